	.target	sm_90a

	.elftype	@"ET_EXEC"


//--------------------- .note.nv.tkinfo           --------------------------
	.section	.note.nv.tkinfo,"",@"SHT_NOTE"
	.sectionflags	@"SHF_NOTE_NV_TKINFO"
	.tkinfo
        /*0018*/ 	.word	0x00000002
        /*0030*/ 	.string	""
        /*0030*/ 	.string	"ptxas"
        /*0030*/ 	.string	"Cuda compilation tools, release 13.0, V13.0.88"
        /*0030*/ 	.string	"Build cuda_13.0.r13.0/compiler.36424714_0"
        /*0030*/ 	.string	"-arch sm_90a -m 64 "



//--------------------- .note.nv.cuinfo           --------------------------
	.section	.note.nv.cuinfo,"",@"SHT_NOTE"
	.sectionflags	@"SHF_NOTE_NV_CUINFO"
        /*0018*/ 	.short	0x0002
        /*001a*/ 	.short	0x005a
        /*001c*/ 	.short	0x0082
	.zero		2


//--------------------- .nv.info                  --------------------------
	.section	.nv.info,"",@"SHT_CUDA_INFO"
	.align	4


	//----- nvinfo : EIATTR_REGCOUNT
	.align		4
        /*0000*/ 	.byte	0x04, 0x2f
        /*0002*/ 	.short	(.L_32 - .L_31)
	.align		4
.L_31:
        /*0004*/ 	.word	index@(_ZN7cutlass13device_kernelIN5flash11enable_sm90INS1_16FlashAttnFwdSm90INS1_25CollectiveMainloopFwdSm90ILi2EN4cute5tupleIJNS5_1CILi1EEES8_S8_EEENS6_IJNS7_ILi128EEENS7_ILi96EEENS7_ILi64EEEEEELi256ENS_6half_tEfNS_4arch4Sm90ELb1ELb0ELb1ELb1ELb1ELb1ELb1ELb1ELb0ELb1ELb0ELb0EEENS1_21CollectiveEpilogueFwdINS6_IJSA_NS7_ILi256EEESB_EEES9_SE_SG_Li256ELb1ELb1ELb0ELb0EEENS1_36VarlenDynamicPersistentTileSchedulerILi128ELi96ELi256ELi128ELb0ELb1ELb1ELb1ELb1ELb1EEEEEEEEEvNT_6ParamsE)
        /*0008*/ 	.word	0x000000a8


	//----- nvinfo : EIATTR_FRAME_SIZE
	.align		4
.L_32:
        /*000c*/ 	.byte	0x04, 0x11
        /*000e*/ 	.short	(.L_34 - .L_33)
	.align		4
.L_33:
        /*0010*/ 	.word	index@(_ZN7cutlass13device_kernelIN5flash11enable_sm90INS1_16FlashAttnFwdSm90INS1_25CollectiveMainloopFwdSm90ILi2EN4cute5tupleIJNS5_1CILi1EEES8_S8_EEENS6_IJNS7_ILi128EEENS7_ILi96EEENS7_ILi64EEEEEELi256ENS_6half_tEfNS_4arch4Sm90ELb1ELb0ELb1ELb1ELb1ELb1ELb1ELb1ELb0ELb1ELb0ELb0EEENS1_21CollectiveEpilogueFwdINS6_IJSA_NS7_ILi256EEESB_EEES9_SE_SG_Li256ELb1ELb1ELb0ELb0EEENS1_36VarlenDynamicPersistentTileSchedulerILi128ELi96ELi256ELi128ELb0ELb1ELb1ELb1ELb1ELb1EEEEEEEEEvNT_6ParamsE)
        /*0014*/ 	.word	0x00000100


	//----- nvinfo : EIATTR_REGCOUNT
	.align		4
.L_34:
        /*0018*/ 	.byte	0x04, 0x2f
        /*001a*/ 	.short	(.L_36 - .L_35)
	.align		4
.L_35:
        /*001c*/ 	.word	index@(_ZN7cutlass13device_kernelIN5flash11enable_sm90INS1_16FlashAttnFwdSm90INS1_25CollectiveMainloopFwdSm90ILi2EN4cute5tupleIJNS5_1CILi1EEES8_S8_EEENS6_IJNS7_ILi128EEENS7_ILi96EEENS7_ILi64EEEEEELi256ENS_6half_tEfNS_4arch4Sm90ELb1ELb0ELb1ELb1ELb1ELb0ELb1ELb1ELb0ELb1ELb0ELb0EEENS1_21CollectiveEpilogueFwdINS6_IJSA_NS7_ILi256EEESB_EEES9_SE_SG_Li256ELb1ELb1ELb0ELb0EEENS1_36VarlenDynamicPersistentTileSchedulerILi128ELi96ELi256ELi128ELb0ELb1ELb1ELb1ELb1ELb1EEEEEEEEEvNT_6ParamsE)
        /*0020*/ 	.word	0x000000a8


	//----- nvinfo : EIATTR_FRAME_SIZE
	.align		4
.L_36:
        /*0024*/ 	.byte	0x04, 0x11
        /*0026*/ 	.short	(.L_38 - .L_37)
	.align		4
.L_37:
        /*0028*/ 	.word	index@(_ZN7cutlass13device_kernelIN5flash11enable_sm90INS1_16FlashAttnFwdSm90INS1_25CollectiveMainloopFwdSm90ILi2EN4cute5tupleIJNS5_1CILi1EEES8_S8_EEENS6_IJNS7_ILi128EEENS7_ILi96EEENS7_ILi64EEEEEELi256ENS_6half_tEfNS_4arch4Sm90ELb1ELb0ELb1ELb1ELb1ELb0ELb1ELb1ELb0ELb1ELb0ELb0EEENS1_21CollectiveEpilogueFwdINS6_IJSA_NS7_ILi256EEESB_EEES9_SE_SG_Li256ELb1ELb1ELb0ELb0EEENS1_36VarlenDynamicPersistentTileSchedulerILi128ELi96ELi256ELi128ELb0ELb1ELb1ELb1ELb1ELb1EEEEEEEEEvNT_6ParamsE)
        /*002c*/ 	.word	0x00000028


	//----- nvinfo : EIATTR_REGCOUNT
	.align		4
.L_38:
        /*0030*/ 	.byte	0x04, 0x2f
        /*0032*/ 	.short	(.L_40 - .L_39)
	.align		4
.L_39:
        /*0034*/ 	.word	index@(_ZN7cutlass13device_kernelIN5flash11enable_sm90INS1_16FlashAttnFwdSm90INS1_25CollectiveMainloopFwdSm90ILi2EN4cute5tupleIJNS5_1CILi1EEES8_S8_EEENS6_IJNS7_ILi128EEENS7_ILi96EEENS7_ILi64EEEEEELi256ENS_6half_tEfNS_4arch4Sm90ELb1ELb0ELb1ELb1ELb1ELb1ELb0ELb1ELb0ELb1ELb0ELb0EEENS1_21CollectiveEpilogueFwdINS6_IJSA_NS7_ILi256EEESB_EEES9_SE_SG_Li256ELb1ELb1ELb0ELb0EEENS1_36VarlenDynamicPersistentTileSchedulerILi128ELi96ELi256ELi128ELb0ELb1ELb1ELb1ELb1ELb1EEEEEEEEEvNT_6ParamsE)
        /*0038*/ 	.word	0x000000a8


	//----- nvinfo : EIATTR_FRAME_SIZE
	.align		4
.L_40:
        /*003c*/ 	.byte	0x04, 0x11
        /*003e*/ 	.short	(.L_42 - .L_41)
	.align		4
.L_41:
        /*0040*/ 	.word	index@(_ZN7cutlass13device_kernelIN5flash11enable_sm90INS1_16FlashAttnFwdSm90INS1_25CollectiveMainloopFwdSm90ILi2EN4cute5tupleIJNS5_1CILi1EEES8_S8_EEENS6_IJNS7_ILi128EEENS7_ILi96EEENS7_ILi64EEEEEELi256ENS_6half_tEfNS_4arch4Sm90ELb1ELb0ELb1ELb1ELb1ELb1ELb0ELb1ELb0ELb1ELb0ELb0EEENS1_21CollectiveEpilogueFwdINS6_IJSA_NS7_ILi256EEESB_EEES9_SE_SG_Li256ELb1ELb1ELb0ELb0EEENS1_36VarlenDynamicPersistentTileSchedulerILi128ELi96ELi256ELi128ELb0ELb1ELb1ELb1ELb1ELb1EEEEEEEEEvNT_6ParamsE)
        /*0044*/ 	.word	0x00000060


	//----- nvinfo : EIATTR_REGCOUNT
	.align		4
.L_42:
        /*0048*/ 	.byte	0x04, 0x2f
        /*004a*/ 	.short	(.L_44 - .L_43)
	.align		4
.L_43:
        /*004c*/ 	.word	index@(_ZN7cutlass13device_kernelIN5flash11enable_sm90INS1_16FlashAttnFwdSm90INS1_25CollectiveMainloopFwdSm90ILi2EN4cute5tupleIJNS5_1CILi1EEES8_S8_EEENS6_IJNS7_ILi128EEENS7_ILi96EEENS7_ILi64EEEEEELi256ENS_6half_tEfNS_4arch4Sm90ELb1ELb0ELb1ELb1ELb1ELb0ELb0ELb1ELb0ELb1ELb0ELb0EEENS1_21CollectiveEpilogueFwdINS6_IJSA_NS7_ILi256EEESB_EEES9_SE_SG_Li256ELb1ELb1ELb0ELb0EEENS1_36VarlenDynamicPersistentTileSchedulerILi128ELi96ELi256ELi128ELb0ELb1ELb1ELb1ELb1ELb1EEEEEEEEEvNT_6ParamsE)
        /*0050*/ 	.word	0x000000a8


	//----- nvinfo : EIATTR_FRAME_SIZE
	.align		4
.L_44:
        /*0054*/ 	.byte	0x04, 0x11
        /*0056*/ 	.short	(.L_46 - .L_45)
	.align		4
.L_45:
        /*0058*/ 	.word	index@(_ZN7cutlass13device_kernelIN5flash11enable_sm90INS1_16FlashAttnFwdSm90INS1_25CollectiveMainloopFwdSm90ILi2EN4cute5tupleIJNS5_1CILi1EEES8_S8_EEENS6_IJNS7_ILi128EEENS7_ILi96EEENS7_ILi64EEEEEELi256ENS_6half_tEfNS_4arch4Sm90ELb1ELb0ELb1ELb1ELb1ELb0ELb0ELb1ELb0ELb1ELb0ELb0EEENS1_21CollectiveEpilogueFwdINS6_IJSA_NS7_ILi256EEESB_EEES9_SE_SG_Li256ELb1ELb1ELb0ELb0EEENS1_36VarlenDynamicPersistentTileSchedulerILi128ELi96ELi256ELi128ELb0ELb1ELb1ELb1ELb1ELb1EEEEEEEEEvNT_6ParamsE)
        /*005c*/ 	.word	0x00000028


	//----- nvinfo : EIATTR_REGCOUNT
	.align		4
.L_46:
        /*0060*/ 	.byte	0x04, 0x2f
        /*0062*/ 	.short	(.L_48 - .L_47)
	.align		4
.L_47:
        /*0064*/ 	.word	index@(_ZN7cutlass13device_kernelIN5flash11enable_sm90INS1_16FlashAttnFwdSm90INS1_25CollectiveMainloopFwdSm90ILi2EN4cute5tupleIJNS5_1CILi1EEES8_S8_EEENS6_IJNS7_ILi128EEENS7_ILi96EEENS7_ILi64EEEEEELi256ENS_6half_tEfNS_4arch4Sm90ELb1ELb0ELb1ELb0ELb1ELb0ELb1ELb1ELb0ELb1ELb0ELb0EEENS1_21CollectiveEpilogueFwdINS6_IJSA_NS7_ILi256EEESB_EEES9_SE_SG_Li256ELb0ELb1ELb0ELb0EEENS1_30DynamicPersistentTileSchedulerILi256ELi128ELb0ELb1ELb1EEEEEEEEEvNT_6ParamsE)
        /*0068*/ 	.word	0x000000a8


	//----- nvinfo : EIATTR_FRAME_SIZE
	.align		4
.L_48:
        /*006c*/ 	.byte	0x04, 0x11
        /*006e*/ 	.short	(.L_50 - .L_49)
	.align		4
.L_49:
        /*0070*/ 	.word	index@(_ZN7cutlass13device_kernelIN5flash11enable_sm90INS1_16FlashAttnFwdSm90INS1_25CollectiveMainloopFwdSm90ILi2EN4cute5tupleIJNS5_1CILi1EEES8_S8_EEENS6_IJNS7_ILi128EEENS7_ILi96EEENS7_ILi64EEEEEELi256ENS_6half_tEfNS_4arch4Sm90ELb1ELb0ELb1ELb0ELb1ELb0ELb1ELb1ELb0ELb1ELb0ELb0EEENS1_21CollectiveEpilogueFwdINS6_IJSA_NS7_ILi256EEESB_EEES9_SE_SG_Li256ELb0ELb1ELb0ELb0EEENS1_30DynamicPersistentTileSchedulerILi256ELi128ELb0ELb1ELb1EEEEEEEEEvNT_6ParamsE)
        /*0074*/ 	.word	0x00000010


	//----- nvinfo : EIATTR_REGCOUNT
	.align		4
.L_50:
        /*0078*/ 	.byte	0x04, 0x2f
        /*007a*/ 	.short	(.L_52 - .L_51)
	.align		4
.L_51:
        /*007c*/ 	.word	index@(_ZN7cutlass13device_kernelIN5flash11enable_sm90INS1_16FlashAttnFwdSm90INS1_25CollectiveMainloopFwdSm90ILi2EN4cute5tupleIJNS5_1CILi1EEES8_S8_EEENS6_IJNS7_ILi128EEENS7_ILi96EEENS7_ILi64EEEEEELi256ENS_6half_tEfNS_4arch4Sm90ELb1ELb0ELb1ELb0ELb1ELb0ELb0ELb1ELb0ELb1ELb0ELb0EEENS1_21CollectiveEpilogueFwdINS6_IJSA_NS7_ILi256EEESB_EEES9_SE_SG_Li256ELb0ELb1ELb0ELb0EEENS1_30DynamicPersistentTileSchedulerILi256ELi128ELb0ELb1ELb1EEEEEEEEEvNT_6ParamsE)
        /*0080*/ 	.word	0x000000a8


	//----- nvinfo : EIATTR_FRAME_SIZE
	.align		4
.L_52:
        /*0084*/ 	.byte	0x04, 0x11
        /*0086*/ 	.short	(.L_54 - .L_53)
	.align		4
.L_53:
        /*0088*/ 	.word	index@(_ZN7cutlass13device_kernelIN5flash11enable_sm90INS1_16FlashAttnFwdSm90INS1_25CollectiveMainloopFwdSm90ILi2EN4cute5tupleIJNS5_1CILi1EEES8_S8_EEENS6_IJNS7_ILi128EEENS7_ILi96EEENS7_ILi64EEEEEELi256ENS_6half_tEfNS_4arch4Sm90ELb1ELb0ELb1ELb0ELb1ELb0ELb0ELb1ELb0ELb1ELb0ELb0EEENS1_21CollectiveEpilogueFwdINS6_IJSA_NS7_ILi256EEESB_EEES9_SE_SG_Li256ELb0ELb1ELb0ELb0EEENS1_30DynamicPersistentTileSchedulerILi256ELi128ELb0ELb1ELb1EEEEEEEEEvNT_6ParamsE)
        /*008c*/ 	.word	0x00000008


	//----- nvinfo : EIATTR_REGCOUNT
	.align		4
.L_54:
        /*0090*/ 	.byte	0x04, 0x2f
        /*0092*/ 	.short	(.L_56 - .L_55)
	.align		4
.L_55:
        /*0094*/ 	.word	index@(_ZN7cutlass13device_kernelIN5flash11enable_sm90INS1_16FlashAttnFwdSm90INS1_25CollectiveMainloopFwdSm90ILi2EN4cute5tupleIJNS5_1CILi1EEES8_S8_EEENS6_IJNS7_ILi128EEENS7_ILi96EEENS7_ILi64EEEEEELi256ENS_6half_tEfNS_4arch4Sm90ELb0ELb1ELb1ELb1ELb1ELb1ELb1ELb1ELb0ELb1ELb0ELb0EEENS1_21CollectiveEpilogueFwdINS6_IJSA_NS7_ILi256EEESB_EEES9_SE_SG_Li256ELb1ELb1ELb0ELb0EEENS1_36VarlenDynamicPersistentTileSchedulerILi128ELi96ELi256ELi128ELb0ELb1ELb1ELb1ELb0ELb1EEEEEEEEEvNT_6ParamsE)
        /*0098*/ 	.word	0x000000a8


	//----- nvinfo : EIATTR_FRAME_SIZE
	.align		4
.L_56:
        /*009c*/ 	.byte	0x04, 0x11
        /*009e*/ 	.short	(.L_58 - .L_57)
	.align		4
.L_57:
        /*00a0*/ 	.word	index@($_ZN7cutlass13device_kernelIN5flash11enable_sm90INS1_16FlashAttnFwdSm90INS1_25CollectiveMainloopFwdSm90ILi2EN4cute5tupleIJNS5_1CILi1EEES8_S8_EEENS6_IJNS7_ILi128EEENS7_ILi96EEENS7_ILi64EEEEEELi256ENS_6half_tEfNS_4arch4Sm90ELb0ELb1ELb1ELb1ELb1ELb1ELb1ELb1ELb0ELb1ELb0ELb0EEENS1_21CollectiveEpilogueFwdINS6_IJSA_NS7_ILi256EEESB_EEES9_SE_SG_Li256ELb1ELb1ELb0ELb0EEENS1_36VarlenDynamicPersistentTileSchedulerILi128ELi96ELi256ELi128ELb0ELb1ELb1ELb1ELb0ELb1EEEEEEEEEvNT_6ParamsE$_ZZN5flash25CollectiveMainloopFwdSm90ILi2EN4cute5tupleIJNS1_1CILi1EEES4_S4_EEENS2_IJNS3_ILi128EEENS3_ILi96EEENS3_ILi64EEEEEELi256EN7cutlass6half_tEfNSA_4arch4Sm90ELb0ELb1ELb1ELb1ELb1ELb1ELb1ELb1ELb0ELb1ELb0ELb0EE3mmaINS_16FlashAttnFwdSm90ISE_NS_21CollectiveEpilogueFwdINS2_IJS6_NS3_ILi256EEES7_EEES5_SB_SD_Li256ELb1ELb1ELb0ELb0EEENS_36VarlenDynamicPersistentTileSchedulerILi128ELi96ELi256ELi128ELb0ELb1ELb1ELb1ELb0ELb1EEEE13SharedStorageENS1_6TensorINS1_11ArrayEngineIfLm128EEENS1_6LayoutINS2_IJNS2_IJNS3_ILi2EEEST_NS3_ILi32EEEEEES4_S4_EEENS2_IJNS2_IJS4_ST_NS3_ILi4EEEEEENS3_ILi0EEESZ_EEEEEEENS_7SoftmaxILi2ELi0EEEEEbRKNSE_6ParamsENSA_13PipelineAsyncILi2EEES19_RNSA_13PipelineStateILj2EEERT0_RT1_iRiRKNS_16SeqlenInfoQKNewKILb1ELb1EEENS2_IJiiiiEEERT_ENKUliT_T0_T1_E_clIZSF_ISO_S12_S14_EbS17_S19_S19_S1C_S1E_S1G_iS1H_S1L_S1M_S1O_EUlRS1P_iE0_NS3_ILb1EEES1W_EEDaiS1P_S1Q_S1R_)
        /*00a4*/ 	.word	0x000004b0


	//----- nvinfo : EIATTR_FRAME_SIZE
	.align		4
.L_58:
        /*00a8*/ 	.byte	0x04, 0x11
        /*00aa*/ 	.short	(.L_60 - .L_59)
	.align		4
.L_59:
        /*00ac*/ 	.word	index@(_ZN7cutlass13device_kernelIN5flash11enable_sm90INS1_16FlashAttnFwdSm90INS1_25CollectiveMainloopFwdSm90ILi2EN4cute5tupleIJNS5_1CILi1EEES8_S8_EEENS6_IJNS7_ILi128EEENS7_ILi96EEENS7_ILi64EEEEEELi256ENS_6half_tEfNS_4arch4Sm90ELb0ELb1ELb1ELb1ELb1ELb1ELb1ELb1ELb0ELb1ELb0ELb0EEENS1_21CollectiveEpilogueFwdINS6_IJSA_NS7_ILi256EEESB_EEES9_SE_SG_Li256ELb1ELb1ELb0ELb0EEENS1_36VarlenDynamicPersistentTileSchedulerILi128ELi96ELi256ELi128ELb0ELb1ELb1ELb1ELb0ELb1EEEEEEEEEvNT_6ParamsE)
        /*00b0*/ 	.word	0x000004b0


	//----- nvinfo : EIATTR_REGCOUNT
	.align		4
.L_60:
        /*00b4*/ 	.byte	0x04, 0x2f
        /*00b6*/ 	.short	(.L_62 - .L_61)
	.align		4
.L_61:
        /*00b8*/ 	.word	index@(_ZN7cutlass13device_kernelIN5flash11enable_sm90INS1_16FlashAttnFwdSm90INS1_25CollectiveMainloopFwdSm90ILi2EN4cute5tupleIJNS5_1CILi1EEES8_S8_EEENS6_IJNS7_ILi128EEENS7_ILi96EEENS7_ILi64EEEEEELi256ENS_6half_tEfNS_4arch4Sm90ELb0ELb1ELb1ELb1ELb1ELb0ELb1ELb1ELb0ELb1ELb0ELb0EEENS1_21CollectiveEpilogueFwdINS6_IJSA_NS7_ILi256EEESB_EEES9_SE_SG_Li256ELb1ELb1ELb0ELb0EEENS1_36VarlenDynamicPersistentTileSchedulerILi128ELi96ELi256ELi128ELb0ELb1ELb1ELb1ELb0ELb1EEEEEEEEEvNT_6ParamsE)
        /*00bc*/ 	.word	0x000000a8


	//----- nvinfo : EIATTR_FRAME_SIZE
	.align		4
.L_62:
        /*00c0*/ 	.byte	0x04, 0x11
        /*00c2*/ 	.short	(.L_64 - .L_63)
	.align		4
.L_63:
        /*00c4*/ 	.word	index@($_ZN7cutlass13device_kernelIN5flash11enable_sm90INS1_16FlashAttnFwdSm90INS1_25CollectiveMainloopFwdSm90ILi2EN4cute5tupleIJNS5_1CILi1EEES8_S8_EEENS6_IJNS7_ILi128EEENS7_ILi96EEENS7_ILi64EEEEEELi256ENS_6half_tEfNS_4arch4Sm90ELb0ELb1ELb1ELb1ELb1ELb0ELb1ELb1ELb0ELb1ELb0ELb0EEENS1_21CollectiveEpilogueFwdINS6_IJSA_NS7_ILi256EEESB_EEES9_SE_SG_Li256ELb1ELb1ELb0ELb0EEENS1_36VarlenDynamicPersistentTileSchedulerILi128ELi96ELi256ELi128ELb0ELb1ELb1ELb1ELb0ELb1EEEEEEEEEvNT_6ParamsE$_ZZN5flash25CollectiveMainloopFwdSm90ILi2EN4cute5tupleIJNS1_1CILi1EEES4_S4_EEENS2_IJNS3_ILi128EEENS3_ILi96EEENS3_ILi64EEEEEELi256EN7cutlass6half_tEfNSA_4arch4Sm90ELb0ELb1ELb1ELb1ELb1ELb0ELb1ELb1ELb0ELb1ELb0ELb0EE3mmaINS_16FlashAttnFwdSm90ISE_NS_21CollectiveEpilogueFwdINS2_IJS6_NS3_ILi256EEES7_EEES5_SB_SD_Li256ELb1ELb1ELb0ELb0EEENS_36VarlenDynamicPersistentTileSchedulerILi128ELi96ELi256ELi128ELb0ELb1ELb1ELb1ELb0ELb1EEEE13SharedStorageENS1_6TensorINS1_11ArrayEngineIfLm128EEENS1_6LayoutINS2_IJNS2_IJNS3_ILi2EEEST_NS3_ILi32EEEEEES4_S4_EEENS2_IJNS2_IJS4_ST_NS3_ILi4EEEEEENS3_ILi0EEESZ_EEEEEEENS_7SoftmaxILi2ELi0EEEEEbRKNSE_6ParamsENSA_13PipelineAsyncILi2EEES19_RNSA_13PipelineStateILj2EEERT0_RT1_iRiRKNS_16SeqlenInfoQKNewKILb1ELb0EEENS2_IJiiiiEEERT_ENKUliT_T0_T1_E_clIZSF_ISO_S12_S14_EbS17_S19_S19_S1C_S1E_S1G_iS1H_S1L_S1M_S1O_EUlRS1P_iE1_NS3_ILb0EEENS3_ILb1EEEEEDaiS1P_S1Q_S1R_)
        /*00c8*/ 	.word	0x00000480


	//----- nvinfo : EIATTR_FRAME_SIZE
	.align		4
.L_64:
        /*00cc*/ 	.byte	0x04, 0x11
        /*00ce*/ 	.short	(.L_66 - .L_65)
	.align		4
.L_65:
        /*00d0*/ 	.word	index@(_ZN7cutlass13device_kernelIN5flash11enable_sm90INS1_16FlashAttnFwdSm90INS1_25CollectiveMainloopFwdSm90ILi2EN4cute5tupleIJNS5_1CILi1EEES8_S8_EEENS6_IJNS7_ILi128EEENS7_ILi96EEENS7_ILi64EEEEEELi256ENS_6half_tEfNS_4arch4Sm90ELb0ELb1ELb1ELb1ELb1ELb0ELb1ELb1ELb0ELb1ELb0ELb0EEENS1_21CollectiveEpilogueFwdINS6_IJSA_NS7_ILi256EEESB_EEES9_SE_SG_Li256ELb1ELb1ELb0ELb0EEENS1_36VarlenDynamicPersistentTileSchedulerILi128ELi96ELi256ELi128ELb0ELb1ELb1ELb1ELb0ELb1EEEEEEEEEvNT_6ParamsE)
        /*00d4*/ 	.word	0x00000480


	//----- nvinfo : EIATTR_REGCOUNT
	.align		4
.L_66:
        /*00d8*/ 	.byte	0x04, 0x2f
        /*00da*/ 	.short	(.L_68 - .L_67)
	.align		4
.L_67:
        /*00dc*/ 	.word	index@(_ZN7cutlass13device_kernelIN5flash11enable_sm90INS1_16FlashAttnFwdSm90INS1_25CollectiveMainloopFwdSm90ILi2EN4cute5tupleIJNS5_1CILi1EEES8_S8_EEENS6_IJNS7_ILi128EEENS7_ILi96EEENS7_ILi64EEEEEELi256ENS_6half_tEfNS_4arch4Sm90ELb0ELb1ELb1ELb1ELb1ELb1ELb0ELb1ELb0ELb1ELb0ELb0EEENS1_21CollectiveEpilogueFwdINS6_IJSA_NS7_ILi256EEESB_EEES9_SE_SG_Li256ELb1ELb1ELb0ELb0EEENS1_36VarlenDynamicPersistentTileSchedulerILi128ELi96ELi256ELi128ELb0ELb1ELb1ELb1ELb0ELb1EEEEEEEEEvNT_6ParamsE)
        /*00e0*/ 	.word	0x000000a8


	//----- nvinfo : EIATTR_FRAME_SIZE
	.align		4
.L_68:
        /*00e4*/ 	.byte	0x04, 0x11
        /*00e6*/ 	.short	(.L_70 - .L_69)
	.align		4
.L_69:
        /*00e8*/ 	.word	index@($_ZN7cutlass13device_kernelIN5flash11enable_sm90INS1_16FlashAttnFwdSm90INS1_25CollectiveMainloopFwdSm90ILi2EN4cute5tupleIJNS5_1CILi1EEES8_S8_EEENS6_IJNS7_ILi128EEENS7_ILi96EEENS7_ILi64EEEEEELi256ENS_6half_tEfNS_4arch4Sm90ELb0ELb1ELb1ELb1ELb1ELb1ELb0ELb1ELb0ELb1ELb0ELb0EEENS1_21CollectiveEpilogueFwdINS6_IJSA_NS7_ILi256EEESB_EEES9_SE_SG_Li256ELb1ELb1ELb0ELb0EEENS1_36VarlenDynamicPersistentTileSchedulerILi128ELi96ELi256ELi128ELb0ELb1ELb1ELb1ELb0ELb1EEEEEEEEEvNT_6ParamsE$_ZZN5flash25CollectiveMainloopFwdSm90ILi2EN4cute5tupleIJNS1_1CILi1EEES4_S4_EEENS2_IJNS3_ILi128EEENS3_ILi96EEENS3_ILi64EEEEEELi256EN7cutlass6half_tEfNSA_4arch4Sm90ELb0ELb1ELb1ELb1ELb1ELb1ELb0ELb1ELb0ELb1ELb0ELb0EE3mmaINS_16FlashAttnFwdSm90ISE_NS_21CollectiveEpilogueFwdINS2_IJS6_NS3_ILi256EEES7_EEES5_SB_SD_Li256ELb1ELb1ELb0ELb0EEENS_36VarlenDynamicPersistentTileSchedulerILi128ELi96ELi256ELi128ELb0ELb1ELb1ELb1ELb0ELb1EEEE13SharedStorageENS1_6TensorINS1_11ArrayEngineIfLm128EEENS1_6LayoutINS2_IJNS2_IJNS3_ILi2EEEST_NS3_ILi32EEEEEES4_S4_EEENS2_IJNS2_IJS4_ST_NS3_ILi4EEEEEENS3_ILi0EEESZ_EEEEEEENS_7SoftmaxILi2ELi0EEEEEbRKNSE_6ParamsENSA_13PipelineAsyncILi2EEES19_RNSA_13PipelineStateILj2EEERT0_RT1_iRiRKNS_16SeqlenInfoQKNewKILb1ELb1EEENS2_IJiiiiEEERT_ENKUliT_T0_T1_E_clIZSF_ISO_S12_S14_EbS17_S19_S19_S1C_S1E_S1G_iS1H_S1L_S1M_S1O_EUlRS1P_iE0_NS3_ILb1EEES1W_EEDaiS1P_S1Q_S1R_)
        /*00ec*/ 	.word	0x00000440


	//----- nvinfo : EIATTR_FRAME_SIZE
	.align		4
.L_70:
        /*00f0*/ 	.byte	0x04, 0x11
        /*00f2*/ 	.short	(.L_72 - .L_71)
	.align		4
.L_71:
        /*00f4*/ 	.word	index@(_ZN7cutlass13device_kernelIN5flash11enable_sm90INS1_16FlashAttnFwdSm90INS1_25CollectiveMainloopFwdSm90ILi2EN4cute5tupleIJNS5_1CILi1EEES8_S8_EEENS6_IJNS7_ILi128EEENS7_ILi96EEENS7_ILi64EEEEEELi256ENS_6half_tEfNS_4arch4Sm90ELb0ELb1ELb1ELb1ELb1ELb1ELb0ELb1ELb0ELb1ELb0ELb0EEENS1_21CollectiveEpilogueFwdINS6_IJSA_NS7_ILi256EEESB_EEES9_SE_SG_Li256ELb1ELb1ELb0ELb0EEENS1_36VarlenDynamicPersistentTileSchedulerILi128ELi96ELi256ELi128ELb0ELb1ELb1ELb1ELb0ELb1EEEEEEEEEvNT_6ParamsE)
        /*00f8*/ 	.word	0x00000440


	//----- nvinfo : EIATTR_REGCOUNT
	.align		4
.L_72:
        /*00fc*/ 	.byte	0x04, 0x2f
        /*00fe*/ 	.short	(.L_74 - .L_73)
	.align		4
.L_73:
        /*0100*/ 	.word	index@(_ZN7cutlass13device_kernelIN5flash11enable_sm90INS1_16FlashAttnFwdSm90INS1_25CollectiveMainloopFwdSm90ILi2EN4cute5tupleIJNS5_1CILi1EEES8_S8_EEENS6_IJNS7_ILi128EEENS7_ILi96EEENS7_ILi64EEEEEELi256ENS_6half_tEfNS_4arch4Sm90ELb0ELb1ELb1ELb1ELb1ELb0ELb0ELb1ELb0ELb1ELb0ELb0EEENS1_21CollectiveEpilogueFwdINS6_IJSA_NS7_ILi256EEESB_EEES9_SE_SG_Li256ELb1ELb1ELb0ELb0EEENS1_36VarlenDynamicPersistentTileSchedulerILi128ELi96ELi256ELi128ELb0ELb1ELb1ELb1ELb0ELb1EEEEEEEEEvNT_6ParamsE)
        /*0104*/ 	.word	0x000000a8


	//----- nvinfo : EIATTR_FRAME_SIZE
	.align		4
.L_74:
        /*0108*/ 	.byte	0x04, 0x11
        /*010a*/ 	.short	(.L_76 - .L_75)
	.align		4
.L_75:
        /*010c*/ 	.word	index@($_ZN7cutlass13device_kernelIN5flash11enable_sm90INS1_16FlashAttnFwdSm90INS1_25CollectiveMainloopFwdSm90ILi2EN4cute5tupleIJNS5_1CILi1EEES8_S8_EEENS6_IJNS7_ILi128EEENS7_ILi96EEENS7_ILi64EEEEEELi256ENS_6half_tEfNS_4arch4Sm90ELb0ELb1ELb1ELb1ELb1ELb0ELb0ELb1ELb0ELb1ELb0ELb0EEENS1_21CollectiveEpilogueFwdINS6_IJSA_NS7_ILi256EEESB_EEES9_SE_SG_Li256ELb1ELb1ELb0ELb0EEENS1_36VarlenDynamicPersistentTileSchedulerILi128ELi96ELi256ELi128ELb0ELb1ELb1ELb1ELb0ELb1EEEEEEEEEvNT_6ParamsE$_ZZN5flash25CollectiveMainloopFwdSm90ILi2EN4cute5tupleIJNS1_1CILi1EEES4_S4_EEENS2_IJNS3_ILi128EEENS3_ILi96EEENS3_ILi64EEEEEELi256EN7cutlass6half_tEfNSA_4arch4Sm90ELb0ELb1ELb1ELb1ELb1ELb0ELb0ELb1ELb0ELb1ELb0ELb0EE3mmaINS_16FlashAttnFwdSm90ISE_NS_21CollectiveEpilogueFwdINS2_IJS6_NS3_ILi256EEES7_EEES5_SB_SD_Li256ELb1ELb1ELb0ELb0EEENS_36VarlenDynamicPersistentTileSchedulerILi128ELi96ELi256ELi128ELb0ELb1ELb1ELb1ELb0ELb1EEEE13SharedStorageENS1_6TensorINS1_11ArrayEngineIfLm128EEENS1_6LayoutINS2_IJNS2_IJNS3_ILi2EEEST_NS3_ILi32EEEEEES4_S4_EEENS2_IJNS2_IJS4_ST_NS3_ILi4EEEEEENS3_ILi0EEESZ_EEEEEEENS_7SoftmaxILi2ELi0EEEEEbRKNSE_6ParamsENSA_13PipelineAsyncILi2EEES19_RNSA_13PipelineStateILj2EEERT0_RT1_iRiRKNS_16SeqlenInfoQKNewKILb1ELb0EEENS2_IJiiiiEEERT_ENKUliT_T0_T1_E_clIZSF_ISO_S12_S14_EbS17_S19_S19_S1C_S1E_S1G_iS1H_S1L_S1M_S1O_EUlRS1P_iE1_NS3_ILb0EEENS3_ILb1EEEEEDaiS1P_S1Q_S1R_)
        /*0110*/ 	.word	0x00000430


	//----- nvinfo : EIATTR_FRAME_SIZE
	.align		4
.L_76:
        /*0114*/ 	.byte	0x04, 0x11
        /*0116*/ 	.short	(.L_78 - .L_77)
	.align		4
.L_77:
        /*0118*/ 	.word	index@(_ZN7cutlass13device_kernelIN5flash11enable_sm90INS1_16FlashAttnFwdSm90INS1_25CollectiveMainloopFwdSm90ILi2EN4cute5tupleIJNS5_1CILi1EEES8_S8_EEENS6_IJNS7_ILi128EEENS7_ILi96EEENS7_ILi64EEEEEELi256ENS_6half_tEfNS_4arch4Sm90ELb0ELb1ELb1ELb1ELb1ELb0ELb0ELb1ELb0ELb1ELb0ELb0EEENS1_21CollectiveEpilogueFwdINS6_IJSA_NS7_ILi256EEESB_EEES9_SE_SG_Li256ELb1ELb1ELb0ELb0EEENS1_36VarlenDynamicPersistentTileSchedulerILi128ELi96ELi256ELi128ELb0ELb1ELb1ELb1ELb0ELb1EEEEEEEEEvNT_6ParamsE)
        /*011c*/ 	.word	0x00000430


	//----- nvinfo : EIATTR_REGCOUNT
	.align		4
.L_78:
        /*0120*/ 	.byte	0x04, 0x2f
        /*0122*/ 	.short	(.L_80 - .L_79)
	.align		4
.L_79:
        /*0124*/ 	.word	index@(_ZN7cutlass13device_kernelIN5flash11enable_sm90INS1_16FlashAttnFwdSm90INS1_25CollectiveMainloopFwdSm90ILi2EN4cute5tupleIJNS5_1CILi1EEES8_S8_EEENS6_IJNS7_ILi128EEENS7_ILi96EEENS7_ILi64EEEEEELi256ENS_6half_tEfNS_4arch4Sm90ELb0ELb1ELb1ELb0ELb1ELb0ELb1ELb1ELb0ELb1ELb0ELb0EEENS1_21CollectiveEpilogueFwdINS6_IJSA_NS7_ILi256EEESB_EEES9_SE_SG_Li256ELb0ELb1ELb0ELb0EEENS1_30DynamicPersistentTileSchedulerILi256ELi128ELb0ELb1ELb1EEEEEEEEEvNT_6ParamsE)
        /*0128*/ 	.word	0x000000a8


	//----- nvinfo : EIATTR_FRAME_SIZE
	.align		4
.L_80:
        /*012c*/ 	.byte	0x04, 0x11
        /*012e*/ 	.short	(.L_82 - .L_81)
	.align		4
.L_81:
        /*0130*/ 	.word	index@($_ZN7cutlass13device_kernelIN5flash11enable_sm90INS1_16FlashAttnFwdSm90INS1_25CollectiveMainloopFwdSm90ILi2EN4cute5tupleIJNS5_1CILi1EEES8_S8_EEENS6_IJNS7_ILi128EEENS7_ILi96EEENS7_ILi64EEEEEELi256ENS_6half_tEfNS_4arch4Sm90ELb0ELb1ELb1ELb0ELb1ELb0ELb1ELb1ELb0ELb1ELb0ELb0EEENS1_21CollectiveEpilogueFwdINS6_IJSA_NS7_ILi256EEESB_EEES9_SE_SG_Li256ELb0ELb1ELb0ELb0EEENS1_30DynamicPersistentTileSchedulerILi256ELi128ELb0ELb1ELb1EEEEEEEEEvNT_6ParamsE$_ZZN5flash25CollectiveMainloopFwdSm90ILi2EN4cute5tupleIJNS1_1CILi1EEES4_S4_EEENS2_IJNS3_ILi128EEENS3_ILi96EEENS3_ILi64EEEEEELi256EN7cutlass6half_tEfNSA_4arch4Sm90ELb0ELb1ELb1ELb0ELb1ELb0ELb1ELb1ELb0ELb1ELb0ELb0EE3mmaINS_16FlashAttnFwdSm90ISE_NS_21CollectiveEpilogueFwdINS2_IJS6_NS3_ILi256EEES7_EEES5_SB_SD_Li256ELb0ELb1ELb0ELb0EEENS_30DynamicPersistentTileSchedulerILi256ELi128ELb0ELb1ELb1EEEE13SharedStorageENS1_6TensorINS1_11ArrayEngineIfLm128EEENS1_6LayoutINS2_IJNS2_IJNS3_ILi2EEEST_NS3_ILi32EEEEEES4_S4_EEENS2_IJNS2_IJS4_ST_NS3_ILi4EEEEEENS3_ILi0EEESZ_EEEEEEENS_7SoftmaxILi2ELi0EEEEEbRKNSE_6ParamsENSA_13PipelineAsyncILi2EEES19_RNSA_13PipelineStateILj2EEERT0_RT1_iRiRKNS_16SeqlenInfoQKNewKILb0ELb0EEENS2_IJiiiiEEERT_ENKUliT_T0_T1_E_clIZSF_ISO_S12_S14_EbS17_S19_S19_S1C_S1E_S1G_iS1H_S1L_S1M_S1O_EUlRS1P_iE1_NS3_ILb0EEENS3_ILb1EEEEEDaiS1P_S1Q_S1R_)
        /*0134*/ 	.word	0x00000460


	//----- nvinfo : EIATTR_FRAME_SIZE
	.align		4
.L_82:
        /*0138*/ 	.byte	0x04, 0x11
        /*013a*/ 	.short	(.L_84 - .L_83)
	.align		4
.L_83:
        /*013c*/ 	.word	index@(_ZN7cutlass13device_kernelIN5flash11enable_sm90INS1_16FlashAttnFwdSm90INS1_25CollectiveMainloopFwdSm90ILi2EN4cute5tupleIJNS5_1CILi1EEES8_S8_EEENS6_IJNS7_ILi128EEENS7_ILi96EEENS7_ILi64EEEEEELi256ENS_6half_tEfNS_4arch4Sm90ELb0ELb1ELb1ELb0ELb1ELb0ELb1ELb1ELb0ELb1ELb0ELb0EEENS1_21CollectiveEpilogueFwdINS6_IJSA_NS7_ILi256EEESB_EEES9_SE_SG_Li256ELb0ELb1ELb0ELb0EEENS1_30DynamicPersistentTileSchedulerILi256ELi128ELb0ELb1ELb1EEEEEEEEEvNT_6ParamsE)
        /*0140*/ 	.word	0x00000460


	//----- nvinfo : EIATTR_REGCOUNT
	.align		4
.L_84:
        /*0144*/ 	.byte	0x04, 0x2f
        /*0146*/ 	.short	(.L_86 - .L_85)
	.align		4
.L_85:
        /*0148*/ 	.word	index@(_ZN7cutlass13device_kernelIN5flash11enable_sm90INS1_16FlashAttnFwdSm90INS1_25CollectiveMainloopFwdSm90ILi2EN4cute5tupleIJNS5_1CILi1EEES8_S8_EEENS6_IJNS7_ILi128EEENS7_ILi96EEENS7_ILi64EEEEEELi256ENS_6half_tEfNS_4arch4Sm90ELb0ELb1ELb1ELb0ELb1ELb0ELb0ELb1ELb0ELb1ELb0ELb0EEENS1_21CollectiveEpilogueFwdINS6_IJSA_NS7_ILi256EEESB_EEES9_SE_SG_Li256ELb0ELb1ELb0ELb0EEENS1_30DynamicPersistentTileSchedulerILi256ELi128ELb0ELb1ELb1EEEEEEEEEvNT_6ParamsE)
        /*014c*/ 	.word	0x000000a8


	//----- nvinfo : EIATTR_FRAME_SIZE
	.align		4
.L_86:
        /*0150*/ 	.byte	0x04, 0x11
        /*0152*/ 	.short	(.L_88 - .L_87)
	.align		4
.L_87:
        /*0154*/ 	.word	index@($_ZN7cutlass13device_kernelIN5flash11enable_sm90INS1_16FlashAttnFwdSm90INS1_25CollectiveMainloopFwdSm90ILi2EN4cute5tupleIJNS5_1CILi1EEES8_S8_EEENS6_IJNS7_ILi128EEENS7_ILi96EEENS7_ILi64EEEEEELi256ENS_6half_tEfNS_4arch4Sm90ELb0ELb1ELb1ELb0ELb1ELb0ELb0ELb1ELb0ELb1ELb0ELb0EEENS1_21CollectiveEpilogueFwdINS6_IJSA_NS7_ILi256EEESB_EEES9_SE_SG_Li256ELb0ELb1ELb0ELb0EEENS1_30DynamicPersistentTileSchedulerILi256ELi128ELb0ELb1ELb1EEEEEEEEEvNT_6ParamsE$_ZZN5flash25CollectiveMainloopFwdSm90ILi2EN4cute5tupleIJNS1_1CILi1EEES4_S4_EEENS2_IJNS3_ILi128EEENS3_ILi96EEENS3_ILi64EEEEEELi256EN7cutlass6half_tEfNSA_4arch4Sm90ELb0ELb1ELb1ELb0ELb1ELb0ELb0ELb1ELb0ELb1ELb0ELb0EE3mmaINS_16FlashAttnFwdSm90ISE_NS_21CollectiveEpilogueFwdINS2_IJS6_NS3_ILi256EEES7_EEES5_SB_SD_Li256ELb0ELb1ELb0ELb0EEENS_30DynamicPersistentTileSchedulerILi256ELi128ELb0ELb1ELb1EEEE13SharedStorageENS1_6TensorINS1_11ArrayEngineIfLm128EEENS1_6LayoutINS2_IJNS2_IJNS3_ILi2EEEST_NS3_ILi32EEEEEES4_S4_EEENS2_IJNS2_IJS4_ST_NS3_ILi4EEEEEENS3_ILi0EEESZ_EEEEEEENS_7SoftmaxILi2ELi0EEEEEbRKNSE_6ParamsENSA_13PipelineAsyncILi2EEES19_RNSA_13PipelineStateILj2EEERT0_RT1_iRiRKNS_16SeqlenInfoQKNewKILb0ELb0EEENS2_IJiiiiEEERT_ENKUliT_T0_T1_E_clIZSF_ISO_S12_S14_EbS17_S19_S19_S1C_S1E_S1G_iS1H_S1L_S1M_S1O_EUlRS1P_iE1_NS3_ILb0EEENS3_ILb1EEEEEDaiS1P_S1Q_S1R_)
        /*0158*/ 	.word	0x00000430


	//----- nvinfo : EIATTR_FRAME_SIZE
	.align		4
.L_88:
        /*015c*/ 	.byte	0x04, 0x11
        /*015e*/ 	.short	(.L_90 - .L_89)
	.align		4
.L_89:
        /*0160*/ 	.word	index@(_ZN7cutlass13device_kernelIN5flash11enable_sm90INS1_16FlashAttnFwdSm90INS1_25CollectiveMainloopFwdSm90ILi2EN4cute5tupleIJNS5_1CILi1EEES8_S8_EEENS6_IJNS7_ILi128EEENS7_ILi96EEENS7_ILi64EEEEEELi256ENS_6half_tEfNS_4arch4Sm90ELb0ELb1ELb1ELb0ELb1ELb0ELb0ELb1ELb0ELb1ELb0ELb0EEENS1_21CollectiveEpilogueFwdINS6_IJSA_NS7_ILi256EEESB_EEES9_SE_SG_Li256ELb0ELb1ELb0ELb0EEENS1_30DynamicPersistentTileSchedulerILi256ELi128ELb0ELb1ELb1EEEEEEEEEvNT_6ParamsE)
        /*0164*/ 	.word	0x00000430


	//----- nvinfo : EIATTR_REGCOUNT
	.align		4
.L_90:
        /*0168*/ 	.byte	0x04, 0x2f
        /*016a*/ 	.short	(.L_92 - .L_91)
	.align		4
.L_91:
        /*016c*/ 	.word	index@(_ZN7cutlass13device_kernelIN5flash11enable_sm90INS1_16FlashAttnFwdSm90INS1_25CollectiveMainloopFwdSm90ILi2EN4cute5tupleIJNS5_1CILi1EEES8_S8_EEENS6_IJNS7_ILi128EEENS7_ILi96EEENS7_ILi64EEEEEELi256ENS_6half_tEfNS_4arch4Sm90ELb0ELb0ELb1ELb1ELb1ELb1ELb1ELb1ELb0ELb1ELb0ELb0EEENS1_21CollectiveEpilogueFwdINS6_IJSA_NS7_ILi256EEESB_EEES9_SE_SG_Li256ELb1ELb1ELb0ELb0EEENS1_36VarlenDynamicPersistentTileSchedulerILi128ELi96ELi256ELi128ELb0ELb1ELb1ELb0ELb1ELb1EEEEEEEEEvNT_6ParamsE)
        /*0170*/ 	.word	0x000000a8


	//----- nvinfo : EIATTR_FRAME_SIZE
	.align		4
.L_92:
        /*0174*/ 	.byte	0x04, 0x11
        /*0176*/ 	.short	(.L_94 - .L_93)
	.align		4
.L_93:
        /*0178*/ 	.word	index@(_ZN7cutlass13device_kernelIN5flash11enable_sm90INS1_16FlashAttnFwdSm90INS1_25CollectiveMainloopFwdSm90ILi2EN4cute5tupleIJNS5_1CILi1EEES8_S8_EEENS6_IJNS7_ILi128EEENS7_ILi96EEENS7_ILi64EEEEEELi256ENS_6half_tEfNS_4arch4Sm90ELb0ELb0ELb1ELb1ELb1ELb1ELb1ELb1ELb0ELb1ELb0ELb0EEENS1_21CollectiveEpilogueFwdINS6_IJSA_NS7_ILi256EEESB_EEES9_SE_SG_Li256ELb1ELb1ELb0ELb0EEENS1_36VarlenDynamicPersistentTileSchedulerILi128ELi96ELi256ELi128ELb0ELb1ELb1ELb0ELb1ELb1EEEEEEEEEvNT_6ParamsE)
        /*017c*/ 	.word	0x00000090


	//----- nvinfo : EIATTR_REGCOUNT
	.align		4
.L_94:
        /*0180*/ 	.byte	0x04, 0x2f
        /*0182*/ 	.short	(.L_96 - .L_95)
	.align		4
.L_95:
        /*0184*/ 	.word	index@(_ZN7cutlass13device_kernelIN5flash11enable_sm90INS1_16FlashAttnFwdSm90INS1_25CollectiveMainloopFwdSm90ILi2EN4cute5tupleIJNS5_1CILi1EEES8_S8_EEENS6_IJNS7_ILi128EEENS7_ILi96EEENS7_ILi64EEEEEELi256ENS_6half_tEfNS_4arch4Sm90ELb0ELb0ELb1ELb1ELb1ELb0ELb1ELb1ELb0ELb1ELb0ELb0EEENS1_21CollectiveEpilogueFwdINS6_IJSA_NS7_ILi256EEESB_EEES9_SE_SG_Li256ELb1ELb1ELb0ELb0EEENS1_36VarlenDynamicPersistentTileSchedulerILi128ELi96ELi256ELi128ELb0ELb1ELb1ELb0ELb1ELb1EEEEEEEEEvNT_6ParamsE)
        /*0188*/ 	.word	0x000000a8


	//----- nvinfo : EIATTR_FRAME_SIZE
	.align		4
.L_96:
        /*018c*/ 	.byte	0x04, 0x11
        /*018e*/ 	.short	(.L_98 - .L_97)
	.align		4
.L_97:
        /*0190*/ 	.word	index@(_ZN7cutlass13device_kernelIN5flash11enable_sm90INS1_16FlashAttnFwdSm90INS1_25CollectiveMainloopFwdSm90ILi2EN4cute5tupleIJNS5_1CILi1EEES8_S8_EEENS6_IJNS7_ILi128EEENS7_ILi96EEENS7_ILi64EEEEEELi256ENS_6half_tEfNS_4arch4Sm90ELb0ELb0ELb1ELb1ELb1ELb0ELb1ELb1ELb0ELb1ELb0ELb0EEENS1_21CollectiveEpilogueFwdINS6_IJSA_NS7_ILi256EEESB_EEES9_SE_SG_Li256ELb1ELb1ELb0ELb0EEENS1_36VarlenDynamicPersistentTileSchedulerILi128ELi96ELi256ELi128ELb0ELb1ELb1ELb0ELb1ELb1EEEEEEEEEvNT_6ParamsE)
        /*0194*/ 	.word	0x00000028


	//----- nvinfo : EIATTR_REGCOUNT
	.align		4
.L_98:
        /*0198*/ 	.byte	0x04, 0x2f
        /*019a*/ 	.short	(.L_100 - .L_99)
	.align		4
.L_99:
        /*019c*/ 	.word	index@(_ZN7cutlass13device_kernelIN5flash11enable_sm90INS1_16FlashAttnFwdSm90INS1_25CollectiveMainloopFwdSm90ILi2EN4cute5tupleIJNS5_1CILi1EEES8_S8_EEENS6_IJNS7_ILi128EEENS7_ILi96EEENS7_ILi64EEEEEELi256ENS_6half_tEfNS_4arch4Sm90ELb0ELb0ELb1ELb1ELb1ELb1ELb0ELb1ELb0ELb1ELb0ELb0EEENS1_21CollectiveEpilogueFwdINS6_IJSA_NS7_ILi256EEESB_EEES9_SE_SG_Li256ELb1ELb1ELb0ELb0EEENS1_36VarlenDynamicPersistentTileSchedulerILi128ELi96ELi256ELi128ELb0ELb1ELb1ELb0ELb1ELb1EEEEEEEEEvNT_6ParamsE)
        /*01a0*/ 	.word	0x000000a8


	//----- nvinfo : EIATTR_FRAME_SIZE
	.align		4
.L_100:
        /*01a4*/ 	.byte	0x04, 0x11
        /*01a6*/ 	.short	(.L_102 - .L_101)
	.align		4
.L_101:
        /*01a8*/ 	.word	index@(_ZN7cutlass13device_kernelIN5flash11enable_sm90INS1_16FlashAttnFwdSm90INS1_25CollectiveMainloopFwdSm90ILi2EN4cute5tupleIJNS5_1CILi1EEES8_S8_EEENS6_IJNS7_ILi128EEENS7_ILi96EEENS7_ILi64EEEEEELi256ENS_6half_tEfNS_4arch4Sm90ELb0ELb0ELb1ELb1ELb1ELb1ELb0ELb1ELb0ELb1ELb0ELb0EEENS1_21CollectiveEpilogueFwdINS6_IJSA_NS7_ILi256EEESB_EEES9_SE_SG_Li256ELb1ELb1ELb0ELb0EEENS1_36VarlenDynamicPersistentTileSchedulerILi128ELi96ELi256ELi128ELb0ELb1ELb1ELb0ELb1ELb1EEEEEEEEEvNT_6ParamsE)
        /*01ac*/ 	.word	0x00000060


	//----- nvinfo : EIATTR_REGCOUNT
	.align		4
.L_102:
        /*01b0*/ 	.byte	0x04, 0x2f
        /*01b2*/ 	.short	(.L_104 - .L_103)
	.align		4
.L_103:
        /*01b4*/ 	.word	index@(_ZN7cutlass13device_kernelIN5flash11enable_sm90INS1_16FlashAttnFwdSm90INS1_25CollectiveMainloopFwdSm90ILi2EN4cute5tupleIJNS5_1CILi1EEES8_S8_EEENS6_IJNS7_ILi128EEENS7_ILi96EEENS7_ILi64EEEEEELi256ENS_6half_tEfNS_4arch4Sm90ELb0ELb0ELb1ELb1ELb1ELb0ELb0ELb1ELb0ELb1ELb0ELb0EEENS1_21CollectiveEpilogueFwdINS6_IJSA_NS7_ILi256EEESB_EEES9_SE_SG_Li256ELb1ELb1ELb0ELb0EEENS1_36VarlenDynamicPersistentTileSchedulerILi128ELi96ELi256ELi128ELb0ELb1ELb1ELb0ELb1ELb1EEEEEEEEEvNT_6ParamsE)
        /*01b8*/ 	.word	0x000000a8


	//----- nvinfo : EIATTR_FRAME_SIZE
	.align		4
.L_104:
        /*01bc*/ 	.byte	0x04, 0x11
        /*01be*/ 	.short	(.L_106 - .L_105)
	.align		4
.L_105:
        /*01c0*/ 	.word	index@(_ZN7cutlass13device_kernelIN5flash11enable_sm90INS1_16FlashAttnFwdSm90INS1_25CollectiveMainloopFwdSm90ILi2EN4cute5tupleIJNS5_1CILi1EEES8_S8_EEENS6_IJNS7_ILi128EEENS7_ILi96EEENS7_ILi64EEEEEELi256ENS_6half_tEfNS_4arch4Sm90ELb0ELb0ELb1ELb1ELb1ELb0ELb0ELb1ELb0ELb1ELb0ELb0EEENS1_21CollectiveEpilogueFwdINS6_IJSA_NS7_ILi256EEESB_EEES9_SE_SG_Li256ELb1ELb1ELb0ELb0EEENS1_36VarlenDynamicPersistentTileSchedulerILi128ELi96ELi256ELi128ELb0ELb1ELb1ELb0ELb1ELb1EEEEEEEEEvNT_6ParamsE)
        /*01c4*/ 	.word	0x00000030


	//----- nvinfo : EIATTR_REGCOUNT
	.align		4
.L_106:
        /*01c8*/ 	.byte	0x04, 0x2f
        /*01ca*/ 	.short	(.L_108 - .L_107)
	.align		4
.L_107:
        /*01cc*/ 	.word	index@(_ZN7cutlass13device_kernelIN5flash11enable_sm90INS1_16FlashAttnFwdSm90INS1_25CollectiveMainloopFwdSm90ILi2EN4cute5tupleIJNS5_1CILi1EEES8_S8_EEENS6_IJNS7_ILi128EEENS7_ILi96EEENS7_ILi64EEEEEELi256ENS_6half_tEfNS_4arch4Sm90ELb0ELb0ELb1ELb0ELb1ELb0ELb1ELb1ELb0ELb1ELb0ELb0EEENS1_21CollectiveEpilogueFwdINS6_IJSA_NS7_ILi256EEESB_EEES9_SE_SG_Li256ELb0ELb1ELb0ELb0EEENS1_29StaticPersistentTileSchedulerILb0EEEEEEEEEvNT_6ParamsE)
        /*01d0*/ 	.word	0x000000a8


	//----- nvinfo : EIATTR_FRAME_SIZE
	.align		4
.L_108:
        /*01d4*/ 	.byte	0x04, 0x11
        /*01d6*/ 	.short	(.L_110 - .L_109)
	.align		4
.L_109:
        /*01d8*/ 	.word	index@(_ZN7cutlass13device_kernelIN5flash11enable_sm90INS1_16FlashAttnFwdSm90INS1_25CollectiveMainloopFwdSm90ILi2EN4cute5tupleIJNS5_1CILi1EEES8_S8_EEENS6_IJNS7_ILi128EEENS7_ILi96EEENS7_ILi64EEEEEELi256ENS_6half_tEfNS_4arch4Sm90ELb0ELb0ELb1ELb0ELb1ELb0ELb1ELb1ELb0ELb1ELb0ELb0EEENS1_21CollectiveEpilogueFwdINS6_IJSA_NS7_ILi256EEESB_EEES9_SE_SG_Li256ELb0ELb1ELb0ELb0EEENS1_29StaticPersistentTileSchedulerILb0EEEEEEEEEvNT_6ParamsE)
        /*01dc*/ 	.word	0x00000020


	//----- nvinfo : EIATTR_REGCOUNT
	.align		4
.L_110:
        /*01e0*/ 	.byte	0x04, 0x2f
        /*01e2*/ 	.short	(.L_112 - .L_111)
	.align		4
.L_111:
        /*01e4*/ 	.word	index@(_ZN7cutlass13device_kernelIN5flash11enable_sm90INS1_16FlashAttnFwdSm90INS1_25CollectiveMainloopFwdSm90ILi2EN4cute5tupleIJNS5_1CILi1EEES8_S8_EEENS6_IJNS7_ILi128EEENS7_ILi96EEENS7_ILi64EEEEEELi256ENS_6half_tEfNS_4arch4Sm90ELb0ELb0ELb1ELb0ELb1ELb0ELb0ELb1ELb0ELb1ELb0ELb0EEENS1_21CollectiveEpilogueFwdINS6_IJSA_NS7_ILi256EEESB_EEES9_SE_SG_Li256ELb0ELb1ELb0ELb0EEENS1_29StaticPersistentTileSchedulerILb0EEEEEEEEEvNT_6ParamsE)
        /*01e8*/ 	.word	0x000000a8


	//----- nvinfo : EIATTR_FRAME_SIZE
	.align		4
.L_112:
        /*01ec*/ 	.byte	0x04, 0x11
        /*01ee*/ 	.short	(.L_114 - .L_113)
	.align		4
.L_113:
        /*01f0*/ 	.word	index@(_ZN7cutlass13device_kernelIN5flash11enable_sm90INS1_16FlashAttnFwdSm90INS1_25CollectiveMainloopFwdSm90ILi2EN4cute5tupleIJNS5_1CILi1EEES8_S8_EEENS6_IJNS7_ILi128EEENS7_ILi96EEENS7_ILi64EEEEEELi256ENS_6half_tEfNS_4arch4Sm90ELb0ELb0ELb1ELb0ELb1ELb0ELb0ELb1ELb0ELb1ELb0ELb0EEENS1_21CollectiveEpilogueFwdINS6_IJSA_NS7_ILi256EEESB_EEES9_SE_SG_Li256ELb0ELb1ELb0ELb0EEENS1_29StaticPersistentTileSchedulerILb0EEEEEEEEEvNT_6ParamsE)
        /*01f4*/ 	.word	0x00000020


	//----- nvinfo : EIATTR_REGCOUNT
	.align		4
.L_114:
        /*01f8*/ 	.byte	0x04, 0x2f
        /*01fa*/ 	.short	(.L_116 - .L_115)
	.align		4
.L_115:
        /*01fc*/ 	.word	index@(_ZN7cutlass13device_kernelIN5flash11enable_sm90INS1_16FlashAttnFwdSm90INS1_25CollectiveMainloopFwdSm90ILi2EN4cute5tupleIJNS5_1CILi1EEES8_S8_EEENS6_IJNS7_ILi64EEESA_SA_EEELi512ENS_6half_tEfNS_4arch4Sm90ELb1ELb0ELb1ELb1ELb1ELb1ELb1ELb0ELb0ELb1ELb0ELb0EEENS1_21CollectiveEpilogueFwdINS6_IJSA_NS7_ILi512EEESA_EEES9_SC_SE_Li256ELb1ELb1ELb0ELb0EEENS1_36VarlenDynamicPersistentTileSchedulerILi64ELi64ELi256ELi128ELb0ELb1ELb1ELb1ELb1ELb1EEEEEEEEEvNT_6ParamsE)
        /*0200*/ 	.word	0x000000a8


	//----- nvinfo : EIATTR_FRAME_SIZE
	.align		4
.L_116:
        /*0204*/ 	.byte	0x04, 0x11
        /*0206*/ 	.short	(.L_118 - .L_117)
	.align		4
.L_117:
        /*0208*/ 	.word	index@(_ZN7cutlass13device_kernelIN5flash11enable_sm90INS1_16FlashAttnFwdSm90INS1_25CollectiveMainloopFwdSm90ILi2EN4cute5tupleIJNS5_1CILi1EEES8_S8_EEENS6_IJNS7_ILi64EEESA_SA_EEELi512ENS_6half_tEfNS_4arch4Sm90ELb1ELb0ELb1ELb1ELb1ELb1ELb1ELb0ELb0ELb1ELb0ELb0EEENS1_21CollectiveEpilogueFwdINS6_IJSA_NS7_ILi512EEESA_EEES9_SC_SE_Li256ELb1ELb1ELb0ELb0EEENS1_36VarlenDynamicPersistentTileSchedulerILi64ELi64ELi256ELi128ELb0ELb1ELb1ELb1ELb1ELb1EEEEEEEEEvNT_6ParamsE)
        /*020c*/ 	.word	0x00000078


	//----- nvinfo : EIATTR_REGCOUNT
	.align		4
.L_118:
        /*0210*/ 	.byte	0x04, 0x2f
        /*0212*/ 	.short	(.L_120 - .L_119)
	.align		4
.L_119:
        /*0214*/ 	.word	index@(_ZN7cutlass13device_kernelIN5flash11enable_sm90INS1_16FlashAttnFwdSm90INS1_25CollectiveMainloopFwdSm90ILi2EN4cute5tupleIJNS5_1CILi1EEES8_S8_EEENS6_IJNS7_ILi64EEESA_SA_EEELi512ENS_6half_tEfNS_4arch4Sm90ELb1ELb0ELb1ELb1ELb1ELb0ELb1ELb0ELb0ELb1ELb0ELb0EEENS1_21CollectiveEpilogueFwdINS6_IJSA_NS7_ILi512EEESA_EEES9_SC_SE_Li256ELb1ELb1ELb0ELb0EEENS1_36VarlenDynamicPersistentTileSchedulerILi64ELi64ELi256ELi128ELb0ELb1ELb1ELb1ELb1ELb1EEEEEEEEEvNT_6ParamsE)
        /*0218*/ 	.word	0x000000a8


	//----- nvinfo : EIATTR_FRAME_SIZE
	.align		4
.L_120:
        /*021c*/ 	.byte	0x04, 0x11
        /*021e*/ 	.short	(.L_122 - .L_121)
	.align		4
.L_121:
        /*0220*/ 	.word	index@(_ZN7cutlass13device_kernelIN5flash11enable_sm90INS1_16FlashAttnFwdSm90INS1_25CollectiveMainloopFwdSm90ILi2EN4cute5tupleIJNS5_1CILi1EEES8_S8_EEENS6_IJNS7_ILi64EEESA_SA_EEELi512ENS_6half_tEfNS_4arch4Sm90ELb1ELb0ELb1ELb1ELb1ELb0ELb1ELb0ELb0ELb1ELb0ELb0EEENS1_21CollectiveEpilogueFwdINS6_IJSA_NS7_ILi512EEESA_EEES9_SC_SE_Li256ELb1ELb1ELb0ELb0EEENS1_36VarlenDynamicPersistentTileSchedulerILi64ELi64ELi256ELi128ELb0ELb1ELb1ELb1ELb1ELb1EEEEEEEEEvNT_6ParamsE)
        /*0224*/ 	.word	0x00000028


	//----- nvinfo : EIATTR_REGCOUNT
	.align		4
.L_122:
        /*0228*/ 	.byte	0x04, 0x2f
        /*022a*/ 	.short	(.L_124 - .L_123)
	.align		4
.L_123:
        /*022c*/ 	.word	index@(_ZN7cutlass13device_kernelIN5flash11enable_sm90INS1_16FlashAttnFwdSm90INS1_25CollectiveMainloopFwdSm90ILi2EN4cute5tupleIJNS5_1CILi1EEES8_S8_EEENS6_IJNS7_ILi64EEESA_SA_EEELi512ENS_6half_tEfNS_4arch4Sm90ELb1ELb0ELb1ELb1ELb1ELb1ELb0ELb0ELb0ELb1ELb0ELb0EEENS1_21CollectiveEpilogueFwdINS6_IJSA_NS7_ILi512EEESA_EEES9_SC_SE_Li256ELb1ELb1ELb0ELb0EEENS1_36VarlenDynamicPersistentTileSchedulerILi64ELi64ELi256ELi128ELb0ELb1ELb1ELb1ELb1ELb1EEEEEEEEEvNT_6ParamsE)
        /*0230*/ 	.word	0x000000a8


	//----- nvinfo : EIATTR_FRAME_SIZE
	.align		4
.L_124:
        /*0234*/ 	.byte	0x04, 0x11
        /*0236*/ 	.short	(.L_126 - .L_125)
	.align		4
.L_125:
        /*0238*/ 	.word	index@(_ZN7cutlass13device_kernelIN5flash11enable_sm90INS1_16FlashAttnFwdSm90INS1_25CollectiveMainloopFwdSm90ILi2EN4cute5tupleIJNS5_1CILi1EEES8_S8_EEENS6_IJNS7_ILi64EEESA_SA_EEELi512ENS_6half_tEfNS_4arch4Sm90ELb1ELb0ELb1ELb1ELb1ELb1ELb0ELb0ELb0ELb1ELb0ELb0EEENS1_21CollectiveEpilogueFwdINS6_IJSA_NS7_ILi512EEESA_EEES9_SC_SE_Li256ELb1ELb1ELb0ELb0EEENS1_36VarlenDynamicPersistentTileSchedulerILi64ELi64ELi256ELi128ELb0ELb1ELb1ELb1ELb1ELb1EEEEEEEEEvNT_6ParamsE)
        /*023c*/ 	.word	0x00000068


	//----- nvinfo : EIATTR_REGCOUNT
	.align		4
.L_126:
        /*0240*/ 	.byte	0x04, 0x2f
        /*0242*/ 	.short	(.L_128 - .L_127)
	.align		4
.L_127:
        /*0244*/ 	.word	index@(_ZN7cutlass13device_kernelIN5flash11enable_sm90INS1_16FlashAttnFwdSm90INS1_25CollectiveMainloopFwdSm90ILi2EN4cute5tupleIJNS5_1CILi1EEES8_S8_EEENS6_IJNS7_ILi64EEESA_SA_EEELi512ENS_6half_tEfNS_4arch4Sm90ELb1ELb0ELb1ELb1ELb1ELb0ELb0ELb0ELb0ELb1ELb0ELb0EEENS1_21CollectiveEpilogueFwdINS6_IJSA_NS7_ILi512EEESA_EEES9_SC_SE_Li256ELb1ELb1ELb0ELb0EEENS1_36VarlenDynamicPersistentTileSchedulerILi64ELi64ELi256ELi128ELb0ELb1ELb1ELb1ELb1ELb1EEEEEEEEEvNT_6ParamsE)
        /*0248*/ 	.word	0x000000a8


	//----- nvinfo : EIATTR_FRAME_SIZE
	.align		4
.L_128:
        /*024c*/ 	.byte	0x04, 0x11
        /*024e*/ 	.short	(.L_130 - .L_129)
	.align		4
.L_129:
        /*0250*/ 	.word	index@(_ZN7cutlass13device_kernelIN5flash11enable_sm90INS1_16FlashAttnFwdSm90INS1_25CollectiveMainloopFwdSm90ILi2EN4cute5tupleIJNS5_1CILi1EEES8_S8_EEENS6_IJNS7_ILi64EEESA_SA_EEELi512ENS_6half_tEfNS_4arch4Sm90ELb1ELb0ELb1ELb1ELb1ELb0ELb0ELb0ELb0ELb1ELb0ELb0EEENS1_21CollectiveEpilogueFwdINS6_IJSA_NS7_ILi512EEESA_EEES9_SC_SE_Li256ELb1ELb1ELb0ELb0EEENS1_36VarlenDynamicPersistentTileSchedulerILi64ELi64ELi256ELi128ELb0ELb1ELb1ELb1ELb1ELb1EEEEEEEEEvNT_6ParamsE)
        /*0254*/ 	.word	0x00000030


	//----- nvinfo : EIATTR_REGCOUNT
	.align		4
.L_130:
        /*0258*/ 	.byte	0x04, 0x2f
        /*025a*/ 	.short	(.L_132 - .L_131)
	.align		4
.L_131:
        /*025c*/ 	.word	index@(_ZN7cutlass13device_kernelIN5flash11enable_sm90INS1_16FlashAttnFwdSm90INS1_25CollectiveMainloopFwdSm90ILi2EN4cute5tupleIJNS5_1CILi1EEES8_S8_EEENS6_IJNS7_ILi64EEESA_SA_EEELi512ENS_6half_tEfNS_4arch4Sm90ELb1ELb0ELb1ELb0ELb1ELb0ELb1ELb0ELb0ELb1ELb0ELb0EEENS1_21CollectiveEpilogueFwdINS6_IJSA_NS7_ILi512EEESA_EEES9_SC_SE_Li256ELb0ELb1ELb0ELb0EEENS1_30DynamicPersistentTileSchedulerILi256ELi128ELb0ELb1ELb1EEEEEEEEEvNT_6ParamsE)
        /*0260*/ 	.word	0x000000a8


	//----- nvinfo : EIATTR_FRAME_SIZE
	.align		4
.L_132:
        /*0264*/ 	.byte	0x04, 0x11
        /*0266*/ 	.short	(.L_134 - .L_133)
	.align		4
.L_133:
        /*0268*/ 	.word	index@(_ZN7cutlass13device_kernelIN5flash11enable_sm90INS1_16FlashAttnFwdSm90INS1_25CollectiveMainloopFwdSm90ILi2EN4cute5tupleIJNS5_1CILi1EEES8_S8_EEENS6_IJNS7_ILi64EEESA_SA_EEELi512ENS_6half_tEfNS_4arch4Sm90ELb1ELb0ELb1ELb0ELb1ELb0ELb1ELb0ELb0ELb1ELb0ELb0EEENS1_21CollectiveEpilogueFwdINS6_IJSA_NS7_ILi512EEESA_EEES9_SC_SE_Li256ELb0ELb1ELb0ELb0EEENS1_30DynamicPersistentTileSchedulerILi256ELi128ELb0ELb1ELb1EEEEEEEEEvNT_6ParamsE)
        /*026c*/ 	.word	0x00000018


	//----- nvinfo : EIATTR_REGCOUNT
	.align		4
.L_134:
        /*0270*/ 	.byte	0x04, 0x2f
        /*0272*/ 	.short	(.L_136 - .L_135)
	.align		4
.L_135:
        /*0274*/ 	.word	index@(_ZN7cutlass13device_kernelIN5flash11enable_sm90INS1_16FlashAttnFwdSm90INS1_25CollectiveMainloopFwdSm90ILi2EN4cute5tupleIJNS5_1CILi1EEES8_S8_EEENS6_IJNS7_ILi64EEESA_SA_EEELi512ENS_6half_tEfNS_4arch4Sm90ELb1ELb0ELb1ELb0ELb1ELb0ELb0ELb0ELb0ELb1ELb0ELb0EEENS1_21CollectiveEpilogueFwdINS6_IJSA_NS7_ILi512EEESA_EEES9_SC_SE_Li256ELb0ELb1ELb0ELb0EEENS1_30DynamicPersistentTileSchedulerILi256ELi128ELb0ELb1ELb1EEEEEEEEEvNT_6ParamsE)
        /*0278*/ 	.word	0x000000a8


	//----- nvinfo : EIATTR_FRAME_SIZE
	.align		4
.L_136:
        /*027c*/ 	.byte	0x04, 0x11
        /*027e*/ 	.short	(.L_138 - .L_137)
	.align		4
.L_137:
        /*0280*/ 	.word	index@(_ZN7cutlass13device_kernelIN5flash11enable_sm90INS1_16FlashAttnFwdSm90INS1_25CollectiveMainloopFwdSm90ILi2EN4cute5tupleIJNS5_1CILi1EEES8_S8_EEENS6_IJNS7_ILi64EEESA_SA_EEELi512ENS_6half_tEfNS_4arch4Sm90ELb1ELb0ELb1ELb0ELb1ELb0ELb0ELb0ELb0ELb1ELb0ELb0EEENS1_21CollectiveEpilogueFwdINS6_IJSA_NS7_ILi512EEESA_EEES9_SC_SE_Li256ELb0ELb1ELb0ELb0EEENS1_30DynamicPersistentTileSchedulerILi256ELi128ELb0ELb1ELb1EEEEEEEEEvNT_6ParamsE)
        /*0284*/ 	.word	0x00000010


	//----- nvinfo : EIATTR_REGCOUNT
	.align		4
.L_138:
        /*0288*/ 	.byte	0x04, 0x2f
        /*028a*/ 	.short	(.L_140 - .L_139)
	.align		4
.L_139:
        /*028c*/ 	.word	index@(_ZN7cutlass13device_kernelIN5flash11enable_sm90INS1_16FlashAttnFwdSm90INS1_25CollectiveMainloopFwdSm90ILi2EN4cute5tupleIJNS5_1CILi1EEES8_S8_EEENS6_IJNS7_ILi64EEESA_SA_EEELi512ENS_6half_tEfNS_4arch4Sm90ELb0ELb1ELb1ELb1ELb1ELb1ELb1ELb0ELb0ELb1ELb0ELb0EEENS1_21CollectiveEpilogueFwdINS6_IJSA_NS7_ILi512EEESA_EEES9_SC_SE_Li256ELb1ELb1ELb0ELb0EEENS1_36VarlenDynamicPersistentTileSchedulerILi64ELi64ELi256ELi128ELb0ELb1ELb1ELb1ELb0ELb1EEEEEEEEEvNT_6ParamsE)
        /*0290*/ 	.word	0x000000a8


	//----- nvinfo : EIATTR_FRAME_SIZE
	.align		4
.L_140:
        /*0294*/ 	.byte	0x04, 0x11
        /*0296*/ 	.short	(.L_142 - .L_141)
	.align		4
.L_141:
        /*0298*/ 	.word	index@($_ZN7cutlass13device_kernelIN5flash11enable_sm90INS1_16FlashAttnFwdSm90INS1_25CollectiveMainloopFwdSm90ILi2EN4cute5tupleIJNS5_1CILi1EEES8_S8_EEENS6_IJNS7_ILi64EEESA_SA_EEELi512ENS_6half_tEfNS_4arch4Sm90ELb0ELb1ELb1ELb1ELb1ELb1ELb1ELb0ELb0ELb1ELb0ELb0EEENS1_21CollectiveEpilogueFwdINS6_IJSA_NS7_ILi512EEESA_EEES9_SC_SE_Li256ELb1ELb1ELb0ELb0EEENS1_36VarlenDynamicPersistentTileSchedulerILi64ELi64ELi256ELi128ELb0ELb1ELb1ELb1ELb0ELb1EEEEEEEEEvNT_6ParamsE$_ZZN5flash25CollectiveMainloopFwdSm90ILi2EN4cute5tupleIJNS1_1CILi1EEES4_S4_EEENS2_IJNS3_ILi64EEES6_S6_EEELi512EN7cutlass6half_tEfNS8_4arch4Sm90ELb0ELb1ELb1ELb1ELb1ELb1ELb1ELb0ELb0ELb1ELb0ELb0EE3mmaINS_16FlashAttnFwdSm90ISC_NS_21CollectiveEpilogueFwdINS2_IJS6_NS3_ILi512EEES6_EEES5_S9_SB_Li256ELb1ELb1ELb0ELb0EEENS_36VarlenDynamicPersistentTileSchedulerILi64ELi64ELi256ELi128ELb0ELb1ELb1ELb1ELb0ELb1EEEE13SharedStorageENS1_6TensorINS1_11ArrayEngineIfLm128EEENS1_6LayoutINS2_IJNS2_IJNS3_ILi2EEESR_NS3_ILi32EEEEEES4_S4_EEENS2_IJNS2_IJS4_SR_NS3_ILi4EEEEEENS3_ILi0EEESX_EEEEEEENS_7SoftmaxILi2ELi0EEEEEbRKNSC_6ParamsENS8_13PipelineAsyncILi2EEES17_RNS8_13PipelineStateILj2EEERT0_RT1_iRiRKNS_16SeqlenInfoQKNewKILb1ELb1EEENS2_IJiiiiEEERT_ENKUliT_T0_T1_E_clIZSD_ISM_S10_S12_EbS15_S17_S17_S1A_S1C_S1E_iS1F_S1J_S1K_S1M_EUlRS1N_iE0_NS3_ILb1EEES1U_EEDaiS1N_S1O_S1P_)
        /*029c*/ 	.word	0x00000460


	//----- nvinfo : EIATTR_FRAME_SIZE
	.align		4
.L_142:
        /*02a0*/ 	.byte	0x04, 0x11
        /*02a2*/ 	.short	(.L_144 - .L_143)
	.align		4
.L_143:
        /*02a4*/ 	.word	index@(_ZN7cutlass13device_kernelIN5flash11enable_sm90INS1_16FlashAttnFwdSm90INS1_25CollectiveMainloopFwdSm90ILi2EN4cute5tupleIJNS5_1CILi1EEES8_S8_EEENS6_IJNS7_ILi64EEESA_SA_EEELi512ENS_6half_tEfNS_4arch4Sm90ELb0ELb1ELb1ELb1ELb1ELb1ELb1ELb0ELb0ELb1ELb0ELb0EEENS1_21CollectiveEpilogueFwdINS6_IJSA_NS7_ILi512EEESA_EEES9_SC_SE_Li256ELb1ELb1ELb0ELb0EEENS1_36VarlenDynamicPersistentTileSchedulerILi64ELi64ELi256ELi128ELb0ELb1ELb1ELb1ELb0ELb1EEEEEEEEEvNT_6ParamsE)
        /*02a8*/ 	.word	0x00000460


	//----- nvinfo : EIATTR_REGCOUNT
	.align		4
.L_144:
        /*02ac*/ 	.byte	0x04, 0x2f
        /*02ae*/ 	.short	(.L_146 - .L_145)
	.align		4
.L_145:
        /*02b0*/ 	.word	index@(_ZN7cutlass13device_kernelIN5flash11enable_sm90INS1_16FlashAttnFwdSm90INS1_25CollectiveMainloopFwdSm90ILi2EN4cute5tupleIJNS5_1CILi1EEES8_S8_EEENS6_IJNS7_ILi64EEESA_SA_EEELi512ENS_6half_tEfNS_4arch4Sm90ELb0ELb1ELb1ELb1ELb1ELb0ELb1ELb0ELb0ELb1ELb0ELb0EEENS1_21CollectiveEpilogueFwdINS6_IJSA_NS7_ILi512EEESA_EEES9_SC_SE_Li256ELb1ELb1ELb0ELb0EEENS1_36VarlenDynamicPersistentTileSchedulerILi64ELi64ELi256ELi128ELb0ELb1ELb1ELb1ELb0ELb1EEEEEEEEEvNT_6ParamsE)
        /*02b4*/ 	.word	0x000000a8


	//----- nvinfo : EIATTR_FRAME_SIZE
	.align		4
.L_146:
        /*02b8*/ 	.byte	0x04, 0x11
        /*02ba*/ 	.short	(.L_148 - .L_147)
	.align		4
.L_147:
        /*02bc*/ 	.word	index@($_ZN7cutlass13device_kernelIN5flash11enable_sm90INS1_16FlashAttnFwdSm90INS1_25CollectiveMainloopFwdSm90ILi2EN4cute5tupleIJNS5_1CILi1EEES8_S8_EEENS6_IJNS7_ILi64EEESA_SA_EEELi512ENS_6half_tEfNS_4arch4Sm90ELb0ELb1ELb1ELb1ELb1ELb0ELb1ELb0ELb0ELb1ELb0ELb0EEENS1_21CollectiveEpilogueFwdINS6_IJSA_NS7_ILi512EEESA_EEES9_SC_SE_Li256ELb1ELb1ELb0ELb0EEENS1_36VarlenDynamicPersistentTileSchedulerILi64ELi64ELi256ELi128ELb0ELb1ELb1ELb1ELb0ELb1EEEEEEEEEvNT_6ParamsE$_ZZN5flash25CollectiveMainloopFwdSm90ILi2EN4cute5tupleIJNS1_1CILi1EEES4_S4_EEENS2_IJNS3_ILi64EEES6_S6_EEELi512EN7cutlass6half_tEfNS8_4arch4Sm90ELb0ELb1ELb1ELb1ELb1ELb0ELb1ELb0ELb0ELb1ELb0ELb0EE3mmaINS_16FlashAttnFwdSm90ISC_NS_21CollectiveEpilogueFwdINS2_IJS6_NS3_ILi512EEES6_EEES5_S9_SB_Li256ELb1ELb1ELb0ELb0EEENS_36VarlenDynamicPersistentTileSchedulerILi64ELi64ELi256ELi128ELb0ELb1ELb1ELb1ELb0ELb1EEEE13SharedStorageENS1_6TensorINS1_11ArrayEngineIfLm128EEENS1_6LayoutINS2_IJNS2_IJNS3_ILi2EEESR_NS3_ILi32EEEEEES4_S4_EEENS2_IJNS2_IJS4_SR_NS3_ILi4EEEEEENS3_ILi0EEESX_EEEEEEENS_7SoftmaxILi2ELi0EEEEEbRKNSC_6ParamsENS8_13PipelineAsyncILi2EEES17_RNS8_13PipelineStateILj2EEERT0_RT1_iRiRKNS_16SeqlenInfoQKNewKILb1ELb0EEENS2_IJiiiiEEERT_ENKUliT_T0_T1_E_clIZSD_ISM_S10_S12_EbS15_S17_S17_S1A_S1C_S1E_iS1F_S1J_S1K_S1M_EUlRS1N_iE1_NS3_ILb0EEENS3_ILb1EEEEEDaiS1N_S1O_S1P_)
        /*02c0*/ 	.word	0x00000450


	//----- nvinfo : EIATTR_FRAME_SIZE
	.align		4
.L_148:
        /*02c4*/ 	.byte	0x04, 0x11
        /*02c6*/ 	.short	(.L_150 - .L_149)
	.align		4
.L_149:
        /*02c8*/ 	.word	index@(_ZN7cutlass13device_kernelIN5flash11enable_sm90INS1_16FlashAttnFwdSm90INS1_25CollectiveMainloopFwdSm90ILi2EN4cute5tupleIJNS5_1CILi1EEES8_S8_EEENS6_IJNS7_ILi64EEESA_SA_EEELi512ENS_6half_tEfNS_4arch4Sm90ELb0ELb1ELb1ELb1ELb1ELb0ELb1ELb0ELb0ELb1ELb0ELb0EEENS1_21CollectiveEpilogueFwdINS6_IJSA_NS7_ILi512EEESA_EEES9_SC_SE_Li256ELb1ELb1ELb0ELb0EEENS1_36VarlenDynamicPersistentTileSchedulerILi64ELi64ELi256ELi128ELb0ELb1ELb1ELb1ELb0ELb1EEEEEEEEEvNT_6ParamsE)
        /*02cc*/ 	.word	0x00000450


	//----- nvinfo : EIATTR_REGCOUNT
	.align		4
.L_150:
        /*02d0*/ 	.byte	0x04, 0x2f
        /*02d2*/ 	.short	(.L_152 - .L_151)
	.align		4
.L_151:
        /*02d4*/ 	.word	index@(_ZN7cutlass13device_kernelIN5flash11enable_sm90INS1_16FlashAttnFwdSm90INS1_25CollectiveMainloopFwdSm90ILi2EN4cute5tupleIJNS5_1CILi1EEES8_S8_EEENS6_IJNS7_ILi64EEESA_SA_EEELi512ENS_6half_tEfNS_4arch4Sm90ELb0ELb1ELb1ELb1ELb1ELb1ELb0ELb0ELb0ELb1ELb0ELb0EEENS1_21CollectiveEpilogueFwdINS6_IJSA_NS7_ILi512EEESA_EEES9_SC_SE_Li256ELb1ELb1ELb0ELb0EEENS1_36VarlenDynamicPersistentTileSchedulerILi64ELi64ELi256ELi128ELb0ELb1ELb1ELb1ELb0ELb1EEEEEEEEEvNT_6ParamsE)
        /*02d8*/ 	.word	0x000000a8


	//----- nvinfo : EIATTR_FRAME_SIZE
	.align		4
.L_152:
        /*02dc*/ 	.byte	0x04, 0x11
        /*02de*/ 	.short	(.L_154 - .L_153)
	.align		4
.L_153:
        /*02e0*/ 	.word	index@(_ZN7cutlass13device_kernelIN5flash11enable_sm90INS1_16FlashAttnFwdSm90INS1_25CollectiveMainloopFwdSm90ILi2EN4cute5tupleIJNS5_1CILi1EEES8_S8_EEENS6_IJNS7_ILi64EEESA_SA_EEELi512ENS_6half_tEfNS_4arch4Sm90ELb0ELb1ELb1ELb1ELb1ELb1ELb0ELb0ELb0ELb1ELb0ELb0EEENS1_21CollectiveEpilogueFwdINS6_IJSA_NS7_ILi512EEESA_EEES9_SC_SE_Li256ELb1ELb1ELb0ELb0EEENS1_36VarlenDynamicPersistentTileSchedulerILi64ELi64ELi256ELi128ELb0ELb1ELb1ELb1ELb0ELb1EEEEEEEEEvNT_6ParamsE)
        /*02e4*/ 	.word	0x00000068


	//----- nvinfo : EIATTR_REGCOUNT
	.align		4
.L_154:
        /*02e8*/ 	.byte	0x04, 0x2f
        /*02ea*/ 	.short	(.L_156 - .L_155)
	.align		4
.L_155:
        /*02ec*/ 	.word	index@(_ZN7cutlass13device_kernelIN5flash11enable_sm90INS1_16FlashAttnFwdSm90INS1_25CollectiveMainloopFwdSm90ILi2EN4cute5tupleIJNS5_1CILi1EEES8_S8_EEENS6_IJNS7_ILi64EEESA_SA_EEELi512ENS_6half_tEfNS_4arch4Sm90ELb0ELb1ELb1ELb1ELb1ELb0ELb0ELb0ELb0ELb1ELb0ELb0EEENS1_21CollectiveEpilogueFwdINS6_IJSA_NS7_ILi512EEESA_EEES9_SC_SE_Li256ELb1ELb1ELb0ELb0EEENS1_36VarlenDynamicPersistentTileSchedulerILi64ELi64ELi256ELi128ELb0ELb1ELb1ELb1ELb0ELb1EEEEEEEEEvNT_6ParamsE)
        /*02f0*/ 	.word	0x000000a8


	//----- nvinfo : EIATTR_FRAME_SIZE
	.align		4
.L_156:
        /*02f4*/ 	.byte	0x04, 0x11
        /*02f6*/ 	.short	(.L_158 - .L_157)
	.align		4
.L_157:
        /*02f8*/ 	.word	index@(_ZN7cutlass13device_kernelIN5flash11enable_sm90INS1_16FlashAttnFwdSm90INS1_25CollectiveMainloopFwdSm90ILi2EN4cute5tupleIJNS5_1CILi1EEES8_S8_EEENS6_IJNS7_ILi64EEESA_SA_EEELi512ENS_6half_tEfNS_4arch4Sm90ELb0ELb1ELb1ELb1ELb1ELb0ELb0ELb0ELb0ELb1ELb0ELb0EEENS1_21CollectiveEpilogueFwdINS6_IJSA_NS7_ILi512EEESA_EEES9_SC_SE_Li256ELb1ELb1ELb0ELb0EEENS1_36VarlenDynamicPersistentTileSchedulerILi64ELi64ELi256ELi128ELb0ELb1ELb1ELb1ELb0ELb1EEEEEEEEEvNT_6ParamsE)
        /*02fc*/ 	.word	0x00000020


	//----- nvinfo : EIATTR_REGCOUNT
	.align		4
.L_158:
        /*0300*/ 	.byte	0x04, 0x2f
        /*0302*/ 	.short	(.L_160 - .L_159)
	.align		4
.L_159:
        /*0304*/ 	.word	index@(_ZN7cutlass13device_kernelIN5flash11enable_sm90INS1_16FlashAttnFwdSm90INS1_25CollectiveMainloopFwdSm90ILi2EN4cute5tupleIJNS5_1CILi1EEES8_S8_EEENS6_IJNS7_ILi64EEESA_SA_EEELi512ENS_6half_tEfNS_4arch4Sm90ELb0ELb1ELb1ELb0ELb1ELb0ELb1ELb0ELb0ELb1ELb0ELb0EEENS1_21CollectiveEpilogueFwdINS6_IJSA_NS7_ILi512EEESA_EEES9_SC_SE_Li256ELb0ELb1ELb0ELb0EEENS1_30DynamicPersistentTileSchedulerILi256ELi128ELb0ELb1ELb1EEEEEEEEEvNT_6ParamsE)
        /*0308*/ 	.word	0x000000a8


	//----- nvinfo : EIATTR_FRAME_SIZE
	.align		4
.L_160:
        /*030c*/ 	.byte	0x04, 0x11
        /*030e*/ 	.short	(.L_162 - .L_161)
	.align		4
.L_161:
        /*0310*/ 	.word	index@($_ZN7cutlass13device_kernelIN5flash11enable_sm90INS1_16FlashAttnFwdSm90INS1_25CollectiveMainloopFwdSm90ILi2EN4cute5tupleIJNS5_1CILi1EEES8_S8_EEENS6_IJNS7_ILi64EEESA_SA_EEELi512ENS_6half_tEfNS_4arch4Sm90ELb0ELb1ELb1ELb0ELb1ELb0ELb1ELb0ELb0ELb1ELb0ELb0EEENS1_21CollectiveEpilogueFwdINS6_IJSA_NS7_ILi512EEESA_EEES9_SC_SE_Li256ELb0ELb1ELb0ELb0EEENS1_30DynamicPersistentTileSchedulerILi256ELi128ELb0ELb1ELb1EEEEEEEEEvNT_6ParamsE$_ZZN5flash25CollectiveMainloopFwdSm90ILi2EN4cute5tupleIJNS1_1CILi1EEES4_S4_EEENS2_IJNS3_ILi64EEES6_S6_EEELi512EN7cutlass6half_tEfNS8_4arch4Sm90ELb0ELb1ELb1ELb0ELb1ELb0ELb1ELb0ELb0ELb1ELb0ELb0EE3mmaINS_16FlashAttnFwdSm90ISC_NS_21CollectiveEpilogueFwdINS2_IJS6_NS3_ILi512EEES6_EEES5_S9_SB_Li256ELb0ELb1ELb0ELb0EEENS_30DynamicPersistentTileSchedulerILi256ELi128ELb0ELb1ELb1EEEE13SharedStorageENS1_6TensorINS1_11ArrayEngineIfLm128EEENS1_6LayoutINS2_IJNS2_IJNS3_ILi2EEESR_NS3_ILi32EEEEEES4_S4_EEENS2_IJNS2_IJS4_SR_NS3_ILi4EEEEEENS3_ILi0EEESX_EEEEEEENS_7SoftmaxILi2ELi0EEEEEbRKNSC_6ParamsENS8_13PipelineAsyncILi2EEES17_RNS8_13PipelineStateILj2EEERT0_RT1_iRiRKNS_16SeqlenInfoQKNewKILb0ELb0EEENS2_IJiiiiEEERT_ENKUliT_T0_T1_E_clIZSD_ISM_S10_S12_EbS15_S17_S17_S1A_S1C_S1E_iS1F_S1J_S1K_S1M_EUlRS1N_iE1_NS3_ILb0EEENS3_ILb1EEEEEDaiS1N_S1O_S1P_)
        /*0314*/ 	.word	0x00000450


	//----- nvinfo : EIATTR_FRAME_SIZE
	.align		4
.L_162:
        /*0318*/ 	.byte	0x04, 0x11
        /*031a*/ 	.short	(.L_164 - .L_163)
	.align		4
.L_163:
        /*031c*/ 	.word	index@(_ZN7cutlass13device_kernelIN5flash11enable_sm90INS1_16FlashAttnFwdSm90INS1_25CollectiveMainloopFwdSm90ILi2EN4cute5tupleIJNS5_1CILi1EEES8_S8_EEENS6_IJNS7_ILi64EEESA_SA_EEELi512ENS_6half_tEfNS_4arch4Sm90ELb0ELb1ELb1ELb0ELb1ELb0ELb1ELb0ELb0ELb1ELb0ELb0EEENS1_21CollectiveEpilogueFwdINS6_IJSA_NS7_ILi512EEESA_EEES9_SC_SE_Li256ELb0ELb1ELb0ELb0EEENS1_30DynamicPersistentTileSchedulerILi256ELi128ELb0ELb1ELb1EEEEEEEEEvNT_6ParamsE)
        /*0320*/ 	.word	0x00000450


	//----- nvinfo : EIATTR_REGCOUNT
	.align		4
.L_164:
        /*0324*/ 	.byte	0x04, 0x2f
        /*0326*/ 	.short	(.L_166 - .L_165)
	.align		4
.L_165:
        /*0328*/ 	.word	index@(_ZN7cutlass13device_kernelIN5flash11enable_sm90INS1_16FlashAttnFwdSm90INS1_25CollectiveMainloopFwdSm90ILi2EN4cute5tupleIJNS5_1CILi1EEES8_S8_EEENS6_IJNS7_ILi64EEESA_SA_EEELi512ENS_6half_tEfNS_4arch4Sm90ELb0ELb1ELb1ELb0ELb1ELb0ELb0ELb0ELb0ELb1ELb0ELb0EEENS1_21CollectiveEpilogueFwdINS6_IJSA_NS7_ILi512EEESA_EEES9_SC_SE_Li256ELb0ELb1ELb0ELb0EEENS1_30DynamicPersistentTileSchedulerILi256ELi128ELb0ELb1ELb1EEEEEEEEEvNT_6ParamsE)
        /*032c*/ 	.word	0x000000a8


	//----- nvinfo : EIATTR_FRAME_SIZE
	.align		4
.L_166:
        /*0330*/ 	.byte	0x04, 0x11
        /*0332*/ 	.short	(.L_168 - .L_167)
	.align		4
.L_167:
        /*0334*/ 	.word	index@(_ZN7cutlass13device_kernelIN5flash11enable_sm90INS1_16FlashAttnFwdSm90INS1_25CollectiveMainloopFwdSm90ILi2EN4cute5tupleIJNS5_1CILi1EEES8_S8_EEENS6_IJNS7_ILi64EEESA_SA_EEELi512ENS_6half_tEfNS_4arch4Sm90ELb0ELb1ELb1ELb0ELb1ELb0ELb0ELb0ELb0ELb1ELb0ELb0EEENS1_21CollectiveEpilogueFwdINS6_IJSA_NS7_ILi512EEESA_EEES9_SC_SE_Li256ELb0ELb1ELb0ELb0EEENS1_30DynamicPersistentTileSchedulerILi256ELi128ELb0ELb1ELb1EEEEEEEEEvNT_6ParamsE)
        /*0338*/ 	.word	0x00000010


	//----- nvinfo : EIATTR_REGCOUNT
	.align		4
.L_168:
        /*033c*/ 	.byte	0x04, 0x2f
        /*033e*/ 	.short	(.L_170 - .L_169)
	.align		4
.L_169:
        /*0340*/ 	.word	index@(_ZN7cutlass13device_kernelIN5flash11enable_sm90INS1_16FlashAttnFwdSm90INS1_25CollectiveMainloopFwdSm90ILi2EN4cute5tupleIJNS5_1CILi1EEES8_S8_EEENS6_IJNS7_ILi64EEESA_SA_EEELi512ENS_6half_tEfNS_4arch4Sm90ELb0ELb0ELb1ELb1ELb1ELb1ELb1ELb0ELb0ELb1ELb0ELb0EEENS1_21CollectiveEpilogueFwdINS6_IJSA_NS7_ILi512EEESA_EEES9_SC_SE_Li256ELb1ELb1ELb0ELb0EEENS1_36VarlenDynamicPersistentTileSchedulerILi64ELi64ELi256ELi128ELb0ELb1ELb1ELb0ELb1ELb1EEEEEEEEEvNT_6ParamsE)
        /*0344*/ 	.word	0x000000a8


	//----- nvinfo : EIATTR_FRAME_SIZE
	.align		4
.L_170:
        /*0348*/ 	.byte	0x04, 0x11
        /*034a*/ 	.short	(.L_172 - .L_171)
	.align		4
.L_171:
        /*034c*/ 	.word	index@(_ZN7cutlass13device_kernelIN5flash11enable_sm90INS1_16FlashAttnFwdSm90INS1_25CollectiveMainloopFwdSm90ILi2EN4cute5tupleIJNS5_1CILi1EEES8_S8_EEENS6_IJNS7_ILi64EEESA_SA_EEELi512ENS_6half_tEfNS_4arch4Sm90ELb0ELb0ELb1ELb1ELb1ELb1ELb1ELb0ELb0ELb1ELb0ELb0EEENS1_21CollectiveEpilogueFwdINS6_IJSA_NS7_ILi512EEESA_EEES9_SC_SE_Li256ELb1ELb1ELb0ELb0EEENS1_36VarlenDynamicPersistentTileSchedulerILi64ELi64ELi256ELi128ELb0ELb1ELb1ELb0ELb1ELb1EEEEEEEEEvNT_6ParamsE)
        /*0350*/ 	.word	0x00000070


	//----- nvinfo : EIATTR_REGCOUNT
	.align		4
.L_172:
        /*0354*/ 	.byte	0x04, 0x2f
        /*0356*/ 	.short	(.L_174 - .L_173)
	.align		4
.L_173:
        /*0358*/ 	.word	index@(_ZN7cutlass13device_kernelIN5flash11enable_sm90INS1_16FlashAttnFwdSm90INS1_25CollectiveMainloopFwdSm90ILi2EN4cute5tupleIJNS5_1CILi1EEES8_S8_EEENS6_IJNS7_ILi64EEESA_SA_EEELi512ENS_6half_tEfNS_4arch4Sm90ELb0ELb0ELb1ELb1ELb1ELb0ELb1ELb0ELb0ELb1ELb0ELb0EEENS1_21CollectiveEpilogueFwdINS6_IJSA_NS7_ILi512EEESA_EEES9_SC_SE_Li256ELb1ELb1ELb0ELb0EEENS1_36VarlenDynamicPersistentTileSchedulerILi64ELi64ELi256ELi128ELb0ELb1ELb1ELb0ELb1ELb1EEEEEEEEEvNT_6ParamsE)
        /*035c*/ 	.word	0x000000a8


	//----- nvinfo : EIATTR_FRAME_SIZE
	.align		4
.L_174:
        /*0360*/ 	.byte	0x04, 0x11
        /*0362*/ 	.short	(.L_176 - .L_175)
	.align		4
.L_175:
        /*0364*/ 	.word	index@(_ZN7cutlass13device_kernelIN5flash11enable_sm90INS1_16FlashAttnFwdSm90INS1_25CollectiveMainloopFwdSm90ILi2EN4cute5tupleIJNS5_1CILi1EEES8_S8_EEENS6_IJNS7_ILi64EEESA_SA_EEELi512ENS_6half_tEfNS_4arch4Sm90ELb0ELb0ELb1ELb1ELb1ELb0ELb1ELb0ELb0ELb1ELb0ELb0EEENS1_21CollectiveEpilogueFwdINS6_IJSA_NS7_ILi512EEESA_EEES9_SC_SE_Li256ELb1ELb1ELb0ELb0EEENS1_36VarlenDynamicPersistentTileSchedulerILi64ELi64ELi256ELi128ELb0ELb1ELb1ELb0ELb1ELb1EEEEEEEEEvNT_6ParamsE)
        /*0368*/ 	.word	0x00000030


	//----- nvinfo : EIATTR_REGCOUNT
	.align		4
.L_176:
        /*036c*/ 	.byte	0x04, 0x2f
        /*036e*/ 	.short	(.L_178 - .L_177)
	.align		4
.L_177:
        /*0370*/ 	.word	index@(_ZN7cutlass13device_kernelIN5flash11enable_sm90INS1_16FlashAttnFwdSm90INS1_25CollectiveMainloopFwdSm90ILi2EN4cute5tupleIJNS5_1CILi1EEES8_S8_EEENS6_IJNS7_ILi64EEESA_SA_EEELi512ENS_6half_tEfNS_4arch4Sm90ELb0ELb0ELb1ELb1ELb1ELb1ELb0ELb0ELb0ELb1ELb0ELb0EEENS1_21CollectiveEpilogueFwdINS6_IJSA_NS7_ILi512EEESA_EEES9_SC_SE_Li256ELb1ELb1ELb0ELb0EEENS1_36VarlenDynamicPersistentTileSchedulerILi64ELi64ELi256ELi128ELb0ELb1ELb1ELb0ELb1ELb1EEEEEEEEEvNT_6ParamsE)
        /*0374*/ 	.word	0x000000a8


	//----- nvinfo : EIATTR_FRAME_SIZE
	.align		4
.L_178:
        /*0378*/ 	.byte	0x04, 0x11
        /*037a*/ 	.short	(.L_180 - .L_179)
	.align		4
.L_179:
        /*037c*/ 	.word	index@(_ZN7cutlass13device_kernelIN5flash11enable_sm90INS1_16FlashAttnFwdSm90INS1_25CollectiveMainloopFwdSm90ILi2EN4cute5tupleIJNS5_1CILi1EEES8_S8_EEENS6_IJNS7_ILi64EEESA_SA_EEELi512ENS_6half_tEfNS_4arch4Sm90ELb0ELb0ELb1ELb1ELb1ELb1ELb0ELb0ELb0ELb1ELb0ELb0EEENS1_21CollectiveEpilogueFwdINS6_IJSA_NS7_ILi512EEESA_EEES9_SC_SE_Li256ELb1ELb1ELb0ELb0EEENS1_36VarlenDynamicPersistentTileSchedulerILi64ELi64ELi256ELi128ELb0ELb1ELb1ELb0ELb1ELb1EEEEEEEEEvNT_6ParamsE)
        /*0380*/ 	.word	0x00000060


	//----- nvinfo : EIATTR_REGCOUNT
	.align		4
.L_180:
        /*0384*/ 	.byte	0x04, 0x2f
        /*0386*/ 	.short	(.L_182 - .L_181)
	.align		4
.L_181:
        /*0388*/ 	.word	index@(_ZN7cutlass13device_kernelIN5flash11enable_sm90INS1_16FlashAttnFwdSm90INS1_25CollectiveMainloopFwdSm90ILi2EN4cute5tupleIJNS5_1CILi1EEES8_S8_EEENS6_IJNS7_ILi64EEESA_SA_EEELi512ENS_6half_tEfNS_4arch4Sm90ELb0ELb0ELb1ELb1ELb1ELb0ELb0ELb0ELb0ELb1ELb0ELb0EEENS1_21CollectiveEpilogueFwdINS6_IJSA_NS7_ILi512EEESA_EEES9_SC_SE_Li256ELb1ELb1ELb0ELb0EEENS1_36VarlenDynamicPersistentTileSchedulerILi64ELi64ELi256ELi128ELb0ELb1ELb1ELb0ELb1ELb1EEEEEEEEEvNT_6ParamsE)
        /*038c*/ 	.word	0x000000a8


	//----- nvinfo : EIATTR_FRAME_SIZE
	.align		4
.L_182:
        /*0390*/ 	.byte	0x04, 0x11
        /*0392*/ 	.short	(.L_184 - .L_183)
	.align		4
.L_183:
        /*0394*/ 	.word	index@(_ZN7cutlass13device_kernelIN5flash11enable_sm90INS1_16FlashAttnFwdSm90INS1_25CollectiveMainloopFwdSm90ILi2EN4cute5tupleIJNS5_1CILi1EEES8_S8_EEENS6_IJNS7_ILi64EEESA_SA_EEELi512ENS_6half_tEfNS_4arch4Sm90ELb0ELb0ELb1ELb1ELb1ELb0ELb0ELb0ELb0ELb1ELb0ELb0EEENS1_21CollectiveEpilogueFwdINS6_IJSA_NS7_ILi512EEESA_EEES9_SC_SE_Li256ELb1ELb1ELb0ELb0EEENS1_36VarlenDynamicPersistentTileSchedulerILi64ELi64ELi256ELi128ELb0ELb1ELb1ELb0ELb1ELb1EEEEEEEEEvNT_6ParamsE)
        /*0398*/ 	.word	0x00000038


	//----- nvinfo : EIATTR_REGCOUNT
	.align		4
.L_184:
        /*039c*/ 	.byte	0x04, 0x2f
        /*039e*/ 	.short	(.L_186 - .L_185)
	.align		4
.L_185:
        /*03a0*/ 	.word	index@(_ZN7cutlass13device_kernelIN5flash11enable_sm90INS1_16FlashAttnFwdSm90INS1_25CollectiveMainloopFwdSm90ILi2EN4cute5tupleIJNS5_1CILi1EEES8_S8_EEENS6_IJNS7_ILi64EEESA_SA_EEELi512ENS_6half_tEfNS_4arch4Sm90ELb0ELb0ELb1ELb0ELb1ELb0ELb1ELb0ELb0ELb1ELb0ELb0EEENS1_21CollectiveEpilogueFwdINS6_IJSA_NS7_ILi512EEESA_EEES9_SC_SE_Li256ELb0ELb1ELb0ELb0EEENS1_29StaticPersistentTileSchedulerILb0EEEEEEEEEvNT_6ParamsE)
        /*03a4*/ 	.word	0x000000a8


	//----- nvinfo : EIATTR_FRAME_SIZE
	.align		4
.L_186:
        /*03a8*/ 	.byte	0x04, 0x11
        /*03aa*/ 	.short	(.L_188 - .L_187)
	.align		4
.L_187:
        /*03ac*/ 	.word	index@(_ZN7cutlass13device_kernelIN5flash11enable_sm90INS1_16FlashAttnFwdSm90INS1_25CollectiveMainloopFwdSm90ILi2EN4cute5tupleIJNS5_1CILi1EEES8_S8_EEENS6_IJNS7_ILi64EEESA_SA_EEELi512ENS_6half_tEfNS_4arch4Sm90ELb0ELb0ELb1ELb0ELb1ELb0ELb1ELb0ELb0ELb1ELb0ELb0EEENS1_21CollectiveEpilogueFwdINS6_IJSA_NS7_ILi512EEESA_EEES9_SC_SE_Li256ELb0ELb1ELb0ELb0EEENS1_29StaticPersistentTileSchedulerILb0EEEEEEEEEvNT_6ParamsE)
        /*03b0*/ 	.word	0x00000030


	//----- nvinfo : EIATTR_REGCOUNT
	.align		4
.L_188:
        /*03b4*/ 	.byte	0x04, 0x2f
        /*03b6*/ 	.short	(.L_190 - .L_189)
	.align		4
.L_189:
        /*03b8*/ 	.word	index@(_ZN7cutlass13device_kernelIN5flash11enable_sm90INS1_16FlashAttnFwdSm90INS1_25CollectiveMainloopFwdSm90ILi2EN4cute5tupleIJNS5_1CILi1EEES8_S8_EEENS6_IJNS7_ILi64EEESA_SA_EEELi512ENS_6half_tEfNS_4arch4Sm90ELb0ELb0ELb1ELb0ELb1ELb0ELb0ELb0ELb0ELb1ELb0ELb0EEENS1_21CollectiveEpilogueFwdINS6_IJSA_NS7_ILi512EEESA_EEES9_SC_SE_Li256ELb0ELb1ELb0ELb0EEENS1_29StaticPersistentTileSchedulerILb0EEEEEEEEEvNT_6ParamsE)
        /*03bc*/ 	.word	0x000000a8


	//----- nvinfo : EIATTR_FRAME_SIZE
	.align		4
.L_190:
        /*03c0*/ 	.byte	0x04, 0x11
        /*03c2*/ 	.short	(.L_192 - .L_191)
	.align		4
.L_191:
        /*03c4*/ 	.word	index@(_ZN7cutlass13device_kernelIN5flash11enable_sm90INS1_16FlashAttnFwdSm90INS1_25CollectiveMainloopFwdSm90ILi2EN4cute5tupleIJNS5_1CILi1EEES8_S8_EEENS6_IJNS7_ILi64EEESA_SA_EEELi512ENS_6half_tEfNS_4arch4Sm90ELb0ELb0ELb1ELb0ELb1ELb0ELb0ELb0ELb0ELb1ELb0ELb0EEENS1_21CollectiveEpilogueFwdINS6_IJSA_NS7_ILi512EEESA_EEES9_SC_SE_Li256ELb0ELb1ELb0ELb0EEENS1_29StaticPersistentTileSchedulerILb0EEEEEEEEEvNT_6ParamsE)
        /*03c8*/ 	.word	0x00000030


	//----- nvinfo : EIATTR_REGCOUNT
	.align		4
.L_192:
        /*03cc*/ 	.byte	0x04, 0x2f
        /*03ce*/ 	.short	(.L_194 - .L_193)
	.align		4
.L_193:
        /*03d0*/ 	.word	index@(_ZN7cutlass13device_kernelIN5flash11enable_sm90INS1_16FlashAttnFwdSm90INS1_25CollectiveMainloopFwdSm90ILi2EN4cute5tupleIJNS5_1CILi1EEES8_S8_EEENS6_IJNS7_ILi128EEENS7_ILi96EEENS7_ILi192EEEEEELi128ENS_6half_tEfNS_4arch4Sm90ELb1ELb0ELb1ELb1ELb1ELb1ELb0ELb1ELb1ELb1ELb0ELb0EEENS1_21CollectiveEpilogueFwdINS6_IJSA_SA_SB_EEES9_SE_SG_Li256ELb1ELb1ELb0ELb0EEENS1_36VarlenDynamicPersistentTileSchedulerILi128ELi96ELi256ELi128ELb0ELb1ELb1ELb1ELb1ELb1EEEEEEEEEvNT_6ParamsE)
        /*03d4*/ 	.word	0x000000a8


	//----- nvinfo : EIATTR_FRAME_SIZE
	.align		4
.L_194:
        /*03d8*/ 	.byte	0x04, 0x11
        /*03da*/ 	.short	(.L_196 - .L_195)
	.align		4
.L_195:
        /*03dc*/ 	.word	index@(_ZN7cutlass13device_kernelIN5flash11enable_sm90INS1_16FlashAttnFwdSm90INS1_25CollectiveMainloopFwdSm90ILi2EN4cute5tupleIJNS5_1CILi1EEES8_S8_EEENS6_IJNS7_ILi128EEENS7_ILi96EEENS7_ILi192EEEEEELi128ENS_6half_tEfNS_4arch4Sm90ELb1ELb0ELb1ELb1ELb1ELb1ELb0ELb1ELb1ELb1ELb0ELb0EEENS1_21CollectiveEpilogueFwdINS6_IJSA_SA_SB_EEES9_SE_SG_Li256ELb1ELb1ELb0ELb0EEENS1_36VarlenDynamicPersistentTileSchedulerILi128ELi96ELi256ELi128ELb0ELb1ELb1ELb1ELb1ELb1EEEEEEEEEvNT_6ParamsE)
        /*03e0*/ 	.word	0x00000050


	//----- nvinfo : EIATTR_REGCOUNT
	.align		4
.L_196:
        /*03e4*/ 	.byte	0x04, 0x2f
        /*03e6*/ 	.short	(.L_198 - .L_197)
	.align		4
.L_197:
        /*03e8*/ 	.word	index@(_ZN7cutlass13device_kernelIN5flash11enable_sm90INS1_16FlashAttnFwdSm90INS1_25CollectiveMainloopFwdSm90ILi2EN4cute5tupleIJNS5_1CILi1EEES8_S8_EEENS6_IJNS7_ILi128EEENS7_ILi96EEENS7_ILi192EEEEEELi128ENS_6half_tEfNS_4arch4Sm90ELb1ELb0ELb1ELb1ELb1ELb0ELb0ELb1ELb1ELb1ELb0ELb0EEENS1_21CollectiveEpilogueFwdINS6_IJSA_SA_SB_EEES9_SE_SG_Li256ELb1ELb1ELb0ELb0EEENS1_36VarlenDynamicPersistentTileSchedulerILi128ELi96ELi256ELi128ELb0ELb1ELb1ELb1ELb1ELb1EEEEEEEEEvNT_6ParamsE)
        /*03ec*/ 	.word	0x000000a8


	//----- nvinfo : EIATTR_FRAME_SIZE
	.align		4
.L_198:
        /*03f0*/ 	.byte	0x04, 0x11
        /*03f2*/ 	.short	(.L_200 - .L_199)
	.align		4
.L_199:
        /*03f4*/ 	.word	index@(_ZN7cutlass13device_kernelIN5flash11enable_sm90INS1_16FlashAttnFwdSm90INS1_25CollectiveMainloopFwdSm90ILi2EN4cute5tupleIJNS5_1CILi1EEES8_S8_EEENS6_IJNS7_ILi128EEENS7_ILi96EEENS7_ILi192EEEEEELi128ENS_6half_tEfNS_4arch4Sm90ELb1ELb0ELb1ELb1ELb1ELb0ELb0ELb1ELb1ELb1ELb0ELb0EEENS1_21CollectiveEpilogueFwdINS6_IJSA_SA_SB_EEES9_SE_SG_Li256ELb1ELb1ELb0ELb0EEENS1_36VarlenDynamicPersistentTileSchedulerILi128ELi96ELi256ELi128ELb0ELb1ELb1ELb1ELb1ELb1EEEEEEEEEvNT_6ParamsE)
        /*03f8*/ 	.word	0x00000020


	//----- nvinfo : EIATTR_REGCOUNT
	.align		4
.L_200:
        /*03fc*/ 	.byte	0x04, 0x2f
        /*03fe*/ 	.short	(.L_202 - .L_201)
	.align		4
.L_201:
        /*0400*/ 	.word	index@(_ZN7cutlass13device_kernelIN5flash11enable_sm90INS1_16FlashAttnFwdSm90INS1_25CollectiveMainloopFwdSm90ILi2EN4cute5tupleIJNS5_1CILi1EEES8_S8_EEENS6_IJNS7_ILi128EEENS7_ILi96EEENS7_ILi192EEEEEELi128ENS_6half_tEfNS_4arch4Sm90ELb1ELb0ELb1ELb0ELb1ELb0ELb0ELb1ELb1ELb1ELb0ELb0EEENS1_21CollectiveEpilogueFwdINS6_IJSA_SA_SB_EEES9_SE_SG_Li256ELb0ELb1ELb0ELb0EEENS1_30DynamicPersistentTileSchedulerILi256ELi128ELb0ELb1ELb1EEEEEEEEEvNT_6ParamsE)
        /*0404*/ 	.word	0x000000a8


	//----- nvinfo : EIATTR_FRAME_SIZE
	.align		4
.L_202:
        /*0408*/ 	.byte	0x04, 0x11
        /*040a*/ 	.short	(.L_204 - .L_203)
	.align		4
.L_203:
        /*040c*/ 	.word	index@(_ZN7cutlass13device_kernelIN5flash11enable_sm90INS1_16FlashAttnFwdSm90INS1_25CollectiveMainloopFwdSm90ILi2EN4cute5tupleIJNS5_1CILi1EEES8_S8_EEENS6_IJNS7_ILi128EEENS7_ILi96EEENS7_ILi192EEEEEELi128ENS_6half_tEfNS_4arch4Sm90ELb1ELb0ELb1ELb0ELb1ELb0ELb0ELb1ELb1ELb1ELb0ELb0EEENS1_21CollectiveEpilogueFwdINS6_IJSA_SA_SB_EEES9_SE_SG_Li256ELb0ELb1ELb0ELb0EEENS1_30DynamicPersistentTileSchedulerILi256ELi128ELb0ELb1ELb1EEEEEEEEEvNT_6ParamsE)
        /*0410*/ 	.word	0x00000008


	//----- nvinfo : EIATTR_REGCOUNT
	.align		4
.L_204:
        /*0414*/ 	.byte	0x04, 0x2f
        /*0416*/ 	.short	(.L_206 - .L_205)
	.align		4
.L_205:
        /*0418*/ 	.word	index@(_ZN7cutlass13device_kernelIN5flash11enable_sm90INS1_16FlashAttnFwdSm90INS1_25CollectiveMainloopFwdSm90ILi2EN4cute5tupleIJNS5_1CILi1EEES8_S8_EEENS6_IJNS7_ILi128EEENS7_ILi96EEENS7_ILi192EEEEEELi128ENS_6half_tEfNS_4arch4Sm90ELb0ELb1ELb1ELb1ELb1ELb1ELb0ELb1ELb1ELb1ELb0ELb0EEENS1_21CollectiveEpilogueFwdINS6_IJSA_SA_SB_EEES9_SE_SG_Li256ELb1ELb1ELb0ELb0EEENS1_36VarlenDynamicPersistentTileSchedulerILi128ELi96ELi256ELi128ELb0ELb1ELb1ELb1ELb0ELb1EEEEEEEEEvNT_6ParamsE)
        /*041c*/ 	.word	0x000000a8


	//----- nvinfo : EIATTR_FRAME_SIZE
	.align		4
.L_206:
        /*0420*/ 	.byte	0x04, 0x11
        /*0422*/ 	.short	(.L_208 - .L_207)
	.align		4
.L_207:
        /*0424*/ 	.word	index@(_ZN7cutlass13device_kernelIN5flash11enable_sm90INS1_16FlashAttnFwdSm90INS1_25CollectiveMainloopFwdSm90ILi2EN4cute5tupleIJNS5_1CILi1EEES8_S8_EEENS6_IJNS7_ILi128EEENS7_ILi96EEENS7_ILi192EEEEEELi128ENS_6half_tEfNS_4arch4Sm90ELb0ELb1ELb1ELb1ELb1ELb1ELb0ELb1ELb1ELb1ELb0ELb0EEENS1_21CollectiveEpilogueFwdINS6_IJSA_SA_SB_EEES9_SE_SG_Li256ELb1ELb1ELb0ELb0EEENS1_36VarlenDynamicPersistentTileSchedulerILi128ELi96ELi256ELi128ELb0ELb1ELb1ELb1ELb0ELb1EEEEEEEEEvNT_6ParamsE)
        /*0428*/ 	.word	0x00000050


	//----- nvinfo : EIATTR_REGCOUNT
	.align		4
.L_208:
        /*042c*/ 	.byte	0x04, 0x2f
        /*042e*/ 	.short	(.L_210 - .L_209)
	.align		4
.L_209:
        /*0430*/ 	.word	index@(_ZN7cutlass13device_kernelIN5flash11enable_sm90INS1_16FlashAttnFwdSm90INS1_25CollectiveMainloopFwdSm90ILi2EN4cute5tupleIJNS5_1CILi1EEES8_S8_EEENS6_IJNS7_ILi128EEENS7_ILi96EEENS7_ILi192EEEEEELi128ENS_6half_tEfNS_4arch4Sm90ELb0ELb1ELb1ELb1ELb1ELb0ELb0ELb1ELb1ELb1ELb0ELb0EEENS1_21CollectiveEpilogueFwdINS6_IJSA_SA_SB_EEES9_SE_SG_Li256ELb1ELb1ELb0ELb0EEENS1_36VarlenDynamicPersistentTileSchedulerILi128ELi96ELi256ELi128ELb0ELb1ELb1ELb1ELb0ELb1EEEEEEEEEvNT_6ParamsE)
        /*0434*/ 	.word	0x000000a8


	//----- nvinfo : EIATTR_FRAME_SIZE
	.align		4
.L_210:
        /*0438*/ 	.byte	0x04, 0x11
        /*043a*/ 	.short	(.L_212 - .L_211)
	.align		4
.L_211:
        /*043c*/ 	.word	index@(_ZN7cutlass13device_kernelIN5flash11enable_sm90INS1_16FlashAttnFwdSm90INS1_25CollectiveMainloopFwdSm90ILi2EN4cute5tupleIJNS5_1CILi1EEES8_S8_EEENS6_IJNS7_ILi128EEENS7_ILi96EEENS7_ILi192EEEEEELi128ENS_6half_tEfNS_4arch4Sm90ELb0ELb1ELb1ELb1ELb1ELb0ELb0ELb1ELb1ELb1ELb0ELb0EEENS1_21CollectiveEpilogueFwdINS6_IJSA_SA_SB_EEES9_SE_SG_Li256ELb1ELb1ELb0ELb0EEENS1_36VarlenDynamicPersistentTileSchedulerILi128ELi96ELi256ELi128ELb0ELb1ELb1ELb1ELb0ELb1EEEEEEEEEvNT_6ParamsE)
        /*0440*/ 	.word	0x00000020


	//----- nvinfo : EIATTR_REGCOUNT
	.align		4
.L_212:
        /*0444*/ 	.byte	0x04, 0x2f
        /*0446*/ 	.short	(.L_214 - .L_213)
	.align		4
.L_213:
        /*0448*/ 	.word	index@(_ZN7cutlass13device_kernelIN5flash11enable_sm90INS1_16FlashAttnFwdSm90INS1_25CollectiveMainloopFwdSm90ILi2EN4cute5tupleIJNS5_1CILi1EEES8_S8_EEENS6_IJNS7_ILi128EEENS7_ILi96EEENS7_ILi192EEEEEELi128ENS_6half_tEfNS_4arch4Sm90ELb0ELb1ELb1ELb0ELb1ELb0ELb0ELb1ELb1ELb1ELb0ELb0EEENS1_21CollectiveEpilogueFwdINS6_IJSA_SA_SB_EEES9_SE_SG_Li256ELb0ELb1ELb0ELb0EEENS1_30DynamicPersistentTileSchedulerILi256ELi128ELb0ELb1ELb1EEEEEEEEEvNT_6ParamsE)
        /*044c*/ 	.word	0x000000a8


	//----- nvinfo : EIATTR_FRAME_SIZE
	.align		4
.L_214:
        /*0450*/ 	.byte	0x04, 0x11
        /*0452*/ 	.short	(.L_216 - .L_215)
	.align		4
.L_215:
        /*0454*/ 	.word	index@(_ZN7cutlass13device_kernelIN5flash11enable_sm90INS1_16FlashAttnFwdSm90INS1_25CollectiveMainloopFwdSm90ILi2EN4cute5tupleIJNS5_1CILi1EEES8_S8_EEENS6_IJNS7_ILi128EEENS7_ILi96EEENS7_ILi192EEEEEELi128ENS_6half_tEfNS_4arch4Sm90ELb0ELb1ELb1ELb0ELb1ELb0ELb0ELb1ELb1ELb1ELb0ELb0EEENS1_21CollectiveEpilogueFwdINS6_IJSA_SA_SB_EEES9_SE_SG_Li256ELb0ELb1ELb0ELb0EEENS1_30DynamicPersistentTileSchedulerILi256ELi128ELb0ELb1ELb1EEEEEEEEEvNT_6ParamsE)
        /*0458*/ 	.word	0x00000008


	//----- nvinfo : EIATTR_REGCOUNT
	.align		4
.L_216:
        /*045c*/ 	.byte	0x04, 0x2f
        /*045e*/ 	.short	(.L_218 - .L_217)
	.align		4
.L_217:
        /*0460*/ 	.word	index@(_ZN7cutlass13device_kernelIN5flash11enable_sm90INS1_16FlashAttnFwdSm90INS1_25CollectiveMainloopFwdSm90ILi2EN4cute5tupleIJNS5_1CILi1EEES8_S8_EEENS6_IJNS7_ILi128EEENS7_ILi96EEENS7_ILi192EEEEEELi128ENS_6half_tEfNS_4arch4Sm90ELb0ELb0ELb1ELb1ELb1ELb1ELb0ELb1ELb1ELb1ELb0ELb0EEENS1_21CollectiveEpilogueFwdINS6_IJSA_SA_SB_EEES9_SE_SG_Li256ELb1ELb1ELb0ELb0EEENS1_36VarlenDynamicPersistentTileSchedulerILi128ELi96ELi256ELi128ELb0ELb1ELb1ELb0ELb1ELb1EEEEEEEEEvNT_6ParamsE)
        /*0464*/ 	.word	0x000000a8


	//----- nvinfo : EIATTR_FRAME_SIZE
	.align		4
.L_218:
        /*0468*/ 	.byte	0x04, 0x11
        /*046a*/ 	.short	(.L_220 - .L_219)
	.align		4
.L_219:
        /*046c*/ 	.word	index@(_ZN7cutlass13device_kernelIN5flash11enable_sm90INS1_16FlashAttnFwdSm90INS1_25CollectiveMainloopFwdSm90ILi2EN4cute5tupleIJNS5_1CILi1EEES8_S8_EEENS6_IJNS7_ILi128EEENS7_ILi96EEENS7_ILi192EEEEEELi128ENS_6half_tEfNS_4arch4Sm90ELb0ELb0ELb1ELb1ELb1ELb1ELb0ELb1ELb1ELb1ELb0ELb0EEENS1_21CollectiveEpilogueFwdINS6_IJSA_SA_SB_EEES9_SE_SG_Li256ELb1ELb1ELb0ELb0EEENS1_36VarlenDynamicPersistentTileSchedulerILi128ELi96ELi256ELi128ELb0ELb1ELb1ELb0ELb1ELb1EEEEEEEEEvNT_6ParamsE)
        /*0470*/ 	.word	0x00000058


	//----- nvinfo : EIATTR_REGCOUNT
	.align		4
.L_220:
        /*0474*/ 	.byte	0x04, 0x2f
        /*0476*/ 	.short	(.L_222 - .L_221)
	.align		4
.L_221:
        /*0478*/ 	.word	index@(_ZN7cutlass13device_kernelIN5flash11enable_sm90INS1_16FlashAttnFwdSm90INS1_25CollectiveMainloopFwdSm90ILi2EN4cute5tupleIJNS5_1CILi1EEES8_S8_EEENS6_IJNS7_ILi128EEENS7_ILi96EEENS7_ILi192EEEEEELi128ENS_6half_tEfNS_4arch4Sm90ELb0ELb0ELb1ELb1ELb1ELb0ELb0ELb1ELb1ELb1ELb0ELb0EEENS1_21CollectiveEpilogueFwdINS6_IJSA_SA_SB_EEES9_SE_SG_Li256ELb1ELb1ELb0ELb0EEENS1_36VarlenDynamicPersistentTileSchedulerILi128ELi96ELi256ELi128ELb0ELb1ELb1ELb0ELb1ELb1EEEEEEEEEvNT_6ParamsE)
        /*047c*/ 	.word	0x000000a8


	//----- nvinfo : EIATTR_FRAME_SIZE
	.align		4
.L_222:
        /*0480*/ 	.byte	0x04, 0x11
        /*0482*/ 	.short	(.L_224 - .L_223)
	.align		4
.L_223:
        /*0484*/ 	.word	index@(_ZN7cutlass13device_kernelIN5flash11enable_sm90INS1_16FlashAttnFwdSm90INS1_25CollectiveMainloopFwdSm90ILi2EN4cute5tupleIJNS5_1CILi1EEES8_S8_EEENS6_IJNS7_ILi128EEENS7_ILi96EEENS7_ILi192EEEEEELi128ENS_6half_tEfNS_4arch4Sm90ELb0ELb0ELb1ELb1ELb1ELb0ELb0ELb1ELb1ELb1ELb0ELb0EEENS1_21CollectiveEpilogueFwdINS6_IJSA_SA_SB_EEES9_SE_SG_Li256ELb1ELb1ELb0ELb0EEENS1_36VarlenDynamicPersistentTileSchedulerILi128ELi96ELi256ELi128ELb0ELb1ELb1ELb0ELb1ELb1EEEEEEEEEvNT_6ParamsE)
        /*0488*/ 	.word	0x00000028


	//----- nvinfo : EIATTR_REGCOUNT
	.align		4
.L_224:
        /*048c*/ 	.byte	0x04, 0x2f
        /*048e*/ 	.short	(.L_226 - .L_225)
	.align		4
.L_225:
        /*0490*/ 	.word	index@(_ZN7cutlass13device_kernelIN5flash11enable_sm90INS1_16FlashAttnFwdSm90INS1_25CollectiveMainloopFwdSm90ILi2EN4cute5tupleIJNS5_1CILi1EEES8_S8_EEENS6_IJNS7_ILi128EEENS7_ILi96EEENS7_ILi192EEEEEELi128ENS_6half_tEfNS_4arch4Sm90ELb0ELb0ELb1ELb0ELb1ELb0ELb0ELb1ELb1ELb1ELb0ELb0EEENS1_21CollectiveEpilogueFwdINS6_IJSA_SA_SB_EEES9_SE_SG_Li256ELb0ELb1ELb0ELb0EEENS1_29StaticPersistentTileSchedulerILb0EEEEEEEEEvNT_6ParamsE)
        /*0494*/ 	.word	0x000000a8


	//----- nvinfo : EIATTR_FRAME_SIZE
	.align		4
.L_226:
        /*0498*/ 	.byte	0x04, 0x11
        /*049a*/ 	.short	(.L_228 - .L_227)
	.align		4
.L_227:
        /*049c*/ 	.word	index@(_ZN7cutlass13device_kernelIN5flash11enable_sm90INS1_16FlashAttnFwdSm90INS1_25CollectiveMainloopFwdSm90ILi2EN4cute5tupleIJNS5_1CILi1EEES8_S8_EEENS6_IJNS7_ILi128EEENS7_ILi96EEENS7_ILi192EEEEEELi128ENS_6half_tEfNS_4arch4Sm90ELb0ELb0ELb1ELb0ELb1ELb0ELb0ELb1ELb1ELb1ELb0ELb0EEENS1_21CollectiveEpilogueFwdINS6_IJSA_SA_SB_EEES9_SE_SG_Li256ELb0ELb1ELb0ELb0EEENS1_29StaticPersistentTileSchedulerILb0EEEEEEEEEvNT_6ParamsE)
        /*04a0*/ 	.word	0x00000008


	//----- nvinfo : EIATTR_MIN_STACK_SIZE
	.align		4
.L_228:
        /*04a4*/ 	.byte	0x04, 0x12
        /*04a6*/ 	.short	(.L_230 - .L_229)
	.align		4
.L_229:
        /*04a8*/ 	.word	index@(_ZN7cutlass13device_kernelIN5flash11enable_sm90INS1_16FlashAttnFwdSm90INS1_25CollectiveMainloopFwdSm90ILi2EN4cute5tupleIJNS5_1CILi1EEES8_S8_EEENS6_IJNS7_ILi128EEENS7_ILi96EEENS7_ILi192EEEEEELi128ENS_6half_tEfNS_4arch4Sm90ELb0ELb0ELb1ELb0ELb1ELb0ELb0ELb1ELb1ELb1ELb0ELb0EEENS1_21CollectiveEpilogueFwdINS6_IJSA_SA_SB_EEES9_SE_SG_Li256ELb0ELb1ELb0ELb0EEENS1_29StaticPersistentTileSchedulerILb0EEEEEEEEEvNT_6ParamsE)
        /*04ac*/ 	.word	0x00000008


	//----- nvinfo : EIATTR_MIN_STACK_SIZE
	.align		4
.L_230:
        /*04b0*/ 	.byte	0x04, 0x12
        /*04b2*/ 	.short	(.L_232 - .L_231)
	.align		4
.L_231:
        /*04b4*/ 	.word	index@(_ZN7cutlass13device_kernelIN5flash11enable_sm90INS1_16FlashAttnFwdSm90INS1_25CollectiveMainloopFwdSm90ILi2EN4cute5tupleIJNS5_1CILi1EEES8_S8_EEENS6_IJNS7_ILi128EEENS7_ILi96EEENS7_ILi192EEEEEELi128ENS_6half_tEfNS_4arch4Sm90ELb0ELb0ELb1ELb1ELb1ELb0ELb0ELb1ELb1ELb1ELb0ELb0EEENS1_21CollectiveEpilogueFwdINS6_IJSA_SA_SB_EEES9_SE_SG_Li256ELb1ELb1ELb0ELb0EEENS1_36VarlenDynamicPersistentTileSchedulerILi128ELi96ELi256ELi128ELb0ELb1ELb1ELb0ELb1ELb1EEEEEEEEEvNT_6ParamsE)
        /*04b8*/ 	.word	0x00000028


	//----- nvinfo : EIATTR_MIN_STACK_SIZE
	.align		4
.L_232:
        /*04bc*/ 	.byte	0x04, 0x12
        /*04be*/ 	.short	(.L_234 - .L_233)
	.align		4
.L_233:
        /*04c0*/ 	.word	index@(_ZN7cutlass13device_kernelIN5flash11enable_sm90INS1_16FlashAttnFwdSm90INS1_25CollectiveMainloopFwdSm90ILi2EN4cute5tupleIJNS5_1CILi1EEES8_S8_EEENS6_IJNS7_ILi128EEENS7_ILi96EEENS7_ILi192EEEEEELi128ENS_6half_tEfNS_4arch4Sm90ELb0ELb0ELb1ELb1ELb1ELb1ELb0ELb1ELb1ELb1ELb0ELb0EEENS1_21CollectiveEpilogueFwdINS6_IJSA_SA_SB_EEES9_SE_SG_Li256ELb1ELb1ELb0ELb0EEENS1_36VarlenDynamicPersistentTileSchedulerILi128ELi96ELi256ELi128ELb0ELb1ELb1ELb0ELb1ELb1EEEEEEEEEvNT_6ParamsE)
        /*04c4*/ 	.word	0x00000058


	//----- nvinfo : EIATTR_MIN_STACK_SIZE
	.align		4
.L_234:
        /*04c8*/ 	.byte	0x04, 0x12
        /*04ca*/ 	.short	(.L_236 - .L_235)
	.align		4
.L_235:
        /*04cc*/ 	.word	index@(_ZN7cutlass13device_kernelIN5flash11enable_sm90INS1_16FlashAttnFwdSm90INS1_25CollectiveMainloopFwdSm90ILi2EN4cute5tupleIJNS5_1CILi1EEES8_S8_EEENS6_IJNS7_ILi128EEENS7_ILi96EEENS7_ILi192EEEEEELi128ENS_6half_tEfNS_4arch4Sm90ELb0ELb1ELb1ELb0ELb1ELb0ELb0ELb1ELb1ELb1ELb0ELb0EEENS1_21CollectiveEpilogueFwdINS6_IJSA_SA_SB_EEES9_SE_SG_Li256ELb0ELb1ELb0ELb0EEENS1_30DynamicPersistentTileSchedulerILi256ELi128ELb0ELb1ELb1EEEEEEEEEvNT_6ParamsE)
        /*04d0*/ 	.word	0x00000008


	//----- nvinfo : EIATTR_MIN_STACK_SIZE
	.align		4
.L_236:
        /*04d4*/ 	.byte	0x04, 0x12
        /*04d6*/ 	.short	(.L_238 - .L_237)
	.align		4
.L_237:
        /*04d8*/ 	.word	index@(_ZN7cutlass13device_kernelIN5flash11enable_sm90INS1_16FlashAttnFwdSm90INS1_25CollectiveMainloopFwdSm90ILi2EN4cute5tupleIJNS5_1CILi1EEES8_S8_EEENS6_IJNS7_ILi128EEENS7_ILi96EEENS7_ILi192EEEEEELi128ENS_6half_tEfNS_4arch4Sm90ELb0ELb1ELb1ELb1ELb1ELb0ELb0ELb1ELb1ELb1ELb0ELb0EEENS1_21CollectiveEpilogueFwdINS6_IJSA_SA_SB_EEES9_SE_SG_Li256ELb1ELb1ELb0ELb0EEENS1_36VarlenDynamicPersistentTileSchedulerILi128ELi96ELi256ELi128ELb0ELb1ELb1ELb1ELb0ELb1EEEEEEEEEvNT_6ParamsE)
        /*04dc*/ 	.word	0x00000020


	//----- nvinfo : EIATTR_MIN_STACK_SIZE
	.align		4
.L_238:
        /*04e0*/ 	.byte	0x04, 0x12
        /*04e2*/ 	.short	(.L_240 - .L_239)
	.align		4
.L_239:
        /*04e4*/ 	.word	index@(_ZN7cutlass13device_kernelIN5flash11enable_sm90INS1_16FlashAttnFwdSm90INS1_25CollectiveMainloopFwdSm90ILi2EN4cute5tupleIJNS5_1CILi1EEES8_S8_EEENS6_IJNS7_ILi128EEENS7_ILi96EEENS7_ILi192EEEEEELi128ENS_6half_tEfNS_4arch4Sm90ELb0ELb1ELb1ELb1ELb1ELb1ELb0ELb1ELb1ELb1ELb0ELb0EEENS1_21CollectiveEpilogueFwdINS6_IJSA_SA_SB_EEES9_SE_SG_Li256ELb1ELb1ELb0ELb0EEENS1_36VarlenDynamicPersistentTileSchedulerILi128ELi96ELi256ELi128ELb0ELb1ELb1ELb1ELb0ELb1EEEEEEEEEvNT_6ParamsE)
        /*04e8*/ 	.word	0x00000050


	//----- nvinfo : EIATTR_MIN_STACK_SIZE
	.align		4
.L_240:
        /*04ec*/ 	.byte	0x04, 0x12
        /*04ee*/ 	.short	(.L_242 - .L_241)
	.align		4
.L_241:
        /*04f0*/ 	.word	index@(_ZN7cutlass13device_kernelIN5flash11enable_sm90INS1_16FlashAttnFwdSm90INS1_25CollectiveMainloopFwdSm90ILi2EN4cute5tupleIJNS5_1CILi1EEES8_S8_EEENS6_IJNS7_ILi128EEENS7_ILi96EEENS7_ILi192EEEEEELi128ENS_6half_tEfNS_4arch4Sm90ELb1ELb0ELb1ELb0ELb1ELb0ELb0ELb1ELb1ELb1ELb0ELb0EEENS1_21CollectiveEpilogueFwdINS6_IJSA_SA_SB_EEES9_SE_SG_Li256ELb0ELb1ELb0ELb0EEENS1_30DynamicPersistentTileSchedulerILi256ELi128ELb0ELb1ELb1EEEEEEEEEvNT_6ParamsE)
        /*04f4*/ 	.word	0x00000008


	//----- nvinfo : EIATTR_MIN_STACK_SIZE
	.align		4
.L_242:
        /*04f8*/ 	.byte	0x04, 0x12
        /*04fa*/ 	.short	(.L_244 - .L_243)
	.align		4
.L_243:
        /*04fc*/ 	.word	index@(_ZN7cutlass13device_kernelIN5flash11enable_sm90INS1_16FlashAttnFwdSm90INS1_25CollectiveMainloopFwdSm90ILi2EN4cute5tupleIJNS5_1CILi1EEES8_S8_EEENS6_IJNS7_ILi128EEENS7_ILi96EEENS7_ILi192EEEEEELi128ENS_6half_tEfNS_4arch4Sm90ELb1ELb0ELb1ELb1ELb1ELb0ELb0ELb1ELb1ELb1ELb0ELb0EEENS1_21CollectiveEpilogueFwdINS6_IJSA_SA_SB_EEES9_SE_SG_Li256ELb1ELb1ELb0ELb0EEENS1_36VarlenDynamicPersistentTileSchedulerILi128ELi96ELi256ELi128ELb0ELb1ELb1ELb1ELb1ELb1EEEEEEEEEvNT_6ParamsE)
        /*0500*/ 	.word	0x00000020


	//----- nvinfo : EIATTR_MIN_STACK_SIZE
	.align		4
.L_244:
        /*0504*/ 	.byte	0x04, 0x12
        /*0506*/ 	.short	(.L_246 - .L_245)
	.align		4
.L_245:
        /*0508*/ 	.word	index@(_ZN7cutlass13device_kernelIN5flash11enable_sm90INS1_16FlashAttnFwdSm90INS1_25CollectiveMainloopFwdSm90ILi2EN4cute5tupleIJNS5_1CILi1EEES8_S8_EEENS6_IJNS7_ILi128EEENS7_ILi96EEENS7_ILi192EEEEEELi128ENS_6half_tEfNS_4arch4Sm90ELb1ELb0ELb1ELb1ELb1ELb1ELb0ELb1ELb1ELb1ELb0ELb0EEENS1_21CollectiveEpilogueFwdINS6_IJSA_SA_SB_EEES9_SE_SG_Li256ELb1ELb1ELb0ELb0EEENS1_36VarlenDynamicPersistentTileSchedulerILi128ELi96ELi256ELi128ELb0ELb1ELb1ELb1ELb1ELb1EEEEEEEEEvNT_6ParamsE)
        /*050c*/ 	.word	0x00000050


	//----- nvinfo : EIATTR_MIN_STACK_SIZE
	.align		4
.L_246:
        /*0510*/ 	.byte	0x04, 0x12
        /*0512*/ 	.short	(.L_248 - .L_247)
	.align		4
.L_247:
        /*0514*/ 	.word	index@(_ZN7cutlass13device_kernelIN5flash11enable_sm90INS1_16FlashAttnFwdSm90INS1_25CollectiveMainloopFwdSm90ILi2EN4cute5tupleIJNS5_1CILi1EEES8_S8_EEENS6_IJNS7_ILi64EEESA_SA_EEELi512ENS_6half_tEfNS_4arch4Sm90ELb0ELb0ELb1ELb0ELb1ELb0ELb0ELb0ELb0ELb1ELb0ELb0EEENS1_21CollectiveEpilogueFwdINS6_IJSA_NS7_ILi512EEESA_EEES9_SC_SE_Li256ELb0ELb1ELb0ELb0EEENS1_29StaticPersistentTileSchedulerILb0EEEEEEEEEvNT_6ParamsE)
        /*0518*/ 	.word	0x00000030


	//----- nvinfo : EIATTR_MIN_STACK_SIZE
	.align		4
.L_248:
        /*051c*/ 	.byte	0x04, 0x12
        /*051e*/ 	.short	(.L_250 - .L_249)
	.align		4
.L_249:
        /*0520*/ 	.word	index@(_ZN7cutlass13device_kernelIN5flash11enable_sm90INS1_16FlashAttnFwdSm90INS1_25CollectiveMainloopFwdSm90ILi2EN4cute5tupleIJNS5_1CILi1EEES8_S8_EEENS6_IJNS7_ILi64EEESA_SA_EEELi512ENS_6half_tEfNS_4arch4Sm90ELb0ELb0ELb1ELb0ELb1ELb0ELb1ELb0ELb0ELb1ELb0ELb0EEENS1_21CollectiveEpilogueFwdINS6_IJSA_NS7_ILi512EEESA_EEES9_SC_SE_Li256ELb0ELb1ELb0ELb0EEENS1_29StaticPersistentTileSchedulerILb0EEEEEEEEEvNT_6ParamsE)
        /*0524*/ 	.word	0x00000030


	//----- nvinfo : EIATTR_MIN_STACK_SIZE
	.align		4
.L_250:
        /*0528*/ 	.byte	0x04, 0x12
        /*052a*/ 	.short	(.L_252 - .L_251)
	.align		4
.L_251:
        /*052c*/ 	.word	index@(_ZN7cutlass13device_kernelIN5flash11enable_sm90INS1_16FlashAttnFwdSm90INS1_25CollectiveMainloopFwdSm90ILi2EN4cute5tupleIJNS5_1CILi1EEES8_S8_EEENS6_IJNS7_ILi64EEESA_SA_EEELi512ENS_6half_tEfNS_4arch4Sm90ELb0ELb0ELb1ELb1ELb1ELb0ELb0ELb0ELb0ELb1ELb0ELb0EEENS1_21CollectiveEpilogueFwdINS6_IJSA_NS7_ILi512EEESA_EEES9_SC_SE_Li256ELb1ELb1ELb0ELb0EEENS1_36VarlenDynamicPersistentTileSchedulerILi64ELi64ELi256ELi128ELb0ELb1ELb1ELb0ELb1ELb1EEEEEEEEEvNT_6ParamsE)
        /*0530*/ 	.word	0x00000038


	//----- nvinfo : EIATTR_MIN_STACK_SIZE
	.align		4
.L_252:
        /*0534*/ 	.byte	0x04, 0x12
        /*0536*/ 	.short	(.L_254 - .L_253)
	.align		4
.L_253:
        /*0538*/ 	.word	index@(_ZN7cutlass13device_kernelIN5flash11enable_sm90INS1_16FlashAttnFwdSm90INS1_25CollectiveMainloopFwdSm90ILi2EN4cute5tupleIJNS5_1CILi1EEES8_S8_EEENS6_IJNS7_ILi64EEESA_SA_EEELi512ENS_6half_tEfNS_4arch4Sm90ELb0ELb0ELb1ELb1ELb1ELb1ELb0ELb0ELb0ELb1ELb0ELb0EEENS1_21CollectiveEpilogueFwdINS6_IJSA_NS7_ILi512EEESA_EEES9_SC_SE_Li256ELb1ELb1ELb0ELb0EEENS1_36VarlenDynamicPersistentTileSchedulerILi64ELi64ELi256ELi128ELb0ELb1ELb1ELb0ELb1ELb1EEEEEEEEEvNT_6ParamsE)
        /*053c*/ 	.word	0x00000060


	//----- nvinfo : EIATTR_MIN_STACK_SIZE
	.align		4
.L_254:
        /*0540*/ 	.byte	0x04, 0x12
        /*0542*/ 	.short	(.L_256 - .L_255)
	.align		4
.L_255:
        /*0544*/ 	.word	index@(_ZN7cutlass13device_kernelIN5flash11enable_sm90INS1_16FlashAttnFwdSm90INS1_25CollectiveMainloopFwdSm90ILi2EN4cute5tupleIJNS5_1CILi1EEES8_S8_EEENS6_IJNS7_ILi64EEESA_SA_EEELi512ENS_6half_tEfNS_4arch4Sm90ELb0ELb0ELb1ELb1ELb1ELb0ELb1ELb0ELb0ELb1ELb0ELb0EEENS1_21CollectiveEpilogueFwdINS6_IJSA_NS7_ILi512EEESA_EEES9_SC_SE_Li256ELb1ELb1ELb0ELb0EEENS1_36VarlenDynamicPersistentTileSchedulerILi64ELi64ELi256ELi128ELb0ELb1ELb1ELb0ELb1ELb1EEEEEEEEEvNT_6ParamsE)
        /*0548*/ 	.word	0x00000030


	//----- nvinfo : EIATTR_MIN_STACK_SIZE
	.align		4
.L_256:
        /*054c*/ 	.byte	0x04, 0x12
        /*054e*/ 	.short	(.L_258 - .L_257)
	.align		4
.L_257:
        /*0550*/ 	.word	index@(_ZN7cutlass13device_kernelIN5flash11enable_sm90INS1_16FlashAttnFwdSm90INS1_25CollectiveMainloopFwdSm90ILi2EN4cute5tupleIJNS5_1CILi1EEES8_S8_EEENS6_IJNS7_ILi64EEESA_SA_EEELi512ENS_6half_tEfNS_4arch4Sm90ELb0ELb0ELb1ELb1ELb1ELb1ELb1ELb0ELb0ELb1ELb0ELb0EEENS1_21CollectiveEpilogueFwdINS6_IJSA_NS7_ILi512EEESA_EEES9_SC_SE_Li256ELb1ELb1ELb0ELb0EEENS1_36VarlenDynamicPersistentTileSchedulerILi64ELi64ELi256ELi128ELb0ELb1ELb1ELb0ELb1ELb1EEEEEEEEEvNT_6ParamsE)
        /*0554*/ 	.word	0x00000070


	//----- nvinfo : EIATTR_MIN_STACK_SIZE
	.align		4
.L_258:
        /*0558*/ 	.byte	0x04, 0x12
        /*055a*/ 	.short	(.L_260 - .L_259)
	.align		4
.L_259:
        /*055c*/ 	.word	index@(_ZN7cutlass13device_kernelIN5flash11enable_sm90INS1_16FlashAttnFwdSm90INS1_25CollectiveMainloopFwdSm90ILi2EN4cute5tupleIJNS5_1CILi1EEES8_S8_EEENS6_IJNS7_ILi64EEESA_SA_EEELi512ENS_6half_tEfNS_4arch4Sm90ELb0ELb1ELb1ELb0ELb1ELb0ELb0ELb0ELb0ELb1ELb0ELb0EEENS1_21CollectiveEpilogueFwdINS6_IJSA_NS7_ILi512EEESA_EEES9_SC_SE_Li256ELb0ELb1ELb0ELb0EEENS1_30DynamicPersistentTileSchedulerILi256ELi128ELb0ELb1ELb1EEEEEEEEEvNT_6ParamsE)
        /*0560*/ 	.word	0x00000010


	//----- nvinfo : EIATTR_MIN_STACK_SIZE
	.align		4
.L_260:
        /*0564*/ 	.byte	0x04, 0x12
        /*0566*/ 	.short	(.L_262 - .L_261)
	.align		4
.L_261:
        /*0568*/ 	.word	index@(_ZN7cutlass13device_kernelIN5flash11enable_sm90INS1_16FlashAttnFwdSm90INS1_25CollectiveMainloopFwdSm90ILi2EN4cute5tupleIJNS5_1CILi1EEES8_S8_EEENS6_IJNS7_ILi64EEESA_SA_EEELi512ENS_6half_tEfNS_4arch4Sm90ELb0ELb1ELb1ELb0ELb1ELb0ELb1ELb0ELb0ELb1ELb0ELb0EEENS1_21CollectiveEpilogueFwdINS6_IJSA_NS7_ILi512EEESA_EEES9_SC_SE_Li256ELb0ELb1ELb0ELb0EEENS1_30DynamicPersistentTileSchedulerILi256ELi128ELb0ELb1ELb1EEEEEEEEEvNT_6ParamsE)
        /*056c*/ 	.word	0x00000450


	//----- nvinfo : EIATTR_MIN_STACK_SIZE
	.align		4
.L_262:
        /*0570*/ 	.byte	0x04, 0x12
        /*0572*/ 	.short	(.L_264 - .L_263)
	.align		4
.L_263:
        /*0574*/ 	.word	index@(_ZN7cutlass13device_kernelIN5flash11enable_sm90INS1_16FlashAttnFwdSm90INS1_25CollectiveMainloopFwdSm90ILi2EN4cute5tupleIJNS5_1CILi1EEES8_S8_EEENS6_IJNS7_ILi64EEESA_SA_EEELi512ENS_6half_tEfNS_4arch4Sm90ELb0ELb1ELb1ELb1ELb1ELb0ELb0ELb0ELb0ELb1ELb0ELb0EEENS1_21CollectiveEpilogueFwdINS6_IJSA_NS7_ILi512EEESA_EEES9_SC_SE_Li256ELb1ELb1ELb0ELb0EEENS1_36VarlenDynamicPersistentTileSchedulerILi64ELi64ELi256ELi128ELb0ELb1ELb1ELb1ELb0ELb1EEEEEEEEEvNT_6ParamsE)
        /*0578*/ 	.word	0x00000020


	//----- nvinfo : EIATTR_MIN_STACK_SIZE
	.align		4
.L_264:
        /*057c*/ 	.byte	0x04, 0x12
        /*057e*/ 	.short	(.L_266 - .L_265)
	.align		4
.L_265:
        /*0580*/ 	.word	index@(_ZN7cutlass13device_kernelIN5flash11enable_sm90INS1_16FlashAttnFwdSm90INS1_25CollectiveMainloopFwdSm90ILi2EN4cute5tupleIJNS5_1CILi1EEES8_S8_EEENS6_IJNS7_ILi64EEESA_SA_EEELi512ENS_6half_tEfNS_4arch4Sm90ELb0ELb1ELb1ELb1ELb1ELb1ELb0ELb0ELb0ELb1ELb0ELb0EEENS1_21CollectiveEpilogueFwdINS6_IJSA_NS7_ILi512EEESA_EEES9_SC_SE_Li256ELb1ELb1ELb0ELb0EEENS1_36VarlenDynamicPersistentTileSchedulerILi64ELi64ELi256ELi128ELb0ELb1ELb1ELb1ELb0ELb1EEEEEEEEEvNT_6ParamsE)
        /*0584*/ 	.word	0x00000068


	//----- nvinfo : EIATTR_MIN_STACK_SIZE
	.align		4
.L_266:
        /*0588*/ 	.byte	0x04, 0x12
        /*058a*/ 	.short	(.L_268 - .L_267)
	.align		4
.L_267:
        /*058c*/ 	.word	index@(_ZN7cutlass13device_kernelIN5flash11enable_sm90INS1_16FlashAttnFwdSm90INS1_25CollectiveMainloopFwdSm90ILi2EN4cute5tupleIJNS5_1CILi1EEES8_S8_EEENS6_IJNS7_ILi64EEESA_SA_EEELi512ENS_6half_tEfNS_4arch4Sm90ELb0ELb1ELb1ELb1ELb1ELb0ELb1ELb0ELb0ELb1ELb0ELb0EEENS1_21CollectiveEpilogueFwdINS6_IJSA_NS7_ILi512EEESA_EEES9_SC_SE_Li256ELb1ELb1ELb0ELb0EEENS1_36VarlenDynamicPersistentTileSchedulerILi64ELi64ELi256ELi128ELb0ELb1ELb1ELb1ELb0ELb1EEEEEEEEEvNT_6ParamsE)
        /*0590*/ 	.word	0x00000450


	//----- nvinfo : EIATTR_MIN_STACK_SIZE
	.align		4
.L_268:
        /*0594*/ 	.byte	0x04, 0x12
        /*0596*/ 	.short	(.L_270 - .L_269)
	.align		4
.L_269:
        /*0598*/ 	.word	index@(_ZN7cutlass13device_kernelIN5flash11enable_sm90INS1_16FlashAttnFwdSm90INS1_25CollectiveMainloopFwdSm90ILi2EN4cute5tupleIJNS5_1CILi1EEES8_S8_EEENS6_IJNS7_ILi64EEESA_SA_EEELi512ENS_6half_tEfNS_4arch4Sm90ELb0ELb1ELb1ELb1ELb1ELb1ELb1ELb0ELb0ELb1ELb0ELb0EEENS1_21CollectiveEpilogueFwdINS6_IJSA_NS7_ILi512EEESA_EEES9_SC_SE_Li256ELb1ELb1ELb0ELb0EEENS1_36VarlenDynamicPersistentTileSchedulerILi64ELi64ELi256ELi128ELb0ELb1ELb1ELb1ELb0ELb1EEEEEEEEEvNT_6ParamsE)
        /*059c*/ 	.word	0x00000460


	//----- nvinfo : EIATTR_MIN_STACK_SIZE
	.align		4
.L_270:
        /*05a0*/ 	.byte	0x04, 0x12
        /*05a2*/ 	.short	(.L_272 - .L_271)
	.align		4
.L_271:
        /*05a4*/ 	.word	index@(_ZN7cutlass13device_kernelIN5flash11enable_sm90INS1_16FlashAttnFwdSm90INS1_25CollectiveMainloopFwdSm90ILi2EN4cute5tupleIJNS5_1CILi1EEES8_S8_EEENS6_IJNS7_ILi64EEESA_SA_EEELi512ENS_6half_tEfNS_4arch4Sm90ELb1ELb0ELb1ELb0ELb1ELb0ELb0ELb0ELb0ELb1ELb0ELb0EEENS1_21CollectiveEpilogueFwdINS6_IJSA_NS7_ILi512EEESA_EEES9_SC_SE_Li256ELb0ELb1ELb0ELb0EEENS1_30DynamicPersistentTileSchedulerILi256ELi128ELb0ELb1ELb1EEEEEEEEEvNT_6ParamsE)
        /*05a8*/ 	.word	0x00000010


	//----- nvinfo : EIATTR_MIN_STACK_SIZE
	.align		4
.L_272:
        /*05ac*/ 	.byte	0x04, 0x12
        /*05ae*/ 	.short	(.L_274 - .L_273)
	.align		4
.L_273:
        /*05b0*/ 	.word	index@(_ZN7cutlass13device_kernelIN5flash11enable_sm90INS1_16FlashAttnFwdSm90INS1_25CollectiveMainloopFwdSm90ILi2EN4cute5tupleIJNS5_1CILi1EEES8_S8_EEENS6_IJNS7_ILi64EEESA_SA_EEELi512ENS_6half_tEfNS_4arch4Sm90ELb1ELb0ELb1ELb0ELb1ELb0ELb1ELb0ELb0ELb1ELb0ELb0EEENS1_21CollectiveEpilogueFwdINS6_IJSA_NS7_ILi512EEESA_EEES9_SC_SE_Li256ELb0ELb1ELb0ELb0EEENS1_30DynamicPersistentTileSchedulerILi256ELi128ELb0ELb1ELb1EEEEEEEEEvNT_6ParamsE)
        /*05b4*/ 	.word	0x00000018


	//----- nvinfo : EIATTR_MIN_STACK_SIZE
	.align		4
.L_274:
        /*05b8*/ 	.byte	0x04, 0x12
        /*05ba*/ 	.short	(.L_276 - .L_275)
	.align		4
.L_275:
        /*05bc*/ 	.word	index@(_ZN7cutlass13device_kernelIN5flash11enable_sm90INS1_16FlashAttnFwdSm90INS1_25CollectiveMainloopFwdSm90ILi2EN4cute5tupleIJNS5_1CILi1EEES8_S8_EEENS6_IJNS7_ILi64EEESA_SA_EEELi512ENS_6half_tEfNS_4arch4Sm90ELb1ELb0ELb1ELb1ELb1ELb0ELb0ELb0ELb0ELb1ELb0ELb0EEENS1_21CollectiveEpilogueFwdINS6_IJSA_NS7_ILi512EEESA_EEES9_SC_SE_Li256ELb1ELb1ELb0ELb0EEENS1_36VarlenDynamicPersistentTileSchedulerILi64ELi64ELi256ELi128ELb0ELb1ELb1ELb1ELb1ELb1EEEEEEEEEvNT_6ParamsE)
        /*05c0*/ 	.word	0x00000030


	//----- nvinfo : EIATTR_MIN_STACK_SIZE
	.align		4
.L_276:
        /*05c4*/ 	.byte	0x04, 0x12
        /*05c6*/ 	.short	(.L_278 - .L_277)
	.align		4
.L_277:
        /*05c8*/ 	.word	index@(_ZN7cutlass13device_kernelIN5flash11enable_sm90INS1_16FlashAttnFwdSm90INS1_25CollectiveMainloopFwdSm90ILi2EN4cute5tupleIJNS5_1CILi1EEES8_S8_EEENS6_IJNS7_ILi64EEESA_SA_EEELi512ENS_6half_tEfNS_4arch4Sm90ELb1ELb0ELb1ELb1ELb1ELb1ELb0ELb0ELb0ELb1ELb0ELb0EEENS1_21CollectiveEpilogueFwdINS6_IJSA_NS7_ILi512EEESA_EEES9_SC_SE_Li256ELb1ELb1ELb0ELb0EEENS1_36VarlenDynamicPersistentTileSchedulerILi64ELi64ELi256ELi128ELb0ELb1ELb1ELb1ELb1ELb1EEEEEEEEEvNT_6ParamsE)
        /*05cc*/ 	.word	0x00000068


	//----- nvinfo : EIATTR_MIN_STACK_SIZE
	.align		4
.L_278:
        /*05d0*/ 	.byte	0x04, 0x12
        /*05d2*/ 	.short	(.L_280 - .L_279)
	.align		4
.L_279:
        /*05d4*/ 	.word	index@(_ZN7cutlass13device_kernelIN5flash11enable_sm90INS1_16FlashAttnFwdSm90INS1_25CollectiveMainloopFwdSm90ILi2EN4cute5tupleIJNS5_1CILi1EEES8_S8_EEENS6_IJNS7_ILi64EEESA_SA_EEELi512ENS_6half_tEfNS_4arch4Sm90ELb1ELb0ELb1ELb1ELb1ELb0ELb1ELb0ELb0ELb1ELb0ELb0EEENS1_21CollectiveEpilogueFwdINS6_IJSA_NS7_ILi512EEESA_EEES9_SC_SE_Li256ELb1ELb1ELb0ELb0EEENS1_36VarlenDynamicPersistentTileSchedulerILi64ELi64ELi256ELi128ELb0ELb1ELb1ELb1ELb1ELb1EEEEEEEEEvNT_6ParamsE)
        /*05d8*/ 	.word	0x00000028


	//----- nvinfo : EIATTR_MIN_STACK_SIZE
	.align		4
.L_280:
        /*05dc*/ 	.byte	0x04, 0x12
        /*05de*/ 	.short	(.L_282 - .L_281)
	.align		4
.L_281:
        /*05e0*/ 	.word	index@(_ZN7cutlass13device_kernelIN5flash11enable_sm90INS1_16FlashAttnFwdSm90INS1_25CollectiveMainloopFwdSm90ILi2EN4cute5tupleIJNS5_1CILi1EEES8_S8_EEENS6_IJNS7_ILi64EEESA_SA_EEELi512ENS_6half_tEfNS_4arch4Sm90ELb1ELb0ELb1ELb1ELb1ELb1ELb1ELb0ELb0ELb1ELb0ELb0EEENS1_21CollectiveEpilogueFwdINS6_IJSA_NS7_ILi512EEESA_EEES9_SC_SE_Li256ELb1ELb1ELb0ELb0EEENS1_36VarlenDynamicPersistentTileSchedulerILi64ELi64ELi256ELi128ELb0ELb1ELb1ELb1ELb1ELb1EEEEEEEEEvNT_6ParamsE)
        /*05e4*/ 	.word	0x00000078


	//----- nvinfo : EIATTR_MIN_STACK_SIZE
	.align		4
.L_282:
        /*05e8*/ 	.byte	0x04, 0x12
        /*05ea*/ 	.short	(.L_284 - .L_283)
	.align		4
.L_283:
        /*05ec*/ 	.word	index@(_ZN7cutlass13device_kernelIN5flash11enable_sm90INS1_16FlashAttnFwdSm90INS1_25CollectiveMainloopFwdSm90ILi2EN4cute5tupleIJNS5_1CILi1EEES8_S8_EEENS6_IJNS7_ILi128EEENS7_ILi96EEENS7_ILi64EEEEEELi256ENS_6half_tEfNS_4arch4Sm90ELb0ELb0ELb1ELb0ELb1ELb0ELb0ELb1ELb0ELb1ELb0ELb0EEENS1_21CollectiveEpilogueFwdINS6_IJSA_NS7_ILi256EEESB_EEES9_SE_SG_Li256ELb0ELb1ELb0ELb0EEENS1_29StaticPersistentTileSchedulerILb0EEEEEEEEEvNT_6ParamsE)
        /*05f0*/ 	.word	0x00000020


	//----- nvinfo : EIATTR_MIN_STACK_SIZE
	.align		4
.L_284:
        /*05f4*/ 	.byte	0x04, 0x12
        /*05f6*/ 	.short	(.L_286 - .L_285)
	.align		4
.L_285:
        /*05f8*/ 	.word	index@(_ZN7cutlass13device_kernelIN5flash11enable_sm90INS1_16FlashAttnFwdSm90INS1_25CollectiveMainloopFwdSm90ILi2EN4cute5tupleIJNS5_1CILi1EEES8_S8_EEENS6_IJNS7_ILi128EEENS7_ILi96EEENS7_ILi64EEEEEELi256ENS_6half_tEfNS_4arch4Sm90ELb0ELb0ELb1ELb0ELb1ELb0ELb1ELb1ELb0ELb1ELb0ELb0EEENS1_21CollectiveEpilogueFwdINS6_IJSA_NS7_ILi256EEESB_EEES9_SE_SG_Li256ELb0ELb1ELb0ELb0EEENS1_29StaticPersistentTileSchedulerILb0EEEEEEEEEvNT_6ParamsE)
        /*05fc*/ 	.word	0x00000020


	//----- nvinfo : EIATTR_MIN_STACK_SIZE
	.align		4
.L_286:
        /*0600*/ 	.byte	0x04, 0x12
        /*0602*/ 	.short	(.L_288 - .L_287)
	.align		4
.L_287:
        /*0604*/ 	.word	index@(_ZN7cutlass13device_kernelIN5flash11enable_sm90INS1_16FlashAttnFwdSm90INS1_25CollectiveMainloopFwdSm90ILi2EN4cute5tupleIJNS5_1CILi1EEES8_S8_EEENS6_IJNS7_ILi128EEENS7_ILi96EEENS7_ILi64EEEEEELi256ENS_6half_tEfNS_4arch4Sm90ELb0ELb0ELb1ELb1ELb1ELb0ELb0ELb1ELb0ELb1ELb0ELb0EEENS1_21CollectiveEpilogueFwdINS6_IJSA_NS7_ILi256EEESB_EEES9_SE_SG_Li256ELb1ELb1ELb0ELb0EEENS1_36VarlenDynamicPersistentTileSchedulerILi128ELi96ELi256ELi128ELb0ELb1ELb1ELb0ELb1ELb1EEEEEEEEEvNT_6ParamsE)
        /*0608*/ 	.word	0x00000030


	//----- nvinfo : EIATTR_MIN_STACK_SIZE
	.align		4
.L_288:
        /*060c*/ 	.byte	0x04, 0x12
        /*060e*/ 	.short	(.L_290 - .L_289)
	.align		4
.L_289:
        /*0610*/ 	.word	index@(_ZN7cutlass13device_kernelIN5flash11enable_sm90INS1_16FlashAttnFwdSm90INS1_25CollectiveMainloopFwdSm90ILi2EN4cute5tupleIJNS5_1CILi1EEES8_S8_EEENS6_IJNS7_ILi128EEENS7_ILi96EEENS7_ILi64EEEEEELi256ENS_6half_tEfNS_4arch4Sm90ELb0ELb0ELb1ELb1ELb1ELb1ELb0ELb1ELb0ELb1ELb0ELb0EEENS1_21CollectiveEpilogueFwdINS6_IJSA_NS7_ILi256EEESB_EEES9_SE_SG_Li256ELb1ELb1ELb0ELb0EEENS1_36VarlenDynamicPersistentTileSchedulerILi128ELi96ELi256ELi128ELb0ELb1ELb1ELb0ELb1ELb1EEEEEEEEEvNT_6ParamsE)
        /*0614*/ 	.word	0x00000060


	//----- nvinfo : EIATTR_MIN_STACK_SIZE
	.align		4
.L_290:
        /*0618*/ 	.byte	0x04, 0x12
        /*061a*/ 	.short	(.L_292 - .L_291)
	.align		4
.L_291:
        /*061c*/ 	.word	index@(_ZN7cutlass13device_kernelIN5flash11enable_sm90INS1_16FlashAttnFwdSm90INS1_25CollectiveMainloopFwdSm90ILi2EN4cute5tupleIJNS5_1CILi1EEES8_S8_EEENS6_IJNS7_ILi128EEENS7_ILi96EEENS7_ILi64EEEEEELi256ENS_6half_tEfNS_4arch4Sm90ELb0ELb0ELb1ELb1ELb1ELb0ELb1ELb1ELb0ELb1ELb0ELb0EEENS1_21CollectiveEpilogueFwdINS6_IJSA_NS7_ILi256EEESB_EEES9_SE_SG_Li256ELb1ELb1ELb0ELb0EEENS1_36VarlenDynamicPersistentTileSchedulerILi128ELi96ELi256ELi128ELb0ELb1ELb1ELb0ELb1ELb1EEEEEEEEEvNT_6ParamsE)
        /*0620*/ 	.word	0x00000028


	//----- nvinfo : EIATTR_MIN_STACK_SIZE
	.align		4
.L_292:
        /*0624*/ 	.byte	0x04, 0x12
        /*0626*/ 	.short	(.L_294 - .L_293)
	.align		4
.L_293:
        /*0628*/ 	.word	index@(_ZN7cutlass13device_kernelIN5flash11enable_sm90INS1_16FlashAttnFwdSm90INS1_25CollectiveMainloopFwdSm90ILi2EN4cute5tupleIJNS5_1CILi1EEES8_S8_EEENS6_IJNS7_ILi128EEENS7_ILi96EEENS7_ILi64EEEEEELi256ENS_6half_tEfNS_4arch4Sm90ELb0ELb0ELb1ELb1ELb1ELb1ELb1ELb1ELb0ELb1ELb0ELb0EEENS1_21CollectiveEpilogueFwdINS6_IJSA_NS7_ILi256EEESB_EEES9_SE_SG_Li256ELb1ELb1ELb0ELb0EEENS1_36VarlenDynamicPersistentTileSchedulerILi128ELi96ELi256ELi128ELb0ELb1ELb1ELb0ELb1ELb1EEEEEEEEEvNT_6ParamsE)
        /*062c*/ 	.word	0x00000090


	//----- nvinfo : EIATTR_MIN_STACK_SIZE
	.align		4
.L_294:
        /*0630*/ 	.byte	0x04, 0x12
        /*0632*/ 	.short	(.L_296 - .L_295)
	.align		4
.L_295:
        /*0634*/ 	.word	index@(_ZN7cutlass13device_kernelIN5flash11enable_sm90INS1_16FlashAttnFwdSm90INS1_25CollectiveMainloopFwdSm90ILi2EN4cute5tupleIJNS5_1CILi1EEES8_S8_EEENS6_IJNS7_ILi128EEENS7_ILi96EEENS7_ILi64EEEEEELi256ENS_6half_tEfNS_4arch4Sm90ELb0ELb1ELb1ELb0ELb1ELb0ELb0ELb1ELb0ELb1ELb0ELb0EEENS1_21CollectiveEpilogueFwdINS6_IJSA_NS7_ILi256EEESB_EEES9_SE_SG_Li256ELb0ELb1ELb0ELb0EEENS1_30DynamicPersistentTileSchedulerILi256ELi128ELb0ELb1ELb1EEEEEEEEEvNT_6ParamsE)
        /*0638*/ 	.word	0x00000430


	//----- nvinfo : EIATTR_MIN_STACK_SIZE
	.align		4
.L_296:
        /*063c*/ 	.byte	0x04, 0x12
        /*063e*/ 	.short	(.L_298 - .L_297)
	.align		4
.L_297:
        /*0640*/ 	.word	index@(_ZN7cutlass13device_kernelIN5flash11enable_sm90INS1_16FlashAttnFwdSm90INS1_25CollectiveMainloopFwdSm90ILi2EN4cute5tupleIJNS5_1CILi1EEES8_S8_EEENS6_IJNS7_ILi128EEENS7_ILi96EEENS7_ILi64EEEEEELi256ENS_6half_tEfNS_4arch4Sm90ELb0ELb1ELb1ELb0ELb1ELb0ELb1ELb1ELb0ELb1ELb0ELb0EEENS1_21CollectiveEpilogueFwdINS6_IJSA_NS7_ILi256EEESB_EEES9_SE_SG_Li256ELb0ELb1ELb0ELb0EEENS1_30DynamicPersistentTileSchedulerILi256ELi128ELb0ELb1ELb1EEEEEEEEEvNT_6ParamsE)
        /*0644*/ 	.word	0x00000460


	//----- nvinfo : EIATTR_MIN_STACK_SIZE
	.align		4
.L_298:
        /*0648*/ 	.byte	0x04, 0x12
        /*064a*/ 	.short	(.L_300 - .L_299)
	.align		4
.L_299:
        /*064c*/ 	.word	index@(_ZN7cutlass13device_kernelIN5flash11enable_sm90INS1_16FlashAttnFwdSm90INS1_25CollectiveMainloopFwdSm90ILi2EN4cute5tupleIJNS5_1CILi1EEES8_S8_EEENS6_IJNS7_ILi128EEENS7_ILi96EEENS7_ILi64EEEEEELi256ENS_6half_tEfNS_4arch4Sm90ELb0ELb1ELb1ELb1ELb1ELb0ELb0ELb1ELb0ELb1ELb0ELb0EEENS1_21CollectiveEpilogueFwdINS6_IJSA_NS7_ILi256EEESB_EEES9_SE_SG_Li256ELb1ELb1ELb0ELb0EEENS1_36VarlenDynamicPersistentTileSchedulerILi128ELi96ELi256ELi128ELb0ELb1ELb1ELb1ELb0ELb1EEEEEEEEEvNT_6ParamsE)
        /*0650*/ 	.word	0x00000430


	//----- nvinfo : EIATTR_MIN_STACK_SIZE
	.align		4
.L_300:
        /*0654*/ 	.byte	0x04, 0x12
        /*0656*/ 	.short	(.L_302 - .L_301)
	.align		4
.L_301:
        /*0658*/ 	.word	index@(_ZN7cutlass13device_kernelIN5flash11enable_sm90INS1_16FlashAttnFwdSm90INS1_25CollectiveMainloopFwdSm90ILi2EN4cute5tupleIJNS5_1CILi1EEES8_S8_EEENS6_IJNS7_ILi128EEENS7_ILi96EEENS7_ILi64EEEEEELi256ENS_6half_tEfNS_4arch4Sm90ELb0ELb1ELb1ELb1ELb1ELb1ELb0ELb1ELb0ELb1ELb0ELb0EEENS1_21CollectiveEpilogueFwdINS6_IJSA_NS7_ILi256EEESB_EEES9_SE_SG_Li256ELb1ELb1ELb0ELb0EEENS1_36VarlenDynamicPersistentTileSchedulerILi128ELi96ELi256ELi128ELb0ELb1ELb1ELb1ELb0ELb1EEEEEEEEEvNT_6ParamsE)
        /*065c*/ 	.word	0x00000440


	//----- nvinfo : EIATTR_MIN_STACK_SIZE
	.align		4
.L_302:
        /*0660*/ 	.byte	0x04, 0x12
        /*0662*/ 	.short	(.L_304 - .L_303)
	.align		4
.L_303:
        /*0664*/ 	.word	index@(_ZN7cutlass13device_kernelIN5flash11enable_sm90INS1_16FlashAttnFwdSm90INS1_25CollectiveMainloopFwdSm90ILi2EN4cute5tupleIJNS5_1CILi1EEES8_S8_EEENS6_IJNS7_ILi128EEENS7_ILi96EEENS7_ILi64EEEEEELi256ENS_6half_tEfNS_4arch4Sm90ELb0ELb1ELb1ELb1ELb1ELb0ELb1ELb1ELb0ELb1ELb0ELb0EEENS1_21CollectiveEpilogueFwdINS6_IJSA_NS7_ILi256EEESB_EEES9_SE_SG_Li256ELb1ELb1ELb0ELb0EEENS1_36VarlenDynamicPersistentTileSchedulerILi128ELi96ELi256ELi128ELb0ELb1ELb1ELb1ELb0ELb1EEEEEEEEEvNT_6ParamsE)
        /*0668*/ 	.word	0x00000480


	//----- nvinfo : EIATTR_MIN_STACK_SIZE
	.align		4
.L_304:
        /*066c*/ 	.byte	0x04, 0x12
        /*066e*/ 	.short	(.L_306 - .L_305)
	.align		4
.L_305:
        /*0670*/ 	.word	index@(_ZN7cutlass13device_kernelIN5flash11enable_sm90INS1_16FlashAttnFwdSm90INS1_25CollectiveMainloopFwdSm90ILi2EN4cute5tupleIJNS5_1CILi1EEES8_S8_EEENS6_IJNS7_ILi128EEENS7_ILi96EEENS7_ILi64EEEEEELi256ENS_6half_tEfNS_4arch4Sm90ELb0ELb1ELb1ELb1ELb1ELb1ELb1ELb1ELb0ELb1ELb0ELb0EEENS1_21CollectiveEpilogueFwdINS6_IJSA_NS7_ILi256EEESB_EEES9_SE_SG_Li256ELb1ELb1ELb0ELb0EEENS1_36VarlenDynamicPersistentTileSchedulerILi128ELi96ELi256ELi128ELb0ELb1ELb1ELb1ELb0ELb1EEEEEEEEEvNT_6ParamsE)
        /*0674*/ 	.word	0x000004b0


	//----- nvinfo : EIATTR_MIN_STACK_SIZE
	.align		4
.L_306:
        /*0678*/ 	.byte	0x04, 0x12
        /*067a*/ 	.short	(.L_308 - .L_307)
	.align		4
.L_307:
        /*067c*/ 	.word	index@(_ZN7cutlass13device_kernelIN5flash11enable_sm90INS1_16FlashAttnFwdSm90INS1_25CollectiveMainloopFwdSm90ILi2EN4cute5tupleIJNS5_1CILi1EEES8_S8_EEENS6_IJNS7_ILi128EEENS7_ILi96EEENS7_ILi64EEEEEELi256ENS_6half_tEfNS_4arch4Sm90ELb1ELb0ELb1ELb0ELb1ELb0ELb0ELb1ELb0ELb1ELb0ELb0EEENS1_21CollectiveEpilogueFwdINS6_IJSA_NS7_ILi256EEESB_EEES9_SE_SG_Li256ELb0ELb1ELb0ELb0EEENS1_30DynamicPersistentTileSchedulerILi256ELi128ELb0ELb1ELb1EEEEEEEEEvNT_6ParamsE)
        /*0680*/ 	.word	0x00000008


	//----- nvinfo : EIATTR_MIN_STACK_SIZE
	.align		4
.L_308:
        /*0684*/ 	.byte	0x04, 0x12
        /*0686*/ 	.short	(.L_310 - .L_309)
	.align		4
.L_309:
        /*0688*/ 	.word	index@(_ZN7cutlass13device_kernelIN5flash11enable_sm90INS1_16FlashAttnFwdSm90INS1_25CollectiveMainloopFwdSm90ILi2EN4cute5tupleIJNS5_1CILi1EEES8_S8_EEENS6_IJNS7_ILi128EEENS7_ILi96EEENS7_ILi64EEEEEELi256ENS_6half_tEfNS_4arch4Sm90ELb1ELb0ELb1ELb0ELb1ELb0ELb1ELb1ELb0ELb1ELb0ELb0EEENS1_21CollectiveEpilogueFwdINS6_IJSA_NS7_ILi256EEESB_EEES9_SE_SG_Li256ELb0ELb1ELb0ELb0EEENS1_30DynamicPersistentTileSchedulerILi256ELi128ELb0ELb1ELb1EEEEEEEEEvNT_6ParamsE)
        /*068c*/ 	.word	0x00000010


	//----- nvinfo : EIATTR_MIN_STACK_SIZE
	.align		4
.L_310:
        /*0690*/ 	.byte	0x04, 0x12
        /*0692*/ 	.short	(.L_312 - .L_311)
	.align		4
.L_311:
        /*0694*/ 	.word	index@(_ZN7cutlass13device_kernelIN5flash11enable_sm90INS1_16FlashAttnFwdSm90INS1_25CollectiveMainloopFwdSm90ILi2EN4cute5tupleIJNS5_1CILi1EEES8_S8_EEENS6_IJNS7_ILi128EEENS7_ILi96EEENS7_ILi64EEEEEELi256ENS_6half_tEfNS_4arch4Sm90ELb1ELb0ELb1ELb1ELb1ELb0ELb0ELb1ELb0ELb1ELb0ELb0EEENS1_21CollectiveEpilogueFwdINS6_IJSA_NS7_ILi256EEESB_EEES9_SE_SG_Li256ELb1ELb1ELb0ELb0EEENS1_36VarlenDynamicPersistentTileSchedulerILi128ELi96ELi256ELi128ELb0ELb1ELb1ELb1ELb1ELb1EEEEEEEEEvNT_6ParamsE)
        /*0698*/ 	.word	0x00000028


	//----- nvinfo : EIATTR_MIN_STACK_SIZE
	.align		4
.L_312:
        /*069c*/ 	.byte	0x04, 0x12
        /*069e*/ 	.short	(.L_314 - .L_313)
	.align		4
.L_313:
        /*06a0*/ 	.word	index@(_ZN7cutlass13device_kernelIN5flash11enable_sm90INS1_16FlashAttnFwdSm90INS1_25CollectiveMainloopFwdSm90ILi2EN4cute5tupleIJNS5_1CILi1EEES8_S8_EEENS6_IJNS7_ILi128EEENS7_ILi96EEENS7_ILi64EEEEEELi256ENS_6half_tEfNS_4arch4Sm90ELb1ELb0ELb1ELb1ELb1ELb1ELb0ELb1ELb0ELb1ELb0ELb0EEENS1_21CollectiveEpilogueFwdINS6_IJSA_NS7_ILi256EEESB_EEES9_SE_SG_Li256ELb1ELb1ELb0ELb0EEENS1_36VarlenDynamicPersistentTileSchedulerILi128ELi96ELi256ELi128ELb0ELb1ELb1ELb1ELb1ELb1EEEEEEEEEvNT_6ParamsE)
        /*06a4*/ 	.word	0x00000060


	//----- nvinfo : EIATTR_MIN_STACK_SIZE
	.align		4
.L_314:
        /*06a8*/ 	.byte	0x04, 0x12
        /*06aa*/ 	.short	(.L_316 - .L_315)
	.align		4
.L_315:
        /*06ac*/ 	.word	index@(_ZN7cutlass13device_kernelIN5flash11enable_sm90INS1_16FlashAttnFwdSm90INS1_25CollectiveMainloopFwdSm90ILi2EN4cute5tupleIJNS5_1CILi1EEES8_S8_EEENS6_IJNS7_ILi128EEENS7_ILi96EEENS7_ILi64EEEEEELi256ENS_6half_tEfNS_4arch4Sm90ELb1ELb0ELb1ELb1ELb1ELb0ELb1ELb1ELb0ELb1ELb0ELb0EEENS1_21CollectiveEpilogueFwdINS6_IJSA_NS7_ILi256EEESB_EEES9_SE_SG_Li256ELb1ELb1ELb0ELb0EEENS1_36VarlenDynamicPersistentTileSchedulerILi128ELi96ELi256ELi128ELb0ELb1ELb1ELb1ELb1ELb1EEEEEEEEEvNT_6ParamsE)
        /*06b0*/ 	.word	0x00000028


	//----- nvinfo : EIATTR_MIN_STACK_SIZE
	.align		4
.L_316:
        /*06b4*/ 	.byte	0x04, 0x12
        /*06b6*/ 	.short	(.L_318 - .L_317)
	.align		4
.L_317:
        /*06b8*/ 	.word	index@(_ZN7cutlass13device_kernelIN5flash11enable_sm90INS1_16FlashAttnFwdSm90INS1_25CollectiveMainloopFwdSm90ILi2EN4cute5tupleIJNS5_1CILi1EEES8_S8_EEENS6_IJNS7_ILi128EEENS7_ILi96EEENS7_ILi64EEEEEELi256ENS_6half_tEfNS_4arch4Sm90ELb1ELb0ELb1ELb1ELb1ELb1ELb1ELb1ELb0ELb1ELb0ELb0EEENS1_21CollectiveEpilogueFwdINS6_IJSA_NS7_ILi256EEESB_EEES9_SE_SG_Li256ELb1ELb1ELb0ELb0EEENS1_36VarlenDynamicPersistentTileSchedulerILi128ELi96ELi256ELi128ELb0ELb1ELb1ELb1ELb1ELb1EEEEEEEEEvNT_6ParamsE)
        /*06bc*/ 	.word	0x00000100
.L_318:


//--------------------- .nv.compat                --------------------------
	.section	.nv.compat,"",@"SHT_CUDA_COMPAT_INFO"
	.align	4
        /*0000*/ 	.byte	0x02, 0x09, 0x01, 0x00, 0x02, 0x02, 0x04, 0x00, 0x02, 0x05, 0x05, 0x00, 0x03, 0x07, 0x01, 0x01
        /*0010*/ 	.byte	0x02, 0x03, 0x01, 0x00, 0x02, 0x06, 0x01, 0x00, 0x04, 0x0b, 0x08, 0x00, 0x00, 0x00, 0x00, 0x00
        /*0020*/ 	.byte	0x00, 0x00, 0x00, 0x00


//--------------------- .nv.info._ZN7cutlass13device_kernelIN5flash11enable_sm90INS1_16FlashAttnFwdSm90INS1_25CollectiveMainloopFwdSm90ILi2EN4cute5tupleIJNS5_1CILi1EEES8_S8_EEENS6_IJNS7_ILi128EEENS7_ILi96EEENS7_ILi192EEEEEELi128ENS_6half_tEfNS_4arch4Sm90ELb0ELb0ELb1ELb0ELb1ELb0ELb0ELb1ELb1ELb1ELb0ELb0EEENS1_21CollectiveEpilogueFwdINS6_IJSA_SA_SB_EEES9_SE_SG_Li256ELb0ELb1ELb0ELb0EEENS1_29StaticPersistentTileSchedulerILb0EEEEEEEEEvNT_6ParamsE --------------------------
	.section	.nv.info._ZN7cutlass13device_kernelIN5flash11enable_sm90INS1_16FlashAttnFwdSm90INS1_25CollectiveMainloopFwdSm90ILi2EN4cute5tupleIJNS5_1CILi1EEES8_S8_EEENS6_IJNS7_ILi128EEENS7_ILi96EEENS7_ILi192EEEEEELi128ENS_6half_tEfNS_4arch4Sm90ELb0ELb0ELb1ELb0ELb1ELb0ELb0ELb1ELb1ELb1ELb0ELb0EEENS1_21CollectiveEpilogueFwdINS6_IJSA_SA_SB_EEES9_SE_SG_Li256ELb0ELb1ELb0ELb0EEENS1_29StaticPersistentTileSchedulerILb0EEEEEEEEEvNT_6ParamsE,"",@"SHT_CUDA_INFO"
	.sectionflags	@""
	.align	4


	//----- nvinfo : EIATTR_CUDA_API_VERSION
	.align		4
        /*0000*/ 	.byte	0x04, 0x37
        /*0002*/ 	.short	(.L_320 - .L_319)
.L_319:
        /*0004*/ 	.word	0x00000082


	//----- nvinfo : EIATTR_KPARAM_INFO
	.align		4
.L_320:
        /*0008*/ 	.byte	0x04, 0x17
        /*000a*/ 	.short	(.L_322 - .L_321)
.L_321:
        /*000c*/ 	.word	0x00000000
        /*0010*/ 	.short	0x0000
        /*0012*/ 	.short	0x0070
        /*0014*/ 	.byte	0x00, 0xf0, 0x01, 0x28


	//----- nvinfo : EIATTR_SPARSE_MMA_MASK
	.align		4
.L_322:
        /*0018*/ 	.byte	0x03, 0x50
        /*001a*/ 	.short	0x0000


	//----- nvinfo : EIATTR_MAXREG_COUNT
	.align		4
        /*001c*/ 	.byte	0x03, 0x1b
        /*001e*/ 	.short	0x00a8


	//----- nvinfo : EIATTR_NUM_BARRIERS
	.align		4
        /*0020*/ 	.byte	0x02, 0x4c
        /*0022*/ 	.byte	0x09
	.zero		1


	//----- nvinfo : EIATTR_EXTERNS
	.align		4
        /*0024*/ 	.byte	0x04, 0x0f
        /*0026*/ 	.short	(.L_324 - .L_323)


	//   ....[0]....
	.align		4
.L_323:
        /*0028*/ 	.word	index@(__assertfail)


	//----- nvinfo : EIATTR_ANNOTATIONS
	.align		4
.L_324:
        /*002c*/ 	.byte	0x04, 0x55
        /*002e*/ 	.short	(.L_326 - .L_325)


	//   ....[0]....
.L_325:
        /*0030*/ 	.word	0x00000001
        /*0034*/ 	.byte	0xa0, 0x08, 0x00, 0x00, 0x01, 0x00, 0x00, 0x00, 0x50, 0x09, 0x00, 0x00, 0x01, 0x00, 0x00, 0x00
        /*0044*/ 	.byte	0x50, 0x7b, 0x00, 0x00, 0x01, 0x00, 0x00, 0x00, 0x80, 0x7c, 0x00, 0x00, 0x01, 0x00, 0x00, 0x00
        /*0054*/ 	.byte	0xc0, 0x98, 0x00, 0x00, 0x01, 0x00, 0x00, 0x00, 0x60, 0xae, 0x00, 0x00, 0x01, 0x00, 0x00, 0x00
        /*0064*/ 	.byte	0x10, 0xaf, 0x00, 0x00, 0x01, 0x00, 0x00, 0x00, 0x90, 0xb0, 0x00, 0x00


	//----- nvinfo : EIATTR_MERCURY_ISA_VERSION
	.align		4
.L_326:
        /*0070*/ 	.byte	0x03, 0x5f
        /*0072*/ 	.short	0x0101


	//----- nvinfo : EIATTR_INT_WARP_WIDE_INSTR_OFFSETS
	.align		4
        /*0074*/ 	.byte	0x04, 0x31
        /*0076*/ 	.short	(.L_328 - .L_327)


	//   ....[0]....
.L_327:
        /*0078*/ 	.word	0x000000c0


	//   ....[1]....
        /*007c*/ 	.word	0x000000d0


	//   ....[2]....
        /*0080*/ 	.word	0x00000170


	//----- nvinfo : EIATTR_COOP_GROUP_MASK_REGIDS
	.align		4
.L_328:
        /*0084*/ 	.byte	0x04, 0x29
        /*0086*/ 	.short	(.L_330 - .L_329)


	//   ....[0]....
.L_329:
        /*0088*/ 	.word	0xffffffff


	//   ....[1]....
        /*008c*/ 	.word	0xffffffff


	//   ....[2]....
        /*0090*/ 	.word	0xffffffff


	//   ....[3]....
        /*0094*/ 	.word	0xffffffff


	//   ....[4]....
        /*0098*/ 	.word	0xffffffff


	//   ....[5]....
        /*009c*/ 	.word	0xffffffff


	//   ....[6]....
        /*00a0*/ 	.word	0xffffffff


	//   ....[7]....
        /*00a4*/ 	.word	0xffffffff


	//   ....[8]....
        /*00a8*/ 	.word	0xffffffff


	//   ....[9]....
        /*00ac*/ 	.word	0xffffffff


	//   ....[10]....
        /*00b0*/ 	.word	0xffffffff


	//   ....[11]....
        /*00b4*/ 	.word	0xffffffff


	//   ....[12]....
        /*00b8*/ 	.word	0xffffffff


	//   ....[13]....
        /*00bc*/ 	.word	0xffffffff


	//   ....[14]....
        /*00c0*/ 	.word	0xffffffff


	//   ....[15]....
        /*00c4*/ 	.word	0xffffffff


	//   ....[16]....
        /*00c8*/ 	.word	0xffffffff


	//   ....[17]....
        /*00cc*/ 	.word	0xffffffff


	//   ....[18]....
        /*00d0*/ 	.word	0xffffffff


	//   ....[19]....
        /*00d4*/ 	.word	0xffffffff


	//   ....[20]....
        /*00d8*/ 	.word	0xffffffff


	//   ....[21]....
        /*00dc*/ 	.word	0xffffffff


	//   ....[22]....
        /*00e0*/ 	.word	0xffffffff


	//   ....[23]....
        /*00e4*/ 	.word	0xffffffff


	//   ....[24]....
        /*00e8*/ 	.word	0xffffffff


	//   ....[25]....
        /*00ec*/ 	.word	0xffffffff


	//   ....[26]....
        /*00f0*/ 	.word	0xffffffff


	//   ....[27]....
        /*00f4*/ 	.word	0xffffffff


	//   ....[28]....
        /*00f8*/ 	.word	0xffffffff


	//   ....[29]....
        /*00fc*/ 	.word	0xffffffff


	//   ....[30]....
        /*0100*/ 	.word	0xffffffff


	//   ....[31]....
        /*0104*/ 	.word	0xffffffff


	//   ....[32]....
        /*0108*/ 	.word	0xffffffff


	//   ....[33]....
        /*010c*/ 	.word	0xffffffff


	//   ....[34]....
        /*0110*/ 	.word	0xffffffff


	//   ....[35]....
        /*0114*/ 	.word	0xffffffff


	//   ....[36]....
        /*0118*/ 	.word	0xffffffff


	//   ....[37]....
        /*011c*/ 	.word	0xffffffff


	//   ....[38]....
        /*0120*/ 	.word	0xffffffff


	//   ....[39]....
        /*0124*/ 	.word	0xffffffff


	//   ....[40]....
        /*0128*/ 	.word	0xffffffff


	//   ....[41]....
        /*012c*/ 	.word	0xffffffff


	//   ....[42]....
        /*0130*/ 	.word	0xffffffff


	//   ....[43]....
        /*0134*/ 	.word	0xffffffff


	//   ....[44]....
        /*0138*/ 	.word	0xffffffff


	//   ....[45]....
        /*013c*/ 	.word	0xffffffff


	//   ....[46]....
        /*0140*/ 	.word	0xffffffff


	//   ....[47]....
        /*0144*/ 	.word	0xffffffff


	//   ....[48]....
        /*0148*/ 	.word	0xffffffff


	//   ....[49]....
        /*014c*/ 	.word	0xffffffff


	//   ....[50]....
        /*0150*/ 	.word	0xffffffff


	//   ....[51]....
        /*0154*/ 	.word	0xffffffff


	//   ....[52]....
        /*0158*/ 	.word	0xffffffff


	//   ....[53]....
        /*015c*/ 	.word	0xffffffff


	//   ....[54]....
        /*0160*/ 	.word	0xffffffff


	//   ....[55]....
        /*0164*/ 	.word	0xffffffff


	//   ....[56]....
        /*0168*/ 	.word	0xffffffff


	//   ....[57]....
        /*016c*/ 	.word	0xffffffff


	//   ....[58]....
        /*0170*/ 	.word	0xffffffff


	//   ....[59]....
        /*0174*/ 	.word	0xffffffff


	//   ....[60]....
        /*0178*/ 	.word	0xffffffff


	//   ....[61]....
        /*017c*/ 	.word	0xffffffff


	//   ....[62]....
        /*0180*/ 	.word	0xffffffff


	//   ....[63]....
        /*0184*/ 	.word	0xffffffff


	//   ....[64]....
        /*0188*/ 	.word	0xffffffff


	//   ....[65]....
        /*018c*/ 	.word	0xffffffff


	//   ....[66]....
        /*0190*/ 	.word	0xffffffff


	//   ....[67]....
        /*0194*/ 	.word	0xffffffff


	//   ....[68]....
        /*0198*/ 	.word	0xffffffff


	//   ....[69]....
        /*019c*/ 	.word	0xffffffff


	//   ....[70]....
        /*01a0*/ 	.word	0xffffffff


	//   ....[71]....
        /*01a4*/ 	.word	0xffffffff


	//   ....[72]....
        /*01a8*/ 	.word	0xffffffff


	//   ....[73]....
        /*01ac*/ 	.word	0xffffffff


	//   ....[74]....
        /*01b0*/ 	.word	0xffffffff


	//   ....[75]....
        /*01b4*/ 	.word	0xffffffff


	//   ....[76]....
        /*01b8*/ 	.word	0xffffffff


	//   ....[77]....
        /*01bc*/ 	.word	0xffffffff


	//   ....[78]....
        /*01c0*/ 	.word	0xffffffff


	//   ....[79]....
        /*01c4*/ 	.word	0xffffffff


	//   ....[80]....
        /*01c8*/ 	.word	0xffffffff


	//   ....[81]....
        /*01cc*/ 	.word	0xffffffff


	//   ....[82]....
        /*01d0*/ 	.word	0xffffffff


	//   ....[83]....
        /*01d4*/ 	.word	0xffffffff


	//   ....[84]....
        /*01d8*/ 	.word	0xffffffff


	//   ....[85]....
        /*01dc*/ 	.word	0xffffffff


	//   ....[86]....
        /*01e0*/ 	.word	0xffffffff


	//   ....[87]....
        /*01e4*/ 	.word	0xffffffff


	//   ....[88]....
        /*01e8*/ 	.word	0xffffffff


	//   ....[89]....
        /*01ec*/ 	.word	0xffffffff


	//   ....[90]....
        /*01f0*/ 	.word	0xffffffff


	//   ....[91]....
        /*01f4*/ 	.word	0xffffffff


	//   ....[92]....
        /*01f8*/ 	.word	0xffffffff


	//   ....[93]....
        /*01fc*/ 	.word	0xffffffff


	//   ....[94]....
        /*0200*/ 	.word	0xffffffff


	//   ....[95]....
        /*0204*/ 	.word	0xffffffff


	//   ....[96]....
        /*0208*/ 	.word	0x0500000f


	//   ....[97]....
        /*020c*/ 	.word	0x0500000f


	//   ....[98]....
        /*0210*/ 	.word	0x0500000f


	//   ....[99]....
        /*0214*/ 	.word	0x0500000f


	//   ....[100]....
        /*0218*/ 	.word	0x0500000f


	//   ....[101]....
        /*021c*/ 	.word	0x0500000f


	//   ....[102]....
        /*0220*/ 	.word	0x0500000f


	//   ....[103]....
        /*0224*/ 	.word	0x0500000f


	//   ....[104]....
        /*0228*/ 	.word	0x0500000f


	//   ....[105]....
        /*022c*/ 	.word	0x0500000f


	//   ....[106]....
        /*0230*/ 	.word	0x0500000f


	//   ....[107]....
        /*0234*/ 	.word	0x0500000f


	//   ....[108]....
        /*0238*/ 	.word	0x0500000f


	//   ....[109]....
        /*023c*/ 	.word	0x0500000f


	//   ....[110]....
        /*0240*/ 	.word	0x0500000f


	//   ....[111]....
        /*0244*/ 	.word	0x0500000f


	//   ....[112]....
        /*0248*/ 	.word	0x0500000f


	//   ....[113]....
        /*024c*/ 	.word	0x0500000f


	//   ....[114]....
        /*0250*/ 	.word	0x0500000f


	//   ....[115]....
        /*0254*/ 	.word	0x0500000f


	//   ....[116]....
        /*0258*/ 	.word	0x0500000f


	//   ....[117]....
        /*025c*/ 	.word	0x0500000f


	//   ....[118]....
        /*0260*/ 	.word	0x0500000f


	//   ....[119]....
        /*0264*/ 	.word	0x0500000f


	//   ....[120]....
        /*0268*/ 	.word	0x0500000f


	//   ....[121]....
        /*026c*/ 	.word	0x0500000f


	//   ....[122]....
        /*0270*/ 	.word	0x0500000f


	//   ....[123]....
        /*0274*/ 	.word	0x0500000f


	//   ....[124]....
        /*0278*/ 	.word	0x0500000f


	//   ....[125]....
        /*027c*/ 	.word	0x0500000f


	//   ....[126]....
        /*0280*/ 	.word	0x0500000f


	//   ....[127]....
        /*0284*/ 	.word	0x0500000f


	//   ....[128]....
        /*0288*/ 	.word	0x0500000f


	//   ....[129]....
        /*028c*/ 	.word	0x0500000f


	//   ....[130]....
        /*0290*/ 	.word	0x0500000f


	//   ....[131]....
        /*0294*/ 	.word	0x0500000f


	//   ....[132]....
        /*0298*/ 	.word	0x0500000f


	//   ....[133]....
        /*029c*/ 	.word	0x0500000f


	//   ....[134]....
        /*02a0*/ 	.word	0x0500000f


	//   ....[135]....
        /*02a4*/ 	.word	0x0500000f


	//   ....[136]....
        /*02a8*/ 	.word	0x0500000f


	//   ....[137]....
        /*02ac*/ 	.word	0x0500000f


	//   ....[138]....
        /*02b0*/ 	.word	0x0500000f


	//   ....[139]....
        /*02b4*/ 	.word	0x0500000f


	//   ....[140]....
        /*02b8*/ 	.word	0x0500000f


	//   ....[141]....
        /*02bc*/ 	.word	0x0500000f


	//   ....[142]....
        /*02c0*/ 	.word	0x0500000f


	//   ....[143]....
        /*02c4*/ 	.word	0x0500000f


	//   ....[144]....
        /*02c8*/ 	.word	0x0500000f


	//   ....[145]....
        /*02cc*/ 	.word	0x0500000f


	//   ....[146]....
        /*02d0*/ 	.word	0x0500000f


	//   ....[147]....
        /*02d4*/ 	.word	0x0500000f


	//   ....[148]....
        /*02d8*/ 	.word	0x0500000f


	//   ....[149]....
        /*02dc*/ 	.word	0x0500000f


	//   ....[150]....
        /*02e0*/ 	.word	0x0500000f


	//   ....[151]....
        /*02e4*/ 	.word	0x0500000f


	//   ....[152]....
        /*02e8*/ 	.word	0x0500000f


	//   ....[153]....
        /*02ec*/ 	.word	0x0500000f


	//   ....[154]....
        /*02f0*/ 	.word	0x0500000f


	//   ....[155]....
        /*02f4*/ 	.word	0x0500000f


	//   ....[156]....
        /*02f8*/ 	.word	0x0500000f


	//   ....[157]....
        /*02fc*/ 	.word	0x0500000f


	//   ....[158]....
        /*0300*/ 	.word	0x0500000f


	//   ....[159]....
        /*0304*/ 	.word	0x0500000f


	//   ....[160]....
        /*0308*/ 	.word	0x0500000f


	//   ....[161]....
        /*030c*/ 	.word	0x0500000f


	//----- nvinfo : EIATTR_COOP_GROUP_INSTR_OFFSETS
	.align		4
.L_330:
        /*0310*/ 	.byte	0x04, 0x28
        /*0312*/ 	.short	(.L_332 - .L_331)


	//   ....[0]....
.L_331:
        /*0314*/ 	.word	0x00000070


	//   ....[1]....
        /*0318*/ 	.word	0x000000b0


	//   ....[2]....
        /*031c*/ 	.word	0x000002d0


	//   ....[3]....
        /*0320*/ 	.word	0x00000430


	//   ....[4]....
        /*0324*/ 	.word	0x00000550


	//   ....[5]....
        /*0328*/ 	.word	0x000006b0


	//   ....[6]....
        /*032c*/ 	.word	0x00000ce0


	//   ....[7]....
        /*0330*/ 	.word	0x000024f0


	//   ....[8]....
        /*0334*/ 	.word	0x00002560


	//   ....[9]....
        /*0338*/ 	.word	0x00002970


	//   ....[10]....
        /*033c*/ 	.word	0x00002a00


	//   ....[11]....
        /*0340*/ 	.word	0x00004db0


	//   ....[12]....
        /*0344*/ 	.word	0x00004dd0


	//   ....[13]....
        /*0348*/ 	.word	0x00004df0


	//   ....[14]....
        /*034c*/ 	.word	0x00004e20


	//   ....[15]....
        /*0350*/ 	.word	0x00005f50


	//   ....[16]....
        /*0354*/ 	.word	0x00005f80


	//   ....[17]....
        /*0358*/ 	.word	0x00006040


	//   ....[18]....
        /*035c*/ 	.word	0x00006050


	//   ....[19]....
        /*0360*/ 	.word	0x00007030


	//   ....[20]....
        /*0364*/ 	.word	0x00007060


	//   ....[21]....
        /*0368*/ 	.word	0x000070f0


	//   ....[22]....
        /*036c*/ 	.word	0x00007160


	//   ....[23]....
        /*0370*/ 	.word	0x000076d0


	//   ....[24]....
        /*0374*/ 	.word	0x00007710


	//   ....[25]....
        /*0378*/ 	.word	0x000077e0


	//   ....[26]....
        /*037c*/ 	.word	0x00007800


	//   ....[27]....
        /*0380*/ 	.word	0x000078b0


	//   ....[28]....
        /*0384*/ 	.word	0x000078d0


	//   ....[29]....
        /*0388*/ 	.word	0x00007990


	//   ....[30]....
        /*038c*/ 	.word	0x000079d0


	//   ....[31]....
        /*0390*/ 	.word	0x00008ab0


	//   ....[32]....
        /*0394*/ 	.word	0x00008ad0


	//   ....[33]....
        /*0398*/ 	.word	0x00008ae0


	//   ....[34]....
        /*039c*/ 	.word	0x00008b30


	//   ....[35]....
        /*03a0*/ 	.word	0x00008b80


	//   ....[36]....
        /*03a4*/ 	.word	0x00008bd0


	//   ....[37]....
        /*03a8*/ 	.word	0x00008c70


	//   ....[38]....
        /*03ac*/ 	.word	0x00008c90


	//   ....[39]....
        /*03b0*/ 	.word	0x00008d20


	//   ....[40]....
        /*03b4*/ 	.word	0x00008d40


	//   ....[41]....
        /*03b8*/ 	.word	0x00008dd0


	//   ....[42]....
        /*03bc*/ 	.word	0x00008df0


	//   ....[43]....
        /*03c0*/ 	.word	0x000093e0


	//   ....[44]....
        /*03c4*/ 	.word	0x00009400


	//   ....[45]....
        /*03c8*/ 	.word	0x00009430


	//   ....[46]....
        /*03cc*/ 	.word	0x00009470


	//   ....[47]....
        /*03d0*/ 	.word	0x000094f0


	//   ....[48]....
        /*03d4*/ 	.word	0x00009510


	//   ....[49]....
        /*03d8*/ 	.word	0x000095a0


	//   ....[50]....
        /*03dc*/ 	.word	0x000095d0


	//   ....[51]....
        /*03e0*/ 	.word	0x00009650


	//   ....[52]....
        /*03e4*/ 	.word	0x00009670


	//   ....[53]....
        /*03e8*/ 	.word	0x00009700


	//   ....[54]....
        /*03ec*/ 	.word	0x00009720


	//   ....[55]....
        /*03f0*/ 	.word	0x000097b0


	//   ....[56]....
        /*03f4*/ 	.word	0x000097e0


	//   ....[57]....
        /*03f8*/ 	.word	0x00009860


	//   ....[58]....
        /*03fc*/ 	.word	0x00009880


	//   ....[59]....
        /*0400*/ 	.word	0x00009ed0


	//   ....[60]....
        /*0404*/ 	.word	0x00009f00


	//   ....[61]....
        /*0408*/ 	.word	0x00009f10


	//   ....[62]....
        /*040c*/ 	.word	0x00009f30


	//   ....[63]....
        /*0410*/ 	.word	0x00009f80


	//   ....[64]....
        /*0414*/ 	.word	0x00009fa0


	//   ....[65]....
        /*0418*/ 	.word	0x0000a000


	//   ....[66]....
        /*041c*/ 	.word	0x0000a020


	//   ....[67]....
        /*0420*/ 	.word	0x0000a070


	//   ....[68]....
        /*0424*/ 	.word	0x0000a090


	//   ....[69]....
        /*0428*/ 	.word	0x0000a0e0


	//   ....[70]....
        /*042c*/ 	.word	0x0000a100


	//   ....[71]....
        /*0430*/ 	.word	0x0000a390


	//   ....[72]....
        /*0434*/ 	.word	0x0000a3b0


	//   ....[73]....
        /*0438*/ 	.word	0x0000a3d0


	//   ....[74]....
        /*043c*/ 	.word	0x0000a430


	//   ....[75]....
        /*0440*/ 	.word	0x0000a450


	//   ....[76]....
        /*0444*/ 	.word	0x0000a4b0


	//   ....[77]....
        /*0448*/ 	.word	0x0000a4d0


	//   ....[78]....
        /*044c*/ 	.word	0x0000a530


	//   ....[79]....
        /*0450*/ 	.word	0x0000a550


	//   ....[80]....
        /*0454*/ 	.word	0x0000a5b0


	//   ....[81]....
        /*0458*/ 	.word	0x0000a5d0


	//   ....[82]....
        /*045c*/ 	.word	0x0000a5e0


	//   ....[83]....
        /*0460*/ 	.word	0x0000aa50


	//   ....[84]....
        /*0464*/ 	.word	0x0000aa70


	//   ....[85]....
        /*0468*/ 	.word	0x0000aa90


	//   ....[86]....
        /*046c*/ 	.word	0x0000aad0


	//   ....[87]....
        /*0470*/ 	.word	0x0000ab20


	//   ....[88]....
        /*0474*/ 	.word	0x0000ab50


	//   ....[89]....
        /*0478*/ 	.word	0x0000aba0


	//   ....[90]....
        /*047c*/ 	.word	0x0000abd0


	//   ....[91]....
        /*0480*/ 	.word	0x0000ac20


	//   ....[92]....
        /*0484*/ 	.word	0x0000ac50


	//   ....[93]....
        /*0488*/ 	.word	0x0000aca0


	//   ....[94]....
        /*048c*/ 	.word	0x0000acd0


	//   ....[95]....
        /*0490*/ 	.word	0x0000b010


	//   ....[96]....
        /*0494*/ 	.word	0x0000b510


	//   ....[97]....
        /*0498*/ 	.word	0x0000b600


	//   ....[98]....
        /*049c*/ 	.word	0x0000b6a0


	//   ....[99]....
        /*04a0*/ 	.word	0x0000b730


	//   ....[100]....
        /*04a4*/ 	.word	0x0000b7f0


	//   ....[101]....
        /*04a8*/ 	.word	0x0000b870


	//   ....[102]....
        /*04ac*/ 	.word	0x0000b950


	//   ....[103]....
        /*04b0*/ 	.word	0x0000b9e0


	//   ....[104]....
        /*04b4*/ 	.word	0x0000bab0


	//   ....[105]....
        /*04b8*/ 	.word	0x0000bb40


	//   ....[106]....
        /*04bc*/ 	.word	0x0000bc10


	//   ....[107]....
        /*04c0*/ 	.word	0x0000bc90


	//   ....[108]....
        /*04c4*/ 	.word	0x0000bd60


	//   ....[109]....
        /*04c8*/ 	.word	0x0000bdf0


	//   ....[110]....
        /*04cc*/ 	.word	0x0000be60


	//   ....[111]....
        /*04d0*/ 	.word	0x0000bee0


	//   ....[112]....
        /*04d4*/ 	.word	0x0000bfa0


	//   ....[113]....
        /*04d8*/ 	.word	0x0000c010


	//   ....[114]....
        /*04dc*/ 	.word	0x0000c100


	//   ....[115]....
        /*04e0*/ 	.word	0x0000c190


	//   ....[116]....
        /*04e4*/ 	.word	0x0000c260


	//   ....[117]....
        /*04e8*/ 	.word	0x0000c2e0


	//   ....[118]....
        /*04ec*/ 	.word	0x0000c3c0


	//   ....[119]....
        /*04f0*/ 	.word	0x0000c430


	//   ....[120]....
        /*04f4*/ 	.word	0x0000c520


	//   ....[121]....
        /*04f8*/ 	.word	0x0000c5b0


	//   ....[122]....
        /*04fc*/ 	.word	0x0000c680


	//   ....[123]....
        /*0500*/ 	.word	0x0000c700


	//   ....[124]....
        /*0504*/ 	.word	0x0000c7c0


	//   ....[125]....
        /*0508*/ 	.word	0x0000c900


	//   ....[126]....
        /*050c*/ 	.word	0x0000c9b0


	//   ....[127]....
        /*0510*/ 	.word	0x0000ca10


	//   ....[128]....
        /*0514*/ 	.word	0x0000cad0


	//   ....[129]....
        /*0518*/ 	.word	0x0000cb30


	//   ....[130]....
        /*051c*/ 	.word	0x0000cbf0


	//   ....[131]....
        /*0520*/ 	.word	0x0000cc50


	//   ....[132]....
        /*0524*/ 	.word	0x0000cd10


	//   ....[133]....
        /*0528*/ 	.word	0x0000cd70


	//   ....[134]....
        /*052c*/ 	.word	0x0000ce30


	//   ....[135]....
        /*0530*/ 	.word	0x0000ce90


	//   ....[136]....
        /*0534*/ 	.word	0x0000cf50


	//   ....[137]....
        /*0538*/ 	.word	0x0000d030


	//   ....[138]....
        /*053c*/ 	.word	0x0000d0d0


	//   ....[139]....
        /*0540*/ 	.word	0x0000d130


	//   ....[140]....
        /*0544*/ 	.word	0x0000d200


	//   ....[141]....
        /*0548*/ 	.word	0x0000d260


	//   ....[142]....
        /*054c*/ 	.word	0x0000d330


	//   ....[143]....
        /*0550*/ 	.word	0x0000d390


	//   ....[144]....
        /*0554*/ 	.word	0x0000d460


	//   ....[145]....
        /*0558*/ 	.word	0x0000d4c0


	//   ....[146]....
        /*055c*/ 	.word	0x0000d590


	//   ....[147]....
        /*0560*/ 	.word	0x0000d5f0


	//   ....[148]....
        /*0564*/ 	.word	0x0000d6b0


	//   ....[149]....
        /*0568*/ 	.word	0x0000d7d0


	//   ....[150]....
        /*056c*/ 	.word	0x0000d870


	//   ....[151]....
        /*0570*/ 	.word	0x0000d8d0


	//   ....[152]....
        /*0574*/ 	.word	0x0000d9a0


	//   ....[153]....
        /*0578*/ 	.word	0x0000da40


	//   ....[154]....
        /*057c*/ 	.word	0x0000db00


	//   ....[155]....
        /*0580*/ 	.word	0x0000dba0


	//   ....[156]....
        /*0584*/ 	.word	0x0000dc60


	//   ....[157]....
        /*0588*/ 	.word	0x0000dd00


	//   ....[158]....
        /*058c*/ 	.word	0x0000ddc0


	//   ....[159]....
        /*0590*/ 	.word	0x0000de60


	//   ....[160]....
        /*0594*/ 	.word	0x0000df20


	//   ....[161]....
        /*0598*/ 	.word	0x0000e070


	//----- nvinfo : EIATTR_REG_RECONFIG
	.align		4
.L_332:
        /*059c*/ 	.byte	0x01, 0x54
	.zero		2


	//----- nvinfo : EIATTR_SYSCALL_OFFSETS
	.align		4
        /*05a0*/ 	.byte	0x04, 0x46
        /*05a2*/ 	.short	(.L_334 - .L_333)


	//   ....[0]....
.L_333:
        /*05a4*/ 	.word	0x00001050


	//   ....[1]....
        /*05a8*/ 	.word	0x00008260


	//   ....[2]....
        /*05ac*/ 	.word	0x000083a0


	//   ....[3]....
        /*05b0*/ 	.word	0x00008490


	//   ....[4]....
        /*05b4*/ 	.word	0x000090f0


	//----- nvinfo : EIATTR_MBARRIER_INSTR_OFFSETS
	.align		4
.L_334:
        /*05b8*/ 	.byte	0x04, 0x39
        /*05ba*/ 	.short	(.L_336 - .L_335)


	//   ....[0]....
.L_335:
        /*05bc*/ 	.word	0x00000180
        /*05c0*/ 	.word	0x000000ff
        /*05c4*/ 	.word	0x0002a800
        /*05c8*/ 	.short	0x0100
        /*05ca*/ 	.byte	0x08
	.zero		1


	//   ....[1]....
        /*05cc*/ 	.word	0x00000190
        /*05d0*/ 	.word	0x000000ff
        /*05d4*/ 	.word	0x0002a820
        /*05d8*/ 	.short	0x0100
        /*05da*/ 	.byte	0x08
	.zero		1


	//   ....[2]....
        /*05dc*/ 	.word	0x00000280
        /*05e0*/ 	.word	0x000000ff
        /*05e4*/ 	.word	0x0002a830
        /*05e8*/ 	.short	0x0100
        /*05ea*/ 	.byte	0x08
	.zero		1


	//   ....[3]....
        /*05ec*/ 	.word	0x00000290
        /*05f0*/ 	.word	0x000000ff
        /*05f4*/ 	.word	0x0002a840
        /*05f8*/ 	.short	0x0100
        /*05fa*/ 	.byte	0x08
	.zero		1


	//   ....[4]....
        /*05fc*/ 	.word	0x000002a0
        /*0600*/ 	.word	0x000000ff
        /*0604*/ 	.word	0x0002a838
        /*0608*/ 	.short	0x0100
        /*060a*/ 	.byte	0x08
	.zero		1


	//   ....[5]....
        /*060c*/ 	.word	0x000002b0
        /*0610*/ 	.word	0x000000ff
        /*0614*/ 	.word	0x0002a848
        /*0618*/ 	.short	0x0100
        /*061a*/ 	.byte	0x08
	.zero		1


	//   ....[6]....
        /*061c*/ 	.word	0x000003e0
        /*0620*/ 	.word	0x000000ff
        /*0624*/ 	.word	0x0002a850
        /*0628*/ 	.short	0x0100
        /*062a*/ 	.byte	0x08
	.zero		1


	//   ....[7]....
        /*062c*/ 	.word	0x000003f0
        /*0630*/ 	.word	0x000000ff
        /*0634*/ 	.word	0x0002a860
        /*0638*/ 	.short	0x0100
        /*063a*/ 	.byte	0x08
	.zero		1


	//   ....[8]....
        /*063c*/ 	.word	0x00000400
        /*0640*/ 	.word	0x000000ff
        /*0644*/ 	.word	0x0002a858
        /*0648*/ 	.short	0x0100
        /*064a*/ 	.byte	0x08
	.zero		1


	//   ....[9]....
        /*064c*/ 	.word	0x00000410
        /*0650*/ 	.word	0x000000ff
        /*0654*/ 	.word	0x0002a868
        /*0658*/ 	.short	0x0100
        /*065a*/ 	.byte	0x08
	.zero		1


	//   ....[10]....
        /*065c*/ 	.word	0x00000500
        /*0660*/ 	.word	0x000000ff
        /*0664*/ 	.word	0x0002a870
        /*0668*/ 	.short	0x0100
        /*066a*/ 	.byte	0x06
	.zero		1


	//   ....[11]....
        /*066c*/ 	.word	0x00000510
        /*0670*/ 	.word	0x000000ff
        /*0674*/ 	.word	0x0002a880
        /*0678*/ 	.short	0x0100
        /*067a*/ 	.byte	0x06
	.zero		1


	//   ....[12]....
        /*067c*/ 	.word	0x00000520
        /*0680*/ 	.word	0x000000ff
        /*0684*/ 	.word	0x0002a878
        /*0688*/ 	.short	0x0100
        /*068a*/ 	.byte	0x06
	.zero		1


	//   ....[13]....
        /*068c*/ 	.word	0x00000530
        /*0690*/ 	.word	0x000000ff
        /*0694*/ 	.word	0x0002a888
        /*0698*/ 	.short	0x0100
        /*069a*/ 	.byte	0x06
	.zero		1


	//   ....[14]....
        /*069c*/ 	.word	0x00000660
        /*06a0*/ 	.word	0x000000ff
        /*06a4*/ 	.word	0x0002a890
        /*06a8*/ 	.short	0x0100
        /*06aa*/ 	.byte	0x08
	.zero		1


	//   ....[15]....
        /*06ac*/ 	.word	0x00000670
        /*06b0*/ 	.word	0x000000ff
        /*06b4*/ 	.word	0x0002a8a0
        /*06b8*/ 	.short	0x0100
        /*06ba*/ 	.byte	0x08
	.zero		1


	//   ....[16]....
        /*06bc*/ 	.word	0x00000680
        /*06c0*/ 	.word	0x000000ff
        /*06c4*/ 	.word	0x0002a898
        /*06c8*/ 	.short	0x0100
        /*06ca*/ 	.byte	0x08
	.zero		1


	//   ....[17]....
        /*06cc*/ 	.word	0x00000690
        /*06d0*/ 	.word	0x000000ff
        /*06d4*/ 	.word	0x0002a8a8
        /*06d8*/ 	.short	0x0100
        /*06da*/ 	.byte	0x08
	.zero		1


	//   ....[18]....
        /*06dc*/ 	.word	0x000007d0
        /*06e0*/ 	.word	0x000000ff
        /*06e4*/ 	.word	0x0002a8b0
        /*06e8*/ 	.short	0x0100
        /*06ea*/ 	.byte	0x08
	.zero		1


	//   ....[19]....
        /*06ec*/ 	.word	0x000007e0
        /*06f0*/ 	.word	0x000000ff
        /*06f4*/ 	.word	0x0002a8c0
        /*06f8*/ 	.short	0x0100
        /*06fa*/ 	.byte	0x08
	.zero		1


	//   ....[20]....
        /*06fc*/ 	.word	0x000007f0
        /*0700*/ 	.word	0x000000ff
        /*0704*/ 	.word	0x0002a8b8
        /*0708*/ 	.short	0x0100
        /*070a*/ 	.byte	0x08
	.zero		1


	//   ....[21]....
        /*070c*/ 	.word	0x00000800
        /*0710*/ 	.word	0x000000ff
        /*0714*/ 	.word	0x0002a8c8
        /*0718*/ 	.short	0x0100
        /*071a*/ 	.byte	0x08
	.zero		1


	//   ....[22]....
        /*071c*/ 	.word	0x00001090
        /*0720*/ 	.word	0x000000ff
        /*0724*/ 	.word	0x0002a800
        /*0728*/ 	.short	0x010a
        /*072a*/ 	.byte	0x29
	.zero		1


	//   ....[23]....
        /*072c*/ 	.word	0x00001130
        /*0730*/ 	.word	0x00000000
        /*0734*/ 	.word	0x0002a830
        /*0738*/ 	.short	0x010a
        /*073a*/ 	.byte	0x3f
	.zero		1


	//   ....[24]....
        /*073c*/ 	.word	0x00001180
        /*0740*/ 	.word	0x00000000
        /*0744*/ 	.word	0x0002a830
        /*0748*/ 	.short	0x010a
        /*074a*/ 	.byte	0x3f
	.zero		1


	//   ....[25]....
        /*074c*/ 	.word	0x00001e20
        /*0750*/ 	.word	0x000000ff
        /*0754*/ 	.word	0x00000000
        /*0758*/ 	.short	0x0101
        /*075a*/ 	.byte	0x04
	.zero		1


	//   ....[26]....
        /*075c*/ 	.word	0x000038a0
        /*0760*/ 	.word	0x000000ff
        /*0764*/ 	.word	0x0002a830
        /*0768*/ 	.short	0x010a
        /*076a*/ 	.byte	0x08
	.zero		1


	//   ....[27]....
        /*076c*/ 	.word	0x000038e0
        /*0770*/ 	.word	0x000000ff
        /*0774*/ 	.word	0x0002a830
        /*0778*/ 	.short	0x010a
        /*077a*/ 	.byte	0x08
	.zero		1


	//   ....[28]....
        /*077c*/ 	.word	0x000041e0
        /*0780*/ 	.word	0x000000ff
        /*0784*/ 	.word	0x0002a850
        /*0788*/ 	.short	0x010a
        /*078a*/ 	.byte	0x09
	.zero		1


	//   ....[29]....
        /*078c*/ 	.word	0x00004220
        /*0790*/ 	.word	0x000000ff
        /*0794*/ 	.word	0x0002a850
        /*0798*/ 	.short	0x010a
        /*079a*/ 	.byte	0x09
	.zero		1


	//   ....[30]....
        /*079c*/ 	.word	0x000048b0
        /*07a0*/ 	.word	0x000000ff
        /*07a4*/ 	.word	0x00000000
        /*07a8*/ 	.short	0x0101
        /*07aa*/ 	.byte	0x08
	.zero		1


	//   ....[31]....
        /*07ac*/ 	.word	0x000058a0
        /*07b0*/ 	.word	0x000000ff
        /*07b4*/ 	.word	0x00000000
        /*07b8*/ 	.short	0x0101
        /*07ba*/ 	.byte	0x09
	.zero		1


	//   ....[32]....
        /*07bc*/ 	.word	0x00005ea0
        /*07c0*/ 	.word	0x000000ff
        /*07c4*/ 	.word	0x0002a850
        /*07c8*/ 	.short	0x010a
        /*07ca*/ 	.byte	0x0a
	.zero		1


	//   ....[33]....
        /*07cc*/ 	.word	0x00005ee0
        /*07d0*/ 	.word	0x000000ff
        /*07d4*/ 	.word	0x0002a850
        /*07d8*/ 	.short	0x010a
        /*07da*/ 	.byte	0x0a
	.zero		1


	//   ....[34]....
        /*07dc*/ 	.word	0x00006ac0
        /*07e0*/ 	.word	0x000000ff
        /*07e4*/ 	.word	0x00000000
        /*07e8*/ 	.short	0x0101
        /*07ea*/ 	.byte	0x05
	.zero		1


	//   ....[35]....
        /*07ec*/ 	.word	0x000076f0
        /*07f0*/ 	.word	0x000000ff
        /*07f4*/ 	.word	0x00000000
        /*07f8*/ 	.short	0x0101
        /*07fa*/ 	.byte	0x04
	.zero		1


	//   ....[36]....
        /*07fc*/ 	.word	0x00008900
        /*0800*/ 	.word	0x00000000
        /*0804*/ 	.word	0x0002a840
        /*0808*/ 	.short	0x010a
        /*080a*/ 	.byte	0x3f
	.zero		1


	//   ....[37]....
        /*080c*/ 	.word	0x00008ee0
        /*0810*/ 	.word	0x00000000
        /*0814*/ 	.word	0x0002a830
        /*0818*/ 	.short	0x0107
        /*081a*/ 	.byte	0x3f
	.zero		1


	//   ....[38]....
        /*081c*/ 	.word	0x00008f90
        /*0820*/ 	.word	0x00000000
        /*0824*/ 	.word	0x0002a830
        /*0828*/ 	.short	0x0101
        /*082a*/ 	.byte	0x3f
	.zero		1


	//   ....[39]....
        /*082c*/ 	.word	0x00009970
        /*0830*/ 	.word	0x000000ff
        /*0834*/ 	.word	0x0002a800
        /*0838*/ 	.short	0x0107
        /*083a*/ 	.byte	0x27
	.zero		1


	//   ....[40]....
        /*083c*/ 	.word	0x000099d0
        /*0840*/ 	.word	0x000000ff
        /*0844*/ 	.word	0x0002a800
        /*0848*/ 	.short	0x0101
        /*084a*/ 	.byte	0x27
	.zero		1


	//   ....[41]....
        /*084c*/ 	.word	0x000099f0
        /*0850*/ 	.word	0x000000ff
        /*0854*/ 	.word	0x0002a820
        /*0858*/ 	.short	0x010a
        /*085a*/ 	.byte	0x27
	.zero		1


	//   ....[42]....
        /*085c*/ 	.word	0x00009d00
        /*0860*/ 	.word	0x00000006
        /*0864*/ 	.word	0x0002a840
        /*0868*/ 	.short	0x010a
        /*086a*/ 	.byte	0x3f
	.zero		1


	//   ....[43]....
        /*086c*/ 	.word	0x0000a1d0
        /*0870*/ 	.word	0x00000006
        /*0874*/ 	.word	0x0002a830
        /*0878*/ 	.short	0x0107
        /*087a*/ 	.byte	0x3f
	.zero		1


	//   ....[44]....
        /*087c*/ 	.word	0x0000a280
        /*0880*/ 	.word	0x00000006
        /*0884*/ 	.word	0x0002a830
        /*0888*/ 	.short	0x0101
        /*088a*/ 	.byte	0x3f
	.zero		1


	//   ....[45]....
        /*088c*/ 	.word	0x0000a2f0
        /*0890*/ 	.word	0x00000006
        /*0894*/ 	.word	0x0002a860
        /*0898*/ 	.short	0x010a
        /*089a*/ 	.byte	0x3f
	.zero		1


	//   ....[46]....
        /*089c*/ 	.word	0x0000a710
        /*08a0*/ 	.word	0x00000006
        /*08a4*/ 	.word	0x0002a850
        /*08a8*/ 	.short	0x0107
        /*08aa*/ 	.byte	0x3f
	.zero		1


	//   ....[47]....
        /*08ac*/ 	.word	0x0000a850
        /*08b0*/ 	.word	0x00000006
        /*08b4*/ 	.word	0x0002a850
        /*08b8*/ 	.short	0x0101
        /*08ba*/ 	.byte	0x3f
	.zero		1


	//   ....[48]....
        /*08bc*/ 	.word	0x0000a9c0
        /*08c0*/ 	.word	0x00000004
        /*08c4*/ 	.word	0x0002a860
        /*08c8*/ 	.short	0x010a
        /*08ca*/ 	.byte	0x3f
	.zero		1


	//   ....[49]....
        /*08cc*/ 	.word	0x0000adb0
        /*08d0*/ 	.word	0x00000004
        /*08d4*/ 	.word	0x0002a850
        /*08d8*/ 	.short	0x0107
        /*08da*/ 	.byte	0x3f
	.zero		1


	//   ....[50]....
        /*08dc*/ 	.word	0x0000aea0
        /*08e0*/ 	.word	0x00000004
        /*08e4*/ 	.word	0x0002a850
        /*08e8*/ 	.short	0x0101
        /*08ea*/ 	.byte	0x3f
	.zero		1


	//   ....[51]....
        /*08ec*/ 	.word	0x0000af90
        /*08f0*/ 	.word	0x00000005
        /*08f4*/ 	.word	0x0002a820
        /*08f8*/ 	.short	0x010a
        /*08fa*/ 	.byte	0x3f
	.zero		1


	//   ....[52]....
        /*08fc*/ 	.word	0x0000b130
        /*0900*/ 	.word	0x00000003
        /*0904*/ 	.word	0x0002a840
        /*0908*/ 	.short	0x010a
        /*090a*/ 	.byte	0x3f
	.zero		1


	//   ....[53]....
        /*090c*/ 	.word	0x0000b1d0
        /*0910*/ 	.word	0x00000005
        /*0914*/ 	.word	0x0002a840
        /*0918*/ 	.short	0x010a
        /*091a*/ 	.byte	0x3f
	.zero		1


	//   ....[54]....
        /*091c*/ 	.word	0x0000b210
        /*0920*/ 	.word	0x00000003
        /*0924*/ 	.word	0x0002a860
        /*0928*/ 	.short	0x010a
        /*092a*/ 	.byte	0x3f
	.zero		1


	//   ....[55]....
        /*092c*/ 	.word	0x0000b250
        /*0930*/ 	.word	0x00000005
        /*0934*/ 	.word	0x0002a860
        /*0938*/ 	.short	0x010a
        /*093a*/ 	.byte	0x3f
	.zero		1


	//   ....[56]....
        /*093c*/ 	.word	0x0000b2c0
        /*0940*/ 	.word	0x00000003
        /*0944*/ 	.word	0x0002a800
        /*0948*/ 	.short	0x010a
        /*094a*/ 	.byte	0x3f
	.zero		1


	//   ....[57]....
        /*094c*/ 	.word	0x0000b310
        /*0950*/ 	.word	0x00000000
        /*0954*/ 	.word	0x0002a830
        /*0958*/ 	.short	0x010a
        /*095a*/ 	.byte	0x3f
	.zero		1


	//   ....[58]....
        /*095c*/ 	.word	0x0000b370
        /*0960*/ 	.word	0x00000007
        /*0964*/ 	.word	0x0002a830
        /*0968*/ 	.short	0x010a
        /*096a*/ 	.byte	0x3f
	.zero		1


	//   ....[59]....
        /*096c*/ 	.word	0x0000b3d0
        /*0970*/ 	.word	0x00000005
        /*0974*/ 	.word	0x0002a850
        /*0978*/ 	.short	0x010a
        /*097a*/ 	.byte	0x3f
	.zero		1


	//   ....[60]....
        /*097c*/ 	.word	0x0000b430
        /*0980*/ 	.word	0x00000005
        /*0984*/ 	.word	0x0002a850
        /*0988*/ 	.short	0x010a
        /*098a*/ 	.byte	0x3f
	.zero		1


	//   ....[61]....
        /*098c*/ 	.word	0x0000b550
        /*0990*/ 	.word	0x00000000
        /*0994*/ 	.word	0x0002a840
        /*0998*/ 	.short	0x010a
        /*099a*/ 	.byte	0x3f
	.zero		1


	//   ....[62]....
        /*099c*/ 	.word	0x0000c800
        /*09a0*/ 	.word	0x00000003
        /*09a4*/ 	.word	0x0002a820
        /*09a8*/ 	.short	0x010a
        /*09aa*/ 	.byte	0x3f
	.zero		1


	//   ....[63]....
        /*09ac*/ 	.word	0x0000c850
        /*09b0*/ 	.word	0x00000006
        /*09b4*/ 	.word	0x0002a840
        /*09b8*/ 	.short	0x010a
        /*09ba*/ 	.byte	0x3f
	.zero		1


	//   ....[64]....
        /*09bc*/ 	.word	0x0000cf80
        /*09c0*/ 	.word	0x00000006
        /*09c4*/ 	.word	0x0002a860
        /*09c8*/ 	.short	0x010a
        /*09ca*/ 	.byte	0x3f
	.zero		1


	//   ....[65]....
        /*09cc*/ 	.word	0x0000d720
        /*09d0*/ 	.word	0x00000004
        /*09d4*/ 	.word	0x0002a860
        /*09d8*/ 	.short	0x010a
        /*09da*/ 	.byte	0x3f
	.zero		1


	//   ....[66]....
        /*09dc*/ 	.word	0x0000df90
        /*09e0*/ 	.word	0x00000005
        /*09e4*/ 	.word	0x0002a820
        /*09e8*/ 	.short	0x010a
        /*09ea*/ 	.byte	0x3f
	.zero		1


	//   ....[67]....
        /*09ec*/ 	.word	0x0000e130
        /*09f0*/ 	.word	0x00000003
        /*09f4*/ 	.word	0x0002a840
        /*09f8*/ 	.short	0x010a
        /*09fa*/ 	.byte	0x3f
	.zero		1


	//   ....[68]....
        /*09fc*/ 	.word	0x0000e180
        /*0a00*/ 	.word	0x00000005
        /*0a04*/ 	.word	0x0002a840
        /*0a08*/ 	.short	0x010a
        /*0a0a*/ 	.byte	0x3f
	.zero		1


	//   ....[69]....
        /*0a0c*/ 	.word	0x0000e1d0
        /*0a10*/ 	.word	0x00000003
        /*0a14*/ 	.word	0x0002a860
        /*0a18*/ 	.short	0x010a
        /*0a1a*/ 	.byte	0x3f
	.zero		1


	//----- nvinfo : EIATTR_NUM_MBARRIERS
	.align		4
.L_336:
        /*0a1c*/ 	.byte	0x03, 0x38
        /*0a1e*/ 	.short	0x0016


	//----- nvinfo : EIATTR_EXIT_INSTR_OFFSETS
	.align		4
        /*0a20*/ 	.byte	0x04, 0x1c
        /*0a22*/ 	.short	(.L_338 - .L_337)


	//   ....[0]....
.L_337:
        /*0a24*/ 	.word	0x00000940


	//   ....[1]....
        /*0a28*/ 	.word	0x00007ab0


	//   ....[2]....
        /*0a2c*/ 	.word	0x0000b2a0


	//----- nvinfo : EIATTR_MAX_THREADS
	.align		4
.L_338:
        /*0a30*/ 	.byte	0x04, 0x05
        /*0a32*/ 	.short	(.L_340 - .L_339)
.L_339:
        /*0a34*/ 	.word	0x00000180
        /*0a38*/ 	.word	0x00000001
        /*0a3c*/ 	.word	0x00000001


	//----- nvinfo : EIATTR_CRS_STACK_SIZE
	.align		4
.L_340:
        /*0a40*/ 	.byte	0x04, 0x1e
        /*0a42*/ 	.short	(.L_342 - .L_341)
.L_341:
        /*0a44*/ 	.word	0x00000000


	//----- nvinfo : EIATTR_CBANK_PARAM_SIZE
	.align		4
.L_342:
        /*0a48*/ 	.byte	0x03, 0x19
        /*0a4a*/ 	.short	0x0a70


	//----- nvinfo : EIATTR_PARAM_CBANK
	.align		4
        /*0a4c*/ 	.byte	0x04, 0x0a
        /*0a4e*/ 	.short	(.L_344 - .L_343)
	.align		4
.L_343:
        /*0a50*/ 	.word	index@(.nv.constant0._ZN7cutlass13device_kernelIN5flash11enable_sm90INS1_16FlashAttnFwdSm90INS1_25CollectiveMainloopFwdSm90ILi2EN4cute5tupleIJNS5_1CILi1EEES8_S8_EEENS6_IJNS7_ILi128EEENS7_ILi96EEENS7_ILi192EEEEEELi128ENS_6half_tEfNS_4arch4Sm90ELb0ELb0ELb1ELb0ELb1ELb0ELb0ELb1ELb1ELb1ELb0ELb0EEENS1_21CollectiveEpilogueFwdINS6_IJSA_SA_SB_EEES9_SE_SG_Li256ELb0ELb1ELb0ELb0EEENS1_29StaticPersistentTileSchedulerILb0EEEEEEEEEvNT_6ParamsE)
        /*0a54*/ 	.short	0x0210
        /*0a56*/ 	.short	0x0a70


	//----- nvinfo : EIATTR_SW_WAR
	.align		4
.L_344:
        /*0a58*/ 	.byte	0x04, 0x36
        /*0a5a*/ 	.short	(.L_346 - .L_345)
.L_345:
        /*0a5c*/ 	.word	0x00000008
.L_346:


//--------------------- .nv.info._ZN7cutlass13device_kernelIN5flash11enable_sm90INS1_16FlashAttnFwdSm90INS1_25CollectiveMainloopFwdSm90ILi2EN4cute5tupleIJNS5_1CILi1EEES8_S8_EEENS6_IJNS7_ILi128EEENS7_ILi96EEENS7_ILi192EEEEEELi128ENS_6half_tEfNS_4arch4Sm90ELb0ELb0ELb1ELb1ELb1ELb0ELb0ELb1ELb1ELb1ELb0ELb0EEENS1_21CollectiveEpilogueFwdINS6_IJSA_SA_SB_EEES9_SE_SG_Li256ELb1ELb1ELb0ELb0EEENS1_36VarlenDynamicPersistentTileSchedulerILi128ELi96ELi256ELi128ELb0ELb1ELb1ELb0ELb1ELb1EEEEEEEEEvNT_6ParamsE --------------------------
	.section	.nv.info._ZN7cutlass13device_kernelIN5flash11enable_sm90INS1_16FlashAttnFwdSm90INS1_25CollectiveMainloopFwdSm90ILi2EN4cute5tupleIJNS5_1CILi1EEES8_S8_EEENS6_IJNS7_ILi128EEENS7_ILi96EEENS7_ILi192EEEEEELi128ENS_6half_tEfNS_4arch4Sm90ELb0ELb0ELb1ELb1ELb1ELb0ELb0ELb1ELb1ELb1ELb0ELb0EEENS1_21CollectiveEpilogueFwdINS6_IJSA_SA_SB_EEES9_SE_SG_Li256ELb1ELb1ELb0ELb0EEENS1_36VarlenDynamicPersistentTileSchedulerILi128ELi96ELi256ELi128ELb0ELb1ELb1ELb0ELb1ELb1EEEEEEEEEvNT_6ParamsE,"",@"SHT_CUDA_INFO"
	.sectionflags	@""
	.align	4


	//----- nvinfo : EIATTR_CUDA_API_VERSION
	.align		4
        /*0000*/ 	.byte	0x04, 0x37
        /*0002*/ 	.short	(.L_348 - .L_347)
.L_347:
        /*0004*/ 	.word	0x00000082


	//----- nvinfo : EIATTR_KPARAM_INFO
	.align		4
.L_348:
        /*0008*/ 	.byte	0x04, 0x17
        /*000a*/ 	.short	(.L_350 - .L_349)
.L_349:
        /*000c*/ 	.word	0x00000000
        /*0010*/ 	.short	0x0000
        /*0012*/ 	.short	0x0070
        /*0014*/ 	.byte	0x00, 0xf0, 0x01, 0x2a


	//----- nvinfo : EIATTR_SPARSE_MMA_MASK
	.align		4
.L_350:
        /*0018*/ 	.byte	0x03, 0x50
        /*001a*/ 	.short	0x0000


	//----- nvinfo : EIATTR_MAXREG_COUNT
	.align		4
        /*001c*/ 	.byte	0x03, 0x1b
        /*001e*/ 	.short	0x00a8


	//----- nvinfo : EIATTR_NUM_BARRIERS
	.align		4
        /*0020*/ 	.byte	0x02, 0x4c
        /*0022*/ 	.byte	0x09
	.zero		1


	//----- nvinfo : EIATTR_EXTERNS
	.align		4
        /*0024*/ 	.byte	0x04, 0x0f
        /*0026*/ 	.short	(.L_352 - .L_351)


	//   ....[0]....
	.align		4
.L_351:
        /*0028*/ 	.word	index@(__assertfail)


	//----- nvinfo : EIATTR_ANNOTATIONS
	.align		4
.L_352:
        /*002c*/ 	.byte	0x04, 0x55
        /*002e*/ 	.short	(.L_354 - .L_353)


	//   ....[0]....
.L_353:
        /*0030*/ 	.word	0x00000001
        /*0034*/ 	.byte	0x60, 0x08, 0x00, 0x00, 0x01, 0x00, 0x00, 0x00, 0x70, 0x09, 0x00, 0x00, 0x01, 0x00, 0x00, 0x00
        /* <DEDUP_REMOVED lines=14> */
        /*0124*/ 	.byte	0x00, 0xdd, 0x00, 0x00


	//----- nvinfo : EIATTR_MERCURY_ISA_VERSION
	.align		4
.L_354:
        /*0128*/ 	.byte	0x03, 0x5f
        /*012a*/ 	.short	0x0101


	//----- nvinfo : EIATTR_UNUSED_LOAD_BYTE_OFFSET
	.align		4
        /*012c*/ 	.byte	0x04, 0x44
        /*012e*/ 	.short	(.L_356 - .L_355)


	//   ....[0]....
.L_355:
        /*0130*/ 	.word	0x00000920
        /*0134*/ 	.word	0x0000fff0


	//   ....[1]....
        /*0138*/ 	.word	0x00006bd0
        /*013c*/ 	.word	0x0000fff0


	//----- nvinfo : EIATTR_INT_WARP_WIDE_INSTR_OFFSETS
	.align		4
.L_356:
        /*0140*/ 	.byte	0x04, 0x31
        /*0142*/ 	.short	(.L_358 - .L_357)


	//   ....[0]....
.L_357:
        /*0144*/ 	.word	0x000000c0


	//   ....[1]....
        /*0148*/ 	.word	0x000000d0


	//   ....[2]....
        /*014c*/ 	.word	0x00000170


	//   ....[3]....
        /*0150*/ 	.word	0x00009b20


	//   ....[4]....
        /*0154*/ 	.word	0x00009bb0


	//   ....[5]....
        /*0158*/ 	.word	0x0000caa0


	//   ....[6]....
        /*015c*/ 	.word	0x0000cb30


	//----- nvinfo : EIATTR_COOP_GROUP_MASK_REGIDS
	.align		4
.L_358:
        /*0160*/ 	.byte	0x04, 0x29
        /*0162*/ 	.short	(.L_360 - .L_359)


	//   ....[0]....
.L_359:
        /*0164*/ 	.word	0xffffffff


	//   ....[1]....
        /*0168*/ 	.word	0xffffffff


	//   ....[2]....
        /*016c*/ 	.word	0xffffffff


	//   ....[3]....
        /*0170*/ 	.word	0xffffffff


	//   ....[4]....
        /*0174*/ 	.word	0xffffffff


	//   ....[5]....
        /*0178*/ 	.word	0xffffffff


	//   ....[6]....
        /*017c*/ 	.word	0xffffffff


	//   ....[7]....
        /*0180*/ 	.word	0xffffffff


	//   ....[8]....
        /*0184*/ 	.word	0xffffffff


	//   ....[9]....
        /*0188*/ 	.word	0xffffffff


	//   ....[10]....
        /*018c*/ 	.word	0xffffffff


	//   ....[11]....
        /*0190*/ 	.word	0xffffffff


	//   ....[12]....
        /*0194*/ 	.word	0xffffffff


	//   ....[13]....
        /*0198*/ 	.word	0xffffffff


	//   ....[14]....
        /*019c*/ 	.word	0xffffffff


	//   ....[15]....
        /*01a0*/ 	.word	0xffffffff


	//   ....[16]....
        /*01a4*/ 	.word	0xffffffff


	//   ....[17]....
        /*01a8*/ 	.word	0xffffffff


	//   ....[18]....
        /*01ac*/ 	.word	0xffffffff


	//   ....[19]....
        /*01b0*/ 	.word	0xffffffff


	//   ....[20]....
        /*01b4*/ 	.word	0xffffffff


	//   ....[21]....
        /*01b8*/ 	.word	0xffffffff


	//   ....[22]....
        /*01bc*/ 	.word	0xffffffff


	//   ....[23]....
        /*01c0*/ 	.word	0xffffffff


	//   ....[24]....
        /*01c4*/ 	.word	0xffffffff


	//   ....[25]....
        /*01c8*/ 	.word	0xffffffff


	//   ....[26]....
        /*01cc*/ 	.word	0xffffffff


	//   ....[27]....
        /*01d0*/ 	.word	0xffffffff


	//   ....[28]....
        /*01d4*/ 	.word	0xffffffff


	//   ....[29]....
        /*01d8*/ 	.word	0xffffffff


	//   ....[30]....
        /*01dc*/ 	.word	0xffffffff


	//   ....[31]....
        /*01e0*/ 	.word	0xffffffff


	//   ....[32]....
        /*01e4*/ 	.word	0xffffffff


	//   ....[33]....
        /*01e8*/ 	.word	0xffffffff


	//   ....[34]....
        /*01ec*/ 	.word	0xffffffff


	//   ....[35]....
        /*01f0*/ 	.word	0xffffffff


	//   ....[36]....
        /*01f4*/ 	.word	0xffffffff


	//   ....[37]....
        /*01f8*/ 	.word	0xffffffff


	//   ....[38]....
        /*01fc*/ 	.word	0xffffffff


	//   ....[39]....
        /*0200*/ 	.word	0xffffffff


	//   ....[40]....
        /*0204*/ 	.word	0xffffffff


	//   ....[41]....
        /*0208*/ 	.word	0xffffffff


	//   ....[42]....
        /*020c*/ 	.word	0xffffffff


	//   ....[43]....
        /*0210*/ 	.word	0xffffffff


	//   ....[44]....
        /*0214*/ 	.word	0xffffffff


	//   ....[45]....
        /*0218*/ 	.word	0xffffffff


	//   ....[46]....
        /*021c*/ 	.word	0xffffffff


	//   ....[47]....
        /*0220*/ 	.word	0xffffffff


	//   ....[48]....
        /*0224*/ 	.word	0xffffffff


	//   ....[49]....
        /*0228*/ 	.word	0xffffffff


	//   ....[50]....
        /*022c*/ 	.word	0xffffffff


	//   ....[51]....
        /*0230*/ 	.word	0xffffffff


	//   ....[52]....
        /*0234*/ 	.word	0xffffffff


	//   ....[53]....
        /*0238*/ 	.word	0xffffffff


	//   ....[54]....
        /*023c*/ 	.word	0xffffffff


	//   ....[55]....
        /*0240*/ 	.word	0xffffffff


	//   ....[56]....
        /*0244*/ 	.word	0xffffffff


	//   ....[57]....
        /*0248*/ 	.word	0xffffffff


	//   ....[58]....
        /*024c*/ 	.word	0xffffffff


	//   ....[59]....
        /*0250*/ 	.word	0xffffffff


	//   ....[60]....
        /*0254*/ 	.word	0xffffffff


	//   ....[61]....
        /*0258*/ 	.word	0xffffffff


	//   ....[62]....
        /*025c*/ 	.word	0xffffffff


	//   ....[63]....
        /*0260*/ 	.word	0xffffffff


	//   ....[64]....
        /*0264*/ 	.word	0xffffffff


	//   ....[65]....
        /*0268*/ 	.word	0xffffffff


	//   ....[66]....
        /*026c*/ 	.word	0xffffffff


	//   ....[67]....
        /*0270*/ 	.word	0xffffffff


	//   ....[68]....
        /*0274*/ 	.word	0xffffffff


	//   ....[69]....
        /*0278*/ 	.word	0xffffffff


	//   ....[70]....
        /*027c*/ 	.word	0xffffffff


	//   ....[71]....
        /*0280*/ 	.word	0xffffffff


	//   ....[72]....
        /*0284*/ 	.word	0xffffffff


	//   ....[73]....
        /*0288*/ 	.word	0xffffffff


	//   ....[74]....
        /*028c*/ 	.word	0xffffffff


	//   ....[75]....
        /*0290*/ 	.word	0xffffffff


	//   ....[76]....
        /*0294*/ 	.word	0xffffffff


	//   ....[77]....
        /*0298*/ 	.word	0xffffffff


	//   ....[78]....
        /*029c*/ 	.word	0xffffffff


	//   ....[79]....
        /*02a0*/ 	.word	0xffffffff


	//   ....[80]....
        /*02a4*/ 	.word	0xffffffff


	//   ....[81]....
        /*02a8*/ 	.word	0xffffffff


	//   ....[82]....
        /*02ac*/ 	.word	0xffffffff


	//   ....[83]....
        /*02b0*/ 	.word	0xffffffff


	//   ....[84]....
        /*02b4*/ 	.word	0xffffffff


	//   ....[85]....
        /*02b8*/ 	.word	0xffffffff


	//   ....[86]....
        /*02bc*/ 	.word	0xffffffff


	//   ....[87]....
        /*02c0*/ 	.word	0xffffffff


	//   ....[88]....
        /*02c4*/ 	.word	0xffffffff


	//   ....[89]....
        /*02c8*/ 	.word	0xffffffff


	//   ....[90]....
        /*02cc*/ 	.word	0xffffffff


	//   ....[91]....
        /*02d0*/ 	.word	0xffffffff


	//   ....[92]....
        /*02d4*/ 	.word	0xffffffff


	//   ....[93]....
        /*02d8*/ 	.word	0xffffffff


	//   ....[94]....
        /*02dc*/ 	.word	0xffffffff


	//   ....[95]....
        /*02e0*/ 	.word	0xffffffff


	//   ....[96]....
        /*02e4*/ 	.word	0xffffffff


	//   ....[97]....
        /*02e8*/ 	.word	0xffffffff


	//   ....[98]....
        /*02ec*/ 	.word	0xffffffff


	//   ....[99]....
        /*02f0*/ 	.word	0xffffffff


	//   ....[100]....
        /*02f4*/ 	.word	0xffffffff


	//   ....[101]....
        /*02f8*/ 	.word	0xffffffff


	//   ....[102]....
        /*02fc*/ 	.word	0xffffffff


	//   ....[103]....
        /*0300*/ 	.word	0xffffffff


	//   ....[104]....
        /*0304*/ 	.word	0xffffffff


	//   ....[105]....
        /*0308*/ 	.word	0xffffffff


	//   ....[106]....
        /*030c*/ 	.word	0xffffffff


	//   ....[107]....
        /*0310*/ 	.word	0xffffffff


	//   ....[108]....
        /*0314*/ 	.word	0xffffffff


	//   ....[109]....
        /*0318*/ 	.word	0xffffffff


	//   ....[110]....
        /*031c*/ 	.word	0xffffffff


	//   ....[111]....
        /*0320*/ 	.word	0xffffffff


	//   ....[112]....
        /*0324*/ 	.word	0xffffffff


	//   ....[113]....
        /*0328*/ 	.word	0xffffffff


	//   ....[114]....
        /*032c*/ 	.word	0xffffffff


	//   ....[115]....
        /*0330*/ 	.word	0xffffffff


	//   ....[116]....
        /*0334*/ 	.word	0xffffffff


	//   ....[117]....
        /*0338*/ 	.word	0xffffffff


	//   ....[118]....
        /*033c*/ 	.word	0xffffffff


	//   ....[119]....
        /*0340*/ 	.word	0xffffffff


	//   ....[120]....
        /*0344*/ 	.word	0xffffffff


	//   ....[121]....
        /*0348*/ 	.word	0xffffffff


	//   ....[122]....
        /*034c*/ 	.word	0xffffffff


	//   ....[123]....
        /*0350*/ 	.word	0xffffffff


	//   ....[124]....
        /*0354*/ 	.word	0xffffffff


	//   ....[125]....
        /*0358*/ 	.word	0xffffffff


	//   ....[126]....
        /*035c*/ 	.word	0xffffffff


	//   ....[127]....
        /*0360*/ 	.word	0xffffffff


	//   ....[128]....
        /*0364*/ 	.word	0xffffffff


	//   ....[129]....
        /*0368*/ 	.word	0xffffffff


	//   ....[130]....
        /*036c*/ 	.word	0xffffffff


	//   ....[131]....
        /*0370*/ 	.word	0xffffffff


	//   ....[132]....
        /*0374*/ 	.word	0xffffffff


	//   ....[133]....
        /*0378*/ 	.word	0xffffffff


	//   ....[134]....
        /*037c*/ 	.word	0xffffffff


	//   ....[135]....
        /*0380*/ 	.word	0xffffffff


	//   ....[136]....
        /*0384*/ 	.word	0xffffffff


	//   ....[137]....
        /*0388*/ 	.word	0x0500000f


	//   ....[138]....
        /*038c*/ 	.word	0x0500000f


	//   ....[139]....
        /*0390*/ 	.word	0x0500000f


	//   ....[140]....
        /*0394*/ 	.word	0x0500000f


	//   ....[141]....
        /*0398*/ 	.word	0x0500000f


	//   ....[142]....
        /*039c*/ 	.word	0x0500000f


	//   ....[143]....
        /*03a0*/ 	.word	0x0500000f


	//   ....[144]....
        /*03a4*/ 	.word	0x0500000f


	//   ....[145]....
        /*03a8*/ 	.word	0x0500000f


	//   ....[146]....
        /*03ac*/ 	.word	0x0500000f


	//   ....[147]....
        /*03b0*/ 	.word	0x0500000f


	//   ....[148]....
        /*03b4*/ 	.word	0x0500000f


	//   ....[149]....
        /*03b8*/ 	.word	0x0500000f


	//   ....[150]....
        /*03bc*/ 	.word	0x0500000f


	//   ....[151]....
        /*03c0*/ 	.word	0x0500000f


	//   ....[152]....
        /*03c4*/ 	.word	0x0500000f


	//   ....[153]....
        /*03c8*/ 	.word	0x0500000f


	//   ....[154]....
        /*03cc*/ 	.word	0x0500000f


	//   ....[155]....
        /*03d0*/ 	.word	0x0500000f


	//   ....[156]....
        /*03d4*/ 	.word	0x0500000f


	//   ....[157]....
        /*03d8*/ 	.word	0x0500000f


	//   ....[158]....
        /*03dc*/ 	.word	0x0500000f


	//   ....[159]....
        /*03e0*/ 	.word	0x0500000f


	//   ....[160]....
        /*03e4*/ 	.word	0x0500000f


	//   ....[161]....
        /*03e8*/ 	.word	0x0500000f


	//   ....[162]....
        /*03ec*/ 	.word	0x0500000f


	//   ....[163]....
        /*03f0*/ 	.word	0x0500000f


	//   ....[164]....
        /*03f4*/ 	.word	0x0500000f


	//   ....[165]....
        /*03f8*/ 	.word	0x0500000f


	//   ....[166]....
        /*03fc*/ 	.word	0x0500000f


	//   ....[167]....
        /*0400*/ 	.word	0x0500000f


	//   ....[168]....
        /*0404*/ 	.word	0x0500000f


	//   ....[169]....
        /*0408*/ 	.word	0x0500000f


	//   ....[170]....
        /*040c*/ 	.word	0x0500000f


	//   ....[171]....
        /*0410*/ 	.word	0x0500000f


	//   ....[172]....
        /*0414*/ 	.word	0x0500000f


	//   ....[173]....
        /*0418*/ 	.word	0x0500000f


	//   ....[174]....
        /*041c*/ 	.word	0x0500000f


	//   ....[175]....
        /*0420*/ 	.word	0x0500000f


	//   ....[176]....
        /*0424*/ 	.word	0x0500000f


	//   ....[177]....
        /*0428*/ 	.word	0x0500000f


	//   ....[178]....
        /*042c*/ 	.word	0x0500000f


	//   ....[179]....
        /*0430*/ 	.word	0x0500000f


	//   ....[180]....
        /*0434*/ 	.word	0x0500000f


	//   ....[181]....
        /*0438*/ 	.word	0x0500000f


	//   ....[182]....
        /*043c*/ 	.word	0x0500000f


	//   ....[183]....
        /*0440*/ 	.word	0x0500000f


	//   ....[184]....
        /*0444*/ 	.word	0x0500000f


	//   ....[185]....
        /*0448*/ 	.word	0x0500000f


	//   ....[186]....
        /*044c*/ 	.word	0x0500000f


	//   ....[187]....
        /*0450*/ 	.word	0x0500000f


	//   ....[188]....
        /*0454*/ 	.word	0x0500000f


	//   ....[189]....
        /*0458*/ 	.word	0x0500000f


	//   ....[190]....
        /*045c*/ 	.word	0x0500000f


	//   ....[191]....
        /*0460*/ 	.word	0x0500000f


	//   ....[192]....
        /*0464*/ 	.word	0x0500000f


	//   ....[193]....
        /*0468*/ 	.word	0x0500000f


	//   ....[194]....
        /*046c*/ 	.word	0x0500000f


	//   ....[195]....
        /*0470*/ 	.word	0x0500000f


	//   ....[196]....
        /*0474*/ 	.word	0x0500000f


	//   ....[197]....
        /*0478*/ 	.word	0x0500000f


	//   ....[198]....
        /*047c*/ 	.word	0x0500000f


	//   ....[199]....
        /*0480*/ 	.word	0x0500000f


	//   ....[200]....
        /*0484*/ 	.word	0x0500000f


	//   ....[201]....
        /*0488*/ 	.word	0x0500000f


	//   ....[202]....
        /*048c*/ 	.word	0x0500000f


	//   ....[203]....
        /*0490*/ 	.word	0x0500000f


	//   ....[204]....
        /*0494*/ 	.word	0x0500000f


	//   ....[205]....
        /*0498*/ 	.word	0x0500000f


	//   ....[206]....
        /*049c*/ 	.word	0x0500000f


	//   ....[207]....
        /*04a0*/ 	.word	0x0500000f


	//   ....[208]....
        /*04a4*/ 	.word	0x0500000f


	//   ....[209]....
        /*04a8*/ 	.word	0x0500000f


	//   ....[210]....
        /*04ac*/ 	.word	0x0500000f


	//   ....[211]....
        /*04b0*/ 	.word	0x0500000f


	//   ....[212]....
        /*04b4*/ 	.word	0x0500000f


	//   ....[213]....
        /*04b8*/ 	.word	0x0500000f


	//   ....[214]....
        /*04bc*/ 	.word	0x0500000f


	//   ....[215]....
        /*04c0*/ 	.word	0x0500000f


	//   ....[216]....
        /*04c4*/ 	.word	0x0500000f


	//   ....[217]....
        /*04c8*/ 	.word	0x0500000f


	//   ....[218]....
        /*04cc*/ 	.word	0x0500000f


	//   ....[219]....
        /*04d0*/ 	.word	0x0500000f


	//----- nvinfo : EIATTR_COOP_GROUP_INSTR_OFFSETS
	.align		4
.L_360:
        /*04d4*/ 	.byte	0x04, 0x28
        /*04d6*/ 	.short	(.L_362 - .L_361)


	//   ....[0]....
.L_361:
        /*04d8*/ 	.word	0x00000070


	//   ....[1]....
        /*04dc*/ 	.word	0x000000b0


	//   ....[2]....
        /*04e0*/ 	.word	0x000002d0


	//   ....[3]....
        /*04e4*/ 	.word	0x00000430


	//   ....[4]....
        /*04e8*/ 	.word	0x00000550


	//   ....[5]....
        /*04ec*/ 	.word	0x000006b0


	//   ....[6]....
        /*04f0*/ 	.word	0x00001220


	//   ....[7]....
        /*04f4*/ 	.word	0x000028b0


	//   ....[8]....
        /*04f8*/ 	.word	0x00002920


	//   ....[9]....
        /*04fc*/ 	.word	0x00002d30


	//   ....[10]....
        /*0500*/ 	.word	0x00002dd0


	//   ....[11]....
        /*0504*/ 	.word	0x00005170


	//   ....[12]....
        /*0508*/ 	.word	0x00005190


	//   ....[13]....
        /*050c*/ 	.word	0x000051b0


	//   ....[14]....
        /*0510*/ 	.word	0x000051e0


	//   ....[15]....
        /*0514*/ 	.word	0x000062f0


	//   ....[16]....
        /*0518*/ 	.word	0x00006320


	//   ....[17]....
        /*051c*/ 	.word	0x00006400


	//   ....[18]....
        /*0520*/ 	.word	0x00006410


	//   ....[19]....
        /*0524*/ 	.word	0x00007620


	//   ....[20]....
        /*0528*/ 	.word	0x00007660


	//   ....[21]....
        /*052c*/ 	.word	0x000076a0


	//   ....[22]....
        /*0530*/ 	.word	0x000076d0


	//   ....[23]....
        /*0534*/ 	.word	0x00007c40


	//   ....[24]....
        /*0538*/ 	.word	0x00007c80


	//   ....[25]....
        /*053c*/ 	.word	0x00007d40


	//   ....[26]....
        /*0540*/ 	.word	0x00007d60


	//   ....[27]....
        /*0544*/ 	.word	0x00007e20


	//   ....[28]....
        /*0548*/ 	.word	0x00007e40


	//   ....[29]....
        /*054c*/ 	.word	0x00007f10


	//   ....[30]....
        /*0550*/ 	.word	0x00007f30


	//   ....[31]....
        /*0554*/ 	.word	0x00008770


	//   ....[32]....
        /*0558*/ 	.word	0x00008780


	//   ....[33]....
        /*055c*/ 	.word	0x00008840


	//   ....[34]....
        /*0560*/ 	.word	0x00008860


	//   ....[35]....
        /*0564*/ 	.word	0x00008920


	//   ....[36]....
        /*0568*/ 	.word	0x00008940


	//   ....[37]....
        /*056c*/ 	.word	0x00008a10


	//   ....[38]....
        /*0570*/ 	.word	0x00008a30


	//   ....[39]....
        /*0574*/ 	.word	0x00008b70


	//   ....[40]....
        /*0578*/ 	.word	0x00008d40


	//   ....[41]....
        /*057c*/ 	.word	0x00008d70


	//   ....[42]....
        /*0580*/ 	.word	0x00008da0


	//   ....[43]....
        /*0584*/ 	.word	0x00008dd0


	//   ....[44]....
        /*0588*/ 	.word	0x00008e00


	//   ....[45]....
        /*058c*/ 	.word	0x00008e30


	//   ....[46]....
        /*0590*/ 	.word	0x00008f80


	//   ....[47]....
        /*0594*/ 	.word	0x00008fb0


	//   ....[48]....
        /*0598*/ 	.word	0x00008fe0


	//   ....[49]....
        /*059c*/ 	.word	0x00009010


	//   ....[50]....
        /*05a0*/ 	.word	0x00009040


	//   ....[51]....
        /*05a4*/ 	.word	0x00009070


	//   ....[52]....
        /*05a8*/ 	.word	0x00009100


	//   ....[53]....
        /*05ac*/ 	.word	0x00009130


	//   ....[54]....
        /*05b0*/ 	.word	0x000091b0


	//   ....[55]....
        /*05b4*/ 	.word	0x0000a7c0


	//   ....[56]....
        /*05b8*/ 	.word	0x0000a7e0


	//   ....[57]....
        /*05bc*/ 	.word	0x0000a890


	//   ....[58]....
        /*05c0*/ 	.word	0x0000a8b0


	//   ....[59]....
        /*05c4*/ 	.word	0x0000a950


	//   ....[60]....
        /*05c8*/ 	.word	0x0000a970


	//   ....[61]....
        /*05cc*/ 	.word	0x0000aa10


	//   ....[62]....
        /*05d0*/ 	.word	0x0000aa30


	//   ....[63]....
        /*05d4*/ 	.word	0x0000aad0


	//   ....[64]....
        /*05d8*/ 	.word	0x0000aaf0


	//   ....[65]....
        /*05dc*/ 	.word	0x0000ab00


	//   ....[66]....
        /*05e0*/ 	.word	0x0000ab90


	//   ....[67]....
        /*05e4*/ 	.word	0x0000b320


	//   ....[68]....
        /*05e8*/ 	.word	0x0000b350


	//   ....[69]....
        /*05ec*/ 	.word	0x0000b370


	//   ....[70]....
        /*05f0*/ 	.word	0x0000b400


	//   ....[71]....
        /*05f4*/ 	.word	0x0000b410


	//   ....[72]....
        /*05f8*/ 	.word	0x0000b4b0


	//   ....[73]....
        /*05fc*/ 	.word	0x0000b4c0


	//   ....[74]....
        /*0600*/ 	.word	0x0000b560


	//   ....[75]....
        /*0604*/ 	.word	0x0000b570


	//   ....[76]....
        /*0608*/ 	.word	0x0000b610


	//   ....[77]....
        /*060c*/ 	.word	0x0000b620


	//   ....[78]....
        /*0610*/ 	.word	0x0000b6c0


	//   ....[79]....
        /*0614*/ 	.word	0x0000b6d0


	//   ....[80]....
        /*0618*/ 	.word	0x0000b770


	//   ....[81]....
        /*061c*/ 	.word	0x0000b780


	//   ....[82]....
        /*0620*/ 	.word	0x0000b790


	//   ....[83]....
        /*0624*/ 	.word	0x0000bf70


	//   ....[84]....
        /*0628*/ 	.word	0x0000bf80


	//   ....[85]....
        /*062c*/ 	.word	0x0000bfa0


	//   ....[86]....
        /*0630*/ 	.word	0x0000c020


	//   ....[87]....
        /*0634*/ 	.word	0x0000c030


	//   ....[88]....
        /*0638*/ 	.word	0x0000c090


	//   ....[89]....
        /*063c*/ 	.word	0x0000c0c0


	//   ....[90]....
        /*0640*/ 	.word	0x0000c100


	//   ....[91]....
        /*0644*/ 	.word	0x0000c130


	//   ....[92]....
        /*0648*/ 	.word	0x0000c170


	//   ....[93]....
        /*064c*/ 	.word	0x0000c1a0


	//   ....[94]....
        /*0650*/ 	.word	0x0000c1e0


	//   ....[95]....
        /*0654*/ 	.word	0x0000c460


	//   ....[96]....
        /*0658*/ 	.word	0x0000c480


	//   ....[97]....
        /*065c*/ 	.word	0x0000c510


	//   ....[98]....
        /*0660*/ 	.word	0x0000c520


	//   ....[99]....
        /*0664*/ 	.word	0x0000c590


	//   ....[100]....
        /*0668*/ 	.word	0x0000c5a0


	//   ....[101]....
        /*066c*/ 	.word	0x0000c610


	//   ....[102]....
        /*0670*/ 	.word	0x0000c620


	//   ....[103]....
        /*0674*/ 	.word	0x0000c690


	//   ....[104]....
        /*0678*/ 	.word	0x0000c6a0


	//   ....[105]....
        /*067c*/ 	.word	0x0000c6b0


	//   ....[106]....
        /*0680*/ 	.word	0x0000c720


	//   ....[107]....
        /*0684*/ 	.word	0x0000ccb0


	//   ....[108]....
        /*0688*/ 	.word	0x0000ccd0


	//   ....[109]....
        /*068c*/ 	.word	0x0000cce0


	//   ....[110]....
        /*0690*/ 	.word	0x0000ccf0


	//   ....[111]....
        /*0694*/ 	.word	0x0000cd60


	//   ....[112]....
        /*0698*/ 	.word	0x0000cd80


	//   ....[113]....
        /*069c*/ 	.word	0x0000cdf0


	//   ....[114]....
        /*06a0*/ 	.word	0x0000ce10


	//   ....[115]....
        /*06a4*/ 	.word	0x0000ce70


	//   ....[116]....
        /*06a8*/ 	.word	0x0000ce90


	//   ....[117]....
        /*06ac*/ 	.word	0x0000cee0


	//   ....[118]....
        /*06b0*/ 	.word	0x0000cf00


	//   ....[119]....
        /*06b4*/ 	.word	0x0000d300


	//   ....[120]....
        /*06b8*/ 	.word	0x0000d350


	//   ....[121]....
        /*06bc*/ 	.word	0x0000d380


	//   ....[122]....
        /*06c0*/ 	.word	0x0000d390


	//   ....[123]....
        /*06c4*/ 	.word	0x0000d3c0


	//   ....[124]....
        /*06c8*/ 	.word	0x0000d3f0


	//   ....[125]....
        /*06cc*/ 	.word	0x0000d420


	//   ....[126]....
        /*06d0*/ 	.word	0x0000d450


	//   ....[127]....
        /*06d4*/ 	.word	0x0000d5d0


	//   ....[128]....
        /*06d8*/ 	.word	0x0000d600


	//   ....[129]....
        /*06dc*/ 	.word	0x0000d630


	//   ....[130]....
        /*06e0*/ 	.word	0x0000d660


	//   ....[131]....
        /*06e4*/ 	.word	0x0000d690


	//   ....[132]....
        /*06e8*/ 	.word	0x0000d6c0


	//   ....[133]....
        /*06ec*/ 	.word	0x0000d780


	//   ....[134]....
        /*06f0*/ 	.word	0x0000d7a0


	//   ....[135]....
        /*06f4*/ 	.word	0x0000d810


	//   ....[136]....
        /*06f8*/ 	.word	0x0000dc80


	//   ....[137]....
        /*06fc*/ 	.word	0x0000e160


	//   ....[138]....
        /*0700*/ 	.word	0x0000e250


	//   ....[139]....
        /*0704*/ 	.word	0x0000e2f0


	//   ....[140]....
        /*0708*/ 	.word	0x0000e350


	//   ....[141]....
        /*070c*/ 	.word	0x0000e460


	//   ....[142]....
        /*0710*/ 	.word	0x0000e4d0


	//   ....[143]....
        /*0714*/ 	.word	0x0000e5e0


	//   ....[144]....
        /*0718*/ 	.word	0x0000e650


	//   ....[145]....
        /*071c*/ 	.word	0x0000e760


	//   ....[146]....
        /*0720*/ 	.word	0x0000e7d0


	//   ....[147]....
        /*0724*/ 	.word	0x0000e8e0


	//   ....[148]....
        /*0728*/ 	.word	0x0000e950


	//   ....[149]....
        /*072c*/ 	.word	0x0000e9f0


	//   ....[150]....
        /*0730*/ 	.word	0x0000eb00


	//   ....[151]....
        /*0734*/ 	.word	0x0000eb60


	//   ....[152]....
        /*0738*/ 	.word	0x0000ebc0


	//   ....[153]....
        /*073c*/ 	.word	0x0000ecc0


	//   ....[154]....
        /*0740*/ 	.word	0x0000ed20


	//   ....[155]....
        /*0744*/ 	.word	0x0000ee30


	//   ....[156]....
        /*0748*/ 	.word	0x0000ee90


	//   ....[157]....
        /*074c*/ 	.word	0x0000efa0


	//   ....[158]....
        /*0750*/ 	.word	0x0000f000


	//   ....[159]....
        /*0754*/ 	.word	0x0000f110


	//   ....[160]....
        /*0758*/ 	.word	0x0000f170


	//   ....[161]....
        /*075c*/ 	.word	0x0000f280


	//   ....[162]....
        /*0760*/ 	.word	0x0000f2e0


	//   ....[163]....
        /*0764*/ 	.word	0x0000f3f0


	//   ....[164]....
        /*0768*/ 	.word	0x0000f450


	//   ....[165]....
        /*076c*/ 	.word	0x0000f540


	//   ....[166]....
        /*0770*/ 	.word	0x0000f670


	//   ....[167]....
        /*0774*/ 	.word	0x0000f720


	//   ....[168]....
        /*0778*/ 	.word	0x0000f790


	//   ....[169]....
        /*077c*/ 	.word	0x0000f880


	//   ....[170]....
        /*0780*/ 	.word	0x0000f8e0


	//   ....[171]....
        /*0784*/ 	.word	0x0000f9b0


	//   ....[172]....
        /*0788*/ 	.word	0x0000fa10


	//   ....[173]....
        /*078c*/ 	.word	0x0000fae0


	//   ....[174]....
        /*0790*/ 	.word	0x0000fb40


	//   ....[175]....
        /*0794*/ 	.word	0x0000fc10


	//   ....[176]....
        /*0798*/ 	.word	0x0000fc70


	//   ....[177]....
        /*079c*/ 	.word	0x0000fd40


	//   ....[178]....
        /*07a0*/ 	.word	0x0000fe30


	//   ....[179]....
        /*07a4*/ 	.word	0x0000fed0


	//   ....[180]....
        /*07a8*/ 	.word	0x0000ff30


	//   ....[181]....
        /*07ac*/ 	.word	0x00010020


	//   ....[182]....
        /*07b0*/ 	.word	0x00010080


	//   ....[183]....
        /*07b4*/ 	.word	0x00010160


	//   ....[184]....
        /*07b8*/ 	.word	0x000101c0


	//   ....[185]....
        /*07bc*/ 	.word	0x000102a0


	//   ....[186]....
        /*07c0*/ 	.word	0x00010300


	//   ....[187]....
        /*07c4*/ 	.word	0x000103e0


	//   ....[188]....
        /*07c8*/ 	.word	0x00010440


	//   ....[189]....
        /*07cc*/ 	.word	0x00010510


	//   ....[190]....
        /*07d0*/ 	.word	0x00010640


	//   ....[191]....
        /*07d4*/ 	.word	0x00010710


	//   ....[192]....
        /*07d8*/ 	.word	0x000107d0


	//   ....[193]....
        /*07dc*/ 	.word	0x000108a0


	//   ....[194]....
        /*07e0*/ 	.word	0x00010900


	//   ....[195]....
        /*07e4*/ 	.word	0x000109d0


	//   ....[196]....
        /*07e8*/ 	.word	0x00010a30


	//   ....[197]....
        /*07ec*/ 	.word	0x00010b10


	//   ....[198]....
        /*07f0*/ 	.word	0x00010b70


	//   ....[199]....
        /*07f4*/ 	.word	0x00010c40


	//   ....[200]....
        /*07f8*/ 	.word	0x00010ca0


	//   ....[201]....
        /*07fc*/ 	.word	0x00010d60


	//   ....[202]....
        /*0800*/ 	.word	0x00010df0


	//   ....[203]....
        /*0804*/ 	.word	0x00010e90


	//   ....[204]....
        /*0808*/ 	.word	0x00010fb0


	//   ....[205]....
        /*080c*/ 	.word	0x00011020


	//   ....[206]....
        /*0810*/ 	.word	0x00011090


	//   ....[207]....
        /*0814*/ 	.word	0x00011100


	//   ....[208]....
        /*0818*/ 	.word	0x00011170


	//   ....[209]....
        /*081c*/ 	.word	0x000111f0


	//   ....[210]....
        /*0820*/ 	.word	0x00011280


	//   ....[211]....
        /*0824*/ 	.word	0x00011310


	//   ....[212]....
        /*0828*/ 	.word	0x00011380


	//   ....[213]....
        /*082c*/ 	.word	0x000113f0


	//   ....[214]....
        /*0830*/ 	.word	0x00011460


	//   ....[215]....
        /*0834*/ 	.word	0x000114e0


	//   ....[216]....
        /*0838*/ 	.word	0x00011550


	//   ....[217]....
        /*083c*/ 	.word	0x000115f0


	//   ....[218]....
        /*0840*/ 	.word	0x00011680


	//   ....[219]....
        /*0844*/ 	.word	0x000117a0


	//----- nvinfo : EIATTR_REG_RECONFIG
	.align		4
.L_362:
        /*0848*/ 	.byte	0x01, 0x54
	.zero		2


	//----- nvinfo : EIATTR_SYSCALL_OFFSETS
	.align		4
        /*084c*/ 	.byte	0x04, 0x46
        /*084e*/ 	.short	(.L_364 - .L_363)


	//   ....[0]....
.L_363:
        /*0850*/ 	.word	0x00001400


	//   ....[1]....
        /*0854*/ 	.word	0x00009d10


	//   ....[2]....
        /*0858*/ 	.word	0x00009e60


	//   ....[3]....
        /*085c*/ 	.word	0x00009f50


	//   ....[4]....
        /*0860*/ 	.word	0x0000af30


	//----- nvinfo : EIATTR_MBARRIER_INSTR_OFFSETS
	.align		4
.L_364:
        /*0864*/ 	.byte	0x04, 0x39
        /*0866*/ 	.short	(.L_366 - .L_365)


	//   ....[0]....
.L_365:
        /*0868*/ 	.word	0x00000180
        /*086c*/ 	.word	0x000000ff
        /*0870*/ 	.word	0x0002a800
        /*0874*/ 	.short	0x0100
        /*0876*/ 	.byte	0x08
	.zero		1


	//   ....[1]....
        /*0878*/ 	.word	0x00000190
        /*087c*/ 	.word	0x000000ff
        /*0880*/ 	.word	0x0002a820
        /*0884*/ 	.short	0x0100
        /*0886*/ 	.byte	0x08
	.zero		1


	//   ....[2]....
        /*0888*/ 	.word	0x00000280
        /*088c*/ 	.word	0x000000ff
        /*0890*/ 	.word	0x0002a830
        /*0894*/ 	.short	0x0100
        /*0896*/ 	.byte	0x08
	.zero		1


	//   ....[3]....
        /*0898*/ 	.word	0x00000290
        /*089c*/ 	.word	0x000000ff
        /*08a0*/ 	.word	0x0002a840
        /*08a4*/ 	.short	0x0100
        /*08a6*/ 	.byte	0x08
	.zero		1


	//   ....[4]....
        /*08a8*/ 	.word	0x000002a0
        /*08ac*/ 	.word	0x000000ff
        /*08b0*/ 	.word	0x0002a838
        /*08b4*/ 	.short	0x0100
        /*08b6*/ 	.byte	0x08
	.zero		1


	//   ....[5]....
        /*08b8*/ 	.word	0x000002b0
        /*08bc*/ 	.word	0x000000ff
        /*08c0*/ 	.word	0x0002a848
        /*08c4*/ 	.short	0x0100
        /*08c6*/ 	.byte	0x08
	.zero		1


	//   ....[6]....
        /*08c8*/ 	.word	0x000003e0
        /*08cc*/ 	.word	0x000000ff
        /*08d0*/ 	.word	0x0002a850
        /*08d4*/ 	.short	0x0100
        /*08d6*/ 	.byte	0x08
	.zero		1


	//   ....[7]....
        /*08d8*/ 	.word	0x000003f0
        /*08dc*/ 	.word	0x000000ff
        /*08e0*/ 	.word	0x0002a860
        /*08e4*/ 	.short	0x0100
        /*08e6*/ 	.byte	0x08
	.zero		1


	//   ....[8]....
        /*08e8*/ 	.word	0x00000400
        /*08ec*/ 	.word	0x000000ff
        /*08f0*/ 	.word	0x0002a858
        /*08f4*/ 	.short	0x0100
        /*08f6*/ 	.byte	0x08
	.zero		1


	//   ....[9]....
        /*08f8*/ 	.word	0x00000410
        /*08fc*/ 	.word	0x000000ff
        /*0900*/ 	.word	0x0002a868
        /*0904*/ 	.short	0x0100
        /*0906*/ 	.byte	0x08
	.zero		1


	//   ....[10]....
        /*0908*/ 	.word	0x00000500
        /*090c*/ 	.word	0x000000ff
        /*0910*/ 	.word	0x0002a870
        /*0914*/ 	.short	0x0100
        /*0916*/ 	.byte	0x06
	.zero		1


	//   ....[11]....
        /*0918*/ 	.word	0x00000510
        /*091c*/ 	.word	0x000000ff
        /*0920*/ 	.word	0x0002a880
        /*0924*/ 	.short	0x0100
        /*0926*/ 	.byte	0x06
	.zero		1


	//   ....[12]....
        /*0928*/ 	.word	0x00000520
        /*092c*/ 	.word	0x000000ff
        /*0930*/ 	.word	0x0002a878
        /*0934*/ 	.short	0x0100
        /*0936*/ 	.byte	0x06
	.zero		1


	//   ....[13]....
        /*0938*/ 	.word	0x00000530
        /*093c*/ 	.word	0x000000ff
        /*0940*/ 	.word	0x0002a888
        /*0944*/ 	.short	0x0100
        /*0946*/ 	.byte	0x06
	.zero		1


	//   ....[14]....
        /*0948*/ 	.word	0x00000660
        /*094c*/ 	.word	0x000000ff
        /*0950*/ 	.word	0x0002a890
        /*0954*/ 	.short	0x0100
        /*0956*/ 	.byte	0x08
	.zero		1


	//   ....[15]....
        /*0958*/ 	.word	0x00000670
        /*095c*/ 	.word	0x000000ff
        /*0960*/ 	.word	0x0002a8a0
        /*0964*/ 	.short	0x0100
        /*0966*/ 	.byte	0x08
	.zero		1


	//   ....[16]....
        /*0968*/ 	.word	0x00000680
        /*096c*/ 	.word	0x000000ff
        /*0970*/ 	.word	0x0002a898
        /*0974*/ 	.short	0x0100
        /*0976*/ 	.byte	0x08
	.zero		1


	//   ....[17]....
        /*0978*/ 	.word	0x00000690
        /*097c*/ 	.word	0x000000ff
        /*0980*/ 	.word	0x0002a8a8
        /*0984*/ 	.short	0x0100
        /*0986*/ 	.byte	0x08
	.zero		1


	//   ....[18]....
        /*0988*/ 	.word	0x000007c0
        /*098c*/ 	.word	0x000000ff
        /*0990*/ 	.word	0x0002a8b0
        /*0994*/ 	.short	0x0100
        /*0996*/ 	.byte	0x08
	.zero		1


	//   ....[19]....
        /*0998*/ 	.word	0x000007d0
        /*099c*/ 	.word	0x000000ff
        /*09a0*/ 	.word	0x0002a8c0
        /*09a4*/ 	.short	0x0100
        /*09a6*/ 	.byte	0x08
	.zero		1


	//   ....[20]....
        /*09a8*/ 	.word	0x000007e0
        /*09ac*/ 	.word	0x000000ff
        /*09b0*/ 	.word	0x0002a8b8
        /*09b4*/ 	.short	0x0100
        /*09b6*/ 	.byte	0x08
	.zero		1


	//   ....[21]....
        /*09b8*/ 	.word	0x000007f0
        /*09bc*/ 	.word	0x000000ff
        /*09c0*/ 	.word	0x0002a8c8
        /*09c4*/ 	.short	0x0100
        /*09c6*/ 	.byte	0x08
	.zero		1


	//   ....[22]....
        /*09c8*/ 	.word	0x00001460
        /*09cc*/ 	.word	0x000000ff
        /*09d0*/ 	.word	0x0002a800
        /*09d4*/ 	.short	0x010a
        /*09d6*/ 	.byte	0x2a
	.zero		1


	//   ....[23]....
        /*09d8*/ 	.word	0x000014e0
        /*09dc*/ 	.word	0x00000000
        /*09e0*/ 	.word	0x0002a830
        /*09e4*/ 	.short	0x010a
        /*09e6*/ 	.byte	0x3f
	.zero		1


	//   ....[24]....
        /*09e8*/ 	.word	0x00001530
        /*09ec*/ 	.word	0x00000000
        /*09f0*/ 	.word	0x0002a830
        /*09f4*/ 	.short	0x010a
        /*09f6*/ 	.byte	0x3f
	.zero		1


	//   ....[25]....
        /*09f8*/ 	.word	0x000021f0
        /*09fc*/ 	.word	0x000000ff
        /*0a00*/ 	.word	0x00000000
        /*0a04*/ 	.short	0x0101
        /*0a06*/ 	.byte	0x04
	.zero		1


	//   ....[26]....
        /*0a08*/ 	.word	0x00003c50
        /*0a0c*/ 	.word	0x000000ff
        /*0a10*/ 	.word	0x0002a830
        /*0a14*/ 	.short	0x010a
        /*0a16*/ 	.byte	0x08
	.zero		1


	//   ....[27]....
        /*0a18*/ 	.word	0x00003c90
        /*0a1c*/ 	.word	0x000000ff
        /*0a20*/ 	.word	0x0002a830
        /*0a24*/ 	.short	0x010a
        /*0a26*/ 	.byte	0x08
	.zero		1


	//   ....[28]....
        /*0a28*/ 	.word	0x00004590
        /*0a2c*/ 	.word	0x000000ff
        /*0a30*/ 	.word	0x0002a850
        /*0a34*/ 	.short	0x010a
        /*0a36*/ 	.byte	0x09
	.zero		1


	//   ....[29]....
        /*0a38*/ 	.word	0x000045d0
        /*0a3c*/ 	.word	0x000000ff
        /*0a40*/ 	.word	0x0002a850
        /*0a44*/ 	.short	0x010a
        /*0a46*/ 	.byte	0x09
	.zero		1


	//   ....[30]....
        /*0a48*/ 	.word	0x00004c70
        /*0a4c*/ 	.word	0x000000ff
        /*0a50*/ 	.word	0x00000000
        /*0a54*/ 	.short	0x0101
        /*0a56*/ 	.byte	0x08
	.zero		1


	//   ....[31]....
        /*0a58*/ 	.word	0x00005c60
        /*0a5c*/ 	.word	0x000000ff
        /*0a60*/ 	.word	0x00000000
        /*0a64*/ 	.short	0x0101
        /*0a66*/ 	.byte	0x09
	.zero		1


	//   ....[32]....
        /*0a68*/ 	.word	0x00006260
        /*0a6c*/ 	.word	0x000000ff
        /*0a70*/ 	.word	0x0002a850
        /*0a74*/ 	.short	0x010a
        /*0a76*/ 	.byte	0x05
	.zero		1


	//   ....[33]....
        /*0a78*/ 	.word	0x000062a0
        /*0a7c*/ 	.word	0x000000ff
        /*0a80*/ 	.word	0x0002a850
        /*0a84*/ 	.short	0x010a
        /*0a86*/ 	.byte	0x05
	.zero		1


	//   ....[34]....
        /*0a88*/ 	.word	0x000067b0
        /*0a8c*/ 	.word	0x000000ff
        /*0a90*/ 	.word	0x00000000
        /*0a94*/ 	.short	0x0101
        /*0a96*/ 	.byte	0x04
	.zero		1


	//   ....[35]....
        /*0a98*/ 	.word	0x00007c70
        /*0a9c*/ 	.word	0x0000001c
        /*0aa0*/ 	.word	0x00000000
        /*0aa4*/ 	.short	0x0101
        /*0aa6*/ 	.byte	0x3f
	.zero		1


	//   ....[36]....
        /*0aa8*/ 	.word	0x0000a580
        /*0aac*/ 	.word	0x00000007
        /*0ab0*/ 	.word	0x0002a840
        /*0ab4*/ 	.short	0x010a
        /*0ab6*/ 	.byte	0x3f
	.zero		1


	//   ....[37]....
        /*0ab8*/ 	.word	0x0000ac50
        /*0abc*/ 	.word	0x00000007
        /*0ac0*/ 	.word	0x0002a830
        /*0ac4*/ 	.short	0x0107
        /*0ac6*/ 	.byte	0x3f
	.zero		1


	//   ....[38]....
        /*0ac8*/ 	.word	0x0000ad30
        /*0acc*/ 	.word	0x00000007
        /*0ad0*/ 	.word	0x0002a830
        /*0ad4*/ 	.short	0x0101
        /*0ad6*/ 	.byte	0x3f
	.zero		1


	//   ....[39]....
        /*0ad8*/ 	.word	0x0000b8e0
        /*0adc*/ 	.word	0x00000016
        /*0ae0*/ 	.word	0x0002a800
        /*0ae4*/ 	.short	0x0107
        /*0ae6*/ 	.byte	0x3f
	.zero		1


	//   ....[40]....
        /*0ae8*/ 	.word	0x0000b9e0
        /*0aec*/ 	.word	0x00000016
        /*0af0*/ 	.word	0x0002a800
        /*0af4*/ 	.short	0x0101
        /*0af6*/ 	.byte	0x3f
	.zero		1


	//   ....[41]....
        /*0af8*/ 	.word	0x0000ba00
        /*0afc*/ 	.word	0x00000016
        /*0b00*/ 	.word	0x0002a820
        /*0b04*/ 	.short	0x010a
        /*0b06*/ 	.byte	0x3f
	.zero		1


	//   ....[42]....
        /*0b08*/ 	.word	0x0000bd80
        /*0b0c*/ 	.word	0x00000006
        /*0b10*/ 	.word	0x0002a840
        /*0b14*/ 	.short	0x010a
        /*0b16*/ 	.byte	0x3f
	.zero		1


	//   ....[43]....
        /*0b18*/ 	.word	0x0000c280
        /*0b1c*/ 	.word	0x00000006
        /*0b20*/ 	.word	0x0002a830
        /*0b24*/ 	.short	0x0107
        /*0b26*/ 	.byte	0x3f
	.zero		1


	//   ....[44]....
        /*0b28*/ 	.word	0x0000c340
        /*0b2c*/ 	.word	0x00000006
        /*0b30*/ 	.word	0x0002a830
        /*0b34*/ 	.short	0x0101
        /*0b36*/ 	.byte	0x3f
	.zero		1


	//   ....[45]....
        /*0b38*/ 	.word	0x0000c3a0
        /*0b3c*/ 	.word	0x00000004
        /*0b40*/ 	.word	0x0002a860
        /*0b44*/ 	.short	0x010a
        /*0b46*/ 	.byte	0x3f
	.zero		1


	//   ....[46]....
        /*0b48*/ 	.word	0x0000c800
        /*0b4c*/ 	.word	0x00000004
        /*0b50*/ 	.word	0x0002a850
        /*0b54*/ 	.short	0x0107
        /*0b56*/ 	.byte	0x3f
	.zero		1


	//   ....[47]....
        /*0b58*/ 	.word	0x0000c950
        /*0b5c*/ 	.word	0x00000004
        /*0b60*/ 	.word	0x0002a850
        /*0b64*/ 	.short	0x0101
        /*0b66*/ 	.byte	0x3f
	.zero		1


	//   ....[48]....
        /*0b68*/ 	.word	0x0000cbe0
        /*0b6c*/ 	.word	0x00000000
        /*0b70*/ 	.word	0x0002a860
        /*0b74*/ 	.short	0x010a
        /*0b76*/ 	.byte	0x3f
	.zero		1


	//   ....[49]....
        /*0b78*/ 	.word	0x0000d040
        /*0b7c*/ 	.word	0x00000000
        /*0b80*/ 	.word	0x0002a850
        /*0b84*/ 	.short	0x0107
        /*0b86*/ 	.byte	0x3f
	.zero		1


	//   ....[50]....
        /*0b88*/ 	.word	0x0000d100
        /*0b8c*/ 	.word	0x00000000
        /*0b90*/ 	.word	0x0002a850
        /*0b94*/ 	.short	0x0101
        /*0b96*/ 	.byte	0x3f
	.zero		1


	//   ....[51]....
        /*0b98*/ 	.word	0x0000dc00
        /*0b9c*/ 	.word	0x00000004
        /*0ba0*/ 	.word	0x0002a820
        /*0ba4*/ 	.short	0x010a
        /*0ba6*/ 	.byte	0x3f
	.zero		1


	//   ....[52]....
        /*0ba8*/ 	.word	0x0000dd80
        /*0bac*/ 	.word	0x00000005
        /*0bb0*/ 	.word	0x0002a840
        /*0bb4*/ 	.short	0x010a
        /*0bb6*/ 	.byte	0x3f
	.zero		1


	//   ....[53]....
        /*0bb8*/ 	.word	0x0000de20
        /*0bbc*/ 	.word	0x0000001b
        /*0bc0*/ 	.word	0x0002a840
        /*0bc4*/ 	.short	0x010a
        /*0bc6*/ 	.byte	0x3f
	.zero		1


	//   ....[54]....
        /*0bc8*/ 	.word	0x0000de60
        /*0bcc*/ 	.word	0x00000005
        /*0bd0*/ 	.word	0x0002a860
        /*0bd4*/ 	.short	0x010a
        /*0bd6*/ 	.byte	0x3f
	.zero		1


	//   ....[55]....
        /*0bd8*/ 	.word	0x0000dea0
        /*0bdc*/ 	.word	0x0000001b
        /*0be0*/ 	.word	0x0002a860
        /*0be4*/ 	.short	0x010a
        /*0be6*/ 	.byte	0x3f
	.zero		1


	//   ....[56]....
        /*0be8*/ 	.word	0x0000df10
        /*0bec*/ 	.word	0x00000003
        /*0bf0*/ 	.word	0x0002a800
        /*0bf4*/ 	.short	0x010a
        /*0bf6*/ 	.byte	0x3f
	.zero		1


	//   ....[57]....
        /*0bf8*/ 	.word	0x0000df60
        /*0bfc*/ 	.word	0x00000000
        /*0c00*/ 	.word	0x0002a830
        /*0c04*/ 	.short	0x010a
        /*0c06*/ 	.byte	0x3f
	.zero		1


	//   ....[58]....
        /*0c08*/ 	.word	0x0000dfc0
        /*0c0c*/ 	.word	0x0000000b
        /*0c10*/ 	.word	0x0002a830
        /*0c14*/ 	.short	0x010a
        /*0c16*/ 	.byte	0x3f
	.zero		1


	//   ....[59]....
        /*0c18*/ 	.word	0x0000e020
        /*0c1c*/ 	.word	0x00000009
        /*0c20*/ 	.word	0x0002a850
        /*0c24*/ 	.short	0x010a
        /*0c26*/ 	.byte	0x3f
	.zero		1


	//   ....[60]....
        /*0c28*/ 	.word	0x0000e080
        /*0c2c*/ 	.word	0x00000005
        /*0c30*/ 	.word	0x0002a850
        /*0c34*/ 	.short	0x010a
        /*0c36*/ 	.byte	0x3f
	.zero		1


	//   ....[61]....
        /*0c38*/ 	.word	0x0000e1a0
        /*0c3c*/ 	.word	0x00000007
        /*0c40*/ 	.word	0x0002a840
        /*0c44*/ 	.short	0x010a
        /*0c46*/ 	.byte	0x3f
	.zero		1


	//   ....[62]....
        /*0c48*/ 	.word	0x0000f570
        /*0c4c*/ 	.word	0x00000016
        /*0c50*/ 	.word	0x0002a820
        /*0c54*/ 	.short	0x010a
        /*0c56*/ 	.byte	0x3f
	.zero		1


	//   ....[63]....
        /*0c58*/ 	.word	0x0000f5c0
        /*0c5c*/ 	.word	0x00000006
        /*0c60*/ 	.word	0x0002a840
        /*0c64*/ 	.short	0x010a
        /*0c66*/ 	.byte	0x3f
	.zero		1


	//   ....[64]....
        /*0c68*/ 	.word	0x0000fd80
        /*0c6c*/ 	.word	0x00000004
        /*0c70*/ 	.word	0x0002a860
        /*0c74*/ 	.short	0x010a
        /*0c76*/ 	.byte	0x3f
	.zero		1


	//   ....[65]....
        /*0c78*/ 	.word	0x00010590
        /*0c7c*/ 	.word	0x00000000
        /*0c80*/ 	.word	0x0002a860
        /*0c84*/ 	.short	0x010a
        /*0c86*/ 	.byte	0x3f
	.zero		1


	//   ....[66]....
        /*0c88*/ 	.word	0x000116c0
        /*0c8c*/ 	.word	0x00000004
        /*0c90*/ 	.word	0x0002a820
        /*0c94*/ 	.short	0x010a
        /*0c96*/ 	.byte	0x3f
	.zero		1


	//   ....[67]....
        /*0c98*/ 	.word	0x00011860
        /*0c9c*/ 	.word	0x00000005
        /*0ca0*/ 	.word	0x0002a840
        /*0ca4*/ 	.short	0x010a
        /*0ca6*/ 	.byte	0x3f
	.zero		1


	//   ....[68]....
        /*0ca8*/ 	.word	0x000118b0
        /*0cac*/ 	.word	0x0000001b
        /*0cb0*/ 	.word	0x0002a840
        /*0cb4*/ 	.short	0x010a
        /*0cb6*/ 	.byte	0x3f
	.zero		1


	//   ....[69]....
        /*0cb8*/ 	.word	0x00011900
        /*0cbc*/ 	.word	0x00000005
        /*0cc0*/ 	.word	0x0002a860
        /*0cc4*/ 	.short	0x010a
        /*0cc6*/ 	.byte	0x3f
	.zero		1


	//----- nvinfo : EIATTR_NUM_MBARRIERS
	.align		4
.L_366:
        /*0cc8*/ 	.byte	0x03, 0x38
        /*0cca*/ 	.short	0x0016


	//----- nvinfo : EIATTR_EXIT_INSTR_OFFSETS
	.align		4
        /*0ccc*/ 	.byte	0x04, 0x1c
        /*0cce*/ 	.short	(.L_368 - .L_367)


	//   ....[0]....
.L_367:
        /*0cd0*/ 	.word	0x00000960


	//   ....[1]....
        /*0cd4*/ 	.word	0x00008b20


	//   ....[2]....
        /*0cd8*/ 	.word	0x0000def0


	//----- nvinfo : EIATTR_MAX_THREADS
	.align		4
.L_368:
        /*0cdc*/ 	.byte	0x04, 0x05
        /*0cde*/ 	.short	(.L_370 - .L_369)
.L_369:
        /*0ce0*/ 	.word	0x00000180
        /*0ce4*/ 	.word	0x00000001
        /*0ce8*/ 	.word	0x00000001


	//----- nvinfo : EIATTR_CRS_STACK_SIZE
	.align		4
.L_370:
        /*0cec*/ 	.byte	0x04, 0x1e
        /*0cee*/ 	.short	(.L_372 - .L_371)
.L_371:
        /*0cf0*/ 	.word	0x00000000


	//----- nvinfo : EIATTR_CBANK_PARAM_SIZE
	.align		4
.L_372:
        /*0cf4*/ 	.byte	0x03, 0x19
        /*0cf6*/ 	.short	0x0af0


	//----- nvinfo : EIATTR_PARAM_CBANK
	.align		4
        /*0cf8*/ 	.byte	0x04, 0x0a
        /*0cfa*/ 	.short	(.L_374 - .L_373)
	.align		4
.L_373:
        /*0cfc*/ 	.word	index@(.nv.constant0._ZN7cutlass13device_kernelIN5flash11enable_sm90INS1_16FlashAttnFwdSm90INS1_25CollectiveMainloopFwdSm90ILi2EN4cute5tupleIJNS5_1CILi1EEES8_S8_EEENS6_IJNS7_ILi128EEENS7_ILi96EEENS7_ILi192EEEEEELi128ENS_6half_tEfNS_4arch4Sm90ELb0ELb0ELb1ELb1ELb1ELb0ELb0ELb1ELb1ELb1ELb0ELb0EEENS1_21CollectiveEpilogueFwdINS6_IJSA_SA_SB_EEES9_SE_SG_Li256ELb1ELb1ELb0ELb0EEENS1_36VarlenDynamicPersistentTileSchedulerILi128ELi96ELi256ELi128ELb0ELb1ELb1ELb0ELb1ELb1EEEEEEEEEvNT_6ParamsE)
        /*0d00*/ 	.short	0x0210
        /*0d02*/ 	.short	0x0af0


	//----- nvinfo : EIATTR_SW_WAR
	.align		4
.L_374:
        /*0d04*/ 	.byte	0x04, 0x36
        /*0d06*/ 	.short	(.L_376 - .L_375)
.L_375:
        /*0d08*/ 	.word	0x00000008
.L_376:


//--------------------- .nv.info._ZN7cutlass13device_kernelIN5flash11enable_sm90INS1_16FlashAttnFwdSm90INS1_25CollectiveMainloopFwdSm90ILi2EN4cute5tupleIJNS5_1CILi1EEES8_S8_EEENS6_IJNS7_ILi128EEENS7_ILi96EEENS7_ILi192EEEEEELi128ENS_6half_tEfNS_4arch4Sm90ELb0ELb0ELb1ELb1ELb1ELb1ELb0ELb1ELb1ELb1ELb0ELb0EEENS1_21CollectiveEpilogueFwdINS6_IJSA_SA_SB_EEES9_SE_SG_Li256ELb1ELb1ELb0ELb0EEENS1_36VarlenDynamicPersistentTileSchedulerILi128ELi96ELi256ELi128ELb0ELb1ELb1ELb0ELb1ELb1EEEEEEEEEvNT_6ParamsE --------------------------
	.section	.nv.info._ZN7cutlass13device_kernelIN5flash11enable_sm90INS1_16FlashAttnFwdSm90INS1_25CollectiveMainloopFwdSm90ILi2EN4cute5tupleIJNS5_1CILi1EEES8_S8_EEENS6_IJNS7_ILi128EEENS7_ILi96EEENS7_ILi192EEEEEELi128ENS_6half_tEfNS_4arch4Sm90ELb0ELb0ELb1ELb1ELb1ELb1ELb0ELb1ELb1ELb1ELb0ELb0EEENS1_21CollectiveEpilogueFwdINS6_IJSA_SA_SB_EEES9_SE_SG_Li256ELb1ELb1ELb0ELb0EEENS1_36VarlenDynamicPersistentTileSchedulerILi128ELi96ELi256ELi128ELb0ELb1ELb1ELb0ELb1ELb1EEEEEEEEEvNT_6ParamsE,"",@"SHT_CUDA_INFO"
	.sectionflags	@""
	.align	4


	//----- nvinfo : EIATTR_CUDA_API_VERSION
	.align		4
        /*0000*/ 	.byte	0x04, 0x37
        /*0002*/ 	.short	(.L_378 - .L_377)
.L_377:
        /*0004*/ 	.word	0x00000082


	//----- nvinfo : EIATTR_KPARAM_INFO
	.align		4
.L_378:
        /*0008*/ 	.byte	0x04, 0x17
        /*000a*/ 	.short	(.L_380 - .L_379)
.L_379:
        /*000c*/ 	.word	0x00000000
        /*0010*/ 	.short	0x0000
        /*0012*/ 	.short	0x0070
        /*0014*/ 	.byte	0x00, 0xf0, 0x01, 0x2a


	//----- nvinfo : EIATTR_SPARSE_MMA_MASK
	.align		4
.L_380:
        /*0018*/ 	.byte	0x03, 0x50
        /*001a*/ 	.short	0x0000


	//----- nvinfo : EIATTR_MAXREG_COUNT
	.align		4
        /*001c*/ 	.byte	0x03, 0x1b
        /*001e*/ 	.short	0x00a8


	//----- nvinfo : EIATTR_NUM_BARRIERS
	.align		4
        /*0020*/ 	.byte	0x02, 0x4c
        /*0022*/ 	.byte	0x10
	.zero		1


	//----- nvinfo : EIATTR_EXTERNS
	.align		4
        /*0024*/ 	.byte	0x04, 0x0f
        /*0026*/ 	.short	(.L_382 - .L_381)


	//   ....[0]....
	.align		4
.L_381:
        /*0028*/ 	.word	index@(__assertfail)


	//----- nvinfo : EIATTR_ANNOTATIONS
	.align		4
.L_382:
        /*002c*/ 	.byte	0x04, 0x55
        /*002e*/ 	.short	(.L_384 - .L_383)


	//   ....[0]....
.L_383:
        /* <DEDUP_REMOVED lines=41> */


	//----- nvinfo : EIATTR_MERCURY_ISA_VERSION
	.align		4
.L_384:
        /*02a8*/ 	.byte	0x03, 0x5f
        /*02aa*/ 	.short	0x0101


	//----- nvinfo : EIATTR_UNUSED_LOAD_BYTE_OFFSET
	.align		4
        /*02ac*/ 	.byte	0x04, 0x44
        /*02ae*/ 	.short	(.L_386 - .L_385)


	//   ....[0]....
.L_385:
        /*02b0*/ 	.word	0x00000a50
        /*02b4*/ 	.word	0x0000fff0


	//   ....[1]....
        /*02b8*/ 	.word	0x00016690
        /*02bc*/ 	.word	0x0000fff0


	//----- nvinfo : EIATTR_INT_WARP_WIDE_INSTR_OFFSETS
	.align		4
.L_386:
        /*02c0*/ 	.byte	0x04, 0x31
        /*02c2*/ 	.short	(.L_388 - .L_387)


	//   ....[0]....
.L_387:
        /*02c4*/ 	.word	0x00000130


	//   ....[1]....
        /*02c8*/ 	.word	0x00000170


	//   ....[2]....
        /*02cc*/ 	.word	0x000001e0


	//   ....[3]....
        /*02d0*/ 	.word	0x0001aa60


	//   ....[4]....
        /*02d4*/ 	.word	0x0001aaf0


	//   ....[5]....
        /*02d8*/ 	.word	0x0001da20


	//   ....[6]....
        /*02dc*/ 	.word	0x0001dab0


	//----- nvinfo : EIATTR_COOP_GROUP_MASK_REGIDS
	.align		4
.L_388:
        /*02e0*/ 	.byte	0x04, 0x29
        /*02e2*/ 	.short	(.L_390 - .L_389)


	//   ....[0]....
.L_389:
        /*02e4*/ 	.word	0xffffffff


	//   ....[1]....
        /*02e8*/ 	.word	0xffffffff


	//   ....[2]....
        /*02ec*/ 	.word	0xffffffff


	//   ....[3]....
        /*02f0*/ 	.word	0xffffffff


	//   ....[4]....
        /*02f4*/ 	.word	0xffffffff


	//   ....[5]....
        /*02f8*/ 	.word	0xffffffff


	//   ....[6]....
        /*02fc*/ 	.word	0xffffffff


	//   ....[7]....
        /*0300*/ 	.word	0xffffffff


	//   ....[8]....
        /*0304*/ 	.word	0xffffffff


	//   ....[9]....
        /*0308*/ 	.word	0xffffffff


	//   ....[10]....
        /*030c*/ 	.word	0xffffffff


	//   ....[11]....
        /*0310*/ 	.word	0xffffffff


	//   ....[12]....
        /*0314*/ 	.word	0xffffffff


	//   ....[13]....
        /*0318*/ 	.word	0xffffffff


	//   ....[14]....
        /*031c*/ 	.word	0xffffffff


	//   ....[15]....
        /*0320*/ 	.word	0xffffffff


	//   ....[16]....
        /*0324*/ 	.word	0xffffffff


	//   ....[17]....
        /*0328*/ 	.word	0xffffffff


	//   ....[18]....
        /*032c*/ 	.word	0xffffffff


	//   ....[19]....
        /*0330*/ 	.word	0xffffffff


	//   ....[20]....
        /*0334*/ 	.word	0xffffffff


	//   ....[21]....
        /*0338*/ 	.word	0xffffffff


	//   ....[22]....
        /*033c*/ 	.word	0xffffffff


	//   ....[23]....
        /*0340*/ 	.word	0xffffffff


	//   ....[24]....
        /*0344*/ 	.word	0xffffffff


	//   ....[25]....
        /*0348*/ 	.word	0xffffffff


	//   ....[26]....
        /*034c*/ 	.word	0xffffffff


	//   ....[27]....
        /*0350*/ 	.word	0xffffffff


	//   ....[28]....
        /*0354*/ 	.word	0xffffffff


	//   ....[29]....
        /*0358*/ 	.word	0xffffffff


	//   ....[30]....
        /*035c*/ 	.word	0xffffffff


	//   ....[31]....
        /*0360*/ 	.word	0xffffffff


	//   ....[32]....
        /*0364*/ 	.word	0xffffffff


	//   ....[33]....
        /*0368*/ 	.word	0xffffffff


	//   ....[34]....
        /*036c*/ 	.word	0xffffffff


	//   ....[35]....
        /*0370*/ 	.word	0xffffffff


	//   ....[36]....
        /*0374*/ 	.word	0xffffffff


	//   ....[37]....
        /*0378*/ 	.word	0xffffffff


	//   ....[38]....
        /*037c*/ 	.word	0xffffffff


	//   ....[39]....
        /*0380*/ 	.word	0xffffffff


	//   ....[40]....
        /*0384*/ 	.word	0xffffffff


	//   ....[41]....
        /*0388*/ 	.word	0xffffffff


	//   ....[42]....
        /*038c*/ 	.word	0xffffffff


	//   ....[43]....
        /*0390*/ 	.word	0xffffffff


	//   ....[44]....
        /*0394*/ 	.word	0xffffffff


	//   ....[45]....
        /*0398*/ 	.word	0xffffffff


	//   ....[46]....
        /*039c*/ 	.word	0xffffffff


	//   ....[47]....
        /*03a0*/ 	.word	0xffffffff


	//   ....[48]....
        /*03a4*/ 	.word	0xffffffff


	//   ....[49]....
        /*03a8*/ 	.word	0xffffffff


	//   ....[50]....
        /*03ac*/ 	.word	0xffffffff


	//   ....[51]....
        /*03b0*/ 	.word	0xffffffff


	//   ....[52]....
        /*03b4*/ 	.word	0xffffffff


	//   ....[53]....
        /*03b8*/ 	.word	0xffffffff


	//   ....[54]....
        /*03bc*/ 	.word	0xffffffff


	//   ....[55]....
        /*03c0*/ 	.word	0xffffffff


	//   ....[56]....
        /*03c4*/ 	.word	0xffffffff


	//   ....[57]....
        /*03c8*/ 	.word	0xffffffff


	//   ....[58]....
        /*03cc*/ 	.word	0xffffffff


	//   ....[59]....
        /*03d0*/ 	.word	0xffffffff


	//   ....[60]....
        /*03d4*/ 	.word	0xffffffff


	//   ....[61]....
        /*03d8*/ 	.word	0xffffffff


	//   ....[62]....
        /*03dc*/ 	.word	0xffffffff


	//   ....[63]....
        /*03e0*/ 	.word	0xffffffff


	//   ....[64]....
        /*03e4*/ 	.word	0xffffffff


	//   ....[65]....
        /*03e8*/ 	.word	0xffffffff


	//   ....[66]....
        /*03ec*/ 	.word	0xffffffff


	//   ....[67]....
        /*03f0*/ 	.word	0xffffffff


	//   ....[68]....
        /*03f4*/ 	.word	0xffffffff


	//   ....[69]....
        /*03f8*/ 	.word	0xffffffff


	//   ....[70]....
        /*03fc*/ 	.word	0xffffffff


	//   ....[71]....
        /*0400*/ 	.word	0xffffffff


	//   ....[72]....
        /*0404*/ 	.word	0xffffffff


	//   ....[73]....
        /*0408*/ 	.word	0xffffffff


	//   ....[74]....
        /*040c*/ 	.word	0xffffffff


	//   ....[75]....
        /*0410*/ 	.word	0xffffffff


	//   ....[76]....
        /*0414*/ 	.word	0xffffffff


	//   ....[77]....
        /*0418*/ 	.word	0xffffffff


	//   ....[78]....
        /*041c*/ 	.word	0xffffffff


	//   ....[79]....
        /*0420*/ 	.word	0xffffffff


	//   ....[80]....
        /*0424*/ 	.word	0xffffffff


	//   ....[81]....
        /*0428*/ 	.word	0xffffffff


	//   ....[82]....
        /*042c*/ 	.word	0xffffffff


	//   ....[83]....
        /*0430*/ 	.word	0xffffffff


	//   ....[84]....
        /*0434*/ 	.word	0xffffffff


	//   ....[85]....
        /*0438*/ 	.word	0xffffffff


	//   ....[86]....
        /*043c*/ 	.word	0xffffffff


	//   ....[87]....
        /*0440*/ 	.word	0xffffffff


	//   ....[88]....
        /*0444*/ 	.word	0xffffffff


	//   ....[89]....
        /*0448*/ 	.word	0xffffffff


	//   ....[90]....
        /*044c*/ 	.word	0xffffffff


	//   ....[91]....
        /*0450*/ 	.word	0xffffffff


	//   ....[92]....
        /*0454*/ 	.word	0xffffffff


	//   ....[93]....
        /*0458*/ 	.word	0xffffffff


	//   ....[94]....
        /*045c*/ 	.word	0xffffffff


	//   ....[95]....
        /*0460*/ 	.word	0xffffffff


	//   ....[96]....
        /*0464*/ 	.word	0xffffffff


	//   ....[97]....
        /*0468*/ 	.word	0xffffffff


	//   ....[98]....
        /*046c*/ 	.word	0xffffffff


	//   ....[99]....
        /*0470*/ 	.word	0xffffffff


	//   ....[100]....
        /*0474*/ 	.word	0xffffffff


	//   ....[101]....
        /*0478*/ 	.word	0xffffffff


	//   ....[102]....
        /*047c*/ 	.word	0xffffffff


	//   ....[103]....
        /*0480*/ 	.word	0xffffffff


	//   ....[104]....
        /*0484*/ 	.word	0xffffffff


	//   ....[105]....
        /*0488*/ 	.word	0xffffffff


	//   ....[106]....
        /*048c*/ 	.word	0xffffffff


	//   ....[107]....
        /*0490*/ 	.word	0xffffffff


	//   ....[108]....
        /*0494*/ 	.word	0xffffffff


	//   ....[109]....
        /*0498*/ 	.word	0xffffffff


	//   ....[110]....
        /*049c*/ 	.word	0xffffffff


	//   ....[111]....
        /*04a0*/ 	.word	0xffffffff


	//   ....[112]....
        /*04a4*/ 	.word	0xffffffff


	//   ....[113]....
        /*04a8*/ 	.word	0xffffffff


	//   ....[114]....
        /*04ac*/ 	.word	0xffffffff


	//   ....[115]....
        /*04b0*/ 	.word	0xffffffff


	//   ....[116]....
        /*04b4*/ 	.word	0xffffffff


	//   ....[117]....
        /*04b8*/ 	.word	0xffffffff


	//   ....[118]....
        /*04bc*/ 	.word	0xffffffff


	//   ....[119]....
        /*04c0*/ 	.word	0xffffffff


	//   ....[120]....
        /*04c4*/ 	.word	0xffffffff


	//   ....[121]....
        /*04c8*/ 	.word	0xffffffff


	//   ....[122]....
        /*04cc*/ 	.word	0xffffffff


	//   ....[123]....
        /*04d0*/ 	.word	0xffffffff


	//   ....[124]....
        /*04d4*/ 	.word	0xffffffff


	//   ....[125]....
        /*04d8*/ 	.word	0xffffffff


	//   ....[126]....
        /*04dc*/ 	.word	0xffffffff


	//   ....[127]....
        /*04e0*/ 	.word	0xffffffff


	//   ....[128]....
        /*04e4*/ 	.word	0xffffffff


	//   ....[129]....
        /*04e8*/ 	.word	0xffffffff


	//   ....[130]....
        /*04ec*/ 	.word	0xffffffff


	//   ....[131]....
        /*04f0*/ 	.word	0xffffffff


	//   ....[132]....
        /*04f4*/ 	.word	0xffffffff


	//   ....[133]....
        /*04f8*/ 	.word	0xffffffff


	//   ....[134]....
        /*04fc*/ 	.word	0xffffffff


	//   ....[135]....
        /*0500*/ 	.word	0xffffffff


	//   ....[136]....
        /*0504*/ 	.word	0xffffffff


	//   ....[137]....
        /*0508*/ 	.word	0xffffffff


	//   ....[138]....
        /*050c*/ 	.word	0xffffffff


	//   ....[139]....
        /*0510*/ 	.word	0xffffffff


	//   ....[140]....
        /*0514*/ 	.word	0xffffffff


	//   ....[141]....
        /*0518*/ 	.word	0xffffffff


	//   ....[142]....
        /*051c*/ 	.word	0xffffffff


	//   ....[143]....
        /*0520*/ 	.word	0xffffffff


	//   ....[144]....
        /*0524*/ 	.word	0xffffffff


	//   ....[145]....
        /*0528*/ 	.word	0xffffffff


	//   ....[146]....
        /*052c*/ 	.word	0xffffffff


	//   ....[147]....
        /*0530*/ 	.word	0xffffffff


	//   ....[148]....
        /*0534*/ 	.word	0xffffffff


	//   ....[149]....
        /*0538*/ 	.word	0xffffffff


	//   ....[150]....
        /*053c*/ 	.word	0xffffffff


	//   ....[151]....
        /*0540*/ 	.word	0xffffffff


	//   ....[152]....
        /*0544*/ 	.word	0xffffffff


	//   ....[153]....
        /*0548*/ 	.word	0xffffffff


	//   ....[154]....
        /*054c*/ 	.word	0xffffffff


	//   ....[155]....
        /*0550*/ 	.word	0xffffffff


	//   ....[156]....
        /*0554*/ 	.word	0xffffffff


	//   ....[157]....
        /*0558*/ 	.word	0xffffffff


	//   ....[158]....
        /*055c*/ 	.word	0xffffffff


	//   ....[159]....
        /*0560*/ 	.word	0xffffffff


	//   ....[160]....
        /*0564*/ 	.word	0xffffffff


	//   ....[161]....
        /*0568*/ 	.word	0xffffffff


	//   ....[162]....
        /*056c*/ 	.word	0xffffffff


	//   ....[163]....
        /*0570*/ 	.word	0x0500000f


	//   ....[164]....
        /*0574*/ 	.word	0x0500000f


	//   ....[165]....
        /*0578*/ 	.word	0x0500000f


	//   ....[166]....
        /*057c*/ 	.word	0x0500000f


	//   ....[167]....
        /*0580*/ 	.word	0x0500000f


	//   ....[168]....
        /*0584*/ 	.word	0x0500000f


	//   ....[169]....
        /*0588*/ 	.word	0x0500000f


	//   ....[170]....
        /*058c*/ 	.word	0x0500000f


	//   ....[171]....
        /*0590*/ 	.word	0x0500000f


	//   ....[172]....
        /*0594*/ 	.word	0x0500000f


	//   ....[173]....
        /*0598*/ 	.word	0x0500000f


	//   ....[174]....
        /*059c*/ 	.word	0x0500000f


	//   ....[175]....
        /*05a0*/ 	.word	0x0500000f


	//   ....[176]....
        /*05a4*/ 	.word	0x0500000f


	//   ....[177]....
        /*05a8*/ 	.word	0x0500000f


	//   ....[178]....
        /*05ac*/ 	.word	0x0500000f


	//   ....[179]....
        /*05b0*/ 	.word	0x0500000f


	//   ....[180]....
        /*05b4*/ 	.word	0x0500000f


	//   ....[181]....
        /*05b8*/ 	.word	0x0500000f


	//   ....[182]....
        /*05bc*/ 	.word	0x0500000f


	//   ....[183]....
        /*05c0*/ 	.word	0x0500000f


	//   ....[184]....
        /*05c4*/ 	.word	0x0500000f


	//   ....[185]....
        /*05c8*/ 	.word	0x0500000f


	//   ....[186]....
        /*05cc*/ 	.word	0x0500000f


	//   ....[187]....
        /*05d0*/ 	.word	0x0500000f


	//   ....[188]....
        /*05d4*/ 	.word	0x0500000f


	//   ....[189]....
        /*05d8*/ 	.word	0x0500000f


	//   ....[190]....
        /*05dc*/ 	.word	0x0500000f


	//   ....[191]....
        /*05e0*/ 	.word	0x0500000f


	//   ....[192]....
        /*05e4*/ 	.word	0x0500000f


	//   ....[193]....
        /*05e8*/ 	.word	0x0500000f


	//   ....[194]....
        /*05ec*/ 	.word	0x0500000f


	//   ....[195]....
        /*05f0*/ 	.word	0x0500000f


	//   ....[196]....
        /*05f4*/ 	.word	0x0500000f


	//   ....[197]....
        /*05f8*/ 	.word	0x0500000f


	//   ....[198]....
        /*05fc*/ 	.word	0x0500000f


	//   ....[199]....
        /*0600*/ 	.word	0x0500000f


	//   ....[200]....
        /*0604*/ 	.word	0x0500000f


	//   ....[201]....
        /*0608*/ 	.word	0x0500000f


	//   ....[202]....
        /*060c*/ 	.word	0x0500000f


	//   ....[203]....
        /*0610*/ 	.word	0x0500000f


	//   ....[204]....
        /*0614*/ 	.word	0x0500000f


	//   ....[205]....
        /*0618*/ 	.word	0x0500000f


	//   ....[206]....
        /*061c*/ 	.word	0x0500000f


	//   ....[207]....
        /*0620*/ 	.word	0x0500000f


	//   ....[208]....
        /*0624*/ 	.word	0x0500000f


	//   ....[209]....
        /*0628*/ 	.word	0x0500000f


	//   ....[210]....
        /*062c*/ 	.word	0x0500000f


	//   ....[211]....
        /*0630*/ 	.word	0x0500000f


	//   ....[212]....
        /*0634*/ 	.word	0x0500000f


	//   ....[213]....
        /*0638*/ 	.word	0x0500000f


	//   ....[214]....
        /*063c*/ 	.word	0x0500000f


	//   ....[215]....
        /*0640*/ 	.word	0x0500000f


	//   ....[216]....
        /*0644*/ 	.word	0x0500000f


	//   ....[217]....
        /*0648*/ 	.word	0x0500000f


	//   ....[218]....
        /*064c*/ 	.word	0x0500000f


	//   ....[219]....
        /*0650*/ 	.word	0x0500000f


	//   ....[220]....
        /*0654*/ 	.word	0x0500000f


	//   ....[221]....
        /*0658*/ 	.word	0x0500000f


	//   ....[222]....
        /*065c*/ 	.word	0x0500000f


	//   ....[223]....
        /*0660*/ 	.word	0x0500000f


	//   ....[224]....
        /*0664*/ 	.word	0x0500000f


	//   ....[225]....
        /*0668*/ 	.word	0x0500000f


	//   ....[226]....
        /*066c*/ 	.word	0x0500000f


	//   ....[227]....
        /*0670*/ 	.word	0x0500000f


	//   ....[228]....
        /*0674*/ 	.word	0x0500000f


	//   ....[229]....
        /*0678*/ 	.word	0x0500000f


	//   ....[230]....
        /*067c*/ 	.word	0x0500000f


	//   ....[231]....
        /*0680*/ 	.word	0x0500000f


	//   ....[232]....
        /*0684*/ 	.word	0x0500000f


	//   ....[233]....
        /*0688*/ 	.word	0x0500000f


	//   ....[234]....
        /*068c*/ 	.word	0x0500000f


	//   ....[235]....
        /*0690*/ 	.word	0x0500000f


	//   ....[236]....
        /*0694*/ 	.word	0x0500000f


	//   ....[237]....
        /*0698*/ 	.word	0x0500000f


	//   ....[238]....
        /*069c*/ 	.word	0x0500000f


	//   ....[239]....
        /*06a0*/ 	.word	0x0500000f


	//   ....[240]....
        /*06a4*/ 	.word	0x0500000f


	//   ....[241]....
        /*06a8*/ 	.word	0x0500000f


	//   ....[242]....
        /*06ac*/ 	.word	0x0500000f


	//   ....[243]....
        /*06b0*/ 	.word	0x0500000f


	//   ....[244]....
        /*06b4*/ 	.word	0x0500000f


	//   ....[245]....
        /*06b8*/ 	.word	0x0500000f


	//   ....[246]....
        /*06bc*/ 	.word	0x0500000f


	//   ....[247]....
        /*06c0*/ 	.word	0x0500000f


	//   ....[248]....
        /*06c4*/ 	.word	0x0500000f


	//   ....[249]....
        /*06c8*/ 	.word	0x0500000f


	//   ....[250]....
        /*06cc*/ 	.word	0x0500000f


	//   ....[251]....
        /*06d0*/ 	.word	0x0500000f


	//   ....[252]....
        /*06d4*/ 	.word	0x0500000f


	//   ....[253]....
        /*06d8*/ 	.word	0x0500000f


	//   ....[254]....
        /*06dc*/ 	.word	0x0500000f


	//   ....[255]....
        /*06e0*/ 	.word	0x0500000f


	//   ....[0]....
        /*06e4*/ 	.word	0x0500000f


	//   ....[1]....
        /*06e8*/ 	.word	0x0500000f


	//   ....[2]....
        /*06ec*/ 	.word	0x0500000f


	//   ....[3]....
        /*06f0*/ 	.word	0x0500000f


	//   ....[4]....
        /*06f4*/ 	.word	0x0500000f


	//   ....[5]....
        /*06f8*/ 	.word	0x0500000f


	//   ....[6]....
        /*06fc*/ 	.word	0x0500000f


	//   ....[7]....
        /*0700*/ 	.word	0x0500000f


	//   ....[8]....
        /*0704*/ 	.word	0x0500000f


	//   ....[9]....
        /*0708*/ 	.word	0x0500000f


	//   ....[10]....
        /*070c*/ 	.word	0x0500000f


	//----- nvinfo : EIATTR_COOP_GROUP_INSTR_OFFSETS
	.align		4
.L_390:
        /*0710*/ 	.byte	0x04, 0x28
        /*0712*/ 	.short	(.L_392 - .L_391)


	//   ....[0]....
.L_391:
        /*0714*/ 	.word	0x00000060


	//   ....[1]....
        /*0718*/ 	.word	0x00000140


	//   ....[2]....
        /*071c*/ 	.word	0x00000190


	//   ....[3]....
        /*0720*/ 	.word	0x000003c0


	//   ....[4]....
        /*0724*/ 	.word	0x00000520


	//   ....[5]....
        /*0728*/ 	.word	0x00000640


	//   ....[6]....
        /*072c*/ 	.word	0x000007a0


	//   ....[7]....
        /*0730*/ 	.word	0x00003720


	//   ....[8]....
        /*0734*/ 	.word	0x00003730


	//   ....[9]....
        /*0738*/ 	.word	0x00004d30


	//   ....[10]....
        /*073c*/ 	.word	0x00004d40


	//   ....[11]....
        /*0740*/ 	.word	0x00006d40


	//   ....[12]....
        /*0744*/ 	.word	0x00006d50


	//   ....[13]....
        /*0748*/ 	.word	0x00008510


	//   ....[14]....
        /*074c*/ 	.word	0x00008520


	//   ....[15]....
        /*0750*/ 	.word	0x00009da0


	//   ....[16]....
        /*0754*/ 	.word	0x00009db0


	//   ....[17]....
        /*0758*/ 	.word	0x0000a040


	//   ....[18]....
        /*075c*/ 	.word	0x0000a050


	//   ....[19]....
        /*0760*/ 	.word	0x0000a5b0


	//   ....[20]....
        /*0764*/ 	.word	0x0000a5c0


	//   ....[21]....
        /*0768*/ 	.word	0x0000a740


	//   ....[22]....
        /*076c*/ 	.word	0x0000a760


	//   ....[23]....
        /*0770*/ 	.word	0x0000ace0


	//   ....[24]....
        /*0774*/ 	.word	0x0000b280


	//   ....[25]....
        /*0778*/ 	.word	0x0000b290


	//   ....[26]....
        /*077c*/ 	.word	0x0000b2a0


	//   ....[27]....
        /*0780*/ 	.word	0x0000b2b0


	//   ....[28]....
        /*0784*/ 	.word	0x0000dcf0


	//   ....[29]....
        /*0788*/ 	.word	0x0000dd00


	//   ....[30]....
        /*078c*/ 	.word	0x0000dd10


	//   ....[31]....
        /*0790*/ 	.word	0x0000dd20


	//   ....[32]....
        /*0794*/ 	.word	0x000120c0


	//   ....[33]....
        /*0798*/ 	.word	0x00012150


	//   ....[34]....
        /*079c*/ 	.word	0x00012460


	//   ....[35]....
        /*07a0*/ 	.word	0x000124e0


	//   ....[36]....
        /*07a4*/ 	.word	0x00014b90


	//   ....[37]....
        /*07a8*/ 	.word	0x00014bb0


	//   ....[38]....
        /*07ac*/ 	.word	0x00014bd0


	//   ....[39]....
        /*07b0*/ 	.word	0x00014bf0


	//   ....[40]....
        /*07b4*/ 	.word	0x00015d80


	//   ....[41]....
        /*07b8*/ 	.word	0x00015fa0


	//   ....[42]....
        /*07bc*/ 	.word	0x00015fd0


	//   ....[43]....
        /*07c0*/ 	.word	0x00016090


	//   ....[44]....
        /*07c4*/ 	.word	0x000170e0


	//   ....[45]....
        /*07c8*/ 	.word	0x00017120


	//   ....[46]....
        /*07cc*/ 	.word	0x00017160


	//   ....[47]....
        /*07d0*/ 	.word	0x00017190


	//   ....[48]....
        /*07d4*/ 	.word	0x00017710


	//   ....[49]....
        /*07d8*/ 	.word	0x00017760


	//   ....[50]....
        /*07dc*/ 	.word	0x00017820


	//   ....[51]....
        /*07e0*/ 	.word	0x00017840


	//   ....[52]....
        /*07e4*/ 	.word	0x00017900


	//   ....[53]....
        /*07e8*/ 	.word	0x00017920


	//   ....[54]....
        /*07ec*/ 	.word	0x000179f0


	//   ....[55]....
        /*07f0*/ 	.word	0x00017a10


	//   ....[56]....
        /*07f4*/ 	.word	0x00018270


	//   ....[57]....
        /*07f8*/ 	.word	0x00018280


	//   ....[58]....
        /*07fc*/ 	.word	0x00018340


	//   ....[59]....
        /*0800*/ 	.word	0x00018360


	//   ....[60]....
        /*0804*/ 	.word	0x00018420


	//   ....[61]....
        /*0808*/ 	.word	0x00018440


	//   ....[62]....
        /*080c*/ 	.word	0x00018510


	//   ....[63]....
        /*0810*/ 	.word	0x00018530


	//   ....[64]....
        /*0814*/ 	.word	0x00018680


	//   ....[65]....
        /*0818*/ 	.word	0x00018830


	//   ....[66]....
        /*081c*/ 	.word	0x00018860


	//   ....[67]....
        /*0820*/ 	.word	0x00018890


	//   ....[68]....
        /*0824*/ 	.word	0x000188c0


	//   ....[69]....
        /*0828*/ 	.word	0x000188f0


	//   ....[70]....
        /*082c*/ 	.word	0x00018920


	//   ....[71]....
        /*0830*/ 	.word	0x00018a90


	//   ....[72]....
        /*0834*/ 	.word	0x00018ac0


	//   ....[73]....
        /*0838*/ 	.word	0x00018af0


	//   ....[74]....
        /*083c*/ 	.word	0x00018b20


	//   ....[75]....
        /*0840*/ 	.word	0x00018b50


	//   ....[76]....
        /*0844*/ 	.word	0x00018b80


	//   ....[77]....
        /*0848*/ 	.word	0x00018c10


	//   ....[78]....
        /*084c*/ 	.word	0x00018c40


	//   ....[79]....
        /*0850*/ 	.word	0x00018cc0


	//   ....[80]....
        /*0854*/ 	.word	0x000197e0


	//   ....[81]....
        /*0858*/ 	.word	0x0001b720


	//   ....[82]....
        /*085c*/ 	.word	0x0001b740


	//   ....[83]....
        /*0860*/ 	.word	0x0001b7f0


	//   ....[84]....
        /*0864*/ 	.word	0x0001b810


	//   ....[85]....
        /*0868*/ 	.word	0x0001b8b0


	//   ....[86]....
        /*086c*/ 	.word	0x0001b8d0


	//   ....[87]....
        /*0870*/ 	.word	0x0001b970


	//   ....[88]....
        /*0874*/ 	.word	0x0001b990


	//   ....[89]....
        /*0878*/ 	.word	0x0001ba30


	//   ....[90]....
        /*087c*/ 	.word	0x0001ba50


	//   ....[91]....
        /*0880*/ 	.word	0x0001ba60


	//   ....[92]....
        /*0884*/ 	.word	0x0001baf0


	//   ....[93]....
        /*0888*/ 	.word	0x0001c2b0


	//   ....[94]....
        /*088c*/ 	.word	0x0001c2e0


	//   ....[95]....
        /*0890*/ 	.word	0x0001c300


	//   ....[96]....
        /*0894*/ 	.word	0x0001c390


	//   ....[97]....
        /*0898*/ 	.word	0x0001c3a0


	//   ....[98]....
        /*089c*/ 	.word	0x0001c440


	//   ....[99]....
        /*08a0*/ 	.word	0x0001c450


	//   ....[100]....
        /*08a4*/ 	.word	0x0001c4f0


	//   ....[101]....
        /*08a8*/ 	.word	0x0001c500


	//   ....[102]....
        /*08ac*/ 	.word	0x0001c5a0


	//   ....[103]....
        /*08b0*/ 	.word	0x0001c5b0


	//   ....[104]....
        /*08b4*/ 	.word	0x0001c650


	//   ....[105]....
        /*08b8*/ 	.word	0x0001c660


	//   ....[106]....
        /*08bc*/ 	.word	0x0001c700


	//   ....[107]....
        /*08c0*/ 	.word	0x0001c710


	//   ....[108]....
        /*08c4*/ 	.word	0x0001c720


	//   ....[109]....
        /*08c8*/ 	.word	0x0001cf00


	//   ....[110]....
        /*08cc*/ 	.word	0x0001cf10


	//   ....[111]....
        /*08d0*/ 	.word	0x0001cf20


	//   ....[112]....
        /*08d4*/ 	.word	0x0001cfb0


	//   ....[113]....
        /*08d8*/ 	.word	0x0001cfc0


	//   ....[114]....
        /*08dc*/ 	.word	0x0001d020


	//   ....[115]....
        /*08e0*/ 	.word	0x0001d050


	//   ....[116]....
        /*08e4*/ 	.word	0x0001d090


	//   ....[117]....
        /*08e8*/ 	.word	0x0001d0c0


	//   ....[118]....
        /*08ec*/ 	.word	0x0001d100


	//   ....[119]....
        /*08f0*/ 	.word	0x0001d130


	//   ....[120]....
        /*08f4*/ 	.word	0x0001d170


	//   ....[121]....
        /*08f8*/ 	.word	0x0001d3f0


	//   ....[122]....
        /*08fc*/ 	.word	0x0001d410


	//   ....[123]....
        /*0900*/ 	.word	0x0001d4a0


	//   ....[124]....
        /*0904*/ 	.word	0x0001d4b0


	//   ....[125]....
        /*0908*/ 	.word	0x0001d520


	//   ....[126]....
        /*090c*/ 	.word	0x0001d530


	//   ....[127]....
        /*0910*/ 	.word	0x0001d5a0


	//   ....[128]....
        /*0914*/ 	.word	0x0001d5b0


	//   ....[129]....
        /*0918*/ 	.word	0x0001d620


	//   ....[130]....
        /*091c*/ 	.word	0x0001d630


	//   ....[131]....
        /*0920*/ 	.word	0x0001d640


	//   ....[132]....
        /*0924*/ 	.word	0x0001d6b0


	//   ....[133]....
        /*0928*/ 	.word	0x0001dc40


	//   ....[134]....
        /*092c*/ 	.word	0x0001dc70


	//   ....[135]....
        /*0930*/ 	.word	0x0001dc90


	//   ....[136]....
        /*0934*/ 	.word	0x0001dca0


	//   ....[137]....
        /*0938*/ 	.word	0x0001dce0


	//   ....[138]....
        /*093c*/ 	.word	0x0001dd00


	//   ....[139]....
        /*0940*/ 	.word	0x0001dd70


	//   ....[140]....
        /*0944*/ 	.word	0x0001dd90


	//   ....[141]....
        /*0948*/ 	.word	0x0001ddf0


	//   ....[142]....
        /*094c*/ 	.word	0x0001de10


	//   ....[143]....
        /*0950*/ 	.word	0x0001de60


	//   ....[144]....
        /*0954*/ 	.word	0x0001de80


	//   ....[145]....
        /*0958*/ 	.word	0x0001e260


	//   ....[146]....
        /*095c*/ 	.word	0x0001e2c0


	//   ....[147]....
        /*0960*/ 	.word	0x0001e2f0


	//   ....[148]....
        /*0964*/ 	.word	0x0001e300


	//   ....[149]....
        /*0968*/ 	.word	0x0001e330


	//   ....[150]....
        /*096c*/ 	.word	0x0001e360


	//   ....[151]....
        /*0970*/ 	.word	0x0001e390


	//   ....[152]....
        /*0974*/ 	.word	0x0001e3c0


	//   ....[153]....
        /*0978*/ 	.word	0x0001e540


	//   ....[154]....
        /*097c*/ 	.word	0x0001e570


	//   ....[155]....
        /*0980*/ 	.word	0x0001e5a0


	//   ....[156]....
        /*0984*/ 	.word	0x0001e5d0


	//   ....[157]....
        /*0988*/ 	.word	0x0001e600


	//   ....[158]....
        /*098c*/ 	.word	0x0001e630


	//   ....[159]....
        /*0990*/ 	.word	0x0001e6f0


	//   ....[160]....
        /*0994*/ 	.word	0x0001e710


	//   ....[161]....
        /*0998*/ 	.word	0x0001e780


	//   ....[162]....
        /*099c*/ 	.word	0x0001ebf0


	//   ....[163]....
        /*09a0*/ 	.word	0x0001ef30


	//   ....[164]....
        /*09a4*/ 	.word	0x0001efc0


	//   ....[165]....
        /*09a8*/ 	.word	0x0001f060


	//   ....[166]....
        /*09ac*/ 	.word	0x0001f0f0


	//   ....[167]....
        /*09b0*/ 	.word	0x0001f1e0


	//   ....[168]....
        /*09b4*/ 	.word	0x0001f270


	//   ....[169]....
        /*09b8*/ 	.word	0x0001f310


	//   ....[170]....
        /*09bc*/ 	.word	0x0001f3a0


	//   ....[171]....
        /*09c0*/ 	.word	0x0001f490


	//   ....[172]....
        /*09c4*/ 	.word	0x0001f520


	//   ....[173]....
        /*09c8*/ 	.word	0x0001f5c0


	//   ....[174]....
        /*09cc*/ 	.word	0x0001f650


	//   ....[175]....
        /*09d0*/ 	.word	0x0001f740


	//   ....[176]....
        /*09d4*/ 	.word	0x0001f7d0


	//   ....[177]....
        /*09d8*/ 	.word	0x0001f820


	//   ....[178]....
        /*09dc*/ 	.word	0x0001f870


	//   ....[179]....
        /*09e0*/ 	.word	0x0001f950


	//   ....[180]....
        /*09e4*/ 	.word	0x0001f9e0


	//   ....[181]....
        /*09e8*/ 	.word	0x0001fa30


	//   ....[182]....
        /*09ec*/ 	.word	0x0001fa80


	//   ....[183]....
        /*09f0*/ 	.word	0x0001fce0


	//   ....[184]....
        /*09f4*/ 	.word	0x0001ffc0


	//   ....[185]....
        /*09f8*/ 	.word	0x000200b0


	//   ....[186]....
        /*09fc*/ 	.word	0x00020150


	//   ....[187]....
        /*0a00*/ 	.word	0x000201b0


	//   ....[188]....
        /*0a04*/ 	.word	0x000202c0


	//   ....[189]....
        /*0a08*/ 	.word	0x00020330


	//   ....[190]....
        /*0a0c*/ 	.word	0x00020440


	//   ....[191]....
        /*0a10*/ 	.word	0x000204b0


	//   ....[192]....
        /*0a14*/ 	.word	0x000205c0


	//   ....[193]....
        /*0a18*/ 	.word	0x00020630


	//   ....[194]....
        /*0a1c*/ 	.word	0x00020740


	//   ....[195]....
        /*0a20*/ 	.word	0x000207b0


	//   ....[196]....
        /*0a24*/ 	.word	0x00020890


	//   ....[197]....
        /*0a28*/ 	.word	0x00020990


	//   ....[198]....
        /*0a2c*/ 	.word	0x000209f0


	//   ....[199]....
        /*0a30*/ 	.word	0x00020a50


	//   ....[200]....
        /*0a34*/ 	.word	0x00020b50


	//   ....[201]....
        /*0a38*/ 	.word	0x00020bb0


	//   ....[202]....
        /*0a3c*/ 	.word	0x00020cc0


	//   ....[203]....
        /*0a40*/ 	.word	0x00020d20


	//   ....[204]....
        /*0a44*/ 	.word	0x00020e30


	//   ....[205]....
        /*0a48*/ 	.word	0x00020e90


	//   ....[206]....
        /*0a4c*/ 	.word	0x00020fa0


	//   ....[207]....
        /*0a50*/ 	.word	0x00021000


	//   ....[208]....
        /*0a54*/ 	.word	0x00021110


	//   ....[209]....
        /*0a58*/ 	.word	0x00021170


	//   ....[210]....
        /*0a5c*/ 	.word	0x00021280


	//   ....[211]....
        /*0a60*/ 	.word	0x000212e0


	//   ....[212]....
        /*0a64*/ 	.word	0x000213d0


	//   ....[213]....
        /*0a68*/ 	.word	0x00021500


	//   ....[214]....
        /*0a6c*/ 	.word	0x000215b0


	//   ....[215]....
        /*0a70*/ 	.word	0x00021620


	//   ....[216]....
        /*0a74*/ 	.word	0x00021710


	//   ....[217]....
        /*0a78*/ 	.word	0x00021770


	//   ....[218]....
        /*0a7c*/ 	.word	0x00021840


	//   ....[219]....
        /*0a80*/ 	.word	0x000218a0


	//   ....[220]....
        /*0a84*/ 	.word	0x00021970


	//   ....[221]....
        /*0a88*/ 	.word	0x000219d0


	//   ....[222]....
        /*0a8c*/ 	.word	0x00021aa0


	//   ....[223]....
        /*0a90*/ 	.word	0x00021b00


	//   ....[224]....
        /*0a94*/ 	.word	0x00021bd0


	//   ....[225]....
        /*0a98*/ 	.word	0x00021cc0


	//   ....[226]....
        /*0a9c*/ 	.word	0x00021d60


	//   ....[227]....
        /*0aa0*/ 	.word	0x00021dc0


	//   ....[228]....
        /*0aa4*/ 	.word	0x00021eb0


	//   ....[229]....
        /*0aa8*/ 	.word	0x00021f10


	//   ....[230]....
        /*0aac*/ 	.word	0x00021ff0


	//   ....[231]....
        /*0ab0*/ 	.word	0x00022050


	//   ....[232]....
        /*0ab4*/ 	.word	0x00022130


	//   ....[233]....
        /*0ab8*/ 	.word	0x00022190


	//   ....[234]....
        /*0abc*/ 	.word	0x00022270


	//   ....[235]....
        /*0ac0*/ 	.word	0x000222d0


	//   ....[236]....
        /*0ac4*/ 	.word	0x000223a0


	//   ....[237]....
        /*0ac8*/ 	.word	0x000224d0


	//   ....[238]....
        /*0acc*/ 	.word	0x000225a0


	//   ....[239]....
        /*0ad0*/ 	.word	0x00022660


	//   ....[240]....
        /*0ad4*/ 	.word	0x00022730


	//   ....[241]....
        /*0ad8*/ 	.word	0x00022790


	//   ....[242]....
        /*0adc*/ 	.word	0x00022860


	//   ....[243]....
        /*0ae0*/ 	.word	0x000228c0


	//   ....[244]....
        /*0ae4*/ 	.word	0x000229a0


	//   ....[245]....
        /*0ae8*/ 	.word	0x00022a00


	//   ....[246]....
        /*0aec*/ 	.word	0x00022ad0


	//   ....[247]....
        /*0af0*/ 	.word	0x00022b30


	//   ....[248]....
        /*0af4*/ 	.word	0x00022bf0


	//   ....[249]....
        /*0af8*/ 	.word	0x00022c80


	//   ....[250]....
        /*0afc*/ 	.word	0x00022d20


	//   ....[251]....
        /*0b00*/ 	.word	0x00022e40


	//   ....[252]....
        /*0b04*/ 	.word	0x00022eb0


	//   ....[253]....
        /*0b08*/ 	.word	0x00022f20


	//   ....[254]....
        /*0b0c*/ 	.word	0x00022f90


	//   ....[255]....
        /*0b10*/ 	.word	0x00023000


	//   ....[0]....
        /*0b14*/ 	.word	0x00023080


	//   ....[1]....
        /*0b18*/ 	.word	0x00023110


	//   ....[2]....
        /*0b1c*/ 	.word	0x000231a0


	//   ....[3]....
        /*0b20*/ 	.word	0x00023210


	//   ....[4]....
        /*0b24*/ 	.word	0x00023280


	//   ....[5]....
        /*0b28*/ 	.word	0x000232f0


	//   ....[6]....
        /*0b2c*/ 	.word	0x00023370


	//   ....[7]....
        /*0b30*/ 	.word	0x000233e0


	//   ....[8]....
        /*0b34*/ 	.word	0x00023480


	//   ....[9]....
        /*0b38*/ 	.word	0x00023510


	//   ....[10]....
        /*0b3c*/ 	.word	0x00023630


	//----- nvinfo : EIATTR_REG_RECONFIG
	.align		4
.L_392:
        /*0b40*/ 	.byte	0x01, 0x54
	.zero		2


	//----- nvinfo : EIATTR_SYSCALL_OFFSETS
	.align		4
        /*0b44*/ 	.byte	0x04, 0x46
        /*0b46*/ 	.short	(.L_394 - .L_393)


	//   ....[0]....
.L_393:
        /*0b48*/ 	.word	0x00001b00


	//   ....[1]....
        /*0b4c*/ 	.word	0x00001c50


	//   ....[2]....
        /*0b50*/ 	.word	0x0000ae80


	//   ....[3]....
        /*0b54*/ 	.word	0x0000b200


	//   ....[4]....
        /*0b58*/ 	.word	0x0001ac50


	//   ....[5]....
        /*0b5c*/ 	.word	0x0001ada0


	//   ....[6]....
        /*0b60*/ 	.word	0x0001ae90


	//   ....[7]....
        /*0b64*/ 	.word	0x0001bea0


	//----- nvinfo : EIATTR_MBARRIER_INSTR_OFFSETS
	.align		4
.L_394:
        /*0b68*/ 	.byte	0x04, 0x39
        /*0b6a*/ 	.short	(.L_396 - .L_395)


	//   ....[0]....
.L_395:
        /*0b6c*/ 	.word	0x00000270
        /*0b70*/ 	.word	0x000000ff
        /*0b74*/ 	.word	0x0002a800
        /*0b78*/ 	.short	0x0100
        /*0b7a*/ 	.byte	0x08
	.zero		1


	//   ....[1]....
        /*0b7c*/ 	.word	0x00000280
        /*0b80*/ 	.word	0x000000ff
        /*0b84*/ 	.word	0x0002a820
        /*0b88*/ 	.short	0x0100
        /*0b8a*/ 	.byte	0x08
	.zero		1


	//   ....[2]....
        /*0b8c*/ 	.word	0x00000370
        /*0b90*/ 	.word	0x000000ff
        /*0b94*/ 	.word	0x0002a830
        /*0b98*/ 	.short	0x0100
        /*0b9a*/ 	.byte	0x08
	.zero		1


	//   ....[3]....
        /*0b9c*/ 	.word	0x00000380
        /*0ba0*/ 	.word	0x000000ff
        /*0ba4*/ 	.word	0x0002a840
        /*0ba8*/ 	.short	0x0100
        /*0baa*/ 	.byte	0x08
	.zero		1


	//   ....[4]....
        /*0bac*/ 	.word	0x00000390
        /*0bb0*/ 	.word	0x000000ff
        /*0bb4*/ 	.word	0x0002a838
        /*0bb8*/ 	.short	0x0100
        /*0bba*/ 	.byte	0x08
	.zero		1


	//   ....[5]....
        /*0bbc*/ 	.word	0x000003a0
        /*0bc0*/ 	.word	0x000000ff
        /*0bc4*/ 	.word	0x0002a848
        /*0bc8*/ 	.short	0x0100
        /*0bca*/ 	.byte	0x08
	.zero		1


	//   ....[6]....
        /*0bcc*/ 	.word	0x000004d0
        /*0bd0*/ 	.word	0x000000ff
        /*0bd4*/ 	.word	0x0002a850
        /*0bd8*/ 	.short	0x0100
        /*0bda*/ 	.byte	0x08
	.zero		1


	//   ....[7]....
        /*0bdc*/ 	.word	0x000004e0
        /*0be0*/ 	.word	0x000000ff
        /*0be4*/ 	.word	0x0002a860
        /*0be8*/ 	.short	0x0100
        /*0bea*/ 	.byte	0x08
	.zero		1


	//   ....[8]....
        /*0bec*/ 	.word	0x000004f0
        /*0bf0*/ 	.word	0x000000ff
        /*0bf4*/ 	.word	0x0002a858
        /*0bf8*/ 	.short	0x0100
        /*0bfa*/ 	.byte	0x08
	.zero		1


	//   ....[9]....
        /*0bfc*/ 	.word	0x00000500
        /*0c00*/ 	.word	0x000000ff
        /*0c04*/ 	.word	0x0002a868
        /*0c08*/ 	.short	0x0100
        /*0c0a*/ 	.byte	0x08
	.zero		1


	//   ....[10]....
        /*0c0c*/ 	.word	0x000005f0
        /*0c10*/ 	.word	0x000000ff
        /*0c14*/ 	.word	0x0002a870
        /*0c18*/ 	.short	0x0100
        /*0c1a*/ 	.byte	0x06
	.zero		1


	//   ....[11]....
        /*0c1c*/ 	.word	0x00000600
        /*0c20*/ 	.word	0x000000ff
        /*0c24*/ 	.word	0x0002a880
        /*0c28*/ 	.short	0x0100
        /*0c2a*/ 	.byte	0x06
	.zero		1


	//   ....[12]....
        /*0c2c*/ 	.word	0x00000610
        /*0c30*/ 	.word	0x000000ff
        /*0c34*/ 	.word	0x0002a878
        /*0c38*/ 	.short	0x0100
        /*0c3a*/ 	.byte	0x06
	.zero		1


	//   ....[13]....
        /*0c3c*/ 	.word	0x00000620
        /*0c40*/ 	.word	0x000000ff
        /*0c44*/ 	.word	0x0002a888
        /*0c48*/ 	.short	0x0100
        /*0c4a*/ 	.byte	0x06
	.zero		1


	//   ....[14]....
        /*0c4c*/ 	.word	0x00000750
        /*0c50*/ 	.word	0x000000ff
        /*0c54*/ 	.word	0x0002a890
        /*0c58*/ 	.short	0x0100
        /*0c5a*/ 	.byte	0x08
	.zero		1


	//   ....[15]....
        /*0c5c*/ 	.word	0x00000760
        /*0c60*/ 	.word	0x000000ff
        /*0c64*/ 	.word	0x0002a8a0
        /*0c68*/ 	.short	0x0100
        /*0c6a*/ 	.byte	0x08
	.zero		1


	//   ....[16]....
        /*0c6c*/ 	.word	0x00000770
        /*0c70*/ 	.word	0x000000ff
        /*0c74*/ 	.word	0x0002a898
        /*0c78*/ 	.short	0x0100
        /*0c7a*/ 	.byte	0x08
	.zero		1


	//   ....[17]....
        /*0c7c*/ 	.word	0x00000780
        /*0c80*/ 	.word	0x000000ff
        /*0c84*/ 	.word	0x0002a8a8
        /*0c88*/ 	.short	0x0100
        /*0c8a*/ 	.byte	0x08
	.zero		1


	//   ....[18]....
        /*0c8c*/ 	.word	0x000008b0
        /*0c90*/ 	.word	0x000000ff
        /*0c94*/ 	.word	0x0002a8b0
        /*0c98*/ 	.short	0x0100
        /*0c9a*/ 	.byte	0x08
	.zero		1


	//   ....[19]....
        /*0c9c*/ 	.word	0x000008c0
        /*0ca0*/ 	.word	0x000000ff
        /*0ca4*/ 	.word	0x0002a8c0
        /*0ca8*/ 	.short	0x0100
        /*0caa*/ 	.byte	0x08
	.zero		1


	//   ....[20]....
        /*0cac*/ 	.word	0x000008d0
        /*0cb0*/ 	.word	0x000000ff
        /*0cb4*/ 	.word	0x0002a8b8
        /*0cb8*/ 	.short	0x0100
        /*0cba*/ 	.byte	0x08
	.zero		1


	//   ....[21]....
        /*0cbc*/ 	.word	0x000008e0
        /*0cc0*/ 	.word	0x000000ff
        /*0cc4*/ 	.word	0x0002a8c8
        /*0cc8*/ 	.short	0x0100
        /*0cca*/ 	.byte	0x08
	.zero		1


	//   ....[22]....
        /*0ccc*/ 	.word	0x000036d0
        /*0cd0*/ 	.word	0x00000058
        /*0cd4*/ 	.word	0x0002a890
        /*0cd8*/ 	.short	0x010a
        /*0cda*/ 	.byte	0x3f
	.zero		1


	//   ....[23]....
        /*0cdc*/ 	.word	0x00006ce0
        /*0ce0*/ 	.word	0x00000058
        /*0ce4*/ 	.word	0x0002a890
        /*0ce8*/ 	.short	0x010a
        /*0cea*/ 	.byte	0x3f
	.zero		1


	//   ....[24]....
        /*0cec*/ 	.word	0x00009be0
        /*0cf0*/ 	.word	0x00000058
        /*0cf4*/ 	.word	0x0002a890
        /*0cf8*/ 	.short	0x010a
        /*0cfa*/ 	.byte	0x3f
	.zero		1


	//   ....[25]....
        /*0cfc*/ 	.word	0x0000a3a0
        /*0d00*/ 	.word	0x0000000b
        /*0d04*/ 	.word	0x00000000
        /*0d08*/ 	.short	0x0101
        /*0d0a*/ 	.byte	0x3f
	.zero		1


	//   ....[26]....
        /*0d0c*/ 	.word	0x0000a3e0
        /*0d10*/ 	.word	0x00000058
        /*0d14*/ 	.word	0x0002a8b0
        /*0d18*/ 	.short	0x010a
        /*0d1a*/ 	.byte	0x3f
	.zero		1


	//   ....[27]....
        /*0d1c*/ 	.word	0x0000a990
        /*0d20*/ 	.word	0x00000058
        /*0d24*/ 	.word	0x00000000
        /*0d28*/ 	.short	0x0101
        /*0d2a*/ 	.byte	0x3f
	.zero		1


	//   ....[28]....
        /*0d2c*/ 	.word	0x0000af00
        /*0d30*/ 	.word	0x00000002
        /*0d34*/ 	.word	0x0002a800
        /*0d38*/ 	.short	0x010a
        /*0d3a*/ 	.byte	0x3f
	.zero		1


	//   ....[29]....
        /*0d3c*/ 	.word	0x0000af50
        /*0d40*/ 	.word	0x00000002
        /*0d44*/ 	.word	0x0002a800
        /*0d48*/ 	.short	0x010a
        /*0d4a*/ 	.byte	0x3f
	.zero		1


	//   ....[30]....
        /*0d4c*/ 	.word	0x0000b930
        /*0d50*/ 	.word	0x00000002
        /*0d54*/ 	.word	0x0002a800
        /*0d58*/ 	.short	0x010a
        /*0d5a*/ 	.byte	0x3f
	.zero		1


	//   ....[31]....
        /*0d5c*/ 	.word	0x0000e270
        /*0d60*/ 	.word	0x00000002
        /*0d64*/ 	.word	0x0002a800
        /*0d68*/ 	.short	0x010a
        /*0d6a*/ 	.byte	0x3f
	.zero		1


	//   ....[32]....
        /*0d6c*/ 	.word	0x00010960
        /*0d70*/ 	.word	0x00000000
        /*0d74*/ 	.word	0x0002a830
        /*0d78*/ 	.short	0x010a
        /*0d7a*/ 	.byte	0x3f
	.zero		1


	//   ....[33]....
        /*0d7c*/ 	.word	0x000109b0
        /*0d80*/ 	.word	0x00000000
        /*0d84*/ 	.word	0x0002a830
        /*0d88*/ 	.short	0x010a
        /*0d8a*/ 	.byte	0x3f
	.zero		1


	//   ....[34]....
        /*0d8c*/ 	.word	0x00011800
        /*0d90*/ 	.word	0x00000000
        /*0d94*/ 	.word	0x00000000
        /*0d98*/ 	.short	0x0101
        /*0d9a*/ 	.byte	0x3f
	.zero		1


	//   ....[35]....
        /*0d9c*/ 	.word	0x00013330
        /*0da0*/ 	.word	0x0000000f
        /*0da4*/ 	.word	0x0002a830
        /*0da8*/ 	.short	0x010a
        /*0daa*/ 	.byte	0x3f
	.zero		1


	//   ....[36]....
        /*0dac*/ 	.word	0x000133a0
        /*0db0*/ 	.word	0x0000000f
        /*0db4*/ 	.word	0x0002a830
        /*0db8*/ 	.short	0x010a
        /*0dba*/ 	.byte	0x3f
	.zero		1


	//   ....[37]....
        /*0dbc*/ 	.word	0x00013f10
        /*0dc0*/ 	.word	0x0000000a
        /*0dc4*/ 	.word	0x0002a850
        /*0dc8*/ 	.short	0x010a
        /*0dca*/ 	.byte	0x3f
	.zero		1


	//   ....[38]....
        /*0dcc*/ 	.word	0x00013fb0
        /*0dd0*/ 	.word	0x0000000a
        /*0dd4*/ 	.word	0x0002a850
        /*0dd8*/ 	.short	0x010a
        /*0dda*/ 	.byte	0x3f
	.zero		1


	//   ....[39]....
        /*0ddc*/ 	.word	0x000153e0
        /*0de0*/ 	.word	0x00000004
        /*0de4*/ 	.word	0x00000000
        /*0de8*/ 	.short	0x0101
        /*0dea*/ 	.byte	0x3f
	.zero		1


	//   ....[40]....
        /*0dec*/ 	.word	0x00015670
        /*0df0*/ 	.word	0x0000000a
        /*0df4*/ 	.word	0x00000000
        /*0df8*/ 	.short	0x0101
        /*0dfa*/ 	.byte	0x3f
	.zero		1


	//   ....[41]....
        /*0dfc*/ 	.word	0x00015c80
        /*0e00*/ 	.word	0x0000000e
        /*0e04*/ 	.word	0x0002a850
        /*0e08*/ 	.short	0x010a
        /*0e0a*/ 	.byte	0x3f
	.zero		1


	//   ....[42]....
        /*0e0c*/ 	.word	0x00015d20
        /*0e10*/ 	.word	0x0000000e
        /*0e14*/ 	.word	0x0002a850
        /*0e18*/ 	.short	0x010a
        /*0e1a*/ 	.byte	0x3f
	.zero		1


	//   ....[43]....
        /*0e1c*/ 	.word	0x00016210
        /*0e20*/ 	.word	0x00000002
        /*0e24*/ 	.word	0x00000000
        /*0e28*/ 	.short	0x0101
        /*0e2a*/ 	.byte	0x3f
	.zero		1


	//   ....[44]....
        /*0e2c*/ 	.word	0x00017720
        /*0e30*/ 	.word	0x00000000
        /*0e34*/ 	.word	0x00000000
        /*0e38*/ 	.short	0x0101
        /*0e3a*/ 	.byte	0x3f
	.zero		1


	//   ....[45]....
        /*0e3c*/ 	.word	0x000198c0
        /*0e40*/ 	.word	0x00000016
        /*0e44*/ 	.word	0x0002a820
        /*0e48*/ 	.short	0x010a
        /*0e4a*/ 	.byte	0x3f
	.zero		1


	//   ....[46]....
        /*0e4c*/ 	.word	0x00019950
        /*0e50*/ 	.word	0x00000009
        /*0e54*/ 	.word	0x0002a8a0
        /*0e58*/ 	.short	0x010a
        /*0e5a*/ 	.byte	0x3f
	.zero		1


	//   ....[47]....
        /*0e5c*/ 	.word	0x00019d90
        /*0e60*/ 	.word	0x00000009
        /*0e64*/ 	.word	0x0002a8c0
        /*0e68*/ 	.short	0x010a
        /*0e6a*/ 	.byte	0x3f
	.zero		1


	//   ....[48]....
        /*0e6c*/ 	.word	0x0001a1c0
        /*0e70*/ 	.word	0x00000006
        /*0e74*/ 	.word	0x0002a8a0
        /*0e78*/ 	.short	0x010a
        /*0e7a*/ 	.byte	0x3f
	.zero		1


	//   ....[49]....
        /*0e7c*/ 	.word	0x0001a5f0
        /*0e80*/ 	.word	0x00000006
        /*0e84*/ 	.word	0x0002a8c0
        /*0e88*/ 	.short	0x010a
        /*0e8a*/ 	.byte	0x3f
	.zero		1


	//   ....[50]....
        /*0e8c*/ 	.word	0x0001b4d0
        /*0e90*/ 	.word	0x00000007
        /*0e94*/ 	.word	0x0002a840
        /*0e98*/ 	.short	0x010a
        /*0e9a*/ 	.byte	0x3f
	.zero		1


	//   ....[51]....
        /*0e9c*/ 	.word	0x0001bbb0
        /*0ea0*/ 	.word	0x00000007
        /*0ea4*/ 	.word	0x0002a830
        /*0ea8*/ 	.short	0x0107
        /*0eaa*/ 	.byte	0x3f
	.zero		1


	//   ....[52]....
        /*0eac*/ 	.word	0x0001bc70
        /*0eb0*/ 	.word	0x00000007
        /*0eb4*/ 	.word	0x0002a830
        /*0eb8*/ 	.short	0x0101
        /*0eba*/ 	.byte	0x3f
	.zero		1


	//   ....[53]....
        /*0ebc*/ 	.word	0x0001c870
        /*0ec0*/ 	.word	0x00000016
        /*0ec4*/ 	.word	0x0002a800
        /*0ec8*/ 	.short	0x0107
        /*0eca*/ 	.byte	0x3f
	.zero		1


	//   ....[54]....
        /*0ecc*/ 	.word	0x0001c970
        /*0ed0*/ 	.word	0x00000016
        /*0ed4*/ 	.word	0x0002a800
        /*0ed8*/ 	.short	0x0101
        /*0eda*/ 	.byte	0x3f
	.zero		1


	//   ....[55]....
        /*0edc*/ 	.word	0x0001c990
        /*0ee0*/ 	.word	0x00000016
        /*0ee4*/ 	.word	0x0002a820
        /*0ee8*/ 	.short	0x010a
        /*0eea*/ 	.byte	0x3f
	.zero		1


	//   ....[56]....
        /*0eec*/ 	.word	0x0001cd10
        /*0ef0*/ 	.word	0x00000005
        /*0ef4*/ 	.word	0x0002a840
        /*0ef8*/ 	.short	0x010a
        /*0efa*/ 	.byte	0x3f
	.zero		1


	//   ....[57]....
        /*0efc*/ 	.word	0x0001d210
        /*0f00*/ 	.word	0x00000005
        /*0f04*/ 	.word	0x0002a830
        /*0f08*/ 	.short	0x0107
        /*0f0a*/ 	.byte	0x3f
	.zero		1


	//   ....[58]....
        /*0f0c*/ 	.word	0x0001d2c0
        /*0f10*/ 	.word	0x00000005
        /*0f14*/ 	.word	0x0002a830
        /*0f18*/ 	.short	0x0101
        /*0f1a*/ 	.byte	0x3f
	.zero		1


	//   ....[59]....
        /*0f1c*/ 	.word	0x0001d320
        /*0f20*/ 	.word	0x00000005
        /*0f24*/ 	.word	0x0002a860
        /*0f28*/ 	.short	0x010a
        /*0f2a*/ 	.byte	0x3f
	.zero		1


	//   ....[60]....
        /*0f2c*/ 	.word	0x0001d790
        /*0f30*/ 	.word	0x00000005
        /*0f34*/ 	.word	0x0002a850
        /*0f38*/ 	.short	0x0107
        /*0f3a*/ 	.byte	0x3f
	.zero		1


	//   ....[61]....
        /*0f3c*/ 	.word	0x0001d8d0
        /*0f40*/ 	.word	0x00000005
        /*0f44*/ 	.word	0x0002a850
        /*0f48*/ 	.short	0x0101
        /*0f4a*/ 	.byte	0x3f
	.zero		1


	//   ....[62]....
        /*0f4c*/ 	.word	0x0001db50
        /*0f50*/ 	.word	0x00000000
        /*0f54*/ 	.word	0x0002a860
        /*0f58*/ 	.short	0x010a
        /*0f5a*/ 	.byte	0x3f
	.zero		1


	//   ....[63]....
        /*0f5c*/ 	.word	0x0001dfc0
        /*0f60*/ 	.word	0x00000000
        /*0f64*/ 	.word	0x0002a850
        /*0f68*/ 	.short	0x0107
        /*0f6a*/ 	.byte	0x3f
	.zero		1


	//   ....[64]....
        /*0f6c*/ 	.word	0x0001e080
        /*0f70*/ 	.word	0x00000000
        /*0f74*/ 	.word	0x0002a850
        /*0f78*/ 	.short	0x0101
        /*0f7a*/ 	.byte	0x3f
	.zero		1


	//   ....[65]....
        /*0f7c*/ 	.word	0x0001eb70
        /*0f80*/ 	.word	0x00000005
        /*0f84*/ 	.word	0x0002a820
        /*0f88*/ 	.short	0x010a
        /*0f8a*/ 	.byte	0x3f
	.zero		1


	//   ....[66]....
        /*0f8c*/ 	.word	0x0001ed00
        /*0f90*/ 	.word	0x00000003
        /*0f94*/ 	.word	0x0002a840
        /*0f98*/ 	.short	0x010a
        /*0f9a*/ 	.byte	0x3f
	.zero		1


	//   ....[67]....
        /*0f9c*/ 	.word	0x0001eda0
        /*0fa0*/ 	.word	0x00000005
        /*0fa4*/ 	.word	0x0002a840
        /*0fa8*/ 	.short	0x010a
        /*0faa*/ 	.byte	0x3f
	.zero		1


	//   ....[68]....
        /*0fac*/ 	.word	0x0001ede0
        /*0fb0*/ 	.word	0x00000003
        /*0fb4*/ 	.word	0x0002a860
        /*0fb8*/ 	.short	0x010a
        /*0fba*/ 	.byte	0x3f
	.zero		1


	//   ....[69]....
        /*0fbc*/ 	.word	0x0001ee20
        /*0fc0*/ 	.word	0x00000005
        /*0fc4*/ 	.word	0x0002a860
        /*0fc8*/ 	.short	0x010a
        /*0fca*/ 	.byte	0x3f
	.zero		1


	//   ....[70]....
        /*0fcc*/ 	.word	0x0001ee80
        /*0fd0*/ 	.word	0x00000058
        /*0fd4*/ 	.word	0x0002a890
        /*0fd8*/ 	.short	0x010a
        /*0fda*/ 	.byte	0x3f
	.zero		1


	//   ....[71]....
        /*0fdc*/ 	.word	0x0001f130
        /*0fe0*/ 	.word	0x00000058
        /*0fe4*/ 	.word	0x0002a890
        /*0fe8*/ 	.short	0x010a
        /*0fea*/ 	.byte	0x3f
	.zero		1


	//   ....[72]....
        /*0fec*/ 	.word	0x0001f3e0
        /*0ff0*/ 	.word	0x00000058
        /*0ff4*/ 	.word	0x0002a890
        /*0ff8*/ 	.short	0x010a
        /*0ffa*/ 	.byte	0x3f
	.zero		1


	//   ....[73]....
        /*0ffc*/ 	.word	0x0001f690
        /*1000*/ 	.word	0x00000058
        /*1004*/ 	.word	0x0002a8b0
        /*1008*/ 	.short	0x010a
        /*100a*/ 	.byte	0x3f
	.zero		1


	//   ....[74]....
        /*100c*/ 	.word	0x0001f8a0
        /*1010*/ 	.word	0x00000002
        /*1014*/ 	.word	0x0002a800
        /*1018*/ 	.short	0x010a
        /*101a*/ 	.byte	0x3f
	.zero		1


	//   ....[75]....
        /*101c*/ 	.word	0x0001fac0
        /*1020*/ 	.word	0x00000002
        /*1024*/ 	.word	0x0002a800
        /*1028*/ 	.short	0x010a
        /*102a*/ 	.byte	0x3f
	.zero		1


	//   ....[76]....
        /*102c*/ 	.word	0x0001fb10
        /*1030*/ 	.word	0x00000000
        /*1034*/ 	.word	0x0002a830
        /*1038*/ 	.short	0x010a
        /*103a*/ 	.byte	0x3f
	.zero		1


	//   ....[77]....
        /*103c*/ 	.word	0x0001fb60
        /*1040*/ 	.word	0x0000000f
        /*1044*/ 	.word	0x0002a830
        /*1048*/ 	.short	0x010a
        /*104a*/ 	.byte	0x3f
	.zero		1


	//   ....[78]....
        /*104c*/ 	.word	0x0001fbb0
        /*1050*/ 	.word	0x0000000a
        /*1054*/ 	.word	0x0002a850
        /*1058*/ 	.short	0x010a
        /*105a*/ 	.byte	0x3f
	.zero		1


	//   ....[79]....
        /*105c*/ 	.word	0x0001fc00
        /*1060*/ 	.word	0x0000000e
        /*1064*/ 	.word	0x0002a850
        /*1068*/ 	.short	0x010a
        /*106a*/ 	.byte	0x3f
	.zero		1


	//   ....[80]....
        /*106c*/ 	.word	0x0001fda0
        /*1070*/ 	.word	0x00000016
        /*1074*/ 	.word	0x0002a820
        /*1078*/ 	.short	0x010a
        /*107a*/ 	.byte	0x3f
	.zero		1


	//   ....[81]....
        /*107c*/ 	.word	0x0001fdf0
        /*1080*/ 	.word	0x00000009
        /*1084*/ 	.word	0x0002a8a0
        /*1088*/ 	.short	0x010a
        /*108a*/ 	.byte	0x3f
	.zero		1


	//   ....[82]....
        /*108c*/ 	.word	0x0001fe40
        /*1090*/ 	.word	0x00000009
        /*1094*/ 	.word	0x0002a8c0
        /*1098*/ 	.short	0x010a
        /*109a*/ 	.byte	0x3f
	.zero		1


	//   ....[83]....
        /*109c*/ 	.word	0x0001fe90
        /*10a0*/ 	.word	0x00000006
        /*10a4*/ 	.word	0x0002a8a0
        /*10a8*/ 	.short	0x010a
        /*10aa*/ 	.byte	0x3f
	.zero		1


	//   ....[84]....
        /*10ac*/ 	.word	0x0001fee0
        /*10b0*/ 	.word	0x00000006
        /*10b4*/ 	.word	0x0002a8c0
        /*10b8*/ 	.short	0x010a
        /*10ba*/ 	.byte	0x3f
	.zero		1


	//   ....[85]....
        /*10bc*/ 	.word	0x00020000
        /*10c0*/ 	.word	0x00000007
        /*10c4*/ 	.word	0x0002a840
        /*10c8*/ 	.short	0x010a
        /*10ca*/ 	.byte	0x3f
	.zero		1


	//   ....[86]....
        /*10cc*/ 	.word	0x00021400
        /*10d0*/ 	.word	0x00000016
        /*10d4*/ 	.word	0x0002a820
        /*10d8*/ 	.short	0x010a
        /*10da*/ 	.byte	0x3f
	.zero		1


	//   ....[87]....
        /*10dc*/ 	.word	0x00021450
        /*10e0*/ 	.word	0x00000005
        /*10e4*/ 	.word	0x0002a840
        /*10e8*/ 	.short	0x010a
        /*10ea*/ 	.byte	0x3f
	.zero		1


	//   ....[88]....
        /*10ec*/ 	.word	0x00021c10
        /*10f0*/ 	.word	0x00000005
        /*10f4*/ 	.word	0x0002a860
        /*10f8*/ 	.short	0x010a
        /*10fa*/ 	.byte	0x3f
	.zero		1


	//   ....[89]....
        /*10fc*/ 	.word	0x00022420
        /*1100*/ 	.word	0x00000000
        /*1104*/ 	.word	0x0002a860
        /*1108*/ 	.short	0x010a
        /*110a*/ 	.byte	0x3f
	.zero		1


	//   ....[90]....
        /*110c*/ 	.word	0x00023550
        /*1110*/ 	.word	0x00000005
        /*1114*/ 	.word	0x0002a820
        /*1118*/ 	.short	0x010a
        /*111a*/ 	.byte	0x3f
	.zero		1


	//   ....[91]....
        /*111c*/ 	.word	0x000236f0
        /*1120*/ 	.word	0x00000003
        /*1124*/ 	.word	0x0002a840
        /*1128*/ 	.short	0x010a
        /*112a*/ 	.byte	0x3f
	.zero		1


	//   ....[92]....
        /*112c*/ 	.word	0x00023740
        /*1130*/ 	.word	0x00000005
        /*1134*/ 	.word	0x0002a840
        /*1138*/ 	.short	0x010a
        /*113a*/ 	.byte	0x3f
	.zero		1


	//   ....[93]....
        /*113c*/ 	.word	0x00023790
        /*1140*/ 	.word	0x00000003
        /*1144*/ 	.word	0x0002a860
        /*1148*/ 	.short	0x010a
        /*114a*/ 	.byte	0x3f
	.zero		1


	//----- nvinfo : EIATTR_NUM_MBARRIERS
	.align		4
.L_396:
        /*114c*/ 	.byte	0x03, 0x38
        /*114e*/ 	.short	0x0016


	//----- nvinfo : EIATTR_EXIT_INSTR_OFFSETS
	.align		4
        /*1150*/ 	.byte	0x04, 0x1c
        /*1152*/ 	.short	(.L_398 - .L_397)


	//   ....[0]....
.L_397:
        /*1154*/ 	.word	0x0001ee70


	//----- nvinfo : EIATTR_MAX_THREADS
	.align		4
.L_398:
        /*1158*/ 	.byte	0x04, 0x05
        /*115a*/ 	.short	(.L_400 - .L_399)
.L_399:
        /*115c*/ 	.word	0x00000180
        /*1160*/ 	.word	0x00000001
        /*1164*/ 	.word	0x00000001


	//----- nvinfo : EIATTR_CRS_STACK_SIZE
	.align		4
.L_400:
        /*1168*/ 	.byte	0x04, 0x1e
        /*116a*/ 	.short	(.L_402 - .L_401)
.L_401:
        /*116c*/ 	.word	0x00000000


	//----- nvinfo : EIATTR_CBANK_PARAM_SIZE
	.align		4
.L_402:
        /*1170*/ 	.byte	0x03, 0x19
        /*1172*/ 	.short	0x0af0


	//----- nvinfo : EIATTR_PARAM_CBANK
	.align		4
        /*1174*/ 	.byte	0x04, 0x0a
        /*1176*/ 	.short	(.L_404 - .L_403)
	.align		4
.L_403:
        /*1178*/ 	.word	index@(.nv.constant0._ZN7cutlass13device_kernelIN5flash11enable_sm90INS1_16FlashAttnFwdSm90INS1_25CollectiveMainloopFwdSm90ILi2EN4cute5tupleIJNS5_1CILi1EEES8_S8_EEENS6_IJNS7_ILi128EEENS7_ILi96EEENS7_ILi192EEEEEELi128ENS_6half_tEfNS_4arch4Sm90ELb0ELb0ELb1ELb1ELb1ELb1ELb0ELb1ELb1ELb1ELb0ELb0EEENS1_21CollectiveEpilogueFwdINS6_IJSA_SA_SB_EEES9_SE_SG_Li256ELb1ELb1ELb0ELb0EEENS1_36VarlenDynamicPersistentTileSchedulerILi128ELi96ELi256ELi128ELb0ELb1ELb1ELb0ELb1ELb1EEEEEEEEEvNT_6ParamsE)
        /*117c*/ 	.short	0x0210
        /*117e*/ 	.short	0x0af0


	//----- nvinfo : EIATTR_SW_WAR
	.align		4
.L_404:
        /*1180*/ 	.byte	0x04, 0x36
        /*1182*/ 	.short	(.L_406 - .L_405)
.L_405:
        /*1184*/ 	.word	0x00000008
.L_406:


//--------------------- .nv.info._ZN7cutlass13device_kernelIN5flash11enable_sm90INS1_16FlashAttnFwdSm90INS1_25CollectiveMainloopFwdSm90ILi2EN4cute5tupleIJNS5_1CILi1EEES8_S8_EEENS6_IJNS7_ILi128EEENS7_ILi96EEENS7_ILi192EEEEEELi128ENS_6half_tEfNS_4arch4Sm90ELb0ELb1ELb1ELb0ELb1ELb0ELb0ELb1ELb1ELb1ELb0ELb0EEENS1_21CollectiveEpilogueFwdINS6_IJSA_SA_SB_EEES9_SE_SG_Li256ELb0ELb1ELb0ELb0EEENS1_30DynamicPersistentTileSchedulerILi256ELi128ELb0ELb1ELb1EEEEEEEEEvNT_6ParamsE --------------------------
	.section	.nv.info._ZN7cutlass13device_kernelIN5flash11enable_sm90INS1_16FlashAttnFwdSm90INS1_25CollectiveMainloopFwdSm90ILi2EN4cute5tupleIJNS5_1CILi1EEES8_S8_EEENS6_IJNS7_ILi128EEENS7_ILi96EEENS7_ILi192EEEEEELi128ENS_6half_tEfNS_4arch4Sm90ELb0ELb1ELb1ELb0ELb1ELb0ELb0ELb1ELb1ELb1ELb0ELb0EEENS1_21CollectiveEpilogueFwdINS6_IJSA_SA_SB_EEES9_SE_SG_Li256ELb0ELb1ELb0ELb0EEENS1_30DynamicPersistentTileSchedulerILi256ELi128ELb0ELb1ELb1EEEEEEEEEvNT_6ParamsE,"",@"SHT_CUDA_INFO"
	.sectionflags	@""
	.align	4


	//----- nvinfo : EIATTR_CUDA_API_VERSION
	.align		4
        /*0000*/ 	.byte	0x04, 0x37
        /*0002*/ 	.short	(.L_408 - .L_407)
.L_407:
        /*0004*/ 	.word	0x00000082


	//----- nvinfo : EIATTR_KPARAM_INFO
	.align		4
.L_408:
        /*0008*/ 	.byte	0x04, 0x17
        /*000a*/ 	.short	(.L_410 - .L_409)
.L_409:
        /*000c*/ 	.word	0x00000000
        /*0010*/ 	.short	0x0000
        /*0012*/ 	.short	0x0070
        /*0014*/ 	.byte	0x00, 0xf0, 0x01, 0x2a


	//----- nvinfo : EIATTR_SPARSE_MMA_MASK
	.align		4
.L_410:
        /*0018*/ 	.byte	0x03, 0x50
        /*001a*/ 	.short	0x0000


	//----- nvinfo : EIATTR_MAXREG_COUNT
	.align		4
        /*001c*/ 	.byte	0x03, 0x1b
        /*001e*/ 	.short	0x00a8


	//----- nvinfo : EIATTR_NUM_BARRIERS
	.align		4
        /*0020*/ 	.byte	0x02, 0x4c
        /*0022*/ 	.byte	0x09
	.zero		1


	//----- nvinfo : EIATTR_EXTERNS
	.align		4
        /*0024*/ 	.byte	0x04, 0x0f
        /*0026*/ 	.short	(.L_412 - .L_411)


	//   ....[0]....
	.align		4
.L_411:
        /*0028*/ 	.word	index@(__assertfail)


	//----- nvinfo : EIATTR_ANNOTATIONS
	.align		4
.L_412:
        /*002c*/ 	.byte	0x04, 0x55
        /*002e*/ 	.short	(.L_414 - .L_413)


	//   ....[0]....
.L_413:
        /*0030*/ 	.word	0x00000001
        /*0034*/ 	.byte	0xa0, 0x08, 0x00, 0x00, 0x01, 0x00, 0x00, 0x00, 0x60, 0x09, 0x00, 0x00, 0x01, 0x00, 0x00, 0x00
        /*0044*/ 	.byte	0xa0, 0x01, 0x01, 0x00, 0x01, 0x00, 0x00, 0x00, 0x40, 0x02, 0x01, 0x00, 0x01, 0x00, 0x00, 0x00
        /*0054*/ 	.byte	0xd0, 0x02, 0x01, 0x00, 0x01, 0x00, 0x00, 0x00, 0xa0, 0x29, 0x01, 0x00, 0x01, 0x00, 0x00, 0x00
        /*0064*/ 	.byte	0xc0, 0x29, 0x01, 0x00, 0x01, 0x00, 0x00, 0x00, 0x10, 0x42, 0x01, 0x00, 0x01, 0x00, 0x00, 0x00
        /*0074*/ 	.byte	0xb0, 0x43, 0x01, 0x00


	//----- nvinfo : EIATTR_MERCURY_ISA_VERSION
	.align		4
.L_414:
        /*0078*/ 	.byte	0x03, 0x5f
        /*007a*/ 	.short	0x0101


	//----- nvinfo : EIATTR_INT_WARP_WIDE_INSTR_OFFSETS
	.align		4
        /*007c*/ 	.byte	0x04, 0x31
        /*007e*/ 	.short	(.L_416 - .L_415)


	//   ....[0]....
.L_415:
        /*0080*/ 	.word	0x000000c0


	//   ....[1]....
        /*0084*/ 	.word	0x000000d0


	//   ....[2]....
        /*0088*/ 	.word	0x00000170


	//   ....[3]....
        /*008c*/ 	.word	0x00010ec0


	//   ....[4]....
        /*0090*/ 	.word	0x00010f50


	//   ....[5]....
        /*0094*/ 	.word	0x00013a30


	//   ....[6]....
        /*0098*/ 	.word	0x00013ac0


	//----- nvinfo : EIATTR_COOP_GROUP_MASK_REGIDS
	.align		4
.L_416:
        /*009c*/ 	.byte	0x04, 0x29
        /*009e*/ 	.short	(.L_418 - .L_417)


	//   ....[0]....
.L_417:
        /*00a0*/ 	.word	0xffffffff


	//   ....[1]....
        /*00a4*/ 	.word	0xffffffff


	//   ....[2]....
        /*00a8*/ 	.word	0xffffffff


	//   ....[3]....
        /*00ac*/ 	.word	0xffffffff


	//   ....[4]....
        /*00b0*/ 	.word	0xffffffff


	//   ....[5]....
        /*00b4*/ 	.word	0xffffffff


	//   ....[6]....
        /*00b8*/ 	.word	0xffffffff


	//   ....[7]....
        /*00bc*/ 	.word	0xffffffff


	//   ....[8]....
        /*00c0*/ 	.word	0xffffffff


	//   ....[9]....
        /*00c4*/ 	.word	0xffffffff


	//   ....[10]....
        /*00c8*/ 	.word	0xffffffff


	//   ....[11]....
        /*00cc*/ 	.word	0xffffffff


	//   ....[12]....
        /*00d0*/ 	.word	0xffffffff


	//   ....[13]....
        /*00d4*/ 	.word	0xffffffff


	//   ....[14]....
        /*00d8*/ 	.word	0xffffffff


	//   ....[15]....
        /*00dc*/ 	.word	0xffffffff


	//   ....[16]....
        /*00e0*/ 	.word	0xffffffff


	//   ....[17]....
        /*00e4*/ 	.word	0xffffffff


	//   ....[18]....
        /*00e8*/ 	.word	0xffffffff


	//   ....[19]....
        /*00ec*/ 	.word	0xffffffff


	//   ....[20]....
        /*00f0*/ 	.word	0xffffffff


	//   ....[21]....
        /*00f4*/ 	.word	0xffffffff


	//   ....[22]....
        /*00f8*/ 	.word	0xffffffff


	//   ....[23]....
        /*00fc*/ 	.word	0xffffffff


	//   ....[24]....
        /*0100*/ 	.word	0xffffffff


	//   ....[25]....
        /*0104*/ 	.word	0xffffffff


	//   ....[26]....
        /*0108*/ 	.word	0xffffffff


	//   ....[27]....
        /*010c*/ 	.word	0xffffffff


	//   ....[28]....
        /*0110*/ 	.word	0xffffffff


	//   ....[29]....
        /*0114*/ 	.word	0xffffffff


	//   ....[30]....
        /*0118*/ 	.word	0xffffffff


	//   ....[31]....
        /*011c*/ 	.word	0xffffffff


	//   ....[32]....
        /*0120*/ 	.word	0xffffffff


	//   ....[33]....
        /*0124*/ 	.word	0xffffffff


	//   ....[34]....
        /*0128*/ 	.word	0xffffffff


	//   ....[35]....
        /*012c*/ 	.word	0xffffffff


	//   ....[36]....
        /*0130*/ 	.word	0xffffffff


	//   ....[37]....
        /*0134*/ 	.word	0xffffffff


	//   ....[38]....
        /*0138*/ 	.word	0xffffffff


	//   ....[39]....
        /*013c*/ 	.word	0xffffffff


	//   ....[40]....
        /*0140*/ 	.word	0xffffffff


	//   ....[41]....
        /*0144*/ 	.word	0xffffffff


	//   ....[42]....
        /*0148*/ 	.word	0xffffffff


	//   ....[43]....
        /*014c*/ 	.word	0xffffffff


	//   ....[44]....
        /*0150*/ 	.word	0xffffffff


	//   ....[45]....
        /*0154*/ 	.word	0xffffffff


	//   ....[46]....
        /*0158*/ 	.word	0xffffffff


	//   ....[47]....
        /*015c*/ 	.word	0xffffffff


	//   ....[48]....
        /*0160*/ 	.word	0xffffffff


	//   ....[49]....
        /*0164*/ 	.word	0xffffffff


	//   ....[50]....
        /*0168*/ 	.word	0xffffffff


	//   ....[51]....
        /*016c*/ 	.word	0xffffffff


	//   ....[52]....
        /*0170*/ 	.word	0xffffffff


	//   ....[53]....
        /*0174*/ 	.word	0xffffffff


	//   ....[54]....
        /*0178*/ 	.word	0xffffffff


	//   ....[55]....
        /*017c*/ 	.word	0xffffffff


	//   ....[56]....
        /*0180*/ 	.word	0xffffffff


	//   ....[57]....
        /*0184*/ 	.word	0xffffffff


	//   ....[58]....
        /*0188*/ 	.word	0xffffffff


	//   ....[59]....
        /*018c*/ 	.word	0xffffffff


	//   ....[60]....
        /*0190*/ 	.word	0xffffffff


	//   ....[61]....
        /*0194*/ 	.word	0xffffffff


	//   ....[62]....
        /*0198*/ 	.word	0xffffffff


	//   ....[63]....
        /*019c*/ 	.word	0xffffffff


	//   ....[64]....
        /*01a0*/ 	.word	0xffffffff


	//   ....[65]....
        /*01a4*/ 	.word	0xffffffff


	//   ....[66]....
        /*01a8*/ 	.word	0xffffffff


	//   ....[67]....
        /*01ac*/ 	.word	0xffffffff


	//   ....[68]....
        /*01b0*/ 	.word	0xffffffff


	//   ....[69]....
        /*01b4*/ 	.word	0xffffffff


	//   ....[70]....
        /*01b8*/ 	.word	0xffffffff


	//   ....[71]....
        /*01bc*/ 	.word	0xffffffff


	//   ....[72]....
        /*01c0*/ 	.word	0xffffffff


	//   ....[73]....
        /*01c4*/ 	.word	0xffffffff


	//   ....[74]....
        /*01c8*/ 	.word	0xffffffff


	//   ....[75]....
        /*01cc*/ 	.word	0xffffffff


	//   ....[76]....
        /*01d0*/ 	.word	0xffffffff


	//   ....[77]....
        /*01d4*/ 	.word	0xffffffff


	//   ....[78]....
        /*01d8*/ 	.word	0xffffffff


	//   ....[79]....
        /*01dc*/ 	.word	0xffffffff


	//   ....[80]....
        /*01e0*/ 	.word	0xffffffff


	//   ....[81]....
        /*01e4*/ 	.word	0xffffffff


	//   ....[82]....
        /*01e8*/ 	.word	0xffffffff


	//   ....[83]....
        /*01ec*/ 	.word	0xffffffff


	//   ....[84]....
        /*01f0*/ 	.word	0xffffffff


	//   ....[85]....
        /*01f4*/ 	.word	0xffffffff


	//   ....[86]....
        /*01f8*/ 	.word	0xffffffff


	//   ....[87]....
        /*01fc*/ 	.word	0xffffffff


	//   ....[88]....
        /*0200*/ 	.word	0xffffffff


	//   ....[89]....
        /*0204*/ 	.word	0xffffffff


	//   ....[90]....
        /*0208*/ 	.word	0xffffffff


	//   ....[91]....
        /*020c*/ 	.word	0xffffffff


	//   ....[92]....
        /*0210*/ 	.word	0xffffffff


	//   ....[93]....
        /*0214*/ 	.word	0xffffffff


	//   ....[94]....
        /*0218*/ 	.word	0xffffffff


	//   ....[95]....
        /*021c*/ 	.word	0xffffffff


	//   ....[96]....
        /*0220*/ 	.word	0xffffffff


	//   ....[97]....
        /*0224*/ 	.word	0xffffffff


	//   ....[98]....
        /*0228*/ 	.word	0xffffffff


	//   ....[99]....
        /*022c*/ 	.word	0xffffffff


	//   ....[100]....
        /*0230*/ 	.word	0xffffffff


	//   ....[101]....
        /*0234*/ 	.word	0xffffffff


	//   ....[102]....
        /*0238*/ 	.word	0xffffffff


	//   ....[103]....
        /*023c*/ 	.word	0xffffffff


	//   ....[104]....
        /*0240*/ 	.word	0xffffffff


	//   ....[105]....
        /*0244*/ 	.word	0xffffffff


	//   ....[106]....
        /*0248*/ 	.word	0xffffffff


	//   ....[107]....
        /*024c*/ 	.word	0xffffffff


	//   ....[108]....
        /*0250*/ 	.word	0xffffffff


	//   ....[109]....
        /*0254*/ 	.word	0xffffffff


	//   ....[110]....
        /*0258*/ 	.word	0xffffffff


	//   ....[111]....
        /*025c*/ 	.word	0xffffffff


	//   ....[112]....
        /*0260*/ 	.word	0xffffffff


	//   ....[113]....
        /*0264*/ 	.word	0xffffffff


	//   ....[114]....
        /*0268*/ 	.word	0xffffffff


	//   ....[115]....
        /*026c*/ 	.word	0xffffffff


	//   ....[116]....
        /*0270*/ 	.word	0xffffffff


	//   ....[117]....
        /*0274*/ 	.word	0xffffffff


	//   ....[118]....
        /*0278*/ 	.word	0xffffffff


	//   ....[119]....
        /*027c*/ 	.word	0xffffffff


	//   ....[120]....
        /*0280*/ 	.word	0x0500000f


	//   ....[121]....
        /*0284*/ 	.word	0x0500000f


	//   ....[122]....
        /*0288*/ 	.word	0x0500000f


	//   ....[123]....
        /*028c*/ 	.word	0x0500000f


	//   ....[124]....
        /*0290*/ 	.word	0x0500000f


	//   ....[125]....
        /*0294*/ 	.word	0x0500000f


	//   ....[126]....
        /*0298*/ 	.word	0x0500000f


	//   ....[127]....
        /*029c*/ 	.word	0x0500000f


	//   ....[128]....
        /*02a0*/ 	.word	0x0500000f


	//   ....[129]....
        /*02a4*/ 	.word	0x0500000f


	//   ....[130]....
        /*02a8*/ 	.word	0x0500000f


	//   ....[131]....
        /*02ac*/ 	.word	0x0500000f


	//   ....[132]....
        /*02b0*/ 	.word	0x0500000f


	//   ....[133]....
        /*02b4*/ 	.word	0x0500000f


	//   ....[134]....
        /*02b8*/ 	.word	0x0500000f


	//   ....[135]....
        /*02bc*/ 	.word	0x0500000f


	//   ....[136]....
        /*02c0*/ 	.word	0x0500000f


	//   ....[137]....
        /*02c4*/ 	.word	0x0500000f


	//   ....[138]....
        /*02c8*/ 	.word	0x0500000f


	//   ....[139]....
        /*02cc*/ 	.word	0x0500000f


	//   ....[140]....
        /*02d0*/ 	.word	0x0500000f


	//   ....[141]....
        /*02d4*/ 	.word	0x0500000f


	//   ....[142]....
        /*02d8*/ 	.word	0x0500000f


	//   ....[143]....
        /*02dc*/ 	.word	0x0500000f


	//   ....[144]....
        /*02e0*/ 	.word	0x0500000f


	//   ....[145]....
        /*02e4*/ 	.word	0x0500000f


	//   ....[146]....
        /*02e8*/ 	.word	0x0500000f


	//   ....[147]....
        /*02ec*/ 	.word	0x0500000f


	//   ....[148]....
        /*02f0*/ 	.word	0x0500000f


	//   ....[149]....
        /*02f4*/ 	.word	0x0500000f


	//   ....[150]....
        /*02f8*/ 	.word	0x0500000f


	//   ....[151]....
        /*02fc*/ 	.word	0x0500000f


	//   ....[152]....
        /*0300*/ 	.word	0x0500000f


	//   ....[153]....
        /*0304*/ 	.word	0x0500000f


	//   ....[154]....
        /*0308*/ 	.word	0x0500000f


	//   ....[155]....
        /*030c*/ 	.word	0x0500000f


	//   ....[156]....
        /*0310*/ 	.word	0x0500000f


	//   ....[157]....
        /*0314*/ 	.word	0x0500000f


	//   ....[158]....
        /*0318*/ 	.word	0x0500000f


	//   ....[159]....
        /*031c*/ 	.word	0x0500000f


	//   ....[160]....
        /*0320*/ 	.word	0x0500000f


	//   ....[161]....
        /*0324*/ 	.word	0x0500000f


	//   ....[162]....
        /*0328*/ 	.word	0x0500000f


	//   ....[163]....
        /*032c*/ 	.word	0x0500000f


	//   ....[164]....
        /*0330*/ 	.word	0x0500000f


	//   ....[165]....
        /*0334*/ 	.word	0x0500000f


	//   ....[166]....
        /*0338*/ 	.word	0x0500000f


	//   ....[167]....
        /*033c*/ 	.word	0x0500000f


	//   ....[168]....
        /*0340*/ 	.word	0x0500000f


	//   ....[169]....
        /*0344*/ 	.word	0x0500000f


	//   ....[170]....
        /*0348*/ 	.word	0x0500000f


	//   ....[171]....
        /*034c*/ 	.word	0x0500000f


	//   ....[172]....
        /*0350*/ 	.word	0x0500000f


	//   ....[173]....
        /*0354*/ 	.word	0x0500000f


	//   ....[174]....
        /*0358*/ 	.word	0x0500000f


	//   ....[175]....
        /*035c*/ 	.word	0x0500000f


	//   ....[176]....
        /*0360*/ 	.word	0x0500000f


	//   ....[177]....
        /*0364*/ 	.word	0x0500000f


	//   ....[178]....
        /*0368*/ 	.word	0x0500000f


	//   ....[179]....
        /*036c*/ 	.word	0x0500000f


	//   ....[180]....
        /*0370*/ 	.word	0x0500000f


	//   ....[181]....
        /*0374*/ 	.word	0x0500000f


	//   ....[182]....
        /*0378*/ 	.word	0x0500000f


	//   ....[183]....
        /*037c*/ 	.word	0x0500000f


	//   ....[184]....
        /*0380*/ 	.word	0x0500000f


	//   ....[185]....
        /*0384*/ 	.word	0x0500000f


	//   ....[186]....
        /*0388*/ 	.word	0x0500000f


	//----- nvinfo : EIATTR_COOP_GROUP_INSTR_OFFSETS
	.align		4
.L_418:
        /*038c*/ 	.byte	0x04, 0x28
        /*038e*/ 	.short	(.L_420 - .L_419)


	//   ....[0]....
.L_419:
        /*0390*/ 	.word	0x00000070


	//   ....[1]....
        /*0394*/ 	.word	0x000000b0


	//   ....[2]....
        /*0398*/ 	.word	0x000002d0


	//   ....[3]....
        /*039c*/ 	.word	0x00000430


	//   ....[4]....
        /*03a0*/ 	.word	0x00000550


	//   ....[5]....
        /*03a4*/ 	.word	0x000006b0


	//   ....[6]....
        /*03a8*/ 	.word	0x00001720


	//   ....[7]....
        /*03ac*/ 	.word	0x000023a0


	//   ....[8]....
        /*03b0*/ 	.word	0x000029f0


	//   ....[9]....
        /*03b4*/ 	.word	0x00003740


	//   ....[10]....
        /*03b8*/ 	.word	0x00003860


	//   ....[11]....
        /*03bc*/ 	.word	0x00003dc0


	//   ....[12]....
        /*03c0*/ 	.word	0x00003ec0


	//   ....[13]....
        /*03c4*/ 	.word	0x00005ba0


	//   ....[14]....
        /*03c8*/ 	.word	0x000067e0


	//   ....[15]....
        /*03cc*/ 	.word	0x00006e50


	//   ....[16]....
        /*03d0*/ 	.word	0x00006f70


	//   ....[17]....
        /*03d4*/ 	.word	0x00007510


	//   ....[18]....
        /*03d8*/ 	.word	0x00007570


	//   ....[19]....
        /*03dc*/ 	.word	0x00009760


	//   ....[20]....
        /*03e0*/ 	.word	0x00009790


	//   ....[21]....
        /*03e4*/ 	.word	0x000097b0


	//   ....[22]....
        /*03e8*/ 	.word	0x000097d0


	//   ....[23]....
        /*03ec*/ 	.word	0x0000b410


	//   ....[24]....
        /*03f0*/ 	.word	0x0000bf90


	//   ....[25]....
        /*03f4*/ 	.word	0x0000c710


	//   ....[26]....
        /*03f8*/ 	.word	0x0000c830


	//   ....[27]....
        /*03fc*/ 	.word	0x0000cdc0


	//   ....[28]....
        /*0400*/ 	.word	0x0000ce20


	//   ....[29]....
        /*0404*/ 	.word	0x0000dcd0


	//   ....[30]....
        /*0408*/ 	.word	0x0000dd00


	//   ....[31]....
        /*040c*/ 	.word	0x0000ddc0


	//   ....[32]....
        /*0410*/ 	.word	0x0000ddd0


	//   ....[33]....
        /*0414*/ 	.word	0x0000eed0


	//   ....[34]....
        /*0418*/ 	.word	0x0000ef10


	//   ....[35]....
        /*041c*/ 	.word	0x0000ef40


	//   ....[36]....
        /*0420*/ 	.word	0x0000efa0


	//   ....[37]....
        /*0424*/ 	.word	0x0000f440


	//   ....[38]....
        /*0428*/ 	.word	0x0000f480


	//   ....[39]....
        /*042c*/ 	.word	0x0000f540


	//   ....[40]....
        /*0430*/ 	.word	0x0000f560


	//   ....[41]....
        /*0434*/ 	.word	0x0000f620


	//   ....[42]....
        /*0438*/ 	.word	0x0000f640


	//   ....[43]....
        /*043c*/ 	.word	0x0000f710


	//   ....[44]....
        /*0440*/ 	.word	0x0000f730


	//   ....[45]....
        /*0444*/ 	.word	0x0000fd80


	//   ....[46]....
        /*0448*/ 	.word	0x0000fda0


	//   ....[47]....
        /*044c*/ 	.word	0x0000fe60


	//   ....[48]....
        /*0450*/ 	.word	0x0000fe80


	//   ....[49]....
        /*0454*/ 	.word	0x0000ff40


	//   ....[50]....
        /*0458*/ 	.word	0x0000ff60


	//   ....[51]....
        /*045c*/ 	.word	0x00010030


	//   ....[52]....
        /*0460*/ 	.word	0x00010050


	//   ....[53]....
        /*0464*/ 	.word	0x000101d0


	//   ....[54]....
        /*0468*/ 	.word	0x00011a30


	//   ....[55]....
        /*046c*/ 	.word	0x00011a50


	//   ....[56]....
        /*0470*/ 	.word	0x00011a60


	//   ....[57]....
        /*0474*/ 	.word	0x00011aa0


	//   ....[58]....
        /*0478*/ 	.word	0x00011b30


	//   ....[59]....
        /*047c*/ 	.word	0x00011b50


	//   ....[60]....
        /*0480*/ 	.word	0x00011be0


	//   ....[61]....
        /*0484*/ 	.word	0x00011c00


	//   ....[62]....
        /*0488*/ 	.word	0x00011c90


	//   ....[63]....
        /*048c*/ 	.word	0x00011cb0


	//   ....[64]....
        /*0490*/ 	.word	0x00011d40


	//   ....[65]....
        /*0494*/ 	.word	0x00011d60


	//   ....[66]....
        /*0498*/ 	.word	0x000123a0


	//   ....[67]....
        /*049c*/ 	.word	0x000123c0


	//   ....[68]....
        /*04a0*/ 	.word	0x000123f0


	//   ....[69]....
        /*04a4*/ 	.word	0x00012430


	//   ....[70]....
        /*04a8*/ 	.word	0x000124b0


	//   ....[71]....
        /*04ac*/ 	.word	0x000124e0


	//   ....[72]....
        /*04b0*/ 	.word	0x00012560


	//   ....[73]....
        /*04b4*/ 	.word	0x00012590


	//   ....[74]....
        /*04b8*/ 	.word	0x00012610


	//   ....[75]....
        /*04bc*/ 	.word	0x00012640


	//   ....[76]....
        /*04c0*/ 	.word	0x000126c0


	//   ....[77]....
        /*04c4*/ 	.word	0x000126f0


	//   ....[78]....
        /*04c8*/ 	.word	0x00012770


	//   ....[79]....
        /*04cc*/ 	.word	0x000127a0


	//   ....[80]....
        /*04d0*/ 	.word	0x00012820


	//   ....[81]....
        /*04d4*/ 	.word	0x00012840


	//   ....[82]....
        /*04d8*/ 	.word	0x00012f60


	//   ....[83]....
        /*04dc*/ 	.word	0x00012f90


	//   ....[84]....
        /*04e0*/ 	.word	0x00012fa0


	//   ....[85]....
        /*04e4*/ 	.word	0x00012fc0


	//   ....[86]....
        /*04e8*/ 	.word	0x00013010


	//   ....[87]....
        /*04ec*/ 	.word	0x00013030


	//   ....[88]....
        /*04f0*/ 	.word	0x00013090


	//   ....[89]....
        /*04f4*/ 	.word	0x000130b0


	//   ....[90]....
        /*04f8*/ 	.word	0x00013100


	//   ....[91]....
        /*04fc*/ 	.word	0x00013120


	//   ....[92]....
        /*0500*/ 	.word	0x00013170


	//   ....[93]....
        /*0504*/ 	.word	0x00013190


	//   ....[94]....
        /*0508*/ 	.word	0x00013420


	//   ....[95]....
        /*050c*/ 	.word	0x00013440


	//   ....[96]....
        /*0510*/ 	.word	0x00013460


	//   ....[97]....
        /*0514*/ 	.word	0x000134c0


	//   ....[98]....
        /*0518*/ 	.word	0x000134e0


	//   ....[99]....
        /*051c*/ 	.word	0x00013540


	//   ....[100]....
        /*0520*/ 	.word	0x00013560


	//   ....[101]....
        /*0524*/ 	.word	0x000135c0


	//   ....[102]....
        /*0528*/ 	.word	0x000135e0


	//   ....[103]....
        /*052c*/ 	.word	0x00013640


	//   ....[104]....
        /*0530*/ 	.word	0x00013660


	//   ....[105]....
        /*0534*/ 	.word	0x00013670


	//   ....[106]....
        /*0538*/ 	.word	0x00013c00


	//   ....[107]....
        /*053c*/ 	.word	0x00013c20


	//   ....[108]....
        /*0540*/ 	.word	0x00013c40


	//   ....[109]....
        /*0544*/ 	.word	0x00013c80


	//   ....[110]....
        /*0548*/ 	.word	0x00013cd0


	//   ....[111]....
        /*054c*/ 	.word	0x00013d00


	//   ....[112]....
        /*0550*/ 	.word	0x00013d50


	//   ....[113]....
        /*0554*/ 	.word	0x00013d80


	//   ....[114]....
        /*0558*/ 	.word	0x00013dd0


	//   ....[115]....
        /*055c*/ 	.word	0x00013e00


	//   ....[116]....
        /*0560*/ 	.word	0x00013e50


	//   ....[117]....
        /*0564*/ 	.word	0x00013e80


	//   ....[118]....
        /*0568*/ 	.word	0x00014150


	//   ....[119]....
        /*056c*/ 	.word	0x00014330


	//   ....[120]....
        /*0570*/ 	.word	0x000149a0


	//   ....[121]....
        /*0574*/ 	.word	0x00014a80


	//   ....[122]....
        /*0578*/ 	.word	0x00014b20


	//   ....[123]....
        /*057c*/ 	.word	0x00014ba0


	//   ....[124]....
        /*0580*/ 	.word	0x00014c60


	//   ....[125]....
        /*0584*/ 	.word	0x00014ce0


	//   ....[126]....
        /*0588*/ 	.word	0x00014dc0


	//   ....[127]....
        /*058c*/ 	.word	0x00014e40


	//   ....[128]....
        /*0590*/ 	.word	0x00014f20


	//   ....[129]....
        /*0594*/ 	.word	0x00014fa0


	//   ....[130]....
        /*0598*/ 	.word	0x00015080


	//   ....[131]....
        /*059c*/ 	.word	0x00015100


	//   ....[132]....
        /*05a0*/ 	.word	0x000151d0


	//   ....[133]....
        /*05a4*/ 	.word	0x00015260


	//   ....[134]....
        /*05a8*/ 	.word	0x000152d0


	//   ....[135]....
        /*05ac*/ 	.word	0x00015350


	//   ....[136]....
        /*05b0*/ 	.word	0x00015410


	//   ....[137]....
        /*05b4*/ 	.word	0x00015480


	//   ....[138]....
        /*05b8*/ 	.word	0x00015570


	//   ....[139]....
        /*05bc*/ 	.word	0x000155e0


	//   ....[140]....
        /*05c0*/ 	.word	0x000156d0


	//   ....[141]....
        /*05c4*/ 	.word	0x00015740


	//   ....[142]....
        /*05c8*/ 	.word	0x00015830


	//   ....[143]....
        /*05cc*/ 	.word	0x000158a0


	//   ....[144]....
        /*05d0*/ 	.word	0x00015990


	//   ....[145]....
        /*05d4*/ 	.word	0x00015a00


	//   ....[146]....
        /*05d8*/ 	.word	0x00015af0


	//   ....[147]....
        /*05dc*/ 	.word	0x00015b60


	//   ....[148]....
        /*05e0*/ 	.word	0x00015c30


	//   ....[149]....
        /*05e4*/ 	.word	0x00015d60


	//   ....[150]....
        /*05e8*/ 	.word	0x00015e00


	//   ....[151]....
        /*05ec*/ 	.word	0x00015e70


	//   ....[152]....
        /*05f0*/ 	.word	0x00015f30


	//   ....[153]....
        /*05f4*/ 	.word	0x00015f90


	//   ....[154]....
        /*05f8*/ 	.word	0x00016050


	//   ....[155]....
        /*05fc*/ 	.word	0x000160b0


	//   ....[156]....
        /*0600*/ 	.word	0x00016170


	//   ....[157]....
        /*0604*/ 	.word	0x000161d0


	//   ....[158]....
        /*0608*/ 	.word	0x00016290


	//   ....[159]....
        /*060c*/ 	.word	0x000162f0


	//   ....[160]....
        /*0610*/ 	.word	0x000163b0


	//   ....[161]....
        /*0614*/ 	.word	0x00016490


	//   ....[162]....
        /*0618*/ 	.word	0x00016530


	//   ....[163]....
        /*061c*/ 	.word	0x00016590


	//   ....[164]....
        /*0620*/ 	.word	0x00016660


	//   ....[165]....
        /*0624*/ 	.word	0x000166c0


	//   ....[166]....
        /*0628*/ 	.word	0x00016790


	//   ....[167]....
        /*062c*/ 	.word	0x000167f0


	//   ....[168]....
        /*0630*/ 	.word	0x000168c0


	//   ....[169]....
        /*0634*/ 	.word	0x00016920


	//   ....[170]....
        /*0638*/ 	.word	0x000169f0


	//   ....[171]....
        /*063c*/ 	.word	0x00016a50


	//   ....[172]....
        /*0640*/ 	.word	0x00016b10


	//   ....[173]....
        /*0644*/ 	.word	0x00016c30


	//   ....[174]....
        /*0648*/ 	.word	0x00016cd0


	//   ....[175]....
        /*064c*/ 	.word	0x00016d30


	//   ....[176]....
        /*0650*/ 	.word	0x00016e00


	//   ....[177]....
        /*0654*/ 	.word	0x00016ea0


	//   ....[178]....
        /*0658*/ 	.word	0x00016f60


	//   ....[179]....
        /*065c*/ 	.word	0x00017000


	//   ....[180]....
        /*0660*/ 	.word	0x000170c0


	//   ....[181]....
        /*0664*/ 	.word	0x00017160


	//   ....[182]....
        /*0668*/ 	.word	0x00017220


	//   ....[183]....
        /*066c*/ 	.word	0x000172c0


	//   ....[184]....
        /*0670*/ 	.word	0x00017380


	//   ....[185]....
        /*0674*/ 	.word	0x00017450


	//   ....[186]....
        /*0678*/ 	.word	0x00017570


	//----- nvinfo : EIATTR_REG_RECONFIG
	.align		4
.L_420:
        /*067c*/ 	.byte	0x01, 0x54
	.zero		2


	//----- nvinfo : EIATTR_SYSCALL_OFFSETS
	.align		4
        /*0680*/ 	.byte	0x04, 0x46
        /*0682*/ 	.short	(.L_422 - .L_421)


	//   ....[0]....
.L_421:
        /*0684*/ 	.word	0x00001900


	//   ....[1]....
        /*0688*/ 	.word	0x000110b0


	//   ....[2]....
        /*068c*/ 	.word	0x00011200


	//   ....[3]....
        /*0690*/ 	.word	0x000112f0


	//   ....[4]....
        /*0694*/ 	.word	0x00012060


	//----- nvinfo : EIATTR_MBARRIER_INSTR_OFFSETS
	.align		4
.L_422:
        /*0698*/ 	.byte	0x04, 0x39
        /*069a*/ 	.short	(.L_424 - .L_423)


	//   ....[0]....
.L_423:
        /*069c*/ 	.word	0x00000180
        /*06a0*/ 	.word	0x000000ff
        /*06a4*/ 	.word	0x0002a800
        /*06a8*/ 	.short	0x0100
        /*06aa*/ 	.byte	0x08
	.zero		1


	//   ....[1]....
        /*06ac*/ 	.word	0x00000190
        /*06b0*/ 	.word	0x000000ff
        /*06b4*/ 	.word	0x0002a820
        /*06b8*/ 	.short	0x0100
        /*06ba*/ 	.byte	0x08
	.zero		1


	//   ....[2]....
        /*06bc*/ 	.word	0x00000280
        /*06c0*/ 	.word	0x000000ff
        /*06c4*/ 	.word	0x0002a830
        /*06c8*/ 	.short	0x0100
        /*06ca*/ 	.byte	0x08
	.zero		1


	//   ....[3]....
        /*06cc*/ 	.word	0x00000290
        /*06d0*/ 	.word	0x000000ff
        /*06d4*/ 	.word	0x0002a840
        /*06d8*/ 	.short	0x0100
        /*06da*/ 	.byte	0x08
	.zero		1


	//   ....[4]....
        /*06dc*/ 	.word	0x000002a0
        /*06e0*/ 	.word	0x000000ff
        /*06e4*/ 	.word	0x0002a838
        /*06e8*/ 	.short	0x0100
        /*06ea*/ 	.byte	0x08
	.zero		1


	//   ....[5]....
        /*06ec*/ 	.word	0x000002b0
        /*06f0*/ 	.word	0x000000ff
        /*06f4*/ 	.word	0x0002a848
        /*06f8*/ 	.short	0x0100
        /*06fa*/ 	.byte	0x08
	.zero		1


	//   ....[6]....
        /*06fc*/ 	.word	0x000003e0
        /*0700*/ 	.word	0x000000ff
        /*0704*/ 	.word	0x0002a850
        /*0708*/ 	.short	0x0100
        /*070a*/ 	.byte	0x08
	.zero		1


	//   ....[7]....
        /*070c*/ 	.word	0x000003f0
        /*0710*/ 	.word	0x000000ff
        /*0714*/ 	.word	0x0002a860
        /*0718*/ 	.short	0x0100
        /*071a*/ 	.byte	0x08
	.zero		1


	//   ....[8]....
        /*071c*/ 	.word	0x00000400
        /*0720*/ 	.word	0x000000ff
        /*0724*/ 	.word	0x0002a858
        /*0728*/ 	.short	0x0100
        /*072a*/ 	.byte	0x08
	.zero		1


	//   ....[9]....
        /*072c*/ 	.word	0x00000410
        /*0730*/ 	.word	0x000000ff
        /*0734*/ 	.word	0x0002a868
        /*0738*/ 	.short	0x0100
        /*073a*/ 	.byte	0x08
	.zero		1


	//   ....[10]....
        /*073c*/ 	.word	0x00000500
        /*0740*/ 	.word	0x000000ff
        /*0744*/ 	.word	0x0002a870
        /*0748*/ 	.short	0x0100
        /*074a*/ 	.byte	0x06
	.zero		1


	//   ....[11]....
        /*074c*/ 	.word	0x00000510
        /*0750*/ 	.word	0x000000ff
        /*0754*/ 	.word	0x0002a880
        /*0758*/ 	.short	0x0100
        /*075a*/ 	.byte	0x06
	.zero		1


	//   ....[12]....
        /*075c*/ 	.word	0x00000520
        /*0760*/ 	.word	0x000000ff
        /*0764*/ 	.word	0x0002a878
        /*0768*/ 	.short	0x0100
        /*076a*/ 	.byte	0x06
	.zero		1


	//   ....[13]....
        /*076c*/ 	.word	0x00000530
        /*0770*/ 	.word	0x000000ff
        /*0774*/ 	.word	0x0002a888
        /*0778*/ 	.short	0x0100
        /*077a*/ 	.byte	0x06
	.zero		1


	//   ....[14]....
        /*077c*/ 	.word	0x00000660
        /*0780*/ 	.word	0x000000ff
        /*0784*/ 	.word	0x0002a890
        /*0788*/ 	.short	0x0100
        /*078a*/ 	.byte	0x08
	.zero		1


	//   ....[15]....
        /*078c*/ 	.word	0x00000670
        /*0790*/ 	.word	0x000000ff
        /*0794*/ 	.word	0x0002a8a0
        /*0798*/ 	.short	0x0100
        /*079a*/ 	.byte	0x08
	.zero		1


	//   ....[16]....
        /*079c*/ 	.word	0x00000680
        /*07a0*/ 	.word	0x000000ff
        /*07a4*/ 	.word	0x0002a898
        /*07a8*/ 	.short	0x0100
        /*07aa*/ 	.byte	0x08
	.zero		1


	//   ....[17]....
        /*07ac*/ 	.word	0x00000690
        /*07b0*/ 	.word	0x000000ff
        /*07b4*/ 	.word	0x0002a8a8
        /*07b8*/ 	.short	0x0100
        /*07ba*/ 	.byte	0x08
	.zero		1


	//   ....[18]....
        /*07bc*/ 	.word	0x000007d0
        /*07c0*/ 	.word	0x000000ff
        /*07c4*/ 	.word	0x0002a8b0
        /*07c8*/ 	.short	0x0100
        /*07ca*/ 	.byte	0x08
	.zero		1


	//   ....[19]....
        /*07cc*/ 	.word	0x000007e0
        /*07d0*/ 	.word	0x000000ff
        /*07d4*/ 	.word	0x0002a8c0
        /*07d8*/ 	.short	0x0100
        /*07da*/ 	.byte	0x08
	.zero		1


	//   ....[20]....
        /*07dc*/ 	.word	0x000007f0
        /*07e0*/ 	.word	0x000000ff
        /*07e4*/ 	.word	0x0002a8b8
        /*07e8*/ 	.short	0x0100
        /*07ea*/ 	.byte	0x08
	.zero		1


	//   ....[21]....
        /*07ec*/ 	.word	0x00000800
        /*07f0*/ 	.word	0x000000ff
        /*07f4*/ 	.word	0x0002a8c8
        /*07f8*/ 	.short	0x0100
        /*07fa*/ 	.byte	0x08
	.zero		1


	//   ....[22]....
        /*07fc*/ 	.word	0x00001970
        /*0800*/ 	.word	0x000000ff
        /*0804*/ 	.word	0x0002a800
        /*0808*/ 	.short	0x010a
        /*080a*/ 	.byte	0x28
	.zero		1


	//   ....[23]....
        /*080c*/ 	.word	0x000019f0
        /*0810*/ 	.word	0x0000000f
        /*0814*/ 	.word	0x0002a830
        /*0818*/ 	.short	0x010a
        /*081a*/ 	.byte	0x3f
	.zero		1


	//   ....[24]....
        /*081c*/ 	.word	0x00001a30
        /*0820*/ 	.word	0x0000000f
        /*0824*/ 	.word	0x0002a830
        /*0828*/ 	.short	0x010a
        /*082a*/ 	.byte	0x3f
	.zero		1


	//   ....[25]....
        /*082c*/ 	.word	0x000024a0
        /*0830*/ 	.word	0x000000ff
        /*0834*/ 	.word	0x00000000
        /*0838*/ 	.short	0x0101
        /*083a*/ 	.byte	0x04
	.zero		1


	//   ....[26]....
        /*083c*/ 	.word	0x00004c60
        /*0840*/ 	.word	0x000000ff
        /*0844*/ 	.word	0x0002a830
        /*0848*/ 	.short	0x010a
        /*084a*/ 	.byte	0x07
	.zero		1


	//   ....[27]....
        /*084c*/ 	.word	0x00004ca0
        /*0850*/ 	.word	0x000000ff
        /*0854*/ 	.word	0x0002a830
        /*0858*/ 	.short	0x010a
        /*085a*/ 	.byte	0x07
	.zero		1


	//   ....[28]....
        /*085c*/ 	.word	0x00005580
        /*0860*/ 	.word	0x000000ff
        /*0864*/ 	.word	0x0002a850
        /*0868*/ 	.short	0x010a
        /*086a*/ 	.byte	0x06
	.zero		1


	//   ....[29]....
        /*086c*/ 	.word	0x000055c0
        /*0870*/ 	.word	0x000000ff
        /*0874*/ 	.word	0x0002a850
        /*0878*/ 	.short	0x010a
        /*087a*/ 	.byte	0x06
	.zero		1


	//   ....[30]....
        /*087c*/ 	.word	0x00005c70
        /*0880*/ 	.word	0x000000ff
        /*0884*/ 	.word	0x00000000
        /*0888*/ 	.short	0x0101
        /*088a*/ 	.byte	0x07
	.zero		1


	//   ....[31]....
        /*088c*/ 	.word	0x00007dc0
        /*0890*/ 	.word	0x000000ff
        /*0894*/ 	.word	0x00000000
        /*0898*/ 	.short	0x0101
        /*089a*/ 	.byte	0x06
	.zero		1


	//   ....[32]....
        /*089c*/ 	.word	0x00008260
        /*08a0*/ 	.word	0x000000ff
        /*08a4*/ 	.word	0x0002a830
        /*08a8*/ 	.short	0x010a
        /*08aa*/ 	.byte	0x07
	.zero		1


	//   ....[33]....
        /*08ac*/ 	.word	0x000082a0
        /*08b0*/ 	.word	0x000000ff
        /*08b4*/ 	.word	0x0002a830
        /*08b8*/ 	.short	0x010a
        /*08ba*/ 	.byte	0x07
	.zero		1


	//   ....[34]....
        /*08bc*/ 	.word	0x00008b80
        /*08c0*/ 	.word	0x000000ff
        /*08c4*/ 	.word	0x0002a850
        /*08c8*/ 	.short	0x010a
        /*08ca*/ 	.byte	0x06
	.zero		1


	//   ....[35]....
        /*08cc*/ 	.word	0x00008bc0
        /*08d0*/ 	.word	0x000000ff
        /*08d4*/ 	.word	0x0002a850
        /*08d8*/ 	.short	0x010a
        /*08da*/ 	.byte	0x06
	.zero		1


	//   ....[36]....
        /*08dc*/ 	.word	0x00009270
        /*08e0*/ 	.word	0x000000ff
        /*08e4*/ 	.word	0x00000000
        /*08e8*/ 	.short	0x0101
        /*08ea*/ 	.byte	0x07
	.zero		1


	//   ....[37]....
        /*08ec*/ 	.word	0x0000a260
        /*08f0*/ 	.word	0x000000ff
        /*08f4*/ 	.word	0x00000000
        /*08f8*/ 	.short	0x0101
        /*08fa*/ 	.byte	0x06
	.zero		1


	//   ....[38]....
        /*08fc*/ 	.word	0x0000a520
        /*0900*/ 	.word	0x000000ff
        /*0904*/ 	.word	0x0002a830
        /*0908*/ 	.short	0x010a
        /*090a*/ 	.byte	0x06
	.zero		1


	//   ....[39]....
        /*090c*/ 	.word	0x0000a560
        /*0910*/ 	.word	0x000000ff
        /*0914*/ 	.word	0x0002a830
        /*0918*/ 	.short	0x010a
        /*091a*/ 	.byte	0x06
	.zero		1


	//   ....[40]....
        /*091c*/ 	.word	0x0000ae40
        /*0920*/ 	.word	0x000000ff
        /*0924*/ 	.word	0x0002a850
        /*0928*/ 	.short	0x010a
        /*092a*/ 	.byte	0x0a
	.zero		1


	//   ....[41]....
        /*092c*/ 	.word	0x0000ae80
        /*0930*/ 	.word	0x000000ff
        /*0934*/ 	.word	0x0002a850
        /*0938*/ 	.short	0x010a
        /*093a*/ 	.byte	0x0a
	.zero		1


	//   ....[42]....
        /*093c*/ 	.word	0x0000b4d0
        /*0940*/ 	.word	0x000000ff
        /*0944*/ 	.word	0x00000000
        /*0948*/ 	.short	0x0101
        /*094a*/ 	.byte	0x04
	.zero		1


	//   ....[43]....
        /*094c*/ 	.word	0x0000d680
        /*0950*/ 	.word	0x000000ff
        /*0954*/ 	.word	0x00000000
        /*0958*/ 	.short	0x0101
        /*095a*/ 	.byte	0x0a
	.zero		1


	//   ....[44]....
        /*095c*/ 	.word	0x0000dc40
        /*0960*/ 	.word	0x000000ff
        /*0964*/ 	.word	0x0002a850
        /*0968*/ 	.short	0x010a
        /*096a*/ 	.byte	0x05
	.zero		1


	//   ....[45]....
        /*096c*/ 	.word	0x0000dc80
        /*0970*/ 	.word	0x000000ff
        /*0974*/ 	.word	0x0002a850
        /*0978*/ 	.short	0x010a
        /*097a*/ 	.byte	0x05
	.zero		1


	//   ....[46]....
        /*097c*/ 	.word	0x0000e150
        /*0980*/ 	.word	0x000000ff
        /*0984*/ 	.word	0x00000000
        /*0988*/ 	.short	0x0101
        /*098a*/ 	.byte	0x04
	.zero		1


	//   ....[47]....
        /*098c*/ 	.word	0x0000f470
        /*0990*/ 	.word	0x00000017
        /*0994*/ 	.word	0x00000000
        /*0998*/ 	.short	0x0101
        /*099a*/ 	.byte	0x3f
	.zero		1


	//   ....[48]....
        /*099c*/ 	.word	0x00011840
        /*09a0*/ 	.word	0x00000000
        /*09a4*/ 	.word	0x0002a840
        /*09a8*/ 	.short	0x010a
        /*09aa*/ 	.byte	0x3f
	.zero		1


	//   ....[49]....
        /*09ac*/ 	.word	0x00011e50
        /*09b0*/ 	.word	0x00000000
        /*09b4*/ 	.word	0x0002a830
        /*09b8*/ 	.short	0x0107
        /*09ba*/ 	.byte	0x3f
	.zero		1


	//   ....[50]....
        /*09bc*/ 	.word	0x00011f00
        /*09c0*/ 	.word	0x00000000
        /*09c4*/ 	.word	0x0002a830
        /*09c8*/ 	.short	0x0101
        /*09ca*/ 	.byte	0x3f
	.zero		1


	//   ....[51]....
        /*09cc*/ 	.word	0x00012930
        /*09d0*/ 	.word	0x00000010
        /*09d4*/ 	.word	0x0002a800
        /*09d8*/ 	.short	0x0107
        /*09da*/ 	.byte	0x3f
	.zero		1


	//   ....[52]....
        /*09dc*/ 	.word	0x00012a20
        /*09e0*/ 	.word	0x00000010
        /*09e4*/ 	.word	0x0002a800
        /*09e8*/ 	.short	0x0101
        /*09ea*/ 	.byte	0x3f
	.zero		1


	//   ....[53]....
        /*09ec*/ 	.word	0x00012a40
        /*09f0*/ 	.word	0x00000010
        /*09f4*/ 	.word	0x0002a820
        /*09f8*/ 	.short	0x010a
        /*09fa*/ 	.byte	0x3f
	.zero		1


	//   ....[54]....
        /*09fc*/ 	.word	0x00012d90
        /*0a00*/ 	.word	0x00000006
        /*0a04*/ 	.word	0x0002a840
        /*0a08*/ 	.short	0x010a
        /*0a0a*/ 	.byte	0x3f
	.zero		1


	//   ....[55]....
        /*0a0c*/ 	.word	0x00013260
        /*0a10*/ 	.word	0x00000006
        /*0a14*/ 	.word	0x0002a830
        /*0a18*/ 	.short	0x0107
        /*0a1a*/ 	.byte	0x3f
	.zero		1


	//   ....[56]....
        /*0a1c*/ 	.word	0x00013310
        /*0a20*/ 	.word	0x00000006
        /*0a24*/ 	.word	0x0002a830
        /*0a28*/ 	.short	0x0101
        /*0a2a*/ 	.byte	0x3f
	.zero		1


	//   ....[57]....
        /*0a2c*/ 	.word	0x00013370
        /*0a30*/ 	.word	0x00000006
        /*0a34*/ 	.word	0x0002a860
        /*0a38*/ 	.short	0x010a
        /*0a3a*/ 	.byte	0x3f
	.zero		1


	//   ....[58]....
        /*0a3c*/ 	.word	0x000137a0
        /*0a40*/ 	.word	0x00000006
        /*0a44*/ 	.word	0x0002a850
        /*0a48*/ 	.short	0x0107
        /*0a4a*/ 	.byte	0x3f
	.zero		1


	//   ....[59]....
        /*0a4c*/ 	.word	0x000138e0
        /*0a50*/ 	.word	0x00000006
        /*0a54*/ 	.word	0x0002a850
        /*0a58*/ 	.short	0x0101
        /*0a5a*/ 	.byte	0x3f
	.zero		1


	//   ....[60]....
        /*0a5c*/ 	.word	0x00013b60
        /*0a60*/ 	.word	0x00000004
        /*0a64*/ 	.word	0x0002a860
        /*0a68*/ 	.short	0x010a
        /*0a6a*/ 	.byte	0x3f
	.zero		1


	//   ....[61]....
        /*0a6c*/ 	.word	0x00013f60
        /*0a70*/ 	.word	0x00000004
        /*0a74*/ 	.word	0x0002a850
        /*0a78*/ 	.short	0x0107
        /*0a7a*/ 	.byte	0x3f
	.zero		1


	//   ....[62]....
        /*0a7c*/ 	.word	0x00014010
        /*0a80*/ 	.word	0x00000004
        /*0a84*/ 	.word	0x0002a850
        /*0a88*/ 	.short	0x0101
        /*0a8a*/ 	.byte	0x3f
	.zero		1


	//   ....[63]....
        /*0a8c*/ 	.word	0x000142b0
        /*0a90*/ 	.word	0x00000004
        /*0a94*/ 	.word	0x0002a820
        /*0a98*/ 	.short	0x010a
        /*0a9a*/ 	.byte	0x3f
	.zero		1


	//   ....[64]....
        /*0a9c*/ 	.word	0x00014450
        /*0aa0*/ 	.word	0x00000005
        /*0aa4*/ 	.word	0x0002a840
        /*0aa8*/ 	.short	0x010a
        /*0aaa*/ 	.byte	0x3f
	.zero		1


	//   ....[65]....
        /*0aac*/ 	.word	0x000144f0
        /*0ab0*/ 	.word	0x00000017
        /*0ab4*/ 	.word	0x0002a840
        /*0ab8*/ 	.short	0x010a
        /*0aba*/ 	.byte	0x3f
	.zero		1


	//   ....[66]....
        /*0abc*/ 	.word	0x00014530
        /*0ac0*/ 	.word	0x00000005
        /*0ac4*/ 	.word	0x0002a860
        /*0ac8*/ 	.short	0x010a
        /*0aca*/ 	.byte	0x3f
	.zero		1


	//   ....[67]....
        /*0acc*/ 	.word	0x00014570
        /*0ad0*/ 	.word	0x00000017
        /*0ad4*/ 	.word	0x0002a860
        /*0ad8*/ 	.short	0x010a
        /*0ada*/ 	.byte	0x3f
	.zero		1


	//   ....[68]....
        /*0adc*/ 	.word	0x000145e0
        /*0ae0*/ 	.word	0x00000003
        /*0ae4*/ 	.word	0x0002a800
        /*0ae8*/ 	.short	0x010a
        /*0aea*/ 	.byte	0x3f
	.zero		1


	//   ....[69]....
        /*0aec*/ 	.word	0x00014630
        /*0af0*/ 	.word	0x0000000f
        /*0af4*/ 	.word	0x0002a830
        /*0af8*/ 	.short	0x010a
        /*0afa*/ 	.byte	0x3f
	.zero		1


	//   ....[70]....
        /*0afc*/ 	.word	0x00014690
        /*0b00*/ 	.word	0x0000000e
        /*0b04*/ 	.word	0x0002a830
        /*0b08*/ 	.short	0x010a
        /*0b0a*/ 	.byte	0x3f
	.zero		1


	//   ....[71]....
        /*0b0c*/ 	.word	0x000146f0
        /*0b10*/ 	.word	0x0000000d
        /*0b14*/ 	.word	0x0002a850
        /*0b18*/ 	.short	0x010a
        /*0b1a*/ 	.byte	0x3f
	.zero		1


	//   ....[72]....
        /*0b1c*/ 	.word	0x00014750
        /*0b20*/ 	.word	0x0000000c
        /*0b24*/ 	.word	0x0002a830
        /*0b28*/ 	.short	0x010a
        /*0b2a*/ 	.byte	0x3f
	.zero		1


	//   ....[73]....
        /*0b2c*/ 	.word	0x000147b0
        /*0b30*/ 	.word	0x0000000b
        /*0b34*/ 	.word	0x0002a850
        /*0b38*/ 	.short	0x010a
        /*0b3a*/ 	.byte	0x3f
	.zero		1


	//   ....[74]....
        /*0b3c*/ 	.word	0x00014810
        /*0b40*/ 	.word	0x0000000e
        /*0b44*/ 	.word	0x0002a830
        /*0b48*/ 	.short	0x010a
        /*0b4a*/ 	.byte	0x3f
	.zero		1


	//   ....[75]....
        /*0b4c*/ 	.word	0x00014870
        /*0b50*/ 	.word	0x0000000b
        /*0b54*/ 	.word	0x0002a850
        /*0b58*/ 	.short	0x010a
        /*0b5a*/ 	.byte	0x3f
	.zero		1


	//   ....[76]....
        /*0b5c*/ 	.word	0x000148d0
        /*0b60*/ 	.word	0x00000005
        /*0b64*/ 	.word	0x0002a850
        /*0b68*/ 	.short	0x010a
        /*0b6a*/ 	.byte	0x3f
	.zero		1


	//   ....[77]....
        /*0b6c*/ 	.word	0x000149d0
        /*0b70*/ 	.word	0x00000000
        /*0b74*/ 	.word	0x0002a840
        /*0b78*/ 	.short	0x010a
        /*0b7a*/ 	.byte	0x3f
	.zero		1


	//   ....[78]....
        /*0b7c*/ 	.word	0x00015c60
        /*0b80*/ 	.word	0x00000010
        /*0b84*/ 	.word	0x0002a820
        /*0b88*/ 	.short	0x010a
        /*0b8a*/ 	.byte	0x3f
	.zero		1


	//   ....[79]....
        /*0b8c*/ 	.word	0x00015cb0
        /*0b90*/ 	.word	0x00000006
        /*0b94*/ 	.word	0x0002a840
        /*0b98*/ 	.short	0x010a
        /*0b9a*/ 	.byte	0x3f
	.zero		1


	//   ....[80]....
        /*0b9c*/ 	.word	0x000163e0
        /*0ba0*/ 	.word	0x00000006
        /*0ba4*/ 	.word	0x0002a860
        /*0ba8*/ 	.short	0x010a
        /*0baa*/ 	.byte	0x3f
	.zero		1


	//   ....[81]....
        /*0bac*/ 	.word	0x00016b80
        /*0bb0*/ 	.word	0x00000004
        /*0bb4*/ 	.word	0x0002a860
        /*0bb8*/ 	.short	0x010a
        /*0bba*/ 	.byte	0x3f
	.zero		1


	//   ....[82]....
        /*0bbc*/ 	.word	0x00017490
        /*0bc0*/ 	.word	0x00000004
        /*0bc4*/ 	.word	0x0002a820
        /*0bc8*/ 	.short	0x010a
        /*0bca*/ 	.byte	0x3f
	.zero		1


	//   ....[83]....
        /*0bcc*/ 	.word	0x00017630
        /*0bd0*/ 	.word	0x00000005
        /*0bd4*/ 	.word	0x0002a840
        /*0bd8*/ 	.short	0x010a
        /*0bda*/ 	.byte	0x3f
	.zero		1


	//   ....[84]....
        /*0bdc*/ 	.word	0x00017680
        /*0be0*/ 	.word	0x00000017
        /*0be4*/ 	.word	0x0002a840
        /*0be8*/ 	.short	0x010a
        /*0bea*/ 	.byte	0x3f
	.zero		1


	//   ....[85]....
        /*0bec*/ 	.word	0x000176d0
        /*0bf0*/ 	.word	0x00000005
        /*0bf4*/ 	.word	0x0002a860
        /*0bf8*/ 	.short	0x010a
        /*0bfa*/ 	.byte	0x3f
	.zero		1


	//----- nvinfo : EIATTR_NUM_MBARRIERS
	.align		4
.L_424:
        /*0bfc*/ 	.byte	0x03, 0x38
        /*0bfe*/ 	.short	0x0016


	//----- nvinfo : EIATTR_EXIT_INSTR_OFFSETS
	.align		4
        /*0c00*/ 	.byte	0x04, 0x1c
        /*0c02*/ 	.short	(.L_426 - .L_425)


	//   ....[0]....
.L_425:
        /*0c04*/ 	.word	0x00000950


	//   ....[1]....
        /*0c08*/ 	.word	0x00010140


	//   ....[2]....
        /*0c0c*/ 	.word	0x000145c0


	//----- nvinfo : EIATTR_MAX_THREADS
	.align		4
.L_426:
        /*0c10*/ 	.byte	0x04, 0x05
        /*0c12*/ 	.short	(.L_428 - .L_427)
.L_427:
        /*0c14*/ 	.word	0x00000180
        /*0c18*/ 	.word	0x00000001
        /*0c1c*/ 	.word	0x00000001


	//----- nvinfo : EIATTR_CRS_STACK_SIZE
	.align		4
.L_428:
        /*0c20*/ 	.byte	0x04, 0x1e
        /*0c22*/ 	.short	(.L_430 - .L_429)
.L_429:
        /*0c24*/ 	.word	0x00000000


	//----- nvinfo : EIATTR_CBANK_PARAM_SIZE
	.align		4
.L_430:
        /*0c28*/ 	.byte	0x03, 0x19
        /*0c2a*/ 	.short	0x0af0


	//----- nvinfo : EIATTR_PARAM_CBANK
	.align		4
        /*0c2c*/ 	.byte	0x04, 0x0a
        /*0c2e*/ 	.short	(.L_432 - .L_431)
	.align		4
.L_431:
        /*0c30*/ 	.word	index@(.nv.constant0._ZN7cutlass13device_kernelIN5flash11enable_sm90INS1_16FlashAttnFwdSm90INS1_25CollectiveMainloopFwdSm90ILi2EN4cute5tupleIJNS5_1CILi1EEES8_S8_EEENS6_IJNS7_ILi128EEENS7_ILi96EEENS7_ILi192EEEEEELi128ENS_6half_tEfNS_4arch4Sm90ELb0ELb1ELb1ELb0ELb1ELb0ELb0ELb1ELb1ELb1ELb0ELb0EEENS1_21CollectiveEpilogueFwdINS6_IJSA_SA_SB_EEES9_SE_SG_Li256ELb0ELb1ELb0ELb0EEENS1_30DynamicPersistentTileSchedulerILi256ELi128ELb0ELb1ELb1EEEEEEEEEvNT_6ParamsE)
        /*0c34*/ 	.short	0x0210
        /*0c36*/ 	.short	0x0af0


	//----- nvinfo : EIATTR_SW_WAR
	.align		4
.L_432:
        /*0c38*/ 	.byte	0x04, 0x36
        /*0c3a*/ 	.short	(.L_434 - .L_433)
.L_433:
        /*0c3c*/ 	.word	0x00000008
.L_434:


//--------------------- .nv.info._ZN7cutlass13device_kernelIN5flash11enable_sm90INS1_16FlashAttnFwdSm90INS1_25CollectiveMainloopFwdSm90ILi2EN4cute5tupleIJNS5_1CILi1EEES8_S8_EEENS6_IJNS7_ILi128EEENS7_ILi96EEENS7_ILi192EEEEEELi128ENS_6half_tEfNS_4arch4Sm90ELb0ELb1ELb1ELb1ELb1ELb0ELb0ELb1ELb1ELb1ELb0ELb0EEENS1_21CollectiveEpilogueFwdINS6_IJSA_SA_SB_EEES9_SE_SG_Li256ELb1ELb1ELb0ELb0EEENS1_36VarlenDynamicPersistentTileSchedulerILi128ELi96ELi256ELi128ELb0ELb1ELb1ELb1ELb0ELb1EEEEEEEEEvNT_6ParamsE --------------------------
	.section	.nv.info._ZN7cutlass13device_kernelIN5flash11enable_sm90INS1_16FlashAttnFwdSm90INS1_25CollectiveMainloopFwdSm90ILi2EN4cute5tupleIJNS5_1CILi1EEES8_S8_EEENS6_IJNS7_ILi128EEENS7_ILi96EEENS7_ILi192EEEEEELi128ENS_6half_tEfNS_4arch4Sm90ELb0ELb1ELb1ELb1ELb1ELb0ELb0ELb1ELb1ELb1ELb0ELb0EEENS1_21CollectiveEpilogueFwdINS6_IJSA_SA_SB_EEES9_SE_SG_Li256ELb1ELb1ELb0ELb0EEENS1_36VarlenDynamicPersistentTileSchedulerILi128ELi96ELi256ELi128ELb0ELb1ELb1ELb1ELb0ELb1EEEEEEEEEvNT_6ParamsE,"",@"SHT_CUDA_INFO"
	.sectionflags	@""
	.align	4


	//----- nvinfo : EIATTR_CUDA_API_VERSION
	.align		4
        /*0000*/ 	.byte	0x04, 0x37
        /*0002*/ 	.short	(.L_436 - .L_435)
.L_435:
        /*0004*/ 	.word	0x00000082


	//----- nvinfo : EIATTR_KPARAM_INFO
	.align		4
.L_436:
        /*0008*/ 	.byte	0x04, 0x17
        /*000a*/ 	.short	(.L_438 - .L_437)
.L_437:
        /*000c*/ 	.word	0x00000000
        /*0010*/ 	.short	0x0000
        /*0012*/ 	.short	0x0070
        /*0014*/ 	.byte	0x00, 0xf0, 0x01, 0x2a


	//----- nvinfo : EIATTR_SPARSE_MMA_MASK
	.align		4
.L_438:
        /*0018*/ 	.byte	0x03, 0x50
        /*001a*/ 	.short	0x0000


	//----- nvinfo : EIATTR_MAXREG_COUNT
	.align		4
        /*001c*/ 	.byte	0x03, 0x1b
        /*001e*/ 	.short	0x00a8


	//----- nvinfo : EIATTR_NUM_BARRIERS
	.align		4
        /*0020*/ 	.byte	0x02, 0x4c
        /*0022*/ 	.byte	0x09
	.zero		1


	//----- nvinfo : EIATTR_EXTERNS
	.align		4
        /*0024*/ 	.byte	0x04, 0x0f
        /*0026*/ 	.short	(.L_440 - .L_439)


	//   ....[0]....
	.align		4
.L_439:
        /*0028*/ 	.word	index@(__assertfail)


	//----- nvinfo : EIATTR_ANNOTATIONS
	.align		4
.L_440:
        /*002c*/ 	.byte	0x04, 0x55
        /*002e*/ 	.short	(.L_442 - .L_441)


	//   ....[0]....
.L_441:
        /* <DEDUP_REMOVED lines=19> */
        /*0154*/ 	.byte	0x50, 0x5e, 0x01, 0x00, 0x01, 0x00, 0x00, 0x00, 0xf0, 0x5f, 0x01, 0x00


	//----- nvinfo : EIATTR_MERCURY_ISA_VERSION
	.align		4
.L_442:
        /*0160*/ 	.byte	0x03, 0x5f
        /*0162*/ 	.short	0x0101


	//----- nvinfo : EIATTR_UNUSED_LOAD_BYTE_OFFSET
	.align		4
        /*0164*/ 	.byte	0x04, 0x44
        /*0166*/ 	.short	(.L_444 - .L_443)


	//   ....[0]....
.L_443:
        /*0168*/ 	.word	0x00000950
        /*016c*/ 	.word	0x0000fff0


	//   ....[1]....
        /*0170*/ 	.word	0x0000e5e0
        /*0174*/ 	.word	0x0000fff0


	//----- nvinfo : EIATTR_INT_WARP_WIDE_INSTR_OFFSETS
	.align		4
.L_444:
        /*0178*/ 	.byte	0x04, 0x31
        /*017a*/ 	.short	(.L_446 - .L_445)


	//   ....[0]....
.L_445:
        /*017c*/ 	.word	0x000000c0


	//   ....[1]....
        /*0180*/ 	.word	0x000000d0


	//   ....[2]....
        /*0184*/ 	.word	0x00000170


	//   ....[3]....
        /*0188*/ 	.word	0x00011b50


	//   ....[4]....
        /*018c*/ 	.word	0x00011be0


	//   ....[5]....
        /*0190*/ 	.word	0x00014b50


	//   ....[6]....
        /*0194*/ 	.word	0x00014be0


	//----- nvinfo : EIATTR_COOP_GROUP_MASK_REGIDS
	.align		4
.L_446:
        /*0198*/ 	.byte	0x04, 0x29
        /*019a*/ 	.short	(.L_448 - .L_447)


	//   ....[0]....
.L_447:
        /*019c*/ 	.word	0xffffffff


	//   ....[1]....
        /*01a0*/ 	.word	0xffffffff


	//   ....[2]....
        /*01a4*/ 	.word	0xffffffff


	//   ....[3]....
        /*01a8*/ 	.word	0xffffffff


	//   ....[4]....
        /*01ac*/ 	.word	0xffffffff


	//   ....[5]....
        /*01b0*/ 	.word	0xffffffff


	//   ....[6]....
        /*01b4*/ 	.word	0xffffffff


	//   ....[7]....
        /*01b8*/ 	.word	0xffffffff


	//   ....[8]....
        /*01bc*/ 	.word	0xffffffff


	//   ....[9]....
        /*01c0*/ 	.word	0xffffffff


	//   ....[10]....
        /*01c4*/ 	.word	0xffffffff


	//   ....[11]....
        /*01c8*/ 	.word	0xffffffff


	//   ....[12]....
        /*01cc*/ 	.word	0xffffffff


	//   ....[13]....
        /*01d0*/ 	.word	0xffffffff


	//   ....[14]....
        /*01d4*/ 	.word	0xffffffff


	//   ....[15]....
        /*01d8*/ 	.word	0xffffffff


	//   ....[16]....
        /*01dc*/ 	.word	0xffffffff


	//   ....[17]....
        /*01e0*/ 	.word	0xffffffff


	//   ....[18]....
        /*01e4*/ 	.word	0xffffffff


	//   ....[19]....
        /*01e8*/ 	.word	0xffffffff


	//   ....[20]....
        /*01ec*/ 	.word	0xffffffff


	//   ....[21]....
        /*01f0*/ 	.word	0xffffffff


	//   ....[22]....
        /*01f4*/ 	.word	0xffffffff


	//   ....[23]....
        /*01f8*/ 	.word	0xffffffff


	//   ....[24]....
        /*01fc*/ 	.word	0xffffffff


	//   ....[25]....
        /*0200*/ 	.word	0xffffffff


	//   ....[26]....
        /*0204*/ 	.word	0xffffffff


	//   ....[27]....
        /*0208*/ 	.word	0xffffffff


	//   ....[28]....
        /*020c*/ 	.word	0xffffffff


	//   ....[29]....
        /*0210*/ 	.word	0xffffffff


	//   ....[30]....
        /*0214*/ 	.word	0xffffffff


	//   ....[31]....
        /*0218*/ 	.word	0xffffffff


	//   ....[32]....
        /*021c*/ 	.word	0xffffffff


	//   ....[33]....
        /*0220*/ 	.word	0xffffffff


	//   ....[34]....
        /*0224*/ 	.word	0xffffffff


	//   ....[35]....
        /*0228*/ 	.word	0xffffffff


	//   ....[36]....
        /*022c*/ 	.word	0xffffffff


	//   ....[37]....
        /*0230*/ 	.word	0xffffffff


	//   ....[38]....
        /*0234*/ 	.word	0xffffffff


	//   ....[39]....
        /*0238*/ 	.word	0xffffffff


	//   ....[40]....
        /*023c*/ 	.word	0xffffffff


	//   ....[41]....
        /*0240*/ 	.word	0xffffffff


	//   ....[42]....
        /*0244*/ 	.word	0xffffffff


	//   ....[43]....
        /*0248*/ 	.word	0xffffffff


	//   ....[44]....
        /*024c*/ 	.word	0xffffffff


	//   ....[45]....
        /*0250*/ 	.word	0xffffffff


	//   ....[46]....
        /*0254*/ 	.word	0xffffffff


	//   ....[47]....
        /*0258*/ 	.word	0xffffffff


	//   ....[48]....
        /*025c*/ 	.word	0xffffffff


	//   ....[49]....
        /*0260*/ 	.word	0xffffffff


	//   ....[50]....
        /*0264*/ 	.word	0xffffffff


	//   ....[51]....
        /*0268*/ 	.word	0xffffffff


	//   ....[52]....
        /*026c*/ 	.word	0xffffffff


	//   ....[53]....
        /*0270*/ 	.word	0xffffffff


	//   ....[54]....
        /*0274*/ 	.word	0xffffffff


	//   ....[55]....
        /*0278*/ 	.word	0xffffffff


	//   ....[56]....
        /*027c*/ 	.word	0xffffffff


	//   ....[57]....
        /*0280*/ 	.word	0xffffffff


	//   ....[58]....
        /*0284*/ 	.word	0xffffffff


	//   ....[59]....
        /*0288*/ 	.word	0xffffffff


	//   ....[60]....
        /*028c*/ 	.word	0xffffffff


	//   ....[61]....
        /*0290*/ 	.word	0xffffffff


	//   ....[62]....
        /*0294*/ 	.word	0xffffffff


	//   ....[63]....
        /*0298*/ 	.word	0xffffffff


	//   ....[64]....
        /*029c*/ 	.word	0xffffffff


	//   ....[65]....
        /*02a0*/ 	.word	0xffffffff


	//   ....[66]....
        /*02a4*/ 	.word	0xffffffff


	//   ....[67]....
        /*02a8*/ 	.word	0xffffffff


	//   ....[68]....
        /*02ac*/ 	.word	0xffffffff


	//   ....[69]....
        /*02b0*/ 	.word	0xffffffff


	//   ....[70]....
        /*02b4*/ 	.word	0xffffffff


	//   ....[71]....
        /*02b8*/ 	.word	0xffffffff


	//   ....[72]....
        /*02bc*/ 	.word	0xffffffff


	//   ....[73]....
        /*02c0*/ 	.word	0xffffffff


	//   ....[74]....
        /*02c4*/ 	.word	0xffffffff


	//   ....[75]....
        /*02c8*/ 	.word	0xffffffff


	//   ....[76]....
        /*02cc*/ 	.word	0xffffffff


	//   ....[77]....
        /*02d0*/ 	.word	0xffffffff


	//   ....[78]....
        /*02d4*/ 	.word	0xffffffff


	//   ....[79]....
        /*02d8*/ 	.word	0xffffffff


	//   ....[80]....
        /*02dc*/ 	.word	0xffffffff


	//   ....[81]....
        /*02e0*/ 	.word	0xffffffff


	//   ....[82]....
        /*02e4*/ 	.word	0xffffffff


	//   ....[83]....
        /*02e8*/ 	.word	0xffffffff


	//   ....[84]....
        /*02ec*/ 	.word	0xffffffff


	//   ....[85]....
        /*02f0*/ 	.word	0xffffffff


	//   ....[86]....
        /*02f4*/ 	.word	0xffffffff


	//   ....[87]....
        /*02f8*/ 	.word	0xffffffff


	//   ....[88]....
        /*02fc*/ 	.word	0xffffffff


	//   ....[89]....
        /*0300*/ 	.word	0xffffffff


	//   ....[90]....
        /*0304*/ 	.word	0xffffffff


	//   ....[91]....
        /*0308*/ 	.word	0xffffffff


	//   ....[92]....
        /*030c*/ 	.word	0xffffffff


	//   ....[93]....
        /*0310*/ 	.word	0xffffffff


	//   ....[94]....
        /*0314*/ 	.word	0xffffffff


	//   ....[95]....
        /*0318*/ 	.word	0xffffffff


	//   ....[96]....
        /*031c*/ 	.word	0xffffffff


	//   ....[97]....
        /*0320*/ 	.word	0xffffffff


	//   ....[98]....
        /*0324*/ 	.word	0xffffffff


	//   ....[99]....
        /*0328*/ 	.word	0xffffffff


	//   ....[100]....
        /*032c*/ 	.word	0xffffffff


	//   ....[101]....
        /*0330*/ 	.word	0xffffffff


	//   ....[102]....
        /*0334*/ 	.word	0xffffffff


	//   ....[103]....
        /*0338*/ 	.word	0xffffffff


	//   ....[104]....
        /*033c*/ 	.word	0xffffffff


	//   ....[105]....
        /*0340*/ 	.word	0xffffffff


	//   ....[106]....
        /*0344*/ 	.word	0xffffffff


	//   ....[107]....
        /*0348*/ 	.word	0xffffffff


	//   ....[108]....
        /*034c*/ 	.word	0xffffffff


	//   ....[109]....
        /*0350*/ 	.word	0xffffffff


	//   ....[110]....
        /*0354*/ 	.word	0xffffffff


	//   ....[111]....
        /*0358*/ 	.word	0xffffffff


	//   ....[112]....
        /*035c*/ 	.word	0xffffffff


	//   ....[113]....
        /*0360*/ 	.word	0xffffffff


	//   ....[114]....
        /*0364*/ 	.word	0xffffffff


	//   ....[115]....
        /*0368*/ 	.word	0xffffffff


	//   ....[116]....
        /*036c*/ 	.word	0xffffffff


	//   ....[117]....
        /*0370*/ 	.word	0xffffffff


	//   ....[118]....
        /*0374*/ 	.word	0xffffffff


	//   ....[119]....
        /*0378*/ 	.word	0xffffffff


	//   ....[120]....
        /*037c*/ 	.word	0xffffffff


	//   ....[121]....
        /*0380*/ 	.word	0xffffffff


	//   ....[122]....
        /*0384*/ 	.word	0xffffffff


	//   ....[123]....
        /*0388*/ 	.word	0xffffffff


	//   ....[124]....
        /*038c*/ 	.word	0xffffffff


	//   ....[125]....
        /*0390*/ 	.word	0xffffffff


	//   ....[126]....
        /*0394*/ 	.word	0xffffffff


	//   ....[127]....
        /*0398*/ 	.word	0xffffffff


	//   ....[128]....
        /*039c*/ 	.word	0xffffffff


	//   ....[129]....
        /*03a0*/ 	.word	0xffffffff


	//   ....[130]....
        /*03a4*/ 	.word	0xffffffff


	//   ....[131]....
        /*03a8*/ 	.word	0xffffffff


	//   ....[132]....
        /*03ac*/ 	.word	0xffffffff


	//   ....[133]....
        /*03b0*/ 	.word	0xffffffff


	//   ....[134]....
        /*03b4*/ 	.word	0xffffffff


	//   ....[135]....
        /*03b8*/ 	.word	0xffffffff


	//   ....[136]....
        /*03bc*/ 	.word	0xffffffff


	//   ....[137]....
        /*03c0*/ 	.word	0xffffffff


	//   ....[138]....
        /*03c4*/ 	.word	0xffffffff


	//   ....[139]....
        /*03c8*/ 	.word	0xffffffff


	//   ....[140]....
        /*03cc*/ 	.word	0xffffffff


	//   ....[141]....
        /*03d0*/ 	.word	0xffffffff


	//   ....[142]....
        /*03d4*/ 	.word	0xffffffff


	//   ....[143]....
        /*03d8*/ 	.word	0xffffffff


	//   ....[144]....
        /*03dc*/ 	.word	0xffffffff


	//   ....[145]....
        /*03e0*/ 	.word	0xffffffff


	//   ....[146]....
        /*03e4*/ 	.word	0xffffffff


	//   ....[147]....
        /*03e8*/ 	.word	0xffffffff


	//   ....[148]....
        /*03ec*/ 	.word	0xffffffff


	//   ....[149]....
        /*03f0*/ 	.word	0xffffffff


	//   ....[150]....
        /*03f4*/ 	.word	0xffffffff


	//   ....[151]....
        /*03f8*/ 	.word	0x0500000f


	//   ....[152]....
        /*03fc*/ 	.word	0x0500000f


	//   ....[153]....
        /*0400*/ 	.word	0x0500000f


	//   ....[154]....
        /*0404*/ 	.word	0x0500000f


	//   ....[155]....
        /*0408*/ 	.word	0x0500000f


	//   ....[156]....
        /*040c*/ 	.word	0x0500000f


	//   ....[157]....
        /*0410*/ 	.word	0x0500000f


	//   ....[158]....
        /*0414*/ 	.word	0x0500000f


	//   ....[159]....
        /*0418*/ 	.word	0x0500000f


	//   ....[160]....
        /*041c*/ 	.word	0x0500000f


	//   ....[161]....
        /*0420*/ 	.word	0x0500000f


	//   ....[162]....
        /*0424*/ 	.word	0x0500000f


	//   ....[163]....
        /*0428*/ 	.word	0x0500000f


	//   ....[164]....
        /*042c*/ 	.word	0x0500000f


	//   ....[165]....
        /*0430*/ 	.word	0x0500000f


	//   ....[166]....
        /*0434*/ 	.word	0x0500000f


	//   ....[167]....
        /*0438*/ 	.word	0x0500000f


	//   ....[168]....
        /*043c*/ 	.word	0x0500000f


	//   ....[169]....
        /*0440*/ 	.word	0x0500000f


	//   ....[170]....
        /*0444*/ 	.word	0x0500000f


	//   ....[171]....
        /*0448*/ 	.word	0x0500000f


	//   ....[172]....
        /*044c*/ 	.word	0x0500000f


	//   ....[173]....
        /*0450*/ 	.word	0x0500000f


	//   ....[174]....
        /*0454*/ 	.word	0x0500000f


	//   ....[175]....
        /*0458*/ 	.word	0x0500000f


	//   ....[176]....
        /*045c*/ 	.word	0x0500000f


	//   ....[177]....
        /*0460*/ 	.word	0x0500000f


	//   ....[178]....
        /*0464*/ 	.word	0x0500000f


	//   ....[179]....
        /*0468*/ 	.word	0x0500000f


	//   ....[180]....
        /*046c*/ 	.word	0x0500000f


	//   ....[181]....
        /*0470*/ 	.word	0x0500000f


	//   ....[182]....
        /*0474*/ 	.word	0x0500000f


	//   ....[183]....
        /*0478*/ 	.word	0x0500000f


	//   ....[184]....
        /*047c*/ 	.word	0x0500000f


	//   ....[185]....
        /*0480*/ 	.word	0x0500000f


	//   ....[186]....
        /*0484*/ 	.word	0x0500000f


	//   ....[187]....
        /*0488*/ 	.word	0x0500000f


	//   ....[188]....
        /*048c*/ 	.word	0x0500000f


	//   ....[189]....
        /*0490*/ 	.word	0x0500000f


	//   ....[190]....
        /*0494*/ 	.word	0x0500000f


	//   ....[191]....
        /*0498*/ 	.word	0x0500000f


	//   ....[192]....
        /*049c*/ 	.word	0x0500000f


	//   ....[193]....
        /*04a0*/ 	.word	0x0500000f


	//   ....[194]....
        /*04a4*/ 	.word	0x0500000f


	//   ....[195]....
        /*04a8*/ 	.word	0x0500000f


	//   ....[196]....
        /*04ac*/ 	.word	0x0500000f


	//   ....[197]....
        /*04b0*/ 	.word	0x0500000f


	//   ....[198]....
        /*04b4*/ 	.word	0x0500000f


	//   ....[199]....
        /*04b8*/ 	.word	0x0500000f


	//   ....[200]....
        /*04bc*/ 	.word	0x0500000f


	//   ....[201]....
        /*04c0*/ 	.word	0x0500000f


	//   ....[202]....
        /*04c4*/ 	.word	0x0500000f


	//   ....[203]....
        /*04c8*/ 	.word	0x0500000f


	//   ....[204]....
        /*04cc*/ 	.word	0x0500000f


	//   ....[205]....
        /*04d0*/ 	.word	0x0500000f


	//   ....[206]....
        /*04d4*/ 	.word	0x0500000f


	//   ....[207]....
        /*04d8*/ 	.word	0x0500000f


	//   ....[208]....
        /*04dc*/ 	.word	0x0500000f


	//   ....[209]....
        /*04e0*/ 	.word	0x0500000f


	//   ....[210]....
        /*04e4*/ 	.word	0x0500000f


	//   ....[211]....
        /*04e8*/ 	.word	0x0500000f


	//   ....[212]....
        /*04ec*/ 	.word	0x0500000f


	//   ....[213]....
        /*04f0*/ 	.word	0x0500000f


	//   ....[214]....
        /*04f4*/ 	.word	0x0500000f


	//   ....[215]....
        /*04f8*/ 	.word	0x0500000f


	//   ....[216]....
        /*04fc*/ 	.word	0x0500000f


	//   ....[217]....
        /*0500*/ 	.word	0x0500000f


	//   ....[218]....
        /*0504*/ 	.word	0x0500000f


	//   ....[219]....
        /*0508*/ 	.word	0x0500000f


	//   ....[220]....
        /*050c*/ 	.word	0x0500000f


	//   ....[221]....
        /*0510*/ 	.word	0x0500000f


	//   ....[222]....
        /*0514*/ 	.word	0x0500000f


	//   ....[223]....
        /*0518*/ 	.word	0x0500000f


	//   ....[224]....
        /*051c*/ 	.word	0x0500000f


	//   ....[225]....
        /*0520*/ 	.word	0x0500000f


	//   ....[226]....
        /*0524*/ 	.word	0x0500000f


	//   ....[227]....
        /*0528*/ 	.word	0x0500000f


	//   ....[228]....
        /*052c*/ 	.word	0x0500000f


	//   ....[229]....
        /*0530*/ 	.word	0x0500000f


	//   ....[230]....
        /*0534*/ 	.word	0x0500000f


	//   ....[231]....
        /*0538*/ 	.word	0x0500000f


	//   ....[232]....
        /*053c*/ 	.word	0x0500000f


	//   ....[233]....
        /*0540*/ 	.word	0x0500000f


	//----- nvinfo : EIATTR_COOP_GROUP_INSTR_OFFSETS
	.align		4
.L_448:
        /*0544*/ 	.byte	0x04, 0x28
        /*0546*/ 	.short	(.L_450 - .L_449)


	//   ....[0]....
.L_449:
        /*0548*/ 	.word	0x00000070


	//   ....[1]....
        /*054c*/ 	.word	0x000000b0


	//   ....[2]....
        /*0550*/ 	.word	0x000002d0


	//   ....[3]....
        /*0554*/ 	.word	0x00000430


	//   ....[4]....
        /*0558*/ 	.word	0x00000550


	//   ....[5]....
        /*055c*/ 	.word	0x000006b0


	//   ....[6]....
        /*0560*/ 	.word	0x00001780


	//   ....[7]....
        /*0564*/ 	.word	0x00002410


	//   ....[8]....
        /*0568*/ 	.word	0x00002a50


	//   ....[9]....
        /*056c*/ 	.word	0x000037b0


	//   ....[10]....
        /*0570*/ 	.word	0x000038c0


	//   ....[11]....
        /*0574*/ 	.word	0x00003e20


	//   ....[12]....
        /*0578*/ 	.word	0x00003eb0


	//   ....[13]....
        /*057c*/ 	.word	0x00005bc0


	//   ....[14]....
        /*0580*/ 	.word	0x00006840


	//   ....[15]....
        /*0584*/ 	.word	0x00006eb0


	//   ....[16]....
        /*0588*/ 	.word	0x00006fd0


	//   ....[17]....
        /*058c*/ 	.word	0x00007570


	//   ....[18]....
        /*0590*/ 	.word	0x000075d0


	//   ....[19]....
        /*0594*/ 	.word	0x000097d0


	//   ....[20]....
        /*0598*/ 	.word	0x00009800


	//   ....[21]....
        /*059c*/ 	.word	0x00009820


	//   ....[22]....
        /*05a0*/ 	.word	0x00009840


	//   ....[23]....
        /*05a4*/ 	.word	0x0000b480


	//   ....[24]....
        /*05a8*/ 	.word	0x0000c000


	//   ....[25]....
        /*05ac*/ 	.word	0x0000c7b0


	//   ....[26]....
        /*05b0*/ 	.word	0x0000c8c0


	//   ....[27]....
        /*05b4*/ 	.word	0x0000ce30


	//   ....[28]....
        /*05b8*/ 	.word	0x0000ce90


	//   ....[29]....
        /*05bc*/ 	.word	0x0000dd40


	//   ....[30]....
        /*05c0*/ 	.word	0x0000dd70


	//   ....[31]....
        /*05c4*/ 	.word	0x0000de20


	//   ....[32]....
        /*05c8*/ 	.word	0x0000de30


	//   ....[33]....
        /*05cc*/ 	.word	0x0000f050


	//   ....[34]....
        /*05d0*/ 	.word	0x0000f090


	//   ....[35]....
        /*05d4*/ 	.word	0x0000f0d0


	//   ....[36]....
        /*05d8*/ 	.word	0x0000f100


	//   ....[37]....
        /*05dc*/ 	.word	0x0000f660


	//   ....[38]....
        /*05e0*/ 	.word	0x0000f6a0


	//   ....[39]....
        /*05e4*/ 	.word	0x0000f760


	//   ....[40]....
        /*05e8*/ 	.word	0x0000f780


	//   ....[41]....
        /*05ec*/ 	.word	0x0000f840


	//   ....[42]....
        /*05f0*/ 	.word	0x0000f860


	//   ....[43]....
        /*05f4*/ 	.word	0x0000f930


	//   ....[44]....
        /*05f8*/ 	.word	0x0000f950


	//   ....[45]....
        /*05fc*/ 	.word	0x00010160


	//   ....[46]....
        /*0600*/ 	.word	0x00010180


	//   ....[47]....
        /*0604*/ 	.word	0x00010240


	//   ....[48]....
        /*0608*/ 	.word	0x00010260


	//   ....[49]....
        /*060c*/ 	.word	0x00010320


	//   ....[50]....
        /*0610*/ 	.word	0x00010340


	//   ....[51]....
        /*0614*/ 	.word	0x00010410


	//   ....[52]....
        /*0618*/ 	.word	0x00010430


	//   ....[53]....
        /*061c*/ 	.word	0x00010570


	//   ....[54]....
        /*0620*/ 	.word	0x00010760


	//   ....[55]....
        /*0624*/ 	.word	0x00010790


	//   ....[56]....
        /*0628*/ 	.word	0x000107c0


	//   ....[57]....
        /*062c*/ 	.word	0x000107f0


	//   ....[58]....
        /*0630*/ 	.word	0x00010820


	//   ....[59]....
        /*0634*/ 	.word	0x00010850


	//   ....[60]....
        /*0638*/ 	.word	0x000109a0


	//   ....[61]....
        /*063c*/ 	.word	0x000109d0


	//   ....[62]....
        /*0640*/ 	.word	0x00010a00


	//   ....[63]....
        /*0644*/ 	.word	0x00010a30


	//   ....[64]....
        /*0648*/ 	.word	0x00010a60


	//   ....[65]....
        /*064c*/ 	.word	0x00010a90


	//   ....[66]....
        /*0650*/ 	.word	0x00010b20


	//   ....[67]....
        /*0654*/ 	.word	0x00010b80


	//   ....[68]....
        /*0658*/ 	.word	0x00010c10


	//   ....[69]....
        /*065c*/ 	.word	0x00012860


	//   ....[70]....
        /*0660*/ 	.word	0x00012880


	//   ....[71]....
        /*0664*/ 	.word	0x00012930


	//   ....[72]....
        /*0668*/ 	.word	0x00012950


	//   ....[73]....
        /*066c*/ 	.word	0x000129f0


	//   ....[74]....
        /*0670*/ 	.word	0x00012a10


	//   ....[75]....
        /*0674*/ 	.word	0x00012ab0


	//   ....[76]....
        /*0678*/ 	.word	0x00012ad0


	//   ....[77]....
        /*067c*/ 	.word	0x00012b70


	//   ....[78]....
        /*0680*/ 	.word	0x00012b90


	//   ....[79]....
        /*0684*/ 	.word	0x00012ba0


	//   ....[80]....
        /*0688*/ 	.word	0x00012c30


	//   ....[81]....
        /*068c*/ 	.word	0x000133b0


	//   ....[82]....
        /*0690*/ 	.word	0x000133e0


	//   ....[83]....
        /*0694*/ 	.word	0x00013400


	//   ....[84]....
        /*0698*/ 	.word	0x00013490


	//   ....[85]....
        /*069c*/ 	.word	0x000134a0


	//   ....[86]....
        /*06a0*/ 	.word	0x00013540


	//   ....[87]....
        /*06a4*/ 	.word	0x00013550


	//   ....[88]....
        /*06a8*/ 	.word	0x000135f0


	//   ....[89]....
        /*06ac*/ 	.word	0x00013600


	//   ....[90]....
        /*06b0*/ 	.word	0x000136a0


	//   ....[91]....
        /*06b4*/ 	.word	0x000136b0


	//   ....[92]....
        /*06b8*/ 	.word	0x00013750


	//   ....[93]....
        /*06bc*/ 	.word	0x00013760


	//   ....[94]....
        /*06c0*/ 	.word	0x00013800


	//   ....[95]....
        /*06c4*/ 	.word	0x00013810


	//   ....[96]....
        /*06c8*/ 	.word	0x00013820


	//   ....[97]....
        /*06cc*/ 	.word	0x00014020


	//   ....[98]....
        /*06d0*/ 	.word	0x00014030


	//   ....[99]....
        /*06d4*/ 	.word	0x00014050


	//   ....[100]....
        /*06d8*/ 	.word	0x000140d0


	//   ....[101]....
        /*06dc*/ 	.word	0x000140e0


	//   ....[102]....
        /*06e0*/ 	.word	0x00014140


	//   ....[103]....
        /*06e4*/ 	.word	0x00014170


	//   ....[104]....
        /*06e8*/ 	.word	0x000141b0


	//   ....[105]....
        /*06ec*/ 	.word	0x000141e0


	//   ....[106]....
        /*06f0*/ 	.word	0x00014220


	//   ....[107]....
        /*06f4*/ 	.word	0x00014250


	//   ....[108]....
        /*06f8*/ 	.word	0x00014290


	//   ....[109]....
        /*06fc*/ 	.word	0x00014510


	//   ....[110]....
        /*0700*/ 	.word	0x00014530


	//   ....[111]....
        /*0704*/ 	.word	0x000145c0


	//   ....[112]....
        /*0708*/ 	.word	0x000145d0


	//   ....[113]....
        /*070c*/ 	.word	0x00014640


	//   ....[114]....
        /*0710*/ 	.word	0x00014650


	//   ....[115]....
        /*0714*/ 	.word	0x000146c0


	//   ....[116]....
        /*0718*/ 	.word	0x000146d0


	//   ....[117]....
        /*071c*/ 	.word	0x00014740


	//   ....[118]....
        /*0720*/ 	.word	0x00014750


	//   ....[119]....
        /*0724*/ 	.word	0x00014760


	//   ....[120]....
        /*0728*/ 	.word	0x000147d0


	//   ....[121]....
        /*072c*/ 	.word	0x00014d60


	//   ....[122]....
        /*0730*/ 	.word	0x00014d80


	//   ....[123]....
        /*0734*/ 	.word	0x00014d90


	//   ....[124]....
        /*0738*/ 	.word	0x00014da0


	//   ....[125]....
        /*073c*/ 	.word	0x00014e10


	//   ....[126]....
        /*0740*/ 	.word	0x00014e30


	//   ....[127]....
        /*0744*/ 	.word	0x00014ea0


	//   ....[128]....
        /*0748*/ 	.word	0x00014ec0


	//   ....[129]....
        /*074c*/ 	.word	0x00014f20


	//   ....[130]....
        /*0750*/ 	.word	0x00014f40


	//   ....[131]....
        /*0754*/ 	.word	0x00014f90


	//   ....[132]....
        /*0758*/ 	.word	0x00014fb0


	//   ....[133]....
        /*075c*/ 	.word	0x000153c0


	//   ....[134]....
        /*0760*/ 	.word	0x000153f0


	//   ....[135]....
        /*0764*/ 	.word	0x00015420


	//   ....[136]....
        /*0768*/ 	.word	0x00015450


	//   ....[137]....
        /*076c*/ 	.word	0x00015480


	//   ....[138]....
        /*0770*/ 	.word	0x000154b0


	//   ....[139]....
        /*0774*/ 	.word	0x000154e0


	//   ....[140]....
        /*0778*/ 	.word	0x00015510


	//   ....[141]....
        /*077c*/ 	.word	0x00015690


	//   ....[142]....
        /*0780*/ 	.word	0x000156c0


	//   ....[143]....
        /*0784*/ 	.word	0x000156f0


	//   ....[144]....
        /*0788*/ 	.word	0x00015720


	//   ....[145]....
        /*078c*/ 	.word	0x00015750


	//   ....[146]....
        /*0790*/ 	.word	0x00015780


	//   ....[147]....
        /*0794*/ 	.word	0x00015840


	//   ....[148]....
        /*0798*/ 	.word	0x00015860


	//   ....[149]....
        /*079c*/ 	.word	0x000158d0


	//   ....[150]....
        /*07a0*/ 	.word	0x00015f70


	//   ....[151]....
        /*07a4*/ 	.word	0x000165e0


	//   ....[152]....
        /*07a8*/ 	.word	0x000166d0


	//   ....[153]....
        /*07ac*/ 	.word	0x00016770


	//   ....[154]....
        /*07b0*/ 	.word	0x000167d0


	//   ....[155]....
        /*07b4*/ 	.word	0x000168e0


	//   ....[156]....
        /*07b8*/ 	.word	0x00016950


	//   ....[157]....
        /*07bc*/ 	.word	0x00016a60


	//   ....[158]....
        /*07c0*/ 	.word	0x00016ad0


	//   ....[159]....
        /*07c4*/ 	.word	0x00016be0


	//   ....[160]....
        /*07c8*/ 	.word	0x00016c50


	//   ....[161]....
        /*07cc*/ 	.word	0x00016d60


	//   ....[162]....
        /*07d0*/ 	.word	0x00016dd0


	//   ....[163]....
        /*07d4*/ 	.word	0x00016e70


	//   ....[164]....
        /*07d8*/ 	.word	0x00016f80


	//   ....[165]....
        /*07dc*/ 	.word	0x00016ff0


	//   ....[166]....
        /*07e0*/ 	.word	0x00017050


	//   ....[167]....
        /*07e4*/ 	.word	0x00017140


	//   ....[168]....
        /*07e8*/ 	.word	0x000171a0


	//   ....[169]....
        /*07ec*/ 	.word	0x000172b0


	//   ....[170]....
        /*07f0*/ 	.word	0x00017310


	//   ....[171]....
        /*07f4*/ 	.word	0x00017420


	//   ....[172]....
        /*07f8*/ 	.word	0x00017480


	//   ....[173]....
        /*07fc*/ 	.word	0x00017590


	//   ....[174]....
        /*0800*/ 	.word	0x000175f0


	//   ....[175]....
        /*0804*/ 	.word	0x00017700


	//   ....[176]....
        /*0808*/ 	.word	0x00017760


	//   ....[177]....
        /*080c*/ 	.word	0x00017870


	//   ....[178]....
        /*0810*/ 	.word	0x000178d0


	//   ....[179]....
        /*0814*/ 	.word	0x000179c0


	//   ....[180]....
        /*0818*/ 	.word	0x00017af0


	//   ....[181]....
        /*081c*/ 	.word	0x00017ba0


	//   ....[182]....
        /*0820*/ 	.word	0x00017c20


	//   ....[183]....
        /*0824*/ 	.word	0x00017d00


	//   ....[184]....
        /*0828*/ 	.word	0x00017d60


	//   ....[185]....
        /*082c*/ 	.word	0x00017e30


	//   ....[186]....
        /*0830*/ 	.word	0x00017e90


	//   ....[187]....
        /*0834*/ 	.word	0x00017f60


	//   ....[188]....
        /*0838*/ 	.word	0x00017fc0


	//   ....[189]....
        /*083c*/ 	.word	0x00018090


	//   ....[190]....
        /*0840*/ 	.word	0x000180f0


	//   ....[191]....
        /*0844*/ 	.word	0x000181c0


	//   ....[192]....
        /*0848*/ 	.word	0x000182b0


	//   ....[193]....
        /*084c*/ 	.word	0x00018350


	//   ....[194]....
        /*0850*/ 	.word	0x000183b0


	//   ....[195]....
        /*0854*/ 	.word	0x000184a0


	//   ....[196]....
        /*0858*/ 	.word	0x00018500


	//   ....[197]....
        /*085c*/ 	.word	0x000185e0


	//   ....[198]....
        /*0860*/ 	.word	0x00018640


	//   ....[199]....
        /*0864*/ 	.word	0x00018720


	//   ....[200]....
        /*0868*/ 	.word	0x00018780


	//   ....[201]....
        /*086c*/ 	.word	0x00018860


	//   ....[202]....
        /*0870*/ 	.word	0x000188c0


	//   ....[203]....
        /*0874*/ 	.word	0x00018990


	//   ....[204]....
        /*0878*/ 	.word	0x00018ac0


	//   ....[205]....
        /*087c*/ 	.word	0x00018bb0


	//   ....[206]....
        /*0880*/ 	.word	0x00018c50


	//   ....[207]....
        /*0884*/ 	.word	0x00018d20


	//   ....[208]....
        /*0888*/ 	.word	0x00018d80


	//   ....[209]....
        /*088c*/ 	.word	0x00018e50


	//   ....[210]....
        /*0890*/ 	.word	0x00018eb0


	//   ....[211]....
        /*0894*/ 	.word	0x00018f90


	//   ....[212]....
        /*0898*/ 	.word	0x00018ff0


	//   ....[213]....
        /*089c*/ 	.word	0x000190c0


	//   ....[214]....
        /*08a0*/ 	.word	0x00019120


	//   ....[215]....
        /*08a4*/ 	.word	0x000191e0


	//   ....[216]....
        /*08a8*/ 	.word	0x00019270


	//   ....[217]....
        /*08ac*/ 	.word	0x00019310


	//   ....[218]....
        /*08b0*/ 	.word	0x00019430


	//   ....[219]....
        /*08b4*/ 	.word	0x000194a0


	//   ....[220]....
        /*08b8*/ 	.word	0x00019510


	//   ....[221]....
        /*08bc*/ 	.word	0x00019580


	//   ....[222]....
        /*08c0*/ 	.word	0x000195f0


	//   ....[223]....
        /*08c4*/ 	.word	0x00019670


	//   ....[224]....
        /*08c8*/ 	.word	0x00019700


	//   ....[225]....
        /*08cc*/ 	.word	0x00019790


	//   ....[226]....
        /*08d0*/ 	.word	0x00019800


	//   ....[227]....
        /*08d4*/ 	.word	0x00019870


	//   ....[228]....
        /*08d8*/ 	.word	0x000198e0


	//   ....[229]....
        /*08dc*/ 	.word	0x00019960


	//   ....[230]....
        /*08e0*/ 	.word	0x000199d0


	//   ....[231]....
        /*08e4*/ 	.word	0x00019a70


	//   ....[232]....
        /*08e8*/ 	.word	0x00019b00


	//   ....[233]....
        /*08ec*/ 	.word	0x00019c20


	//----- nvinfo : EIATTR_REG_RECONFIG
	.align		4
.L_450:
        /*08f0*/ 	.byte	0x01, 0x54
	.zero		2


	//----- nvinfo : EIATTR_SYSCALL_OFFSETS
	.align		4
        /*08f4*/ 	.byte	0x04, 0x46
        /*08f6*/ 	.short	(.L_452 - .L_451)


	//   ....[0]....
.L_451:
        /*08f8*/ 	.word	0x00001960


	//   ....[1]....
        /*08fc*/ 	.word	0x00011d40


	//   ....[2]....
        /*0900*/ 	.word	0x00011e90


	//   ....[3]....
        /*0904*/ 	.word	0x00011f80


	//   ....[4]....
        /*0908*/ 	.word	0x00012f80


	//----- nvinfo : EIATTR_MBARRIER_INSTR_OFFSETS
	.align		4
.L_452:
        /*090c*/ 	.byte	0x04, 0x39
        /*090e*/ 	.short	(.L_454 - .L_453)


	//   ....[0]....
.L_453:
        /*0910*/ 	.word	0x00000180
        /*0914*/ 	.word	0x000000ff
        /*0918*/ 	.word	0x0002a800
        /*091c*/ 	.short	0x0100
        /*091e*/ 	.byte	0x08
	.zero		1


	//   ....[1]....
        /*0920*/ 	.word	0x00000190
        /*0924*/ 	.word	0x000000ff
        /*0928*/ 	.word	0x0002a820
        /*092c*/ 	.short	0x0100
        /*092e*/ 	.byte	0x08
	.zero		1


	//   ....[2]....
        /*0930*/ 	.word	0x00000280
        /*0934*/ 	.word	0x000000ff
        /*0938*/ 	.word	0x0002a830
        /*093c*/ 	.short	0x0100
        /*093e*/ 	.byte	0x08
	.zero		1


	//   ....[3]....
        /*0940*/ 	.word	0x00000290
        /*0944*/ 	.word	0x000000ff
        /*0948*/ 	.word	0x0002a840
        /*094c*/ 	.short	0x0100
        /*094e*/ 	.byte	0x08
	.zero		1


	//   ....[4]....
        /*0950*/ 	.word	0x000002a0
        /*0954*/ 	.word	0x000000ff
        /*0958*/ 	.word	0x0002a838
        /*095c*/ 	.short	0x0100
        /*095e*/ 	.byte	0x08
	.zero		1


	//   ....[5]....
        /*0960*/ 	.word	0x000002b0
        /*0964*/ 	.word	0x000000ff
        /*0968*/ 	.word	0x0002a848
        /*096c*/ 	.short	0x0100
        /*096e*/ 	.byte	0x08
	.zero		1


	//   ....[6]....
        /*0970*/ 	.word	0x000003e0
        /*0974*/ 	.word	0x000000ff
        /*0978*/ 	.word	0x0002a850
        /*097c*/ 	.short	0x0100
        /*097e*/ 	.byte	0x08
	.zero		1


	//   ....[7]....
        /*0980*/ 	.word	0x000003f0
        /*0984*/ 	.word	0x000000ff
        /*0988*/ 	.word	0x0002a860
        /*098c*/ 	.short	0x0100
        /*098e*/ 	.byte	0x08
	.zero		1


	//   ....[8]....
        /*0990*/ 	.word	0x00000400
        /*0994*/ 	.word	0x000000ff
        /*0998*/ 	.word	0x0002a858
        /*099c*/ 	.short	0x0100
        /*099e*/ 	.byte	0x08
	.zero		1


	//   ....[9]....
        /*09a0*/ 	.word	0x00000410
        /*09a4*/ 	.word	0x000000ff
        /*09a8*/ 	.word	0x0002a868
        /*09ac*/ 	.short	0x0100
        /*09ae*/ 	.byte	0x08
	.zero		1


	//   ....[10]....
        /*09b0*/ 	.word	0x00000500
        /*09b4*/ 	.word	0x000000ff
        /*09b8*/ 	.word	0x0002a870
        /*09bc*/ 	.short	0x0100
        /*09be*/ 	.byte	0x06
	.zero		1


	//   ....[11]....
        /*09c0*/ 	.word	0x00000510
        /*09c4*/ 	.word	0x000000ff
        /*09c8*/ 	.word	0x0002a880
        /*09cc*/ 	.short	0x0100
        /*09ce*/ 	.byte	0x06
	.zero		1


	//   ....[12]....
        /*09d0*/ 	.word	0x00000520
        /*09d4*/ 	.word	0x000000ff
        /*09d8*/ 	.word	0x0002a878
        /*09dc*/ 	.short	0x0100
        /*09de*/ 	.byte	0x06
	.zero		1


	//   ....[13]....
        /*09e0*/ 	.word	0x00000530
        /*09e4*/ 	.word	0x000000ff
        /*09e8*/ 	.word	0x0002a888
        /*09ec*/ 	.short	0x0100
        /*09ee*/ 	.byte	0x06
	.zero		1


	//   ....[14]....
        /*09f0*/ 	.word	0x00000660
        /*09f4*/ 	.word	0x000000ff
        /*09f8*/ 	.word	0x0002a890
        /*09fc*/ 	.short	0x0100
        /*09fe*/ 	.byte	0x08
	.zero		1


	//   ....[15]....
        /*0a00*/ 	.word	0x00000670
        /*0a04*/ 	.word	0x000000ff
        /*0a08*/ 	.word	0x0002a8a0
        /*0a0c*/ 	.short	0x0100
        /*0a0e*/ 	.byte	0x08
	.zero		1


	//   ....[16]....
        /*0a10*/ 	.word	0x00000680
        /*0a14*/ 	.word	0x000000ff
        /*0a18*/ 	.word	0x0002a898
        /*0a1c*/ 	.short	0x0100
        /*0a1e*/ 	.byte	0x08
	.zero		1


	//   ....[17]....
        /*0a20*/ 	.word	0x00000690
        /*0a24*/ 	.word	0x000000ff
        /*0a28*/ 	.word	0x0002a8a8
        /*0a2c*/ 	.short	0x0100
        /*0a2e*/ 	.byte	0x08
	.zero		1


	//   ....[18]....
        /*0a30*/ 	.word	0x000007d0
        /*0a34*/ 	.word	0x000000ff
        /*0a38*/ 	.word	0x0002a8b0
        /*0a3c*/ 	.short	0x0100
        /*0a3e*/ 	.byte	0x08
	.zero		1


	//   ....[19]....
        /*0a40*/ 	.word	0x000007e0
        /*0a44*/ 	.word	0x000000ff
        /*0a48*/ 	.word	0x0002a8c0
        /*0a4c*/ 	.short	0x0100
        /*0a4e*/ 	.byte	0x08
	.zero		1


	//   ....[20]....
        /*0a50*/ 	.word	0x000007f0
        /*0a54*/ 	.word	0x000000ff
        /*0a58*/ 	.word	0x0002a8b8
        /*0a5c*/ 	.short	0x0100
        /*0a5e*/ 	.byte	0x08
	.zero		1


	//   ....[21]....
        /*0a60*/ 	.word	0x00000800
        /*0a64*/ 	.word	0x000000ff
        /*0a68*/ 	.word	0x0002a8c8
        /*0a6c*/ 	.short	0x0100
        /*0a6e*/ 	.byte	0x08
	.zero		1


	//   ....[22]....
        /*0a70*/ 	.word	0x000019d0
        /*0a74*/ 	.word	0x000000ff
        /*0a78*/ 	.word	0x0002a800
        /*0a7c*/ 	.short	0x010a
        /*0a7e*/ 	.byte	0x28
	.zero		1


	//   ....[23]....
        /*0a80*/ 	.word	0x00001a50
        /*0a84*/ 	.word	0x0000000f
        /*0a88*/ 	.word	0x0002a830
        /*0a8c*/ 	.short	0x010a
        /*0a8e*/ 	.byte	0x3f
	.zero		1


	//   ....[24]....
        /*0a90*/ 	.word	0x00001a90
        /*0a94*/ 	.word	0x0000000f
        /*0a98*/ 	.word	0x0002a830
        /*0a9c*/ 	.short	0x010a
        /*0a9e*/ 	.byte	0x3f
	.zero		1


	//   ....[25]....
        /*0aa0*/ 	.word	0x000024d0
        /*0aa4*/ 	.word	0x000000ff
        /*0aa8*/ 	.word	0x00000000
        /*0aac*/ 	.short	0x0101
        /*0aae*/ 	.byte	0x04
	.zero		1


	//   ....[26]....
        /*0ab0*/ 	.word	0x00004cc0
        /*0ab4*/ 	.word	0x000000ff
        /*0ab8*/ 	.word	0x0002a830
        /*0abc*/ 	.short	0x010a
        /*0abe*/ 	.byte	0x07
	.zero		1


	//   ....[27]....
        /*0ac0*/ 	.word	0x00004d00
        /*0ac4*/ 	.word	0x000000ff
        /*0ac8*/ 	.word	0x0002a830
        /*0acc*/ 	.short	0x010a
        /*0ace*/ 	.byte	0x07
	.zero		1


	//   ....[28]....
        /*0ad0*/ 	.word	0x000055e0
        /*0ad4*/ 	.word	0x000000ff
        /*0ad8*/ 	.word	0x0002a850
        /*0adc*/ 	.short	0x010a
        /*0ade*/ 	.byte	0x06
	.zero		1


	//   ....[29]....
        /*0ae0*/ 	.word	0x00005620
        /*0ae4*/ 	.word	0x000000ff
        /*0ae8*/ 	.word	0x0002a850
        /*0aec*/ 	.short	0x010a
        /*0aee*/ 	.byte	0x06
	.zero		1


	//   ....[30]....
        /*0af0*/ 	.word	0x00005cd0
        /*0af4*/ 	.word	0x000000ff
        /*0af8*/ 	.word	0x00000000
        /*0afc*/ 	.short	0x0101
        /*0afe*/ 	.byte	0x07
	.zero		1


	//   ....[31]....
        /*0b00*/ 	.word	0x00007e20
        /*0b04*/ 	.word	0x000000ff
        /*0b08*/ 	.word	0x00000000
        /*0b0c*/ 	.short	0x0101
        /*0b0e*/ 	.byte	0x06
	.zero		1


	//   ....[32]....
        /*0b10*/ 	.word	0x000082d0
        /*0b14*/ 	.word	0x000000ff
        /*0b18*/ 	.word	0x0002a830
        /*0b1c*/ 	.short	0x010a
        /*0b1e*/ 	.byte	0x07
	.zero		1


	//   ....[33]....
        /*0b20*/ 	.word	0x00008310
        /*0b24*/ 	.word	0x000000ff
        /*0b28*/ 	.word	0x0002a830
        /*0b2c*/ 	.short	0x010a
        /*0b2e*/ 	.byte	0x07
	.zero		1


	//   ....[34]....
        /*0b30*/ 	.word	0x00008bf0
        /*0b34*/ 	.word	0x000000ff
        /*0b38*/ 	.word	0x0002a850
        /*0b3c*/ 	.short	0x010a
        /*0b3e*/ 	.byte	0x06
	.zero		1


	//   ....[35]....
        /*0b40*/ 	.word	0x00008c30
        /*0b44*/ 	.word	0x000000ff
        /*0b48*/ 	.word	0x0002a850
        /*0b4c*/ 	.short	0x010a
        /*0b4e*/ 	.byte	0x06
	.zero		1


	//   ....[36]....
        /*0b50*/ 	.word	0x000092e0
        /*0b54*/ 	.word	0x000000ff
        /*0b58*/ 	.word	0x00000000
        /*0b5c*/ 	.short	0x0101
        /*0b5e*/ 	.byte	0x07
	.zero		1


	//   ....[37]....
        /*0b60*/ 	.word	0x0000a2d0
        /*0b64*/ 	.word	0x000000ff
        /*0b68*/ 	.word	0x00000000
        /*0b6c*/ 	.short	0x0101
        /*0b6e*/ 	.byte	0x06
	.zero		1


	//   ....[38]....
        /*0b70*/ 	.word	0x0000a580
        /*0b74*/ 	.word	0x000000ff
        /*0b78*/ 	.word	0x0002a830
        /*0b7c*/ 	.short	0x010a
        /*0b7e*/ 	.byte	0x06
	.zero		1


	//   ....[39]....
        /*0b80*/ 	.word	0x0000a5c0
        /*0b84*/ 	.word	0x000000ff
        /*0b88*/ 	.word	0x0002a830
        /*0b8c*/ 	.short	0x010a
        /*0b8e*/ 	.byte	0x06
	.zero		1


	//   ....[40]....
        /*0b90*/ 	.word	0x0000aea0
        /*0b94*/ 	.word	0x000000ff
        /*0b98*/ 	.word	0x0002a850
        /*0b9c*/ 	.short	0x010a
        /*0b9e*/ 	.byte	0x0a
	.zero		1


	//   ....[41]....
        /*0ba0*/ 	.word	0x0000aee0
        /*0ba4*/ 	.word	0x000000ff
        /*0ba8*/ 	.word	0x0002a850
        /*0bac*/ 	.short	0x010a
        /*0bae*/ 	.byte	0x0a
	.zero		1


	//   ....[42]....
        /*0bb0*/ 	.word	0x0000b530
        /*0bb4*/ 	.word	0x000000ff
        /*0bb8*/ 	.word	0x00000000
        /*0bbc*/ 	.short	0x0101
        /*0bbe*/ 	.byte	0x04
	.zero		1


	//   ....[43]....
        /*0bc0*/ 	.word	0x0000d6e0
        /*0bc4*/ 	.word	0x000000ff
        /*0bc8*/ 	.word	0x00000000
        /*0bcc*/ 	.short	0x0101
        /*0bce*/ 	.byte	0x0a
	.zero		1


	//   ....[44]....
        /*0bd0*/ 	.word	0x0000dcb0
        /*0bd4*/ 	.word	0x000000ff
        /*0bd8*/ 	.word	0x0002a850
        /*0bdc*/ 	.short	0x010a
        /*0bde*/ 	.byte	0x05
	.zero		1


	//   ....[45]....
        /*0be0*/ 	.word	0x0000dcf0
        /*0be4*/ 	.word	0x000000ff
        /*0be8*/ 	.word	0x0002a850
        /*0bec*/ 	.short	0x010a
        /*0bee*/ 	.byte	0x05
	.zero		1


	//   ....[46]....
        /*0bf0*/ 	.word	0x0000e1c0
        /*0bf4*/ 	.word	0x000000ff
        /*0bf8*/ 	.word	0x00000000
        /*0bfc*/ 	.short	0x0101
        /*0bfe*/ 	.byte	0x04
	.zero		1


	//   ....[47]....
        /*0c00*/ 	.word	0x0000f690
        /*0c04*/ 	.word	0x00000003
        /*0c08*/ 	.word	0x00000000
        /*0c0c*/ 	.short	0x0101
        /*0c0e*/ 	.byte	0x3f
	.zero		1


	//   ....[48]....
        /*0c10*/ 	.word	0x00012610
        /*0c14*/ 	.word	0x00000007
        /*0c18*/ 	.word	0x0002a840
        /*0c1c*/ 	.short	0x010a
        /*0c1e*/ 	.byte	0x3f
	.zero		1


	//   ....[49]....
        /*0c20*/ 	.word	0x00012cf0
        /*0c24*/ 	.word	0x00000007
        /*0c28*/ 	.word	0x0002a830
        /*0c2c*/ 	.short	0x0107
        /*0c2e*/ 	.byte	0x3f
	.zero		1


	//   ....[50]....
        /*0c30*/ 	.word	0x00012db0
        /*0c34*/ 	.word	0x00000007
        /*0c38*/ 	.word	0x0002a830
        /*0c3c*/ 	.short	0x0101
        /*0c3e*/ 	.byte	0x3f
	.zero		1


	//   ....[51]....
        /*0c40*/ 	.word	0x00013970
        /*0c44*/ 	.word	0x00000016
        /*0c48*/ 	.word	0x0002a800
        /*0c4c*/ 	.short	0x0107
        /*0c4e*/ 	.byte	0x3f
	.zero		1


	//   ....[52]....
        /*0c50*/ 	.word	0x00013a90
        /*0c54*/ 	.word	0x00000016
        /*0c58*/ 	.word	0x0002a800
        /*0c5c*/ 	.short	0x0101
        /*0c5e*/ 	.byte	0x3f
	.zero		1


	//   ....[53]....
        /*0c60*/ 	.word	0x00013ab0
        /*0c64*/ 	.word	0x00000016
        /*0c68*/ 	.word	0x0002a820
        /*0c6c*/ 	.short	0x010a
        /*0c6e*/ 	.byte	0x3f
	.zero		1


	//   ....[54]....
        /*0c70*/ 	.word	0x00013e20
        /*0c74*/ 	.word	0x00000006
        /*0c78*/ 	.word	0x0002a840
        /*0c7c*/ 	.short	0x010a
        /*0c7e*/ 	.byte	0x3f
	.zero		1


	//   ....[55]....
        /*0c80*/ 	.word	0x00014330
        /*0c84*/ 	.word	0x00000006
        /*0c88*/ 	.word	0x0002a830
        /*0c8c*/ 	.short	0x0107
        /*0c8e*/ 	.byte	0x3f
	.zero		1


	//   ....[56]....
        /*0c90*/ 	.word	0x000143f0
        /*0c94*/ 	.word	0x00000006
        /*0c98*/ 	.word	0x0002a830
        /*0c9c*/ 	.short	0x0101
        /*0c9e*/ 	.byte	0x3f
	.zero		1


	//   ....[57]....
        /*0ca0*/ 	.word	0x00014450
        /*0ca4*/ 	.word	0x00000005
        /*0ca8*/ 	.word	0x0002a860
        /*0cac*/ 	.short	0x010a
        /*0cae*/ 	.byte	0x3f
	.zero		1


	//   ....[58]....
        /*0cb0*/ 	.word	0x000148b0
        /*0cb4*/ 	.word	0x00000005
        /*0cb8*/ 	.word	0x0002a850
        /*0cbc*/ 	.short	0x0107
        /*0cbe*/ 	.byte	0x3f
	.zero		1


	//   ....[59]....
        /*0cc0*/ 	.word	0x00014a00
        /*0cc4*/ 	.word	0x00000005
        /*0cc8*/ 	.word	0x0002a850
        /*0ccc*/ 	.short	0x0101
        /*0cce*/ 	.byte	0x3f
	.zero		1


	//   ....[60]....
        /*0cd0*/ 	.word	0x00014c90
        /*0cd4*/ 	.word	0x00000000
        /*0cd8*/ 	.word	0x0002a860
        /*0cdc*/ 	.short	0x010a
        /*0cde*/ 	.byte	0x3f
	.zero		1


	//   ....[61]....
        /*0ce0*/ 	.word	0x000150f0
        /*0ce4*/ 	.word	0x00000000
        /*0ce8*/ 	.word	0x0002a850
        /*0cec*/ 	.short	0x0107
        /*0cee*/ 	.byte	0x3f
	.zero		1


	//   ....[62]....
        /*0cf0*/ 	.word	0x000151c0
        /*0cf4*/ 	.word	0x00000000
        /*0cf8*/ 	.word	0x0002a850
        /*0cfc*/ 	.short	0x0101
        /*0cfe*/ 	.byte	0x3f
	.zero		1


	//   ....[63]....
        /*0d00*/ 	.word	0x00015ef0
        /*0d04*/ 	.word	0x00000005
        /*0d08*/ 	.word	0x0002a820
        /*0d0c*/ 	.short	0x010a
        /*0d0e*/ 	.byte	0x3f
	.zero		1


	//   ....[64]....
        /*0d10*/ 	.word	0x00016090
        /*0d14*/ 	.word	0x00000003
        /*0d18*/ 	.word	0x0002a840
        /*0d1c*/ 	.short	0x010a
        /*0d1e*/ 	.byte	0x3f
	.zero		1


	//   ....[65]....
        /*0d20*/ 	.word	0x00016130
        /*0d24*/ 	.word	0x00000019
        /*0d28*/ 	.word	0x0002a840
        /*0d2c*/ 	.short	0x010a
        /*0d2e*/ 	.byte	0x3f
	.zero		1


	//   ....[66]....
        /*0d30*/ 	.word	0x00016170
        /*0d34*/ 	.word	0x00000003
        /*0d38*/ 	.word	0x0002a860
        /*0d3c*/ 	.short	0x010a
        /*0d3e*/ 	.byte	0x3f
	.zero		1


	//   ....[67]....
        /*0d40*/ 	.word	0x000161b0
        /*0d44*/ 	.word	0x00000019
        /*0d48*/ 	.word	0x0002a860
        /*0d4c*/ 	.short	0x010a
        /*0d4e*/ 	.byte	0x3f
	.zero		1


	//   ....[68]....
        /*0d50*/ 	.word	0x00016220
        /*0d54*/ 	.word	0x00000003
        /*0d58*/ 	.word	0x0002a800
        /*0d5c*/ 	.short	0x010a
        /*0d5e*/ 	.byte	0x3f
	.zero		1


	//   ....[69]....
        /*0d60*/ 	.word	0x00016270
        /*0d64*/ 	.word	0x0000000f
        /*0d68*/ 	.word	0x0002a830
        /*0d6c*/ 	.short	0x010a
        /*0d6e*/ 	.byte	0x3f
	.zero		1


	//   ....[70]....
        /*0d70*/ 	.word	0x000162d0
        /*0d74*/ 	.word	0x0000000e
        /*0d78*/ 	.word	0x0002a830
        /*0d7c*/ 	.short	0x010a
        /*0d7e*/ 	.byte	0x3f
	.zero		1


	//   ....[71]....
        /*0d80*/ 	.word	0x00016330
        /*0d84*/ 	.word	0x0000000d
        /*0d88*/ 	.word	0x0002a850
        /*0d8c*/ 	.short	0x010a
        /*0d8e*/ 	.byte	0x3f
	.zero		1


	//   ....[72]....
        /*0d90*/ 	.word	0x00016390
        /*0d94*/ 	.word	0x0000000c
        /*0d98*/ 	.word	0x0002a830
        /*0d9c*/ 	.short	0x010a
        /*0d9e*/ 	.byte	0x3f
	.zero		1


	//   ....[73]....
        /*0da0*/ 	.word	0x000163f0
        /*0da4*/ 	.word	0x0000000b
        /*0da8*/ 	.word	0x0002a850
        /*0dac*/ 	.short	0x010a
        /*0dae*/ 	.byte	0x3f
	.zero		1


	//   ....[74]....
        /*0db0*/ 	.word	0x00016450
        /*0db4*/ 	.word	0x0000000e
        /*0db8*/ 	.word	0x0002a830
        /*0dbc*/ 	.short	0x010a
        /*0dbe*/ 	.byte	0x3f
	.zero		1


	//   ....[75]....
        /*0dc0*/ 	.word	0x000164b0
        /*0dc4*/ 	.word	0x0000000b
        /*0dc8*/ 	.word	0x0002a850
        /*0dcc*/ 	.short	0x010a
        /*0dce*/ 	.byte	0x3f
	.zero		1


	//   ....[76]....
        /*0dd0*/ 	.word	0x00016510
        /*0dd4*/ 	.word	0x00000005
        /*0dd8*/ 	.word	0x0002a850
        /*0ddc*/ 	.short	0x010a
        /*0dde*/ 	.byte	0x3f
	.zero		1


	//   ....[77]....
        /*0de0*/ 	.word	0x00016620
        /*0de4*/ 	.word	0x00000007
        /*0de8*/ 	.word	0x0002a840
        /*0dec*/ 	.short	0x010a
        /*0dee*/ 	.byte	0x3f
	.zero		1


	//   ....[78]....
        /*0df0*/ 	.word	0x000179f0
        /*0df4*/ 	.word	0x00000016
        /*0df8*/ 	.word	0x0002a820
        /*0dfc*/ 	.short	0x010a
        /*0dfe*/ 	.byte	0x3f
	.zero		1


	//   ....[79]....
        /*0e00*/ 	.word	0x00017a40
        /*0e04*/ 	.word	0x00000006
        /*0e08*/ 	.word	0x0002a840
        /*0e0c*/ 	.short	0x010a
        /*0e0e*/ 	.byte	0x3f
	.zero		1


	//   ....[80]....
        /*0e10*/ 	.word	0x00018200
        /*0e14*/ 	.word	0x00000005
        /*0e18*/ 	.word	0x0002a860
        /*0e1c*/ 	.short	0x010a
        /*0e1e*/ 	.byte	0x3f
	.zero		1


	//   ....[81]....
        /*0e20*/ 	.word	0x00018a10
        /*0e24*/ 	.word	0x00000000
        /*0e28*/ 	.word	0x0002a860
        /*0e2c*/ 	.short	0x010a
        /*0e2e*/ 	.byte	0x3f
	.zero		1


	//   ....[82]....
        /*0e30*/ 	.word	0x00019b40
        /*0e34*/ 	.word	0x00000005
        /*0e38*/ 	.word	0x0002a820
        /*0e3c*/ 	.short	0x010a
        /*0e3e*/ 	.byte	0x3f
	.zero		1


	//   ....[83]....
        /*0e40*/ 	.word	0x00019ce0
        /*0e44*/ 	.word	0x00000003
        /*0e48*/ 	.word	0x0002a840
        /*0e4c*/ 	.short	0x010a
        /*0e4e*/ 	.byte	0x3f
	.zero		1


	//   ....[84]....
        /*0e50*/ 	.word	0x00019d30
        /*0e54*/ 	.word	0x00000019
        /*0e58*/ 	.word	0x0002a840
        /*0e5c*/ 	.short	0x010a
        /*0e5e*/ 	.byte	0x3f
	.zero		1


	//   ....[85]....
        /*0e60*/ 	.word	0x00019d80
        /*0e64*/ 	.word	0x00000003
        /*0e68*/ 	.word	0x0002a860
        /*0e6c*/ 	.short	0x010a
        /*0e6e*/ 	.byte	0x3f
	.zero		1


	//----- nvinfo : EIATTR_NUM_MBARRIERS
	.align		4
.L_454:
        /*0e70*/ 	.byte	0x03, 0x38
        /*0e72*/ 	.short	0x0016


	//----- nvinfo : EIATTR_EXIT_INSTR_OFFSETS
	.align		4
        /*0e74*/ 	.byte	0x04, 0x1c
        /*0e76*/ 	.short	(.L_456 - .L_455)


	//   ....[0]....
.L_455:
        /*0e78*/ 	.word	0x00000990


	//   ....[1]....
        /*0e7c*/ 	.word	0x00010520


	//   ....[2]....
        /*0e80*/ 	.word	0x00016200


	//----- nvinfo : EIATTR_MAX_THREADS
	.align		4
.L_456:
        /*0e84*/ 	.byte	0x04, 0x05
        /*0e86*/ 	.short	(.L_458 - .L_457)
.L_457:
        /*0e88*/ 	.word	0x00000180
        /*0e8c*/ 	.word	0x00000001
        /*0e90*/ 	.word	0x00000001


	//----- nvinfo : EIATTR_CRS_STACK_SIZE
	.align		4
.L_458:
        /*0e94*/ 	.byte	0x04, 0x1e
        /*0e96*/ 	.short	(.L_460 - .L_459)
.L_459:
        /*0e98*/ 	.word	0x00000000


	//----- nvinfo : EIATTR_CBANK_PARAM_SIZE
	.align		4
.L_460:
        /*0e9c*/ 	.byte	0x03, 0x19
        /*0e9e*/ 	.short	0x0af0


	//----- nvinfo : EIATTR_PARAM_CBANK
	.align		4
        /*0ea0*/ 	.byte	0x04, 0x0a
        /*0ea2*/ 	.short	(.L_462 - .L_461)
	.align		4
.L_461:
        /*0ea4*/ 	.word	index@(.nv.constant0._ZN7cutlass13device_kernelIN5flash11enable_sm90INS1_16FlashAttnFwdSm90INS1_25CollectiveMainloopFwdSm90ILi2EN4cute5tupleIJNS5_1CILi1EEES8_S8_EEENS6_IJNS7_ILi128EEENS7_ILi96EEENS7_ILi192EEEEEELi128ENS_6half_tEfNS_4arch4Sm90ELb0ELb1ELb1ELb1ELb1ELb0ELb0ELb1ELb1ELb1ELb0ELb0EEENS1_21CollectiveEpilogueFwdINS6_IJSA_SA_SB_EEES9_SE_SG_Li256ELb1ELb1ELb0ELb0EEENS1_36VarlenDynamicPersistentTileSchedulerILi128ELi96ELi256ELi128ELb0ELb1ELb1ELb1ELb0ELb1EEEEEEEEEvNT_6ParamsE)
        /*0ea8*/ 	.short	0x0210
        /*0eaa*/ 	.short	0x0af0


	//----- nvinfo : EIATTR_SW_WAR
	.align		4
.L_462:
        /*0eac*/ 	.byte	0x04, 0x36
        /*0eae*/ 	.short	(.L_464 - .L_463)
.L_463:
        /*0eb0*/ 	.word	0x00000008
.L_464:


//--------------------- .nv.info._ZN7cutlass13device_kernelIN5flash11enable_sm90INS1_16FlashAttnFwdSm90INS1_25CollectiveMainloopFwdSm90ILi2EN4cute5tupleIJNS5_1CILi1EEES8_S8_EEENS6_IJNS7_ILi128EEENS7_ILi96EEENS7_ILi192EEEEEELi128ENS_6half_tEfNS_4arch4Sm90ELb0ELb1ELb1ELb1ELb1ELb1ELb0ELb1ELb1ELb1ELb0ELb0EEENS1_21CollectiveEpilogueFwdINS6_IJSA_SA_SB_EEES9_SE_SG_Li256ELb1ELb1ELb0ELb0EEENS1_36VarlenDynamicPersistentTileSchedulerILi128ELi96ELi256ELi128ELb0ELb1ELb1ELb1ELb0ELb1EEEEEEEEEvNT_6ParamsE --------------------------
	.section	.nv.info._ZN7cutlass13device_kernelIN5flash11enable_sm90INS1_16FlashAttnFwdSm90INS1_25CollectiveMainloopFwdSm90ILi2EN4cute5tupleIJNS5_1CILi1EEES8_S8_EEENS6_IJNS7_ILi128EEENS7_ILi96EEENS7_ILi192EEEEEELi128ENS_6half_tEfNS_4arch4Sm90ELb0ELb1ELb1ELb1ELb1ELb1ELb0ELb1ELb1ELb1ELb0ELb0EEENS1_21CollectiveEpilogueFwdINS6_IJSA_SA_SB_EEES9_SE_SG_Li256ELb1ELb1ELb0ELb0EEENS1_36VarlenDynamicPersistentTileSchedulerILi128ELi96ELi256ELi128ELb0ELb1ELb1ELb1ELb0ELb1EEEEEEEEEvNT_6ParamsE,"",@"SHT_CUDA_INFO"
	.sectionflags	@""
	.align	4


	//----- nvinfo : EIATTR_CUDA_API_VERSION
	.align		4
        /*0000*/ 	.byte	0x04, 0x37
        /*0002*/ 	.short	(.L_466 - .L_465)
.L_465:
        /*0004*/ 	.word	0x00000082


	//----- nvinfo : EIATTR_KPARAM_INFO
	.align		4
.L_466:
        /*0008*/ 	.byte	0x04, 0x17
        /*000a*/ 	.short	(.L_468 - .L_467)
.L_467:
        /*000c*/ 	.word	0x00000000
        /*0010*/ 	.short	0x0000
        /*0012*/ 	.short	0x0070
        /*0014*/ 	.byte	0x00, 0xf0, 0x01, 0x2a


	//----- nvinfo : EIATTR_SPARSE_MMA_MASK
	.align		4
.L_468:
        /*0018*/ 	.byte	0x03, 0x50
        /*001a*/ 	.short	0x0000


	//----- nvinfo : EIATTR_MAXREG_COUNT
	.align		4
        /*001c*/ 	.byte	0x03, 0x1b
        /*001e*/ 	.short	0x00a8


	//----- nvinfo : EIATTR_NUM_BARRIERS
	.align		4
        /*0020*/ 	.byte	0x02, 0x4c
        /*0022*/ 	.byte	0x10
	.zero		1


	//----- nvinfo : EIATTR_EXTERNS
	.align		4
        /*0024*/ 	.byte	0x04, 0x0f
        /*0026*/ 	.short	(.L_470 - .L_469)


	//   ....[0]....
	.align		4
.L_469:
        /*0028*/ 	.word	index@(__assertfail)


	//----- nvinfo : EIATTR_ANNOTATIONS
	.align		4
.L_470:
        /*002c*/ 	.byte	0x04, 0x55
        /*002e*/ 	.short	(.L_472 - .L_471)


	//   ....[0]....
.L_471:
        /* <DEDUP_REMOVED lines=40> */


	//----- nvinfo : EIATTR_MERCURY_ISA_VERSION
	.align		4
.L_472:
        /*0298*/ 	.byte	0x03, 0x5f
        /*029a*/ 	.short	0x0101


	//----- nvinfo : EIATTR_UNUSED_LOAD_BYTE_OFFSET
	.align		4
        /*029c*/ 	.byte	0x04, 0x44
        /*029e*/ 	.short	(.L_474 - .L_473)


	//   ....[0]....
.L_473:
        /*02a0*/ 	.word	0x00000a50
        /*02a4*/ 	.word	0x0000fff0


	//   ....[1]....
        /*02a8*/ 	.word	0x0001fff0
        /*02ac*/ 	.word	0x0000fff0


	//----- nvinfo : EIATTR_INT_WARP_WIDE_INSTR_OFFSETS
	.align		4
.L_474:
        /*02b0*/ 	.byte	0x04, 0x31
        /*02b2*/ 	.short	(.L_476 - .L_475)


	//   ....[0]....
.L_475:
        /*02b4*/ 	.word	0x00000130


	//   ....[1]....
        /*02b8*/ 	.word	0x00000170


	//   ....[2]....
        /*02bc*/ 	.word	0x000001e0


	//   ....[3]....
        /*02c0*/ 	.word	0x00024d50


	//   ....[4]....
        /*02c4*/ 	.word	0x00024de0


	//   ....[5]....
        /*02c8*/ 	.word	0x00027db0


	//   ....[6]....
        /*02cc*/ 	.word	0x00027e40


	//----- nvinfo : EIATTR_COOP_GROUP_MASK_REGIDS
	.align		4
.L_476:
        /*02d0*/ 	.byte	0x04, 0x29
        /*02d2*/ 	.short	(.L_478 - .L_477)


	//   ....[0]....
.L_477:
        /*02d4*/ 	.word	0xffffffff


	//   ....[1]....
        /*02d8*/ 	.word	0xffffffff


	//   ....[2]....
        /*02dc*/ 	.word	0xffffffff


	//   ....[3]....
        /*02e0*/ 	.word	0xffffffff


	//   ....[4]....
        /*02e4*/ 	.word	0xffffffff


	//   ....[5]....
        /*02e8*/ 	.word	0xffffffff


	//   ....[6]....
        /*02ec*/ 	.word	0xffffffff


	//   ....[7]....
        /*02f0*/ 	.word	0xffffffff


	//   ....[8]....
        /*02f4*/ 	.word	0xffffffff


	//   ....[9]....
        /*02f8*/ 	.word	0xffffffff


	//   ....[10]....
        /*02fc*/ 	.word	0xffffffff


	//   ....[11]....
        /*0300*/ 	.word	0xffffffff


	//   ....[12]....
        /*0304*/ 	.word	0xffffffff


	//   ....[13]....
        /*0308*/ 	.word	0xffffffff


	//   ....[14]....
        /*030c*/ 	.word	0xffffffff


	//   ....[15]....
        /*0310*/ 	.word	0xffffffff


	//   ....[16]....
        /*0314*/ 	.word	0xffffffff


	//   ....[17]....
        /*0318*/ 	.word	0xffffffff


	//   ....[18]....
        /*031c*/ 	.word	0xffffffff


	//   ....[19]....
        /*0320*/ 	.word	0xffffffff


	//   ....[20]....
        /*0324*/ 	.word	0xffffffff


	//   ....[21]....
        /*0328*/ 	.word	0xffffffff


	//   ....[22]....
        /*032c*/ 	.word	0xffffffff


	//   ....[23]....
        /*0330*/ 	.word	0xffffffff


	//   ....[24]....
        /*0334*/ 	.word	0xffffffff


	//   ....[25]....
        /*0338*/ 	.word	0xffffffff


	//   ....[26]....
        /*033c*/ 	.word	0xffffffff


	//   ....[27]....
        /*0340*/ 	.word	0xffffffff


	//   ....[28]....
        /*0344*/ 	.word	0xffffffff


	//   ....[29]....
        /*0348*/ 	.word	0xffffffff


	//   ....[30]....
        /*034c*/ 	.word	0xffffffff


	//   ....[31]....
        /*0350*/ 	.word	0xffffffff


	//   ....[32]....
        /*0354*/ 	.word	0xffffffff


	//   ....[33]....
        /*0358*/ 	.word	0xffffffff


	//   ....[34]....
        /*035c*/ 	.word	0xffffffff


	//   ....[35]....
        /*0360*/ 	.word	0xffffffff


	//   ....[36]....
        /*0364*/ 	.word	0xffffffff


	//   ....[37]....
        /*0368*/ 	.word	0xffffffff


	//   ....[38]....
        /*036c*/ 	.word	0xffffffff


	//   ....[39]....
        /*0370*/ 	.word	0xffffffff


	//   ....[40]....
        /*0374*/ 	.word	0xffffffff


	//   ....[41]....
        /*0378*/ 	.word	0xffffffff


	//   ....[42]....
        /*037c*/ 	.word	0xffffffff


	//   ....[43]....
        /*0380*/ 	.word	0xffffffff


	//   ....[44]....
        /*0384*/ 	.word	0xffffffff


	//   ....[45]....
        /*0388*/ 	.word	0xffffffff


	//   ....[46]....
        /*038c*/ 	.word	0xffffffff


	//   ....[47]....
        /*0390*/ 	.word	0xffffffff


	//   ....[48]....
        /*0394*/ 	.word	0xffffffff


	//   ....[49]....
        /*0398*/ 	.word	0xffffffff


	//   ....[50]....
        /*039c*/ 	.word	0xffffffff


	//   ....[51]....
        /*03a0*/ 	.word	0xffffffff


	//   ....[52]....
        /*03a4*/ 	.word	0xffffffff


	//   ....[53]....
        /*03a8*/ 	.word	0xffffffff


	//   ....[54]....
        /*03ac*/ 	.word	0xffffffff


	//   ....[55]....
        /*03b0*/ 	.word	0xffffffff


	//   ....[56]....
        /*03b4*/ 	.word	0xffffffff


	//   ....[57]....
        /*03b8*/ 	.word	0xffffffff


	//   ....[58]....
        /*03bc*/ 	.word	0xffffffff


	//   ....[59]....
        /*03c0*/ 	.word	0xffffffff


	//   ....[60]....
        /*03c4*/ 	.word	0xffffffff


	//   ....[61]....
        /*03c8*/ 	.word	0xffffffff


	//   ....[62]....
        /*03cc*/ 	.word	0xffffffff


	//   ....[63]....
        /*03d0*/ 	.word	0xffffffff


	//   ....[64]....
        /*03d4*/ 	.word	0xffffffff


	//   ....[65]....
        /*03d8*/ 	.word	0xffffffff


	//   ....[66]....
        /*03dc*/ 	.word	0xffffffff


	//   ....[67]....
        /*03e0*/ 	.word	0xffffffff


	//   ....[68]....
        /*03e4*/ 	.word	0xffffffff


	//   ....[69]....
        /*03e8*/ 	.word	0xffffffff


	//   ....[70]....
        /*03ec*/ 	.word	0xffffffff


	//   ....[71]....
        /*03f0*/ 	.word	0xffffffff


	//   ....[72]....
        /*03f4*/ 	.word	0xffffffff


	//   ....[73]....
        /*03f8*/ 	.word	0xffffffff


	//   ....[74]....
        /*03fc*/ 	.word	0xffffffff


	//   ....[75]....
        /*0400*/ 	.word	0xffffffff


	//   ....[76]....
        /*0404*/ 	.word	0xffffffff


	//   ....[77]....
        /*0408*/ 	.word	0xffffffff


	//   ....[78]....
        /*040c*/ 	.word	0xffffffff


	//   ....[79]....
        /*0410*/ 	.word	0xffffffff


	//   ....[80]....
        /*0414*/ 	.word	0xffffffff


	//   ....[81]....
        /*0418*/ 	.word	0xffffffff


	//   ....[82]....
        /*041c*/ 	.word	0xffffffff


	//   ....[83]....
        /*0420*/ 	.word	0xffffffff


	//   ....[84]....
        /*0424*/ 	.word	0xffffffff


	//   ....[85]....
        /*0428*/ 	.word	0xffffffff


	//   ....[86]....
        /*042c*/ 	.word	0xffffffff


	//   ....[87]....
        /*0430*/ 	.word	0xffffffff


	//   ....[88]....
        /*0434*/ 	.word	0xffffffff


	//   ....[89]....
        /*0438*/ 	.word	0xffffffff


	//   ....[90]....
        /*043c*/ 	.word	0xffffffff


	//   ....[91]....
        /*0440*/ 	.word	0xffffffff


	//   ....[92]....
        /*0444*/ 	.word	0xffffffff


	//   ....[93]....
        /*0448*/ 	.word	0xffffffff


	//   ....[94]....
        /*044c*/ 	.word	0xffffffff


	//   ....[95]....
        /*0450*/ 	.word	0xffffffff


	//   ....[96]....
        /*0454*/ 	.word	0xffffffff


	//   ....[97]....
        /*0458*/ 	.word	0xffffffff


	//   ....[98]....
        /*045c*/ 	.word	0xffffffff


	//   ....[99]....
        /*0460*/ 	.word	0xffffffff


	//   ....[100]....
        /*0464*/ 	.word	0xffffffff


	//   ....[101]....
        /*0468*/ 	.word	0xffffffff


	//   ....[102]....
        /*046c*/ 	.word	0xffffffff


	//   ....[103]....
        /*0470*/ 	.word	0xffffffff


	//   ....[104]....
        /*0474*/ 	.word	0xffffffff


	//   ....[105]....
        /*0478*/ 	.word	0xffffffff


	//   ....[106]....
        /*047c*/ 	.word	0xffffffff


	//   ....[107]....
        /*0480*/ 	.word	0xffffffff


	//   ....[108]....
        /*0484*/ 	.word	0xffffffff


	//   ....[109]....
        /*0488*/ 	.word	0xffffffff


	//   ....[110]....
        /*048c*/ 	.word	0xffffffff


	//   ....[111]....
        /*0490*/ 	.word	0xffffffff


	//   ....[112]....
        /*0494*/ 	.word	0xffffffff


	//   ....[113]....
        /*0498*/ 	.word	0xffffffff


	//   ....[114]....
        /*049c*/ 	.word	0xffffffff


	//   ....[115]....
        /*04a0*/ 	.word	0xffffffff


	//   ....[116]....
        /*04a4*/ 	.word	0xffffffff


	//   ....[117]....
        /*04a8*/ 	.word	0xffffffff


	//   ....[118]....
        /*04ac*/ 	.word	0xffffffff


	//   ....[119]....
        /*04b0*/ 	.word	0xffffffff


	//   ....[120]....
        /*04b4*/ 	.word	0xffffffff


	//   ....[121]....
        /*04b8*/ 	.word	0xffffffff


	//   ....[122]....
        /*04bc*/ 	.word	0xffffffff


	//   ....[123]....
        /*04c0*/ 	.word	0xffffffff


	//   ....[124]....
        /*04c4*/ 	.word	0xffffffff


	//   ....[125]....
        /*04c8*/ 	.word	0xffffffff


	//   ....[126]....
        /*04cc*/ 	.word	0xffffffff


	//   ....[127]....
        /*04d0*/ 	.word	0xffffffff


	//   ....[128]....
        /*04d4*/ 	.word	0xffffffff


	//   ....[129]....
        /*04d8*/ 	.word	0xffffffff


	//   ....[130]....
        /*04dc*/ 	.word	0xffffffff


	//   ....[131]....
        /*04e0*/ 	.word	0xffffffff


	//   ....[132]....
        /*04e4*/ 	.word	0xffffffff


	//   ....[133]....
        /*04e8*/ 	.word	0xffffffff


	//   ....[134]....
        /*04ec*/ 	.word	0xffffffff


	//   ....[135]....
        /*04f0*/ 	.word	0xffffffff


	//   ....[136]....
        /*04f4*/ 	.word	0xffffffff


	//   ....[137]....
        /*04f8*/ 	.word	0xffffffff


	//   ....[138]....
        /*04fc*/ 	.word	0xffffffff


	//   ....[139]....
        /*0500*/ 	.word	0xffffffff


	//   ....[140]....
        /*0504*/ 	.word	0xffffffff


	//   ....[141]....
        /*0508*/ 	.word	0xffffffff


	//   ....[142]....
        /*050c*/ 	.word	0xffffffff


	//   ....[143]....
        /*0510*/ 	.word	0xffffffff


	//   ....[144]....
        /*0514*/ 	.word	0xffffffff


	//   ....[145]....
        /*0518*/ 	.word	0xffffffff


	//   ....[146]....
        /*051c*/ 	.word	0xffffffff


	//   ....[147]....
        /*0520*/ 	.word	0xffffffff


	//   ....[148]....
        /*0524*/ 	.word	0xffffffff


	//   ....[149]....
        /*0528*/ 	.word	0xffffffff


	//   ....[150]....
        /*052c*/ 	.word	0xffffffff


	//   ....[151]....
        /*0530*/ 	.word	0xffffffff


	//   ....[152]....
        /*0534*/ 	.word	0xffffffff


	//   ....[153]....
        /*0538*/ 	.word	0xffffffff


	//   ....[154]....
        /*053c*/ 	.word	0xffffffff


	//   ....[155]....
        /*0540*/ 	.word	0xffffffff


	//   ....[156]....
        /*0544*/ 	.word	0xffffffff


	//   ....[157]....
        /*0548*/ 	.word	0xffffffff


	//   ....[158]....
        /*054c*/ 	.word	0xffffffff


	//   ....[159]....
        /*0550*/ 	.word	0xffffffff


	//   ....[160]....
        /*0554*/ 	.word	0xffffffff


	//   ....[161]....
        /*0558*/ 	.word	0xffffffff


	//   ....[162]....
        /*055c*/ 	.word	0xffffffff


	//   ....[163]....
        /*0560*/ 	.word	0xffffffff


	//   ....[164]....
        /*0564*/ 	.word	0xffffffff


	//   ....[165]....
        /*0568*/ 	.word	0xffffffff


	//   ....[166]....
        /*056c*/ 	.word	0xffffffff


	//   ....[167]....
        /*0570*/ 	.word	0xffffffff


	//   ....[168]....
        /*0574*/ 	.word	0xffffffff


	//   ....[169]....
        /*0578*/ 	.word	0xffffffff


	//   ....[170]....
        /*057c*/ 	.word	0xffffffff


	//   ....[171]....
        /*0580*/ 	.word	0xffffffff


	//   ....[172]....
        /*0584*/ 	.word	0xffffffff


	//   ....[173]....
        /*0588*/ 	.word	0xffffffff


	//   ....[174]....
        /*058c*/ 	.word	0xffffffff


	//   ....[175]....
        /*0590*/ 	.word	0xffffffff


	//   ....[176]....
        /*0594*/ 	.word	0xffffffff


	//   ....[177]....
        /*0598*/ 	.word	0xffffffff


	//   ....[178]....
        /*059c*/ 	.word	0xffffffff


	//   ....[179]....
        /*05a0*/ 	.word	0xffffffff


	//   ....[180]....
        /*05a4*/ 	.word	0xffffffff


	//   ....[181]....
        /*05a8*/ 	.word	0xffffffff


	//   ....[182]....
        /*05ac*/ 	.word	0xffffffff


	//   ....[183]....
        /*05b0*/ 	.word	0xffffffff


	//   ....[184]....
        /*05b4*/ 	.word	0xffffffff


	//   ....[185]....
        /*05b8*/ 	.word	0x0500000f


	//   ....[186]....
        /*05bc*/ 	.word	0x0500000f


	//   ....[187]....
        /*05c0*/ 	.word	0x0500000f


	//   ....[188]....
        /*05c4*/ 	.word	0x0500000f


	//   ....[189]....
        /*05c8*/ 	.word	0x0500000f


	//   ....[190]....
        /*05cc*/ 	.word	0x0500000f


	//   ....[191]....
        /*05d0*/ 	.word	0x0500000f


	//   ....[192]....
        /*05d4*/ 	.word	0x0500000f


	//   ....[193]....
        /*05d8*/ 	.word	0x0500000f


	//   ....[194]....
        /*05dc*/ 	.word	0x0500000f


	//   ....[195]....
        /*05e0*/ 	.word	0x0500000f


	//   ....[196]....
        /*05e4*/ 	.word	0x0500000f


	//   ....[197]....
        /*05e8*/ 	.word	0x0500000f


	//   ....[198]....
        /*05ec*/ 	.word	0x0500000f


	//   ....[199]....
        /*05f0*/ 	.word	0x0500000f


	//   ....[200]....
        /*05f4*/ 	.word	0x0500000f


	//   ....[201]....
        /*05f8*/ 	.word	0x0500000f


	//   ....[202]....
        /*05fc*/ 	.word	0x0500000f


	//   ....[203]....
        /*0600*/ 	.word	0x0500000f


	//   ....[204]....
        /*0604*/ 	.word	0x0500000f


	//   ....[205]....
        /*0608*/ 	.word	0x0500000f


	//   ....[206]....
        /*060c*/ 	.word	0x0500000f


	//   ....[207]....
        /*0610*/ 	.word	0x0500000f


	//   ....[208]....
        /*0614*/ 	.word	0x0500000f


	//   ....[209]....
        /*0618*/ 	.word	0x0500000f


	//   ....[210]....
        /*061c*/ 	.word	0x0500000f


	//   ....[211]....
        /*0620*/ 	.word	0x0500000f


	//   ....[212]....
        /*0624*/ 	.word	0x0500000f


	//   ....[213]....
        /*0628*/ 	.word	0x0500000f


	//   ....[214]....
        /*062c*/ 	.word	0x0500000f


	//   ....[215]....
        /*0630*/ 	.word	0x0500000f


	//   ....[216]....
        /*0634*/ 	.word	0x0500000f


	//   ....[217]....
        /*0638*/ 	.word	0x0500000f


	//   ....[218]....
        /*063c*/ 	.word	0x0500000f


	//   ....[219]....
        /*0640*/ 	.word	0x0500000f


	//   ....[220]....
        /*0644*/ 	.word	0x0500000f


	//   ....[221]....
        /*0648*/ 	.word	0x0500000f


	//   ....[222]....
        /*064c*/ 	.word	0x0500000f


	//   ....[223]....
        /*0650*/ 	.word	0x0500000f


	//   ....[224]....
        /*0654*/ 	.word	0x0500000f


	//   ....[225]....
        /*0658*/ 	.word	0x0500000f


	//   ....[226]....
        /*065c*/ 	.word	0x0500000f


	//   ....[227]....
        /*0660*/ 	.word	0x0500000f


	//   ....[228]....
        /*0664*/ 	.word	0x0500000f


	//   ....[229]....
        /*0668*/ 	.word	0x0500000f


	//   ....[230]....
        /*066c*/ 	.word	0x0500000f


	//   ....[231]....
        /*0670*/ 	.word	0x0500000f


	//   ....[232]....
        /*0674*/ 	.word	0x0500000f


	//   ....[233]....
        /*0678*/ 	.word	0x0500000f


	//   ....[234]....
        /*067c*/ 	.word	0x0500000f


	//   ....[235]....
        /*0680*/ 	.word	0x0500000f


	//   ....[236]....
        /*0684*/ 	.word	0x0500000f


	//   ....[237]....
        /*0688*/ 	.word	0x0500000f


	//   ....[238]....
        /*068c*/ 	.word	0x0500000f


	//   ....[239]....
        /*0690*/ 	.word	0x0500000f


	//   ....[240]....
        /*0694*/ 	.word	0x0500000f


	//   ....[241]....
        /*0698*/ 	.word	0x0500000f


	//   ....[242]....
        /*069c*/ 	.word	0x0500000f


	//   ....[243]....
        /*06a0*/ 	.word	0x0500000f


	//   ....[244]....
        /*06a4*/ 	.word	0x0500000f


	//   ....[245]....
        /*06a8*/ 	.word	0x0500000f


	//   ....[246]....
        /*06ac*/ 	.word	0x0500000f


	//   ....[247]....
        /*06b0*/ 	.word	0x0500000f


	//   ....[248]....
        /*06b4*/ 	.word	0x0500000f


	//   ....[249]....
        /*06b8*/ 	.word	0x0500000f


	//   ....[250]....
        /*06bc*/ 	.word	0x0500000f


	//   ....[251]....
        /*06c0*/ 	.word	0x0500000f


	//   ....[252]....
        /*06c4*/ 	.word	0x0500000f


	//   ....[253]....
        /*06c8*/ 	.word	0x0500000f


	//   ....[254]....
        /*06cc*/ 	.word	0x0500000f


	//   ....[255]....
        /*06d0*/ 	.word	0x0500000f


	//   ....[0]....
        /*06d4*/ 	.word	0x0500000f


	//   ....[1]....
        /*06d8*/ 	.word	0x0500000f


	//   ....[2]....
        /*06dc*/ 	.word	0x0500000f


	//   ....[3]....
        /*06e0*/ 	.word	0x0500000f


	//   ....[4]....
        /*06e4*/ 	.word	0x0500000f


	//   ....[5]....
        /*06e8*/ 	.word	0x0500000f


	//   ....[6]....
        /*06ec*/ 	.word	0x0500000f


	//   ....[7]....
        /*06f0*/ 	.word	0x0500000f


	//   ....[8]....
        /*06f4*/ 	.word	0x0500000f


	//   ....[9]....
        /*06f8*/ 	.word	0x0500000f


	//   ....[10]....
        /*06fc*/ 	.word	0x0500000f


	//   ....[11]....
        /*0700*/ 	.word	0x0500000f


	//   ....[12]....
        /*0704*/ 	.word	0x0500000f


	//   ....[13]....
        /*0708*/ 	.word	0x0500000f


	//   ....[14]....
        /*070c*/ 	.word	0x0500000f


	//   ....[15]....
        /*0710*/ 	.word	0x0500000f


	//   ....[16]....
        /*0714*/ 	.word	0x0500000f


	//   ....[17]....
        /*0718*/ 	.word	0x0500000f


	//   ....[18]....
        /*071c*/ 	.word	0x0500000f


	//   ....[19]....
        /*0720*/ 	.word	0x0500000f


	//   ....[20]....
        /*0724*/ 	.word	0x0500000f


	//   ....[21]....
        /*0728*/ 	.word	0x0500000f


	//   ....[22]....
        /*072c*/ 	.word	0x0500000f


	//   ....[23]....
        /*0730*/ 	.word	0x0500000f


	//   ....[24]....
        /*0734*/ 	.word	0x0500000f


	//   ....[25]....
        /*0738*/ 	.word	0x0500000f


	//   ....[26]....
        /*073c*/ 	.word	0x0500000f


	//   ....[27]....
        /*0740*/ 	.word	0x0500000f


	//   ....[28]....
        /*0744*/ 	.word	0x0500000f


	//   ....[29]....
        /*0748*/ 	.word	0x0500000f


	//   ....[30]....
        /*074c*/ 	.word	0x0500000f


	//   ....[31]....
        /*0750*/ 	.word	0x0500000f


	//   ....[32]....
        /*0754*/ 	.word	0x0500000f


	//   ....[33]....
        /*0758*/ 	.word	0x0500000f


	//   ....[34]....
        /*075c*/ 	.word	0x0500000f


	//   ....[35]....
        /*0760*/ 	.word	0x0500000f


	//   ....[36]....
        /*0764*/ 	.word	0x0500000f


	//   ....[37]....
        /*0768*/ 	.word	0x0500000f


	//   ....[38]....
        /*076c*/ 	.word	0x0500000f


	//   ....[39]....
        /*0770*/ 	.word	0x0500000f


	//   ....[40]....
        /*0774*/ 	.word	0x0500000f


	//----- nvinfo : EIATTR_COOP_GROUP_INSTR_OFFSETS
	.align		4
.L_478:
        /*0778*/ 	.byte	0x04, 0x28
        /*077a*/ 	.short	(.L_480 - .L_479)


	//   ....[0]....
.L_479:
        /*077c*/ 	.word	0x00000060


	//   ....[1]....
        /*0780*/ 	.word	0x00000140


	//   ....[2]....
        /*0784*/ 	.word	0x00000190


	//   ....[3]....
        /*0788*/ 	.word	0x000003c0


	//   ....[4]....
        /*078c*/ 	.word	0x00000520


	//   ....[5]....
        /*0790*/ 	.word	0x00000640


	//   ....[6]....
        /*0794*/ 	.word	0x000007a0


	//   ....[7]....
        /*0798*/ 	.word	0x00003a50


	//   ....[8]....
        /*079c*/ 	.word	0x00003a60


	//   ....[9]....
        /*07a0*/ 	.word	0x00005060


	//   ....[10]....
        /*07a4*/ 	.word	0x00005070


	//   ....[11]....
        /*07a8*/ 	.word	0x00007090


	//   ....[12]....
        /*07ac*/ 	.word	0x000070a0


	//   ....[13]....
        /*07b0*/ 	.word	0x00008780


	//   ....[14]....
        /*07b4*/ 	.word	0x00008790


	//   ....[15]....
        /*07b8*/ 	.word	0x0000a010


	//   ....[16]....
        /*07bc*/ 	.word	0x0000a020


	//   ....[17]....
        /*07c0*/ 	.word	0x0000a2b0


	//   ....[18]....
        /*07c4*/ 	.word	0x0000a2c0


	//   ....[19]....
        /*07c8*/ 	.word	0x0000a820


	//   ....[20]....
        /*07cc*/ 	.word	0x0000a830


	//   ....[21]....
        /*07d0*/ 	.word	0x0000a9b0


	//   ....[22]....
        /*07d4*/ 	.word	0x0000a9d0


	//   ....[23]....
        /*07d8*/ 	.word	0x0000b350


	//   ....[24]....
        /*07dc*/ 	.word	0x0000ba50


	//   ....[25]....
        /*07e0*/ 	.word	0x0000ba60


	//   ....[26]....
        /*07e4*/ 	.word	0x0000ba70


	//   ....[27]....
        /*07e8*/ 	.word	0x0000ba80


	//   ....[28]....
        /*07ec*/ 	.word	0x0000c250


	//   ....[29]....
        /*07f0*/ 	.word	0x0000c260


	//   ....[30]....
        /*07f4*/ 	.word	0x0000c270


	//   ....[31]....
        /*07f8*/ 	.word	0x0000c280


	//   ....[32]....
        /*07fc*/ 	.word	0x0000efe0


	//   ....[33]....
        /*0800*/ 	.word	0x0000eff0


	//   ....[34]....
        /*0804*/ 	.word	0x0000f000


	//   ....[35]....
        /*0808*/ 	.word	0x0000f010


	//   ....[36]....
        /*080c*/ 	.word	0x0000f640


	//   ....[37]....
        /*0810*/ 	.word	0x0000f650


	//   ....[38]....
        /*0814*/ 	.word	0x0000f660


	//   ....[39]....
        /*0818*/ 	.word	0x0000f670


	//   ....[40]....
        /*081c*/ 	.word	0x000130b0


	//   ....[41]....
        /*0820*/ 	.word	0x000135a0


	//   ....[42]....
        /*0824*/ 	.word	0x00014290


	//   ....[43]....
        /*0828*/ 	.word	0x000143a0


	//   ....[44]....
        /*082c*/ 	.word	0x00014940


	//   ....[45]....
        /*0830*/ 	.word	0x000149c0


	//   ....[46]....
        /*0834*/ 	.word	0x00016aa0


	//   ....[47]....
        /*0838*/ 	.word	0x00017040


	//   ....[48]....
        /*083c*/ 	.word	0x00017ec0


	//   ....[49]....
        /*0840*/ 	.word	0x00017fe0


	//   ....[50]....
        /*0844*/ 	.word	0x00018550


	//   ....[51]....
        /*0848*/ 	.word	0x000185c0


	//   ....[52]....
        /*084c*/ 	.word	0x0001ac20


	//   ....[53]....
        /*0850*/ 	.word	0x0001ac50


	//   ....[54]....
        /*0854*/ 	.word	0x0001ac70


	//   ....[55]....
        /*0858*/ 	.word	0x0001ac90


	//   ....[56]....
        /*085c*/ 	.word	0x0001cca0


	//   ....[57]....
        /*0860*/ 	.word	0x0001d230


	//   ....[58]....
        /*0864*/ 	.word	0x0001e0b0


	//   ....[59]....
        /*0868*/ 	.word	0x0001e1d0


	//   ....[60]....
        /*086c*/ 	.word	0x0001e750


	//   ....[61]....
        /*0870*/ 	.word	0x0001e7d0


	//   ....[62]....
        /*0874*/ 	.word	0x0001f6e0


	//   ....[63]....
        /*0878*/ 	.word	0x0001f8f0


	//   ....[64]....
        /*087c*/ 	.word	0x0001f920


	//   ....[65]....
        /*0880*/ 	.word	0x0001f9e0


	//   ....[66]....
        /*0884*/ 	.word	0x00020a50


	//   ....[67]....
        /*0888*/ 	.word	0x00020a90


	//   ....[68]....
        /*088c*/ 	.word	0x00020ad0


	//   ....[69]....
        /*0890*/ 	.word	0x00020b00


	//   ....[70]....
        /*0894*/ 	.word	0x00021090


	//   ....[71]....
        /*0898*/ 	.word	0x000210a0


	//   ....[72]....
        /*089c*/ 	.word	0x00021160


	//   ....[73]....
        /*08a0*/ 	.word	0x00021180


	//   ....[74]....
        /*08a4*/ 	.word	0x00021240


	//   ....[75]....
        /*08a8*/ 	.word	0x00021260


	//   ....[76]....
        /*08ac*/ 	.word	0x00021330


	//   ....[77]....
        /*08b0*/ 	.word	0x00021350


	//   ....[78]....
        /*08b4*/ 	.word	0x00021b70


	//   ....[79]....
        /*08b8*/ 	.word	0x00021b90


	//   ....[80]....
        /*08bc*/ 	.word	0x00021c50


	//   ....[81]....
        /*08c0*/ 	.word	0x00021c70


	//   ....[82]....
        /*08c4*/ 	.word	0x00021d30


	//   ....[83]....
        /*08c8*/ 	.word	0x00021d50


	//   ....[84]....
        /*08cc*/ 	.word	0x00021e20


	//   ....[85]....
        /*08d0*/ 	.word	0x00021e40


	//   ....[86]....
        /*08d4*/ 	.word	0x00021f90


	//   ....[87]....
        /*08d8*/ 	.word	0x00022140


	//   ....[88]....
        /*08dc*/ 	.word	0x00022170


	//   ....[89]....
        /*08e0*/ 	.word	0x000221a0


	//   ....[90]....
        /*08e4*/ 	.word	0x000221d0


	//   ....[91]....
        /*08e8*/ 	.word	0x00022200


	//   ....[92]....
        /*08ec*/ 	.word	0x00022230


	//   ....[93]....
        /*08f0*/ 	.word	0x000223a0


	//   ....[94]....
        /*08f4*/ 	.word	0x000223d0


	//   ....[95]....
        /*08f8*/ 	.word	0x00022400


	//   ....[96]....
        /*08fc*/ 	.word	0x00022430


	//   ....[97]....
        /*0900*/ 	.word	0x00022460


	//   ....[98]....
        /*0904*/ 	.word	0x00022490


	//   ....[99]....
        /*0908*/ 	.word	0x00022520


	//   ....[100]....
        /*090c*/ 	.word	0x00022580


	//   ....[101]....
        /*0910*/ 	.word	0x00022610


	//   ....[102]....
        /*0914*/ 	.word	0x000236b0


	//   ....[103]....
        /*0918*/ 	.word	0x00025a20


	//   ....[104]....
        /*091c*/ 	.word	0x00025a40


	//   ....[105]....
        /*0920*/ 	.word	0x00025af0


	//   ....[106]....
        /*0924*/ 	.word	0x00025b10


	//   ....[107]....
        /*0928*/ 	.word	0x00025bb0


	//   ....[108]....
        /*092c*/ 	.word	0x00025bd0


	//   ....[109]....
        /*0930*/ 	.word	0x00025c70


	//   ....[110]....
        /*0934*/ 	.word	0x00025c90


	//   ....[111]....
        /*0938*/ 	.word	0x00025d30


	//   ....[112]....
        /*093c*/ 	.word	0x00025d50


	//   ....[113]....
        /*0940*/ 	.word	0x00025d60


	//   ....[114]....
        /*0944*/ 	.word	0x00025df0


	//   ....[115]....
        /*0948*/ 	.word	0x000265b0


	//   ....[116]....
        /*094c*/ 	.word	0x000265e0


	//   ....[117]....
        /*0950*/ 	.word	0x00026610


	//   ....[118]....
        /*0954*/ 	.word	0x000266c0


	//   ....[119]....
        /*0958*/ 	.word	0x000266d0


	//   ....[120]....
        /*095c*/ 	.word	0x00026780


	//   ....[121]....
        /*0960*/ 	.word	0x00026790


	//   ....[122]....
        /*0964*/ 	.word	0x00026840


	//   ....[123]....
        /*0968*/ 	.word	0x00026850


	//   ....[124]....
        /*096c*/ 	.word	0x00026900


	//   ....[125]....
        /*0970*/ 	.word	0x00026910


	//   ....[126]....
        /*0974*/ 	.word	0x000269c0


	//   ....[127]....
        /*0978*/ 	.word	0x000269d0


	//   ....[128]....
        /*097c*/ 	.word	0x00026a70


	//   ....[129]....
        /*0980*/ 	.word	0x00026a80


	//   ....[130]....
        /*0984*/ 	.word	0x00026a90


	//   ....[131]....
        /*0988*/ 	.word	0x00027280


	//   ....[132]....
        /*098c*/ 	.word	0x00027290


	//   ....[133]....
        /*0990*/ 	.word	0x000272a0


	//   ....[134]....
        /*0994*/ 	.word	0x00027330


	//   ....[135]....
        /*0998*/ 	.word	0x00027340


	//   ....[136]....
        /*099c*/ 	.word	0x000273a0


	//   ....[137]....
        /*09a0*/ 	.word	0x000273d0


	//   ....[138]....
        /*09a4*/ 	.word	0x00027410


	//   ....[139]....
        /*09a8*/ 	.word	0x00027440


	//   ....[140]....
        /*09ac*/ 	.word	0x00027480


	//   ....[141]....
        /*09b0*/ 	.word	0x000274b0


	//   ....[142]....
        /*09b4*/ 	.word	0x000274f0


	//   ....[143]....
        /*09b8*/ 	.word	0x00027770


	//   ....[144]....
        /*09bc*/ 	.word	0x00027790


	//   ....[145]....
        /*09c0*/ 	.word	0x00027820


	//   ....[146]....
        /*09c4*/ 	.word	0x00027830


	//   ....[147]....
        /*09c8*/ 	.word	0x000278a0


	//   ....[148]....
        /*09cc*/ 	.word	0x000278b0


	//   ....[149]....
        /*09d0*/ 	.word	0x00027920


	//   ....[150]....
        /*09d4*/ 	.word	0x00027930


	//   ....[151]....
        /*09d8*/ 	.word	0x000279a0


	//   ....[152]....
        /*09dc*/ 	.word	0x000279b0


	//   ....[153]....
        /*09e0*/ 	.word	0x000279c0


	//   ....[154]....
        /*09e4*/ 	.word	0x00027a30


	//   ....[155]....
        /*09e8*/ 	.word	0x00027fd0


	//   ....[156]....
        /*09ec*/ 	.word	0x00028000


	//   ....[157]....
        /*09f0*/ 	.word	0x00028020


	//   ....[158]....
        /*09f4*/ 	.word	0x00028030


	//   ....[159]....
        /*09f8*/ 	.word	0x00028070


	//   ....[160]....
        /*09fc*/ 	.word	0x00028090


	//   ....[161]....
        /*0a00*/ 	.word	0x00028100


	//   ....[162]....
        /*0a04*/ 	.word	0x00028120


	//   ....[163]....
        /*0a08*/ 	.word	0x00028180


	//   ....[164]....
        /*0a0c*/ 	.word	0x000281a0


	//   ....[165]....
        /*0a10*/ 	.word	0x000281f0


	//   ....[166]....
        /*0a14*/ 	.word	0x00028210


	//   ....[167]....
        /*0a18*/ 	.word	0x00028600


	//   ....[168]....
        /*0a1c*/ 	.word	0x00028630


	//   ....[169]....
        /*0a20*/ 	.word	0x00028660


	//   ....[170]....
        /*0a24*/ 	.word	0x00028690


	//   ....[171]....
        /*0a28*/ 	.word	0x000286c0


	//   ....[172]....
        /*0a2c*/ 	.word	0x000286f0


	//   ....[173]....
        /*0a30*/ 	.word	0x00028720


	//   ....[174]....
        /*0a34*/ 	.word	0x00028750


	//   ....[175]....
        /*0a38*/ 	.word	0x000288d0


	//   ....[176]....
        /*0a3c*/ 	.word	0x00028900


	//   ....[177]....
        /*0a40*/ 	.word	0x00028930


	//   ....[178]....
        /*0a44*/ 	.word	0x00028960


	//   ....[179]....
        /*0a48*/ 	.word	0x00028990


	//   ....[180]....
        /*0a4c*/ 	.word	0x000289c0


	//   ....[181]....
        /*0a50*/ 	.word	0x00028a80


	//   ....[182]....
        /*0a54*/ 	.word	0x00028aa0


	//   ....[183]....
        /*0a58*/ 	.word	0x00028b10


	//   ....[184]....
        /*0a5c*/ 	.word	0x000291b0


	//   ....[185]....
        /*0a60*/ 	.word	0x000294f0


	//   ....[186]....
        /*0a64*/ 	.word	0x00029580


	//   ....[187]....
        /*0a68*/ 	.word	0x00029620


	//   ....[188]....
        /*0a6c*/ 	.word	0x000296b0


	//   ....[189]....
        /*0a70*/ 	.word	0x000297a0


	//   ....[190]....
        /*0a74*/ 	.word	0x00029830


	//   ....[191]....
        /*0a78*/ 	.word	0x000298d0


	//   ....[192]....
        /*0a7c*/ 	.word	0x00029960


	//   ....[193]....
        /*0a80*/ 	.word	0x00029a50


	//   ....[194]....
        /*0a84*/ 	.word	0x00029ae0


	//   ....[195]....
        /*0a88*/ 	.word	0x00029b80


	//   ....[196]....
        /*0a8c*/ 	.word	0x00029c10


	//   ....[197]....
        /*0a90*/ 	.word	0x00029d00


	//   ....[198]....
        /*0a94*/ 	.word	0x00029d90


	//   ....[199]....
        /*0a98*/ 	.word	0x00029de0


	//   ....[200]....
        /*0a9c*/ 	.word	0x00029e30


	//   ....[201]....
        /*0aa0*/ 	.word	0x00029ec0


	//   ....[202]....
        /*0aa4*/ 	.word	0x00029f50


	//   ....[203]....
        /*0aa8*/ 	.word	0x00029fa0


	//   ....[204]....
        /*0aac*/ 	.word	0x00029ff0


	//   ....[205]....
        /*0ab0*/ 	.word	0x0002a0e0


	//   ....[206]....
        /*0ab4*/ 	.word	0x0002a170


	//   ....[207]....
        /*0ab8*/ 	.word	0x0002a1c0


	//   ....[208]....
        /*0abc*/ 	.word	0x0002a210


	//   ....[209]....
        /*0ac0*/ 	.word	0x0002a2a0


	//   ....[210]....
        /*0ac4*/ 	.word	0x0002a330


	//   ....[211]....
        /*0ac8*/ 	.word	0x0002a380


	//   ....[212]....
        /*0acc*/ 	.word	0x0002a3d0


	//   ....[213]....
        /*0ad0*/ 	.word	0x0002a770


	//   ....[214]....
        /*0ad4*/ 	.word	0x0002aa50


	//   ....[215]....
        /*0ad8*/ 	.word	0x0002ab40


	//   ....[216]....
        /*0adc*/ 	.word	0x0002abe0


	//   ....[217]....
        /*0ae0*/ 	.word	0x0002ac40


	//   ....[218]....
        /*0ae4*/ 	.word	0x0002ad50


	//   ....[219]....
        /*0ae8*/ 	.word	0x0002adc0


	//   ....[220]....
        /*0aec*/ 	.word	0x0002aed0


	//   ....[221]....
        /*0af0*/ 	.word	0x0002af40


	//   ....[222]....
        /*0af4*/ 	.word	0x0002b050


	//   ....[223]....
        /*0af8*/ 	.word	0x0002b0c0


	//   ....[224]....
        /*0afc*/ 	.word	0x0002b1d0


	//   ....[225]....
        /*0b00*/ 	.word	0x0002b240


	//   ....[226]....
        /*0b04*/ 	.word	0x0002b2e0


	//   ....[227]....
        /*0b08*/ 	.word	0x0002b3f0


	//   ....[228]....
        /*0b0c*/ 	.word	0x0002b460


	//   ....[229]....
        /*0b10*/ 	.word	0x0002b4c0


	//   ....[230]....
        /*0b14*/ 	.word	0x0002b5e0


	//   ....[231]....
        /*0b18*/ 	.word	0x0002b640


	//   ....[232]....
        /*0b1c*/ 	.word	0x0002b760


	//   ....[233]....
        /*0b20*/ 	.word	0x0002b7c0


	//   ....[234]....
        /*0b24*/ 	.word	0x0002b8e0


	//   ....[235]....
        /*0b28*/ 	.word	0x0002b940


	//   ....[236]....
        /*0b2c*/ 	.word	0x0002ba60


	//   ....[237]....
        /*0b30*/ 	.word	0x0002bac0


	//   ....[238]....
        /*0b34*/ 	.word	0x0002bbe0


	//   ....[239]....
        /*0b38*/ 	.word	0x0002bc40


	//   ....[240]....
        /*0b3c*/ 	.word	0x0002bd50


	//   ....[241]....
        /*0b40*/ 	.word	0x0002bdb0


	//   ....[242]....
        /*0b44*/ 	.word	0x0002beb0


	//   ....[243]....
        /*0b48*/ 	.word	0x0002bfe0


	//   ....[244]....
        /*0b4c*/ 	.word	0x0002c090


	//   ....[245]....
        /*0b50*/ 	.word	0x0002c100


	//   ....[246]....
        /*0b54*/ 	.word	0x0002c1f0


	//   ....[247]....
        /*0b58*/ 	.word	0x0002c250


	//   ....[248]....
        /*0b5c*/ 	.word	0x0002c320


	//   ....[249]....
        /*0b60*/ 	.word	0x0002c380


	//   ....[250]....
        /*0b64*/ 	.word	0x0002c450


	//   ....[251]....
        /*0b68*/ 	.word	0x0002c4b0


	//   ....[252]....
        /*0b6c*/ 	.word	0x0002c580


	//   ....[253]....
        /*0b70*/ 	.word	0x0002c5e0


	//   ....[254]....
        /*0b74*/ 	.word	0x0002c6b0


	//   ....[255]....
        /*0b78*/ 	.word	0x0002c7a0


	//   ....[0]....
        /*0b7c*/ 	.word	0x0002c840


	//   ....[1]....
        /*0b80*/ 	.word	0x0002c8a0


	//   ....[2]....
        /*0b84*/ 	.word	0x0002c990


	//   ....[3]....
        /*0b88*/ 	.word	0x0002c9f0


	//   ....[4]....
        /*0b8c*/ 	.word	0x0002cad0


	//   ....[5]....
        /*0b90*/ 	.word	0x0002cb30


	//   ....[6]....
        /*0b94*/ 	.word	0x0002cc10


	//   ....[7]....
        /*0b98*/ 	.word	0x0002cc70


	//   ....[8]....
        /*0b9c*/ 	.word	0x0002cd50


	//   ....[9]....
        /*0ba0*/ 	.word	0x0002cdb0


	//   ....[10]....
        /*0ba4*/ 	.word	0x0002ce80


	//   ....[11]....
        /*0ba8*/ 	.word	0x0002cfb0


	//   ....[12]....
        /*0bac*/ 	.word	0x0002d090


	//   ....[13]....
        /*0bb0*/ 	.word	0x0002d140


	//   ....[14]....
        /*0bb4*/ 	.word	0x0002d210


	//   ....[15]....
        /*0bb8*/ 	.word	0x0002d270


	//   ....[16]....
        /*0bbc*/ 	.word	0x0002d340


	//   ....[17]....
        /*0bc0*/ 	.word	0x0002d3a0


	//   ....[18]....
        /*0bc4*/ 	.word	0x0002d480


	//   ....[19]....
        /*0bc8*/ 	.word	0x0002d4e0


	//   ....[20]....
        /*0bcc*/ 	.word	0x0002d5b0


	//   ....[21]....
        /*0bd0*/ 	.word	0x0002d610


	//   ....[22]....
        /*0bd4*/ 	.word	0x0002d6d0


	//   ....[23]....
        /*0bd8*/ 	.word	0x0002d760


	//   ....[24]....
        /*0bdc*/ 	.word	0x0002d800


	//   ....[25]....
        /*0be0*/ 	.word	0x0002d920


	//   ....[26]....
        /*0be4*/ 	.word	0x0002d990


	//   ....[27]....
        /*0be8*/ 	.word	0x0002da00


	//   ....[28]....
        /*0bec*/ 	.word	0x0002da70


	//   ....[29]....
        /*0bf0*/ 	.word	0x0002dae0


	//   ....[30]....
        /*0bf4*/ 	.word	0x0002db60


	//   ....[31]....
        /*0bf8*/ 	.word	0x0002dbf0


	//   ....[32]....
        /*0bfc*/ 	.word	0x0002dc80


	//   ....[33]....
        /*0c00*/ 	.word	0x0002dcf0


	//   ....[34]....
        /*0c04*/ 	.word	0x0002dd60


	//   ....[35]....
        /*0c08*/ 	.word	0x0002ddd0


	//   ....[36]....
        /*0c0c*/ 	.word	0x0002de50


	//   ....[37]....
        /*0c10*/ 	.word	0x0002dec0


	//   ....[38]....
        /*0c14*/ 	.word	0x0002df60


	//   ....[39]....
        /*0c18*/ 	.word	0x0002dff0


	//   ....[40]....
        /*0c1c*/ 	.word	0x0002e110


	//----- nvinfo : EIATTR_REG_RECONFIG
	.align		4
.L_480:
        /*0c20*/ 	.byte	0x01, 0x54
	.zero		2


	//----- nvinfo : EIATTR_SYSCALL_OFFSETS
	.align		4
        /*0c24*/ 	.byte	0x04, 0x46
        /*0c26*/ 	.short	(.L_482 - .L_481)


	//   ....[0]....
.L_481:
        /*0c28*/ 	.word	0x00001e00


	//   ....[1]....
        /*0c2c*/ 	.word	0x00001f50


	//   ....[2]....
        /*0c30*/ 	.word	0x0000b4f0


	//   ....[3]....
        /*0c34*/ 	.word	0x0000b810


	//   ....[4]....
        /*0c38*/ 	.word	0x00024f40


	//   ....[5]....
        /*0c3c*/ 	.word	0x00025090


	//   ....[6]....
        /*0c40*/ 	.word	0x00025180


	//   ....[7]....
        /*0c44*/ 	.word	0x000261b0


	//----- nvinfo : EIATTR_MBARRIER_INSTR_OFFSETS
	.align		4
.L_482:
        /*0c48*/ 	.byte	0x04, 0x39
        /*0c4a*/ 	.short	(.L_484 - .L_483)


	//   ....[0]....
.L_483:
        /*0c4c*/ 	.word	0x00000270
        /*0c50*/ 	.word	0x000000ff
        /*0c54*/ 	.word	0x0002a800
        /*0c58*/ 	.short	0x0100
        /*0c5a*/ 	.byte	0x08
	.zero		1


	//   ....[1]....
        /*0c5c*/ 	.word	0x00000280
        /*0c60*/ 	.word	0x000000ff
        /*0c64*/ 	.word	0x0002a820
        /*0c68*/ 	.short	0x0100
        /*0c6a*/ 	.byte	0x08
	.zero		1


	//   ....[2]....
        /*0c6c*/ 	.word	0x00000370
        /*0c70*/ 	.word	0x000000ff
        /*0c74*/ 	.word	0x0002a830
        /*0c78*/ 	.short	0x0100
        /*0c7a*/ 	.byte	0x08
	.zero		1


	//   ....[3]....
        /*0c7c*/ 	.word	0x00000380
        /*0c80*/ 	.word	0x000000ff
        /*0c84*/ 	.word	0x0002a840
        /*0c88*/ 	.short	0x0100
        /*0c8a*/ 	.byte	0x08
	.zero		1


	//   ....[4]....
        /*0c8c*/ 	.word	0x00000390
        /*0c90*/ 	.word	0x000000ff
        /*0c94*/ 	.word	0x0002a838
        /*0c98*/ 	.short	0x0100
        /*0c9a*/ 	.byte	0x08
	.zero		1


	//   ....[5]....
        /*0c9c*/ 	.word	0x000003a0
        /*0ca0*/ 	.word	0x000000ff
        /*0ca4*/ 	.word	0x0002a848
        /*0ca8*/ 	.short	0x0100
        /*0caa*/ 	.byte	0x08
	.zero		1


	//   ....[6]....
        /*0cac*/ 	.word	0x000004d0
        /*0cb0*/ 	.word	0x000000ff
        /*0cb4*/ 	.word	0x0002a850
        /*0cb8*/ 	.short	0x0100
        /*0cba*/ 	.byte	0x08
	.zero		1


	//   ....[7]....
        /*0cbc*/ 	.word	0x000004e0
        /*0cc0*/ 	.word	0x000000ff
        /*0cc4*/ 	.word	0x0002a860
        /*0cc8*/ 	.short	0x0100
        /*0cca*/ 	.byte	0x08
	.zero		1


	//   ....[8]....
        /*0ccc*/ 	.word	0x000004f0
        /*0cd0*/ 	.word	0x000000ff
        /*0cd4*/ 	.word	0x0002a858
        /*0cd8*/ 	.short	0x0100
        /*0cda*/ 	.byte	0x08
	.zero		1


	//   ....[9]....
        /*0cdc*/ 	.word	0x00000500
        /*0ce0*/ 	.word	0x000000ff
        /*0ce4*/ 	.word	0x0002a868
        /*0ce8*/ 	.short	0x0100
        /*0cea*/ 	.byte	0x08
	.zero		1


	//   ....[10]....
        /*0cec*/ 	.word	0x000005f0
        /*0cf0*/ 	.word	0x000000ff
        /*0cf4*/ 	.word	0x0002a870
        /*0cf8*/ 	.short	0x0100
        /*0cfa*/ 	.byte	0x06
	.zero		1


	//   ....[11]....
        /*0cfc*/ 	.word	0x00000600
        /*0d00*/ 	.word	0x000000ff
        /*0d04*/ 	.word	0x0002a880
        /*0d08*/ 	.short	0x0100
        /*0d0a*/ 	.byte	0x06
	.zero		1


	//   ....[12]....
        /*0d0c*/ 	.word	0x00000610
        /*0d10*/ 	.word	0x000000ff
        /*0d14*/ 	.word	0x0002a878
        /*0d18*/ 	.short	0x0100
        /*0d1a*/ 	.byte	0x06
	.zero		1


	//   ....[13]....
        /*0d1c*/ 	.word	0x00000620
        /*0d20*/ 	.word	0x000000ff
        /*0d24*/ 	.word	0x0002a888
        /*0d28*/ 	.short	0x0100
        /*0d2a*/ 	.byte	0x06
	.zero		1


	//   ....[14]....
        /*0d2c*/ 	.word	0x00000750
        /*0d30*/ 	.word	0x000000ff
        /*0d34*/ 	.word	0x0002a890
        /*0d38*/ 	.short	0x0100
        /*0d3a*/ 	.byte	0x08
	.zero		1


	//   ....[15]....
        /*0d3c*/ 	.word	0x00000760
        /*0d40*/ 	.word	0x000000ff
        /*0d44*/ 	.word	0x0002a8a0
        /*0d48*/ 	.short	0x0100
        /*0d4a*/ 	.byte	0x08
	.zero		1


	//   ....[16]....
        /*0d4c*/ 	.word	0x00000770
        /*0d50*/ 	.word	0x000000ff
        /*0d54*/ 	.word	0x0002a898
        /*0d58*/ 	.short	0x0100
        /*0d5a*/ 	.byte	0x08
	.zero		1


	//   ....[17]....
        /*0d5c*/ 	.word	0x00000780
        /*0d60*/ 	.word	0x000000ff
        /*0d64*/ 	.word	0x0002a8a8
        /*0d68*/ 	.short	0x0100
        /*0d6a*/ 	.byte	0x08
	.zero		1


	//   ....[18]....
        /*0d6c*/ 	.word	0x000008b0
        /*0d70*/ 	.word	0x000000ff
        /*0d74*/ 	.word	0x0002a8b0
        /*0d78*/ 	.short	0x0100
        /*0d7a*/ 	.byte	0x08
	.zero		1


	//   ....[19]....
        /*0d7c*/ 	.word	0x000008c0
        /*0d80*/ 	.word	0x000000ff
        /*0d84*/ 	.word	0x0002a8c0
        /*0d88*/ 	.short	0x0100
        /*0d8a*/ 	.byte	0x08
	.zero		1


	//   ....[20]....
        /*0d8c*/ 	.word	0x000008d0
        /*0d90*/ 	.word	0x000000ff
        /*0d94*/ 	.word	0x0002a8b8
        /*0d98*/ 	.short	0x0100
        /*0d9a*/ 	.byte	0x08
	.zero		1


	//   ....[21]....
        /*0d9c*/ 	.word	0x000008e0
        /*0da0*/ 	.word	0x000000ff
        /*0da4*/ 	.word	0x0002a8c8
        /*0da8*/ 	.short	0x0100
        /*0daa*/ 	.byte	0x08
	.zero		1


	//   ....[22]....
        /*0dac*/ 	.word	0x00003a00
        /*0db0*/ 	.word	0x00000056
        /*0db4*/ 	.word	0x0002a890
        /*0db8*/ 	.short	0x010a
        /*0dba*/ 	.byte	0x3f
	.zero		1


	//   ....[23]....
        /*0dbc*/ 	.word	0x00007030
        /*0dc0*/ 	.word	0x00000056
        /*0dc4*/ 	.word	0x0002a890
        /*0dc8*/ 	.short	0x010a
        /*0dca*/ 	.byte	0x3f
	.zero		1


	//   ....[24]....
        /*0dcc*/ 	.word	0x00009e50
        /*0dd0*/ 	.word	0x00000056
        /*0dd4*/ 	.word	0x0002a890
        /*0dd8*/ 	.short	0x010a
        /*0dda*/ 	.byte	0x3f
	.zero		1


	//   ....[25]....
        /*0ddc*/ 	.word	0x0000a610
        /*0de0*/ 	.word	0x0000000b
        /*0de4*/ 	.word	0x00000000
        /*0de8*/ 	.short	0x0101
        /*0dea*/ 	.byte	0x3f
	.zero		1


	//   ....[26]....
        /*0dec*/ 	.word	0x0000a650
        /*0df0*/ 	.word	0x00000056
        /*0df4*/ 	.word	0x0002a8b0
        /*0df8*/ 	.short	0x010a
        /*0dfa*/ 	.byte	0x3f
	.zero		1


	//   ....[27]....
        /*0dfc*/ 	.word	0x0000ac00
        /*0e00*/ 	.word	0x00000056
        /*0e04*/ 	.word	0x00000000
        /*0e08*/ 	.short	0x0101
        /*0e0a*/ 	.byte	0x3f
	.zero		1


	//   ....[28]....
        /*0e0c*/ 	.word	0x0000b570
        /*0e10*/ 	.word	0x00000012
        /*0e14*/ 	.word	0x0002a800
        /*0e18*/ 	.short	0x010a
        /*0e1a*/ 	.byte	0x3f
	.zero		1


	//   ....[29]....
        /*0e1c*/ 	.word	0x0000b5c0
        /*0e20*/ 	.word	0x00000012
        /*0e24*/ 	.word	0x0002a800
        /*0e28*/ 	.short	0x010a
        /*0e2a*/ 	.byte	0x3f
	.zero		1


	//   ....[30]....
        /*0e2c*/ 	.word	0x0000c910
        /*0e30*/ 	.word	0x00000012
        /*0e34*/ 	.word	0x0002a800
        /*0e38*/ 	.short	0x010a
        /*0e3a*/ 	.byte	0x3f
	.zero		1


	//   ....[31]....
        /*0e3c*/ 	.word	0x0000fb20
        /*0e40*/ 	.word	0x00000012
        /*0e44*/ 	.word	0x0002a800
        /*0e48*/ 	.short	0x010a
        /*0e4a*/ 	.byte	0x3f
	.zero		1


	//   ....[32]....
        /*0e4c*/ 	.word	0x00012310
        /*0e50*/ 	.word	0x00000004
        /*0e54*/ 	.word	0x0002a830
        /*0e58*/ 	.short	0x010a
        /*0e5a*/ 	.byte	0x3f
	.zero		1


	//   ....[33]....
        /*0e5c*/ 	.word	0x00012350
        /*0e60*/ 	.word	0x00000004
        /*0e64*/ 	.word	0x0002a830
        /*0e68*/ 	.short	0x010a
        /*0e6a*/ 	.byte	0x3f
	.zero		1


	//   ....[34]....
        /*0e6c*/ 	.word	0x000130f0
        /*0e70*/ 	.word	0x00000005
        /*0e74*/ 	.word	0x00000000
        /*0e78*/ 	.short	0x0101
        /*0e7a*/ 	.byte	0x3f
	.zero		1


	//   ....[35]....
        /*0e7c*/ 	.word	0x000157f0
        /*0e80*/ 	.word	0x00000014
        /*0e84*/ 	.word	0x0002a830
        /*0e88*/ 	.short	0x010a
        /*0e8a*/ 	.byte	0x3f
	.zero		1


	//   ....[36]....
        /*0e8c*/ 	.word	0x00015860
        /*0e90*/ 	.word	0x00000014
        /*0e94*/ 	.word	0x0002a830
        /*0e98*/ 	.short	0x010a
        /*0e9a*/ 	.byte	0x3f
	.zero		1


	//   ....[37]....
        /*0e9c*/ 	.word	0x000163f0
        /*0ea0*/ 	.word	0x0000000c
        /*0ea4*/ 	.word	0x0002a850
        /*0ea8*/ 	.short	0x010a
        /*0eaa*/ 	.byte	0x3f
	.zero		1


	//   ....[38]....
        /*0eac*/ 	.word	0x00016490
        /*0eb0*/ 	.word	0x0000000c
        /*0eb4*/ 	.word	0x0002a850
        /*0eb8*/ 	.short	0x010a
        /*0eba*/ 	.byte	0x3f
	.zero		1


	//   ....[39]....
        /*0ebc*/ 	.word	0x00016b80
        /*0ec0*/ 	.word	0x0000000b
        /*0ec4*/ 	.word	0x00000000
        /*0ec8*/ 	.short	0x0101
        /*0eca*/ 	.byte	0x3f
	.zero		1


	//   ....[40]....
        /*0ecc*/ 	.word	0x00018e10
        /*0ed0*/ 	.word	0x00000065
        /*0ed4*/ 	.word	0x00000000
        /*0ed8*/ 	.short	0x0101
        /*0eda*/ 	.byte	0x3f
	.zero		1


	//   ....[41]....
        /*0edc*/ 	.word	0x000193a0
        /*0ee0*/ 	.word	0x00000014
        /*0ee4*/ 	.word	0x0002a830
        /*0ee8*/ 	.short	0x010a
        /*0eea*/ 	.byte	0x3f
	.zero		1


	//   ....[42]....
        /*0eec*/ 	.word	0x00019410
        /*0ef0*/ 	.word	0x00000014
        /*0ef4*/ 	.word	0x0002a830
        /*0ef8*/ 	.short	0x010a
        /*0efa*/ 	.byte	0x3f
	.zero		1


	//   ....[43]....
        /*0efc*/ 	.word	0x00019fa0
        /*0f00*/ 	.word	0x00000008
        /*0f04*/ 	.word	0x0002a850
        /*0f08*/ 	.short	0x010a
        /*0f0a*/ 	.byte	0x3f
	.zero		1


	//   ....[44]....
        /*0f0c*/ 	.word	0x0001a040
        /*0f10*/ 	.word	0x00000008
        /*0f14*/ 	.word	0x0002a850
        /*0f18*/ 	.short	0x010a
        /*0f1a*/ 	.byte	0x3f
	.zero		1


	//   ....[45]....
        /*0f1c*/ 	.word	0x0001b4c0
        /*0f20*/ 	.word	0x00000005
        /*0f24*/ 	.word	0x00000000
        /*0f28*/ 	.short	0x0101
        /*0f2a*/ 	.byte	0x3f
	.zero		1


	//   ....[46]....
        /*0f2c*/ 	.word	0x0001b730
        /*0f30*/ 	.word	0x00000065
        /*0f34*/ 	.word	0x00000000
        /*0f38*/ 	.short	0x0101
        /*0f3a*/ 	.byte	0x3f
	.zero		1


	//   ....[47]....
        /*0f3c*/ 	.word	0x0001b9f0
        /*0f40*/ 	.word	0x00000004
        /*0f44*/ 	.word	0x0002a830
        /*0f48*/ 	.short	0x010a
        /*0f4a*/ 	.byte	0x3f
	.zero		1


	//   ....[48]....
        /*0f4c*/ 	.word	0x0001ba60
        /*0f50*/ 	.word	0x00000004
        /*0f54*/ 	.word	0x0002a830
        /*0f58*/ 	.short	0x010a
        /*0f5a*/ 	.byte	0x3f
	.zero		1


	//   ....[49]....
        /*0f5c*/ 	.word	0x0001c5f0
        /*0f60*/ 	.word	0x0000000b
        /*0f64*/ 	.word	0x0002a850
        /*0f68*/ 	.short	0x010a
        /*0f6a*/ 	.byte	0x3f
	.zero		1


	//   ....[50]....
        /*0f6c*/ 	.word	0x0001c690
        /*0f70*/ 	.word	0x0000000b
        /*0f74*/ 	.word	0x0002a850
        /*0f78*/ 	.short	0x010a
        /*0f7a*/ 	.byte	0x3f
	.zero		1


	//   ....[51]....
        /*0f7c*/ 	.word	0x0001cd80
        /*0f80*/ 	.word	0x00000003
        /*0f84*/ 	.word	0x00000000
        /*0f88*/ 	.short	0x0101
        /*0f8a*/ 	.byte	0x3f
	.zero		1


	//   ....[52]....
        /*0f8c*/ 	.word	0x0001efe0
        /*0f90*/ 	.word	0x0000000b
        /*0f94*/ 	.word	0x00000000
        /*0f98*/ 	.short	0x0101
        /*0f9a*/ 	.byte	0x3f
	.zero		1


	//   ....[53]....
        /*0f9c*/ 	.word	0x0001f5e0
        /*0fa0*/ 	.word	0x0000000b
        /*0fa4*/ 	.word	0x0002a850
        /*0fa8*/ 	.short	0x010a
        /*0faa*/ 	.byte	0x3f
	.zero		1


	//   ....[54]....
        /*0fac*/ 	.word	0x0001f680
        /*0fb0*/ 	.word	0x0000000b
        /*0fb4*/ 	.word	0x0002a850
        /*0fb8*/ 	.short	0x010a
        /*0fba*/ 	.byte	0x3f
	.zero		1


	//   ....[55]....
        /*0fbc*/ 	.word	0x0001fb80
        /*0fc0*/ 	.word	0x00000003
        /*0fc4*/ 	.word	0x00000000
        /*0fc8*/ 	.short	0x0101
        /*0fca*/ 	.byte	0x3f
	.zero		1


	//   ....[56]....
        /*0fcc*/ 	.word	0x00021080
        /*0fd0*/ 	.word	0x00000000
        /*0fd4*/ 	.word	0x00000000
        /*0fd8*/ 	.short	0x0101
        /*0fda*/ 	.byte	0x3f
	.zero		1


	//   ....[57]....
        /*0fdc*/ 	.word	0x00023790
        /*0fe0*/ 	.word	0x00000017
        /*0fe4*/ 	.word	0x0002a820
        /*0fe8*/ 	.short	0x010a
        /*0fea*/ 	.byte	0x3f
	.zero		1


	//   ....[58]....
        /*0fec*/ 	.word	0x00023820
        /*0ff0*/ 	.word	0x00000003
        /*0ff4*/ 	.word	0x0002a8a0
        /*0ff8*/ 	.short	0x010a
        /*0ffa*/ 	.byte	0x3f
	.zero		1


	//   ....[59]....
        /*0ffc*/ 	.word	0x00023c60
        /*1000*/ 	.word	0x00000003
        /*1004*/ 	.word	0x0002a8c0
        /*1008*/ 	.short	0x010a
        /*100a*/ 	.byte	0x3f
	.zero		1


	//   ....[60]....
        /*100c*/ 	.word	0x00024090
        /*1010*/ 	.word	0x0000000b
        /*1014*/ 	.word	0x0002a8a0
        /*1018*/ 	.short	0x010a
        /*101a*/ 	.byte	0x3f
	.zero		1


	//   ....[61]....
        /*101c*/ 	.word	0x000244c0
        /*1020*/ 	.word	0x0000000b
        /*1024*/ 	.word	0x0002a8c0
        /*1028*/ 	.short	0x010a
        /*102a*/ 	.byte	0x3f
	.zero		1


	//   ....[62]....
        /*102c*/ 	.word	0x000257d0
        /*1030*/ 	.word	0x00000007
        /*1034*/ 	.word	0x0002a840
        /*1038*/ 	.short	0x010a
        /*103a*/ 	.byte	0x3f
	.zero		1


	//   ....[63]....
        /*103c*/ 	.word	0x00025eb0
        /*1040*/ 	.word	0x00000007
        /*1044*/ 	.word	0x0002a830
        /*1048*/ 	.short	0x0107
        /*104a*/ 	.byte	0x3f
	.zero		1


	//   ....[64]....
        /*104c*/ 	.word	0x00025f60
        /*1050*/ 	.word	0x00000007
        /*1054*/ 	.word	0x0002a830
        /*1058*/ 	.short	0x0101
        /*105a*/ 	.byte	0x3f
	.zero		1


	//   ....[65]....
        /*105c*/ 	.word	0x00026bf0
        /*1060*/ 	.word	0x00000017
        /*1064*/ 	.word	0x0002a800
        /*1068*/ 	.short	0x0107
        /*106a*/ 	.byte	0x3f
	.zero		1


	//   ....[66]....
        /*106c*/ 	.word	0x00026d00
        /*1070*/ 	.word	0x00000017
        /*1074*/ 	.word	0x0002a800
        /*1078*/ 	.short	0x0101
        /*107a*/ 	.byte	0x3f
	.zero		1


	//   ....[67]....
        /*107c*/ 	.word	0x00026d20
        /*1080*/ 	.word	0x00000017
        /*1084*/ 	.word	0x0002a820
        /*1088*/ 	.short	0x010a
        /*108a*/ 	.byte	0x3f
	.zero		1


	//   ....[68]....
        /*108c*/ 	.word	0x00027090
        /*1090*/ 	.word	0x00000005
        /*1094*/ 	.word	0x0002a840
        /*1098*/ 	.short	0x010a
        /*109a*/ 	.byte	0x3f
	.zero		1


	//   ....[69]....
        /*109c*/ 	.word	0x00027590
        /*10a0*/ 	.word	0x00000005
        /*10a4*/ 	.word	0x0002a830
        /*10a8*/ 	.short	0x0107
        /*10aa*/ 	.byte	0x3f
	.zero		1


	//   ....[70]....
        /*10ac*/ 	.word	0x00027640
        /*10b0*/ 	.word	0x00000005
        /*10b4*/ 	.word	0x0002a830
        /*10b8*/ 	.short	0x0101
        /*10ba*/ 	.byte	0x3f
	.zero		1


	//   ....[71]....
        /*10bc*/ 	.word	0x000276a0
        /*10c0*/ 	.word	0x00000005
        /*10c4*/ 	.word	0x0002a860
        /*10c8*/ 	.short	0x010a
        /*10ca*/ 	.byte	0x3f
	.zero		1


	//   ....[72]....
        /*10cc*/ 	.word	0x00027b10
        /*10d0*/ 	.word	0x00000005
        /*10d4*/ 	.word	0x0002a850
        /*10d8*/ 	.short	0x0107
        /*10da*/ 	.byte	0x3f
	.zero		1


	//   ....[73]....
        /*10dc*/ 	.word	0x00027c50
        /*10e0*/ 	.word	0x00000005
        /*10e4*/ 	.word	0x0002a850
        /*10e8*/ 	.short	0x0101
        /*10ea*/ 	.byte	0x3f
	.zero		1


	//   ....[74]....
        /*10ec*/ 	.word	0x00027ee0
        /*10f0*/ 	.word	0x00000000
        /*10f4*/ 	.word	0x0002a860
        /*10f8*/ 	.short	0x010a
        /*10fa*/ 	.byte	0x3f
	.zero		1


	//   ....[75]....
        /*10fc*/ 	.word	0x00028350
        /*1100*/ 	.word	0x00000000
        /*1104*/ 	.word	0x0002a850
        /*1108*/ 	.short	0x0107
        /*110a*/ 	.byte	0x3f
	.zero		1


	//   ....[76]....
        /*110c*/ 	.word	0x00028410
        /*1110*/ 	.word	0x00000000
        /*1114*/ 	.word	0x0002a850
        /*1118*/ 	.short	0x0101
        /*111a*/ 	.byte	0x3f
	.zero		1


	//   ....[77]....
        /*111c*/ 	.word	0x00029130
        /*1120*/ 	.word	0x00000005
        /*1124*/ 	.word	0x0002a820
        /*1128*/ 	.short	0x010a
        /*112a*/ 	.byte	0x3f
	.zero		1


	//   ....[78]....
        /*112c*/ 	.word	0x000292c0
        /*1130*/ 	.word	0x00000003
        /*1134*/ 	.word	0x0002a840
        /*1138*/ 	.short	0x010a
        /*113a*/ 	.byte	0x3f
	.zero		1


	//   ....[79]....
        /*113c*/ 	.word	0x00029360
        /*1140*/ 	.word	0x0000001b
        /*1144*/ 	.word	0x0002a840
        /*1148*/ 	.short	0x010a
        /*114a*/ 	.byte	0x3f
	.zero		1


	//   ....[80]....
        /*114c*/ 	.word	0x000293a0
        /*1150*/ 	.word	0x00000003
        /*1154*/ 	.word	0x0002a860
        /*1158*/ 	.short	0x010a
        /*115a*/ 	.byte	0x3f
	.zero		1


	//   ....[81]....
        /*115c*/ 	.word	0x000293e0
        /*1160*/ 	.word	0x0000001b
        /*1164*/ 	.word	0x0002a860
        /*1168*/ 	.short	0x010a
        /*116a*/ 	.byte	0x3f
	.zero		1


	//   ....[82]....
        /*116c*/ 	.word	0x00029440
        /*1170*/ 	.word	0x00000056
        /*1174*/ 	.word	0x0002a890
        /*1178*/ 	.short	0x010a
        /*117a*/ 	.byte	0x3f
	.zero		1


	//   ....[83]....
        /*117c*/ 	.word	0x000296f0
        /*1180*/ 	.word	0x00000056
        /*1184*/ 	.word	0x0002a890
        /*1188*/ 	.short	0x010a
        /*118a*/ 	.byte	0x3f
	.zero		1


	//   ....[84]....
        /*118c*/ 	.word	0x000299a0
        /*1190*/ 	.word	0x00000056
        /*1194*/ 	.word	0x0002a890
        /*1198*/ 	.short	0x010a
        /*119a*/ 	.byte	0x3f
	.zero		1


	//   ....[85]....
        /*119c*/ 	.word	0x00029c50
        /*11a0*/ 	.word	0x00000056
        /*11a4*/ 	.word	0x0002a8b0
        /*11a8*/ 	.short	0x010a
        /*11aa*/ 	.byte	0x3f
	.zero		1


	//   ....[86]....
        /*11ac*/ 	.word	0x0002a030
        /*11b0*/ 	.word	0x00000012
        /*11b4*/ 	.word	0x0002a800
        /*11b8*/ 	.short	0x010a
        /*11ba*/ 	.byte	0x3f
	.zero		1


	//   ....[87]....
        /*11bc*/ 	.word	0x0002a410
        /*11c0*/ 	.word	0x00000012
        /*11c4*/ 	.word	0x0002a800
        /*11c8*/ 	.short	0x010a
        /*11ca*/ 	.byte	0x3f
	.zero		1


	//   ....[88]....
        /*11cc*/ 	.word	0x0002a460
        /*11d0*/ 	.word	0x00000004
        /*11d4*/ 	.word	0x0002a830
        /*11d8*/ 	.short	0x010a
        /*11da*/ 	.byte	0x3f
	.zero		1


	//   ....[89]....
        /*11dc*/ 	.word	0x0002a4b0
        /*11e0*/ 	.word	0x00000014
        /*11e4*/ 	.word	0x0002a830
        /*11e8*/ 	.short	0x010a
        /*11ea*/ 	.byte	0x3f
	.zero		1


	//   ....[90]....
        /*11ec*/ 	.word	0x0002a500
        /*11f0*/ 	.word	0x0000000c
        /*11f4*/ 	.word	0x0002a850
        /*11f8*/ 	.short	0x010a
        /*11fa*/ 	.byte	0x3f
	.zero		1


	//   ....[91]....
        /*11fc*/ 	.word	0x0002a550
        /*1200*/ 	.word	0x00000014
        /*1204*/ 	.word	0x0002a830
        /*1208*/ 	.short	0x010a
        /*120a*/ 	.byte	0x3f
	.zero		1


	//   ....[92]....
        /*120c*/ 	.word	0x0002a5a0
        /*1210*/ 	.word	0x00000008
        /*1214*/ 	.word	0x0002a850
        /*1218*/ 	.short	0x010a
        /*121a*/ 	.byte	0x3f
	.zero		1


	//   ....[93]....
        /*121c*/ 	.word	0x0002a5f0
        /*1220*/ 	.word	0x00000004
        /*1224*/ 	.word	0x0002a830
        /*1228*/ 	.short	0x010a
        /*122a*/ 	.byte	0x3f
	.zero		1


	//   ....[94]....
        /*122c*/ 	.word	0x0002a640
        /*1230*/ 	.word	0x0000000b
        /*1234*/ 	.word	0x0002a850
        /*1238*/ 	.short	0x010a
        /*123a*/ 	.byte	0x3f
	.zero		1


	//   ....[95]....
        /*123c*/ 	.word	0x0002a690
        /*1240*/ 	.word	0x0000000b
        /*1244*/ 	.word	0x0002a850
        /*1248*/ 	.short	0x010a
        /*124a*/ 	.byte	0x3f
	.zero		1


	//   ....[96]....
        /*124c*/ 	.word	0x0002a830
        /*1250*/ 	.word	0x00000017
        /*1254*/ 	.word	0x0002a820
        /*1258*/ 	.short	0x010a
        /*125a*/ 	.byte	0x3f
	.zero		1


	//   ....[97]....
        /*125c*/ 	.word	0x0002a880
        /*1260*/ 	.word	0x00000003
        /*1264*/ 	.word	0x0002a8a0
        /*1268*/ 	.short	0x010a
        /*126a*/ 	.byte	0x3f
	.zero		1


	//   ....[98]....
        /*126c*/ 	.word	0x0002a8d0
        /*1270*/ 	.word	0x00000003
        /*1274*/ 	.word	0x0002a8c0
        /*1278*/ 	.short	0x010a
        /*127a*/ 	.byte	0x3f
	.zero		1


	//   ....[99]....
        /*127c*/ 	.word	0x0002a920
        /*1280*/ 	.word	0x0000000b
        /*1284*/ 	.word	0x0002a8a0
        /*1288*/ 	.short	0x010a
        /*128a*/ 	.byte	0x3f
	.zero		1


	//   ....[100]....
        /*128c*/ 	.word	0x0002a970
        /*1290*/ 	.word	0x0000000b
        /*1294*/ 	.word	0x0002a8c0
        /*1298*/ 	.short	0x010a
        /*129a*/ 	.byte	0x3f
	.zero		1


	//   ....[101]....
        /*129c*/ 	.word	0x0002aa90
        /*12a0*/ 	.word	0x00000007
        /*12a4*/ 	.word	0x0002a840
        /*12a8*/ 	.short	0x010a
        /*12aa*/ 	.byte	0x3f
	.zero		1


	//   ....[102]....
        /*12ac*/ 	.word	0x0002bee0
        /*12b0*/ 	.word	0x00000017
        /*12b4*/ 	.word	0x0002a820
        /*12b8*/ 	.short	0x010a
        /*12ba*/ 	.byte	0x3f
	.zero		1


	//   ....[103]....
        /*12bc*/ 	.word	0x0002bf30
        /*12c0*/ 	.word	0x00000005
        /*12c4*/ 	.word	0x0002a840
        /*12c8*/ 	.short	0x010a
        /*12ca*/ 	.byte	0x3f
	.zero		1


	//   ....[104]....
        /*12cc*/ 	.word	0x0002c6f0
        /*12d0*/ 	.word	0x00000005
        /*12d4*/ 	.word	0x0002a860
        /*12d8*/ 	.short	0x010a
        /*12da*/ 	.byte	0x3f
	.zero		1


	//   ....[105]....
        /*12dc*/ 	.word	0x0002cf00
        /*12e0*/ 	.word	0x00000000
        /*12e4*/ 	.word	0x0002a860
        /*12e8*/ 	.short	0x010a
        /*12ea*/ 	.byte	0x3f
	.zero		1


	//   ....[106]....
        /*12ec*/ 	.word	0x0002e030
        /*12f0*/ 	.word	0x00000005
        /*12f4*/ 	.word	0x0002a820
        /*12f8*/ 	.short	0x010a
        /*12fa*/ 	.byte	0x3f
	.zero		1


	//   ....[107]....
        /*12fc*/ 	.word	0x0002e1d0
        /*1300*/ 	.word	0x00000003
        /*1304*/ 	.word	0x0002a840
        /*1308*/ 	.short	0x010a
        /*130a*/ 	.byte	0x3f
	.zero		1


	//   ....[108]....
        /*130c*/ 	.word	0x0002e220
        /*1310*/ 	.word	0x0000001b
        /*1314*/ 	.word	0x0002a840
        /*1318*/ 	.short	0x010a
        /*131a*/ 	.byte	0x3f
	.zero		1


	//   ....[109]....
        /*131c*/ 	.word	0x0002e270
        /*1320*/ 	.word	0x00000003
        /*1324*/ 	.word	0x0002a860
        /*1328*/ 	.short	0x010a
        /*132a*/ 	.byte	0x3f
	.zero		1


	//----- nvinfo : EIATTR_NUM_MBARRIERS
	.align		4
.L_484:
        /*132c*/ 	.byte	0x03, 0x38
        /*132e*/ 	.short	0x0016


	//----- nvinfo : EIATTR_EXIT_INSTR_OFFSETS
	.align		4
        /*1330*/ 	.byte	0x04, 0x1c
        /*1332*/ 	.short	(.L_486 - .L_485)


	//   ....[0]....
.L_485:
        /*1334*/ 	.word	0x00029430


	//----- nvinfo : EIATTR_MAX_THREADS
	.align		4
.L_486:
        /*1338*/ 	.byte	0x04, 0x05
        /*133a*/ 	.short	(.L_488 - .L_487)
.L_487:
        /*133c*/ 	.word	0x00000180
        /*1340*/ 	.word	0x00000001
        /*1344*/ 	.word	0x00000001


	//----- nvinfo : EIATTR_CRS_STACK_SIZE
	.align		4
.L_488:
        /*1348*/ 	.byte	0x04, 0x1e
        /*134a*/ 	.short	(.L_490 - .L_489)
.L_489:
        /*134c*/ 	.word	0x00000000


	//----- nvinfo : EIATTR_CBANK_PARAM_SIZE
	.align		4
.L_490:
        /*1350*/ 	.byte	0x03, 0x19
        /*1352*/ 	.short	0x0af0


	//----- nvinfo : EIATTR_PARAM_CBANK
	.align		4
        /*1354*/ 	.byte	0x04, 0x0a
        /*1356*/ 	.short	(.L_492 - .L_491)
	.align		4
.L_491:
        /*1358*/ 	.word	index@(.nv.constant0._ZN7cutlass13device_kernelIN5flash11enable_sm90INS1_16FlashAttnFwdSm90INS1_25CollectiveMainloopFwdSm90ILi2EN4cute5tupleIJNS5_1CILi1EEES8_S8_EEENS6_IJNS7_ILi128EEENS7_ILi96EEENS7_ILi192EEEEEELi128ENS_6half_tEfNS_4arch4Sm90ELb0ELb1ELb1ELb1ELb1ELb1ELb0ELb1ELb1ELb1ELb0ELb0EEENS1_21CollectiveEpilogueFwdINS6_IJSA_SA_SB_EEES9_SE_SG_Li256ELb1ELb1ELb0ELb0EEENS1_36VarlenDynamicPersistentTileSchedulerILi128ELi96ELi256ELi128ELb0ELb1ELb1ELb1ELb0ELb1EEEEEEEEEvNT_6ParamsE)
        /*135c*/ 	.short	0x0210
        /*135e*/ 	.short	0x0af0


	//----- nvinfo : EIATTR_SW_WAR
	.align		4
.L_492:
        /*1360*/ 	.byte	0x04, 0x36
        /*1362*/ 	.short	(.L_494 - .L_493)
.L_493:
        /*1364*/ 	.word	0x00000008
.L_494:


//--------------------- .nv.info._ZN7cutlass13device_kernelIN5flash11enable_sm90INS1_16FlashAttnFwdSm90INS1_25CollectiveMainloopFwdSm90ILi2EN4cute5tupleIJNS5_1CILi1EEES8_S8_EEENS6_IJNS7_ILi128EEENS7_ILi96EEENS7_ILi192EEEEEELi128ENS_6half_tEfNS_4arch4Sm90ELb1ELb0ELb1ELb0ELb1ELb0ELb0ELb1ELb1ELb1ELb0ELb0EEENS1_21CollectiveEpilogueFwdINS6_IJSA_SA_SB_EEES9_SE_SG_Li256ELb0ELb1ELb0ELb0EEENS1_30DynamicPersistentTileSchedulerILi256ELi128ELb0ELb1ELb1EEEEEEEEEvNT_6ParamsE --------------------------
	.section	.nv.info._ZN7cutlass13device_kernelIN5flash11enable_sm90INS1_16FlashAttnFwdSm90INS1_25CollectiveMainloopFwdSm90ILi2EN4cute5tupleIJNS5_1CILi1EEES8_S8_EEENS6_IJNS7_ILi128EEENS7_ILi96EEENS7_ILi192EEEEEELi128ENS_6half_tEfNS_4arch4Sm90ELb1ELb0ELb1ELb0ELb1ELb0ELb0ELb1ELb1ELb1ELb0ELb0EEENS1_21CollectiveEpilogueFwdINS6_IJSA_SA_SB_EEES9_SE_SG_Li256ELb0ELb1ELb0ELb0EEENS1_30DynamicPersistentTileSchedulerILi256ELi128ELb0ELb1ELb1EEEEEEEEEvNT_6ParamsE,"",@"SHT_CUDA_INFO"
	.sectionflags	@""
	.align	4


	//----- nvinfo : EIATTR_CUDA_API_VERSION
	.align		4
        /*0000*/ 	.byte	0x04, 0x37
        /*0002*/ 	.short	(.L_496 - .L_495)
.L_495:
        /*0004*/ 	.word	0x00000082


	//----- nvinfo : EIATTR_KPARAM_INFO
	.align		4
.L_496:
        /*0008*/ 	.byte	0x04, 0x17
        /*000a*/ 	.short	(.L_498 - .L_497)
.L_497:
        /*000c*/ 	.word	0x00000000
        /*0010*/ 	.short	0x0000
        /*0012*/ 	.short	0x0070
        /*0014*/ 	.byte	0x00, 0xf0, 0x01, 0x2a


	//----- nvinfo : EIATTR_SPARSE_MMA_MASK
	.align		4
.L_498:
        /*0018*/ 	.byte	0x03, 0x50
        /*001a*/ 	.short	0x0000


	//----- nvinfo : EIATTR_MAXREG_COUNT
	.align		4
        /*001c*/ 	.byte	0x03, 0x1b
        /*001e*/ 	.short	0x00a8


	//----- nvinfo : EIATTR_NUM_BARRIERS
	.align		4
        /*0020*/ 	.byte	0x02, 0x4c
        /*0022*/ 	.byte	0x09
	.zero		1


	//----- nvinfo : EIATTR_EXTERNS
	.align		4
        /*0024*/ 	.byte	0x04, 0x0f
        /*0026*/ 	.short	(.L_500 - .L_499)


	//   ....[0]....
	.align		4
.L_499:
        /*0028*/ 	.word	index@(__assertfail)


	//----- nvinfo : EIATTR_ANNOTATIONS
	.align		4
.L_500:
        /*002c*/ 	.byte	0x04, 0x55
        /*002e*/ 	.short	(.L_502 - .L_501)


	//   ....[0]....
.L_501:
        /*0030*/ 	.word	0x00000001
        /*0034*/ 	.byte	0xc0, 0xb2, 0x00, 0x00, 0x01, 0x00, 0x00, 0x00, 0xf0, 0xb3, 0x00, 0x00, 0x01, 0x00, 0x00, 0x00
        /*0044*/ 	.byte	0x20, 0xd7, 0x00, 0x00, 0x01, 0x00, 0x00, 0x00, 0x40, 0xd7, 0x00, 0x00, 0x01, 0x00, 0x00, 0x00
        /*0054*/ 	.byte	0xe0, 0xef, 0x00, 0x00


	//----- nvinfo : EIATTR_MERCURY_ISA_VERSION
	.align		4
.L_502:
        /*0058*/ 	.byte	0x03, 0x5f
        /*005a*/ 	.short	0x0101


	//----- nvinfo : EIATTR_INT_WARP_WIDE_INSTR_OFFSETS
	.align		4
        /*005c*/ 	.byte	0x04, 0x31
        /*005e*/ 	.short	(.L_504 - .L_503)


	//   ....[0]....
.L_503:
        /*0060*/ 	.word	0x000000c0


	//   ....[1]....
        /*0064*/ 	.word	0x000000d0


	//   ....[2]....
        /*0068*/ 	.word	0x00000170


	//   ....[3]....
        /*006c*/ 	.word	0x0000bc10


	//   ....[4]....
        /*0070*/ 	.word	0x0000bca0


	//   ....[5]....
        /*0074*/ 	.word	0x0000e7e0


	//   ....[6]....
        /*0078*/ 	.word	0x0000e870


	//----- nvinfo : EIATTR_COOP_GROUP_MASK_REGIDS
	.align		4
.L_504:
        /*007c*/ 	.byte	0x04, 0x29
        /*007e*/ 	.short	(.L_506 - .L_505)


	//   ....[0]....
.L_505:
        /*0080*/ 	.word	0xffffffff


	//   ....[1]....
        /*0084*/ 	.word	0xffffffff


	//   ....[2]....
        /*0088*/ 	.word	0xffffffff


	//   ....[3]....
        /*008c*/ 	.word	0xffffffff


	//   ....[4]....
        /*0090*/ 	.word	0xffffffff


	//   ....[5]....
        /*0094*/ 	.word	0xffffffff


	//   ....[6]....
        /*0098*/ 	.word	0xffffffff


	//   ....[7]....
        /*009c*/ 	.word	0xffffffff


	//   ....[8]....
        /*00a0*/ 	.word	0xffffffff


	//   ....[9]....
        /*00a4*/ 	.word	0xffffffff


	//   ....[10]....
        /*00a8*/ 	.word	0xffffffff


	//   ....[11]....
        /*00ac*/ 	.word	0xffffffff


	//   ....[12]....
        /*00b0*/ 	.word	0xffffffff


	//   ....[13]....
        /*00b4*/ 	.word	0xffffffff


	//   ....[14]....
        /*00b8*/ 	.word	0xffffffff


	//   ....[15]....
        /*00bc*/ 	.word	0xffffffff


	//   ....[16]....
        /*00c0*/ 	.word	0xffffffff


	//   ....[17]....
        /*00c4*/ 	.word	0xffffffff


	//   ....[18]....
        /*00c8*/ 	.word	0xffffffff


	//   ....[19]....
        /*00cc*/ 	.word	0xffffffff


	//   ....[20]....
        /*00d0*/ 	.word	0xffffffff


	//   ....[21]....
        /*00d4*/ 	.word	0xffffffff


	//   ....[22]....
        /*00d8*/ 	.word	0xffffffff


	//   ....[23]....
        /*00dc*/ 	.word	0xffffffff


	//   ....[24]....
        /*00e0*/ 	.word	0xffffffff


	//   ....[25]....
        /*00e4*/ 	.word	0xffffffff


	//   ....[26]....
        /*00e8*/ 	.word	0xffffffff


	//   ....[27]....
        /*00ec*/ 	.word	0xffffffff


	//   ....[28]....
        /*00f0*/ 	.word	0xffffffff


	//   ....[29]....
        /*00f4*/ 	.word	0xffffffff


	//   ....[30]....
        /*00f8*/ 	.word	0xffffffff


	//   ....[31]....
        /*00fc*/ 	.word	0xffffffff


	//   ....[32]....
        /*0100*/ 	.word	0xffffffff


	//   ....[33]....
        /*0104*/ 	.word	0xffffffff


	//   ....[34]....
        /*0108*/ 	.word	0xffffffff


	//   ....[35]....
        /*010c*/ 	.word	0xffffffff


	//   ....[36]....
        /*0110*/ 	.word	0xffffffff


	//   ....[37]....
        /*0114*/ 	.word	0xffffffff


	//   ....[38]....
        /*0118*/ 	.word	0xffffffff


	//   ....[39]....
        /*011c*/ 	.word	0xffffffff


	//   ....[40]....
        /*0120*/ 	.word	0xffffffff


	//   ....[41]....
        /*0124*/ 	.word	0xffffffff


	//   ....[42]....
        /*0128*/ 	.word	0xffffffff


	//   ....[43]....
        /*012c*/ 	.word	0xffffffff


	//   ....[44]....
        /*0130*/ 	.word	0xffffffff


	//   ....[45]....
        /*0134*/ 	.word	0xffffffff


	//   ....[46]....
        /*0138*/ 	.word	0xffffffff


	//   ....[47]....
        /*013c*/ 	.word	0xffffffff


	//   ....[48]....
        /*0140*/ 	.word	0xffffffff


	//   ....[49]....
        /*0144*/ 	.word	0xffffffff


	//   ....[50]....
        /*0148*/ 	.word	0xffffffff


	//   ....[51]....
        /*014c*/ 	.word	0xffffffff


	//   ....[52]....
        /*0150*/ 	.word	0xffffffff


	//   ....[53]....
        /*0154*/ 	.word	0xffffffff


	//   ....[54]....
        /*0158*/ 	.word	0xffffffff


	//   ....[55]....
        /*015c*/ 	.word	0xffffffff


	//   ....[56]....
        /*0160*/ 	.word	0xffffffff


	//   ....[57]....
        /*0164*/ 	.word	0xffffffff


	//   ....[58]....
        /*0168*/ 	.word	0xffffffff


	//   ....[59]....
        /*016c*/ 	.word	0xffffffff


	//   ....[60]....
        /*0170*/ 	.word	0xffffffff


	//   ....[61]....
        /*0174*/ 	.word	0xffffffff


	//   ....[62]....
        /*0178*/ 	.word	0xffffffff


	//   ....[63]....
        /*017c*/ 	.word	0xffffffff


	//   ....[64]....
        /*0180*/ 	.word	0xffffffff


	//   ....[65]....
        /*0184*/ 	.word	0xffffffff


	//   ....[66]....
        /*0188*/ 	.word	0xffffffff


	//   ....[67]....
        /*018c*/ 	.word	0xffffffff


	//   ....[68]....
        /*0190*/ 	.word	0xffffffff


	//   ....[69]....
        /*0194*/ 	.word	0xffffffff


	//   ....[70]....
        /*0198*/ 	.word	0xffffffff


	//   ....[71]....
        /*019c*/ 	.word	0xffffffff


	//   ....[72]....
        /*01a0*/ 	.word	0xffffffff


	//   ....[73]....
        /*01a4*/ 	.word	0xffffffff


	//   ....[74]....
        /*01a8*/ 	.word	0xffffffff


	//   ....[75]....
        /*01ac*/ 	.word	0xffffffff


	//   ....[76]....
        /*01b0*/ 	.word	0xffffffff


	//   ....[77]....
        /*01b4*/ 	.word	0xffffffff


	//   ....[78]....
        /*01b8*/ 	.word	0xffffffff


	//   ....[79]....
        /*01bc*/ 	.word	0xffffffff


	//   ....[80]....
        /*01c0*/ 	.word	0xffffffff


	//   ....[81]....
        /*01c4*/ 	.word	0xffffffff


	//   ....[82]....
        /*01c8*/ 	.word	0xffffffff


	//   ....[83]....
        /*01cc*/ 	.word	0xffffffff


	//   ....[84]....
        /*01d0*/ 	.word	0xffffffff


	//   ....[85]....
        /*01d4*/ 	.word	0xffffffff


	//   ....[86]....
        /*01d8*/ 	.word	0xffffffff


	//   ....[87]....
        /*01dc*/ 	.word	0xffffffff


	//   ....[88]....
        /*01e0*/ 	.word	0xffffffff


	//   ....[89]....
        /*01e4*/ 	.word	0xffffffff


	//   ....[90]....
        /*01e8*/ 	.word	0xffffffff


	//   ....[91]....
        /*01ec*/ 	.word	0xffffffff


	//   ....[92]....
        /*01f0*/ 	.word	0xffffffff


	//   ....[93]....
        /*01f4*/ 	.word	0xffffffff


	//   ....[94]....
        /*01f8*/ 	.word	0xffffffff


	//   ....[95]....
        /*01fc*/ 	.word	0xffffffff


	//   ....[96]....
        /*0200*/ 	.word	0xffffffff


	//   ....[97]....
        /*0204*/ 	.word	0xffffffff


	//   ....[98]....
        /*0208*/ 	.word	0xffffffff


	//   ....[99]....
        /*020c*/ 	.word	0xffffffff


	//   ....[100]....
        /*0210*/ 	.word	0xffffffff


	//   ....[101]....
        /*0214*/ 	.word	0xffffffff


	//   ....[102]....
        /*0218*/ 	.word	0xffffffff


	//   ....[103]....
        /*021c*/ 	.word	0xffffffff


	//   ....[104]....
        /*0220*/ 	.word	0xffffffff


	//   ....[105]....
        /*0224*/ 	.word	0xffffffff


	//   ....[106]....
        /*0228*/ 	.word	0xffffffff


	//   ....[107]....
        /*022c*/ 	.word	0xffffffff


	//   ....[108]....
        /*0230*/ 	.word	0xffffffff


	//   ....[109]....
        /*0234*/ 	.word	0xffffffff


	//   ....[110]....
        /*0238*/ 	.word	0xffffffff


	//   ....[111]....
        /*023c*/ 	.word	0xffffffff


	//   ....[112]....
        /*0240*/ 	.word	0xffffffff


	//   ....[113]....
        /*0244*/ 	.word	0xffffffff


	//   ....[114]....
        /*0248*/ 	.word	0x0500000f


	//   ....[115]....
        /*024c*/ 	.word	0x0500000f


	//   ....[116]....
        /*0250*/ 	.word	0x0500000f


	//   ....[117]....
        /*0254*/ 	.word	0x0500000f


	//   ....[118]....
        /*0258*/ 	.word	0x0500000f


	//   ....[119]....
        /*025c*/ 	.word	0x0500000f


	//   ....[120]....
        /*0260*/ 	.word	0x0500000f


	//   ....[121]....
        /*0264*/ 	.word	0x0500000f


	//   ....[122]....
        /*0268*/ 	.word	0x0500000f


	//   ....[123]....
        /*026c*/ 	.word	0x0500000f


	//   ....[124]....
        /*0270*/ 	.word	0x0500000f


	//   ....[125]....
        /*0274*/ 	.word	0x0500000f


	//   ....[126]....
        /*0278*/ 	.word	0x0500000f


	//   ....[127]....
        /*027c*/ 	.word	0x0500000f


	//   ....[128]....
        /*0280*/ 	.word	0x0500000f


	//   ....[129]....
        /*0284*/ 	.word	0x0500000f


	//   ....[130]....
        /*0288*/ 	.word	0x0500000f


	//   ....[131]....
        /*028c*/ 	.word	0x0500000f


	//   ....[132]....
        /*0290*/ 	.word	0x0500000f


	//   ....[133]....
        /*0294*/ 	.word	0x0500000f


	//   ....[134]....
        /*0298*/ 	.word	0x0500000f


	//   ....[135]....
        /*029c*/ 	.word	0x0500000f


	//   ....[136]....
        /*02a0*/ 	.word	0x0500000f


	//   ....[137]....
        /*02a4*/ 	.word	0x0500000f


	//   ....[138]....
        /*02a8*/ 	.word	0x0500000f


	//   ....[139]....
        /*02ac*/ 	.word	0x0500000f


	//   ....[140]....
        /*02b0*/ 	.word	0x0500000f


	//   ....[141]....
        /*02b4*/ 	.word	0x0500000f


	//   ....[142]....
        /*02b8*/ 	.word	0x0500000f


	//   ....[143]....
        /*02bc*/ 	.word	0x0500000f


	//   ....[144]....
        /*02c0*/ 	.word	0x0500000f


	//   ....[145]....
        /*02c4*/ 	.word	0x0500000f


	//   ....[146]....
        /*02c8*/ 	.word	0x0500000f


	//   ....[147]....
        /*02cc*/ 	.word	0x0500000f


	//   ....[148]....
        /*02d0*/ 	.word	0x0500000f


	//   ....[149]....
        /*02d4*/ 	.word	0x0500000f


	//   ....[150]....
        /*02d8*/ 	.word	0x0500000f


	//   ....[151]....
        /*02dc*/ 	.word	0x0500000f


	//   ....[152]....
        /*02e0*/ 	.word	0x0500000f


	//   ....[153]....
        /*02e4*/ 	.word	0x0500000f


	//   ....[154]....
        /*02e8*/ 	.word	0x0500000f


	//   ....[155]....
        /*02ec*/ 	.word	0x0500000f


	//   ....[156]....
        /*02f0*/ 	.word	0x0500000f


	//   ....[157]....
        /*02f4*/ 	.word	0x0500000f


	//   ....[158]....
        /*02f8*/ 	.word	0x0500000f


	//   ....[159]....
        /*02fc*/ 	.word	0x0500000f


	//   ....[160]....
        /*0300*/ 	.word	0x0500000f


	//   ....[161]....
        /*0304*/ 	.word	0x0500000f


	//   ....[162]....
        /*0308*/ 	.word	0x0500000f


	//   ....[163]....
        /*030c*/ 	.word	0x0500000f


	//   ....[164]....
        /*0310*/ 	.word	0x0500000f


	//   ....[165]....
        /*0314*/ 	.word	0x0500000f


	//   ....[166]....
        /*0318*/ 	.word	0x0500000f


	//   ....[167]....
        /*031c*/ 	.word	0x0500000f


	//   ....[168]....
        /*0320*/ 	.word	0x0500000f


	//   ....[169]....
        /*0324*/ 	.word	0x0500000f


	//   ....[170]....
        /*0328*/ 	.word	0x0500000f


	//   ....[171]....
        /*032c*/ 	.word	0x0500000f


	//   ....[172]....
        /*0330*/ 	.word	0x0500000f


	//   ....[173]....
        /*0334*/ 	.word	0x0500000f


	//   ....[174]....
        /*0338*/ 	.word	0x0500000f


	//   ....[175]....
        /*033c*/ 	.word	0x0500000f


	//   ....[176]....
        /*0340*/ 	.word	0x0500000f


	//   ....[177]....
        /*0344*/ 	.word	0x0500000f


	//   ....[178]....
        /*0348*/ 	.word	0x0500000f


	//   ....[179]....
        /*034c*/ 	.word	0x0500000f


	//   ....[180]....
        /*0350*/ 	.word	0x0500000f


	//----- nvinfo : EIATTR_COOP_GROUP_INSTR_OFFSETS
	.align		4
.L_506:
        /*0354*/ 	.byte	0x04, 0x28
        /*0356*/ 	.short	(.L_508 - .L_507)


	//   ....[0]....
.L_507:
        /*0358*/ 	.word	0x00000070


	//   ....[1]....
        /*035c*/ 	.word	0x000000b0


	//   ....[2]....
        /*0360*/ 	.word	0x000002d0


	//   ....[3]....
        /*0364*/ 	.word	0x00000430


	//   ....[4]....
        /*0368*/ 	.word	0x00000550


	//   ....[5]....
        /*036c*/ 	.word	0x000006b0


	//   ....[6]....
        /*0370*/ 	.word	0x00001390


	//   ....[7]....
        /*0374*/ 	.word	0x00002000


	//   ....[8]....
        /*0378*/ 	.word	0x00002040


	//   ....[9]....
        /*037c*/ 	.word	0x00002790


	//   ....[10]....
        /*0380*/ 	.word	0x00002800


	//   ....[11]....
        /*0384*/ 	.word	0x00002ff0


	//   ....[12]....
        /*0388*/ 	.word	0x00003070


	//   ....[13]....
        /*038c*/ 	.word	0x00004c70


	//   ....[14]....
        /*0390*/ 	.word	0x00004cb0


	//   ....[15]....
        /*0394*/ 	.word	0x000053c0


	//   ....[16]....
        /*0398*/ 	.word	0x000054b0


	//   ....[17]....
        /*039c*/ 	.word	0x00005b80


	//   ....[18]....
        /*03a0*/ 	.word	0x00005bf0


	//   ....[19]....
        /*03a4*/ 	.word	0x00007c90


	//   ....[20]....
        /*03a8*/ 	.word	0x00007cc0


	//   ....[21]....
        /*03ac*/ 	.word	0x00007cf0


	//   ....[22]....
        /*03b0*/ 	.word	0x00007d10


	//   ....[23]....
        /*03b4*/ 	.word	0x00008df0


	//   ....[24]....
        /*03b8*/ 	.word	0x00008e30


	//   ....[25]....
        /*03bc*/ 	.word	0x00008ef0


	//   ....[26]....
        /*03c0*/ 	.word	0x00008f00


	//   ....[27]....
        /*03c4*/ 	.word	0x0000a070


	//   ....[28]....
        /*03c8*/ 	.word	0x0000a0d0


	//   ....[29]....
        /*03cc*/ 	.word	0x0000a140


	//   ....[30]....
        /*03d0*/ 	.word	0x0000a1c0


	//   ....[31]....
        /*03d4*/ 	.word	0x0000a560


	//   ....[32]....
        /*03d8*/ 	.word	0x0000a5a0


	//   ....[33]....
        /*03dc*/ 	.word	0x0000a660


	//   ....[34]....
        /*03e0*/ 	.word	0x0000a680


	//   ....[35]....
        /*03e4*/ 	.word	0x0000a740


	//   ....[36]....
        /*03e8*/ 	.word	0x0000a760


	//   ....[37]....
        /*03ec*/ 	.word	0x0000a830


	//   ....[38]....
        /*03f0*/ 	.word	0x0000a850


	//   ....[39]....
        /*03f4*/ 	.word	0x0000aeb0


	//   ....[40]....
        /*03f8*/ 	.word	0x0000aec0


	//   ....[41]....
        /*03fc*/ 	.word	0x0000af80


	//   ....[42]....
        /*0400*/ 	.word	0x0000afa0


	//   ....[43]....
        /*0404*/ 	.word	0x0000b060


	//   ....[44]....
        /*0408*/ 	.word	0x0000b080


	//   ....[45]....
        /*040c*/ 	.word	0x0000b150


	//   ....[46]....
        /*0410*/ 	.word	0x0000b170


	//   ....[47]....
        /*0414*/ 	.word	0x0000b2f0


	//   ....[48]....
        /*0418*/ 	.word	0x0000c780


	//   ....[49]....
        /*041c*/ 	.word	0x0000c7a0


	//   ....[50]....
        /*0420*/ 	.word	0x0000c7b0


	//   ....[51]....
        /*0424*/ 	.word	0x0000c7f0


	//   ....[52]....
        /*0428*/ 	.word	0x0000c880


	//   ....[53]....
        /*042c*/ 	.word	0x0000c8a0


	//   ....[54]....
        /*0430*/ 	.word	0x0000c930


	//   ....[55]....
        /*0434*/ 	.word	0x0000c950


	//   ....[56]....
        /*0438*/ 	.word	0x0000c9e0


	//   ....[57]....
        /*043c*/ 	.word	0x0000ca00


	//   ....[58]....
        /*0440*/ 	.word	0x0000ca90


	//   ....[59]....
        /*0444*/ 	.word	0x0000cab0


	//   ....[60]....
        /*0448*/ 	.word	0x0000d110


	//   ....[61]....
        /*044c*/ 	.word	0x0000d130


	//   ....[62]....
        /*0450*/ 	.word	0x0000d150


	//   ....[63]....
        /*0454*/ 	.word	0x0000d1b0


	//   ....[64]....
        /*0458*/ 	.word	0x0000d230


	//   ....[65]....
        /*045c*/ 	.word	0x0000d260


	//   ....[66]....
        /*0460*/ 	.word	0x0000d2e0


	//   ....[67]....
        /*0464*/ 	.word	0x0000d310


	//   ....[68]....
        /*0468*/ 	.word	0x0000d390


	//   ....[69]....
        /*046c*/ 	.word	0x0000d3c0


	//   ....[70]....
        /*0470*/ 	.word	0x0000d440


	//   ....[71]....
        /*0474*/ 	.word	0x0000d470


	//   ....[72]....
        /*0478*/ 	.word	0x0000d4f0


	//   ....[73]....
        /*047c*/ 	.word	0x0000d520


	//   ....[74]....
        /*0480*/ 	.word	0x0000d5a0


	//   ....[75]....
        /*0484*/ 	.word	0x0000d5c0


	//   ....[76]....
        /*0488*/ 	.word	0x0000dcf0


	//   ....[77]....
        /*048c*/ 	.word	0x0000dd20


	//   ....[78]....
        /*0490*/ 	.word	0x0000dd30


	//   ....[79]....
        /*0494*/ 	.word	0x0000dd50


	//   ....[80]....
        /*0498*/ 	.word	0x0000dda0


	//   ....[81]....
        /*049c*/ 	.word	0x0000ddc0


	//   ....[82]....
        /*04a0*/ 	.word	0x0000de20


	//   ....[83]....
        /*04a4*/ 	.word	0x0000de40


	//   ....[84]....
        /*04a8*/ 	.word	0x0000de90


	//   ....[85]....
        /*04ac*/ 	.word	0x0000deb0


	//   ....[86]....
        /*04b0*/ 	.word	0x0000df00


	//   ....[87]....
        /*04b4*/ 	.word	0x0000df20


	//   ....[88]....
        /*04b8*/ 	.word	0x0000e1c0


	//   ....[89]....
        /*04bc*/ 	.word	0x0000e1e0


	//   ....[90]....
        /*04c0*/ 	.word	0x0000e200


	//   ....[91]....
        /*04c4*/ 	.word	0x0000e260


	//   ....[92]....
        /*04c8*/ 	.word	0x0000e280


	//   ....[93]....
        /*04cc*/ 	.word	0x0000e2e0


	//   ....[94]....
        /*04d0*/ 	.word	0x0000e300


	//   ....[95]....
        /*04d4*/ 	.word	0x0000e360


	//   ....[96]....
        /*04d8*/ 	.word	0x0000e380


	//   ....[97]....
        /*04dc*/ 	.word	0x0000e3e0


	//   ....[98]....
        /*04e0*/ 	.word	0x0000e400


	//   ....[99]....
        /*04e4*/ 	.word	0x0000e410


	//   ....[100]....
        /*04e8*/ 	.word	0x0000e9c0


	//   ....[101]....
        /*04ec*/ 	.word	0x0000e9e0


	//   ....[102]....
        /*04f0*/ 	.word	0x0000e9f0


	//   ....[103]....
        /*04f4*/ 	.word	0x0000ea10


	//   ....[104]....
        /*04f8*/ 	.word	0x0000ea90


	//   ....[105]....
        /*04fc*/ 	.word	0x0000eac0


	//   ....[106]....
        /*0500*/ 	.word	0x0000eb10


	//   ....[107]....
        /*0504*/ 	.word	0x0000eb40


	//   ....[108]....
        /*0508*/ 	.word	0x0000eb90


	//   ....[109]....
        /*050c*/ 	.word	0x0000ebc0


	//   ....[110]....
        /*0510*/ 	.word	0x0000ec10


	//   ....[111]....
        /*0514*/ 	.word	0x0000ec40


	//   ....[112]....
        /*0518*/ 	.word	0x0000ef20


	//   ....[113]....
        /*051c*/ 	.word	0x0000f100


	//   ....[114]....
        /*0520*/ 	.word	0x0000f690


	//   ....[115]....
        /*0524*/ 	.word	0x0000f770


	//   ....[116]....
        /*0528*/ 	.word	0x0000f810


	//   ....[117]....
        /*052c*/ 	.word	0x0000f890


	//   ....[118]....
        /*0530*/ 	.word	0x0000f950


	//   ....[119]....
        /*0534*/ 	.word	0x0000f9d0


	//   ....[120]....
        /*0538*/ 	.word	0x0000fab0


	//   ....[121]....
        /*053c*/ 	.word	0x0000fb40


	//   ....[122]....
        /*0540*/ 	.word	0x0000fc10


	//   ....[123]....
        /*0544*/ 	.word	0x0000fca0


	//   ....[124]....
        /*0548*/ 	.word	0x0000fd70


	//   ....[125]....
        /*054c*/ 	.word	0x0000fdf0


	//   ....[126]....
        /*0550*/ 	.word	0x0000fec0


	//   ....[127]....
        /*0554*/ 	.word	0x0000ff50


	//   ....[128]....
        /*0558*/ 	.word	0x0000ffd0


	//   ....[129]....
        /*055c*/ 	.word	0x00010050


	//   ....[130]....
        /*0560*/ 	.word	0x00010110


	//   ....[131]....
        /*0564*/ 	.word	0x00010180


	//   ....[132]....
        /*0568*/ 	.word	0x00010270


	//   ....[133]....
        /*056c*/ 	.word	0x00010300


	//   ....[134]....
        /*0570*/ 	.word	0x000103d0


	//   ....[135]....
        /*0574*/ 	.word	0x00010450


	//   ....[136]....
        /*0578*/ 	.word	0x00010530


	//   ....[137]....
        /*057c*/ 	.word	0x000105a0


	//   ....[138]....
        /*0580*/ 	.word	0x00010690


	//   ....[139]....
        /*0584*/ 	.word	0x00010720


	//   ....[140]....
        /*0588*/ 	.word	0x000107f0


	//   ....[141]....
        /*058c*/ 	.word	0x00010870


	//   ....[142]....
        /*0590*/ 	.word	0x00010930


	//   ....[143]....
        /*0594*/ 	.word	0x00010a60


	//   ....[144]....
        /*0598*/ 	.word	0x00010b10


	//   ....[145]....
        /*059c*/ 	.word	0x00010b70


	//   ....[146]....
        /*05a0*/ 	.word	0x00010c30


	//   ....[147]....
        /*05a4*/ 	.word	0x00010c90


	//   ....[148]....
        /*05a8*/ 	.word	0x00010d50


	//   ....[149]....
        /*05ac*/ 	.word	0x00010db0


	//   ....[150]....
        /*05b0*/ 	.word	0x00010e70


	//   ....[151]....
        /*05b4*/ 	.word	0x00010ed0


	//   ....[152]....
        /*05b8*/ 	.word	0x00010f90


	//   ....[153]....
        /*05bc*/ 	.word	0x00010ff0


	//   ....[154]....
        /*05c0*/ 	.word	0x000110b0


	//   ....[155]....
        /*05c4*/ 	.word	0x00011190


	//   ....[156]....
        /*05c8*/ 	.word	0x00011230


	//   ....[157]....
        /*05cc*/ 	.word	0x00011290


	//   ....[158]....
        /*05d0*/ 	.word	0x00011360


	//   ....[159]....
        /*05d4*/ 	.word	0x000113c0


	//   ....[160]....
        /*05d8*/ 	.word	0x00011490


	//   ....[161]....
        /*05dc*/ 	.word	0x000114f0


	//   ....[162]....
        /*05e0*/ 	.word	0x000115c0


	//   ....[163]....
        /*05e4*/ 	.word	0x00011620


	//   ....[164]....
        /*05e8*/ 	.word	0x000116f0


	//   ....[165]....
        /*05ec*/ 	.word	0x00011750


	//   ....[166]....
        /*05f0*/ 	.word	0x00011810


	//   ....[167]....
        /*05f4*/ 	.word	0x00011930


	//   ....[168]....
        /*05f8*/ 	.word	0x000119d0


	//   ....[169]....
        /*05fc*/ 	.word	0x00011a30


	//   ....[170]....
        /*0600*/ 	.word	0x00011b00


	//   ....[171]....
        /*0604*/ 	.word	0x00011ba0


	//   ....[172]....
        /*0608*/ 	.word	0x00011c60


	//   ....[173]....
        /*060c*/ 	.word	0x00011d00


	//   ....[174]....
        /*0610*/ 	.word	0x00011dc0


	//   ....[175]....
        /*0614*/ 	.word	0x00011e60


	//   ....[176]....
        /*0618*/ 	.word	0x00011f20


	//   ....[177]....
        /*061c*/ 	.word	0x00011fc0


	//   ....[178]....
        /*0620*/ 	.word	0x00012080


	//   ....[179]....
        /*0624*/ 	.word	0x00012150


	//   ....[180]....
        /*0628*/ 	.word	0x00012270


	//----- nvinfo : EIATTR_REG_RECONFIG
	.align		4
.L_508:
        /*062c*/ 	.byte	0x01, 0x54
	.zero		2


	//----- nvinfo : EIATTR_SYSCALL_OFFSETS
	.align		4
        /*0630*/ 	.byte	0x04, 0x46
        /*0632*/ 	.short	(.L_510 - .L_509)


	//   ....[0]....
.L_509:
        /*0634*/ 	.word	0x00001570


	//   ....[1]....
        /*0638*/ 	.word	0x0000be00


	//   ....[2]....
        /*063c*/ 	.word	0x0000bf50


	//   ....[3]....
        /*0640*/ 	.word	0x0000c040


	//   ....[4]....
        /*0644*/ 	.word	0x0000cdc0


	//----- nvinfo : EIATTR_MBARRIER_INSTR_OFFSETS
	.align		4
.L_510:
        /*0648*/ 	.byte	0x04, 0x39
        /*064a*/ 	.short	(.L_512 - .L_511)


	//   ....[0]....
.L_511:
        /*064c*/ 	.word	0x00000180
        /*0650*/ 	.word	0x000000ff
        /*0654*/ 	.word	0x0002a800
        /*0658*/ 	.short	0x0100
        /*065a*/ 	.byte	0x08
	.zero		1


	//   ....[1]....
        /*065c*/ 	.word	0x00000190
        /*0660*/ 	.word	0x000000ff
        /*0664*/ 	.word	0x0002a820
        /*0668*/ 	.short	0x0100
        /*066a*/ 	.byte	0x08
	.zero		1


	//   ....[2]....
        /*066c*/ 	.word	0x00000280
        /*0670*/ 	.word	0x000000ff
        /*0674*/ 	.word	0x0002a830
        /*0678*/ 	.short	0x0100
        /*067a*/ 	.byte	0x08
	.zero		1


	//   ....[3]....
        /*067c*/ 	.word	0x00000290
        /*0680*/ 	.word	0x000000ff
        /*0684*/ 	.word	0x0002a840
        /*0688*/ 	.short	0x0100
        /*068a*/ 	.byte	0x08
	.zero		1


	//   ....[4]....
        /*068c*/ 	.word	0x000002a0
        /*0690*/ 	.word	0x000000ff
        /*0694*/ 	.word	0x0002a838
        /*0698*/ 	.short	0x0100
        /*069a*/ 	.byte	0x08
	.zero		1


	//   ....[5]....
        /*069c*/ 	.word	0x000002b0
        /*06a0*/ 	.word	0x000000ff
        /*06a4*/ 	.word	0x0002a848
        /*06a8*/ 	.short	0x0100
        /*06aa*/ 	.byte	0x08
	.zero		1


	//   ....[6]....
        /*06ac*/ 	.word	0x000003e0
        /*06b0*/ 	.word	0x000000ff
        /*06b4*/ 	.word	0x0002a850
        /*06b8*/ 	.short	0x0100
        /*06ba*/ 	.byte	0x08
	.zero		1


	//   ....[7]....
        /*06bc*/ 	.word	0x000003f0
        /*06c0*/ 	.word	0x000000ff
        /*06c4*/ 	.word	0x0002a860
        /*06c8*/ 	.short	0x0100
        /*06ca*/ 	.byte	0x08
	.zero		1


	//   ....[8]....
        /*06cc*/ 	.word	0x00000400
        /*06d0*/ 	.word	0x000000ff
        /*06d4*/ 	.word	0x0002a858
        /*06d8*/ 	.short	0x0100
        /*06da*/ 	.byte	0x08
	.zero		1


	//   ....[9]....
        /*06dc*/ 	.word	0x00000410
        /*06e0*/ 	.word	0x000000ff
        /*06e4*/ 	.word	0x0002a868
        /*06e8*/ 	.short	0x0100
        /*06ea*/ 	.byte	0x08
	.zero		1


	//   ....[10]....
        /*06ec*/ 	.word	0x00000500
        /*06f0*/ 	.word	0x000000ff
        /*06f4*/ 	.word	0x0002a870
        /*06f8*/ 	.short	0x0100
        /*06fa*/ 	.byte	0x06
	.zero		1


	//   ....[11]....
        /*06fc*/ 	.word	0x00000510
        /*0700*/ 	.word	0x000000ff
        /*0704*/ 	.word	0x0002a880
        /*0708*/ 	.short	0x0100
        /*070a*/ 	.byte	0x06
	.zero		1


	//   ....[12]....
        /*070c*/ 	.word	0x00000520
        /*0710*/ 	.word	0x000000ff
        /*0714*/ 	.word	0x0002a878
        /*0718*/ 	.short	0x0100
        /*071a*/ 	.byte	0x06
	.zero		1


	//   ....[13]....
        /*071c*/ 	.word	0x00000530
        /*0720*/ 	.word	0x000000ff
        /*0724*/ 	.word	0x0002a888
        /*0728*/ 	.short	0x0100
        /*072a*/ 	.byte	0x06
	.zero		1


	//   ....[14]....
        /*072c*/ 	.word	0x00000660
        /*0730*/ 	.word	0x000000ff
        /*0734*/ 	.word	0x0002a890
        /*0738*/ 	.short	0x0100
        /*073a*/ 	.byte	0x08
	.zero		1


	//   ....[15]....
        /*073c*/ 	.word	0x00000670
        /*0740*/ 	.word	0x000000ff
        /*0744*/ 	.word	0x0002a8a0
        /*0748*/ 	.short	0x0100
        /*074a*/ 	.byte	0x08
	.zero		1


	//   ....[16]....
        /*074c*/ 	.word	0x00000680
        /*0750*/ 	.word	0x000000ff
        /*0754*/ 	.word	0x0002a898
        /*0758*/ 	.short	0x0100
        /*075a*/ 	.byte	0x08
	.zero		1


	//   ....[17]....
        /*075c*/ 	.word	0x00000690
        /*0760*/ 	.word	0x000000ff
        /*0764*/ 	.word	0x0002a8a8
        /*0768*/ 	.short	0x0100
        /*076a*/ 	.byte	0x08
	.zero		1


	//   ....[18]....
        /*076c*/ 	.word	0x000007d0
        /*0770*/ 	.word	0x000000ff
        /*0774*/ 	.word	0x0002a8b0
        /*0778*/ 	.short	0x0100
        /*077a*/ 	.byte	0x08
	.zero		1


	//   ....[19]....
        /*077c*/ 	.word	0x000007e0
        /*0780*/ 	.word	0x000000ff
        /*0784*/ 	.word	0x0002a8c0
        /*0788*/ 	.short	0x0100
        /*078a*/ 	.byte	0x08
	.zero		1


	//   ....[20]....
        /*078c*/ 	.word	0x000007f0
        /*0790*/ 	.word	0x000000ff
        /*0794*/ 	.word	0x0002a8b8
        /*0798*/ 	.short	0x0100
        /*079a*/ 	.byte	0x08
	.zero		1


	//   ....[21]....
        /*079c*/ 	.word	0x00000800
        /*07a0*/ 	.word	0x000000ff
        /*07a4*/ 	.word	0x0002a8c8
        /*07a8*/ 	.short	0x0100
        /*07aa*/ 	.byte	0x08
	.zero		1


	//   ....[22]....
        /*07ac*/ 	.word	0x000015e0
        /*07b0*/ 	.word	0x000000ff
        /*07b4*/ 	.word	0x0002a800
        /*07b8*/ 	.short	0x010a
        /*07ba*/ 	.byte	0x28
	.zero		1


	//   ....[23]....
        /*07bc*/ 	.word	0x00001660
        /*07c0*/ 	.word	0x00000000
        /*07c4*/ 	.word	0x0002a830
        /*07c8*/ 	.short	0x010a
        /*07ca*/ 	.byte	0x3f
	.zero		1


	//   ....[24]....
        /*07cc*/ 	.word	0x000016a0
        /*07d0*/ 	.word	0x00000000
        /*07d4*/ 	.word	0x0002a830
        /*07d8*/ 	.short	0x010a
        /*07da*/ 	.byte	0x3f
	.zero		1


	//   ....[25]....
        /*07dc*/ 	.word	0x00002f80
        /*07e0*/ 	.word	0x000000ff
        /*07e4*/ 	.word	0x00000000
        /*07e8*/ 	.short	0x0101
        /*07ea*/ 	.byte	0x04
	.zero		1


	//   ....[26]....
        /*07ec*/ 	.word	0x00003d00
        /*07f0*/ 	.word	0x000000ff
        /*07f4*/ 	.word	0x0002a830
        /*07f8*/ 	.short	0x010a
        /*07fa*/ 	.byte	0x07
	.zero		1


	//   ....[27]....
        /*07fc*/ 	.word	0x00003d40
        /*0800*/ 	.word	0x000000ff
        /*0804*/ 	.word	0x0002a830
        /*0808*/ 	.short	0x010a
        /*080a*/ 	.byte	0x07
	.zero		1


	//   ....[28]....
        /*080c*/ 	.word	0x00004680
        /*0810*/ 	.word	0x000000ff
        /*0814*/ 	.word	0x0002a850
        /*0818*/ 	.short	0x010a
        /*081a*/ 	.byte	0x0a
	.zero		1


	//   ....[29]....
        /*081c*/ 	.word	0x000046c0
        /*0820*/ 	.word	0x000000ff
        /*0824*/ 	.word	0x0002a850
        /*0828*/ 	.short	0x010a
        /*082a*/ 	.byte	0x0a
	.zero		1


	//   ....[30]....
        /*082c*/ 	.word	0x00004e00
        /*0830*/ 	.word	0x000000ff
        /*0834*/ 	.word	0x00000000
        /*0838*/ 	.short	0x0101
        /*083a*/ 	.byte	0x07
	.zero		1


	//   ....[31]....
        /*083c*/ 	.word	0x000064a0
        /*0840*/ 	.word	0x000000ff
        /*0844*/ 	.word	0x00000000
        /*0848*/ 	.short	0x0101
        /*084a*/ 	.byte	0x0a
	.zero		1


	//   ....[32]....
        /*084c*/ 	.word	0x00006730
        /*0850*/ 	.word	0x000000ff
        /*0854*/ 	.word	0x0002a830
        /*0858*/ 	.short	0x010a
        /*085a*/ 	.byte	0x07
	.zero		1


	//   ....[33]....
        /*085c*/ 	.word	0x00006770
        /*0860*/ 	.word	0x000000ff
        /*0864*/ 	.word	0x0002a830
        /*0868*/ 	.short	0x010a
        /*086a*/ 	.byte	0x07
	.zero		1


	//   ....[34]....
        /*086c*/ 	.word	0x000070b0
        /*0870*/ 	.word	0x000000ff
        /*0874*/ 	.word	0x0002a850
        /*0878*/ 	.short	0x010a
        /*087a*/ 	.byte	0x07
	.zero		1


	//   ....[35]....
        /*087c*/ 	.word	0x000070f0
        /*0880*/ 	.word	0x000000ff
        /*0884*/ 	.word	0x0002a850
        /*0888*/ 	.short	0x010a
        /*088a*/ 	.byte	0x07
	.zero		1


	//   ....[36]....
        /*088c*/ 	.word	0x000077a0
        /*0890*/ 	.word	0x000000ff
        /*0894*/ 	.word	0x00000000
        /*0898*/ 	.short	0x0101
        /*089a*/ 	.byte	0x04
	.zero		1


	//   ....[37]....
        /*089c*/ 	.word	0x00008790
        /*08a0*/ 	.word	0x000000ff
        /*08a4*/ 	.word	0x00000000
        /*08a8*/ 	.short	0x0101
        /*08aa*/ 	.byte	0x07
	.zero		1


	//   ....[38]....
        /*08ac*/ 	.word	0x00008d60
        /*08b0*/ 	.word	0x000000ff
        /*08b4*/ 	.word	0x0002a850
        /*08b8*/ 	.short	0x010a
        /*08ba*/ 	.byte	0x05
	.zero		1


	//   ....[39]....
        /*08bc*/ 	.word	0x00008da0
        /*08c0*/ 	.word	0x000000ff
        /*08c4*/ 	.word	0x0002a850
        /*08c8*/ 	.short	0x010a
        /*08ca*/ 	.byte	0x05
	.zero		1


	//   ....[40]....
        /*08cc*/ 	.word	0x00009270
        /*08d0*/ 	.word	0x000000ff
        /*08d4*/ 	.word	0x00000000
        /*08d8*/ 	.short	0x0101
        /*08da*/ 	.byte	0x04
	.zero		1


	//   ....[41]....
        /*08dc*/ 	.word	0x0000a590
        /*08e0*/ 	.word	0x00000028
        /*08e4*/ 	.word	0x00000000
        /*08e8*/ 	.short	0x0101
        /*08ea*/ 	.byte	0x3f
	.zero		1


	//   ....[42]....
        /*08ec*/ 	.word	0x0000c590
        /*08f0*/ 	.word	0x00000000
        /*08f4*/ 	.word	0x0002a840
        /*08f8*/ 	.short	0x010a
        /*08fa*/ 	.byte	0x3f
	.zero		1


	//   ....[43]....
        /*08fc*/ 	.word	0x0000cba0
        /*0900*/ 	.word	0x00000000
        /*0904*/ 	.word	0x0002a830
        /*0908*/ 	.short	0x0107
        /*090a*/ 	.byte	0x3f
	.zero		1


	//   ....[44]....
        /*090c*/ 	.word	0x0000cc60
        /*0910*/ 	.word	0x00000000
        /*0914*/ 	.word	0x0002a830
        /*0918*/ 	.short	0x0101
        /*091a*/ 	.byte	0x3f
	.zero		1


	//   ....[45]....
        /*091c*/ 	.word	0x0000d6b0
        /*0920*/ 	.word	0x00000011
        /*0924*/ 	.word	0x0002a800
        /*0928*/ 	.short	0x0107
        /*092a*/ 	.byte	0x3f
	.zero		1


	//   ....[46]....
        /*092c*/ 	.word	0x0000d7a0
        /*0930*/ 	.word	0x00000011
        /*0934*/ 	.word	0x0002a800
        /*0938*/ 	.short	0x0101
        /*093a*/ 	.byte	0x3f
	.zero		1


	//   ....[47]....
        /*093c*/ 	.word	0x0000d7c0
        /*0940*/ 	.word	0x00000011
        /*0944*/ 	.word	0x0002a820
        /*0948*/ 	.short	0x010a
        /*094a*/ 	.byte	0x3f
	.zero		1


	//   ....[48]....
        /*094c*/ 	.word	0x0000db20
        /*0950*/ 	.word	0x00000006
        /*0954*/ 	.word	0x0002a840
        /*0958*/ 	.short	0x010a
        /*095a*/ 	.byte	0x3f
	.zero		1


	//   ....[49]....
        /*095c*/ 	.word	0x0000dff0
        /*0960*/ 	.word	0x00000006
        /*0964*/ 	.word	0x0002a830
        /*0968*/ 	.short	0x0107
        /*096a*/ 	.byte	0x3f
	.zero		1


	//   ....[50]....
        /*096c*/ 	.word	0x0000e0b0
        /*0970*/ 	.word	0x00000006
        /*0974*/ 	.word	0x0002a830
        /*0978*/ 	.short	0x0101
        /*097a*/ 	.byte	0x3f
	.zero		1


	//   ....[51]....
        /*097c*/ 	.word	0x0000e110
        /*0980*/ 	.word	0x00000006
        /*0984*/ 	.word	0x0002a860
        /*0988*/ 	.short	0x010a
        /*098a*/ 	.byte	0x3f
	.zero		1


	//   ....[52]....
        /*098c*/ 	.word	0x0000e540
        /*0990*/ 	.word	0x00000006
        /*0994*/ 	.word	0x0002a850
        /*0998*/ 	.short	0x0107
        /*099a*/ 	.byte	0x3f
	.zero		1


	//   ....[53]....
        /*099c*/ 	.word	0x0000e690
        /*09a0*/ 	.word	0x00000006
        /*09a4*/ 	.word	0x0002a850
        /*09a8*/ 	.short	0x0101
        /*09aa*/ 	.byte	0x3f
	.zero		1


	//   ....[54]....
        /*09ac*/ 	.word	0x0000e920
        /*09b0*/ 	.word	0x00000004
        /*09b4*/ 	.word	0x0002a860
        /*09b8*/ 	.short	0x010a
        /*09ba*/ 	.byte	0x3f
	.zero		1


	//   ....[55]....
        /*09bc*/ 	.word	0x0000ed20
        /*09c0*/ 	.word	0x00000004
        /*09c4*/ 	.word	0x0002a850
        /*09c8*/ 	.short	0x0107
        /*09ca*/ 	.byte	0x3f
	.zero		1


	//   ....[56]....
        /*09cc*/ 	.word	0x0000ede0
        /*09d0*/ 	.word	0x00000004
        /*09d4*/ 	.word	0x0002a850
        /*09d8*/ 	.short	0x0101
        /*09da*/ 	.byte	0x3f
	.zero		1


	//   ....[57]....
        /*09dc*/ 	.word	0x0000f080
        /*09e0*/ 	.word	0x00000004
        /*09e4*/ 	.word	0x0002a820
        /*09e8*/ 	.short	0x010a
        /*09ea*/ 	.byte	0x3f
	.zero		1


	//   ....[58]....
        /*09ec*/ 	.word	0x0000f200
        /*09f0*/ 	.word	0x00000005
        /*09f4*/ 	.word	0x0002a840
        /*09f8*/ 	.short	0x010a
        /*09fa*/ 	.byte	0x3f
	.zero		1


	//   ....[59]....
        /*09fc*/ 	.word	0x0000f2a0
        /*0a00*/ 	.word	0x00000017
        /*0a04*/ 	.word	0x0002a840
        /*0a08*/ 	.short	0x010a
        /*0a0a*/ 	.byte	0x3f
	.zero		1


	//   ....[60]....
        /*0a0c*/ 	.word	0x0000f2e0
        /*0a10*/ 	.word	0x00000005
        /*0a14*/ 	.word	0x0002a860
        /*0a18*/ 	.short	0x010a
        /*0a1a*/ 	.byte	0x3f
	.zero		1


	//   ....[61]....
        /*0a1c*/ 	.word	0x0000f320
        /*0a20*/ 	.word	0x00000017
        /*0a24*/ 	.word	0x0002a860
        /*0a28*/ 	.short	0x010a
        /*0a2a*/ 	.byte	0x3f
	.zero		1


	//   ....[62]....
        /*0a2c*/ 	.word	0x0000f390
        /*0a30*/ 	.word	0x00000003
        /*0a34*/ 	.word	0x0002a800
        /*0a38*/ 	.short	0x010a
        /*0a3a*/ 	.byte	0x3f
	.zero		1


	//   ....[63]....
        /*0a3c*/ 	.word	0x0000f3e0
        /*0a40*/ 	.word	0x00000000
        /*0a44*/ 	.word	0x0002a830
        /*0a48*/ 	.short	0x010a
        /*0a4a*/ 	.byte	0x3f
	.zero		1


	//   ....[64]....
        /*0a4c*/ 	.word	0x0000f440
        /*0a50*/ 	.word	0x0000000a
        /*0a54*/ 	.word	0x0002a830
        /*0a58*/ 	.short	0x010a
        /*0a5a*/ 	.byte	0x3f
	.zero		1


	//   ....[65]....
        /*0a5c*/ 	.word	0x0000f4a0
        /*0a60*/ 	.word	0x00000009
        /*0a64*/ 	.word	0x0002a850
        /*0a68*/ 	.short	0x010a
        /*0a6a*/ 	.byte	0x3f
	.zero		1


	//   ....[66]....
        /*0a6c*/ 	.word	0x0000f500
        /*0a70*/ 	.word	0x0000000a
        /*0a74*/ 	.word	0x0002a830
        /*0a78*/ 	.short	0x010a
        /*0a7a*/ 	.byte	0x3f
	.zero		1


	//   ....[67]....
        /*0a7c*/ 	.word	0x0000f560
        /*0a80*/ 	.word	0x00000009
        /*0a84*/ 	.word	0x0002a850
        /*0a88*/ 	.short	0x010a
        /*0a8a*/ 	.byte	0x3f
	.zero		1


	//   ....[68]....
        /*0a8c*/ 	.word	0x0000f5c0
        /*0a90*/ 	.word	0x00000003
        /*0a94*/ 	.word	0x0002a850
        /*0a98*/ 	.short	0x010a
        /*0a9a*/ 	.byte	0x3f
	.zero		1


	//   ....[69]....
        /*0a9c*/ 	.word	0x0000f6c0
        /*0aa0*/ 	.word	0x00000000
        /*0aa4*/ 	.word	0x0002a840
        /*0aa8*/ 	.short	0x010a
        /*0aaa*/ 	.byte	0x3f
	.zero		1


	//   ....[70]....
        /*0aac*/ 	.word	0x00010960
        /*0ab0*/ 	.word	0x00000011
        /*0ab4*/ 	.word	0x0002a820
        /*0ab8*/ 	.short	0x010a
        /*0aba*/ 	.byte	0x3f
	.zero		1


	//   ....[71]....
        /*0abc*/ 	.word	0x000109b0
        /*0ac0*/ 	.word	0x00000006
        /*0ac4*/ 	.word	0x0002a840
        /*0ac8*/ 	.short	0x010a
        /*0aca*/ 	.byte	0x3f
	.zero		1


	//   ....[72]....
        /*0acc*/ 	.word	0x000110e0
        /*0ad0*/ 	.word	0x00000006
        /*0ad4*/ 	.word	0x0002a860
        /*0ad8*/ 	.short	0x010a
        /*0ada*/ 	.byte	0x3f
	.zero		1


	//   ....[73]....
        /*0adc*/ 	.word	0x00011880
        /*0ae0*/ 	.word	0x00000004
        /*0ae4*/ 	.word	0x0002a860
        /*0ae8*/ 	.short	0x010a
        /*0aea*/ 	.byte	0x3f
	.zero		1


	//   ....[74]....
        /*0aec*/ 	.word	0x00012190
        /*0af0*/ 	.word	0x00000004
        /*0af4*/ 	.word	0x0002a820
        /*0af8*/ 	.short	0x010a
        /*0afa*/ 	.byte	0x3f
	.zero		1


	//   ....[75]....
        /*0afc*/ 	.word	0x00012330
        /*0b00*/ 	.word	0x00000005
        /*0b04*/ 	.word	0x0002a840
        /*0b08*/ 	.short	0x010a
        /*0b0a*/ 	.byte	0x3f
	.zero		1


	//   ....[76]....
        /*0b0c*/ 	.word	0x00012380
        /*0b10*/ 	.word	0x00000017
        /*0b14*/ 	.word	0x0002a840
        /*0b18*/ 	.short	0x010a
        /*0b1a*/ 	.byte	0x3f
	.zero		1


	//   ....[77]....
        /*0b1c*/ 	.word	0x000123d0
        /*0b20*/ 	.word	0x00000005
        /*0b24*/ 	.word	0x0002a860
        /*0b28*/ 	.short	0x010a
        /*0b2a*/ 	.byte	0x3f
	.zero		1


	//----- nvinfo : EIATTR_NUM_MBARRIERS
	.align		4
.L_512:
        /*0b2c*/ 	.byte	0x03, 0x38
        /*0b2e*/ 	.short	0x0016


	//----- nvinfo : EIATTR_EXIT_INSTR_OFFSETS
	.align		4
        /*0b30*/ 	.byte	0x04, 0x1c
        /*0b32*/ 	.short	(.L_514 - .L_513)


	//   ....[0]....
.L_513:
        /*0b34*/ 	.word	0x00000930


	//   ....[1]....
        /*0b38*/ 	.word	0x0000b260


	//   ....[2]....
        /*0b3c*/ 	.word	0x0000f370


	//----- nvinfo : EIATTR_MAX_THREADS
	.align		4
.L_514:
        /*0b40*/ 	.byte	0x04, 0x05
        /*0b42*/ 	.short	(.L_516 - .L_515)
.L_515:
        /*0b44*/ 	.word	0x00000180
        /*0b48*/ 	.word	0x00000001
        /*0b4c*/ 	.word	0x00000001


	//----- nvinfo : EIATTR_CRS_STACK_SIZE
	.align		4
.L_516:
        /*0b50*/ 	.byte	0x04, 0x1e
        /*0b52*/ 	.short	(.L_518 - .L_517)
.L_517:
        /*0b54*/ 	.word	0x00000000


	//----- nvinfo : EIATTR_CBANK_PARAM_SIZE
	.align		4
.L_518:
        /*0b58*/ 	.byte	0x03, 0x19
        /*0b5a*/ 	.short	0x0af0


	//----- nvinfo : EIATTR_PARAM_CBANK
	.align		4
        /*0b5c*/ 	.byte	0x04, 0x0a
        /*0b5e*/ 	.short	(.L_520 - .L_519)
	.align		4
.L_519:
        /*0b60*/ 	.word	index@(.nv.constant0._ZN7cutlass13device_kernelIN5flash11enable_sm90INS1_16FlashAttnFwdSm90INS1_25CollectiveMainloopFwdSm90ILi2EN4cute5tupleIJNS5_1CILi1EEES8_S8_EEENS6_IJNS7_ILi128EEENS7_ILi96EEENS7_ILi192EEEEEELi128ENS_6half_tEfNS_4arch4Sm90ELb1ELb0ELb1ELb0ELb1ELb0ELb0ELb1ELb1ELb1ELb0ELb0EEENS1_21CollectiveEpilogueFwdINS6_IJSA_SA_SB_EEES9_SE_SG_Li256ELb0ELb1ELb0ELb0EEENS1_30DynamicPersistentTileSchedulerILi256ELi128ELb0ELb1ELb1EEEEEEEEEvNT_6ParamsE)
        /*0b64*/ 	.short	0x0210
        /*0b66*/ 	.short	0x0af0


	//----- nvinfo : EIATTR_SW_WAR
	.align		4
.L_520:
        /*0b68*/ 	.byte	0x04, 0x36
        /*0b6a*/ 	.short	(.L_522 - .L_521)
.L_521:
        /*0b6c*/ 	.word	0x00000008
.L_522:


//--------------------- .nv.info._ZN7cutlass13device_kernelIN5flash11enable_sm90INS1_16FlashAttnFwdSm90INS1_25CollectiveMainloopFwdSm90ILi2EN4cute5tupleIJNS5_1CILi1EEES8_S8_EEENS6_IJNS7_ILi128EEENS7_ILi96EEENS7_ILi192EEEEEELi128ENS_6half_tEfNS_4arch4Sm90ELb1ELb0ELb1ELb1ELb1ELb0ELb0ELb1ELb1ELb1ELb0ELb0EEENS1_21CollectiveEpilogueFwdINS6_IJSA_SA_SB_EEES9_SE_SG_Li256ELb1ELb1ELb0ELb0EEENS1_36VarlenDynamicPersistentTileSchedulerILi128ELi96ELi256ELi128ELb0ELb1ELb1ELb1ELb1ELb1EEEEEEEEEvNT_6ParamsE --------------------------
	.section	.nv.info._ZN7cutlass13device_kernelIN5flash11enable_sm90INS1_16FlashAttnFwdSm90INS1_25CollectiveMainloopFwdSm90ILi2EN4cute5tupleIJNS5_1CILi1EEES8_S8_EEENS6_IJNS7_ILi128EEENS7_ILi96EEENS7_ILi192EEEEEELi128ENS_6half_tEfNS_4arch4Sm90ELb1ELb0ELb1ELb1ELb1ELb0ELb0ELb1ELb1ELb1ELb0ELb0EEENS1_21CollectiveEpilogueFwdINS6_IJSA_SA_SB_EEES9_SE_SG_Li256ELb1ELb1ELb0ELb0EEENS1_36VarlenDynamicPersistentTileSchedulerILi128ELi96ELi256ELi128ELb0ELb1ELb1ELb1ELb1ELb1EEEEEEEEEvNT_6ParamsE,"",@"SHT_CUDA_INFO"
	.sectionflags	@""
	.align	4


	//----- nvinfo : EIATTR_CUDA_API_VERSION
	.align		4
        /*0000*/ 	.byte	0x04, 0x37
        /*0002*/ 	.short	(.L_524 - .L_523)
.L_523:
        /*0004*/ 	.word	0x00000082


	//----- nvinfo : EIATTR_KPARAM_INFO
	.align		4
.L_524:
        /*0008*/ 	.byte	0x04, 0x17
        /*000a*/ 	.short	(.L_526 - .L_525)
.L_525:
        /*000c*/ 	.word	0x00000000
        /*0010*/ 	.short	0x0000
        /*0012*/ 	.short	0x0070
        /*0014*/ 	.byte	0x00, 0xf0, 0x01, 0x2a


	//----- nvinfo : EIATTR_SPARSE_MMA_MASK
	.align		4
.L_526:
        /*0018*/ 	.byte	0x03, 0x50
        /*001a*/ 	.short	0x0000


	//----- nvinfo : EIATTR_MAXREG_COUNT
	.align		4
        /*001c*/ 	.byte	0x03, 0x1b
        /*001e*/ 	.short	0x00a8


	//----- nvinfo : EIATTR_NUM_BARRIERS
	.align		4
        /*0020*/ 	.byte	0x02, 0x4c
        /*0022*/ 	.byte	0x09
	.zero		1


	//----- nvinfo : EIATTR_EXTERNS
	.align		4
        /*0024*/ 	.byte	0x04, 0x0f
        /*0026*/ 	.short	(.L_528 - .L_527)


	//   ....[0]....
	.align		4
.L_527:
        /*0028*/ 	.word	index@(__assertfail)


	//----- nvinfo : EIATTR_ANNOTATIONS
	.align		4
.L_528:
        /*002c*/ 	.byte	0x04, 0x55
        /*002e*/ 	.short	(.L_530 - .L_529)


	//   ....[0]....
.L_529:
        /* <DEDUP_REMOVED lines=11> */


	//----- nvinfo : EIATTR_MERCURY_ISA_VERSION
	.align		4
.L_530:
        /*00d0*/ 	.byte	0x03, 0x5f
        /*00d2*/ 	.short	0x0101


	//----- nvinfo : EIATTR_UNUSED_LOAD_BYTE_OFFSET
	.align		4
        /*00d4*/ 	.byte	0x04, 0x44
        /*00d6*/ 	.short	(.L_532 - .L_531)


	//   ....[0]....
.L_531:
        /*00d8*/ 	.word	0x00000930
        /*00dc*/ 	.word	0x0000fff0


	//   ....[1]....
        /*00e0*/ 	.word	0x00009680
        /*00e4*/ 	.word	0x0000fff0


	//----- nvinfo : EIATTR_INT_WARP_WIDE_INSTR_OFFSETS
	.align		4
.L_532:
        /*00e8*/ 	.byte	0x04, 0x31
        /*00ea*/ 	.short	(.L_534 - .L_533)


	//   ....[0]....
.L_533:
        /*00ec*/ 	.word	0x000000c0


	//   ....[1]....
        /*00f0*/ 	.word	0x000000d0


	//   ....[2]....
        /*00f4*/ 	.word	0x00000170


	//   ....[3]....
        /*00f8*/ 	.word	0x0000c8d0


	//   ....[4]....
        /*00fc*/ 	.word	0x0000c960


	//   ....[5]....
        /*0100*/ 	.word	0x0000f880


	//   ....[6]....
        /*0104*/ 	.word	0x0000f910


	//----- nvinfo : EIATTR_COOP_GROUP_MASK_REGIDS
	.align		4
.L_534:
        /*0108*/ 	.byte	0x04, 0x29
        /*010a*/ 	.short	(.L_536 - .L_535)


	//   ....[0]....
.L_535:
        /*010c*/ 	.word	0xffffffff


	//   ....[1]....
        /*0110*/ 	.word	0xffffffff


	//   ....[2]....
        /*0114*/ 	.word	0xffffffff


	//   ....[3]....
        /*0118*/ 	.word	0xffffffff


	//   ....[4]....
        /*011c*/ 	.word	0xffffffff


	//   ....[5]....
        /*0120*/ 	.word	0xffffffff


	//   ....[6]....
        /*0124*/ 	.word	0xffffffff


	//   ....[7]....
        /*0128*/ 	.word	0xffffffff


	//   ....[8]....
        /*012c*/ 	.word	0xffffffff


	//   ....[9]....
        /*0130*/ 	.word	0xffffffff


	//   ....[10]....
        /*0134*/ 	.word	0xffffffff


	//   ....[11]....
        /*0138*/ 	.word	0xffffffff


	//   ....[12]....
        /*013c*/ 	.word	0xffffffff


	//   ....[13]....
        /*0140*/ 	.word	0xffffffff


	//   ....[14]....
        /*0144*/ 	.word	0xffffffff


	//   ....[15]....
        /*0148*/ 	.word	0xffffffff


	//   ....[16]....
        /*014c*/ 	.word	0xffffffff


	//   ....[17]....
        /*0150*/ 	.word	0xffffffff


	//   ....[18]....
        /*0154*/ 	.word	0xffffffff


	//   ....[19]....
        /*0158*/ 	.word	0xffffffff


	//   ....[20]....
        /*015c*/ 	.word	0xffffffff


	//   ....[21]....
        /*0160*/ 	.word	0xffffffff


	//   ....[22]....
        /*0164*/ 	.word	0xffffffff


	//   ....[23]....
        /*0168*/ 	.word	0xffffffff


	//   ....[24]....
        /*016c*/ 	.word	0xffffffff


	//   ....[25]....
        /*0170*/ 	.word	0xffffffff


	//   ....[26]....
        /*0174*/ 	.word	0xffffffff


	//   ....[27]....
        /*0178*/ 	.word	0xffffffff


	//   ....[28]....
        /*017c*/ 	.word	0xffffffff


	//   ....[29]....
        /*0180*/ 	.word	0xffffffff


	//   ....[30]....
        /*0184*/ 	.word	0xffffffff


	//   ....[31]....
        /*0188*/ 	.word	0xffffffff


	//   ....[32]....
        /*018c*/ 	.word	0xffffffff


	//   ....[33]....
        /*0190*/ 	.word	0xffffffff


	//   ....[34]....
        /*0194*/ 	.word	0xffffffff


	//   ....[35]....
        /*0198*/ 	.word	0xffffffff


	//   ....[36]....
        /*019c*/ 	.word	0xffffffff


	//   ....[37]....
        /*01a0*/ 	.word	0xffffffff


	//   ....[38]....
        /*01a4*/ 	.word	0xffffffff


	//   ....[39]....
        /*01a8*/ 	.word	0xffffffff


	//   ....[40]....
        /*01ac*/ 	.word	0xffffffff


	//   ....[41]....
        /*01b0*/ 	.word	0xffffffff


	//   ....[42]....
        /*01b4*/ 	.word	0xffffffff


	//   ....[43]....
        /*01b8*/ 	.word	0xffffffff


	//   ....[44]....
        /*01bc*/ 	.word	0xffffffff


	//   ....[45]....
        /*01c0*/ 	.word	0xffffffff


	//   ....[46]....
        /*01c4*/ 	.word	0xffffffff


	//   ....[47]....
        /*01c8*/ 	.word	0xffffffff


	//   ....[48]....
        /*01cc*/ 	.word	0xffffffff


	//   ....[49]....
        /*01d0*/ 	.word	0xffffffff


	//   ....[50]....
        /*01d4*/ 	.word	0xffffffff


	//   ....[51]....
        /*01d8*/ 	.word	0xffffffff


	//   ....[52]....
        /*01dc*/ 	.word	0xffffffff


	//   ....[53]....
        /*01e0*/ 	.word	0xffffffff


	//   ....[54]....
        /*01e4*/ 	.word	0xffffffff


	//   ....[55]....
        /*01e8*/ 	.word	0xffffffff


	//   ....[56]....
        /*01ec*/ 	.word	0xffffffff


	//   ....[57]....
        /*01f0*/ 	.word	0xffffffff


	//   ....[58]....
        /*01f4*/ 	.word	0xffffffff


	//   ....[59]....
        /*01f8*/ 	.word	0xffffffff


	//   ....[60]....
        /*01fc*/ 	.word	0xffffffff


	//   ....[61]....
        /*0200*/ 	.word	0xffffffff


	//   ....[62]....
        /*0204*/ 	.word	0xffffffff


	//   ....[63]....
        /*0208*/ 	.word	0xffffffff


	//   ....[64]....
        /*020c*/ 	.word	0xffffffff


	//   ....[65]....
        /*0210*/ 	.word	0xffffffff


	//   ....[66]....
        /*0214*/ 	.word	0xffffffff


	//   ....[67]....
        /*0218*/ 	.word	0xffffffff


	//   ....[68]....
        /*021c*/ 	.word	0xffffffff


	//   ....[69]....
        /*0220*/ 	.word	0xffffffff


	//   ....[70]....
        /*0224*/ 	.word	0xffffffff


	//   ....[71]....
        /*0228*/ 	.word	0xffffffff


	//   ....[72]....
        /*022c*/ 	.word	0xffffffff


	//   ....[73]....
        /*0230*/ 	.word	0xffffffff


	//   ....[74]....
        /*0234*/ 	.word	0xffffffff


	//   ....[75]....
        /*0238*/ 	.word	0xffffffff


	//   ....[76]....
        /*023c*/ 	.word	0xffffffff


	//   ....[77]....
        /*0240*/ 	.word	0xffffffff


	//   ....[78]....
        /*0244*/ 	.word	0xffffffff


	//   ....[79]....
        /*0248*/ 	.word	0xffffffff


	//   ....[80]....
        /*024c*/ 	.word	0xffffffff


	//   ....[81]....
        /*0250*/ 	.word	0xffffffff


	//   ....[82]....
        /*0254*/ 	.word	0xffffffff


	//   ....[83]....
        /*0258*/ 	.word	0xffffffff


	//   ....[84]....
        /*025c*/ 	.word	0xffffffff


	//   ....[85]....
        /*0260*/ 	.word	0xffffffff


	//   ....[86]....
        /*0264*/ 	.word	0xffffffff


	//   ....[87]....
        /*0268*/ 	.word	0xffffffff


	//   ....[88]....
        /*026c*/ 	.word	0xffffffff


	//   ....[89]....
        /*0270*/ 	.word	0xffffffff


	//   ....[90]....
        /*0274*/ 	.word	0xffffffff


	//   ....[91]....
        /*0278*/ 	.word	0xffffffff


	//   ....[92]....
        /*027c*/ 	.word	0xffffffff


	//   ....[93]....
        /*0280*/ 	.word	0xffffffff


	//   ....[94]....
        /*0284*/ 	.word	0xffffffff


	//   ....[95]....
        /*0288*/ 	.word	0xffffffff


	//   ....[96]....
        /*028c*/ 	.word	0xffffffff


	//   ....[97]....
        /*0290*/ 	.word	0xffffffff


	//   ....[98]....
        /*0294*/ 	.word	0xffffffff


	//   ....[99]....
        /*0298*/ 	.word	0xffffffff


	//   ....[100]....
        /*029c*/ 	.word	0xffffffff


	//   ....[101]....
        /*02a0*/ 	.word	0xffffffff


	//   ....[102]....
        /*02a4*/ 	.word	0xffffffff


	//   ....[103]....
        /*02a8*/ 	.word	0xffffffff


	//   ....[104]....
        /*02ac*/ 	.word	0xffffffff


	//   ....[105]....
        /*02b0*/ 	.word	0xffffffff


	//   ....[106]....
        /*02b4*/ 	.word	0xffffffff


	//   ....[107]....
        /*02b8*/ 	.word	0xffffffff


	//   ....[108]....
        /*02bc*/ 	.word	0xffffffff


	//   ....[109]....
        /*02c0*/ 	.word	0xffffffff


	//   ....[110]....
        /*02c4*/ 	.word	0xffffffff


	//   ....[111]....
        /*02c8*/ 	.word	0xffffffff


	//   ....[112]....
        /*02cc*/ 	.word	0xffffffff


	//   ....[113]....
        /*02d0*/ 	.word	0xffffffff


	//   ....[114]....
        /*02d4*/ 	.word	0xffffffff


	//   ....[115]....
        /*02d8*/ 	.word	0xffffffff


	//   ....[116]....
        /*02dc*/ 	.word	0xffffffff


	//   ....[117]....
        /*02e0*/ 	.word	0xffffffff


	//   ....[118]....
        /*02e4*/ 	.word	0xffffffff


	//   ....[119]....
        /*02e8*/ 	.word	0xffffffff


	//   ....[120]....
        /*02ec*/ 	.word	0xffffffff


	//   ....[121]....
        /*02f0*/ 	.word	0xffffffff


	//   ....[122]....
        /*02f4*/ 	.word	0xffffffff


	//   ....[123]....
        /*02f8*/ 	.word	0xffffffff


	//   ....[124]....
        /*02fc*/ 	.word	0xffffffff


	//   ....[125]....
        /*0300*/ 	.word	0xffffffff


	//   ....[126]....
        /*0304*/ 	.word	0xffffffff


	//   ....[127]....
        /*0308*/ 	.word	0xffffffff


	//   ....[128]....
        /*030c*/ 	.word	0xffffffff


	//   ....[129]....
        /*0310*/ 	.word	0xffffffff


	//   ....[130]....
        /*0314*/ 	.word	0xffffffff


	//   ....[131]....
        /*0318*/ 	.word	0xffffffff


	//   ....[132]....
        /*031c*/ 	.word	0xffffffff


	//   ....[133]....
        /*0320*/ 	.word	0xffffffff


	//   ....[134]....
        /*0324*/ 	.word	0xffffffff


	//   ....[135]....
        /*0328*/ 	.word	0xffffffff


	//   ....[136]....
        /*032c*/ 	.word	0xffffffff


	//   ....[137]....
        /*0330*/ 	.word	0xffffffff


	//   ....[138]....
        /*0334*/ 	.word	0xffffffff


	//   ....[139]....
        /*0338*/ 	.word	0xffffffff


	//   ....[140]....
        /*033c*/ 	.word	0xffffffff


	//   ....[141]....
        /*0340*/ 	.word	0xffffffff


	//   ....[142]....
        /*0344*/ 	.word	0xffffffff


	//   ....[143]....
        /*0348*/ 	.word	0xffffffff


	//   ....[144]....
        /*034c*/ 	.word	0xffffffff


	//   ....[145]....
        /*0350*/ 	.word	0x0500000f


	//   ....[146]....
        /*0354*/ 	.word	0x0500000f


	//   ....[147]....
        /*0358*/ 	.word	0x0500000f


	//   ....[148]....
        /*035c*/ 	.word	0x0500000f


	//   ....[149]....
        /*0360*/ 	.word	0x0500000f


	//   ....[150]....
        /*0364*/ 	.word	0x0500000f


	//   ....[151]....
        /*0368*/ 	.word	0x0500000f


	//   ....[152]....
        /*036c*/ 	.word	0x0500000f


	//   ....[153]....
        /*0370*/ 	.word	0x0500000f


	//   ....[154]....
        /*0374*/ 	.word	0x0500000f


	//   ....[155]....
        /*0378*/ 	.word	0x0500000f


	//   ....[156]....
        /*037c*/ 	.word	0x0500000f


	//   ....[157]....
        /*0380*/ 	.word	0x0500000f


	//   ....[158]....
        /*0384*/ 	.word	0x0500000f


	//   ....[159]....
        /*0388*/ 	.word	0x0500000f


	//   ....[160]....
        /*038c*/ 	.word	0x0500000f


	//   ....[161]....
        /*0390*/ 	.word	0x0500000f


	//   ....[162]....
        /*0394*/ 	.word	0x0500000f


	//   ....[163]....
        /*0398*/ 	.word	0x0500000f


	//   ....[164]....
        /*039c*/ 	.word	0x0500000f


	//   ....[165]....
        /*03a0*/ 	.word	0x0500000f


	//   ....[166]....
        /*03a4*/ 	.word	0x0500000f


	//   ....[167]....
        /*03a8*/ 	.word	0x0500000f


	//   ....[168]....
        /*03ac*/ 	.word	0x0500000f


	//   ....[169]....
        /*03b0*/ 	.word	0x0500000f


	//   ....[170]....
        /*03b4*/ 	.word	0x0500000f


	//   ....[171]....
        /*03b8*/ 	.word	0x0500000f


	//   ....[172]....
        /*03bc*/ 	.word	0x0500000f


	//   ....[173]....
        /*03c0*/ 	.word	0x0500000f


	//   ....[174]....
        /*03c4*/ 	.word	0x0500000f


	//   ....[175]....
        /*03c8*/ 	.word	0x0500000f


	//   ....[176]....
        /*03cc*/ 	.word	0x0500000f


	//   ....[177]....
        /*03d0*/ 	.word	0x0500000f


	//   ....[178]....
        /*03d4*/ 	.word	0x0500000f


	//   ....[179]....
        /*03d8*/ 	.word	0x0500000f


	//   ....[180]....
        /*03dc*/ 	.word	0x0500000f


	//   ....[181]....
        /*03e0*/ 	.word	0x0500000f


	//   ....[182]....
        /*03e4*/ 	.word	0x0500000f


	//   ....[183]....
        /*03e8*/ 	.word	0x0500000f


	//   ....[184]....
        /*03ec*/ 	.word	0x0500000f


	//   ....[185]....
        /*03f0*/ 	.word	0x0500000f


	//   ....[186]....
        /*03f4*/ 	.word	0x0500000f


	//   ....[187]....
        /*03f8*/ 	.word	0x0500000f


	//   ....[188]....
        /*03fc*/ 	.word	0x0500000f


	//   ....[189]....
        /*0400*/ 	.word	0x0500000f


	//   ....[190]....
        /*0404*/ 	.word	0x0500000f


	//   ....[191]....
        /*0408*/ 	.word	0x0500000f


	//   ....[192]....
        /*040c*/ 	.word	0x0500000f


	//   ....[193]....
        /*0410*/ 	.word	0x0500000f


	//   ....[194]....
        /*0414*/ 	.word	0x0500000f


	//   ....[195]....
        /*0418*/ 	.word	0x0500000f


	//   ....[196]....
        /*041c*/ 	.word	0x0500000f


	//   ....[197]....
        /*0420*/ 	.word	0x0500000f


	//   ....[198]....
        /*0424*/ 	.word	0x0500000f


	//   ....[199]....
        /*0428*/ 	.word	0x0500000f


	//   ....[200]....
        /*042c*/ 	.word	0x0500000f


	//   ....[201]....
        /*0430*/ 	.word	0x0500000f


	//   ....[202]....
        /*0434*/ 	.word	0x0500000f


	//   ....[203]....
        /*0438*/ 	.word	0x0500000f


	//   ....[204]....
        /*043c*/ 	.word	0x0500000f


	//   ....[205]....
        /*0440*/ 	.word	0x0500000f


	//   ....[206]....
        /*0444*/ 	.word	0x0500000f


	//   ....[207]....
        /*0448*/ 	.word	0x0500000f


	//   ....[208]....
        /*044c*/ 	.word	0x0500000f


	//   ....[209]....
        /*0450*/ 	.word	0x0500000f


	//   ....[210]....
        /*0454*/ 	.word	0x0500000f


	//   ....[211]....
        /*0458*/ 	.word	0x0500000f


	//   ....[212]....
        /*045c*/ 	.word	0x0500000f


	//   ....[213]....
        /*0460*/ 	.word	0x0500000f


	//   ....[214]....
        /*0464*/ 	.word	0x0500000f


	//   ....[215]....
        /*0468*/ 	.word	0x0500000f


	//   ....[216]....
        /*046c*/ 	.word	0x0500000f


	//   ....[217]....
        /*0470*/ 	.word	0x0500000f


	//   ....[218]....
        /*0474*/ 	.word	0x0500000f


	//   ....[219]....
        /*0478*/ 	.word	0x0500000f


	//   ....[220]....
        /*047c*/ 	.word	0x0500000f


	//   ....[221]....
        /*0480*/ 	.word	0x0500000f


	//   ....[222]....
        /*0484*/ 	.word	0x0500000f


	//   ....[223]....
        /*0488*/ 	.word	0x0500000f


	//   ....[224]....
        /*048c*/ 	.word	0x0500000f


	//   ....[225]....
        /*0490*/ 	.word	0x0500000f


	//   ....[226]....
        /*0494*/ 	.word	0x0500000f


	//   ....[227]....
        /*0498*/ 	.word	0x0500000f


	//----- nvinfo : EIATTR_COOP_GROUP_INSTR_OFFSETS
	.align		4
.L_536:
        /*049c*/ 	.byte	0x04, 0x28
        /*049e*/ 	.short	(.L_538 - .L_537)


	//   ....[0]....
.L_537:
        /*04a0*/ 	.word	0x00000070


	//   ....[1]....
        /*04a4*/ 	.word	0x000000b0


	//   ....[2]....
        /*04a8*/ 	.word	0x000002d0


	//   ....[3]....
        /*04ac*/ 	.word	0x00000430


	//   ....[4]....
        /*04b0*/ 	.word	0x00000550


	//   ....[5]....
        /*04b4*/ 	.word	0x000006b0


	//   ....[6]....
        /*04b8*/ 	.word	0x000013f0


	//   ....[7]....
        /*04bc*/ 	.word	0x00002070


	//   ....[8]....
        /*04c0*/ 	.word	0x000020b0


	//   ....[9]....
        /*04c4*/ 	.word	0x00002850


	//   ....[10]....
        /*04c8*/ 	.word	0x00002910


	//   ....[11]....
        /*04cc*/ 	.word	0x00003000


	//   ....[12]....
        /*04d0*/ 	.word	0x00003090


	//   ....[13]....
        /*04d4*/ 	.word	0x00004c60


	//   ....[14]....
        /*04d8*/ 	.word	0x00004ca0


	//   ....[15]....
        /*04dc*/ 	.word	0x000053c0


	//   ....[16]....
        /*04e0*/ 	.word	0x000054a0


	//   ....[17]....
        /*04e4*/ 	.word	0x00005b80


	//   ....[18]....
        /*04e8*/ 	.word	0x00005c00


	//   ....[19]....
        /*04ec*/ 	.word	0x00007c80


	//   ....[20]....
        /*04f0*/ 	.word	0x00007cb0


	//   ....[21]....
        /*04f4*/ 	.word	0x00007ce0


	//   ....[22]....
        /*04f8*/ 	.word	0x00007d00


	//   ....[23]....
        /*04fc*/ 	.word	0x00008de0


	//   ....[24]....
        /*0500*/ 	.word	0x00008e10


	//   ....[25]....
        /*0504*/ 	.word	0x00008eb0


	//   ....[26]....
        /*0508*/ 	.word	0x00008ec0


	//   ....[27]....
        /*050c*/ 	.word	0x0000a0c0


	//   ....[28]....
        /*0510*/ 	.word	0x0000a100


	//   ....[29]....
        /*0514*/ 	.word	0x0000a140


	//   ....[30]....
        /*0518*/ 	.word	0x0000a170


	//   ....[31]....
        /*051c*/ 	.word	0x0000a6e0


	//   ....[32]....
        /*0520*/ 	.word	0x0000a720


	//   ....[33]....
        /*0524*/ 	.word	0x0000a7e0


	//   ....[34]....
        /*0528*/ 	.word	0x0000a800


	//   ....[35]....
        /*052c*/ 	.word	0x0000a8c0


	//   ....[36]....
        /*0530*/ 	.word	0x0000a8e0


	//   ....[37]....
        /*0534*/ 	.word	0x0000a9b0


	//   ....[38]....
        /*0538*/ 	.word	0x0000a9d0


	//   ....[39]....
        /*053c*/ 	.word	0x0000b200


	//   ....[40]....
        /*0540*/ 	.word	0x0000b210


	//   ....[41]....
        /*0544*/ 	.word	0x0000b2d0


	//   ....[42]....
        /*0548*/ 	.word	0x0000b2f0


	//   ....[43]....
        /*054c*/ 	.word	0x0000b3b0


	//   ....[44]....
        /*0550*/ 	.word	0x0000b3d0


	//   ....[45]....
        /*0554*/ 	.word	0x0000b4a0


	//   ....[46]....
        /*0558*/ 	.word	0x0000b4c0


	//   ....[47]....
        /*055c*/ 	.word	0x0000b600


	//   ....[48]....
        /*0560*/ 	.word	0x0000b7d0


	//   ....[49]....
        /*0564*/ 	.word	0x0000b800


	//   ....[50]....
        /*0568*/ 	.word	0x0000b830


	//   ....[51]....
        /*056c*/ 	.word	0x0000b860


	//   ....[52]....
        /*0570*/ 	.word	0x0000b890


	//   ....[53]....
        /*0574*/ 	.word	0x0000b8c0


	//   ....[54]....
        /*0578*/ 	.word	0x0000ba10


	//   ....[55]....
        /*057c*/ 	.word	0x0000ba40


	//   ....[56]....
        /*0580*/ 	.word	0x0000ba70


	//   ....[57]....
        /*0584*/ 	.word	0x0000baa0


	//   ....[58]....
        /*0588*/ 	.word	0x0000bad0


	//   ....[59]....
        /*058c*/ 	.word	0x0000bb00


	//   ....[60]....
        /*0590*/ 	.word	0x0000bb90


	//   ....[61]....
        /*0594*/ 	.word	0x0000bbf0


	//   ....[62]....
        /*0598*/ 	.word	0x0000bc80


	//   ....[63]....
        /*059c*/ 	.word	0x0000d580


	//   ....[64]....
        /*05a0*/ 	.word	0x0000d5a0


	//   ....[65]....
        /*05a4*/ 	.word	0x0000d650


	//   ....[66]....
        /*05a8*/ 	.word	0x0000d670


	//   ....[67]....
        /*05ac*/ 	.word	0x0000d710


	//   ....[68]....
        /*05b0*/ 	.word	0x0000d730


	//   ....[69]....
        /*05b4*/ 	.word	0x0000d7d0


	//   ....[70]....
        /*05b8*/ 	.word	0x0000d7f0


	//   ....[71]....
        /*05bc*/ 	.word	0x0000d890


	//   ....[72]....
        /*05c0*/ 	.word	0x0000d8b0


	//   ....[73]....
        /*05c4*/ 	.word	0x0000d8c0


	//   ....[74]....
        /*05c8*/ 	.word	0x0000d950


	//   ....[75]....
        /*05cc*/ 	.word	0x0000e100


	//   ....[76]....
        /*05d0*/ 	.word	0x0000e130


	//   ....[77]....
        /*05d4*/ 	.word	0x0000e190


	//   ....[78]....
        /*05d8*/ 	.word	0x0000e1f0


	//   ....[79]....
        /*05dc*/ 	.word	0x0000e240


	//   ....[80]....
        /*05e0*/ 	.word	0x0000e2a0


	//   ....[81]....
        /*05e4*/ 	.word	0x0000e2f0


	//   ....[82]....
        /*05e8*/ 	.word	0x0000e350


	//   ....[83]....
        /*05ec*/ 	.word	0x0000e390


	//   ....[84]....
        /*05f0*/ 	.word	0x0000e400


	//   ....[85]....
        /*05f4*/ 	.word	0x0000e440


	//   ....[86]....
        /*05f8*/ 	.word	0x0000e4b0


	//   ....[87]....
        /*05fc*/ 	.word	0x0000e4f0


	//   ....[88]....
        /*0600*/ 	.word	0x0000e550


	//   ....[89]....
        /*0604*/ 	.word	0x0000e570


	//   ....[90]....
        /*0608*/ 	.word	0x0000e5b0


	//   ....[91]....
        /*060c*/ 	.word	0x0000ed60


	//   ....[92]....
        /*0610*/ 	.word	0x0000ed70


	//   ....[93]....
        /*0614*/ 	.word	0x0000ed90


	//   ....[94]....
        /*0618*/ 	.word	0x0000ee10


	//   ....[95]....
        /*061c*/ 	.word	0x0000ee20


	//   ....[96]....
        /*0620*/ 	.word	0x0000ee80


	//   ....[97]....
        /*0624*/ 	.word	0x0000eeb0


	//   ....[98]....
        /*0628*/ 	.word	0x0000eef0


	//   ....[99]....
        /*062c*/ 	.word	0x0000ef20


	//   ....[100]....
        /*0630*/ 	.word	0x0000ef60


	//   ....[101]....
        /*0634*/ 	.word	0x0000ef90


	//   ....[102]....
        /*0638*/ 	.word	0x0000efd0


	//   ....[103]....
        /*063c*/ 	.word	0x0000f250


	//   ....[104]....
        /*0640*/ 	.word	0x0000f270


	//   ....[105]....
        /*0644*/ 	.word	0x0000f280


	//   ....[106]....
        /*0648*/ 	.word	0x0000f300


	//   ....[107]....
        /*064c*/ 	.word	0x0000f310


	//   ....[108]....
        /*0650*/ 	.word	0x0000f380


	//   ....[109]....
        /*0654*/ 	.word	0x0000f390


	//   ....[110]....
        /*0658*/ 	.word	0x0000f400


	//   ....[111]....
        /*065c*/ 	.word	0x0000f410


	//   ....[112]....
        /*0660*/ 	.word	0x0000f480


	//   ....[113]....
        /*0664*/ 	.word	0x0000f490


	//   ....[114]....
        /*0668*/ 	.word	0x0000f4a0


	//   ....[115]....
        /*066c*/ 	.word	0x0000fa90


	//   ....[116]....
        /*0670*/ 	.word	0x0000fab0


	//   ....[117]....
        /*0674*/ 	.word	0x0000fac0


	//   ....[118]....
        /*0678*/ 	.word	0x0000fad0


	//   ....[119]....
        /*067c*/ 	.word	0x0000fb40


	//   ....[120]....
        /*0680*/ 	.word	0x0000fb60


	//   ....[121]....
        /*0684*/ 	.word	0x0000fbd0


	//   ....[122]....
        /*0688*/ 	.word	0x0000fbf0


	//   ....[123]....
        /*068c*/ 	.word	0x0000fc50


	//   ....[124]....
        /*0690*/ 	.word	0x0000fc70


	//   ....[125]....
        /*0694*/ 	.word	0x0000fcc0


	//   ....[126]....
        /*0698*/ 	.word	0x0000fce0


	//   ....[127]....
        /*069c*/ 	.word	0x000100e0


	//   ....[128]....
        /*06a0*/ 	.word	0x00010130


	//   ....[129]....
        /*06a4*/ 	.word	0x00010160


	//   ....[130]....
        /*06a8*/ 	.word	0x00010170


	//   ....[131]....
        /*06ac*/ 	.word	0x000101a0


	//   ....[132]....
        /*06b0*/ 	.word	0x000101d0


	//   ....[133]....
        /*06b4*/ 	.word	0x00010200


	//   ....[134]....
        /*06b8*/ 	.word	0x00010230


	//   ....[135]....
        /*06bc*/ 	.word	0x000103b0


	//   ....[136]....
        /*06c0*/ 	.word	0x000103e0


	//   ....[137]....
        /*06c4*/ 	.word	0x00010410


	//   ....[138]....
        /*06c8*/ 	.word	0x00010440


	//   ....[139]....
        /*06cc*/ 	.word	0x00010470


	//   ....[140]....
        /*06d0*/ 	.word	0x000104a0


	//   ....[141]....
        /*06d4*/ 	.word	0x00010560


	//   ....[142]....
        /*06d8*/ 	.word	0x00010580


	//   ....[143]....
        /*06dc*/ 	.word	0x000105f0


	//   ....[144]....
        /*06e0*/ 	.word	0x00010c90


	//   ....[145]....
        /*06e4*/ 	.word	0x00011220


	//   ....[146]....
        /*06e8*/ 	.word	0x00011310


	//   ....[147]....
        /*06ec*/ 	.word	0x000113b0


	//   ....[148]....
        /*06f0*/ 	.word	0x00011410


	//   ....[149]....
        /*06f4*/ 	.word	0x00011530


	//   ....[150]....
        /*06f8*/ 	.word	0x00011590


	//   ....[151]....
        /*06fc*/ 	.word	0x000116a0


	//   ....[152]....
        /*0700*/ 	.word	0x00011710


	//   ....[153]....
        /*0704*/ 	.word	0x00011820


	//   ....[154]....
        /*0708*/ 	.word	0x00011890


	//   ....[155]....
        /*070c*/ 	.word	0x000119a0


	//   ....[156]....
        /*0710*/ 	.word	0x00011a10


	//   ....[157]....
        /*0714*/ 	.word	0x00011ab0


	//   ....[158]....
        /*0718*/ 	.word	0x00011bc0


	//   ....[159]....
        /*071c*/ 	.word	0x00011c30


	//   ....[160]....
        /*0720*/ 	.word	0x00011cb0


	//   ....[161]....
        /*0724*/ 	.word	0x00011d80


	//   ....[162]....
        /*0728*/ 	.word	0x00011e00


	//   ....[163]....
        /*072c*/ 	.word	0x00011ee0


	//   ....[164]....
        /*0730*/ 	.word	0x00011f60


	//   ....[165]....
        /*0734*/ 	.word	0x00012040


	//   ....[166]....
        /*0738*/ 	.word	0x000120c0


	//   ....[167]....
        /*073c*/ 	.word	0x000121a0


	//   ....[168]....
        /*0740*/ 	.word	0x00012220


	//   ....[169]....
        /*0744*/ 	.word	0x00012300


	//   ....[170]....
        /*0748*/ 	.word	0x00012380


	//   ....[171]....
        /*074c*/ 	.word	0x00012450


	//   ....[172]....
        /*0750*/ 	.word	0x000124d0


	//   ....[173]....
        /*0754*/ 	.word	0x00012590


	//   ....[174]....
        /*0758*/ 	.word	0x000126c0


	//   ....[175]....
        /*075c*/ 	.word	0x00012770


	//   ....[176]....
        /*0760*/ 	.word	0x000127e0


	//   ....[177]....
        /*0764*/ 	.word	0x000128d0


	//   ....[178]....
        /*0768*/ 	.word	0x00012930


	//   ....[179]....
        /*076c*/ 	.word	0x00012a00


	//   ....[180]....
        /*0770*/ 	.word	0x00012a60


	//   ....[181]....
        /*0774*/ 	.word	0x00012b30


	//   ....[182]....
        /*0778*/ 	.word	0x00012b90


	//   ....[183]....
        /*077c*/ 	.word	0x00012c60


	//   ....[184]....
        /*0780*/ 	.word	0x00012cc0


	//   ....[185]....
        /*0784*/ 	.word	0x00012d90


	//   ....[186]....
        /*0788*/ 	.word	0x00012e80


	//   ....[187]....
        /*078c*/ 	.word	0x00012f20


	//   ....[188]....
        /*0790*/ 	.word	0x00012f80


	//   ....[189]....
        /*0794*/ 	.word	0x00013070


	//   ....[190]....
        /*0798*/ 	.word	0x000130d0


	//   ....[191]....
        /*079c*/ 	.word	0x000131b0


	//   ....[192]....
        /*07a0*/ 	.word	0x00013210


	//   ....[193]....
        /*07a4*/ 	.word	0x000132f0


	//   ....[194]....
        /*07a8*/ 	.word	0x00013350


	//   ....[195]....
        /*07ac*/ 	.word	0x00013430


	//   ....[196]....
        /*07b0*/ 	.word	0x00013490


	//   ....[197]....
        /*07b4*/ 	.word	0x00013560


	//   ....[198]....
        /*07b8*/ 	.word	0x00013680


	//   ....[199]....
        /*07bc*/ 	.word	0x00013750


	//   ....[200]....
        /*07c0*/ 	.word	0x00013810


	//   ....[201]....
        /*07c4*/ 	.word	0x000138e0


	//   ....[202]....
        /*07c8*/ 	.word	0x00013940


	//   ....[203]....
        /*07cc*/ 	.word	0x00013a10


	//   ....[204]....
        /*07d0*/ 	.word	0x00013a70


	//   ....[205]....
        /*07d4*/ 	.word	0x00013b50


	//   ....[206]....
        /*07d8*/ 	.word	0x00013bb0


	//   ....[207]....
        /*07dc*/ 	.word	0x00013c80


	//   ....[208]....
        /*07e0*/ 	.word	0x00013ce0


	//   ....[209]....
        /*07e4*/ 	.word	0x00013da0


	//   ....[210]....
        /*07e8*/ 	.word	0x00013e30


	//   ....[211]....
        /*07ec*/ 	.word	0x00013ed0


	//   ....[212]....
        /*07f0*/ 	.word	0x00013ff0


	//   ....[213]....
        /*07f4*/ 	.word	0x00014060


	//   ....[214]....
        /*07f8*/ 	.word	0x000140d0


	//   ....[215]....
        /*07fc*/ 	.word	0x00014140


	//   ....[216]....
        /*0800*/ 	.word	0x000141b0


	//   ....[217]....
        /*0804*/ 	.word	0x00014230


	//   ....[218]....
        /*0808*/ 	.word	0x000142c0


	//   ....[219]....
        /*080c*/ 	.word	0x00014350


	//   ....[220]....
        /*0810*/ 	.word	0x000143c0


	//   ....[221]....
        /*0814*/ 	.word	0x00014430


	//   ....[222]....
        /*0818*/ 	.word	0x000144a0


	//   ....[223]....
        /*081c*/ 	.word	0x00014520


	//   ....[224]....
        /*0820*/ 	.word	0x00014590


	//   ....[225]....
        /*0824*/ 	.word	0x00014630


	//   ....[226]....
        /*0828*/ 	.word	0x000146c0


	//   ....[227]....
        /*082c*/ 	.word	0x000147e0


	//----- nvinfo : EIATTR_REG_RECONFIG
	.align		4
.L_538:
        /*0830*/ 	.byte	0x01, 0x54
	.zero		2


	//----- nvinfo : EIATTR_SYSCALL_OFFSETS
	.align		4
        /*0834*/ 	.byte	0x04, 0x46
        /*0836*/ 	.short	(.L_540 - .L_539)


	//   ....[0]....
.L_539:
        /*0838*/ 	.word	0x000015d0


	//   ....[1]....
        /*083c*/ 	.word	0x0000cac0


	//   ....[2]....
        /*0840*/ 	.word	0x0000cc10


	//   ....[3]....
        /*0844*/ 	.word	0x0000cd00


	//   ....[4]....
        /*0848*/ 	.word	0x0000dcf0


	//----- nvinfo : EIATTR_MBARRIER_INSTR_OFFSETS
	.align		4
.L_540:
        /*084c*/ 	.byte	0x04, 0x39
        /*084e*/ 	.short	(.L_542 - .L_541)


	//   ....[0]....
.L_541:
        /*0850*/ 	.word	0x00000180
        /*0854*/ 	.word	0x000000ff
        /*0858*/ 	.word	0x0002a800
        /*085c*/ 	.short	0x0100
        /*085e*/ 	.byte	0x08
	.zero		1


	//   ....[1]....
        /*0860*/ 	.word	0x00000190
        /*0864*/ 	.word	0x000000ff
        /*0868*/ 	.word	0x0002a820
        /*086c*/ 	.short	0x0100
        /*086e*/ 	.byte	0x08
	.zero		1


	//   ....[2]....
        /*0870*/ 	.word	0x00000280
        /*0874*/ 	.word	0x000000ff
        /*0878*/ 	.word	0x0002a830
        /*087c*/ 	.short	0x0100
        /*087e*/ 	.byte	0x08
	.zero		1


	//   ....[3]....
        /*0880*/ 	.word	0x00000290
        /*0884*/ 	.word	0x000000ff
        /*0888*/ 	.word	0x0002a840
        /*088c*/ 	.short	0x0100
        /*088e*/ 	.byte	0x08
	.zero		1


	//   ....[4]....
        /*0890*/ 	.word	0x000002a0
        /*0894*/ 	.word	0x000000ff
        /*0898*/ 	.word	0x0002a838
        /*089c*/ 	.short	0x0100
        /*089e*/ 	.byte	0x08
	.zero		1


	//   ....[5]....
        /*08a0*/ 	.word	0x000002b0
        /*08a4*/ 	.word	0x000000ff
        /*08a8*/ 	.word	0x0002a848
        /*08ac*/ 	.short	0x0100
        /*08ae*/ 	.byte	0x08
	.zero		1


	//   ....[6]....
        /*08b0*/ 	.word	0x000003e0
        /*08b4*/ 	.word	0x000000ff
        /*08b8*/ 	.word	0x0002a850
        /*08bc*/ 	.short	0x0100
        /*08be*/ 	.byte	0x08
	.zero		1


	//   ....[7]....
        /*08c0*/ 	.word	0x000003f0
        /*08c4*/ 	.word	0x000000ff
        /*08c8*/ 	.word	0x0002a860
        /*08cc*/ 	.short	0x0100
        /*08ce*/ 	.byte	0x08
	.zero		1


	//   ....[8]....
        /*08d0*/ 	.word	0x00000400
        /*08d4*/ 	.word	0x000000ff
        /*08d8*/ 	.word	0x0002a858
        /*08dc*/ 	.short	0x0100
        /*08de*/ 	.byte	0x08
	.zero		1


	//   ....[9]....
        /*08e0*/ 	.word	0x00000410
        /*08e4*/ 	.word	0x000000ff
        /*08e8*/ 	.word	0x0002a868
        /*08ec*/ 	.short	0x0100
        /*08ee*/ 	.byte	0x08
	.zero		1


	//   ....[10]....
        /*08f0*/ 	.word	0x00000500
        /*08f4*/ 	.word	0x000000ff
        /*08f8*/ 	.word	0x0002a870
        /*08fc*/ 	.short	0x0100
        /*08fe*/ 	.byte	0x06
	.zero		1


	//   ....[11]....
        /*0900*/ 	.word	0x00000510
        /*0904*/ 	.word	0x000000ff
        /*0908*/ 	.word	0x0002a880
        /*090c*/ 	.short	0x0100
        /*090e*/ 	.byte	0x06
	.zero		1


	//   ....[12]....
        /*0910*/ 	.word	0x00000520
        /*0914*/ 	.word	0x000000ff
        /*0918*/ 	.word	0x0002a878
        /*091c*/ 	.short	0x0100
        /*091e*/ 	.byte	0x06
	.zero		1


	//   ....[13]....
        /*0920*/ 	.word	0x00000530
        /*0924*/ 	.word	0x000000ff
        /*0928*/ 	.word	0x0002a888
        /*092c*/ 	.short	0x0100
        /*092e*/ 	.byte	0x06
	.zero		1


	//   ....[14]....
        /*0930*/ 	.word	0x00000660
        /*0934*/ 	.word	0x000000ff
        /*0938*/ 	.word	0x0002a890
        /*093c*/ 	.short	0x0100
        /*093e*/ 	.byte	0x08
	.zero		1


	//   ....[15]....
        /*0940*/ 	.word	0x00000670
        /*0944*/ 	.word	0x000000ff
        /*0948*/ 	.word	0x0002a8a0
        /*094c*/ 	.short	0x0100
        /*094e*/ 	.byte	0x08
	.zero		1


	//   ....[16]....
        /*0950*/ 	.word	0x00000680
        /*0954*/ 	.word	0x000000ff
        /*0958*/ 	.word	0x0002a898
        /*095c*/ 	.short	0x0100
        /*095e*/ 	.byte	0x08
	.zero		1


	//   ....[17]....
        /*0960*/ 	.word	0x00000690
        /*0964*/ 	.word	0x000000ff
        /*0968*/ 	.word	0x0002a8a8
        /*096c*/ 	.short	0x0100
        /*096e*/ 	.byte	0x08
	.zero		1


	//   ....[18]....
        /*0970*/ 	.word	0x000007d0
        /*0974*/ 	.word	0x000000ff
        /*0978*/ 	.word	0x0002a8b0
        /*097c*/ 	.short	0x0100
        /*097e*/ 	.byte	0x08
	.zero		1


	//   ....[19]....
        /*0980*/ 	.word	0x000007e0
        /*0984*/ 	.word	0x000000ff
        /*0988*/ 	.word	0x0002a8c0
        /*098c*/ 	.short	0x0100
        /*098e*/ 	.byte	0x08
	.zero		1


	//   ....[20]....
        /*0990*/ 	.word	0x000007f0
        /*0994*/ 	.word	0x000000ff
        /*0998*/ 	.word	0x0002a8b8
        /*099c*/ 	.short	0x0100
        /*099e*/ 	.byte	0x08
	.zero		1


	//   ....[21]....
        /*09a0*/ 	.word	0x00000800
        /*09a4*/ 	.word	0x000000ff
        /*09a8*/ 	.word	0x0002a8c8
        /*09ac*/ 	.short	0x0100
        /*09ae*/ 	.byte	0x08
	.zero		1


	//   ....[22]....
        /*09b0*/ 	.word	0x00001640
        /*09b4*/ 	.word	0x000000ff
        /*09b8*/ 	.word	0x0002a800
        /*09bc*/ 	.short	0x010a
        /*09be*/ 	.byte	0x28
	.zero		1


	//   ....[23]....
        /*09c0*/ 	.word	0x000016c0
        /*09c4*/ 	.word	0x00000000
        /*09c8*/ 	.word	0x0002a830
        /*09cc*/ 	.short	0x010a
        /*09ce*/ 	.byte	0x3f
	.zero		1


	//   ....[24]....
        /*09d0*/ 	.word	0x00001700
        /*09d4*/ 	.word	0x00000000
        /*09d8*/ 	.word	0x0002a830
        /*09dc*/ 	.short	0x010a
        /*09de*/ 	.byte	0x3f
	.zero		1


	//   ....[25]....
        /*09e0*/ 	.word	0x00002450
        /*09e4*/ 	.word	0x000000ff
        /*09e8*/ 	.word	0x00000000
        /*09ec*/ 	.short	0x0101
        /*09ee*/ 	.byte	0x04
	.zero		1


	//   ....[26]....
        /*09f0*/ 	.word	0x00003d00
        /*09f4*/ 	.word	0x000000ff
        /*09f8*/ 	.word	0x0002a830
        /*09fc*/ 	.short	0x010a
        /*09fe*/ 	.byte	0x07
	.zero		1


	//   ....[27]....
        /*0a00*/ 	.word	0x00003d40
        /*0a04*/ 	.word	0x000000ff
        /*0a08*/ 	.word	0x0002a830
        /*0a0c*/ 	.short	0x010a
        /*0a0e*/ 	.byte	0x07
	.zero		1


	//   ....[28]....
        /*0a10*/ 	.word	0x00004680
        /*0a14*/ 	.word	0x000000ff
        /*0a18*/ 	.word	0x0002a850
        /*0a1c*/ 	.short	0x010a
        /*0a1e*/ 	.byte	0x0a
	.zero		1


	//   ....[29]....
        /*0a20*/ 	.word	0x000046c0
        /*0a24*/ 	.word	0x000000ff
        /*0a28*/ 	.word	0x0002a850
        /*0a2c*/ 	.short	0x010a
        /*0a2e*/ 	.byte	0x0a
	.zero		1


	//   ....[30]....
        /*0a30*/ 	.word	0x00004d90
        /*0a34*/ 	.word	0x000000ff
        /*0a38*/ 	.word	0x00000000
        /*0a3c*/ 	.short	0x0101
        /*0a3e*/ 	.byte	0x07
	.zero		1


	//   ....[31]....
        /*0a40*/ 	.word	0x00006490
        /*0a44*/ 	.word	0x000000ff
        /*0a48*/ 	.word	0x00000000
        /*0a4c*/ 	.short	0x0101
        /*0a4e*/ 	.byte	0x0a
	.zero		1


	//   ....[32]....
        /*0a50*/ 	.word	0x00006720
        /*0a54*/ 	.word	0x000000ff
        /*0a58*/ 	.word	0x0002a830
        /*0a5c*/ 	.short	0x010a
        /*0a5e*/ 	.byte	0x07
	.zero		1


	//   ....[33]....
        /*0a60*/ 	.word	0x00006760
        /*0a64*/ 	.word	0x000000ff
        /*0a68*/ 	.word	0x0002a830
        /*0a6c*/ 	.short	0x010a
        /*0a6e*/ 	.byte	0x07
	.zero		1


	//   ....[34]....
        /*0a70*/ 	.word	0x000070a0
        /*0a74*/ 	.word	0x000000ff
        /*0a78*/ 	.word	0x0002a850
        /*0a7c*/ 	.short	0x010a
        /*0a7e*/ 	.byte	0x07
	.zero		1


	//   ....[35]....
        /*0a80*/ 	.word	0x000070e0
        /*0a84*/ 	.word	0x000000ff
        /*0a88*/ 	.word	0x0002a850
        /*0a8c*/ 	.short	0x010a
        /*0a8e*/ 	.byte	0x07
	.zero		1


	//   ....[36]....
        /*0a90*/ 	.word	0x00007790
        /*0a94*/ 	.word	0x000000ff
        /*0a98*/ 	.word	0x00000000
        /*0a9c*/ 	.short	0x0101
        /*0a9e*/ 	.byte	0x04
	.zero		1


	//   ....[37]....
        /*0aa0*/ 	.word	0x00008790
        /*0aa4*/ 	.word	0x000000ff
        /*0aa8*/ 	.word	0x00000000
        /*0aac*/ 	.short	0x0101
        /*0aae*/ 	.byte	0x07
	.zero		1


	//   ....[38]....
        /*0ab0*/ 	.word	0x00008d50
        /*0ab4*/ 	.word	0x000000ff
        /*0ab8*/ 	.word	0x0002a850
        /*0abc*/ 	.short	0x010a
        /*0abe*/ 	.byte	0x05
	.zero		1


	//   ....[39]....
        /*0ac0*/ 	.word	0x00008d90
        /*0ac4*/ 	.word	0x000000ff
        /*0ac8*/ 	.word	0x0002a850
        /*0acc*/ 	.short	0x010a
        /*0ace*/ 	.byte	0x05
	.zero		1


	//   ....[40]....
        /*0ad0*/ 	.word	0x00009260
        /*0ad4*/ 	.word	0x000000ff
        /*0ad8*/ 	.word	0x00000000
        /*0adc*/ 	.short	0x0101
        /*0ade*/ 	.byte	0x04
	.zero		1


	//   ....[41]....
        /*0ae0*/ 	.word	0x0000a710
        /*0ae4*/ 	.word	0x00000003
        /*0ae8*/ 	.word	0x00000000
        /*0aec*/ 	.short	0x0101
        /*0aee*/ 	.byte	0x3f
	.zero		1


	//   ....[42]....
        /*0af0*/ 	.word	0x0000d340
        /*0af4*/ 	.word	0x00000007
        /*0af8*/ 	.word	0x0002a840
        /*0afc*/ 	.short	0x010a
        /*0afe*/ 	.byte	0x3f
	.zero		1


	//   ....[43]....
        /*0b00*/ 	.word	0x0000da10
        /*0b04*/ 	.word	0x00000007
        /*0b08*/ 	.word	0x0002a830
        /*0b0c*/ 	.short	0x0107
        /*0b0e*/ 	.byte	0x3f
	.zero		1


	//   ....[44]....
        /*0b10*/ 	.word	0x0000daf0
        /*0b14*/ 	.word	0x00000007
        /*0b18*/ 	.word	0x0002a830
        /*0b1c*/ 	.short	0x0101
        /*0b1e*/ 	.byte	0x3f
	.zero		1


	//   ....[45]....
        /*0b20*/ 	.word	0x0000e6c0
        /*0b24*/ 	.word	0x00000016
        /*0b28*/ 	.word	0x0002a800
        /*0b2c*/ 	.short	0x0107
        /*0b2e*/ 	.byte	0x3f
	.zero		1


	//   ....[46]....
        /*0b30*/ 	.word	0x0000e7c0
        /*0b34*/ 	.word	0x00000016
        /*0b38*/ 	.word	0x0002a800
        /*0b3c*/ 	.short	0x0101
        /*0b3e*/ 	.byte	0x3f
	.zero		1


	//   ....[47]....
        /*0b40*/ 	.word	0x0000e7e0
        /*0b44*/ 	.word	0x00000016
        /*0b48*/ 	.word	0x0002a820
        /*0b4c*/ 	.short	0x010a
        /*0b4e*/ 	.byte	0x3f
	.zero		1


	//   ....[48]....
        /*0b50*/ 	.word	0x0000eb70
        /*0b54*/ 	.word	0x00000006
        /*0b58*/ 	.word	0x0002a840
        /*0b5c*/ 	.short	0x010a
        /*0b5e*/ 	.byte	0x3f
	.zero		1


	//   ....[49]....
        /*0b60*/ 	.word	0x0000f070
        /*0b64*/ 	.word	0x00000006
        /*0b68*/ 	.word	0x0002a830
        /*0b6c*/ 	.short	0x0107
        /*0b6e*/ 	.byte	0x3f
	.zero		1


	//   ....[50]....
        /*0b70*/ 	.word	0x0000f130
        /*0b74*/ 	.word	0x00000006
        /*0b78*/ 	.word	0x0002a830
        /*0b7c*/ 	.short	0x0101
        /*0b7e*/ 	.byte	0x3f
	.zero		1


	//   ....[51]....
        /*0b80*/ 	.word	0x0000f190
        /*0b84*/ 	.word	0x00000004
        /*0b88*/ 	.word	0x0002a860
        /*0b8c*/ 	.short	0x010a
        /*0b8e*/ 	.byte	0x3f
	.zero		1


	//   ....[52]....
        /*0b90*/ 	.word	0x0000f5e0
        /*0b94*/ 	.word	0x00000004
        /*0b98*/ 	.word	0x0002a850
        /*0b9c*/ 	.short	0x0107
        /*0b9e*/ 	.byte	0x3f
	.zero		1


	//   ....[53]....
        /*0ba0*/ 	.word	0x0000f730
        /*0ba4*/ 	.word	0x00000004
        /*0ba8*/ 	.word	0x0002a850
        /*0bac*/ 	.short	0x0101
        /*0bae*/ 	.byte	0x3f
	.zero		1


	//   ....[54]....
        /*0bb0*/ 	.word	0x0000f9c0
        /*0bb4*/ 	.word	0x00000000
        /*0bb8*/ 	.word	0x0002a860
        /*0bbc*/ 	.short	0x010a
        /*0bbe*/ 	.byte	0x3f
	.zero		1


	//   ....[55]....
        /*0bc0*/ 	.word	0x0000fe20
        /*0bc4*/ 	.word	0x00000000
        /*0bc8*/ 	.word	0x0002a850
        /*0bcc*/ 	.short	0x0107
        /*0bce*/ 	.byte	0x3f
	.zero		1


	//   ....[56]....
        /*0bd0*/ 	.word	0x0000fee0
        /*0bd4*/ 	.word	0x00000000
        /*0bd8*/ 	.word	0x0002a850
        /*0bdc*/ 	.short	0x0101
        /*0bde*/ 	.byte	0x3f
	.zero		1


	//   ....[57]....
        /*0be0*/ 	.word	0x00010c10
        /*0be4*/ 	.word	0x00000004
        /*0be8*/ 	.word	0x0002a820
        /*0bec*/ 	.short	0x010a
        /*0bee*/ 	.byte	0x3f
	.zero		1


	//   ....[58]....
        /*0bf0*/ 	.word	0x00010d90
        /*0bf4*/ 	.word	0x00000005
        /*0bf8*/ 	.word	0x0002a840
        /*0bfc*/ 	.short	0x010a
        /*0bfe*/ 	.byte	0x3f
	.zero		1


	//   ....[59]....
        /*0c00*/ 	.word	0x00010e30
        /*0c04*/ 	.word	0x0000001b
        /*0c08*/ 	.word	0x0002a840
        /*0c0c*/ 	.short	0x010a
        /*0c0e*/ 	.byte	0x3f
	.zero		1


	//   ....[60]....
        /*0c10*/ 	.word	0x00010e70
        /*0c14*/ 	.word	0x00000005
        /*0c18*/ 	.word	0x0002a860
        /*0c1c*/ 	.short	0x010a
        /*0c1e*/ 	.byte	0x3f
	.zero		1


	//   ....[61]....
        /*0c20*/ 	.word	0x00010eb0
        /*0c24*/ 	.word	0x0000001b
        /*0c28*/ 	.word	0x0002a860
        /*0c2c*/ 	.short	0x010a
        /*0c2e*/ 	.byte	0x3f
	.zero		1


	//   ....[62]....
        /*0c30*/ 	.word	0x00010f20
        /*0c34*/ 	.word	0x00000003
        /*0c38*/ 	.word	0x0002a800
        /*0c3c*/ 	.short	0x010a
        /*0c3e*/ 	.byte	0x3f
	.zero		1


	//   ....[63]....
        /*0c40*/ 	.word	0x00010f70
        /*0c44*/ 	.word	0x00000000
        /*0c48*/ 	.word	0x0002a830
        /*0c4c*/ 	.short	0x010a
        /*0c4e*/ 	.byte	0x3f
	.zero		1


	//   ....[64]....
        /*0c50*/ 	.word	0x00010fd0
        /*0c54*/ 	.word	0x0000000a
        /*0c58*/ 	.word	0x0002a830
        /*0c5c*/ 	.short	0x010a
        /*0c5e*/ 	.byte	0x3f
	.zero		1


	//   ....[65]....
        /*0c60*/ 	.word	0x00011030
        /*0c64*/ 	.word	0x00000009
        /*0c68*/ 	.word	0x0002a850
        /*0c6c*/ 	.short	0x010a
        /*0c6e*/ 	.byte	0x3f
	.zero		1


	//   ....[66]....
        /*0c70*/ 	.word	0x00011090
        /*0c74*/ 	.word	0x0000000a
        /*0c78*/ 	.word	0x0002a830
        /*0c7c*/ 	.short	0x010a
        /*0c7e*/ 	.byte	0x3f
	.zero		1


	//   ....[67]....
        /*0c80*/ 	.word	0x000110f0
        /*0c84*/ 	.word	0x00000009
        /*0c88*/ 	.word	0x0002a850
        /*0c8c*/ 	.short	0x010a
        /*0c8e*/ 	.byte	0x3f
	.zero		1


	//   ....[68]....
        /*0c90*/ 	.word	0x00011150
        /*0c94*/ 	.word	0x00000003
        /*0c98*/ 	.word	0x0002a850
        /*0c9c*/ 	.short	0x010a
        /*0c9e*/ 	.byte	0x3f
	.zero		1


	//   ....[69]....
        /*0ca0*/ 	.word	0x00011260
        /*0ca4*/ 	.word	0x00000007
        /*0ca8*/ 	.word	0x0002a840
        /*0cac*/ 	.short	0x010a
        /*0cae*/ 	.byte	0x3f
	.zero		1


	//   ....[70]....
        /*0cb0*/ 	.word	0x000125c0
        /*0cb4*/ 	.word	0x00000016
        /*0cb8*/ 	.word	0x0002a820
        /*0cbc*/ 	.short	0x010a
        /*0cbe*/ 	.byte	0x3f
	.zero		1


	//   ....[71]....
        /*0cc0*/ 	.word	0x00012610
        /*0cc4*/ 	.word	0x00000006
        /*0cc8*/ 	.word	0x0002a840
        /*0ccc*/ 	.short	0x010a
        /*0cce*/ 	.byte	0x3f
	.zero		1


	//   ....[72]....
        /*0cd0*/ 	.word	0x00012dd0
        /*0cd4*/ 	.word	0x00000004
        /*0cd8*/ 	.word	0x0002a860
        /*0cdc*/ 	.short	0x010a
        /*0cde*/ 	.byte	0x3f
	.zero		1


	//   ....[73]....
        /*0ce0*/ 	.word	0x000135d0
        /*0ce4*/ 	.word	0x00000000
        /*0ce8*/ 	.word	0x0002a860
        /*0cec*/ 	.short	0x010a
        /*0cee*/ 	.byte	0x3f
	.zero		1


	//   ....[74]....
        /*0cf0*/ 	.word	0x00014700
        /*0cf4*/ 	.word	0x00000004
        /*0cf8*/ 	.word	0x0002a820
        /*0cfc*/ 	.short	0x010a
        /*0cfe*/ 	.byte	0x3f
	.zero		1


	//   ....[75]....
        /*0d00*/ 	.word	0x000148a0
        /*0d04*/ 	.word	0x00000005
        /*0d08*/ 	.word	0x0002a840
        /*0d0c*/ 	.short	0x010a
        /*0d0e*/ 	.byte	0x3f
	.zero		1


	//   ....[76]....
        /*0d10*/ 	.word	0x000148f0
        /*0d14*/ 	.word	0x0000001b
        /*0d18*/ 	.word	0x0002a840
        /*0d1c*/ 	.short	0x010a
        /*0d1e*/ 	.byte	0x3f
	.zero		1


	//   ....[77]....
        /*0d20*/ 	.word	0x00014940
        /*0d24*/ 	.word	0x00000005
        /*0d28*/ 	.word	0x0002a860
        /*0d2c*/ 	.short	0x010a
        /*0d2e*/ 	.byte	0x3f
	.zero		1


	//----- nvinfo : EIATTR_NUM_MBARRIERS
	.align		4
.L_542:
        /*0d30*/ 	.byte	0x03, 0x38
        /*0d32*/ 	.short	0x0016


	//----- nvinfo : EIATTR_EXIT_INSTR_OFFSETS
	.align		4
        /*0d34*/ 	.byte	0x04, 0x1c
        /*0d36*/ 	.short	(.L_544 - .L_543)


	//   ....[0]....
.L_543:
        /*0d38*/ 	.word	0x00000970


	//   ....[1]....
        /*0d3c*/ 	.word	0x0000b5b0


	//   ....[2]....
        /*0d40*/ 	.word	0x00010f00


	//----- nvinfo : EIATTR_MAX_THREADS
	.align		4
.L_544:
        /*0d44*/ 	.byte	0x04, 0x05
        /*0d46*/ 	.short	(.L_546 - .L_545)
.L_545:
        /*0d48*/ 	.word	0x00000180
        /*0d4c*/ 	.word	0x00000001
        /*0d50*/ 	.word	0x00000001


	//----- nvinfo : EIATTR_CRS_STACK_SIZE
	.align		4
.L_546:
        /*0d54*/ 	.byte	0x04, 0x1e
        /*0d56*/ 	.short	(.L_548 - .L_547)
.L_547:
        /*0d58*/ 	.word	0x00000000


	//----- nvinfo : EIATTR_CBANK_PARAM_SIZE
	.align		4
.L_548:
        /*0d5c*/ 	.byte	0x03, 0x19
        /*0d5e*/ 	.short	0x0af0


	//----- nvinfo : EIATTR_PARAM_CBANK
	.align		4
        /*0d60*/ 	.byte	0x04, 0x0a
        /*0d62*/ 	.short	(.L_550 - .L_549)
	.align		4
.L_549:
        /*0d64*/ 	.word	index@(.nv.constant0._ZN7cutlass13device_kernelIN5flash11enable_sm90INS1_16FlashAttnFwdSm90INS1_25CollectiveMainloopFwdSm90ILi2EN4cute5tupleIJNS5_1CILi1EEES8_S8_EEENS6_IJNS7_ILi128EEENS7_ILi96EEENS7_ILi192EEEEEELi128ENS_6half_tEfNS_4arch4Sm90ELb1ELb0ELb1ELb1ELb1ELb0ELb0ELb1ELb1ELb1ELb0ELb0EEENS1_21CollectiveEpilogueFwdINS6_IJSA_SA_SB_EEES9_SE_SG_Li256ELb1ELb1ELb0ELb0EEENS1_36VarlenDynamicPersistentTileSchedulerILi128ELi96ELi256ELi128ELb0ELb1ELb1ELb1ELb1ELb1EEEEEEEEEvNT_6ParamsE)
        /*0d68*/ 	.short	0x0210
        /*0d6a*/ 	.short	0x0af0


	//----- nvinfo : EIATTR_SW_WAR
	.align		4
.L_550:
        /*0d6c*/ 	.byte	0x04, 0x36
        /*0d6e*/ 	.short	(.L_552 - .L_551)
.L_551:
        /*0d70*/ 	.word	0x00000008
.L_552:


//--------------------- .nv.info._ZN7cutlass13device_kernelIN5flash11enable_sm90INS1_16FlashAttnFwdSm90INS1_25CollectiveMainloopFwdSm90ILi2EN4cute5tupleIJNS5_1CILi1EEES8_S8_EEENS6_IJNS7_ILi128EEENS7_ILi96EEENS7_ILi192EEEEEELi128ENS_6half_tEfNS_4arch4Sm90ELb1ELb0ELb1ELb1ELb1ELb1ELb0ELb1ELb1ELb1ELb0ELb0EEENS1_21CollectiveEpilogueFwdINS6_IJSA_SA_SB_EEES9_SE_SG_Li256ELb1ELb1ELb0ELb0EEENS1_36VarlenDynamicPersistentTileSchedulerILi128ELi96ELi256ELi128ELb0ELb1ELb1ELb1ELb1ELb1EEEEEEEEEvNT_6ParamsE --------------------------
	.section	.nv.info._ZN7cutlass13device_kernelIN5flash11enable_sm90INS1_16FlashAttnFwdSm90INS1_25CollectiveMainloopFwdSm90ILi2EN4cute5tupleIJNS5_1CILi1EEES8_S8_EEENS6_IJNS7_ILi128EEENS7_ILi96EEENS7_ILi192EEEEEELi128ENS_6half_tEfNS_4arch4Sm90ELb1ELb0ELb1ELb1ELb1ELb1ELb0ELb1ELb1ELb1ELb0ELb0EEENS1_21CollectiveEpilogueFwdINS6_IJSA_SA_SB_EEES9_SE_SG_Li256ELb1ELb1ELb0ELb0EEENS1_36VarlenDynamicPersistentTileSchedulerILi128ELi96ELi256ELi128ELb0ELb1ELb1ELb1ELb1ELb1EEEEEEEEEvNT_6ParamsE,"",@"SHT_CUDA_INFO"
	.sectionflags	@""
	.align	4


	//----- nvinfo : EIATTR_CUDA_API_VERSION
	.align		4
        /*0000*/ 	.byte	0x04, 0x37
        /*0002*/ 	.short	(.L_554 - .L_553)
.L_553:
        /*0004*/ 	.word	0x00000082


	//----- nvinfo : EIATTR_KPARAM_INFO
	.align		4
.L_554:
        /*0008*/ 	.byte	0x04, 0x17
        /*000a*/ 	.short	(.L_556 - .L_555)
.L_555:
        /*000c*/ 	.word	0x00000000
        /*0010*/ 	.short	0x0000
        /*0012*/ 	.short	0x0070
        /*0014*/ 	.byte	0x00, 0xf0, 0x01, 0x2a


	//----- nvinfo : EIATTR_SPARSE_MMA_MASK
	.align		4
.L_556:
        /*0018*/ 	.byte	0x03, 0x50
        /*001a*/ 	.short	0x0000


	//----- nvinfo : EIATTR_MAXREG_COUNT
	.align		4
        /*001c*/ 	.byte	0x03, 0x1b
        /*001e*/ 	.short	0x00a8


	//----- nvinfo : EIATTR_NUM_BARRIERS
	.align		4
        /*0020*/ 	.byte	0x02, 0x4c
        /*0022*/ 	.byte	0x10
	.zero		1


	//----- nvinfo : EIATTR_EXTERNS
	.align		4
        /*0024*/ 	.byte	0x04, 0x0f
        /*0026*/ 	.short	(.L_558 - .L_557)


	//   ....[0]....
	.align		4
.L_557:
        /*0028*/ 	.word	index@(__assertfail)


	//----- nvinfo : EIATTR_ANNOTATIONS
	.align		4
.L_558:
        /*002c*/ 	.byte	0x04, 0x55
        /*002e*/ 	.short	(.L_560 - .L_559)


	//   ....[0]....
.L_559:
        /* <DEDUP_REMOVED lines=38> */


	//----- nvinfo : EIATTR_MERCURY_ISA_VERSION
	.align		4
.L_560:
        /*0278*/ 	.byte	0x03, 0x5f
        /*027a*/ 	.short	0x0101


	//----- nvinfo : EIATTR_UNUSED_LOAD_BYTE_OFFSET
	.align		4
        /*027c*/ 	.byte	0x04, 0x44
        /*027e*/ 	.short	(.L_562 - .L_561)


	//   ....[0]....
.L_561:
        /*0280*/ 	.word	0x00000a50
        /*0284*/ 	.word	0x0000fff0


	//   ....[1]....
        /*0288*/ 	.word	0x0001a660
        /*028c*/ 	.word	0x0000fff0


	//----- nvinfo : EIATTR_INT_WARP_WIDE_INSTR_OFFSETS
	.align		4
.L_562:
        /*0290*/ 	.byte	0x04, 0x31
        /*0292*/ 	.short	(.L_564 - .L_563)


	//   ....[0]....
.L_563:
        /*0294*/ 	.word	0x00000130


	//   ....[1]....
        /*0298*/ 	.word	0x00000170


	//   ....[2]....
        /*029c*/ 	.word	0x000001e0


	//   ....[3]....
        /*02a0*/ 	.word	0x0001ed90


	//   ....[4]....
        /*02a4*/ 	.word	0x0001ee20


	//   ....[5]....
        /*02a8*/ 	.word	0x00021d30


	//   ....[6]....
        /*02ac*/ 	.word	0x00021dc0


	//----- nvinfo : EIATTR_COOP_GROUP_MASK_REGIDS
	.align		4
.L_564:
        /*02b0*/ 	.byte	0x04, 0x29
        /*02b2*/ 	.short	(.L_566 - .L_565)


	//   ....[0]....
.L_565:
        /*02b4*/ 	.word	0xffffffff


	//   ....[1]....
        /*02b8*/ 	.word	0xffffffff


	//   ....[2]....
        /*02bc*/ 	.word	0xffffffff


	//   ....[3]....
        /*02c0*/ 	.word	0xffffffff


	//   ....[4]....
        /*02c4*/ 	.word	0xffffffff


	//   ....[5]....
        /*02c8*/ 	.word	0xffffffff


	//   ....[6]....
        /*02cc*/ 	.word	0xffffffff


	//   ....[7]....
        /*02d0*/ 	.word	0xffffffff


	//   ....[8]....
        /*02d4*/ 	.word	0xffffffff


	//   ....[9]....
        /*02d8*/ 	.word	0xffffffff


	//   ....[10]....
        /*02dc*/ 	.word	0xffffffff


	//   ....[11]....
        /*02e0*/ 	.word	0xffffffff


	//   ....[12]....
        /*02e4*/ 	.word	0xffffffff


	//   ....[13]....
        /*02e8*/ 	.word	0xffffffff


	//   ....[14]....
        /*02ec*/ 	.word	0xffffffff


	//   ....[15]....
        /*02f0*/ 	.word	0xffffffff


	//   ....[16]....
        /*02f4*/ 	.word	0xffffffff


	//   ....[17]....
        /*02f8*/ 	.word	0xffffffff


	//   ....[18]....
        /*02fc*/ 	.word	0xffffffff


	//   ....[19]....
        /*0300*/ 	.word	0xffffffff


	//   ....[20]....
        /*0304*/ 	.word	0xffffffff


	//   ....[21]....
        /*0308*/ 	.word	0xffffffff


	//   ....[22]....
        /*030c*/ 	.word	0xffffffff


	//   ....[23]....
        /*0310*/ 	.word	0xffffffff


	//   ....[24]....
        /*0314*/ 	.word	0xffffffff


	//   ....[25]....
        /*0318*/ 	.word	0xffffffff


	//   ....[26]....
        /*031c*/ 	.word	0xffffffff


	//   ....[27]....
        /*0320*/ 	.word	0xffffffff


	//   ....[28]....
        /*0324*/ 	.word	0xffffffff


	//   ....[29]....
        /*0328*/ 	.word	0xffffffff


	//   ....[30]....
        /*032c*/ 	.word	0xffffffff


	//   ....[31]....
        /*0330*/ 	.word	0xffffffff


	//   ....[32]....
        /*0334*/ 	.word	0xffffffff


	//   ....[33]....
        /*0338*/ 	.word	0xffffffff


	//   ....[34]....
        /*033c*/ 	.word	0xffffffff


	//   ....[35]....
        /*0340*/ 	.word	0xffffffff


	//   ....[36]....
        /*0344*/ 	.word	0xffffffff


	//   ....[37]....
        /*0348*/ 	.word	0xffffffff


	//   ....[38]....
        /*034c*/ 	.word	0xffffffff


	//   ....[39]....
        /*0350*/ 	.word	0xffffffff


	//   ....[40]....
        /*0354*/ 	.word	0xffffffff


	//   ....[41]....
        /*0358*/ 	.word	0xffffffff


	//   ....[42]....
        /*035c*/ 	.word	0xffffffff


	//   ....[43]....
        /*0360*/ 	.word	0xffffffff


	//   ....[44]....
        /*0364*/ 	.word	0xffffffff


	//   ....[45]....
        /*0368*/ 	.word	0xffffffff


	//   ....[46]....
        /*036c*/ 	.word	0xffffffff


	//   ....[47]....
        /*0370*/ 	.word	0xffffffff


	//   ....[48]....
        /*0374*/ 	.word	0xffffffff


	//   ....[49]....
        /*0378*/ 	.word	0xffffffff


	//   ....[50]....
        /*037c*/ 	.word	0xffffffff


	//   ....[51]....
        /*0380*/ 	.word	0xffffffff


	//   ....[52]....
        /*0384*/ 	.word	0xffffffff


	//   ....[53]....
        /*0388*/ 	.word	0xffffffff


	//   ....[54]....
        /*038c*/ 	.word	0xffffffff


	//   ....[55]....
        /*0390*/ 	.word	0xffffffff


	//   ....[56]....
        /*0394*/ 	.word	0xffffffff


	//   ....[57]....
        /*0398*/ 	.word	0xffffffff


	//   ....[58]....
        /*039c*/ 	.word	0xffffffff


	//   ....[59]....
        /*03a0*/ 	.word	0xffffffff


	//   ....[60]....
        /*03a4*/ 	.word	0xffffffff


	//   ....[61]....
        /*03a8*/ 	.word	0xffffffff


	//   ....[62]....
        /*03ac*/ 	.word	0xffffffff


	//   ....[63]....
        /*03b0*/ 	.word	0xffffffff


	//   ....[64]....
        /*03b4*/ 	.word	0xffffffff


	//   ....[65]....
        /*03b8*/ 	.word	0xffffffff


	//   ....[66]....
        /*03bc*/ 	.word	0xffffffff


	//   ....[67]....
        /*03c0*/ 	.word	0xffffffff


	//   ....[68]....
        /*03c4*/ 	.word	0xffffffff


	//   ....[69]....
        /*03c8*/ 	.word	0xffffffff


	//   ....[70]....
        /*03cc*/ 	.word	0xffffffff


	//   ....[71]....
        /*03d0*/ 	.word	0xffffffff


	//   ....[72]....
        /*03d4*/ 	.word	0xffffffff


	//   ....[73]....
        /*03d8*/ 	.word	0xffffffff


	//   ....[74]....
        /*03dc*/ 	.word	0xffffffff


	//   ....[75]....
        /*03e0*/ 	.word	0xffffffff


	//   ....[76]....
        /*03e4*/ 	.word	0xffffffff


	//   ....[77]....
        /*03e8*/ 	.word	0xffffffff


	//   ....[78]....
        /*03ec*/ 	.word	0xffffffff


	//   ....[79]....
        /*03f0*/ 	.word	0xffffffff


	//   ....[80]....
        /*03f4*/ 	.word	0xffffffff


	//   ....[81]....
        /*03f8*/ 	.word	0xffffffff


	//   ....[82]....
        /*03fc*/ 	.word	0xffffffff


	//   ....[83]....
        /*0400*/ 	.word	0xffffffff


	//   ....[84]....
        /*0404*/ 	.word	0xffffffff


	//   ....[85]....
        /*0408*/ 	.word	0xffffffff


	//   ....[86]....
        /*040c*/ 	.word	0xffffffff


	//   ....[87]....
        /*0410*/ 	.word	0xffffffff


	//   ....[88]....
        /*0414*/ 	.word	0xffffffff


	//   ....[89]....
        /*0418*/ 	.word	0xffffffff


	//   ....[90]....
        /*041c*/ 	.word	0xffffffff


	//   ....[91]....
        /*0420*/ 	.word	0xffffffff


	//   ....[92]....
        /*0424*/ 	.word	0xffffffff


	//   ....[93]....
        /*0428*/ 	.word	0xffffffff


	//   ....[94]....
        /*042c*/ 	.word	0xffffffff


	//   ....[95]....
        /*0430*/ 	.word	0xffffffff


	//   ....[96]....
        /*0434*/ 	.word	0xffffffff


	//   ....[97]....
        /*0438*/ 	.word	0xffffffff


	//   ....[98]....
        /*043c*/ 	.word	0xffffffff


	//   ....[99]....
        /*0440*/ 	.word	0xffffffff


	//   ....[100]....
        /*0444*/ 	.word	0xffffffff


	//   ....[101]....
        /*0448*/ 	.word	0xffffffff


	//   ....[102]....
        /*044c*/ 	.word	0xffffffff


	//   ....[103]....
        /*0450*/ 	.word	0xffffffff


	//   ....[104]....
        /*0454*/ 	.word	0xffffffff


	//   ....[105]....
        /*0458*/ 	.word	0xffffffff


	//   ....[106]....
        /*045c*/ 	.word	0xffffffff


	//   ....[107]....
        /*0460*/ 	.word	0xffffffff


	//   ....[108]....
        /*0464*/ 	.word	0xffffffff


	//   ....[109]....
        /*0468*/ 	.word	0xffffffff


	//   ....[110]....
        /*046c*/ 	.word	0xffffffff


	//   ....[111]....
        /*0470*/ 	.word	0xffffffff


	//   ....[112]....
        /*0474*/ 	.word	0xffffffff


	//   ....[113]....
        /*0478*/ 	.word	0xffffffff


	//   ....[114]....
        /*047c*/ 	.word	0xffffffff


	//   ....[115]....
        /*0480*/ 	.word	0xffffffff


	//   ....[116]....
        /*0484*/ 	.word	0xffffffff


	//   ....[117]....
        /*0488*/ 	.word	0xffffffff


	//   ....[118]....
        /*048c*/ 	.word	0xffffffff


	//   ....[119]....
        /*0490*/ 	.word	0xffffffff


	//   ....[120]....
        /*0494*/ 	.word	0xffffffff


	//   ....[121]....
        /*0498*/ 	.word	0xffffffff


	//   ....[122]....
        /*049c*/ 	.word	0xffffffff


	//   ....[123]....
        /*04a0*/ 	.word	0xffffffff


	//   ....[124]....
        /*04a4*/ 	.word	0xffffffff


	//   ....[125]....
        /*04a8*/ 	.word	0xffffffff


	//   ....[126]....
        /*04ac*/ 	.word	0xffffffff


	//   ....[127]....
        /*04b0*/ 	.word	0xffffffff


	//   ....[128]....
        /*04b4*/ 	.word	0xffffffff


	//   ....[129]....
        /*04b8*/ 	.word	0xffffffff


	//   ....[130]....
        /*04bc*/ 	.word	0xffffffff


	//   ....[131]....
        /*04c0*/ 	.word	0xffffffff


	//   ....[132]....
        /*04c4*/ 	.word	0xffffffff


	//   ....[133]....
        /*04c8*/ 	.word	0xffffffff


	//   ....[134]....
        /*04cc*/ 	.word	0xffffffff


	//   ....[135]....
        /*04d0*/ 	.word	0xffffffff


	//   ....[136]....
        /*04d4*/ 	.word	0xffffffff


	//   ....[137]....
        /*04d8*/ 	.word	0xffffffff


	//   ....[138]....
        /*04dc*/ 	.word	0xffffffff


	//   ....[139]....
        /*04e0*/ 	.word	0xffffffff


	//   ....[140]....
        /*04e4*/ 	.word	0xffffffff


	//   ....[141]....
        /*04e8*/ 	.word	0xffffffff


	//   ....[142]....
        /*04ec*/ 	.word	0xffffffff


	//   ....[143]....
        /*04f0*/ 	.word	0xffffffff


	//   ....[144]....
        /*04f4*/ 	.word	0xffffffff


	//   ....[145]....
        /*04f8*/ 	.word	0xffffffff


	//   ....[146]....
        /*04fc*/ 	.word	0xffffffff


	//   ....[147]....
        /*0500*/ 	.word	0xffffffff


	//   ....[148]....
        /*0504*/ 	.word	0xffffffff


	//   ....[149]....
        /*0508*/ 	.word	0xffffffff


	//   ....[150]....
        /*050c*/ 	.word	0xffffffff


	//   ....[151]....
        /*0510*/ 	.word	0xffffffff


	//   ....[152]....
        /*0514*/ 	.word	0xffffffff


	//   ....[153]....
        /*0518*/ 	.word	0xffffffff


	//   ....[154]....
        /*051c*/ 	.word	0xffffffff


	//   ....[155]....
        /*0520*/ 	.word	0xffffffff


	//   ....[156]....
        /*0524*/ 	.word	0xffffffff


	//   ....[157]....
        /*0528*/ 	.word	0xffffffff


	//   ....[158]....
        /*052c*/ 	.word	0xffffffff


	//   ....[159]....
        /*0530*/ 	.word	0xffffffff


	//   ....[160]....
        /*0534*/ 	.word	0xffffffff


	//   ....[161]....
        /*0538*/ 	.word	0xffffffff


	//   ....[162]....
        /*053c*/ 	.word	0xffffffff


	//   ....[163]....
        /*0540*/ 	.word	0xffffffff


	//   ....[164]....
        /*0544*/ 	.word	0xffffffff


	//   ....[165]....
        /*0548*/ 	.word	0xffffffff


	//   ....[166]....
        /*054c*/ 	.word	0xffffffff


	//   ....[167]....
        /*0550*/ 	.word	0xffffffff


	//   ....[168]....
        /*0554*/ 	.word	0xffffffff


	//   ....[169]....
        /*0558*/ 	.word	0xffffffff


	//   ....[170]....
        /*055c*/ 	.word	0xffffffff


	//   ....[171]....
        /*0560*/ 	.word	0xffffffff


	//   ....[172]....
        /*0564*/ 	.word	0xffffffff


	//   ....[173]....
        /*0568*/ 	.word	0xffffffff


	//   ....[174]....
        /*056c*/ 	.word	0xffffffff


	//   ....[175]....
        /*0570*/ 	.word	0xffffffff


	//   ....[176]....
        /*0574*/ 	.word	0xffffffff


	//   ....[177]....
        /*0578*/ 	.word	0xffffffff


	//   ....[178]....
        /*057c*/ 	.word	0xffffffff


	//   ....[179]....
        /*0580*/ 	.word	0x0500000f


	//   ....[180]....
        /*0584*/ 	.word	0x0500000f


	//   ....[181]....
        /*0588*/ 	.word	0x0500000f


	//   ....[182]....
        /*058c*/ 	.word	0x0500000f


	//   ....[183]....
        /*0590*/ 	.word	0x0500000f


	//   ....[184]....
        /*0594*/ 	.word	0x0500000f


	//   ....[185]....
        /*0598*/ 	.word	0x0500000f


	//   ....[186]....
        /*059c*/ 	.word	0x0500000f


	//   ....[187]....
        /*05a0*/ 	.word	0x0500000f


	//   ....[188]....
        /*05a4*/ 	.word	0x0500000f


	//   ....[189]....
        /*05a8*/ 	.word	0x0500000f


	//   ....[190]....
        /*05ac*/ 	.word	0x0500000f


	//   ....[191]....
        /*05b0*/ 	.word	0x0500000f


	//   ....[192]....
        /*05b4*/ 	.word	0x0500000f


	//   ....[193]....
        /*05b8*/ 	.word	0x0500000f


	//   ....[194]....
        /*05bc*/ 	.word	0x0500000f


	//   ....[195]....
        /*05c0*/ 	.word	0x0500000f


	//   ....[196]....
        /*05c4*/ 	.word	0x0500000f


	//   ....[197]....
        /*05c8*/ 	.word	0x0500000f


	//   ....[198]....
        /*05cc*/ 	.word	0x0500000f


	//   ....[199]....
        /*05d0*/ 	.word	0x0500000f


	//   ....[200]....
        /*05d4*/ 	.word	0x0500000f


	//   ....[201]....
        /*05d8*/ 	.word	0x0500000f


	//   ....[202]....
        /*05dc*/ 	.word	0x0500000f


	//   ....[203]....
        /*05e0*/ 	.word	0x0500000f


	//   ....[204]....
        /*05e4*/ 	.word	0x0500000f


	//   ....[205]....
        /*05e8*/ 	.word	0x0500000f


	//   ....[206]....
        /*05ec*/ 	.word	0x0500000f


	//   ....[207]....
        /*05f0*/ 	.word	0x0500000f


	//   ....[208]....
        /*05f4*/ 	.word	0x0500000f


	//   ....[209]....
        /*05f8*/ 	.word	0x0500000f


	//   ....[210]....
        /*05fc*/ 	.word	0x0500000f


	//   ....[211]....
        /*0600*/ 	.word	0x0500000f


	//   ....[212]....
        /*0604*/ 	.word	0x0500000f


	//   ....[213]....
        /*0608*/ 	.word	0x0500000f


	//   ....[214]....
        /*060c*/ 	.word	0x0500000f


	//   ....[215]....
        /*0610*/ 	.word	0x0500000f


	//   ....[216]....
        /*0614*/ 	.word	0x0500000f


	//   ....[217]....
        /*0618*/ 	.word	0x0500000f


	//   ....[218]....
        /*061c*/ 	.word	0x0500000f


	//   ....[219]....
        /*0620*/ 	.word	0x0500000f


	//   ....[220]....
        /*0624*/ 	.word	0x0500000f


	//   ....[221]....
        /*0628*/ 	.word	0x0500000f


	//   ....[222]....
        /*062c*/ 	.word	0x0500000f


	//   ....[223]....
        /*0630*/ 	.word	0x0500000f


	//   ....[224]....
        /*0634*/ 	.word	0x0500000f


	//   ....[225]....
        /*0638*/ 	.word	0x0500000f


	//   ....[226]....
        /*063c*/ 	.word	0x0500000f


	//   ....[227]....
        /*0640*/ 	.word	0x0500000f


	//   ....[228]....
        /*0644*/ 	.word	0x0500000f


	//   ....[229]....
        /*0648*/ 	.word	0x0500000f


	//   ....[230]....
        /*064c*/ 	.word	0x0500000f


	//   ....[231]....
        /*0650*/ 	.word	0x0500000f


	//   ....[232]....
        /*0654*/ 	.word	0x0500000f


	//   ....[233]....
        /*0658*/ 	.word	0x0500000f


	//   ....[234]....
        /*065c*/ 	.word	0x0500000f


	//   ....[235]....
        /*0660*/ 	.word	0x0500000f


	//   ....[236]....
        /*0664*/ 	.word	0x0500000f


	//   ....[237]....
        /*0668*/ 	.word	0x0500000f


	//   ....[238]....
        /*066c*/ 	.word	0x0500000f


	//   ....[239]....
        /*0670*/ 	.word	0x0500000f


	//   ....[240]....
        /*0674*/ 	.word	0x0500000f


	//   ....[241]....
        /*0678*/ 	.word	0x0500000f


	//   ....[242]....
        /*067c*/ 	.word	0x0500000f


	//   ....[243]....
        /*0680*/ 	.word	0x0500000f


	//   ....[244]....
        /*0684*/ 	.word	0x0500000f


	//   ....[245]....
        /*0688*/ 	.word	0x0500000f


	//   ....[246]....
        /*068c*/ 	.word	0x0500000f


	//   ....[247]....
        /*0690*/ 	.word	0x0500000f


	//   ....[248]....
        /*0694*/ 	.word	0x0500000f


	//   ....[249]....
        /*0698*/ 	.word	0x0500000f


	//   ....[250]....
        /*069c*/ 	.word	0x0500000f


	//   ....[251]....
        /*06a0*/ 	.word	0x0500000f


	//   ....[252]....
        /*06a4*/ 	.word	0x0500000f


	//   ....[253]....
        /*06a8*/ 	.word	0x0500000f


	//   ....[254]....
        /*06ac*/ 	.word	0x0500000f


	//   ....[255]....
        /*06b0*/ 	.word	0x0500000f


	//   ....[0]....
        /*06b4*/ 	.word	0x0500000f


	//   ....[1]....
        /*06b8*/ 	.word	0x0500000f


	//   ....[2]....
        /*06bc*/ 	.word	0x0500000f


	//   ....[3]....
        /*06c0*/ 	.word	0x0500000f


	//   ....[4]....
        /*06c4*/ 	.word	0x0500000f


	//   ....[5]....
        /*06c8*/ 	.word	0x0500000f


	//   ....[6]....
        /*06cc*/ 	.word	0x0500000f


	//   ....[7]....
        /*06d0*/ 	.word	0x0500000f


	//   ....[8]....
        /*06d4*/ 	.word	0x0500000f


	//   ....[9]....
        /*06d8*/ 	.word	0x0500000f


	//   ....[10]....
        /*06dc*/ 	.word	0x0500000f


	//   ....[11]....
        /*06e0*/ 	.word	0x0500000f


	//   ....[12]....
        /*06e4*/ 	.word	0x0500000f


	//   ....[13]....
        /*06e8*/ 	.word	0x0500000f


	//   ....[14]....
        /*06ec*/ 	.word	0x0500000f


	//   ....[15]....
        /*06f0*/ 	.word	0x0500000f


	//   ....[16]....
        /*06f4*/ 	.word	0x0500000f


	//   ....[17]....
        /*06f8*/ 	.word	0x0500000f


	//   ....[18]....
        /*06fc*/ 	.word	0x0500000f


	//   ....[19]....
        /*0700*/ 	.word	0x0500000f


	//   ....[20]....
        /*0704*/ 	.word	0x0500000f


	//   ....[21]....
        /*0708*/ 	.word	0x0500000f


	//   ....[22]....
        /*070c*/ 	.word	0x0500000f


	//   ....[23]....
        /*0710*/ 	.word	0x0500000f


	//   ....[24]....
        /*0714*/ 	.word	0x0500000f


	//   ....[25]....
        /*0718*/ 	.word	0x0500000f


	//   ....[26]....
        /*071c*/ 	.word	0x0500000f


	//   ....[27]....
        /*0720*/ 	.word	0x0500000f


	//   ....[28]....
        /*0724*/ 	.word	0x0500000f


	//   ....[29]....
        /*0728*/ 	.word	0x0500000f


	//   ....[30]....
        /*072c*/ 	.word	0x0500000f


	//   ....[31]....
        /*0730*/ 	.word	0x0500000f


	//   ....[32]....
        /*0734*/ 	.word	0x0500000f


	//   ....[33]....
        /*0738*/ 	.word	0x0500000f


	//   ....[34]....
        /*073c*/ 	.word	0x0500000f


	//----- nvinfo : EIATTR_COOP_GROUP_INSTR_OFFSETS
	.align		4
.L_566:
        /*0740*/ 	.byte	0x04, 0x28
        /*0742*/ 	.short	(.L_568 - .L_567)


	//   ....[0]....
.L_567:
        /*0744*/ 	.word	0x00000060


	//   ....[1]....
        /*0748*/ 	.word	0x00000140


	//   ....[2]....
        /*074c*/ 	.word	0x00000190


	//   ....[3]....
        /*0750*/ 	.word	0x000003c0


	//   ....[4]....
        /*0754*/ 	.word	0x00000520


	//   ....[5]....
        /*0758*/ 	.word	0x00000640


	//   ....[6]....
        /*075c*/ 	.word	0x000007a0


	//   ....[7]....
        /*0760*/ 	.word	0x00003740


	//   ....[8]....
        /*0764*/ 	.word	0x00003750


	//   ....[9]....
        /*0768*/ 	.word	0x00004d50


	//   ....[10]....
        /*076c*/ 	.word	0x00004d60


	//   ....[11]....
        /*0770*/ 	.word	0x00006d10


	//   ....[12]....
        /*0774*/ 	.word	0x00006d20


	//   ....[13]....
        /*0778*/ 	.word	0x00008460


	//   ....[14]....
        /*077c*/ 	.word	0x00008470


	//   ....[15]....
        /*0780*/ 	.word	0x00009cd0


	//   ....[16]....
        /*0784*/ 	.word	0x00009ce0


	//   ....[17]....
        /*0788*/ 	.word	0x00009f70


	//   ....[18]....
        /*078c*/ 	.word	0x00009f80


	//   ....[19]....
        /*0790*/ 	.word	0x0000a4c0


	//   ....[20]....
        /*0794*/ 	.word	0x0000a4f0


	//   ....[21]....
        /*0798*/ 	.word	0x0000a670


	//   ....[22]....
        /*079c*/ 	.word	0x0000a690


	//   ....[23]....
        /*07a0*/ 	.word	0x0000acd0


	//   ....[24]....
        /*07a4*/ 	.word	0x0000b3d0


	//   ....[25]....
        /*07a8*/ 	.word	0x0000b3e0


	//   ....[26]....
        /*07ac*/ 	.word	0x0000b3f0


	//   ....[27]....
        /*07b0*/ 	.word	0x0000b400


	//   ....[28]....
        /*07b4*/ 	.word	0x0000bbd0


	//   ....[29]....
        /*07b8*/ 	.word	0x0000bbe0


	//   ....[30]....
        /*07bc*/ 	.word	0x0000bbf0


	//   ....[31]....
        /*07c0*/ 	.word	0x0000bc00


	//   ....[32]....
        /*07c4*/ 	.word	0x0000e960


	//   ....[33]....
        /*07c8*/ 	.word	0x0000e970


	//   ....[34]....
        /*07cc*/ 	.word	0x0000e980


	//   ....[35]....
        /*07d0*/ 	.word	0x0000e990


	//   ....[36]....
        /*07d4*/ 	.word	0x0000efc0


	//   ....[37]....
        /*07d8*/ 	.word	0x0000efd0


	//   ....[38]....
        /*07dc*/ 	.word	0x0000efe0


	//   ....[39]....
        /*07e0*/ 	.word	0x0000eff0


	//   ....[40]....
        /*07e4*/ 	.word	0x00012a50


	//   ....[41]....
        /*07e8*/ 	.word	0x00012a90


	//   ....[42]....
        /*07ec*/ 	.word	0x000130e0


	//   ....[43]....
        /*07f0*/ 	.word	0x00013220


	//   ....[44]....
        /*07f4*/ 	.word	0x00013980


	//   ....[45]....
        /*07f8*/ 	.word	0x00013a20


	//   ....[46]....
        /*07fc*/ 	.word	0x00015760


	//   ....[47]....
        /*0800*/ 	.word	0x000157f0


	//   ....[48]....
        /*0804*/ 	.word	0x00015f60


	//   ....[49]....
        /*0808*/ 	.word	0x00016030


	//   ....[50]....
        /*080c*/ 	.word	0x00016710


	//   ....[51]....
        /*0810*/ 	.word	0x00016760


	//   ....[52]....
        /*0814*/ 	.word	0x00018b50


	//   ....[53]....
        /*0818*/ 	.word	0x00018b70


	//   ....[54]....
        /*081c*/ 	.word	0x00018bb0


	//   ....[55]....
        /*0820*/ 	.word	0x00018bc0


	//   ....[56]....
        /*0824*/ 	.word	0x00019f30


	//   ....[57]....
        /*0828*/ 	.word	0x00019fa0


	//   ....[58]....
        /*082c*/ 	.word	0x00019fd0


	//   ....[59]....
        /*0830*/ 	.word	0x00019fe0


	//   ....[60]....
        /*0834*/ 	.word	0x0001b0a0


	//   ....[61]....
        /*0838*/ 	.word	0x0001b0e0


	//   ....[62]....
        /*083c*/ 	.word	0x0001b120


	//   ....[63]....
        /*0840*/ 	.word	0x0001b150


	//   ....[64]....
        /*0844*/ 	.word	0x0001b6d0


	//   ....[65]....
        /*0848*/ 	.word	0x0001b700


	//   ....[66]....
        /*084c*/ 	.word	0x0001b7c0


	//   ....[67]....
        /*0850*/ 	.word	0x0001b7e0


	//   ....[68]....
        /*0854*/ 	.word	0x0001b8a0


	//   ....[69]....
        /*0858*/ 	.word	0x0001b8c0


	//   ....[70]....
        /*085c*/ 	.word	0x0001b990


	//   ....[71]....
        /*0860*/ 	.word	0x0001b9b0


	//   ....[72]....
        /*0864*/ 	.word	0x0001c1d0


	//   ....[73]....
        /*0868*/ 	.word	0x0001c1e0


	//   ....[74]....
        /*086c*/ 	.word	0x0001c2a0


	//   ....[75]....
        /*0870*/ 	.word	0x0001c2c0


	//   ....[76]....
        /*0874*/ 	.word	0x0001c380


	//   ....[77]....
        /*0878*/ 	.word	0x0001c3a0


	//   ....[78]....
        /*087c*/ 	.word	0x0001c470


	//   ....[79]....
        /*0880*/ 	.word	0x0001c490


	//   ....[80]....
        /*0884*/ 	.word	0x0001c5e0


	//   ....[81]....
        /*0888*/ 	.word	0x0001c790


	//   ....[82]....
        /*088c*/ 	.word	0x0001c7c0


	//   ....[83]....
        /*0890*/ 	.word	0x0001c7f0


	//   ....[84]....
        /*0894*/ 	.word	0x0001c820


	//   ....[85]....
        /*0898*/ 	.word	0x0001c850


	//   ....[86]....
        /*089c*/ 	.word	0x0001c880


	//   ....[87]....
        /*08a0*/ 	.word	0x0001c9f0


	//   ....[88]....
        /*08a4*/ 	.word	0x0001ca20


	//   ....[89]....
        /*08a8*/ 	.word	0x0001ca50


	//   ....[90]....
        /*08ac*/ 	.word	0x0001ca80


	//   ....[91]....
        /*08b0*/ 	.word	0x0001cab0


	//   ....[92]....
        /*08b4*/ 	.word	0x0001cae0


	//   ....[93]....
        /*08b8*/ 	.word	0x0001cb70


	//   ....[94]....
        /*08bc*/ 	.word	0x0001cbd0


	//   ....[95]....
        /*08c0*/ 	.word	0x0001cc60


	//   ....[96]....
        /*08c4*/ 	.word	0x0001da50


	//   ....[97]....
        /*08c8*/ 	.word	0x0001fa50


	//   ....[98]....
        /*08cc*/ 	.word	0x0001fa70


	//   ....[99]....
        /*08d0*/ 	.word	0x0001fb20


	//   ....[100]....
        /*08d4*/ 	.word	0x0001fb40


	//   ....[101]....
        /*08d8*/ 	.word	0x0001fbe0


	//   ....[102]....
        /*08dc*/ 	.word	0x0001fc00


	//   ....[103]....
        /*08e0*/ 	.word	0x0001fca0


	//   ....[104]....
        /*08e4*/ 	.word	0x0001fcc0


	//   ....[105]....
        /*08e8*/ 	.word	0x0001fd60


	//   ....[106]....
        /*08ec*/ 	.word	0x0001fd80


	//   ....[107]....
        /*08f0*/ 	.word	0x0001fd90


	//   ....[108]....
        /*08f4*/ 	.word	0x0001fe20


	//   ....[109]....
        /*08f8*/ 	.word	0x000205d0


	//   ....[110]....
        /*08fc*/ 	.word	0x00020600


	//   ....[111]....
        /*0900*/ 	.word	0x00020620


	//   ....[112]....
        /*0904*/ 	.word	0x000206b0


	//   ....[113]....
        /*0908*/ 	.word	0x000206c0


	//   ....[114]....
        /*090c*/ 	.word	0x00020760


	//   ....[115]....
        /*0910*/ 	.word	0x00020770


	//   ....[116]....
        /*0914*/ 	.word	0x00020810


	//   ....[117]....
        /*0918*/ 	.word	0x00020820


	//   ....[118]....
        /*091c*/ 	.word	0x000208c0


	//   ....[119]....
        /*0920*/ 	.word	0x000208d0


	//   ....[120]....
        /*0924*/ 	.word	0x00020970


	//   ....[121]....
        /*0928*/ 	.word	0x00020980


	//   ....[122]....
        /*092c*/ 	.word	0x00020a20


	//   ....[123]....
        /*0930*/ 	.word	0x00020a30


	//   ....[124]....
        /*0934*/ 	.word	0x00020a40


	//   ....[125]....
        /*0938*/ 	.word	0x00021210


	//   ....[126]....
        /*093c*/ 	.word	0x00021220


	//   ....[127]....
        /*0940*/ 	.word	0x00021230


	//   ....[128]....
        /*0944*/ 	.word	0x000212c0


	//   ....[129]....
        /*0948*/ 	.word	0x000212d0


	//   ....[130]....
        /*094c*/ 	.word	0x00021330


	//   ....[131]....
        /*0950*/ 	.word	0x00021360


	//   ....[132]....
        /*0954*/ 	.word	0x000213a0


	//   ....[133]....
        /*0958*/ 	.word	0x000213d0


	//   ....[134]....
        /*095c*/ 	.word	0x00021410


	//   ....[135]....
        /*0960*/ 	.word	0x00021440


	//   ....[136]....
        /*0964*/ 	.word	0x00021480


	//   ....[137]....
        /*0968*/ 	.word	0x00021700


	//   ....[138]....
        /*096c*/ 	.word	0x00021720


	//   ....[139]....
        /*0970*/ 	.word	0x000217b0


	//   ....[140]....
        /*0974*/ 	.word	0x000217c0


	//   ....[141]....
        /*0978*/ 	.word	0x00021830


	//   ....[142]....
        /*097c*/ 	.word	0x00021840


	//   ....[143]....
        /*0980*/ 	.word	0x000218b0


	//   ....[144]....
        /*0984*/ 	.word	0x000218c0


	//   ....[145]....
        /*0988*/ 	.word	0x00021930


	//   ....[146]....
        /*098c*/ 	.word	0x00021940


	//   ....[147]....
        /*0990*/ 	.word	0x00021950


	//   ....[148]....
        /*0994*/ 	.word	0x000219c0


	//   ....[149]....
        /*0998*/ 	.word	0x00021f50


	//   ....[150]....
        /*099c*/ 	.word	0x00021f80


	//   ....[151]....
        /*09a0*/ 	.word	0x00021fa0


	//   ....[152]....
        /*09a4*/ 	.word	0x00021fb0


	//   ....[153]....
        /*09a8*/ 	.word	0x00021ff0


	//   ....[154]....
        /*09ac*/ 	.word	0x00022010


	//   ....[155]....
        /*09b0*/ 	.word	0x00022080


	//   ....[156]....
        /*09b4*/ 	.word	0x000220a0


	//   ....[157]....
        /*09b8*/ 	.word	0x00022100


	//   ....[158]....
        /*09bc*/ 	.word	0x00022120


	//   ....[159]....
        /*09c0*/ 	.word	0x00022170


	//   ....[160]....
        /*09c4*/ 	.word	0x00022190


	//   ....[161]....
        /*09c8*/ 	.word	0x00022570


	//   ....[162]....
        /*09cc*/ 	.word	0x000225a0


	//   ....[163]....
        /*09d0*/ 	.word	0x000225e0


	//   ....[164]....
        /*09d4*/ 	.word	0x00022610


	//   ....[165]....
        /*09d8*/ 	.word	0x00022640


	//   ....[166]....
        /*09dc*/ 	.word	0x00022670


	//   ....[167]....
        /*09e0*/ 	.word	0x000226a0


	//   ....[168]....
        /*09e4*/ 	.word	0x000226d0


	//   ....[169]....
        /*09e8*/ 	.word	0x00022850


	//   ....[170]....
        /*09ec*/ 	.word	0x00022880


	//   ....[171]....
        /*09f0*/ 	.word	0x000228b0


	//   ....[172]....
        /*09f4*/ 	.word	0x000228e0


	//   ....[173]....
        /*09f8*/ 	.word	0x00022910


	//   ....[174]....
        /*09fc*/ 	.word	0x00022940


	//   ....[175]....
        /*0a00*/ 	.word	0x00022a00


	//   ....[176]....
        /*0a04*/ 	.word	0x00022a20


	//   ....[177]....
        /*0a08*/ 	.word	0x00022a90


	//   ....[178]....
        /*0a0c*/ 	.word	0x00023130


	//   ....[179]....
        /*0a10*/ 	.word	0x00023470


	//   ....[180]....
        /*0a14*/ 	.word	0x00023500


	//   ....[181]....
        /*0a18*/ 	.word	0x000235a0


	//   ....[182]....
        /*0a1c*/ 	.word	0x00023630


	//   ....[183]....
        /*0a20*/ 	.word	0x00023720


	//   ....[184]....
        /*0a24*/ 	.word	0x000237b0


	//   ....[185]....
        /*0a28*/ 	.word	0x00023850


	//   ....[186]....
        /*0a2c*/ 	.word	0x000238e0


	//   ....[187]....
        /*0a30*/ 	.word	0x000239d0


	//   ....[188]....
        /*0a34*/ 	.word	0x00023a60


	//   ....[189]....
        /*0a38*/ 	.word	0x00023b00


	//   ....[190]....
        /*0a3c*/ 	.word	0x00023b90


	//   ....[191]....
        /*0a40*/ 	.word	0x00023c80


	//   ....[192]....
        /*0a44*/ 	.word	0x00023d10


	//   ....[193]....
        /*0a48*/ 	.word	0x00023d60


	//   ....[194]....
        /*0a4c*/ 	.word	0x00023db0


	//   ....[195]....
        /*0a50*/ 	.word	0x00023e40


	//   ....[196]....
        /*0a54*/ 	.word	0x00023ed0


	//   ....[197]....
        /*0a58*/ 	.word	0x00023f20


	//   ....[198]....
        /*0a5c*/ 	.word	0x00023f70


	//   ....[199]....
        /*0a60*/ 	.word	0x00024060


	//   ....[200]....
        /*0a64*/ 	.word	0x000240f0


	//   ....[201]....
        /*0a68*/ 	.word	0x00024140


	//   ....[202]....
        /*0a6c*/ 	.word	0x00024190


	//   ....[203]....
        /*0a70*/ 	.word	0x00024220


	//   ....[204]....
        /*0a74*/ 	.word	0x000242b0


	//   ....[205]....
        /*0a78*/ 	.word	0x00024300


	//   ....[206]....
        /*0a7c*/ 	.word	0x00024350


	//   ....[207]....
        /*0a80*/ 	.word	0x00024650


	//   ....[208]....
        /*0a84*/ 	.word	0x00024930


	//   ....[209]....
        /*0a88*/ 	.word	0x00024a20


	//   ....[210]....
        /*0a8c*/ 	.word	0x00024ac0


	//   ....[211]....
        /*0a90*/ 	.word	0x00024b20


	//   ....[212]....
        /*0a94*/ 	.word	0x00024c30


	//   ....[213]....
        /*0a98*/ 	.word	0x00024ca0


	//   ....[214]....
        /*0a9c*/ 	.word	0x00024db0


	//   ....[215]....
        /*0aa0*/ 	.word	0x00024e20


	//   ....[216]....
        /*0aa4*/ 	.word	0x00024f30


	//   ....[217]....
        /*0aa8*/ 	.word	0x00024fa0


	//   ....[218]....
        /*0aac*/ 	.word	0x000250b0


	//   ....[219]....
        /*0ab0*/ 	.word	0x00025120


	//   ....[220]....
        /*0ab4*/ 	.word	0x00025200


	//   ....[221]....
        /*0ab8*/ 	.word	0x00025300


	//   ....[222]....
        /*0abc*/ 	.word	0x00025360


	//   ....[223]....
        /*0ac0*/ 	.word	0x000253c0


	//   ....[224]....
        /*0ac4*/ 	.word	0x000254c0


	//   ....[225]....
        /*0ac8*/ 	.word	0x00025520


	//   ....[226]....
        /*0acc*/ 	.word	0x00025630


	//   ....[227]....
        /*0ad0*/ 	.word	0x00025690


	//   ....[228]....
        /*0ad4*/ 	.word	0x000257a0


	//   ....[229]....
        /*0ad8*/ 	.word	0x00025800


	//   ....[230]....
        /*0adc*/ 	.word	0x00025910


	//   ....[231]....
        /*0ae0*/ 	.word	0x00025970


	//   ....[232]....
        /*0ae4*/ 	.word	0x00025a80


	//   ....[233]....
        /*0ae8*/ 	.word	0x00025ae0


	//   ....[234]....
        /*0aec*/ 	.word	0x00025bf0


	//   ....[235]....
        /*0af0*/ 	.word	0x00025c50


	//   ....[236]....
        /*0af4*/ 	.word	0x00025d40


	//   ....[237]....
        /*0af8*/ 	.word	0x00025e70


	//   ....[238]....
        /*0afc*/ 	.word	0x00025f20


	//   ....[239]....
        /*0b00*/ 	.word	0x00025f90


	//   ....[240]....
        /*0b04*/ 	.word	0x00026080


	//   ....[241]....
        /*0b08*/ 	.word	0x000260e0


	//   ....[242]....
        /*0b0c*/ 	.word	0x000261b0


	//   ....[243]....
        /*0b10*/ 	.word	0x00026210


	//   ....[244]....
        /*0b14*/ 	.word	0x000262e0


	//   ....[245]....
        /*0b18*/ 	.word	0x00026340


	//   ....[246]....
        /*0b1c*/ 	.word	0x00026410


	//   ....[247]....
        /*0b20*/ 	.word	0x00026470


	//   ....[248]....
        /*0b24*/ 	.word	0x00026540


	//   ....[249]....
        /*0b28*/ 	.word	0x00026630


	//   ....[250]....
        /*0b2c*/ 	.word	0x000266d0


	//   ....[251]....
        /*0b30*/ 	.word	0x00026730


	//   ....[252]....
        /*0b34*/ 	.word	0x00026820


	//   ....[253]....
        /*0b38*/ 	.word	0x00026880


	//   ....[254]....
        /*0b3c*/ 	.word	0x00026960


	//   ....[255]....
        /*0b40*/ 	.word	0x000269c0


	//   ....[0]....
        /*0b44*/ 	.word	0x00026aa0


	//   ....[1]....
        /*0b48*/ 	.word	0x00026b00


	//   ....[2]....
        /*0b4c*/ 	.word	0x00026be0


	//   ....[3]....
        /*0b50*/ 	.word	0x00026c40


	//   ....[4]....
        /*0b54*/ 	.word	0x00026d10


	//   ....[5]....
        /*0b58*/ 	.word	0x00026e40


	//   ....[6]....
        /*0b5c*/ 	.word	0x00026f10


	//   ....[7]....
        /*0b60*/ 	.word	0x00026fd0


	//   ....[8]....
        /*0b64*/ 	.word	0x000270a0


	//   ....[9]....
        /*0b68*/ 	.word	0x00027100


	//   ....[10]....
        /*0b6c*/ 	.word	0x000271d0


	//   ....[11]....
        /*0b70*/ 	.word	0x00027230


	//   ....[12]....
        /*0b74*/ 	.word	0x00027310


	//   ....[13]....
        /*0b78*/ 	.word	0x00027370


	//   ....[14]....
        /*0b7c*/ 	.word	0x00027440


	//   ....[15]....
        /*0b80*/ 	.word	0x000274a0


	//   ....[16]....
        /*0b84*/ 	.word	0x00027560


	//   ....[17]....
        /*0b88*/ 	.word	0x000275f0


	//   ....[18]....
        /*0b8c*/ 	.word	0x00027690


	//   ....[19]....
        /*0b90*/ 	.word	0x000277b0


	//   ....[20]....
        /*0b94*/ 	.word	0x00027820


	//   ....[21]....
        /*0b98*/ 	.word	0x00027890


	//   ....[22]....
        /*0b9c*/ 	.word	0x00027900


	//   ....[23]....
        /*0ba0*/ 	.word	0x00027970


	//   ....[24]....
        /*0ba4*/ 	.word	0x000279f0


	//   ....[25]....
        /*0ba8*/ 	.word	0x00027a80


	//   ....[26]....
        /*0bac*/ 	.word	0x00027b10


	//   ....[27]....
        /*0bb0*/ 	.word	0x00027b80


	//   ....[28]....
        /*0bb4*/ 	.word	0x00027bf0


	//   ....[29]....
        /*0bb8*/ 	.word	0x00027c60


	//   ....[30]....
        /*0bbc*/ 	.word	0x00027ce0


	//   ....[31]....
        /*0bc0*/ 	.word	0x00027d50


	//   ....[32]....
        /*0bc4*/ 	.word	0x00027df0


	//   ....[33]....
        /*0bc8*/ 	.word	0x00027e80


	//   ....[34]....
        /*0bcc*/ 	.word	0x00027fa0


	//----- nvinfo : EIATTR_REG_RECONFIG
	.align		4
.L_568:
        /*0bd0*/ 	.byte	0x01, 0x54
	.zero		2


	//----- nvinfo : EIATTR_SYSCALL_OFFSETS
	.align		4
        /*0bd4*/ 	.byte	0x04, 0x46
        /*0bd6*/ 	.short	(.L_570 - .L_569)


	//   ....[0]....
.L_569:
        /*0bd8*/ 	.word	0x00001b00


	//   ....[1]....
        /*0bdc*/ 	.word	0x00001c50


	//   ....[2]....
        /*0be0*/ 	.word	0x0000ae70


	//   ....[3]....
        /*0be4*/ 	.word	0x0000b190


	//   ....[4]....
        /*0be8*/ 	.word	0x0001ef80


	//   ....[5]....
        /*0bec*/ 	.word	0x0001f0d0


	//   ....[6]....
        /*0bf0*/ 	.word	0x0001f1c0


	//   ....[7]....
        /*0bf4*/ 	.word	0x000201d0


	//----- nvinfo : EIATTR_MBARRIER_INSTR_OFFSETS
	.align		4
.L_570:
        /*0bf8*/ 	.byte	0x04, 0x39
        /*0bfa*/ 	.short	(.L_572 - .L_571)


	//   ....[0]....
.L_571:
        /*0bfc*/ 	.word	0x00000270
        /*0c00*/ 	.word	0x000000ff
        /*0c04*/ 	.word	0x0002a800
        /*0c08*/ 	.short	0x0100
        /*0c0a*/ 	.byte	0x08
	.zero		1


	//   ....[1]....
        /*0c0c*/ 	.word	0x00000280
        /*0c10*/ 	.word	0x000000ff
        /*0c14*/ 	.word	0x0002a820
        /*0c18*/ 	.short	0x0100
        /*0c1a*/ 	.byte	0x08
	.zero		1


	//   ....[2]....
        /*0c1c*/ 	.word	0x00000370
        /*0c20*/ 	.word	0x000000ff
        /*0c24*/ 	.word	0x0002a830
        /*0c28*/ 	.short	0x0100
        /*0c2a*/ 	.byte	0x08
	.zero		1


	//   ....[3]....
        /*0c2c*/ 	.word	0x00000380
        /*0c30*/ 	.word	0x000000ff
        /*0c34*/ 	.word	0x0002a840
        /*0c38*/ 	.short	0x0100
        /*0c3a*/ 	.byte	0x08
	.zero		1


	//   ....[4]....
        /*0c3c*/ 	.word	0x00000390
        /*0c40*/ 	.word	0x000000ff
        /*0c44*/ 	.word	0x0002a838
        /*0c48*/ 	.short	0x0100
        /*0c4a*/ 	.byte	0x08
	.zero		1


	//   ....[5]....
        /*0c4c*/ 	.word	0x000003a0
        /*0c50*/ 	.word	0x000000ff
        /*0c54*/ 	.word	0x0002a848
        /*0c58*/ 	.short	0x0100
        /*0c5a*/ 	.byte	0x08
	.zero		1


	//   ....[6]....
        /*0c5c*/ 	.word	0x000004d0
        /*0c60*/ 	.word	0x000000ff
        /*0c64*/ 	.word	0x0002a850
        /*0c68*/ 	.short	0x0100
        /*0c6a*/ 	.byte	0x08
	.zero		1


	//   ....[7]....
        /*0c6c*/ 	.word	0x000004e0
        /*0c70*/ 	.word	0x000000ff
        /*0c74*/ 	.word	0x0002a860
        /*0c78*/ 	.short	0x0100
        /*0c7a*/ 	.byte	0x08
	.zero		1


	//   ....[8]....
        /*0c7c*/ 	.word	0x000004f0
        /*0c80*/ 	.word	0x000000ff
        /*0c84*/ 	.word	0x0002a858
        /*0c88*/ 	.short	0x0100
        /*0c8a*/ 	.byte	0x08
	.zero		1


	//   ....[9]....
        /*0c8c*/ 	.word	0x00000500
        /*0c90*/ 	.word	0x000000ff
        /*0c94*/ 	.word	0x0002a868
        /*0c98*/ 	.short	0x0100
        /*0c9a*/ 	.byte	0x08
	.zero		1


	//   ....[10]....
        /*0c9c*/ 	.word	0x000005f0
        /*0ca0*/ 	.word	0x000000ff
        /*0ca4*/ 	.word	0x0002a870
        /*0ca8*/ 	.short	0x0100
        /*0caa*/ 	.byte	0x06
	.zero		1


	//   ....[11]....
        /*0cac*/ 	.word	0x00000600
        /*0cb0*/ 	.word	0x000000ff
        /*0cb4*/ 	.word	0x0002a880
        /*0cb8*/ 	.short	0x0100
        /*0cba*/ 	.byte	0x06
	.zero		1


	//   ....[12]....
        /*0cbc*/ 	.word	0x00000610
        /*0cc0*/ 	.word	0x000000ff
        /*0cc4*/ 	.word	0x0002a878
        /*0cc8*/ 	.short	0x0100
        /*0cca*/ 	.byte	0x06
	.zero		1


	//   ....[13]....
        /*0ccc*/ 	.word	0x00000620
        /*0cd0*/ 	.word	0x000000ff
        /*0cd4*/ 	.word	0x0002a888
        /*0cd8*/ 	.short	0x0100
        /*0cda*/ 	.byte	0x06
	.zero		1


	//   ....[14]....
        /*0cdc*/ 	.word	0x00000750
        /*0ce0*/ 	.word	0x000000ff
        /*0ce4*/ 	.word	0x0002a890
        /*0ce8*/ 	.short	0x0100
        /*0cea*/ 	.byte	0x08
	.zero		1


	//   ....[15]....
        /*0cec*/ 	.word	0x00000760
        /*0cf0*/ 	.word	0x000000ff
        /*0cf4*/ 	.word	0x0002a8a0
        /*0cf8*/ 	.short	0x0100
        /*0cfa*/ 	.byte	0x08
	.zero		1


	//   ....[16]....
        /*0cfc*/ 	.word	0x00000770
        /*0d00*/ 	.word	0x000000ff
        /*0d04*/ 	.word	0x0002a898
        /*0d08*/ 	.short	0x0100
        /*0d0a*/ 	.byte	0x08
	.zero		1


	//   ....[17]....
        /*0d0c*/ 	.word	0x00000780
        /*0d10*/ 	.word	0x000000ff
        /*0d14*/ 	.word	0x0002a8a8
        /*0d18*/ 	.short	0x0100
        /*0d1a*/ 	.byte	0x08
	.zero		1


	//   ....[18]....
        /*0d1c*/ 	.word	0x000008b0
        /*0d20*/ 	.word	0x000000ff
        /*0d24*/ 	.word	0x0002a8b0
        /*0d28*/ 	.short	0x0100
        /*0d2a*/ 	.byte	0x08
	.zero		1


	//   ....[19]....
        /*0d2c*/ 	.word	0x000008c0
        /*0d30*/ 	.word	0x000000ff
        /*0d34*/ 	.word	0x0002a8c0
        /*0d38*/ 	.short	0x0100
        /*0d3a*/ 	.byte	0x08
	.zero		1


	//   ....[20]....
        /*0d3c*/ 	.word	0x000008d0
        /*0d40*/ 	.word	0x000000ff
        /*0d44*/ 	.word	0x0002a8b8
        /*0d48*/ 	.short	0x0100
        /*0d4a*/ 	.byte	0x08
	.zero		1


	//   ....[21]....
        /*0d4c*/ 	.word	0x000008e0
        /*0d50*/ 	.word	0x000000ff
        /*0d54*/ 	.word	0x0002a8c8
        /*0d58*/ 	.short	0x0100
        /*0d5a*/ 	.byte	0x08
	.zero		1


	//   ....[22]....
        /*0d5c*/ 	.word	0x000036f0
        /*0d60*/ 	.word	0x00000056
        /*0d64*/ 	.word	0x0002a890
        /*0d68*/ 	.short	0x010a
        /*0d6a*/ 	.byte	0x3f
	.zero		1


	//   ....[23]....
        /*0d6c*/ 	.word	0x00006cb0
        /*0d70*/ 	.word	0x00000056
        /*0d74*/ 	.word	0x0002a890
        /*0d78*/ 	.short	0x010a
        /*0d7a*/ 	.byte	0x3f
	.zero		1


	//   ....[24]....
        /*0d7c*/ 	.word	0x00009b10
        /*0d80*/ 	.word	0x00000056
        /*0d84*/ 	.word	0x0002a890
        /*0d88*/ 	.short	0x010a
        /*0d8a*/ 	.byte	0x3f
	.zero		1


	//   ....[25]....
        /*0d8c*/ 	.word	0x0000a2d0
        /*0d90*/ 	.word	0x0000000b
        /*0d94*/ 	.word	0x00000000
        /*0d98*/ 	.short	0x0101
        /*0d9a*/ 	.byte	0x3f
	.zero		1


	//   ....[26]....
        /*0d9c*/ 	.word	0x0000a310
        /*0da0*/ 	.word	0x00000056
        /*0da4*/ 	.word	0x0002a8b0
        /*0da8*/ 	.short	0x010a
        /*0daa*/ 	.byte	0x3f
	.zero		1


	//   ....[27]....
        /*0dac*/ 	.word	0x0000a8c0
        /*0db0*/ 	.word	0x00000056
        /*0db4*/ 	.word	0x00000000
        /*0db8*/ 	.short	0x0101
        /*0dba*/ 	.byte	0x3f
	.zero		1


	//   ....[28]....
        /*0dbc*/ 	.word	0x0000aef0
        /*0dc0*/ 	.word	0x00000002
        /*0dc4*/ 	.word	0x0002a800
        /*0dc8*/ 	.short	0x010a
        /*0dca*/ 	.byte	0x3f
	.zero		1


	//   ....[29]....
        /*0dcc*/ 	.word	0x0000af40
        /*0dd0*/ 	.word	0x00000002
        /*0dd4*/ 	.word	0x0002a800
        /*0dd8*/ 	.short	0x010a
        /*0dda*/ 	.byte	0x3f
	.zero		1


	//   ....[30]....
        /*0ddc*/ 	.word	0x0000c290
        /*0de0*/ 	.word	0x00000002
        /*0de4*/ 	.word	0x0002a800
        /*0de8*/ 	.short	0x010a
        /*0dea*/ 	.byte	0x3f
	.zero		1


	//   ....[31]....
        /*0dec*/ 	.word	0x0000f470
        /*0df0*/ 	.word	0x00000002
        /*0df4*/ 	.word	0x0002a800
        /*0df8*/ 	.short	0x010a
        /*0dfa*/ 	.byte	0x3f
	.zero		1


	//   ....[32]....
        /*0dfc*/ 	.word	0x00011c90
        /*0e00*/ 	.word	0x00000000
        /*0e04*/ 	.word	0x0002a830
        /*0e08*/ 	.short	0x010a
        /*0e0a*/ 	.byte	0x3f
	.zero		1


	//   ....[33]....
        /*0e0c*/ 	.word	0x00011cd0
        /*0e10*/ 	.word	0x00000000
        /*0e14*/ 	.word	0x0002a830
        /*0e18*/ 	.short	0x010a
        /*0e1a*/ 	.byte	0x3f
	.zero		1


	//   ....[34]....
        /*0e1c*/ 	.word	0x00012a20
        /*0e20*/ 	.word	0x00000000
        /*0e24*/ 	.word	0x00000000
        /*0e28*/ 	.short	0x0101
        /*0e2a*/ 	.byte	0x3f
	.zero		1


	//   ....[35]....
        /*0e2c*/ 	.word	0x000145a0
        /*0e30*/ 	.word	0x0000000f
        /*0e34*/ 	.word	0x0002a830
        /*0e38*/ 	.short	0x010a
        /*0e3a*/ 	.byte	0x3f
	.zero		1


	//   ....[36]....
        /*0e3c*/ 	.word	0x00014610
        /*0e40*/ 	.word	0x0000000f
        /*0e44*/ 	.word	0x0002a830
        /*0e48*/ 	.short	0x010a
        /*0e4a*/ 	.byte	0x3f
	.zero		1


	//   ....[37]....
        /*0e4c*/ 	.word	0x00015180
        /*0e50*/ 	.word	0x0000000b
        /*0e54*/ 	.word	0x0002a850
        /*0e58*/ 	.short	0x010a
        /*0e5a*/ 	.byte	0x3f
	.zero		1


	//   ....[38]....
        /*0e5c*/ 	.word	0x00015220
        /*0e60*/ 	.word	0x0000000b
        /*0e64*/ 	.word	0x0002a850
        /*0e68*/ 	.short	0x010a
        /*0e6a*/ 	.byte	0x3f
	.zero		1


	//   ....[39]....
        /*0e6c*/ 	.word	0x00016df0
        /*0e70*/ 	.word	0x00000004
        /*0e74*/ 	.word	0x00000000
        /*0e78*/ 	.short	0x0101
        /*0e7a*/ 	.byte	0x3f
	.zero		1


	//   ....[40]....
        /*0e7c*/ 	.word	0x00017030
        /*0e80*/ 	.word	0x00000066
        /*0e84*/ 	.word	0x00000000
        /*0e88*/ 	.short	0x0101
        /*0e8a*/ 	.byte	0x3f
	.zero		1


	//   ....[41]....
        /*0e8c*/ 	.word	0x000172f0
        /*0e90*/ 	.word	0x0000000a
        /*0e94*/ 	.word	0x0002a830
        /*0e98*/ 	.short	0x010a
        /*0e9a*/ 	.byte	0x3f
	.zero		1


	//   ....[42]....
        /*0e9c*/ 	.word	0x00017360
        /*0ea0*/ 	.word	0x0000000a
        /*0ea4*/ 	.word	0x0002a830
        /*0ea8*/ 	.short	0x010a
        /*0eaa*/ 	.byte	0x3f
	.zero		1


	//   ....[43]....
        /*0eac*/ 	.word	0x00017ed0
        /*0eb0*/ 	.word	0x0000000b
        /*0eb4*/ 	.word	0x0002a850
        /*0eb8*/ 	.short	0x010a
        /*0eba*/ 	.byte	0x3f
	.zero		1


	//   ....[44]....
        /*0ebc*/ 	.word	0x00017f70
        /*0ec0*/ 	.word	0x0000000b
        /*0ec4*/ 	.word	0x0002a850
        /*0ec8*/ 	.short	0x010a
        /*0eca*/ 	.byte	0x3f
	.zero		1


	//   ....[45]....
        /*0ecc*/ 	.word	0x00019390
        /*0ed0*/ 	.word	0x00000004
        /*0ed4*/ 	.word	0x00000000
        /*0ed8*/ 	.short	0x0101
        /*0eda*/ 	.byte	0x3f
	.zero		1


	//   ....[46]....
        /*0edc*/ 	.word	0x00019660
        /*0ee0*/ 	.word	0x00000078
        /*0ee4*/ 	.word	0x00000000
        /*0ee8*/ 	.short	0x0101
        /*0eea*/ 	.byte	0x3f
	.zero		1


	//   ....[47]....
        /*0eec*/ 	.word	0x00019c50
        /*0ef0*/ 	.word	0x0000000c
        /*0ef4*/ 	.word	0x0002a850
        /*0ef8*/ 	.short	0x010a
        /*0efa*/ 	.byte	0x3f
	.zero		1


	//   ....[48]....
        /*0efc*/ 	.word	0x00019cf0
        /*0f00*/ 	.word	0x0000000c
        /*0f04*/ 	.word	0x0002a850
        /*0f08*/ 	.short	0x010a
        /*0f0a*/ 	.byte	0x3f
	.zero		1


	//   ....[49]....
        /*0f0c*/ 	.word	0x0001a1e0
        /*0f10*/ 	.word	0x00000002
        /*0f14*/ 	.word	0x00000000
        /*0f18*/ 	.short	0x0101
        /*0f1a*/ 	.byte	0x3f
	.zero		1


	//   ....[50]....
        /*0f1c*/ 	.word	0x0001b6e0
        /*0f20*/ 	.word	0x00000000
        /*0f24*/ 	.word	0x00000000
        /*0f28*/ 	.short	0x0101
        /*0f2a*/ 	.byte	0x3f
	.zero		1


	//   ....[51]....
        /*0f2c*/ 	.word	0x0001db30
        /*0f30*/ 	.word	0x00000016
        /*0f34*/ 	.word	0x0002a820
        /*0f38*/ 	.short	0x010a
        /*0f3a*/ 	.byte	0x3f
	.zero		1


	//   ....[52]....
        /*0f3c*/ 	.word	0x0001dbc0
        /*0f40*/ 	.word	0x0000000b
        /*0f44*/ 	.word	0x0002a8a0
        /*0f48*/ 	.short	0x010a
        /*0f4a*/ 	.byte	0x3f
	.zero		1


	//   ....[53]....
        /*0f4c*/ 	.word	0x0001e000
        /*0f50*/ 	.word	0x0000000b
        /*0f54*/ 	.word	0x0002a8c0
        /*0f58*/ 	.short	0x010a
        /*0f5a*/ 	.byte	0x3f
	.zero		1


	//   ....[54]....
        /*0f5c*/ 	.word	0x0001e430
        /*0f60*/ 	.word	0x0000000a
        /*0f64*/ 	.word	0x0002a8a0
        /*0f68*/ 	.short	0x010a
        /*0f6a*/ 	.byte	0x3f
	.zero		1


	//   ....[55]....
        /*0f6c*/ 	.word	0x0001e860
        /*0f70*/ 	.word	0x0000000a
        /*0f74*/ 	.word	0x0002a8c0
        /*0f78*/ 	.short	0x010a
        /*0f7a*/ 	.byte	0x3f
	.zero		1


	//   ....[56]....
        /*0f7c*/ 	.word	0x0001f800
        /*0f80*/ 	.word	0x00000007
        /*0f84*/ 	.word	0x0002a840
        /*0f88*/ 	.short	0x010a
        /*0f8a*/ 	.byte	0x3f
	.zero		1


	//   ....[57]....
        /*0f8c*/ 	.word	0x0001fee0
        /*0f90*/ 	.word	0x00000007
        /*0f94*/ 	.word	0x0002a830
        /*0f98*/ 	.short	0x0107
        /*0f9a*/ 	.byte	0x3f
	.zero		1


	//   ....[58]....
        /*0f9c*/ 	.word	0x0001ffa0
        /*0fa0*/ 	.word	0x00000007
        /*0fa4*/ 	.word	0x0002a830
        /*0fa8*/ 	.short	0x0101
        /*0faa*/ 	.byte	0x3f
	.zero		1


	//   ....[59]....
        /*0fac*/ 	.word	0x00020b90
        /*0fb0*/ 	.word	0x00000016
        /*0fb4*/ 	.word	0x0002a800
        /*0fb8*/ 	.short	0x0107
        /*0fba*/ 	.byte	0x3f
	.zero		1


	//   ....[60]....
        /*0fbc*/ 	.word	0x00020c90
        /*0fc0*/ 	.word	0x00000016
        /*0fc4*/ 	.word	0x0002a800
        /*0fc8*/ 	.short	0x0101
        /*0fca*/ 	.byte	0x3f
	.zero		1


	//   ....[61]....
        /*0fcc*/ 	.word	0x00020cb0
        /*0fd0*/ 	.word	0x00000016
        /*0fd4*/ 	.word	0x0002a820
        /*0fd8*/ 	.short	0x010a
        /*0fda*/ 	.byte	0x3f
	.zero		1


	//   ....[62]....
        /*0fdc*/ 	.word	0x00021020
        /*0fe0*/ 	.word	0x00000005
        /*0fe4*/ 	.word	0x0002a840
        /*0fe8*/ 	.short	0x010a
        /*0fea*/ 	.byte	0x3f
	.zero		1


	//   ....[63]....
        /*0fec*/ 	.word	0x00021520
        /*0ff0*/ 	.word	0x00000005
        /*0ff4*/ 	.word	0x0002a830
        /*0ff8*/ 	.short	0x0107
        /*0ffa*/ 	.byte	0x3f
	.zero		1


	//   ....[64]....
        /*0ffc*/ 	.word	0x000215d0
        /*1000*/ 	.word	0x00000005
        /*1004*/ 	.word	0x0002a830
        /*1008*/ 	.short	0x0101
        /*100a*/ 	.byte	0x3f
	.zero		1


	//   ....[65]....
        /*100c*/ 	.word	0x00021630
        /*1010*/ 	.word	0x00000005
        /*1014*/ 	.word	0x0002a860
        /*1018*/ 	.short	0x010a
        /*101a*/ 	.byte	0x3f
	.zero		1


	//   ....[66]....
        /*101c*/ 	.word	0x00021aa0
        /*1020*/ 	.word	0x00000005
        /*1024*/ 	.word	0x0002a850
        /*1028*/ 	.short	0x0107
        /*102a*/ 	.byte	0x3f
	.zero		1


	//   ....[67]....
        /*102c*/ 	.word	0x00021be0
        /*1030*/ 	.word	0x00000005
        /*1034*/ 	.word	0x0002a850
        /*1038*/ 	.short	0x0101
        /*103a*/ 	.byte	0x3f
	.zero		1


	//   ....[68]....
        /*103c*/ 	.word	0x00021e60
        /*1040*/ 	.word	0x00000000
        /*1044*/ 	.word	0x0002a860
        /*1048*/ 	.short	0x010a
        /*104a*/ 	.byte	0x3f
	.zero		1


	//   ....[69]....
        /*104c*/ 	.word	0x000222d0
        /*1050*/ 	.word	0x00000000
        /*1054*/ 	.word	0x0002a850
        /*1058*/ 	.short	0x0107
        /*105a*/ 	.byte	0x3f
	.zero		1


	//   ....[70]....
        /*105c*/ 	.word	0x00022390
        /*1060*/ 	.word	0x00000000
        /*1064*/ 	.word	0x0002a850
        /*1068*/ 	.short	0x0101
        /*106a*/ 	.byte	0x3f
	.zero		1


	//   ....[71]....
        /*106c*/ 	.word	0x000230b0
        /*1070*/ 	.word	0x00000005
        /*1074*/ 	.word	0x0002a820
        /*1078*/ 	.short	0x010a
        /*107a*/ 	.byte	0x3f
	.zero		1


	//   ....[72]....
        /*107c*/ 	.word	0x00023240
        /*1080*/ 	.word	0x00000003
        /*1084*/ 	.word	0x0002a840
        /*1088*/ 	.short	0x010a
        /*108a*/ 	.byte	0x3f
	.zero		1


	//   ....[73]....
        /*108c*/ 	.word	0x000232e0
        /*1090*/ 	.word	0x00000005
        /*1094*/ 	.word	0x0002a840
        /*1098*/ 	.short	0x010a
        /*109a*/ 	.byte	0x3f
	.zero		1


	//   ....[74]....
        /*109c*/ 	.word	0x00023320
        /*10a0*/ 	.word	0x00000003
        /*10a4*/ 	.word	0x0002a860
        /*10a8*/ 	.short	0x010a
        /*10aa*/ 	.byte	0x3f
	.zero		1


	//   ....[75]....
        /*10ac*/ 	.word	0x00023360
        /*10b0*/ 	.word	0x00000005
        /*10b4*/ 	.word	0x0002a860
        /*10b8*/ 	.short	0x010a
        /*10ba*/ 	.byte	0x3f
	.zero		1


	//   ....[76]....
        /*10bc*/ 	.word	0x000233c0
        /*10c0*/ 	.word	0x00000056
        /*10c4*/ 	.word	0x0002a890
        /*10c8*/ 	.short	0x010a
        /*10ca*/ 	.byte	0x3f
	.zero		1


	//   ....[77]....
        /*10cc*/ 	.word	0x00023670
        /*10d0*/ 	.word	0x00000056
        /*10d4*/ 	.word	0x0002a890
        /*10d8*/ 	.short	0x010a
        /*10da*/ 	.byte	0x3f
	.zero		1


	//   ....[78]....
        /*10dc*/ 	.word	0x00023920
        /*10e0*/ 	.word	0x00000056
        /*10e4*/ 	.word	0x0002a890
        /*10e8*/ 	.short	0x010a
        /*10ea*/ 	.byte	0x3f
	.zero		1


	//   ....[79]....
        /*10ec*/ 	.word	0x00023bd0
        /*10f0*/ 	.word	0x00000056
        /*10f4*/ 	.word	0x0002a8b0
        /*10f8*/ 	.short	0x010a
        /*10fa*/ 	.byte	0x3f
	.zero		1


	//   ....[80]....
        /*10fc*/ 	.word	0x00023fb0
        /*1100*/ 	.word	0x00000002
        /*1104*/ 	.word	0x0002a800
        /*1108*/ 	.short	0x010a
        /*110a*/ 	.byte	0x3f
	.zero		1


	//   ....[81]....
        /*110c*/ 	.word	0x00024390
        /*1110*/ 	.word	0x00000002
        /*1114*/ 	.word	0x0002a800
        /*1118*/ 	.short	0x010a
        /*111a*/ 	.byte	0x3f
	.zero		1


	//   ....[82]....
        /*111c*/ 	.word	0x000243e0
        /*1120*/ 	.word	0x00000000
        /*1124*/ 	.word	0x0002a830
        /*1128*/ 	.short	0x010a
        /*112a*/ 	.byte	0x3f
	.zero		1


	//   ....[83]....
        /*112c*/ 	.word	0x00024430
        /*1130*/ 	.word	0x0000000f
        /*1134*/ 	.word	0x0002a830
        /*1138*/ 	.short	0x010a
        /*113a*/ 	.byte	0x3f
	.zero		1


	//   ....[84]....
        /*113c*/ 	.word	0x00024480
        /*1140*/ 	.word	0x0000000b
        /*1144*/ 	.word	0x0002a850
        /*1148*/ 	.short	0x010a
        /*114a*/ 	.byte	0x3f
	.zero		1


	//   ....[85]....
        /*114c*/ 	.word	0x000244d0
        /*1150*/ 	.word	0x0000000a
        /*1154*/ 	.word	0x0002a830
        /*1158*/ 	.short	0x010a
        /*115a*/ 	.byte	0x3f
	.zero		1


	//   ....[86]....
        /*115c*/ 	.word	0x00024520
        /*1160*/ 	.word	0x0000000b
        /*1164*/ 	.word	0x0002a850
        /*1168*/ 	.short	0x010a
        /*116a*/ 	.byte	0x3f
	.zero		1


	//   ....[87]....
        /*116c*/ 	.word	0x00024570
        /*1170*/ 	.word	0x0000000c
        /*1174*/ 	.word	0x0002a850
        /*1178*/ 	.short	0x010a
        /*117a*/ 	.byte	0x3f
	.zero		1


	//   ....[88]....
        /*117c*/ 	.word	0x00024710
        /*1180*/ 	.word	0x00000016
        /*1184*/ 	.word	0x0002a820
        /*1188*/ 	.short	0x010a
        /*118a*/ 	.byte	0x3f
	.zero		1


	//   ....[89]....
        /*118c*/ 	.word	0x00024760
        /*1190*/ 	.word	0x0000000b
        /*1194*/ 	.word	0x0002a8a0
        /*1198*/ 	.short	0x010a
        /*119a*/ 	.byte	0x3f
	.zero		1


	//   ....[90]....
        /*119c*/ 	.word	0x000247b0
        /*11a0*/ 	.word	0x0000000b
        /*11a4*/ 	.word	0x0002a8c0
        /*11a8*/ 	.short	0x010a
        /*11aa*/ 	.byte	0x3f
	.zero		1


	//   ....[91]....
        /*11ac*/ 	.word	0x00024800
        /*11b0*/ 	.word	0x0000000a
        /*11b4*/ 	.word	0x0002a8a0
        /*11b8*/ 	.short	0x010a
        /*11ba*/ 	.byte	0x3f
	.zero		1


	//   ....[92]....
        /*11bc*/ 	.word	0x00024850
        /*11c0*/ 	.word	0x0000000a
        /*11c4*/ 	.word	0x0002a8c0
        /*11c8*/ 	.short	0x010a
        /*11ca*/ 	.byte	0x3f
	.zero		1


	//   ....[93]....
        /*11cc*/ 	.word	0x00024970
        /*11d0*/ 	.word	0x00000007
        /*11d4*/ 	.word	0x0002a840
        /*11d8*/ 	.short	0x010a
        /*11da*/ 	.byte	0x3f
	.zero		1


	//   ....[94]....
        /*11dc*/ 	.word	0x00025d70
        /*11e0*/ 	.word	0x00000016
        /*11e4*/ 	.word	0x0002a820
        /*11e8*/ 	.short	0x010a
        /*11ea*/ 	.byte	0x3f
	.zero		1


	//   ....[95]....
        /*11ec*/ 	.word	0x00025dc0
        /*11f0*/ 	.word	0x00000005
        /*11f4*/ 	.word	0x0002a840
        /*11f8*/ 	.short	0x010a
        /*11fa*/ 	.byte	0x3f
	.zero		1


	//   ....[96]....
        /*11fc*/ 	.word	0x00026580
        /*1200*/ 	.word	0x00000005
        /*1204*/ 	.word	0x0002a860
        /*1208*/ 	.short	0x010a
        /*120a*/ 	.byte	0x3f
	.zero		1


	//   ....[97]....
        /*120c*/ 	.word	0x00026d90
        /*1210*/ 	.word	0x00000000
        /*1214*/ 	.word	0x0002a860
        /*1218*/ 	.short	0x010a
        /*121a*/ 	.byte	0x3f
	.zero		1


	//   ....[98]....
        /*121c*/ 	.word	0x00027ec0
        /*1220*/ 	.word	0x00000005
        /*1224*/ 	.word	0x0002a820
        /*1228*/ 	.short	0x010a
        /*122a*/ 	.byte	0x3f
	.zero		1


	//   ....[99]....
        /*122c*/ 	.word	0x00028060
        /*1230*/ 	.word	0x00000003
        /*1234*/ 	.word	0x0002a840
        /*1238*/ 	.short	0x010a
        /*123a*/ 	.byte	0x3f
	.zero		1


	//   ....[100]....
        /*123c*/ 	.word	0x000280b0
        /*1240*/ 	.word	0x00000005
        /*1244*/ 	.word	0x0002a840
        /*1248*/ 	.short	0x010a
        /*124a*/ 	.byte	0x3f
	.zero		1


	//   ....[101]....
        /*124c*/ 	.word	0x00028100
        /*1250*/ 	.word	0x00000003
        /*1254*/ 	.word	0x0002a860
        /*1258*/ 	.short	0x010a
        /*125a*/ 	.byte	0x3f
	.zero		1


	//----- nvinfo : EIATTR_NUM_MBARRIERS
	.align		4
.L_572:
        /*125c*/ 	.byte	0x03, 0x38
        /*125e*/ 	.short	0x0016


	//----- nvinfo : EIATTR_EXIT_INSTR_OFFSETS
	.align		4
        /*1260*/ 	.byte	0x04, 0x1c
        /*1262*/ 	.short	(.L_574 - .L_573)


	//   ....[0]....
.L_573:
        /*1264*/ 	.word	0x000233b0


	//----- nvinfo : EIATTR_MAX_THREADS
	.align		4
.L_574:
        /*1268*/ 	.byte	0x04, 0x05
        /*126a*/ 	.short	(.L_576 - .L_575)
.L_575:
        /*126c*/ 	.word	0x00000180
        /*1270*/ 	.word	0x00000001
        /*1274*/ 	.word	0x00000001


	//----- nvinfo : EIATTR_CRS_STACK_SIZE
	.align		4
.L_576:
        /*1278*/ 	.byte	0x04, 0x1e
        /*127a*/ 	.short	(.L_578 - .L_577)
.L_577:
        /*127c*/ 	.word	0x00000000


	//----- nvinfo : EIATTR_CBANK_PARAM_SIZE
	.align		4
.L_578:
        /*1280*/ 	.byte	0x03, 0x19
        /*1282*/ 	.short	0x0af0


	//----- nvinfo : EIATTR_PARAM_CBANK
	.align		4
        /*1284*/ 	.byte	0x04, 0x0a
        /*1286*/ 	.short	(.L_580 - .L_579)
	.align		4
.L_579:
        /*1288*/ 	.word	index@(.nv.constant0._ZN7cutlass13device_kernelIN5flash11enable_sm90INS1_16FlashAttnFwdSm90INS1_25CollectiveMainloopFwdSm90ILi2EN4cute5tupleIJNS5_1CILi1EEES8_S8_EEENS6_IJNS7_ILi128EEENS7_ILi96EEENS7_ILi192EEEEEELi128ENS_6half_tEfNS_4arch4Sm90ELb1ELb0ELb1ELb1ELb1ELb1ELb0ELb1ELb1ELb1ELb0ELb0EEENS1_21CollectiveEpilogueFwdINS6_IJSA_SA_SB_EEES9_SE_SG_Li256ELb1ELb1ELb0ELb0EEENS1_36VarlenDynamicPersistentTileSchedulerILi128ELi96ELi256ELi128ELb0ELb1ELb1ELb1ELb1ELb1EEEEEEEEEvNT_6ParamsE)
        /*128c*/ 	.short	0x0210
        /*128e*/ 	.short	0x0af0


	//----- nvinfo : EIATTR_SW_WAR
	.align		4
.L_580:
        /*1290*/ 	.byte	0x04, 0x36
        /*1292*/ 	.short	(.L_582 - .L_581)
.L_581:
        /*1294*/ 	.word	0x00000008
.L_582:


//--------------------- .nv.info._ZN7cutlass13device_kernelIN5flash11enable_sm90INS1_16FlashAttnFwdSm90INS1_25CollectiveMainloopFwdSm90ILi2EN4cute5tupleIJNS5_1CILi1EEES8_S8_EEENS6_IJNS7_ILi64EEESA_SA_EEELi512ENS_6half_tEfNS_4arch4Sm90ELb0ELb0ELb1ELb0ELb1ELb0ELb0ELb0ELb0ELb1ELb0ELb0EEENS1_21CollectiveEpilogueFwdINS6_IJSA_NS7_ILi512EEESA_EEES9_SC_SE_Li256ELb0ELb1ELb0ELb0EEENS1_29StaticPersistentTileSchedulerILb0EEEEEEEEEvNT_6ParamsE --------------------------
	.section	.nv.info._ZN7cutlass13device_kernelIN5flash11enable_sm90INS1_16FlashAttnFwdSm90INS1_25CollectiveMainloopFwdSm90ILi2EN4cute5tupleIJNS5_1CILi1EEES8_S8_EEENS6_IJNS7_ILi64EEESA_SA_EEELi512ENS_6half_tEfNS_4arch4Sm90ELb0ELb0ELb1ELb0ELb1ELb0ELb0ELb0ELb0ELb1ELb0ELb0EEENS1_21CollectiveEpilogueFwdINS6_IJSA_NS7_ILi512EEESA_EEES9_SC_SE_Li256ELb0ELb1ELb0ELb0EEENS1_29StaticPersistentTileSchedulerILb0EEEEEEEEEvNT_6ParamsE,"",@"SHT_CUDA_INFO"
	.sectionflags	@""
	.align	4


	//----- nvinfo : EIATTR_CUDA_API_VERSION
	.align		4
        /*0000*/ 	.byte	0x04, 0x37
        /*0002*/ 	.short	(.L_584 - .L_583)
.L_583:
        /*0004*/ 	.word	0x00000082


	//----- nvinfo : EIATTR_KPARAM_INFO
	.align		4
.L_584:
        /*0008*/ 	.byte	0x04, 0x17
        /*000a*/ 	.short	(.L_586 - .L_585)
.L_585:
        /*000c*/ 	.word	0x00000000
        /*0010*/ 	.short	0x0000
        /*0012*/ 	.short	0x0070
        /*0014*/ 	.byte	0x00, 0xf0, 0x01, 0x28


	//----- nvinfo : EIATTR_SPARSE_MMA_MASK
	.align		4
.L_586:
        /*0018*/ 	.byte	0x03, 0x50
        /*001a*/ 	.short	0x0000


	//----- nvinfo : EIATTR_MAXREG_COUNT
	.align		4
        /*001c*/ 	.byte	0x03, 0x1b
        /*001e*/ 	.short	0x00a8


	//----- nvinfo : EIATTR_NUM_BARRIERS
	.align		4
        /*0020*/ 	.byte	0x02, 0x4c
        /*0022*/ 	.byte	0x10
	.zero		1


	//----- nvinfo : EIATTR_EXTERNS
	.align		4
        /*0024*/ 	.byte	0x04, 0x0f
        /*0026*/ 	.short	(.L_588 - .L_587)


	//   ....[0]....
	.align		4
.L_587:
        /*0028*/ 	.word	index@(__assertfail)


	//----- nvinfo : EIATTR_ANNOTATIONS
	.align		4
.L_588:
        /*002c*/ 	.byte	0x04, 0x55
        /*002e*/ 	.short	(.L_590 - .L_589)


	//   ....[0]....
.L_589:
        /* <DEDUP_REMOVED lines=15> */


	//----- nvinfo : EIATTR_MERCURY_ISA_VERSION
	.align		4
.L_590:
        /*0108*/ 	.byte	0x03, 0x5f
        /*010a*/ 	.short	0x0101


	//----- nvinfo : EIATTR_INT_WARP_WIDE_INSTR_OFFSETS
	.align		4
        /*010c*/ 	.byte	0x04, 0x31
        /*010e*/ 	.short	(.L_592 - .L_591)


	//   ....[0]....
.L_591:
        /*0110*/ 	.word	0x000000c0


	//   ....[1]....
        /*0114*/ 	.word	0x000000d0


	//   ....[2]....
        /*0118*/ 	.word	0x00000170


	//----- nvinfo : EIATTR_COOP_GROUP_MASK_REGIDS
	.align		4
.L_592:
        /*011c*/ 	.byte	0x04, 0x29
        /*011e*/ 	.short	(.L_594 - .L_593)


	//   ....[0]....
.L_593:
        /*0120*/ 	.word	0xffffffff


	//   ....[1]....
        /*0124*/ 	.word	0xffffffff


	//   ....[2]....
        /*0128*/ 	.word	0xffffffff


	//   ....[3]....
        /*012c*/ 	.word	0xffffffff


	//   ....[4]....
        /*0130*/ 	.word	0xffffffff


	//   ....[5]....
        /*0134*/ 	.word	0xffffffff


	//   ....[6]....
        /*0138*/ 	.word	0xffffffff


	//   ....[7]....
        /*013c*/ 	.word	0xffffffff


	//   ....[8]....
        /*0140*/ 	.word	0xffffffff


	//   ....[9]....
        /*0144*/ 	.word	0xffffffff


	//   ....[10]....
        /*0148*/ 	.word	0xffffffff


	//   ....[11]....
        /*014c*/ 	.word	0xffffffff


	//   ....[12]....
        /*0150*/ 	.word	0xffffffff


	//   ....[13]....
        /*0154*/ 	.word	0xffffffff


	//   ....[14]....
        /*0158*/ 	.word	0xffffffff


	//   ....[15]....
        /*015c*/ 	.word	0xffffffff


	//   ....[16]....
        /*0160*/ 	.word	0xffffffff


	//   ....[17]....
        /*0164*/ 	.word	0xffffffff


	//   ....[18]....
        /*0168*/ 	.word	0xffffffff


	//   ....[19]....
        /*016c*/ 	.word	0xffffffff


	//   ....[20]....
        /*0170*/ 	.word	0xffffffff


	//   ....[21]....
        /*0174*/ 	.word	0xffffffff


	//   ....[22]....
        /*0178*/ 	.word	0xffffffff


	//   ....[23]....
        /*017c*/ 	.word	0xffffffff


	//   ....[24]....
        /*0180*/ 	.word	0xffffffff


	//   ....[25]....
        /*0184*/ 	.word	0xffffffff


	//   ....[26]....
        /*0188*/ 	.word	0xffffffff


	//   ....[27]....
        /*018c*/ 	.word	0xffffffff


	//   ....[28]....
        /*0190*/ 	.word	0xffffffff


	//   ....[29]....
        /*0194*/ 	.word	0xffffffff


	//   ....[30]....
        /*0198*/ 	.word	0xffffffff


	//   ....[31]....
        /*019c*/ 	.word	0xffffffff


	//   ....[32]....
        /*01a0*/ 	.word	0xffffffff


	//   ....[33]....
        /*01a4*/ 	.word	0xffffffff


	//   ....[34]....
        /*01a8*/ 	.word	0xffffffff


	//   ....[35]....
        /*01ac*/ 	.word	0xffffffff


	//   ....[36]....
        /*01b0*/ 	.word	0xffffffff


	//   ....[37]....
        /*01b4*/ 	.word	0xffffffff


	//   ....[38]....
        /*01b8*/ 	.word	0xffffffff


	//   ....[39]....
        /*01bc*/ 	.word	0xffffffff


	//   ....[40]....
        /*01c0*/ 	.word	0xffffffff


	//   ....[41]....
        /*01c4*/ 	.word	0xffffffff


	//   ....[42]....
        /*01c8*/ 	.word	0xffffffff


	//   ....[43]....
        /*01cc*/ 	.word	0xffffffff


	//   ....[44]....
        /*01d0*/ 	.word	0xffffffff


	//   ....[45]....
        /*01d4*/ 	.word	0xffffffff


	//   ....[46]....
        /*01d8*/ 	.word	0xffffffff


	//   ....[47]....
        /*01dc*/ 	.word	0xffffffff


	//   ....[48]....
        /*01e0*/ 	.word	0xffffffff


	//   ....[49]....
        /*01e4*/ 	.word	0xffffffff


	//   ....[50]....
        /*01e8*/ 	.word	0xffffffff


	//   ....[51]....
        /*01ec*/ 	.word	0xffffffff


	//   ....[52]....
        /*01f0*/ 	.word	0xffffffff


	//   ....[53]....
        /*01f4*/ 	.word	0xffffffff


	//   ....[54]....
        /*01f8*/ 	.word	0xffffffff


	//   ....[55]....
        /*01fc*/ 	.word	0xffffffff


	//   ....[56]....
        /*0200*/ 	.word	0xffffffff


	//   ....[57]....
        /*0204*/ 	.word	0xffffffff


	//   ....[58]....
        /*0208*/ 	.word	0xffffffff


	//   ....[59]....
        /*020c*/ 	.word	0xffffffff


	//   ....[60]....
        /*0210*/ 	.word	0xffffffff


	//   ....[61]....
        /*0214*/ 	.word	0xffffffff


	//   ....[62]....
        /*0218*/ 	.word	0xffffffff


	//   ....[63]....
        /*021c*/ 	.word	0xffffffff


	//   ....[64]....
        /*0220*/ 	.word	0xffffffff


	//   ....[65]....
        /*0224*/ 	.word	0xffffffff


	//   ....[66]....
        /*0228*/ 	.word	0xffffffff


	//   ....[67]....
        /*022c*/ 	.word	0xffffffff


	//   ....[68]....
        /*0230*/ 	.word	0xffffffff


	//   ....[69]....
        /*0234*/ 	.word	0xffffffff


	//   ....[70]....
        /*0238*/ 	.word	0xffffffff


	//   ....[71]....
        /*023c*/ 	.word	0xffffffff


	//   ....[72]....
        /*0240*/ 	.word	0x0500000f


	//   ....[73]....
        /*0244*/ 	.word	0x0500000f


	//   ....[74]....
        /*0248*/ 	.word	0x0500000f


	//   ....[75]....
        /*024c*/ 	.word	0x0500000f


	//   ....[76]....
        /*0250*/ 	.word	0x0500000f


	//   ....[77]....
        /*0254*/ 	.word	0x0500000f


	//   ....[78]....
        /*0258*/ 	.word	0x0500000f


	//   ....[79]....
        /*025c*/ 	.word	0x0500000f


	//   ....[80]....
        /*0260*/ 	.word	0x0500000f


	//   ....[81]....
        /*0264*/ 	.word	0x0500000f


	//   ....[82]....
        /*0268*/ 	.word	0x0500000f


	//   ....[83]....
        /*026c*/ 	.word	0x0500000f


	//   ....[84]....
        /*0270*/ 	.word	0x0500000f


	//   ....[85]....
        /*0274*/ 	.word	0x0500000f


	//   ....[86]....
        /*0278*/ 	.word	0x0500000f


	//   ....[87]....
        /*027c*/ 	.word	0x0500000f


	//   ....[88]....
        /*0280*/ 	.word	0x0500000f


	//   ....[89]....
        /*0284*/ 	.word	0x0500000f


	//   ....[90]....
        /*0288*/ 	.word	0x0500000f


	//   ....[91]....
        /*028c*/ 	.word	0x0500000f


	//   ....[92]....
        /*0290*/ 	.word	0x0500000f


	//   ....[93]....
        /*0294*/ 	.word	0x0500000f


	//   ....[94]....
        /*0298*/ 	.word	0x0500000f


	//   ....[95]....
        /*029c*/ 	.word	0x0500000f


	//   ....[96]....
        /*02a0*/ 	.word	0x0500000f


	//   ....[97]....
        /*02a4*/ 	.word	0x0500000f


	//   ....[98]....
        /*02a8*/ 	.word	0x0500000f


	//   ....[99]....
        /*02ac*/ 	.word	0x0500000f


	//   ....[100]....
        /*02b0*/ 	.word	0x0500000f


	//   ....[101]....
        /*02b4*/ 	.word	0x0500000f


	//   ....[102]....
        /*02b8*/ 	.word	0x0500000f


	//   ....[103]....
        /*02bc*/ 	.word	0x0500000f


	//   ....[104]....
        /*02c0*/ 	.word	0x0500000f


	//   ....[105]....
        /*02c4*/ 	.word	0x0500000f


	//   ....[106]....
        /*02c8*/ 	.word	0x0500000f


	//   ....[107]....
        /*02cc*/ 	.word	0x0500000f


	//   ....[108]....
        /*02d0*/ 	.word	0x0500000f


	//   ....[109]....
        /*02d4*/ 	.word	0x0500000f


	//   ....[110]....
        /*02d8*/ 	.word	0x0500000f


	//   ....[111]....
        /*02dc*/ 	.word	0x0500000f


	//   ....[112]....
        /*02e0*/ 	.word	0x0500000f


	//   ....[113]....
        /*02e4*/ 	.word	0x0500000f


	//----- nvinfo : EIATTR_COOP_GROUP_INSTR_OFFSETS
	.align		4
.L_594:
        /*02e8*/ 	.byte	0x04, 0x28
        /*02ea*/ 	.short	(.L_596 - .L_595)


	//   ....[0]....
.L_595:
        /*02ec*/ 	.word	0x00000070


	//   ....[1]....
        /*02f0*/ 	.word	0x000000b0


	//   ....[2]....
        /*02f4*/ 	.word	0x00000290


	//   ....[3]....
        /*02f8*/ 	.word	0x000003f0


	//   ....[4]....
        /*02fc*/ 	.word	0x00000510


	//   ....[5]....
        /*0300*/ 	.word	0x00000670


	//   ....[6]....
        /*0304*/ 	.word	0x000010e0


	//   ....[7]....
        /*0308*/ 	.word	0x000029c0


	//   ....[8]....
        /*030c*/ 	.word	0x00003790


	//   ....[9]....
        /*0310*/ 	.word	0x00003820


	//   ....[10]....
        /*0314*/ 	.word	0x00003a20


	//   ....[11]....
        /*0318*/ 	.word	0x00003b00


	//   ....[12]....
        /*031c*/ 	.word	0x00004370


	//   ....[13]....
        /*0320*/ 	.word	0x00004ba0


	//   ....[14]....
        /*0324*/ 	.word	0x00004c40


	//   ....[15]....
        /*0328*/ 	.word	0x00004f00


	//   ....[16]....
        /*032c*/ 	.word	0x00005040


	//   ....[17]....
        /*0330*/ 	.word	0x000060c0


	//   ....[18]....
        /*0334*/ 	.word	0x00006170


	//   ....[19]....
        /*0338*/ 	.word	0x000061a0


	//   ....[20]....
        /*033c*/ 	.word	0x00006200


	//   ....[21]....
        /*0340*/ 	.word	0x00006240


	//   ....[22]....
        /*0344*/ 	.word	0x00007540


	//   ....[23]....
        /*0348*/ 	.word	0x00007fa0


	//   ....[24]....
        /*034c*/ 	.word	0x00007fd0


	//   ....[25]....
        /*0350*/ 	.word	0x00007ff0


	//   ....[26]....
        /*0354*/ 	.word	0x00008010


	//   ....[27]....
        /*0358*/ 	.word	0x00008630


	//   ....[28]....
        /*035c*/ 	.word	0x00008650


	//   ....[29]....
        /*0360*/ 	.word	0x000088a0


	//   ....[30]....
        /*0364*/ 	.word	0x000088d0


	//   ....[31]....
        /*0368*/ 	.word	0x0000a300


	//   ....[32]....
        /*036c*/ 	.word	0x0000a330


	//   ....[33]....
        /*0370*/ 	.word	0x0000a350


	//   ....[34]....
        /*0374*/ 	.word	0x0000a390


	//   ....[35]....
        /*0378*/ 	.word	0x0000a400


	//   ....[36]....
        /*037c*/ 	.word	0x0000a420


	//   ....[37]....
        /*0380*/ 	.word	0x0000a440


	//   ....[38]....
        /*0384*/ 	.word	0x0000a460


	//   ....[39]....
        /*0388*/ 	.word	0x0000aa90


	//   ....[40]....
        /*038c*/ 	.word	0x0000aab0


	//   ....[41]....
        /*0390*/ 	.word	0x0000aad0


	//   ....[42]....
        /*0394*/ 	.word	0x0000ab20


	//   ....[43]....
        /*0398*/ 	.word	0x0000ab70


	//   ....[44]....
        /*039c*/ 	.word	0x0000ab90


	//   ....[45]....
        /*03a0*/ 	.word	0x0000abc0


	//   ....[46]....
        /*03a4*/ 	.word	0x0000abe0


	//   ....[47]....
        /*03a8*/ 	.word	0x0000b0b0


	//   ....[48]....
        /*03ac*/ 	.word	0x0000b0e0


	//   ....[49]....
        /*03b0*/ 	.word	0x0000b1c0


	//   ....[50]....
        /*03b4*/ 	.word	0x0000b1f0


	//   ....[51]....
        /*03b8*/ 	.word	0x0000b2a0


	//   ....[52]....
        /*03bc*/ 	.word	0x0000b2d0


	//   ....[53]....
        /*03c0*/ 	.word	0x0000b5e0


	//   ....[54]....
        /*03c4*/ 	.word	0x0000b650


	//   ....[55]....
        /*03c8*/ 	.word	0x0000bd00


	//   ....[56]....
        /*03cc*/ 	.word	0x0000bd20


	//   ....[57]....
        /*03d0*/ 	.word	0x0000bd30


	//   ....[58]....
        /*03d4*/ 	.word	0x0000bd40


	//   ....[59]....
        /*03d8*/ 	.word	0x0000bd60


	//   ....[60]....
        /*03dc*/ 	.word	0x0000bdc0


	//   ....[61]....
        /*03e0*/ 	.word	0x0000bdd0


	//   ....[62]....
        /*03e4*/ 	.word	0x0000bde0


	//   ....[63]....
        /*03e8*/ 	.word	0x0000c140


	//   ....[64]....
        /*03ec*/ 	.word	0x0000c170


	//   ....[65]....
        /*03f0*/ 	.word	0x0000c1c0


	//   ....[66]....
        /*03f4*/ 	.word	0x0000c1e0


	//   ....[67]....
        /*03f8*/ 	.word	0x0000c270


	//   ....[68]....
        /*03fc*/ 	.word	0x0000c290


	//   ....[69]....
        /*0400*/ 	.word	0x0000c2b0


	//   ....[70]....
        /*0404*/ 	.word	0x0000c2d0


	//   ....[71]....
        /*0408*/ 	.word	0x0000c870


	//   ....[72]....
        /*040c*/ 	.word	0x0000ce00


	//   ....[73]....
        /*0410*/ 	.word	0x0000cef0


	//   ....[74]....
        /*0414*/ 	.word	0x0000cf90


	//   ....[75]....
        /*0418*/ 	.word	0x0000d000


	//   ....[76]....
        /*041c*/ 	.word	0x0000d0e0


	//   ....[77]....
        /*0420*/ 	.word	0x0000d150


	//   ....[78]....
        /*0424*/ 	.word	0x0000d220


	//   ....[79]....
        /*0428*/ 	.word	0x0000d290


	//   ....[80]....
        /*042c*/ 	.word	0x0000d350


	//   ....[81]....
        /*0430*/ 	.word	0x0000d3e0


	//   ....[82]....
        /*0434*/ 	.word	0x0000d450


	//   ....[83]....
        /*0438*/ 	.word	0x0000d4d0


	//   ....[84]....
        /*043c*/ 	.word	0x0000d570


	//   ....[85]....
        /*0440*/ 	.word	0x0000d5d0


	//   ....[86]....
        /*0444*/ 	.word	0x0000d690


	//   ....[87]....
        /*0448*/ 	.word	0x0000d6f0


	//   ....[88]....
        /*044c*/ 	.word	0x0000d790


	//   ....[89]....
        /*0450*/ 	.word	0x0000d8d0


	//   ....[90]....
        /*0454*/ 	.word	0x0000d9b0


	//   ....[91]....
        /*0458*/ 	.word	0x0000db30


	//   ....[92]....
        /*045c*/ 	.word	0x0000dc70


	//   ....[93]....
        /*0460*/ 	.word	0x0000dd80


	//   ....[94]....
        /*0464*/ 	.word	0x0000dec0


	//   ....[95]....
        /*0468*/ 	.word	0x0000dfd0


	//   ....[96]....
        /*046c*/ 	.word	0x0000e0a0


	//   ....[97]....
        /*0470*/ 	.word	0x0000e180


	//   ....[98]....
        /*0474*/ 	.word	0x0000e220


	//   ....[99]....
        /*0478*/ 	.word	0x0000e280


	//   ....[100]....
        /*047c*/ 	.word	0x0000e320


	//   ....[101]....
        /*0480*/ 	.word	0x0000e380


	//   ....[102]....
        /*0484*/ 	.word	0x0000e430


	//   ....[103]....
        /*0488*/ 	.word	0x0000e490


	//   ....[104]....
        /*048c*/ 	.word	0x0000e540


	//   ....[105]....
        /*0490*/ 	.word	0x0000e620


	//   ....[106]....
        /*0494*/ 	.word	0x0000e6e0


	//   ....[107]....
        /*0498*/ 	.word	0x0000e7c0


	//   ....[108]....
        /*049c*/ 	.word	0x0000e8d0


	//   ....[109]....
        /*04a0*/ 	.word	0x0000e9e0


	//   ....[110]....
        /*04a4*/ 	.word	0x0000eac0


	//   ....[111]....
        /*04a8*/ 	.word	0x0000ebc0


	//   ....[112]....
        /*04ac*/ 	.word	0x0000ec90


	//   ....[113]....
        /*04b0*/ 	.word	0x0000eda0


	//----- nvinfo : EIATTR_REG_RECONFIG
	.align		4
.L_596:
        /*04b4*/ 	.byte	0x01, 0x54
	.zero		2


	//----- nvinfo : EIATTR_SYSCALL_OFFSETS
	.align		4
        /*04b8*/ 	.byte	0x04, 0x46
        /*04ba*/ 	.short	(.L_598 - .L_597)


	//   ....[0]....
.L_597:
        /*04bc*/ 	.word	0x00002b80


	//   ....[1]....
        /*04c0*/ 	.word	0x00009bb0


	//   ....[2]....
        /*04c4*/ 	.word	0x00009cf0


	//   ....[3]....
        /*04c8*/ 	.word	0x00009de0


	//   ....[4]....
        /*04cc*/ 	.word	0x0000a790


	//----- nvinfo : EIATTR_MBARRIER_INSTR_OFFSETS
	.align		4
.L_598:
        /*04d0*/ 	.byte	0x04, 0x39
        /*04d2*/ 	.short	(.L_600 - .L_599)


	//   ....[0]....
.L_599:
        /*04d4*/ 	.word	0x00000180
        /*04d8*/ 	.word	0x000000ff
        /*04dc*/ 	.word	0x00028c00
        /*04e0*/ 	.short	0x0100
        /*04e2*/ 	.byte	0x08
	.zero		1


	//   ....[1]....
        /*04e4*/ 	.word	0x00000190
        /*04e8*/ 	.word	0x000000ff
        /*04ec*/ 	.word	0x00028c20
        /*04f0*/ 	.short	0x0100
        /*04f2*/ 	.byte	0x08
	.zero		1


	//   ....[2]....
        /*04f4*/ 	.word	0x00000240
        /*04f8*/ 	.word	0x000000ff
        /*04fc*/ 	.word	0x00028c30
        /*0500*/ 	.short	0x0100
        /*0502*/ 	.byte	0x06
	.zero		1


	//   ....[3]....
        /*0504*/ 	.word	0x00000250
        /*0508*/ 	.word	0x000000ff
        /*050c*/ 	.word	0x00028c40
        /*0510*/ 	.short	0x0100
        /*0512*/ 	.byte	0x06
	.zero		1


	//   ....[4]....
        /*0514*/ 	.word	0x00000260
        /*0518*/ 	.word	0x000000ff
        /*051c*/ 	.word	0x00028c38
        /*0520*/ 	.short	0x0100
        /*0522*/ 	.byte	0x06
	.zero		1


	//   ....[5]....
        /*0524*/ 	.word	0x00000270
        /*0528*/ 	.word	0x000000ff
        /*052c*/ 	.word	0x00028c48
        /*0530*/ 	.short	0x0100
        /*0532*/ 	.byte	0x06
	.zero		1


	//   ....[6]....
        /*0534*/ 	.word	0x000003a0
        /*0538*/ 	.word	0x000000ff
        /*053c*/ 	.word	0x00028c50
        /*0540*/ 	.short	0x0100
        /*0542*/ 	.byte	0x08
	.zero		1


	//   ....[7]....
        /*0544*/ 	.word	0x000003b0
        /*0548*/ 	.word	0x000000ff
        /*054c*/ 	.word	0x00028c60
        /*0550*/ 	.short	0x0100
        /*0552*/ 	.byte	0x08
	.zero		1


	//   ....[8]....
        /*0554*/ 	.word	0x000003c0
        /*0558*/ 	.word	0x000000ff
        /*055c*/ 	.word	0x00028c58
        /*0560*/ 	.short	0x0100
        /*0562*/ 	.byte	0x08
	.zero		1


	//   ....[9]....
        /*0564*/ 	.word	0x000003d0
        /*0568*/ 	.word	0x000000ff
        /*056c*/ 	.word	0x00028c68
        /*0570*/ 	.short	0x0100
        /*0572*/ 	.byte	0x08
	.zero		1


	//   ....[10]....
        /*0574*/ 	.word	0x000004c0
        /*0578*/ 	.word	0x000000ff
        /*057c*/ 	.word	0x00028c70
        /*0580*/ 	.short	0x0100
        /*0582*/ 	.byte	0x06
	.zero		1


	//   ....[11]....
        /*0584*/ 	.word	0x000004d0
        /*0588*/ 	.word	0x000000ff
        /*058c*/ 	.word	0x00028c80
        /*0590*/ 	.short	0x0100
        /*0592*/ 	.byte	0x06
	.zero		1


	//   ....[12]....
        /*0594*/ 	.word	0x000004e0
        /*0598*/ 	.word	0x000000ff
        /*059c*/ 	.word	0x00028c78
        /*05a0*/ 	.short	0x0100
        /*05a2*/ 	.byte	0x06
	.zero		1


	//   ....[13]....
        /*05a4*/ 	.word	0x000004f0
        /*05a8*/ 	.word	0x000000ff
        /*05ac*/ 	.word	0x00028c88
        /*05b0*/ 	.short	0x0100
        /*05b2*/ 	.byte	0x06
	.zero		1


	//   ....[14]....
        /*05b4*/ 	.word	0x00000620
        /*05b8*/ 	.word	0x000000ff
        /*05bc*/ 	.word	0x00028c90
        /*05c0*/ 	.short	0x0100
        /*05c2*/ 	.byte	0x08
	.zero		1


	//   ....[15]....
        /*05c4*/ 	.word	0x00000630
        /*05c8*/ 	.word	0x000000ff
        /*05cc*/ 	.word	0x00028ca0
        /*05d0*/ 	.short	0x0100
        /*05d2*/ 	.byte	0x08
	.zero		1


	//   ....[16]....
        /*05d4*/ 	.word	0x00000640
        /*05d8*/ 	.word	0x000000ff
        /*05dc*/ 	.word	0x00028c98
        /*05e0*/ 	.short	0x0100
        /*05e2*/ 	.byte	0x08
	.zero		1


	//   ....[17]....
        /*05e4*/ 	.word	0x00000650
        /*05e8*/ 	.word	0x000000ff
        /*05ec*/ 	.word	0x00028ca8
        /*05f0*/ 	.short	0x0100
        /*05f2*/ 	.byte	0x08
	.zero		1


	//   ....[18]....
        /*05f4*/ 	.word	0x00000790
        /*05f8*/ 	.word	0x000000ff
        /*05fc*/ 	.word	0x00028cb0
        /*0600*/ 	.short	0x0100
        /*0602*/ 	.byte	0x08
	.zero		1


	//   ....[19]....
        /*0604*/ 	.word	0x000007a0
        /*0608*/ 	.word	0x000000ff
        /*060c*/ 	.word	0x00028cc0
        /*0610*/ 	.short	0x0100
        /*0612*/ 	.byte	0x08
	.zero		1


	//   ....[20]....
        /*0614*/ 	.word	0x000007b0
        /*0618*/ 	.word	0x000000ff
        /*061c*/ 	.word	0x00028cb8
        /*0620*/ 	.short	0x0100
        /*0622*/ 	.byte	0x08
	.zero		1


	//   ....[21]....
        /*0624*/ 	.word	0x000007c0
        /*0628*/ 	.word	0x000000ff
        /*062c*/ 	.word	0x00028cc8
        /*0630*/ 	.short	0x0100
        /*0632*/ 	.byte	0x08
	.zero		1


	//   ....[22]....
        /*0634*/ 	.word	0x000011f0
        /*0638*/ 	.word	0x000000ff
        /*063c*/ 	.word	0x00028c50
        /*0640*/ 	.short	0x010a
        /*0642*/ 	.byte	0x10
	.zero		1


	//   ....[23]....
        /*0644*/ 	.word	0x000014d0
        /*0648*/ 	.word	0x000000ff
        /*064c*/ 	.word	0x00000000
        /*0650*/ 	.short	0x0101
        /*0652*/ 	.byte	0x06
	.zero		1


	//   ....[24]....
        /*0654*/ 	.word	0x00001e10
        /*0658*/ 	.word	0x000000ff
        /*065c*/ 	.word	0x00028c50
        /*0660*/ 	.short	0x010a
        /*0662*/ 	.byte	0x06
	.zero		1


	//   ....[25]....
        /*0664*/ 	.word	0x00001e50
        /*0668*/ 	.word	0x000000ff
        /*066c*/ 	.word	0x00028c50
        /*0670*/ 	.short	0x010a
        /*0672*/ 	.byte	0x06
	.zero		1


	//   ....[26]....
        /*0674*/ 	.word	0x000020b0
        /*0678*/ 	.word	0x000000ff
        /*067c*/ 	.word	0x00000000
        /*0680*/ 	.short	0x0101
        /*0682*/ 	.byte	0x06
	.zero		1


	//   ....[27]....
        /*0684*/ 	.word	0x00002c00
        /*0688*/ 	.word	0x000000ff
        /*068c*/ 	.word	0x00028c00
        /*0690*/ 	.short	0x010a
        /*0692*/ 	.byte	0x2a
	.zero		1


	//   ....[28]....
        /*0694*/ 	.word	0x00002c80
        /*0698*/ 	.word	0x00000007
        /*069c*/ 	.word	0x00028c30
        /*06a0*/ 	.short	0x010a
        /*06a2*/ 	.byte	0x3f
	.zero		1


	//   ....[29]....
        /*06a4*/ 	.word	0x00002cc0
        /*06a8*/ 	.word	0x00000007
        /*06ac*/ 	.word	0x00028c30
        /*06b0*/ 	.short	0x010a
        /*06b2*/ 	.byte	0x3f
	.zero		1


	//   ....[30]....
        /*06b4*/ 	.word	0x000033f0
        /*06b8*/ 	.word	0x000000ff
        /*06bc*/ 	.word	0x00000000
        /*06c0*/ 	.short	0x0101
        /*06c2*/ 	.byte	0x06
	.zero		1


	//   ....[31]....
        /*06c4*/ 	.word	0x00004120
        /*06c8*/ 	.word	0x00000007
        /*06cc*/ 	.word	0x00028c50
        /*06d0*/ 	.short	0x010a
        /*06d2*/ 	.byte	0x3f
	.zero		1


	//   ....[32]....
        /*06d4*/ 	.word	0x00004170
        /*06d8*/ 	.word	0x00000007
        /*06dc*/ 	.word	0x00028c50
        /*06e0*/ 	.short	0x010a
        /*06e2*/ 	.byte	0x3f
	.zero		1


	//   ....[33]....
        /*06e4*/ 	.word	0x00004400
        /*06e8*/ 	.word	0x000000ff
        /*06ec*/ 	.word	0x00000000
        /*06f0*/ 	.short	0x0101
        /*06f2*/ 	.byte	0x06
	.zero		1


	//   ....[34]....
        /*06f4*/ 	.word	0x00004550
        /*06f8*/ 	.word	0x000000ff
        /*06fc*/ 	.word	0x00028c30
        /*0700*/ 	.short	0x010a
        /*0702*/ 	.byte	0x15
	.zero		1


	//   ....[35]....
        /*0704*/ 	.word	0x00004590
        /*0708*/ 	.word	0x000000ff
        /*070c*/ 	.word	0x00028c30
        /*0710*/ 	.short	0x010a
        /*0712*/ 	.byte	0x15
	.zero		1


	//   ....[36]....
        /*0714*/ 	.word	0x000049a0
        /*0718*/ 	.word	0x000000ff
        /*071c*/ 	.word	0x00000000
        /*0720*/ 	.short	0x0101
        /*0722*/ 	.byte	0x06
	.zero		1


	//   ....[37]....
        /*0724*/ 	.word	0x00005e80
        /*0728*/ 	.word	0x000000ff
        /*072c*/ 	.word	0x00028c50
        /*0730*/ 	.short	0x010a
        /*0732*/ 	.byte	0x15
	.zero		1


	//   ....[38]....
        /*0734*/ 	.word	0x00005ec0
        /*0738*/ 	.word	0x000000ff
        /*073c*/ 	.word	0x00028c50
        /*0740*/ 	.short	0x010a
        /*0742*/ 	.byte	0x15
	.zero		1


	//   ....[39]....
        /*0744*/ 	.word	0x00006150
        /*0748*/ 	.word	0x000000ff
        /*074c*/ 	.word	0x00000000
        /*0750*/ 	.short	0x0101
        /*0752*/ 	.byte	0x15
	.zero		1


	//   ....[40]....
        /*0754*/ 	.word	0x00008660
        /*0758*/ 	.word	0x000000ff
        /*075c*/ 	.word	0x00000000
        /*0760*/ 	.short	0x0101
        /*0762*/ 	.byte	0x04
	.zero		1


	//   ....[41]....
        /*0764*/ 	.word	0x0000a100
        /*0768*/ 	.word	0x00000013
        /*076c*/ 	.word	0x00028c40
        /*0770*/ 	.short	0x010a
        /*0772*/ 	.byte	0x3f
	.zero		1


	//   ....[42]....
        /*0774*/ 	.word	0x0000a570
        /*0778*/ 	.word	0x00000013
        /*077c*/ 	.word	0x00028c30
        /*0780*/ 	.short	0x0107
        /*0782*/ 	.byte	0x3f
	.zero		1


	//   ....[43]....
        /*0784*/ 	.word	0x0000a630
        /*0788*/ 	.word	0x00000013
        /*078c*/ 	.word	0x00028c30
        /*0790*/ 	.short	0x0101
        /*0792*/ 	.byte	0x3f
	.zero		1


	//   ....[44]....
        /*0794*/ 	.word	0x0000aca0
        /*0798*/ 	.word	0x000000ff
        /*079c*/ 	.word	0x00028c00
        /*07a0*/ 	.short	0x0107
        /*07a2*/ 	.byte	0x27
	.zero		1


	//   ....[45]....
        /*07a4*/ 	.word	0x0000ad00
        /*07a8*/ 	.word	0x000000ff
        /*07ac*/ 	.word	0x00028c00
        /*07b0*/ 	.short	0x0101
        /*07b2*/ 	.byte	0x27
	.zero		1


	//   ....[46]....
        /*07b4*/ 	.word	0x0000ad20
        /*07b8*/ 	.word	0x000000ff
        /*07bc*/ 	.word	0x00028c20
        /*07c0*/ 	.short	0x010a
        /*07c2*/ 	.byte	0x27
	.zero		1


	//   ....[47]....
        /*07c4*/ 	.word	0x0000adb0
        /*07c8*/ 	.word	0x00000013
        /*07cc*/ 	.word	0x00028c60
        /*07d0*/ 	.short	0x010a
        /*07d2*/ 	.byte	0x3f
	.zero		1


	//   ....[48]....
        /*07d4*/ 	.word	0x0000b7e0
        /*07d8*/ 	.word	0x00000013
        /*07dc*/ 	.word	0x00028c50
        /*07e0*/ 	.short	0x0107
        /*07e2*/ 	.byte	0x3f
	.zero		1


	//   ....[49]....
        /*07e4*/ 	.word	0x0000b8c0
        /*07e8*/ 	.word	0x00000013
        /*07ec*/ 	.word	0x00028c50
        /*07f0*/ 	.short	0x0101
        /*07f2*/ 	.byte	0x3f
	.zero		1


	//   ....[50]....
        /*07f4*/ 	.word	0x0000bb60
        /*07f8*/ 	.word	0x00000009
        /*07fc*/ 	.word	0x00028c40
        /*0800*/ 	.short	0x010a
        /*0802*/ 	.byte	0x3f
	.zero		1


	//   ....[51]....
        /*0804*/ 	.word	0x0000be90
        /*0808*/ 	.word	0x00000009
        /*080c*/ 	.word	0x00028c30
        /*0810*/ 	.short	0x0107
        /*0812*/ 	.byte	0x3f
	.zero		1


	//   ....[52]....
        /*0814*/ 	.word	0x0000bf50
        /*0818*/ 	.word	0x00000009
        /*081c*/ 	.word	0x00028c30
        /*0820*/ 	.short	0x0101
        /*0822*/ 	.byte	0x3f
	.zero		1


	//   ....[53]....
        /*0824*/ 	.word	0x0000bf80
        /*0828*/ 	.word	0x00000009
        /*082c*/ 	.word	0x00028c60
        /*0830*/ 	.short	0x010a
        /*0832*/ 	.byte	0x3f
	.zero		1


	//   ....[54]....
        /*0834*/ 	.word	0x0000c590
        /*0838*/ 	.word	0x00000009
        /*083c*/ 	.word	0x00028c50
        /*0840*/ 	.short	0x0107
        /*0842*/ 	.byte	0x3f
	.zero		1


	//   ....[55]....
        /*0844*/ 	.word	0x0000c670
        /*0848*/ 	.word	0x00000009
        /*084c*/ 	.word	0x00028c50
        /*0850*/ 	.short	0x0101
        /*0852*/ 	.byte	0x3f
	.zero		1


	//   ....[56]....
        /*0854*/ 	.word	0x0000c7f0
        /*0858*/ 	.word	0x00000004
        /*085c*/ 	.word	0x00028c20
        /*0860*/ 	.short	0x010a
        /*0862*/ 	.byte	0x3f
	.zero		1


	//   ....[57]....
        /*0864*/ 	.word	0x0000c970
        /*0868*/ 	.word	0x00000005
        /*086c*/ 	.word	0x00028c40
        /*0870*/ 	.short	0x010a
        /*0872*/ 	.byte	0x3f
	.zero		1


	//   ....[58]....
        /*0874*/ 	.word	0x0000ca10
        /*0878*/ 	.word	0x00000011
        /*087c*/ 	.word	0x00028c40
        /*0880*/ 	.short	0x010a
        /*0882*/ 	.byte	0x3f
	.zero		1


	//   ....[59]....
        /*0884*/ 	.word	0x0000ca50
        /*0888*/ 	.word	0x00000005
        /*088c*/ 	.word	0x00028c60
        /*0890*/ 	.short	0x010a
        /*0892*/ 	.byte	0x3f
	.zero		1


	//   ....[60]....
        /*0894*/ 	.word	0x0000ca90
        /*0898*/ 	.word	0x00000011
        /*089c*/ 	.word	0x00028c60
        /*08a0*/ 	.short	0x010a
        /*08a2*/ 	.byte	0x3f
	.zero		1


	//   ....[61]....
        /*08a4*/ 	.word	0x0000cb00
        /*08a8*/ 	.word	0x00000003
        /*08ac*/ 	.word	0x00028c50
        /*08b0*/ 	.short	0x010a
        /*08b2*/ 	.byte	0x3f
	.zero		1


	//   ....[62]....
        /*08b4*/ 	.word	0x0000cb60
        /*08b8*/ 	.word	0x00000004
        /*08bc*/ 	.word	0x00028c50
        /*08c0*/ 	.short	0x010a
        /*08c2*/ 	.byte	0x3f
	.zero		1


	//   ....[63]....
        /*08c4*/ 	.word	0x0000cbc0
        /*08c8*/ 	.word	0x00000003
        /*08cc*/ 	.word	0x00028c00
        /*08d0*/ 	.short	0x010a
        /*08d2*/ 	.byte	0x3f
	.zero		1


	//   ....[64]....
        /*08d4*/ 	.word	0x0000cc10
        /*08d8*/ 	.word	0x00000007
        /*08dc*/ 	.word	0x00028c30
        /*08e0*/ 	.short	0x010a
        /*08e2*/ 	.byte	0x3f
	.zero		1


	//   ....[65]....
        /*08e4*/ 	.word	0x0000cc60
        /*08e8*/ 	.word	0x00000007
        /*08ec*/ 	.word	0x00028c50
        /*08f0*/ 	.short	0x010a
        /*08f2*/ 	.byte	0x3f
	.zero		1


	//   ....[66]....
        /*08f4*/ 	.word	0x0000ccc0
        /*08f8*/ 	.word	0x00000004
        /*08fc*/ 	.word	0x00028c30
        /*0900*/ 	.short	0x010a
        /*0902*/ 	.byte	0x3f
	.zero		1


	//   ....[67]....
        /*0904*/ 	.word	0x0000cd20
        /*0908*/ 	.word	0x00000008
        /*090c*/ 	.word	0x00028c50
        /*0910*/ 	.short	0x010a
        /*0912*/ 	.byte	0x3f
	.zero		1


	//   ....[68]....
        /*0914*/ 	.word	0x0000ce40
        /*0918*/ 	.word	0x00000013
        /*091c*/ 	.word	0x00028c40
        /*0920*/ 	.short	0x010a
        /*0922*/ 	.byte	0x3f
	.zero		1


	//   ....[69]....
        /*0924*/ 	.word	0x0000d7d0
        /*0928*/ 	.word	0x00000003
        /*092c*/ 	.word	0x00028c20
        /*0930*/ 	.short	0x010a
        /*0932*/ 	.byte	0x3f
	.zero		1


	//   ....[70]....
        /*0934*/ 	.word	0x0000d820
        /*0938*/ 	.word	0x00000013
        /*093c*/ 	.word	0x00028c60
        /*0940*/ 	.short	0x010a
        /*0942*/ 	.byte	0x3f
	.zero		1


	//   ....[71]....
        /*0944*/ 	.word	0x0000e0d0
        /*0948*/ 	.word	0x00000009
        /*094c*/ 	.word	0x00028c40
        /*0950*/ 	.short	0x010a
        /*0952*/ 	.byte	0x3f
	.zero		1


	//   ....[72]....
        /*0954*/ 	.word	0x0000e570
        /*0958*/ 	.word	0x00000009
        /*095c*/ 	.word	0x00028c60
        /*0960*/ 	.short	0x010a
        /*0962*/ 	.byte	0x3f
	.zero		1


	//   ....[73]....
        /*0964*/ 	.word	0x0000ecc0
        /*0968*/ 	.word	0x00000004
        /*096c*/ 	.word	0x00028c20
        /*0970*/ 	.short	0x010a
        /*0972*/ 	.byte	0x3f
	.zero		1


	//   ....[74]....
        /*0974*/ 	.word	0x0000ee60
        /*0978*/ 	.word	0x00000005
        /*097c*/ 	.word	0x00028c40
        /*0980*/ 	.short	0x010a
        /*0982*/ 	.byte	0x3f
	.zero		1


	//   ....[75]....
        /*0984*/ 	.word	0x0000eeb0
        /*0988*/ 	.word	0x00000011
        /*098c*/ 	.word	0x00028c40
        /*0990*/ 	.short	0x010a
        /*0992*/ 	.byte	0x3f
	.zero		1


	//   ....[76]....
        /*0994*/ 	.word	0x0000ef00
        /*0998*/ 	.word	0x00000005
        /*099c*/ 	.word	0x00028c60
        /*09a0*/ 	.short	0x010a
        /*09a2*/ 	.byte	0x3f
	.zero		1


	//----- nvinfo : EIATTR_NUM_MBARRIERS
	.align		4
.L_600:
        /*09a4*/ 	.byte	0x03, 0x38
        /*09a6*/ 	.short	0x0016


	//----- nvinfo : EIATTR_EXIT_INSTR_OFFSETS
	.align		4
        /*09a8*/ 	.byte	0x04, 0x1c
        /*09aa*/ 	.short	(.L_602 - .L_601)


	//   ....[0]....
.L_601:
        /*09ac*/ 	.word	0x00000920


	//   ....[1]....
        /*09b0*/ 	.word	0x00008b20


	//   ....[2]....
        /*09b4*/ 	.word	0x0000cae0


	//----- nvinfo : EIATTR_MAX_THREADS
	.align		4
.L_602:
        /*09b8*/ 	.byte	0x04, 0x05
        /*09ba*/ 	.short	(.L_604 - .L_603)
.L_603:
        /*09bc*/ 	.word	0x00000180
        /*09c0*/ 	.word	0x00000001
        /*09c4*/ 	.word	0x00000001


	//----- nvinfo : EIATTR_CRS_STACK_SIZE
	.align		4
.L_604:
        /*09c8*/ 	.byte	0x04, 0x1e
        /*09ca*/ 	.short	(.L_606 - .L_605)
.L_605:
        /*09cc*/ 	.word	0x00000000


	//----- nvinfo : EIATTR_CBANK_PARAM_SIZE
	.align		4
.L_606:
        /*09d0*/ 	.byte	0x03, 0x19
        /*09d2*/ 	.short	0x0a70


	//----- nvinfo : EIATTR_PARAM_CBANK
	.align		4
        /*09d4*/ 	.byte	0x04, 0x0a
        /*09d6*/ 	.short	(.L_608 - .L_607)
	.align		4
.L_607:
        /*09d8*/ 	.word	index@(.nv.constant0._ZN7cutlass13device_kernelIN5flash11enable_sm90INS1_16FlashAttnFwdSm90INS1_25CollectiveMainloopFwdSm90ILi2EN4cute5tupleIJNS5_1CILi1EEES8_S8_EEENS6_IJNS7_ILi64EEESA_SA_EEELi512ENS_6half_tEfNS_4arch4Sm90ELb0ELb0ELb1ELb0ELb1ELb0ELb0ELb0ELb0ELb1ELb0ELb0EEENS1_21CollectiveEpilogueFwdINS6_IJSA_NS7_ILi512EEESA_EEES9_SC_SE_Li256ELb0ELb1ELb0ELb0EEENS1_29StaticPersistentTileSchedulerILb0EEEEEEEEEvNT_6ParamsE)
        /*09dc*/ 	.short	0x0210
        /*09de*/ 	.short	0x0a70


	//----- nvinfo : EIATTR_SW_WAR
	.align		4
.L_608:
        /*09e0*/ 	.byte	0x04, 0x36
        /*09e2*/ 	.short	(.L_610 - .L_609)
.L_609:
        /*09e4*/ 	.word	0x00000008
.L_610:


//--------------------- .nv.info._ZN7cutlass13device_kernelIN5flash11enable_sm90INS1_16FlashAttnFwdSm90INS1_25CollectiveMainloopFwdSm90ILi2EN4cute5tupleIJNS5_1CILi1EEES8_S8_EEENS6_IJNS7_ILi64EEESA_SA_EEELi512ENS_6half_tEfNS_4arch4Sm90ELb0ELb0ELb1ELb0ELb1ELb0ELb1ELb0ELb0ELb1ELb0ELb0EEENS1_21CollectiveEpilogueFwdINS6_IJSA_NS7_ILi512EEESA_EEES9_SC_SE_Li256ELb0ELb1ELb0ELb0EEENS1_29StaticPersistentTileSchedulerILb0EEEEEEEEEvNT_6ParamsE --------------------------
	.section	.nv.info._ZN7cutlass13device_kernelIN5flash11enable_sm90INS1_16FlashAttnFwdSm90INS1_25CollectiveMainloopFwdSm90ILi2EN4cute5tupleIJNS5_1CILi1EEES8_S8_EEENS6_IJNS7_ILi64EEESA_SA_EEELi512ENS_6half_tEfNS_4arch4Sm90ELb0ELb0ELb1ELb0ELb1ELb0ELb1ELb0ELb0ELb1ELb0ELb0EEENS1_21CollectiveEpilogueFwdINS6_IJSA_NS7_ILi512EEESA_EEES9_SC_SE_Li256ELb0ELb1ELb0ELb0EEENS1_29StaticPersistentTileSchedulerILb0EEEEEEEEEvNT_6ParamsE,"",@"SHT_CUDA_INFO"
	.sectionflags	@""
	.align	4


	//----- nvinfo : EIATTR_CUDA_API_VERSION
	.align		4
        /*0000*/ 	.byte	0x04, 0x37
        /*0002*/ 	.short	(.L_612 - .L_611)
.L_611:
        /*0004*/ 	.word	0x00000082


	//----- nvinfo : EIATTR_KPARAM_INFO
	.align		4
.L_612:
        /*0008*/ 	.byte	0x04, 0x17
        /*000a*/ 	.short	(.L_614 - .L_613)
.L_613:
        /*000c*/ 	.word	0x00000000
        /*0010*/ 	.short	0x0000
        /*0012*/ 	.short	0x0070
        /*0014*/ 	.byte	0x00, 0xf0, 0x01, 0x2c


	//----- nvinfo : EIATTR_SPARSE_MMA_MASK
	.align		4
.L_614:
        /*0018*/ 	.byte	0x03, 0x50
        /*001a*/ 	.short	0x0000


	//----- nvinfo : EIATTR_MAXREG_COUNT
	.align		4
        /*001c*/ 	.byte	0x03, 0x1b
        /*001e*/ 	.short	0x00a8


	//----- nvinfo : EIATTR_NUM_BARRIERS
	.align		4
        /*0020*/ 	.byte	0x02, 0x4c
        /*0022*/ 	.byte	0x10
	.zero		1


	//----- nvinfo : EIATTR_EXTERNS
	.align		4
        /*0024*/ 	.byte	0x04, 0x0f
        /*0026*/ 	.short	(.L_616 - .L_615)


	//   ....[0]....
	.align		4
.L_615:
        /*0028*/ 	.word	index@(__assertfail)


	//----- nvinfo : EIATTR_ANNOTATIONS
	.align		4
.L_616:
        /*002c*/ 	.byte	0x04, 0x55
        /*002e*/ 	.short	(.L_618 - .L_617)


	//   ....[0]....
.L_617:
        /* <DEDUP_REMOVED lines=17> */


	//----- nvinfo : EIATTR_MERCURY_ISA_VERSION
	.align		4
.L_618:
        /*0128*/ 	.byte	0x03, 0x5f
        /*012a*/ 	.short	0x0101


	//----- nvinfo : EIATTR_INT_WARP_WIDE_INSTR_OFFSETS
	.align		4
        /*012c*/ 	.byte	0x04, 0x31
        /*012e*/ 	.short	(.L_620 - .L_619)


	//   ....[0]....
.L_619:
        /*0130*/ 	.word	0x000000d0


	//   ....[1]....
        /*0134*/ 	.word	0x000000e0


	//   ....[2]....
        /*0138*/ 	.word	0x000000f0


	//   ....[3]....
        /*013c*/ 	.word	0x00000190


	//----- nvinfo : EIATTR_COOP_GROUP_MASK_REGIDS
	.align		4
.L_620:
        /*0140*/ 	.byte	0x04, 0x29
        /*0142*/ 	.short	(.L_622 - .L_621)


	//   ....[0]....
.L_621:
        /*0144*/ 	.word	0xffffffff


	//   ....[1]....
        /*0148*/ 	.word	0xffffffff


	//   ....[2]....
        /*014c*/ 	.word	0xffffffff


	//   ....[3]....
        /*0150*/ 	.word	0xffffffff


	//   ....[4]....
        /*0154*/ 	.word	0xffffffff


	//   ....[5]....
        /*0158*/ 	.word	0xffffffff


	//   ....[6]....
        /*015c*/ 	.word	0xffffffff


	//   ....[7]....
        /*0160*/ 	.word	0xffffffff


	//   ....[8]....
        /*0164*/ 	.word	0xffffffff


	//   ....[9]....
        /*0168*/ 	.word	0xffffffff


	//   ....[10]....
        /*016c*/ 	.word	0xffffffff


	//   ....[11]....
        /*0170*/ 	.word	0xffffffff


	//   ....[12]....
        /*0174*/ 	.word	0xffffffff


	//   ....[13]....
        /*0178*/ 	.word	0xffffffff


	//   ....[14]....
        /*017c*/ 	.word	0xffffffff


	//   ....[15]....
        /*0180*/ 	.word	0xffffffff


	//   ....[16]....
        /*0184*/ 	.word	0xffffffff


	//   ....[17]....
        /*0188*/ 	.word	0xffffffff


	//   ....[18]....
        /*018c*/ 	.word	0xffffffff


	//   ....[19]....
        /*0190*/ 	.word	0xffffffff


	//   ....[20]....
        /*0194*/ 	.word	0xffffffff


	//   ....[21]....
        /*0198*/ 	.word	0xffffffff


	//   ....[22]....
        /*019c*/ 	.word	0xffffffff


	//   ....[23]....
        /*01a0*/ 	.word	0xffffffff


	//   ....[24]....
        /*01a4*/ 	.word	0xffffffff


	//   ....[25]....
        /*01a8*/ 	.word	0xffffffff


	//   ....[26]....
        /*01ac*/ 	.word	0xffffffff


	//   ....[27]....
        /*01b0*/ 	.word	0xffffffff


	//   ....[28]....
        /*01b4*/ 	.word	0xffffffff


	//   ....[29]....
        /*01b8*/ 	.word	0xffffffff


	//   ....[30]....
        /*01bc*/ 	.word	0xffffffff


	//   ....[31]....
        /*01c0*/ 	.word	0xffffffff


	//   ....[32]....
        /*01c4*/ 	.word	0xffffffff


	//   ....[33]....
        /*01c8*/ 	.word	0xffffffff


	//   ....[34]....
        /*01cc*/ 	.word	0xffffffff


	//   ....[35]....
        /*01d0*/ 	.word	0xffffffff


	//   ....[36]....
        /*01d4*/ 	.word	0xffffffff


	//   ....[37]....
        /*01d8*/ 	.word	0xffffffff


	//   ....[38]....
        /*01dc*/ 	.word	0xffffffff


	//   ....[39]....
        /*01e0*/ 	.word	0xffffffff


	//   ....[40]....
        /*01e4*/ 	.word	0xffffffff


	//   ....[41]....
        /*01e8*/ 	.word	0xffffffff


	//   ....[42]....
        /*01ec*/ 	.word	0xffffffff


	//   ....[43]....
        /*01f0*/ 	.word	0xffffffff


	//   ....[44]....
        /*01f4*/ 	.word	0xffffffff


	//   ....[45]....
        /*01f8*/ 	.word	0xffffffff


	//   ....[46]....
        /*01fc*/ 	.word	0xffffffff


	//   ....[47]....
        /*0200*/ 	.word	0xffffffff


	//   ....[48]....
        /*0204*/ 	.word	0xffffffff


	//   ....[49]....
        /*0208*/ 	.word	0xffffffff


	//   ....[50]....
        /*020c*/ 	.word	0xffffffff


	//   ....[51]....
        /*0210*/ 	.word	0xffffffff


	//   ....[52]....
        /*0214*/ 	.word	0xffffffff


	//   ....[53]....
        /*0218*/ 	.word	0xffffffff


	//   ....[54]....
        /*021c*/ 	.word	0xffffffff


	//   ....[55]....
        /*0220*/ 	.word	0xffffffff


	//   ....[56]....
        /*0224*/ 	.word	0xffffffff


	//   ....[57]....
        /*0228*/ 	.word	0xffffffff


	//   ....[58]....
        /*022c*/ 	.word	0xffffffff


	//   ....[59]....
        /*0230*/ 	.word	0xffffffff


	//   ....[60]....
        /*0234*/ 	.word	0xffffffff


	//   ....[61]....
        /*0238*/ 	.word	0xffffffff


	//   ....[62]....
        /*023c*/ 	.word	0xffffffff


	//   ....[63]....
        /*0240*/ 	.word	0xffffffff


	//   ....[64]....
        /*0244*/ 	.word	0xffffffff


	//   ....[65]....
        /*0248*/ 	.word	0xffffffff


	//   ....[66]....
        /*024c*/ 	.word	0xffffffff


	//   ....[67]....
        /*0250*/ 	.word	0xffffffff


	//   ....[68]....
        /*0254*/ 	.word	0xffffffff


	//   ....[69]....
        /*0258*/ 	.word	0xffffffff


	//   ....[70]....
        /*025c*/ 	.word	0xffffffff


	//   ....[71]....
        /*0260*/ 	.word	0xffffffff


	//   ....[72]....
        /*0264*/ 	.word	0xffffffff


	//   ....[73]....
        /*0268*/ 	.word	0xffffffff


	//   ....[74]....
        /*026c*/ 	.word	0xffffffff


	//   ....[75]....
        /*0270*/ 	.word	0xffffffff


	//   ....[76]....
        /*0274*/ 	.word	0xffffffff


	//   ....[77]....
        /*0278*/ 	.word	0xffffffff


	//   ....[78]....
        /*027c*/ 	.word	0xffffffff


	//   ....[79]....
        /*0280*/ 	.word	0xffffffff


	//   ....[80]....
        /*0284*/ 	.word	0xffffffff


	//   ....[81]....
        /*0288*/ 	.word	0xffffffff


	//   ....[82]....
        /*028c*/ 	.word	0x0500000f


	//   ....[83]....
        /*0290*/ 	.word	0x0500000f


	//   ....[84]....
        /*0294*/ 	.word	0x0500000f


	//   ....[85]....
        /*0298*/ 	.word	0x0500000f


	//   ....[86]....
        /*029c*/ 	.word	0x0500000f


	//   ....[87]....
        /*02a0*/ 	.word	0x0500000f


	//   ....[88]....
        /*02a4*/ 	.word	0x0500000f


	//   ....[89]....
        /*02a8*/ 	.word	0x0500000f


	//   ....[90]....
        /*02ac*/ 	.word	0x0500000f


	//   ....[91]....
        /*02b0*/ 	.word	0x0500000f


	//   ....[92]....
        /*02b4*/ 	.word	0x0500000f


	//   ....[93]....
        /*02b8*/ 	.word	0x0500000f


	//   ....[94]....
        /*02bc*/ 	.word	0x0500000f


	//   ....[95]....
        /*02c0*/ 	.word	0x0500000f


	//   ....[96]....
        /*02c4*/ 	.word	0x0500000f


	//   ....[97]....
        /*02c8*/ 	.word	0x0500000f


	//   ....[98]....
        /*02cc*/ 	.word	0x0500000f


	//   ....[99]....
        /*02d0*/ 	.word	0x0500000f


	//   ....[100]....
        /*02d4*/ 	.word	0x0500000f


	//   ....[101]....
        /*02d8*/ 	.word	0x0500000f


	//   ....[102]....
        /*02dc*/ 	.word	0x0500000f


	//   ....[103]....
        /*02e0*/ 	.word	0x0500000f


	//   ....[104]....
        /*02e4*/ 	.word	0x0500000f


	//   ....[105]....
        /*02e8*/ 	.word	0x0500000f


	//   ....[106]....
        /*02ec*/ 	.word	0x0500000f


	//   ....[107]....
        /*02f0*/ 	.word	0x0500000f


	//   ....[108]....
        /*02f4*/ 	.word	0x0500000f


	//   ....[109]....
        /*02f8*/ 	.word	0x0500000f


	//   ....[110]....
        /*02fc*/ 	.word	0x0500000f


	//   ....[111]....
        /*0300*/ 	.word	0x0500000f


	//   ....[112]....
        /*0304*/ 	.word	0x0500000f


	//   ....[113]....
        /*0308*/ 	.word	0x0500000f


	//   ....[114]....
        /*030c*/ 	.word	0x0500000f


	//   ....[115]....
        /*0310*/ 	.word	0x0500000f


	//   ....[116]....
        /*0314*/ 	.word	0x0500000f


	//   ....[117]....
        /*0318*/ 	.word	0x0500000f


	//   ....[118]....
        /*031c*/ 	.word	0x0500000f


	//   ....[119]....
        /*0320*/ 	.word	0x0500000f


	//   ....[120]....
        /*0324*/ 	.word	0x0500000f


	//   ....[121]....
        /*0328*/ 	.word	0x0500000f


	//   ....[122]....
        /*032c*/ 	.word	0x0500000f


	//   ....[123]....
        /*0330*/ 	.word	0x0500000f


	//   ....[124]....
        /*0334*/ 	.word	0x0500000f


	//   ....[125]....
        /*0338*/ 	.word	0x0500000f


	//   ....[126]....
        /*033c*/ 	.word	0x0500000f


	//   ....[127]....
        /*0340*/ 	.word	0x0500000f


	//   ....[128]....
        /*0344*/ 	.word	0x0500000f


	//   ....[129]....
        /*0348*/ 	.word	0x0500000f


	//   ....[130]....
        /*034c*/ 	.word	0x0500000f


	//   ....[131]....
        /*0350*/ 	.word	0x0500000f


	//----- nvinfo : EIATTR_COOP_GROUP_INSTR_OFFSETS
	.align		4
.L_622:
        /*0354*/ 	.byte	0x04, 0x28
        /*0356*/ 	.short	(.L_624 - .L_623)


	//   ....[0]....
.L_623:
        /*0358*/ 	.word	0x00000080


	//   ....[1]....
        /*035c*/ 	.word	0x00000090


	//   ....[2]....
        /*0360*/ 	.word	0x000002c0


	//   ....[3]....
        /*0364*/ 	.word	0x00000420


	//   ....[4]....
        /*0368*/ 	.word	0x00000540


	//   ....[5]....
        /*036c*/ 	.word	0x000006a0


	//   ....[6]....
        /*0370*/ 	.word	0x000010b0


	//   ....[7]....
        /*0374*/ 	.word	0x00002810


	//   ....[8]....
        /*0378*/ 	.word	0x00002fb0


	//   ....[9]....
        /*037c*/ 	.word	0x00004780


	//   ....[10]....
        /*0380*/ 	.word	0x00004800


	//   ....[11]....
        /*0384*/ 	.word	0x00004a70


	//   ....[12]....
        /*0388*/ 	.word	0x00004b00


	//   ....[13]....
        /*038c*/ 	.word	0x000052e0


	//   ....[14]....
        /*0390*/ 	.word	0x00005890


	//   ....[15]....
        /*0394*/ 	.word	0x00006d40


	//   ....[16]....
        /*0398*/ 	.word	0x00006df0


	//   ....[17]....
        /*039c*/ 	.word	0x000070e0


	//   ....[18]....
        /*03a0*/ 	.word	0x000072a0


	//   ....[19]....
        /*03a4*/ 	.word	0x000081a0


	//   ....[20]....
        /*03a8*/ 	.word	0x00008250


	//   ....[21]....
        /*03ac*/ 	.word	0x00008280


	//   ....[22]....
        /*03b0*/ 	.word	0x00008340


	//   ....[23]....
        /*03b4*/ 	.word	0x00008360


	//   ....[24]....
        /*03b8*/ 	.word	0x000093b0


	//   ....[25]....
        /*03bc*/ 	.word	0x0000a020


	//   ....[26]....
        /*03c0*/ 	.word	0x0000a060


	//   ....[27]....
        /*03c4*/ 	.word	0x0000a080


	//   ....[28]....
        /*03c8*/ 	.word	0x0000a0a0


	//   ....[29]....
        /*03cc*/ 	.word	0x0000a6d0


	//   ....[30]....
        /*03d0*/ 	.word	0x0000a6f0


	//   ....[31]....
        /*03d4*/ 	.word	0x0000a930


	//   ....[32]....
        /*03d8*/ 	.word	0x0000a960


	//   ....[33]....
        /*03dc*/ 	.word	0x0000c640


	//   ....[34]....
        /*03e0*/ 	.word	0x0000c670


	//   ....[35]....
        /*03e4*/ 	.word	0x0000c710


	//   ....[36]....
        /*03e8*/ 	.word	0x0000c730


	//   ....[37]....
        /*03ec*/ 	.word	0x0000c7a0


	//   ....[38]....
        /*03f0*/ 	.word	0x0000c7c0


	//   ....[39]....
        /*03f4*/ 	.word	0x0000c7d0


	//   ....[40]....
        /*03f8*/ 	.word	0x0000c7e0


	//   ....[41]....
        /*03fc*/ 	.word	0x0000ce80


	//   ....[42]....
        /*0400*/ 	.word	0x0000ceb0


	//   ....[43]....
        /*0404*/ 	.word	0x0000cf70


	//   ....[44]....
        /*0408*/ 	.word	0x0000cf80


	//   ....[45]....
        /*040c*/ 	.word	0x0000d010


	//   ....[46]....
        /*0410*/ 	.word	0x0000d020


	//   ....[47]....
        /*0414*/ 	.word	0x0000d040


	//   ....[48]....
        /*0418*/ 	.word	0x0000d080


	//   ....[49]....
        /*041c*/ 	.word	0x0000d5e0


	//   ....[50]....
        /*0420*/ 	.word	0x0000d610


	//   ....[51]....
        /*0424*/ 	.word	0x0000d620


	//   ....[52]....
        /*0428*/ 	.word	0x0000d640


	//   ....[53]....
        /*042c*/ 	.word	0x0000d7b0


	//   ....[54]....
        /*0430*/ 	.word	0x0000d7f0


	//   ....[55]....
        /*0434*/ 	.word	0x0000d810


	//   ....[56]....
        /*0438*/ 	.word	0x0000d8e0


	//   ....[57]....
        /*043c*/ 	.word	0x0000de00


	//   ....[58]....
        /*0440*/ 	.word	0x0000de30


	//   ....[59]....
        /*0444*/ 	.word	0x0000de60


	//   ....[60]....
        /*0448*/ 	.word	0x0000df20


	//   ....[61]....
        /*044c*/ 	.word	0x0000df60


	//   ....[62]....
        /*0450*/ 	.word	0x0000df80


	//   ....[63]....
        /*0454*/ 	.word	0x0000dfa0


	//   ....[64]....
        /*0458*/ 	.word	0x0000e330


	//   ....[65]....
        /*045c*/ 	.word	0x0000eb90


	//   ....[66]....
        /*0460*/ 	.word	0x0000ebb0


	//   ....[67]....
        /*0464*/ 	.word	0x0000ec00


	//   ....[68]....
        /*0468*/ 	.word	0x0000ec10


	//   ....[69]....
        /*046c*/ 	.word	0x0000ec50


	//   ....[70]....
        /*0470*/ 	.word	0x0000ec60


	//   ....[71]....
        /*0474*/ 	.word	0x0000ec70


	//   ....[72]....
        /*0478*/ 	.word	0x0000ecb0


	//   ....[73]....
        /*047c*/ 	.word	0x0000efe0


	//   ....[74]....
        /*0480*/ 	.word	0x0000f010


	//   ....[75]....
        /*0484*/ 	.word	0x0000f040


	//   ....[76]....
        /*0488*/ 	.word	0x0000f080


	//   ....[77]....
        /*048c*/ 	.word	0x0000f0a0


	//   ....[78]....
        /*0490*/ 	.word	0x0000f160


	//   ....[79]....
        /*0494*/ 	.word	0x0000f180


	//   ....[80]....
        /*0498*/ 	.word	0x0000f200


	//   ....[81]....
        /*049c*/ 	.word	0x0000f740


	//   ....[82]....
        /*04a0*/ 	.word	0x0000fc60


	//   ....[83]....
        /*04a4*/ 	.word	0x0000fd50


	//   ....[84]....
        /*04a8*/ 	.word	0x0000fdf0


	//   ....[85]....
        /*04ac*/ 	.word	0x0000fe60


	//   ....[86]....
        /*04b0*/ 	.word	0x0000ff50


	//   ....[87]....
        /*04b4*/ 	.word	0x0000ffc0


	//   ....[88]....
        /*04b8*/ 	.word	0x000100b0


	//   ....[89]....
        /*04bc*/ 	.word	0x00010120


	//   ....[90]....
        /*04c0*/ 	.word	0x000101c0


	//   ....[91]....
        /*04c4*/ 	.word	0x000102b0


	//   ....[92]....
        /*04c8*/ 	.word	0x00010330


	//   ....[93]....
        /*04cc*/ 	.word	0x00010390


	//   ....[94]....
        /*04d0*/ 	.word	0x00010480


	//   ....[95]....
        /*04d4*/ 	.word	0x00010500


	//   ....[96]....
        /*04d8*/ 	.word	0x000105e0


	//   ....[97]....
        /*04dc*/ 	.word	0x00010650


	//   ....[98]....
        /*04e0*/ 	.word	0x00010710


	//   ....[99]....
        /*04e4*/ 	.word	0x000107b0


	//   ....[100]....
        /*04e8*/ 	.word	0x00010860


	//   ....[101]....
        /*04ec*/ 	.word	0x000109a0


	//   ....[102]....
        /*04f0*/ 	.word	0x00010a90


	//   ....[103]....
        /*04f4*/ 	.word	0x00010c40


	//   ....[104]....
        /*04f8*/ 	.word	0x00010c90


	//   ....[105]....
        /*04fc*/ 	.word	0x00010da0


	//   ....[106]....
        /*0500*/ 	.word	0x00010e80


	//   ....[107]....
        /*0504*/ 	.word	0x00011000


	//   ....[108]....
        /*0508*/ 	.word	0x000110f0


	//   ....[109]....
        /*050c*/ 	.word	0x00011250


	//   ....[110]....
        /*0510*/ 	.word	0x00011390


	//   ....[111]....
        /*0514*/ 	.word	0x000114a0


	//   ....[112]....
        /*0518*/ 	.word	0x000115e0


	//   ....[113]....
        /*051c*/ 	.word	0x000116e0


	//   ....[114]....
        /*0520*/ 	.word	0x000117b0


	//   ....[115]....
        /*0524*/ 	.word	0x00011890


	//   ....[116]....
        /*0528*/ 	.word	0x00011930


	//   ....[117]....
        /*052c*/ 	.word	0x00011990


	//   ....[118]....
        /*0530*/ 	.word	0x00011a40


	//   ....[119]....
        /*0534*/ 	.word	0x00011aa0


	//   ....[120]....
        /*0538*/ 	.word	0x00011b50


	//   ....[121]....
        /*053c*/ 	.word	0x00011bb0


	//   ....[122]....
        /*0540*/ 	.word	0x00011c60


	//   ....[123]....
        /*0544*/ 	.word	0x00011d50


	//   ....[124]....
        /*0548*/ 	.word	0x00011e20


	//   ....[125]....
        /*054c*/ 	.word	0x00011ef0


	//   ....[126]....
        /*0550*/ 	.word	0x00012000


	//   ....[127]....
        /*0554*/ 	.word	0x00012120


	//   ....[128]....
        /*0558*/ 	.word	0x00012200


	//   ....[129]....
        /*055c*/ 	.word	0x00012300


	//   ....[130]....
        /*0560*/ 	.word	0x000123d0


	//   ....[131]....
        /*0564*/ 	.word	0x000124e0


	//----- nvinfo : EIATTR_REG_RECONFIG
	.align		4
.L_624:
        /*0568*/ 	.byte	0x01, 0x54
	.zero		2


	//----- nvinfo : EIATTR_SYSCALL_OFFSETS
	.align		4
        /*056c*/ 	.byte	0x04, 0x46
        /*056e*/ 	.short	(.L_626 - .L_625)


	//   ....[0]....
.L_625:
        /*0570*/ 	.word	0x00002a10


	//   ....[1]....
        /*0574*/ 	.word	0x0000bee0


	//   ....[2]....
        /*0578*/ 	.word	0x0000c020


	//   ....[3]....
        /*057c*/ 	.word	0x0000c110


	//   ....[4]....
        /*0580*/ 	.word	0x0000cb20


	//   ....[5]....
        /*0584*/ 	.word	0x0000d2c0


	//----- nvinfo : EIATTR_MBARRIER_INSTR_OFFSETS
	.align		4
.L_626:
        /*0588*/ 	.byte	0x04, 0x39
        /*058a*/ 	.short	(.L_628 - .L_627)


	//   ....[0]....
.L_627:
        /*058c*/ 	.word	0x000001a0
        /*0590*/ 	.word	0x000000ff
        /*0594*/ 	.word	0x00038800
        /*0598*/ 	.short	0x0100
        /*059a*/ 	.byte	0x08
	.zero		1


	//   ....[1]....
        /*059c*/ 	.word	0x000001b0
        /*05a0*/ 	.word	0x000000ff
        /*05a4*/ 	.word	0x00038810
        /*05a8*/ 	.short	0x0100
        /*05aa*/ 	.byte	0x08
	.zero		1


	//   ....[2]....
        /*05ac*/ 	.word	0x000001c0
        /*05b0*/ 	.word	0x000000ff
        /*05b4*/ 	.word	0x00038820
        /*05b8*/ 	.short	0x0100
        /*05ba*/ 	.byte	0x08
	.zero		1


	//   ....[3]....
        /*05bc*/ 	.word	0x00000270
        /*05c0*/ 	.word	0x000000ff
        /*05c4*/ 	.word	0x00038830
        /*05c8*/ 	.short	0x0100
        /*05ca*/ 	.byte	0x06
	.zero		1


	//   ....[4]....
        /*05cc*/ 	.word	0x00000280
        /*05d0*/ 	.word	0x000000ff
        /*05d4*/ 	.word	0x00038840
        /*05d8*/ 	.short	0x0100
        /*05da*/ 	.byte	0x06
	.zero		1


	//   ....[5]....
        /*05dc*/ 	.word	0x00000290
        /*05e0*/ 	.word	0x000000ff
        /*05e4*/ 	.word	0x00038838
        /*05e8*/ 	.short	0x0100
        /*05ea*/ 	.byte	0x06
	.zero		1


	//   ....[6]....
        /*05ec*/ 	.word	0x000002a0
        /*05f0*/ 	.word	0x000000ff
        /*05f4*/ 	.word	0x00038848
        /*05f8*/ 	.short	0x0100
        /*05fa*/ 	.byte	0x06
	.zero		1


	//   ....[7]....
        /*05fc*/ 	.word	0x000003d0
        /*0600*/ 	.word	0x000000ff
        /*0604*/ 	.word	0x00038850
        /*0608*/ 	.short	0x0100
        /*060a*/ 	.byte	0x08
	.zero		1


	//   ....[8]....
        /*060c*/ 	.word	0x000003e0
        /*0610*/ 	.word	0x000000ff
        /*0614*/ 	.word	0x00038860
        /*0618*/ 	.short	0x0100
        /*061a*/ 	.byte	0x08
	.zero		1


	//   ....[9]....
        /*061c*/ 	.word	0x000003f0
        /*0620*/ 	.word	0x000000ff
        /*0624*/ 	.word	0x00038858
        /*0628*/ 	.short	0x0100
        /*062a*/ 	.byte	0x08
	.zero		1


	//   ....[10]....
        /*062c*/ 	.word	0x00000400
        /*0630*/ 	.word	0x000000ff
        /*0634*/ 	.word	0x00038868
        /*0638*/ 	.short	0x0100
        /*063a*/ 	.byte	0x08
	.zero		1


	//   ....[11]....
        /*063c*/ 	.word	0x000004f0
        /*0640*/ 	.word	0x000000ff
        /*0644*/ 	.word	0x00038870
        /*0648*/ 	.short	0x0100
        /*064a*/ 	.byte	0x06
	.zero		1


	//   ....[12]....
        /*064c*/ 	.word	0x00000500
        /*0650*/ 	.word	0x000000ff
        /*0654*/ 	.word	0x00038880
        /*0658*/ 	.short	0x0100
        /*065a*/ 	.byte	0x06
	.zero		1


	//   ....[13]....
        /*065c*/ 	.word	0x00000510
        /*0660*/ 	.word	0x000000ff
        /*0664*/ 	.word	0x00038878
        /*0668*/ 	.short	0x0100
        /*066a*/ 	.byte	0x06
	.zero		1


	//   ....[14]....
        /*066c*/ 	.word	0x00000520
        /*0670*/ 	.word	0x000000ff
        /*0674*/ 	.word	0x00038888
        /*0678*/ 	.short	0x0100
        /*067a*/ 	.byte	0x06
	.zero		1


	//   ....[15]....
        /*067c*/ 	.word	0x00000650
        /*0680*/ 	.word	0x000000ff
        /*0684*/ 	.word	0x00038890
        /*0688*/ 	.short	0x0100
        /*068a*/ 	.byte	0x08
	.zero		1


	//   ....[16]....
        /*068c*/ 	.word	0x00000660
        /*0690*/ 	.word	0x000000ff
        /*0694*/ 	.word	0x000388a0
        /*0698*/ 	.short	0x0100
        /*069a*/ 	.byte	0x08
	.zero		1


	//   ....[17]....
        /*069c*/ 	.word	0x00000670
        /*06a0*/ 	.word	0x000000ff
        /*06a4*/ 	.word	0x00038898
        /*06a8*/ 	.short	0x0100
        /*06aa*/ 	.byte	0x08
	.zero		1


	//   ....[18]....
        /*06ac*/ 	.word	0x00000680
        /*06b0*/ 	.word	0x000000ff
        /*06b4*/ 	.word	0x000388a8
        /*06b8*/ 	.short	0x0100
        /*06ba*/ 	.byte	0x08
	.zero		1


	//   ....[19]....
        /*06bc*/ 	.word	0x000007b0
        /*06c0*/ 	.word	0x000000ff
        /*06c4*/ 	.word	0x000388b0
        /*06c8*/ 	.short	0x0100
        /*06ca*/ 	.byte	0x08
	.zero		1


	//   ....[20]....
        /*06cc*/ 	.word	0x000007c0
        /*06d0*/ 	.word	0x000000ff
        /*06d4*/ 	.word	0x000388c0
        /*06d8*/ 	.short	0x0100
        /*06da*/ 	.byte	0x08
	.zero		1


	//   ....[21]....
        /*06dc*/ 	.word	0x000007d0
        /*06e0*/ 	.word	0x000000ff
        /*06e4*/ 	.word	0x000388b8
        /*06e8*/ 	.short	0x0100
        /*06ea*/ 	.byte	0x08
	.zero		1


	//   ....[22]....
        /*06ec*/ 	.word	0x000007e0
        /*06f0*/ 	.word	0x000000ff
        /*06f4*/ 	.word	0x000388c8
        /*06f8*/ 	.short	0x0100
        /*06fa*/ 	.byte	0x08
	.zero		1


	//   ....[23]....
        /*06fc*/ 	.word	0x00001400
        /*0700*/ 	.word	0x000000ff
        /*0704*/ 	.word	0x00000000
        /*0708*/ 	.short	0x0101
        /*070a*/ 	.byte	0x06
	.zero		1


	//   ....[24]....
        /*070c*/ 	.word	0x00001f00
        /*0710*/ 	.word	0x000000ff
        /*0714*/ 	.word	0x00000000
        /*0718*/ 	.short	0x0101
        /*071a*/ 	.byte	0x06
	.zero		1


	//   ....[25]....
        /*071c*/ 	.word	0x00002a70
        /*0720*/ 	.word	0x000000ff
        /*0724*/ 	.word	0x00038800
        /*0728*/ 	.short	0x010a
        /*072a*/ 	.byte	0x26
	.zero		1


	//   ....[26]....
        /*072c*/ 	.word	0x00002ae0
        /*0730*/ 	.word	0x00000003
        /*0734*/ 	.word	0x00038830
        /*0738*/ 	.short	0x010a
        /*073a*/ 	.byte	0x3f
	.zero		1


	//   ....[27]....
        /*073c*/ 	.word	0x00002b20
        /*0740*/ 	.word	0x00000003
        /*0744*/ 	.word	0x00038830
        /*0748*/ 	.short	0x010a
        /*074a*/ 	.byte	0x3f
	.zero		1


	//   ....[28]....
        /*074c*/ 	.word	0x00002da0
        /*0750*/ 	.word	0x000000ff
        /*0754*/ 	.word	0x00038810
        /*0758*/ 	.short	0x010a
        /*075a*/ 	.byte	0x26
	.zero		1


	//   ....[29]....
        /*075c*/ 	.word	0x00002de0
        /*0760*/ 	.word	0x00000003
        /*0764*/ 	.word	0x00038850
        /*0768*/ 	.short	0x010a
        /*076a*/ 	.byte	0x3f
	.zero		1


	//   ....[30]....
        /*076c*/ 	.word	0x00002e20
        /*0770*/ 	.word	0x00000003
        /*0774*/ 	.word	0x00038850
        /*0778*/ 	.short	0x010a
        /*077a*/ 	.byte	0x3f
	.zero		1


	//   ....[31]....
        /*077c*/ 	.word	0x00004ab0
        /*0780*/ 	.word	0x000000ff
        /*0784*/ 	.word	0x00000000
        /*0788*/ 	.short	0x0101
        /*078a*/ 	.byte	0x07
	.zero		1


	//   ....[32]....
        /*078c*/ 	.word	0x00005360
        /*0790*/ 	.word	0x000000ff
        /*0794*/ 	.word	0x00000000
        /*0798*/ 	.short	0x0101
        /*079a*/ 	.byte	0x07
	.zero		1


	//   ....[33]....
        /*079c*/ 	.word	0x00005470
        /*07a0*/ 	.word	0x000000ff
        /*07a4*/ 	.word	0x00038830
        /*07a8*/ 	.short	0x010a
        /*07aa*/ 	.byte	0x07
	.zero		1


	//   ....[34]....
        /*07ac*/ 	.word	0x000054b0
        /*07b0*/ 	.word	0x000000ff
        /*07b4*/ 	.word	0x00038830
        /*07b8*/ 	.short	0x010a
        /*07ba*/ 	.byte	0x07
	.zero		1


	//   ....[35]....
        /*07bc*/ 	.word	0x000056c0
        /*07c0*/ 	.word	0x000000ff
        /*07c4*/ 	.word	0x00038850
        /*07c8*/ 	.short	0x010a
        /*07ca*/ 	.byte	0x07
	.zero		1


	//   ....[36]....
        /*07cc*/ 	.word	0x00005700
        /*07d0*/ 	.word	0x000000ff
        /*07d4*/ 	.word	0x00038850
        /*07d8*/ 	.short	0x010a
        /*07da*/ 	.byte	0x07
	.zero		1


	//   ....[37]....
        /*07dc*/ 	.word	0x00006bc0
        /*07e0*/ 	.word	0x000000ff
        /*07e4*/ 	.word	0x00000000
        /*07e8*/ 	.short	0x0101
        /*07ea*/ 	.byte	0x0b
	.zero		1


	//   ....[38]....
        /*07ec*/ 	.word	0x00008230
        /*07f0*/ 	.word	0x000000ff
        /*07f4*/ 	.word	0x00000000
        /*07f8*/ 	.short	0x0101
        /*07fa*/ 	.byte	0x07
	.zero		1


	//   ....[39]....
        /*07fc*/ 	.word	0x0000a6e0
        /*0800*/ 	.word	0x000000ff
        /*0804*/ 	.word	0x00000000
        /*0808*/ 	.short	0x0101
        /*080a*/ 	.byte	0x04
	.zero		1


	//   ....[40]....
        /*080c*/ 	.word	0x0000c430
        /*0810*/ 	.word	0x00000019
        /*0814*/ 	.word	0x00038840
        /*0818*/ 	.short	0x010a
        /*081a*/ 	.byte	0x3f
	.zero		1


	//   ....[41]....
        /*081c*/ 	.word	0x0000c8e0
        /*0820*/ 	.word	0x00000019
        /*0824*/ 	.word	0x00038830
        /*0828*/ 	.short	0x0107
        /*082a*/ 	.byte	0x3f
	.zero		1


	//   ....[42]....
        /*082c*/ 	.word	0x0000c9a0
        /*0830*/ 	.word	0x00000019
        /*0834*/ 	.word	0x00038830
        /*0838*/ 	.short	0x0101
        /*083a*/ 	.byte	0x3f
	.zero		1


	//   ....[43]....
        /*083c*/ 	.word	0x0000d140
        /*0840*/ 	.word	0x000000ff
        /*0844*/ 	.word	0x00038800
        /*0848*/ 	.short	0x0107
        /*084a*/ 	.byte	0x25
	.zero		1


	//   ....[44]....
        /*084c*/ 	.word	0x0000d190
        /*0850*/ 	.word	0x000000ff
        /*0854*/ 	.word	0x00038800
        /*0858*/ 	.short	0x0101
        /*085a*/ 	.byte	0x25
	.zero		1


	//   ....[45]....
        /*085c*/ 	.word	0x0000db00
        /*0860*/ 	.word	0x000000ff
        /*0864*/ 	.word	0x00038810
        /*0868*/ 	.short	0x0107
        /*086a*/ 	.byte	0x25
	.zero		1


	//   ....[46]....
        /*086c*/ 	.word	0x0000db60
        /*0870*/ 	.word	0x000000ff
        /*0874*/ 	.word	0x00038810
        /*0878*/ 	.short	0x0101
        /*087a*/ 	.byte	0x25
	.zero		1


	//   ....[47]....
        /*087c*/ 	.word	0x0000db80
        /*0880*/ 	.word	0x000000ff
        /*0884*/ 	.word	0x00038820
        /*0888*/ 	.short	0x010a
        /*088a*/ 	.byte	0x25
	.zero		1


	//   ....[48]....
        /*088c*/ 	.word	0x0000dc10
        /*0890*/ 	.word	0x00000019
        /*0894*/ 	.word	0x00038860
        /*0898*/ 	.short	0x010a
        /*089a*/ 	.byte	0x3f
	.zero		1


	//   ....[49]....
        /*089c*/ 	.word	0x0000e670
        /*08a0*/ 	.word	0x00000019
        /*08a4*/ 	.word	0x00038850
        /*08a8*/ 	.short	0x0107
        /*08aa*/ 	.byte	0x3f
	.zero		1


	//   ....[50]....
        /*08ac*/ 	.word	0x0000e750
        /*08b0*/ 	.word	0x00000019
        /*08b4*/ 	.word	0x00038850
        /*08b8*/ 	.short	0x0101
        /*08ba*/ 	.byte	0x3f
	.zero		1


	//   ....[51]....
        /*08bc*/ 	.word	0x0000e9f0
        /*08c0*/ 	.word	0x00000008
        /*08c4*/ 	.word	0x00038840
        /*08c8*/ 	.short	0x010a
        /*08ca*/ 	.byte	0x3f
	.zero		1


	//   ....[52]....
        /*08cc*/ 	.word	0x0000ed30
        /*08d0*/ 	.word	0x00000008
        /*08d4*/ 	.word	0x00038830
        /*08d8*/ 	.short	0x0107
        /*08da*/ 	.byte	0x3f
	.zero		1


	//   ....[53]....
        /*08dc*/ 	.word	0x0000edf0
        /*08e0*/ 	.word	0x00000008
        /*08e4*/ 	.word	0x00038830
        /*08e8*/ 	.short	0x0101
        /*08ea*/ 	.byte	0x3f
	.zero		1


	//   ....[54]....
        /*08ec*/ 	.word	0x0000ee20
        /*08f0*/ 	.word	0x00000008
        /*08f4*/ 	.word	0x00038860
        /*08f8*/ 	.short	0x010a
        /*08fa*/ 	.byte	0x3f
	.zero		1


	//   ....[55]....
        /*08fc*/ 	.word	0x0000f460
        /*0900*/ 	.word	0x00000008
        /*0904*/ 	.word	0x00038850
        /*0908*/ 	.short	0x0107
        /*090a*/ 	.byte	0x3f
	.zero		1


	//   ....[56]....
        /*090c*/ 	.word	0x0000f530
        /*0910*/ 	.word	0x00000008
        /*0914*/ 	.word	0x00038850
        /*0918*/ 	.short	0x0101
        /*091a*/ 	.byte	0x3f
	.zero		1


	//   ....[57]....
        /*091c*/ 	.word	0x0000f6c0
        /*0920*/ 	.word	0x00000005
        /*0924*/ 	.word	0x00038820
        /*0928*/ 	.short	0x010a
        /*092a*/ 	.byte	0x3f
	.zero		1


	//   ....[58]....
        /*092c*/ 	.word	0x0000f830
        /*0930*/ 	.word	0x00000003
        /*0934*/ 	.word	0x00038840
        /*0938*/ 	.short	0x010a
        /*093a*/ 	.byte	0x3f
	.zero		1


	//   ....[59]....
        /*093c*/ 	.word	0x0000f8d0
        /*0940*/ 	.word	0x00000005
        /*0944*/ 	.word	0x00038840
        /*0948*/ 	.short	0x010a
        /*094a*/ 	.byte	0x3f
	.zero		1


	//   ....[60]....
        /*094c*/ 	.word	0x0000f910
        /*0950*/ 	.word	0x00000003
        /*0954*/ 	.word	0x00038860
        /*0958*/ 	.short	0x010a
        /*095a*/ 	.byte	0x3f
	.zero		1


	//   ....[61]....
        /*095c*/ 	.word	0x0000f950
        /*0960*/ 	.word	0x00000005
        /*0964*/ 	.word	0x00038860
        /*0968*/ 	.short	0x010a
        /*096a*/ 	.byte	0x3f
	.zero		1


	//   ....[62]....
        /*096c*/ 	.word	0x0000f9c0
        /*0970*/ 	.word	0x00000003
        /*0974*/ 	.word	0x00038800
        /*0978*/ 	.short	0x010a
        /*097a*/ 	.byte	0x3f
	.zero		1


	//   ....[63]....
        /*097c*/ 	.word	0x0000fa10
        /*0980*/ 	.word	0x00000003
        /*0984*/ 	.word	0x00038830
        /*0988*/ 	.short	0x010a
        /*098a*/ 	.byte	0x3f
	.zero		1


	//   ....[64]....
        /*098c*/ 	.word	0x0000fa70
        /*0990*/ 	.word	0x00000005
        /*0994*/ 	.word	0x00038810
        /*0998*/ 	.short	0x010a
        /*099a*/ 	.byte	0x3f
	.zero		1


	//   ....[65]....
        /*099c*/ 	.word	0x0000fac0
        /*09a0*/ 	.word	0x00000003
        /*09a4*/ 	.word	0x00038850
        /*09a8*/ 	.short	0x010a
        /*09aa*/ 	.byte	0x3f
	.zero		1


	//   ....[66]....
        /*09ac*/ 	.word	0x0000fb20
        /*09b0*/ 	.word	0x00000005
        /*09b4*/ 	.word	0x00038830
        /*09b8*/ 	.short	0x010a
        /*09ba*/ 	.byte	0x3f
	.zero		1


	//   ....[67]....
        /*09bc*/ 	.word	0x0000fb80
        /*09c0*/ 	.word	0x00000005
        /*09c4*/ 	.word	0x00038850
        /*09c8*/ 	.short	0x010a
        /*09ca*/ 	.byte	0x3f
	.zero		1


	//   ....[68]....
        /*09cc*/ 	.word	0x0000fca0
        /*09d0*/ 	.word	0x00000019
        /*09d4*/ 	.word	0x00038840
        /*09d8*/ 	.short	0x010a
        /*09da*/ 	.byte	0x3f
	.zero		1


	//   ....[69]....
        /*09dc*/ 	.word	0x00010f00
        /*09e0*/ 	.word	0x00000003
        /*09e4*/ 	.word	0x00038820
        /*09e8*/ 	.short	0x010a
        /*09ea*/ 	.byte	0x3f
	.zero		1


	//   ....[70]....
        /*09ec*/ 	.word	0x00010f50
        /*09f0*/ 	.word	0x00000019
        /*09f4*/ 	.word	0x00038860
        /*09f8*/ 	.short	0x010a
        /*09fa*/ 	.byte	0x3f
	.zero		1


	//   ....[71]....
        /*09fc*/ 	.word	0x000117e0
        /*0a00*/ 	.word	0x00000008
        /*0a04*/ 	.word	0x00038840
        /*0a08*/ 	.short	0x010a
        /*0a0a*/ 	.byte	0x3f
	.zero		1


	//   ....[72]....
        /*0a0c*/ 	.word	0x00011ca0
        /*0a10*/ 	.word	0x00000008
        /*0a14*/ 	.word	0x00038860
        /*0a18*/ 	.short	0x010a
        /*0a1a*/ 	.byte	0x3f
	.zero		1


	//   ....[73]....
        /*0a1c*/ 	.word	0x00012400
        /*0a20*/ 	.word	0x00000005
        /*0a24*/ 	.word	0x00038820
        /*0a28*/ 	.short	0x010a
        /*0a2a*/ 	.byte	0x3f
	.zero		1


	//   ....[74]....
        /*0a2c*/ 	.word	0x000125a0
        /*0a30*/ 	.word	0x00000003
        /*0a34*/ 	.word	0x00038840
        /*0a38*/ 	.short	0x010a
        /*0a3a*/ 	.byte	0x3f
	.zero		1


	//   ....[75]....
        /*0a3c*/ 	.word	0x000125f0
        /*0a40*/ 	.word	0x00000005
        /*0a44*/ 	.word	0x00038840
        /*0a48*/ 	.short	0x010a
        /*0a4a*/ 	.byte	0x3f
	.zero		1


	//   ....[76]....
        /*0a4c*/ 	.word	0x00012640
        /*0a50*/ 	.word	0x00000003
        /*0a54*/ 	.word	0x00038860
        /*0a58*/ 	.short	0x010a
        /*0a5a*/ 	.byte	0x3f
	.zero		1


	//----- nvinfo : EIATTR_NUM_MBARRIERS
	.align		4
.L_628:
        /*0a5c*/ 	.byte	0x03, 0x38
        /*0a5e*/ 	.short	0x0017


	//----- nvinfo : EIATTR_EXIT_INSTR_OFFSETS
	.align		4
        /*0a60*/ 	.byte	0x04, 0x1c
        /*0a62*/ 	.short	(.L_630 - .L_629)


	//   ....[0]....
.L_629:
        /*0a64*/ 	.word	0x00000930


	//   ....[1]....
        /*0a68*/ 	.word	0x0000abb0


	//   ....[2]....
        /*0a6c*/ 	.word	0x0000f9a0


	//----- nvinfo : EIATTR_MAX_THREADS
	.align		4
.L_630:
        /*0a70*/ 	.byte	0x04, 0x05
        /*0a72*/ 	.short	(.L_632 - .L_631)
.L_631:
        /*0a74*/ 	.word	0x00000180
        /*0a78*/ 	.word	0x00000001
        /*0a7c*/ 	.word	0x00000001


	//----- nvinfo : EIATTR_CRS_STACK_SIZE
	.align		4
.L_632:
        /*0a80*/ 	.byte	0x04, 0x1e
        /*0a82*/ 	.short	(.L_634 - .L_633)
.L_633:
        /*0a84*/ 	.word	0x00000000


	//----- nvinfo : EIATTR_CBANK_PARAM_SIZE
	.align		4
.L_634:
        /*0a88*/ 	.byte	0x03, 0x19
        /*0a8a*/ 	.short	0x0b70


	//----- nvinfo : EIATTR_PARAM_CBANK
	.align		4
        /*0a8c*/ 	.byte	0x04, 0x0a
        /*0a8e*/ 	.short	(.L_636 - .L_635)
	.align		4
.L_635:
        /*0a90*/ 	.word	index@(.nv.constant0._ZN7cutlass13device_kernelIN5flash11enable_sm90INS1_16FlashAttnFwdSm90INS1_25CollectiveMainloopFwdSm90ILi2EN4cute5tupleIJNS5_1CILi1EEES8_S8_EEENS6_IJNS7_ILi64EEESA_SA_EEELi512ENS_6half_tEfNS_4arch4Sm90ELb0ELb0ELb1ELb0ELb1ELb0ELb1ELb0ELb0ELb1ELb0ELb0EEENS1_21CollectiveEpilogueFwdINS6_IJSA_NS7_ILi512EEESA_EEES9_SC_SE_Li256ELb0ELb1ELb0ELb0EEENS1_29StaticPersistentTileSchedulerILb0EEEEEEEEEvNT_6ParamsE)
        /*0a94*/ 	.short	0x0210
        /*0a96*/ 	.short	0x0b70


	//----- nvinfo : EIATTR_SW_WAR
	.align		4
.L_636:
        /*0a98*/ 	.byte	0x04, 0x36
        /*0a9a*/ 	.short	(.L_638 - .L_637)
.L_637:
        /*0a9c*/ 	.word	0x00000008
.L_638:


//--------------------- .nv.info._ZN7cutlass13device_kernelIN5flash11enable_sm90INS1_16FlashAttnFwdSm90INS1_25CollectiveMainloopFwdSm90ILi2EN4cute5tupleIJNS5_1CILi1EEES8_S8_EEENS6_IJNS7_ILi64EEESA_SA_EEELi512ENS_6half_tEfNS_4arch4Sm90ELb0ELb0ELb1ELb1ELb1ELb0ELb0ELb0ELb0ELb1ELb0ELb0EEENS1_21CollectiveEpilogueFwdINS6_IJSA_NS7_ILi512EEESA_EEES9_SC_SE_Li256ELb1ELb1ELb0ELb0EEENS1_36VarlenDynamicPersistentTileSchedulerILi64ELi64ELi256ELi128ELb0ELb1ELb1ELb0ELb1ELb1EEEEEEEEEvNT_6ParamsE --------------------------
	.section	.nv.info._ZN7cutlass13device_kernelIN5flash11enable_sm90INS1_16FlashAttnFwdSm90INS1_25CollectiveMainloopFwdSm90ILi2EN4cute5tupleIJNS5_1CILi1EEES8_S8_EEENS6_IJNS7_ILi64EEESA_SA_EEELi512ENS_6half_tEfNS_4arch4Sm90ELb0ELb0ELb1ELb1ELb1ELb0ELb0ELb0ELb0ELb1ELb0ELb0EEENS1_21CollectiveEpilogueFwdINS6_IJSA_NS7_ILi512EEESA_EEES9_SC_SE_Li256ELb1ELb1ELb0ELb0EEENS1_36VarlenDynamicPersistentTileSchedulerILi64ELi64ELi256ELi128ELb0ELb1ELb1ELb0ELb1ELb1EEEEEEEEEvNT_6ParamsE,"",@"SHT_CUDA_INFO"
	.sectionflags	@""
	.align	4


	//----- nvinfo : EIATTR_CUDA_API_VERSION
	.align		4
        /*0000*/ 	.byte	0x04, 0x37
        /*0002*/ 	.short	(.L_640 - .L_639)
.L_639:
        /*0004*/ 	.word	0x00000082


	//----- nvinfo : EIATTR_KPARAM_INFO
	.align		4
.L_640:
        /*0008*/ 	.byte	0x04, 0x17
        /*000a*/ 	.short	(.L_642 - .L_641)
.L_641:
        /*000c*/ 	.word	0x00000000
        /*0010*/ 	.short	0x0000
        /*0012*/ 	.short	0x0070
        /*0014*/ 	.byte	0x00, 0xf0, 0x01, 0x2a


	//----- nvinfo : EIATTR_SPARSE_MMA_MASK
	.align		4
.L_642:
        /*0018*/ 	.byte	0x03, 0x50
        /*001a*/ 	.short	0x0000


	//----- nvinfo : EIATTR_MAXREG_COUNT
	.align		4
        /*001c*/ 	.byte	0x03, 0x1b
        /*001e*/ 	.short	0x00a8


	//----- nvinfo : EIATTR_NUM_BARRIERS
	.align		4
        /*0020*/ 	.byte	0x02, 0x4c
        /*0022*/ 	.byte	0x10
	.zero		1


	//----- nvinfo : EIATTR_EXTERNS
	.align		4
        /*0024*/ 	.byte	0x04, 0x0f
        /*0026*/ 	.short	(.L_644 - .L_643)


	//   ....[0]....
	.align		4
.L_643:
        /*0028*/ 	.word	index@(__assertfail)


	//----- nvinfo : EIATTR_ANNOTATIONS
	.align		4
.L_644:
        /*002c*/ 	.byte	0x04, 0x55
        /*002e*/ 	.short	(.L_646 - .L_645)


	//   ....[0]....
.L_645:
        /* <DEDUP_REMOVED lines=19> */


	//----- nvinfo : EIATTR_MERCURY_ISA_VERSION
	.align		4
.L_646:
        /*0150*/ 	.byte	0x03, 0x5f
        /*0152*/ 	.short	0x0101


	//----- nvinfo : EIATTR_UNUSED_LOAD_BYTE_OFFSET
	.align		4
        /*0154*/ 	.byte	0x04, 0x44
        /*0156*/ 	.short	(.L_648 - .L_647)


	//   ....[0]....
.L_647:
        /*0158*/ 	.word	0x00000950
        /*015c*/ 	.word	0x0000fff0


	//   ....[1]....
        /*0160*/ 	.word	0x00007380
        /*0164*/ 	.word	0x0000fff0


	//----- nvinfo : EIATTR_INT_WARP_WIDE_INSTR_OFFSETS
	.align		4
.L_648:
        /*0168*/ 	.byte	0x04, 0x31
        /*016a*/ 	.short	(.L_650 - .L_649)


	//   ....[0]....
.L_649:
        /*016c*/ 	.word	0x000000c0


	//   ....[1]....
        /*0170*/ 	.word	0x000000d0


	//   ....[2]....
        /*0174*/ 	.word	0x00000170


	//   ....[3]....
        /*0178*/ 	.word	0x0000b390


	//   ....[4]....
        /*017c*/ 	.word	0x0000b420


	//   ....[5]....
        /*0180*/ 	.word	0x0000e8b0


	//   ....[6]....
        /*0184*/ 	.word	0x0000e940


	//----- nvinfo : EIATTR_COOP_GROUP_MASK_REGIDS
	.align		4
.L_650:
        /*0188*/ 	.byte	0x04, 0x29
        /*018a*/ 	.short	(.L_652 - .L_651)


	//   ....[0]....
.L_651:
        /*018c*/ 	.word	0xffffffff


	//   ....[1]....
        /*0190*/ 	.word	0xffffffff


	//   ....[2]....
        /*0194*/ 	.word	0xffffffff


	//   ....[3]....
        /*0198*/ 	.word	0xffffffff


	//   ....[4]....
        /*019c*/ 	.word	0xffffffff


	//   ....[5]....
        /*01a0*/ 	.word	0xffffffff


	//   ....[6]....
        /*01a4*/ 	.word	0xffffffff


	//   ....[7]....
        /*01a8*/ 	.word	0xffffffff


	//   ....[8]....
        /*01ac*/ 	.word	0xffffffff


	//   ....[9]....
        /*01b0*/ 	.word	0xffffffff


	//   ....[10]....
        /*01b4*/ 	.word	0xffffffff


	//   ....[11]....
        /*01b8*/ 	.word	0xffffffff


	//   ....[12]....
        /*01bc*/ 	.word	0xffffffff


	//   ....[13]....
        /*01c0*/ 	.word	0xffffffff


	//   ....[14]....
        /*01c4*/ 	.word	0xffffffff


	//   ....[15]....
        /*01c8*/ 	.word	0xffffffff


	//   ....[16]....
        /*01cc*/ 	.word	0xffffffff


	//   ....[17]....
        /*01d0*/ 	.word	0xffffffff


	//   ....[18]....
        /*01d4*/ 	.word	0xffffffff


	//   ....[19]....
        /*01d8*/ 	.word	0xffffffff


	//   ....[20]....
        /*01dc*/ 	.word	0xffffffff


	//   ....[21]....
        /*01e0*/ 	.word	0xffffffff


	//   ....[22]....
        /*01e4*/ 	.word	0xffffffff


	//   ....[23]....
        /*01e8*/ 	.word	0xffffffff


	//   ....[24]....
        /*01ec*/ 	.word	0xffffffff


	//   ....[25]....
        /*01f0*/ 	.word	0xffffffff


	//   ....[26]....
        /*01f4*/ 	.word	0xffffffff


	//   ....[27]....
        /*01f8*/ 	.word	0xffffffff


	//   ....[28]....
        /*01fc*/ 	.word	0xffffffff


	//   ....[29]....
        /*0200*/ 	.word	0xffffffff


	//   ....[30]....
        /*0204*/ 	.word	0xffffffff


	//   ....[31]....
        /*0208*/ 	.word	0xffffffff


	//   ....[32]....
        /*020c*/ 	.word	0xffffffff


	//   ....[33]....
        /*0210*/ 	.word	0xffffffff


	//   ....[34]....
        /*0214*/ 	.word	0xffffffff


	//   ....[35]....
        /*0218*/ 	.word	0xffffffff


	//   ....[36]....
        /*021c*/ 	.word	0xffffffff


	//   ....[37]....
        /*0220*/ 	.word	0xffffffff


	//   ....[38]....
        /*0224*/ 	.word	0xffffffff


	//   ....[39]....
        /*0228*/ 	.word	0xffffffff


	//   ....[40]....
        /*022c*/ 	.word	0xffffffff


	//   ....[41]....
        /*0230*/ 	.word	0xffffffff


	//   ....[42]....
        /*0234*/ 	.word	0xffffffff


	//   ....[43]....
        /*0238*/ 	.word	0xffffffff


	//   ....[44]....
        /*023c*/ 	.word	0xffffffff


	//   ....[45]....
        /*0240*/ 	.word	0xffffffff


	//   ....[46]....
        /*0244*/ 	.word	0xffffffff


	//   ....[47]....
        /*0248*/ 	.word	0xffffffff


	//   ....[48]....
        /*024c*/ 	.word	0xffffffff


	//   ....[49]....
        /*0250*/ 	.word	0xffffffff


	//   ....[50]....
        /*0254*/ 	.word	0xffffffff


	//   ....[51]....
        /*0258*/ 	.word	0xffffffff


	//   ....[52]....
        /*025c*/ 	.word	0xffffffff


	//   ....[53]....
        /*0260*/ 	.word	0xffffffff


	//   ....[54]....
        /*0264*/ 	.word	0xffffffff


	//   ....[55]....
        /*0268*/ 	.word	0xffffffff


	//   ....[56]....
        /*026c*/ 	.word	0xffffffff


	//   ....[57]....
        /*0270*/ 	.word	0xffffffff


	//   ....[58]....
        /*0274*/ 	.word	0xffffffff


	//   ....[59]....
        /*0278*/ 	.word	0xffffffff


	//   ....[60]....
        /*027c*/ 	.word	0xffffffff


	//   ....[61]....
        /*0280*/ 	.word	0xffffffff


	//   ....[62]....
        /*0284*/ 	.word	0xffffffff


	//   ....[63]....
        /*0288*/ 	.word	0xffffffff


	//   ....[64]....
        /*028c*/ 	.word	0xffffffff


	//   ....[65]....
        /*0290*/ 	.word	0xffffffff


	//   ....[66]....
        /*0294*/ 	.word	0xffffffff


	//   ....[67]....
        /*0298*/ 	.word	0xffffffff


	//   ....[68]....
        /*029c*/ 	.word	0xffffffff


	//   ....[69]....
        /*02a0*/ 	.word	0xffffffff


	//   ....[70]....
        /*02a4*/ 	.word	0xffffffff


	//   ....[71]....
        /*02a8*/ 	.word	0xffffffff


	//   ....[72]....
        /*02ac*/ 	.word	0xffffffff


	//   ....[73]....
        /*02b0*/ 	.word	0xffffffff


	//   ....[74]....
        /*02b4*/ 	.word	0xffffffff


	//   ....[75]....
        /*02b8*/ 	.word	0xffffffff


	//   ....[76]....
        /*02bc*/ 	.word	0xffffffff


	//   ....[77]....
        /*02c0*/ 	.word	0xffffffff


	//   ....[78]....
        /*02c4*/ 	.word	0xffffffff


	//   ....[79]....
        /*02c8*/ 	.word	0xffffffff


	//   ....[80]....
        /*02cc*/ 	.word	0xffffffff


	//   ....[81]....
        /*02d0*/ 	.word	0xffffffff


	//   ....[82]....
        /*02d4*/ 	.word	0xffffffff


	//   ....[83]....
        /*02d8*/ 	.word	0xffffffff


	//   ....[84]....
        /*02dc*/ 	.word	0xffffffff


	//   ....[85]....
        /*02e0*/ 	.word	0xffffffff


	//   ....[86]....
        /*02e4*/ 	.word	0xffffffff


	//   ....[87]....
        /*02e8*/ 	.word	0xffffffff


	//   ....[88]....
        /*02ec*/ 	.word	0xffffffff


	//   ....[89]....
        /*02f0*/ 	.word	0xffffffff


	//   ....[90]....
        /*02f4*/ 	.word	0xffffffff


	//   ....[91]....
        /*02f8*/ 	.word	0xffffffff


	//   ....[92]....
        /*02fc*/ 	.word	0xffffffff


	//   ....[93]....
        /*0300*/ 	.word	0xffffffff


	//   ....[94]....
        /*0304*/ 	.word	0xffffffff


	//   ....[95]....
        /*0308*/ 	.word	0xffffffff


	//   ....[96]....
        /*030c*/ 	.word	0xffffffff


	//   ....[97]....
        /*0310*/ 	.word	0xffffffff


	//   ....[98]....
        /*0314*/ 	.word	0xffffffff


	//   ....[99]....
        /*0318*/ 	.word	0xffffffff


	//   ....[100]....
        /*031c*/ 	.word	0xffffffff


	//   ....[101]....
        /*0320*/ 	.word	0xffffffff


	//   ....[102]....
        /*0324*/ 	.word	0xffffffff


	//   ....[103]....
        /*0328*/ 	.word	0xffffffff


	//   ....[104]....
        /*032c*/ 	.word	0xffffffff


	//   ....[105]....
        /*0330*/ 	.word	0xffffffff


	//   ....[106]....
        /*0334*/ 	.word	0xffffffff


	//   ....[107]....
        /*0338*/ 	.word	0xffffffff


	//   ....[108]....
        /*033c*/ 	.word	0xffffffff


	//   ....[109]....
        /*0340*/ 	.word	0x0500000f


	//   ....[110]....
        /*0344*/ 	.word	0x0500000f


	//   ....[111]....
        /*0348*/ 	.word	0x0500000f


	//   ....[112]....
        /*034c*/ 	.word	0x0500000f


	//   ....[113]....
        /*0350*/ 	.word	0x0500000f


	//   ....[114]....
        /*0354*/ 	.word	0x0500000f


	//   ....[115]....
        /*0358*/ 	.word	0x0500000f


	//   ....[116]....
        /*035c*/ 	.word	0x0500000f


	//   ....[117]....
        /*0360*/ 	.word	0x0500000f


	//   ....[118]....
        /*0364*/ 	.word	0x0500000f


	//   ....[119]....
        /*0368*/ 	.word	0x0500000f


	//   ....[120]....
        /*036c*/ 	.word	0x0500000f


	//   ....[121]....
        /*0370*/ 	.word	0x0500000f


	//   ....[122]....
        /*0374*/ 	.word	0x0500000f


	//   ....[123]....
        /*0378*/ 	.word	0x0500000f


	//   ....[124]....
        /*037c*/ 	.word	0x0500000f


	//   ....[125]....
        /*0380*/ 	.word	0x0500000f


	//   ....[126]....
        /*0384*/ 	.word	0x0500000f


	//   ....[127]....
        /*0388*/ 	.word	0x0500000f


	//   ....[128]....
        /*038c*/ 	.word	0x0500000f


	//   ....[129]....
        /*0390*/ 	.word	0x0500000f


	//   ....[130]....
        /*0394*/ 	.word	0x0500000f


	//   ....[131]....
        /*0398*/ 	.word	0x0500000f


	//   ....[132]....
        /*039c*/ 	.word	0x0500000f


	//   ....[133]....
        /*03a0*/ 	.word	0x0500000f


	//   ....[134]....
        /*03a4*/ 	.word	0x0500000f


	//   ....[135]....
        /*03a8*/ 	.word	0x0500000f


	//   ....[136]....
        /*03ac*/ 	.word	0x0500000f


	//   ....[137]....
        /*03b0*/ 	.word	0x0500000f


	//   ....[138]....
        /*03b4*/ 	.word	0x0500000f


	//   ....[139]....
        /*03b8*/ 	.word	0x0500000f


	//   ....[140]....
        /*03bc*/ 	.word	0x0500000f


	//   ....[141]....
        /*03c0*/ 	.word	0x0500000f


	//   ....[142]....
        /*03c4*/ 	.word	0x0500000f


	//   ....[143]....
        /*03c8*/ 	.word	0x0500000f


	//   ....[144]....
        /*03cc*/ 	.word	0x0500000f


	//   ....[145]....
        /*03d0*/ 	.word	0x0500000f


	//   ....[146]....
        /*03d4*/ 	.word	0x0500000f


	//   ....[147]....
        /*03d8*/ 	.word	0x0500000f


	//   ....[148]....
        /*03dc*/ 	.word	0x0500000f


	//   ....[149]....
        /*03e0*/ 	.word	0x0500000f


	//   ....[150]....
        /*03e4*/ 	.word	0x0500000f


	//   ....[151]....
        /*03e8*/ 	.word	0x0500000f


	//   ....[152]....
        /*03ec*/ 	.word	0x0500000f


	//   ....[153]....
        /*03f0*/ 	.word	0x0500000f


	//   ....[154]....
        /*03f4*/ 	.word	0x0500000f


	//   ....[155]....
        /*03f8*/ 	.word	0x0500000f


	//   ....[156]....
        /*03fc*/ 	.word	0x0500000f


	//   ....[157]....
        /*0400*/ 	.word	0x0500000f


	//   ....[158]....
        /*0404*/ 	.word	0x0500000f


	//   ....[159]....
        /*0408*/ 	.word	0x0500000f


	//   ....[160]....
        /*040c*/ 	.word	0x0500000f


	//   ....[161]....
        /*0410*/ 	.word	0x0500000f


	//   ....[162]....
        /*0414*/ 	.word	0x0500000f


	//   ....[163]....
        /*0418*/ 	.word	0x0500000f


	//   ....[164]....
        /*041c*/ 	.word	0x0500000f


	//   ....[165]....
        /*0420*/ 	.word	0x0500000f


	//   ....[166]....
        /*0424*/ 	.word	0x0500000f


	//   ....[167]....
        /*0428*/ 	.word	0x0500000f


	//----- nvinfo : EIATTR_COOP_GROUP_INSTR_OFFSETS
	.align		4
.L_652:
        /*042c*/ 	.byte	0x04, 0x28
        /*042e*/ 	.short	(.L_654 - .L_653)


	//   ....[0]....
.L_653:
        /*0430*/ 	.word	0x00000070


	//   ....[1]....
        /*0434*/ 	.word	0x000000b0


	//   ....[2]....
        /*0438*/ 	.word	0x00000290


	//   ....[3]....
        /*043c*/ 	.word	0x000003f0


	//   ....[4]....
        /*0440*/ 	.word	0x00000510


	//   ....[5]....
        /*0444*/ 	.word	0x00000670


	//   ....[6]....
        /*0448*/ 	.word	0x000017c0


	//   ....[7]....
        /*044c*/ 	.word	0x000030d0


	//   ....[8]....
        /*0450*/ 	.word	0x00003ea0


	//   ....[9]....
        /*0454*/ 	.word	0x00003f30


	//   ....[10]....
        /*0458*/ 	.word	0x00004130


	//   ....[11]....
        /*045c*/ 	.word	0x00004210


	//   ....[12]....
        /*0460*/ 	.word	0x00004a80


	//   ....[13]....
        /*0464*/ 	.word	0x000052b0


	//   ....[14]....
        /*0468*/ 	.word	0x00005330


	//   ....[15]....
        /*046c*/ 	.word	0x00005630


	//   ....[16]....
        /*0470*/ 	.word	0x000057f0


	//   ....[17]....
        /*0474*/ 	.word	0x000067d0


	//   ....[18]....
        /*0478*/ 	.word	0x00006880


	//   ....[19]....
        /*047c*/ 	.word	0x000068c0


	//   ....[20]....
        /*0480*/ 	.word	0x00006940


	//   ....[21]....
        /*0484*/ 	.word	0x00006970


	//   ....[22]....
        /*0488*/ 	.word	0x000082a0


	//   ....[23]....
        /*048c*/ 	.word	0x000088e0


	//   ....[24]....
        /*0490*/ 	.word	0x00008920


	//   ....[25]....
        /*0494*/ 	.word	0x00008940


	//   ....[26]....
        /*0498*/ 	.word	0x00008960


	//   ....[27]....
        /*049c*/ 	.word	0x00009010


	//   ....[28]....
        /*04a0*/ 	.word	0x00009020


	//   ....[29]....
        /*04a4*/ 	.word	0x00009250


	//   ....[30]....
        /*04a8*/ 	.word	0x00009270


	//   ....[31]....
        /*04ac*/ 	.word	0x00009e60


	//   ....[32]....
        /*04b0*/ 	.word	0x00009e80


	//   ....[33]....
        /*04b4*/ 	.word	0x0000a0c0


	//   ....[34]....
        /*04b8*/ 	.word	0x0000a0e0


	//   ....[35]....
        /*04bc*/ 	.word	0x0000a390


	//   ....[36]....
        /*04c0*/ 	.word	0x0000a560


	//   ....[37]....
        /*04c4*/ 	.word	0x0000a590


	//   ....[38]....
        /*04c8*/ 	.word	0x0000a5c0


	//   ....[39]....
        /*04cc*/ 	.word	0x0000a5f0


	//   ....[40]....
        /*04d0*/ 	.word	0x0000a620


	//   ....[41]....
        /*04d4*/ 	.word	0x0000a650


	//   ....[42]....
        /*04d8*/ 	.word	0x0000a7a0


	//   ....[43]....
        /*04dc*/ 	.word	0x0000a7d0


	//   ....[44]....
        /*04e0*/ 	.word	0x0000a800


	//   ....[45]....
        /*04e4*/ 	.word	0x0000a830


	//   ....[46]....
        /*04e8*/ 	.word	0x0000a860


	//   ....[47]....
        /*04ec*/ 	.word	0x0000a890


	//   ....[48]....
        /*04f0*/ 	.word	0x0000a920


	//   ....[49]....
        /*04f4*/ 	.word	0x0000a950


	//   ....[50]....
        /*04f8*/ 	.word	0x0000a9d0


	//   ....[51]....
        /*04fc*/ 	.word	0x0000c120


	//   ....[52]....
        /*0500*/ 	.word	0x0000c140


	//   ....[53]....
        /*0504*/ 	.word	0x0000c1d0


	//   ....[54]....
        /*0508*/ 	.word	0x0000c1f0


	//   ....[55]....
        /*050c*/ 	.word	0x0000c270


	//   ....[56]....
        /*0510*/ 	.word	0x0000c290


	//   ....[57]....
        /*0514*/ 	.word	0x0000c2a0


	//   ....[58]....
        /*0518*/ 	.word	0x0000c2b0


	//   ....[59]....
        /*051c*/ 	.word	0x0000ca50


	//   ....[60]....
        /*0520*/ 	.word	0x0000ca80


	//   ....[61]....
        /*0524*/ 	.word	0x0000cb20


	//   ....[62]....
        /*0528*/ 	.word	0x0000cb40


	//   ....[63]....
        /*052c*/ 	.word	0x0000cbc0


	//   ....[64]....
        /*0530*/ 	.word	0x0000cbe0


	//   ....[65]....
        /*0534*/ 	.word	0x0000cbf0


	//   ....[66]....
        /*0538*/ 	.word	0x0000cc00


	//   ....[67]....
        /*053c*/ 	.word	0x0000d0a0


	//   ....[68]....
        /*0540*/ 	.word	0x0000d160


	//   ....[69]....
        /*0544*/ 	.word	0x0000d2b0


	//   ....[70]....
        /*0548*/ 	.word	0x0000d2f0


	//   ....[71]....
        /*054c*/ 	.word	0x0000d300


	//   ....[72]....
        /*0550*/ 	.word	0x0000d310


	//   ....[73]....
        /*0554*/ 	.word	0x0000d460


	//   ....[74]....
        /*0558*/ 	.word	0x0000d5b0


	//   ....[75]....
        /*055c*/ 	.word	0x0000ddc0


	//   ....[76]....
        /*0560*/ 	.word	0x0000dde0


	//   ....[77]....
        /*0564*/ 	.word	0x0000de30


	//   ....[78]....
        /*0568*/ 	.word	0x0000de40


	//   ....[79]....
        /*056c*/ 	.word	0x0000de80


	//   ....[80]....
        /*0570*/ 	.word	0x0000de90


	//   ....[81]....
        /*0574*/ 	.word	0x0000dea0


	//   ....[82]....
        /*0578*/ 	.word	0x0000dee0


	//   ....[83]....
        /*057c*/ 	.word	0x0000e200


	//   ....[84]....
        /*0580*/ 	.word	0x0000e240


	//   ....[85]....
        /*0584*/ 	.word	0x0000e260


	//   ....[86]....
        /*0588*/ 	.word	0x0000e280


	//   ....[87]....
        /*058c*/ 	.word	0x0000e2b0


	//   ....[88]....
        /*0590*/ 	.word	0x0000e2d0


	//   ....[89]....
        /*0594*/ 	.word	0x0000e3d0


	//   ....[90]....
        /*0598*/ 	.word	0x0000e520


	//   ....[91]....
        /*059c*/ 	.word	0x0000eb20


	//   ....[92]....
        /*05a0*/ 	.word	0x0000eb50


	//   ....[93]....
        /*05a4*/ 	.word	0x0000eb80


	//   ....[94]....
        /*05a8*/ 	.word	0x0000ebb0


	//   ....[95]....
        /*05ac*/ 	.word	0x0000ebe0


	//   ....[96]....
        /*05b0*/ 	.word	0x0000ec10


	//   ....[97]....
        /*05b4*/ 	.word	0x0000ec40


	//   ....[98]....
        /*05b8*/ 	.word	0x0000ec70


	//   ....[99]....
        /*05bc*/ 	.word	0x0000edf0


	//   ....[100]....
        /*05c0*/ 	.word	0x0000ee20


	//   ....[101]....
        /*05c4*/ 	.word	0x0000ee50


	//   ....[102]....
        /*05c8*/ 	.word	0x0000ee80


	//   ....[103]....
        /*05cc*/ 	.word	0x0000eeb0


	//   ....[104]....
        /*05d0*/ 	.word	0x0000eee0


	//   ....[105]....
        /*05d4*/ 	.word	0x0000efa0


	//   ....[106]....
        /*05d8*/ 	.word	0x0000efc0


	//   ....[107]....
        /*05dc*/ 	.word	0x0000f030


	//   ....[108]....
        /*05e0*/ 	.word	0x0000f4a0


	//   ....[109]....
        /*05e4*/ 	.word	0x0000fa20


	//   ....[110]....
        /*05e8*/ 	.word	0x0000fb10


	//   ....[111]....
        /*05ec*/ 	.word	0x0000fbb0


	//   ....[112]....
        /*05f0*/ 	.word	0x0000fc10


	//   ....[113]....
        /*05f4*/ 	.word	0x0000fd00


	//   ....[114]....
        /*05f8*/ 	.word	0x0000fd70


	//   ....[115]....
        /*05fc*/ 	.word	0x0000fe60


	//   ....[116]....
        /*0600*/ 	.word	0x0000fed0


	//   ....[117]....
        /*0604*/ 	.word	0x0000ff70


	//   ....[118]....
        /*0608*/ 	.word	0x00010060


	//   ....[119]....
        /*060c*/ 	.word	0x000100d0


	//   ....[120]....
        /*0610*/ 	.word	0x00010130


	//   ....[121]....
        /*0614*/ 	.word	0x00010220


	//   ....[122]....
        /*0618*/ 	.word	0x00010280


	//   ....[123]....
        /*061c*/ 	.word	0x00010380


	//   ....[124]....
        /*0620*/ 	.word	0x000103e0


	//   ....[125]....
        /*0624*/ 	.word	0x00010480


	//   ....[126]....
        /*0628*/ 	.word	0x00010600


	//   ....[127]....
        /*062c*/ 	.word	0x000106f0


	//   ....[128]....
        /*0630*/ 	.word	0x00010980


	//   ....[129]....
        /*0634*/ 	.word	0x000109d0


	//   ....[130]....
        /*0638*/ 	.word	0x00010ba0


	//   ....[131]....
        /*063c*/ 	.word	0x00010bf0


	//   ....[132]....
        /*0640*/ 	.word	0x00010dc0


	//   ....[133]....
        /*0644*/ 	.word	0x00010e10


	//   ....[134]....
        /*0648*/ 	.word	0x00010f00


	//   ....[135]....
        /*064c*/ 	.word	0x00010fa0


	//   ....[136]....
        /*0650*/ 	.word	0x00011000


	//   ....[137]....
        /*0654*/ 	.word	0x000110b0


	//   ....[138]....
        /*0658*/ 	.word	0x00011110


	//   ....[139]....
        /*065c*/ 	.word	0x000111c0


	//   ....[140]....
        /*0660*/ 	.word	0x00011220


	//   ....[141]....
        /*0664*/ 	.word	0x000112d0


	//   ....[142]....
        /*0668*/ 	.word	0x000113c0


	//   ....[143]....
        /*066c*/ 	.word	0x00011490


	//   ....[144]....
        /*0670*/ 	.word	0x000115b0


	//   ....[145]....
        /*0674*/ 	.word	0x000116b0


	//   ....[146]....
        /*0678*/ 	.word	0x000117e0


	//   ....[147]....
        /*067c*/ 	.word	0x000118c0


	//   ....[148]....
        /*0680*/ 	.word	0x000119c0


	//   ....[149]....
        /*0684*/ 	.word	0x00011aa0


	//   ....[150]....
        /*0688*/ 	.word	0x00011b30


	//   ....[151]....
        /*068c*/ 	.word	0x00011bd0


	//   ....[152]....
        /*0690*/ 	.word	0x00011cf0


	//   ....[153]....
        /*0694*/ 	.word	0x00011d60


	//   ....[154]....
        /*0698*/ 	.word	0x00011dd0


	//   ....[155]....
        /*069c*/ 	.word	0x00011e40


	//   ....[156]....
        /*06a0*/ 	.word	0x00011eb0


	//   ....[157]....
        /*06a4*/ 	.word	0x00011f30


	//   ....[158]....
        /*06a8*/ 	.word	0x00011fc0


	//   ....[159]....
        /*06ac*/ 	.word	0x00012050


	//   ....[160]....
        /*06b0*/ 	.word	0x000120c0


	//   ....[161]....
        /*06b4*/ 	.word	0x00012130


	//   ....[162]....
        /*06b8*/ 	.word	0x000121a0


	//   ....[163]....
        /*06bc*/ 	.word	0x00012220


	//   ....[164]....
        /*06c0*/ 	.word	0x00012290


	//   ....[165]....
        /*06c4*/ 	.word	0x00012330


	//   ....[166]....
        /*06c8*/ 	.word	0x000123c0


	//   ....[167]....
        /*06cc*/ 	.word	0x000124e0


	//----- nvinfo : EIATTR_REG_RECONFIG
	.align		4
.L_654:
        /*06d0*/ 	.byte	0x01, 0x54
	.zero		2


	//----- nvinfo : EIATTR_SYSCALL_OFFSETS
	.align		4
        /*06d4*/ 	.byte	0x04, 0x46
        /*06d6*/ 	.short	(.L_656 - .L_655)


	//   ....[0]....
.L_655:
        /*06d8*/ 	.word	0x00003290


	//   ....[1]....
        /*06dc*/ 	.word	0x0000b580


	//   ....[2]....
        /*06e0*/ 	.word	0x0000b6d0


	//   ....[3]....
        /*06e4*/ 	.word	0x0000b7c0


	//   ....[4]....
        /*06e8*/ 	.word	0x0000c6f0


	//----- nvinfo : EIATTR_MBARRIER_INSTR_OFFSETS
	.align		4
.L_656:
        /*06ec*/ 	.byte	0x04, 0x39
        /*06ee*/ 	.short	(.L_658 - .L_657)


	//   ....[0]....
.L_657:
        /*06f0*/ 	.word	0x00000180
        /*06f4*/ 	.word	0x000000ff
        /*06f8*/ 	.word	0x00028c00
        /*06fc*/ 	.short	0x0100
        /*06fe*/ 	.byte	0x08
	.zero		1


	//   ....[1]....
        /*0700*/ 	.word	0x00000190
        /*0704*/ 	.word	0x000000ff
        /*0708*/ 	.word	0x00028c20
        /*070c*/ 	.short	0x0100
        /*070e*/ 	.byte	0x08
	.zero		1


	//   ....[2]....
        /*0710*/ 	.word	0x00000240
        /*0714*/ 	.word	0x000000ff
        /*0718*/ 	.word	0x00028c30
        /*071c*/ 	.short	0x0100
        /*071e*/ 	.byte	0x06
	.zero		1


	//   ....[3]....
        /*0720*/ 	.word	0x00000250
        /*0724*/ 	.word	0x000000ff
        /*0728*/ 	.word	0x00028c40
        /*072c*/ 	.short	0x0100
        /*072e*/ 	.byte	0x06
	.zero		1


	//   ....[4]....
        /*0730*/ 	.word	0x00000260
        /*0734*/ 	.word	0x000000ff
        /*0738*/ 	.word	0x00028c38
        /*073c*/ 	.short	0x0100
        /*073e*/ 	.byte	0x06
	.zero		1


	//   ....[5]....
        /*0740*/ 	.word	0x00000270
        /*0744*/ 	.word	0x000000ff
        /*0748*/ 	.word	0x00028c48
        /*074c*/ 	.short	0x0100
        /*074e*/ 	.byte	0x06
	.zero		1


	//   ....[6]....
        /*0750*/ 	.word	0x000003a0
        /*0754*/ 	.word	0x000000ff
        /*0758*/ 	.word	0x00028c50
        /*075c*/ 	.short	0x0100
        /*075e*/ 	.byte	0x08
	.zero		1


	//   ....[7]....
        /*0760*/ 	.word	0x000003b0
        /*0764*/ 	.word	0x000000ff
        /*0768*/ 	.word	0x00028c60
        /*076c*/ 	.short	0x0100
        /*076e*/ 	.byte	0x08
	.zero		1


	//   ....[8]....
        /*0770*/ 	.word	0x000003c0
        /*0774*/ 	.word	0x000000ff
        /*0778*/ 	.word	0x00028c58
        /*077c*/ 	.short	0x0100
        /*077e*/ 	.byte	0x08
	.zero		1


	//   ....[9]....
        /*0780*/ 	.word	0x000003d0
        /*0784*/ 	.word	0x000000ff
        /*0788*/ 	.word	0x00028c68
        /*078c*/ 	.short	0x0100
        /*078e*/ 	.byte	0x08
	.zero		1


	//   ....[10]....
        /*0790*/ 	.word	0x000004c0
        /*0794*/ 	.word	0x000000ff
        /*0798*/ 	.word	0x00028c70
        /*079c*/ 	.short	0x0100
        /*079e*/ 	.byte	0x06
	.zero		1


	//   ....[11]....
        /*07a0*/ 	.word	0x000004d0
        /*07a4*/ 	.word	0x000000ff
        /*07a8*/ 	.word	0x00028c80
        /*07ac*/ 	.short	0x0100
        /*07ae*/ 	.byte	0x06
	.zero		1


	//   ....[12]....
        /*07b0*/ 	.word	0x000004e0
        /*07b4*/ 	.word	0x000000ff
        /*07b8*/ 	.word	0x00028c78
        /*07bc*/ 	.short	0x0100
        /*07be*/ 	.byte	0x06
	.zero		1


	//   ....[13]....
        /*07c0*/ 	.word	0x000004f0
        /*07c4*/ 	.word	0x000000ff
        /*07c8*/ 	.word	0x00028c88
        /*07cc*/ 	.short	0x0100
        /*07ce*/ 	.byte	0x06
	.zero		1


	//   ....[14]....
        /*07d0*/ 	.word	0x00000620
        /*07d4*/ 	.word	0x000000ff
        /*07d8*/ 	.word	0x00028c90
        /*07dc*/ 	.short	0x0100
        /*07de*/ 	.byte	0x08
	.zero		1


	//   ....[15]....
        /*07e0*/ 	.word	0x00000630
        /*07e4*/ 	.word	0x000000ff
        /*07e8*/ 	.word	0x00028ca0
        /*07ec*/ 	.short	0x0100
        /*07ee*/ 	.byte	0x08
	.zero		1


	//   ....[16]....
        /*07f0*/ 	.word	0x00000640
        /*07f4*/ 	.word	0x000000ff
        /*07f8*/ 	.word	0x00028c98
        /*07fc*/ 	.short	0x0100
        /*07fe*/ 	.byte	0x08
	.zero		1


	//   ....[17]....
        /*0800*/ 	.word	0x00000650
        /*0804*/ 	.word	0x000000ff
        /*0808*/ 	.word	0x00028ca8
        /*080c*/ 	.short	0x0100
        /*080e*/ 	.byte	0x08
	.zero		1


	//   ....[18]....
        /*0810*/ 	.word	0x00000790
        /*0814*/ 	.word	0x000000ff
        /*0818*/ 	.word	0x00028cb0
        /*081c*/ 	.short	0x0100
        /*081e*/ 	.byte	0x08
	.zero		1


	//   ....[19]....
        /*0820*/ 	.word	0x000007a0
        /*0824*/ 	.word	0x000000ff
        /*0828*/ 	.word	0x00028cc0
        /*082c*/ 	.short	0x0100
        /*082e*/ 	.byte	0x08
	.zero		1


	//   ....[20]....
        /*0830*/ 	.word	0x000007b0
        /*0834*/ 	.word	0x000000ff
        /*0838*/ 	.word	0x00028cb8
        /*083c*/ 	.short	0x0100
        /*083e*/ 	.byte	0x08
	.zero		1


	//   ....[21]....
        /*0840*/ 	.word	0x000007c0
        /*0844*/ 	.word	0x000000ff
        /*0848*/ 	.word	0x00028cc8
        /*084c*/ 	.short	0x0100
        /*084e*/ 	.byte	0x08
	.zero		1


	//   ....[22]....
        /*0850*/ 	.word	0x000018d0
        /*0854*/ 	.word	0x000000ff
        /*0858*/ 	.word	0x00028c50
        /*085c*/ 	.short	0x010a
        /*085e*/ 	.byte	0x10
	.zero		1


	//   ....[23]....
        /*0860*/ 	.word	0x00001bb0
        /*0864*/ 	.word	0x000000ff
        /*0868*/ 	.word	0x00000000
        /*086c*/ 	.short	0x0101
        /*086e*/ 	.byte	0x06
	.zero		1


	//   ....[24]....
        /*0870*/ 	.word	0x00002510
        /*0874*/ 	.word	0x000000ff
        /*0878*/ 	.word	0x00028c50
        /*087c*/ 	.short	0x010a
        /*087e*/ 	.byte	0x15
	.zero		1


	//   ....[25]....
        /*0880*/ 	.word	0x00002550
        /*0884*/ 	.word	0x000000ff
        /*0888*/ 	.word	0x00028c50
        /*088c*/ 	.short	0x010a
        /*088e*/ 	.byte	0x15
	.zero		1


	//   ....[26]....
        /*0890*/ 	.word	0x00002780
        /*0894*/ 	.word	0x000000ff
        /*0898*/ 	.word	0x00000000
        /*089c*/ 	.short	0x0101
        /*089e*/ 	.byte	0x06
	.zero		1


	//   ....[27]....
        /*08a0*/ 	.word	0x00003310
        /*08a4*/ 	.word	0x000000ff
        /*08a8*/ 	.word	0x00028c00
        /*08ac*/ 	.short	0x010a
        /*08ae*/ 	.byte	0x29
	.zero		1


	//   ....[28]....
        /*08b0*/ 	.word	0x00003390
        /*08b4*/ 	.word	0x00000007
        /*08b8*/ 	.word	0x00028c30
        /*08bc*/ 	.short	0x010a
        /*08be*/ 	.byte	0x3f
	.zero		1


	//   ....[29]....
        /*08c0*/ 	.word	0x000033d0
        /*08c4*/ 	.word	0x00000007
        /*08c8*/ 	.word	0x00028c30
        /*08cc*/ 	.short	0x010a
        /*08ce*/ 	.byte	0x3f
	.zero		1


	//   ....[30]....
        /*08d0*/ 	.word	0x00003b00
        /*08d4*/ 	.word	0x000000ff
        /*08d8*/ 	.word	0x00000000
        /*08dc*/ 	.short	0x0101
        /*08de*/ 	.byte	0x06
	.zero		1


	//   ....[31]....
        /*08e0*/ 	.word	0x00004830
        /*08e4*/ 	.word	0x00000007
        /*08e8*/ 	.word	0x00028c50
        /*08ec*/ 	.short	0x010a
        /*08ee*/ 	.byte	0x3f
	.zero		1


	//   ....[32]....
        /*08f0*/ 	.word	0x00004880
        /*08f4*/ 	.word	0x00000007
        /*08f8*/ 	.word	0x00028c50
        /*08fc*/ 	.short	0x010a
        /*08fe*/ 	.byte	0x3f
	.zero		1


	//   ....[33]....
        /*0900*/ 	.word	0x00004b10
        /*0904*/ 	.word	0x000000ff
        /*0908*/ 	.word	0x00000000
        /*090c*/ 	.short	0x0101
        /*090e*/ 	.byte	0x06
	.zero		1


	//   ....[34]....
        /*0910*/ 	.word	0x00004c60
        /*0914*/ 	.word	0x000000ff
        /*0918*/ 	.word	0x00028c30
        /*091c*/ 	.short	0x010a
        /*091e*/ 	.byte	0x15
	.zero		1


	//   ....[35]....
        /*0920*/ 	.word	0x00004ca0
        /*0924*/ 	.word	0x000000ff
        /*0928*/ 	.word	0x00028c30
        /*092c*/ 	.short	0x010a
        /*092e*/ 	.byte	0x15
	.zero		1


	//   ....[36]....
        /*0930*/ 	.word	0x00005100
        /*0934*/ 	.word	0x000000ff
        /*0938*/ 	.word	0x00000000
        /*093c*/ 	.short	0x0101
        /*093e*/ 	.byte	0x06
	.zero		1


	//   ....[37]....
        /*0940*/ 	.word	0x00006590
        /*0944*/ 	.word	0x000000ff
        /*0948*/ 	.word	0x00028c50
        /*094c*/ 	.short	0x010a
        /*094e*/ 	.byte	0x15
	.zero		1


	//   ....[38]....
        /*0950*/ 	.word	0x000065d0
        /*0954*/ 	.word	0x000000ff
        /*0958*/ 	.word	0x00028c50
        /*095c*/ 	.short	0x010a
        /*095e*/ 	.byte	0x15
	.zero		1


	//   ....[39]....
        /*0960*/ 	.word	0x00006860
        /*0964*/ 	.word	0x000000ff
        /*0968*/ 	.word	0x00000000
        /*096c*/ 	.short	0x0101
        /*096e*/ 	.byte	0x15
	.zero		1


	//   ....[40]....
        /*0970*/ 	.word	0x00008fe0
        /*0974*/ 	.word	0x000000ff
        /*0978*/ 	.word	0x00000000
        /*097c*/ 	.short	0x0101
        /*097e*/ 	.byte	0x04
	.zero		1


	//   ....[41]....
        /*0980*/ 	.word	0x0000bed0
        /*0984*/ 	.word	0x0000001b
        /*0988*/ 	.word	0x00028c40
        /*098c*/ 	.short	0x010a
        /*098e*/ 	.byte	0x3f
	.zero		1


	//   ....[42]....
        /*0990*/ 	.word	0x0000c3b0
        /*0994*/ 	.word	0x0000001b
        /*0998*/ 	.word	0x00028c30
        /*099c*/ 	.short	0x0107
        /*099e*/ 	.byte	0x3f
	.zero		1


	//   ....[43]....
        /*09a0*/ 	.word	0x0000c490
        /*09a4*/ 	.word	0x0000001b
        /*09a8*/ 	.word	0x00028c30
        /*09ac*/ 	.short	0x0101
        /*09ae*/ 	.byte	0x3f
	.zero		1


	//   ....[44]....
        /*09b0*/ 	.word	0x0000cd00
        /*09b4*/ 	.word	0x00000017
        /*09b8*/ 	.word	0x00028c00
        /*09bc*/ 	.short	0x0107
        /*09be*/ 	.byte	0x3f
	.zero		1


	//   ....[45]....
        /*09c0*/ 	.word	0x0000cdf0
        /*09c4*/ 	.word	0x00000017
        /*09c8*/ 	.word	0x00028c00
        /*09cc*/ 	.short	0x0101
        /*09ce*/ 	.byte	0x3f
	.zero		1


	//   ....[46]....
        /*09d0*/ 	.word	0x0000ce10
        /*09d4*/ 	.word	0x00000017
        /*09d8*/ 	.word	0x00028c20
        /*09dc*/ 	.short	0x010a
        /*09de*/ 	.byte	0x3f
	.zero		1


	//   ....[47]....
        /*09e0*/ 	.word	0x0000cea0
        /*09e4*/ 	.word	0x0000001b
        /*09e8*/ 	.word	0x00028c60
        /*09ec*/ 	.short	0x010a
        /*09ee*/ 	.byte	0x3f
	.zero		1


	//   ....[48]....
        /*09f0*/ 	.word	0x0000d7d0
        /*09f4*/ 	.word	0x0000001b
        /*09f8*/ 	.word	0x00028c50
        /*09fc*/ 	.short	0x0107
        /*09fe*/ 	.byte	0x3f
	.zero		1


	//   ....[49]....
        /*0a00*/ 	.word	0x0000d8a0
        /*0a04*/ 	.word	0x0000001b
        /*0a08*/ 	.word	0x00028c50
        /*0a0c*/ 	.short	0x0101
        /*0a0e*/ 	.byte	0x3f
	.zero		1


	//   ....[50]....
        /*0a10*/ 	.word	0x0000dc20
        /*0a14*/ 	.word	0x00000006
        /*0a18*/ 	.word	0x00028c40
        /*0a1c*/ 	.short	0x010a
        /*0a1e*/ 	.byte	0x3f
	.zero		1


	//   ....[51]....
        /*0a20*/ 	.word	0x0000df60
        /*0a24*/ 	.word	0x00000006
        /*0a28*/ 	.word	0x00028c30
        /*0a2c*/ 	.short	0x0107
        /*0a2e*/ 	.byte	0x3f
	.zero		1


	//   ....[52]....
        /*0a30*/ 	.word	0x0000e020
        /*0a34*/ 	.word	0x00000006
        /*0a38*/ 	.word	0x00028c30
        /*0a3c*/ 	.short	0x0101
        /*0a3e*/ 	.byte	0x3f
	.zero		1


	//   ....[53]....
        /*0a40*/ 	.word	0x0000e050
        /*0a44*/ 	.word	0x00000006
        /*0a48*/ 	.word	0x00028c60
        /*0a4c*/ 	.short	0x010a
        /*0a4e*/ 	.byte	0x3f
	.zero		1


	//   ....[54]....
        /*0a50*/ 	.word	0x0000e720
        /*0a54*/ 	.word	0x00000006
        /*0a58*/ 	.word	0x00028c50
        /*0a5c*/ 	.short	0x0107
        /*0a5e*/ 	.byte	0x3f
	.zero		1


	//   ....[55]....
        /*0a60*/ 	.word	0x0000e7e0
        /*0a64*/ 	.word	0x00000006
        /*0a68*/ 	.word	0x00028c50
        /*0a6c*/ 	.short	0x0101
        /*0a6e*/ 	.byte	0x3f
	.zero		1


	//   ....[56]....
        /*0a70*/ 	.word	0x0000f420
        /*0a74*/ 	.word	0x00000005
        /*0a78*/ 	.word	0x00028c20
        /*0a7c*/ 	.short	0x010a
        /*0a7e*/ 	.byte	0x3f
	.zero		1


	//   ....[57]....
        /*0a80*/ 	.word	0x0000f5a0
        /*0a84*/ 	.word	0x00000003
        /*0a88*/ 	.word	0x00028c40
        /*0a8c*/ 	.short	0x010a
        /*0a8e*/ 	.byte	0x3f
	.zero		1


	//   ....[58]....
        /*0a90*/ 	.word	0x0000f640
        /*0a94*/ 	.word	0x00000005
        /*0a98*/ 	.word	0x00028c40
        /*0a9c*/ 	.short	0x010a
        /*0a9e*/ 	.byte	0x3f
	.zero		1


	//   ....[59]....
        /*0aa0*/ 	.word	0x0000f680
        /*0aa4*/ 	.word	0x00000003
        /*0aa8*/ 	.word	0x00028c60
        /*0aac*/ 	.short	0x010a
        /*0aae*/ 	.byte	0x3f
	.zero		1


	//   ....[60]....
        /*0ab0*/ 	.word	0x0000f6c0
        /*0ab4*/ 	.word	0x00000005
        /*0ab8*/ 	.word	0x00028c60
        /*0abc*/ 	.short	0x010a
        /*0abe*/ 	.byte	0x3f
	.zero		1


	//   ....[61]....
        /*0ac0*/ 	.word	0x0000f730
        /*0ac4*/ 	.word	0x00000003
        /*0ac8*/ 	.word	0x00028c50
        /*0acc*/ 	.short	0x010a
        /*0ace*/ 	.byte	0x3f
	.zero		1


	//   ....[62]....
        /*0ad0*/ 	.word	0x0000f790
        /*0ad4*/ 	.word	0x00000004
        /*0ad8*/ 	.word	0x00028c50
        /*0adc*/ 	.short	0x010a
        /*0ade*/ 	.byte	0x3f
	.zero		1


	//   ....[63]....
        /*0ae0*/ 	.word	0x0000f7f0
        /*0ae4*/ 	.word	0x00000003
        /*0ae8*/ 	.word	0x00028c00
        /*0aec*/ 	.short	0x010a
        /*0aee*/ 	.byte	0x3f
	.zero		1


	//   ....[64]....
        /*0af0*/ 	.word	0x0000f840
        /*0af4*/ 	.word	0x00000007
        /*0af8*/ 	.word	0x00028c30
        /*0afc*/ 	.short	0x010a
        /*0afe*/ 	.byte	0x3f
	.zero		1


	//   ....[65]....
        /*0b00*/ 	.word	0x0000f890
        /*0b04*/ 	.word	0x00000007
        /*0b08*/ 	.word	0x00028c50
        /*0b0c*/ 	.short	0x010a
        /*0b0e*/ 	.byte	0x3f
	.zero		1


	//   ....[66]....
        /*0b10*/ 	.word	0x0000f8f0
        /*0b14*/ 	.word	0x00000004
        /*0b18*/ 	.word	0x00028c30
        /*0b1c*/ 	.short	0x010a
        /*0b1e*/ 	.byte	0x3f
	.zero		1


	//   ....[67]....
        /*0b20*/ 	.word	0x0000f950
        /*0b24*/ 	.word	0x00000008
        /*0b28*/ 	.word	0x00028c50
        /*0b2c*/ 	.short	0x010a
        /*0b2e*/ 	.byte	0x3f
	.zero		1


	//   ....[68]....
        /*0b30*/ 	.word	0x0000fa60
        /*0b34*/ 	.word	0x0000001b
        /*0b38*/ 	.word	0x00028c40
        /*0b3c*/ 	.short	0x010a
        /*0b3e*/ 	.byte	0x3f
	.zero		1


	//   ....[69]....
        /*0b40*/ 	.word	0x00010500
        /*0b44*/ 	.word	0x00000017
        /*0b48*/ 	.word	0x00028c20
        /*0b4c*/ 	.short	0x010a
        /*0b4e*/ 	.byte	0x3f
	.zero		1


	//   ....[70]....
        /*0b50*/ 	.word	0x00010550
        /*0b54*/ 	.word	0x0000001b
        /*0b58*/ 	.word	0x00028c60
        /*0b5c*/ 	.short	0x010a
        /*0b5e*/ 	.byte	0x3f
	.zero		1


	//   ....[71]....
        /*0b60*/ 	.word	0x00010e50
        /*0b64*/ 	.word	0x00000006
        /*0b68*/ 	.word	0x00028c40
        /*0b6c*/ 	.short	0x010a
        /*0b6e*/ 	.byte	0x3f
	.zero		1


	//   ....[72]....
        /*0b70*/ 	.word	0x00011310
        /*0b74*/ 	.word	0x00000006
        /*0b78*/ 	.word	0x00028c60
        /*0b7c*/ 	.short	0x010a
        /*0b7e*/ 	.byte	0x3f
	.zero		1


	//   ....[73]....
        /*0b80*/ 	.word	0x00012400
        /*0b84*/ 	.word	0x00000005
        /*0b88*/ 	.word	0x00028c20
        /*0b8c*/ 	.short	0x010a
        /*0b8e*/ 	.byte	0x3f
	.zero		1


	//   ....[74]....
        /*0b90*/ 	.word	0x000125a0
        /*0b94*/ 	.word	0x00000003
        /*0b98*/ 	.word	0x00028c40
        /*0b9c*/ 	.short	0x010a
        /*0b9e*/ 	.byte	0x3f
	.zero		1


	//   ....[75]....
        /*0ba0*/ 	.word	0x000125f0
        /*0ba4*/ 	.word	0x00000005
        /*0ba8*/ 	.word	0x00028c40
        /*0bac*/ 	.short	0x010a
        /*0bae*/ 	.byte	0x3f
	.zero		1


	//   ....[76]....
        /*0bb0*/ 	.word	0x00012640
        /*0bb4*/ 	.word	0x00000003
        /*0bb8*/ 	.word	0x00028c60
        /*0bbc*/ 	.short	0x010a
        /*0bbe*/ 	.byte	0x3f
	.zero		1


	//----- nvinfo : EIATTR_NUM_MBARRIERS
	.align		4
.L_658:
        /*0bc0*/ 	.byte	0x03, 0x38
        /*0bc2*/ 	.short	0x0016


	//----- nvinfo : EIATTR_EXIT_INSTR_OFFSETS
	.align		4
        /*0bc4*/ 	.byte	0x04, 0x1c
        /*0bc6*/ 	.short	(.L_660 - .L_659)


	//   ....[0]....
.L_659:
        /*0bc8*/ 	.word	0x00000980


	//   ....[1]....
        /*0bcc*/ 	.word	0x0000a340


	//   ....[2]....
        /*0bd0*/ 	.word	0x0000f710


	//----- nvinfo : EIATTR_MAX_THREADS
	.align		4
.L_660:
        /*0bd4*/ 	.byte	0x04, 0x05
        /*0bd6*/ 	.short	(.L_662 - .L_661)
.L_661:
        /*0bd8*/ 	.word	0x00000180
        /*0bdc*/ 	.word	0x00000001
        /*0be0*/ 	.word	0x00000001


	//----- nvinfo : EIATTR_CRS_STACK_SIZE
	.align		4
.L_662:
        /*0be4*/ 	.byte	0x04, 0x1e
        /*0be6*/ 	.short	(.L_664 - .L_663)
.L_663:
        /*0be8*/ 	.word	0x00000000


	//----- nvinfo : EIATTR_CBANK_PARAM_SIZE
	.align		4
.L_664:
        /*0bec*/ 	.byte	0x03, 0x19
        /*0bee*/ 	.short	0x0af0


	//----- nvinfo : EIATTR_PARAM_CBANK
	.align		4
        /*0bf0*/ 	.byte	0x04, 0x0a
        /*0bf2*/ 	.short	(.L_666 - .L_665)
	.align		4
.L_665:
        /*0bf4*/ 	.word	index@(.nv.constant0._ZN7cutlass13device_kernelIN5flash11enable_sm90INS1_16FlashAttnFwdSm90INS1_25CollectiveMainloopFwdSm90ILi2EN4cute5tupleIJNS5_1CILi1EEES8_S8_EEENS6_IJNS7_ILi64EEESA_SA_EEELi512ENS_6half_tEfNS_4arch4Sm90ELb0ELb0ELb1ELb1ELb1ELb0ELb0ELb0ELb0ELb1ELb0ELb0EEENS1_21CollectiveEpilogueFwdINS6_IJSA_NS7_ILi512EEESA_EEES9_SC_SE_Li256ELb1ELb1ELb0ELb0EEENS1_36VarlenDynamicPersistentTileSchedulerILi64ELi64ELi256ELi128ELb0ELb1ELb1ELb0ELb1ELb1EEEEEEEEEvNT_6ParamsE)
        /*0bf8*/ 	.short	0x0210
        /*0bfa*/ 	.short	0x0af0


	//----- nvinfo : EIATTR_SW_WAR
	.align		4
.L_666:
        /*0bfc*/ 	.byte	0x04, 0x36
        /*0bfe*/ 	.short	(.L_668 - .L_667)
.L_667:
        /*0c00*/ 	.word	0x00000008
.L_668:


//--------------------- .nv.info._ZN7cutlass13device_kernelIN5flash11enable_sm90INS1_16FlashAttnFwdSm90INS1_25CollectiveMainloopFwdSm90ILi2EN4cute5tupleIJNS5_1CILi1EEES8_S8_EEENS6_IJNS7_ILi64EEESA_SA_EEELi512ENS_6half_tEfNS_4arch4Sm90ELb0ELb0ELb1ELb1ELb1ELb1ELb0ELb0ELb0ELb1ELb0ELb0EEENS1_21CollectiveEpilogueFwdINS6_IJSA_NS7_ILi512EEESA_EEES9_SC_SE_Li256ELb1ELb1ELb0ELb0EEENS1_36VarlenDynamicPersistentTileSchedulerILi64ELi64ELi256ELi128ELb0ELb1ELb1ELb0ELb1ELb1EEEEEEEEEvNT_6ParamsE --------------------------
	.section	.nv.info._ZN7cutlass13device_kernelIN5flash11enable_sm90INS1_16FlashAttnFwdSm90INS1_25CollectiveMainloopFwdSm90ILi2EN4cute5tupleIJNS5_1CILi1EEES8_S8_EEENS6_IJNS7_ILi64EEESA_SA_EEELi512ENS_6half_tEfNS_4arch4Sm90ELb0ELb0ELb1ELb1ELb1ELb1ELb0ELb0ELb0ELb1ELb0ELb0EEENS1_21CollectiveEpilogueFwdINS6_IJSA_NS7_ILi512EEESA_EEES9_SC_SE_Li256ELb1ELb1ELb0ELb0EEENS1_36VarlenDynamicPersistentTileSchedulerILi64ELi64ELi256ELi128ELb0ELb1ELb1ELb0ELb1ELb1EEEEEEEEEvNT_6ParamsE,"",@"SHT_CUDA_INFO"
	.sectionflags	@""
	.align	4


	//----- nvinfo : EIATTR_CUDA_API_VERSION
	.align		4
        /*0000*/ 	.byte	0x04, 0x37
        /*0002*/ 	.short	(.L_670 - .L_669)
.L_669:
        /*0004*/ 	.word	0x00000082


	//----- nvinfo : EIATTR_KPARAM_INFO
	.align		4
.L_670:
        /*0008*/ 	.byte	0x04, 0x17
        /*000a*/ 	.short	(.L_672 - .L_671)
.L_671:
        /*000c*/ 	.word	0x00000000
        /*0010*/ 	.short	0x0000
        /*0012*/ 	.short	0x0070
        /*0014*/ 	.byte	0x00, 0xf0, 0x01, 0x2a


	//----- nvinfo : EIATTR_SPARSE_MMA_MASK
	.align		4
.L_672:
        /*0018*/ 	.byte	0x03, 0x50
        /*001a*/ 	.short	0x0000


	//----- nvinfo : EIATTR_MAXREG_COUNT
	.align		4
        /*001c*/ 	.byte	0x03, 0x1b
        /*001e*/ 	.short	0x00a8


	//----- nvinfo : EIATTR_NUM_BARRIERS
	.align		4
        /*0020*/ 	.byte	0x02, 0x4c
        /*0022*/ 	.byte	0x10
	.zero		1


	//----- nvinfo : EIATTR_EXTERNS
	.align		4
        /*0024*/ 	.byte	0x04, 0x0f
        /*0026*/ 	.short	(.L_674 - .L_673)


	//   ....[0]....
	.align		4
.L_673:
        /*0028*/ 	.word	index@(__assertfail)


	//----- nvinfo : EIATTR_ANNOTATIONS
	.align		4
.L_674:
        /*002c*/ 	.byte	0x04, 0x55
        /*002e*/ 	.short	(.L_676 - .L_675)


	//   ....[0]....
.L_675:
        /* <DEDUP_REMOVED lines=47> */


	//----- nvinfo : EIATTR_MERCURY_ISA_VERSION
	.align		4
.L_676:
        /*0310*/ 	.byte	0x03, 0x5f
        /*0312*/ 	.short	0x0101


	//----- nvinfo : EIATTR_UNUSED_LOAD_BYTE_OFFSET
	.align		4
        /*0314*/ 	.byte	0x04, 0x44
        /*0316*/ 	.short	(.L_678 - .L_677)


	//   ....[0]....
.L_677:
        /*0318*/ 	.word	0x00000a20
        /*031c*/ 	.word	0x0000fff0


	//   ....[1]....
        /*0320*/ 	.word	0x0000d220
        /*0324*/ 	.word	0x0000fff0


	//----- nvinfo : EIATTR_INT_WARP_WIDE_INSTR_OFFSETS
	.align		4
.L_678:
        /*0328*/ 	.byte	0x04, 0x31
        /*032a*/ 	.short	(.L_680 - .L_679)


	//   ....[0]....
.L_679:
        /*032c*/ 	.word	0x00000130


	//   ....[1]....
        /*0330*/ 	.word	0x00000170


	//   ....[2]....
        /*0334*/ 	.word	0x00000240


	//   ....[3]....
        /*0338*/ 	.word	0x00013050


	//   ....[4]....
        /*033c*/ 	.word	0x000130e0


	//   ....[5]....
        /*0340*/ 	.word	0x000166c0


	//   ....[6]....
        /*0344*/ 	.word	0x00016750


	//----- nvinfo : EIATTR_COOP_GROUP_MASK_REGIDS
	.align		4
.L_680:
        /*0348*/ 	.byte	0x04, 0x29
        /*034a*/ 	.short	(.L_682 - .L_681)


	//   ....[0]....
.L_681:
        /*034c*/ 	.word	0xffffffff


	//   ....[1]....
        /*0350*/ 	.word	0xffffffff


	//   ....[2]....
        /*0354*/ 	.word	0xffffffff


	//   ....[3]....
        /*0358*/ 	.word	0xffffffff


	//   ....[4]....
        /*035c*/ 	.word	0xffffffff


	//   ....[5]....
        /*0360*/ 	.word	0xffffffff


	//   ....[6]....
        /*0364*/ 	.word	0xffffffff


	//   ....[7]....
        /*0368*/ 	.word	0xffffffff


	//   ....[8]....
        /*036c*/ 	.word	0xffffffff


	//   ....[9]....
        /*0370*/ 	.word	0xffffffff


	//   ....[10]....
        /*0374*/ 	.word	0xffffffff


	//   ....[11]....
        /*0378*/ 	.word	0xffffffff


	//   ....[12]....
        /*037c*/ 	.word	0xffffffff


	//   ....[13]....
        /*0380*/ 	.word	0xffffffff


	//   ....[14]....
        /*0384*/ 	.word	0xffffffff


	//   ....[15]....
        /*0388*/ 	.word	0xffffffff


	//   ....[16]....
        /*038c*/ 	.word	0xffffffff


	//   ....[17]....
        /*0390*/ 	.word	0xffffffff


	//   ....[18]....
        /*0394*/ 	.word	0xffffffff


	//   ....[19]....
        /*0398*/ 	.word	0xffffffff


	//   ....[20]....
        /*039c*/ 	.word	0xffffffff


	//   ....[21]....
        /*03a0*/ 	.word	0xffffffff


	//   ....[22]....
        /*03a4*/ 	.word	0xffffffff


	//   ....[23]....
        /*03a8*/ 	.word	0xffffffff


	//   ....[24]....
        /*03ac*/ 	.word	0xffffffff


	//   ....[25]....
        /*03b0*/ 	.word	0xffffffff


	//   ....[26]....
        /*03b4*/ 	.word	0xffffffff


	//   ....[27]....
        /*03b8*/ 	.word	0xffffffff


	//   ....[28]....
        /*03bc*/ 	.word	0xffffffff


	//   ....[29]....
        /*03c0*/ 	.word	0xffffffff


	//   ....[30]....
        /*03c4*/ 	.word	0xffffffff


	//   ....[31]....
        /*03c8*/ 	.word	0xffffffff


	//   ....[32]....
        /*03cc*/ 	.word	0xffffffff


	//   ....[33]....
        /*03d0*/ 	.word	0xffffffff


	//   ....[34]....
        /*03d4*/ 	.word	0xffffffff


	//   ....[35]....
        /*03d8*/ 	.word	0xffffffff


	//   ....[36]....
        /*03dc*/ 	.word	0xffffffff


	//   ....[37]....
        /*03e0*/ 	.word	0xffffffff


	//   ....[38]....
        /*03e4*/ 	.word	0xffffffff


	//   ....[39]....
        /*03e8*/ 	.word	0xffffffff


	//   ....[40]....
        /*03ec*/ 	.word	0xffffffff


	//   ....[41]....
        /*03f0*/ 	.word	0xffffffff


	//   ....[42]....
        /*03f4*/ 	.word	0xffffffff


	//   ....[43]....
        /*03f8*/ 	.word	0xffffffff


	//   ....[44]....
        /*03fc*/ 	.word	0xffffffff


	//   ....[45]....
        /*0400*/ 	.word	0xffffffff


	//   ....[46]....
        /*0404*/ 	.word	0xffffffff


	//   ....[47]....
        /*0408*/ 	.word	0xffffffff


	//   ....[48]....
        /*040c*/ 	.word	0xffffffff


	//   ....[49]....
        /*0410*/ 	.word	0xffffffff


	//   ....[50]....
        /*0414*/ 	.word	0xffffffff


	//   ....[51]....
        /*0418*/ 	.word	0xffffffff


	//   ....[52]....
        /*041c*/ 	.word	0xffffffff


	//   ....[53]....
        /*0420*/ 	.word	0xffffffff


	//   ....[54]....
        /*0424*/ 	.word	0xffffffff


	//   ....[55]....
        /*0428*/ 	.word	0xffffffff


	//   ....[56]....
        /*042c*/ 	.word	0xffffffff


	//   ....[57]....
        /*0430*/ 	.word	0xffffffff


	//   ....[58]....
        /*0434*/ 	.word	0xffffffff


	//   ....[59]....
        /*0438*/ 	.word	0xffffffff


	//   ....[60]....
        /*043c*/ 	.word	0xffffffff


	//   ....[61]....
        /*0440*/ 	.word	0xffffffff


	//   ....[62]....
        /*0444*/ 	.word	0xffffffff


	//   ....[63]....
        /*0448*/ 	.word	0xffffffff


	//   ....[64]....
        /*044c*/ 	.word	0xffffffff


	//   ....[65]....
        /*0450*/ 	.word	0xffffffff


	//   ....[66]....
        /*0454*/ 	.word	0xffffffff


	//   ....[67]....
        /*0458*/ 	.word	0xffffffff


	//   ....[68]....
        /*045c*/ 	.word	0xffffffff


	//   ....[69]....
        /*0460*/ 	.word	0xffffffff


	//   ....[70]....
        /*0464*/ 	.word	0xffffffff


	//   ....[71]....
        /*0468*/ 	.word	0xffffffff


	//   ....[72]....
        /*046c*/ 	.word	0xffffffff


	//   ....[73]....
        /*0470*/ 	.word	0xffffffff


	//   ....[74]....
        /*0474*/ 	.word	0xffffffff


	//   ....[75]....
        /*0478*/ 	.word	0xffffffff


	//   ....[76]....
        /*047c*/ 	.word	0xffffffff


	//   ....[77]....
        /*0480*/ 	.word	0xffffffff


	//   ....[78]....
        /*0484*/ 	.word	0xffffffff


	//   ....[79]....
        /*0488*/ 	.word	0xffffffff


	//   ....[80]....
        /*048c*/ 	.word	0xffffffff


	//   ....[81]....
        /*0490*/ 	.word	0xffffffff


	//   ....[82]....
        /*0494*/ 	.word	0xffffffff


	//   ....[83]....
        /*0498*/ 	.word	0xffffffff


	//   ....[84]....
        /*049c*/ 	.word	0xffffffff


	//   ....[85]....
        /*04a0*/ 	.word	0xffffffff


	//   ....[86]....
        /*04a4*/ 	.word	0xffffffff


	//   ....[87]....
        /*04a8*/ 	.word	0xffffffff


	//   ....[88]....
        /*04ac*/ 	.word	0xffffffff


	//   ....[89]....
        /*04b0*/ 	.word	0xffffffff


	//   ....[90]....
        /*04b4*/ 	.word	0xffffffff


	//   ....[91]....
        /*04b8*/ 	.word	0xffffffff


	//   ....[92]....
        /*04bc*/ 	.word	0xffffffff


	//   ....[93]....
        /*04c0*/ 	.word	0xffffffff


	//   ....[94]....
        /*04c4*/ 	.word	0xffffffff


	//   ....[95]....
        /*04c8*/ 	.word	0xffffffff


	//   ....[96]....
        /*04cc*/ 	.word	0xffffffff


	//   ....[97]....
        /*04d0*/ 	.word	0xffffffff


	//   ....[98]....
        /*04d4*/ 	.word	0xffffffff


	//   ....[99]....
        /*04d8*/ 	.word	0xffffffff


	//   ....[100]....
        /*04dc*/ 	.word	0xffffffff


	//   ....[101]....
        /*04e0*/ 	.word	0xffffffff


	//   ....[102]....
        /*04e4*/ 	.word	0xffffffff


	//   ....[103]....
        /*04e8*/ 	.word	0xffffffff


	//   ....[104]....
        /*04ec*/ 	.word	0xffffffff


	//   ....[105]....
        /*04f0*/ 	.word	0xffffffff


	//   ....[106]....
        /*04f4*/ 	.word	0xffffffff


	//   ....[107]....
        /*04f8*/ 	.word	0xffffffff


	//   ....[108]....
        /*04fc*/ 	.word	0xffffffff


	//   ....[109]....
        /*0500*/ 	.word	0xffffffff


	//   ....[110]....
        /*0504*/ 	.word	0xffffffff


	//   ....[111]....
        /*0508*/ 	.word	0xffffffff


	//   ....[112]....
        /*050c*/ 	.word	0xffffffff


	//   ....[113]....
        /*0510*/ 	.word	0xffffffff


	//   ....[114]....
        /*0514*/ 	.word	0xffffffff


	//   ....[115]....
        /*0518*/ 	.word	0xffffffff


	//   ....[116]....
        /*051c*/ 	.word	0xffffffff


	//   ....[117]....
        /*0520*/ 	.word	0xffffffff


	//   ....[118]....
        /*0524*/ 	.word	0xffffffff


	//   ....[119]....
        /*0528*/ 	.word	0xffffffff


	//   ....[120]....
        /*052c*/ 	.word	0xffffffff


	//   ....[121]....
        /*0530*/ 	.word	0xffffffff


	//   ....[122]....
        /*0534*/ 	.word	0xffffffff


	//   ....[123]....
        /*0538*/ 	.word	0xffffffff


	//   ....[124]....
        /*053c*/ 	.word	0xffffffff


	//   ....[125]....
        /*0540*/ 	.word	0xffffffff


	//   ....[126]....
        /*0544*/ 	.word	0xffffffff


	//   ....[127]....
        /*0548*/ 	.word	0x0500000f


	//   ....[128]....
        /*054c*/ 	.word	0x0500000f


	//   ....[129]....
        /*0550*/ 	.word	0x0500000f


	//   ....[130]....
        /*0554*/ 	.word	0x0500000f


	//   ....[131]....
        /*0558*/ 	.word	0x0500000f


	//   ....[132]....
        /*055c*/ 	.word	0x0500000f


	//   ....[133]....
        /*0560*/ 	.word	0x0500000f


	//   ....[134]....
        /*0564*/ 	.word	0x0500000f


	//   ....[135]....
        /*0568*/ 	.word	0x0500000f


	//   ....[136]....
        /*056c*/ 	.word	0x0500000f


	//   ....[137]....
        /*0570*/ 	.word	0x0500000f


	//   ....[138]....
        /*0574*/ 	.word	0x0500000f


	//   ....[139]....
        /*0578*/ 	.word	0x0500000f


	//   ....[140]....
        /*057c*/ 	.word	0x0500000f


	//   ....[141]....
        /*0580*/ 	.word	0x0500000f


	//   ....[142]....
        /*0584*/ 	.word	0x0500000f


	//   ....[143]....
        /*0588*/ 	.word	0x0500000f


	//   ....[144]....
        /*058c*/ 	.word	0x0500000f


	//   ....[145]....
        /*0590*/ 	.word	0x0500000f


	//   ....[146]....
        /*0594*/ 	.word	0x0500000f


	//   ....[147]....
        /*0598*/ 	.word	0x0500000f


	//   ....[148]....
        /*059c*/ 	.word	0x0500000f


	//   ....[149]....
        /*05a0*/ 	.word	0x0500000f


	//   ....[150]....
        /*05a4*/ 	.word	0x0500000f


	//   ....[151]....
        /*05a8*/ 	.word	0x0500000f


	//   ....[152]....
        /*05ac*/ 	.word	0x0500000f


	//   ....[153]....
        /*05b0*/ 	.word	0x0500000f


	//   ....[154]....
        /*05b4*/ 	.word	0x0500000f


	//   ....[155]....
        /*05b8*/ 	.word	0x0500000f


	//   ....[156]....
        /*05bc*/ 	.word	0x0500000f


	//   ....[157]....
        /*05c0*/ 	.word	0x0500000f


	//   ....[158]....
        /*05c4*/ 	.word	0x0500000f


	//   ....[159]....
        /*05c8*/ 	.word	0x0500000f


	//   ....[160]....
        /*05cc*/ 	.word	0x0500000f


	//   ....[161]....
        /*05d0*/ 	.word	0x0500000f


	//   ....[162]....
        /*05d4*/ 	.word	0x0500000f


	//   ....[163]....
        /*05d8*/ 	.word	0x0500000f


	//   ....[164]....
        /*05dc*/ 	.word	0x0500000f


	//   ....[165]....
        /*05e0*/ 	.word	0x0500000f


	//   ....[166]....
        /*05e4*/ 	.word	0x0500000f


	//   ....[167]....
        /*05e8*/ 	.word	0x0500000f


	//   ....[168]....
        /*05ec*/ 	.word	0x0500000f


	//   ....[169]....
        /*05f0*/ 	.word	0x0500000f


	//   ....[170]....
        /*05f4*/ 	.word	0x0500000f


	//   ....[171]....
        /*05f8*/ 	.word	0x0500000f


	//   ....[172]....
        /*05fc*/ 	.word	0x0500000f


	//   ....[173]....
        /*0600*/ 	.word	0x0500000f


	//   ....[174]....
        /*0604*/ 	.word	0x0500000f


	//   ....[175]....
        /*0608*/ 	.word	0x0500000f


	//   ....[176]....
        /*060c*/ 	.word	0x0500000f


	//   ....[177]....
        /*0610*/ 	.word	0x0500000f


	//   ....[178]....
        /*0614*/ 	.word	0x0500000f


	//   ....[179]....
        /*0618*/ 	.word	0x0500000f


	//   ....[180]....
        /*061c*/ 	.word	0x0500000f


	//   ....[181]....
        /*0620*/ 	.word	0x0500000f


	//   ....[182]....
        /*0624*/ 	.word	0x0500000f


	//   ....[183]....
        /*0628*/ 	.word	0x0500000f


	//   ....[184]....
        /*062c*/ 	.word	0x0500000f


	//   ....[185]....
        /*0630*/ 	.word	0x0500000f


	//   ....[186]....
        /*0634*/ 	.word	0x0500000f


	//   ....[187]....
        /*0638*/ 	.word	0x0500000f


	//   ....[188]....
        /*063c*/ 	.word	0x0500000f


	//   ....[189]....
        /*0640*/ 	.word	0x0500000f


	//   ....[190]....
        /*0644*/ 	.word	0x0500000f


	//   ....[191]....
        /*0648*/ 	.word	0x0500000f


	//   ....[192]....
        /*064c*/ 	.word	0x0500000f


	//   ....[193]....
        /*0650*/ 	.word	0x0500000f


	//   ....[194]....
        /*0654*/ 	.word	0x0500000f


	//   ....[195]....
        /*0658*/ 	.word	0x0500000f


	//   ....[196]....
        /*065c*/ 	.word	0x0500000f


	//   ....[197]....
        /*0660*/ 	.word	0x0500000f


	//   ....[198]....
        /*0664*/ 	.word	0x0500000f


	//   ....[199]....
        /*0668*/ 	.word	0x0500000f


	//   ....[200]....
        /*066c*/ 	.word	0x0500000f


	//----- nvinfo : EIATTR_COOP_GROUP_INSTR_OFFSETS
	.align		4
.L_682:
        /*0670*/ 	.byte	0x04, 0x28
        /*0672*/ 	.short	(.L_684 - .L_683)


	//   ....[0]....
.L_683:
        /*0674*/ 	.word	0x00000060


	//   ....[1]....
        /*0678*/ 	.word	0x00000140


	//   ....[2]....
        /*067c*/ 	.word	0x00000180


	//   ....[3]....
        /*0680*/ 	.word	0x00000370


	//   ....[4]....
        /*0684*/ 	.word	0x000004d0


	//   ....[5]....
        /*0688*/ 	.word	0x000005f0


	//   ....[6]....
        /*068c*/ 	.word	0x00000750


	//   ....[7]....
        /*0690*/ 	.word	0x00002a00


	//   ....[8]....
        /*0694*/ 	.word	0x00002a10


	//   ....[9]....
        /*0698*/ 	.word	0x00003440


	//   ....[10]....
        /*069c*/ 	.word	0x00003450


	//   ....[11]....
        /*06a0*/ 	.word	0x00003da0


	//   ....[12]....
        /*06a4*/ 	.word	0x00003db0


	//   ....[13]....
        /*06a8*/ 	.word	0x00004190


	//   ....[14]....
        /*06ac*/ 	.word	0x000041a0


	//   ....[15]....
        /*06b0*/ 	.word	0x00004e90


	//   ....[16]....
        /*06b4*/ 	.word	0x00006970


	//   ....[17]....
        /*06b8*/ 	.word	0x00006f30


	//   ....[18]....
        /*06bc*/ 	.word	0x00006f40


	//   ....[19]....
        /*06c0*/ 	.word	0x00006f50


	//   ....[20]....
        /*06c4*/ 	.word	0x00006f60


	//   ....[21]....
        /*06c8*/ 	.word	0x00007f30


	//   ....[22]....
        /*06cc*/ 	.word	0x00007f40


	//   ....[23]....
        /*06d0*/ 	.word	0x00007f50


	//   ....[24]....
        /*06d4*/ 	.word	0x00007f60


	//   ....[25]....
        /*06d8*/ 	.word	0x00009b40


	//   ....[26]....
        /*06dc*/ 	.word	0x00009bf0


	//   ....[27]....
        /*06e0*/ 	.word	0x00009db0


	//   ....[28]....
        /*06e4*/ 	.word	0x00009e50


	//   ....[29]....
        /*06e8*/ 	.word	0x0000a7c0


	//   ....[30]....
        /*06ec*/ 	.word	0x0000b000


	//   ....[31]....
        /*06f0*/ 	.word	0x0000b050


	//   ....[32]....
        /*06f4*/ 	.word	0x0000b930


	//   ....[33]....
        /*06f8*/ 	.word	0x0000b9c0


	//   ....[34]....
        /*06fc*/ 	.word	0x0000c660


	//   ....[35]....
        /*0700*/ 	.word	0x0000c730


	//   ....[36]....
        /*0704*/ 	.word	0x0000c740


	//   ....[37]....
        /*0708*/ 	.word	0x0000c780


	//   ....[38]....
        /*070c*/ 	.word	0x0000c790


	//   ....[39]....
        /*0710*/ 	.word	0x0000e310


	//   ....[40]....
        /*0714*/ 	.word	0x0000e7f0


	//   ....[41]....
        /*0718*/ 	.word	0x0000e810


	//   ....[42]....
        /*071c*/ 	.word	0x0000e840


	//   ....[43]....
        /*0720*/ 	.word	0x0000e850


	//   ....[44]....
        /*0724*/ 	.word	0x0000efc0


	//   ....[45]....
        /*0728*/ 	.word	0x0000f000


	//   ....[46]....
        /*072c*/ 	.word	0x0000f280


	//   ....[47]....
        /*0730*/ 	.word	0x0000f2a0


	//   ....[48]....
        /*0734*/ 	.word	0x0000ff70


	//   ....[49]....
        /*0738*/ 	.word	0x0000ffa0


	//   ....[50]....
        /*073c*/ 	.word	0x00010230


	//   ....[51]....
        /*0740*/ 	.word	0x00010250


	//   ....[52]....
        /*0744*/ 	.word	0x00010500


	//   ....[53]....
        /*0748*/ 	.word	0x000106b0


	//   ....[54]....
        /*074c*/ 	.word	0x000106e0


	//   ....[55]....
        /*0750*/ 	.word	0x00010710


	//   ....[56]....
        /*0754*/ 	.word	0x00010740


	//   ....[57]....
        /*0758*/ 	.word	0x00010770


	//   ....[58]....
        /*075c*/ 	.word	0x000107a0


	//   ....[59]....
        /*0760*/ 	.word	0x00010910


	//   ....[60]....
        /*0764*/ 	.word	0x00010940


	//   ....[61]....
        /*0768*/ 	.word	0x00010970


	//   ....[62]....
        /*076c*/ 	.word	0x000109a0


	//   ....[63]....
        /*0770*/ 	.word	0x000109d0


	//   ....[64]....
        /*0774*/ 	.word	0x00010a00


	//   ....[65]....
        /*0778*/ 	.word	0x00010a90


	//   ....[66]....
        /*077c*/ 	.word	0x00010ac0


	//   ....[67]....
        /*0780*/ 	.word	0x00010b40


	//   ....[68]....
        /*0784*/ 	.word	0x00011670


	//   ....[69]....
        /*0788*/ 	.word	0x00013e80


	//   ....[70]....
        /*078c*/ 	.word	0x00013ea0


	//   ....[71]....
        /*0790*/ 	.word	0x00013f30


	//   ....[72]....
        /*0794*/ 	.word	0x00013f50


	//   ....[73]....
        /*0798*/ 	.word	0x00013fd0


	//   ....[74]....
        /*079c*/ 	.word	0x00013ff0


	//   ....[75]....
        /*07a0*/ 	.word	0x00014000


	//   ....[76]....
        /*07a4*/ 	.word	0x00014010


	//   ....[77]....
        /*07a8*/ 	.word	0x00014830


	//   ....[78]....
        /*07ac*/ 	.word	0x00014860


	//   ....[79]....
        /*07b0*/ 	.word	0x00014900


	//   ....[80]....
        /*07b4*/ 	.word	0x00014920


	//   ....[81]....
        /*07b8*/ 	.word	0x000149a0


	//   ....[82]....
        /*07bc*/ 	.word	0x000149c0


	//   ....[83]....
        /*07c0*/ 	.word	0x000149d0


	//   ....[84]....
        /*07c4*/ 	.word	0x00014a40


	//   ....[85]....
        /*07c8*/ 	.word	0x00014e90


	//   ....[86]....
        /*07cc*/ 	.word	0x00014f50


	//   ....[87]....
        /*07d0*/ 	.word	0x000150a0


	//   ....[88]....
        /*07d4*/ 	.word	0x000150e0


	//   ....[89]....
        /*07d8*/ 	.word	0x000150f0


	//   ....[90]....
        /*07dc*/ 	.word	0x00015100


	//   ....[91]....
        /*07e0*/ 	.word	0x00015250


	//   ....[92]....
        /*07e4*/ 	.word	0x000153a0


	//   ....[93]....
        /*07e8*/ 	.word	0x00015bd0


	//   ....[94]....
        /*07ec*/ 	.word	0x00015bf0


	//   ....[95]....
        /*07f0*/ 	.word	0x00015c40


	//   ....[96]....
        /*07f4*/ 	.word	0x00015c50


	//   ....[97]....
        /*07f8*/ 	.word	0x00015c90


	//   ....[98]....
        /*07fc*/ 	.word	0x00015ca0


	//   ....[99]....
        /*0800*/ 	.word	0x00015cb0


	//   ....[100]....
        /*0804*/ 	.word	0x00015cf0


	//   ....[101]....
        /*0808*/ 	.word	0x00016010


	//   ....[102]....
        /*080c*/ 	.word	0x00016050


	//   ....[103]....
        /*0810*/ 	.word	0x00016070


	//   ....[104]....
        /*0814*/ 	.word	0x00016090


	//   ....[105]....
        /*0818*/ 	.word	0x000160c0


	//   ....[106]....
        /*081c*/ 	.word	0x000160e0


	//   ....[107]....
        /*0820*/ 	.word	0x000161e0


	//   ....[108]....
        /*0824*/ 	.word	0x00016330


	//   ....[109]....
        /*0828*/ 	.word	0x00016920


	//   ....[110]....
        /*082c*/ 	.word	0x00016950


	//   ....[111]....
        /*0830*/ 	.word	0x00016990


	//   ....[112]....
        /*0834*/ 	.word	0x000169c0


	//   ....[113]....
        /*0838*/ 	.word	0x000169f0


	//   ....[114]....
        /*083c*/ 	.word	0x00016a20


	//   ....[115]....
        /*0840*/ 	.word	0x00016a50


	//   ....[116]....
        /*0844*/ 	.word	0x00016a80


	//   ....[117]....
        /*0848*/ 	.word	0x00016c00


	//   ....[118]....
        /*084c*/ 	.word	0x00016c30


	//   ....[119]....
        /*0850*/ 	.word	0x00016c60


	//   ....[120]....
        /*0854*/ 	.word	0x00016c90


	//   ....[121]....
        /*0858*/ 	.word	0x00016cc0


	//   ....[122]....
        /*085c*/ 	.word	0x00016cf0


	//   ....[123]....
        /*0860*/ 	.word	0x00016db0


	//   ....[124]....
        /*0864*/ 	.word	0x00016dd0


	//   ....[125]....
        /*0868*/ 	.word	0x00016e40


	//   ....[126]....
        /*086c*/ 	.word	0x000172b0


	//   ....[127]....
        /*0870*/ 	.word	0x000175c0


	//   ....[128]....
        /*0874*/ 	.word	0x00017650


	//   ....[129]....
        /*0878*/ 	.word	0x00017730


	//   ....[130]....
        /*087c*/ 	.word	0x000177c0


	//   ....[131]....
        /*0880*/ 	.word	0x000178a0


	//   ....[132]....
        /*0884*/ 	.word	0x00017930


	//   ....[133]....
        /*0888*/ 	.word	0x00017ab0


	//   ....[134]....
        /*088c*/ 	.word	0x00017b40


	//   ....[135]....
        /*0890*/ 	.word	0x00017b90


	//   ....[136]....
        /*0894*/ 	.word	0x00017be0


	//   ....[137]....
        /*0898*/ 	.word	0x00017cc0


	//   ....[138]....
        /*089c*/ 	.word	0x00017d50


	//   ....[139]....
        /*08a0*/ 	.word	0x00017da0


	//   ....[140]....
        /*08a4*/ 	.word	0x00017df0


	//   ....[141]....
        /*08a8*/ 	.word	0x00018040


	//   ....[142]....
        /*08ac*/ 	.word	0x00018320


	//   ....[143]....
        /*08b0*/ 	.word	0x00018410


	//   ....[144]....
        /*08b4*/ 	.word	0x000184b0


	//   ....[145]....
        /*08b8*/ 	.word	0x00018510


	//   ....[146]....
        /*08bc*/ 	.word	0x00018600


	//   ....[147]....
        /*08c0*/ 	.word	0x00018670


	//   ....[148]....
        /*08c4*/ 	.word	0x00018760


	//   ....[149]....
        /*08c8*/ 	.word	0x000187d0


	//   ....[150]....
        /*08cc*/ 	.word	0x000188b0


	//   ....[151]....
        /*08d0*/ 	.word	0x00018970


	//   ....[152]....
        /*08d4*/ 	.word	0x000189d0


	//   ....[153]....
        /*08d8*/ 	.word	0x00018a30


	//   ....[154]....
        /*08dc*/ 	.word	0x00018b20


	//   ....[155]....
        /*08e0*/ 	.word	0x00018b80


	//   ....[156]....
        /*08e4*/ 	.word	0x00018c80


	//   ....[157]....
        /*08e8*/ 	.word	0x00018ce0


	//   ....[158]....
        /*08ec*/ 	.word	0x00018dc0


	//   ....[159]....
        /*08f0*/ 	.word	0x00018f00


	//   ....[160]....
        /*08f4*/ 	.word	0x00018fe0


	//   ....[161]....
        /*08f8*/ 	.word	0x00019280


	//   ....[162]....
        /*08fc*/ 	.word	0x000192d0


	//   ....[163]....
        /*0900*/ 	.word	0x000194a0


	//   ....[164]....
        /*0904*/ 	.word	0x000194f0


	//   ....[165]....
        /*0908*/ 	.word	0x000196c0


	//   ....[166]....
        /*090c*/ 	.word	0x00019710


	//   ....[167]....
        /*0910*/ 	.word	0x00019800


	//   ....[168]....
        /*0914*/ 	.word	0x000198a0


	//   ....[169]....
        /*0918*/ 	.word	0x00019900


	//   ....[170]....
        /*091c*/ 	.word	0x000199b0


	//   ....[171]....
        /*0920*/ 	.word	0x00019a10


	//   ....[172]....
        /*0924*/ 	.word	0x00019ac0


	//   ....[173]....
        /*0928*/ 	.word	0x00019b20


	//   ....[174]....
        /*092c*/ 	.word	0x00019bd0


	//   ....[175]....
        /*0930*/ 	.word	0x00019cc0


	//   ....[176]....
        /*0934*/ 	.word	0x00019da0


	//   ....[177]....
        /*0938*/ 	.word	0x00019eb0


	//   ....[178]....
        /*093c*/ 	.word	0x00019fb0


	//   ....[179]....
        /*0940*/ 	.word	0x0001a0e0


	//   ....[180]....
        /*0944*/ 	.word	0x0001a1c0


	//   ....[181]....
        /*0948*/ 	.word	0x0001a2c0


	//   ....[182]....
        /*094c*/ 	.word	0x0001a3a0


	//   ....[183]....
        /*0950*/ 	.word	0x0001a430


	//   ....[184]....
        /*0954*/ 	.word	0x0001a4d0


	//   ....[185]....
        /*0958*/ 	.word	0x0001a5f0


	//   ....[186]....
        /*095c*/ 	.word	0x0001a660


	//   ....[187]....
        /*0960*/ 	.word	0x0001a6d0


	//   ....[188]....
        /*0964*/ 	.word	0x0001a740


	//   ....[189]....
        /*0968*/ 	.word	0x0001a7b0


	//   ....[190]....
        /*096c*/ 	.word	0x0001a830


	//   ....[191]....
        /*0970*/ 	.word	0x0001a8c0


	//   ....[192]....
        /*0974*/ 	.word	0x0001a950


	//   ....[193]....
        /*0978*/ 	.word	0x0001a9c0


	//   ....[194]....
        /*097c*/ 	.word	0x0001aa30


	//   ....[195]....
        /*0980*/ 	.word	0x0001aaa0


	//   ....[196]....
        /*0984*/ 	.word	0x0001ab20


	//   ....[197]....
        /*0988*/ 	.word	0x0001ab90


	//   ....[198]....
        /*098c*/ 	.word	0x0001ac30


	//   ....[199]....
        /*0990*/ 	.word	0x0001acc0


	//   ....[200]....
        /*0994*/ 	.word	0x0001ade0


	//----- nvinfo : EIATTR_REG_RECONFIG
	.align		4
.L_684:
        /*0998*/ 	.byte	0x01, 0x54
	.zero		2


	//----- nvinfo : EIATTR_SYSCALL_OFFSETS
	.align		4
        /*099c*/ 	.byte	0x04, 0x46
        /*099e*/ 	.short	(.L_686 - .L_685)


	//   ....[0]....
.L_685:
        /*09a0*/ 	.word	0x00001ca0


	//   ....[1]....
        /*09a4*/ 	.word	0x00001df0


	//   ....[2]....
        /*09a8*/ 	.word	0x00006b10


	//   ....[3]....
        /*09ac*/ 	.word	0x00006ea0


	//   ....[4]....
        /*09b0*/ 	.word	0x00013240


	//   ....[5]....
        /*09b4*/ 	.word	0x00013390


	//   ....[6]....
        /*09b8*/ 	.word	0x00013480


	//   ....[7]....
        /*09bc*/ 	.word	0x00014470


	//----- nvinfo : EIATTR_MBARRIER_INSTR_OFFSETS
	.align		4
.L_686:
        /*09c0*/ 	.byte	0x04, 0x39
        /*09c2*/ 	.short	(.L_688 - .L_687)


	//   ....[0]....
.L_687:
        /*09c4*/ 	.word	0x00000260
        /*09c8*/ 	.word	0x000000ff
        /*09cc*/ 	.word	0x00028c00
        /*09d0*/ 	.short	0x0100
        /*09d2*/ 	.byte	0x08
	.zero		1


	//   ....[1]....
        /*09d4*/ 	.word	0x00000270
        /*09d8*/ 	.word	0x000000ff
        /*09dc*/ 	.word	0x00028c20
        /*09e0*/ 	.short	0x0100
        /*09e2*/ 	.byte	0x08
	.zero		1


	//   ....[2]....
        /*09e4*/ 	.word	0x00000320
        /*09e8*/ 	.word	0x000000ff
        /*09ec*/ 	.word	0x00028c30
        /*09f0*/ 	.short	0x0100
        /*09f2*/ 	.byte	0x06
	.zero		1


	//   ....[3]....
        /*09f4*/ 	.word	0x00000330
        /*09f8*/ 	.word	0x000000ff
        /*09fc*/ 	.word	0x00028c40
        /*0a00*/ 	.short	0x0100
        /*0a02*/ 	.byte	0x06
	.zero		1


	//   ....[4]....
        /*0a04*/ 	.word	0x00000340
        /*0a08*/ 	.word	0x000000ff
        /*0a0c*/ 	.word	0x00028c38
        /*0a10*/ 	.short	0x0100
        /*0a12*/ 	.byte	0x06
	.zero		1


	//   ....[5]....
        /*0a14*/ 	.word	0x00000350
        /*0a18*/ 	.word	0x000000ff
        /*0a1c*/ 	.word	0x00028c48
        /*0a20*/ 	.short	0x0100
        /*0a22*/ 	.byte	0x06
	.zero		1


	//   ....[6]....
        /*0a24*/ 	.word	0x00000480
        /*0a28*/ 	.word	0x000000ff
        /*0a2c*/ 	.word	0x00028c50
        /*0a30*/ 	.short	0x0100
        /*0a32*/ 	.byte	0x08
	.zero		1


	//   ....[7]....
        /*0a34*/ 	.word	0x00000490
        /*0a38*/ 	.word	0x000000ff
        /*0a3c*/ 	.word	0x00028c60
        /*0a40*/ 	.short	0x0100
        /*0a42*/ 	.byte	0x08
	.zero		1


	//   ....[8]....
        /*0a44*/ 	.word	0x000004a0
        /*0a48*/ 	.word	0x000000ff
        /*0a4c*/ 	.word	0x00028c58
        /*0a50*/ 	.short	0x0100
        /*0a52*/ 	.byte	0x08
	.zero		1


	//   ....[9]....
        /*0a54*/ 	.word	0x000004b0
        /*0a58*/ 	.word	0x000000ff
        /*0a5c*/ 	.word	0x00028c68
        /*0a60*/ 	.short	0x0100
        /*0a62*/ 	.byte	0x08
	.zero		1


	//   ....[10]....
        /*0a64*/ 	.word	0x000005a0
        /*0a68*/ 	.word	0x000000ff
        /*0a6c*/ 	.word	0x00028c70
        /*0a70*/ 	.short	0x0100
        /*0a72*/ 	.byte	0x06
	.zero		1


	//   ....[11]....
        /*0a74*/ 	.word	0x000005b0
        /*0a78*/ 	.word	0x000000ff
        /*0a7c*/ 	.word	0x00028c80
        /*0a80*/ 	.short	0x0100
        /*0a82*/ 	.byte	0x06
	.zero		1


	//   ....[12]....
        /*0a84*/ 	.word	0x000005c0
        /*0a88*/ 	.word	0x000000ff
        /*0a8c*/ 	.word	0x00028c78
        /*0a90*/ 	.short	0x0100
        /*0a92*/ 	.byte	0x06
	.zero		1


	//   ....[13]....
        /*0a94*/ 	.word	0x000005d0
        /*0a98*/ 	.word	0x000000ff
        /*0a9c*/ 	.word	0x00028c88
        /*0aa0*/ 	.short	0x0100
        /*0aa2*/ 	.byte	0x06
	.zero		1


	//   ....[14]....
        /*0aa4*/ 	.word	0x00000700
        /*0aa8*/ 	.word	0x000000ff
        /*0aac*/ 	.word	0x00028c90
        /*0ab0*/ 	.short	0x0100
        /*0ab2*/ 	.byte	0x08
	.zero		1


	//   ....[15]....
        /*0ab4*/ 	.word	0x00000710
        /*0ab8*/ 	.word	0x000000ff
        /*0abc*/ 	.word	0x00028ca0
        /*0ac0*/ 	.short	0x0100
        /*0ac2*/ 	.byte	0x08
	.zero		1


	//   ....[16]....
        /*0ac4*/ 	.word	0x00000720
        /*0ac8*/ 	.word	0x000000ff
        /*0acc*/ 	.word	0x00028c98
        /*0ad0*/ 	.short	0x0100
        /*0ad2*/ 	.byte	0x08
	.zero		1


	//   ....[17]....
        /*0ad4*/ 	.word	0x00000730
        /*0ad8*/ 	.word	0x000000ff
        /*0adc*/ 	.word	0x00028ca8
        /*0ae0*/ 	.short	0x0100
        /*0ae2*/ 	.byte	0x08
	.zero		1


	//   ....[18]....
        /*0ae4*/ 	.word	0x00000860
        /*0ae8*/ 	.word	0x000000ff
        /*0aec*/ 	.word	0x00028cb0
        /*0af0*/ 	.short	0x0100
        /*0af2*/ 	.byte	0x08
	.zero		1


	//   ....[19]....
        /*0af4*/ 	.word	0x00000870
        /*0af8*/ 	.word	0x000000ff
        /*0afc*/ 	.word	0x00028cc0
        /*0b00*/ 	.short	0x0100
        /*0b02*/ 	.byte	0x08
	.zero		1


	//   ....[20]....
        /*0b04*/ 	.word	0x00000880
        /*0b08*/ 	.word	0x000000ff
        /*0b0c*/ 	.word	0x00028cb8
        /*0b10*/ 	.short	0x0100
        /*0b12*/ 	.byte	0x08
	.zero		1


	//   ....[21]....
        /*0b14*/ 	.word	0x00000890
        /*0b18*/ 	.word	0x000000ff
        /*0b1c*/ 	.word	0x00028cc8
        /*0b20*/ 	.short	0x0100
        /*0b22*/ 	.byte	0x08
	.zero		1


	//   ....[22]....
        /*0b24*/ 	.word	0x000029b0
        /*0b28*/ 	.word	0x00000040
        /*0b2c*/ 	.word	0x00028c90
        /*0b30*/ 	.short	0x010a
        /*0b32*/ 	.byte	0x3f
	.zero		1


	//   ....[23]....
        /*0b34*/ 	.word	0x000033f0
        /*0b38*/ 	.word	0x00000040
        /*0b3c*/ 	.word	0x00028c90
        /*0b40*/ 	.short	0x010a
        /*0b42*/ 	.byte	0x3f
	.zero		1


	//   ....[24]....
        /*0b44*/ 	.word	0x00003bf0
        /*0b48*/ 	.word	0x00000040
        /*0b4c*/ 	.word	0x00028c90
        /*0b50*/ 	.short	0x010a
        /*0b52*/ 	.byte	0x3f
	.zero		1


	//   ....[25]....
        /*0b54*/ 	.word	0x00003fd0
        /*0b58*/ 	.word	0x00000004
        /*0b5c*/ 	.word	0x00000000
        /*0b60*/ 	.short	0x0101
        /*0b62*/ 	.byte	0x3f
	.zero		1


	//   ....[26]....
        /*0b64*/ 	.word	0x00004010
        /*0b68*/ 	.word	0x00000040
        /*0b6c*/ 	.word	0x00028cb0
        /*0b70*/ 	.short	0x010a
        /*0b72*/ 	.byte	0x3f
	.zero		1


	//   ....[27]....
        /*0b74*/ 	.word	0x00004840
        /*0b78*/ 	.word	0x00000040
        /*0b7c*/ 	.word	0x00000000
        /*0b80*/ 	.short	0x0101
        /*0b82*/ 	.byte	0x3f
	.zero		1


	//   ....[28]....
        /*0b84*/ 	.word	0x00004f80
        /*0b88*/ 	.word	0x00000003
        /*0b8c*/ 	.word	0x00028c50
        /*0b90*/ 	.short	0x010a
        /*0b92*/ 	.byte	0x3f
	.zero		1


	//   ....[29]....
        /*0b94*/ 	.word	0x00005330
        /*0b98*/ 	.word	0x0000000a
        /*0b9c*/ 	.word	0x00000000
        /*0ba0*/ 	.short	0x0101
        /*0ba2*/ 	.byte	0x3f
	.zero		1


	//   ....[30]....
        /*0ba4*/ 	.word	0x00005c60
        /*0ba8*/ 	.word	0x00000003
        /*0bac*/ 	.word	0x00028c50
        /*0bb0*/ 	.short	0x010a
        /*0bb2*/ 	.byte	0x3f
	.zero		1


	//   ....[31]....
        /*0bb4*/ 	.word	0x00005cb0
        /*0bb8*/ 	.word	0x00000003
        /*0bbc*/ 	.word	0x00028c50
        /*0bc0*/ 	.short	0x010a
        /*0bc2*/ 	.byte	0x3f
	.zero		1


	//   ....[32]....
        /*0bc4*/ 	.word	0x00005fc0
        /*0bc8*/ 	.word	0x0000000a
        /*0bcc*/ 	.word	0x00000000
        /*0bd0*/ 	.short	0x0101
        /*0bd2*/ 	.byte	0x3f
	.zero		1


	//   ....[33]....
        /*0bd4*/ 	.word	0x00006bb0
        /*0bd8*/ 	.word	0x00000002
        /*0bdc*/ 	.word	0x00028c00
        /*0be0*/ 	.short	0x010a
        /*0be2*/ 	.byte	0x3f
	.zero		1


	//   ....[34]....
        /*0be4*/ 	.word	0x00006c00
        /*0be8*/ 	.word	0x00000002
        /*0bec*/ 	.word	0x00028c00
        /*0bf0*/ 	.short	0x010a
        /*0bf2*/ 	.byte	0x3f
	.zero		1


	//   ....[35]....
        /*0bf4*/ 	.word	0x00007230
        /*0bf8*/ 	.word	0x00000002
        /*0bfc*/ 	.word	0x00028c00
        /*0c00*/ 	.short	0x010a
        /*0c02*/ 	.byte	0x3f
	.zero		1


	//   ....[36]....
        /*0c04*/ 	.word	0x00008130
        /*0c08*/ 	.word	0x00000002
        /*0c0c*/ 	.word	0x00028c00
        /*0c10*/ 	.short	0x010a
        /*0c12*/ 	.byte	0x3f
	.zero		1


	//   ....[37]....
        /*0c14*/ 	.word	0x00008f70
        /*0c18*/ 	.word	0x0000000c
        /*0c1c*/ 	.word	0x00028c30
        /*0c20*/ 	.short	0x010a
        /*0c22*/ 	.byte	0x3f
	.zero		1


	//   ....[38]....
        /*0c24*/ 	.word	0x00009020
        /*0c28*/ 	.word	0x0000000c
        /*0c2c*/ 	.word	0x00028c30
        /*0c30*/ 	.short	0x010a
        /*0c32*/ 	.byte	0x3f
	.zero		1


	//   ....[39]....
        /*0c34*/ 	.word	0x0000a0b0
        /*0c38*/ 	.word	0x00000000
        /*0c3c*/ 	.word	0x00000000
        /*0c40*/ 	.short	0x0101
        /*0c42*/ 	.byte	0x3f
	.zero		1


	//   ....[40]....
        /*0c44*/ 	.word	0x0000a4c0
        /*0c48*/ 	.word	0x0000000c
        /*0c4c*/ 	.word	0x00028c50
        /*0c50*/ 	.short	0x010a
        /*0c52*/ 	.byte	0x3f
	.zero		1


	//   ....[41]....
        /*0c54*/ 	.word	0x0000a560
        /*0c58*/ 	.word	0x0000000c
        /*0c5c*/ 	.word	0x00028c50
        /*0c60*/ 	.short	0x010a
        /*0c62*/ 	.byte	0x3f
	.zero		1


	//   ....[42]....
        /*0c64*/ 	.word	0x0000a840
        /*0c68*/ 	.word	0x0000000c
        /*0c6c*/ 	.word	0x00000000
        /*0c70*/ 	.short	0x0101
        /*0c72*/ 	.byte	0x3f
	.zero		1


	//   ....[43]....
        /*0c74*/ 	.word	0x0000a960
        /*0c78*/ 	.word	0x0000000c
        /*0c7c*/ 	.word	0x00028c30
        /*0c80*/ 	.short	0x010a
        /*0c82*/ 	.byte	0x3f
	.zero		1


	//   ....[44]....
        /*0c84*/ 	.word	0x0000aa10
        /*0c88*/ 	.word	0x0000000c
        /*0c8c*/ 	.word	0x00028c30
        /*0c90*/ 	.short	0x010a
        /*0c92*/ 	.byte	0x3f
	.zero		1


	//   ....[45]....
        /*0c94*/ 	.word	0x0000b5d0
        /*0c98*/ 	.word	0x000000a6
        /*0c9c*/ 	.word	0x00000000
        /*0ca0*/ 	.short	0x0101
        /*0ca2*/ 	.byte	0x3f
	.zero		1


	//   ....[46]....
        /*0ca4*/ 	.word	0x0000c390
        /*0ca8*/ 	.word	0x0000000c
        /*0cac*/ 	.word	0x00028c50
        /*0cb0*/ 	.short	0x010a
        /*0cb2*/ 	.byte	0x3f
	.zero		1


	//   ....[47]....
        /*0cb4*/ 	.word	0x0000c3e0
        /*0cb8*/ 	.word	0x0000000c
        /*0cbc*/ 	.word	0x00028c50
        /*0cc0*/ 	.short	0x010a
        /*0cc2*/ 	.byte	0x3f
	.zero		1


	//   ....[48]....
        /*0cc4*/ 	.word	0x0000c6f0
        /*0cc8*/ 	.word	0x0000000c
        /*0ccc*/ 	.word	0x00000000
        /*0cd0*/ 	.short	0x0101
        /*0cd2*/ 	.byte	0x3f
	.zero		1


	//   ....[49]....
        /*0cd4*/ 	.word	0x0000ef80
        /*0cd8*/ 	.word	0x00000000
        /*0cdc*/ 	.word	0x00000000
        /*0ce0*/ 	.short	0x0101
        /*0ce2*/ 	.byte	0x3f
	.zero		1


	//   ....[50]....
        /*0ce4*/ 	.word	0x00011750
        /*0ce8*/ 	.word	0x00000017
        /*0cec*/ 	.word	0x00028c20
        /*0cf0*/ 	.short	0x010a
        /*0cf2*/ 	.byte	0x3f
	.zero		1


	//   ....[51]....
        /*0cf4*/ 	.word	0x000117e0
        /*0cf8*/ 	.word	0x00000003
        /*0cfc*/ 	.word	0x00028ca0
        /*0d00*/ 	.short	0x010a
        /*0d02*/ 	.byte	0x3f
	.zero		1


	//   ....[52]....
        /*0d04*/ 	.word	0x00011a30
        /*0d08*/ 	.word	0x00000003
        /*0d0c*/ 	.word	0x00028cc0
        /*0d10*/ 	.short	0x010a
        /*0d12*/ 	.byte	0x3f
	.zero		1


	//   ....[53]....
        /*0d14*/ 	.word	0x00012400
        /*0d18*/ 	.word	0x00000006
        /*0d1c*/ 	.word	0x00028ca0
        /*0d20*/ 	.short	0x010a
        /*0d22*/ 	.byte	0x3f
	.zero		1


	//   ....[54]....
        /*0d24*/ 	.word	0x00012640
        /*0d28*/ 	.word	0x00000006
        /*0d2c*/ 	.word	0x00028cc0
        /*0d30*/ 	.short	0x010a
        /*0d32*/ 	.byte	0x3f
	.zero		1


	//   ....[55]....
        /*0d34*/ 	.word	0x00013c10
        /*0d38*/ 	.word	0x0000001b
        /*0d3c*/ 	.word	0x00028c40
        /*0d40*/ 	.short	0x010a
        /*0d42*/ 	.byte	0x3f
	.zero		1


	//   ....[56]....
        /*0d44*/ 	.word	0x00014110
        /*0d48*/ 	.word	0x0000001b
        /*0d4c*/ 	.word	0x00028c30
        /*0d50*/ 	.short	0x0107
        /*0d52*/ 	.byte	0x3f
	.zero		1


	//   ....[57]....
        /*0d54*/ 	.word	0x000141e0
        /*0d58*/ 	.word	0x0000001b
        /*0d5c*/ 	.word	0x00028c30
        /*0d60*/ 	.short	0x0101
        /*0d62*/ 	.byte	0x3f
	.zero		1


	//   ....[58]....
        /*0d64*/ 	.word	0x00014ae0
        /*0d68*/ 	.word	0x00000017
        /*0d6c*/ 	.word	0x00028c00
        /*0d70*/ 	.short	0x0107
        /*0d72*/ 	.byte	0x3f
	.zero		1


	//   ....[59]....
        /*0d74*/ 	.word	0x00014bd0
        /*0d78*/ 	.word	0x00000017
        /*0d7c*/ 	.word	0x00028c00
        /*0d80*/ 	.short	0x0101
        /*0d82*/ 	.byte	0x3f
	.zero		1


	//   ....[60]....
        /*0d84*/ 	.word	0x00014bf0
        /*0d88*/ 	.word	0x00000017
        /*0d8c*/ 	.word	0x00028c20
        /*0d90*/ 	.short	0x010a
        /*0d92*/ 	.byte	0x3f
	.zero		1


	//   ....[61]....
        /*0d94*/ 	.word	0x00014c80
        /*0d98*/ 	.word	0x0000001b
        /*0d9c*/ 	.word	0x00028c60
        /*0da0*/ 	.short	0x010a
        /*0da2*/ 	.byte	0x3f
	.zero		1


	//   ....[62]....
        /*0da4*/ 	.word	0x000155c0
        /*0da8*/ 	.word	0x0000001b
        /*0dac*/ 	.word	0x00028c50
        /*0db0*/ 	.short	0x0107
        /*0db2*/ 	.byte	0x3f
	.zero		1


	//   ....[63]....
        /*0db4*/ 	.word	0x00015690
        /*0db8*/ 	.word	0x0000001b
        /*0dbc*/ 	.word	0x00028c50
        /*0dc0*/ 	.short	0x0101
        /*0dc2*/ 	.byte	0x3f
	.zero		1


	//   ....[64]....
        /*0dc4*/ 	.word	0x00015a30
        /*0dc8*/ 	.word	0x00000006
        /*0dcc*/ 	.word	0x00028c40
        /*0dd0*/ 	.short	0x010a
        /*0dd2*/ 	.byte	0x3f
	.zero		1


	//   ....[65]....
        /*0dd4*/ 	.word	0x00015d70
        /*0dd8*/ 	.word	0x00000006
        /*0ddc*/ 	.word	0x00028c30
        /*0de0*/ 	.short	0x0107
        /*0de2*/ 	.byte	0x3f
	.zero		1


	//   ....[66]....
        /*0de4*/ 	.word	0x00015e30
        /*0de8*/ 	.word	0x00000006
        /*0dec*/ 	.word	0x00028c30
        /*0df0*/ 	.short	0x0101
        /*0df2*/ 	.byte	0x3f
	.zero		1


	//   ....[67]....
        /*0df4*/ 	.word	0x00015e60
        /*0df8*/ 	.word	0x00000006
        /*0dfc*/ 	.word	0x00028c60
        /*0e00*/ 	.short	0x010a
        /*0e02*/ 	.byte	0x3f
	.zero		1


	//   ....[68]....
        /*0e04*/ 	.word	0x00016530
        /*0e08*/ 	.word	0x00000006
        /*0e0c*/ 	.word	0x00028c50
        /*0e10*/ 	.short	0x0107
        /*0e12*/ 	.byte	0x3f
	.zero		1


	//   ....[69]....
        /*0e14*/ 	.word	0x000165f0
        /*0e18*/ 	.word	0x00000006
        /*0e1c*/ 	.word	0x00028c50
        /*0e20*/ 	.short	0x0101
        /*0e22*/ 	.byte	0x3f
	.zero		1


	//   ....[70]....
        /*0e24*/ 	.word	0x00017230
        /*0e28*/ 	.word	0x00000004
        /*0e2c*/ 	.word	0x00028c20
        /*0e30*/ 	.short	0x010a
        /*0e32*/ 	.byte	0x3f
	.zero		1


	//   ....[71]....
        /*0e34*/ 	.word	0x00017390
        /*0e38*/ 	.word	0x00000005
        /*0e3c*/ 	.word	0x00028c40
        /*0e40*/ 	.short	0x010a
        /*0e42*/ 	.byte	0x3f
	.zero		1


	//   ....[72]....
        /*0e44*/ 	.word	0x00017430
        /*0e48*/ 	.word	0x00000019
        /*0e4c*/ 	.word	0x00028c40
        /*0e50*/ 	.short	0x010a
        /*0e52*/ 	.byte	0x3f
	.zero		1


	//   ....[73]....
        /*0e54*/ 	.word	0x00017470
        /*0e58*/ 	.word	0x00000005
        /*0e5c*/ 	.word	0x00028c60
        /*0e60*/ 	.short	0x010a
        /*0e62*/ 	.byte	0x3f
	.zero		1


	//   ....[74]....
        /*0e64*/ 	.word	0x000174b0
        /*0e68*/ 	.word	0x00000019
        /*0e6c*/ 	.word	0x00028c60
        /*0e70*/ 	.short	0x010a
        /*0e72*/ 	.byte	0x3f
	.zero		1


	//   ....[75]....
        /*0e74*/ 	.word	0x00017510
        /*0e78*/ 	.word	0x00000040
        /*0e7c*/ 	.word	0x00028c90
        /*0e80*/ 	.short	0x010a
        /*0e82*/ 	.byte	0x3f
	.zero		1


	//   ....[76]....
        /*0e84*/ 	.word	0x00017680
        /*0e88*/ 	.word	0x00000040
        /*0e8c*/ 	.word	0x00028c90
        /*0e90*/ 	.short	0x010a
        /*0e92*/ 	.byte	0x3f
	.zero		1


	//   ....[77]....
        /*0e94*/ 	.word	0x00017800
        /*0e98*/ 	.word	0x00000040
        /*0e9c*/ 	.word	0x00028c90
        /*0ea0*/ 	.short	0x010a
        /*0ea2*/ 	.byte	0x3f
	.zero		1


	//   ....[78]....
        /*0ea4*/ 	.word	0x00017960
        /*0ea8*/ 	.word	0x00000040
        /*0eac*/ 	.word	0x00028cb0
        /*0eb0*/ 	.short	0x010a
        /*0eb2*/ 	.byte	0x3f
	.zero		1


	//   ....[79]....
        /*0eb4*/ 	.word	0x000179b0
        /*0eb8*/ 	.word	0x00000003
        /*0ebc*/ 	.word	0x00028c50
        /*0ec0*/ 	.short	0x010a
        /*0ec2*/ 	.byte	0x3f
	.zero		1


	//   ....[80]....
        /*0ec4*/ 	.word	0x00017a00
        /*0ec8*/ 	.word	0x00000003
        /*0ecc*/ 	.word	0x00028c50
        /*0ed0*/ 	.short	0x010a
        /*0ed2*/ 	.byte	0x3f
	.zero		1


	//   ....[81]....
        /*0ed4*/ 	.word	0x00017c10
        /*0ed8*/ 	.word	0x00000002
        /*0edc*/ 	.word	0x00028c00
        /*0ee0*/ 	.short	0x010a
        /*0ee2*/ 	.byte	0x3f
	.zero		1


	//   ....[82]....
        /*0ee4*/ 	.word	0x00017e20
        /*0ee8*/ 	.word	0x00000002
        /*0eec*/ 	.word	0x00028c00
        /*0ef0*/ 	.short	0x010a
        /*0ef2*/ 	.byte	0x3f
	.zero		1


	//   ....[83]....
        /*0ef4*/ 	.word	0x00017e70
        /*0ef8*/ 	.word	0x0000000c
        /*0efc*/ 	.word	0x00028c30
        /*0f00*/ 	.short	0x010a
        /*0f02*/ 	.byte	0x3f
	.zero		1


	//   ....[84]....
        /*0f04*/ 	.word	0x00017ec0
        /*0f08*/ 	.word	0x0000000c
        /*0f0c*/ 	.word	0x00028c50
        /*0f10*/ 	.short	0x010a
        /*0f12*/ 	.byte	0x3f
	.zero		1


	//   ....[85]....
        /*0f14*/ 	.word	0x00017f10
        /*0f18*/ 	.word	0x0000000c
        /*0f1c*/ 	.word	0x00028c30
        /*0f20*/ 	.short	0x010a
        /*0f22*/ 	.byte	0x3f
	.zero		1


	//   ....[86]....
        /*0f24*/ 	.word	0x00017f60
        /*0f28*/ 	.word	0x0000000c
        /*0f2c*/ 	.word	0x00028c50
        /*0f30*/ 	.short	0x010a
        /*0f32*/ 	.byte	0x3f
	.zero		1


	//   ....[87]....
        /*0f34*/ 	.word	0x00018100
        /*0f38*/ 	.word	0x00000017
        /*0f3c*/ 	.word	0x00028c20
        /*0f40*/ 	.short	0x010a
        /*0f42*/ 	.byte	0x3f
	.zero		1


	//   ....[88]....
        /*0f44*/ 	.word	0x00018150
        /*0f48*/ 	.word	0x00000003
        /*0f4c*/ 	.word	0x00028ca0
        /*0f50*/ 	.short	0x010a
        /*0f52*/ 	.byte	0x3f
	.zero		1


	//   ....[89]....
        /*0f54*/ 	.word	0x000181a0
        /*0f58*/ 	.word	0x00000003
        /*0f5c*/ 	.word	0x00028cc0
        /*0f60*/ 	.short	0x010a
        /*0f62*/ 	.byte	0x3f
	.zero		1


	//   ....[90]....
        /*0f64*/ 	.word	0x000181f0
        /*0f68*/ 	.word	0x00000006
        /*0f6c*/ 	.word	0x00028ca0
        /*0f70*/ 	.short	0x010a
        /*0f72*/ 	.byte	0x3f
	.zero		1


	//   ....[91]....
        /*0f74*/ 	.word	0x00018240
        /*0f78*/ 	.word	0x00000006
        /*0f7c*/ 	.word	0x00028cc0
        /*0f80*/ 	.short	0x010a
        /*0f82*/ 	.byte	0x3f
	.zero		1


	//   ....[92]....
        /*0f84*/ 	.word	0x00018360
        /*0f88*/ 	.word	0x0000001b
        /*0f8c*/ 	.word	0x00028c40
        /*0f90*/ 	.short	0x010a
        /*0f92*/ 	.byte	0x3f
	.zero		1


	//   ....[93]....
        /*0f94*/ 	.word	0x00018e00
        /*0f98*/ 	.word	0x00000017
        /*0f9c*/ 	.word	0x00028c20
        /*0fa0*/ 	.short	0x010a
        /*0fa2*/ 	.byte	0x3f
	.zero		1


	//   ....[94]....
        /*0fa4*/ 	.word	0x00018e50
        /*0fa8*/ 	.word	0x0000001b
        /*0fac*/ 	.word	0x00028c60
        /*0fb0*/ 	.short	0x010a
        /*0fb2*/ 	.byte	0x3f
	.zero		1


	//   ....[95]....
        /*0fb4*/ 	.word	0x00019750
        /*0fb8*/ 	.word	0x00000006
        /*0fbc*/ 	.word	0x00028c40
        /*0fc0*/ 	.short	0x010a
        /*0fc2*/ 	.byte	0x3f
	.zero		1


	//   ....[96]....
        /*0fc4*/ 	.word	0x00019c10
        /*0fc8*/ 	.word	0x00000006
        /*0fcc*/ 	.word	0x00028c60
        /*0fd0*/ 	.short	0x010a
        /*0fd2*/ 	.byte	0x3f
	.zero		1


	//   ....[97]....
        /*0fd4*/ 	.word	0x0001ad00
        /*0fd8*/ 	.word	0x00000004
        /*0fdc*/ 	.word	0x00028c20
        /*0fe0*/ 	.short	0x010a
        /*0fe2*/ 	.byte	0x3f
	.zero		1


	//   ....[98]....
        /*0fe4*/ 	.word	0x0001aea0
        /*0fe8*/ 	.word	0x00000005
        /*0fec*/ 	.word	0x00028c40
        /*0ff0*/ 	.short	0x010a
        /*0ff2*/ 	.byte	0x3f
	.zero		1


	//   ....[99]....
        /*0ff4*/ 	.word	0x0001aef0
        /*0ff8*/ 	.word	0x00000019
        /*0ffc*/ 	.word	0x00028c40
        /*1000*/ 	.short	0x010a
        /*1002*/ 	.byte	0x3f
	.zero		1


	//   ....[100]....
        /*1004*/ 	.word	0x0001af40
        /*1008*/ 	.word	0x00000005
        /*100c*/ 	.word	0x00028c60
        /*1010*/ 	.short	0x010a
        /*1012*/ 	.byte	0x3f
	.zero		1


	//----- nvinfo : EIATTR_NUM_MBARRIERS
	.align		4
.L_688:
        /*1014*/ 	.byte	0x03, 0x38
        /*1016*/ 	.short	0x0016


	//----- nvinfo : EIATTR_EXIT_INSTR_OFFSETS
	.align		4
        /*1018*/ 	.byte	0x04, 0x1c
        /*101a*/ 	.short	(.L_690 - .L_689)


	//   ....[0]....
.L_689:
        /*101c*/ 	.word	0x00017500


	//----- nvinfo : EIATTR_MAX_THREADS
	.align		4
.L_690:
        /*1020*/ 	.byte	0x04, 0x05
        /*1022*/ 	.short	(.L_692 - .L_691)
.L_691:
        /*1024*/ 	.word	0x00000180
        /*1028*/ 	.word	0x00000001
        /*102c*/ 	.word	0x00000001


	//----- nvinfo : EIATTR_CRS_STACK_SIZE
	.align		4
.L_692:
        /*1030*/ 	.byte	0x04, 0x1e
        /*1032*/ 	.short	(.L_694 - .L_693)
.L_693:
        /*1034*/ 	.word	0x00000000


	//----- nvinfo : EIATTR_CBANK_PARAM_SIZE
	.align		4
.L_694:
        /*1038*/ 	.byte	0x03, 0x19
        /*103a*/ 	.short	0x0af0


	//----- nvinfo : EIATTR_PARAM_CBANK
	.align		4
        /*103c*/ 	.byte	0x04, 0x0a
        /*103e*/ 	.short	(.L_696 - .L_695)
	.align		4
.L_695:
        /*1040*/ 	.word	index@(.nv.constant0._ZN7cutlass13device_kernelIN5flash11enable_sm90INS1_16FlashAttnFwdSm90INS1_25CollectiveMainloopFwdSm90ILi2EN4cute5tupleIJNS5_1CILi1EEES8_S8_EEENS6_IJNS7_ILi64EEESA_SA_EEELi512ENS_6half_tEfNS_4arch4Sm90ELb0ELb0ELb1ELb1ELb1ELb1ELb0ELb0ELb0ELb1ELb0ELb0EEENS1_21CollectiveEpilogueFwdINS6_IJSA_NS7_ILi512EEESA_EEES9_SC_SE_Li256ELb1ELb1ELb0ELb0EEENS1_36VarlenDynamicPersistentTileSchedulerILi64ELi64ELi256ELi128ELb0ELb1ELb1ELb0ELb1ELb1EEEEEEEEEvNT_6ParamsE)
        /*1044*/ 	.short	0x0210
        /*1046*/ 	.short	0x0af0


	//----- nvinfo : EIATTR_SW_WAR
	.align		4
.L_696:
        /*1048*/ 	.byte	0x04, 0x36
        /*104a*/ 	.short	(.L_698 - .L_697)
.L_697:
        /*104c*/ 	.word	0x00000008
.L_698:


//--------------------- .nv.info._ZN7cutlass13device_kernelIN5flash11enable_sm90INS1_16FlashAttnFwdSm90INS1_25CollectiveMainloopFwdSm90ILi2EN4cute5tupleIJNS5_1CILi1EEES8_S8_EEENS6_IJNS7_ILi64EEESA_SA_EEELi512ENS_6half_tEfNS_4arch4Sm90ELb0ELb0ELb1ELb1ELb1ELb0ELb1ELb0ELb0ELb1ELb0ELb0EEENS1_21CollectiveEpilogueFwdINS6_IJSA_NS7_ILi512EEESA_EEES9_SC_SE_Li256ELb1ELb1ELb0ELb0EEENS1_36VarlenDynamicPersistentTileSchedulerILi64ELi64ELi256ELi128ELb0ELb1ELb1ELb0ELb1ELb1EEEEEEEEEvNT_6ParamsE --------------------------
	.section	.nv.info._ZN7cutlass13device_kernelIN5flash11enable_sm90INS1_16FlashAttnFwdSm90INS1_25CollectiveMainloopFwdSm90ILi2EN4cute5tupleIJNS5_1CILi1EEES8_S8_EEENS6_IJNS7_ILi64EEESA_SA_EEELi512ENS_6half_tEfNS_4arch4Sm90ELb0ELb0ELb1ELb1ELb1ELb0ELb1ELb0ELb0ELb1ELb0ELb0EEENS1_21CollectiveEpilogueFwdINS6_IJSA_NS7_ILi512EEESA_EEES9_SC_SE_Li256ELb1ELb1ELb0ELb0EEENS1_36VarlenDynamicPersistentTileSchedulerILi64ELi64ELi256ELi128ELb0ELb1ELb1ELb0ELb1ELb1EEEEEEEEEvNT_6ParamsE,"",@"SHT_CUDA_INFO"
	.sectionflags	@""
	.align	4


	//----- nvinfo : EIATTR_CUDA_API_VERSION
	.align		4
        /*0000*/ 	.byte	0x04, 0x37
        /*0002*/ 	.short	(.L_700 - .L_699)
.L_699:
        /*0004*/ 	.word	0x00000082


	//----- nvinfo : EIATTR_KPARAM_INFO
	.align		4
.L_700:
        /*0008*/ 	.byte	0x04, 0x17
        /*000a*/ 	.short	(.L_702 - .L_701)
.L_701:
        /*000c*/ 	.word	0x00000000
        /*0010*/ 	.short	0x0000
        /*0012*/ 	.short	0x0070
        /*0014*/ 	.byte	0x00, 0xf0, 0x01, 0x2e


	//----- nvinfo : EIATTR_SPARSE_MMA_MASK
	.align		4
.L_702:
        /*0018*/ 	.byte	0x03, 0x50
        /*001a*/ 	.short	0x0000


	//----- nvinfo : EIATTR_MAXREG_COUNT
	.align		4
        /*001c*/ 	.byte	0x03, 0x1b
        /*001e*/ 	.short	0x00a8


	//----- nvinfo : EIATTR_NUM_BARRIERS
	.align		4
        /*0020*/ 	.byte	0x02, 0x4c
        /*0022*/ 	.byte	0x10
	.zero		1


	//----- nvinfo : EIATTR_EXTERNS
	.align		4
        /*0024*/ 	.byte	0x04, 0x0f
        /*0026*/ 	.short	(.L_704 - .L_703)


	//   ....[0]....
	.align		4
.L_703:
        /*0028*/ 	.word	index@(__assertfail)


	//----- nvinfo : EIATTR_ANNOTATIONS
	.align		4
.L_704:
        /*002c*/ 	.byte	0x04, 0x55
        /*002e*/ 	.short	(.L_706 - .L_705)


	//   ....[0]....
.L_705:
        /* <DEDUP_REMOVED lines=18> */


	//----- nvinfo : EIATTR_MERCURY_ISA_VERSION
	.align		4
.L_706:
        /*0140*/ 	.byte	0x03, 0x5f
        /*0142*/ 	.short	0x0101


	//----- nvinfo : EIATTR_UNUSED_LOAD_BYTE_OFFSET
	.align		4
        /*0144*/ 	.byte	0x04, 0x44
        /*0146*/ 	.short	(.L_708 - .L_707)


	//   ....[0]....
.L_707:
        /*0148*/ 	.word	0x00000970
        /*014c*/ 	.word	0x0000fff0


	//   ....[1]....
        /*0150*/ 	.word	0x000092e0
        /*0154*/ 	.word	0x0000fff0


	//----- nvinfo : EIATTR_INT_WARP_WIDE_INSTR_OFFSETS
	.align		4
.L_708:
        /*0158*/ 	.byte	0x04, 0x31
        /*015a*/ 	.short	(.L_710 - .L_709)


	//   ....[0]....
.L_709:
        /*015c*/ 	.word	0x000000c0


	//   ....[1]....
        /*0160*/ 	.word	0x000000d0


	//   ....[2]....
        /*0164*/ 	.word	0x000000e0


	//   ....[3]....
        /*0168*/ 	.word	0x00000180


	//   ....[4]....
        /*016c*/ 	.word	0x0000d140


	//   ....[5]....
        /*0170*/ 	.word	0x0000d1d0


	//   ....[6]....
        /*0174*/ 	.word	0x00011530


	//   ....[7]....
        /*0178*/ 	.word	0x000115c0


	//----- nvinfo : EIATTR_COOP_GROUP_MASK_REGIDS
	.align		4
.L_710:
        /*017c*/ 	.byte	0x04, 0x29
        /*017e*/ 	.short	(.L_712 - .L_711)


	//   ....[0]....
.L_711:
        /*0180*/ 	.word	0xffffffff


	//   ....[1]....
        /*0184*/ 	.word	0xffffffff


	//   ....[2]....
        /*0188*/ 	.word	0xffffffff


	//   ....[3]....
        /*018c*/ 	.word	0xffffffff


	//   ....[4]....
        /*0190*/ 	.word	0xffffffff


	//   ....[5]....
        /*0194*/ 	.word	0xffffffff


	//   ....[6]....
        /*0198*/ 	.word	0xffffffff


	//   ....[7]....
        /*019c*/ 	.word	0xffffffff


	//   ....[8]....
        /*01a0*/ 	.word	0xffffffff


	//   ....[9]....
        /*01a4*/ 	.word	0xffffffff


	//   ....[10]....
        /*01a8*/ 	.word	0xffffffff


	//   ....[11]....
        /*01ac*/ 	.word	0xffffffff


	//   ....[12]....
        /*01b0*/ 	.word	0xffffffff


	//   ....[13]....
        /*01b4*/ 	.word	0xffffffff


	//   ....[14]....
        /*01b8*/ 	.word	0xffffffff


	//   ....[15]....
        /*01bc*/ 	.word	0xffffffff


	//   ....[16]....
        /*01c0*/ 	.word	0xffffffff


	//   ....[17]....
        /*01c4*/ 	.word	0xffffffff


	//   ....[18]....
        /*01c8*/ 	.word	0xffffffff


	//   ....[19]....
        /*01cc*/ 	.word	0xffffffff


	//   ....[20]....
        /*01d0*/ 	.word	0xffffffff


	//   ....[21]....
        /*01d4*/ 	.word	0xffffffff


	//   ....[22]....
        /*01d8*/ 	.word	0xffffffff


	//   ....[23]....
        /*01dc*/ 	.word	0xffffffff


	//   ....[24]....
        /*01e0*/ 	.word	0xffffffff


	//   ....[25]....
        /*01e4*/ 	.word	0xffffffff


	//   ....[26]....
        /*01e8*/ 	.word	0xffffffff


	//   ....[27]....
        /*01ec*/ 	.word	0xffffffff


	//   ....[28]....
        /*01f0*/ 	.word	0xffffffff


	//   ....[29]....
        /*01f4*/ 	.word	0xffffffff


	//   ....[30]....
        /*01f8*/ 	.word	0xffffffff


	//   ....[31]....
        /*01fc*/ 	.word	0xffffffff


	//   ....[32]....
        /*0200*/ 	.word	0xffffffff


	//   ....[33]....
        /*0204*/ 	.word	0xffffffff


	//   ....[34]....
        /*0208*/ 	.word	0xffffffff


	//   ....[35]....
        /*020c*/ 	.word	0xffffffff


	//   ....[36]....
        /*0210*/ 	.word	0xffffffff


	//   ....[37]....
        /*0214*/ 	.word	0xffffffff


	//   ....[38]....
        /*0218*/ 	.word	0xffffffff


	//   ....[39]....
        /*021c*/ 	.word	0xffffffff


	//   ....[40]....
        /*0220*/ 	.word	0xffffffff


	//   ....[41]....
        /*0224*/ 	.word	0xffffffff


	//   ....[42]....
        /*0228*/ 	.word	0xffffffff


	//   ....[43]....
        /*022c*/ 	.word	0xffffffff


	//   ....[44]....
        /*0230*/ 	.word	0xffffffff


	//   ....[45]....
        /*0234*/ 	.word	0xffffffff


	//   ....[46]....
        /*0238*/ 	.word	0xffffffff


	//   ....[47]....
        /*023c*/ 	.word	0xffffffff


	//   ....[48]....
        /*0240*/ 	.word	0xffffffff


	//   ....[49]....
        /*0244*/ 	.word	0xffffffff


	//   ....[50]....
        /*0248*/ 	.word	0xffffffff


	//   ....[51]....
        /*024c*/ 	.word	0xffffffff


	//   ....[52]....
        /*0250*/ 	.word	0xffffffff


	//   ....[53]....
        /*0254*/ 	.word	0xffffffff


	//   ....[54]....
        /*0258*/ 	.word	0xffffffff


	//   ....[55]....
        /*025c*/ 	.word	0xffffffff


	//   ....[56]....
        /*0260*/ 	.word	0xffffffff


	//   ....[57]....
        /*0264*/ 	.word	0xffffffff


	//   ....[58]....
        /*0268*/ 	.word	0xffffffff


	//   ....[59]....
        /*026c*/ 	.word	0xffffffff


	//   ....[60]....
        /*0270*/ 	.word	0xffffffff


	//   ....[61]....
        /*0274*/ 	.word	0xffffffff


	//   ....[62]....
        /*0278*/ 	.word	0xffffffff


	//   ....[63]....
        /*027c*/ 	.word	0xffffffff


	//   ....[64]....
        /*0280*/ 	.word	0xffffffff


	//   ....[65]....
        /*0284*/ 	.word	0xffffffff


	//   ....[66]....
        /*0288*/ 	.word	0xffffffff


	//   ....[67]....
        /*028c*/ 	.word	0xffffffff


	//   ....[68]....
        /*0290*/ 	.word	0xffffffff


	//   ....[69]....
        /*0294*/ 	.word	0xffffffff


	//   ....[70]....
        /*0298*/ 	.word	0xffffffff


	//   ....[71]....
        /*029c*/ 	.word	0xffffffff


	//   ....[72]....
        /*02a0*/ 	.word	0xffffffff


	//   ....[73]....
        /*02a4*/ 	.word	0xffffffff


	//   ....[74]....
        /*02a8*/ 	.word	0xffffffff


	//   ....[75]....
        /*02ac*/ 	.word	0xffffffff


	//   ....[76]....
        /*02b0*/ 	.word	0xffffffff


	//   ....[77]....
        /*02b4*/ 	.word	0xffffffff


	//   ....[78]....
        /*02b8*/ 	.word	0xffffffff


	//   ....[79]....
        /*02bc*/ 	.word	0xffffffff


	//   ....[80]....
        /*02c0*/ 	.word	0xffffffff


	//   ....[81]....
        /*02c4*/ 	.word	0xffffffff


	//   ....[82]....
        /*02c8*/ 	.word	0xffffffff


	//   ....[83]....
        /*02cc*/ 	.word	0xffffffff


	//   ....[84]....
        /*02d0*/ 	.word	0xffffffff


	//   ....[85]....
        /*02d4*/ 	.word	0xffffffff


	//   ....[86]....
        /*02d8*/ 	.word	0xffffffff


	//   ....[87]....
        /*02dc*/ 	.word	0xffffffff


	//   ....[88]....
        /*02e0*/ 	.word	0xffffffff


	//   ....[89]....
        /*02e4*/ 	.word	0xffffffff


	//   ....[90]....
        /*02e8*/ 	.word	0xffffffff


	//   ....[91]....
        /*02ec*/ 	.word	0xffffffff


	//   ....[92]....
        /*02f0*/ 	.word	0xffffffff


	//   ....[93]....
        /*02f4*/ 	.word	0xffffffff


	//   ....[94]....
        /*02f8*/ 	.word	0xffffffff


	//   ....[95]....
        /*02fc*/ 	.word	0xffffffff


	//   ....[96]....
        /*0300*/ 	.word	0xffffffff


	//   ....[97]....
        /*0304*/ 	.word	0xffffffff


	//   ....[98]....
        /*0308*/ 	.word	0xffffffff


	//   ....[99]....
        /*030c*/ 	.word	0xffffffff


	//   ....[100]....
        /*0310*/ 	.word	0xffffffff


	//   ....[101]....
        /*0314*/ 	.word	0xffffffff


	//   ....[102]....
        /*0318*/ 	.word	0xffffffff


	//   ....[103]....
        /*031c*/ 	.word	0xffffffff


	//   ....[104]....
        /*0320*/ 	.word	0xffffffff


	//   ....[105]....
        /*0324*/ 	.word	0xffffffff


	//   ....[106]....
        /*0328*/ 	.word	0xffffffff


	//   ....[107]....
        /*032c*/ 	.word	0xffffffff


	//   ....[108]....
        /*0330*/ 	.word	0xffffffff


	//   ....[109]....
        /*0334*/ 	.word	0xffffffff


	//   ....[110]....
        /*0338*/ 	.word	0xffffffff


	//   ....[111]....
        /*033c*/ 	.word	0xffffffff


	//   ....[112]....
        /*0340*/ 	.word	0xffffffff


	//   ....[113]....
        /*0344*/ 	.word	0xffffffff


	//   ....[114]....
        /*0348*/ 	.word	0xffffffff


	//   ....[115]....
        /*034c*/ 	.word	0xffffffff


	//   ....[116]....
        /*0350*/ 	.word	0xffffffff


	//   ....[117]....
        /*0354*/ 	.word	0xffffffff


	//   ....[118]....
        /*0358*/ 	.word	0xffffffff


	//   ....[119]....
        /*035c*/ 	.word	0x0500000f


	//   ....[120]....
        /*0360*/ 	.word	0x0500000f


	//   ....[121]....
        /*0364*/ 	.word	0x0500000f


	//   ....[122]....
        /*0368*/ 	.word	0x0500000f


	//   ....[123]....
        /*036c*/ 	.word	0x0500000f


	//   ....[124]....
        /*0370*/ 	.word	0x0500000f


	//   ....[125]....
        /*0374*/ 	.word	0x0500000f


	//   ....[126]....
        /*0378*/ 	.word	0x0500000f


	//   ....[127]....
        /*037c*/ 	.word	0x0500000f


	//   ....[128]....
        /*0380*/ 	.word	0x0500000f


	//   ....[129]....
        /*0384*/ 	.word	0x0500000f


	//   ....[130]....
        /*0388*/ 	.word	0x0500000f


	//   ....[131]....
        /*038c*/ 	.word	0x0500000f


	//   ....[132]....
        /*0390*/ 	.word	0x0500000f


	//   ....[133]....
        /*0394*/ 	.word	0x0500000f


	//   ....[134]....
        /*0398*/ 	.word	0x0500000f


	//   ....[135]....
        /*039c*/ 	.word	0x0500000f


	//   ....[136]....
        /*03a0*/ 	.word	0x0500000f


	//   ....[137]....
        /*03a4*/ 	.word	0x0500000f


	//   ....[138]....
        /*03a8*/ 	.word	0x0500000f


	//   ....[139]....
        /*03ac*/ 	.word	0x0500000f


	//   ....[140]....
        /*03b0*/ 	.word	0x0500000f


	//   ....[141]....
        /*03b4*/ 	.word	0x0500000f


	//   ....[142]....
        /*03b8*/ 	.word	0x0500000f


	//   ....[143]....
        /*03bc*/ 	.word	0x0500000f


	//   ....[144]....
        /*03c0*/ 	.word	0x0500000f


	//   ....[145]....
        /*03c4*/ 	.word	0x0500000f


	//   ....[146]....
        /*03c8*/ 	.word	0x0500000f


	//   ....[147]....
        /*03cc*/ 	.word	0x0500000f


	//   ....[148]....
        /*03d0*/ 	.word	0x0500000f


	//   ....[149]....
        /*03d4*/ 	.word	0x0500000f


	//   ....[150]....
        /*03d8*/ 	.word	0x0500000f


	//   ....[151]....
        /*03dc*/ 	.word	0x0500000f


	//   ....[152]....
        /*03e0*/ 	.word	0x0500000f


	//   ....[153]....
        /*03e4*/ 	.word	0x0500000f


	//   ....[154]....
        /*03e8*/ 	.word	0x0500000f


	//   ....[155]....
        /*03ec*/ 	.word	0x0500000f


	//   ....[156]....
        /*03f0*/ 	.word	0x0500000f


	//   ....[157]....
        /*03f4*/ 	.word	0x0500000f


	//   ....[158]....
        /*03f8*/ 	.word	0x0500000f


	//   ....[159]....
        /*03fc*/ 	.word	0x0500000f


	//   ....[160]....
        /*0400*/ 	.word	0x0500000f


	//   ....[161]....
        /*0404*/ 	.word	0x0500000f


	//   ....[162]....
        /*0408*/ 	.word	0x0500000f


	//   ....[163]....
        /*040c*/ 	.word	0x0500000f


	//   ....[164]....
        /*0410*/ 	.word	0x0500000f


	//   ....[165]....
        /*0414*/ 	.word	0x0500000f


	//   ....[166]....
        /*0418*/ 	.word	0x0500000f


	//   ....[167]....
        /*041c*/ 	.word	0x0500000f


	//   ....[168]....
        /*0420*/ 	.word	0x0500000f


	//   ....[169]....
        /*0424*/ 	.word	0x0500000f


	//   ....[170]....
        /*0428*/ 	.word	0x0500000f


	//   ....[171]....
        /*042c*/ 	.word	0x0500000f


	//   ....[172]....
        /*0430*/ 	.word	0x0500000f


	//   ....[173]....
        /*0434*/ 	.word	0x0500000f


	//   ....[174]....
        /*0438*/ 	.word	0x0500000f


	//   ....[175]....
        /*043c*/ 	.word	0x0500000f


	//   ....[176]....
        /*0440*/ 	.word	0x0500000f


	//   ....[177]....
        /*0444*/ 	.word	0x0500000f


	//   ....[178]....
        /*0448*/ 	.word	0x0500000f


	//   ....[179]....
        /*044c*/ 	.word	0x0500000f


	//   ....[180]....
        /*0450*/ 	.word	0x0500000f


	//   ....[181]....
        /*0454*/ 	.word	0x0500000f


	//   ....[182]....
        /*0458*/ 	.word	0x0500000f


	//   ....[183]....
        /*045c*/ 	.word	0x0500000f


	//   ....[184]....
        /*0460*/ 	.word	0x0500000f


	//   ....[185]....
        /*0464*/ 	.word	0x0500000f


	//----- nvinfo : EIATTR_COOP_GROUP_INSTR_OFFSETS
	.align		4
.L_712:
        /*0468*/ 	.byte	0x04, 0x28
        /*046a*/ 	.short	(.L_714 - .L_713)


	//   ....[0]....
.L_713:
        /*046c*/ 	.word	0x00000080


	//   ....[1]....
        /*0470*/ 	.word	0x00000090


	//   ....[2]....
        /*0474*/ 	.word	0x000002b0


	//   ....[3]....
        /*0478*/ 	.word	0x00000410


	//   ....[4]....
        /*047c*/ 	.word	0x00000530


	//   ....[5]....
        /*0480*/ 	.word	0x00000690


	//   ....[6]....
        /*0484*/ 	.word	0x000016d0


	//   ....[7]....
        /*0488*/ 	.word	0x00002e30


	//   ....[8]....
        /*048c*/ 	.word	0x000035a0


	//   ....[9]....
        /*0490*/ 	.word	0x00004dd0


	//   ....[10]....
        /*0494*/ 	.word	0x00004e60


	//   ....[11]....
        /*0498*/ 	.word	0x00005060


	//   ....[12]....
        /*049c*/ 	.word	0x00005100


	//   ....[13]....
        /*04a0*/ 	.word	0x000058c0


	//   ....[14]....
        /*04a4*/ 	.word	0x00005e00


	//   ....[15]....
        /*04a8*/ 	.word	0x00007300


	//   ....[16]....
        /*04ac*/ 	.word	0x00007370


	//   ....[17]....
        /*04b0*/ 	.word	0x00007650


	//   ....[18]....
        /*04b4*/ 	.word	0x00007810


	//   ....[19]....
        /*04b8*/ 	.word	0x00008730


	//   ....[20]....
        /*04bc*/ 	.word	0x000087e0


	//   ....[21]....
        /*04c0*/ 	.word	0x00008810


	//   ....[22]....
        /*04c4*/ 	.word	0x00008890


	//   ....[23]....
        /*04c8*/ 	.word	0x000088c0


	//   ....[24]....
        /*04cc*/ 	.word	0x0000a2d0


	//   ....[25]....
        /*04d0*/ 	.word	0x0000a780


	//   ....[26]....
        /*04d4*/ 	.word	0x0000a7b0


	//   ....[27]....
        /*04d8*/ 	.word	0x0000a7d0


	//   ....[28]....
        /*04dc*/ 	.word	0x0000a800


	//   ....[29]....
        /*04e0*/ 	.word	0x0000ae90


	//   ....[30]....
        /*04e4*/ 	.word	0x0000aea0


	//   ....[31]....
        /*04e8*/ 	.word	0x0000b0d0


	//   ....[32]....
        /*04ec*/ 	.word	0x0000b0f0


	//   ....[33]....
        /*04f0*/ 	.word	0x0000bc20


	//   ....[34]....
        /*04f4*/ 	.word	0x0000bc50


	//   ....[35]....
        /*04f8*/ 	.word	0x0000be90


	//   ....[36]....
        /*04fc*/ 	.word	0x0000beb0


	//   ....[37]....
        /*0500*/ 	.word	0x0000c150


	//   ....[38]....
        /*0504*/ 	.word	0x0000c320


	//   ....[39]....
        /*0508*/ 	.word	0x0000c350


	//   ....[40]....
        /*050c*/ 	.word	0x0000c380


	//   ....[41]....
        /*0510*/ 	.word	0x0000c3b0


	//   ....[42]....
        /*0514*/ 	.word	0x0000c3e0


	//   ....[43]....
        /*0518*/ 	.word	0x0000c410


	//   ....[44]....
        /*051c*/ 	.word	0x0000c560


	//   ....[45]....
        /*0520*/ 	.word	0x0000c590


	//   ....[46]....
        /*0524*/ 	.word	0x0000c5c0


	//   ....[47]....
        /*0528*/ 	.word	0x0000c5f0


	//   ....[48]....
        /*052c*/ 	.word	0x0000c620


	//   ....[49]....
        /*0530*/ 	.word	0x0000c650


	//   ....[50]....
        /*0534*/ 	.word	0x0000c6e0


	//   ....[51]....
        /*0538*/ 	.word	0x0000c710


	//   ....[52]....
        /*053c*/ 	.word	0x0000c790


	//   ....[53]....
        /*0540*/ 	.word	0x0000df60


	//   ....[54]....
        /*0544*/ 	.word	0x0000df80


	//   ....[55]....
        /*0548*/ 	.word	0x0000e010


	//   ....[56]....
        /*054c*/ 	.word	0x0000e030


	//   ....[57]....
        /*0550*/ 	.word	0x0000e0b0


	//   ....[58]....
        /*0554*/ 	.word	0x0000e0d0


	//   ....[59]....
        /*0558*/ 	.word	0x0000e0e0


	//   ....[60]....
        /*055c*/ 	.word	0x0000e0f0


	//   ....[61]....
        /*0560*/ 	.word	0x0000e880


	//   ....[62]....
        /*0564*/ 	.word	0x0000e8c0


	//   ....[63]....
        /*0568*/ 	.word	0x0000e980


	//   ....[64]....
        /*056c*/ 	.word	0x0000e9a0


	//   ....[65]....
        /*0570*/ 	.word	0x0000ea40


	//   ....[66]....
        /*0574*/ 	.word	0x0000ea60


	//   ....[67]....
        /*0578*/ 	.word	0x0000ea70


	//   ....[68]....
        /*057c*/ 	.word	0x0000eaf0


	//   ....[69]....
        /*0580*/ 	.word	0x0000f360


	//   ....[70]....
        /*0584*/ 	.word	0x0000f380


	//   ....[71]....
        /*0588*/ 	.word	0x0000f520


	//   ....[72]....
        /*058c*/ 	.word	0x0000f550


	//   ....[73]....
        /*0590*/ 	.word	0x0000f660


	//   ....[74]....
        /*0594*/ 	.word	0x0000f670


	//   ....[75]....
        /*0598*/ 	.word	0x0000f6a0


	//   ....[76]....
        /*059c*/ 	.word	0x0000f6b0


	//   ....[77]....
        /*05a0*/ 	.word	0x0000fce0


	//   ....[78]....
        /*05a4*/ 	.word	0x0000fd40


	//   ....[79]....
        /*05a8*/ 	.word	0x0000ff00


	//   ....[80]....
        /*05ac*/ 	.word	0x0000ff40


	//   ....[81]....
        /*05b0*/ 	.word	0x0000ff50


	//   ....[82]....
        /*05b4*/ 	.word	0x0000ff60


	//   ....[83]....
        /*05b8*/ 	.word	0x000100b0


	//   ....[84]....
        /*05bc*/ 	.word	0x00010200


	//   ....[85]....
        /*05c0*/ 	.word	0x00010a40


	//   ....[86]....
        /*05c4*/ 	.word	0x00010a60


	//   ....[87]....
        /*05c8*/ 	.word	0x00010ab0


	//   ....[88]....
        /*05cc*/ 	.word	0x00010ac0


	//   ....[89]....
        /*05d0*/ 	.word	0x00010b00


	//   ....[90]....
        /*05d4*/ 	.word	0x00010b10


	//   ....[91]....
        /*05d8*/ 	.word	0x00010b20


	//   ....[92]....
        /*05dc*/ 	.word	0x00010b60


	//   ....[93]....
        /*05e0*/ 	.word	0x00010e80


	//   ....[94]....
        /*05e4*/ 	.word	0x00010ec0


	//   ....[95]....
        /*05e8*/ 	.word	0x00010ee0


	//   ....[96]....
        /*05ec*/ 	.word	0x00010f00


	//   ....[97]....
        /*05f0*/ 	.word	0x00010f30


	//   ....[98]....
        /*05f4*/ 	.word	0x00010f50


	//   ....[99]....
        /*05f8*/ 	.word	0x00011050


	//   ....[100]....
        /*05fc*/ 	.word	0x000111a0


	//   ....[101]....
        /*0600*/ 	.word	0x000117a0


	//   ....[102]....
        /*0604*/ 	.word	0x000117d0


	//   ....[103]....
        /*0608*/ 	.word	0x00011800


	//   ....[104]....
        /*060c*/ 	.word	0x00011830


	//   ....[105]....
        /*0610*/ 	.word	0x00011860


	//   ....[106]....
        /*0614*/ 	.word	0x00011890


	//   ....[107]....
        /*0618*/ 	.word	0x000118c0


	//   ....[108]....
        /*061c*/ 	.word	0x000118f0


	//   ....[109]....
        /*0620*/ 	.word	0x00011a70


	//   ....[110]....
        /*0624*/ 	.word	0x00011aa0


	//   ....[111]....
        /*0628*/ 	.word	0x00011ad0


	//   ....[112]....
        /*062c*/ 	.word	0x00011b00


	//   ....[113]....
        /*0630*/ 	.word	0x00011b30


	//   ....[114]....
        /*0634*/ 	.word	0x00011b60


	//   ....[115]....
        /*0638*/ 	.word	0x00011c20


	//   ....[116]....
        /*063c*/ 	.word	0x00011c40


	//   ....[117]....
        /*0640*/ 	.word	0x00011cb0


	//   ....[118]....
        /*0644*/ 	.word	0x00012120


	//   ....[119]....
        /*0648*/ 	.word	0x00012640


	//   ....[120]....
        /*064c*/ 	.word	0x00012730


	//   ....[121]....
        /*0650*/ 	.word	0x000127d0


	//   ....[122]....
        /*0654*/ 	.word	0x00012830


	//   ....[123]....
        /*0658*/ 	.word	0x00012920


	//   ....[124]....
        /*065c*/ 	.word	0x00012990


	//   ....[125]....
        /*0660*/ 	.word	0x00012a80


	//   ....[126]....
        /*0664*/ 	.word	0x00012af0


	//   ....[127]....
        /*0668*/ 	.word	0x00012b90


	//   ....[128]....
        /*066c*/ 	.word	0x00012c90


	//   ....[129]....
        /*0670*/ 	.word	0x00012d20


	//   ....[130]....
        /*0674*/ 	.word	0x00012d80


	//   ....[131]....
        /*0678*/ 	.word	0x00012e70


	//   ....[132]....
        /*067c*/ 	.word	0x00012ef0


	//   ....[133]....
        /*0680*/ 	.word	0x00012ff0


	//   ....[134]....
        /*0684*/ 	.word	0x00013060


	//   ....[135]....
        /*0688*/ 	.word	0x00013140


	//   ....[136]....
        /*068c*/ 	.word	0x00013450


	//   ....[137]....
        /*0690*/ 	.word	0x00013510


	//   ....[138]....
        /*0694*/ 	.word	0x00013780


	//   ....[139]....
        /*0698*/ 	.word	0x000137d0


	//   ....[140]....
        /*069c*/ 	.word	0x000139e0


	//   ....[141]....
        /*06a0*/ 	.word	0x00013a30


	//   ....[142]....
        /*06a4*/ 	.word	0x00013be0


	//   ....[143]....
        /*06a8*/ 	.word	0x00013c30


	//   ....[144]....
        /*06ac*/ 	.word	0x00013d70


	//   ....[145]....
        /*06b0*/ 	.word	0x00013e70


	//   ....[146]....
        /*06b4*/ 	.word	0x000140e0


	//   ....[147]....
        /*06b8*/ 	.word	0x00014130


	//   ....[148]....
        /*06bc*/ 	.word	0x00014300


	//   ....[149]....
        /*06c0*/ 	.word	0x00014350


	//   ....[150]....
        /*06c4*/ 	.word	0x00014520


	//   ....[151]....
        /*06c8*/ 	.word	0x00014570


	//   ....[152]....
        /*06cc*/ 	.word	0x00014660


	//   ....[153]....
        /*06d0*/ 	.word	0x00014700


	//   ....[154]....
        /*06d4*/ 	.word	0x00014760


	//   ....[155]....
        /*06d8*/ 	.word	0x00014810


	//   ....[156]....
        /*06dc*/ 	.word	0x00014870


	//   ....[157]....
        /*06e0*/ 	.word	0x00014920


	//   ....[158]....
        /*06e4*/ 	.word	0x00014980


	//   ....[159]....
        /*06e8*/ 	.word	0x00014a30


	//   ....[160]....
        /*06ec*/ 	.word	0x00014b20


	//   ....[161]....
        /*06f0*/ 	.word	0x00014bf0


	//   ....[162]....
        /*06f4*/ 	.word	0x00014d10


	//   ....[163]....
        /*06f8*/ 	.word	0x00014e10


	//   ....[164]....
        /*06fc*/ 	.word	0x00014f40


	//   ....[165]....
        /*0700*/ 	.word	0x00015020


	//   ....[166]....
        /*0704*/ 	.word	0x00015120


	//   ....[167]....
        /*0708*/ 	.word	0x00015200


	//   ....[168]....
        /*070c*/ 	.word	0x00015290


	//   ....[169]....
        /*0710*/ 	.word	0x00015330


	//   ....[170]....
        /*0714*/ 	.word	0x00015450


	//   ....[171]....
        /*0718*/ 	.word	0x000154c0


	//   ....[172]....
        /*071c*/ 	.word	0x00015530


	//   ....[173]....
        /*0720*/ 	.word	0x000155a0


	//   ....[174]....
        /*0724*/ 	.word	0x00015610


	//   ....[175]....
        /*0728*/ 	.word	0x00015690


	//   ....[176]....
        /*072c*/ 	.word	0x00015720


	//   ....[177]....
        /*0730*/ 	.word	0x000157b0


	//   ....[178]....
        /*0734*/ 	.word	0x00015820


	//   ....[179]....
        /*0738*/ 	.word	0x00015890


	//   ....[180]....
        /*073c*/ 	.word	0x00015900


	//   ....[181]....
        /*0740*/ 	.word	0x00015980


	//   ....[182]....
        /*0744*/ 	.word	0x000159f0


	//   ....[183]....
        /*0748*/ 	.word	0x00015a90


	//   ....[184]....
        /*074c*/ 	.word	0x00015b20


	//   ....[185]....
        /*0750*/ 	.word	0x00015c40


	//----- nvinfo : EIATTR_REG_RECONFIG
	.align		4
.L_714:
        /*0754*/ 	.byte	0x01, 0x54
	.zero		2


	//----- nvinfo : EIATTR_SYSCALL_OFFSETS
	.align		4
        /*0758*/ 	.byte	0x04, 0x46
        /*075a*/ 	.short	(.L_716 - .L_715)


	//   ....[0]....
.L_715:
        /*075c*/ 	.word	0x00002ff0


	//   ....[1]....
        /*0760*/ 	.word	0x0000d330


	//   ....[2]....
        /*0764*/ 	.word	0x0000d480


	//   ....[3]....
        /*0768*/ 	.word	0x0000d570


	//   ....[4]....
        /*076c*/ 	.word	0x0000e490


	//   ....[5]....
        /*0770*/ 	.word	0x0000ed70


	//----- nvinfo : EIATTR_MBARRIER_INSTR_OFFSETS
	.align		4
.L_716:
        /*0774*/ 	.byte	0x04, 0x39
        /*0776*/ 	.short	(.L_718 - .L_717)


	//   ....[0]....
.L_717:
        /*0778*/ 	.word	0x00000190
        /*077c*/ 	.word	0x000000ff
        /*0780*/ 	.word	0x00038800
        /*0784*/ 	.short	0x0100
        /*0786*/ 	.byte	0x08
	.zero		1


	//   ....[1]....
        /*0788*/ 	.word	0x000001a0
        /*078c*/ 	.word	0x000000ff
        /*0790*/ 	.word	0x00038810
        /*0794*/ 	.short	0x0100
        /*0796*/ 	.byte	0x08
	.zero		1


	//   ....[2]....
        /*0798*/ 	.word	0x000001b0
        /*079c*/ 	.word	0x000000ff
        /*07a0*/ 	.word	0x00038820
        /*07a4*/ 	.short	0x0100
        /*07a6*/ 	.byte	0x08
	.zero		1


	//   ....[3]....
        /*07a8*/ 	.word	0x00000260
        /*07ac*/ 	.word	0x000000ff
        /*07b0*/ 	.word	0x00038830
        /*07b4*/ 	.short	0x0100
        /*07b6*/ 	.byte	0x06
	.zero		1


	//   ....[4]....
        /*07b8*/ 	.word	0x00000270
        /*07bc*/ 	.word	0x000000ff
        /*07c0*/ 	.word	0x00038840
        /*07c4*/ 	.short	0x0100
        /*07c6*/ 	.byte	0x06
	.zero		1


	//   ....[5]....
        /*07c8*/ 	.word	0x00000280
        /*07cc*/ 	.word	0x000000ff
        /*07d0*/ 	.word	0x00038838
        /*07d4*/ 	.short	0x0100
        /*07d6*/ 	.byte	0x06
	.zero		1


	//   ....[6]....
        /*07d8*/ 	.word	0x00000290
        /*07dc*/ 	.word	0x000000ff
        /*07e0*/ 	.word	0x00038848
        /*07e4*/ 	.short	0x0100
        /*07e6*/ 	.byte	0x06
	.zero		1


	//   ....[7]....
        /*07e8*/ 	.word	0x000003c0
        /*07ec*/ 	.word	0x000000ff
        /*07f0*/ 	.word	0x00038850
        /*07f4*/ 	.short	0x0100
        /*07f6*/ 	.byte	0x08
	.zero		1


	//   ....[8]....
        /*07f8*/ 	.word	0x000003d0
        /*07fc*/ 	.word	0x000000ff
        /*0800*/ 	.word	0x00038860
        /*0804*/ 	.short	0x0100
        /*0806*/ 	.byte	0x08
	.zero		1


	//   ....[9]....
        /*0808*/ 	.word	0x000003e0
        /*080c*/ 	.word	0x000000ff
        /*0810*/ 	.word	0x00038858
        /*0814*/ 	.short	0x0100
        /*0816*/ 	.byte	0x08
	.zero		1


	//   ....[10]....
        /*0818*/ 	.word	0x000003f0
        /*081c*/ 	.word	0x000000ff
        /*0820*/ 	.word	0x00038868
        /*0824*/ 	.short	0x0100
        /*0826*/ 	.byte	0x08
	.zero		1


	//   ....[11]....
        /*0828*/ 	.word	0x000004e0
        /*082c*/ 	.word	0x000000ff
        /*0830*/ 	.word	0x00038870
        /*0834*/ 	.short	0x0100
        /*0836*/ 	.byte	0x06
	.zero		1


	//   ....[12]....
        /*0838*/ 	.word	0x000004f0
        /*083c*/ 	.word	0x000000ff
        /*0840*/ 	.word	0x00038880
        /*0844*/ 	.short	0x0100
        /*0846*/ 	.byte	0x06
	.zero		1


	//   ....[13]....
        /*0848*/ 	.word	0x00000500
        /*084c*/ 	.word	0x000000ff
        /*0850*/ 	.word	0x00038878
        /*0854*/ 	.short	0x0100
        /*0856*/ 	.byte	0x06
	.zero		1


	//   ....[14]....
        /*0858*/ 	.word	0x00000510
        /*085c*/ 	.word	0x000000ff
        /*0860*/ 	.word	0x00038888
        /*0864*/ 	.short	0x0100
        /*0866*/ 	.byte	0x06
	.zero		1


	//   ....[15]....
        /*0868*/ 	.word	0x00000640
        /*086c*/ 	.word	0x000000ff
        /*0870*/ 	.word	0x00038890
        /*0874*/ 	.short	0x0100
        /*0876*/ 	.byte	0x08
	.zero		1


	//   ....[16]....
        /*0878*/ 	.word	0x00000650
        /*087c*/ 	.word	0x000000ff
        /*0880*/ 	.word	0x000388a0
        /*0884*/ 	.short	0x0100
        /*0886*/ 	.byte	0x08
	.zero		1


	//   ....[17]....
        /*0888*/ 	.word	0x00000660
        /*088c*/ 	.word	0x000000ff
        /*0890*/ 	.word	0x00038898
        /*0894*/ 	.short	0x0100
        /*0896*/ 	.byte	0x08
	.zero		1


	//   ....[18]....
        /*0898*/ 	.word	0x00000670
        /*089c*/ 	.word	0x000000ff
        /*08a0*/ 	.word	0x000388a8
        /*08a4*/ 	.short	0x0100
        /*08a6*/ 	.byte	0x08
	.zero		1


	//   ....[19]....
        /*08a8*/ 	.word	0x000007b0
        /*08ac*/ 	.word	0x000000ff
        /*08b0*/ 	.word	0x000388b0
        /*08b4*/ 	.short	0x0100
        /*08b6*/ 	.byte	0x08
	.zero		1


	//   ....[20]....
        /*08b8*/ 	.word	0x000007c0
        /*08bc*/ 	.word	0x000000ff
        /*08c0*/ 	.word	0x000388c0
        /*08c4*/ 	.short	0x0100
        /*08c6*/ 	.byte	0x08
	.zero		1


	//   ....[21]....
        /*08c8*/ 	.word	0x000007d0
        /*08cc*/ 	.word	0x000000ff
        /*08d0*/ 	.word	0x000388b8
        /*08d4*/ 	.short	0x0100
        /*08d6*/ 	.byte	0x08
	.zero		1


	//   ....[22]....
        /*08d8*/ 	.word	0x000007e0
        /*08dc*/ 	.word	0x000000ff
        /*08e0*/ 	.word	0x000388c8
        /*08e4*/ 	.short	0x0100
        /*08e6*/ 	.byte	0x08
	.zero		1


	//   ....[23]....
        /*08e8*/ 	.word	0x00001a30
        /*08ec*/ 	.word	0x000000ff
        /*08f0*/ 	.word	0x00000000
        /*08f4*/ 	.short	0x0101
        /*08f6*/ 	.byte	0x06
	.zero		1


	//   ....[24]....
        /*08f8*/ 	.word	0x00002500
        /*08fc*/ 	.word	0x000000ff
        /*0900*/ 	.word	0x00000000
        /*0904*/ 	.short	0x0101
        /*0906*/ 	.byte	0x06
	.zero		1


	//   ....[25]....
        /*0908*/ 	.word	0x00003060
        /*090c*/ 	.word	0x000000ff
        /*0910*/ 	.word	0x00038800
        /*0914*/ 	.short	0x010a
        /*0916*/ 	.byte	0x28
	.zero		1


	//   ....[26]....
        /*0918*/ 	.word	0x000030d0
        /*091c*/ 	.word	0x00000007
        /*0920*/ 	.word	0x00038830
        /*0924*/ 	.short	0x010a
        /*0926*/ 	.byte	0x3f
	.zero		1


	//   ....[27]....
        /*0928*/ 	.word	0x00003110
        /*092c*/ 	.word	0x00000007
        /*0930*/ 	.word	0x00038830
        /*0934*/ 	.short	0x010a
        /*0936*/ 	.byte	0x3f
	.zero		1


	//   ....[28]....
        /*0938*/ 	.word	0x00003390
        /*093c*/ 	.word	0x000000ff
        /*0940*/ 	.word	0x00038810
        /*0944*/ 	.short	0x010a
        /*0946*/ 	.byte	0x28
	.zero		1


	//   ....[29]....
        /*0948*/ 	.word	0x000033d0
        /*094c*/ 	.word	0x00000007
        /*0950*/ 	.word	0x00038850
        /*0954*/ 	.short	0x010a
        /*0956*/ 	.byte	0x3f
	.zero		1


	//   ....[30]....
        /*0958*/ 	.word	0x00003410
        /*095c*/ 	.word	0x00000007
        /*0960*/ 	.word	0x00038850
        /*0964*/ 	.short	0x010a
        /*0966*/ 	.byte	0x3f
	.zero		1


	//   ....[31]....
        /*0968*/ 	.word	0x00004a20
        /*096c*/ 	.word	0x000000ff
        /*0970*/ 	.word	0x00000000
        /*0974*/ 	.short	0x0101
        /*0976*/ 	.byte	0x06
	.zero		1


	//   ....[32]....
        /*0978*/ 	.word	0x00005940
        /*097c*/ 	.word	0x000000ff
        /*0980*/ 	.word	0x00000000
        /*0984*/ 	.short	0x0101
        /*0986*/ 	.byte	0x06
	.zero		1


	//   ....[33]....
        /*0988*/ 	.word	0x00005a50
        /*098c*/ 	.word	0x000000ff
        /*0990*/ 	.word	0x00038830
        /*0994*/ 	.short	0x010a
        /*0996*/ 	.byte	0x06
	.zero		1


	//   ....[34]....
        /*0998*/ 	.word	0x00005a90
        /*099c*/ 	.word	0x000000ff
        /*09a0*/ 	.word	0x00038830
        /*09a4*/ 	.short	0x010a
        /*09a6*/ 	.byte	0x06
	.zero		1


	//   ....[35]....
        /*09a8*/ 	.word	0x00005c70
        /*09ac*/ 	.word	0x000000ff
        /*09b0*/ 	.word	0x00038850
        /*09b4*/ 	.short	0x010a
        /*09b6*/ 	.byte	0x06
	.zero		1


	//   ....[36]....
        /*09b8*/ 	.word	0x00005cb0
        /*09bc*/ 	.word	0x000000ff
        /*09c0*/ 	.word	0x00038850
        /*09c4*/ 	.short	0x010a
        /*09c6*/ 	.byte	0x06
	.zero		1


	//   ....[37]....
        /*09c8*/ 	.word	0x00007220
        /*09cc*/ 	.word	0x000000ff
        /*09d0*/ 	.word	0x00000000
        /*09d4*/ 	.short	0x0101
        /*09d6*/ 	.byte	0x0a
	.zero		1


	//   ....[38]....
        /*09d8*/ 	.word	0x000087c0
        /*09dc*/ 	.word	0x000000ff
        /*09e0*/ 	.word	0x00000000
        /*09e4*/ 	.short	0x0101
        /*09e6*/ 	.byte	0x06
	.zero		1


	//   ....[39]....
        /*09e8*/ 	.word	0x0000adf0
        /*09ec*/ 	.word	0x000000ff
        /*09f0*/ 	.word	0x00000000
        /*09f4*/ 	.short	0x0101
        /*09f6*/ 	.byte	0x05
	.zero		1


	//   ....[40]....
        /*09f8*/ 	.word	0x0000dcc0
        /*09fc*/ 	.word	0x0000001e
        /*0a00*/ 	.word	0x00038840
        /*0a04*/ 	.short	0x010a
        /*0a06*/ 	.byte	0x3f
	.zero		1


	//   ....[41]....
        /*0a08*/ 	.word	0x0000e1f0
        /*0a0c*/ 	.word	0x0000001e
        /*0a10*/ 	.word	0x00038830
        /*0a14*/ 	.short	0x0107
        /*0a16*/ 	.byte	0x3f
	.zero		1


	//   ....[42]....
        /*0a18*/ 	.word	0x0000e2d0
        /*0a1c*/ 	.word	0x0000001e
        /*0a20*/ 	.word	0x00038830
        /*0a24*/ 	.short	0x0101
        /*0a26*/ 	.byte	0x3f
	.zero		1


	//   ....[43]....
        /*0a28*/ 	.word	0x0000ebb0
        /*0a2c*/ 	.word	0x00000017
        /*0a30*/ 	.word	0x00038800
        /*0a34*/ 	.short	0x0107
        /*0a36*/ 	.byte	0x3f
	.zero		1


	//   ....[44]....
        /*0a38*/ 	.word	0x0000ec40
        /*0a3c*/ 	.word	0x00000017
        /*0a40*/ 	.word	0x00038800
        /*0a44*/ 	.short	0x0101
        /*0a46*/ 	.byte	0x3f
	.zero		1


	//   ....[45]....
        /*0a48*/ 	.word	0x0000f950
        /*0a4c*/ 	.word	0x00000017
        /*0a50*/ 	.word	0x00038810
        /*0a54*/ 	.short	0x0107
        /*0a56*/ 	.byte	0x3f
	.zero		1


	//   ....[46]....
        /*0a58*/ 	.word	0x0000fa50
        /*0a5c*/ 	.word	0x00000017
        /*0a60*/ 	.word	0x00038810
        /*0a64*/ 	.short	0x0101
        /*0a66*/ 	.byte	0x3f
	.zero		1


	//   ....[47]....
        /*0a68*/ 	.word	0x0000fa70
        /*0a6c*/ 	.word	0x00000017
        /*0a70*/ 	.word	0x00038820
        /*0a74*/ 	.short	0x010a
        /*0a76*/ 	.byte	0x3f
	.zero		1


	//   ....[48]....
        /*0a78*/ 	.word	0x0000fb00
        /*0a7c*/ 	.word	0x0000001e
        /*0a80*/ 	.word	0x00038860
        /*0a84*/ 	.short	0x010a
        /*0a86*/ 	.byte	0x3f
	.zero		1


	//   ....[49]....
        /*0a88*/ 	.word	0x00010420
        /*0a8c*/ 	.word	0x0000001e
        /*0a90*/ 	.word	0x00038850
        /*0a94*/ 	.short	0x0107
        /*0a96*/ 	.byte	0x3f
	.zero		1


	//   ....[50]....
        /*0a98*/ 	.word	0x000104f0
        /*0a9c*/ 	.word	0x0000001e
        /*0aa0*/ 	.word	0x00038850
        /*0aa4*/ 	.short	0x0101
        /*0aa6*/ 	.byte	0x3f
	.zero		1


	//   ....[51]....
        /*0aa8*/ 	.word	0x000108a0
        /*0aac*/ 	.word	0x00000006
        /*0ab0*/ 	.word	0x00038840
        /*0ab4*/ 	.short	0x010a
        /*0ab6*/ 	.byte	0x3f
	.zero		1


	//   ....[52]....
        /*0ab8*/ 	.word	0x00010be0
        /*0abc*/ 	.word	0x00000006
        /*0ac0*/ 	.word	0x00038830
        /*0ac4*/ 	.short	0x0107
        /*0ac6*/ 	.byte	0x3f
	.zero		1


	//   ....[53]....
        /*0ac8*/ 	.word	0x00010ca0
        /*0acc*/ 	.word	0x00000006
        /*0ad0*/ 	.word	0x00038830
        /*0ad4*/ 	.short	0x0101
        /*0ad6*/ 	.byte	0x3f
	.zero		1


	//   ....[54]....
        /*0ad8*/ 	.word	0x00010cd0
        /*0adc*/ 	.word	0x00000006
        /*0ae0*/ 	.word	0x00038860
        /*0ae4*/ 	.short	0x010a
        /*0ae6*/ 	.byte	0x3f
	.zero		1


	//   ....[55]....
        /*0ae8*/ 	.word	0x000113a0
        /*0aec*/ 	.word	0x00000006
        /*0af0*/ 	.word	0x00038850
        /*0af4*/ 	.short	0x0107
        /*0af6*/ 	.byte	0x3f
	.zero		1


	//   ....[56]....
        /*0af8*/ 	.word	0x00011460
        /*0afc*/ 	.word	0x00000006
        /*0b00*/ 	.word	0x00038850
        /*0b04*/ 	.short	0x0101
        /*0b06*/ 	.byte	0x3f
	.zero		1


	//   ....[57]....
        /*0b08*/ 	.word	0x000120a0
        /*0b0c*/ 	.word	0x00000007
        /*0b10*/ 	.word	0x00038820
        /*0b14*/ 	.short	0x010a
        /*0b16*/ 	.byte	0x3f
	.zero		1


	//   ....[58]....
        /*0b18*/ 	.word	0x00012220
        /*0b1c*/ 	.word	0x00000005
        /*0b20*/ 	.word	0x00038840
        /*0b24*/ 	.short	0x010a
        /*0b26*/ 	.byte	0x3f
	.zero		1


	//   ....[59]....
        /*0b28*/ 	.word	0x000122c0
        /*0b2c*/ 	.word	0x00000003
        /*0b30*/ 	.word	0x00038840
        /*0b34*/ 	.short	0x010a
        /*0b36*/ 	.byte	0x3f
	.zero		1


	//   ....[60]....
        /*0b38*/ 	.word	0x00012300
        /*0b3c*/ 	.word	0x00000005
        /*0b40*/ 	.word	0x00038860
        /*0b44*/ 	.short	0x010a
        /*0b46*/ 	.byte	0x3f
	.zero		1


	//   ....[61]....
        /*0b48*/ 	.word	0x00012340
        /*0b4c*/ 	.word	0x00000003
        /*0b50*/ 	.word	0x00038860
        /*0b54*/ 	.short	0x010a
        /*0b56*/ 	.byte	0x3f
	.zero		1


	//   ....[62]....
        /*0b58*/ 	.word	0x000123b0
        /*0b5c*/ 	.word	0x00000000
        /*0b60*/ 	.word	0x00038800
        /*0b64*/ 	.short	0x010a
        /*0b66*/ 	.byte	0x3f
	.zero		1


	//   ....[63]....
        /*0b68*/ 	.word	0x00012400
        /*0b6c*/ 	.word	0x00000007
        /*0b70*/ 	.word	0x00038830
        /*0b74*/ 	.short	0x010a
        /*0b76*/ 	.byte	0x3f
	.zero		1


	//   ....[64]....
        /*0b78*/ 	.word	0x00012460
        /*0b7c*/ 	.word	0x00000006
        /*0b80*/ 	.word	0x00038810
        /*0b84*/ 	.short	0x010a
        /*0b86*/ 	.byte	0x3f
	.zero		1


	//   ....[65]....
        /*0b88*/ 	.word	0x000124b0
        /*0b8c*/ 	.word	0x00000007
        /*0b90*/ 	.word	0x00038850
        /*0b94*/ 	.short	0x010a
        /*0b96*/ 	.byte	0x3f
	.zero		1


	//   ....[66]....
        /*0b98*/ 	.word	0x00012510
        /*0b9c*/ 	.word	0x00000004
        /*0ba0*/ 	.word	0x00038830
        /*0ba4*/ 	.short	0x010a
        /*0ba6*/ 	.byte	0x3f
	.zero		1


	//   ....[67]....
        /*0ba8*/ 	.word	0x00012570
        /*0bac*/ 	.word	0x00000004
        /*0bb0*/ 	.word	0x00038850
        /*0bb4*/ 	.short	0x010a
        /*0bb6*/ 	.byte	0x3f
	.zero		1


	//   ....[68]....
        /*0bb8*/ 	.word	0x00012680
        /*0bbc*/ 	.word	0x0000001e
        /*0bc0*/ 	.word	0x00038840
        /*0bc4*/ 	.short	0x010a
        /*0bc6*/ 	.byte	0x3f
	.zero		1


	//   ....[69]....
        /*0bc8*/ 	.word	0x00013c70
        /*0bcc*/ 	.word	0x00000017
        /*0bd0*/ 	.word	0x00038820
        /*0bd4*/ 	.short	0x010a
        /*0bd6*/ 	.byte	0x3f
	.zero		1


	//   ....[70]....
        /*0bd8*/ 	.word	0x00013cc0
        /*0bdc*/ 	.word	0x0000001e
        /*0be0*/ 	.word	0x00038860
        /*0be4*/ 	.short	0x010a
        /*0be6*/ 	.byte	0x3f
	.zero		1


	//   ....[71]....
        /*0be8*/ 	.word	0x000145b0
        /*0bec*/ 	.word	0x00000006
        /*0bf0*/ 	.word	0x00038840
        /*0bf4*/ 	.short	0x010a
        /*0bf6*/ 	.byte	0x3f
	.zero		1


	//   ....[72]....
        /*0bf8*/ 	.word	0x00014a70
        /*0bfc*/ 	.word	0x00000006
        /*0c00*/ 	.word	0x00038860
        /*0c04*/ 	.short	0x010a
        /*0c06*/ 	.byte	0x3f
	.zero		1


	//   ....[73]....
        /*0c08*/ 	.word	0x00015b60
        /*0c0c*/ 	.word	0x00000007
        /*0c10*/ 	.word	0x00038820
        /*0c14*/ 	.short	0x010a
        /*0c16*/ 	.byte	0x3f
	.zero		1


	//   ....[74]....
        /*0c18*/ 	.word	0x00015d00
        /*0c1c*/ 	.word	0x00000005
        /*0c20*/ 	.word	0x00038840
        /*0c24*/ 	.short	0x010a
        /*0c26*/ 	.byte	0x3f
	.zero		1


	//   ....[75]....
        /*0c28*/ 	.word	0x00015d50
        /*0c2c*/ 	.word	0x00000003
        /*0c30*/ 	.word	0x00038840
        /*0c34*/ 	.short	0x010a
        /*0c36*/ 	.byte	0x3f
	.zero		1


	//   ....[76]....
        /*0c38*/ 	.word	0x00015da0
        /*0c3c*/ 	.word	0x00000005
        /*0c40*/ 	.word	0x00038860
        /*0c44*/ 	.short	0x010a
        /*0c46*/ 	.byte	0x3f
	.zero		1


	//----- nvinfo : EIATTR_NUM_MBARRIERS
	.align		4
.L_718:
        /*0c48*/ 	.byte	0x03, 0x38
        /*0c4a*/ 	.short	0x0017


	//----- nvinfo : EIATTR_EXIT_INSTR_OFFSETS
	.align		4
        /*0c4c*/ 	.byte	0x04, 0x1c
        /*0c4e*/ 	.short	(.L_720 - .L_719)


	//   ....[0]....
.L_719:
        /*0c50*/ 	.word	0x000009a0


	//   ....[1]....
        /*0c54*/ 	.word	0x0000c100


	//   ....[2]....
        /*0c58*/ 	.word	0x00012390


	//----- nvinfo : EIATTR_MAX_THREADS
	.align		4
.L_720:
        /*0c5c*/ 	.byte	0x04, 0x05
        /*0c5e*/ 	.short	(.L_722 - .L_721)
.L_721:
        /*0c60*/ 	.word	0x00000180
        /*0c64*/ 	.word	0x00000001
        /*0c68*/ 	.word	0x00000001


	//----- nvinfo : EIATTR_CRS_STACK_SIZE
	.align		4
.L_722:
        /*0c6c*/ 	.byte	0x04, 0x1e
        /*0c6e*/ 	.short	(.L_724 - .L_723)
.L_723:
        /*0c70*/ 	.word	0x00000000


	//----- nvinfo : EIATTR_CBANK_PARAM_SIZE
	.align		4
.L_724:
        /*0c74*/ 	.byte	0x03, 0x19
        /*0c76*/ 	.short	0x0bf0


	//----- nvinfo : EIATTR_PARAM_CBANK
	.align		4
        /*0c78*/ 	.byte	0x04, 0x0a
        /*0c7a*/ 	.short	(.L_726 - .L_725)
	.align		4
.L_725:
        /*0c7c*/ 	.word	index@(.nv.constant0._ZN7cutlass13device_kernelIN5flash11enable_sm90INS1_16FlashAttnFwdSm90INS1_25CollectiveMainloopFwdSm90ILi2EN4cute5tupleIJNS5_1CILi1EEES8_S8_EEENS6_IJNS7_ILi64EEESA_SA_EEELi512ENS_6half_tEfNS_4arch4Sm90ELb0ELb0ELb1ELb1ELb1ELb0ELb1ELb0ELb0ELb1ELb0ELb0EEENS1_21CollectiveEpilogueFwdINS6_IJSA_NS7_ILi512EEESA_EEES9_SC_SE_Li256ELb1ELb1ELb0ELb0EEENS1_36VarlenDynamicPersistentTileSchedulerILi64ELi64ELi256ELi128ELb0ELb1ELb1ELb0ELb1ELb1EEEEEEEEEvNT_6ParamsE)
        /*0c80*/ 	.short	0x0210
        /*0c82*/ 	.short	0x0bf0


	//----- nvinfo : EIATTR_SW_WAR
	.align		4
.L_726:
        /*0c84*/ 	.byte	0x04, 0x36
        /*0c86*/ 	.short	(.L_728 - .L_727)
.L_727:
        /*0c88*/ 	.word	0x00000008
.L_728:


//--------------------- .nv.info._ZN7cutlass13device_kernelIN5flash11enable_sm90INS1_16FlashAttnFwdSm90INS1_25CollectiveMainloopFwdSm90ILi2EN4cute5tupleIJNS5_1CILi1EEES8_S8_EEENS6_IJNS7_ILi64EEESA_SA_EEELi512ENS_6half_tEfNS_4arch4Sm90ELb0ELb0ELb1ELb1ELb1ELb1ELb1ELb0ELb0ELb1ELb0ELb0EEENS1_21CollectiveEpilogueFwdINS6_IJSA_NS7_ILi512EEESA_EEES9_SC_SE_Li256ELb1ELb1ELb0ELb0EEENS1_36VarlenDynamicPersistentTileSchedulerILi64ELi64ELi256ELi128ELb0ELb1ELb1ELb0ELb1ELb1EEEEEEEEEvNT_6ParamsE --------------------------
	.section	.nv.info._ZN7cutlass13device_kernelIN5flash11enable_sm90INS1_16FlashAttnFwdSm90INS1_25CollectiveMainloopFwdSm90ILi2EN4cute5tupleIJNS5_1CILi1EEES8_S8_EEENS6_IJNS7_ILi64EEESA_SA_EEELi512ENS_6half_tEfNS_4arch4Sm90ELb0ELb0ELb1ELb1ELb1ELb1ELb1ELb0ELb0ELb1ELb0ELb0EEENS1_21CollectiveEpilogueFwdINS6_IJSA_NS7_ILi512EEESA_EEES9_SC_SE_Li256ELb1ELb1ELb0ELb0EEENS1_36VarlenDynamicPersistentTileSchedulerILi64ELi64ELi256ELi128ELb0ELb1ELb1ELb0ELb1ELb1EEEEEEEEEvNT_6ParamsE,"",@"SHT_CUDA_INFO"
	.sectionflags	@""
	.align	4


	//----- nvinfo : EIATTR_CUDA_API_VERSION
	.align		4
        /*0000*/ 	.byte	0x04, 0x37
        /*0002*/ 	.short	(.L_730 - .L_729)
.L_729:
        /*0004*/ 	.word	0x00000082


	//----- nvinfo : EIATTR_KPARAM_INFO
	.align		4
.L_730:
        /*0008*/ 	.byte	0x04, 0x17
        /*000a*/ 	.short	(.L_732 - .L_731)
.L_731:
        /*000c*/ 	.word	0x00000000
        /*0010*/ 	.short	0x0000
        /*0012*/ 	.short	0x0070
        /*0014*/ 	.byte	0x00, 0xf0, 0x01, 0x2e


	//----- nvinfo : EIATTR_SPARSE_MMA_MASK
	.align		4
.L_732:
        /*0018*/ 	.byte	0x03, 0x50
        /*001a*/ 	.short	0x0000


	//----- nvinfo : EIATTR_MAXREG_COUNT
	.align		4
        /*001c*/ 	.byte	0x03, 0x1b
        /*001e*/ 	.short	0x00a8


	//----- nvinfo : EIATTR_NUM_BARRIERS
	.align		4
        /*0020*/ 	.byte	0x02, 0x4c
        /*0022*/ 	.byte	0x10
	.zero		1


	//----- nvinfo : EIATTR_EXTERNS
	.align		4
        /*0024*/ 	.byte	0x04, 0x0f
        /*0026*/ 	.short	(.L_734 - .L_733)


	//   ....[0]....
	.align		4
.L_733:
        /*0028*/ 	.word	index@(__assertfail)


	//----- nvinfo : EIATTR_ANNOTATIONS
	.align		4
.L_734:
        /*002c*/ 	.byte	0x04, 0x55
        /*002e*/ 	.short	(.L_736 - .L_735)


	//   ....[0]....
.L_735:
        /* <DEDUP_REMOVED lines=64> */


	//----- nvinfo : EIATTR_MERCURY_ISA_VERSION
	.align		4
.L_736:
        /*0420*/ 	.byte	0x03, 0x5f
        /*0422*/ 	.short	0x0101


	//----- nvinfo : EIATTR_UNUSED_LOAD_BYTE_OFFSET
	.align		4
        /*0424*/ 	.byte	0x04, 0x44
        /*0426*/ 	.short	(.L_738 - .L_737)


	//   ....[0]....
.L_737:
        /*0428*/ 	.word	0x00000a50
        /*042c*/ 	.word	0x0000fff0


	//   ....[1]....
        /*0430*/ 	.word	0x000103d0
        /*0434*/ 	.word	0x0000fff0


	//----- nvinfo : EIATTR_INT_WARP_WIDE_INSTR_OFFSETS
	.align		4
.L_738:
        /*0438*/ 	.byte	0x04, 0x31
        /*043a*/ 	.short	(.L_740 - .L_739)


	//   ....[0]....
.L_739:
        /*043c*/ 	.word	0x00000130


	//   ....[1]....
        /*0440*/ 	.word	0x00000170


	//   ....[2]....
        /*0444*/ 	.word	0x000001e0


	//   ....[3]....
        /*0448*/ 	.word	0x00000250


	//   ....[4]....
        /*044c*/ 	.word	0x00016210


	//   ....[5]....
        /*0450*/ 	.word	0x000162a0


	//   ....[6]....
        /*0454*/ 	.word	0x0001a7c0


	//   ....[7]....
        /*0458*/ 	.word	0x0001a850


	//----- nvinfo : EIATTR_COOP_GROUP_MASK_REGIDS
	.align		4
.L_740:
        /*045c*/ 	.byte	0x04, 0x29
        /*045e*/ 	.short	(.L_742 - .L_741)


	//   ....[0]....
.L_741:
        /*0460*/ 	.word	0xffffffff


	//   ....[1]....
        /*0464*/ 	.word	0xffffffff


	//   ....[2]....
        /*0468*/ 	.word	0xffffffff


	//   ....[3]....
        /*046c*/ 	.word	0xffffffff


	//   ....[4]....
        /*0470*/ 	.word	0xffffffff


	//   ....[5]....
        /*0474*/ 	.word	0xffffffff


	//   ....[6]....
        /*0478*/ 	.word	0xffffffff


	//   ....[7]....
        /*047c*/ 	.word	0xffffffff


	//   ....[8]....
        /*0480*/ 	.word	0xffffffff


	//   ....[9]....
        /*0484*/ 	.word	0xffffffff


	//   ....[10]....
        /*0488*/ 	.word	0xffffffff


	//   ....[11]....
        /*048c*/ 	.word	0xffffffff


	//   ....[12]....
        /*0490*/ 	.word	0xffffffff


	//   ....[13]....
        /*0494*/ 	.word	0xffffffff


	//   ....[14]....
        /*0498*/ 	.word	0xffffffff


	//   ....[15]....
        /*049c*/ 	.word	0xffffffff


	//   ....[16]....
        /*04a0*/ 	.word	0xffffffff


	//   ....[17]....
        /*04a4*/ 	.word	0xffffffff


	//   ....[18]....
        /*04a8*/ 	.word	0xffffffff


	//   ....[19]....
        /*04ac*/ 	.word	0xffffffff


	//   ....[20]....
        /*04b0*/ 	.word	0xffffffff


	//   ....[21]....
        /*04b4*/ 	.word	0xffffffff


	//   ....[22]....
        /*04b8*/ 	.word	0xffffffff


	//   ....[23]....
        /*04bc*/ 	.word	0xffffffff


	//   ....[24]....
        /*04c0*/ 	.word	0xffffffff


	//   ....[25]....
        /*04c4*/ 	.word	0xffffffff


	//   ....[26]....
        /*04c8*/ 	.word	0xffffffff


	//   ....[27]....
        /*04cc*/ 	.word	0xffffffff


	//   ....[28]....
        /*04d0*/ 	.word	0xffffffff


	//   ....[29]....
        /*04d4*/ 	.word	0xffffffff


	//   ....[30]....
        /*04d8*/ 	.word	0xffffffff


	//   ....[31]....
        /*04dc*/ 	.word	0xffffffff


	//   ....[32]....
        /*04e0*/ 	.word	0xffffffff


	//   ....[33]....
        /*04e4*/ 	.word	0xffffffff


	//   ....[34]....
        /*04e8*/ 	.word	0xffffffff


	//   ....[35]....
        /*04ec*/ 	.word	0xffffffff


	//   ....[36]....
        /*04f0*/ 	.word	0xffffffff


	//   ....[37]....
        /*04f4*/ 	.word	0xffffffff


	//   ....[38]....
        /*04f8*/ 	.word	0xffffffff


	//   ....[39]....
        /*04fc*/ 	.word	0xffffffff


	//   ....[40]....
        /*0500*/ 	.word	0xffffffff


	//   ....[41]....
        /*0504*/ 	.word	0xffffffff


	//   ....[42]....
        /*0508*/ 	.word	0xffffffff


	//   ....[43]....
        /*050c*/ 	.word	0xffffffff


	//   ....[44]....
        /*0510*/ 	.word	0xffffffff


	//   ....[45]....
        /*0514*/ 	.word	0xffffffff


	//   ....[46]....
        /*0518*/ 	.word	0xffffffff


	//   ....[47]....
        /*051c*/ 	.word	0xffffffff


	//   ....[48]....
        /*0520*/ 	.word	0xffffffff


	//   ....[49]....
        /*0524*/ 	.word	0xffffffff


	//   ....[50]....
        /*0528*/ 	.word	0xffffffff


	//   ....[51]....
        /*052c*/ 	.word	0xffffffff


	//   ....[52]....
        /*0530*/ 	.word	0xffffffff


	//   ....[53]....
        /*0534*/ 	.word	0xffffffff


	//   ....[54]....
        /*0538*/ 	.word	0xffffffff


	//   ....[55]....
        /*053c*/ 	.word	0xffffffff


	//   ....[56]....
        /*0540*/ 	.word	0xffffffff


	//   ....[57]....
        /*0544*/ 	.word	0xffffffff


	//   ....[58]....
        /*0548*/ 	.word	0xffffffff


	//   ....[59]....
        /*054c*/ 	.word	0xffffffff


	//   ....[60]....
        /*0550*/ 	.word	0xffffffff


	//   ....[61]....
        /*0554*/ 	.word	0xffffffff


	//   ....[62]....
        /*0558*/ 	.word	0xffffffff


	//   ....[63]....
        /*055c*/ 	.word	0xffffffff


	//   ....[64]....
        /*0560*/ 	.word	0xffffffff


	//   ....[65]....
        /*0564*/ 	.word	0xffffffff


	//   ....[66]....
        /*0568*/ 	.word	0xffffffff


	//   ....[67]....
        /*056c*/ 	.word	0xffffffff


	//   ....[68]....
        /*0570*/ 	.word	0xffffffff


	//   ....[69]....
        /*0574*/ 	.word	0xffffffff


	//   ....[70]....
        /*0578*/ 	.word	0xffffffff


	//   ....[71]....
        /*057c*/ 	.word	0xffffffff


	//   ....[72]....
        /*0580*/ 	.word	0xffffffff


	//   ....[73]....
        /*0584*/ 	.word	0xffffffff


	//   ....[74]....
        /*0588*/ 	.word	0xffffffff


	//   ....[75]....
        /*058c*/ 	.word	0xffffffff


	//   ....[76]....
        /*0590*/ 	.word	0xffffffff


	//   ....[77]....
        /*0594*/ 	.word	0xffffffff


	//   ....[78]....
        /*0598*/ 	.word	0xffffffff


	//   ....[79]....
        /*059c*/ 	.word	0xffffffff


	//   ....[80]....
        /*05a0*/ 	.word	0xffffffff


	//   ....[81]....
        /*05a4*/ 	.word	0xffffffff


	//   ....[82]....
        /*05a8*/ 	.word	0xffffffff


	//   ....[83]....
        /*05ac*/ 	.word	0xffffffff


	//   ....[84]....
        /*05b0*/ 	.word	0xffffffff


	//   ....[85]....
        /*05b4*/ 	.word	0xffffffff


	//   ....[86]....
        /*05b8*/ 	.word	0xffffffff


	//   ....[87]....
        /*05bc*/ 	.word	0xffffffff


	//   ....[88]....
        /*05c0*/ 	.word	0xffffffff


	//   ....[89]....
        /*05c4*/ 	.word	0xffffffff


	//   ....[90]....
        /*05c8*/ 	.word	0xffffffff


	//   ....[91]....
        /*05cc*/ 	.word	0xffffffff


	//   ....[92]....
        /*05d0*/ 	.word	0xffffffff


	//   ....[93]....
        /*05d4*/ 	.word	0xffffffff


	//   ....[94]....
        /*05d8*/ 	.word	0xffffffff


	//   ....[95]....
        /*05dc*/ 	.word	0xffffffff


	//   ....[96]....
        /*05e0*/ 	.word	0xffffffff


	//   ....[97]....
        /*05e4*/ 	.word	0xffffffff


	//   ....[98]....
        /*05e8*/ 	.word	0xffffffff


	//   ....[99]....
        /*05ec*/ 	.word	0xffffffff


	//   ....[100]....
        /*05f0*/ 	.word	0xffffffff


	//   ....[101]....
        /*05f4*/ 	.word	0xffffffff


	//   ....[102]....
        /*05f8*/ 	.word	0xffffffff


	//   ....[103]....
        /*05fc*/ 	.word	0xffffffff


	//   ....[104]....
        /*0600*/ 	.word	0xffffffff


	//   ....[105]....
        /*0604*/ 	.word	0xffffffff


	//   ....[106]....
        /*0608*/ 	.word	0xffffffff


	//   ....[107]....
        /*060c*/ 	.word	0xffffffff


	//   ....[108]....
        /*0610*/ 	.word	0xffffffff


	//   ....[109]....
        /*0614*/ 	.word	0xffffffff


	//   ....[110]....
        /*0618*/ 	.word	0xffffffff


	//   ....[111]....
        /*061c*/ 	.word	0xffffffff


	//   ....[112]....
        /*0620*/ 	.word	0xffffffff


	//   ....[113]....
        /*0624*/ 	.word	0xffffffff


	//   ....[114]....
        /*0628*/ 	.word	0xffffffff


	//   ....[115]....
        /*062c*/ 	.word	0xffffffff


	//   ....[116]....
        /*0630*/ 	.word	0xffffffff


	//   ....[117]....
        /*0634*/ 	.word	0xffffffff


	//   ....[118]....
        /*0638*/ 	.word	0xffffffff


	//   ....[119]....
        /*063c*/ 	.word	0xffffffff


	//   ....[120]....
        /*0640*/ 	.word	0xffffffff


	//   ....[121]....
        /*0644*/ 	.word	0xffffffff


	//   ....[122]....
        /*0648*/ 	.word	0xffffffff


	//   ....[123]....
        /*064c*/ 	.word	0xffffffff


	//   ....[124]....
        /*0650*/ 	.word	0xffffffff


	//   ....[125]....
        /*0654*/ 	.word	0xffffffff


	//   ....[126]....
        /*0658*/ 	.word	0xffffffff


	//   ....[127]....
        /*065c*/ 	.word	0xffffffff


	//   ....[128]....
        /*0660*/ 	.word	0xffffffff


	//   ....[129]....
        /*0664*/ 	.word	0xffffffff


	//   ....[130]....
        /*0668*/ 	.word	0xffffffff


	//   ....[131]....
        /*066c*/ 	.word	0xffffffff


	//   ....[132]....
        /*0670*/ 	.word	0xffffffff


	//   ....[133]....
        /*0674*/ 	.word	0xffffffff


	//   ....[134]....
        /*0678*/ 	.word	0xffffffff


	//   ....[135]....
        /*067c*/ 	.word	0xffffffff


	//   ....[136]....
        /*0680*/ 	.word	0xffffffff


	//   ....[137]....
        /*0684*/ 	.word	0x0500000f


	//   ....[138]....
        /*0688*/ 	.word	0x0500000f


	//   ....[139]....
        /*068c*/ 	.word	0x0500000f


	//   ....[140]....
        /*0690*/ 	.word	0x0500000f


	//   ....[141]....
        /*0694*/ 	.word	0x0500000f


	//   ....[142]....
        /*0698*/ 	.word	0x0500000f


	//   ....[143]....
        /*069c*/ 	.word	0x0500000f


	//   ....[144]....
        /*06a0*/ 	.word	0x0500000f


	//   ....[145]....
        /*06a4*/ 	.word	0x0500000f


	//   ....[146]....
        /*06a8*/ 	.word	0x0500000f


	//   ....[147]....
        /*06ac*/ 	.word	0x0500000f


	//   ....[148]....
        /*06b0*/ 	.word	0x0500000f


	//   ....[149]....
        /*06b4*/ 	.word	0x0500000f


	//   ....[150]....
        /*06b8*/ 	.word	0x0500000f


	//   ....[151]....
        /*06bc*/ 	.word	0x0500000f


	//   ....[152]....
        /*06c0*/ 	.word	0x0500000f


	//   ....[153]....
        /*06c4*/ 	.word	0x0500000f


	//   ....[154]....
        /*06c8*/ 	.word	0x0500000f


	//   ....[155]....
        /*06cc*/ 	.word	0x0500000f


	//   ....[156]....
        /*06d0*/ 	.word	0x0500000f


	//   ....[157]....
        /*06d4*/ 	.word	0x0500000f


	//   ....[158]....
        /*06d8*/ 	.word	0x0500000f


	//   ....[159]....
        /*06dc*/ 	.word	0x0500000f


	//   ....[160]....
        /*06e0*/ 	.word	0x0500000f


	//   ....[161]....
        /*06e4*/ 	.word	0x0500000f


	//   ....[162]....
        /*06e8*/ 	.word	0x0500000f


	//   ....[163]....
        /*06ec*/ 	.word	0x0500000f


	//   ....[164]....
        /*06f0*/ 	.word	0x0500000f


	//   ....[165]....
        /*06f4*/ 	.word	0x0500000f


	//   ....[166]....
        /*06f8*/ 	.word	0x0500000f


	//   ....[167]....
        /*06fc*/ 	.word	0x0500000f


	//   ....[168]....
        /*0700*/ 	.word	0x0500000f


	//   ....[169]....
        /*0704*/ 	.word	0x0500000f


	//   ....[170]....
        /*0708*/ 	.word	0x0500000f


	//   ....[171]....
        /*070c*/ 	.word	0x0500000f


	//   ....[172]....
        /*0710*/ 	.word	0x0500000f


	//   ....[173]....
        /*0714*/ 	.word	0x0500000f


	//   ....[174]....
        /*0718*/ 	.word	0x0500000f


	//   ....[175]....
        /*071c*/ 	.word	0x0500000f


	//   ....[176]....
        /*0720*/ 	.word	0x0500000f


	//   ....[177]....
        /*0724*/ 	.word	0x0500000f


	//   ....[178]....
        /*0728*/ 	.word	0x0500000f


	//   ....[179]....
        /*072c*/ 	.word	0x0500000f


	//   ....[180]....
        /*0730*/ 	.word	0x0500000f


	//   ....[181]....
        /*0734*/ 	.word	0x0500000f


	//   ....[182]....
        /*0738*/ 	.word	0x0500000f


	//   ....[183]....
        /*073c*/ 	.word	0x0500000f


	//   ....[184]....
        /*0740*/ 	.word	0x0500000f


	//   ....[185]....
        /*0744*/ 	.word	0x0500000f


	//   ....[186]....
        /*0748*/ 	.word	0x0500000f


	//   ....[187]....
        /*074c*/ 	.word	0x0500000f


	//   ....[188]....
        /*0750*/ 	.word	0x0500000f


	//   ....[189]....
        /*0754*/ 	.word	0x0500000f


	//   ....[190]....
        /*0758*/ 	.word	0x0500000f


	//   ....[191]....
        /*075c*/ 	.word	0x0500000f


	//   ....[192]....
        /*0760*/ 	.word	0x0500000f


	//   ....[193]....
        /*0764*/ 	.word	0x0500000f


	//   ....[194]....
        /*0768*/ 	.word	0x0500000f


	//   ....[195]....
        /*076c*/ 	.word	0x0500000f


	//   ....[196]....
        /*0770*/ 	.word	0x0500000f


	//   ....[197]....
        /*0774*/ 	.word	0x0500000f


	//   ....[198]....
        /*0778*/ 	.word	0x0500000f


	//   ....[199]....
        /*077c*/ 	.word	0x0500000f


	//   ....[200]....
        /*0780*/ 	.word	0x0500000f


	//   ....[201]....
        /*0784*/ 	.word	0x0500000f


	//   ....[202]....
        /*0788*/ 	.word	0x0500000f


	//   ....[203]....
        /*078c*/ 	.word	0x0500000f


	//   ....[204]....
        /*0790*/ 	.word	0x0500000f


	//   ....[205]....
        /*0794*/ 	.word	0x0500000f


	//   ....[206]....
        /*0798*/ 	.word	0x0500000f


	//   ....[207]....
        /*079c*/ 	.word	0x0500000f


	//   ....[208]....
        /*07a0*/ 	.word	0x0500000f


	//   ....[209]....
        /*07a4*/ 	.word	0x0500000f


	//   ....[210]....
        /*07a8*/ 	.word	0x0500000f


	//   ....[211]....
        /*07ac*/ 	.word	0x0500000f


	//   ....[212]....
        /*07b0*/ 	.word	0x0500000f


	//   ....[213]....
        /*07b4*/ 	.word	0x0500000f


	//   ....[214]....
        /*07b8*/ 	.word	0x0500000f


	//   ....[215]....
        /*07bc*/ 	.word	0x0500000f


	//   ....[216]....
        /*07c0*/ 	.word	0x0500000f


	//   ....[217]....
        /*07c4*/ 	.word	0x0500000f


	//   ....[218]....
        /*07c8*/ 	.word	0x0500000f


	//----- nvinfo : EIATTR_COOP_GROUP_INSTR_OFFSETS
	.align		4
.L_742:
        /*07cc*/ 	.byte	0x04, 0x28
        /*07ce*/ 	.short	(.L_744 - .L_743)


	//   ....[0]....
.L_743:
        /*07d0*/ 	.word	0x00000060


	//   ....[1]....
        /*07d4*/ 	.word	0x00000140


	//   ....[2]....
        /*07d8*/ 	.word	0x00000180


	//   ....[3]....
        /*07dc*/ 	.word	0x00000390


	//   ....[4]....
        /*07e0*/ 	.word	0x000004f0


	//   ....[5]....
        /*07e4*/ 	.word	0x00000610


	//   ....[6]....
        /*07e8*/ 	.word	0x00000770


	//   ....[7]....
        /*07ec*/ 	.word	0x00002aa0


	//   ....[8]....
        /*07f0*/ 	.word	0x00002ab0


	//   ....[9]....
        /*07f4*/ 	.word	0x000034e0


	//   ....[10]....
        /*07f8*/ 	.word	0x000034f0


	//   ....[11]....
        /*07fc*/ 	.word	0x00003e40


	//   ....[12]....
        /*0800*/ 	.word	0x00003e50


	//   ....[13]....
        /*0804*/ 	.word	0x00004230


	//   ....[14]....
        /*0808*/ 	.word	0x00004240


	//   ....[15]....
        /*080c*/ 	.word	0x00005070


	//   ....[16]....
        /*0810*/ 	.word	0x00006920


	//   ....[17]....
        /*0814*/ 	.word	0x00006ee0


	//   ....[18]....
        /*0818*/ 	.word	0x00006ef0


	//   ....[19]....
        /*081c*/ 	.word	0x00006f00


	//   ....[20]....
        /*0820*/ 	.word	0x00006f10


	//   ....[21]....
        /*0824*/ 	.word	0x00007ee0


	//   ....[22]....
        /*0828*/ 	.word	0x00007ef0


	//   ....[23]....
        /*082c*/ 	.word	0x00007f00


	//   ....[24]....
        /*0830*/ 	.word	0x00007f10


	//   ....[25]....
        /*0834*/ 	.word	0x000095c0


	//   ....[26]....
        /*0838*/ 	.word	0x0000b4e0


	//   ....[27]....
        /*083c*/ 	.word	0x0000b5d0


	//   ....[28]....
        /*0840*/ 	.word	0x0000b690


	//   ....[29]....
        /*0844*/ 	.word	0x0000b7d0


	//   ....[30]....
        /*0848*/ 	.word	0x0000c090


	//   ....[31]....
        /*084c*/ 	.word	0x0000c7e0


	//   ....[32]....
        /*0850*/ 	.word	0x0000e240


	//   ....[33]....
        /*0854*/ 	.word	0x0000e290


	//   ....[34]....
        /*0858*/ 	.word	0x0000eb70


	//   ....[35]....
        /*085c*/ 	.word	0x0000ec10


	//   ....[36]....
        /*0860*/ 	.word	0x0000f800


	//   ....[37]....
        /*0864*/ 	.word	0x0000f8f0


	//   ....[38]....
        /*0868*/ 	.word	0x0000f900


	//   ....[39]....
        /*086c*/ 	.word	0x0000f930


	//   ....[40]....
        /*0870*/ 	.word	0x0000f940


	//   ....[41]....
        /*0874*/ 	.word	0x000114d0


	//   ....[42]....
        /*0878*/ 	.word	0x00011990


	//   ....[43]....
        /*087c*/ 	.word	0x000119c0


	//   ....[44]....
        /*0880*/ 	.word	0x000119f0


	//   ....[45]....
        /*0884*/ 	.word	0x00011a00


	//   ....[46]....
        /*0888*/ 	.word	0x00012170


	//   ....[47]....
        /*088c*/ 	.word	0x000121a0


	//   ....[48]....
        /*0890*/ 	.word	0x00012430


	//   ....[49]....
        /*0894*/ 	.word	0x00012450


	//   ....[50]....
        /*0898*/ 	.word	0x00013110


	//   ....[51]....
        /*089c*/ 	.word	0x00013140


	//   ....[52]....
        /*08a0*/ 	.word	0x000133e0


	//   ....[53]....
        /*08a4*/ 	.word	0x00013400


	//   ....[54]....
        /*08a8*/ 	.word	0x000136b0


	//   ....[55]....
        /*08ac*/ 	.word	0x00013860


	//   ....[56]....
        /*08b0*/ 	.word	0x00013890


	//   ....[57]....
        /*08b4*/ 	.word	0x000138c0


	//   ....[58]....
        /*08b8*/ 	.word	0x000138f0


	//   ....[59]....
        /*08bc*/ 	.word	0x00013920


	//   ....[60]....
        /*08c0*/ 	.word	0x00013950


	//   ....[61]....
        /*08c4*/ 	.word	0x00013ac0


	//   ....[62]....
        /*08c8*/ 	.word	0x00013af0


	//   ....[63]....
        /*08cc*/ 	.word	0x00013b20


	//   ....[64]....
        /*08d0*/ 	.word	0x00013b50


	//   ....[65]....
        /*08d4*/ 	.word	0x00013b80


	//   ....[66]....
        /*08d8*/ 	.word	0x00013bb0


	//   ....[67]....
        /*08dc*/ 	.word	0x00013c40


	//   ....[68]....
        /*08e0*/ 	.word	0x00013c70


	//   ....[69]....
        /*08e4*/ 	.word	0x00013cf0


	//   ....[70]....
        /*08e8*/ 	.word	0x00014830


	//   ....[71]....
        /*08ec*/ 	.word	0x00017040


	//   ....[72]....
        /*08f0*/ 	.word	0x00017060


	//   ....[73]....
        /*08f4*/ 	.word	0x000170f0


	//   ....[74]....
        /*08f8*/ 	.word	0x00017110


	//   ....[75]....
        /*08fc*/ 	.word	0x00017190


	//   ....[76]....
        /*0900*/ 	.word	0x000171b0


	//   ....[77]....
        /*0904*/ 	.word	0x000171c0


	//   ....[78]....
        /*0908*/ 	.word	0x000171d0


	//   ....[79]....
        /*090c*/ 	.word	0x000179a0


	//   ....[80]....
        /*0910*/ 	.word	0x000179d0


	//   ....[81]....
        /*0914*/ 	.word	0x00017a80


	//   ....[82]....
        /*0918*/ 	.word	0x00017a90


	//   ....[83]....
        /*091c*/ 	.word	0x00017aa0


	//   ....[84]....
        /*0920*/ 	.word	0x00017ab0


	//   ....[85]....
        /*0924*/ 	.word	0x00017b30


	//   ....[86]....
        /*0928*/ 	.word	0x00017b40


	//   ....[87]....
        /*092c*/ 	.word	0x000184b0


	//   ....[88]....
        /*0930*/ 	.word	0x00018540


	//   ....[89]....
        /*0934*/ 	.word	0x000185c0


	//   ....[90]....
        /*0938*/ 	.word	0x00018710


	//   ....[91]....
        /*093c*/ 	.word	0x00018770


	//   ....[92]....
        /*0940*/ 	.word	0x00018790


	//   ....[93]....
        /*0944*/ 	.word	0x000187a0


	//   ....[94]....
        /*0948*/ 	.word	0x00018a30


	//   ....[95]....
        /*094c*/ 	.word	0x00018f90


	//   ....[96]....
        /*0950*/ 	.word	0x00018fc0


	//   ....[97]....
        /*0954*/ 	.word	0x000191b0


	//   ....[98]....
        /*0958*/ 	.word	0x000191f0


	//   ....[99]....
        /*095c*/ 	.word	0x00019200


	//   ....[100]....
        /*0960*/ 	.word	0x00019210


	//   ....[101]....
        /*0964*/ 	.word	0x00019360


	//   ....[102]....
        /*0968*/ 	.word	0x000194b0


	//   ....[103]....
        /*096c*/ 	.word	0x00019cd0


	//   ....[104]....
        /*0970*/ 	.word	0x00019cf0


	//   ....[105]....
        /*0974*/ 	.word	0x00019d40


	//   ....[106]....
        /*0978*/ 	.word	0x00019d50


	//   ....[107]....
        /*097c*/ 	.word	0x00019d90


	//   ....[108]....
        /*0980*/ 	.word	0x00019da0


	//   ....[109]....
        /*0984*/ 	.word	0x00019db0


	//   ....[110]....
        /*0988*/ 	.word	0x00019df0


	//   ....[111]....
        /*098c*/ 	.word	0x0001a110


	//   ....[112]....
        /*0990*/ 	.word	0x0001a150


	//   ....[113]....
        /*0994*/ 	.word	0x0001a170


	//   ....[114]....
        /*0998*/ 	.word	0x0001a190


	//   ....[115]....
        /*099c*/ 	.word	0x0001a1c0


	//   ....[116]....
        /*09a0*/ 	.word	0x0001a1e0


	//   ....[117]....
        /*09a4*/ 	.word	0x0001a2e0


	//   ....[118]....
        /*09a8*/ 	.word	0x0001a430


	//   ....[119]....
        /*09ac*/ 	.word	0x0001aa20


	//   ....[120]....
        /*09b0*/ 	.word	0x0001aa50


	//   ....[121]....
        /*09b4*/ 	.word	0x0001aa90


	//   ....[122]....
        /*09b8*/ 	.word	0x0001aac0


	//   ....[123]....
        /*09bc*/ 	.word	0x0001aaf0


	//   ....[124]....
        /*09c0*/ 	.word	0x0001ab20


	//   ....[125]....
        /*09c4*/ 	.word	0x0001ab50


	//   ....[126]....
        /*09c8*/ 	.word	0x0001ab80


	//   ....[127]....
        /*09cc*/ 	.word	0x0001ad00


	//   ....[128]....
        /*09d0*/ 	.word	0x0001ad30


	//   ....[129]....
        /*09d4*/ 	.word	0x0001ad60


	//   ....[130]....
        /*09d8*/ 	.word	0x0001ad90


	//   ....[131]....
        /*09dc*/ 	.word	0x0001adc0


	//   ....[132]....
        /*09e0*/ 	.word	0x0001adf0


	//   ....[133]....
        /*09e4*/ 	.word	0x0001aeb0


	//   ....[134]....
        /*09e8*/ 	.word	0x0001aed0


	//   ....[135]....
        /*09ec*/ 	.word	0x0001af40


	//   ....[136]....
        /*09f0*/ 	.word	0x0001b3b0


	//   ....[137]....
        /*09f4*/ 	.word	0x0001b6d0


	//   ....[138]....
        /*09f8*/ 	.word	0x0001b760


	//   ....[139]....
        /*09fc*/ 	.word	0x0001b840


	//   ....[140]....
        /*0a00*/ 	.word	0x0001b8d0


	//   ....[141]....
        /*0a04*/ 	.word	0x0001b9b0


	//   ....[142]....
        /*0a08*/ 	.word	0x0001ba40


	//   ....[143]....
        /*0a0c*/ 	.word	0x0001bb20


	//   ....[144]....
        /*0a10*/ 	.word	0x0001bbb0


	//   ....[145]....
        /*0a14*/ 	.word	0x0001bc00


	//   ....[146]....
        /*0a18*/ 	.word	0x0001bc50


	//   ....[147]....
        /*0a1c*/ 	.word	0x0001bd30


	//   ....[148]....
        /*0a20*/ 	.word	0x0001bdc0


	//   ....[149]....
        /*0a24*/ 	.word	0x0001be10


	//   ....[150]....
        /*0a28*/ 	.word	0x0001be60


	//   ....[151]....
        /*0a2c*/ 	.word	0x0001c100


	//   ....[152]....
        /*0a30*/ 	.word	0x0001c3e0


	//   ....[153]....
        /*0a34*/ 	.word	0x0001c4d0


	//   ....[154]....
        /*0a38*/ 	.word	0x0001c570


	//   ....[155]....
        /*0a3c*/ 	.word	0x0001c5d0


	//   ....[156]....
        /*0a40*/ 	.word	0x0001c6c0


	//   ....[157]....
        /*0a44*/ 	.word	0x0001c730


	//   ....[158]....
        /*0a48*/ 	.word	0x0001c820


	//   ....[159]....
        /*0a4c*/ 	.word	0x0001c890


	//   ....[160]....
        /*0a50*/ 	.word	0x0001c930


	//   ....[161]....
        /*0a54*/ 	.word	0x0001ca30


	//   ....[162]....
        /*0a58*/ 	.word	0x0001cac0


	//   ....[163]....
        /*0a5c*/ 	.word	0x0001cb20


	//   ....[164]....
        /*0a60*/ 	.word	0x0001cbe0


	//   ....[165]....
        /*0a64*/ 	.word	0x0001cc40


	//   ....[166]....
        /*0a68*/ 	.word	0x0001cce0


	//   ....[167]....
        /*0a6c*/ 	.word	0x0001cd90


	//   ....[168]....
        /*0a70*/ 	.word	0x0001ce30


	//   ....[169]....
        /*0a74*/ 	.word	0x0001d160


	//   ....[170]....
        /*0a78*/ 	.word	0x0001d220


	//   ....[171]....
        /*0a7c*/ 	.word	0x0001d490


	//   ....[172]....
        /*0a80*/ 	.word	0x0001d510


	//   ....[173]....
        /*0a84*/ 	.word	0x0001d720


	//   ....[174]....
        /*0a88*/ 	.word	0x0001d770


	//   ....[175]....
        /*0a8c*/ 	.word	0x0001d8e0


	//   ....[176]....
        /*0a90*/ 	.word	0x0001d970


	//   ....[177]....
        /*0a94*/ 	.word	0x0001dab0


	//   ....[178]....
        /*0a98*/ 	.word	0x0001dbb0


	//   ....[179]....
        /*0a9c*/ 	.word	0x0001de20


	//   ....[180]....
        /*0aa0*/ 	.word	0x0001de70


	//   ....[181]....
        /*0aa4*/ 	.word	0x0001e040


	//   ....[182]....
        /*0aa8*/ 	.word	0x0001e090


	//   ....[183]....
        /*0aac*/ 	.word	0x0001e260


	//   ....[184]....
        /*0ab0*/ 	.word	0x0001e2b0


	//   ....[185]....
        /*0ab4*/ 	.word	0x0001e3a0


	//   ....[186]....
        /*0ab8*/ 	.word	0x0001e440


	//   ....[187]....
        /*0abc*/ 	.word	0x0001e4a0


	//   ....[188]....
        /*0ac0*/ 	.word	0x0001e550


	//   ....[189]....
        /*0ac4*/ 	.word	0x0001e5b0


	//   ....[190]....
        /*0ac8*/ 	.word	0x0001e660


	//   ....[191]....
        /*0acc*/ 	.word	0x0001e6c0


	//   ....[192]....
        /*0ad0*/ 	.word	0x0001e770


	//   ....[193]....
        /*0ad4*/ 	.word	0x0001e860


	//   ....[194]....
        /*0ad8*/ 	.word	0x0001e940


	//   ....[195]....
        /*0adc*/ 	.word	0x0001ea50


	//   ....[196]....
        /*0ae0*/ 	.word	0x0001eb50


	//   ....[197]....
        /*0ae4*/ 	.word	0x0001ec80


	//   ....[198]....
        /*0ae8*/ 	.word	0x0001ed60


	//   ....[199]....
        /*0aec*/ 	.word	0x0001ee60


	//   ....[200]....
        /*0af0*/ 	.word	0x0001ef40


	//   ....[201]....
        /*0af4*/ 	.word	0x0001efd0


	//   ....[202]....
        /*0af8*/ 	.word	0x0001f070


	//   ....[203]....
        /*0afc*/ 	.word	0x0001f190


	//   ....[204]....
        /*0b00*/ 	.word	0x0001f200


	//   ....[205]....
        /*0b04*/ 	.word	0x0001f270


	//   ....[206]....
        /*0b08*/ 	.word	0x0001f2e0


	//   ....[207]....
        /*0b0c*/ 	.word	0x0001f350


	//   ....[208]....
        /*0b10*/ 	.word	0x0001f3d0


	//   ....[209]....
        /*0b14*/ 	.word	0x0001f460


	//   ....[210]....
        /*0b18*/ 	.word	0x0001f4f0


	//   ....[211]....
        /*0b1c*/ 	.word	0x0001f560


	//   ....[212]....
        /*0b20*/ 	.word	0x0001f5d0


	//   ....[213]....
        /*0b24*/ 	.word	0x0001f640


	//   ....[214]....
        /*0b28*/ 	.word	0x0001f6c0


	//   ....[215]....
        /*0b2c*/ 	.word	0x0001f730


	//   ....[216]....
        /*0b30*/ 	.word	0x0001f7d0


	//   ....[217]....
        /*0b34*/ 	.word	0x0001f860


	//   ....[218]....
        /*0b38*/ 	.word	0x0001f980


	//----- nvinfo : EIATTR_REG_RECONFIG
	.align		4
.L_744:
        /*0b3c*/ 	.byte	0x01, 0x54
	.zero		2


	//----- nvinfo : EIATTR_SYSCALL_OFFSETS
	.align		4
        /*0b40*/ 	.byte	0x04, 0x46
        /*0b42*/ 	.short	(.L_746 - .L_745)


	//   ....[0]....
.L_745:
        /*0b44*/ 	.word	0x00001d40


	//   ....[1]....
        /*0b48*/ 	.word	0x00001e90


	//   ....[2]....
        /*0b4c*/ 	.word	0x00006ac0


	//   ....[3]....
        /*0b50*/ 	.word	0x00006e50


	//   ....[4]....
        /*0b54*/ 	.word	0x00016400


	//   ....[5]....
        /*0b58*/ 	.word	0x00016550


	//   ....[6]....
        /*0b5c*/ 	.word	0x00016640


	//   ....[7]....
        /*0b60*/ 	.word	0x000175a0


	//   ....[8]....
        /*0b64*/ 	.word	0x00017e10


	//----- nvinfo : EIATTR_MBARRIER_INSTR_OFFSETS
	.align		4
.L_746:
        /*0b68*/ 	.byte	0x04, 0x39
        /*0b6a*/ 	.short	(.L_748 - .L_747)


	//   ....[0]....
.L_747:
        /*0b6c*/ 	.word	0x00000270
        /*0b70*/ 	.word	0x000000ff
        /*0b74*/ 	.word	0x00038800
        /*0b78*/ 	.short	0x0100
        /*0b7a*/ 	.byte	0x08
	.zero		1


	//   ....[1]....
        /*0b7c*/ 	.word	0x00000280
        /*0b80*/ 	.word	0x000000ff
        /*0b84*/ 	.word	0x00038810
        /*0b88*/ 	.short	0x0100
        /*0b8a*/ 	.byte	0x08
	.zero		1


	//   ....[2]....
        /*0b8c*/ 	.word	0x00000290
        /*0b90*/ 	.word	0x000000ff
        /*0b94*/ 	.word	0x00038820
        /*0b98*/ 	.short	0x0100
        /*0b9a*/ 	.byte	0x08
	.zero		1


	//   ....[3]....
        /*0b9c*/ 	.word	0x00000340
        /*0ba0*/ 	.word	0x000000ff
        /*0ba4*/ 	.word	0x00038830
        /*0ba8*/ 	.short	0x0100
        /*0baa*/ 	.byte	0x06
	.zero		1


	//   ....[4]....
        /*0bac*/ 	.word	0x00000350
        /*0bb0*/ 	.word	0x000000ff
        /*0bb4*/ 	.word	0x00038840
        /*0bb8*/ 	.short	0x0100
        /*0bba*/ 	.byte	0x06
	.zero		1


	//   ....[5]....
        /*0bbc*/ 	.word	0x00000360
        /*0bc0*/ 	.word	0x000000ff
        /*0bc4*/ 	.word	0x00038838
        /*0bc8*/ 	.short	0x0100
        /*0bca*/ 	.byte	0x06
	.zero		1


	//   ....[6]....
        /*0bcc*/ 	.word	0x00000370
        /*0bd0*/ 	.word	0x000000ff
        /*0bd4*/ 	.word	0x00038848
        /*0bd8*/ 	.short	0x0100
        /*0bda*/ 	.byte	0x06
	.zero		1


	//   ....[7]....
        /*0bdc*/ 	.word	0x000004a0
        /*0be0*/ 	.word	0x000000ff
        /*0be4*/ 	.word	0x00038850
        /*0be8*/ 	.short	0x0100
        /*0bea*/ 	.byte	0x08
	.zero		1


	//   ....[8]....
        /*0bec*/ 	.word	0x000004b0
        /*0bf0*/ 	.word	0x000000ff
        /*0bf4*/ 	.word	0x00038860
        /*0bf8*/ 	.short	0x0100
        /*0bfa*/ 	.byte	0x08
	.zero		1


	//   ....[9]....
        /*0bfc*/ 	.word	0x000004c0
        /*0c00*/ 	.word	0x000000ff
        /*0c04*/ 	.word	0x00038858
        /*0c08*/ 	.short	0x0100
        /*0c0a*/ 	.byte	0x08
	.zero		1


	//   ....[10]....
        /*0c0c*/ 	.word	0x000004d0
        /*0c10*/ 	.word	0x000000ff
        /*0c14*/ 	.word	0x00038868
        /*0c18*/ 	.short	0x0100
        /*0c1a*/ 	.byte	0x08
	.zero		1


	//   ....[11]....
        /*0c1c*/ 	.word	0x000005c0
        /*0c20*/ 	.word	0x000000ff
        /*0c24*/ 	.word	0x00038870
        /*0c28*/ 	.short	0x0100
        /*0c2a*/ 	.byte	0x06
	.zero		1


	//   ....[12]....
        /*0c2c*/ 	.word	0x000005d0
        /*0c30*/ 	.word	0x000000ff
        /*0c34*/ 	.word	0x00038880
        /*0c38*/ 	.short	0x0100
        /*0c3a*/ 	.byte	0x06
	.zero		1


	//   ....[13]....
        /*0c3c*/ 	.word	0x000005e0
        /*0c40*/ 	.word	0x000000ff
        /*0c44*/ 	.word	0x00038878
        /*0c48*/ 	.short	0x0100
        /*0c4a*/ 	.byte	0x06
	.zero		1


	//   ....[14]....
        /*0c4c*/ 	.word	0x000005f0
        /*0c50*/ 	.word	0x000000ff
        /*0c54*/ 	.word	0x00038888
        /*0c58*/ 	.short	0x0100
        /*0c5a*/ 	.byte	0x06
	.zero		1


	//   ....[15]....
        /*0c5c*/ 	.word	0x00000720
        /*0c60*/ 	.word	0x000000ff
        /*0c64*/ 	.word	0x00038890
        /*0c68*/ 	.short	0x0100
        /*0c6a*/ 	.byte	0x08
	.zero		1


	//   ....[16]....
        /*0c6c*/ 	.word	0x00000730
        /*0c70*/ 	.word	0x000000ff
        /*0c74*/ 	.word	0x000388a0
        /*0c78*/ 	.short	0x0100
        /*0c7a*/ 	.byte	0x08
	.zero		1


	//   ....[17]....
        /*0c7c*/ 	.word	0x00000740
        /*0c80*/ 	.word	0x000000ff
        /*0c84*/ 	.word	0x00038898
        /*0c88*/ 	.short	0x0100
        /*0c8a*/ 	.byte	0x08
	.zero		1


	//   ....[18]....
        /*0c8c*/ 	.word	0x00000750
        /*0c90*/ 	.word	0x000000ff
        /*0c94*/ 	.word	0x000388a8
        /*0c98*/ 	.short	0x0100
        /*0c9a*/ 	.byte	0x08
	.zero		1


	//   ....[19]....
        /*0c9c*/ 	.word	0x00000880
        /*0ca0*/ 	.word	0x000000ff
        /*0ca4*/ 	.word	0x000388b0
        /*0ca8*/ 	.short	0x0100
        /*0caa*/ 	.byte	0x08
	.zero		1


	//   ....[20]....
        /*0cac*/ 	.word	0x00000890
        /*0cb0*/ 	.word	0x000000ff
        /*0cb4*/ 	.word	0x000388c0
        /*0cb8*/ 	.short	0x0100
        /*0cba*/ 	.byte	0x08
	.zero		1


	//   ....[21]....
        /*0cbc*/ 	.word	0x000008a0
        /*0cc0*/ 	.word	0x000000ff
        /*0cc4*/ 	.word	0x000388b8
        /*0cc8*/ 	.short	0x0100
        /*0cca*/ 	.byte	0x08
	.zero		1


	//   ....[22]....
        /*0ccc*/ 	.word	0x000008b0
        /*0cd0*/ 	.word	0x000000ff
        /*0cd4*/ 	.word	0x000388c8
        /*0cd8*/ 	.short	0x0100
        /*0cda*/ 	.byte	0x08
	.zero		1


	//   ....[23]....
        /*0cdc*/ 	.word	0x00002a50
        /*0ce0*/ 	.word	0x00000040
        /*0ce4*/ 	.word	0x00038890
        /*0ce8*/ 	.short	0x010a
        /*0cea*/ 	.byte	0x3f
	.zero		1


	//   ....[24]....
        /*0cec*/ 	.word	0x00003490
        /*0cf0*/ 	.word	0x00000040
        /*0cf4*/ 	.word	0x00038890
        /*0cf8*/ 	.short	0x010a
        /*0cfa*/ 	.byte	0x3f
	.zero		1


	//   ....[25]....
        /*0cfc*/ 	.word	0x00003c90
        /*0d00*/ 	.word	0x00000040
        /*0d04*/ 	.word	0x00038890
        /*0d08*/ 	.short	0x010a
        /*0d0a*/ 	.byte	0x3f
	.zero		1


	//   ....[26]....
        /*0d0c*/ 	.word	0x00004070
        /*0d10*/ 	.word	0x00000004
        /*0d14*/ 	.word	0x00000000
        /*0d18*/ 	.short	0x0101
        /*0d1a*/ 	.byte	0x3f
	.zero		1


	//   ....[27]....
        /*0d1c*/ 	.word	0x000040b0
        /*0d20*/ 	.word	0x00000040
        /*0d24*/ 	.word	0x000388b0
        /*0d28*/ 	.short	0x010a
        /*0d2a*/ 	.byte	0x3f
	.zero		1


	//   ....[28]....
        /*0d2c*/ 	.word	0x00004940
        /*0d30*/ 	.word	0x00000040
        /*0d34*/ 	.word	0x00000000
        /*0d38*/ 	.short	0x0101
        /*0d3a*/ 	.byte	0x3f
	.zero		1


	//   ....[29]....
        /*0d3c*/ 	.word	0x000053c0
        /*0d40*/ 	.word	0x00000003
        /*0d44*/ 	.word	0x00000000
        /*0d48*/ 	.short	0x0101
        /*0d4a*/ 	.byte	0x3f
	.zero		1


	//   ....[30]....
        /*0d4c*/ 	.word	0x00005f90
        /*0d50*/ 	.word	0x00000003
        /*0d54*/ 	.word	0x00000000
        /*0d58*/ 	.short	0x0101
        /*0d5a*/ 	.byte	0x3f
	.zero		1


	//   ....[31]....
        /*0d5c*/ 	.word	0x00006b60
        /*0d60*/ 	.word	0x00000002
        /*0d64*/ 	.word	0x00038800
        /*0d68*/ 	.short	0x010a
        /*0d6a*/ 	.byte	0x3f
	.zero		1


	//   ....[32]....
        /*0d6c*/ 	.word	0x00006bb0
        /*0d70*/ 	.word	0x00000002
        /*0d74*/ 	.word	0x00038800
        /*0d78*/ 	.short	0x010a
        /*0d7a*/ 	.byte	0x3f
	.zero		1


	//   ....[33]....
        /*0d7c*/ 	.word	0x000071e0
        /*0d80*/ 	.word	0x00000002
        /*0d84*/ 	.word	0x00038800
        /*0d88*/ 	.short	0x010a
        /*0d8a*/ 	.byte	0x3f
	.zero		1


	//   ....[34]....
        /*0d8c*/ 	.word	0x000080e0
        /*0d90*/ 	.word	0x00000002
        /*0d94*/ 	.word	0x00038800
        /*0d98*/ 	.short	0x010a
        /*0d9a*/ 	.byte	0x3f
	.zero		1


	//   ....[35]....
        /*0d9c*/ 	.word	0x00008f20
        /*0da0*/ 	.word	0x0000000b
        /*0da4*/ 	.word	0x00038830
        /*0da8*/ 	.short	0x010a
        /*0daa*/ 	.byte	0x3f
	.zero		1


	//   ....[36]....
        /*0dac*/ 	.word	0x00008fd0
        /*0db0*/ 	.word	0x0000000b
        /*0db4*/ 	.word	0x00038830
        /*0db8*/ 	.short	0x010a
        /*0dba*/ 	.byte	0x3f
	.zero		1


	//   ....[37]....
        /*0dbc*/ 	.word	0x000092e0
        /*0dc0*/ 	.word	0x00000002
        /*0dc4*/ 	.word	0x00038810
        /*0dc8*/ 	.short	0x010a
        /*0dca*/ 	.byte	0x3f
	.zero		1


	//   ....[38]....
        /*0dcc*/ 	.word	0x00009330
        /*0dd0*/ 	.word	0x0000000b
        /*0dd4*/ 	.word	0x00038850
        /*0dd8*/ 	.short	0x010a
        /*0dda*/ 	.byte	0x3f
	.zero		1


	//   ....[39]....
        /*0ddc*/ 	.word	0x000093e0
        /*0de0*/ 	.word	0x0000000b
        /*0de4*/ 	.word	0x00038850
        /*0de8*/ 	.short	0x010a
        /*0dea*/ 	.byte	0x3f
	.zero		1


	//   ....[40]....
        /*0dec*/ 	.word	0x0000ba70
        /*0df0*/ 	.word	0x0000000a
        /*0df4*/ 	.word	0x00000000
        /*0df8*/ 	.short	0x0101
        /*0dfa*/ 	.byte	0x3f
	.zero		1


	//   ....[41]....
        /*0dfc*/ 	.word	0x0000c130
        /*0e00*/ 	.word	0x0000000b
        /*0e04*/ 	.word	0x00000000
        /*0e08*/ 	.short	0x0101
        /*0e0a*/ 	.byte	0x3f
	.zero		1


	//   ....[42]....
        /*0e0c*/ 	.word	0x0000c250
        /*0e10*/ 	.word	0x0000000c
        /*0e14*/ 	.word	0x00038830
        /*0e18*/ 	.short	0x010a
        /*0e1a*/ 	.byte	0x3f
	.zero		1


	//   ....[43]....
        /*0e1c*/ 	.word	0x0000c300
        /*0e20*/ 	.word	0x0000000c
        /*0e24*/ 	.word	0x00038830
        /*0e28*/ 	.short	0x010a
        /*0e2a*/ 	.byte	0x3f
	.zero		1


	//   ....[44]....
        /*0e2c*/ 	.word	0x0000c570
        /*0e30*/ 	.word	0x0000000c
        /*0e34*/ 	.word	0x00038850
        /*0e38*/ 	.short	0x010a
        /*0e3a*/ 	.byte	0x3f
	.zero		1


	//   ....[45]....
        /*0e3c*/ 	.word	0x0000c5e0
        /*0e40*/ 	.word	0x0000000c
        /*0e44*/ 	.word	0x00038850
        /*0e48*/ 	.short	0x010a
        /*0e4a*/ 	.byte	0x3f
	.zero		1


	//   ....[46]....
        /*0e4c*/ 	.word	0x0000e630
        /*0e50*/ 	.word	0x000000a9
        /*0e54*/ 	.word	0x00000000
        /*0e58*/ 	.short	0x0101
        /*0e5a*/ 	.byte	0x3f
	.zero		1


	//   ....[47]....
        /*0e5c*/ 	.word	0x0000f890
        /*0e60*/ 	.word	0x0000000c
        /*0e64*/ 	.word	0x00000000
        /*0e68*/ 	.short	0x0101
        /*0e6a*/ 	.byte	0x3f
	.zero		1


	//   ....[48]....
        /*0e6c*/ 	.word	0x00012150
        /*0e70*/ 	.word	0x00000000
        /*0e74*/ 	.word	0x00000000
        /*0e78*/ 	.short	0x0101
        /*0e7a*/ 	.byte	0x3f
	.zero		1


	//   ....[49]....
        /*0e7c*/ 	.word	0x00014910
        /*0e80*/ 	.word	0x00000017
        /*0e84*/ 	.word	0x00038820
        /*0e88*/ 	.short	0x010a
        /*0e8a*/ 	.byte	0x3f
	.zero		1


	//   ....[50]....
        /*0e8c*/ 	.word	0x000149a0
        /*0e90*/ 	.word	0x00000003
        /*0e94*/ 	.word	0x000388a0
        /*0e98*/ 	.short	0x010a
        /*0e9a*/ 	.byte	0x3f
	.zero		1


	//   ....[51]....
        /*0e9c*/ 	.word	0x00014bf0
        /*0ea0*/ 	.word	0x00000003
        /*0ea4*/ 	.word	0x000388c0
        /*0ea8*/ 	.short	0x010a
        /*0eaa*/ 	.byte	0x3f
	.zero		1


	//   ....[52]....
        /*0eac*/ 	.word	0x000155c0
        /*0eb0*/ 	.word	0x00000006
        /*0eb4*/ 	.word	0x000388a0
        /*0eb8*/ 	.short	0x010a
        /*0eba*/ 	.byte	0x3f
	.zero		1


	//   ....[53]....
        /*0ebc*/ 	.word	0x00015800
        /*0ec0*/ 	.word	0x00000006
        /*0ec4*/ 	.word	0x000388c0
        /*0ec8*/ 	.short	0x010a
        /*0eca*/ 	.byte	0x3f
	.zero		1


	//   ....[54]....
        /*0ecc*/ 	.word	0x00016dc0
        /*0ed0*/ 	.word	0x0000001b
        /*0ed4*/ 	.word	0x00038840
        /*0ed8*/ 	.short	0x010a
        /*0eda*/ 	.byte	0x3f
	.zero		1


	//   ....[55]....
        /*0edc*/ 	.word	0x000172d0
        /*0ee0*/ 	.word	0x0000001b
        /*0ee4*/ 	.word	0x00038830
        /*0ee8*/ 	.short	0x0107
        /*0eea*/ 	.byte	0x3f
	.zero		1


	//   ....[56]....
        /*0eec*/ 	.word	0x000173a0
        /*0ef0*/ 	.word	0x0000001b
        /*0ef4*/ 	.word	0x00038830
        /*0ef8*/ 	.short	0x0101
        /*0efa*/ 	.byte	0x3f
	.zero		1


	//   ....[57]....
        /*0efc*/ 	.word	0x00017c50
        /*0f00*/ 	.word	0x00000017
        /*0f04*/ 	.word	0x00038800
        /*0f08*/ 	.short	0x0107
        /*0f0a*/ 	.byte	0x3f
	.zero		1


	//   ....[58]....
        /*0f0c*/ 	.word	0x00017ce0
        /*0f10*/ 	.word	0x00000017
        /*0f14*/ 	.word	0x00038800
        /*0f18*/ 	.short	0x0101
        /*0f1a*/ 	.byte	0x3f
	.zero		1


	//   ....[59]....
        /*0f1c*/ 	.word	0x00018bf0
        /*0f20*/ 	.word	0x00000017
        /*0f24*/ 	.word	0x00038810
        /*0f28*/ 	.short	0x0107
        /*0f2a*/ 	.byte	0x3f
	.zero		1


	//   ....[60]....
        /*0f2c*/ 	.word	0x00018cf0
        /*0f30*/ 	.word	0x00000017
        /*0f34*/ 	.word	0x00038810
        /*0f38*/ 	.short	0x0101
        /*0f3a*/ 	.byte	0x3f
	.zero		1


	//   ....[61]....
        /*0f3c*/ 	.word	0x00018d10
        /*0f40*/ 	.word	0x00000017
        /*0f44*/ 	.word	0x00038820
        /*0f48*/ 	.short	0x010a
        /*0f4a*/ 	.byte	0x3f
	.zero		1


	//   ....[62]....
        /*0f4c*/ 	.word	0x00018da0
        /*0f50*/ 	.word	0x0000001b
        /*0f54*/ 	.word	0x00038860
        /*0f58*/ 	.short	0x010a
        /*0f5a*/ 	.byte	0x3f
	.zero		1


	//   ....[63]....
        /*0f5c*/ 	.word	0x000196d0
        /*0f60*/ 	.word	0x0000001b
        /*0f64*/ 	.word	0x00038850
        /*0f68*/ 	.short	0x0107
        /*0f6a*/ 	.byte	0x3f
	.zero		1


	//   ....[64]....
        /*0f6c*/ 	.word	0x000197a0
        /*0f70*/ 	.word	0x0000001b
        /*0f74*/ 	.word	0x00038850
        /*0f78*/ 	.short	0x0101
        /*0f7a*/ 	.byte	0x3f
	.zero		1


	//   ....[65]....
        /*0f7c*/ 	.word	0x00019b30
        /*0f80*/ 	.word	0x00000006
        /*0f84*/ 	.word	0x00038840
        /*0f88*/ 	.short	0x010a
        /*0f8a*/ 	.byte	0x3f
	.zero		1


	//   ....[66]....
        /*0f8c*/ 	.word	0x00019e70
        /*0f90*/ 	.word	0x00000006
        /*0f94*/ 	.word	0x00038830
        /*0f98*/ 	.short	0x0107
        /*0f9a*/ 	.byte	0x3f
	.zero		1


	//   ....[67]....
        /*0f9c*/ 	.word	0x00019f30
        /*0fa0*/ 	.word	0x00000006
        /*0fa4*/ 	.word	0x00038830
        /*0fa8*/ 	.short	0x0101
        /*0faa*/ 	.byte	0x3f
	.zero		1


	//   ....[68]....
        /*0fac*/ 	.word	0x00019f60
        /*0fb0*/ 	.word	0x00000006
        /*0fb4*/ 	.word	0x00038860
        /*0fb8*/ 	.short	0x010a
        /*0fba*/ 	.byte	0x3f
	.zero		1


	//   ....[69]....
        /*0fbc*/ 	.word	0x0001a630
        /*0fc0*/ 	.word	0x00000006
        /*0fc4*/ 	.word	0x00038850
        /*0fc8*/ 	.short	0x0107
        /*0fca*/ 	.byte	0x3f
	.zero		1


	//   ....[70]....
        /*0fcc*/ 	.word	0x0001a6f0
        /*0fd0*/ 	.word	0x00000006
        /*0fd4*/ 	.word	0x00038850
        /*0fd8*/ 	.short	0x0101
        /*0fda*/ 	.byte	0x3f
	.zero		1


	//   ....[71]....
        /*0fdc*/ 	.word	0x0001b330
        /*0fe0*/ 	.word	0x00000004
        /*0fe4*/ 	.word	0x00038820
        /*0fe8*/ 	.short	0x010a
        /*0fea*/ 	.byte	0x3f
	.zero		1


	//   ....[72]....
        /*0fec*/ 	.word	0x0001b4a0
        /*0ff0*/ 	.word	0x00000005
        /*0ff4*/ 	.word	0x00038840
        /*0ff8*/ 	.short	0x010a
        /*0ffa*/ 	.byte	0x3f
	.zero		1


	//   ....[73]....
        /*0ffc*/ 	.word	0x0001b540
        /*1000*/ 	.word	0x00000019
        /*1004*/ 	.word	0x00038840
        /*1008*/ 	.short	0x010a
        /*100a*/ 	.byte	0x3f
	.zero		1


	//   ....[74]....
        /*100c*/ 	.word	0x0001b580
        /*1010*/ 	.word	0x00000005
        /*1014*/ 	.word	0x00038860
        /*1018*/ 	.short	0x010a
        /*101a*/ 	.byte	0x3f
	.zero		1


	//   ....[75]....
        /*101c*/ 	.word	0x0001b5c0
        /*1020*/ 	.word	0x00000019
        /*1024*/ 	.word	0x00038860
        /*1028*/ 	.short	0x010a
        /*102a*/ 	.byte	0x3f
	.zero		1


	//   ....[76]....
        /*102c*/ 	.word	0x0001b620
        /*1030*/ 	.word	0x00000040
        /*1034*/ 	.word	0x00038890
        /*1038*/ 	.short	0x010a
        /*103a*/ 	.byte	0x3f
	.zero		1


	//   ....[77]....
        /*103c*/ 	.word	0x0001b790
        /*1040*/ 	.word	0x00000040
        /*1044*/ 	.word	0x00038890
        /*1048*/ 	.short	0x010a
        /*104a*/ 	.byte	0x3f
	.zero		1


	//   ....[78]....
        /*104c*/ 	.word	0x0001b910
        /*1050*/ 	.word	0x00000040
        /*1054*/ 	.word	0x00038890
        /*1058*/ 	.short	0x010a
        /*105a*/ 	.byte	0x3f
	.zero		1


	//   ....[79]....
        /*105c*/ 	.word	0x0001ba70
        /*1060*/ 	.word	0x00000040
        /*1064*/ 	.word	0x000388b0
        /*1068*/ 	.short	0x010a
        /*106a*/ 	.byte	0x3f
	.zero		1


	//   ....[80]....
        /*106c*/ 	.word	0x0001bc80
        /*1070*/ 	.word	0x00000002
        /*1074*/ 	.word	0x00038800
        /*1078*/ 	.short	0x010a
        /*107a*/ 	.byte	0x3f
	.zero		1


	//   ....[81]....
        /*107c*/ 	.word	0x0001be90
        /*1080*/ 	.word	0x00000002
        /*1084*/ 	.word	0x00038800
        /*1088*/ 	.short	0x010a
        /*108a*/ 	.byte	0x3f
	.zero		1


	//   ....[82]....
        /*108c*/ 	.word	0x0001bee0
        /*1090*/ 	.word	0x0000000b
        /*1094*/ 	.word	0x00038830
        /*1098*/ 	.short	0x010a
        /*109a*/ 	.byte	0x3f
	.zero		1


	//   ....[83]....
        /*109c*/ 	.word	0x0001bf30
        /*10a0*/ 	.word	0x00000002
        /*10a4*/ 	.word	0x00038810
        /*10a8*/ 	.short	0x010a
        /*10aa*/ 	.byte	0x3f
	.zero		1


	//   ....[84]....
        /*10ac*/ 	.word	0x0001bf80
        /*10b0*/ 	.word	0x0000000b
        /*10b4*/ 	.word	0x00038850
        /*10b8*/ 	.short	0x010a
        /*10ba*/ 	.byte	0x3f
	.zero		1


	//   ....[85]....
        /*10bc*/ 	.word	0x0001bfd0
        /*10c0*/ 	.word	0x0000000c
        /*10c4*/ 	.word	0x00038830
        /*10c8*/ 	.short	0x010a
        /*10ca*/ 	.byte	0x3f
	.zero		1


	//   ....[86]....
        /*10cc*/ 	.word	0x0001c020
        /*10d0*/ 	.word	0x0000000c
        /*10d4*/ 	.word	0x00038850
        /*10d8*/ 	.short	0x010a
        /*10da*/ 	.byte	0x3f
	.zero		1


	//   ....[87]....
        /*10dc*/ 	.word	0x0001c1c0
        /*10e0*/ 	.word	0x00000017
        /*10e4*/ 	.word	0x00038820
        /*10e8*/ 	.short	0x010a
        /*10ea*/ 	.byte	0x3f
	.zero		1


	//   ....[88]....
        /*10ec*/ 	.word	0x0001c210
        /*10f0*/ 	.word	0x00000003
        /*10f4*/ 	.word	0x000388a0
        /*10f8*/ 	.short	0x010a
        /*10fa*/ 	.byte	0x3f
	.zero		1


	//   ....[89]....
        /*10fc*/ 	.word	0x0001c260
        /*1100*/ 	.word	0x00000003
        /*1104*/ 	.word	0x000388c0
        /*1108*/ 	.short	0x010a
        /*110a*/ 	.byte	0x3f
	.zero		1


	//   ....[90]....
        /*110c*/ 	.word	0x0001c2b0
        /*1110*/ 	.word	0x00000006
        /*1114*/ 	.word	0x000388a0
        /*1118*/ 	.short	0x010a
        /*111a*/ 	.byte	0x3f
	.zero		1


	//   ....[91]....
        /*111c*/ 	.word	0x0001c300
        /*1120*/ 	.word	0x00000006
        /*1124*/ 	.word	0x000388c0
        /*1128*/ 	.short	0x010a
        /*112a*/ 	.byte	0x3f
	.zero		1


	//   ....[92]....
        /*112c*/ 	.word	0x0001c420
        /*1130*/ 	.word	0x0000001b
        /*1134*/ 	.word	0x00038840
        /*1138*/ 	.short	0x010a
        /*113a*/ 	.byte	0x3f
	.zero		1


	//   ....[93]....
        /*113c*/ 	.word	0x0001d9b0
        /*1140*/ 	.word	0x00000017
        /*1144*/ 	.word	0x00038820
        /*1148*/ 	.short	0x010a
        /*114a*/ 	.byte	0x3f
	.zero		1


	//   ....[94]....
        /*114c*/ 	.word	0x0001da00
        /*1150*/ 	.word	0x0000001b
        /*1154*/ 	.word	0x00038860
        /*1158*/ 	.short	0x010a
        /*115a*/ 	.byte	0x3f
	.zero		1


	//   ....[95]....
        /*115c*/ 	.word	0x0001e2f0
        /*1160*/ 	.word	0x00000006
        /*1164*/ 	.word	0x00038840
        /*1168*/ 	.short	0x010a
        /*116a*/ 	.byte	0x3f
	.zero		1


	//   ....[96]....
        /*116c*/ 	.word	0x0001e7b0
        /*1170*/ 	.word	0x00000006
        /*1174*/ 	.word	0x00038860
        /*1178*/ 	.short	0x010a
        /*117a*/ 	.byte	0x3f
	.zero		1


	//   ....[97]....
        /*117c*/ 	.word	0x0001f8a0
        /*1180*/ 	.word	0x00000004
        /*1184*/ 	.word	0x00038820
        /*1188*/ 	.short	0x010a
        /*118a*/ 	.byte	0x3f
	.zero		1


	//   ....[98]....
        /*118c*/ 	.word	0x0001fa40
        /*1190*/ 	.word	0x00000005
        /*1194*/ 	.word	0x00038840
        /*1198*/ 	.short	0x010a
        /*119a*/ 	.byte	0x3f
	.zero		1


	//   ....[99]....
        /*119c*/ 	.word	0x0001fa90
        /*11a0*/ 	.word	0x00000019
        /*11a4*/ 	.word	0x00038840
        /*11a8*/ 	.short	0x010a
        /*11aa*/ 	.byte	0x3f
	.zero		1


	//   ....[100]....
        /*11ac*/ 	.word	0x0001fae0
        /*11b0*/ 	.word	0x00000005
        /*11b4*/ 	.word	0x00038860
        /*11b8*/ 	.short	0x010a
        /*11ba*/ 	.byte	0x3f
	.zero		1


	//----- nvinfo : EIATTR_NUM_MBARRIERS
	.align		4
.L_748:
        /*11bc*/ 	.byte	0x03, 0x38
        /*11be*/ 	.short	0x0017


	//----- nvinfo : EIATTR_EXIT_INSTR_OFFSETS
	.align		4
        /*11c0*/ 	.byte	0x04, 0x1c
        /*11c2*/ 	.short	(.L_750 - .L_749)


	//   ....[0]....
.L_749:
        /*11c4*/ 	.word	0x0001b610


	//----- nvinfo : EIATTR_MAX_THREADS
	.align		4
.L_750:
        /*11c8*/ 	.byte	0x04, 0x05
        /*11ca*/ 	.short	(.L_752 - .L_751)
.L_751:
        /*11cc*/ 	.word	0x00000180
        /*11d0*/ 	.word	0x00000001
        /*11d4*/ 	.word	0x00000001


	//----- nvinfo : EIATTR_CRS_STACK_SIZE
	.align		4
.L_752:
        /*11d8*/ 	.byte	0x04, 0x1e
        /*11da*/ 	.short	(.L_754 - .L_753)
.L_753:
        /*11dc*/ 	.word	0x00000000


	//----- nvinfo : EIATTR_CBANK_PARAM_SIZE
	.align		4
.L_754:
        /*11e0*/ 	.byte	0x03, 0x19
        /*11e2*/ 	.short	0x0bf0


	//----- nvinfo : EIATTR_PARAM_CBANK
	.align		4
        /*11e4*/ 	.byte	0x04, 0x0a
        /*11e6*/ 	.short	(.L_756 - .L_755)
	.align		4
.L_755:
        /*11e8*/ 	.word	index@(.nv.constant0._ZN7cutlass13device_kernelIN5flash11enable_sm90INS1_16FlashAttnFwdSm90INS1_25CollectiveMainloopFwdSm90ILi2EN4cute5tupleIJNS5_1CILi1EEES8_S8_EEENS6_IJNS7_ILi64EEESA_SA_EEELi512ENS_6half_tEfNS_4arch4Sm90ELb0ELb0ELb1ELb1ELb1ELb1ELb1ELb0ELb0ELb1ELb0ELb0EEENS1_21CollectiveEpilogueFwdINS6_IJSA_NS7_ILi512EEESA_EEES9_SC_SE_Li256ELb1ELb1ELb0ELb0EEENS1_36VarlenDynamicPersistentTileSchedulerILi64ELi64ELi256ELi128ELb0ELb1ELb1ELb0ELb1ELb1EEEEEEEEEvNT_6ParamsE)
        /*11ec*/ 	.short	0x0210
        /*11ee*/ 	.short	0x0bf0


	//----- nvinfo : EIATTR_SW_WAR
	.align		4
.L_756:
        /*11f0*/ 	.byte	0x04, 0x36
        /*11f2*/ 	.short	(.L_758 - .L_757)
.L_757:
        /*11f4*/ 	.word	0x00000008
.L_758:


//--------------------- .nv.info._ZN7cutlass13device_kernelIN5flash11enable_sm90INS1_16FlashAttnFwdSm90INS1_25CollectiveMainloopFwdSm90ILi2EN4cute5tupleIJNS5_1CILi1EEES8_S8_EEENS6_IJNS7_ILi64EEESA_SA_EEELi512ENS_6half_tEfNS_4arch4Sm90ELb0ELb1ELb1ELb0ELb1ELb0ELb0ELb0ELb0ELb1ELb0ELb0EEENS1_21CollectiveEpilogueFwdINS6_IJSA_NS7_ILi512EEESA_EEES9_SC_SE_Li256ELb0ELb1ELb0ELb0EEENS1_30DynamicPersistentTileSchedulerILi256ELi128ELb0ELb1ELb1EEEEEEEEEvNT_6ParamsE --------------------------
	.section	.nv.info._ZN7cutlass13device_kernelIN5flash11enable_sm90INS1_16FlashAttnFwdSm90INS1_25CollectiveMainloopFwdSm90ILi2EN4cute5tupleIJNS5_1CILi1EEES8_S8_EEENS6_IJNS7_ILi64EEESA_SA_EEELi512ENS_6half_tEfNS_4arch4Sm90ELb0ELb1ELb1ELb0ELb1ELb0ELb0ELb0ELb0ELb1ELb0ELb0EEENS1_21CollectiveEpilogueFwdINS6_IJSA_NS7_ILi512EEESA_EEES9_SC_SE_Li256ELb0ELb1ELb0ELb0EEENS1_30DynamicPersistentTileSchedulerILi256ELi128ELb0ELb1ELb1EEEEEEEEEvNT_6ParamsE,"",@"SHT_CUDA_INFO"
	.sectionflags	@""
	.align	4


	//----- nvinfo : EIATTR_CUDA_API_VERSION
	.align		4
        /*0000*/ 	.byte	0x04, 0x37
        /*0002*/ 	.short	(.L_760 - .L_759)
.L_759:
        /*0004*/ 	.word	0x00000082


	//----- nvinfo : EIATTR_KPARAM_INFO
	.align		4
.L_760:
        /*0008*/ 	.byte	0x04, 0x17
        /*000a*/ 	.short	(.L_762 - .L_761)
.L_761:
        /*000c*/ 	.word	0x00000000
        /*0010*/ 	.short	0x0000
        /*0012*/ 	.short	0x0070
        /*0014*/ 	.byte	0x00, 0xf0, 0x01, 0x2a


	//----- nvinfo : EIATTR_SPARSE_MMA_MASK
	.align		4
.L_762:
        /*0018*/ 	.byte	0x03, 0x50
        /*001a*/ 	.short	0x0000


	//----- nvinfo : EIATTR_MAXREG_COUNT
	.align		4
        /*001c*/ 	.byte	0x03, 0x1b
        /*001e*/ 	.short	0x00a8


	//----- nvinfo : EIATTR_NUM_BARRIERS
	.align		4
        /*0020*/ 	.byte	0x02, 0x4c
        /*0022*/ 	.byte	0x10
	.zero		1


	//----- nvinfo : EIATTR_EXTERNS
	.align		4
        /*0024*/ 	.byte	0x04, 0x0f
        /*0026*/ 	.short	(.L_764 - .L_763)


	//   ....[0]....
	.align		4
.L_763:
        /*0028*/ 	.word	index@(__assertfail)


	//----- nvinfo : EIATTR_ANNOTATIONS
	.align		4
.L_764:
        /*002c*/ 	.byte	0x04, 0x55
        /*002e*/ 	.short	(.L_766 - .L_765)


	//   ....[0]....
.L_765:
        /*0030*/ 	.word	0x00000001
        /*0034*/ 	.byte	0x20, 0x0a, 0x01, 0x00, 0x01, 0x00, 0x00, 0x00, 0x30, 0x0b, 0x01, 0x00, 0x01, 0x00, 0x00, 0x00
        /*0044*/ 	.byte	0x20, 0x0f, 0x01, 0x00, 0x01, 0x00, 0x00, 0x00, 0x80, 0x21, 0x01, 0x00, 0x01, 0x00, 0x00, 0x00
        /*0054*/ 	.byte	0x40, 0x27, 0x01, 0x00, 0x01, 0x00, 0x00, 0x00, 0x20, 0x2d, 0x01, 0x00, 0x01, 0x00, 0x00, 0x00
        /*0064*/ 	.byte	0x40, 0x2d, 0x01, 0x00, 0x01, 0x00, 0x00, 0x00, 0x80, 0x2e, 0x01, 0x00, 0x01, 0x00, 0x00, 0x00
        /*0074*/ 	.byte	0x30, 0x49, 0x01, 0x00


	//----- nvinfo : EIATTR_MERCURY_ISA_VERSION
	.align		4
.L_766:
        /*0078*/ 	.byte	0x03, 0x5f
        /*007a*/ 	.short	0x0101


	//----- nvinfo : EIATTR_INT_WARP_WIDE_INSTR_OFFSETS
	.align		4
        /*007c*/ 	.byte	0x04, 0x31
        /*007e*/ 	.short	(.L_768 - .L_767)


	//   ....[0]....
.L_767:
        /*0080*/ 	.word	0x000000c0


	//   ....[1]....
        /*0084*/ 	.word	0x000000d0


	//   ....[2]....
        /*0088*/ 	.word	0x00000170


	//   ....[3]....
        /*008c*/ 	.word	0x000118a0


	//   ....[4]....
        /*0090*/ 	.word	0x00011930


	//   ....[5]....
        /*0094*/ 	.word	0x000146c0


	//   ....[6]....
        /*0098*/ 	.word	0x00014750


	//----- nvinfo : EIATTR_COOP_GROUP_MASK_REGIDS
	.align		4
.L_768:
        /*009c*/ 	.byte	0x04, 0x29
        /*009e*/ 	.short	(.L_770 - .L_769)


	//   ....[0]....
.L_769:
        /*00a0*/ 	.word	0xffffffff


	//   ....[1]....
        /*00a4*/ 	.word	0xffffffff


	//   ....[2]....
        /*00a8*/ 	.word	0xffffffff


	//   ....[3]....
        /*00ac*/ 	.word	0xffffffff


	//   ....[4]....
        /*00b0*/ 	.word	0xffffffff


	//   ....[5]....
        /*00b4*/ 	.word	0xffffffff


	//   ....[6]....
        /*00b8*/ 	.word	0xffffffff


	//   ....[7]....
        /*00bc*/ 	.word	0xffffffff


	//   ....[8]....
        /*00c0*/ 	.word	0xffffffff


	//   ....[9]....
        /*00c4*/ 	.word	0xffffffff


	//   ....[10]....
        /*00c8*/ 	.word	0xffffffff


	//   ....[11]....
        /*00cc*/ 	.word	0xffffffff


	//   ....[12]....
        /*00d0*/ 	.word	0xffffffff


	//   ....[13]....
        /*00d4*/ 	.word	0xffffffff


	//   ....[14]....
        /*00d8*/ 	.word	0xffffffff


	//   ....[15]....
        /*00dc*/ 	.word	0xffffffff


	//   ....[16]....
        /*00e0*/ 	.word	0xffffffff


	//   ....[17]....
        /*00e4*/ 	.word	0xffffffff


	//   ....[18]....
        /*00e8*/ 	.word	0xffffffff


	//   ....[19]....
        /*00ec*/ 	.word	0xffffffff


	//   ....[20]....
        /*00f0*/ 	.word	0xffffffff


	//   ....[21]....
        /*00f4*/ 	.word	0xffffffff


	//   ....[22]....
        /*00f8*/ 	.word	0xffffffff


	//   ....[23]....
        /*00fc*/ 	.word	0xffffffff


	//   ....[24]....
        /*0100*/ 	.word	0xffffffff


	//   ....[25]....
        /*0104*/ 	.word	0xffffffff


	//   ....[26]....
        /*0108*/ 	.word	0xffffffff


	//   ....[27]....
        /*010c*/ 	.word	0xffffffff


	//   ....[28]....
        /*0110*/ 	.word	0xffffffff


	//   ....[29]....
        /*0114*/ 	.word	0xffffffff


	//   ....[30]....
        /*0118*/ 	.word	0xffffffff


	//   ....[31]....
        /*011c*/ 	.word	0xffffffff


	//   ....[32]....
        /*0120*/ 	.word	0xffffffff


	//   ....[33]....
        /*0124*/ 	.word	0xffffffff


	//   ....[34]....
        /*0128*/ 	.word	0xffffffff


	//   ....[35]....
        /*012c*/ 	.word	0xffffffff


	//   ....[36]....
        /*0130*/ 	.word	0xffffffff


	//   ....[37]....
        /*0134*/ 	.word	0xffffffff


	//   ....[38]....
        /*0138*/ 	.word	0xffffffff


	//   ....[39]....
        /*013c*/ 	.word	0xffffffff


	//   ....[40]....
        /*0140*/ 	.word	0xffffffff


	//   ....[41]....
        /*0144*/ 	.word	0xffffffff


	//   ....[42]....
        /*0148*/ 	.word	0xffffffff


	//   ....[43]....
        /*014c*/ 	.word	0xffffffff


	//   ....[44]....
        /*0150*/ 	.word	0xffffffff


	//   ....[45]....
        /*0154*/ 	.word	0xffffffff


	//   ....[46]....
        /*0158*/ 	.word	0xffffffff


	//   ....[47]....
        /*015c*/ 	.word	0xffffffff


	//   ....[48]....
        /*0160*/ 	.word	0xffffffff


	//   ....[49]....
        /*0164*/ 	.word	0xffffffff


	//   ....[50]....
        /*0168*/ 	.word	0xffffffff


	//   ....[51]....
        /*016c*/ 	.word	0xffffffff


	//   ....[52]....
        /*0170*/ 	.word	0xffffffff


	//   ....[53]....
        /*0174*/ 	.word	0xffffffff


	//   ....[54]....
        /*0178*/ 	.word	0xffffffff


	//   ....[55]....
        /*017c*/ 	.word	0xffffffff


	//   ....[56]....
        /*0180*/ 	.word	0xffffffff


	//   ....[57]....
        /*0184*/ 	.word	0xffffffff


	//   ....[58]....
        /*0188*/ 	.word	0xffffffff


	//   ....[59]....
        /*018c*/ 	.word	0xffffffff


	//   ....[60]....
        /*0190*/ 	.word	0xffffffff


	//   ....[61]....
        /*0194*/ 	.word	0xffffffff


	//   ....[62]....
        /*0198*/ 	.word	0xffffffff


	//   ....[63]....
        /*019c*/ 	.word	0xffffffff


	//   ....[64]....
        /*01a0*/ 	.word	0xffffffff


	//   ....[65]....
        /*01a4*/ 	.word	0xffffffff


	//   ....[66]....
        /*01a8*/ 	.word	0xffffffff


	//   ....[67]....
        /*01ac*/ 	.word	0xffffffff


	//   ....[68]....
        /*01b0*/ 	.word	0xffffffff


	//   ....[69]....
        /*01b4*/ 	.word	0xffffffff


	//   ....[70]....
        /*01b8*/ 	.word	0xffffffff


	//   ....[71]....
        /*01bc*/ 	.word	0xffffffff


	//   ....[72]....
        /*01c0*/ 	.word	0xffffffff


	//   ....[73]....
        /*01c4*/ 	.word	0xffffffff


	//   ....[74]....
        /*01c8*/ 	.word	0xffffffff


	//   ....[75]....
        /*01cc*/ 	.word	0xffffffff


	//   ....[76]....
        /*01d0*/ 	.word	0xffffffff


	//   ....[77]....
        /*01d4*/ 	.word	0xffffffff


	//   ....[78]....
        /*01d8*/ 	.word	0xffffffff


	//   ....[79]....
        /*01dc*/ 	.word	0xffffffff


	//   ....[80]....
        /*01e0*/ 	.word	0xffffffff


	//   ....[81]....
        /*01e4*/ 	.word	0xffffffff


	//   ....[82]....
        /*01e8*/ 	.word	0xffffffff


	//   ....[83]....
        /*01ec*/ 	.word	0xffffffff


	//   ....[84]....
        /*01f0*/ 	.word	0xffffffff


	//   ....[85]....
        /*01f4*/ 	.word	0xffffffff


	//   ....[86]....
        /*01f8*/ 	.word	0xffffffff


	//   ....[87]....
        /*01fc*/ 	.word	0xffffffff


	//   ....[88]....
        /*0200*/ 	.word	0xffffffff


	//   ....[89]....
        /*0204*/ 	.word	0xffffffff


	//   ....[90]....
        /*0208*/ 	.word	0xffffffff


	//   ....[91]....
        /*020c*/ 	.word	0xffffffff


	//   ....[92]....
        /*0210*/ 	.word	0xffffffff


	//   ....[93]....
        /*0214*/ 	.word	0xffffffff


	//   ....[94]....
        /*0218*/ 	.word	0x0500000f


	//   ....[95]....
        /*021c*/ 	.word	0x0500000f


	//   ....[96]....
        /*0220*/ 	.word	0x0500000f


	//   ....[97]....
        /*0224*/ 	.word	0x0500000f


	//   ....[98]....
        /*0228*/ 	.word	0x0500000f


	//   ....[99]....
        /*022c*/ 	.word	0x0500000f


	//   ....[100]....
        /*0230*/ 	.word	0x0500000f


	//   ....[101]....
        /*0234*/ 	.word	0x0500000f


	//   ....[102]....
        /*0238*/ 	.word	0x0500000f


	//   ....[103]....
        /*023c*/ 	.word	0x0500000f


	//   ....[104]....
        /*0240*/ 	.word	0x0500000f


	//   ....[105]....
        /*0244*/ 	.word	0x0500000f


	//   ....[106]....
        /*0248*/ 	.word	0x0500000f


	//   ....[107]....
        /*024c*/ 	.word	0x0500000f


	//   ....[108]....
        /*0250*/ 	.word	0x0500000f


	//   ....[109]....
        /*0254*/ 	.word	0x0500000f


	//   ....[110]....
        /*0258*/ 	.word	0x0500000f


	//   ....[111]....
        /*025c*/ 	.word	0x0500000f


	//   ....[112]....
        /*0260*/ 	.word	0x0500000f


	//   ....[113]....
        /*0264*/ 	.word	0x0500000f


	//   ....[114]....
        /*0268*/ 	.word	0x0500000f


	//   ....[115]....
        /*026c*/ 	.word	0x0500000f


	//   ....[116]....
        /*0270*/ 	.word	0x0500000f


	//   ....[117]....
        /*0274*/ 	.word	0x0500000f


	//   ....[118]....
        /*0278*/ 	.word	0x0500000f


	//   ....[119]....
        /*027c*/ 	.word	0x0500000f


	//   ....[120]....
        /*0280*/ 	.word	0x0500000f


	//   ....[121]....
        /*0284*/ 	.word	0x0500000f


	//   ....[122]....
        /*0288*/ 	.word	0x0500000f


	//   ....[123]....
        /*028c*/ 	.word	0x0500000f


	//   ....[124]....
        /*0290*/ 	.word	0x0500000f


	//   ....[125]....
        /*0294*/ 	.word	0x0500000f


	//   ....[126]....
        /*0298*/ 	.word	0x0500000f


	//   ....[127]....
        /*029c*/ 	.word	0x0500000f


	//   ....[128]....
        /*02a0*/ 	.word	0x0500000f


	//   ....[129]....
        /*02a4*/ 	.word	0x0500000f


	//   ....[130]....
        /*02a8*/ 	.word	0x0500000f


	//   ....[131]....
        /*02ac*/ 	.word	0x0500000f


	//   ....[132]....
        /*02b0*/ 	.word	0x0500000f


	//   ....[133]....
        /*02b4*/ 	.word	0x0500000f


	//   ....[134]....
        /*02b8*/ 	.word	0x0500000f


	//   ....[135]....
        /*02bc*/ 	.word	0x0500000f


	//   ....[136]....
        /*02c0*/ 	.word	0x0500000f


	//----- nvinfo : EIATTR_COOP_GROUP_INSTR_OFFSETS
	.align		4
.L_770:
        /*02c4*/ 	.byte	0x04, 0x28
        /*02c6*/ 	.short	(.L_772 - .L_771)


	//   ....[0]....
.L_771:
        /*02c8*/ 	.word	0x00000070


	//   ....[1]....
        /*02cc*/ 	.word	0x000000b0


	//   ....[2]....
        /*02d0*/ 	.word	0x00000290


	//   ....[3]....
        /*02d4*/ 	.word	0x000003f0


	//   ....[4]....
        /*02d8*/ 	.word	0x00000510


	//   ....[5]....
        /*02dc*/ 	.word	0x00000670


	//   ....[6]....
        /*02e0*/ 	.word	0x00001b50


	//   ....[7]....
        /*02e4*/ 	.word	0x00003cc0


	//   ....[8]....
        /*02e8*/ 	.word	0x00004430


	//   ....[9]....
        /*02ec*/ 	.word	0x00004a40


	//   ....[10]....
        /*02f0*/ 	.word	0x00005360


	//   ....[11]....
        /*02f4*/ 	.word	0x00005480


	//   ....[12]....
        /*02f8*/ 	.word	0x000057f0


	//   ....[13]....
        /*02fc*/ 	.word	0x00005870


	//   ....[14]....
        /*0300*/ 	.word	0x000060e0


	//   ....[15]....
        /*0304*/ 	.word	0x000068c0


	//   ....[16]....
        /*0308*/ 	.word	0x00006e10


	//   ....[17]....
        /*030c*/ 	.word	0x00007510


	//   ....[18]....
        /*0310*/ 	.word	0x00007610


	//   ....[19]....
        /*0314*/ 	.word	0x00007990


	//   ....[20]....
        /*0318*/ 	.word	0x00007a60


	//   ....[21]....
        /*031c*/ 	.word	0x00008b70


	//   ....[22]....
        /*0320*/ 	.word	0x000095c0


	//   ....[23]....
        /*0324*/ 	.word	0x00009650


	//   ....[24]....
        /*0328*/ 	.word	0x00009910


	//   ....[25]....
        /*032c*/ 	.word	0x00009ad0


	//   ....[26]....
        /*0330*/ 	.word	0x0000aae0


	//   ....[27]....
        /*0334*/ 	.word	0x0000b090


	//   ....[28]....
        /*0338*/ 	.word	0x0000b5d0


	//   ....[29]....
        /*033c*/ 	.word	0x0000bcc0


	//   ....[30]....
        /*0340*/ 	.word	0x0000bdc0


	//   ....[31]....
        /*0344*/ 	.word	0x0000c180


	//   ....[32]....
        /*0348*/ 	.word	0x0000c2a0


	//   ....[33]....
        /*034c*/ 	.word	0x0000d330


	//   ....[34]....
        /*0350*/ 	.word	0x0000d400


	//   ....[35]....
        /*0354*/ 	.word	0x0000d440


	//   ....[36]....
        /*0358*/ 	.word	0x0000d4d0


	//   ....[37]....
        /*035c*/ 	.word	0x0000d510


	//   ....[38]....
        /*0360*/ 	.word	0x0000e7b0


	//   ....[39]....
        /*0364*/ 	.word	0x0000f220


	//   ....[40]....
        /*0368*/ 	.word	0x0000f250


	//   ....[41]....
        /*036c*/ 	.word	0x0000f280


	//   ....[42]....
        /*0370*/ 	.word	0x0000f2a0


	//   ....[43]....
        /*0374*/ 	.word	0x0000f8f0


	//   ....[44]....
        /*0378*/ 	.word	0x0000f900


	//   ....[45]....
        /*037c*/ 	.word	0x0000fb30


	//   ....[46]....
        /*0380*/ 	.word	0x0000fb50


	//   ....[47]....
        /*0384*/ 	.word	0x000104d0


	//   ....[48]....
        /*0388*/ 	.word	0x00010500


	//   ....[49]....
        /*038c*/ 	.word	0x00010740


	//   ....[50]....
        /*0390*/ 	.word	0x00010760


	//   ....[51]....
        /*0394*/ 	.word	0x00010a50


	//   ....[52]....
        /*0398*/ 	.word	0x000122e0


	//   ....[53]....
        /*039c*/ 	.word	0x00012300


	//   ....[54]....
        /*03a0*/ 	.word	0x00012340


	//   ....[55]....
        /*03a4*/ 	.word	0x00012370


	//   ....[56]....
        /*03a8*/ 	.word	0x000123c0


	//   ....[57]....
        /*03ac*/ 	.word	0x000123f0


	//   ....[58]....
        /*03b0*/ 	.word	0x00012410


	//   ....[59]....
        /*03b4*/ 	.word	0x00012450


	//   ....[60]....
        /*03b8*/ 	.word	0x00012a80


	//   ....[61]....
        /*03bc*/ 	.word	0x00012aa0


	//   ....[62]....
        /*03c0*/ 	.word	0x00012b00


	//   ....[63]....
        /*03c4*/ 	.word	0x00012b40


	//   ....[64]....
        /*03c8*/ 	.word	0x00012b80


	//   ....[65]....
        /*03cc*/ 	.word	0x00012bb0


	//   ....[66]....
        /*03d0*/ 	.word	0x00012bc0


	//   ....[67]....
        /*03d4*/ 	.word	0x00012c00


	//   ....[68]....
        /*03d8*/ 	.word	0x00013060


	//   ....[69]....
        /*03dc*/ 	.word	0x00013090


	//   ....[70]....
        /*03e0*/ 	.word	0x000130c0


	//   ....[71]....
        /*03e4*/ 	.word	0x00013120


	//   ....[72]....
        /*03e8*/ 	.word	0x00013270


	//   ....[73]....
        /*03ec*/ 	.word	0x00013290


	//   ....[74]....
        /*03f0*/ 	.word	0x000132a0


	//   ....[75]....
        /*03f4*/ 	.word	0x000133f0


	//   ....[76]....
        /*03f8*/ 	.word	0x00013c50


	//   ....[77]....
        /*03fc*/ 	.word	0x00013c70


	//   ....[78]....
        /*0400*/ 	.word	0x00013c90


	//   ....[79]....
        /*0404*/ 	.word	0x00013cc0


	//   ....[80]....
        /*0408*/ 	.word	0x00013ce0


	//   ....[81]....
        /*040c*/ 	.word	0x00013d10


	//   ....[82]....
        /*0410*/ 	.word	0x00013d30


	//   ....[83]....
        /*0414*/ 	.word	0x00013d40


	//   ....[84]....
        /*0418*/ 	.word	0x00014080


	//   ....[85]....
        /*041c*/ 	.word	0x000140c0


	//   ....[86]....
        /*0420*/ 	.word	0x000140f0


	//   ....[87]....
        /*0424*/ 	.word	0x00014130


	//   ....[88]....
        /*0428*/ 	.word	0x00014150


	//   ....[89]....
        /*042c*/ 	.word	0x00014200


	//   ....[90]....
        /*0430*/ 	.word	0x00014220


	//   ....[91]....
        /*0434*/ 	.word	0x00014230


	//   ....[92]....
        /*0438*/ 	.word	0x00014870


	//   ....[93]....
        /*043c*/ 	.word	0x00014a50


	//   ....[94]....
        /*0440*/ 	.word	0x00015150


	//   ....[95]....
        /*0444*/ 	.word	0x00015230


	//   ....[96]....
        /*0448*/ 	.word	0x000152d0


	//   ....[97]....
        /*044c*/ 	.word	0x00015350


	//   ....[98]....
        /*0450*/ 	.word	0x00015400


	//   ....[99]....
        /*0454*/ 	.word	0x00015480


	//   ....[100]....
        /*0458*/ 	.word	0x00015530


	//   ....[101]....
        /*045c*/ 	.word	0x000155b0


	//   ....[102]....
        /*0460*/ 	.word	0x00015640


	//   ....[103]....
        /*0464*/ 	.word	0x000156d0


	//   ....[104]....
        /*0468*/ 	.word	0x00015740


	//   ....[105]....
        /*046c*/ 	.word	0x000157c0


	//   ....[106]....
        /*0470*/ 	.word	0x00015870


	//   ....[107]....
        /*0474*/ 	.word	0x000158f0


	//   ....[108]....
        /*0478*/ 	.word	0x00015990


	//   ....[109]....
        /*047c*/ 	.word	0x00015a10


	//   ....[110]....
        /*0480*/ 	.word	0x00015aa0


	//   ....[111]....
        /*0484*/ 	.word	0x00015bd0


	//   ....[112]....
        /*0488*/ 	.word	0x00015cd0


	//   ....[113]....
        /*048c*/ 	.word	0x00015ef0


	//   ....[114]....
        /*0490*/ 	.word	0x00015f40


	//   ....[115]....
        /*0494*/ 	.word	0x00016100


	//   ....[116]....
        /*0498*/ 	.word	0x00016150


	//   ....[117]....
        /*049c*/ 	.word	0x00016310


	//   ....[118]....
        /*04a0*/ 	.word	0x00016360


	//   ....[119]....
        /*04a4*/ 	.word	0x00016440


	//   ....[120]....
        /*04a8*/ 	.word	0x000164e0


	//   ....[121]....
        /*04ac*/ 	.word	0x00016540


	//   ....[122]....
        /*04b0*/ 	.word	0x000165e0


	//   ....[123]....
        /*04b4*/ 	.word	0x00016640


	//   ....[124]....
        /*04b8*/ 	.word	0x000166e0


	//   ....[125]....
        /*04bc*/ 	.word	0x00016740


	//   ....[126]....
        /*04c0*/ 	.word	0x000167e0


	//   ....[127]....
        /*04c4*/ 	.word	0x000168c0


	//   ....[128]....
        /*04c8*/ 	.word	0x00016990


	//   ....[129]....
        /*04cc*/ 	.word	0x00016a80


	//   ....[130]....
        /*04d0*/ 	.word	0x00016b90


	//   ....[131]....
        /*04d4*/ 	.word	0x00016ca0


	//   ....[132]....
        /*04d8*/ 	.word	0x00016d80


	//   ....[133]....
        /*04dc*/ 	.word	0x00016e90


	//   ....[134]....
        /*04e0*/ 	.word	0x00016f70


	//   ....[135]....
        /*04e4*/ 	.word	0x00017000


	//   ....[136]....
        /*04e8*/ 	.word	0x00017120


	//----- nvinfo : EIATTR_REG_RECONFIG
	.align		4
.L_772:
        /*04ec*/ 	.byte	0x01, 0x54
	.zero		2


	//----- nvinfo : EIATTR_SYSCALL_OFFSETS
	.align		4
        /*04f0*/ 	.byte	0x04, 0x46
        /*04f2*/ 	.short	(.L_774 - .L_773)


	//   ....[0]....
.L_773:
        /*04f4*/ 	.word	0x00003e90


	//   ....[1]....
        /*04f8*/ 	.word	0x00011a90


	//   ....[2]....
        /*04fc*/ 	.word	0x00011be0


	//   ....[3]....
        /*0500*/ 	.word	0x00011cd0


	//   ....[4]....
        /*0504*/ 	.word	0x00012720


	//----- nvinfo : EIATTR_MBARRIER_INSTR_OFFSETS
	.align		4
.L_774:
        /*0508*/ 	.byte	0x04, 0x39
        /*050a*/ 	.short	(.L_776 - .L_775)


	//   ....[0]....
.L_775:
        /*050c*/ 	.word	0x00000180
        /*0510*/ 	.word	0x000000ff
        /*0514*/ 	.word	0x00028c00
        /*0518*/ 	.short	0x0100
        /*051a*/ 	.byte	0x08
	.zero		1


	//   ....[1]....
        /*051c*/ 	.word	0x00000190
        /*0520*/ 	.word	0x000000ff
        /*0524*/ 	.word	0x00028c20
        /*0528*/ 	.short	0x0100
        /*052a*/ 	.byte	0x08
	.zero		1


	//   ....[2]....
        /*052c*/ 	.word	0x00000240
        /*0530*/ 	.word	0x000000ff
        /*0534*/ 	.word	0x00028c30
        /*0538*/ 	.short	0x0100
        /*053a*/ 	.byte	0x06
	.zero		1


	//   ....[3]....
        /*053c*/ 	.word	0x00000250
        /*0540*/ 	.word	0x000000ff
        /*0544*/ 	.word	0x00028c40
        /*0548*/ 	.short	0x0100
        /*054a*/ 	.byte	0x06
	.zero		1


	//   ....[4]....
        /*054c*/ 	.word	0x00000260
        /*0550*/ 	.word	0x000000ff
        /*0554*/ 	.word	0x00028c38
        /*0558*/ 	.short	0x0100
        /*055a*/ 	.byte	0x06
	.zero		1


	//   ....[5]....
        /*055c*/ 	.word	0x00000270
        /*0560*/ 	.word	0x000000ff
        /*0564*/ 	.word	0x00028c48
        /*0568*/ 	.short	0x0100
        /*056a*/ 	.byte	0x06
	.zero		1


	//   ....[6]....
        /*056c*/ 	.word	0x000003a0
        /*0570*/ 	.word	0x000000ff
        /*0574*/ 	.word	0x00028c50
        /*0578*/ 	.short	0x0100
        /*057a*/ 	.byte	0x08
	.zero		1


	//   ....[7]....
        /*057c*/ 	.word	0x000003b0
        /*0580*/ 	.word	0x000000ff
        /*0584*/ 	.word	0x00028c60
        /*0588*/ 	.short	0x0100
        /*058a*/ 	.byte	0x08
	.zero		1


	//   ....[8]....
        /*058c*/ 	.word	0x000003c0
        /*0590*/ 	.word	0x000000ff
        /*0594*/ 	.word	0x00028c58
        /*0598*/ 	.short	0x0100
        /*059a*/ 	.byte	0x08
	.zero		1


	//   ....[9]....
        /*059c*/ 	.word	0x000003d0
        /*05a0*/ 	.word	0x000000ff
        /*05a4*/ 	.word	0x00028c68
        /*05a8*/ 	.short	0x0100
        /*05aa*/ 	.byte	0x08
	.zero		1


	//   ....[10]....
        /*05ac*/ 	.word	0x000004c0
        /*05b0*/ 	.word	0x000000ff
        /*05b4*/ 	.word	0x00028c70
        /*05b8*/ 	.short	0x0100
        /*05ba*/ 	.byte	0x06
	.zero		1


	//   ....[11]....
        /*05bc*/ 	.word	0x000004d0
        /*05c0*/ 	.word	0x000000ff
        /*05c4*/ 	.word	0x00028c80
        /*05c8*/ 	.short	0x0100
        /*05ca*/ 	.byte	0x06
	.zero		1


	//   ....[12]....
        /*05cc*/ 	.word	0x000004e0
        /*05d0*/ 	.word	0x000000ff
        /*05d4*/ 	.word	0x00028c78
        /*05d8*/ 	.short	0x0100
        /*05da*/ 	.byte	0x06
	.zero		1


	//   ....[13]....
        /*05dc*/ 	.word	0x000004f0
        /*05e0*/ 	.word	0x000000ff
        /*05e4*/ 	.word	0x00028c88
        /*05e8*/ 	.short	0x0100
        /*05ea*/ 	.byte	0x06
	.zero		1


	//   ....[14]....
        /*05ec*/ 	.word	0x00000620
        /*05f0*/ 	.word	0x000000ff
        /*05f4*/ 	.word	0x00028c90
        /*05f8*/ 	.short	0x0100
        /*05fa*/ 	.byte	0x08
	.zero		1


	//   ....[15]....
        /*05fc*/ 	.word	0x00000630
        /*0600*/ 	.word	0x000000ff
        /*0604*/ 	.word	0x00028ca0
        /*0608*/ 	.short	0x0100
        /*060a*/ 	.byte	0x08
	.zero		1


	//   ....[16]....
        /*060c*/ 	.word	0x00000640
        /*0610*/ 	.word	0x000000ff
        /*0614*/ 	.word	0x00028c98
        /*0618*/ 	.short	0x0100
        /*061a*/ 	.byte	0x08
	.zero		1


	//   ....[17]....
        /*061c*/ 	.word	0x00000650
        /*0620*/ 	.word	0x000000ff
        /*0624*/ 	.word	0x00028ca8
        /*0628*/ 	.short	0x0100
        /*062a*/ 	.byte	0x08
	.zero		1


	//   ....[18]....
        /*062c*/ 	.word	0x00000790
        /*0630*/ 	.word	0x000000ff
        /*0634*/ 	.word	0x00028cb0
        /*0638*/ 	.short	0x0100
        /*063a*/ 	.byte	0x08
	.zero		1


	//   ....[19]....
        /*063c*/ 	.word	0x000007a0
        /*0640*/ 	.word	0x000000ff
        /*0644*/ 	.word	0x00028cc0
        /*0648*/ 	.short	0x0100
        /*064a*/ 	.byte	0x08
	.zero		1


	//   ....[20]....
        /*064c*/ 	.word	0x000007b0
        /*0650*/ 	.word	0x000000ff
        /*0654*/ 	.word	0x00028cb8
        /*0658*/ 	.short	0x0100
        /*065a*/ 	.byte	0x08
	.zero		1


	//   ....[21]....
        /*065c*/ 	.word	0x000007c0
        /*0660*/ 	.word	0x000000ff
        /*0664*/ 	.word	0x00028cc8
        /*0668*/ 	.short	0x0100
        /*066a*/ 	.byte	0x08
	.zero		1


	//   ....[22]....
        /*066c*/ 	.word	0x00001c60
        /*0670*/ 	.word	0x000000ff
        /*0674*/ 	.word	0x00028c50
        /*0678*/ 	.short	0x010a
        /*067a*/ 	.byte	0x15
	.zero		1


	//   ....[23]....
        /*067c*/ 	.word	0x00001f20
        /*0680*/ 	.word	0x000000ff
        /*0684*/ 	.word	0x00000000
        /*0688*/ 	.short	0x0101
        /*068a*/ 	.byte	0x06
	.zero		1


	//   ....[24]....
        /*068c*/ 	.word	0x00002860
        /*0690*/ 	.word	0x000000ff
        /*0694*/ 	.word	0x00028c50
        /*0698*/ 	.short	0x010a
        /*069a*/ 	.byte	0x15
	.zero		1


	//   ....[25]....
        /*069c*/ 	.word	0x000028a0
        /*06a0*/ 	.word	0x000000ff
        /*06a4*/ 	.word	0x00028c50
        /*06a8*/ 	.short	0x010a
        /*06aa*/ 	.byte	0x15
	.zero		1


	//   ....[26]....
        /*06ac*/ 	.word	0x00002a80
        /*06b0*/ 	.word	0x000000ff
        /*06b4*/ 	.word	0x00000000
        /*06b8*/ 	.short	0x0101
        /*06ba*/ 	.byte	0x06
	.zero		1


	//   ....[27]....
        /*06bc*/ 	.word	0x00003f10
        /*06c0*/ 	.word	0x000000ff
        /*06c4*/ 	.word	0x00028c00
        /*06c8*/ 	.short	0x010a
        /*06ca*/ 	.byte	0x2a
	.zero		1


	//   ....[28]....
        /*06cc*/ 	.word	0x00003f90
        /*06d0*/ 	.word	0x00000007
        /*06d4*/ 	.word	0x00028c30
        /*06d8*/ 	.short	0x010a
        /*06da*/ 	.byte	0x3f
	.zero		1


	//   ....[29]....
        /*06dc*/ 	.word	0x00003fd0
        /*06e0*/ 	.word	0x00000007
        /*06e4*/ 	.word	0x00028c30
        /*06e8*/ 	.short	0x010a
        /*06ea*/ 	.byte	0x3f
	.zero		1


	//   ....[30]....
        /*06ec*/ 	.word	0x000045a0
        /*06f0*/ 	.word	0x000000ff
        /*06f4*/ 	.word	0x00000000
        /*06f8*/ 	.short	0x0101
        /*06fa*/ 	.byte	0x06
	.zero		1


	//   ....[31]....
        /*06fc*/ 	.word	0x00005ea0
        /*0700*/ 	.word	0x00000007
        /*0704*/ 	.word	0x00028c50
        /*0708*/ 	.short	0x010a
        /*070a*/ 	.byte	0x3f
	.zero		1


	//   ....[32]....
        /*070c*/ 	.word	0x00005ee0
        /*0710*/ 	.word	0x00000007
        /*0714*/ 	.word	0x00028c50
        /*0718*/ 	.short	0x010a
        /*071a*/ 	.byte	0x3f
	.zero		1


	//   ....[33]....
        /*071c*/ 	.word	0x00006200
        /*0720*/ 	.word	0x000000ff
        /*0724*/ 	.word	0x00000000
        /*0728*/ 	.short	0x0101
        /*072a*/ 	.byte	0x0b
	.zero		1


	//   ....[34]....
        /*072c*/ 	.word	0x00006520
        /*0730*/ 	.word	0x000000ff
        /*0734*/ 	.word	0x00028c30
        /*0738*/ 	.short	0x010a
        /*073a*/ 	.byte	0x15
	.zero		1


	//   ....[35]....
        /*073c*/ 	.word	0x00006560
        /*0740*/ 	.word	0x000000ff
        /*0744*/ 	.word	0x00028c30
        /*0748*/ 	.short	0x010a
        /*074a*/ 	.byte	0x15
	.zero		1


	//   ....[36]....
        /*074c*/ 	.word	0x00006a20
        /*0750*/ 	.word	0x000000ff
        /*0754*/ 	.word	0x00000000
        /*0758*/ 	.short	0x0101
        /*075a*/ 	.byte	0x06
	.zero		1


	//   ....[37]....
        /*075c*/ 	.word	0x00008930
        /*0760*/ 	.word	0x000000ff
        /*0764*/ 	.word	0x00028c50
        /*0768*/ 	.short	0x010a
        /*076a*/ 	.byte	0x15
	.zero		1


	//   ....[38]....
        /*076c*/ 	.word	0x00008970
        /*0770*/ 	.word	0x000000ff
        /*0774*/ 	.word	0x00028c50
        /*0778*/ 	.short	0x010a
        /*077a*/ 	.byte	0x15
	.zero		1


	//   ....[39]....
        /*077c*/ 	.word	0x00008c20
        /*0780*/ 	.word	0x000000ff
        /*0784*/ 	.word	0x00000000
        /*0788*/ 	.short	0x0101
        /*078a*/ 	.byte	0x15
	.zero		1


	//   ....[40]....
        /*078c*/ 	.word	0x00008fb0
        /*0790*/ 	.word	0x000000ff
        /*0794*/ 	.word	0x00028c30
        /*0798*/ 	.short	0x010a
        /*079a*/ 	.byte	0x15
	.zero		1


	//   ....[41]....
        /*079c*/ 	.word	0x00008ff0
        /*07a0*/ 	.word	0x000000ff
        /*07a4*/ 	.word	0x00028c30
        /*07a8*/ 	.short	0x010a
        /*07aa*/ 	.byte	0x15
	.zero		1


	//   ....[42]....
        /*07ac*/ 	.word	0x00009410
        /*07b0*/ 	.word	0x000000ff
        /*07b4*/ 	.word	0x00000000
        /*07b8*/ 	.short	0x0101
        /*07ba*/ 	.byte	0x06
	.zero		1


	//   ....[43]....
        /*07bc*/ 	.word	0x0000a8a0
        /*07c0*/ 	.word	0x000000ff
        /*07c4*/ 	.word	0x00028c50
        /*07c8*/ 	.short	0x010a
        /*07ca*/ 	.byte	0x15
	.zero		1


	//   ....[44]....
        /*07cc*/ 	.word	0x0000a8e0
        /*07d0*/ 	.word	0x000000ff
        /*07d4*/ 	.word	0x00028c50
        /*07d8*/ 	.short	0x010a
        /*07da*/ 	.byte	0x15
	.zero		1


	//   ....[45]....
        /*07dc*/ 	.word	0x0000ab70
        /*07e0*/ 	.word	0x000000ff
        /*07e4*/ 	.word	0x00000000
        /*07e8*/ 	.short	0x0101
        /*07ea*/ 	.byte	0x15
	.zero		1


	//   ....[46]....
        /*07ec*/ 	.word	0x0000acf0
        /*07f0*/ 	.word	0x000000ff
        /*07f4*/ 	.word	0x00028c30
        /*07f8*/ 	.short	0x010a
        /*07fa*/ 	.byte	0x14
	.zero		1


	//   ....[47]....
        /*07fc*/ 	.word	0x0000ad30
        /*0800*/ 	.word	0x000000ff
        /*0804*/ 	.word	0x00028c30
        /*0808*/ 	.short	0x010a
        /*080a*/ 	.byte	0x14
	.zero		1


	//   ....[48]....
        /*080c*/ 	.word	0x0000b1d0
        /*0810*/ 	.word	0x000000ff
        /*0814*/ 	.word	0x00000000
        /*0818*/ 	.short	0x0101
        /*081a*/ 	.byte	0x06
	.zero		1


	//   ....[49]....
        /*081c*/ 	.word	0x0000d0f0
        /*0820*/ 	.word	0x000000ff
        /*0824*/ 	.word	0x00028c50
        /*0828*/ 	.short	0x010a
        /*082a*/ 	.byte	0x14
	.zero		1


	//   ....[50]....
        /*082c*/ 	.word	0x0000d130
        /*0830*/ 	.word	0x000000ff
        /*0834*/ 	.word	0x00028c50
        /*0838*/ 	.short	0x010a
        /*083a*/ 	.byte	0x14
	.zero		1


	//   ....[51]....
        /*083c*/ 	.word	0x0000d3e0
        /*0840*/ 	.word	0x000000ff
        /*0844*/ 	.word	0x00000000
        /*0848*/ 	.short	0x0101
        /*084a*/ 	.byte	0x14
	.zero		1


	//   ....[52]....
        /*084c*/ 	.word	0x0000f8c0
        /*0850*/ 	.word	0x000000ff
        /*0854*/ 	.word	0x00000000
        /*0858*/ 	.short	0x0101
        /*085a*/ 	.byte	0x05
	.zero		1


	//   ....[53]....
        /*085c*/ 	.word	0x000120d0
        /*0860*/ 	.word	0x00000019
        /*0864*/ 	.word	0x00028c40
        /*0868*/ 	.short	0x010a
        /*086a*/ 	.byte	0x3f
	.zero		1


	//   ....[54]....
        /*086c*/ 	.word	0x00012500
        /*0870*/ 	.word	0x00000019
        /*0874*/ 	.word	0x00028c30
        /*0878*/ 	.short	0x0107
        /*087a*/ 	.byte	0x3f
	.zero		1


	//   ....[55]....
        /*087c*/ 	.word	0x000125d0
        /*0880*/ 	.word	0x00000019
        /*0884*/ 	.word	0x00028c30
        /*0888*/ 	.short	0x0101
        /*088a*/ 	.byte	0x3f
	.zero		1


	//   ....[56]....
        /*088c*/ 	.word	0x00012cb0
        /*0890*/ 	.word	0x00000011
        /*0894*/ 	.word	0x00028c00
        /*0898*/ 	.short	0x0107
        /*089a*/ 	.byte	0x3f
	.zero		1


	//   ....[57]....
        /*089c*/ 	.word	0x00012da0
        /*08a0*/ 	.word	0x00000011
        /*08a4*/ 	.word	0x00028c00
        /*08a8*/ 	.short	0x0101
        /*08aa*/ 	.byte	0x3f
	.zero		1


	//   ....[58]....
        /*08ac*/ 	.word	0x00012dc0
        /*08b0*/ 	.word	0x00000011
        /*08b4*/ 	.word	0x00028c20
        /*08b8*/ 	.short	0x010a
        /*08ba*/ 	.byte	0x3f
	.zero		1


	//   ....[59]....
        /*08bc*/ 	.word	0x00012e50
        /*08c0*/ 	.word	0x00000019
        /*08c4*/ 	.word	0x00028c60
        /*08c8*/ 	.short	0x010a
        /*08ca*/ 	.byte	0x3f
	.zero		1


	//   ....[60]....
        /*08cc*/ 	.word	0x000136b0
        /*08d0*/ 	.word	0x00000019
        /*08d4*/ 	.word	0x00028c50
        /*08d8*/ 	.short	0x0107
        /*08da*/ 	.byte	0x3f
	.zero		1


	//   ....[61]....
        /*08dc*/ 	.word	0x00013780
        /*08e0*/ 	.word	0x00000019
        /*08e4*/ 	.word	0x00028c50
        /*08e8*/ 	.short	0x0101
        /*08ea*/ 	.byte	0x3f
	.zero		1


	//   ....[62]....
        /*08ec*/ 	.word	0x00013ab0
        /*08f0*/ 	.word	0x00000008
        /*08f4*/ 	.word	0x00028c40
        /*08f8*/ 	.short	0x010a
        /*08fa*/ 	.byte	0x3f
	.zero		1


	//   ....[63]....
        /*08fc*/ 	.word	0x00013de0
        /*0900*/ 	.word	0x00000008
        /*0904*/ 	.word	0x00028c30
        /*0908*/ 	.short	0x0107
        /*090a*/ 	.byte	0x3f
	.zero		1


	//   ....[64]....
        /*090c*/ 	.word	0x00013ea0
        /*0910*/ 	.word	0x00000008
        /*0914*/ 	.word	0x00028c30
        /*0918*/ 	.short	0x0101
        /*091a*/ 	.byte	0x3f
	.zero		1


	//   ....[65]....
        /*091c*/ 	.word	0x00013ed0
        /*0920*/ 	.word	0x00000008
        /*0924*/ 	.word	0x00028c60
        /*0928*/ 	.short	0x010a
        /*092a*/ 	.byte	0x3f
	.zero		1


	//   ....[66]....
        /*092c*/ 	.word	0x00014530
        /*0930*/ 	.word	0x00000008
        /*0934*/ 	.word	0x00028c50
        /*0938*/ 	.short	0x0107
        /*093a*/ 	.byte	0x3f
	.zero		1


	//   ....[67]....
        /*093c*/ 	.word	0x000145f0
        /*0940*/ 	.word	0x00000008
        /*0944*/ 	.word	0x00028c50
        /*0948*/ 	.short	0x0101
        /*094a*/ 	.byte	0x3f
	.zero		1


	//   ....[68]....
        /*094c*/ 	.word	0x000149d0
        /*0950*/ 	.word	0x00000007
        /*0954*/ 	.word	0x00028c20
        /*0958*/ 	.short	0x010a
        /*095a*/ 	.byte	0x3f
	.zero		1


	//   ....[69]....
        /*095c*/ 	.word	0x00014b50
        /*0960*/ 	.word	0x00000005
        /*0964*/ 	.word	0x00028c40
        /*0968*/ 	.short	0x010a
        /*096a*/ 	.byte	0x3f
	.zero		1


	//   ....[70]....
        /*096c*/ 	.word	0x00014bf0
        /*0970*/ 	.word	0x00000003
        /*0974*/ 	.word	0x00028c40
        /*0978*/ 	.short	0x010a
        /*097a*/ 	.byte	0x3f
	.zero		1


	//   ....[71]....
        /*097c*/ 	.word	0x00014c30
        /*0980*/ 	.word	0x00000005
        /*0984*/ 	.word	0x00028c60
        /*0988*/ 	.short	0x010a
        /*098a*/ 	.byte	0x3f
	.zero		1


	//   ....[72]....
        /*098c*/ 	.word	0x00014c70
        /*0990*/ 	.word	0x00000003
        /*0994*/ 	.word	0x00028c60
        /*0998*/ 	.short	0x010a
        /*099a*/ 	.byte	0x3f
	.zero		1


	//   ....[73]....
        /*099c*/ 	.word	0x00014ce0
        /*09a0*/ 	.word	0x00000003
        /*09a4*/ 	.word	0x00028c50
        /*09a8*/ 	.short	0x010a
        /*09aa*/ 	.byte	0x3f
	.zero		1


	//   ....[74]....
        /*09ac*/ 	.word	0x00014d40
        /*09b0*/ 	.word	0x00000003
        /*09b4*/ 	.word	0x00028c50
        /*09b8*/ 	.short	0x010a
        /*09ba*/ 	.byte	0x3f
	.zero		1


	//   ....[75]....
        /*09bc*/ 	.word	0x00014da0
        /*09c0*/ 	.word	0x00000003
        /*09c4*/ 	.word	0x00028c00
        /*09c8*/ 	.short	0x010a
        /*09ca*/ 	.byte	0x3f
	.zero		1


	//   ....[76]....
        /*09cc*/ 	.word	0x00014df0
        /*09d0*/ 	.word	0x00000007
        /*09d4*/ 	.word	0x00028c30
        /*09d8*/ 	.short	0x010a
        /*09da*/ 	.byte	0x3f
	.zero		1


	//   ....[77]....
        /*09dc*/ 	.word	0x00014e40
        /*09e0*/ 	.word	0x00000007
        /*09e4*/ 	.word	0x00028c50
        /*09e8*/ 	.short	0x010a
        /*09ea*/ 	.byte	0x3f
	.zero		1


	//   ....[78]....
        /*09ec*/ 	.word	0x00014ea0
        /*09f0*/ 	.word	0x00000006
        /*09f4*/ 	.word	0x00028c30
        /*09f8*/ 	.short	0x010a
        /*09fa*/ 	.byte	0x3f
	.zero		1


	//   ....[79]....
        /*09fc*/ 	.word	0x00014f00
        /*0a00*/ 	.word	0x0000000a
        /*0a04*/ 	.word	0x00028c50
        /*0a08*/ 	.short	0x010a
        /*0a0a*/ 	.byte	0x3f
	.zero		1


	//   ....[80]....
        /*0a0c*/ 	.word	0x00014f60
        /*0a10*/ 	.word	0x00000005
        /*0a14*/ 	.word	0x00028c30
        /*0a18*/ 	.short	0x010a
        /*0a1a*/ 	.byte	0x3f
	.zero		1


	//   ....[81]....
        /*0a1c*/ 	.word	0x00014fc0
        /*0a20*/ 	.word	0x0000000b
        /*0a24*/ 	.word	0x00028c50
        /*0a28*/ 	.short	0x010a
        /*0a2a*/ 	.byte	0x3f
	.zero		1


	//   ....[82]....
        /*0a2c*/ 	.word	0x00015020
        /*0a30*/ 	.word	0x00000006
        /*0a34*/ 	.word	0x00028c30
        /*0a38*/ 	.short	0x010a
        /*0a3a*/ 	.byte	0x3f
	.zero		1


	//   ....[83]....
        /*0a3c*/ 	.word	0x00015080
        /*0a40*/ 	.word	0x0000000a
        /*0a44*/ 	.word	0x00028c50
        /*0a48*/ 	.short	0x010a
        /*0a4a*/ 	.byte	0x3f
	.zero		1


	//   ....[84]....
        /*0a4c*/ 	.word	0x00015180
        /*0a50*/ 	.word	0x00000019
        /*0a54*/ 	.word	0x00028c40
        /*0a58*/ 	.short	0x010a
        /*0a5a*/ 	.byte	0x3f
	.zero		1


	//   ....[85]....
        /*0a5c*/ 	.word	0x00015ad0
        /*0a60*/ 	.word	0x00000011
        /*0a64*/ 	.word	0x00028c20
        /*0a68*/ 	.short	0x010a
        /*0a6a*/ 	.byte	0x3f
	.zero		1


	//   ....[86]....
        /*0a6c*/ 	.word	0x00015b20
        /*0a70*/ 	.word	0x00000019
        /*0a74*/ 	.word	0x00028c60
        /*0a78*/ 	.short	0x010a
        /*0a7a*/ 	.byte	0x3f
	.zero		1


	//   ....[87]....
        /*0a7c*/ 	.word	0x00016390
        /*0a80*/ 	.word	0x00000008
        /*0a84*/ 	.word	0x00028c40
        /*0a88*/ 	.short	0x010a
        /*0a8a*/ 	.byte	0x3f
	.zero		1


	//   ....[88]....
        /*0a8c*/ 	.word	0x00016810
        /*0a90*/ 	.word	0x00000008
        /*0a94*/ 	.word	0x00028c60
        /*0a98*/ 	.short	0x010a
        /*0a9a*/ 	.byte	0x3f
	.zero		1


	//   ....[89]....
        /*0a9c*/ 	.word	0x00017040
        /*0aa0*/ 	.word	0x00000007
        /*0aa4*/ 	.word	0x00028c20
        /*0aa8*/ 	.short	0x010a
        /*0aaa*/ 	.byte	0x3f
	.zero		1


	//   ....[90]....
        /*0aac*/ 	.word	0x000171e0
        /*0ab0*/ 	.word	0x00000005
        /*0ab4*/ 	.word	0x00028c40
        /*0ab8*/ 	.short	0x010a
        /*0aba*/ 	.byte	0x3f
	.zero		1


	//   ....[91]....
        /*0abc*/ 	.word	0x00017230
        /*0ac0*/ 	.word	0x00000003
        /*0ac4*/ 	.word	0x00028c40
        /*0ac8*/ 	.short	0x010a
        /*0aca*/ 	.byte	0x3f
	.zero		1


	//   ....[92]....
        /*0acc*/ 	.word	0x00017280
        /*0ad0*/ 	.word	0x00000005
        /*0ad4*/ 	.word	0x00028c60
        /*0ad8*/ 	.short	0x010a
        /*0ada*/ 	.byte	0x3f
	.zero		1


	//----- nvinfo : EIATTR_NUM_MBARRIERS
	.align		4
.L_776:
        /*0adc*/ 	.byte	0x03, 0x38
        /*0ade*/ 	.short	0x0016


	//----- nvinfo : EIATTR_EXIT_INSTR_OFFSETS
	.align		4
        /*0ae0*/ 	.byte	0x04, 0x1c
        /*0ae2*/ 	.short	(.L_778 - .L_777)


	//   ....[0]....
.L_777:
        /*0ae4*/ 	.word	0x00000930


	//   ....[1]....
        /*0ae8*/ 	.word	0x000109c0


	//   ....[2]....
        /*0aec*/ 	.word	0x00014cc0


	//----- nvinfo : EIATTR_MAX_THREADS
	.align		4
.L_778:
        /*0af0*/ 	.byte	0x04, 0x05
        /*0af2*/ 	.short	(.L_780 - .L_779)
.L_779:
        /*0af4*/ 	.word	0x00000180
        /*0af8*/ 	.word	0x00000001
        /*0afc*/ 	.word	0x00000001


	//----- nvinfo : EIATTR_CRS_STACK_SIZE
	.align		4
.L_780:
        /*0b00*/ 	.byte	0x04, 0x1e
        /*0b02*/ 	.short	(.L_782 - .L_781)
.L_781:
        /*0b04*/ 	.word	0x00000000


	//----- nvinfo : EIATTR_CBANK_PARAM_SIZE
	.align		4
.L_782:
        /*0b08*/ 	.byte	0x03, 0x19
        /*0b0a*/ 	.short	0x0af0


	//----- nvinfo : EIATTR_PARAM_CBANK
	.align		4
        /*0b0c*/ 	.byte	0x04, 0x0a
        /*0b0e*/ 	.short	(.L_784 - .L_783)
	.align		4
.L_783:
        /*0b10*/ 	.word	index@(.nv.constant0._ZN7cutlass13device_kernelIN5flash11enable_sm90INS1_16FlashAttnFwdSm90INS1_25CollectiveMainloopFwdSm90ILi2EN4cute5tupleIJNS5_1CILi1EEES8_S8_EEENS6_IJNS7_ILi64EEESA_SA_EEELi512ENS_6half_tEfNS_4arch4Sm90ELb0ELb1ELb1ELb0ELb1ELb0ELb0ELb0ELb0ELb1ELb0ELb0EEENS1_21CollectiveEpilogueFwdINS6_IJSA_NS7_ILi512EEESA_EEES9_SC_SE_Li256ELb0ELb1ELb0ELb0EEENS1_30DynamicPersistentTileSchedulerILi256ELi128ELb0ELb1ELb1EEEEEEEEEvNT_6ParamsE)
        /*0b14*/ 	.short	0x0210
        /*0b16*/ 	.short	0x0af0


	//----- nvinfo : EIATTR_SW_WAR
	.align		4
.L_784:
        /*0b18*/ 	.byte	0x04, 0x36
        /*0b1a*/ 	.short	(.L_786 - .L_785)
.L_785:
        /*0b1c*/ 	.word	0x00000008
.L_786:


//--------------------- .nv.info._ZN7cutlass13device_kernelIN5flash11enable_sm90INS1_16FlashAttnFwdSm90INS1_25CollectiveMainloopFwdSm90ILi2EN4cute5tupleIJNS5_1CILi1EEES8_S8_EEENS6_IJNS7_ILi64EEESA_SA_EEELi512ENS_6half_tEfNS_4arch4Sm90ELb0ELb1ELb1ELb0ELb1ELb0ELb1ELb0ELb0ELb1ELb0ELb0EEENS1_21CollectiveEpilogueFwdINS6_IJSA_NS7_ILi512EEESA_EEES9_SC_SE_Li256ELb0ELb1ELb0ELb0EEENS1_30DynamicPersistentTileSchedulerILi256ELi128ELb0ELb1ELb1EEEEEEEEEvNT_6ParamsE --------------------------
	.section	.nv.info._ZN7cutlass13device_kernelIN5flash11enable_sm90INS1_16FlashAttnFwdSm90INS1_25CollectiveMainloopFwdSm90ILi2EN4cute5tupleIJNS5_1CILi1EEES8_S8_EEENS6_IJNS7_ILi64EEESA_SA_EEELi512ENS_6half_tEfNS_4arch4Sm90ELb0ELb1ELb1ELb0ELb1ELb0ELb1ELb0ELb0ELb1ELb0ELb0EEENS1_21CollectiveEpilogueFwdINS6_IJSA_NS7_ILi512EEESA_EEES9_SC_SE_Li256ELb0ELb1ELb0ELb0EEENS1_30DynamicPersistentTileSchedulerILi256ELi128ELb0ELb1ELb1EEEEEEEEEvNT_6ParamsE,"",@"SHT_CUDA_INFO"
	.sectionflags	@""
	.align	4


	//----- nvinfo : EIATTR_CUDA_API_VERSION
	.align		4
        /*0000*/ 	.byte	0x04, 0x37
        /*0002*/ 	.short	(.L_788 - .L_787)
.L_787:
        /*0004*/ 	.word	0x00000082


	//----- nvinfo : EIATTR_KPARAM_INFO
	.align		4
.L_788:
        /*0008*/ 	.byte	0x04, 0x17
        /*000a*/ 	.short	(.L_790 - .L_789)
.L_789:
        /*000c*/ 	.word	0x00000000
        /*0010*/ 	.short	0x0000
        /*0012*/ 	.short	0x0070
        /*0014*/ 	.byte	0x00, 0xf0, 0x01, 0x2e


	//----- nvinfo : EIATTR_SPARSE_MMA_MASK
	.align		4
.L_790:
        /*0018*/ 	.byte	0x03, 0x50
        /*001a*/ 	.short	0x0000


	//----- nvinfo : EIATTR_MAXREG_COUNT
	.align		4
        /*001c*/ 	.byte	0x03, 0x1b
        /*001e*/ 	.short	0x00a8


	//----- nvinfo : EIATTR_NUM_BARRIERS
	.align		4
        /*0020*/ 	.byte	0x02, 0x4c
        /*0022*/ 	.byte	0x10
	.zero		1


	//----- nvinfo : EIATTR_EXTERNS
	.align		4
        /*0024*/ 	.byte	0x04, 0x0f
        /*0026*/ 	.short	(.L_792 - .L_791)


	//   ....[0]....
	.align		4
.L_791:
        /*0028*/ 	.word	index@(__assertfail)


	//----- nvinfo : EIATTR_ANNOTATIONS
	.align		4
.L_792:
        /*002c*/ 	.byte	0x04, 0x55
        /*002e*/ 	.short	(.L_794 - .L_793)


	//   ....[0]....
.L_793:
        /* <DEDUP_REMOVED lines=12> */


	//----- nvinfo : EIATTR_MERCURY_ISA_VERSION
	.align		4
.L_794:
        /*00d8*/ 	.byte	0x03, 0x5f
        /*00da*/ 	.short	0x0101


	//----- nvinfo : EIATTR_INT_WARP_WIDE_INSTR_OFFSETS
	.align		4
        /*00dc*/ 	.byte	0x04, 0x31
        /*00de*/ 	.short	(.L_796 - .L_795)


	//   ....[0]....
.L_795:
        /*00e0*/ 	.word	0x000000c0


	//   ....[1]....
        /*00e4*/ 	.word	0x000000d0


	//   ....[2]....
        /*00e8*/ 	.word	0x000000e0


	//   ....[3]....
        /*00ec*/ 	.word	0x00000180


	//   ....[4]....
        /*00f0*/ 	.word	0x00026020


	//   ....[5]....
        /*00f4*/ 	.word	0x000260b0


	//   ....[6]....
        /*00f8*/ 	.word	0x000299c0


	//   ....[7]....
        /*00fc*/ 	.word	0x00029a50


	//----- nvinfo : EIATTR_COOP_GROUP_MASK_REGIDS
	.align		4
.L_796:
        /*0100*/ 	.byte	0x04, 0x29
        /*0102*/ 	.short	(.L_798 - .L_797)


	//   ....[0]....
.L_797:
        /*0104*/ 	.word	0xffffffff


	//   ....[1]....
        /*0108*/ 	.word	0xffffffff


	//   ....[2]....
        /*010c*/ 	.word	0xffffffff


	//   ....[3]....
        /*0110*/ 	.word	0xffffffff


	//   ....[4]....
        /*0114*/ 	.word	0xffffffff


	//   ....[5]....
        /*0118*/ 	.word	0xffffffff


	//   ....[6]....
        /*011c*/ 	.word	0xffffffff


	//   ....[7]....
        /*0120*/ 	.word	0xffffffff


	//   ....[8]....
        /*0124*/ 	.word	0xffffffff


	//   ....[9]....
        /*0128*/ 	.word	0xffffffff


	//   ....[10]....
        /*012c*/ 	.word	0xffffffff


	//   ....[11]....
        /*0130*/ 	.word	0xffffffff


	//   ....[12]....
        /*0134*/ 	.word	0xffffffff


	//   ....[13]....
        /*0138*/ 	.word	0xffffffff


	//   ....[14]....
        /*013c*/ 	.word	0xffffffff


	//   ....[15]....
        /*0140*/ 	.word	0xffffffff


	//   ....[16]....
        /*0144*/ 	.word	0xffffffff


	//   ....[17]....
        /*0148*/ 	.word	0xffffffff


	//   ....[18]....
        /*014c*/ 	.word	0xffffffff


	//   ....[19]....
        /*0150*/ 	.word	0xffffffff


	//   ....[20]....
        /*0154*/ 	.word	0xffffffff


	//   ....[21]....
        /*0158*/ 	.word	0xffffffff


	//   ....[22]....
        /*015c*/ 	.word	0xffffffff


	//   ....[23]....
        /*0160*/ 	.word	0xffffffff


	//   ....[24]....
        /*0164*/ 	.word	0xffffffff


	//   ....[25]....
        /*0168*/ 	.word	0xffffffff


	//   ....[26]....
        /*016c*/ 	.word	0xffffffff


	//   ....[27]....
        /*0170*/ 	.word	0xffffffff


	//   ....[28]....
        /*0174*/ 	.word	0xffffffff


	//   ....[29]....
        /*0178*/ 	.word	0xffffffff


	//   ....[30]....
        /*017c*/ 	.word	0xffffffff


	//   ....[31]....
        /*0180*/ 	.word	0xffffffff


	//   ....[32]....
        /*0184*/ 	.word	0xffffffff


	//   ....[33]....
        /*0188*/ 	.word	0xffffffff


	//   ....[34]....
        /*018c*/ 	.word	0xffffffff


	//   ....[35]....
        /*0190*/ 	.word	0xffffffff


	//   ....[36]....
        /*0194*/ 	.word	0xffffffff


	//   ....[37]....
        /*0198*/ 	.word	0xffffffff


	//   ....[38]....
        /*019c*/ 	.word	0xffffffff


	//   ....[39]....
        /*01a0*/ 	.word	0xffffffff


	//   ....[40]....
        /*01a4*/ 	.word	0xffffffff


	//   ....[41]....
        /*01a8*/ 	.word	0xffffffff


	//   ....[42]....
        /*01ac*/ 	.word	0xffffffff


	//   ....[43]....
        /*01b0*/ 	.word	0xffffffff


	//   ....[44]....
        /*01b4*/ 	.word	0xffffffff


	//   ....[45]....
        /*01b8*/ 	.word	0xffffffff


	//   ....[46]....
        /*01bc*/ 	.word	0xffffffff


	//   ....[47]....
        /*01c0*/ 	.word	0xffffffff


	//   ....[48]....
        /*01c4*/ 	.word	0xffffffff


	//   ....[49]....
        /*01c8*/ 	.word	0xffffffff


	//   ....[50]....
        /*01cc*/ 	.word	0xffffffff


	//   ....[51]....
        /*01d0*/ 	.word	0xffffffff


	//   ....[52]....
        /*01d4*/ 	.word	0xffffffff


	//   ....[53]....
        /*01d8*/ 	.word	0xffffffff


	//   ....[54]....
        /*01dc*/ 	.word	0xffffffff


	//   ....[55]....
        /*01e0*/ 	.word	0xffffffff


	//   ....[56]....
        /*01e4*/ 	.word	0xffffffff


	//   ....[57]....
        /*01e8*/ 	.word	0xffffffff


	//   ....[58]....
        /*01ec*/ 	.word	0xffffffff


	//   ....[59]....
        /*01f0*/ 	.word	0xffffffff


	//   ....[60]....
        /*01f4*/ 	.word	0xffffffff


	//   ....[61]....
        /*01f8*/ 	.word	0xffffffff


	//   ....[62]....
        /*01fc*/ 	.word	0xffffffff


	//   ....[63]....
        /*0200*/ 	.word	0xffffffff


	//   ....[64]....
        /*0204*/ 	.word	0xffffffff


	//   ....[65]....
        /*0208*/ 	.word	0xffffffff


	//   ....[66]....
        /*020c*/ 	.word	0xffffffff


	//   ....[67]....
        /*0210*/ 	.word	0xffffffff


	//   ....[68]....
        /*0214*/ 	.word	0xffffffff


	//   ....[69]....
        /*0218*/ 	.word	0xffffffff


	//   ....[70]....
        /*021c*/ 	.word	0xffffffff


	//   ....[71]....
        /*0220*/ 	.word	0xffffffff


	//   ....[72]....
        /*0224*/ 	.word	0xffffffff


	//   ....[73]....
        /*0228*/ 	.word	0xffffffff


	//   ....[74]....
        /*022c*/ 	.word	0xffffffff


	//   ....[75]....
        /*0230*/ 	.word	0xffffffff


	//   ....[76]....
        /*0234*/ 	.word	0xffffffff


	//   ....[77]....
        /*0238*/ 	.word	0xffffffff


	//   ....[78]....
        /*023c*/ 	.word	0xffffffff


	//   ....[79]....
        /*0240*/ 	.word	0xffffffff


	//   ....[80]....
        /*0244*/ 	.word	0xffffffff


	//   ....[81]....
        /*0248*/ 	.word	0xffffffff


	//   ....[82]....
        /*024c*/ 	.word	0xffffffff


	//   ....[83]....
        /*0250*/ 	.word	0xffffffff


	//   ....[84]....
        /*0254*/ 	.word	0xffffffff


	//   ....[85]....
        /*0258*/ 	.word	0xffffffff


	//   ....[86]....
        /*025c*/ 	.word	0xffffffff


	//   ....[87]....
        /*0260*/ 	.word	0xffffffff


	//   ....[88]....
        /*0264*/ 	.word	0xffffffff


	//   ....[89]....
        /*0268*/ 	.word	0xffffffff


	//   ....[90]....
        /*026c*/ 	.word	0xffffffff


	//   ....[91]....
        /*0270*/ 	.word	0xffffffff


	//   ....[92]....
        /*0274*/ 	.word	0xffffffff


	//   ....[93]....
        /*0278*/ 	.word	0xffffffff


	//   ....[94]....
        /*027c*/ 	.word	0xffffffff


	//   ....[95]....
        /*0280*/ 	.word	0xffffffff


	//   ....[96]....
        /*0284*/ 	.word	0xffffffff


	//   ....[97]....
        /*0288*/ 	.word	0xffffffff


	//   ....[98]....
        /*028c*/ 	.word	0x0500000f


	//   ....[99]....
        /*0290*/ 	.word	0x0500000f


	//   ....[100]....
        /*0294*/ 	.word	0x0500000f


	//   ....[101]....
        /*0298*/ 	.word	0x0500000f


	//   ....[102]....
        /*029c*/ 	.word	0x0500000f


	//   ....[103]....
        /*02a0*/ 	.word	0x0500000f


	//   ....[104]....
        /*02a4*/ 	.word	0x0500000f


	//   ....[105]....
        /*02a8*/ 	.word	0x0500000f


	//   ....[106]....
        /*02ac*/ 	.word	0x0500000f


	//   ....[107]....
        /*02b0*/ 	.word	0x0500000f


	//   ....[108]....
        /*02b4*/ 	.word	0x0500000f


	//   ....[109]....
        /*02b8*/ 	.word	0x0500000f


	//   ....[110]....
        /*02bc*/ 	.word	0x0500000f


	//   ....[111]....
        /*02c0*/ 	.word	0x0500000f


	//   ....[112]....
        /*02c4*/ 	.word	0x0500000f


	//   ....[113]....
        /*02c8*/ 	.word	0x0500000f


	//   ....[114]....
        /*02cc*/ 	.word	0x0500000f


	//   ....[115]....
        /*02d0*/ 	.word	0x0500000f


	//   ....[116]....
        /*02d4*/ 	.word	0x0500000f


	//   ....[117]....
        /*02d8*/ 	.word	0x0500000f


	//   ....[118]....
        /*02dc*/ 	.word	0x0500000f


	//   ....[119]....
        /*02e0*/ 	.word	0x0500000f


	//   ....[120]....
        /*02e4*/ 	.word	0x0500000f


	//   ....[121]....
        /*02e8*/ 	.word	0x0500000f


	//   ....[122]....
        /*02ec*/ 	.word	0x0500000f


	//   ....[123]....
        /*02f0*/ 	.word	0x0500000f


	//   ....[124]....
        /*02f4*/ 	.word	0x0500000f


	//   ....[125]....
        /*02f8*/ 	.word	0x0500000f


	//   ....[126]....
        /*02fc*/ 	.word	0x0500000f


	//   ....[127]....
        /*0300*/ 	.word	0x0500000f


	//   ....[128]....
        /*0304*/ 	.word	0x0500000f


	//   ....[129]....
        /*0308*/ 	.word	0x0500000f


	//   ....[130]....
        /*030c*/ 	.word	0x0500000f


	//   ....[131]....
        /*0310*/ 	.word	0x0500000f


	//   ....[132]....
        /*0314*/ 	.word	0x0500000f


	//   ....[133]....
        /*0318*/ 	.word	0x0500000f


	//   ....[134]....
        /*031c*/ 	.word	0x0500000f


	//   ....[135]....
        /*0320*/ 	.word	0x0500000f


	//   ....[136]....
        /*0324*/ 	.word	0x0500000f


	//   ....[137]....
        /*0328*/ 	.word	0x0500000f


	//   ....[138]....
        /*032c*/ 	.word	0x0500000f


	//   ....[139]....
        /*0330*/ 	.word	0x0500000f


	//   ....[140]....
        /*0334*/ 	.word	0x0500000f


	//   ....[141]....
        /*0338*/ 	.word	0x0500000f


	//   ....[142]....
        /*033c*/ 	.word	0x0500000f


	//   ....[143]....
        /*0340*/ 	.word	0x0500000f


	//   ....[144]....
        /*0344*/ 	.word	0x0500000f


	//   ....[145]....
        /*0348*/ 	.word	0x0500000f


	//   ....[146]....
        /*034c*/ 	.word	0x0500000f


	//   ....[147]....
        /*0350*/ 	.word	0x0500000f


	//   ....[148]....
        /*0354*/ 	.word	0x0500000f


	//   ....[149]....
        /*0358*/ 	.word	0xffffffff


	//   ....[150]....
        /*035c*/ 	.word	0xffffffff


	//   ....[151]....
        /*0360*/ 	.word	0xffffffff


	//   ....[152]....
        /*0364*/ 	.word	0xffffffff


	//   ....[153]....
        /*0368*/ 	.word	0xffffffff


	//   ....[154]....
        /*036c*/ 	.word	0xffffffff


	//   ....[155]....
        /*0370*/ 	.word	0xffffffff


	//   ....[156]....
        /*0374*/ 	.word	0xffffffff


	//----- nvinfo : EIATTR_COOP_GROUP_INSTR_OFFSETS
	.align		4
.L_798:
        /*0378*/ 	.byte	0x04, 0x28
        /*037a*/ 	.short	(.L_800 - .L_799)


	//   ....[0]....
.L_799:
        /*037c*/ 	.word	0x00000080


	//   ....[1]....
        /*0380*/ 	.word	0x00000090


	//   ....[2]....
        /*0384*/ 	.word	0x000002b0


	//   ....[3]....
        /*0388*/ 	.word	0x00000410


	//   ....[4]....
        /*038c*/ 	.word	0x00000530


	//   ....[5]....
        /*0390*/ 	.word	0x00000690


	//   ....[6]....
        /*0394*/ 	.word	0x000021c0


	//   ....[7]....
        /*0398*/ 	.word	0x00009c50


	//   ....[8]....
        /*039c*/ 	.word	0x0000bd40


	//   ....[9]....
        /*03a0*/ 	.word	0x0000d020


	//   ....[10]....
        /*03a4*/ 	.word	0x0000d5a0


	//   ....[11]....
        /*03a8*/ 	.word	0x0000e2e0


	//   ....[12]....
        /*03ac*/ 	.word	0x0000e3d0


	//   ....[13]....
        /*03b0*/ 	.word	0x0000e820


	//   ....[14]....
        /*03b4*/ 	.word	0x0000e8f0


	//   ....[15]....
        /*03b8*/ 	.word	0x00011450


	//   ....[16]....
        /*03bc*/ 	.word	0x00012db0


	//   ....[17]....
        /*03c0*/ 	.word	0x00014450


	//   ....[18]....
        /*03c4*/ 	.word	0x00014490


	//   ....[19]....
        /*03c8*/ 	.word	0x000144d0


	//   ....[20]....
        /*03cc*/ 	.word	0x000144f0


	//   ....[21]....
        /*03d0*/ 	.word	0x00018b70


	//   ....[22]....
        /*03d4*/ 	.word	0x00019f30


	//   ....[23]....
        /*03d8*/ 	.word	0x0001b250


	//   ....[24]....
        /*03dc*/ 	.word	0x0001b7c0


	//   ....[25]....
        /*03e0*/ 	.word	0x0001c3b0


	//   ....[26]....
        /*03e4*/ 	.word	0x0001c400


	//   ....[27]....
        /*03e8*/ 	.word	0x0001c440


	//   ....[28]....
        /*03ec*/ 	.word	0x0001c460


	//   ....[29]....
        /*03f0*/ 	.word	0x00020b60


	//   ....[30]....
        /*03f4*/ 	.word	0x00020cf0


	//   ....[31]....
        /*03f8*/ 	.word	0x00020d10


	//   ....[32]....
        /*03fc*/ 	.word	0x00020d50


	//   ....[33]....
        /*0400*/ 	.word	0x00020d70


	//   ....[34]....
        /*0404*/ 	.word	0x00022710


	//   ....[35]....
        /*0408*/ 	.word	0x000236e0


	//   ....[36]....
        /*040c*/ 	.word	0x00023710


	//   ....[37]....
        /*0410*/ 	.word	0x00023750


	//   ....[38]....
        /*0414*/ 	.word	0x00023760


	//   ....[39]....
        /*0418*/ 	.word	0x00023dc0


	//   ....[40]....
        /*041c*/ 	.word	0x00023dd0


	//   ....[41]....
        /*0420*/ 	.word	0x00024000


	//   ....[42]....
        /*0424*/ 	.word	0x00024020


	//   ....[43]....
        /*0428*/ 	.word	0x000249d0


	//   ....[44]....
        /*042c*/ 	.word	0x000249f0


	//   ....[45]....
        /*0430*/ 	.word	0x00024c30


	//   ....[46]....
        /*0434*/ 	.word	0x00024c50


	//   ....[47]....
        /*0438*/ 	.word	0x00024f40


	//   ....[48]....
        /*043c*/ 	.word	0x00026ac0


	//   ....[49]....
        /*0440*/ 	.word	0x00026ae0


	//   ....[50]....
        /*0444*/ 	.word	0x00026b00


	//   ....[51]....
        /*0448*/ 	.word	0x00026b50


	//   ....[52]....
        /*044c*/ 	.word	0x00026b80


	//   ....[53]....
        /*0450*/ 	.word	0x00026bd0


	//   ....[54]....
        /*0454*/ 	.word	0x00026c00


	//   ....[55]....
        /*0458*/ 	.word	0x00026c10


	//   ....[56]....
        /*045c*/ 	.word	0x000272b0


	//   ....[57]....
        /*0460*/ 	.word	0x000272e0


	//   ....[58]....
        /*0464*/ 	.word	0x00027330


	//   ....[59]....
        /*0468*/ 	.word	0x00027390


	//   ....[60]....
        /*046c*/ 	.word	0x000273b0


	//   ....[61]....
        /*0470*/ 	.word	0x00027430


	//   ....[62]....
        /*0474*/ 	.word	0x00027450


	//   ....[63]....
        /*0478*/ 	.word	0x00027470


	//   ....[64]....
        /*047c*/ 	.word	0x00027ac0


	//   ....[65]....
        /*0480*/ 	.word	0x00027af0


	//   ....[66]....
        /*0484*/ 	.word	0x00027b00


	//   ....[67]....
        /*0488*/ 	.word	0x00027ba0


	//   ....[68]....
        /*048c*/ 	.word	0x00027cb0


	//   ....[69]....
        /*0490*/ 	.word	0x00027cc0


	//   ....[70]....
        /*0494*/ 	.word	0x00027cd0


	//   ....[71]....
        /*0498*/ 	.word	0x00027de0


	//   ....[72]....
        /*049c*/ 	.word	0x00028370


	//   ....[73]....
        /*04a0*/ 	.word	0x000283a0


	//   ....[74]....
        /*04a4*/ 	.word	0x000283d0


	//   ....[75]....
        /*04a8*/ 	.word	0x00028430


	//   ....[76]....
        /*04ac*/ 	.word	0x00028580


	//   ....[77]....
        /*04b0*/ 	.word	0x000285a0


	//   ....[78]....
        /*04b4*/ 	.word	0x000285b0


	//   ....[79]....
        /*04b8*/ 	.word	0x00028700


	//   ....[80]....
        /*04bc*/ 	.word	0x00028f50


	//   ....[81]....
        /*04c0*/ 	.word	0x00028f70


	//   ....[82]....
        /*04c4*/ 	.word	0x00028f90


	//   ....[83]....
        /*04c8*/ 	.word	0x00028fc0


	//   ....[84]....
        /*04cc*/ 	.word	0x00028fd0


	//   ....[85]....
        /*04d0*/ 	.word	0x00029010


	//   ....[86]....
        /*04d4*/ 	.word	0x00029020


	//   ....[87]....
        /*04d8*/ 	.word	0x00029030


	//   ....[88]....
        /*04dc*/ 	.word	0x00029370


	//   ....[89]....
        /*04e0*/ 	.word	0x000293b0


	//   ....[90]....
        /*04e4*/ 	.word	0x000293d0


	//   ....[91]....
        /*04e8*/ 	.word	0x00029430


	//   ....[92]....
        /*04ec*/ 	.word	0x00029460


	//   ....[93]....
        /*04f0*/ 	.word	0x00029510


	//   ....[94]....
        /*04f4*/ 	.word	0x00029530


	//   ....[95]....
        /*04f8*/ 	.word	0x00029540


	//   ....[96]....
        /*04fc*/ 	.word	0x00029b70


	//   ....[97]....
        /*0500*/ 	.word	0x00029d50


	//   ....[98]....
        /*0504*/ 	.word	0x0002a2f0


	//   ....[99]....
        /*0508*/ 	.word	0x0002a3d0


	//   ....[100]....
        /*050c*/ 	.word	0x0002a470


	//   ....[101]....
        /*0510*/ 	.word	0x0002a4d0


	//   ....[102]....
        /*0514*/ 	.word	0x0002a590


	//   ....[103]....
        /*0518*/ 	.word	0x0002a600


	//   ....[104]....
        /*051c*/ 	.word	0x0002a6c0


	//   ....[105]....
        /*0520*/ 	.word	0x0002a730


	//   ....[106]....
        /*0524*/ 	.word	0x0002a7e0


	//   ....[107]....
        /*0528*/ 	.word	0x0002a880


	//   ....[108]....
        /*052c*/ 	.word	0x0002a900


	//   ....[109]....
        /*0530*/ 	.word	0x0002a960


	//   ....[110]....
        /*0534*/ 	.word	0x0002aa40


	//   ....[111]....
        /*0538*/ 	.word	0x0002aab0


	//   ....[112]....
        /*053c*/ 	.word	0x0002ab90


	//   ....[113]....
        /*0540*/ 	.word	0x0002abf0


	//   ....[114]....
        /*0544*/ 	.word	0x0002aca0


	//   ....[115]....
        /*0548*/ 	.word	0x0002ad30


	//   ....[116]....
        /*054c*/ 	.word	0x0002add0


	//   ....[117]....
        /*0550*/ 	.word	0x0002aef0


	//   ....[118]....
        /*0554*/ 	.word	0x0002afe0


	//   ....[119]....
        /*0558*/ 	.word	0x0002b190


	//   ....[120]....
        /*055c*/ 	.word	0x0002b1e0


	//   ....[121]....
        /*0560*/ 	.word	0x0002b2f0


	//   ....[122]....
        /*0564*/ 	.word	0x0002b3d0


	//   ....[123]....
        /*0568*/ 	.word	0x0002b540


	//   ....[124]....
        /*056c*/ 	.word	0x0002b640


	//   ....[125]....
        /*0570*/ 	.word	0x0002b860


	//   ....[126]....
        /*0574*/ 	.word	0x0002b8b0


	//   ....[127]....
        /*0578*/ 	.word	0x0002ba70


	//   ....[128]....
        /*057c*/ 	.word	0x0002bac0


	//   ....[129]....
        /*0580*/ 	.word	0x0002bc80


	//   ....[130]....
        /*0584*/ 	.word	0x0002bcd0


	//   ....[131]....
        /*0588*/ 	.word	0x0002bdb0


	//   ....[132]....
        /*058c*/ 	.word	0x0002be50


	//   ....[133]....
        /*0590*/ 	.word	0x0002beb0


	//   ....[134]....
        /*0594*/ 	.word	0x0002bf50


	//   ....[135]....
        /*0598*/ 	.word	0x0002bfb0


	//   ....[136]....
        /*059c*/ 	.word	0x0002c060


	//   ....[137]....
        /*05a0*/ 	.word	0x0002c0c0


	//   ....[138]....
        /*05a4*/ 	.word	0x0002c170


	//   ....[139]....
        /*05a8*/ 	.word	0x0002c250


	//   ....[140]....
        /*05ac*/ 	.word	0x0002c330


	//   ....[141]....
        /*05b0*/ 	.word	0x0002c410


	//   ....[142]....
        /*05b4*/ 	.word	0x0002c520


	//   ....[143]....
        /*05b8*/ 	.word	0x0002c630


	//   ....[144]....
        /*05bc*/ 	.word	0x0002c710


	//   ....[145]....
        /*05c0*/ 	.word	0x0002c820


	//   ....[146]....
        /*05c4*/ 	.word	0x0002c900


	//   ....[147]....
        /*05c8*/ 	.word	0x0002c990


	//   ....[148]....
        /*05cc*/ 	.word	0x0002cab0


	//   ....[149]....
        /*05d0*/ 	.word	0x0002eab0


	//   ....[150]....
        /*05d4*/ 	.word	0x00030280


	//   ....[151]....
        /*05d8*/ 	.word	0x00030890


	//   ....[152]....
        /*05dc*/ 	.word	0x000315d0


	//   ....[153]....
        /*05e0*/ 	.word	0x00031620


	//   ....[154]....
        /*05e4*/ 	.word	0x00031680


	//   ....[155]....
        /*05e8*/ 	.word	0x000316a0


	//   ....[156]....
        /*05ec*/ 	.word	0x0003e7c0


	//----- nvinfo : EIATTR_REG_RECONFIG
	.align		4
.L_800:
        /*05f0*/ 	.byte	0x01, 0x54
	.zero		2


	//----- nvinfo : EIATTR_SYSCALL_OFFSETS
	.align		4
        /*05f4*/ 	.byte	0x04, 0x46
        /*05f6*/ 	.short	(.L_802 - .L_801)


	//   ....[0]....
.L_801:
        /*05f8*/ 	.word	0x0000a200


	//   ....[1]....
        /*05fc*/ 	.word	0x00026210


	//   ....[2]....
        /*0600*/ 	.word	0x00026360


	//   ....[3]....
        /*0604*/ 	.word	0x00026450


	//   ....[4]....
        /*0608*/ 	.word	0x00026f00


	//   ....[5]....
        /*060c*/ 	.word	0x00027790


	//----- nvinfo : EIATTR_MBARRIER_INSTR_OFFSETS
	.align		4
.L_802:
        /*0610*/ 	.byte	0x04, 0x39
        /*0612*/ 	.short	(.L_804 - .L_803)


	//   ....[0]....
.L_803:
        /*0614*/ 	.word	0x00000190
        /*0618*/ 	.word	0x000000ff
        /*061c*/ 	.word	0x00038800
        /*0620*/ 	.short	0x0100
        /*0622*/ 	.byte	0x08
	.zero		1


	//   ....[1]....
        /*0624*/ 	.word	0x000001a0
        /*0628*/ 	.word	0x000000ff
        /*062c*/ 	.word	0x00038810
        /*0630*/ 	.short	0x0100
        /*0632*/ 	.byte	0x08
	.zero		1


	//   ....[2]....
        /*0634*/ 	.word	0x000001b0
        /*0638*/ 	.word	0x000000ff
        /*063c*/ 	.word	0x00038820
        /*0640*/ 	.short	0x0100
        /*0642*/ 	.byte	0x08
	.zero		1


	//   ....[3]....
        /*0644*/ 	.word	0x00000260
        /*0648*/ 	.word	0x000000ff
        /*064c*/ 	.word	0x00038830
        /*0650*/ 	.short	0x0100
        /*0652*/ 	.byte	0x06
	.zero		1


	//   ....[4]....
        /*0654*/ 	.word	0x00000270
        /*0658*/ 	.word	0x000000ff
        /*065c*/ 	.word	0x00038840
        /*0660*/ 	.short	0x0100
        /*0662*/ 	.byte	0x06
	.zero		1


	//   ....[5]....
        /*0664*/ 	.word	0x00000280
        /*0668*/ 	.word	0x000000ff
        /*066c*/ 	.word	0x00038838
        /*0670*/ 	.short	0x0100
        /*0672*/ 	.byte	0x06
	.zero		1


	//   ....[6]....
        /*0674*/ 	.word	0x00000290
        /*0678*/ 	.word	0x000000ff
        /*067c*/ 	.word	0x00038848
        /*0680*/ 	.short	0x0100
        /*0682*/ 	.byte	0x06
	.zero		1


	//   ....[7]....
        /*0684*/ 	.word	0x000003c0
        /*0688*/ 	.word	0x000000ff
        /*068c*/ 	.word	0x00038850
        /*0690*/ 	.short	0x0100
        /*0692*/ 	.byte	0x08
	.zero		1


	//   ....[8]....
        /*0694*/ 	.word	0x000003d0
        /*0698*/ 	.word	0x000000ff
        /*069c*/ 	.word	0x00038860
        /*06a0*/ 	.short	0x0100
        /*06a2*/ 	.byte	0x08
	.zero		1


	//   ....[9]....
        /*06a4*/ 	.word	0x000003e0
        /*06a8*/ 	.word	0x000000ff
        /*06ac*/ 	.word	0x00038858
        /*06b0*/ 	.short	0x0100
        /*06b2*/ 	.byte	0x08
	.zero		1


	//   ....[10]....
        /*06b4*/ 	.word	0x000003f0
        /*06b8*/ 	.word	0x000000ff
        /*06bc*/ 	.word	0x00038868
        /*06c0*/ 	.short	0x0100
        /*06c2*/ 	.byte	0x08
	.zero		1


	//   ....[11]....
        /*06c4*/ 	.word	0x000004e0
        /*06c8*/ 	.word	0x000000ff
        /*06cc*/ 	.word	0x00038870
        /*06d0*/ 	.short	0x0100
        /*06d2*/ 	.byte	0x06
	.zero		1


	//   ....[12]....
        /*06d4*/ 	.word	0x000004f0
        /*06d8*/ 	.word	0x000000ff
        /*06dc*/ 	.word	0x00038880
        /*06e0*/ 	.short	0x0100
        /*06e2*/ 	.byte	0x06
	.zero		1


	//   ....[13]....
        /*06e4*/ 	.word	0x00000500
        /*06e8*/ 	.word	0x000000ff
        /*06ec*/ 	.word	0x00038878
        /*06f0*/ 	.short	0x0100
        /*06f2*/ 	.byte	0x06
	.zero		1


	//   ....[14]....
        /*06f4*/ 	.word	0x00000510
        /*06f8*/ 	.word	0x000000ff
        /*06fc*/ 	.word	0x00038888
        /*0700*/ 	.short	0x0100
        /*0702*/ 	.byte	0x06
	.zero		1


	//   ....[15]....
        /*0704*/ 	.word	0x00000640
        /*0708*/ 	.word	0x000000ff
        /*070c*/ 	.word	0x00038890
        /*0710*/ 	.short	0x0100
        /*0712*/ 	.byte	0x08
	.zero		1


	//   ....[16]....
        /*0714*/ 	.word	0x00000650
        /*0718*/ 	.word	0x000000ff
        /*071c*/ 	.word	0x000388a0
        /*0720*/ 	.short	0x0100
        /*0722*/ 	.byte	0x08
	.zero		1


	//   ....[17]....
        /*0724*/ 	.word	0x00000660
        /*0728*/ 	.word	0x000000ff
        /*072c*/ 	.word	0x00038898
        /*0730*/ 	.short	0x0100
        /*0732*/ 	.byte	0x08
	.zero		1


	//   ....[18]....
        /*0734*/ 	.word	0x00000670
        /*0738*/ 	.word	0x000000ff
        /*073c*/ 	.word	0x000388a8
        /*0740*/ 	.short	0x0100
        /*0742*/ 	.byte	0x08
	.zero		1


	//   ....[19]....
        /*0744*/ 	.word	0x000007d0
        /*0748*/ 	.word	0x000000ff
        /*074c*/ 	.word	0x000388b0
        /*0750*/ 	.short	0x0100
        /*0752*/ 	.byte	0x08
	.zero		1


	//   ....[20]....
        /*0754*/ 	.word	0x000007e0
        /*0758*/ 	.word	0x000000ff
        /*075c*/ 	.word	0x000388c0
        /*0760*/ 	.short	0x0100
        /*0762*/ 	.byte	0x08
	.zero		1


	//   ....[21]....
        /*0764*/ 	.word	0x000007f0
        /*0768*/ 	.word	0x000000ff
        /*076c*/ 	.word	0x000388b8
        /*0770*/ 	.short	0x0100
        /*0772*/ 	.byte	0x08
	.zero		1


	//   ....[22]....
        /*0774*/ 	.word	0x00000800
        /*0778*/ 	.word	0x000000ff
        /*077c*/ 	.word	0x000388c8
        /*0780*/ 	.short	0x0100
        /*0782*/ 	.byte	0x08
	.zero		1


	//   ....[23]....
        /*0784*/ 	.word	0x00004570
        /*0788*/ 	.word	0x00000004
        /*078c*/ 	.word	0x00000000
        /*0790*/ 	.short	0x0101
        /*0792*/ 	.byte	0x3f
	.zero		1


	//   ....[24]....
        /*0794*/ 	.word	0x00008300
        /*0798*/ 	.word	0x00000006
        /*079c*/ 	.word	0x00000000
        /*07a0*/ 	.short	0x0101
        /*07a2*/ 	.byte	0x3f
	.zero		1


	//   ....[25]....
        /*07a4*/ 	.word	0x0000a720
        /*07a8*/ 	.word	0x000000ff
        /*07ac*/ 	.word	0x00038800
        /*07b0*/ 	.short	0x010a
        /*07b2*/ 	.byte	0x2c
	.zero		1


	//   ....[26]....
        /*07b4*/ 	.word	0x0000aba0
        /*07b8*/ 	.word	0x00000014
        /*07bc*/ 	.word	0x00000000
        /*07c0*/ 	.short	0x010a
        /*07c2*/ 	.byte	0x3f
	.zero		1


	//   ....[27]....
        /*07c4*/ 	.word	0x0000ac00
        /*07c8*/ 	.word	0x00000014
        /*07cc*/ 	.word	0x00000000
        /*07d0*/ 	.short	0x010a
        /*07d2*/ 	.byte	0x3f
	.zero		1


	//   ....[28]....
        /*07d4*/ 	.word	0x0000afb0
        /*07d8*/ 	.word	0x000000ff
        /*07dc*/ 	.word	0x00038810
        /*07e0*/ 	.short	0x010a
        /*07e2*/ 	.byte	0x2c
	.zero		1


	//   ....[29]....
        /*07e4*/ 	.word	0x0000b0b0
        /*07e8*/ 	.word	0x0000000c
        /*07ec*/ 	.word	0x00000000
        /*07f0*/ 	.short	0x010a
        /*07f2*/ 	.byte	0x3f
	.zero		1


	//   ....[30]....
        /*07f4*/ 	.word	0x0000b110
        /*07f8*/ 	.word	0x0000000c
        /*07fc*/ 	.word	0x00000000
        /*0800*/ 	.short	0x010a
        /*0802*/ 	.byte	0x3f
	.zero		1


	//   ....[31]....
        /*0804*/ 	.word	0x0000cd00
        /*0808*/ 	.word	0x00000003
        /*080c*/ 	.word	0x00000000
        /*0810*/ 	.short	0x0101
        /*0812*/ 	.byte	0x3f
	.zero		1


	//   ....[32]....
        /*0814*/ 	.word	0x00011560
        /*0818*/ 	.word	0x00000000
        /*081c*/ 	.word	0x00000000
        /*0820*/ 	.short	0x0101
        /*0822*/ 	.byte	0x3f
	.zero		1


	//   ....[33]....
        /*0824*/ 	.word	0x00011cd0
        /*0828*/ 	.word	0x00000006
        /*082c*/ 	.word	0x00000000
        /*0830*/ 	.short	0x010a
        /*0832*/ 	.byte	0x3f
	.zero		1


	//   ....[34]....
        /*0834*/ 	.word	0x00011d70
        /*0838*/ 	.word	0x00000008
        /*083c*/ 	.word	0x00000000
        /*0840*/ 	.short	0x010a
        /*0842*/ 	.byte	0x3f
	.zero		1


	//   ....[35]....
        /*0844*/ 	.word	0x00012190
        /*0848*/ 	.word	0x0000000e
        /*084c*/ 	.word	0x00000000
        /*0850*/ 	.short	0x010a
        /*0852*/ 	.byte	0x3f
	.zero		1


	//   ....[36]....
        /*0854*/ 	.word	0x000121f0
        /*0858*/ 	.word	0x0000000e
        /*085c*/ 	.word	0x00000000
        /*0860*/ 	.short	0x010a
        /*0862*/ 	.byte	0x3f
	.zero		1


	//   ....[37]....
        /*0864*/ 	.word	0x00013de0
        /*0868*/ 	.word	0x00000003
        /*086c*/ 	.word	0x00000000
        /*0870*/ 	.short	0x0101
        /*0872*/ 	.byte	0x3f
	.zero		1


	//   ....[38]....
        /*0874*/ 	.word	0x00018c80
        /*0878*/ 	.word	0x00000003
        /*087c*/ 	.word	0x00000000
        /*0880*/ 	.short	0x0101
        /*0882*/ 	.byte	0x3f
	.zero		1


	//   ....[39]....
        /*0884*/ 	.word	0x00018e50
        /*0888*/ 	.word	0x00000006
        /*088c*/ 	.word	0x00000000
        /*0890*/ 	.short	0x010a
        /*0892*/ 	.byte	0x3f
	.zero		1


	//   ....[40]....
        /*0894*/ 	.word	0x00018ef0
        /*0898*/ 	.word	0x00000008
        /*089c*/ 	.word	0x00000000
        /*08a0*/ 	.short	0x010a
        /*08a2*/ 	.byte	0x3f
	.zero		1


	//   ....[41]....
        /*08a4*/ 	.word	0x00019310
        /*08a8*/ 	.word	0x0000000e
        /*08ac*/ 	.word	0x00000000
        /*08b0*/ 	.short	0x010a
        /*08b2*/ 	.byte	0x3f
	.zero		1


	//   ....[42]....
        /*08b4*/ 	.word	0x00019370
        /*08b8*/ 	.word	0x0000000e
        /*08bc*/ 	.word	0x00000000
        /*08c0*/ 	.short	0x010a
        /*08c2*/ 	.byte	0x3f
	.zero		1


	//   ....[43]....
        /*08c4*/ 	.word	0x0001af60
        /*08c8*/ 	.word	0x00000003
        /*08cc*/ 	.word	0x00000000
        /*08d0*/ 	.short	0x0101
        /*08d2*/ 	.byte	0x3f
	.zero		1


	//   ....[44]....
        /*08d4*/ 	.word	0x00020c70
        /*08d8*/ 	.word	0x00000003
        /*08dc*/ 	.word	0x00000000
        /*08e0*/ 	.short	0x0101
        /*08e2*/ 	.byte	0x3f
	.zero		1


	//   ....[45]....
        /*08e4*/ 	.word	0x00023da0
        /*08e8*/ 	.word	0x000000ff
        /*08ec*/ 	.word	0x00000000
        /*08f0*/ 	.short	0x0101
        /*08f2*/ 	.byte	0x05
	.zero		1


	//   ....[46]....
        /*08f4*/ 	.word	0x00026870
        /*08f8*/ 	.word	0x0000001b
        /*08fc*/ 	.word	0x00038840
        /*0900*/ 	.short	0x010a
        /*0902*/ 	.byte	0x3f
	.zero		1


	//   ....[47]....
        /*0904*/ 	.word	0x00026ce0
        /*0908*/ 	.word	0x0000001b
        /*090c*/ 	.word	0x00038830
        /*0910*/ 	.short	0x0107
        /*0912*/ 	.byte	0x3f
	.zero		1


	//   ....[48]....
        /*0914*/ 	.word	0x00026d90
        /*0918*/ 	.word	0x0000001b
        /*091c*/ 	.word	0x00038830
        /*0920*/ 	.short	0x0101
        /*0922*/ 	.byte	0x3f
	.zero		1


	//   ....[49]....
        /*0924*/ 	.word	0x00027560
        /*0928*/ 	.word	0x00000011
        /*092c*/ 	.word	0x00038800
        /*0930*/ 	.short	0x0107
        /*0932*/ 	.byte	0x3f
	.zero		1


	//   ....[50]....
        /*0934*/ 	.word	0x00027600
        /*0938*/ 	.word	0x00000011
        /*093c*/ 	.word	0x00038800
        /*0940*/ 	.short	0x0101
        /*0942*/ 	.byte	0x3f
	.zero		1


	//   ....[51]....
        /*0944*/ 	.word	0x00027fc0
        /*0948*/ 	.word	0x00000011
        /*094c*/ 	.word	0x00038810
        /*0950*/ 	.short	0x0107
        /*0952*/ 	.byte	0x3f
	.zero		1


	//   ....[52]....
        /*0954*/ 	.word	0x000280b0
        /*0958*/ 	.word	0x00000011
        /*095c*/ 	.word	0x00038810
        /*0960*/ 	.short	0x0101
        /*0962*/ 	.byte	0x3f
	.zero		1


	//   ....[53]....
        /*0964*/ 	.word	0x000280d0
        /*0968*/ 	.word	0x00000011
        /*096c*/ 	.word	0x00038820
        /*0970*/ 	.short	0x010a
        /*0972*/ 	.byte	0x3f
	.zero		1


	//   ....[54]....
        /*0974*/ 	.word	0x00028150
        /*0978*/ 	.word	0x0000001b
        /*097c*/ 	.word	0x00038860
        /*0980*/ 	.short	0x010a
        /*0982*/ 	.byte	0x3f
	.zero		1


	//   ....[55]....
        /*0984*/ 	.word	0x000289c0
        /*0988*/ 	.word	0x0000001b
        /*098c*/ 	.word	0x00038850
        /*0990*/ 	.short	0x0107
        /*0992*/ 	.byte	0x3f
	.zero		1


	//   ....[56]....
        /*0994*/ 	.word	0x00028a80
        /*0998*/ 	.word	0x0000001b
        /*099c*/ 	.word	0x00038850
        /*09a0*/ 	.short	0x0101
        /*09a2*/ 	.byte	0x3f
	.zero		1


	//   ....[57]....
        /*09a4*/ 	.word	0x00028db0
        /*09a8*/ 	.word	0x00000008
        /*09ac*/ 	.word	0x00038840
        /*09b0*/ 	.short	0x010a
        /*09b2*/ 	.byte	0x3f
	.zero		1


	//   ....[58]....
        /*09b4*/ 	.word	0x000290e0
        /*09b8*/ 	.word	0x00000008
        /*09bc*/ 	.word	0x00038830
        /*09c0*/ 	.short	0x0107
        /*09c2*/ 	.byte	0x3f
	.zero		1


	//   ....[59]....
        /*09c4*/ 	.word	0x00029190
        /*09c8*/ 	.word	0x00000008
        /*09cc*/ 	.word	0x00038830
        /*09d0*/ 	.short	0x0101
        /*09d2*/ 	.byte	0x3f
	.zero		1


	//   ....[60]....
        /*09d4*/ 	.word	0x000291c0
        /*09d8*/ 	.word	0x00000008
        /*09dc*/ 	.word	0x00038860
        /*09e0*/ 	.short	0x010a
        /*09e2*/ 	.byte	0x3f
	.zero		1


	//   ....[61]....
        /*09e4*/ 	.word	0x00029840
        /*09e8*/ 	.word	0x00000008
        /*09ec*/ 	.word	0x00038850
        /*09f0*/ 	.short	0x0107
        /*09f2*/ 	.byte	0x3f
	.zero		1


	//   ....[62]....
        /*09f4*/ 	.word	0x000298f0
        /*09f8*/ 	.word	0x00000008
        /*09fc*/ 	.word	0x00038850
        /*0a00*/ 	.short	0x0101
        /*0a02*/ 	.byte	0x3f
	.zero		1


	//   ....[63]....
        /*0a04*/ 	.word	0x00029cd0
        /*0a08*/ 	.word	0x00000005
        /*0a0c*/ 	.word	0x00038820
        /*0a10*/ 	.short	0x010a
        /*0a12*/ 	.byte	0x3f
	.zero		1


	//   ....[64]....
        /*0a14*/ 	.word	0x00029e50
        /*0a18*/ 	.word	0x00000003
        /*0a1c*/ 	.word	0x00038840
        /*0a20*/ 	.short	0x010a
        /*0a22*/ 	.byte	0x3f
	.zero		1


	//   ....[65]....
        /*0a24*/ 	.word	0x00029ef0
        /*0a28*/ 	.word	0x00000005
        /*0a2c*/ 	.word	0x00038840
        /*0a30*/ 	.short	0x010a
        /*0a32*/ 	.byte	0x3f
	.zero		1


	//   ....[66]....
        /*0a34*/ 	.word	0x00029f30
        /*0a38*/ 	.word	0x00000003
        /*0a3c*/ 	.word	0x00038860
        /*0a40*/ 	.short	0x010a
        /*0a42*/ 	.byte	0x3f
	.zero		1


	//   ....[67]....
        /*0a44*/ 	.word	0x00029f70
        /*0a48*/ 	.word	0x00000005
        /*0a4c*/ 	.word	0x00038860
        /*0a50*/ 	.short	0x010a
        /*0a52*/ 	.byte	0x3f
	.zero		1


	//   ....[68]....
        /*0a54*/ 	.word	0x00029fe0
        /*0a58*/ 	.word	0x00000003
        /*0a5c*/ 	.word	0x00038800
        /*0a60*/ 	.short	0x010a
        /*0a62*/ 	.byte	0x3f
	.zero		1


	//   ....[69]....
        /*0a64*/ 	.word	0x0002a030
        /*0a68*/ 	.word	0x00000014
        /*0a6c*/ 	.word	0x00000000
        /*0a70*/ 	.short	0x010a
        /*0a72*/ 	.byte	0x3f
	.zero		1


	//   ....[70]....
        /*0a74*/ 	.word	0x0002a090
        /*0a78*/ 	.word	0x00000004
        /*0a7c*/ 	.word	0x00038810
        /*0a80*/ 	.short	0x010a
        /*0a82*/ 	.byte	0x3f
	.zero		1


	//   ....[71]....
        /*0a84*/ 	.word	0x0002a0e0
        /*0a88*/ 	.word	0x0000000c
        /*0a8c*/ 	.word	0x00000000
        /*0a90*/ 	.short	0x010a
        /*0a92*/ 	.byte	0x3f
	.zero		1


	//   ....[72]....
        /*0a94*/ 	.word	0x0002a130
        /*0a98*/ 	.word	0x00000008
        /*0a9c*/ 	.word	0x00000000
        /*0aa0*/ 	.short	0x010a
        /*0aa2*/ 	.byte	0x3f
	.zero		1


	//   ....[73]....
        /*0aa4*/ 	.word	0x0002a180
        /*0aa8*/ 	.word	0x0000000e
        /*0aac*/ 	.word	0x00000000
        /*0ab0*/ 	.short	0x010a
        /*0ab2*/ 	.byte	0x3f
	.zero		1


	//   ....[74]....
        /*0ab4*/ 	.word	0x0002a1d0
        /*0ab8*/ 	.word	0x00000008
        /*0abc*/ 	.word	0x00000000
        /*0ac0*/ 	.short	0x010a
        /*0ac2*/ 	.byte	0x3f
	.zero		1


	//   ....[75]....
        /*0ac4*/ 	.word	0x0002a220
        /*0ac8*/ 	.word	0x0000000e
        /*0acc*/ 	.word	0x00000000
        /*0ad0*/ 	.short	0x010a
        /*0ad2*/ 	.byte	0x3f
	.zero		1


	//   ....[76]....
        /*0ad4*/ 	.word	0x0002a320
        /*0ad8*/ 	.word	0x0000001b
        /*0adc*/ 	.word	0x00038840
        /*0ae0*/ 	.short	0x010a
        /*0ae2*/ 	.byte	0x3f
	.zero		1


	//   ....[77]....
        /*0ae4*/ 	.word	0x0002b440
        /*0ae8*/ 	.word	0x00000011
        /*0aec*/ 	.word	0x00038820
        /*0af0*/ 	.short	0x010a
        /*0af2*/ 	.byte	0x3f
	.zero		1


	//   ....[78]....
        /*0af4*/ 	.word	0x0002b490
        /*0af8*/ 	.word	0x0000001b
        /*0afc*/ 	.word	0x00038860
        /*0b00*/ 	.short	0x010a
        /*0b02*/ 	.byte	0x3f
	.zero		1


	//   ....[79]....
        /*0b04*/ 	.word	0x0002bd00
        /*0b08*/ 	.word	0x00000008
        /*0b0c*/ 	.word	0x00038840
        /*0b10*/ 	.short	0x010a
        /*0b12*/ 	.byte	0x3f
	.zero		1


	//   ....[80]....
        /*0b14*/ 	.word	0x0002c1a0
        /*0b18*/ 	.word	0x00000008
        /*0b1c*/ 	.word	0x00038860
        /*0b20*/ 	.short	0x010a
        /*0b22*/ 	.byte	0x3f
	.zero		1


	//   ....[81]....
        /*0b24*/ 	.word	0x0002c9d0
        /*0b28*/ 	.word	0x00000005
        /*0b2c*/ 	.word	0x00038820
        /*0b30*/ 	.short	0x010a
        /*0b32*/ 	.byte	0x3f
	.zero		1


	//   ....[82]....
        /*0b34*/ 	.word	0x0002cb70
        /*0b38*/ 	.word	0x00000003
        /*0b3c*/ 	.word	0x00038840
        /*0b40*/ 	.short	0x010a
        /*0b42*/ 	.byte	0x3f
	.zero		1


	//   ....[83]....
        /*0b44*/ 	.word	0x0002cbc0
        /*0b48*/ 	.word	0x00000005
        /*0b4c*/ 	.word	0x00038840
        /*0b50*/ 	.short	0x010a
        /*0b52*/ 	.byte	0x3f
	.zero		1


	//   ....[84]....
        /*0b54*/ 	.word	0x0002cc10
        /*0b58*/ 	.word	0x00000003
        /*0b5c*/ 	.word	0x00038860
        /*0b60*/ 	.short	0x010a
        /*0b62*/ 	.byte	0x3f
	.zero		1


	//   ....[85]....
        /*0b64*/ 	.word	0x0002cfd0
        /*0b68*/ 	.word	0x0000001a
        /*0b6c*/ 	.word	0x00000000
        /*0b70*/ 	.short	0x010a
        /*0b72*/ 	.byte	0x3f
	.zero		1


	//   ....[86]....
        /*0b74*/ 	.word	0x0002d110
        /*0b78*/ 	.word	0x0000000b
        /*0b7c*/ 	.word	0x00000000
        /*0b80*/ 	.short	0x010a
        /*0b82*/ 	.byte	0x3f
	.zero		1


	//   ....[87]....
        /*0b84*/ 	.word	0x0002d770
        /*0b88*/ 	.word	0x0000003a
        /*0b8c*/ 	.word	0x00000000
        /*0b90*/ 	.short	0x010a
        /*0b92*/ 	.byte	0x3f
	.zero		1


	//   ....[88]....
        /*0b94*/ 	.word	0x0002d8b0
        /*0b98*/ 	.word	0x00000038
        /*0b9c*/ 	.word	0x00000000
        /*0ba0*/ 	.short	0x010a
        /*0ba2*/ 	.byte	0x3f
	.zero		1


	//   ....[89]....
        /*0ba4*/ 	.word	0x0002fdd0
        /*0ba8*/ 	.word	0x0000000b
        /*0bac*/ 	.word	0x00000000
        /*0bb0*/ 	.short	0x0101
        /*0bb2*/ 	.byte	0x3f
	.zero		1


	//   ....[90]....
        /*0bb4*/ 	.word	0x0003e970
        /*0bb8*/ 	.word	0x00000007
        /*0bbc*/ 	.word	0x00000000
        /*0bc0*/ 	.short	0x0101
        /*0bc2*/ 	.byte	0x3f
	.zero		1


	//   ....[91]....
        /*0bc4*/ 	.word	0x0003e990
        /*0bc8*/ 	.word	0x0000000b
        /*0bcc*/ 	.word	0x00000000
        /*0bd0*/ 	.short	0x010a
        /*0bd2*/ 	.byte	0x3f
	.zero		1


	//   ....[92]....
        /*0bd4*/ 	.word	0x0003e9e0
        /*0bd8*/ 	.word	0x00000038
        /*0bdc*/ 	.word	0x00000000
        /*0be0*/ 	.short	0x010a
        /*0be2*/ 	.byte	0x3f
	.zero		1


	//----- nvinfo : EIATTR_NUM_MBARRIERS
	.align		4
.L_804:
        /*0be4*/ 	.byte	0x03, 0x38
        /*0be6*/ 	.short	0x0017


	//----- nvinfo : EIATTR_EXIT_INSTR_OFFSETS
	.align		4
        /*0be8*/ 	.byte	0x04, 0x1c
        /*0bea*/ 	.short	(.L_806 - .L_805)


	//   ....[0]....
.L_805:
        /*0bec*/ 	.word	0x00000a40


	//   ....[1]....
        /*0bf0*/ 	.word	0x00024eb0


	//   ....[2]....
        /*0bf4*/ 	.word	0x00029fc0


	//----- nvinfo : EIATTR_MAX_THREADS
	.align		4
.L_806:
        /*0bf8*/ 	.byte	0x04, 0x05
        /*0bfa*/ 	.short	(.L_808 - .L_807)
.L_807:
        /*0bfc*/ 	.word	0x00000180
        /*0c00*/ 	.word	0x00000001
        /*0c04*/ 	.word	0x00000001


	//----- nvinfo : EIATTR_CRS_STACK_SIZE
	.align		4
.L_808:
        /*0c08*/ 	.byte	0x04, 0x1e
        /*0c0a*/ 	.short	(.L_810 - .L_809)
.L_809:
        /*0c0c*/ 	.word	0x00000000


	//----- nvinfo : EIATTR_CBANK_PARAM_SIZE
	.align		4
.L_810:
        /*0c10*/ 	.byte	0x03, 0x19
        /*0c12*/ 	.short	0x0bf0


	//----- nvinfo : EIATTR_PARAM_CBANK
	.align		4
        /*0c14*/ 	.byte	0x04, 0x0a
        /*0c16*/ 	.short	(.L_812 - .L_811)
	.align		4
.L_811:
        /*0c18*/ 	.word	index@(.nv.constant0._ZN7cutlass13device_kernelIN5flash11enable_sm90INS1_16FlashAttnFwdSm90INS1_25CollectiveMainloopFwdSm90ILi2EN4cute5tupleIJNS5_1CILi1EEES8_S8_EEENS6_IJNS7_ILi64EEESA_SA_EEELi512ENS_6half_tEfNS_4arch4Sm90ELb0ELb1ELb1ELb0ELb1ELb0ELb1ELb0ELb0ELb1ELb0ELb0EEENS1_21CollectiveEpilogueFwdINS6_IJSA_NS7_ILi512EEESA_EEES9_SC_SE_Li256ELb0ELb1ELb0ELb0EEENS1_30DynamicPersistentTileSchedulerILi256ELi128ELb0ELb1ELb1EEEEEEEEEvNT_6ParamsE)
        /*0c1c*/ 	.short	0x0210
        /*0c1e*/ 	.short	0x0bf0


	//----- nvinfo : EIATTR_SW_WAR
	.align		4
.L_812:
        /*0c20*/ 	.byte	0x04, 0x36
        /*0c22*/ 	.short	(.L_814 - .L_813)
.L_813:
        /*0c24*/ 	.word	0x00000008
.L_814:


//--------------------- .nv.info._ZN7cutlass13device_kernelIN5flash11enable_sm90INS1_16FlashAttnFwdSm90INS1_25CollectiveMainloopFwdSm90ILi2EN4cute5tupleIJNS5_1CILi1EEES8_S8_EEENS6_IJNS7_ILi64EEESA_SA_EEELi512ENS_6half_tEfNS_4arch4Sm90ELb0ELb1ELb1ELb1ELb1ELb0ELb0ELb0ELb0ELb1ELb0ELb0EEENS1_21CollectiveEpilogueFwdINS6_IJSA_NS7_ILi512EEESA_EEES9_SC_SE_Li256ELb1ELb1ELb0ELb0EEENS1_36VarlenDynamicPersistentTileSchedulerILi64ELi64ELi256ELi128ELb0ELb1ELb1ELb1ELb0ELb1EEEEEEEEEvNT_6ParamsE --------------------------
	.section	.nv.info._ZN7cutlass13device_kernelIN5flash11enable_sm90INS1_16FlashAttnFwdSm90INS1_25CollectiveMainloopFwdSm90ILi2EN4cute5tupleIJNS5_1CILi1EEES8_S8_EEENS6_IJNS7_ILi64EEESA_SA_EEELi512ENS_6half_tEfNS_4arch4Sm90ELb0ELb1ELb1ELb1ELb1ELb0ELb0ELb0ELb0ELb1ELb0ELb0EEENS1_21CollectiveEpilogueFwdINS6_IJSA_NS7_ILi512EEESA_EEES9_SC_SE_Li256ELb1ELb1ELb0ELb0EEENS1_36VarlenDynamicPersistentTileSchedulerILi64ELi64ELi256ELi128ELb0ELb1ELb1ELb1ELb0ELb1EEEEEEEEEvNT_6ParamsE,"",@"SHT_CUDA_INFO"
	.sectionflags	@""
	.align	4


	//----- nvinfo : EIATTR_CUDA_API_VERSION
	.align		4
        /*0000*/ 	.byte	0x04, 0x37
        /*0002*/ 	.short	(.L_816 - .L_815)
.L_815:
        /*0004*/ 	.word	0x00000082


	//----- nvinfo : EIATTR_KPARAM_INFO
	.align		4
.L_816:
        /*0008*/ 	.byte	0x04, 0x17
        /*000a*/ 	.short	(.L_818 - .L_817)
.L_817:
        /*000c*/ 	.word	0x00000000
        /*0010*/ 	.short	0x0000
        /*0012*/ 	.short	0x0070
        /*0014*/ 	.byte	0x00, 0xf0, 0x01, 0x2a


	//----- nvinfo : EIATTR_SPARSE_MMA_MASK
	.align		4
.L_818:
        /*0018*/ 	.byte	0x03, 0x50
        /*001a*/ 	.short	0x0000


	//----- nvinfo : EIATTR_MAXREG_COUNT
	.align		4
        /*001c*/ 	.byte	0x03, 0x1b
        /*001e*/ 	.short	0x00a8


	//----- nvinfo : EIATTR_NUM_BARRIERS
	.align		4
        /*0020*/ 	.byte	0x02, 0x4c
        /*0022*/ 	.byte	0x10
	.zero		1


	//----- nvinfo : EIATTR_EXTERNS
	.align		4
        /*0024*/ 	.byte	0x04, 0x0f
        /*0026*/ 	.short	(.L_820 - .L_819)


	//   ....[0]....
	.align		4
.L_819:
        /*0028*/ 	.word	index@(__assertfail)


	//----- nvinfo : EIATTR_ANNOTATIONS
	.align		4
.L_820:
        /*002c*/ 	.byte	0x04, 0x55
        /*002e*/ 	.short	(.L_822 - .L_821)


	//   ....[0]....
.L_821:
        /* <DEDUP_REMOVED lines=10> */


	//----- nvinfo : EIATTR_MERCURY_ISA_VERSION
	.align		4
.L_822:
        /*00b8*/ 	.byte	0x03, 0x5f
        /*00ba*/ 	.short	0x0101


	//----- nvinfo : EIATTR_UNUSED_LOAD_BYTE_OFFSET
	.align		4
        /*00bc*/ 	.byte	0x04, 0x44
        /*00be*/ 	.short	(.L_824 - .L_823)


	//   ....[0]....
.L_823:
        /*00c0*/ 	.word	0x00000940
        /*00c4*/ 	.word	0x0000fff0


	//   ....[1]....
        /*00c8*/ 	.word	0x0000df70
        /*00cc*/ 	.word	0x0000fff0


	//----- nvinfo : EIATTR_INT_WARP_WIDE_INSTR_OFFSETS
	.align		4
.L_824:
        /*00d0*/ 	.byte	0x04, 0x31
        /*00d2*/ 	.short	(.L_826 - .L_825)


	//   ....[0]....
.L_825:
        /*00d4*/ 	.word	0x000000c0


	//   ....[1]....
        /*00d8*/ 	.word	0x000000d0


	//   ....[2]....
        /*00dc*/ 	.word	0x00000170


	//   ....[3]....
        /*00e0*/ 	.word	0x000124c0


	//   ....[4]....
        /*00e4*/ 	.word	0x00012550


	//   ....[5]....
        /*00e8*/ 	.word	0x00015a10


	//   ....[6]....
        /*00ec*/ 	.word	0x00015aa0


	//----- nvinfo : EIATTR_COOP_GROUP_MASK_REGIDS
	.align		4
.L_826:
        /*00f0*/ 	.byte	0x04, 0x29
        /*00f2*/ 	.short	(.L_828 - .L_827)


	//   ....[0]....
.L_827:
        /*00f4*/ 	.word	0xffffffff


	//   ....[1]....
        /*00f8*/ 	.word	0xffffffff


	//   ....[2]....
        /*00fc*/ 	.word	0xffffffff


	//   ....[3]....
        /*0100*/ 	.word	0xffffffff


	//   ....[4]....
        /*0104*/ 	.word	0xffffffff


	//   ....[5]....
        /*0108*/ 	.word	0xffffffff


	//   ....[6]....
        /*010c*/ 	.word	0xffffffff


	//   ....[7]....
        /*0110*/ 	.word	0xffffffff


	//   ....[8]....
        /*0114*/ 	.word	0xffffffff


	//   ....[9]....
        /*0118*/ 	.word	0xffffffff


	//   ....[10]....
        /*011c*/ 	.word	0xffffffff


	//   ....[11]....
        /*0120*/ 	.word	0xffffffff


	//   ....[12]....
        /*0124*/ 	.word	0xffffffff


	//   ....[13]....
        /*0128*/ 	.word	0xffffffff


	//   ....[14]....
        /*012c*/ 	.word	0xffffffff


	//   ....[15]....
        /*0130*/ 	.word	0xffffffff


	//   ....[16]....
        /*0134*/ 	.word	0xffffffff


	//   ....[17]....
        /*0138*/ 	.word	0xffffffff


	//   ....[18]....
        /*013c*/ 	.word	0xffffffff


	//   ....[19]....
        /*0140*/ 	.word	0xffffffff


	//   ....[20]....
        /*0144*/ 	.word	0xffffffff


	//   ....[21]....
        /*0148*/ 	.word	0xffffffff


	//   ....[22]....
        /*014c*/ 	.word	0xffffffff


	//   ....[23]....
        /*0150*/ 	.word	0xffffffff


	//   ....[24]....
        /*0154*/ 	.word	0xffffffff


	//   ....[25]....
        /*0158*/ 	.word	0xffffffff


	//   ....[26]....
        /*015c*/ 	.word	0xffffffff


	//   ....[27]....
        /*0160*/ 	.word	0xffffffff


	//   ....[28]....
        /*0164*/ 	.word	0xffffffff


	//   ....[29]....
        /*0168*/ 	.word	0xffffffff


	//   ....[30]....
        /*016c*/ 	.word	0xffffffff


	//   ....[31]....
        /*0170*/ 	.word	0xffffffff


	//   ....[32]....
        /*0174*/ 	.word	0xffffffff


	//   ....[33]....
        /*0178*/ 	.word	0xffffffff


	//   ....[34]....
        /*017c*/ 	.word	0xffffffff


	//   ....[35]....
        /*0180*/ 	.word	0xffffffff


	//   ....[36]....
        /*0184*/ 	.word	0xffffffff


	//   ....[37]....
        /*0188*/ 	.word	0xffffffff


	//   ....[38]....
        /*018c*/ 	.word	0xffffffff


	//   ....[39]....
        /*0190*/ 	.word	0xffffffff


	//   ....[40]....
        /*0194*/ 	.word	0xffffffff


	//   ....[41]....
        /*0198*/ 	.word	0xffffffff


	//   ....[42]....
        /*019c*/ 	.word	0xffffffff


	//   ....[43]....
        /*01a0*/ 	.word	0xffffffff


	//   ....[44]....
        /*01a4*/ 	.word	0xffffffff


	//   ....[45]....
        /*01a8*/ 	.word	0xffffffff


	//   ....[46]....
        /*01ac*/ 	.word	0xffffffff


	//   ....[47]....
        /*01b0*/ 	.word	0xffffffff


	//   ....[48]....
        /*01b4*/ 	.word	0xffffffff


	//   ....[49]....
        /*01b8*/ 	.word	0xffffffff


	//   ....[50]....
        /*01bc*/ 	.word	0xffffffff


	//   ....[51]....
        /*01c0*/ 	.word	0xffffffff


	//   ....[52]....
        /*01c4*/ 	.word	0xffffffff


	//   ....[53]....
        /*01c8*/ 	.word	0xffffffff


	//   ....[54]....
        /*01cc*/ 	.word	0xffffffff


	//   ....[55]....
        /*01d0*/ 	.word	0xffffffff


	//   ....[56]....
        /*01d4*/ 	.word	0xffffffff


	//   ....[57]....
        /*01d8*/ 	.word	0xffffffff


	//   ....[58]....
        /*01dc*/ 	.word	0xffffffff


	//   ....[59]....
        /*01e0*/ 	.word	0xffffffff


	//   ....[60]....
        /*01e4*/ 	.word	0xffffffff


	//   ....[61]....
        /*01e8*/ 	.word	0xffffffff


	//   ....[62]....
        /*01ec*/ 	.word	0xffffffff


	//   ....[63]....
        /*01f0*/ 	.word	0xffffffff


	//   ....[64]....
        /*01f4*/ 	.word	0xffffffff


	//   ....[65]....
        /*01f8*/ 	.word	0xffffffff


	//   ....[66]....
        /*01fc*/ 	.word	0xffffffff


	//   ....[67]....
        /*0200*/ 	.word	0xffffffff


	//   ....[68]....
        /*0204*/ 	.word	0xffffffff


	//   ....[69]....
        /*0208*/ 	.word	0xffffffff


	//   ....[70]....
        /*020c*/ 	.word	0xffffffff


	//   ....[71]....
        /*0210*/ 	.word	0xffffffff


	//   ....[72]....
        /*0214*/ 	.word	0xffffffff


	//   ....[73]....
        /*0218*/ 	.word	0xffffffff


	//   ....[74]....
        /*021c*/ 	.word	0xffffffff


	//   ....[75]....
        /*0220*/ 	.word	0xffffffff


	//   ....[76]....
        /*0224*/ 	.word	0xffffffff


	//   ....[77]....
        /*0228*/ 	.word	0xffffffff


	//   ....[78]....
        /*022c*/ 	.word	0xffffffff


	//   ....[79]....
        /*0230*/ 	.word	0xffffffff


	//   ....[80]....
        /*0234*/ 	.word	0xffffffff


	//   ....[81]....
        /*0238*/ 	.word	0xffffffff


	//   ....[82]....
        /*023c*/ 	.word	0xffffffff


	//   ....[83]....
        /*0240*/ 	.word	0xffffffff


	//   ....[84]....
        /*0244*/ 	.word	0xffffffff


	//   ....[85]....
        /*0248*/ 	.word	0xffffffff


	//   ....[86]....
        /*024c*/ 	.word	0xffffffff


	//   ....[87]....
        /*0250*/ 	.word	0xffffffff


	//   ....[88]....
        /*0254*/ 	.word	0xffffffff


	//   ....[89]....
        /*0258*/ 	.word	0xffffffff


	//   ....[90]....
        /*025c*/ 	.word	0xffffffff


	//   ....[91]....
        /*0260*/ 	.word	0xffffffff


	//   ....[92]....
        /*0264*/ 	.word	0xffffffff


	//   ....[93]....
        /*0268*/ 	.word	0xffffffff


	//   ....[94]....
        /*026c*/ 	.word	0xffffffff


	//   ....[95]....
        /*0270*/ 	.word	0xffffffff


	//   ....[96]....
        /*0274*/ 	.word	0xffffffff


	//   ....[97]....
        /*0278*/ 	.word	0xffffffff


	//   ....[98]....
        /*027c*/ 	.word	0xffffffff


	//   ....[99]....
        /*0280*/ 	.word	0xffffffff


	//   ....[100]....
        /*0284*/ 	.word	0xffffffff


	//   ....[101]....
        /*0288*/ 	.word	0xffffffff


	//   ....[102]....
        /*028c*/ 	.word	0xffffffff


	//   ....[103]....
        /*0290*/ 	.word	0xffffffff


	//   ....[104]....
        /*0294*/ 	.word	0xffffffff


	//   ....[105]....
        /*0298*/ 	.word	0xffffffff


	//   ....[106]....
        /*029c*/ 	.word	0xffffffff


	//   ....[107]....
        /*02a0*/ 	.word	0xffffffff


	//   ....[108]....
        /*02a4*/ 	.word	0xffffffff


	//   ....[109]....
        /*02a8*/ 	.word	0xffffffff


	//   ....[110]....
        /*02ac*/ 	.word	0xffffffff


	//   ....[111]....
        /*02b0*/ 	.word	0xffffffff


	//   ....[112]....
        /*02b4*/ 	.word	0xffffffff


	//   ....[113]....
        /*02b8*/ 	.word	0xffffffff


	//   ....[114]....
        /*02bc*/ 	.word	0xffffffff


	//   ....[115]....
        /*02c0*/ 	.word	0xffffffff


	//   ....[116]....
        /*02c4*/ 	.word	0xffffffff


	//   ....[117]....
        /*02c8*/ 	.word	0xffffffff


	//   ....[118]....
        /*02cc*/ 	.word	0xffffffff


	//   ....[119]....
        /*02d0*/ 	.word	0xffffffff


	//   ....[120]....
        /*02d4*/ 	.word	0xffffffff


	//   ....[121]....
        /*02d8*/ 	.word	0xffffffff


	//   ....[122]....
        /*02dc*/ 	.word	0xffffffff


	//   ....[123]....
        /*02e0*/ 	.word	0xffffffff


	//   ....[124]....
        /*02e4*/ 	.word	0xffffffff


	//   ....[125]....
        /*02e8*/ 	.word	0x0500000f


	//   ....[126]....
        /*02ec*/ 	.word	0x0500000f


	//   ....[127]....
        /*02f0*/ 	.word	0x0500000f


	//   ....[128]....
        /*02f4*/ 	.word	0x0500000f


	//   ....[129]....
        /*02f8*/ 	.word	0x0500000f


	//   ....[130]....
        /*02fc*/ 	.word	0x0500000f


	//   ....[131]....
        /*0300*/ 	.word	0x0500000f


	//   ....[132]....
        /*0304*/ 	.word	0x0500000f


	//   ....[133]....
        /*0308*/ 	.word	0x0500000f


	//   ....[134]....
        /*030c*/ 	.word	0x0500000f


	//   ....[135]....
        /*0310*/ 	.word	0x0500000f


	//   ....[136]....
        /*0314*/ 	.word	0x0500000f


	//   ....[137]....
        /*0318*/ 	.word	0x0500000f


	//   ....[138]....
        /*031c*/ 	.word	0x0500000f


	//   ....[139]....
        /*0320*/ 	.word	0x0500000f


	//   ....[140]....
        /*0324*/ 	.word	0x0500000f


	//   ....[141]....
        /*0328*/ 	.word	0x0500000f


	//   ....[142]....
        /*032c*/ 	.word	0x0500000f


	//   ....[143]....
        /*0330*/ 	.word	0x0500000f


	//   ....[144]....
        /*0334*/ 	.word	0x0500000f


	//   ....[145]....
        /*0338*/ 	.word	0x0500000f


	//   ....[146]....
        /*033c*/ 	.word	0x0500000f


	//   ....[147]....
        /*0340*/ 	.word	0x0500000f


	//   ....[148]....
        /*0344*/ 	.word	0x0500000f


	//   ....[149]....
        /*0348*/ 	.word	0x0500000f


	//   ....[150]....
        /*034c*/ 	.word	0x0500000f


	//   ....[151]....
        /*0350*/ 	.word	0x0500000f


	//   ....[152]....
        /*0354*/ 	.word	0x0500000f


	//   ....[153]....
        /*0358*/ 	.word	0x0500000f


	//   ....[154]....
        /*035c*/ 	.word	0x0500000f


	//   ....[155]....
        /*0360*/ 	.word	0x0500000f


	//   ....[156]....
        /*0364*/ 	.word	0x0500000f


	//   ....[157]....
        /*0368*/ 	.word	0x0500000f


	//   ....[158]....
        /*036c*/ 	.word	0x0500000f


	//   ....[159]....
        /*0370*/ 	.word	0x0500000f


	//   ....[160]....
        /*0374*/ 	.word	0x0500000f


	//   ....[161]....
        /*0378*/ 	.word	0x0500000f


	//   ....[162]....
        /*037c*/ 	.word	0x0500000f


	//   ....[163]....
        /*0380*/ 	.word	0x0500000f


	//   ....[164]....
        /*0384*/ 	.word	0x0500000f


	//   ....[165]....
        /*0388*/ 	.word	0x0500000f


	//   ....[166]....
        /*038c*/ 	.word	0x0500000f


	//   ....[167]....
        /*0390*/ 	.word	0x0500000f


	//   ....[168]....
        /*0394*/ 	.word	0x0500000f


	//   ....[169]....
        /*0398*/ 	.word	0x0500000f


	//   ....[170]....
        /*039c*/ 	.word	0x0500000f


	//   ....[171]....
        /*03a0*/ 	.word	0x0500000f


	//   ....[172]....
        /*03a4*/ 	.word	0x0500000f


	//   ....[173]....
        /*03a8*/ 	.word	0x0500000f


	//   ....[174]....
        /*03ac*/ 	.word	0x0500000f


	//   ....[175]....
        /*03b0*/ 	.word	0x0500000f


	//   ....[176]....
        /*03b4*/ 	.word	0x0500000f


	//   ....[177]....
        /*03b8*/ 	.word	0x0500000f


	//   ....[178]....
        /*03bc*/ 	.word	0x0500000f


	//   ....[179]....
        /*03c0*/ 	.word	0x0500000f


	//   ....[180]....
        /*03c4*/ 	.word	0x0500000f


	//   ....[181]....
        /*03c8*/ 	.word	0x0500000f


	//   ....[182]....
        /*03cc*/ 	.word	0x0500000f


	//   ....[183]....
        /*03d0*/ 	.word	0x0500000f


	//----- nvinfo : EIATTR_COOP_GROUP_INSTR_OFFSETS
	.align		4
.L_828:
        /*03d4*/ 	.byte	0x04, 0x28
        /*03d6*/ 	.short	(.L_830 - .L_829)


	//   ....[0]....
.L_829:
        /*03d8*/ 	.word	0x00000070


	//   ....[1]....
        /*03dc*/ 	.word	0x000000b0


	//   ....[2]....
        /*03e0*/ 	.word	0x00000290


	//   ....[3]....
        /*03e4*/ 	.word	0x000003f0


	//   ....[4]....
        /*03e8*/ 	.word	0x00000510


	//   ....[5]....
        /*03ec*/ 	.word	0x00000670


	//   ....[6]....
        /*03f0*/ 	.word	0x00001cc0


	//   ....[7]....
        /*03f4*/ 	.word	0x00003df0


	//   ....[8]....
        /*03f8*/ 	.word	0x00004560


	//   ....[9]....
        /*03fc*/ 	.word	0x00004fa0


	//   ....[10]....
        /*0400*/ 	.word	0x000055a0


	//   ....[11]....
        /*0404*/ 	.word	0x00005650


	//   ....[12]....
        /*0408*/ 	.word	0x000058c0


	//   ....[13]....
        /*040c*/ 	.word	0x00005930


	//   ....[14]....
        /*0410*/ 	.word	0x000061d0


	//   ....[15]....
        /*0414*/ 	.word	0x00006970


	//   ....[16]....
        /*0418*/ 	.word	0x00006ea0


	//   ....[17]....
        /*041c*/ 	.word	0x000075a0


	//   ....[18]....
        /*0420*/ 	.word	0x000076a0


	//   ....[19]....
        /*0424*/ 	.word	0x00007a50


	//   ....[20]....
        /*0428*/ 	.word	0x00007b70


	//   ....[21]....
        /*042c*/ 	.word	0x00008c00


	//   ....[22]....
        /*0430*/ 	.word	0x00009660


	//   ....[23]....
        /*0434*/ 	.word	0x00009710


	//   ....[24]....
        /*0438*/ 	.word	0x000099a0


	//   ....[25]....
        /*043c*/ 	.word	0x00009b60


	//   ....[26]....
        /*0440*/ 	.word	0x0000ab80


	//   ....[27]....
        /*0444*/ 	.word	0x0000b110


	//   ....[28]....
        /*0448*/ 	.word	0x0000b640


	//   ....[29]....
        /*044c*/ 	.word	0x0000bd30


	//   ....[30]....
        /*0450*/ 	.word	0x0000be30


	//   ....[31]....
        /*0454*/ 	.word	0x0000c1f0


	//   ....[32]....
        /*0458*/ 	.word	0x0000c310


	//   ....[33]....
        /*045c*/ 	.word	0x0000d3a0


	//   ....[34]....
        /*0460*/ 	.word	0x0000d470


	//   ....[35]....
        /*0464*/ 	.word	0x0000d4b0


	//   ....[36]....
        /*0468*/ 	.word	0x0000d550


	//   ....[37]....
        /*046c*/ 	.word	0x0000d580


	//   ....[38]....
        /*0470*/ 	.word	0x0000ee90


	//   ....[39]....
        /*0474*/ 	.word	0x0000f4d0


	//   ....[40]....
        /*0478*/ 	.word	0x0000f500


	//   ....[41]....
        /*047c*/ 	.word	0x0000f520


	//   ....[42]....
        /*0480*/ 	.word	0x0000f540


	//   ....[43]....
        /*0484*/ 	.word	0x0000fbc0


	//   ....[44]....
        /*0488*/ 	.word	0x0000fbe0


	//   ....[45]....
        /*048c*/ 	.word	0x0000fe10


	//   ....[46]....
        /*0490*/ 	.word	0x0000fe30


	//   ....[47]....
        /*0494*/ 	.word	0x000109d0


	//   ....[48]....
        /*0498*/ 	.word	0x00010a00


	//   ....[49]....
        /*049c*/ 	.word	0x00010c40


	//   ....[50]....
        /*04a0*/ 	.word	0x00010c60


	//   ....[51]....
        /*04a4*/ 	.word	0x00010f20


	//   ....[52]....
        /*04a8*/ 	.word	0x000110d0


	//   ....[53]....
        /*04ac*/ 	.word	0x00011100


	//   ....[54]....
        /*04b0*/ 	.word	0x00011130


	//   ....[55]....
        /*04b4*/ 	.word	0x00011160


	//   ....[56]....
        /*04b8*/ 	.word	0x00011190


	//   ....[57]....
        /*04bc*/ 	.word	0x000111c0


	//   ....[58]....
        /*04c0*/ 	.word	0x00011310


	//   ....[59]....
        /*04c4*/ 	.word	0x00011340


	//   ....[60]....
        /*04c8*/ 	.word	0x00011370


	//   ....[61]....
        /*04cc*/ 	.word	0x000113a0


	//   ....[62]....
        /*04d0*/ 	.word	0x000113d0


	//   ....[63]....
        /*04d4*/ 	.word	0x00011400


	//   ....[64]....
        /*04d8*/ 	.word	0x00011490


	//   ....[65]....
        /*04dc*/ 	.word	0x000114f0


	//   ....[66]....
        /*04e0*/ 	.word	0x00011580


	//   ....[67]....
        /*04e4*/ 	.word	0x000132e0


	//   ....[68]....
        /*04e8*/ 	.word	0x00013300


	//   ....[69]....
        /*04ec*/ 	.word	0x00013390


	//   ....[70]....
        /*04f0*/ 	.word	0x000133b0


	//   ....[71]....
        /*04f4*/ 	.word	0x00013430


	//   ....[72]....
        /*04f8*/ 	.word	0x00013450


	//   ....[73]....
        /*04fc*/ 	.word	0x00013460


	//   ....[74]....
        /*0500*/ 	.word	0x00013470


	//   ....[75]....
        /*0504*/ 	.word	0x00013bb0


	//   ....[76]....
        /*0508*/ 	.word	0x00013be0


	//   ....[77]....
        /*050c*/ 	.word	0x00013c80


	//   ....[78]....
        /*0510*/ 	.word	0x00013ca0


	//   ....[79]....
        /*0514*/ 	.word	0x00013d20


	//   ....[80]....
        /*0518*/ 	.word	0x00013d40


	//   ....[81]....
        /*051c*/ 	.word	0x00013d50


	//   ....[82]....
        /*0520*/ 	.word	0x00013d60


	//   ....[83]....
        /*0524*/ 	.word	0x000141d0


	//   ....[84]....
        /*0528*/ 	.word	0x00014200


	//   ....[85]....
        /*052c*/ 	.word	0x000143f0


	//   ....[86]....
        /*0530*/ 	.word	0x00014430


	//   ....[87]....
        /*0534*/ 	.word	0x00014440


	//   ....[88]....
        /*0538*/ 	.word	0x00014450


	//   ....[89]....
        /*053c*/ 	.word	0x000145a0


	//   ....[90]....
        /*0540*/ 	.word	0x000146f0


	//   ....[91]....
        /*0544*/ 	.word	0x00014f20


	//   ....[92]....
        /*0548*/ 	.word	0x00014f40


	//   ....[93]....
        /*054c*/ 	.word	0x00014f90


	//   ....[94]....
        /*0550*/ 	.word	0x00014fa0


	//   ....[95]....
        /*0554*/ 	.word	0x00014fe0


	//   ....[96]....
        /*0558*/ 	.word	0x00014ff0


	//   ....[97]....
        /*055c*/ 	.word	0x00015000


	//   ....[98]....
        /*0560*/ 	.word	0x00015040


	//   ....[99]....
        /*0564*/ 	.word	0x00015360


	//   ....[100]....
        /*0568*/ 	.word	0x000153a0


	//   ....[101]....
        /*056c*/ 	.word	0x000153c0


	//   ....[102]....
        /*0570*/ 	.word	0x000153e0


	//   ....[103]....
        /*0574*/ 	.word	0x00015410


	//   ....[104]....
        /*0578*/ 	.word	0x00015430


	//   ....[105]....
        /*057c*/ 	.word	0x00015530


	//   ....[106]....
        /*0580*/ 	.word	0x00015680


	//   ....[107]....
        /*0584*/ 	.word	0x00015c80


	//   ....[108]....
        /*0588*/ 	.word	0x00015cd0


	//   ....[109]....
        /*058c*/ 	.word	0x00015d00


	//   ....[110]....
        /*0590*/ 	.word	0x00015d30


	//   ....[111]....
        /*0594*/ 	.word	0x00015d40


	//   ....[112]....
        /*0598*/ 	.word	0x00015d70


	//   ....[113]....
        /*059c*/ 	.word	0x00015da0


	//   ....[114]....
        /*05a0*/ 	.word	0x00015dd0


	//   ....[115]....
        /*05a4*/ 	.word	0x00015f50


	//   ....[116]....
        /*05a8*/ 	.word	0x00015f80


	//   ....[117]....
        /*05ac*/ 	.word	0x00015fb0


	//   ....[118]....
        /*05b0*/ 	.word	0x00015fe0


	//   ....[119]....
        /*05b4*/ 	.word	0x00016010


	//   ....[120]....
        /*05b8*/ 	.word	0x00016040


	//   ....[121]....
        /*05bc*/ 	.word	0x00016100


	//   ....[122]....
        /*05c0*/ 	.word	0x00016120


	//   ....[123]....
        /*05c4*/ 	.word	0x00016190


	//   ....[124]....
        /*05c8*/ 	.word	0x00016830


	//   ....[125]....
        /*05cc*/ 	.word	0x00016f40


	//   ....[126]....
        /*05d0*/ 	.word	0x00017030


	//   ....[127]....
        /*05d4*/ 	.word	0x000170d0


	//   ....[128]....
        /*05d8*/ 	.word	0x00017130


	//   ....[129]....
        /*05dc*/ 	.word	0x00017220


	//   ....[130]....
        /*05e0*/ 	.word	0x00017290


	//   ....[131]....
        /*05e4*/ 	.word	0x00017380


	//   ....[132]....
        /*05e8*/ 	.word	0x000173f0


	//   ....[133]....
        /*05ec*/ 	.word	0x00017490


	//   ....[134]....
        /*05f0*/ 	.word	0x00017580


	//   ....[135]....
        /*05f4*/ 	.word	0x000175f0


	//   ....[136]....
        /*05f8*/ 	.word	0x00017650


	//   ....[137]....
        /*05fc*/ 	.word	0x00017740


	//   ....[138]....
        /*0600*/ 	.word	0x000177a0


	//   ....[139]....
        /*0604*/ 	.word	0x000178a0


	//   ....[140]....
        /*0608*/ 	.word	0x00017900


	//   ....[141]....
        /*060c*/ 	.word	0x000179e0


	//   ....[142]....
        /*0610*/ 	.word	0x00017b20


	//   ....[143]....
        /*0614*/ 	.word	0x00017c20


	//   ....[144]....
        /*0618*/ 	.word	0x00017e90


	//   ....[145]....
        /*061c*/ 	.word	0x00017ee0


	//   ....[146]....
        /*0620*/ 	.word	0x000180b0


	//   ....[147]....
        /*0624*/ 	.word	0x00018100


	//   ....[148]....
        /*0628*/ 	.word	0x000182d0


	//   ....[149]....
        /*062c*/ 	.word	0x00018320


	//   ....[150]....
        /*0630*/ 	.word	0x00018410


	//   ....[151]....
        /*0634*/ 	.word	0x000184b0


	//   ....[152]....
        /*0638*/ 	.word	0x00018510


	//   ....[153]....
        /*063c*/ 	.word	0x000185c0


	//   ....[154]....
        /*0640*/ 	.word	0x00018620


	//   ....[155]....
        /*0644*/ 	.word	0x000186d0


	//   ....[156]....
        /*0648*/ 	.word	0x00018730


	//   ....[157]....
        /*064c*/ 	.word	0x000187e0


	//   ....[158]....
        /*0650*/ 	.word	0x000188d0


	//   ....[159]....
        /*0654*/ 	.word	0x000189a0


	//   ....[160]....
        /*0658*/ 	.word	0x00018ac0


	//   ....[161]....
        /*065c*/ 	.word	0x00018bc0


	//   ....[162]....
        /*0660*/ 	.word	0x00018cf0


	//   ....[163]....
        /*0664*/ 	.word	0x00018dd0


	//   ....[164]....
        /*0668*/ 	.word	0x00018ed0


	//   ....[165]....
        /*066c*/ 	.word	0x00018fb0


	//   ....[166]....
        /*0670*/ 	.word	0x00019040


	//   ....[167]....
        /*0674*/ 	.word	0x000190e0


	//   ....[168]....
        /*0678*/ 	.word	0x00019200


	//   ....[169]....
        /*067c*/ 	.word	0x00019270


	//   ....[170]....
        /*0680*/ 	.word	0x000192e0


	//   ....[171]....
        /*0684*/ 	.word	0x00019350


	//   ....[172]....
        /*0688*/ 	.word	0x000193c0


	//   ....[173]....
        /*068c*/ 	.word	0x00019440


	//   ....[174]....
        /*0690*/ 	.word	0x000194d0


	//   ....[175]....
        /*0694*/ 	.word	0x00019560


	//   ....[176]....
        /*0698*/ 	.word	0x000195d0


	//   ....[177]....
        /*069c*/ 	.word	0x00019640


	//   ....[178]....
        /*06a0*/ 	.word	0x000196b0


	//   ....[179]....
        /*06a4*/ 	.word	0x00019730


	//   ....[180]....
        /*06a8*/ 	.word	0x000197a0


	//   ....[181]....
        /*06ac*/ 	.word	0x00019840


	//   ....[182]....
        /*06b0*/ 	.word	0x000198d0


	//   ....[183]....
        /*06b4*/ 	.word	0x000199f0


	//----- nvinfo : EIATTR_REG_RECONFIG
	.align		4
.L_830:
        /*06b8*/ 	.byte	0x01, 0x54
	.zero		2


	//----- nvinfo : EIATTR_SYSCALL_OFFSETS
	.align		4
        /*06bc*/ 	.byte	0x04, 0x46
        /*06be*/ 	.short	(.L_832 - .L_831)


	//   ....[0]....
.L_831:
        /*06c0*/ 	.word	0x00003fc0


	//   ....[1]....
        /*06c4*/ 	.word	0x000126b0


	//   ....[2]....
        /*06c8*/ 	.word	0x00012800


	//   ....[3]....
        /*06cc*/ 	.word	0x000128f0


	//   ....[4]....
        /*06d0*/ 	.word	0x00013790


	//----- nvinfo : EIATTR_MBARRIER_INSTR_OFFSETS
	.align		4
.L_832:
        /*06d4*/ 	.byte	0x04, 0x39
        /*06d6*/ 	.short	(.L_834 - .L_833)


	//   ....[0]....
.L_833:
        /*06d8*/ 	.word	0x00000180
        /*06dc*/ 	.word	0x000000ff
        /*06e0*/ 	.word	0x00028c00
        /*06e4*/ 	.short	0x0100
        /*06e6*/ 	.byte	0x08
	.zero		1


	//   ....[1]....
        /*06e8*/ 	.word	0x00000190
        /*06ec*/ 	.word	0x000000ff
        /*06f0*/ 	.word	0x00028c20
        /*06f4*/ 	.short	0x0100
        /*06f6*/ 	.byte	0x08
	.zero		1


	//   ....[2]....
        /*06f8*/ 	.word	0x00000240
        /*06fc*/ 	.word	0x000000ff
        /*0700*/ 	.word	0x00028c30
        /*0704*/ 	.short	0x0100
        /*0706*/ 	.byte	0x06
	.zero		1


	//   ....[3]....
        /*0708*/ 	.word	0x00000250
        /*070c*/ 	.word	0x000000ff
        /*0710*/ 	.word	0x00028c40
        /*0714*/ 	.short	0x0100
        /*0716*/ 	.byte	0x06
	.zero		1


	//   ....[4]....
        /*0718*/ 	.word	0x00000260
        /*071c*/ 	.word	0x000000ff
        /*0720*/ 	.word	0x00028c38
        /*0724*/ 	.short	0x0100
        /*0726*/ 	.byte	0x06
	.zero		1


	//   ....[5]....
        /*0728*/ 	.word	0x00000270
        /*072c*/ 	.word	0x000000ff
        /*0730*/ 	.word	0x00028c48
        /*0734*/ 	.short	0x0100
        /*0736*/ 	.byte	0x06
	.zero		1


	//   ....[6]....
        /*0738*/ 	.word	0x000003a0
        /*073c*/ 	.word	0x000000ff
        /*0740*/ 	.word	0x00028c50
        /*0744*/ 	.short	0x0100
        /*0746*/ 	.byte	0x08
	.zero		1


	//   ....[7]....
        /*0748*/ 	.word	0x000003b0
        /*074c*/ 	.word	0x000000ff
        /*0750*/ 	.word	0x00028c60
        /*0754*/ 	.short	0x0100
        /*0756*/ 	.byte	0x08
	.zero		1


	//   ....[8]....
        /*0758*/ 	.word	0x000003c0
        /*075c*/ 	.word	0x000000ff
        /*0760*/ 	.word	0x00028c58
        /*0764*/ 	.short	0x0100
        /*0766*/ 	.byte	0x08
	.zero		1


	//   ....[9]....
        /*0768*/ 	.word	0x000003d0
        /*076c*/ 	.word	0x000000ff
        /*0770*/ 	.word	0x00028c68
        /*0774*/ 	.short	0x0100
        /*0776*/ 	.byte	0x08
	.zero		1


	//   ....[10]....
        /*0778*/ 	.word	0x000004c0
        /*077c*/ 	.word	0x000000ff
        /*0780*/ 	.word	0x00028c70
        /*0784*/ 	.short	0x0100
        /*0786*/ 	.byte	0x06
	.zero		1


	//   ....[11]....
        /*0788*/ 	.word	0x000004d0
        /*078c*/ 	.word	0x000000ff
        /*0790*/ 	.word	0x00028c80
        /*0794*/ 	.short	0x0100
        /*0796*/ 	.byte	0x06
	.zero		1


	//   ....[12]....
        /*0798*/ 	.word	0x000004e0
        /*079c*/ 	.word	0x000000ff
        /*07a0*/ 	.word	0x00028c78
        /*07a4*/ 	.short	0x0100
        /*07a6*/ 	.byte	0x06
	.zero		1


	//   ....[13]....
        /*07a8*/ 	.word	0x000004f0
        /*07ac*/ 	.word	0x000000ff
        /*07b0*/ 	.word	0x00028c88
        /*07b4*/ 	.short	0x0100
        /*07b6*/ 	.byte	0x06
	.zero		1


	//   ....[14]....
        /*07b8*/ 	.word	0x00000620
        /*07bc*/ 	.word	0x000000ff
        /*07c0*/ 	.word	0x00028c90
        /*07c4*/ 	.short	0x0100
        /*07c6*/ 	.byte	0x08
	.zero		1


	//   ....[15]....
        /*07c8*/ 	.word	0x00000630
        /*07cc*/ 	.word	0x000000ff
        /*07d0*/ 	.word	0x00028ca0
        /*07d4*/ 	.short	0x0100
        /*07d6*/ 	.byte	0x08
	.zero		1


	//   ....[16]....
        /*07d8*/ 	.word	0x00000640
        /*07dc*/ 	.word	0x000000ff
        /*07e0*/ 	.word	0x00028c98
        /*07e4*/ 	.short	0x0100
        /*07e6*/ 	.byte	0x08
	.zero		1


	//   ....[17]....
        /*07e8*/ 	.word	0x00000650
        /*07ec*/ 	.word	0x000000ff
        /*07f0*/ 	.word	0x00028ca8
        /*07f4*/ 	.short	0x0100
        /*07f6*/ 	.byte	0x08
	.zero		1


	//   ....[18]....
        /*07f8*/ 	.word	0x00000790
        /*07fc*/ 	.word	0x000000ff
        /*0800*/ 	.word	0x00028cb0
        /*0804*/ 	.short	0x0100
        /*0806*/ 	.byte	0x08
	.zero		1


	//   ....[19]....
        /*0808*/ 	.word	0x000007a0
        /*080c*/ 	.word	0x000000ff
        /*0810*/ 	.word	0x00028cc0
        /*0814*/ 	.short	0x0100
        /*0816*/ 	.byte	0x08
	.zero		1


	//   ....[20]....
        /*0818*/ 	.word	0x000007b0
        /*081c*/ 	.word	0x000000ff
        /*0820*/ 	.word	0x00028cb8
        /*0824*/ 	.short	0x0100
        /*0826*/ 	.byte	0x08
	.zero		1


	//   ....[21]....
        /*0828*/ 	.word	0x000007c0
        /*082c*/ 	.word	0x000000ff
        /*0830*/ 	.word	0x00028cc8
        /*0834*/ 	.short	0x0100
        /*0836*/ 	.byte	0x08
	.zero		1


	//   ....[22]....
        /*0838*/ 	.word	0x00001dd0
        /*083c*/ 	.word	0x000000ff
        /*0840*/ 	.word	0x00028c50
        /*0844*/ 	.short	0x010a
        /*0846*/ 	.byte	0x15
	.zero		1


	//   ....[23]....
        /*0848*/ 	.word	0x00002090
        /*084c*/ 	.word	0x000000ff
        /*0850*/ 	.word	0x00000000
        /*0854*/ 	.short	0x0101
        /*0856*/ 	.byte	0x06
	.zero		1


	//   ....[24]....
        /*0858*/ 	.word	0x000029d0
        /*085c*/ 	.word	0x000000ff
        /*0860*/ 	.word	0x00028c50
        /*0864*/ 	.short	0x010a
        /*0866*/ 	.byte	0x15
	.zero		1


	//   ....[25]....
        /*0868*/ 	.word	0x00002a10
        /*086c*/ 	.word	0x000000ff
        /*0870*/ 	.word	0x00028c50
        /*0874*/ 	.short	0x010a
        /*0876*/ 	.byte	0x15
	.zero		1


	//   ....[26]....
        /*0878*/ 	.word	0x00002bf0
        /*087c*/ 	.word	0x000000ff
        /*0880*/ 	.word	0x00000000
        /*0884*/ 	.short	0x0101
        /*0886*/ 	.byte	0x06
	.zero		1


	//   ....[27]....
        /*0888*/ 	.word	0x00004040
        /*088c*/ 	.word	0x000000ff
        /*0890*/ 	.word	0x00028c00
        /*0894*/ 	.short	0x010a
        /*0896*/ 	.byte	0x29
	.zero		1


	//   ....[28]....
        /*0898*/ 	.word	0x000040c0
        /*089c*/ 	.word	0x00000007
        /*08a0*/ 	.word	0x00028c30
        /*08a4*/ 	.short	0x010a
        /*08a6*/ 	.byte	0x3f
	.zero		1


	//   ....[29]....
        /*08a8*/ 	.word	0x00004100
        /*08ac*/ 	.word	0x00000007
        /*08b0*/ 	.word	0x00028c30
        /*08b4*/ 	.short	0x010a
        /*08b6*/ 	.byte	0x3f
	.zero		1


	//   ....[30]....
        /*08b8*/ 	.word	0x000046b0
        /*08bc*/ 	.word	0x000000ff
        /*08c0*/ 	.word	0x00000000
        /*08c4*/ 	.short	0x0101
        /*08c6*/ 	.byte	0x06
	.zero		1


	//   ....[31]....
        /*08c8*/ 	.word	0x00005f90
        /*08cc*/ 	.word	0x00000007
        /*08d0*/ 	.word	0x00028c50
        /*08d4*/ 	.short	0x010a
        /*08d6*/ 	.byte	0x3f
	.zero		1


	//   ....[32]....
        /*08d8*/ 	.word	0x00005fd0
        /*08dc*/ 	.word	0x00000007
        /*08e0*/ 	.word	0x00028c50
        /*08e4*/ 	.short	0x010a
        /*08e6*/ 	.byte	0x3f
	.zero		1


	//   ....[33]....
        /*08e8*/ 	.word	0x000062b0
        /*08ec*/ 	.word	0x000000ff
        /*08f0*/ 	.word	0x00000000
        /*08f4*/ 	.short	0x0101
        /*08f6*/ 	.byte	0x0b
	.zero		1


	//   ....[34]....
        /*08f8*/ 	.word	0x000065d0
        /*08fc*/ 	.word	0x000000ff
        /*0900*/ 	.word	0x00028c30
        /*0904*/ 	.short	0x010a
        /*0906*/ 	.byte	0x16
	.zero		1


	//   ....[35]....
        /*0908*/ 	.word	0x00006610
        /*090c*/ 	.word	0x000000ff
        /*0910*/ 	.word	0x00028c30
        /*0914*/ 	.short	0x010a
        /*0916*/ 	.byte	0x16
	.zero		1


	//   ....[36]....
        /*0918*/ 	.word	0x00006ab0
        /*091c*/ 	.word	0x000000ff
        /*0920*/ 	.word	0x00000000
        /*0924*/ 	.short	0x0101
        /*0926*/ 	.byte	0x06
	.zero		1


	//   ....[37]....
        /*0928*/ 	.word	0x000089c0
        /*092c*/ 	.word	0x000000ff
        /*0930*/ 	.word	0x00028c50
        /*0934*/ 	.short	0x010a
        /*0936*/ 	.byte	0x16
	.zero		1


	//   ....[38]....
        /*0938*/ 	.word	0x00008a00
        /*093c*/ 	.word	0x000000ff
        /*0940*/ 	.word	0x00028c50
        /*0944*/ 	.short	0x010a
        /*0946*/ 	.byte	0x16
	.zero		1


	//   ....[39]....
        /*0948*/ 	.word	0x00008cb0
        /*094c*/ 	.word	0x000000ff
        /*0950*/ 	.word	0x00000000
        /*0954*/ 	.short	0x0101
        /*0956*/ 	.byte	0x16
	.zero		1


	//   ....[40]....
        /*0958*/ 	.word	0x00009050
        /*095c*/ 	.word	0x000000ff
        /*0960*/ 	.word	0x00028c30
        /*0964*/ 	.short	0x010a
        /*0966*/ 	.byte	0x16
	.zero		1


	//   ....[41]....
        /*0968*/ 	.word	0x00009090
        /*096c*/ 	.word	0x000000ff
        /*0970*/ 	.word	0x00028c30
        /*0974*/ 	.short	0x010a
        /*0976*/ 	.byte	0x16
	.zero		1


	//   ....[42]....
        /*0978*/ 	.word	0x000094b0
        /*097c*/ 	.word	0x000000ff
        /*0980*/ 	.word	0x00000000
        /*0984*/ 	.short	0x0101
        /*0986*/ 	.byte	0x06
	.zero		1


	//   ....[43]....
        /*0988*/ 	.word	0x0000a940
        /*098c*/ 	.word	0x000000ff
        /*0990*/ 	.word	0x00028c50
        /*0994*/ 	.short	0x010a
        /*0996*/ 	.byte	0x16
	.zero		1


	//   ....[44]....
        /*0998*/ 	.word	0x0000a980
        /*099c*/ 	.word	0x000000ff
        /*09a0*/ 	.word	0x00028c50
        /*09a4*/ 	.short	0x010a
        /*09a6*/ 	.byte	0x16
	.zero		1


	//   ....[45]....
        /*09a8*/ 	.word	0x0000ac10
        /*09ac*/ 	.word	0x000000ff
        /*09b0*/ 	.word	0x00000000
        /*09b4*/ 	.short	0x0101
        /*09b6*/ 	.byte	0x16
	.zero		1


	//   ....[46]....
        /*09b8*/ 	.word	0x0000ad70
        /*09bc*/ 	.word	0x000000ff
        /*09c0*/ 	.word	0x00028c30
        /*09c4*/ 	.short	0x010a
        /*09c6*/ 	.byte	0x14
	.zero		1


	//   ....[47]....
        /*09c8*/ 	.word	0x0000adb0
        /*09cc*/ 	.word	0x000000ff
        /*09d0*/ 	.word	0x00028c30
        /*09d4*/ 	.short	0x010a
        /*09d6*/ 	.byte	0x14
	.zero		1


	//   ....[48]....
        /*09d8*/ 	.word	0x0000b250
        /*09dc*/ 	.word	0x000000ff
        /*09e0*/ 	.word	0x00000000
        /*09e4*/ 	.short	0x0101
        /*09e6*/ 	.byte	0x06
	.zero		1


	//   ....[49]....
        /*09e8*/ 	.word	0x0000d160
        /*09ec*/ 	.word	0x000000ff
        /*09f0*/ 	.word	0x00028c50
        /*09f4*/ 	.short	0x010a
        /*09f6*/ 	.byte	0x14
	.zero		1


	//   ....[50]....
        /*09f8*/ 	.word	0x0000d1a0
        /*09fc*/ 	.word	0x000000ff
        /*0a00*/ 	.word	0x00028c50
        /*0a04*/ 	.short	0x010a
        /*0a06*/ 	.byte	0x14
	.zero		1


	//   ....[51]....
        /*0a08*/ 	.word	0x0000d450
        /*0a0c*/ 	.word	0x000000ff
        /*0a10*/ 	.word	0x00000000
        /*0a14*/ 	.short	0x0101
        /*0a16*/ 	.byte	0x14
	.zero		1


	//   ....[52]....
        /*0a18*/ 	.word	0x0000fbd0
        /*0a1c*/ 	.word	0x000000ff
        /*0a20*/ 	.word	0x00000000
        /*0a24*/ 	.short	0x0101
        /*0a26*/ 	.byte	0x04
	.zero		1


	//   ....[53]....
        /*0a28*/ 	.word	0x000130a0
        /*0a2c*/ 	.word	0x0000001b
        /*0a30*/ 	.word	0x00028c40
        /*0a34*/ 	.short	0x010a
        /*0a36*/ 	.byte	0x3f
	.zero		1


	//   ....[54]....
        /*0a38*/ 	.word	0x00013570
        /*0a3c*/ 	.word	0x0000001b
        /*0a40*/ 	.word	0x00028c30
        /*0a44*/ 	.short	0x0107
        /*0a46*/ 	.byte	0x3f
	.zero		1


	//   ....[55]....
        /*0a48*/ 	.word	0x00013640
        /*0a4c*/ 	.word	0x0000001b
        /*0a50*/ 	.word	0x00028c30
        /*0a54*/ 	.short	0x0101
        /*0a56*/ 	.byte	0x3f
	.zero		1


	//   ....[56]....
        /*0a58*/ 	.word	0x00013e60
        /*0a5c*/ 	.word	0x00000017
        /*0a60*/ 	.word	0x00028c00
        /*0a64*/ 	.short	0x0107
        /*0a66*/ 	.byte	0x3f
	.zero		1


	//   ....[57]....
        /*0a68*/ 	.word	0x00013f50
        /*0a6c*/ 	.word	0x00000017
        /*0a70*/ 	.word	0x00028c00
        /*0a74*/ 	.short	0x0101
        /*0a76*/ 	.byte	0x3f
	.zero		1


	//   ....[58]....
        /*0a78*/ 	.word	0x00013f70
        /*0a7c*/ 	.word	0x00000017
        /*0a80*/ 	.word	0x00028c20
        /*0a84*/ 	.short	0x010a
        /*0a86*/ 	.byte	0x3f
	.zero		1


	//   ....[59]....
        /*0a88*/ 	.word	0x00014000
        /*0a8c*/ 	.word	0x0000001b
        /*0a90*/ 	.word	0x00028c60
        /*0a94*/ 	.short	0x010a
        /*0a96*/ 	.byte	0x3f
	.zero		1


	//   ....[60]....
        /*0a98*/ 	.word	0x00014910
        /*0a9c*/ 	.word	0x0000001b
        /*0aa0*/ 	.word	0x00028c50
        /*0aa4*/ 	.short	0x0107
        /*0aa6*/ 	.byte	0x3f
	.zero		1


	//   ....[61]....
        /*0aa8*/ 	.word	0x000149e0
        /*0aac*/ 	.word	0x0000001b
        /*0ab0*/ 	.word	0x00028c50
        /*0ab4*/ 	.short	0x0101
        /*0ab6*/ 	.byte	0x3f
	.zero		1


	//   ....[62]....
        /*0ab8*/ 	.word	0x00014d80
        /*0abc*/ 	.word	0x00000006
        /*0ac0*/ 	.word	0x00028c40
        /*0ac4*/ 	.short	0x010a
        /*0ac6*/ 	.byte	0x3f
	.zero		1


	//   ....[63]....
        /*0ac8*/ 	.word	0x000150c0
        /*0acc*/ 	.word	0x00000006
        /*0ad0*/ 	.word	0x00028c30
        /*0ad4*/ 	.short	0x0107
        /*0ad6*/ 	.byte	0x3f
	.zero		1


	//   ....[64]....
        /*0ad8*/ 	.word	0x00015180
        /*0adc*/ 	.word	0x00000006
        /*0ae0*/ 	.word	0x00028c30
        /*0ae4*/ 	.short	0x0101
        /*0ae6*/ 	.byte	0x3f
	.zero		1


	//   ....[65]....
        /*0ae8*/ 	.word	0x000151b0
        /*0aec*/ 	.word	0x00000006
        /*0af0*/ 	.word	0x00028c60
        /*0af4*/ 	.short	0x010a
        /*0af6*/ 	.byte	0x3f
	.zero		1


	//   ....[66]....
        /*0af8*/ 	.word	0x00015880
        /*0afc*/ 	.word	0x00000006
        /*0b00*/ 	.word	0x00028c50
        /*0b04*/ 	.short	0x0107
        /*0b06*/ 	.byte	0x3f
	.zero		1


	//   ....[67]....
        /*0b08*/ 	.word	0x00015940
        /*0b0c*/ 	.word	0x00000006
        /*0b10*/ 	.word	0x00028c50
        /*0b14*/ 	.short	0x0101
        /*0b16*/ 	.byte	0x3f
	.zero		1


	//   ....[68]....
        /*0b18*/ 	.word	0x000167b0
        /*0b1c*/ 	.word	0x00000005
        /*0b20*/ 	.word	0x00028c20
        /*0b24*/ 	.short	0x010a
        /*0b26*/ 	.byte	0x3f
	.zero		1


	//   ....[69]....
        /*0b28*/ 	.word	0x00016930
        /*0b2c*/ 	.word	0x00000003
        /*0b30*/ 	.word	0x00028c40
        /*0b34*/ 	.short	0x010a
        /*0b36*/ 	.byte	0x3f
	.zero		1


	//   ....[70]....
        /*0b38*/ 	.word	0x000169d0
        /*0b3c*/ 	.word	0x00000005
        /*0b40*/ 	.word	0x00028c40
        /*0b44*/ 	.short	0x010a
        /*0b46*/ 	.byte	0x3f
	.zero		1


	//   ....[71]....
        /*0b48*/ 	.word	0x00016a10
        /*0b4c*/ 	.word	0x00000003
        /*0b50*/ 	.word	0x00028c60
        /*0b54*/ 	.short	0x010a
        /*0b56*/ 	.byte	0x3f
	.zero		1


	//   ....[72]....
        /*0b58*/ 	.word	0x00016a50
        /*0b5c*/ 	.word	0x00000005
        /*0b60*/ 	.word	0x00028c60
        /*0b64*/ 	.short	0x010a
        /*0b66*/ 	.byte	0x3f
	.zero		1


	//   ....[73]....
        /*0b68*/ 	.word	0x00016ac0
        /*0b6c*/ 	.word	0x00000006
        /*0b70*/ 	.word	0x00028c50
        /*0b74*/ 	.short	0x010a
        /*0b76*/ 	.byte	0x3f
	.zero		1


	//   ....[74]....
        /*0b78*/ 	.word	0x00016b20
        /*0b7c*/ 	.word	0x00000005
        /*0b80*/ 	.word	0x00028c50
        /*0b84*/ 	.short	0x010a
        /*0b86*/ 	.byte	0x3f
	.zero		1


	//   ....[75]....
        /*0b88*/ 	.word	0x00016b80
        /*0b8c*/ 	.word	0x00000003
        /*0b90*/ 	.word	0x00028c00
        /*0b94*/ 	.short	0x010a
        /*0b96*/ 	.byte	0x3f
	.zero		1


	//   ....[76]....
        /*0b98*/ 	.word	0x00016bd0
        /*0b9c*/ 	.word	0x00000007
        /*0ba0*/ 	.word	0x00028c30
        /*0ba4*/ 	.short	0x010a
        /*0ba6*/ 	.byte	0x3f
	.zero		1


	//   ....[77]....
        /*0ba8*/ 	.word	0x00016c20
        /*0bac*/ 	.word	0x00000007
        /*0bb0*/ 	.word	0x00028c50
        /*0bb4*/ 	.short	0x010a
        /*0bb6*/ 	.byte	0x3f
	.zero		1


	//   ....[78]....
        /*0bb8*/ 	.word	0x00016c80
        /*0bbc*/ 	.word	0x00000006
        /*0bc0*/ 	.word	0x00028c30
        /*0bc4*/ 	.short	0x010a
        /*0bc6*/ 	.byte	0x3f
	.zero		1


	//   ....[79]....
        /*0bc8*/ 	.word	0x00016ce0
        /*0bcc*/ 	.word	0x0000000a
        /*0bd0*/ 	.word	0x00028c50
        /*0bd4*/ 	.short	0x010a
        /*0bd6*/ 	.byte	0x3f
	.zero		1


	//   ....[80]....
        /*0bd8*/ 	.word	0x00016d40
        /*0bdc*/ 	.word	0x00000006
        /*0be0*/ 	.word	0x00028c30
        /*0be4*/ 	.short	0x010a
        /*0be6*/ 	.byte	0x3f
	.zero		1


	//   ....[81]....
        /*0be8*/ 	.word	0x00016da0
        /*0bec*/ 	.word	0x0000000a
        /*0bf0*/ 	.word	0x00028c50
        /*0bf4*/ 	.short	0x010a
        /*0bf6*/ 	.byte	0x3f
	.zero		1


	//   ....[82]....
        /*0bf8*/ 	.word	0x00016e00
        /*0bfc*/ 	.word	0x00000006
        /*0c00*/ 	.word	0x00028c30
        /*0c04*/ 	.short	0x010a
        /*0c06*/ 	.byte	0x3f
	.zero		1


	//   ....[83]....
        /*0c08*/ 	.word	0x00016e60
        /*0c0c*/ 	.word	0x0000000a
        /*0c10*/ 	.word	0x00028c50
        /*0c14*/ 	.short	0x010a
        /*0c16*/ 	.byte	0x3f
	.zero		1


	//   ....[84]....
        /*0c18*/ 	.word	0x00016f80
        /*0c1c*/ 	.word	0x0000001b
        /*0c20*/ 	.word	0x00028c40
        /*0c24*/ 	.short	0x010a
        /*0c26*/ 	.byte	0x3f
	.zero		1


	//   ....[85]....
        /*0c28*/ 	.word	0x00017a20
        /*0c2c*/ 	.word	0x00000017
        /*0c30*/ 	.word	0x00028c20
        /*0c34*/ 	.short	0x010a
        /*0c36*/ 	.byte	0x3f
	.zero		1


	//   ....[86]....
        /*0c38*/ 	.word	0x00017a70
        /*0c3c*/ 	.word	0x0000001b
        /*0c40*/ 	.word	0x00028c60
        /*0c44*/ 	.short	0x010a
        /*0c46*/ 	.byte	0x3f
	.zero		1


	//   ....[87]....
        /*0c48*/ 	.word	0x00018360
        /*0c4c*/ 	.word	0x00000006
        /*0c50*/ 	.word	0x00028c40
        /*0c54*/ 	.short	0x010a
        /*0c56*/ 	.byte	0x3f
	.zero		1


	//   ....[88]....
        /*0c58*/ 	.word	0x00018820
        /*0c5c*/ 	.word	0x00000006
        /*0c60*/ 	.word	0x00028c60
        /*0c64*/ 	.short	0x010a
        /*0c66*/ 	.byte	0x3f
	.zero		1


	//   ....[89]....
        /*0c68*/ 	.word	0x00019910
        /*0c6c*/ 	.word	0x00000005
        /*0c70*/ 	.word	0x00028c20
        /*0c74*/ 	.short	0x010a
        /*0c76*/ 	.byte	0x3f
	.zero		1


	//   ....[90]....
        /*0c78*/ 	.word	0x00019ab0
        /*0c7c*/ 	.word	0x00000003
        /*0c80*/ 	.word	0x00028c40
        /*0c84*/ 	.short	0x010a
        /*0c86*/ 	.byte	0x3f
	.zero		1


	//   ....[91]....
        /*0c88*/ 	.word	0x00019b00
        /*0c8c*/ 	.word	0x00000005
        /*0c90*/ 	.word	0x00028c40
        /*0c94*/ 	.short	0x010a
        /*0c96*/ 	.byte	0x3f
	.zero		1


	//   ....[92]....
        /*0c98*/ 	.word	0x00019b50
        /*0c9c*/ 	.word	0x00000003
        /*0ca0*/ 	.word	0x00028c60
        /*0ca4*/ 	.short	0x010a
        /*0ca6*/ 	.byte	0x3f
	.zero		1


	//----- nvinfo : EIATTR_NUM_MBARRIERS
	.align		4
.L_834:
        /*0ca8*/ 	.byte	0x03, 0x38
        /*0caa*/ 	.short	0x0016


	//----- nvinfo : EIATTR_EXIT_INSTR_OFFSETS
	.align		4
        /*0cac*/ 	.byte	0x04, 0x1c
        /*0cae*/ 	.short	(.L_836 - .L_835)


	//   ....[0]....
.L_835:
        /*0cb0*/ 	.word	0x00000970


	//   ....[1]....
        /*0cb4*/ 	.word	0x00010ec0


	//   ....[2]....
        /*0cb8*/ 	.word	0x00016aa0


	//----- nvinfo : EIATTR_MAX_THREADS
	.align		4
.L_836:
        /*0cbc*/ 	.byte	0x04, 0x05
        /*0cbe*/ 	.short	(.L_838 - .L_837)
.L_837:
        /*0cc0*/ 	.word	0x00000180
        /*0cc4*/ 	.word	0x00000001
        /*0cc8*/ 	.word	0x00000001


	//----- nvinfo : EIATTR_CRS_STACK_SIZE
	.align		4
.L_838:
        /*0ccc*/ 	.byte	0x04, 0x1e
        /*0cce*/ 	.short	(.L_840 - .L_839)
.L_839:
        /*0cd0*/ 	.word	0x00000000


	//----- nvinfo : EIATTR_CBANK_PARAM_SIZE
	.align		4
.L_840:
        /*0cd4*/ 	.byte	0x03, 0x19
        /*0cd6*/ 	.short	0x0af0


	//----- nvinfo : EIATTR_PARAM_CBANK
	.align		4
        /*0cd8*/ 	.byte	0x04, 0x0a
        /*0cda*/ 	.short	(.L_842 - .L_841)
	.align		4
.L_841:
        /*0cdc*/ 	.word	index@(.nv.constant0._ZN7cutlass13device_kernelIN5flash11enable_sm90INS1_16FlashAttnFwdSm90INS1_25CollectiveMainloopFwdSm90ILi2EN4cute5tupleIJNS5_1CILi1EEES8_S8_EEENS6_IJNS7_ILi64EEESA_SA_EEELi512ENS_6half_tEfNS_4arch4Sm90ELb0ELb1ELb1ELb1ELb1ELb0ELb0ELb0ELb0ELb1ELb0ELb0EEENS1_21CollectiveEpilogueFwdINS6_IJSA_NS7_ILi512EEESA_EEES9_SC_SE_Li256ELb1ELb1ELb0ELb0EEENS1_36VarlenDynamicPersistentTileSchedulerILi64ELi64ELi256ELi128ELb0ELb1ELb1ELb1ELb0ELb1EEEEEEEEEvNT_6ParamsE)
        /*0ce0*/ 	.short	0x0210
        /*0ce2*/ 	.short	0x0af0


	//----- nvinfo : EIATTR_SW_WAR
	.align		4
.L_842:
        /*0ce4*/ 	.byte	0x04, 0x36
        /*0ce6*/ 	.short	(.L_844 - .L_843)
.L_843:
        /*0ce8*/ 	.word	0x00000008
.L_844:


//--------------------- .nv.info._ZN7cutlass13device_kernelIN5flash11enable_sm90INS1_16FlashAttnFwdSm90INS1_25CollectiveMainloopFwdSm90ILi2EN4cute5tupleIJNS5_1CILi1EEES8_S8_EEENS6_IJNS7_ILi64EEESA_SA_EEELi512ENS_6half_tEfNS_4arch4Sm90ELb0ELb1ELb1ELb1ELb1ELb1ELb0ELb0ELb0ELb1ELb0ELb0EEENS1_21CollectiveEpilogueFwdINS6_IJSA_NS7_ILi512EEESA_EEES9_SC_SE_Li256ELb1ELb1ELb0ELb0EEENS1_36VarlenDynamicPersistentTileSchedulerILi64ELi64ELi256ELi128ELb0ELb1ELb1ELb1ELb0ELb1EEEEEEEEEvNT_6ParamsE --------------------------
	.section	.nv.info._ZN7cutlass13device_kernelIN5flash11enable_sm90INS1_16FlashAttnFwdSm90INS1_25CollectiveMainloopFwdSm90ILi2EN4cute5tupleIJNS5_1CILi1EEES8_S8_EEENS6_IJNS7_ILi64EEESA_SA_EEELi512ENS_6half_tEfNS_4arch4Sm90ELb0ELb1ELb1ELb1ELb1ELb1ELb0ELb0ELb0ELb1ELb0ELb0EEENS1_21CollectiveEpilogueFwdINS6_IJSA_NS7_ILi512EEESA_EEES9_SC_SE_Li256ELb1ELb1ELb0ELb0EEENS1_36VarlenDynamicPersistentTileSchedulerILi64ELi64ELi256ELi128ELb0ELb1ELb1ELb1ELb0ELb1EEEEEEEEEvNT_6ParamsE,"",@"SHT_CUDA_INFO"
	.sectionflags	@""
	.align	4


	//----- nvinfo : EIATTR_CUDA_API_VERSION
	.align		4
        /*0000*/ 	.byte	0x04, 0x37
        /*0002*/ 	.short	(.L_846 - .L_845)
.L_845:
        /*0004*/ 	.word	0x00000082


	//----- nvinfo : EIATTR_KPARAM_INFO
	.align		4
.L_846:
        /*0008*/ 	.byte	0x04, 0x17
        /*000a*/ 	.short	(.L_848 - .L_847)
.L_847:
        /*000c*/ 	.word	0x00000000
        /*0010*/ 	.short	0x0000
        /*0012*/ 	.short	0x0070
        /*0014*/ 	.byte	0x00, 0xf0, 0x01, 0x2a


	//----- nvinfo : EIATTR_SPARSE_MMA_MASK
	.align		4
.L_848:
        /*0018*/ 	.byte	0x03, 0x50
        /*001a*/ 	.short	0x0000


	//----- nvinfo : EIATTR_MAXREG_COUNT
	.align		4
        /*001c*/ 	.byte	0x03, 0x1b
        /*001e*/ 	.short	0x00a8


	//----- nvinfo : EIATTR_NUM_BARRIERS
	.align		4
        /*0020*/ 	.byte	0x02, 0x4c
        /*0022*/ 	.byte	0x10
	.zero		1


	//----- nvinfo : EIATTR_EXTERNS
	.align		4
        /*0024*/ 	.byte	0x04, 0x0f
        /*0026*/ 	.short	(.L_850 - .L_849)


	//   ....[0]....
	.align		4
.L_849:
        /*0028*/ 	.word	index@(__assertfail)


	//----- nvinfo : EIATTR_ANNOTATIONS
	.align		4
.L_850:
        /*002c*/ 	.byte	0x04, 0x55
        /*002e*/ 	.short	(.L_852 - .L_851)


	//   ....[0]....
.L_851:
        /* <DEDUP_REMOVED lines=48> */


	//----- nvinfo : EIATTR_MERCURY_ISA_VERSION
	.align		4
.L_852:
        /*0318*/ 	.byte	0x03, 0x5f
        /*031a*/ 	.short	0x0101


	//----- nvinfo : EIATTR_UNUSED_LOAD_BYTE_OFFSET
	.align		4
        /*031c*/ 	.byte	0x04, 0x44
        /*031e*/ 	.short	(.L_854 - .L_853)


	//   ....[0]....
.L_853:
        /*0320*/ 	.word	0x00000a20
        /*0324*/ 	.word	0x0000fff0


	//   ....[1]....
        /*0328*/ 	.word	0x00015340
        /*032c*/ 	.word	0x0000fff0


	//----- nvinfo : EIATTR_INT_WARP_WIDE_INSTR_OFFSETS
	.align		4
.L_854:
        /*0330*/ 	.byte	0x04, 0x31
        /*0332*/ 	.short	(.L_856 - .L_855)


	//   ....[0]....
.L_855:
        /*0334*/ 	.word	0x00000130


	//   ....[1]....
        /*0338*/ 	.word	0x00000170


	//   ....[2]....
        /*033c*/ 	.word	0x000001e0


	//   ....[3]....
        /*0340*/ 	.word	0x0001bac0


	//   ....[4]....
        /*0344*/ 	.word	0x0001bb50


	//   ....[5]....
        /*0348*/ 	.word	0x0001f100


	//   ....[6]....
        /*034c*/ 	.word	0x0001f190


	//----- nvinfo : EIATTR_COOP_GROUP_MASK_REGIDS
	.align		4
.L_856:
        /*0350*/ 	.byte	0x04, 0x29
        /*0352*/ 	.short	(.L_858 - .L_857)


	//   ....[0]....
.L_857:
        /*0354*/ 	.word	0xffffffff


	//   ....[1]....
        /*0358*/ 	.word	0xffffffff


	//   ....[2]....
        /*035c*/ 	.word	0xffffffff


	//   ....[3]....
        /*0360*/ 	.word	0xffffffff


	//   ....[4]....
        /*0364*/ 	.word	0xffffffff


	//   ....[5]....
        /*0368*/ 	.word	0xffffffff


	//   ....[6]....
        /*036c*/ 	.word	0xffffffff


	//   ....[7]....
        /*0370*/ 	.word	0xffffffff


	//   ....[8]....
        /*0374*/ 	.word	0xffffffff


	//   ....[9]....
        /*0378*/ 	.word	0xffffffff


	//   ....[10]....
        /*037c*/ 	.word	0xffffffff


	//   ....[11]....
        /*0380*/ 	.word	0xffffffff


	//   ....[12]....
        /*0384*/ 	.word	0xffffffff


	//   ....[13]....
        /*0388*/ 	.word	0xffffffff


	//   ....[14]....
        /*038c*/ 	.word	0xffffffff


	//   ....[15]....
        /*0390*/ 	.word	0xffffffff


	//   ....[16]....
        /*0394*/ 	.word	0xffffffff


	//   ....[17]....
        /*0398*/ 	.word	0xffffffff


	//   ....[18]....
        /*039c*/ 	.word	0xffffffff


	//   ....[19]....
        /*03a0*/ 	.word	0xffffffff


	//   ....[20]....
        /*03a4*/ 	.word	0xffffffff


	//   ....[21]....
        /*03a8*/ 	.word	0xffffffff


	//   ....[22]....
        /*03ac*/ 	.word	0xffffffff


	//   ....[23]....
        /*03b0*/ 	.word	0xffffffff


	//   ....[24]....
        /*03b4*/ 	.word	0xffffffff


	//   ....[25]....
        /*03b8*/ 	.word	0xffffffff


	//   ....[26]....
        /*03bc*/ 	.word	0xffffffff


	//   ....[27]....
        /*03c0*/ 	.word	0xffffffff


	//   ....[28]....
        /*03c4*/ 	.word	0xffffffff


	//   ....[29]....
        /*03c8*/ 	.word	0xffffffff


	//   ....[30]....
        /*03cc*/ 	.word	0xffffffff


	//   ....[31]....
        /*03d0*/ 	.word	0xffffffff


	//   ....[32]....
        /*03d4*/ 	.word	0xffffffff


	//   ....[33]....
        /*03d8*/ 	.word	0xffffffff


	//   ....[34]....
        /*03dc*/ 	.word	0xffffffff


	//   ....[35]....
        /*03e0*/ 	.word	0xffffffff


	//   ....[36]....
        /*03e4*/ 	.word	0xffffffff


	//   ....[37]....
        /*03e8*/ 	.word	0xffffffff


	//   ....[38]....
        /*03ec*/ 	.word	0xffffffff


	//   ....[39]....
        /*03f0*/ 	.word	0xffffffff


	//   ....[40]....
        /*03f4*/ 	.word	0xffffffff


	//   ....[41]....
        /*03f8*/ 	.word	0xffffffff


	//   ....[42]....
        /*03fc*/ 	.word	0xffffffff


	//   ....[43]....
        /*0400*/ 	.word	0xffffffff


	//   ....[44]....
        /*0404*/ 	.word	0xffffffff


	//   ....[45]....
        /*0408*/ 	.word	0xffffffff


	//   ....[46]....
        /*040c*/ 	.word	0xffffffff


	//   ....[47]....
        /*0410*/ 	.word	0xffffffff


	//   ....[48]....
        /*0414*/ 	.word	0xffffffff


	//   ....[49]....
        /*0418*/ 	.word	0xffffffff


	//   ....[50]....
        /*041c*/ 	.word	0xffffffff


	//   ....[51]....
        /*0420*/ 	.word	0xffffffff


	//   ....[52]....
        /*0424*/ 	.word	0xffffffff


	//   ....[53]....
        /*0428*/ 	.word	0xffffffff


	//   ....[54]....
        /*042c*/ 	.word	0xffffffff


	//   ....[55]....
        /*0430*/ 	.word	0xffffffff


	//   ....[56]....
        /*0434*/ 	.word	0xffffffff


	//   ....[57]....
        /*0438*/ 	.word	0xffffffff


	//   ....[58]....
        /*043c*/ 	.word	0xffffffff


	//   ....[59]....
        /*0440*/ 	.word	0xffffffff


	//   ....[60]....
        /*0444*/ 	.word	0xffffffff


	//   ....[61]....
        /*0448*/ 	.word	0xffffffff


	//   ....[62]....
        /*044c*/ 	.word	0xffffffff


	//   ....[63]....
        /*0450*/ 	.word	0xffffffff


	//   ....[64]....
        /*0454*/ 	.word	0xffffffff


	//   ....[65]....
        /*0458*/ 	.word	0xffffffff


	//   ....[66]....
        /*045c*/ 	.word	0xffffffff


	//   ....[67]....
        /*0460*/ 	.word	0xffffffff


	//   ....[68]....
        /*0464*/ 	.word	0xffffffff


	//   ....[69]....
        /*0468*/ 	.word	0xffffffff


	//   ....[70]....
        /*046c*/ 	.word	0xffffffff


	//   ....[71]....
        /*0470*/ 	.word	0xffffffff


	//   ....[72]....
        /*0474*/ 	.word	0xffffffff


	//   ....[73]....
        /*0478*/ 	.word	0xffffffff


	//   ....[74]....
        /*047c*/ 	.word	0xffffffff


	//   ....[75]....
        /*0480*/ 	.word	0xffffffff


	//   ....[76]....
        /*0484*/ 	.word	0xffffffff


	//   ....[77]....
        /*0488*/ 	.word	0xffffffff


	//   ....[78]....
        /*048c*/ 	.word	0xffffffff


	//   ....[79]....
        /*0490*/ 	.word	0xffffffff


	//   ....[80]....
        /*0494*/ 	.word	0xffffffff


	//   ....[81]....
        /*0498*/ 	.word	0xffffffff


	//   ....[82]....
        /*049c*/ 	.word	0xffffffff


	//   ....[83]....
        /*04a0*/ 	.word	0xffffffff


	//   ....[84]....
        /*04a4*/ 	.word	0xffffffff


	//   ....[85]....
        /*04a8*/ 	.word	0xffffffff


	//   ....[86]....
        /*04ac*/ 	.word	0xffffffff


	//   ....[87]....
        /*04b0*/ 	.word	0xffffffff


	//   ....[88]....
        /*04b4*/ 	.word	0xffffffff


	//   ....[89]....
        /*04b8*/ 	.word	0xffffffff


	//   ....[90]....
        /*04bc*/ 	.word	0xffffffff


	//   ....[91]....
        /*04c0*/ 	.word	0xffffffff


	//   ....[92]....
        /*04c4*/ 	.word	0xffffffff


	//   ....[93]....
        /*04c8*/ 	.word	0xffffffff


	//   ....[94]....
        /*04cc*/ 	.word	0xffffffff


	//   ....[95]....
        /*04d0*/ 	.word	0xffffffff


	//   ....[96]....
        /*04d4*/ 	.word	0xffffffff


	//   ....[97]....
        /*04d8*/ 	.word	0xffffffff


	//   ....[98]....
        /*04dc*/ 	.word	0xffffffff


	//   ....[99]....
        /*04e0*/ 	.word	0xffffffff


	//   ....[100]....
        /*04e4*/ 	.word	0xffffffff


	//   ....[101]....
        /*04e8*/ 	.word	0xffffffff


	//   ....[102]....
        /*04ec*/ 	.word	0xffffffff


	//   ....[103]....
        /*04f0*/ 	.word	0xffffffff


	//   ....[104]....
        /*04f4*/ 	.word	0xffffffff


	//   ....[105]....
        /*04f8*/ 	.word	0xffffffff


	//   ....[106]....
        /*04fc*/ 	.word	0xffffffff


	//   ....[107]....
        /*0500*/ 	.word	0xffffffff


	//   ....[108]....
        /*0504*/ 	.word	0xffffffff


	//   ....[109]....
        /*0508*/ 	.word	0xffffffff


	//   ....[110]....
        /*050c*/ 	.word	0xffffffff


	//   ....[111]....
        /*0510*/ 	.word	0xffffffff


	//   ....[112]....
        /*0514*/ 	.word	0xffffffff


	//   ....[113]....
        /*0518*/ 	.word	0xffffffff


	//   ....[114]....
        /*051c*/ 	.word	0xffffffff


	//   ....[115]....
        /*0520*/ 	.word	0xffffffff


	//   ....[116]....
        /*0524*/ 	.word	0xffffffff


	//   ....[117]....
        /*0528*/ 	.word	0xffffffff


	//   ....[118]....
        /*052c*/ 	.word	0xffffffff


	//   ....[119]....
        /*0530*/ 	.word	0xffffffff


	//   ....[120]....
        /*0534*/ 	.word	0xffffffff


	//   ....[121]....
        /*0538*/ 	.word	0xffffffff


	//   ....[122]....
        /*053c*/ 	.word	0xffffffff


	//   ....[123]....
        /*0540*/ 	.word	0xffffffff


	//   ....[124]....
        /*0544*/ 	.word	0xffffffff


	//   ....[125]....
        /*0548*/ 	.word	0xffffffff


	//   ....[126]....
        /*054c*/ 	.word	0xffffffff


	//   ....[127]....
        /*0550*/ 	.word	0xffffffff


	//   ....[128]....
        /*0554*/ 	.word	0xffffffff


	//   ....[129]....
        /*0558*/ 	.word	0xffffffff


	//   ....[130]....
        /*055c*/ 	.word	0xffffffff


	//   ....[131]....
        /*0560*/ 	.word	0xffffffff


	//   ....[132]....
        /*0564*/ 	.word	0xffffffff


	//   ....[133]....
        /*0568*/ 	.word	0xffffffff


	//   ....[134]....
        /*056c*/ 	.word	0xffffffff


	//   ....[135]....
        /*0570*/ 	.word	0xffffffff


	//   ....[136]....
        /*0574*/ 	.word	0xffffffff


	//   ....[137]....
        /*0578*/ 	.word	0xffffffff


	//   ....[138]....
        /*057c*/ 	.word	0xffffffff


	//   ....[139]....
        /*0580*/ 	.word	0xffffffff


	//   ....[140]....
        /*0584*/ 	.word	0xffffffff


	//   ....[141]....
        /*0588*/ 	.word	0xffffffff


	//   ....[142]....
        /*058c*/ 	.word	0xffffffff


	//   ....[143]....
        /*0590*/ 	.word	0xffffffff


	//   ....[144]....
        /*0594*/ 	.word	0xffffffff


	//   ....[145]....
        /*0598*/ 	.word	0xffffffff


	//   ....[146]....
        /*059c*/ 	.word	0xffffffff


	//   ....[147]....
        /*05a0*/ 	.word	0xffffffff


	//   ....[148]....
        /*05a4*/ 	.word	0xffffffff


	//   ....[149]....
        /*05a8*/ 	.word	0xffffffff


	//   ....[150]....
        /*05ac*/ 	.word	0xffffffff


	//   ....[151]....
        /*05b0*/ 	.word	0x0500000f


	//   ....[152]....
        /*05b4*/ 	.word	0x0500000f


	//   ....[153]....
        /*05b8*/ 	.word	0x0500000f


	//   ....[154]....
        /*05bc*/ 	.word	0x0500000f


	//   ....[155]....
        /*05c0*/ 	.word	0x0500000f


	//   ....[156]....
        /*05c4*/ 	.word	0x0500000f


	//   ....[157]....
        /*05c8*/ 	.word	0x0500000f


	//   ....[158]....
        /*05cc*/ 	.word	0x0500000f


	//   ....[159]....
        /*05d0*/ 	.word	0x0500000f


	//   ....[160]....
        /*05d4*/ 	.word	0x0500000f


	//   ....[161]....
        /*05d8*/ 	.word	0x0500000f


	//   ....[162]....
        /*05dc*/ 	.word	0x0500000f


	//   ....[163]....
        /*05e0*/ 	.word	0x0500000f


	//   ....[164]....
        /*05e4*/ 	.word	0x0500000f


	//   ....[165]....
        /*05e8*/ 	.word	0x0500000f


	//   ....[166]....
        /*05ec*/ 	.word	0x0500000f


	//   ....[167]....
        /*05f0*/ 	.word	0x0500000f


	//   ....[168]....
        /*05f4*/ 	.word	0x0500000f


	//   ....[169]....
        /*05f8*/ 	.word	0x0500000f


	//   ....[170]....
        /*05fc*/ 	.word	0x0500000f


	//   ....[171]....
        /*0600*/ 	.word	0x0500000f


	//   ....[172]....
        /*0604*/ 	.word	0x0500000f


	//   ....[173]....
        /*0608*/ 	.word	0x0500000f


	//   ....[174]....
        /*060c*/ 	.word	0x0500000f


	//   ....[175]....
        /*0610*/ 	.word	0x0500000f


	//   ....[176]....
        /*0614*/ 	.word	0x0500000f


	//   ....[177]....
        /*0618*/ 	.word	0x0500000f


	//   ....[178]....
        /*061c*/ 	.word	0x0500000f


	//   ....[179]....
        /*0620*/ 	.word	0x0500000f


	//   ....[180]....
        /*0624*/ 	.word	0x0500000f


	//   ....[181]....
        /*0628*/ 	.word	0x0500000f


	//   ....[182]....
        /*062c*/ 	.word	0x0500000f


	//   ....[183]....
        /*0630*/ 	.word	0x0500000f


	//   ....[184]....
        /*0634*/ 	.word	0x0500000f


	//   ....[185]....
        /*0638*/ 	.word	0x0500000f


	//   ....[186]....
        /*063c*/ 	.word	0x0500000f


	//   ....[187]....
        /*0640*/ 	.word	0x0500000f


	//   ....[188]....
        /*0644*/ 	.word	0x0500000f


	//   ....[189]....
        /*0648*/ 	.word	0x0500000f


	//   ....[190]....
        /*064c*/ 	.word	0x0500000f


	//   ....[191]....
        /*0650*/ 	.word	0x0500000f


	//   ....[192]....
        /*0654*/ 	.word	0x0500000f


	//   ....[193]....
        /*0658*/ 	.word	0x0500000f


	//   ....[194]....
        /*065c*/ 	.word	0x0500000f


	//   ....[195]....
        /*0660*/ 	.word	0x0500000f


	//   ....[196]....
        /*0664*/ 	.word	0x0500000f


	//   ....[197]....
        /*0668*/ 	.word	0x0500000f


	//   ....[198]....
        /*066c*/ 	.word	0x0500000f


	//   ....[199]....
        /*0670*/ 	.word	0x0500000f


	//   ....[200]....
        /*0674*/ 	.word	0x0500000f


	//   ....[201]....
        /*0678*/ 	.word	0x0500000f


	//   ....[202]....
        /*067c*/ 	.word	0x0500000f


	//   ....[203]....
        /*0680*/ 	.word	0x0500000f


	//   ....[204]....
        /*0684*/ 	.word	0x0500000f


	//   ....[205]....
        /*0688*/ 	.word	0x0500000f


	//   ....[206]....
        /*068c*/ 	.word	0x0500000f


	//   ....[207]....
        /*0690*/ 	.word	0x0500000f


	//   ....[208]....
        /*0694*/ 	.word	0x0500000f


	//   ....[209]....
        /*0698*/ 	.word	0x0500000f


	//   ....[210]....
        /*069c*/ 	.word	0x0500000f


	//   ....[211]....
        /*06a0*/ 	.word	0x0500000f


	//   ....[212]....
        /*06a4*/ 	.word	0x0500000f


	//   ....[213]....
        /*06a8*/ 	.word	0x0500000f


	//   ....[214]....
        /*06ac*/ 	.word	0x0500000f


	//   ....[215]....
        /*06b0*/ 	.word	0x0500000f


	//   ....[216]....
        /*06b4*/ 	.word	0x0500000f


	//   ....[217]....
        /*06b8*/ 	.word	0x0500000f


	//   ....[218]....
        /*06bc*/ 	.word	0x0500000f


	//   ....[219]....
        /*06c0*/ 	.word	0x0500000f


	//   ....[220]....
        /*06c4*/ 	.word	0x0500000f


	//   ....[221]....
        /*06c8*/ 	.word	0x0500000f


	//   ....[222]....
        /*06cc*/ 	.word	0x0500000f


	//   ....[223]....
        /*06d0*/ 	.word	0x0500000f


	//   ....[224]....
        /*06d4*/ 	.word	0x0500000f


	//   ....[225]....
        /*06d8*/ 	.word	0x0500000f


	//   ....[226]....
        /*06dc*/ 	.word	0x0500000f


	//   ....[227]....
        /*06e0*/ 	.word	0x0500000f


	//   ....[228]....
        /*06e4*/ 	.word	0x0500000f


	//   ....[229]....
        /*06e8*/ 	.word	0x0500000f


	//   ....[230]....
        /*06ec*/ 	.word	0x0500000f


	//   ....[231]....
        /*06f0*/ 	.word	0x0500000f


	//   ....[232]....
        /*06f4*/ 	.word	0x0500000f


	//----- nvinfo : EIATTR_COOP_GROUP_INSTR_OFFSETS
	.align		4
.L_858:
        /*06f8*/ 	.byte	0x04, 0x28
        /*06fa*/ 	.short	(.L_860 - .L_859)


	//   ....[0]....
.L_859:
        /*06fc*/ 	.word	0x00000060


	//   ....[1]....
        /*0700*/ 	.word	0x00000140


	//   ....[2]....
        /*0704*/ 	.word	0x00000190


	//   ....[3]....
        /*0708*/ 	.word	0x00000380


	//   ....[4]....
        /*070c*/ 	.word	0x000004e0


	//   ....[5]....
        /*0710*/ 	.word	0x00000600


	//   ....[6]....
        /*0714*/ 	.word	0x00000760


	//   ....[7]....
        /*0718*/ 	.word	0x00002e60


	//   ....[8]....
        /*071c*/ 	.word	0x00002e70


	//   ....[9]....
        /*0720*/ 	.word	0x000038b0


	//   ....[10]....
        /*0724*/ 	.word	0x000038c0


	//   ....[11]....
        /*0728*/ 	.word	0x000042a0


	//   ....[12]....
        /*072c*/ 	.word	0x000042b0


	//   ....[13]....
        /*0730*/ 	.word	0x00004680


	//   ....[14]....
        /*0734*/ 	.word	0x000046a0


	//   ....[15]....
        /*0738*/ 	.word	0x00005810


	//   ....[16]....
        /*073c*/ 	.word	0x00007bd0


	//   ....[17]....
        /*0740*/ 	.word	0x00008360


	//   ....[18]....
        /*0744*/ 	.word	0x00008370


	//   ....[19]....
        /*0748*/ 	.word	0x00008380


	//   ....[20]....
        /*074c*/ 	.word	0x00008390


	//   ....[21]....
        /*0750*/ 	.word	0x00008690


	//   ....[22]....
        /*0754*/ 	.word	0x000086a0


	//   ....[23]....
        /*0758*/ 	.word	0x000086b0


	//   ....[24]....
        /*075c*/ 	.word	0x000086c0


	//   ....[25]....
        /*0760*/ 	.word	0x00009970


	//   ....[26]....
        /*0764*/ 	.word	0x00009990


	//   ....[27]....
        /*0768*/ 	.word	0x000099a0


	//   ....[28]....
        /*076c*/ 	.word	0x000099b0


	//   ....[29]....
        /*0770*/ 	.word	0x00009aa0


	//   ....[30]....
        /*0774*/ 	.word	0x00009ac0


	//   ....[31]....
        /*0778*/ 	.word	0x00009b60


	//   ....[32]....
        /*077c*/ 	.word	0x00009b90


	//   ....[33]....
        /*0780*/ 	.word	0x0000b440


	//   ....[34]....
        /*0784*/ 	.word	0x0000bca0


	//   ....[35]....
        /*0788*/ 	.word	0x0000c1b0


	//   ....[36]....
        /*078c*/ 	.word	0x0000c2b0


	//   ....[37]....
        /*0790*/ 	.word	0x0000c5b0


	//   ....[38]....
        /*0794*/ 	.word	0x0000c670


	//   ....[39]....
        /*0798*/ 	.word	0x0000cf80


	//   ....[40]....
        /*079c*/ 	.word	0x0000d8e0


	//   ....[41]....
        /*07a0*/ 	.word	0x0000dcd0


	//   ....[42]....
        /*07a4*/ 	.word	0x0000e500


	//   ....[43]....
        /*07a8*/ 	.word	0x0000e600


	//   ....[44]....
        /*07ac*/ 	.word	0x0000ea70


	//   ....[45]....
        /*07b0*/ 	.word	0x0000eac0


	//   ....[46]....
        /*07b4*/ 	.word	0x0000fc70


	//   ....[47]....
        /*07b8*/ 	.word	0x000107a0


	//   ....[48]....
        /*07bc*/ 	.word	0x000107f0


	//   ....[49]....
        /*07c0*/ 	.word	0x00011160


	//   ....[50]....
        /*07c4*/ 	.word	0x000111b0


	//   ....[51]....
        /*07c8*/ 	.word	0x00011e00


	//   ....[52]....
        /*07cc*/ 	.word	0x00012550


	//   ....[53]....
        /*07d0*/ 	.word	0x00012980


	//   ....[54]....
        /*07d4*/ 	.word	0x00013050


	//   ....[55]....
        /*07d8*/ 	.word	0x00013100


	//   ....[56]....
        /*07dc*/ 	.word	0x00013730


	//   ....[57]....
        /*07e0*/ 	.word	0x00013900


	//   ....[58]....
        /*07e4*/ 	.word	0x00014750


	//   ....[59]....
        /*07e8*/ 	.word	0x00014850


	//   ....[60]....
        /*07ec*/ 	.word	0x00014860


	//   ....[61]....
        /*07f0*/ 	.word	0x000148a0


	//   ....[62]....
        /*07f4*/ 	.word	0x000148b0


	//   ....[63]....
        /*07f8*/ 	.word	0x000163c0


	//   ....[64]....
        /*07fc*/ 	.word	0x000168a0


	//   ....[65]....
        /*0800*/ 	.word	0x000168d0


	//   ....[66]....
        /*0804*/ 	.word	0x00016900


	//   ....[67]....
        /*0808*/ 	.word	0x00016910


	//   ....[68]....
        /*080c*/ 	.word	0x00017080


	//   ....[69]....
        /*0810*/ 	.word	0x000170b0


	//   ....[70]....
        /*0814*/ 	.word	0x00017340


	//   ....[71]....
        /*0818*/ 	.word	0x00017360


	//   ....[72]....
        /*081c*/ 	.word	0x00017ff0


	//   ....[73]....
        /*0820*/ 	.word	0x00018020


	//   ....[74]....
        /*0824*/ 	.word	0x000182b0


	//   ....[75]....
        /*0828*/ 	.word	0x000182d0


	//   ....[76]....
        /*082c*/ 	.word	0x00018580


	//   ....[77]....
        /*0830*/ 	.word	0x00018730


	//   ....[78]....
        /*0834*/ 	.word	0x00018760


	//   ....[79]....
        /*0838*/ 	.word	0x00018790


	//   ....[80]....
        /*083c*/ 	.word	0x000187c0


	//   ....[81]....
        /*0840*/ 	.word	0x000187f0


	//   ....[82]....
        /*0844*/ 	.word	0x00018820


	//   ....[83]....
        /*0848*/ 	.word	0x00018990


	//   ....[84]....
        /*084c*/ 	.word	0x000189c0


	//   ....[85]....
        /*0850*/ 	.word	0x000189f0


	//   ....[86]....
        /*0854*/ 	.word	0x00018a20


	//   ....[87]....
        /*0858*/ 	.word	0x00018a50


	//   ....[88]....
        /*085c*/ 	.word	0x00018a80


	//   ....[89]....
        /*0860*/ 	.word	0x00018b10


	//   ....[90]....
        /*0864*/ 	.word	0x00018b70


	//   ....[91]....
        /*0868*/ 	.word	0x00018c00


	//   ....[92]....
        /*086c*/ 	.word	0x00019cd0


	//   ....[93]....
        /*0870*/ 	.word	0x0001c8e0


	//   ....[94]....
        /*0874*/ 	.word	0x0001c900


	//   ....[95]....
        /*0878*/ 	.word	0x0001c990


	//   ....[96]....
        /*087c*/ 	.word	0x0001c9b0


	//   ....[97]....
        /*0880*/ 	.word	0x0001ca30


	//   ....[98]....
        /*0884*/ 	.word	0x0001ca50


	//   ....[99]....
        /*0888*/ 	.word	0x0001ca60


	//   ....[100]....
        /*088c*/ 	.word	0x0001ca70


	//   ....[101]....
        /*0890*/ 	.word	0x0001d280


	//   ....[102]....
        /*0894*/ 	.word	0x0001d2b0


	//   ....[103]....
        /*0898*/ 	.word	0x0001d350


	//   ....[104]....
        /*089c*/ 	.word	0x0001d370


	//   ....[105]....
        /*08a0*/ 	.word	0x0001d3f0


	//   ....[106]....
        /*08a4*/ 	.word	0x0001d410


	//   ....[107]....
        /*08a8*/ 	.word	0x0001d420


	//   ....[108]....
        /*08ac*/ 	.word	0x0001d490


	//   ....[109]....
        /*08b0*/ 	.word	0x0001d8e0


	//   ....[110]....
        /*08b4*/ 	.word	0x0001d9a0


	//   ....[111]....
        /*08b8*/ 	.word	0x0001daf0


	//   ....[112]....
        /*08bc*/ 	.word	0x0001db30


	//   ....[113]....
        /*08c0*/ 	.word	0x0001db40


	//   ....[114]....
        /*08c4*/ 	.word	0x0001db50


	//   ....[115]....
        /*08c8*/ 	.word	0x0001dca0


	//   ....[116]....
        /*08cc*/ 	.word	0x0001ddf0


	//   ....[117]....
        /*08d0*/ 	.word	0x0001e610


	//   ....[118]....
        /*08d4*/ 	.word	0x0001e630


	//   ....[119]....
        /*08d8*/ 	.word	0x0001e680


	//   ....[120]....
        /*08dc*/ 	.word	0x0001e690


	//   ....[121]....
        /*08e0*/ 	.word	0x0001e6d0


	//   ....[122]....
        /*08e4*/ 	.word	0x0001e6e0


	//   ....[123]....
        /*08e8*/ 	.word	0x0001e6f0


	//   ....[124]....
        /*08ec*/ 	.word	0x0001e730


	//   ....[125]....
        /*08f0*/ 	.word	0x0001ea50


	//   ....[126]....
        /*08f4*/ 	.word	0x0001ea90


	//   ....[127]....
        /*08f8*/ 	.word	0x0001eab0


	//   ....[128]....
        /*08fc*/ 	.word	0x0001ead0


	//   ....[129]....
        /*0900*/ 	.word	0x0001eb00


	//   ....[130]....
        /*0904*/ 	.word	0x0001eb20


	//   ....[131]....
        /*0908*/ 	.word	0x0001ec20


	//   ....[132]....
        /*090c*/ 	.word	0x0001ed70


	//   ....[133]....
        /*0910*/ 	.word	0x0001f370


	//   ....[134]....
        /*0914*/ 	.word	0x0001f3c0


	//   ....[135]....
        /*0918*/ 	.word	0x0001f3f0


	//   ....[136]....
        /*091c*/ 	.word	0x0001f420


	//   ....[137]....
        /*0920*/ 	.word	0x0001f430


	//   ....[138]....
        /*0924*/ 	.word	0x0001f460


	//   ....[139]....
        /*0928*/ 	.word	0x0001f490


	//   ....[140]....
        /*092c*/ 	.word	0x0001f4c0


	//   ....[141]....
        /*0930*/ 	.word	0x0001f640


	//   ....[142]....
        /*0934*/ 	.word	0x0001f670


	//   ....[143]....
        /*0938*/ 	.word	0x0001f6a0


	//   ....[144]....
        /*093c*/ 	.word	0x0001f6d0


	//   ....[145]....
        /*0940*/ 	.word	0x0001f700


	//   ....[146]....
        /*0944*/ 	.word	0x0001f730


	//   ....[147]....
        /*0948*/ 	.word	0x0001f7f0


	//   ....[148]....
        /*094c*/ 	.word	0x0001f810


	//   ....[149]....
        /*0950*/ 	.word	0x0001f880


	//   ....[150]....
        /*0954*/ 	.word	0x0001ff20


	//   ....[151]....
        /*0958*/ 	.word	0x00020240


	//   ....[152]....
        /*095c*/ 	.word	0x000202d0


	//   ....[153]....
        /*0960*/ 	.word	0x000203b0


	//   ....[154]....
        /*0964*/ 	.word	0x00020440


	//   ....[155]....
        /*0968*/ 	.word	0x00020520


	//   ....[156]....
        /*096c*/ 	.word	0x000205b0


	//   ....[157]....
        /*0970*/ 	.word	0x00020730


	//   ....[158]....
        /*0974*/ 	.word	0x000207c0


	//   ....[159]....
        /*0978*/ 	.word	0x00020810


	//   ....[160]....
        /*097c*/ 	.word	0x00020860


	//   ....[161]....
        /*0980*/ 	.word	0x000208f0


	//   ....[162]....
        /*0984*/ 	.word	0x00020980


	//   ....[163]....
        /*0988*/ 	.word	0x000209d0


	//   ....[164]....
        /*098c*/ 	.word	0x00020a20


	//   ....[165]....
        /*0990*/ 	.word	0x00020b10


	//   ....[166]....
        /*0994*/ 	.word	0x00020bc0


	//   ....[167]....
        /*0998*/ 	.word	0x00020c40


	//   ....[168]....
        /*099c*/ 	.word	0x00020cb0


	//   ....[169]....
        /*09a0*/ 	.word	0x00020de0


	//   ....[170]....
        /*09a4*/ 	.word	0x00020ef0


	//   ....[171]....
        /*09a8*/ 	.word	0x00020fc0


	//   ....[172]....
        /*09ac*/ 	.word	0x00021010


	//   ....[173]....
        /*09b0*/ 	.word	0x000213a0


	//   ....[174]....
        /*09b4*/ 	.word	0x00021680


	//   ....[175]....
        /*09b8*/ 	.word	0x00021770


	//   ....[176]....
        /*09bc*/ 	.word	0x00021810


	//   ....[177]....
        /*09c0*/ 	.word	0x00021870


	//   ....[178]....
        /*09c4*/ 	.word	0x00021960


	//   ....[179]....
        /*09c8*/ 	.word	0x000219d0


	//   ....[180]....
        /*09cc*/ 	.word	0x00021ac0


	//   ....[181]....
        /*09d0*/ 	.word	0x00021b30


	//   ....[182]....
        /*09d4*/ 	.word	0x00021c10


	//   ....[183]....
        /*09d8*/ 	.word	0x00021cc0


	//   ....[184]....
        /*09dc*/ 	.word	0x00021d30


	//   ....[185]....
        /*09e0*/ 	.word	0x00021d90


	//   ....[186]....
        /*09e4*/ 	.word	0x00021e80


	//   ....[187]....
        /*09e8*/ 	.word	0x00021ee0


	//   ....[188]....
        /*09ec*/ 	.word	0x00021fe0


	//   ....[189]....
        /*09f0*/ 	.word	0x00022040


	//   ....[190]....
        /*09f4*/ 	.word	0x00022120


	//   ....[191]....
        /*09f8*/ 	.word	0x00022260


	//   ....[192]....
        /*09fc*/ 	.word	0x00022360


	//   ....[193]....
        /*0a00*/ 	.word	0x000225e0


	//   ....[194]....
        /*0a04*/ 	.word	0x00022630


	//   ....[195]....
        /*0a08*/ 	.word	0x00022800


	//   ....[196]....
        /*0a0c*/ 	.word	0x00022850


	//   ....[197]....
        /*0a10*/ 	.word	0x00022a20


	//   ....[198]....
        /*0a14*/ 	.word	0x00022a70


	//   ....[199]....
        /*0a18*/ 	.word	0x00022b60


	//   ....[200]....
        /*0a1c*/ 	.word	0x00022c00


	//   ....[201]....
        /*0a20*/ 	.word	0x00022c60


	//   ....[202]....
        /*0a24*/ 	.word	0x00022d10


	//   ....[203]....
        /*0a28*/ 	.word	0x00022d70


	//   ....[204]....
        /*0a2c*/ 	.word	0x00022e20


	//   ....[205]....
        /*0a30*/ 	.word	0x00022e80


	//   ....[206]....
        /*0a34*/ 	.word	0x00022f30


	//   ....[207]....
        /*0a38*/ 	.word	0x00023020


	//   ....[208]....
        /*0a3c*/ 	.word	0x000230f0


	//   ....[209]....
        /*0a40*/ 	.word	0x00023210


	//   ....[210]....
        /*0a44*/ 	.word	0x00023310


	//   ....[211]....
        /*0a48*/ 	.word	0x00023440


	//   ....[212]....
        /*0a4c*/ 	.word	0x00023520


	//   ....[213]....
        /*0a50*/ 	.word	0x00023620


	//   ....[214]....
        /*0a54*/ 	.word	0x00023700


	//   ....[215]....
        /*0a58*/ 	.word	0x00023790


	//   ....[216]....
        /*0a5c*/ 	.word	0x00023830


	//   ....[217]....
        /*0a60*/ 	.word	0x00023950


	//   ....[218]....
        /*0a64*/ 	.word	0x000239c0


	//   ....[219]....
        /*0a68*/ 	.word	0x00023a30


	//   ....[220]....
        /*0a6c*/ 	.word	0x00023aa0


	//   ....[221]....
        /*0a70*/ 	.word	0x00023b10


	//   ....[222]....
        /*0a74*/ 	.word	0x00023b90


	//   ....[223]....
        /*0a78*/ 	.word	0x00023c20


	//   ....[224]....
        /*0a7c*/ 	.word	0x00023cb0


	//   ....[225]....
        /*0a80*/ 	.word	0x00023d20


	//   ....[226]....
        /*0a84*/ 	.word	0x00023d90


	//   ....[227]....
        /*0a88*/ 	.word	0x00023e00


	//   ....[228]....
        /*0a8c*/ 	.word	0x00023e80


	//   ....[229]....
        /*0a90*/ 	.word	0x00023ef0


	//   ....[230]....
        /*0a94*/ 	.word	0x00023f90


	//   ....[231]....
        /*0a98*/ 	.word	0x00024020


	//   ....[232]....
        /*0a9c*/ 	.word	0x00024140


	//----- nvinfo : EIATTR_REG_RECONFIG
	.align		4
.L_860:
        /*0aa0*/ 	.byte	0x01, 0x54
	.zero		2


	//----- nvinfo : EIATTR_SYSCALL_OFFSETS
	.align		4
        /*0aa4*/ 	.byte	0x04, 0x46
        /*0aa6*/ 	.short	(.L_862 - .L_861)


	//   ....[0]....
.L_861:
        /*0aa8*/ 	.word	0x000020a0


	//   ....[1]....
        /*0aac*/ 	.word	0x000021f0


	//   ....[2]....
        /*0ab0*/ 	.word	0x00007d80


	//   ....[3]....
        /*0ab4*/ 	.word	0x000080b0


	//   ....[4]....
        /*0ab8*/ 	.word	0x0001bcb0


	//   ....[5]....
        /*0abc*/ 	.word	0x0001be00


	//   ....[6]....
        /*0ac0*/ 	.word	0x0001bef0


	//   ....[7]....
        /*0ac4*/ 	.word	0x0001cec0


	//----- nvinfo : EIATTR_MBARRIER_INSTR_OFFSETS
	.align		4
.L_862:
        /*0ac8*/ 	.byte	0x04, 0x39
        /*0aca*/ 	.short	(.L_864 - .L_863)


	//   ....[0]....
.L_863:
        /*0acc*/ 	.word	0x00000270
        /*0ad0*/ 	.word	0x000000ff
        /*0ad4*/ 	.word	0x00028c00
        /*0ad8*/ 	.short	0x0100
        /*0ada*/ 	.byte	0x08
	.zero		1


	//   ....[1]....
        /*0adc*/ 	.word	0x00000280
        /*0ae0*/ 	.word	0x000000ff
        /*0ae4*/ 	.word	0x00028c20
        /*0ae8*/ 	.short	0x0100
        /*0aea*/ 	.byte	0x08
	.zero		1


	//   ....[2]....
        /*0aec*/ 	.word	0x00000330
        /*0af0*/ 	.word	0x000000ff
        /*0af4*/ 	.word	0x00028c30
        /*0af8*/ 	.short	0x0100
        /*0afa*/ 	.byte	0x06
	.zero		1


	//   ....[3]....
        /*0afc*/ 	.word	0x00000340
        /*0b00*/ 	.word	0x000000ff
        /*0b04*/ 	.word	0x00028c40
        /*0b08*/ 	.short	0x0100
        /*0b0a*/ 	.byte	0x06
	.zero		1


	//   ....[4]....
        /*0b0c*/ 	.word	0x00000350
        /*0b10*/ 	.word	0x000000ff
        /*0b14*/ 	.word	0x00028c38
        /*0b18*/ 	.short	0x0100
        /*0b1a*/ 	.byte	0x06
	.zero		1


	//   ....[5]....
        /*0b1c*/ 	.word	0x00000360
        /*0b20*/ 	.word	0x000000ff
        /*0b24*/ 	.word	0x00028c48
        /*0b28*/ 	.short	0x0100
        /*0b2a*/ 	.byte	0x06
	.zero		1


	//   ....[6]....
        /*0b2c*/ 	.word	0x00000490
        /*0b30*/ 	.word	0x000000ff
        /*0b34*/ 	.word	0x00028c50
        /*0b38*/ 	.short	0x0100
        /*0b3a*/ 	.byte	0x08
	.zero		1


	//   ....[7]....
        /*0b3c*/ 	.word	0x000004a0
        /*0b40*/ 	.word	0x000000ff
        /*0b44*/ 	.word	0x00028c60
        /*0b48*/ 	.short	0x0100
        /*0b4a*/ 	.byte	0x08
	.zero		1


	//   ....[8]....
        /*0b4c*/ 	.word	0x000004b0
        /*0b50*/ 	.word	0x000000ff
        /*0b54*/ 	.word	0x00028c58
        /*0b58*/ 	.short	0x0100
        /*0b5a*/ 	.byte	0x08
	.zero		1


	//   ....[9]....
        /*0b5c*/ 	.word	0x000004c0
        /*0b60*/ 	.word	0x000000ff
        /*0b64*/ 	.word	0x00028c68
        /*0b68*/ 	.short	0x0100
        /*0b6a*/ 	.byte	0x08
	.zero		1


	//   ....[10]....
        /*0b6c*/ 	.word	0x000005b0
        /*0b70*/ 	.word	0x000000ff
        /*0b74*/ 	.word	0x00028c70
        /*0b78*/ 	.short	0x0100
        /*0b7a*/ 	.byte	0x06
	.zero		1


	//   ....[11]....
        /*0b7c*/ 	.word	0x000005c0
        /*0b80*/ 	.word	0x000000ff
        /*0b84*/ 	.word	0x00028c80
        /*0b88*/ 	.short	0x0100
        /*0b8a*/ 	.byte	0x06
	.zero		1


	//   ....[12]....
        /*0b8c*/ 	.word	0x000005d0
        /*0b90*/ 	.word	0x000000ff
        /*0b94*/ 	.word	0x00028c78
        /*0b98*/ 	.short	0x0100
        /*0b9a*/ 	.byte	0x06
	.zero		1


	//   ....[13]....
        /*0b9c*/ 	.word	0x000005e0
        /*0ba0*/ 	.word	0x000000ff
        /*0ba4*/ 	.word	0x00028c88
        /*0ba8*/ 	.short	0x0100
        /*0baa*/ 	.byte	0x06
	.zero		1


	//   ....[14]....
        /*0bac*/ 	.word	0x00000710
        /*0bb0*/ 	.word	0x000000ff
        /*0bb4*/ 	.word	0x00028c90
        /*0bb8*/ 	.short	0x0100
        /*0bba*/ 	.byte	0x08
	.zero		1


	//   ....[15]....
        /*0bbc*/ 	.word	0x00000720
        /*0bc0*/ 	.word	0x000000ff
        /*0bc4*/ 	.word	0x00028ca0
        /*0bc8*/ 	.short	0x0100
        /*0bca*/ 	.byte	0x08
	.zero		1


	//   ....[16]....
        /*0bcc*/ 	.word	0x00000730
        /*0bd0*/ 	.word	0x000000ff
        /*0bd4*/ 	.word	0x00028c98
        /*0bd8*/ 	.short	0x0100
        /*0bda*/ 	.byte	0x08
	.zero		1


	//   ....[17]....
        /*0bdc*/ 	.word	0x00000740
        /*0be0*/ 	.word	0x000000ff
        /*0be4*/ 	.word	0x00028ca8
        /*0be8*/ 	.short	0x0100
        /*0bea*/ 	.byte	0x08
	.zero		1


	//   ....[18]....
        /*0bec*/ 	.word	0x00000870
        /*0bf0*/ 	.word	0x000000ff
        /*0bf4*/ 	.word	0x00028cb0
        /*0bf8*/ 	.short	0x0100
        /*0bfa*/ 	.byte	0x08
	.zero		1


	//   ....[19]....
        /*0bfc*/ 	.word	0x00000880
        /*0c00*/ 	.word	0x000000ff
        /*0c04*/ 	.word	0x00028cc0
        /*0c08*/ 	.short	0x0100
        /*0c0a*/ 	.byte	0x08
	.zero		1


	//   ....[20]....
        /*0c0c*/ 	.word	0x00000890
        /*0c10*/ 	.word	0x000000ff
        /*0c14*/ 	.word	0x00028cb8
        /*0c18*/ 	.short	0x0100
        /*0c1a*/ 	.byte	0x08
	.zero		1


	//   ....[21]....
        /*0c1c*/ 	.word	0x000008a0
        /*0c20*/ 	.word	0x000000ff
        /*0c24*/ 	.word	0x00028cc8
        /*0c28*/ 	.short	0x0100
        /*0c2a*/ 	.byte	0x08
	.zero		1


	//   ....[22]....
        /*0c2c*/ 	.word	0x00002e10
        /*0c30*/ 	.word	0x0000003f
        /*0c34*/ 	.word	0x00028c90
        /*0c38*/ 	.short	0x010a
        /*0c3a*/ 	.byte	0x3f
	.zero		1


	//   ....[23]....
        /*0c3c*/ 	.word	0x00003860
        /*0c40*/ 	.word	0x0000003f
        /*0c44*/ 	.word	0x00028c90
        /*0c48*/ 	.short	0x010a
        /*0c4a*/ 	.byte	0x3f
	.zero		1


	//   ....[24]....
        /*0c4c*/ 	.word	0x000040f0
        /*0c50*/ 	.word	0x0000003f
        /*0c54*/ 	.word	0x00028c90
        /*0c58*/ 	.short	0x010a
        /*0c5a*/ 	.byte	0x3f
	.zero		1


	//   ....[25]....
        /*0c5c*/ 	.word	0x000044d0
        /*0c60*/ 	.word	0x00000004
        /*0c64*/ 	.word	0x00000000
        /*0c68*/ 	.short	0x0101
        /*0c6a*/ 	.byte	0x3f
	.zero		1


	//   ....[26]....
        /*0c6c*/ 	.word	0x00004510
        /*0c70*/ 	.word	0x0000003f
        /*0c74*/ 	.word	0x00028cb0
        /*0c78*/ 	.short	0x010a
        /*0c7a*/ 	.byte	0x3f
	.zero		1


	//   ....[27]....
        /*0c7c*/ 	.word	0x00004df0
        /*0c80*/ 	.word	0x0000003f
        /*0c84*/ 	.word	0x00000000
        /*0c88*/ 	.short	0x0101
        /*0c8a*/ 	.byte	0x3f
	.zero		1


	//   ....[28]....
        /*0c8c*/ 	.word	0x00005930
        /*0c90*/ 	.word	0x00000003
        /*0c94*/ 	.word	0x00028c50
        /*0c98*/ 	.short	0x010a
        /*0c9a*/ 	.byte	0x3f
	.zero		1


	//   ....[29]....
        /*0c9c*/ 	.word	0x00005d00
        /*0ca0*/ 	.word	0x0000000e
        /*0ca4*/ 	.word	0x00000000
        /*0ca8*/ 	.short	0x0101
        /*0caa*/ 	.byte	0x3f
	.zero		1


	//   ....[30]....
        /*0cac*/ 	.word	0x00006620
        /*0cb0*/ 	.word	0x00000005
        /*0cb4*/ 	.word	0x00028c50
        /*0cb8*/ 	.short	0x010a
        /*0cba*/ 	.byte	0x3f
	.zero		1


	//   ....[31]....
        /*0cbc*/ 	.word	0x00006670
        /*0cc0*/ 	.word	0x00000005
        /*0cc4*/ 	.word	0x00028c50
        /*0cc8*/ 	.short	0x010a
        /*0cca*/ 	.byte	0x3f
	.zero		1


	//   ....[32]....
        /*0ccc*/ 	.word	0x00006960
        /*0cd0*/ 	.word	0x0000000e
        /*0cd4*/ 	.word	0x00000000
        /*0cd8*/ 	.short	0x0101
        /*0cda*/ 	.byte	0x3f
	.zero		1


	//   ....[33]....
        /*0cdc*/ 	.word	0x00007e20
        /*0ce0*/ 	.word	0x00000002
        /*0ce4*/ 	.word	0x00028c00
        /*0ce8*/ 	.short	0x010a
        /*0cea*/ 	.byte	0x3f
	.zero		1


	//   ....[34]....
        /*0cec*/ 	.word	0x00007e70
        /*0cf0*/ 	.word	0x00000002
        /*0cf4*/ 	.word	0x00028c00
        /*0cf8*/ 	.short	0x010a
        /*0cfa*/ 	.byte	0x3f
	.zero		1


	//   ....[35]....
        /*0cfc*/ 	.word	0x00008930
        /*0d00*/ 	.word	0x00000002
        /*0d04*/ 	.word	0x00028c00
        /*0d08*/ 	.short	0x010a
        /*0d0a*/ 	.byte	0x3f
	.zero		1


	//   ....[36]....
        /*0d0c*/ 	.word	0x00009df0
        /*0d10*/ 	.word	0x00000002
        /*0d14*/ 	.word	0x00028c00
        /*0d18*/ 	.short	0x010a
        /*0d1a*/ 	.byte	0x3f
	.zero		1


	//   ....[37]....
        /*0d1c*/ 	.word	0x0000acd0
        /*0d20*/ 	.word	0x0000000c
        /*0d24*/ 	.word	0x00028c30
        /*0d28*/ 	.short	0x010a
        /*0d2a*/ 	.byte	0x3f
	.zero		1


	//   ....[38]....
        /*0d2c*/ 	.word	0x0000ad80
        /*0d30*/ 	.word	0x0000000c
        /*0d34*/ 	.word	0x00028c30
        /*0d38*/ 	.short	0x010a
        /*0d3a*/ 	.byte	0x3f
	.zero		1


	//   ....[39]....
        /*0d3c*/ 	.word	0x0000b480
        /*0d40*/ 	.word	0x0000001e
        /*0d44*/ 	.word	0x00000000
        /*0d48*/ 	.short	0x0101
        /*0d4a*/ 	.byte	0x3f
	.zero		1


	//   ....[40]....
        /*0d4c*/ 	.word	0x0000cc70
        /*0d50*/ 	.word	0x0000000c
        /*0d54*/ 	.word	0x00028c50
        /*0d58*/ 	.short	0x010a
        /*0d5a*/ 	.byte	0x3f
	.zero		1


	//   ....[41]....
        /*0d5c*/ 	.word	0x0000cd20
        /*0d60*/ 	.word	0x0000000c
        /*0d64*/ 	.word	0x00028c50
        /*0d68*/ 	.short	0x010a
        /*0d6a*/ 	.byte	0x3f
	.zero		1


	//   ....[42]....
        /*0d6c*/ 	.word	0x0000d010
        /*0d70*/ 	.word	0x0000000c
        /*0d74*/ 	.word	0x00000000
        /*0d78*/ 	.short	0x0101
        /*0d7a*/ 	.byte	0x3f
	.zero		1


	//   ....[43]....
        /*0d7c*/ 	.word	0x0000d330
        /*0d80*/ 	.word	0x00000015
        /*0d84*/ 	.word	0x00028c30
        /*0d88*/ 	.short	0x010a
        /*0d8a*/ 	.byte	0x3f
	.zero		1


	//   ....[44]....
        /*0d8c*/ 	.word	0x0000d3a0
        /*0d90*/ 	.word	0x00000015
        /*0d94*/ 	.word	0x00028c30
        /*0d98*/ 	.short	0x010a
        /*0d9a*/ 	.byte	0x3f
	.zero		1


	//   ....[45]....
        /*0d9c*/ 	.word	0x0000d990
        /*0da0*/ 	.word	0x00000098
        /*0da4*/ 	.word	0x00000000
        /*0da8*/ 	.short	0x0101
        /*0daa*/ 	.byte	0x3f
	.zero		1


	//   ....[46]....
        /*0dac*/ 	.word	0x0000f9b0
        /*0db0*/ 	.word	0x00000015
        /*0db4*/ 	.word	0x00028c50
        /*0db8*/ 	.short	0x010a
        /*0dba*/ 	.byte	0x3f
	.zero		1


	//   ....[47]....
        /*0dbc*/ 	.word	0x0000fa00
        /*0dc0*/ 	.word	0x00000015
        /*0dc4*/ 	.word	0x00028c50
        /*0dc8*/ 	.short	0x010a
        /*0dca*/ 	.byte	0x3f
	.zero		1


	//   ....[48]....
        /*0dcc*/ 	.word	0x0000fd20
        /*0dd0*/ 	.word	0x00000015
        /*0dd4*/ 	.word	0x00000000
        /*0dd8*/ 	.short	0x0101
        /*0dda*/ 	.byte	0x3f
	.zero		1


	//   ....[49]....
        /*0ddc*/ 	.word	0x00010130
        /*0de0*/ 	.word	0x0000000c
        /*0de4*/ 	.word	0x00028c30
        /*0de8*/ 	.short	0x010a
        /*0dea*/ 	.byte	0x3f
	.zero		1


	//   ....[50]....
        /*0dec*/ 	.word	0x000101a0
        /*0df0*/ 	.word	0x0000000c
        /*0df4*/ 	.word	0x00028c30
        /*0df8*/ 	.short	0x010a
        /*0dfa*/ 	.byte	0x3f
	.zero		1


	//   ....[51]....
        /*0dfc*/ 	.word	0x00010e70
        /*0e00*/ 	.word	0x000000a0
        /*0e04*/ 	.word	0x00000000
        /*0e08*/ 	.short	0x0101
        /*0e0a*/ 	.byte	0x3f
	.zero		1


	//   ....[52]....
        /*0e0c*/ 	.word	0x00011b40
        /*0e10*/ 	.word	0x0000000c
        /*0e14*/ 	.word	0x00028c50
        /*0e18*/ 	.short	0x010a
        /*0e1a*/ 	.byte	0x3f
	.zero		1


	//   ....[53]....
        /*0e1c*/ 	.word	0x00011b90
        /*0e20*/ 	.word	0x0000000c
        /*0e24*/ 	.word	0x00028c50
        /*0e28*/ 	.short	0x010a
        /*0e2a*/ 	.byte	0x3f
	.zero		1


	//   ....[54]....
        /*0e2c*/ 	.word	0x00011e90
        /*0e30*/ 	.word	0x0000000c
        /*0e34*/ 	.word	0x00000000
        /*0e38*/ 	.short	0x0101
        /*0e3a*/ 	.byte	0x3f
	.zero		1


	//   ....[55]....
        /*0e3c*/ 	.word	0x00011fe0
        /*0e40*/ 	.word	0x00000015
        /*0e44*/ 	.word	0x00028c30
        /*0e48*/ 	.short	0x010a
        /*0e4a*/ 	.byte	0x3f
	.zero		1


	//   ....[56]....
        /*0e4c*/ 	.word	0x00012050
        /*0e50*/ 	.word	0x00000015
        /*0e54*/ 	.word	0x00028c30
        /*0e58*/ 	.short	0x010a
        /*0e5a*/ 	.byte	0x3f
	.zero		1


	//   ....[57]....
        /*0e5c*/ 	.word	0x000125e0
        /*0e60*/ 	.word	0x00000098
        /*0e64*/ 	.word	0x00000000
        /*0e68*/ 	.short	0x0101
        /*0e6a*/ 	.byte	0x3f
	.zero		1


	//   ....[58]....
        /*0e6c*/ 	.word	0x00014490
        /*0e70*/ 	.word	0x00000015
        /*0e74*/ 	.word	0x00028c50
        /*0e78*/ 	.short	0x010a
        /*0e7a*/ 	.byte	0x3f
	.zero		1


	//   ....[59]....
        /*0e7c*/ 	.word	0x000144e0
        /*0e80*/ 	.word	0x00000015
        /*0e84*/ 	.word	0x00028c50
        /*0e88*/ 	.short	0x010a
        /*0e8a*/ 	.byte	0x3f
	.zero		1


	//   ....[60]....
        /*0e8c*/ 	.word	0x000147f0
        /*0e90*/ 	.word	0x00000015
        /*0e94*/ 	.word	0x00000000
        /*0e98*/ 	.short	0x0101
        /*0e9a*/ 	.byte	0x3f
	.zero		1


	//   ....[61]....
        /*0e9c*/ 	.word	0x00017060
        /*0ea0*/ 	.word	0x00000000
        /*0ea4*/ 	.word	0x00000000
        /*0ea8*/ 	.short	0x0101
        /*0eaa*/ 	.byte	0x3f
	.zero		1


	//   ....[62]....
        /*0eac*/ 	.word	0x00019db0
        /*0eb0*/ 	.word	0x00000017
        /*0eb4*/ 	.word	0x00028c20
        /*0eb8*/ 	.short	0x010a
        /*0eba*/ 	.byte	0x3f
	.zero		1


	//   ....[63]....
        /*0ebc*/ 	.word	0x00019e40
        /*0ec0*/ 	.word	0x0000000c
        /*0ec4*/ 	.word	0x00028ca0
        /*0ec8*/ 	.short	0x010a
        /*0eca*/ 	.byte	0x3f
	.zero		1


	//   ....[64]....
        /*0ecc*/ 	.word	0x0001a090
        /*0ed0*/ 	.word	0x0000000c
        /*0ed4*/ 	.word	0x00028cc0
        /*0ed8*/ 	.short	0x010a
        /*0eda*/ 	.byte	0x3f
	.zero		1


	//   ....[65]....
        /*0edc*/ 	.word	0x0001aa60
        /*0ee0*/ 	.word	0x0000000a
        /*0ee4*/ 	.word	0x00028ca0
        /*0ee8*/ 	.short	0x010a
        /*0eea*/ 	.byte	0x3f
	.zero		1


	//   ....[66]....
        /*0eec*/ 	.word	0x0001aca0
        /*0ef0*/ 	.word	0x0000000a
        /*0ef4*/ 	.word	0x00028cc0
        /*0ef8*/ 	.short	0x010a
        /*0efa*/ 	.byte	0x3f
	.zero		1


	//   ....[67]....
        /*0efc*/ 	.word	0x0001c6c0
        /*0f00*/ 	.word	0x0000001b
        /*0f04*/ 	.word	0x00028c40
        /*0f08*/ 	.short	0x010a
        /*0f0a*/ 	.byte	0x3f
	.zero		1


	//   ....[68]....
        /*0f0c*/ 	.word	0x0001cb70
        /*0f10*/ 	.word	0x0000001b
        /*0f14*/ 	.word	0x00028c30
        /*0f18*/ 	.short	0x0107
        /*0f1a*/ 	.byte	0x3f
	.zero		1


	//   ....[69]....
        /*0f1c*/ 	.word	0x0001cc40
        /*0f20*/ 	.word	0x0000001b
        /*0f24*/ 	.word	0x00028c30
        /*0f28*/ 	.short	0x0101
        /*0f2a*/ 	.byte	0x3f
	.zero		1


	//   ....[70]....
        /*0f2c*/ 	.word	0x0001d530
        /*0f30*/ 	.word	0x00000017
        /*0f34*/ 	.word	0x00028c00
        /*0f38*/ 	.short	0x0107
        /*0f3a*/ 	.byte	0x3f
	.zero		1


	//   ....[71]....
        /*0f3c*/ 	.word	0x0001d620
        /*0f40*/ 	.word	0x00000017
        /*0f44*/ 	.word	0x00028c00
        /*0f48*/ 	.short	0x0101
        /*0f4a*/ 	.byte	0x3f
	.zero		1


	//   ....[72]....
        /*0f4c*/ 	.word	0x0001d640
        /*0f50*/ 	.word	0x00000017
        /*0f54*/ 	.word	0x00028c20
        /*0f58*/ 	.short	0x010a
        /*0f5a*/ 	.byte	0x3f
	.zero		1


	//   ....[73]....
        /*0f5c*/ 	.word	0x0001d6d0
        /*0f60*/ 	.word	0x0000001b
        /*0f64*/ 	.word	0x00028c60
        /*0f68*/ 	.short	0x010a
        /*0f6a*/ 	.byte	0x3f
	.zero		1


	//   ....[74]....
        /*0f6c*/ 	.word	0x0001e010
        /*0f70*/ 	.word	0x0000001b
        /*0f74*/ 	.word	0x00028c50
        /*0f78*/ 	.short	0x0107
        /*0f7a*/ 	.byte	0x3f
	.zero		1


	//   ....[75]....
        /*0f7c*/ 	.word	0x0001e0e0
        /*0f80*/ 	.word	0x0000001b
        /*0f84*/ 	.word	0x00028c50
        /*0f88*/ 	.short	0x0101
        /*0f8a*/ 	.byte	0x3f
	.zero		1


	//   ....[76]....
        /*0f8c*/ 	.word	0x0001e470
        /*0f90*/ 	.word	0x00000006
        /*0f94*/ 	.word	0x00028c40
        /*0f98*/ 	.short	0x010a
        /*0f9a*/ 	.byte	0x3f
	.zero		1


	//   ....[77]....
        /*0f9c*/ 	.word	0x0001e7b0
        /*0fa0*/ 	.word	0x00000006
        /*0fa4*/ 	.word	0x00028c30
        /*0fa8*/ 	.short	0x0107
        /*0faa*/ 	.byte	0x3f
	.zero		1


	//   ....[78]....
        /*0fac*/ 	.word	0x0001e870
        /*0fb0*/ 	.word	0x00000006
        /*0fb4*/ 	.word	0x00028c30
        /*0fb8*/ 	.short	0x0101
        /*0fba*/ 	.byte	0x3f
	.zero		1


	//   ....[79]....
        /*0fbc*/ 	.word	0x0001e8a0
        /*0fc0*/ 	.word	0x00000006
        /*0fc4*/ 	.word	0x00028c60
        /*0fc8*/ 	.short	0x010a
        /*0fca*/ 	.byte	0x3f
	.zero		1


	//   ....[80]....
        /*0fcc*/ 	.word	0x0001ef70
        /*0fd0*/ 	.word	0x00000006
        /*0fd4*/ 	.word	0x00028c50
        /*0fd8*/ 	.short	0x0107
        /*0fda*/ 	.byte	0x3f
	.zero		1


	//   ....[81]....
        /*0fdc*/ 	.word	0x0001f030
        /*0fe0*/ 	.word	0x00000006
        /*0fe4*/ 	.word	0x00028c50
        /*0fe8*/ 	.short	0x0101
        /*0fea*/ 	.byte	0x3f
	.zero		1


	//   ....[82]....
        /*0fec*/ 	.word	0x0001fea0
        /*0ff0*/ 	.word	0x00000004
        /*0ff4*/ 	.word	0x00028c20
        /*0ff8*/ 	.short	0x010a
        /*0ffa*/ 	.byte	0x3f
	.zero		1


	//   ....[83]....
        /*0ffc*/ 	.word	0x00020010
        /*1000*/ 	.word	0x00000005
        /*1004*/ 	.word	0x00028c40
        /*1008*/ 	.short	0x010a
        /*100a*/ 	.byte	0x3f
	.zero		1


	//   ....[84]....
        /*100c*/ 	.word	0x000200b0
        /*1010*/ 	.word	0x00000019
        /*1014*/ 	.word	0x00028c40
        /*1018*/ 	.short	0x010a
        /*101a*/ 	.byte	0x3f
	.zero		1


	//   ....[85]....
        /*101c*/ 	.word	0x000200f0
        /*1020*/ 	.word	0x00000005
        /*1024*/ 	.word	0x00028c60
        /*1028*/ 	.short	0x010a
        /*102a*/ 	.byte	0x3f
	.zero		1


	//   ....[86]....
        /*102c*/ 	.word	0x00020130
        /*1030*/ 	.word	0x00000019
        /*1034*/ 	.word	0x00028c60
        /*1038*/ 	.short	0x010a
        /*103a*/ 	.byte	0x3f
	.zero		1


	//   ....[87]....
        /*103c*/ 	.word	0x00020190
        /*1040*/ 	.word	0x0000003f
        /*1044*/ 	.word	0x00028c90
        /*1048*/ 	.short	0x010a
        /*104a*/ 	.byte	0x3f
	.zero		1


	//   ....[88]....
        /*104c*/ 	.word	0x00020300
        /*1050*/ 	.word	0x0000003f
        /*1054*/ 	.word	0x00028c90
        /*1058*/ 	.short	0x010a
        /*105a*/ 	.byte	0x3f
	.zero		1


	//   ....[89]....
        /*105c*/ 	.word	0x00020480
        /*1060*/ 	.word	0x0000003f
        /*1064*/ 	.word	0x00028c90
        /*1068*/ 	.short	0x010a
        /*106a*/ 	.byte	0x3f
	.zero		1


	//   ....[90]....
        /*106c*/ 	.word	0x000205e0
        /*1070*/ 	.word	0x0000003f
        /*1074*/ 	.word	0x00028cb0
        /*1078*/ 	.short	0x010a
        /*107a*/ 	.byte	0x3f
	.zero		1


	//   ....[91]....
        /*107c*/ 	.word	0x00020630
        /*1080*/ 	.word	0x00000003
        /*1084*/ 	.word	0x00028c50
        /*1088*/ 	.short	0x010a
        /*108a*/ 	.byte	0x3f
	.zero		1


	//   ....[92]....
        /*108c*/ 	.word	0x00020680
        /*1090*/ 	.word	0x00000005
        /*1094*/ 	.word	0x00028c50
        /*1098*/ 	.short	0x010a
        /*109a*/ 	.byte	0x3f
	.zero		1


	//   ....[93]....
        /*109c*/ 	.word	0x00020a50
        /*10a0*/ 	.word	0x00000002
        /*10a4*/ 	.word	0x00028c00
        /*10a8*/ 	.short	0x010a
        /*10aa*/ 	.byte	0x3f
	.zero		1


	//   ....[94]....
        /*10ac*/ 	.word	0x00021040
        /*10b0*/ 	.word	0x00000002
        /*10b4*/ 	.word	0x00028c00
        /*10b8*/ 	.short	0x010a
        /*10ba*/ 	.byte	0x3f
	.zero		1


	//   ....[95]....
        /*10bc*/ 	.word	0x00021090
        /*10c0*/ 	.word	0x0000000c
        /*10c4*/ 	.word	0x00028c30
        /*10c8*/ 	.short	0x010a
        /*10ca*/ 	.byte	0x3f
	.zero		1


	//   ....[96]....
        /*10cc*/ 	.word	0x000210e0
        /*10d0*/ 	.word	0x0000000c
        /*10d4*/ 	.word	0x00028c50
        /*10d8*/ 	.short	0x010a
        /*10da*/ 	.byte	0x3f
	.zero		1


	//   ....[97]....
        /*10dc*/ 	.word	0x00021130
        /*10e0*/ 	.word	0x00000015
        /*10e4*/ 	.word	0x00028c30
        /*10e8*/ 	.short	0x010a
        /*10ea*/ 	.byte	0x3f
	.zero		1


	//   ....[98]....
        /*10ec*/ 	.word	0x00021180
        /*10f0*/ 	.word	0x00000015
        /*10f4*/ 	.word	0x00028c50
        /*10f8*/ 	.short	0x010a
        /*10fa*/ 	.byte	0x3f
	.zero		1


	//   ....[99]....
        /*10fc*/ 	.word	0x000211d0
        /*1100*/ 	.word	0x0000000c
        /*1104*/ 	.word	0x00028c30
        /*1108*/ 	.short	0x010a
        /*110a*/ 	.byte	0x3f
	.zero		1


	//   ....[100]....
        /*110c*/ 	.word	0x00021220
        /*1110*/ 	.word	0x0000000c
        /*1114*/ 	.word	0x00028c50
        /*1118*/ 	.short	0x010a
        /*111a*/ 	.byte	0x3f
	.zero		1


	//   ....[101]....
        /*111c*/ 	.word	0x00021270
        /*1120*/ 	.word	0x00000015
        /*1124*/ 	.word	0x00028c30
        /*1128*/ 	.short	0x010a
        /*112a*/ 	.byte	0x3f
	.zero		1


	//   ....[102]....
        /*112c*/ 	.word	0x000212c0
        /*1130*/ 	.word	0x00000015
        /*1134*/ 	.word	0x00028c50
        /*1138*/ 	.short	0x010a
        /*113a*/ 	.byte	0x3f
	.zero		1


	//   ....[103]....
        /*113c*/ 	.word	0x00021460
        /*1140*/ 	.word	0x00000017
        /*1144*/ 	.word	0x00028c20
        /*1148*/ 	.short	0x010a
        /*114a*/ 	.byte	0x3f
	.zero		1


	//   ....[104]....
        /*114c*/ 	.word	0x000214b0
        /*1150*/ 	.word	0x0000000c
        /*1154*/ 	.word	0x00028ca0
        /*1158*/ 	.short	0x010a
        /*115a*/ 	.byte	0x3f
	.zero		1


	//   ....[105]....
        /*115c*/ 	.word	0x00021500
        /*1160*/ 	.word	0x0000000c
        /*1164*/ 	.word	0x00028cc0
        /*1168*/ 	.short	0x010a
        /*116a*/ 	.byte	0x3f
	.zero		1


	//   ....[106]....
        /*116c*/ 	.word	0x00021550
        /*1170*/ 	.word	0x0000000a
        /*1174*/ 	.word	0x00028ca0
        /*1178*/ 	.short	0x010a
        /*117a*/ 	.byte	0x3f
	.zero		1


	//   ....[107]....
        /*117c*/ 	.word	0x000215a0
        /*1180*/ 	.word	0x0000000a
        /*1184*/ 	.word	0x00028cc0
        /*1188*/ 	.short	0x010a
        /*118a*/ 	.byte	0x3f
	.zero		1


	//   ....[108]....
        /*118c*/ 	.word	0x000216c0
        /*1190*/ 	.word	0x0000001b
        /*1194*/ 	.word	0x00028c40
        /*1198*/ 	.short	0x010a
        /*119a*/ 	.byte	0x3f
	.zero		1


	//   ....[109]....
        /*119c*/ 	.word	0x00022160
        /*11a0*/ 	.word	0x00000017
        /*11a4*/ 	.word	0x00028c20
        /*11a8*/ 	.short	0x010a
        /*11aa*/ 	.byte	0x3f
	.zero		1


	//   ....[110]....
        /*11ac*/ 	.word	0x000221b0
        /*11b0*/ 	.word	0x0000001b
        /*11b4*/ 	.word	0x00028c60
        /*11b8*/ 	.short	0x010a
        /*11ba*/ 	.byte	0x3f
	.zero		1


	//   ....[111]....
        /*11bc*/ 	.word	0x00022ab0
        /*11c0*/ 	.word	0x00000006
        /*11c4*/ 	.word	0x00028c40
        /*11c8*/ 	.short	0x010a
        /*11ca*/ 	.byte	0x3f
	.zero		1


	//   ....[112]....
        /*11cc*/ 	.word	0x00022f70
        /*11d0*/ 	.word	0x00000006
        /*11d4*/ 	.word	0x00028c60
        /*11d8*/ 	.short	0x010a
        /*11da*/ 	.byte	0x3f
	.zero		1


	//   ....[113]....
        /*11dc*/ 	.word	0x00024060
        /*11e0*/ 	.word	0x00000004
        /*11e4*/ 	.word	0x00028c20
        /*11e8*/ 	.short	0x010a
        /*11ea*/ 	.byte	0x3f
	.zero		1


	//   ....[114]....
        /*11ec*/ 	.word	0x00024200
        /*11f0*/ 	.word	0x00000005
        /*11f4*/ 	.word	0x00028c40
        /*11f8*/ 	.short	0x010a
        /*11fa*/ 	.byte	0x3f
	.zero		1


	//   ....[115]....
        /*11fc*/ 	.word	0x00024250
        /*1200*/ 	.word	0x00000019
        /*1204*/ 	.word	0x00028c40
        /*1208*/ 	.short	0x010a
        /*120a*/ 	.byte	0x3f
	.zero		1


	//   ....[116]....
        /*120c*/ 	.word	0x000242a0
        /*1210*/ 	.word	0x00000005
        /*1214*/ 	.word	0x00028c60
        /*1218*/ 	.short	0x010a
        /*121a*/ 	.byte	0x3f
	.zero		1


	//----- nvinfo : EIATTR_NUM_MBARRIERS
	.align		4
.L_864:
        /*121c*/ 	.byte	0x03, 0x38
        /*121e*/ 	.short	0x0016


	//----- nvinfo : EIATTR_EXIT_INSTR_OFFSETS
	.align		4
        /*1220*/ 	.byte	0x04, 0x1c
        /*1222*/ 	.short	(.L_866 - .L_865)


	//   ....[0]....
.L_865:
        /*1224*/ 	.word	0x00020180


	//----- nvinfo : EIATTR_MAX_THREADS
	.align		4
.L_866:
        /*1228*/ 	.byte	0x04, 0x05
        /*122a*/ 	.short	(.L_868 - .L_867)
.L_867:
        /*122c*/ 	.word	0x00000180
        /*1230*/ 	.word	0x00000001
        /*1234*/ 	.word	0x00000001


	//----- nvinfo : EIATTR_CRS_STACK_SIZE
	.align		4
.L_868:
        /*1238*/ 	.byte	0x04, 0x1e
        /*123a*/ 	.short	(.L_870 - .L_869)
.L_869:
        /*123c*/ 	.word	0x00000000


	//----- nvinfo : EIATTR_CBANK_PARAM_SIZE
	.align		4
.L_870:
        /*1240*/ 	.byte	0x03, 0x19
        /*1242*/ 	.short	0x0af0


	//----- nvinfo : EIATTR_PARAM_CBANK
	.align		4
        /*1244*/ 	.byte	0x04, 0x0a
        /*1246*/ 	.short	(.L_872 - .L_871)
	.align		4
.L_871:
        /*1248*/ 	.word	index@(.nv.constant0._ZN7cutlass13device_kernelIN5flash11enable_sm90INS1_16FlashAttnFwdSm90INS1_25CollectiveMainloopFwdSm90ILi2EN4cute5tupleIJNS5_1CILi1EEES8_S8_EEENS6_IJNS7_ILi64EEESA_SA_EEELi512ENS_6half_tEfNS_4arch4Sm90ELb0ELb1ELb1ELb1ELb1ELb1ELb0ELb0ELb0ELb1ELb0ELb0EEENS1_21CollectiveEpilogueFwdINS6_IJSA_NS7_ILi512EEESA_EEES9_SC_SE_Li256ELb1ELb1ELb0ELb0EEENS1_36VarlenDynamicPersistentTileSchedulerILi64ELi64ELi256ELi128ELb0ELb1ELb1ELb1ELb0ELb1EEEEEEEEEvNT_6ParamsE)
        /*124c*/ 	.short	0x0210
        /*124e*/ 	.short	0x0af0


	//----- nvinfo : EIATTR_SW_WAR
	.align		4
.L_872:
        /*1250*/ 	.byte	0x04, 0x36
        /*1252*/ 	.short	(.L_874 - .L_873)
.L_873:
        /*1254*/ 	.word	0x00000008
.L_874:


//--------------------- .nv.info._ZN7cutlass13device_kernelIN5flash11enable_sm90INS1_16FlashAttnFwdSm90INS1_25CollectiveMainloopFwdSm90ILi2EN4cute5tupleIJNS5_1CILi1EEES8_S8_EEENS6_IJNS7_ILi64EEESA_SA_EEELi512ENS_6half_tEfNS_4arch4Sm90ELb0ELb1ELb1ELb1ELb1ELb0ELb1ELb0ELb0ELb1ELb0ELb0EEENS1_21CollectiveEpilogueFwdINS6_IJSA_NS7_ILi512EEESA_EEES9_SC_SE_Li256ELb1ELb1ELb0ELb0EEENS1_36VarlenDynamicPersistentTileSchedulerILi64ELi64ELi256ELi128ELb0ELb1ELb1ELb1ELb0ELb1EEEEEEEEEvNT_6ParamsE --------------------------
	.section	.nv.info._ZN7cutlass13device_kernelIN5flash11enable_sm90INS1_16FlashAttnFwdSm90INS1_25CollectiveMainloopFwdSm90ILi2EN4cute5tupleIJNS5_1CILi1EEES8_S8_EEENS6_IJNS7_ILi64EEESA_SA_EEELi512ENS_6half_tEfNS_4arch4Sm90ELb0ELb1ELb1ELb1ELb1ELb0ELb1ELb0ELb0ELb1ELb0ELb0EEENS1_21CollectiveEpilogueFwdINS6_IJSA_NS7_ILi512EEESA_EEES9_SC_SE_Li256ELb1ELb1ELb0ELb0EEENS1_36VarlenDynamicPersistentTileSchedulerILi64ELi64ELi256ELi128ELb0ELb1ELb1ELb1ELb0ELb1EEEEEEEEEvNT_6ParamsE,"",@"SHT_CUDA_INFO"
	.sectionflags	@""
	.align	4


	//----- nvinfo : EIATTR_CUDA_API_VERSION
	.align		4
        /*0000*/ 	.byte	0x04, 0x37
        /*0002*/ 	.short	(.L_876 - .L_875)
.L_875:
        /*0004*/ 	.word	0x00000082


	//----- nvinfo : EIATTR_KPARAM_INFO
	.align		4
.L_876:
        /*0008*/ 	.byte	0x04, 0x17
        /*000a*/ 	.short	(.L_878 - .L_877)
.L_877:
        /*000c*/ 	.word	0x00000000
        /*0010*/ 	.short	0x0000
        /*0012*/ 	.short	0x0070
        /*0014*/ 	.byte	0x00, 0xf0, 0x01, 0x2e


	//----- nvinfo : EIATTR_SPARSE_MMA_MASK
	.align		4
.L_878:
        /*0018*/ 	.byte	0x03, 0x50
        /*001a*/ 	.short	0x0000


	//----- nvinfo : EIATTR_MAXREG_COUNT
	.align		4
        /*001c*/ 	.byte	0x03, 0x1b
        /*001e*/ 	.short	0x00a8


	//----- nvinfo : EIATTR_NUM_BARRIERS
	.align		4
        /*0020*/ 	.byte	0x02, 0x4c
        /*0022*/ 	.byte	0x10
	.zero		1


	//----- nvinfo : EIATTR_EXTERNS
	.align		4
        /*0024*/ 	.byte	0x04, 0x0f
        /*0026*/ 	.short	(.L_880 - .L_879)


	//   ....[0]....
	.align		4
.L_879:
        /*0028*/ 	.word	index@(__assertfail)


	//----- nvinfo : EIATTR_ANNOTATIONS
	.align		4
.L_880:
        /*002c*/ 	.byte	0x04, 0x55
        /*002e*/ 	.short	(.L_882 - .L_881)


	//   ....[0]....
.L_881:
        /* <DEDUP_REMOVED lines=19> */


	//----- nvinfo : EIATTR_MERCURY_ISA_VERSION
	.align		4
.L_882:
        /*0148*/ 	.byte	0x03, 0x5f
        /*014a*/ 	.short	0x0101


	//----- nvinfo : EIATTR_UNUSED_LOAD_BYTE_OFFSET
	.align		4
        /*014c*/ 	.byte	0x04, 0x44
        /*014e*/ 	.short	(.L_884 - .L_883)


	//   ....[0]....
.L_883:
        /*0150*/ 	.word	0x00000a70
        /*0154*/ 	.word	0x0000fff0


	//   ....[1]....
        /*0158*/ 	.word	0x000222e0
        /*015c*/ 	.word	0x0000fff0


	//----- nvinfo : EIATTR_INT_WARP_WIDE_INSTR_OFFSETS
	.align		4
.L_884:
        /*0160*/ 	.byte	0x04, 0x31
        /*0162*/ 	.short	(.L_886 - .L_885)


	//   ....[0]....
.L_885:
        /*0164*/ 	.word	0x000000c0


	//   ....[1]....
        /*0168*/ 	.word	0x000000d0


	//   ....[2]....
        /*016c*/ 	.word	0x000000e0


	//   ....[3]....
        /*0170*/ 	.word	0x00000180


	//   ....[4]....
        /*0174*/ 	.word	0x00026ad0


	//   ....[5]....
        /*0178*/ 	.word	0x00026b60


	//   ....[6]....
        /*017c*/ 	.word	0x0002ae30


	//   ....[7]....
        /*0180*/ 	.word	0x0002aec0


	//----- nvinfo : EIATTR_COOP_GROUP_MASK_REGIDS
	.align		4
.L_886:
        /*0184*/ 	.byte	0x04, 0x29
        /*0186*/ 	.short	(.L_888 - .L_887)


	//   ....[0]....
.L_887:
        /*0188*/ 	.word	0xffffffff


	//   ....[1]....
        /*018c*/ 	.word	0xffffffff


	//   ....[2]....
        /*0190*/ 	.word	0xffffffff


	//   ....[3]....
        /*0194*/ 	.word	0xffffffff


	//   ....[4]....
        /*0198*/ 	.word	0xffffffff


	//   ....[5]....
        /*019c*/ 	.word	0xffffffff


	//   ....[6]....
        /*01a0*/ 	.word	0xffffffff


	//   ....[7]....
        /*01a4*/ 	.word	0xffffffff


	//   ....[8]....
        /*01a8*/ 	.word	0xffffffff


	//   ....[9]....
        /*01ac*/ 	.word	0xffffffff


	//   ....[10]....
        /*01b0*/ 	.word	0xffffffff


	//   ....[11]....
        /*01b4*/ 	.word	0xffffffff


	//   ....[12]....
        /*01b8*/ 	.word	0xffffffff


	//   ....[13]....
        /*01bc*/ 	.word	0xffffffff


	//   ....[14]....
        /*01c0*/ 	.word	0xffffffff


	//   ....[15]....
        /*01c4*/ 	.word	0xffffffff


	//   ....[16]....
        /*01c8*/ 	.word	0xffffffff


	//   ....[17]....
        /*01cc*/ 	.word	0xffffffff


	//   ....[18]....
        /*01d0*/ 	.word	0xffffffff


	//   ....[19]....
        /*01d4*/ 	.word	0xffffffff


	//   ....[20]....
        /*01d8*/ 	.word	0xffffffff


	//   ....[21]....
        /*01dc*/ 	.word	0xffffffff


	//   ....[22]....
        /*01e0*/ 	.word	0xffffffff


	//   ....[23]....
        /*01e4*/ 	.word	0xffffffff


	//   ....[24]....
        /*01e8*/ 	.word	0xffffffff


	//   ....[25]....
        /*01ec*/ 	.word	0xffffffff


	//   ....[26]....
        /*01f0*/ 	.word	0xffffffff


	//   ....[27]....
        /*01f4*/ 	.word	0xffffffff


	//   ....[28]....
        /*01f8*/ 	.word	0xffffffff


	//   ....[29]....
        /*01fc*/ 	.word	0xffffffff


	//   ....[30]....
        /*0200*/ 	.word	0xffffffff


	//   ....[31]....
        /*0204*/ 	.word	0xffffffff


	//   ....[32]....
        /*0208*/ 	.word	0xffffffff


	//   ....[33]....
        /*020c*/ 	.word	0xffffffff


	//   ....[34]....
        /*0210*/ 	.word	0xffffffff


	//   ....[35]....
        /*0214*/ 	.word	0xffffffff


	//   ....[36]....
        /*0218*/ 	.word	0xffffffff


	//   ....[37]....
        /*021c*/ 	.word	0xffffffff


	//   ....[38]....
        /*0220*/ 	.word	0xffffffff


	//   ....[39]....
        /*0224*/ 	.word	0xffffffff


	//   ....[40]....
        /*0228*/ 	.word	0xffffffff


	//   ....[41]....
        /*022c*/ 	.word	0xffffffff


	//   ....[42]....
        /*0230*/ 	.word	0xffffffff


	//   ....[43]....
        /*0234*/ 	.word	0xffffffff


	//   ....[44]....
        /*0238*/ 	.word	0xffffffff


	//   ....[45]....
        /*023c*/ 	.word	0xffffffff


	//   ....[46]....
        /*0240*/ 	.word	0xffffffff


	//   ....[47]....
        /*0244*/ 	.word	0xffffffff


	//   ....[48]....
        /*0248*/ 	.word	0xffffffff


	//   ....[49]....
        /*024c*/ 	.word	0xffffffff


	//   ....[50]....
        /*0250*/ 	.word	0xffffffff


	//   ....[51]....
        /*0254*/ 	.word	0xffffffff


	//   ....[52]....
        /*0258*/ 	.word	0xffffffff


	//   ....[53]....
        /*025c*/ 	.word	0xffffffff


	//   ....[54]....
        /*0260*/ 	.word	0xffffffff


	//   ....[55]....
        /*0264*/ 	.word	0xffffffff


	//   ....[56]....
        /*0268*/ 	.word	0xffffffff


	//   ....[57]....
        /*026c*/ 	.word	0xffffffff


	//   ....[58]....
        /*0270*/ 	.word	0xffffffff


	//   ....[59]....
        /*0274*/ 	.word	0xffffffff


	//   ....[60]....
        /*0278*/ 	.word	0xffffffff


	//   ....[61]....
        /*027c*/ 	.word	0xffffffff


	//   ....[62]....
        /*0280*/ 	.word	0xffffffff


	//   ....[63]....
        /*0284*/ 	.word	0xffffffff


	//   ....[64]....
        /*0288*/ 	.word	0xffffffff


	//   ....[65]....
        /*028c*/ 	.word	0xffffffff


	//   ....[66]....
        /*0290*/ 	.word	0xffffffff


	//   ....[67]....
        /*0294*/ 	.word	0xffffffff


	//   ....[68]....
        /*0298*/ 	.word	0xffffffff


	//   ....[69]....
        /*029c*/ 	.word	0xffffffff


	//   ....[70]....
        /*02a0*/ 	.word	0xffffffff


	//   ....[71]....
        /*02a4*/ 	.word	0xffffffff


	//   ....[72]....
        /*02a8*/ 	.word	0xffffffff


	//   ....[73]....
        /*02ac*/ 	.word	0xffffffff


	//   ....[74]....
        /*02b0*/ 	.word	0xffffffff


	//   ....[75]....
        /*02b4*/ 	.word	0xffffffff


	//   ....[76]....
        /*02b8*/ 	.word	0xffffffff


	//   ....[77]....
        /*02bc*/ 	.word	0xffffffff


	//   ....[78]....
        /*02c0*/ 	.word	0xffffffff


	//   ....[79]....
        /*02c4*/ 	.word	0xffffffff


	//   ....[80]....
        /*02c8*/ 	.word	0xffffffff


	//   ....[81]....
        /*02cc*/ 	.word	0xffffffff


	//   ....[82]....
        /*02d0*/ 	.word	0xffffffff


	//   ....[83]....
        /*02d4*/ 	.word	0xffffffff


	//   ....[84]....
        /*02d8*/ 	.word	0xffffffff


	//   ....[85]....
        /*02dc*/ 	.word	0xffffffff


	//   ....[86]....
        /*02e0*/ 	.word	0xffffffff


	//   ....[87]....
        /*02e4*/ 	.word	0xffffffff


	//   ....[88]....
        /*02e8*/ 	.word	0xffffffff


	//   ....[89]....
        /*02ec*/ 	.word	0xffffffff


	//   ....[90]....
        /*02f0*/ 	.word	0xffffffff


	//   ....[91]....
        /*02f4*/ 	.word	0xffffffff


	//   ....[92]....
        /*02f8*/ 	.word	0xffffffff


	//   ....[93]....
        /*02fc*/ 	.word	0xffffffff


	//   ....[94]....
        /*0300*/ 	.word	0xffffffff


	//   ....[95]....
        /*0304*/ 	.word	0xffffffff


	//   ....[96]....
        /*0308*/ 	.word	0xffffffff


	//   ....[97]....
        /*030c*/ 	.word	0xffffffff


	//   ....[98]....
        /*0310*/ 	.word	0xffffffff


	//   ....[99]....
        /*0314*/ 	.word	0xffffffff


	//   ....[100]....
        /*0318*/ 	.word	0xffffffff


	//   ....[101]....
        /*031c*/ 	.word	0xffffffff


	//   ....[102]....
        /*0320*/ 	.word	0xffffffff


	//   ....[103]....
        /*0324*/ 	.word	0xffffffff


	//   ....[104]....
        /*0328*/ 	.word	0xffffffff


	//   ....[105]....
        /*032c*/ 	.word	0xffffffff


	//   ....[106]....
        /*0330*/ 	.word	0xffffffff


	//   ....[107]....
        /*0334*/ 	.word	0xffffffff


	//   ....[108]....
        /*0338*/ 	.word	0xffffffff


	//   ....[109]....
        /*033c*/ 	.word	0xffffffff


	//   ....[110]....
        /*0340*/ 	.word	0xffffffff


	//   ....[111]....
        /*0344*/ 	.word	0xffffffff


	//   ....[112]....
        /*0348*/ 	.word	0xffffffff


	//   ....[113]....
        /*034c*/ 	.word	0xffffffff


	//   ....[114]....
        /*0350*/ 	.word	0xffffffff


	//   ....[115]....
        /*0354*/ 	.word	0xffffffff


	//   ....[116]....
        /*0358*/ 	.word	0xffffffff


	//   ....[117]....
        /*035c*/ 	.word	0xffffffff


	//   ....[118]....
        /*0360*/ 	.word	0xffffffff


	//   ....[119]....
        /*0364*/ 	.word	0xffffffff


	//   ....[120]....
        /*0368*/ 	.word	0xffffffff


	//   ....[121]....
        /*036c*/ 	.word	0xffffffff


	//   ....[122]....
        /*0370*/ 	.word	0xffffffff


	//   ....[123]....
        /*0374*/ 	.word	0xffffffff


	//   ....[124]....
        /*0378*/ 	.word	0xffffffff


	//   ....[125]....
        /*037c*/ 	.word	0xffffffff


	//   ....[126]....
        /*0380*/ 	.word	0xffffffff


	//   ....[127]....
        /*0384*/ 	.word	0xffffffff


	//   ....[128]....
        /*0388*/ 	.word	0xffffffff


	//   ....[129]....
        /*038c*/ 	.word	0x0500000f


	//   ....[130]....
        /*0390*/ 	.word	0x0500000f


	//   ....[131]....
        /*0394*/ 	.word	0x0500000f


	//   ....[132]....
        /*0398*/ 	.word	0x0500000f


	//   ....[133]....
        /*039c*/ 	.word	0x0500000f


	//   ....[134]....
        /*03a0*/ 	.word	0x0500000f


	//   ....[135]....
        /*03a4*/ 	.word	0x0500000f


	//   ....[136]....
        /*03a8*/ 	.word	0x0500000f


	//   ....[137]....
        /*03ac*/ 	.word	0x0500000f


	//   ....[138]....
        /*03b0*/ 	.word	0x0500000f


	//   ....[139]....
        /*03b4*/ 	.word	0x0500000f


	//   ....[140]....
        /*03b8*/ 	.word	0x0500000f


	//   ....[141]....
        /*03bc*/ 	.word	0x0500000f


	//   ....[142]....
        /*03c0*/ 	.word	0x0500000f


	//   ....[143]....
        /*03c4*/ 	.word	0x0500000f


	//   ....[144]....
        /*03c8*/ 	.word	0x0500000f


	//   ....[145]....
        /*03cc*/ 	.word	0x0500000f


	//   ....[146]....
        /*03d0*/ 	.word	0x0500000f


	//   ....[147]....
        /*03d4*/ 	.word	0x0500000f


	//   ....[148]....
        /*03d8*/ 	.word	0x0500000f


	//   ....[149]....
        /*03dc*/ 	.word	0x0500000f


	//   ....[150]....
        /*03e0*/ 	.word	0x0500000f


	//   ....[151]....
        /*03e4*/ 	.word	0x0500000f


	//   ....[152]....
        /*03e8*/ 	.word	0x0500000f


	//   ....[153]....
        /*03ec*/ 	.word	0x0500000f


	//   ....[154]....
        /*03f0*/ 	.word	0x0500000f


	//   ....[155]....
        /*03f4*/ 	.word	0x0500000f


	//   ....[156]....
        /*03f8*/ 	.word	0x0500000f


	//   ....[157]....
        /*03fc*/ 	.word	0x0500000f


	//   ....[158]....
        /*0400*/ 	.word	0x0500000f


	//   ....[159]....
        /*0404*/ 	.word	0x0500000f


	//   ....[160]....
        /*0408*/ 	.word	0x0500000f


	//   ....[161]....
        /*040c*/ 	.word	0x0500000f


	//   ....[162]....
        /*0410*/ 	.word	0x0500000f


	//   ....[163]....
        /*0414*/ 	.word	0x0500000f


	//   ....[164]....
        /*0418*/ 	.word	0x0500000f


	//   ....[165]....
        /*041c*/ 	.word	0x0500000f


	//   ....[166]....
        /*0420*/ 	.word	0x0500000f


	//   ....[167]....
        /*0424*/ 	.word	0x0500000f


	//   ....[168]....
        /*0428*/ 	.word	0x0500000f


	//   ....[169]....
        /*042c*/ 	.word	0x0500000f


	//   ....[170]....
        /*0430*/ 	.word	0x0500000f


	//   ....[171]....
        /*0434*/ 	.word	0x0500000f


	//   ....[172]....
        /*0438*/ 	.word	0x0500000f


	//   ....[173]....
        /*043c*/ 	.word	0x0500000f


	//   ....[174]....
        /*0440*/ 	.word	0x0500000f


	//   ....[175]....
        /*0444*/ 	.word	0x0500000f


	//   ....[176]....
        /*0448*/ 	.word	0x0500000f


	//   ....[177]....
        /*044c*/ 	.word	0x0500000f


	//   ....[178]....
        /*0450*/ 	.word	0x0500000f


	//   ....[179]....
        /*0454*/ 	.word	0x0500000f


	//   ....[180]....
        /*0458*/ 	.word	0x0500000f


	//   ....[181]....
        /*045c*/ 	.word	0x0500000f


	//   ....[182]....
        /*0460*/ 	.word	0x0500000f


	//   ....[183]....
        /*0464*/ 	.word	0x0500000f


	//   ....[184]....
        /*0468*/ 	.word	0x0500000f


	//   ....[185]....
        /*046c*/ 	.word	0x0500000f


	//   ....[186]....
        /*0470*/ 	.word	0x0500000f


	//   ....[187]....
        /*0474*/ 	.word	0x0500000f


	//   ....[188]....
        /*0478*/ 	.word	0x0500000f


	//   ....[189]....
        /*047c*/ 	.word	0x0500000f


	//   ....[190]....
        /*0480*/ 	.word	0x0500000f


	//   ....[191]....
        /*0484*/ 	.word	0x0500000f


	//   ....[192]....
        /*0488*/ 	.word	0x0500000f


	//   ....[193]....
        /*048c*/ 	.word	0x0500000f


	//   ....[194]....
        /*0490*/ 	.word	0x0500000f


	//   ....[195]....
        /*0494*/ 	.word	0x0500000f


	//   ....[196]....
        /*0498*/ 	.word	0xffffffff


	//   ....[197]....
        /*049c*/ 	.word	0xffffffff


	//   ....[198]....
        /*04a0*/ 	.word	0xffffffff


	//   ....[199]....
        /*04a4*/ 	.word	0xffffffff


	//   ....[200]....
        /*04a8*/ 	.word	0xffffffff


	//   ....[201]....
        /*04ac*/ 	.word	0xffffffff


	//   ....[202]....
        /*04b0*/ 	.word	0xffffffff


	//   ....[203]....
        /*04b4*/ 	.word	0xffffffff


	//----- nvinfo : EIATTR_COOP_GROUP_INSTR_OFFSETS
	.align		4
.L_888:
        /*04b8*/ 	.byte	0x04, 0x28
        /*04ba*/ 	.short	(.L_890 - .L_889)


	//   ....[0]....
.L_889:
        /*04bc*/ 	.word	0x00000080


	//   ....[1]....
        /*04c0*/ 	.word	0x00000090


	//   ....[2]....
        /*04c4*/ 	.word	0x000002b0


	//   ....[3]....
        /*04c8*/ 	.word	0x00000410


	//   ....[4]....
        /*04cc*/ 	.word	0x00000530


	//   ....[5]....
        /*04d0*/ 	.word	0x00000690


	//   ....[6]....
        /*04d4*/ 	.word	0x00002320


	//   ....[7]....
        /*04d8*/ 	.word	0x00009d50


	//   ....[8]....
        /*04dc*/ 	.word	0x0000be40


	//   ....[9]....
        /*04e0*/ 	.word	0x0000d120


	//   ....[10]....
        /*04e4*/ 	.word	0x0000d6a0


	//   ....[11]....
        /*04e8*/ 	.word	0x0000e3e0


	//   ....[12]....
        /*04ec*/ 	.word	0x0000e4d0


	//   ....[13]....
        /*04f0*/ 	.word	0x0000e920


	//   ....[14]....
        /*04f4*/ 	.word	0x0000e9f0


	//   ....[15]....
        /*04f8*/ 	.word	0x00011540


	//   ....[16]....
        /*04fc*/ 	.word	0x00012ea0


	//   ....[17]....
        /*0500*/ 	.word	0x00014540


	//   ....[18]....
        /*0504*/ 	.word	0x00014580


	//   ....[19]....
        /*0508*/ 	.word	0x000145c0


	//   ....[20]....
        /*050c*/ 	.word	0x000145e0


	//   ....[21]....
        /*0510*/ 	.word	0x00018c60


	//   ....[22]....
        /*0514*/ 	.word	0x0001a040


	//   ....[23]....
        /*0518*/ 	.word	0x0001b360


	//   ....[24]....
        /*051c*/ 	.word	0x0001b8d0


	//   ....[25]....
        /*0520*/ 	.word	0x0001c4c0


	//   ....[26]....
        /*0524*/ 	.word	0x0001c510


	//   ....[27]....
        /*0528*/ 	.word	0x0001c550


	//   ....[28]....
        /*052c*/ 	.word	0x0001c570


	//   ....[29]....
        /*0530*/ 	.word	0x00020c70


	//   ....[30]....
        /*0534*/ 	.word	0x00020e20


	//   ....[31]....
        /*0538*/ 	.word	0x00020e40


	//   ....[32]....
        /*053c*/ 	.word	0x00020e80


	//   ....[33]....
        /*0540*/ 	.word	0x00020ea0


	//   ....[34]....
        /*0544*/ 	.word	0x00023400


	//   ....[35]....
        /*0548*/ 	.word	0x00023a60


	//   ....[36]....
        /*054c*/ 	.word	0x00023a80


	//   ....[37]....
        /*0550*/ 	.word	0x00023ab0


	//   ....[38]....
        /*0554*/ 	.word	0x00023ac0


	//   ....[39]....
        /*0558*/ 	.word	0x00024160


	//   ....[40]....
        /*055c*/ 	.word	0x00024170


	//   ....[41]....
        /*0560*/ 	.word	0x000243a0


	//   ....[42]....
        /*0564*/ 	.word	0x000243c0


	//   ....[43]....
        /*0568*/ 	.word	0x00024f80


	//   ....[44]....
        /*056c*/ 	.word	0x00024fc0


	//   ....[45]....
        /*0570*/ 	.word	0x00025200


	//   ....[46]....
        /*0574*/ 	.word	0x00025220


	//   ....[47]....
        /*0578*/ 	.word	0x000254d0


	//   ....[48]....
        /*057c*/ 	.word	0x000256a0


	//   ....[49]....
        /*0580*/ 	.word	0x000256d0


	//   ....[50]....
        /*0584*/ 	.word	0x00025700


	//   ....[51]....
        /*0588*/ 	.word	0x00025730


	//   ....[52]....
        /*058c*/ 	.word	0x00025760


	//   ....[53]....
        /*0590*/ 	.word	0x00025790


	//   ....[54]....
        /*0594*/ 	.word	0x000258e0


	//   ....[55]....
        /*0598*/ 	.word	0x00025910


	//   ....[56]....
        /*059c*/ 	.word	0x00025940


	//   ....[57]....
        /*05a0*/ 	.word	0x00025970


	//   ....[58]....
        /*05a4*/ 	.word	0x000259a0


	//   ....[59]....
        /*05a8*/ 	.word	0x000259d0


	//   ....[60]....
        /*05ac*/ 	.word	0x00025a60


	//   ....[61]....
        /*05b0*/ 	.word	0x00025ac0


	//   ....[62]....
        /*05b4*/ 	.word	0x00025b50


	//   ....[63]....
        /*05b8*/ 	.word	0x000278c0


	//   ....[64]....
        /*05bc*/ 	.word	0x000278e0


	//   ....[65]....
        /*05c0*/ 	.word	0x00027970


	//   ....[66]....
        /*05c4*/ 	.word	0x00027990


	//   ....[67]....
        /*05c8*/ 	.word	0x00027a10


	//   ....[68]....
        /*05cc*/ 	.word	0x00027a30


	//   ....[69]....
        /*05d0*/ 	.word	0x00027a40


	//   ....[70]....
        /*05d4*/ 	.word	0x00027a50


	//   ....[71]....
        /*05d8*/ 	.word	0x000281f0


	//   ....[72]....
        /*05dc*/ 	.word	0x00028230


	//   ....[73]....
        /*05e0*/ 	.word	0x000282e0


	//   ....[74]....
        /*05e4*/ 	.word	0x000282f0


	//   ....[75]....
        /*05e8*/ 	.word	0x00028380


	//   ....[76]....
        /*05ec*/ 	.word	0x00028390


	//   ....[77]....
        /*05f0*/ 	.word	0x000283b0


	//   ....[78]....
        /*05f4*/ 	.word	0x000283f0


	//   ....[79]....
        /*05f8*/ 	.word	0x00028c70


	//   ....[80]....
        /*05fc*/ 	.word	0x00028c90


	//   ....[81]....
        /*0600*/ 	.word	0x00028e30


	//   ....[82]....
        /*0604*/ 	.word	0x00028e60


	//   ....[83]....
        /*0608*/ 	.word	0x00028f70


	//   ....[84]....
        /*060c*/ 	.word	0x00028f80


	//   ....[85]....
        /*0610*/ 	.word	0x00028fb0


	//   ....[86]....
        /*0614*/ 	.word	0x00028fc0


	//   ....[87]....
        /*0618*/ 	.word	0x000295f0


	//   ....[88]....
        /*061c*/ 	.word	0x00029650


	//   ....[89]....
        /*0620*/ 	.word	0x00029810


	//   ....[90]....
        /*0624*/ 	.word	0x00029850


	//   ....[91]....
        /*0628*/ 	.word	0x00029860


	//   ....[92]....
        /*062c*/ 	.word	0x00029870


	//   ....[93]....
        /*0630*/ 	.word	0x000299c0


	//   ....[94]....
        /*0634*/ 	.word	0x00029b10


	//   ....[95]....
        /*0638*/ 	.word	0x0002a340


	//   ....[96]....
        /*063c*/ 	.word	0x0002a360


	//   ....[97]....
        /*0640*/ 	.word	0x0002a3b0


	//   ....[98]....
        /*0644*/ 	.word	0x0002a3c0


	//   ....[99]....
        /*0648*/ 	.word	0x0002a400


	//   ....[100]....
        /*064c*/ 	.word	0x0002a410


	//   ....[101]....
        /*0650*/ 	.word	0x0002a420


	//   ....[102]....
        /*0654*/ 	.word	0x0002a460


	//   ....[103]....
        /*0658*/ 	.word	0x0002a780


	//   ....[104]....
        /*065c*/ 	.word	0x0002a7c0


	//   ....[105]....
        /*0660*/ 	.word	0x0002a7e0


	//   ....[106]....
        /*0664*/ 	.word	0x0002a800


	//   ....[107]....
        /*0668*/ 	.word	0x0002a830


	//   ....[108]....
        /*066c*/ 	.word	0x0002a850


	//   ....[109]....
        /*0670*/ 	.word	0x0002a950


	//   ....[110]....
        /*0674*/ 	.word	0x0002aaa0


	//   ....[111]....
        /*0678*/ 	.word	0x0002b0a0


	//   ....[112]....
        /*067c*/ 	.word	0x0002b0f0


	//   ....[113]....
        /*0680*/ 	.word	0x0002b120


	//   ....[114]....
        /*0684*/ 	.word	0x0002b150


	//   ....[115]....
        /*0688*/ 	.word	0x0002b160


	//   ....[116]....
        /*068c*/ 	.word	0x0002b190


	//   ....[117]....
        /*0690*/ 	.word	0x0002b1c0


	//   ....[118]....
        /*0694*/ 	.word	0x0002b1f0


	//   ....[119]....
        /*0698*/ 	.word	0x0002b370


	//   ....[120]....
        /*069c*/ 	.word	0x0002b3a0


	//   ....[121]....
        /*06a0*/ 	.word	0x0002b3d0


	//   ....[122]....
        /*06a4*/ 	.word	0x0002b400


	//   ....[123]....
        /*06a8*/ 	.word	0x0002b430


	//   ....[124]....
        /*06ac*/ 	.word	0x0002b460


	//   ....[125]....
        /*06b0*/ 	.word	0x0002b520


	//   ....[126]....
        /*06b4*/ 	.word	0x0002b540


	//   ....[127]....
        /*06b8*/ 	.word	0x0002b5b0


	//   ....[128]....
        /*06bc*/ 	.word	0x0002bc50


	//   ....[129]....
        /*06c0*/ 	.word	0x0002c1f0


	//   ....[130]....
        /*06c4*/ 	.word	0x0002c2e0


	//   ....[131]....
        /*06c8*/ 	.word	0x0002c380


	//   ....[132]....
        /*06cc*/ 	.word	0x0002c3e0


	//   ....[133]....
        /*06d0*/ 	.word	0x0002c4d0


	//   ....[134]....
        /*06d4*/ 	.word	0x0002c540


	//   ....[135]....
        /*06d8*/ 	.word	0x0002c630


	//   ....[136]....
        /*06dc*/ 	.word	0x0002c6a0


	//   ....[137]....
        /*06e0*/ 	.word	0x0002c740


	//   ....[138]....
        /*06e4*/ 	.word	0x0002c840


	//   ....[139]....
        /*06e8*/ 	.word	0x0002c8d0


	//   ....[140]....
        /*06ec*/ 	.word	0x0002c930


	//   ....[141]....
        /*06f0*/ 	.word	0x0002ca00


	//   ....[142]....
        /*06f4*/ 	.word	0x0002ca80


	//   ....[143]....
        /*06f8*/ 	.word	0x0002cb60


	//   ....[144]....
        /*06fc*/ 	.word	0x0002cbd0


	//   ....[145]....
        /*0700*/ 	.word	0x0002cc90


	//   ....[146]....
        /*0704*/ 	.word	0x0002cfa0


	//   ....[147]....
        /*0708*/ 	.word	0x0002d060


	//   ....[148]....
        /*070c*/ 	.word	0x0002d2d0


	//   ....[149]....
        /*0710*/ 	.word	0x0002d320


	//   ....[150]....
        /*0714*/ 	.word	0x0002d530


	//   ....[151]....
        /*0718*/ 	.word	0x0002d580


	//   ....[152]....
        /*071c*/ 	.word	0x0002d730


	//   ....[153]....
        /*0720*/ 	.word	0x0002d780


	//   ....[154]....
        /*0724*/ 	.word	0x0002d8c0


	//   ....[155]....
        /*0728*/ 	.word	0x0002d9c0


	//   ....[156]....
        /*072c*/ 	.word	0x0002dc30


	//   ....[157]....
        /*0730*/ 	.word	0x0002dc80


	//   ....[158]....
        /*0734*/ 	.word	0x0002de50


	//   ....[159]....
        /*0738*/ 	.word	0x0002dea0


	//   ....[160]....
        /*073c*/ 	.word	0x0002e070


	//   ....[161]....
        /*0740*/ 	.word	0x0002e0c0


	//   ....[162]....
        /*0744*/ 	.word	0x0002e1b0


	//   ....[163]....
        /*0748*/ 	.word	0x0002e250


	//   ....[164]....
        /*074c*/ 	.word	0x0002e2b0


	//   ....[165]....
        /*0750*/ 	.word	0x0002e360


	//   ....[166]....
        /*0754*/ 	.word	0x0002e3c0


	//   ....[167]....
        /*0758*/ 	.word	0x0002e470


	//   ....[168]....
        /*075c*/ 	.word	0x0002e4d0


	//   ....[169]....
        /*0760*/ 	.word	0x0002e580


	//   ....[170]....
        /*0764*/ 	.word	0x0002e670


	//   ....[171]....
        /*0768*/ 	.word	0x0002e750


	//   ....[172]....
        /*076c*/ 	.word	0x0002e860


	//   ....[173]....
        /*0770*/ 	.word	0x0002e960


	//   ....[174]....
        /*0774*/ 	.word	0x0002ea90


	//   ....[175]....
        /*0778*/ 	.word	0x0002eb70


	//   ....[176]....
        /*077c*/ 	.word	0x0002ec70


	//   ....[177]....
        /*0780*/ 	.word	0x0002ed50


	//   ....[178]....
        /*0784*/ 	.word	0x0002ede0


	//   ....[179]....
        /*0788*/ 	.word	0x0002ee80


	//   ....[180]....
        /*078c*/ 	.word	0x0002efa0


	//   ....[181]....
        /*0790*/ 	.word	0x0002f010


	//   ....[182]....
        /*0794*/ 	.word	0x0002f080


	//   ....[183]....
        /*0798*/ 	.word	0x0002f0f0


	//   ....[184]....
        /*079c*/ 	.word	0x0002f160


	//   ....[185]....
        /*07a0*/ 	.word	0x0002f1e0


	//   ....[186]....
        /*07a4*/ 	.word	0x0002f270


	//   ....[187]....
        /*07a8*/ 	.word	0x0002f300


	//   ....[188]....
        /*07ac*/ 	.word	0x0002f370


	//   ....[189]....
        /*07b0*/ 	.word	0x0002f3e0


	//   ....[190]....
        /*07b4*/ 	.word	0x0002f450


	//   ....[191]....
        /*07b8*/ 	.word	0x0002f4d0


	//   ....[192]....
        /*07bc*/ 	.word	0x0002f540


	//   ....[193]....
        /*07c0*/ 	.word	0x0002f5e0


	//   ....[194]....
        /*07c4*/ 	.word	0x0002f670


	//   ....[195]....
        /*07c8*/ 	.word	0x0002f790


	//   ....[196]....
        /*07cc*/ 	.word	0x00031790


	//   ....[197]....
        /*07d0*/ 	.word	0x00032f50


	//   ....[198]....
        /*07d4*/ 	.word	0x00033570


	//   ....[199]....
        /*07d8*/ 	.word	0x000342b0


	//   ....[200]....
        /*07dc*/ 	.word	0x000342f0


	//   ....[201]....
        /*07e0*/ 	.word	0x00034360


	//   ....[202]....
        /*07e4*/ 	.word	0x00034380


	//   ....[203]....
        /*07e8*/ 	.word	0x00041480


	//----- nvinfo : EIATTR_REG_RECONFIG
	.align		4
.L_890:
        /*07ec*/ 	.byte	0x01, 0x54
	.zero		2


	//----- nvinfo : EIATTR_SYSCALL_OFFSETS
	.align		4
        /*07f0*/ 	.byte	0x04, 0x46
        /*07f2*/ 	.short	(.L_892 - .L_891)


	//   ....[0]....
.L_891:
        /*07f4*/ 	.word	0x0000a300


	//   ....[1]....
        /*07f8*/ 	.word	0x00026cc0


	//   ....[2]....
        /*07fc*/ 	.word	0x00026e10


	//   ....[3]....
        /*0800*/ 	.word	0x00026f00


	//   ....[4]....
        /*0804*/ 	.word	0x00027df0


	//   ....[5]....
        /*0808*/ 	.word	0x00028680


	//----- nvinfo : EIATTR_MBARRIER_INSTR_OFFSETS
	.align		4
.L_892:
        /*080c*/ 	.byte	0x04, 0x39
        /*080e*/ 	.short	(.L_894 - .L_893)


	//   ....[0]....
.L_893:
        /*0810*/ 	.word	0x00000190
        /*0814*/ 	.word	0x000000ff
        /*0818*/ 	.word	0x00038800
        /*081c*/ 	.short	0x0100
        /*081e*/ 	.byte	0x08
	.zero		1


	//   ....[1]....
        /*0820*/ 	.word	0x000001a0
        /*0824*/ 	.word	0x000000ff
        /*0828*/ 	.word	0x00038810
        /*082c*/ 	.short	0x0100
        /*082e*/ 	.byte	0x08
	.zero		1


	//   ....[2]....
        /*0830*/ 	.word	0x000001b0
        /*0834*/ 	.word	0x000000ff
        /*0838*/ 	.word	0x00038820
        /*083c*/ 	.short	0x0100
        /*083e*/ 	.byte	0x08
	.zero		1


	//   ....[3]....
        /*0840*/ 	.word	0x00000260
        /*0844*/ 	.word	0x000000ff
        /*0848*/ 	.word	0x00038830
        /*084c*/ 	.short	0x0100
        /*084e*/ 	.byte	0x06
	.zero		1


	//   ....[4]....
        /*0850*/ 	.word	0x00000270
        /*0854*/ 	.word	0x000000ff
        /*0858*/ 	.word	0x00038840
        /*085c*/ 	.short	0x0100
        /*085e*/ 	.byte	0x06
	.zero		1


	//   ....[5]....
        /*0860*/ 	.word	0x00000280
        /*0864*/ 	.word	0x000000ff
        /*0868*/ 	.word	0x00038838
        /*086c*/ 	.short	0x0100
        /*086e*/ 	.byte	0x06
	.zero		1


	//   ....[6]....
        /*0870*/ 	.word	0x00000290
        /*0874*/ 	.word	0x000000ff
        /*0878*/ 	.word	0x00038848
        /*087c*/ 	.short	0x0100
        /*087e*/ 	.byte	0x06
	.zero		1


	//   ....[7]....
        /*0880*/ 	.word	0x000003c0
        /*0884*/ 	.word	0x000000ff
        /*0888*/ 	.word	0x00038850
        /*088c*/ 	.short	0x0100
        /*088e*/ 	.byte	0x08
	.zero		1


	//   ....[8]....
        /*0890*/ 	.word	0x000003d0
        /*0894*/ 	.word	0x000000ff
        /*0898*/ 	.word	0x00038860
        /*089c*/ 	.short	0x0100
        /*089e*/ 	.byte	0x08
	.zero		1


	//   ....[9]....
        /*08a0*/ 	.word	0x000003e0
        /*08a4*/ 	.word	0x000000ff
        /*08a8*/ 	.word	0x00038858
        /*08ac*/ 	.short	0x0100
        /*08ae*/ 	.byte	0x08
	.zero		1


	//   ....[10]....
        /*08b0*/ 	.word	0x000003f0
        /*08b4*/ 	.word	0x000000ff
        /*08b8*/ 	.word	0x00038868
        /*08bc*/ 	.short	0x0100
        /*08be*/ 	.byte	0x08
	.zero		1


	//   ....[11]....
        /*08c0*/ 	.word	0x000004e0
        /*08c4*/ 	.word	0x000000ff
        /*08c8*/ 	.word	0x00038870
        /*08cc*/ 	.short	0x0100
        /*08ce*/ 	.byte	0x06
	.zero		1


	//   ....[12]....
        /*08d0*/ 	.word	0x000004f0
        /*08d4*/ 	.word	0x000000ff
        /*08d8*/ 	.word	0x00038880
        /*08dc*/ 	.short	0x0100
        /*08de*/ 	.byte	0x06
	.zero		1


	//   ....[13]....
        /*08e0*/ 	.word	0x00000500
        /*08e4*/ 	.word	0x000000ff
        /*08e8*/ 	.word	0x00038878
        /*08ec*/ 	.short	0x0100
        /*08ee*/ 	.byte	0x06
	.zero		1


	//   ....[14]....
        /*08f0*/ 	.word	0x00000510
        /*08f4*/ 	.word	0x000000ff
        /*08f8*/ 	.word	0x00038888
        /*08fc*/ 	.short	0x0100
        /*08fe*/ 	.byte	0x06
	.zero		1


	//   ....[15]....
        /*0900*/ 	.word	0x00000640
        /*0904*/ 	.word	0x000000ff
        /*0908*/ 	.word	0x00038890
        /*090c*/ 	.short	0x0100
        /*090e*/ 	.byte	0x08
	.zero		1


	//   ....[16]....
        /*0910*/ 	.word	0x00000650
        /*0914*/ 	.word	0x000000ff
        /*0918*/ 	.word	0x000388a0
        /*091c*/ 	.short	0x0100
        /*091e*/ 	.byte	0x08
	.zero		1


	//   ....[17]....
        /*0920*/ 	.word	0x00000660
        /*0924*/ 	.word	0x000000ff
        /*0928*/ 	.word	0x00038898
        /*092c*/ 	.short	0x0100
        /*092e*/ 	.byte	0x08
	.zero		1


	//   ....[18]....
        /*0930*/ 	.word	0x00000670
        /*0934*/ 	.word	0x000000ff
        /*0938*/ 	.word	0x000388a8
        /*093c*/ 	.short	0x0100
        /*093e*/ 	.byte	0x08
	.zero		1


	//   ....[19]....
        /*0940*/ 	.word	0x000007b0
        /*0944*/ 	.word	0x000000ff
        /*0948*/ 	.word	0x000388b0
        /*094c*/ 	.short	0x0100
        /*094e*/ 	.byte	0x08
	.zero		1


	//   ....[20]....
        /*0950*/ 	.word	0x000007c0
        /*0954*/ 	.word	0x000000ff
        /*0958*/ 	.word	0x000388c0
        /*095c*/ 	.short	0x0100
        /*095e*/ 	.byte	0x08
	.zero		1


	//   ....[21]....
        /*0960*/ 	.word	0x000007d0
        /*0964*/ 	.word	0x000000ff
        /*0968*/ 	.word	0x000388b8
        /*096c*/ 	.short	0x0100
        /*096e*/ 	.byte	0x08
	.zero		1


	//   ....[22]....
        /*0970*/ 	.word	0x000007e0
        /*0974*/ 	.word	0x000000ff
        /*0978*/ 	.word	0x000388c8
        /*097c*/ 	.short	0x0100
        /*097e*/ 	.byte	0x08
	.zero		1


	//   ....[23]....
        /*0980*/ 	.word	0x000046d0
        /*0984*/ 	.word	0x00000004
        /*0988*/ 	.word	0x00000000
        /*098c*/ 	.short	0x0101
        /*098e*/ 	.byte	0x3f
	.zero		1


	//   ....[24]....
        /*0990*/ 	.word	0x00008460
        /*0994*/ 	.word	0x00000006
        /*0998*/ 	.word	0x00000000
        /*099c*/ 	.short	0x0101
        /*099e*/ 	.byte	0x3f
	.zero		1


	//   ....[25]....
        /*09a0*/ 	.word	0x0000a820
        /*09a4*/ 	.word	0x000000ff
        /*09a8*/ 	.word	0x00038800
        /*09ac*/ 	.short	0x010a
        /*09ae*/ 	.byte	0x2e
	.zero		1


	//   ....[26]....
        /*09b0*/ 	.word	0x0000aca0
        /*09b4*/ 	.word	0x00000014
        /*09b8*/ 	.word	0x00000000
        /*09bc*/ 	.short	0x010a
        /*09be*/ 	.byte	0x3f
	.zero		1


	//   ....[27]....
        /*09c0*/ 	.word	0x0000ad00
        /*09c4*/ 	.word	0x00000014
        /*09c8*/ 	.word	0x00000000
        /*09cc*/ 	.short	0x010a
        /*09ce*/ 	.byte	0x3f
	.zero		1


	//   ....[28]....
        /*09d0*/ 	.word	0x0000b0b0
        /*09d4*/ 	.word	0x000000ff
        /*09d8*/ 	.word	0x00038810
        /*09dc*/ 	.short	0x010a
        /*09de*/ 	.byte	0x2e
	.zero		1


	//   ....[29]....
        /*09e0*/ 	.word	0x0000b1b0
        /*09e4*/ 	.word	0x0000000c
        /*09e8*/ 	.word	0x00000000
        /*09ec*/ 	.short	0x010a
        /*09ee*/ 	.byte	0x3f
	.zero		1


	//   ....[30]....
        /*09f0*/ 	.word	0x0000b210
        /*09f4*/ 	.word	0x0000000c
        /*09f8*/ 	.word	0x00000000
        /*09fc*/ 	.short	0x010a
        /*09fe*/ 	.byte	0x3f
	.zero		1


	//   ....[31]....
        /*0a00*/ 	.word	0x0000ce00
        /*0a04*/ 	.word	0x00000003
        /*0a08*/ 	.word	0x00000000
        /*0a0c*/ 	.short	0x0101
        /*0a0e*/ 	.byte	0x3f
	.zero		1


	//   ....[32]....
        /*0a10*/ 	.word	0x00011650
        /*0a14*/ 	.word	0x00000000
        /*0a18*/ 	.word	0x00000000
        /*0a1c*/ 	.short	0x0101
        /*0a1e*/ 	.byte	0x3f
	.zero		1


	//   ....[33]....
        /*0a20*/ 	.word	0x00011dc0
        /*0a24*/ 	.word	0x00000006
        /*0a28*/ 	.word	0x00000000
        /*0a2c*/ 	.short	0x010a
        /*0a2e*/ 	.byte	0x3f
	.zero		1


	//   ....[34]....
        /*0a30*/ 	.word	0x00011e60
        /*0a34*/ 	.word	0x00000008
        /*0a38*/ 	.word	0x00000000
        /*0a3c*/ 	.short	0x010a
        /*0a3e*/ 	.byte	0x3f
	.zero		1


	//   ....[35]....
        /*0a40*/ 	.word	0x00012280
        /*0a44*/ 	.word	0x0000000e
        /*0a48*/ 	.word	0x00000000
        /*0a4c*/ 	.short	0x010a
        /*0a4e*/ 	.byte	0x3f
	.zero		1


	//   ....[36]....
        /*0a50*/ 	.word	0x000122e0
        /*0a54*/ 	.word	0x0000000e
        /*0a58*/ 	.word	0x00000000
        /*0a5c*/ 	.short	0x010a
        /*0a5e*/ 	.byte	0x3f
	.zero		1


	//   ....[37]....
        /*0a60*/ 	.word	0x00013ed0
        /*0a64*/ 	.word	0x00000003
        /*0a68*/ 	.word	0x00000000
        /*0a6c*/ 	.short	0x0101
        /*0a6e*/ 	.byte	0x3f
	.zero		1


	//   ....[38]....
        /*0a70*/ 	.word	0x00018d70
        /*0a74*/ 	.word	0x00000003
        /*0a78*/ 	.word	0x00000000
        /*0a7c*/ 	.short	0x0101
        /*0a7e*/ 	.byte	0x3f
	.zero		1


	//   ....[39]....
        /*0a80*/ 	.word	0x00018f60
        /*0a84*/ 	.word	0x00000006
        /*0a88*/ 	.word	0x00000000
        /*0a8c*/ 	.short	0x010a
        /*0a8e*/ 	.byte	0x3f
	.zero		1


	//   ....[40]....
        /*0a90*/ 	.word	0x00019000
        /*0a94*/ 	.word	0x00000008
        /*0a98*/ 	.word	0x00000000
        /*0a9c*/ 	.short	0x010a
        /*0a9e*/ 	.byte	0x3f
	.zero		1


	//   ....[41]....
        /*0aa0*/ 	.word	0x00019420
        /*0aa4*/ 	.word	0x0000000e
        /*0aa8*/ 	.word	0x00000000
        /*0aac*/ 	.short	0x010a
        /*0aae*/ 	.byte	0x3f
	.zero		1


	//   ....[42]....
        /*0ab0*/ 	.word	0x00019480
        /*0ab4*/ 	.word	0x0000000e
        /*0ab8*/ 	.word	0x00000000
        /*0abc*/ 	.short	0x010a
        /*0abe*/ 	.byte	0x3f
	.zero		1


	//   ....[43]....
        /*0ac0*/ 	.word	0x0001b070
        /*0ac4*/ 	.word	0x00000003
        /*0ac8*/ 	.word	0x00000000
        /*0acc*/ 	.short	0x0101
        /*0ace*/ 	.byte	0x3f
	.zero		1


	//   ....[44]....
        /*0ad0*/ 	.word	0x00020da0
        /*0ad4*/ 	.word	0x00000003
        /*0ad8*/ 	.word	0x00000000
        /*0adc*/ 	.short	0x0101
        /*0ade*/ 	.byte	0x3f
	.zero		1


	//   ....[45]....
        /*0ae0*/ 	.word	0x00024110
        /*0ae4*/ 	.word	0x000000ff
        /*0ae8*/ 	.word	0x00000000
        /*0aec*/ 	.short	0x0101
        /*0aee*/ 	.byte	0x04
	.zero		1


	//   ....[46]....
        /*0af0*/ 	.word	0x00027670
        /*0af4*/ 	.word	0x00000011
        /*0af8*/ 	.word	0x00038840
        /*0afc*/ 	.short	0x010a
        /*0afe*/ 	.byte	0x3f
	.zero		1


	//   ....[47]....
        /*0b00*/ 	.word	0x00027b50
        /*0b04*/ 	.word	0x00000011
        /*0b08*/ 	.word	0x00038830
        /*0b0c*/ 	.short	0x0107
        /*0b0e*/ 	.byte	0x3f
	.zero		1


	//   ....[48]....
        /*0b10*/ 	.word	0x00027c30
        /*0b14*/ 	.word	0x00000011
        /*0b18*/ 	.word	0x00038830
        /*0b1c*/ 	.short	0x0101
        /*0b1e*/ 	.byte	0x3f
	.zero		1


	//   ....[49]....
        /*0b20*/ 	.word	0x000284c0
        /*0b24*/ 	.word	0x00000017
        /*0b28*/ 	.word	0x00038800
        /*0b2c*/ 	.short	0x0107
        /*0b2e*/ 	.byte	0x3f
	.zero		1


	//   ....[50]....
        /*0b30*/ 	.word	0x00028550
        /*0b34*/ 	.word	0x00000017
        /*0b38*/ 	.word	0x00038800
        /*0b3c*/ 	.short	0x0101
        /*0b3e*/ 	.byte	0x3f
	.zero		1


	//   ....[51]....
        /*0b40*/ 	.word	0x00029260
        /*0b44*/ 	.word	0x00000017
        /*0b48*/ 	.word	0x00038810
        /*0b4c*/ 	.short	0x0107
        /*0b4e*/ 	.byte	0x3f
	.zero		1


	//   ....[52]....
        /*0b50*/ 	.word	0x00029360
        /*0b54*/ 	.word	0x00000017
        /*0b58*/ 	.word	0x00038810
        /*0b5c*/ 	.short	0x0101
        /*0b5e*/ 	.byte	0x3f
	.zero		1


	//   ....[53]....
        /*0b60*/ 	.word	0x00029380
        /*0b64*/ 	.word	0x00000017
        /*0b68*/ 	.word	0x00038820
        /*0b6c*/ 	.short	0x010a
        /*0b6e*/ 	.byte	0x3f
	.zero		1


	//   ....[54]....
        /*0b70*/ 	.word	0x00029410
        /*0b74*/ 	.word	0x00000011
        /*0b78*/ 	.word	0x00038860
        /*0b7c*/ 	.short	0x010a
        /*0b7e*/ 	.byte	0x3f
	.zero		1


	//   ....[55]....
        /*0b80*/ 	.word	0x00029d30
        /*0b84*/ 	.word	0x00000011
        /*0b88*/ 	.word	0x00038850
        /*0b8c*/ 	.short	0x0107
        /*0b8e*/ 	.byte	0x3f
	.zero		1


	//   ....[56]....
        /*0b90*/ 	.word	0x00029e00
        /*0b94*/ 	.word	0x00000011
        /*0b98*/ 	.word	0x00038850
        /*0b9c*/ 	.short	0x0101
        /*0b9e*/ 	.byte	0x3f
	.zero		1


	//   ....[57]....
        /*0ba0*/ 	.word	0x0002a1a0
        /*0ba4*/ 	.word	0x00000006
        /*0ba8*/ 	.word	0x00038840
        /*0bac*/ 	.short	0x010a
        /*0bae*/ 	.byte	0x3f
	.zero		1


	//   ....[58]....
        /*0bb0*/ 	.word	0x0002a4e0
        /*0bb4*/ 	.word	0x00000006
        /*0bb8*/ 	.word	0x00038830
        /*0bbc*/ 	.short	0x0107
        /*0bbe*/ 	.byte	0x3f
	.zero		1


	//   ....[59]....
        /*0bc0*/ 	.word	0x0002a5a0
        /*0bc4*/ 	.word	0x00000006
        /*0bc8*/ 	.word	0x00038830
        /*0bcc*/ 	.short	0x0101
        /*0bce*/ 	.byte	0x3f
	.zero		1


	//   ....[60]....
        /*0bd0*/ 	.word	0x0002a5d0
        /*0bd4*/ 	.word	0x00000006
        /*0bd8*/ 	.word	0x00038860
        /*0bdc*/ 	.short	0x010a
        /*0bde*/ 	.byte	0x3f
	.zero		1


	//   ....[61]....
        /*0be0*/ 	.word	0x0002aca0
        /*0be4*/ 	.word	0x00000006
        /*0be8*/ 	.word	0x00038850
        /*0bec*/ 	.short	0x0107
        /*0bee*/ 	.byte	0x3f
	.zero		1


	//   ....[62]....
        /*0bf0*/ 	.word	0x0002ad60
        /*0bf4*/ 	.word	0x00000006
        /*0bf8*/ 	.word	0x00038850
        /*0bfc*/ 	.short	0x0101
        /*0bfe*/ 	.byte	0x3f
	.zero		1


	//   ....[63]....
        /*0c00*/ 	.word	0x0002bbd0
        /*0c04*/ 	.word	0x00000007
        /*0c08*/ 	.word	0x00038820
        /*0c0c*/ 	.short	0x010a
        /*0c0e*/ 	.byte	0x3f
	.zero		1


	//   ....[64]....
        /*0c10*/ 	.word	0x0002bd50
        /*0c14*/ 	.word	0x00000005
        /*0c18*/ 	.word	0x00038840
        /*0c1c*/ 	.short	0x010a
        /*0c1e*/ 	.byte	0x3f
	.zero		1


	//   ....[65]....
        /*0c20*/ 	.word	0x0002bdf0
        /*0c24*/ 	.word	0x00000003
        /*0c28*/ 	.word	0x00038840
        /*0c2c*/ 	.short	0x010a
        /*0c2e*/ 	.byte	0x3f
	.zero		1


	//   ....[66]....
        /*0c30*/ 	.word	0x0002be30
        /*0c34*/ 	.word	0x00000005
        /*0c38*/ 	.word	0x00038860
        /*0c3c*/ 	.short	0x010a
        /*0c3e*/ 	.byte	0x3f
	.zero		1


	//   ....[67]....
        /*0c40*/ 	.word	0x0002be70
        /*0c44*/ 	.word	0x00000003
        /*0c48*/ 	.word	0x00038860
        /*0c4c*/ 	.short	0x010a
        /*0c4e*/ 	.byte	0x3f
	.zero		1


	//   ....[68]....
        /*0c50*/ 	.word	0x0002bee0
        /*0c54*/ 	.word	0x00000003
        /*0c58*/ 	.word	0x00038800
        /*0c5c*/ 	.short	0x010a
        /*0c5e*/ 	.byte	0x3f
	.zero		1


	//   ....[69]....
        /*0c60*/ 	.word	0x0002bf30
        /*0c64*/ 	.word	0x00000014
        /*0c68*/ 	.word	0x00000000
        /*0c6c*/ 	.short	0x010a
        /*0c6e*/ 	.byte	0x3f
	.zero		1


	//   ....[70]....
        /*0c70*/ 	.word	0x0002bf90
        /*0c74*/ 	.word	0x00000004
        /*0c78*/ 	.word	0x00038810
        /*0c7c*/ 	.short	0x010a
        /*0c7e*/ 	.byte	0x3f
	.zero		1


	//   ....[71]....
        /*0c80*/ 	.word	0x0002bfe0
        /*0c84*/ 	.word	0x0000000c
        /*0c88*/ 	.word	0x00000000
        /*0c8c*/ 	.short	0x010a
        /*0c8e*/ 	.byte	0x3f
	.zero		1


	//   ....[72]....
        /*0c90*/ 	.word	0x0002c030
        /*0c94*/ 	.word	0x00000008
        /*0c98*/ 	.word	0x00000000
        /*0c9c*/ 	.short	0x010a
        /*0c9e*/ 	.byte	0x3f
	.zero		1


	//   ....[73]....
        /*0ca0*/ 	.word	0x0002c080
        /*0ca4*/ 	.word	0x0000000e
        /*0ca8*/ 	.word	0x00000000
        /*0cac*/ 	.short	0x010a
        /*0cae*/ 	.byte	0x3f
	.zero		1


	//   ....[74]....
        /*0cb0*/ 	.word	0x0002c0d0
        /*0cb4*/ 	.word	0x00000008
        /*0cb8*/ 	.word	0x00000000
        /*0cbc*/ 	.short	0x010a
        /*0cbe*/ 	.byte	0x3f
	.zero		1


	//   ....[75]....
        /*0cc0*/ 	.word	0x0002c120
        /*0cc4*/ 	.word	0x0000000e
        /*0cc8*/ 	.word	0x00000000
        /*0ccc*/ 	.short	0x010a
        /*0cce*/ 	.byte	0x3f
	.zero		1


	//   ....[76]....
        /*0cd0*/ 	.word	0x0002c230
        /*0cd4*/ 	.word	0x00000011
        /*0cd8*/ 	.word	0x00038840
        /*0cdc*/ 	.short	0x010a
        /*0cde*/ 	.byte	0x3f
	.zero		1


	//   ....[77]....
        /*0ce0*/ 	.word	0x0002d7c0
        /*0ce4*/ 	.word	0x00000017
        /*0ce8*/ 	.word	0x00038820
        /*0cec*/ 	.short	0x010a
        /*0cee*/ 	.byte	0x3f
	.zero		1


	//   ....[78]....
        /*0cf0*/ 	.word	0x0002d810
        /*0cf4*/ 	.word	0x00000011
        /*0cf8*/ 	.word	0x00038860
        /*0cfc*/ 	.short	0x010a
        /*0cfe*/ 	.byte	0x3f
	.zero		1


	//   ....[79]....
        /*0d00*/ 	.word	0x0002e100
        /*0d04*/ 	.word	0x00000006
        /*0d08*/ 	.word	0x00038840
        /*0d0c*/ 	.short	0x010a
        /*0d0e*/ 	.byte	0x3f
	.zero		1


	//   ....[80]....
        /*0d10*/ 	.word	0x0002e5c0
        /*0d14*/ 	.word	0x00000006
        /*0d18*/ 	.word	0x00038860
        /*0d1c*/ 	.short	0x010a
        /*0d1e*/ 	.byte	0x3f
	.zero		1


	//   ....[81]....
        /*0d20*/ 	.word	0x0002f6b0
        /*0d24*/ 	.word	0x00000007
        /*0d28*/ 	.word	0x00038820
        /*0d2c*/ 	.short	0x010a
        /*0d2e*/ 	.byte	0x3f
	.zero		1


	//   ....[82]....
        /*0d30*/ 	.word	0x0002f850
        /*0d34*/ 	.word	0x00000005
        /*0d38*/ 	.word	0x00038840
        /*0d3c*/ 	.short	0x010a
        /*0d3e*/ 	.byte	0x3f
	.zero		1


	//   ....[83]....
        /*0d40*/ 	.word	0x0002f8a0
        /*0d44*/ 	.word	0x00000003
        /*0d48*/ 	.word	0x00038840
        /*0d4c*/ 	.short	0x010a
        /*0d4e*/ 	.byte	0x3f
	.zero		1


	//   ....[84]....
        /*0d50*/ 	.word	0x0002f8f0
        /*0d54*/ 	.word	0x00000005
        /*0d58*/ 	.word	0x00038860
        /*0d5c*/ 	.short	0x010a
        /*0d5e*/ 	.byte	0x3f
	.zero		1


	//   ....[85]....
        /*0d60*/ 	.word	0x0002fcb0
        /*0d64*/ 	.word	0x0000001a
        /*0d68*/ 	.word	0x00000000
        /*0d6c*/ 	.short	0x010a
        /*0d6e*/ 	.byte	0x3f
	.zero		1


	//   ....[86]....
        /*0d70*/ 	.word	0x0002fdf0
        /*0d74*/ 	.word	0x0000000b
        /*0d78*/ 	.word	0x00000000
        /*0d7c*/ 	.short	0x010a
        /*0d7e*/ 	.byte	0x3f
	.zero		1


	//   ....[87]....
        /*0d80*/ 	.word	0x00030450
        /*0d84*/ 	.word	0x0000003a
        /*0d88*/ 	.word	0x00000000
        /*0d8c*/ 	.short	0x010a
        /*0d8e*/ 	.byte	0x3f
	.zero		1


	//   ....[88]....
        /*0d90*/ 	.word	0x00030590
        /*0d94*/ 	.word	0x00000038
        /*0d98*/ 	.word	0x00000000
        /*0d9c*/ 	.short	0x010a
        /*0d9e*/ 	.byte	0x3f
	.zero		1


	//   ....[89]....
        /*0da0*/ 	.word	0x00032ab0
        /*0da4*/ 	.word	0x0000000b
        /*0da8*/ 	.word	0x00000000
        /*0dac*/ 	.short	0x0101
        /*0dae*/ 	.byte	0x3f
	.zero		1


	//   ....[90]....
        /*0db0*/ 	.word	0x00041630
        /*0db4*/ 	.word	0x00000007
        /*0db8*/ 	.word	0x00000000
        /*0dbc*/ 	.short	0x0101
        /*0dbe*/ 	.byte	0x3f
	.zero		1


	//   ....[91]....
        /*0dc0*/ 	.word	0x00041650
        /*0dc4*/ 	.word	0x0000000b
        /*0dc8*/ 	.word	0x00000000
        /*0dcc*/ 	.short	0x010a
        /*0dce*/ 	.byte	0x3f
	.zero		1


	//   ....[92]....
        /*0dd0*/ 	.word	0x000416a0
        /*0dd4*/ 	.word	0x00000038
        /*0dd8*/ 	.word	0x00000000
        /*0ddc*/ 	.short	0x010a
        /*0dde*/ 	.byte	0x3f
	.zero		1


	//----- nvinfo : EIATTR_NUM_MBARRIERS
	.align		4
.L_894:
        /*0de0*/ 	.byte	0x03, 0x38
        /*0de2*/ 	.short	0x0017


	//----- nvinfo : EIATTR_EXIT_INSTR_OFFSETS
	.align		4
        /*0de4*/ 	.byte	0x04, 0x1c
        /*0de6*/ 	.short	(.L_896 - .L_895)


	//   ....[0]....
.L_895:
        /*0de8*/ 	.word	0x00000aa0


	//   ....[1]....
        /*0dec*/ 	.word	0x00025480


	//   ....[2]....
        /*0df0*/ 	.word	0x0002bec0


	//----- nvinfo : EIATTR_MAX_THREADS
	.align		4
.L_896:
        /*0df4*/ 	.byte	0x04, 0x05
        /*0df6*/ 	.short	(.L_898 - .L_897)
.L_897:
        /*0df8*/ 	.word	0x00000180
        /*0dfc*/ 	.word	0x00000001
        /*0e00*/ 	.word	0x00000001


	//----- nvinfo : EIATTR_CRS_STACK_SIZE
	.align		4
.L_898:
        /*0e04*/ 	.byte	0x04, 0x1e
        /*0e06*/ 	.short	(.L_900 - .L_899)
.L_899:
        /*0e08*/ 	.word	0x00000000


	//----- nvinfo : EIATTR_CBANK_PARAM_SIZE
	.align		4
.L_900:
        /*0e0c*/ 	.byte	0x03, 0x19
        /*0e0e*/ 	.short	0x0bf0


	//----- nvinfo : EIATTR_PARAM_CBANK
	.align		4
        /*0e10*/ 	.byte	0x04, 0x0a
        /*0e12*/ 	.short	(.L_902 - .L_901)
	.align		4
.L_901:
        /*0e14*/ 	.word	index@(.nv.constant0._ZN7cutlass13device_kernelIN5flash11enable_sm90INS1_16FlashAttnFwdSm90INS1_25CollectiveMainloopFwdSm90ILi2EN4cute5tupleIJNS5_1CILi1EEES8_S8_EEENS6_IJNS7_ILi64EEESA_SA_EEELi512ENS_6half_tEfNS_4arch4Sm90ELb0ELb1ELb1ELb1ELb1ELb0ELb1ELb0ELb0ELb1ELb0ELb0EEENS1_21CollectiveEpilogueFwdINS6_IJSA_NS7_ILi512EEESA_EEES9_SC_SE_Li256ELb1ELb1ELb0ELb0EEENS1_36VarlenDynamicPersistentTileSchedulerILi64ELi64ELi256ELi128ELb0ELb1ELb1ELb1ELb0ELb1EEEEEEEEEvNT_6ParamsE)
        /*0e18*/ 	.short	0x0210
        /*0e1a*/ 	.short	0x0bf0


	//----- nvinfo : EIATTR_SW_WAR
	.align		4
.L_902:
        /*0e1c*/ 	.byte	0x04, 0x36
        /*0e1e*/ 	.short	(.L_904 - .L_903)
.L_903:
        /*0e20*/ 	.word	0x00000008
.L_904:


//--------------------- .nv.info._ZN7cutlass13device_kernelIN5flash11enable_sm90INS1_16FlashAttnFwdSm90INS1_25CollectiveMainloopFwdSm90ILi2EN4cute5tupleIJNS5_1CILi1EEES8_S8_EEENS6_IJNS7_ILi64EEESA_SA_EEELi512ENS_6half_tEfNS_4arch4Sm90ELb0ELb1ELb1ELb1ELb1ELb1ELb1ELb0ELb0ELb1ELb0ELb0EEENS1_21CollectiveEpilogueFwdINS6_IJSA_NS7_ILi512EEESA_EEES9_SC_SE_Li256ELb1ELb1ELb0ELb0EEENS1_36VarlenDynamicPersistentTileSchedulerILi64ELi64ELi256ELi128ELb0ELb1ELb1ELb1ELb0ELb1EEEEEEEEEvNT_6ParamsE --------------------------
	.section	.nv.info._ZN7cutlass13device_kernelIN5flash11enable_sm90INS1_16FlashAttnFwdSm90INS1_25CollectiveMainloopFwdSm90ILi2EN4cute5tupleIJNS5_1CILi1EEES8_S8_EEENS6_IJNS7_ILi64EEESA_SA_EEELi512ENS_6half_tEfNS_4arch4Sm90ELb0ELb1ELb1ELb1ELb1ELb1ELb1ELb0ELb0ELb1ELb0ELb0EEENS1_21CollectiveEpilogueFwdINS6_IJSA_NS7_ILi512EEESA_EEES9_SC_SE_Li256ELb1ELb1ELb0ELb0EEENS1_36VarlenDynamicPersistentTileSchedulerILi64ELi64ELi256ELi128ELb0ELb1ELb1ELb1ELb0ELb1EEEEEEEEEvNT_6ParamsE,"",@"SHT_CUDA_INFO"
	.sectionflags	@""
	.align	4


	//----- nvinfo : EIATTR_CUDA_API_VERSION
	.align		4
        /*0000*/ 	.byte	0x04, 0x37
        /*0002*/ 	.short	(.L_906 - .L_905)
.L_905:
        /*0004*/ 	.word	0x00000082


	//----- nvinfo : EIATTR_KPARAM_INFO
	.align		4
.L_906:
        /*0008*/ 	.byte	0x04, 0x17
        /*000a*/ 	.short	(.L_908 - .L_907)
.L_907:
        /*000c*/ 	.word	0x00000000
        /*0010*/ 	.short	0x0000
        /*0012*/ 	.short	0x0070
        /*0014*/ 	.byte	0x00, 0xf0, 0x01, 0x2e


	//----- nvinfo : EIATTR_SPARSE_MMA_MASK
	.align		4
.L_908:
        /*0018*/ 	.byte	0x03, 0x50
        /*001a*/ 	.short	0x0000


	//----- nvinfo : EIATTR_MAXREG_COUNT
	.align		4
        /*001c*/ 	.byte	0x03, 0x1b
        /*001e*/ 	.short	0x00a8


	//----- nvinfo : EIATTR_NUM_BARRIERS
	.align		4
        /*0020*/ 	.byte	0x02, 0x4c
        /*0022*/ 	.byte	0x10
	.zero		1


	//----- nvinfo : EIATTR_EXTERNS
	.align		4
        /*0024*/ 	.byte	0x04, 0x0f
        /*0026*/ 	.short	(.L_910 - .L_909)


	//   ....[0]....
	.align		4
.L_909:
        /*0028*/ 	.word	index@(__assertfail)


	//----- nvinfo : EIATTR_ANNOTATIONS
	.align		4
.L_910:
        /*002c*/ 	.byte	0x04, 0x55
        /*002e*/ 	.short	(.L_912 - .L_911)


	//   ....[0]....
.L_911:
        /* <DEDUP_REMOVED lines=44> */


	//----- nvinfo : EIATTR_MERCURY_ISA_VERSION
	.align		4
.L_912:
        /*02d8*/ 	.byte	0x03, 0x5f
        /*02da*/ 	.short	0x0101


	//----- nvinfo : EIATTR_UNUSED_LOAD_BYTE_OFFSET
	.align		4
        /*02dc*/ 	.byte	0x04, 0x44
        /*02de*/ 	.short	(.L_914 - .L_913)


	//   ....[0]....
.L_913:
        /*02e0*/ 	.word	0x00000ae0
        /*02e4*/ 	.word	0x0000fff0


	//   ....[1]....
        /*02e8*/ 	.word	0x00029dc0
        /*02ec*/ 	.word	0x0000fff0


	//----- nvinfo : EIATTR_INT_WARP_WIDE_INSTR_OFFSETS
	.align		4
.L_914:
        /*02f0*/ 	.byte	0x04, 0x31
        /*02f2*/ 	.short	(.L_916 - .L_915)


	//   ....[0]....
.L_915:
        /*02f4*/ 	.word	0x00000180


	//   ....[1]....
        /*02f8*/ 	.word	0x000001c0


	//   ....[2]....
        /*02fc*/ 	.word	0x00000230


	//   ....[3]....
        /*0300*/ 	.word	0x000002a0


	//   ....[4]....
        /*0304*/ 	.word	0x00030390


	//   ....[5]....
        /*0308*/ 	.word	0x00030420


	//   ....[6]....
        /*030c*/ 	.word	0x00034910


	//   ....[7]....
        /*0310*/ 	.word	0x000349a0


	//----- nvinfo : EIATTR_COOP_GROUP_MASK_REGIDS
	.align		4
.L_916:
        /*0314*/ 	.byte	0x04, 0x29
        /*0316*/ 	.short	(.L_918 - .L_917)


	//   ....[0]....
.L_917:
        /*0318*/ 	.word	0xffffffff


	//   ....[1]....
        /*031c*/ 	.word	0xffffffff


	//   ....[2]....
        /*0320*/ 	.word	0xffffffff


	//   ....[3]....
        /*0324*/ 	.word	0xffffffff


	//   ....[4]....
        /*0328*/ 	.word	0xffffffff


	//   ....[5]....
        /*032c*/ 	.word	0xffffffff


	//   ....[6]....
        /*0330*/ 	.word	0xffffffff


	//   ....[7]....
        /*0334*/ 	.word	0xffffffff


	//   ....[8]....
        /*0338*/ 	.word	0xffffffff


	//   ....[9]....
        /*033c*/ 	.word	0xffffffff


	//   ....[10]....
        /*0340*/ 	.word	0xffffffff


	//   ....[11]....
        /*0344*/ 	.word	0xffffffff


	//   ....[12]....
        /*0348*/ 	.word	0xffffffff


	//   ....[13]....
        /*034c*/ 	.word	0xffffffff


	//   ....[14]....
        /*0350*/ 	.word	0xffffffff


	//   ....[15]....
        /*0354*/ 	.word	0xffffffff


	//   ....[16]....
        /*0358*/ 	.word	0xffffffff


	//   ....[17]....
        /*035c*/ 	.word	0xffffffff


	//   ....[18]....
        /*0360*/ 	.word	0xffffffff


	//   ....[19]....
        /*0364*/ 	.word	0xffffffff


	//   ....[20]....
        /*0368*/ 	.word	0xffffffff


	//   ....[21]....
        /*036c*/ 	.word	0xffffffff


	//   ....[22]....
        /*0370*/ 	.word	0xffffffff


	//   ....[23]....
        /*0374*/ 	.word	0xffffffff


	//   ....[24]....
        /*0378*/ 	.word	0xffffffff


	//   ....[25]....
        /*037c*/ 	.word	0xffffffff


	//   ....[26]....
        /*0380*/ 	.word	0xffffffff


	//   ....[27]....
        /*0384*/ 	.word	0xffffffff


	//   ....[28]....
        /*0388*/ 	.word	0xffffffff


	//   ....[29]....
        /*038c*/ 	.word	0xffffffff


	//   ....[30]....
        /*0390*/ 	.word	0xffffffff


	//   ....[31]....
        /*0394*/ 	.word	0xffffffff


	//   ....[32]....
        /*0398*/ 	.word	0xffffffff


	//   ....[33]....
        /*039c*/ 	.word	0xffffffff


	//   ....[34]....
        /*03a0*/ 	.word	0xffffffff


	//   ....[35]....
        /*03a4*/ 	.word	0xffffffff


	//   ....[36]....
        /*03a8*/ 	.word	0xffffffff


	//   ....[37]....
        /*03ac*/ 	.word	0xffffffff


	//   ....[38]....
        /*03b0*/ 	.word	0xffffffff


	//   ....[39]....
        /*03b4*/ 	.word	0xffffffff


	//   ....[40]....
        /*03b8*/ 	.word	0xffffffff


	//   ....[41]....
        /*03bc*/ 	.word	0xffffffff


	//   ....[42]....
        /*03c0*/ 	.word	0xffffffff


	//   ....[43]....
        /*03c4*/ 	.word	0xffffffff


	//   ....[44]....
        /*03c8*/ 	.word	0xffffffff


	//   ....[45]....
        /*03cc*/ 	.word	0xffffffff


	//   ....[46]....
        /*03d0*/ 	.word	0xffffffff


	//   ....[47]....
        /*03d4*/ 	.word	0xffffffff


	//   ....[48]....
        /*03d8*/ 	.word	0xffffffff


	//   ....[49]....
        /*03dc*/ 	.word	0xffffffff


	//   ....[50]....
        /*03e0*/ 	.word	0xffffffff


	//   ....[51]....
        /*03e4*/ 	.word	0xffffffff


	//   ....[52]....
        /*03e8*/ 	.word	0xffffffff


	//   ....[53]....
        /*03ec*/ 	.word	0xffffffff


	//   ....[54]....
        /*03f0*/ 	.word	0xffffffff


	//   ....[55]....
        /*03f4*/ 	.word	0xffffffff


	//   ....[56]....
        /*03f8*/ 	.word	0xffffffff


	//   ....[57]....
        /*03fc*/ 	.word	0xffffffff


	//   ....[58]....
        /*0400*/ 	.word	0xffffffff


	//   ....[59]....
        /*0404*/ 	.word	0xffffffff


	//   ....[60]....
        /*0408*/ 	.word	0xffffffff


	//   ....[61]....
        /*040c*/ 	.word	0xffffffff


	//   ....[62]....
        /*0410*/ 	.word	0xffffffff


	//   ....[63]....
        /*0414*/ 	.word	0xffffffff


	//   ....[64]....
        /*0418*/ 	.word	0xffffffff


	//   ....[65]....
        /*041c*/ 	.word	0xffffffff


	//   ....[66]....
        /*0420*/ 	.word	0xffffffff


	//   ....[67]....
        /*0424*/ 	.word	0xffffffff


	//   ....[68]....
        /*0428*/ 	.word	0xffffffff


	//   ....[69]....
        /*042c*/ 	.word	0xffffffff


	//   ....[70]....
        /*0430*/ 	.word	0xffffffff


	//   ....[71]....
        /*0434*/ 	.word	0xffffffff


	//   ....[72]....
        /*0438*/ 	.word	0xffffffff


	//   ....[73]....
        /*043c*/ 	.word	0xffffffff


	//   ....[74]....
        /*0440*/ 	.word	0xffffffff


	//   ....[75]....
        /*0444*/ 	.word	0xffffffff


	//   ....[76]....
        /*0448*/ 	.word	0xffffffff


	//   ....[77]....
        /*044c*/ 	.word	0xffffffff


	//   ....[78]....
        /*0450*/ 	.word	0xffffffff


	//   ....[79]....
        /*0454*/ 	.word	0xffffffff


	//   ....[80]....
        /*0458*/ 	.word	0xffffffff


	//   ....[81]....
        /*045c*/ 	.word	0xffffffff


	//   ....[82]....
        /*0460*/ 	.word	0xffffffff


	//   ....[83]....
        /*0464*/ 	.word	0xffffffff


	//   ....[84]....
        /*0468*/ 	.word	0xffffffff


	//   ....[85]....
        /*046c*/ 	.word	0xffffffff


	//   ....[86]....
        /*0470*/ 	.word	0xffffffff


	//   ....[87]....
        /*0474*/ 	.word	0xffffffff


	//   ....[88]....
        /*0478*/ 	.word	0xffffffff


	//   ....[89]....
        /*047c*/ 	.word	0xffffffff


	//   ....[90]....
        /*0480*/ 	.word	0xffffffff


	//   ....[91]....
        /*0484*/ 	.word	0xffffffff


	//   ....[92]....
        /*0488*/ 	.word	0xffffffff


	//   ....[93]....
        /*048c*/ 	.word	0xffffffff


	//   ....[94]....
        /*0490*/ 	.word	0xffffffff


	//   ....[95]....
        /*0494*/ 	.word	0xffffffff


	//   ....[96]....
        /*0498*/ 	.word	0xffffffff


	//   ....[97]....
        /*049c*/ 	.word	0xffffffff


	//   ....[98]....
        /*04a0*/ 	.word	0xffffffff


	//   ....[99]....
        /*04a4*/ 	.word	0xffffffff


	//   ....[100]....
        /*04a8*/ 	.word	0xffffffff


	//   ....[101]....
        /*04ac*/ 	.word	0xffffffff


	//   ....[102]....
        /*04b0*/ 	.word	0xffffffff


	//   ....[103]....
        /*04b4*/ 	.word	0xffffffff


	//   ....[104]....
        /*04b8*/ 	.word	0xffffffff


	//   ....[105]....
        /*04bc*/ 	.word	0xffffffff


	//   ....[106]....
        /*04c0*/ 	.word	0xffffffff


	//   ....[107]....
        /*04c4*/ 	.word	0xffffffff


	//   ....[108]....
        /*04c8*/ 	.word	0xffffffff


	//   ....[109]....
        /*04cc*/ 	.word	0xffffffff


	//   ....[110]....
        /*04d0*/ 	.word	0xffffffff


	//   ....[111]....
        /*04d4*/ 	.word	0xffffffff


	//   ....[112]....
        /*04d8*/ 	.word	0xffffffff


	//   ....[113]....
        /*04dc*/ 	.word	0xffffffff


	//   ....[114]....
        /*04e0*/ 	.word	0xffffffff


	//   ....[115]....
        /*04e4*/ 	.word	0xffffffff


	//   ....[116]....
        /*04e8*/ 	.word	0xffffffff


	//   ....[117]....
        /*04ec*/ 	.word	0xffffffff


	//   ....[118]....
        /*04f0*/ 	.word	0xffffffff


	//   ....[119]....
        /*04f4*/ 	.word	0xffffffff


	//   ....[120]....
        /*04f8*/ 	.word	0xffffffff


	//   ....[121]....
        /*04fc*/ 	.word	0xffffffff


	//   ....[122]....
        /*0500*/ 	.word	0xffffffff


	//   ....[123]....
        /*0504*/ 	.word	0xffffffff


	//   ....[124]....
        /*0508*/ 	.word	0xffffffff


	//   ....[125]....
        /*050c*/ 	.word	0xffffffff


	//   ....[126]....
        /*0510*/ 	.word	0xffffffff


	//   ....[127]....
        /*0514*/ 	.word	0xffffffff


	//   ....[128]....
        /*0518*/ 	.word	0xffffffff


	//   ....[129]....
        /*051c*/ 	.word	0xffffffff


	//   ....[130]....
        /*0520*/ 	.word	0xffffffff


	//   ....[131]....
        /*0524*/ 	.word	0xffffffff


	//   ....[132]....
        /*0528*/ 	.word	0xffffffff


	//   ....[133]....
        /*052c*/ 	.word	0xffffffff


	//   ....[134]....
        /*0530*/ 	.word	0xffffffff


	//   ....[135]....
        /*0534*/ 	.word	0xffffffff


	//   ....[136]....
        /*0538*/ 	.word	0xffffffff


	//   ....[137]....
        /*053c*/ 	.word	0xffffffff


	//   ....[138]....
        /*0540*/ 	.word	0xffffffff


	//   ....[139]....
        /*0544*/ 	.word	0xffffffff


	//   ....[140]....
        /*0548*/ 	.word	0xffffffff


	//   ....[141]....
        /*054c*/ 	.word	0xffffffff


	//   ....[142]....
        /*0550*/ 	.word	0xffffffff


	//   ....[143]....
        /*0554*/ 	.word	0xffffffff


	//   ....[144]....
        /*0558*/ 	.word	0xffffffff


	//   ....[145]....
        /*055c*/ 	.word	0xffffffff


	//   ....[146]....
        /*0560*/ 	.word	0xffffffff


	//   ....[147]....
        /*0564*/ 	.word	0xffffffff


	//   ....[148]....
        /*0568*/ 	.word	0xffffffff


	//   ....[149]....
        /*056c*/ 	.word	0xffffffff


	//   ....[150]....
        /*0570*/ 	.word	0xffffffff


	//   ....[151]....
        /*0574*/ 	.word	0xffffffff


	//   ....[152]....
        /*0578*/ 	.word	0xffffffff


	//   ....[153]....
        /*057c*/ 	.word	0xffffffff


	//   ....[154]....
        /*0580*/ 	.word	0xffffffff


	//   ....[155]....
        /*0584*/ 	.word	0x0500000f


	//   ....[156]....
        /*0588*/ 	.word	0x0500000f


	//   ....[157]....
        /*058c*/ 	.word	0x0500000f


	//   ....[158]....
        /*0590*/ 	.word	0x0500000f


	//   ....[159]....
        /*0594*/ 	.word	0x0500000f


	//   ....[160]....
        /*0598*/ 	.word	0x0500000f


	//   ....[161]....
        /*059c*/ 	.word	0x0500000f


	//   ....[162]....
        /*05a0*/ 	.word	0x0500000f


	//   ....[163]....
        /*05a4*/ 	.word	0x0500000f


	//   ....[164]....
        /*05a8*/ 	.word	0x0500000f


	//   ....[165]....
        /*05ac*/ 	.word	0x0500000f


	//   ....[166]....
        /*05b0*/ 	.word	0x0500000f


	//   ....[167]....
        /*05b4*/ 	.word	0x0500000f


	//   ....[168]....
        /*05b8*/ 	.word	0x0500000f


	//   ....[169]....
        /*05bc*/ 	.word	0x0500000f


	//   ....[170]....
        /*05c0*/ 	.word	0x0500000f


	//   ....[171]....
        /*05c4*/ 	.word	0x0500000f


	//   ....[172]....
        /*05c8*/ 	.word	0x0500000f


	//   ....[173]....
        /*05cc*/ 	.word	0x0500000f


	//   ....[174]....
        /*05d0*/ 	.word	0x0500000f


	//   ....[175]....
        /*05d4*/ 	.word	0x0500000f


	//   ....[176]....
        /*05d8*/ 	.word	0x0500000f


	//   ....[177]....
        /*05dc*/ 	.word	0x0500000f


	//   ....[178]....
        /*05e0*/ 	.word	0x0500000f


	//   ....[179]....
        /*05e4*/ 	.word	0x0500000f


	//   ....[180]....
        /*05e8*/ 	.word	0x0500000f


	//   ....[181]....
        /*05ec*/ 	.word	0x0500000f


	//   ....[182]....
        /*05f0*/ 	.word	0x0500000f


	//   ....[183]....
        /*05f4*/ 	.word	0x0500000f


	//   ....[184]....
        /*05f8*/ 	.word	0x0500000f


	//   ....[185]....
        /*05fc*/ 	.word	0x0500000f


	//   ....[186]....
        /*0600*/ 	.word	0x0500000f


	//   ....[187]....
        /*0604*/ 	.word	0x0500000f


	//   ....[188]....
        /*0608*/ 	.word	0x0500000f


	//   ....[189]....
        /*060c*/ 	.word	0x0500000f


	//   ....[190]....
        /*0610*/ 	.word	0x0500000f


	//   ....[191]....
        /*0614*/ 	.word	0x0500000f


	//   ....[192]....
        /*0618*/ 	.word	0x0500000f


	//   ....[193]....
        /*061c*/ 	.word	0x0500000f


	//   ....[194]....
        /*0620*/ 	.word	0x0500000f


	//   ....[195]....
        /*0624*/ 	.word	0x0500000f


	//   ....[196]....
        /*0628*/ 	.word	0x0500000f


	//   ....[197]....
        /*062c*/ 	.word	0x0500000f


	//   ....[198]....
        /*0630*/ 	.word	0x0500000f


	//   ....[199]....
        /*0634*/ 	.word	0x0500000f


	//   ....[200]....
        /*0638*/ 	.word	0x0500000f


	//   ....[201]....
        /*063c*/ 	.word	0x0500000f


	//   ....[202]....
        /*0640*/ 	.word	0x0500000f


	//   ....[203]....
        /*0644*/ 	.word	0x0500000f


	//   ....[204]....
        /*0648*/ 	.word	0x0500000f


	//   ....[205]....
        /*064c*/ 	.word	0x0500000f


	//   ....[206]....
        /*0650*/ 	.word	0x0500000f


	//   ....[207]....
        /*0654*/ 	.word	0x0500000f


	//   ....[208]....
        /*0658*/ 	.word	0x0500000f


	//   ....[209]....
        /*065c*/ 	.word	0x0500000f


	//   ....[210]....
        /*0660*/ 	.word	0x0500000f


	//   ....[211]....
        /*0664*/ 	.word	0x0500000f


	//   ....[212]....
        /*0668*/ 	.word	0x0500000f


	//   ....[213]....
        /*066c*/ 	.word	0x0500000f


	//   ....[214]....
        /*0670*/ 	.word	0x0500000f


	//   ....[215]....
        /*0674*/ 	.word	0x0500000f


	//   ....[216]....
        /*0678*/ 	.word	0x0500000f


	//   ....[217]....
        /*067c*/ 	.word	0x0500000f


	//   ....[218]....
        /*0680*/ 	.word	0x0500000f


	//   ....[219]....
        /*0684*/ 	.word	0x0500000f


	//   ....[220]....
        /*0688*/ 	.word	0x0500000f


	//   ....[221]....
        /*068c*/ 	.word	0x0500000f


	//   ....[222]....
        /*0690*/ 	.word	0x0500000f


	//   ....[223]....
        /*0694*/ 	.word	0x0500000f


	//   ....[224]....
        /*0698*/ 	.word	0x0500000f


	//   ....[225]....
        /*069c*/ 	.word	0x0500000f


	//   ....[226]....
        /*06a0*/ 	.word	0x0500000f


	//   ....[227]....
        /*06a4*/ 	.word	0x0500000f


	//   ....[228]....
        /*06a8*/ 	.word	0x0500000f


	//   ....[229]....
        /*06ac*/ 	.word	0x0500000f


	//   ....[230]....
        /*06b0*/ 	.word	0x0500000f


	//   ....[231]....
        /*06b4*/ 	.word	0x0500000f


	//   ....[232]....
        /*06b8*/ 	.word	0x0500000f


	//   ....[233]....
        /*06bc*/ 	.word	0x0500000f


	//   ....[234]....
        /*06c0*/ 	.word	0x0500000f


	//   ....[235]....
        /*06c4*/ 	.word	0x0500000f


	//   ....[236]....
        /*06c8*/ 	.word	0x0500000f


	//   ....[237]....
        /*06cc*/ 	.word	0x0500000f


	//   ....[238]....
        /*06d0*/ 	.word	0x0500000f


	//   ....[239]....
        /*06d4*/ 	.word	0x0500000f


	//   ....[240]....
        /*06d8*/ 	.word	0x0500000f


	//   ....[241]....
        /*06dc*/ 	.word	0x0500000f


	//   ....[242]....
        /*06e0*/ 	.word	0x0500000f


	//   ....[243]....
        /*06e4*/ 	.word	0x0500000f


	//   ....[244]....
        /*06e8*/ 	.word	0x0500000f


	//   ....[245]....
        /*06ec*/ 	.word	0xffffffff


	//   ....[246]....
        /*06f0*/ 	.word	0xffffffff


	//   ....[247]....
        /*06f4*/ 	.word	0xffffffff


	//   ....[248]....
        /*06f8*/ 	.word	0xffffffff


	//   ....[249]....
        /*06fc*/ 	.word	0xffffffff


	//   ....[250]....
        /*0700*/ 	.word	0xffffffff


	//   ....[251]....
        /*0704*/ 	.word	0xffffffff


	//   ....[252]....
        /*0708*/ 	.word	0xffffffff


	//----- nvinfo : EIATTR_COOP_GROUP_INSTR_OFFSETS
	.align		4
.L_918:
        /*070c*/ 	.byte	0x04, 0x28
        /*070e*/ 	.short	(.L_920 - .L_919)


	//   ....[0]....
.L_919:
        /*0710*/ 	.word	0x000000c0


	//   ....[1]....
        /*0714*/ 	.word	0x00000190


	//   ....[2]....
        /*0718*/ 	.word	0x000001e0


	//   ....[3]....
        /*071c*/ 	.word	0x00000400


	//   ....[4]....
        /*0720*/ 	.word	0x00000560


	//   ....[5]....
        /*0724*/ 	.word	0x00000680


	//   ....[6]....
        /*0728*/ 	.word	0x000007e0


	//   ....[7]....
        /*072c*/ 	.word	0x00002d40


	//   ....[8]....
        /*0730*/ 	.word	0x00002d50


	//   ....[9]....
        /*0734*/ 	.word	0x00003770


	//   ....[10]....
        /*0738*/ 	.word	0x00003780


	//   ....[11]....
        /*073c*/ 	.word	0x000040f0


	//   ....[12]....
        /*0740*/ 	.word	0x00004100


	//   ....[13]....
        /*0744*/ 	.word	0x000044c0


	//   ....[14]....
        /*0748*/ 	.word	0x000044e0


	//   ....[15]....
        /*074c*/ 	.word	0x00005b30


	//   ....[16]....
        /*0750*/ 	.word	0x0000d7a0


	//   ....[17]....
        /*0754*/ 	.word	0x0000e770


	//   ....[18]....
        /*0758*/ 	.word	0x0000e780


	//   ....[19]....
        /*075c*/ 	.word	0x0000e790


	//   ....[20]....
        /*0760*/ 	.word	0x0000e7a0


	//   ....[21]....
        /*0764*/ 	.word	0x0000eae0


	//   ....[22]....
        /*0768*/ 	.word	0x0000eaf0


	//   ....[23]....
        /*076c*/ 	.word	0x0000eb00


	//   ....[24]....
        /*0770*/ 	.word	0x0000eb10


	//   ....[25]....
        /*0774*/ 	.word	0x0000fd40


	//   ....[26]....
        /*0778*/ 	.word	0x0000fd60


	//   ....[27]....
        /*077c*/ 	.word	0x0000fd70


	//   ....[28]....
        /*0780*/ 	.word	0x0000fd80


	//   ....[29]....
        /*0784*/ 	.word	0x0000fe60


	//   ....[30]....
        /*0788*/ 	.word	0x0000fe80


	//   ....[31]....
        /*078c*/ 	.word	0x0000fe90


	//   ....[32]....
        /*0790*/ 	.word	0x0000ff20


	//   ....[33]....
        /*0794*/ 	.word	0x00012860


	//   ....[34]....
        /*0798*/ 	.word	0x00013c00


	//   ....[35]....
        /*079c*/ 	.word	0x00014090


	//   ....[36]....
        /*07a0*/ 	.word	0x00014c80


	//   ....[37]....
        /*07a4*/ 	.word	0x00014cc0


	//   ....[38]....
        /*07a8*/ 	.word	0x00014d10


	//   ....[39]....
        /*07ac*/ 	.word	0x00014d30


	//   ....[40]....
        /*07b0*/ 	.word	0x00019440


	//   ....[41]....
        /*07b4*/ 	.word	0x0001aa50


	//   ....[42]....
        /*07b8*/ 	.word	0x0001c080


	//   ....[43]....
        /*07bc*/ 	.word	0x0001c0c0


	//   ....[44]....
        /*07c0*/ 	.word	0x0001c110


	//   ....[45]....
        /*07c4*/ 	.word	0x0001c130


	//   ....[46]....
        /*07c8*/ 	.word	0x000207c0


	//   ....[47]....
        /*07cc*/ 	.word	0x00021b90


	//   ....[48]....
        /*07d0*/ 	.word	0x00022f20


	//   ....[49]....
        /*07d4*/ 	.word	0x00023470


	//   ....[50]....
        /*07d8*/ 	.word	0x00023fa0


	//   ....[51]....
        /*07dc*/ 	.word	0x00023fe0


	//   ....[52]....
        /*07e0*/ 	.word	0x00024030


	//   ....[53]....
        /*07e4*/ 	.word	0x00024050


	//   ....[54]....
        /*07e8*/ 	.word	0x00028760


	//   ....[55]....
        /*07ec*/ 	.word	0x00028900


	//   ....[56]....
        /*07f0*/ 	.word	0x00028920


	//   ....[57]....
        /*07f4*/ 	.word	0x00028960


	//   ....[58]....
        /*07f8*/ 	.word	0x00028980


	//   ....[59]....
        /*07fc*/ 	.word	0x0002b170


	//   ....[60]....
        /*0800*/ 	.word	0x0002b4b0


	//   ....[61]....
        /*0804*/ 	.word	0x0002b4d0


	//   ....[62]....
        /*0808*/ 	.word	0x0002b500


	//   ....[63]....
        /*080c*/ 	.word	0x0002b510


	//   ....[64]....
        /*0810*/ 	.word	0x0002bb60


	//   ....[65]....
        /*0814*/ 	.word	0x0002bb80


	//   ....[66]....
        /*0818*/ 	.word	0x0002bdb0


	//   ....[67]....
        /*081c*/ 	.word	0x0002bdd0


	//   ....[68]....
        /*0820*/ 	.word	0x0002c8e0


	//   ....[69]....
        /*0824*/ 	.word	0x0002c900


	//   ....[70]....
        /*0828*/ 	.word	0x0002cb30


	//   ....[71]....
        /*082c*/ 	.word	0x0002cb50


	//   ....[72]....
        /*0830*/ 	.word	0x0002cdf0


	//   ....[73]....
        /*0834*/ 	.word	0x0002cfc0


	//   ....[74]....
        /*0838*/ 	.word	0x0002cff0


	//   ....[75]....
        /*083c*/ 	.word	0x0002d020


	//   ....[76]....
        /*0840*/ 	.word	0x0002d050


	//   ....[77]....
        /*0844*/ 	.word	0x0002d080


	//   ....[78]....
        /*0848*/ 	.word	0x0002d0b0


	//   ....[79]....
        /*084c*/ 	.word	0x0002d220


	//   ....[80]....
        /*0850*/ 	.word	0x0002d250


	//   ....[81]....
        /*0854*/ 	.word	0x0002d280


	//   ....[82]....
        /*0858*/ 	.word	0x0002d2b0


	//   ....[83]....
        /*085c*/ 	.word	0x0002d2e0


	//   ....[84]....
        /*0860*/ 	.word	0x0002d310


	//   ....[85]....
        /*0864*/ 	.word	0x0002d3a0


	//   ....[86]....
        /*0868*/ 	.word	0x0002d400


	//   ....[87]....
        /*086c*/ 	.word	0x0002d490


	//   ....[88]....
        /*0870*/ 	.word	0x0002e5a0


	//   ....[89]....
        /*0874*/ 	.word	0x000311a0


	//   ....[90]....
        /*0878*/ 	.word	0x000311c0


	//   ....[91]....
        /*087c*/ 	.word	0x00031250


	//   ....[92]....
        /*0880*/ 	.word	0x00031270


	//   ....[93]....
        /*0884*/ 	.word	0x000312f0


	//   ....[94]....
        /*0888*/ 	.word	0x00031310


	//   ....[95]....
        /*088c*/ 	.word	0x00031320


	//   ....[96]....
        /*0890*/ 	.word	0x00031330


	//   ....[97]....
        /*0894*/ 	.word	0x00031b10


	//   ....[98]....
        /*0898*/ 	.word	0x00031b40


	//   ....[99]....
        /*089c*/ 	.word	0x00031bf0


	//   ....[100]....
        /*08a0*/ 	.word	0x00031c00


	//   ....[101]....
        /*08a4*/ 	.word	0x00031c10


	//   ....[102]....
        /*08a8*/ 	.word	0x00031c20


	//   ....[103]....
        /*08ac*/ 	.word	0x00031ca0


	//   ....[104]....
        /*08b0*/ 	.word	0x00031cb0


	//   ....[105]....
        /*08b4*/ 	.word	0x00032610


	//   ....[106]....
        /*08b8*/ 	.word	0x000326a0


	//   ....[107]....
        /*08bc*/ 	.word	0x00032720


	//   ....[108]....
        /*08c0*/ 	.word	0x00032870


	//   ....[109]....
        /*08c4*/ 	.word	0x000328d0


	//   ....[110]....
        /*08c8*/ 	.word	0x000328f0


	//   ....[111]....
        /*08cc*/ 	.word	0x00032900


	//   ....[112]....
        /*08d0*/ 	.word	0x00032b90


	//   ....[113]....
        /*08d4*/ 	.word	0x000330f0


	//   ....[114]....
        /*08d8*/ 	.word	0x00033150


	//   ....[115]....
        /*08dc*/ 	.word	0x00033340


	//   ....[116]....
        /*08e0*/ 	.word	0x00033350


	//   ....[117]....
        /*08e4*/ 	.word	0x00033370


	//   ....[118]....
        /*08e8*/ 	.word	0x000333a0


	//   ....[119]....
        /*08ec*/ 	.word	0x000333c0


	//   ....[120]....
        /*08f0*/ 	.word	0x00033610


	//   ....[121]....
        /*08f4*/ 	.word	0x00033e20


	//   ....[122]....
        /*08f8*/ 	.word	0x00033e40


	//   ....[123]....
        /*08fc*/ 	.word	0x00033e90


	//   ....[124]....
        /*0900*/ 	.word	0x00033ea0


	//   ....[125]....
        /*0904*/ 	.word	0x00033ee0


	//   ....[126]....
        /*0908*/ 	.word	0x00033ef0


	//   ....[127]....
        /*090c*/ 	.word	0x00033f00


	//   ....[128]....
        /*0910*/ 	.word	0x00033f40


	//   ....[129]....
        /*0914*/ 	.word	0x00034260


	//   ....[130]....
        /*0918*/ 	.word	0x000342a0


	//   ....[131]....
        /*091c*/ 	.word	0x000342c0


	//   ....[132]....
        /*0920*/ 	.word	0x000342e0


	//   ....[133]....
        /*0924*/ 	.word	0x00034310


	//   ....[134]....
        /*0928*/ 	.word	0x00034330


	//   ....[135]....
        /*092c*/ 	.word	0x00034430


	//   ....[136]....
        /*0930*/ 	.word	0x00034580


	//   ....[137]....
        /*0934*/ 	.word	0x00034b80


	//   ....[138]....
        /*0938*/ 	.word	0x00034bd0


	//   ....[139]....
        /*093c*/ 	.word	0x00034c00


	//   ....[140]....
        /*0940*/ 	.word	0x00034c30


	//   ....[141]....
        /*0944*/ 	.word	0x00034c40


	//   ....[142]....
        /*0948*/ 	.word	0x00034c70


	//   ....[143]....
        /*094c*/ 	.word	0x00034ca0


	//   ....[144]....
        /*0950*/ 	.word	0x00034cd0


	//   ....[145]....
        /*0954*/ 	.word	0x00034e50


	//   ....[146]....
        /*0958*/ 	.word	0x00034e80


	//   ....[147]....
        /*095c*/ 	.word	0x00034eb0


	//   ....[148]....
        /*0960*/ 	.word	0x00034ee0


	//   ....[149]....
        /*0964*/ 	.word	0x00034f10


	//   ....[150]....
        /*0968*/ 	.word	0x00034f40


	//   ....[151]....
        /*096c*/ 	.word	0x00035000


	//   ....[152]....
        /*0970*/ 	.word	0x00035020


	//   ....[153]....
        /*0974*/ 	.word	0x00035090


	//   ....[154]....
        /*0978*/ 	.word	0x00035730


	//   ....[155]....
        /*097c*/ 	.word	0x00035a50


	//   ....[156]....
        /*0980*/ 	.word	0x00035ae0


	//   ....[157]....
        /*0984*/ 	.word	0x00035bc0


	//   ....[158]....
        /*0988*/ 	.word	0x00035c50


	//   ....[159]....
        /*098c*/ 	.word	0x00035d30


	//   ....[160]....
        /*0990*/ 	.word	0x00035dc0


	//   ....[161]....
        /*0994*/ 	.word	0x00035ea0


	//   ....[162]....
        /*0998*/ 	.word	0x00035f30


	//   ....[163]....
        /*099c*/ 	.word	0x00035f80


	//   ....[164]....
        /*09a0*/ 	.word	0x00035fd0


	//   ....[165]....
        /*09a4*/ 	.word	0x00036070


	//   ....[166]....
        /*09a8*/ 	.word	0x00036100


	//   ....[167]....
        /*09ac*/ 	.word	0x00036150


	//   ....[168]....
        /*09b0*/ 	.word	0x000361a0


	//   ....[169]....
        /*09b4*/ 	.word	0x00036290


	//   ....[170]....
        /*09b8*/ 	.word	0x00036340


	//   ....[171]....
        /*09bc*/ 	.word	0x000363c0


	//   ....[172]....
        /*09c0*/ 	.word	0x00036430


	//   ....[173]....
        /*09c4*/ 	.word	0x00036540


	//   ....[174]....
        /*09c8*/ 	.word	0x00036650


	//   ....[175]....
        /*09cc*/ 	.word	0x00036720


	//   ....[176]....
        /*09d0*/ 	.word	0x00036770


	//   ....[177]....
        /*09d4*/ 	.word	0x00036a60


	//   ....[178]....
        /*09d8*/ 	.word	0x00036d30


	//   ....[179]....
        /*09dc*/ 	.word	0x00036e20


	//   ....[180]....
        /*09e0*/ 	.word	0x00036ec0


	//   ....[181]....
        /*09e4*/ 	.word	0x00036f20


	//   ....[182]....
        /*09e8*/ 	.word	0x00037010


	//   ....[183]....
        /*09ec*/ 	.word	0x00037080


	//   ....[184]....
        /*09f0*/ 	.word	0x00037170


	//   ....[185]....
        /*09f4*/ 	.word	0x000371e0


	//   ....[186]....
        /*09f8*/ 	.word	0x00037280


	//   ....[187]....
        /*09fc*/ 	.word	0x00037370


	//   ....[188]....
        /*0a00*/ 	.word	0x00037410


	//   ....[189]....
        /*0a04*/ 	.word	0x00037470


	//   ....[190]....
        /*0a08*/ 	.word	0x00037530


	//   ....[191]....
        /*0a0c*/ 	.word	0x00037590


	//   ....[192]....
        /*0a10*/ 	.word	0x00037630


	//   ....[193]....
        /*0a14*/ 	.word	0x000376e0


	//   ....[194]....
        /*0a18*/ 	.word	0x00037780


	//   ....[195]....
        /*0a1c*/ 	.word	0x00037ab0


	//   ....[196]....
        /*0a20*/ 	.word	0x00037b70


	//   ....[197]....
        /*0a24*/ 	.word	0x00037de0


	//   ....[198]....
        /*0a28*/ 	.word	0x00037e60


	//   ....[199]....
        /*0a2c*/ 	.word	0x00038070


	//   ....[200]....
        /*0a30*/ 	.word	0x000380c0


	//   ....[201]....
        /*0a34*/ 	.word	0x00038230


	//   ....[202]....
        /*0a38*/ 	.word	0x000382c0


	//   ....[203]....
        /*0a3c*/ 	.word	0x00038400


	//   ....[204]....
        /*0a40*/ 	.word	0x00038500


	//   ....[205]....
        /*0a44*/ 	.word	0x00038770


	//   ....[206]....
        /*0a48*/ 	.word	0x000387c0


	//   ....[207]....
        /*0a4c*/ 	.word	0x00038990


	//   ....[208]....
        /*0a50*/ 	.word	0x000389e0


	//   ....[209]....
        /*0a54*/ 	.word	0x00038bb0


	//   ....[210]....
        /*0a58*/ 	.word	0x00038c00


	//   ....[211]....
        /*0a5c*/ 	.word	0x00038cf0


	//   ....[212]....
        /*0a60*/ 	.word	0x00038d90


	//   ....[213]....
        /*0a64*/ 	.word	0x00038df0


	//   ....[214]....
        /*0a68*/ 	.word	0x00038ea0


	//   ....[215]....
        /*0a6c*/ 	.word	0x00038f00


	//   ....[216]....
        /*0a70*/ 	.word	0x00038fb0


	//   ....[217]....
        /*0a74*/ 	.word	0x00039010


	//   ....[218]....
        /*0a78*/ 	.word	0x000390c0


	//   ....[219]....
        /*0a7c*/ 	.word	0x000391b0


	//   ....[220]....
        /*0a80*/ 	.word	0x00039290


	//   ....[221]....
        /*0a84*/ 	.word	0x000393a0


	//   ....[222]....
        /*0a88*/ 	.word	0x000394a0


	//   ....[223]....
        /*0a8c*/ 	.word	0x000395d0


	//   ....[224]....
        /*0a90*/ 	.word	0x000396b0


	//   ....[225]....
        /*0a94*/ 	.word	0x000397b0


	//   ....[226]....
        /*0a98*/ 	.word	0x00039890


	//   ....[227]....
        /*0a9c*/ 	.word	0x00039920


	//   ....[228]....
        /*0aa0*/ 	.word	0x000399c0


	//   ....[229]....
        /*0aa4*/ 	.word	0x00039ae0


	//   ....[230]....
        /*0aa8*/ 	.word	0x00039b50


	//   ....[231]....
        /*0aac*/ 	.word	0x00039bc0


	//   ....[232]....
        /*0ab0*/ 	.word	0x00039c30


	//   ....[233]....
        /*0ab4*/ 	.word	0x00039ca0


	//   ....[234]....
        /*0ab8*/ 	.word	0x00039d20


	//   ....[235]....
        /*0abc*/ 	.word	0x00039db0


	//   ....[236]....
        /*0ac0*/ 	.word	0x00039e40


	//   ....[237]....
        /*0ac4*/ 	.word	0x00039eb0


	//   ....[238]....
        /*0ac8*/ 	.word	0x00039f20


	//   ....[239]....
        /*0acc*/ 	.word	0x00039f90


	//   ....[240]....
        /*0ad0*/ 	.word	0x0003a010


	//   ....[241]....
        /*0ad4*/ 	.word	0x0003a080


	//   ....[242]....
        /*0ad8*/ 	.word	0x0003a120


	//   ....[243]....
        /*0adc*/ 	.word	0x0003a1b0


	//   ....[244]....
        /*0ae0*/ 	.word	0x0003a2d0


	//   ....[245]....
        /*0ae4*/ 	.word	0x0003c210


	//   ....[246]....
        /*0ae8*/ 	.word	0x0003d9b0


	//   ....[247]....
        /*0aec*/ 	.word	0x0003dfa0


	//   ....[248]....
        /*0af0*/ 	.word	0x0003ecb0


	//   ....[249]....
        /*0af4*/ 	.word	0x0003ed00


	//   ....[250]....
        /*0af8*/ 	.word	0x0003ed20


	//   ....[251]....
        /*0afc*/ 	.word	0x0003ed30


	//   ....[252]....
        /*0b00*/ 	.word	0x00049980


	//----- nvinfo : EIATTR_REG_RECONFIG
	.align		4
.L_920:
        /*0b04*/ 	.byte	0x01, 0x54
	.zero		2


	//----- nvinfo : EIATTR_SYSCALL_OFFSETS
	.align		4
        /*0b08*/ 	.byte	0x04, 0x46
        /*0b0a*/ 	.short	(.L_922 - .L_921)


	//   ....[0]....
.L_921:
        /*0b0c*/ 	.word	0x00002030


	//   ....[1]....
        /*0b10*/ 	.word	0x00002180


	//   ....[2]....
        /*0b14*/ 	.word	0x0000dbd0


	//   ....[3]....
        /*0b18*/ 	.word	0x0000e520


	//   ....[4]....
        /*0b1c*/ 	.word	0x00030580


	//   ....[5]....
        /*0b20*/ 	.word	0x000306d0


	//   ....[6]....
        /*0b24*/ 	.word	0x000307c0


	//   ....[7]....
        /*0b28*/ 	.word	0x00031700


	//   ....[8]....
        /*0b2c*/ 	.word	0x00031f80


	//----- nvinfo : EIATTR_MBARRIER_INSTR_OFFSETS
	.align		4
.L_922:
        /*0b30*/ 	.byte	0x04, 0x39
        /*0b32*/ 	.short	(.L_924 - .L_923)


	//   ....[0]....
.L_923:
        /*0b34*/ 	.word	0x000002d0
        /*0b38*/ 	.word	0x000000ff
        /*0b3c*/ 	.word	0x00038800
        /*0b40*/ 	.short	0x0100
        /*0b42*/ 	.byte	0x08
	.zero		1


	//   ....[1]....
        /*0b44*/ 	.word	0x000002f0
        /*0b48*/ 	.word	0x000000ff
        /*0b4c*/ 	.word	0x00038810
        /*0b50*/ 	.short	0x0100
        /*0b52*/ 	.byte	0x08
	.zero		1


	//   ....[2]....
        /*0b54*/ 	.word	0x00000300
        /*0b58*/ 	.word	0x000000ff
        /*0b5c*/ 	.word	0x00038820
        /*0b60*/ 	.short	0x0100
        /*0b62*/ 	.byte	0x08
	.zero		1


	//   ....[3]....
        /*0b64*/ 	.word	0x000003b0
        /*0b68*/ 	.word	0x000000ff
        /*0b6c*/ 	.word	0x00038830
        /*0b70*/ 	.short	0x0100
        /*0b72*/ 	.byte	0x06
	.zero		1


	//   ....[4]....
        /*0b74*/ 	.word	0x000003c0
        /*0b78*/ 	.word	0x000000ff
        /*0b7c*/ 	.word	0x00038840
        /*0b80*/ 	.short	0x0100
        /*0b82*/ 	.byte	0x06
	.zero		1


	//   ....[5]....
        /*0b84*/ 	.word	0x000003d0
        /*0b88*/ 	.word	0x000000ff
        /*0b8c*/ 	.word	0x00038838
        /*0b90*/ 	.short	0x0100
        /*0b92*/ 	.byte	0x06
	.zero		1


	//   ....[6]....
        /*0b94*/ 	.word	0x000003e0
        /*0b98*/ 	.word	0x000000ff
        /*0b9c*/ 	.word	0x00038848
        /*0ba0*/ 	.short	0x0100
        /*0ba2*/ 	.byte	0x06
	.zero		1


	//   ....[7]....
        /*0ba4*/ 	.word	0x00000510
        /*0ba8*/ 	.word	0x000000ff
        /*0bac*/ 	.word	0x00038850
        /*0bb0*/ 	.short	0x0100
        /*0bb2*/ 	.byte	0x08
	.zero		1


	//   ....[8]....
        /*0bb4*/ 	.word	0x00000520
        /*0bb8*/ 	.word	0x000000ff
        /*0bbc*/ 	.word	0x00038860
        /*0bc0*/ 	.short	0x0100
        /*0bc2*/ 	.byte	0x08
	.zero		1


	//   ....[9]....
        /*0bc4*/ 	.word	0x00000530
        /*0bc8*/ 	.word	0x000000ff
        /*0bcc*/ 	.word	0x00038858
        /*0bd0*/ 	.short	0x0100
        /*0bd2*/ 	.byte	0x08
	.zero		1


	//   ....[10]....
        /*0bd4*/ 	.word	0x00000540
        /*0bd8*/ 	.word	0x000000ff
        /*0bdc*/ 	.word	0x00038868
        /*0be0*/ 	.short	0x0100
        /*0be2*/ 	.byte	0x08
	.zero		1


	//   ....[11]....
        /*0be4*/ 	.word	0x00000630
        /*0be8*/ 	.word	0x000000ff
        /*0bec*/ 	.word	0x00038870
        /*0bf0*/ 	.short	0x0100
        /*0bf2*/ 	.byte	0x06
	.zero		1


	//   ....[12]....
        /*0bf4*/ 	.word	0x00000640
        /*0bf8*/ 	.word	0x000000ff
        /*0bfc*/ 	.word	0x00038880
        /*0c00*/ 	.short	0x0100
        /*0c02*/ 	.byte	0x06
	.zero		1


	//   ....[13]....
        /*0c04*/ 	.word	0x00000650
        /*0c08*/ 	.word	0x000000ff
        /*0c0c*/ 	.word	0x00038878
        /*0c10*/ 	.short	0x0100
        /*0c12*/ 	.byte	0x06
	.zero		1


	//   ....[14]....
        /*0c14*/ 	.word	0x00000660
        /*0c18*/ 	.word	0x000000ff
        /*0c1c*/ 	.word	0x00038888
        /*0c20*/ 	.short	0x0100
        /*0c22*/ 	.byte	0x06
	.zero		1


	//   ....[15]....
        /*0c24*/ 	.word	0x00000790
        /*0c28*/ 	.word	0x000000ff
        /*0c2c*/ 	.word	0x00038890
        /*0c30*/ 	.short	0x0100
        /*0c32*/ 	.byte	0x08
	.zero		1


	//   ....[16]....
        /*0c34*/ 	.word	0x000007a0
        /*0c38*/ 	.word	0x000000ff
        /*0c3c*/ 	.word	0x000388a0
        /*0c40*/ 	.short	0x0100
        /*0c42*/ 	.byte	0x08
	.zero		1


	//   ....[17]....
        /*0c44*/ 	.word	0x000007b0
        /*0c48*/ 	.word	0x000000ff
        /*0c4c*/ 	.word	0x00038898
        /*0c50*/ 	.short	0x0100
        /*0c52*/ 	.byte	0x08
	.zero		1


	//   ....[18]....
        /*0c54*/ 	.word	0x000007c0
        /*0c58*/ 	.word	0x000000ff
        /*0c5c*/ 	.word	0x000388a8
        /*0c60*/ 	.short	0x0100
        /*0c62*/ 	.byte	0x08
	.zero		1


	//   ....[19]....
        /*0c64*/ 	.word	0x000008f0
        /*0c68*/ 	.word	0x000000ff
        /*0c6c*/ 	.word	0x000388b0
        /*0c70*/ 	.short	0x0100
        /*0c72*/ 	.byte	0x08
	.zero		1


	//   ....[20]....
        /*0c74*/ 	.word	0x00000900
        /*0c78*/ 	.word	0x000000ff
        /*0c7c*/ 	.word	0x000388c0
        /*0c80*/ 	.short	0x0100
        /*0c82*/ 	.byte	0x08
	.zero		1


	//   ....[21]....
        /*0c84*/ 	.word	0x00000910
        /*0c88*/ 	.word	0x000000ff
        /*0c8c*/ 	.word	0x000388b8
        /*0c90*/ 	.short	0x0100
        /*0c92*/ 	.byte	0x08
	.zero		1


	//   ....[22]....
        /*0c94*/ 	.word	0x00000920
        /*0c98*/ 	.word	0x000000ff
        /*0c9c*/ 	.word	0x000388c8
        /*0ca0*/ 	.short	0x0100
        /*0ca2*/ 	.byte	0x08
	.zero		1


	//   ....[23]....
        /*0ca4*/ 	.word	0x00002cf0
        /*0ca8*/ 	.word	0x0000003d
        /*0cac*/ 	.word	0x00038890
        /*0cb0*/ 	.short	0x010a
        /*0cb2*/ 	.byte	0x3f
	.zero		1


	//   ....[24]....
        /*0cb4*/ 	.word	0x00003720
        /*0cb8*/ 	.word	0x0000003d
        /*0cbc*/ 	.word	0x00038890
        /*0cc0*/ 	.short	0x010a
        /*0cc2*/ 	.byte	0x3f
	.zero		1


	//   ....[25]....
        /*0cc4*/ 	.word	0x00003f40
        /*0cc8*/ 	.word	0x0000003d
        /*0ccc*/ 	.word	0x00038890
        /*0cd0*/ 	.short	0x010a
        /*0cd2*/ 	.byte	0x3f
	.zero		1


	//   ....[26]....
        /*0cd4*/ 	.word	0x00004320
        /*0cd8*/ 	.word	0x00000004
        /*0cdc*/ 	.word	0x00000000
        /*0ce0*/ 	.short	0x0101
        /*0ce2*/ 	.byte	0x3f
	.zero		1


	//   ....[27]....
        /*0ce4*/ 	.word	0x00004350
        /*0ce8*/ 	.word	0x0000003d
        /*0cec*/ 	.word	0x000388b0
        /*0cf0*/ 	.short	0x010a
        /*0cf2*/ 	.byte	0x3f
	.zero		1


	//   ....[28]....
        /*0cf4*/ 	.word	0x00004b60
        /*0cf8*/ 	.word	0x0000003d
        /*0cfc*/ 	.word	0x00000000
        /*0d00*/ 	.short	0x0101
        /*0d02*/ 	.byte	0x3f
	.zero		1


	//   ....[29]....
        /*0d04*/ 	.word	0x00007f60
        /*0d08*/ 	.word	0x0000000c
        /*0d0c*/ 	.word	0x00000000
        /*0d10*/ 	.short	0x0101
        /*0d12*/ 	.byte	0x3f
	.zero		1


	//   ....[30]....
        /*0d14*/ 	.word	0x0000bd70
        /*0d18*/ 	.word	0x0000000c
        /*0d1c*/ 	.word	0x00000000
        /*0d20*/ 	.short	0x0101
        /*0d22*/ 	.byte	0x3f
	.zero		1


	//   ....[31]....
        /*0d24*/ 	.word	0x0000e2a0
        /*0d28*/ 	.word	0x00000002
        /*0d2c*/ 	.word	0x00038800
        /*0d30*/ 	.short	0x010a
        /*0d32*/ 	.byte	0x3f
	.zero		1


	//   ....[32]....
        /*0d34*/ 	.word	0x0000e2f0
        /*0d38*/ 	.word	0x00000002
        /*0d3c*/ 	.word	0x00038800
        /*0d40*/ 	.short	0x010a
        /*0d42*/ 	.byte	0x3f
	.zero		1


	//   ....[33]....
        /*0d44*/ 	.word	0x0000ed70
        /*0d48*/ 	.word	0x00000002
        /*0d4c*/ 	.word	0x00038800
        /*0d50*/ 	.short	0x010a
        /*0d52*/ 	.byte	0x3f
	.zero		1


	//   ....[34]....
        /*0d54*/ 	.word	0x000101b0
        /*0d58*/ 	.word	0x00000002
        /*0d5c*/ 	.word	0x00038800
        /*0d60*/ 	.short	0x010a
        /*0d62*/ 	.byte	0x3f
	.zero		1


	//   ....[35]....
        /*0d64*/ 	.word	0x00011780
        /*0d68*/ 	.word	0x00000004
        /*0d6c*/ 	.word	0x00000000
        /*0d70*/ 	.short	0x010a
        /*0d72*/ 	.byte	0x3f
	.zero		1


	//   ....[36]....
        /*0d74*/ 	.word	0x00011820
        /*0d78*/ 	.word	0x00000006
        /*0d7c*/ 	.word	0x00000000
        /*0d80*/ 	.short	0x010a
        /*0d82*/ 	.byte	0x3f
	.zero		1


	//   ....[37]....
        /*0d84*/ 	.word	0x00011c40
        /*0d88*/ 	.word	0x00000002
        /*0d8c*/ 	.word	0x00000000
        /*0d90*/ 	.short	0x010a
        /*0d92*/ 	.byte	0x3f
	.zero		1


	//   ....[38]....
        /*0d94*/ 	.word	0x00011ca0
        /*0d98*/ 	.word	0x00000002
        /*0d9c*/ 	.word	0x00000000
        /*0da0*/ 	.short	0x010a
        /*0da2*/ 	.byte	0x3f
	.zero		1


	//   ....[39]....
        /*0da4*/ 	.word	0x00013830
        /*0da8*/ 	.word	0x0000000e
        /*0dac*/ 	.word	0x00000000
        /*0db0*/ 	.short	0x0101
        /*0db2*/ 	.byte	0x3f
	.zero		1


	//   ....[40]....
        /*0db4*/ 	.word	0x00019550
        /*0db8*/ 	.word	0x00000002
        /*0dbc*/ 	.word	0x00000000
        /*0dc0*/ 	.short	0x0101
        /*0dc2*/ 	.byte	0x3f
	.zero		1


	//   ....[41]....
        /*0dc4*/ 	.word	0x00019970
        /*0dc8*/ 	.word	0x00000004
        /*0dcc*/ 	.word	0x00000000
        /*0dd0*/ 	.short	0x010a
        /*0dd2*/ 	.byte	0x3f
	.zero		1


	//   ....[42]....
        /*0dd4*/ 	.word	0x00019a10
        /*0dd8*/ 	.word	0x00000006
        /*0ddc*/ 	.word	0x00000000
        /*0de0*/ 	.short	0x010a
        /*0de2*/ 	.byte	0x3f
	.zero		1


	//   ....[43]....
        /*0de4*/ 	.word	0x00019e30
        /*0de8*/ 	.word	0x0000000e
        /*0dec*/ 	.word	0x00000000
        /*0df0*/ 	.short	0x010a
        /*0df2*/ 	.byte	0x3f
	.zero		1


	//   ....[44]....
        /*0df4*/ 	.word	0x00019e90
        /*0df8*/ 	.word	0x0000000e
        /*0dfc*/ 	.word	0x00000000
        /*0e00*/ 	.short	0x010a
        /*0e02*/ 	.byte	0x3f
	.zero		1


	//   ....[45]....
        /*0e04*/ 	.word	0x0001ba20
        /*0e08*/ 	.word	0x0000000e
        /*0e0c*/ 	.word	0x00000000
        /*0e10*/ 	.short	0x0101
        /*0e12*/ 	.byte	0x3f
	.zero		1


	//   ....[46]....
        /*0e14*/ 	.word	0x000208d0
        /*0e18*/ 	.word	0x00000002
        /*0e1c*/ 	.word	0x00000000
        /*0e20*/ 	.short	0x0101
        /*0e22*/ 	.byte	0x3f
	.zero		1


	//   ....[47]....
        /*0e24*/ 	.word	0x00020aa0
        /*0e28*/ 	.word	0x00000004
        /*0e2c*/ 	.word	0x00000000
        /*0e30*/ 	.short	0x010a
        /*0e32*/ 	.byte	0x3f
	.zero		1


	//   ....[48]....
        /*0e34*/ 	.word	0x00020b40
        /*0e38*/ 	.word	0x00000006
        /*0e3c*/ 	.word	0x00000000
        /*0e40*/ 	.short	0x010a
        /*0e42*/ 	.byte	0x3f
	.zero		1


	//   ....[49]....
        /*0e44*/ 	.word	0x00020f60
        /*0e48*/ 	.word	0x0000000c
        /*0e4c*/ 	.word	0x00000000
        /*0e50*/ 	.short	0x010a
        /*0e52*/ 	.byte	0x3f
	.zero		1


	//   ....[50]....
        /*0e54*/ 	.word	0x00020fc0
        /*0e58*/ 	.word	0x0000000c
        /*0e5c*/ 	.word	0x00000000
        /*0e60*/ 	.short	0x010a
        /*0e62*/ 	.byte	0x3f
	.zero		1


	//   ....[51]....
        /*0e64*/ 	.word	0x00022b50
        /*0e68*/ 	.word	0x0000000c
        /*0e6c*/ 	.word	0x00000000
        /*0e70*/ 	.short	0x0101
        /*0e72*/ 	.byte	0x3f
	.zero		1


	//   ....[52]....
        /*0e74*/ 	.word	0x00028870
        /*0e78*/ 	.word	0x00000002
        /*0e7c*/ 	.word	0x00000000
        /*0e80*/ 	.short	0x0101
        /*0e82*/ 	.byte	0x3f
	.zero		1


	//   ....[53]....
        /*0e84*/ 	.word	0x0002bb50
        /*0e88*/ 	.word	0x00000003
        /*0e8c*/ 	.word	0x00000000
        /*0e90*/ 	.short	0x0101
        /*0e92*/ 	.byte	0x3f
	.zero		1


	//   ....[54]....
        /*0e94*/ 	.word	0x0002e680
        /*0e98*/ 	.word	0x00000017
        /*0e9c*/ 	.word	0x00038820
        /*0ea0*/ 	.short	0x010a
        /*0ea2*/ 	.byte	0x3f
	.zero		1


	//   ....[55]....
        /*0ea4*/ 	.word	0x0002e730
        /*0ea8*/ 	.word	0x00000003
        /*0eac*/ 	.word	0x000388a0
        /*0eb0*/ 	.short	0x010a
        /*0eb2*/ 	.byte	0x3f
	.zero		1


	//   ....[56]....
        /*0eb4*/ 	.word	0x0002e960
        /*0eb8*/ 	.word	0x00000003
        /*0ebc*/ 	.word	0x000388c0
        /*0ec0*/ 	.short	0x010a
        /*0ec2*/ 	.byte	0x3f
	.zero		1


	//   ....[57]....
        /*0ec4*/ 	.word	0x0002f350
        /*0ec8*/ 	.word	0x0000000a
        /*0ecc*/ 	.word	0x000388a0
        /*0ed0*/ 	.short	0x010a
        /*0ed2*/ 	.byte	0x3f
	.zero		1


	//   ....[58]....
        /*0ed4*/ 	.word	0x0002f570
        /*0ed8*/ 	.word	0x0000000a
        /*0edc*/ 	.word	0x000388c0
        /*0ee0*/ 	.short	0x010a
        /*0ee2*/ 	.byte	0x3f
	.zero		1


	//   ....[59]....
        /*0ee4*/ 	.word	0x00030f70
        /*0ee8*/ 	.word	0x00000011
        /*0eec*/ 	.word	0x00038840
        /*0ef0*/ 	.short	0x010a
        /*0ef2*/ 	.byte	0x3f
	.zero		1


	//   ....[60]....
        /*0ef4*/ 	.word	0x00031430
        /*0ef8*/ 	.word	0x00000011
        /*0efc*/ 	.word	0x00038830
        /*0f00*/ 	.short	0x0107
        /*0f02*/ 	.byte	0x3f
	.zero		1


	//   ....[61]....
        /*0f04*/ 	.word	0x00031500
        /*0f08*/ 	.word	0x00000011
        /*0f0c*/ 	.word	0x00038830
        /*0f10*/ 	.short	0x0101
        /*0f12*/ 	.byte	0x3f
	.zero		1


	//   ....[62]....
        /*0f14*/ 	.word	0x00031dc0
        /*0f18*/ 	.word	0x00000017
        /*0f1c*/ 	.word	0x00038800
        /*0f20*/ 	.short	0x0107
        /*0f22*/ 	.byte	0x3f
	.zero		1


	//   ....[63]....
        /*0f24*/ 	.word	0x00031e50
        /*0f28*/ 	.word	0x00000017
        /*0f2c*/ 	.word	0x00038800
        /*0f30*/ 	.short	0x0101
        /*0f32*/ 	.byte	0x3f
	.zero		1


	//   ....[64]....
        /*0f34*/ 	.word	0x00032d50
        /*0f38*/ 	.word	0x00000017
        /*0f3c*/ 	.word	0x00038810
        /*0f40*/ 	.short	0x0107
        /*0f42*/ 	.byte	0x3f
	.zero		1


	//   ....[65]....
        /*0f44*/ 	.word	0x00032e50
        /*0f48*/ 	.word	0x00000017
        /*0f4c*/ 	.word	0x00038810
        /*0f50*/ 	.short	0x0101
        /*0f52*/ 	.byte	0x3f
	.zero		1


	//   ....[66]....
        /*0f54*/ 	.word	0x00032e70
        /*0f58*/ 	.word	0x00000017
        /*0f5c*/ 	.word	0x00038820
        /*0f60*/ 	.short	0x010a
        /*0f62*/ 	.byte	0x3f
	.zero		1


	//   ....[67]....
        /*0f64*/ 	.word	0x00032f00
        /*0f68*/ 	.word	0x00000011
        /*0f6c*/ 	.word	0x00038860
        /*0f70*/ 	.short	0x010a
        /*0f72*/ 	.byte	0x3f
	.zero		1


	//   ....[68]....
        /*0f74*/ 	.word	0x00033830
        /*0f78*/ 	.word	0x00000011
        /*0f7c*/ 	.word	0x00038850
        /*0f80*/ 	.short	0x0107
        /*0f82*/ 	.byte	0x3f
	.zero		1


	//   ....[69]....
        /*0f84*/ 	.word	0x00033900
        /*0f88*/ 	.word	0x00000011
        /*0f8c*/ 	.word	0x00038850
        /*0f90*/ 	.short	0x0101
        /*0f92*/ 	.byte	0x3f
	.zero		1


	//   ....[70]....
        /*0f94*/ 	.word	0x00033c80
        /*0f98*/ 	.word	0x00000006
        /*0f9c*/ 	.word	0x00038840
        /*0fa0*/ 	.short	0x010a
        /*0fa2*/ 	.byte	0x3f
	.zero		1


	//   ....[71]....
        /*0fa4*/ 	.word	0x00033fc0
        /*0fa8*/ 	.word	0x00000006
        /*0fac*/ 	.word	0x00038830
        /*0fb0*/ 	.short	0x0107
        /*0fb2*/ 	.byte	0x3f
	.zero		1


	//   ....[72]....
        /*0fb4*/ 	.word	0x00034080
        /*0fb8*/ 	.word	0x00000006
        /*0fbc*/ 	.word	0x00038830
        /*0fc0*/ 	.short	0x0101
        /*0fc2*/ 	.byte	0x3f
	.zero		1


	//   ....[73]....
        /*0fc4*/ 	.word	0x000340b0
        /*0fc8*/ 	.word	0x00000006
        /*0fcc*/ 	.word	0x00038860
        /*0fd0*/ 	.short	0x010a
        /*0fd2*/ 	.byte	0x3f
	.zero		1


	//   ....[74]....
        /*0fd4*/ 	.word	0x00034780
        /*0fd8*/ 	.word	0x00000006
        /*0fdc*/ 	.word	0x00038850
        /*0fe0*/ 	.short	0x0107
        /*0fe2*/ 	.byte	0x3f
	.zero		1


	//   ....[75]....
        /*0fe4*/ 	.word	0x00034840
        /*0fe8*/ 	.word	0x00000006
        /*0fec*/ 	.word	0x00038850
        /*0ff0*/ 	.short	0x0101
        /*0ff2*/ 	.byte	0x3f
	.zero		1


	//   ....[76]....
        /*0ff4*/ 	.word	0x000356b0
        /*0ff8*/ 	.word	0x00000004
        /*0ffc*/ 	.word	0x00038820
        /*1000*/ 	.short	0x010a
        /*1002*/ 	.byte	0x3f
	.zero		1


	//   ....[77]....
        /*1004*/ 	.word	0x00035820
        /*1008*/ 	.word	0x00000005
        /*100c*/ 	.word	0x00038840
        /*1010*/ 	.short	0x010a
        /*1012*/ 	.byte	0x3f
	.zero		1


	//   ....[78]....
        /*1014*/ 	.word	0x000358c0
        /*1018*/ 	.word	0x00000019
        /*101c*/ 	.word	0x00038840
        /*1020*/ 	.short	0x010a
        /*1022*/ 	.byte	0x3f
	.zero		1


	//   ....[79]....
        /*1024*/ 	.word	0x00035900
        /*1028*/ 	.word	0x00000005
        /*102c*/ 	.word	0x00038860
        /*1030*/ 	.short	0x010a
        /*1032*/ 	.byte	0x3f
	.zero		1


	//   ....[80]....
        /*1034*/ 	.word	0x00035940
        /*1038*/ 	.word	0x00000019
        /*103c*/ 	.word	0x00038860
        /*1040*/ 	.short	0x010a
        /*1042*/ 	.byte	0x3f
	.zero		1


	//   ....[81]....
        /*1044*/ 	.word	0x000359a0
        /*1048*/ 	.word	0x0000003d
        /*104c*/ 	.word	0x00038890
        /*1050*/ 	.short	0x010a
        /*1052*/ 	.byte	0x3f
	.zero		1


	//   ....[82]....
        /*1054*/ 	.word	0x00035b10
        /*1058*/ 	.word	0x0000003d
        /*105c*/ 	.word	0x00038890
        /*1060*/ 	.short	0x010a
        /*1062*/ 	.byte	0x3f
	.zero		1


	//   ....[83]....
        /*1064*/ 	.word	0x00035c90
        /*1068*/ 	.word	0x0000003d
        /*106c*/ 	.word	0x00038890
        /*1070*/ 	.short	0x010a
        /*1072*/ 	.byte	0x3f
	.zero		1


	//   ....[84]....
        /*1074*/ 	.word	0x00035df0
        /*1078*/ 	.word	0x0000003d
        /*107c*/ 	.word	0x000388b0
        /*1080*/ 	.short	0x010a
        /*1082*/ 	.byte	0x3f
	.zero		1


	//   ....[85]....
        /*1084*/ 	.word	0x000361d0
        /*1088*/ 	.word	0x00000002
        /*108c*/ 	.word	0x00038800
        /*1090*/ 	.short	0x010a
        /*1092*/ 	.byte	0x3f
	.zero		1


	//   ....[86]....
        /*1094*/ 	.word	0x000367a0
        /*1098*/ 	.word	0x00000002
        /*109c*/ 	.word	0x00038800
        /*10a0*/ 	.short	0x010a
        /*10a2*/ 	.byte	0x3f
	.zero		1


	//   ....[87]....
        /*10a4*/ 	.word	0x000367f0
        /*10a8*/ 	.word	0x00000006
        /*10ac*/ 	.word	0x00000000
        /*10b0*/ 	.short	0x010a
        /*10b2*/ 	.byte	0x3f
	.zero		1


	//   ....[88]....
        /*10b4*/ 	.word	0x00036840
        /*10b8*/ 	.word	0x00000002
        /*10bc*/ 	.word	0x00000000
        /*10c0*/ 	.short	0x010a
        /*10c2*/ 	.byte	0x3f
	.zero		1


	//   ....[89]....
        /*10c4*/ 	.word	0x00036890
        /*10c8*/ 	.word	0x00000006
        /*10cc*/ 	.word	0x00000000
        /*10d0*/ 	.short	0x010a
        /*10d2*/ 	.byte	0x3f
	.zero		1


	//   ....[90]....
        /*10d4*/ 	.word	0x000368e0
        /*10d8*/ 	.word	0x0000000e
        /*10dc*/ 	.word	0x00000000
        /*10e0*/ 	.short	0x010a
        /*10e2*/ 	.byte	0x3f
	.zero		1


	//   ....[91]....
        /*10e4*/ 	.word	0x00036930
        /*10e8*/ 	.word	0x00000006
        /*10ec*/ 	.word	0x00000000
        /*10f0*/ 	.short	0x010a
        /*10f2*/ 	.byte	0x3f
	.zero		1


	//   ....[92]....
        /*10f4*/ 	.word	0x00036980
        /*10f8*/ 	.word	0x0000000c
        /*10fc*/ 	.word	0x00000000
        /*1100*/ 	.short	0x010a
        /*1102*/ 	.byte	0x3f
	.zero		1


	//   ....[93]....
        /*1104*/ 	.word	0x00036b20
        /*1108*/ 	.word	0x00000017
        /*110c*/ 	.word	0x00038820
        /*1110*/ 	.short	0x010a
        /*1112*/ 	.byte	0x3f
	.zero		1


	//   ....[94]....
        /*1114*/ 	.word	0x00036b70
        /*1118*/ 	.word	0x00000003
        /*111c*/ 	.word	0x000388a0
        /*1120*/ 	.short	0x010a
        /*1122*/ 	.byte	0x3f
	.zero		1


	//   ....[95]....
        /*1124*/ 	.word	0x00036bc0
        /*1128*/ 	.word	0x00000003
        /*112c*/ 	.word	0x000388c0
        /*1130*/ 	.short	0x010a
        /*1132*/ 	.byte	0x3f
	.zero		1


	//   ....[96]....
        /*1134*/ 	.word	0x00036c10
        /*1138*/ 	.word	0x0000000a
        /*113c*/ 	.word	0x000388a0
        /*1140*/ 	.short	0x010a
        /*1142*/ 	.byte	0x3f
	.zero		1


	//   ....[97]....
        /*1144*/ 	.word	0x00036c60
        /*1148*/ 	.word	0x0000000a
        /*114c*/ 	.word	0x000388c0
        /*1150*/ 	.short	0x010a
        /*1152*/ 	.byte	0x3f
	.zero		1


	//   ....[98]....
        /*1154*/ 	.word	0x00036d70
        /*1158*/ 	.word	0x00000011
        /*115c*/ 	.word	0x00038840
        /*1160*/ 	.short	0x010a
        /*1162*/ 	.byte	0x3f
	.zero		1


	//   ....[99]....
        /*1164*/ 	.word	0x00038300
        /*1168*/ 	.word	0x00000017
        /*116c*/ 	.word	0x00038820
        /*1170*/ 	.short	0x010a
        /*1172*/ 	.byte	0x3f
	.zero		1


	//   ....[100]....
        /*1174*/ 	.word	0x00038350
        /*1178*/ 	.word	0x00000011
        /*117c*/ 	.word	0x00038860
        /*1180*/ 	.short	0x010a
        /*1182*/ 	.byte	0x3f
	.zero		1


	//   ....[101]....
        /*1184*/ 	.word	0x00038c40
        /*1188*/ 	.word	0x00000006
        /*118c*/ 	.word	0x00038840
        /*1190*/ 	.short	0x010a
        /*1192*/ 	.byte	0x3f
	.zero		1


	//   ....[102]....
        /*1194*/ 	.word	0x00039100
        /*1198*/ 	.word	0x00000006
        /*119c*/ 	.word	0x00038860
        /*11a0*/ 	.short	0x010a
        /*11a2*/ 	.byte	0x3f
	.zero		1


	//   ....[103]....
        /*11a4*/ 	.word	0x0003a1f0
        /*11a8*/ 	.word	0x00000004
        /*11ac*/ 	.word	0x00038820
        /*11b0*/ 	.short	0x010a
        /*11b2*/ 	.byte	0x3f
	.zero		1


	//   ....[104]....
        /*11b4*/ 	.word	0x0003a390
        /*11b8*/ 	.word	0x00000005
        /*11bc*/ 	.word	0x00038840
        /*11c0*/ 	.short	0x010a
        /*11c2*/ 	.byte	0x3f
	.zero		1


	//   ....[105]....
        /*11c4*/ 	.word	0x0003a3e0
        /*11c8*/ 	.word	0x00000019
        /*11cc*/ 	.word	0x00038840
        /*11d0*/ 	.short	0x010a
        /*11d2*/ 	.byte	0x3f
	.zero		1


	//   ....[106]....
        /*11d4*/ 	.word	0x0003a430
        /*11d8*/ 	.word	0x00000005
        /*11dc*/ 	.word	0x00038860
        /*11e0*/ 	.short	0x010a
        /*11e2*/ 	.byte	0x3f
	.zero		1


	//   ....[107]....
        /*11e4*/ 	.word	0x0003a650
        /*11e8*/ 	.word	0x00000009
        /*11ec*/ 	.word	0x00000000
        /*11f0*/ 	.short	0x010a
        /*11f2*/ 	.byte	0x3f
	.zero		1


	//   ....[108]....
        /*11f4*/ 	.word	0x0003a790
        /*11f8*/ 	.word	0x0000000c
        /*11fc*/ 	.word	0x00000000
        /*1200*/ 	.short	0x010a
        /*1202*/ 	.byte	0x3f
	.zero		1


	//   ....[109]....
        /*1204*/ 	.word	0x0003ad50
        /*1208*/ 	.word	0x0000000c
        /*120c*/ 	.word	0x00038810
        /*1210*/ 	.short	0x010a
        /*1212*/ 	.byte	0x3f
	.zero		1


	//   ....[110]....
        /*1214*/ 	.word	0x0003aed0
        /*1218*/ 	.word	0x0000000e
        /*121c*/ 	.word	0x00000000
        /*1220*/ 	.short	0x010a
        /*1222*/ 	.byte	0x3f
	.zero		1


	//   ....[111]....
        /*1224*/ 	.word	0x0003b010
        /*1228*/ 	.word	0x0000000c
        /*122c*/ 	.word	0x00000000
        /*1230*/ 	.short	0x010a
        /*1232*/ 	.byte	0x3f
	.zero		1


	//   ....[112]....
        /*1234*/ 	.word	0x0003d4e0
        /*1238*/ 	.word	0x00000009
        /*123c*/ 	.word	0x00000000
        /*1240*/ 	.short	0x0101
        /*1242*/ 	.byte	0x3f
	.zero		1


	//   ....[113]....
        /*1244*/ 	.word	0x00049b40
        /*1248*/ 	.word	0x00000000
        /*124c*/ 	.word	0x00000000
        /*1250*/ 	.short	0x0101
        /*1252*/ 	.byte	0x3f
	.zero		1


	//   ....[114]....
        /*1254*/ 	.word	0x00049b60
        /*1258*/ 	.word	0x0000000c
        /*125c*/ 	.word	0x00000000
        /*1260*/ 	.short	0x010a
        /*1262*/ 	.byte	0x3f
	.zero		1


	//   ....[115]....
        /*1264*/ 	.word	0x00049bb0
        /*1268*/ 	.word	0x0000000c
        /*126c*/ 	.word	0x00038810
        /*1270*/ 	.short	0x010a
        /*1272*/ 	.byte	0x3f
	.zero		1


	//   ....[116]....
        /*1274*/ 	.word	0x00049c00
        /*1278*/ 	.word	0x0000000c
        /*127c*/ 	.word	0x00000000
        /*1280*/ 	.short	0x010a
        /*1282*/ 	.byte	0x3f
	.zero		1


	//----- nvinfo : EIATTR_NUM_MBARRIERS
	.align		4
.L_924:
        /*1284*/ 	.byte	0x03, 0x38
        /*1286*/ 	.short	0x0017


	//----- nvinfo : EIATTR_EXIT_INSTR_OFFSETS
	.align		4
        /*1288*/ 	.byte	0x04, 0x1c
        /*128a*/ 	.short	(.L_926 - .L_925)


	//   ....[0]....
.L_925:
        /*128c*/ 	.word	0x00035990


	//----- nvinfo : EIATTR_MAX_THREADS
	.align		4
.L_926:
        /*1290*/ 	.byte	0x04, 0x05
        /*1292*/ 	.short	(.L_928 - .L_927)
.L_927:
        /*1294*/ 	.word	0x00000180
        /*1298*/ 	.word	0x00000001
        /*129c*/ 	.word	0x00000001


	//----- nvinfo : EIATTR_CRS_STACK_SIZE
	.align		4
.L_928:
        /*12a0*/ 	.byte	0x04, 0x1e
        /*12a2*/ 	.short	(.L_930 - .L_929)
.L_929:
        /*12a4*/ 	.word	0x00000000


	//----- nvinfo : EIATTR_CBANK_PARAM_SIZE
	.align		4
.L_930:
        /*12a8*/ 	.byte	0x03, 0x19
        /*12aa*/ 	.short	0x0bf0


	//----- nvinfo : EIATTR_PARAM_CBANK
	.align		4
        /*12ac*/ 	.byte	0x04, 0x0a
        /*12ae*/ 	.short	(.L_932 - .L_931)
	.align		4
.L_931:
        /*12b0*/ 	.word	index@(.nv.constant0._ZN7cutlass13device_kernelIN5flash11enable_sm90INS1_16FlashAttnFwdSm90INS1_25CollectiveMainloopFwdSm90ILi2EN4cute5tupleIJNS5_1CILi1EEES8_S8_EEENS6_IJNS7_ILi64EEESA_SA_EEELi512ENS_6half_tEfNS_4arch4Sm90ELb0ELb1ELb1ELb1ELb1ELb1ELb1ELb0ELb0ELb1ELb0ELb0EEENS1_21CollectiveEpilogueFwdINS6_IJSA_NS7_ILi512EEESA_EEES9_SC_SE_Li256ELb1ELb1ELb0ELb0EEENS1_36VarlenDynamicPersistentTileSchedulerILi64ELi64ELi256ELi128ELb0ELb1ELb1ELb1ELb0ELb1EEEEEEEEEvNT_6ParamsE)
        /*12b4*/ 	.short	0x0210
        /*12b6*/ 	.short	0x0bf0


	//----- nvinfo : EIATTR_SW_WAR
	.align		4
.L_932:
        /*12b8*/ 	.byte	0x04, 0x36
        /*12ba*/ 	.short	(.L_934 - .L_933)
.L_933:
        /*12bc*/ 	.word	0x00000008
.L_934:


//--------------------- .nv.info._ZN7cutlass13device_kernelIN5flash11enable_sm90INS1_16FlashAttnFwdSm90INS1_25CollectiveMainloopFwdSm90ILi2EN4cute5tupleIJNS5_1CILi1EEES8_S8_EEENS6_IJNS7_ILi64EEESA_SA_EEELi512ENS_6half_tEfNS_4arch4Sm90ELb1ELb0ELb1ELb0ELb1ELb0ELb0ELb0ELb0ELb1ELb0ELb0EEENS1_21CollectiveEpilogueFwdINS6_IJSA_NS7_ILi512EEESA_EEES9_SC_SE_Li256ELb0ELb1ELb0ELb0EEENS1_30DynamicPersistentTileSchedulerILi256ELi128ELb0ELb1ELb1EEEEEEEEEvNT_6ParamsE --------------------------
	.section	.nv.info._ZN7cutlass13device_kernelIN5flash11enable_sm90INS1_16FlashAttnFwdSm90INS1_25CollectiveMainloopFwdSm90ILi2EN4cute5tupleIJNS5_1CILi1EEES8_S8_EEENS6_IJNS7_ILi64EEESA_SA_EEELi512ENS_6half_tEfNS_4arch4Sm90ELb1ELb0ELb1ELb0ELb1ELb0ELb0ELb0ELb0ELb1ELb0ELb0EEENS1_21CollectiveEpilogueFwdINS6_IJSA_NS7_ILi512EEESA_EEES9_SC_SE_Li256ELb0ELb1ELb0ELb0EEENS1_30DynamicPersistentTileSchedulerILi256ELi128ELb0ELb1ELb1EEEEEEEEEvNT_6ParamsE,"",@"SHT_CUDA_INFO"
	.sectionflags	@""
	.align	4


	//----- nvinfo : EIATTR_CUDA_API_VERSION
	.align		4
        /*0000*/ 	.byte	0x04, 0x37
        /*0002*/ 	.short	(.L_936 - .L_935)
.L_935:
        /*0004*/ 	.word	0x00000082


	//----- nvinfo : EIATTR_KPARAM_INFO
	.align		4
.L_936:
        /*0008*/ 	.byte	0x04, 0x17
        /*000a*/ 	.short	(.L_938 - .L_937)
.L_937:
        /*000c*/ 	.word	0x00000000
        /*0010*/ 	.short	0x0000
        /*0012*/ 	.short	0x0070
        /*0014*/ 	.byte	0x00, 0xf0, 0x01, 0x2a


	//----- nvinfo : EIATTR_SPARSE_MMA_MASK
	.align		4
.L_938:
        /*0018*/ 	.byte	0x03, 0x50
        /*001a*/ 	.short	0x0000


	//----- nvinfo : EIATTR_MAXREG_COUNT
	.align		4
        /*001c*/ 	.byte	0x03, 0x1b
        /*001e*/ 	.short	0x00a8


	//----- nvinfo : EIATTR_NUM_BARRIERS
	.align		4
        /*0020*/ 	.byte	0x02, 0x4c
        /*0022*/ 	.byte	0x10
	.zero		1


	//----- nvinfo : EIATTR_EXTERNS
	.align		4
        /*0024*/ 	.byte	0x04, 0x0f
        /*0026*/ 	.short	(.L_940 - .L_939)


	//   ....[0]....
	.align		4
.L_939:
        /*0028*/ 	.word	index@(__assertfail)


	//----- nvinfo : EIATTR_ANNOTATIONS
	.align		4
.L_940:
        /*002c*/ 	.byte	0x04, 0x55
        /*002e*/ 	.short	(.L_942 - .L_941)


	//   ....[0]....
.L_941:
        /*0030*/ 	.word	0x00000001
        /*0034*/ 	.byte	0x10, 0xc9, 0x00, 0x00, 0x01, 0x00, 0x00, 0x00, 0x20, 0xca, 0x00, 0x00, 0x01, 0x00, 0x00, 0x00
        /*0044*/ 	.byte	0x30, 0xce, 0x00, 0x00, 0x01, 0x00, 0x00, 0x00, 0xd0, 0xdc, 0x00, 0x00, 0x01, 0x00, 0x00, 0x00
        /*0054*/ 	.byte	0x90, 0xe2, 0x00, 0x00, 0x01, 0x00, 0x00, 0x00, 0x90, 0xe8, 0x00, 0x00, 0x01, 0x00, 0x00, 0x00
        /*0064*/ 	.byte	0xb0, 0xe8, 0x00, 0x00, 0x01, 0x00, 0x00, 0x00, 0xf0, 0xe9, 0x00, 0x00, 0x01, 0x00, 0x00, 0x00
        /*0074*/ 	.byte	0xa0, 0x04, 0x01, 0x00


	//----- nvinfo : EIATTR_MERCURY_ISA_VERSION
	.align		4
.L_942:
        /*0078*/ 	.byte	0x03, 0x5f
        /*007a*/ 	.short	0x0101


	//----- nvinfo : EIATTR_INT_WARP_WIDE_INSTR_OFFSETS
	.align		4
        /*007c*/ 	.byte	0x04, 0x31
        /*007e*/ 	.short	(.L_944 - .L_943)


	//   ....[0]....
.L_943:
        /*0080*/ 	.word	0x000000c0


	//   ....[1]....
        /*0084*/ 	.word	0x000000d0


	//   ....[2]....
        /*0088*/ 	.word	0x00000170


	//   ....[3]....
        /*008c*/ 	.word	0x0000d3f0


	//   ....[4]....
        /*0090*/ 	.word	0x0000d480


	//   ....[5]....
        /*0094*/ 	.word	0x00010230


	//   ....[6]....
        /*0098*/ 	.word	0x000102c0


	//----- nvinfo : EIATTR_COOP_GROUP_MASK_REGIDS
	.align		4
.L_944:
        /*009c*/ 	.byte	0x04, 0x29
        /*009e*/ 	.short	(.L_946 - .L_945)


	//   ....[0]....
.L_945:
        /*00a0*/ 	.word	0xffffffff


	//   ....[1]....
        /*00a4*/ 	.word	0xffffffff


	//   ....[2]....
        /*00a8*/ 	.word	0xffffffff


	//   ....[3]....
        /*00ac*/ 	.word	0xffffffff


	//   ....[4]....
        /*00b0*/ 	.word	0xffffffff


	//   ....[5]....
        /*00b4*/ 	.word	0xffffffff


	//   ....[6]....
        /*00b8*/ 	.word	0xffffffff


	//   ....[7]....
        /*00bc*/ 	.word	0xffffffff


	//   ....[8]....
        /*00c0*/ 	.word	0xffffffff


	//   ....[9]....
        /*00c4*/ 	.word	0xffffffff


	//   ....[10]....
        /*00c8*/ 	.word	0xffffffff


	//   ....[11]....
        /*00cc*/ 	.word	0xffffffff


	//   ....[12]....
        /*00d0*/ 	.word	0xffffffff


	//   ....[13]....
        /*00d4*/ 	.word	0xffffffff


	//   ....[14]....
        /*00d8*/ 	.word	0xffffffff


	//   ....[15]....
        /*00dc*/ 	.word	0xffffffff


	//   ....[16]....
        /*00e0*/ 	.word	0xffffffff


	//   ....[17]....
        /*00e4*/ 	.word	0xffffffff


	//   ....[18]....
        /*00e8*/ 	.word	0xffffffff


	//   ....[19]....
        /*00ec*/ 	.word	0xffffffff


	//   ....[20]....
        /*00f0*/ 	.word	0xffffffff


	//   ....[21]....
        /*00f4*/ 	.word	0xffffffff


	//   ....[22]....
        /*00f8*/ 	.word	0xffffffff


	//   ....[23]....
        /*00fc*/ 	.word	0xffffffff


	//   ....[24]....
        /*0100*/ 	.word	0xffffffff


	//   ....[25]....
        /*0104*/ 	.word	0xffffffff


	//   ....[26]....
        /*0108*/ 	.word	0xffffffff


	//   ....[27]....
        /*010c*/ 	.word	0xffffffff


	//   ....[28]....
        /*0110*/ 	.word	0xffffffff


	//   ....[29]....
        /*0114*/ 	.word	0xffffffff


	//   ....[30]....
        /*0118*/ 	.word	0xffffffff


	//   ....[31]....
        /*011c*/ 	.word	0xffffffff


	//   ....[32]....
        /*0120*/ 	.word	0xffffffff


	//   ....[33]....
        /*0124*/ 	.word	0xffffffff


	//   ....[34]....
        /*0128*/ 	.word	0xffffffff


	//   ....[35]....
        /*012c*/ 	.word	0xffffffff


	//   ....[36]....
        /*0130*/ 	.word	0xffffffff


	//   ....[37]....
        /*0134*/ 	.word	0xffffffff


	//   ....[38]....
        /*0138*/ 	.word	0xffffffff


	//   ....[39]....
        /*013c*/ 	.word	0xffffffff


	//   ....[40]....
        /*0140*/ 	.word	0xffffffff


	//   ....[41]....
        /*0144*/ 	.word	0xffffffff


	//   ....[42]....
        /*0148*/ 	.word	0xffffffff


	//   ....[43]....
        /*014c*/ 	.word	0xffffffff


	//   ....[44]....
        /*0150*/ 	.word	0xffffffff


	//   ....[45]....
        /*0154*/ 	.word	0xffffffff


	//   ....[46]....
        /*0158*/ 	.word	0xffffffff


	//   ....[47]....
        /*015c*/ 	.word	0xffffffff


	//   ....[48]....
        /*0160*/ 	.word	0xffffffff


	//   ....[49]....
        /*0164*/ 	.word	0xffffffff


	//   ....[50]....
        /*0168*/ 	.word	0xffffffff


	//   ....[51]....
        /*016c*/ 	.word	0xffffffff


	//   ....[52]....
        /*0170*/ 	.word	0xffffffff


	//   ....[53]....
        /*0174*/ 	.word	0xffffffff


	//   ....[54]....
        /*0178*/ 	.word	0xffffffff


	//   ....[55]....
        /*017c*/ 	.word	0xffffffff


	//   ....[56]....
        /*0180*/ 	.word	0xffffffff


	//   ....[57]....
        /*0184*/ 	.word	0xffffffff


	//   ....[58]....
        /*0188*/ 	.word	0xffffffff


	//   ....[59]....
        /*018c*/ 	.word	0xffffffff


	//   ....[60]....
        /*0190*/ 	.word	0xffffffff


	//   ....[61]....
        /*0194*/ 	.word	0xffffffff


	//   ....[62]....
        /*0198*/ 	.word	0xffffffff


	//   ....[63]....
        /*019c*/ 	.word	0xffffffff


	//   ....[64]....
        /*01a0*/ 	.word	0xffffffff


	//   ....[65]....
        /*01a4*/ 	.word	0xffffffff


	//   ....[66]....
        /*01a8*/ 	.word	0xffffffff


	//   ....[67]....
        /*01ac*/ 	.word	0xffffffff


	//   ....[68]....
        /*01b0*/ 	.word	0xffffffff


	//   ....[69]....
        /*01b4*/ 	.word	0xffffffff


	//   ....[70]....
        /*01b8*/ 	.word	0xffffffff


	//   ....[71]....
        /*01bc*/ 	.word	0xffffffff


	//   ....[72]....
        /*01c0*/ 	.word	0xffffffff


	//   ....[73]....
        /*01c4*/ 	.word	0xffffffff


	//   ....[74]....
        /*01c8*/ 	.word	0xffffffff


	//   ....[75]....
        /*01cc*/ 	.word	0xffffffff


	//   ....[76]....
        /*01d0*/ 	.word	0xffffffff


	//   ....[77]....
        /*01d4*/ 	.word	0xffffffff


	//   ....[78]....
        /*01d8*/ 	.word	0xffffffff


	//   ....[79]....
        /*01dc*/ 	.word	0xffffffff


	//   ....[80]....
        /*01e0*/ 	.word	0xffffffff


	//   ....[81]....
        /*01e4*/ 	.word	0xffffffff


	//   ....[82]....
        /*01e8*/ 	.word	0xffffffff


	//   ....[83]....
        /*01ec*/ 	.word	0xffffffff


	//   ....[84]....
        /*01f0*/ 	.word	0xffffffff


	//   ....[85]....
        /*01f4*/ 	.word	0xffffffff


	//   ....[86]....
        /*01f8*/ 	.word	0xffffffff


	//   ....[87]....
        /*01fc*/ 	.word	0x0500000f


	//   ....[88]....
        /*0200*/ 	.word	0x0500000f


	//   ....[89]....
        /*0204*/ 	.word	0x0500000f


	//   ....[90]....
        /*0208*/ 	.word	0x0500000f


	//   ....[91]....
        /*020c*/ 	.word	0x0500000f


	//   ....[92]....
        /*0210*/ 	.word	0x0500000f


	//   ....[93]....
        /*0214*/ 	.word	0x0500000f


	//   ....[94]....
        /*0218*/ 	.word	0x0500000f


	//   ....[95]....
        /*021c*/ 	.word	0x0500000f


	//   ....[96]....
        /*0220*/ 	.word	0x0500000f


	//   ....[97]....
        /*0224*/ 	.word	0x0500000f


	//   ....[98]....
        /*0228*/ 	.word	0x0500000f


	//   ....[99]....
        /*022c*/ 	.word	0x0500000f


	//   ....[100]....
        /*0230*/ 	.word	0x0500000f


	//   ....[101]....
        /*0234*/ 	.word	0x0500000f


	//   ....[102]....
        /*0238*/ 	.word	0x0500000f


	//   ....[103]....
        /*023c*/ 	.word	0x0500000f


	//   ....[104]....
        /*0240*/ 	.word	0x0500000f


	//   ....[105]....
        /*0244*/ 	.word	0x0500000f


	//   ....[106]....
        /*0248*/ 	.word	0x0500000f


	//   ....[107]....
        /*024c*/ 	.word	0x0500000f


	//   ....[108]....
        /*0250*/ 	.word	0x0500000f


	//   ....[109]....
        /*0254*/ 	.word	0x0500000f


	//   ....[110]....
        /*0258*/ 	.word	0x0500000f


	//   ....[111]....
        /*025c*/ 	.word	0x0500000f


	//   ....[112]....
        /*0260*/ 	.word	0x0500000f


	//   ....[113]....
        /*0264*/ 	.word	0x0500000f


	//   ....[114]....
        /*0268*/ 	.word	0x0500000f


	//   ....[115]....
        /*026c*/ 	.word	0x0500000f


	//   ....[116]....
        /*0270*/ 	.word	0x0500000f


	//   ....[117]....
        /*0274*/ 	.word	0x0500000f


	//   ....[118]....
        /*0278*/ 	.word	0x0500000f


	//   ....[119]....
        /*027c*/ 	.word	0x0500000f


	//   ....[120]....
        /*0280*/ 	.word	0x0500000f


	//   ....[121]....
        /*0284*/ 	.word	0x0500000f


	//   ....[122]....
        /*0288*/ 	.word	0x0500000f


	//   ....[123]....
        /*028c*/ 	.word	0x0500000f


	//   ....[124]....
        /*0290*/ 	.word	0x0500000f


	//   ....[125]....
        /*0294*/ 	.word	0x0500000f


	//   ....[126]....
        /*0298*/ 	.word	0x0500000f


	//   ....[127]....
        /*029c*/ 	.word	0x0500000f


	//   ....[128]....
        /*02a0*/ 	.word	0x0500000f


	//   ....[129]....
        /*02a4*/ 	.word	0x0500000f


	//----- nvinfo : EIATTR_COOP_GROUP_INSTR_OFFSETS
	.align		4
.L_946:
        /*02a8*/ 	.byte	0x04, 0x28
        /*02aa*/ 	.short	(.L_948 - .L_947)


	//   ....[0]....
.L_947:
        /*02ac*/ 	.word	0x00000070


	//   ....[1]....
        /*02b0*/ 	.word	0x000000b0


	//   ....[2]....
        /*02b4*/ 	.word	0x00000290


	//   ....[3]....
        /*02b8*/ 	.word	0x000003f0


	//   ....[4]....
        /*02bc*/ 	.word	0x00000510


	//   ....[5]....
        /*02c0*/ 	.word	0x00000670


	//   ....[6]....
        /*02c4*/ 	.word	0x00001830


	//   ....[7]....
        /*02c8*/ 	.word	0x00003610


	//   ....[8]....
        /*02cc*/ 	.word	0x00003d90


	//   ....[9]....
        /*02d0*/ 	.word	0x00003e30


	//   ....[10]....
        /*02d4*/ 	.word	0x000043e0


	//   ....[11]....
        /*02d8*/ 	.word	0x000044b0


	//   ....[12]....
        /*02dc*/ 	.word	0x00004900


	//   ....[13]....
        /*02e0*/ 	.word	0x00004980


	//   ....[14]....
        /*02e4*/ 	.word	0x000051d0


	//   ....[15]....
        /*02e8*/ 	.word	0x00005800


	//   ....[16]....
        /*02ec*/ 	.word	0x00005d90


	//   ....[17]....
        /*02f0*/ 	.word	0x00005db0


	//   ....[18]....
        /*02f4*/ 	.word	0x00005e50


	//   ....[19]....
        /*02f8*/ 	.word	0x00006210


	//   ....[20]....
        /*02fc*/ 	.word	0x00006390


	//   ....[21]....
        /*0300*/ 	.word	0x00007510


	//   ....[22]....
        /*0304*/ 	.word	0x00007d10


	//   ....[23]....
        /*0308*/ 	.word	0x00007db0


	//   ....[24]....
        /*030c*/ 	.word	0x000080c0


	//   ....[25]....
        /*0310*/ 	.word	0x00008290


	//   ....[26]....
        /*0314*/ 	.word	0x00009230


	//   ....[27]....
        /*0318*/ 	.word	0x00009300


	//   ....[28]....
        /*031c*/ 	.word	0x00009340


	//   ....[29]....
        /*0320*/ 	.word	0x000093d0


	//   ....[30]....
        /*0324*/ 	.word	0x00009410


	//   ....[31]....
        /*0328*/ 	.word	0x00009e50


	//   ....[32]....
        /*032c*/ 	.word	0x0000b120


	//   ....[33]....
        /*0330*/ 	.word	0x0000b150


	//   ....[34]....
        /*0334*/ 	.word	0x0000b180


	//   ....[35]....
        /*0338*/ 	.word	0x0000b1a0


	//   ....[36]....
        /*033c*/ 	.word	0x0000b7e0


	//   ....[37]....
        /*0340*/ 	.word	0x0000b800


	//   ....[38]....
        /*0344*/ 	.word	0x0000ba30


	//   ....[39]....
        /*0348*/ 	.word	0x0000ba50


	//   ....[40]....
        /*034c*/ 	.word	0x0000c3e0


	//   ....[41]....
        /*0350*/ 	.word	0x0000c400


	//   ....[42]....
        /*0354*/ 	.word	0x0000c630


	//   ....[43]....
        /*0358*/ 	.word	0x0000c650


	//   ....[44]....
        /*035c*/ 	.word	0x0000c940


	//   ....[45]....
        /*0360*/ 	.word	0x0000de30


	//   ....[46]....
        /*0364*/ 	.word	0x0000de50


	//   ....[47]....
        /*0368*/ 	.word	0x0000de90


	//   ....[48]....
        /*036c*/ 	.word	0x0000dec0


	//   ....[49]....
        /*0370*/ 	.word	0x0000df10


	//   ....[50]....
        /*0374*/ 	.word	0x0000df40


	//   ....[51]....
        /*0378*/ 	.word	0x0000df60


	//   ....[52]....
        /*037c*/ 	.word	0x0000dfa0


	//   ....[53]....
        /*0380*/ 	.word	0x0000e5e0


	//   ....[54]....
        /*0384*/ 	.word	0x0000e600


	//   ....[55]....
        /*0388*/ 	.word	0x0000e670


	//   ....[56]....
        /*038c*/ 	.word	0x0000e6b0


	//   ....[57]....
        /*0390*/ 	.word	0x0000e6f0


	//   ....[58]....
        /*0394*/ 	.word	0x0000e720


	//   ....[59]....
        /*0398*/ 	.word	0x0000e730


	//   ....[60]....
        /*039c*/ 	.word	0x0000e770


	//   ....[61]....
        /*03a0*/ 	.word	0x0000ebc0


	//   ....[62]....
        /*03a4*/ 	.word	0x0000ebf0


	//   ....[63]....
        /*03a8*/ 	.word	0x0000ec20


	//   ....[64]....
        /*03ac*/ 	.word	0x0000ec90


	//   ....[65]....
        /*03b0*/ 	.word	0x0000ede0


	//   ....[66]....
        /*03b4*/ 	.word	0x0000ee00


	//   ....[67]....
        /*03b8*/ 	.word	0x0000ee10


	//   ....[68]....
        /*03bc*/ 	.word	0x0000ef60


	//   ....[69]....
        /*03c0*/ 	.word	0x0000f7c0


	//   ....[70]....
        /*03c4*/ 	.word	0x0000f7e0


	//   ....[71]....
        /*03c8*/ 	.word	0x0000f800


	//   ....[72]....
        /*03cc*/ 	.word	0x0000f830


	//   ....[73]....
        /*03d0*/ 	.word	0x0000f850


	//   ....[74]....
        /*03d4*/ 	.word	0x0000f880


	//   ....[75]....
        /*03d8*/ 	.word	0x0000f8a0


	//   ....[76]....
        /*03dc*/ 	.word	0x0000f8b0


	//   ....[77]....
        /*03e0*/ 	.word	0x0000fbf0


	//   ....[78]....
        /*03e4*/ 	.word	0x0000fc30


	//   ....[79]....
        /*03e8*/ 	.word	0x0000fc60


	//   ....[80]....
        /*03ec*/ 	.word	0x0000fca0


	//   ....[81]....
        /*03f0*/ 	.word	0x0000fcc0


	//   ....[82]....
        /*03f4*/ 	.word	0x0000fd70


	//   ....[83]....
        /*03f8*/ 	.word	0x0000fd90


	//   ....[84]....
        /*03fc*/ 	.word	0x0000fda0


	//   ....[85]....
        /*0400*/ 	.word	0x000103e0


	//   ....[86]....
        /*0404*/ 	.word	0x000105c0


	//   ....[87]....
        /*0408*/ 	.word	0x00010c00


	//   ....[88]....
        /*040c*/ 	.word	0x00010ce0


	//   ....[89]....
        /*0410*/ 	.word	0x00010d80


	//   ....[90]....
        /*0414*/ 	.word	0x00010e00


	//   ....[91]....
        /*0418*/ 	.word	0x00010eb0


	//   ....[92]....
        /*041c*/ 	.word	0x00010f30


	//   ....[93]....
        /*0420*/ 	.word	0x00010fe0


	//   ....[94]....
        /*0424*/ 	.word	0x00011060


	//   ....[95]....
        /*0428*/ 	.word	0x000110f0


	//   ....[96]....
        /*042c*/ 	.word	0x00011180


	//   ....[97]....
        /*0430*/ 	.word	0x00011200


	//   ....[98]....
        /*0434*/ 	.word	0x00011280


	//   ....[99]....
        /*0438*/ 	.word	0x00011330


	//   ....[100]....
        /*043c*/ 	.word	0x000113b0


	//   ....[101]....
        /*0440*/ 	.word	0x00011450


	//   ....[102]....
        /*0444*/ 	.word	0x000114d0


	//   ....[103]....
        /*0448*/ 	.word	0x00011560


	//   ....[104]....
        /*044c*/ 	.word	0x00011690


	//   ....[105]....
        /*0450*/ 	.word	0x00011770


	//   ....[106]....
        /*0454*/ 	.word	0x000119b0


	//   ....[107]....
        /*0458*/ 	.word	0x00011a00


	//   ....[108]....
        /*045c*/ 	.word	0x00011bc0


	//   ....[109]....
        /*0460*/ 	.word	0x00011c10


	//   ....[110]....
        /*0464*/ 	.word	0x00011dd0


	//   ....[111]....
        /*0468*/ 	.word	0x00011e20


	//   ....[112]....
        /*046c*/ 	.word	0x00011f00


	//   ....[113]....
        /*0470*/ 	.word	0x00011fa0


	//   ....[114]....
        /*0474*/ 	.word	0x00012000


	//   ....[115]....
        /*0478*/ 	.word	0x000120a0


	//   ....[116]....
        /*047c*/ 	.word	0x00012100


	//   ....[117]....
        /*0480*/ 	.word	0x000121a0


	//   ....[118]....
        /*0484*/ 	.word	0x00012200


	//   ....[119]....
        /*0488*/ 	.word	0x000122a0


	//   ....[120]....
        /*048c*/ 	.word	0x00012380


	//   ....[121]....
        /*0490*/ 	.word	0x00012440


	//   ....[122]....
        /*0494*/ 	.word	0x00012540


	//   ....[123]....
        /*0498*/ 	.word	0x00012650


	//   ....[124]....
        /*049c*/ 	.word	0x00012760


	//   ....[125]....
        /*04a0*/ 	.word	0x00012840


	//   ....[126]....
        /*04a4*/ 	.word	0x00012950


	//   ....[127]....
        /*04a8*/ 	.word	0x00012a30


	//   ....[128]....
        /*04ac*/ 	.word	0x00012ac0


	//   ....[129]....
        /*04b0*/ 	.word	0x00012be0


	//----- nvinfo : EIATTR_REG_RECONFIG
	.align		4
.L_948:
        /*04b4*/ 	.byte	0x01, 0x54
	.zero		2


	//----- nvinfo : EIATTR_SYSCALL_OFFSETS
	.align		4
        /*04b8*/ 	.byte	0x04, 0x46
        /*04ba*/ 	.short	(.L_950 - .L_949)


	//   ....[0]....
.L_949:
        /*04bc*/ 	.word	0x000037e0


	//   ....[1]....
        /*04c0*/ 	.word	0x0000d5e0


	//   ....[2]....
        /*04c4*/ 	.word	0x0000d730


	//   ....[3]....
        /*04c8*/ 	.word	0x0000d820


	//   ....[4]....
        /*04cc*/ 	.word	0x0000e270


	//----- nvinfo : EIATTR_MBARRIER_INSTR_OFFSETS
	.align		4
.L_950:
        /*04d0*/ 	.byte	0x04, 0x39
        /*04d2*/ 	.short	(.L_952 - .L_951)


	//   ....[0]....
.L_951:
        /*04d4*/ 	.word	0x00000180
        /*04d8*/ 	.word	0x000000ff
        /*04dc*/ 	.word	0x00028c00
        /*04e0*/ 	.short	0x0100
        /*04e2*/ 	.byte	0x08
	.zero		1


	//   ....[1]....
        /*04e4*/ 	.word	0x00000190
        /*04e8*/ 	.word	0x000000ff
        /*04ec*/ 	.word	0x00028c20
        /*04f0*/ 	.short	0x0100
        /*04f2*/ 	.byte	0x08
	.zero		1


	//   ....[2]....
        /*04f4*/ 	.word	0x00000240
        /*04f8*/ 	.word	0x000000ff
        /*04fc*/ 	.word	0x00028c30
        /*0500*/ 	.short	0x0100
        /*0502*/ 	.byte	0x06
	.zero		1


	//   ....[3]....
        /*0504*/ 	.word	0x00000250
        /*0508*/ 	.word	0x000000ff
        /*050c*/ 	.word	0x00028c40
        /*0510*/ 	.short	0x0100
        /*0512*/ 	.byte	0x06
	.zero		1


	//   ....[4]....
        /*0514*/ 	.word	0x00000260
        /*0518*/ 	.word	0x000000ff
        /*051c*/ 	.word	0x00028c38
        /*0520*/ 	.short	0x0100
        /*0522*/ 	.byte	0x06
	.zero		1


	//   ....[5]....
        /*0524*/ 	.word	0x00000270
        /*0528*/ 	.word	0x000000ff
        /*052c*/ 	.word	0x00028c48
        /*0530*/ 	.short	0x0100
        /*0532*/ 	.byte	0x06
	.zero		1


	//   ....[6]....
        /*0534*/ 	.word	0x000003a0
        /*0538*/ 	.word	0x000000ff
        /*053c*/ 	.word	0x00028c50
        /*0540*/ 	.short	0x0100
        /*0542*/ 	.byte	0x08
	.zero		1


	//   ....[7]....
        /*0544*/ 	.word	0x000003b0
        /*0548*/ 	.word	0x000000ff
        /*054c*/ 	.word	0x00028c60
        /*0550*/ 	.short	0x0100
        /*0552*/ 	.byte	0x08
	.zero		1


	//   ....[8]....
        /*0554*/ 	.word	0x000003c0
        /*0558*/ 	.word	0x000000ff
        /*055c*/ 	.word	0x00028c58
        /*0560*/ 	.short	0x0100
        /*0562*/ 	.byte	0x08
	.zero		1


	//   ....[9]....
        /*0564*/ 	.word	0x000003d0
        /*0568*/ 	.word	0x000000ff
        /*056c*/ 	.word	0x00028c68
        /*0570*/ 	.short	0x0100
        /*0572*/ 	.byte	0x08
	.zero		1


	//   ....[10]....
        /*0574*/ 	.word	0x000004c0
        /*0578*/ 	.word	0x000000ff
        /*057c*/ 	.word	0x00028c70
        /*0580*/ 	.short	0x0100
        /*0582*/ 	.byte	0x06
	.zero		1


	//   ....[11]....
        /*0584*/ 	.word	0x000004d0
        /*0588*/ 	.word	0x000000ff
        /*058c*/ 	.word	0x00028c80
        /*0590*/ 	.short	0x0100
        /*0592*/ 	.byte	0x06
	.zero		1


	//   ....[12]....
        /*0594*/ 	.word	0x000004e0
        /*0598*/ 	.word	0x000000ff
        /*059c*/ 	.word	0x00028c78
        /*05a0*/ 	.short	0x0100
        /*05a2*/ 	.byte	0x06
	.zero		1


	//   ....[13]....
        /*05a4*/ 	.word	0x000004f0
        /*05a8*/ 	.word	0x000000ff
        /*05ac*/ 	.word	0x00028c88
        /*05b0*/ 	.short	0x0100
        /*05b2*/ 	.byte	0x06
	.zero		1


	//   ....[14]....
        /*05b4*/ 	.word	0x00000620
        /*05b8*/ 	.word	0x000000ff
        /*05bc*/ 	.word	0x00028c90
        /*05c0*/ 	.short	0x0100
        /*05c2*/ 	.byte	0x08
	.zero		1


	//   ....[15]....
        /*05c4*/ 	.word	0x00000630
        /*05c8*/ 	.word	0x000000ff
        /*05cc*/ 	.word	0x00028ca0
        /*05d0*/ 	.short	0x0100
        /*05d2*/ 	.byte	0x08
	.zero		1


	//   ....[16]....
        /*05d4*/ 	.word	0x00000640
        /*05d8*/ 	.word	0x000000ff
        /*05dc*/ 	.word	0x00028c98
        /*05e0*/ 	.short	0x0100
        /*05e2*/ 	.byte	0x08
	.zero		1


	//   ....[17]....
        /*05e4*/ 	.word	0x00000650
        /*05e8*/ 	.word	0x000000ff
        /*05ec*/ 	.word	0x00028ca8
        /*05f0*/ 	.short	0x0100
        /*05f2*/ 	.byte	0x08
	.zero		1


	//   ....[18]....
        /*05f4*/ 	.word	0x00000790
        /*05f8*/ 	.word	0x000000ff
        /*05fc*/ 	.word	0x00028cb0
        /*0600*/ 	.short	0x0100
        /*0602*/ 	.byte	0x08
	.zero		1


	//   ....[19]....
        /*0604*/ 	.word	0x000007a0
        /*0608*/ 	.word	0x000000ff
        /*060c*/ 	.word	0x00028cc0
        /*0610*/ 	.short	0x0100
        /*0612*/ 	.byte	0x08
	.zero		1


	//   ....[20]....
        /*0614*/ 	.word	0x000007b0
        /*0618*/ 	.word	0x000000ff
        /*061c*/ 	.word	0x00028cb8
        /*0620*/ 	.short	0x0100
        /*0622*/ 	.byte	0x08
	.zero		1


	//   ....[21]....
        /*0624*/ 	.word	0x000007c0
        /*0628*/ 	.word	0x000000ff
        /*062c*/ 	.word	0x00028cc8
        /*0630*/ 	.short	0x0100
        /*0632*/ 	.byte	0x08
	.zero		1


	//   ....[22]....
        /*0634*/ 	.word	0x00001940
        /*0638*/ 	.word	0x000000ff
        /*063c*/ 	.word	0x00028c50
        /*0640*/ 	.short	0x010a
        /*0642*/ 	.byte	0x15
	.zero		1


	//   ....[23]....
        /*0644*/ 	.word	0x00001bf0
        /*0648*/ 	.word	0x000000ff
        /*064c*/ 	.word	0x00000000
        /*0650*/ 	.short	0x0101
        /*0652*/ 	.byte	0x06
	.zero		1


	//   ....[24]....
        /*0654*/ 	.word	0x00002540
        /*0658*/ 	.word	0x000000ff
        /*065c*/ 	.word	0x00028c50
        /*0660*/ 	.short	0x010a
        /*0662*/ 	.byte	0x15
	.zero		1


	//   ....[25]....
        /*0664*/ 	.word	0x00002580
        /*0668*/ 	.word	0x000000ff
        /*066c*/ 	.word	0x00028c50
        /*0670*/ 	.short	0x010a
        /*0672*/ 	.byte	0x15
	.zero		1


	//   ....[26]....
        /*0674*/ 	.word	0x00002760
        /*0678*/ 	.word	0x000000ff
        /*067c*/ 	.word	0x00000000
        /*0680*/ 	.short	0x0101
        /*0682*/ 	.byte	0x06
	.zero		1


	//   ....[27]....
        /*0684*/ 	.word	0x00003860
        /*0688*/ 	.word	0x000000ff
        /*068c*/ 	.word	0x00028c00
        /*0690*/ 	.short	0x010a
        /*0692*/ 	.byte	0x2a
	.zero		1


	//   ....[28]....
        /*0694*/ 	.word	0x000038e0
        /*0698*/ 	.word	0x00000007
        /*069c*/ 	.word	0x00028c30
        /*06a0*/ 	.short	0x010a
        /*06a2*/ 	.byte	0x3f
	.zero		1


	//   ....[29]....
        /*06a4*/ 	.word	0x00003920
        /*06a8*/ 	.word	0x00000007
        /*06ac*/ 	.word	0x00028c30
        /*06b0*/ 	.short	0x010a
        /*06b2*/ 	.byte	0x3f
	.zero		1


	//   ....[30]....
        /*06b4*/ 	.word	0x00004480
        /*06b8*/ 	.word	0x000000ff
        /*06bc*/ 	.word	0x00000000
        /*06c0*/ 	.short	0x0101
        /*06c2*/ 	.byte	0x06
	.zero		1


	//   ....[31]....
        /*06c4*/ 	.word	0x00004f90
        /*06c8*/ 	.word	0x00000007
        /*06cc*/ 	.word	0x00028c50
        /*06d0*/ 	.short	0x010a
        /*06d2*/ 	.byte	0x3f
	.zero		1


	//   ....[32]....
        /*06d4*/ 	.word	0x00004fd0
        /*06d8*/ 	.word	0x00000007
        /*06dc*/ 	.word	0x00028c50
        /*06e0*/ 	.short	0x010a
        /*06e2*/ 	.byte	0x3f
	.zero		1


	//   ....[33]....
        /*06e4*/ 	.word	0x000052e0
        /*06e8*/ 	.word	0x000000ff
        /*06ec*/ 	.word	0x00000000
        /*06f0*/ 	.short	0x0101
        /*06f2*/ 	.byte	0x06
	.zero		1


	//   ....[34]....
        /*06f4*/ 	.word	0x00005460
        /*06f8*/ 	.word	0x000000ff
        /*06fc*/ 	.word	0x00028c30
        /*0700*/ 	.short	0x010a
        /*0702*/ 	.byte	0x17
	.zero		1


	//   ....[35]....
        /*0704*/ 	.word	0x000054a0
        /*0708*/ 	.word	0x000000ff
        /*070c*/ 	.word	0x00028c30
        /*0710*/ 	.short	0x010a
        /*0712*/ 	.byte	0x17
	.zero		1


	//   ....[36]....
        /*0714*/ 	.word	0x00005a40
        /*0718*/ 	.word	0x000000ff
        /*071c*/ 	.word	0x00000000
        /*0720*/ 	.short	0x0101
        /*0722*/ 	.byte	0x06
	.zero		1


	//   ....[37]....
        /*0724*/ 	.word	0x000072d0
        /*0728*/ 	.word	0x000000ff
        /*072c*/ 	.word	0x00028c50
        /*0730*/ 	.short	0x010a
        /*0732*/ 	.byte	0x17
	.zero		1


	//   ....[38]....
        /*0734*/ 	.word	0x00007310
        /*0738*/ 	.word	0x000000ff
        /*073c*/ 	.word	0x00028c50
        /*0740*/ 	.short	0x010a
        /*0742*/ 	.byte	0x17
	.zero		1


	//   ....[39]....
        /*0744*/ 	.word	0x000075d0
        /*0748*/ 	.word	0x000000ff
        /*074c*/ 	.word	0x00000000
        /*0750*/ 	.short	0x0101
        /*0752*/ 	.byte	0x17
	.zero		1


	//   ....[40]....
        /*0754*/ 	.word	0x00007700
        /*0758*/ 	.word	0x000000ff
        /*075c*/ 	.word	0x00028c30
        /*0760*/ 	.short	0x010a
        /*0762*/ 	.byte	0x16
	.zero		1


	//   ....[41]....
        /*0764*/ 	.word	0x00007740
        /*0768*/ 	.word	0x000000ff
        /*076c*/ 	.word	0x00028c30
        /*0770*/ 	.short	0x010a
        /*0772*/ 	.byte	0x16
	.zero		1


	//   ....[42]....
        /*0774*/ 	.word	0x00007b40
        /*0778*/ 	.word	0x000000ff
        /*077c*/ 	.word	0x00000000
        /*0780*/ 	.short	0x0101
        /*0782*/ 	.byte	0x06
	.zero		1


	//   ....[43]....
        /*0784*/ 	.word	0x00008ff0
        /*0788*/ 	.word	0x000000ff
        /*078c*/ 	.word	0x00028c50
        /*0790*/ 	.short	0x010a
        /*0792*/ 	.byte	0x16
	.zero		1


	//   ....[44]....
        /*0794*/ 	.word	0x00009030
        /*0798*/ 	.word	0x000000ff
        /*079c*/ 	.word	0x00028c50
        /*07a0*/ 	.short	0x010a
        /*07a2*/ 	.byte	0x16
	.zero		1


	//   ....[45]....
        /*07a4*/ 	.word	0x000092e0
        /*07a8*/ 	.word	0x000000ff
        /*07ac*/ 	.word	0x00000000
        /*07b0*/ 	.short	0x0101
        /*07b2*/ 	.byte	0x16
	.zero		1


	//   ....[46]....
        /*07b4*/ 	.word	0x0000b7c0
        /*07b8*/ 	.word	0x000000ff
        /*07bc*/ 	.word	0x00000000
        /*07c0*/ 	.short	0x0101
        /*07c2*/ 	.byte	0x05
	.zero		1


	//   ....[47]....
        /*07c4*/ 	.word	0x0000dc20
        /*07c8*/ 	.word	0x00000019
        /*07cc*/ 	.word	0x00028c40
        /*07d0*/ 	.short	0x010a
        /*07d2*/ 	.byte	0x3f
	.zero		1


	//   ....[48]....
        /*07d4*/ 	.word	0x0000e050
        /*07d8*/ 	.word	0x00000019
        /*07dc*/ 	.word	0x00028c30
        /*07e0*/ 	.short	0x0107
        /*07e2*/ 	.byte	0x3f
	.zero		1


	//   ....[49]....
        /*07e4*/ 	.word	0x0000e120
        /*07e8*/ 	.word	0x00000019
        /*07ec*/ 	.word	0x00028c30
        /*07f0*/ 	.short	0x0101
        /*07f2*/ 	.byte	0x3f
	.zero		1


	//   ....[50]....
        /*07f4*/ 	.word	0x0000e820
        /*07f8*/ 	.word	0x00000011
        /*07fc*/ 	.word	0x00028c00
        /*0800*/ 	.short	0x0107
        /*0802*/ 	.byte	0x3f
	.zero		1


	//   ....[51]....
        /*0804*/ 	.word	0x0000e910
        /*0808*/ 	.word	0x00000011
        /*080c*/ 	.word	0x00028c00
        /*0810*/ 	.short	0x0101
        /*0812*/ 	.byte	0x3f
	.zero		1


	//   ....[52]....
        /*0814*/ 	.word	0x0000e930
        /*0818*/ 	.word	0x00000011
        /*081c*/ 	.word	0x00028c20
        /*0820*/ 	.short	0x010a
        /*0822*/ 	.byte	0x3f
	.zero		1


	//   ....[53]....
        /*0824*/ 	.word	0x0000e9c0
        /*0828*/ 	.word	0x00000019
        /*082c*/ 	.word	0x00028c60
        /*0830*/ 	.short	0x010a
        /*0832*/ 	.byte	0x3f
	.zero		1


	//   ....[54]....
        /*0834*/ 	.word	0x0000f220
        /*0838*/ 	.word	0x00000019
        /*083c*/ 	.word	0x00028c50
        /*0840*/ 	.short	0x0107
        /*0842*/ 	.byte	0x3f
	.zero		1


	//   ....[55]....
        /*0844*/ 	.word	0x0000f2f0
        /*0848*/ 	.word	0x00000019
        /*084c*/ 	.word	0x00028c50
        /*0850*/ 	.short	0x0101
        /*0852*/ 	.byte	0x3f
	.zero		1


	//   ....[56]....
        /*0854*/ 	.word	0x0000f620
        /*0858*/ 	.word	0x00000008
        /*085c*/ 	.word	0x00028c40
        /*0860*/ 	.short	0x010a
        /*0862*/ 	.byte	0x3f
	.zero		1


	//   ....[57]....
        /*0864*/ 	.word	0x0000f950
        /*0868*/ 	.word	0x00000008
        /*086c*/ 	.word	0x00028c30
        /*0870*/ 	.short	0x0107
        /*0872*/ 	.byte	0x3f
	.zero		1


	//   ....[58]....
        /*0874*/ 	.word	0x0000fa10
        /*0878*/ 	.word	0x00000008
        /*087c*/ 	.word	0x00028c30
        /*0880*/ 	.short	0x0101
        /*0882*/ 	.byte	0x3f
	.zero		1


	//   ....[59]....
        /*0884*/ 	.word	0x0000fa40
        /*0888*/ 	.word	0x00000008
        /*088c*/ 	.word	0x00028c60
        /*0890*/ 	.short	0x010a
        /*0892*/ 	.byte	0x3f
	.zero		1


	//   ....[60]....
        /*0894*/ 	.word	0x000100a0
        /*0898*/ 	.word	0x00000008
        /*089c*/ 	.word	0x00028c50
        /*08a0*/ 	.short	0x0107
        /*08a2*/ 	.byte	0x3f
	.zero		1


	//   ....[61]....
        /*08a4*/ 	.word	0x00010160
        /*08a8*/ 	.word	0x00000008
        /*08ac*/ 	.word	0x00028c50
        /*08b0*/ 	.short	0x0101
        /*08b2*/ 	.byte	0x3f
	.zero		1


	//   ....[62]....
        /*08b4*/ 	.word	0x00010540
        /*08b8*/ 	.word	0x00000007
        /*08bc*/ 	.word	0x00028c20
        /*08c0*/ 	.short	0x010a
        /*08c2*/ 	.byte	0x3f
	.zero		1


	//   ....[63]....
        /*08c4*/ 	.word	0x000106c0
        /*08c8*/ 	.word	0x00000005
        /*08cc*/ 	.word	0x00028c40
        /*08d0*/ 	.short	0x010a
        /*08d2*/ 	.byte	0x3f
	.zero		1


	//   ....[64]....
        /*08d4*/ 	.word	0x00010760
        /*08d8*/ 	.word	0x00000003
        /*08dc*/ 	.word	0x00028c40
        /*08e0*/ 	.short	0x010a
        /*08e2*/ 	.byte	0x3f
	.zero		1


	//   ....[65]....
        /*08e4*/ 	.word	0x000107a0
        /*08e8*/ 	.word	0x00000005
        /*08ec*/ 	.word	0x00028c60
        /*08f0*/ 	.short	0x010a
        /*08f2*/ 	.byte	0x3f
	.zero		1


	//   ....[66]....
        /*08f4*/ 	.word	0x000107e0
        /*08f8*/ 	.word	0x00000003
        /*08fc*/ 	.word	0x00028c60
        /*0900*/ 	.short	0x010a
        /*0902*/ 	.byte	0x3f
	.zero		1


	//   ....[67]....
        /*0904*/ 	.word	0x00010850
        /*0908*/ 	.word	0x00000003
        /*090c*/ 	.word	0x00028c50
        /*0910*/ 	.short	0x010a
        /*0912*/ 	.byte	0x3f
	.zero		1


	//   ....[68]....
        /*0914*/ 	.word	0x000108b0
        /*0918*/ 	.word	0x00000003
        /*091c*/ 	.word	0x00028c50
        /*0920*/ 	.short	0x010a
        /*0922*/ 	.byte	0x3f
	.zero		1


	//   ....[69]....
        /*0924*/ 	.word	0x00010910
        /*0928*/ 	.word	0x00000003
        /*092c*/ 	.word	0x00028c00
        /*0930*/ 	.short	0x010a
        /*0932*/ 	.byte	0x3f
	.zero		1


	//   ....[70]....
        /*0934*/ 	.word	0x00010960
        /*0938*/ 	.word	0x00000007
        /*093c*/ 	.word	0x00028c30
        /*0940*/ 	.short	0x010a
        /*0942*/ 	.byte	0x3f
	.zero		1


	//   ....[71]....
        /*0944*/ 	.word	0x000109b0
        /*0948*/ 	.word	0x00000007
        /*094c*/ 	.word	0x00028c50
        /*0950*/ 	.short	0x010a
        /*0952*/ 	.byte	0x3f
	.zero		1


	//   ....[72]....
        /*0954*/ 	.word	0x00010a10
        /*0958*/ 	.word	0x00000006
        /*095c*/ 	.word	0x00028c30
        /*0960*/ 	.short	0x010a
        /*0962*/ 	.byte	0x3f
	.zero		1


	//   ....[73]....
        /*0964*/ 	.word	0x00010a70
        /*0968*/ 	.word	0x00000008
        /*096c*/ 	.word	0x00028c50
        /*0970*/ 	.short	0x010a
        /*0972*/ 	.byte	0x3f
	.zero		1


	//   ....[74]....
        /*0974*/ 	.word	0x00010ad0
        /*0978*/ 	.word	0x00000006
        /*097c*/ 	.word	0x00028c30
        /*0980*/ 	.short	0x010a
        /*0982*/ 	.byte	0x3f
	.zero		1


	//   ....[75]....
        /*0984*/ 	.word	0x00010b30
        /*0988*/ 	.word	0x00000008
        /*098c*/ 	.word	0x00028c50
        /*0990*/ 	.short	0x010a
        /*0992*/ 	.byte	0x3f
	.zero		1


	//   ....[76]....
        /*0994*/ 	.word	0x00010c30
        /*0998*/ 	.word	0x00000019
        /*099c*/ 	.word	0x00028c40
        /*09a0*/ 	.short	0x010a
        /*09a2*/ 	.byte	0x3f
	.zero		1


	//   ....[77]....
        /*09a4*/ 	.word	0x00011590
        /*09a8*/ 	.word	0x00000011
        /*09ac*/ 	.word	0x00028c20
        /*09b0*/ 	.short	0x010a
        /*09b2*/ 	.byte	0x3f
	.zero		1


	//   ....[78]....
        /*09b4*/ 	.word	0x000115e0
        /*09b8*/ 	.word	0x00000019
        /*09bc*/ 	.word	0x00028c60
        /*09c0*/ 	.short	0x010a
        /*09c2*/ 	.byte	0x3f
	.zero		1


	//   ....[79]....
        /*09c4*/ 	.word	0x00011e50
        /*09c8*/ 	.word	0x00000008
        /*09cc*/ 	.word	0x00028c40
        /*09d0*/ 	.short	0x010a
        /*09d2*/ 	.byte	0x3f
	.zero		1


	//   ....[80]....
        /*09d4*/ 	.word	0x000122d0
        /*09d8*/ 	.word	0x00000008
        /*09dc*/ 	.word	0x00028c60
        /*09e0*/ 	.short	0x010a
        /*09e2*/ 	.byte	0x3f
	.zero		1


	//   ....[81]....
        /*09e4*/ 	.word	0x00012b00
        /*09e8*/ 	.word	0x00000007
        /*09ec*/ 	.word	0x00028c20
        /*09f0*/ 	.short	0x010a
        /*09f2*/ 	.byte	0x3f
	.zero		1


	//   ....[82]....
        /*09f4*/ 	.word	0x00012ca0
        /*09f8*/ 	.word	0x00000005
        /*09fc*/ 	.word	0x00028c40
        /*0a00*/ 	.short	0x010a
        /*0a02*/ 	.byte	0x3f
	.zero		1


	//   ....[83]....
        /*0a04*/ 	.word	0x00012cf0
        /*0a08*/ 	.word	0x00000003
        /*0a0c*/ 	.word	0x00028c40
        /*0a10*/ 	.short	0x010a
        /*0a12*/ 	.byte	0x3f
	.zero		1


	//   ....[84]....
        /*0a14*/ 	.word	0x00012d40
        /*0a18*/ 	.word	0x00000005
        /*0a1c*/ 	.word	0x00028c60
        /*0a20*/ 	.short	0x010a
        /*0a22*/ 	.byte	0x3f
	.zero		1


	//----- nvinfo : EIATTR_NUM_MBARRIERS
	.align		4
.L_952:
        /*0a24*/ 	.byte	0x03, 0x38
        /*0a26*/ 	.short	0x0016


	//----- nvinfo : EIATTR_EXIT_INSTR_OFFSETS
	.align		4
        /*0a28*/ 	.byte	0x04, 0x1c
        /*0a2a*/ 	.short	(.L_954 - .L_953)


	//   ....[0]....
.L_953:
        /*0a2c*/ 	.word	0x00000930


	//   ....[1]....
        /*0a30*/ 	.word	0x0000c8b0


	//   ....[2]....
        /*0a34*/ 	.word	0x00010830


	//----- nvinfo : EIATTR_MAX_THREADS
	.align		4
.L_954:
        /*0a38*/ 	.byte	0x04, 0x05
        /*0a3a*/ 	.short	(.L_956 - .L_955)
.L_955:
        /*0a3c*/ 	.word	0x00000180
        /*0a40*/ 	.word	0x00000001
        /*0a44*/ 	.word	0x00000001


	//----- nvinfo : EIATTR_CRS_STACK_SIZE
	.align		4
.L_956:
        /*0a48*/ 	.byte	0x04, 0x1e
        /*0a4a*/ 	.short	(.L_958 - .L_957)
.L_957:
        /*0a4c*/ 	.word	0x00000000


	//----- nvinfo : EIATTR_CBANK_PARAM_SIZE
	.align		4
.L_958:
        /*0a50*/ 	.byte	0x03, 0x19
        /*0a52*/ 	.short	0x0af0


	//----- nvinfo : EIATTR_PARAM_CBANK
	.align		4
        /*0a54*/ 	.byte	0x04, 0x0a
        /*0a56*/ 	.short	(.L_960 - .L_959)
	.align		4
.L_959:
        /*0a58*/ 	.word	index@(.nv.constant0._ZN7cutlass13device_kernelIN5flash11enable_sm90INS1_16FlashAttnFwdSm90INS1_25CollectiveMainloopFwdSm90ILi2EN4cute5tupleIJNS5_1CILi1EEES8_S8_EEENS6_IJNS7_ILi64EEESA_SA_EEELi512ENS_6half_tEfNS_4arch4Sm90ELb1ELb0ELb1ELb0ELb1ELb0ELb0ELb0ELb0ELb1ELb0ELb0EEENS1_21CollectiveEpilogueFwdINS6_IJSA_NS7_ILi512EEESA_EEES9_SC_SE_Li256ELb0ELb1ELb0ELb0EEENS1_30DynamicPersistentTileSchedulerILi256ELi128ELb0ELb1ELb1EEEEEEEEEvNT_6ParamsE)
        /*0a5c*/ 	.short	0x0210
        /*0a5e*/ 	.short	0x0af0


	//----- nvinfo : EIATTR_SW_WAR
	.align		4
.L_960:
        /*0a60*/ 	.byte	0x04, 0x36
        /*0a62*/ 	.short	(.L_962 - .L_961)
.L_961:
        /*0a64*/ 	.word	0x00000008
.L_962:


//--------------------- .nv.info._ZN7cutlass13device_kernelIN5flash11enable_sm90INS1_16FlashAttnFwdSm90INS1_25CollectiveMainloopFwdSm90ILi2EN4cute5tupleIJNS5_1CILi1EEES8_S8_EEENS6_IJNS7_ILi64EEESA_SA_EEELi512ENS_6half_tEfNS_4arch4Sm90ELb1ELb0ELb1ELb0ELb1ELb0ELb1ELb0ELb0ELb1ELb0ELb0EEENS1_21CollectiveEpilogueFwdINS6_IJSA_NS7_ILi512EEESA_EEES9_SC_SE_Li256ELb0ELb1ELb0ELb0EEENS1_30DynamicPersistentTileSchedulerILi256ELi128ELb0ELb1ELb1EEEEEEEEEvNT_6ParamsE --------------------------
	.section	.nv.info._ZN7cutlass13device_kernelIN5flash11enable_sm90INS1_16FlashAttnFwdSm90INS1_25CollectiveMainloopFwdSm90ILi2EN4cute5tupleIJNS5_1CILi1EEES8_S8_EEENS6_IJNS7_ILi64EEESA_SA_EEELi512ENS_6half_tEfNS_4arch4Sm90ELb1ELb0ELb1ELb0ELb1ELb0ELb1ELb0ELb0ELb1ELb0ELb0EEENS1_21CollectiveEpilogueFwdINS6_IJSA_NS7_ILi512EEESA_EEES9_SC_SE_Li256ELb0ELb1ELb0ELb0EEENS1_30DynamicPersistentTileSchedulerILi256ELi128ELb0ELb1ELb1EEEEEEEEEvNT_6ParamsE,"",@"SHT_CUDA_INFO"
	.sectionflags	@""
	.align	4


	//----- nvinfo : EIATTR_CUDA_API_VERSION
	.align		4
        /*0000*/ 	.byte	0x04, 0x37
        /*0002*/ 	.short	(.L_964 - .L_963)
.L_963:
        /*0004*/ 	.word	0x00000082


	//----- nvinfo : EIATTR_KPARAM_INFO
	.align		4
.L_964:
        /*0008*/ 	.byte	0x04, 0x17
        /*000a*/ 	.short	(.L_966 - .L_965)
.L_965:
        /*000c*/ 	.word	0x00000000
        /*0010*/ 	.short	0x0000
        /*0012*/ 	.short	0x0070
        /*0014*/ 	.byte	0x00, 0xf0, 0x01, 0x2e


	//----- nvinfo : EIATTR_SPARSE_MMA_MASK
	.align		4
.L_966:
        /*0018*/ 	.byte	0x03, 0x50
        /*001a*/ 	.short	0x0000


	//----- nvinfo : EIATTR_MAXREG_COUNT
	.align		4
        /*001c*/ 	.byte	0x03, 0x1b
        /*001e*/ 	.short	0x00a8


	//----- nvinfo : EIATTR_NUM_BARRIERS
	.align		4
        /*0020*/ 	.byte	0x02, 0x4c
        /*0022*/ 	.byte	0x10
	.zero		1


	//----- nvinfo : EIATTR_EXTERNS
	.align		4
        /*0024*/ 	.byte	0x04, 0x0f
        /*0026*/ 	.short	(.L_968 - .L_967)


	//   ....[0]....
	.align		4
.L_967:
        /*0028*/ 	.word	index@(__assertfail)


	//----- nvinfo : EIATTR_ANNOTATIONS
	.align		4
.L_968:
        /*002c*/ 	.byte	0x04, 0x55
        /*002e*/ 	.short	(.L_970 - .L_969)


	//   ....[0]....
.L_969:
        /*0030*/ 	.word	0x00000001
        /*0034*/ 	.byte	0xe0, 0x05, 0x01, 0x00, 0x01, 0x00, 0x00, 0x00, 0xe0, 0x06, 0x01, 0x00, 0x01, 0x00, 0x00, 0x00
        /*0044*/ 	.byte	0x20, 0x0e, 0x01, 0x00, 0x01, 0x00, 0x00, 0x00, 0x50, 0x0e, 0x01, 0x00, 0x01, 0x00, 0x00, 0x00
        /*0054*/ 	.byte	0x40, 0x1c, 0x01, 0x00, 0x01, 0x00, 0x00, 0x00, 0x50, 0x1c, 0x01, 0x00, 0x01, 0x00, 0x00, 0x00
        /*0064*/ 	.byte	0xb0, 0x2a, 0x01, 0x00, 0x01, 0x00, 0x00, 0x00, 0xc0, 0x2a, 0x01, 0x00, 0x01, 0x00, 0x00, 0x00
        /*0074*/ 	.byte	0x40, 0x33, 0x01, 0x00, 0x01, 0x00, 0x00, 0x00, 0x60, 0x33, 0x01, 0x00, 0x01, 0x00, 0x00, 0x00
        /*0084*/ 	.byte	0xa0, 0x34, 0x01, 0x00, 0x01, 0x00, 0x00, 0x00, 0xc0, 0x34, 0x01, 0x00, 0x01, 0x00, 0x00, 0x00
        /*0094*/ 	.byte	0xb0, 0x4f, 0x01, 0x00


	//----- nvinfo : EIATTR_MERCURY_ISA_VERSION
	.align		4
.L_970:
        /*0098*/ 	.byte	0x03, 0x5f
        /*009a*/ 	.short	0x0101


	//----- nvinfo : EIATTR_INT_WARP_WIDE_INSTR_OFFSETS
	.align		4
        /*009c*/ 	.byte	0x04, 0x31
        /*009e*/ 	.short	(.L_972 - .L_971)


	//   ....[0]....
.L_971:
        /*00a0*/ 	.word	0x000000c0


	//   ....[1]....
        /*00a4*/ 	.word	0x000000d0


	//   ....[2]....
        /*00a8*/ 	.word	0x000000e0


	//   ....[3]....
        /*00ac*/ 	.word	0x00000180


	//   ....[4]....
        /*00b0*/ 	.word	0x00011360


	//   ....[5]....
        /*00b4*/ 	.word	0x000113f0


	//   ....[6]....
        /*00b8*/ 	.word	0x00014d40


	//   ....[7]....
        /*00bc*/ 	.word	0x00014dd0


	//----- nvinfo : EIATTR_COOP_GROUP_MASK_REGIDS
	.align		4
.L_972:
        /*00c0*/ 	.byte	0x04, 0x29
        /*00c2*/ 	.short	(.L_974 - .L_973)


	//   ....[0]....
.L_973:
        /*00c4*/ 	.word	0xffffffff


	//   ....[1]....
        /*00c8*/ 	.word	0xffffffff


	//   ....[2]....
        /*00cc*/ 	.word	0xffffffff


	//   ....[3]....
        /*00d0*/ 	.word	0xffffffff


	//   ....[4]....
        /*00d4*/ 	.word	0xffffffff


	//   ....[5]....
        /*00d8*/ 	.word	0xffffffff


	//   ....[6]....
        /*00dc*/ 	.word	0xffffffff


	//   ....[7]....
        /*00e0*/ 	.word	0xffffffff


	//   ....[8]....
        /*00e4*/ 	.word	0xffffffff


	//   ....[9]....
        /*00e8*/ 	.word	0xffffffff


	//   ....[10]....
        /*00ec*/ 	.word	0xffffffff


	//   ....[11]....
        /*00f0*/ 	.word	0xffffffff


	//   ....[12]....
        /*00f4*/ 	.word	0xffffffff


	//   ....[13]....
        /*00f8*/ 	.word	0xffffffff


	//   ....[14]....
        /*00fc*/ 	.word	0xffffffff


	//   ....[15]....
        /*0100*/ 	.word	0xffffffff


	//   ....[16]....
        /*0104*/ 	.word	0xffffffff


	//   ....[17]....
        /*0108*/ 	.word	0xffffffff


	//   ....[18]....
        /*010c*/ 	.word	0xffffffff


	//   ....[19]....
        /*0110*/ 	.word	0xffffffff


	//   ....[20]....
        /*0114*/ 	.word	0xffffffff


	//   ....[21]....
        /*0118*/ 	.word	0xffffffff


	//   ....[22]....
        /*011c*/ 	.word	0xffffffff


	//   ....[23]....
        /*0120*/ 	.word	0xffffffff


	//   ....[24]....
        /*0124*/ 	.word	0xffffffff


	//   ....[25]....
        /*0128*/ 	.word	0xffffffff


	//   ....[26]....
        /*012c*/ 	.word	0xffffffff


	//   ....[27]....
        /*0130*/ 	.word	0xffffffff


	//   ....[28]....
        /*0134*/ 	.word	0xffffffff


	//   ....[29]....
        /*0138*/ 	.word	0xffffffff


	//   ....[30]....
        /*013c*/ 	.word	0xffffffff


	//   ....[31]....
        /*0140*/ 	.word	0xffffffff


	//   ....[32]....
        /*0144*/ 	.word	0xffffffff


	//   ....[33]....
        /*0148*/ 	.word	0xffffffff


	//   ....[34]....
        /*014c*/ 	.word	0xffffffff


	//   ....[35]....
        /*0150*/ 	.word	0xffffffff


	//   ....[36]....
        /*0154*/ 	.word	0xffffffff


	//   ....[37]....
        /*0158*/ 	.word	0xffffffff


	//   ....[38]....
        /*015c*/ 	.word	0xffffffff


	//   ....[39]....
        /*0160*/ 	.word	0xffffffff


	//   ....[40]....
        /*0164*/ 	.word	0xffffffff


	//   ....[41]....
        /*0168*/ 	.word	0xffffffff


	//   ....[42]....
        /*016c*/ 	.word	0xffffffff


	//   ....[43]....
        /*0170*/ 	.word	0xffffffff


	//   ....[44]....
        /*0174*/ 	.word	0xffffffff


	//   ....[45]....
        /*0178*/ 	.word	0xffffffff


	//   ....[46]....
        /*017c*/ 	.word	0xffffffff


	//   ....[47]....
        /*0180*/ 	.word	0xffffffff


	//   ....[48]....
        /*0184*/ 	.word	0xffffffff


	//   ....[49]....
        /*0188*/ 	.word	0xffffffff


	//   ....[50]....
        /*018c*/ 	.word	0xffffffff


	//   ....[51]....
        /*0190*/ 	.word	0xffffffff


	//   ....[52]....
        /*0194*/ 	.word	0xffffffff


	//   ....[53]....
        /*0198*/ 	.word	0xffffffff


	//   ....[54]....
        /*019c*/ 	.word	0xffffffff


	//   ....[55]....
        /*01a0*/ 	.word	0xffffffff


	//   ....[56]....
        /*01a4*/ 	.word	0xffffffff


	//   ....[57]....
        /*01a8*/ 	.word	0xffffffff


	//   ....[58]....
        /*01ac*/ 	.word	0xffffffff


	//   ....[59]....
        /*01b0*/ 	.word	0xffffffff


	//   ....[60]....
        /*01b4*/ 	.word	0xffffffff


	//   ....[61]....
        /*01b8*/ 	.word	0xffffffff


	//   ....[62]....
        /*01bc*/ 	.word	0xffffffff


	//   ....[63]....
        /*01c0*/ 	.word	0xffffffff


	//   ....[64]....
        /*01c4*/ 	.word	0xffffffff


	//   ....[65]....
        /*01c8*/ 	.word	0xffffffff


	//   ....[66]....
        /*01cc*/ 	.word	0xffffffff


	//   ....[67]....
        /*01d0*/ 	.word	0xffffffff


	//   ....[68]....
        /*01d4*/ 	.word	0xffffffff


	//   ....[69]....
        /*01d8*/ 	.word	0xffffffff


	//   ....[70]....
        /*01dc*/ 	.word	0xffffffff


	//   ....[71]....
        /*01e0*/ 	.word	0xffffffff


	//   ....[72]....
        /*01e4*/ 	.word	0xffffffff


	//   ....[73]....
        /*01e8*/ 	.word	0xffffffff


	//   ....[74]....
        /*01ec*/ 	.word	0xffffffff


	//   ....[75]....
        /*01f0*/ 	.word	0xffffffff


	//   ....[76]....
        /*01f4*/ 	.word	0xffffffff


	//   ....[77]....
        /*01f8*/ 	.word	0xffffffff


	//   ....[78]....
        /*01fc*/ 	.word	0xffffffff


	//   ....[79]....
        /*0200*/ 	.word	0xffffffff


	//   ....[80]....
        /*0204*/ 	.word	0xffffffff


	//   ....[81]....
        /*0208*/ 	.word	0xffffffff


	//   ....[82]....
        /*020c*/ 	.word	0xffffffff


	//   ....[83]....
        /*0210*/ 	.word	0xffffffff


	//   ....[84]....
        /*0214*/ 	.word	0xffffffff


	//   ....[85]....
        /*0218*/ 	.word	0xffffffff


	//   ....[86]....
        /*021c*/ 	.word	0xffffffff


	//   ....[87]....
        /*0220*/ 	.word	0xffffffff


	//   ....[88]....
        /*0224*/ 	.word	0xffffffff


	//   ....[89]....
        /*0228*/ 	.word	0xffffffff


	//   ....[90]....
        /*022c*/ 	.word	0xffffffff


	//   ....[91]....
        /*0230*/ 	.word	0xffffffff


	//   ....[92]....
        /*0234*/ 	.word	0xffffffff


	//   ....[93]....
        /*0238*/ 	.word	0xffffffff


	//   ....[94]....
        /*023c*/ 	.word	0xffffffff


	//   ....[95]....
        /*0240*/ 	.word	0xffffffff


	//   ....[96]....
        /*0244*/ 	.word	0xffffffff


	//   ....[97]....
        /*0248*/ 	.word	0xffffffff


	//   ....[98]....
        /*024c*/ 	.word	0x0500000f


	//   ....[99]....
        /*0250*/ 	.word	0x0500000f


	//   ....[100]....
        /*0254*/ 	.word	0x0500000f


	//   ....[101]....
        /*0258*/ 	.word	0x0500000f


	//   ....[102]....
        /*025c*/ 	.word	0x0500000f


	//   ....[103]....
        /*0260*/ 	.word	0x0500000f


	//   ....[104]....
        /*0264*/ 	.word	0x0500000f


	//   ....[105]....
        /*0268*/ 	.word	0x0500000f


	//   ....[106]....
        /*026c*/ 	.word	0x0500000f


	//   ....[107]....
        /*0270*/ 	.word	0x0500000f


	//   ....[108]....
        /*0274*/ 	.word	0x0500000f


	//   ....[109]....
        /*0278*/ 	.word	0x0500000f


	//   ....[110]....
        /*027c*/ 	.word	0x0500000f


	//   ....[111]....
        /*0280*/ 	.word	0x0500000f


	//   ....[112]....
        /*0284*/ 	.word	0x0500000f


	//   ....[113]....
        /*0288*/ 	.word	0x0500000f


	//   ....[114]....
        /*028c*/ 	.word	0x0500000f


	//   ....[115]....
        /*0290*/ 	.word	0x0500000f


	//   ....[116]....
        /*0294*/ 	.word	0x0500000f


	//   ....[117]....
        /*0298*/ 	.word	0x0500000f


	//   ....[118]....
        /*029c*/ 	.word	0x0500000f


	//   ....[119]....
        /*02a0*/ 	.word	0x0500000f


	//   ....[120]....
        /*02a4*/ 	.word	0x0500000f


	//   ....[121]....
        /*02a8*/ 	.word	0x0500000f


	//   ....[122]....
        /*02ac*/ 	.word	0x0500000f


	//   ....[123]....
        /*02b0*/ 	.word	0x0500000f


	//   ....[124]....
        /*02b4*/ 	.word	0x0500000f


	//   ....[125]....
        /*02b8*/ 	.word	0x0500000f


	//   ....[126]....
        /*02bc*/ 	.word	0x0500000f


	//   ....[127]....
        /*02c0*/ 	.word	0x0500000f


	//   ....[128]....
        /*02c4*/ 	.word	0x0500000f


	//   ....[129]....
        /*02c8*/ 	.word	0x0500000f


	//   ....[130]....
        /*02cc*/ 	.word	0x0500000f


	//   ....[131]....
        /*02d0*/ 	.word	0x0500000f


	//   ....[132]....
        /*02d4*/ 	.word	0x0500000f


	//   ....[133]....
        /*02d8*/ 	.word	0x0500000f


	//   ....[134]....
        /*02dc*/ 	.word	0x0500000f


	//   ....[135]....
        /*02e0*/ 	.word	0x0500000f


	//   ....[136]....
        /*02e4*/ 	.word	0x0500000f


	//   ....[137]....
        /*02e8*/ 	.word	0x0500000f


	//   ....[138]....
        /*02ec*/ 	.word	0x0500000f


	//   ....[139]....
        /*02f0*/ 	.word	0x0500000f


	//   ....[140]....
        /*02f4*/ 	.word	0x0500000f


	//   ....[141]....
        /*02f8*/ 	.word	0x0500000f


	//   ....[142]....
        /*02fc*/ 	.word	0x0500000f


	//   ....[143]....
        /*0300*/ 	.word	0x0500000f


	//   ....[144]....
        /*0304*/ 	.word	0x0500000f


	//   ....[145]....
        /*0308*/ 	.word	0x0500000f


	//   ....[146]....
        /*030c*/ 	.word	0x0500000f


	//   ....[147]....
        /*0310*/ 	.word	0x0500000f


	//   ....[148]....
        /*0314*/ 	.word	0x0500000f


	//----- nvinfo : EIATTR_COOP_GROUP_INSTR_OFFSETS
	.align		4
.L_974:
        /*0318*/ 	.byte	0x04, 0x28
        /*031a*/ 	.short	(.L_976 - .L_975)


	//   ....[0]....
.L_975:
        /*031c*/ 	.word	0x00000080


	//   ....[1]....
        /*0320*/ 	.word	0x00000090


	//   ....[2]....
        /*0324*/ 	.word	0x000002b0


	//   ....[3]....
        /*0328*/ 	.word	0x00000410


	//   ....[4]....
        /*032c*/ 	.word	0x00000530


	//   ....[5]....
        /*0330*/ 	.word	0x00000690


	//   ....[6]....
        /*0334*/ 	.word	0x00001860


	//   ....[7]....
        /*0338*/ 	.word	0x000035b0


	//   ....[8]....
        /*033c*/ 	.word	0x00004540


	//   ....[9]....
        /*0340*/ 	.word	0x00005450


	//   ....[10]....
        /*0344*/ 	.word	0x00005490


	//   ....[11]....
        /*0348*/ 	.word	0x000058f0


	//   ....[12]....
        /*034c*/ 	.word	0x00005a30


	//   ....[13]....
        /*0350*/ 	.word	0x00005d80


	//   ....[14]....
        /*0354*/ 	.word	0x00005e40


	//   ....[15]....
        /*0358*/ 	.word	0x00006660


	//   ....[16]....
        /*035c*/ 	.word	0x000073f0


	//   ....[17]....
        /*0360*/ 	.word	0x00008280


	//   ....[18]....
        /*0364*/ 	.word	0x000082a0


	//   ....[19]....
        /*0368*/ 	.word	0x00008720


	//   ....[20]....
        /*036c*/ 	.word	0x00008860


	//   ....[21]....
        /*0370*/ 	.word	0x00008bf0


	//   ....[22]....
        /*0374*/ 	.word	0x00008c70


	//   ....[23]....
        /*0378*/ 	.word	0x00009db0


	//   ....[24]....
        /*037c*/ 	.word	0x0000aa90


	//   ....[25]....
        /*0380*/ 	.word	0x0000ba70


	//   ....[26]....
        /*0384*/ 	.word	0x0000bae0


	//   ....[27]....
        /*0388*/ 	.word	0x0000be20


	//   ....[28]....
        /*038c*/ 	.word	0x0000bfe0


	//   ....[29]....
        /*0390*/ 	.word	0x0000cf30


	//   ....[30]....
        /*0394*/ 	.word	0x0000d000


	//   ....[31]....
        /*0398*/ 	.word	0x0000d030


	//   ....[32]....
        /*039c*/ 	.word	0x0000d090


	//   ....[33]....
        /*03a0*/ 	.word	0x0000d0b0


	//   ....[34]....
        /*03a4*/ 	.word	0x0000e2b0


	//   ....[35]....
        /*03a8*/ 	.word	0x0000edf0


	//   ....[36]....
        /*03ac*/ 	.word	0x0000ee20


	//   ....[37]....
        /*03b0*/ 	.word	0x0000ee50


	//   ....[38]....
        /*03b4*/ 	.word	0x0000ee70


	//   ....[39]....
        /*03b8*/ 	.word	0x0000f4b0


	//   ....[40]....
        /*03bc*/ 	.word	0x0000f4d0


	//   ....[41]....
        /*03c0*/ 	.word	0x0000f700


	//   ....[42]....
        /*03c4*/ 	.word	0x0000f720


	//   ....[43]....
        /*03c8*/ 	.word	0x000100a0


	//   ....[44]....
        /*03cc*/ 	.word	0x000100c0


	//   ....[45]....
        /*03d0*/ 	.word	0x00010300


	//   ....[46]....
        /*03d4*/ 	.word	0x00010320


	//   ....[47]....
        /*03d8*/ 	.word	0x00010610


	//   ....[48]....
        /*03dc*/ 	.word	0x00011e00


	//   ....[49]....
        /*03e0*/ 	.word	0x00011e20


	//   ....[50]....
        /*03e4*/ 	.word	0x00011e40


	//   ....[51]....
        /*03e8*/ 	.word	0x00011e90


	//   ....[52]....
        /*03ec*/ 	.word	0x00011ec0


	//   ....[53]....
        /*03f0*/ 	.word	0x00011f10


	//   ....[54]....
        /*03f4*/ 	.word	0x00011f40


	//   ....[55]....
        /*03f8*/ 	.word	0x00011f50


	//   ....[56]....
        /*03fc*/ 	.word	0x00012610


	//   ....[57]....
        /*0400*/ 	.word	0x00012640


	//   ....[58]....
        /*0404*/ 	.word	0x00012690


	//   ....[59]....
        /*0408*/ 	.word	0x00012700


	//   ....[60]....
        /*040c*/ 	.word	0x00012720


	//   ....[61]....
        /*0410*/ 	.word	0x000127a0


	//   ....[62]....
        /*0414*/ 	.word	0x000127c0


	//   ....[63]....
        /*0418*/ 	.word	0x000127e0


	//   ....[64]....
        /*041c*/ 	.word	0x00012de0


	//   ....[65]....
        /*0420*/ 	.word	0x00012e10


	//   ....[66]....
        /*0424*/ 	.word	0x00012e70


	//   ....[67]....
        /*0428*/ 	.word	0x00012f60


	//   ....[68]....
        /*042c*/ 	.word	0x00012f80


	//   ....[69]....
        /*0430*/ 	.word	0x00013080


	//   ....[70]....
        /*0434*/ 	.word	0x00013090


	//   ....[71]....
        /*0438*/ 	.word	0x000130c0


	//   ....[72]....
        /*043c*/ 	.word	0x00013690


	//   ....[73]....
        /*0440*/ 	.word	0x000136c0


	//   ....[74]....
        /*0444*/ 	.word	0x000136f0


	//   ....[75]....
        /*0448*/ 	.word	0x00013750


	//   ....[76]....
        /*044c*/ 	.word	0x000138a0


	//   ....[77]....
        /*0450*/ 	.word	0x000138c0


	//   ....[78]....
        /*0454*/ 	.word	0x000138d0


	//   ....[79]....
        /*0458*/ 	.word	0x00013a20


	//   ....[80]....
        /*045c*/ 	.word	0x000142a0


	//   ....[81]....
        /*0460*/ 	.word	0x000142c0


	//   ....[82]....
        /*0464*/ 	.word	0x00014310


	//   ....[83]....
        /*0468*/ 	.word	0x00014320


	//   ....[84]....
        /*046c*/ 	.word	0x00014360


	//   ....[85]....
        /*0470*/ 	.word	0x00014370


	//   ....[86]....
        /*0474*/ 	.word	0x00014380


	//   ....[87]....
        /*0478*/ 	.word	0x000143c0


	//   ....[88]....
        /*047c*/ 	.word	0x000146e0


	//   ....[89]....
        /*0480*/ 	.word	0x00014720


	//   ....[90]....
        /*0484*/ 	.word	0x00014740


	//   ....[91]....
        /*0488*/ 	.word	0x000147b0


	//   ....[92]....
        /*048c*/ 	.word	0x000147d0


	//   ....[93]....
        /*0490*/ 	.word	0x000147f0


	//   ....[94]....
        /*0494*/ 	.word	0x00014890


	//   ....[95]....
        /*0498*/ 	.word	0x000148b0


	//   ....[96]....
        /*049c*/ 	.word	0x00014ef0


	//   ....[97]....
        /*04a0*/ 	.word	0x000150d0


	//   ....[98]....
        /*04a4*/ 	.word	0x00015650


	//   ....[99]....
        /*04a8*/ 	.word	0x00015730


	//   ....[100]....
        /*04ac*/ 	.word	0x000157d0


	//   ....[101]....
        /*04b0*/ 	.word	0x00015830


	//   ....[102]....
        /*04b4*/ 	.word	0x000158f0


	//   ....[103]....
        /*04b8*/ 	.word	0x00015960


	//   ....[104]....
        /*04bc*/ 	.word	0x00015a30


	//   ....[105]....
        /*04c0*/ 	.word	0x00015a90


	//   ....[106]....
        /*04c4*/ 	.word	0x00015b40


	//   ....[107]....
        /*04c8*/ 	.word	0x00015bf0


	//   ....[108]....
        /*04cc*/ 	.word	0x00015c70


	//   ....[109]....
        /*04d0*/ 	.word	0x00015cd0


	//   ....[110]....
        /*04d4*/ 	.word	0x00015db0


	//   ....[111]....
        /*04d8*/ 	.word	0x00015e20


	//   ....[112]....
        /*04dc*/ 	.word	0x00015f00


	//   ....[113]....
        /*04e0*/ 	.word	0x00015f60


	//   ....[114]....
        /*04e4*/ 	.word	0x00016010


	//   ....[115]....
        /*04e8*/ 	.word	0x000160a0


	//   ....[116]....
        /*04ec*/ 	.word	0x00016150


	//   ....[117]....
        /*04f0*/ 	.word	0x00016250


	//   ....[118]....
        /*04f4*/ 	.word	0x00016340


	//   ....[119]....
        /*04f8*/ 	.word	0x000164f0


	//   ....[120]....
        /*04fc*/ 	.word	0x00016540


	//   ....[121]....
        /*0500*/ 	.word	0x00016650


	//   ....[122]....
        /*0504*/ 	.word	0x00016730


	//   ....[123]....
        /*0508*/ 	.word	0x000168a0


	//   ....[124]....
        /*050c*/ 	.word	0x000169a0


	//   ....[125]....
        /*0510*/ 	.word	0x00016bc0


	//   ....[126]....
        /*0514*/ 	.word	0x00016c10


	//   ....[127]....
        /*0518*/ 	.word	0x00016dd0


	//   ....[128]....
        /*051c*/ 	.word	0x00016e20


	//   ....[129]....
        /*0520*/ 	.word	0x00016fe0


	//   ....[130]....
        /*0524*/ 	.word	0x00017030


	//   ....[131]....
        /*0528*/ 	.word	0x00017110


	//   ....[132]....
        /*052c*/ 	.word	0x000171b0


	//   ....[133]....
        /*0530*/ 	.word	0x00017210


	//   ....[134]....
        /*0534*/ 	.word	0x000172c0


	//   ....[135]....
        /*0538*/ 	.word	0x00017320


	//   ....[136]....
        /*053c*/ 	.word	0x000173d0


	//   ....[137]....
        /*0540*/ 	.word	0x00017430


	//   ....[138]....
        /*0544*/ 	.word	0x000174e0


	//   ....[139]....
        /*0548*/ 	.word	0x000175d0


	//   ....[140]....
        /*054c*/ 	.word	0x000176b0


	//   ....[141]....
        /*0550*/ 	.word	0x00017790


	//   ....[142]....
        /*0554*/ 	.word	0x000178a0


	//   ....[143]....
        /*0558*/ 	.word	0x000179c0


	//   ....[144]....
        /*055c*/ 	.word	0x00017aa0


	//   ....[145]....
        /*0560*/ 	.word	0x00017bb0


	//   ....[146]....
        /*0564*/ 	.word	0x00017c90


	//   ....[147]....
        /*0568*/ 	.word	0x00017d20


	//   ....[148]....
        /*056c*/ 	.word	0x00017e40


	//----- nvinfo : EIATTR_REG_RECONFIG
	.align		4
.L_976:
        /*0570*/ 	.byte	0x01, 0x54
	.zero		2


	//----- nvinfo : EIATTR_SYSCALL_OFFSETS
	.align		4
        /*0574*/ 	.byte	0x04, 0x46
        /*0576*/ 	.short	(.L_978 - .L_977)


	//   ....[0]....
.L_977:
        /*0578*/ 	.word	0x00003760


	//   ....[1]....
        /*057c*/ 	.word	0x00011550


	//   ....[2]....
        /*0580*/ 	.word	0x000116a0


	//   ....[3]....
        /*0584*/ 	.word	0x00011790


	//   ....[4]....
        /*0588*/ 	.word	0x00012250


	//   ....[5]....
        /*058c*/ 	.word	0x00012a90


	//----- nvinfo : EIATTR_MBARRIER_INSTR_OFFSETS
	.align		4
.L_978:
        /*0590*/ 	.byte	0x04, 0x39
        /*0592*/ 	.short	(.L_980 - .L_979)


	//   ....[0]....
.L_979:
        /*0594*/ 	.word	0x00000190
        /*0598*/ 	.word	0x000000ff
        /*059c*/ 	.word	0x00038800
        /*05a0*/ 	.short	0x0100
        /*05a2*/ 	.byte	0x08
	.zero		1


	//   ....[1]....
        /*05a4*/ 	.word	0x000001a0
        /*05a8*/ 	.word	0x000000ff
        /*05ac*/ 	.word	0x00038810
        /*05b0*/ 	.short	0x0100
        /*05b2*/ 	.byte	0x08
	.zero		1


	//   ....[2]....
        /*05b4*/ 	.word	0x000001b0
        /*05b8*/ 	.word	0x000000ff
        /*05bc*/ 	.word	0x00038820
        /*05c0*/ 	.short	0x0100
        /*05c2*/ 	.byte	0x08
	.zero		1


	//   ....[3]....
        /*05c4*/ 	.word	0x00000260
        /*05c8*/ 	.word	0x000000ff
        /*05cc*/ 	.word	0x00038830
        /*05d0*/ 	.short	0x0100
        /*05d2*/ 	.byte	0x06
	.zero		1


	//   ....[4]....
        /*05d4*/ 	.word	0x00000270
        /*05d8*/ 	.word	0x000000ff
        /*05dc*/ 	.word	0x00038840
        /*05e0*/ 	.short	0x0100
        /*05e2*/ 	.byte	0x06
	.zero		1


	//   ....[5]....
        /*05e4*/ 	.word	0x00000280
        /*05e8*/ 	.word	0x000000ff
        /*05ec*/ 	.word	0x00038838
        /*05f0*/ 	.short	0x0100
        /*05f2*/ 	.byte	0x06
	.zero		1


	//   ....[6]....
        /*05f4*/ 	.word	0x00000290
        /*05f8*/ 	.word	0x000000ff
        /*05fc*/ 	.word	0x00038848
        /*0600*/ 	.short	0x0100
        /*0602*/ 	.byte	0x06
	.zero		1


	//   ....[7]....
        /*0604*/ 	.word	0x000003c0
        /*0608*/ 	.word	0x000000ff
        /*060c*/ 	.word	0x00038850
        /*0610*/ 	.short	0x0100
        /*0612*/ 	.byte	0x08
	.zero		1


	//   ....[8]....
        /*0614*/ 	.word	0x000003d0
        /*0618*/ 	.word	0x000000ff
        /*061c*/ 	.word	0x00038860
        /*0620*/ 	.short	0x0100
        /*0622*/ 	.byte	0x08
	.zero		1


	//   ....[9]....
        /*0624*/ 	.word	0x000003e0
        /*0628*/ 	.word	0x000000ff
        /*062c*/ 	.word	0x00038858
        /*0630*/ 	.short	0x0100
        /*0632*/ 	.byte	0x08
	.zero		1


	//   ....[10]....
        /*0634*/ 	.word	0x000003f0
        /*0638*/ 	.word	0x000000ff
        /*063c*/ 	.word	0x00038868
        /*0640*/ 	.short	0x0100
        /*0642*/ 	.byte	0x08
	.zero		1


	//   ....[11]....
        /*0644*/ 	.word	0x000004e0
        /*0648*/ 	.word	0x000000ff
        /*064c*/ 	.word	0x00038870
        /*0650*/ 	.short	0x0100
        /*0652*/ 	.byte	0x06
	.zero		1


	//   ....[12]....
        /*0654*/ 	.word	0x000004f0
        /*0658*/ 	.word	0x000000ff
        /*065c*/ 	.word	0x00038880
        /*0660*/ 	.short	0x0100
        /*0662*/ 	.byte	0x06
	.zero		1


	//   ....[13]....
        /*0664*/ 	.word	0x00000500
        /*0668*/ 	.word	0x000000ff
        /*066c*/ 	.word	0x00038878
        /*0670*/ 	.short	0x0100
        /*0672*/ 	.byte	0x06
	.zero		1


	//   ....[14]....
        /*0674*/ 	.word	0x00000510
        /*0678*/ 	.word	0x000000ff
        /*067c*/ 	.word	0x00038888
        /*0680*/ 	.short	0x0100
        /*0682*/ 	.byte	0x06
	.zero		1


	//   ....[15]....
        /*0684*/ 	.word	0x00000640
        /*0688*/ 	.word	0x000000ff
        /*068c*/ 	.word	0x00038890
        /*0690*/ 	.short	0x0100
        /*0692*/ 	.byte	0x08
	.zero		1


	//   ....[16]....
        /*0694*/ 	.word	0x00000650
        /*0698*/ 	.word	0x000000ff
        /*069c*/ 	.word	0x000388a0
        /*06a0*/ 	.short	0x0100
        /*06a2*/ 	.byte	0x08
	.zero		1


	//   ....[17]....
        /*06a4*/ 	.word	0x00000660
        /*06a8*/ 	.word	0x000000ff
        /*06ac*/ 	.word	0x00038898
        /*06b0*/ 	.short	0x0100
        /*06b2*/ 	.byte	0x08
	.zero		1


	//   ....[18]....
        /*06b4*/ 	.word	0x00000670
        /*06b8*/ 	.word	0x000000ff
        /*06bc*/ 	.word	0x000388a8
        /*06c0*/ 	.short	0x0100
        /*06c2*/ 	.byte	0x08
	.zero		1


	//   ....[19]....
        /*06c4*/ 	.word	0x000007b0
        /*06c8*/ 	.word	0x000000ff
        /*06cc*/ 	.word	0x000388b0
        /*06d0*/ 	.short	0x0100
        /*06d2*/ 	.byte	0x08
	.zero		1


	//   ....[20]....
        /*06d4*/ 	.word	0x000007c0
        /*06d8*/ 	.word	0x000000ff
        /*06dc*/ 	.word	0x000388c0
        /*06e0*/ 	.short	0x0100
        /*06e2*/ 	.byte	0x08
	.zero		1


	//   ....[21]....
        /*06e4*/ 	.word	0x000007d0
        /*06e8*/ 	.word	0x000000ff
        /*06ec*/ 	.word	0x000388b8
        /*06f0*/ 	.short	0x0100
        /*06f2*/ 	.byte	0x08
	.zero		1


	//   ....[22]....
        /*06f4*/ 	.word	0x000007e0
        /*06f8*/ 	.word	0x000000ff
        /*06fc*/ 	.word	0x000388c8
        /*0700*/ 	.short	0x0100
        /*0702*/ 	.byte	0x08
	.zero		1


	//   ....[23]....
        /*0704*/ 	.word	0x00001c30
        /*0708*/ 	.word	0x00000000
        /*070c*/ 	.word	0x00000000
        /*0710*/ 	.short	0x0101
        /*0712*/ 	.byte	0x3f
	.zero		1


	//   ....[24]....
        /*0714*/ 	.word	0x00002730
        /*0718*/ 	.word	0x00000000
        /*071c*/ 	.word	0x00000000
        /*0720*/ 	.short	0x0101
        /*0722*/ 	.byte	0x3f
	.zero		1


	//   ....[25]....
        /*0724*/ 	.word	0x000037e0
        /*0728*/ 	.word	0x00000011
        /*072c*/ 	.word	0x00038800
        /*0730*/ 	.short	0x010a
        /*0732*/ 	.byte	0x3f
	.zero		1


	//   ....[26]....
        /*0734*/ 	.word	0x00003840
        /*0738*/ 	.word	0x00000009
        /*073c*/ 	.word	0x00038830
        /*0740*/ 	.short	0x010a
        /*0742*/ 	.byte	0x3f
	.zero		1


	//   ....[27]....
        /*0744*/ 	.word	0x000038b0
        /*0748*/ 	.word	0x00000009
        /*074c*/ 	.word	0x00038830
        /*0750*/ 	.short	0x010a
        /*0752*/ 	.byte	0x3f
	.zero		1


	//   ....[28]....
        /*0754*/ 	.word	0x00003b30
        /*0758*/ 	.word	0x00000011
        /*075c*/ 	.word	0x00038810
        /*0760*/ 	.short	0x010a
        /*0762*/ 	.byte	0x3f
	.zero		1


	//   ....[29]....
        /*0764*/ 	.word	0x00003b70
        /*0768*/ 	.word	0x00000009
        /*076c*/ 	.word	0x00038850
        /*0770*/ 	.short	0x010a
        /*0772*/ 	.byte	0x3f
	.zero		1


	//   ....[30]....
        /*0774*/ 	.word	0x00003c40
        /*0778*/ 	.word	0x00000009
        /*077c*/ 	.word	0x00038850
        /*0780*/ 	.short	0x010a
        /*0782*/ 	.byte	0x3f
	.zero		1


	//   ....[31]....
        /*0784*/ 	.word	0x00006060
        /*0788*/ 	.word	0x00000018
        /*078c*/ 	.word	0x00000000
        /*0790*/ 	.short	0x0101
        /*0792*/ 	.byte	0x3f
	.zero		1


	//   ....[32]....
        /*0794*/ 	.word	0x00006790
        /*0798*/ 	.word	0x0000000a
        /*079c*/ 	.word	0x00000000
        /*07a0*/ 	.short	0x0101
        /*07a2*/ 	.byte	0x3f
	.zero		1


	//   ....[33]....
        /*07a4*/ 	.word	0x000068f0
        /*07a8*/ 	.word	0x00000009
        /*07ac*/ 	.word	0x00038830
        /*07b0*/ 	.short	0x010a
        /*07b2*/ 	.byte	0x3f
	.zero		1


	//   ....[34]....
        /*07b4*/ 	.word	0x00006940
        /*07b8*/ 	.word	0x00000009
        /*07bc*/ 	.word	0x00038830
        /*07c0*/ 	.short	0x010a
        /*07c2*/ 	.byte	0x3f
	.zero		1


	//   ....[35]....
        /*07c4*/ 	.word	0x00006ac0
        /*07c8*/ 	.word	0x00000009
        /*07cc*/ 	.word	0x00038850
        /*07d0*/ 	.short	0x010a
        /*07d2*/ 	.byte	0x3f
	.zero		1


	//   ....[36]....
        /*07d4*/ 	.word	0x00006b10
        /*07d8*/ 	.word	0x00000009
        /*07dc*/ 	.word	0x00038850
        /*07e0*/ 	.short	0x010a
        /*07e2*/ 	.byte	0x3f
	.zero		1


	//   ....[37]....
        /*07e4*/ 	.word	0x00008ec0
        /*07e8*/ 	.word	0x00000098
        /*07ec*/ 	.word	0x00000000
        /*07f0*/ 	.short	0x0101
        /*07f2*/ 	.byte	0x3f
	.zero		1


	//   ....[38]....
        /*07f4*/ 	.word	0x00009e60
        /*07f8*/ 	.word	0x0000000a
        /*07fc*/ 	.word	0x00000000
        /*0800*/ 	.short	0x0101
        /*0802*/ 	.byte	0x3f
	.zero		1


	//   ....[39]....
        /*0804*/ 	.word	0x00009f90
        /*0808*/ 	.word	0x00000009
        /*080c*/ 	.word	0x00038830
        /*0810*/ 	.short	0x010a
        /*0812*/ 	.byte	0x3f
	.zero		1


	//   ....[40]....
        /*0814*/ 	.word	0x00009fe0
        /*0818*/ 	.word	0x00000009
        /*081c*/ 	.word	0x00038830
        /*0820*/ 	.short	0x010a
        /*0822*/ 	.byte	0x3f
	.zero		1


	//   ....[41]....
        /*0824*/ 	.word	0x0000a160
        /*0828*/ 	.word	0x00000009
        /*082c*/ 	.word	0x00038850
        /*0830*/ 	.short	0x010a
        /*0832*/ 	.byte	0x3f
	.zero		1


	//   ....[42]....
        /*0834*/ 	.word	0x0000a1b0
        /*0838*/ 	.word	0x00000009
        /*083c*/ 	.word	0x00038850
        /*0840*/ 	.short	0x010a
        /*0842*/ 	.byte	0x3f
	.zero		1


	//   ....[43]....
        /*0844*/ 	.word	0x0000bed0
        /*0848*/ 	.word	0x00000098
        /*084c*/ 	.word	0x00000000
        /*0850*/ 	.short	0x0101
        /*0852*/ 	.byte	0x3f
	.zero		1


	//   ....[44]....
        /*0854*/ 	.word	0x0000cfe0
        /*0858*/ 	.word	0x0000000a
        /*085c*/ 	.word	0x00000000
        /*0860*/ 	.short	0x0101
        /*0862*/ 	.byte	0x3f
	.zero		1


	//   ....[45]....
        /*0864*/ 	.word	0x0000f4a0
        /*0868*/ 	.word	0x00000000
        /*086c*/ 	.word	0x00000000
        /*0870*/ 	.short	0x0101
        /*0872*/ 	.byte	0x3f
	.zero		1


	//   ....[46]....
        /*0874*/ 	.word	0x00011bb0
        /*0878*/ 	.word	0x0000001b
        /*087c*/ 	.word	0x00038840
        /*0880*/ 	.short	0x010a
        /*0882*/ 	.byte	0x3f
	.zero		1


	//   ....[47]....
        /*0884*/ 	.word	0x00012020
        /*0888*/ 	.word	0x0000001b
        /*088c*/ 	.word	0x00038830
        /*0890*/ 	.short	0x0107
        /*0892*/ 	.byte	0x3f
	.zero		1


	//   ....[48]....
        /*0894*/ 	.word	0x000120e0
        /*0898*/ 	.word	0x0000001b
        /*089c*/ 	.word	0x00038830
        /*08a0*/ 	.short	0x0101
        /*08a2*/ 	.byte	0x3f
	.zero		1


	//   ....[49]....
        /*08a4*/ 	.word	0x000128d0
        /*08a8*/ 	.word	0x00000011
        /*08ac*/ 	.word	0x00038800
        /*08b0*/ 	.short	0x0107
        /*08b2*/ 	.byte	0x3f
	.zero		1


	//   ....[50]....
        /*08b4*/ 	.word	0x00012960
        /*08b8*/ 	.word	0x00000011
        /*08bc*/ 	.word	0x00038800
        /*08c0*/ 	.short	0x0101
        /*08c2*/ 	.byte	0x3f
	.zero		1


	//   ....[51]....
        /*08c4*/ 	.word	0x000132d0
        /*08c8*/ 	.word	0x00000011
        /*08cc*/ 	.word	0x00038810
        /*08d0*/ 	.short	0x0107
        /*08d2*/ 	.byte	0x3f
	.zero		1


	//   ....[52]....
        /*08d4*/ 	.word	0x000133c0
        /*08d8*/ 	.word	0x00000011
        /*08dc*/ 	.word	0x00038810
        /*08e0*/ 	.short	0x0101
        /*08e2*/ 	.byte	0x3f
	.zero		1


	//   ....[53]....
        /*08e4*/ 	.word	0x000133e0
        /*08e8*/ 	.word	0x00000011
        /*08ec*/ 	.word	0x00038820
        /*08f0*/ 	.short	0x010a
        /*08f2*/ 	.byte	0x3f
	.zero		1


	//   ....[54]....
        /*08f4*/ 	.word	0x00013470
        /*08f8*/ 	.word	0x0000001b
        /*08fc*/ 	.word	0x00038860
        /*0900*/ 	.short	0x010a
        /*0902*/ 	.byte	0x3f
	.zero		1


	//   ....[55]....
        /*0904*/ 	.word	0x00013ce0
        /*0908*/ 	.word	0x0000001b
        /*090c*/ 	.word	0x00038850
        /*0910*/ 	.short	0x0107
        /*0912*/ 	.byte	0x3f
	.zero		1


	//   ....[56]....
        /*0914*/ 	.word	0x00013db0
        /*0918*/ 	.word	0x0000001b
        /*091c*/ 	.word	0x00038850
        /*0920*/ 	.short	0x0101
        /*0922*/ 	.byte	0x3f
	.zero		1


	//   ....[57]....
        /*0924*/ 	.word	0x00014100
        /*0928*/ 	.word	0x00000008
        /*092c*/ 	.word	0x00038840
        /*0930*/ 	.short	0x010a
        /*0932*/ 	.byte	0x3f
	.zero		1


	//   ....[58]....
        /*0934*/ 	.word	0x00014440
        /*0938*/ 	.word	0x00000008
        /*093c*/ 	.word	0x00038830
        /*0940*/ 	.short	0x0107
        /*0942*/ 	.byte	0x3f
	.zero		1


	//   ....[59]....
        /*0944*/ 	.word	0x00014500
        /*0948*/ 	.word	0x00000008
        /*094c*/ 	.word	0x00038830
        /*0950*/ 	.short	0x0101
        /*0952*/ 	.byte	0x3f
	.zero		1


	//   ....[60]....
        /*0954*/ 	.word	0x00014530
        /*0958*/ 	.word	0x00000008
        /*095c*/ 	.word	0x00038860
        /*0960*/ 	.short	0x010a
        /*0962*/ 	.byte	0x3f
	.zero		1


	//   ....[61]....
        /*0964*/ 	.word	0x00014bb0
        /*0968*/ 	.word	0x00000008
        /*096c*/ 	.word	0x00038850
        /*0970*/ 	.short	0x0107
        /*0972*/ 	.byte	0x3f
	.zero		1


	//   ....[62]....
        /*0974*/ 	.word	0x00014c70
        /*0978*/ 	.word	0x00000008
        /*097c*/ 	.word	0x00038850
        /*0980*/ 	.short	0x0101
        /*0982*/ 	.byte	0x3f
	.zero		1


	//   ....[63]....
        /*0984*/ 	.word	0x00015050
        /*0988*/ 	.word	0x00000005
        /*098c*/ 	.word	0x00038820
        /*0990*/ 	.short	0x010a
        /*0992*/ 	.byte	0x3f
	.zero		1


	//   ....[64]....
        /*0994*/ 	.word	0x000151d0
        /*0998*/ 	.word	0x00000003
        /*099c*/ 	.word	0x00038840
        /*09a0*/ 	.short	0x010a
        /*09a2*/ 	.byte	0x3f
	.zero		1


	//   ....[65]....
        /*09a4*/ 	.word	0x00015270
        /*09a8*/ 	.word	0x00000005
        /*09ac*/ 	.word	0x00038840
        /*09b0*/ 	.short	0x010a
        /*09b2*/ 	.byte	0x3f
	.zero		1


	//   ....[66]....
        /*09b4*/ 	.word	0x000152b0
        /*09b8*/ 	.word	0x00000003
        /*09bc*/ 	.word	0x00038860
        /*09c0*/ 	.short	0x010a
        /*09c2*/ 	.byte	0x3f
	.zero		1


	//   ....[67]....
        /*09c4*/ 	.word	0x000152f0
        /*09c8*/ 	.word	0x00000005
        /*09cc*/ 	.word	0x00038860
        /*09d0*/ 	.short	0x010a
        /*09d2*/ 	.byte	0x3f
	.zero		1


	//   ....[68]....
        /*09d4*/ 	.word	0x00015350
        /*09d8*/ 	.word	0x00000011
        /*09dc*/ 	.word	0x00038800
        /*09e0*/ 	.short	0x010a
        /*09e2*/ 	.byte	0x3f
	.zero		1


	//   ....[69]....
        /*09e4*/ 	.word	0x000153a0
        /*09e8*/ 	.word	0x00000009
        /*09ec*/ 	.word	0x00038830
        /*09f0*/ 	.short	0x010a
        /*09f2*/ 	.byte	0x3f
	.zero		1


	//   ....[70]....
        /*09f4*/ 	.word	0x000153f0
        /*09f8*/ 	.word	0x00000011
        /*09fc*/ 	.word	0x00038810
        /*0a00*/ 	.short	0x010a
        /*0a02*/ 	.byte	0x3f
	.zero		1


	//   ....[71]....
        /*0a04*/ 	.word	0x00015440
        /*0a08*/ 	.word	0x00000009
        /*0a0c*/ 	.word	0x00038850
        /*0a10*/ 	.short	0x010a
        /*0a12*/ 	.byte	0x3f
	.zero		1


	//   ....[72]....
        /*0a14*/ 	.word	0x00015490
        /*0a18*/ 	.word	0x00000009
        /*0a1c*/ 	.word	0x00038830
        /*0a20*/ 	.short	0x010a
        /*0a22*/ 	.byte	0x3f
	.zero		1


	//   ....[73]....
        /*0a24*/ 	.word	0x000154e0
        /*0a28*/ 	.word	0x00000009
        /*0a2c*/ 	.word	0x00038850
        /*0a30*/ 	.short	0x010a
        /*0a32*/ 	.byte	0x3f
	.zero		1


	//   ....[74]....
        /*0a34*/ 	.word	0x00015530
        /*0a38*/ 	.word	0x00000009
        /*0a3c*/ 	.word	0x00038830
        /*0a40*/ 	.short	0x010a
        /*0a42*/ 	.byte	0x3f
	.zero		1


	//   ....[75]....
        /*0a44*/ 	.word	0x00015580
        /*0a48*/ 	.word	0x00000009
        /*0a4c*/ 	.word	0x00038850
        /*0a50*/ 	.short	0x010a
        /*0a52*/ 	.byte	0x3f
	.zero		1


	//   ....[76]....
        /*0a54*/ 	.word	0x00015680
        /*0a58*/ 	.word	0x0000001b
        /*0a5c*/ 	.word	0x00038840
        /*0a60*/ 	.short	0x010a
        /*0a62*/ 	.byte	0x3f
	.zero		1


	//   ....[77]....
        /*0a64*/ 	.word	0x000167a0
        /*0a68*/ 	.word	0x00000011
        /*0a6c*/ 	.word	0x00038820
        /*0a70*/ 	.short	0x010a
        /*0a72*/ 	.byte	0x3f
	.zero		1


	//   ....[78]....
        /*0a74*/ 	.word	0x000167f0
        /*0a78*/ 	.word	0x0000001b
        /*0a7c*/ 	.word	0x00038860
        /*0a80*/ 	.short	0x010a
        /*0a82*/ 	.byte	0x3f
	.zero		1


	//   ....[79]....
        /*0a84*/ 	.word	0x00017060
        /*0a88*/ 	.word	0x00000008
        /*0a8c*/ 	.word	0x00038840
        /*0a90*/ 	.short	0x010a
        /*0a92*/ 	.byte	0x3f
	.zero		1


	//   ....[80]....
        /*0a94*/ 	.word	0x00017520
        /*0a98*/ 	.word	0x00000008
        /*0a9c*/ 	.word	0x00038860
        /*0aa0*/ 	.short	0x010a
        /*0aa2*/ 	.byte	0x3f
	.zero		1


	//   ....[81]....
        /*0aa4*/ 	.word	0x00017d60
        /*0aa8*/ 	.word	0x00000005
        /*0aac*/ 	.word	0x00038820
        /*0ab0*/ 	.short	0x010a
        /*0ab2*/ 	.byte	0x3f
	.zero		1


	//   ....[82]....
        /*0ab4*/ 	.word	0x00017f00
        /*0ab8*/ 	.word	0x00000003
        /*0abc*/ 	.word	0x00038840
        /*0ac0*/ 	.short	0x010a
        /*0ac2*/ 	.byte	0x3f
	.zero		1


	//   ....[83]....
        /*0ac4*/ 	.word	0x00017f50
        /*0ac8*/ 	.word	0x00000005
        /*0acc*/ 	.word	0x00038840
        /*0ad0*/ 	.short	0x010a
        /*0ad2*/ 	.byte	0x3f
	.zero		1


	//   ....[84]....
        /*0ad4*/ 	.word	0x00017fa0
        /*0ad8*/ 	.word	0x00000003
        /*0adc*/ 	.word	0x00038860
        /*0ae0*/ 	.short	0x010a
        /*0ae2*/ 	.byte	0x3f
	.zero		1


	//----- nvinfo : EIATTR_NUM_MBARRIERS
	.align		4
.L_980:
        /*0ae4*/ 	.byte	0x03, 0x38
        /*0ae6*/ 	.short	0x0017


	//----- nvinfo : EIATTR_EXIT_INSTR_OFFSETS
	.align		4
        /*0ae8*/ 	.byte	0x04, 0x1c
        /*0aea*/ 	.short	(.L_982 - .L_981)


	//   ....[0]....
.L_981:
        /*0aec*/ 	.word	0x00000960


	//   ....[1]....
        /*0af0*/ 	.word	0x00010580


	//   ....[2]....
        /*0af4*/ 	.word	0x00015340


	//----- nvinfo : EIATTR_MAX_THREADS
	.align		4
.L_982:
        /*0af8*/ 	.byte	0x04, 0x05
        /*0afa*/ 	.short	(.L_984 - .L_983)
.L_983:
        /*0afc*/ 	.word	0x00000180
        /*0b00*/ 	.word	0x00000001
        /*0b04*/ 	.word	0x00000001


	//----- nvinfo : EIATTR_CRS_STACK_SIZE
	.align		4
.L_984:
        /*0b08*/ 	.byte	0x04, 0x1e
        /*0b0a*/ 	.short	(.L_986 - .L_985)
.L_985:
        /*0b0c*/ 	.word	0x00000000


	//----- nvinfo : EIATTR_CBANK_PARAM_SIZE
	.align		4
.L_986:
        /*0b10*/ 	.byte	0x03, 0x19
        /*0b12*/ 	.short	0x0bf0


	//----- nvinfo : EIATTR_PARAM_CBANK
	.align		4
        /*0b14*/ 	.byte	0x04, 0x0a
        /*0b16*/ 	.short	(.L_988 - .L_987)
	.align		4
.L_987:
        /*0b18*/ 	.word	index@(.nv.constant0._ZN7cutlass13device_kernelIN5flash11enable_sm90INS1_16FlashAttnFwdSm90INS1_25CollectiveMainloopFwdSm90ILi2EN4cute5tupleIJNS5_1CILi1EEES8_S8_EEENS6_IJNS7_ILi64EEESA_SA_EEELi512ENS_6half_tEfNS_4arch4Sm90ELb1ELb0ELb1ELb0ELb1ELb0ELb1ELb0ELb0ELb1ELb0ELb0EEENS1_21CollectiveEpilogueFwdINS6_IJSA_NS7_ILi512EEESA_EEES9_SC_SE_Li256ELb0ELb1ELb0ELb0EEENS1_30DynamicPersistentTileSchedulerILi256ELi128ELb0ELb1ELb1EEEEEEEEEvNT_6ParamsE)
        /*0b1c*/ 	.short	0x0210
        /*0b1e*/ 	.short	0x0bf0


	//----- nvinfo : EIATTR_SW_WAR
	.align		4
.L_988:
        /*0b20*/ 	.byte	0x04, 0x36
        /*0b22*/ 	.short	(.L_990 - .L_989)
.L_989:
        /*0b24*/ 	.word	0x00000008
.L_990:


//--------------------- .nv.info._ZN7cutlass13device_kernelIN5flash11enable_sm90INS1_16FlashAttnFwdSm90INS1_25CollectiveMainloopFwdSm90ILi2EN4cute5tupleIJNS5_1CILi1EEES8_S8_EEENS6_IJNS7_ILi64EEESA_SA_EEELi512ENS_6half_tEfNS_4arch4Sm90ELb1ELb0ELb1ELb1ELb1ELb0ELb0ELb0ELb0ELb1ELb0ELb0EEENS1_21CollectiveEpilogueFwdINS6_IJSA_NS7_ILi512EEESA_EEES9_SC_SE_Li256ELb1ELb1ELb0ELb0EEENS1_36VarlenDynamicPersistentTileSchedulerILi64ELi64ELi256ELi128ELb0ELb1ELb1ELb1ELb1ELb1EEEEEEEEEvNT_6ParamsE --------------------------
	.section	.nv.info._ZN7cutlass13device_kernelIN5flash11enable_sm90INS1_16FlashAttnFwdSm90INS1_25CollectiveMainloopFwdSm90ILi2EN4cute5tupleIJNS5_1CILi1EEES8_S8_EEENS6_IJNS7_ILi64EEESA_SA_EEELi512ENS_6half_tEfNS_4arch4Sm90ELb1ELb0ELb1ELb1ELb1ELb0ELb0ELb0ELb0ELb1ELb0ELb0EEENS1_21CollectiveEpilogueFwdINS6_IJSA_NS7_ILi512EEESA_EEES9_SC_SE_Li256ELb1ELb1ELb0ELb0EEENS1_36VarlenDynamicPersistentTileSchedulerILi64ELi64ELi256ELi128ELb0ELb1ELb1ELb1ELb1ELb1EEEEEEEEEvNT_6ParamsE,"",@"SHT_CUDA_INFO"
	.sectionflags	@""
	.align	4


	//----- nvinfo : EIATTR_CUDA_API_VERSION
	.align		4
        /*0000*/ 	.byte	0x04, 0x37
        /*0002*/ 	.short	(.L_992 - .L_991)
.L_991:
        /*0004*/ 	.word	0x00000082


	//----- nvinfo : EIATTR_KPARAM_INFO
	.align		4
.L_992:
        /*0008*/ 	.byte	0x04, 0x17
        /*000a*/ 	.short	(.L_994 - .L_993)
.L_993:
        /*000c*/ 	.word	0x00000000
        /*0010*/ 	.short	0x0000
        /*0012*/ 	.short	0x0070
        /*0014*/ 	.byte	0x00, 0xf0, 0x01, 0x2a


	//----- nvinfo : EIATTR_SPARSE_MMA_MASK
	.align		4
.L_994:
        /*0018*/ 	.byte	0x03, 0x50
        /*001a*/ 	.short	0x0000


	//----- nvinfo : EIATTR_MAXREG_COUNT
	.align		4
        /*001c*/ 	.byte	0x03, 0x1b
        /*001e*/ 	.short	0x00a8


	//----- nvinfo : EIATTR_NUM_BARRIERS
	.align		4
        /*0020*/ 	.byte	0x02, 0x4c
        /*0022*/ 	.byte	0x10
	.zero		1


	//----- nvinfo : EIATTR_EXTERNS
	.align		4
        /*0024*/ 	.byte	0x04, 0x0f
        /*0026*/ 	.short	(.L_996 - .L_995)


	//   ....[0]....
	.align		4
.L_995:
        /*0028*/ 	.word	index@(__assertfail)


	//----- nvinfo : EIATTR_ANNOTATIONS
	.align		4
.L_996:
        /*002c*/ 	.byte	0x04, 0x55
        /*002e*/ 	.short	(.L_998 - .L_997)


	//   ....[0]....
.L_997:
        /* <DEDUP_REMOVED lines=18> */


	//----- nvinfo : EIATTR_MERCURY_ISA_VERSION
	.align		4
.L_998:
        /*0138*/ 	.byte	0x03, 0x5f
        /*013a*/ 	.short	0x0101


	//----- nvinfo : EIATTR_UNUSED_LOAD_BYTE_OFFSET
	.align		4
        /*013c*/ 	.byte	0x04, 0x44
        /*013e*/ 	.short	(.L_1000 - .L_999)


	//   ....[0]....
.L_999:
        /*0140*/ 	.word	0x00000940
        /*0144*/ 	.word	0x0000fff0


	//   ....[1]....
        /*0148*/ 	.word	0x00009f20
        /*014c*/ 	.word	0x0000fff0


	//----- nvinfo : EIATTR_INT_WARP_WIDE_INSTR_OFFSETS
	.align		4
.L_1000:
        /*0150*/ 	.byte	0x04, 0x31
        /*0152*/ 	.short	(.L_1002 - .L_1001)


	//   ....[0]....
.L_1001:
        /*0154*/ 	.word	0x000000c0


	//   ....[1]....
        /*0158*/ 	.word	0x000000d0


	//   ....[2]....
        /*015c*/ 	.word	0x00000170


	//   ....[3]....
        /*0160*/ 	.word	0x0000e1d0


	//   ....[4]....
        /*0164*/ 	.word	0x0000e260


	//   ....[5]....
        /*0168*/ 	.word	0x000116d0


	//   ....[6]....
        /*016c*/ 	.word	0x00011760


	//----- nvinfo : EIATTR_COOP_GROUP_MASK_REGIDS
	.align		4
.L_1002:
        /*0170*/ 	.byte	0x04, 0x29
        /*0172*/ 	.short	(.L_1004 - .L_1003)


	//   ....[0]....
.L_1003:
        /*0174*/ 	.word	0xffffffff


	//   ....[1]....
        /*0178*/ 	.word	0xffffffff


	//   ....[2]....
        /*017c*/ 	.word	0xffffffff


	//   ....[3]....
        /*0180*/ 	.word	0xffffffff


	//   ....[4]....
        /*0184*/ 	.word	0xffffffff


	//   ....[5]....
        /*0188*/ 	.word	0xffffffff


	//   ....[6]....
        /*018c*/ 	.word	0xffffffff


	//   ....[7]....
        /*0190*/ 	.word	0xffffffff


	//   ....[8]....
        /*0194*/ 	.word	0xffffffff


	//   ....[9]....
        /*0198*/ 	.word	0xffffffff


	//   ....[10]....
        /*019c*/ 	.word	0xffffffff


	//   ....[11]....
        /*01a0*/ 	.word	0xffffffff


	//   ....[12]....
        /*01a4*/ 	.word	0xffffffff


	//   ....[13]....
        /*01a8*/ 	.word	0xffffffff


	//   ....[14]....
        /*01ac*/ 	.word	0xffffffff


	//   ....[15]....
        /*01b0*/ 	.word	0xffffffff


	//   ....[16]....
        /*01b4*/ 	.word	0xffffffff


	//   ....[17]....
        /*01b8*/ 	.word	0xffffffff


	//   ....[18]....
        /*01bc*/ 	.word	0xffffffff


	//   ....[19]....
        /*01c0*/ 	.word	0xffffffff


	//   ....[20]....
        /*01c4*/ 	.word	0xffffffff


	//   ....[21]....
        /*01c8*/ 	.word	0xffffffff


	//   ....[22]....
        /*01cc*/ 	.word	0xffffffff


	//   ....[23]....
        /*01d0*/ 	.word	0xffffffff


	//   ....[24]....
        /*01d4*/ 	.word	0xffffffff


	//   ....[25]....
        /*01d8*/ 	.word	0xffffffff


	//   ....[26]....
        /*01dc*/ 	.word	0xffffffff


	//   ....[27]....
        /*01e0*/ 	.word	0xffffffff


	//   ....[28]....
        /*01e4*/ 	.word	0xffffffff


	//   ....[29]....
        /*01e8*/ 	.word	0xffffffff


	//   ....[30]....
        /*01ec*/ 	.word	0xffffffff


	//   ....[31]....
        /*01f0*/ 	.word	0xffffffff


	//   ....[32]....
        /*01f4*/ 	.word	0xffffffff


	//   ....[33]....
        /*01f8*/ 	.word	0xffffffff


	//   ....[34]....
        /*01fc*/ 	.word	0xffffffff


	//   ....[35]....
        /*0200*/ 	.word	0xffffffff


	//   ....[36]....
        /*0204*/ 	.word	0xffffffff


	//   ....[37]....
        /*0208*/ 	.word	0xffffffff


	//   ....[38]....
        /*020c*/ 	.word	0xffffffff


	//   ....[39]....
        /*0210*/ 	.word	0xffffffff


	//   ....[40]....
        /*0214*/ 	.word	0xffffffff


	//   ....[41]....
        /*0218*/ 	.word	0xffffffff


	//   ....[42]....
        /*021c*/ 	.word	0xffffffff


	//   ....[43]....
        /*0220*/ 	.word	0xffffffff


	//   ....[44]....
        /*0224*/ 	.word	0xffffffff


	//   ....[45]....
        /*0228*/ 	.word	0xffffffff


	//   ....[46]....
        /*022c*/ 	.word	0xffffffff


	//   ....[47]....
        /*0230*/ 	.word	0xffffffff


	//   ....[48]....
        /*0234*/ 	.word	0xffffffff


	//   ....[49]....
        /*0238*/ 	.word	0xffffffff


	//   ....[50]....
        /*023c*/ 	.word	0xffffffff


	//   ....[51]....
        /*0240*/ 	.word	0xffffffff


	//   ....[52]....
        /*0244*/ 	.word	0xffffffff


	//   ....[53]....
        /*0248*/ 	.word	0xffffffff


	//   ....[54]....
        /*024c*/ 	.word	0xffffffff


	//   ....[55]....
        /*0250*/ 	.word	0xffffffff


	//   ....[56]....
        /*0254*/ 	.word	0xffffffff


	//   ....[57]....
        /*0258*/ 	.word	0xffffffff


	//   ....[58]....
        /*025c*/ 	.word	0xffffffff


	//   ....[59]....
        /*0260*/ 	.word	0xffffffff


	//   ....[60]....
        /*0264*/ 	.word	0xffffffff


	//   ....[61]....
        /*0268*/ 	.word	0xffffffff


	//   ....[62]....
        /*026c*/ 	.word	0xffffffff


	//   ....[63]....
        /*0270*/ 	.word	0xffffffff


	//   ....[64]....
        /*0274*/ 	.word	0xffffffff


	//   ....[65]....
        /*0278*/ 	.word	0xffffffff


	//   ....[66]....
        /*027c*/ 	.word	0xffffffff


	//   ....[67]....
        /*0280*/ 	.word	0xffffffff


	//   ....[68]....
        /*0284*/ 	.word	0xffffffff


	//   ....[69]....
        /*0288*/ 	.word	0xffffffff


	//   ....[70]....
        /*028c*/ 	.word	0xffffffff


	//   ....[71]....
        /*0290*/ 	.word	0xffffffff


	//   ....[72]....
        /*0294*/ 	.word	0xffffffff


	//   ....[73]....
        /*0298*/ 	.word	0xffffffff


	//   ....[74]....
        /*029c*/ 	.word	0xffffffff


	//   ....[75]....
        /*02a0*/ 	.word	0xffffffff


	//   ....[76]....
        /*02a4*/ 	.word	0xffffffff


	//   ....[77]....
        /*02a8*/ 	.word	0xffffffff


	//   ....[78]....
        /*02ac*/ 	.word	0xffffffff


	//   ....[79]....
        /*02b0*/ 	.word	0xffffffff


	//   ....[80]....
        /*02b4*/ 	.word	0xffffffff


	//   ....[81]....
        /*02b8*/ 	.word	0xffffffff


	//   ....[82]....
        /*02bc*/ 	.word	0xffffffff


	//   ....[83]....
        /*02c0*/ 	.word	0xffffffff


	//   ....[84]....
        /*02c4*/ 	.word	0xffffffff


	//   ....[85]....
        /*02c8*/ 	.word	0xffffffff


	//   ....[86]....
        /*02cc*/ 	.word	0xffffffff


	//   ....[87]....
        /*02d0*/ 	.word	0xffffffff


	//   ....[88]....
        /*02d4*/ 	.word	0xffffffff


	//   ....[89]....
        /*02d8*/ 	.word	0xffffffff


	//   ....[90]....
        /*02dc*/ 	.word	0xffffffff


	//   ....[91]....
        /*02e0*/ 	.word	0xffffffff


	//   ....[92]....
        /*02e4*/ 	.word	0xffffffff


	//   ....[93]....
        /*02e8*/ 	.word	0xffffffff


	//   ....[94]....
        /*02ec*/ 	.word	0xffffffff


	//   ....[95]....
        /*02f0*/ 	.word	0xffffffff


	//   ....[96]....
        /*02f4*/ 	.word	0xffffffff


	//   ....[97]....
        /*02f8*/ 	.word	0xffffffff


	//   ....[98]....
        /*02fc*/ 	.word	0xffffffff


	//   ....[99]....
        /*0300*/ 	.word	0xffffffff


	//   ....[100]....
        /*0304*/ 	.word	0xffffffff


	//   ....[101]....
        /*0308*/ 	.word	0xffffffff


	//   ....[102]....
        /*030c*/ 	.word	0xffffffff


	//   ....[103]....
        /*0310*/ 	.word	0xffffffff


	//   ....[104]....
        /*0314*/ 	.word	0xffffffff


	//   ....[105]....
        /*0318*/ 	.word	0xffffffff


	//   ....[106]....
        /*031c*/ 	.word	0xffffffff


	//   ....[107]....
        /*0320*/ 	.word	0xffffffff


	//   ....[108]....
        /*0324*/ 	.word	0xffffffff


	//   ....[109]....
        /*0328*/ 	.word	0xffffffff


	//   ....[110]....
        /*032c*/ 	.word	0xffffffff


	//   ....[111]....
        /*0330*/ 	.word	0xffffffff


	//   ....[112]....
        /*0334*/ 	.word	0xffffffff


	//   ....[113]....
        /*0338*/ 	.word	0xffffffff


	//   ....[114]....
        /*033c*/ 	.word	0xffffffff


	//   ....[115]....
        /*0340*/ 	.word	0xffffffff


	//   ....[116]....
        /*0344*/ 	.word	0xffffffff


	//   ....[117]....
        /*0348*/ 	.word	0xffffffff


	//   ....[118]....
        /*034c*/ 	.word	0x0500000f


	//   ....[119]....
        /*0350*/ 	.word	0x0500000f


	//   ....[120]....
        /*0354*/ 	.word	0x0500000f


	//   ....[121]....
        /*0358*/ 	.word	0x0500000f


	//   ....[122]....
        /*035c*/ 	.word	0x0500000f


	//   ....[123]....
        /*0360*/ 	.word	0x0500000f


	//   ....[124]....
        /*0364*/ 	.word	0x0500000f


	//   ....[125]....
        /*0368*/ 	.word	0x0500000f


	//   ....[126]....
        /*036c*/ 	.word	0x0500000f


	//   ....[127]....
        /*0370*/ 	.word	0x0500000f


	//   ....[128]....
        /*0374*/ 	.word	0x0500000f


	//   ....[129]....
        /*0378*/ 	.word	0x0500000f


	//   ....[130]....
        /*037c*/ 	.word	0x0500000f


	//   ....[131]....
        /*0380*/ 	.word	0x0500000f


	//   ....[132]....
        /*0384*/ 	.word	0x0500000f


	//   ....[133]....
        /*0388*/ 	.word	0x0500000f


	//   ....[134]....
        /*038c*/ 	.word	0x0500000f


	//   ....[135]....
        /*0390*/ 	.word	0x0500000f


	//   ....[136]....
        /*0394*/ 	.word	0x0500000f


	//   ....[137]....
        /*0398*/ 	.word	0x0500000f


	//   ....[138]....
        /*039c*/ 	.word	0x0500000f


	//   ....[139]....
        /*03a0*/ 	.word	0x0500000f


	//   ....[140]....
        /*03a4*/ 	.word	0x0500000f


	//   ....[141]....
        /*03a8*/ 	.word	0x0500000f


	//   ....[142]....
        /*03ac*/ 	.word	0x0500000f


	//   ....[143]....
        /*03b0*/ 	.word	0x0500000f


	//   ....[144]....
        /*03b4*/ 	.word	0x0500000f


	//   ....[145]....
        /*03b8*/ 	.word	0x0500000f


	//   ....[146]....
        /*03bc*/ 	.word	0x0500000f


	//   ....[147]....
        /*03c0*/ 	.word	0x0500000f


	//   ....[148]....
        /*03c4*/ 	.word	0x0500000f


	//   ....[149]....
        /*03c8*/ 	.word	0x0500000f


	//   ....[150]....
        /*03cc*/ 	.word	0x0500000f


	//   ....[151]....
        /*03d0*/ 	.word	0x0500000f


	//   ....[152]....
        /*03d4*/ 	.word	0x0500000f


	//   ....[153]....
        /*03d8*/ 	.word	0x0500000f


	//   ....[154]....
        /*03dc*/ 	.word	0x0500000f


	//   ....[155]....
        /*03e0*/ 	.word	0x0500000f


	//   ....[156]....
        /*03e4*/ 	.word	0x0500000f


	//   ....[157]....
        /*03e8*/ 	.word	0x0500000f


	//   ....[158]....
        /*03ec*/ 	.word	0x0500000f


	//   ....[159]....
        /*03f0*/ 	.word	0x0500000f


	//   ....[160]....
        /*03f4*/ 	.word	0x0500000f


	//   ....[161]....
        /*03f8*/ 	.word	0x0500000f


	//   ....[162]....
        /*03fc*/ 	.word	0x0500000f


	//   ....[163]....
        /*0400*/ 	.word	0x0500000f


	//   ....[164]....
        /*0404*/ 	.word	0x0500000f


	//   ....[165]....
        /*0408*/ 	.word	0x0500000f


	//   ....[166]....
        /*040c*/ 	.word	0x0500000f


	//   ....[167]....
        /*0410*/ 	.word	0x0500000f


	//   ....[168]....
        /*0414*/ 	.word	0x0500000f


	//   ....[169]....
        /*0418*/ 	.word	0x0500000f


	//   ....[170]....
        /*041c*/ 	.word	0x0500000f


	//   ....[171]....
        /*0420*/ 	.word	0x0500000f


	//   ....[172]....
        /*0424*/ 	.word	0x0500000f


	//   ....[173]....
        /*0428*/ 	.word	0x0500000f


	//   ....[174]....
        /*042c*/ 	.word	0x0500000f


	//   ....[175]....
        /*0430*/ 	.word	0x0500000f


	//   ....[176]....
        /*0434*/ 	.word	0x0500000f


	//----- nvinfo : EIATTR_COOP_GROUP_INSTR_OFFSETS
	.align		4
.L_1004:
        /*0438*/ 	.byte	0x04, 0x28
        /*043a*/ 	.short	(.L_1006 - .L_1005)


	//   ....[0]....
.L_1005:
        /*043c*/ 	.word	0x00000070


	//   ....[1]....
        /*0440*/ 	.word	0x000000b0


	//   ....[2]....
        /*0444*/ 	.word	0x00000290


	//   ....[3]....
        /*0448*/ 	.word	0x000003f0


	//   ....[4]....
        /*044c*/ 	.word	0x00000510


	//   ....[5]....
        /*0450*/ 	.word	0x00000670


	//   ....[6]....
        /*0454*/ 	.word	0x000019e0


	//   ....[7]....
        /*0458*/ 	.word	0x00003780


	//   ....[8]....
        /*045c*/ 	.word	0x00003ef0


	//   ....[9]....
        /*0460*/ 	.word	0x00003f60


	//   ....[10]....
        /*0464*/ 	.word	0x00004520


	//   ....[11]....
        /*0468*/ 	.word	0x000045f0


	//   ....[12]....
        /*046c*/ 	.word	0x00004a40


	//   ....[13]....
        /*0470*/ 	.word	0x00004ac0


	//   ....[14]....
        /*0474*/ 	.word	0x00005310


	//   ....[15]....
        /*0478*/ 	.word	0x00005920


	//   ....[16]....
        /*047c*/ 	.word	0x00005ec0


	//   ....[17]....
        /*0480*/ 	.word	0x00005ed0


	//   ....[18]....
        /*0484*/ 	.word	0x00005f60


	//   ....[19]....
        /*0488*/ 	.word	0x00006330


	//   ....[20]....
        /*048c*/ 	.word	0x000064b0


	//   ....[21]....
        /*0490*/ 	.word	0x00007630


	//   ....[22]....
        /*0494*/ 	.word	0x00007e30


	//   ....[23]....
        /*0498*/ 	.word	0x00007ed0


	//   ....[24]....
        /*049c*/ 	.word	0x000081e0


	//   ....[25]....
        /*04a0*/ 	.word	0x000083b0


	//   ....[26]....
        /*04a4*/ 	.word	0x00009350


	//   ....[27]....
        /*04a8*/ 	.word	0x00009420


	//   ....[28]....
        /*04ac*/ 	.word	0x00009460


	//   ....[29]....
        /*04b0*/ 	.word	0x00009500


	//   ....[30]....
        /*04b4*/ 	.word	0x00009530


	//   ....[31]....
        /*04b8*/ 	.word	0x0000ae40


	//   ....[32]....
        /*04bc*/ 	.word	0x0000b470


	//   ....[33]....
        /*04c0*/ 	.word	0x0000b4a0


	//   ....[34]....
        /*04c4*/ 	.word	0x0000b4c0


	//   ....[35]....
        /*04c8*/ 	.word	0x0000b4e0


	//   ....[36]....
        /*04cc*/ 	.word	0x0000bb60


	//   ....[37]....
        /*04d0*/ 	.word	0x0000bb80


	//   ....[38]....
        /*04d4*/ 	.word	0x0000bdb0


	//   ....[39]....
        /*04d8*/ 	.word	0x0000bdd0


	//   ....[40]....
        /*04dc*/ 	.word	0x0000c9a0


	//   ....[41]....
        /*04e0*/ 	.word	0x0000c9c0


	//   ....[42]....
        /*04e4*/ 	.word	0x0000cbf0


	//   ....[43]....
        /*04e8*/ 	.word	0x0000cc10


	//   ....[44]....
        /*04ec*/ 	.word	0x0000ced0


	//   ....[45]....
        /*04f0*/ 	.word	0x0000d080


	//   ....[46]....
        /*04f4*/ 	.word	0x0000d0b0


	//   ....[47]....
        /*04f8*/ 	.word	0x0000d0e0


	//   ....[48]....
        /*04fc*/ 	.word	0x0000d110


	//   ....[49]....
        /*0500*/ 	.word	0x0000d140


	//   ....[50]....
        /*0504*/ 	.word	0x0000d170


	//   ....[51]....
        /*0508*/ 	.word	0x0000d2c0


	//   ....[52]....
        /*050c*/ 	.word	0x0000d2f0


	//   ....[53]....
        /*0510*/ 	.word	0x0000d320


	//   ....[54]....
        /*0514*/ 	.word	0x0000d350


	//   ....[55]....
        /*0518*/ 	.word	0x0000d380


	//   ....[56]....
        /*051c*/ 	.word	0x0000d3b0


	//   ....[57]....
        /*0520*/ 	.word	0x0000d440


	//   ....[58]....
        /*0524*/ 	.word	0x0000d4a0


	//   ....[59]....
        /*0528*/ 	.word	0x0000d530


	//   ....[60]....
        /*052c*/ 	.word	0x0000ef60


	//   ....[61]....
        /*0530*/ 	.word	0x0000ef80


	//   ....[62]....
        /*0534*/ 	.word	0x0000f010


	//   ....[63]....
        /*0538*/ 	.word	0x0000f030


	//   ....[64]....
        /*053c*/ 	.word	0x0000f0b0


	//   ....[65]....
        /*0540*/ 	.word	0x0000f0d0


	//   ....[66]....
        /*0544*/ 	.word	0x0000f0e0


	//   ....[67]....
        /*0548*/ 	.word	0x0000f0f0


	//   ....[68]....
        /*054c*/ 	.word	0x0000f870


	//   ....[69]....
        /*0550*/ 	.word	0x0000f8a0


	//   ....[70]....
        /*0554*/ 	.word	0x0000f940


	//   ....[71]....
        /*0558*/ 	.word	0x0000f960


	//   ....[72]....
        /*055c*/ 	.word	0x0000f9e0


	//   ....[73]....
        /*0560*/ 	.word	0x0000fa00


	//   ....[74]....
        /*0564*/ 	.word	0x0000fa10


	//   ....[75]....
        /*0568*/ 	.word	0x0000fa20


	//   ....[76]....
        /*056c*/ 	.word	0x0000fec0


	//   ....[77]....
        /*0570*/ 	.word	0x0000ff80


	//   ....[78]....
        /*0574*/ 	.word	0x000100d0


	//   ....[79]....
        /*0578*/ 	.word	0x00010110


	//   ....[80]....
        /*057c*/ 	.word	0x00010120


	//   ....[81]....
        /*0580*/ 	.word	0x00010130


	//   ....[82]....
        /*0584*/ 	.word	0x00010280


	//   ....[83]....
        /*0588*/ 	.word	0x000103d0


	//   ....[84]....
        /*058c*/ 	.word	0x00010be0


	//   ....[85]....
        /*0590*/ 	.word	0x00010c00


	//   ....[86]....
        /*0594*/ 	.word	0x00010c50


	//   ....[87]....
        /*0598*/ 	.word	0x00010c60


	//   ....[88]....
        /*059c*/ 	.word	0x00010ca0


	//   ....[89]....
        /*05a0*/ 	.word	0x00010cb0


	//   ....[90]....
        /*05a4*/ 	.word	0x00010cc0


	//   ....[91]....
        /*05a8*/ 	.word	0x00010d00


	//   ....[92]....
        /*05ac*/ 	.word	0x00011020


	//   ....[93]....
        /*05b0*/ 	.word	0x00011060


	//   ....[94]....
        /*05b4*/ 	.word	0x00011080


	//   ....[95]....
        /*05b8*/ 	.word	0x000110a0


	//   ....[96]....
        /*05bc*/ 	.word	0x000110d0


	//   ....[97]....
        /*05c0*/ 	.word	0x000110f0


	//   ....[98]....
        /*05c4*/ 	.word	0x000111f0


	//   ....[99]....
        /*05c8*/ 	.word	0x00011340


	//   ....[100]....
        /*05cc*/ 	.word	0x00011940


	//   ....[101]....
        /*05d0*/ 	.word	0x00011990


	//   ....[102]....
        /*05d4*/ 	.word	0x000119c0


	//   ....[103]....
        /*05d8*/ 	.word	0x000119f0


	//   ....[104]....
        /*05dc*/ 	.word	0x00011a00


	//   ....[105]....
        /*05e0*/ 	.word	0x00011a30


	//   ....[106]....
        /*05e4*/ 	.word	0x00011a60


	//   ....[107]....
        /*05e8*/ 	.word	0x00011a90


	//   ....[108]....
        /*05ec*/ 	.word	0x00011c10


	//   ....[109]....
        /*05f0*/ 	.word	0x00011c40


	//   ....[110]....
        /*05f4*/ 	.word	0x00011c70


	//   ....[111]....
        /*05f8*/ 	.word	0x00011ca0


	//   ....[112]....
        /*05fc*/ 	.word	0x00011cd0


	//   ....[113]....
        /*0600*/ 	.word	0x00011d00


	//   ....[114]....
        /*0604*/ 	.word	0x00011dc0


	//   ....[115]....
        /*0608*/ 	.word	0x00011de0


	//   ....[116]....
        /*060c*/ 	.word	0x00011e50


	//   ....[117]....
        /*0610*/ 	.word	0x000124f0


	//   ....[118]....
        /*0614*/ 	.word	0x00012b40


	//   ....[119]....
        /*0618*/ 	.word	0x00012c30


	//   ....[120]....
        /*061c*/ 	.word	0x00012cd0


	//   ....[121]....
        /*0620*/ 	.word	0x00012d30


	//   ....[122]....
        /*0624*/ 	.word	0x00012e20


	//   ....[123]....
        /*0628*/ 	.word	0x00012e90


	//   ....[124]....
        /*062c*/ 	.word	0x00012f80


	//   ....[125]....
        /*0630*/ 	.word	0x00012ff0


	//   ....[126]....
        /*0634*/ 	.word	0x00013090


	//   ....[127]....
        /*0638*/ 	.word	0x00013180


	//   ....[128]....
        /*063c*/ 	.word	0x000131f0


	//   ....[129]....
        /*0640*/ 	.word	0x00013250


	//   ....[130]....
        /*0644*/ 	.word	0x00013340


	//   ....[131]....
        /*0648*/ 	.word	0x000133a0


	//   ....[132]....
        /*064c*/ 	.word	0x000134a0


	//   ....[133]....
        /*0650*/ 	.word	0x00013500


	//   ....[134]....
        /*0654*/ 	.word	0x000135a0


	//   ....[135]....
        /*0658*/ 	.word	0x00013720


	//   ....[136]....
        /*065c*/ 	.word	0x00013810


	//   ....[137]....
        /*0660*/ 	.word	0x00013aa0


	//   ....[138]....
        /*0664*/ 	.word	0x00013af0


	//   ....[139]....
        /*0668*/ 	.word	0x00013cc0


	//   ....[140]....
        /*066c*/ 	.word	0x00013d10


	//   ....[141]....
        /*0670*/ 	.word	0x00013ee0


	//   ....[142]....
        /*0674*/ 	.word	0x00013f30


	//   ....[143]....
        /*0678*/ 	.word	0x00014020


	//   ....[144]....
        /*067c*/ 	.word	0x000140c0


	//   ....[145]....
        /*0680*/ 	.word	0x00014120


	//   ....[146]....
        /*0684*/ 	.word	0x000141d0


	//   ....[147]....
        /*0688*/ 	.word	0x00014230


	//   ....[148]....
        /*068c*/ 	.word	0x000142e0


	//   ....[149]....
        /*0690*/ 	.word	0x00014340


	//   ....[150]....
        /*0694*/ 	.word	0x000143f0


	//   ....[151]....
        /*0698*/ 	.word	0x000144e0


	//   ....[152]....
        /*069c*/ 	.word	0x000145b0


	//   ....[153]....
        /*06a0*/ 	.word	0x000146d0


	//   ....[154]....
        /*06a4*/ 	.word	0x000147d0


	//   ....[155]....
        /*06a8*/ 	.word	0x00014900


	//   ....[156]....
        /*06ac*/ 	.word	0x000149e0


	//   ....[157]....
        /*06b0*/ 	.word	0x00014ae0


	//   ....[158]....
        /*06b4*/ 	.word	0x00014bc0


	//   ....[159]....
        /*06b8*/ 	.word	0x00014c50


	//   ....[160]....
        /*06bc*/ 	.word	0x00014cf0


	//   ....[161]....
        /*06c0*/ 	.word	0x00014e10


	//   ....[162]....
        /*06c4*/ 	.word	0x00014e80


	//   ....[163]....
        /*06c8*/ 	.word	0x00014ef0


	//   ....[164]....
        /*06cc*/ 	.word	0x00014f60


	//   ....[165]....
        /*06d0*/ 	.word	0x00014fd0


	//   ....[166]....
        /*06d4*/ 	.word	0x00015050


	//   ....[167]....
        /*06d8*/ 	.word	0x000150e0


	//   ....[168]....
        /*06dc*/ 	.word	0x00015170


	//   ....[169]....
        /*06e0*/ 	.word	0x000151e0


	//   ....[170]....
        /*06e4*/ 	.word	0x00015250


	//   ....[171]....
        /*06e8*/ 	.word	0x000152c0


	//   ....[172]....
        /*06ec*/ 	.word	0x00015340


	//   ....[173]....
        /*06f0*/ 	.word	0x000153b0


	//   ....[174]....
        /*06f4*/ 	.word	0x00015450


	//   ....[175]....
        /*06f8*/ 	.word	0x000154e0


	//   ....[176]....
        /*06fc*/ 	.word	0x00015600


	//----- nvinfo : EIATTR_REG_RECONFIG
	.align		4
.L_1006:
        /*0700*/ 	.byte	0x01, 0x54
	.zero		2


	//----- nvinfo : EIATTR_SYSCALL_OFFSETS
	.align		4
        /*0704*/ 	.byte	0x04, 0x46
        /*0706*/ 	.short	(.L_1008 - .L_1007)


	//   ....[0]....
.L_1007:
        /*0708*/ 	.word	0x00003950


	//   ....[1]....
        /*070c*/ 	.word	0x0000e3c0


	//   ....[2]....
        /*0710*/ 	.word	0x0000e510


	//   ....[3]....
        /*0714*/ 	.word	0x0000e600


	//   ....[4]....
        /*0718*/ 	.word	0x0000f510


	//----- nvinfo : EIATTR_MBARRIER_INSTR_OFFSETS
	.align		4
.L_1008:
        /*071c*/ 	.byte	0x04, 0x39
        /*071e*/ 	.short	(.L_1010 - .L_1009)


	//   ....[0]....
.L_1009:
        /*0720*/ 	.word	0x00000180
        /*0724*/ 	.word	0x000000ff
        /*0728*/ 	.word	0x00028c00
        /*072c*/ 	.short	0x0100
        /*072e*/ 	.byte	0x08
	.zero		1


	//   ....[1]....
        /*0730*/ 	.word	0x00000190
        /*0734*/ 	.word	0x000000ff
        /*0738*/ 	.word	0x00028c20
        /*073c*/ 	.short	0x0100
        /*073e*/ 	.byte	0x08
	.zero		1


	//   ....[2]....
        /*0740*/ 	.word	0x00000240
        /*0744*/ 	.word	0x000000ff
        /*0748*/ 	.word	0x00028c30
        /*074c*/ 	.short	0x0100
        /*074e*/ 	.byte	0x06
	.zero		1


	//   ....[3]....
        /*0750*/ 	.word	0x00000250
        /*0754*/ 	.word	0x000000ff
        /*0758*/ 	.word	0x00028c40
        /*075c*/ 	.short	0x0100
        /*075e*/ 	.byte	0x06
	.zero		1


	//   ....[4]....
        /*0760*/ 	.word	0x00000260
        /*0764*/ 	.word	0x000000ff
        /*0768*/ 	.word	0x00028c38
        /*076c*/ 	.short	0x0100
        /*076e*/ 	.byte	0x06
	.zero		1


	//   ....[5]....
        /*0770*/ 	.word	0x00000270
        /*0774*/ 	.word	0x000000ff
        /*0778*/ 	.word	0x00028c48
        /*077c*/ 	.short	0x0100
        /*077e*/ 	.byte	0x06
	.zero		1


	//   ....[6]....
        /*0780*/ 	.word	0x000003a0
        /*0784*/ 	.word	0x000000ff
        /*0788*/ 	.word	0x00028c50
        /*078c*/ 	.short	0x0100
        /*078e*/ 	.byte	0x08
	.zero		1


	//   ....[7]....
        /*0790*/ 	.word	0x000003b0
        /*0794*/ 	.word	0x000000ff
        /*0798*/ 	.word	0x00028c60
        /*079c*/ 	.short	0x0100
        /*079e*/ 	.byte	0x08
	.zero		1


	//   ....[8]....
        /*07a0*/ 	.word	0x000003c0
        /*07a4*/ 	.word	0x000000ff
        /*07a8*/ 	.word	0x00028c58
        /*07ac*/ 	.short	0x0100
        /*07ae*/ 	.byte	0x08
	.zero		1


	//   ....[9]....
        /*07b0*/ 	.word	0x000003d0
        /*07b4*/ 	.word	0x000000ff
        /*07b8*/ 	.word	0x00028c68
        /*07bc*/ 	.short	0x0100
        /*07be*/ 	.byte	0x08
	.zero		1


	//   ....[10]....
        /*07c0*/ 	.word	0x000004c0
        /*07c4*/ 	.word	0x000000ff
        /*07c8*/ 	.word	0x00028c70
        /*07cc*/ 	.short	0x0100
        /*07ce*/ 	.byte	0x06
	.zero		1


	//   ....[11]....
        /*07d0*/ 	.word	0x000004d0
        /*07d4*/ 	.word	0x000000ff
        /*07d8*/ 	.word	0x00028c80
        /*07dc*/ 	.short	0x0100
        /*07de*/ 	.byte	0x06
	.zero		1


	//   ....[12]....
        /*07e0*/ 	.word	0x000004e0
        /*07e4*/ 	.word	0x000000ff
        /*07e8*/ 	.word	0x00028c78
        /*07ec*/ 	.short	0x0100
        /*07ee*/ 	.byte	0x06
	.zero		1


	//   ....[13]....
        /*07f0*/ 	.word	0x000004f0
        /*07f4*/ 	.word	0x000000ff
        /*07f8*/ 	.word	0x00028c88
        /*07fc*/ 	.short	0x0100
        /*07fe*/ 	.byte	0x06
	.zero		1


	//   ....[14]....
        /*0800*/ 	.word	0x00000620
        /*0804*/ 	.word	0x000000ff
        /*0808*/ 	.word	0x00028c90
        /*080c*/ 	.short	0x0100
        /*080e*/ 	.byte	0x08
	.zero		1


	//   ....[15]....
        /*0810*/ 	.word	0x00000630
        /*0814*/ 	.word	0x000000ff
        /*0818*/ 	.word	0x00028ca0
        /*081c*/ 	.short	0x0100
        /*081e*/ 	.byte	0x08
	.zero		1


	//   ....[16]....
        /*0820*/ 	.word	0x00000640
        /*0824*/ 	.word	0x000000ff
        /*0828*/ 	.word	0x00028c98
        /*082c*/ 	.short	0x0100
        /*082e*/ 	.byte	0x08
	.zero		1


	//   ....[17]....
        /*0830*/ 	.word	0x00000650
        /*0834*/ 	.word	0x000000ff
        /*0838*/ 	.word	0x00028ca8
        /*083c*/ 	.short	0x0100
        /*083e*/ 	.byte	0x08
	.zero		1


	//   ....[18]....
        /*0840*/ 	.word	0x00000790
        /*0844*/ 	.word	0x000000ff
        /*0848*/ 	.word	0x00028cb0
        /*084c*/ 	.short	0x0100
        /*084e*/ 	.byte	0x08
	.zero		1


	//   ....[19]....
        /*0850*/ 	.word	0x000007a0
        /*0854*/ 	.word	0x000000ff
        /*0858*/ 	.word	0x00028cc0
        /*085c*/ 	.short	0x0100
        /*085e*/ 	.byte	0x08
	.zero		1


	//   ....[20]....
        /*0860*/ 	.word	0x000007b0
        /*0864*/ 	.word	0x000000ff
        /*0868*/ 	.word	0x00028cb8
        /*086c*/ 	.short	0x0100
        /*086e*/ 	.byte	0x08
	.zero		1


	//   ....[21]....
        /*0870*/ 	.word	0x000007c0
        /*0874*/ 	.word	0x000000ff
        /*0878*/ 	.word	0x00028cc8
        /*087c*/ 	.short	0x0100
        /*087e*/ 	.byte	0x08
	.zero		1


	//   ....[22]....
        /*0880*/ 	.word	0x00001af0
        /*0884*/ 	.word	0x000000ff
        /*0888*/ 	.word	0x00028c50
        /*088c*/ 	.short	0x010a
        /*088e*/ 	.byte	0x15
	.zero		1


	//   ....[23]....
        /*0890*/ 	.word	0x00001da0
        /*0894*/ 	.word	0x000000ff
        /*0898*/ 	.word	0x00000000
        /*089c*/ 	.short	0x0101
        /*089e*/ 	.byte	0x06
	.zero		1


	//   ....[24]....
        /*08a0*/ 	.word	0x000026f0
        /*08a4*/ 	.word	0x000000ff
        /*08a8*/ 	.word	0x00028c50
        /*08ac*/ 	.short	0x010a
        /*08ae*/ 	.byte	0x15
	.zero		1


	//   ....[25]....
        /*08b0*/ 	.word	0x00002730
        /*08b4*/ 	.word	0x000000ff
        /*08b8*/ 	.word	0x00028c50
        /*08bc*/ 	.short	0x010a
        /*08be*/ 	.byte	0x15
	.zero		1


	//   ....[26]....
        /*08c0*/ 	.word	0x00002910
        /*08c4*/ 	.word	0x000000ff
        /*08c8*/ 	.word	0x00000000
        /*08cc*/ 	.short	0x0101
        /*08ce*/ 	.byte	0x06
	.zero		1


	//   ....[27]....
        /*08d0*/ 	.word	0x000039d0
        /*08d4*/ 	.word	0x000000ff
        /*08d8*/ 	.word	0x00028c00
        /*08dc*/ 	.short	0x010a
        /*08de*/ 	.byte	0x29
	.zero		1


	//   ....[28]....
        /*08e0*/ 	.word	0x00003a50
        /*08e4*/ 	.word	0x00000007
        /*08e8*/ 	.word	0x00028c30
        /*08ec*/ 	.short	0x010a
        /*08ee*/ 	.byte	0x3f
	.zero		1


	//   ....[29]....
        /*08f0*/ 	.word	0x00003a90
        /*08f4*/ 	.word	0x00000007
        /*08f8*/ 	.word	0x00028c30
        /*08fc*/ 	.short	0x010a
        /*08fe*/ 	.byte	0x3f
	.zero		1


	//   ....[30]....
        /*0900*/ 	.word	0x000045c0
        /*0904*/ 	.word	0x000000ff
        /*0908*/ 	.word	0x00000000
        /*090c*/ 	.short	0x0101
        /*090e*/ 	.byte	0x06
	.zero		1


	//   ....[31]....
        /*0910*/ 	.word	0x000050d0
        /*0914*/ 	.word	0x00000007
        /*0918*/ 	.word	0x00028c50
        /*091c*/ 	.short	0x010a
        /*091e*/ 	.byte	0x3f
	.zero		1


	//   ....[32]....
        /*0920*/ 	.word	0x00005110
        /*0924*/ 	.word	0x00000007
        /*0928*/ 	.word	0x00028c50
        /*092c*/ 	.short	0x010a
        /*092e*/ 	.byte	0x3f
	.zero		1


	//   ....[33]....
        /*0930*/ 	.word	0x00005410
        /*0934*/ 	.word	0x000000ff
        /*0938*/ 	.word	0x00000000
        /*093c*/ 	.short	0x0101
        /*093e*/ 	.byte	0x06
	.zero		1


	//   ....[34]....
        /*0940*/ 	.word	0x00005580
        /*0944*/ 	.word	0x000000ff
        /*0948*/ 	.word	0x00028c30
        /*094c*/ 	.short	0x010a
        /*094e*/ 	.byte	0x17
	.zero		1


	//   ....[35]....
        /*0950*/ 	.word	0x000055c0
        /*0954*/ 	.word	0x000000ff
        /*0958*/ 	.word	0x00028c30
        /*095c*/ 	.short	0x010a
        /*095e*/ 	.byte	0x17
	.zero		1


	//   ....[36]....
        /*0960*/ 	.word	0x00005b50
        /*0964*/ 	.word	0x000000ff
        /*0968*/ 	.word	0x00000000
        /*096c*/ 	.short	0x0101
        /*096e*/ 	.byte	0x06
	.zero		1


	//   ....[37]....
        /*0970*/ 	.word	0x000073f0
        /*0974*/ 	.word	0x000000ff
        /*0978*/ 	.word	0x00028c50
        /*097c*/ 	.short	0x010a
        /*097e*/ 	.byte	0x17
	.zero		1


	//   ....[38]....
        /*0980*/ 	.word	0x00007430
        /*0984*/ 	.word	0x000000ff
        /*0988*/ 	.word	0x00028c50
        /*098c*/ 	.short	0x010a
        /*098e*/ 	.byte	0x17
	.zero		1


	//   ....[39]....
        /*0990*/ 	.word	0x000076f0
        /*0994*/ 	.word	0x000000ff
        /*0998*/ 	.word	0x00000000
        /*099c*/ 	.short	0x0101
        /*099e*/ 	.byte	0x17
	.zero		1


	//   ....[40]....
        /*09a0*/ 	.word	0x00007820
        /*09a4*/ 	.word	0x000000ff
        /*09a8*/ 	.word	0x00028c30
        /*09ac*/ 	.short	0x010a
        /*09ae*/ 	.byte	0x16
	.zero		1


	//   ....[41]....
        /*09b0*/ 	.word	0x00007860
        /*09b4*/ 	.word	0x000000ff
        /*09b8*/ 	.word	0x00028c30
        /*09bc*/ 	.short	0x010a
        /*09be*/ 	.byte	0x16
	.zero		1


	//   ....[42]....
        /*09c0*/ 	.word	0x00007c60
        /*09c4*/ 	.word	0x000000ff
        /*09c8*/ 	.word	0x00000000
        /*09cc*/ 	.short	0x0101
        /*09ce*/ 	.byte	0x06
	.zero		1


	//   ....[43]....
        /*09d0*/ 	.word	0x00009110
        /*09d4*/ 	.word	0x000000ff
        /*09d8*/ 	.word	0x00028c50
        /*09dc*/ 	.short	0x010a
        /*09de*/ 	.byte	0x16
	.zero		1


	//   ....[44]....
        /*09e0*/ 	.word	0x00009150
        /*09e4*/ 	.word	0x000000ff
        /*09e8*/ 	.word	0x00028c50
        /*09ec*/ 	.short	0x010a
        /*09ee*/ 	.byte	0x16
	.zero		1


	//   ....[45]....
        /*09f0*/ 	.word	0x00009400
        /*09f4*/ 	.word	0x000000ff
        /*09f8*/ 	.word	0x00000000
        /*09fc*/ 	.short	0x0101
        /*09fe*/ 	.byte	0x16
	.zero		1


	//   ....[46]....
        /*0a00*/ 	.word	0x0000bb70
        /*0a04*/ 	.word	0x000000ff
        /*0a08*/ 	.word	0x00000000
        /*0a0c*/ 	.short	0x0101
        /*0a0e*/ 	.byte	0x04
	.zero		1


	//   ....[47]....
        /*0a10*/ 	.word	0x0000ed20
        /*0a14*/ 	.word	0x0000001b
        /*0a18*/ 	.word	0x00028c40
        /*0a1c*/ 	.short	0x010a
        /*0a1e*/ 	.byte	0x3f
	.zero		1


	//   ....[48]....
        /*0a20*/ 	.word	0x0000f1f0
        /*0a24*/ 	.word	0x0000001b
        /*0a28*/ 	.word	0x00028c30
        /*0a2c*/ 	.short	0x0107
        /*0a2e*/ 	.byte	0x3f
	.zero		1


	//   ....[49]....
        /*0a30*/ 	.word	0x0000f2d0
        /*0a34*/ 	.word	0x0000001b
        /*0a38*/ 	.word	0x00028c30
        /*0a3c*/ 	.short	0x0101
        /*0a3e*/ 	.byte	0x3f
	.zero		1


	//   ....[50]....
        /*0a40*/ 	.word	0x0000fb20
        /*0a44*/ 	.word	0x00000017
        /*0a48*/ 	.word	0x00028c00
        /*0a4c*/ 	.short	0x0107
        /*0a4e*/ 	.byte	0x3f
	.zero		1


	//   ....[51]....
        /*0a50*/ 	.word	0x0000fc10
        /*0a54*/ 	.word	0x00000017
        /*0a58*/ 	.word	0x00028c00
        /*0a5c*/ 	.short	0x0101
        /*0a5e*/ 	.byte	0x3f
	.zero		1


	//   ....[52]....
        /*0a60*/ 	.word	0x0000fc30
        /*0a64*/ 	.word	0x00000017
        /*0a68*/ 	.word	0x00028c20
        /*0a6c*/ 	.short	0x010a
        /*0a6e*/ 	.byte	0x3f
	.zero		1


	//   ....[53]....
        /*0a70*/ 	.word	0x0000fcc0
        /*0a74*/ 	.word	0x0000001b
        /*0a78*/ 	.word	0x00028c60
        /*0a7c*/ 	.short	0x010a
        /*0a7e*/ 	.byte	0x3f
	.zero		1


	//   ....[54]....
        /*0a80*/ 	.word	0x000105f0
        /*0a84*/ 	.word	0x0000001b
        /*0a88*/ 	.word	0x00028c50
        /*0a8c*/ 	.short	0x0107
        /*0a8e*/ 	.byte	0x3f
	.zero		1


	//   ....[55]....
        /*0a90*/ 	.word	0x000106c0
        /*0a94*/ 	.word	0x0000001b
        /*0a98*/ 	.word	0x00028c50
        /*0a9c*/ 	.short	0x0101
        /*0a9e*/ 	.byte	0x3f
	.zero		1


	//   ....[56]....
        /*0aa0*/ 	.word	0x00010a40
        /*0aa4*/ 	.word	0x00000006
        /*0aa8*/ 	.word	0x00028c40
        /*0aac*/ 	.short	0x010a
        /*0aae*/ 	.byte	0x3f
	.zero		1


	//   ....[57]....
        /*0ab0*/ 	.word	0x00010d80
        /*0ab4*/ 	.word	0x00000006
        /*0ab8*/ 	.word	0x00028c30
        /*0abc*/ 	.short	0x0107
        /*0abe*/ 	.byte	0x3f
	.zero		1


	//   ....[58]....
        /*0ac0*/ 	.word	0x00010e40
        /*0ac4*/ 	.word	0x00000006
        /*0ac8*/ 	.word	0x00028c30
        /*0acc*/ 	.short	0x0101
        /*0ace*/ 	.byte	0x3f
	.zero		1


	//   ....[59]....
        /*0ad0*/ 	.word	0x00010e70
        /*0ad4*/ 	.word	0x00000006
        /*0ad8*/ 	.word	0x00028c60
        /*0adc*/ 	.short	0x010a
        /*0ade*/ 	.byte	0x3f
	.zero		1


	//   ....[60]....
        /*0ae0*/ 	.word	0x00011540
        /*0ae4*/ 	.word	0x00000006
        /*0ae8*/ 	.word	0x00028c50
        /*0aec*/ 	.short	0x0107
        /*0aee*/ 	.byte	0x3f
	.zero		1


	//   ....[61]....
        /*0af0*/ 	.word	0x00011600
        /*0af4*/ 	.word	0x00000006
        /*0af8*/ 	.word	0x00028c50
        /*0afc*/ 	.short	0x0101
        /*0afe*/ 	.byte	0x3f
	.zero		1


	//   ....[62]....
        /*0b00*/ 	.word	0x00012470
        /*0b04*/ 	.word	0x00000005
        /*0b08*/ 	.word	0x00028c20
        /*0b0c*/ 	.short	0x010a
        /*0b0e*/ 	.byte	0x3f
	.zero		1


	//   ....[63]....
        /*0b10*/ 	.word	0x000125f0
        /*0b14*/ 	.word	0x00000003
        /*0b18*/ 	.word	0x00028c40
        /*0b1c*/ 	.short	0x010a
        /*0b1e*/ 	.byte	0x3f
	.zero		1


	//   ....[64]....
        /*0b20*/ 	.word	0x00012690
        /*0b24*/ 	.word	0x00000005
        /*0b28*/ 	.word	0x00028c40
        /*0b2c*/ 	.short	0x010a
        /*0b2e*/ 	.byte	0x3f
	.zero		1


	//   ....[65]....
        /*0b30*/ 	.word	0x000126d0
        /*0b34*/ 	.word	0x00000003
        /*0b38*/ 	.word	0x00028c60
        /*0b3c*/ 	.short	0x010a
        /*0b3e*/ 	.byte	0x3f
	.zero		1


	//   ....[66]....
        /*0b40*/ 	.word	0x00012710
        /*0b44*/ 	.word	0x00000005
        /*0b48*/ 	.word	0x00028c60
        /*0b4c*/ 	.short	0x010a
        /*0b4e*/ 	.byte	0x3f
	.zero		1


	//   ....[67]....
        /*0b50*/ 	.word	0x00012780
        /*0b54*/ 	.word	0x00000004
        /*0b58*/ 	.word	0x00028c50
        /*0b5c*/ 	.short	0x010a
        /*0b5e*/ 	.byte	0x3f
	.zero		1


	//   ....[68]....
        /*0b60*/ 	.word	0x000127e0
        /*0b64*/ 	.word	0x00000004
        /*0b68*/ 	.word	0x00028c50
        /*0b6c*/ 	.short	0x010a
        /*0b6e*/ 	.byte	0x3f
	.zero		1


	//   ....[69]....
        /*0b70*/ 	.word	0x00012840
        /*0b74*/ 	.word	0x00000003
        /*0b78*/ 	.word	0x00028c00
        /*0b7c*/ 	.short	0x010a
        /*0b7e*/ 	.byte	0x3f
	.zero		1


	//   ....[70]....
        /*0b80*/ 	.word	0x00012890
        /*0b84*/ 	.word	0x00000007
        /*0b88*/ 	.word	0x00028c30
        /*0b8c*/ 	.short	0x010a
        /*0b8e*/ 	.byte	0x3f
	.zero		1


	//   ....[71]....
        /*0b90*/ 	.word	0x000128e0
        /*0b94*/ 	.word	0x00000007
        /*0b98*/ 	.word	0x00028c50
        /*0b9c*/ 	.short	0x010a
        /*0b9e*/ 	.byte	0x3f
	.zero		1


	//   ....[72]....
        /*0ba0*/ 	.word	0x00012940
        /*0ba4*/ 	.word	0x00000006
        /*0ba8*/ 	.word	0x00028c30
        /*0bac*/ 	.short	0x010a
        /*0bae*/ 	.byte	0x3f
	.zero		1


	//   ....[73]....
        /*0bb0*/ 	.word	0x000129a0
        /*0bb4*/ 	.word	0x00000008
        /*0bb8*/ 	.word	0x00028c50
        /*0bbc*/ 	.short	0x010a
        /*0bbe*/ 	.byte	0x3f
	.zero		1


	//   ....[74]....
        /*0bc0*/ 	.word	0x00012a00
        /*0bc4*/ 	.word	0x00000006
        /*0bc8*/ 	.word	0x00028c30
        /*0bcc*/ 	.short	0x010a
        /*0bce*/ 	.byte	0x3f
	.zero		1


	//   ....[75]....
        /*0bd0*/ 	.word	0x00012a60
        /*0bd4*/ 	.word	0x00000008
        /*0bd8*/ 	.word	0x00028c50
        /*0bdc*/ 	.short	0x010a
        /*0bde*/ 	.byte	0x3f
	.zero		1


	//   ....[76]....
        /*0be0*/ 	.word	0x00012b80
        /*0be4*/ 	.word	0x0000001b
        /*0be8*/ 	.word	0x00028c40
        /*0bec*/ 	.short	0x010a
        /*0bee*/ 	.byte	0x3f
	.zero		1


	//   ....[77]....
        /*0bf0*/ 	.word	0x00013620
        /*0bf4*/ 	.word	0x00000017
        /*0bf8*/ 	.word	0x00028c20
        /*0bfc*/ 	.short	0x010a
        /*0bfe*/ 	.byte	0x3f
	.zero		1


	//   ....[78]....
        /*0c00*/ 	.word	0x00013670
        /*0c04*/ 	.word	0x0000001b
        /*0c08*/ 	.word	0x00028c60
        /*0c0c*/ 	.short	0x010a
        /*0c0e*/ 	.byte	0x3f
	.zero		1


	//   ....[79]....
        /*0c10*/ 	.word	0x00013f70
        /*0c14*/ 	.word	0x00000006
        /*0c18*/ 	.word	0x00028c40
        /*0c1c*/ 	.short	0x010a
        /*0c1e*/ 	.byte	0x3f
	.zero		1


	//   ....[80]....
        /*0c20*/ 	.word	0x00014430
        /*0c24*/ 	.word	0x00000006
        /*0c28*/ 	.word	0x00028c60
        /*0c2c*/ 	.short	0x010a
        /*0c2e*/ 	.byte	0x3f
	.zero		1


	//   ....[81]....
        /*0c30*/ 	.word	0x00015520
        /*0c34*/ 	.word	0x00000005
        /*0c38*/ 	.word	0x00028c20
        /*0c3c*/ 	.short	0x010a
        /*0c3e*/ 	.byte	0x3f
	.zero		1


	//   ....[82]....
        /*0c40*/ 	.word	0x000156c0
        /*0c44*/ 	.word	0x00000003
        /*0c48*/ 	.word	0x00028c40
        /*0c4c*/ 	.short	0x010a
        /*0c4e*/ 	.byte	0x3f
	.zero		1


	//   ....[83]....
        /*0c50*/ 	.word	0x00015710
        /*0c54*/ 	.word	0x00000005
        /*0c58*/ 	.word	0x00028c40
        /*0c5c*/ 	.short	0x010a
        /*0c5e*/ 	.byte	0x3f
	.zero		1


	//   ....[84]....
        /*0c60*/ 	.word	0x00015760
        /*0c64*/ 	.word	0x00000003
        /*0c68*/ 	.word	0x00028c60
        /*0c6c*/ 	.short	0x010a
        /*0c6e*/ 	.byte	0x3f
	.zero		1


	//----- nvinfo : EIATTR_NUM_MBARRIERS
	.align		4
.L_1010:
        /*0c70*/ 	.byte	0x03, 0x38
        /*0c72*/ 	.short	0x0016


	//----- nvinfo : EIATTR_EXIT_INSTR_OFFSETS
	.align		4
        /*0c74*/ 	.byte	0x04, 0x1c
        /*0c76*/ 	.short	(.L_1012 - .L_1011)


	//   ....[0]....
.L_1011:
        /*0c78*/ 	.word	0x00000970


	//   ....[1]....
        /*0c7c*/ 	.word	0x0000ce70


	//   ....[2]....
        /*0c80*/ 	.word	0x00012760


	//----- nvinfo : EIATTR_MAX_THREADS
	.align		4
.L_1012:
        /*0c84*/ 	.byte	0x04, 0x05
        /*0c86*/ 	.short	(.L_1014 - .L_1013)
.L_1013:
        /*0c88*/ 	.word	0x00000180
        /*0c8c*/ 	.word	0x00000001
        /*0c90*/ 	.word	0x00000001


	//----- nvinfo : EIATTR_CRS_STACK_SIZE
	.align		4
.L_1014:
        /*0c94*/ 	.byte	0x04, 0x1e
        /*0c96*/ 	.short	(.L_1016 - .L_1015)
.L_1015:
        /*0c98*/ 	.word	0x00000000


	//----- nvinfo : EIATTR_CBANK_PARAM_SIZE
	.align		4
.L_1016:
        /*0c9c*/ 	.byte	0x03, 0x19
        /*0c9e*/ 	.short	0x0af0


	//----- nvinfo : EIATTR_PARAM_CBANK
	.align		4
        /*0ca0*/ 	.byte	0x04, 0x0a
        /*0ca2*/ 	.short	(.L_1018 - .L_1017)
	.align		4
.L_1017:
        /*0ca4*/ 	.word	index@(.nv.constant0._ZN7cutlass13device_kernelIN5flash11enable_sm90INS1_16FlashAttnFwdSm90INS1_25CollectiveMainloopFwdSm90ILi2EN4cute5tupleIJNS5_1CILi1EEES8_S8_EEENS6_IJNS7_ILi64EEESA_SA_EEELi512ENS_6half_tEfNS_4arch4Sm90ELb1ELb0ELb1ELb1ELb1ELb0ELb0ELb0ELb0ELb1ELb0ELb0EEENS1_21CollectiveEpilogueFwdINS6_IJSA_NS7_ILi512EEESA_EEES9_SC_SE_Li256ELb1ELb1ELb0ELb0EEENS1_36VarlenDynamicPersistentTileSchedulerILi64ELi64ELi256ELi128ELb0ELb1ELb1ELb1ELb1ELb1EEEEEEEEEvNT_6ParamsE)
        /*0ca8*/ 	.short	0x0210
        /*0caa*/ 	.short	0x0af0


	//----- nvinfo : EIATTR_SW_WAR
	.align		4
.L_1018:
        /*0cac*/ 	.byte	0x04, 0x36
        /*0cae*/ 	.short	(.L_1020 - .L_1019)
.L_1019:
        /*0cb0*/ 	.word	0x00000008
.L_1020:


//--------------------- .nv.info._ZN7cutlass13device_kernelIN5flash11enable_sm90INS1_16FlashAttnFwdSm90INS1_25CollectiveMainloopFwdSm90ILi2EN4cute5tupleIJNS5_1CILi1EEES8_S8_EEENS6_IJNS7_ILi64EEESA_SA_EEELi512ENS_6half_tEfNS_4arch4Sm90ELb1ELb0ELb1ELb1ELb1ELb1ELb0ELb0ELb0ELb1ELb0ELb0EEENS1_21CollectiveEpilogueFwdINS6_IJSA_NS7_ILi512EEESA_EEES9_SC_SE_Li256ELb1ELb1ELb0ELb0EEENS1_36VarlenDynamicPersistentTileSchedulerILi64ELi64ELi256ELi128ELb0ELb1ELb1ELb1ELb1ELb1EEEEEEEEEvNT_6ParamsE --------------------------
	.section	.nv.info._ZN7cutlass13device_kernelIN5flash11enable_sm90INS1_16FlashAttnFwdSm90INS1_25CollectiveMainloopFwdSm90ILi2EN4cute5tupleIJNS5_1CILi1EEES8_S8_EEENS6_IJNS7_ILi64EEESA_SA_EEELi512ENS_6half_tEfNS_4arch4Sm90ELb1ELb0ELb1ELb1ELb1ELb1ELb0ELb0ELb0ELb1ELb0ELb0EEENS1_21CollectiveEpilogueFwdINS6_IJSA_NS7_ILi512EEESA_EEES9_SC_SE_Li256ELb1ELb1ELb0ELb0EEENS1_36VarlenDynamicPersistentTileSchedulerILi64ELi64ELi256ELi128ELb0ELb1ELb1ELb1ELb1ELb1EEEEEEEEEvNT_6ParamsE,"",@"SHT_CUDA_INFO"
	.sectionflags	@""
	.align	4


	//----- nvinfo : EIATTR_CUDA_API_VERSION
	.align		4
        /*0000*/ 	.byte	0x04, 0x37
        /*0002*/ 	.short	(.L_1022 - .L_1021)
.L_1021:
        /*0004*/ 	.word	0x00000082


	//----- nvinfo : EIATTR_KPARAM_INFO
	.align		4
.L_1022:
        /*0008*/ 	.byte	0x04, 0x17
        /*000a*/ 	.short	(.L_1024 - .L_1023)
.L_1023:
        /*000c*/ 	.word	0x00000000
        /*0010*/ 	.short	0x0000
        /*0012*/ 	.short	0x0070
        /*0014*/ 	.byte	0x00, 0xf0, 0x01, 0x2a


	//----- nvinfo : EIATTR_SPARSE_MMA_MASK
	.align		4
.L_1024:
        /*0018*/ 	.byte	0x03, 0x50
        /*001a*/ 	.short	0x0000


	//----- nvinfo : EIATTR_MAXREG_COUNT
	.align		4
        /*001c*/ 	.byte	0x03, 0x1b
        /*001e*/ 	.short	0x00a8


	//----- nvinfo : EIATTR_NUM_BARRIERS
	.align		4
        /*0020*/ 	.byte	0x02, 0x4c
        /*0022*/ 	.byte	0x10
	.zero		1


	//----- nvinfo : EIATTR_EXTERNS
	.align		4
        /*0024*/ 	.byte	0x04, 0x0f
        /*0026*/ 	.short	(.L_1026 - .L_1025)


	//   ....[0]....
	.align		4
.L_1025:
        /*0028*/ 	.word	index@(__assertfail)


	//----- nvinfo : EIATTR_ANNOTATIONS
	.align		4
.L_1026:
        /*002c*/ 	.byte	0x04, 0x55
        /*002e*/ 	.short	(.L_1028 - .L_1027)


	//   ....[0]....
.L_1027:
        /* <DEDUP_REMOVED lines=51> */


	//----- nvinfo : EIATTR_MERCURY_ISA_VERSION
	.align		4
.L_1028:
        /*0350*/ 	.byte	0x03, 0x5f
        /*0352*/ 	.short	0x0101


	//----- nvinfo : EIATTR_UNUSED_LOAD_BYTE_OFFSET
	.align		4
        /*0354*/ 	.byte	0x04, 0x44
        /*0356*/ 	.short	(.L_1030 - .L_1029)


	//   ....[0]....
.L_1029:
        /*0358*/ 	.word	0x00000a10
        /*035c*/ 	.word	0x0000fff0


	//   ....[1]....
        /*0360*/ 	.word	0x00010a10
        /*0364*/ 	.word	0x0000fff0


	//----- nvinfo : EIATTR_INT_WARP_WIDE_INSTR_OFFSETS
	.align		4
.L_1030:
        /*0368*/ 	.byte	0x04, 0x31
        /*036a*/ 	.short	(.L_1032 - .L_1031)


	//   ....[0]....
.L_1031:
        /*036c*/ 	.word	0x00000130


	//   ....[1]....
        /*0370*/ 	.word	0x00000160


	//   ....[2]....
        /*0374*/ 	.word	0x00000230


	//   ....[3]....
        /*0378*/ 	.word	0x00016bd0


	//   ....[4]....
        /*037c*/ 	.word	0x00016c60


	//   ....[5]....
        /*0380*/ 	.word	0x0001a220


	//   ....[6]....
        /*0384*/ 	.word	0x0001a2b0


	//----- nvinfo : EIATTR_COOP_GROUP_MASK_REGIDS
	.align		4
.L_1032:
        /*0388*/ 	.byte	0x04, 0x29
        /*038a*/ 	.short	(.L_1034 - .L_1033)


	//   ....[0]....
.L_1033:
        /*038c*/ 	.word	0xffffffff


	//   ....[1]....
        /*0390*/ 	.word	0xffffffff


	//   ....[2]....
        /*0394*/ 	.word	0xffffffff


	//   ....[3]....
        /*0398*/ 	.word	0xffffffff


	//   ....[4]....
        /*039c*/ 	.word	0xffffffff


	//   ....[5]....
        /*03a0*/ 	.word	0xffffffff


	//   ....[6]....
        /*03a4*/ 	.word	0xffffffff


	//   ....[7]....
        /*03a8*/ 	.word	0xffffffff


	//   ....[8]....
        /*03ac*/ 	.word	0xffffffff


	//   ....[9]....
        /*03b0*/ 	.word	0xffffffff


	//   ....[10]....
        /*03b4*/ 	.word	0xffffffff


	//   ....[11]....
        /*03b8*/ 	.word	0xffffffff


	//   ....[12]....
        /*03bc*/ 	.word	0xffffffff


	//   ....[13]....
        /*03c0*/ 	.word	0xffffffff


	//   ....[14]....
        /*03c4*/ 	.word	0xffffffff


	//   ....[15]....
        /*03c8*/ 	.word	0xffffffff


	//   ....[16]....
        /*03cc*/ 	.word	0xffffffff


	//   ....[17]....
        /*03d0*/ 	.word	0xffffffff


	//   ....[18]....
        /*03d4*/ 	.word	0xffffffff


	//   ....[19]....
        /*03d8*/ 	.word	0xffffffff


	//   ....[20]....
        /*03dc*/ 	.word	0xffffffff


	//   ....[21]....
        /*03e0*/ 	.word	0xffffffff


	//   ....[22]....
        /*03e4*/ 	.word	0xffffffff


	//   ....[23]....
        /*03e8*/ 	.word	0xffffffff


	//   ....[24]....
        /*03ec*/ 	.word	0xffffffff


	//   ....[25]....
        /*03f0*/ 	.word	0xffffffff


	//   ....[26]....
        /*03f4*/ 	.word	0xffffffff


	//   ....[27]....
        /*03f8*/ 	.word	0xffffffff


	//   ....[28]....
        /*03fc*/ 	.word	0xffffffff


	//   ....[29]....
        /*0400*/ 	.word	0xffffffff


	//   ....[30]....
        /*0404*/ 	.word	0xffffffff


	//   ....[31]....
        /*0408*/ 	.word	0xffffffff


	//   ....[32]....
        /*040c*/ 	.word	0xffffffff


	//   ....[33]....
        /*0410*/ 	.word	0xffffffff


	//   ....[34]....
        /*0414*/ 	.word	0xffffffff


	//   ....[35]....
        /*0418*/ 	.word	0xffffffff


	//   ....[36]....
        /*041c*/ 	.word	0xffffffff


	//   ....[37]....
        /*0420*/ 	.word	0xffffffff


	//   ....[38]....
        /*0424*/ 	.word	0xffffffff


	//   ....[39]....
        /*0428*/ 	.word	0xffffffff


	//   ....[40]....
        /*042c*/ 	.word	0xffffffff


	//   ....[41]....
        /*0430*/ 	.word	0xffffffff


	//   ....[42]....
        /*0434*/ 	.word	0xffffffff


	//   ....[43]....
        /*0438*/ 	.word	0xffffffff


	//   ....[44]....
        /*043c*/ 	.word	0xffffffff


	//   ....[45]....
        /*0440*/ 	.word	0xffffffff


	//   ....[46]....
        /*0444*/ 	.word	0xffffffff


	//   ....[47]....
        /*0448*/ 	.word	0xffffffff


	//   ....[48]....
        /*044c*/ 	.word	0xffffffff


	//   ....[49]....
        /*0450*/ 	.word	0xffffffff


	//   ....[50]....
        /*0454*/ 	.word	0xffffffff


	//   ....[51]....
        /*0458*/ 	.word	0xffffffff


	//   ....[52]....
        /*045c*/ 	.word	0xffffffff


	//   ....[53]....
        /*0460*/ 	.word	0xffffffff


	//   ....[54]....
        /*0464*/ 	.word	0xffffffff


	//   ....[55]....
        /*0468*/ 	.word	0xffffffff


	//   ....[56]....
        /*046c*/ 	.word	0xffffffff


	//   ....[57]....
        /*0470*/ 	.word	0xffffffff


	//   ....[58]....
        /*0474*/ 	.word	0xffffffff


	//   ....[59]....
        /*0478*/ 	.word	0xffffffff


	//   ....[60]....
        /*047c*/ 	.word	0xffffffff


	//   ....[61]....
        /*0480*/ 	.word	0xffffffff


	//   ....[62]....
        /*0484*/ 	.word	0xffffffff


	//   ....[63]....
        /*0488*/ 	.word	0xffffffff


	//   ....[64]....
        /*048c*/ 	.word	0xffffffff


	//   ....[65]....
        /*0490*/ 	.word	0xffffffff


	//   ....[66]....
        /*0494*/ 	.word	0xffffffff


	//   ....[67]....
        /*0498*/ 	.word	0xffffffff


	//   ....[68]....
        /*049c*/ 	.word	0xffffffff


	//   ....[69]....
        /*04a0*/ 	.word	0xffffffff


	//   ....[70]....
        /*04a4*/ 	.word	0xffffffff


	//   ....[71]....
        /*04a8*/ 	.word	0xffffffff


	//   ....[72]....
        /*04ac*/ 	.word	0xffffffff


	//   ....[73]....
        /*04b0*/ 	.word	0xffffffff


	//   ....[74]....
        /*04b4*/ 	.word	0xffffffff


	//   ....[75]....
        /*04b8*/ 	.word	0xffffffff


	//   ....[76]....
        /*04bc*/ 	.word	0xffffffff


	//   ....[77]....
        /*04c0*/ 	.word	0xffffffff


	//   ....[78]....
        /*04c4*/ 	.word	0xffffffff


	//   ....[79]....
        /*04c8*/ 	.word	0xffffffff


	//   ....[80]....
        /*04cc*/ 	.word	0xffffffff


	//   ....[81]....
        /*04d0*/ 	.word	0xffffffff


	//   ....[82]....
        /*04d4*/ 	.word	0xffffffff


	//   ....[83]....
        /*04d8*/ 	.word	0xffffffff


	//   ....[84]....
        /*04dc*/ 	.word	0xffffffff


	//   ....[85]....
        /*04e0*/ 	.word	0xffffffff


	//   ....[86]....
        /*04e4*/ 	.word	0xffffffff


	//   ....[87]....
        /*04e8*/ 	.word	0xffffffff


	//   ....[88]....
        /*04ec*/ 	.word	0xffffffff


	//   ....[89]....
        /*04f0*/ 	.word	0xffffffff


	//   ....[90]....
        /*04f4*/ 	.word	0xffffffff


	//   ....[91]....
        /*04f8*/ 	.word	0xffffffff


	//   ....[92]....
        /*04fc*/ 	.word	0xffffffff


	//   ....[93]....
        /*0500*/ 	.word	0xffffffff


	//   ....[94]....
        /*0504*/ 	.word	0xffffffff


	//   ....[95]....
        /*0508*/ 	.word	0xffffffff


	//   ....[96]....
        /*050c*/ 	.word	0xffffffff


	//   ....[97]....
        /*0510*/ 	.word	0xffffffff


	//   ....[98]....
        /*0514*/ 	.word	0xffffffff


	//   ....[99]....
        /*0518*/ 	.word	0xffffffff


	//   ....[100]....
        /*051c*/ 	.word	0xffffffff


	//   ....[101]....
        /*0520*/ 	.word	0xffffffff


	//   ....[102]....
        /*0524*/ 	.word	0xffffffff


	//   ....[103]....
        /*0528*/ 	.word	0xffffffff


	//   ....[104]....
        /*052c*/ 	.word	0xffffffff


	//   ....[105]....
        /*0530*/ 	.word	0xffffffff


	//   ....[106]....
        /*0534*/ 	.word	0xffffffff


	//   ....[107]....
        /*0538*/ 	.word	0xffffffff


	//   ....[108]....
        /*053c*/ 	.word	0xffffffff


	//   ....[109]....
        /*0540*/ 	.word	0xffffffff


	//   ....[110]....
        /*0544*/ 	.word	0xffffffff


	//   ....[111]....
        /*0548*/ 	.word	0xffffffff


	//   ....[112]....
        /*054c*/ 	.word	0xffffffff


	//   ....[113]....
        /*0550*/ 	.word	0xffffffff


	//   ....[114]....
        /*0554*/ 	.word	0xffffffff


	//   ....[115]....
        /*0558*/ 	.word	0xffffffff


	//   ....[116]....
        /*055c*/ 	.word	0xffffffff


	//   ....[117]....
        /*0560*/ 	.word	0xffffffff


	//   ....[118]....
        /*0564*/ 	.word	0xffffffff


	//   ....[119]....
        /*0568*/ 	.word	0xffffffff


	//   ....[120]....
        /*056c*/ 	.word	0xffffffff


	//   ....[121]....
        /*0570*/ 	.word	0xffffffff


	//   ....[122]....
        /*0574*/ 	.word	0xffffffff


	//   ....[123]....
        /*0578*/ 	.word	0xffffffff


	//   ....[124]....
        /*057c*/ 	.word	0xffffffff


	//   ....[125]....
        /*0580*/ 	.word	0xffffffff


	//   ....[126]....
        /*0584*/ 	.word	0xffffffff


	//   ....[127]....
        /*0588*/ 	.word	0xffffffff


	//   ....[128]....
        /*058c*/ 	.word	0xffffffff


	//   ....[129]....
        /*0590*/ 	.word	0xffffffff


	//   ....[130]....
        /*0594*/ 	.word	0xffffffff


	//   ....[131]....
        /*0598*/ 	.word	0xffffffff


	//   ....[132]....
        /*059c*/ 	.word	0xffffffff


	//   ....[133]....
        /*05a0*/ 	.word	0xffffffff


	//   ....[134]....
        /*05a4*/ 	.word	0xffffffff


	//   ....[135]....
        /*05a8*/ 	.word	0xffffffff


	//   ....[136]....
        /*05ac*/ 	.word	0xffffffff


	//   ....[137]....
        /*05b0*/ 	.word	0xffffffff


	//   ....[138]....
        /*05b4*/ 	.word	0xffffffff


	//   ....[139]....
        /*05b8*/ 	.word	0xffffffff


	//   ....[140]....
        /*05bc*/ 	.word	0xffffffff


	//   ....[141]....
        /*05c0*/ 	.word	0xffffffff


	//   ....[142]....
        /*05c4*/ 	.word	0xffffffff


	//   ....[143]....
        /*05c8*/ 	.word	0xffffffff


	//   ....[144]....
        /*05cc*/ 	.word	0x0500000f


	//   ....[145]....
        /*05d0*/ 	.word	0x0500000f


	//   ....[146]....
        /*05d4*/ 	.word	0x0500000f


	//   ....[147]....
        /*05d8*/ 	.word	0x0500000f


	//   ....[148]....
        /*05dc*/ 	.word	0x0500000f


	//   ....[149]....
        /*05e0*/ 	.word	0x0500000f


	//   ....[150]....
        /*05e4*/ 	.word	0x0500000f


	//   ....[151]....
        /*05e8*/ 	.word	0x0500000f


	//   ....[152]....
        /*05ec*/ 	.word	0x0500000f


	//   ....[153]....
        /*05f0*/ 	.word	0x0500000f


	//   ....[154]....
        /*05f4*/ 	.word	0x0500000f


	//   ....[155]....
        /*05f8*/ 	.word	0x0500000f


	//   ....[156]....
        /*05fc*/ 	.word	0x0500000f


	//   ....[157]....
        /*0600*/ 	.word	0x0500000f


	//   ....[158]....
        /*0604*/ 	.word	0x0500000f


	//   ....[159]....
        /*0608*/ 	.word	0x0500000f


	//   ....[160]....
        /*060c*/ 	.word	0x0500000f


	//   ....[161]....
        /*0610*/ 	.word	0x0500000f


	//   ....[162]....
        /*0614*/ 	.word	0x0500000f


	//   ....[163]....
        /*0618*/ 	.word	0x0500000f


	//   ....[164]....
        /*061c*/ 	.word	0x0500000f


	//   ....[165]....
        /*0620*/ 	.word	0x0500000f


	//   ....[166]....
        /*0624*/ 	.word	0x0500000f


	//   ....[167]....
        /*0628*/ 	.word	0x0500000f


	//   ....[168]....
        /*062c*/ 	.word	0x0500000f


	//   ....[169]....
        /*0630*/ 	.word	0x0500000f


	//   ....[170]....
        /*0634*/ 	.word	0x0500000f


	//   ....[171]....
        /*0638*/ 	.word	0x0500000f


	//   ....[172]....
        /*063c*/ 	.word	0x0500000f


	//   ....[173]....
        /*0640*/ 	.word	0x0500000f


	//   ....[174]....
        /*0644*/ 	.word	0x0500000f


	//   ....[175]....
        /*0648*/ 	.word	0x0500000f


	//   ....[176]....
        /*064c*/ 	.word	0x0500000f


	//   ....[177]....
        /*0650*/ 	.word	0x0500000f


	//   ....[178]....
        /*0654*/ 	.word	0x0500000f


	//   ....[179]....
        /*0658*/ 	.word	0x0500000f


	//   ....[180]....
        /*065c*/ 	.word	0x0500000f


	//   ....[181]....
        /*0660*/ 	.word	0x0500000f


	//   ....[182]....
        /*0664*/ 	.word	0x0500000f


	//   ....[183]....
        /*0668*/ 	.word	0x0500000f


	//   ....[184]....
        /*066c*/ 	.word	0x0500000f


	//   ....[185]....
        /*0670*/ 	.word	0x0500000f


	//   ....[186]....
        /*0674*/ 	.word	0x0500000f


	//   ....[187]....
        /*0678*/ 	.word	0x0500000f


	//   ....[188]....
        /*067c*/ 	.word	0x0500000f


	//   ....[189]....
        /*0680*/ 	.word	0x0500000f


	//   ....[190]....
        /*0684*/ 	.word	0x0500000f


	//   ....[191]....
        /*0688*/ 	.word	0x0500000f


	//   ....[192]....
        /*068c*/ 	.word	0x0500000f


	//   ....[193]....
        /*0690*/ 	.word	0x0500000f


	//   ....[194]....
        /*0694*/ 	.word	0x0500000f


	//   ....[195]....
        /*0698*/ 	.word	0x0500000f


	//   ....[196]....
        /*069c*/ 	.word	0x0500000f


	//   ....[197]....
        /*06a0*/ 	.word	0x0500000f


	//   ....[198]....
        /*06a4*/ 	.word	0x0500000f


	//   ....[199]....
        /*06a8*/ 	.word	0x0500000f


	//   ....[200]....
        /*06ac*/ 	.word	0x0500000f


	//   ....[201]....
        /*06b0*/ 	.word	0x0500000f


	//   ....[202]....
        /*06b4*/ 	.word	0x0500000f


	//   ....[203]....
        /*06b8*/ 	.word	0x0500000f


	//   ....[204]....
        /*06bc*/ 	.word	0x0500000f


	//   ....[205]....
        /*06c0*/ 	.word	0x0500000f


	//   ....[206]....
        /*06c4*/ 	.word	0x0500000f


	//   ....[207]....
        /*06c8*/ 	.word	0x0500000f


	//   ....[208]....
        /*06cc*/ 	.word	0x0500000f


	//   ....[209]....
        /*06d0*/ 	.word	0x0500000f


	//   ....[210]....
        /*06d4*/ 	.word	0x0500000f


	//   ....[211]....
        /*06d8*/ 	.word	0x0500000f


	//   ....[212]....
        /*06dc*/ 	.word	0x0500000f


	//   ....[213]....
        /*06e0*/ 	.word	0x0500000f


	//   ....[214]....
        /*06e4*/ 	.word	0x0500000f


	//   ....[215]....
        /*06e8*/ 	.word	0x0500000f


	//   ....[216]....
        /*06ec*/ 	.word	0x0500000f


	//   ....[217]....
        /*06f0*/ 	.word	0x0500000f


	//   ....[218]....
        /*06f4*/ 	.word	0x0500000f


	//   ....[219]....
        /*06f8*/ 	.word	0x0500000f


	//   ....[220]....
        /*06fc*/ 	.word	0x0500000f


	//   ....[221]....
        /*0700*/ 	.word	0x0500000f


	//   ....[222]....
        /*0704*/ 	.word	0x0500000f


	//   ....[223]....
        /*0708*/ 	.word	0x0500000f


	//   ....[224]....
        /*070c*/ 	.word	0x0500000f


	//   ....[225]....
        /*0710*/ 	.word	0x0500000f


	//----- nvinfo : EIATTR_COOP_GROUP_INSTR_OFFSETS
	.align		4
.L_1034:
        /*0714*/ 	.byte	0x04, 0x28
        /*0716*/ 	.short	(.L_1036 - .L_1035)


	//   ....[0]....
.L_1035:
        /*0718*/ 	.word	0x00000060


	//   ....[1]....
        /*071c*/ 	.word	0x00000120


	//   ....[2]....
        /*0720*/ 	.word	0x000001f0


	//   ....[3]....
        /*0724*/ 	.word	0x00000370


	//   ....[4]....
        /*0728*/ 	.word	0x000004d0


	//   ....[5]....
        /*072c*/ 	.word	0x000005f0


	//   ....[6]....
        /*0730*/ 	.word	0x00000750


	//   ....[7]....
        /*0734*/ 	.word	0x00002b00


	//   ....[8]....
        /*0738*/ 	.word	0x00002b10


	//   ....[9]....
        /*073c*/ 	.word	0x00003540


	//   ....[10]....
        /*0740*/ 	.word	0x00003550


	//   ....[11]....
        /*0744*/ 	.word	0x00003ea0


	//   ....[12]....
        /*0748*/ 	.word	0x00003eb0


	//   ....[13]....
        /*074c*/ 	.word	0x00004290


	//   ....[14]....
        /*0750*/ 	.word	0x000042a0


	//   ....[15]....
        /*0754*/ 	.word	0x000050a0


	//   ....[16]....
        /*0758*/ 	.word	0x000070a0


	//   ....[17]....
        /*075c*/ 	.word	0x00007820


	//   ....[18]....
        /*0760*/ 	.word	0x00007830


	//   ....[19]....
        /*0764*/ 	.word	0x00007840


	//   ....[20]....
        /*0768*/ 	.word	0x00007850


	//   ....[21]....
        /*076c*/ 	.word	0x00007b70


	//   ....[22]....
        /*0770*/ 	.word	0x00007b80


	//   ....[23]....
        /*0774*/ 	.word	0x00007b90


	//   ....[24]....
        /*0778*/ 	.word	0x00007ba0


	//   ....[25]....
        /*077c*/ 	.word	0x00008e00


	//   ....[26]....
        /*0780*/ 	.word	0x00008e20


	//   ....[27]....
        /*0784*/ 	.word	0x00008e30


	//   ....[28]....
        /*0788*/ 	.word	0x00008e40


	//   ....[29]....
        /*078c*/ 	.word	0x00008f30


	//   ....[30]....
        /*0790*/ 	.word	0x00008f50


	//   ....[31]....
        /*0794*/ 	.word	0x00008ff0


	//   ....[32]....
        /*0798*/ 	.word	0x00009020


	//   ....[33]....
        /*079c*/ 	.word	0x0000a7c0


	//   ....[34]....
        /*07a0*/ 	.word	0x0000a820


	//   ....[35]....
        /*07a4*/ 	.word	0x0000ac80


	//   ....[36]....
        /*07a8*/ 	.word	0x0000ada0


	//   ....[37]....
        /*07ac*/ 	.word	0x0000b120


	//   ....[38]....
        /*07b0*/ 	.word	0x0000b1e0


	//   ....[39]....
        /*07b4*/ 	.word	0x0000bb60


	//   ....[40]....
        /*07b8*/ 	.word	0x0000c2c0


	//   ....[41]....
        /*07bc*/ 	.word	0x0000c310


	//   ....[42]....
        /*07c0*/ 	.word	0x0000c8b0


	//   ....[43]....
        /*07c4*/ 	.word	0x0000c9a0


	//   ....[44]....
        /*07c8*/ 	.word	0x0000d1a0


	//   ....[45]....
        /*07cc*/ 	.word	0x0000d2f0


	//   ....[46]....
        /*07d0*/ 	.word	0x0000dfa0


	//   ....[47]....
        /*07d4*/ 	.word	0x0000e7d0


	//   ....[48]....
        /*07d8*/ 	.word	0x0000e820


	//   ....[49]....
        /*07dc*/ 	.word	0x0000f190


	//   ....[50]....
        /*07e0*/ 	.word	0x0000f1e0


	//   ....[51]....
        /*07e4*/ 	.word	0x0000fe30


	//   ....[52]....
        /*07e8*/ 	.word	0x0000ff20


	//   ....[53]....
        /*07ec*/ 	.word	0x0000ff30


	//   ....[54]....
        /*07f0*/ 	.word	0x0000ff70


	//   ....[55]....
        /*07f4*/ 	.word	0x0000ff80


	//   ....[56]....
        /*07f8*/ 	.word	0x00011b00


	//   ....[57]....
        /*07fc*/ 	.word	0x00011fc0


	//   ....[58]....
        /*0800*/ 	.word	0x00011fe0


	//   ....[59]....
        /*0804*/ 	.word	0x00012010


	//   ....[60]....
        /*0808*/ 	.word	0x00012020


	//   ....[61]....
        /*080c*/ 	.word	0x00012790


	//   ....[62]....
        /*0810*/ 	.word	0x000127e0


	//   ....[63]....
        /*0814*/ 	.word	0x00012a50


	//   ....[64]....
        /*0818*/ 	.word	0x00012a70


	//   ....[65]....
        /*081c*/ 	.word	0x00013730


	//   ....[66]....
        /*0820*/ 	.word	0x00013760


	//   ....[67]....
        /*0824*/ 	.word	0x000139e0


	//   ....[68]....
        /*0828*/ 	.word	0x00013a00


	//   ....[69]....
        /*082c*/ 	.word	0x00013cb0


	//   ....[70]....
        /*0830*/ 	.word	0x00013e60


	//   ....[71]....
        /*0834*/ 	.word	0x00013e90


	//   ....[72]....
        /*0838*/ 	.word	0x00013ec0


	//   ....[73]....
        /*083c*/ 	.word	0x00013ef0


	//   ....[74]....
        /*0840*/ 	.word	0x00013f20


	//   ....[75]....
        /*0844*/ 	.word	0x00013f50


	//   ....[76]....
        /*0848*/ 	.word	0x000140c0


	//   ....[77]....
        /*084c*/ 	.word	0x000140f0


	//   ....[78]....
        /*0850*/ 	.word	0x00014120


	//   ....[79]....
        /*0854*/ 	.word	0x00014150


	//   ....[80]....
        /*0858*/ 	.word	0x00014180


	//   ....[81]....
        /*085c*/ 	.word	0x000141b0


	//   ....[82]....
        /*0860*/ 	.word	0x00014240


	//   ....[83]....
        /*0864*/ 	.word	0x000142a0


	//   ....[84]....
        /*0868*/ 	.word	0x00014330


	//   ....[85]....
        /*086c*/ 	.word	0x00015130


	//   ....[86]....
        /*0870*/ 	.word	0x000179f0


	//   ....[87]....
        /*0874*/ 	.word	0x00017a10


	//   ....[88]....
        /*0878*/ 	.word	0x00017aa0


	//   ....[89]....
        /*087c*/ 	.word	0x00017ac0


	//   ....[90]....
        /*0880*/ 	.word	0x00017b40


	//   ....[91]....
        /*0884*/ 	.word	0x00017b60


	//   ....[92]....
        /*0888*/ 	.word	0x00017b70


	//   ....[93]....
        /*088c*/ 	.word	0x00017b80


	//   ....[94]....
        /*0890*/ 	.word	0x000183a0


	//   ....[95]....
        /*0894*/ 	.word	0x000183d0


	//   ....[96]....
        /*0898*/ 	.word	0x00018470


	//   ....[97]....
        /*089c*/ 	.word	0x00018490


	//   ....[98]....
        /*08a0*/ 	.word	0x00018510


	//   ....[99]....
        /*08a4*/ 	.word	0x00018530


	//   ....[100]....
        /*08a8*/ 	.word	0x00018540


	//   ....[101]....
        /*08ac*/ 	.word	0x000185b0


	//   ....[102]....
        /*08b0*/ 	.word	0x00018a00


	//   ....[103]....
        /*08b4*/ 	.word	0x00018ac0


	//   ....[104]....
        /*08b8*/ 	.word	0x00018c10


	//   ....[105]....
        /*08bc*/ 	.word	0x00018c50


	//   ....[106]....
        /*08c0*/ 	.word	0x00018c60


	//   ....[107]....
        /*08c4*/ 	.word	0x00018c70


	//   ....[108]....
        /*08c8*/ 	.word	0x00018dc0


	//   ....[109]....
        /*08cc*/ 	.word	0x00018f10


	//   ....[110]....
        /*08d0*/ 	.word	0x00019730


	//   ....[111]....
        /*08d4*/ 	.word	0x00019750


	//   ....[112]....
        /*08d8*/ 	.word	0x000197a0


	//   ....[113]....
        /*08dc*/ 	.word	0x000197b0


	//   ....[114]....
        /*08e0*/ 	.word	0x000197f0


	//   ....[115]....
        /*08e4*/ 	.word	0x00019800


	//   ....[116]....
        /*08e8*/ 	.word	0x00019810


	//   ....[117]....
        /*08ec*/ 	.word	0x00019850


	//   ....[118]....
        /*08f0*/ 	.word	0x00019b70


	//   ....[119]....
        /*08f4*/ 	.word	0x00019bb0


	//   ....[120]....
        /*08f8*/ 	.word	0x00019bd0


	//   ....[121]....
        /*08fc*/ 	.word	0x00019bf0


	//   ....[122]....
        /*0900*/ 	.word	0x00019c20


	//   ....[123]....
        /*0904*/ 	.word	0x00019c40


	//   ....[124]....
        /*0908*/ 	.word	0x00019d40


	//   ....[125]....
        /*090c*/ 	.word	0x00019e90


	//   ....[126]....
        /*0910*/ 	.word	0x0001a480


	//   ....[127]....
        /*0914*/ 	.word	0x0001a4b0


	//   ....[128]....
        /*0918*/ 	.word	0x0001a4f0


	//   ....[129]....
        /*091c*/ 	.word	0x0001a520


	//   ....[130]....
        /*0920*/ 	.word	0x0001a550


	//   ....[131]....
        /*0924*/ 	.word	0x0001a580


	//   ....[132]....
        /*0928*/ 	.word	0x0001a5b0


	//   ....[133]....
        /*092c*/ 	.word	0x0001a5e0


	//   ....[134]....
        /*0930*/ 	.word	0x0001a760


	//   ....[135]....
        /*0934*/ 	.word	0x0001a790


	//   ....[136]....
        /*0938*/ 	.word	0x0001a7c0


	//   ....[137]....
        /*093c*/ 	.word	0x0001a7f0


	//   ....[138]....
        /*0940*/ 	.word	0x0001a820


	//   ....[139]....
        /*0944*/ 	.word	0x0001a850


	//   ....[140]....
        /*0948*/ 	.word	0x0001a910


	//   ....[141]....
        /*094c*/ 	.word	0x0001a930


	//   ....[142]....
        /*0950*/ 	.word	0x0001a9a0


	//   ....[143]....
        /*0954*/ 	.word	0x0001b040


	//   ....[144]....
        /*0958*/ 	.word	0x0001b350


	//   ....[145]....
        /*095c*/ 	.word	0x0001b3e0


	//   ....[146]....
        /*0960*/ 	.word	0x0001b4c0


	//   ....[147]....
        /*0964*/ 	.word	0x0001b550


	//   ....[148]....
        /*0968*/ 	.word	0x0001b630


	//   ....[149]....
        /*096c*/ 	.word	0x0001b6c0


	//   ....[150]....
        /*0970*/ 	.word	0x0001b840


	//   ....[151]....
        /*0974*/ 	.word	0x0001b8d0


	//   ....[152]....
        /*0978*/ 	.word	0x0001b920


	//   ....[153]....
        /*097c*/ 	.word	0x0001b970


	//   ....[154]....
        /*0980*/ 	.word	0x0001ba00


	//   ....[155]....
        /*0984*/ 	.word	0x0001ba90


	//   ....[156]....
        /*0988*/ 	.word	0x0001bae0


	//   ....[157]....
        /*098c*/ 	.word	0x0001bb30


	//   ....[158]....
        /*0990*/ 	.word	0x0001bc20


	//   ....[159]....
        /*0994*/ 	.word	0x0001bcd0


	//   ....[160]....
        /*0998*/ 	.word	0x0001bd50


	//   ....[161]....
        /*099c*/ 	.word	0x0001bdc0


	//   ....[162]....
        /*09a0*/ 	.word	0x0001bf00


	//   ....[163]....
        /*09a4*/ 	.word	0x0001c000


	//   ....[164]....
        /*09a8*/ 	.word	0x0001c0d0


	//   ....[165]....
        /*09ac*/ 	.word	0x0001c120


	//   ....[166]....
        /*09b0*/ 	.word	0x0001c410


	//   ....[167]....
        /*09b4*/ 	.word	0x0001c6f0


	//   ....[168]....
        /*09b8*/ 	.word	0x0001c7e0


	//   ....[169]....
        /*09bc*/ 	.word	0x0001c880


	//   ....[170]....
        /*09c0*/ 	.word	0x0001c8e0


	//   ....[171]....
        /*09c4*/ 	.word	0x0001c9d0


	//   ....[172]....
        /*09c8*/ 	.word	0x0001ca40


	//   ....[173]....
        /*09cc*/ 	.word	0x0001cb30


	//   ....[174]....
        /*09d0*/ 	.word	0x0001cba0


	//   ....[175]....
        /*09d4*/ 	.word	0x0001cc40


	//   ....[176]....
        /*09d8*/ 	.word	0x0001cd30


	//   ....[177]....
        /*09dc*/ 	.word	0x0001cda0


	//   ....[178]....
        /*09e0*/ 	.word	0x0001ce00


	//   ....[179]....
        /*09e4*/ 	.word	0x0001cef0


	//   ....[180]....
        /*09e8*/ 	.word	0x0001cf50


	//   ....[181]....
        /*09ec*/ 	.word	0x0001d050


	//   ....[182]....
        /*09f0*/ 	.word	0x0001d0b0


	//   ....[183]....
        /*09f4*/ 	.word	0x0001d190


	//   ....[184]....
        /*09f8*/ 	.word	0x0001d2d0


	//   ....[185]....
        /*09fc*/ 	.word	0x0001d3d0


	//   ....[186]....
        /*0a00*/ 	.word	0x0001d650


	//   ....[187]....
        /*0a04*/ 	.word	0x0001d6a0


	//   ....[188]....
        /*0a08*/ 	.word	0x0001d870


	//   ....[189]....
        /*0a0c*/ 	.word	0x0001d8c0


	//   ....[190]....
        /*0a10*/ 	.word	0x0001da90


	//   ....[191]....
        /*0a14*/ 	.word	0x0001dae0


	//   ....[192]....
        /*0a18*/ 	.word	0x0001dbd0


	//   ....[193]....
        /*0a1c*/ 	.word	0x0001dc70


	//   ....[194]....
        /*0a20*/ 	.word	0x0001dcd0


	//   ....[195]....
        /*0a24*/ 	.word	0x0001dd80


	//   ....[196]....
        /*0a28*/ 	.word	0x0001dde0


	//   ....[197]....
        /*0a2c*/ 	.word	0x0001de90


	//   ....[198]....
        /*0a30*/ 	.word	0x0001def0


	//   ....[199]....
        /*0a34*/ 	.word	0x0001dfa0


	//   ....[200]....
        /*0a38*/ 	.word	0x0001e090


	//   ....[201]....
        /*0a3c*/ 	.word	0x0001e160


	//   ....[202]....
        /*0a40*/ 	.word	0x0001e280


	//   ....[203]....
        /*0a44*/ 	.word	0x0001e380


	//   ....[204]....
        /*0a48*/ 	.word	0x0001e4b0


	//   ....[205]....
        /*0a4c*/ 	.word	0x0001e590


	//   ....[206]....
        /*0a50*/ 	.word	0x0001e690


	//   ....[207]....
        /*0a54*/ 	.word	0x0001e770


	//   ....[208]....
        /*0a58*/ 	.word	0x0001e800


	//   ....[209]....
        /*0a5c*/ 	.word	0x0001e8a0


	//   ....[210]....
        /*0a60*/ 	.word	0x0001e9c0


	//   ....[211]....
        /*0a64*/ 	.word	0x0001ea30


	//   ....[212]....
        /*0a68*/ 	.word	0x0001eaa0


	//   ....[213]....
        /*0a6c*/ 	.word	0x0001eb10


	//   ....[214]....
        /*0a70*/ 	.word	0x0001eb80


	//   ....[215]....
        /*0a74*/ 	.word	0x0001ec00


	//   ....[216]....
        /*0a78*/ 	.word	0x0001ec90


	//   ....[217]....
        /*0a7c*/ 	.word	0x0001ed20


	//   ....[218]....
        /*0a80*/ 	.word	0x0001ed90


	//   ....[219]....
        /*0a84*/ 	.word	0x0001ee00


	//   ....[220]....
        /*0a88*/ 	.word	0x0001ee70


	//   ....[221]....
        /*0a8c*/ 	.word	0x0001eef0


	//   ....[222]....
        /*0a90*/ 	.word	0x0001ef60


	//   ....[223]....
        /*0a94*/ 	.word	0x0001f000


	//   ....[224]....
        /*0a98*/ 	.word	0x0001f090


	//   ....[225]....
        /*0a9c*/ 	.word	0x0001f1c0


	//----- nvinfo : EIATTR_REG_RECONFIG
	.align		4
.L_1036:
        /*0aa0*/ 	.byte	0x01, 0x54
	.zero		2


	//----- nvinfo : EIATTR_SYSCALL_OFFSETS
	.align		4
        /*0aa4*/ 	.byte	0x04, 0x46
        /*0aa6*/ 	.short	(.L_1038 - .L_1037)


	//   ....[0]....
.L_1037:
        /*0aa8*/ 	.word	0x00001db0


	//   ....[1]....
        /*0aac*/ 	.word	0x00001f00


	//   ....[2]....
        /*0ab0*/ 	.word	0x00007240


	//   ....[3]....
        /*0ab4*/ 	.word	0x00007570


	//   ....[4]....
        /*0ab8*/ 	.word	0x00016dc0


	//   ....[5]....
        /*0abc*/ 	.word	0x00016f10


	//   ....[6]....
        /*0ac0*/ 	.word	0x00017000


	//   ....[7]....
        /*0ac4*/ 	.word	0x00017fe0


	//----- nvinfo : EIATTR_MBARRIER_INSTR_OFFSETS
	.align		4
.L_1038:
        /*0ac8*/ 	.byte	0x04, 0x39
        /*0aca*/ 	.short	(.L_1040 - .L_1039)


	//   ....[0]....
.L_1039:
        /*0acc*/ 	.word	0x00000250
        /*0ad0*/ 	.word	0x000000ff
        /*0ad4*/ 	.word	0x00028c00
        /*0ad8*/ 	.short	0x0100
        /*0ada*/ 	.byte	0x08
	.zero		1


	//   ....[1]....
        /*0adc*/ 	.word	0x00000270
        /*0ae0*/ 	.word	0x000000ff
        /*0ae4*/ 	.word	0x00028c20
        /*0ae8*/ 	.short	0x0100
        /*0aea*/ 	.byte	0x08
	.zero		1


	//   ....[2]....
        /*0aec*/ 	.word	0x00000320
        /*0af0*/ 	.word	0x000000ff
        /*0af4*/ 	.word	0x00028c30
        /*0af8*/ 	.short	0x0100
        /*0afa*/ 	.byte	0x06
	.zero		1


	//   ....[3]....
        /*0afc*/ 	.word	0x00000330
        /*0b00*/ 	.word	0x000000ff
        /*0b04*/ 	.word	0x00028c40
        /*0b08*/ 	.short	0x0100
        /*0b0a*/ 	.byte	0x06
	.zero		1


	//   ....[4]....
        /*0b0c*/ 	.word	0x00000340
        /*0b10*/ 	.word	0x000000ff
        /*0b14*/ 	.word	0x00028c38
        /*0b18*/ 	.short	0x0100
        /*0b1a*/ 	.byte	0x06
	.zero		1


	//   ....[5]....
        /*0b1c*/ 	.word	0x00000350
        /*0b20*/ 	.word	0x000000ff
        /*0b24*/ 	.word	0x00028c48
        /*0b28*/ 	.short	0x0100
        /*0b2a*/ 	.byte	0x06
	.zero		1


	//   ....[6]....
        /*0b2c*/ 	.word	0x00000480
        /*0b30*/ 	.word	0x000000ff
        /*0b34*/ 	.word	0x00028c50
        /*0b38*/ 	.short	0x0100
        /*0b3a*/ 	.byte	0x08
	.zero		1


	//   ....[7]....
        /*0b3c*/ 	.word	0x00000490
        /*0b40*/ 	.word	0x000000ff
        /*0b44*/ 	.word	0x00028c60
        /*0b48*/ 	.short	0x0100
        /*0b4a*/ 	.byte	0x08
	.zero		1


	//   ....[8]....
        /*0b4c*/ 	.word	0x000004a0
        /*0b50*/ 	.word	0x000000ff
        /*0b54*/ 	.word	0x00028c58
        /*0b58*/ 	.short	0x0100
        /*0b5a*/ 	.byte	0x08
	.zero		1


	//   ....[9]....
        /*0b5c*/ 	.word	0x000004b0
        /*0b60*/ 	.word	0x000000ff
        /*0b64*/ 	.word	0x00028c68
        /*0b68*/ 	.short	0x0100
        /*0b6a*/ 	.byte	0x08
	.zero		1


	//   ....[10]....
        /*0b6c*/ 	.word	0x000005a0
        /*0b70*/ 	.word	0x000000ff
        /*0b74*/ 	.word	0x00028c70
        /*0b78*/ 	.short	0x0100
        /*0b7a*/ 	.byte	0x06
	.zero		1


	//   ....[11]....
        /*0b7c*/ 	.word	0x000005b0
        /*0b80*/ 	.word	0x000000ff
        /*0b84*/ 	.word	0x00028c80
        /*0b88*/ 	.short	0x0100
        /*0b8a*/ 	.byte	0x06
	.zero		1


	//   ....[12]....
        /*0b8c*/ 	.word	0x000005c0
        /*0b90*/ 	.word	0x000000ff
        /*0b94*/ 	.word	0x00028c78
        /*0b98*/ 	.short	0x0100
        /*0b9a*/ 	.byte	0x06
	.zero		1


	//   ....[13]....
        /*0b9c*/ 	.word	0x000005d0
        /*0ba0*/ 	.word	0x000000ff
        /*0ba4*/ 	.word	0x00028c88
        /*0ba8*/ 	.short	0x0100
        /*0baa*/ 	.byte	0x06
	.zero		1


	//   ....[14]....
        /*0bac*/ 	.word	0x00000700
        /*0bb0*/ 	.word	0x000000ff
        /*0bb4*/ 	.word	0x00028c90
        /*0bb8*/ 	.short	0x0100
        /*0bba*/ 	.byte	0x08
	.zero		1


	//   ....[15]....
        /*0bbc*/ 	.word	0x00000710
        /*0bc0*/ 	.word	0x000000ff
        /*0bc4*/ 	.word	0x00028ca0
        /*0bc8*/ 	.short	0x0100
        /*0bca*/ 	.byte	0x08
	.zero		1


	//   ....[16]....
        /*0bcc*/ 	.word	0x00000720
        /*0bd0*/ 	.word	0x000000ff
        /*0bd4*/ 	.word	0x00028c98
        /*0bd8*/ 	.short	0x0100
        /*0bda*/ 	.byte	0x08
	.zero		1


	//   ....[17]....
        /*0bdc*/ 	.word	0x00000730
        /*0be0*/ 	.word	0x000000ff
        /*0be4*/ 	.word	0x00028ca8
        /*0be8*/ 	.short	0x0100
        /*0bea*/ 	.byte	0x08
	.zero		1


	//   ....[18]....
        /*0bec*/ 	.word	0x00000860
        /*0bf0*/ 	.word	0x000000ff
        /*0bf4*/ 	.word	0x00028cb0
        /*0bf8*/ 	.short	0x0100
        /*0bfa*/ 	.byte	0x08
	.zero		1


	//   ....[19]....
        /*0bfc*/ 	.word	0x00000870
        /*0c00*/ 	.word	0x000000ff
        /*0c04*/ 	.word	0x00028cc0
        /*0c08*/ 	.short	0x0100
        /*0c0a*/ 	.byte	0x08
	.zero		1


	//   ....[20]....
        /*0c0c*/ 	.word	0x00000880
        /*0c10*/ 	.word	0x000000ff
        /*0c14*/ 	.word	0x00028cb8
        /*0c18*/ 	.short	0x0100
        /*0c1a*/ 	.byte	0x08
	.zero		1


	//   ....[21]....
        /*0c1c*/ 	.word	0x00000890
        /*0c20*/ 	.word	0x000000ff
        /*0c24*/ 	.word	0x00028cc8
        /*0c28*/ 	.short	0x0100
        /*0c2a*/ 	.byte	0x08
	.zero		1


	//   ....[22]....
        /*0c2c*/ 	.word	0x00002ab0
        /*0c30*/ 	.word	0x0000003f
        /*0c34*/ 	.word	0x00028c90
        /*0c38*/ 	.short	0x010a
        /*0c3a*/ 	.byte	0x3f
	.zero		1


	//   ....[23]....
        /*0c3c*/ 	.word	0x000034f0
        /*0c40*/ 	.word	0x0000003f
        /*0c44*/ 	.word	0x00028c90
        /*0c48*/ 	.short	0x010a
        /*0c4a*/ 	.byte	0x3f
	.zero		1


	//   ....[24]....
        /*0c4c*/ 	.word	0x00003cf0
        /*0c50*/ 	.word	0x0000003f
        /*0c54*/ 	.word	0x00028c90
        /*0c58*/ 	.short	0x010a
        /*0c5a*/ 	.byte	0x3f
	.zero		1


	//   ....[25]....
        /*0c5c*/ 	.word	0x000040d0
        /*0c60*/ 	.word	0x00000004
        /*0c64*/ 	.word	0x00000000
        /*0c68*/ 	.short	0x0101
        /*0c6a*/ 	.byte	0x3f
	.zero		1


	//   ....[26]....
        /*0c6c*/ 	.word	0x00004110
        /*0c70*/ 	.word	0x0000003f
        /*0c74*/ 	.word	0x00028cb0
        /*0c78*/ 	.short	0x010a
        /*0c7a*/ 	.byte	0x3f
	.zero		1


	//   ....[27]....
        /*0c7c*/ 	.word	0x000049d0
        /*0c80*/ 	.word	0x0000003f
        /*0c84*/ 	.word	0x00000000
        /*0c88*/ 	.short	0x0101
        /*0c8a*/ 	.byte	0x3f
	.zero		1


	//   ....[28]....
        /*0c8c*/ 	.word	0x000051a0
        /*0c90*/ 	.word	0x00000003
        /*0c94*/ 	.word	0x00028c50
        /*0c98*/ 	.short	0x010a
        /*0c9a*/ 	.byte	0x3f
	.zero		1


	//   ....[29]....
        /*0c9c*/ 	.word	0x00005540
        /*0ca0*/ 	.word	0x00000003
        /*0ca4*/ 	.word	0x00000000
        /*0ca8*/ 	.short	0x0101
        /*0caa*/ 	.byte	0x3f
	.zero		1


	//   ....[30]....
        /*0cac*/ 	.word	0x00005e70
        /*0cb0*/ 	.word	0x00000014
        /*0cb4*/ 	.word	0x00028c50
        /*0cb8*/ 	.short	0x010a
        /*0cba*/ 	.byte	0x3f
	.zero		1


	//   ....[31]....
        /*0cbc*/ 	.word	0x00005ec0
        /*0cc0*/ 	.word	0x00000014
        /*0cc4*/ 	.word	0x00028c50
        /*0cc8*/ 	.short	0x010a
        /*0cca*/ 	.byte	0x3f
	.zero		1


	//   ....[32]....
        /*0ccc*/ 	.word	0x000061a0
        /*0cd0*/ 	.word	0x0000000d
        /*0cd4*/ 	.word	0x00000000
        /*0cd8*/ 	.short	0x0101
        /*0cda*/ 	.byte	0x3f
	.zero		1


	//   ....[33]....
        /*0cdc*/ 	.word	0x000072e0
        /*0ce0*/ 	.word	0x00000002
        /*0ce4*/ 	.word	0x00028c00
        /*0ce8*/ 	.short	0x010a
        /*0cea*/ 	.byte	0x3f
	.zero		1


	//   ....[34]....
        /*0cec*/ 	.word	0x00007330
        /*0cf0*/ 	.word	0x00000002
        /*0cf4*/ 	.word	0x00028c00
        /*0cf8*/ 	.short	0x010a
        /*0cfa*/ 	.byte	0x3f
	.zero		1


	//   ....[35]....
        /*0cfc*/ 	.word	0x00007e00
        /*0d00*/ 	.word	0x00000002
        /*0d04*/ 	.word	0x00028c00
        /*0d08*/ 	.short	0x010a
        /*0d0a*/ 	.byte	0x3f
	.zero		1


	//   ....[36]....
        /*0d0c*/ 	.word	0x00009280
        /*0d10*/ 	.word	0x00000002
        /*0d14*/ 	.word	0x00028c00
        /*0d18*/ 	.short	0x010a
        /*0d1a*/ 	.byte	0x3f
	.zero		1


	//   ....[37]....
        /*0d1c*/ 	.word	0x0000a0e0
        /*0d20*/ 	.word	0x00000015
        /*0d24*/ 	.word	0x00028c30
        /*0d28*/ 	.short	0x010a
        /*0d2a*/ 	.byte	0x3f
	.zero		1


	//   ....[38]....
        /*0d2c*/ 	.word	0x0000a190
        /*0d30*/ 	.word	0x00000015
        /*0d34*/ 	.word	0x00028c30
        /*0d38*/ 	.short	0x010a
        /*0d3a*/ 	.byte	0x3f
	.zero		1


	//   ....[39]....
        /*0d3c*/ 	.word	0x0000b2e0
        /*0d40*/ 	.word	0x00000003
        /*0d44*/ 	.word	0x00000000
        /*0d48*/ 	.short	0x0101
        /*0d4a*/ 	.byte	0x3f
	.zero		1


	//   ....[40]....
        /*0d4c*/ 	.word	0x0000b840
        /*0d50*/ 	.word	0x00000015
        /*0d54*/ 	.word	0x00028c50
        /*0d58*/ 	.short	0x010a
        /*0d5a*/ 	.byte	0x3f
	.zero		1


	//   ....[41]....
        /*0d5c*/ 	.word	0x0000b900
        /*0d60*/ 	.word	0x00000015
        /*0d64*/ 	.word	0x00028c50
        /*0d68*/ 	.short	0x010a
        /*0d6a*/ 	.byte	0x3f
	.zero		1


	//   ....[42]....
        /*0d6c*/ 	.word	0x0000bc00
        /*0d70*/ 	.word	0x00000015
        /*0d74*/ 	.word	0x00000000
        /*0d78*/ 	.short	0x0101
        /*0d7a*/ 	.byte	0x3f
	.zero		1


	//   ....[43]....
        /*0d7c*/ 	.word	0x0000bda0
        /*0d80*/ 	.word	0x000000d1
        /*0d84*/ 	.word	0x00028c30
        /*0d88*/ 	.short	0x010a
        /*0d8a*/ 	.byte	0x3f
	.zero		1


	//   ....[44]....
        /*0d8c*/ 	.word	0x0000be10
        /*0d90*/ 	.word	0x000000d1
        /*0d94*/ 	.word	0x00028c30
        /*0d98*/ 	.short	0x010a
        /*0d9a*/ 	.byte	0x3f
	.zero		1


	//   ....[45]....
        /*0d9c*/ 	.word	0x0000cd00
        /*0da0*/ 	.word	0x0000000f
        /*0da4*/ 	.word	0x00000000
        /*0da8*/ 	.short	0x0101
        /*0daa*/ 	.byte	0x3f
	.zero		1


	//   ....[46]....
        /*0dac*/ 	.word	0x0000dce0
        /*0db0*/ 	.word	0x000000d1
        /*0db4*/ 	.word	0x00028c50
        /*0db8*/ 	.short	0x010a
        /*0dba*/ 	.byte	0x3f
	.zero		1


	//   ....[47]....
        /*0dbc*/ 	.word	0x0000dd30
        /*0dc0*/ 	.word	0x000000d1
        /*0dc4*/ 	.word	0x00028c50
        /*0dc8*/ 	.short	0x010a
        /*0dca*/ 	.byte	0x3f
	.zero		1


	//   ....[48]....
        /*0dcc*/ 	.word	0x0000e050
        /*0dd0*/ 	.word	0x000000d1
        /*0dd4*/ 	.word	0x00000000
        /*0dd8*/ 	.short	0x0101
        /*0dda*/ 	.byte	0x3f
	.zero		1


	//   ....[49]....
        /*0ddc*/ 	.word	0x0000e180
        /*0de0*/ 	.word	0x00000015
        /*0de4*/ 	.word	0x00028c30
        /*0de8*/ 	.short	0x010a
        /*0dea*/ 	.byte	0x3f
	.zero		1


	//   ....[50]....
        /*0dec*/ 	.word	0x0000e1f0
        /*0df0*/ 	.word	0x00000015
        /*0df4*/ 	.word	0x00028c30
        /*0df8*/ 	.short	0x010a
        /*0dfa*/ 	.byte	0x3f
	.zero		1


	//   ....[51]....
        /*0dfc*/ 	.word	0x0000eea0
        /*0e00*/ 	.word	0x000000a0
        /*0e04*/ 	.word	0x00000000
        /*0e08*/ 	.short	0x0101
        /*0e0a*/ 	.byte	0x3f
	.zero		1


	//   ....[52]....
        /*0e0c*/ 	.word	0x0000fb70
        /*0e10*/ 	.word	0x00000015
        /*0e14*/ 	.word	0x00028c50
        /*0e18*/ 	.short	0x010a
        /*0e1a*/ 	.byte	0x3f
	.zero		1


	//   ....[53]....
        /*0e1c*/ 	.word	0x0000fbc0
        /*0e20*/ 	.word	0x00000015
        /*0e24*/ 	.word	0x00028c50
        /*0e28*/ 	.short	0x010a
        /*0e2a*/ 	.byte	0x3f
	.zero		1


	//   ....[54]....
        /*0e2c*/ 	.word	0x0000fee0
        /*0e30*/ 	.word	0x00000015
        /*0e34*/ 	.word	0x00000000
        /*0e38*/ 	.short	0x0101
        /*0e3a*/ 	.byte	0x3f
	.zero		1


	//   ....[55]....
        /*0e3c*/ 	.word	0x00012770
        /*0e40*/ 	.word	0x00000000
        /*0e44*/ 	.word	0x00000000
        /*0e48*/ 	.short	0x0101
        /*0e4a*/ 	.byte	0x3f
	.zero		1


	//   ....[56]....
        /*0e4c*/ 	.word	0x00015210
        /*0e50*/ 	.word	0x00000017
        /*0e54*/ 	.word	0x00028c20
        /*0e58*/ 	.short	0x010a
        /*0e5a*/ 	.byte	0x3f
	.zero		1


	//   ....[57]....
        /*0e5c*/ 	.word	0x000152a0
        /*0e60*/ 	.word	0x00000003
        /*0e64*/ 	.word	0x00028ca0
        /*0e68*/ 	.short	0x010a
        /*0e6a*/ 	.byte	0x3f
	.zero		1


	//   ....[58]....
        /*0e6c*/ 	.word	0x000154f0
        /*0e70*/ 	.word	0x00000003
        /*0e74*/ 	.word	0x00028cc0
        /*0e78*/ 	.short	0x010a
        /*0e7a*/ 	.byte	0x3f
	.zero		1


	//   ....[59]....
        /*0e7c*/ 	.word	0x00015ec0
        /*0e80*/ 	.word	0x00000008
        /*0e84*/ 	.word	0x00028ca0
        /*0e88*/ 	.short	0x010a
        /*0e8a*/ 	.byte	0x3f
	.zero		1


	//   ....[60]....
        /*0e8c*/ 	.word	0x00016100
        /*0e90*/ 	.word	0x00000008
        /*0e94*/ 	.word	0x00028cc0
        /*0e98*/ 	.short	0x010a
        /*0e9a*/ 	.byte	0x3f
	.zero		1


	//   ....[61]....
        /*0e9c*/ 	.word	0x000177d0
        /*0ea0*/ 	.word	0x0000001f
        /*0ea4*/ 	.word	0x00028c40
        /*0ea8*/ 	.short	0x010a
        /*0eaa*/ 	.byte	0x3f
	.zero		1


	//   ....[62]....
        /*0eac*/ 	.word	0x00017c80
        /*0eb0*/ 	.word	0x0000001f
        /*0eb4*/ 	.word	0x00028c30
        /*0eb8*/ 	.short	0x0107
        /*0eba*/ 	.byte	0x3f
	.zero		1


	//   ....[63]....
        /*0ebc*/ 	.word	0x00017d50
        /*0ec0*/ 	.word	0x0000001f
        /*0ec4*/ 	.word	0x00028c30
        /*0ec8*/ 	.short	0x0101
        /*0eca*/ 	.byte	0x3f
	.zero		1


	//   ....[64]....
        /*0ecc*/ 	.word	0x00018650
        /*0ed0*/ 	.word	0x00000017
        /*0ed4*/ 	.word	0x00028c00
        /*0ed8*/ 	.short	0x0107
        /*0eda*/ 	.byte	0x3f
	.zero		1


	//   ....[65]....
        /*0edc*/ 	.word	0x00018740
        /*0ee0*/ 	.word	0x00000017
        /*0ee4*/ 	.word	0x00028c00
        /*0ee8*/ 	.short	0x0101
        /*0eea*/ 	.byte	0x3f
	.zero		1


	//   ....[66]....
        /*0eec*/ 	.word	0x00018760
        /*0ef0*/ 	.word	0x00000017
        /*0ef4*/ 	.word	0x00028c20
        /*0ef8*/ 	.short	0x010a
        /*0efa*/ 	.byte	0x3f
	.zero		1


	//   ....[67]....
        /*0efc*/ 	.word	0x000187f0
        /*0f00*/ 	.word	0x0000001f
        /*0f04*/ 	.word	0x00028c60
        /*0f08*/ 	.short	0x010a
        /*0f0a*/ 	.byte	0x3f
	.zero		1


	//   ....[68]....
        /*0f0c*/ 	.word	0x00019130
        /*0f10*/ 	.word	0x0000001f
        /*0f14*/ 	.word	0x00028c50
        /*0f18*/ 	.short	0x0107
        /*0f1a*/ 	.byte	0x3f
	.zero		1


	//   ....[69]....
        /*0f1c*/ 	.word	0x00019200
        /*0f20*/ 	.word	0x0000001f
        /*0f24*/ 	.word	0x00028c50
        /*0f28*/ 	.short	0x0101
        /*0f2a*/ 	.byte	0x3f
	.zero		1


	//   ....[70]....
        /*0f2c*/ 	.word	0x00019590
        /*0f30*/ 	.word	0x00000006
        /*0f34*/ 	.word	0x00028c40
        /*0f38*/ 	.short	0x010a
        /*0f3a*/ 	.byte	0x3f
	.zero		1


	//   ....[71]....
        /*0f3c*/ 	.word	0x000198d0
        /*0f40*/ 	.word	0x00000006
        /*0f44*/ 	.word	0x00028c30
        /*0f48*/ 	.short	0x0107
        /*0f4a*/ 	.byte	0x3f
	.zero		1


	//   ....[72]....
        /*0f4c*/ 	.word	0x00019990
        /*0f50*/ 	.word	0x00000006
        /*0f54*/ 	.word	0x00028c30
        /*0f58*/ 	.short	0x0101
        /*0f5a*/ 	.byte	0x3f
	.zero		1


	//   ....[73]....
        /*0f5c*/ 	.word	0x000199c0
        /*0f60*/ 	.word	0x00000006
        /*0f64*/ 	.word	0x00028c60
        /*0f68*/ 	.short	0x010a
        /*0f6a*/ 	.byte	0x3f
	.zero		1


	//   ....[74]....
        /*0f6c*/ 	.word	0x0001a090
        /*0f70*/ 	.word	0x00000006
        /*0f74*/ 	.word	0x00028c50
        /*0f78*/ 	.short	0x0107
        /*0f7a*/ 	.byte	0x3f
	.zero		1


	//   ....[75]....
        /*0f7c*/ 	.word	0x0001a150
        /*0f80*/ 	.word	0x00000006
        /*0f84*/ 	.word	0x00028c50
        /*0f88*/ 	.short	0x0101
        /*0f8a*/ 	.byte	0x3f
	.zero		1


	//   ....[76]....
        /*0f8c*/ 	.word	0x0001afc0
        /*0f90*/ 	.word	0x00000004
        /*0f94*/ 	.word	0x00028c20
        /*0f98*/ 	.short	0x010a
        /*0f9a*/ 	.byte	0x3f
	.zero		1


	//   ....[77]....
        /*0f9c*/ 	.word	0x0001b120
        /*0fa0*/ 	.word	0x00000005
        /*0fa4*/ 	.word	0x00028c40
        /*0fa8*/ 	.short	0x010a
        /*0faa*/ 	.byte	0x3f
	.zero		1


	//   ....[78]....
        /*0fac*/ 	.word	0x0001b1c0
        /*0fb0*/ 	.word	0x00000019
        /*0fb4*/ 	.word	0x00028c40
        /*0fb8*/ 	.short	0x010a
        /*0fba*/ 	.byte	0x3f
	.zero		1


	//   ....[79]....
        /*0fbc*/ 	.word	0x0001b200
        /*0fc0*/ 	.word	0x00000005
        /*0fc4*/ 	.word	0x00028c60
        /*0fc8*/ 	.short	0x010a
        /*0fca*/ 	.byte	0x3f
	.zero		1


	//   ....[80]....
        /*0fcc*/ 	.word	0x0001b240
        /*0fd0*/ 	.word	0x00000019
        /*0fd4*/ 	.word	0x00028c60
        /*0fd8*/ 	.short	0x010a
        /*0fda*/ 	.byte	0x3f
	.zero		1


	//   ....[81]....
        /*0fdc*/ 	.word	0x0001b2a0
        /*0fe0*/ 	.word	0x0000003f
        /*0fe4*/ 	.word	0x00028c90
        /*0fe8*/ 	.short	0x010a
        /*0fea*/ 	.byte	0x3f
	.zero		1


	//   ....[82]....
        /*0fec*/ 	.word	0x0001b410
        /*0ff0*/ 	.word	0x0000003f
        /*0ff4*/ 	.word	0x00028c90
        /*0ff8*/ 	.short	0x010a
        /*0ffa*/ 	.byte	0x3f
	.zero		1


	//   ....[83]....
        /*0ffc*/ 	.word	0x0001b590
        /*1000*/ 	.word	0x0000003f
        /*1004*/ 	.word	0x00028c90
        /*1008*/ 	.short	0x010a
        /*100a*/ 	.byte	0x3f
	.zero		1


	//   ....[84]....
        /*100c*/ 	.word	0x0001b6f0
        /*1010*/ 	.word	0x0000003f
        /*1014*/ 	.word	0x00028cb0
        /*1018*/ 	.short	0x010a
        /*101a*/ 	.byte	0x3f
	.zero		1


	//   ....[85]....
        /*101c*/ 	.word	0x0001b740
        /*1020*/ 	.word	0x00000003
        /*1024*/ 	.word	0x00028c50
        /*1028*/ 	.short	0x010a
        /*102a*/ 	.byte	0x3f
	.zero		1


	//   ....[86]....
        /*102c*/ 	.word	0x0001b790
        /*1030*/ 	.word	0x00000014
        /*1034*/ 	.word	0x00028c50
        /*1038*/ 	.short	0x010a
        /*103a*/ 	.byte	0x3f
	.zero		1


	//   ....[87]....
        /*103c*/ 	.word	0x0001bb60
        /*1040*/ 	.word	0x00000002
        /*1044*/ 	.word	0x00028c00
        /*1048*/ 	.short	0x010a
        /*104a*/ 	.byte	0x3f
	.zero		1


	//   ....[88]....
        /*104c*/ 	.word	0x0001c150
        /*1050*/ 	.word	0x00000002
        /*1054*/ 	.word	0x00028c00
        /*1058*/ 	.short	0x010a
        /*105a*/ 	.byte	0x3f
	.zero		1


	//   ....[89]....
        /*105c*/ 	.word	0x0001c1a0
        /*1060*/ 	.word	0x00000015
        /*1064*/ 	.word	0x00028c30
        /*1068*/ 	.short	0x010a
        /*106a*/ 	.byte	0x3f
	.zero		1


	//   ....[90]....
        /*106c*/ 	.word	0x0001c1f0
        /*1070*/ 	.word	0x00000015
        /*1074*/ 	.word	0x00028c50
        /*1078*/ 	.short	0x010a
        /*107a*/ 	.byte	0x3f
	.zero		1


	//   ....[91]....
        /*107c*/ 	.word	0x0001c240
        /*1080*/ 	.word	0x000000d1
        /*1084*/ 	.word	0x00028c30
        /*1088*/ 	.short	0x010a
        /*108a*/ 	.byte	0x3f
	.zero		1


	//   ....[92]....
        /*108c*/ 	.word	0x0001c290
        /*1090*/ 	.word	0x000000d1
        /*1094*/ 	.word	0x00028c50
        /*1098*/ 	.short	0x010a
        /*109a*/ 	.byte	0x3f
	.zero		1


	//   ....[93]....
        /*109c*/ 	.word	0x0001c2e0
        /*10a0*/ 	.word	0x00000015
        /*10a4*/ 	.word	0x00028c30
        /*10a8*/ 	.short	0x010a
        /*10aa*/ 	.byte	0x3f
	.zero		1


	//   ....[94]....
        /*10ac*/ 	.word	0x0001c330
        /*10b0*/ 	.word	0x00000015
        /*10b4*/ 	.word	0x00028c50
        /*10b8*/ 	.short	0x010a
        /*10ba*/ 	.byte	0x3f
	.zero		1


	//   ....[95]....
        /*10bc*/ 	.word	0x0001c4d0
        /*10c0*/ 	.word	0x00000017
        /*10c4*/ 	.word	0x00028c20
        /*10c8*/ 	.short	0x010a
        /*10ca*/ 	.byte	0x3f
	.zero		1


	//   ....[96]....
        /*10cc*/ 	.word	0x0001c520
        /*10d0*/ 	.word	0x00000003
        /*10d4*/ 	.word	0x00028ca0
        /*10d8*/ 	.short	0x010a
        /*10da*/ 	.byte	0x3f
	.zero		1


	//   ....[97]....
        /*10dc*/ 	.word	0x0001c570
        /*10e0*/ 	.word	0x00000003
        /*10e4*/ 	.word	0x00028cc0
        /*10e8*/ 	.short	0x010a
        /*10ea*/ 	.byte	0x3f
	.zero		1


	//   ....[98]....
        /*10ec*/ 	.word	0x0001c5c0
        /*10f0*/ 	.word	0x00000008
        /*10f4*/ 	.word	0x00028ca0
        /*10f8*/ 	.short	0x010a
        /*10fa*/ 	.byte	0x3f
	.zero		1


	//   ....[99]....
        /*10fc*/ 	.word	0x0001c610
        /*1100*/ 	.word	0x00000008
        /*1104*/ 	.word	0x00028cc0
        /*1108*/ 	.short	0x010a
        /*110a*/ 	.byte	0x3f
	.zero		1


	//   ....[100]....
        /*110c*/ 	.word	0x0001c730
        /*1110*/ 	.word	0x0000001f
        /*1114*/ 	.word	0x00028c40
        /*1118*/ 	.short	0x010a
        /*111a*/ 	.byte	0x3f
	.zero		1


	//   ....[101]....
        /*111c*/ 	.word	0x0001d1d0
        /*1120*/ 	.word	0x00000017
        /*1124*/ 	.word	0x00028c20
        /*1128*/ 	.short	0x010a
        /*112a*/ 	.byte	0x3f
	.zero		1


	//   ....[102]....
        /*112c*/ 	.word	0x0001d220
        /*1130*/ 	.word	0x0000001f
        /*1134*/ 	.word	0x00028c60
        /*1138*/ 	.short	0x010a
        /*113a*/ 	.byte	0x3f
	.zero		1


	//   ....[103]....
        /*113c*/ 	.word	0x0001db20
        /*1140*/ 	.word	0x00000006
        /*1144*/ 	.word	0x00028c40
        /*1148*/ 	.short	0x010a
        /*114a*/ 	.byte	0x3f
	.zero		1


	//   ....[104]....
        /*114c*/ 	.word	0x0001dfe0
        /*1150*/ 	.word	0x00000006
        /*1154*/ 	.word	0x00028c60
        /*1158*/ 	.short	0x010a
        /*115a*/ 	.byte	0x3f
	.zero		1


	//   ....[105]....
        /*115c*/ 	.word	0x0001f0e0
        /*1160*/ 	.word	0x00000004
        /*1164*/ 	.word	0x00028c20
        /*1168*/ 	.short	0x010a
        /*116a*/ 	.byte	0x3f
	.zero		1


	//   ....[106]....
        /*116c*/ 	.word	0x0001f280
        /*1170*/ 	.word	0x00000005
        /*1174*/ 	.word	0x00028c40
        /*1178*/ 	.short	0x010a
        /*117a*/ 	.byte	0x3f
	.zero		1


	//   ....[107]....
        /*117c*/ 	.word	0x0001f2d0
        /*1180*/ 	.word	0x00000019
        /*1184*/ 	.word	0x00028c40
        /*1188*/ 	.short	0x010a
        /*118a*/ 	.byte	0x3f
	.zero		1


	//   ....[108]....
        /*118c*/ 	.word	0x0001f320
        /*1190*/ 	.word	0x00000005
        /*1194*/ 	.word	0x00028c60
        /*1198*/ 	.short	0x010a
        /*119a*/ 	.byte	0x3f
	.zero		1


	//----- nvinfo : EIATTR_NUM_MBARRIERS
	.align		4
.L_1040:
        /*119c*/ 	.byte	0x03, 0x38
        /*119e*/ 	.short	0x0016


	//----- nvinfo : EIATTR_EXIT_INSTR_OFFSETS
	.align		4
        /*11a0*/ 	.byte	0x04, 0x1c
        /*11a2*/ 	.short	(.L_1042 - .L_1041)


	//   ....[0]....
.L_1041:
        /*11a4*/ 	.word	0x0001b290


	//----- nvinfo : EIATTR_MAX_THREADS
	.align		4
.L_1042:
        /*11a8*/ 	.byte	0x04, 0x05
        /*11aa*/ 	.short	(.L_1044 - .L_1043)
.L_1043:
        /*11ac*/ 	.word	0x00000180
        /*11b0*/ 	.word	0x00000001
        /*11b4*/ 	.word	0x00000001


	//----- nvinfo : EIATTR_CRS_STACK_SIZE
	.align		4
.L_1044:
        /*11b8*/ 	.byte	0x04, 0x1e
        /*11ba*/ 	.short	(.L_1046 - .L_1045)
.L_1045:
        /*11bc*/ 	.word	0x00000000


	//----- nvinfo : EIATTR_CBANK_PARAM_SIZE
	.align		4
.L_1046:
        /*11c0*/ 	.byte	0x03, 0x19
        /*11c2*/ 	.short	0x0af0


	//----- nvinfo : EIATTR_PARAM_CBANK
	.align		4
        /*11c4*/ 	.byte	0x04, 0x0a
        /*11c6*/ 	.short	(.L_1048 - .L_1047)
	.align		4
.L_1047:
        /*11c8*/ 	.word	index@(.nv.constant0._ZN7cutlass13device_kernelIN5flash11enable_sm90INS1_16FlashAttnFwdSm90INS1_25CollectiveMainloopFwdSm90ILi2EN4cute5tupleIJNS5_1CILi1EEES8_S8_EEENS6_IJNS7_ILi64EEESA_SA_EEELi512ENS_6half_tEfNS_4arch4Sm90ELb1ELb0ELb1ELb1ELb1ELb1ELb0ELb0ELb0ELb1ELb0ELb0EEENS1_21CollectiveEpilogueFwdINS6_IJSA_NS7_ILi512EEESA_EEES9_SC_SE_Li256ELb1ELb1ELb0ELb0EEENS1_36VarlenDynamicPersistentTileSchedulerILi64ELi64ELi256ELi128ELb0ELb1ELb1ELb1ELb1ELb1EEEEEEEEEvNT_6ParamsE)
        /*11cc*/ 	.short	0x0210
        /*11ce*/ 	.short	0x0af0


	//----- nvinfo : EIATTR_SW_WAR
	.align		4
.L_1048:
        /*11d0*/ 	.byte	0x04, 0x36
        /*11d2*/ 	.short	(.L_1050 - .L_1049)
.L_1049:
        /*11d4*/ 	.word	0x00000008
.L_1050:


//--------------------- .nv.info._ZN7cutlass13device_kernelIN5flash11enable_sm90INS1_16FlashAttnFwdSm90INS1_25CollectiveMainloopFwdSm90ILi2EN4cute5tupleIJNS5_1CILi1EEES8_S8_EEENS6_IJNS7_ILi64EEESA_SA_EEELi512ENS_6half_tEfNS_4arch4Sm90ELb1ELb0ELb1ELb1ELb1ELb0ELb1ELb0ELb0ELb1ELb0ELb0EEENS1_21CollectiveEpilogueFwdINS6_IJSA_NS7_ILi512EEESA_EEES9_SC_SE_Li256ELb1ELb1ELb0ELb0EEENS1_36VarlenDynamicPersistentTileSchedulerILi64ELi64ELi256ELi128ELb0ELb1ELb1ELb1ELb1ELb1EEEEEEEEEvNT_6ParamsE --------------------------
	.section	.nv.info._ZN7cutlass13device_kernelIN5flash11enable_sm90INS1_16FlashAttnFwdSm90INS1_25CollectiveMainloopFwdSm90ILi2EN4cute5tupleIJNS5_1CILi1EEES8_S8_EEENS6_IJNS7_ILi64EEESA_SA_EEELi512ENS_6half_tEfNS_4arch4Sm90ELb1ELb0ELb1ELb1ELb1ELb0ELb1ELb0ELb0ELb1ELb0ELb0EEENS1_21CollectiveEpilogueFwdINS6_IJSA_NS7_ILi512EEESA_EEES9_SC_SE_Li256ELb1ELb1ELb0ELb0EEENS1_36VarlenDynamicPersistentTileSchedulerILi64ELi64ELi256ELi128ELb0ELb1ELb1ELb1ELb1ELb1EEEEEEEEEvNT_6ParamsE,"",@"SHT_CUDA_INFO"
	.sectionflags	@""
	.align	4


	//----- nvinfo : EIATTR_CUDA_API_VERSION
	.align		4
        /*0000*/ 	.byte	0x04, 0x37
        /*0002*/ 	.short	(.L_1052 - .L_1051)
.L_1051:
        /*0004*/ 	.word	0x00000082


	//----- nvinfo : EIATTR_KPARAM_INFO
	.align		4
.L_1052:
        /*0008*/ 	.byte	0x04, 0x17
        /*000a*/ 	.short	(.L_1054 - .L_1053)
.L_1053:
        /*000c*/ 	.word	0x00000000
        /*0010*/ 	.short	0x0000
        /*0012*/ 	.short	0x0070
        /*0014*/ 	.byte	0x00, 0xf0, 0x01, 0x2e


	//----- nvinfo : EIATTR_SPARSE_MMA_MASK
	.align		4
.L_1054:
        /*0018*/ 	.byte	0x03, 0x50
        /*001a*/ 	.short	0x0000


	//----- nvinfo : EIATTR_MAXREG_COUNT
	.align		4
        /*001c*/ 	.byte	0x03, 0x1b
        /*001e*/ 	.short	0x00a8


	//----- nvinfo : EIATTR_NUM_BARRIERS
	.align		4
        /*0020*/ 	.byte	0x02, 0x4c
        /*0022*/ 	.byte	0x10
	.zero		1


	//----- nvinfo : EIATTR_EXTERNS
	.align		4
        /*0024*/ 	.byte	0x04, 0x0f
        /*0026*/ 	.short	(.L_1056 - .L_1055)


	//   ....[0]....
	.align		4
.L_1055:
        /*0028*/ 	.word	index@(__assertfail)


	//----- nvinfo : EIATTR_ANNOTATIONS
	.align		4
.L_1056:
        /*002c*/ 	.byte	0x04, 0x55
        /*002e*/ 	.short	(.L_1058 - .L_1057)


	//   ....[0]....
.L_1057:
        /* <DEDUP_REMOVED lines=17> */


	//----- nvinfo : EIATTR_MERCURY_ISA_VERSION
	.align		4
.L_1058:
        /*0130*/ 	.byte	0x03, 0x5f
        /*0132*/ 	.short	0x0101


	//----- nvinfo : EIATTR_UNUSED_LOAD_BYTE_OFFSET
	.align		4
        /*0134*/ 	.byte	0x04, 0x44
        /*0136*/ 	.short	(.L_1060 - .L_1059)


	//   ....[0]....
.L_1059:
        /*0138*/ 	.word	0x00000970
        /*013c*/ 	.word	0x0000fff0


	//   ....[1]....
        /*0140*/ 	.word	0x0000dbc0
        /*0144*/ 	.word	0x0000fff0


	//----- nvinfo : EIATTR_INT_WARP_WIDE_INSTR_OFFSETS
	.align		4
.L_1060:
        /*0148*/ 	.byte	0x04, 0x31
        /*014a*/ 	.short	(.L_1062 - .L_1061)


	//   ....[0]....
.L_1061:
        /*014c*/ 	.word	0x000000c0


	//   ....[1]....
        /*0150*/ 	.word	0x000000d0


	//   ....[2]....
        /*0154*/ 	.word	0x000000e0


	//   ....[3]....
        /*0158*/ 	.word	0x00000180


	//   ....[4]....
        /*015c*/ 	.word	0x00011e50


	//   ....[5]....
        /*0160*/ 	.word	0x00011ee0


	//   ....[6]....
        /*0164*/ 	.word	0x000161f0


	//   ....[7]....
        /*0168*/ 	.word	0x00016280


	//----- nvinfo : EIATTR_COOP_GROUP_MASK_REGIDS
	.align		4
.L_1062:
        /*016c*/ 	.byte	0x04, 0x29
        /*016e*/ 	.short	(.L_1064 - .L_1063)


	//   ....[0]....
.L_1063:
        /*0170*/ 	.word	0xffffffff


	//   ....[1]....
        /*0174*/ 	.word	0xffffffff


	//   ....[2]....
        /*0178*/ 	.word	0xffffffff


	//   ....[3]....
        /*017c*/ 	.word	0xffffffff


	//   ....[4]....
        /*0180*/ 	.word	0xffffffff


	//   ....[5]....
        /*0184*/ 	.word	0xffffffff


	//   ....[6]....
        /*0188*/ 	.word	0xffffffff


	//   ....[7]....
        /*018c*/ 	.word	0xffffffff


	//   ....[8]....
        /*0190*/ 	.word	0xffffffff


	//   ....[9]....
        /*0194*/ 	.word	0xffffffff


	//   ....[10]....
        /*0198*/ 	.word	0xffffffff


	//   ....[11]....
        /*019c*/ 	.word	0xffffffff


	//   ....[12]....
        /*01a0*/ 	.word	0xffffffff


	//   ....[13]....
        /*01a4*/ 	.word	0xffffffff


	//   ....[14]....
        /*01a8*/ 	.word	0xffffffff


	//   ....[15]....
        /*01ac*/ 	.word	0xffffffff


	//   ....[16]....
        /*01b0*/ 	.word	0xffffffff


	//   ....[17]....
        /*01b4*/ 	.word	0xffffffff


	//   ....[18]....
        /*01b8*/ 	.word	0xffffffff


	//   ....[19]....
        /*01bc*/ 	.word	0xffffffff


	//   ....[20]....
        /*01c0*/ 	.word	0xffffffff


	//   ....[21]....
        /*01c4*/ 	.word	0xffffffff


	//   ....[22]....
        /*01c8*/ 	.word	0xffffffff


	//   ....[23]....
        /*01cc*/ 	.word	0xffffffff


	//   ....[24]....
        /*01d0*/ 	.word	0xffffffff


	//   ....[25]....
        /*01d4*/ 	.word	0xffffffff


	//   ....[26]....
        /*01d8*/ 	.word	0xffffffff


	//   ....[27]....
        /*01dc*/ 	.word	0xffffffff


	//   ....[28]....
        /*01e0*/ 	.word	0xffffffff


	//   ....[29]....
        /*01e4*/ 	.word	0xffffffff


	//   ....[30]....
        /*01e8*/ 	.word	0xffffffff


	//   ....[31]....
        /*01ec*/ 	.word	0xffffffff


	//   ....[32]....
        /*01f0*/ 	.word	0xffffffff


	//   ....[33]....
        /*01f4*/ 	.word	0xffffffff


	//   ....[34]....
        /*01f8*/ 	.word	0xffffffff


	//   ....[35]....
        /*01fc*/ 	.word	0xffffffff


	//   ....[36]....
        /*0200*/ 	.word	0xffffffff


	//   ....[37]....
        /*0204*/ 	.word	0xffffffff


	//   ....[38]....
        /*0208*/ 	.word	0xffffffff


	//   ....[39]....
        /*020c*/ 	.word	0xffffffff


	//   ....[40]....
        /*0210*/ 	.word	0xffffffff


	//   ....[41]....
        /*0214*/ 	.word	0xffffffff


	//   ....[42]....
        /*0218*/ 	.word	0xffffffff


	//   ....[43]....
        /*021c*/ 	.word	0xffffffff


	//   ....[44]....
        /*0220*/ 	.word	0xffffffff


	//   ....[45]....
        /*0224*/ 	.word	0xffffffff


	//   ....[46]....
        /*0228*/ 	.word	0xffffffff


	//   ....[47]....
        /*022c*/ 	.word	0xffffffff


	//   ....[48]....
        /*0230*/ 	.word	0xffffffff


	//   ....[49]....
        /*0234*/ 	.word	0xffffffff


	//   ....[50]....
        /*0238*/ 	.word	0xffffffff


	//   ....[51]....
        /*023c*/ 	.word	0xffffffff


	//   ....[52]....
        /*0240*/ 	.word	0xffffffff


	//   ....[53]....
        /*0244*/ 	.word	0xffffffff


	//   ....[54]....
        /*0248*/ 	.word	0xffffffff


	//   ....[55]....
        /*024c*/ 	.word	0xffffffff


	//   ....[56]....
        /*0250*/ 	.word	0xffffffff


	//   ....[57]....
        /*0254*/ 	.word	0xffffffff


	//   ....[58]....
        /*0258*/ 	.word	0xffffffff


	//   ....[59]....
        /*025c*/ 	.word	0xffffffff


	//   ....[60]....
        /*0260*/ 	.word	0xffffffff


	//   ....[61]....
        /*0264*/ 	.word	0xffffffff


	//   ....[62]....
        /*0268*/ 	.word	0xffffffff


	//   ....[63]....
        /*026c*/ 	.word	0xffffffff


	//   ....[64]....
        /*0270*/ 	.word	0xffffffff


	//   ....[65]....
        /*0274*/ 	.word	0xffffffff


	//   ....[66]....
        /*0278*/ 	.word	0xffffffff


	//   ....[67]....
        /*027c*/ 	.word	0xffffffff


	//   ....[68]....
        /*0280*/ 	.word	0xffffffff


	//   ....[69]....
        /*0284*/ 	.word	0xffffffff


	//   ....[70]....
        /*0288*/ 	.word	0xffffffff


	//   ....[71]....
        /*028c*/ 	.word	0xffffffff


	//   ....[72]....
        /*0290*/ 	.word	0xffffffff


	//   ....[73]....
        /*0294*/ 	.word	0xffffffff


	//   ....[74]....
        /*0298*/ 	.word	0xffffffff


	//   ....[75]....
        /*029c*/ 	.word	0xffffffff


	//   ....[76]....
        /*02a0*/ 	.word	0xffffffff


	//   ....[77]....
        /*02a4*/ 	.word	0xffffffff


	//   ....[78]....
        /*02a8*/ 	.word	0xffffffff


	//   ....[79]....
        /*02ac*/ 	.word	0xffffffff


	//   ....[80]....
        /*02b0*/ 	.word	0xffffffff


	//   ....[81]....
        /*02b4*/ 	.word	0xffffffff


	//   ....[82]....
        /*02b8*/ 	.word	0xffffffff


	//   ....[83]....
        /*02bc*/ 	.word	0xffffffff


	//   ....[84]....
        /*02c0*/ 	.word	0xffffffff


	//   ....[85]....
        /*02c4*/ 	.word	0xffffffff


	//   ....[86]....
        /*02c8*/ 	.word	0xffffffff


	//   ....[87]....
        /*02cc*/ 	.word	0xffffffff


	//   ....[88]....
        /*02d0*/ 	.word	0xffffffff


	//   ....[89]....
        /*02d4*/ 	.word	0xffffffff


	//   ....[90]....
        /*02d8*/ 	.word	0xffffffff


	//   ....[91]....
        /*02dc*/ 	.word	0xffffffff


	//   ....[92]....
        /*02e0*/ 	.word	0xffffffff


	//   ....[93]....
        /*02e4*/ 	.word	0xffffffff


	//   ....[94]....
        /*02e8*/ 	.word	0xffffffff


	//   ....[95]....
        /*02ec*/ 	.word	0xffffffff


	//   ....[96]....
        /*02f0*/ 	.word	0xffffffff


	//   ....[97]....
        /*02f4*/ 	.word	0xffffffff


	//   ....[98]....
        /*02f8*/ 	.word	0xffffffff


	//   ....[99]....
        /*02fc*/ 	.word	0xffffffff


	//   ....[100]....
        /*0300*/ 	.word	0xffffffff


	//   ....[101]....
        /*0304*/ 	.word	0xffffffff


	//   ....[102]....
        /*0308*/ 	.word	0xffffffff


	//   ....[103]....
        /*030c*/ 	.word	0xffffffff


	//   ....[104]....
        /*0310*/ 	.word	0xffffffff


	//   ....[105]....
        /*0314*/ 	.word	0xffffffff


	//   ....[106]....
        /*0318*/ 	.word	0xffffffff


	//   ....[107]....
        /*031c*/ 	.word	0xffffffff


	//   ....[108]....
        /*0320*/ 	.word	0xffffffff


	//   ....[109]....
        /*0324*/ 	.word	0xffffffff


	//   ....[110]....
        /*0328*/ 	.word	0xffffffff


	//   ....[111]....
        /*032c*/ 	.word	0xffffffff


	//   ....[112]....
        /*0330*/ 	.word	0xffffffff


	//   ....[113]....
        /*0334*/ 	.word	0xffffffff


	//   ....[114]....
        /*0338*/ 	.word	0xffffffff


	//   ....[115]....
        /*033c*/ 	.word	0xffffffff


	//   ....[116]....
        /*0340*/ 	.word	0xffffffff


	//   ....[117]....
        /*0344*/ 	.word	0xffffffff


	//   ....[118]....
        /*0348*/ 	.word	0xffffffff


	//   ....[119]....
        /*034c*/ 	.word	0xffffffff


	//   ....[120]....
        /*0350*/ 	.word	0xffffffff


	//   ....[121]....
        /*0354*/ 	.word	0xffffffff


	//   ....[122]....
        /*0358*/ 	.word	0xffffffff


	//   ....[123]....
        /*035c*/ 	.word	0xffffffff


	//   ....[124]....
        /*0360*/ 	.word	0xffffffff


	//   ....[125]....
        /*0364*/ 	.word	0xffffffff


	//   ....[126]....
        /*0368*/ 	.word	0xffffffff


	//   ....[127]....
        /*036c*/ 	.word	0xffffffff


	//   ....[128]....
        /*0370*/ 	.word	0xffffffff


	//   ....[129]....
        /*0374*/ 	.word	0x0500000f


	//   ....[130]....
        /*0378*/ 	.word	0x0500000f


	//   ....[131]....
        /*037c*/ 	.word	0x0500000f


	//   ....[132]....
        /*0380*/ 	.word	0x0500000f


	//   ....[133]....
        /*0384*/ 	.word	0x0500000f


	//   ....[134]....
        /*0388*/ 	.word	0x0500000f


	//   ....[135]....
        /*038c*/ 	.word	0x0500000f


	//   ....[136]....
        /*0390*/ 	.word	0x0500000f


	//   ....[137]....
        /*0394*/ 	.word	0x0500000f


	//   ....[138]....
        /*0398*/ 	.word	0x0500000f


	//   ....[139]....
        /*039c*/ 	.word	0x0500000f


	//   ....[140]....
        /*03a0*/ 	.word	0x0500000f


	//   ....[141]....
        /*03a4*/ 	.word	0x0500000f


	//   ....[142]....
        /*03a8*/ 	.word	0x0500000f


	//   ....[143]....
        /*03ac*/ 	.word	0x0500000f


	//   ....[144]....
        /*03b0*/ 	.word	0x0500000f


	//   ....[145]....
        /*03b4*/ 	.word	0x0500000f


	//   ....[146]....
        /*03b8*/ 	.word	0x0500000f


	//   ....[147]....
        /*03bc*/ 	.word	0x0500000f


	//   ....[148]....
        /*03c0*/ 	.word	0x0500000f


	//   ....[149]....
        /*03c4*/ 	.word	0x0500000f


	//   ....[150]....
        /*03c8*/ 	.word	0x0500000f


	//   ....[151]....
        /*03cc*/ 	.word	0x0500000f


	//   ....[152]....
        /*03d0*/ 	.word	0x0500000f


	//   ....[153]....
        /*03d4*/ 	.word	0x0500000f


	//   ....[154]....
        /*03d8*/ 	.word	0x0500000f


	//   ....[155]....
        /*03dc*/ 	.word	0x0500000f


	//   ....[156]....
        /*03e0*/ 	.word	0x0500000f


	//   ....[157]....
        /*03e4*/ 	.word	0x0500000f


	//   ....[158]....
        /*03e8*/ 	.word	0x0500000f


	//   ....[159]....
        /*03ec*/ 	.word	0x0500000f


	//   ....[160]....
        /*03f0*/ 	.word	0x0500000f


	//   ....[161]....
        /*03f4*/ 	.word	0x0500000f


	//   ....[162]....
        /*03f8*/ 	.word	0x0500000f


	//   ....[163]....
        /*03fc*/ 	.word	0x0500000f


	//   ....[164]....
        /*0400*/ 	.word	0x0500000f


	//   ....[165]....
        /*0404*/ 	.word	0x0500000f


	//   ....[166]....
        /*0408*/ 	.word	0x0500000f


	//   ....[167]....
        /*040c*/ 	.word	0x0500000f


	//   ....[168]....
        /*0410*/ 	.word	0x0500000f


	//   ....[169]....
        /*0414*/ 	.word	0x0500000f


	//   ....[170]....
        /*0418*/ 	.word	0x0500000f


	//   ....[171]....
        /*041c*/ 	.word	0x0500000f


	//   ....[172]....
        /*0420*/ 	.word	0x0500000f


	//   ....[173]....
        /*0424*/ 	.word	0x0500000f


	//   ....[174]....
        /*0428*/ 	.word	0x0500000f


	//   ....[175]....
        /*042c*/ 	.word	0x0500000f


	//   ....[176]....
        /*0430*/ 	.word	0x0500000f


	//   ....[177]....
        /*0434*/ 	.word	0x0500000f


	//   ....[178]....
        /*0438*/ 	.word	0x0500000f


	//   ....[179]....
        /*043c*/ 	.word	0x0500000f


	//   ....[180]....
        /*0440*/ 	.word	0x0500000f


	//   ....[181]....
        /*0444*/ 	.word	0x0500000f


	//   ....[182]....
        /*0448*/ 	.word	0x0500000f


	//   ....[183]....
        /*044c*/ 	.word	0x0500000f


	//   ....[184]....
        /*0450*/ 	.word	0x0500000f


	//   ....[185]....
        /*0454*/ 	.word	0x0500000f


	//   ....[186]....
        /*0458*/ 	.word	0x0500000f


	//   ....[187]....
        /*045c*/ 	.word	0x0500000f


	//   ....[188]....
        /*0460*/ 	.word	0x0500000f


	//   ....[189]....
        /*0464*/ 	.word	0x0500000f


	//   ....[190]....
        /*0468*/ 	.word	0x0500000f


	//   ....[191]....
        /*046c*/ 	.word	0x0500000f


	//   ....[192]....
        /*0470*/ 	.word	0x0500000f


	//   ....[193]....
        /*0474*/ 	.word	0x0500000f


	//   ....[194]....
        /*0478*/ 	.word	0x0500000f


	//   ....[195]....
        /*047c*/ 	.word	0x0500000f


	//----- nvinfo : EIATTR_COOP_GROUP_INSTR_OFFSETS
	.align		4
.L_1064:
        /*0480*/ 	.byte	0x04, 0x28
        /*0482*/ 	.short	(.L_1066 - .L_1065)


	//   ....[0]....
.L_1065:
        /*0484*/ 	.word	0x00000080


	//   ....[1]....
        /*0488*/ 	.word	0x00000090


	//   ....[2]....
        /*048c*/ 	.word	0x000002b0


	//   ....[3]....
        /*0490*/ 	.word	0x00000410


	//   ....[4]....
        /*0494*/ 	.word	0x00000530


	//   ....[5]....
        /*0498*/ 	.word	0x00000690


	//   ....[6]....
        /*049c*/ 	.word	0x000019c0


	//   ....[7]....
        /*04a0*/ 	.word	0x00003710


	//   ....[8]....
        /*04a4*/ 	.word	0x00004690


	//   ....[9]....
        /*04a8*/ 	.word	0x00005550


	//   ....[10]....
        /*04ac*/ 	.word	0x00005580


	//   ....[11]....
        /*04b0*/ 	.word	0x00005a10


	//   ....[12]....
        /*04b4*/ 	.word	0x00005af0


	//   ....[13]....
        /*04b8*/ 	.word	0x00005ef0


	//   ....[14]....
        /*04bc*/ 	.word	0x00005f80


	//   ....[15]....
        /*04c0*/ 	.word	0x00006770


	//   ....[16]....
        /*04c4*/ 	.word	0x000074d0


	//   ....[17]....
        /*04c8*/ 	.word	0x000082f0


	//   ....[18]....
        /*04cc*/ 	.word	0x00008300


	//   ....[19]....
        /*04d0*/ 	.word	0x000087d0


	//   ....[20]....
        /*04d4*/ 	.word	0x00008840


	//   ....[21]....
        /*04d8*/ 	.word	0x00008cd0


	//   ....[22]....
        /*04dc*/ 	.word	0x00008d50


	//   ....[23]....
        /*04e0*/ 	.word	0x00009e90


	//   ....[24]....
        /*04e4*/ 	.word	0x0000ab70


	//   ....[25]....
        /*04e8*/ 	.word	0x0000bb40


	//   ....[26]....
        /*04ec*/ 	.word	0x0000bbb0


	//   ....[27]....
        /*04f0*/ 	.word	0x0000bec0


	//   ....[28]....
        /*04f4*/ 	.word	0x0000c080


	//   ....[29]....
        /*04f8*/ 	.word	0x0000d000


	//   ....[30]....
        /*04fc*/ 	.word	0x0000d0d0


	//   ....[31]....
        /*0500*/ 	.word	0x0000d0f0


	//   ....[32]....
        /*0504*/ 	.word	0x0000d150


	//   ....[33]....
        /*0508*/ 	.word	0x0000d170


	//   ....[34]....
        /*050c*/ 	.word	0x0000eab0


	//   ....[35]....
        /*0510*/ 	.word	0x0000f0d0


	//   ....[36]....
        /*0514*/ 	.word	0x0000f100


	//   ....[37]....
        /*0518*/ 	.word	0x0000f120


	//   ....[38]....
        /*051c*/ 	.word	0x0000f150


	//   ....[39]....
        /*0520*/ 	.word	0x0000f7d0


	//   ....[40]....
        /*0524*/ 	.word	0x0000f7f0


	//   ....[41]....
        /*0528*/ 	.word	0x0000fa30


	//   ....[42]....
        /*052c*/ 	.word	0x0000fa50


	//   ....[43]....
        /*0530*/ 	.word	0x00010600


	//   ....[44]....
        /*0534*/ 	.word	0x00010630


	//   ....[45]....
        /*0538*/ 	.word	0x00010870


	//   ....[46]....
        /*053c*/ 	.word	0x00010890


	//   ....[47]....
        /*0540*/ 	.word	0x00010b30


	//   ....[48]....
        /*0544*/ 	.word	0x00010d00


	//   ....[49]....
        /*0548*/ 	.word	0x00010d30


	//   ....[50]....
        /*054c*/ 	.word	0x00010d60


	//   ....[51]....
        /*0550*/ 	.word	0x00010d90


	//   ....[52]....
        /*0554*/ 	.word	0x00010dc0


	//   ....[53]....
        /*0558*/ 	.word	0x00010df0


	//   ....[54]....
        /*055c*/ 	.word	0x00010f40


	//   ....[55]....
        /*0560*/ 	.word	0x00010f70


	//   ....[56]....
        /*0564*/ 	.word	0x00010fa0


	//   ....[57]....
        /*0568*/ 	.word	0x00010fd0


	//   ....[58]....
        /*056c*/ 	.word	0x00011000


	//   ....[59]....
        /*0570*/ 	.word	0x00011030


	//   ....[60]....
        /*0574*/ 	.word	0x000110c0


	//   ....[61]....
        /*0578*/ 	.word	0x00011120


	//   ....[62]....
        /*057c*/ 	.word	0x000111b0


	//   ....[63]....
        /*0580*/ 	.word	0x00012c40


	//   ....[64]....
        /*0584*/ 	.word	0x00012c60


	//   ....[65]....
        /*0588*/ 	.word	0x00012cf0


	//   ....[66]....
        /*058c*/ 	.word	0x00012d10


	//   ....[67]....
        /*0590*/ 	.word	0x00012d90


	//   ....[68]....
        /*0594*/ 	.word	0x00012db0


	//   ....[69]....
        /*0598*/ 	.word	0x00012dc0


	//   ....[70]....
        /*059c*/ 	.word	0x00012dd0


	//   ....[71]....
        /*05a0*/ 	.word	0x00013560


	//   ....[72]....
        /*05a4*/ 	.word	0x00013590


	//   ....[73]....
        /*05a8*/ 	.word	0x00013650


	//   ....[74]....
        /*05ac*/ 	.word	0x00013670


	//   ....[75]....
        /*05b0*/ 	.word	0x00013710


	//   ....[76]....
        /*05b4*/ 	.word	0x00013730


	//   ....[77]....
        /*05b8*/ 	.word	0x00013740


	//   ....[78]....
        /*05bc*/ 	.word	0x000137c0


	//   ....[79]....
        /*05c0*/ 	.word	0x00014030


	//   ....[80]....
        /*05c4*/ 	.word	0x00014050


	//   ....[81]....
        /*05c8*/ 	.word	0x000141f0


	//   ....[82]....
        /*05cc*/ 	.word	0x00014220


	//   ....[83]....
        /*05d0*/ 	.word	0x00014330


	//   ....[84]....
        /*05d4*/ 	.word	0x00014340


	//   ....[85]....
        /*05d8*/ 	.word	0x00014370


	//   ....[86]....
        /*05dc*/ 	.word	0x00014380


	//   ....[87]....
        /*05e0*/ 	.word	0x000149b0


	//   ....[88]....
        /*05e4*/ 	.word	0x00014a10


	//   ....[89]....
        /*05e8*/ 	.word	0x00014bd0


	//   ....[90]....
        /*05ec*/ 	.word	0x00014c10


	//   ....[91]....
        /*05f0*/ 	.word	0x00014c20


	//   ....[92]....
        /*05f4*/ 	.word	0x00014c30


	//   ....[93]....
        /*05f8*/ 	.word	0x00014d80


	//   ....[94]....
        /*05fc*/ 	.word	0x00014ed0


	//   ....[95]....
        /*0600*/ 	.word	0x00015700


	//   ....[96]....
        /*0604*/ 	.word	0x00015720


	//   ....[97]....
        /*0608*/ 	.word	0x00015770


	//   ....[98]....
        /*060c*/ 	.word	0x00015780


	//   ....[99]....
        /*0610*/ 	.word	0x000157c0


	//   ....[100]....
        /*0614*/ 	.word	0x000157d0


	//   ....[101]....
        /*0618*/ 	.word	0x000157e0


	//   ....[102]....
        /*061c*/ 	.word	0x00015820


	//   ....[103]....
        /*0620*/ 	.word	0x00015b40


	//   ....[104]....
        /*0624*/ 	.word	0x00015b80


	//   ....[105]....
        /*0628*/ 	.word	0x00015ba0


	//   ....[106]....
        /*062c*/ 	.word	0x00015bc0


	//   ....[107]....
        /*0630*/ 	.word	0x00015bf0


	//   ....[108]....
        /*0634*/ 	.word	0x00015c10


	//   ....[109]....
        /*0638*/ 	.word	0x00015d10


	//   ....[110]....
        /*063c*/ 	.word	0x00015e60


	//   ....[111]....
        /*0640*/ 	.word	0x00016460


	//   ....[112]....
        /*0644*/ 	.word	0x000164b0


	//   ....[113]....
        /*0648*/ 	.word	0x000164e0


	//   ....[114]....
        /*064c*/ 	.word	0x00016510


	//   ....[115]....
        /*0650*/ 	.word	0x00016520


	//   ....[116]....
        /*0654*/ 	.word	0x00016550


	//   ....[117]....
        /*0658*/ 	.word	0x00016580


	//   ....[118]....
        /*065c*/ 	.word	0x000165b0


	//   ....[119]....
        /*0660*/ 	.word	0x00016730


	//   ....[120]....
        /*0664*/ 	.word	0x00016760


	//   ....[121]....
        /*0668*/ 	.word	0x00016790


	//   ....[122]....
        /*066c*/ 	.word	0x000167c0


	//   ....[123]....
        /*0670*/ 	.word	0x000167f0


	//   ....[124]....
        /*0674*/ 	.word	0x00016820


	//   ....[125]....
        /*0678*/ 	.word	0x000168e0


	//   ....[126]....
        /*067c*/ 	.word	0x00016900


	//   ....[127]....
        /*0680*/ 	.word	0x00016970


	//   ....[128]....
        /*0684*/ 	.word	0x00017010


	//   ....[129]....
        /*0688*/ 	.word	0x00017590


	//   ....[130]....
        /*068c*/ 	.word	0x00017680


	//   ....[131]....
        /*0690*/ 	.word	0x00017720


	//   ....[132]....
        /*0694*/ 	.word	0x00017780


	//   ....[133]....
        /*0698*/ 	.word	0x00017870


	//   ....[134]....
        /*069c*/ 	.word	0x000178e0


	//   ....[135]....
        /*06a0*/ 	.word	0x000179d0


	//   ....[136]....
        /*06a4*/ 	.word	0x00017a40


	//   ....[137]....
        /*06a8*/ 	.word	0x00017ae0


	//   ....[138]....
        /*06ac*/ 	.word	0x00017be0


	//   ....[139]....
        /*06b0*/ 	.word	0x00017c70


	//   ....[140]....
        /*06b4*/ 	.word	0x00017cd0


	//   ....[141]....
        /*06b8*/ 	.word	0x00017dc0


	//   ....[142]....
        /*06bc*/ 	.word	0x00017e40


	//   ....[143]....
        /*06c0*/ 	.word	0x00017f40


	//   ....[144]....
        /*06c4*/ 	.word	0x00017fb0


	//   ....[145]....
        /*06c8*/ 	.word	0x00018090


	//   ....[146]....
        /*06cc*/ 	.word	0x000183a0


	//   ....[147]....
        /*06d0*/ 	.word	0x00018460


	//   ....[148]....
        /*06d4*/ 	.word	0x000186d0


	//   ....[149]....
        /*06d8*/ 	.word	0x00018720


	//   ....[150]....
        /*06dc*/ 	.word	0x00018930


	//   ....[151]....
        /*06e0*/ 	.word	0x00018980


	//   ....[152]....
        /*06e4*/ 	.word	0x00018b30


	//   ....[153]....
        /*06e8*/ 	.word	0x00018b80


	//   ....[154]....
        /*06ec*/ 	.word	0x00018cc0


	//   ....[155]....
        /*06f0*/ 	.word	0x00018dc0


	//   ....[156]....
        /*06f4*/ 	.word	0x00019030


	//   ....[157]....
        /*06f8*/ 	.word	0x00019080


	//   ....[158]....
        /*06fc*/ 	.word	0x00019250


	//   ....[159]....
        /*0700*/ 	.word	0x000192a0


	//   ....[160]....
        /*0704*/ 	.word	0x00019470


	//   ....[161]....
        /*0708*/ 	.word	0x000194c0


	//   ....[162]....
        /*070c*/ 	.word	0x000195b0


	//   ....[163]....
        /*0710*/ 	.word	0x00019650


	//   ....[164]....
        /*0714*/ 	.word	0x000196b0


	//   ....[165]....
        /*0718*/ 	.word	0x00019760


	//   ....[166]....
        /*071c*/ 	.word	0x000197c0


	//   ....[167]....
        /*0720*/ 	.word	0x00019870


	//   ....[168]....
        /*0724*/ 	.word	0x000198d0


	//   ....[169]....
        /*0728*/ 	.word	0x00019980


	//   ....[170]....
        /*072c*/ 	.word	0x00019a70


	//   ....[171]....
        /*0730*/ 	.word	0x00019b50


	//   ....[172]....
        /*0734*/ 	.word	0x00019c60


	//   ....[173]....
        /*0738*/ 	.word	0x00019d60


	//   ....[174]....
        /*073c*/ 	.word	0x00019e90


	//   ....[175]....
        /*0740*/ 	.word	0x00019f70


	//   ....[176]....
        /*0744*/ 	.word	0x0001a070


	//   ....[177]....
        /*0748*/ 	.word	0x0001a150


	//   ....[178]....
        /*074c*/ 	.word	0x0001a1e0


	//   ....[179]....
        /*0750*/ 	.word	0x0001a280


	//   ....[180]....
        /*0754*/ 	.word	0x0001a3a0


	//   ....[181]....
        /*0758*/ 	.word	0x0001a410


	//   ....[182]....
        /*075c*/ 	.word	0x0001a480


	//   ....[183]....
        /*0760*/ 	.word	0x0001a4f0


	//   ....[184]....
        /*0764*/ 	.word	0x0001a560


	//   ....[185]....
        /*0768*/ 	.word	0x0001a5e0


	//   ....[186]....
        /*076c*/ 	.word	0x0001a670


	//   ....[187]....
        /*0770*/ 	.word	0x0001a700


	//   ....[188]....
        /*0774*/ 	.word	0x0001a770


	//   ....[189]....
        /*0778*/ 	.word	0x0001a7e0


	//   ....[190]....
        /*077c*/ 	.word	0x0001a850


	//   ....[191]....
        /*0780*/ 	.word	0x0001a8d0


	//   ....[192]....
        /*0784*/ 	.word	0x0001a940


	//   ....[193]....
        /*0788*/ 	.word	0x0001a9e0


	//   ....[194]....
        /*078c*/ 	.word	0x0001aa70


	//   ....[195]....
        /*0790*/ 	.word	0x0001ab90


	//----- nvinfo : EIATTR_REG_RECONFIG
	.align		4
.L_1066:
        /*0794*/ 	.byte	0x01, 0x54
	.zero		2


	//----- nvinfo : EIATTR_SYSCALL_OFFSETS
	.align		4
        /*0798*/ 	.byte	0x04, 0x46
        /*079a*/ 	.short	(.L_1068 - .L_1067)


	//   ....[0]....
.L_1067:
        /*079c*/ 	.word	0x000038c0


	//   ....[1]....
        /*07a0*/ 	.word	0x00012040


	//   ....[2]....
        /*07a4*/ 	.word	0x00012190


	//   ....[3]....
        /*07a8*/ 	.word	0x00012280


	//   ....[4]....
        /*07ac*/ 	.word	0x00013170


	//   ....[5]....
        /*07b0*/ 	.word	0x00013a40


	//----- nvinfo : EIATTR_MBARRIER_INSTR_OFFSETS
	.align		4
.L_1068:
        /*07b4*/ 	.byte	0x04, 0x39
        /*07b6*/ 	.short	(.L_1070 - .L_1069)


	//   ....[0]....
.L_1069:
        /*07b8*/ 	.word	0x00000190
        /*07bc*/ 	.word	0x000000ff
        /*07c0*/ 	.word	0x00038800
        /*07c4*/ 	.short	0x0100
        /*07c6*/ 	.byte	0x08
	.zero		1


	//   ....[1]....
        /*07c8*/ 	.word	0x000001a0
        /*07cc*/ 	.word	0x000000ff
        /*07d0*/ 	.word	0x00038810
        /*07d4*/ 	.short	0x0100
        /*07d6*/ 	.byte	0x08
	.zero		1


	//   ....[2]....
        /*07d8*/ 	.word	0x000001b0
        /*07dc*/ 	.word	0x000000ff
        /*07e0*/ 	.word	0x00038820
        /*07e4*/ 	.short	0x0100
        /*07e6*/ 	.byte	0x08
	.zero		1


	//   ....[3]....
        /*07e8*/ 	.word	0x00000260
        /*07ec*/ 	.word	0x000000ff
        /*07f0*/ 	.word	0x00038830
        /*07f4*/ 	.short	0x0100
        /*07f6*/ 	.byte	0x06
	.zero		1


	//   ....[4]....
        /*07f8*/ 	.word	0x00000270
        /*07fc*/ 	.word	0x000000ff
        /*0800*/ 	.word	0x00038840
        /*0804*/ 	.short	0x0100
        /*0806*/ 	.byte	0x06
	.zero		1


	//   ....[5]....
        /*0808*/ 	.word	0x00000280
        /*080c*/ 	.word	0x000000ff
        /*0810*/ 	.word	0x00038838
        /*0814*/ 	.short	0x0100
        /*0816*/ 	.byte	0x06
	.zero		1


	//   ....[6]....
        /*0818*/ 	.word	0x00000290
        /*081c*/ 	.word	0x000000ff
        /*0820*/ 	.word	0x00038848
        /*0824*/ 	.short	0x0100
        /*0826*/ 	.byte	0x06
	.zero		1


	//   ....[7]....
        /*0828*/ 	.word	0x000003c0
        /*082c*/ 	.word	0x000000ff
        /*0830*/ 	.word	0x00038850
        /*0834*/ 	.short	0x0100
        /*0836*/ 	.byte	0x08
	.zero		1


	//   ....[8]....
        /*0838*/ 	.word	0x000003d0
        /*083c*/ 	.word	0x000000ff
        /*0840*/ 	.word	0x00038860
        /*0844*/ 	.short	0x0100
        /*0846*/ 	.byte	0x08
	.zero		1


	//   ....[9]....
        /*0848*/ 	.word	0x000003e0
        /*084c*/ 	.word	0x000000ff
        /*0850*/ 	.word	0x00038858
        /*0854*/ 	.short	0x0100
        /*0856*/ 	.byte	0x08
	.zero		1


	//   ....[10]....
        /*0858*/ 	.word	0x000003f0
        /*085c*/ 	.word	0x000000ff
        /*0860*/ 	.word	0x00038868
        /*0864*/ 	.short	0x0100
        /*0866*/ 	.byte	0x08
	.zero		1


	//   ....[11]....
        /*0868*/ 	.word	0x000004e0
        /*086c*/ 	.word	0x000000ff
        /*0870*/ 	.word	0x00038870
        /*0874*/ 	.short	0x0100
        /*0876*/ 	.byte	0x06
	.zero		1


	//   ....[12]....
        /*0878*/ 	.word	0x000004f0
        /*087c*/ 	.word	0x000000ff
        /*0880*/ 	.word	0x00038880
        /*0884*/ 	.short	0x0100
        /*0886*/ 	.byte	0x06
	.zero		1


	//   ....[13]....
        /*0888*/ 	.word	0x00000500
        /*088c*/ 	.word	0x000000ff
        /*0890*/ 	.word	0x00038878
        /*0894*/ 	.short	0x0100
        /*0896*/ 	.byte	0x06
	.zero		1


	//   ....[14]....
        /*0898*/ 	.word	0x00000510
        /*089c*/ 	.word	0x000000ff
        /*08a0*/ 	.word	0x00038888
        /*08a4*/ 	.short	0x0100
        /*08a6*/ 	.byte	0x06
	.zero		1


	//   ....[15]....
        /*08a8*/ 	.word	0x00000640
        /*08ac*/ 	.word	0x000000ff
        /*08b0*/ 	.word	0x00038890
        /*08b4*/ 	.short	0x0100
        /*08b6*/ 	.byte	0x08
	.zero		1


	//   ....[16]....
        /*08b8*/ 	.word	0x00000650
        /*08bc*/ 	.word	0x000000ff
        /*08c0*/ 	.word	0x000388a0
        /*08c4*/ 	.short	0x0100
        /*08c6*/ 	.byte	0x08
	.zero		1


	//   ....[17]....
        /*08c8*/ 	.word	0x00000660
        /*08cc*/ 	.word	0x000000ff
        /*08d0*/ 	.word	0x00038898
        /*08d4*/ 	.short	0x0100
        /*08d6*/ 	.byte	0x08
	.zero		1


	//   ....[18]....
        /*08d8*/ 	.word	0x00000670
        /*08dc*/ 	.word	0x000000ff
        /*08e0*/ 	.word	0x000388a8
        /*08e4*/ 	.short	0x0100
        /*08e6*/ 	.byte	0x08
	.zero		1


	//   ....[19]....
        /*08e8*/ 	.word	0x000007b0
        /*08ec*/ 	.word	0x000000ff
        /*08f0*/ 	.word	0x000388b0
        /*08f4*/ 	.short	0x0100
        /*08f6*/ 	.byte	0x08
	.zero		1


	//   ....[20]....
        /*08f8*/ 	.word	0x000007c0
        /*08fc*/ 	.word	0x000000ff
        /*0900*/ 	.word	0x000388c0
        /*0904*/ 	.short	0x0100
        /*0906*/ 	.byte	0x08
	.zero		1


	//   ....[21]....
        /*0908*/ 	.word	0x000007d0
        /*090c*/ 	.word	0x000000ff
        /*0910*/ 	.word	0x000388b8
        /*0914*/ 	.short	0x0100
        /*0916*/ 	.byte	0x08
	.zero		1


	//   ....[22]....
        /*0918*/ 	.word	0x000007e0
        /*091c*/ 	.word	0x000000ff
        /*0920*/ 	.word	0x000388c8
        /*0924*/ 	.short	0x0100
        /*0926*/ 	.byte	0x08
	.zero		1


	//   ....[23]....
        /*0928*/ 	.word	0x00001d90
        /*092c*/ 	.word	0x00000003
        /*0930*/ 	.word	0x00000000
        /*0934*/ 	.short	0x0101
        /*0936*/ 	.byte	0x3f
	.zero		1


	//   ....[24]....
        /*0938*/ 	.word	0x00002890
        /*093c*/ 	.word	0x00000003
        /*0940*/ 	.word	0x00000000
        /*0944*/ 	.short	0x0101
        /*0946*/ 	.byte	0x3f
	.zero		1


	//   ....[25]....
        /*0948*/ 	.word	0x00003940
        /*094c*/ 	.word	0x00000011
        /*0950*/ 	.word	0x00038800
        /*0954*/ 	.short	0x010a
        /*0956*/ 	.byte	0x3f
	.zero		1


	//   ....[26]....
        /*0958*/ 	.word	0x000039a0
        /*095c*/ 	.word	0x00000009
        /*0960*/ 	.word	0x00038830
        /*0964*/ 	.short	0x010a
        /*0966*/ 	.byte	0x3f
	.zero		1


	//   ....[27]....
        /*0968*/ 	.word	0x00003a10
        /*096c*/ 	.word	0x00000009
        /*0970*/ 	.word	0x00038830
        /*0974*/ 	.short	0x010a
        /*0976*/ 	.byte	0x3f
	.zero		1


	//   ....[28]....
        /*0978*/ 	.word	0x00003c90
        /*097c*/ 	.word	0x00000011
        /*0980*/ 	.word	0x00038810
        /*0984*/ 	.short	0x010a
        /*0986*/ 	.byte	0x3f
	.zero		1


	//   ....[29]....
        /*0988*/ 	.word	0x00003cd0
        /*098c*/ 	.word	0x00000009
        /*0990*/ 	.word	0x00038850
        /*0994*/ 	.short	0x010a
        /*0996*/ 	.byte	0x3f
	.zero		1


	//   ....[30]....
        /*0998*/ 	.word	0x00003da0
        /*099c*/ 	.word	0x00000009
        /*09a0*/ 	.word	0x00038850
        /*09a4*/ 	.short	0x010a
        /*09a6*/ 	.byte	0x3f
	.zero		1


	//   ....[31]....
        /*09a8*/ 	.word	0x00005f10
        /*09ac*/ 	.word	0x00000019
        /*09b0*/ 	.word	0x00000000
        /*09b4*/ 	.short	0x0101
        /*09b6*/ 	.byte	0x3f
	.zero		1


	//   ....[32]....
        /*09b8*/ 	.word	0x00006820
        /*09bc*/ 	.word	0x00000009
        /*09c0*/ 	.word	0x00000000
        /*09c4*/ 	.short	0x0101
        /*09c6*/ 	.byte	0x3f
	.zero		1


	//   ....[33]....
        /*09c8*/ 	.word	0x000069d0
        /*09cc*/ 	.word	0x00000009
        /*09d0*/ 	.word	0x00038830
        /*09d4*/ 	.short	0x010a
        /*09d6*/ 	.byte	0x3f
	.zero		1


	//   ....[34]....
        /*09d8*/ 	.word	0x00006a20
        /*09dc*/ 	.word	0x00000009
        /*09e0*/ 	.word	0x00038830
        /*09e4*/ 	.short	0x010a
        /*09e6*/ 	.byte	0x3f
	.zero		1


	//   ....[35]....
        /*09e8*/ 	.word	0x00006ba0
        /*09ec*/ 	.word	0x00000009
        /*09f0*/ 	.word	0x00038850
        /*09f4*/ 	.short	0x010a
        /*09f6*/ 	.byte	0x3f
	.zero		1


	//   ....[36]....
        /*09f8*/ 	.word	0x00006bf0
        /*09fc*/ 	.word	0x00000009
        /*0a00*/ 	.word	0x00038850
        /*0a04*/ 	.short	0x010a
        /*0a06*/ 	.byte	0x3f
	.zero		1


	//   ....[37]....
        /*0a08*/ 	.word	0x00008fa0
        /*0a0c*/ 	.word	0x00000099
        /*0a10*/ 	.word	0x00000000
        /*0a14*/ 	.short	0x0101
        /*0a16*/ 	.byte	0x3f
	.zero		1


	//   ....[38]....
        /*0a18*/ 	.word	0x00009f50
        /*0a1c*/ 	.word	0x00000009
        /*0a20*/ 	.word	0x00000000
        /*0a24*/ 	.short	0x0101
        /*0a26*/ 	.byte	0x3f
	.zero		1


	//   ....[39]....
        /*0a28*/ 	.word	0x0000a070
        /*0a2c*/ 	.word	0x00000009
        /*0a30*/ 	.word	0x00038830
        /*0a34*/ 	.short	0x010a
        /*0a36*/ 	.byte	0x3f
	.zero		1


	//   ....[40]....
        /*0a38*/ 	.word	0x0000a0c0
        /*0a3c*/ 	.word	0x00000009
        /*0a40*/ 	.word	0x00038830
        /*0a44*/ 	.short	0x010a
        /*0a46*/ 	.byte	0x3f
	.zero		1


	//   ....[41]....
        /*0a48*/ 	.word	0x0000a240
        /*0a4c*/ 	.word	0x00000009
        /*0a50*/ 	.word	0x00038850
        /*0a54*/ 	.short	0x010a
        /*0a56*/ 	.byte	0x3f
	.zero		1


	//   ....[42]....
        /*0a58*/ 	.word	0x0000a290
        /*0a5c*/ 	.word	0x00000009
        /*0a60*/ 	.word	0x00038850
        /*0a64*/ 	.short	0x010a
        /*0a66*/ 	.byte	0x3f
	.zero		1


	//   ....[43]....
        /*0a68*/ 	.word	0x0000bf80
        /*0a6c*/ 	.word	0x0000009b
        /*0a70*/ 	.word	0x00000000
        /*0a74*/ 	.short	0x0101
        /*0a76*/ 	.byte	0x3f
	.zero		1


	//   ....[44]....
        /*0a78*/ 	.word	0x0000d0b0
        /*0a7c*/ 	.word	0x00000009
        /*0a80*/ 	.word	0x00000000
        /*0a84*/ 	.short	0x0101
        /*0a86*/ 	.byte	0x3f
	.zero		1


	//   ....[45]....
        /*0a88*/ 	.word	0x0000f800
        /*0a8c*/ 	.word	0x00000000
        /*0a90*/ 	.word	0x00000000
        /*0a94*/ 	.short	0x0101
        /*0a96*/ 	.byte	0x3f
	.zero		1


	//   ....[46]....
        /*0a98*/ 	.word	0x000129f0
        /*0a9c*/ 	.word	0x0000001b
        /*0aa0*/ 	.word	0x00038840
        /*0aa4*/ 	.short	0x010a
        /*0aa6*/ 	.byte	0x3f
	.zero		1


	//   ....[47]....
        /*0aa8*/ 	.word	0x00012ed0
        /*0aac*/ 	.word	0x0000001b
        /*0ab0*/ 	.word	0x00038830
        /*0ab4*/ 	.short	0x0107
        /*0ab6*/ 	.byte	0x3f
	.zero		1


	//   ....[48]....
        /*0ab8*/ 	.word	0x00012fb0
        /*0abc*/ 	.word	0x0000001b
        /*0ac0*/ 	.word	0x00038830
        /*0ac4*/ 	.short	0x0101
        /*0ac6*/ 	.byte	0x3f
	.zero		1


	//   ....[49]....
        /*0ac8*/ 	.word	0x00013880
        /*0acc*/ 	.word	0x00000017
        /*0ad0*/ 	.word	0x00038800
        /*0ad4*/ 	.short	0x0107
        /*0ad6*/ 	.byte	0x3f
	.zero		1


	//   ....[50]....
        /*0ad8*/ 	.word	0x00013910
        /*0adc*/ 	.word	0x00000017
        /*0ae0*/ 	.word	0x00038800
        /*0ae4*/ 	.short	0x0101
        /*0ae6*/ 	.byte	0x3f
	.zero		1


	//   ....[51]....
        /*0ae8*/ 	.word	0x00014620
        /*0aec*/ 	.word	0x00000017
        /*0af0*/ 	.word	0x00038810
        /*0af4*/ 	.short	0x0107
        /*0af6*/ 	.byte	0x3f
	.zero		1


	//   ....[52]....
        /*0af8*/ 	.word	0x00014720
        /*0afc*/ 	.word	0x00000017
        /*0b00*/ 	.word	0x00038810
        /*0b04*/ 	.short	0x0101
        /*0b06*/ 	.byte	0x3f
	.zero		1


	//   ....[53]....
        /*0b08*/ 	.word	0x00014740
        /*0b0c*/ 	.word	0x00000017
        /*0b10*/ 	.word	0x00038820
        /*0b14*/ 	.short	0x010a
        /*0b16*/ 	.byte	0x3f
	.zero		1


	//   ....[54]....
        /*0b18*/ 	.word	0x000147d0
        /*0b1c*/ 	.word	0x0000001b
        /*0b20*/ 	.word	0x00038860
        /*0b24*/ 	.short	0x010a
        /*0b26*/ 	.byte	0x3f
	.zero		1


	//   ....[55]....
        /*0b28*/ 	.word	0x000150f0
        /*0b2c*/ 	.word	0x0000001b
        /*0b30*/ 	.word	0x00038850
        /*0b34*/ 	.short	0x0107
        /*0b36*/ 	.byte	0x3f
	.zero		1


	//   ....[56]....
        /*0b38*/ 	.word	0x000151c0
        /*0b3c*/ 	.word	0x0000001b
        /*0b40*/ 	.word	0x00038850
        /*0b44*/ 	.short	0x0101
        /*0b46*/ 	.byte	0x3f
	.zero		1


	//   ....[57]....
        /*0b48*/ 	.word	0x00015560
        /*0b4c*/ 	.word	0x00000006
        /*0b50*/ 	.word	0x00038840
        /*0b54*/ 	.short	0x010a
        /*0b56*/ 	.byte	0x3f
	.zero		1


	//   ....[58]....
        /*0b58*/ 	.word	0x000158a0
        /*0b5c*/ 	.word	0x00000006
        /*0b60*/ 	.word	0x00038830
        /*0b64*/ 	.short	0x0107
        /*0b66*/ 	.byte	0x3f
	.zero		1


	//   ....[59]....
        /*0b68*/ 	.word	0x00015960
        /*0b6c*/ 	.word	0x00000006
        /*0b70*/ 	.word	0x00038830
        /*0b74*/ 	.short	0x0101
        /*0b76*/ 	.byte	0x3f
	.zero		1


	//   ....[60]....
        /*0b78*/ 	.word	0x00015990
        /*0b7c*/ 	.word	0x00000006
        /*0b80*/ 	.word	0x00038860
        /*0b84*/ 	.short	0x010a
        /*0b86*/ 	.byte	0x3f
	.zero		1


	//   ....[61]....
        /*0b88*/ 	.word	0x00016060
        /*0b8c*/ 	.word	0x00000006
        /*0b90*/ 	.word	0x00038850
        /*0b94*/ 	.short	0x0107
        /*0b96*/ 	.byte	0x3f
	.zero		1


	//   ....[62]....
        /*0b98*/ 	.word	0x00016120
        /*0b9c*/ 	.word	0x00000006
        /*0ba0*/ 	.word	0x00038850
        /*0ba4*/ 	.short	0x0101
        /*0ba6*/ 	.byte	0x3f
	.zero		1


	//   ....[63]....
        /*0ba8*/ 	.word	0x00016f90
        /*0bac*/ 	.word	0x00000007
        /*0bb0*/ 	.word	0x00038820
        /*0bb4*/ 	.short	0x010a
        /*0bb6*/ 	.byte	0x3f
	.zero		1


	//   ....[64]....
        /*0bb8*/ 	.word	0x00017110
        /*0bbc*/ 	.word	0x00000005
        /*0bc0*/ 	.word	0x00038840
        /*0bc4*/ 	.short	0x010a
        /*0bc6*/ 	.byte	0x3f
	.zero		1


	//   ....[65]....
        /*0bc8*/ 	.word	0x000171b0
        /*0bcc*/ 	.word	0x00000003
        /*0bd0*/ 	.word	0x00038840
        /*0bd4*/ 	.short	0x010a
        /*0bd6*/ 	.byte	0x3f
	.zero		1


	//   ....[66]....
        /*0bd8*/ 	.word	0x000171f0
        /*0bdc*/ 	.word	0x00000005
        /*0be0*/ 	.word	0x00038860
        /*0be4*/ 	.short	0x010a
        /*0be6*/ 	.byte	0x3f
	.zero		1


	//   ....[67]....
        /*0be8*/ 	.word	0x00017230
        /*0bec*/ 	.word	0x00000003
        /*0bf0*/ 	.word	0x00038860
        /*0bf4*/ 	.short	0x010a
        /*0bf6*/ 	.byte	0x3f
	.zero		1


	//   ....[68]....
        /*0bf8*/ 	.word	0x00017290
        /*0bfc*/ 	.word	0x00000011
        /*0c00*/ 	.word	0x00038800
        /*0c04*/ 	.short	0x010a
        /*0c06*/ 	.byte	0x3f
	.zero		1


	//   ....[69]....
        /*0c08*/ 	.word	0x000172e0
        /*0c0c*/ 	.word	0x00000009
        /*0c10*/ 	.word	0x00038830
        /*0c14*/ 	.short	0x010a
        /*0c16*/ 	.byte	0x3f
	.zero		1


	//   ....[70]....
        /*0c18*/ 	.word	0x00017330
        /*0c1c*/ 	.word	0x00000011
        /*0c20*/ 	.word	0x00038810
        /*0c24*/ 	.short	0x010a
        /*0c26*/ 	.byte	0x3f
	.zero		1


	//   ....[71]....
        /*0c28*/ 	.word	0x00017380
        /*0c2c*/ 	.word	0x00000009
        /*0c30*/ 	.word	0x00038850
        /*0c34*/ 	.short	0x010a
        /*0c36*/ 	.byte	0x3f
	.zero		1


	//   ....[72]....
        /*0c38*/ 	.word	0x000173d0
        /*0c3c*/ 	.word	0x00000009
        /*0c40*/ 	.word	0x00038830
        /*0c44*/ 	.short	0x010a
        /*0c46*/ 	.byte	0x3f
	.zero		1


	//   ....[73]....
        /*0c48*/ 	.word	0x00017420
        /*0c4c*/ 	.word	0x00000009
        /*0c50*/ 	.word	0x00038850
        /*0c54*/ 	.short	0x010a
        /*0c56*/ 	.byte	0x3f
	.zero		1


	//   ....[74]....
        /*0c58*/ 	.word	0x00017470
        /*0c5c*/ 	.word	0x00000009
        /*0c60*/ 	.word	0x00038830
        /*0c64*/ 	.short	0x010a
        /*0c66*/ 	.byte	0x3f
	.zero		1


	//   ....[75]....
        /*0c68*/ 	.word	0x000174c0
        /*0c6c*/ 	.word	0x00000009
        /*0c70*/ 	.word	0x00038850
        /*0c74*/ 	.short	0x010a
        /*0c76*/ 	.byte	0x3f
	.zero		1


	//   ....[76]....
        /*0c78*/ 	.word	0x000175d0
        /*0c7c*/ 	.word	0x0000001b
        /*0c80*/ 	.word	0x00038840
        /*0c84*/ 	.short	0x010a
        /*0c86*/ 	.byte	0x3f
	.zero		1


	//   ....[77]....
        /*0c88*/ 	.word	0x00018bc0
        /*0c8c*/ 	.word	0x00000017
        /*0c90*/ 	.word	0x00038820
        /*0c94*/ 	.short	0x010a
        /*0c96*/ 	.byte	0x3f
	.zero		1


	//   ....[78]....
        /*0c98*/ 	.word	0x00018c10
        /*0c9c*/ 	.word	0x0000001b
        /*0ca0*/ 	.word	0x00038860
        /*0ca4*/ 	.short	0x010a
        /*0ca6*/ 	.byte	0x3f
	.zero		1


	//   ....[79]....
        /*0ca8*/ 	.word	0x00019500
        /*0cac*/ 	.word	0x00000006
        /*0cb0*/ 	.word	0x00038840
        /*0cb4*/ 	.short	0x010a
        /*0cb6*/ 	.byte	0x3f
	.zero		1


	//   ....[80]....
        /*0cb8*/ 	.word	0x000199c0
        /*0cbc*/ 	.word	0x00000006
        /*0cc0*/ 	.word	0x00038860
        /*0cc4*/ 	.short	0x010a
        /*0cc6*/ 	.byte	0x3f
	.zero		1


	//   ....[81]....
        /*0cc8*/ 	.word	0x0001aab0
        /*0ccc*/ 	.word	0x00000007
        /*0cd0*/ 	.word	0x00038820
        /*0cd4*/ 	.short	0x010a
        /*0cd6*/ 	.byte	0x3f
	.zero		1


	//   ....[82]....
        /*0cd8*/ 	.word	0x0001ac50
        /*0cdc*/ 	.word	0x00000005
        /*0ce0*/ 	.word	0x00038840
        /*0ce4*/ 	.short	0x010a
        /*0ce6*/ 	.byte	0x3f
	.zero		1


	//   ....[83]....
        /*0ce8*/ 	.word	0x0001aca0
        /*0cec*/ 	.word	0x00000003
        /*0cf0*/ 	.word	0x00038840
        /*0cf4*/ 	.short	0x010a
        /*0cf6*/ 	.byte	0x3f
	.zero		1


	//   ....[84]....
        /*0cf8*/ 	.word	0x0001acf0
        /*0cfc*/ 	.word	0x00000005
        /*0d00*/ 	.word	0x00038860
        /*0d04*/ 	.short	0x010a
        /*0d06*/ 	.byte	0x3f
	.zero		1


	//----- nvinfo : EIATTR_NUM_MBARRIERS
	.align		4
.L_1070:
        /*0d08*/ 	.byte	0x03, 0x38
        /*0d0a*/ 	.short	0x0017


	//----- nvinfo : EIATTR_EXIT_INSTR_OFFSETS
	.align		4
        /*0d0c*/ 	.byte	0x04, 0x1c
        /*0d0e*/ 	.short	(.L_1072 - .L_1071)


	//   ....[0]....
.L_1071:
        /*0d10*/ 	.word	0x000009a0


	//   ....[1]....
        /*0d14*/ 	.word	0x00010ae0


	//   ....[2]....
        /*0d18*/ 	.word	0x00017280


	//----- nvinfo : EIATTR_MAX_THREADS
	.align		4
.L_1072:
        /*0d1c*/ 	.byte	0x04, 0x05
        /*0d1e*/ 	.short	(.L_1074 - .L_1073)
.L_1073:
        /*0d20*/ 	.word	0x00000180
        /*0d24*/ 	.word	0x00000001
        /*0d28*/ 	.word	0x00000001


	//----- nvinfo : EIATTR_CRS_STACK_SIZE
	.align		4
.L_1074:
        /*0d2c*/ 	.byte	0x04, 0x1e
        /*0d2e*/ 	.short	(.L_1076 - .L_1075)
.L_1075:
        /*0d30*/ 	.word	0x00000000


	//----- nvinfo : EIATTR_CBANK_PARAM_SIZE
	.align		4
.L_1076:
        /*0d34*/ 	.byte	0x03, 0x19
        /*0d36*/ 	.short	0x0bf0


	//----- nvinfo : EIATTR_PARAM_CBANK
	.align		4
        /*0d38*/ 	.byte	0x04, 0x0a
        /*0d3a*/ 	.short	(.L_1078 - .L_1077)
	.align		4
.L_1077:
        /*0d3c*/ 	.word	index@(.nv.constant0._ZN7cutlass13device_kernelIN5flash11enable_sm90INS1_16FlashAttnFwdSm90INS1_25CollectiveMainloopFwdSm90ILi2EN4cute5tupleIJNS5_1CILi1EEES8_S8_EEENS6_IJNS7_ILi64EEESA_SA_EEELi512ENS_6half_tEfNS_4arch4Sm90ELb1ELb0ELb1ELb1ELb1ELb0ELb1ELb0ELb0ELb1ELb0ELb0EEENS1_21CollectiveEpilogueFwdINS6_IJSA_NS7_ILi512EEESA_EEES9_SC_SE_Li256ELb1ELb1ELb0ELb0EEENS1_36VarlenDynamicPersistentTileSchedulerILi64ELi64ELi256ELi128ELb0ELb1ELb1ELb1ELb1ELb1EEEEEEEEEvNT_6ParamsE)
        /*0d40*/ 	.short	0x0210
        /*0d42*/ 	.short	0x0bf0


	//----- nvinfo : EIATTR_SW_WAR
	.align		4
.L_1078:
        /*0d44*/ 	.byte	0x04, 0x36
        /*0d46*/ 	.short	(.L_1080 - .L_1079)
.L_1079:
        /*0d48*/ 	.word	0x00000008
.L_1080:


//--------------------- .nv.info._ZN7cutlass13device_kernelIN5flash11enable_sm90INS1_16FlashAttnFwdSm90INS1_25CollectiveMainloopFwdSm90ILi2EN4cute5tupleIJNS5_1CILi1EEES8_S8_EEENS6_IJNS7_ILi64EEESA_SA_EEELi512ENS_6half_tEfNS_4arch4Sm90ELb1ELb0ELb1ELb1ELb1ELb1ELb1ELb0ELb0ELb1ELb0ELb0EEENS1_21CollectiveEpilogueFwdINS6_IJSA_NS7_ILi512EEESA_EEES9_SC_SE_Li256ELb1ELb1ELb0ELb0EEENS1_36VarlenDynamicPersistentTileSchedulerILi64ELi64ELi256ELi128ELb0ELb1ELb1ELb1ELb1ELb1EEEEEEEEEvNT_6ParamsE --------------------------
	.section	.nv.info._ZN7cutlass13device_kernelIN5flash11enable_sm90INS1_16FlashAttnFwdSm90INS1_25CollectiveMainloopFwdSm90ILi2EN4cute5tupleIJNS5_1CILi1EEES8_S8_EEENS6_IJNS7_ILi64EEESA_SA_EEELi512ENS_6half_tEfNS_4arch4Sm90ELb1ELb0ELb1ELb1ELb1ELb1ELb1ELb0ELb0ELb1ELb0ELb0EEENS1_21CollectiveEpilogueFwdINS6_IJSA_NS7_ILi512EEESA_EEES9_SC_SE_Li256ELb1ELb1ELb0ELb0EEENS1_36VarlenDynamicPersistentTileSchedulerILi64ELi64ELi256ELi128ELb0ELb1ELb1ELb1ELb1ELb1EEEEEEEEEvNT_6ParamsE,"",@"SHT_CUDA_INFO"
	.sectionflags	@""
	.align	4


	//----- nvinfo : EIATTR_CUDA_API_VERSION
	.align		4
        /*0000*/ 	.byte	0x04, 0x37
        /*0002*/ 	.short	(.L_1082 - .L_1081)
.L_1081:
        /*0004*/ 	.word	0x00000082


	//----- nvinfo : EIATTR_KPARAM_INFO
	.align		4
.L_1082:
        /*0008*/ 	.byte	0x04, 0x17
        /*000a*/ 	.short	(.L_1084 - .L_1083)
.L_1083:
        /*000c*/ 	.word	0x00000000
        /*0010*/ 	.short	0x0000
        /*0012*/ 	.short	0x0070
        /*0014*/ 	.byte	0x00, 0xf0, 0x01, 0x2e


	//----- nvinfo : EIATTR_SPARSE_MMA_MASK
	.align		4
.L_1084:
        /*0018*/ 	.byte	0x03, 0x50
        /*001a*/ 	.short	0x0000


	//----- nvinfo : EIATTR_MAXREG_COUNT
	.align		4
        /*001c*/ 	.byte	0x03, 0x1b
        /*001e*/ 	.short	0x00a8


	//----- nvinfo : EIATTR_NUM_BARRIERS
	.align		4
        /*0020*/ 	.byte	0x02, 0x4c
        /*0022*/ 	.byte	0x10
	.zero		1


	//----- nvinfo : EIATTR_EXTERNS
	.align		4
        /*0024*/ 	.byte	0x04, 0x0f
        /*0026*/ 	.short	(.L_1086 - .L_1085)


	//   ....[0]....
	.align		4
.L_1085:
        /*0028*/ 	.word	index@(__assertfail)


	//----- nvinfo : EIATTR_ANNOTATIONS
	.align		4
.L_1086:
        /*002c*/ 	.byte	0x04, 0x55
        /*002e*/ 	.short	(.L_1088 - .L_1087)


	//   ....[0]....
.L_1087:
        /* <DEDUP_REMOVED lines=68> */


	//----- nvinfo : EIATTR_MERCURY_ISA_VERSION
	.align		4
.L_1088:
        /*0460*/ 	.byte	0x03, 0x5f
        /*0462*/ 	.short	0x0101


	//----- nvinfo : EIATTR_UNUSED_LOAD_BYTE_OFFSET
	.align		4
        /*0464*/ 	.byte	0x04, 0x44
        /*0466*/ 	.short	(.L_1090 - .L_1089)


	//   ....[0]....
.L_1089:
        /*0468*/ 	.word	0x00000a50
        /*046c*/ 	.word	0x0000fff0


	//   ....[1]....
        /*0470*/ 	.word	0x000154d0
        /*0474*/ 	.word	0x0000fff0


	//----- nvinfo : EIATTR_INT_WARP_WIDE_INSTR_OFFSETS
	.align		4
.L_1090:
        /*0478*/ 	.byte	0x04, 0x31
        /*047a*/ 	.short	(.L_1092 - .L_1091)


	//   ....[0]....
.L_1091:
        /*047c*/ 	.word	0x00000130


	//   ....[1]....
        /*0480*/ 	.word	0x00000170


	//   ....[2]....
        /*0484*/ 	.word	0x000001e0


	//   ....[3]....
        /*0488*/ 	.word	0x00000250


	//   ....[4]....
        /*048c*/ 	.word	0x0001b6b0


	//   ....[5]....
        /*0490*/ 	.word	0x0001b740


	//   ....[6]....
        /*0494*/ 	.word	0x0001fc40


	//   ....[7]....
        /*0498*/ 	.word	0x0001fcd0


	//----- nvinfo : EIATTR_COOP_GROUP_MASK_REGIDS
	.align		4
.L_1092:
        /*049c*/ 	.byte	0x04, 0x29
        /*049e*/ 	.short	(.L_1094 - .L_1093)


	//   ....[0]....
.L_1093:
        /*04a0*/ 	.word	0xffffffff


	//   ....[1]....
        /*04a4*/ 	.word	0xffffffff


	//   ....[2]....
        /*04a8*/ 	.word	0xffffffff


	//   ....[3]....
        /*04ac*/ 	.word	0xffffffff


	//   ....[4]....
        /*04b0*/ 	.word	0xffffffff


	//   ....[5]....
        /*04b4*/ 	.word	0xffffffff


	//   ....[6]....
        /*04b8*/ 	.word	0xffffffff


	//   ....[7]....
        /*04bc*/ 	.word	0xffffffff


	//   ....[8]....
        /*04c0*/ 	.word	0xffffffff


	//   ....[9]....
        /*04c4*/ 	.word	0xffffffff


	//   ....[10]....
        /*04c8*/ 	.word	0xffffffff


	//   ....[11]....
        /*04cc*/ 	.word	0xffffffff


	//   ....[12]....
        /*04d0*/ 	.word	0xffffffff


	//   ....[13]....
        /*04d4*/ 	.word	0xffffffff


	//   ....[14]....
        /*04d8*/ 	.word	0xffffffff


	//   ....[15]....
        /*04dc*/ 	.word	0xffffffff


	//   ....[16]....
        /*04e0*/ 	.word	0xffffffff


	//   ....[17]....
        /*04e4*/ 	.word	0xffffffff


	//   ....[18]....
        /*04e8*/ 	.word	0xffffffff


	//   ....[19]....
        /*04ec*/ 	.word	0xffffffff


	//   ....[20]....
        /*04f0*/ 	.word	0xffffffff


	//   ....[21]....
        /*04f4*/ 	.word	0xffffffff


	//   ....[22]....
        /*04f8*/ 	.word	0xffffffff


	//   ....[23]....
        /*04fc*/ 	.word	0xffffffff


	//   ....[24]....
        /*0500*/ 	.word	0xffffffff


	//   ....[25]....
        /*0504*/ 	.word	0xffffffff


	//   ....[26]....
        /*0508*/ 	.word	0xffffffff


	//   ....[27]....
        /*050c*/ 	.word	0xffffffff


	//   ....[28]....
        /*0510*/ 	.word	0xffffffff


	//   ....[29]....
        /*0514*/ 	.word	0xffffffff


	//   ....[30]....
        /*0518*/ 	.word	0xffffffff


	//   ....[31]....
        /*051c*/ 	.word	0xffffffff


	//   ....[32]....
        /*0520*/ 	.word	0xffffffff


	//   ....[33]....
        /*0524*/ 	.word	0xffffffff


	//   ....[34]....
        /*0528*/ 	.word	0xffffffff


	//   ....[35]....
        /*052c*/ 	.word	0xffffffff


	//   ....[36]....
        /*0530*/ 	.word	0xffffffff


	//   ....[37]....
        /*0534*/ 	.word	0xffffffff


	//   ....[38]....
        /*0538*/ 	.word	0xffffffff


	//   ....[39]....
        /*053c*/ 	.word	0xffffffff


	//   ....[40]....
        /*0540*/ 	.word	0xffffffff


	//   ....[41]....
        /*0544*/ 	.word	0xffffffff


	//   ....[42]....
        /*0548*/ 	.word	0xffffffff


	//   ....[43]....
        /*054c*/ 	.word	0xffffffff


	//   ....[44]....
        /*0550*/ 	.word	0xffffffff


	//   ....[45]....
        /*0554*/ 	.word	0xffffffff


	//   ....[46]....
        /*0558*/ 	.word	0xffffffff


	//   ....[47]....
        /*055c*/ 	.word	0xffffffff


	//   ....[48]....
        /*0560*/ 	.word	0xffffffff


	//   ....[49]....
        /*0564*/ 	.word	0xffffffff


	//   ....[50]....
        /*0568*/ 	.word	0xffffffff


	//   ....[51]....
        /*056c*/ 	.word	0xffffffff


	//   ....[52]....
        /*0570*/ 	.word	0xffffffff


	//   ....[53]....
        /*0574*/ 	.word	0xffffffff


	//   ....[54]....
        /*0578*/ 	.word	0xffffffff


	//   ....[55]....
        /*057c*/ 	.word	0xffffffff


	//   ....[56]....
        /*0580*/ 	.word	0xffffffff


	//   ....[57]....
        /*0584*/ 	.word	0xffffffff


	//   ....[58]....
        /*0588*/ 	.word	0xffffffff


	//   ....[59]....
        /*058c*/ 	.word	0xffffffff


	//   ....[60]....
        /*0590*/ 	.word	0xffffffff


	//   ....[61]....
        /*0594*/ 	.word	0xffffffff


	//   ....[62]....
        /*0598*/ 	.word	0xffffffff


	//   ....[63]....
        /*059c*/ 	.word	0xffffffff


	//   ....[64]....
        /*05a0*/ 	.word	0xffffffff


	//   ....[65]....
        /*05a4*/ 	.word	0xffffffff


	//   ....[66]....
        /*05a8*/ 	.word	0xffffffff


	//   ....[67]....
        /*05ac*/ 	.word	0xffffffff


	//   ....[68]....
        /*05b0*/ 	.word	0xffffffff


	//   ....[69]....
        /*05b4*/ 	.word	0xffffffff


	//   ....[70]....
        /*05b8*/ 	.word	0xffffffff


	//   ....[71]....
        /*05bc*/ 	.word	0xffffffff


	//   ....[72]....
        /*05c0*/ 	.word	0xffffffff


	//   ....[73]....
        /*05c4*/ 	.word	0xffffffff


	//   ....[74]....
        /*05c8*/ 	.word	0xffffffff


	//   ....[75]....
        /*05cc*/ 	.word	0xffffffff


	//   ....[76]....
        /*05d0*/ 	.word	0xffffffff


	//   ....[77]....
        /*05d4*/ 	.word	0xffffffff


	//   ....[78]....
        /*05d8*/ 	.word	0xffffffff


	//   ....[79]....
        /*05dc*/ 	.word	0xffffffff


	//   ....[80]....
        /*05e0*/ 	.word	0xffffffff


	//   ....[81]....
        /*05e4*/ 	.word	0xffffffff


	//   ....[82]....
        /*05e8*/ 	.word	0xffffffff


	//   ....[83]....
        /*05ec*/ 	.word	0xffffffff


	//   ....[84]....
        /*05f0*/ 	.word	0xffffffff


	//   ....[85]....
        /*05f4*/ 	.word	0xffffffff


	//   ....[86]....
        /*05f8*/ 	.word	0xffffffff


	//   ....[87]....
        /*05fc*/ 	.word	0xffffffff


	//   ....[88]....
        /*0600*/ 	.word	0xffffffff


	//   ....[89]....
        /*0604*/ 	.word	0xffffffff


	//   ....[90]....
        /*0608*/ 	.word	0xffffffff


	//   ....[91]....
        /*060c*/ 	.word	0xffffffff


	//   ....[92]....
        /*0610*/ 	.word	0xffffffff


	//   ....[93]....
        /*0614*/ 	.word	0xffffffff


	//   ....[94]....
        /*0618*/ 	.word	0xffffffff


	//   ....[95]....
        /*061c*/ 	.word	0xffffffff


	//   ....[96]....
        /*0620*/ 	.word	0xffffffff


	//   ....[97]....
        /*0624*/ 	.word	0xffffffff


	//   ....[98]....
        /*0628*/ 	.word	0xffffffff


	//   ....[99]....
        /*062c*/ 	.word	0xffffffff


	//   ....[100]....
        /*0630*/ 	.word	0xffffffff


	//   ....[101]....
        /*0634*/ 	.word	0xffffffff


	//   ....[102]....
        /*0638*/ 	.word	0xffffffff


	//   ....[103]....
        /*063c*/ 	.word	0xffffffff


	//   ....[104]....
        /*0640*/ 	.word	0xffffffff


	//   ....[105]....
        /*0644*/ 	.word	0xffffffff


	//   ....[106]....
        /*0648*/ 	.word	0xffffffff


	//   ....[107]....
        /*064c*/ 	.word	0xffffffff


	//   ....[108]....
        /*0650*/ 	.word	0xffffffff


	//   ....[109]....
        /*0654*/ 	.word	0xffffffff


	//   ....[110]....
        /*0658*/ 	.word	0xffffffff


	//   ....[111]....
        /*065c*/ 	.word	0xffffffff


	//   ....[112]....
        /*0660*/ 	.word	0xffffffff


	//   ....[113]....
        /*0664*/ 	.word	0xffffffff


	//   ....[114]....
        /*0668*/ 	.word	0xffffffff


	//   ....[115]....
        /*066c*/ 	.word	0xffffffff


	//   ....[116]....
        /*0670*/ 	.word	0xffffffff


	//   ....[117]....
        /*0674*/ 	.word	0xffffffff


	//   ....[118]....
        /*0678*/ 	.word	0xffffffff


	//   ....[119]....
        /*067c*/ 	.word	0xffffffff


	//   ....[120]....
        /*0680*/ 	.word	0xffffffff


	//   ....[121]....
        /*0684*/ 	.word	0xffffffff


	//   ....[122]....
        /*0688*/ 	.word	0xffffffff


	//   ....[123]....
        /*068c*/ 	.word	0xffffffff


	//   ....[124]....
        /*0690*/ 	.word	0xffffffff


	//   ....[125]....
        /*0694*/ 	.word	0xffffffff


	//   ....[126]....
        /*0698*/ 	.word	0xffffffff


	//   ....[127]....
        /*069c*/ 	.word	0xffffffff


	//   ....[128]....
        /*06a0*/ 	.word	0xffffffff


	//   ....[129]....
        /*06a4*/ 	.word	0xffffffff


	//   ....[130]....
        /*06a8*/ 	.word	0xffffffff


	//   ....[131]....
        /*06ac*/ 	.word	0xffffffff


	//   ....[132]....
        /*06b0*/ 	.word	0xffffffff


	//   ....[133]....
        /*06b4*/ 	.word	0xffffffff


	//   ....[134]....
        /*06b8*/ 	.word	0xffffffff


	//   ....[135]....
        /*06bc*/ 	.word	0xffffffff


	//   ....[136]....
        /*06c0*/ 	.word	0xffffffff


	//   ....[137]....
        /*06c4*/ 	.word	0xffffffff


	//   ....[138]....
        /*06c8*/ 	.word	0xffffffff


	//   ....[139]....
        /*06cc*/ 	.word	0xffffffff


	//   ....[140]....
        /*06d0*/ 	.word	0xffffffff


	//   ....[141]....
        /*06d4*/ 	.word	0xffffffff


	//   ....[142]....
        /*06d8*/ 	.word	0xffffffff


	//   ....[143]....
        /*06dc*/ 	.word	0xffffffff


	//   ....[144]....
        /*06e0*/ 	.word	0xffffffff


	//   ....[145]....
        /*06e4*/ 	.word	0xffffffff


	//   ....[146]....
        /*06e8*/ 	.word	0xffffffff


	//   ....[147]....
        /*06ec*/ 	.word	0xffffffff


	//   ....[148]....
        /*06f0*/ 	.word	0xffffffff


	//   ....[149]....
        /*06f4*/ 	.word	0xffffffff


	//   ....[150]....
        /*06f8*/ 	.word	0xffffffff


	//   ....[151]....
        /*06fc*/ 	.word	0xffffffff


	//   ....[152]....
        /*0700*/ 	.word	0xffffffff


	//   ....[153]....
        /*0704*/ 	.word	0xffffffff


	//   ....[154]....
        /*0708*/ 	.word	0xffffffff


	//   ....[155]....
        /*070c*/ 	.word	0x0500000f


	//   ....[156]....
        /*0710*/ 	.word	0x0500000f


	//   ....[157]....
        /*0714*/ 	.word	0x0500000f


	//   ....[158]....
        /*0718*/ 	.word	0x0500000f


	//   ....[159]....
        /*071c*/ 	.word	0x0500000f


	//   ....[160]....
        /*0720*/ 	.word	0x0500000f


	//   ....[161]....
        /*0724*/ 	.word	0x0500000f


	//   ....[162]....
        /*0728*/ 	.word	0x0500000f


	//   ....[163]....
        /*072c*/ 	.word	0x0500000f


	//   ....[164]....
        /*0730*/ 	.word	0x0500000f


	//   ....[165]....
        /*0734*/ 	.word	0x0500000f


	//   ....[166]....
        /*0738*/ 	.word	0x0500000f


	//   ....[167]....
        /*073c*/ 	.word	0x0500000f


	//   ....[168]....
        /*0740*/ 	.word	0x0500000f


	//   ....[169]....
        /*0744*/ 	.word	0x0500000f


	//   ....[170]....
        /*0748*/ 	.word	0x0500000f


	//   ....[171]....
        /*074c*/ 	.word	0x0500000f


	//   ....[172]....
        /*0750*/ 	.word	0x0500000f


	//   ....[173]....
        /*0754*/ 	.word	0x0500000f


	//   ....[174]....
        /*0758*/ 	.word	0x0500000f


	//   ....[175]....
        /*075c*/ 	.word	0x0500000f


	//   ....[176]....
        /*0760*/ 	.word	0x0500000f


	//   ....[177]....
        /*0764*/ 	.word	0x0500000f


	//   ....[178]....
        /*0768*/ 	.word	0x0500000f


	//   ....[179]....
        /*076c*/ 	.word	0x0500000f


	//   ....[180]....
        /*0770*/ 	.word	0x0500000f


	//   ....[181]....
        /*0774*/ 	.word	0x0500000f


	//   ....[182]....
        /*0778*/ 	.word	0x0500000f


	//   ....[183]....
        /*077c*/ 	.word	0x0500000f


	//   ....[184]....
        /*0780*/ 	.word	0x0500000f


	//   ....[185]....
        /*0784*/ 	.word	0x0500000f


	//   ....[186]....
        /*0788*/ 	.word	0x0500000f


	//   ....[187]....
        /*078c*/ 	.word	0x0500000f


	//   ....[188]....
        /*0790*/ 	.word	0x0500000f


	//   ....[189]....
        /*0794*/ 	.word	0x0500000f


	//   ....[190]....
        /*0798*/ 	.word	0x0500000f


	//   ....[191]....
        /*079c*/ 	.word	0x0500000f


	//   ....[192]....
        /*07a0*/ 	.word	0x0500000f


	//   ....[193]....
        /*07a4*/ 	.word	0x0500000f


	//   ....[194]....
        /*07a8*/ 	.word	0x0500000f


	//   ....[195]....
        /*07ac*/ 	.word	0x0500000f


	//   ....[196]....
        /*07b0*/ 	.word	0x0500000f


	//   ....[197]....
        /*07b4*/ 	.word	0x0500000f


	//   ....[198]....
        /*07b8*/ 	.word	0x0500000f


	//   ....[199]....
        /*07bc*/ 	.word	0x0500000f


	//   ....[200]....
        /*07c0*/ 	.word	0x0500000f


	//   ....[201]....
        /*07c4*/ 	.word	0x0500000f


	//   ....[202]....
        /*07c8*/ 	.word	0x0500000f


	//   ....[203]....
        /*07cc*/ 	.word	0x0500000f


	//   ....[204]....
        /*07d0*/ 	.word	0x0500000f


	//   ....[205]....
        /*07d4*/ 	.word	0x0500000f


	//   ....[206]....
        /*07d8*/ 	.word	0x0500000f


	//   ....[207]....
        /*07dc*/ 	.word	0x0500000f


	//   ....[208]....
        /*07e0*/ 	.word	0x0500000f


	//   ....[209]....
        /*07e4*/ 	.word	0x0500000f


	//   ....[210]....
        /*07e8*/ 	.word	0x0500000f


	//   ....[211]....
        /*07ec*/ 	.word	0x0500000f


	//   ....[212]....
        /*07f0*/ 	.word	0x0500000f


	//   ....[213]....
        /*07f4*/ 	.word	0x0500000f


	//   ....[214]....
        /*07f8*/ 	.word	0x0500000f


	//   ....[215]....
        /*07fc*/ 	.word	0x0500000f


	//   ....[216]....
        /*0800*/ 	.word	0x0500000f


	//   ....[217]....
        /*0804*/ 	.word	0x0500000f


	//   ....[218]....
        /*0808*/ 	.word	0x0500000f


	//   ....[219]....
        /*080c*/ 	.word	0x0500000f


	//   ....[220]....
        /*0810*/ 	.word	0x0500000f


	//   ....[221]....
        /*0814*/ 	.word	0x0500000f


	//   ....[222]....
        /*0818*/ 	.word	0x0500000f


	//   ....[223]....
        /*081c*/ 	.word	0x0500000f


	//   ....[224]....
        /*0820*/ 	.word	0x0500000f


	//   ....[225]....
        /*0824*/ 	.word	0x0500000f


	//   ....[226]....
        /*0828*/ 	.word	0x0500000f


	//   ....[227]....
        /*082c*/ 	.word	0x0500000f


	//   ....[228]....
        /*0830*/ 	.word	0x0500000f


	//   ....[229]....
        /*0834*/ 	.word	0x0500000f


	//   ....[230]....
        /*0838*/ 	.word	0x0500000f


	//   ....[231]....
        /*083c*/ 	.word	0x0500000f


	//   ....[232]....
        /*0840*/ 	.word	0x0500000f


	//   ....[233]....
        /*0844*/ 	.word	0x0500000f


	//   ....[234]....
        /*0848*/ 	.word	0x0500000f


	//   ....[235]....
        /*084c*/ 	.word	0x0500000f


	//   ....[236]....
        /*0850*/ 	.word	0x0500000f


	//   ....[237]....
        /*0854*/ 	.word	0x0500000f


	//   ....[238]....
        /*0858*/ 	.word	0x0500000f


	//   ....[239]....
        /*085c*/ 	.word	0x0500000f


	//   ....[240]....
        /*0860*/ 	.word	0x0500000f


	//   ....[241]....
        /*0864*/ 	.word	0x0500000f


	//   ....[242]....
        /*0868*/ 	.word	0x0500000f


	//   ....[243]....
        /*086c*/ 	.word	0x0500000f


	//   ....[244]....
        /*0870*/ 	.word	0x0500000f


	//----- nvinfo : EIATTR_COOP_GROUP_INSTR_OFFSETS
	.align		4
.L_1094:
        /*0874*/ 	.byte	0x04, 0x28
        /*0876*/ 	.short	(.L_1096 - .L_1095)


	//   ....[0]....
.L_1095:
        /*0878*/ 	.word	0x00000060


	//   ....[1]....
        /*087c*/ 	.word	0x00000140


	//   ....[2]....
        /*0880*/ 	.word	0x00000180


	//   ....[3]....
        /*0884*/ 	.word	0x00000390


	//   ....[4]....
        /*0888*/ 	.word	0x000004f0


	//   ....[5]....
        /*088c*/ 	.word	0x00000610


	//   ....[6]....
        /*0890*/ 	.word	0x00000770


	//   ....[7]....
        /*0894*/ 	.word	0x00002c10


	//   ....[8]....
        /*0898*/ 	.word	0x00002c20


	//   ....[9]....
        /*089c*/ 	.word	0x00003650


	//   ....[10]....
        /*08a0*/ 	.word	0x00003660


	//   ....[11]....
        /*08a4*/ 	.word	0x00004000


	//   ....[12]....
        /*08a8*/ 	.word	0x00004010


	//   ....[13]....
        /*08ac*/ 	.word	0x000043f0


	//   ....[14]....
        /*08b0*/ 	.word	0x00004400


	//   ....[15]....
        /*08b4*/ 	.word	0x00005270


	//   ....[16]....
        /*08b8*/ 	.word	0x000070c0


	//   ....[17]....
        /*08bc*/ 	.word	0x00007840


	//   ....[18]....
        /*08c0*/ 	.word	0x00007850


	//   ....[19]....
        /*08c4*/ 	.word	0x00007860


	//   ....[20]....
        /*08c8*/ 	.word	0x00007870


	//   ....[21]....
        /*08cc*/ 	.word	0x00007b70


	//   ....[22]....
        /*08d0*/ 	.word	0x00007b80


	//   ....[23]....
        /*08d4*/ 	.word	0x00007b90


	//   ....[24]....
        /*08d8*/ 	.word	0x00007ba0


	//   ....[25]....
        /*08dc*/ 	.word	0x00008e30


	//   ....[26]....
        /*08e0*/ 	.word	0x00008e50


	//   ....[27]....
        /*08e4*/ 	.word	0x00008e60


	//   ....[28]....
        /*08e8*/ 	.word	0x00008e70


	//   ....[29]....
        /*08ec*/ 	.word	0x00008f80


	//   ....[30]....
        /*08f0*/ 	.word	0x00008f90


	//   ....[31]....
        /*08f4*/ 	.word	0x00008fa0


	//   ....[32]....
        /*08f8*/ 	.word	0x00008fb0


	//   ....[33]....
        /*08fc*/ 	.word	0x0000a840


	//   ....[34]....
        /*0900*/ 	.word	0x0000c300


	//   ....[35]....
        /*0904*/ 	.word	0x0000c660


	//   ....[36]....
        /*0908*/ 	.word	0x0000c6e0


	//   ....[37]....
        /*090c*/ 	.word	0x0000c820


	//   ....[38]....
        /*0910*/ 	.word	0x0000cb00


	//   ....[39]....
        /*0914*/ 	.word	0x0000cb30


	//   ....[40]....
        /*0918*/ 	.word	0x0000d520


	//   ....[41]....
        /*091c*/ 	.word	0x0000dc40


	//   ....[42]....
        /*0920*/ 	.word	0x0000f5f0


	//   ....[43]....
        /*0924*/ 	.word	0x0000f600


	//   ....[44]....
        /*0928*/ 	.word	0x0000fa90


	//   ....[45]....
        /*092c*/ 	.word	0x0000fad0


	//   ....[46]....
        /*0930*/ 	.word	0x00010050


	//   ....[47]....
        /*0934*/ 	.word	0x00010070


	//   ....[48]....
        /*0938*/ 	.word	0x000111e0


	//   ....[49]....
        /*093c*/ 	.word	0x00011880


	//   ....[50]....
        /*0940*/ 	.word	0x00013320


	//   ....[51]....
        /*0944*/ 	.word	0x00013370


	//   ....[52]....
        /*0948*/ 	.word	0x00013c20


	//   ....[53]....
        /*094c*/ 	.word	0x00013cc0


	//   ....[54]....
        /*0950*/ 	.word	0x000148e0


	//   ....[55]....
        /*0954*/ 	.word	0x000149d0


	//   ....[56]....
        /*0958*/ 	.word	0x000149e0


	//   ....[57]....
        /*095c*/ 	.word	0x00014a20


	//   ....[58]....
        /*0960*/ 	.word	0x00014a30


	//   ....[59]....
        /*0964*/ 	.word	0x000165b0


	//   ....[60]....
        /*0968*/ 	.word	0x00016a80


	//   ....[61]....
        /*096c*/ 	.word	0x00016ab0


	//   ....[62]....
        /*0970*/ 	.word	0x00016ae0


	//   ....[63]....
        /*0974*/ 	.word	0x00016af0


	//   ....[64]....
        /*0978*/ 	.word	0x00017240


	//   ....[65]....
        /*097c*/ 	.word	0x000172a0


	//   ....[66]....
        /*0980*/ 	.word	0x00017520


	//   ....[67]....
        /*0984*/ 	.word	0x00017540


	//   ....[68]....
        /*0988*/ 	.word	0x000181f0


	//   ....[69]....
        /*098c*/ 	.word	0x00018220


	//   ....[70]....
        /*0990*/ 	.word	0x000184b0


	//   ....[71]....
        /*0994*/ 	.word	0x000184d0


	//   ....[72]....
        /*0998*/ 	.word	0x00018780


	//   ....[73]....
        /*099c*/ 	.word	0x00018930


	//   ....[74]....
        /*09a0*/ 	.word	0x00018960


	//   ....[75]....
        /*09a4*/ 	.word	0x00018990


	//   ....[76]....
        /*09a8*/ 	.word	0x000189c0


	//   ....[77]....
        /*09ac*/ 	.word	0x000189f0


	//   ....[78]....
        /*09b0*/ 	.word	0x00018a20


	//   ....[79]....
        /*09b4*/ 	.word	0x00018b90


	//   ....[80]....
        /*09b8*/ 	.word	0x00018bc0


	//   ....[81]....
        /*09bc*/ 	.word	0x00018bf0


	//   ....[82]....
        /*09c0*/ 	.word	0x00018c20


	//   ....[83]....
        /*09c4*/ 	.word	0x00018c50


	//   ....[84]....
        /*09c8*/ 	.word	0x00018c80


	//   ....[85]....
        /*09cc*/ 	.word	0x00018d10


	//   ....[86]....
        /*09d0*/ 	.word	0x00018d70


	//   ....[87]....
        /*09d4*/ 	.word	0x00018e00


	//   ....[88]....
        /*09d8*/ 	.word	0x00019c10


	//   ....[89]....
        /*09dc*/ 	.word	0x0001c4d0


	//   ....[90]....
        /*09e0*/ 	.word	0x0001c4f0


	//   ....[91]....
        /*09e4*/ 	.word	0x0001c580


	//   ....[92]....
        /*09e8*/ 	.word	0x0001c5a0


	//   ....[93]....
        /*09ec*/ 	.word	0x0001c620


	//   ....[94]....
        /*09f0*/ 	.word	0x0001c640


	//   ....[95]....
        /*09f4*/ 	.word	0x0001c650


	//   ....[96]....
        /*09f8*/ 	.word	0x0001c660


	//   ....[97]....
        /*09fc*/ 	.word	0x0001ce30


	//   ....[98]....
        /*0a00*/ 	.word	0x0001ce60


	//   ....[99]....
        /*0a04*/ 	.word	0x0001cf10


	//   ....[100]....
        /*0a08*/ 	.word	0x0001cf20


	//   ....[101]....
        /*0a0c*/ 	.word	0x0001cf30


	//   ....[102]....
        /*0a10*/ 	.word	0x0001cf40


	//   ....[103]....
        /*0a14*/ 	.word	0x0001cfc0


	//   ....[104]....
        /*0a18*/ 	.word	0x0001cfd0


	//   ....[105]....
        /*0a1c*/ 	.word	0x0001d940


	//   ....[106]....
        /*0a20*/ 	.word	0x0001d9d0


	//   ....[107]....
        /*0a24*/ 	.word	0x0001da50


	//   ....[108]....
        /*0a28*/ 	.word	0x0001dba0


	//   ....[109]....
        /*0a2c*/ 	.word	0x0001dc00


	//   ....[110]....
        /*0a30*/ 	.word	0x0001dc20


	//   ....[111]....
        /*0a34*/ 	.word	0x0001dc30


	//   ....[112]....
        /*0a38*/ 	.word	0x0001dec0


	//   ....[113]....
        /*0a3c*/ 	.word	0x0001e420


	//   ....[114]....
        /*0a40*/ 	.word	0x0001e450


	//   ....[115]....
        /*0a44*/ 	.word	0x0001e640


	//   ....[116]....
        /*0a48*/ 	.word	0x0001e680


	//   ....[117]....
        /*0a4c*/ 	.word	0x0001e690


	//   ....[118]....
        /*0a50*/ 	.word	0x0001e6a0


	//   ....[119]....
        /*0a54*/ 	.word	0x0001e7f0


	//   ....[120]....
        /*0a58*/ 	.word	0x0001e940


	//   ....[121]....
        /*0a5c*/ 	.word	0x0001f150


	//   ....[122]....
        /*0a60*/ 	.word	0x0001f170


	//   ....[123]....
        /*0a64*/ 	.word	0x0001f1c0


	//   ....[124]....
        /*0a68*/ 	.word	0x0001f1d0


	//   ....[125]....
        /*0a6c*/ 	.word	0x0001f210


	//   ....[126]....
        /*0a70*/ 	.word	0x0001f220


	//   ....[127]....
        /*0a74*/ 	.word	0x0001f230


	//   ....[128]....
        /*0a78*/ 	.word	0x0001f270


	//   ....[129]....
        /*0a7c*/ 	.word	0x0001f590


	//   ....[130]....
        /*0a80*/ 	.word	0x0001f5d0


	//   ....[131]....
        /*0a84*/ 	.word	0x0001f5f0


	//   ....[132]....
        /*0a88*/ 	.word	0x0001f610


	//   ....[133]....
        /*0a8c*/ 	.word	0x0001f640


	//   ....[134]....
        /*0a90*/ 	.word	0x0001f660


	//   ....[135]....
        /*0a94*/ 	.word	0x0001f760


	//   ....[136]....
        /*0a98*/ 	.word	0x0001f8b0


	//   ....[137]....
        /*0a9c*/ 	.word	0x0001fea0


	//   ....[138]....
        /*0aa0*/ 	.word	0x0001fed0


	//   ....[139]....
        /*0aa4*/ 	.word	0x0001ff10


	//   ....[140]....
        /*0aa8*/ 	.word	0x0001ff40


	//   ....[141]....
        /*0aac*/ 	.word	0x0001ff70


	//   ....[142]....
        /*0ab0*/ 	.word	0x0001ffa0


	//   ....[143]....
        /*0ab4*/ 	.word	0x0001ffd0


	//   ....[144]....
        /*0ab8*/ 	.word	0x00020000


	//   ....[145]....
        /*0abc*/ 	.word	0x00020180


	//   ....[146]....
        /*0ac0*/ 	.word	0x000201b0


	//   ....[147]....
        /*0ac4*/ 	.word	0x000201e0


	//   ....[148]....
        /*0ac8*/ 	.word	0x00020210


	//   ....[149]....
        /*0acc*/ 	.word	0x00020240


	//   ....[150]....
        /*0ad0*/ 	.word	0x00020270


	//   ....[151]....
        /*0ad4*/ 	.word	0x00020330


	//   ....[152]....
        /*0ad8*/ 	.word	0x00020350


	//   ....[153]....
        /*0adc*/ 	.word	0x000203c0


	//   ....[154]....
        /*0ae0*/ 	.word	0x00020a60


	//   ....[155]....
        /*0ae4*/ 	.word	0x00020d80


	//   ....[156]....
        /*0ae8*/ 	.word	0x00020e10


	//   ....[157]....
        /*0aec*/ 	.word	0x00020ef0


	//   ....[158]....
        /*0af0*/ 	.word	0x00020f80


	//   ....[159]....
        /*0af4*/ 	.word	0x00021060


	//   ....[160]....
        /*0af8*/ 	.word	0x000210f0


	//   ....[161]....
        /*0afc*/ 	.word	0x000211d0


	//   ....[162]....
        /*0b00*/ 	.word	0x00021260


	//   ....[163]....
        /*0b04*/ 	.word	0x000212b0


	//   ....[164]....
        /*0b08*/ 	.word	0x00021300


	//   ....[165]....
        /*0b0c*/ 	.word	0x00021390


	//   ....[166]....
        /*0b10*/ 	.word	0x00021420


	//   ....[167]....
        /*0b14*/ 	.word	0x00021470


	//   ....[168]....
        /*0b18*/ 	.word	0x000214c0


	//   ....[169]....
        /*0b1c*/ 	.word	0x000215c0


	//   ....[170]....
        /*0b20*/ 	.word	0x00021670


	//   ....[171]....
        /*0b24*/ 	.word	0x000216f0


	//   ....[172]....
        /*0b28*/ 	.word	0x00021780


	//   ....[173]....
        /*0b2c*/ 	.word	0x000218b0


	//   ....[174]....
        /*0b30*/ 	.word	0x000219c0


	//   ....[175]....
        /*0b34*/ 	.word	0x00021a90


	//   ....[176]....
        /*0b38*/ 	.word	0x00021ae0


	//   ....[177]....
        /*0b3c*/ 	.word	0x00021e20


	//   ....[178]....
        /*0b40*/ 	.word	0x00022100


	//   ....[179]....
        /*0b44*/ 	.word	0x000221f0


	//   ....[180]....
        /*0b48*/ 	.word	0x00022290


	//   ....[181]....
        /*0b4c*/ 	.word	0x000222f0


	//   ....[182]....
        /*0b50*/ 	.word	0x000223e0


	//   ....[183]....
        /*0b54*/ 	.word	0x00022450


	//   ....[184]....
        /*0b58*/ 	.word	0x00022540


	//   ....[185]....
        /*0b5c*/ 	.word	0x000225b0


	//   ....[186]....
        /*0b60*/ 	.word	0x00022650


	//   ....[187]....
        /*0b64*/ 	.word	0x00022740


	//   ....[188]....
        /*0b68*/ 	.word	0x000227e0


	//   ....[189]....
        /*0b6c*/ 	.word	0x00022840


	//   ....[190]....
        /*0b70*/ 	.word	0x00022900


	//   ....[191]....
        /*0b74*/ 	.word	0x00022960


	//   ....[192]....
        /*0b78*/ 	.word	0x00022a00


	//   ....[193]....
        /*0b7c*/ 	.word	0x00022ab0


	//   ....[194]....
        /*0b80*/ 	.word	0x00022b50


	//   ....[195]....
        /*0b84*/ 	.word	0x00022e80


	//   ....[196]....
        /*0b88*/ 	.word	0x00022f40


	//   ....[197]....
        /*0b8c*/ 	.word	0x000231b0


	//   ....[198]....
        /*0b90*/ 	.word	0x00023230


	//   ....[199]....
        /*0b94*/ 	.word	0x00023440


	//   ....[200]....
        /*0b98*/ 	.word	0x00023490


	//   ....[201]....
        /*0b9c*/ 	.word	0x00023600


	//   ....[202]....
        /*0ba0*/ 	.word	0x00023690


	//   ....[203]....
        /*0ba4*/ 	.word	0x000237d0


	//   ....[204]....
        /*0ba8*/ 	.word	0x000238d0


	//   ....[205]....
        /*0bac*/ 	.word	0x00023b40


	//   ....[206]....
        /*0bb0*/ 	.word	0x00023b90


	//   ....[207]....
        /*0bb4*/ 	.word	0x00023d60


	//   ....[208]....
        /*0bb8*/ 	.word	0x00023db0


	//   ....[209]....
        /*0bbc*/ 	.word	0x00023f80


	//   ....[210]....
        /*0bc0*/ 	.word	0x00023fd0


	//   ....[211]....
        /*0bc4*/ 	.word	0x000240c0


	//   ....[212]....
        /*0bc8*/ 	.word	0x00024160


	//   ....[213]....
        /*0bcc*/ 	.word	0x000241c0


	//   ....[214]....
        /*0bd0*/ 	.word	0x00024270


	//   ....[215]....
        /*0bd4*/ 	.word	0x000242d0


	//   ....[216]....
        /*0bd8*/ 	.word	0x00024380


	//   ....[217]....
        /*0bdc*/ 	.word	0x000243e0


	//   ....[218]....
        /*0be0*/ 	.word	0x00024490


	//   ....[219]....
        /*0be4*/ 	.word	0x00024580


	//   ....[220]....
        /*0be8*/ 	.word	0x00024660


	//   ....[221]....
        /*0bec*/ 	.word	0x00024770


	//   ....[222]....
        /*0bf0*/ 	.word	0x00024870


	//   ....[223]....
        /*0bf4*/ 	.word	0x000249a0


	//   ....[224]....
        /*0bf8*/ 	.word	0x00024a80


	//   ....[225]....
        /*0bfc*/ 	.word	0x00024b80


	//   ....[226]....
        /*0c00*/ 	.word	0x00024c60


	//   ....[227]....
        /*0c04*/ 	.word	0x00024cf0


	//   ....[228]....
        /*0c08*/ 	.word	0x00024d90


	//   ....[229]....
        /*0c0c*/ 	.word	0x00024eb0


	//   ....[230]....
        /*0c10*/ 	.word	0x00024f20


	//   ....[231]....
        /*0c14*/ 	.word	0x00024f90


	//   ....[232]....
        /*0c18*/ 	.word	0x00025000


	//   ....[233]....
        /*0c1c*/ 	.word	0x00025070


	//   ....[234]....
        /*0c20*/ 	.word	0x000250f0


	//   ....[235]....
        /*0c24*/ 	.word	0x00025180


	//   ....[236]....
        /*0c28*/ 	.word	0x00025210


	//   ....[237]....
        /*0c2c*/ 	.word	0x00025280


	//   ....[238]....
        /*0c30*/ 	.word	0x000252f0


	//   ....[239]....
        /*0c34*/ 	.word	0x00025360


	//   ....[240]....
        /*0c38*/ 	.word	0x000253e0


	//   ....[241]....
        /*0c3c*/ 	.word	0x00025450


	//   ....[242]....
        /*0c40*/ 	.word	0x000254f0


	//   ....[243]....
        /*0c44*/ 	.word	0x00025580


	//   ....[244]....
        /*0c48*/ 	.word	0x000256b0


	//----- nvinfo : EIATTR_REG_RECONFIG
	.align		4
.L_1096:
        /*0c4c*/ 	.byte	0x01, 0x54
	.zero		2


	//----- nvinfo : EIATTR_SYSCALL_OFFSETS
	.align		4
        /*0c50*/ 	.byte	0x04, 0x46
        /*0c52*/ 	.short	(.L_1098 - .L_1097)


	//   ....[0]....
.L_1097:
        /*0c54*/ 	.word	0x00001e50


	//   ....[1]....
        /*0c58*/ 	.word	0x00001fa0


	//   ....[2]....
        /*0c5c*/ 	.word	0x00007260


	//   ....[3]....
        /*0c60*/ 	.word	0x00007590


	//   ....[4]....
        /*0c64*/ 	.word	0x0001b8a0


	//   ....[5]....
        /*0c68*/ 	.word	0x0001b9f0


	//   ....[6]....
        /*0c6c*/ 	.word	0x0001bae0


	//   ....[7]....
        /*0c70*/ 	.word	0x0001ca30


	//   ....[8]....
        /*0c74*/ 	.word	0x0001d2a0


	//----- nvinfo : EIATTR_MBARRIER_INSTR_OFFSETS
	.align		4
.L_1098:
        /*0c78*/ 	.byte	0x04, 0x39
        /*0c7a*/ 	.short	(.L_1100 - .L_1099)


	//   ....[0]....
.L_1099:
        /*0c7c*/ 	.word	0x00000270
        /*0c80*/ 	.word	0x000000ff
        /*0c84*/ 	.word	0x00038800
        /*0c88*/ 	.short	0x0100
        /*0c8a*/ 	.byte	0x08
	.zero		1


	//   ....[1]....
        /*0c8c*/ 	.word	0x00000280
        /*0c90*/ 	.word	0x000000ff
        /*0c94*/ 	.word	0x00038810
        /*0c98*/ 	.short	0x0100
        /*0c9a*/ 	.byte	0x08
	.zero		1


	//   ....[2]....
        /*0c9c*/ 	.word	0x00000290
        /*0ca0*/ 	.word	0x000000ff
        /*0ca4*/ 	.word	0x00038820
        /*0ca8*/ 	.short	0x0100
        /*0caa*/ 	.byte	0x08
	.zero		1


	//   ....[3]....
        /*0cac*/ 	.word	0x00000340
        /*0cb0*/ 	.word	0x000000ff
        /*0cb4*/ 	.word	0x00038830
        /*0cb8*/ 	.short	0x0100
        /*0cba*/ 	.byte	0x06
	.zero		1


	//   ....[4]....
        /*0cbc*/ 	.word	0x00000350
        /*0cc0*/ 	.word	0x000000ff
        /*0cc4*/ 	.word	0x00038840
        /*0cc8*/ 	.short	0x0100
        /*0cca*/ 	.byte	0x06
	.zero		1


	//   ....[5]....
        /*0ccc*/ 	.word	0x00000360
        /*0cd0*/ 	.word	0x000000ff
        /*0cd4*/ 	.word	0x00038838
        /*0cd8*/ 	.short	0x0100
        /*0cda*/ 	.byte	0x06
	.zero		1


	//   ....[6]....
        /*0cdc*/ 	.word	0x00000370
        /*0ce0*/ 	.word	0x000000ff
        /*0ce4*/ 	.word	0x00038848
        /*0ce8*/ 	.short	0x0100
        /*0cea*/ 	.byte	0x06
	.zero		1


	//   ....[7]....
        /*0cec*/ 	.word	0x000004a0
        /*0cf0*/ 	.word	0x000000ff
        /*0cf4*/ 	.word	0x00038850
        /*0cf8*/ 	.short	0x0100
        /*0cfa*/ 	.byte	0x08
	.zero		1


	//   ....[8]....
        /*0cfc*/ 	.word	0x000004b0
        /*0d00*/ 	.word	0x000000ff
        /*0d04*/ 	.word	0x00038860
        /*0d08*/ 	.short	0x0100
        /*0d0a*/ 	.byte	0x08
	.zero		1


	//   ....[9]....
        /*0d0c*/ 	.word	0x000004c0
        /*0d10*/ 	.word	0x000000ff
        /*0d14*/ 	.word	0x00038858
        /*0d18*/ 	.short	0x0100
        /*0d1a*/ 	.byte	0x08
	.zero		1


	//   ....[10]....
        /*0d1c*/ 	.word	0x000004d0
        /*0d20*/ 	.word	0x000000ff
        /*0d24*/ 	.word	0x00038868
        /*0d28*/ 	.short	0x0100
        /*0d2a*/ 	.byte	0x08
	.zero		1


	//   ....[11]....
        /*0d2c*/ 	.word	0x000005c0
        /*0d30*/ 	.word	0x000000ff
        /*0d34*/ 	.word	0x00038870
        /*0d38*/ 	.short	0x0100
        /*0d3a*/ 	.byte	0x06
	.zero		1


	//   ....[12]....
        /*0d3c*/ 	.word	0x000005d0
        /*0d40*/ 	.word	0x000000ff
        /*0d44*/ 	.word	0x00038880
        /*0d48*/ 	.short	0x0100
        /*0d4a*/ 	.byte	0x06
	.zero		1


	//   ....[13]....
        /*0d4c*/ 	.word	0x000005e0
        /*0d50*/ 	.word	0x000000ff
        /*0d54*/ 	.word	0x00038878
        /*0d58*/ 	.short	0x0100
        /*0d5a*/ 	.byte	0x06
	.zero		1


	//   ....[14]....
        /*0d5c*/ 	.word	0x000005f0
        /*0d60*/ 	.word	0x000000ff
        /*0d64*/ 	.word	0x00038888
        /*0d68*/ 	.short	0x0100
        /*0d6a*/ 	.byte	0x06
	.zero		1


	//   ....[15]....
        /*0d6c*/ 	.word	0x00000720
        /*0d70*/ 	.word	0x000000ff
        /*0d74*/ 	.word	0x00038890
        /*0d78*/ 	.short	0x0100
        /*0d7a*/ 	.byte	0x08
	.zero		1


	//   ....[16]....
        /*0d7c*/ 	.word	0x00000730
        /*0d80*/ 	.word	0x000000ff
        /*0d84*/ 	.word	0x000388a0
        /*0d88*/ 	.short	0x0100
        /*0d8a*/ 	.byte	0x08
	.zero		1


	//   ....[17]....
        /*0d8c*/ 	.word	0x00000740
        /*0d90*/ 	.word	0x000000ff
        /*0d94*/ 	.word	0x00038898
        /*0d98*/ 	.short	0x0100
        /*0d9a*/ 	.byte	0x08
	.zero		1


	//   ....[18]....
        /*0d9c*/ 	.word	0x00000750
        /*0da0*/ 	.word	0x000000ff
        /*0da4*/ 	.word	0x000388a8
        /*0da8*/ 	.short	0x0100
        /*0daa*/ 	.byte	0x08
	.zero		1


	//   ....[19]....
        /*0dac*/ 	.word	0x00000880
        /*0db0*/ 	.word	0x000000ff
        /*0db4*/ 	.word	0x000388b0
        /*0db8*/ 	.short	0x0100
        /*0dba*/ 	.byte	0x08
	.zero		1


	//   ....[20]....
        /*0dbc*/ 	.word	0x00000890
        /*0dc0*/ 	.word	0x000000ff
        /*0dc4*/ 	.word	0x000388c0
        /*0dc8*/ 	.short	0x0100
        /*0dca*/ 	.byte	0x08
	.zero		1


	//   ....[21]....
        /*0dcc*/ 	.word	0x000008a0
        /*0dd0*/ 	.word	0x000000ff
        /*0dd4*/ 	.word	0x000388b8
        /*0dd8*/ 	.short	0x0100
        /*0dda*/ 	.byte	0x08
	.zero		1


	//   ....[22]....
        /*0ddc*/ 	.word	0x000008b0
        /*0de0*/ 	.word	0x000000ff
        /*0de4*/ 	.word	0x000388c8
        /*0de8*/ 	.short	0x0100
        /*0dea*/ 	.byte	0x08
	.zero		1


	//   ....[23]....
        /*0dec*/ 	.word	0x00002bc0
        /*0df0*/ 	.word	0x0000003e
        /*0df4*/ 	.word	0x00038890
        /*0df8*/ 	.short	0x010a
        /*0dfa*/ 	.byte	0x3f
	.zero		1


	//   ....[24]....
        /*0dfc*/ 	.word	0x00003600
        /*0e00*/ 	.word	0x0000003e
        /*0e04*/ 	.word	0x00038890
        /*0e08*/ 	.short	0x010a
        /*0e0a*/ 	.byte	0x3f
	.zero		1


	//   ....[25]....
        /*0e0c*/ 	.word	0x00003e50
        /*0e10*/ 	.word	0x0000003e
        /*0e14*/ 	.word	0x00038890
        /*0e18*/ 	.short	0x010a
        /*0e1a*/ 	.byte	0x3f
	.zero		1


	//   ....[26]....
        /*0e1c*/ 	.word	0x00004230
        /*0e20*/ 	.word	0x00000004
        /*0e24*/ 	.word	0x00000000
        /*0e28*/ 	.short	0x0101
        /*0e2a*/ 	.byte	0x3f
	.zero		1


	//   ....[27]....
        /*0e2c*/ 	.word	0x00004270
        /*0e30*/ 	.word	0x0000003e
        /*0e34*/ 	.word	0x000388b0
        /*0e38*/ 	.short	0x010a
        /*0e3a*/ 	.byte	0x3f
	.zero		1


	//   ....[28]....
        /*0e3c*/ 	.word	0x00004b50
        /*0e40*/ 	.word	0x0000003e
        /*0e44*/ 	.word	0x00000000
        /*0e48*/ 	.short	0x0101
        /*0e4a*/ 	.byte	0x3f
	.zero		1


	//   ....[29]....
        /*0e4c*/ 	.word	0x00005630
        /*0e50*/ 	.word	0x00000005
        /*0e54*/ 	.word	0x00000000
        /*0e58*/ 	.short	0x0101
        /*0e5a*/ 	.byte	0x3f
	.zero		1


	//   ....[30]....
        /*0e5c*/ 	.word	0x000061e0
        /*0e60*/ 	.word	0x00000004
        /*0e64*/ 	.word	0x00000000
        /*0e68*/ 	.short	0x0101
        /*0e6a*/ 	.byte	0x3f
	.zero		1


	//   ....[31]....
        /*0e6c*/ 	.word	0x00007300
        /*0e70*/ 	.word	0x00000012
        /*0e74*/ 	.word	0x00038800
        /*0e78*/ 	.short	0x010a
        /*0e7a*/ 	.byte	0x3f
	.zero		1


	//   ....[32]....
        /*0e7c*/ 	.word	0x00007350
        /*0e80*/ 	.word	0x00000012
        /*0e84*/ 	.word	0x00038800
        /*0e88*/ 	.short	0x010a
        /*0e8a*/ 	.byte	0x3f
	.zero		1


	//   ....[33]....
        /*0e8c*/ 	.word	0x00007de0
        /*0e90*/ 	.word	0x00000012
        /*0e94*/ 	.word	0x00038800
        /*0e98*/ 	.short	0x010a
        /*0e9a*/ 	.byte	0x3f
	.zero		1


	//   ....[34]....
        /*0e9c*/ 	.word	0x000092d0
        /*0ea0*/ 	.word	0x00000012
        /*0ea4*/ 	.word	0x00038800
        /*0ea8*/ 	.short	0x010a
        /*0eaa*/ 	.byte	0x3f
	.zero		1


	//   ....[35]....
        /*0eac*/ 	.word	0x0000a1a0
        /*0eb0*/ 	.word	0x0000000f
        /*0eb4*/ 	.word	0x00038830
        /*0eb8*/ 	.short	0x010a
        /*0eba*/ 	.byte	0x3f
	.zero		1


	//   ....[36]....
        /*0ebc*/ 	.word	0x0000a250
        /*0ec0*/ 	.word	0x0000000f
        /*0ec4*/ 	.word	0x00038830
        /*0ec8*/ 	.short	0x010a
        /*0eca*/ 	.byte	0x3f
	.zero		1


	//   ....[37]....
        /*0ecc*/ 	.word	0x0000a560
        /*0ed0*/ 	.word	0x00000012
        /*0ed4*/ 	.word	0x00038810
        /*0ed8*/ 	.short	0x010a
        /*0eda*/ 	.byte	0x3f
	.zero		1


	//   ....[38]....
        /*0edc*/ 	.word	0x0000a5b0
        /*0ee0*/ 	.word	0x0000000f
        /*0ee4*/ 	.word	0x00038850
        /*0ee8*/ 	.short	0x010a
        /*0eea*/ 	.byte	0x3f
	.zero		1


	//   ....[39]....
        /*0eec*/ 	.word	0x0000a620
        /*0ef0*/ 	.word	0x0000000f
        /*0ef4*/ 	.word	0x00038850
        /*0ef8*/ 	.short	0x010a
        /*0efa*/ 	.byte	0x3f
	.zero		1


	//   ....[40]....
        /*0efc*/ 	.word	0x0000cfb0
        /*0f00*/ 	.word	0x00000000
        /*0f04*/ 	.word	0x00000000
        /*0f08*/ 	.short	0x0101
        /*0f0a*/ 	.byte	0x3f
	.zero		1


	//   ....[41]....
        /*0f0c*/ 	.word	0x0000d5f0
        /*0f10*/ 	.word	0x0000000f
        /*0f14*/ 	.word	0x00000000
        /*0f18*/ 	.short	0x0101
        /*0f1a*/ 	.byte	0x3f
	.zero		1


	//   ....[42]....
        /*0f1c*/ 	.word	0x0000d780
        /*0f20*/ 	.word	0x00000014
        /*0f24*/ 	.word	0x00038830
        /*0f28*/ 	.short	0x010a
        /*0f2a*/ 	.byte	0x3f
	.zero		1


	//   ....[43]....
        /*0f2c*/ 	.word	0x0000d7f0
        /*0f30*/ 	.word	0x00000014
        /*0f34*/ 	.word	0x00038830
        /*0f38*/ 	.short	0x010a
        /*0f3a*/ 	.byte	0x3f
	.zero		1


	//   ....[44]....
        /*0f3c*/ 	.word	0x0000da60
        /*0f40*/ 	.word	0x00000014
        /*0f44*/ 	.word	0x00038850
        /*0f48*/ 	.short	0x010a
        /*0f4a*/ 	.byte	0x3f
	.zero		1


	//   ....[45]....
        /*0f4c*/ 	.word	0x0000dab0
        /*0f50*/ 	.word	0x00000014
        /*0f54*/ 	.word	0x00038850
        /*0f58*/ 	.short	0x010a
        /*0f5a*/ 	.byte	0x3f
	.zero		1


	//   ....[46]....
        /*0f5c*/ 	.word	0x0000fd30
        /*0f60*/ 	.word	0x0000000c
        /*0f64*/ 	.word	0x00000000
        /*0f68*/ 	.short	0x0101
        /*0f6a*/ 	.byte	0x3f
	.zero		1


	//   ....[47]....
        /*0f6c*/ 	.word	0x00011290
        /*0f70*/ 	.word	0x00000014
        /*0f74*/ 	.word	0x00000000
        /*0f78*/ 	.short	0x0101
        /*0f7a*/ 	.byte	0x3f
	.zero		1


	//   ....[48]....
        /*0f7c*/ 	.word	0x000113c0
        /*0f80*/ 	.word	0x00000014
        /*0f84*/ 	.word	0x00038830
        /*0f88*/ 	.short	0x010a
        /*0f8a*/ 	.byte	0x3f
	.zero		1


	//   ....[49]....
        /*0f8c*/ 	.word	0x00011430
        /*0f90*/ 	.word	0x00000014
        /*0f94*/ 	.word	0x00038830
        /*0f98*/ 	.short	0x010a
        /*0f9a*/ 	.byte	0x3f
	.zero		1


	//   ....[50]....
        /*0f9c*/ 	.word	0x000116a0
        /*0fa0*/ 	.word	0x00000014
        /*0fa4*/ 	.word	0x00038850
        /*0fa8*/ 	.short	0x010a
        /*0faa*/ 	.byte	0x3f
	.zero		1


	//   ....[51]....
        /*0fac*/ 	.word	0x000116f0
        /*0fb0*/ 	.word	0x00000014
        /*0fb4*/ 	.word	0x00038850
        /*0fb8*/ 	.short	0x010a
        /*0fba*/ 	.byte	0x3f
	.zero		1


	//   ....[52]....
        /*0fbc*/ 	.word	0x00013710
        /*0fc0*/ 	.word	0x000000a9
        /*0fc4*/ 	.word	0x00000000
        /*0fc8*/ 	.short	0x0101
        /*0fca*/ 	.byte	0x3f
	.zero		1


	//   ....[53]....
        /*0fcc*/ 	.word	0x00014990
        /*0fd0*/ 	.word	0x00000014
        /*0fd4*/ 	.word	0x00000000
        /*0fd8*/ 	.short	0x0101
        /*0fda*/ 	.byte	0x3f
	.zero		1


	//   ....[54]....
        /*0fdc*/ 	.word	0x00017220
        /*0fe0*/ 	.word	0x00000000
        /*0fe4*/ 	.word	0x00000000
        /*0fe8*/ 	.short	0x0101
        /*0fea*/ 	.byte	0x3f
	.zero		1


	//   ....[55]....
        /*0fec*/ 	.word	0x00019cf0
        /*0ff0*/ 	.word	0x00000017
        /*0ff4*/ 	.word	0x00038820
        /*0ff8*/ 	.short	0x010a
        /*0ffa*/ 	.byte	0x3f
	.zero		1


	//   ....[56]....
        /*0ffc*/ 	.word	0x00019d80
        /*1000*/ 	.word	0x00000003
        /*1004*/ 	.word	0x000388a0
        /*1008*/ 	.short	0x010a
        /*100a*/ 	.byte	0x3f
	.zero		1


	//   ....[57]....
        /*100c*/ 	.word	0x00019fd0
        /*1010*/ 	.word	0x00000003
        /*1014*/ 	.word	0x000388c0
        /*1018*/ 	.short	0x010a
        /*101a*/ 	.byte	0x3f
	.zero		1


	//   ....[58]....
        /*101c*/ 	.word	0x0001a9a0
        /*1020*/ 	.word	0x00000008
        /*1024*/ 	.word	0x000388a0
        /*1028*/ 	.short	0x010a
        /*102a*/ 	.byte	0x3f
	.zero		1


	//   ....[59]....
        /*102c*/ 	.word	0x0001abe0
        /*1030*/ 	.word	0x00000008
        /*1034*/ 	.word	0x000388c0
        /*1038*/ 	.short	0x010a
        /*103a*/ 	.byte	0x3f
	.zero		1


	//   ....[60]....
        /*103c*/ 	.word	0x0001c2a0
        /*1040*/ 	.word	0x0000001f
        /*1044*/ 	.word	0x00038840
        /*1048*/ 	.short	0x010a
        /*104a*/ 	.byte	0x3f
	.zero		1


	//   ....[61]....
        /*104c*/ 	.word	0x0001c760
        /*1050*/ 	.word	0x0000001f
        /*1054*/ 	.word	0x00038830
        /*1058*/ 	.short	0x0107
        /*105a*/ 	.byte	0x3f
	.zero		1


	//   ....[62]....
        /*105c*/ 	.word	0x0001c830
        /*1060*/ 	.word	0x0000001f
        /*1064*/ 	.word	0x00038830
        /*1068*/ 	.short	0x0101
        /*106a*/ 	.byte	0x3f
	.zero		1


	//   ....[63]....
        /*106c*/ 	.word	0x0001d0e0
        /*1070*/ 	.word	0x00000017
        /*1074*/ 	.word	0x00038800
        /*1078*/ 	.short	0x0107
        /*107a*/ 	.byte	0x3f
	.zero		1


	//   ....[64]....
        /*107c*/ 	.word	0x0001d170
        /*1080*/ 	.word	0x00000017
        /*1084*/ 	.word	0x00038800
        /*1088*/ 	.short	0x0101
        /*108a*/ 	.byte	0x3f
	.zero		1


	//   ....[65]....
        /*108c*/ 	.word	0x0001e080
        /*1090*/ 	.word	0x00000017
        /*1094*/ 	.word	0x00038810
        /*1098*/ 	.short	0x0107
        /*109a*/ 	.byte	0x3f
	.zero		1


	//   ....[66]....
        /*109c*/ 	.word	0x0001e180
        /*10a0*/ 	.word	0x00000017
        /*10a4*/ 	.word	0x00038810
        /*10a8*/ 	.short	0x0101
        /*10aa*/ 	.byte	0x3f
	.zero		1


	//   ....[67]....
        /*10ac*/ 	.word	0x0001e1a0
        /*10b0*/ 	.word	0x00000017
        /*10b4*/ 	.word	0x00038820
        /*10b8*/ 	.short	0x010a
        /*10ba*/ 	.byte	0x3f
	.zero		1


	//   ....[68]....
        /*10bc*/ 	.word	0x0001e230
        /*10c0*/ 	.word	0x0000001f
        /*10c4*/ 	.word	0x00038860
        /*10c8*/ 	.short	0x010a
        /*10ca*/ 	.byte	0x3f
	.zero		1


	//   ....[69]....
        /*10cc*/ 	.word	0x0001eb60
        /*10d0*/ 	.word	0x0000001f
        /*10d4*/ 	.word	0x00038850
        /*10d8*/ 	.short	0x0107
        /*10da*/ 	.byte	0x3f
	.zero		1


	//   ....[70]....
        /*10dc*/ 	.word	0x0001ec30
        /*10e0*/ 	.word	0x0000001f
        /*10e4*/ 	.word	0x00038850
        /*10e8*/ 	.short	0x0101
        /*10ea*/ 	.byte	0x3f
	.zero		1


	//   ....[71]....
        /*10ec*/ 	.word	0x0001efb0
        /*10f0*/ 	.word	0x00000006
        /*10f4*/ 	.word	0x00038840
        /*10f8*/ 	.short	0x010a
        /*10fa*/ 	.byte	0x3f
	.zero		1


	//   ....[72]....
        /*10fc*/ 	.word	0x0001f2f0
        /*1100*/ 	.word	0x00000006
        /*1104*/ 	.word	0x00038830
        /*1108*/ 	.short	0x0107
        /*110a*/ 	.byte	0x3f
	.zero		1


	//   ....[73]....
        /*110c*/ 	.word	0x0001f3b0
        /*1110*/ 	.word	0x00000006
        /*1114*/ 	.word	0x00038830
        /*1118*/ 	.short	0x0101
        /*111a*/ 	.byte	0x3f
	.zero		1


	//   ....[74]....
        /*111c*/ 	.word	0x0001f3e0
        /*1120*/ 	.word	0x00000006
        /*1124*/ 	.word	0x00038860
        /*1128*/ 	.short	0x010a
        /*112a*/ 	.byte	0x3f
	.zero		1


	//   ....[75]....
        /*112c*/ 	.word	0x0001fab0
        /*1130*/ 	.word	0x00000006
        /*1134*/ 	.word	0x00038850
        /*1138*/ 	.short	0x0107
        /*113a*/ 	.byte	0x3f
	.zero		1


	//   ....[76]....
        /*113c*/ 	.word	0x0001fb70
        /*1140*/ 	.word	0x00000006
        /*1144*/ 	.word	0x00038850
        /*1148*/ 	.short	0x0101
        /*114a*/ 	.byte	0x3f
	.zero		1


	//   ....[77]....
        /*114c*/ 	.word	0x000209e0
        /*1150*/ 	.word	0x00000004
        /*1154*/ 	.word	0x00038820
        /*1158*/ 	.short	0x010a
        /*115a*/ 	.byte	0x3f
	.zero		1


	//   ....[78]....
        /*115c*/ 	.word	0x00020b50
        /*1160*/ 	.word	0x00000005
        /*1164*/ 	.word	0x00038840
        /*1168*/ 	.short	0x010a
        /*116a*/ 	.byte	0x3f
	.zero		1


	//   ....[79]....
        /*116c*/ 	.word	0x00020bf0
        /*1170*/ 	.word	0x00000019
        /*1174*/ 	.word	0x00038840
        /*1178*/ 	.short	0x010a
        /*117a*/ 	.byte	0x3f
	.zero		1


	//   ....[80]....
        /*117c*/ 	.word	0x00020c30
        /*1180*/ 	.word	0x00000005
        /*1184*/ 	.word	0x00038860
        /*1188*/ 	.short	0x010a
        /*118a*/ 	.byte	0x3f
	.zero		1


	//   ....[81]....
        /*118c*/ 	.word	0x00020c70
        /*1190*/ 	.word	0x00000019
        /*1194*/ 	.word	0x00038860
        /*1198*/ 	.short	0x010a
        /*119a*/ 	.byte	0x3f
	.zero		1


	//   ....[82]....
        /*119c*/ 	.word	0x00020cd0
        /*11a0*/ 	.word	0x0000003e
        /*11a4*/ 	.word	0x00038890
        /*11a8*/ 	.short	0x010a
        /*11aa*/ 	.byte	0x3f
	.zero		1


	//   ....[83]....
        /*11ac*/ 	.word	0x00020e40
        /*11b0*/ 	.word	0x0000003e
        /*11b4*/ 	.word	0x00038890
        /*11b8*/ 	.short	0x010a
        /*11ba*/ 	.byte	0x3f
	.zero		1


	//   ....[84]....
        /*11bc*/ 	.word	0x00020fc0
        /*11c0*/ 	.word	0x0000003e
        /*11c4*/ 	.word	0x00038890
        /*11c8*/ 	.short	0x010a
        /*11ca*/ 	.byte	0x3f
	.zero		1


	//   ....[85]....
        /*11cc*/ 	.word	0x00021120
        /*11d0*/ 	.word	0x0000003e
        /*11d4*/ 	.word	0x000388b0
        /*11d8*/ 	.short	0x010a
        /*11da*/ 	.byte	0x3f
	.zero		1


	//   ....[86]....
        /*11dc*/ 	.word	0x00021500
        /*11e0*/ 	.word	0x00000012
        /*11e4*/ 	.word	0x00038800
        /*11e8*/ 	.short	0x010a
        /*11ea*/ 	.byte	0x3f
	.zero		1


	//   ....[87]....
        /*11ec*/ 	.word	0x00021b10
        /*11f0*/ 	.word	0x00000012
        /*11f4*/ 	.word	0x00038800
        /*11f8*/ 	.short	0x010a
        /*11fa*/ 	.byte	0x3f
	.zero		1


	//   ....[88]....
        /*11fc*/ 	.word	0x00021b60
        /*1200*/ 	.word	0x0000000f
        /*1204*/ 	.word	0x00038830
        /*1208*/ 	.short	0x010a
        /*120a*/ 	.byte	0x3f
	.zero		1


	//   ....[89]....
        /*120c*/ 	.word	0x00021bb0
        /*1210*/ 	.word	0x00000012
        /*1214*/ 	.word	0x00038810
        /*1218*/ 	.short	0x010a
        /*121a*/ 	.byte	0x3f
	.zero		1


	//   ....[90]....
        /*121c*/ 	.word	0x00021c00
        /*1220*/ 	.word	0x0000000f
        /*1224*/ 	.word	0x00038850
        /*1228*/ 	.short	0x010a
        /*122a*/ 	.byte	0x3f
	.zero		1


	//   ....[91]....
        /*122c*/ 	.word	0x00021c50
        /*1230*/ 	.word	0x00000014
        /*1234*/ 	.word	0x00038830
        /*1238*/ 	.short	0x010a
        /*123a*/ 	.byte	0x3f
	.zero		1


	//   ....[92]....
        /*123c*/ 	.word	0x00021ca0
        /*1240*/ 	.word	0x00000014
        /*1244*/ 	.word	0x00038850
        /*1248*/ 	.short	0x010a
        /*124a*/ 	.byte	0x3f
	.zero		1


	//   ....[93]....
        /*124c*/ 	.word	0x00021cf0
        /*1250*/ 	.word	0x00000014
        /*1254*/ 	.word	0x00038830
        /*1258*/ 	.short	0x010a
        /*125a*/ 	.byte	0x3f
	.zero		1


	//   ....[94]....
        /*125c*/ 	.word	0x00021d40
        /*1260*/ 	.word	0x00000014
        /*1264*/ 	.word	0x00038850
        /*1268*/ 	.short	0x010a
        /*126a*/ 	.byte	0x3f
	.zero		1


	//   ....[95]....
        /*126c*/ 	.word	0x00021ee0
        /*1270*/ 	.word	0x00000017
        /*1274*/ 	.word	0x00038820
        /*1278*/ 	.short	0x010a
        /*127a*/ 	.byte	0x3f
	.zero		1


	//   ....[96]....
        /*127c*/ 	.word	0x00021f30
        /*1280*/ 	.word	0x00000003
        /*1284*/ 	.word	0x000388a0
        /*1288*/ 	.short	0x010a
        /*128a*/ 	.byte	0x3f
	.zero		1


	//   ....[97]....
        /*128c*/ 	.word	0x00021f80
        /*1290*/ 	.word	0x00000003
        /*1294*/ 	.word	0x000388c0
        /*1298*/ 	.short	0x010a
        /*129a*/ 	.byte	0x3f
	.zero		1


	//   ....[98]....
        /*129c*/ 	.word	0x00021fd0
        /*12a0*/ 	.word	0x00000008
        /*12a4*/ 	.word	0x000388a0
        /*12a8*/ 	.short	0x010a
        /*12aa*/ 	.byte	0x3f
	.zero		1


	//   ....[99]....
        /*12ac*/ 	.word	0x00022020
        /*12b0*/ 	.word	0x00000008
        /*12b4*/ 	.word	0x000388c0
        /*12b8*/ 	.short	0x010a
        /*12ba*/ 	.byte	0x3f
	.zero		1


	//   ....[100]....
        /*12bc*/ 	.word	0x00022140
        /*12c0*/ 	.word	0x0000001f
        /*12c4*/ 	.word	0x00038840
        /*12c8*/ 	.short	0x010a
        /*12ca*/ 	.byte	0x3f
	.zero		1


	//   ....[101]....
        /*12cc*/ 	.word	0x000236d0
        /*12d0*/ 	.word	0x00000017
        /*12d4*/ 	.word	0x00038820
        /*12d8*/ 	.short	0x010a
        /*12da*/ 	.byte	0x3f
	.zero		1


	//   ....[102]....
        /*12dc*/ 	.word	0x00023720
        /*12e0*/ 	.word	0x0000001f
        /*12e4*/ 	.word	0x00038860
        /*12e8*/ 	.short	0x010a
        /*12ea*/ 	.byte	0x3f
	.zero		1


	//   ....[103]....
        /*12ec*/ 	.word	0x00024010
        /*12f0*/ 	.word	0x00000006
        /*12f4*/ 	.word	0x00038840
        /*12f8*/ 	.short	0x010a
        /*12fa*/ 	.byte	0x3f
	.zero		1


	//   ....[104]....
        /*12fc*/ 	.word	0x000244d0
        /*1300*/ 	.word	0x00000006
        /*1304*/ 	.word	0x00038860
        /*1308*/ 	.short	0x010a
        /*130a*/ 	.byte	0x3f
	.zero		1


	//   ....[105]....
        /*130c*/ 	.word	0x000255d0
        /*1310*/ 	.word	0x00000004
        /*1314*/ 	.word	0x00038820
        /*1318*/ 	.short	0x010a
        /*131a*/ 	.byte	0x3f
	.zero		1


	//   ....[106]....
        /*131c*/ 	.word	0x00025770
        /*1320*/ 	.word	0x00000005
        /*1324*/ 	.word	0x00038840
        /*1328*/ 	.short	0x010a
        /*132a*/ 	.byte	0x3f
	.zero		1


	//   ....[107]....
        /*132c*/ 	.word	0x000257c0
        /*1330*/ 	.word	0x00000019
        /*1334*/ 	.word	0x00038840
        /*1338*/ 	.short	0x010a
        /*133a*/ 	.byte	0x3f
	.zero		1


	//   ....[108]....
        /*133c*/ 	.word	0x00025810
        /*1340*/ 	.word	0x00000005
        /*1344*/ 	.word	0x00038860
        /*1348*/ 	.short	0x010a
        /*134a*/ 	.byte	0x3f
	.zero		1


	//----- nvinfo : EIATTR_NUM_MBARRIERS
	.align		4
.L_1100:
        /*134c*/ 	.byte	0x03, 0x38
        /*134e*/ 	.short	0x0017


	//----- nvinfo : EIATTR_EXIT_INSTR_OFFSETS
	.align		4
        /*1350*/ 	.byte	0x04, 0x1c
        /*1352*/ 	.short	(.L_1102 - .L_1101)


	//   ....[0]....
.L_1101:
        /*1354*/ 	.word	0x00020cc0


	//----- nvinfo : EIATTR_MAX_THREADS
	.align		4
.L_1102:
        /*1358*/ 	.byte	0x04, 0x05
        /*135a*/ 	.short	(.L_1104 - .L_1103)
.L_1103:
        /*135c*/ 	.word	0x00000180
        /*1360*/ 	.word	0x00000001
        /*1364*/ 	.word	0x00000001


	//----- nvinfo : EIATTR_CRS_STACK_SIZE
	.align		4
.L_1104:
        /*1368*/ 	.byte	0x04, 0x1e
        /*136a*/ 	.short	(.L_1106 - .L_1105)
.L_1105:
        /*136c*/ 	.word	0x00000000


	//----- nvinfo : EIATTR_CBANK_PARAM_SIZE
	.align		4
.L_1106:
        /*1370*/ 	.byte	0x03, 0x19
        /*1372*/ 	.short	0x0bf0


	//----- nvinfo : EIATTR_PARAM_CBANK
	.align		4
        /*1374*/ 	.byte	0x04, 0x0a
        /*1376*/ 	.short	(.L_1108 - .L_1107)
	.align		4
.L_1107:
        /*1378*/ 	.word	index@(.nv.constant0._ZN7cutlass13device_kernelIN5flash11enable_sm90INS1_16FlashAttnFwdSm90INS1_25CollectiveMainloopFwdSm90ILi2EN4cute5tupleIJNS5_1CILi1EEES8_S8_EEENS6_IJNS7_ILi64EEESA_SA_EEELi512ENS_6half_tEfNS_4arch4Sm90ELb1ELb0ELb1ELb1ELb1ELb1ELb1ELb0ELb0ELb1ELb0ELb0EEENS1_21CollectiveEpilogueFwdINS6_IJSA_NS7_ILi512EEESA_EEES9_SC_SE_Li256ELb1ELb1ELb0ELb0EEENS1_36VarlenDynamicPersistentTileSchedulerILi64ELi64ELi256ELi128ELb0ELb1ELb1ELb1ELb1ELb1EEEEEEEEEvNT_6ParamsE)
        /*137c*/ 	.short	0x0210
        /*137e*/ 	.short	0x0bf0


	//----- nvinfo : EIATTR_SW_WAR
	.align		4
.L_1108:
        /*1380*/ 	.byte	0x04, 0x36
        /*1382*/ 	.short	(.L_1110 - .L_1109)
.L_1109:
        /*1384*/ 	.word	0x00000008
.L_1110:


//--------------------- .nv.info._ZN7cutlass13device_kernelIN5flash11enable_sm90INS1_16FlashAttnFwdSm90INS1_25CollectiveMainloopFwdSm90ILi2EN4cute5tupleIJNS5_1CILi1EEES8_S8_EEENS6_IJNS7_ILi128EEENS7_ILi96EEENS7_ILi64EEEEEELi256ENS_6half_tEfNS_4arch4Sm90ELb0ELb0ELb1ELb0ELb1ELb0ELb0ELb1ELb0ELb1ELb0ELb0EEENS1_21CollectiveEpilogueFwdINS6_IJSA_NS7_ILi256EEESB_EEES9_SE_SG_Li256ELb0ELb1ELb0ELb0EEENS1_29StaticPersistentTileSchedulerILb0EEEEEEEEEvNT_6ParamsE --------------------------
	.section	.nv.info._ZN7cutlass13device_kernelIN5flash11enable_sm90INS1_16FlashAttnFwdSm90INS1_25CollectiveMainloopFwdSm90ILi2EN4cute5tupleIJNS5_1CILi1EEES8_S8_EEENS6_IJNS7_ILi128EEENS7_ILi96EEENS7_ILi64EEEEEELi256ENS_6half_tEfNS_4arch4Sm90ELb0ELb0ELb1ELb0ELb1ELb0ELb0ELb1ELb0ELb1ELb0ELb0EEENS1_21CollectiveEpilogueFwdINS6_IJSA_NS7_ILi256EEESB_EEES9_SE_SG_Li256ELb0ELb1ELb0ELb0EEENS1_29StaticPersistentTileSchedulerILb0EEEEEEEEEvNT_6ParamsE,"",@"SHT_CUDA_INFO"
	.sectionflags	@""
	.align	4


	//----- nvinfo : EIATTR_CUDA_API_VERSION
	.align		4
        /*0000*/ 	.byte	0x04, 0x37
        /*0002*/ 	.short	(.L_1112 - .L_1111)
.L_1111:
        /*0004*/ 	.word	0x00000082


	//----- nvinfo : EIATTR_KPARAM_INFO
	.align		4
.L_1112:
        /*0008*/ 	.byte	0x04, 0x17
        /*000a*/ 	.short	(.L_1114 - .L_1113)
.L_1113:
        /*000c*/ 	.word	0x00000000
        /*0010*/ 	.short	0x0000
        /*0012*/ 	.short	0x0070
        /*0014*/ 	.byte	0x00, 0xf0, 0x01, 0x28


	//----- nvinfo : EIATTR_SPARSE_MMA_MASK
	.align		4
.L_1114:
        /*0018*/ 	.byte	0x03, 0x50
        /*001a*/ 	.short	0x0000


	//----- nvinfo : EIATTR_MAXREG_COUNT
	.align		4
        /*001c*/ 	.byte	0x03, 0x1b
        /*001e*/ 	.short	0x00a8


	//----- nvinfo : EIATTR_NUM_BARRIERS
	.align		4
        /*0020*/ 	.byte	0x02, 0x4c
        /*0022*/ 	.byte	0x10
	.zero		1


	//----- nvinfo : EIATTR_EXTERNS
	.align		4
        /*0024*/ 	.byte	0x04, 0x0f
        /*0026*/ 	.short	(.L_1116 - .L_1115)


	//   ....[0]....
	.align		4
.L_1115:
        /*0028*/ 	.word	index@(__assertfail)


	//----- nvinfo : EIATTR_ANNOTATIONS
	.align		4
.L_1116:
        /*002c*/ 	.byte	0x04, 0x55
        /*002e*/ 	.short	(.L_1118 - .L_1117)


	//   ....[0]....
.L_1117:
        /* <DEDUP_REMOVED lines=10> */


	//----- nvinfo : EIATTR_MERCURY_ISA_VERSION
	.align		4
.L_1118:
        /*00c0*/ 	.byte	0x03, 0x5f
        /*00c2*/ 	.short	0x0101


	//----- nvinfo : EIATTR_INT_WARP_WIDE_INSTR_OFFSETS
	.align		4
        /*00c4*/ 	.byte	0x04, 0x31
        /*00c6*/ 	.short	(.L_1120 - .L_1119)


	//   ....[0]....
.L_1119:
        /*00c8*/ 	.word	0x000000c0


	//   ....[1]....
        /*00cc*/ 	.word	0x000000d0


	//   ....[2]....
        /*00d0*/ 	.word	0x00000170


	//----- nvinfo : EIATTR_COOP_GROUP_MASK_REGIDS
	.align		4
.L_1120:
        /*00d4*/ 	.byte	0x04, 0x29
        /*00d6*/ 	.short	(.L_1122 - .L_1121)


	//   ....[0]....
.L_1121:
        /*00d8*/ 	.word	0xffffffff


	//   ....[1]....
        /*00dc*/ 	.word	0xffffffff


	//   ....[2]....
        /*00e0*/ 	.word	0xffffffff


	//   ....[3]....
        /*00e4*/ 	.word	0xffffffff


	//   ....[4]....
        /*00e8*/ 	.word	0xffffffff


	//   ....[5]....
        /*00ec*/ 	.word	0xffffffff


	//   ....[6]....
        /*00f0*/ 	.word	0xffffffff


	//   ....[7]....
        /*00f4*/ 	.word	0xffffffff


	//   ....[8]....
        /*00f8*/ 	.word	0xffffffff


	//   ....[9]....
        /*00fc*/ 	.word	0xffffffff


	//   ....[10]....
        /*0100*/ 	.word	0xffffffff


	//   ....[11]....
        /*0104*/ 	.word	0xffffffff


	//   ....[12]....
        /*0108*/ 	.word	0xffffffff


	//   ....[13]....
        /*010c*/ 	.word	0xffffffff


	//   ....[14]....
        /*0110*/ 	.word	0xffffffff


	//   ....[15]....
        /*0114*/ 	.word	0xffffffff


	//   ....[16]....
        /*0118*/ 	.word	0xffffffff


	//   ....[17]....
        /*011c*/ 	.word	0xffffffff


	//   ....[18]....
        /*0120*/ 	.word	0xffffffff


	//   ....[19]....
        /*0124*/ 	.word	0xffffffff


	//   ....[20]....
        /*0128*/ 	.word	0xffffffff


	//   ....[21]....
        /*012c*/ 	.word	0xffffffff


	//   ....[22]....
        /*0130*/ 	.word	0xffffffff


	//   ....[23]....
        /*0134*/ 	.word	0xffffffff


	//   ....[24]....
        /*0138*/ 	.word	0xffffffff


	//   ....[25]....
        /*013c*/ 	.word	0xffffffff


	//   ....[26]....
        /*0140*/ 	.word	0xffffffff


	//   ....[27]....
        /*0144*/ 	.word	0xffffffff


	//   ....[28]....
        /*0148*/ 	.word	0xffffffff


	//   ....[29]....
        /*014c*/ 	.word	0xffffffff


	//   ....[30]....
        /*0150*/ 	.word	0xffffffff


	//   ....[31]....
        /*0154*/ 	.word	0xffffffff


	//   ....[32]....
        /*0158*/ 	.word	0xffffffff


	//   ....[33]....
        /*015c*/ 	.word	0xffffffff


	//   ....[34]....
        /*0160*/ 	.word	0xffffffff


	//   ....[35]....
        /*0164*/ 	.word	0xffffffff


	//   ....[36]....
        /*0168*/ 	.word	0xffffffff


	//   ....[37]....
        /*016c*/ 	.word	0xffffffff


	//   ....[38]....
        /*0170*/ 	.word	0xffffffff


	//   ....[39]....
        /*0174*/ 	.word	0xffffffff


	//   ....[40]....
        /*0178*/ 	.word	0xffffffff


	//   ....[41]....
        /*017c*/ 	.word	0xffffffff


	//   ....[42]....
        /*0180*/ 	.word	0xffffffff


	//   ....[43]....
        /*0184*/ 	.word	0xffffffff


	//   ....[44]....
        /*0188*/ 	.word	0xffffffff


	//   ....[45]....
        /*018c*/ 	.word	0xffffffff


	//   ....[46]....
        /*0190*/ 	.word	0xffffffff


	//   ....[47]....
        /*0194*/ 	.word	0xffffffff


	//   ....[48]....
        /*0198*/ 	.word	0xffffffff


	//   ....[49]....
        /*019c*/ 	.word	0xffffffff


	//   ....[50]....
        /*01a0*/ 	.word	0xffffffff


	//   ....[51]....
        /*01a4*/ 	.word	0xffffffff


	//   ....[52]....
        /*01a8*/ 	.word	0xffffffff


	//   ....[53]....
        /*01ac*/ 	.word	0xffffffff


	//   ....[54]....
        /*01b0*/ 	.word	0xffffffff


	//   ....[55]....
        /*01b4*/ 	.word	0xffffffff


	//   ....[56]....
        /*01b8*/ 	.word	0xffffffff


	//   ....[57]....
        /*01bc*/ 	.word	0xffffffff


	//   ....[58]....
        /*01c0*/ 	.word	0xffffffff


	//   ....[59]....
        /*01c4*/ 	.word	0xffffffff


	//   ....[60]....
        /*01c8*/ 	.word	0xffffffff


	//   ....[61]....
        /*01cc*/ 	.word	0xffffffff


	//   ....[62]....
        /*01d0*/ 	.word	0xffffffff


	//   ....[63]....
        /*01d4*/ 	.word	0xffffffff


	//   ....[64]....
        /*01d8*/ 	.word	0xffffffff


	//   ....[65]....
        /*01dc*/ 	.word	0xffffffff


	//   ....[66]....
        /*01e0*/ 	.word	0xffffffff


	//   ....[67]....
        /*01e4*/ 	.word	0xffffffff


	//   ....[68]....
        /*01e8*/ 	.word	0xffffffff


	//   ....[69]....
        /*01ec*/ 	.word	0xffffffff


	//   ....[70]....
        /*01f0*/ 	.word	0xffffffff


	//   ....[71]....
        /*01f4*/ 	.word	0xffffffff


	//   ....[72]....
        /*01f8*/ 	.word	0xffffffff


	//   ....[73]....
        /*01fc*/ 	.word	0xffffffff


	//   ....[74]....
        /*0200*/ 	.word	0xffffffff


	//   ....[75]....
        /*0204*/ 	.word	0xffffffff


	//   ....[76]....
        /*0208*/ 	.word	0xffffffff


	//   ....[77]....
        /*020c*/ 	.word	0xffffffff


	//   ....[78]....
        /*0210*/ 	.word	0xffffffff


	//   ....[79]....
        /*0214*/ 	.word	0xffffffff


	//   ....[80]....
        /*0218*/ 	.word	0xffffffff


	//   ....[81]....
        /*021c*/ 	.word	0xffffffff


	//   ....[82]....
        /*0220*/ 	.word	0xffffffff


	//   ....[83]....
        /*0224*/ 	.word	0xffffffff


	//   ....[84]....
        /*0228*/ 	.word	0xffffffff


	//   ....[85]....
        /*022c*/ 	.word	0xffffffff


	//   ....[86]....
        /*0230*/ 	.word	0xffffffff


	//   ....[87]....
        /*0234*/ 	.word	0xffffffff


	//   ....[88]....
        /*0238*/ 	.word	0xffffffff


	//   ....[89]....
        /*023c*/ 	.word	0xffffffff


	//   ....[90]....
        /*0240*/ 	.word	0xffffffff


	//   ....[91]....
        /*0244*/ 	.word	0xffffffff


	//   ....[92]....
        /*0248*/ 	.word	0xffffffff


	//   ....[93]....
        /*024c*/ 	.word	0xffffffff


	//   ....[94]....
        /*0250*/ 	.word	0xffffffff


	//   ....[95]....
        /*0254*/ 	.word	0xffffffff


	//   ....[96]....
        /*0258*/ 	.word	0x0500000f


	//   ....[97]....
        /*025c*/ 	.word	0x0500000f


	//   ....[98]....
        /*0260*/ 	.word	0x0500000f


	//   ....[99]....
        /*0264*/ 	.word	0x0500000f


	//   ....[100]....
        /*0268*/ 	.word	0x0500000f


	//   ....[101]....
        /*026c*/ 	.word	0x0500000f


	//   ....[102]....
        /*0270*/ 	.word	0x0500000f


	//   ....[103]....
        /*0274*/ 	.word	0x0500000f


	//   ....[104]....
        /*0278*/ 	.word	0x0500000f


	//   ....[105]....
        /*027c*/ 	.word	0x0500000f


	//   ....[106]....
        /*0280*/ 	.word	0x0500000f


	//   ....[107]....
        /*0284*/ 	.word	0x0500000f


	//   ....[108]....
        /*0288*/ 	.word	0x0500000f


	//   ....[109]....
        /*028c*/ 	.word	0x0500000f


	//   ....[110]....
        /*0290*/ 	.word	0x0500000f


	//   ....[111]....
        /*0294*/ 	.word	0x0500000f


	//   ....[112]....
        /*0298*/ 	.word	0x0500000f


	//   ....[113]....
        /*029c*/ 	.word	0x0500000f


	//   ....[114]....
        /*02a0*/ 	.word	0x0500000f


	//   ....[115]....
        /*02a4*/ 	.word	0x0500000f


	//   ....[116]....
        /*02a8*/ 	.word	0x0500000f


	//   ....[117]....
        /*02ac*/ 	.word	0x0500000f


	//   ....[118]....
        /*02b0*/ 	.word	0x0500000f


	//   ....[119]....
        /*02b4*/ 	.word	0x0500000f


	//   ....[120]....
        /*02b8*/ 	.word	0x0500000f


	//   ....[121]....
        /*02bc*/ 	.word	0x0500000f


	//   ....[122]....
        /*02c0*/ 	.word	0x0500000f


	//   ....[123]....
        /*02c4*/ 	.word	0x0500000f


	//   ....[124]....
        /*02c8*/ 	.word	0x0500000f


	//   ....[125]....
        /*02cc*/ 	.word	0x0500000f


	//   ....[126]....
        /*02d0*/ 	.word	0x0500000f


	//   ....[127]....
        /*02d4*/ 	.word	0x0500000f


	//   ....[128]....
        /*02d8*/ 	.word	0x0500000f


	//   ....[129]....
        /*02dc*/ 	.word	0x0500000f


	//   ....[130]....
        /*02e0*/ 	.word	0x0500000f


	//   ....[131]....
        /*02e4*/ 	.word	0x0500000f


	//   ....[132]....
        /*02e8*/ 	.word	0x0500000f


	//   ....[133]....
        /*02ec*/ 	.word	0x0500000f


	//   ....[134]....
        /*02f0*/ 	.word	0x0500000f


	//   ....[135]....
        /*02f4*/ 	.word	0x0500000f


	//   ....[136]....
        /*02f8*/ 	.word	0x0500000f


	//   ....[137]....
        /*02fc*/ 	.word	0x0500000f


	//   ....[138]....
        /*0300*/ 	.word	0x0500000f


	//   ....[139]....
        /*0304*/ 	.word	0x0500000f


	//   ....[140]....
        /*0308*/ 	.word	0x0500000f


	//   ....[141]....
        /*030c*/ 	.word	0x0500000f


	//   ....[142]....
        /*0310*/ 	.word	0x0500000f


	//   ....[143]....
        /*0314*/ 	.word	0x0500000f


	//   ....[144]....
        /*0318*/ 	.word	0x0500000f


	//   ....[145]....
        /*031c*/ 	.word	0x0500000f


	//   ....[146]....
        /*0320*/ 	.word	0x0500000f


	//   ....[147]....
        /*0324*/ 	.word	0x0500000f


	//   ....[148]....
        /*0328*/ 	.word	0x0500000f


	//   ....[149]....
        /*032c*/ 	.word	0x0500000f


	//   ....[150]....
        /*0330*/ 	.word	0x0500000f


	//   ....[151]....
        /*0334*/ 	.word	0x0500000f


	//   ....[152]....
        /*0338*/ 	.word	0x0500000f


	//   ....[153]....
        /*033c*/ 	.word	0x0500000f


	//   ....[154]....
        /*0340*/ 	.word	0x0500000f


	//   ....[155]....
        /*0344*/ 	.word	0x0500000f


	//   ....[156]....
        /*0348*/ 	.word	0x0500000f


	//   ....[157]....
        /*034c*/ 	.word	0x0500000f


	//   ....[158]....
        /*0350*/ 	.word	0x0500000f


	//   ....[159]....
        /*0354*/ 	.word	0x0500000f


	//   ....[160]....
        /*0358*/ 	.word	0x0500000f


	//   ....[161]....
        /*035c*/ 	.word	0x0500000f


	//----- nvinfo : EIATTR_COOP_GROUP_INSTR_OFFSETS
	.align		4
.L_1122:
        /*0360*/ 	.byte	0x04, 0x28
        /*0362*/ 	.short	(.L_1124 - .L_1123)


	//   ....[0]....
.L_1123:
        /*0364*/ 	.word	0x00000080


	//   ....[1]....
        /*0368*/ 	.word	0x00000090


	//   ....[2]....
        /*036c*/ 	.word	0x000002d0


	//   ....[3]....
        /*0370*/ 	.word	0x00000430


	//   ....[4]....
        /*0374*/ 	.word	0x00000550


	//   ....[5]....
        /*0378*/ 	.word	0x000006b0


	//   ....[6]....
        /*037c*/ 	.word	0x00000ce0


	//   ....[7]....
        /*0380*/ 	.word	0x00002030


	//   ....[8]....
        /*0384*/ 	.word	0x000020b0


	//   ....[9]....
        /*0388*/ 	.word	0x000024f0


	//   ....[10]....
        /*038c*/ 	.word	0x00002570


	//   ....[11]....
        /*0390*/ 	.word	0x00003b00


	//   ....[12]....
        /*0394*/ 	.word	0x00003b70


	//   ....[13]....
        /*0398*/ 	.word	0x00003ff0


	//   ....[14]....
        /*039c*/ 	.word	0x000041b0


	//   ....[15]....
        /*03a0*/ 	.word	0x000054f0


	//   ....[16]....
        /*03a4*/ 	.word	0x00005530


	//   ....[17]....
        /*03a8*/ 	.word	0x000055f0


	//   ....[18]....
        /*03ac*/ 	.word	0x00005620


	//   ....[19]....
        /*03b0*/ 	.word	0x00007050


	//   ....[20]....
        /*03b4*/ 	.word	0x00007080


	//   ....[21]....
        /*03b8*/ 	.word	0x000071c0


	//   ....[22]....
        /*03bc*/ 	.word	0x00007250


	//   ....[23]....
        /*03c0*/ 	.word	0x000076d0


	//   ....[24]....
        /*03c4*/ 	.word	0x00007710


	//   ....[25]....
        /*03c8*/ 	.word	0x00007860


	//   ....[26]....
        /*03cc*/ 	.word	0x00007880


	//   ....[27]....
        /*03d0*/ 	.word	0x000079b0


	//   ....[28]....
        /*03d4*/ 	.word	0x000079d0


	//   ....[29]....
        /*03d8*/ 	.word	0x00007b10


	//   ....[30]....
        /*03dc*/ 	.word	0x00007b50


	//   ....[31]....
        /*03e0*/ 	.word	0x00009180


	//   ....[32]....
        /*03e4*/ 	.word	0x000091b0


	//   ....[33]....
        /*03e8*/ 	.word	0x000091e0


	//   ....[34]....
        /*03ec*/ 	.word	0x000091f0


	//   ....[35]....
        /*03f0*/ 	.word	0x00009230


	//   ....[36]....
        /*03f4*/ 	.word	0x00009270


	//   ....[37]....
        /*03f8*/ 	.word	0x00009290


	//   ....[38]....
        /*03fc*/ 	.word	0x000092f0


	//   ....[39]....
        /*0400*/ 	.word	0x00009310


	//   ....[40]....
        /*0404*/ 	.word	0x00009330


	//   ....[41]....
        /*0408*/ 	.word	0x00009370


	//   ....[42]....
        /*040c*/ 	.word	0x000093a0


	//   ....[43]....
        /*0410*/ 	.word	0x00009a00


	//   ....[44]....
        /*0414*/ 	.word	0x00009a20


	//   ....[45]....
        /*0418*/ 	.word	0x00009a40


	//   ....[46]....
        /*041c*/ 	.word	0x00009a90


	//   ....[47]....
        /*0420*/ 	.word	0x00009ae0


	//   ....[48]....
        /*0424*/ 	.word	0x00009b00


	//   ....[49]....
        /*0428*/ 	.word	0x00009b50


	//   ....[50]....
        /*042c*/ 	.word	0x00009b70


	//   ....[51]....
        /*0430*/ 	.word	0x00009bc0


	//   ....[52]....
        /*0434*/ 	.word	0x00009be0


	//   ....[53]....
        /*0438*/ 	.word	0x00009c30


	//   ....[54]....
        /*043c*/ 	.word	0x00009c50


	//   ....[55]....
        /*0440*/ 	.word	0x00009ca0


	//   ....[56]....
        /*0444*/ 	.word	0x00009cc0


	//   ....[57]....
        /*0448*/ 	.word	0x00009d00


	//   ....[58]....
        /*044c*/ 	.word	0x00009d20


	//   ....[59]....
        /*0450*/ 	.word	0x0000a0b0


	//   ....[60]....
        /*0454*/ 	.word	0x0000a1a0


	//   ....[61]....
        /*0458*/ 	.word	0x0000a330


	//   ....[62]....
        /*045c*/ 	.word	0x0000a360


	//   ....[63]....
        /*0460*/ 	.word	0x0000a3b0


	//   ....[64]....
        /*0464*/ 	.word	0x0000a400


	//   ....[65]....
        /*0468*/ 	.word	0x0000a450


	//   ....[66]....
        /*046c*/ 	.word	0x0000a4c0


	//   ....[67]....
        /*0470*/ 	.word	0x0000a4d0


	//   ....[68]....
        /*0474*/ 	.word	0x0000a500


	//   ....[69]....
        /*0478*/ 	.word	0x0000a520


	//   ....[70]....
        /*047c*/ 	.word	0x0000a550


	//   ....[71]....
        /*0480*/ 	.word	0x0000ace0


	//   ....[72]....
        /*0484*/ 	.word	0x0000ad00


	//   ....[73]....
        /*0488*/ 	.word	0x0000ad10


	//   ....[74]....
        /*048c*/ 	.word	0x0000ad20


	//   ....[75]....
        /*0490*/ 	.word	0x0000ad40


	//   ....[76]....
        /*0494*/ 	.word	0x0000ad70


	//   ....[77]....
        /*0498*/ 	.word	0x0000ad90


	//   ....[78]....
        /*049c*/ 	.word	0x0000adc0


	//   ....[79]....
        /*04a0*/ 	.word	0x0000ade0


	//   ....[80]....
        /*04a4*/ 	.word	0x0000ae10


	//   ....[81]....
        /*04a8*/ 	.word	0x0000ae30


	//   ....[82]....
        /*04ac*/ 	.word	0x0000ae60


	//   ....[83]....
        /*04b0*/ 	.word	0x0000b1d0


	//   ....[84]....
        /*04b4*/ 	.word	0x0000b1f0


	//   ....[85]....
        /*04b8*/ 	.word	0x0000b200


	//   ....[86]....
        /*04bc*/ 	.word	0x0000b220


	//   ....[87]....
        /*04c0*/ 	.word	0x0000b240


	//   ....[88]....
        /*04c4*/ 	.word	0x0000b2a0


	//   ....[89]....
        /*04c8*/ 	.word	0x0000b2c0


	//   ....[90]....
        /*04cc*/ 	.word	0x0000b320


	//   ....[91]....
        /*04d0*/ 	.word	0x0000b340


	//   ....[92]....
        /*04d4*/ 	.word	0x0000b3a0


	//   ....[93]....
        /*04d8*/ 	.word	0x0000b3d0


	//   ....[94]....
        /*04dc*/ 	.word	0x0000b420


	//   ....[95]....
        /*04e0*/ 	.word	0x0000b7e0


	//   ....[96]....
        /*04e4*/ 	.word	0x0000bcf0


	//   ....[97]....
        /*04e8*/ 	.word	0x0000bde0


	//   ....[98]....
        /*04ec*/ 	.word	0x0000be80


	//   ....[99]....
        /*04f0*/ 	.word	0x0000bef0


	//   ....[100]....
        /*04f4*/ 	.word	0x0000bfa0


	//   ....[101]....
        /*04f8*/ 	.word	0x0000c0a0


	//   ....[102]....
        /*04fc*/ 	.word	0x0000c0f0


	//   ....[103]....
        /*0500*/ 	.word	0x0000c1f0


	//   ....[104]....
        /*0504*/ 	.word	0x0000c240


	//   ....[105]....
        /*0508*/ 	.word	0x0000c2a0


	//   ....[106]....
        /*050c*/ 	.word	0x0000c370


	//   ....[107]....
        /*0510*/ 	.word	0x0000c460


	//   ....[108]....
        /*0514*/ 	.word	0x0000c4b0


	//   ....[109]....
        /*0518*/ 	.word	0x0000c540


	//   ....[110]....
        /*051c*/ 	.word	0x0000c5b0


	//   ....[111]....
        /*0520*/ 	.word	0x0000c630


	//   ....[112]....
        /*0524*/ 	.word	0x0000c6d0


	//   ....[113]....
        /*0528*/ 	.word	0x0000c730


	//   ....[114]....
        /*052c*/ 	.word	0x0000c7f0


	//   ....[115]....
        /*0530*/ 	.word	0x0000c850


	//   ....[116]....
        /*0534*/ 	.word	0x0000c910


	//   ....[117]....
        /*0538*/ 	.word	0x0000c970


	//   ....[118]....
        /*053c*/ 	.word	0x0000ca30


	//   ....[119]....
        /*0540*/ 	.word	0x0000ca90


	//   ....[120]....
        /*0544*/ 	.word	0x0000cb50


	//   ....[121]....
        /*0548*/ 	.word	0x0000cbb0


	//   ....[122]....
        /*054c*/ 	.word	0x0000cc70


	//   ....[123]....
        /*0550*/ 	.word	0x0000ccd0


	//   ....[124]....
        /*0554*/ 	.word	0x0000cd70


	//   ....[125]....
        /*0558*/ 	.word	0x0000ceb0


	//   ....[126]....
        /*055c*/ 	.word	0x0000cf90


	//   ....[127]....
        /*0560*/ 	.word	0x0000d020


	//   ....[128]....
        /*0564*/ 	.word	0x0000d160


	//   ....[129]....
        /*0568*/ 	.word	0x0000d1c0


	//   ....[130]....
        /*056c*/ 	.word	0x0000d2e0


	//   ....[131]....
        /*0570*/ 	.word	0x0000d340


	//   ....[132]....
        /*0574*/ 	.word	0x0000d460


	//   ....[133]....
        /*0578*/ 	.word	0x0000d4c0


	//   ....[134]....
        /*057c*/ 	.word	0x0000d5d0


	//   ....[135]....
        /*0580*/ 	.word	0x0000d630


	//   ....[136]....
        /*0584*/ 	.word	0x0000d710


	//   ....[137]....
        /*0588*/ 	.word	0x0000d7f0


	//   ....[138]....
        /*058c*/ 	.word	0x0000d890


	//   ....[139]....
        /*0590*/ 	.word	0x0000d8f0


	//   ....[140]....
        /*0594*/ 	.word	0x0000d990


	//   ....[141]....
        /*0598*/ 	.word	0x0000d9f0


	//   ....[142]....
        /*059c*/ 	.word	0x0000da90


	//   ....[143]....
        /*05a0*/ 	.word	0x0000daf0


	//   ....[144]....
        /*05a4*/ 	.word	0x0000dba0


	//   ....[145]....
        /*05a8*/ 	.word	0x0000dc00


	//   ....[146]....
        /*05ac*/ 	.word	0x0000dcb0


	//   ....[147]....
        /*05b0*/ 	.word	0x0000dd10


	//   ....[148]....
        /*05b4*/ 	.word	0x0000ddc0


	//   ....[149]....
        /*05b8*/ 	.word	0x0000dea0


	//   ....[150]....
        /*05bc*/ 	.word	0x0000df40


	//   ....[151]....
        /*05c0*/ 	.word	0x0000dfa0


	//   ....[152]....
        /*05c4*/ 	.word	0x0000e070


	//   ....[153]....
        /*05c8*/ 	.word	0x0000e0d0


	//   ....[154]....
        /*05cc*/ 	.word	0x0000e1a0


	//   ....[155]....
        /*05d0*/ 	.word	0x0000e200


	//   ....[156]....
        /*05d4*/ 	.word	0x0000e2d0


	//   ....[157]....
        /*05d8*/ 	.word	0x0000e330


	//   ....[158]....
        /*05dc*/ 	.word	0x0000e400


	//   ....[159]....
        /*05e0*/ 	.word	0x0000e460


	//   ....[160]....
        /*05e4*/ 	.word	0x0000e540


	//   ....[161]....
        /*05e8*/ 	.word	0x0000e650


	//----- nvinfo : EIATTR_REG_RECONFIG
	.align		4
.L_1124:
        /*05ec*/ 	.byte	0x01, 0x54
	.zero		2


	//----- nvinfo : EIATTR_SYSCALL_OFFSETS
	.align		4
        /*05f0*/ 	.byte	0x04, 0x46
        /*05f2*/ 	.short	(.L_1126 - .L_1125)


	//   ....[0]....
.L_1125:
        /*05f4*/ 	.word	0x00001040


	//   ....[1]....
        /*05f8*/ 	.word	0x00008a40


	//   ....[2]....
        /*05fc*/ 	.word	0x00008b80


	//   ....[3]....
        /*0600*/ 	.word	0x00008c70


	//   ....[4]....
        /*0604*/ 	.word	0x00009700


	//----- nvinfo : EIATTR_MBARRIER_INSTR_OFFSETS
	.align		4
.L_1126:
        /*0608*/ 	.byte	0x04, 0x39
        /*060a*/ 	.short	(.L_1128 - .L_1127)


	//   ....[0]....
.L_1127:
        /*060c*/ 	.word	0x00000180
        /*0610*/ 	.word	0x000000ff
        /*0614*/ 	.word	0x00022800
        /*0618*/ 	.short	0x0100
        /*061a*/ 	.byte	0x08
	.zero		1


	//   ....[1]....
        /*061c*/ 	.word	0x00000190
        /*0620*/ 	.word	0x000000ff
        /*0624*/ 	.word	0x00022820
        /*0628*/ 	.short	0x0100
        /*062a*/ 	.byte	0x08
	.zero		1


	//   ....[2]....
        /*062c*/ 	.word	0x00000280
        /*0630*/ 	.word	0x000000ff
        /*0634*/ 	.word	0x00022830
        /*0638*/ 	.short	0x0100
        /*063a*/ 	.byte	0x08
	.zero		1


	//   ....[3]....
        /*063c*/ 	.word	0x00000290
        /*0640*/ 	.word	0x000000ff
        /*0644*/ 	.word	0x00022840
        /*0648*/ 	.short	0x0100
        /*064a*/ 	.byte	0x08
	.zero		1


	//   ....[4]....
        /*064c*/ 	.word	0x000002a0
        /*0650*/ 	.word	0x000000ff
        /*0654*/ 	.word	0x00022838
        /*0658*/ 	.short	0x0100
        /*065a*/ 	.byte	0x08
	.zero		1


	//   ....[5]....
        /*065c*/ 	.word	0x000002b0
        /*0660*/ 	.word	0x000000ff
        /*0664*/ 	.word	0x00022848
        /*0668*/ 	.short	0x0100
        /*066a*/ 	.byte	0x08
	.zero		1


	//   ....[6]....
        /*066c*/ 	.word	0x000003e0
        /*0670*/ 	.word	0x000000ff
        /*0674*/ 	.word	0x00022850
        /*0678*/ 	.short	0x0100
        /*067a*/ 	.byte	0x08
	.zero		1


	//   ....[7]....
        /*067c*/ 	.word	0x000003f0
        /*0680*/ 	.word	0x000000ff
        /*0684*/ 	.word	0x00022860
        /*0688*/ 	.short	0x0100
        /*068a*/ 	.byte	0x08
	.zero		1


	//   ....[8]....
        /*068c*/ 	.word	0x00000400
        /*0690*/ 	.word	0x000000ff
        /*0694*/ 	.word	0x00022858
        /*0698*/ 	.short	0x0100
        /*069a*/ 	.byte	0x08
	.zero		1


	//   ....[9]....
        /*069c*/ 	.word	0x00000410
        /*06a0*/ 	.word	0x000000ff
        /*06a4*/ 	.word	0x00022868
        /*06a8*/ 	.short	0x0100
        /*06aa*/ 	.byte	0x08
	.zero		1


	//   ....[10]....
        /*06ac*/ 	.word	0x00000500
        /*06b0*/ 	.word	0x000000ff
        /*06b4*/ 	.word	0x00022870
        /*06b8*/ 	.short	0x0100
        /*06ba*/ 	.byte	0x06
	.zero		1


	//   ....[11]....
        /*06bc*/ 	.word	0x00000510
        /*06c0*/ 	.word	0x000000ff
        /*06c4*/ 	.word	0x00022880
        /*06c8*/ 	.short	0x0100
        /*06ca*/ 	.byte	0x06
	.zero		1


	//   ....[12]....
        /*06cc*/ 	.word	0x00000520
        /*06d0*/ 	.word	0x000000ff
        /*06d4*/ 	.word	0x00022878
        /*06d8*/ 	.short	0x0100
        /*06da*/ 	.byte	0x06
	.zero		1


	//   ....[13]....
        /*06dc*/ 	.word	0x00000530
        /*06e0*/ 	.word	0x000000ff
        /*06e4*/ 	.word	0x00022888
        /*06e8*/ 	.short	0x0100
        /*06ea*/ 	.byte	0x06
	.zero		1


	//   ....[14]....
        /*06ec*/ 	.word	0x00000660
        /*06f0*/ 	.word	0x000000ff
        /*06f4*/ 	.word	0x00022890
        /*06f8*/ 	.short	0x0100
        /*06fa*/ 	.byte	0x08
	.zero		1


	//   ....[15]....
        /*06fc*/ 	.word	0x00000670
        /*0700*/ 	.word	0x000000ff
        /*0704*/ 	.word	0x000228a0
        /*0708*/ 	.short	0x0100
        /*070a*/ 	.byte	0x08
	.zero		1


	//   ....[16]....
        /*070c*/ 	.word	0x00000680
        /*0710*/ 	.word	0x000000ff
        /*0714*/ 	.word	0x00022898
        /*0718*/ 	.short	0x0100
        /*071a*/ 	.byte	0x08
	.zero		1


	//   ....[17]....
        /*071c*/ 	.word	0x00000690
        /*0720*/ 	.word	0x000000ff
        /*0724*/ 	.word	0x000228a8
        /*0728*/ 	.short	0x0100
        /*072a*/ 	.byte	0x08
	.zero		1


	//   ....[18]....
        /*072c*/ 	.word	0x000007d0
        /*0730*/ 	.word	0x000000ff
        /*0734*/ 	.word	0x000228b0
        /*0738*/ 	.short	0x0100
        /*073a*/ 	.byte	0x08
	.zero		1


	//   ....[19]....
        /*073c*/ 	.word	0x000007e0
        /*0740*/ 	.word	0x000000ff
        /*0744*/ 	.word	0x000228c0
        /*0748*/ 	.short	0x0100
        /*074a*/ 	.byte	0x08
	.zero		1


	//   ....[20]....
        /*074c*/ 	.word	0x000007f0
        /*0750*/ 	.word	0x000000ff
        /*0754*/ 	.word	0x000228b8
        /*0758*/ 	.short	0x0100
        /*075a*/ 	.byte	0x08
	.zero		1


	//   ....[21]....
        /*075c*/ 	.word	0x00000800
        /*0760*/ 	.word	0x000000ff
        /*0764*/ 	.word	0x000228c8
        /*0768*/ 	.short	0x0100
        /*076a*/ 	.byte	0x08
	.zero		1


	//   ....[22]....
        /*076c*/ 	.word	0x00001090
        /*0770*/ 	.word	0x000000ff
        /*0774*/ 	.word	0x00022800
        /*0778*/ 	.short	0x010a
        /*077a*/ 	.byte	0x29
	.zero		1


	//   ....[23]....
        /*077c*/ 	.word	0x00001160
        /*0780*/ 	.word	0x000000ff
        /*0784*/ 	.word	0x00022830
        /*0788*/ 	.short	0x010a
        /*078a*/ 	.byte	0x16
	.zero		1


	//   ....[24]....
        /*078c*/ 	.word	0x000011a0
        /*0790*/ 	.word	0x000000ff
        /*0794*/ 	.word	0x00022830
        /*0798*/ 	.short	0x010a
        /*079a*/ 	.byte	0x16
	.zero		1


	//   ....[25]....
        /*079c*/ 	.word	0x00001a00
        /*07a0*/ 	.word	0x000000ff
        /*07a4*/ 	.word	0x00000000
        /*07a8*/ 	.short	0x0101
        /*07aa*/ 	.byte	0x06
	.zero		1


	//   ....[26]....
        /*07ac*/ 	.word	0x00002d90
        /*07b0*/ 	.word	0x000000ff
        /*07b4*/ 	.word	0x00022850
        /*07b8*/ 	.short	0x010a
        /*07ba*/ 	.byte	0x16
	.zero		1


	//   ....[27]....
        /*07bc*/ 	.word	0x00002dd0
        /*07c0*/ 	.word	0x000000ff
        /*07c4*/ 	.word	0x00022850
        /*07c8*/ 	.short	0x010a
        /*07ca*/ 	.byte	0x16
	.zero		1


	//   ....[28]....
        /*07cc*/ 	.word	0x000030f0
        /*07d0*/ 	.word	0x000000ff
        /*07d4*/ 	.word	0x00000000
        /*07d8*/ 	.short	0x0101
        /*07da*/ 	.byte	0x16
	.zero		1


	//   ....[29]....
        /*07dc*/ 	.word	0x000032a0
        /*07e0*/ 	.word	0x000000ff
        /*07e4*/ 	.word	0x00022830
        /*07e8*/ 	.short	0x010a
        /*07ea*/ 	.byte	0x19
	.zero		1


	//   ....[30]....
        /*07ec*/ 	.word	0x000032f0
        /*07f0*/ 	.word	0x000000ff
        /*07f4*/ 	.word	0x00022830
        /*07f8*/ 	.short	0x010a
        /*07fa*/ 	.byte	0x19
	.zero		1


	//   ....[31]....
        /*07fc*/ 	.word	0x00003820
        /*0800*/ 	.word	0x000000ff
        /*0804*/ 	.word	0x00000000
        /*0808*/ 	.short	0x0101
        /*080a*/ 	.byte	0x06
	.zero		1


	//   ....[32]....
        /*080c*/ 	.word	0x000051a0
        /*0810*/ 	.word	0x000000ff
        /*0814*/ 	.word	0x00022850
        /*0818*/ 	.short	0x010a
        /*081a*/ 	.byte	0x19
	.zero		1


	//   ....[33]....
        /*081c*/ 	.word	0x00005200
        /*0820*/ 	.word	0x000000ff
        /*0824*/ 	.word	0x00022850
        /*0828*/ 	.short	0x010a
        /*082a*/ 	.byte	0x19
	.zero		1


	//   ....[34]....
        /*082c*/ 	.word	0x000054d0
        /*0830*/ 	.word	0x000000ff
        /*0834*/ 	.word	0x00000000
        /*0838*/ 	.short	0x0101
        /*083a*/ 	.byte	0x19
	.zero		1


	//   ....[35]....
        /*083c*/ 	.word	0x000076f0
        /*0840*/ 	.word	0x000000ff
        /*0844*/ 	.word	0x00000000
        /*0848*/ 	.short	0x0101
        /*084a*/ 	.byte	0x16
	.zero		1


	//   ....[36]....
        /*084c*/ 	.word	0x00008f90
        /*0850*/ 	.word	0x00000016
        /*0854*/ 	.word	0x00022840
        /*0858*/ 	.short	0x010a
        /*085a*/ 	.byte	0x3f
	.zero		1


	//   ....[37]....
        /*085c*/ 	.word	0x000094e0
        /*0860*/ 	.word	0x00000016
        /*0864*/ 	.word	0x00022830
        /*0868*/ 	.short	0x0107
        /*086a*/ 	.byte	0x3f
	.zero		1


	//   ....[38]....
        /*086c*/ 	.word	0x000095a0
        /*0870*/ 	.word	0x00000016
        /*0874*/ 	.word	0x00022830
        /*0878*/ 	.short	0x0101
        /*087a*/ 	.byte	0x3f
	.zero		1


	//   ....[39]....
        /*087c*/ 	.word	0x00009dd0
        /*0880*/ 	.word	0x000000ff
        /*0884*/ 	.word	0x00022800
        /*0888*/ 	.short	0x0107
        /*088a*/ 	.byte	0x25
	.zero		1


	//   ....[40]....
        /*088c*/ 	.word	0x00009e30
        /*0890*/ 	.word	0x000000ff
        /*0894*/ 	.word	0x00022800
        /*0898*/ 	.short	0x0101
        /*089a*/ 	.byte	0x25
	.zero		1


	//   ....[41]....
        /*089c*/ 	.word	0x00009e50
        /*08a0*/ 	.word	0x000000ff
        /*08a4*/ 	.word	0x00022820
        /*08a8*/ 	.short	0x010a
        /*08aa*/ 	.byte	0x25
	.zero		1


	//   ....[42]....
        /*08ac*/ 	.word	0x00009ee0
        /*08b0*/ 	.word	0x00000016
        /*08b4*/ 	.word	0x00022860
        /*08b8*/ 	.short	0x010a
        /*08ba*/ 	.byte	0x3f
	.zero		1


	//   ....[43]....
        /*08bc*/ 	.word	0x0000a7c0
        /*08c0*/ 	.word	0x00000016
        /*08c4*/ 	.word	0x00022850
        /*08c8*/ 	.short	0x0107
        /*08ca*/ 	.byte	0x3f
	.zero		1


	//   ....[44]....
        /*08cc*/ 	.word	0x0000a8a0
        /*08d0*/ 	.word	0x00000016
        /*08d4*/ 	.word	0x00022850
        /*08d8*/ 	.short	0x0101
        /*08da*/ 	.byte	0x3f
	.zero		1


	//   ....[45]....
        /*08dc*/ 	.word	0x0000ab40
        /*08e0*/ 	.word	0x00000012
        /*08e4*/ 	.word	0x00022840
        /*08e8*/ 	.short	0x010a
        /*08ea*/ 	.byte	0x3f
	.zero		1


	//   ....[46]....
        /*08ec*/ 	.word	0x0000af10
        /*08f0*/ 	.word	0x00000012
        /*08f4*/ 	.word	0x00022830
        /*08f8*/ 	.short	0x0107
        /*08fa*/ 	.byte	0x3f
	.zero		1


	//   ....[47]....
        /*08fc*/ 	.word	0x0000afd0
        /*0900*/ 	.word	0x00000012
        /*0904*/ 	.word	0x00022830
        /*0908*/ 	.short	0x0101
        /*090a*/ 	.byte	0x3f
	.zero		1


	//   ....[48]....
        /*090c*/ 	.word	0x0000b000
        /*0910*/ 	.word	0x00000012
        /*0914*/ 	.word	0x00022860
        /*0918*/ 	.short	0x010a
        /*091a*/ 	.byte	0x3f
	.zero		1


	//   ....[49]....
        /*091c*/ 	.word	0x0000b520
        /*0920*/ 	.word	0x00000012
        /*0924*/ 	.word	0x00022850
        /*0928*/ 	.short	0x0107
        /*092a*/ 	.byte	0x3f
	.zero		1


	//   ....[50]....
        /*092c*/ 	.word	0x0000b5f0
        /*0930*/ 	.word	0x00000012
        /*0934*/ 	.word	0x00022850
        /*0938*/ 	.short	0x0101
        /*093a*/ 	.byte	0x3f
	.zero		1


	//   ....[51]....
        /*093c*/ 	.word	0x0000b760
        /*0940*/ 	.word	0x00000004
        /*0944*/ 	.word	0x00022820
        /*0948*/ 	.short	0x010a
        /*094a*/ 	.byte	0x3f
	.zero		1


	//   ....[52]....
        /*094c*/ 	.word	0x0000b8e0
        /*0950*/ 	.word	0x00000003
        /*0954*/ 	.word	0x00022840
        /*0958*/ 	.short	0x010a
        /*095a*/ 	.byte	0x3f
	.zero		1


	//   ....[53]....
        /*095c*/ 	.word	0x0000b980
        /*0960*/ 	.word	0x00000011
        /*0964*/ 	.word	0x00022840
        /*0968*/ 	.short	0x010a
        /*096a*/ 	.byte	0x3f
	.zero		1


	//   ....[54]....
        /*096c*/ 	.word	0x0000b9c0
        /*0970*/ 	.word	0x00000003
        /*0974*/ 	.word	0x00022860
        /*0978*/ 	.short	0x010a
        /*097a*/ 	.byte	0x3f
	.zero		1


	//   ....[55]....
        /*097c*/ 	.word	0x0000ba00
        /*0980*/ 	.word	0x00000011
        /*0984*/ 	.word	0x00022860
        /*0988*/ 	.short	0x010a
        /*098a*/ 	.byte	0x3f
	.zero		1


	//   ....[56]....
        /*098c*/ 	.word	0x0000ba70
        /*0990*/ 	.word	0x00000003
        /*0994*/ 	.word	0x00022800
        /*0998*/ 	.short	0x010a
        /*099a*/ 	.byte	0x3f
	.zero		1


	//   ....[57]....
        /*099c*/ 	.word	0x0000bad0
        /*09a0*/ 	.word	0x00000003
        /*09a4*/ 	.word	0x00022830
        /*09a8*/ 	.short	0x010a
        /*09aa*/ 	.byte	0x3f
	.zero		1


	//   ....[58]....
        /*09ac*/ 	.word	0x0000bb30
        /*09b0*/ 	.word	0x00000009
        /*09b4*/ 	.word	0x00022850
        /*09b8*/ 	.short	0x010a
        /*09ba*/ 	.byte	0x3f
	.zero		1


	//   ....[59]....
        /*09bc*/ 	.word	0x0000bba0
        /*09c0*/ 	.word	0x00000000
        /*09c4*/ 	.word	0x00022830
        /*09c8*/ 	.short	0x010a
        /*09ca*/ 	.byte	0x3f
	.zero		1


	//   ....[60]....
        /*09cc*/ 	.word	0x0000bc10
        /*09d0*/ 	.word	0x00000008
        /*09d4*/ 	.word	0x00022850
        /*09d8*/ 	.short	0x010a
        /*09da*/ 	.byte	0x3f
	.zero		1


	//   ....[61]....
        /*09dc*/ 	.word	0x0000bd30
        /*09e0*/ 	.word	0x00000016
        /*09e4*/ 	.word	0x00022840
        /*09e8*/ 	.short	0x010a
        /*09ea*/ 	.byte	0x3f
	.zero		1


	//   ....[62]....
        /*09ec*/ 	.word	0x0000cdb0
        /*09f0*/ 	.word	0x00000003
        /*09f4*/ 	.word	0x00022820
        /*09f8*/ 	.short	0x010a
        /*09fa*/ 	.byte	0x3f
	.zero		1


	//   ....[63]....
        /*09fc*/ 	.word	0x0000ce00
        /*0a00*/ 	.word	0x00000016
        /*0a04*/ 	.word	0x00022860
        /*0a08*/ 	.short	0x010a
        /*0a0a*/ 	.byte	0x3f
	.zero		1


	//   ....[64]....
        /*0a0c*/ 	.word	0x0000d740
        /*0a10*/ 	.word	0x00000012
        /*0a14*/ 	.word	0x00022840
        /*0a18*/ 	.short	0x010a
        /*0a1a*/ 	.byte	0x3f
	.zero		1


	//   ....[65]....
        /*0a1c*/ 	.word	0x0000ddf0
        /*0a20*/ 	.word	0x00000012
        /*0a24*/ 	.word	0x00022860
        /*0a28*/ 	.short	0x010a
        /*0a2a*/ 	.byte	0x3f
	.zero		1


	//   ....[66]....
        /*0a2c*/ 	.word	0x0000e570
        /*0a30*/ 	.word	0x00000004
        /*0a34*/ 	.word	0x00022820
        /*0a38*/ 	.short	0x010a
        /*0a3a*/ 	.byte	0x3f
	.zero		1


	//   ....[67]....
        /*0a3c*/ 	.word	0x0000e710
        /*0a40*/ 	.word	0x00000003
        /*0a44*/ 	.word	0x00022840
        /*0a48*/ 	.short	0x010a
        /*0a4a*/ 	.byte	0x3f
	.zero		1


	//   ....[68]....
        /*0a4c*/ 	.word	0x0000e760
        /*0a50*/ 	.word	0x00000011
        /*0a54*/ 	.word	0x00022840
        /*0a58*/ 	.short	0x010a
        /*0a5a*/ 	.byte	0x3f
	.zero		1


	//   ....[69]....
        /*0a5c*/ 	.word	0x0000e7b0
        /*0a60*/ 	.word	0x00000003
        /*0a64*/ 	.word	0x00022860
        /*0a68*/ 	.short	0x010a
        /*0a6a*/ 	.byte	0x3f
	.zero		1


	//----- nvinfo : EIATTR_NUM_MBARRIERS
	.align		4
.L_1128:
        /*0a6c*/ 	.byte	0x03, 0x38
        /*0a6e*/ 	.short	0x0016


	//----- nvinfo : EIATTR_EXIT_INSTR_OFFSETS
	.align		4
        /*0a70*/ 	.byte	0x04, 0x1c
        /*0a72*/ 	.short	(.L_1130 - .L_1129)


	//   ....[0]....
.L_1129:
        /*0a74*/ 	.word	0x00000950


	//   ....[1]....
        /*0a78*/ 	.word	0x00007cb0


	//   ....[2]....
        /*0a7c*/ 	.word	0x0000ba50


	//----- nvinfo : EIATTR_MAX_THREADS
	.align		4
.L_1130:
        /*0a80*/ 	.byte	0x04, 0x05
        /*0a82*/ 	.short	(.L_1132 - .L_1131)
.L_1131:
        /*0a84*/ 	.word	0x00000180
        /*0a88*/ 	.word	0x00000001
        /*0a8c*/ 	.word	0x00000001


	//----- nvinfo : EIATTR_CRS_STACK_SIZE
	.align		4
.L_1132:
        /*0a90*/ 	.byte	0x04, 0x1e
        /*0a92*/ 	.short	(.L_1134 - .L_1133)
.L_1133:
        /*0a94*/ 	.word	0x00000000


	//----- nvinfo : EIATTR_CBANK_PARAM_SIZE
	.align		4
.L_1134:
        /*0a98*/ 	.byte	0x03, 0x19
        /*0a9a*/ 	.short	0x0a70


	//----- nvinfo : EIATTR_PARAM_CBANK
	.align		4
        /*0a9c*/ 	.byte	0x04, 0x0a
        /*0a9e*/ 	.short	(.L_1136 - .L_1135)
	.align		4
.L_1135:
        /*0aa0*/ 	.word	index@(.nv.constant0._ZN7cutlass13device_kernelIN5flash11enable_sm90INS1_16FlashAttnFwdSm90INS1_25CollectiveMainloopFwdSm90ILi2EN4cute5tupleIJNS5_1CILi1EEES8_S8_EEENS6_IJNS7_ILi128EEENS7_ILi96EEENS7_ILi64EEEEEELi256ENS_6half_tEfNS_4arch4Sm90ELb0ELb0ELb1ELb0ELb1ELb0ELb0ELb1ELb0ELb1ELb0ELb0EEENS1_21CollectiveEpilogueFwdINS6_IJSA_NS7_ILi256EEESB_EEES9_SE_SG_Li256ELb0ELb1ELb0ELb0EEENS1_29StaticPersistentTileSchedulerILb0EEEEEEEEEvNT_6ParamsE)
        /*0aa4*/ 	.short	0x0210
        /*0aa6*/ 	.short	0x0a70


	//----- nvinfo : EIATTR_SW_WAR
	.align		4
.L_1136:
        /*0aa8*/ 	.byte	0x04, 0x36
        /*0aaa*/ 	.short	(.L_1138 - .L_1137)
.L_1137:
        /*0aac*/ 	.word	0x00000008
.L_1138:


//--------------------- .nv.info._ZN7cutlass13device_kernelIN5flash11enable_sm90INS1_16FlashAttnFwdSm90INS1_25CollectiveMainloopFwdSm90ILi2EN4cute5tupleIJNS5_1CILi1EEES8_S8_EEENS6_IJNS7_ILi128EEENS7_ILi96EEENS7_ILi64EEEEEELi256ENS_6half_tEfNS_4arch4Sm90ELb0ELb0ELb1ELb0ELb1ELb0ELb1ELb1ELb0ELb1ELb0ELb0EEENS1_21CollectiveEpilogueFwdINS6_IJSA_NS7_ILi256EEESB_EEES9_SE_SG_Li256ELb0ELb1ELb0ELb0EEENS1_29StaticPersistentTileSchedulerILb0EEEEEEEEEvNT_6ParamsE --------------------------
	.section	.nv.info._ZN7cutlass13device_kernelIN5flash11enable_sm90INS1_16FlashAttnFwdSm90INS1_25CollectiveMainloopFwdSm90ILi2EN4cute5tupleIJNS5_1CILi1EEES8_S8_EEENS6_IJNS7_ILi128EEENS7_ILi96EEENS7_ILi64EEEEEELi256ENS_6half_tEfNS_4arch4Sm90ELb0ELb0ELb1ELb0ELb1ELb0ELb1ELb1ELb0ELb1ELb0ELb0EEENS1_21CollectiveEpilogueFwdINS6_IJSA_NS7_ILi256EEESB_EEES9_SE_SG_Li256ELb0ELb1ELb0ELb0EEENS1_29StaticPersistentTileSchedulerILb0EEEEEEEEEvNT_6ParamsE,"",@"SHT_CUDA_INFO"
	.sectionflags	@""
	.align	4


	//----- nvinfo : EIATTR_CUDA_API_VERSION
	.align		4
        /*0000*/ 	.byte	0x04, 0x37
        /*0002*/ 	.short	(.L_1140 - .L_1139)
.L_1139:
        /*0004*/ 	.word	0x00000082


	//----- nvinfo : EIATTR_KPARAM_INFO
	.align		4
.L_1140:
        /*0008*/ 	.byte	0x04, 0x17
        /*000a*/ 	.short	(.L_1142 - .L_1141)
.L_1141:
        /*000c*/ 	.word	0x00000000
        /*0010*/ 	.short	0x0000
        /*0012*/ 	.short	0x0070
        /*0014*/ 	.byte	0x00, 0xf0, 0x01, 0x2c


	//----- nvinfo : EIATTR_SPARSE_MMA_MASK
	.align		4
.L_1142:
        /*0018*/ 	.byte	0x03, 0x50
        /*001a*/ 	.short	0x0000


	//----- nvinfo : EIATTR_MAXREG_COUNT
	.align		4
        /*001c*/ 	.byte	0x03, 0x1b
        /*001e*/ 	.short	0x00a8


	//----- nvinfo : EIATTR_NUM_BARRIERS
	.align		4
        /*0020*/ 	.byte	0x02, 0x4c
        /*0022*/ 	.byte	0x10
	.zero		1


	//----- nvinfo : EIATTR_EXTERNS
	.align		4
        /*0024*/ 	.byte	0x04, 0x0f
        /*0026*/ 	.short	(.L_1144 - .L_1143)


	//   ....[0]....
	.align		4
.L_1143:
        /*0028*/ 	.word	index@(__assertfail)


	//----- nvinfo : EIATTR_ANNOTATIONS
	.align		4
.L_1144:
        /*002c*/ 	.byte	0x04, 0x55
        /*002e*/ 	.short	(.L_1146 - .L_1145)


	//   ....[0]....
.L_1145:
        /* <DEDUP_REMOVED lines=12> */


	//----- nvinfo : EIATTR_MERCURY_ISA_VERSION
	.align		4
.L_1146:
        /*00e0*/ 	.byte	0x03, 0x5f
        /*00e2*/ 	.short	0x0101


	//----- nvinfo : EIATTR_INT_WARP_WIDE_INSTR_OFFSETS
	.align		4
        /*00e4*/ 	.byte	0x04, 0x31
        /*00e6*/ 	.short	(.L_1148 - .L_1147)


	//   ....[0]....
.L_1147:
        /*00e8*/ 	.word	0x000000c0


	//   ....[1]....
        /*00ec*/ 	.word	0x000000d0


	//   ....[2]....
        /*00f0*/ 	.word	0x000000e0


	//   ....[3]....
        /*00f4*/ 	.word	0x00000180


	//----- nvinfo : EIATTR_COOP_GROUP_MASK_REGIDS
	.align		4
.L_1148:
        /*00f8*/ 	.byte	0x04, 0x29
        /*00fa*/ 	.short	(.L_1150 - .L_1149)


	//   ....[0]....
.L_1149:
        /*00fc*/ 	.word	0xffffffff


	//   ....[1]....
        /*0100*/ 	.word	0xffffffff


	//   ....[2]....
        /*0104*/ 	.word	0xffffffff


	//   ....[3]....
        /*0108*/ 	.word	0xffffffff


	//   ....[4]....
        /*010c*/ 	.word	0xffffffff


	//   ....[5]....
        /*0110*/ 	.word	0xffffffff


	//   ....[6]....
        /*0114*/ 	.word	0xffffffff


	//   ....[7]....
        /*0118*/ 	.word	0xffffffff


	//   ....[8]....
        /*011c*/ 	.word	0xffffffff


	//   ....[9]....
        /*0120*/ 	.word	0xffffffff


	//   ....[10]....
        /*0124*/ 	.word	0xffffffff


	//   ....[11]....
        /*0128*/ 	.word	0xffffffff


	//   ....[12]....
        /*012c*/ 	.word	0xffffffff


	//   ....[13]....
        /*0130*/ 	.word	0xffffffff


	//   ....[14]....
        /*0134*/ 	.word	0xffffffff


	//   ....[15]....
        /*0138*/ 	.word	0xffffffff


	//   ....[16]....
        /*013c*/ 	.word	0xffffffff


	//   ....[17]....
        /*0140*/ 	.word	0xffffffff


	//   ....[18]....
        /*0144*/ 	.word	0xffffffff


	//   ....[19]....
        /*0148*/ 	.word	0xffffffff


	//   ....[20]....
        /*014c*/ 	.word	0xffffffff


	//   ....[21]....
        /*0150*/ 	.word	0xffffffff


	//   ....[22]....
        /*0154*/ 	.word	0xffffffff


	//   ....[23]....
        /*0158*/ 	.word	0xffffffff


	//   ....[24]....
        /*015c*/ 	.word	0xffffffff


	//   ....[25]....
        /*0160*/ 	.word	0xffffffff


	//   ....[26]....
        /*0164*/ 	.word	0xffffffff


	//   ....[27]....
        /*0168*/ 	.word	0xffffffff


	//   ....[28]....
        /*016c*/ 	.word	0xffffffff


	//   ....[29]....
        /*0170*/ 	.word	0xffffffff


	//   ....[30]....
        /*0174*/ 	.word	0xffffffff


	//   ....[31]....
        /*0178*/ 	.word	0xffffffff


	//   ....[32]....
        /*017c*/ 	.word	0xffffffff


	//   ....[33]....
        /*0180*/ 	.word	0xffffffff


	//   ....[34]....
        /*0184*/ 	.word	0xffffffff


	//   ....[35]....
        /*0188*/ 	.word	0xffffffff


	//   ....[36]....
        /*018c*/ 	.word	0xffffffff


	//   ....[37]....
        /*0190*/ 	.word	0xffffffff


	//   ....[38]....
        /*0194*/ 	.word	0xffffffff


	//   ....[39]....
        /*0198*/ 	.word	0xffffffff


	//   ....[40]....
        /*019c*/ 	.word	0xffffffff


	//   ....[41]....
        /*01a0*/ 	.word	0xffffffff


	//   ....[42]....
        /*01a4*/ 	.word	0xffffffff


	//   ....[43]....
        /*01a8*/ 	.word	0xffffffff


	//   ....[44]....
        /*01ac*/ 	.word	0xffffffff


	//   ....[45]....
        /*01b0*/ 	.word	0xffffffff


	//   ....[46]....
        /*01b4*/ 	.word	0xffffffff


	//   ....[47]....
        /*01b8*/ 	.word	0xffffffff


	//   ....[48]....
        /*01bc*/ 	.word	0xffffffff


	//   ....[49]....
        /*01c0*/ 	.word	0xffffffff


	//   ....[50]....
        /*01c4*/ 	.word	0xffffffff


	//   ....[51]....
        /*01c8*/ 	.word	0xffffffff


	//   ....[52]....
        /*01cc*/ 	.word	0xffffffff


	//   ....[53]....
        /*01d0*/ 	.word	0xffffffff


	//   ....[54]....
        /*01d4*/ 	.word	0xffffffff


	//   ....[55]....
        /*01d8*/ 	.word	0xffffffff


	//   ....[56]....
        /*01dc*/ 	.word	0xffffffff


	//   ....[57]....
        /*01e0*/ 	.word	0xffffffff


	//   ....[58]....
        /*01e4*/ 	.word	0xffffffff


	//   ....[59]....
        /*01e8*/ 	.word	0xffffffff


	//   ....[60]....
        /*01ec*/ 	.word	0xffffffff


	//   ....[61]....
        /*01f0*/ 	.word	0xffffffff


	//   ....[62]....
        /*01f4*/ 	.word	0xffffffff


	//   ....[63]....
        /*01f8*/ 	.word	0xffffffff


	//   ....[64]....
        /*01fc*/ 	.word	0xffffffff


	//   ....[65]....
        /*0200*/ 	.word	0xffffffff


	//   ....[66]....
        /*0204*/ 	.word	0xffffffff


	//   ....[67]....
        /*0208*/ 	.word	0xffffffff


	//   ....[68]....
        /*020c*/ 	.word	0xffffffff


	//   ....[69]....
        /*0210*/ 	.word	0xffffffff


	//   ....[70]....
        /*0214*/ 	.word	0xffffffff


	//   ....[71]....
        /*0218*/ 	.word	0xffffffff


	//   ....[72]....
        /*021c*/ 	.word	0xffffffff


	//   ....[73]....
        /*0220*/ 	.word	0xffffffff


	//   ....[74]....
        /*0224*/ 	.word	0xffffffff


	//   ....[75]....
        /*0228*/ 	.word	0xffffffff


	//   ....[76]....
        /*022c*/ 	.word	0xffffffff


	//   ....[77]....
        /*0230*/ 	.word	0xffffffff


	//   ....[78]....
        /*0234*/ 	.word	0xffffffff


	//   ....[79]....
        /*0238*/ 	.word	0xffffffff


	//   ....[80]....
        /*023c*/ 	.word	0xffffffff


	//   ....[81]....
        /*0240*/ 	.word	0xffffffff


	//   ....[82]....
        /*0244*/ 	.word	0xffffffff


	//   ....[83]....
        /*0248*/ 	.word	0xffffffff


	//   ....[84]....
        /*024c*/ 	.word	0xffffffff


	//   ....[85]....
        /*0250*/ 	.word	0xffffffff


	//   ....[86]....
        /*0254*/ 	.word	0xffffffff


	//   ....[87]....
        /*0258*/ 	.word	0xffffffff


	//   ....[88]....
        /*025c*/ 	.word	0xffffffff


	//   ....[89]....
        /*0260*/ 	.word	0xffffffff


	//   ....[90]....
        /*0264*/ 	.word	0xffffffff


	//   ....[91]....
        /*0268*/ 	.word	0xffffffff


	//   ....[92]....
        /*026c*/ 	.word	0xffffffff


	//   ....[93]....
        /*0270*/ 	.word	0xffffffff


	//   ....[94]....
        /*0274*/ 	.word	0xffffffff


	//   ....[95]....
        /*0278*/ 	.word	0xffffffff


	//   ....[96]....
        /*027c*/ 	.word	0xffffffff


	//   ....[97]....
        /*0280*/ 	.word	0xffffffff


	//   ....[98]....
        /*0284*/ 	.word	0xffffffff


	//   ....[99]....
        /*0288*/ 	.word	0xffffffff


	//   ....[100]....
        /*028c*/ 	.word	0xffffffff


	//   ....[101]....
        /*0290*/ 	.word	0xffffffff


	//   ....[102]....
        /*0294*/ 	.word	0xffffffff


	//   ....[103]....
        /*0298*/ 	.word	0xffffffff


	//   ....[104]....
        /*029c*/ 	.word	0xffffffff


	//   ....[105]....
        /*02a0*/ 	.word	0xffffffff


	//   ....[106]....
        /*02a4*/ 	.word	0xffffffff


	//   ....[107]....
        /*02a8*/ 	.word	0xffffffff


	//   ....[108]....
        /*02ac*/ 	.word	0xffffffff


	//   ....[109]....
        /*02b0*/ 	.word	0xffffffff


	//   ....[110]....
        /*02b4*/ 	.word	0xffffffff


	//   ....[111]....
        /*02b8*/ 	.word	0xffffffff


	//   ....[112]....
        /*02bc*/ 	.word	0x0500000f


	//   ....[113]....
        /*02c0*/ 	.word	0x0500000f


	//   ....[114]....
        /*02c4*/ 	.word	0x0500000f


	//   ....[115]....
        /*02c8*/ 	.word	0x0500000f


	//   ....[116]....
        /*02cc*/ 	.word	0x0500000f


	//   ....[117]....
        /*02d0*/ 	.word	0x0500000f


	//   ....[118]....
        /*02d4*/ 	.word	0x0500000f


	//   ....[119]....
        /*02d8*/ 	.word	0x0500000f


	//   ....[120]....
        /*02dc*/ 	.word	0x0500000f


	//   ....[121]....
        /*02e0*/ 	.word	0x0500000f


	//   ....[122]....
        /*02e4*/ 	.word	0x0500000f


	//   ....[123]....
        /*02e8*/ 	.word	0x0500000f


	//   ....[124]....
        /*02ec*/ 	.word	0x0500000f


	//   ....[125]....
        /*02f0*/ 	.word	0x0500000f


	//   ....[126]....
        /*02f4*/ 	.word	0x0500000f


	//   ....[127]....
        /*02f8*/ 	.word	0x0500000f


	//   ....[128]....
        /*02fc*/ 	.word	0x0500000f


	//   ....[129]....
        /*0300*/ 	.word	0x0500000f


	//   ....[130]....
        /*0304*/ 	.word	0x0500000f


	//   ....[131]....
        /*0308*/ 	.word	0x0500000f


	//   ....[132]....
        /*030c*/ 	.word	0x0500000f


	//   ....[133]....
        /*0310*/ 	.word	0x0500000f


	//   ....[134]....
        /*0314*/ 	.word	0x0500000f


	//   ....[135]....
        /*0318*/ 	.word	0x0500000f


	//   ....[136]....
        /*031c*/ 	.word	0x0500000f


	//   ....[137]....
        /*0320*/ 	.word	0x0500000f


	//   ....[138]....
        /*0324*/ 	.word	0x0500000f


	//   ....[139]....
        /*0328*/ 	.word	0x0500000f


	//   ....[140]....
        /*032c*/ 	.word	0x0500000f


	//   ....[141]....
        /*0330*/ 	.word	0x0500000f


	//   ....[142]....
        /*0334*/ 	.word	0x0500000f


	//   ....[143]....
        /*0338*/ 	.word	0x0500000f


	//   ....[144]....
        /*033c*/ 	.word	0x0500000f


	//   ....[145]....
        /*0340*/ 	.word	0x0500000f


	//   ....[146]....
        /*0344*/ 	.word	0x0500000f


	//   ....[147]....
        /*0348*/ 	.word	0x0500000f


	//   ....[148]....
        /*034c*/ 	.word	0x0500000f


	//   ....[149]....
        /*0350*/ 	.word	0x0500000f


	//   ....[150]....
        /*0354*/ 	.word	0x0500000f


	//   ....[151]....
        /*0358*/ 	.word	0x0500000f


	//   ....[152]....
        /*035c*/ 	.word	0x0500000f


	//   ....[153]....
        /*0360*/ 	.word	0x0500000f


	//   ....[154]....
        /*0364*/ 	.word	0x0500000f


	//   ....[155]....
        /*0368*/ 	.word	0x0500000f


	//   ....[156]....
        /*036c*/ 	.word	0x0500000f


	//   ....[157]....
        /*0370*/ 	.word	0x0500000f


	//   ....[158]....
        /*0374*/ 	.word	0x0500000f


	//   ....[159]....
        /*0378*/ 	.word	0x0500000f


	//   ....[160]....
        /*037c*/ 	.word	0x0500000f


	//   ....[161]....
        /*0380*/ 	.word	0x0500000f


	//   ....[162]....
        /*0384*/ 	.word	0x0500000f


	//   ....[163]....
        /*0388*/ 	.word	0x0500000f


	//   ....[164]....
        /*038c*/ 	.word	0x0500000f


	//   ....[165]....
        /*0390*/ 	.word	0x0500000f


	//   ....[166]....
        /*0394*/ 	.word	0x0500000f


	//   ....[167]....
        /*0398*/ 	.word	0x0500000f


	//   ....[168]....
        /*039c*/ 	.word	0x0500000f


	//   ....[169]....
        /*03a0*/ 	.word	0x0500000f


	//   ....[170]....
        /*03a4*/ 	.word	0x0500000f


	//   ....[171]....
        /*03a8*/ 	.word	0x0500000f


	//   ....[172]....
        /*03ac*/ 	.word	0x0500000f


	//   ....[173]....
        /*03b0*/ 	.word	0x0500000f


	//   ....[174]....
        /*03b4*/ 	.word	0x0500000f


	//   ....[175]....
        /*03b8*/ 	.word	0x0500000f


	//   ....[176]....
        /*03bc*/ 	.word	0x0500000f


	//   ....[177]....
        /*03c0*/ 	.word	0x0500000f


	//   ....[178]....
        /*03c4*/ 	.word	0x0500000f


	//   ....[179]....
        /*03c8*/ 	.word	0x0500000f


	//   ....[180]....
        /*03cc*/ 	.word	0x0500000f


	//   ....[181]....
        /*03d0*/ 	.word	0x0500000f


	//   ....[182]....
        /*03d4*/ 	.word	0x0500000f


	//   ....[183]....
        /*03d8*/ 	.word	0x0500000f


	//   ....[184]....
        /*03dc*/ 	.word	0x0500000f


	//   ....[185]....
        /*03e0*/ 	.word	0x0500000f


	//   ....[186]....
        /*03e4*/ 	.word	0x0500000f


	//   ....[187]....
        /*03e8*/ 	.word	0x0500000f


	//   ....[188]....
        /*03ec*/ 	.word	0x0500000f


	//   ....[189]....
        /*03f0*/ 	.word	0x0500000f


	//   ....[190]....
        /*03f4*/ 	.word	0x0500000f


	//   ....[191]....
        /*03f8*/ 	.word	0x0500000f


	//   ....[192]....
        /*03fc*/ 	.word	0x0500000f


	//   ....[193]....
        /*0400*/ 	.word	0x0500000f


	//----- nvinfo : EIATTR_COOP_GROUP_INSTR_OFFSETS
	.align		4
.L_1150:
        /*0404*/ 	.byte	0x04, 0x28
        /*0406*/ 	.short	(.L_1152 - .L_1151)


	//   ....[0]....
.L_1151:
        /*0408*/ 	.word	0x00000080


	//   ....[1]....
        /*040c*/ 	.word	0x00000090


	//   ....[2]....
        /*0410*/ 	.word	0x000002f0


	//   ....[3]....
        /*0414*/ 	.word	0x00000450


	//   ....[4]....
        /*0418*/ 	.word	0x00000570


	//   ....[5]....
        /*041c*/ 	.word	0x000006d0


	//   ....[6]....
        /*0420*/ 	.word	0x00000d00


	//   ....[7]....
        /*0424*/ 	.word	0x00002a40


	//   ....[8]....
        /*0428*/ 	.word	0x00002ae0


	//   ....[9]....
        /*042c*/ 	.word	0x00002af0


	//   ....[10]....
        /*0430*/ 	.word	0x00002b60


	//   ....[11]....
        /*0434*/ 	.word	0x00004cb0


	//   ....[12]....
        /*0438*/ 	.word	0x00004d00


	//   ....[13]....
        /*043c*/ 	.word	0x00004d20


	//   ....[14]....
        /*0440*/ 	.word	0x00004d50


	//   ....[15]....
        /*0444*/ 	.word	0x000062d0


	//   ....[16]....
        /*0448*/ 	.word	0x00006310


	//   ....[17]....
        /*044c*/ 	.word	0x00006440


	//   ....[18]....
        /*0450*/ 	.word	0x00006460


	//   ....[19]....
        /*0454*/ 	.word	0x00007d10


	//   ....[20]....
        /*0458*/ 	.word	0x00007d40


	//   ....[21]....
        /*045c*/ 	.word	0x00007e20


	//   ....[22]....
        /*0460*/ 	.word	0x00007e50


	//   ....[23]....
        /*0464*/ 	.word	0x000084d0


	//   ....[24]....
        /*0468*/ 	.word	0x00008510


	//   ....[25]....
        /*046c*/ 	.word	0x00008650


	//   ....[26]....
        /*0470*/ 	.word	0x00008670


	//   ....[27]....
        /*0474*/ 	.word	0x000087a0


	//   ....[28]....
        /*0478*/ 	.word	0x000087c0


	//   ....[29]....
        /*047c*/ 	.word	0x00008900


	//   ....[30]....
        /*0480*/ 	.word	0x00008940


	//   ....[31]....
        /*0484*/ 	.word	0x0000a050


	//   ....[32]....
        /*0488*/ 	.word	0x0000a080


	//   ....[33]....
        /*048c*/ 	.word	0x0000a0b0


	//   ....[34]....
        /*0490*/ 	.word	0x0000a0c0


	//   ....[35]....
        /*0494*/ 	.word	0x0000a100


	//   ....[36]....
        /*0498*/ 	.word	0x0000a140


	//   ....[37]....
        /*049c*/ 	.word	0x0000a160


	//   ....[38]....
        /*04a0*/ 	.word	0x0000a1c0


	//   ....[39]....
        /*04a4*/ 	.word	0x0000a1e0


	//   ....[40]....
        /*04a8*/ 	.word	0x0000a200


	//   ....[41]....
        /*04ac*/ 	.word	0x0000a240


	//   ....[42]....
        /*04b0*/ 	.word	0x0000a270


	//   ....[43]....
        /*04b4*/ 	.word	0x0000a8e0


	//   ....[44]....
        /*04b8*/ 	.word	0x0000a910


	//   ....[45]....
        /*04bc*/ 	.word	0x0000a960


	//   ....[46]....
        /*04c0*/ 	.word	0x0000a980


	//   ....[47]....
        /*04c4*/ 	.word	0x0000a9a0


	//   ....[48]....
        /*04c8*/ 	.word	0x0000a9b0


	//   ....[49]....
        /*04cc*/ 	.word	0x0000a9c0


	//   ....[50]....
        /*04d0*/ 	.word	0x0000a9d0


	//   ....[51]....
        /*04d4*/ 	.word	0x0000a9e0


	//   ....[52]....
        /*04d8*/ 	.word	0x0000aa20


	//   ....[53]....
        /*04dc*/ 	.word	0x0000aa50


	//   ....[54]....
        /*04e0*/ 	.word	0x0000aae0


	//   ....[55]....
        /*04e4*/ 	.word	0x0000ac10


	//   ....[56]....
        /*04e8*/ 	.word	0x0000ac80


	//   ....[57]....
        /*04ec*/ 	.word	0x0000ae10


	//   ....[58]....
        /*04f0*/ 	.word	0x0000ae30


	//   ....[59]....
        /*04f4*/ 	.word	0x0000b380


	//   ....[60]....
        /*04f8*/ 	.word	0x0000b3b0


	//   ....[61]....
        /*04fc*/ 	.word	0x0000b3c0


	//   ....[62]....
        /*0500*/ 	.word	0x0000b400


	//   ....[63]....
        /*0504*/ 	.word	0x0000b4b0


	//   ....[64]....
        /*0508*/ 	.word	0x0000b4d0


	//   ....[65]....
        /*050c*/ 	.word	0x0000b5a0


	//   ....[66]....
        /*0510*/ 	.word	0x0000b5c0


	//   ....[67]....
        /*0514*/ 	.word	0x0000b650


	//   ....[68]....
        /*0518*/ 	.word	0x0000b670


	//   ....[69]....
        /*051c*/ 	.word	0x0000b700


	//   ....[70]....
        /*0520*/ 	.word	0x0000b720


	//   ....[71]....
        /*0524*/ 	.word	0x0000b7b0


	//   ....[72]....
        /*0528*/ 	.word	0x0000b7d0


	//   ....[73]....
        /*052c*/ 	.word	0x0000b860


	//   ....[74]....
        /*0530*/ 	.word	0x0000b8b0


	//   ....[75]....
        /*0534*/ 	.word	0x0000bc60


	//   ....[76]....
        /*0538*/ 	.word	0x0000bd50


	//   ....[77]....
        /*053c*/ 	.word	0x0000bee0


	//   ....[78]....
        /*0540*/ 	.word	0x0000bf10


	//   ....[79]....
        /*0544*/ 	.word	0x0000bf60


	//   ....[80]....
        /*0548*/ 	.word	0x0000bfb0


	//   ....[81]....
        /*054c*/ 	.word	0x0000c000


	//   ....[82]....
        /*0550*/ 	.word	0x0000c070


	//   ....[83]....
        /*0554*/ 	.word	0x0000c080


	//   ....[84]....
        /*0558*/ 	.word	0x0000c0b0


	//   ....[85]....
        /*055c*/ 	.word	0x0000c0d0


	//   ....[86]....
        /*0560*/ 	.word	0x0000c100


	//   ....[87]....
        /*0564*/ 	.word	0x0000c890


	//   ....[88]....
        /*0568*/ 	.word	0x0000c8b0


	//   ....[89]....
        /*056c*/ 	.word	0x0000c8c0


	//   ....[90]....
        /*0570*/ 	.word	0x0000c8d0


	//   ....[91]....
        /*0574*/ 	.word	0x0000c8f0


	//   ....[92]....
        /*0578*/ 	.word	0x0000c920


	//   ....[93]....
        /*057c*/ 	.word	0x0000c930


	//   ....[94]....
        /*0580*/ 	.word	0x0000c950


	//   ....[95]....
        /*0584*/ 	.word	0x0000c980


	//   ....[96]....
        /*0588*/ 	.word	0x0000c9c0


	//   ....[97]....
        /*058c*/ 	.word	0x0000c9f0


	//   ....[98]....
        /*0590*/ 	.word	0x0000ca10


	//   ....[99]....
        /*0594*/ 	.word	0x0000cd80


	//   ....[100]....
        /*0598*/ 	.word	0x0000cda0


	//   ....[101]....
        /*059c*/ 	.word	0x0000cdb0


	//   ....[102]....
        /*05a0*/ 	.word	0x0000cdd0


	//   ....[103]....
        /*05a4*/ 	.word	0x0000cdf0


	//   ....[104]....
        /*05a8*/ 	.word	0x0000ce50


	//   ....[105]....
        /*05ac*/ 	.word	0x0000ce70


	//   ....[106]....
        /*05b0*/ 	.word	0x0000ced0


	//   ....[107]....
        /*05b4*/ 	.word	0x0000cef0


	//   ....[108]....
        /*05b8*/ 	.word	0x0000cf50


	//   ....[109]....
        /*05bc*/ 	.word	0x0000cf80


	//   ....[110]....
        /*05c0*/ 	.word	0x0000cfd0


	//   ....[111]....
        /*05c4*/ 	.word	0x0000d390


	//   ....[112]....
        /*05c8*/ 	.word	0x0000d8e0


	//   ....[113]....
        /*05cc*/ 	.word	0x0000d9d0


	//   ....[114]....
        /*05d0*/ 	.word	0x0000da70


	//   ....[115]....
        /*05d4*/ 	.word	0x0000dae0


	//   ....[116]....
        /*05d8*/ 	.word	0x0000db90


	//   ....[117]....
        /*05dc*/ 	.word	0x0000dc90


	//   ....[118]....
        /*05e0*/ 	.word	0x0000dce0


	//   ....[119]....
        /*05e4*/ 	.word	0x0000dde0


	//   ....[120]....
        /*05e8*/ 	.word	0x0000de30


	//   ....[121]....
        /*05ec*/ 	.word	0x0000de90


	//   ....[122]....
        /*05f0*/ 	.word	0x0000df60


	//   ....[123]....
        /*05f4*/ 	.word	0x0000e050


	//   ....[124]....
        /*05f8*/ 	.word	0x0000e0a0


	//   ....[125]....
        /*05fc*/ 	.word	0x0000e160


	//   ....[126]....
        /*0600*/ 	.word	0x0000e200


	//   ....[127]....
        /*0604*/ 	.word	0x0000e290


	//   ....[128]....
        /*0608*/ 	.word	0x0000e360


	//   ....[129]....
        /*060c*/ 	.word	0x0000e480


	//   ....[130]....
        /*0610*/ 	.word	0x0000e4f0


	//   ....[131]....
        /*0614*/ 	.word	0x0000e550


	//   ....[132]....
        /*0618*/ 	.word	0x0000e640


	//   ....[133]....
        /*061c*/ 	.word	0x0000e6e0


	//   ....[134]....
        /*0620*/ 	.word	0x0000e7e0


	//   ....[135]....
        /*0624*/ 	.word	0x0000e8e0


	//   ....[136]....
        /*0628*/ 	.word	0x0000e950


	//   ....[137]....
        /*062c*/ 	.word	0x0000e9b0


	//   ....[138]....
        /*0630*/ 	.word	0x0000ea80


	//   ....[139]....
        /*0634*/ 	.word	0x0000eba0


	//   ....[140]....
        /*0638*/ 	.word	0x0000ebf0


	//   ....[141]....
        /*063c*/ 	.word	0x0000ec80


	//   ....[142]....
        /*0640*/ 	.word	0x0000ed20


	//   ....[143]....
        /*0644*/ 	.word	0x0000eda0


	//   ....[144]....
        /*0648*/ 	.word	0x0000ee70


	//   ....[145]....
        /*064c*/ 	.word	0x0000ef80


	//   ....[146]....
        /*0650*/ 	.word	0x0000efd0


	//   ....[147]....
        /*0654*/ 	.word	0x0000f040


	//   ....[148]....
        /*0658*/ 	.word	0x0000f130


	//   ....[149]....
        /*065c*/ 	.word	0x0000f240


	//   ....[150]....
        /*0660*/ 	.word	0x0000f290


	//   ....[151]....
        /*0664*/ 	.word	0x0000f300


	//   ....[152]....
        /*0668*/ 	.word	0x0000f3f0


	//   ....[153]....
        /*066c*/ 	.word	0x0000f500


	//   ....[154]....
        /*0670*/ 	.word	0x0000f550


	//   ....[155]....
        /*0674*/ 	.word	0x0000f5c0


	//   ....[156]....
        /*0678*/ 	.word	0x0000f6a0


	//   ....[157]....
        /*067c*/ 	.word	0x0000f7e0


	//   ....[158]....
        /*0680*/ 	.word	0x0000f8b0


	//   ....[159]....
        /*0684*/ 	.word	0x0000f950


	//   ....[160]....
        /*0688*/ 	.word	0x0000fa90


	//   ....[161]....
        /*068c*/ 	.word	0x0000faf0


	//   ....[162]....
        /*0690*/ 	.word	0x0000fc10


	//   ....[163]....
        /*0694*/ 	.word	0x0000fc70


	//   ....[164]....
        /*0698*/ 	.word	0x0000fd90


	//   ....[165]....
        /*069c*/ 	.word	0x0000fdf0


	//   ....[166]....
        /*06a0*/ 	.word	0x0000ff00


	//   ....[167]....
        /*06a4*/ 	.word	0x0000ff60


	//   ....[168]....
        /*06a8*/ 	.word	0x00010040


	//   ....[169]....
        /*06ac*/ 	.word	0x00010120


	//   ....[170]....
        /*06b0*/ 	.word	0x000101c0


	//   ....[171]....
        /*06b4*/ 	.word	0x00010220


	//   ....[172]....
        /*06b8*/ 	.word	0x000102c0


	//   ....[173]....
        /*06bc*/ 	.word	0x00010320


	//   ....[174]....
        /*06c0*/ 	.word	0x000103c0


	//   ....[175]....
        /*06c4*/ 	.word	0x00010420


	//   ....[176]....
        /*06c8*/ 	.word	0x000104d0


	//   ....[177]....
        /*06cc*/ 	.word	0x00010530


	//   ....[178]....
        /*06d0*/ 	.word	0x000105e0


	//   ....[179]....
        /*06d4*/ 	.word	0x00010640


	//   ....[180]....
        /*06d8*/ 	.word	0x000106f0


	//   ....[181]....
        /*06dc*/ 	.word	0x000107d0


	//   ....[182]....
        /*06e0*/ 	.word	0x00010870


	//   ....[183]....
        /*06e4*/ 	.word	0x000108d0


	//   ....[184]....
        /*06e8*/ 	.word	0x000109a0


	//   ....[185]....
        /*06ec*/ 	.word	0x00010a00


	//   ....[186]....
        /*06f0*/ 	.word	0x00010ad0


	//   ....[187]....
        /*06f4*/ 	.word	0x00010b30


	//   ....[188]....
        /*06f8*/ 	.word	0x00010c00


	//   ....[189]....
        /*06fc*/ 	.word	0x00010c60


	//   ....[190]....
        /*0700*/ 	.word	0x00010d30


	//   ....[191]....
        /*0704*/ 	.word	0x00010d90


	//   ....[192]....
        /*0708*/ 	.word	0x00010e70


	//   ....[193]....
        /*070c*/ 	.word	0x00010f80


	//----- nvinfo : EIATTR_REG_RECONFIG
	.align		4
.L_1152:
        /*0710*/ 	.byte	0x01, 0x54
	.zero		2


	//----- nvinfo : EIATTR_SYSCALL_OFFSETS
	.align		4
        /*0714*/ 	.byte	0x04, 0x46
        /*0716*/ 	.short	(.L_1154 - .L_1153)


	//   ....[0]....
.L_1153:
        /*0718*/ 	.word	0x00001070


	//   ....[1]....
        /*071c*/ 	.word	0x00009900


	//   ....[2]....
        /*0720*/ 	.word	0x00009a40


	//   ....[3]....
        /*0724*/ 	.word	0x00009b30


	//   ....[4]....
        /*0728*/ 	.word	0x0000a5e0


	//   ....[5]....
        /*072c*/ 	.word	0x0000b0a0


	//----- nvinfo : EIATTR_MBARRIER_INSTR_OFFSETS
	.align		4
.L_1154:
        /*0730*/ 	.byte	0x04, 0x39
        /*0732*/ 	.short	(.L_1156 - .L_1155)


	//   ....[0]....
.L_1155:
        /*0734*/ 	.word	0x00000190
        /*0738*/ 	.word	0x000000ff
        /*073c*/ 	.word	0x00032400
        /*0740*/ 	.short	0x0100
        /*0742*/ 	.byte	0x08
	.zero		1


	//   ....[1]....
        /*0744*/ 	.word	0x000001a0
        /*0748*/ 	.word	0x000000ff
        /*074c*/ 	.word	0x00032410
        /*0750*/ 	.short	0x0100
        /*0752*/ 	.byte	0x08
	.zero		1


	//   ....[2]....
        /*0754*/ 	.word	0x000001b0
        /*0758*/ 	.word	0x000000ff
        /*075c*/ 	.word	0x00032420
        /*0760*/ 	.short	0x0100
        /*0762*/ 	.byte	0x08
	.zero		1


	//   ....[3]....
        /*0764*/ 	.word	0x000002a0
        /*0768*/ 	.word	0x000000ff
        /*076c*/ 	.word	0x00032430
        /*0770*/ 	.short	0x0100
        /*0772*/ 	.byte	0x08
	.zero		1


	//   ....[4]....
        /*0774*/ 	.word	0x000002b0
        /*0778*/ 	.word	0x000000ff
        /*077c*/ 	.word	0x00032440
        /*0780*/ 	.short	0x0100
        /*0782*/ 	.byte	0x08
	.zero		1


	//   ....[5]....
        /*0784*/ 	.word	0x000002c0
        /*0788*/ 	.word	0x000000ff
        /*078c*/ 	.word	0x00032438
        /*0790*/ 	.short	0x0100
        /*0792*/ 	.byte	0x08
	.zero		1


	//   ....[6]....
        /*0794*/ 	.word	0x000002d0
        /*0798*/ 	.word	0x000000ff
        /*079c*/ 	.word	0x00032448
        /*07a0*/ 	.short	0x0100
        /*07a2*/ 	.byte	0x08
	.zero		1


	//   ....[7]....
        /*07a4*/ 	.word	0x00000400
        /*07a8*/ 	.word	0x000000ff
        /*07ac*/ 	.word	0x00032450
        /*07b0*/ 	.short	0x0100
        /*07b2*/ 	.byte	0x08
	.zero		1


	//   ....[8]....
        /*07b4*/ 	.word	0x00000410
        /*07b8*/ 	.word	0x000000ff
        /*07bc*/ 	.word	0x00032460
        /*07c0*/ 	.short	0x0100
        /*07c2*/ 	.byte	0x08
	.zero		1


	//   ....[9]....
        /*07c4*/ 	.word	0x00000420
        /*07c8*/ 	.word	0x000000ff
        /*07cc*/ 	.word	0x00032458
        /*07d0*/ 	.short	0x0100
        /*07d2*/ 	.byte	0x08
	.zero		1


	//   ....[10]....
        /*07d4*/ 	.word	0x00000430
        /*07d8*/ 	.word	0x000000ff
        /*07dc*/ 	.word	0x00032468
        /*07e0*/ 	.short	0x0100
        /*07e2*/ 	.byte	0x08
	.zero		1


	//   ....[11]....
        /*07e4*/ 	.word	0x00000520
        /*07e8*/ 	.word	0x000000ff
        /*07ec*/ 	.word	0x00032470
        /*07f0*/ 	.short	0x0100
        /*07f2*/ 	.byte	0x06
	.zero		1


	//   ....[12]....
        /*07f4*/ 	.word	0x00000530
        /*07f8*/ 	.word	0x000000ff
        /*07fc*/ 	.word	0x00032480
        /*0800*/ 	.short	0x0100
        /*0802*/ 	.byte	0x06
	.zero		1


	//   ....[13]....
        /*0804*/ 	.word	0x00000540
        /*0808*/ 	.word	0x000000ff
        /*080c*/ 	.word	0x00032478
        /*0810*/ 	.short	0x0100
        /*0812*/ 	.byte	0x06
	.zero		1


	//   ....[14]....
        /*0814*/ 	.word	0x00000550
        /*0818*/ 	.word	0x000000ff
        /*081c*/ 	.word	0x00032488
        /*0820*/ 	.short	0x0100
        /*0822*/ 	.byte	0x06
	.zero		1


	//   ....[15]....
        /*0824*/ 	.word	0x00000680
        /*0828*/ 	.word	0x000000ff
        /*082c*/ 	.word	0x00032490
        /*0830*/ 	.short	0x0100
        /*0832*/ 	.byte	0x08
	.zero		1


	//   ....[16]....
        /*0834*/ 	.word	0x00000690
        /*0838*/ 	.word	0x000000ff
        /*083c*/ 	.word	0x000324a0
        /*0840*/ 	.short	0x0100
        /*0842*/ 	.byte	0x08
	.zero		1


	//   ....[17]....
        /*0844*/ 	.word	0x000006a0
        /*0848*/ 	.word	0x000000ff
        /*084c*/ 	.word	0x00032498
        /*0850*/ 	.short	0x0100
        /*0852*/ 	.byte	0x08
	.zero		1


	//   ....[18]....
        /*0854*/ 	.word	0x000006b0
        /*0858*/ 	.word	0x000000ff
        /*085c*/ 	.word	0x000324a8
        /*0860*/ 	.short	0x0100
        /*0862*/ 	.byte	0x08
	.zero		1


	//   ....[19]....
        /*0864*/ 	.word	0x000007f0
        /*0868*/ 	.word	0x000000ff
        /*086c*/ 	.word	0x000324b0
        /*0870*/ 	.short	0x0100
        /*0872*/ 	.byte	0x08
	.zero		1


	//   ....[20]....
        /*0874*/ 	.word	0x00000800
        /*0878*/ 	.word	0x000000ff
        /*087c*/ 	.word	0x000324c0
        /*0880*/ 	.short	0x0100
        /*0882*/ 	.byte	0x08
	.zero		1


	//   ....[21]....
        /*0884*/ 	.word	0x00000810
        /*0888*/ 	.word	0x000000ff
        /*088c*/ 	.word	0x000324b8
        /*0890*/ 	.short	0x0100
        /*0892*/ 	.byte	0x08
	.zero		1


	//   ....[22]....
        /*0894*/ 	.word	0x00000820
        /*0898*/ 	.word	0x000000ff
        /*089c*/ 	.word	0x000324c8
        /*08a0*/ 	.short	0x0100
        /*08a2*/ 	.byte	0x08
	.zero		1


	//   ....[23]....
        /*08a4*/ 	.word	0x000010c0
        /*08a8*/ 	.word	0x000000ff
        /*08ac*/ 	.word	0x00032400
        /*08b0*/ 	.short	0x010a
        /*08b2*/ 	.byte	0x33
	.zero		1


	//   ....[24]....
        /*08b4*/ 	.word	0x00001190
        /*08b8*/ 	.word	0x000000ff
        /*08bc*/ 	.word	0x00032430
        /*08c0*/ 	.short	0x010a
        /*08c2*/ 	.byte	0x1b
	.zero		1


	//   ....[25]....
        /*08c4*/ 	.word	0x000011d0
        /*08c8*/ 	.word	0x000000ff
        /*08cc*/ 	.word	0x00032430
        /*08d0*/ 	.short	0x010a
        /*08d2*/ 	.byte	0x1b
	.zero		1


	//   ....[26]....
        /*08d4*/ 	.word	0x00001430
        /*08d8*/ 	.word	0x000000ff
        /*08dc*/ 	.word	0x00032410
        /*08e0*/ 	.short	0x010a
        /*08e2*/ 	.byte	0x33
	.zero		1


	//   ....[27]....
        /*08e4*/ 	.word	0x00001470
        /*08e8*/ 	.word	0x000000ff
        /*08ec*/ 	.word	0x00032450
        /*08f0*/ 	.short	0x010a
        /*08f2*/ 	.byte	0x1b
	.zero		1


	//   ....[28]....
        /*08f4*/ 	.word	0x000014b0
        /*08f8*/ 	.word	0x000000ff
        /*08fc*/ 	.word	0x00032450
        /*0900*/ 	.short	0x010a
        /*0902*/ 	.byte	0x1b
	.zero		1


	//   ....[29]....
        /*0904*/ 	.word	0x000022a0
        /*0908*/ 	.word	0x000000ff
        /*090c*/ 	.word	0x00000000
        /*0910*/ 	.short	0x0101
        /*0912*/ 	.byte	0x06
	.zero		1


	//   ....[30]....
        /*0914*/ 	.word	0x00003830
        /*0918*/ 	.word	0x000000ff
        /*091c*/ 	.word	0x00000000
        /*0920*/ 	.short	0x0101
        /*0922*/ 	.byte	0x1b
	.zero		1


	//   ....[31]....
        /*0924*/ 	.word	0x000039a0
        /*0928*/ 	.word	0x000000ff
        /*092c*/ 	.word	0x00032430
        /*0930*/ 	.short	0x010a
        /*0932*/ 	.byte	0x1d
	.zero		1


	//   ....[32]....
        /*0934*/ 	.word	0x000039e0
        /*0938*/ 	.word	0x000000ff
        /*093c*/ 	.word	0x00032430
        /*0940*/ 	.short	0x010a
        /*0942*/ 	.byte	0x1d
	.zero		1


	//   ....[33]....
        /*0944*/ 	.word	0x00003b60
        /*0948*/ 	.word	0x000000ff
        /*094c*/ 	.word	0x00032450
        /*0950*/ 	.short	0x010a
        /*0952*/ 	.byte	0x1d
	.zero		1


	//   ....[34]....
        /*0954*/ 	.word	0x00003ba0
        /*0958*/ 	.word	0x000000ff
        /*095c*/ 	.word	0x00032450
        /*0960*/ 	.short	0x010a
        /*0962*/ 	.byte	0x1d
	.zero		1


	//   ....[35]....
        /*0964*/ 	.word	0x000047d0
        /*0968*/ 	.word	0x000000ff
        /*096c*/ 	.word	0x00000000
        /*0970*/ 	.short	0x0101
        /*0972*/ 	.byte	0x06
	.zero		1


	//   ....[36]....
        /*0974*/ 	.word	0x000062b0
        /*0978*/ 	.word	0x000000ff
        /*097c*/ 	.word	0x00000000
        /*0980*/ 	.short	0x0101
        /*0982*/ 	.byte	0x1d
	.zero		1


	//   ....[37]....
        /*0984*/ 	.word	0x000084f0
        /*0988*/ 	.word	0x000000cc
        /*098c*/ 	.word	0x00000000
        /*0990*/ 	.short	0x0101
        /*0992*/ 	.byte	0x3f
	.zero		1


	//   ....[38]....
        /*0994*/ 	.word	0x00009e50
        /*0998*/ 	.word	0x00000011
        /*099c*/ 	.word	0x00032440
        /*09a0*/ 	.short	0x010a
        /*09a2*/ 	.byte	0x3f
	.zero		1


	//   ....[39]....
        /*09a4*/ 	.word	0x0000a3b0
        /*09a8*/ 	.word	0x00000011
        /*09ac*/ 	.word	0x00032430
        /*09b0*/ 	.short	0x0107
        /*09b2*/ 	.byte	0x3f
	.zero		1


	//   ....[40]....
        /*09b4*/ 	.word	0x0000a470
        /*09b8*/ 	.word	0x00000011
        /*09bc*/ 	.word	0x00032430
        /*09c0*/ 	.short	0x0101
        /*09c2*/ 	.byte	0x3f
	.zero		1


	//   ....[41]....
        /*09c4*/ 	.word	0x0000af20
        /*09c8*/ 	.word	0x000000ff
        /*09cc*/ 	.word	0x00032400
        /*09d0*/ 	.short	0x0107
        /*09d2*/ 	.byte	0x25
	.zero		1


	//   ....[42]....
        /*09d4*/ 	.word	0x0000af70
        /*09d8*/ 	.word	0x000000ff
        /*09dc*/ 	.word	0x00032400
        /*09e0*/ 	.short	0x0101
        /*09e2*/ 	.byte	0x25
	.zero		1


	//   ....[43]....
        /*09e4*/ 	.word	0x0000b970
        /*09e8*/ 	.word	0x000000ff
        /*09ec*/ 	.word	0x00032410
        /*09f0*/ 	.short	0x0107
        /*09f2*/ 	.byte	0x25
	.zero		1


	//   ....[44]....
        /*09f4*/ 	.word	0x0000b9d0
        /*09f8*/ 	.word	0x000000ff
        /*09fc*/ 	.word	0x00032410
        /*0a00*/ 	.short	0x0101
        /*0a02*/ 	.byte	0x25
	.zero		1


	//   ....[45]....
        /*0a04*/ 	.word	0x0000b9f0
        /*0a08*/ 	.word	0x000000ff
        /*0a0c*/ 	.word	0x00032420
        /*0a10*/ 	.short	0x010a
        /*0a12*/ 	.byte	0x25
	.zero		1


	//   ....[46]....
        /*0a14*/ 	.word	0x0000ba80
        /*0a18*/ 	.word	0x00000011
        /*0a1c*/ 	.word	0x00032460
        /*0a20*/ 	.short	0x010a
        /*0a22*/ 	.byte	0x3f
	.zero		1


	//   ....[47]....
        /*0a24*/ 	.word	0x0000c370
        /*0a28*/ 	.word	0x00000011
        /*0a2c*/ 	.word	0x00032450
        /*0a30*/ 	.short	0x0107
        /*0a32*/ 	.byte	0x3f
	.zero		1


	//   ....[48]....
        /*0a34*/ 	.word	0x0000c450
        /*0a38*/ 	.word	0x00000011
        /*0a3c*/ 	.word	0x00032450
        /*0a40*/ 	.short	0x0101
        /*0a42*/ 	.byte	0x3f
	.zero		1


	//   ....[49]....
        /*0a44*/ 	.word	0x0000c6f0
        /*0a48*/ 	.word	0x00000011
        /*0a4c*/ 	.word	0x00032440
        /*0a50*/ 	.short	0x010a
        /*0a52*/ 	.byte	0x3f
	.zero		1


	//   ....[50]....
        /*0a54*/ 	.word	0x0000cac0
        /*0a58*/ 	.word	0x00000011
        /*0a5c*/ 	.word	0x00032430
        /*0a60*/ 	.short	0x0107
        /*0a62*/ 	.byte	0x3f
	.zero		1


	//   ....[51]....
        /*0a64*/ 	.word	0x0000cb80
        /*0a68*/ 	.word	0x00000011
        /*0a6c*/ 	.word	0x00032430
        /*0a70*/ 	.short	0x0101
        /*0a72*/ 	.byte	0x3f
	.zero		1


	//   ....[52]....
        /*0a74*/ 	.word	0x0000cbb0
        /*0a78*/ 	.word	0x00000011
        /*0a7c*/ 	.word	0x00032460
        /*0a80*/ 	.short	0x010a
        /*0a82*/ 	.byte	0x3f
	.zero		1


	//   ....[53]....
        /*0a84*/ 	.word	0x0000d0d0
        /*0a88*/ 	.word	0x00000011
        /*0a8c*/ 	.word	0x00032450
        /*0a90*/ 	.short	0x0107
        /*0a92*/ 	.byte	0x3f
	.zero		1


	//   ....[54]....
        /*0a94*/ 	.word	0x0000d1a0
        /*0a98*/ 	.word	0x00000011
        /*0a9c*/ 	.word	0x00032450
        /*0aa0*/ 	.short	0x0101
        /*0aa2*/ 	.byte	0x3f
	.zero		1


	//   ....[55]....
        /*0aa4*/ 	.word	0x0000d310
        /*0aa8*/ 	.word	0x00000007
        /*0aac*/ 	.word	0x00032420
        /*0ab0*/ 	.short	0x010a
        /*0ab2*/ 	.byte	0x3f
	.zero		1


	//   ....[56]....
        /*0ab4*/ 	.word	0x0000d490
        /*0ab8*/ 	.word	0x00000005
        /*0abc*/ 	.word	0x00032440
        /*0ac0*/ 	.short	0x010a
        /*0ac2*/ 	.byte	0x3f
	.zero		1


	//   ....[57]....
        /*0ac4*/ 	.word	0x0000d530
        /*0ac8*/ 	.word	0x00000003
        /*0acc*/ 	.word	0x00032440
        /*0ad0*/ 	.short	0x010a
        /*0ad2*/ 	.byte	0x3f
	.zero		1


	//   ....[58]....
        /*0ad4*/ 	.word	0x0000d570
        /*0ad8*/ 	.word	0x00000005
        /*0adc*/ 	.word	0x00032460
        /*0ae0*/ 	.short	0x010a
        /*0ae2*/ 	.byte	0x3f
	.zero		1


	//   ....[59]....
        /*0ae4*/ 	.word	0x0000d5b0
        /*0ae8*/ 	.word	0x00000003
        /*0aec*/ 	.word	0x00032460
        /*0af0*/ 	.short	0x010a
        /*0af2*/ 	.byte	0x3f
	.zero		1


	//   ....[60]....
        /*0af4*/ 	.word	0x0000d620
        /*0af8*/ 	.word	0x00000003
        /*0afc*/ 	.word	0x00032400
        /*0b00*/ 	.short	0x010a
        /*0b02*/ 	.byte	0x3f
	.zero		1


	//   ....[61]....
        /*0b04*/ 	.word	0x0000d680
        /*0b08*/ 	.word	0x00000004
        /*0b0c*/ 	.word	0x00032430
        /*0b10*/ 	.short	0x010a
        /*0b12*/ 	.byte	0x3f
	.zero		1


	//   ....[62]....
        /*0b14*/ 	.word	0x0000d6e0
        /*0b18*/ 	.word	0x00000005
        /*0b1c*/ 	.word	0x00032410
        /*0b20*/ 	.short	0x010a
        /*0b22*/ 	.byte	0x3f
	.zero		1


	//   ....[63]....
        /*0b24*/ 	.word	0x0000d740
        /*0b28*/ 	.word	0x00000000
        /*0b2c*/ 	.word	0x00032450
        /*0b30*/ 	.short	0x010a
        /*0b32*/ 	.byte	0x3f
	.zero		1


	//   ....[64]....
        /*0b34*/ 	.word	0x0000d7a0
        /*0b38*/ 	.word	0x00000005
        /*0b3c*/ 	.word	0x00032430
        /*0b40*/ 	.short	0x010a
        /*0b42*/ 	.byte	0x3f
	.zero		1


	//   ....[65]....
        /*0b44*/ 	.word	0x0000d800
        /*0b48*/ 	.word	0x00000005
        /*0b4c*/ 	.word	0x00032450
        /*0b50*/ 	.short	0x010a
        /*0b52*/ 	.byte	0x3f
	.zero		1


	//   ....[66]....
        /*0b54*/ 	.word	0x0000d920
        /*0b58*/ 	.word	0x00000011
        /*0b5c*/ 	.word	0x00032440
        /*0b60*/ 	.short	0x010a
        /*0b62*/ 	.byte	0x3f
	.zero		1


	//   ....[67]....
        /*0b64*/ 	.word	0x0000f6e0
        /*0b68*/ 	.word	0x00000003
        /*0b6c*/ 	.word	0x00032420
        /*0b70*/ 	.short	0x010a
        /*0b72*/ 	.byte	0x3f
	.zero		1


	//   ....[68]....
        /*0b74*/ 	.word	0x0000f730
        /*0b78*/ 	.word	0x00000011
        /*0b7c*/ 	.word	0x00032460
        /*0b80*/ 	.short	0x010a
        /*0b82*/ 	.byte	0x3f
	.zero		1


	//   ....[69]....
        /*0b84*/ 	.word	0x00010070
        /*0b88*/ 	.word	0x00000011
        /*0b8c*/ 	.word	0x00032440
        /*0b90*/ 	.short	0x010a
        /*0b92*/ 	.byte	0x3f
	.zero		1


	//   ....[70]....
        /*0b94*/ 	.word	0x00010720
        /*0b98*/ 	.word	0x00000011
        /*0b9c*/ 	.word	0x00032460
        /*0ba0*/ 	.short	0x010a
        /*0ba2*/ 	.byte	0x3f
	.zero		1


	//   ....[71]....
        /*0ba4*/ 	.word	0x00010ea0
        /*0ba8*/ 	.word	0x00000007
        /*0bac*/ 	.word	0x00032420
        /*0bb0*/ 	.short	0x010a
        /*0bb2*/ 	.byte	0x3f
	.zero		1


	//   ....[72]....
        /*0bb4*/ 	.word	0x00011040
        /*0bb8*/ 	.word	0x00000005
        /*0bbc*/ 	.word	0x00032440
        /*0bc0*/ 	.short	0x010a
        /*0bc2*/ 	.byte	0x3f
	.zero		1


	//   ....[73]....
        /*0bc4*/ 	.word	0x00011090
        /*0bc8*/ 	.word	0x00000003
        /*0bcc*/ 	.word	0x00032440
        /*0bd0*/ 	.short	0x010a
        /*0bd2*/ 	.byte	0x3f
	.zero		1


	//   ....[74]....
        /*0bd4*/ 	.word	0x000110e0
        /*0bd8*/ 	.word	0x00000005
        /*0bdc*/ 	.word	0x00032460
        /*0be0*/ 	.short	0x010a
        /*0be2*/ 	.byte	0x3f
	.zero		1


	//----- nvinfo : EIATTR_NUM_MBARRIERS
	.align		4
.L_1156:
        /*0be4*/ 	.byte	0x03, 0x38
        /*0be6*/ 	.short	0x0017


	//----- nvinfo : EIATTR_EXIT_INSTR_OFFSETS
	.align		4
        /*0be8*/ 	.byte	0x04, 0x1c
        /*0bea*/ 	.short	(.L_1158 - .L_1157)


	//   ....[0]....
.L_1157:
        /*0bec*/ 	.word	0x00000970


	//   ....[1]....
        /*0bf0*/ 	.word	0x00008aa0


	//   ....[2]....
        /*0bf4*/ 	.word	0x0000d600


	//----- nvinfo : EIATTR_MAX_THREADS
	.align		4
.L_1158:
        /*0bf8*/ 	.byte	0x04, 0x05
        /*0bfa*/ 	.short	(.L_1160 - .L_1159)
.L_1159:
        /*0bfc*/ 	.word	0x00000180
        /*0c00*/ 	.word	0x00000001
        /*0c04*/ 	.word	0x00000001


	//----- nvinfo : EIATTR_CRS_STACK_SIZE
	.align		4
.L_1160:
        /*0c08*/ 	.byte	0x04, 0x1e
        /*0c0a*/ 	.short	(.L_1162 - .L_1161)
.L_1161:
        /*0c0c*/ 	.word	0x00000000


	//----- nvinfo : EIATTR_CBANK_PARAM_SIZE
	.align		4
.L_1162:
        /*0c10*/ 	.byte	0x03, 0x19
        /*0c12*/ 	.short	0x0b70


	//----- nvinfo : EIATTR_PARAM_CBANK
	.align		4
        /*0c14*/ 	.byte	0x04, 0x0a
        /*0c16*/ 	.short	(.L_1164 - .L_1163)
	.align		4
.L_1163:
        /*0c18*/ 	.word	index@(.nv.constant0._ZN7cutlass13device_kernelIN5flash11enable_sm90INS1_16FlashAttnFwdSm90INS1_25CollectiveMainloopFwdSm90ILi2EN4cute5tupleIJNS5_1CILi1EEES8_S8_EEENS6_IJNS7_ILi128EEENS7_ILi96EEENS7_ILi64EEEEEELi256ENS_6half_tEfNS_4arch4Sm90ELb0ELb0ELb1ELb0ELb1ELb0ELb1ELb1ELb0ELb1ELb0ELb0EEENS1_21CollectiveEpilogueFwdINS6_IJSA_NS7_ILi256EEESB_EEES9_SE_SG_Li256ELb0ELb1ELb0ELb0EEENS1_29StaticPersistentTileSchedulerILb0EEEEEEEEEvNT_6ParamsE)
        /*0c1c*/ 	.short	0x0210
        /*0c1e*/ 	.short	0x0b70


	//----- nvinfo : EIATTR_SW_WAR
	.align		4
.L_1164:
        /*0c20*/ 	.byte	0x04, 0x36
        /*0c22*/ 	.short	(.L_1166 - .L_1165)
.L_1165:
        /*0c24*/ 	.word	0x00000008
.L_1166:


//--------------------- .nv.info._ZN7cutlass13device_kernelIN5flash11enable_sm90INS1_16FlashAttnFwdSm90INS1_25CollectiveMainloopFwdSm90ILi2EN4cute5tupleIJNS5_1CILi1EEES8_S8_EEENS6_IJNS7_ILi128EEENS7_ILi96EEENS7_ILi64EEEEEELi256ENS_6half_tEfNS_4arch4Sm90ELb0ELb0ELb1ELb1ELb1ELb0ELb0ELb1ELb0ELb1ELb0ELb0EEENS1_21CollectiveEpilogueFwdINS6_IJSA_NS7_ILi256EEESB_EEES9_SE_SG_Li256ELb1ELb1ELb0ELb0EEENS1_36VarlenDynamicPersistentTileSchedulerILi128ELi96ELi256ELi128ELb0ELb1ELb1ELb0ELb1ELb1EEEEEEEEEvNT_6ParamsE --------------------------
	.section	.nv.info._ZN7cutlass13device_kernelIN5flash11enable_sm90INS1_16FlashAttnFwdSm90INS1_25CollectiveMainloopFwdSm90ILi2EN4cute5tupleIJNS5_1CILi1EEES8_S8_EEENS6_IJNS7_ILi128EEENS7_ILi96EEENS7_ILi64EEEEEELi256ENS_6half_tEfNS_4arch4Sm90ELb0ELb0ELb1ELb1ELb1ELb0ELb0ELb1ELb0ELb1ELb0ELb0EEENS1_21CollectiveEpilogueFwdINS6_IJSA_NS7_ILi256EEESB_EEES9_SE_SG_Li256ELb1ELb1ELb0ELb0EEENS1_36VarlenDynamicPersistentTileSchedulerILi128ELi96ELi256ELi128ELb0ELb1ELb1ELb0ELb1ELb1EEEEEEEEEvNT_6ParamsE,"",@"SHT_CUDA_INFO"
	.sectionflags	@""
	.align	4


	//----- nvinfo : EIATTR_CUDA_API_VERSION
	.align		4
        /*0000*/ 	.byte	0x04, 0x37
        /*0002*/ 	.short	(.L_1168 - .L_1167)
.L_1167:
        /*0004*/ 	.word	0x00000082


	//----- nvinfo : EIATTR_KPARAM_INFO
	.align		4
.L_1168:
        /*0008*/ 	.byte	0x04, 0x17
        /*000a*/ 	.short	(.L_1170 - .L_1169)
.L_1169:
        /*000c*/ 	.word	0x00000000
        /*0010*/ 	.short	0x0000
        /*0012*/ 	.short	0x0070
        /*0014*/ 	.byte	0x00, 0xf0, 0x01, 0x2a


	//----- nvinfo : EIATTR_SPARSE_MMA_MASK
	.align		4
.L_1170:
        /*0018*/ 	.byte	0x03, 0x50
        /*001a*/ 	.short	0x0000


	//----- nvinfo : EIATTR_MAXREG_COUNT
	.align		4
        /*001c*/ 	.byte	0x03, 0x1b
        /*001e*/ 	.short	0x00a8


	//----- nvinfo : EIATTR_NUM_BARRIERS
	.align		4
        /*0020*/ 	.byte	0x02, 0x4c
        /*0022*/ 	.byte	0x10
	.zero		1


	//----- nvinfo : EIATTR_EXTERNS
	.align		4
        /*0024*/ 	.byte	0x04, 0x0f
        /*0026*/ 	.short	(.L_1172 - .L_1171)


	//   ....[0]....
	.align		4
.L_1171:
        /*0028*/ 	.word	index@(__assertfail)


	//----- nvinfo : EIATTR_ANNOTATIONS
	.align		4
.L_1172:
        /*002c*/ 	.byte	0x04, 0x55
        /*002e*/ 	.short	(.L_1174 - .L_1173)


	//   ....[0]....
.L_1173:
        /* <DEDUP_REMOVED lines=15> */


	//----- nvinfo : EIATTR_MERCURY_ISA_VERSION
	.align		4
.L_1174:
        /*0108*/ 	.byte	0x03, 0x5f
        /*010a*/ 	.short	0x0101


	//----- nvinfo : EIATTR_UNUSED_LOAD_BYTE_OFFSET
	.align		4
        /*010c*/ 	.byte	0x04, 0x44
        /*010e*/ 	.short	(.L_1176 - .L_1175)


	//   ....[0]....
.L_1175:
        /*0110*/ 	.word	0x00000970
        /*0114*/ 	.word	0x0000fff0


	//   ....[1]....
        /*0118*/ 	.word	0x00006650
        /*011c*/ 	.word	0x0000fff0


	//----- nvinfo : EIATTR_INT_WARP_WIDE_INSTR_OFFSETS
	.align		4
.L_1176:
        /*0120*/ 	.byte	0x04, 0x31
        /*0122*/ 	.short	(.L_1178 - .L_1177)


	//   ....[0]....
.L_1177:
        /*0124*/ 	.word	0x000000c0


	//   ....[1]....
        /*0128*/ 	.word	0x000000d0


	//   ....[2]....
        /*012c*/ 	.word	0x00000170


	//   ....[3]....
        /*0130*/ 	.word	0x0000a410


	//   ....[4]....
        /*0134*/ 	.word	0x0000a4a0


	//   ....[5]....
        /*0138*/ 	.word	0x0000d7f0


	//   ....[6]....
        /*013c*/ 	.word	0x0000d880


	//----- nvinfo : EIATTR_COOP_GROUP_MASK_REGIDS
	.align		4
.L_1178:
        /*0140*/ 	.byte	0x04, 0x29
        /*0142*/ 	.short	(.L_1180 - .L_1179)


	//   ....[0]....
.L_1179:
        /*0144*/ 	.word	0xffffffff


	//   ....[1]....
        /*0148*/ 	.word	0xffffffff


	//   ....[2]....
        /*014c*/ 	.word	0xffffffff


	//   ....[3]....
        /*0150*/ 	.word	0xffffffff


	//   ....[4]....
        /*0154*/ 	.word	0xffffffff


	//   ....[5]....
        /*0158*/ 	.word	0xffffffff


	//   ....[6]....
        /*015c*/ 	.word	0xffffffff


	//   ....[7]....
        /*0160*/ 	.word	0xffffffff


	//   ....[8]....
        /*0164*/ 	.word	0xffffffff


	//   ....[9]....
        /*0168*/ 	.word	0xffffffff


	//   ....[10]....
        /*016c*/ 	.word	0xffffffff


	//   ....[11]....
        /*0170*/ 	.word	0xffffffff


	//   ....[12]....
        /*0174*/ 	.word	0xffffffff


	//   ....[13]....
        /*0178*/ 	.word	0xffffffff


	//   ....[14]....
        /*017c*/ 	.word	0xffffffff


	//   ....[15]....
        /*0180*/ 	.word	0xffffffff


	//   ....[16]....
        /*0184*/ 	.word	0xffffffff


	//   ....[17]....
        /*0188*/ 	.word	0xffffffff


	//   ....[18]....
        /*018c*/ 	.word	0xffffffff


	//   ....[19]....
        /*0190*/ 	.word	0xffffffff


	//   ....[20]....
        /*0194*/ 	.word	0xffffffff


	//   ....[21]....
        /*0198*/ 	.word	0xffffffff


	//   ....[22]....
        /*019c*/ 	.word	0xffffffff


	//   ....[23]....
        /*01a0*/ 	.word	0xffffffff


	//   ....[24]....
        /*01a4*/ 	.word	0xffffffff


	//   ....[25]....
        /*01a8*/ 	.word	0xffffffff


	//   ....[26]....
        /*01ac*/ 	.word	0xffffffff


	//   ....[27]....
        /*01b0*/ 	.word	0xffffffff


	//   ....[28]....
        /*01b4*/ 	.word	0xffffffff


	//   ....[29]....
        /*01b8*/ 	.word	0xffffffff


	//   ....[30]....
        /*01bc*/ 	.word	0xffffffff


	//   ....[31]....
        /*01c0*/ 	.word	0xffffffff


	//   ....[32]....
        /*01c4*/ 	.word	0xffffffff


	//   ....[33]....
        /*01c8*/ 	.word	0xffffffff


	//   ....[34]....
        /*01cc*/ 	.word	0xffffffff


	//   ....[35]....
        /*01d0*/ 	.word	0xffffffff


	//   ....[36]....
        /*01d4*/ 	.word	0xffffffff


	//   ....[37]....
        /*01d8*/ 	.word	0xffffffff


	//   ....[38]....
        /*01dc*/ 	.word	0xffffffff


	//   ....[39]....
        /*01e0*/ 	.word	0xffffffff


	//   ....[40]....
        /*01e4*/ 	.word	0xffffffff


	//   ....[41]....
        /*01e8*/ 	.word	0xffffffff


	//   ....[42]....
        /*01ec*/ 	.word	0xffffffff


	//   ....[43]....
        /*01f0*/ 	.word	0xffffffff


	//   ....[44]....
        /*01f4*/ 	.word	0xffffffff


	//   ....[45]....
        /*01f8*/ 	.word	0xffffffff


	//   ....[46]....
        /*01fc*/ 	.word	0xffffffff


	//   ....[47]....
        /*0200*/ 	.word	0xffffffff


	//   ....[48]....
        /*0204*/ 	.word	0xffffffff


	//   ....[49]....
        /*0208*/ 	.word	0xffffffff


	//   ....[50]....
        /*020c*/ 	.word	0xffffffff


	//   ....[51]....
        /*0210*/ 	.word	0xffffffff


	//   ....[52]....
        /*0214*/ 	.word	0xffffffff


	//   ....[53]....
        /*0218*/ 	.word	0xffffffff


	//   ....[54]....
        /*021c*/ 	.word	0xffffffff


	//   ....[55]....
        /*0220*/ 	.word	0xffffffff


	//   ....[56]....
        /*0224*/ 	.word	0xffffffff


	//   ....[57]....
        /*0228*/ 	.word	0xffffffff


	//   ....[58]....
        /*022c*/ 	.word	0xffffffff


	//   ....[59]....
        /*0230*/ 	.word	0xffffffff


	//   ....[60]....
        /*0234*/ 	.word	0xffffffff


	//   ....[61]....
        /*0238*/ 	.word	0xffffffff


	//   ....[62]....
        /*023c*/ 	.word	0xffffffff


	//   ....[63]....
        /*0240*/ 	.word	0xffffffff


	//   ....[64]....
        /*0244*/ 	.word	0xffffffff


	//   ....[65]....
        /*0248*/ 	.word	0xffffffff


	//   ....[66]....
        /*024c*/ 	.word	0xffffffff


	//   ....[67]....
        /*0250*/ 	.word	0xffffffff


	//   ....[68]....
        /*0254*/ 	.word	0xffffffff


	//   ....[69]....
        /*0258*/ 	.word	0xffffffff


	//   ....[70]....
        /*025c*/ 	.word	0xffffffff


	//   ....[71]....
        /*0260*/ 	.word	0xffffffff


	//   ....[72]....
        /*0264*/ 	.word	0xffffffff


	//   ....[73]....
        /*0268*/ 	.word	0xffffffff


	//   ....[74]....
        /*026c*/ 	.word	0xffffffff


	//   ....[75]....
        /*0270*/ 	.word	0xffffffff


	//   ....[76]....
        /*0274*/ 	.word	0xffffffff


	//   ....[77]....
        /*0278*/ 	.word	0xffffffff


	//   ....[78]....
        /*027c*/ 	.word	0xffffffff


	//   ....[79]....
        /*0280*/ 	.word	0xffffffff


	//   ....[80]....
        /*0284*/ 	.word	0xffffffff


	//   ....[81]....
        /*0288*/ 	.word	0xffffffff


	//   ....[82]....
        /*028c*/ 	.word	0xffffffff


	//   ....[83]....
        /*0290*/ 	.word	0xffffffff


	//   ....[84]....
        /*0294*/ 	.word	0xffffffff


	//   ....[85]....
        /*0298*/ 	.word	0xffffffff


	//   ....[86]....
        /*029c*/ 	.word	0xffffffff


	//   ....[87]....
        /*02a0*/ 	.word	0xffffffff


	//   ....[88]....
        /*02a4*/ 	.word	0xffffffff


	//   ....[89]....
        /*02a8*/ 	.word	0xffffffff


	//   ....[90]....
        /*02ac*/ 	.word	0xffffffff


	//   ....[91]....
        /*02b0*/ 	.word	0xffffffff


	//   ....[92]....
        /*02b4*/ 	.word	0xffffffff


	//   ....[93]....
        /*02b8*/ 	.word	0xffffffff


	//   ....[94]....
        /*02bc*/ 	.word	0xffffffff


	//   ....[95]....
        /*02c0*/ 	.word	0xffffffff


	//   ....[96]....
        /*02c4*/ 	.word	0xffffffff


	//   ....[97]....
        /*02c8*/ 	.word	0xffffffff


	//   ....[98]....
        /*02cc*/ 	.word	0xffffffff


	//   ....[99]....
        /*02d0*/ 	.word	0xffffffff


	//   ....[100]....
        /*02d4*/ 	.word	0xffffffff


	//   ....[101]....
        /*02d8*/ 	.word	0xffffffff


	//   ....[102]....
        /*02dc*/ 	.word	0xffffffff


	//   ....[103]....
        /*02e0*/ 	.word	0xffffffff


	//   ....[104]....
        /*02e4*/ 	.word	0xffffffff


	//   ....[105]....
        /*02e8*/ 	.word	0xffffffff


	//   ....[106]....
        /*02ec*/ 	.word	0xffffffff


	//   ....[107]....
        /*02f0*/ 	.word	0xffffffff


	//   ....[108]....
        /*02f4*/ 	.word	0xffffffff


	//   ....[109]....
        /*02f8*/ 	.word	0xffffffff


	//   ....[110]....
        /*02fc*/ 	.word	0xffffffff


	//   ....[111]....
        /*0300*/ 	.word	0xffffffff


	//   ....[112]....
        /*0304*/ 	.word	0xffffffff


	//   ....[113]....
        /*0308*/ 	.word	0xffffffff


	//   ....[114]....
        /*030c*/ 	.word	0xffffffff


	//   ....[115]....
        /*0310*/ 	.word	0xffffffff


	//   ....[116]....
        /*0314*/ 	.word	0xffffffff


	//   ....[117]....
        /*0318*/ 	.word	0xffffffff


	//   ....[118]....
        /*031c*/ 	.word	0xffffffff


	//   ....[119]....
        /*0320*/ 	.word	0xffffffff


	//   ....[120]....
        /*0324*/ 	.word	0xffffffff


	//   ....[121]....
        /*0328*/ 	.word	0xffffffff


	//   ....[122]....
        /*032c*/ 	.word	0xffffffff


	//   ....[123]....
        /*0330*/ 	.word	0xffffffff


	//   ....[124]....
        /*0334*/ 	.word	0xffffffff


	//   ....[125]....
        /*0338*/ 	.word	0xffffffff


	//   ....[126]....
        /*033c*/ 	.word	0xffffffff


	//   ....[127]....
        /*0340*/ 	.word	0xffffffff


	//   ....[128]....
        /*0344*/ 	.word	0xffffffff


	//   ....[129]....
        /*0348*/ 	.word	0xffffffff


	//   ....[130]....
        /*034c*/ 	.word	0xffffffff


	//   ....[131]....
        /*0350*/ 	.word	0xffffffff


	//   ....[132]....
        /*0354*/ 	.word	0xffffffff


	//   ....[133]....
        /*0358*/ 	.word	0xffffffff


	//   ....[134]....
        /*035c*/ 	.word	0xffffffff


	//   ....[135]....
        /*0360*/ 	.word	0xffffffff


	//   ....[136]....
        /*0364*/ 	.word	0xffffffff


	//   ....[137]....
        /*0368*/ 	.word	0x0500000f


	//   ....[138]....
        /*036c*/ 	.word	0x0500000f


	//   ....[139]....
        /*0370*/ 	.word	0x0500000f


	//   ....[140]....
        /*0374*/ 	.word	0x0500000f


	//   ....[141]....
        /*0378*/ 	.word	0x0500000f


	//   ....[142]....
        /*037c*/ 	.word	0x0500000f


	//   ....[143]....
        /*0380*/ 	.word	0x0500000f


	//   ....[144]....
        /*0384*/ 	.word	0x0500000f


	//   ....[145]....
        /*0388*/ 	.word	0x0500000f


	//   ....[146]....
        /*038c*/ 	.word	0x0500000f


	//   ....[147]....
        /*0390*/ 	.word	0x0500000f


	//   ....[148]....
        /*0394*/ 	.word	0x0500000f


	//   ....[149]....
        /*0398*/ 	.word	0x0500000f


	//   ....[150]....
        /*039c*/ 	.word	0x0500000f


	//   ....[151]....
        /*03a0*/ 	.word	0x0500000f


	//   ....[152]....
        /*03a4*/ 	.word	0x0500000f


	//   ....[153]....
        /*03a8*/ 	.word	0x0500000f


	//   ....[154]....
        /*03ac*/ 	.word	0x0500000f


	//   ....[155]....
        /*03b0*/ 	.word	0x0500000f


	//   ....[156]....
        /*03b4*/ 	.word	0x0500000f


	//   ....[157]....
        /*03b8*/ 	.word	0x0500000f


	//   ....[158]....
        /*03bc*/ 	.word	0x0500000f


	//   ....[159]....
        /*03c0*/ 	.word	0x0500000f


	//   ....[160]....
        /*03c4*/ 	.word	0x0500000f


	//   ....[161]....
        /*03c8*/ 	.word	0x0500000f


	//   ....[162]....
        /*03cc*/ 	.word	0x0500000f


	//   ....[163]....
        /*03d0*/ 	.word	0x0500000f


	//   ....[164]....
        /*03d4*/ 	.word	0x0500000f


	//   ....[165]....
        /*03d8*/ 	.word	0x0500000f


	//   ....[166]....
        /*03dc*/ 	.word	0x0500000f


	//   ....[167]....
        /*03e0*/ 	.word	0x0500000f


	//   ....[168]....
        /*03e4*/ 	.word	0x0500000f


	//   ....[169]....
        /*03e8*/ 	.word	0x0500000f


	//   ....[170]....
        /*03ec*/ 	.word	0x0500000f


	//   ....[171]....
        /*03f0*/ 	.word	0x0500000f


	//   ....[172]....
        /*03f4*/ 	.word	0x0500000f


	//   ....[173]....
        /*03f8*/ 	.word	0x0500000f


	//   ....[174]....
        /*03fc*/ 	.word	0x0500000f


	//   ....[175]....
        /*0400*/ 	.word	0x0500000f


	//   ....[176]....
        /*0404*/ 	.word	0x0500000f


	//   ....[177]....
        /*0408*/ 	.word	0x0500000f


	//   ....[178]....
        /*040c*/ 	.word	0x0500000f


	//   ....[179]....
        /*0410*/ 	.word	0x0500000f


	//   ....[180]....
        /*0414*/ 	.word	0x0500000f


	//   ....[181]....
        /*0418*/ 	.word	0x0500000f


	//   ....[182]....
        /*041c*/ 	.word	0x0500000f


	//   ....[183]....
        /*0420*/ 	.word	0x0500000f


	//   ....[184]....
        /*0424*/ 	.word	0x0500000f


	//   ....[185]....
        /*0428*/ 	.word	0x0500000f


	//   ....[186]....
        /*042c*/ 	.word	0x0500000f


	//   ....[187]....
        /*0430*/ 	.word	0x0500000f


	//   ....[188]....
        /*0434*/ 	.word	0x0500000f


	//   ....[189]....
        /*0438*/ 	.word	0x0500000f


	//   ....[190]....
        /*043c*/ 	.word	0x0500000f


	//   ....[191]....
        /*0440*/ 	.word	0x0500000f


	//   ....[192]....
        /*0444*/ 	.word	0x0500000f


	//   ....[193]....
        /*0448*/ 	.word	0x0500000f


	//   ....[194]....
        /*044c*/ 	.word	0x0500000f


	//   ....[195]....
        /*0450*/ 	.word	0x0500000f


	//   ....[196]....
        /*0454*/ 	.word	0x0500000f


	//   ....[197]....
        /*0458*/ 	.word	0x0500000f


	//   ....[198]....
        /*045c*/ 	.word	0x0500000f


	//   ....[199]....
        /*0460*/ 	.word	0x0500000f


	//   ....[200]....
        /*0464*/ 	.word	0x0500000f


	//   ....[201]....
        /*0468*/ 	.word	0x0500000f


	//   ....[202]....
        /*046c*/ 	.word	0x0500000f


	//   ....[203]....
        /*0470*/ 	.word	0x0500000f


	//   ....[204]....
        /*0474*/ 	.word	0x0500000f


	//   ....[205]....
        /*0478*/ 	.word	0x0500000f


	//   ....[206]....
        /*047c*/ 	.word	0x0500000f


	//   ....[207]....
        /*0480*/ 	.word	0x0500000f


	//   ....[208]....
        /*0484*/ 	.word	0x0500000f


	//   ....[209]....
        /*0488*/ 	.word	0x0500000f


	//   ....[210]....
        /*048c*/ 	.word	0x0500000f


	//   ....[211]....
        /*0490*/ 	.word	0x0500000f


	//   ....[212]....
        /*0494*/ 	.word	0x0500000f


	//   ....[213]....
        /*0498*/ 	.word	0x0500000f


	//   ....[214]....
        /*049c*/ 	.word	0x0500000f


	//   ....[215]....
        /*04a0*/ 	.word	0x0500000f


	//   ....[216]....
        /*04a4*/ 	.word	0x0500000f


	//   ....[217]....
        /*04a8*/ 	.word	0x0500000f


	//   ....[218]....
        /*04ac*/ 	.word	0x0500000f


	//   ....[219]....
        /*04b0*/ 	.word	0x0500000f


	//----- nvinfo : EIATTR_COOP_GROUP_INSTR_OFFSETS
	.align		4
.L_1180:
        /*04b4*/ 	.byte	0x04, 0x28
        /*04b6*/ 	.short	(.L_1182 - .L_1181)


	//   ....[0]....
.L_1181:
        /*04b8*/ 	.word	0x00000080


	//   ....[1]....
        /*04bc*/ 	.word	0x00000090


	//   ....[2]....
        /*04c0*/ 	.word	0x000002d0


	//   ....[3]....
        /*04c4*/ 	.word	0x00000430


	//   ....[4]....
        /*04c8*/ 	.word	0x00000550


	//   ....[5]....
        /*04cc*/ 	.word	0x000006b0


	//   ....[6]....
        /*04d0*/ 	.word	0x00001590


	//   ....[7]....
        /*04d4*/ 	.word	0x00002780


	//   ....[8]....
        /*04d8*/ 	.word	0x00002800


	//   ....[9]....
        /*04dc*/ 	.word	0x00002c40


	//   ....[10]....
        /*04e0*/ 	.word	0x00002cc0


	//   ....[11]....
        /*04e4*/ 	.word	0x00004200


	//   ....[12]....
        /*04e8*/ 	.word	0x00004280


	//   ....[13]....
        /*04ec*/ 	.word	0x00004700


	//   ....[14]....
        /*04f0*/ 	.word	0x000048c0


	//   ....[15]....
        /*04f4*/ 	.word	0x00005bd0


	//   ....[16]....
        /*04f8*/ 	.word	0x00005c50


	//   ....[17]....
        /*04fc*/ 	.word	0x00005cc0


	//   ....[18]....
        /*0500*/ 	.word	0x00005ce0


	//   ....[19]....
        /*0504*/ 	.word	0x00007740


	//   ....[20]....
        /*0508*/ 	.word	0x00007770


	//   ....[21]....
        /*050c*/ 	.word	0x00007820


	//   ....[22]....
        /*0510*/ 	.word	0x00007850


	//   ....[23]....
        /*0514*/ 	.word	0x00008060


	//   ....[24]....
        /*0518*/ 	.word	0x00008090


	//   ....[25]....
        /*051c*/ 	.word	0x000081d0


	//   ....[26]....
        /*0520*/ 	.word	0x000081f0


	//   ....[27]....
        /*0524*/ 	.word	0x00008330


	//   ....[28]....
        /*0528*/ 	.word	0x00008350


	//   ....[29]....
        /*052c*/ 	.word	0x000084a0


	//   ....[30]....
        /*0530*/ 	.word	0x000084c0


	//   ....[31]....
        /*0534*/ 	.word	0x00008e30


	//   ....[32]....
        /*0538*/ 	.word	0x00008e60


	//   ....[33]....
        /*053c*/ 	.word	0x00008fb0


	//   ....[34]....
        /*0540*/ 	.word	0x00008fd0


	//   ....[35]....
        /*0544*/ 	.word	0x00009110


	//   ....[36]....
        /*0548*/ 	.word	0x00009130


	//   ....[37]....
        /*054c*/ 	.word	0x00009280


	//   ....[38]....
        /*0550*/ 	.word	0x000092a0


	//   ....[39]....
        /*0554*/ 	.word	0x00009460


	//   ....[40]....
        /*0558*/ 	.word	0x00009630


	//   ....[41]....
        /*055c*/ 	.word	0x00009660


	//   ....[42]....
        /*0560*/ 	.word	0x00009690


	//   ....[43]....
        /*0564*/ 	.word	0x000096c0


	//   ....[44]....
        /*0568*/ 	.word	0x000096f0


	//   ....[45]....
        /*056c*/ 	.word	0x00009720


	//   ....[46]....
        /*0570*/ 	.word	0x00009870


	//   ....[47]....
        /*0574*/ 	.word	0x000098a0


	//   ....[48]....
        /*0578*/ 	.word	0x000098d0


	//   ....[49]....
        /*057c*/ 	.word	0x00009900


	//   ....[50]....
        /*0580*/ 	.word	0x00009930


	//   ....[51]....
        /*0584*/ 	.word	0x00009960


	//   ....[52]....
        /*0588*/ 	.word	0x000099f0


	//   ....[53]....
        /*058c*/ 	.word	0x00009a20


	//   ....[54]....
        /*0590*/ 	.word	0x00009aa0


	//   ....[55]....
        /*0594*/ 	.word	0x0000afb0


	//   ....[56]....
        /*0598*/ 	.word	0x0000afd0


	//   ....[57]....
        /*059c*/ 	.word	0x0000b060


	//   ....[58]....
        /*05a0*/ 	.word	0x0000b080


	//   ....[59]....
        /*05a4*/ 	.word	0x0000b100


	//   ....[60]....
        /*05a8*/ 	.word	0x0000b120


	//   ....[61]....
        /*05ac*/ 	.word	0x0000b1a0


	//   ....[62]....
        /*05b0*/ 	.word	0x0000b1c0


	//   ....[63]....
        /*05b4*/ 	.word	0x0000b240


	//   ....[64]....
        /*05b8*/ 	.word	0x0000b260


	//   ....[65]....
        /*05bc*/ 	.word	0x0000b270


	//   ....[66]....
        /*05c0*/ 	.word	0x0000b280


	//   ....[67]....
        /*05c4*/ 	.word	0x0000bab0


	//   ....[68]....
        /*05c8*/ 	.word	0x0000bae0


	//   ....[69]....
        /*05cc*/ 	.word	0x0000bba0


	//   ....[70]....
        /*05d0*/ 	.word	0x0000bbb0


	//   ....[71]....
        /*05d4*/ 	.word	0x0000bc40


	//   ....[72]....
        /*05d8*/ 	.word	0x0000bc50


	//   ....[73]....
        /*05dc*/ 	.word	0x0000bce0


	//   ....[74]....
        /*05e0*/ 	.word	0x0000bcf0


	//   ....[75]....
        /*05e4*/ 	.word	0x0000bd80


	//   ....[76]....
        /*05e8*/ 	.word	0x0000bd90


	//   ....[77]....
        /*05ec*/ 	.word	0x0000be20


	//   ....[78]....
        /*05f0*/ 	.word	0x0000be30


	//   ....[79]....
        /*05f4*/ 	.word	0x0000beb0


	//   ....[80]....
        /*05f8*/ 	.word	0x0000bec0


	//   ....[81]....
        /*05fc*/ 	.word	0x0000bed0


	//   ....[82]....
        /*0600*/ 	.word	0x0000bee0


	//   ....[83]....
        /*0604*/ 	.word	0x0000c350


	//   ....[84]....
        /*0608*/ 	.word	0x0000c380


	//   ....[85]....
        /*060c*/ 	.word	0x0000c3e0


	//   ....[86]....
        /*0610*/ 	.word	0x0000c490


	//   ....[87]....
        /*0614*/ 	.word	0x0000c4b0


	//   ....[88]....
        /*0618*/ 	.word	0x0000c560


	//   ....[89]....
        /*061c*/ 	.word	0x0000c570


	//   ....[90]....
        /*0620*/ 	.word	0x0000c5a0


	//   ....[91]....
        /*0624*/ 	.word	0x0000c630


	//   ....[92]....
        /*0628*/ 	.word	0x0000c6d0


	//   ....[93]....
        /*062c*/ 	.word	0x0000c6f0


	//   ....[94]....
        /*0630*/ 	.word	0x0000c700


	//   ....[95]....
        /*0634*/ 	.word	0x0000ce30


	//   ....[96]....
        /*0638*/ 	.word	0x0000ce50


	//   ....[97]....
        /*063c*/ 	.word	0x0000ce60


	//   ....[98]....
        /*0640*/ 	.word	0x0000cea0


	//   ....[99]....
        /*0644*/ 	.word	0x0000ceb0


	//   ....[100]....
        /*0648*/ 	.word	0x0000cef0


	//   ....[101]....
        /*064c*/ 	.word	0x0000cf00


	//   ....[102]....
        /*0650*/ 	.word	0x0000cf40


	//   ....[103]....
        /*0654*/ 	.word	0x0000cf50


	//   ....[104]....
        /*0658*/ 	.word	0x0000cf90


	//   ....[105]....
        /*065c*/ 	.word	0x0000cfa0


	//   ....[106]....
        /*0660*/ 	.word	0x0000cfb0


	//   ....[107]....
        /*0664*/ 	.word	0x0000d320


	//   ....[108]....
        /*0668*/ 	.word	0x0000d340


	//   ....[109]....
        /*066c*/ 	.word	0x0000d350


	//   ....[110]....
        /*0670*/ 	.word	0x0000d360


	//   ....[111]....
        /*0674*/ 	.word	0x0000d370


	//   ....[112]....
        /*0678*/ 	.word	0x0000d390


	//   ....[113]....
        /*067c*/ 	.word	0x0000d400


	//   ....[114]....
        /*0680*/ 	.word	0x0000d430


	//   ....[115]....
        /*0684*/ 	.word	0x0000d440


	//   ....[116]....
        /*0688*/ 	.word	0x0000d4b0


	//   ....[117]....
        /*068c*/ 	.word	0x0000d4c0


	//   ....[118]....
        /*0690*/ 	.word	0x0000d5c0


	//   ....[119]....
        /*0694*/ 	.word	0x0000da70


	//   ....[120]....
        /*0698*/ 	.word	0x0000dac0


	//   ....[121]....
        /*069c*/ 	.word	0x0000daf0


	//   ....[122]....
        /*06a0*/ 	.word	0x0000db00


	//   ....[123]....
        /*06a4*/ 	.word	0x0000db30


	//   ....[124]....
        /*06a8*/ 	.word	0x0000db60


	//   ....[125]....
        /*06ac*/ 	.word	0x0000db90


	//   ....[126]....
        /*06b0*/ 	.word	0x0000dbc0


	//   ....[127]....
        /*06b4*/ 	.word	0x0000dd40


	//   ....[128]....
        /*06b8*/ 	.word	0x0000dd70


	//   ....[129]....
        /*06bc*/ 	.word	0x0000dda0


	//   ....[130]....
        /*06c0*/ 	.word	0x0000ddd0


	//   ....[131]....
        /*06c4*/ 	.word	0x0000de00


	//   ....[132]....
        /*06c8*/ 	.word	0x0000de30


	//   ....[133]....
        /*06cc*/ 	.word	0x0000def0


	//   ....[134]....
        /*06d0*/ 	.word	0x0000df10


	//   ....[135]....
        /*06d4*/ 	.word	0x0000df80


	//   ....[136]....
        /*06d8*/ 	.word	0x0000e3f0


	//   ....[137]....
        /*06dc*/ 	.word	0x0000e8d0


	//   ....[138]....
        /*06e0*/ 	.word	0x0000e9c0


	//   ....[139]....
        /*06e4*/ 	.word	0x0000ea60


	//   ....[140]....
        /*06e8*/ 	.word	0x0000eac0


	//   ....[141]....
        /*06ec*/ 	.word	0x0000ebb0


	//   ....[142]....
        /*06f0*/ 	.word	0x0000ec20


	//   ....[143]....
        /*06f4*/ 	.word	0x0000ed10


	//   ....[144]....
        /*06f8*/ 	.word	0x0000ed80


	//   ....[145]....
        /*06fc*/ 	.word	0x0000ee70


	//   ....[146]....
        /*0700*/ 	.word	0x0000eee0


	//   ....[147]....
        /*0704*/ 	.word	0x0000efd0


	//   ....[148]....
        /*0708*/ 	.word	0x0000f040


	//   ....[149]....
        /*070c*/ 	.word	0x0000f0e0


	//   ....[150]....
        /*0710*/ 	.word	0x0000f1e0


	//   ....[151]....
        /*0714*/ 	.word	0x0000f240


	//   ....[152]....
        /*0718*/ 	.word	0x0000f2a0


	//   ....[153]....
        /*071c*/ 	.word	0x0000f390


	//   ....[154]....
        /*0720*/ 	.word	0x0000f3f0


	//   ....[155]....
        /*0724*/ 	.word	0x0000f4f0


	//   ....[156]....
        /*0728*/ 	.word	0x0000f550


	//   ....[157]....
        /*072c*/ 	.word	0x0000f650


	//   ....[158]....
        /*0730*/ 	.word	0x0000f6b0


	//   ....[159]....
        /*0734*/ 	.word	0x0000f7b0


	//   ....[160]....
        /*0738*/ 	.word	0x0000f810


	//   ....[161]....
        /*073c*/ 	.word	0x0000f910


	//   ....[162]....
        /*0740*/ 	.word	0x0000f970


	//   ....[163]....
        /*0744*/ 	.word	0x0000fa70


	//   ....[164]....
        /*0748*/ 	.word	0x0000fad0


	//   ....[165]....
        /*074c*/ 	.word	0x0000fb70


	//   ....[166]....
        /*0750*/ 	.word	0x0000fcf0


	//   ....[167]....
        /*0754*/ 	.word	0x0000fdd0


	//   ....[168]....
        /*0758*/ 	.word	0x0000fe80


	//   ....[169]....
        /*075c*/ 	.word	0x0000ff90


	//   ....[170]....
        /*0760*/ 	.word	0x0000fff0


	//   ....[171]....
        /*0764*/ 	.word	0x00010100


	//   ....[172]....
        /*0768*/ 	.word	0x00010160


	//   ....[173]....
        /*076c*/ 	.word	0x00010270


	//   ....[174]....
        /*0770*/ 	.word	0x000102d0


	//   ....[175]....
        /*0774*/ 	.word	0x000103e0


	//   ....[176]....
        /*0778*/ 	.word	0x00010440


	//   ....[177]....
        /*077c*/ 	.word	0x00010500


	//   ....[178]....
        /*0780*/ 	.word	0x00010660


	//   ....[179]....
        /*0784*/ 	.word	0x00010700


	//   ....[180]....
        /*0788*/ 	.word	0x00010760


	//   ....[181]....
        /*078c*/ 	.word	0x00010810


	//   ....[182]....
        /*0790*/ 	.word	0x00010870


	//   ....[183]....
        /*0794*/ 	.word	0x00010920


	//   ....[184]....
        /*0798*/ 	.word	0x00010980


	//   ....[185]....
        /*079c*/ 	.word	0x00010a30


	//   ....[186]....
        /*07a0*/ 	.word	0x00010a90


	//   ....[187]....
        /*07a4*/ 	.word	0x00010b40


	//   ....[188]....
        /*07a8*/ 	.word	0x00010ba0


	//   ....[189]....
        /*07ac*/ 	.word	0x00010c50


	//   ....[190]....
        /*07b0*/ 	.word	0x00010d30


	//   ....[191]....
        /*07b4*/ 	.word	0x00010dd0


	//   ....[192]....
        /*07b8*/ 	.word	0x00010e30


	//   ....[193]....
        /*07bc*/ 	.word	0x00010f00


	//   ....[194]....
        /*07c0*/ 	.word	0x00010f60


	//   ....[195]....
        /*07c4*/ 	.word	0x00011030


	//   ....[196]....
        /*07c8*/ 	.word	0x00011090


	//   ....[197]....
        /*07cc*/ 	.word	0x00011170


	//   ....[198]....
        /*07d0*/ 	.word	0x000111d0


	//   ....[199]....
        /*07d4*/ 	.word	0x000112a0


	//   ....[200]....
        /*07d8*/ 	.word	0x00011300


	//   ....[201]....
        /*07dc*/ 	.word	0x000113d0


	//   ....[202]....
        /*07e0*/ 	.word	0x00011460


	//   ....[203]....
        /*07e4*/ 	.word	0x00011500


	//   ....[204]....
        /*07e8*/ 	.word	0x00011620


	//   ....[205]....
        /*07ec*/ 	.word	0x00011690


	//   ....[206]....
        /*07f0*/ 	.word	0x00011700


	//   ....[207]....
        /*07f4*/ 	.word	0x00011770


	//   ....[208]....
        /*07f8*/ 	.word	0x000117e0


	//   ....[209]....
        /*07fc*/ 	.word	0x00011860


	//   ....[210]....
        /*0800*/ 	.word	0x000118f0


	//   ....[211]....
        /*0804*/ 	.word	0x00011980


	//   ....[212]....
        /*0808*/ 	.word	0x000119f0


	//   ....[213]....
        /*080c*/ 	.word	0x00011a60


	//   ....[214]....
        /*0810*/ 	.word	0x00011ad0


	//   ....[215]....
        /*0814*/ 	.word	0x00011b50


	//   ....[216]....
        /*0818*/ 	.word	0x00011bc0


	//   ....[217]....
        /*081c*/ 	.word	0x00011c60


	//   ....[218]....
        /*0820*/ 	.word	0x00011cf0


	//   ....[219]....
        /*0824*/ 	.word	0x00011e10


	//----- nvinfo : EIATTR_REG_RECONFIG
	.align		4
.L_1182:
        /*0828*/ 	.byte	0x01, 0x54
	.zero		2


	//----- nvinfo : EIATTR_SYSCALL_OFFSETS
	.align		4
        /*082c*/ 	.byte	0x04, 0x46
        /*082e*/ 	.short	(.L_1184 - .L_1183)


	//   ....[0]....
.L_1183:
        /*0830*/ 	.word	0x00001770


	//   ....[1]....
        /*0834*/ 	.word	0x0000a600


	//   ....[2]....
        /*0838*/ 	.word	0x0000a750


	//   ....[3]....
        /*083c*/ 	.word	0x0000a840


	//   ....[4]....
        /*0840*/ 	.word	0x0000b710


	//----- nvinfo : EIATTR_MBARRIER_INSTR_OFFSETS
	.align		4
.L_1184:
        /*0844*/ 	.byte	0x04, 0x39
        /*0846*/ 	.short	(.L_1186 - .L_1185)


	//   ....[0]....
.L_1185:
        /*0848*/ 	.word	0x00000180
        /*084c*/ 	.word	0x000000ff
        /*0850*/ 	.word	0x00022800
        /*0854*/ 	.short	0x0100
        /*0856*/ 	.byte	0x08
	.zero		1


	//   ....[1]....
        /*0858*/ 	.word	0x00000190
        /*085c*/ 	.word	0x000000ff
        /*0860*/ 	.word	0x00022820
        /*0864*/ 	.short	0x0100
        /*0866*/ 	.byte	0x08
	.zero		1


	//   ....[2]....
        /*0868*/ 	.word	0x00000280
        /*086c*/ 	.word	0x000000ff
        /*0870*/ 	.word	0x00022830
        /*0874*/ 	.short	0x0100
        /*0876*/ 	.byte	0x08
	.zero		1


	//   ....[3]....
        /*0878*/ 	.word	0x00000290
        /*087c*/ 	.word	0x000000ff
        /*0880*/ 	.word	0x00022840
        /*0884*/ 	.short	0x0100
        /*0886*/ 	.byte	0x08
	.zero		1


	//   ....[4]....
        /*0888*/ 	.word	0x000002a0
        /*088c*/ 	.word	0x000000ff
        /*0890*/ 	.word	0x00022838
        /*0894*/ 	.short	0x0100
        /*0896*/ 	.byte	0x08
	.zero		1


	//   ....[5]....
        /*0898*/ 	.word	0x000002b0
        /*089c*/ 	.word	0x000000ff
        /*08a0*/ 	.word	0x00022848
        /*08a4*/ 	.short	0x0100
        /*08a6*/ 	.byte	0x08
	.zero		1


	//   ....[6]....
        /*08a8*/ 	.word	0x000003e0
        /*08ac*/ 	.word	0x000000ff
        /*08b0*/ 	.word	0x00022850
        /*08b4*/ 	.short	0x0100
        /*08b6*/ 	.byte	0x08
	.zero		1


	//   ....[7]....
        /*08b8*/ 	.word	0x000003f0
        /*08bc*/ 	.word	0x000000ff
        /*08c0*/ 	.word	0x00022860
        /*08c4*/ 	.short	0x0100
        /*08c6*/ 	.byte	0x08
	.zero		1


	//   ....[8]....
        /*08c8*/ 	.word	0x00000400
        /*08cc*/ 	.word	0x000000ff
        /*08d0*/ 	.word	0x00022858
        /*08d4*/ 	.short	0x0100
        /*08d6*/ 	.byte	0x08
	.zero		1


	//   ....[9]....
        /*08d8*/ 	.word	0x00000410
        /*08dc*/ 	.word	0x000000ff
        /*08e0*/ 	.word	0x00022868
        /*08e4*/ 	.short	0x0100
        /*08e6*/ 	.byte	0x08
	.zero		1


	//   ....[10]....
        /*08e8*/ 	.word	0x00000500
        /*08ec*/ 	.word	0x000000ff
        /*08f0*/ 	.word	0x00022870
        /*08f4*/ 	.short	0x0100
        /*08f6*/ 	.byte	0x06
	.zero		1


	//   ....[11]....
        /*08f8*/ 	.word	0x00000510
        /*08fc*/ 	.word	0x000000ff
        /*0900*/ 	.word	0x00022880
        /*0904*/ 	.short	0x0100
        /*0906*/ 	.byte	0x06
	.zero		1


	//   ....[12]....
        /*0908*/ 	.word	0x00000520
        /*090c*/ 	.word	0x000000ff
        /*0910*/ 	.word	0x00022878
        /*0914*/ 	.short	0x0100
        /*0916*/ 	.byte	0x06
	.zero		1


	//   ....[13]....
        /*0918*/ 	.word	0x00000530
        /*091c*/ 	.word	0x000000ff
        /*0920*/ 	.word	0x00022888
        /*0924*/ 	.short	0x0100
        /*0926*/ 	.byte	0x06
	.zero		1


	//   ....[14]....
        /*0928*/ 	.word	0x00000660
        /*092c*/ 	.word	0x000000ff
        /*0930*/ 	.word	0x00022890
        /*0934*/ 	.short	0x0100
        /*0936*/ 	.byte	0x08
	.zero		1


	//   ....[15]....
        /*0938*/ 	.word	0x00000670
        /*093c*/ 	.word	0x000000ff
        /*0940*/ 	.word	0x000228a0
        /*0944*/ 	.short	0x0100
        /*0946*/ 	.byte	0x08
	.zero		1


	//   ....[16]....
        /*0948*/ 	.word	0x00000680
        /*094c*/ 	.word	0x000000ff
        /*0950*/ 	.word	0x00022898
        /*0954*/ 	.short	0x0100
        /*0956*/ 	.byte	0x08
	.zero		1


	//   ....[17]....
        /*0958*/ 	.word	0x00000690
        /*095c*/ 	.word	0x000000ff
        /*0960*/ 	.word	0x000228a8
        /*0964*/ 	.short	0x0100
        /*0966*/ 	.byte	0x08
	.zero		1


	//   ....[18]....
        /*0968*/ 	.word	0x000007d0
        /*096c*/ 	.word	0x000000ff
        /*0970*/ 	.word	0x000228b0
        /*0974*/ 	.short	0x0100
        /*0976*/ 	.byte	0x08
	.zero		1


	//   ....[19]....
        /*0978*/ 	.word	0x000007e0
        /*097c*/ 	.word	0x000000ff
        /*0980*/ 	.word	0x000228c0
        /*0984*/ 	.short	0x0100
        /*0986*/ 	.byte	0x08
	.zero		1


	//   ....[20]....
        /*0988*/ 	.word	0x000007f0
        /*098c*/ 	.word	0x000000ff
        /*0990*/ 	.word	0x000228b8
        /*0994*/ 	.short	0x0100
        /*0996*/ 	.byte	0x08
	.zero		1


	//   ....[21]....
        /*0998*/ 	.word	0x00000800
        /*099c*/ 	.word	0x000000ff
        /*09a0*/ 	.word	0x000228c8
        /*09a4*/ 	.short	0x0100
        /*09a6*/ 	.byte	0x08
	.zero		1


	//   ....[22]....
        /*09a8*/ 	.word	0x000017e0
        /*09ac*/ 	.word	0x000000ff
        /*09b0*/ 	.word	0x00022800
        /*09b4*/ 	.short	0x010a
        /*09b6*/ 	.byte	0x2d
	.zero		1


	//   ....[23]....
        /*09b8*/ 	.word	0x000018b0
        /*09bc*/ 	.word	0x000000ff
        /*09c0*/ 	.word	0x00022830
        /*09c4*/ 	.short	0x010a
        /*09c6*/ 	.byte	0x16
	.zero		1


	//   ....[24]....
        /*09c8*/ 	.word	0x000018f0
        /*09cc*/ 	.word	0x000000ff
        /*09d0*/ 	.word	0x00022830
        /*09d4*/ 	.short	0x010a
        /*09d6*/ 	.byte	0x16
	.zero		1


	//   ....[25]....
        /*09d8*/ 	.word	0x00002150
        /*09dc*/ 	.word	0x000000ff
        /*09e0*/ 	.word	0x00000000
        /*09e4*/ 	.short	0x0101
        /*09e6*/ 	.byte	0x06
	.zero		1


	//   ....[26]....
        /*09e8*/ 	.word	0x000034e0
        /*09ec*/ 	.word	0x000000ff
        /*09f0*/ 	.word	0x00022850
        /*09f4*/ 	.short	0x010a
        /*09f6*/ 	.byte	0x16
	.zero		1


	//   ....[27]....
        /*09f8*/ 	.word	0x00003520
        /*09fc*/ 	.word	0x000000ff
        /*0a00*/ 	.word	0x00022850
        /*0a04*/ 	.short	0x010a
        /*0a06*/ 	.byte	0x16
	.zero		1


	//   ....[28]....
        /*0a08*/ 	.word	0x00003840
        /*0a0c*/ 	.word	0x000000ff
        /*0a10*/ 	.word	0x00000000
        /*0a14*/ 	.short	0x0101
        /*0a16*/ 	.byte	0x16
	.zero		1


	//   ....[29]....
        /*0a18*/ 	.word	0x000039b0
        /*0a1c*/ 	.word	0x000000ff
        /*0a20*/ 	.word	0x00022830
        /*0a24*/ 	.short	0x010a
        /*0a26*/ 	.byte	0x18
	.zero		1


	//   ....[30]....
        /*0a28*/ 	.word	0x000039f0
        /*0a2c*/ 	.word	0x000000ff
        /*0a30*/ 	.word	0x00022830
        /*0a34*/ 	.short	0x010a
        /*0a36*/ 	.byte	0x18
	.zero		1


	//   ....[31]....
        /*0a38*/ 	.word	0x00003f40
        /*0a3c*/ 	.word	0x000000ff
        /*0a40*/ 	.word	0x00000000
        /*0a44*/ 	.short	0x0101
        /*0a46*/ 	.byte	0x06
	.zero		1


	//   ....[32]....
        /*0a48*/ 	.word	0x00005890
        /*0a4c*/ 	.word	0x000000ff
        /*0a50*/ 	.word	0x00022850
        /*0a54*/ 	.short	0x010a
        /*0a56*/ 	.byte	0x18
	.zero		1


	//   ....[33]....
        /*0a58*/ 	.word	0x000058e0
        /*0a5c*/ 	.word	0x000000ff
        /*0a60*/ 	.word	0x00022850
        /*0a64*/ 	.short	0x010a
        /*0a66*/ 	.byte	0x18
	.zero		1


	//   ....[34]....
        /*0a68*/ 	.word	0x00005bb0
        /*0a6c*/ 	.word	0x000000ff
        /*0a70*/ 	.word	0x00000000
        /*0a74*/ 	.short	0x0101
        /*0a76*/ 	.byte	0x18
	.zero		1


	//   ....[35]....
        /*0a78*/ 	.word	0x00008050
        /*0a7c*/ 	.word	0x00000003
        /*0a80*/ 	.word	0x00000000
        /*0a84*/ 	.short	0x0101
        /*0a86*/ 	.byte	0x3f
	.zero		1


	//   ....[36]....
        /*0a88*/ 	.word	0x0000ad20
        /*0a8c*/ 	.word	0x00000021
        /*0a90*/ 	.word	0x00022840
        /*0a94*/ 	.short	0x010a
        /*0a96*/ 	.byte	0x3f
	.zero		1


	//   ....[37]....
        /*0a98*/ 	.word	0x0000b380
        /*0a9c*/ 	.word	0x00000021
        /*0aa0*/ 	.word	0x00022830
        /*0aa4*/ 	.short	0x0107
        /*0aa6*/ 	.byte	0x3f
	.zero		1


	//   ....[38]....
        /*0aa8*/ 	.word	0x0000b460
        /*0aac*/ 	.word	0x00000021
        /*0ab0*/ 	.word	0x00022830
        /*0ab4*/ 	.short	0x0101
        /*0ab6*/ 	.byte	0x3f
	.zero		1


	//   ....[39]....
        /*0ab8*/ 	.word	0x0000bfe0
        /*0abc*/ 	.word	0x00000016
        /*0ac0*/ 	.word	0x00022800
        /*0ac4*/ 	.short	0x0107
        /*0ac6*/ 	.byte	0x3f
	.zero		1


	//   ....[40]....
        /*0ac8*/ 	.word	0x0000c0d0
        /*0acc*/ 	.word	0x00000016
        /*0ad0*/ 	.word	0x00022800
        /*0ad4*/ 	.short	0x0101
        /*0ad6*/ 	.byte	0x3f
	.zero		1


	//   ....[41]....
        /*0ad8*/ 	.word	0x0000c0f0
        /*0adc*/ 	.word	0x00000016
        /*0ae0*/ 	.word	0x00022820
        /*0ae4*/ 	.short	0x010a
        /*0ae6*/ 	.byte	0x3f
	.zero		1


	//   ....[42]....
        /*0ae8*/ 	.word	0x0000c180
        /*0aec*/ 	.word	0x00000021
        /*0af0*/ 	.word	0x00022860
        /*0af4*/ 	.short	0x010a
        /*0af6*/ 	.byte	0x3f
	.zero		1


	//   ....[43]....
        /*0af8*/ 	.word	0x0000c880
        /*0afc*/ 	.word	0x00000021
        /*0b00*/ 	.word	0x00022850
        /*0b04*/ 	.short	0x0107
        /*0b06*/ 	.byte	0x3f
	.zero		1


	//   ....[44]....
        /*0b08*/ 	.word	0x0000c950
        /*0b0c*/ 	.word	0x00000021
        /*0b10*/ 	.word	0x00022850
        /*0b14*/ 	.short	0x0101
        /*0b16*/ 	.byte	0x3f
	.zero		1


	//   ....[45]....
        /*0b18*/ 	.word	0x0000cc90
        /*0b1c*/ 	.word	0x0000000a
        /*0b20*/ 	.word	0x00022840
        /*0b24*/ 	.short	0x010a
        /*0b26*/ 	.byte	0x3f
	.zero		1


	//   ....[46]....
        /*0b28*/ 	.word	0x0000d060
        /*0b2c*/ 	.word	0x0000000a
        /*0b30*/ 	.word	0x00022830
        /*0b34*/ 	.short	0x0107
        /*0b36*/ 	.byte	0x3f
	.zero		1


	//   ....[47]....
        /*0b38*/ 	.word	0x0000d120
        /*0b3c*/ 	.word	0x0000000a
        /*0b40*/ 	.word	0x00022830
        /*0b44*/ 	.short	0x0101
        /*0b46*/ 	.byte	0x3f
	.zero		1


	//   ....[48]....
        /*0b48*/ 	.word	0x0000d150
        /*0b4c*/ 	.word	0x0000000a
        /*0b50*/ 	.word	0x00022860
        /*0b54*/ 	.short	0x010a
        /*0b56*/ 	.byte	0x3f
	.zero		1


	//   ....[49]....
        /*0b58*/ 	.word	0x0000d670
        /*0b5c*/ 	.word	0x0000000a
        /*0b60*/ 	.word	0x00022850
        /*0b64*/ 	.short	0x0107
        /*0b66*/ 	.byte	0x3f
	.zero		1


	//   ....[50]....
        /*0b68*/ 	.word	0x0000d730
        /*0b6c*/ 	.word	0x0000000a
        /*0b70*/ 	.word	0x00022850
        /*0b74*/ 	.short	0x0101
        /*0b76*/ 	.byte	0x3f
	.zero		1


	//   ....[51]....
        /*0b78*/ 	.word	0x0000e370
        /*0b7c*/ 	.word	0x00000007
        /*0b80*/ 	.word	0x00022820
        /*0b84*/ 	.short	0x010a
        /*0b86*/ 	.byte	0x3f
	.zero		1


	//   ....[52]....
        /*0b88*/ 	.word	0x0000e4f0
        /*0b8c*/ 	.word	0x00000005
        /*0b90*/ 	.word	0x00022840
        /*0b94*/ 	.short	0x010a
        /*0b96*/ 	.byte	0x3f
	.zero		1


	//   ....[53]....
        /*0b98*/ 	.word	0x0000e590
        /*0b9c*/ 	.word	0x00000003
        /*0ba0*/ 	.word	0x00022840
        /*0ba4*/ 	.short	0x010a
        /*0ba6*/ 	.byte	0x3f
	.zero		1


	//   ....[54]....
        /*0ba8*/ 	.word	0x0000e5d0
        /*0bac*/ 	.word	0x00000005
        /*0bb0*/ 	.word	0x00022860
        /*0bb4*/ 	.short	0x010a
        /*0bb6*/ 	.byte	0x3f
	.zero		1


	//   ....[55]....
        /*0bb8*/ 	.word	0x0000e610
        /*0bbc*/ 	.word	0x00000003
        /*0bc0*/ 	.word	0x00022860
        /*0bc4*/ 	.short	0x010a
        /*0bc6*/ 	.byte	0x3f
	.zero		1


	//   ....[56]....
        /*0bc8*/ 	.word	0x0000e680
        /*0bcc*/ 	.word	0x00000003
        /*0bd0*/ 	.word	0x00022800
        /*0bd4*/ 	.short	0x010a
        /*0bd6*/ 	.byte	0x3f
	.zero		1


	//   ....[57]....
        /*0bd8*/ 	.word	0x0000e6e0
        /*0bdc*/ 	.word	0x00000003
        /*0be0*/ 	.word	0x00022830
        /*0be4*/ 	.short	0x010a
        /*0be6*/ 	.byte	0x3f
	.zero		1


	//   ....[58]....
        /*0be8*/ 	.word	0x0000e740
        /*0bec*/ 	.word	0x00000009
        /*0bf0*/ 	.word	0x00022850
        /*0bf4*/ 	.short	0x010a
        /*0bf6*/ 	.byte	0x3f
	.zero		1


	//   ....[59]....
        /*0bf8*/ 	.word	0x0000e7a0
        /*0bfc*/ 	.word	0x00000000
        /*0c00*/ 	.word	0x00022830
        /*0c04*/ 	.short	0x010a
        /*0c06*/ 	.byte	0x3f
	.zero		1


	//   ....[60]....
        /*0c08*/ 	.word	0x0000e800
        /*0c0c*/ 	.word	0x0000000a
        /*0c10*/ 	.word	0x00022850
        /*0c14*/ 	.short	0x010a
        /*0c16*/ 	.byte	0x3f
	.zero		1


	//   ....[61]....
        /*0c18*/ 	.word	0x0000e910
        /*0c1c*/ 	.word	0x00000021
        /*0c20*/ 	.word	0x00022840
        /*0c24*/ 	.short	0x010a
        /*0c26*/ 	.byte	0x3f
	.zero		1


	//   ....[62]....
        /*0c28*/ 	.word	0x0000fbf0
        /*0c2c*/ 	.word	0x00000016
        /*0c30*/ 	.word	0x00022820
        /*0c34*/ 	.short	0x010a
        /*0c36*/ 	.byte	0x3f
	.zero		1


	//   ....[63]....
        /*0c38*/ 	.word	0x0000fc40
        /*0c3c*/ 	.word	0x00000021
        /*0c40*/ 	.word	0x00022860
        /*0c44*/ 	.short	0x010a
        /*0c46*/ 	.byte	0x3f
	.zero		1


	//   ....[64]....
        /*0c48*/ 	.word	0x000105b0
        /*0c4c*/ 	.word	0x0000000a
        /*0c50*/ 	.word	0x00022840
        /*0c54*/ 	.short	0x010a
        /*0c56*/ 	.byte	0x3f
	.zero		1


	//   ....[65]....
        /*0c58*/ 	.word	0x00010c80
        /*0c5c*/ 	.word	0x0000000a
        /*0c60*/ 	.word	0x00022860
        /*0c64*/ 	.short	0x010a
        /*0c66*/ 	.byte	0x3f
	.zero		1


	//   ....[66]....
        /*0c68*/ 	.word	0x00011d30
        /*0c6c*/ 	.word	0x00000007
        /*0c70*/ 	.word	0x00022820
        /*0c74*/ 	.short	0x010a
        /*0c76*/ 	.byte	0x3f
	.zero		1


	//   ....[67]....
        /*0c78*/ 	.word	0x00011ed0
        /*0c7c*/ 	.word	0x00000005
        /*0c80*/ 	.word	0x00022840
        /*0c84*/ 	.short	0x010a
        /*0c86*/ 	.byte	0x3f
	.zero		1


	//   ....[68]....
        /*0c88*/ 	.word	0x00011f20
        /*0c8c*/ 	.word	0x00000003
        /*0c90*/ 	.word	0x00022840
        /*0c94*/ 	.short	0x010a
        /*0c96*/ 	.byte	0x3f
	.zero		1


	//   ....[69]....
        /*0c98*/ 	.word	0x00011f70
        /*0c9c*/ 	.word	0x00000005
        /*0ca0*/ 	.word	0x00022860
        /*0ca4*/ 	.short	0x010a
        /*0ca6*/ 	.byte	0x3f
	.zero		1


	//----- nvinfo : EIATTR_NUM_MBARRIERS
	.align		4
.L_1186:
        /*0ca8*/ 	.byte	0x03, 0x38
        /*0caa*/ 	.short	0x0016


	//----- nvinfo : EIATTR_EXIT_INSTR_OFFSETS
	.align		4
        /*0cac*/ 	.byte	0x04, 0x1c
        /*0cae*/ 	.short	(.L_1188 - .L_1187)


	//   ....[0]....
.L_1187:
        /*0cb0*/ 	.word	0x000009b0


	//   ....[1]....
        /*0cb4*/ 	.word	0x00009410


	//   ....[2]....
        /*0cb8*/ 	.word	0x0000e660


	//----- nvinfo : EIATTR_MAX_THREADS
	.align		4
.L_1188:
        /*0cbc*/ 	.byte	0x04, 0x05
        /*0cbe*/ 	.short	(.L_1190 - .L_1189)
.L_1189:
        /*0cc0*/ 	.word	0x00000180
        /*0cc4*/ 	.word	0x00000001
        /*0cc8*/ 	.word	0x00000001


	//----- nvinfo : EIATTR_CRS_STACK_SIZE
	.align		4
.L_1190:
        /*0ccc*/ 	.byte	0x04, 0x1e
        /*0cce*/ 	.short	(.L_1192 - .L_1191)
.L_1191:
        /*0cd0*/ 	.word	0x00000000


	//----- nvinfo : EIATTR_CBANK_PARAM_SIZE
	.align		4
.L_1192:
        /*0cd4*/ 	.byte	0x03, 0x19
        /*0cd6*/ 	.short	0x0af0


	//----- nvinfo : EIATTR_PARAM_CBANK
	.align		4
        /*0cd8*/ 	.byte	0x04, 0x0a
        /*0cda*/ 	.short	(.L_1194 - .L_1193)
	.align		4
.L_1193:
        /*0cdc*/ 	.word	index@(.nv.constant0._ZN7cutlass13device_kernelIN5flash11enable_sm90INS1_16FlashAttnFwdSm90INS1_25CollectiveMainloopFwdSm90ILi2EN4cute5tupleIJNS5_1CILi1EEES8_S8_EEENS6_IJNS7_ILi128EEENS7_ILi96EEENS7_ILi64EEEEEELi256ENS_6half_tEfNS_4arch4Sm90ELb0ELb0ELb1ELb1ELb1ELb0ELb0ELb1ELb0ELb1ELb0ELb0EEENS1_21CollectiveEpilogueFwdINS6_IJSA_NS7_ILi256EEESB_EEES9_SE_SG_Li256ELb1ELb1ELb0ELb0EEENS1_36VarlenDynamicPersistentTileSchedulerILi128ELi96ELi256ELi128ELb0ELb1ELb1ELb0ELb1ELb1EEEEEEEEEvNT_6ParamsE)
        /*0ce0*/ 	.short	0x0210
        /*0ce2*/ 	.short	0x0af0


	//----- nvinfo : EIATTR_SW_WAR
	.align		4
.L_1194:
        /*0ce4*/ 	.byte	0x04, 0x36
        /*0ce6*/ 	.short	(.L_1196 - .L_1195)
.L_1195:
        /*0ce8*/ 	.word	0x00000008
.L_1196:


//--------------------- .nv.info._ZN7cutlass13device_kernelIN5flash11enable_sm90INS1_16FlashAttnFwdSm90INS1_25CollectiveMainloopFwdSm90ILi2EN4cute5tupleIJNS5_1CILi1EEES8_S8_EEENS6_IJNS7_ILi128EEENS7_ILi96EEENS7_ILi64EEEEEELi256ENS_6half_tEfNS_4arch4Sm90ELb0ELb0ELb1ELb1ELb1ELb1ELb0ELb1ELb0ELb1ELb0ELb0EEENS1_21CollectiveEpilogueFwdINS6_IJSA_NS7_ILi256EEESB_EEES9_SE_SG_Li256ELb1ELb1ELb0ELb0EEENS1_36VarlenDynamicPersistentTileSchedulerILi128ELi96ELi256ELi128ELb0ELb1ELb1ELb0ELb1ELb1EEEEEEEEEvNT_6ParamsE --------------------------
	.section	.nv.info._ZN7cutlass13device_kernelIN5flash11enable_sm90INS1_16FlashAttnFwdSm90INS1_25CollectiveMainloopFwdSm90ILi2EN4cute5tupleIJNS5_1CILi1EEES8_S8_EEENS6_IJNS7_ILi128EEENS7_ILi96EEENS7_ILi64EEEEEELi256ENS_6half_tEfNS_4arch4Sm90ELb0ELb0ELb1ELb1ELb1ELb1ELb0ELb1ELb0ELb1ELb0ELb0EEENS1_21CollectiveEpilogueFwdINS6_IJSA_NS7_ILi256EEESB_EEES9_SE_SG_Li256ELb1ELb1ELb0ELb0EEENS1_36VarlenDynamicPersistentTileSchedulerILi128ELi96ELi256ELi128ELb0ELb1ELb1ELb0ELb1ELb1EEEEEEEEEvNT_6ParamsE,"",@"SHT_CUDA_INFO"
	.sectionflags	@""
	.align	4


	//----- nvinfo : EIATTR_CUDA_API_VERSION
	.align		4
        /*0000*/ 	.byte	0x04, 0x37
        /*0002*/ 	.short	(.L_1198 - .L_1197)
.L_1197:
        /*0004*/ 	.word	0x00000082


	//----- nvinfo : EIATTR_KPARAM_INFO
	.align		4
.L_1198:
        /*0008*/ 	.byte	0x04, 0x17
        /*000a*/ 	.short	(.L_1200 - .L_1199)
.L_1199:
        /*000c*/ 	.word	0x00000000
        /*0010*/ 	.short	0x0000
        /*0012*/ 	.short	0x0070
        /*0014*/ 	.byte	0x00, 0xf0, 0x01, 0x2a


	//----- nvinfo : EIATTR_SPARSE_MMA_MASK
	.align		4
.L_1200:
        /*0018*/ 	.byte	0x03, 0x50
        /*001a*/ 	.short	0x0000


	//----- nvinfo : EIATTR_MAXREG_COUNT
	.align		4
        /*001c*/ 	.byte	0x03, 0x1b
        /*001e*/ 	.short	0x00a8


	//----- nvinfo : EIATTR_NUM_BARRIERS
	.align		4
        /*0020*/ 	.byte	0x02, 0x4c
        /*0022*/ 	.byte	0x10
	.zero		1


	//----- nvinfo : EIATTR_EXTERNS
	.align		4
        /*0024*/ 	.byte	0x04, 0x0f
        /*0026*/ 	.short	(.L_1202 - .L_1201)


	//   ....[0]....
	.align		4
.L_1201:
        /*0028*/ 	.word	index@(__assertfail)


	//----- nvinfo : EIATTR_ANNOTATIONS
	.align		4
.L_1202:
        /*002c*/ 	.byte	0x04, 0x55
        /*002e*/ 	.short	(.L_1204 - .L_1203)


	//   ....[0]....
.L_1203:
        /* <DEDUP_REMOVED lines=50> */


	//----- nvinfo : EIATTR_MERCURY_ISA_VERSION
	.align		4
.L_1204:
        /*0338*/ 	.byte	0x03, 0x5f
        /*033a*/ 	.short	0x0101


	//----- nvinfo : EIATTR_UNUSED_LOAD_BYTE_OFFSET
	.align		4
        /*033c*/ 	.byte	0x04, 0x44
        /*033e*/ 	.short	(.L_1206 - .L_1205)


	//   ....[0]....
.L_1205:
        /*0340*/ 	.word	0x00000a40
        /*0344*/ 	.word	0x0000fff0


	//   ....[1]....
        /*0348*/ 	.word	0x0000d9b0
        /*034c*/ 	.word	0x0000fff0


	//----- nvinfo : EIATTR_INT_WARP_WIDE_INSTR_OFFSETS
	.align		4
.L_1206:
        /*0350*/ 	.byte	0x04, 0x31
        /*0352*/ 	.short	(.L_1208 - .L_1207)


	//   ....[0]....
.L_1207:
        /*0354*/ 	.word	0x00000120


	//   ....[1]....
        /*0358*/ 	.word	0x000001c0


	//   ....[2]....
        /*035c*/ 	.word	0x00000230


	//   ....[3]....
        /*0360*/ 	.word	0x00012fb0


	//   ....[4]....
        /*0364*/ 	.word	0x00013040


	//   ....[5]....
        /*0368*/ 	.word	0x00016450


	//   ....[6]....
        /*036c*/ 	.word	0x000164e0


	//----- nvinfo : EIATTR_COOP_GROUP_MASK_REGIDS
	.align		4
.L_1208:
        /*0370*/ 	.byte	0x04, 0x29
        /*0372*/ 	.short	(.L_1210 - .L_1209)


	//   ....[0]....
.L_1209:
        /*0374*/ 	.word	0xffffffff


	//   ....[1]....
        /*0378*/ 	.word	0xffffffff


	//   ....[2]....
        /*037c*/ 	.word	0xffffffff


	//   ....[3]....
        /*0380*/ 	.word	0xffffffff


	//   ....[4]....
        /*0384*/ 	.word	0xffffffff


	//   ....[5]....
        /*0388*/ 	.word	0xffffffff


	//   ....[6]....
        /*038c*/ 	.word	0xffffffff


	//   ....[7]....
        /*0390*/ 	.word	0xffffffff


	//   ....[8]....
        /*0394*/ 	.word	0xffffffff


	//   ....[9]....
        /*0398*/ 	.word	0xffffffff


	//   ....[10]....
        /*039c*/ 	.word	0xffffffff


	//   ....[11]....
        /*03a0*/ 	.word	0xffffffff


	//   ....[12]....
        /*03a4*/ 	.word	0xffffffff


	//   ....[13]....
        /*03a8*/ 	.word	0xffffffff


	//   ....[14]....
        /*03ac*/ 	.word	0xffffffff


	//   ....[15]....
        /*03b0*/ 	.word	0xffffffff


	//   ....[16]....
        /*03b4*/ 	.word	0xffffffff


	//   ....[17]....
        /*03b8*/ 	.word	0xffffffff


	//   ....[18]....
        /*03bc*/ 	.word	0xffffffff


	//   ....[19]....
        /*03c0*/ 	.word	0xffffffff


	//   ....[20]....
        /*03c4*/ 	.word	0xffffffff


	//   ....[21]....
        /*03c8*/ 	.word	0xffffffff


	//   ....[22]....
        /*03cc*/ 	.word	0xffffffff


	//   ....[23]....
        /*03d0*/ 	.word	0xffffffff


	//   ....[24]....
        /*03d4*/ 	.word	0xffffffff


	//   ....[25]....
        /*03d8*/ 	.word	0xffffffff


	//   ....[26]....
        /*03dc*/ 	.word	0xffffffff


	//   ....[27]....
        /*03e0*/ 	.word	0xffffffff


	//   ....[28]....
        /*03e4*/ 	.word	0xffffffff


	//   ....[29]....
        /*03e8*/ 	.word	0xffffffff


	//   ....[30]....
        /*03ec*/ 	.word	0xffffffff


	//   ....[31]....
        /*03f0*/ 	.word	0xffffffff


	//   ....[32]....
        /*03f4*/ 	.word	0xffffffff


	//   ....[33]....
        /*03f8*/ 	.word	0xffffffff


	//   ....[34]....
        /*03fc*/ 	.word	0xffffffff


	//   ....[35]....
        /*0400*/ 	.word	0xffffffff


	//   ....[36]....
        /*0404*/ 	.word	0xffffffff


	//   ....[37]....
        /*0408*/ 	.word	0xffffffff


	//   ....[38]....
        /*040c*/ 	.word	0xffffffff


	//   ....[39]....
        /*0410*/ 	.word	0xffffffff


	//   ....[40]....
        /*0414*/ 	.word	0xffffffff


	//   ....[41]....
        /*0418*/ 	.word	0xffffffff


	//   ....[42]....
        /*041c*/ 	.word	0xffffffff


	//   ....[43]....
        /*0420*/ 	.word	0xffffffff


	//   ....[44]....
        /*0424*/ 	.word	0xffffffff


	//   ....[45]....
        /*0428*/ 	.word	0xffffffff


	//   ....[46]....
        /*042c*/ 	.word	0xffffffff


	//   ....[47]....
        /*0430*/ 	.word	0xffffffff


	//   ....[48]....
        /*0434*/ 	.word	0xffffffff


	//   ....[49]....
        /*0438*/ 	.word	0xffffffff


	//   ....[50]....
        /*043c*/ 	.word	0xffffffff


	//   ....[51]....
        /*0440*/ 	.word	0xffffffff


	//   ....[52]....
        /*0444*/ 	.word	0xffffffff


	//   ....[53]....
        /*0448*/ 	.word	0xffffffff


	//   ....[54]....
        /*044c*/ 	.word	0xffffffff


	//   ....[55]....
        /*0450*/ 	.word	0xffffffff


	//   ....[56]....
        /*0454*/ 	.word	0xffffffff


	//   ....[57]....
        /*0458*/ 	.word	0xffffffff


	//   ....[58]....
        /*045c*/ 	.word	0xffffffff


	//   ....[59]....
        /*0460*/ 	.word	0xffffffff


	//   ....[60]....
        /*0464*/ 	.word	0xffffffff


	//   ....[61]....
        /*0468*/ 	.word	0xffffffff


	//   ....[62]....
        /*046c*/ 	.word	0xffffffff


	//   ....[63]....
        /*0470*/ 	.word	0xffffffff


	//   ....[64]....
        /*0474*/ 	.word	0xffffffff


	//   ....[65]....
        /*0478*/ 	.word	0xffffffff


	//   ....[66]....
        /*047c*/ 	.word	0xffffffff


	//   ....[67]....
        /*0480*/ 	.word	0xffffffff


	//   ....[68]....
        /*0484*/ 	.word	0xffffffff


	//   ....[69]....
        /*0488*/ 	.word	0xffffffff


	//   ....[70]....
        /*048c*/ 	.word	0xffffffff


	//   ....[71]....
        /*0490*/ 	.word	0xffffffff


	//   ....[72]....
        /*0494*/ 	.word	0xffffffff


	//   ....[73]....
        /*0498*/ 	.word	0xffffffff


	//   ....[74]....
        /*049c*/ 	.word	0xffffffff


	//   ....[75]....
        /*04a0*/ 	.word	0xffffffff


	//   ....[76]....
        /*04a4*/ 	.word	0xffffffff


	//   ....[77]....
        /*04a8*/ 	.word	0xffffffff


	//   ....[78]....
        /*04ac*/ 	.word	0xffffffff


	//   ....[79]....
        /*04b0*/ 	.word	0xffffffff


	//   ....[80]....
        /*04b4*/ 	.word	0xffffffff


	//   ....[81]....
        /*04b8*/ 	.word	0xffffffff


	//   ....[82]....
        /*04bc*/ 	.word	0xffffffff


	//   ....[83]....
        /*04c0*/ 	.word	0xffffffff


	//   ....[84]....
        /*04c4*/ 	.word	0xffffffff


	//   ....[85]....
        /*04c8*/ 	.word	0xffffffff


	//   ....[86]....
        /*04cc*/ 	.word	0xffffffff


	//   ....[87]....
        /*04d0*/ 	.word	0xffffffff


	//   ....[88]....
        /*04d4*/ 	.word	0xffffffff


	//   ....[89]....
        /*04d8*/ 	.word	0xffffffff


	//   ....[90]....
        /*04dc*/ 	.word	0xffffffff


	//   ....[91]....
        /*04e0*/ 	.word	0xffffffff


	//   ....[92]....
        /*04e4*/ 	.word	0xffffffff


	//   ....[93]....
        /*04e8*/ 	.word	0xffffffff


	//   ....[94]....
        /*04ec*/ 	.word	0xffffffff


	//   ....[95]....
        /*04f0*/ 	.word	0xffffffff


	//   ....[96]....
        /*04f4*/ 	.word	0xffffffff


	//   ....[97]....
        /*04f8*/ 	.word	0xffffffff


	//   ....[98]....
        /*04fc*/ 	.word	0xffffffff


	//   ....[99]....
        /*0500*/ 	.word	0xffffffff


	//   ....[100]....
        /*0504*/ 	.word	0xffffffff


	//   ....[101]....
        /*0508*/ 	.word	0xffffffff


	//   ....[102]....
        /*050c*/ 	.word	0xffffffff


	//   ....[103]....
        /*0510*/ 	.word	0xffffffff


	//   ....[104]....
        /*0514*/ 	.word	0xffffffff


	//   ....[105]....
        /*0518*/ 	.word	0xffffffff


	//   ....[106]....
        /*051c*/ 	.word	0xffffffff


	//   ....[107]....
        /*0520*/ 	.word	0xffffffff


	//   ....[108]....
        /*0524*/ 	.word	0xffffffff


	//   ....[109]....
        /*0528*/ 	.word	0xffffffff


	//   ....[110]....
        /*052c*/ 	.word	0xffffffff


	//   ....[111]....
        /*0530*/ 	.word	0xffffffff


	//   ....[112]....
        /*0534*/ 	.word	0xffffffff


	//   ....[113]....
        /*0538*/ 	.word	0xffffffff


	//   ....[114]....
        /*053c*/ 	.word	0xffffffff


	//   ....[115]....
        /*0540*/ 	.word	0xffffffff


	//   ....[116]....
        /*0544*/ 	.word	0xffffffff


	//   ....[117]....
        /*0548*/ 	.word	0xffffffff


	//   ....[118]....
        /*054c*/ 	.word	0xffffffff


	//   ....[119]....
        /*0550*/ 	.word	0xffffffff


	//   ....[120]....
        /*0554*/ 	.word	0xffffffff


	//   ....[121]....
        /*0558*/ 	.word	0xffffffff


	//   ....[122]....
        /*055c*/ 	.word	0xffffffff


	//   ....[123]....
        /*0560*/ 	.word	0xffffffff


	//   ....[124]....
        /*0564*/ 	.word	0xffffffff


	//   ....[125]....
        /*0568*/ 	.word	0xffffffff


	//   ....[126]....
        /*056c*/ 	.word	0xffffffff


	//   ....[127]....
        /*0570*/ 	.word	0xffffffff


	//   ....[128]....
        /*0574*/ 	.word	0xffffffff


	//   ....[129]....
        /*0578*/ 	.word	0xffffffff


	//   ....[130]....
        /*057c*/ 	.word	0xffffffff


	//   ....[131]....
        /*0580*/ 	.word	0xffffffff


	//   ....[132]....
        /*0584*/ 	.word	0xffffffff


	//   ....[133]....
        /*0588*/ 	.word	0xffffffff


	//   ....[134]....
        /*058c*/ 	.word	0xffffffff


	//   ....[135]....
        /*0590*/ 	.word	0xffffffff


	//   ....[136]....
        /*0594*/ 	.word	0xffffffff


	//   ....[137]....
        /*0598*/ 	.word	0xffffffff


	//   ....[138]....
        /*059c*/ 	.word	0xffffffff


	//   ....[139]....
        /*05a0*/ 	.word	0xffffffff


	//   ....[140]....
        /*05a4*/ 	.word	0xffffffff


	//   ....[141]....
        /*05a8*/ 	.word	0xffffffff


	//   ....[142]....
        /*05ac*/ 	.word	0xffffffff


	//   ....[143]....
        /*05b0*/ 	.word	0xffffffff


	//   ....[144]....
        /*05b4*/ 	.word	0xffffffff


	//   ....[145]....
        /*05b8*/ 	.word	0xffffffff


	//   ....[146]....
        /*05bc*/ 	.word	0xffffffff


	//   ....[147]....
        /*05c0*/ 	.word	0xffffffff


	//   ....[148]....
        /*05c4*/ 	.word	0xffffffff


	//   ....[149]....
        /*05c8*/ 	.word	0xffffffff


	//   ....[150]....
        /*05cc*/ 	.word	0xffffffff


	//   ....[151]....
        /*05d0*/ 	.word	0xffffffff


	//   ....[152]....
        /*05d4*/ 	.word	0xffffffff


	//   ....[153]....
        /*05d8*/ 	.word	0xffffffff


	//   ....[154]....
        /*05dc*/ 	.word	0xffffffff


	//   ....[155]....
        /*05e0*/ 	.word	0xffffffff


	//   ....[156]....
        /*05e4*/ 	.word	0xffffffff


	//   ....[157]....
        /*05e8*/ 	.word	0xffffffff


	//   ....[158]....
        /*05ec*/ 	.word	0xffffffff


	//   ....[159]....
        /*05f0*/ 	.word	0xffffffff


	//   ....[160]....
        /*05f4*/ 	.word	0xffffffff


	//   ....[161]....
        /*05f8*/ 	.word	0xffffffff


	//   ....[162]....
        /*05fc*/ 	.word	0xffffffff


	//   ....[163]....
        /*0600*/ 	.word	0x0500000f


	//   ....[164]....
        /*0604*/ 	.word	0x0500000f


	//   ....[165]....
        /*0608*/ 	.word	0x0500000f


	//   ....[166]....
        /*060c*/ 	.word	0x0500000f


	//   ....[167]....
        /*0610*/ 	.word	0x0500000f


	//   ....[168]....
        /*0614*/ 	.word	0x0500000f


	//   ....[169]....
        /*0618*/ 	.word	0x0500000f


	//   ....[170]....
        /*061c*/ 	.word	0x0500000f


	//   ....[171]....
        /*0620*/ 	.word	0x0500000f


	//   ....[172]....
        /*0624*/ 	.word	0x0500000f


	//   ....[173]....
        /*0628*/ 	.word	0x0500000f


	//   ....[174]....
        /*062c*/ 	.word	0x0500000f


	//   ....[175]....
        /*0630*/ 	.word	0x0500000f


	//   ....[176]....
        /*0634*/ 	.word	0x0500000f


	//   ....[177]....
        /*0638*/ 	.word	0x0500000f


	//   ....[178]....
        /*063c*/ 	.word	0x0500000f


	//   ....[179]....
        /*0640*/ 	.word	0x0500000f


	//   ....[180]....
        /*0644*/ 	.word	0x0500000f


	//   ....[181]....
        /*0648*/ 	.word	0x0500000f


	//   ....[182]....
        /*064c*/ 	.word	0x0500000f


	//   ....[183]....
        /*0650*/ 	.word	0x0500000f


	//   ....[184]....
        /*0654*/ 	.word	0x0500000f


	//   ....[185]....
        /*0658*/ 	.word	0x0500000f


	//   ....[186]....
        /*065c*/ 	.word	0x0500000f


	//   ....[187]....
        /*0660*/ 	.word	0x0500000f


	//   ....[188]....
        /*0664*/ 	.word	0x0500000f


	//   ....[189]....
        /*0668*/ 	.word	0x0500000f


	//   ....[190]....
        /*066c*/ 	.word	0x0500000f


	//   ....[191]....
        /*0670*/ 	.word	0x0500000f


	//   ....[192]....
        /*0674*/ 	.word	0x0500000f


	//   ....[193]....
        /*0678*/ 	.word	0x0500000f


	//   ....[194]....
        /*067c*/ 	.word	0x0500000f


	//   ....[195]....
        /*0680*/ 	.word	0x0500000f


	//   ....[196]....
        /*0684*/ 	.word	0x0500000f


	//   ....[197]....
        /*0688*/ 	.word	0x0500000f


	//   ....[198]....
        /*068c*/ 	.word	0x0500000f


	//   ....[199]....
        /*0690*/ 	.word	0x0500000f


	//   ....[200]....
        /*0694*/ 	.word	0x0500000f


	//   ....[201]....
        /*0698*/ 	.word	0x0500000f


	//   ....[202]....
        /*069c*/ 	.word	0x0500000f


	//   ....[203]....
        /*06a0*/ 	.word	0x0500000f


	//   ....[204]....
        /*06a4*/ 	.word	0x0500000f


	//   ....[205]....
        /*06a8*/ 	.word	0x0500000f


	//   ....[206]....
        /*06ac*/ 	.word	0x0500000f


	//   ....[207]....
        /*06b0*/ 	.word	0x0500000f


	//   ....[208]....
        /*06b4*/ 	.word	0x0500000f


	//   ....[209]....
        /*06b8*/ 	.word	0x0500000f


	//   ....[210]....
        /*06bc*/ 	.word	0x0500000f


	//   ....[211]....
        /*06c0*/ 	.word	0x0500000f


	//   ....[212]....
        /*06c4*/ 	.word	0x0500000f


	//   ....[213]....
        /*06c8*/ 	.word	0x0500000f


	//   ....[214]....
        /*06cc*/ 	.word	0x0500000f


	//   ....[215]....
        /*06d0*/ 	.word	0x0500000f


	//   ....[216]....
        /*06d4*/ 	.word	0x0500000f


	//   ....[217]....
        /*06d8*/ 	.word	0x0500000f


	//   ....[218]....
        /*06dc*/ 	.word	0x0500000f


	//   ....[219]....
        /*06e0*/ 	.word	0x0500000f


	//   ....[220]....
        /*06e4*/ 	.word	0x0500000f


	//   ....[221]....
        /*06e8*/ 	.word	0x0500000f


	//   ....[222]....
        /*06ec*/ 	.word	0x0500000f


	//   ....[223]....
        /*06f0*/ 	.word	0x0500000f


	//   ....[224]....
        /*06f4*/ 	.word	0x0500000f


	//   ....[225]....
        /*06f8*/ 	.word	0x0500000f


	//   ....[226]....
        /*06fc*/ 	.word	0x0500000f


	//   ....[227]....
        /*0700*/ 	.word	0x0500000f


	//   ....[228]....
        /*0704*/ 	.word	0x0500000f


	//   ....[229]....
        /*0708*/ 	.word	0x0500000f


	//   ....[230]....
        /*070c*/ 	.word	0x0500000f


	//   ....[231]....
        /*0710*/ 	.word	0x0500000f


	//   ....[232]....
        /*0714*/ 	.word	0x0500000f


	//   ....[233]....
        /*0718*/ 	.word	0x0500000f


	//   ....[234]....
        /*071c*/ 	.word	0x0500000f


	//   ....[235]....
        /*0720*/ 	.word	0x0500000f


	//   ....[236]....
        /*0724*/ 	.word	0x0500000f


	//   ....[237]....
        /*0728*/ 	.word	0x0500000f


	//   ....[238]....
        /*072c*/ 	.word	0x0500000f


	//   ....[239]....
        /*0730*/ 	.word	0x0500000f


	//   ....[240]....
        /*0734*/ 	.word	0x0500000f


	//   ....[241]....
        /*0738*/ 	.word	0x0500000f


	//   ....[242]....
        /*073c*/ 	.word	0x0500000f


	//   ....[243]....
        /*0740*/ 	.word	0x0500000f


	//   ....[244]....
        /*0744*/ 	.word	0x0500000f


	//   ....[245]....
        /*0748*/ 	.word	0x0500000f


	//   ....[246]....
        /*074c*/ 	.word	0x0500000f


	//   ....[247]....
        /*0750*/ 	.word	0x0500000f


	//   ....[248]....
        /*0754*/ 	.word	0x0500000f


	//   ....[249]....
        /*0758*/ 	.word	0x0500000f


	//   ....[250]....
        /*075c*/ 	.word	0x0500000f


	//   ....[251]....
        /*0760*/ 	.word	0x0500000f


	//   ....[252]....
        /*0764*/ 	.word	0x0500000f


	//   ....[253]....
        /*0768*/ 	.word	0x0500000f


	//   ....[254]....
        /*076c*/ 	.word	0x0500000f


	//   ....[255]....
        /*0770*/ 	.word	0x0500000f


	//   ....[0]....
        /*0774*/ 	.word	0x0500000f


	//   ....[1]....
        /*0778*/ 	.word	0x0500000f


	//   ....[2]....
        /*077c*/ 	.word	0x0500000f


	//   ....[3]....
        /*0780*/ 	.word	0x0500000f


	//   ....[4]....
        /*0784*/ 	.word	0x0500000f


	//   ....[5]....
        /*0788*/ 	.word	0x0500000f


	//   ....[6]....
        /*078c*/ 	.word	0x0500000f


	//   ....[7]....
        /*0790*/ 	.word	0x0500000f


	//   ....[8]....
        /*0794*/ 	.word	0x0500000f


	//   ....[9]....
        /*0798*/ 	.word	0x0500000f


	//   ....[10]....
        /*079c*/ 	.word	0x0500000f


	//   ....[11]....
        /*07a0*/ 	.word	0x0500000f


	//   ....[12]....
        /*07a4*/ 	.word	0x0500000f


	//   ....[13]....
        /*07a8*/ 	.word	0x0500000f


	//   ....[14]....
        /*07ac*/ 	.word	0x0500000f


	//   ....[15]....
        /*07b0*/ 	.word	0x0500000f


	//   ....[16]....
        /*07b4*/ 	.word	0x0500000f


	//   ....[17]....
        /*07b8*/ 	.word	0x0500000f


	//   ....[18]....
        /*07bc*/ 	.word	0x0500000f


	//   ....[19]....
        /*07c0*/ 	.word	0x0500000f


	//----- nvinfo : EIATTR_COOP_GROUP_INSTR_OFFSETS
	.align		4
.L_1210:
        /*07c4*/ 	.byte	0x04, 0x28
        /*07c6*/ 	.short	(.L_1212 - .L_1211)


	//   ....[0]....
.L_1211:
        /*07c8*/ 	.word	0x00000060


	//   ....[1]....
        /*07cc*/ 	.word	0x00000130


	//   ....[2]....
        /*07d0*/ 	.word	0x000001e0


	//   ....[3]....
        /*07d4*/ 	.word	0x000003a0


	//   ....[4]....
        /*07d8*/ 	.word	0x00000500


	//   ....[5]....
        /*07dc*/ 	.word	0x00000620


	//   ....[6]....
        /*07e0*/ 	.word	0x00000780


	//   ....[7]....
        /*07e4*/ 	.word	0x00002ca0


	//   ....[8]....
        /*07e8*/ 	.word	0x00002cb0


	//   ....[9]....
        /*07ec*/ 	.word	0x00003360


	//   ....[10]....
        /*07f0*/ 	.word	0x00003370


	//   ....[11]....
        /*07f4*/ 	.word	0x00003ee0


	//   ....[12]....
        /*07f8*/ 	.word	0x00003ef0


	//   ....[13]....
        /*07fc*/ 	.word	0x00004670


	//   ....[14]....
        /*0800*/ 	.word	0x00004680


	//   ....[15]....
        /*0804*/ 	.word	0x00005020


	//   ....[16]....
        /*0808*/ 	.word	0x00005030


	//   ....[17]....
        /*080c*/ 	.word	0x00005140


	//   ....[18]....
        /*0810*/ 	.word	0x00005150


	//   ....[19]....
        /*0814*/ 	.word	0x00005510


	//   ....[20]....
        /*0818*/ 	.word	0x00005540


	//   ....[21]....
        /*081c*/ 	.word	0x00005810


	//   ....[22]....
        /*0820*/ 	.word	0x00005830


	//   ....[23]....
        /*0824*/ 	.word	0x00006170


	//   ....[24]....
        /*0828*/ 	.word	0x00006720


	//   ....[25]....
        /*082c*/ 	.word	0x00006730


	//   ....[26]....
        /*0830*/ 	.word	0x00006740


	//   ....[27]....
        /*0834*/ 	.word	0x00006750


	//   ....[28]....
        /*0838*/ 	.word	0x00007780


	//   ....[29]....
        /*083c*/ 	.word	0x00007790


	//   ....[30]....
        /*0840*/ 	.word	0x000077a0


	//   ....[31]....
        /*0844*/ 	.word	0x000077b0


	//   ....[32]....
        /*0848*/ 	.word	0x00009840


	//   ....[33]....
        /*084c*/ 	.word	0x00009870


	//   ....[34]....
        /*0850*/ 	.word	0x00009c30


	//   ....[35]....
        /*0854*/ 	.word	0x00009c80


	//   ....[36]....
        /*0858*/ 	.word	0x0000b360


	//   ....[37]....
        /*085c*/ 	.word	0x0000b3c0


	//   ....[38]....
        /*0860*/ 	.word	0x0000bdf0


	//   ....[39]....
        /*0864*/ 	.word	0x0000be50


	//   ....[40]....
        /*0868*/ 	.word	0x0000cf30


	//   ....[41]....
        /*086c*/ 	.word	0x0000cf80


	//   ....[42]....
        /*0870*/ 	.word	0x0000cfd0


	//   ....[43]....
        /*0874*/ 	.word	0x0000d010


	//   ....[44]....
        /*0878*/ 	.word	0x0000ee70


	//   ....[45]....
        /*087c*/ 	.word	0x0000eeb0


	//   ....[46]....
        /*0880*/ 	.word	0x0000eef0


	//   ....[47]....
        /*0884*/ 	.word	0x0000ef30


	//   ....[48]....
        /*0888*/ 	.word	0x0000f4e0


	//   ....[49]....
        /*088c*/ 	.word	0x0000f500


	//   ....[50]....
        /*0890*/ 	.word	0x0000f650


	//   ....[51]....
        /*0894*/ 	.word	0x0000f670


	//   ....[52]....
        /*0898*/ 	.word	0x0000f7b0


	//   ....[53]....
        /*089c*/ 	.word	0x0000f7d0


	//   ....[54]....
        /*08a0*/ 	.word	0x0000f920


	//   ....[55]....
        /*08a4*/ 	.word	0x0000f940


	//   ....[56]....
        /*08a8*/ 	.word	0x00010270


	//   ....[57]....
        /*08ac*/ 	.word	0x00010280


	//   ....[58]....
        /*08b0*/ 	.word	0x000104c0


	//   ....[59]....
        /*08b4*/ 	.word	0x000104d0


	//   ....[60]....
        /*08b8*/ 	.word	0x00010700


	//   ....[61]....
        /*08bc*/ 	.word	0x00010710


	//   ....[62]....
        /*08c0*/ 	.word	0x00010940


	//   ....[63]....
        /*08c4*/ 	.word	0x00010950


	//   ....[64]....
        /*08c8*/ 	.word	0x00010be0


	//   ....[65]....
        /*08cc*/ 	.word	0x00010d90


	//   ....[66]....
        /*08d0*/ 	.word	0x00010dc0


	//   ....[67]....
        /*08d4*/ 	.word	0x00010df0


	//   ....[68]....
        /*08d8*/ 	.word	0x00010e20


	//   ....[69]....
        /*08dc*/ 	.word	0x00010e50


	//   ....[70]....
        /*08e0*/ 	.word	0x00010e80


	//   ....[71]....
        /*08e4*/ 	.word	0x00010ff0


	//   ....[72]....
        /*08e8*/ 	.word	0x00011020


	//   ....[73]....
        /*08ec*/ 	.word	0x00011050


	//   ....[74]....
        /*08f0*/ 	.word	0x00011080


	//   ....[75]....
        /*08f4*/ 	.word	0x000110b0


	//   ....[76]....
        /*08f8*/ 	.word	0x000110e0


	//   ....[77]....
        /*08fc*/ 	.word	0x00011170


	//   ....[78]....
        /*0900*/ 	.word	0x000111a0


	//   ....[79]....
        /*0904*/ 	.word	0x00011220


	//   ....[80]....
        /*0908*/ 	.word	0x00011d50


	//   ....[81]....
        /*090c*/ 	.word	0x00013b90


	//   ....[82]....
        /*0910*/ 	.word	0x00013bb0


	//   ....[83]....
        /*0914*/ 	.word	0x00013c40


	//   ....[84]....
        /*0918*/ 	.word	0x00013c60


	//   ....[85]....
        /*091c*/ 	.word	0x00013ce0


	//   ....[86]....
        /*0920*/ 	.word	0x00013d00


	//   ....[87]....
        /*0924*/ 	.word	0x00013d80


	//   ....[88]....
        /*0928*/ 	.word	0x00013da0


	//   ....[89]....
        /*092c*/ 	.word	0x00013e20


	//   ....[90]....
        /*0930*/ 	.word	0x00013e40


	//   ....[91]....
        /*0934*/ 	.word	0x00013e50


	//   ....[92]....
        /*0938*/ 	.word	0x00013e60


	//   ....[93]....
        /*093c*/ 	.word	0x000146e0


	//   ....[94]....
        /*0940*/ 	.word	0x00014710


	//   ....[95]....
        /*0944*/ 	.word	0x000147d0


	//   ....[96]....
        /*0948*/ 	.word	0x000147e0


	//   ....[97]....
        /*094c*/ 	.word	0x00014870


	//   ....[98]....
        /*0950*/ 	.word	0x00014880


	//   ....[99]....
        /*0954*/ 	.word	0x00014910


	//   ....[100]....
        /*0958*/ 	.word	0x00014920


	//   ....[101]....
        /*095c*/ 	.word	0x000149b0


	//   ....[102]....
        /*0960*/ 	.word	0x000149c0


	//   ....[103]....
        /*0964*/ 	.word	0x00014a50


	//   ....[104]....
        /*0968*/ 	.word	0x00014a60


	//   ....[105]....
        /*096c*/ 	.word	0x00014ae0


	//   ....[106]....
        /*0970*/ 	.word	0x00014af0


	//   ....[107]....
        /*0974*/ 	.word	0x00014b00


	//   ....[108]....
        /*0978*/ 	.word	0x00014b70


	//   ....[109]....
        /*097c*/ 	.word	0x00014f80


	//   ....[110]....
        /*0980*/ 	.word	0x00014fa0


	//   ....[111]....
        /*0984*/ 	.word	0x00014fc0


	//   ....[112]....
        /*0988*/ 	.word	0x000150d0


	//   ....[113]....
        /*098c*/ 	.word	0x000150e0


	//   ....[114]....
        /*0990*/ 	.word	0x00015110


	//   ....[115]....
        /*0994*/ 	.word	0x000151a0


	//   ....[116]....
        /*0998*/ 	.word	0x00015250


	//   ....[117]....
        /*099c*/ 	.word	0x00015260


	//   ....[118]....
        /*09a0*/ 	.word	0x00015290


	//   ....[119]....
        /*09a4*/ 	.word	0x000152a0


	//   ....[120]....
        /*09a8*/ 	.word	0x00015330


	//   ....[121]....
        /*09ac*/ 	.word	0x00015a70


	//   ....[122]....
        /*09b0*/ 	.word	0x00015a90


	//   ....[123]....
        /*09b4*/ 	.word	0x00015ae0


	//   ....[124]....
        /*09b8*/ 	.word	0x00015af0


	//   ....[125]....
        /*09bc*/ 	.word	0x00015b30


	//   ....[126]....
        /*09c0*/ 	.word	0x00015b40


	//   ....[127]....
        /*09c4*/ 	.word	0x00015b80


	//   ....[128]....
        /*09c8*/ 	.word	0x00015b90


	//   ....[129]....
        /*09cc*/ 	.word	0x00015bd0


	//   ....[130]....
        /*09d0*/ 	.word	0x00015be0


	//   ....[131]....
        /*09d4*/ 	.word	0x00015bf0


	//   ....[132]....
        /*09d8*/ 	.word	0x00015c30


	//   ....[133]....
        /*09dc*/ 	.word	0x00015f70


	//   ....[134]....
        /*09e0*/ 	.word	0x00015f90


	//   ....[135]....
        /*09e4*/ 	.word	0x00015fa0


	//   ....[136]....
        /*09e8*/ 	.word	0x00015fc0


	//   ....[137]....
        /*09ec*/ 	.word	0x00016030


	//   ....[138]....
        /*09f0*/ 	.word	0x00016050


	//   ....[139]....
        /*09f4*/ 	.word	0x000160b0


	//   ....[140]....
        /*09f8*/ 	.word	0x000160d0


	//   ....[141]....
        /*09fc*/ 	.word	0x00016130


	//   ....[142]....
        /*0a00*/ 	.word	0x00016150


	//   ....[143]....
        /*0a04*/ 	.word	0x000161b0


	//   ....[144]....
        /*0a08*/ 	.word	0x000161d0


	//   ....[145]....
        /*0a0c*/ 	.word	0x000166c0


	//   ....[146]....
        /*0a10*/ 	.word	0x000166f0


	//   ....[147]....
        /*0a14*/ 	.word	0x00016720


	//   ....[148]....
        /*0a18*/ 	.word	0x00016750


	//   ....[149]....
        /*0a1c*/ 	.word	0x00016780


	//   ....[150]....
        /*0a20*/ 	.word	0x000167b0


	//   ....[151]....
        /*0a24*/ 	.word	0x000167e0


	//   ....[152]....
        /*0a28*/ 	.word	0x00016810


	//   ....[153]....
        /*0a2c*/ 	.word	0x00016990


	//   ....[154]....
        /*0a30*/ 	.word	0x000169c0


	//   ....[155]....
        /*0a34*/ 	.word	0x000169f0


	//   ....[156]....
        /*0a38*/ 	.word	0x00016a20


	//   ....[157]....
        /*0a3c*/ 	.word	0x00016a50


	//   ....[158]....
        /*0a40*/ 	.word	0x00016a80


	//   ....[159]....
        /*0a44*/ 	.word	0x00016b40


	//   ....[160]....
        /*0a48*/ 	.word	0x00016b60


	//   ....[161]....
        /*0a4c*/ 	.word	0x00016bd0


	//   ....[162]....
        /*0a50*/ 	.word	0x00017040


	//   ....[163]....
        /*0a54*/ 	.word	0x00017360


	//   ....[164]....
        /*0a58*/ 	.word	0x000173f0


	//   ....[165]....
        /*0a5c*/ 	.word	0x00017490


	//   ....[166]....
        /*0a60*/ 	.word	0x00017520


	//   ....[167]....
        /*0a64*/ 	.word	0x00017610


	//   ....[168]....
        /*0a68*/ 	.word	0x000176a0


	//   ....[169]....
        /*0a6c*/ 	.word	0x00017740


	//   ....[170]....
        /*0a70*/ 	.word	0x000177d0


	//   ....[171]....
        /*0a74*/ 	.word	0x000178c0


	//   ....[172]....
        /*0a78*/ 	.word	0x00017950


	//   ....[173]....
        /*0a7c*/ 	.word	0x000179e0


	//   ....[174]....
        /*0a80*/ 	.word	0x00017a70


	//   ....[175]....
        /*0a84*/ 	.word	0x00017ba0


	//   ....[176]....
        /*0a88*/ 	.word	0x00017c40


	//   ....[177]....
        /*0a8c*/ 	.word	0x00017cd0


	//   ....[178]....
        /*0a90*/ 	.word	0x00017d20


	//   ....[179]....
        /*0a94*/ 	.word	0x00017d70


	//   ....[180]....
        /*0a98*/ 	.word	0x00017e50


	//   ....[181]....
        /*0a9c*/ 	.word	0x00017ee0


	//   ....[182]....
        /*0aa0*/ 	.word	0x00017f30


	//   ....[183]....
        /*0aa4*/ 	.word	0x00017f80


	//   ....[184]....
        /*0aa8*/ 	.word	0x00018190


	//   ....[185]....
        /*0aac*/ 	.word	0x000181e0


	//   ....[186]....
        /*0ab0*/ 	.word	0x00018270


	//   ....[187]....
        /*0ab4*/ 	.word	0x00018300


	//   ....[188]....
        /*0ab8*/ 	.word	0x00018390


	//   ....[189]....
        /*0abc*/ 	.word	0x00018420


	//   ....[190]....
        /*0ac0*/ 	.word	0x000184b0


	//   ....[191]....
        /*0ac4*/ 	.word	0x00018540


	//   ....[192]....
        /*0ac8*/ 	.word	0x00018600


	//   ....[193]....
        /*0acc*/ 	.word	0x000188e0


	//   ....[194]....
        /*0ad0*/ 	.word	0x000189d0


	//   ....[195]....
        /*0ad4*/ 	.word	0x00018a70


	//   ....[196]....
        /*0ad8*/ 	.word	0x00018ad0


	//   ....[197]....
        /*0adc*/ 	.word	0x00018bc0


	//   ....[198]....
        /*0ae0*/ 	.word	0x00018c30


	//   ....[199]....
        /*0ae4*/ 	.word	0x00018d20


	//   ....[200]....
        /*0ae8*/ 	.word	0x00018d90


	//   ....[201]....
        /*0aec*/ 	.word	0x00018e80


	//   ....[202]....
        /*0af0*/ 	.word	0x00018ef0


	//   ....[203]....
        /*0af4*/ 	.word	0x00018fe0


	//   ....[204]....
        /*0af8*/ 	.word	0x00019050


	//   ....[205]....
        /*0afc*/ 	.word	0x000190f0


	//   ....[206]....
        /*0b00*/ 	.word	0x000191e0


	//   ....[207]....
        /*0b04*/ 	.word	0x00019250


	//   ....[208]....
        /*0b08*/ 	.word	0x000192b0


	//   ....[209]....
        /*0b0c*/ 	.word	0x000193a0


	//   ....[210]....
        /*0b10*/ 	.word	0x00019400


	//   ....[211]....
        /*0b14*/ 	.word	0x00019500


	//   ....[212]....
        /*0b18*/ 	.word	0x00019560


	//   ....[213]....
        /*0b1c*/ 	.word	0x00019660


	//   ....[214]....
        /*0b20*/ 	.word	0x000196c0


	//   ....[215]....
        /*0b24*/ 	.word	0x000197c0


	//   ....[216]....
        /*0b28*/ 	.word	0x00019820


	//   ....[217]....
        /*0b2c*/ 	.word	0x00019920


	//   ....[218]....
        /*0b30*/ 	.word	0x00019980


	//   ....[219]....
        /*0b34*/ 	.word	0x00019a80


	//   ....[220]....
        /*0b38*/ 	.word	0x00019ae0


	//   ....[221]....
        /*0b3c*/ 	.word	0x00019bc0


	//   ....[222]....
        /*0b40*/ 	.word	0x00019d00


	//   ....[223]....
        /*0b44*/ 	.word	0x00019de0


	//   ....[224]....
        /*0b48*/ 	.word	0x00019e60


	//   ....[225]....
        /*0b4c*/ 	.word	0x00019fb0


	//   ....[226]....
        /*0b50*/ 	.word	0x0001a010


	//   ....[227]....
        /*0b54*/ 	.word	0x0001a120


	//   ....[228]....
        /*0b58*/ 	.word	0x0001a180


	//   ....[229]....
        /*0b5c*/ 	.word	0x0001a290


	//   ....[230]....
        /*0b60*/ 	.word	0x0001a2f0


	//   ....[231]....
        /*0b64*/ 	.word	0x0001a400


	//   ....[232]....
        /*0b68*/ 	.word	0x0001a460


	//   ....[233]....
        /*0b6c*/ 	.word	0x0001a520


	//   ....[234]....
        /*0b70*/ 	.word	0x0001a680


	//   ....[235]....
        /*0b74*/ 	.word	0x0001a720


	//   ....[236]....
        /*0b78*/ 	.word	0x0001a780


	//   ....[237]....
        /*0b7c*/ 	.word	0x0001a830


	//   ....[238]....
        /*0b80*/ 	.word	0x0001a890


	//   ....[239]....
        /*0b84*/ 	.word	0x0001a940


	//   ....[240]....
        /*0b88*/ 	.word	0x0001a9a0


	//   ....[241]....
        /*0b8c*/ 	.word	0x0001aa50


	//   ....[242]....
        /*0b90*/ 	.word	0x0001aab0


	//   ....[243]....
        /*0b94*/ 	.word	0x0001ab60


	//   ....[244]....
        /*0b98*/ 	.word	0x0001abc0


	//   ....[245]....
        /*0b9c*/ 	.word	0x0001ac70


	//   ....[246]....
        /*0ba0*/ 	.word	0x0001ad60


	//   ....[247]....
        /*0ba4*/ 	.word	0x0001ae00


	//   ....[248]....
        /*0ba8*/ 	.word	0x0001ae60


	//   ....[249]....
        /*0bac*/ 	.word	0x0001af30


	//   ....[250]....
        /*0bb0*/ 	.word	0x0001af90


	//   ....[251]....
        /*0bb4*/ 	.word	0x0001b060


	//   ....[252]....
        /*0bb8*/ 	.word	0x0001b0c0


	//   ....[253]....
        /*0bbc*/ 	.word	0x0001b190


	//   ....[254]....
        /*0bc0*/ 	.word	0x0001b1f0


	//   ....[255]....
        /*0bc4*/ 	.word	0x0001b2c0


	//   ....[0]....
        /*0bc8*/ 	.word	0x0001b320


	//   ....[1]....
        /*0bcc*/ 	.word	0x0001b3f0


	//   ....[2]....
        /*0bd0*/ 	.word	0x0001b480


	//   ....[3]....
        /*0bd4*/ 	.word	0x0001b520


	//   ....[4]....
        /*0bd8*/ 	.word	0x0001b640


	//   ....[5]....
        /*0bdc*/ 	.word	0x0001b6b0


	//   ....[6]....
        /*0be0*/ 	.word	0x0001b720


	//   ....[7]....
        /*0be4*/ 	.word	0x0001b790


	//   ....[8]....
        /*0be8*/ 	.word	0x0001b800


	//   ....[9]....
        /*0bec*/ 	.word	0x0001b880


	//   ....[10]....
        /*0bf0*/ 	.word	0x0001b910


	//   ....[11]....
        /*0bf4*/ 	.word	0x0001b9a0


	//   ....[12]....
        /*0bf8*/ 	.word	0x0001ba10


	//   ....[13]....
        /*0bfc*/ 	.word	0x0001ba80


	//   ....[14]....
        /*0c00*/ 	.word	0x0001baf0


	//   ....[15]....
        /*0c04*/ 	.word	0x0001bb70


	//   ....[16]....
        /*0c08*/ 	.word	0x0001bbe0


	//   ....[17]....
        /*0c0c*/ 	.word	0x0001bc80


	//   ....[18]....
        /*0c10*/ 	.word	0x0001bd10


	//   ....[19]....
        /*0c14*/ 	.word	0x0001be30


	//----- nvinfo : EIATTR_REG_RECONFIG
	.align		4
.L_1212:
        /*0c18*/ 	.byte	0x01, 0x54
	.zero		2


	//----- nvinfo : EIATTR_SYSCALL_OFFSETS
	.align		4
        /*0c1c*/ 	.byte	0x04, 0x46
        /*0c1e*/ 	.short	(.L_1214 - .L_1213)


	//   ....[0]....
.L_1213:
        /*0c20*/ 	.word	0x000018c0


	//   ....[1]....
        /*0c24*/ 	.word	0x00001a10


	//   ....[2]....
        /*0c28*/ 	.word	0x00006310


	//   ....[3]....
        /*0c2c*/ 	.word	0x00006690


	//   ....[4]....
        /*0c30*/ 	.word	0x000131a0


	//   ....[5]....
        /*0c34*/ 	.word	0x000132f0


	//   ....[6]....
        /*0c38*/ 	.word	0x000133e0


	//   ....[7]....
        /*0c3c*/ 	.word	0x00014310


	//----- nvinfo : EIATTR_MBARRIER_INSTR_OFFSETS
	.align		4
.L_1214:
        /*0c40*/ 	.byte	0x04, 0x39
        /*0c42*/ 	.short	(.L_1216 - .L_1215)


	//   ....[0]....
.L_1215:
        /*0c44*/ 	.word	0x00000250
        /*0c48*/ 	.word	0x000000ff
        /*0c4c*/ 	.word	0x00022800
        /*0c50*/ 	.short	0x0100
        /*0c52*/ 	.byte	0x08
	.zero		1


	//   ....[1]....
        /*0c54*/ 	.word	0x00000260
        /*0c58*/ 	.word	0x000000ff
        /*0c5c*/ 	.word	0x00022820
        /*0c60*/ 	.short	0x0100
        /*0c62*/ 	.byte	0x08
	.zero		1


	//   ....[2]....
        /*0c64*/ 	.word	0x00000350
        /*0c68*/ 	.word	0x000000ff
        /*0c6c*/ 	.word	0x00022830
        /*0c70*/ 	.short	0x0100
        /*0c72*/ 	.byte	0x08
	.zero		1


	//   ....[3]....
        /*0c74*/ 	.word	0x00000360
        /*0c78*/ 	.word	0x000000ff
        /*0c7c*/ 	.word	0x00022840
        /*0c80*/ 	.short	0x0100
        /*0c82*/ 	.byte	0x08
	.zero		1


	//   ....[4]....
        /*0c84*/ 	.word	0x00000370
        /*0c88*/ 	.word	0x000000ff
        /*0c8c*/ 	.word	0x00022838
        /*0c90*/ 	.short	0x0100
        /*0c92*/ 	.byte	0x08
	.zero		1


	//   ....[5]....
        /*0c94*/ 	.word	0x00000380
        /*0c98*/ 	.word	0x000000ff
        /*0c9c*/ 	.word	0x00022848
        /*0ca0*/ 	.short	0x0100
        /*0ca2*/ 	.byte	0x08
	.zero		1


	//   ....[6]....
        /*0ca4*/ 	.word	0x000004b0
        /*0ca8*/ 	.word	0x000000ff
        /*0cac*/ 	.word	0x00022850
        /*0cb0*/ 	.short	0x0100
        /*0cb2*/ 	.byte	0x08
	.zero		1


	//   ....[7]....
        /*0cb4*/ 	.word	0x000004c0
        /*0cb8*/ 	.word	0x000000ff
        /*0cbc*/ 	.word	0x00022860
        /*0cc0*/ 	.short	0x0100
        /*0cc2*/ 	.byte	0x08
	.zero		1


	//   ....[8]....
        /*0cc4*/ 	.word	0x000004d0
        /*0cc8*/ 	.word	0x000000ff
        /*0ccc*/ 	.word	0x00022858
        /*0cd0*/ 	.short	0x0100
        /*0cd2*/ 	.byte	0x08
	.zero		1


	//   ....[9]....
        /*0cd4*/ 	.word	0x000004e0
        /*0cd8*/ 	.word	0x000000ff
        /*0cdc*/ 	.word	0x00022868
        /*0ce0*/ 	.short	0x0100
        /*0ce2*/ 	.byte	0x08
	.zero		1


	//   ....[10]....
        /*0ce4*/ 	.word	0x000005d0
        /*0ce8*/ 	.word	0x000000ff
        /*0cec*/ 	.word	0x00022870
        /*0cf0*/ 	.short	0x0100
        /*0cf2*/ 	.byte	0x06
	.zero		1


	//   ....[11]....
        /*0cf4*/ 	.word	0x000005e0
        /*0cf8*/ 	.word	0x000000ff
        /*0cfc*/ 	.word	0x00022880
        /*0d00*/ 	.short	0x0100
        /*0d02*/ 	.byte	0x06
	.zero		1


	//   ....[12]....
        /*0d04*/ 	.word	0x000005f0
        /*0d08*/ 	.word	0x000000ff
        /*0d0c*/ 	.word	0x00022878
        /*0d10*/ 	.short	0x0100
        /*0d12*/ 	.byte	0x06
	.zero		1


	//   ....[13]....
        /*0d14*/ 	.word	0x00000600
        /*0d18*/ 	.word	0x000000ff
        /*0d1c*/ 	.word	0x00022888
        /*0d20*/ 	.short	0x0100
        /*0d22*/ 	.byte	0x06
	.zero		1


	//   ....[14]....
        /*0d24*/ 	.word	0x00000730
        /*0d28*/ 	.word	0x000000ff
        /*0d2c*/ 	.word	0x00022890
        /*0d30*/ 	.short	0x0100
        /*0d32*/ 	.byte	0x08
	.zero		1


	//   ....[15]....
        /*0d34*/ 	.word	0x00000740
        /*0d38*/ 	.word	0x000000ff
        /*0d3c*/ 	.word	0x000228a0
        /*0d40*/ 	.short	0x0100
        /*0d42*/ 	.byte	0x08
	.zero		1


	//   ....[16]....
        /*0d44*/ 	.word	0x00000750
        /*0d48*/ 	.word	0x000000ff
        /*0d4c*/ 	.word	0x00022898
        /*0d50*/ 	.short	0x0100
        /*0d52*/ 	.byte	0x08
	.zero		1


	//   ....[17]....
        /*0d54*/ 	.word	0x00000760
        /*0d58*/ 	.word	0x000000ff
        /*0d5c*/ 	.word	0x000228a8
        /*0d60*/ 	.short	0x0100
        /*0d62*/ 	.byte	0x08
	.zero		1


	//   ....[18]....
        /*0d64*/ 	.word	0x00000890
        /*0d68*/ 	.word	0x000000ff
        /*0d6c*/ 	.word	0x000228b0
        /*0d70*/ 	.short	0x0100
        /*0d72*/ 	.byte	0x08
	.zero		1


	//   ....[19]....
        /*0d74*/ 	.word	0x000008a0
        /*0d78*/ 	.word	0x000000ff
        /*0d7c*/ 	.word	0x000228c0
        /*0d80*/ 	.short	0x0100
        /*0d82*/ 	.byte	0x08
	.zero		1


	//   ....[20]....
        /*0d84*/ 	.word	0x000008b0
        /*0d88*/ 	.word	0x000000ff
        /*0d8c*/ 	.word	0x000228b8
        /*0d90*/ 	.short	0x0100
        /*0d92*/ 	.byte	0x08
	.zero		1


	//   ....[21]....
        /*0d94*/ 	.word	0x000008c0
        /*0d98*/ 	.word	0x000000ff
        /*0d9c*/ 	.word	0x000228c8
        /*0da0*/ 	.short	0x0100
        /*0da2*/ 	.byte	0x08
	.zero		1


	//   ....[22]....
        /*0da4*/ 	.word	0x00002c50
        /*0da8*/ 	.word	0x00000059
        /*0dac*/ 	.word	0x00022890
        /*0db0*/ 	.short	0x010a
        /*0db2*/ 	.byte	0x3f
	.zero		1


	//   ....[23]....
        /*0db4*/ 	.word	0x00003e80
        /*0db8*/ 	.word	0x00000059
        /*0dbc*/ 	.word	0x00022890
        /*0dc0*/ 	.short	0x010a
        /*0dc2*/ 	.byte	0x3f
	.zero		1


	//   ....[24]....
        /*0dc4*/ 	.word	0x00004e60
        /*0dc8*/ 	.word	0x00000059
        /*0dcc*/ 	.word	0x00022890
        /*0dd0*/ 	.short	0x010a
        /*0dd2*/ 	.byte	0x3f
	.zero		1


	//   ....[25]....
        /*0dd4*/ 	.word	0x00005320
        /*0dd8*/ 	.word	0x0000000b
        /*0ddc*/ 	.word	0x00000000
        /*0de0*/ 	.short	0x0101
        /*0de2*/ 	.byte	0x3f
	.zero		1


	//   ....[26]....
        /*0de4*/ 	.word	0x00005360
        /*0de8*/ 	.word	0x00000059
        /*0dec*/ 	.word	0x000228b0
        /*0df0*/ 	.short	0x010a
        /*0df2*/ 	.byte	0x3f
	.zero		1


	//   ....[27]....
        /*0df4*/ 	.word	0x00005ba0
        /*0df8*/ 	.word	0x00000059
        /*0dfc*/ 	.word	0x00000000
        /*0e00*/ 	.short	0x0101
        /*0e02*/ 	.byte	0x3f
	.zero		1


	//   ....[28]....
        /*0e04*/ 	.word	0x000063b0
        /*0e08*/ 	.word	0x00000013
        /*0e0c*/ 	.word	0x00022800
        /*0e10*/ 	.short	0x010a
        /*0e12*/ 	.byte	0x3f
	.zero		1


	//   ....[29]....
        /*0e14*/ 	.word	0x00006400
        /*0e18*/ 	.word	0x00000013
        /*0e1c*/ 	.word	0x00022800
        /*0e20*/ 	.short	0x010a
        /*0e22*/ 	.byte	0x3f
	.zero		1


	//   ....[30]....
        /*0e24*/ 	.word	0x00006a40
        /*0e28*/ 	.word	0x00000013
        /*0e2c*/ 	.word	0x00022800
        /*0e30*/ 	.short	0x010a
        /*0e32*/ 	.byte	0x3f
	.zero		1


	//   ....[31]....
        /*0e34*/ 	.word	0x00007980
        /*0e38*/ 	.word	0x00000013
        /*0e3c*/ 	.word	0x00022800
        /*0e40*/ 	.short	0x010a
        /*0e42*/ 	.byte	0x3f
	.zero		1


	//   ....[32]....
        /*0e44*/ 	.word	0x00008810
        /*0e48*/ 	.word	0x00000006
        /*0e4c*/ 	.word	0x00022830
        /*0e50*/ 	.short	0x010a
        /*0e52*/ 	.byte	0x3f
	.zero		1


	//   ....[33]....
        /*0e54*/ 	.word	0x000088c0
        /*0e58*/ 	.word	0x00000006
        /*0e5c*/ 	.word	0x00022830
        /*0e60*/ 	.short	0x010a
        /*0e62*/ 	.byte	0x3f
	.zero		1


	//   ....[34]....
        /*0e64*/ 	.word	0x0000a0f0
        /*0e68*/ 	.word	0x00000000
        /*0e6c*/ 	.word	0x00000000
        /*0e70*/ 	.short	0x0101
        /*0e72*/ 	.byte	0x3f
	.zero		1


	//   ....[35]....
        /*0e74*/ 	.word	0x0000a570
        /*0e78*/ 	.word	0x00000006
        /*0e7c*/ 	.word	0x00022850
        /*0e80*/ 	.short	0x010a
        /*0e82*/ 	.byte	0x3f
	.zero		1


	//   ....[36]....
        /*0e84*/ 	.word	0x0000a5c0
        /*0e88*/ 	.word	0x00000006
        /*0e8c*/ 	.word	0x00022850
        /*0e90*/ 	.short	0x010a
        /*0e92*/ 	.byte	0x3f
	.zero		1


	//   ....[37]....
        /*0e94*/ 	.word	0x0000a9a0
        /*0e98*/ 	.word	0x00000006
        /*0e9c*/ 	.word	0x00000000
        /*0ea0*/ 	.short	0x0101
        /*0ea2*/ 	.byte	0x3f
	.zero		1


	//   ....[38]....
        /*0ea4*/ 	.word	0x0000aab0
        /*0ea8*/ 	.word	0x00000007
        /*0eac*/ 	.word	0x00022830
        /*0eb0*/ 	.short	0x010a
        /*0eb2*/ 	.byte	0x3f
	.zero		1


	//   ....[39]....
        /*0eb4*/ 	.word	0x0000ab20
        /*0eb8*/ 	.word	0x00000007
        /*0ebc*/ 	.word	0x00022830
        /*0ec0*/ 	.short	0x010a
        /*0ec2*/ 	.byte	0x3f
	.zero		1


	//   ....[40]....
        /*0ec4*/ 	.word	0x0000c1f0
        /*0ec8*/ 	.word	0x0000009e
        /*0ecc*/ 	.word	0x00000000
        /*0ed0*/ 	.short	0x0101
        /*0ed2*/ 	.byte	0x3f
	.zero		1


	//   ....[41]....
        /*0ed4*/ 	.word	0x0000cac0
        /*0ed8*/ 	.word	0x00000007
        /*0edc*/ 	.word	0x00022850
        /*0ee0*/ 	.short	0x010a
        /*0ee2*/ 	.byte	0x3f
	.zero		1


	//   ....[42]....
        /*0ee4*/ 	.word	0x0000cb10
        /*0ee8*/ 	.word	0x00000007
        /*0eec*/ 	.word	0x00022850
        /*0ef0*/ 	.short	0x010a
        /*0ef2*/ 	.byte	0x3f
	.zero		1


	//   ....[43]....
        /*0ef4*/ 	.word	0x0000cef0
        /*0ef8*/ 	.word	0x00000007
        /*0efc*/ 	.word	0x00000000
        /*0f00*/ 	.short	0x0101
        /*0f02*/ 	.byte	0x3f
	.zero		1


	//   ....[44]....
        /*0f04*/ 	.word	0x0000f4f0
        /*0f08*/ 	.word	0x00000003
        /*0f0c*/ 	.word	0x00000000
        /*0f10*/ 	.short	0x0101
        /*0f12*/ 	.byte	0x3f
	.zero		1


	//   ....[45]....
        /*0f14*/ 	.word	0x00011e30
        /*0f18*/ 	.word	0x00000016
        /*0f1c*/ 	.word	0x00022820
        /*0f20*/ 	.short	0x010a
        /*0f22*/ 	.byte	0x3f
	.zero		1


	//   ....[46]....
        /*0f24*/ 	.word	0x00011ec0
        /*0f28*/ 	.word	0x00000003
        /*0f2c*/ 	.word	0x000228a0
        /*0f30*/ 	.short	0x010a
        /*0f32*/ 	.byte	0x3f
	.zero		1


	//   ....[47]....
        /*0f34*/ 	.word	0x00012110
        /*0f38*/ 	.word	0x00000003
        /*0f3c*/ 	.word	0x000228c0
        /*0f40*/ 	.short	0x010a
        /*0f42*/ 	.byte	0x3f
	.zero		1


	//   ....[48]....
        /*0f44*/ 	.word	0x00012720
        /*0f48*/ 	.word	0x00000006
        /*0f4c*/ 	.word	0x000228a0
        /*0f50*/ 	.short	0x010a
        /*0f52*/ 	.byte	0x3f
	.zero		1


	//   ....[49]....
        /*0f54*/ 	.word	0x00012960
        /*0f58*/ 	.word	0x00000006
        /*0f5c*/ 	.word	0x000228c0
        /*0f60*/ 	.short	0x010a
        /*0f62*/ 	.byte	0x3f
	.zero		1


	//   ....[50]....
        /*0f64*/ 	.word	0x00013920
        /*0f68*/ 	.word	0x00000020
        /*0f6c*/ 	.word	0x00022840
        /*0f70*/ 	.short	0x010a
        /*0f72*/ 	.byte	0x3f
	.zero		1


	//   ....[51]....
        /*0f74*/ 	.word	0x00013f60
        /*0f78*/ 	.word	0x00000020
        /*0f7c*/ 	.word	0x00022830
        /*0f80*/ 	.short	0x0107
        /*0f82*/ 	.byte	0x3f
	.zero		1


	//   ....[52]....
        /*0f84*/ 	.word	0x00014040
        /*0f88*/ 	.word	0x00000020
        /*0f8c*/ 	.word	0x00022830
        /*0f90*/ 	.short	0x0101
        /*0f92*/ 	.byte	0x3f
	.zero		1


	//   ....[53]....
        /*0f94*/ 	.word	0x00014c10
        /*0f98*/ 	.word	0x00000016
        /*0f9c*/ 	.word	0x00022800
        /*0fa0*/ 	.short	0x0107
        /*0fa2*/ 	.byte	0x3f
	.zero		1


	//   ....[54]....
        /*0fa4*/ 	.word	0x00014d00
        /*0fa8*/ 	.word	0x00000016
        /*0fac*/ 	.word	0x00022800
        /*0fb0*/ 	.short	0x0101
        /*0fb2*/ 	.byte	0x3f
	.zero		1


	//   ....[55]....
        /*0fb4*/ 	.word	0x00014d20
        /*0fb8*/ 	.word	0x00000016
        /*0fbc*/ 	.word	0x00022820
        /*0fc0*/ 	.short	0x010a
        /*0fc2*/ 	.byte	0x3f
	.zero		1


	//   ....[56]....
        /*0fc4*/ 	.word	0x00014db0
        /*0fc8*/ 	.word	0x00000020
        /*0fcc*/ 	.word	0x00022860
        /*0fd0*/ 	.short	0x010a
        /*0fd2*/ 	.byte	0x3f
	.zero		1


	//   ....[57]....
        /*0fd4*/ 	.word	0x000154b0
        /*0fd8*/ 	.word	0x00000020
        /*0fdc*/ 	.word	0x00022850
        /*0fe0*/ 	.short	0x0107
        /*0fe2*/ 	.byte	0x3f
	.zero		1


	//   ....[58]....
        /*0fe4*/ 	.word	0x00015580
        /*0fe8*/ 	.word	0x00000020
        /*0fec*/ 	.word	0x00022850
        /*0ff0*/ 	.short	0x0101
        /*0ff2*/ 	.byte	0x3f
	.zero		1


	//   ....[59]....
        /*0ff4*/ 	.word	0x000158d0
        /*0ff8*/ 	.word	0x00000004
        /*0ffc*/ 	.word	0x00022840
        /*1000*/ 	.short	0x010a
        /*1002*/ 	.byte	0x3f
	.zero		1


	//   ....[60]....
        /*1004*/ 	.word	0x00015cb0
        /*1008*/ 	.word	0x00000004
        /*100c*/ 	.word	0x00022830
        /*1010*/ 	.short	0x0107
        /*1012*/ 	.byte	0x3f
	.zero		1


	//   ....[61]....
        /*1014*/ 	.word	0x00015d70
        /*1018*/ 	.word	0x00000004
        /*101c*/ 	.word	0x00022830
        /*1020*/ 	.short	0x0101
        /*1022*/ 	.byte	0x3f
	.zero		1


	//   ....[62]....
        /*1024*/ 	.word	0x00015da0
        /*1028*/ 	.word	0x00000004
        /*102c*/ 	.word	0x00022860
        /*1030*/ 	.short	0x010a
        /*1032*/ 	.byte	0x3f
	.zero		1


	//   ....[63]....
        /*1034*/ 	.word	0x000162c0
        /*1038*/ 	.word	0x00000004
        /*103c*/ 	.word	0x00022850
        /*1040*/ 	.short	0x0107
        /*1042*/ 	.byte	0x3f
	.zero		1


	//   ....[64]....
        /*1044*/ 	.word	0x00016380
        /*1048*/ 	.word	0x00000004
        /*104c*/ 	.word	0x00022850
        /*1050*/ 	.short	0x0101
        /*1052*/ 	.byte	0x3f
	.zero		1


	//   ....[65]....
        /*1054*/ 	.word	0x00016fc0
        /*1058*/ 	.word	0x00000004
        /*105c*/ 	.word	0x00022820
        /*1060*/ 	.short	0x010a
        /*1062*/ 	.byte	0x3f
	.zero		1


	//   ....[66]....
        /*1064*/ 	.word	0x00017130
        /*1068*/ 	.word	0x00000005
        /*106c*/ 	.word	0x00022840
        /*1070*/ 	.short	0x010a
        /*1072*/ 	.byte	0x3f
	.zero		1


	//   ....[67]....
        /*1074*/ 	.word	0x000171d0
        /*1078*/ 	.word	0x00000019
        /*107c*/ 	.word	0x00022840
        /*1080*/ 	.short	0x010a
        /*1082*/ 	.byte	0x3f
	.zero		1


	//   ....[68]....
        /*1084*/ 	.word	0x00017210
        /*1088*/ 	.word	0x00000005
        /*108c*/ 	.word	0x00022860
        /*1090*/ 	.short	0x010a
        /*1092*/ 	.byte	0x3f
	.zero		1


	//   ....[69]....
        /*1094*/ 	.word	0x00017250
        /*1098*/ 	.word	0x00000019
        /*109c*/ 	.word	0x00022860
        /*10a0*/ 	.short	0x010a
        /*10a2*/ 	.byte	0x3f
	.zero		1


	//   ....[70]....
        /*10a4*/ 	.word	0x000172b0
        /*10a8*/ 	.word	0x00000059
        /*10ac*/ 	.word	0x00022890
        /*10b0*/ 	.short	0x010a
        /*10b2*/ 	.byte	0x3f
	.zero		1


	//   ....[71]....
        /*10b4*/ 	.word	0x00017560
        /*10b8*/ 	.word	0x00000059
        /*10bc*/ 	.word	0x00022890
        /*10c0*/ 	.short	0x010a
        /*10c2*/ 	.byte	0x3f
	.zero		1


	//   ....[72]....
        /*10c4*/ 	.word	0x00017810
        /*10c8*/ 	.word	0x00000059
        /*10cc*/ 	.word	0x00022890
        /*10d0*/ 	.short	0x010a
        /*10d2*/ 	.byte	0x3f
	.zero		1


	//   ....[73]....
        /*10d4*/ 	.word	0x00017aa0
        /*10d8*/ 	.word	0x00000059
        /*10dc*/ 	.word	0x000228b0
        /*10e0*/ 	.short	0x010a
        /*10e2*/ 	.byte	0x3f
	.zero		1


	//   ....[74]....
        /*10e4*/ 	.word	0x00017da0
        /*10e8*/ 	.word	0x00000013
        /*10ec*/ 	.word	0x00022800
        /*10f0*/ 	.short	0x010a
        /*10f2*/ 	.byte	0x3f
	.zero		1


	//   ....[75]....
        /*10f4*/ 	.word	0x00017fb0
        /*10f8*/ 	.word	0x00000013
        /*10fc*/ 	.word	0x00022800
        /*1100*/ 	.short	0x010a
        /*1102*/ 	.byte	0x3f
	.zero		1


	//   ....[76]....
        /*1104*/ 	.word	0x00018000
        /*1108*/ 	.word	0x00000006
        /*110c*/ 	.word	0x00022830
        /*1110*/ 	.short	0x010a
        /*1112*/ 	.byte	0x3f
	.zero		1


	//   ....[77]....
        /*1114*/ 	.word	0x00018050
        /*1118*/ 	.word	0x00000006
        /*111c*/ 	.word	0x00022850
        /*1120*/ 	.short	0x010a
        /*1122*/ 	.byte	0x3f
	.zero		1


	//   ....[78]....
        /*1124*/ 	.word	0x000180a0
        /*1128*/ 	.word	0x00000007
        /*112c*/ 	.word	0x00022830
        /*1130*/ 	.short	0x010a
        /*1132*/ 	.byte	0x3f
	.zero		1


	//   ....[79]....
        /*1134*/ 	.word	0x000180f0
        /*1138*/ 	.word	0x00000007
        /*113c*/ 	.word	0x00022850
        /*1140*/ 	.short	0x010a
        /*1142*/ 	.byte	0x3f
	.zero		1


	//   ....[80]....
        /*1144*/ 	.word	0x000186c0
        /*1148*/ 	.word	0x00000016
        /*114c*/ 	.word	0x00022820
        /*1150*/ 	.short	0x010a
        /*1152*/ 	.byte	0x3f
	.zero		1


	//   ....[81]....
        /*1154*/ 	.word	0x00018710
        /*1158*/ 	.word	0x00000003
        /*115c*/ 	.word	0x000228a0
        /*1160*/ 	.short	0x010a
        /*1162*/ 	.byte	0x3f
	.zero		1


	//   ....[82]....
        /*1164*/ 	.word	0x00018760
        /*1168*/ 	.word	0x00000003
        /*116c*/ 	.word	0x000228c0
        /*1170*/ 	.short	0x010a
        /*1172*/ 	.byte	0x3f
	.zero		1


	//   ....[83]....
        /*1174*/ 	.word	0x000187b0
        /*1178*/ 	.word	0x00000006
        /*117c*/ 	.word	0x000228a0
        /*1180*/ 	.short	0x010a
        /*1182*/ 	.byte	0x3f
	.zero		1


	//   ....[84]....
        /*1184*/ 	.word	0x00018800
        /*1188*/ 	.word	0x00000006
        /*118c*/ 	.word	0x000228c0
        /*1190*/ 	.short	0x010a
        /*1192*/ 	.byte	0x3f
	.zero		1


	//   ....[85]....
        /*1194*/ 	.word	0x00018920
        /*1198*/ 	.word	0x00000020
        /*119c*/ 	.word	0x00022840
        /*11a0*/ 	.short	0x010a
        /*11a2*/ 	.byte	0x3f
	.zero		1


	//   ....[86]....
        /*11a4*/ 	.word	0x00019c00
        /*11a8*/ 	.word	0x00000016
        /*11ac*/ 	.word	0x00022820
        /*11b0*/ 	.short	0x010a
        /*11b2*/ 	.byte	0x3f
	.zero		1


	//   ....[87]....
        /*11b4*/ 	.word	0x00019c50
        /*11b8*/ 	.word	0x00000020
        /*11bc*/ 	.word	0x00022860
        /*11c0*/ 	.short	0x010a
        /*11c2*/ 	.byte	0x3f
	.zero		1


	//   ....[88]....
        /*11c4*/ 	.word	0x0001a5d0
        /*11c8*/ 	.word	0x00000004
        /*11cc*/ 	.word	0x00022840
        /*11d0*/ 	.short	0x010a
        /*11d2*/ 	.byte	0x3f
	.zero		1


	//   ....[89]....
        /*11d4*/ 	.word	0x0001acb0
        /*11d8*/ 	.word	0x00000004
        /*11dc*/ 	.word	0x00022860
        /*11e0*/ 	.short	0x010a
        /*11e2*/ 	.byte	0x3f
	.zero		1


	//   ....[90]....
        /*11e4*/ 	.word	0x0001bd50
        /*11e8*/ 	.word	0x00000004
        /*11ec*/ 	.word	0x00022820
        /*11f0*/ 	.short	0x010a
        /*11f2*/ 	.byte	0x3f
	.zero		1


	//   ....[91]....
        /*11f4*/ 	.word	0x0001bef0
        /*11f8*/ 	.word	0x00000005
        /*11fc*/ 	.word	0x00022840
        /*1200*/ 	.short	0x010a
        /*1202*/ 	.byte	0x3f
	.zero		1


	//   ....[92]....
        /*1204*/ 	.word	0x0001bf40
        /*1208*/ 	.word	0x00000019
        /*120c*/ 	.word	0x00022840
        /*1210*/ 	.short	0x010a
        /*1212*/ 	.byte	0x3f
	.zero		1


	//   ....[93]....
        /*1214*/ 	.word	0x0001bf90
        /*1218*/ 	.word	0x00000005
        /*121c*/ 	.word	0x00022860
        /*1220*/ 	.short	0x010a
        /*1222*/ 	.byte	0x3f
	.zero		1


	//----- nvinfo : EIATTR_NUM_MBARRIERS
	.align		4
.L_1216:
        /*1224*/ 	.byte	0x03, 0x38
        /*1226*/ 	.short	0x0016


	//----- nvinfo : EIATTR_EXIT_INSTR_OFFSETS
	.align		4
        /*1228*/ 	.byte	0x04, 0x1c
        /*122a*/ 	.short	(.L_1218 - .L_1217)


	//   ....[0]....
.L_1217:
        /*122c*/ 	.word	0x000172a0


	//----- nvinfo : EIATTR_MAX_THREADS
	.align		4
.L_1218:
        /*1230*/ 	.byte	0x04, 0x05
        /*1232*/ 	.short	(.L_1220 - .L_1219)
.L_1219:
        /*1234*/ 	.word	0x00000180
        /*1238*/ 	.word	0x00000001
        /*123c*/ 	.word	0x00000001


	//----- nvinfo : EIATTR_CRS_STACK_SIZE
	.align		4
.L_1220:
        /*1240*/ 	.byte	0x04, 0x1e
        /*1242*/ 	.short	(.L_1222 - .L_1221)
.L_1221:
        /*1244*/ 	.word	0x00000000


	//----- nvinfo : EIATTR_CBANK_PARAM_SIZE
	.align		4
.L_1222:
        /*1248*/ 	.byte	0x03, 0x19
        /*124a*/ 	.short	0x0af0


	//----- nvinfo : EIATTR_PARAM_CBANK
	.align		4
        /*124c*/ 	.byte	0x04, 0x0a
        /*124e*/ 	.short	(.L_1224 - .L_1223)
	.align		4
.L_1223:
        /*1250*/ 	.word	index@(.nv.constant0._ZN7cutlass13device_kernelIN5flash11enable_sm90INS1_16FlashAttnFwdSm90INS1_25CollectiveMainloopFwdSm90ILi2EN4cute5tupleIJNS5_1CILi1EEES8_S8_EEENS6_IJNS7_ILi128EEENS7_ILi96EEENS7_ILi64EEEEEELi256ENS_6half_tEfNS_4arch4Sm90ELb0ELb0ELb1ELb1ELb1ELb1ELb0ELb1ELb0ELb1ELb0ELb0EEENS1_21CollectiveEpilogueFwdINS6_IJSA_NS7_ILi256EEESB_EEES9_SE_SG_Li256ELb1ELb1ELb0ELb0EEENS1_36VarlenDynamicPersistentTileSchedulerILi128ELi96ELi256ELi128ELb0ELb1ELb1ELb0ELb1ELb1EEEEEEEEEvNT_6ParamsE)
        /*1254*/ 	.short	0x0210
        /*1256*/ 	.short	0x0af0


	//----- nvinfo : EIATTR_SW_WAR
	.align		4
.L_1224:
        /*1258*/ 	.byte	0x04, 0x36
        /*125a*/ 	.short	(.L_1226 - .L_1225)
.L_1225:
        /*125c*/ 	.word	0x00000008
.L_1226:


//--------------------- .nv.info._ZN7cutlass13device_kernelIN5flash11enable_sm90INS1_16FlashAttnFwdSm90INS1_25CollectiveMainloopFwdSm90ILi2EN4cute5tupleIJNS5_1CILi1EEES8_S8_EEENS6_IJNS7_ILi128EEENS7_ILi96EEENS7_ILi64EEEEEELi256ENS_6half_tEfNS_4arch4Sm90ELb0ELb0ELb1ELb1ELb1ELb0ELb1ELb1ELb0ELb1ELb0ELb0EEENS1_21CollectiveEpilogueFwdINS6_IJSA_NS7_ILi256EEESB_EEES9_SE_SG_Li256ELb1ELb1ELb0ELb0EEENS1_36VarlenDynamicPersistentTileSchedulerILi128ELi96ELi256ELi128ELb0ELb1ELb1ELb0ELb1ELb1EEEEEEEEEvNT_6ParamsE --------------------------
	.section	.nv.info._ZN7cutlass13device_kernelIN5flash11enable_sm90INS1_16FlashAttnFwdSm90INS1_25CollectiveMainloopFwdSm90ILi2EN4cute5tupleIJNS5_1CILi1EEES8_S8_EEENS6_IJNS7_ILi128EEENS7_ILi96EEENS7_ILi64EEEEEELi256ENS_6half_tEfNS_4arch4Sm90ELb0ELb0ELb1ELb1ELb1ELb0ELb1ELb1ELb0ELb1ELb0ELb0EEENS1_21CollectiveEpilogueFwdINS6_IJSA_NS7_ILi256EEESB_EEES9_SE_SG_Li256ELb1ELb1ELb0ELb0EEENS1_36VarlenDynamicPersistentTileSchedulerILi128ELi96ELi256ELi128ELb0ELb1ELb1ELb0ELb1ELb1EEEEEEEEEvNT_6ParamsE,"",@"SHT_CUDA_INFO"
	.sectionflags	@""
	.align	4


	//----- nvinfo : EIATTR_CUDA_API_VERSION
	.align		4
        /*0000*/ 	.byte	0x04, 0x37
        /*0002*/ 	.short	(.L_1228 - .L_1227)
.L_1227:
        /*0004*/ 	.word	0x00000082


	//----- nvinfo : EIATTR_KPARAM_INFO
	.align		4
.L_1228:
        /*0008*/ 	.byte	0x04, 0x17
        /*000a*/ 	.short	(.L_1230 - .L_1229)
.L_1229:
        /*000c*/ 	.word	0x00000000
        /*0010*/ 	.short	0x0000
        /*0012*/ 	.short	0x0070
        /*0014*/ 	.byte	0x00, 0xf0, 0x01, 0x2e


	//----- nvinfo : EIATTR_SPARSE_MMA_MASK
	.align		4
.L_1230:
        /*0018*/ 	.byte	0x03, 0x50
        /*001a*/ 	.short	0x0000


	//----- nvinfo : EIATTR_MAXREG_COUNT
	.align		4
        /*001c*/ 	.byte	0x03, 0x1b
        /*001e*/ 	.short	0x00a8


	//----- nvinfo : EIATTR_NUM_BARRIERS
	.align		4
        /*0020*/ 	.byte	0x02, 0x4c
        /*0022*/ 	.byte	0x10
	.zero		1


	//----- nvinfo : EIATTR_EXTERNS
	.align		4
        /*0024*/ 	.byte	0x04, 0x0f
        /*0026*/ 	.short	(.L_1232 - .L_1231)


	//   ....[0]....
	.align		4
.L_1231:
        /*0028*/ 	.word	index@(__assertfail)


	//----- nvinfo : EIATTR_ANNOTATIONS
	.align		4
.L_1232:
        /*002c*/ 	.byte	0x04, 0x55
        /*002e*/ 	.short	(.L_1234 - .L_1233)


	//   ....[0]....
.L_1233:
        /* <DEDUP_REMOVED lines=18> */


	//----- nvinfo : EIATTR_MERCURY_ISA_VERSION
	.align		4
.L_1234:
        /*0140*/ 	.byte	0x03, 0x5f
        /*0142*/ 	.short	0x0101


	//----- nvinfo : EIATTR_UNUSED_LOAD_BYTE_OFFSET
	.align		4
        /*0144*/ 	.byte	0x04, 0x44
        /*0146*/ 	.short	(.L_1236 - .L_1235)


	//   ....[0]....
.L_1235:
        /*0148*/ 	.word	0x000009b0
        /*014c*/ 	.word	0x0000fff0


	//   ....[1]....
        /*0150*/ 	.word	0x000075d0
        /*0154*/ 	.word	0x0000fff0


	//----- nvinfo : EIATTR_INT_WARP_WIDE_INSTR_OFFSETS
	.align		4
.L_1236:
        /*0158*/ 	.byte	0x04, 0x31
        /*015a*/ 	.short	(.L_1238 - .L_1237)


	//   ....[0]....
.L_1237:
        /*015c*/ 	.word	0x000000c0


	//   ....[1]....
        /*0160*/ 	.word	0x000000d0


	//   ....[2]....
        /*0164*/ 	.word	0x000000e0


	//   ....[3]....
        /*0168*/ 	.word	0x00000180


	//   ....[4]....
        /*016c*/ 	.word	0x0000b4b0


	//   ....[5]....
        /*0170*/ 	.word	0x0000b540


	//   ....[6]....
        /*0174*/ 	.word	0x0000f3e0


	//   ....[7]....
        /*0178*/ 	.word	0x0000f470


	//----- nvinfo : EIATTR_COOP_GROUP_MASK_REGIDS
	.align		4
.L_1238:
        /*017c*/ 	.byte	0x04, 0x29
        /*017e*/ 	.short	(.L_1240 - .L_1239)


	//   ....[0]....
.L_1239:
        /*0180*/ 	.word	0xffffffff


	//   ....[1]....
        /*0184*/ 	.word	0xffffffff


	//   ....[2]....
        /*0188*/ 	.word	0xffffffff


	//   ....[3]....
        /*018c*/ 	.word	0xffffffff


	//   ....[4]....
        /*0190*/ 	.word	0xffffffff


	//   ....[5]....
        /*0194*/ 	.word	0xffffffff


	//   ....[6]....
        /*0198*/ 	.word	0xffffffff


	//   ....[7]....
        /*019c*/ 	.word	0xffffffff


	//   ....[8]....
        /*01a0*/ 	.word	0xffffffff


	//   ....[9]....
        /*01a4*/ 	.word	0xffffffff


	//   ....[10]....
        /*01a8*/ 	.word	0xffffffff


	//   ....[11]....
        /*01ac*/ 	.word	0xffffffff


	//   ....[12]....
        /*01b0*/ 	.word	0xffffffff


	//   ....[13]....
        /*01b4*/ 	.word	0xffffffff


	//   ....[14]....
        /*01b8*/ 	.word	0xffffffff


	//   ....[15]....
        /*01bc*/ 	.word	0xffffffff


	//   ....[16]....
        /*01c0*/ 	.word	0xffffffff


	//   ....[17]....
        /*01c4*/ 	.word	0xffffffff


	//   ....[18]....
        /*01c8*/ 	.word	0xffffffff


	//   ....[19]....
        /*01cc*/ 	.word	0xffffffff


	//   ....[20]....
        /*01d0*/ 	.word	0xffffffff


	//   ....[21]....
        /*01d4*/ 	.word	0xffffffff


	//   ....[22]....
        /*01d8*/ 	.word	0xffffffff


	//   ....[23]....
        /*01dc*/ 	.word	0xffffffff


	//   ....[24]....
        /*01e0*/ 	.word	0xffffffff


	//   ....[25]....
        /*01e4*/ 	.word	0xffffffff


	//   ....[26]....
        /*01e8*/ 	.word	0xffffffff


	//   ....[27]....
        /*01ec*/ 	.word	0xffffffff


	//   ....[28]....
        /*01f0*/ 	.word	0xffffffff


	//   ....[29]....
        /*01f4*/ 	.word	0xffffffff


	//   ....[30]....
        /*01f8*/ 	.word	0xffffffff


	//   ....[31]....
        /*01fc*/ 	.word	0xffffffff


	//   ....[32]....
        /*0200*/ 	.word	0xffffffff


	//   ....[33]....
        /*0204*/ 	.word	0xffffffff


	//   ....[34]....
        /*0208*/ 	.word	0xffffffff


	//   ....[35]....
        /*020c*/ 	.word	0xffffffff


	//   ....[36]....
        /*0210*/ 	.word	0xffffffff


	//   ....[37]....
        /*0214*/ 	.word	0xffffffff


	//   ....[38]....
        /*0218*/ 	.word	0xffffffff


	//   ....[39]....
        /*021c*/ 	.word	0xffffffff


	//   ....[40]....
        /*0220*/ 	.word	0xffffffff


	//   ....[41]....
        /*0224*/ 	.word	0xffffffff


	//   ....[42]....
        /*0228*/ 	.word	0xffffffff


	//   ....[43]....
        /*022c*/ 	.word	0xffffffff


	//   ....[44]....
        /*0230*/ 	.word	0xffffffff


	//   ....[45]....
        /*0234*/ 	.word	0xffffffff


	//   ....[46]....
        /*0238*/ 	.word	0xffffffff


	//   ....[47]....
        /*023c*/ 	.word	0xffffffff


	//   ....[48]....
        /*0240*/ 	.word	0xffffffff


	//   ....[49]....
        /*0244*/ 	.word	0xffffffff


	//   ....[50]....
        /*0248*/ 	.word	0xffffffff


	//   ....[51]....
        /*024c*/ 	.word	0xffffffff


	//   ....[52]....
        /*0250*/ 	.word	0xffffffff


	//   ....[53]....
        /*0254*/ 	.word	0xffffffff


	//   ....[54]....
        /*0258*/ 	.word	0xffffffff


	//   ....[55]....
        /*025c*/ 	.word	0xffffffff


	//   ....[56]....
        /*0260*/ 	.word	0xffffffff


	//   ....[57]....
        /*0264*/ 	.word	0xffffffff


	//   ....[58]....
        /*0268*/ 	.word	0xffffffff


	//   ....[59]....
        /*026c*/ 	.word	0xffffffff


	//   ....[60]....
        /*0270*/ 	.word	0xffffffff


	//   ....[61]....
        /*0274*/ 	.word	0xffffffff


	//   ....[62]....
        /*0278*/ 	.word	0xffffffff


	//   ....[63]....
        /*027c*/ 	.word	0xffffffff


	//   ....[64]....
        /*0280*/ 	.word	0xffffffff


	//   ....[65]....
        /*0284*/ 	.word	0xffffffff


	//   ....[66]....
        /*0288*/ 	.word	0xffffffff


	//   ....[67]....
        /*028c*/ 	.word	0xffffffff


	//   ....[68]....
        /*0290*/ 	.word	0xffffffff


	//   ....[69]....
        /*0294*/ 	.word	0xffffffff


	//   ....[70]....
        /*0298*/ 	.word	0xffffffff


	//   ....[71]....
        /*029c*/ 	.word	0xffffffff


	//   ....[72]....
        /*02a0*/ 	.word	0xffffffff


	//   ....[73]....
        /*02a4*/ 	.word	0xffffffff


	//   ....[74]....
        /*02a8*/ 	.word	0xffffffff


	//   ....[75]....
        /*02ac*/ 	.word	0xffffffff


	//   ....[76]....
        /*02b0*/ 	.word	0xffffffff


	//   ....[77]....
        /*02b4*/ 	.word	0xffffffff


	//   ....[78]....
        /*02b8*/ 	.word	0xffffffff


	//   ....[79]....
        /*02bc*/ 	.word	0xffffffff


	//   ....[80]....
        /*02c0*/ 	.word	0xffffffff


	//   ....[81]....
        /*02c4*/ 	.word	0xffffffff


	//   ....[82]....
        /*02c8*/ 	.word	0xffffffff


	//   ....[83]....
        /*02cc*/ 	.word	0xffffffff


	//   ....[84]....
        /*02d0*/ 	.word	0xffffffff


	//   ....[85]....
        /*02d4*/ 	.word	0xffffffff


	//   ....[86]....
        /*02d8*/ 	.word	0xffffffff


	//   ....[87]....
        /*02dc*/ 	.word	0xffffffff


	//   ....[88]....
        /*02e0*/ 	.word	0xffffffff


	//   ....[89]....
        /*02e4*/ 	.word	0xffffffff


	//   ....[90]....
        /*02e8*/ 	.word	0xffffffff


	//   ....[91]....
        /*02ec*/ 	.word	0xffffffff


	//   ....[92]....
        /*02f0*/ 	.word	0xffffffff


	//   ....[93]....
        /*02f4*/ 	.word	0xffffffff


	//   ....[94]....
        /*02f8*/ 	.word	0xffffffff


	//   ....[95]....
        /*02fc*/ 	.word	0xffffffff


	//   ....[96]....
        /*0300*/ 	.word	0xffffffff


	//   ....[97]....
        /*0304*/ 	.word	0xffffffff


	//   ....[98]....
        /*0308*/ 	.word	0xffffffff


	//   ....[99]....
        /*030c*/ 	.word	0xffffffff


	//   ....[100]....
        /*0310*/ 	.word	0xffffffff


	//   ....[101]....
        /*0314*/ 	.word	0xffffffff


	//   ....[102]....
        /*0318*/ 	.word	0xffffffff


	//   ....[103]....
        /*031c*/ 	.word	0xffffffff


	//   ....[104]....
        /*0320*/ 	.word	0xffffffff


	//   ....[105]....
        /*0324*/ 	.word	0xffffffff


	//   ....[106]....
        /*0328*/ 	.word	0xffffffff


	//   ....[107]....
        /*032c*/ 	.word	0xffffffff


	//   ....[108]....
        /*0330*/ 	.word	0xffffffff


	//   ....[109]....
        /*0334*/ 	.word	0xffffffff


	//   ....[110]....
        /*0338*/ 	.word	0xffffffff


	//   ....[111]....
        /*033c*/ 	.word	0xffffffff


	//   ....[112]....
        /*0340*/ 	.word	0xffffffff


	//   ....[113]....
        /*0344*/ 	.word	0xffffffff


	//   ....[114]....
        /*0348*/ 	.word	0xffffffff


	//   ....[115]....
        /*034c*/ 	.word	0xffffffff


	//   ....[116]....
        /*0350*/ 	.word	0xffffffff


	//   ....[117]....
        /*0354*/ 	.word	0xffffffff


	//   ....[118]....
        /*0358*/ 	.word	0xffffffff


	//   ....[119]....
        /*035c*/ 	.word	0xffffffff


	//   ....[120]....
        /*0360*/ 	.word	0xffffffff


	//   ....[121]....
        /*0364*/ 	.word	0xffffffff


	//   ....[122]....
        /*0368*/ 	.word	0xffffffff


	//   ....[123]....
        /*036c*/ 	.word	0xffffffff


	//   ....[124]....
        /*0370*/ 	.word	0xffffffff


	//   ....[125]....
        /*0374*/ 	.word	0xffffffff


	//   ....[126]....
        /*0378*/ 	.word	0xffffffff


	//   ....[127]....
        /*037c*/ 	.word	0xffffffff


	//   ....[128]....
        /*0380*/ 	.word	0xffffffff


	//   ....[129]....
        /*0384*/ 	.word	0xffffffff


	//   ....[130]....
        /*0388*/ 	.word	0xffffffff


	//   ....[131]....
        /*038c*/ 	.word	0xffffffff


	//   ....[132]....
        /*0390*/ 	.word	0xffffffff


	//   ....[133]....
        /*0394*/ 	.word	0xffffffff


	//   ....[134]....
        /*0398*/ 	.word	0xffffffff


	//   ....[135]....
        /*039c*/ 	.word	0xffffffff


	//   ....[136]....
        /*03a0*/ 	.word	0xffffffff


	//   ....[137]....
        /*03a4*/ 	.word	0xffffffff


	//   ....[138]....
        /*03a8*/ 	.word	0xffffffff


	//   ....[139]....
        /*03ac*/ 	.word	0xffffffff


	//   ....[140]....
        /*03b0*/ 	.word	0xffffffff


	//   ....[141]....
        /*03b4*/ 	.word	0xffffffff


	//   ....[142]....
        /*03b8*/ 	.word	0xffffffff


	//   ....[143]....
        /*03bc*/ 	.word	0xffffffff


	//   ....[144]....
        /*03c0*/ 	.word	0xffffffff


	//   ....[145]....
        /*03c4*/ 	.word	0xffffffff


	//   ....[146]....
        /*03c8*/ 	.word	0xffffffff


	//   ....[147]....
        /*03cc*/ 	.word	0xffffffff


	//   ....[148]....
        /*03d0*/ 	.word	0xffffffff


	//   ....[149]....
        /*03d4*/ 	.word	0xffffffff


	//   ....[150]....
        /*03d8*/ 	.word	0xffffffff


	//   ....[151]....
        /*03dc*/ 	.word	0xffffffff


	//   ....[152]....
        /*03e0*/ 	.word	0xffffffff


	//   ....[153]....
        /*03e4*/ 	.word	0x0500000f


	//   ....[154]....
        /*03e8*/ 	.word	0x0500000f


	//   ....[155]....
        /*03ec*/ 	.word	0x0500000f


	//   ....[156]....
        /*03f0*/ 	.word	0x0500000f


	//   ....[157]....
        /*03f4*/ 	.word	0x0500000f


	//   ....[158]....
        /*03f8*/ 	.word	0x0500000f


	//   ....[159]....
        /*03fc*/ 	.word	0x0500000f


	//   ....[160]....
        /*0400*/ 	.word	0x0500000f


	//   ....[161]....
        /*0404*/ 	.word	0x0500000f


	//   ....[162]....
        /*0408*/ 	.word	0x0500000f


	//   ....[163]....
        /*040c*/ 	.word	0x0500000f


	//   ....[164]....
        /*0410*/ 	.word	0x0500000f


	//   ....[165]....
        /*0414*/ 	.word	0x0500000f


	//   ....[166]....
        /*0418*/ 	.word	0x0500000f


	//   ....[167]....
        /*041c*/ 	.word	0x0500000f


	//   ....[168]....
        /*0420*/ 	.word	0x0500000f


	//   ....[169]....
        /*0424*/ 	.word	0x0500000f


	//   ....[170]....
        /*0428*/ 	.word	0x0500000f


	//   ....[171]....
        /*042c*/ 	.word	0x0500000f


	//   ....[172]....
        /*0430*/ 	.word	0x0500000f


	//   ....[173]....
        /*0434*/ 	.word	0x0500000f


	//   ....[174]....
        /*0438*/ 	.word	0x0500000f


	//   ....[175]....
        /*043c*/ 	.word	0x0500000f


	//   ....[176]....
        /*0440*/ 	.word	0x0500000f


	//   ....[177]....
        /*0444*/ 	.word	0x0500000f


	//   ....[178]....
        /*0448*/ 	.word	0x0500000f


	//   ....[179]....
        /*044c*/ 	.word	0x0500000f


	//   ....[180]....
        /*0450*/ 	.word	0x0500000f


	//   ....[181]....
        /*0454*/ 	.word	0x0500000f


	//   ....[182]....
        /*0458*/ 	.word	0x0500000f


	//   ....[183]....
        /*045c*/ 	.word	0x0500000f


	//   ....[184]....
        /*0460*/ 	.word	0x0500000f


	//   ....[185]....
        /*0464*/ 	.word	0x0500000f


	//   ....[186]....
        /*0468*/ 	.word	0x0500000f


	//   ....[187]....
        /*046c*/ 	.word	0x0500000f


	//   ....[188]....
        /*0470*/ 	.word	0x0500000f


	//   ....[189]....
        /*0474*/ 	.word	0x0500000f


	//   ....[190]....
        /*0478*/ 	.word	0x0500000f


	//   ....[191]....
        /*047c*/ 	.word	0x0500000f


	//   ....[192]....
        /*0480*/ 	.word	0x0500000f


	//   ....[193]....
        /*0484*/ 	.word	0x0500000f


	//   ....[194]....
        /*0488*/ 	.word	0x0500000f


	//   ....[195]....
        /*048c*/ 	.word	0x0500000f


	//   ....[196]....
        /*0490*/ 	.word	0x0500000f


	//   ....[197]....
        /*0494*/ 	.word	0x0500000f


	//   ....[198]....
        /*0498*/ 	.word	0x0500000f


	//   ....[199]....
        /*049c*/ 	.word	0x0500000f


	//   ....[200]....
        /*04a0*/ 	.word	0x0500000f


	//   ....[201]....
        /*04a4*/ 	.word	0x0500000f


	//   ....[202]....
        /*04a8*/ 	.word	0x0500000f


	//   ....[203]....
        /*04ac*/ 	.word	0x0500000f


	//   ....[204]....
        /*04b0*/ 	.word	0x0500000f


	//   ....[205]....
        /*04b4*/ 	.word	0x0500000f


	//   ....[206]....
        /*04b8*/ 	.word	0x0500000f


	//   ....[207]....
        /*04bc*/ 	.word	0x0500000f


	//   ....[208]....
        /*04c0*/ 	.word	0x0500000f


	//   ....[209]....
        /*04c4*/ 	.word	0x0500000f


	//   ....[210]....
        /*04c8*/ 	.word	0x0500000f


	//   ....[211]....
        /*04cc*/ 	.word	0x0500000f


	//   ....[212]....
        /*04d0*/ 	.word	0x0500000f


	//   ....[213]....
        /*04d4*/ 	.word	0x0500000f


	//   ....[214]....
        /*04d8*/ 	.word	0x0500000f


	//   ....[215]....
        /*04dc*/ 	.word	0x0500000f


	//   ....[216]....
        /*04e0*/ 	.word	0x0500000f


	//   ....[217]....
        /*04e4*/ 	.word	0x0500000f


	//   ....[218]....
        /*04e8*/ 	.word	0x0500000f


	//   ....[219]....
        /*04ec*/ 	.word	0x0500000f


	//   ....[220]....
        /*04f0*/ 	.word	0x0500000f


	//   ....[221]....
        /*04f4*/ 	.word	0x0500000f


	//   ....[222]....
        /*04f8*/ 	.word	0x0500000f


	//   ....[223]....
        /*04fc*/ 	.word	0x0500000f


	//   ....[224]....
        /*0500*/ 	.word	0x0500000f


	//   ....[225]....
        /*0504*/ 	.word	0x0500000f


	//   ....[226]....
        /*0508*/ 	.word	0x0500000f


	//   ....[227]....
        /*050c*/ 	.word	0x0500000f


	//   ....[228]....
        /*0510*/ 	.word	0x0500000f


	//   ....[229]....
        /*0514*/ 	.word	0x0500000f


	//   ....[230]....
        /*0518*/ 	.word	0x0500000f


	//   ....[231]....
        /*051c*/ 	.word	0x0500000f


	//   ....[232]....
        /*0520*/ 	.word	0x0500000f


	//   ....[233]....
        /*0524*/ 	.word	0x0500000f


	//   ....[234]....
        /*0528*/ 	.word	0x0500000f


	//   ....[235]....
        /*052c*/ 	.word	0x0500000f


	//   ....[236]....
        /*0530*/ 	.word	0x0500000f


	//   ....[237]....
        /*0534*/ 	.word	0x0500000f


	//   ....[238]....
        /*0538*/ 	.word	0x0500000f


	//   ....[239]....
        /*053c*/ 	.word	0x0500000f


	//   ....[240]....
        /*0540*/ 	.word	0x0500000f


	//   ....[241]....
        /*0544*/ 	.word	0x0500000f


	//   ....[242]....
        /*0548*/ 	.word	0x0500000f


	//   ....[243]....
        /*054c*/ 	.word	0x0500000f


	//   ....[244]....
        /*0550*/ 	.word	0x0500000f


	//   ....[245]....
        /*0554*/ 	.word	0x0500000f


	//   ....[246]....
        /*0558*/ 	.word	0x0500000f


	//   ....[247]....
        /*055c*/ 	.word	0x0500000f


	//   ....[248]....
        /*0560*/ 	.word	0x0500000f


	//   ....[249]....
        /*0564*/ 	.word	0x0500000f


	//   ....[250]....
        /*0568*/ 	.word	0x0500000f


	//   ....[251]....
        /*056c*/ 	.word	0x0500000f


	//----- nvinfo : EIATTR_COOP_GROUP_INSTR_OFFSETS
	.align		4
.L_1240:
        /*0570*/ 	.byte	0x04, 0x28
        /*0572*/ 	.short	(.L_1242 - .L_1241)


	//   ....[0]....
.L_1241:
        /*0574*/ 	.word	0x00000080


	//   ....[1]....
        /*0578*/ 	.word	0x00000090


	//   ....[2]....
        /*057c*/ 	.word	0x000002f0


	//   ....[3]....
        /*0580*/ 	.word	0x00000450


	//   ....[4]....
        /*0584*/ 	.word	0x00000570


	//   ....[5]....
        /*0588*/ 	.word	0x000006d0


	//   ....[6]....
        /*058c*/ 	.word	0x000015d0


	//   ....[7]....
        /*0590*/ 	.word	0x00003420


	//   ....[8]....
        /*0594*/ 	.word	0x00003460


	//   ....[9]....
        /*0598*/ 	.word	0x00003480


	//   ....[10]....
        /*059c*/ 	.word	0x000034a0


	//   ....[11]....
        /*05a0*/ 	.word	0x00005480


	//   ....[12]....
        /*05a4*/ 	.word	0x00005560


	//   ....[13]....
        /*05a8*/ 	.word	0x00005580


	//   ....[14]....
        /*05ac*/ 	.word	0x000055e0


	//   ....[15]....
        /*05b0*/ 	.word	0x00006b50


	//   ....[16]....
        /*05b4*/ 	.word	0x00006b90


	//   ....[17]....
        /*05b8*/ 	.word	0x00006c40


	//   ....[18]....
        /*05bc*/ 	.word	0x00006c70


	//   ....[19]....
        /*05c0*/ 	.word	0x000086f0


	//   ....[20]....
        /*05c4*/ 	.word	0x00008720


	//   ....[21]....
        /*05c8*/ 	.word	0x000087f0


	//   ....[22]....
        /*05cc*/ 	.word	0x00008830


	//   ....[23]....
        /*05d0*/ 	.word	0x00009020


	//   ....[24]....
        /*05d4*/ 	.word	0x00009060


	//   ....[25]....
        /*05d8*/ 	.word	0x000091b0


	//   ....[26]....
        /*05dc*/ 	.word	0x000091d0


	//   ....[27]....
        /*05e0*/ 	.word	0x00009310


	//   ....[28]....
        /*05e4*/ 	.word	0x00009330


	//   ....[29]....
        /*05e8*/ 	.word	0x00009480


	//   ....[30]....
        /*05ec*/ 	.word	0x000094a0


	//   ....[31]....
        /*05f0*/ 	.word	0x00009ee0


	//   ....[32]....
        /*05f4*/ 	.word	0x00009ef0


	//   ....[33]....
        /*05f8*/ 	.word	0x0000a030


	//   ....[34]....
        /*05fc*/ 	.word	0x0000a050


	//   ....[35]....
        /*0600*/ 	.word	0x0000a190


	//   ....[36]....
        /*0604*/ 	.word	0x0000a1b0


	//   ....[37]....
        /*0608*/ 	.word	0x0000a300


	//   ....[38]....
        /*060c*/ 	.word	0x0000a320


	//   ....[39]....
        /*0610*/ 	.word	0x0000a4e0


	//   ....[40]....
        /*0614*/ 	.word	0x0000a6b0


	//   ....[41]....
        /*0618*/ 	.word	0x0000a6e0


	//   ....[42]....
        /*061c*/ 	.word	0x0000a710


	//   ....[43]....
        /*0620*/ 	.word	0x0000a740


	//   ....[44]....
        /*0624*/ 	.word	0x0000a770


	//   ....[45]....
        /*0628*/ 	.word	0x0000a7a0


	//   ....[46]....
        /*062c*/ 	.word	0x0000a8f0


	//   ....[47]....
        /*0630*/ 	.word	0x0000a920


	//   ....[48]....
        /*0634*/ 	.word	0x0000a950


	//   ....[49]....
        /*0638*/ 	.word	0x0000a980


	//   ....[50]....
        /*063c*/ 	.word	0x0000a9b0


	//   ....[51]....
        /*0640*/ 	.word	0x0000a9e0


	//   ....[52]....
        /*0644*/ 	.word	0x0000aa70


	//   ....[53]....
        /*0648*/ 	.word	0x0000aaa0


	//   ....[54]....
        /*064c*/ 	.word	0x0000ab20


	//   ....[55]....
        /*0650*/ 	.word	0x0000c080


	//   ....[56]....
        /*0654*/ 	.word	0x0000c0a0


	//   ....[57]....
        /*0658*/ 	.word	0x0000c130


	//   ....[58]....
        /*065c*/ 	.word	0x0000c150


	//   ....[59]....
        /*0660*/ 	.word	0x0000c1d0


	//   ....[60]....
        /*0664*/ 	.word	0x0000c1f0


	//   ....[61]....
        /*0668*/ 	.word	0x0000c270


	//   ....[62]....
        /*066c*/ 	.word	0x0000c290


	//   ....[63]....
        /*0670*/ 	.word	0x0000c310


	//   ....[64]....
        /*0674*/ 	.word	0x0000c330


	//   ....[65]....
        /*0678*/ 	.word	0x0000c340


	//   ....[66]....
        /*067c*/ 	.word	0x0000c350


	//   ....[67]....
        /*0680*/ 	.word	0x0000cad0


	//   ....[68]....
        /*0684*/ 	.word	0x0000caf0


	//   ....[69]....
        /*0688*/ 	.word	0x0000cb10


	//   ....[70]....
        /*068c*/ 	.word	0x0000cb20


	//   ....[71]....
        /*0690*/ 	.word	0x0000cb50


	//   ....[72]....
        /*0694*/ 	.word	0x0000cb70


	//   ....[73]....
        /*0698*/ 	.word	0x0000cbe0


	//   ....[74]....
        /*069c*/ 	.word	0x0000cc60


	//   ....[75]....
        /*06a0*/ 	.word	0x0000cc80


	//   ....[76]....
        /*06a4*/ 	.word	0x0000cca0


	//   ....[77]....
        /*06a8*/ 	.word	0x0000cd60


	//   ....[78]....
        /*06ac*/ 	.word	0x0000cdb0


	//   ....[79]....
        /*06b0*/ 	.word	0x0000cdd0


	//   ....[80]....
        /*06b4*/ 	.word	0x0000ce40


	//   ....[81]....
        /*06b8*/ 	.word	0x0000cf20


	//   ....[82]....
        /*06bc*/ 	.word	0x0000cf50


	//   ....[83]....
        /*06c0*/ 	.word	0x0000d5e0


	//   ....[84]....
        /*06c4*/ 	.word	0x0000d610


	//   ....[85]....
        /*06c8*/ 	.word	0x0000d620


	//   ....[86]....
        /*06cc*/ 	.word	0x0000d630


	//   ....[87]....
        /*06d0*/ 	.word	0x0000d6f0


	//   ....[88]....
        /*06d4*/ 	.word	0x0000d740


	//   ....[89]....
        /*06d8*/ 	.word	0x0000d7b0


	//   ....[90]....
        /*06dc*/ 	.word	0x0000d830


	//   ....[91]....
        /*06e0*/ 	.word	0x0000d890


	//   ....[92]....
        /*06e4*/ 	.word	0x0000d8c0


	//   ....[93]....
        /*06e8*/ 	.word	0x0000d920


	//   ....[94]....
        /*06ec*/ 	.word	0x0000d950


	//   ....[95]....
        /*06f0*/ 	.word	0x0000d9b0


	//   ....[96]....
        /*06f4*/ 	.word	0x0000d9e0


	//   ....[97]....
        /*06f8*/ 	.word	0x0000da30


	//   ....[98]....
        /*06fc*/ 	.word	0x0000da60


	//   ....[99]....
        /*0700*/ 	.word	0x0000df90


	//   ....[100]....
        /*0704*/ 	.word	0x0000dfb0


	//   ....[101]....
        /*0708*/ 	.word	0x0000e000


	//   ....[102]....
        /*070c*/ 	.word	0x0000e0c0


	//   ....[103]....
        /*0710*/ 	.word	0x0000e0d0


	//   ....[104]....
        /*0714*/ 	.word	0x0000e100


	//   ....[105]....
        /*0718*/ 	.word	0x0000e190


	//   ....[106]....
        /*071c*/ 	.word	0x0000e240


	//   ....[107]....
        /*0720*/ 	.word	0x0000e250


	//   ....[108]....
        /*0724*/ 	.word	0x0000e280


	//   ....[109]....
        /*0728*/ 	.word	0x0000e290


	//   ....[110]....
        /*072c*/ 	.word	0x0000e320


	//   ....[111]....
        /*0730*/ 	.word	0x0000ea40


	//   ....[112]....
        /*0734*/ 	.word	0x0000ea60


	//   ....[113]....
        /*0738*/ 	.word	0x0000ea70


	//   ....[114]....
        /*073c*/ 	.word	0x0000eab0


	//   ....[115]....
        /*0740*/ 	.word	0x0000eac0


	//   ....[116]....
        /*0744*/ 	.word	0x0000eb00


	//   ....[117]....
        /*0748*/ 	.word	0x0000eb10


	//   ....[118]....
        /*074c*/ 	.word	0x0000eb50


	//   ....[119]....
        /*0750*/ 	.word	0x0000eb60


	//   ....[120]....
        /*0754*/ 	.word	0x0000eba0


	//   ....[121]....
        /*0758*/ 	.word	0x0000ebb0


	//   ....[122]....
        /*075c*/ 	.word	0x0000ebc0


	//   ....[123]....
        /*0760*/ 	.word	0x0000ef20


	//   ....[124]....
        /*0764*/ 	.word	0x0000ef40


	//   ....[125]....
        /*0768*/ 	.word	0x0000ef50


	//   ....[126]....
        /*076c*/ 	.word	0x0000ef60


	//   ....[127]....
        /*0770*/ 	.word	0x0000ef70


	//   ....[128]....
        /*0774*/ 	.word	0x0000ef90


	//   ....[129]....
        /*0778*/ 	.word	0x0000f000


	//   ....[130]....
        /*077c*/ 	.word	0x0000f030


	//   ....[131]....
        /*0780*/ 	.word	0x0000f040


	//   ....[132]....
        /*0784*/ 	.word	0x0000f0a0


	//   ....[133]....
        /*0788*/ 	.word	0x0000f0c0


	//   ....[134]....
        /*078c*/ 	.word	0x0000f1c0


	//   ....[135]....
        /*0790*/ 	.word	0x0000f660


	//   ....[136]....
        /*0794*/ 	.word	0x0000f6b0


	//   ....[137]....
        /*0798*/ 	.word	0x0000f6e0


	//   ....[138]....
        /*079c*/ 	.word	0x0000f6f0


	//   ....[139]....
        /*07a0*/ 	.word	0x0000f720


	//   ....[140]....
        /*07a4*/ 	.word	0x0000f750


	//   ....[141]....
        /*07a8*/ 	.word	0x0000f780


	//   ....[142]....
        /*07ac*/ 	.word	0x0000f7b0


	//   ....[143]....
        /*07b0*/ 	.word	0x0000f930


	//   ....[144]....
        /*07b4*/ 	.word	0x0000f960


	//   ....[145]....
        /*07b8*/ 	.word	0x0000f990


	//   ....[146]....
        /*07bc*/ 	.word	0x0000f9c0


	//   ....[147]....
        /*07c0*/ 	.word	0x0000f9f0


	//   ....[148]....
        /*07c4*/ 	.word	0x0000fa20


	//   ....[149]....
        /*07c8*/ 	.word	0x0000fae0


	//   ....[150]....
        /*07cc*/ 	.word	0x0000fb00


	//   ....[151]....
        /*07d0*/ 	.word	0x0000fb70


	//   ....[152]....
        /*07d4*/ 	.word	0x0000ffe0


	//   ....[153]....
        /*07d8*/ 	.word	0x00010540


	//   ....[154]....
        /*07dc*/ 	.word	0x00010630


	//   ....[155]....
        /*07e0*/ 	.word	0x000106d0


	//   ....[156]....
        /*07e4*/ 	.word	0x00010730


	//   ....[157]....
        /*07e8*/ 	.word	0x00010820


	//   ....[158]....
        /*07ec*/ 	.word	0x00010890


	//   ....[159]....
        /*07f0*/ 	.word	0x00010980


	//   ....[160]....
        /*07f4*/ 	.word	0x000109f0


	//   ....[161]....
        /*07f8*/ 	.word	0x00010ae0


	//   ....[162]....
        /*07fc*/ 	.word	0x00010b50


	//   ....[163]....
        /*0800*/ 	.word	0x00010c40


	//   ....[164]....
        /*0804*/ 	.word	0x00010cb0


	//   ....[165]....
        /*0808*/ 	.word	0x00010d50


	//   ....[166]....
        /*080c*/ 	.word	0x00010e50


	//   ....[167]....
        /*0810*/ 	.word	0x00010ea0


	//   ....[168]....
        /*0814*/ 	.word	0x00010f00


	//   ....[169]....
        /*0818*/ 	.word	0x00011020


	//   ....[170]....
        /*081c*/ 	.word	0x000110a0


	//   ....[171]....
        /*0820*/ 	.word	0x00011190


	//   ....[172]....
        /*0824*/ 	.word	0x00011260


	//   ....[173]....
        /*0828*/ 	.word	0x00011310


	//   ....[174]....
        /*082c*/ 	.word	0x00011410


	//   ....[175]....
        /*0830*/ 	.word	0x00011480


	//   ....[176]....
        /*0834*/ 	.word	0x00011590


	//   ....[177]....
        /*0838*/ 	.word	0x00011610


	//   ....[178]....
        /*083c*/ 	.word	0x00011680


	//   ....[179]....
        /*0840*/ 	.word	0x00011750


	//   ....[180]....
        /*0844*/ 	.word	0x000117e0


	//   ....[181]....
        /*0848*/ 	.word	0x000118b0


	//   ....[182]....
        /*084c*/ 	.word	0x00011950


	//   ....[183]....
        /*0850*/ 	.word	0x000119f0


	//   ....[184]....
        /*0854*/ 	.word	0x00011a50


	//   ....[185]....
        /*0858*/ 	.word	0x00011af0


	//   ....[186]....
        /*085c*/ 	.word	0x00011c40


	//   ....[187]....
        /*0860*/ 	.word	0x00011c90


	//   ....[188]....
        /*0864*/ 	.word	0x00011cf0


	//   ....[189]....
        /*0868*/ 	.word	0x00011de0


	//   ....[190]....
        /*086c*/ 	.word	0x00011ee0


	//   ....[191]....
        /*0870*/ 	.word	0x00011f30


	//   ....[192]....
        /*0874*/ 	.word	0x00011f90


	//   ....[193]....
        /*0878*/ 	.word	0x00012080


	//   ....[194]....
        /*087c*/ 	.word	0x00012180


	//   ....[195]....
        /*0880*/ 	.word	0x000121d0


	//   ....[196]....
        /*0884*/ 	.word	0x00012230


	//   ....[197]....
        /*0888*/ 	.word	0x00012310


	//   ....[198]....
        /*088c*/ 	.word	0x00012440


	//   ....[199]....
        /*0890*/ 	.word	0x00012520


	//   ....[200]....
        /*0894*/ 	.word	0x000125b0


	//   ....[201]....
        /*0898*/ 	.word	0x000126c0


	//   ....[202]....
        /*089c*/ 	.word	0x00012720


	//   ....[203]....
        /*08a0*/ 	.word	0x00012830


	//   ....[204]....
        /*08a4*/ 	.word	0x00012890


	//   ....[205]....
        /*08a8*/ 	.word	0x000129a0


	//   ....[206]....
        /*08ac*/ 	.word	0x00012a00


	//   ....[207]....
        /*08b0*/ 	.word	0x00012b10


	//   ....[208]....
        /*08b4*/ 	.word	0x00012b70


	//   ....[209]....
        /*08b8*/ 	.word	0x00012c30


	//   ....[210]....
        /*08bc*/ 	.word	0x00012d90


	//   ....[211]....
        /*08c0*/ 	.word	0x00012e30


	//   ....[212]....
        /*08c4*/ 	.word	0x00012e90


	//   ....[213]....
        /*08c8*/ 	.word	0x00012f40


	//   ....[214]....
        /*08cc*/ 	.word	0x00012fa0


	//   ....[215]....
        /*08d0*/ 	.word	0x00013050


	//   ....[216]....
        /*08d4*/ 	.word	0x000130b0


	//   ....[217]....
        /*08d8*/ 	.word	0x00013160


	//   ....[218]....
        /*08dc*/ 	.word	0x000131c0


	//   ....[219]....
        /*08e0*/ 	.word	0x00013270


	//   ....[220]....
        /*08e4*/ 	.word	0x000132d0


	//   ....[221]....
        /*08e8*/ 	.word	0x00013380


	//   ....[222]....
        /*08ec*/ 	.word	0x00013460


	//   ....[223]....
        /*08f0*/ 	.word	0x00013500


	//   ....[224]....
        /*08f4*/ 	.word	0x00013560


	//   ....[225]....
        /*08f8*/ 	.word	0x00013630


	//   ....[226]....
        /*08fc*/ 	.word	0x00013690


	//   ....[227]....
        /*0900*/ 	.word	0x00013760


	//   ....[228]....
        /*0904*/ 	.word	0x000137c0


	//   ....[229]....
        /*0908*/ 	.word	0x000138a0


	//   ....[230]....
        /*090c*/ 	.word	0x00013900


	//   ....[231]....
        /*0910*/ 	.word	0x000139d0


	//   ....[232]....
        /*0914*/ 	.word	0x00013a30


	//   ....[233]....
        /*0918*/ 	.word	0x00013b00


	//   ....[234]....
        /*091c*/ 	.word	0x00013b90


	//   ....[235]....
        /*0920*/ 	.word	0x00013c30


	//   ....[236]....
        /*0924*/ 	.word	0x00013d50


	//   ....[237]....
        /*0928*/ 	.word	0x00013dc0


	//   ....[238]....
        /*092c*/ 	.word	0x00013e30


	//   ....[239]....
        /*0930*/ 	.word	0x00013ea0


	//   ....[240]....
        /*0934*/ 	.word	0x00013f10


	//   ....[241]....
        /*0938*/ 	.word	0x00013f90


	//   ....[242]....
        /*093c*/ 	.word	0x00014020


	//   ....[243]....
        /*0940*/ 	.word	0x000140b0


	//   ....[244]....
        /*0944*/ 	.word	0x00014120


	//   ....[245]....
        /*0948*/ 	.word	0x00014190


	//   ....[246]....
        /*094c*/ 	.word	0x00014200


	//   ....[247]....
        /*0950*/ 	.word	0x00014280


	//   ....[248]....
        /*0954*/ 	.word	0x000142f0


	//   ....[249]....
        /*0958*/ 	.word	0x00014390


	//   ....[250]....
        /*095c*/ 	.word	0x00014420


	//   ....[251]....
        /*0960*/ 	.word	0x00014540


	//----- nvinfo : EIATTR_REG_RECONFIG
	.align		4
.L_1242:
        /*0964*/ 	.byte	0x01, 0x54
	.zero		2


	//----- nvinfo : EIATTR_SYSCALL_OFFSETS
	.align		4
        /*0968*/ 	.byte	0x04, 0x46
        /*096a*/ 	.short	(.L_1244 - .L_1243)


	//   ....[0]....
.L_1243:
        /*096c*/ 	.word	0x00001770


	//   ....[1]....
        /*0970*/ 	.word	0x0000b6a0


	//   ....[2]....
        /*0974*/ 	.word	0x0000b7f0


	//   ....[3]....
        /*0978*/ 	.word	0x0000b8e0


	//   ....[4]....
        /*097c*/ 	.word	0x0000c6d0


	//   ....[5]....
        /*0980*/ 	.word	0x0000d230


	//----- nvinfo : EIATTR_MBARRIER_INSTR_OFFSETS
	.align		4
.L_1244:
        /*0984*/ 	.byte	0x04, 0x39
        /*0986*/ 	.short	(.L_1246 - .L_1245)


	//   ....[0]....
.L_1245:
        /*0988*/ 	.word	0x00000190
        /*098c*/ 	.word	0x000000ff
        /*0990*/ 	.word	0x00032400
        /*0994*/ 	.short	0x0100
        /*0996*/ 	.byte	0x08
	.zero		1


	//   ....[1]....
        /*0998*/ 	.word	0x000001a0
        /*099c*/ 	.word	0x000000ff
        /*09a0*/ 	.word	0x00032410
        /*09a4*/ 	.short	0x0100
        /*09a6*/ 	.byte	0x08
	.zero		1


	//   ....[2]....
        /*09a8*/ 	.word	0x000001b0
        /*09ac*/ 	.word	0x000000ff
        /*09b0*/ 	.word	0x00032420
        /*09b4*/ 	.short	0x0100
        /*09b6*/ 	.byte	0x08
	.zero		1


	//   ....[3]....
        /*09b8*/ 	.word	0x000002a0
        /*09bc*/ 	.word	0x000000ff
        /*09c0*/ 	.word	0x00032430
        /*09c4*/ 	.short	0x0100
        /*09c6*/ 	.byte	0x08
	.zero		1


	//   ....[4]....
        /*09c8*/ 	.word	0x000002b0
        /*09cc*/ 	.word	0x000000ff
        /*09d0*/ 	.word	0x00032440
        /*09d4*/ 	.short	0x0100
        /*09d6*/ 	.byte	0x08
	.zero		1


	//   ....[5]....
        /*09d8*/ 	.word	0x000002c0
        /*09dc*/ 	.word	0x000000ff
        /*09e0*/ 	.word	0x00032438
        /*09e4*/ 	.short	0x0100
        /*09e6*/ 	.byte	0x08
	.zero		1


	//   ....[6]....
        /*09e8*/ 	.word	0x000002d0
        /*09ec*/ 	.word	0x000000ff
        /*09f0*/ 	.word	0x00032448
        /*09f4*/ 	.short	0x0100
        /*09f6*/ 	.byte	0x08
	.zero		1


	//   ....[7]....
        /*09f8*/ 	.word	0x00000400
        /*09fc*/ 	.word	0x000000ff
        /*0a00*/ 	.word	0x00032450
        /*0a04*/ 	.short	0x0100
        /*0a06*/ 	.byte	0x08
	.zero		1


	//   ....[8]....
        /*0a08*/ 	.word	0x00000410
        /*0a0c*/ 	.word	0x000000ff
        /*0a10*/ 	.word	0x00032460
        /*0a14*/ 	.short	0x0100
        /*0a16*/ 	.byte	0x08
	.zero		1


	//   ....[9]....
        /*0a18*/ 	.word	0x00000420
        /*0a1c*/ 	.word	0x000000ff
        /*0a20*/ 	.word	0x00032458
        /*0a24*/ 	.short	0x0100
        /*0a26*/ 	.byte	0x08
	.zero		1


	//   ....[10]....
        /*0a28*/ 	.word	0x00000430
        /*0a2c*/ 	.word	0x000000ff
        /*0a30*/ 	.word	0x00032468
        /*0a34*/ 	.short	0x0100
        /*0a36*/ 	.byte	0x08
	.zero		1


	//   ....[11]....
        /*0a38*/ 	.word	0x00000520
        /*0a3c*/ 	.word	0x000000ff
        /*0a40*/ 	.word	0x00032470
        /*0a44*/ 	.short	0x0100
        /*0a46*/ 	.byte	0x06
	.zero		1


	//   ....[12]....
        /*0a48*/ 	.word	0x00000530
        /*0a4c*/ 	.word	0x000000ff
        /*0a50*/ 	.word	0x00032480
        /*0a54*/ 	.short	0x0100
        /*0a56*/ 	.byte	0x06
	.zero		1


	//   ....[13]....
        /*0a58*/ 	.word	0x00000540
        /*0a5c*/ 	.word	0x000000ff
        /*0a60*/ 	.word	0x00032478
        /*0a64*/ 	.short	0x0100
        /*0a66*/ 	.byte	0x06
	.zero		1


	//   ....[14]....
        /*0a68*/ 	.word	0x00000550
        /*0a6c*/ 	.word	0x000000ff
        /*0a70*/ 	.word	0x00032488
        /*0a74*/ 	.short	0x0100
        /*0a76*/ 	.byte	0x06
	.zero		1


	//   ....[15]....
        /*0a78*/ 	.word	0x00000680
        /*0a7c*/ 	.word	0x000000ff
        /*0a80*/ 	.word	0x00032490
        /*0a84*/ 	.short	0x0100
        /*0a86*/ 	.byte	0x08
	.zero		1


	//   ....[16]....
        /*0a88*/ 	.word	0x00000690
        /*0a8c*/ 	.word	0x000000ff
        /*0a90*/ 	.word	0x000324a0
        /*0a94*/ 	.short	0x0100
        /*0a96*/ 	.byte	0x08
	.zero		1


	//   ....[17]....
        /*0a98*/ 	.word	0x000006a0
        /*0a9c*/ 	.word	0x000000ff
        /*0aa0*/ 	.word	0x00032498
        /*0aa4*/ 	.short	0x0100
        /*0aa6*/ 	.byte	0x08
	.zero		1


	//   ....[18]....
        /*0aa8*/ 	.word	0x000006b0
        /*0aac*/ 	.word	0x000000ff
        /*0ab0*/ 	.word	0x000324a8
        /*0ab4*/ 	.short	0x0100
        /*0ab6*/ 	.byte	0x08
	.zero		1


	//   ....[19]....
        /*0ab8*/ 	.word	0x000007f0
        /*0abc*/ 	.word	0x000000ff
        /*0ac0*/ 	.word	0x000324b0
        /*0ac4*/ 	.short	0x0100
        /*0ac6*/ 	.byte	0x08
	.zero		1


	//   ....[20]....
        /*0ac8*/ 	.word	0x00000800
        /*0acc*/ 	.word	0x000000ff
        /*0ad0*/ 	.word	0x000324c0
        /*0ad4*/ 	.short	0x0100
        /*0ad6*/ 	.byte	0x08
	.zero		1


	//   ....[21]....
        /*0ad8*/ 	.word	0x00000810
        /*0adc*/ 	.word	0x000000ff
        /*0ae0*/ 	.word	0x000324b8
        /*0ae4*/ 	.short	0x0100
        /*0ae6*/ 	.byte	0x08
	.zero		1


	//   ....[22]....
        /*0ae8*/ 	.word	0x00000820
        /*0aec*/ 	.word	0x000000ff
        /*0af0*/ 	.word	0x000324c8
        /*0af4*/ 	.short	0x0100
        /*0af6*/ 	.byte	0x08
	.zero		1


	//   ....[23]....
        /*0af8*/ 	.word	0x00001800
        /*0afc*/ 	.word	0x000000ff
        /*0b00*/ 	.word	0x00032400
        /*0b04*/ 	.short	0x010a
        /*0b06*/ 	.byte	0x28
	.zero		1


	//   ....[24]....
        /*0b08*/ 	.word	0x000018d0
        /*0b0c*/ 	.word	0x000000ff
        /*0b10*/ 	.word	0x00032430
        /*0b14*/ 	.short	0x010a
        /*0b16*/ 	.byte	0x34
	.zero		1


	//   ....[25]....
        /*0b18*/ 	.word	0x00001910
        /*0b1c*/ 	.word	0x000000ff
        /*0b20*/ 	.word	0x00032430
        /*0b24*/ 	.short	0x010a
        /*0b26*/ 	.byte	0x34
	.zero		1


	//   ....[26]....
        /*0b28*/ 	.word	0x00001c70
        /*0b2c*/ 	.word	0x000000ff
        /*0b30*/ 	.word	0x00032410
        /*0b34*/ 	.short	0x010a
        /*0b36*/ 	.byte	0x28
	.zero		1


	//   ....[27]....
        /*0b38*/ 	.word	0x00001cb0
        /*0b3c*/ 	.word	0x000000ff
        /*0b40*/ 	.word	0x00032450
        /*0b44*/ 	.short	0x010a
        /*0b46*/ 	.byte	0x34
	.zero		1


	//   ....[28]....
        /*0b48*/ 	.word	0x00001cf0
        /*0b4c*/ 	.word	0x000000ff
        /*0b50*/ 	.word	0x00032450
        /*0b54*/ 	.short	0x010a
        /*0b56*/ 	.byte	0x34
	.zero		1


	//   ....[29]....
        /*0b58*/ 	.word	0x00002c30
        /*0b5c*/ 	.word	0x000000ff
        /*0b60*/ 	.word	0x00000000
        /*0b64*/ 	.short	0x0101
        /*0b66*/ 	.byte	0x05
	.zero		1


	//   ....[30]....
        /*0b68*/ 	.word	0x000041b0
        /*0b6c*/ 	.word	0x000000ff
        /*0b70*/ 	.word	0x00000000
        /*0b74*/ 	.short	0x0101
        /*0b76*/ 	.byte	0x34
	.zero		1


	//   ....[31]....
        /*0b78*/ 	.word	0x000042f0
        /*0b7c*/ 	.word	0x000000ff
        /*0b80*/ 	.word	0x00032430
        /*0b84*/ 	.short	0x010a
        /*0b86*/ 	.byte	0x04
	.zero		1


	//   ....[32]....
        /*0b88*/ 	.word	0x00004330
        /*0b8c*/ 	.word	0x000000ff
        /*0b90*/ 	.word	0x00032430
        /*0b94*/ 	.short	0x010a
        /*0b96*/ 	.byte	0x04
	.zero		1


	//   ....[33]....
        /*0b98*/ 	.word	0x00004540
        /*0b9c*/ 	.word	0x000000ff
        /*0ba0*/ 	.word	0x00032450
        /*0ba4*/ 	.short	0x010a
        /*0ba6*/ 	.byte	0x04
	.zero		1


	//   ....[34]....
        /*0ba8*/ 	.word	0x00004580
        /*0bac*/ 	.word	0x000000ff
        /*0bb0*/ 	.word	0x00032450
        /*0bb4*/ 	.short	0x010a
        /*0bb6*/ 	.byte	0x04
	.zero		1


	//   ....[35]....
        /*0bb8*/ 	.word	0x00005470
        /*0bbc*/ 	.word	0x000000ff
        /*0bc0*/ 	.word	0x00000000
        /*0bc4*/ 	.short	0x0101
        /*0bc6*/ 	.byte	0x05
	.zero		1


	//   ....[36]....
        /*0bc8*/ 	.word	0x00006b30
        /*0bcc*/ 	.word	0x000000ff
        /*0bd0*/ 	.word	0x00000000
        /*0bd4*/ 	.short	0x0101
        /*0bd6*/ 	.byte	0x04
	.zero		1


	//   ....[37]....
        /*0bd8*/ 	.word	0x00009050
        /*0bdc*/ 	.word	0x00000097
        /*0be0*/ 	.word	0x00000000
        /*0be4*/ 	.short	0x0101
        /*0be6*/ 	.byte	0x3f
	.zero		1


	//   ....[38]....
        /*0be8*/ 	.word	0x0000bde0
        /*0bec*/ 	.word	0x00000019
        /*0bf0*/ 	.word	0x00032440
        /*0bf4*/ 	.short	0x010a
        /*0bf6*/ 	.byte	0x3f
	.zero		1


	//   ....[39]....
        /*0bf8*/ 	.word	0x0000c450
        /*0bfc*/ 	.word	0x00000019
        /*0c00*/ 	.word	0x00032430
        /*0c04*/ 	.short	0x0107
        /*0c06*/ 	.byte	0x3f
	.zero		1


	//   ....[40]....
        /*0c08*/ 	.word	0x0000c520
        /*0c0c*/ 	.word	0x00000019
        /*0c10*/ 	.word	0x00032430
        /*0c14*/ 	.short	0x0101
        /*0c16*/ 	.byte	0x3f
	.zero		1


	//   ....[41]....
        /*0c18*/ 	.word	0x0000d070
        /*0c1c*/ 	.word	0x00000016
        /*0c20*/ 	.word	0x00032400
        /*0c24*/ 	.short	0x0107
        /*0c26*/ 	.byte	0x3f
	.zero		1


	//   ....[42]....
        /*0c28*/ 	.word	0x0000d100
        /*0c2c*/ 	.word	0x00000016
        /*0c30*/ 	.word	0x00032400
        /*0c34*/ 	.short	0x0101
        /*0c36*/ 	.byte	0x3f
	.zero		1


	//   ....[43]....
        /*0c38*/ 	.word	0x0000db80
        /*0c3c*/ 	.word	0x00000016
        /*0c40*/ 	.word	0x00032410
        /*0c44*/ 	.short	0x0107
        /*0c46*/ 	.byte	0x3f
	.zero		1


	//   ....[44]....
        /*0c48*/ 	.word	0x0000dc80
        /*0c4c*/ 	.word	0x00000016
        /*0c50*/ 	.word	0x00032410
        /*0c54*/ 	.short	0x0101
        /*0c56*/ 	.byte	0x3f
	.zero		1


	//   ....[45]....
        /*0c58*/ 	.word	0x0000dca0
        /*0c5c*/ 	.word	0x00000016
        /*0c60*/ 	.word	0x00032420
        /*0c64*/ 	.short	0x010a
        /*0c66*/ 	.byte	0x3f
	.zero		1


	//   ....[46]....
        /*0c68*/ 	.word	0x0000dd20
        /*0c6c*/ 	.word	0x00000019
        /*0c70*/ 	.word	0x00032460
        /*0c74*/ 	.short	0x010a
        /*0c76*/ 	.byte	0x3f
	.zero		1


	//   ....[47]....
        /*0c78*/ 	.word	0x0000e4a0
        /*0c7c*/ 	.word	0x00000019
        /*0c80*/ 	.word	0x00032450
        /*0c84*/ 	.short	0x0107
        /*0c86*/ 	.byte	0x3f
	.zero		1


	//   ....[48]....
        /*0c88*/ 	.word	0x0000e560
        /*0c8c*/ 	.word	0x00000019
        /*0c90*/ 	.word	0x00032450
        /*0c94*/ 	.short	0x0101
        /*0c96*/ 	.byte	0x3f
	.zero		1


	//   ....[49]....
        /*0c98*/ 	.word	0x0000e8a0
        /*0c9c*/ 	.word	0x0000000a
        /*0ca0*/ 	.word	0x00032440
        /*0ca4*/ 	.short	0x010a
        /*0ca6*/ 	.byte	0x3f
	.zero		1


	//   ....[50]....
        /*0ca8*/ 	.word	0x0000ec70
        /*0cac*/ 	.word	0x0000000a
        /*0cb0*/ 	.word	0x00032430
        /*0cb4*/ 	.short	0x0107
        /*0cb6*/ 	.byte	0x3f
	.zero		1


	//   ....[51]....
        /*0cb8*/ 	.word	0x0000ed20
        /*0cbc*/ 	.word	0x0000000a
        /*0cc0*/ 	.word	0x00032430
        /*0cc4*/ 	.short	0x0101
        /*0cc6*/ 	.byte	0x3f
	.zero		1


	//   ....[52]....
        /*0cc8*/ 	.word	0x0000ed50
        /*0ccc*/ 	.word	0x0000000a
        /*0cd0*/ 	.word	0x00032460
        /*0cd4*/ 	.short	0x010a
        /*0cd6*/ 	.byte	0x3f
	.zero		1


	//   ....[53]....
        /*0cd8*/ 	.word	0x0000f270
        /*0cdc*/ 	.word	0x0000000a
        /*0ce0*/ 	.word	0x00032450
        /*0ce4*/ 	.short	0x0107
        /*0ce6*/ 	.byte	0x3f
	.zero		1


	//   ....[54]....
        /*0ce8*/ 	.word	0x0000f320
        /*0cec*/ 	.word	0x0000000a
        /*0cf0*/ 	.word	0x00032450
        /*0cf4*/ 	.short	0x0101
        /*0cf6*/ 	.byte	0x3f
	.zero		1


	//   ....[55]....
        /*0cf8*/ 	.word	0x0000ff60
        /*0cfc*/ 	.word	0x00000005
        /*0d00*/ 	.word	0x00032420
        /*0d04*/ 	.short	0x010a
        /*0d06*/ 	.byte	0x3f
	.zero		1


	//   ....[56]....
        /*0d08*/ 	.word	0x00010100
        /*0d0c*/ 	.word	0x00000003
        /*0d10*/ 	.word	0x00032440
        /*0d14*/ 	.short	0x010a
        /*0d16*/ 	.byte	0x3f
	.zero		1


	//   ....[57]....
        /*0d18*/ 	.word	0x000101a0
        /*0d1c*/ 	.word	0x00000005
        /*0d20*/ 	.word	0x00032440
        /*0d24*/ 	.short	0x010a
        /*0d26*/ 	.byte	0x3f
	.zero		1


	//   ....[58]....
        /*0d28*/ 	.word	0x000101e0
        /*0d2c*/ 	.word	0x00000003
        /*0d30*/ 	.word	0x00032460
        /*0d34*/ 	.short	0x010a
        /*0d36*/ 	.byte	0x3f
	.zero		1


	//   ....[59]....
        /*0d38*/ 	.word	0x00010220
        /*0d3c*/ 	.word	0x00000005
        /*0d40*/ 	.word	0x00032460
        /*0d44*/ 	.short	0x010a
        /*0d46*/ 	.byte	0x3f
	.zero		1


	//   ....[60]....
        /*0d48*/ 	.word	0x00010290
        /*0d4c*/ 	.word	0x00000003
        /*0d50*/ 	.word	0x00032400
        /*0d54*/ 	.short	0x010a
        /*0d56*/ 	.byte	0x3f
	.zero		1


	//   ....[61]....
        /*0d58*/ 	.word	0x000102f0
        /*0d5c*/ 	.word	0x00000004
        /*0d60*/ 	.word	0x00032430
        /*0d64*/ 	.short	0x010a
        /*0d66*/ 	.byte	0x3f
	.zero		1


	//   ....[62]....
        /*0d68*/ 	.word	0x00010350
        /*0d6c*/ 	.word	0x00000005
        /*0d70*/ 	.word	0x00032410
        /*0d74*/ 	.short	0x010a
        /*0d76*/ 	.byte	0x3f
	.zero		1


	//   ....[63]....
        /*0d78*/ 	.word	0x000103b0
        /*0d7c*/ 	.word	0x00000000
        /*0d80*/ 	.word	0x00032450
        /*0d84*/ 	.short	0x010a
        /*0d86*/ 	.byte	0x3f
	.zero		1


	//   ....[64]....
        /*0d88*/ 	.word	0x00010410
        /*0d8c*/ 	.word	0x00000099
        /*0d90*/ 	.word	0x00032430
        /*0d94*/ 	.short	0x010a
        /*0d96*/ 	.byte	0x3f
	.zero		1


	//   ....[65]....
        /*0d98*/ 	.word	0x00010470
        /*0d9c*/ 	.word	0x000000cb
        /*0da0*/ 	.word	0x00032450
        /*0da4*/ 	.short	0x010a
        /*0da6*/ 	.byte	0x3f
	.zero		1


	//   ....[66]....
        /*0da8*/ 	.word	0x00010580
        /*0dac*/ 	.word	0x00000019
        /*0db0*/ 	.word	0x00032440
        /*0db4*/ 	.short	0x010a
        /*0db6*/ 	.byte	0x3f
	.zero		1


	//   ....[67]....
        /*0db8*/ 	.word	0x00012340
        /*0dbc*/ 	.word	0x00000016
        /*0dc0*/ 	.word	0x00032420
        /*0dc4*/ 	.short	0x010a
        /*0dc6*/ 	.byte	0x3f
	.zero		1


	//   ....[68]....
        /*0dc8*/ 	.word	0x00012390
        /*0dcc*/ 	.word	0x00000019
        /*0dd0*/ 	.word	0x00032460
        /*0dd4*/ 	.short	0x010a
        /*0dd6*/ 	.byte	0x3f
	.zero		1


	//   ....[69]....
        /*0dd8*/ 	.word	0x00012ce0
        /*0ddc*/ 	.word	0x0000000a
        /*0de0*/ 	.word	0x00032440
        /*0de4*/ 	.short	0x010a
        /*0de6*/ 	.byte	0x3f
	.zero		1


	//   ....[70]....
        /*0de8*/ 	.word	0x000133b0
        /*0dec*/ 	.word	0x0000000a
        /*0df0*/ 	.word	0x00032460
        /*0df4*/ 	.short	0x010a
        /*0df6*/ 	.byte	0x3f
	.zero		1


	//   ....[71]....
        /*0df8*/ 	.word	0x00014460
        /*0dfc*/ 	.word	0x00000005
        /*0e00*/ 	.word	0x00032420
        /*0e04*/ 	.short	0x010a
        /*0e06*/ 	.byte	0x3f
	.zero		1


	//   ....[72]....
        /*0e08*/ 	.word	0x00014600
        /*0e0c*/ 	.word	0x00000003
        /*0e10*/ 	.word	0x00032440
        /*0e14*/ 	.short	0x010a
        /*0e16*/ 	.byte	0x3f
	.zero		1


	//   ....[73]....
        /*0e18*/ 	.word	0x00014650
        /*0e1c*/ 	.word	0x00000005
        /*0e20*/ 	.word	0x00032440
        /*0e24*/ 	.short	0x010a
        /*0e26*/ 	.byte	0x3f
	.zero		1


	//   ....[74]....
        /*0e28*/ 	.word	0x000146a0
        /*0e2c*/ 	.word	0x00000003
        /*0e30*/ 	.word	0x00032460
        /*0e34*/ 	.short	0x010a
        /*0e36*/ 	.byte	0x3f
	.zero		1


	//----- nvinfo : EIATTR_NUM_MBARRIERS
	.align		4
.L_1246:
        /*0e38*/ 	.byte	0x03, 0x38
        /*0e3a*/ 	.short	0x0017


	//----- nvinfo : EIATTR_EXIT_INSTR_OFFSETS
	.align		4
        /*0e3c*/ 	.byte	0x04, 0x1c
        /*0e3e*/ 	.short	(.L_1248 - .L_1247)


	//   ....[0]....
.L_1247:
        /*0e40*/ 	.word	0x000009f0


	//   ....[1]....
        /*0e44*/ 	.word	0x0000a490


	//   ....[2]....
        /*0e48*/ 	.word	0x00010270


	//----- nvinfo : EIATTR_MAX_THREADS
	.align		4
.L_1248:
        /*0e4c*/ 	.byte	0x04, 0x05
        /*0e4e*/ 	.short	(.L_1250 - .L_1249)
.L_1249:
        /*0e50*/ 	.word	0x00000180
        /*0e54*/ 	.word	0x00000001
        /*0e58*/ 	.word	0x00000001


	//----- nvinfo : EIATTR_CRS_STACK_SIZE
	.align		4
.L_1250:
        /*0e5c*/ 	.byte	0x04, 0x1e
        /*0e5e*/ 	.short	(.L_1252 - .L_1251)
.L_1251:
        /*0e60*/ 	.word	0x00000000


	//----- nvinfo : EIATTR_CBANK_PARAM_SIZE
	.align		4
.L_1252:
        /*0e64*/ 	.byte	0x03, 0x19
        /*0e66*/ 	.short	0x0bf0


	//----- nvinfo : EIATTR_PARAM_CBANK
	.align		4
        /*0e68*/ 	.byte	0x04, 0x0a
        /*0e6a*/ 	.short	(.L_1254 - .L_1253)
	.align		4
.L_1253:
        /*0e6c*/ 	.word	index@(.nv.constant0._ZN7cutlass13device_kernelIN5flash11enable_sm90INS1_16FlashAttnFwdSm90INS1_25CollectiveMainloopFwdSm90ILi2EN4cute5tupleIJNS5_1CILi1EEES8_S8_EEENS6_IJNS7_ILi128EEENS7_ILi96EEENS7_ILi64EEEEEELi256ENS_6half_tEfNS_4arch4Sm90ELb0ELb0ELb1ELb1ELb1ELb0ELb1ELb1ELb0ELb1ELb0ELb0EEENS1_21CollectiveEpilogueFwdINS6_IJSA_NS7_ILi256EEESB_EEES9_SE_SG_Li256ELb1ELb1ELb0ELb0EEENS1_36VarlenDynamicPersistentTileSchedulerILi128ELi96ELi256ELi128ELb0ELb1ELb1ELb0ELb1ELb1EEEEEEEEEvNT_6ParamsE)
        /*0e70*/ 	.short	0x0210
        /*0e72*/ 	.short	0x0bf0


	//----- nvinfo : EIATTR_SW_WAR
	.align		4
.L_1254:
        /*0e74*/ 	.byte	0x04, 0x36
        /*0e76*/ 	.short	(.L_1256 - .L_1255)
.L_1255:
        /*0e78*/ 	.word	0x00000008
.L_1256:


//--------------------- .nv.info._ZN7cutlass13device_kernelIN5flash11enable_sm90INS1_16FlashAttnFwdSm90INS1_25CollectiveMainloopFwdSm90ILi2EN4cute5tupleIJNS5_1CILi1EEES8_S8_EEENS6_IJNS7_ILi128EEENS7_ILi96EEENS7_ILi64EEEEEELi256ENS_6half_tEfNS_4arch4Sm90ELb0ELb0ELb1ELb1ELb1ELb1ELb1ELb1ELb0ELb1ELb0ELb0EEENS1_21CollectiveEpilogueFwdINS6_IJSA_NS7_ILi256EEESB_EEES9_SE_SG_Li256ELb1ELb1ELb0ELb0EEENS1_36VarlenDynamicPersistentTileSchedulerILi128ELi96ELi256ELi128ELb0ELb1ELb1ELb0ELb1ELb1EEEEEEEEEvNT_6ParamsE --------------------------
	.section	.nv.info._ZN7cutlass13device_kernelIN5flash11enable_sm90INS1_16FlashAttnFwdSm90INS1_25CollectiveMainloopFwdSm90ILi2EN4cute5tupleIJNS5_1CILi1EEES8_S8_EEENS6_IJNS7_ILi128EEENS7_ILi96EEENS7_ILi64EEEEEELi256ENS_6half_tEfNS_4arch4Sm90ELb0ELb0ELb1ELb1ELb1ELb1ELb1ELb1ELb0ELb1ELb0ELb0EEENS1_21CollectiveEpilogueFwdINS6_IJSA_NS7_ILi256EEESB_EEES9_SE_SG_Li256ELb1ELb1ELb0ELb0EEENS1_36VarlenDynamicPersistentTileSchedulerILi128ELi96ELi256ELi128ELb0ELb1ELb1ELb0ELb1ELb1EEEEEEEEEvNT_6ParamsE,"",@"SHT_CUDA_INFO"
	.sectionflags	@""
	.align	4


	//----- nvinfo : EIATTR_CUDA_API_VERSION
	.align		4
        /*0000*/ 	.byte	0x04, 0x37
        /*0002*/ 	.short	(.L_1258 - .L_1257)
.L_1257:
        /*0004*/ 	.word	0x00000082


	//----- nvinfo : EIATTR_KPARAM_INFO
	.align		4
.L_1258:
        /*0008*/ 	.byte	0x04, 0x17
        /*000a*/ 	.short	(.L_1260 - .L_1259)
.L_1259:
        /*000c*/ 	.word	0x00000000
        /*0010*/ 	.short	0x0000
        /*0012*/ 	.short	0x0070
        /*0014*/ 	.byte	0x00, 0xf0, 0x01, 0x2e


	//----- nvinfo : EIATTR_SPARSE_MMA_MASK
	.align		4
.L_1260:
        /*0018*/ 	.byte	0x03, 0x50
        /*001a*/ 	.short	0x0000


	//----- nvinfo : EIATTR_MAXREG_COUNT
	.align		4
        /*001c*/ 	.byte	0x03, 0x1b
        /*001e*/ 	.short	0x00a8


	//----- nvinfo : EIATTR_NUM_BARRIERS
	.align		4
        /*0020*/ 	.byte	0x02, 0x4c
        /*0022*/ 	.byte	0x10
	.zero		1


	//----- nvinfo : EIATTR_EXTERNS
	.align		4
        /*0024*/ 	.byte	0x04, 0x0f
        /*0026*/ 	.short	(.L_1262 - .L_1261)


	//   ....[0]....
	.align		4
.L_1261:
        /*0028*/ 	.word	index@(__assertfail)


	//----- nvinfo : EIATTR_ANNOTATIONS
	.align		4
.L_1262:
        /*002c*/ 	.byte	0x04, 0x55
        /*002e*/ 	.short	(.L_1264 - .L_1263)


	//   ....[0]....
.L_1263:
        /* <DEDUP_REMOVED lines=69> */


	//----- nvinfo : EIATTR_MERCURY_ISA_VERSION
	.align		4
.L_1264:
        /*0470*/ 	.byte	0x03, 0x5f
        /*0472*/ 	.short	0x0101


	//----- nvinfo : EIATTR_UNUSED_LOAD_BYTE_OFFSET
	.align		4
        /*0474*/ 	.byte	0x04, 0x44
        /*0476*/ 	.short	(.L_1266 - .L_1265)


	//   ....[0]....
.L_1265:
        /*0478*/ 	.word	0x00000a70
        /*047c*/ 	.word	0x0000fff0


	//   ....[1]....
        /*0480*/ 	.word	0x0000ef70
        /*0484*/ 	.word	0x0000fff0


	//----- nvinfo : EIATTR_INT_WARP_WIDE_INSTR_OFFSETS
	.align		4
.L_1266:
        /*0488*/ 	.byte	0x04, 0x31
        /*048a*/ 	.short	(.L_1268 - .L_1267)


	//   ....[0]....
.L_1267:
        /*048c*/ 	.word	0x00000120


	//   ....[1]....
        /*0490*/ 	.word	0x00000160


	//   ....[2]....
        /*0494*/ 	.word	0x000001d0


	//   ....[3]....
        /*0498*/ 	.word	0x00000240


	//   ....[4]....
        /*049c*/ 	.word	0x00014320


	//   ....[5]....
        /*04a0*/ 	.word	0x000143b0


	//   ....[6]....
        /*04a4*/ 	.word	0x00018370


	//   ....[7]....
        /*04a8*/ 	.word	0x00018400


	//----- nvinfo : EIATTR_COOP_GROUP_MASK_REGIDS
	.align		4
.L_1268:
        /*04ac*/ 	.byte	0x04, 0x29
        /*04ae*/ 	.short	(.L_1270 - .L_1269)


	//   ....[0]....
.L_1269:
        /*04b0*/ 	.word	0xffffffff


	//   ....[1]....
        /*04b4*/ 	.word	0xffffffff


	//   ....[2]....
        /*04b8*/ 	.word	0xffffffff


	//   ....[3]....
        /*04bc*/ 	.word	0xffffffff


	//   ....[4]....
        /*04c0*/ 	.word	0xffffffff


	//   ....[5]....
        /*04c4*/ 	.word	0xffffffff


	//   ....[6]....
        /*04c8*/ 	.word	0xffffffff


	//   ....[7]....
        /*04cc*/ 	.word	0xffffffff


	//   ....[8]....
        /*04d0*/ 	.word	0xffffffff


	//   ....[9]....
        /*04d4*/ 	.word	0xffffffff


	//   ....[10]....
        /*04d8*/ 	.word	0xffffffff


	//   ....[11]....
        /*04dc*/ 	.word	0xffffffff


	//   ....[12]....
        /*04e0*/ 	.word	0xffffffff


	//   ....[13]....
        /*04e4*/ 	.word	0xffffffff


	//   ....[14]....
        /*04e8*/ 	.word	0xffffffff


	//   ....[15]....
        /*04ec*/ 	.word	0xffffffff


	//   ....[16]....
        /*04f0*/ 	.word	0xffffffff


	//   ....[17]....
        /*04f4*/ 	.word	0xffffffff


	//   ....[18]....
        /*04f8*/ 	.word	0xffffffff


	//   ....[19]....
        /*04fc*/ 	.word	0xffffffff


	//   ....[20]....
        /*0500*/ 	.word	0xffffffff


	//   ....[21]....
        /*0504*/ 	.word	0xffffffff


	//   ....[22]....
        /*0508*/ 	.word	0xffffffff


	//   ....[23]....
        /*050c*/ 	.word	0xffffffff


	//   ....[24]....
        /*0510*/ 	.word	0xffffffff


	//   ....[25]....
        /*0514*/ 	.word	0xffffffff


	//   ....[26]....
        /*0518*/ 	.word	0xffffffff


	//   ....[27]....
        /*051c*/ 	.word	0xffffffff


	//   ....[28]....
        /*0520*/ 	.word	0xffffffff


	//   ....[29]....
        /*0524*/ 	.word	0xffffffff


	//   ....[30]....
        /*0528*/ 	.word	0xffffffff


	//   ....[31]....
        /*052c*/ 	.word	0xffffffff


	//   ....[32]....
        /*0530*/ 	.word	0xffffffff


	//   ....[33]....
        /*0534*/ 	.word	0xffffffff


	//   ....[34]....
        /*0538*/ 	.word	0xffffffff


	//   ....[35]....
        /*053c*/ 	.word	0xffffffff


	//   ....[36]....
        /*0540*/ 	.word	0xffffffff


	//   ....[37]....
        /*0544*/ 	.word	0xffffffff


	//   ....[38]....
        /*0548*/ 	.word	0xffffffff


	//   ....[39]....
        /*054c*/ 	.word	0xffffffff


	//   ....[40]....
        /*0550*/ 	.word	0xffffffff


	//   ....[41]....
        /*0554*/ 	.word	0xffffffff


	//   ....[42]....
        /*0558*/ 	.word	0xffffffff


	//   ....[43]....
        /*055c*/ 	.word	0xffffffff


	//   ....[44]....
        /*0560*/ 	.word	0xffffffff


	//   ....[45]....
        /*0564*/ 	.word	0xffffffff


	//   ....[46]....
        /*0568*/ 	.word	0xffffffff


	//   ....[47]....
        /*056c*/ 	.word	0xffffffff


	//   ....[48]....
        /*0570*/ 	.word	0xffffffff


	//   ....[49]....
        /*0574*/ 	.word	0xffffffff


	//   ....[50]....
        /*0578*/ 	.word	0xffffffff


	//   ....[51]....
        /*057c*/ 	.word	0xffffffff


	//   ....[52]....
        /*0580*/ 	.word	0xffffffff


	//   ....[53]....
        /*0584*/ 	.word	0xffffffff


	//   ....[54]....
        /*0588*/ 	.word	0xffffffff


	//   ....[55]....
        /*058c*/ 	.word	0xffffffff


	//   ....[56]....
        /*0590*/ 	.word	0xffffffff


	//   ....[57]....
        /*0594*/ 	.word	0xffffffff


	//   ....[58]....
        /*0598*/ 	.word	0xffffffff


	//   ....[59]....
        /*059c*/ 	.word	0xffffffff


	//   ....[60]....
        /*05a0*/ 	.word	0xffffffff


	//   ....[61]....
        /*05a4*/ 	.word	0xffffffff


	//   ....[62]....
        /*05a8*/ 	.word	0xffffffff


	//   ....[63]....
        /*05ac*/ 	.word	0xffffffff


	//   ....[64]....
        /*05b0*/ 	.word	0xffffffff


	//   ....[65]....
        /*05b4*/ 	.word	0xffffffff


	//   ....[66]....
        /*05b8*/ 	.word	0xffffffff


	//   ....[67]....
        /*05bc*/ 	.word	0xffffffff


	//   ....[68]....
        /*05c0*/ 	.word	0xffffffff


	//   ....[69]....
        /*05c4*/ 	.word	0xffffffff


	//   ....[70]....
        /*05c8*/ 	.word	0xffffffff


	//   ....[71]....
        /*05cc*/ 	.word	0xffffffff


	//   ....[72]....
        /*05d0*/ 	.word	0xffffffff


	//   ....[73]....
        /*05d4*/ 	.word	0xffffffff


	//   ....[74]....
        /*05d8*/ 	.word	0xffffffff


	//   ....[75]....
        /*05dc*/ 	.word	0xffffffff


	//   ....[76]....
        /*05e0*/ 	.word	0xffffffff


	//   ....[77]....
        /*05e4*/ 	.word	0xffffffff


	//   ....[78]....
        /*05e8*/ 	.word	0xffffffff


	//   ....[79]....
        /*05ec*/ 	.word	0xffffffff


	//   ....[80]....
        /*05f0*/ 	.word	0xffffffff


	//   ....[81]....
        /*05f4*/ 	.word	0xffffffff


	//   ....[82]....
        /*05f8*/ 	.word	0xffffffff


	//   ....[83]....
        /*05fc*/ 	.word	0xffffffff


	//   ....[84]....
        /*0600*/ 	.word	0xffffffff


	//   ....[85]....
        /*0604*/ 	.word	0xffffffff


	//   ....[86]....
        /*0608*/ 	.word	0xffffffff


	//   ....[87]....
        /*060c*/ 	.word	0xffffffff


	//   ....[88]....
        /*0610*/ 	.word	0xffffffff


	//   ....[89]....
        /*0614*/ 	.word	0xffffffff


	//   ....[90]....
        /*0618*/ 	.word	0xffffffff


	//   ....[91]....
        /*061c*/ 	.word	0xffffffff


	//   ....[92]....
        /*0620*/ 	.word	0xffffffff


	//   ....[93]....
        /*0624*/ 	.word	0xffffffff


	//   ....[94]....
        /*0628*/ 	.word	0xffffffff


	//   ....[95]....
        /*062c*/ 	.word	0xffffffff


	//   ....[96]....
        /*0630*/ 	.word	0xffffffff


	//   ....[97]....
        /*0634*/ 	.word	0xffffffff


	//   ....[98]....
        /*0638*/ 	.word	0xffffffff


	//   ....[99]....
        /*063c*/ 	.word	0xffffffff


	//   ....[100]....
        /*0640*/ 	.word	0xffffffff


	//   ....[101]....
        /*0644*/ 	.word	0xffffffff


	//   ....[102]....
        /*0648*/ 	.word	0xffffffff


	//   ....[103]....
        /*064c*/ 	.word	0xffffffff


	//   ....[104]....
        /*0650*/ 	.word	0xffffffff


	//   ....[105]....
        /*0654*/ 	.word	0xffffffff


	//   ....[106]....
        /*0658*/ 	.word	0xffffffff


	//   ....[107]....
        /*065c*/ 	.word	0xffffffff


	//   ....[108]....
        /*0660*/ 	.word	0xffffffff


	//   ....[109]....
        /*0664*/ 	.word	0xffffffff


	//   ....[110]....
        /*0668*/ 	.word	0xffffffff


	//   ....[111]....
        /*066c*/ 	.word	0xffffffff


	//   ....[112]....
        /*0670*/ 	.word	0xffffffff


	//   ....[113]....
        /*0674*/ 	.word	0xffffffff


	//   ....[114]....
        /*0678*/ 	.word	0xffffffff


	//   ....[115]....
        /*067c*/ 	.word	0xffffffff


	//   ....[116]....
        /*0680*/ 	.word	0xffffffff


	//   ....[117]....
        /*0684*/ 	.word	0xffffffff


	//   ....[118]....
        /*0688*/ 	.word	0xffffffff


	//   ....[119]....
        /*068c*/ 	.word	0xffffffff


	//   ....[120]....
        /*0690*/ 	.word	0xffffffff


	//   ....[121]....
        /*0694*/ 	.word	0xffffffff


	//   ....[122]....
        /*0698*/ 	.word	0xffffffff


	//   ....[123]....
        /*069c*/ 	.word	0xffffffff


	//   ....[124]....
        /*06a0*/ 	.word	0xffffffff


	//   ....[125]....
        /*06a4*/ 	.word	0xffffffff


	//   ....[126]....
        /*06a8*/ 	.word	0xffffffff


	//   ....[127]....
        /*06ac*/ 	.word	0xffffffff


	//   ....[128]....
        /*06b0*/ 	.word	0xffffffff


	//   ....[129]....
        /*06b4*/ 	.word	0xffffffff


	//   ....[130]....
        /*06b8*/ 	.word	0xffffffff


	//   ....[131]....
        /*06bc*/ 	.word	0xffffffff


	//   ....[132]....
        /*06c0*/ 	.word	0xffffffff


	//   ....[133]....
        /*06c4*/ 	.word	0xffffffff


	//   ....[134]....
        /*06c8*/ 	.word	0xffffffff


	//   ....[135]....
        /*06cc*/ 	.word	0xffffffff


	//   ....[136]....
        /*06d0*/ 	.word	0xffffffff


	//   ....[137]....
        /*06d4*/ 	.word	0xffffffff


	//   ....[138]....
        /*06d8*/ 	.word	0xffffffff


	//   ....[139]....
        /*06dc*/ 	.word	0xffffffff


	//   ....[140]....
        /*06e0*/ 	.word	0xffffffff


	//   ....[141]....
        /*06e4*/ 	.word	0xffffffff


	//   ....[142]....
        /*06e8*/ 	.word	0xffffffff


	//   ....[143]....
        /*06ec*/ 	.word	0xffffffff


	//   ....[144]....
        /*06f0*/ 	.word	0xffffffff


	//   ....[145]....
        /*06f4*/ 	.word	0xffffffff


	//   ....[146]....
        /*06f8*/ 	.word	0xffffffff


	//   ....[147]....
        /*06fc*/ 	.word	0xffffffff


	//   ....[148]....
        /*0700*/ 	.word	0xffffffff


	//   ....[149]....
        /*0704*/ 	.word	0xffffffff


	//   ....[150]....
        /*0708*/ 	.word	0xffffffff


	//   ....[151]....
        /*070c*/ 	.word	0xffffffff


	//   ....[152]....
        /*0710*/ 	.word	0xffffffff


	//   ....[153]....
        /*0714*/ 	.word	0xffffffff


	//   ....[154]....
        /*0718*/ 	.word	0xffffffff


	//   ....[155]....
        /*071c*/ 	.word	0xffffffff


	//   ....[156]....
        /*0720*/ 	.word	0xffffffff


	//   ....[157]....
        /*0724*/ 	.word	0xffffffff


	//   ....[158]....
        /*0728*/ 	.word	0xffffffff


	//   ....[159]....
        /*072c*/ 	.word	0xffffffff


	//   ....[160]....
        /*0730*/ 	.word	0xffffffff


	//   ....[161]....
        /*0734*/ 	.word	0xffffffff


	//   ....[162]....
        /*0738*/ 	.word	0xffffffff


	//   ....[163]....
        /*073c*/ 	.word	0xffffffff


	//   ....[164]....
        /*0740*/ 	.word	0xffffffff


	//   ....[165]....
        /*0744*/ 	.word	0xffffffff


	//   ....[166]....
        /*0748*/ 	.word	0xffffffff


	//   ....[167]....
        /*074c*/ 	.word	0xffffffff


	//   ....[168]....
        /*0750*/ 	.word	0xffffffff


	//   ....[169]....
        /*0754*/ 	.word	0xffffffff


	//   ....[170]....
        /*0758*/ 	.word	0xffffffff


	//   ....[171]....
        /*075c*/ 	.word	0xffffffff


	//   ....[172]....
        /*0760*/ 	.word	0xffffffff


	//   ....[173]....
        /*0764*/ 	.word	0xffffffff


	//   ....[174]....
        /*0768*/ 	.word	0xffffffff


	//   ....[175]....
        /*076c*/ 	.word	0xffffffff


	//   ....[176]....
        /*0770*/ 	.word	0xffffffff


	//   ....[177]....
        /*0774*/ 	.word	0xffffffff


	//   ....[178]....
        /*0778*/ 	.word	0xffffffff


	//   ....[179]....
        /*077c*/ 	.word	0x0500000f


	//   ....[180]....
        /*0780*/ 	.word	0x0500000f


	//   ....[181]....
        /*0784*/ 	.word	0x0500000f


	//   ....[182]....
        /*0788*/ 	.word	0x0500000f


	//   ....[183]....
        /*078c*/ 	.word	0x0500000f


	//   ....[184]....
        /*0790*/ 	.word	0x0500000f


	//   ....[185]....
        /*0794*/ 	.word	0x0500000f


	//   ....[186]....
        /*0798*/ 	.word	0x0500000f


	//   ....[187]....
        /*079c*/ 	.word	0x0500000f


	//   ....[188]....
        /*07a0*/ 	.word	0x0500000f


	//   ....[189]....
        /*07a4*/ 	.word	0x0500000f


	//   ....[190]....
        /*07a8*/ 	.word	0x0500000f


	//   ....[191]....
        /*07ac*/ 	.word	0x0500000f


	//   ....[192]....
        /*07b0*/ 	.word	0x0500000f


	//   ....[193]....
        /*07b4*/ 	.word	0x0500000f


	//   ....[194]....
        /*07b8*/ 	.word	0x0500000f


	//   ....[195]....
        /*07bc*/ 	.word	0x0500000f


	//   ....[196]....
        /*07c0*/ 	.word	0x0500000f


	//   ....[197]....
        /*07c4*/ 	.word	0x0500000f


	//   ....[198]....
        /*07c8*/ 	.word	0x0500000f


	//   ....[199]....
        /*07cc*/ 	.word	0x0500000f


	//   ....[200]....
        /*07d0*/ 	.word	0x0500000f


	//   ....[201]....
        /*07d4*/ 	.word	0x0500000f


	//   ....[202]....
        /*07d8*/ 	.word	0x0500000f


	//   ....[203]....
        /*07dc*/ 	.word	0x0500000f


	//   ....[204]....
        /*07e0*/ 	.word	0x0500000f


	//   ....[205]....
        /*07e4*/ 	.word	0x0500000f


	//   ....[206]....
        /*07e8*/ 	.word	0x0500000f


	//   ....[207]....
        /*07ec*/ 	.word	0x0500000f


	//   ....[208]....
        /*07f0*/ 	.word	0x0500000f


	//   ....[209]....
        /*07f4*/ 	.word	0x0500000f


	//   ....[210]....
        /*07f8*/ 	.word	0x0500000f


	//   ....[211]....
        /*07fc*/ 	.word	0x0500000f


	//   ....[212]....
        /*0800*/ 	.word	0x0500000f


	//   ....[213]....
        /*0804*/ 	.word	0x0500000f


	//   ....[214]....
        /*0808*/ 	.word	0x0500000f


	//   ....[215]....
        /*080c*/ 	.word	0x0500000f


	//   ....[216]....
        /*0810*/ 	.word	0x0500000f


	//   ....[217]....
        /*0814*/ 	.word	0x0500000f


	//   ....[218]....
        /*0818*/ 	.word	0x0500000f


	//   ....[219]....
        /*081c*/ 	.word	0x0500000f


	//   ....[220]....
        /*0820*/ 	.word	0x0500000f


	//   ....[221]....
        /*0824*/ 	.word	0x0500000f


	//   ....[222]....
        /*0828*/ 	.word	0x0500000f


	//   ....[223]....
        /*082c*/ 	.word	0x0500000f


	//   ....[224]....
        /*0830*/ 	.word	0x0500000f


	//   ....[225]....
        /*0834*/ 	.word	0x0500000f


	//   ....[226]....
        /*0838*/ 	.word	0x0500000f


	//   ....[227]....
        /*083c*/ 	.word	0x0500000f


	//   ....[228]....
        /*0840*/ 	.word	0x0500000f


	//   ....[229]....
        /*0844*/ 	.word	0x0500000f


	//   ....[230]....
        /*0848*/ 	.word	0x0500000f


	//   ....[231]....
        /*084c*/ 	.word	0x0500000f


	//   ....[232]....
        /*0850*/ 	.word	0x0500000f


	//   ....[233]....
        /*0854*/ 	.word	0x0500000f


	//   ....[234]....
        /*0858*/ 	.word	0x0500000f


	//   ....[235]....
        /*085c*/ 	.word	0x0500000f


	//   ....[236]....
        /*0860*/ 	.word	0x0500000f


	//   ....[237]....
        /*0864*/ 	.word	0x0500000f


	//   ....[238]....
        /*0868*/ 	.word	0x0500000f


	//   ....[239]....
        /*086c*/ 	.word	0x0500000f


	//   ....[240]....
        /*0870*/ 	.word	0x0500000f


	//   ....[241]....
        /*0874*/ 	.word	0x0500000f


	//   ....[242]....
        /*0878*/ 	.word	0x0500000f


	//   ....[243]....
        /*087c*/ 	.word	0x0500000f


	//   ....[244]....
        /*0880*/ 	.word	0x0500000f


	//   ....[245]....
        /*0884*/ 	.word	0x0500000f


	//   ....[246]....
        /*0888*/ 	.word	0x0500000f


	//   ....[247]....
        /*088c*/ 	.word	0x0500000f


	//   ....[248]....
        /*0890*/ 	.word	0x0500000f


	//   ....[249]....
        /*0894*/ 	.word	0x0500000f


	//   ....[250]....
        /*0898*/ 	.word	0x0500000f


	//   ....[251]....
        /*089c*/ 	.word	0x0500000f


	//   ....[252]....
        /*08a0*/ 	.word	0x0500000f


	//   ....[253]....
        /*08a4*/ 	.word	0x0500000f


	//   ....[254]....
        /*08a8*/ 	.word	0x0500000f


	//   ....[255]....
        /*08ac*/ 	.word	0x0500000f


	//   ....[0]....
        /*08b0*/ 	.word	0x0500000f


	//   ....[1]....
        /*08b4*/ 	.word	0x0500000f


	//   ....[2]....
        /*08b8*/ 	.word	0x0500000f


	//   ....[3]....
        /*08bc*/ 	.word	0x0500000f


	//   ....[4]....
        /*08c0*/ 	.word	0x0500000f


	//   ....[5]....
        /*08c4*/ 	.word	0x0500000f


	//   ....[6]....
        /*08c8*/ 	.word	0x0500000f


	//   ....[7]....
        /*08cc*/ 	.word	0x0500000f


	//   ....[8]....
        /*08d0*/ 	.word	0x0500000f


	//   ....[9]....
        /*08d4*/ 	.word	0x0500000f


	//   ....[10]....
        /*08d8*/ 	.word	0x0500000f


	//   ....[11]....
        /*08dc*/ 	.word	0x0500000f


	//   ....[12]....
        /*08e0*/ 	.word	0x0500000f


	//   ....[13]....
        /*08e4*/ 	.word	0x0500000f


	//   ....[14]....
        /*08e8*/ 	.word	0x0500000f


	//   ....[15]....
        /*08ec*/ 	.word	0x0500000f


	//   ....[16]....
        /*08f0*/ 	.word	0x0500000f


	//   ....[17]....
        /*08f4*/ 	.word	0x0500000f


	//   ....[18]....
        /*08f8*/ 	.word	0x0500000f


	//   ....[19]....
        /*08fc*/ 	.word	0x0500000f


	//   ....[20]....
        /*0900*/ 	.word	0x0500000f


	//   ....[21]....
        /*0904*/ 	.word	0x0500000f


	//   ....[22]....
        /*0908*/ 	.word	0x0500000f


	//   ....[23]....
        /*090c*/ 	.word	0x0500000f


	//   ....[24]....
        /*0910*/ 	.word	0x0500000f


	//   ....[25]....
        /*0914*/ 	.word	0x0500000f


	//   ....[26]....
        /*0918*/ 	.word	0x0500000f


	//   ....[27]....
        /*091c*/ 	.word	0x0500000f


	//   ....[28]....
        /*0920*/ 	.word	0x0500000f


	//   ....[29]....
        /*0924*/ 	.word	0x0500000f


	//   ....[30]....
        /*0928*/ 	.word	0x0500000f


	//   ....[31]....
        /*092c*/ 	.word	0x0500000f


	//   ....[32]....
        /*0930*/ 	.word	0x0500000f


	//   ....[33]....
        /*0934*/ 	.word	0x0500000f


	//   ....[34]....
        /*0938*/ 	.word	0x0500000f


	//   ....[35]....
        /*093c*/ 	.word	0x0500000f


	//   ....[36]....
        /*0940*/ 	.word	0x0500000f


	//   ....[37]....
        /*0944*/ 	.word	0x0500000f


	//   ....[38]....
        /*0948*/ 	.word	0x0500000f


	//   ....[39]....
        /*094c*/ 	.word	0x0500000f


	//   ....[40]....
        /*0950*/ 	.word	0x0500000f


	//   ....[41]....
        /*0954*/ 	.word	0x0500000f


	//   ....[42]....
        /*0958*/ 	.word	0x0500000f


	//   ....[43]....
        /*095c*/ 	.word	0x0500000f


	//   ....[44]....
        /*0960*/ 	.word	0x0500000f


	//   ....[45]....
        /*0964*/ 	.word	0x0500000f


	//   ....[46]....
        /*0968*/ 	.word	0x0500000f


	//   ....[47]....
        /*096c*/ 	.word	0x0500000f


	//   ....[48]....
        /*0970*/ 	.word	0x0500000f


	//   ....[49]....
        /*0974*/ 	.word	0x0500000f


	//   ....[50]....
        /*0978*/ 	.word	0x0500000f


	//   ....[51]....
        /*097c*/ 	.word	0x0500000f


	//----- nvinfo : EIATTR_COOP_GROUP_INSTR_OFFSETS
	.align		4
.L_1270:
        /*0980*/ 	.byte	0x04, 0x28
        /*0982*/ 	.short	(.L_1272 - .L_1271)


	//   ....[0]....
.L_1271:
        /*0984*/ 	.word	0x00000060


	//   ....[1]....
        /*0988*/ 	.word	0x00000130


	//   ....[2]....
        /*098c*/ 	.word	0x000001f0


	//   ....[3]....
        /*0990*/ 	.word	0x000003c0


	//   ....[4]....
        /*0994*/ 	.word	0x00000520


	//   ....[5]....
        /*0998*/ 	.word	0x00000640


	//   ....[6]....
        /*099c*/ 	.word	0x000007a0


	//   ....[7]....
        /*09a0*/ 	.word	0x00002c30


	//   ....[8]....
        /*09a4*/ 	.word	0x00002c40


	//   ....[9]....
        /*09a8*/ 	.word	0x000032f0


	//   ....[10]....
        /*09ac*/ 	.word	0x00003300


	//   ....[11]....
        /*09b0*/ 	.word	0x00003e70


	//   ....[12]....
        /*09b4*/ 	.word	0x00003e80


	//   ....[13]....
        /*09b8*/ 	.word	0x00004600


	//   ....[14]....
        /*09bc*/ 	.word	0x00004610


	//   ....[15]....
        /*09c0*/ 	.word	0x00005000


	//   ....[16]....
        /*09c4*/ 	.word	0x00005010


	//   ....[17]....
        /*09c8*/ 	.word	0x00005120


	//   ....[18]....
        /*09cc*/ 	.word	0x00005130


	//   ....[19]....
        /*09d0*/ 	.word	0x000054e0


	//   ....[20]....
        /*09d4*/ 	.word	0x00005510


	//   ....[21]....
        /*09d8*/ 	.word	0x000057e0


	//   ....[22]....
        /*09dc*/ 	.word	0x00005800


	//   ....[23]....
        /*09e0*/ 	.word	0x00006190


	//   ....[24]....
        /*09e4*/ 	.word	0x00006710


	//   ....[25]....
        /*09e8*/ 	.word	0x00006720


	//   ....[26]....
        /*09ec*/ 	.word	0x00006730


	//   ....[27]....
        /*09f0*/ 	.word	0x00006740


	//   ....[28]....
        /*09f4*/ 	.word	0x00007780


	//   ....[29]....
        /*09f8*/ 	.word	0x00007790


	//   ....[30]....
        /*09fc*/ 	.word	0x000077a0


	//   ....[31]....
        /*0a00*/ 	.word	0x000077b0


	//   ....[32]....
        /*0a04*/ 	.word	0x0000a6c0


	//   ....[33]....
        /*0a08*/ 	.word	0x0000a7a0


	//   ....[34]....
        /*0a0c*/ 	.word	0x0000a7d0


	//   ....[35]....
        /*0a10*/ 	.word	0x0000a850


	//   ....[36]....
        /*0a14*/ 	.word	0x0000c9d0


	//   ....[37]....
        /*0a18*/ 	.word	0x0000ca30


	//   ....[38]....
        /*0a1c*/ 	.word	0x0000d4b0


	//   ....[39]....
        /*0a20*/ 	.word	0x0000d520


	//   ....[40]....
        /*0a24*/ 	.word	0x0000e4f0


	//   ....[41]....
        /*0a28*/ 	.word	0x0000e550


	//   ....[42]....
        /*0a2c*/ 	.word	0x0000e5b0


	//   ....[43]....
        /*0a30*/ 	.word	0x0000e5d0


	//   ....[44]....
        /*0a34*/ 	.word	0x000100a0


	//   ....[45]....
        /*0a38*/ 	.word	0x000101c0


	//   ....[46]....
        /*0a3c*/ 	.word	0x000104c0


	//   ....[47]....
        /*0a40*/ 	.word	0x00010500


	//   ....[48]....
        /*0a44*/ 	.word	0x00010a30


	//   ....[49]....
        /*0a48*/ 	.word	0x00010a90


	//   ....[50]....
        /*0a4c*/ 	.word	0x00010bd0


	//   ....[51]....
        /*0a50*/ 	.word	0x00010bf0


	//   ....[52]....
        /*0a54*/ 	.word	0x00010d30


	//   ....[53]....
        /*0a58*/ 	.word	0x00010d50


	//   ....[54]....
        /*0a5c*/ 	.word	0x00010ea0


	//   ....[55]....
        /*0a60*/ 	.word	0x00010ec0


	//   ....[56]....
        /*0a64*/ 	.word	0x00011860


	//   ....[57]....
        /*0a68*/ 	.word	0x00011870


	//   ....[58]....
        /*0a6c*/ 	.word	0x00011a10


	//   ....[59]....
        /*0a70*/ 	.word	0x00011a20


	//   ....[60]....
        /*0a74*/ 	.word	0x00011bb0


	//   ....[61]....
        /*0a78*/ 	.word	0x00011bc0


	//   ....[62]....
        /*0a7c*/ 	.word	0x00011d50


	//   ....[63]....
        /*0a80*/ 	.word	0x00011d60


	//   ....[64]....
        /*0a84*/ 	.word	0x00011f40


	//   ....[65]....
        /*0a88*/ 	.word	0x00012110


	//   ....[66]....
        /*0a8c*/ 	.word	0x00012140


	//   ....[67]....
        /*0a90*/ 	.word	0x00012170


	//   ....[68]....
        /*0a94*/ 	.word	0x000121a0


	//   ....[69]....
        /*0a98*/ 	.word	0x000121d0


	//   ....[70]....
        /*0a9c*/ 	.word	0x00012200


	//   ....[71]....
        /*0aa0*/ 	.word	0x00012370


	//   ....[72]....
        /*0aa4*/ 	.word	0x000123a0


	//   ....[73]....
        /*0aa8*/ 	.word	0x000123d0


	//   ....[74]....
        /*0aac*/ 	.word	0x00012400


	//   ....[75]....
        /*0ab0*/ 	.word	0x00012430


	//   ....[76]....
        /*0ab4*/ 	.word	0x00012460


	//   ....[77]....
        /*0ab8*/ 	.word	0x000124f0


	//   ....[78]....
        /*0abc*/ 	.word	0x00012520


	//   ....[79]....
        /*0ac0*/ 	.word	0x000125a0


	//   ....[80]....
        /*0ac4*/ 	.word	0x000130c0


	//   ....[81]....
        /*0ac8*/ 	.word	0x00014f30


	//   ....[82]....
        /*0acc*/ 	.word	0x00014f50


	//   ....[83]....
        /*0ad0*/ 	.word	0x00014fe0


	//   ....[84]....
        /*0ad4*/ 	.word	0x00015000


	//   ....[85]....
        /*0ad8*/ 	.word	0x00015080


	//   ....[86]....
        /*0adc*/ 	.word	0x000150a0


	//   ....[87]....
        /*0ae0*/ 	.word	0x00015120


	//   ....[88]....
        /*0ae4*/ 	.word	0x00015140


	//   ....[89]....
        /*0ae8*/ 	.word	0x000151c0


	//   ....[90]....
        /*0aec*/ 	.word	0x000151e0


	//   ....[91]....
        /*0af0*/ 	.word	0x000151f0


	//   ....[92]....
        /*0af4*/ 	.word	0x00015200


	//   ....[93]....
        /*0af8*/ 	.word	0x000159b0


	//   ....[94]....
        /*0afc*/ 	.word	0x000159e0


	//   ....[95]....
        /*0b00*/ 	.word	0x00015ad0


	//   ....[96]....
        /*0b04*/ 	.word	0x00015ae0


	//   ....[97]....
        /*0b08*/ 	.word	0x00015b70


	//   ....[98]....
        /*0b0c*/ 	.word	0x00015b80


	//   ....[99]....
        /*0b10*/ 	.word	0x00015b90


	//   ....[100]....
        /*0b14*/ 	.word	0x00015c30


	//   ....[101]....
        /*0b18*/ 	.word	0x00015c60


	//   ....[102]....
        /*0b1c*/ 	.word	0x00015ce0


	//   ....[103]....
        /*0b20*/ 	.word	0x00015d10


	//   ....[104]....
        /*0b24*/ 	.word	0x00015d90


	//   ....[105]....
        /*0b28*/ 	.word	0x00015dc0


	//   ....[106]....
        /*0b2c*/ 	.word	0x00015de0


	//   ....[107]....
        /*0b30*/ 	.word	0x00015e30


	//   ....[108]....
        /*0b34*/ 	.word	0x00015e40


	//   ....[109]....
        /*0b38*/ 	.word	0x00016510


	//   ....[110]....
        /*0b3c*/ 	.word	0x00016540


	//   ....[111]....
        /*0b40*/ 	.word	0x00016560


	//   ....[112]....
        /*0b44*/ 	.word	0x00016630


	//   ....[113]....
        /*0b48*/ 	.word	0x00016660


	//   ....[114]....
        /*0b4c*/ 	.word	0x000166d0


	//   ....[115]....
        /*0b50*/ 	.word	0x00016740


	//   ....[116]....
        /*0b54*/ 	.word	0x00016750


	//   ....[117]....
        /*0b58*/ 	.word	0x000167d0


	//   ....[118]....
        /*0b5c*/ 	.word	0x000167e0


	//   ....[119]....
        /*0b60*/ 	.word	0x00016860


	//   ....[120]....
        /*0b64*/ 	.word	0x00016870


	//   ....[121]....
        /*0b68*/ 	.word	0x000168f0


	//   ....[122]....
        /*0b6c*/ 	.word	0x00016900


	//   ....[123]....
        /*0b70*/ 	.word	0x00016980


	//   ....[124]....
        /*0b74*/ 	.word	0x00016990


	//   ....[125]....
        /*0b78*/ 	.word	0x00016ec0


	//   ....[126]....
        /*0b7c*/ 	.word	0x00016ee0


	//   ....[127]....
        /*0b80*/ 	.word	0x00016f10


	//   ....[128]....
        /*0b84*/ 	.word	0x00016ff0


	//   ....[129]....
        /*0b88*/ 	.word	0x00017000


	//   ....[130]....
        /*0b8c*/ 	.word	0x00017030


	//   ....[131]....
        /*0b90*/ 	.word	0x000170c0


	//   ....[132]....
        /*0b94*/ 	.word	0x00017170


	//   ....[133]....
        /*0b98*/ 	.word	0x00017180


	//   ....[134]....
        /*0b9c*/ 	.word	0x000171b0


	//   ....[135]....
        /*0ba0*/ 	.word	0x000171c0


	//   ....[136]....
        /*0ba4*/ 	.word	0x00017250


	//   ....[137]....
        /*0ba8*/ 	.word	0x00017990


	//   ....[138]....
        /*0bac*/ 	.word	0x000179b0


	//   ....[139]....
        /*0bb0*/ 	.word	0x00017a00


	//   ....[140]....
        /*0bb4*/ 	.word	0x00017a10


	//   ....[141]....
        /*0bb8*/ 	.word	0x00017a50


	//   ....[142]....
        /*0bbc*/ 	.word	0x00017a60


	//   ....[143]....
        /*0bc0*/ 	.word	0x00017aa0


	//   ....[144]....
        /*0bc4*/ 	.word	0x00017ab0


	//   ....[145]....
        /*0bc8*/ 	.word	0x00017af0


	//   ....[146]....
        /*0bcc*/ 	.word	0x00017b00


	//   ....[147]....
        /*0bd0*/ 	.word	0x00017b10


	//   ....[148]....
        /*0bd4*/ 	.word	0x00017b50


	//   ....[149]....
        /*0bd8*/ 	.word	0x00017e90


	//   ....[150]....
        /*0bdc*/ 	.word	0x00017eb0


	//   ....[151]....
        /*0be0*/ 	.word	0x00017ec0


	//   ....[152]....
        /*0be4*/ 	.word	0x00017ee0


	//   ....[153]....
        /*0be8*/ 	.word	0x00017f50


	//   ....[154]....
        /*0bec*/ 	.word	0x00017f70


	//   ....[155]....
        /*0bf0*/ 	.word	0x00017fd0


	//   ....[156]....
        /*0bf4*/ 	.word	0x00017ff0


	//   ....[157]....
        /*0bf8*/ 	.word	0x00018050


	//   ....[158]....
        /*0bfc*/ 	.word	0x00018070


	//   ....[159]....
        /*0c00*/ 	.word	0x000180d0


	//   ....[160]....
        /*0c04*/ 	.word	0x000180f0


	//   ....[161]....
        /*0c08*/ 	.word	0x000185e0


	//   ....[162]....
        /*0c0c*/ 	.word	0x00018610


	//   ....[163]....
        /*0c10*/ 	.word	0x00018640


	//   ....[164]....
        /*0c14*/ 	.word	0x00018670


	//   ....[165]....
        /*0c18*/ 	.word	0x000186a0


	//   ....[166]....
        /*0c1c*/ 	.word	0x000186d0


	//   ....[167]....
        /*0c20*/ 	.word	0x00018700


	//   ....[168]....
        /*0c24*/ 	.word	0x00018730


	//   ....[169]....
        /*0c28*/ 	.word	0x000188b0


	//   ....[170]....
        /*0c2c*/ 	.word	0x000188e0


	//   ....[171]....
        /*0c30*/ 	.word	0x00018910


	//   ....[172]....
        /*0c34*/ 	.word	0x00018940


	//   ....[173]....
        /*0c38*/ 	.word	0x00018970


	//   ....[174]....
        /*0c3c*/ 	.word	0x000189a0


	//   ....[175]....
        /*0c40*/ 	.word	0x00018a60


	//   ....[176]....
        /*0c44*/ 	.word	0x00018a80


	//   ....[177]....
        /*0c48*/ 	.word	0x00018af0


	//   ....[178]....
        /*0c4c*/ 	.word	0x00018f60


	//   ....[179]....
        /*0c50*/ 	.word	0x00019280


	//   ....[180]....
        /*0c54*/ 	.word	0x00019310


	//   ....[181]....
        /*0c58*/ 	.word	0x000193b0


	//   ....[182]....
        /*0c5c*/ 	.word	0x00019440


	//   ....[183]....
        /*0c60*/ 	.word	0x00019530


	//   ....[184]....
        /*0c64*/ 	.word	0x000195c0


	//   ....[185]....
        /*0c68*/ 	.word	0x00019660


	//   ....[186]....
        /*0c6c*/ 	.word	0x000196f0


	//   ....[187]....
        /*0c70*/ 	.word	0x000197e0


	//   ....[188]....
        /*0c74*/ 	.word	0x00019870


	//   ....[189]....
        /*0c78*/ 	.word	0x00019900


	//   ....[190]....
        /*0c7c*/ 	.word	0x00019990


	//   ....[191]....
        /*0c80*/ 	.word	0x00019ac0


	//   ....[192]....
        /*0c84*/ 	.word	0x00019b60


	//   ....[193]....
        /*0c88*/ 	.word	0x00019bf0


	//   ....[194]....
        /*0c8c*/ 	.word	0x00019c40


	//   ....[195]....
        /*0c90*/ 	.word	0x00019c90


	//   ....[196]....
        /*0c94*/ 	.word	0x00019d70


	//   ....[197]....
        /*0c98*/ 	.word	0x00019e00


	//   ....[198]....
        /*0c9c*/ 	.word	0x00019e50


	//   ....[199]....
        /*0ca0*/ 	.word	0x00019ea0


	//   ....[200]....
        /*0ca4*/ 	.word	0x0001a100


	//   ....[201]....
        /*0ca8*/ 	.word	0x0001a150


	//   ....[202]....
        /*0cac*/ 	.word	0x0001a1e0


	//   ....[203]....
        /*0cb0*/ 	.word	0x0001a270


	//   ....[204]....
        /*0cb4*/ 	.word	0x0001a300


	//   ....[205]....
        /*0cb8*/ 	.word	0x0001a390


	//   ....[206]....
        /*0cbc*/ 	.word	0x0001a420


	//   ....[207]....
        /*0cc0*/ 	.word	0x0001a4b0


	//   ....[208]....
        /*0cc4*/ 	.word	0x0001a570


	//   ....[209]....
        /*0cc8*/ 	.word	0x0001a850


	//   ....[210]....
        /*0ccc*/ 	.word	0x0001a940


	//   ....[211]....
        /*0cd0*/ 	.word	0x0001a9e0


	//   ....[212]....
        /*0cd4*/ 	.word	0x0001aa40


	//   ....[213]....
        /*0cd8*/ 	.word	0x0001ab30


	//   ....[214]....
        /*0cdc*/ 	.word	0x0001aba0


	//   ....[215]....
        /*0ce0*/ 	.word	0x0001ac90


	//   ....[216]....
        /*0ce4*/ 	.word	0x0001ad00


	//   ....[217]....
        /*0ce8*/ 	.word	0x0001adf0


	//   ....[218]....
        /*0cec*/ 	.word	0x0001ae60


	//   ....[219]....
        /*0cf0*/ 	.word	0x0001af50


	//   ....[220]....
        /*0cf4*/ 	.word	0x0001afc0


	//   ....[221]....
        /*0cf8*/ 	.word	0x0001b060


	//   ....[222]....
        /*0cfc*/ 	.word	0x0001b150


	//   ....[223]....
        /*0d00*/ 	.word	0x0001b210


	//   ....[224]....
        /*0d04*/ 	.word	0x0001b270


	//   ....[225]....
        /*0d08*/ 	.word	0x0001b360


	//   ....[226]....
        /*0d0c*/ 	.word	0x0001b3c0


	//   ....[227]....
        /*0d10*/ 	.word	0x0001b4b0


	//   ....[228]....
        /*0d14*/ 	.word	0x0001b510


	//   ....[229]....
        /*0d18*/ 	.word	0x0001b610


	//   ....[230]....
        /*0d1c*/ 	.word	0x0001b680


	//   ....[231]....
        /*0d20*/ 	.word	0x0001b720


	//   ....[232]....
        /*0d24*/ 	.word	0x0001b7f0


	//   ....[233]....
        /*0d28*/ 	.word	0x0001b890


	//   ....[234]....
        /*0d2c*/ 	.word	0x0001b960


	//   ....[235]....
        /*0d30*/ 	.word	0x0001ba00


	//   ....[236]....
        /*0d34*/ 	.word	0x0001bab0


	//   ....[237]....
        /*0d38*/ 	.word	0x0001bb90


	//   ....[238]....
        /*0d3c*/ 	.word	0x0001bdc0


	//   ....[239]....
        /*0d40*/ 	.word	0x0001be70


	//   ....[240]....
        /*0d44*/ 	.word	0x0001bf40


	//   ....[241]....
        /*0d48*/ 	.word	0x0001c030


	//   ....[242]....
        /*0d4c*/ 	.word	0x0001c0f0


	//   ....[243]....
        /*0d50*/ 	.word	0x0001c1b0


	//   ....[244]....
        /*0d54*/ 	.word	0x0001c270


	//   ....[245]....
        /*0d58*/ 	.word	0x0001c330


	//   ....[246]....
        /*0d5c*/ 	.word	0x0001c3f0


	//   ....[247]....
        /*0d60*/ 	.word	0x0001c4b0


	//   ....[248]....
        /*0d64*/ 	.word	0x0001c570


	//   ....[249]....
        /*0d68*/ 	.word	0x0001c630


	//   ....[250]....
        /*0d6c*/ 	.word	0x0001c6f0


	//   ....[251]....
        /*0d70*/ 	.word	0x0001c7a0


	//   ....[252]....
        /*0d74*/ 	.word	0x0001c800


	//   ....[253]....
        /*0d78*/ 	.word	0x0001c8e0


	//   ....[254]....
        /*0d7c*/ 	.word	0x0001ca20


	//   ....[255]....
        /*0d80*/ 	.word	0x0001cb00


	//   ....[0]....
        /*0d84*/ 	.word	0x0001cb80


	//   ....[1]....
        /*0d88*/ 	.word	0x0001ccb0


	//   ....[2]....
        /*0d8c*/ 	.word	0x0001cd10


	//   ....[3]....
        /*0d90*/ 	.word	0x0001ce20


	//   ....[4]....
        /*0d94*/ 	.word	0x0001ce80


	//   ....[5]....
        /*0d98*/ 	.word	0x0001cf90


	//   ....[6]....
        /*0d9c*/ 	.word	0x0001cff0


	//   ....[7]....
        /*0da0*/ 	.word	0x0001d100


	//   ....[8]....
        /*0da4*/ 	.word	0x0001d160


	//   ....[9]....
        /*0da8*/ 	.word	0x0001d220


	//   ....[10]....
        /*0dac*/ 	.word	0x0001d380


	//   ....[11]....
        /*0db0*/ 	.word	0x0001d420


	//   ....[12]....
        /*0db4*/ 	.word	0x0001d480


	//   ....[13]....
        /*0db8*/ 	.word	0x0001d530


	//   ....[14]....
        /*0dbc*/ 	.word	0x0001d590


	//   ....[15]....
        /*0dc0*/ 	.word	0x0001d640


	//   ....[16]....
        /*0dc4*/ 	.word	0x0001d6a0


	//   ....[17]....
        /*0dc8*/ 	.word	0x0001d750


	//   ....[18]....
        /*0dcc*/ 	.word	0x0001d7b0


	//   ....[19]....
        /*0dd0*/ 	.word	0x0001d860


	//   ....[20]....
        /*0dd4*/ 	.word	0x0001d8c0


	//   ....[21]....
        /*0dd8*/ 	.word	0x0001d970


	//   ....[22]....
        /*0ddc*/ 	.word	0x0001da60


	//   ....[23]....
        /*0de0*/ 	.word	0x0001db00


	//   ....[24]....
        /*0de4*/ 	.word	0x0001db60


	//   ....[25]....
        /*0de8*/ 	.word	0x0001dc30


	//   ....[26]....
        /*0dec*/ 	.word	0x0001dc90


	//   ....[27]....
        /*0df0*/ 	.word	0x0001dd60


	//   ....[28]....
        /*0df4*/ 	.word	0x0001ddc0


	//   ....[29]....
        /*0df8*/ 	.word	0x0001de90


	//   ....[30]....
        /*0dfc*/ 	.word	0x0001def0


	//   ....[31]....
        /*0e00*/ 	.word	0x0001dfc0


	//   ....[32]....
        /*0e04*/ 	.word	0x0001e020


	//   ....[33]....
        /*0e08*/ 	.word	0x0001e0f0


	//   ....[34]....
        /*0e0c*/ 	.word	0x0001e180


	//   ....[35]....
        /*0e10*/ 	.word	0x0001e220


	//   ....[36]....
        /*0e14*/ 	.word	0x0001e340


	//   ....[37]....
        /*0e18*/ 	.word	0x0001e3b0


	//   ....[38]....
        /*0e1c*/ 	.word	0x0001e420


	//   ....[39]....
        /*0e20*/ 	.word	0x0001e490


	//   ....[40]....
        /*0e24*/ 	.word	0x0001e500


	//   ....[41]....
        /*0e28*/ 	.word	0x0001e580


	//   ....[42]....
        /*0e2c*/ 	.word	0x0001e610


	//   ....[43]....
        /*0e30*/ 	.word	0x0001e6a0


	//   ....[44]....
        /*0e34*/ 	.word	0x0001e710


	//   ....[45]....
        /*0e38*/ 	.word	0x0001e780


	//   ....[46]....
        /*0e3c*/ 	.word	0x0001e7f0


	//   ....[47]....
        /*0e40*/ 	.word	0x0001e870


	//   ....[48]....
        /*0e44*/ 	.word	0x0001e8e0


	//   ....[49]....
        /*0e48*/ 	.word	0x0001e980


	//   ....[50]....
        /*0e4c*/ 	.word	0x0001ea10


	//   ....[51]....
        /*0e50*/ 	.word	0x0001eb30


	//----- nvinfo : EIATTR_REG_RECONFIG
	.align		4
.L_1272:
        /*0e54*/ 	.byte	0x01, 0x54
	.zero		2


	//----- nvinfo : EIATTR_SYSCALL_OFFSETS
	.align		4
        /*0e58*/ 	.byte	0x04, 0x46
        /*0e5a*/ 	.short	(.L_1274 - .L_1273)


	//   ....[0]....
.L_1273:
        /*0e5c*/ 	.word	0x00001810


	//   ....[1]....
        /*0e60*/ 	.word	0x00001960


	//   ....[2]....
        /*0e64*/ 	.word	0x00006300


	//   ....[3]....
        /*0e68*/ 	.word	0x00006680


	//   ....[4]....
        /*0e6c*/ 	.word	0x00014510


	//   ....[5]....
        /*0e70*/ 	.word	0x00014660


	//   ....[6]....
        /*0e74*/ 	.word	0x00014750


	//   ....[7]....
        /*0e78*/ 	.word	0x000155c0


	//   ....[8]....
        /*0e7c*/ 	.word	0x00016110


	//----- nvinfo : EIATTR_MBARRIER_INSTR_OFFSETS
	.align		4
.L_1274:
        /*0e80*/ 	.byte	0x04, 0x39
        /*0e82*/ 	.short	(.L_1276 - .L_1275)


	//   ....[0]....
.L_1275:
        /*0e84*/ 	.word	0x00000260
        /*0e88*/ 	.word	0x000000ff
        /*0e8c*/ 	.word	0x00032400
        /*0e90*/ 	.short	0x0100
        /*0e92*/ 	.byte	0x08
	.zero		1


	//   ....[1]....
        /*0e94*/ 	.word	0x00000270
        /*0e98*/ 	.word	0x000000ff
        /*0e9c*/ 	.word	0x00032410
        /*0ea0*/ 	.short	0x0100
        /*0ea2*/ 	.byte	0x08
	.zero		1


	//   ....[2]....
        /*0ea4*/ 	.word	0x00000280
        /*0ea8*/ 	.word	0x000000ff
        /*0eac*/ 	.word	0x00032420
        /*0eb0*/ 	.short	0x0100
        /*0eb2*/ 	.byte	0x08
	.zero		1


	//   ....[3]....
        /*0eb4*/ 	.word	0x00000370
        /*0eb8*/ 	.word	0x000000ff
        /*0ebc*/ 	.word	0x00032430
        /*0ec0*/ 	.short	0x0100
        /*0ec2*/ 	.byte	0x08
	.zero		1


	//   ....[4]....
        /*0ec4*/ 	.word	0x00000380
        /*0ec8*/ 	.word	0x000000ff
        /*0ecc*/ 	.word	0x00032440
        /*0ed0*/ 	.short	0x0100
        /*0ed2*/ 	.byte	0x08
	.zero		1


	//   ....[5]....
        /*0ed4*/ 	.word	0x00000390
        /*0ed8*/ 	.word	0x000000ff
        /*0edc*/ 	.word	0x00032438
        /*0ee0*/ 	.short	0x0100
        /*0ee2*/ 	.byte	0x08
	.zero		1


	//   ....[6]....
        /*0ee4*/ 	.word	0x000003a0
        /*0ee8*/ 	.word	0x000000ff
        /*0eec*/ 	.word	0x00032448
        /*0ef0*/ 	.short	0x0100
        /*0ef2*/ 	.byte	0x08
	.zero		1


	//   ....[7]....
        /*0ef4*/ 	.word	0x000004d0
        /*0ef8*/ 	.word	0x000000ff
        /*0efc*/ 	.word	0x00032450
        /*0f00*/ 	.short	0x0100
        /*0f02*/ 	.byte	0x08
	.zero		1


	//   ....[8]....
        /*0f04*/ 	.word	0x000004e0
        /*0f08*/ 	.word	0x000000ff
        /*0f0c*/ 	.word	0x00032460
        /*0f10*/ 	.short	0x0100
        /*0f12*/ 	.byte	0x08
	.zero		1


	//   ....[9]....
        /*0f14*/ 	.word	0x000004f0
        /*0f18*/ 	.word	0x000000ff
        /*0f1c*/ 	.word	0x00032458
        /*0f20*/ 	.short	0x0100
        /*0f22*/ 	.byte	0x08
	.zero		1


	//   ....[10]....
        /*0f24*/ 	.word	0x00000500
        /*0f28*/ 	.word	0x000000ff
        /*0f2c*/ 	.word	0x00032468
        /*0f30*/ 	.short	0x0100
        /*0f32*/ 	.byte	0x08
	.zero		1


	//   ....[11]....
        /*0f34*/ 	.word	0x000005f0
        /*0f38*/ 	.word	0x000000ff
        /*0f3c*/ 	.word	0x00032470
        /*0f40*/ 	.short	0x0100
        /*0f42*/ 	.byte	0x06
	.zero		1


	//   ....[12]....
        /*0f44*/ 	.word	0x00000600
        /*0f48*/ 	.word	0x000000ff
        /*0f4c*/ 	.word	0x00032480
        /*0f50*/ 	.short	0x0100
        /*0f52*/ 	.byte	0x06
	.zero		1


	//   ....[13]....
        /*0f54*/ 	.word	0x00000610
        /*0f58*/ 	.word	0x000000ff
        /*0f5c*/ 	.word	0x00032478
        /*0f60*/ 	.short	0x0100
        /*0f62*/ 	.byte	0x06
	.zero		1


	//   ....[14]....
        /*0f64*/ 	.word	0x00000620
        /*0f68*/ 	.word	0x000000ff
        /*0f6c*/ 	.word	0x00032488
        /*0f70*/ 	.short	0x0100
        /*0f72*/ 	.byte	0x06
	.zero		1


	//   ....[15]....
        /*0f74*/ 	.word	0x00000750
        /*0f78*/ 	.word	0x000000ff
        /*0f7c*/ 	.word	0x00032490
        /*0f80*/ 	.short	0x0100
        /*0f82*/ 	.byte	0x08
	.zero		1


	//   ....[16]....
        /*0f84*/ 	.word	0x00000760
        /*0f88*/ 	.word	0x000000ff
        /*0f8c*/ 	.word	0x000324a0
        /*0f90*/ 	.short	0x0100
        /*0f92*/ 	.byte	0x08
	.zero		1


	//   ....[17]....
        /*0f94*/ 	.word	0x00000770
        /*0f98*/ 	.word	0x000000ff
        /*0f9c*/ 	.word	0x00032498
        /*0fa0*/ 	.short	0x0100
        /*0fa2*/ 	.byte	0x08
	.zero		1


	//   ....[18]....
        /*0fa4*/ 	.word	0x00000780
        /*0fa8*/ 	.word	0x000000ff
        /*0fac*/ 	.word	0x000324a8
        /*0fb0*/ 	.short	0x0100
        /*0fb2*/ 	.byte	0x08
	.zero		1


	//   ....[19]....
        /*0fb4*/ 	.word	0x000008b0
        /*0fb8*/ 	.word	0x000000ff
        /*0fbc*/ 	.word	0x000324b0
        /*0fc0*/ 	.short	0x0100
        /*0fc2*/ 	.byte	0x08
	.zero		1


	//   ....[20]....
        /*0fc4*/ 	.word	0x000008c0
        /*0fc8*/ 	.word	0x000000ff
        /*0fcc*/ 	.word	0x000324c0
        /*0fd0*/ 	.short	0x0100
        /*0fd2*/ 	.byte	0x08
	.zero		1


	//   ....[21]....
        /*0fd4*/ 	.word	0x000008d0
        /*0fd8*/ 	.word	0x000000ff
        /*0fdc*/ 	.word	0x000324b8
        /*0fe0*/ 	.short	0x0100
        /*0fe2*/ 	.byte	0x08
	.zero		1


	//   ....[22]....
        /*0fe4*/ 	.word	0x000008e0
        /*0fe8*/ 	.word	0x000000ff
        /*0fec*/ 	.word	0x000324c8
        /*0ff0*/ 	.short	0x0100
        /*0ff2*/ 	.byte	0x08
	.zero		1


	//   ....[23]....
        /*0ff4*/ 	.word	0x00002be0
        /*0ff8*/ 	.word	0x00000004
        /*0ffc*/ 	.word	0x00032490
        /*1000*/ 	.short	0x010a
        /*1002*/ 	.byte	0x3f
	.zero		1


	//   ....[24]....
        /*1004*/ 	.word	0x00003e10
        /*1008*/ 	.word	0x00000004
        /*100c*/ 	.word	0x00032490
        /*1010*/ 	.short	0x010a
        /*1012*/ 	.byte	0x3f
	.zero		1


	//   ....[25]....
        /*1014*/ 	.word	0x00004e40
        /*1018*/ 	.word	0x00000004
        /*101c*/ 	.word	0x00032490
        /*1020*/ 	.short	0x010a
        /*1022*/ 	.byte	0x3f
	.zero		1


	//   ....[26]....
        /*1024*/ 	.word	0x000052f0
        /*1028*/ 	.word	0x0000000b
        /*102c*/ 	.word	0x00000000
        /*1030*/ 	.short	0x0101
        /*1032*/ 	.byte	0x3f
	.zero		1


	//   ....[27]....
        /*1034*/ 	.word	0x00005330
        /*1038*/ 	.word	0x00000004
        /*103c*/ 	.word	0x000324b0
        /*1040*/ 	.short	0x010a
        /*1042*/ 	.byte	0x3f
	.zero		1


	//   ....[28]....
        /*1044*/ 	.word	0x00005b70
        /*1048*/ 	.word	0x00000004
        /*104c*/ 	.word	0x00000000
        /*1050*/ 	.short	0x0101
        /*1052*/ 	.byte	0x3f
	.zero		1


	//   ....[29]....
        /*1054*/ 	.word	0x000063a0
        /*1058*/ 	.word	0x00000013
        /*105c*/ 	.word	0x00032400
        /*1060*/ 	.short	0x010a
        /*1062*/ 	.byte	0x3f
	.zero		1


	//   ....[30]....
        /*1064*/ 	.word	0x000063f0
        /*1068*/ 	.word	0x00000013
        /*106c*/ 	.word	0x00032400
        /*1070*/ 	.short	0x010a
        /*1072*/ 	.byte	0x3f
	.zero		1


	//   ....[31]....
        /*1074*/ 	.word	0x00006a40
        /*1078*/ 	.word	0x00000013
        /*107c*/ 	.word	0x00032400
        /*1080*/ 	.short	0x010a
        /*1082*/ 	.byte	0x3f
	.zero		1


	//   ....[32]....
        /*1084*/ 	.word	0x00007980
        /*1088*/ 	.word	0x00000013
        /*108c*/ 	.word	0x00032400
        /*1090*/ 	.short	0x010a
        /*1092*/ 	.byte	0x3f
	.zero		1


	//   ....[33]....
        /*1094*/ 	.word	0x00008870
        /*1098*/ 	.word	0x00000003
        /*109c*/ 	.word	0x00032430
        /*10a0*/ 	.short	0x010a
        /*10a2*/ 	.byte	0x3f
	.zero		1


	//   ....[34]....
        /*10a4*/ 	.word	0x000088e0
        /*10a8*/ 	.word	0x00000003
        /*10ac*/ 	.word	0x00032430
        /*10b0*/ 	.short	0x010a
        /*10b2*/ 	.byte	0x3f
	.zero		1


	//   ....[35]....
        /*10b4*/ 	.word	0x00008ce0
        /*10b8*/ 	.word	0x00000013
        /*10bc*/ 	.word	0x00032410
        /*10c0*/ 	.short	0x010a
        /*10c2*/ 	.byte	0x3f
	.zero		1


	//   ....[36]....
        /*10c4*/ 	.word	0x00008d30
        /*10c8*/ 	.word	0x00000003
        /*10cc*/ 	.word	0x00032450
        /*10d0*/ 	.short	0x010a
        /*10d2*/ 	.byte	0x3f
	.zero		1


	//   ....[37]....
        /*10d4*/ 	.word	0x00008d70
        /*10d8*/ 	.word	0x00000003
        /*10dc*/ 	.word	0x00032450
        /*10e0*/ 	.short	0x010a
        /*10e2*/ 	.byte	0x3f
	.zero		1


	//   ....[38]....
        /*10e4*/ 	.word	0x0000aaa0
        /*10e8*/ 	.word	0x00000005
        /*10ec*/ 	.word	0x00000000
        /*10f0*/ 	.short	0x0101
        /*10f2*/ 	.byte	0x3f
	.zero		1


	//   ....[39]....
        /*10f4*/ 	.word	0x0000b620
        /*10f8*/ 	.word	0x00000003
        /*10fc*/ 	.word	0x00000000
        /*1100*/ 	.short	0x0101
        /*1102*/ 	.byte	0x3f
	.zero		1


	//   ....[40]....
        /*1104*/ 	.word	0x0000b730
        /*1108*/ 	.word	0x00000003
        /*110c*/ 	.word	0x00032430
        /*1110*/ 	.short	0x010a
        /*1112*/ 	.byte	0x3f
	.zero		1


	//   ....[41]....
        /*1114*/ 	.word	0x0000b7a0
        /*1118*/ 	.word	0x00000003
        /*111c*/ 	.word	0x00032430
        /*1120*/ 	.short	0x010a
        /*1122*/ 	.byte	0x3f
	.zero		1


	//   ....[42]....
        /*1124*/ 	.word	0x0000ba50
        /*1128*/ 	.word	0x00000003
        /*112c*/ 	.word	0x00032450
        /*1130*/ 	.short	0x010a
        /*1132*/ 	.byte	0x3f
	.zero		1


	//   ....[43]....
        /*1134*/ 	.word	0x0000ba90
        /*1138*/ 	.word	0x00000003
        /*113c*/ 	.word	0x00032450
        /*1140*/ 	.short	0x010a
        /*1142*/ 	.byte	0x3f
	.zero		1


	//   ....[44]....
        /*1144*/ 	.word	0x0000d790
        /*1148*/ 	.word	0x00000007
        /*114c*/ 	.word	0x00000000
        /*1150*/ 	.short	0x0101
        /*1152*/ 	.byte	0x3f
	.zero		1


	//   ....[45]....
        /*1154*/ 	.word	0x0000e4b0
        /*1158*/ 	.word	0x00000003
        /*115c*/ 	.word	0x00000000
        /*1160*/ 	.short	0x0101
        /*1162*/ 	.byte	0x3f
	.zero		1


	//   ....[46]....
        /*1164*/ 	.word	0x00010a50
        /*1168*/ 	.word	0x00000000
        /*116c*/ 	.word	0x00000000
        /*1170*/ 	.short	0x0101
        /*1172*/ 	.byte	0x3f
	.zero		1


	//   ....[47]....
        /*1174*/ 	.word	0x000131a0
        /*1178*/ 	.word	0x00000017
        /*117c*/ 	.word	0x00032420
        /*1180*/ 	.short	0x010a
        /*1182*/ 	.byte	0x3f
	.zero		1


	//   ....[48]....
        /*1184*/ 	.word	0x00013250
        /*1188*/ 	.word	0x00000003
        /*118c*/ 	.word	0x000324a0
        /*1190*/ 	.short	0x010a
        /*1192*/ 	.byte	0x3f
	.zero		1


	//   ....[49]....
        /*1194*/ 	.word	0x00013480
        /*1198*/ 	.word	0x00000003
        /*119c*/ 	.word	0x000324c0
        /*11a0*/ 	.short	0x010a
        /*11a2*/ 	.byte	0x3f
	.zero		1


	//   ....[50]....
        /*11a4*/ 	.word	0x00013ab0
        /*11a8*/ 	.word	0x00000006
        /*11ac*/ 	.word	0x000324a0
        /*11b0*/ 	.short	0x010a
        /*11b2*/ 	.byte	0x3f
	.zero		1


	//   ....[51]....
        /*11b4*/ 	.word	0x00013cd0
        /*11b8*/ 	.word	0x00000006
        /*11bc*/ 	.word	0x000324c0
        /*11c0*/ 	.short	0x010a
        /*11c2*/ 	.byte	0x3f
	.zero		1


	//   ....[52]....
        /*11c4*/ 	.word	0x00014ca0
        /*11c8*/ 	.word	0x0000001e
        /*11cc*/ 	.word	0x00032440
        /*11d0*/ 	.short	0x010a
        /*11d2*/ 	.byte	0x3f
	.zero		1


	//   ....[53]....
        /*11d4*/ 	.word	0x00015300
        /*11d8*/ 	.word	0x0000001e
        /*11dc*/ 	.word	0x00032430
        /*11e0*/ 	.short	0x0107
        /*11e2*/ 	.byte	0x3f
	.zero		1


	//   ....[54]....
        /*11e4*/ 	.word	0x000153d0
        /*11e8*/ 	.word	0x0000001e
        /*11ec*/ 	.word	0x00032430
        /*11f0*/ 	.short	0x0101
        /*11f2*/ 	.byte	0x3f
	.zero		1


	//   ....[55]....
        /*11f4*/ 	.word	0x00015f50
        /*11f8*/ 	.word	0x00000017
        /*11fc*/ 	.word	0x00032400
        /*1200*/ 	.short	0x0107
        /*1202*/ 	.byte	0x3f
	.zero		1


	//   ....[56]....
        /*1204*/ 	.word	0x00015fe0
        /*1208*/ 	.word	0x00000017
        /*120c*/ 	.word	0x00032400
        /*1210*/ 	.short	0x0101
        /*1212*/ 	.byte	0x3f
	.zero		1


	//   ....[57]....
        /*1214*/ 	.word	0x00016a80
        /*1218*/ 	.word	0x00000017
        /*121c*/ 	.word	0x00032410
        /*1220*/ 	.short	0x0107
        /*1222*/ 	.byte	0x3f
	.zero		1


	//   ....[58]....
        /*1224*/ 	.word	0x00016b80
        /*1228*/ 	.word	0x00000017
        /*122c*/ 	.word	0x00032410
        /*1230*/ 	.short	0x0101
        /*1232*/ 	.byte	0x3f
	.zero		1


	//   ....[59]....
        /*1234*/ 	.word	0x00016ba0
        /*1238*/ 	.word	0x00000017
        /*123c*/ 	.word	0x00032420
        /*1240*/ 	.short	0x010a
        /*1242*/ 	.byte	0x3f
	.zero		1


	//   ....[60]....
        /*1244*/ 	.word	0x00016c80
        /*1248*/ 	.word	0x0000001e
        /*124c*/ 	.word	0x00032460
        /*1250*/ 	.short	0x010a
        /*1252*/ 	.byte	0x3f
	.zero		1


	//   ....[61]....
        /*1254*/ 	.word	0x000173d0
        /*1258*/ 	.word	0x0000001e
        /*125c*/ 	.word	0x00032450
        /*1260*/ 	.short	0x0107
        /*1262*/ 	.byte	0x3f
	.zero		1


	//   ....[62]....
        /*1264*/ 	.word	0x000174a0
        /*1268*/ 	.word	0x0000001e
        /*126c*/ 	.word	0x00032450
        /*1270*/ 	.short	0x0101
        /*1272*/ 	.byte	0x3f
	.zero		1


	//   ....[63]....
        /*1274*/ 	.word	0x000177f0
        /*1278*/ 	.word	0x00000004
        /*127c*/ 	.word	0x00032440
        /*1280*/ 	.short	0x010a
        /*1282*/ 	.byte	0x3f
	.zero		1


	//   ....[64]....
        /*1284*/ 	.word	0x00017bd0
        /*1288*/ 	.word	0x00000004
        /*128c*/ 	.word	0x00032430
        /*1290*/ 	.short	0x0107
        /*1292*/ 	.byte	0x3f
	.zero		1


	//   ....[65]....
        /*1294*/ 	.word	0x00017c90
        /*1298*/ 	.word	0x00000004
        /*129c*/ 	.word	0x00032430
        /*12a0*/ 	.short	0x0101
        /*12a2*/ 	.byte	0x3f
	.zero		1


	//   ....[66]....
        /*12a4*/ 	.word	0x00017cc0
        /*12a8*/ 	.word	0x00000004
        /*12ac*/ 	.word	0x00032460
        /*12b0*/ 	.short	0x010a
        /*12b2*/ 	.byte	0x3f
	.zero		1


	//   ....[67]....
        /*12b4*/ 	.word	0x000181e0
        /*12b8*/ 	.word	0x00000004
        /*12bc*/ 	.word	0x00032450
        /*12c0*/ 	.short	0x0107
        /*12c2*/ 	.byte	0x3f
	.zero		1


	//   ....[68]....
        /*12c4*/ 	.word	0x000182a0
        /*12c8*/ 	.word	0x00000004
        /*12cc*/ 	.word	0x00032450
        /*12d0*/ 	.short	0x0101
        /*12d2*/ 	.byte	0x3f
	.zero		1


	//   ....[69]....
        /*12d4*/ 	.word	0x00018ee0
        /*12d8*/ 	.word	0x00000005
        /*12dc*/ 	.word	0x00032420
        /*12e0*/ 	.short	0x010a
        /*12e2*/ 	.byte	0x3f
	.zero		1


	//   ....[70]....
        /*12e4*/ 	.word	0x00019050
        /*12e8*/ 	.word	0x00000003
        /*12ec*/ 	.word	0x00032440
        /*12f0*/ 	.short	0x010a
        /*12f2*/ 	.byte	0x3f
	.zero		1


	//   ....[71]....
        /*12f4*/ 	.word	0x000190f0
        /*12f8*/ 	.word	0x00000019
        /*12fc*/ 	.word	0x00032440
        /*1300*/ 	.short	0x010a
        /*1302*/ 	.byte	0x3f
	.zero		1


	//   ....[72]....
        /*1304*/ 	.word	0x00019130
        /*1308*/ 	.word	0x00000003
        /*130c*/ 	.word	0x00032460
        /*1310*/ 	.short	0x010a
        /*1312*/ 	.byte	0x3f
	.zero		1


	//   ....[73]....
        /*1314*/ 	.word	0x00019170
        /*1318*/ 	.word	0x00000019
        /*131c*/ 	.word	0x00032460
        /*1320*/ 	.short	0x010a
        /*1322*/ 	.byte	0x3f
	.zero		1


	//   ....[74]....
        /*1324*/ 	.word	0x000191d0
        /*1328*/ 	.word	0x00000004
        /*132c*/ 	.word	0x00032490
        /*1330*/ 	.short	0x010a
        /*1332*/ 	.byte	0x3f
	.zero		1


	//   ....[75]....
        /*1334*/ 	.word	0x00019480
        /*1338*/ 	.word	0x00000004
        /*133c*/ 	.word	0x00032490
        /*1340*/ 	.short	0x010a
        /*1342*/ 	.byte	0x3f
	.zero		1


	//   ....[76]....
        /*1344*/ 	.word	0x00019730
        /*1348*/ 	.word	0x00000004
        /*134c*/ 	.word	0x00032490
        /*1350*/ 	.short	0x010a
        /*1352*/ 	.byte	0x3f
	.zero		1


	//   ....[77]....
        /*1354*/ 	.word	0x000199c0
        /*1358*/ 	.word	0x00000004
        /*135c*/ 	.word	0x000324b0
        /*1360*/ 	.short	0x010a
        /*1362*/ 	.byte	0x3f
	.zero		1


	//   ....[78]....
        /*1364*/ 	.word	0x00019cc0
        /*1368*/ 	.word	0x00000013
        /*136c*/ 	.word	0x00032400
        /*1370*/ 	.short	0x010a
        /*1372*/ 	.byte	0x3f
	.zero		1


	//   ....[79]....
        /*1374*/ 	.word	0x00019ed0
        /*1378*/ 	.word	0x00000013
        /*137c*/ 	.word	0x00032400
        /*1380*/ 	.short	0x010a
        /*1382*/ 	.byte	0x3f
	.zero		1


	//   ....[80]....
        /*1384*/ 	.word	0x00019f20
        /*1388*/ 	.word	0x00000003
        /*138c*/ 	.word	0x00032430
        /*1390*/ 	.short	0x010a
        /*1392*/ 	.byte	0x3f
	.zero		1


	//   ....[81]....
        /*1394*/ 	.word	0x00019f70
        /*1398*/ 	.word	0x00000013
        /*139c*/ 	.word	0x00032410
        /*13a0*/ 	.short	0x010a
        /*13a2*/ 	.byte	0x3f
	.zero		1


	//   ....[82]....
        /*13a4*/ 	.word	0x00019fc0
        /*13a8*/ 	.word	0x00000003
        /*13ac*/ 	.word	0x00032450
        /*13b0*/ 	.short	0x010a
        /*13b2*/ 	.byte	0x3f
	.zero		1


	//   ....[83]....
        /*13b4*/ 	.word	0x0001a010
        /*13b8*/ 	.word	0x00000003
        /*13bc*/ 	.word	0x00032430
        /*13c0*/ 	.short	0x010a
        /*13c2*/ 	.byte	0x3f
	.zero		1


	//   ....[84]....
        /*13c4*/ 	.word	0x0001a060
        /*13c8*/ 	.word	0x00000003
        /*13cc*/ 	.word	0x00032450
        /*13d0*/ 	.short	0x010a
        /*13d2*/ 	.byte	0x3f
	.zero		1


	//   ....[85]....
        /*13d4*/ 	.word	0x0001a630
        /*13d8*/ 	.word	0x00000017
        /*13dc*/ 	.word	0x00032420
        /*13e0*/ 	.short	0x010a
        /*13e2*/ 	.byte	0x3f
	.zero		1


	//   ....[86]....
        /*13e4*/ 	.word	0x0001a680
        /*13e8*/ 	.word	0x00000003
        /*13ec*/ 	.word	0x000324a0
        /*13f0*/ 	.short	0x010a
        /*13f2*/ 	.byte	0x3f
	.zero		1


	//   ....[87]....
        /*13f4*/ 	.word	0x0001a6d0
        /*13f8*/ 	.word	0x00000003
        /*13fc*/ 	.word	0x000324c0
        /*1400*/ 	.short	0x010a
        /*1402*/ 	.byte	0x3f
	.zero		1


	//   ....[88]....
        /*1404*/ 	.word	0x0001a720
        /*1408*/ 	.word	0x00000006
        /*140c*/ 	.word	0x000324a0
        /*1410*/ 	.short	0x010a
        /*1412*/ 	.byte	0x3f
	.zero		1


	//   ....[89]....
        /*1414*/ 	.word	0x0001a770
        /*1418*/ 	.word	0x00000006
        /*141c*/ 	.word	0x000324c0
        /*1420*/ 	.short	0x010a
        /*1422*/ 	.byte	0x3f
	.zero		1


	//   ....[90]....
        /*1424*/ 	.word	0x0001a890
        /*1428*/ 	.word	0x0000001e
        /*142c*/ 	.word	0x00032440
        /*1430*/ 	.short	0x010a
        /*1432*/ 	.byte	0x3f
	.zero		1


	//   ....[91]....
        /*1434*/ 	.word	0x0001c920
        /*1438*/ 	.word	0x00000017
        /*143c*/ 	.word	0x00032420
        /*1440*/ 	.short	0x010a
        /*1442*/ 	.byte	0x3f
	.zero		1


	//   ....[92]....
        /*1444*/ 	.word	0x0001c970
        /*1448*/ 	.word	0x0000001e
        /*144c*/ 	.word	0x00032460
        /*1450*/ 	.short	0x010a
        /*1452*/ 	.byte	0x3f
	.zero		1


	//   ....[93]....
        /*1454*/ 	.word	0x0001d2d0
        /*1458*/ 	.word	0x00000004
        /*145c*/ 	.word	0x00032440
        /*1460*/ 	.short	0x010a
        /*1462*/ 	.byte	0x3f
	.zero		1


	//   ....[94]....
        /*1464*/ 	.word	0x0001d9b0
        /*1468*/ 	.word	0x00000004
        /*146c*/ 	.word	0x00032460
        /*1470*/ 	.short	0x010a
        /*1472*/ 	.byte	0x3f
	.zero		1


	//   ....[95]....
        /*1474*/ 	.word	0x0001ea50
        /*1478*/ 	.word	0x00000005
        /*147c*/ 	.word	0x00032420
        /*1480*/ 	.short	0x010a
        /*1482*/ 	.byte	0x3f
	.zero		1


	//   ....[96]....
        /*1484*/ 	.word	0x0001ebf0
        /*1488*/ 	.word	0x00000003
        /*148c*/ 	.word	0x00032440
        /*1490*/ 	.short	0x010a
        /*1492*/ 	.byte	0x3f
	.zero		1


	//   ....[97]....
        /*1494*/ 	.word	0x0001ec40
        /*1498*/ 	.word	0x00000019
        /*149c*/ 	.word	0x00032440
        /*14a0*/ 	.short	0x010a
        /*14a2*/ 	.byte	0x3f
	.zero		1


	//   ....[98]....
        /*14a4*/ 	.word	0x0001ec90
        /*14a8*/ 	.word	0x00000003
        /*14ac*/ 	.word	0x00032460
        /*14b0*/ 	.short	0x010a
        /*14b2*/ 	.byte	0x3f
	.zero		1


	//----- nvinfo : EIATTR_NUM_MBARRIERS
	.align		4
.L_1276:
        /*14b4*/ 	.byte	0x03, 0x38
        /*14b6*/ 	.short	0x0017


	//----- nvinfo : EIATTR_EXIT_INSTR_OFFSETS
	.align		4
        /*14b8*/ 	.byte	0x04, 0x1c
        /*14ba*/ 	.short	(.L_1278 - .L_1277)


	//   ....[0]....
.L_1277:
        /*14bc*/ 	.word	0x000191c0


	//----- nvinfo : EIATTR_MAX_THREADS
	.align		4
.L_1278:
        /*14c0*/ 	.byte	0x04, 0x05
        /*14c2*/ 	.short	(.L_1280 - .L_1279)
.L_1279:
        /*14c4*/ 	.word	0x00000180
        /*14c8*/ 	.word	0x00000001
        /*14cc*/ 	.word	0x00000001


	//----- nvinfo : EIATTR_CRS_STACK_SIZE
	.align		4
.L_1280:
        /*14d0*/ 	.byte	0x04, 0x1e
        /*14d2*/ 	.short	(.L_1282 - .L_1281)
.L_1281:
        /*14d4*/ 	.word	0x00000000


	//----- nvinfo : EIATTR_CBANK_PARAM_SIZE
	.align		4
.L_1282:
        /*14d8*/ 	.byte	0x03, 0x19
        /*14da*/ 	.short	0x0bf0


	//----- nvinfo : EIATTR_PARAM_CBANK
	.align		4
        /*14dc*/ 	.byte	0x04, 0x0a
        /*14de*/ 	.short	(.L_1284 - .L_1283)
	.align		4
.L_1283:
        /*14e0*/ 	.word	index@(.nv.constant0._ZN7cutlass13device_kernelIN5flash11enable_sm90INS1_16FlashAttnFwdSm90INS1_25CollectiveMainloopFwdSm90ILi2EN4cute5tupleIJNS5_1CILi1EEES8_S8_EEENS6_IJNS7_ILi128EEENS7_ILi96EEENS7_ILi64EEEEEELi256ENS_6half_tEfNS_4arch4Sm90ELb0ELb0ELb1ELb1ELb1ELb1ELb1ELb1ELb0ELb1ELb0ELb0EEENS1_21CollectiveEpilogueFwdINS6_IJSA_NS7_ILi256EEESB_EEES9_SE_SG_Li256ELb1ELb1ELb0ELb0EEENS1_36VarlenDynamicPersistentTileSchedulerILi128ELi96ELi256ELi128ELb0ELb1ELb1ELb0ELb1ELb1EEEEEEEEEvNT_6ParamsE)
        /*14e4*/ 	.short	0x0210
        /*14e6*/ 	.short	0x0bf0


	//----- nvinfo : EIATTR_SW_WAR
	.align		4
.L_1284:
        /*14e8*/ 	.byte	0x04, 0x36
        /*14ea*/ 	.short	(.L_1286 - .L_1285)
.L_1285:
        /*14ec*/ 	.word	0x00000008
.L_1286:


//--------------------- .nv.info._ZN7cutlass13device_kernelIN5flash11enable_sm90INS1_16FlashAttnFwdSm90INS1_25CollectiveMainloopFwdSm90ILi2EN4cute5tupleIJNS5_1CILi1EEES8_S8_EEENS6_IJNS7_ILi128EEENS7_ILi96EEENS7_ILi64EEEEEELi256ENS_6half_tEfNS_4arch4Sm90ELb0ELb1ELb1ELb0ELb1ELb0ELb0ELb1ELb0ELb1ELb0ELb0EEENS1_21CollectiveEpilogueFwdINS6_IJSA_NS7_ILi256EEESB_EEES9_SE_SG_Li256ELb0ELb1ELb0ELb0EEENS1_30DynamicPersistentTileSchedulerILi256ELi128ELb0ELb1ELb1EEEEEEEEEvNT_6ParamsE --------------------------
	.section	.nv.info._ZN7cutlass13device_kernelIN5flash11enable_sm90INS1_16FlashAttnFwdSm90INS1_25CollectiveMainloopFwdSm90ILi2EN4cute5tupleIJNS5_1CILi1EEES8_S8_EEENS6_IJNS7_ILi128EEENS7_ILi96EEENS7_ILi64EEEEEELi256ENS_6half_tEfNS_4arch4Sm90ELb0ELb1ELb1ELb0ELb1ELb0ELb0ELb1ELb0ELb1ELb0ELb0EEENS1_21CollectiveEpilogueFwdINS6_IJSA_NS7_ILi256EEESB_EEES9_SE_SG_Li256ELb0ELb1ELb0ELb0EEENS1_30DynamicPersistentTileSchedulerILi256ELi128ELb0ELb1ELb1EEEEEEEEEvNT_6ParamsE,"",@"SHT_CUDA_INFO"
	.sectionflags	@""
	.align	4


	//----- nvinfo : EIATTR_CUDA_API_VERSION
	.align		4
        /*0000*/ 	.byte	0x04, 0x37
        /*0002*/ 	.short	(.L_1288 - .L_1287)
.L_1287:
        /*0004*/ 	.word	0x00000082


	//----- nvinfo : EIATTR_KPARAM_INFO
	.align		4
.L_1288:
        /*0008*/ 	.byte	0x04, 0x17
        /*000a*/ 	.short	(.L_1290 - .L_1289)
.L_1289:
        /*000c*/ 	.word	0x00000000
        /*0010*/ 	.short	0x0000
        /*0012*/ 	.short	0x0070
        /*0014*/ 	.byte	0x00, 0xf0, 0x01, 0x2a


	//----- nvinfo : EIATTR_SPARSE_MMA_MASK
	.align		4
.L_1290:
        /*0018*/ 	.byte	0x03, 0x50
        /*001a*/ 	.short	0x0000


	//----- nvinfo : EIATTR_MAXREG_COUNT
	.align		4
        /*001c*/ 	.byte	0x03, 0x1b
        /*001e*/ 	.short	0x00a8


	//----- nvinfo : EIATTR_NUM_BARRIERS
	.align		4
        /*0020*/ 	.byte	0x02, 0x4c
        /*0022*/ 	.byte	0x10
	.zero		1


	//----- nvinfo : EIATTR_EXTERNS
	.align		4
        /*0024*/ 	.byte	0x04, 0x0f
        /*0026*/ 	.short	(.L_1292 - .L_1291)


	//   ....[0]....
	.align		4
.L_1291:
        /*0028*/ 	.word	index@(__assertfail)


	//----- nvinfo : EIATTR_ANNOTATIONS
	.align		4
.L_1292:
        /*002c*/ 	.byte	0x04, 0x55
        /*002e*/ 	.short	(.L_1294 - .L_1293)


	//   ....[0]....
.L_1293:
        /* <DEDUP_REMOVED lines=9> */


	//----- nvinfo : EIATTR_MERCURY_ISA_VERSION
	.align		4
.L_1294:
        /*00b0*/ 	.byte	0x03, 0x5f
        /*00b2*/ 	.short	0x0101


	//----- nvinfo : EIATTR_INT_WARP_WIDE_INSTR_OFFSETS
	.align		4
        /*00b4*/ 	.byte	0x04, 0x31
        /*00b6*/ 	.short	(.L_1296 - .L_1295)


	//   ....[0]....
.L_1295:
        /*00b8*/ 	.word	0x000000c0


	//   ....[1]....
        /*00bc*/ 	.word	0x000000d0


	//   ....[2]....
        /*00c0*/ 	.word	0x00000170


	//   ....[3]....
        /*00c4*/ 	.word	0x0001aad0


	//   ....[4]....
        /*00c8*/ 	.word	0x0001ab60


	//   ....[5]....
        /*00cc*/ 	.word	0x0001d940


	//   ....[6]....
        /*00d0*/ 	.word	0x0001d9d0


	//----- nvinfo : EIATTR_COOP_GROUP_MASK_REGIDS
	.align		4
.L_1296:
        /*00d4*/ 	.byte	0x04, 0x29
        /*00d6*/ 	.short	(.L_1298 - .L_1297)


	//   ....[0]....
.L_1297:
        /*00d8*/ 	.word	0xffffffff


	//   ....[1]....
        /*00dc*/ 	.word	0xffffffff


	//   ....[2]....
        /*00e0*/ 	.word	0xffffffff


	//   ....[3]....
        /*00e4*/ 	.word	0xffffffff


	//   ....[4]....
        /*00e8*/ 	.word	0xffffffff


	//   ....[5]....
        /*00ec*/ 	.word	0xffffffff


	//   ....[6]....
        /*00f0*/ 	.word	0xffffffff


	//   ....[7]....
        /*00f4*/ 	.word	0xffffffff


	//   ....[8]....
        /*00f8*/ 	.word	0xffffffff


	//   ....[9]....
        /*00fc*/ 	.word	0xffffffff


	//   ....[10]....
        /*0100*/ 	.word	0xffffffff


	//   ....[11]....
        /*0104*/ 	.word	0xffffffff


	//   ....[12]....
        /*0108*/ 	.word	0xffffffff


	//   ....[13]....
        /*010c*/ 	.word	0xffffffff


	//   ....[14]....
        /*0110*/ 	.word	0xffffffff


	//   ....[15]....
        /*0114*/ 	.word	0xffffffff


	//   ....[16]....
        /*0118*/ 	.word	0xffffffff


	//   ....[17]....
        /*011c*/ 	.word	0xffffffff


	//   ....[18]....
        /*0120*/ 	.word	0xffffffff


	//   ....[19]....
        /*0124*/ 	.word	0xffffffff


	//   ....[20]....
        /*0128*/ 	.word	0xffffffff


	//   ....[21]....
        /*012c*/ 	.word	0xffffffff


	//   ....[22]....
        /*0130*/ 	.word	0xffffffff


	//   ....[23]....
        /*0134*/ 	.word	0xffffffff


	//   ....[24]....
        /*0138*/ 	.word	0xffffffff


	//   ....[25]....
        /*013c*/ 	.word	0xffffffff


	//   ....[26]....
        /*0140*/ 	.word	0xffffffff


	//   ....[27]....
        /*0144*/ 	.word	0xffffffff


	//   ....[28]....
        /*0148*/ 	.word	0xffffffff


	//   ....[29]....
        /*014c*/ 	.word	0xffffffff


	//   ....[30]....
        /*0150*/ 	.word	0xffffffff


	//   ....[31]....
        /*0154*/ 	.word	0xffffffff


	//   ....[32]....
        /*0158*/ 	.word	0xffffffff


	//   ....[33]....
        /*015c*/ 	.word	0xffffffff


	//   ....[34]....
        /*0160*/ 	.word	0xffffffff


	//   ....[35]....
        /*0164*/ 	.word	0xffffffff


	//   ....[36]....
        /*0168*/ 	.word	0xffffffff


	//   ....[37]....
        /*016c*/ 	.word	0xffffffff


	//   ....[38]....
        /*0170*/ 	.word	0xffffffff


	//   ....[39]....
        /*0174*/ 	.word	0xffffffff


	//   ....[40]....
        /*0178*/ 	.word	0xffffffff


	//   ....[41]....
        /*017c*/ 	.word	0xffffffff


	//   ....[42]....
        /*0180*/ 	.word	0xffffffff


	//   ....[43]....
        /*0184*/ 	.word	0xffffffff


	//   ....[44]....
        /*0188*/ 	.word	0xffffffff


	//   ....[45]....
        /*018c*/ 	.word	0xffffffff


	//   ....[46]....
        /*0190*/ 	.word	0xffffffff


	//   ....[47]....
        /*0194*/ 	.word	0xffffffff


	//   ....[48]....
        /*0198*/ 	.word	0xffffffff


	//   ....[49]....
        /*019c*/ 	.word	0xffffffff


	//   ....[50]....
        /*01a0*/ 	.word	0xffffffff


	//   ....[51]....
        /*01a4*/ 	.word	0xffffffff


	//   ....[52]....
        /*01a8*/ 	.word	0xffffffff


	//   ....[53]....
        /*01ac*/ 	.word	0xffffffff


	//   ....[54]....
        /*01b0*/ 	.word	0xffffffff


	//   ....[55]....
        /*01b4*/ 	.word	0xffffffff


	//   ....[56]....
        /*01b8*/ 	.word	0xffffffff


	//   ....[57]....
        /*01bc*/ 	.word	0xffffffff


	//   ....[58]....
        /*01c0*/ 	.word	0xffffffff


	//   ....[59]....
        /*01c4*/ 	.word	0xffffffff


	//   ....[60]....
        /*01c8*/ 	.word	0xffffffff


	//   ....[61]....
        /*01cc*/ 	.word	0xffffffff


	//   ....[62]....
        /*01d0*/ 	.word	0xffffffff


	//   ....[63]....
        /*01d4*/ 	.word	0xffffffff


	//   ....[64]....
        /*01d8*/ 	.word	0xffffffff


	//   ....[65]....
        /*01dc*/ 	.word	0xffffffff


	//   ....[66]....
        /*01e0*/ 	.word	0xffffffff


	//   ....[67]....
        /*01e4*/ 	.word	0xffffffff


	//   ....[68]....
        /*01e8*/ 	.word	0xffffffff


	//   ....[69]....
        /*01ec*/ 	.word	0xffffffff


	//   ....[70]....
        /*01f0*/ 	.word	0xffffffff


	//   ....[71]....
        /*01f4*/ 	.word	0xffffffff


	//   ....[72]....
        /*01f8*/ 	.word	0xffffffff


	//   ....[73]....
        /*01fc*/ 	.word	0xffffffff


	//   ....[74]....
        /*0200*/ 	.word	0xffffffff


	//   ....[75]....
        /*0204*/ 	.word	0xffffffff


	//   ....[76]....
        /*0208*/ 	.word	0xffffffff


	//   ....[77]....
        /*020c*/ 	.word	0xffffffff


	//   ....[78]....
        /*0210*/ 	.word	0xffffffff


	//   ....[79]....
        /*0214*/ 	.word	0xffffffff


	//   ....[80]....
        /*0218*/ 	.word	0xffffffff


	//   ....[81]....
        /*021c*/ 	.word	0xffffffff


	//   ....[82]....
        /*0220*/ 	.word	0xffffffff


	//   ....[83]....
        /*0224*/ 	.word	0xffffffff


	//   ....[84]....
        /*0228*/ 	.word	0xffffffff


	//   ....[85]....
        /*022c*/ 	.word	0xffffffff


	//   ....[86]....
        /*0230*/ 	.word	0xffffffff


	//   ....[87]....
        /*0234*/ 	.word	0xffffffff


	//   ....[88]....
        /*0238*/ 	.word	0xffffffff


	//   ....[89]....
        /*023c*/ 	.word	0xffffffff


	//   ....[90]....
        /*0240*/ 	.word	0xffffffff


	//   ....[91]....
        /*0244*/ 	.word	0xffffffff


	//   ....[92]....
        /*0248*/ 	.word	0xffffffff


	//   ....[93]....
        /*024c*/ 	.word	0xffffffff


	//   ....[94]....
        /*0250*/ 	.word	0xffffffff


	//   ....[95]....
        /*0254*/ 	.word	0xffffffff


	//   ....[96]....
        /*0258*/ 	.word	0xffffffff


	//   ....[97]....
        /*025c*/ 	.word	0xffffffff


	//   ....[98]....
        /*0260*/ 	.word	0xffffffff


	//   ....[99]....
        /*0264*/ 	.word	0xffffffff


	//   ....[100]....
        /*0268*/ 	.word	0xffffffff


	//   ....[101]....
        /*026c*/ 	.word	0xffffffff


	//   ....[102]....
        /*0270*/ 	.word	0xffffffff


	//   ....[103]....
        /*0274*/ 	.word	0xffffffff


	//   ....[104]....
        /*0278*/ 	.word	0xffffffff


	//   ....[105]....
        /*027c*/ 	.word	0xffffffff


	//   ....[106]....
        /*0280*/ 	.word	0xffffffff


	//   ....[107]....
        /*0284*/ 	.word	0xffffffff


	//   ....[108]....
        /*0288*/ 	.word	0xffffffff


	//   ....[109]....
        /*028c*/ 	.word	0xffffffff


	//   ....[110]....
        /*0290*/ 	.word	0xffffffff


	//   ....[111]....
        /*0294*/ 	.word	0xffffffff


	//   ....[112]....
        /*0298*/ 	.word	0xffffffff


	//   ....[113]....
        /*029c*/ 	.word	0xffffffff


	//   ....[114]....
        /*02a0*/ 	.word	0x0500000f


	//   ....[115]....
        /*02a4*/ 	.word	0x0500000f


	//   ....[116]....
        /*02a8*/ 	.word	0x0500000f


	//   ....[117]....
        /*02ac*/ 	.word	0x0500000f


	//   ....[118]....
        /*02b0*/ 	.word	0x0500000f


	//   ....[119]....
        /*02b4*/ 	.word	0x0500000f


	//   ....[120]....
        /*02b8*/ 	.word	0x0500000f


	//   ....[121]....
        /*02bc*/ 	.word	0x0500000f


	//   ....[122]....
        /*02c0*/ 	.word	0x0500000f


	//   ....[123]....
        /*02c4*/ 	.word	0x0500000f


	//   ....[124]....
        /*02c8*/ 	.word	0x0500000f


	//   ....[125]....
        /*02cc*/ 	.word	0x0500000f


	//   ....[126]....
        /*02d0*/ 	.word	0x0500000f


	//   ....[127]....
        /*02d4*/ 	.word	0x0500000f


	//   ....[128]....
        /*02d8*/ 	.word	0x0500000f


	//   ....[129]....
        /*02dc*/ 	.word	0x0500000f


	//   ....[130]....
        /*02e0*/ 	.word	0x0500000f


	//   ....[131]....
        /*02e4*/ 	.word	0x0500000f


	//   ....[132]....
        /*02e8*/ 	.word	0x0500000f


	//   ....[133]....
        /*02ec*/ 	.word	0x0500000f


	//   ....[134]....
        /*02f0*/ 	.word	0x0500000f


	//   ....[135]....
        /*02f4*/ 	.word	0x0500000f


	//   ....[136]....
        /*02f8*/ 	.word	0x0500000f


	//   ....[137]....
        /*02fc*/ 	.word	0x0500000f


	//   ....[138]....
        /*0300*/ 	.word	0x0500000f


	//   ....[139]....
        /*0304*/ 	.word	0x0500000f


	//   ....[140]....
        /*0308*/ 	.word	0x0500000f


	//   ....[141]....
        /*030c*/ 	.word	0x0500000f


	//   ....[142]....
        /*0310*/ 	.word	0x0500000f


	//   ....[143]....
        /*0314*/ 	.word	0x0500000f


	//   ....[144]....
        /*0318*/ 	.word	0x0500000f


	//   ....[145]....
        /*031c*/ 	.word	0x0500000f


	//   ....[146]....
        /*0320*/ 	.word	0x0500000f


	//   ....[147]....
        /*0324*/ 	.word	0x0500000f


	//   ....[148]....
        /*0328*/ 	.word	0x0500000f


	//   ....[149]....
        /*032c*/ 	.word	0x0500000f


	//   ....[150]....
        /*0330*/ 	.word	0x0500000f


	//   ....[151]....
        /*0334*/ 	.word	0x0500000f


	//   ....[152]....
        /*0338*/ 	.word	0x0500000f


	//   ....[153]....
        /*033c*/ 	.word	0x0500000f


	//   ....[154]....
        /*0340*/ 	.word	0x0500000f


	//   ....[155]....
        /*0344*/ 	.word	0x0500000f


	//   ....[156]....
        /*0348*/ 	.word	0x0500000f


	//   ....[157]....
        /*034c*/ 	.word	0x0500000f


	//   ....[158]....
        /*0350*/ 	.word	0x0500000f


	//   ....[159]....
        /*0354*/ 	.word	0x0500000f


	//   ....[160]....
        /*0358*/ 	.word	0x0500000f


	//   ....[161]....
        /*035c*/ 	.word	0x0500000f


	//   ....[162]....
        /*0360*/ 	.word	0x0500000f


	//   ....[163]....
        /*0364*/ 	.word	0x0500000f


	//   ....[164]....
        /*0368*/ 	.word	0x0500000f


	//   ....[165]....
        /*036c*/ 	.word	0x0500000f


	//   ....[166]....
        /*0370*/ 	.word	0x0500000f


	//   ....[167]....
        /*0374*/ 	.word	0x0500000f


	//   ....[168]....
        /*0378*/ 	.word	0x0500000f


	//   ....[169]....
        /*037c*/ 	.word	0x0500000f


	//   ....[170]....
        /*0380*/ 	.word	0x0500000f


	//   ....[171]....
        /*0384*/ 	.word	0x0500000f


	//   ....[172]....
        /*0388*/ 	.word	0x0500000f


	//   ....[173]....
        /*038c*/ 	.word	0x0500000f


	//   ....[174]....
        /*0390*/ 	.word	0x0500000f


	//   ....[175]....
        /*0394*/ 	.word	0x0500000f


	//   ....[176]....
        /*0398*/ 	.word	0x0500000f


	//   ....[177]....
        /*039c*/ 	.word	0x0500000f


	//   ....[178]....
        /*03a0*/ 	.word	0x0500000f


	//   ....[179]....
        /*03a4*/ 	.word	0x0500000f


	//   ....[180]....
        /*03a8*/ 	.word	0x0500000f


	//   ....[181]....
        /*03ac*/ 	.word	0xffffffff


	//   ....[182]....
        /*03b0*/ 	.word	0xffffffff


	//   ....[183]....
        /*03b4*/ 	.word	0xffffffff


	//   ....[184]....
        /*03b8*/ 	.word	0xffffffff


	//   ....[185]....
        /*03bc*/ 	.word	0xffffffff


	//   ....[186]....
        /*03c0*/ 	.word	0xffffffff


	//----- nvinfo : EIATTR_COOP_GROUP_INSTR_OFFSETS
	.align		4
.L_1298:
        /*03c4*/ 	.byte	0x04, 0x28
        /*03c6*/ 	.short	(.L_1300 - .L_1299)


	//   ....[0]....
.L_1299:
        /*03c8*/ 	.word	0x00000080


	//   ....[1]....
        /*03cc*/ 	.word	0x00000090


	//   ....[2]....
        /*03d0*/ 	.word	0x000002d0


	//   ....[3]....
        /*03d4*/ 	.word	0x00000430


	//   ....[4]....
        /*03d8*/ 	.word	0x00000550


	//   ....[5]....
        /*03dc*/ 	.word	0x000006b0


	//   ....[6]....
        /*03e0*/ 	.word	0x00002090


	//   ....[7]....
        /*03e4*/ 	.word	0x00003410


	//   ....[8]....
        /*03e8*/ 	.word	0x00003af0


	//   ....[9]....
        /*03ec*/ 	.word	0x00004a70


	//   ....[10]....
        /*03f0*/ 	.word	0x00004b80


	//   ....[11]....
        /*03f4*/ 	.word	0x00004d70


	//   ....[12]....
        /*03f8*/ 	.word	0x00004d90


	//   ....[13]....
        /*03fc*/ 	.word	0x00009ea0


	//   ....[14]....
        /*0400*/ 	.word	0x0000a040


	//   ....[15]....
        /*0404*/ 	.word	0x0000a180


	//   ....[16]....
        /*0408*/ 	.word	0x0000a1e0


	//   ....[17]....
        /*040c*/ 	.word	0x0000f940


	//   ....[18]....
        /*0410*/ 	.word	0x000100b0


	//   ....[19]....
        /*0414*/ 	.word	0x00011360


	//   ....[20]....
        /*0418*/ 	.word	0x000113f0


	//   ....[21]....
        /*041c*/ 	.word	0x000114c0


	//   ....[22]....
        /*0420*/ 	.word	0x000114e0


	//   ....[23]....
        /*0424*/ 	.word	0x000166c0


	//   ....[24]....
        /*0428*/ 	.word	0x000166e0


	//   ....[25]....
        /*042c*/ 	.word	0x00016730


	//   ....[26]....
        /*0430*/ 	.word	0x00016760


	//   ....[27]....
        /*0434*/ 	.word	0x00018210


	//   ....[28]....
        /*0438*/ 	.word	0x00018220


	//   ....[29]....
        /*043c*/ 	.word	0x00018340


	//   ....[30]....
        /*0440*/ 	.word	0x00018370


	//   ....[31]....
        /*0444*/ 	.word	0x00018be0


	//   ....[32]....
        /*0448*/ 	.word	0x00018c00


	//   ....[33]....
        /*044c*/ 	.word	0x00018d60


	//   ....[34]....
        /*0450*/ 	.word	0x00018d80


	//   ....[35]....
        /*0454*/ 	.word	0x00018ec0


	//   ....[36]....
        /*0458*/ 	.word	0x00018ee0


	//   ....[37]....
        /*045c*/ 	.word	0x00019030


	//   ....[38]....
        /*0460*/ 	.word	0x00019050


	//   ....[39]....
        /*0464*/ 	.word	0x00019760


	//   ....[40]....
        /*0468*/ 	.word	0x00019780


	//   ....[41]....
        /*046c*/ 	.word	0x000198c0


	//   ....[42]....
        /*0470*/ 	.word	0x000198e0


	//   ....[43]....
        /*0474*/ 	.word	0x00019a20


	//   ....[44]....
        /*0478*/ 	.word	0x00019a40


	//   ....[45]....
        /*047c*/ 	.word	0x00019b90


	//   ....[46]....
        /*0480*/ 	.word	0x00019bb0


	//   ....[47]....
        /*0484*/ 	.word	0x00019dc0


	//   ....[48]....
        /*0488*/ 	.word	0x0001b520


	//   ....[49]....
        /*048c*/ 	.word	0x0001b540


	//   ....[50]....
        /*0490*/ 	.word	0x0001b550


	//   ....[51]....
        /*0494*/ 	.word	0x0001b590


	//   ....[52]....
        /*0498*/ 	.word	0x0001b5e0


	//   ....[53]....
        /*049c*/ 	.word	0x0001b600


	//   ....[54]....
        /*04a0*/ 	.word	0x0001b650


	//   ....[55]....
        /*04a4*/ 	.word	0x0001b670


	//   ....[56]....
        /*04a8*/ 	.word	0x0001b6c0


	//   ....[57]....
        /*04ac*/ 	.word	0x0001b6e0


	//   ....[58]....
        /*04b0*/ 	.word	0x0001b710


	//   ....[59]....
        /*04b4*/ 	.word	0x0001b740


	//   ....[60]....
        /*04b8*/ 	.word	0x0001bd70


	//   ....[61]....
        /*04bc*/ 	.word	0x0001bd90


	//   ....[62]....
        /*04c0*/ 	.word	0x0001bdc0


	//   ....[63]....
        /*04c4*/ 	.word	0x0001be00


	//   ....[64]....
        /*04c8*/ 	.word	0x0001be50


	//   ....[65]....
        /*04cc*/ 	.word	0x0001be70


	//   ....[66]....
        /*04d0*/ 	.word	0x0001bec0


	//   ....[67]....
        /*04d4*/ 	.word	0x0001bee0


	//   ....[68]....
        /*04d8*/ 	.word	0x0001bf30


	//   ....[69]....
        /*04dc*/ 	.word	0x0001bf50


	//   ....[70]....
        /*04e0*/ 	.word	0x0001bfa0


	//   ....[71]....
        /*04e4*/ 	.word	0x0001bfc0


	//   ....[72]....
        /*04e8*/ 	.word	0x0001c010


	//   ....[73]....
        /*04ec*/ 	.word	0x0001c030


	//   ....[74]....
        /*04f0*/ 	.word	0x0001c060


	//   ....[75]....
        /*04f4*/ 	.word	0x0001c080


	//   ....[76]....
        /*04f8*/ 	.word	0x0001c4b0


	//   ....[77]....
        /*04fc*/ 	.word	0x0001c500


	//   ....[78]....
        /*0500*/ 	.word	0x0001c520


	//   ....[79]....
        /*0504*/ 	.word	0x0001c5f0


	//   ....[80]....
        /*0508*/ 	.word	0x0001c600


	//   ....[81]....
        /*050c*/ 	.word	0x0001c630


	//   ....[82]....
        /*0510*/ 	.word	0x0001c6c0


	//   ....[83]....
        /*0514*/ 	.word	0x0001c760


	//   ....[84]....
        /*0518*/ 	.word	0x0001c780


	//   ....[85]....
        /*051c*/ 	.word	0x0001c820


	//   ....[86]....
        /*0520*/ 	.word	0x0001c840


	//   ....[87]....
        /*0524*/ 	.word	0x0001c850


	//   ....[88]....
        /*0528*/ 	.word	0x0001cf70


	//   ....[89]....
        /*052c*/ 	.word	0x0001cf90


	//   ....[90]....
        /*0530*/ 	.word	0x0001cfa0


	//   ....[91]....
        /*0534*/ 	.word	0x0001cfb0


	//   ....[92]....
        /*0538*/ 	.word	0x0001cfd0


	//   ....[93]....
        /*053c*/ 	.word	0x0001d030


	//   ....[94]....
        /*0540*/ 	.word	0x0001d050


	//   ....[95]....
        /*0544*/ 	.word	0x0001d060


	//   ....[96]....
        /*0548*/ 	.word	0x0001d0a0


	//   ....[97]....
        /*054c*/ 	.word	0x0001d0d0


	//   ....[98]....
        /*0550*/ 	.word	0x0001d0e0


	//   ....[99]....
        /*0554*/ 	.word	0x0001d100


	//   ....[100]....
        /*0558*/ 	.word	0x0001d460


	//   ....[101]....
        /*055c*/ 	.word	0x0001d480


	//   ....[102]....
        /*0560*/ 	.word	0x0001d490


	//   ....[103]....
        /*0564*/ 	.word	0x0001d4a0


	//   ....[104]....
        /*0568*/ 	.word	0x0001d4b0


	//   ....[105]....
        /*056c*/ 	.word	0x0001d4d0


	//   ....[106]....
        /*0570*/ 	.word	0x0001d540


	//   ....[107]....
        /*0574*/ 	.word	0x0001d560


	//   ....[108]....
        /*0578*/ 	.word	0x0001d5c0


	//   ....[109]....
        /*057c*/ 	.word	0x0001d5d0


	//   ....[110]....
        /*0580*/ 	.word	0x0001d640


	//   ....[111]....
        /*0584*/ 	.word	0x0001d6b0


	//   ....[112]....
        /*0588*/ 	.word	0x0001daf0


	//   ....[113]....
        /*058c*/ 	.word	0x0001dcd0


	//   ....[114]....
        /*0590*/ 	.word	0x0001e210


	//   ....[115]....
        /*0594*/ 	.word	0x0001e2f0


	//   ....[116]....
        /*0598*/ 	.word	0x0001e390


	//   ....[117]....
        /*059c*/ 	.word	0x0001e410


	//   ....[118]....
        /*05a0*/ 	.word	0x0001e4c0


	//   ....[119]....
        /*05a4*/ 	.word	0x0001e520


	//   ....[120]....
        /*05a8*/ 	.word	0x0001e5e0


	//   ....[121]....
        /*05ac*/ 	.word	0x0001e640


	//   ....[122]....
        /*05b0*/ 	.word	0x0001e700


	//   ....[123]....
        /*05b4*/ 	.word	0x0001e760


	//   ....[124]....
        /*05b8*/ 	.word	0x0001e820


	//   ....[125]....
        /*05bc*/ 	.word	0x0001e880


	//   ....[126]....
        /*05c0*/ 	.word	0x0001e920


	//   ....[127]....
        /*05c4*/ 	.word	0x0001e9b0


	//   ....[128]....
        /*05c8*/ 	.word	0x0001ea20


	//   ....[129]....
        /*05cc*/ 	.word	0x0001eaa0


	//   ....[130]....
        /*05d0*/ 	.word	0x0001eb40


	//   ....[131]....
        /*05d4*/ 	.word	0x0001eba0


	//   ....[132]....
        /*05d8*/ 	.word	0x0001ec60


	//   ....[133]....
        /*05dc*/ 	.word	0x0001ecc0


	//   ....[134]....
        /*05e0*/ 	.word	0x0001ed80


	//   ....[135]....
        /*05e4*/ 	.word	0x0001ede0


	//   ....[136]....
        /*05e8*/ 	.word	0x0001eea0


	//   ....[137]....
        /*05ec*/ 	.word	0x0001ef00


	//   ....[138]....
        /*05f0*/ 	.word	0x0001efc0


	//   ....[139]....
        /*05f4*/ 	.word	0x0001f020


	//   ....[140]....
        /*05f8*/ 	.word	0x0001f0e0


	//   ....[141]....
        /*05fc*/ 	.word	0x0001f140


	//   ....[142]....
        /*0600*/ 	.word	0x0001f1e0


	//   ....[143]....
        /*0604*/ 	.word	0x0001f310


	//   ....[144]....
        /*0608*/ 	.word	0x0001f3e0


	//   ....[145]....
        /*060c*/ 	.word	0x0001f470


	//   ....[146]....
        /*0610*/ 	.word	0x0001f5a0


	//   ....[147]....
        /*0614*/ 	.word	0x0001f600


	//   ....[148]....
        /*0618*/ 	.word	0x0001f710


	//   ....[149]....
        /*061c*/ 	.word	0x0001f770


	//   ....[150]....
        /*0620*/ 	.word	0x0001f880


	//   ....[151]....
        /*0624*/ 	.word	0x0001f8e0


	//   ....[152]....
        /*0628*/ 	.word	0x0001f9f0


	//   ....[153]....
        /*062c*/ 	.word	0x0001fa50


	//   ....[154]....
        /*0630*/ 	.word	0x0001fb10


	//   ....[155]....
        /*0634*/ 	.word	0x0001fc70


	//   ....[156]....
        /*0638*/ 	.word	0x0001fd10


	//   ....[157]....
        /*063c*/ 	.word	0x0001fd70


	//   ....[158]....
        /*0640*/ 	.word	0x0001fe10


	//   ....[159]....
        /*0644*/ 	.word	0x0001fe70


	//   ....[160]....
        /*0648*/ 	.word	0x0001ff20


	//   ....[161]....
        /*064c*/ 	.word	0x0001ff80


	//   ....[162]....
        /*0650*/ 	.word	0x00020020


	//   ....[163]....
        /*0654*/ 	.word	0x00020080


	//   ....[164]....
        /*0658*/ 	.word	0x00020120


	//   ....[165]....
        /*065c*/ 	.word	0x00020180


	//   ....[166]....
        /*0660*/ 	.word	0x00020220


	//   ....[167]....
        /*0664*/ 	.word	0x00020300


	//   ....[168]....
        /*0668*/ 	.word	0x000203a0


	//   ....[169]....
        /*066c*/ 	.word	0x00020400


	//   ....[170]....
        /*0670*/ 	.word	0x000204d0


	//   ....[171]....
        /*0674*/ 	.word	0x00020530


	//   ....[172]....
        /*0678*/ 	.word	0x00020600


	//   ....[173]....
        /*067c*/ 	.word	0x00020660


	//   ....[174]....
        /*0680*/ 	.word	0x00020730


	//   ....[175]....
        /*0684*/ 	.word	0x00020790


	//   ....[176]....
        /*0688*/ 	.word	0x00020860


	//   ....[177]....
        /*068c*/ 	.word	0x000208c0


	//   ....[178]....
        /*0690*/ 	.word	0x00020990


	//   ....[179]....
        /*0694*/ 	.word	0x00020a20


	//   ....[180]....
        /*0698*/ 	.word	0x00020b40


	//   ....[181]....
        /*069c*/ 	.word	0x00021e20


	//   ....[182]....
        /*06a0*/ 	.word	0x00022c50


	//   ....[183]....
        /*06a4*/ 	.word	0x00023810


	//   ....[184]....
        /*06a8*/ 	.word	0x00023870


	//   ....[185]....
        /*06ac*/ 	.word	0x000238d0


	//   ....[186]....
        /*06b0*/ 	.word	0x000238f0


	//----- nvinfo : EIATTR_REG_RECONFIG
	.align		4
.L_1300:
        /*06b4*/ 	.byte	0x01, 0x54
	.zero		2


	//----- nvinfo : EIATTR_SYSCALL_OFFSETS
	.align		4
        /*06b8*/ 	.byte	0x04, 0x46
        /*06ba*/ 	.short	(.L_1302 - .L_1301)


	//   ....[0]....
.L_1301:
        /*06bc*/ 	.word	0x00002460


	//   ....[1]....
        /*06c0*/ 	.word	0x0001acc0


	//   ....[2]....
        /*06c4*/ 	.word	0x0001ae10


	//   ....[3]....
        /*06c8*/ 	.word	0x0001af00


	//   ....[4]....
        /*06cc*/ 	.word	0x0001ba20


	//----- nvinfo : EIATTR_MBARRIER_INSTR_OFFSETS
	.align		4
.L_1302:
        /*06d0*/ 	.byte	0x04, 0x39
        /*06d2*/ 	.short	(.L_1304 - .L_1303)


	//   ....[0]....
.L_1303:
        /*06d4*/ 	.word	0x00000180
        /*06d8*/ 	.word	0x000000ff
        /*06dc*/ 	.word	0x00022800
        /*06e0*/ 	.short	0x0100
        /*06e2*/ 	.byte	0x08
	.zero		1


	//   ....[1]....
        /*06e4*/ 	.word	0x00000190
        /*06e8*/ 	.word	0x000000ff
        /*06ec*/ 	.word	0x00022820
        /*06f0*/ 	.short	0x0100
        /*06f2*/ 	.byte	0x08
	.zero		1


	//   ....[2]....
        /*06f4*/ 	.word	0x00000280
        /*06f8*/ 	.word	0x000000ff
        /*06fc*/ 	.word	0x00022830
        /*0700*/ 	.short	0x0100
        /*0702*/ 	.byte	0x08
	.zero		1


	//   ....[3]....
        /*0704*/ 	.word	0x00000290
        /*0708*/ 	.word	0x000000ff
        /*070c*/ 	.word	0x00022840
        /*0710*/ 	.short	0x0100
        /*0712*/ 	.byte	0x08
	.zero		1


	//   ....[4]....
        /*0714*/ 	.word	0x000002a0
        /*0718*/ 	.word	0x000000ff
        /*071c*/ 	.word	0x00022838
        /*0720*/ 	.short	0x0100
        /*0722*/ 	.byte	0x08
	.zero		1


	//   ....[5]....
        /*0724*/ 	.word	0x000002b0
        /*0728*/ 	.word	0x000000ff
        /*072c*/ 	.word	0x00022848
        /*0730*/ 	.short	0x0100
        /*0732*/ 	.byte	0x08
	.zero		1


	//   ....[6]....
        /*0734*/ 	.word	0x000003e0
        /*0738*/ 	.word	0x000000ff
        /*073c*/ 	.word	0x00022850
        /*0740*/ 	.short	0x0100
        /*0742*/ 	.byte	0x08
	.zero		1


	//   ....[7]....
        /*0744*/ 	.word	0x000003f0
        /*0748*/ 	.word	0x000000ff
        /*074c*/ 	.word	0x00022860
        /*0750*/ 	.short	0x0100
        /*0752*/ 	.byte	0x08
	.zero		1


	//   ....[8]....
        /*0754*/ 	.word	0x00000400
        /*0758*/ 	.word	0x000000ff
        /*075c*/ 	.word	0x00022858
        /*0760*/ 	.short	0x0100
        /*0762*/ 	.byte	0x08
	.zero		1


	//   ....[9]....
        /*0764*/ 	.word	0x00000410
        /*0768*/ 	.word	0x000000ff
        /*076c*/ 	.word	0x00022868
        /*0770*/ 	.short	0x0100
        /*0772*/ 	.byte	0x08
	.zero		1


	//   ....[10]....
        /*0774*/ 	.word	0x00000500
        /*0778*/ 	.word	0x000000ff
        /*077c*/ 	.word	0x00022870
        /*0780*/ 	.short	0x0100
        /*0782*/ 	.byte	0x06
	.zero		1


	//   ....[11]....
        /*0784*/ 	.word	0x00000510
        /*0788*/ 	.word	0x000000ff
        /*078c*/ 	.word	0x00022880
        /*0790*/ 	.short	0x0100
        /*0792*/ 	.byte	0x06
	.zero		1


	//   ....[12]....
        /*0794*/ 	.word	0x00000520
        /*0798*/ 	.word	0x000000ff
        /*079c*/ 	.word	0x00022878
        /*07a0*/ 	.short	0x0100
        /*07a2*/ 	.byte	0x06
	.zero		1


	//   ....[13]....
        /*07a4*/ 	.word	0x00000530
        /*07a8*/ 	.word	0x000000ff
        /*07ac*/ 	.word	0x00022888
        /*07b0*/ 	.short	0x0100
        /*07b2*/ 	.byte	0x06
	.zero		1


	//   ....[14]....
        /*07b4*/ 	.word	0x00000660
        /*07b8*/ 	.word	0x000000ff
        /*07bc*/ 	.word	0x00022890
        /*07c0*/ 	.short	0x0100
        /*07c2*/ 	.byte	0x08
	.zero		1


	//   ....[15]....
        /*07c4*/ 	.word	0x00000670
        /*07c8*/ 	.word	0x000000ff
        /*07cc*/ 	.word	0x000228a0
        /*07d0*/ 	.short	0x0100
        /*07d2*/ 	.byte	0x08
	.zero		1


	//   ....[16]....
        /*07d4*/ 	.word	0x00000680
        /*07d8*/ 	.word	0x000000ff
        /*07dc*/ 	.word	0x00022898
        /*07e0*/ 	.short	0x0100
        /*07e2*/ 	.byte	0x08
	.zero		1


	//   ....[17]....
        /*07e4*/ 	.word	0x00000690
        /*07e8*/ 	.word	0x000000ff
        /*07ec*/ 	.word	0x000228a8
        /*07f0*/ 	.short	0x0100
        /*07f2*/ 	.byte	0x08
	.zero		1


	//   ....[18]....
        /*07f4*/ 	.word	0x000007d0
        /*07f8*/ 	.word	0x000000ff
        /*07fc*/ 	.word	0x000228b0
        /*0800*/ 	.short	0x0100
        /*0802*/ 	.byte	0x08
	.zero		1


	//   ....[19]....
        /*0804*/ 	.word	0x000007e0
        /*0808*/ 	.word	0x000000ff
        /*080c*/ 	.word	0x000228c0
        /*0810*/ 	.short	0x0100
        /*0812*/ 	.byte	0x08
	.zero		1


	//   ....[20]....
        /*0814*/ 	.word	0x000007f0
        /*0818*/ 	.word	0x000000ff
        /*081c*/ 	.word	0x000228b8
        /*0820*/ 	.short	0x0100
        /*0822*/ 	.byte	0x08
	.zero		1


	//   ....[21]....
        /*0824*/ 	.word	0x00000800
        /*0828*/ 	.word	0x000000ff
        /*082c*/ 	.word	0x000228c8
        /*0830*/ 	.short	0x0100
        /*0832*/ 	.byte	0x08
	.zero		1


	//   ....[22]....
        /*0834*/ 	.word	0x000026d0
        /*0838*/ 	.word	0x000000ff
        /*083c*/ 	.word	0x00022800
        /*0840*/ 	.short	0x010a
        /*0842*/ 	.byte	0x30
	.zero		1


	//   ....[23]....
        /*0844*/ 	.word	0x00002a80
        /*0848*/ 	.word	0x0000000e
        /*084c*/ 	.word	0x00000000
        /*0850*/ 	.short	0x010a
        /*0852*/ 	.byte	0x3f
	.zero		1


	//   ....[24]....
        /*0854*/ 	.word	0x00002ae0
        /*0858*/ 	.word	0x0000000e
        /*085c*/ 	.word	0x00000000
        /*0860*/ 	.short	0x010a
        /*0862*/ 	.byte	0x3f
	.zero		1


	//   ....[25]....
        /*0864*/ 	.word	0x00002f10
        /*0868*/ 	.word	0x00000006
        /*086c*/ 	.word	0x00000000
        /*0870*/ 	.short	0x0101
        /*0872*/ 	.byte	0x3f
	.zero		1


	//   ....[26]....
        /*0874*/ 	.word	0x00005900
        /*0878*/ 	.word	0x00000006
        /*087c*/ 	.word	0x00000000
        /*0880*/ 	.short	0x010a
        /*0882*/ 	.byte	0x3f
	.zero		1


	//   ....[27]....
        /*0884*/ 	.word	0x00005960
        /*0888*/ 	.word	0x00000006
        /*088c*/ 	.word	0x00000000
        /*0890*/ 	.short	0x010a
        /*0892*/ 	.byte	0x3f
	.zero		1


	//   ....[28]....
        /*0894*/ 	.word	0x000089b0
        /*0898*/ 	.word	0x00000000
        /*089c*/ 	.word	0x00000000
        /*08a0*/ 	.short	0x0101
        /*08a2*/ 	.byte	0x3f
	.zero		1


	//   ....[29]....
        /*08a4*/ 	.word	0x000090e0
        /*08a8*/ 	.word	0x00000002
        /*08ac*/ 	.word	0x00000000
        /*08b0*/ 	.short	0x010a
        /*08b2*/ 	.byte	0x3f
	.zero		1


	//   ....[30]....
        /*08b4*/ 	.word	0x00009180
        /*08b8*/ 	.word	0x00000006
        /*08bc*/ 	.word	0x00000000
        /*08c0*/ 	.short	0x010a
        /*08c2*/ 	.byte	0x3f
	.zero		1


	//   ....[31]....
        /*08c4*/ 	.word	0x000095b0
        /*08c8*/ 	.word	0x0000000d
        /*08cc*/ 	.word	0x00000000
        /*08d0*/ 	.short	0x0101
        /*08d2*/ 	.byte	0x3f
	.zero		1


	//   ....[32]....
        /*08d4*/ 	.word	0x0000bbc0
        /*08d8*/ 	.word	0x00000002
        /*08dc*/ 	.word	0x00000000
        /*08e0*/ 	.short	0x010a
        /*08e2*/ 	.byte	0x3f
	.zero		1


	//   ....[33]....
        /*08e4*/ 	.word	0x0000bc20
        /*08e8*/ 	.word	0x00000002
        /*08ec*/ 	.word	0x00000000
        /*08f0*/ 	.short	0x010a
        /*08f2*/ 	.byte	0x3f
	.zero		1


	//   ....[34]....
        /*08f4*/ 	.word	0x0000ee90
        /*08f8*/ 	.word	0x00000000
        /*08fc*/ 	.word	0x00000000
        /*0900*/ 	.short	0x0101
        /*0902*/ 	.byte	0x3f
	.zero		1


	//   ....[35]....
        /*0904*/ 	.word	0x0000f060
        /*0908*/ 	.word	0x00000002
        /*090c*/ 	.word	0x00000000
        /*0910*/ 	.short	0x010a
        /*0912*/ 	.byte	0x3f
	.zero		1


	//   ....[36]....
        /*0914*/ 	.word	0x0000f100
        /*0918*/ 	.word	0x00000006
        /*091c*/ 	.word	0x00000000
        /*0920*/ 	.short	0x010a
        /*0922*/ 	.byte	0x3f
	.zero		1


	//   ....[37]....
        /*0924*/ 	.word	0x0000f530
        /*0928*/ 	.word	0x0000000b
        /*092c*/ 	.word	0x00000000
        /*0930*/ 	.short	0x0101
        /*0932*/ 	.byte	0x3f
	.zero		1


	//   ....[38]....
        /*0934*/ 	.word	0x00012fa0
        /*0938*/ 	.word	0x00000002
        /*093c*/ 	.word	0x00000000
        /*0940*/ 	.short	0x010a
        /*0942*/ 	.byte	0x3f
	.zero		1


	//   ....[39]....
        /*0944*/ 	.word	0x00013000
        /*0948*/ 	.word	0x00000002
        /*094c*/ 	.word	0x00000000
        /*0950*/ 	.short	0x010a
        /*0952*/ 	.byte	0x3f
	.zero		1


	//   ....[40]....
        /*0954*/ 	.word	0x00016290
        /*0958*/ 	.word	0x00000000
        /*095c*/ 	.word	0x00000000
        /*0960*/ 	.short	0x0101
        /*0962*/ 	.byte	0x3f
	.zero		1


	//   ....[41]....
        /*0964*/ 	.word	0x00018c10
        /*0968*/ 	.word	0x000000ff
        /*096c*/ 	.word	0x00000000
        /*0970*/ 	.short	0x0101
        /*0972*/ 	.byte	0x05
	.zero		1


	//   ....[42]....
        /*0974*/ 	.word	0x0001b300
        /*0978*/ 	.word	0x00000016
        /*097c*/ 	.word	0x00022840
        /*0980*/ 	.short	0x010a
        /*0982*/ 	.byte	0x3f
	.zero		1


	//   ....[43]....
        /*0984*/ 	.word	0x0001b800
        /*0988*/ 	.word	0x00000016
        /*098c*/ 	.word	0x00022830
        /*0990*/ 	.short	0x0107
        /*0992*/ 	.byte	0x3f
	.zero		1


	//   ....[44]....
        /*0994*/ 	.word	0x0001b8d0
        /*0998*/ 	.word	0x00000016
        /*099c*/ 	.word	0x00022830
        /*09a0*/ 	.short	0x0101
        /*09a2*/ 	.byte	0x3f
	.zero		1


	//   ....[45]....
        /*09a4*/ 	.word	0x0001c140
        /*09a8*/ 	.word	0x00000010
        /*09ac*/ 	.word	0x00022800
        /*09b0*/ 	.short	0x0107
        /*09b2*/ 	.byte	0x3f
	.zero		1


	//   ....[46]....
        /*09b4*/ 	.word	0x0001c230
        /*09b8*/ 	.word	0x00000010
        /*09bc*/ 	.word	0x00022800
        /*09c0*/ 	.short	0x0101
        /*09c2*/ 	.byte	0x3f
	.zero		1


	//   ....[47]....
        /*09c4*/ 	.word	0x0001c250
        /*09c8*/ 	.word	0x00000010
        /*09cc*/ 	.word	0x00022820
        /*09d0*/ 	.short	0x010a
        /*09d2*/ 	.byte	0x3f
	.zero		1


	//   ....[48]....
        /*09d4*/ 	.word	0x0001c2e0
        /*09d8*/ 	.word	0x00000016
        /*09dc*/ 	.word	0x00022860
        /*09e0*/ 	.short	0x010a
        /*09e2*/ 	.byte	0x3f
	.zero		1


	//   ....[49]....
        /*09e4*/ 	.word	0x0001c9d0
        /*09e8*/ 	.word	0x00000016
        /*09ec*/ 	.word	0x00022850
        /*09f0*/ 	.short	0x0107
        /*09f2*/ 	.byte	0x3f
	.zero		1


	//   ....[50]....
        /*09f4*/ 	.word	0x0001caa0
        /*09f8*/ 	.word	0x00000016
        /*09fc*/ 	.word	0x00022850
        /*0a00*/ 	.short	0x0101
        /*0a02*/ 	.byte	0x3f
	.zero		1


	//   ....[51]....
        /*0a04*/ 	.word	0x0001cdd0
        /*0a08*/ 	.word	0x0000000a
        /*0a0c*/ 	.word	0x00022840
        /*0a10*/ 	.short	0x010a
        /*0a12*/ 	.byte	0x3f
	.zero		1


	//   ....[52]....
        /*0a14*/ 	.word	0x0001d1a0
        /*0a18*/ 	.word	0x0000000a
        /*0a1c*/ 	.word	0x00022830
        /*0a20*/ 	.short	0x0107
        /*0a22*/ 	.byte	0x3f
	.zero		1


	//   ....[53]....
        /*0a24*/ 	.word	0x0001d260
        /*0a28*/ 	.word	0x0000000a
        /*0a2c*/ 	.word	0x00022830
        /*0a30*/ 	.short	0x0101
        /*0a32*/ 	.byte	0x3f
	.zero		1


	//   ....[54]....
        /*0a34*/ 	.word	0x0001d290
        /*0a38*/ 	.word	0x0000000a
        /*0a3c*/ 	.word	0x00022860
        /*0a40*/ 	.short	0x010a
        /*0a42*/ 	.byte	0x3f
	.zero		1


	//   ....[55]....
        /*0a44*/ 	.word	0x0001d7b0
        /*0a48*/ 	.word	0x0000000a
        /*0a4c*/ 	.word	0x00022850
        /*0a50*/ 	.short	0x0107
        /*0a52*/ 	.byte	0x3f
	.zero		1


	//   ....[56]....
        /*0a54*/ 	.word	0x0001d870
        /*0a58*/ 	.word	0x0000000a
        /*0a5c*/ 	.word	0x00022850
        /*0a60*/ 	.short	0x0101
        /*0a62*/ 	.byte	0x3f
	.zero		1


	//   ....[57]....
        /*0a64*/ 	.word	0x0001dc50
        /*0a68*/ 	.word	0x00000005
        /*0a6c*/ 	.word	0x00022820
        /*0a70*/ 	.short	0x010a
        /*0a72*/ 	.byte	0x3f
	.zero		1


	//   ....[58]....
        /*0a74*/ 	.word	0x0001ddd0
        /*0a78*/ 	.word	0x00000003
        /*0a7c*/ 	.word	0x00022840
        /*0a80*/ 	.short	0x010a
        /*0a82*/ 	.byte	0x3f
	.zero		1


	//   ....[59]....
        /*0a84*/ 	.word	0x0001de70
        /*0a88*/ 	.word	0x00000005
        /*0a8c*/ 	.word	0x00022840
        /*0a90*/ 	.short	0x010a
        /*0a92*/ 	.byte	0x3f
	.zero		1


	//   ....[60]....
        /*0a94*/ 	.word	0x0001deb0
        /*0a98*/ 	.word	0x00000003
        /*0a9c*/ 	.word	0x00022860
        /*0aa0*/ 	.short	0x010a
        /*0aa2*/ 	.byte	0x3f
	.zero		1


	//   ....[61]....
        /*0aa4*/ 	.word	0x0001def0
        /*0aa8*/ 	.word	0x00000005
        /*0aac*/ 	.word	0x00022860
        /*0ab0*/ 	.short	0x010a
        /*0ab2*/ 	.byte	0x3f
	.zero		1


	//   ....[62]....
        /*0ab4*/ 	.word	0x0001df60
        /*0ab8*/ 	.word	0x00000009
        /*0abc*/ 	.word	0x00022800
        /*0ac0*/ 	.short	0x010a
        /*0ac2*/ 	.byte	0x3f
	.zero		1


	//   ....[63]....
        /*0ac4*/ 	.word	0x0001dfb0
        /*0ac8*/ 	.word	0x0000000e
        /*0acc*/ 	.word	0x00000000
        /*0ad0*/ 	.short	0x010a
        /*0ad2*/ 	.byte	0x3f
	.zero		1


	//   ....[64]....
        /*0ad4*/ 	.word	0x0001e000
        /*0ad8*/ 	.word	0x00000006
        /*0adc*/ 	.word	0x00000000
        /*0ae0*/ 	.short	0x010a
        /*0ae2*/ 	.byte	0x3f
	.zero		1


	//   ....[65]....
        /*0ae4*/ 	.word	0x0001e050
        /*0ae8*/ 	.word	0x00000006
        /*0aec*/ 	.word	0x00000000
        /*0af0*/ 	.short	0x010a
        /*0af2*/ 	.byte	0x3f
	.zero		1


	//   ....[66]....
        /*0af4*/ 	.word	0x0001e0a0
        /*0af8*/ 	.word	0x00000002
        /*0afc*/ 	.word	0x00000000
        /*0b00*/ 	.short	0x010a
        /*0b02*/ 	.byte	0x3f
	.zero		1


	//   ....[67]....
        /*0b04*/ 	.word	0x0001e0f0
        /*0b08*/ 	.word	0x00000006
        /*0b0c*/ 	.word	0x00000000
        /*0b10*/ 	.short	0x010a
        /*0b12*/ 	.byte	0x3f
	.zero		1


	//   ....[68]....
        /*0b14*/ 	.word	0x0001e140
        /*0b18*/ 	.word	0x00000002
        /*0b1c*/ 	.word	0x00000000
        /*0b20*/ 	.short	0x010a
        /*0b22*/ 	.byte	0x3f
	.zero		1


	//   ....[69]....
        /*0b24*/ 	.word	0x0001e240
        /*0b28*/ 	.word	0x00000016
        /*0b2c*/ 	.word	0x00022840
        /*0b30*/ 	.short	0x010a
        /*0b32*/ 	.byte	0x3f
	.zero		1


	//   ....[70]....
        /*0b34*/ 	.word	0x0001f210
        /*0b38*/ 	.word	0x00000010
        /*0b3c*/ 	.word	0x00022820
        /*0b40*/ 	.short	0x010a
        /*0b42*/ 	.byte	0x3f
	.zero		1


	//   ....[71]....
        /*0b44*/ 	.word	0x0001f260
        /*0b48*/ 	.word	0x00000016
        /*0b4c*/ 	.word	0x00022860
        /*0b50*/ 	.short	0x010a
        /*0b52*/ 	.byte	0x3f
	.zero		1


	//   ....[72]....
        /*0b54*/ 	.word	0x0001fbc0
        /*0b58*/ 	.word	0x0000000a
        /*0b5c*/ 	.word	0x00022840
        /*0b60*/ 	.short	0x010a
        /*0b62*/ 	.byte	0x3f
	.zero		1


	//   ....[73]....
        /*0b64*/ 	.word	0x00020250
        /*0b68*/ 	.word	0x0000000a
        /*0b6c*/ 	.word	0x00022860
        /*0b70*/ 	.short	0x010a
        /*0b72*/ 	.byte	0x3f
	.zero		1


	//   ....[74]....
        /*0b74*/ 	.word	0x00020a60
        /*0b78*/ 	.word	0x00000005
        /*0b7c*/ 	.word	0x00022820
        /*0b80*/ 	.short	0x010a
        /*0b82*/ 	.byte	0x3f
	.zero		1


	//   ....[75]....
        /*0b84*/ 	.word	0x00020c00
        /*0b88*/ 	.word	0x00000003
        /*0b8c*/ 	.word	0x00022840
        /*0b90*/ 	.short	0x010a
        /*0b92*/ 	.byte	0x3f
	.zero		1


	//   ....[76]....
        /*0b94*/ 	.word	0x00020c50
        /*0b98*/ 	.word	0x00000005
        /*0b9c*/ 	.word	0x00022840
        /*0ba0*/ 	.short	0x010a
        /*0ba2*/ 	.byte	0x3f
	.zero		1


	//   ....[77]....
        /*0ba4*/ 	.word	0x00020ca0
        /*0ba8*/ 	.word	0x00000003
        /*0bac*/ 	.word	0x00022860
        /*0bb0*/ 	.short	0x010a
        /*0bb2*/ 	.byte	0x3f
	.zero		1


	//   ....[78]....
        /*0bb4*/ 	.word	0x00021040
        /*0bb8*/ 	.word	0x00000014
        /*0bbc*/ 	.word	0x00000000
        /*0bc0*/ 	.short	0x010a
        /*0bc2*/ 	.byte	0x3f
	.zero		1


	//   ....[79]....
        /*0bc4*/ 	.word	0x00021180
        /*0bc8*/ 	.word	0x00000002
        /*0bcc*/ 	.word	0x00000000
        /*0bd0*/ 	.short	0x010a
        /*0bd2*/ 	.byte	0x3f
	.zero		1


	//   ....[80]....
        /*0bd4*/ 	.word	0x00021840
        /*0bd8*/ 	.word	0x00000002
        /*0bdc*/ 	.word	0x00000000
        /*0be0*/ 	.short	0x0101
        /*0be2*/ 	.byte	0x3f
	.zero		1


	//   ....[81]....
        /*0be4*/ 	.word	0x00025fa0
        /*0be8*/ 	.word	0x0000000f
        /*0bec*/ 	.word	0x00000000
        /*0bf0*/ 	.short	0x010a
        /*0bf2*/ 	.byte	0x3f
	.zero		1


	//   ....[82]....
        /*0bf4*/ 	.word	0x000260e0
        /*0bf8*/ 	.word	0x00000007
        /*0bfc*/ 	.word	0x00000000
        /*0c00*/ 	.short	0x010a
        /*0c02*/ 	.byte	0x3f
	.zero		1


	//   ....[83]....
        /*0c04*/ 	.word	0x0003e750
        /*0c08*/ 	.word	0x00000000
        /*0c0c*/ 	.word	0x00000000
        /*0c10*/ 	.short	0x0101
        /*0c12*/ 	.byte	0x3f
	.zero		1


	//   ....[84]....
        /*0c14*/ 	.word	0x0003e770
        /*0c18*/ 	.word	0x00000002
        /*0c1c*/ 	.word	0x00000000
        /*0c20*/ 	.short	0x010a
        /*0c22*/ 	.byte	0x3f
	.zero		1


	//   ....[85]....
        /*0c24*/ 	.word	0x0003e7c0
        /*0c28*/ 	.word	0x00000007
        /*0c2c*/ 	.word	0x00000000
        /*0c30*/ 	.short	0x010a
        /*0c32*/ 	.byte	0x3f
	.zero		1


	//----- nvinfo : EIATTR_NUM_MBARRIERS
	.align		4
.L_1304:
        /*0c34*/ 	.byte	0x03, 0x38
        /*0c36*/ 	.short	0x0016


	//----- nvinfo : EIATTR_EXIT_INSTR_OFFSETS
	.align		4
        /*0c38*/ 	.byte	0x04, 0x1c
        /*0c3a*/ 	.short	(.L_1306 - .L_1305)


	//   ....[0]....
.L_1305:
        /*0c3c*/ 	.word	0x00000a50


	//   ....[1]....
        /*0c40*/ 	.word	0x00019d30


	//   ....[2]....
        /*0c44*/ 	.word	0x0001df40


	//----- nvinfo : EIATTR_MAX_THREADS
	.align		4
.L_1306:
        /*0c48*/ 	.byte	0x04, 0x05
        /*0c4a*/ 	.short	(.L_1308 - .L_1307)
.L_1307:
        /*0c4c*/ 	.word	0x00000180
        /*0c50*/ 	.word	0x00000001
        /*0c54*/ 	.word	0x00000001


	//----- nvinfo : EIATTR_CRS_STACK_SIZE
	.align		4
.L_1308:
        /*0c58*/ 	.byte	0x04, 0x1e
        /*0c5a*/ 	.short	(.L_1310 - .L_1309)
.L_1309:
        /*0c5c*/ 	.word	0x00000000


	//----- nvinfo : EIATTR_CBANK_PARAM_SIZE
	.align		4
.L_1310:
        /*0c60*/ 	.byte	0x03, 0x19
        /*0c62*/ 	.short	0x0af0


	//----- nvinfo : EIATTR_PARAM_CBANK
	.align		4
        /*0c64*/ 	.byte	0x04, 0x0a
        /*0c66*/ 	.short	(.L_1312 - .L_1311)
	.align		4
.L_1311:
        /*0c68*/ 	.word	index@(.nv.constant0._ZN7cutlass13device_kernelIN5flash11enable_sm90INS1_16FlashAttnFwdSm90INS1_25CollectiveMainloopFwdSm90ILi2EN4cute5tupleIJNS5_1CILi1EEES8_S8_EEENS6_IJNS7_ILi128EEENS7_ILi96EEENS7_ILi64EEEEEELi256ENS_6half_tEfNS_4arch4Sm90ELb0ELb1ELb1ELb0ELb1ELb0ELb0ELb1ELb0ELb1ELb0ELb0EEENS1_21CollectiveEpilogueFwdINS6_IJSA_NS7_ILi256EEESB_EEES9_SE_SG_Li256ELb0ELb1ELb0ELb0EEENS1_30DynamicPersistentTileSchedulerILi256ELi128ELb0ELb1ELb1EEEEEEEEEvNT_6ParamsE)
        /*0c6c*/ 	.short	0x0210
        /*0c6e*/ 	.short	0x0af0


	//----- nvinfo : EIATTR_SW_WAR
	.align		4
.L_1312:
        /*0c70*/ 	.byte	0x04, 0x36
        /*0c72*/ 	.short	(.L_1314 - .L_1313)
.L_1313:
        /*0c74*/ 	.word	0x00000008
.L_1314:


//--------------------- .nv.info._ZN7cutlass13device_kernelIN5flash11enable_sm90INS1_16FlashAttnFwdSm90INS1_25CollectiveMainloopFwdSm90ILi2EN4cute5tupleIJNS5_1CILi1EEES8_S8_EEENS6_IJNS7_ILi128EEENS7_ILi96EEENS7_ILi64EEEEEELi256ENS_6half_tEfNS_4arch4Sm90ELb0ELb1ELb1ELb0ELb1ELb0ELb1ELb1ELb0ELb1ELb0ELb0EEENS1_21CollectiveEpilogueFwdINS6_IJSA_NS7_ILi256EEESB_EEES9_SE_SG_Li256ELb0ELb1ELb0ELb0EEENS1_30DynamicPersistentTileSchedulerILi256ELi128ELb0ELb1ELb1EEEEEEEEEvNT_6ParamsE --------------------------
	.section	.nv.info._ZN7cutlass13device_kernelIN5flash11enable_sm90INS1_16FlashAttnFwdSm90INS1_25CollectiveMainloopFwdSm90ILi2EN4cute5tupleIJNS5_1CILi1EEES8_S8_EEENS6_IJNS7_ILi128EEENS7_ILi96EEENS7_ILi64EEEEEELi256ENS_6half_tEfNS_4arch4Sm90ELb0ELb1ELb1ELb0ELb1ELb0ELb1ELb1ELb0ELb1ELb0ELb0EEENS1_21CollectiveEpilogueFwdINS6_IJSA_NS7_ILi256EEESB_EEES9_SE_SG_Li256ELb0ELb1ELb0ELb0EEENS1_30DynamicPersistentTileSchedulerILi256ELi128ELb0ELb1ELb1EEEEEEEEEvNT_6ParamsE,"",@"SHT_CUDA_INFO"
	.sectionflags	@""
	.align	4


	//----- nvinfo : EIATTR_CUDA_API_VERSION
	.align		4
        /*0000*/ 	.byte	0x04, 0x37
        /*0002*/ 	.short	(.L_1316 - .L_1315)
.L_1315:
        /*0004*/ 	.word	0x00000082


	//----- nvinfo : EIATTR_KPARAM_INFO
	.align		4
.L_1316:
        /*0008*/ 	.byte	0x04, 0x17
        /*000a*/ 	.short	(.L_1318 - .L_1317)
.L_1317:
        /*000c*/ 	.word	0x00000000
        /*0010*/ 	.short	0x0000
        /*0012*/ 	.short	0x0070
        /*0014*/ 	.byte	0x00, 0xf0, 0x01, 0x2e


	//----- nvinfo : EIATTR_SPARSE_MMA_MASK
	.align		4
.L_1318:
        /*0018*/ 	.byte	0x03, 0x50
        /*001a*/ 	.short	0x0000


	//----- nvinfo : EIATTR_MAXREG_COUNT
	.align		4
        /*001c*/ 	.byte	0x03, 0x1b
        /*001e*/ 	.short	0x00a8


	//----- nvinfo : EIATTR_NUM_BARRIERS
	.align		4
        /*0020*/ 	.byte	0x02, 0x4c
        /*0022*/ 	.byte	0x10
	.zero		1


	//----- nvinfo : EIATTR_EXTERNS
	.align		4
        /*0024*/ 	.byte	0x04, 0x0f
        /*0026*/ 	.short	(.L_1320 - .L_1319)


	//   ....[0]....
	.align		4
.L_1319:
        /*0028*/ 	.word	index@(__assertfail)


	//----- nvinfo : EIATTR_ANNOTATIONS
	.align		4
.L_1320:
        /*002c*/ 	.byte	0x04, 0x55
        /*002e*/ 	.short	(.L_1322 - .L_1321)


	//   ....[0]....
.L_1321:
        /* <DEDUP_REMOVED lines=10> */


	//----- nvinfo : EIATTR_MERCURY_ISA_VERSION
	.align		4
.L_1322:
        /*00c0*/ 	.byte	0x03, 0x5f
        /*00c2*/ 	.short	0x0101


	//----- nvinfo : EIATTR_INT_WARP_WIDE_INSTR_OFFSETS
	.align		4
        /*00c4*/ 	.byte	0x04, 0x31
        /*00c6*/ 	.short	(.L_1324 - .L_1323)


	//   ....[0]....
.L_1323:
        /*00c8*/ 	.word	0x000000c0


	//   ....[1]....
        /*00cc*/ 	.word	0x000000d0


	//   ....[2]....
        /*00d0*/ 	.word	0x000000e0


	//   ....[3]....
        /*00d4*/ 	.word	0x00000180


	//   ....[4]....
        /*00d8*/ 	.word	0x00023810


	//   ....[5]....
        /*00dc*/ 	.word	0x000238a0


	//   ....[6]....
        /*00e0*/ 	.word	0x000273c0


	//   ....[7]....
        /*00e4*/ 	.word	0x00027450


	//----- nvinfo : EIATTR_COOP_GROUP_MASK_REGIDS
	.align		4
.L_1324:
        /*00e8*/ 	.byte	0x04, 0x29
        /*00ea*/ 	.short	(.L_1326 - .L_1325)


	//   ....[0]....
.L_1325:
        /*00ec*/ 	.word	0xffffffff


	//   ....[1]....
        /*00f0*/ 	.word	0xffffffff


	//   ....[2]....
        /*00f4*/ 	.word	0xffffffff


	//   ....[3]....
        /*00f8*/ 	.word	0xffffffff


	//   ....[4]....
        /*00fc*/ 	.word	0xffffffff


	//   ....[5]....
        /*0100*/ 	.word	0xffffffff


	//   ....[6]....
        /*0104*/ 	.word	0xffffffff


	//   ....[7]....
        /*0108*/ 	.word	0xffffffff


	//   ....[8]....
        /*010c*/ 	.word	0xffffffff


	//   ....[9]....
        /*0110*/ 	.word	0xffffffff


	//   ....[10]....
        /*0114*/ 	.word	0xffffffff


	//   ....[11]....
        /*0118*/ 	.word	0xffffffff


	//   ....[12]....
        /*011c*/ 	.word	0xffffffff


	//   ....[13]....
        /*0120*/ 	.word	0xffffffff


	//   ....[14]....
        /*0124*/ 	.word	0xffffffff


	//   ....[15]....
        /*0128*/ 	.word	0xffffffff


	//   ....[16]....
        /*012c*/ 	.word	0xffffffff


	//   ....[17]....
        /*0130*/ 	.word	0xffffffff


	//   ....[18]....
        /*0134*/ 	.word	0xffffffff


	//   ....[19]....
        /*0138*/ 	.word	0xffffffff


	//   ....[20]....
        /*013c*/ 	.word	0xffffffff


	//   ....[21]....
        /*0140*/ 	.word	0xffffffff


	//   ....[22]....
        /*0144*/ 	.word	0xffffffff


	//   ....[23]....
        /*0148*/ 	.word	0xffffffff


	//   ....[24]....
        /*014c*/ 	.word	0xffffffff


	//   ....[25]....
        /*0150*/ 	.word	0xffffffff


	//   ....[26]....
        /*0154*/ 	.word	0xffffffff


	//   ....[27]....
        /*0158*/ 	.word	0xffffffff


	//   ....[28]....
        /*015c*/ 	.word	0xffffffff


	//   ....[29]....
        /*0160*/ 	.word	0xffffffff


	//   ....[30]....
        /*0164*/ 	.word	0xffffffff


	//   ....[31]....
        /*0168*/ 	.word	0xffffffff


	//   ....[32]....
        /*016c*/ 	.word	0xffffffff


	//   ....[33]....
        /*0170*/ 	.word	0xffffffff


	//   ....[34]....
        /*0174*/ 	.word	0xffffffff


	//   ....[35]....
        /*0178*/ 	.word	0xffffffff


	//   ....[36]....
        /*017c*/ 	.word	0xffffffff


	//   ....[37]....
        /*0180*/ 	.word	0xffffffff


	//   ....[38]....
        /*0184*/ 	.word	0xffffffff


	//   ....[39]....
        /*0188*/ 	.word	0xffffffff


	//   ....[40]....
        /*018c*/ 	.word	0xffffffff


	//   ....[41]....
        /*0190*/ 	.word	0xffffffff


	//   ....[42]....
        /*0194*/ 	.word	0xffffffff


	//   ....[43]....
        /*0198*/ 	.word	0xffffffff


	//   ....[44]....
        /*019c*/ 	.word	0xffffffff


	//   ....[45]....
        /*01a0*/ 	.word	0xffffffff


	//   ....[46]....
        /*01a4*/ 	.word	0xffffffff


	//   ....[47]....
        /*01a8*/ 	.word	0xffffffff


	//   ....[48]....
        /*01ac*/ 	.word	0xffffffff


	//   ....[49]....
        /*01b0*/ 	.word	0xffffffff


	//   ....[50]....
        /*01b4*/ 	.word	0xffffffff


	//   ....[51]....
        /*01b8*/ 	.word	0xffffffff


	//   ....[52]....
        /*01bc*/ 	.word	0xffffffff


	//   ....[53]....
        /*01c0*/ 	.word	0xffffffff


	//   ....[54]....
        /*01c4*/ 	.word	0xffffffff


	//   ....[55]....
        /*01c8*/ 	.word	0xffffffff


	//   ....[56]....
        /*01cc*/ 	.word	0xffffffff


	//   ....[57]....
        /*01d0*/ 	.word	0xffffffff


	//   ....[58]....
        /*01d4*/ 	.word	0xffffffff


	//   ....[59]....
        /*01d8*/ 	.word	0xffffffff


	//   ....[60]....
        /*01dc*/ 	.word	0xffffffff


	//   ....[61]....
        /*01e0*/ 	.word	0xffffffff


	//   ....[62]....
        /*01e4*/ 	.word	0xffffffff


	//   ....[63]....
        /*01e8*/ 	.word	0xffffffff


	//   ....[64]....
        /*01ec*/ 	.word	0xffffffff


	//   ....[65]....
        /*01f0*/ 	.word	0xffffffff


	//   ....[66]....
        /*01f4*/ 	.word	0xffffffff


	//   ....[67]....
        /*01f8*/ 	.word	0xffffffff


	//   ....[68]....
        /*01fc*/ 	.word	0xffffffff


	//   ....[69]....
        /*0200*/ 	.word	0xffffffff


	//   ....[70]....
        /*0204*/ 	.word	0xffffffff


	//   ....[71]....
        /*0208*/ 	.word	0xffffffff


	//   ....[72]....
        /*020c*/ 	.word	0xffffffff


	//   ....[73]....
        /*0210*/ 	.word	0xffffffff


	//   ....[74]....
        /*0214*/ 	.word	0xffffffff


	//   ....[75]....
        /*0218*/ 	.word	0xffffffff


	//   ....[76]....
        /*021c*/ 	.word	0xffffffff


	//   ....[77]....
        /*0220*/ 	.word	0xffffffff


	//   ....[78]....
        /*0224*/ 	.word	0xffffffff


	//   ....[79]....
        /*0228*/ 	.word	0xffffffff


	//   ....[80]....
        /*022c*/ 	.word	0xffffffff


	//   ....[81]....
        /*0230*/ 	.word	0xffffffff


	//   ....[82]....
        /*0234*/ 	.word	0xffffffff


	//   ....[83]....
        /*0238*/ 	.word	0xffffffff


	//   ....[84]....
        /*023c*/ 	.word	0xffffffff


	//   ....[85]....
        /*0240*/ 	.word	0xffffffff


	//   ....[86]....
        /*0244*/ 	.word	0xffffffff


	//   ....[87]....
        /*0248*/ 	.word	0xffffffff


	//   ....[88]....
        /*024c*/ 	.word	0xffffffff


	//   ....[89]....
        /*0250*/ 	.word	0xffffffff


	//   ....[90]....
        /*0254*/ 	.word	0xffffffff


	//   ....[91]....
        /*0258*/ 	.word	0xffffffff


	//   ....[92]....
        /*025c*/ 	.word	0xffffffff


	//   ....[93]....
        /*0260*/ 	.word	0xffffffff


	//   ....[94]....
        /*0264*/ 	.word	0xffffffff


	//   ....[95]....
        /*0268*/ 	.word	0xffffffff


	//   ....[96]....
        /*026c*/ 	.word	0xffffffff


	//   ....[97]....
        /*0270*/ 	.word	0xffffffff


	//   ....[98]....
        /*0274*/ 	.word	0xffffffff


	//   ....[99]....
        /*0278*/ 	.word	0xffffffff


	//   ....[100]....
        /*027c*/ 	.word	0xffffffff


	//   ....[101]....
        /*0280*/ 	.word	0xffffffff


	//   ....[102]....
        /*0284*/ 	.word	0xffffffff


	//   ....[103]....
        /*0288*/ 	.word	0xffffffff


	//   ....[104]....
        /*028c*/ 	.word	0xffffffff


	//   ....[105]....
        /*0290*/ 	.word	0xffffffff


	//   ....[106]....
        /*0294*/ 	.word	0xffffffff


	//   ....[107]....
        /*0298*/ 	.word	0xffffffff


	//   ....[108]....
        /*029c*/ 	.word	0xffffffff


	//   ....[109]....
        /*02a0*/ 	.word	0xffffffff


	//   ....[110]....
        /*02a4*/ 	.word	0xffffffff


	//   ....[111]....
        /*02a8*/ 	.word	0xffffffff


	//   ....[112]....
        /*02ac*/ 	.word	0xffffffff


	//   ....[113]....
        /*02b0*/ 	.word	0xffffffff


	//   ....[114]....
        /*02b4*/ 	.word	0xffffffff


	//   ....[115]....
        /*02b8*/ 	.word	0xffffffff


	//   ....[116]....
        /*02bc*/ 	.word	0xffffffff


	//   ....[117]....
        /*02c0*/ 	.word	0xffffffff


	//   ....[118]....
        /*02c4*/ 	.word	0xffffffff


	//   ....[119]....
        /*02c8*/ 	.word	0xffffffff


	//   ....[120]....
        /*02cc*/ 	.word	0xffffffff


	//   ....[121]....
        /*02d0*/ 	.word	0xffffffff


	//   ....[122]....
        /*02d4*/ 	.word	0xffffffff


	//   ....[123]....
        /*02d8*/ 	.word	0xffffffff


	//   ....[124]....
        /*02dc*/ 	.word	0xffffffff


	//   ....[125]....
        /*02e0*/ 	.word	0xffffffff


	//   ....[126]....
        /*02e4*/ 	.word	0xffffffff


	//   ....[127]....
        /*02e8*/ 	.word	0xffffffff


	//   ....[128]....
        /*02ec*/ 	.word	0xffffffff


	//   ....[129]....
        /*02f0*/ 	.word	0xffffffff


	//   ....[130]....
        /*02f4*/ 	.word	0x0500000f


	//   ....[131]....
        /*02f8*/ 	.word	0x0500000f


	//   ....[132]....
        /*02fc*/ 	.word	0x0500000f


	//   ....[133]....
        /*0300*/ 	.word	0x0500000f


	//   ....[134]....
        /*0304*/ 	.word	0x0500000f


	//   ....[135]....
        /*0308*/ 	.word	0x0500000f


	//   ....[136]....
        /*030c*/ 	.word	0x0500000f


	//   ....[137]....
        /*0310*/ 	.word	0x0500000f


	//   ....[138]....
        /*0314*/ 	.word	0x0500000f


	//   ....[139]....
        /*0318*/ 	.word	0x0500000f


	//   ....[140]....
        /*031c*/ 	.word	0x0500000f


	//   ....[141]....
        /*0320*/ 	.word	0x0500000f


	//   ....[142]....
        /*0324*/ 	.word	0x0500000f


	//   ....[143]....
        /*0328*/ 	.word	0x0500000f


	//   ....[144]....
        /*032c*/ 	.word	0x0500000f


	//   ....[145]....
        /*0330*/ 	.word	0x0500000f


	//   ....[146]....
        /*0334*/ 	.word	0x0500000f


	//   ....[147]....
        /*0338*/ 	.word	0x0500000f


	//   ....[148]....
        /*033c*/ 	.word	0x0500000f


	//   ....[149]....
        /*0340*/ 	.word	0x0500000f


	//   ....[150]....
        /*0344*/ 	.word	0x0500000f


	//   ....[151]....
        /*0348*/ 	.word	0x0500000f


	//   ....[152]....
        /*034c*/ 	.word	0x0500000f


	//   ....[153]....
        /*0350*/ 	.word	0x0500000f


	//   ....[154]....
        /*0354*/ 	.word	0x0500000f


	//   ....[155]....
        /*0358*/ 	.word	0x0500000f


	//   ....[156]....
        /*035c*/ 	.word	0x0500000f


	//   ....[157]....
        /*0360*/ 	.word	0x0500000f


	//   ....[158]....
        /*0364*/ 	.word	0x0500000f


	//   ....[159]....
        /*0368*/ 	.word	0x0500000f


	//   ....[160]....
        /*036c*/ 	.word	0x0500000f


	//   ....[161]....
        /*0370*/ 	.word	0x0500000f


	//   ....[162]....
        /*0374*/ 	.word	0x0500000f


	//   ....[163]....
        /*0378*/ 	.word	0x0500000f


	//   ....[164]....
        /*037c*/ 	.word	0x0500000f


	//   ....[165]....
        /*0380*/ 	.word	0x0500000f


	//   ....[166]....
        /*0384*/ 	.word	0x0500000f


	//   ....[167]....
        /*0388*/ 	.word	0x0500000f


	//   ....[168]....
        /*038c*/ 	.word	0x0500000f


	//   ....[169]....
        /*0390*/ 	.word	0x0500000f


	//   ....[170]....
        /*0394*/ 	.word	0x0500000f


	//   ....[171]....
        /*0398*/ 	.word	0x0500000f


	//   ....[172]....
        /*039c*/ 	.word	0x0500000f


	//   ....[173]....
        /*03a0*/ 	.word	0x0500000f


	//   ....[174]....
        /*03a4*/ 	.word	0x0500000f


	//   ....[175]....
        /*03a8*/ 	.word	0x0500000f


	//   ....[176]....
        /*03ac*/ 	.word	0x0500000f


	//   ....[177]....
        /*03b0*/ 	.word	0x0500000f


	//   ....[178]....
        /*03b4*/ 	.word	0x0500000f


	//   ....[179]....
        /*03b8*/ 	.word	0x0500000f


	//   ....[180]....
        /*03bc*/ 	.word	0x0500000f


	//   ....[181]....
        /*03c0*/ 	.word	0x0500000f


	//   ....[182]....
        /*03c4*/ 	.word	0x0500000f


	//   ....[183]....
        /*03c8*/ 	.word	0x0500000f


	//   ....[184]....
        /*03cc*/ 	.word	0x0500000f


	//   ....[185]....
        /*03d0*/ 	.word	0x0500000f


	//   ....[186]....
        /*03d4*/ 	.word	0x0500000f


	//   ....[187]....
        /*03d8*/ 	.word	0x0500000f


	//   ....[188]....
        /*03dc*/ 	.word	0x0500000f


	//   ....[189]....
        /*03e0*/ 	.word	0x0500000f


	//   ....[190]....
        /*03e4*/ 	.word	0x0500000f


	//   ....[191]....
        /*03e8*/ 	.word	0x0500000f


	//   ....[192]....
        /*03ec*/ 	.word	0x0500000f


	//   ....[193]....
        /*03f0*/ 	.word	0x0500000f


	//   ....[194]....
        /*03f4*/ 	.word	0x0500000f


	//   ....[195]....
        /*03f8*/ 	.word	0x0500000f


	//   ....[196]....
        /*03fc*/ 	.word	0x0500000f


	//   ....[197]....
        /*0400*/ 	.word	0x0500000f


	//   ....[198]....
        /*0404*/ 	.word	0x0500000f


	//   ....[199]....
        /*0408*/ 	.word	0x0500000f


	//   ....[200]....
        /*040c*/ 	.word	0x0500000f


	//   ....[201]....
        /*0410*/ 	.word	0x0500000f


	//   ....[202]....
        /*0414*/ 	.word	0x0500000f


	//   ....[203]....
        /*0418*/ 	.word	0x0500000f


	//   ....[204]....
        /*041c*/ 	.word	0x0500000f


	//   ....[205]....
        /*0420*/ 	.word	0x0500000f


	//   ....[206]....
        /*0424*/ 	.word	0x0500000f


	//   ....[207]....
        /*0428*/ 	.word	0x0500000f


	//   ....[208]....
        /*042c*/ 	.word	0x0500000f


	//   ....[209]....
        /*0430*/ 	.word	0x0500000f


	//   ....[210]....
        /*0434*/ 	.word	0x0500000f


	//   ....[211]....
        /*0438*/ 	.word	0x0500000f


	//   ....[212]....
        /*043c*/ 	.word	0x0500000f


	//   ....[213]....
        /*0440*/ 	.word	0xffffffff


	//   ....[214]....
        /*0444*/ 	.word	0xffffffff


	//   ....[215]....
        /*0448*/ 	.word	0xffffffff


	//   ....[216]....
        /*044c*/ 	.word	0xffffffff


	//   ....[217]....
        /*0450*/ 	.word	0xffffffff


	//   ....[218]....
        /*0454*/ 	.word	0xffffffff


	//----- nvinfo : EIATTR_COOP_GROUP_INSTR_OFFSETS
	.align		4
.L_1326:
        /*0458*/ 	.byte	0x04, 0x28
        /*045a*/ 	.short	(.L_1328 - .L_1327)


	//   ....[0]....
.L_1327:
        /*045c*/ 	.word	0x00000080


	//   ....[1]....
        /*0460*/ 	.word	0x00000090


	//   ....[2]....
        /*0464*/ 	.word	0x000002f0


	//   ....[3]....
        /*0468*/ 	.word	0x00000450


	//   ....[4]....
        /*046c*/ 	.word	0x00000570


	//   ....[5]....
        /*0470*/ 	.word	0x000006d0


	//   ....[6]....
        /*0474*/ 	.word	0x00001e00


	//   ....[7]....
        /*0478*/ 	.word	0x000040a0


	//   ....[8]....
        /*047c*/ 	.word	0x000048c0


	//   ....[9]....
        /*0480*/ 	.word	0x00005ea0


	//   ....[10]....
        /*0484*/ 	.word	0x00005f30


	//   ....[11]....
        /*0488*/ 	.word	0x00006270


	//   ....[12]....
        /*048c*/ 	.word	0x00006290


	//   ....[13]....
        /*0490*/ 	.word	0x0000b750


	//   ....[14]....
        /*0494*/ 	.word	0x0000b8b0


	//   ....[15]....
        /*0498*/ 	.word	0x0000ba10


	//   ....[16]....
        /*049c*/ 	.word	0x0000ba40


	//   ....[17]....
        /*04a0*/ 	.word	0x00015340


	//   ....[18]....
        /*04a4*/ 	.word	0x00015a10


	//   ....[19]....
        /*04a8*/ 	.word	0x00016bd0


	//   ....[20]....
        /*04ac*/ 	.word	0x00016c30


	//   ....[21]....
        /*04b0*/ 	.word	0x00016c70


	//   ....[22]....
        /*04b4*/ 	.word	0x00016c90


	//   ....[23]....
        /*04b8*/ 	.word	0x0001f0b0


	//   ....[24]....
        /*04bc*/ 	.word	0x0001f0d0


	//   ....[25]....
        /*04c0*/ 	.word	0x0001f130


	//   ....[26]....
        /*04c4*/ 	.word	0x0001f170


	//   ....[27]....
        /*04c8*/ 	.word	0x00020e30


	//   ....[28]....
        /*04cc*/ 	.word	0x00020e40


	//   ....[29]....
        /*04d0*/ 	.word	0x00021050


	//   ....[30]....
        /*04d4*/ 	.word	0x00021070


	//   ....[31]....
        /*04d8*/ 	.word	0x00021800


	//   ....[32]....
        /*04dc*/ 	.word	0x00021820


	//   ....[33]....
        /*04e0*/ 	.word	0x00021970


	//   ....[34]....
        /*04e4*/ 	.word	0x00021990


	//   ....[35]....
        /*04e8*/ 	.word	0x00021ad0


	//   ....[36]....
        /*04ec*/ 	.word	0x00021af0


	//   ....[37]....
        /*04f0*/ 	.word	0x00021c40


	//   ....[38]....
        /*04f4*/ 	.word	0x00021c60


	//   ....[39]....
        /*04f8*/ 	.word	0x000223b0


	//   ....[40]....
        /*04fc*/ 	.word	0x000223d0


	//   ....[41]....
        /*0500*/ 	.word	0x00022510


	//   ....[42]....
        /*0504*/ 	.word	0x00022530


	//   ....[43]....
        /*0508*/ 	.word	0x00022670


	//   ....[44]....
        /*050c*/ 	.word	0x00022690


	//   ....[45]....
        /*0510*/ 	.word	0x000227e0


	//   ....[46]....
        /*0514*/ 	.word	0x00022800


	//   ....[47]....
        /*0518*/ 	.word	0x00022a10


	//   ....[48]....
        /*051c*/ 	.word	0x00024270


	//   ....[49]....
        /*0520*/ 	.word	0x00024290


	//   ....[50]....
        /*0524*/ 	.word	0x000242a0


	//   ....[51]....
        /*0528*/ 	.word	0x000242e0


	//   ....[52]....
        /*052c*/ 	.word	0x00024330


	//   ....[53]....
        /*0530*/ 	.word	0x00024350


	//   ....[54]....
        /*0534*/ 	.word	0x000243a0


	//   ....[55]....
        /*0538*/ 	.word	0x000243c0


	//   ....[56]....
        /*053c*/ 	.word	0x00024410


	//   ....[57]....
        /*0540*/ 	.word	0x00024430


	//   ....[58]....
        /*0544*/ 	.word	0x00024460


	//   ....[59]....
        /*0548*/ 	.word	0x00024490


	//   ....[60]....
        /*054c*/ 	.word	0x00024ae0


	//   ....[61]....
        /*0550*/ 	.word	0x00024b20


	//   ....[62]....
        /*0554*/ 	.word	0x00024b30


	//   ....[63]....
        /*0558*/ 	.word	0x00024b50


	//   ....[64]....
        /*055c*/ 	.word	0x00024b70


	//   ....[65]....
        /*0560*/ 	.word	0x00024b90


	//   ....[66]....
        /*0564*/ 	.word	0x00024ba0


	//   ....[67]....
        /*0568*/ 	.word	0x00024bc0


	//   ....[68]....
        /*056c*/ 	.word	0x00024bf0


	//   ....[69]....
        /*0570*/ 	.word	0x00024c20


	//   ....[70]....
        /*0574*/ 	.word	0x00024c60


	//   ....[71]....
        /*0578*/ 	.word	0x00024cc0


	//   ....[72]....
        /*057c*/ 	.word	0x00024de0


	//   ....[73]....
        /*0580*/ 	.word	0x00024e70


	//   ....[74]....
        /*0584*/ 	.word	0x00024e80


	//   ....[75]....
        /*0588*/ 	.word	0x00024f90


	//   ....[76]....
        /*058c*/ 	.word	0x00025610


	//   ....[77]....
        /*0590*/ 	.word	0x00025640


	//   ....[78]....
        /*0594*/ 	.word	0x00025650


	//   ....[79]....
        /*0598*/ 	.word	0x00025690


	//   ....[80]....
        /*059c*/ 	.word	0x00025750


	//   ....[81]....
        /*05a0*/ 	.word	0x000257b0


	//   ....[82]....
        /*05a4*/ 	.word	0x00025830


	//   ....[83]....
        /*05a8*/ 	.word	0x00025850


	//   ....[84]....
        /*05ac*/ 	.word	0x000258e0


	//   ....[85]....
        /*05b0*/ 	.word	0x00025900


	//   ....[86]....
        /*05b4*/ 	.word	0x00025990


	//   ....[87]....
        /*05b8*/ 	.word	0x000259b0


	//   ....[88]....
        /*05bc*/ 	.word	0x00025a40


	//   ....[89]....
        /*05c0*/ 	.word	0x00025a60


	//   ....[90]....
        /*05c4*/ 	.word	0x00025af0


	//   ....[91]....
        /*05c8*/ 	.word	0x00025b40


	//   ....[92]....
        /*05cc*/ 	.word	0x00025f70


	//   ....[93]....
        /*05d0*/ 	.word	0x00025fc0


	//   ....[94]....
        /*05d4*/ 	.word	0x00025fe0


	//   ....[95]....
        /*05d8*/ 	.word	0x000260a0


	//   ....[96]....
        /*05dc*/ 	.word	0x000260c0


	//   ....[97]....
        /*05e0*/ 	.word	0x00026170


	//   ....[98]....
        /*05e4*/ 	.word	0x00026180


	//   ....[99]....
        /*05e8*/ 	.word	0x000261b0


	//   ....[100]....
        /*05ec*/ 	.word	0x00026240


	//   ....[101]....
        /*05f0*/ 	.word	0x000262e0


	//   ....[102]....
        /*05f4*/ 	.word	0x00026300


	//   ....[103]....
        /*05f8*/ 	.word	0x00026310


	//   ....[104]....
        /*05fc*/ 	.word	0x00026a10


	//   ....[105]....
        /*0600*/ 	.word	0x00026a30


	//   ....[106]....
        /*0604*/ 	.word	0x00026a40


	//   ....[107]....
        /*0608*/ 	.word	0x00026a50


	//   ....[108]....
        /*060c*/ 	.word	0x00026a70


	//   ....[109]....
        /*0610*/ 	.word	0x00026ad0


	//   ....[110]....
        /*0614*/ 	.word	0x00026af0


	//   ....[111]....
        /*0618*/ 	.word	0x00026b00


	//   ....[112]....
        /*061c*/ 	.word	0x00026b40


	//   ....[113]....
        /*0620*/ 	.word	0x00026b70


	//   ....[114]....
        /*0624*/ 	.word	0x00026b80


	//   ....[115]....
        /*0628*/ 	.word	0x00026ba0


	//   ....[116]....
        /*062c*/ 	.word	0x00026ef0


	//   ....[117]....
        /*0630*/ 	.word	0x00026f10


	//   ....[118]....
        /*0634*/ 	.word	0x00026f20


	//   ....[119]....
        /*0638*/ 	.word	0x00026f30


	//   ....[120]....
        /*063c*/ 	.word	0x00026f40


	//   ....[121]....
        /*0640*/ 	.word	0x00026f60


	//   ....[122]....
        /*0644*/ 	.word	0x00026fd0


	//   ....[123]....
        /*0648*/ 	.word	0x00026ff0


	//   ....[124]....
        /*064c*/ 	.word	0x00027050


	//   ....[125]....
        /*0650*/ 	.word	0x00027060


	//   ....[126]....
        /*0654*/ 	.word	0x000270d0


	//   ....[127]....
        /*0658*/ 	.word	0x00027140


	//   ....[128]....
        /*065c*/ 	.word	0x00027570


	//   ....[129]....
        /*0660*/ 	.word	0x00027750


	//   ....[130]....
        /*0664*/ 	.word	0x00027d10


	//   ....[131]....
        /*0668*/ 	.word	0x00027df0


	//   ....[132]....
        /*066c*/ 	.word	0x00027e90


	//   ....[133]....
        /*0670*/ 	.word	0x00027f10


	//   ....[134]....
        /*0674*/ 	.word	0x00027fc0


	//   ....[135]....
        /*0678*/ 	.word	0x00028020


	//   ....[136]....
        /*067c*/ 	.word	0x000280e0


	//   ....[137]....
        /*0680*/ 	.word	0x00028140


	//   ....[138]....
        /*0684*/ 	.word	0x00028200


	//   ....[139]....
        /*0688*/ 	.word	0x00028260


	//   ....[140]....
        /*068c*/ 	.word	0x00028320


	//   ....[141]....
        /*0690*/ 	.word	0x00028380


	//   ....[142]....
        /*0694*/ 	.word	0x00028420


	//   ....[143]....
        /*0698*/ 	.word	0x000284d0


	//   ....[144]....
        /*069c*/ 	.word	0x00028570


	//   ....[145]....
        /*06a0*/ 	.word	0x00028600


	//   ....[146]....
        /*06a4*/ 	.word	0x000286d0


	//   ....[147]....
        /*06a8*/ 	.word	0x000287e0


	//   ....[148]....
        /*06ac*/ 	.word	0x00028860


	//   ....[149]....
        /*06b0*/ 	.word	0x000288c0


	//   ....[150]....
        /*06b4*/ 	.word	0x000289a0


	//   ....[151]....
        /*06b8*/ 	.word	0x00028a20


	//   ....[152]....
        /*06bc*/ 	.word	0x00028b20


	//   ....[153]....
        /*06c0*/ 	.word	0x00028c20


	//   ....[154]....
        /*06c4*/ 	.word	0x00028c90


	//   ....[155]....
        /*06c8*/ 	.word	0x00028cf0


	//   ....[156]....
        /*06cc*/ 	.word	0x00028dc0


	//   ....[157]....
        /*06d0*/ 	.word	0x00028ee0


	//   ....[158]....
        /*06d4*/ 	.word	0x00028f30


	//   ....[159]....
        /*06d8*/ 	.word	0x00028fc0


	//   ....[160]....
        /*06dc*/ 	.word	0x00029060


	//   ....[161]....
        /*06e0*/ 	.word	0x000290e0


	//   ....[162]....
        /*06e4*/ 	.word	0x000291b0


	//   ....[163]....
        /*06e8*/ 	.word	0x000292c0


	//   ....[164]....
        /*06ec*/ 	.word	0x00029310


	//   ....[165]....
        /*06f0*/ 	.word	0x00029380


	//   ....[166]....
        /*06f4*/ 	.word	0x00029470


	//   ....[167]....
        /*06f8*/ 	.word	0x00029580


	//   ....[168]....
        /*06fc*/ 	.word	0x000295d0


	//   ....[169]....
        /*0700*/ 	.word	0x00029640


	//   ....[170]....
        /*0704*/ 	.word	0x00029730


	//   ....[171]....
        /*0708*/ 	.word	0x00029840


	//   ....[172]....
        /*070c*/ 	.word	0x00029890


	//   ....[173]....
        /*0710*/ 	.word	0x00029900


	//   ....[174]....
        /*0714*/ 	.word	0x000299e0


	//   ....[175]....
        /*0718*/ 	.word	0x00029b10


	//   ....[176]....
        /*071c*/ 	.word	0x00029be0


	//   ....[177]....
        /*0720*/ 	.word	0x00029c70


	//   ....[178]....
        /*0724*/ 	.word	0x00029da0


	//   ....[179]....
        /*0728*/ 	.word	0x00029e00


	//   ....[180]....
        /*072c*/ 	.word	0x00029f10


	//   ....[181]....
        /*0730*/ 	.word	0x00029f70


	//   ....[182]....
        /*0734*/ 	.word	0x0002a080


	//   ....[183]....
        /*0738*/ 	.word	0x0002a0e0


	//   ....[184]....
        /*073c*/ 	.word	0x0002a1f0


	//   ....[185]....
        /*0740*/ 	.word	0x0002a250


	//   ....[186]....
        /*0744*/ 	.word	0x0002a310


	//   ....[187]....
        /*0748*/ 	.word	0x0002a470


	//   ....[188]....
        /*074c*/ 	.word	0x0002a510


	//   ....[189]....
        /*0750*/ 	.word	0x0002a570


	//   ....[190]....
        /*0754*/ 	.word	0x0002a610


	//   ....[191]....
        /*0758*/ 	.word	0x0002a670


	//   ....[192]....
        /*075c*/ 	.word	0x0002a720


	//   ....[193]....
        /*0760*/ 	.word	0x0002a780


	//   ....[194]....
        /*0764*/ 	.word	0x0002a820


	//   ....[195]....
        /*0768*/ 	.word	0x0002a880


	//   ....[196]....
        /*076c*/ 	.word	0x0002a920


	//   ....[197]....
        /*0770*/ 	.word	0x0002a980


	//   ....[198]....
        /*0774*/ 	.word	0x0002aa20


	//   ....[199]....
        /*0778*/ 	.word	0x0002ab00


	//   ....[200]....
        /*077c*/ 	.word	0x0002aba0


	//   ....[201]....
        /*0780*/ 	.word	0x0002ac00


	//   ....[202]....
        /*0784*/ 	.word	0x0002acd0


	//   ....[203]....
        /*0788*/ 	.word	0x0002ad30


	//   ....[204]....
        /*078c*/ 	.word	0x0002ae00


	//   ....[205]....
        /*0790*/ 	.word	0x0002ae60


	//   ....[206]....
        /*0794*/ 	.word	0x0002af30


	//   ....[207]....
        /*0798*/ 	.word	0x0002af90


	//   ....[208]....
        /*079c*/ 	.word	0x0002b060


	//   ....[209]....
        /*07a0*/ 	.word	0x0002b0c0


	//   ....[210]....
        /*07a4*/ 	.word	0x0002b190


	//   ....[211]....
        /*07a8*/ 	.word	0x0002b220


	//   ....[212]....
        /*07ac*/ 	.word	0x0002b340


	//   ....[213]....
        /*07b0*/ 	.word	0x0002d9b0


	//   ....[214]....
        /*07b4*/ 	.word	0x0002e140


	//   ....[215]....
        /*07b8*/ 	.word	0x0002f3e0


	//   ....[216]....
        /*07bc*/ 	.word	0x0002f440


	//   ....[217]....
        /*07c0*/ 	.word	0x0002f4a0


	//   ....[218]....
        /*07c4*/ 	.word	0x0002f4c0


	//----- nvinfo : EIATTR_REG_RECONFIG
	.align		4
.L_1328:
        /*07c8*/ 	.byte	0x01, 0x54
	.zero		2


	//----- nvinfo : EIATTR_SYSCALL_OFFSETS
	.align		4
        /*07cc*/ 	.byte	0x04, 0x46
        /*07ce*/ 	.short	(.L_1330 - .L_1329)


	//   ....[0]....
.L_1329:
        /*07d0*/ 	.word	0x00002370


	//   ....[1]....
        /*07d4*/ 	.word	0x00023a00


	//   ....[2]....
        /*07d8*/ 	.word	0x00023b50


	//   ....[3]....
        /*07dc*/ 	.word	0x00023c40


	//   ....[4]....
        /*07e0*/ 	.word	0x00024770


	//   ....[5]....
        /*07e4*/ 	.word	0x000252e0


	//----- nvinfo : EIATTR_MBARRIER_INSTR_OFFSETS
	.align		4
.L_1330:
        /*07e8*/ 	.byte	0x04, 0x39
        /*07ea*/ 	.short	(.L_1332 - .L_1331)


	//   ....[0]....
.L_1331:
        /*07ec*/ 	.word	0x00000190
        /*07f0*/ 	.word	0x000000ff
        /*07f4*/ 	.word	0x00032400
        /*07f8*/ 	.short	0x0100
        /*07fa*/ 	.byte	0x08
	.zero		1


	//   ....[1]....
        /*07fc*/ 	.word	0x000001a0
        /*0800*/ 	.word	0x000000ff
        /*0804*/ 	.word	0x00032410
        /*0808*/ 	.short	0x0100
        /*080a*/ 	.byte	0x08
	.zero		1


	//   ....[2]....
        /*080c*/ 	.word	0x000001b0
        /*0810*/ 	.word	0x000000ff
        /*0814*/ 	.word	0x00032420
        /*0818*/ 	.short	0x0100
        /*081a*/ 	.byte	0x08
	.zero		1


	//   ....[3]....
        /*081c*/ 	.word	0x000002a0
        /*0820*/ 	.word	0x000000ff
        /*0824*/ 	.word	0x00032430
        /*0828*/ 	.short	0x0100
        /*082a*/ 	.byte	0x08
	.zero		1


	//   ....[4]....
        /*082c*/ 	.word	0x000002b0
        /*0830*/ 	.word	0x000000ff
        /*0834*/ 	.word	0x00032440
        /*0838*/ 	.short	0x0100
        /*083a*/ 	.byte	0x08
	.zero		1


	//   ....[5]....
        /*083c*/ 	.word	0x000002c0
        /*0840*/ 	.word	0x000000ff
        /*0844*/ 	.word	0x00032438
        /*0848*/ 	.short	0x0100
        /*084a*/ 	.byte	0x08
	.zero		1


	//   ....[6]....
        /*084c*/ 	.word	0x000002d0
        /*0850*/ 	.word	0x000000ff
        /*0854*/ 	.word	0x00032448
        /*0858*/ 	.short	0x0100
        /*085a*/ 	.byte	0x08
	.zero		1


	//   ....[7]....
        /*085c*/ 	.word	0x00000400
        /*0860*/ 	.word	0x000000ff
        /*0864*/ 	.word	0x00032450
        /*0868*/ 	.short	0x0100
        /*086a*/ 	.byte	0x08
	.zero		1


	//   ....[8]....
        /*086c*/ 	.word	0x00000410
        /*0870*/ 	.word	0x000000ff
        /*0874*/ 	.word	0x00032460
        /*0878*/ 	.short	0x0100
        /*087a*/ 	.byte	0x08
	.zero		1


	//   ....[9]....
        /*087c*/ 	.word	0x00000420
        /*0880*/ 	.word	0x000000ff
        /*0884*/ 	.word	0x00032458
        /*0888*/ 	.short	0x0100
        /*088a*/ 	.byte	0x08
	.zero		1


	//   ....[10]....
        /*088c*/ 	.word	0x00000430
        /*0890*/ 	.word	0x000000ff
        /*0894*/ 	.word	0x00032468
        /*0898*/ 	.short	0x0100
        /*089a*/ 	.byte	0x08
	.zero		1


	//   ....[11]....
        /*089c*/ 	.word	0x00000520
        /*08a0*/ 	.word	0x000000ff
        /*08a4*/ 	.word	0x00032470
        /*08a8*/ 	.short	0x0100
        /*08aa*/ 	.byte	0x06
	.zero		1


	//   ....[12]....
        /*08ac*/ 	.word	0x00000530
        /*08b0*/ 	.word	0x000000ff
        /*08b4*/ 	.word	0x00032480
        /*08b8*/ 	.short	0x0100
        /*08ba*/ 	.byte	0x06
	.zero		1


	//   ....[13]....
        /*08bc*/ 	.word	0x00000540
        /*08c0*/ 	.word	0x000000ff
        /*08c4*/ 	.word	0x00032478
        /*08c8*/ 	.short	0x0100
        /*08ca*/ 	.byte	0x06
	.zero		1


	//   ....[14]....
        /*08cc*/ 	.word	0x00000550
        /*08d0*/ 	.word	0x000000ff
        /*08d4*/ 	.word	0x00032488
        /*08d8*/ 	.short	0x0100
        /*08da*/ 	.byte	0x06
	.zero		1


	//   ....[15]....
        /*08dc*/ 	.word	0x00000680
        /*08e0*/ 	.word	0x000000ff
        /*08e4*/ 	.word	0x00032490
        /*08e8*/ 	.short	0x0100
        /*08ea*/ 	.byte	0x08
	.zero		1


	//   ....[16]....
        /*08ec*/ 	.word	0x00000690
        /*08f0*/ 	.word	0x000000ff
        /*08f4*/ 	.word	0x000324a0
        /*08f8*/ 	.short	0x0100
        /*08fa*/ 	.byte	0x08
	.zero		1


	//   ....[17]....
        /*08fc*/ 	.word	0x000006a0
        /*0900*/ 	.word	0x000000ff
        /*0904*/ 	.word	0x00032498
        /*0908*/ 	.short	0x0100
        /*090a*/ 	.byte	0x08
	.zero		1


	//   ....[18]....
        /*090c*/ 	.word	0x000006b0
        /*0910*/ 	.word	0x000000ff
        /*0914*/ 	.word	0x000324a8
        /*0918*/ 	.short	0x0100
        /*091a*/ 	.byte	0x08
	.zero		1


	//   ....[19]....
        /*091c*/ 	.word	0x000007f0
        /*0920*/ 	.word	0x000000ff
        /*0924*/ 	.word	0x000324b0
        /*0928*/ 	.short	0x0100
        /*092a*/ 	.byte	0x08
	.zero		1


	//   ....[20]....
        /*092c*/ 	.word	0x00000800
        /*0930*/ 	.word	0x000000ff
        /*0934*/ 	.word	0x000324c0
        /*0938*/ 	.short	0x0100
        /*093a*/ 	.byte	0x08
	.zero		1


	//   ....[21]....
        /*093c*/ 	.word	0x00000810
        /*0940*/ 	.word	0x000000ff
        /*0944*/ 	.word	0x000324b8
        /*0948*/ 	.short	0x0100
        /*094a*/ 	.byte	0x08
	.zero		1


	//   ....[22]....
        /*094c*/ 	.word	0x00000820
        /*0950*/ 	.word	0x000000ff
        /*0954*/ 	.word	0x000324c8
        /*0958*/ 	.short	0x0100
        /*095a*/ 	.byte	0x08
	.zero		1


	//   ....[23]....
        /*095c*/ 	.word	0x000025f0
        /*0960*/ 	.word	0x000000ff
        /*0964*/ 	.word	0x00032400
        /*0968*/ 	.short	0x010a
        /*096a*/ 	.byte	0x2a
	.zero		1


	//   ....[24]....
        /*096c*/ 	.word	0x00002a30
        /*0970*/ 	.word	0x00000014
        /*0974*/ 	.word	0x00000000
        /*0978*/ 	.short	0x010a
        /*097a*/ 	.byte	0x3f
	.zero		1


	//   ....[25]....
        /*097c*/ 	.word	0x00002a90
        /*0980*/ 	.word	0x00000014
        /*0984*/ 	.word	0x00000000
        /*0988*/ 	.short	0x010a
        /*098a*/ 	.byte	0x3f
	.zero		1


	//   ....[26]....
        /*098c*/ 	.word	0x00002e40
        /*0990*/ 	.word	0x000000ff
        /*0994*/ 	.word	0x00032410
        /*0998*/ 	.short	0x010a
        /*099a*/ 	.byte	0x2a
	.zero		1


	//   ....[27]....
        /*099c*/ 	.word	0x00002f40
        /*09a0*/ 	.word	0x00000008
        /*09a4*/ 	.word	0x00000000
        /*09a8*/ 	.short	0x010a
        /*09aa*/ 	.byte	0x3f
	.zero		1


	//   ....[28]....
        /*09ac*/ 	.word	0x00002fa0
        /*09b0*/ 	.word	0x00000008
        /*09b4*/ 	.word	0x00000000
        /*09b8*/ 	.short	0x010a
        /*09ba*/ 	.byte	0x3f
	.zero		1


	//   ....[29]....
        /*09bc*/ 	.word	0x00003ce0
        /*09c0*/ 	.word	0x00000006
        /*09c4*/ 	.word	0x00000000
        /*09c8*/ 	.short	0x0101
        /*09ca*/ 	.byte	0x3f
	.zero		1


	//   ....[30]....
        /*09cc*/ 	.word	0x00009610
        /*09d0*/ 	.word	0x00000000
        /*09d4*/ 	.word	0x00000000
        /*09d8*/ 	.short	0x0101
        /*09da*/ 	.byte	0x3f
	.zero		1


	//   ....[31]....
        /*09dc*/ 	.word	0x00009d40
        /*09e0*/ 	.word	0x00000004
        /*09e4*/ 	.word	0x00000000
        /*09e8*/ 	.short	0x010a
        /*09ea*/ 	.byte	0x3f
	.zero		1


	//   ....[32]....
        /*09ec*/ 	.word	0x00009de0
        /*09f0*/ 	.word	0x00000006
        /*09f4*/ 	.word	0x00000000
        /*09f8*/ 	.short	0x010a
        /*09fa*/ 	.byte	0x3f
	.zero		1


	//   ....[33]....
        /*09fc*/ 	.word	0x0000a1f0
        /*0a00*/ 	.word	0x00000003
        /*0a04*/ 	.word	0x00000000
        /*0a08*/ 	.short	0x010a
        /*0a0a*/ 	.byte	0x3f
	.zero		1


	//   ....[34]....
        /*0a0c*/ 	.word	0x0000a2c0
        /*0a10*/ 	.word	0x00000012
        /*0a14*/ 	.word	0x00000000
        /*0a18*/ 	.short	0x010a
        /*0a1a*/ 	.byte	0x3f
	.zero		1


	//   ....[35]....
        /*0a1c*/ 	.word	0x0000b000
        /*0a20*/ 	.word	0x00000003
        /*0a24*/ 	.word	0x00000000
        /*0a28*/ 	.short	0x0101
        /*0a2a*/ 	.byte	0x3f
	.zero		1


	//   ....[36]....
        /*0a2c*/ 	.word	0x00013970
        /*0a30*/ 	.word	0x00000000
        /*0a34*/ 	.word	0x00000000
        /*0a38*/ 	.short	0x0101
        /*0a3a*/ 	.byte	0x3f
	.zero		1


	//   ....[37]....
        /*0a3c*/ 	.word	0x00013b70
        /*0a40*/ 	.word	0x00000007
        /*0a44*/ 	.word	0x00000000
        /*0a48*/ 	.short	0x010a
        /*0a4a*/ 	.byte	0x3f
	.zero		1


	//   ....[38]....
        /*0a4c*/ 	.word	0x00013c20
        /*0a50*/ 	.word	0x00000000
        /*0a54*/ 	.word	0x00000000
        /*0a58*/ 	.short	0x010a
        /*0a5a*/ 	.byte	0x3f
	.zero		1


	//   ....[39]....
        /*0a5c*/ 	.word	0x00014050
        /*0a60*/ 	.word	0x00000007
        /*0a64*/ 	.word	0x00000000
        /*0a68*/ 	.short	0x010a
        /*0a6a*/ 	.byte	0x3f
	.zero		1


	//   ....[40]....
        /*0a6c*/ 	.word	0x00014150
        /*0a70*/ 	.word	0x00000007
        /*0a74*/ 	.word	0x00000000
        /*0a78*/ 	.short	0x010a
        /*0a7a*/ 	.byte	0x3f
	.zero		1


	//   ....[41]....
        /*0a7c*/ 	.word	0x00014e90
        /*0a80*/ 	.word	0x00000004
        /*0a84*/ 	.word	0x00000000
        /*0a88*/ 	.short	0x0101
        /*0a8a*/ 	.byte	0x3f
	.zero		1


	//   ....[42]....
        /*0a8c*/ 	.word	0x0001ec70
        /*0a90*/ 	.word	0x00000007
        /*0a94*/ 	.word	0x00000000
        /*0a98*/ 	.short	0x0101
        /*0a9a*/ 	.byte	0x3f
	.zero		1


	//   ....[43]....
        /*0a9c*/ 	.word	0x00021810
        /*0aa0*/ 	.word	0x000000ff
        /*0aa4*/ 	.word	0x00000000
        /*0aa8*/ 	.short	0x0101
        /*0aaa*/ 	.byte	0x05
	.zero		1


	//   ....[44]....
        /*0aac*/ 	.word	0x00024040
        /*0ab0*/ 	.word	0x00000018
        /*0ab4*/ 	.word	0x00032440
        /*0ab8*/ 	.short	0x010a
        /*0aba*/ 	.byte	0x3f
	.zero		1


	//   ....[45]....
        /*0abc*/ 	.word	0x00024550
        /*0ac0*/ 	.word	0x00000018
        /*0ac4*/ 	.word	0x00032430
        /*0ac8*/ 	.short	0x0107
        /*0aca*/ 	.byte	0x3f
	.zero		1


	//   ....[46]....
        /*0acc*/ 	.word	0x00024600
        /*0ad0*/ 	.word	0x00000018
        /*0ad4*/ 	.word	0x00032430
        /*0ad8*/ 	.short	0x0101
        /*0ada*/ 	.byte	0x3f
	.zero		1


	//   ....[47]....
        /*0adc*/ 	.word	0x00025120
        /*0ae0*/ 	.word	0x00000011
        /*0ae4*/ 	.word	0x00032400
        /*0ae8*/ 	.short	0x0107
        /*0aea*/ 	.byte	0x3f
	.zero		1


	//   ....[48]....
        /*0aec*/ 	.word	0x000251b0
        /*0af0*/ 	.word	0x00000011
        /*0af4*/ 	.word	0x00032400
        /*0af8*/ 	.short	0x0101
        /*0afa*/ 	.byte	0x3f
	.zero		1


	//   ....[49]....
        /*0afc*/ 	.word	0x00025c00
        /*0b00*/ 	.word	0x00000011
        /*0b04*/ 	.word	0x00032410
        /*0b08*/ 	.short	0x0107
        /*0b0a*/ 	.byte	0x3f
	.zero		1


	//   ....[50]....
        /*0b0c*/ 	.word	0x00025cf0
        /*0b10*/ 	.word	0x00000011
        /*0b14*/ 	.word	0x00032410
        /*0b18*/ 	.short	0x0101
        /*0b1a*/ 	.byte	0x3f
	.zero		1


	//   ....[51]....
        /*0b1c*/ 	.word	0x00025d10
        /*0b20*/ 	.word	0x00000011
        /*0b24*/ 	.word	0x00032420
        /*0b28*/ 	.short	0x010a
        /*0b2a*/ 	.byte	0x3f
	.zero		1


	//   ....[52]....
        /*0b2c*/ 	.word	0x00025d90
        /*0b30*/ 	.word	0x00000018
        /*0b34*/ 	.word	0x00032460
        /*0b38*/ 	.short	0x010a
        /*0b3a*/ 	.byte	0x3f
	.zero		1


	//   ....[53]....
        /*0b3c*/ 	.word	0x00026490
        /*0b40*/ 	.word	0x00000018
        /*0b44*/ 	.word	0x00032450
        /*0b48*/ 	.short	0x0107
        /*0b4a*/ 	.byte	0x3f
	.zero		1


	//   ....[54]....
        /*0b4c*/ 	.word	0x00026550
        /*0b50*/ 	.word	0x00000018
        /*0b54*/ 	.word	0x00032450
        /*0b58*/ 	.short	0x0101
        /*0b5a*/ 	.byte	0x3f
	.zero		1


	//   ....[55]....
        /*0b5c*/ 	.word	0x00026870
        /*0b60*/ 	.word	0x0000000a
        /*0b64*/ 	.word	0x00032440
        /*0b68*/ 	.short	0x010a
        /*0b6a*/ 	.byte	0x3f
	.zero		1


	//   ....[56]....
        /*0b6c*/ 	.word	0x00026c40
        /*0b70*/ 	.word	0x0000000a
        /*0b74*/ 	.word	0x00032430
        /*0b78*/ 	.short	0x0107
        /*0b7a*/ 	.byte	0x3f
	.zero		1


	//   ....[57]....
        /*0b7c*/ 	.word	0x00026cf0
        /*0b80*/ 	.word	0x0000000a
        /*0b84*/ 	.word	0x00032430
        /*0b88*/ 	.short	0x0101
        /*0b8a*/ 	.byte	0x3f
	.zero		1


	//   ....[58]....
        /*0b8c*/ 	.word	0x00026d20
        /*0b90*/ 	.word	0x0000000a
        /*0b94*/ 	.word	0x00032460
        /*0b98*/ 	.short	0x010a
        /*0b9a*/ 	.byte	0x3f
	.zero		1


	//   ....[59]....
        /*0b9c*/ 	.word	0x00027240
        /*0ba0*/ 	.word	0x0000000a
        /*0ba4*/ 	.word	0x00032450
        /*0ba8*/ 	.short	0x0107
        /*0baa*/ 	.byte	0x3f
	.zero		1


	//   ....[60]....
        /*0bac*/ 	.word	0x000272f0
        /*0bb0*/ 	.word	0x0000000a
        /*0bb4*/ 	.word	0x00032450
        /*0bb8*/ 	.short	0x0101
        /*0bba*/ 	.byte	0x3f
	.zero		1


	//   ....[61]....
        /*0bbc*/ 	.word	0x000276d0
        /*0bc0*/ 	.word	0x00000007
        /*0bc4*/ 	.word	0x00032420
        /*0bc8*/ 	.short	0x010a
        /*0bca*/ 	.byte	0x3f
	.zero		1


	//   ....[62]....
        /*0bcc*/ 	.word	0x00027870
        /*0bd0*/ 	.word	0x00000005
        /*0bd4*/ 	.word	0x00032440
        /*0bd8*/ 	.short	0x010a
        /*0bda*/ 	.byte	0x3f
	.zero		1


	//   ....[63]....
        /*0bdc*/ 	.word	0x00027910
        /*0be0*/ 	.word	0x00000003
        /*0be4*/ 	.word	0x00032440
        /*0be8*/ 	.short	0x010a
        /*0bea*/ 	.byte	0x3f
	.zero		1


	//   ....[64]....
        /*0bec*/ 	.word	0x00027950
        /*0bf0*/ 	.word	0x00000005
        /*0bf4*/ 	.word	0x00032460
        /*0bf8*/ 	.short	0x010a
        /*0bfa*/ 	.byte	0x3f
	.zero		1


	//   ....[65]....
        /*0bfc*/ 	.word	0x00027990
        /*0c00*/ 	.word	0x00000003
        /*0c04*/ 	.word	0x00032460
        /*0c08*/ 	.short	0x010a
        /*0c0a*/ 	.byte	0x3f
	.zero		1


	//   ....[66]....
        /*0c0c*/ 	.word	0x00027a00
        /*0c10*/ 	.word	0x00000009
        /*0c14*/ 	.word	0x00032400
        /*0c18*/ 	.short	0x010a
        /*0c1a*/ 	.byte	0x3f
	.zero		1


	//   ....[67]....
        /*0c1c*/ 	.word	0x00027a50
        /*0c20*/ 	.word	0x00000014
        /*0c24*/ 	.word	0x00000000
        /*0c28*/ 	.short	0x010a
        /*0c2a*/ 	.byte	0x3f
	.zero		1


	//   ....[68]....
        /*0c2c*/ 	.word	0x00027ab0
        /*0c30*/ 	.word	0x00000009
        /*0c34*/ 	.word	0x00032410
        /*0c38*/ 	.short	0x010a
        /*0c3a*/ 	.byte	0x3f
	.zero		1


	//   ....[69]....
        /*0c3c*/ 	.word	0x00027b00
        /*0c40*/ 	.word	0x00000008
        /*0c44*/ 	.word	0x00000000
        /*0c48*/ 	.short	0x010a
        /*0c4a*/ 	.byte	0x3f
	.zero		1


	//   ....[70]....
        /*0c4c*/ 	.word	0x00027b50
        /*0c50*/ 	.word	0x00000006
        /*0c54*/ 	.word	0x00000000
        /*0c58*/ 	.short	0x010a
        /*0c5a*/ 	.byte	0x3f
	.zero		1


	//   ....[71]....
        /*0c5c*/ 	.word	0x00027ba0
        /*0c60*/ 	.word	0x00000012
        /*0c64*/ 	.word	0x00000000
        /*0c68*/ 	.short	0x010a
        /*0c6a*/ 	.byte	0x3f
	.zero		1


	//   ....[72]....
        /*0c6c*/ 	.word	0x00027bf0
        /*0c70*/ 	.word	0x00000000
        /*0c74*/ 	.word	0x00000000
        /*0c78*/ 	.short	0x010a
        /*0c7a*/ 	.byte	0x3f
	.zero		1


	//   ....[73]....
        /*0c7c*/ 	.word	0x00027c40
        /*0c80*/ 	.word	0x00000007
        /*0c84*/ 	.word	0x00000000
        /*0c88*/ 	.short	0x010a
        /*0c8a*/ 	.byte	0x3f
	.zero		1


	//   ....[74]....
        /*0c8c*/ 	.word	0x00027d40
        /*0c90*/ 	.word	0x00000018
        /*0c94*/ 	.word	0x00032440
        /*0c98*/ 	.short	0x010a
        /*0c9a*/ 	.byte	0x3f
	.zero		1


	//   ....[75]....
        /*0c9c*/ 	.word	0x00029a10
        /*0ca0*/ 	.word	0x00000011
        /*0ca4*/ 	.word	0x00032420
        /*0ca8*/ 	.short	0x010a
        /*0caa*/ 	.byte	0x3f
	.zero		1


	//   ....[76]....
        /*0cac*/ 	.word	0x00029a60
        /*0cb0*/ 	.word	0x00000018
        /*0cb4*/ 	.word	0x00032460
        /*0cb8*/ 	.short	0x010a
        /*0cba*/ 	.byte	0x3f
	.zero		1


	//   ....[77]....
        /*0cbc*/ 	.word	0x0002a3c0
        /*0cc0*/ 	.word	0x0000000a
        /*0cc4*/ 	.word	0x00032440
        /*0cc8*/ 	.short	0x010a
        /*0cca*/ 	.byte	0x3f
	.zero		1


	//   ....[78]....
        /*0ccc*/ 	.word	0x0002aa50
        /*0cd0*/ 	.word	0x0000000a
        /*0cd4*/ 	.word	0x00032460
        /*0cd8*/ 	.short	0x010a
        /*0cda*/ 	.byte	0x3f
	.zero		1


	//   ....[79]....
        /*0cdc*/ 	.word	0x0002b260
        /*0ce0*/ 	.word	0x00000007
        /*0ce4*/ 	.word	0x00032420
        /*0ce8*/ 	.short	0x010a
        /*0cea*/ 	.byte	0x3f
	.zero		1


	//   ....[80]....
        /*0cec*/ 	.word	0x0002b400
        /*0cf0*/ 	.word	0x00000005
        /*0cf4*/ 	.word	0x00032440
        /*0cf8*/ 	.short	0x010a
        /*0cfa*/ 	.byte	0x3f
	.zero		1


	//   ....[81]....
        /*0cfc*/ 	.word	0x0002b450
        /*0d00*/ 	.word	0x00000003
        /*0d04*/ 	.word	0x00032440
        /*0d08*/ 	.short	0x010a
        /*0d0a*/ 	.byte	0x3f
	.zero		1


	//   ....[82]....
        /*0d0c*/ 	.word	0x0002b4a0
        /*0d10*/ 	.word	0x00000005
        /*0d14*/ 	.word	0x00032460
        /*0d18*/ 	.short	0x010a
        /*0d1a*/ 	.byte	0x3f
	.zero		1


	//   ....[83]....
        /*0d1c*/ 	.word	0x0002b840
        /*0d20*/ 	.word	0x0000000c
        /*0d24*/ 	.word	0x00000000
        /*0d28*/ 	.short	0x010a
        /*0d2a*/ 	.byte	0x3f
	.zero		1


	//   ....[84]....
        /*0d2c*/ 	.word	0x0002b980
        /*0d30*/ 	.word	0x00000002
        /*0d34*/ 	.word	0x00000000
        /*0d38*/ 	.short	0x010a
        /*0d3a*/ 	.byte	0x3f
	.zero		1


	//   ....[85]....
        /*0d3c*/ 	.word	0x0002bfe0
        /*0d40*/ 	.word	0x0000000b
        /*0d44*/ 	.word	0x00000000
        /*0d48*/ 	.short	0x010a
        /*0d4a*/ 	.byte	0x3f
	.zero		1


	//   ....[86]....
        /*0d4c*/ 	.word	0x0002c120
        /*0d50*/ 	.word	0x00000008
        /*0d54*/ 	.word	0x00000000
        /*0d58*/ 	.short	0x010a
        /*0d5a*/ 	.byte	0x3f
	.zero		1


	//   ....[87]....
        /*0d5c*/ 	.word	0x0002d410
        /*0d60*/ 	.word	0x00000007
        /*0d64*/ 	.word	0x00000000
        /*0d68*/ 	.short	0x0101
        /*0d6a*/ 	.byte	0x3f
	.zero		1


	//   ....[88]....
        /*0d6c*/ 	.word	0x000471b0
        /*0d70*/ 	.word	0x00000000
        /*0d74*/ 	.word	0x00000000
        /*0d78*/ 	.short	0x0101
        /*0d7a*/ 	.byte	0x3f
	.zero		1


	//   ....[89]....
        /*0d7c*/ 	.word	0x000471d0
        /*0d80*/ 	.word	0x00000002
        /*0d84*/ 	.word	0x00000000
        /*0d88*/ 	.short	0x010a
        /*0d8a*/ 	.byte	0x3f
	.zero		1


	//   ....[90]....
        /*0d8c*/ 	.word	0x00047220
        /*0d90*/ 	.word	0x00000008
        /*0d94*/ 	.word	0x00000000
        /*0d98*/ 	.short	0x010a
        /*0d9a*/ 	.byte	0x3f
	.zero		1


	//----- nvinfo : EIATTR_NUM_MBARRIERS
	.align		4
.L_1332:
        /*0d9c*/ 	.byte	0x03, 0x38
        /*0d9e*/ 	.short	0x0017


	//----- nvinfo : EIATTR_EXIT_INSTR_OFFSETS
	.align		4
        /*0da0*/ 	.byte	0x04, 0x1c
        /*0da2*/ 	.short	(.L_1334 - .L_1333)


	//   ....[0]....
.L_1333:
        /*0da4*/ 	.word	0x00000a80


	//   ....[1]....
        /*0da8*/ 	.word	0x00022980


	//   ....[2]....
        /*0dac*/ 	.word	0x000279e0


	//----- nvinfo : EIATTR_MAX_THREADS
	.align		4
.L_1334:
        /*0db0*/ 	.byte	0x04, 0x05
        /*0db2*/ 	.short	(.L_1336 - .L_1335)
.L_1335:
        /*0db4*/ 	.word	0x00000180
        /*0db8*/ 	.word	0x00000001
        /*0dbc*/ 	.word	0x00000001


	//----- nvinfo : EIATTR_CRS_STACK_SIZE
	.align		4
.L_1336:
        /*0dc0*/ 	.byte	0x04, 0x1e
        /*0dc2*/ 	.short	(.L_1338 - .L_1337)
.L_1337:
        /*0dc4*/ 	.word	0x00000000


	//----- nvinfo : EIATTR_CBANK_PARAM_SIZE
	.align		4
.L_1338:
        /*0dc8*/ 	.byte	0x03, 0x19
        /*0dca*/ 	.short	0x0bf0


	//----- nvinfo : EIATTR_PARAM_CBANK
	.align		4
        /*0dcc*/ 	.byte	0x04, 0x0a
        /*0dce*/ 	.short	(.L_1340 - .L_1339)
	.align		4
.L_1339:
        /*0dd0*/ 	.word	index@(.nv.constant0._ZN7cutlass13device_kernelIN5flash11enable_sm90INS1_16FlashAttnFwdSm90INS1_25CollectiveMainloopFwdSm90ILi2EN4cute5tupleIJNS5_1CILi1EEES8_S8_EEENS6_IJNS7_ILi128EEENS7_ILi96EEENS7_ILi64EEEEEELi256ENS_6half_tEfNS_4arch4Sm90ELb0ELb1ELb1ELb0ELb1ELb0ELb1ELb1ELb0ELb1ELb0ELb0EEENS1_21CollectiveEpilogueFwdINS6_IJSA_NS7_ILi256EEESB_EEES9_SE_SG_Li256ELb0ELb1ELb0ELb0EEENS1_30DynamicPersistentTileSchedulerILi256ELi128ELb0ELb1ELb1EEEEEEEEEvNT_6ParamsE)
        /*0dd4*/ 	.short	0x0210
        /*0dd6*/ 	.short	0x0bf0


	//----- nvinfo : EIATTR_SW_WAR
	.align		4
.L_1340:
        /*0dd8*/ 	.byte	0x04, 0x36
        /*0dda*/ 	.short	(.L_1342 - .L_1341)
.L_1341:
        /*0ddc*/ 	.word	0x00000008
.L_1342:


//--------------------- .nv.info._ZN7cutlass13device_kernelIN5flash11enable_sm90INS1_16FlashAttnFwdSm90INS1_25CollectiveMainloopFwdSm90ILi2EN4cute5tupleIJNS5_1CILi1EEES8_S8_EEENS6_IJNS7_ILi128EEENS7_ILi96EEENS7_ILi64EEEEEELi256ENS_6half_tEfNS_4arch4Sm90ELb0ELb1ELb1ELb1ELb1ELb0ELb0ELb1ELb0ELb1ELb0ELb0EEENS1_21CollectiveEpilogueFwdINS6_IJSA_NS7_ILi256EEESB_EEES9_SE_SG_Li256ELb1ELb1ELb0ELb0EEENS1_36VarlenDynamicPersistentTileSchedulerILi128ELi96ELi256ELi128ELb0ELb1ELb1ELb1ELb0ELb1EEEEEEEEEvNT_6ParamsE --------------------------
	.section	.nv.info._ZN7cutlass13device_kernelIN5flash11enable_sm90INS1_16FlashAttnFwdSm90INS1_25CollectiveMainloopFwdSm90ILi2EN4cute5tupleIJNS5_1CILi1EEES8_S8_EEENS6_IJNS7_ILi128EEENS7_ILi96EEENS7_ILi64EEEEEELi256ENS_6half_tEfNS_4arch4Sm90ELb0ELb1ELb1ELb1ELb1ELb0ELb0ELb1ELb0ELb1ELb0ELb0EEENS1_21CollectiveEpilogueFwdINS6_IJSA_NS7_ILi256EEESB_EEES9_SE_SG_Li256ELb1ELb1ELb0ELb0EEENS1_36VarlenDynamicPersistentTileSchedulerILi128ELi96ELi256ELi128ELb0ELb1ELb1ELb1ELb0ELb1EEEEEEEEEvNT_6ParamsE,"",@"SHT_CUDA_INFO"
	.sectionflags	@""
	.align	4


	//----- nvinfo : EIATTR_CUDA_API_VERSION
	.align		4
        /*0000*/ 	.byte	0x04, 0x37
        /*0002*/ 	.short	(.L_1344 - .L_1343)
.L_1343:
        /*0004*/ 	.word	0x00000082


	//----- nvinfo : EIATTR_KPARAM_INFO
	.align		4
.L_1344:
        /*0008*/ 	.byte	0x04, 0x17
        /*000a*/ 	.short	(.L_1346 - .L_1345)
.L_1345:
        /*000c*/ 	.word	0x00000000
        /*0010*/ 	.short	0x0000
        /*0012*/ 	.short	0x0070
        /*0014*/ 	.byte	0x00, 0xf0, 0x01, 0x2a


	//----- nvinfo : EIATTR_SPARSE_MMA_MASK
	.align		4
.L_1346:
        /*0018*/ 	.byte	0x03, 0x50
        /*001a*/ 	.short	0x0000


	//----- nvinfo : EIATTR_MAXREG_COUNT
	.align		4
        /*001c*/ 	.byte	0x03, 0x1b
        /*001e*/ 	.short	0x00a8


	//----- nvinfo : EIATTR_NUM_BARRIERS
	.align		4
        /*0020*/ 	.byte	0x02, 0x4c
        /*0022*/ 	.byte	0x10
	.zero		1


	//----- nvinfo : EIATTR_EXTERNS
	.align		4
        /*0024*/ 	.byte	0x04, 0x0f
        /*0026*/ 	.short	(.L_1348 - .L_1347)


	//   ....[0]....
	.align		4
.L_1347:
        /*0028*/ 	.word	index@(__assertfail)


	//----- nvinfo : EIATTR_ANNOTATIONS
	.align		4
.L_1348:
        /*002c*/ 	.byte	0x04, 0x55
        /*002e*/ 	.short	(.L_1350 - .L_1349)


	//   ....[0]....
.L_1349:
        /* <DEDUP_REMOVED lines=15> */


	//----- nvinfo : EIATTR_MERCURY_ISA_VERSION
	.align		4
.L_1350:
        /*0108*/ 	.byte	0x03, 0x5f
        /*010a*/ 	.short	0x0101


	//----- nvinfo : EIATTR_UNUSED_LOAD_BYTE_OFFSET
	.align		4
        /*010c*/ 	.byte	0x04, 0x44
        /*010e*/ 	.short	(.L_1352 - .L_1351)


	//   ....[0]....
.L_1351:
        /*0110*/ 	.word	0x00000a80
        /*0114*/ 	.word	0x0000fff0


	//   ....[1]....
        /*0118*/ 	.word	0x00017980
        /*011c*/ 	.word	0x0000fff0


	//----- nvinfo : EIATTR_INT_WARP_WIDE_INSTR_OFFSETS
	.align		4
.L_1352:
        /*0120*/ 	.byte	0x04, 0x31
        /*0122*/ 	.short	(.L_1354 - .L_1353)


	//   ....[0]....
.L_1353:
        /*0124*/ 	.word	0x000000c0


	//   ....[1]....
        /*0128*/ 	.word	0x000000d0


	//   ....[2]....
        /*012c*/ 	.word	0x00000170


	//   ....[3]....
        /*0130*/ 	.word	0x0001b8d0


	//   ....[4]....
        /*0134*/ 	.word	0x0001b960


	//   ....[5]....
        /*0138*/ 	.word	0x0001ebe0


	//   ....[6]....
        /*013c*/ 	.word	0x0001ec70


	//----- nvinfo : EIATTR_COOP_GROUP_MASK_REGIDS
	.align		4
.L_1354:
        /*0140*/ 	.byte	0x04, 0x29
        /*0142*/ 	.short	(.L_1356 - .L_1355)


	//   ....[0]....
.L_1355:
        /*0144*/ 	.word	0xffffffff


	//   ....[1]....
        /*0148*/ 	.word	0xffffffff


	//   ....[2]....
        /*014c*/ 	.word	0xffffffff


	//   ....[3]....
        /*0150*/ 	.word	0xffffffff


	//   ....[4]....
        /*0154*/ 	.word	0xffffffff


	//   ....[5]....
        /*0158*/ 	.word	0xffffffff


	//   ....[6]....
        /*015c*/ 	.word	0xffffffff


	//   ....[7]....
        /*0160*/ 	.word	0xffffffff


	//   ....[8]....
        /*0164*/ 	.word	0xffffffff


	//   ....[9]....
        /*0168*/ 	.word	0xffffffff


	//   ....[10]....
        /*016c*/ 	.word	0xffffffff


	//   ....[11]....
        /*0170*/ 	.word	0xffffffff


	//   ....[12]....
        /*0174*/ 	.word	0xffffffff


	//   ....[13]....
        /*0178*/ 	.word	0xffffffff


	//   ....[14]....
        /*017c*/ 	.word	0xffffffff


	//   ....[15]....
        /*0180*/ 	.word	0xffffffff


	//   ....[16]....
        /*0184*/ 	.word	0xffffffff


	//   ....[17]....
        /*0188*/ 	.word	0xffffffff


	//   ....[18]....
        /*018c*/ 	.word	0xffffffff


	//   ....[19]....
        /*0190*/ 	.word	0xffffffff


	//   ....[20]....
        /*0194*/ 	.word	0xffffffff


	//   ....[21]....
        /*0198*/ 	.word	0xffffffff


	//   ....[22]....
        /*019c*/ 	.word	0xffffffff


	//   ....[23]....
        /*01a0*/ 	.word	0xffffffff


	//   ....[24]....
        /*01a4*/ 	.word	0xffffffff


	//   ....[25]....
        /*01a8*/ 	.word	0xffffffff


	//   ....[26]....
        /*01ac*/ 	.word	0xffffffff


	//   ....[27]....
        /*01b0*/ 	.word	0xffffffff


	//   ....[28]....
        /*01b4*/ 	.word	0xffffffff


	//   ....[29]....
        /*01b8*/ 	.word	0xffffffff


	//   ....[30]....
        /*01bc*/ 	.word	0xffffffff


	//   ....[31]....
        /*01c0*/ 	.word	0xffffffff


	//   ....[32]....
        /*01c4*/ 	.word	0xffffffff


	//   ....[33]....
        /*01c8*/ 	.word	0xffffffff


	//   ....[34]....
        /*01cc*/ 	.word	0xffffffff


	//   ....[35]....
        /*01d0*/ 	.word	0xffffffff


	//   ....[36]....
        /*01d4*/ 	.word	0xffffffff


	//   ....[37]....
        /*01d8*/ 	.word	0xffffffff


	//   ....[38]....
        /*01dc*/ 	.word	0xffffffff


	//   ....[39]....
        /*01e0*/ 	.word	0xffffffff


	//   ....[40]....
        /*01e4*/ 	.word	0xffffffff


	//   ....[41]....
        /*01e8*/ 	.word	0xffffffff


	//   ....[42]....
        /*01ec*/ 	.word	0xffffffff


	//   ....[43]....
        /*01f0*/ 	.word	0xffffffff


	//   ....[44]....
        /*01f4*/ 	.word	0xffffffff


	//   ....[45]....
        /*01f8*/ 	.word	0xffffffff


	//   ....[46]....
        /*01fc*/ 	.word	0xffffffff


	//   ....[47]....
        /*0200*/ 	.word	0xffffffff


	//   ....[48]....
        /*0204*/ 	.word	0xffffffff


	//   ....[49]....
        /*0208*/ 	.word	0xffffffff


	//   ....[50]....
        /*020c*/ 	.word	0xffffffff


	//   ....[51]....
        /*0210*/ 	.word	0xffffffff


	//   ....[52]....
        /*0214*/ 	.word	0xffffffff


	//   ....[53]....
        /*0218*/ 	.word	0xffffffff


	//   ....[54]....
        /*021c*/ 	.word	0xffffffff


	//   ....[55]....
        /*0220*/ 	.word	0xffffffff


	//   ....[56]....
        /*0224*/ 	.word	0xffffffff


	//   ....[57]....
        /*0228*/ 	.word	0xffffffff


	//   ....[58]....
        /*022c*/ 	.word	0xffffffff


	//   ....[59]....
        /*0230*/ 	.word	0xffffffff


	//   ....[60]....
        /*0234*/ 	.word	0xffffffff


	//   ....[61]....
        /*0238*/ 	.word	0xffffffff


	//   ....[62]....
        /*023c*/ 	.word	0xffffffff


	//   ....[63]....
        /*0240*/ 	.word	0xffffffff


	//   ....[64]....
        /*0244*/ 	.word	0xffffffff


	//   ....[65]....
        /*0248*/ 	.word	0xffffffff


	//   ....[66]....
        /*024c*/ 	.word	0xffffffff


	//   ....[67]....
        /*0250*/ 	.word	0xffffffff


	//   ....[68]....
        /*0254*/ 	.word	0xffffffff


	//   ....[69]....
        /*0258*/ 	.word	0xffffffff


	//   ....[70]....
        /*025c*/ 	.word	0xffffffff


	//   ....[71]....
        /*0260*/ 	.word	0xffffffff


	//   ....[72]....
        /*0264*/ 	.word	0xffffffff


	//   ....[73]....
        /*0268*/ 	.word	0xffffffff


	//   ....[74]....
        /*026c*/ 	.word	0xffffffff


	//   ....[75]....
        /*0270*/ 	.word	0xffffffff


	//   ....[76]....
        /*0274*/ 	.word	0xffffffff


	//   ....[77]....
        /*0278*/ 	.word	0xffffffff


	//   ....[78]....
        /*027c*/ 	.word	0xffffffff


	//   ....[79]....
        /*0280*/ 	.word	0xffffffff


	//   ....[80]....
        /*0284*/ 	.word	0xffffffff


	//   ....[81]....
        /*0288*/ 	.word	0xffffffff


	//   ....[82]....
        /*028c*/ 	.word	0xffffffff


	//   ....[83]....
        /*0290*/ 	.word	0xffffffff


	//   ....[84]....
        /*0294*/ 	.word	0xffffffff


	//   ....[85]....
        /*0298*/ 	.word	0xffffffff


	//   ....[86]....
        /*029c*/ 	.word	0xffffffff


	//   ....[87]....
        /*02a0*/ 	.word	0xffffffff


	//   ....[88]....
        /*02a4*/ 	.word	0xffffffff


	//   ....[89]....
        /*02a8*/ 	.word	0xffffffff


	//   ....[90]....
        /*02ac*/ 	.word	0xffffffff


	//   ....[91]....
        /*02b0*/ 	.word	0xffffffff


	//   ....[92]....
        /*02b4*/ 	.word	0xffffffff


	//   ....[93]....
        /*02b8*/ 	.word	0xffffffff


	//   ....[94]....
        /*02bc*/ 	.word	0xffffffff


	//   ....[95]....
        /*02c0*/ 	.word	0xffffffff


	//   ....[96]....
        /*02c4*/ 	.word	0xffffffff


	//   ....[97]....
        /*02c8*/ 	.word	0xffffffff


	//   ....[98]....
        /*02cc*/ 	.word	0xffffffff


	//   ....[99]....
        /*02d0*/ 	.word	0xffffffff


	//   ....[100]....
        /*02d4*/ 	.word	0xffffffff


	//   ....[101]....
        /*02d8*/ 	.word	0xffffffff


	//   ....[102]....
        /*02dc*/ 	.word	0xffffffff


	//   ....[103]....
        /*02e0*/ 	.word	0xffffffff


	//   ....[104]....
        /*02e4*/ 	.word	0xffffffff


	//   ....[105]....
        /*02e8*/ 	.word	0xffffffff


	//   ....[106]....
        /*02ec*/ 	.word	0xffffffff


	//   ....[107]....
        /*02f0*/ 	.word	0xffffffff


	//   ....[108]....
        /*02f4*/ 	.word	0xffffffff


	//   ....[109]....
        /*02f8*/ 	.word	0xffffffff


	//   ....[110]....
        /*02fc*/ 	.word	0xffffffff


	//   ....[111]....
        /*0300*/ 	.word	0xffffffff


	//   ....[112]....
        /*0304*/ 	.word	0xffffffff


	//   ....[113]....
        /*0308*/ 	.word	0xffffffff


	//   ....[114]....
        /*030c*/ 	.word	0xffffffff


	//   ....[115]....
        /*0310*/ 	.word	0xffffffff


	//   ....[116]....
        /*0314*/ 	.word	0xffffffff


	//   ....[117]....
        /*0318*/ 	.word	0xffffffff


	//   ....[118]....
        /*031c*/ 	.word	0xffffffff


	//   ....[119]....
        /*0320*/ 	.word	0xffffffff


	//   ....[120]....
        /*0324*/ 	.word	0xffffffff


	//   ....[121]....
        /*0328*/ 	.word	0xffffffff


	//   ....[122]....
        /*032c*/ 	.word	0xffffffff


	//   ....[123]....
        /*0330*/ 	.word	0xffffffff


	//   ....[124]....
        /*0334*/ 	.word	0xffffffff


	//   ....[125]....
        /*0338*/ 	.word	0xffffffff


	//   ....[126]....
        /*033c*/ 	.word	0xffffffff


	//   ....[127]....
        /*0340*/ 	.word	0xffffffff


	//   ....[128]....
        /*0344*/ 	.word	0xffffffff


	//   ....[129]....
        /*0348*/ 	.word	0xffffffff


	//   ....[130]....
        /*034c*/ 	.word	0xffffffff


	//   ....[131]....
        /*0350*/ 	.word	0xffffffff


	//   ....[132]....
        /*0354*/ 	.word	0xffffffff


	//   ....[133]....
        /*0358*/ 	.word	0xffffffff


	//   ....[134]....
        /*035c*/ 	.word	0xffffffff


	//   ....[135]....
        /*0360*/ 	.word	0xffffffff


	//   ....[136]....
        /*0364*/ 	.word	0xffffffff


	//   ....[137]....
        /*0368*/ 	.word	0xffffffff


	//   ....[138]....
        /*036c*/ 	.word	0xffffffff


	//   ....[139]....
        /*0370*/ 	.word	0xffffffff


	//   ....[140]....
        /*0374*/ 	.word	0xffffffff


	//   ....[141]....
        /*0378*/ 	.word	0xffffffff


	//   ....[142]....
        /*037c*/ 	.word	0xffffffff


	//   ....[143]....
        /*0380*/ 	.word	0xffffffff


	//   ....[144]....
        /*0384*/ 	.word	0xffffffff


	//   ....[145]....
        /*0388*/ 	.word	0x0500000f


	//   ....[146]....
        /*038c*/ 	.word	0x0500000f


	//   ....[147]....
        /*0390*/ 	.word	0x0500000f


	//   ....[148]....
        /*0394*/ 	.word	0x0500000f


	//   ....[149]....
        /*0398*/ 	.word	0x0500000f


	//   ....[150]....
        /*039c*/ 	.word	0x0500000f


	//   ....[151]....
        /*03a0*/ 	.word	0x0500000f


	//   ....[152]....
        /*03a4*/ 	.word	0x0500000f


	//   ....[153]....
        /*03a8*/ 	.word	0x0500000f


	//   ....[154]....
        /*03ac*/ 	.word	0x0500000f


	//   ....[155]....
        /*03b0*/ 	.word	0x0500000f


	//   ....[156]....
        /*03b4*/ 	.word	0x0500000f


	//   ....[157]....
        /*03b8*/ 	.word	0x0500000f


	//   ....[158]....
        /*03bc*/ 	.word	0x0500000f


	//   ....[159]....
        /*03c0*/ 	.word	0x0500000f


	//   ....[160]....
        /*03c4*/ 	.word	0x0500000f


	//   ....[161]....
        /*03c8*/ 	.word	0x0500000f


	//   ....[162]....
        /*03cc*/ 	.word	0x0500000f


	//   ....[163]....
        /*03d0*/ 	.word	0x0500000f


	//   ....[164]....
        /*03d4*/ 	.word	0x0500000f


	//   ....[165]....
        /*03d8*/ 	.word	0x0500000f


	//   ....[166]....
        /*03dc*/ 	.word	0x0500000f


	//   ....[167]....
        /*03e0*/ 	.word	0x0500000f


	//   ....[168]....
        /*03e4*/ 	.word	0x0500000f


	//   ....[169]....
        /*03e8*/ 	.word	0x0500000f


	//   ....[170]....
        /*03ec*/ 	.word	0x0500000f


	//   ....[171]....
        /*03f0*/ 	.word	0x0500000f


	//   ....[172]....
        /*03f4*/ 	.word	0x0500000f


	//   ....[173]....
        /*03f8*/ 	.word	0x0500000f


	//   ....[174]....
        /*03fc*/ 	.word	0x0500000f


	//   ....[175]....
        /*0400*/ 	.word	0x0500000f


	//   ....[176]....
        /*0404*/ 	.word	0x0500000f


	//   ....[177]....
        /*0408*/ 	.word	0x0500000f


	//   ....[178]....
        /*040c*/ 	.word	0x0500000f


	//   ....[179]....
        /*0410*/ 	.word	0x0500000f


	//   ....[180]....
        /*0414*/ 	.word	0x0500000f


	//   ....[181]....
        /*0418*/ 	.word	0x0500000f


	//   ....[182]....
        /*041c*/ 	.word	0x0500000f


	//   ....[183]....
        /*0420*/ 	.word	0x0500000f


	//   ....[184]....
        /*0424*/ 	.word	0x0500000f


	//   ....[185]....
        /*0428*/ 	.word	0x0500000f


	//   ....[186]....
        /*042c*/ 	.word	0x0500000f


	//   ....[187]....
        /*0430*/ 	.word	0x0500000f


	//   ....[188]....
        /*0434*/ 	.word	0x0500000f


	//   ....[189]....
        /*0438*/ 	.word	0x0500000f


	//   ....[190]....
        /*043c*/ 	.word	0x0500000f


	//   ....[191]....
        /*0440*/ 	.word	0x0500000f


	//   ....[192]....
        /*0444*/ 	.word	0x0500000f


	//   ....[193]....
        /*0448*/ 	.word	0x0500000f


	//   ....[194]....
        /*044c*/ 	.word	0x0500000f


	//   ....[195]....
        /*0450*/ 	.word	0x0500000f


	//   ....[196]....
        /*0454*/ 	.word	0x0500000f


	//   ....[197]....
        /*0458*/ 	.word	0x0500000f


	//   ....[198]....
        /*045c*/ 	.word	0x0500000f


	//   ....[199]....
        /*0460*/ 	.word	0x0500000f


	//   ....[200]....
        /*0464*/ 	.word	0x0500000f


	//   ....[201]....
        /*0468*/ 	.word	0x0500000f


	//   ....[202]....
        /*046c*/ 	.word	0x0500000f


	//   ....[203]....
        /*0470*/ 	.word	0x0500000f


	//   ....[204]....
        /*0474*/ 	.word	0x0500000f


	//   ....[205]....
        /*0478*/ 	.word	0x0500000f


	//   ....[206]....
        /*047c*/ 	.word	0x0500000f


	//   ....[207]....
        /*0480*/ 	.word	0x0500000f


	//   ....[208]....
        /*0484*/ 	.word	0x0500000f


	//   ....[209]....
        /*0488*/ 	.word	0x0500000f


	//   ....[210]....
        /*048c*/ 	.word	0x0500000f


	//   ....[211]....
        /*0490*/ 	.word	0x0500000f


	//   ....[212]....
        /*0494*/ 	.word	0x0500000f


	//   ....[213]....
        /*0498*/ 	.word	0x0500000f


	//   ....[214]....
        /*049c*/ 	.word	0x0500000f


	//   ....[215]....
        /*04a0*/ 	.word	0x0500000f


	//   ....[216]....
        /*04a4*/ 	.word	0x0500000f


	//   ....[217]....
        /*04a8*/ 	.word	0x0500000f


	//   ....[218]....
        /*04ac*/ 	.word	0x0500000f


	//   ....[219]....
        /*04b0*/ 	.word	0x0500000f


	//   ....[220]....
        /*04b4*/ 	.word	0x0500000f


	//   ....[221]....
        /*04b8*/ 	.word	0x0500000f


	//   ....[222]....
        /*04bc*/ 	.word	0x0500000f


	//   ....[223]....
        /*04c0*/ 	.word	0x0500000f


	//   ....[224]....
        /*04c4*/ 	.word	0x0500000f


	//   ....[225]....
        /*04c8*/ 	.word	0x0500000f


	//   ....[226]....
        /*04cc*/ 	.word	0x0500000f


	//   ....[227]....
        /*04d0*/ 	.word	0x0500000f


	//   ....[228]....
        /*04d4*/ 	.word	0xffffffff


	//   ....[229]....
        /*04d8*/ 	.word	0xffffffff


	//   ....[230]....
        /*04dc*/ 	.word	0xffffffff


	//   ....[231]....
        /*04e0*/ 	.word	0xffffffff


	//   ....[232]....
        /*04e4*/ 	.word	0xffffffff


	//   ....[233]....
        /*04e8*/ 	.word	0xffffffff


	//----- nvinfo : EIATTR_COOP_GROUP_INSTR_OFFSETS
	.align		4
.L_1356:
        /*04ec*/ 	.byte	0x04, 0x28
        /*04ee*/ 	.short	(.L_1358 - .L_1357)


	//   ....[0]....
.L_1357:
        /*04f0*/ 	.word	0x00000080


	//   ....[1]....
        /*04f4*/ 	.word	0x00000090


	//   ....[2]....
        /*04f8*/ 	.word	0x000002d0


	//   ....[3]....
        /*04fc*/ 	.word	0x00000430


	//   ....[4]....
        /*0500*/ 	.word	0x00000550


	//   ....[5]....
        /*0504*/ 	.word	0x000006b0


	//   ....[6]....
        /*0508*/ 	.word	0x00002340


	//   ....[7]....
        /*050c*/ 	.word	0x00003730


	//   ....[8]....
        /*0510*/ 	.word	0x00003e10


	//   ....[9]....
        /*0514*/ 	.word	0x00004bb0


	//   ....[10]....
        /*0518*/ 	.word	0x00004db0


	//   ....[11]....
        /*051c*/ 	.word	0x00005090


	//   ....[12]....
        /*0520*/ 	.word	0x000050b0


	//   ....[13]....
        /*0524*/ 	.word	0x0000a250


	//   ....[14]....
        /*0528*/ 	.word	0x0000a380


	//   ....[15]....
        /*052c*/ 	.word	0x0000a4e0


	//   ....[16]....
        /*0530*/ 	.word	0x0000a540


	//   ....[17]....
        /*0534*/ 	.word	0x0000fc40


	//   ....[18]....
        /*0538*/ 	.word	0x000103d0


	//   ....[19]....
        /*053c*/ 	.word	0x00011730


	//   ....[20]....
        /*0540*/ 	.word	0x000117a0


	//   ....[21]....
        /*0544*/ 	.word	0x000117f0


	//   ....[22]....
        /*0548*/ 	.word	0x00011810


	//   ....[23]....
        /*054c*/ 	.word	0x000169e0


	//   ....[24]....
        /*0550*/ 	.word	0x00016a00


	//   ....[25]....
        /*0554*/ 	.word	0x00016a50


	//   ....[26]....
        /*0558*/ 	.word	0x00016a80


	//   ....[27]....
        /*055c*/ 	.word	0x00018580


	//   ....[28]....
        /*0560*/ 	.word	0x000185a0


	//   ....[29]....
        /*0564*/ 	.word	0x00018600


	//   ....[30]....
        /*0568*/ 	.word	0x00018620


	//   ....[31]....
        /*056c*/ 	.word	0x00018f70


	//   ....[32]....
        /*0570*/ 	.word	0x00018f90


	//   ....[33]....
        /*0574*/ 	.word	0x000190e0


	//   ....[34]....
        /*0578*/ 	.word	0x00019100


	//   ....[35]....
        /*057c*/ 	.word	0x00019240


	//   ....[36]....
        /*0580*/ 	.word	0x00019260


	//   ....[37]....
        /*0584*/ 	.word	0x000193b0


	//   ....[38]....
        /*0588*/ 	.word	0x000193d0


	//   ....[39]....
        /*058c*/ 	.word	0x00019d10


	//   ....[40]....
        /*0590*/ 	.word	0x00019d20


	//   ....[41]....
        /*0594*/ 	.word	0x00019e70


	//   ....[42]....
        /*0598*/ 	.word	0x00019e90


	//   ....[43]....
        /*059c*/ 	.word	0x00019fd0


	//   ....[44]....
        /*05a0*/ 	.word	0x00019ff0


	//   ....[45]....
        /*05a4*/ 	.word	0x0001a140


	//   ....[46]....
        /*05a8*/ 	.word	0x0001a160


	//   ....[47]....
        /*05ac*/ 	.word	0x0001a330


	//   ....[48]....
        /*05b0*/ 	.word	0x0001a500


	//   ....[49]....
        /*05b4*/ 	.word	0x0001a530


	//   ....[50]....
        /*05b8*/ 	.word	0x0001a560


	//   ....[51]....
        /*05bc*/ 	.word	0x0001a590


	//   ....[52]....
        /*05c0*/ 	.word	0x0001a5c0


	//   ....[53]....
        /*05c4*/ 	.word	0x0001a5f0


	//   ....[54]....
        /*05c8*/ 	.word	0x0001a740


	//   ....[55]....
        /*05cc*/ 	.word	0x0001a770


	//   ....[56]....
        /*05d0*/ 	.word	0x0001a7a0


	//   ....[57]....
        /*05d4*/ 	.word	0x0001a7d0


	//   ....[58]....
        /*05d8*/ 	.word	0x0001a800


	//   ....[59]....
        /*05dc*/ 	.word	0x0001a830


	//   ....[60]....
        /*05e0*/ 	.word	0x0001a8c0


	//   ....[61]....
        /*05e4*/ 	.word	0x0001a920


	//   ....[62]....
        /*05e8*/ 	.word	0x0001a9b0


	//   ....[63]....
        /*05ec*/ 	.word	0x0001c480


	//   ....[64]....
        /*05f0*/ 	.word	0x0001c4a0


	//   ....[65]....
        /*05f4*/ 	.word	0x0001c530


	//   ....[66]....
        /*05f8*/ 	.word	0x0001c550


	//   ....[67]....
        /*05fc*/ 	.word	0x0001c5d0


	//   ....[68]....
        /*0600*/ 	.word	0x0001c5f0


	//   ....[69]....
        /*0604*/ 	.word	0x0001c670


	//   ....[70]....
        /*0608*/ 	.word	0x0001c690


	//   ....[71]....
        /*060c*/ 	.word	0x0001c710


	//   ....[72]....
        /*0610*/ 	.word	0x0001c730


	//   ....[73]....
        /*0614*/ 	.word	0x0001c740


	//   ....[74]....
        /*0618*/ 	.word	0x0001c750


	//   ....[75]....
        /*061c*/ 	.word	0x0001ce60


	//   ....[76]....
        /*0620*/ 	.word	0x0001ce90


	//   ....[77]....
        /*0624*/ 	.word	0x0001cf50


	//   ....[78]....
        /*0628*/ 	.word	0x0001cf60


	//   ....[79]....
        /*062c*/ 	.word	0x0001cff0


	//   ....[80]....
        /*0630*/ 	.word	0x0001d000


	//   ....[81]....
        /*0634*/ 	.word	0x0001d090


	//   ....[82]....
        /*0638*/ 	.word	0x0001d0a0


	//   ....[83]....
        /*063c*/ 	.word	0x0001d130


	//   ....[84]....
        /*0640*/ 	.word	0x0001d140


	//   ....[85]....
        /*0644*/ 	.word	0x0001d1d0


	//   ....[86]....
        /*0648*/ 	.word	0x0001d1e0


	//   ....[87]....
        /*064c*/ 	.word	0x0001d260


	//   ....[88]....
        /*0650*/ 	.word	0x0001d270


	//   ....[89]....
        /*0654*/ 	.word	0x0001d280


	//   ....[90]....
        /*0658*/ 	.word	0x0001d290


	//   ....[91]....
        /*065c*/ 	.word	0x0001d790


	//   ....[92]....
        /*0660*/ 	.word	0x0001d7b0


	//   ....[93]....
        /*0664*/ 	.word	0x0001d800


	//   ....[94]....
        /*0668*/ 	.word	0x0001d8c0


	//   ....[95]....
        /*066c*/ 	.word	0x0001d8d0


	//   ....[96]....
        /*0670*/ 	.word	0x0001d900


	//   ....[97]....
        /*0674*/ 	.word	0x0001d990


	//   ....[98]....
        /*0678*/ 	.word	0x0001da40


	//   ....[99]....
        /*067c*/ 	.word	0x0001da50


	//   ....[100]....
        /*0680*/ 	.word	0x0001da80


	//   ....[101]....
        /*0684*/ 	.word	0x0001da90


	//   ....[102]....
        /*0688*/ 	.word	0x0001db20


	//   ....[103]....
        /*068c*/ 	.word	0x0001e230


	//   ....[104]....
        /*0690*/ 	.word	0x0001e250


	//   ....[105]....
        /*0694*/ 	.word	0x0001e2a0


	//   ....[106]....
        /*0698*/ 	.word	0x0001e2b0


	//   ....[107]....
        /*069c*/ 	.word	0x0001e2f0


	//   ....[108]....
        /*06a0*/ 	.word	0x0001e300


	//   ....[109]....
        /*06a4*/ 	.word	0x0001e340


	//   ....[110]....
        /*06a8*/ 	.word	0x0001e350


	//   ....[111]....
        /*06ac*/ 	.word	0x0001e390


	//   ....[112]....
        /*06b0*/ 	.word	0x0001e3a0


	//   ....[113]....
        /*06b4*/ 	.word	0x0001e3b0


	//   ....[114]....
        /*06b8*/ 	.word	0x0001e3f0


	//   ....[115]....
        /*06bc*/ 	.word	0x0001e720


	//   ....[116]....
        /*06c0*/ 	.word	0x0001e740


	//   ....[117]....
        /*06c4*/ 	.word	0x0001e750


	//   ....[118]....
        /*06c8*/ 	.word	0x0001e760


	//   ....[119]....
        /*06cc*/ 	.word	0x0001e780


	//   ....[120]....
        /*06d0*/ 	.word	0x0001e7f0


	//   ....[121]....
        /*06d4*/ 	.word	0x0001e860


	//   ....[122]....
        /*06d8*/ 	.word	0x0001e880


	//   ....[123]....
        /*06dc*/ 	.word	0x0001e890


	//   ....[124]....
        /*06e0*/ 	.word	0x0001e8f0


	//   ....[125]....
        /*06e4*/ 	.word	0x0001e910


	//   ....[126]....
        /*06e8*/ 	.word	0x0001e970


	//   ....[127]....
        /*06ec*/ 	.word	0x0001ee60


	//   ....[128]....
        /*06f0*/ 	.word	0x0001ee90


	//   ....[129]....
        /*06f4*/ 	.word	0x0001eec0


	//   ....[130]....
        /*06f8*/ 	.word	0x0001eef0


	//   ....[131]....
        /*06fc*/ 	.word	0x0001ef20


	//   ....[132]....
        /*0700*/ 	.word	0x0001ef50


	//   ....[133]....
        /*0704*/ 	.word	0x0001ef80


	//   ....[134]....
        /*0708*/ 	.word	0x0001efb0


	//   ....[135]....
        /*070c*/ 	.word	0x0001f130


	//   ....[136]....
        /*0710*/ 	.word	0x0001f160


	//   ....[137]....
        /*0714*/ 	.word	0x0001f190


	//   ....[138]....
        /*0718*/ 	.word	0x0001f1c0


	//   ....[139]....
        /*071c*/ 	.word	0x0001f1f0


	//   ....[140]....
        /*0720*/ 	.word	0x0001f220


	//   ....[141]....
        /*0724*/ 	.word	0x0001f2e0


	//   ....[142]....
        /*0728*/ 	.word	0x0001f300


	//   ....[143]....
        /*072c*/ 	.word	0x0001f370


	//   ....[144]....
        /*0730*/ 	.word	0x0001fa10


	//   ....[145]....
        /*0734*/ 	.word	0x0001ff80


	//   ....[146]....
        /*0738*/ 	.word	0x00020070


	//   ....[147]....
        /*073c*/ 	.word	0x00020110


	//   ....[148]....
        /*0740*/ 	.word	0x00020170


	//   ....[149]....
        /*0744*/ 	.word	0x00020260


	//   ....[150]....
        /*0748*/ 	.word	0x000202d0


	//   ....[151]....
        /*074c*/ 	.word	0x000203c0


	//   ....[152]....
        /*0750*/ 	.word	0x00020430


	//   ....[153]....
        /*0754*/ 	.word	0x00020520


	//   ....[154]....
        /*0758*/ 	.word	0x00020590


	//   ....[155]....
        /*075c*/ 	.word	0x00020680


	//   ....[156]....
        /*0760*/ 	.word	0x000206f0


	//   ....[157]....
        /*0764*/ 	.word	0x00020790


	//   ....[158]....
        /*0768*/ 	.word	0x00020880


	//   ....[159]....
        /*076c*/ 	.word	0x000208f0


	//   ....[160]....
        /*0770*/ 	.word	0x00020950


	//   ....[161]....
        /*0774*/ 	.word	0x00020a40


	//   ....[162]....
        /*0778*/ 	.word	0x00020aa0


	//   ....[163]....
        /*077c*/ 	.word	0x00020ba0


	//   ....[164]....
        /*0780*/ 	.word	0x00020c00


	//   ....[165]....
        /*0784*/ 	.word	0x00020d00


	//   ....[166]....
        /*0788*/ 	.word	0x00020d60


	//   ....[167]....
        /*078c*/ 	.word	0x00020e60


	//   ....[168]....
        /*0790*/ 	.word	0x00020ec0


	//   ....[169]....
        /*0794*/ 	.word	0x00020fc0


	//   ....[170]....
        /*0798*/ 	.word	0x00021020


	//   ....[171]....
        /*079c*/ 	.word	0x00021120


	//   ....[172]....
        /*07a0*/ 	.word	0x00021180


	//   ....[173]....
        /*07a4*/ 	.word	0x00021220


	//   ....[174]....
        /*07a8*/ 	.word	0x000213a0


	//   ....[175]....
        /*07ac*/ 	.word	0x00021480


	//   ....[176]....
        /*07b0*/ 	.word	0x00021510


	//   ....[177]....
        /*07b4*/ 	.word	0x00021620


	//   ....[178]....
        /*07b8*/ 	.word	0x00021680


	//   ....[179]....
        /*07bc*/ 	.word	0x00021790


	//   ....[180]....
        /*07c0*/ 	.word	0x000217f0


	//   ....[181]....
        /*07c4*/ 	.word	0x00021900


	//   ....[182]....
        /*07c8*/ 	.word	0x00021960


	//   ....[183]....
        /*07cc*/ 	.word	0x00021a70


	//   ....[184]....
        /*07d0*/ 	.word	0x00021ad0


	//   ....[185]....
        /*07d4*/ 	.word	0x00021b90


	//   ....[186]....
        /*07d8*/ 	.word	0x00021cf0


	//   ....[187]....
        /*07dc*/ 	.word	0x00021d90


	//   ....[188]....
        /*07e0*/ 	.word	0x00021df0


	//   ....[189]....
        /*07e4*/ 	.word	0x00021ea0


	//   ....[190]....
        /*07e8*/ 	.word	0x00021f00


	//   ....[191]....
        /*07ec*/ 	.word	0x00021fb0


	//   ....[192]....
        /*07f0*/ 	.word	0x00022010


	//   ....[193]....
        /*07f4*/ 	.word	0x000220c0


	//   ....[194]....
        /*07f8*/ 	.word	0x00022120


	//   ....[195]....
        /*07fc*/ 	.word	0x000221d0


	//   ....[196]....
        /*0800*/ 	.word	0x00022230


	//   ....[197]....
        /*0804*/ 	.word	0x000222e0


	//   ....[198]....
        /*0808*/ 	.word	0x000223d0


	//   ....[199]....
        /*080c*/ 	.word	0x00022470


	//   ....[200]....
        /*0810*/ 	.word	0x000224d0


	//   ....[201]....
        /*0814*/ 	.word	0x000225a0


	//   ....[202]....
        /*0818*/ 	.word	0x00022600


	//   ....[203]....
        /*081c*/ 	.word	0x000226d0


	//   ....[204]....
        /*0820*/ 	.word	0x00022730


	//   ....[205]....
        /*0824*/ 	.word	0x00022800


	//   ....[206]....
        /*0828*/ 	.word	0x00022860


	//   ....[207]....
        /*082c*/ 	.word	0x00022930


	//   ....[208]....
        /*0830*/ 	.word	0x00022990


	//   ....[209]....
        /*0834*/ 	.word	0x00022a60


	//   ....[210]....
        /*0838*/ 	.word	0x00022af0


	//   ....[211]....
        /*083c*/ 	.word	0x00022b90


	//   ....[212]....
        /*0840*/ 	.word	0x00022cb0


	//   ....[213]....
        /*0844*/ 	.word	0x00022d20


	//   ....[214]....
        /*0848*/ 	.word	0x00022d90


	//   ....[215]....
        /*084c*/ 	.word	0x00022e00


	//   ....[216]....
        /*0850*/ 	.word	0x00022e70


	//   ....[217]....
        /*0854*/ 	.word	0x00022ef0


	//   ....[218]....
        /*0858*/ 	.word	0x00022f80


	//   ....[219]....
        /*085c*/ 	.word	0x00023010


	//   ....[220]....
        /*0860*/ 	.word	0x00023080


	//   ....[221]....
        /*0864*/ 	.word	0x000230f0


	//   ....[222]....
        /*0868*/ 	.word	0x00023160


	//   ....[223]....
        /*086c*/ 	.word	0x000231e0


	//   ....[224]....
        /*0870*/ 	.word	0x00023250


	//   ....[225]....
        /*0874*/ 	.word	0x000232f0


	//   ....[226]....
        /*0878*/ 	.word	0x00023380


	//   ....[227]....
        /*087c*/ 	.word	0x000234a0


	//   ....[228]....
        /*0880*/ 	.word	0x00024770


	//   ....[229]....
        /*0884*/ 	.word	0x00024ed0


	//   ....[230]....
        /*0888*/ 	.word	0x00026170


	//   ....[231]....
        /*088c*/ 	.word	0x000261d0


	//   ....[232]....
        /*0890*/ 	.word	0x00026230


	//   ....[233]....
        /*0894*/ 	.word	0x00026250


	//----- nvinfo : EIATTR_REG_RECONFIG
	.align		4
.L_1358:
        /*0898*/ 	.byte	0x01, 0x54
	.zero		2


	//----- nvinfo : EIATTR_SYSCALL_OFFSETS
	.align		4
        /*089c*/ 	.byte	0x04, 0x46
        /*089e*/ 	.short	(.L_1360 - .L_1359)


	//   ....[0]....
.L_1359:
        /*08a0*/ 	.word	0x00002780


	//   ....[1]....
        /*08a4*/ 	.word	0x0001bac0


	//   ....[2]....
        /*08a8*/ 	.word	0x0001bc10


	//   ....[3]....
        /*08ac*/ 	.word	0x0001bd00


	//   ....[4]....
        /*08b0*/ 	.word	0x0001ca60


	//----- nvinfo : EIATTR_MBARRIER_INSTR_OFFSETS
	.align		4
.L_1360:
        /*08b4*/ 	.byte	0x04, 0x39
        /*08b6*/ 	.short	(.L_1362 - .L_1361)


	//   ....[0]....
.L_1361:
        /*08b8*/ 	.word	0x00000180
        /*08bc*/ 	.word	0x000000ff
        /*08c0*/ 	.word	0x00022800
        /*08c4*/ 	.short	0x0100
        /*08c6*/ 	.byte	0x08
	.zero		1


	//   ....[1]....
        /*08c8*/ 	.word	0x00000190
        /*08cc*/ 	.word	0x000000ff
        /*08d0*/ 	.word	0x00022820
        /*08d4*/ 	.short	0x0100
        /*08d6*/ 	.byte	0x08
	.zero		1


	//   ....[2]....
        /*08d8*/ 	.word	0x00000280
        /*08dc*/ 	.word	0x000000ff
        /*08e0*/ 	.word	0x00022830
        /*08e4*/ 	.short	0x0100
        /*08e6*/ 	.byte	0x08
	.zero		1


	//   ....[3]....
        /*08e8*/ 	.word	0x00000290
        /*08ec*/ 	.word	0x000000ff
        /*08f0*/ 	.word	0x00022840
        /*08f4*/ 	.short	0x0100
        /*08f6*/ 	.byte	0x08
	.zero		1


	//   ....[4]....
        /*08f8*/ 	.word	0x000002a0
        /*08fc*/ 	.word	0x000000ff
        /*0900*/ 	.word	0x00022838
        /*0904*/ 	.short	0x0100
        /*0906*/ 	.byte	0x08
	.zero		1


	//   ....[5]....
        /*0908*/ 	.word	0x000002b0
        /*090c*/ 	.word	0x000000ff
        /*0910*/ 	.word	0x00022848
        /*0914*/ 	.short	0x0100
        /*0916*/ 	.byte	0x08
	.zero		1


	//   ....[6]....
        /*0918*/ 	.word	0x000003e0
        /*091c*/ 	.word	0x000000ff
        /*0920*/ 	.word	0x00022850
        /*0924*/ 	.short	0x0100
        /*0926*/ 	.byte	0x08
	.zero		1


	//   ....[7]....
        /*0928*/ 	.word	0x000003f0
        /*092c*/ 	.word	0x000000ff
        /*0930*/ 	.word	0x00022860
        /*0934*/ 	.short	0x0100
        /*0936*/ 	.byte	0x08
	.zero		1


	//   ....[8]....
        /*0938*/ 	.word	0x00000400
        /*093c*/ 	.word	0x000000ff
        /*0940*/ 	.word	0x00022858
        /*0944*/ 	.short	0x0100
        /*0946*/ 	.byte	0x08
	.zero		1


	//   ....[9]....
        /*0948*/ 	.word	0x00000410
        /*094c*/ 	.word	0x000000ff
        /*0950*/ 	.word	0x00022868
        /*0954*/ 	.short	0x0100
        /*0956*/ 	.byte	0x08
	.zero		1


	//   ....[10]....
        /*0958*/ 	.word	0x00000500
        /*095c*/ 	.word	0x000000ff
        /*0960*/ 	.word	0x00022870
        /*0964*/ 	.short	0x0100
        /*0966*/ 	.byte	0x06
	.zero		1


	//   ....[11]....
        /*0968*/ 	.word	0x00000510
        /*096c*/ 	.word	0x000000ff
        /*0970*/ 	.word	0x00022880
        /*0974*/ 	.short	0x0100
        /*0976*/ 	.byte	0x06
	.zero		1


	//   ....[12]....
        /*0978*/ 	.word	0x00000520
        /*097c*/ 	.word	0x000000ff
        /*0980*/ 	.word	0x00022878
        /*0984*/ 	.short	0x0100
        /*0986*/ 	.byte	0x06
	.zero		1


	//   ....[13]....
        /*0988*/ 	.word	0x00000530
        /*098c*/ 	.word	0x000000ff
        /*0990*/ 	.word	0x00022888
        /*0994*/ 	.short	0x0100
        /*0996*/ 	.byte	0x06
	.zero		1


	//   ....[14]....
        /*0998*/ 	.word	0x00000660
        /*099c*/ 	.word	0x000000ff
        /*09a0*/ 	.word	0x00022890
        /*09a4*/ 	.short	0x0100
        /*09a6*/ 	.byte	0x08
	.zero		1


	//   ....[15]....
        /*09a8*/ 	.word	0x00000670
        /*09ac*/ 	.word	0x000000ff
        /*09b0*/ 	.word	0x000228a0
        /*09b4*/ 	.short	0x0100
        /*09b6*/ 	.byte	0x08
	.zero		1


	//   ....[16]....
        /*09b8*/ 	.word	0x00000680
        /*09bc*/ 	.word	0x000000ff
        /*09c0*/ 	.word	0x00022898
        /*09c4*/ 	.short	0x0100
        /*09c6*/ 	.byte	0x08
	.zero		1


	//   ....[17]....
        /*09c8*/ 	.word	0x00000690
        /*09cc*/ 	.word	0x000000ff
        /*09d0*/ 	.word	0x000228a8
        /*09d4*/ 	.short	0x0100
        /*09d6*/ 	.byte	0x08
	.zero		1


	//   ....[18]....
        /*09d8*/ 	.word	0x000007d0
        /*09dc*/ 	.word	0x000000ff
        /*09e0*/ 	.word	0x000228b0
        /*09e4*/ 	.short	0x0100
        /*09e6*/ 	.byte	0x08
	.zero		1


	//   ....[19]....
        /*09e8*/ 	.word	0x000007e0
        /*09ec*/ 	.word	0x000000ff
        /*09f0*/ 	.word	0x000228c0
        /*09f4*/ 	.short	0x0100
        /*09f6*/ 	.byte	0x08
	.zero		1


	//   ....[20]....
        /*09f8*/ 	.word	0x000007f0
        /*09fc*/ 	.word	0x000000ff
        /*0a00*/ 	.word	0x000228b8
        /*0a04*/ 	.short	0x0100
        /*0a06*/ 	.byte	0x08
	.zero		1


	//   ....[21]....
        /*0a08*/ 	.word	0x00000800
        /*0a0c*/ 	.word	0x000000ff
        /*0a10*/ 	.word	0x000228c8
        /*0a14*/ 	.short	0x0100
        /*0a16*/ 	.byte	0x08
	.zero		1


	//   ....[22]....
        /*0a18*/ 	.word	0x000029f0
        /*0a1c*/ 	.word	0x000000ff
        /*0a20*/ 	.word	0x00022800
        /*0a24*/ 	.short	0x010a
        /*0a26*/ 	.byte	0x2c
	.zero		1


	//   ....[23]....
        /*0a28*/ 	.word	0x00002da0
        /*0a2c*/ 	.word	0x0000000e
        /*0a30*/ 	.word	0x00000000
        /*0a34*/ 	.short	0x010a
        /*0a36*/ 	.byte	0x3f
	.zero		1


	//   ....[24]....
        /*0a38*/ 	.word	0x00002e00
        /*0a3c*/ 	.word	0x0000000e
        /*0a40*/ 	.word	0x00000000
        /*0a44*/ 	.short	0x010a
        /*0a46*/ 	.byte	0x3f
	.zero		1


	//   ....[25]....
        /*0a48*/ 	.word	0x00003230
        /*0a4c*/ 	.word	0x00000006
        /*0a50*/ 	.word	0x00000000
        /*0a54*/ 	.short	0x0101
        /*0a56*/ 	.byte	0x3f
	.zero		1


	//   ....[26]....
        /*0a58*/ 	.word	0x00005c20
        /*0a5c*/ 	.word	0x00000006
        /*0a60*/ 	.word	0x00000000
        /*0a64*/ 	.short	0x010a
        /*0a66*/ 	.byte	0x3f
	.zero		1


	//   ....[27]....
        /*0a68*/ 	.word	0x00005c80
        /*0a6c*/ 	.word	0x00000006
        /*0a70*/ 	.word	0x00000000
        /*0a74*/ 	.short	0x010a
        /*0a76*/ 	.byte	0x3f
	.zero		1


	//   ....[28]....
        /*0a78*/ 	.word	0x00008cd0
        /*0a7c*/ 	.word	0x00000000
        /*0a80*/ 	.word	0x00000000
        /*0a84*/ 	.short	0x0101
        /*0a86*/ 	.byte	0x3f
	.zero		1


	//   ....[29]....
        /*0a88*/ 	.word	0x00009400
        /*0a8c*/ 	.word	0x00000002
        /*0a90*/ 	.word	0x00000000
        /*0a94*/ 	.short	0x010a
        /*0a96*/ 	.byte	0x3f
	.zero		1


	//   ....[30]....
        /*0a98*/ 	.word	0x000094a0
        /*0a9c*/ 	.word	0x00000006
        /*0aa0*/ 	.word	0x00000000
        /*0aa4*/ 	.short	0x010a
        /*0aa6*/ 	.byte	0x3f
	.zero		1


	//   ....[31]....
        /*0aa8*/ 	.word	0x000098d0
        /*0aac*/ 	.word	0x0000000d
        /*0ab0*/ 	.word	0x00000000
        /*0ab4*/ 	.short	0x0101
        /*0ab6*/ 	.byte	0x3f
	.zero		1


	//   ....[32]....
        /*0ab8*/ 	.word	0x0000bee0
        /*0abc*/ 	.word	0x00000002
        /*0ac0*/ 	.word	0x00000000
        /*0ac4*/ 	.short	0x010a
        /*0ac6*/ 	.byte	0x3f
	.zero		1


	//   ....[33]....
        /*0ac8*/ 	.word	0x0000bf40
        /*0acc*/ 	.word	0x00000002
        /*0ad0*/ 	.word	0x00000000
        /*0ad4*/ 	.short	0x010a
        /*0ad6*/ 	.byte	0x3f
	.zero		1


	//   ....[34]....
        /*0ad8*/ 	.word	0x0000f1b0
        /*0adc*/ 	.word	0x00000000
        /*0ae0*/ 	.word	0x00000000
        /*0ae4*/ 	.short	0x0101
        /*0ae6*/ 	.byte	0x3f
	.zero		1


	//   ....[35]....
        /*0ae8*/ 	.word	0x0000f380
        /*0aec*/ 	.word	0x00000002
        /*0af0*/ 	.word	0x00000000
        /*0af4*/ 	.short	0x010a
        /*0af6*/ 	.byte	0x3f
	.zero		1


	//   ....[36]....
        /*0af8*/ 	.word	0x0000f420
        /*0afc*/ 	.word	0x00000006
        /*0b00*/ 	.word	0x00000000
        /*0b04*/ 	.short	0x010a
        /*0b06*/ 	.byte	0x3f
	.zero		1


	//   ....[37]....
        /*0b08*/ 	.word	0x0000f850
        /*0b0c*/ 	.word	0x0000000b
        /*0b10*/ 	.word	0x00000000
        /*0b14*/ 	.short	0x0101
        /*0b16*/ 	.byte	0x3f
	.zero		1


	//   ....[38]....
        /*0b18*/ 	.word	0x000132c0
        /*0b1c*/ 	.word	0x00000002
        /*0b20*/ 	.word	0x00000000
        /*0b24*/ 	.short	0x010a
        /*0b26*/ 	.byte	0x3f
	.zero		1


	//   ....[39]....
        /*0b28*/ 	.word	0x00013320
        /*0b2c*/ 	.word	0x00000002
        /*0b30*/ 	.word	0x00000000
        /*0b34*/ 	.short	0x010a
        /*0b36*/ 	.byte	0x3f
	.zero		1


	//   ....[40]....
        /*0b38*/ 	.word	0x000165b0
        /*0b3c*/ 	.word	0x00000000
        /*0b40*/ 	.word	0x00000000
        /*0b44*/ 	.short	0x0101
        /*0b46*/ 	.byte	0x3f
	.zero		1


	//   ....[41]....
        /*0b48*/ 	.word	0x00018fa0
        /*0b4c*/ 	.word	0x000000ff
        /*0b50*/ 	.word	0x00000000
        /*0b54*/ 	.short	0x0101
        /*0b56*/ 	.byte	0x04
	.zero		1


	//   ....[42]....
        /*0b58*/ 	.word	0x0001c200
        /*0b5c*/ 	.word	0x00000011
        /*0b60*/ 	.word	0x00022840
        /*0b64*/ 	.short	0x010a
        /*0b66*/ 	.byte	0x3f
	.zero		1


	//   ....[43]....
        /*0b68*/ 	.word	0x0001c850
        /*0b6c*/ 	.word	0x00000011
        /*0b70*/ 	.word	0x00022830
        /*0b74*/ 	.short	0x0107
        /*0b76*/ 	.byte	0x3f
	.zero		1


	//   ....[44]....
        /*0b78*/ 	.word	0x0001c910
        /*0b7c*/ 	.word	0x00000011
        /*0b80*/ 	.word	0x00022830
        /*0b84*/ 	.short	0x0101
        /*0b86*/ 	.byte	0x3f
	.zero		1


	//   ....[45]....
        /*0b88*/ 	.word	0x0001d390
        /*0b8c*/ 	.word	0x00000016
        /*0b90*/ 	.word	0x00022800
        /*0b94*/ 	.short	0x0107
        /*0b96*/ 	.byte	0x3f
	.zero		1


	//   ....[46]....
        /*0b98*/ 	.word	0x0001d480
        /*0b9c*/ 	.word	0x00000016
        /*0ba0*/ 	.word	0x00022800
        /*0ba4*/ 	.short	0x0101
        /*0ba6*/ 	.byte	0x3f
	.zero		1


	//   ....[47]....
        /*0ba8*/ 	.word	0x0001d4a0
        /*0bac*/ 	.word	0x00000016
        /*0bb0*/ 	.word	0x00022820
        /*0bb4*/ 	.short	0x010a
        /*0bb6*/ 	.byte	0x3f
	.zero		1


	//   ....[48]....
        /*0bb8*/ 	.word	0x0001d520
        /*0bbc*/ 	.word	0x00000011
        /*0bc0*/ 	.word	0x00022860
        /*0bc4*/ 	.short	0x010a
        /*0bc6*/ 	.byte	0x3f
	.zero		1


	//   ....[49]....
        /*0bc8*/ 	.word	0x0001dca0
        /*0bcc*/ 	.word	0x00000011
        /*0bd0*/ 	.word	0x00022850
        /*0bd4*/ 	.short	0x0107
        /*0bd6*/ 	.byte	0x3f
	.zero		1


	//   ....[50]....
        /*0bd8*/ 	.word	0x0001dd60
        /*0bdc*/ 	.word	0x00000011
        /*0be0*/ 	.word	0x00022850
        /*0be4*/ 	.short	0x0101
        /*0be6*/ 	.byte	0x3f
	.zero		1


	//   ....[51]....
        /*0be8*/ 	.word	0x0001e090
        /*0bec*/ 	.word	0x00000006
        /*0bf0*/ 	.word	0x00022840
        /*0bf4*/ 	.short	0x010a
        /*0bf6*/ 	.byte	0x3f
	.zero		1


	//   ....[52]....
        /*0bf8*/ 	.word	0x0001e470
        /*0bfc*/ 	.word	0x00000006
        /*0c00*/ 	.word	0x00022830
        /*0c04*/ 	.short	0x0107
        /*0c06*/ 	.byte	0x3f
	.zero		1


	//   ....[53]....
        /*0c08*/ 	.word	0x0001e520
        /*0c0c*/ 	.word	0x00000006
        /*0c10*/ 	.word	0x00022830
        /*0c14*/ 	.short	0x0101
        /*0c16*/ 	.byte	0x3f
	.zero		1


	//   ....[54]....
        /*0c18*/ 	.word	0x0001e550
        /*0c1c*/ 	.word	0x00000006
        /*0c20*/ 	.word	0x00022860
        /*0c24*/ 	.short	0x010a
        /*0c26*/ 	.byte	0x3f
	.zero		1


	//   ....[55]....
        /*0c28*/ 	.word	0x0001ea70
        /*0c2c*/ 	.word	0x00000006
        /*0c30*/ 	.word	0x00022850
        /*0c34*/ 	.short	0x0107
        /*0c36*/ 	.byte	0x3f
	.zero		1


	//   ....[56]....
        /*0c38*/ 	.word	0x0001eb20
        /*0c3c*/ 	.word	0x00000006
        /*0c40*/ 	.word	0x00022850
        /*0c44*/ 	.short	0x0101
        /*0c46*/ 	.byte	0x3f
	.zero		1


	//   ....[57]....
        /*0c48*/ 	.word	0x0001f990
        /*0c4c*/ 	.word	0x00000005
        /*0c50*/ 	.word	0x00022820
        /*0c54*/ 	.short	0x010a
        /*0c56*/ 	.byte	0x3f
	.zero		1


	//   ....[58]....
        /*0c58*/ 	.word	0x0001fb30
        /*0c5c*/ 	.word	0x00000003
        /*0c60*/ 	.word	0x00022840
        /*0c64*/ 	.short	0x010a
        /*0c66*/ 	.byte	0x3f
	.zero		1


	//   ....[59]....
        /*0c68*/ 	.word	0x0001fbd0
        /*0c6c*/ 	.word	0x00000005
        /*0c70*/ 	.word	0x00022840
        /*0c74*/ 	.short	0x010a
        /*0c76*/ 	.byte	0x3f
	.zero		1


	//   ....[60]....
        /*0c78*/ 	.word	0x0001fc10
        /*0c7c*/ 	.word	0x00000003
        /*0c80*/ 	.word	0x00022860
        /*0c84*/ 	.short	0x010a
        /*0c86*/ 	.byte	0x3f
	.zero		1


	//   ....[61]....
        /*0c88*/ 	.word	0x0001fc50
        /*0c8c*/ 	.word	0x00000005
        /*0c90*/ 	.word	0x00022860
        /*0c94*/ 	.short	0x010a
        /*0c96*/ 	.byte	0x3f
	.zero		1


	//   ....[62]....
        /*0c98*/ 	.word	0x0001fcc0
        /*0c9c*/ 	.word	0x00000009
        /*0ca0*/ 	.word	0x00022800
        /*0ca4*/ 	.short	0x010a
        /*0ca6*/ 	.byte	0x3f
	.zero		1


	//   ....[63]....
        /*0ca8*/ 	.word	0x0001fd10
        /*0cac*/ 	.word	0x0000000e
        /*0cb0*/ 	.word	0x00000000
        /*0cb4*/ 	.short	0x010a
        /*0cb6*/ 	.byte	0x3f
	.zero		1


	//   ....[64]....
        /*0cb8*/ 	.word	0x0001fd60
        /*0cbc*/ 	.word	0x00000006
        /*0cc0*/ 	.word	0x00000000
        /*0cc4*/ 	.short	0x010a
        /*0cc6*/ 	.byte	0x3f
	.zero		1


	//   ....[65]....
        /*0cc8*/ 	.word	0x0001fdb0
        /*0ccc*/ 	.word	0x00000006
        /*0cd0*/ 	.word	0x00000000
        /*0cd4*/ 	.short	0x010a
        /*0cd6*/ 	.byte	0x3f
	.zero		1


	//   ....[66]....
        /*0cd8*/ 	.word	0x0001fe00
        /*0cdc*/ 	.word	0x00000002
        /*0ce0*/ 	.word	0x00000000
        /*0ce4*/ 	.short	0x010a
        /*0ce6*/ 	.byte	0x3f
	.zero		1


	//   ....[67]....
        /*0ce8*/ 	.word	0x0001fe50
        /*0cec*/ 	.word	0x00000006
        /*0cf0*/ 	.word	0x00000000
        /*0cf4*/ 	.short	0x010a
        /*0cf6*/ 	.byte	0x3f
	.zero		1


	//   ....[68]....
        /*0cf8*/ 	.word	0x0001fea0
        /*0cfc*/ 	.word	0x00000002
        /*0d00*/ 	.word	0x00000000
        /*0d04*/ 	.short	0x010a
        /*0d06*/ 	.byte	0x3f
	.zero		1


	//   ....[69]....
        /*0d08*/ 	.word	0x0001ffc0
        /*0d0c*/ 	.word	0x00000011
        /*0d10*/ 	.word	0x00022840
        /*0d14*/ 	.short	0x010a
        /*0d16*/ 	.byte	0x3f
	.zero		1


	//   ....[70]....
        /*0d18*/ 	.word	0x000212a0
        /*0d1c*/ 	.word	0x00000016
        /*0d20*/ 	.word	0x00022820
        /*0d24*/ 	.short	0x010a
        /*0d26*/ 	.byte	0x3f
	.zero		1


	//   ....[71]....
        /*0d28*/ 	.word	0x000212f0
        /*0d2c*/ 	.word	0x00000011
        /*0d30*/ 	.word	0x00022860
        /*0d34*/ 	.short	0x010a
        /*0d36*/ 	.byte	0x3f
	.zero		1


	//   ....[72]....
        /*0d38*/ 	.word	0x00021c40
        /*0d3c*/ 	.word	0x00000006
        /*0d40*/ 	.word	0x00022840
        /*0d44*/ 	.short	0x010a
        /*0d46*/ 	.byte	0x3f
	.zero		1


	//   ....[73]....
        /*0d48*/ 	.word	0x00022320
        /*0d4c*/ 	.word	0x00000006
        /*0d50*/ 	.word	0x00022860
        /*0d54*/ 	.short	0x010a
        /*0d56*/ 	.byte	0x3f
	.zero		1


	//   ....[74]....
        /*0d58*/ 	.word	0x000233c0
        /*0d5c*/ 	.word	0x00000005
        /*0d60*/ 	.word	0x00022820
        /*0d64*/ 	.short	0x010a
        /*0d66*/ 	.byte	0x3f
	.zero		1


	//   ....[75]....
        /*0d68*/ 	.word	0x00023560
        /*0d6c*/ 	.word	0x00000003
        /*0d70*/ 	.word	0x00022840
        /*0d74*/ 	.short	0x010a
        /*0d76*/ 	.byte	0x3f
	.zero		1


	//   ....[76]....
        /*0d78*/ 	.word	0x000235b0
        /*0d7c*/ 	.word	0x00000005
        /*0d80*/ 	.word	0x00022840
        /*0d84*/ 	.short	0x010a
        /*0d86*/ 	.byte	0x3f
	.zero		1


	//   ....[77]....
        /*0d88*/ 	.word	0x00023600
        /*0d8c*/ 	.word	0x00000003
        /*0d90*/ 	.word	0x00022860
        /*0d94*/ 	.short	0x010a
        /*0d96*/ 	.byte	0x3f
	.zero		1


	//   ....[78]....
        /*0d98*/ 	.word	0x000239a0
        /*0d9c*/ 	.word	0x00000014
        /*0da0*/ 	.word	0x00000000
        /*0da4*/ 	.short	0x010a
        /*0da6*/ 	.byte	0x3f
	.zero		1


	//   ....[79]....
        /*0da8*/ 	.word	0x00023ae0
        /*0dac*/ 	.word	0x00000002
        /*0db0*/ 	.word	0x00000000
        /*0db4*/ 	.short	0x010a
        /*0db6*/ 	.byte	0x3f
	.zero		1


	//   ....[80]....
        /*0db8*/ 	.word	0x000241a0
        /*0dbc*/ 	.word	0x00000002
        /*0dc0*/ 	.word	0x00000000
        /*0dc4*/ 	.short	0x0101
        /*0dc6*/ 	.byte	0x3f
	.zero		1


	//   ....[81]....
        /*0dc8*/ 	.word	0x00028900
        /*0dcc*/ 	.word	0x0000000f
        /*0dd0*/ 	.word	0x00000000
        /*0dd4*/ 	.short	0x010a
        /*0dd6*/ 	.byte	0x3f
	.zero		1


	//   ....[82]....
        /*0dd8*/ 	.word	0x00028a40
        /*0ddc*/ 	.word	0x00000007
        /*0de0*/ 	.word	0x00000000
        /*0de4*/ 	.short	0x010a
        /*0de6*/ 	.byte	0x3f
	.zero		1


	//   ....[83]....
        /*0de8*/ 	.word	0x000410b0
        /*0dec*/ 	.word	0x00000000
        /*0df0*/ 	.word	0x00000000
        /*0df4*/ 	.short	0x0101
        /*0df6*/ 	.byte	0x3f
	.zero		1


	//   ....[84]....
        /*0df8*/ 	.word	0x000410d0
        /*0dfc*/ 	.word	0x00000002
        /*0e00*/ 	.word	0x00000000
        /*0e04*/ 	.short	0x010a
        /*0e06*/ 	.byte	0x3f
	.zero		1


	//   ....[85]....
        /*0e08*/ 	.word	0x00041120
        /*0e0c*/ 	.word	0x00000007
        /*0e10*/ 	.word	0x00000000
        /*0e14*/ 	.short	0x010a
        /*0e16*/ 	.byte	0x3f
	.zero		1


	//----- nvinfo : EIATTR_NUM_MBARRIERS
	.align		4
.L_1362:
        /*0e18*/ 	.byte	0x03, 0x38
        /*0e1a*/ 	.short	0x0016


	//----- nvinfo : EIATTR_EXIT_INSTR_OFFSETS
	.align		4
        /*0e1c*/ 	.byte	0x04, 0x1c
        /*0e1e*/ 	.short	(.L_1364 - .L_1363)


	//   ....[0]....
.L_1363:
        /*0e20*/ 	.word	0x00000ab0


	//   ....[1]....
        /*0e24*/ 	.word	0x0001a2e0


	//   ....[2]....
        /*0e28*/ 	.word	0x0001fca0


	//----- nvinfo : EIATTR_MAX_THREADS
	.align		4
.L_1364:
        /*0e2c*/ 	.byte	0x04, 0x05
        /*0e2e*/ 	.short	(.L_1366 - .L_1365)
.L_1365:
        /*0e30*/ 	.word	0x00000180
        /*0e34*/ 	.word	0x00000001
        /*0e38*/ 	.word	0x00000001


	//----- nvinfo : EIATTR_CRS_STACK_SIZE
	.align		4
.L_1366:
        /*0e3c*/ 	.byte	0x04, 0x1e
        /*0e3e*/ 	.short	(.L_1368 - .L_1367)
.L_1367:
        /*0e40*/ 	.word	0x00000000


	//----- nvinfo : EIATTR_CBANK_PARAM_SIZE
	.align		4
.L_1368:
        /*0e44*/ 	.byte	0x03, 0x19
        /*0e46*/ 	.short	0x0af0


	//----- nvinfo : EIATTR_PARAM_CBANK
	.align		4
        /*0e48*/ 	.byte	0x04, 0x0a
        /*0e4a*/ 	.short	(.L_1370 - .L_1369)
	.align		4
.L_1369:
        /*0e4c*/ 	.word	index@(.nv.constant0._ZN7cutlass13device_kernelIN5flash11enable_sm90INS1_16FlashAttnFwdSm90INS1_25CollectiveMainloopFwdSm90ILi2EN4cute5tupleIJNS5_1CILi1EEES8_S8_EEENS6_IJNS7_ILi128EEENS7_ILi96EEENS7_ILi64EEEEEELi256ENS_6half_tEfNS_4arch4Sm90ELb0ELb1ELb1ELb1ELb1ELb0ELb0ELb1ELb0ELb1ELb0ELb0EEENS1_21CollectiveEpilogueFwdINS6_IJSA_NS7_ILi256EEESB_EEES9_SE_SG_Li256ELb1ELb1ELb0ELb0EEENS1_36VarlenDynamicPersistentTileSchedulerILi128ELi96ELi256ELi128ELb0ELb1ELb1ELb1ELb0ELb1EEEEEEEEEvNT_6ParamsE)
        /*0e50*/ 	.short	0x0210
        /*0e52*/ 	.short	0x0af0


	//----- nvinfo : EIATTR_SW_WAR
	.align		4
.L_1370:
        /*0e54*/ 	.byte	0x04, 0x36
        /*0e56*/ 	.short	(.L_1372 - .L_1371)
.L_1371:
        /*0e58*/ 	.word	0x00000008
.L_1372:


//--------------------- .nv.info._ZN7cutlass13device_kernelIN5flash11enable_sm90INS1_16FlashAttnFwdSm90INS1_25CollectiveMainloopFwdSm90ILi2EN4cute5tupleIJNS5_1CILi1EEES8_S8_EEENS6_IJNS7_ILi128EEENS7_ILi96EEENS7_ILi64EEEEEELi256ENS_6half_tEfNS_4arch4Sm90ELb0ELb1ELb1ELb1ELb1ELb1ELb0ELb1ELb0ELb1ELb0ELb0EEENS1_21CollectiveEpilogueFwdINS6_IJSA_NS7_ILi256EEESB_EEES9_SE_SG_Li256ELb1ELb1ELb0ELb0EEENS1_36VarlenDynamicPersistentTileSchedulerILi128ELi96ELi256ELi128ELb0ELb1ELb1ELb1ELb0ELb1EEEEEEEEEvNT_6ParamsE --------------------------
	.section	.nv.info._ZN7cutlass13device_kernelIN5flash11enable_sm90INS1_16FlashAttnFwdSm90INS1_25CollectiveMainloopFwdSm90ILi2EN4cute5tupleIJNS5_1CILi1EEES8_S8_EEENS6_IJNS7_ILi128EEENS7_ILi96EEENS7_ILi64EEEEEELi256ENS_6half_tEfNS_4arch4Sm90ELb0ELb1ELb1ELb1ELb1ELb1ELb0ELb1ELb0ELb1ELb0ELb0EEENS1_21CollectiveEpilogueFwdINS6_IJSA_NS7_ILi256EEESB_EEES9_SE_SG_Li256ELb1ELb1ELb0ELb0EEENS1_36VarlenDynamicPersistentTileSchedulerILi128ELi96ELi256ELi128ELb0ELb1ELb1ELb1ELb0ELb1EEEEEEEEEvNT_6ParamsE,"",@"SHT_CUDA_INFO"
	.sectionflags	@""
	.align	4


	//----- nvinfo : EIATTR_CUDA_API_VERSION
	.align		4
        /*0000*/ 	.byte	0x04, 0x37
        /*0002*/ 	.short	(.L_1374 - .L_1373)
.L_1373:
        /*0004*/ 	.word	0x00000082


	//----- nvinfo : EIATTR_KPARAM_INFO
	.align		4
.L_1374:
        /*0008*/ 	.byte	0x04, 0x17
        /*000a*/ 	.short	(.L_1376 - .L_1375)
.L_1375:
        /*000c*/ 	.word	0x00000000
        /*0010*/ 	.short	0x0000
        /*0012*/ 	.short	0x0070
        /*0014*/ 	.byte	0x00, 0xf0, 0x01, 0x2a


	//----- nvinfo : EIATTR_SPARSE_MMA_MASK
	.align		4
.L_1376:
        /*0018*/ 	.byte	0x03, 0x50
        /*001a*/ 	.short	0x0000


	//----- nvinfo : EIATTR_MAXREG_COUNT
	.align		4
        /*001c*/ 	.byte	0x03, 0x1b
        /*001e*/ 	.short	0x00a8


	//----- nvinfo : EIATTR_NUM_BARRIERS
	.align		4
        /*0020*/ 	.byte	0x02, 0x4c
        /*0022*/ 	.byte	0x10
	.zero		1


	//----- nvinfo : EIATTR_EXTERNS
	.align		4
        /*0024*/ 	.byte	0x04, 0x0f
        /*0026*/ 	.short	(.L_1378 - .L_1377)


	//   ....[0]....
	.align		4
.L_1377:
        /*0028*/ 	.word	index@(__assertfail)


	//----- nvinfo : EIATTR_ANNOTATIONS
	.align		4
.L_1378:
        /*002c*/ 	.byte	0x04, 0x55
        /*002e*/ 	.short	(.L_1380 - .L_1379)


	//   ....[0]....
.L_1379:
        /* <DEDUP_REMOVED lines=16> */


	//----- nvinfo : EIATTR_MERCURY_ISA_VERSION
	.align		4
.L_1380:
        /*0120*/ 	.byte	0x03, 0x5f
        /*0122*/ 	.short	0x0101


	//----- nvinfo : EIATTR_UNUSED_LOAD_BYTE_OFFSET
	.align		4
        /*0124*/ 	.byte	0x04, 0x44
        /*0126*/ 	.short	(.L_1382 - .L_1381)


	//   ....[0]....
.L_1381:
        /*0128*/ 	.word	0x00000b00
        /*012c*/ 	.word	0x0000fff0


	//   ....[1]....
        /*0130*/ 	.word	0x000204b0
        /*0134*/ 	.word	0x0000fff0


	//----- nvinfo : EIATTR_INT_WARP_WIDE_INSTR_OFFSETS
	.align		4
.L_1382:
        /*0138*/ 	.byte	0x04, 0x31
        /*013a*/ 	.short	(.L_1384 - .L_1383)


	//   ....[0]....
.L_1383:
        /*013c*/ 	.word	0x00000180


	//   ....[1]....
        /*0140*/ 	.word	0x000001c0


	//   ....[2]....
        /*0144*/ 	.word	0x00000230


	//   ....[3]....
        /*0148*/ 	.word	0x00026130


	//   ....[4]....
        /*014c*/ 	.word	0x000261c0


	//   ....[5]....
        /*0150*/ 	.word	0x000295a0


	//   ....[6]....
        /*0154*/ 	.word	0x00029630


	//----- nvinfo : EIATTR_COOP_GROUP_MASK_REGIDS
	.align		4
.L_1384:
        /*0158*/ 	.byte	0x04, 0x29
        /*015a*/ 	.short	(.L_1386 - .L_1385)


	//   ....[0]....
.L_1385:
        /*015c*/ 	.word	0xffffffff


	//   ....[1]....
        /*0160*/ 	.word	0xffffffff


	//   ....[2]....
        /*0164*/ 	.word	0xffffffff


	//   ....[3]....
        /*0168*/ 	.word	0xffffffff


	//   ....[4]....
        /*016c*/ 	.word	0xffffffff


	//   ....[5]....
        /*0170*/ 	.word	0xffffffff


	//   ....[6]....
        /*0174*/ 	.word	0xffffffff


	//   ....[7]....
        /*0178*/ 	.word	0xffffffff


	//   ....[8]....
        /*017c*/ 	.word	0xffffffff


	//   ....[9]....
        /*0180*/ 	.word	0xffffffff


	//   ....[10]....
        /*0184*/ 	.word	0xffffffff


	//   ....[11]....
        /*0188*/ 	.word	0xffffffff


	//   ....[12]....
        /*018c*/ 	.word	0xffffffff


	//   ....[13]....
        /*0190*/ 	.word	0xffffffff


	//   ....[14]....
        /*0194*/ 	.word	0xffffffff


	//   ....[15]....
        /*0198*/ 	.word	0xffffffff


	//   ....[16]....
        /*019c*/ 	.word	0xffffffff


	//   ....[17]....
        /*01a0*/ 	.word	0xffffffff


	//   ....[18]....
        /*01a4*/ 	.word	0xffffffff


	//   ....[19]....
        /*01a8*/ 	.word	0xffffffff


	//   ....[20]....
        /*01ac*/ 	.word	0xffffffff


	//   ....[21]....
        /*01b0*/ 	.word	0xffffffff


	//   ....[22]....
        /*01b4*/ 	.word	0xffffffff


	//   ....[23]....
        /*01b8*/ 	.word	0xffffffff


	//   ....[24]....
        /*01bc*/ 	.word	0xffffffff


	//   ....[25]....
        /*01c0*/ 	.word	0xffffffff


	//   ....[26]....
        /*01c4*/ 	.word	0xffffffff


	//   ....[27]....
        /*01c8*/ 	.word	0xffffffff


	//   ....[28]....
        /*01cc*/ 	.word	0xffffffff


	//   ....[29]....
        /*01d0*/ 	.word	0xffffffff


	//   ....[30]....
        /*01d4*/ 	.word	0xffffffff


	//   ....[31]....
        /*01d8*/ 	.word	0xffffffff


	//   ....[32]....
        /*01dc*/ 	.word	0xffffffff


	//   ....[33]....
        /*01e0*/ 	.word	0xffffffff


	//   ....[34]....
        /*01e4*/ 	.word	0xffffffff


	//   ....[35]....
        /*01e8*/ 	.word	0xffffffff


	//   ....[36]....
        /*01ec*/ 	.word	0xffffffff


	//   ....[37]....
        /*01f0*/ 	.word	0xffffffff


	//   ....[38]....
        /*01f4*/ 	.word	0xffffffff


	//   ....[39]....
        /*01f8*/ 	.word	0xffffffff


	//   ....[40]....
        /*01fc*/ 	.word	0xffffffff


	//   ....[41]....
        /*0200*/ 	.word	0xffffffff


	//   ....[42]....
        /*0204*/ 	.word	0xffffffff


	//   ....[43]....
        /*0208*/ 	.word	0xffffffff


	//   ....[44]....
        /*020c*/ 	.word	0xffffffff


	//   ....[45]....
        /*0210*/ 	.word	0xffffffff


	//   ....[46]....
        /*0214*/ 	.word	0xffffffff


	//   ....[47]....
        /*0218*/ 	.word	0xffffffff


	//   ....[48]....
        /*021c*/ 	.word	0xffffffff


	//   ....[49]....
        /*0220*/ 	.word	0xffffffff


	//   ....[50]....
        /*0224*/ 	.word	0xffffffff


	//   ....[51]....
        /*0228*/ 	.word	0xffffffff


	//   ....[52]....
        /*022c*/ 	.word	0xffffffff


	//   ....[53]....
        /*0230*/ 	.word	0xffffffff


	//   ....[54]....
        /*0234*/ 	.word	0xffffffff


	//   ....[55]....
        /*0238*/ 	.word	0xffffffff


	//   ....[56]....
        /*023c*/ 	.word	0xffffffff


	//   ....[57]....
        /*0240*/ 	.word	0xffffffff


	//   ....[58]....
        /*0244*/ 	.word	0xffffffff


	//   ....[59]....
        /*0248*/ 	.word	0xffffffff


	//   ....[60]....
        /*024c*/ 	.word	0xffffffff


	//   ....[61]....
        /*0250*/ 	.word	0xffffffff


	//   ....[62]....
        /*0254*/ 	.word	0xffffffff


	//   ....[63]....
        /*0258*/ 	.word	0xffffffff


	//   ....[64]....
        /*025c*/ 	.word	0xffffffff


	//   ....[65]....
        /*0260*/ 	.word	0xffffffff


	//   ....[66]....
        /*0264*/ 	.word	0xffffffff


	//   ....[67]....
        /*0268*/ 	.word	0xffffffff


	//   ....[68]....
        /*026c*/ 	.word	0xffffffff


	//   ....[69]....
        /*0270*/ 	.word	0xffffffff


	//   ....[70]....
        /*0274*/ 	.word	0xffffffff


	//   ....[71]....
        /*0278*/ 	.word	0xffffffff


	//   ....[72]....
        /*027c*/ 	.word	0xffffffff


	//   ....[73]....
        /*0280*/ 	.word	0xffffffff


	//   ....[74]....
        /*0284*/ 	.word	0xffffffff


	//   ....[75]....
        /*0288*/ 	.word	0xffffffff


	//   ....[76]....
        /*028c*/ 	.word	0xffffffff


	//   ....[77]....
        /*0290*/ 	.word	0xffffffff


	//   ....[78]....
        /*0294*/ 	.word	0xffffffff


	//   ....[79]....
        /*0298*/ 	.word	0xffffffff


	//   ....[80]....
        /*029c*/ 	.word	0xffffffff


	//   ....[81]....
        /*02a0*/ 	.word	0xffffffff


	//   ....[82]....
        /*02a4*/ 	.word	0xffffffff


	//   ....[83]....
        /*02a8*/ 	.word	0xffffffff


	//   ....[84]....
        /*02ac*/ 	.word	0xffffffff


	//   ....[85]....
        /*02b0*/ 	.word	0xffffffff


	//   ....[86]....
        /*02b4*/ 	.word	0xffffffff


	//   ....[87]....
        /*02b8*/ 	.word	0xffffffff


	//   ....[88]....
        /*02bc*/ 	.word	0xffffffff


	//   ....[89]....
        /*02c0*/ 	.word	0xffffffff


	//   ....[90]....
        /*02c4*/ 	.word	0xffffffff


	//   ....[91]....
        /*02c8*/ 	.word	0xffffffff


	//   ....[92]....
        /*02cc*/ 	.word	0xffffffff


	//   ....[93]....
        /*02d0*/ 	.word	0xffffffff


	//   ....[94]....
        /*02d4*/ 	.word	0xffffffff


	//   ....[95]....
        /*02d8*/ 	.word	0xffffffff


	//   ....[96]....
        /*02dc*/ 	.word	0xffffffff


	//   ....[97]....
        /*02e0*/ 	.word	0xffffffff


	//   ....[98]....
        /*02e4*/ 	.word	0xffffffff


	//   ....[99]....
        /*02e8*/ 	.word	0xffffffff


	//   ....[100]....
        /*02ec*/ 	.word	0xffffffff


	//   ....[101]....
        /*02f0*/ 	.word	0xffffffff


	//   ....[102]....
        /*02f4*/ 	.word	0xffffffff


	//   ....[103]....
        /*02f8*/ 	.word	0xffffffff


	//   ....[104]....
        /*02fc*/ 	.word	0xffffffff


	//   ....[105]....
        /*0300*/ 	.word	0xffffffff


	//   ....[106]....
        /*0304*/ 	.word	0xffffffff


	//   ....[107]....
        /*0308*/ 	.word	0xffffffff


	//   ....[108]....
        /*030c*/ 	.word	0xffffffff


	//   ....[109]....
        /*0310*/ 	.word	0xffffffff


	//   ....[110]....
        /*0314*/ 	.word	0xffffffff


	//   ....[111]....
        /*0318*/ 	.word	0xffffffff


	//   ....[112]....
        /*031c*/ 	.word	0xffffffff


	//   ....[113]....
        /*0320*/ 	.word	0xffffffff


	//   ....[114]....
        /*0324*/ 	.word	0xffffffff


	//   ....[115]....
        /*0328*/ 	.word	0xffffffff


	//   ....[116]....
        /*032c*/ 	.word	0xffffffff


	//   ....[117]....
        /*0330*/ 	.word	0xffffffff


	//   ....[118]....
        /*0334*/ 	.word	0xffffffff


	//   ....[119]....
        /*0338*/ 	.word	0xffffffff


	//   ....[120]....
        /*033c*/ 	.word	0xffffffff


	//   ....[121]....
        /*0340*/ 	.word	0xffffffff


	//   ....[122]....
        /*0344*/ 	.word	0xffffffff


	//   ....[123]....
        /*0348*/ 	.word	0xffffffff


	//   ....[124]....
        /*034c*/ 	.word	0xffffffff


	//   ....[125]....
        /*0350*/ 	.word	0xffffffff


	//   ....[126]....
        /*0354*/ 	.word	0xffffffff


	//   ....[127]....
        /*0358*/ 	.word	0xffffffff


	//   ....[128]....
        /*035c*/ 	.word	0xffffffff


	//   ....[129]....
        /*0360*/ 	.word	0xffffffff


	//   ....[130]....
        /*0364*/ 	.word	0xffffffff


	//   ....[131]....
        /*0368*/ 	.word	0xffffffff


	//   ....[132]....
        /*036c*/ 	.word	0xffffffff


	//   ....[133]....
        /*0370*/ 	.word	0xffffffff


	//   ....[134]....
        /*0374*/ 	.word	0xffffffff


	//   ....[135]....
        /*0378*/ 	.word	0xffffffff


	//   ....[136]....
        /*037c*/ 	.word	0xffffffff


	//   ....[137]....
        /*0380*/ 	.word	0xffffffff


	//   ....[138]....
        /*0384*/ 	.word	0xffffffff


	//   ....[139]....
        /*0388*/ 	.word	0xffffffff


	//   ....[140]....
        /*038c*/ 	.word	0xffffffff


	//   ....[141]....
        /*0390*/ 	.word	0xffffffff


	//   ....[142]....
        /*0394*/ 	.word	0xffffffff


	//   ....[143]....
        /*0398*/ 	.word	0xffffffff


	//   ....[144]....
        /*039c*/ 	.word	0xffffffff


	//   ....[145]....
        /*03a0*/ 	.word	0xffffffff


	//   ....[146]....
        /*03a4*/ 	.word	0xffffffff


	//   ....[147]....
        /*03a8*/ 	.word	0xffffffff


	//   ....[148]....
        /*03ac*/ 	.word	0xffffffff


	//   ....[149]....
        /*03b0*/ 	.word	0xffffffff


	//   ....[150]....
        /*03b4*/ 	.word	0xffffffff


	//   ....[151]....
        /*03b8*/ 	.word	0xffffffff


	//   ....[152]....
        /*03bc*/ 	.word	0xffffffff


	//   ....[153]....
        /*03c0*/ 	.word	0xffffffff


	//   ....[154]....
        /*03c4*/ 	.word	0xffffffff


	//   ....[155]....
        /*03c8*/ 	.word	0xffffffff


	//   ....[156]....
        /*03cc*/ 	.word	0xffffffff


	//   ....[157]....
        /*03d0*/ 	.word	0xffffffff


	//   ....[158]....
        /*03d4*/ 	.word	0xffffffff


	//   ....[159]....
        /*03d8*/ 	.word	0xffffffff


	//   ....[160]....
        /*03dc*/ 	.word	0xffffffff


	//   ....[161]....
        /*03e0*/ 	.word	0xffffffff


	//   ....[162]....
        /*03e4*/ 	.word	0xffffffff


	//   ....[163]....
        /*03e8*/ 	.word	0xffffffff


	//   ....[164]....
        /*03ec*/ 	.word	0xffffffff


	//   ....[165]....
        /*03f0*/ 	.word	0xffffffff


	//   ....[166]....
        /*03f4*/ 	.word	0xffffffff


	//   ....[167]....
        /*03f8*/ 	.word	0xffffffff


	//   ....[168]....
        /*03fc*/ 	.word	0xffffffff


	//   ....[169]....
        /*0400*/ 	.word	0xffffffff


	//   ....[170]....
        /*0404*/ 	.word	0xffffffff


	//   ....[171]....
        /*0408*/ 	.word	0xffffffff


	//   ....[172]....
        /*040c*/ 	.word	0xffffffff


	//   ....[173]....
        /*0410*/ 	.word	0xffffffff


	//   ....[174]....
        /*0414*/ 	.word	0xffffffff


	//   ....[175]....
        /*0418*/ 	.word	0xffffffff


	//   ....[176]....
        /*041c*/ 	.word	0xffffffff


	//   ....[177]....
        /*0420*/ 	.word	0xffffffff


	//   ....[178]....
        /*0424*/ 	.word	0xffffffff


	//   ....[179]....
        /*0428*/ 	.word	0x0500000f


	//   ....[180]....
        /*042c*/ 	.word	0x0500000f


	//   ....[181]....
        /*0430*/ 	.word	0x0500000f


	//   ....[182]....
        /*0434*/ 	.word	0x0500000f


	//   ....[183]....
        /*0438*/ 	.word	0x0500000f


	//   ....[184]....
        /*043c*/ 	.word	0x0500000f


	//   ....[185]....
        /*0440*/ 	.word	0x0500000f


	//   ....[186]....
        /*0444*/ 	.word	0x0500000f


	//   ....[187]....
        /*0448*/ 	.word	0x0500000f


	//   ....[188]....
        /*044c*/ 	.word	0x0500000f


	//   ....[189]....
        /*0450*/ 	.word	0x0500000f


	//   ....[190]....
        /*0454*/ 	.word	0x0500000f


	//   ....[191]....
        /*0458*/ 	.word	0x0500000f


	//   ....[192]....
        /*045c*/ 	.word	0x0500000f


	//   ....[193]....
        /*0460*/ 	.word	0x0500000f


	//   ....[194]....
        /*0464*/ 	.word	0x0500000f


	//   ....[195]....
        /*0468*/ 	.word	0x0500000f


	//   ....[196]....
        /*046c*/ 	.word	0x0500000f


	//   ....[197]....
        /*0470*/ 	.word	0x0500000f


	//   ....[198]....
        /*0474*/ 	.word	0x0500000f


	//   ....[199]....
        /*0478*/ 	.word	0x0500000f


	//   ....[200]....
        /*047c*/ 	.word	0x0500000f


	//   ....[201]....
        /*0480*/ 	.word	0x0500000f


	//   ....[202]....
        /*0484*/ 	.word	0x0500000f


	//   ....[203]....
        /*0488*/ 	.word	0x0500000f


	//   ....[204]....
        /*048c*/ 	.word	0x0500000f


	//   ....[205]....
        /*0490*/ 	.word	0x0500000f


	//   ....[206]....
        /*0494*/ 	.word	0x0500000f


	//   ....[207]....
        /*0498*/ 	.word	0x0500000f


	//   ....[208]....
        /*049c*/ 	.word	0x0500000f


	//   ....[209]....
        /*04a0*/ 	.word	0x0500000f


	//   ....[210]....
        /*04a4*/ 	.word	0x0500000f


	//   ....[211]....
        /*04a8*/ 	.word	0x0500000f


	//   ....[212]....
        /*04ac*/ 	.word	0x0500000f


	//   ....[213]....
        /*04b0*/ 	.word	0x0500000f


	//   ....[214]....
        /*04b4*/ 	.word	0x0500000f


	//   ....[215]....
        /*04b8*/ 	.word	0x0500000f


	//   ....[216]....
        /*04bc*/ 	.word	0x0500000f


	//   ....[217]....
        /*04c0*/ 	.word	0x0500000f


	//   ....[218]....
        /*04c4*/ 	.word	0x0500000f


	//   ....[219]....
        /*04c8*/ 	.word	0x0500000f


	//   ....[220]....
        /*04cc*/ 	.word	0x0500000f


	//   ....[221]....
        /*04d0*/ 	.word	0x0500000f


	//   ....[222]....
        /*04d4*/ 	.word	0x0500000f


	//   ....[223]....
        /*04d8*/ 	.word	0x0500000f


	//   ....[224]....
        /*04dc*/ 	.word	0x0500000f


	//   ....[225]....
        /*04e0*/ 	.word	0x0500000f


	//   ....[226]....
        /*04e4*/ 	.word	0x0500000f


	//   ....[227]....
        /*04e8*/ 	.word	0x0500000f


	//   ....[228]....
        /*04ec*/ 	.word	0x0500000f


	//   ....[229]....
        /*04f0*/ 	.word	0x0500000f


	//   ....[230]....
        /*04f4*/ 	.word	0x0500000f


	//   ....[231]....
        /*04f8*/ 	.word	0x0500000f


	//   ....[232]....
        /*04fc*/ 	.word	0x0500000f


	//   ....[233]....
        /*0500*/ 	.word	0x0500000f


	//   ....[234]....
        /*0504*/ 	.word	0x0500000f


	//   ....[235]....
        /*0508*/ 	.word	0x0500000f


	//   ....[236]....
        /*050c*/ 	.word	0x0500000f


	//   ....[237]....
        /*0510*/ 	.word	0x0500000f


	//   ....[238]....
        /*0514*/ 	.word	0x0500000f


	//   ....[239]....
        /*0518*/ 	.word	0x0500000f


	//   ....[240]....
        /*051c*/ 	.word	0x0500000f


	//   ....[241]....
        /*0520*/ 	.word	0x0500000f


	//   ....[242]....
        /*0524*/ 	.word	0x0500000f


	//   ....[243]....
        /*0528*/ 	.word	0x0500000f


	//   ....[244]....
        /*052c*/ 	.word	0x0500000f


	//   ....[245]....
        /*0530*/ 	.word	0x0500000f


	//   ....[246]....
        /*0534*/ 	.word	0x0500000f


	//   ....[247]....
        /*0538*/ 	.word	0x0500000f


	//   ....[248]....
        /*053c*/ 	.word	0x0500000f


	//   ....[249]....
        /*0540*/ 	.word	0x0500000f


	//   ....[250]....
        /*0544*/ 	.word	0x0500000f


	//   ....[251]....
        /*0548*/ 	.word	0x0500000f


	//   ....[252]....
        /*054c*/ 	.word	0x0500000f


	//   ....[253]....
        /*0550*/ 	.word	0x0500000f


	//   ....[254]....
        /*0554*/ 	.word	0x0500000f


	//   ....[255]....
        /*0558*/ 	.word	0x0500000f


	//   ....[0]....
        /*055c*/ 	.word	0x0500000f


	//   ....[1]....
        /*0560*/ 	.word	0x0500000f


	//   ....[2]....
        /*0564*/ 	.word	0x0500000f


	//   ....[3]....
        /*0568*/ 	.word	0x0500000f


	//   ....[4]....
        /*056c*/ 	.word	0x0500000f


	//   ....[5]....
        /*0570*/ 	.word	0x0500000f


	//   ....[6]....
        /*0574*/ 	.word	0x0500000f


	//   ....[7]....
        /*0578*/ 	.word	0x0500000f


	//   ....[8]....
        /*057c*/ 	.word	0x0500000f


	//   ....[9]....
        /*0580*/ 	.word	0x0500000f


	//   ....[10]....
        /*0584*/ 	.word	0x0500000f


	//   ....[11]....
        /*0588*/ 	.word	0x0500000f


	//   ....[12]....
        /*058c*/ 	.word	0x0500000f


	//   ....[13]....
        /*0590*/ 	.word	0x0500000f


	//   ....[14]....
        /*0594*/ 	.word	0x0500000f


	//   ....[15]....
        /*0598*/ 	.word	0x0500000f


	//   ....[16]....
        /*059c*/ 	.word	0x0500000f


	//   ....[17]....
        /*05a0*/ 	.word	0x0500000f


	//   ....[18]....
        /*05a4*/ 	.word	0x0500000f


	//   ....[19]....
        /*05a8*/ 	.word	0x0500000f


	//   ....[20]....
        /*05ac*/ 	.word	0x0500000f


	//   ....[21]....
        /*05b0*/ 	.word	0x0500000f


	//   ....[22]....
        /*05b4*/ 	.word	0x0500000f


	//   ....[23]....
        /*05b8*/ 	.word	0x0500000f


	//   ....[24]....
        /*05bc*/ 	.word	0x0500000f


	//   ....[25]....
        /*05c0*/ 	.word	0x0500000f


	//   ....[26]....
        /*05c4*/ 	.word	0x0500000f


	//   ....[27]....
        /*05c8*/ 	.word	0x0500000f


	//   ....[28]....
        /*05cc*/ 	.word	0x0500000f


	//   ....[29]....
        /*05d0*/ 	.word	0x0500000f


	//   ....[30]....
        /*05d4*/ 	.word	0x0500000f


	//   ....[31]....
        /*05d8*/ 	.word	0x0500000f


	//   ....[32]....
        /*05dc*/ 	.word	0x0500000f


	//   ....[33]....
        /*05e0*/ 	.word	0x0500000f


	//   ....[34]....
        /*05e4*/ 	.word	0x0500000f


	//   ....[35]....
        /*05e8*/ 	.word	0x0500000f


	//   ....[36]....
        /*05ec*/ 	.word	0x0500000f


	//   ....[37]....
        /*05f0*/ 	.word	0x0500000f


	//   ....[38]....
        /*05f4*/ 	.word	0x0500000f


	//   ....[39]....
        /*05f8*/ 	.word	0x0500000f


	//   ....[40]....
        /*05fc*/ 	.word	0x0500000f


	//   ....[41]....
        /*0600*/ 	.word	0x0500000f


	//   ....[42]....
        /*0604*/ 	.word	0x0500000f


	//   ....[43]....
        /*0608*/ 	.word	0x0500000f


	//   ....[44]....
        /*060c*/ 	.word	0xffffffff


	//   ....[45]....
        /*0610*/ 	.word	0xffffffff


	//   ....[46]....
        /*0614*/ 	.word	0xffffffff


	//   ....[47]....
        /*0618*/ 	.word	0xffffffff


	//   ....[48]....
        /*061c*/ 	.word	0xffffffff


	//   ....[49]....
        /*0620*/ 	.word	0xffffffff


	//----- nvinfo : EIATTR_COOP_GROUP_INSTR_OFFSETS
	.align		4
.L_1386:
        /*0624*/ 	.byte	0x04, 0x28
        /*0626*/ 	.short	(.L_1388 - .L_1387)


	//   ....[0]....
.L_1387:
        /*0628*/ 	.word	0x000000c0


	//   ....[1]....
        /*062c*/ 	.word	0x00000190


	//   ....[2]....
        /*0630*/ 	.word	0x000001e0


	//   ....[3]....
        /*0634*/ 	.word	0x00000410


	//   ....[4]....
        /*0638*/ 	.word	0x00000570


	//   ....[5]....
        /*063c*/ 	.word	0x00000690


	//   ....[6]....
        /*0640*/ 	.word	0x000007f0


	//   ....[7]....
        /*0644*/ 	.word	0x00002f70


	//   ....[8]....
        /*0648*/ 	.word	0x00002f80


	//   ....[9]....
        /*064c*/ 	.word	0x00003650


	//   ....[10]....
        /*0650*/ 	.word	0x00003660


	//   ....[11]....
        /*0654*/ 	.word	0x00004450


	//   ....[12]....
        /*0658*/ 	.word	0x00004460


	//   ....[13]....
        /*065c*/ 	.word	0x00004b60


	//   ....[14]....
        /*0660*/ 	.word	0x00004b70


	//   ....[15]....
        /*0664*/ 	.word	0x00005510


	//   ....[16]....
        /*0668*/ 	.word	0x00005520


	//   ....[17]....
        /*066c*/ 	.word	0x00005630


	//   ....[18]....
        /*0670*/ 	.word	0x00005640


	//   ....[19]....
        /*0674*/ 	.word	0x00005a10


	//   ....[20]....
        /*0678*/ 	.word	0x00005a40


	//   ....[21]....
        /*067c*/ 	.word	0x00005d10


	//   ....[22]....
        /*0680*/ 	.word	0x00005d30


	//   ....[23]....
        /*0684*/ 	.word	0x00006bb0


	//   ....[24]....
        /*0688*/ 	.word	0x00007760


	//   ....[25]....
        /*068c*/ 	.word	0x00007770


	//   ....[26]....
        /*0690*/ 	.word	0x00007780


	//   ....[27]....
        /*0694*/ 	.word	0x00007790


	//   ....[28]....
        /*0698*/ 	.word	0x00007a80


	//   ....[29]....
        /*069c*/ 	.word	0x00007a90


	//   ....[30]....
        /*06a0*/ 	.word	0x00007aa0


	//   ....[31]....
        /*06a4*/ 	.word	0x00007ab0


	//   ....[32]....
        /*06a8*/ 	.word	0x00008c80


	//   ....[33]....
        /*06ac*/ 	.word	0x00008ca0


	//   ....[34]....
        /*06b0*/ 	.word	0x00008cb0


	//   ....[35]....
        /*06b4*/ 	.word	0x00008cc0


	//   ....[36]....
        /*06b8*/ 	.word	0x00008dd0


	//   ....[37]....
        /*06bc*/ 	.word	0x00008de0


	//   ....[38]....
        /*06c0*/ 	.word	0x00008df0


	//   ....[39]....
        /*06c4*/ 	.word	0x00008e80


	//   ....[40]....
        /*06c8*/ 	.word	0x0000b100


	//   ....[41]....
        /*06cc*/ 	.word	0x0000b740


	//   ....[42]....
        /*06d0*/ 	.word	0x0000c8f0


	//   ....[43]....
        /*06d4*/ 	.word	0x0000c980


	//   ....[44]....
        /*06d8*/ 	.word	0x0000caa0


	//   ....[45]....
        /*06dc*/ 	.word	0x0000cac0


	//   ....[46]....
        /*06e0*/ 	.word	0x00012c00


	//   ....[47]....
        /*06e4*/ 	.word	0x00012db0


	//   ....[48]....
        /*06e8*/ 	.word	0x00012f10


	//   ....[49]....
        /*06ec*/ 	.word	0x00012f30


	//   ....[50]....
        /*06f0*/ 	.word	0x00018860


	//   ....[51]....
        /*06f4*/ 	.word	0x00018f00


	//   ....[52]....
        /*06f8*/ 	.word	0x0001a040


	//   ....[53]....
        /*06fc*/ 	.word	0x0001a130


	//   ....[54]....
        /*0700*/ 	.word	0x0001a250


	//   ....[55]....
        /*0704*/ 	.word	0x0001a2b0


	//   ....[56]....
        /*0708*/ 	.word	0x0001f4c0


	//   ....[57]....
        /*070c*/ 	.word	0x0001f4e0


	//   ....[58]....
        /*0710*/ 	.word	0x0001f530


	//   ....[59]....
        /*0714*/ 	.word	0x0001f560


	//   ....[60]....
        /*0718*/ 	.word	0x00021620


	//   ....[61]....
        /*071c*/ 	.word	0x00021650


	//   ....[62]....
        /*0720*/ 	.word	0x000216a0


	//   ....[63]....
        /*0724*/ 	.word	0x000216c0


	//   ....[64]....
        /*0728*/ 	.word	0x00021fb0


	//   ....[65]....
        /*072c*/ 	.word	0x00021ff0


	//   ....[66]....
        /*0730*/ 	.word	0x00022150


	//   ....[67]....
        /*0734*/ 	.word	0x00022170


	//   ....[68]....
        /*0738*/ 	.word	0x000222b0


	//   ....[69]....
        /*073c*/ 	.word	0x000222d0


	//   ....[70]....
        /*0740*/ 	.word	0x00022420


	//   ....[71]....
        /*0744*/ 	.word	0x00022440


	//   ....[72]....
        /*0748*/ 	.word	0x00022c80


	//   ....[73]....
        /*074c*/ 	.word	0x00022c90


	//   ....[74]....
        /*0750*/ 	.word	0x00022e30


	//   ....[75]....
        /*0754*/ 	.word	0x00022e40


	//   ....[76]....
        /*0758*/ 	.word	0x00022fd0


	//   ....[77]....
        /*075c*/ 	.word	0x00022fe0


	//   ....[78]....
        /*0760*/ 	.word	0x00023170


	//   ....[79]....
        /*0764*/ 	.word	0x00023180


	//   ....[80]....
        /*0768*/ 	.word	0x00023360


	//   ....[81]....
        /*076c*/ 	.word	0x00023530


	//   ....[82]....
        /*0770*/ 	.word	0x00023560


	//   ....[83]....
        /*0774*/ 	.word	0x00023590


	//   ....[84]....
        /*0778*/ 	.word	0x000235c0


	//   ....[85]....
        /*077c*/ 	.word	0x000235f0


	//   ....[86]....
        /*0780*/ 	.word	0x00023620


	//   ....[87]....
        /*0784*/ 	.word	0x00023790


	//   ....[88]....
        /*0788*/ 	.word	0x000237c0


	//   ....[89]....
        /*078c*/ 	.word	0x000237f0


	//   ....[90]....
        /*0790*/ 	.word	0x00023820


	//   ....[91]....
        /*0794*/ 	.word	0x00023850


	//   ....[92]....
        /*0798*/ 	.word	0x00023880


	//   ....[93]....
        /*079c*/ 	.word	0x00023910


	//   ....[94]....
        /*07a0*/ 	.word	0x00023970


	//   ....[95]....
        /*07a4*/ 	.word	0x00023a00


	//   ....[96]....
        /*07a8*/ 	.word	0x00024ac0


	//   ....[97]....
        /*07ac*/ 	.word	0x00026d10


	//   ....[98]....
        /*07b0*/ 	.word	0x00026d30


	//   ....[99]....
        /*07b4*/ 	.word	0x00026dc0


	//   ....[100]....
        /*07b8*/ 	.word	0x00026de0


	//   ....[101]....
        /*07bc*/ 	.word	0x00026e60


	//   ....[102]....
        /*07c0*/ 	.word	0x00026e80


	//   ....[103]....
        /*07c4*/ 	.word	0x00026f00


	//   ....[104]....
        /*07c8*/ 	.word	0x00026f20


	//   ....[105]....
        /*07cc*/ 	.word	0x00026fa0


	//   ....[106]....
        /*07d0*/ 	.word	0x00026fc0


	//   ....[107]....
        /*07d4*/ 	.word	0x00026fd0


	//   ....[108]....
        /*07d8*/ 	.word	0x00026fe0


	//   ....[109]....
        /*07dc*/ 	.word	0x00027840


	//   ....[110]....
        /*07e0*/ 	.word	0x00027870


	//   ....[111]....
        /*07e4*/ 	.word	0x00027930


	//   ....[112]....
        /*07e8*/ 	.word	0x00027940


	//   ....[113]....
        /*07ec*/ 	.word	0x000279d0


	//   ....[114]....
        /*07f0*/ 	.word	0x000279e0


	//   ....[115]....
        /*07f4*/ 	.word	0x00027a70


	//   ....[116]....
        /*07f8*/ 	.word	0x00027a80


	//   ....[117]....
        /*07fc*/ 	.word	0x00027b10


	//   ....[118]....
        /*0800*/ 	.word	0x00027b20


	//   ....[119]....
        /*0804*/ 	.word	0x00027bb0


	//   ....[120]....
        /*0808*/ 	.word	0x00027bc0


	//   ....[121]....
        /*080c*/ 	.word	0x00027c40


	//   ....[122]....
        /*0810*/ 	.word	0x00027c50


	//   ....[123]....
        /*0814*/ 	.word	0x00027c60


	//   ....[124]....
        /*0818*/ 	.word	0x00027c70


	//   ....[125]....
        /*081c*/ 	.word	0x00028100


	//   ....[126]....
        /*0820*/ 	.word	0x00028130


	//   ....[127]....
        /*0824*/ 	.word	0x00028190


	//   ....[128]....
        /*0828*/ 	.word	0x00028240


	//   ....[129]....
        /*082c*/ 	.word	0x00028250


	//   ....[130]....
        /*0830*/ 	.word	0x00028280


	//   ....[131]....
        /*0834*/ 	.word	0x00028310


	//   ....[132]....
        /*0838*/ 	.word	0x000283c0


	//   ....[133]....
        /*083c*/ 	.word	0x000283d0


	//   ....[134]....
        /*0840*/ 	.word	0x00028400


	//   ....[135]....
        /*0844*/ 	.word	0x00028410


	//   ....[136]....
        /*0848*/ 	.word	0x000284a0


	//   ....[137]....
        /*084c*/ 	.word	0x00028bd0


	//   ....[138]....
        /*0850*/ 	.word	0x00028bf0


	//   ....[139]....
        /*0854*/ 	.word	0x00028c40


	//   ....[140]....
        /*0858*/ 	.word	0x00028c50


	//   ....[141]....
        /*085c*/ 	.word	0x00028c90


	//   ....[142]....
        /*0860*/ 	.word	0x00028ca0


	//   ....[143]....
        /*0864*/ 	.word	0x00028ce0


	//   ....[144]....
        /*0868*/ 	.word	0x00028cf0


	//   ....[145]....
        /*086c*/ 	.word	0x00028d30


	//   ....[146]....
        /*0870*/ 	.word	0x00028d40


	//   ....[147]....
        /*0874*/ 	.word	0x00028d50


	//   ....[148]....
        /*0878*/ 	.word	0x00028d90


	//   ....[149]....
        /*087c*/ 	.word	0x000290d0


	//   ....[150]....
        /*0880*/ 	.word	0x000290f0


	//   ....[151]....
        /*0884*/ 	.word	0x00029100


	//   ....[152]....
        /*0888*/ 	.word	0x00029120


	//   ....[153]....
        /*088c*/ 	.word	0x00029190


	//   ....[154]....
        /*0890*/ 	.word	0x000291b0


	//   ....[155]....
        /*0894*/ 	.word	0x00029210


	//   ....[156]....
        /*0898*/ 	.word	0x00029230


	//   ....[157]....
        /*089c*/ 	.word	0x00029290


	//   ....[158]....
        /*08a0*/ 	.word	0x000292b0


	//   ....[159]....
        /*08a4*/ 	.word	0x00029310


	//   ....[160]....
        /*08a8*/ 	.word	0x00029330


	//   ....[161]....
        /*08ac*/ 	.word	0x00029810


	//   ....[162]....
        /*08b0*/ 	.word	0x00029840


	//   ....[163]....
        /*08b4*/ 	.word	0x00029880


	//   ....[164]....
        /*08b8*/ 	.word	0x000298b0


	//   ....[165]....
        /*08bc*/ 	.word	0x000298e0


	//   ....[166]....
        /*08c0*/ 	.word	0x00029910


	//   ....[167]....
        /*08c4*/ 	.word	0x00029940


	//   ....[168]....
        /*08c8*/ 	.word	0x00029970


	//   ....[169]....
        /*08cc*/ 	.word	0x00029af0


	//   ....[170]....
        /*08d0*/ 	.word	0x00029b20


	//   ....[171]....
        /*08d4*/ 	.word	0x00029b50


	//   ....[172]....
        /*08d8*/ 	.word	0x00029b80


	//   ....[173]....
        /*08dc*/ 	.word	0x00029bb0


	//   ....[174]....
        /*08e0*/ 	.word	0x00029be0


	//   ....[175]....
        /*08e4*/ 	.word	0x00029ca0


	//   ....[176]....
        /*08e8*/ 	.word	0x00029cc0


	//   ....[177]....
        /*08ec*/ 	.word	0x00029d30


	//   ....[178]....
        /*08f0*/ 	.word	0x0002a3d0


	//   ....[179]....
        /*08f4*/ 	.word	0x0002a6f0


	//   ....[180]....
        /*08f8*/ 	.word	0x0002a780


	//   ....[181]....
        /*08fc*/ 	.word	0x0002a810


	//   ....[182]....
        /*0900*/ 	.word	0x0002a8a0


	//   ....[183]....
        /*0904*/ 	.word	0x0002a980


	//   ....[184]....
        /*0908*/ 	.word	0x0002aa10


	//   ....[185]....
        /*090c*/ 	.word	0x0002aab0


	//   ....[186]....
        /*0910*/ 	.word	0x0002ab40


	//   ....[187]....
        /*0914*/ 	.word	0x0002ac20


	//   ....[188]....
        /*0918*/ 	.word	0x0002acb0


	//   ....[189]....
        /*091c*/ 	.word	0x0002ad40


	//   ....[190]....
        /*0920*/ 	.word	0x0002add0


	//   ....[191]....
        /*0924*/ 	.word	0x0002aeb0


	//   ....[192]....
        /*0928*/ 	.word	0x0002af50


	//   ....[193]....
        /*092c*/ 	.word	0x0002afe0


	//   ....[194]....
        /*0930*/ 	.word	0x0002b030


	//   ....[195]....
        /*0934*/ 	.word	0x0002b080


	//   ....[196]....
        /*0938*/ 	.word	0x0002b110


	//   ....[197]....
        /*093c*/ 	.word	0x0002b1a0


	//   ....[198]....
        /*0940*/ 	.word	0x0002b1f0


	//   ....[199]....
        /*0944*/ 	.word	0x0002b240


	//   ....[200]....
        /*0948*/ 	.word	0x0002b330


	//   ....[201]....
        /*094c*/ 	.word	0x0002b3e0


	//   ....[202]....
        /*0950*/ 	.word	0x0002b460


	//   ....[203]....
        /*0954*/ 	.word	0x0002b4f0


	//   ....[204]....
        /*0958*/ 	.word	0x0002b610


	//   ....[205]....
        /*095c*/ 	.word	0x0002b730


	//   ....[206]....
        /*0960*/ 	.word	0x0002b800


	//   ....[207]....
        /*0964*/ 	.word	0x0002b860


	//   ....[208]....
        /*0968*/ 	.word	0x0002bb10


	//   ....[209]....
        /*096c*/ 	.word	0x0002bb60


	//   ....[210]....
        /*0970*/ 	.word	0x0002bbf0


	//   ....[211]....
        /*0974*/ 	.word	0x0002bc80


	//   ....[212]....
        /*0978*/ 	.word	0x0002bd10


	//   ....[213]....
        /*097c*/ 	.word	0x0002bda0


	//   ....[214]....
        /*0980*/ 	.word	0x0002be30


	//   ....[215]....
        /*0984*/ 	.word	0x0002bec0


	//   ....[216]....
        /*0988*/ 	.word	0x0002bf80


	//   ....[217]....
        /*098c*/ 	.word	0x0002c250


	//   ....[218]....
        /*0990*/ 	.word	0x0002c340


	//   ....[219]....
        /*0994*/ 	.word	0x0002c3e0


	//   ....[220]....
        /*0998*/ 	.word	0x0002c440


	//   ....[221]....
        /*099c*/ 	.word	0x0002c530


	//   ....[222]....
        /*09a0*/ 	.word	0x0002c5a0


	//   ....[223]....
        /*09a4*/ 	.word	0x0002c690


	//   ....[224]....
        /*09a8*/ 	.word	0x0002c700


	//   ....[225]....
        /*09ac*/ 	.word	0x0002c7f0


	//   ....[226]....
        /*09b0*/ 	.word	0x0002c860


	//   ....[227]....
        /*09b4*/ 	.word	0x0002c950


	//   ....[228]....
        /*09b8*/ 	.word	0x0002c9c0


	//   ....[229]....
        /*09bc*/ 	.word	0x0002ca60


	//   ....[230]....
        /*09c0*/ 	.word	0x0002cb50


	//   ....[231]....
        /*09c4*/ 	.word	0x0002cbc0


	//   ....[232]....
        /*09c8*/ 	.word	0x0002cc20


	//   ....[233]....
        /*09cc*/ 	.word	0x0002cd10


	//   ....[234]....
        /*09d0*/ 	.word	0x0002cd70


	//   ....[235]....
        /*09d4*/ 	.word	0x0002ce70


	//   ....[236]....
        /*09d8*/ 	.word	0x0002ced0


	//   ....[237]....
        /*09dc*/ 	.word	0x0002cfd0


	//   ....[238]....
        /*09e0*/ 	.word	0x0002d030


	//   ....[239]....
        /*09e4*/ 	.word	0x0002d130


	//   ....[240]....
        /*09e8*/ 	.word	0x0002d190


	//   ....[241]....
        /*09ec*/ 	.word	0x0002d290


	//   ....[242]....
        /*09f0*/ 	.word	0x0002d2f0


	//   ....[243]....
        /*09f4*/ 	.word	0x0002d3f0


	//   ....[244]....
        /*09f8*/ 	.word	0x0002d450


	//   ....[245]....
        /*09fc*/ 	.word	0x0002d530


	//   ....[246]....
        /*0a00*/ 	.word	0x0002d670


	//   ....[247]....
        /*0a04*/ 	.word	0x0002d750


	//   ....[248]....
        /*0a08*/ 	.word	0x0002d800


	//   ....[249]....
        /*0a0c*/ 	.word	0x0002d910


	//   ....[250]....
        /*0a10*/ 	.word	0x0002d970


	//   ....[251]....
        /*0a14*/ 	.word	0x0002da80


	//   ....[252]....
        /*0a18*/ 	.word	0x0002dae0


	//   ....[253]....
        /*0a1c*/ 	.word	0x0002dbf0


	//   ....[254]....
        /*0a20*/ 	.word	0x0002dc50


	//   ....[255]....
        /*0a24*/ 	.word	0x0002dd60


	//   ....[0]....
        /*0a28*/ 	.word	0x0002ddc0


	//   ....[1]....
        /*0a2c*/ 	.word	0x0002de80


	//   ....[2]....
        /*0a30*/ 	.word	0x0002dfe0


	//   ....[3]....
        /*0a34*/ 	.word	0x0002e080


	//   ....[4]....
        /*0a38*/ 	.word	0x0002e0e0


	//   ....[5]....
        /*0a3c*/ 	.word	0x0002e190


	//   ....[6]....
        /*0a40*/ 	.word	0x0002e1f0


	//   ....[7]....
        /*0a44*/ 	.word	0x0002e2a0


	//   ....[8]....
        /*0a48*/ 	.word	0x0002e300


	//   ....[9]....
        /*0a4c*/ 	.word	0x0002e3b0


	//   ....[10]....
        /*0a50*/ 	.word	0x0002e410


	//   ....[11]....
        /*0a54*/ 	.word	0x0002e4c0


	//   ....[12]....
        /*0a58*/ 	.word	0x0002e520


	//   ....[13]....
        /*0a5c*/ 	.word	0x0002e5d0


	//   ....[14]....
        /*0a60*/ 	.word	0x0002e6c0


	//   ....[15]....
        /*0a64*/ 	.word	0x0002e760


	//   ....[16]....
        /*0a68*/ 	.word	0x0002e7c0


	//   ....[17]....
        /*0a6c*/ 	.word	0x0002e890


	//   ....[18]....
        /*0a70*/ 	.word	0x0002e8f0


	//   ....[19]....
        /*0a74*/ 	.word	0x0002e9c0


	//   ....[20]....
        /*0a78*/ 	.word	0x0002ea20


	//   ....[21]....
        /*0a7c*/ 	.word	0x0002eaf0


	//   ....[22]....
        /*0a80*/ 	.word	0x0002eb50


	//   ....[23]....
        /*0a84*/ 	.word	0x0002ec20


	//   ....[24]....
        /*0a88*/ 	.word	0x0002ec80


	//   ....[25]....
        /*0a8c*/ 	.word	0x0002ed50


	//   ....[26]....
        /*0a90*/ 	.word	0x0002ede0


	//   ....[27]....
        /*0a94*/ 	.word	0x0002ee80


	//   ....[28]....
        /*0a98*/ 	.word	0x0002efa0


	//   ....[29]....
        /*0a9c*/ 	.word	0x0002f010


	//   ....[30]....
        /*0aa0*/ 	.word	0x0002f080


	//   ....[31]....
        /*0aa4*/ 	.word	0x0002f0f0


	//   ....[32]....
        /*0aa8*/ 	.word	0x0002f160


	//   ....[33]....
        /*0aac*/ 	.word	0x0002f1e0


	//   ....[34]....
        /*0ab0*/ 	.word	0x0002f270


	//   ....[35]....
        /*0ab4*/ 	.word	0x0002f300


	//   ....[36]....
        /*0ab8*/ 	.word	0x0002f370


	//   ....[37]....
        /*0abc*/ 	.word	0x0002f3e0


	//   ....[38]....
        /*0ac0*/ 	.word	0x0002f450


	//   ....[39]....
        /*0ac4*/ 	.word	0x0002f4d0


	//   ....[40]....
        /*0ac8*/ 	.word	0x0002f540


	//   ....[41]....
        /*0acc*/ 	.word	0x0002f5e0


	//   ....[42]....
        /*0ad0*/ 	.word	0x0002f670


	//   ....[43]....
        /*0ad4*/ 	.word	0x0002f790


	//   ....[44]....
        /*0ad8*/ 	.word	0x00030520


	//   ....[45]....
        /*0adc*/ 	.word	0x00031250


	//   ....[46]....
        /*0ae0*/ 	.word	0x00031dc0


	//   ....[47]....
        /*0ae4*/ 	.word	0x00031de0


	//   ....[48]....
        /*0ae8*/ 	.word	0x00031e20


	//   ....[49]....
        /*0aec*/ 	.word	0x00031e40


	//----- nvinfo : EIATTR_REG_RECONFIG
	.align		4
.L_1388:
        /*0af0*/ 	.byte	0x01, 0x54
	.zero		2


	//----- nvinfo : EIATTR_SYSCALL_OFFSETS
	.align		4
        /*0af4*/ 	.byte	0x04, 0x46
        /*0af6*/ 	.short	(.L_1390 - .L_1389)


	//   ....[0]....
.L_1389:
        /*0af8*/ 	.word	0x00001c60


	//   ....[1]....
        /*0afc*/ 	.word	0x00001db0


	//   ....[2]....
        /*0b00*/ 	.word	0x00006f30


	//   ....[3]....
        /*0b04*/ 	.word	0x00007500


	//   ....[4]....
        /*0b08*/ 	.word	0x00026320


	//   ....[5]....
        /*0b0c*/ 	.word	0x00026470


	//   ....[6]....
        /*0b10*/ 	.word	0x00026560


	//   ....[7]....
        /*0b14*/ 	.word	0x00027490


	//----- nvinfo : EIATTR_MBARRIER_INSTR_OFFSETS
	.align		4
.L_1390:
        /*0b18*/ 	.byte	0x04, 0x39
        /*0b1a*/ 	.short	(.L_1392 - .L_1391)


	//   ....[0]....
.L_1391:
        /*0b1c*/ 	.word	0x000002c0
        /*0b20*/ 	.word	0x000000ff
        /*0b24*/ 	.word	0x00022800
        /*0b28*/ 	.short	0x0100
        /*0b2a*/ 	.byte	0x08
	.zero		1


	//   ....[1]....
        /*0b2c*/ 	.word	0x000002d0
        /*0b30*/ 	.word	0x000000ff
        /*0b34*/ 	.word	0x00022820
        /*0b38*/ 	.short	0x0100
        /*0b3a*/ 	.byte	0x08
	.zero		1


	//   ....[2]....
        /*0b3c*/ 	.word	0x000003c0
        /*0b40*/ 	.word	0x000000ff
        /*0b44*/ 	.word	0x00022830
        /*0b48*/ 	.short	0x0100
        /*0b4a*/ 	.byte	0x08
	.zero		1


	//   ....[3]....
        /*0b4c*/ 	.word	0x000003d0
        /*0b50*/ 	.word	0x000000ff
        /*0b54*/ 	.word	0x00022840
        /*0b58*/ 	.short	0x0100
        /*0b5a*/ 	.byte	0x08
	.zero		1


	//   ....[4]....
        /*0b5c*/ 	.word	0x000003e0
        /*0b60*/ 	.word	0x000000ff
        /*0b64*/ 	.word	0x00022838
        /*0b68*/ 	.short	0x0100
        /*0b6a*/ 	.byte	0x08
	.zero		1


	//   ....[5]....
        /*0b6c*/ 	.word	0x000003f0
        /*0b70*/ 	.word	0x000000ff
        /*0b74*/ 	.word	0x00022848
        /*0b78*/ 	.short	0x0100
        /*0b7a*/ 	.byte	0x08
	.zero		1


	//   ....[6]....
        /*0b7c*/ 	.word	0x00000520
        /*0b80*/ 	.word	0x000000ff
        /*0b84*/ 	.word	0x00022850
        /*0b88*/ 	.short	0x0100
        /*0b8a*/ 	.byte	0x08
	.zero		1


	//   ....[7]....
        /*0b8c*/ 	.word	0x00000530
        /*0b90*/ 	.word	0x000000ff
        /*0b94*/ 	.word	0x00022860
        /*0b98*/ 	.short	0x0100
        /*0b9a*/ 	.byte	0x08
	.zero		1


	//   ....[8]....
        /*0b9c*/ 	.word	0x00000540
        /*0ba0*/ 	.word	0x000000ff
        /*0ba4*/ 	.word	0x00022858
        /*0ba8*/ 	.short	0x0100
        /*0baa*/ 	.byte	0x08
	.zero		1


	//   ....[9]....
        /*0bac*/ 	.word	0x00000550
        /*0bb0*/ 	.word	0x000000ff
        /*0bb4*/ 	.word	0x00022868
        /*0bb8*/ 	.short	0x0100
        /*0bba*/ 	.byte	0x08
	.zero		1


	//   ....[10]....
        /*0bbc*/ 	.word	0x00000640
        /*0bc0*/ 	.word	0x000000ff
        /*0bc4*/ 	.word	0x00022870
        /*0bc8*/ 	.short	0x0100
        /*0bca*/ 	.byte	0x06
	.zero		1


	//   ....[11]....
        /*0bcc*/ 	.word	0x00000650
        /*0bd0*/ 	.word	0x000000ff
        /*0bd4*/ 	.word	0x00022880
        /*0bd8*/ 	.short	0x0100
        /*0bda*/ 	.byte	0x06
	.zero		1


	//   ....[12]....
        /*0bdc*/ 	.word	0x00000660
        /*0be0*/ 	.word	0x000000ff
        /*0be4*/ 	.word	0x00022878
        /*0be8*/ 	.short	0x0100
        /*0bea*/ 	.byte	0x06
	.zero		1


	//   ....[13]....
        /*0bec*/ 	.word	0x00000670
        /*0bf0*/ 	.word	0x000000ff
        /*0bf4*/ 	.word	0x00022888
        /*0bf8*/ 	.short	0x0100
        /*0bfa*/ 	.byte	0x06
	.zero		1


	//   ....[14]....
        /*0bfc*/ 	.word	0x000007a0
        /*0c00*/ 	.word	0x000000ff
        /*0c04*/ 	.word	0x00022890
        /*0c08*/ 	.short	0x0100
        /*0c0a*/ 	.byte	0x08
	.zero		1


	//   ....[15]....
        /*0c0c*/ 	.word	0x000007b0
        /*0c10*/ 	.word	0x000000ff
        /*0c14*/ 	.word	0x000228a0
        /*0c18*/ 	.short	0x0100
        /*0c1a*/ 	.byte	0x08
	.zero		1


	//   ....[16]....
        /*0c1c*/ 	.word	0x000007c0
        /*0c20*/ 	.word	0x000000ff
        /*0c24*/ 	.word	0x00022898
        /*0c28*/ 	.short	0x0100
        /*0c2a*/ 	.byte	0x08
	.zero		1


	//   ....[17]....
        /*0c2c*/ 	.word	0x000007d0
        /*0c30*/ 	.word	0x000000ff
        /*0c34*/ 	.word	0x000228a8
        /*0c38*/ 	.short	0x0100
        /*0c3a*/ 	.byte	0x08
	.zero		1


	//   ....[18]....
        /*0c3c*/ 	.word	0x00000900
        /*0c40*/ 	.word	0x000000ff
        /*0c44*/ 	.word	0x000228b0
        /*0c48*/ 	.short	0x0100
        /*0c4a*/ 	.byte	0x08
	.zero		1


	//   ....[19]....
        /*0c4c*/ 	.word	0x00000910
        /*0c50*/ 	.word	0x000000ff
        /*0c54*/ 	.word	0x000228c0
        /*0c58*/ 	.short	0x0100
        /*0c5a*/ 	.byte	0x08
	.zero		1


	//   ....[20]....
        /*0c5c*/ 	.word	0x00000920
        /*0c60*/ 	.word	0x000000ff
        /*0c64*/ 	.word	0x000228b8
        /*0c68*/ 	.short	0x0100
        /*0c6a*/ 	.byte	0x08
	.zero		1


	//   ....[21]....
        /*0c6c*/ 	.word	0x00000930
        /*0c70*/ 	.word	0x000000ff
        /*0c74*/ 	.word	0x000228c8
        /*0c78*/ 	.short	0x0100
        /*0c7a*/ 	.byte	0x08
	.zero		1


	//   ....[22]....
        /*0c7c*/ 	.word	0x00002f20
        /*0c80*/ 	.word	0x0000004f
        /*0c84*/ 	.word	0x00022890
        /*0c88*/ 	.short	0x010a
        /*0c8a*/ 	.byte	0x3f
	.zero		1


	//   ....[23]....
        /*0c8c*/ 	.word	0x000043f0
        /*0c90*/ 	.word	0x0000004f
        /*0c94*/ 	.word	0x00022890
        /*0c98*/ 	.short	0x010a
        /*0c9a*/ 	.byte	0x3f
	.zero		1


	//   ....[24]....
        /*0c9c*/ 	.word	0x00005350
        /*0ca0*/ 	.word	0x0000004f
        /*0ca4*/ 	.word	0x00022890
        /*0ca8*/ 	.short	0x010a
        /*0caa*/ 	.byte	0x3f
	.zero		1


	//   ....[25]....
        /*0cac*/ 	.word	0x00005820
        /*0cb0*/ 	.word	0x00000004
        /*0cb4*/ 	.word	0x00000000
        /*0cb8*/ 	.short	0x0101
        /*0cba*/ 	.byte	0x3f
	.zero		1


	//   ....[26]....
        /*0cbc*/ 	.word	0x00005860
        /*0cc0*/ 	.word	0x0000004f
        /*0cc4*/ 	.word	0x000228b0
        /*0cc8*/ 	.short	0x010a
        /*0cca*/ 	.byte	0x3f
	.zero		1


	//   ....[27]....
        /*0ccc*/ 	.word	0x000060a0
        /*0cd0*/ 	.word	0x0000004f
        /*0cd4*/ 	.word	0x00000000
        /*0cd8*/ 	.short	0x0101
        /*0cda*/ 	.byte	0x3f
	.zero		1


	//   ....[28]....
        /*0cdc*/ 	.word	0x00007280
        /*0ce0*/ 	.word	0x00000094
        /*0ce4*/ 	.word	0x00022800
        /*0ce8*/ 	.short	0x010a
        /*0cea*/ 	.byte	0x3f
	.zero		1


	//   ....[29]....
        /*0cec*/ 	.word	0x000072d0
        /*0cf0*/ 	.word	0x00000094
        /*0cf4*/ 	.word	0x00022800
        /*0cf8*/ 	.short	0x010a
        /*0cfa*/ 	.byte	0x3f
	.zero		1


	//   ....[30]....
        /*0cfc*/ 	.word	0x00007ce0
        /*0d00*/ 	.word	0x00000094
        /*0d04*/ 	.word	0x00022800
        /*0d08*/ 	.short	0x010a
        /*0d0a*/ 	.byte	0x3f
	.zero		1


	//   ....[31]....
        /*0d0c*/ 	.word	0x00009140
        /*0d10*/ 	.word	0x00000094
        /*0d14*/ 	.word	0x00022800
        /*0d18*/ 	.short	0x010a
        /*0d1a*/ 	.byte	0x3f
	.zero		1


	//   ....[32]....
        /*0d1c*/ 	.word	0x0000a6c0
        /*0d20*/ 	.word	0x00000004
        /*0d24*/ 	.word	0x00000000
        /*0d28*/ 	.short	0x010a
        /*0d2a*/ 	.byte	0x3f
	.zero		1


	//   ....[33]....
        /*0d2c*/ 	.word	0x0000a7d0
        /*0d30*/ 	.word	0x00000004
        /*0d34*/ 	.word	0x00000000
        /*0d38*/ 	.short	0x010a
        /*0d3a*/ 	.byte	0x3f
	.zero		1


	//   ....[34]....
        /*0d3c*/ 	.word	0x0000ac90
        /*0d40*/ 	.word	0x00000003
        /*0d44*/ 	.word	0x00000000
        /*0d48*/ 	.short	0x0101
        /*0d4a*/ 	.byte	0x3f
	.zero		1


	//   ....[35]....
        /*0d4c*/ 	.word	0x0000e5b0
        /*0d50*/ 	.word	0x00000002
        /*0d54*/ 	.word	0x00000000
        /*0d58*/ 	.short	0x010a
        /*0d5a*/ 	.byte	0x3f
	.zero		1


	//   ....[36]....
        /*0d5c*/ 	.word	0x0000e610
        /*0d60*/ 	.word	0x00000002
        /*0d64*/ 	.word	0x00000000
        /*0d68*/ 	.short	0x010a
        /*0d6a*/ 	.byte	0x3f
	.zero		1


	//   ....[37]....
        /*0d6c*/ 	.word	0x000118d0
        /*0d70*/ 	.word	0x00000002
        /*0d74*/ 	.word	0x00000000
        /*0d78*/ 	.short	0x0101
        /*0d7a*/ 	.byte	0x3f
	.zero		1


	//   ....[38]....
        /*0d7c*/ 	.word	0x00011d50
        /*0d80*/ 	.word	0x00000004
        /*0d84*/ 	.word	0x00000000
        /*0d88*/ 	.short	0x010a
        /*0d8a*/ 	.byte	0x3f
	.zero		1


	//   ....[39]....
        /*0d8c*/ 	.word	0x00011e60
        /*0d90*/ 	.word	0x00000004
        /*0d94*/ 	.word	0x00000000
        /*0d98*/ 	.short	0x010a
        /*0d9a*/ 	.byte	0x3f
	.zero		1


	//   ....[40]....
        /*0d9c*/ 	.word	0x00012320
        /*0da0*/ 	.word	0x00000003
        /*0da4*/ 	.word	0x00000000
        /*0da8*/ 	.short	0x0101
        /*0daa*/ 	.byte	0x3f
	.zero		1


	//   ....[41]....
        /*0dac*/ 	.word	0x00014930
        /*0db0*/ 	.word	0x00000002
        /*0db4*/ 	.word	0x00000000
        /*0db8*/ 	.short	0x010a
        /*0dba*/ 	.byte	0x3f
	.zero		1


	//   ....[42]....
        /*0dbc*/ 	.word	0x00014990
        /*0dc0*/ 	.word	0x00000002
        /*0dc4*/ 	.word	0x00000000
        /*0dc8*/ 	.short	0x010a
        /*0dca*/ 	.byte	0x3f
	.zero		1


	//   ....[43]....
        /*0dcc*/ 	.word	0x00017c50
        /*0dd0*/ 	.word	0x00000002
        /*0dd4*/ 	.word	0x00000000
        /*0dd8*/ 	.short	0x0101
        /*0dda*/ 	.byte	0x3f
	.zero		1


	//   ....[44]....
        /*0ddc*/ 	.word	0x00017e80
        /*0de0*/ 	.word	0x00000004
        /*0de4*/ 	.word	0x00000000
        /*0de8*/ 	.short	0x010a
        /*0dea*/ 	.byte	0x3f
	.zero		1


	//   ....[45]....
        /*0dec*/ 	.word	0x00017f90
        /*0df0*/ 	.word	0x00000004
        /*0df4*/ 	.word	0x00000000
        /*0df8*/ 	.short	0x010a
        /*0dfa*/ 	.byte	0x3f
	.zero		1


	//   ....[46]....
        /*0dfc*/ 	.word	0x00018450
        /*0e00*/ 	.word	0x00000003
        /*0e04*/ 	.word	0x00000000
        /*0e08*/ 	.short	0x0101
        /*0e0a*/ 	.byte	0x3f
	.zero		1


	//   ....[47]....
        /*0e0c*/ 	.word	0x0001bd70
        /*0e10*/ 	.word	0x00000002
        /*0e14*/ 	.word	0x00000000
        /*0e18*/ 	.short	0x010a
        /*0e1a*/ 	.byte	0x3f
	.zero		1


	//   ....[48]....
        /*0e1c*/ 	.word	0x0001bdd0
        /*0e20*/ 	.word	0x00000002
        /*0e24*/ 	.word	0x00000000
        /*0e28*/ 	.short	0x010a
        /*0e2a*/ 	.byte	0x3f
	.zero		1


	//   ....[49]....
        /*0e2c*/ 	.word	0x0001f090
        /*0e30*/ 	.word	0x00000002
        /*0e34*/ 	.word	0x00000000
        /*0e38*/ 	.short	0x0101
        /*0e3a*/ 	.byte	0x3f
	.zero		1


	//   ....[50]....
        /*0e3c*/ 	.word	0x00022010
        /*0e40*/ 	.word	0x00000000
        /*0e44*/ 	.word	0x00000000
        /*0e48*/ 	.short	0x0101
        /*0e4a*/ 	.byte	0x3f
	.zero		1


	//   ....[51]....
        /*0e4c*/ 	.word	0x00024ba0
        /*0e50*/ 	.word	0x00000016
        /*0e54*/ 	.word	0x00022820
        /*0e58*/ 	.short	0x010a
        /*0e5a*/ 	.byte	0x3f
	.zero		1


	//   ....[52]....
        /*0e5c*/ 	.word	0x00024c50
        /*0e60*/ 	.word	0x0000000c
        /*0e64*/ 	.word	0x000228a0
        /*0e68*/ 	.short	0x010a
        /*0e6a*/ 	.byte	0x3f
	.zero		1


	//   ....[53]....
        /*0e6c*/ 	.word	0x00024e80
        /*0e70*/ 	.word	0x0000000c
        /*0e74*/ 	.word	0x000228c0
        /*0e78*/ 	.short	0x010a
        /*0e7a*/ 	.byte	0x3f
	.zero		1


	//   ....[54]....
        /*0e7c*/ 	.word	0x000254b0
        /*0e80*/ 	.word	0x0000000a
        /*0e84*/ 	.word	0x000228a0
        /*0e88*/ 	.short	0x010a
        /*0e8a*/ 	.byte	0x3f
	.zero		1


	//   ....[55]....
        /*0e8c*/ 	.word	0x000256d0
        /*0e90*/ 	.word	0x0000000a
        /*0e94*/ 	.word	0x000228c0
        /*0e98*/ 	.short	0x010a
        /*0e9a*/ 	.byte	0x3f
	.zero		1


	//   ....[56]....
        /*0e9c*/ 	.word	0x00026ab0
        /*0ea0*/ 	.word	0x00000011
        /*0ea4*/ 	.word	0x00022840
        /*0ea8*/ 	.short	0x010a
        /*0eaa*/ 	.byte	0x3f
	.zero		1


	//   ....[57]....
        /*0eac*/ 	.word	0x000270e0
        /*0eb0*/ 	.word	0x00000011
        /*0eb4*/ 	.word	0x00022830
        /*0eb8*/ 	.short	0x0107
        /*0eba*/ 	.byte	0x3f
	.zero		1


	//   ....[58]....
        /*0ebc*/ 	.word	0x000271c0
        /*0ec0*/ 	.word	0x00000011
        /*0ec4*/ 	.word	0x00022830
        /*0ec8*/ 	.short	0x0101
        /*0eca*/ 	.byte	0x3f
	.zero		1


	//   ....[59]....
        /*0ecc*/ 	.word	0x00027d70
        /*0ed0*/ 	.word	0x00000016
        /*0ed4*/ 	.word	0x00022800
        /*0ed8*/ 	.short	0x0107
        /*0eda*/ 	.byte	0x3f
	.zero		1


	//   ....[60]....
        /*0edc*/ 	.word	0x00027e60
        /*0ee0*/ 	.word	0x00000016
        /*0ee4*/ 	.word	0x00022800
        /*0ee8*/ 	.short	0x0101
        /*0eea*/ 	.byte	0x3f
	.zero		1


	//   ....[61]....
        /*0eec*/ 	.word	0x00027e80
        /*0ef0*/ 	.word	0x00000016
        /*0ef4*/ 	.word	0x00022820
        /*0ef8*/ 	.short	0x010a
        /*0efa*/ 	.byte	0x3f
	.zero		1


	//   ....[62]....
        /*0efc*/ 	.word	0x00027f10
        /*0f00*/ 	.word	0x00000011
        /*0f04*/ 	.word	0x00022860
        /*0f08*/ 	.short	0x010a
        /*0f0a*/ 	.byte	0x3f
	.zero		1


	//   ....[63]....
        /*0f0c*/ 	.word	0x00028620
        /*0f10*/ 	.word	0x00000011
        /*0f14*/ 	.word	0x00022850
        /*0f18*/ 	.short	0x0107
        /*0f1a*/ 	.byte	0x3f
	.zero		1


	//   ....[64]....
        /*0f1c*/ 	.word	0x000286f0
        /*0f20*/ 	.word	0x00000011
        /*0f24*/ 	.word	0x00022850
        /*0f28*/ 	.short	0x0101
        /*0f2a*/ 	.byte	0x3f
	.zero		1


	//   ....[65]....
        /*0f2c*/ 	.word	0x00028a30
        /*0f30*/ 	.word	0x00000004
        /*0f34*/ 	.word	0x00022840
        /*0f38*/ 	.short	0x010a
        /*0f3a*/ 	.byte	0x3f
	.zero		1


	//   ....[66]....
        /*0f3c*/ 	.word	0x00028e10
        /*0f40*/ 	.word	0x00000004
        /*0f44*/ 	.word	0x00022830
        /*0f48*/ 	.short	0x0107
        /*0f4a*/ 	.byte	0x3f
	.zero		1


	//   ....[67]....
        /*0f4c*/ 	.word	0x00028ed0
        /*0f50*/ 	.word	0x00000004
        /*0f54*/ 	.word	0x00022830
        /*0f58*/ 	.short	0x0101
        /*0f5a*/ 	.byte	0x3f
	.zero		1


	//   ....[68]....
        /*0f5c*/ 	.word	0x00028f00
        /*0f60*/ 	.word	0x00000004
        /*0f64*/ 	.word	0x00022860
        /*0f68*/ 	.short	0x010a
        /*0f6a*/ 	.byte	0x3f
	.zero		1


	//   ....[69]....
        /*0f6c*/ 	.word	0x00029420
        /*0f70*/ 	.word	0x00000004
        /*0f74*/ 	.word	0x00022850
        /*0f78*/ 	.short	0x0107
        /*0f7a*/ 	.byte	0x3f
	.zero		1


	//   ....[70]....
        /*0f7c*/ 	.word	0x000294e0
        /*0f80*/ 	.word	0x00000004
        /*0f84*/ 	.word	0x00022850
        /*0f88*/ 	.short	0x0101
        /*0f8a*/ 	.byte	0x3f
	.zero		1


	//   ....[71]....
        /*0f8c*/ 	.word	0x0002a350
        /*0f90*/ 	.word	0x00000004
        /*0f94*/ 	.word	0x00022820
        /*0f98*/ 	.short	0x010a
        /*0f9a*/ 	.byte	0x3f
	.zero		1


	//   ....[72]....
        /*0f9c*/ 	.word	0x0002a4c0
        /*0fa0*/ 	.word	0x00000005
        /*0fa4*/ 	.word	0x00022840
        /*0fa8*/ 	.short	0x010a
        /*0faa*/ 	.byte	0x3f
	.zero		1


	//   ....[73]....
        /*0fac*/ 	.word	0x0002a560
        /*0fb0*/ 	.word	0x00000019
        /*0fb4*/ 	.word	0x00022840
        /*0fb8*/ 	.short	0x010a
        /*0fba*/ 	.byte	0x3f
	.zero		1


	//   ....[74]....
        /*0fbc*/ 	.word	0x0002a5a0
        /*0fc0*/ 	.word	0x00000005
        /*0fc4*/ 	.word	0x00022860
        /*0fc8*/ 	.short	0x010a
        /*0fca*/ 	.byte	0x3f
	.zero		1


	//   ....[75]....
        /*0fcc*/ 	.word	0x0002a5e0
        /*0fd0*/ 	.word	0x00000019
        /*0fd4*/ 	.word	0x00022860
        /*0fd8*/ 	.short	0x010a
        /*0fda*/ 	.byte	0x3f
	.zero		1


	//   ....[76]....
        /*0fdc*/ 	.word	0x0002a640
        /*0fe0*/ 	.word	0x0000004f
        /*0fe4*/ 	.word	0x00022890
        /*0fe8*/ 	.short	0x010a
        /*0fea*/ 	.byte	0x3f
	.zero		1


	//   ....[77]....
        /*0fec*/ 	.word	0x0002a8d0
        /*0ff0*/ 	.word	0x0000004f
        /*0ff4*/ 	.word	0x00022890
        /*0ff8*/ 	.short	0x010a
        /*0ffa*/ 	.byte	0x3f
	.zero		1


	//   ....[78]....
        /*0ffc*/ 	.word	0x0002ab70
        /*1000*/ 	.word	0x0000004f
        /*1004*/ 	.word	0x00022890
        /*1008*/ 	.short	0x010a
        /*100a*/ 	.byte	0x3f
	.zero		1


	//   ....[79]....
        /*100c*/ 	.word	0x0002ae00
        /*1010*/ 	.word	0x0000004f
        /*1014*/ 	.word	0x000228b0
        /*1018*/ 	.short	0x010a
        /*101a*/ 	.byte	0x3f
	.zero		1


	//   ....[80]....
        /*101c*/ 	.word	0x0002b270
        /*1020*/ 	.word	0x00000094
        /*1024*/ 	.word	0x00022800
        /*1028*/ 	.short	0x010a
        /*102a*/ 	.byte	0x3f
	.zero		1


	//   ....[81]....
        /*102c*/ 	.word	0x0002b890
        /*1030*/ 	.word	0x00000094
        /*1034*/ 	.word	0x00022800
        /*1038*/ 	.short	0x010a
        /*103a*/ 	.byte	0x3f
	.zero		1


	//   ....[82]....
        /*103c*/ 	.word	0x0002b8e0
        /*1040*/ 	.word	0x00000004
        /*1044*/ 	.word	0x00000000
        /*1048*/ 	.short	0x010a
        /*104a*/ 	.byte	0x3f
	.zero		1


	//   ....[83]....
        /*104c*/ 	.word	0x0002b930
        /*1050*/ 	.word	0x00000002
        /*1054*/ 	.word	0x00000000
        /*1058*/ 	.short	0x010a
        /*105a*/ 	.byte	0x3f
	.zero		1


	//   ....[84]....
        /*105c*/ 	.word	0x0002b980
        /*1060*/ 	.word	0x00000004
        /*1064*/ 	.word	0x00000000
        /*1068*/ 	.short	0x010a
        /*106a*/ 	.byte	0x3f
	.zero		1


	//   ....[85]....
        /*106c*/ 	.word	0x0002b9d0
        /*1070*/ 	.word	0x00000002
        /*1074*/ 	.word	0x00000000
        /*1078*/ 	.short	0x010a
        /*107a*/ 	.byte	0x3f
	.zero		1


	//   ....[86]....
        /*107c*/ 	.word	0x0002ba20
        /*1080*/ 	.word	0x00000004
        /*1084*/ 	.word	0x00000000
        /*1088*/ 	.short	0x010a
        /*108a*/ 	.byte	0x3f
	.zero		1


	//   ....[87]....
        /*108c*/ 	.word	0x0002ba70
        /*1090*/ 	.word	0x00000002
        /*1094*/ 	.word	0x00000000
        /*1098*/ 	.short	0x010a
        /*109a*/ 	.byte	0x3f
	.zero		1


	//   ....[88]....
        /*109c*/ 	.word	0x0002c040
        /*10a0*/ 	.word	0x00000016
        /*10a4*/ 	.word	0x00022820
        /*10a8*/ 	.short	0x010a
        /*10aa*/ 	.byte	0x3f
	.zero		1


	//   ....[89]....
        /*10ac*/ 	.word	0x0002c090
        /*10b0*/ 	.word	0x0000000c
        /*10b4*/ 	.word	0x000228a0
        /*10b8*/ 	.short	0x010a
        /*10ba*/ 	.byte	0x3f
	.zero		1


	//   ....[90]....
        /*10bc*/ 	.word	0x0002c0e0
        /*10c0*/ 	.word	0x0000000c
        /*10c4*/ 	.word	0x000228c0
        /*10c8*/ 	.short	0x010a
        /*10ca*/ 	.byte	0x3f
	.zero		1


	//   ....[91]....
        /*10cc*/ 	.word	0x0002c130
        /*10d0*/ 	.word	0x0000000a
        /*10d4*/ 	.word	0x000228a0
        /*10d8*/ 	.short	0x010a
        /*10da*/ 	.byte	0x3f
	.zero		1


	//   ....[92]....
        /*10dc*/ 	.word	0x0002c180
        /*10e0*/ 	.word	0x0000000a
        /*10e4*/ 	.word	0x000228c0
        /*10e8*/ 	.short	0x010a
        /*10ea*/ 	.byte	0x3f
	.zero		1


	//   ....[93]....
        /*10ec*/ 	.word	0x0002c290
        /*10f0*/ 	.word	0x00000011
        /*10f4*/ 	.word	0x00022840
        /*10f8*/ 	.short	0x010a
        /*10fa*/ 	.byte	0x3f
	.zero		1


	//   ....[94]....
        /*10fc*/ 	.word	0x0002d570
        /*1100*/ 	.word	0x00000016
        /*1104*/ 	.word	0x00022820
        /*1108*/ 	.short	0x010a
        /*110a*/ 	.byte	0x3f
	.zero		1


	//   ....[95]....
        /*110c*/ 	.word	0x0002d5c0
        /*1110*/ 	.word	0x00000011
        /*1114*/ 	.word	0x00022860
        /*1118*/ 	.short	0x010a
        /*111a*/ 	.byte	0x3f
	.zero		1


	//   ....[96]....
        /*111c*/ 	.word	0x0002df30
        /*1120*/ 	.word	0x00000004
        /*1124*/ 	.word	0x00022840
        /*1128*/ 	.short	0x010a
        /*112a*/ 	.byte	0x3f
	.zero		1


	//   ....[97]....
        /*112c*/ 	.word	0x0002e610
        /*1130*/ 	.word	0x00000004
        /*1134*/ 	.word	0x00022860
        /*1138*/ 	.short	0x010a
        /*113a*/ 	.byte	0x3f
	.zero		1


	//   ....[98]....
        /*113c*/ 	.word	0x0002f6b0
        /*1140*/ 	.word	0x00000004
        /*1144*/ 	.word	0x00022820
        /*1148*/ 	.short	0x010a
        /*114a*/ 	.byte	0x3f
	.zero		1


	//   ....[99]....
        /*114c*/ 	.word	0x0002f850
        /*1150*/ 	.word	0x00000005
        /*1154*/ 	.word	0x00022840
        /*1158*/ 	.short	0x010a
        /*115a*/ 	.byte	0x3f
	.zero		1


	//   ....[100]....
        /*115c*/ 	.word	0x0002f8a0
        /*1160*/ 	.word	0x00000019
        /*1164*/ 	.word	0x00022840
        /*1168*/ 	.short	0x010a
        /*116a*/ 	.byte	0x3f
	.zero		1


	//   ....[101]....
        /*116c*/ 	.word	0x0002f8f0
        /*1170*/ 	.word	0x00000005
        /*1174*/ 	.word	0x00022860
        /*1178*/ 	.short	0x010a
        /*117a*/ 	.byte	0x3f
	.zero		1


	//   ....[102]....
        /*117c*/ 	.word	0x0002fa90
        /*1180*/ 	.word	0x00000000
        /*1184*/ 	.word	0x00000000
        /*1188*/ 	.short	0x010a
        /*118a*/ 	.byte	0x3f
	.zero		1


	//   ....[103]....
        /*118c*/ 	.word	0x0002fb90
        /*1190*/ 	.word	0x00000003
        /*1194*/ 	.word	0x00000000
        /*1198*/ 	.short	0x010a
        /*119a*/ 	.byte	0x3f
	.zero		1


	//   ....[104]....
        /*119c*/ 	.word	0x00030050
        /*11a0*/ 	.word	0x00000003
        /*11a4*/ 	.word	0x00000000
        /*11a8*/ 	.short	0x0101
        /*11aa*/ 	.byte	0x3f
	.zero		1


	//   ....[105]....
        /*11ac*/ 	.word	0x00032a80
        /*11b0*/ 	.word	0x00000020
        /*11b4*/ 	.word	0x00000000
        /*11b8*/ 	.short	0x010a
        /*11ba*/ 	.byte	0x3f
	.zero		1


	//   ....[106]....
        /*11bc*/ 	.word	0x00032b80
        /*11c0*/ 	.word	0x00000002
        /*11c4*/ 	.word	0x00000000
        /*11c8*/ 	.short	0x010a
        /*11ca*/ 	.byte	0x3f
	.zero		1


	//   ....[107]....
        /*11cc*/ 	.word	0x0003a830
        /*11d0*/ 	.word	0x00000000
        /*11d4*/ 	.word	0x00000000
        /*11d8*/ 	.short	0x0101
        /*11da*/ 	.byte	0x3f
	.zero		1


	//   ....[108]....
        /*11dc*/ 	.word	0x0003a850
        /*11e0*/ 	.word	0x00000003
        /*11e4*/ 	.word	0x00000000
        /*11e8*/ 	.short	0x010a
        /*11ea*/ 	.byte	0x3f
	.zero		1


	//   ....[109]....
        /*11ec*/ 	.word	0x0003a8a0
        /*11f0*/ 	.word	0x00000002
        /*11f4*/ 	.word	0x00000000
        /*11f8*/ 	.short	0x010a
        /*11fa*/ 	.byte	0x3f
	.zero		1


	//----- nvinfo : EIATTR_NUM_MBARRIERS
	.align		4
.L_1392:
        /*11fc*/ 	.byte	0x03, 0x38
        /*11fe*/ 	.short	0x0016


	//----- nvinfo : EIATTR_EXIT_INSTR_OFFSETS
	.align		4
        /*1200*/ 	.byte	0x04, 0x1c
        /*1202*/ 	.short	(.L_1394 - .L_1393)


	//   ....[0]....
.L_1393:
        /*1204*/ 	.word	0x0002a630


	//----- nvinfo : EIATTR_MAX_THREADS
	.align		4
.L_1394:
        /*1208*/ 	.byte	0x04, 0x05
        /*120a*/ 	.short	(.L_1396 - .L_1395)
.L_1395:
        /*120c*/ 	.word	0x00000180
        /*1210*/ 	.word	0x00000001
        /*1214*/ 	.word	0x00000001


	//----- nvinfo : EIATTR_CRS_STACK_SIZE
	.align		4
.L_1396:
        /*1218*/ 	.byte	0x04, 0x1e
        /*121a*/ 	.short	(.L_1398 - .L_1397)
.L_1397:
        /*121c*/ 	.word	0x00000000


	//----- nvinfo : EIATTR_CBANK_PARAM_SIZE
	.align		4
.L_1398:
        /*1220*/ 	.byte	0x03, 0x19
        /*1222*/ 	.short	0x0af0


	//----- nvinfo : EIATTR_PARAM_CBANK
	.align		4
        /*1224*/ 	.byte	0x04, 0x0a
        /*1226*/ 	.short	(.L_1400 - .L_1399)
	.align		4
.L_1399:
        /*1228*/ 	.word	index@(.nv.constant0._ZN7cutlass13device_kernelIN5flash11enable_sm90INS1_16FlashAttnFwdSm90INS1_25CollectiveMainloopFwdSm90ILi2EN4cute5tupleIJNS5_1CILi1EEES8_S8_EEENS6_IJNS7_ILi128EEENS7_ILi96EEENS7_ILi64EEEEEELi256ENS_6half_tEfNS_4arch4Sm90ELb0ELb1ELb1ELb1ELb1ELb1ELb0ELb1ELb0ELb1ELb0ELb0EEENS1_21CollectiveEpilogueFwdINS6_IJSA_NS7_ILi256EEESB_EEES9_SE_SG_Li256ELb1ELb1ELb0ELb0EEENS1_36VarlenDynamicPersistentTileSchedulerILi128ELi96ELi256ELi128ELb0ELb1ELb1ELb1ELb0ELb1EEEEEEEEEvNT_6ParamsE)
        /*122c*/ 	.short	0x0210
        /*122e*/ 	.short	0x0af0


	//----- nvinfo : EIATTR_SW_WAR
	.align		4
.L_1400:
        /*1230*/ 	.byte	0x04, 0x36
        /*1232*/ 	.short	(.L_1402 - .L_1401)
.L_1401:
        /*1234*/ 	.word	0x00000008
.L_1402:


//--------------------- .nv.info._ZN7cutlass13device_kernelIN5flash11enable_sm90INS1_16FlashAttnFwdSm90INS1_25CollectiveMainloopFwdSm90ILi2EN4cute5tupleIJNS5_1CILi1EEES8_S8_EEENS6_IJNS7_ILi128EEENS7_ILi96EEENS7_ILi64EEEEEELi256ENS_6half_tEfNS_4arch4Sm90ELb0ELb1ELb1ELb1ELb1ELb0ELb1ELb1ELb0ELb1ELb0ELb0EEENS1_21CollectiveEpilogueFwdINS6_IJSA_NS7_ILi256EEESB_EEES9_SE_SG_Li256ELb1ELb1ELb0ELb0EEENS1_36VarlenDynamicPersistentTileSchedulerILi128ELi96ELi256ELi128ELb0ELb1ELb1ELb1ELb0ELb1EEEEEEEEEvNT_6ParamsE --------------------------
	.section	.nv.info._ZN7cutlass13device_kernelIN5flash11enable_sm90INS1_16FlashAttnFwdSm90INS1_25CollectiveMainloopFwdSm90ILi2EN4cute5tupleIJNS5_1CILi1EEES8_S8_EEENS6_IJNS7_ILi128EEENS7_ILi96EEENS7_ILi64EEEEEELi256ENS_6half_tEfNS_4arch4Sm90ELb0ELb1ELb1ELb1ELb1ELb0ELb1ELb1ELb0ELb1ELb0ELb0EEENS1_21CollectiveEpilogueFwdINS6_IJSA_NS7_ILi256EEESB_EEES9_SE_SG_Li256ELb1ELb1ELb0ELb0EEENS1_36VarlenDynamicPersistentTileSchedulerILi128ELi96ELi256ELi128ELb0ELb1ELb1ELb1ELb0ELb1EEEEEEEEEvNT_6ParamsE,"",@"SHT_CUDA_INFO"
	.sectionflags	@""
	.align	4


	//----- nvinfo : EIATTR_CUDA_API_VERSION
	.align		4
        /*0000*/ 	.byte	0x04, 0x37
        /*0002*/ 	.short	(.L_1404 - .L_1403)
.L_1403:
        /*0004*/ 	.word	0x00000082


	//----- nvinfo : EIATTR_KPARAM_INFO
	.align		4
.L_1404:
        /*0008*/ 	.byte	0x04, 0x17
        /*000a*/ 	.short	(.L_1406 - .L_1405)
.L_1405:
        /*000c*/ 	.word	0x00000000
        /*0010*/ 	.short	0x0000
        /*0012*/ 	.short	0x0070
        /*0014*/ 	.byte	0x00, 0xf0, 0x01, 0x2e


	//----- nvinfo : EIATTR_SPARSE_MMA_MASK
	.align		4
.L_1406:
        /*0018*/ 	.byte	0x03, 0x50
        /*001a*/ 	.short	0x0000


	//----- nvinfo : EIATTR_MAXREG_COUNT
	.align		4
        /*001c*/ 	.byte	0x03, 0x1b
        /*001e*/ 	.short	0x00a8


	//----- nvinfo : EIATTR_NUM_BARRIERS
	.align		4
        /*0020*/ 	.byte	0x02, 0x4c
        /*0022*/ 	.byte	0x10
	.zero		1


	//----- nvinfo : EIATTR_EXTERNS
	.align		4
        /*0024*/ 	.byte	0x04, 0x0f
        /*0026*/ 	.short	(.L_1408 - .L_1407)


	//   ....[0]....
	.align		4
.L_1407:
        /*0028*/ 	.word	index@(__assertfail)


	//----- nvinfo : EIATTR_ANNOTATIONS
	.align		4
.L_1408:
        /*002c*/ 	.byte	0x04, 0x55
        /*002e*/ 	.short	(.L_1410 - .L_1409)


	//   ....[0]....
.L_1409:
        /* <DEDUP_REMOVED lines=20> */


	//----- nvinfo : EIATTR_MERCURY_ISA_VERSION
	.align		4
.L_1410:
        /*0160*/ 	.byte	0x03, 0x5f
        /*0162*/ 	.short	0x0101


	//----- nvinfo : EIATTR_UNUSED_LOAD_BYTE_OFFSET
	.align		4
        /*0164*/ 	.byte	0x04, 0x44
        /*0166*/ 	.short	(.L_1412 - .L_1411)


	//   ....[0]....
.L_1411:
        /*0168*/ 	.word	0x00000a90
        /*016c*/ 	.word	0x0000fff0


	//   ....[1]....
        /*0170*/ 	.word	0x000202b0
        /*0174*/ 	.word	0x0000fff0


	//----- nvinfo : EIATTR_INT_WARP_WIDE_INSTR_OFFSETS
	.align		4
.L_1412:
        /*0178*/ 	.byte	0x04, 0x31
        /*017a*/ 	.short	(.L_1414 - .L_1413)


	//   ....[0]....
.L_1413:
        /*017c*/ 	.word	0x000000c0


	//   ....[1]....
        /*0180*/ 	.word	0x000000d0


	//   ....[2]....
        /*0184*/ 	.word	0x000000e0


	//   ....[3]....
        /*0188*/ 	.word	0x00000180


	//   ....[4]....
        /*018c*/ 	.word	0x00024580


	//   ....[5]....
        /*0190*/ 	.word	0x00024610


	//   ....[6]....
        /*0194*/ 	.word	0x000284e0


	//   ....[7]....
        /*0198*/ 	.word	0x00028570


	//----- nvinfo : EIATTR_COOP_GROUP_MASK_REGIDS
	.align		4
.L_1414:
        /*019c*/ 	.byte	0x04, 0x29
        /*019e*/ 	.short	(.L_1416 - .L_1415)


	//   ....[0]....
.L_1415:
        /*01a0*/ 	.word	0xffffffff


	//   ....[1]....
        /*01a4*/ 	.word	0xffffffff


	//   ....[2]....
        /*01a8*/ 	.word	0xffffffff


	//   ....[3]....
        /*01ac*/ 	.word	0xffffffff


	//   ....[4]....
        /*01b0*/ 	.word	0xffffffff


	//   ....[5]....
        /*01b4*/ 	.word	0xffffffff


	//   ....[6]....
        /*01b8*/ 	.word	0xffffffff


	//   ....[7]....
        /*01bc*/ 	.word	0xffffffff


	//   ....[8]....
        /*01c0*/ 	.word	0xffffffff


	//   ....[9]....
        /*01c4*/ 	.word	0xffffffff


	//   ....[10]....
        /*01c8*/ 	.word	0xffffffff


	//   ....[11]....
        /*01cc*/ 	.word	0xffffffff


	//   ....[12]....
        /*01d0*/ 	.word	0xffffffff


	//   ....[13]....
        /*01d4*/ 	.word	0xffffffff


	//   ....[14]....
        /*01d8*/ 	.word	0xffffffff


	//   ....[15]....
        /*01dc*/ 	.word	0xffffffff


	//   ....[16]....
        /*01e0*/ 	.word	0xffffffff


	//   ....[17]....
        /*01e4*/ 	.word	0xffffffff


	//   ....[18]....
        /*01e8*/ 	.word	0xffffffff


	//   ....[19]....
        /*01ec*/ 	.word	0xffffffff


	//   ....[20]....
        /*01f0*/ 	.word	0xffffffff


	//   ....[21]....
        /*01f4*/ 	.word	0xffffffff


	//   ....[22]....
        /*01f8*/ 	.word	0xffffffff


	//   ....[23]....
        /*01fc*/ 	.word	0xffffffff


	//   ....[24]....
        /*0200*/ 	.word	0xffffffff


	//   ....[25]....
        /*0204*/ 	.word	0xffffffff


	//   ....[26]....
        /*0208*/ 	.word	0xffffffff


	//   ....[27]....
        /*020c*/ 	.word	0xffffffff


	//   ....[28]....
        /*0210*/ 	.word	0xffffffff


	//   ....[29]....
        /*0214*/ 	.word	0xffffffff


	//   ....[30]....
        /*0218*/ 	.word	0xffffffff


	//   ....[31]....
        /*021c*/ 	.word	0xffffffff


	//   ....[32]....
        /*0220*/ 	.word	0xffffffff


	//   ....[33]....
        /*0224*/ 	.word	0xffffffff


	//   ....[34]....
        /*0228*/ 	.word	0xffffffff


	//   ....[35]....
        /*022c*/ 	.word	0xffffffff


	//   ....[36]....
        /*0230*/ 	.word	0xffffffff


	//   ....[37]....
        /*0234*/ 	.word	0xffffffff


	//   ....[38]....
        /*0238*/ 	.word	0xffffffff


	//   ....[39]....
        /*023c*/ 	.word	0xffffffff


	//   ....[40]....
        /*0240*/ 	.word	0xffffffff


	//   ....[41]....
        /*0244*/ 	.word	0xffffffff


	//   ....[42]....
        /*0248*/ 	.word	0xffffffff


	//   ....[43]....
        /*024c*/ 	.word	0xffffffff


	//   ....[44]....
        /*0250*/ 	.word	0xffffffff


	//   ....[45]....
        /*0254*/ 	.word	0xffffffff


	//   ....[46]....
        /*0258*/ 	.word	0xffffffff


	//   ....[47]....
        /*025c*/ 	.word	0xffffffff


	//   ....[48]....
        /*0260*/ 	.word	0xffffffff


	//   ....[49]....
        /*0264*/ 	.word	0xffffffff


	//   ....[50]....
        /*0268*/ 	.word	0xffffffff


	//   ....[51]....
        /*026c*/ 	.word	0xffffffff


	//   ....[52]....
        /*0270*/ 	.word	0xffffffff


	//   ....[53]....
        /*0274*/ 	.word	0xffffffff


	//   ....[54]....
        /*0278*/ 	.word	0xffffffff


	//   ....[55]....
        /*027c*/ 	.word	0xffffffff


	//   ....[56]....
        /*0280*/ 	.word	0xffffffff


	//   ....[57]....
        /*0284*/ 	.word	0xffffffff


	//   ....[58]....
        /*0288*/ 	.word	0xffffffff


	//   ....[59]....
        /*028c*/ 	.word	0xffffffff


	//   ....[60]....
        /*0290*/ 	.word	0xffffffff


	//   ....[61]....
        /*0294*/ 	.word	0xffffffff


	//   ....[62]....
        /*0298*/ 	.word	0xffffffff


	//   ....[63]....
        /*029c*/ 	.word	0xffffffff


	//   ....[64]....
        /*02a0*/ 	.word	0xffffffff


	//   ....[65]....
        /*02a4*/ 	.word	0xffffffff


	//   ....[66]....
        /*02a8*/ 	.word	0xffffffff


	//   ....[67]....
        /*02ac*/ 	.word	0xffffffff


	//   ....[68]....
        /*02b0*/ 	.word	0xffffffff


	//   ....[69]....
        /*02b4*/ 	.word	0xffffffff


	//   ....[70]....
        /*02b8*/ 	.word	0xffffffff


	//   ....[71]....
        /*02bc*/ 	.word	0xffffffff


	//   ....[72]....
        /*02c0*/ 	.word	0xffffffff


	//   ....[73]....
        /*02c4*/ 	.word	0xffffffff


	//   ....[74]....
        /*02c8*/ 	.word	0xffffffff


	//   ....[75]....
        /*02cc*/ 	.word	0xffffffff


	//   ....[76]....
        /*02d0*/ 	.word	0xffffffff


	//   ....[77]....
        /*02d4*/ 	.word	0xffffffff


	//   ....[78]....
        /*02d8*/ 	.word	0xffffffff


	//   ....[79]....
        /*02dc*/ 	.word	0xffffffff


	//   ....[80]....
        /*02e0*/ 	.word	0xffffffff


	//   ....[81]....
        /*02e4*/ 	.word	0xffffffff


	//   ....[82]....
        /*02e8*/ 	.word	0xffffffff


	//   ....[83]....
        /*02ec*/ 	.word	0xffffffff


	//   ....[84]....
        /*02f0*/ 	.word	0xffffffff


	//   ....[85]....
        /*02f4*/ 	.word	0xffffffff


	//   ....[86]....
        /*02f8*/ 	.word	0xffffffff


	//   ....[87]....
        /*02fc*/ 	.word	0xffffffff


	//   ....[88]....
        /*0300*/ 	.word	0xffffffff


	//   ....[89]....
        /*0304*/ 	.word	0xffffffff


	//   ....[90]....
        /*0308*/ 	.word	0xffffffff


	//   ....[91]....
        /*030c*/ 	.word	0xffffffff


	//   ....[92]....
        /*0310*/ 	.word	0xffffffff


	//   ....[93]....
        /*0314*/ 	.word	0xffffffff


	//   ....[94]....
        /*0318*/ 	.word	0xffffffff


	//   ....[95]....
        /*031c*/ 	.word	0xffffffff


	//   ....[96]....
        /*0320*/ 	.word	0xffffffff


	//   ....[97]....
        /*0324*/ 	.word	0xffffffff


	//   ....[98]....
        /*0328*/ 	.word	0xffffffff


	//   ....[99]....
        /*032c*/ 	.word	0xffffffff


	//   ....[100]....
        /*0330*/ 	.word	0xffffffff


	//   ....[101]....
        /*0334*/ 	.word	0xffffffff


	//   ....[102]....
        /*0338*/ 	.word	0xffffffff


	//   ....[103]....
        /*033c*/ 	.word	0xffffffff


	//   ....[104]....
        /*0340*/ 	.word	0xffffffff


	//   ....[105]....
        /*0344*/ 	.word	0xffffffff


	//   ....[106]....
        /*0348*/ 	.word	0xffffffff


	//   ....[107]....
        /*034c*/ 	.word	0xffffffff


	//   ....[108]....
        /*0350*/ 	.word	0xffffffff


	//   ....[109]....
        /*0354*/ 	.word	0xffffffff


	//   ....[110]....
        /*0358*/ 	.word	0xffffffff


	//   ....[111]....
        /*035c*/ 	.word	0xffffffff


	//   ....[112]....
        /*0360*/ 	.word	0xffffffff


	//   ....[113]....
        /*0364*/ 	.word	0xffffffff


	//   ....[114]....
        /*0368*/ 	.word	0xffffffff


	//   ....[115]....
        /*036c*/ 	.word	0xffffffff


	//   ....[116]....
        /*0370*/ 	.word	0xffffffff


	//   ....[117]....
        /*0374*/ 	.word	0xffffffff


	//   ....[118]....
        /*0378*/ 	.word	0xffffffff


	//   ....[119]....
        /*037c*/ 	.word	0xffffffff


	//   ....[120]....
        /*0380*/ 	.word	0xffffffff


	//   ....[121]....
        /*0384*/ 	.word	0xffffffff


	//   ....[122]....
        /*0388*/ 	.word	0xffffffff


	//   ....[123]....
        /*038c*/ 	.word	0xffffffff


	//   ....[124]....
        /*0390*/ 	.word	0xffffffff


	//   ....[125]....
        /*0394*/ 	.word	0xffffffff


	//   ....[126]....
        /*0398*/ 	.word	0xffffffff


	//   ....[127]....
        /*039c*/ 	.word	0xffffffff


	//   ....[128]....
        /*03a0*/ 	.word	0xffffffff


	//   ....[129]....
        /*03a4*/ 	.word	0xffffffff


	//   ....[130]....
        /*03a8*/ 	.word	0xffffffff


	//   ....[131]....
        /*03ac*/ 	.word	0xffffffff


	//   ....[132]....
        /*03b0*/ 	.word	0xffffffff


	//   ....[133]....
        /*03b4*/ 	.word	0xffffffff


	//   ....[134]....
        /*03b8*/ 	.word	0xffffffff


	//   ....[135]....
        /*03bc*/ 	.word	0xffffffff


	//   ....[136]....
        /*03c0*/ 	.word	0xffffffff


	//   ....[137]....
        /*03c4*/ 	.word	0xffffffff


	//   ....[138]....
        /*03c8*/ 	.word	0xffffffff


	//   ....[139]....
        /*03cc*/ 	.word	0xffffffff


	//   ....[140]....
        /*03d0*/ 	.word	0xffffffff


	//   ....[141]....
        /*03d4*/ 	.word	0xffffffff


	//   ....[142]....
        /*03d8*/ 	.word	0xffffffff


	//   ....[143]....
        /*03dc*/ 	.word	0xffffffff


	//   ....[144]....
        /*03e0*/ 	.word	0xffffffff


	//   ....[145]....
        /*03e4*/ 	.word	0xffffffff


	//   ....[146]....
        /*03e8*/ 	.word	0xffffffff


	//   ....[147]....
        /*03ec*/ 	.word	0xffffffff


	//   ....[148]....
        /*03f0*/ 	.word	0xffffffff


	//   ....[149]....
        /*03f4*/ 	.word	0xffffffff


	//   ....[150]....
        /*03f8*/ 	.word	0xffffffff


	//   ....[151]....
        /*03fc*/ 	.word	0xffffffff


	//   ....[152]....
        /*0400*/ 	.word	0xffffffff


	//   ....[153]....
        /*0404*/ 	.word	0xffffffff


	//   ....[154]....
        /*0408*/ 	.word	0xffffffff


	//   ....[155]....
        /*040c*/ 	.word	0xffffffff


	//   ....[156]....
        /*0410*/ 	.word	0xffffffff


	//   ....[157]....
        /*0414*/ 	.word	0xffffffff


	//   ....[158]....
        /*0418*/ 	.word	0xffffffff


	//   ....[159]....
        /*041c*/ 	.word	0xffffffff


	//   ....[160]....
        /*0420*/ 	.word	0xffffffff


	//   ....[161]....
        /*0424*/ 	.word	0x0500000f


	//   ....[162]....
        /*0428*/ 	.word	0x0500000f


	//   ....[163]....
        /*042c*/ 	.word	0x0500000f


	//   ....[164]....
        /*0430*/ 	.word	0x0500000f


	//   ....[165]....
        /*0434*/ 	.word	0x0500000f


	//   ....[166]....
        /*0438*/ 	.word	0x0500000f


	//   ....[167]....
        /*043c*/ 	.word	0x0500000f


	//   ....[168]....
        /*0440*/ 	.word	0x0500000f


	//   ....[169]....
        /*0444*/ 	.word	0x0500000f


	//   ....[170]....
        /*0448*/ 	.word	0x0500000f


	//   ....[171]....
        /*044c*/ 	.word	0x0500000f


	//   ....[172]....
        /*0450*/ 	.word	0x0500000f


	//   ....[173]....
        /*0454*/ 	.word	0x0500000f


	//   ....[174]....
        /*0458*/ 	.word	0x0500000f


	//   ....[175]....
        /*045c*/ 	.word	0x0500000f


	//   ....[176]....
        /*0460*/ 	.word	0x0500000f


	//   ....[177]....
        /*0464*/ 	.word	0x0500000f


	//   ....[178]....
        /*0468*/ 	.word	0x0500000f


	//   ....[179]....
        /*046c*/ 	.word	0x0500000f


	//   ....[180]....
        /*0470*/ 	.word	0x0500000f


	//   ....[181]....
        /*0474*/ 	.word	0x0500000f


	//   ....[182]....
        /*0478*/ 	.word	0x0500000f


	//   ....[183]....
        /*047c*/ 	.word	0x0500000f


	//   ....[184]....
        /*0480*/ 	.word	0x0500000f


	//   ....[185]....
        /*0484*/ 	.word	0x0500000f


	//   ....[186]....
        /*0488*/ 	.word	0x0500000f


	//   ....[187]....
        /*048c*/ 	.word	0x0500000f


	//   ....[188]....
        /*0490*/ 	.word	0x0500000f


	//   ....[189]....
        /*0494*/ 	.word	0x0500000f


	//   ....[190]....
        /*0498*/ 	.word	0x0500000f


	//   ....[191]....
        /*049c*/ 	.word	0x0500000f


	//   ....[192]....
        /*04a0*/ 	.word	0x0500000f


	//   ....[193]....
        /*04a4*/ 	.word	0x0500000f


	//   ....[194]....
        /*04a8*/ 	.word	0x0500000f


	//   ....[195]....
        /*04ac*/ 	.word	0x0500000f


	//   ....[196]....
        /*04b0*/ 	.word	0x0500000f


	//   ....[197]....
        /*04b4*/ 	.word	0x0500000f


	//   ....[198]....
        /*04b8*/ 	.word	0x0500000f


	//   ....[199]....
        /*04bc*/ 	.word	0x0500000f


	//   ....[200]....
        /*04c0*/ 	.word	0x0500000f


	//   ....[201]....
        /*04c4*/ 	.word	0x0500000f


	//   ....[202]....
        /*04c8*/ 	.word	0x0500000f


	//   ....[203]....
        /*04cc*/ 	.word	0x0500000f


	//   ....[204]....
        /*04d0*/ 	.word	0x0500000f


	//   ....[205]....
        /*04d4*/ 	.word	0x0500000f


	//   ....[206]....
        /*04d8*/ 	.word	0x0500000f


	//   ....[207]....
        /*04dc*/ 	.word	0x0500000f


	//   ....[208]....
        /*04e0*/ 	.word	0x0500000f


	//   ....[209]....
        /*04e4*/ 	.word	0x0500000f


	//   ....[210]....
        /*04e8*/ 	.word	0x0500000f


	//   ....[211]....
        /*04ec*/ 	.word	0x0500000f


	//   ....[212]....
        /*04f0*/ 	.word	0x0500000f


	//   ....[213]....
        /*04f4*/ 	.word	0x0500000f


	//   ....[214]....
        /*04f8*/ 	.word	0x0500000f


	//   ....[215]....
        /*04fc*/ 	.word	0x0500000f


	//   ....[216]....
        /*0500*/ 	.word	0x0500000f


	//   ....[217]....
        /*0504*/ 	.word	0x0500000f


	//   ....[218]....
        /*0508*/ 	.word	0x0500000f


	//   ....[219]....
        /*050c*/ 	.word	0x0500000f


	//   ....[220]....
        /*0510*/ 	.word	0x0500000f


	//   ....[221]....
        /*0514*/ 	.word	0x0500000f


	//   ....[222]....
        /*0518*/ 	.word	0x0500000f


	//   ....[223]....
        /*051c*/ 	.word	0x0500000f


	//   ....[224]....
        /*0520*/ 	.word	0x0500000f


	//   ....[225]....
        /*0524*/ 	.word	0x0500000f


	//   ....[226]....
        /*0528*/ 	.word	0x0500000f


	//   ....[227]....
        /*052c*/ 	.word	0x0500000f


	//   ....[228]....
        /*0530*/ 	.word	0x0500000f


	//   ....[229]....
        /*0534*/ 	.word	0x0500000f


	//   ....[230]....
        /*0538*/ 	.word	0x0500000f


	//   ....[231]....
        /*053c*/ 	.word	0x0500000f


	//   ....[232]....
        /*0540*/ 	.word	0x0500000f


	//   ....[233]....
        /*0544*/ 	.word	0x0500000f


	//   ....[234]....
        /*0548*/ 	.word	0x0500000f


	//   ....[235]....
        /*054c*/ 	.word	0x0500000f


	//   ....[236]....
        /*0550*/ 	.word	0x0500000f


	//   ....[237]....
        /*0554*/ 	.word	0x0500000f


	//   ....[238]....
        /*0558*/ 	.word	0x0500000f


	//   ....[239]....
        /*055c*/ 	.word	0x0500000f


	//   ....[240]....
        /*0560*/ 	.word	0x0500000f


	//   ....[241]....
        /*0564*/ 	.word	0x0500000f


	//   ....[242]....
        /*0568*/ 	.word	0x0500000f


	//   ....[243]....
        /*056c*/ 	.word	0x0500000f


	//   ....[244]....
        /*0570*/ 	.word	0x0500000f


	//   ....[245]....
        /*0574*/ 	.word	0x0500000f


	//   ....[246]....
        /*0578*/ 	.word	0x0500000f


	//   ....[247]....
        /*057c*/ 	.word	0x0500000f


	//   ....[248]....
        /*0580*/ 	.word	0x0500000f


	//   ....[249]....
        /*0584*/ 	.word	0x0500000f


	//   ....[250]....
        /*0588*/ 	.word	0x0500000f


	//   ....[251]....
        /*058c*/ 	.word	0x0500000f


	//   ....[252]....
        /*0590*/ 	.word	0x0500000f


	//   ....[253]....
        /*0594*/ 	.word	0x0500000f


	//   ....[254]....
        /*0598*/ 	.word	0x0500000f


	//   ....[255]....
        /*059c*/ 	.word	0x0500000f


	//   ....[0]....
        /*05a0*/ 	.word	0x0500000f


	//   ....[1]....
        /*05a4*/ 	.word	0x0500000f


	//   ....[2]....
        /*05a8*/ 	.word	0x0500000f


	//   ....[3]....
        /*05ac*/ 	.word	0x0500000f


	//   ....[4]....
        /*05b0*/ 	.word	0xffffffff


	//   ....[5]....
        /*05b4*/ 	.word	0xffffffff


	//   ....[6]....
        /*05b8*/ 	.word	0xffffffff


	//   ....[7]....
        /*05bc*/ 	.word	0xffffffff


	//   ....[8]....
        /*05c0*/ 	.word	0xffffffff


	//   ....[9]....
        /*05c4*/ 	.word	0xffffffff


	//----- nvinfo : EIATTR_COOP_GROUP_INSTR_OFFSETS
	.align		4
.L_1416:
        /*05c8*/ 	.byte	0x04, 0x28
        /*05ca*/ 	.short	(.L_1418 - .L_1417)


	//   ....[0]....
.L_1417:
        /*05cc*/ 	.word	0x00000080


	//   ....[1]....
        /*05d0*/ 	.word	0x00000090


	//   ....[2]....
        /*05d4*/ 	.word	0x000002f0


	//   ....[3]....
        /*05d8*/ 	.word	0x00000450


	//   ....[4]....
        /*05dc*/ 	.word	0x00000570


	//   ....[5]....
        /*05e0*/ 	.word	0x000006d0


	//   ....[6]....
        /*05e4*/ 	.word	0x00002070


	//   ....[7]....
        /*05e8*/ 	.word	0x000042f0


	//   ....[8]....
        /*05ec*/ 	.word	0x00004b40


	//   ....[9]....
        /*05f0*/ 	.word	0x00006170


	//   ....[10]....
        /*05f4*/ 	.word	0x00006200


	//   ....[11]....
        /*05f8*/ 	.word	0x000064c0


	//   ....[12]....
        /*05fc*/ 	.word	0x000064f0


	//   ....[13]....
        /*0600*/ 	.word	0x0000b9e0


	//   ....[14]....
        /*0604*/ 	.word	0x0000bb40


	//   ....[15]....
        /*0608*/ 	.word	0x0000bca0


	//   ....[16]....
        /*060c*/ 	.word	0x0000bcd0


	//   ....[17]....
        /*0610*/ 	.word	0x000155d0


	//   ....[18]....
        /*0614*/ 	.word	0x00015c90


	//   ....[19]....
        /*0618*/ 	.word	0x00016e50


	//   ....[20]....
        /*061c*/ 	.word	0x00016eb0


	//   ....[21]....
        /*0620*/ 	.word	0x00016ef0


	//   ....[22]....
        /*0624*/ 	.word	0x00016f10


	//   ....[23]....
        /*0628*/ 	.word	0x0001f330


	//   ....[24]....
        /*062c*/ 	.word	0x0001f350


	//   ....[25]....
        /*0630*/ 	.word	0x0001f3b0


	//   ....[26]....
        /*0634*/ 	.word	0x0001f3f0


	//   ....[27]....
        /*0638*/ 	.word	0x000211b0


	//   ....[28]....
        /*063c*/ 	.word	0x000211d0


	//   ....[29]....
        /*0640*/ 	.word	0x00021230


	//   ....[30]....
        /*0644*/ 	.word	0x00021250


	//   ....[31]....
        /*0648*/ 	.word	0x00021bc0


	//   ....[32]....
        /*064c*/ 	.word	0x00021bf0


	//   ....[33]....
        /*0650*/ 	.word	0x00021d30


	//   ....[34]....
        /*0654*/ 	.word	0x00021d50


	//   ....[35]....
        /*0658*/ 	.word	0x00021e90


	//   ....[36]....
        /*065c*/ 	.word	0x00021eb0


	//   ....[37]....
        /*0660*/ 	.word	0x00022000


	//   ....[38]....
        /*0664*/ 	.word	0x00022020


	//   ....[39]....
        /*0668*/ 	.word	0x00022990


	//   ....[40]....
        /*066c*/ 	.word	0x000229b0


	//   ....[41]....
        /*0670*/ 	.word	0x00022af0


	//   ....[42]....
        /*0674*/ 	.word	0x00022b10


	//   ....[43]....
        /*0678*/ 	.word	0x00022c50


	//   ....[44]....
        /*067c*/ 	.word	0x00022c70


	//   ....[45]....
        /*0680*/ 	.word	0x00022dc0


	//   ....[46]....
        /*0684*/ 	.word	0x00022de0


	//   ....[47]....
        /*0688*/ 	.word	0x00022fb0


	//   ....[48]....
        /*068c*/ 	.word	0x00023180


	//   ....[49]....
        /*0690*/ 	.word	0x000231b0


	//   ....[50]....
        /*0694*/ 	.word	0x000231e0


	//   ....[51]....
        /*0698*/ 	.word	0x00023210


	//   ....[52]....
        /*069c*/ 	.word	0x00023240


	//   ....[53]....
        /*06a0*/ 	.word	0x00023270


	//   ....[54]....
        /*06a4*/ 	.word	0x000233c0


	//   ....[55]....
        /*06a8*/ 	.word	0x000233f0


	//   ....[56]....
        /*06ac*/ 	.word	0x00023420


	//   ....[57]....
        /*06b0*/ 	.word	0x00023450


	//   ....[58]....
        /*06b4*/ 	.word	0x00023480


	//   ....[59]....
        /*06b8*/ 	.word	0x000234b0


	//   ....[60]....
        /*06bc*/ 	.word	0x00023540


	//   ....[61]....
        /*06c0*/ 	.word	0x000235a0


	//   ....[62]....
        /*06c4*/ 	.word	0x00023630


	//   ....[63]....
        /*06c8*/ 	.word	0x00025150


	//   ....[64]....
        /*06cc*/ 	.word	0x00025170


	//   ....[65]....
        /*06d0*/ 	.word	0x00025200


	//   ....[66]....
        /*06d4*/ 	.word	0x00025220


	//   ....[67]....
        /*06d8*/ 	.word	0x000252a0


	//   ....[68]....
        /*06dc*/ 	.word	0x000252c0


	//   ....[69]....
        /*06e0*/ 	.word	0x00025340


	//   ....[70]....
        /*06e4*/ 	.word	0x00025360


	//   ....[71]....
        /*06e8*/ 	.word	0x000253e0


	//   ....[72]....
        /*06ec*/ 	.word	0x00025400


	//   ....[73]....
        /*06f0*/ 	.word	0x00025410


	//   ....[74]....
        /*06f4*/ 	.word	0x00025420


	//   ....[75]....
        /*06f8*/ 	.word	0x00025bc0


	//   ....[76]....
        /*06fc*/ 	.word	0x00025be0


	//   ....[77]....
        /*0700*/ 	.word	0x00025bf0


	//   ....[78]....
        /*0704*/ 	.word	0x00025c00


	//   ....[79]....
        /*0708*/ 	.word	0x00025c20


	//   ....[80]....
        /*070c*/ 	.word	0x00025cc0


	//   ....[81]....
        /*0710*/ 	.word	0x00025d30


	//   ....[82]....
        /*0714*/ 	.word	0x00025d90


	//   ....[83]....
        /*0718*/ 	.word	0x00025db0


	//   ....[84]....
        /*071c*/ 	.word	0x00025e10


	//   ....[85]....
        /*0720*/ 	.word	0x00025e30


	//   ....[86]....
        /*0724*/ 	.word	0x00025e70


	//   ....[87]....
        /*0728*/ 	.word	0x00025eb0


	//   ....[88]....
        /*072c*/ 	.word	0x00025ed0


	//   ....[89]....
        /*0730*/ 	.word	0x00025f00


	//   ....[90]....
        /*0734*/ 	.word	0x00025f20


	//   ....[91]....
        /*0738*/ 	.word	0x000266d0


	//   ....[92]....
        /*073c*/ 	.word	0x00026700


	//   ....[93]....
        /*0740*/ 	.word	0x00026710


	//   ....[94]....
        /*0744*/ 	.word	0x00026720


	//   ....[95]....
        /*0748*/ 	.word	0x000267e0


	//   ....[96]....
        /*074c*/ 	.word	0x00026830


	//   ....[97]....
        /*0750*/ 	.word	0x000268a0


	//   ....[98]....
        /*0754*/ 	.word	0x00026920


	//   ....[99]....
        /*0758*/ 	.word	0x00026980


	//   ....[100]....
        /*075c*/ 	.word	0x000269b0


	//   ....[101]....
        /*0760*/ 	.word	0x00026a10


	//   ....[102]....
        /*0764*/ 	.word	0x00026a40


	//   ....[103]....
        /*0768*/ 	.word	0x00026aa0


	//   ....[104]....
        /*076c*/ 	.word	0x00026ad0


	//   ....[105]....
        /*0770*/ 	.word	0x00026b20


	//   ....[106]....
        /*0774*/ 	.word	0x00026b50


	//   ....[107]....
        /*0778*/ 	.word	0x00027090


	//   ....[108]....
        /*077c*/ 	.word	0x000270b0


	//   ....[109]....
        /*0780*/ 	.word	0x00027100


	//   ....[110]....
        /*0784*/ 	.word	0x000271c0


	//   ....[111]....
        /*0788*/ 	.word	0x000271d0


	//   ....[112]....
        /*078c*/ 	.word	0x00027200


	//   ....[113]....
        /*0790*/ 	.word	0x00027290


	//   ....[114]....
        /*0794*/ 	.word	0x00027340


	//   ....[115]....
        /*0798*/ 	.word	0x00027350


	//   ....[116]....
        /*079c*/ 	.word	0x00027380


	//   ....[117]....
        /*07a0*/ 	.word	0x00027390


	//   ....[118]....
        /*07a4*/ 	.word	0x00027420


	//   ....[119]....
        /*07a8*/ 	.word	0x00027b30


	//   ....[120]....
        /*07ac*/ 	.word	0x00027b50


	//   ....[121]....
        /*07b0*/ 	.word	0x00027ba0


	//   ....[122]....
        /*07b4*/ 	.word	0x00027bb0


	//   ....[123]....
        /*07b8*/ 	.word	0x00027bf0


	//   ....[124]....
        /*07bc*/ 	.word	0x00027c00


	//   ....[125]....
        /*07c0*/ 	.word	0x00027c40


	//   ....[126]....
        /*07c4*/ 	.word	0x00027c50


	//   ....[127]....
        /*07c8*/ 	.word	0x00027c90


	//   ....[128]....
        /*07cc*/ 	.word	0x00027ca0


	//   ....[129]....
        /*07d0*/ 	.word	0x00027cb0


	//   ....[130]....
        /*07d4*/ 	.word	0x00027cf0


	//   ....[131]....
        /*07d8*/ 	.word	0x00028020


	//   ....[132]....
        /*07dc*/ 	.word	0x00028040


	//   ....[133]....
        /*07e0*/ 	.word	0x00028050


	//   ....[134]....
        /*07e4*/ 	.word	0x00028060


	//   ....[135]....
        /*07e8*/ 	.word	0x00028080


	//   ....[136]....
        /*07ec*/ 	.word	0x000280f0


	//   ....[137]....
        /*07f0*/ 	.word	0x00028160


	//   ....[138]....
        /*07f4*/ 	.word	0x00028180


	//   ....[139]....
        /*07f8*/ 	.word	0x00028190


	//   ....[140]....
        /*07fc*/ 	.word	0x000281f0


	//   ....[141]....
        /*0800*/ 	.word	0x00028210


	//   ....[142]....
        /*0804*/ 	.word	0x00028270


	//   ....[143]....
        /*0808*/ 	.word	0x00028760


	//   ....[144]....
        /*080c*/ 	.word	0x00028790


	//   ....[145]....
        /*0810*/ 	.word	0x000287c0


	//   ....[146]....
        /*0814*/ 	.word	0x000287f0


	//   ....[147]....
        /*0818*/ 	.word	0x00028820


	//   ....[148]....
        /*081c*/ 	.word	0x00028850


	//   ....[149]....
        /*0820*/ 	.word	0x00028880


	//   ....[150]....
        /*0824*/ 	.word	0x000288b0


	//   ....[151]....
        /*0828*/ 	.word	0x00028a30


	//   ....[152]....
        /*082c*/ 	.word	0x00028a60


	//   ....[153]....
        /*0830*/ 	.word	0x00028a90


	//   ....[154]....
        /*0834*/ 	.word	0x00028ac0


	//   ....[155]....
        /*0838*/ 	.word	0x00028af0


	//   ....[156]....
        /*083c*/ 	.word	0x00028b20


	//   ....[157]....
        /*0840*/ 	.word	0x00028be0


	//   ....[158]....
        /*0844*/ 	.word	0x00028c00


	//   ....[159]....
        /*0848*/ 	.word	0x00028c70


	//   ....[160]....
        /*084c*/ 	.word	0x00029310


	//   ....[161]....
        /*0850*/ 	.word	0x000298e0


	//   ....[162]....
        /*0854*/ 	.word	0x000299d0


	//   ....[163]....
        /*0858*/ 	.word	0x00029a70


	//   ....[164]....
        /*085c*/ 	.word	0x00029ad0


	//   ....[165]....
        /*0860*/ 	.word	0x00029bc0


	//   ....[166]....
        /*0864*/ 	.word	0x00029c30


	//   ....[167]....
        /*0868*/ 	.word	0x00029d20


	//   ....[168]....
        /*086c*/ 	.word	0x00029d90


	//   ....[169]....
        /*0870*/ 	.word	0x00029e80


	//   ....[170]....
        /*0874*/ 	.word	0x00029ef0


	//   ....[171]....
        /*0878*/ 	.word	0x00029fe0


	//   ....[172]....
        /*087c*/ 	.word	0x0002a050


	//   ....[173]....
        /*0880*/ 	.word	0x0002a0f0


	//   ....[174]....
        /*0884*/ 	.word	0x0002a1f0


	//   ....[175]....
        /*0888*/ 	.word	0x0002a240


	//   ....[176]....
        /*088c*/ 	.word	0x0002a2a0


	//   ....[177]....
        /*0890*/ 	.word	0x0002a3d0


	//   ....[178]....
        /*0894*/ 	.word	0x0002a490


	//   ....[179]....
        /*0898*/ 	.word	0x0002a540


	//   ....[180]....
        /*089c*/ 	.word	0x0002a5c0


	//   ....[181]....
        /*08a0*/ 	.word	0x0002a6b0


	//   ....[182]....
        /*08a4*/ 	.word	0x0002a7c0


	//   ....[183]....
        /*08a8*/ 	.word	0x0002a830


	//   ....[184]....
        /*08ac*/ 	.word	0x0002a900


	//   ....[185]....
        /*08b0*/ 	.word	0x0002a9b0


	//   ....[186]....
        /*08b4*/ 	.word	0x0002aa30


	//   ....[187]....
        /*08b8*/ 	.word	0x0002ab00


	//   ....[188]....
        /*08bc*/ 	.word	0x0002ab90


	//   ....[189]....
        /*08c0*/ 	.word	0x0002ac60


	//   ....[190]....
        /*08c4*/ 	.word	0x0002ad00


	//   ....[191]....
        /*08c8*/ 	.word	0x0002ada0


	//   ....[192]....
        /*08cc*/ 	.word	0x0002ae00


	//   ....[193]....
        /*08d0*/ 	.word	0x0002aea0


	//   ....[194]....
        /*08d4*/ 	.word	0x0002aff0


	//   ....[195]....
        /*08d8*/ 	.word	0x0002b040


	//   ....[196]....
        /*08dc*/ 	.word	0x0002b0a0


	//   ....[197]....
        /*08e0*/ 	.word	0x0002b190


	//   ....[198]....
        /*08e4*/ 	.word	0x0002b290


	//   ....[199]....
        /*08e8*/ 	.word	0x0002b2e0


	//   ....[200]....
        /*08ec*/ 	.word	0x0002b340


	//   ....[201]....
        /*08f0*/ 	.word	0x0002b430


	//   ....[202]....
        /*08f4*/ 	.word	0x0002b530


	//   ....[203]....
        /*08f8*/ 	.word	0x0002b580


	//   ....[204]....
        /*08fc*/ 	.word	0x0002b5e0


	//   ....[205]....
        /*0900*/ 	.word	0x0002b6c0


	//   ....[206]....
        /*0904*/ 	.word	0x0002b7f0


	//   ....[207]....
        /*0908*/ 	.word	0x0002b8d0


	//   ....[208]....
        /*090c*/ 	.word	0x0002b960


	//   ....[209]....
        /*0910*/ 	.word	0x0002ba70


	//   ....[210]....
        /*0914*/ 	.word	0x0002bad0


	//   ....[211]....
        /*0918*/ 	.word	0x0002bbe0


	//   ....[212]....
        /*091c*/ 	.word	0x0002bc40


	//   ....[213]....
        /*0920*/ 	.word	0x0002bd50


	//   ....[214]....
        /*0924*/ 	.word	0x0002bdb0


	//   ....[215]....
        /*0928*/ 	.word	0x0002bec0


	//   ....[216]....
        /*092c*/ 	.word	0x0002bf20


	//   ....[217]....
        /*0930*/ 	.word	0x0002bfe0


	//   ....[218]....
        /*0934*/ 	.word	0x0002c140


	//   ....[219]....
        /*0938*/ 	.word	0x0002c1e0


	//   ....[220]....
        /*093c*/ 	.word	0x0002c240


	//   ....[221]....
        /*0940*/ 	.word	0x0002c2f0


	//   ....[222]....
        /*0944*/ 	.word	0x0002c350


	//   ....[223]....
        /*0948*/ 	.word	0x0002c400


	//   ....[224]....
        /*094c*/ 	.word	0x0002c460


	//   ....[225]....
        /*0950*/ 	.word	0x0002c510


	//   ....[226]....
        /*0954*/ 	.word	0x0002c570


	//   ....[227]....
        /*0958*/ 	.word	0x0002c620


	//   ....[228]....
        /*095c*/ 	.word	0x0002c680


	//   ....[229]....
        /*0960*/ 	.word	0x0002c730


	//   ....[230]....
        /*0964*/ 	.word	0x0002c820


	//   ....[231]....
        /*0968*/ 	.word	0x0002c8c0


	//   ....[232]....
        /*096c*/ 	.word	0x0002c920


	//   ....[233]....
        /*0970*/ 	.word	0x0002c9f0


	//   ....[234]....
        /*0974*/ 	.word	0x0002ca50


	//   ....[235]....
        /*0978*/ 	.word	0x0002cb20


	//   ....[236]....
        /*097c*/ 	.word	0x0002cb80


	//   ....[237]....
        /*0980*/ 	.word	0x0002cc50


	//   ....[238]....
        /*0984*/ 	.word	0x0002ccb0


	//   ....[239]....
        /*0988*/ 	.word	0x0002cd80


	//   ....[240]....
        /*098c*/ 	.word	0x0002cde0


	//   ....[241]....
        /*0990*/ 	.word	0x0002ceb0


	//   ....[242]....
        /*0994*/ 	.word	0x0002cf40


	//   ....[243]....
        /*0998*/ 	.word	0x0002cfe0


	//   ....[244]....
        /*099c*/ 	.word	0x0002d100


	//   ....[245]....
        /*09a0*/ 	.word	0x0002d170


	//   ....[246]....
        /*09a4*/ 	.word	0x0002d1e0


	//   ....[247]....
        /*09a8*/ 	.word	0x0002d250


	//   ....[248]....
        /*09ac*/ 	.word	0x0002d2c0


	//   ....[249]....
        /*09b0*/ 	.word	0x0002d340


	//   ....[250]....
        /*09b4*/ 	.word	0x0002d3d0


	//   ....[251]....
        /*09b8*/ 	.word	0x0002d460


	//   ....[252]....
        /*09bc*/ 	.word	0x0002d4d0


	//   ....[253]....
        /*09c0*/ 	.word	0x0002d540


	//   ....[254]....
        /*09c4*/ 	.word	0x0002d5b0


	//   ....[255]....
        /*09c8*/ 	.word	0x0002d630


	//   ....[0]....
        /*09cc*/ 	.word	0x0002d6a0


	//   ....[1]....
        /*09d0*/ 	.word	0x0002d740


	//   ....[2]....
        /*09d4*/ 	.word	0x0002d7d0


	//   ....[3]....
        /*09d8*/ 	.word	0x0002d8f0


	//   ....[4]....
        /*09dc*/ 	.word	0x0002ff60


	//   ....[5]....
        /*09e0*/ 	.word	0x000306f0


	//   ....[6]....
        /*09e4*/ 	.word	0x00031990


	//   ....[7]....
        /*09e8*/ 	.word	0x000319f0


	//   ....[8]....
        /*09ec*/ 	.word	0x00031a50


	//   ....[9]....
        /*09f0*/ 	.word	0x00031a70


	//----- nvinfo : EIATTR_REG_RECONFIG
	.align		4
.L_1418:
        /*09f4*/ 	.byte	0x01, 0x54
	.zero		2


	//----- nvinfo : EIATTR_SYSCALL_OFFSETS
	.align		4
        /*09f8*/ 	.byte	0x04, 0x46
        /*09fa*/ 	.short	(.L_1420 - .L_1419)


	//   ....[0]....
.L_1419:
        /*09fc*/ 	.word	0x000025e0


	//   ....[1]....
        /*0a00*/ 	.word	0x00024770


	//   ....[2]....
        /*0a04*/ 	.word	0x000248c0


	//   ....[3]....
        /*0a08*/ 	.word	0x000249b0


	//   ....[4]....
        /*0a0c*/ 	.word	0x000257b0


	//   ....[5]....
        /*0a10*/ 	.word	0x00026310


	//----- nvinfo : EIATTR_MBARRIER_INSTR_OFFSETS
	.align		4
.L_1420:
        /*0a14*/ 	.byte	0x04, 0x39
        /*0a16*/ 	.short	(.L_1422 - .L_1421)


	//   ....[0]....
.L_1421:
        /*0a18*/ 	.word	0x00000190
        /*0a1c*/ 	.word	0x000000ff
        /*0a20*/ 	.word	0x00032400
        /*0a24*/ 	.short	0x0100
        /*0a26*/ 	.byte	0x08
	.zero		1


	//   ....[1]....
        /*0a28*/ 	.word	0x000001a0
        /*0a2c*/ 	.word	0x000000ff
        /*0a30*/ 	.word	0x00032410
        /*0a34*/ 	.short	0x0100
        /*0a36*/ 	.byte	0x08
	.zero		1


	//   ....[2]....
        /*0a38*/ 	.word	0x000001b0
        /*0a3c*/ 	.word	0x000000ff
        /*0a40*/ 	.word	0x00032420
        /*0a44*/ 	.short	0x0100
        /*0a46*/ 	.byte	0x08
	.zero		1


	//   ....[3]....
        /*0a48*/ 	.word	0x000002a0
        /*0a4c*/ 	.word	0x000000ff
        /*0a50*/ 	.word	0x00032430
        /*0a54*/ 	.short	0x0100
        /*0a56*/ 	.byte	0x08
	.zero		1


	//   ....[4]....
        /*0a58*/ 	.word	0x000002b0
        /*0a5c*/ 	.word	0x000000ff
        /*0a60*/ 	.word	0x00032440
        /*0a64*/ 	.short	0x0100
        /*0a66*/ 	.byte	0x08
	.zero		1


	//   ....[5]....
        /*0a68*/ 	.word	0x000002c0
        /*0a6c*/ 	.word	0x000000ff
        /*0a70*/ 	.word	0x00032438
        /*0a74*/ 	.short	0x0100
        /*0a76*/ 	.byte	0x08
	.zero		1


	//   ....[6]....
        /*0a78*/ 	.word	0x000002d0
        /*0a7c*/ 	.word	0x000000ff
        /*0a80*/ 	.word	0x00032448
        /*0a84*/ 	.short	0x0100
        /*0a86*/ 	.byte	0x08
	.zero		1


	//   ....[7]....
        /*0a88*/ 	.word	0x00000400
        /*0a8c*/ 	.word	0x000000ff
        /*0a90*/ 	.word	0x00032450
        /*0a94*/ 	.short	0x0100
        /*0a96*/ 	.byte	0x08
	.zero		1


	//   ....[8]....
        /*0a98*/ 	.word	0x00000410
        /*0a9c*/ 	.word	0x000000ff
        /*0aa0*/ 	.word	0x00032460
        /*0aa4*/ 	.short	0x0100
        /*0aa6*/ 	.byte	0x08
	.zero		1


	//   ....[9]....
        /*0aa8*/ 	.word	0x00000420
        /*0aac*/ 	.word	0x000000ff
        /*0ab0*/ 	.word	0x00032458
        /*0ab4*/ 	.short	0x0100
        /*0ab6*/ 	.byte	0x08
	.zero		1


	//   ....[10]....
        /*0ab8*/ 	.word	0x00000430
        /*0abc*/ 	.word	0x000000ff
        /*0ac0*/ 	.word	0x00032468
        /*0ac4*/ 	.short	0x0100
        /*0ac6*/ 	.byte	0x08
	.zero		1


	//   ....[11]....
        /*0ac8*/ 	.word	0x00000520
        /*0acc*/ 	.word	0x000000ff
        /*0ad0*/ 	.word	0x00032470
        /*0ad4*/ 	.short	0x0100
        /*0ad6*/ 	.byte	0x06
	.zero		1


	//   ....[12]....
        /*0ad8*/ 	.word	0x00000530
        /*0adc*/ 	.word	0x000000ff
        /*0ae0*/ 	.word	0x00032480
        /*0ae4*/ 	.short	0x0100
        /*0ae6*/ 	.byte	0x06
	.zero		1


	//   ....[13]....
        /*0ae8*/ 	.word	0x00000540
        /*0aec*/ 	.word	0x000000ff
        /*0af0*/ 	.word	0x00032478
        /*0af4*/ 	.short	0x0100
        /*0af6*/ 	.byte	0x06
	.zero		1


	//   ....[14]....
        /*0af8*/ 	.word	0x00000550
        /*0afc*/ 	.word	0x000000ff
        /*0b00*/ 	.word	0x00032488
        /*0b04*/ 	.short	0x0100
        /*0b06*/ 	.byte	0x06
	.zero		1


	//   ....[15]....
        /*0b08*/ 	.word	0x00000680
        /*0b0c*/ 	.word	0x000000ff
        /*0b10*/ 	.word	0x00032490
        /*0b14*/ 	.short	0x0100
        /*0b16*/ 	.byte	0x08
	.zero		1


	//   ....[16]....
        /*0b18*/ 	.word	0x00000690
        /*0b1c*/ 	.word	0x000000ff
        /*0b20*/ 	.word	0x000324a0
        /*0b24*/ 	.short	0x0100
        /*0b26*/ 	.byte	0x08
	.zero		1


	//   ....[17]....
        /*0b28*/ 	.word	0x000006a0
        /*0b2c*/ 	.word	0x000000ff
        /*0b30*/ 	.word	0x00032498
        /*0b34*/ 	.short	0x0100
        /*0b36*/ 	.byte	0x08
	.zero		1


	//   ....[18]....
        /*0b38*/ 	.word	0x000006b0
        /*0b3c*/ 	.word	0x000000ff
        /*0b40*/ 	.word	0x000324a8
        /*0b44*/ 	.short	0x0100
        /*0b46*/ 	.byte	0x08
	.zero		1


	//   ....[19]....
        /*0b48*/ 	.word	0x000007f0
        /*0b4c*/ 	.word	0x000000ff
        /*0b50*/ 	.word	0x000324b0
        /*0b54*/ 	.short	0x0100
        /*0b56*/ 	.byte	0x08
	.zero		1


	//   ....[20]....
        /*0b58*/ 	.word	0x00000800
        /*0b5c*/ 	.word	0x000000ff
        /*0b60*/ 	.word	0x000324c0
        /*0b64*/ 	.short	0x0100
        /*0b66*/ 	.byte	0x08
	.zero		1


	//   ....[21]....
        /*0b68*/ 	.word	0x00000810
        /*0b6c*/ 	.word	0x000000ff
        /*0b70*/ 	.word	0x000324b8
        /*0b74*/ 	.short	0x0100
        /*0b76*/ 	.byte	0x08
	.zero		1


	//   ....[22]....
        /*0b78*/ 	.word	0x00000820
        /*0b7c*/ 	.word	0x000000ff
        /*0b80*/ 	.word	0x000324c8
        /*0b84*/ 	.short	0x0100
        /*0b86*/ 	.byte	0x08
	.zero		1


	//   ....[23]....
        /*0b88*/ 	.word	0x00002860
        /*0b8c*/ 	.word	0x000000ff
        /*0b90*/ 	.word	0x00032400
        /*0b94*/ 	.short	0x010a
        /*0b96*/ 	.byte	0x2a
	.zero		1


	//   ....[24]....
        /*0b98*/ 	.word	0x00002cb0
        /*0b9c*/ 	.word	0x00000014
        /*0ba0*/ 	.word	0x00000000
        /*0ba4*/ 	.short	0x010a
        /*0ba6*/ 	.byte	0x3f
	.zero		1


	//   ....[25]....
        /*0ba8*/ 	.word	0x00002d10
        /*0bac*/ 	.word	0x00000014
        /*0bb0*/ 	.word	0x00000000
        /*0bb4*/ 	.short	0x010a
        /*0bb6*/ 	.byte	0x3f
	.zero		1


	//   ....[26]....
        /*0bb8*/ 	.word	0x000030c0
        /*0bbc*/ 	.word	0x000000ff
        /*0bc0*/ 	.word	0x00032410
        /*0bc4*/ 	.short	0x010a
        /*0bc6*/ 	.byte	0x2a
	.zero		1


	//   ....[27]....
        /*0bc8*/ 	.word	0x000031c0
        /*0bcc*/ 	.word	0x00000008
        /*0bd0*/ 	.word	0x00000000
        /*0bd4*/ 	.short	0x010a
        /*0bd6*/ 	.byte	0x3f
	.zero		1


	//   ....[28]....
        /*0bd8*/ 	.word	0x00003220
        /*0bdc*/ 	.word	0x00000008
        /*0be0*/ 	.word	0x00000000
        /*0be4*/ 	.short	0x010a
        /*0be6*/ 	.byte	0x3f
	.zero		1


	//   ....[29]....
        /*0be8*/ 	.word	0x00003f60
        /*0bec*/ 	.word	0x00000006
        /*0bf0*/ 	.word	0x00000000
        /*0bf4*/ 	.short	0x0101
        /*0bf6*/ 	.byte	0x3f
	.zero		1


	//   ....[30]....
        /*0bf8*/ 	.word	0x00009890
        /*0bfc*/ 	.word	0x00000000
        /*0c00*/ 	.word	0x00000000
        /*0c04*/ 	.short	0x0101
        /*0c06*/ 	.byte	0x3f
	.zero		1


	//   ....[31]....
        /*0c08*/ 	.word	0x00009fc0
        /*0c0c*/ 	.word	0x00000004
        /*0c10*/ 	.word	0x00000000
        /*0c14*/ 	.short	0x010a
        /*0c16*/ 	.byte	0x3f
	.zero		1


	//   ....[32]....
        /*0c18*/ 	.word	0x0000a060
        /*0c1c*/ 	.word	0x00000006
        /*0c20*/ 	.word	0x00000000
        /*0c24*/ 	.short	0x010a
        /*0c26*/ 	.byte	0x3f
	.zero		1


	//   ....[33]....
        /*0c28*/ 	.word	0x0000a470
        /*0c2c*/ 	.word	0x00000003
        /*0c30*/ 	.word	0x00000000
        /*0c34*/ 	.short	0x010a
        /*0c36*/ 	.byte	0x3f
	.zero		1


	//   ....[34]....
        /*0c38*/ 	.word	0x0000a540
        /*0c3c*/ 	.word	0x00000012
        /*0c40*/ 	.word	0x00000000
        /*0c44*/ 	.short	0x010a
        /*0c46*/ 	.byte	0x3f
	.zero		1


	//   ....[35]....
        /*0c48*/ 	.word	0x0000b280
        /*0c4c*/ 	.word	0x00000003
        /*0c50*/ 	.word	0x00000000
        /*0c54*/ 	.short	0x0101
        /*0c56*/ 	.byte	0x3f
	.zero		1


	//   ....[36]....
        /*0c58*/ 	.word	0x00013bf0
        /*0c5c*/ 	.word	0x00000000
        /*0c60*/ 	.word	0x00000000
        /*0c64*/ 	.short	0x0101
        /*0c66*/ 	.byte	0x3f
	.zero		1


	//   ....[37]....
        /*0c68*/ 	.word	0x00013df0
        /*0c6c*/ 	.word	0x00000007
        /*0c70*/ 	.word	0x00000000
        /*0c74*/ 	.short	0x010a
        /*0c76*/ 	.byte	0x3f
	.zero		1


	//   ....[38]....
        /*0c78*/ 	.word	0x00013ea0
        /*0c7c*/ 	.word	0x00000000
        /*0c80*/ 	.word	0x00000000
        /*0c84*/ 	.short	0x010a
        /*0c86*/ 	.byte	0x3f
	.zero		1


	//   ....[39]....
        /*0c88*/ 	.word	0x000142d0
        /*0c8c*/ 	.word	0x00000007
        /*0c90*/ 	.word	0x00000000
        /*0c94*/ 	.short	0x010a
        /*0c96*/ 	.byte	0x3f
	.zero		1


	//   ....[40]....
        /*0c98*/ 	.word	0x000143d0
        /*0c9c*/ 	.word	0x00000007
        /*0ca0*/ 	.word	0x00000000
        /*0ca4*/ 	.short	0x010a
        /*0ca6*/ 	.byte	0x3f
	.zero		1


	//   ....[41]....
        /*0ca8*/ 	.word	0x00015110
        /*0cac*/ 	.word	0x00000004
        /*0cb0*/ 	.word	0x00000000
        /*0cb4*/ 	.short	0x0101
        /*0cb6*/ 	.byte	0x3f
	.zero		1


	//   ....[42]....
        /*0cb8*/ 	.word	0x0001eef0
        /*0cbc*/ 	.word	0x00000007
        /*0cc0*/ 	.word	0x00000000
        /*0cc4*/ 	.short	0x0101
        /*0cc6*/ 	.byte	0x3f
	.zero		1


	//   ....[43]....
        /*0cc8*/ 	.word	0x00021be0
        /*0ccc*/ 	.word	0x000000ff
        /*0cd0*/ 	.word	0x00000000
        /*0cd4*/ 	.short	0x0101
        /*0cd6*/ 	.byte	0x04
	.zero		1


	//   ....[44]....
        /*0cd8*/ 	.word	0x00024ec0
        /*0cdc*/ 	.word	0x00000011
        /*0ce0*/ 	.word	0x00032440
        /*0ce4*/ 	.short	0x010a
        /*0ce6*/ 	.byte	0x3f
	.zero		1


	//   ....[45]....
        /*0ce8*/ 	.word	0x00025520
        /*0cec*/ 	.word	0x00000011
        /*0cf0*/ 	.word	0x00032430
        /*0cf4*/ 	.short	0x0107
        /*0cf6*/ 	.byte	0x3f
	.zero		1


	//   ....[46]....
        /*0cf8*/ 	.word	0x000255f0
        /*0cfc*/ 	.word	0x00000011
        /*0d00*/ 	.word	0x00032430
        /*0d04*/ 	.short	0x0101
        /*0d06*/ 	.byte	0x3f
	.zero		1


	//   ....[47]....
        /*0d08*/ 	.word	0x00026150
        /*0d0c*/ 	.word	0x00000016
        /*0d10*/ 	.word	0x00032400
        /*0d14*/ 	.short	0x0107
        /*0d16*/ 	.byte	0x3f
	.zero		1


	//   ....[48]....
        /*0d18*/ 	.word	0x000261e0
        /*0d1c*/ 	.word	0x00000016
        /*0d20*/ 	.word	0x00032400
        /*0d24*/ 	.short	0x0101
        /*0d26*/ 	.byte	0x3f
	.zero		1


	//   ....[49]....
        /*0d28*/ 	.word	0x00026c70
        /*0d2c*/ 	.word	0x00000016
        /*0d30*/ 	.word	0x00032410
        /*0d34*/ 	.short	0x0107
        /*0d36*/ 	.byte	0x3f
	.zero		1


	//   ....[50]....
        /*0d38*/ 	.word	0x00026d70
        /*0d3c*/ 	.word	0x00000016
        /*0d40*/ 	.word	0x00032410
        /*0d44*/ 	.short	0x0101
        /*0d46*/ 	.byte	0x3f
	.zero		1


	//   ....[51]....
        /*0d48*/ 	.word	0x00026d90
        /*0d4c*/ 	.word	0x00000016
        /*0d50*/ 	.word	0x00032420
        /*0d54*/ 	.short	0x010a
        /*0d56*/ 	.byte	0x3f
	.zero		1


	//   ....[52]....
        /*0d58*/ 	.word	0x00026e10
        /*0d5c*/ 	.word	0x00000011
        /*0d60*/ 	.word	0x00032460
        /*0d64*/ 	.short	0x010a
        /*0d66*/ 	.byte	0x3f
	.zero		1


	//   ....[53]....
        /*0d68*/ 	.word	0x000275a0
        /*0d6c*/ 	.word	0x00000011
        /*0d70*/ 	.word	0x00032450
        /*0d74*/ 	.short	0x0107
        /*0d76*/ 	.byte	0x3f
	.zero		1


	//   ....[54]....
        /*0d78*/ 	.word	0x00027660
        /*0d7c*/ 	.word	0x00000011
        /*0d80*/ 	.word	0x00032450
        /*0d84*/ 	.short	0x0101
        /*0d86*/ 	.byte	0x3f
	.zero		1


	//   ....[55]....
        /*0d88*/ 	.word	0x00027990
        /*0d8c*/ 	.word	0x00000006
        /*0d90*/ 	.word	0x00032440
        /*0d94*/ 	.short	0x010a
        /*0d96*/ 	.byte	0x3f
	.zero		1


	//   ....[56]....
        /*0d98*/ 	.word	0x00027d70
        /*0d9c*/ 	.word	0x00000006
        /*0da0*/ 	.word	0x00032430
        /*0da4*/ 	.short	0x0107
        /*0da6*/ 	.byte	0x3f
	.zero		1


	//   ....[57]....
        /*0da8*/ 	.word	0x00027e20
        /*0dac*/ 	.word	0x00000006
        /*0db0*/ 	.word	0x00032430
        /*0db4*/ 	.short	0x0101
        /*0db6*/ 	.byte	0x3f
	.zero		1


	//   ....[58]....
        /*0db8*/ 	.word	0x00027e50
        /*0dbc*/ 	.word	0x00000006
        /*0dc0*/ 	.word	0x00032460
        /*0dc4*/ 	.short	0x010a
        /*0dc6*/ 	.byte	0x3f
	.zero		1


	//   ....[59]....
        /*0dc8*/ 	.word	0x00028370
        /*0dcc*/ 	.word	0x00000006
        /*0dd0*/ 	.word	0x00032450
        /*0dd4*/ 	.short	0x0107
        /*0dd6*/ 	.byte	0x3f
	.zero		1


	//   ....[60]....
        /*0dd8*/ 	.word	0x00028420
        /*0ddc*/ 	.word	0x00000006
        /*0de0*/ 	.word	0x00032450
        /*0de4*/ 	.short	0x0101
        /*0de6*/ 	.byte	0x3f
	.zero		1


	//   ....[61]....
        /*0de8*/ 	.word	0x00029290
        /*0dec*/ 	.word	0x00000007
        /*0df0*/ 	.word	0x00032420
        /*0df4*/ 	.short	0x010a
        /*0df6*/ 	.byte	0x3f
	.zero		1


	//   ....[62]....
        /*0df8*/ 	.word	0x00029430
        /*0dfc*/ 	.word	0x00000005
        /*0e00*/ 	.word	0x00032440
        /*0e04*/ 	.short	0x010a
        /*0e06*/ 	.byte	0x3f
	.zero		1


	//   ....[63]....
        /*0e08*/ 	.word	0x000294d0
        /*0e0c*/ 	.word	0x00000003
        /*0e10*/ 	.word	0x00032440
        /*0e14*/ 	.short	0x010a
        /*0e16*/ 	.byte	0x3f
	.zero		1


	//   ....[64]....
        /*0e18*/ 	.word	0x00029510
        /*0e1c*/ 	.word	0x00000005
        /*0e20*/ 	.word	0x00032460
        /*0e24*/ 	.short	0x010a
        /*0e26*/ 	.byte	0x3f
	.zero		1


	//   ....[65]....
        /*0e28*/ 	.word	0x00029550
        /*0e2c*/ 	.word	0x00000003
        /*0e30*/ 	.word	0x00032460
        /*0e34*/ 	.short	0x010a
        /*0e36*/ 	.byte	0x3f
	.zero		1


	//   ....[66]....
        /*0e38*/ 	.word	0x000295c0
        /*0e3c*/ 	.word	0x00000009
        /*0e40*/ 	.word	0x00032400
        /*0e44*/ 	.short	0x010a
        /*0e46*/ 	.byte	0x3f
	.zero		1


	//   ....[67]....
        /*0e48*/ 	.word	0x00029610
        /*0e4c*/ 	.word	0x00000014
        /*0e50*/ 	.word	0x00000000
        /*0e54*/ 	.short	0x010a
        /*0e56*/ 	.byte	0x3f
	.zero		1


	//   ....[68]....
        /*0e58*/ 	.word	0x00029670
        /*0e5c*/ 	.word	0x00000009
        /*0e60*/ 	.word	0x00032410
        /*0e64*/ 	.short	0x010a
        /*0e66*/ 	.byte	0x3f
	.zero		1


	//   ....[69]....
        /*0e68*/ 	.word	0x000296c0
        /*0e6c*/ 	.word	0x00000008
        /*0e70*/ 	.word	0x00000000
        /*0e74*/ 	.short	0x010a
        /*0e76*/ 	.byte	0x3f
	.zero		1


	//   ....[70]....
        /*0e78*/ 	.word	0x00029710
        /*0e7c*/ 	.word	0x00000006
        /*0e80*/ 	.word	0x00000000
        /*0e84*/ 	.short	0x010a
        /*0e86*/ 	.byte	0x3f
	.zero		1


	//   ....[71]....
        /*0e88*/ 	.word	0x00029760
        /*0e8c*/ 	.word	0x00000012
        /*0e90*/ 	.word	0x00000000
        /*0e94*/ 	.short	0x010a
        /*0e96*/ 	.byte	0x3f
	.zero		1


	//   ....[72]....
        /*0e98*/ 	.word	0x000297b0
        /*0e9c*/ 	.word	0x00000000
        /*0ea0*/ 	.word	0x00000000
        /*0ea4*/ 	.short	0x010a
        /*0ea6*/ 	.byte	0x3f
	.zero		1


	//   ....[73]....
        /*0ea8*/ 	.word	0x00029800
        /*0eac*/ 	.word	0x00000007
        /*0eb0*/ 	.word	0x00000000
        /*0eb4*/ 	.short	0x010a
        /*0eb6*/ 	.byte	0x3f
	.zero		1


	//   ....[74]....
        /*0eb8*/ 	.word	0x00029920
        /*0ebc*/ 	.word	0x00000011
        /*0ec0*/ 	.word	0x00032440
        /*0ec4*/ 	.short	0x010a
        /*0ec6*/ 	.byte	0x3f
	.zero		1


	//   ....[75]....
        /*0ec8*/ 	.word	0x0002b6f0
        /*0ecc*/ 	.word	0x00000016
        /*0ed0*/ 	.word	0x00032420
        /*0ed4*/ 	.short	0x010a
        /*0ed6*/ 	.byte	0x3f
	.zero		1


	//   ....[76]....
        /*0ed8*/ 	.word	0x0002b740
        /*0edc*/ 	.word	0x00000011
        /*0ee0*/ 	.word	0x00032460
        /*0ee4*/ 	.short	0x010a
        /*0ee6*/ 	.byte	0x3f
	.zero		1


	//   ....[77]....
        /*0ee8*/ 	.word	0x0002c090
        /*0eec*/ 	.word	0x00000006
        /*0ef0*/ 	.word	0x00032440
        /*0ef4*/ 	.short	0x010a
        /*0ef6*/ 	.byte	0x3f
	.zero		1


	//   ....[78]....
        /*0ef8*/ 	.word	0x0002c770
        /*0efc*/ 	.word	0x00000006
        /*0f00*/ 	.word	0x00032460
        /*0f04*/ 	.short	0x010a
        /*0f06*/ 	.byte	0x3f
	.zero		1


	//   ....[79]....
        /*0f08*/ 	.word	0x0002d810
        /*0f0c*/ 	.word	0x00000007
        /*0f10*/ 	.word	0x00032420
        /*0f14*/ 	.short	0x010a
        /*0f16*/ 	.byte	0x3f
	.zero		1


	//   ....[80]....
        /*0f18*/ 	.word	0x0002d9b0
        /*0f1c*/ 	.word	0x00000005
        /*0f20*/ 	.word	0x00032440
        /*0f24*/ 	.short	0x010a
        /*0f26*/ 	.byte	0x3f
	.zero		1


	//   ....[81]....
        /*0f28*/ 	.word	0x0002da00
        /*0f2c*/ 	.word	0x00000003
        /*0f30*/ 	.word	0x00032440
        /*0f34*/ 	.short	0x010a
        /*0f36*/ 	.byte	0x3f
	.zero		1


	//   ....[82]....
        /*0f38*/ 	.word	0x0002da50
        /*0f3c*/ 	.word	0x00000005
        /*0f40*/ 	.word	0x00032460
        /*0f44*/ 	.short	0x010a
        /*0f46*/ 	.byte	0x3f
	.zero		1


	//   ....[83]....
        /*0f48*/ 	.word	0x0002ddf0
        /*0f4c*/ 	.word	0x0000000c
        /*0f50*/ 	.word	0x00000000
        /*0f54*/ 	.short	0x010a
        /*0f56*/ 	.byte	0x3f
	.zero		1


	//   ....[84]....
        /*0f58*/ 	.word	0x0002df30
        /*0f5c*/ 	.word	0x00000002
        /*0f60*/ 	.word	0x00000000
        /*0f64*/ 	.short	0x010a
        /*0f66*/ 	.byte	0x3f
	.zero		1


	//   ....[85]....
        /*0f68*/ 	.word	0x0002e590
        /*0f6c*/ 	.word	0x0000000b
        /*0f70*/ 	.word	0x00000000
        /*0f74*/ 	.short	0x010a
        /*0f76*/ 	.byte	0x3f
	.zero		1


	//   ....[86]....
        /*0f78*/ 	.word	0x0002e6d0
        /*0f7c*/ 	.word	0x00000008
        /*0f80*/ 	.word	0x00000000
        /*0f84*/ 	.short	0x010a
        /*0f86*/ 	.byte	0x3f
	.zero		1


	//   ....[87]....
        /*0f88*/ 	.word	0x0002f9c0
        /*0f8c*/ 	.word	0x00000007
        /*0f90*/ 	.word	0x00000000
        /*0f94*/ 	.short	0x0101
        /*0f96*/ 	.byte	0x3f
	.zero		1


	//   ....[88]....
        /*0f98*/ 	.word	0x00049770
        /*0f9c*/ 	.word	0x00000000
        /*0fa0*/ 	.word	0x00000000
        /*0fa4*/ 	.short	0x0101
        /*0fa6*/ 	.byte	0x3f
	.zero		1


	//   ....[89]....
        /*0fa8*/ 	.word	0x00049790
        /*0fac*/ 	.word	0x00000002
        /*0fb0*/ 	.word	0x00000000
        /*0fb4*/ 	.short	0x010a
        /*0fb6*/ 	.byte	0x3f
	.zero		1


	//   ....[90]....
        /*0fb8*/ 	.word	0x000497e0
        /*0fbc*/ 	.word	0x00000008
        /*0fc0*/ 	.word	0x00000000
        /*0fc4*/ 	.short	0x010a
        /*0fc6*/ 	.byte	0x3f
	.zero		1


	//----- nvinfo : EIATTR_NUM_MBARRIERS
	.align		4
.L_1422:
        /*0fc8*/ 	.byte	0x03, 0x38
        /*0fca*/ 	.short	0x0017


	//----- nvinfo : EIATTR_EXIT_INSTR_OFFSETS
	.align		4
        /*0fcc*/ 	.byte	0x04, 0x1c
        /*0fce*/ 	.short	(.L_1424 - .L_1423)


	//   ....[0]....
.L_1423:
        /*0fd0*/ 	.word	0x00000ac0


	//   ....[1]....
        /*0fd4*/ 	.word	0x00022f60


	//   ....[2]....
        /*0fd8*/ 	.word	0x000295a0


	//----- nvinfo : EIATTR_MAX_THREADS
	.align		4
.L_1424:
        /*0fdc*/ 	.byte	0x04, 0x05
        /*0fde*/ 	.short	(.L_1426 - .L_1425)
.L_1425:
        /*0fe0*/ 	.word	0x00000180
        /*0fe4*/ 	.word	0x00000001
        /*0fe8*/ 	.word	0x00000001


	//----- nvinfo : EIATTR_CRS_STACK_SIZE
	.align		4
.L_1426:
        /*0fec*/ 	.byte	0x04, 0x1e
        /*0fee*/ 	.short	(.L_1428 - .L_1427)
.L_1427:
        /*0ff0*/ 	.word	0x00000000


	//----- nvinfo : EIATTR_CBANK_PARAM_SIZE
	.align		4
.L_1428:
        /*0ff4*/ 	.byte	0x03, 0x19
        /*0ff6*/ 	.short	0x0bf0


	//----- nvinfo : EIATTR_PARAM_CBANK
	.align		4
        /*0ff8*/ 	.byte	0x04, 0x0a
        /*0ffa*/ 	.short	(.L_1430 - .L_1429)
	.align		4
.L_1429:
        /*0ffc*/ 	.word	index@(.nv.constant0._ZN7cutlass13device_kernelIN5flash11enable_sm90INS1_16FlashAttnFwdSm90INS1_25CollectiveMainloopFwdSm90ILi2EN4cute5tupleIJNS5_1CILi1EEES8_S8_EEENS6_IJNS7_ILi128EEENS7_ILi96EEENS7_ILi64EEEEEELi256ENS_6half_tEfNS_4arch4Sm90ELb0ELb1ELb1ELb1ELb1ELb0ELb1ELb1ELb0ELb1ELb0ELb0EEENS1_21CollectiveEpilogueFwdINS6_IJSA_NS7_ILi256EEESB_EEES9_SE_SG_Li256ELb1ELb1ELb0ELb0EEENS1_36VarlenDynamicPersistentTileSchedulerILi128ELi96ELi256ELi128ELb0ELb1ELb1ELb1ELb0ELb1EEEEEEEEEvNT_6ParamsE)
        /*1000*/ 	.short	0x0210
        /*1002*/ 	.short	0x0bf0


	//----- nvinfo : EIATTR_SW_WAR
	.align		4
.L_1430:
        /*1004*/ 	.byte	0x04, 0x36
        /*1006*/ 	.short	(.L_1432 - .L_1431)
.L_1431:
        /*1008*/ 	.word	0x00000008
.L_1432:


//--------------------- .nv.info._ZN7cutlass13device_kernelIN5flash11enable_sm90INS1_16FlashAttnFwdSm90INS1_25CollectiveMainloopFwdSm90ILi2EN4cute5tupleIJNS5_1CILi1EEES8_S8_EEENS6_IJNS7_ILi128EEENS7_ILi96EEENS7_ILi64EEEEEELi256ENS_6half_tEfNS_4arch4Sm90ELb0ELb1ELb1ELb1ELb1ELb1ELb1ELb1ELb0ELb1ELb0ELb0EEENS1_21CollectiveEpilogueFwdINS6_IJSA_NS7_ILi256EEESB_EEES9_SE_SG_Li256ELb1ELb1ELb0ELb0EEENS1_36VarlenDynamicPersistentTileSchedulerILi128ELi96ELi256ELi128ELb0ELb1ELb1ELb1ELb0ELb1EEEEEEEEEvNT_6ParamsE --------------------------
	.section	.nv.info._ZN7cutlass13device_kernelIN5flash11enable_sm90INS1_16FlashAttnFwdSm90INS1_25CollectiveMainloopFwdSm90ILi2EN4cute5tupleIJNS5_1CILi1EEES8_S8_EEENS6_IJNS7_ILi128EEENS7_ILi96EEENS7_ILi64EEEEEELi256ENS_6half_tEfNS_4arch4Sm90ELb0ELb1ELb1ELb1ELb1ELb1ELb1ELb1ELb0ELb1ELb0ELb0EEENS1_21CollectiveEpilogueFwdINS6_IJSA_NS7_ILi256EEESB_EEES9_SE_SG_Li256ELb1ELb1ELb0ELb0EEENS1_36VarlenDynamicPersistentTileSchedulerILi128ELi96ELi256ELi128ELb0ELb1ELb1ELb1ELb0ELb1EEEEEEEEEvNT_6ParamsE,"",@"SHT_CUDA_INFO"
	.sectionflags	@""
	.align	4


	//----- nvinfo : EIATTR_CUDA_API_VERSION
	.align		4
        /*0000*/ 	.byte	0x04, 0x37
        /*0002*/ 	.short	(.L_1434 - .L_1433)
.L_1433:
        /*0004*/ 	.word	0x00000082


	//----- nvinfo : EIATTR_KPARAM_INFO
	.align		4
.L_1434:
        /*0008*/ 	.byte	0x04, 0x17
        /*000a*/ 	.short	(.L_1436 - .L_1435)
.L_1435:
        /*000c*/ 	.word	0x00000000
        /*0010*/ 	.short	0x0000
        /*0012*/ 	.short	0x0070
        /*0014*/ 	.byte	0x00, 0xf0, 0x01, 0x2e


	//----- nvinfo : EIATTR_SPARSE_MMA_MASK
	.align		4
.L_1436:
        /*0018*/ 	.byte	0x03, 0x50
        /*001a*/ 	.short	0x0000


	//----- nvinfo : EIATTR_MAXREG_COUNT
	.align		4
        /*001c*/ 	.byte	0x03, 0x1b
        /*001e*/ 	.short	0x00a8


	//----- nvinfo : EIATTR_NUM_BARRIERS
	.align		4
        /*0020*/ 	.byte	0x02, 0x4c
        /*0022*/ 	.byte	0x10
	.zero		1


	//----- nvinfo : EIATTR_EXTERNS
	.align		4
        /*0024*/ 	.byte	0x04, 0x0f
        /*0026*/ 	.short	(.L_1438 - .L_1437)


	//   ....[0]....
	.align		4
.L_1437:
        /*0028*/ 	.word	index@(__assertfail)


	//----- nvinfo : EIATTR_ANNOTATIONS
	.align		4
.L_1438:
        /*002c*/ 	.byte	0x04, 0x55
        /*002e*/ 	.short	(.L_1440 - .L_1439)


	//   ....[0]....
.L_1439:
        /* <DEDUP_REMOVED lines=45> */


	//----- nvinfo : EIATTR_MERCURY_ISA_VERSION
	.align		4
.L_1440:
        /*02f0*/ 	.byte	0x03, 0x5f
        /*02f2*/ 	.short	0x0101


	//----- nvinfo : EIATTR_UNUSED_LOAD_BYTE_OFFSET
	.align		4
        /*02f4*/ 	.byte	0x04, 0x44
        /*02f6*/ 	.short	(.L_1442 - .L_1441)


	//   ....[0]....
.L_1441:
        /*02f8*/ 	.word	0x00000b70
        /*02fc*/ 	.word	0x0000fff0


	//   ....[1]....
        /*0300*/ 	.word	0x0002c310
        /*0304*/ 	.word	0x0000fff0


	//----- nvinfo : EIATTR_INT_WARP_WIDE_INSTR_OFFSETS
	.align		4
.L_1442:
        /*0308*/ 	.byte	0x04, 0x31
        /*030a*/ 	.short	(.L_1444 - .L_1443)


	//   ....[0]....
.L_1443:
        /*030c*/ 	.word	0x00000180


	//   ....[1]....
        /*0310*/ 	.word	0x000001c0


	//   ....[2]....
        /*0314*/ 	.word	0x00000230


	//   ....[3]....
        /*0318*/ 	.word	0x00000240


	//   ....[4]....
        /*031c*/ 	.word	0x00031fd0


	//   ....[5]....
        /*0320*/ 	.word	0x00032060


	//   ....[6]....
        /*0324*/ 	.word	0x00036040


	//   ....[7]....
        /*0328*/ 	.word	0x000360d0


	//----- nvinfo : EIATTR_COOP_GROUP_MASK_REGIDS
	.align		4
.L_1444:
        /*032c*/ 	.byte	0x04, 0x29
        /*032e*/ 	.short	(.L_1446 - .L_1445)


	//   ....[0]....
.L_1445:
        /*0330*/ 	.word	0xffffffff


	//   ....[1]....
        /*0334*/ 	.word	0xffffffff


	//   ....[2]....
        /*0338*/ 	.word	0xffffffff


	//   ....[3]....
        /*033c*/ 	.word	0xffffffff


	//   ....[4]....
        /*0340*/ 	.word	0xffffffff


	//   ....[5]....
        /*0344*/ 	.word	0xffffffff


	//   ....[6]....
        /*0348*/ 	.word	0xffffffff


	//   ....[7]....
        /*034c*/ 	.word	0xffffffff


	//   ....[8]....
        /*0350*/ 	.word	0xffffffff


	//   ....[9]....
        /*0354*/ 	.word	0xffffffff


	//   ....[10]....
        /*0358*/ 	.word	0xffffffff


	//   ....[11]....
        /*035c*/ 	.word	0xffffffff


	//   ....[12]....
        /*0360*/ 	.word	0xffffffff


	//   ....[13]....
        /*0364*/ 	.word	0xffffffff


	//   ....[14]....
        /*0368*/ 	.word	0xffffffff


	//   ....[15]....
        /*036c*/ 	.word	0xffffffff


	//   ....[16]....
        /*0370*/ 	.word	0xffffffff


	//   ....[17]....
        /*0374*/ 	.word	0xffffffff


	//   ....[18]....
        /*0378*/ 	.word	0xffffffff


	//   ....[19]....
        /*037c*/ 	.word	0xffffffff


	//   ....[20]....
        /*0380*/ 	.word	0xffffffff


	//   ....[21]....
        /*0384*/ 	.word	0xffffffff


	//   ....[22]....
        /*0388*/ 	.word	0xffffffff


	//   ....[23]....
        /*038c*/ 	.word	0xffffffff


	//   ....[24]....
        /*0390*/ 	.word	0xffffffff


	//   ....[25]....
        /*0394*/ 	.word	0xffffffff


	//   ....[26]....
        /*0398*/ 	.word	0xffffffff


	//   ....[27]....
        /*039c*/ 	.word	0xffffffff


	//   ....[28]....
        /*03a0*/ 	.word	0xffffffff


	//   ....[29]....
        /*03a4*/ 	.word	0xffffffff


	//   ....[30]....
        /*03a8*/ 	.word	0xffffffff


	//   ....[31]....
        /*03ac*/ 	.word	0xffffffff


	//   ....[32]....
        /*03b0*/ 	.word	0xffffffff


	//   ....[33]....
        /*03b4*/ 	.word	0xffffffff


	//   ....[34]....
        /*03b8*/ 	.word	0xffffffff


	//   ....[35]....
        /*03bc*/ 	.word	0xffffffff


	//   ....[36]....
        /*03c0*/ 	.word	0xffffffff


	//   ....[37]....
        /*03c4*/ 	.word	0xffffffff


	//   ....[38]....
        /*03c8*/ 	.word	0xffffffff


	//   ....[39]....
        /*03cc*/ 	.word	0xffffffff


	//   ....[40]....
        /*03d0*/ 	.word	0xffffffff


	//   ....[41]....
        /*03d4*/ 	.word	0xffffffff


	//   ....[42]....
        /*03d8*/ 	.word	0xffffffff


	//   ....[43]....
        /*03dc*/ 	.word	0xffffffff


	//   ....[44]....
        /*03e0*/ 	.word	0xffffffff


	//   ....[45]....
        /*03e4*/ 	.word	0xffffffff


	//   ....[46]....
        /*03e8*/ 	.word	0xffffffff


	//   ....[47]....
        /*03ec*/ 	.word	0xffffffff


	//   ....[48]....
        /*03f0*/ 	.word	0xffffffff


	//   ....[49]....
        /*03f4*/ 	.word	0xffffffff


	//   ....[50]....
        /*03f8*/ 	.word	0xffffffff


	//   ....[51]....
        /*03fc*/ 	.word	0xffffffff


	//   ....[52]....
        /*0400*/ 	.word	0xffffffff


	//   ....[53]....
        /*0404*/ 	.word	0xffffffff


	//   ....[54]....
        /*0408*/ 	.word	0xffffffff


	//   ....[55]....
        /*040c*/ 	.word	0xffffffff


	//   ....[56]....
        /*0410*/ 	.word	0xffffffff


	//   ....[57]....
        /*0414*/ 	.word	0xffffffff


	//   ....[58]....
        /*0418*/ 	.word	0xffffffff


	//   ....[59]....
        /*041c*/ 	.word	0xffffffff


	//   ....[60]....
        /*0420*/ 	.word	0xffffffff


	//   ....[61]....
        /*0424*/ 	.word	0xffffffff


	//   ....[62]....
        /*0428*/ 	.word	0xffffffff


	//   ....[63]....
        /*042c*/ 	.word	0xffffffff


	//   ....[64]....
        /*0430*/ 	.word	0xffffffff


	//   ....[65]....
        /*0434*/ 	.word	0xffffffff


	//   ....[66]....
        /*0438*/ 	.word	0xffffffff


	//   ....[67]....
        /*043c*/ 	.word	0xffffffff


	//   ....[68]....
        /*0440*/ 	.word	0xffffffff


	//   ....[69]....
        /*0444*/ 	.word	0xffffffff


	//   ....[70]....
        /*0448*/ 	.word	0xffffffff


	//   ....[71]....
        /*044c*/ 	.word	0xffffffff


	//   ....[72]....
        /*0450*/ 	.word	0xffffffff


	//   ....[73]....
        /*0454*/ 	.word	0xffffffff


	//   ....[74]....
        /*0458*/ 	.word	0xffffffff


	//   ....[75]....
        /*045c*/ 	.word	0xffffffff


	//   ....[76]....
        /*0460*/ 	.word	0xffffffff


	//   ....[77]....
        /*0464*/ 	.word	0xffffffff


	//   ....[78]....
        /*0468*/ 	.word	0xffffffff


	//   ....[79]....
        /*046c*/ 	.word	0xffffffff


	//   ....[80]....
        /*0470*/ 	.word	0xffffffff


	//   ....[81]....
        /*0474*/ 	.word	0xffffffff


	//   ....[82]....
        /*0478*/ 	.word	0xffffffff


	//   ....[83]....
        /*047c*/ 	.word	0xffffffff


	//   ....[84]....
        /*0480*/ 	.word	0xffffffff


	//   ....[85]....
        /*0484*/ 	.word	0xffffffff


	//   ....[86]....
        /*0488*/ 	.word	0xffffffff


	//   ....[87]....
        /*048c*/ 	.word	0xffffffff


	//   ....[88]....
        /*0490*/ 	.word	0xffffffff


	//   ....[89]....
        /*0494*/ 	.word	0xffffffff


	//   ....[90]....
        /*0498*/ 	.word	0xffffffff


	//   ....[91]....
        /*049c*/ 	.word	0xffffffff


	//   ....[92]....
        /*04a0*/ 	.word	0xffffffff


	//   ....[93]....
        /*04a4*/ 	.word	0xffffffff


	//   ....[94]....
        /*04a8*/ 	.word	0xffffffff


	//   ....[95]....
        /*04ac*/ 	.word	0xffffffff


	//   ....[96]....
        /*04b0*/ 	.word	0xffffffff


	//   ....[97]....
        /*04b4*/ 	.word	0xffffffff


	//   ....[98]....
        /*04b8*/ 	.word	0xffffffff


	//   ....[99]....
        /*04bc*/ 	.word	0xffffffff


	//   ....[100]....
        /*04c0*/ 	.word	0xffffffff


	//   ....[101]....
        /*04c4*/ 	.word	0xffffffff


	//   ....[102]....
        /*04c8*/ 	.word	0xffffffff


	//   ....[103]....
        /*04cc*/ 	.word	0xffffffff


	//   ....[104]....
        /*04d0*/ 	.word	0xffffffff


	//   ....[105]....
        /*04d4*/ 	.word	0xffffffff


	//   ....[106]....
        /*04d8*/ 	.word	0xffffffff


	//   ....[107]....
        /*04dc*/ 	.word	0xffffffff


	//   ....[108]....
        /*04e0*/ 	.word	0xffffffff


	//   ....[109]....
        /*04e4*/ 	.word	0xffffffff


	//   ....[110]....
        /*04e8*/ 	.word	0xffffffff


	//   ....[111]....
        /*04ec*/ 	.word	0xffffffff


	//   ....[112]....
        /*04f0*/ 	.word	0xffffffff


	//   ....[113]....
        /*04f4*/ 	.word	0xffffffff


	//   ....[114]....
        /*04f8*/ 	.word	0xffffffff


	//   ....[115]....
        /*04fc*/ 	.word	0xffffffff


	//   ....[116]....
        /*0500*/ 	.word	0xffffffff


	//   ....[117]....
        /*0504*/ 	.word	0xffffffff


	//   ....[118]....
        /*0508*/ 	.word	0xffffffff


	//   ....[119]....
        /*050c*/ 	.word	0xffffffff


	//   ....[120]....
        /*0510*/ 	.word	0xffffffff


	//   ....[121]....
        /*0514*/ 	.word	0xffffffff


	//   ....[122]....
        /*0518*/ 	.word	0xffffffff


	//   ....[123]....
        /*051c*/ 	.word	0xffffffff


	//   ....[124]....
        /*0520*/ 	.word	0xffffffff


	//   ....[125]....
        /*0524*/ 	.word	0xffffffff


	//   ....[126]....
        /*0528*/ 	.word	0xffffffff


	//   ....[127]....
        /*052c*/ 	.word	0xffffffff


	//   ....[128]....
        /*0530*/ 	.word	0xffffffff


	//   ....[129]....
        /*0534*/ 	.word	0xffffffff


	//   ....[130]....
        /*0538*/ 	.word	0xffffffff


	//   ....[131]....
        /*053c*/ 	.word	0xffffffff


	//   ....[132]....
        /*0540*/ 	.word	0xffffffff


	//   ....[133]....
        /*0544*/ 	.word	0xffffffff


	//   ....[134]....
        /*0548*/ 	.word	0xffffffff


	//   ....[135]....
        /*054c*/ 	.word	0xffffffff


	//   ....[136]....
        /*0550*/ 	.word	0xffffffff


	//   ....[137]....
        /*0554*/ 	.word	0xffffffff


	//   ....[138]....
        /*0558*/ 	.word	0xffffffff


	//   ....[139]....
        /*055c*/ 	.word	0xffffffff


	//   ....[140]....
        /*0560*/ 	.word	0xffffffff


	//   ....[141]....
        /*0564*/ 	.word	0xffffffff


	//   ....[142]....
        /*0568*/ 	.word	0xffffffff


	//   ....[143]....
        /*056c*/ 	.word	0xffffffff


	//   ....[144]....
        /*0570*/ 	.word	0xffffffff


	//   ....[145]....
        /*0574*/ 	.word	0xffffffff


	//   ....[146]....
        /*0578*/ 	.word	0xffffffff


	//   ....[147]....
        /*057c*/ 	.word	0xffffffff


	//   ....[148]....
        /*0580*/ 	.word	0xffffffff


	//   ....[149]....
        /*0584*/ 	.word	0xffffffff


	//   ....[150]....
        /*0588*/ 	.word	0xffffffff


	//   ....[151]....
        /*058c*/ 	.word	0xffffffff


	//   ....[152]....
        /*0590*/ 	.word	0xffffffff


	//   ....[153]....
        /*0594*/ 	.word	0xffffffff


	//   ....[154]....
        /*0598*/ 	.word	0xffffffff


	//   ....[155]....
        /*059c*/ 	.word	0xffffffff


	//   ....[156]....
        /*05a0*/ 	.word	0xffffffff


	//   ....[157]....
        /*05a4*/ 	.word	0xffffffff


	//   ....[158]....
        /*05a8*/ 	.word	0xffffffff


	//   ....[159]....
        /*05ac*/ 	.word	0xffffffff


	//   ....[160]....
        /*05b0*/ 	.word	0xffffffff


	//   ....[161]....
        /*05b4*/ 	.word	0xffffffff


	//   ....[162]....
        /*05b8*/ 	.word	0xffffffff


	//   ....[163]....
        /*05bc*/ 	.word	0xffffffff


	//   ....[164]....
        /*05c0*/ 	.word	0xffffffff


	//   ....[165]....
        /*05c4*/ 	.word	0xffffffff


	//   ....[166]....
        /*05c8*/ 	.word	0xffffffff


	//   ....[167]....
        /*05cc*/ 	.word	0xffffffff


	//   ....[168]....
        /*05d0*/ 	.word	0xffffffff


	//   ....[169]....
        /*05d4*/ 	.word	0xffffffff


	//   ....[170]....
        /*05d8*/ 	.word	0xffffffff


	//   ....[171]....
        /*05dc*/ 	.word	0xffffffff


	//   ....[172]....
        /*05e0*/ 	.word	0xffffffff


	//   ....[173]....
        /*05e4*/ 	.word	0xffffffff


	//   ....[174]....
        /*05e8*/ 	.word	0xffffffff


	//   ....[175]....
        /*05ec*/ 	.word	0xffffffff


	//   ....[176]....
        /*05f0*/ 	.word	0xffffffff


	//   ....[177]....
        /*05f4*/ 	.word	0xffffffff


	//   ....[178]....
        /*05f8*/ 	.word	0xffffffff


	//   ....[179]....
        /*05fc*/ 	.word	0xffffffff


	//   ....[180]....
        /*0600*/ 	.word	0xffffffff


	//   ....[181]....
        /*0604*/ 	.word	0xffffffff


	//   ....[182]....
        /*0608*/ 	.word	0xffffffff


	//   ....[183]....
        /*060c*/ 	.word	0xffffffff


	//   ....[184]....
        /*0610*/ 	.word	0xffffffff


	//   ....[185]....
        /*0614*/ 	.word	0xffffffff


	//   ....[186]....
        /*0618*/ 	.word	0xffffffff


	//   ....[187]....
        /*061c*/ 	.word	0xffffffff


	//   ....[188]....
        /*0620*/ 	.word	0xffffffff


	//   ....[189]....
        /*0624*/ 	.word	0xffffffff


	//   ....[190]....
        /*0628*/ 	.word	0xffffffff


	//   ....[191]....
        /*062c*/ 	.word	0xffffffff


	//   ....[192]....
        /*0630*/ 	.word	0xffffffff


	//   ....[193]....
        /*0634*/ 	.word	0xffffffff


	//   ....[194]....
        /*0638*/ 	.word	0xffffffff


	//   ....[195]....
        /*063c*/ 	.word	0x0500000f


	//   ....[196]....
        /*0640*/ 	.word	0x0500000f


	//   ....[197]....
        /*0644*/ 	.word	0x0500000f


	//   ....[198]....
        /*0648*/ 	.word	0x0500000f


	//   ....[199]....
        /*064c*/ 	.word	0x0500000f


	//   ....[200]....
        /*0650*/ 	.word	0x0500000f


	//   ....[201]....
        /*0654*/ 	.word	0x0500000f


	//   ....[202]....
        /*0658*/ 	.word	0x0500000f


	//   ....[203]....
        /*065c*/ 	.word	0x0500000f


	//   ....[204]....
        /*0660*/ 	.word	0x0500000f


	//   ....[205]....
        /*0664*/ 	.word	0x0500000f


	//   ....[206]....
        /*0668*/ 	.word	0x0500000f


	//   ....[207]....
        /*066c*/ 	.word	0x0500000f


	//   ....[208]....
        /*0670*/ 	.word	0x0500000f


	//   ....[209]....
        /*0674*/ 	.word	0x0500000f


	//   ....[210]....
        /*0678*/ 	.word	0x0500000f


	//   ....[211]....
        /*067c*/ 	.word	0x0500000f


	//   ....[212]....
        /*0680*/ 	.word	0x0500000f


	//   ....[213]....
        /*0684*/ 	.word	0x0500000f


	//   ....[214]....
        /*0688*/ 	.word	0x0500000f


	//   ....[215]....
        /*068c*/ 	.word	0x0500000f


	//   ....[216]....
        /*0690*/ 	.word	0x0500000f


	//   ....[217]....
        /*0694*/ 	.word	0x0500000f


	//   ....[218]....
        /*0698*/ 	.word	0x0500000f


	//   ....[219]....
        /*069c*/ 	.word	0x0500000f


	//   ....[220]....
        /*06a0*/ 	.word	0x0500000f


	//   ....[221]....
        /*06a4*/ 	.word	0x0500000f


	//   ....[222]....
        /*06a8*/ 	.word	0x0500000f


	//   ....[223]....
        /*06ac*/ 	.word	0x0500000f


	//   ....[224]....
        /*06b0*/ 	.word	0x0500000f


	//   ....[225]....
        /*06b4*/ 	.word	0x0500000f


	//   ....[226]....
        /*06b8*/ 	.word	0x0500000f


	//   ....[227]....
        /*06bc*/ 	.word	0x0500000f


	//   ....[228]....
        /*06c0*/ 	.word	0x0500000f


	//   ....[229]....
        /*06c4*/ 	.word	0x0500000f


	//   ....[230]....
        /*06c8*/ 	.word	0x0500000f


	//   ....[231]....
        /*06cc*/ 	.word	0x0500000f


	//   ....[232]....
        /*06d0*/ 	.word	0x0500000f


	//   ....[233]....
        /*06d4*/ 	.word	0x0500000f


	//   ....[234]....
        /*06d8*/ 	.word	0x0500000f


	//   ....[235]....
        /*06dc*/ 	.word	0x0500000f


	//   ....[236]....
        /*06e0*/ 	.word	0x0500000f


	//   ....[237]....
        /*06e4*/ 	.word	0x0500000f


	//   ....[238]....
        /*06e8*/ 	.word	0x0500000f


	//   ....[239]....
        /*06ec*/ 	.word	0x0500000f


	//   ....[240]....
        /*06f0*/ 	.word	0x0500000f


	//   ....[241]....
        /*06f4*/ 	.word	0x0500000f


	//   ....[242]....
        /*06f8*/ 	.word	0x0500000f


	//   ....[243]....
        /*06fc*/ 	.word	0x0500000f


	//   ....[244]....
        /*0700*/ 	.word	0x0500000f


	//   ....[245]....
        /*0704*/ 	.word	0x0500000f


	//   ....[246]....
        /*0708*/ 	.word	0x0500000f


	//   ....[247]....
        /*070c*/ 	.word	0x0500000f


	//   ....[248]....
        /*0710*/ 	.word	0x0500000f


	//   ....[249]....
        /*0714*/ 	.word	0x0500000f


	//   ....[250]....
        /*0718*/ 	.word	0x0500000f


	//   ....[251]....
        /*071c*/ 	.word	0x0500000f


	//   ....[252]....
        /*0720*/ 	.word	0x0500000f


	//   ....[253]....
        /*0724*/ 	.word	0x0500000f


	//   ....[254]....
        /*0728*/ 	.word	0x0500000f


	//   ....[255]....
        /*072c*/ 	.word	0x0500000f


	//   ....[0]....
        /*0730*/ 	.word	0x0500000f


	//   ....[1]....
        /*0734*/ 	.word	0x0500000f


	//   ....[2]....
        /*0738*/ 	.word	0x0500000f


	//   ....[3]....
        /*073c*/ 	.word	0x0500000f


	//   ....[4]....
        /*0740*/ 	.word	0x0500000f


	//   ....[5]....
        /*0744*/ 	.word	0x0500000f


	//   ....[6]....
        /*0748*/ 	.word	0x0500000f


	//   ....[7]....
        /*074c*/ 	.word	0x0500000f


	//   ....[8]....
        /*0750*/ 	.word	0x0500000f


	//   ....[9]....
        /*0754*/ 	.word	0x0500000f


	//   ....[10]....
        /*0758*/ 	.word	0x0500000f


	//   ....[11]....
        /*075c*/ 	.word	0x0500000f


	//   ....[12]....
        /*0760*/ 	.word	0x0500000f


	//   ....[13]....
        /*0764*/ 	.word	0x0500000f


	//   ....[14]....
        /*0768*/ 	.word	0x0500000f


	//   ....[15]....
        /*076c*/ 	.word	0x0500000f


	//   ....[16]....
        /*0770*/ 	.word	0x0500000f


	//   ....[17]....
        /*0774*/ 	.word	0x0500000f


	//   ....[18]....
        /*0778*/ 	.word	0x0500000f


	//   ....[19]....
        /*077c*/ 	.word	0x0500000f


	//   ....[20]....
        /*0780*/ 	.word	0x0500000f


	//   ....[21]....
        /*0784*/ 	.word	0x0500000f


	//   ....[22]....
        /*0788*/ 	.word	0x0500000f


	//   ....[23]....
        /*078c*/ 	.word	0x0500000f


	//   ....[24]....
        /*0790*/ 	.word	0x0500000f


	//   ....[25]....
        /*0794*/ 	.word	0x0500000f


	//   ....[26]....
        /*0798*/ 	.word	0x0500000f


	//   ....[27]....
        /*079c*/ 	.word	0x0500000f


	//   ....[28]....
        /*07a0*/ 	.word	0x0500000f


	//   ....[29]....
        /*07a4*/ 	.word	0x0500000f


	//   ....[30]....
        /*07a8*/ 	.word	0x0500000f


	//   ....[31]....
        /*07ac*/ 	.word	0x0500000f


	//   ....[32]....
        /*07b0*/ 	.word	0x0500000f


	//   ....[33]....
        /*07b4*/ 	.word	0x0500000f


	//   ....[34]....
        /*07b8*/ 	.word	0x0500000f


	//   ....[35]....
        /*07bc*/ 	.word	0x0500000f


	//   ....[36]....
        /*07c0*/ 	.word	0x0500000f


	//   ....[37]....
        /*07c4*/ 	.word	0x0500000f


	//   ....[38]....
        /*07c8*/ 	.word	0x0500000f


	//   ....[39]....
        /*07cc*/ 	.word	0x0500000f


	//   ....[40]....
        /*07d0*/ 	.word	0x0500000f


	//   ....[41]....
        /*07d4*/ 	.word	0x0500000f


	//   ....[42]....
        /*07d8*/ 	.word	0x0500000f


	//   ....[43]....
        /*07dc*/ 	.word	0x0500000f


	//   ....[44]....
        /*07e0*/ 	.word	0x0500000f


	//   ....[45]....
        /*07e4*/ 	.word	0x0500000f


	//   ....[46]....
        /*07e8*/ 	.word	0x0500000f


	//   ....[47]....
        /*07ec*/ 	.word	0x0500000f


	//   ....[48]....
        /*07f0*/ 	.word	0x0500000f


	//   ....[49]....
        /*07f4*/ 	.word	0x0500000f


	//   ....[50]....
        /*07f8*/ 	.word	0x0500000f


	//   ....[51]....
        /*07fc*/ 	.word	0x0500000f


	//   ....[52]....
        /*0800*/ 	.word	0x0500000f


	//   ....[53]....
        /*0804*/ 	.word	0x0500000f


	//   ....[54]....
        /*0808*/ 	.word	0x0500000f


	//   ....[55]....
        /*080c*/ 	.word	0x0500000f


	//   ....[56]....
        /*0810*/ 	.word	0x0500000f


	//   ....[57]....
        /*0814*/ 	.word	0x0500000f


	//   ....[58]....
        /*0818*/ 	.word	0x0500000f


	//   ....[59]....
        /*081c*/ 	.word	0x0500000f


	//   ....[60]....
        /*0820*/ 	.word	0x0500000f


	//   ....[61]....
        /*0824*/ 	.word	0x0500000f


	//   ....[62]....
        /*0828*/ 	.word	0x0500000f


	//   ....[63]....
        /*082c*/ 	.word	0x0500000f


	//   ....[64]....
        /*0830*/ 	.word	0x0500000f


	//   ....[65]....
        /*0834*/ 	.word	0x0500000f


	//   ....[66]....
        /*0838*/ 	.word	0x0500000f


	//   ....[67]....
        /*083c*/ 	.word	0x0500000f


	//   ....[68]....
        /*0840*/ 	.word	0x0500000f


	//   ....[69]....
        /*0844*/ 	.word	0x0500000f


	//   ....[70]....
        /*0848*/ 	.word	0x0500000f


	//   ....[71]....
        /*084c*/ 	.word	0x0500000f


	//   ....[72]....
        /*0850*/ 	.word	0x0500000f


	//   ....[73]....
        /*0854*/ 	.word	0x0500000f


	//   ....[74]....
        /*0858*/ 	.word	0x0500000f


	//   ....[75]....
        /*085c*/ 	.word	0x0500000f


	//   ....[76]....
        /*0860*/ 	.word	0xffffffff


	//   ....[77]....
        /*0864*/ 	.word	0xffffffff


	//   ....[78]....
        /*0868*/ 	.word	0xffffffff


	//   ....[79]....
        /*086c*/ 	.word	0xffffffff


	//   ....[80]....
        /*0870*/ 	.word	0xffffffff


	//   ....[81]....
        /*0874*/ 	.word	0xffffffff


	//----- nvinfo : EIATTR_COOP_GROUP_INSTR_OFFSETS
	.align		4
.L_1446:
        /*0878*/ 	.byte	0x04, 0x28
        /*087a*/ 	.short	(.L_1448 - .L_1447)


	//   ....[0]....
.L_1447:
        /*087c*/ 	.word	0x000000c0


	//   ....[1]....
        /*0880*/ 	.word	0x00000190


	//   ....[2]....
        /*0884*/ 	.word	0x000001e0


	//   ....[3]....
        /*0888*/ 	.word	0x00000430


	//   ....[4]....
        /*088c*/ 	.word	0x00000590


	//   ....[5]....
        /*0890*/ 	.word	0x000006b0


	//   ....[6]....
        /*0894*/ 	.word	0x00000810


	//   ....[7]....
        /*0898*/ 	.word	0x000030c0


	//   ....[8]....
        /*089c*/ 	.word	0x000030d0


	//   ....[9]....
        /*08a0*/ 	.word	0x000037a0


	//   ....[10]....
        /*08a4*/ 	.word	0x000037b0


	//   ....[11]....
        /*08a8*/ 	.word	0x000045c0


	//   ....[12]....
        /*08ac*/ 	.word	0x000045d0


	//   ....[13]....
        /*08b0*/ 	.word	0x00004d00


	//   ....[14]....
        /*08b4*/ 	.word	0x00004d10


	//   ....[15]....
        /*08b8*/ 	.word	0x00005690


	//   ....[16]....
        /*08bc*/ 	.word	0x000056a0


	//   ....[17]....
        /*08c0*/ 	.word	0x000057b0


	//   ....[18]....
        /*08c4*/ 	.word	0x000057c0


	//   ....[19]....
        /*08c8*/ 	.word	0x00005b80


	//   ....[20]....
        /*08cc*/ 	.word	0x00005ba0


	//   ....[21]....
        /*08d0*/ 	.word	0x00005e70


	//   ....[22]....
        /*08d4*/ 	.word	0x00005e90


	//   ....[23]....
        /*08d8*/ 	.word	0x00006c50


	//   ....[24]....
        /*08dc*/ 	.word	0x00007990


	//   ....[25]....
        /*08e0*/ 	.word	0x000079a0


	//   ....[26]....
        /*08e4*/ 	.word	0x000079b0


	//   ....[27]....
        /*08e8*/ 	.word	0x000079c0


	//   ....[28]....
        /*08ec*/ 	.word	0x00007cc0


	//   ....[29]....
        /*08f0*/ 	.word	0x00007cd0


	//   ....[30]....
        /*08f4*/ 	.word	0x00007ce0


	//   ....[31]....
        /*08f8*/ 	.word	0x00007cf0


	//   ....[32]....
        /*08fc*/ 	.word	0x00008eb0


	//   ....[33]....
        /*0900*/ 	.word	0x00008ed0


	//   ....[34]....
        /*0904*/ 	.word	0x00008ee0


	//   ....[35]....
        /*0908*/ 	.word	0x00008ef0


	//   ....[36]....
        /*090c*/ 	.word	0x00008fe0


	//   ....[37]....
        /*0910*/ 	.word	0x00008ff0


	//   ....[38]....
        /*0914*/ 	.word	0x00009000


	//   ....[39]....
        /*0918*/ 	.word	0x00009010


	//   ....[40]....
        /*091c*/ 	.word	0x0000c0e0


	//   ....[41]....
        /*0920*/ 	.word	0x0000c6e0


	//   ....[42]....
        /*0924*/ 	.word	0x0000d820


	//   ....[43]....
        /*0928*/ 	.word	0x0000d880


	//   ....[44]....
        /*092c*/ 	.word	0x0000d8c0


	//   ....[45]....
        /*0930*/ 	.word	0x0000d8e0


	//   ....[46]....
        /*0934*/ 	.word	0x000178c0


	//   ....[47]....
        /*0938*/ 	.word	0x00017a20


	//   ....[48]....
        /*093c*/ 	.word	0x00017b50


	//   ....[49]....
        /*0940*/ 	.word	0x00017b70


	//   ....[50]....
        /*0944*/ 	.word	0x000215a0


	//   ....[51]....
        /*0948*/ 	.word	0x00021c40


	//   ....[52]....
        /*094c*/ 	.word	0x00022b10


	//   ....[53]....
        /*0950*/ 	.word	0x00022cb0


	//   ....[54]....
        /*0954*/ 	.word	0x00022e80


	//   ....[55]....
        /*0958*/ 	.word	0x00022ea0


	//   ....[56]....
        /*095c*/ 	.word	0x0002b340


	//   ....[57]....
        /*0960*/ 	.word	0x0002b360


	//   ....[58]....
        /*0964*/ 	.word	0x0002b3c0


	//   ....[59]....
        /*0968*/ 	.word	0x0002b400


	//   ....[60]....
        /*096c*/ 	.word	0x0002d4c0


	//   ....[61]....
        /*0970*/ 	.word	0x0002d4e0


	//   ....[62]....
        /*0974*/ 	.word	0x0002d7c0


	//   ....[63]....
        /*0978*/ 	.word	0x0002d7e0


	//   ....[64]....
        /*097c*/ 	.word	0x0002de80


	//   ....[65]....
        /*0980*/ 	.word	0x0002deb0


	//   ....[66]....
        /*0984*/ 	.word	0x0002dff0


	//   ....[67]....
        /*0988*/ 	.word	0x0002e010


	//   ....[68]....
        /*098c*/ 	.word	0x0002e150


	//   ....[69]....
        /*0990*/ 	.word	0x0002e170


	//   ....[70]....
        /*0994*/ 	.word	0x0002e2c0


	//   ....[71]....
        /*0998*/ 	.word	0x0002e2e0


	//   ....[72]....
        /*099c*/ 	.word	0x0002eb30


	//   ....[73]....
        /*09a0*/ 	.word	0x0002eb40


	//   ....[74]....
        /*09a4*/ 	.word	0x0002ece0


	//   ....[75]....
        /*09a8*/ 	.word	0x0002ecf0


	//   ....[76]....
        /*09ac*/ 	.word	0x0002ee80


	//   ....[77]....
        /*09b0*/ 	.word	0x0002ee90


	//   ....[78]....
        /*09b4*/ 	.word	0x0002f020


	//   ....[79]....
        /*09b8*/ 	.word	0x0002f030


	//   ....[80]....
        /*09bc*/ 	.word	0x0002f210


	//   ....[81]....
        /*09c0*/ 	.word	0x0002f3e0


	//   ....[82]....
        /*09c4*/ 	.word	0x0002f410


	//   ....[83]....
        /*09c8*/ 	.word	0x0002f440


	//   ....[84]....
        /*09cc*/ 	.word	0x0002f470


	//   ....[85]....
        /*09d0*/ 	.word	0x0002f4a0


	//   ....[86]....
        /*09d4*/ 	.word	0x0002f4d0


	//   ....[87]....
        /*09d8*/ 	.word	0x0002f640


	//   ....[88]....
        /*09dc*/ 	.word	0x0002f670


	//   ....[89]....
        /*09e0*/ 	.word	0x0002f6a0


	//   ....[90]....
        /*09e4*/ 	.word	0x0002f6d0


	//   ....[91]....
        /*09e8*/ 	.word	0x0002f700


	//   ....[92]....
        /*09ec*/ 	.word	0x0002f730


	//   ....[93]....
        /*09f0*/ 	.word	0x0002f7c0


	//   ....[94]....
        /*09f4*/ 	.word	0x0002f820


	//   ....[95]....
        /*09f8*/ 	.word	0x0002f8b0


	//   ....[96]....
        /*09fc*/ 	.word	0x00030960


	//   ....[97]....
        /*0a00*/ 	.word	0x00032be0


	//   ....[98]....
        /*0a04*/ 	.word	0x00032c00


	//   ....[99]....
        /*0a08*/ 	.word	0x00032c90


	//   ....[100]....
        /*0a0c*/ 	.word	0x00032cb0


	//   ....[101]....
        /*0a10*/ 	.word	0x00032d30


	//   ....[102]....
        /*0a14*/ 	.word	0x00032d50


	//   ....[103]....
        /*0a18*/ 	.word	0x00032dd0


	//   ....[104]....
        /*0a1c*/ 	.word	0x00032df0


	//   ....[105]....
        /*0a20*/ 	.word	0x00032e70


	//   ....[106]....
        /*0a24*/ 	.word	0x00032e90


	//   ....[107]....
        /*0a28*/ 	.word	0x00032ea0


	//   ....[108]....
        /*0a2c*/ 	.word	0x00032eb0


	//   ....[109]....
        /*0a30*/ 	.word	0x00033690


	//   ....[110]....
        /*0a34*/ 	.word	0x000336c0


	//   ....[111]....
        /*0a38*/ 	.word	0x000337c0


	//   ....[112]....
        /*0a3c*/ 	.word	0x000337d0


	//   ....[113]....
        /*0a40*/ 	.word	0x00033850


	//   ....[114]....
        /*0a44*/ 	.word	0x00033860


	//   ....[115]....
        /*0a48*/ 	.word	0x00033870


	//   ....[116]....
        /*0a4c*/ 	.word	0x00033910


	//   ....[117]....
        /*0a50*/ 	.word	0x00033940


	//   ....[118]....
        /*0a54*/ 	.word	0x000339c0


	//   ....[119]....
        /*0a58*/ 	.word	0x000339f0


	//   ....[120]....
        /*0a5c*/ 	.word	0x00033a70


	//   ....[121]....
        /*0a60*/ 	.word	0x00033aa0


	//   ....[122]....
        /*0a64*/ 	.word	0x00033ac0


	//   ....[123]....
        /*0a68*/ 	.word	0x00033b10


	//   ....[124]....
        /*0a6c*/ 	.word	0x00033b20


	//   ....[125]....
        /*0a70*/ 	.word	0x000341f0


	//   ....[126]....
        /*0a74*/ 	.word	0x00034210


	//   ....[127]....
        /*0a78*/ 	.word	0x00034310


	//   ....[128]....
        /*0a7c*/ 	.word	0x00034320


	//   ....[129]....
        /*0a80*/ 	.word	0x000343b0


	//   ....[130]....
        /*0a84*/ 	.word	0x000343c0


	//   ....[131]....
        /*0a88*/ 	.word	0x00034430


	//   ....[132]....
        /*0a8c*/ 	.word	0x00034440


	//   ....[133]....
        /*0a90*/ 	.word	0x000344c0


	//   ....[134]....
        /*0a94*/ 	.word	0x000344d0


	//   ....[135]....
        /*0a98*/ 	.word	0x00034550


	//   ....[136]....
        /*0a9c*/ 	.word	0x00034560


	//   ....[137]....
        /*0aa0*/ 	.word	0x000345e0


	//   ....[138]....
        /*0aa4*/ 	.word	0x000345f0


	//   ....[139]....
        /*0aa8*/ 	.word	0x00034670


	//   ....[140]....
        /*0aac*/ 	.word	0x00034680


	//   ....[141]....
        /*0ab0*/ 	.word	0x00034bb0


	//   ....[142]....
        /*0ab4*/ 	.word	0x00034bd0


	//   ....[143]....
        /*0ab8*/ 	.word	0x00034c30


	//   ....[144]....
        /*0abc*/ 	.word	0x00034ce0


	//   ....[145]....
        /*0ac0*/ 	.word	0x00034cf0


	//   ....[146]....
        /*0ac4*/ 	.word	0x00034d20


	//   ....[147]....
        /*0ac8*/ 	.word	0x00034db0


	//   ....[148]....
        /*0acc*/ 	.word	0x00034e60


	//   ....[149]....
        /*0ad0*/ 	.word	0x00034e70


	//   ....[150]....
        /*0ad4*/ 	.word	0x00034ea0


	//   ....[151]....
        /*0ad8*/ 	.word	0x00034eb0


	//   ....[152]....
        /*0adc*/ 	.word	0x00034f40


	//   ....[153]....
        /*0ae0*/ 	.word	0x00035670


	//   ....[154]....
        /*0ae4*/ 	.word	0x00035690


	//   ....[155]....
        /*0ae8*/ 	.word	0x000356e0


	//   ....[156]....
        /*0aec*/ 	.word	0x000356f0


	//   ....[157]....
        /*0af0*/ 	.word	0x00035730


	//   ....[158]....
        /*0af4*/ 	.word	0x00035740


	//   ....[159]....
        /*0af8*/ 	.word	0x00035780


	//   ....[160]....
        /*0afc*/ 	.word	0x00035790


	//   ....[161]....
        /*0b00*/ 	.word	0x000357d0


	//   ....[162]....
        /*0b04*/ 	.word	0x000357e0


	//   ....[163]....
        /*0b08*/ 	.word	0x000357f0


	//   ....[164]....
        /*0b0c*/ 	.word	0x00035830


	//   ....[165]....
        /*0b10*/ 	.word	0x00035b70


	//   ....[166]....
        /*0b14*/ 	.word	0x00035b90


	//   ....[167]....
        /*0b18*/ 	.word	0x00035ba0


	//   ....[168]....
        /*0b1c*/ 	.word	0x00035bc0


	//   ....[169]....
        /*0b20*/ 	.word	0x00035c30


	//   ....[170]....
        /*0b24*/ 	.word	0x00035c50


	//   ....[171]....
        /*0b28*/ 	.word	0x00035cb0


	//   ....[172]....
        /*0b2c*/ 	.word	0x00035cd0


	//   ....[173]....
        /*0b30*/ 	.word	0x00035d30


	//   ....[174]....
        /*0b34*/ 	.word	0x00035d50


	//   ....[175]....
        /*0b38*/ 	.word	0x00035db0


	//   ....[176]....
        /*0b3c*/ 	.word	0x00035dd0


	//   ....[177]....
        /*0b40*/ 	.word	0x000362c0


	//   ....[178]....
        /*0b44*/ 	.word	0x000362f0


	//   ....[179]....
        /*0b48*/ 	.word	0x00036320


	//   ....[180]....
        /*0b4c*/ 	.word	0x00036350


	//   ....[181]....
        /*0b50*/ 	.word	0x00036380


	//   ....[182]....
        /*0b54*/ 	.word	0x000363b0


	//   ....[183]....
        /*0b58*/ 	.word	0x000363e0


	//   ....[184]....
        /*0b5c*/ 	.word	0x00036410


	//   ....[185]....
        /*0b60*/ 	.word	0x00036590


	//   ....[186]....
        /*0b64*/ 	.word	0x000365c0


	//   ....[187]....
        /*0b68*/ 	.word	0x000365f0


	//   ....[188]....
        /*0b6c*/ 	.word	0x00036620


	//   ....[189]....
        /*0b70*/ 	.word	0x00036650


	//   ....[190]....
        /*0b74*/ 	.word	0x00036680


	//   ....[191]....
        /*0b78*/ 	.word	0x00036740


	//   ....[192]....
        /*0b7c*/ 	.word	0x00036760


	//   ....[193]....
        /*0b80*/ 	.word	0x000367d0


	//   ....[194]....
        /*0b84*/ 	.word	0x00036e70


	//   ....[195]....
        /*0b88*/ 	.word	0x00037190


	//   ....[196]....
        /*0b8c*/ 	.word	0x00037220


	//   ....[197]....
        /*0b90*/ 	.word	0x000372b0


	//   ....[198]....
        /*0b94*/ 	.word	0x00037340


	//   ....[199]....
        /*0b98*/ 	.word	0x00037420


	//   ....[200]....
        /*0b9c*/ 	.word	0x000374b0


	//   ....[201]....
        /*0ba0*/ 	.word	0x00037550


	//   ....[202]....
        /*0ba4*/ 	.word	0x000375e0


	//   ....[203]....
        /*0ba8*/ 	.word	0x000376c0


	//   ....[204]....
        /*0bac*/ 	.word	0x00037750


	//   ....[205]....
        /*0bb0*/ 	.word	0x000377e0


	//   ....[206]....
        /*0bb4*/ 	.word	0x00037870


	//   ....[207]....
        /*0bb8*/ 	.word	0x00037950


	//   ....[208]....
        /*0bbc*/ 	.word	0x000379f0


	//   ....[209]....
        /*0bc0*/ 	.word	0x00037a80


	//   ....[210]....
        /*0bc4*/ 	.word	0x00037ad0


	//   ....[211]....
        /*0bc8*/ 	.word	0x00037b20


	//   ....[212]....
        /*0bcc*/ 	.word	0x00037bb0


	//   ....[213]....
        /*0bd0*/ 	.word	0x00037c40


	//   ....[214]....
        /*0bd4*/ 	.word	0x00037c90


	//   ....[215]....
        /*0bd8*/ 	.word	0x00037ce0


	//   ....[216]....
        /*0bdc*/ 	.word	0x00037dd0


	//   ....[217]....
        /*0be0*/ 	.word	0x00037e80


	//   ....[218]....
        /*0be4*/ 	.word	0x00037f00


	//   ....[219]....
        /*0be8*/ 	.word	0x00037f70


	//   ....[220]....
        /*0bec*/ 	.word	0x00038090


	//   ....[221]....
        /*0bf0*/ 	.word	0x000381c0


	//   ....[222]....
        /*0bf4*/ 	.word	0x00038280


	//   ....[223]....
        /*0bf8*/ 	.word	0x000382d0


	//   ....[224]....
        /*0bfc*/ 	.word	0x00038580


	//   ....[225]....
        /*0c00*/ 	.word	0x000385d0


	//   ....[226]....
        /*0c04*/ 	.word	0x00038660


	//   ....[227]....
        /*0c08*/ 	.word	0x000386f0


	//   ....[228]....
        /*0c0c*/ 	.word	0x00038780


	//   ....[229]....
        /*0c10*/ 	.word	0x00038810


	//   ....[230]....
        /*0c14*/ 	.word	0x000388a0


	//   ....[231]....
        /*0c18*/ 	.word	0x00038930


	//   ....[232]....
        /*0c1c*/ 	.word	0x000389f0


	//   ....[233]....
        /*0c20*/ 	.word	0x00038cc0


	//   ....[234]....
        /*0c24*/ 	.word	0x00038db0


	//   ....[235]....
        /*0c28*/ 	.word	0x00038e50


	//   ....[236]....
        /*0c2c*/ 	.word	0x00038eb0


	//   ....[237]....
        /*0c30*/ 	.word	0x00038fa0


	//   ....[238]....
        /*0c34*/ 	.word	0x00039010


	//   ....[239]....
        /*0c38*/ 	.word	0x00039100


	//   ....[240]....
        /*0c3c*/ 	.word	0x00039170


	//   ....[241]....
        /*0c40*/ 	.word	0x00039260


	//   ....[242]....
        /*0c44*/ 	.word	0x000392d0


	//   ....[243]....
        /*0c48*/ 	.word	0x000393c0


	//   ....[244]....
        /*0c4c*/ 	.word	0x00039430


	//   ....[245]....
        /*0c50*/ 	.word	0x000394d0


	//   ....[246]....
        /*0c54*/ 	.word	0x000395c0


	//   ....[247]....
        /*0c58*/ 	.word	0x00039680


	//   ....[248]....
        /*0c5c*/ 	.word	0x000396e0


	//   ....[249]....
        /*0c60*/ 	.word	0x000397d0


	//   ....[250]....
        /*0c64*/ 	.word	0x00039830


	//   ....[251]....
        /*0c68*/ 	.word	0x00039920


	//   ....[252]....
        /*0c6c*/ 	.word	0x00039980


	//   ....[253]....
        /*0c70*/ 	.word	0x00039a20


	//   ....[254]....
        /*0c74*/ 	.word	0x00039af0


	//   ....[255]....
        /*0c78*/ 	.word	0x00039b90


	//   ....[0]....
        /*0c7c*/ 	.word	0x00039c60


	//   ....[1]....
        /*0c80*/ 	.word	0x00039d00


	//   ....[2]....
        /*0c84*/ 	.word	0x00039dd0


	//   ....[3]....
        /*0c88*/ 	.word	0x00039ec0


	//   ....[4]....
        /*0c8c*/ 	.word	0x00039f20


	//   ....[5]....
        /*0c90*/ 	.word	0x00039fc0


	//   ....[6]....
        /*0c94*/ 	.word	0x0003a230


	//   ....[7]....
        /*0c98*/ 	.word	0x0003a2f0


	//   ....[8]....
        /*0c9c*/ 	.word	0x0003a3b0


	//   ....[9]....
        /*0ca0*/ 	.word	0x0003a4a0


	//   ....[10]....
        /*0ca4*/ 	.word	0x0003a560


	//   ....[11]....
        /*0ca8*/ 	.word	0x0003a620


	//   ....[12]....
        /*0cac*/ 	.word	0x0003a6e0


	//   ....[13]....
        /*0cb0*/ 	.word	0x0003a7a0


	//   ....[14]....
        /*0cb4*/ 	.word	0x0003a860


	//   ....[15]....
        /*0cb8*/ 	.word	0x0003a920


	//   ....[16]....
        /*0cbc*/ 	.word	0x0003a9e0


	//   ....[17]....
        /*0cc0*/ 	.word	0x0003aaa0


	//   ....[18]....
        /*0cc4*/ 	.word	0x0003ab60


	//   ....[19]....
        /*0cc8*/ 	.word	0x0003ac10


	//   ....[20]....
        /*0ccc*/ 	.word	0x0003ac70


	//   ....[21]....
        /*0cd0*/ 	.word	0x0003ad50


	//   ....[22]....
        /*0cd4*/ 	.word	0x0003ae90


	//   ....[23]....
        /*0cd8*/ 	.word	0x0003af70


	//   ....[24]....
        /*0cdc*/ 	.word	0x0003b000


	//   ....[25]....
        /*0ce0*/ 	.word	0x0003b110


	//   ....[26]....
        /*0ce4*/ 	.word	0x0003b170


	//   ....[27]....
        /*0ce8*/ 	.word	0x0003b280


	//   ....[28]....
        /*0cec*/ 	.word	0x0003b2e0


	//   ....[29]....
        /*0cf0*/ 	.word	0x0003b3f0


	//   ....[30]....
        /*0cf4*/ 	.word	0x0003b450


	//   ....[31]....
        /*0cf8*/ 	.word	0x0003b560


	//   ....[32]....
        /*0cfc*/ 	.word	0x0003b5c0


	//   ....[33]....
        /*0d00*/ 	.word	0x0003b680


	//   ....[34]....
        /*0d04*/ 	.word	0x0003b7e0


	//   ....[35]....
        /*0d08*/ 	.word	0x0003b880


	//   ....[36]....
        /*0d0c*/ 	.word	0x0003b8e0


	//   ....[37]....
        /*0d10*/ 	.word	0x0003b990


	//   ....[38]....
        /*0d14*/ 	.word	0x0003b9f0


	//   ....[39]....
        /*0d18*/ 	.word	0x0003baa0


	//   ....[40]....
        /*0d1c*/ 	.word	0x0003bb00


	//   ....[41]....
        /*0d20*/ 	.word	0x0003bbb0


	//   ....[42]....
        /*0d24*/ 	.word	0x0003bc10


	//   ....[43]....
        /*0d28*/ 	.word	0x0003bcc0


	//   ....[44]....
        /*0d2c*/ 	.word	0x0003bd20


	//   ....[45]....
        /*0d30*/ 	.word	0x0003bdd0


	//   ....[46]....
        /*0d34*/ 	.word	0x0003bec0


	//   ....[47]....
        /*0d38*/ 	.word	0x0003bf60


	//   ....[48]....
        /*0d3c*/ 	.word	0x0003bfc0


	//   ....[49]....
        /*0d40*/ 	.word	0x0003c090


	//   ....[50]....
        /*0d44*/ 	.word	0x0003c0f0


	//   ....[51]....
        /*0d48*/ 	.word	0x0003c1c0


	//   ....[52]....
        /*0d4c*/ 	.word	0x0003c220


	//   ....[53]....
        /*0d50*/ 	.word	0x0003c2f0


	//   ....[54]....
        /*0d54*/ 	.word	0x0003c350


	//   ....[55]....
        /*0d58*/ 	.word	0x0003c420


	//   ....[56]....
        /*0d5c*/ 	.word	0x0003c480


	//   ....[57]....
        /*0d60*/ 	.word	0x0003c550


	//   ....[58]....
        /*0d64*/ 	.word	0x0003c5e0


	//   ....[59]....
        /*0d68*/ 	.word	0x0003c680


	//   ....[60]....
        /*0d6c*/ 	.word	0x0003c7a0


	//   ....[61]....
        /*0d70*/ 	.word	0x0003c810


	//   ....[62]....
        /*0d74*/ 	.word	0x0003c880


	//   ....[63]....
        /*0d78*/ 	.word	0x0003c8f0


	//   ....[64]....
        /*0d7c*/ 	.word	0x0003c960


	//   ....[65]....
        /*0d80*/ 	.word	0x0003c9e0


	//   ....[66]....
        /*0d84*/ 	.word	0x0003ca70


	//   ....[67]....
        /*0d88*/ 	.word	0x0003cb00


	//   ....[68]....
        /*0d8c*/ 	.word	0x0003cb70


	//   ....[69]....
        /*0d90*/ 	.word	0x0003cbe0


	//   ....[70]....
        /*0d94*/ 	.word	0x0003cc50


	//   ....[71]....
        /*0d98*/ 	.word	0x0003ccd0


	//   ....[72]....
        /*0d9c*/ 	.word	0x0003cd40


	//   ....[73]....
        /*0da0*/ 	.word	0x0003cde0


	//   ....[74]....
        /*0da4*/ 	.word	0x0003ce70


	//   ....[75]....
        /*0da8*/ 	.word	0x0003cf90


	//   ....[76]....
        /*0dac*/ 	.word	0x0003ec10


	//   ....[77]....
        /*0db0*/ 	.word	0x0003f370


	//   ....[78]....
        /*0db4*/ 	.word	0x00040540


	//   ....[79]....
        /*0db8*/ 	.word	0x00040570


	//   ....[80]....
        /*0dbc*/ 	.word	0x00040590


	//   ....[81]....
        /*0dc0*/ 	.word	0x000405a0


	//----- nvinfo : EIATTR_REG_RECONFIG
	.align		4
.L_1448:
        /*0dc4*/ 	.byte	0x01, 0x54
	.zero		2


	//----- nvinfo : EIATTR_SYSCALL_OFFSETS
	.align		4
        /*0dc8*/ 	.byte	0x04, 0x46
        /*0dca*/ 	.short	(.L_1450 - .L_1449)


	//   ....[0]....
.L_1449:
        /*0dcc*/ 	.word	0x00001dc0


	//   ....[1]....
        /*0dd0*/ 	.word	0x00001f10


	//   ....[2]....
        /*0dd4*/ 	.word	0x00007160


	//   ....[3]....
        /*0dd8*/ 	.word	0x00007730


	//   ....[4]....
        /*0ddc*/ 	.word	0x000321c0


	//   ....[5]....
        /*0de0*/ 	.word	0x00032310


	//   ....[6]....
        /*0de4*/ 	.word	0x00032400


	//   ....[7]....
        /*0de8*/ 	.word	0x00033280


	//   ....[8]....
        /*0dec*/ 	.word	0x00033df0


	//----- nvinfo : EIATTR_MBARRIER_INSTR_OFFSETS
	.align		4
.L_1450:
        /*0df0*/ 	.byte	0x04, 0x39
        /*0df2*/ 	.short	(.L_1452 - .L_1451)


	//   ....[0]....
.L_1451:
        /*0df4*/ 	.word	0x000002d0
        /*0df8*/ 	.word	0x000000ff
        /*0dfc*/ 	.word	0x00032400
        /*0e00*/ 	.short	0x0100
        /*0e02*/ 	.byte	0x08
	.zero		1


	//   ....[1]....
        /*0e04*/ 	.word	0x000002e0
        /*0e08*/ 	.word	0x000000ff
        /*0e0c*/ 	.word	0x00032410
        /*0e10*/ 	.short	0x0100
        /*0e12*/ 	.byte	0x08
	.zero		1


	//   ....[2]....
        /*0e14*/ 	.word	0x000002f0
        /*0e18*/ 	.word	0x000000ff
        /*0e1c*/ 	.word	0x00032420
        /*0e20*/ 	.short	0x0100
        /*0e22*/ 	.byte	0x08
	.zero		1


	//   ....[3]....
        /*0e24*/ 	.word	0x000003e0
        /*0e28*/ 	.word	0x000000ff
        /*0e2c*/ 	.word	0x00032430
        /*0e30*/ 	.short	0x0100
        /*0e32*/ 	.byte	0x08
	.zero		1


	//   ....[4]....
        /*0e34*/ 	.word	0x000003f0
        /*0e38*/ 	.word	0x000000ff
        /*0e3c*/ 	.word	0x00032440
        /*0e40*/ 	.short	0x0100
        /*0e42*/ 	.byte	0x08
	.zero		1


	//   ....[5]....
        /*0e44*/ 	.word	0x00000400
        /*0e48*/ 	.word	0x000000ff
        /*0e4c*/ 	.word	0x00032438
        /*0e50*/ 	.short	0x0100
        /*0e52*/ 	.byte	0x08
	.zero		1


	//   ....[6]....
        /*0e54*/ 	.word	0x00000410
        /*0e58*/ 	.word	0x000000ff
        /*0e5c*/ 	.word	0x00032448
        /*0e60*/ 	.short	0x0100
        /*0e62*/ 	.byte	0x08
	.zero		1


	//   ....[7]....
        /*0e64*/ 	.word	0x00000540
        /*0e68*/ 	.word	0x000000ff
        /*0e6c*/ 	.word	0x00032450
        /*0e70*/ 	.short	0x0100
        /*0e72*/ 	.byte	0x08
	.zero		1


	//   ....[8]....
        /*0e74*/ 	.word	0x00000550
        /*0e78*/ 	.word	0x000000ff
        /*0e7c*/ 	.word	0x00032460
        /*0e80*/ 	.short	0x0100
        /*0e82*/ 	.byte	0x08
	.zero		1


	//   ....[9]....
        /*0e84*/ 	.word	0x00000560
        /*0e88*/ 	.word	0x000000ff
        /*0e8c*/ 	.word	0x00032458
        /*0e90*/ 	.short	0x0100
        /*0e92*/ 	.byte	0x08
	.zero		1


	//   ....[10]....
        /*0e94*/ 	.word	0x00000570
        /*0e98*/ 	.word	0x000000ff
        /*0e9c*/ 	.word	0x00032468
        /*0ea0*/ 	.short	0x0100
        /*0ea2*/ 	.byte	0x08
	.zero		1


	//   ....[11]....
        /*0ea4*/ 	.word	0x00000660
        /*0ea8*/ 	.word	0x000000ff
        /*0eac*/ 	.word	0x00032470
        /*0eb0*/ 	.short	0x0100
        /*0eb2*/ 	.byte	0x06
	.zero		1


	//   ....[12]....
        /*0eb4*/ 	.word	0x00000670
        /*0eb8*/ 	.word	0x000000ff
        /*0ebc*/ 	.word	0x00032480
        /*0ec0*/ 	.short	0x0100
        /*0ec2*/ 	.byte	0x06
	.zero		1


	//   ....[13]....
        /*0ec4*/ 	.word	0x00000680
        /*0ec8*/ 	.word	0x000000ff
        /*0ecc*/ 	.word	0x00032478
        /*0ed0*/ 	.short	0x0100
        /*0ed2*/ 	.byte	0x06
	.zero		1


	//   ....[14]....
        /*0ed4*/ 	.word	0x00000690
        /*0ed8*/ 	.word	0x000000ff
        /*0edc*/ 	.word	0x00032488
        /*0ee0*/ 	.short	0x0100
        /*0ee2*/ 	.byte	0x06
	.zero		1


	//   ....[15]....
        /*0ee4*/ 	.word	0x000007c0
        /*0ee8*/ 	.word	0x000000ff
        /*0eec*/ 	.word	0x00032490
        /*0ef0*/ 	.short	0x0100
        /*0ef2*/ 	.byte	0x08
	.zero		1


	//   ....[16]....
        /*0ef4*/ 	.word	0x000007d0
        /*0ef8*/ 	.word	0x000000ff
        /*0efc*/ 	.word	0x000324a0
        /*0f00*/ 	.short	0x0100
        /*0f02*/ 	.byte	0x08
	.zero		1


	//   ....[17]....
        /*0f04*/ 	.word	0x000007e0
        /*0f08*/ 	.word	0x000000ff
        /*0f0c*/ 	.word	0x00032498
        /*0f10*/ 	.short	0x0100
        /*0f12*/ 	.byte	0x08
	.zero		1


	//   ....[18]....
        /*0f14*/ 	.word	0x000007f0
        /*0f18*/ 	.word	0x000000ff
        /*0f1c*/ 	.word	0x000324a8
        /*0f20*/ 	.short	0x0100
        /*0f22*/ 	.byte	0x08
	.zero		1


	//   ....[19]....
        /*0f24*/ 	.word	0x00000920
        /*0f28*/ 	.word	0x000000ff
        /*0f2c*/ 	.word	0x000324b0
        /*0f30*/ 	.short	0x0100
        /*0f32*/ 	.byte	0x08
	.zero		1


	//   ....[20]....
        /*0f34*/ 	.word	0x00000930
        /*0f38*/ 	.word	0x000000ff
        /*0f3c*/ 	.word	0x000324c0
        /*0f40*/ 	.short	0x0100
        /*0f42*/ 	.byte	0x08
	.zero		1


	//   ....[21]....
        /*0f44*/ 	.word	0x00000940
        /*0f48*/ 	.word	0x000000ff
        /*0f4c*/ 	.word	0x000324b8
        /*0f50*/ 	.short	0x0100
        /*0f52*/ 	.byte	0x08
	.zero		1


	//   ....[22]....
        /*0f54*/ 	.word	0x00000950
        /*0f58*/ 	.word	0x000000ff
        /*0f5c*/ 	.word	0x000324c8
        /*0f60*/ 	.short	0x0100
        /*0f62*/ 	.byte	0x08
	.zero		1


	//   ....[23]....
        /*0f64*/ 	.word	0x00003070
        /*0f68*/ 	.word	0x00000046
        /*0f6c*/ 	.word	0x00032490
        /*0f70*/ 	.short	0x010a
        /*0f72*/ 	.byte	0x3f
	.zero		1


	//   ....[24]....
        /*0f74*/ 	.word	0x00004560
        /*0f78*/ 	.word	0x00000046
        /*0f7c*/ 	.word	0x00032490
        /*0f80*/ 	.short	0x010a
        /*0f82*/ 	.byte	0x3f
	.zero		1


	//   ....[25]....
        /*0f84*/ 	.word	0x000054d0
        /*0f88*/ 	.word	0x00000046
        /*0f8c*/ 	.word	0x00032490
        /*0f90*/ 	.short	0x010a
        /*0f92*/ 	.byte	0x3f
	.zero		1


	//   ....[26]....
        /*0f94*/ 	.word	0x00005980
        /*0f98*/ 	.word	0x00000004
        /*0f9c*/ 	.word	0x00000000
        /*0fa0*/ 	.short	0x0101
        /*0fa2*/ 	.byte	0x3f
	.zero		1


	//   ....[27]....
        /*0fa4*/ 	.word	0x000059c0
        /*0fa8*/ 	.word	0x00000046
        /*0fac*/ 	.word	0x000324b0
        /*0fb0*/ 	.short	0x010a
        /*0fb2*/ 	.byte	0x3f
	.zero		1


	//   ....[28]....
        /*0fb4*/ 	.word	0x000061f0
        /*0fb8*/ 	.word	0x00000046
        /*0fbc*/ 	.word	0x00000000
        /*0fc0*/ 	.short	0x0101
        /*0fc2*/ 	.byte	0x3f
	.zero		1


	//   ....[29]....
        /*0fc4*/ 	.word	0x000074b0
        /*0fc8*/ 	.word	0x00000094
        /*0fcc*/ 	.word	0x00032400
        /*0fd0*/ 	.short	0x010a
        /*0fd2*/ 	.byte	0x3f
	.zero		1


	//   ....[30]....
        /*0fd4*/ 	.word	0x00007500
        /*0fd8*/ 	.word	0x00000094
        /*0fdc*/ 	.word	0x00032400
        /*0fe0*/ 	.short	0x010a
        /*0fe2*/ 	.byte	0x3f
	.zero		1


	//   ....[31]....
        /*0fe4*/ 	.word	0x00007f20
        /*0fe8*/ 	.word	0x00000094
        /*0fec*/ 	.word	0x00032400
        /*0ff0*/ 	.short	0x010a
        /*0ff2*/ 	.byte	0x3f
	.zero		1


	//   ....[32]....
        /*0ff4*/ 	.word	0x00009330
        /*0ff8*/ 	.word	0x00000094
        /*0ffc*/ 	.word	0x00032400
        /*1000*/ 	.short	0x010a
        /*1002*/ 	.byte	0x3f
	.zero		1


	//   ....[33]....
        /*1004*/ 	.word	0x0000a8f0
        /*1008*/ 	.word	0x00000004
        /*100c*/ 	.word	0x00000000
        /*1010*/ 	.short	0x010a
        /*1012*/ 	.byte	0x3f
	.zero		1


	//   ....[34]....
        /*1014*/ 	.word	0x0000a9e0
        /*1018*/ 	.word	0x00000002
        /*101c*/ 	.word	0x00000000
        /*1020*/ 	.short	0x010a
        /*1022*/ 	.byte	0x3f
	.zero		1


	//   ....[35]....
        /*1024*/ 	.word	0x0000adf0
        /*1028*/ 	.word	0x00000004
        /*102c*/ 	.word	0x00000000
        /*1030*/ 	.short	0x010a
        /*1032*/ 	.byte	0x3f
	.zero		1


	//   ....[36]....
        /*1034*/ 	.word	0x0000aec0
        /*1038*/ 	.word	0x0000000e
        /*103c*/ 	.word	0x00000000
        /*1040*/ 	.short	0x010a
        /*1042*/ 	.byte	0x3f
	.zero		1


	//   ....[37]....
        /*1044*/ 	.word	0x0000bc30
        /*1048*/ 	.word	0x00000004
        /*104c*/ 	.word	0x00000000
        /*1050*/ 	.short	0x0101
        /*1052*/ 	.byte	0x3f
	.zero		1


	//   ....[38]....
        /*1054*/ 	.word	0x00015960
        /*1058*/ 	.word	0x00000002
        /*105c*/ 	.word	0x00000000
        /*1060*/ 	.short	0x0101
        /*1062*/ 	.byte	0x3f
	.zero		1


	//   ....[39]....
        /*1064*/ 	.word	0x00015de0
        /*1068*/ 	.word	0x00000005
        /*106c*/ 	.word	0x00000000
        /*1070*/ 	.short	0x010a
        /*1072*/ 	.byte	0x3f
	.zero		1


	//   ....[40]....
        /*1074*/ 	.word	0x00015ee0
        /*1078*/ 	.word	0x0000000a
        /*107c*/ 	.word	0x00000000
        /*1080*/ 	.short	0x010a
        /*1082*/ 	.byte	0x3f
	.zero		1


	//   ....[41]....
        /*1084*/ 	.word	0x00016320
        /*1088*/ 	.word	0x0000000b
        /*108c*/ 	.word	0x00000000
        /*1090*/ 	.short	0x010a
        /*1092*/ 	.byte	0x3f
	.zero		1


	//   ....[42]....
        /*1094*/ 	.word	0x00016420
        /*1098*/ 	.word	0x00000008
        /*109c*/ 	.word	0x00000000
        /*10a0*/ 	.short	0x010a
        /*10a2*/ 	.byte	0x3f
	.zero		1


	//   ....[43]....
        /*10a4*/ 	.word	0x00017140
        /*10a8*/ 	.word	0x00000006
        /*10ac*/ 	.word	0x00000000
        /*10b0*/ 	.short	0x0101
        /*10b2*/ 	.byte	0x3f
	.zero		1


	//   ....[44]....
        /*10b4*/ 	.word	0x0001fbf0
        /*10b8*/ 	.word	0x00000005
        /*10bc*/ 	.word	0x00000000
        /*10c0*/ 	.short	0x0101
        /*10c2*/ 	.byte	0x3f
	.zero		1


	//   ....[45]....
        /*10c4*/ 	.word	0x0001fde0
        /*10c8*/ 	.word	0x00000005
        /*10cc*/ 	.word	0x00000000
        /*10d0*/ 	.short	0x010a
        /*10d2*/ 	.byte	0x3f
	.zero		1


	//   ....[46]....
        /*10d4*/ 	.word	0x0001fee0
        /*10d8*/ 	.word	0x00000008
        /*10dc*/ 	.word	0x00000000
        /*10e0*/ 	.short	0x010a
        /*10e2*/ 	.byte	0x3f
	.zero		1


	//   ....[47]....
        /*10e4*/ 	.word	0x00020320
        /*10e8*/ 	.word	0x00000005
        /*10ec*/ 	.word	0x00000000
        /*10f0*/ 	.short	0x010a
        /*10f2*/ 	.byte	0x3f
	.zero		1


	//   ....[48]....
        /*10f4*/ 	.word	0x00020420
        /*10f8*/ 	.word	0x00000008
        /*10fc*/ 	.word	0x00000000
        /*1100*/ 	.short	0x010a
        /*1102*/ 	.byte	0x3f
	.zero		1


	//   ....[49]....
        /*1104*/ 	.word	0x00021190
        /*1108*/ 	.word	0x00000005
        /*110c*/ 	.word	0x00000000
        /*1110*/ 	.short	0x0101
        /*1112*/ 	.byte	0x3f
	.zero		1


	//   ....[50]....
        /*1114*/ 	.word	0x0002af00
        /*1118*/ 	.word	0x00000004
        /*111c*/ 	.word	0x00000000
        /*1120*/ 	.short	0x0101
        /*1122*/ 	.byte	0x3f
	.zero		1


	//   ....[51]....
        /*1124*/ 	.word	0x0002de90
        /*1128*/ 	.word	0x00000000
        /*112c*/ 	.word	0x00000000
        /*1130*/ 	.short	0x0101
        /*1132*/ 	.byte	0x3f
	.zero		1


	//   ....[52]....
        /*1134*/ 	.word	0x00030a40
        /*1138*/ 	.word	0x00000017
        /*113c*/ 	.word	0x00032420
        /*1140*/ 	.short	0x010a
        /*1142*/ 	.byte	0x3f
	.zero		1


	//   ....[53]....
        /*1144*/ 	.word	0x00030af0
        /*1148*/ 	.word	0x00000003
        /*114c*/ 	.word	0x000324a0
        /*1150*/ 	.short	0x010a
        /*1152*/ 	.byte	0x3f
	.zero		1


	//   ....[54]....
        /*1154*/ 	.word	0x00030d20
        /*1158*/ 	.word	0x00000003
        /*115c*/ 	.word	0x000324c0
        /*1160*/ 	.short	0x010a
        /*1162*/ 	.byte	0x3f
	.zero		1


	//   ....[55]....
        /*1164*/ 	.word	0x00031350
        /*1168*/ 	.word	0x0000000a
        /*116c*/ 	.word	0x000324a0
        /*1170*/ 	.short	0x010a
        /*1172*/ 	.byte	0x3f
	.zero		1


	//   ....[56]....
        /*1174*/ 	.word	0x00031570
        /*1178*/ 	.word	0x0000000a
        /*117c*/ 	.word	0x000324c0
        /*1180*/ 	.short	0x010a
        /*1182*/ 	.byte	0x3f
	.zero		1


	//   ....[57]....
        /*1184*/ 	.word	0x00032970
        /*1188*/ 	.word	0x00000011
        /*118c*/ 	.word	0x00032440
        /*1190*/ 	.short	0x010a
        /*1192*/ 	.byte	0x3f
	.zero		1


	//   ....[58]....
        /*1194*/ 	.word	0x00032fb0
        /*1198*/ 	.word	0x00000011
        /*119c*/ 	.word	0x00032430
        /*11a0*/ 	.short	0x0107
        /*11a2*/ 	.byte	0x3f
	.zero		1


	//   ....[59]....
        /*11a4*/ 	.word	0x00033080
        /*11a8*/ 	.word	0x00000011
        /*11ac*/ 	.word	0x00032430
        /*11b0*/ 	.short	0x0101
        /*11b2*/ 	.byte	0x3f
	.zero		1


	//   ....[60]....
        /*11b4*/ 	.word	0x00033c30
        /*11b8*/ 	.word	0x00000017
        /*11bc*/ 	.word	0x00032400
        /*11c0*/ 	.short	0x0107
        /*11c2*/ 	.byte	0x3f
	.zero		1


	//   ....[61]....
        /*11c4*/ 	.word	0x00033cc0
        /*11c8*/ 	.word	0x00000017
        /*11cc*/ 	.word	0x00032400
        /*11d0*/ 	.short	0x0101
        /*11d2*/ 	.byte	0x3f
	.zero		1


	//   ....[62]....
        /*11d4*/ 	.word	0x00034770
        /*11d8*/ 	.word	0x00000017
        /*11dc*/ 	.word	0x00032410
        /*11e0*/ 	.short	0x0107
        /*11e2*/ 	.byte	0x3f
	.zero		1


	//   ....[63]....
        /*11e4*/ 	.word	0x00034870
        /*11e8*/ 	.word	0x00000017
        /*11ec*/ 	.word	0x00032410
        /*11f0*/ 	.short	0x0101
        /*11f2*/ 	.byte	0x3f
	.zero		1


	//   ....[64]....
        /*11f4*/ 	.word	0x00034890
        /*11f8*/ 	.word	0x00000017
        /*11fc*/ 	.word	0x00032420
        /*1200*/ 	.short	0x010a
        /*1202*/ 	.byte	0x3f
	.zero		1


	//   ....[65]....
        /*1204*/ 	.word	0x00034920
        /*1208*/ 	.word	0x00000011
        /*120c*/ 	.word	0x00032460
        /*1210*/ 	.short	0x010a
        /*1212*/ 	.byte	0x3f
	.zero		1


	//   ....[66]....
        /*1214*/ 	.word	0x000350c0
        /*1218*/ 	.word	0x00000011
        /*121c*/ 	.word	0x00032450
        /*1220*/ 	.short	0x0107
        /*1222*/ 	.byte	0x3f
	.zero		1


	//   ....[67]....
        /*1224*/ 	.word	0x00035190
        /*1228*/ 	.word	0x00000011
        /*122c*/ 	.word	0x00032450
        /*1230*/ 	.short	0x0101
        /*1232*/ 	.byte	0x3f
	.zero		1


	//   ....[68]....
        /*1234*/ 	.word	0x000354d0
        /*1238*/ 	.word	0x00000004
        /*123c*/ 	.word	0x00032440
        /*1240*/ 	.short	0x010a
        /*1242*/ 	.byte	0x3f
	.zero		1


	//   ....[69]....
        /*1244*/ 	.word	0x000358b0
        /*1248*/ 	.word	0x00000004
        /*124c*/ 	.word	0x00032430
        /*1250*/ 	.short	0x0107
        /*1252*/ 	.byte	0x3f
	.zero		1


	//   ....[70]....
        /*1254*/ 	.word	0x00035970
        /*1258*/ 	.word	0x00000004
        /*125c*/ 	.word	0x00032430
        /*1260*/ 	.short	0x0101
        /*1262*/ 	.byte	0x3f
	.zero		1


	//   ....[71]....
        /*1264*/ 	.word	0x000359a0
        /*1268*/ 	.word	0x00000004
        /*126c*/ 	.word	0x00032460
        /*1270*/ 	.short	0x010a
        /*1272*/ 	.byte	0x3f
	.zero		1


	//   ....[72]....
        /*1274*/ 	.word	0x00035ec0
        /*1278*/ 	.word	0x00000004
        /*127c*/ 	.word	0x00032450
        /*1280*/ 	.short	0x0107
        /*1282*/ 	.byte	0x3f
	.zero		1


	//   ....[73]....
        /*1284*/ 	.word	0x00035f80
        /*1288*/ 	.word	0x00000004
        /*128c*/ 	.word	0x00032450
        /*1290*/ 	.short	0x0101
        /*1292*/ 	.byte	0x3f
	.zero		1


	//   ....[74]....
        /*1294*/ 	.word	0x00036df0
        /*1298*/ 	.word	0x00000005
        /*129c*/ 	.word	0x00032420
        /*12a0*/ 	.short	0x010a
        /*12a2*/ 	.byte	0x3f
	.zero		1


	//   ....[75]....
        /*12a4*/ 	.word	0x00036f60
        /*12a8*/ 	.word	0x00000003
        /*12ac*/ 	.word	0x00032440
        /*12b0*/ 	.short	0x010a
        /*12b2*/ 	.byte	0x3f
	.zero		1


	//   ....[76]....
        /*12b4*/ 	.word	0x00037000
        /*12b8*/ 	.word	0x00000019
        /*12bc*/ 	.word	0x00032440
        /*12c0*/ 	.short	0x010a
        /*12c2*/ 	.byte	0x3f
	.zero		1


	//   ....[77]....
        /*12c4*/ 	.word	0x00037040
        /*12c8*/ 	.word	0x00000003
        /*12cc*/ 	.word	0x00032460
        /*12d0*/ 	.short	0x010a
        /*12d2*/ 	.byte	0x3f
	.zero		1


	//   ....[78]....
        /*12d4*/ 	.word	0x00037080
        /*12d8*/ 	.word	0x00000019
        /*12dc*/ 	.word	0x00032460
        /*12e0*/ 	.short	0x010a
        /*12e2*/ 	.byte	0x3f
	.zero		1


	//   ....[79]....
        /*12e4*/ 	.word	0x000370e0
        /*12e8*/ 	.word	0x00000046
        /*12ec*/ 	.word	0x00032490
        /*12f0*/ 	.short	0x010a
        /*12f2*/ 	.byte	0x3f
	.zero		1


	//   ....[80]....
        /*12f4*/ 	.word	0x00037370
        /*12f8*/ 	.word	0x00000046
        /*12fc*/ 	.word	0x00032490
        /*1300*/ 	.short	0x010a
        /*1302*/ 	.byte	0x3f
	.zero		1


	//   ....[81]....
        /*1304*/ 	.word	0x00037610
        /*1308*/ 	.word	0x00000046
        /*130c*/ 	.word	0x00032490
        /*1310*/ 	.short	0x010a
        /*1312*/ 	.byte	0x3f
	.zero		1


	//   ....[82]....
        /*1314*/ 	.word	0x000378a0
        /*1318*/ 	.word	0x00000046
        /*131c*/ 	.word	0x000324b0
        /*1320*/ 	.short	0x010a
        /*1322*/ 	.byte	0x3f
	.zero		1


	//   ....[83]....
        /*1324*/ 	.word	0x00037d10
        /*1328*/ 	.word	0x00000094
        /*132c*/ 	.word	0x00032400
        /*1330*/ 	.short	0x010a
        /*1332*/ 	.byte	0x3f
	.zero		1


	//   ....[84]....
        /*1334*/ 	.word	0x00038300
        /*1338*/ 	.word	0x00000094
        /*133c*/ 	.word	0x00032400
        /*1340*/ 	.short	0x010a
        /*1342*/ 	.byte	0x3f
	.zero		1


	//   ....[85]....
        /*1344*/ 	.word	0x00038350
        /*1348*/ 	.word	0x00000002
        /*134c*/ 	.word	0x00000000
        /*1350*/ 	.short	0x010a
        /*1352*/ 	.byte	0x3f
	.zero		1


	//   ....[86]....
        /*1354*/ 	.word	0x000383a0
        /*1358*/ 	.word	0x0000000e
        /*135c*/ 	.word	0x00000000
        /*1360*/ 	.short	0x010a
        /*1362*/ 	.byte	0x3f
	.zero		1


	//   ....[87]....
        /*1364*/ 	.word	0x000383f0
        /*1368*/ 	.word	0x0000000a
        /*136c*/ 	.word	0x00000000
        /*1370*/ 	.short	0x010a
        /*1372*/ 	.byte	0x3f
	.zero		1


	//   ....[88]....
        /*1374*/ 	.word	0x00038440
        /*1378*/ 	.word	0x00000008
        /*137c*/ 	.word	0x00000000
        /*1380*/ 	.short	0x010a
        /*1382*/ 	.byte	0x3f
	.zero		1


	//   ....[89]....
        /*1384*/ 	.word	0x00038490
        /*1388*/ 	.word	0x00000008
        /*138c*/ 	.word	0x00000000
        /*1390*/ 	.short	0x010a
        /*1392*/ 	.byte	0x3f
	.zero		1


	//   ....[90]....
        /*1394*/ 	.word	0x000384e0
        /*1398*/ 	.word	0x00000008
        /*139c*/ 	.word	0x00000000
        /*13a0*/ 	.short	0x010a
        /*13a2*/ 	.byte	0x3f
	.zero		1


	//   ....[91]....
        /*13a4*/ 	.word	0x00038ab0
        /*13a8*/ 	.word	0x00000017
        /*13ac*/ 	.word	0x00032420
        /*13b0*/ 	.short	0x010a
        /*13b2*/ 	.byte	0x3f
	.zero		1


	//   ....[92]....
        /*13b4*/ 	.word	0x00038b00
        /*13b8*/ 	.word	0x00000003
        /*13bc*/ 	.word	0x000324a0
        /*13c0*/ 	.short	0x010a
        /*13c2*/ 	.byte	0x3f
	.zero		1


	//   ....[93]....
        /*13c4*/ 	.word	0x00038b50
        /*13c8*/ 	.word	0x00000003
        /*13cc*/ 	.word	0x000324c0
        /*13d0*/ 	.short	0x010a
        /*13d2*/ 	.byte	0x3f
	.zero		1


	//   ....[94]....
        /*13d4*/ 	.word	0x00038ba0
        /*13d8*/ 	.word	0x0000000a
        /*13dc*/ 	.word	0x000324a0
        /*13e0*/ 	.short	0x010a
        /*13e2*/ 	.byte	0x3f
	.zero		1


	//   ....[95]....
        /*13e4*/ 	.word	0x00038bf0
        /*13e8*/ 	.word	0x0000000a
        /*13ec*/ 	.word	0x000324c0
        /*13f0*/ 	.short	0x010a
        /*13f2*/ 	.byte	0x3f
	.zero		1


	//   ....[96]....
        /*13f4*/ 	.word	0x00038d00
        /*13f8*/ 	.word	0x00000011
        /*13fc*/ 	.word	0x00032440
        /*1400*/ 	.short	0x010a
        /*1402*/ 	.byte	0x3f
	.zero		1


	//   ....[97]....
        /*1404*/ 	.word	0x0003ad90
        /*1408*/ 	.word	0x00000017
        /*140c*/ 	.word	0x00032420
        /*1410*/ 	.short	0x010a
        /*1412*/ 	.byte	0x3f
	.zero		1


	//   ....[98]....
        /*1414*/ 	.word	0x0003ade0
        /*1418*/ 	.word	0x00000011
        /*141c*/ 	.word	0x00032460
        /*1420*/ 	.short	0x010a
        /*1422*/ 	.byte	0x3f
	.zero		1


	//   ....[99]....
        /*1424*/ 	.word	0x0003b730
        /*1428*/ 	.word	0x00000004
        /*142c*/ 	.word	0x00032440
        /*1430*/ 	.short	0x010a
        /*1432*/ 	.byte	0x3f
	.zero		1


	//   ....[100]....
        /*1434*/ 	.word	0x0003be10
        /*1438*/ 	.word	0x00000004
        /*143c*/ 	.word	0x00032460
        /*1440*/ 	.short	0x010a
        /*1442*/ 	.byte	0x3f
	.zero		1


	//   ....[101]....
        /*1444*/ 	.word	0x0003ceb0
        /*1448*/ 	.word	0x00000005
        /*144c*/ 	.word	0x00032420
        /*1450*/ 	.short	0x010a
        /*1452*/ 	.byte	0x3f
	.zero		1


	//   ....[102]....
        /*1454*/ 	.word	0x0003d050
        /*1458*/ 	.word	0x00000003
        /*145c*/ 	.word	0x00032440
        /*1460*/ 	.short	0x010a
        /*1462*/ 	.byte	0x3f
	.zero		1


	//   ....[103]....
        /*1464*/ 	.word	0x0003d0a0
        /*1468*/ 	.word	0x00000019
        /*146c*/ 	.word	0x00032440
        /*1470*/ 	.short	0x010a
        /*1472*/ 	.byte	0x3f
	.zero		1


	//   ....[104]....
        /*1474*/ 	.word	0x0003d0f0
        /*1478*/ 	.word	0x00000003
        /*147c*/ 	.word	0x00032460
        /*1480*/ 	.short	0x010a
        /*1482*/ 	.byte	0x3f
	.zero		1


	//   ....[105]....
        /*1484*/ 	.word	0x0003d280
        /*1488*/ 	.word	0x0000000a
        /*148c*/ 	.word	0x00000000
        /*1490*/ 	.short	0x010a
        /*1492*/ 	.byte	0x3f
	.zero		1


	//   ....[106]....
        /*1494*/ 	.word	0x0003d380
        /*1498*/ 	.word	0x00000008
        /*149c*/ 	.word	0x00000000
        /*14a0*/ 	.short	0x010a
        /*14a2*/ 	.byte	0x3f
	.zero		1


	//   ....[107]....
        /*14a4*/ 	.word	0x0003d7a0
        /*14a8*/ 	.word	0x00000004
        /*14ac*/ 	.word	0x00032410
        /*14b0*/ 	.short	0x010a
        /*14b2*/ 	.byte	0x3f
	.zero		1


	//   ....[108]....
        /*14b4*/ 	.word	0x0003d8c0
        /*14b8*/ 	.word	0x0000000a
        /*14bc*/ 	.word	0x00000000
        /*14c0*/ 	.short	0x010a
        /*14c2*/ 	.byte	0x3f
	.zero		1


	//   ....[109]....
        /*14c4*/ 	.word	0x0003d9c0
        /*14c8*/ 	.word	0x00000008
        /*14cc*/ 	.word	0x00000000
        /*14d0*/ 	.short	0x010a
        /*14d2*/ 	.byte	0x3f
	.zero		1


	//   ....[110]....
        /*14d4*/ 	.word	0x0003e7c0
        /*14d8*/ 	.word	0x00000005
        /*14dc*/ 	.word	0x00000000
        /*14e0*/ 	.short	0x0101
        /*14e2*/ 	.byte	0x3f
	.zero		1


	//   ....[111]....
        /*14e4*/ 	.word	0x00048e30
        /*14e8*/ 	.word	0x00000000
        /*14ec*/ 	.word	0x00000000
        /*14f0*/ 	.short	0x0101
        /*14f2*/ 	.byte	0x3f
	.zero		1


	//   ....[112]....
        /*14f4*/ 	.word	0x00048e50
        /*14f8*/ 	.word	0x00000008
        /*14fc*/ 	.word	0x00000000
        /*1500*/ 	.short	0x010a
        /*1502*/ 	.byte	0x3f
	.zero		1


	//   ....[113]....
        /*1504*/ 	.word	0x00048ea0
        /*1508*/ 	.word	0x00000004
        /*150c*/ 	.word	0x00032410
        /*1510*/ 	.short	0x010a
        /*1512*/ 	.byte	0x3f
	.zero		1


	//   ....[114]....
        /*1514*/ 	.word	0x00048ef0
        /*1518*/ 	.word	0x00000008
        /*151c*/ 	.word	0x00000000
        /*1520*/ 	.short	0x010a
        /*1522*/ 	.byte	0x3f
	.zero		1


	//----- nvinfo : EIATTR_NUM_MBARRIERS
	.align		4
.L_1452:
        /*1524*/ 	.byte	0x03, 0x38
        /*1526*/ 	.short	0x0017


	//----- nvinfo : EIATTR_EXIT_INSTR_OFFSETS
	.align		4
        /*1528*/ 	.byte	0x04, 0x1c
        /*152a*/ 	.short	(.L_1454 - .L_1453)


	//   ....[0]....
.L_1453:
        /*152c*/ 	.word	0x000370d0


	//----- nvinfo : EIATTR_MAX_THREADS
	.align		4
.L_1454:
        /*1530*/ 	.byte	0x04, 0x05
        /*1532*/ 	.short	(.L_1456 - .L_1455)
.L_1455:
        /*1534*/ 	.word	0x00000180
        /*1538*/ 	.word	0x00000001
        /*153c*/ 	.word	0x00000001


	//----- nvinfo : EIATTR_CRS_STACK_SIZE
	.align		4
.L_1456:
        /*1540*/ 	.byte	0x04, 0x1e
        /*1542*/ 	.short	(.L_1458 - .L_1457)
.L_1457:
        /*1544*/ 	.word	0x00000000


	//----- nvinfo : EIATTR_CBANK_PARAM_SIZE
	.align		4
.L_1458:
        /*1548*/ 	.byte	0x03, 0x19
        /*154a*/ 	.short	0x0bf0


	//----- nvinfo : EIATTR_PARAM_CBANK
	.align		4
        /*154c*/ 	.byte	0x04, 0x0a
        /*154e*/ 	.short	(.L_1460 - .L_1459)
	.align		4
.L_1459:
        /*1550*/ 	.word	index@(.nv.constant0._ZN7cutlass13device_kernelIN5flash11enable_sm90INS1_16FlashAttnFwdSm90INS1_25CollectiveMainloopFwdSm90ILi2EN4cute5tupleIJNS5_1CILi1EEES8_S8_EEENS6_IJNS7_ILi128EEENS7_ILi96EEENS7_ILi64EEEEEELi256ENS_6half_tEfNS_4arch4Sm90ELb0ELb1ELb1ELb1ELb1ELb1ELb1ELb1ELb0ELb1ELb0ELb0EEENS1_21CollectiveEpilogueFwdINS6_IJSA_NS7_ILi256EEESB_EEES9_SE_SG_Li256ELb1ELb1ELb0ELb0EEENS1_36VarlenDynamicPersistentTileSchedulerILi128ELi96ELi256ELi128ELb0ELb1ELb1ELb1ELb0ELb1EEEEEEEEEvNT_6ParamsE)
        /*1554*/ 	.short	0x0210
        /*1556*/ 	.short	0x0bf0


	//----- nvinfo : EIATTR_SW_WAR
	.align		4
.L_1460:
        /*1558*/ 	.byte	0x04, 0x36
        /*155a*/ 	.short	(.L_1462 - .L_1461)
.L_1461:
        /*155c*/ 	.word	0x00000008
.L_1462:


//--------------------- .nv.info._ZN7cutlass13device_kernelIN5flash11enable_sm90INS1_16FlashAttnFwdSm90INS1_25CollectiveMainloopFwdSm90ILi2EN4cute5tupleIJNS5_1CILi1EEES8_S8_EEENS6_IJNS7_ILi128EEENS7_ILi96EEENS7_ILi64EEEEEELi256ENS_6half_tEfNS_4arch4Sm90ELb1ELb0ELb1ELb0ELb1ELb0ELb0ELb1ELb0ELb1ELb0ELb0EEENS1_21CollectiveEpilogueFwdINS6_IJSA_NS7_ILi256EEESB_EEES9_SE_SG_Li256ELb0ELb1ELb0ELb0EEENS1_30DynamicPersistentTileSchedulerILi256ELi128ELb0ELb1ELb1EEEEEEEEEvNT_6ParamsE --------------------------
	.section	.nv.info._ZN7cutlass13device_kernelIN5flash11enable_sm90INS1_16FlashAttnFwdSm90INS1_25CollectiveMainloopFwdSm90ILi2EN4cute5tupleIJNS5_1CILi1EEES8_S8_EEENS6_IJNS7_ILi128EEENS7_ILi96EEENS7_ILi64EEEEEELi256ENS_6half_tEfNS_4arch4Sm90ELb1ELb0ELb1ELb0ELb1ELb0ELb0ELb1ELb0ELb1ELb0ELb0EEENS1_21CollectiveEpilogueFwdINS6_IJSA_NS7_ILi256EEESB_EEES9_SE_SG_Li256ELb0ELb1ELb0ELb0EEENS1_30DynamicPersistentTileSchedulerILi256ELi128ELb0ELb1ELb1EEEEEEEEEvNT_6ParamsE,"",@"SHT_CUDA_INFO"
	.sectionflags	@""
	.align	4


	//----- nvinfo : EIATTR_CUDA_API_VERSION
	.align		4
        /*0000*/ 	.byte	0x04, 0x37
        /*0002*/ 	.short	(.L_1464 - .L_1463)
.L_1463:
        /*0004*/ 	.word	0x00000082


	//----- nvinfo : EIATTR_KPARAM_INFO
	.align		4
.L_1464:
        /*0008*/ 	.byte	0x04, 0x17
        /*000a*/ 	.short	(.L_1466 - .L_1465)
.L_1465:
        /*000c*/ 	.word	0x00000000
        /*0010*/ 	.short	0x0000
        /*0012*/ 	.short	0x0070
        /*0014*/ 	.byte	0x00, 0xf0, 0x01, 0x2a


	//----- nvinfo : EIATTR_SPARSE_MMA_MASK
	.align		4
.L_1466:
        /*0018*/ 	.byte	0x03, 0x50
        /*001a*/ 	.short	0x0000


	//----- nvinfo : EIATTR_MAXREG_COUNT
	.align		4
        /*001c*/ 	.byte	0x03, 0x1b
        /*001e*/ 	.short	0x00a8


	//----- nvinfo : EIATTR_NUM_BARRIERS
	.align		4
        /*0020*/ 	.byte	0x02, 0x4c
        /*0022*/ 	.byte	0x10
	.zero		1


	//----- nvinfo : EIATTR_EXTERNS
	.align		4
        /*0024*/ 	.byte	0x04, 0x0f
        /*0026*/ 	.short	(.L_1468 - .L_1467)


	//   ....[0]....
	.align		4
.L_1467:
        /*0028*/ 	.word	index@(__assertfail)


	//----- nvinfo : EIATTR_ANNOTATIONS
	.align		4
.L_1468:
        /*002c*/ 	.byte	0x04, 0x55
        /*002e*/ 	.short	(.L_1470 - .L_1469)


	//   ....[0]....
.L_1469:
        /*0030*/ 	.word	0x00000001
        /*0034*/ 	.byte	0x90, 0xbe, 0x00, 0x00, 0x01, 0x00, 0x00, 0x00, 0x80, 0xc2, 0x00, 0x00, 0x01, 0x00, 0x00, 0x00
        /*0044*/ 	.byte	0xc0, 0xc2, 0x00, 0x00, 0x01, 0x00, 0x00, 0x00, 0x20, 0xdf, 0x00, 0x00, 0x01, 0x00, 0x00, 0x00
        /*0054*/ 	.byte	0x40, 0xdf, 0x00, 0x00, 0x01, 0x00, 0x00, 0x00, 0xe0, 0xe1, 0x00, 0x00, 0x01, 0x00, 0x00, 0x00
        /*0064*/ 	.byte	0x20, 0xf9, 0x00, 0x00, 0x01, 0x00, 0x00, 0x00, 0x20, 0x11, 0x01, 0x00


	//----- nvinfo : EIATTR_MERCURY_ISA_VERSION
	.align		4
.L_1470:
        /*0070*/ 	.byte	0x03, 0x5f
        /*0072*/ 	.short	0x0101


	//----- nvinfo : EIATTR_INT_WARP_WIDE_INSTR_OFFSETS
	.align		4
        /*0074*/ 	.byte	0x04, 0x31
        /*0076*/ 	.short	(.L_1472 - .L_1471)


	//   ....[0]....
.L_1471:
        /*0078*/ 	.word	0x000000c0


	//   ....[1]....
        /*007c*/ 	.word	0x000000d0


	//   ....[2]....
        /*0080*/ 	.word	0x00000170


	//   ....[3]....
        /*0084*/ 	.word	0x0000c820


	//   ....[4]....
        /*0088*/ 	.word	0x0000c8b0


	//   ....[5]....
        /*008c*/ 	.word	0x0000f6b0


	//   ....[6]....
        /*0090*/ 	.word	0x0000f740


	//----- nvinfo : EIATTR_COOP_GROUP_MASK_REGIDS
	.align		4
.L_1472:
        /*0094*/ 	.byte	0x04, 0x29
        /*0096*/ 	.short	(.L_1474 - .L_1473)


	//   ....[0]....
.L_1473:
        /*0098*/ 	.word	0xffffffff


	//   ....[1]....
        /*009c*/ 	.word	0xffffffff


	//   ....[2]....
        /*00a0*/ 	.word	0xffffffff


	//   ....[3]....
        /*00a4*/ 	.word	0xffffffff


	//   ....[4]....
        /*00a8*/ 	.word	0xffffffff


	//   ....[5]....
        /*00ac*/ 	.word	0xffffffff


	//   ....[6]....
        /*00b0*/ 	.word	0xffffffff


	//   ....[7]....
        /*00b4*/ 	.word	0xffffffff


	//   ....[8]....
        /*00b8*/ 	.word	0xffffffff


	//   ....[9]....
        /*00bc*/ 	.word	0xffffffff


	//   ....[10]....
        /*00c0*/ 	.word	0xffffffff


	//   ....[11]....
        /*00c4*/ 	.word	0xffffffff


	//   ....[12]....
        /*00c8*/ 	.word	0xffffffff


	//   ....[13]....
        /*00cc*/ 	.word	0xffffffff


	//   ....[14]....
        /*00d0*/ 	.word	0xffffffff


	//   ....[15]....
        /*00d4*/ 	.word	0xffffffff


	//   ....[16]....
        /*00d8*/ 	.word	0xffffffff


	//   ....[17]....
        /*00dc*/ 	.word	0xffffffff


	//   ....[18]....
        /*00e0*/ 	.word	0xffffffff


	//   ....[19]....
        /*00e4*/ 	.word	0xffffffff


	//   ....[20]....
        /*00e8*/ 	.word	0xffffffff


	//   ....[21]....
        /*00ec*/ 	.word	0xffffffff


	//   ....[22]....
        /*00f0*/ 	.word	0xffffffff


	//   ....[23]....
        /*00f4*/ 	.word	0xffffffff


	//   ....[24]....
        /*00f8*/ 	.word	0xffffffff


	//   ....[25]....
        /*00fc*/ 	.word	0xffffffff


	//   ....[26]....
        /*0100*/ 	.word	0xffffffff


	//   ....[27]....
        /*0104*/ 	.word	0xffffffff


	//   ....[28]....
        /*0108*/ 	.word	0xffffffff


	//   ....[29]....
        /*010c*/ 	.word	0xffffffff


	//   ....[30]....
        /*0110*/ 	.word	0xffffffff


	//   ....[31]....
        /*0114*/ 	.word	0xffffffff


	//   ....[32]....
        /*0118*/ 	.word	0xffffffff


	//   ....[33]....
        /*011c*/ 	.word	0xffffffff


	//   ....[34]....
        /*0120*/ 	.word	0xffffffff


	//   ....[35]....
        /*0124*/ 	.word	0xffffffff


	//   ....[36]....
        /*0128*/ 	.word	0xffffffff


	//   ....[37]....
        /*012c*/ 	.word	0xffffffff


	//   ....[38]....
        /*0130*/ 	.word	0xffffffff


	//   ....[39]....
        /*0134*/ 	.word	0xffffffff


	//   ....[40]....
        /*0138*/ 	.word	0xffffffff


	//   ....[41]....
        /*013c*/ 	.word	0xffffffff


	//   ....[42]....
        /*0140*/ 	.word	0xffffffff


	//   ....[43]....
        /*0144*/ 	.word	0xffffffff


	//   ....[44]....
        /*0148*/ 	.word	0xffffffff


	//   ....[45]....
        /*014c*/ 	.word	0xffffffff


	//   ....[46]....
        /*0150*/ 	.word	0xffffffff


	//   ....[47]....
        /*0154*/ 	.word	0xffffffff


	//   ....[48]....
        /*0158*/ 	.word	0xffffffff


	//   ....[49]....
        /*015c*/ 	.word	0xffffffff


	//   ....[50]....
        /*0160*/ 	.word	0xffffffff


	//   ....[51]....
        /*0164*/ 	.word	0xffffffff


	//   ....[52]....
        /*0168*/ 	.word	0xffffffff


	//   ....[53]....
        /*016c*/ 	.word	0xffffffff


	//   ....[54]....
        /*0170*/ 	.word	0xffffffff


	//   ....[55]....
        /*0174*/ 	.word	0xffffffff


	//   ....[56]....
        /*0178*/ 	.word	0xffffffff


	//   ....[57]....
        /*017c*/ 	.word	0xffffffff


	//   ....[58]....
        /*0180*/ 	.word	0xffffffff


	//   ....[59]....
        /*0184*/ 	.word	0xffffffff


	//   ....[60]....
        /*0188*/ 	.word	0xffffffff


	//   ....[61]....
        /*018c*/ 	.word	0xffffffff


	//   ....[62]....
        /*0190*/ 	.word	0xffffffff


	//   ....[63]....
        /*0194*/ 	.word	0xffffffff


	//   ....[64]....
        /*0198*/ 	.word	0xffffffff


	//   ....[65]....
        /*019c*/ 	.word	0xffffffff


	//   ....[66]....
        /*01a0*/ 	.word	0xffffffff


	//   ....[67]....
        /*01a4*/ 	.word	0xffffffff


	//   ....[68]....
        /*01a8*/ 	.word	0xffffffff


	//   ....[69]....
        /*01ac*/ 	.word	0xffffffff


	//   ....[70]....
        /*01b0*/ 	.word	0xffffffff


	//   ....[71]....
        /*01b4*/ 	.word	0xffffffff


	//   ....[72]....
        /*01b8*/ 	.word	0xffffffff


	//   ....[73]....
        /*01bc*/ 	.word	0xffffffff


	//   ....[74]....
        /*01c0*/ 	.word	0xffffffff


	//   ....[75]....
        /*01c4*/ 	.word	0xffffffff


	//   ....[76]....
        /*01c8*/ 	.word	0xffffffff


	//   ....[77]....
        /*01cc*/ 	.word	0xffffffff


	//   ....[78]....
        /*01d0*/ 	.word	0xffffffff


	//   ....[79]....
        /*01d4*/ 	.word	0xffffffff


	//   ....[80]....
        /*01d8*/ 	.word	0xffffffff


	//   ....[81]....
        /*01dc*/ 	.word	0xffffffff


	//   ....[82]....
        /*01e0*/ 	.word	0xffffffff


	//   ....[83]....
        /*01e4*/ 	.word	0xffffffff


	//   ....[84]....
        /*01e8*/ 	.word	0xffffffff


	//   ....[85]....
        /*01ec*/ 	.word	0xffffffff


	//   ....[86]....
        /*01f0*/ 	.word	0xffffffff


	//   ....[87]....
        /*01f4*/ 	.word	0xffffffff


	//   ....[88]....
        /*01f8*/ 	.word	0xffffffff


	//   ....[89]....
        /*01fc*/ 	.word	0xffffffff


	//   ....[90]....
        /*0200*/ 	.word	0xffffffff


	//   ....[91]....
        /*0204*/ 	.word	0xffffffff


	//   ....[92]....
        /*0208*/ 	.word	0xffffffff


	//   ....[93]....
        /*020c*/ 	.word	0xffffffff


	//   ....[94]....
        /*0210*/ 	.word	0xffffffff


	//   ....[95]....
        /*0214*/ 	.word	0xffffffff


	//   ....[96]....
        /*0218*/ 	.word	0xffffffff


	//   ....[97]....
        /*021c*/ 	.word	0xffffffff


	//   ....[98]....
        /*0220*/ 	.word	0xffffffff


	//   ....[99]....
        /*0224*/ 	.word	0xffffffff


	//   ....[100]....
        /*0228*/ 	.word	0xffffffff


	//   ....[101]....
        /*022c*/ 	.word	0xffffffff


	//   ....[102]....
        /*0230*/ 	.word	0xffffffff


	//   ....[103]....
        /*0234*/ 	.word	0xffffffff


	//   ....[104]....
        /*0238*/ 	.word	0xffffffff


	//   ....[105]....
        /*023c*/ 	.word	0xffffffff


	//   ....[106]....
        /*0240*/ 	.word	0xffffffff


	//   ....[107]....
        /*0244*/ 	.word	0xffffffff


	//   ....[108]....
        /*0248*/ 	.word	0xffffffff


	//   ....[109]....
        /*024c*/ 	.word	0xffffffff


	//   ....[110]....
        /*0250*/ 	.word	0xffffffff


	//   ....[111]....
        /*0254*/ 	.word	0xffffffff


	//   ....[112]....
        /*0258*/ 	.word	0xffffffff


	//   ....[113]....
        /*025c*/ 	.word	0xffffffff


	//   ....[114]....
        /*0260*/ 	.word	0x0500000f


	//   ....[115]....
        /*0264*/ 	.word	0x0500000f


	//   ....[116]....
        /*0268*/ 	.word	0x0500000f


	//   ....[117]....
        /*026c*/ 	.word	0x0500000f


	//   ....[118]....
        /*0270*/ 	.word	0x0500000f


	//   ....[119]....
        /*0274*/ 	.word	0x0500000f


	//   ....[120]....
        /*0278*/ 	.word	0x0500000f


	//   ....[121]....
        /*027c*/ 	.word	0x0500000f


	//   ....[122]....
        /*0280*/ 	.word	0x0500000f


	//   ....[123]....
        /*0284*/ 	.word	0x0500000f


	//   ....[124]....
        /*0288*/ 	.word	0x0500000f


	//   ....[125]....
        /*028c*/ 	.word	0x0500000f


	//   ....[126]....
        /*0290*/ 	.word	0x0500000f


	//   ....[127]....
        /*0294*/ 	.word	0x0500000f


	//   ....[128]....
        /*0298*/ 	.word	0x0500000f


	//   ....[129]....
        /*029c*/ 	.word	0x0500000f


	//   ....[130]....
        /*02a0*/ 	.word	0x0500000f


	//   ....[131]....
        /*02a4*/ 	.word	0x0500000f


	//   ....[132]....
        /*02a8*/ 	.word	0x0500000f


	//   ....[133]....
        /*02ac*/ 	.word	0x0500000f


	//   ....[134]....
        /*02b0*/ 	.word	0x0500000f


	//   ....[135]....
        /*02b4*/ 	.word	0x0500000f


	//   ....[136]....
        /*02b8*/ 	.word	0x0500000f


	//   ....[137]....
        /*02bc*/ 	.word	0x0500000f


	//   ....[138]....
        /*02c0*/ 	.word	0x0500000f


	//   ....[139]....
        /*02c4*/ 	.word	0x0500000f


	//   ....[140]....
        /*02c8*/ 	.word	0x0500000f


	//   ....[141]....
        /*02cc*/ 	.word	0x0500000f


	//   ....[142]....
        /*02d0*/ 	.word	0x0500000f


	//   ....[143]....
        /*02d4*/ 	.word	0x0500000f


	//   ....[144]....
        /*02d8*/ 	.word	0x0500000f


	//   ....[145]....
        /*02dc*/ 	.word	0x0500000f


	//   ....[146]....
        /*02e0*/ 	.word	0x0500000f


	//   ....[147]....
        /*02e4*/ 	.word	0x0500000f


	//   ....[148]....
        /*02e8*/ 	.word	0x0500000f


	//   ....[149]....
        /*02ec*/ 	.word	0x0500000f


	//   ....[150]....
        /*02f0*/ 	.word	0x0500000f


	//   ....[151]....
        /*02f4*/ 	.word	0x0500000f


	//   ....[152]....
        /*02f8*/ 	.word	0x0500000f


	//   ....[153]....
        /*02fc*/ 	.word	0x0500000f


	//   ....[154]....
        /*0300*/ 	.word	0x0500000f


	//   ....[155]....
        /*0304*/ 	.word	0x0500000f


	//   ....[156]....
        /*0308*/ 	.word	0x0500000f


	//   ....[157]....
        /*030c*/ 	.word	0x0500000f


	//   ....[158]....
        /*0310*/ 	.word	0x0500000f


	//   ....[159]....
        /*0314*/ 	.word	0x0500000f


	//   ....[160]....
        /*0318*/ 	.word	0x0500000f


	//   ....[161]....
        /*031c*/ 	.word	0x0500000f


	//   ....[162]....
        /*0320*/ 	.word	0x0500000f


	//   ....[163]....
        /*0324*/ 	.word	0x0500000f


	//   ....[164]....
        /*0328*/ 	.word	0x0500000f


	//   ....[165]....
        /*032c*/ 	.word	0x0500000f


	//   ....[166]....
        /*0330*/ 	.word	0x0500000f


	//   ....[167]....
        /*0334*/ 	.word	0x0500000f


	//   ....[168]....
        /*0338*/ 	.word	0x0500000f


	//   ....[169]....
        /*033c*/ 	.word	0x0500000f


	//   ....[170]....
        /*0340*/ 	.word	0x0500000f


	//   ....[171]....
        /*0344*/ 	.word	0x0500000f


	//   ....[172]....
        /*0348*/ 	.word	0x0500000f


	//   ....[173]....
        /*034c*/ 	.word	0x0500000f


	//   ....[174]....
        /*0350*/ 	.word	0x0500000f


	//   ....[175]....
        /*0354*/ 	.word	0x0500000f


	//   ....[176]....
        /*0358*/ 	.word	0x0500000f


	//   ....[177]....
        /*035c*/ 	.word	0x0500000f


	//   ....[178]....
        /*0360*/ 	.word	0x0500000f


	//   ....[179]....
        /*0364*/ 	.word	0x0500000f


	//   ....[180]....
        /*0368*/ 	.word	0x0500000f


	//----- nvinfo : EIATTR_COOP_GROUP_INSTR_OFFSETS
	.align		4
.L_1474:
        /*036c*/ 	.byte	0x04, 0x28
        /*036e*/ 	.short	(.L_1476 - .L_1475)


	//   ....[0]....
.L_1475:
        /*0370*/ 	.word	0x00000080


	//   ....[1]....
        /*0374*/ 	.word	0x00000090


	//   ....[2]....
        /*0378*/ 	.word	0x000002d0


	//   ....[3]....
        /*037c*/ 	.word	0x00000430


	//   ....[4]....
        /*0380*/ 	.word	0x00000550


	//   ....[5]....
        /*0384*/ 	.word	0x000006b0


	//   ....[6]....
        /*0388*/ 	.word	0x00001610


	//   ....[7]....
        /*038c*/ 	.word	0x00001dc0


	//   ....[8]....
        /*0390*/ 	.word	0x00001f70


	//   ....[9]....
        /*0394*/ 	.word	0x00002750


	//   ....[10]....
        /*0398*/ 	.word	0x000027b0


	//   ....[11]....
        /*039c*/ 	.word	0x00002f10


	//   ....[12]....
        /*03a0*/ 	.word	0x00002f70


	//   ....[13]....
        /*03a4*/ 	.word	0x00004120


	//   ....[14]....
        /*03a8*/ 	.word	0x00004280


	//   ....[15]....
        /*03ac*/ 	.word	0x000049c0


	//   ....[16]....
        /*03b0*/ 	.word	0x00004aa0


	//   ....[17]....
        /*03b4*/ 	.word	0x000051a0


	//   ....[18]....
        /*03b8*/ 	.word	0x00005220


	//   ....[19]....
        /*03bc*/ 	.word	0x000070a0


	//   ....[20]....
        /*03c0*/ 	.word	0x00007110


	//   ....[21]....
        /*03c4*/ 	.word	0x000075a0


	//   ....[22]....
        /*03c8*/ 	.word	0x000076f0


	//   ....[23]....
        /*03cc*/ 	.word	0x00008a90


	//   ....[24]....
        /*03d0*/ 	.word	0x00008b10


	//   ....[25]....
        /*03d4*/ 	.word	0x00008b80


	//   ....[26]....
        /*03d8*/ 	.word	0x00008bb0


	//   ....[27]....
        /*03dc*/ 	.word	0x0000a5a0


	//   ....[28]....
        /*03e0*/ 	.word	0x0000a5d0


	//   ....[29]....
        /*03e4*/ 	.word	0x0000a650


	//   ....[30]....
        /*03e8*/ 	.word	0x0000a680


	//   ....[31]....
        /*03ec*/ 	.word	0x0000acd0


	//   ....[32]....
        /*03f0*/ 	.word	0x0000ad10


	//   ....[33]....
        /*03f4*/ 	.word	0x0000ae50


	//   ....[34]....
        /*03f8*/ 	.word	0x0000ae70


	//   ....[35]....
        /*03fc*/ 	.word	0x0000afb0


	//   ....[36]....
        /*0400*/ 	.word	0x0000afd0


	//   ....[37]....
        /*0404*/ 	.word	0x0000b120


	//   ....[38]....
        /*0408*/ 	.word	0x0000b140


	//   ....[39]....
        /*040c*/ 	.word	0x0000b860


	//   ....[40]....
        /*0410*/ 	.word	0x0000b880


	//   ....[41]....
        /*0414*/ 	.word	0x0000b9c0


	//   ....[42]....
        /*0418*/ 	.word	0x0000b9e0


	//   ....[43]....
        /*041c*/ 	.word	0x0000bb20


	//   ....[44]....
        /*0420*/ 	.word	0x0000bb40


	//   ....[45]....
        /*0424*/ 	.word	0x0000bc90


	//   ....[46]....
        /*0428*/ 	.word	0x0000bcb0


	//   ....[47]....
        /*042c*/ 	.word	0x0000bec0


	//   ....[48]....
        /*0430*/ 	.word	0x0000d270


	//   ....[49]....
        /*0434*/ 	.word	0x0000d290


	//   ....[50]....
        /*0438*/ 	.word	0x0000d2a0


	//   ....[51]....
        /*043c*/ 	.word	0x0000d2e0


	//   ....[52]....
        /*0440*/ 	.word	0x0000d330


	//   ....[53]....
        /*0444*/ 	.word	0x0000d350


	//   ....[54]....
        /*0448*/ 	.word	0x0000d3a0


	//   ....[55]....
        /*044c*/ 	.word	0x0000d3c0


	//   ....[56]....
        /*0450*/ 	.word	0x0000d410


	//   ....[57]....
        /*0454*/ 	.word	0x0000d430


	//   ....[58]....
        /*0458*/ 	.word	0x0000d460


	//   ....[59]....
        /*045c*/ 	.word	0x0000d490


	//   ....[60]....
        /*0460*/ 	.word	0x0000dad0


	//   ....[61]....
        /*0464*/ 	.word	0x0000daf0


	//   ....[62]....
        /*0468*/ 	.word	0x0000db10


	//   ....[63]....
        /*046c*/ 	.word	0x0000db70


	//   ....[64]....
        /*0470*/ 	.word	0x0000dbc0


	//   ....[65]....
        /*0474*/ 	.word	0x0000dbe0


	//   ....[66]....
        /*0478*/ 	.word	0x0000dc30


	//   ....[67]....
        /*047c*/ 	.word	0x0000dc50


	//   ....[68]....
        /*0480*/ 	.word	0x0000dca0


	//   ....[69]....
        /*0484*/ 	.word	0x0000dcc0


	//   ....[70]....
        /*0488*/ 	.word	0x0000dd10


	//   ....[71]....
        /*048c*/ 	.word	0x0000dd30


	//   ....[72]....
        /*0490*/ 	.word	0x0000dd80


	//   ....[73]....
        /*0494*/ 	.word	0x0000dda0


	//   ....[74]....
        /*0498*/ 	.word	0x0000ddd0


	//   ....[75]....
        /*049c*/ 	.word	0x0000ddf0


	//   ....[76]....
        /*04a0*/ 	.word	0x0000e220


	//   ....[77]....
        /*04a4*/ 	.word	0x0000e270


	//   ....[78]....
        /*04a8*/ 	.word	0x0000e290


	//   ....[79]....
        /*04ac*/ 	.word	0x0000e360


	//   ....[80]....
        /*04b0*/ 	.word	0x0000e370


	//   ....[81]....
        /*04b4*/ 	.word	0x0000e3a0


	//   ....[82]....
        /*04b8*/ 	.word	0x0000e430


	//   ....[83]....
        /*04bc*/ 	.word	0x0000e4d0


	//   ....[84]....
        /*04c0*/ 	.word	0x0000e4f0


	//   ....[85]....
        /*04c4*/ 	.word	0x0000e590


	//   ....[86]....
        /*04c8*/ 	.word	0x0000e5b0


	//   ....[87]....
        /*04cc*/ 	.word	0x0000e5c0


	//   ....[88]....
        /*04d0*/ 	.word	0x0000ece0


	//   ....[89]....
        /*04d4*/ 	.word	0x0000ed00


	//   ....[90]....
        /*04d8*/ 	.word	0x0000ed10


	//   ....[91]....
        /*04dc*/ 	.word	0x0000ed20


	//   ....[92]....
        /*04e0*/ 	.word	0x0000ed40


	//   ....[93]....
        /*04e4*/ 	.word	0x0000eda0


	//   ....[94]....
        /*04e8*/ 	.word	0x0000edc0


	//   ....[95]....
        /*04ec*/ 	.word	0x0000edd0


	//   ....[96]....
        /*04f0*/ 	.word	0x0000ee10


	//   ....[97]....
        /*04f4*/ 	.word	0x0000ee40


	//   ....[98]....
        /*04f8*/ 	.word	0x0000ee50


	//   ....[99]....
        /*04fc*/ 	.word	0x0000ee70


	//   ....[100]....
        /*0500*/ 	.word	0x0000f1d0


	//   ....[101]....
        /*0504*/ 	.word	0x0000f1f0


	//   ....[102]....
        /*0508*/ 	.word	0x0000f200


	//   ....[103]....
        /*050c*/ 	.word	0x0000f210


	//   ....[104]....
        /*0510*/ 	.word	0x0000f220


	//   ....[105]....
        /*0514*/ 	.word	0x0000f240


	//   ....[106]....
        /*0518*/ 	.word	0x0000f2b0


	//   ....[107]....
        /*051c*/ 	.word	0x0000f2d0


	//   ....[108]....
        /*0520*/ 	.word	0x0000f330


	//   ....[109]....
        /*0524*/ 	.word	0x0000f340


	//   ....[110]....
        /*0528*/ 	.word	0x0000f3b0


	//   ....[111]....
        /*052c*/ 	.word	0x0000f420


	//   ....[112]....
        /*0530*/ 	.word	0x0000f860


	//   ....[113]....
        /*0534*/ 	.word	0x0000fa40


	//   ....[114]....
        /*0538*/ 	.word	0x0000ffe0


	//   ....[115]....
        /*053c*/ 	.word	0x000100c0


	//   ....[116]....
        /*0540*/ 	.word	0x00010160


	//   ....[117]....
        /*0544*/ 	.word	0x000101e0


	//   ....[118]....
        /*0548*/ 	.word	0x00010290


	//   ....[119]....
        /*054c*/ 	.word	0x000102f0


	//   ....[120]....
        /*0550*/ 	.word	0x000103b0


	//   ....[121]....
        /*0554*/ 	.word	0x00010410


	//   ....[122]....
        /*0558*/ 	.word	0x000104d0


	//   ....[123]....
        /*055c*/ 	.word	0x00010530


	//   ....[124]....
        /*0560*/ 	.word	0x000105f0


	//   ....[125]....
        /*0564*/ 	.word	0x00010650


	//   ....[126]....
        /*0568*/ 	.word	0x000106f0


	//   ....[127]....
        /*056c*/ 	.word	0x00010790


	//   ....[128]....
        /*0570*/ 	.word	0x00010800


	//   ....[129]....
        /*0574*/ 	.word	0x00010880


	//   ....[130]....
        /*0578*/ 	.word	0x00010920


	//   ....[131]....
        /*057c*/ 	.word	0x00010980


	//   ....[132]....
        /*0580*/ 	.word	0x00010a40


	//   ....[133]....
        /*0584*/ 	.word	0x00010aa0


	//   ....[134]....
        /*0588*/ 	.word	0x00010b60


	//   ....[135]....
        /*058c*/ 	.word	0x00010bc0


	//   ....[136]....
        /*0590*/ 	.word	0x00010c80


	//   ....[137]....
        /*0594*/ 	.word	0x00010ce0


	//   ....[138]....
        /*0598*/ 	.word	0x00010da0


	//   ....[139]....
        /*059c*/ 	.word	0x00010e00


	//   ....[140]....
        /*05a0*/ 	.word	0x00010ec0


	//   ....[141]....
        /*05a4*/ 	.word	0x00010f20


	//   ....[142]....
        /*05a8*/ 	.word	0x00010fc0


	//   ....[143]....
        /*05ac*/ 	.word	0x000110f0


	//   ....[144]....
        /*05b0*/ 	.word	0x000111c0


	//   ....[145]....
        /*05b4*/ 	.word	0x00011250


	//   ....[146]....
        /*05b8*/ 	.word	0x00011380


	//   ....[147]....
        /*05bc*/ 	.word	0x000113e0


	//   ....[148]....
        /*05c0*/ 	.word	0x000114f0


	//   ....[149]....
        /*05c4*/ 	.word	0x00011550


	//   ....[150]....
        /*05c8*/ 	.word	0x00011660


	//   ....[151]....
        /*05cc*/ 	.word	0x000116c0


	//   ....[152]....
        /*05d0*/ 	.word	0x000117d0


	//   ....[153]....
        /*05d4*/ 	.word	0x00011830


	//   ....[154]....
        /*05d8*/ 	.word	0x000118f0


	//   ....[155]....
        /*05dc*/ 	.word	0x00011a50


	//   ....[156]....
        /*05e0*/ 	.word	0x00011af0


	//   ....[157]....
        /*05e4*/ 	.word	0x00011b50


	//   ....[158]....
        /*05e8*/ 	.word	0x00011bf0


	//   ....[159]....
        /*05ec*/ 	.word	0x00011c50


	//   ....[160]....
        /*05f0*/ 	.word	0x00011d00


	//   ....[161]....
        /*05f4*/ 	.word	0x00011d60


	//   ....[162]....
        /*05f8*/ 	.word	0x00011e00


	//   ....[163]....
        /*05fc*/ 	.word	0x00011e60


	//   ....[164]....
        /*0600*/ 	.word	0x00011f00


	//   ....[165]....
        /*0604*/ 	.word	0x00011f60


	//   ....[166]....
        /*0608*/ 	.word	0x00012000


	//   ....[167]....
        /*060c*/ 	.word	0x000120e0


	//   ....[168]....
        /*0610*/ 	.word	0x00012180


	//   ....[169]....
        /*0614*/ 	.word	0x000121e0


	//   ....[170]....
        /*0618*/ 	.word	0x000122b0


	//   ....[171]....
        /*061c*/ 	.word	0x00012310


	//   ....[172]....
        /*0620*/ 	.word	0x000123e0


	//   ....[173]....
        /*0624*/ 	.word	0x00012440


	//   ....[174]....
        /*0628*/ 	.word	0x00012510


	//   ....[175]....
        /*062c*/ 	.word	0x00012570


	//   ....[176]....
        /*0630*/ 	.word	0x00012640


	//   ....[177]....
        /*0634*/ 	.word	0x000126a0


	//   ....[178]....
        /*0638*/ 	.word	0x00012770


	//   ....[179]....
        /*063c*/ 	.word	0x00012800


	//   ....[180]....
        /*0640*/ 	.word	0x00012920


	//----- nvinfo : EIATTR_REG_RECONFIG
	.align		4
.L_1476:
        /*0644*/ 	.byte	0x01, 0x54
	.zero		2


	//----- nvinfo : EIATTR_SYSCALL_OFFSETS
	.align		4
        /*0648*/ 	.byte	0x04, 0x46
        /*064a*/ 	.short	(.L_1478 - .L_1477)


	//   ....[0]....
.L_1477:
        /*064c*/ 	.word	0x000017f0


	//   ....[1]....
        /*0650*/ 	.word	0x0000ca10


	//   ....[2]....
        /*0654*/ 	.word	0x0000cb60


	//   ....[3]....
        /*0658*/ 	.word	0x0000cc50


	//   ....[4]....
        /*065c*/ 	.word	0x0000d770


	//----- nvinfo : EIATTR_MBARRIER_INSTR_OFFSETS
	.align		4
.L_1478:
        /*0660*/ 	.byte	0x04, 0x39
        /*0662*/ 	.short	(.L_1480 - .L_1479)


	//   ....[0]....
.L_1479:
        /*0664*/ 	.word	0x00000180
        /*0668*/ 	.word	0x000000ff
        /*066c*/ 	.word	0x00022800
        /*0670*/ 	.short	0x0100
        /*0672*/ 	.byte	0x08
	.zero		1


	//   ....[1]....
        /*0674*/ 	.word	0x00000190
        /*0678*/ 	.word	0x000000ff
        /*067c*/ 	.word	0x00022820
        /*0680*/ 	.short	0x0100
        /*0682*/ 	.byte	0x08
	.zero		1


	//   ....[2]....
        /*0684*/ 	.word	0x00000280
        /*0688*/ 	.word	0x000000ff
        /*068c*/ 	.word	0x00022830
        /*0690*/ 	.short	0x0100
        /*0692*/ 	.byte	0x08
	.zero		1


	//   ....[3]....
        /*0694*/ 	.word	0x00000290
        /*0698*/ 	.word	0x000000ff
        /*069c*/ 	.word	0x00022840
        /*06a0*/ 	.short	0x0100
        /*06a2*/ 	.byte	0x08
	.zero		1


	//   ....[4]....
        /*06a4*/ 	.word	0x000002a0
        /*06a8*/ 	.word	0x000000ff
        /*06ac*/ 	.word	0x00022838
        /*06b0*/ 	.short	0x0100
        /*06b2*/ 	.byte	0x08
	.zero		1


	//   ....[5]....
        /*06b4*/ 	.word	0x000002b0
        /*06b8*/ 	.word	0x000000ff
        /*06bc*/ 	.word	0x00022848
        /*06c0*/ 	.short	0x0100
        /*06c2*/ 	.byte	0x08
	.zero		1


	//   ....[6]....
        /*06c4*/ 	.word	0x000003e0
        /*06c8*/ 	.word	0x000000ff
        /*06cc*/ 	.word	0x00022850
        /*06d0*/ 	.short	0x0100
        /*06d2*/ 	.byte	0x08
	.zero		1


	//   ....[7]....
        /*06d4*/ 	.word	0x000003f0
        /*06d8*/ 	.word	0x000000ff
        /*06dc*/ 	.word	0x00022860
        /*06e0*/ 	.short	0x0100
        /*06e2*/ 	.byte	0x08
	.zero		1


	//   ....[8]....
        /*06e4*/ 	.word	0x00000400
        /*06e8*/ 	.word	0x000000ff
        /*06ec*/ 	.word	0x00022858
        /*06f0*/ 	.short	0x0100
        /*06f2*/ 	.byte	0x08
	.zero		1


	//   ....[9]....
        /*06f4*/ 	.word	0x00000410
        /*06f8*/ 	.word	0x000000ff
        /*06fc*/ 	.word	0x00022868
        /*0700*/ 	.short	0x0100
        /*0702*/ 	.byte	0x08
	.zero		1


	//   ....[10]....
        /*0704*/ 	.word	0x00000500
        /*0708*/ 	.word	0x000000ff
        /*070c*/ 	.word	0x00022870
        /*0710*/ 	.short	0x0100
        /*0712*/ 	.byte	0x06
	.zero		1


	//   ....[11]....
        /*0714*/ 	.word	0x00000510
        /*0718*/ 	.word	0x000000ff
        /*071c*/ 	.word	0x00022880
        /*0720*/ 	.short	0x0100
        /*0722*/ 	.byte	0x06
	.zero		1


	//   ....[12]....
        /*0724*/ 	.word	0x00000520
        /*0728*/ 	.word	0x000000ff
        /*072c*/ 	.word	0x00022878
        /*0730*/ 	.short	0x0100
        /*0732*/ 	.byte	0x06
	.zero		1


	//   ....[13]....
        /*0734*/ 	.word	0x00000530
        /*0738*/ 	.word	0x000000ff
        /*073c*/ 	.word	0x00022888
        /*0740*/ 	.short	0x0100
        /*0742*/ 	.byte	0x06
	.zero		1


	//   ....[14]....
        /*0744*/ 	.word	0x00000660
        /*0748*/ 	.word	0x000000ff
        /*074c*/ 	.word	0x00022890
        /*0750*/ 	.short	0x0100
        /*0752*/ 	.byte	0x08
	.zero		1


	//   ....[15]....
        /*0754*/ 	.word	0x00000670
        /*0758*/ 	.word	0x000000ff
        /*075c*/ 	.word	0x000228a0
        /*0760*/ 	.short	0x0100
        /*0762*/ 	.byte	0x08
	.zero		1


	//   ....[16]....
        /*0764*/ 	.word	0x00000680
        /*0768*/ 	.word	0x000000ff
        /*076c*/ 	.word	0x00022898
        /*0770*/ 	.short	0x0100
        /*0772*/ 	.byte	0x08
	.zero		1


	//   ....[17]....
        /*0774*/ 	.word	0x00000690
        /*0778*/ 	.word	0x000000ff
        /*077c*/ 	.word	0x000228a8
        /*0780*/ 	.short	0x0100
        /*0782*/ 	.byte	0x08
	.zero		1


	//   ....[18]....
        /*0784*/ 	.word	0x000007d0
        /*0788*/ 	.word	0x000000ff
        /*078c*/ 	.word	0x000228b0
        /*0790*/ 	.short	0x0100
        /*0792*/ 	.byte	0x08
	.zero		1


	//   ....[19]....
        /*0794*/ 	.word	0x000007e0
        /*0798*/ 	.word	0x000000ff
        /*079c*/ 	.word	0x000228c0
        /*07a0*/ 	.short	0x0100
        /*07a2*/ 	.byte	0x08
	.zero		1


	//   ....[20]....
        /*07a4*/ 	.word	0x000007f0
        /*07a8*/ 	.word	0x000000ff
        /*07ac*/ 	.word	0x000228b8
        /*07b0*/ 	.short	0x0100
        /*07b2*/ 	.byte	0x08
	.zero		1


	//   ....[21]....
        /*07b4*/ 	.word	0x00000800
        /*07b8*/ 	.word	0x000000ff
        /*07bc*/ 	.word	0x000228c8
        /*07c0*/ 	.short	0x0100
        /*07c2*/ 	.byte	0x08
	.zero		1


	//   ....[22]....
        /*07c4*/ 	.word	0x00001860
        /*07c8*/ 	.word	0x000000ff
        /*07cc*/ 	.word	0x00022800
        /*07d0*/ 	.short	0x010a
        /*07d2*/ 	.byte	0x2f
	.zero		1


	//   ....[23]....
        /*07d4*/ 	.word	0x00001930
        /*07d8*/ 	.word	0x000000ff
        /*07dc*/ 	.word	0x00022830
        /*07e0*/ 	.short	0x010a
        /*07e2*/ 	.byte	0x16
	.zero		1


	//   ....[24]....
        /*07e4*/ 	.word	0x00001970
        /*07e8*/ 	.word	0x000000ff
        /*07ec*/ 	.word	0x00022830
        /*07f0*/ 	.short	0x010a
        /*07f2*/ 	.byte	0x16
	.zero		1


	//   ....[25]....
        /*07f4*/ 	.word	0x000022a0
        /*07f8*/ 	.word	0x000000ff
        /*07fc*/ 	.word	0x00000000
        /*0800*/ 	.short	0x0101
        /*0802*/ 	.byte	0x06
	.zero		1


	//   ....[26]....
        /*0804*/ 	.word	0x000037d0
        /*0808*/ 	.word	0x000000ff
        /*080c*/ 	.word	0x00022850
        /*0810*/ 	.short	0x010a
        /*0812*/ 	.byte	0x16
	.zero		1


	//   ....[27]....
        /*0814*/ 	.word	0x00003810
        /*0818*/ 	.word	0x000000ff
        /*081c*/ 	.word	0x00022850
        /*0820*/ 	.short	0x010a
        /*0822*/ 	.byte	0x16
	.zero		1


	//   ....[28]....
        /*0824*/ 	.word	0x00003bd0
        /*0828*/ 	.word	0x000000ff
        /*082c*/ 	.word	0x00000000
        /*0830*/ 	.short	0x0101
        /*0832*/ 	.byte	0x16
	.zero		1


	//   ....[29]....
        /*0834*/ 	.word	0x00003d50
        /*0838*/ 	.word	0x000000ff
        /*083c*/ 	.word	0x00022830
        /*0840*/ 	.short	0x010a
        /*0842*/ 	.byte	0x1a
	.zero		1


	//   ....[30]....
        /*0844*/ 	.word	0x00003d90
        /*0848*/ 	.word	0x000000ff
        /*084c*/ 	.word	0x00022830
        /*0850*/ 	.short	0x010a
        /*0852*/ 	.byte	0x1a
	.zero		1


	//   ....[31]....
        /*0854*/ 	.word	0x00004460
        /*0858*/ 	.word	0x000000ff
        /*085c*/ 	.word	0x00000000
        /*0860*/ 	.short	0x0101
        /*0862*/ 	.byte	0x06
	.zero		1


	//   ....[32]....
        /*0864*/ 	.word	0x000063b0
        /*0868*/ 	.word	0x000000ff
        /*086c*/ 	.word	0x00022850
        /*0870*/ 	.short	0x010a
        /*0872*/ 	.byte	0x1a
	.zero		1


	//   ....[33]....
        /*0874*/ 	.word	0x00006400
        /*0878*/ 	.word	0x000000ff
        /*087c*/ 	.word	0x00022850
        /*0880*/ 	.short	0x010a
        /*0882*/ 	.byte	0x1a
	.zero		1


	//   ....[34]....
        /*0884*/ 	.word	0x00006700
        /*0888*/ 	.word	0x000000ff
        /*088c*/ 	.word	0x00000000
        /*0890*/ 	.short	0x0101
        /*0892*/ 	.byte	0x1a
	.zero		1


	//   ....[35]....
        /*0894*/ 	.word	0x00006850
        /*0898*/ 	.word	0x000000ff
        /*089c*/ 	.word	0x00022830
        /*08a0*/ 	.short	0x010a
        /*08a2*/ 	.byte	0x19
	.zero		1


	//   ....[36]....
        /*08a4*/ 	.word	0x00006890
        /*08a8*/ 	.word	0x000000ff
        /*08ac*/ 	.word	0x00022830
        /*08b0*/ 	.short	0x010a
        /*08b2*/ 	.byte	0x19
	.zero		1


	//   ....[37]....
        /*08b4*/ 	.word	0x00006e00
        /*08b8*/ 	.word	0x000000ff
        /*08bc*/ 	.word	0x00000000
        /*08c0*/ 	.short	0x0101
        /*08c2*/ 	.byte	0x06
	.zero		1


	//   ....[38]....
        /*08c4*/ 	.word	0x00008730
        /*08c8*/ 	.word	0x000000ff
        /*08cc*/ 	.word	0x00022850
        /*08d0*/ 	.short	0x010a
        /*08d2*/ 	.byte	0x19
	.zero		1


	//   ....[39]....
        /*08d4*/ 	.word	0x00008780
        /*08d8*/ 	.word	0x000000ff
        /*08dc*/ 	.word	0x00022850
        /*08e0*/ 	.short	0x010a
        /*08e2*/ 	.byte	0x19
	.zero		1


	//   ....[40]....
        /*08e4*/ 	.word	0x00008a70
        /*08e8*/ 	.word	0x000000ff
        /*08ec*/ 	.word	0x00000000
        /*08f0*/ 	.short	0x0101
        /*08f2*/ 	.byte	0x19
	.zero		1


	//   ....[41]....
        /*08f4*/ 	.word	0x0000acf0
        /*08f8*/ 	.word	0x000000ff
        /*08fc*/ 	.word	0x00000000
        /*0900*/ 	.short	0x0101
        /*0902*/ 	.byte	0x05
	.zero		1


	//   ....[42]....
        /*0904*/ 	.word	0x0000d050
        /*0908*/ 	.word	0x00000016
        /*090c*/ 	.word	0x00022840
        /*0910*/ 	.short	0x010a
        /*0912*/ 	.byte	0x3f
	.zero		1


	//   ....[43]....
        /*0914*/ 	.word	0x0000d550
        /*0918*/ 	.word	0x00000016
        /*091c*/ 	.word	0x00022830
        /*0920*/ 	.short	0x0107
        /*0922*/ 	.byte	0x3f
	.zero		1


	//   ....[44]....
        /*0924*/ 	.word	0x0000d620
        /*0928*/ 	.word	0x00000016
        /*092c*/ 	.word	0x00022830
        /*0930*/ 	.short	0x0101
        /*0932*/ 	.byte	0x3f
	.zero		1


	//   ....[45]....
        /*0934*/ 	.word	0x0000deb0
        /*0938*/ 	.word	0x00000010
        /*093c*/ 	.word	0x00022800
        /*0940*/ 	.short	0x0107
        /*0942*/ 	.byte	0x3f
	.zero		1


	//   ....[46]....
        /*0944*/ 	.word	0x0000dfa0
        /*0948*/ 	.word	0x00000010
        /*094c*/ 	.word	0x00022800
        /*0950*/ 	.short	0x0101
        /*0952*/ 	.byte	0x3f
	.zero		1


	//   ....[47]....
        /*0954*/ 	.word	0x0000dfc0
        /*0958*/ 	.word	0x00000010
        /*095c*/ 	.word	0x00022820
        /*0960*/ 	.short	0x010a
        /*0962*/ 	.byte	0x3f
	.zero		1


	//   ....[48]....
        /*0964*/ 	.word	0x0000e050
        /*0968*/ 	.word	0x00000016
        /*096c*/ 	.word	0x00022860
        /*0970*/ 	.short	0x010a
        /*0972*/ 	.byte	0x3f
	.zero		1


	//   ....[49]....
        /*0974*/ 	.word	0x0000e740
        /*0978*/ 	.word	0x00000016
        /*097c*/ 	.word	0x00022850
        /*0980*/ 	.short	0x0107
        /*0982*/ 	.byte	0x3f
	.zero		1


	//   ....[50]....
        /*0984*/ 	.word	0x0000e810
        /*0988*/ 	.word	0x00000016
        /*098c*/ 	.word	0x00022850
        /*0990*/ 	.short	0x0101
        /*0992*/ 	.byte	0x3f
	.zero		1


	//   ....[51]....
        /*0994*/ 	.word	0x0000eb40
        /*0998*/ 	.word	0x0000000a
        /*099c*/ 	.word	0x00022840
        /*09a0*/ 	.short	0x010a
        /*09a2*/ 	.byte	0x3f
	.zero		1


	//   ....[52]....
        /*09a4*/ 	.word	0x0000ef10
        /*09a8*/ 	.word	0x0000000a
        /*09ac*/ 	.word	0x00022830
        /*09b0*/ 	.short	0x0107
        /*09b2*/ 	.byte	0x3f
	.zero		1


	//   ....[53]....
        /*09b4*/ 	.word	0x0000efd0
        /*09b8*/ 	.word	0x0000000a
        /*09bc*/ 	.word	0x00022830
        /*09c0*/ 	.short	0x0101
        /*09c2*/ 	.byte	0x3f
	.zero		1


	//   ....[54]....
        /*09c4*/ 	.word	0x0000f000
        /*09c8*/ 	.word	0x0000000a
        /*09cc*/ 	.word	0x00022860
        /*09d0*/ 	.short	0x010a
        /*09d2*/ 	.byte	0x3f
	.zero		1


	//   ....[55]....
        /*09d4*/ 	.word	0x0000f520
        /*09d8*/ 	.word	0x0000000a
        /*09dc*/ 	.word	0x00022850
        /*09e0*/ 	.short	0x0107
        /*09e2*/ 	.byte	0x3f
	.zero		1


	//   ....[56]....
        /*09e4*/ 	.word	0x0000f5e0
        /*09e8*/ 	.word	0x0000000a
        /*09ec*/ 	.word	0x00022850
        /*09f0*/ 	.short	0x0101
        /*09f2*/ 	.byte	0x3f
	.zero		1


	//   ....[57]....
        /*09f4*/ 	.word	0x0000f9c0
        /*09f8*/ 	.word	0x00000005
        /*09fc*/ 	.word	0x00022820
        /*0a00*/ 	.short	0x010a
        /*0a02*/ 	.byte	0x3f
	.zero		1


	//   ....[58]....
        /*0a04*/ 	.word	0x0000fb40
        /*0a08*/ 	.word	0x00000003
        /*0a0c*/ 	.word	0x00022840
        /*0a10*/ 	.short	0x010a
        /*0a12*/ 	.byte	0x3f
	.zero		1


	//   ....[59]....
        /*0a14*/ 	.word	0x0000fbe0
        /*0a18*/ 	.word	0x00000005
        /*0a1c*/ 	.word	0x00022840
        /*0a20*/ 	.short	0x010a
        /*0a22*/ 	.byte	0x3f
	.zero		1


	//   ....[60]....
        /*0a24*/ 	.word	0x0000fc20
        /*0a28*/ 	.word	0x00000003
        /*0a2c*/ 	.word	0x00022860
        /*0a30*/ 	.short	0x010a
        /*0a32*/ 	.byte	0x3f
	.zero		1


	//   ....[61]....
        /*0a34*/ 	.word	0x0000fc60
        /*0a38*/ 	.word	0x00000005
        /*0a3c*/ 	.word	0x00022860
        /*0a40*/ 	.short	0x010a
        /*0a42*/ 	.byte	0x3f
	.zero		1


	//   ....[62]....
        /*0a44*/ 	.word	0x0000fcd0
        /*0a48*/ 	.word	0x00000003
        /*0a4c*/ 	.word	0x00022800
        /*0a50*/ 	.short	0x010a
        /*0a52*/ 	.byte	0x3f
	.zero		1


	//   ....[63]....
        /*0a54*/ 	.word	0x0000fd30
        /*0a58*/ 	.word	0x00000003
        /*0a5c*/ 	.word	0x00022830
        /*0a60*/ 	.short	0x010a
        /*0a62*/ 	.byte	0x3f
	.zero		1


	//   ....[64]....
        /*0a64*/ 	.word	0x0000fd90
        /*0a68*/ 	.word	0x00000009
        /*0a6c*/ 	.word	0x00022850
        /*0a70*/ 	.short	0x010a
        /*0a72*/ 	.byte	0x3f
	.zero		1


	//   ....[65]....
        /*0a74*/ 	.word	0x0000fdf0
        /*0a78*/ 	.word	0x00000000
        /*0a7c*/ 	.word	0x00022830
        /*0a80*/ 	.short	0x010a
        /*0a82*/ 	.byte	0x3f
	.zero		1


	//   ....[66]....
        /*0a84*/ 	.word	0x0000fe50
        /*0a88*/ 	.word	0x0000000a
        /*0a8c*/ 	.word	0x00022850
        /*0a90*/ 	.short	0x010a
        /*0a92*/ 	.byte	0x3f
	.zero		1


	//   ....[67]....
        /*0a94*/ 	.word	0x0000feb0
        /*0a98*/ 	.word	0x00000000
        /*0a9c*/ 	.word	0x00022830
        /*0aa0*/ 	.short	0x010a
        /*0aa2*/ 	.byte	0x3f
	.zero		1


	//   ....[68]....
        /*0aa4*/ 	.word	0x0000ff10
        /*0aa8*/ 	.word	0x0000000a
        /*0aac*/ 	.word	0x00022850
        /*0ab0*/ 	.short	0x010a
        /*0ab2*/ 	.byte	0x3f
	.zero		1


	//   ....[69]....
        /*0ab4*/ 	.word	0x00010010
        /*0ab8*/ 	.word	0x00000016
        /*0abc*/ 	.word	0x00022840
        /*0ac0*/ 	.short	0x010a
        /*0ac2*/ 	.byte	0x3f
	.zero		1


	//   ....[70]....
        /*0ac4*/ 	.word	0x00010ff0
        /*0ac8*/ 	.word	0x00000010
        /*0acc*/ 	.word	0x00022820
        /*0ad0*/ 	.short	0x010a
        /*0ad2*/ 	.byte	0x3f
	.zero		1


	//   ....[71]....
        /*0ad4*/ 	.word	0x00011040
        /*0ad8*/ 	.word	0x00000016
        /*0adc*/ 	.word	0x00022860
        /*0ae0*/ 	.short	0x010a
        /*0ae2*/ 	.byte	0x3f
	.zero		1


	//   ....[72]....
        /*0ae4*/ 	.word	0x000119a0
        /*0ae8*/ 	.word	0x0000000a
        /*0aec*/ 	.word	0x00022840
        /*0af0*/ 	.short	0x010a
        /*0af2*/ 	.byte	0x3f
	.zero		1


	//   ....[73]....
        /*0af4*/ 	.word	0x00012030
        /*0af8*/ 	.word	0x0000000a
        /*0afc*/ 	.word	0x00022860
        /*0b00*/ 	.short	0x010a
        /*0b02*/ 	.byte	0x3f
	.zero		1


	//   ....[74]....
        /*0b04*/ 	.word	0x00012840
        /*0b08*/ 	.word	0x00000005
        /*0b0c*/ 	.word	0x00022820
        /*0b10*/ 	.short	0x010a
        /*0b12*/ 	.byte	0x3f
	.zero		1


	//   ....[75]....
        /*0b14*/ 	.word	0x000129e0
        /*0b18*/ 	.word	0x00000003
        /*0b1c*/ 	.word	0x00022840
        /*0b20*/ 	.short	0x010a
        /*0b22*/ 	.byte	0x3f
	.zero		1


	//   ....[76]....
        /*0b24*/ 	.word	0x00012a30
        /*0b28*/ 	.word	0x00000005
        /*0b2c*/ 	.word	0x00022840
        /*0b30*/ 	.short	0x010a
        /*0b32*/ 	.byte	0x3f
	.zero		1


	//   ....[77]....
        /*0b34*/ 	.word	0x00012a80
        /*0b38*/ 	.word	0x00000003
        /*0b3c*/ 	.word	0x00022860
        /*0b40*/ 	.short	0x010a
        /*0b42*/ 	.byte	0x3f
	.zero		1


	//----- nvinfo : EIATTR_NUM_MBARRIERS
	.align		4
.L_1480:
        /*0b44*/ 	.byte	0x03, 0x38
        /*0b46*/ 	.short	0x0016


	//----- nvinfo : EIATTR_EXIT_INSTR_OFFSETS
	.align		4
        /*0b48*/ 	.byte	0x04, 0x1c
        /*0b4a*/ 	.short	(.L_1482 - .L_1481)


	//   ....[0]....
.L_1481:
        /*0b4c*/ 	.word	0x00000970


	//   ....[1]....
        /*0b50*/ 	.word	0x0000be30


	//   ....[2]....
        /*0b54*/ 	.word	0x0000fcb0


	//----- nvinfo : EIATTR_MAX_THREADS
	.align		4
.L_1482:
        /*0b58*/ 	.byte	0x04, 0x05
        /*0b5a*/ 	.short	(.L_1484 - .L_1483)
.L_1483:
        /*0b5c*/ 	.word	0x00000180
        /*0b60*/ 	.word	0x00000001
        /*0b64*/ 	.word	0x00000001


	//----- nvinfo : EIATTR_CRS_STACK_SIZE
	.align		4
.L_1484:
        /*0b68*/ 	.byte	0x04, 0x1e
        /*0b6a*/ 	.short	(.L_1486 - .L_1485)
.L_1485:
        /*0b6c*/ 	.word	0x00000000


	//----- nvinfo : EIATTR_CBANK_PARAM_SIZE
	.align		4
.L_1486:
        /*0b70*/ 	.byte	0x03, 0x19
        /*0b72*/ 	.short	0x0af0


	//----- nvinfo : EIATTR_PARAM_CBANK
	.align		4
        /*0b74*/ 	.byte	0x04, 0x0a
        /*0b76*/ 	.short	(.L_1488 - .L_1487)
	.align		4
.L_1487:
        /*0b78*/ 	.word	index@(.nv.constant0._ZN7cutlass13device_kernelIN5flash11enable_sm90INS1_16FlashAttnFwdSm90INS1_25CollectiveMainloopFwdSm90ILi2EN4cute5tupleIJNS5_1CILi1EEES8_S8_EEENS6_IJNS7_ILi128EEENS7_ILi96EEENS7_ILi64EEEEEELi256ENS_6half_tEfNS_4arch4Sm90ELb1ELb0ELb1ELb0ELb1ELb0ELb0ELb1ELb0ELb1ELb0ELb0EEENS1_21CollectiveEpilogueFwdINS6_IJSA_NS7_ILi256EEESB_EEES9_SE_SG_Li256ELb0ELb1ELb0ELb0EEENS1_30DynamicPersistentTileSchedulerILi256ELi128ELb0ELb1ELb1EEEEEEEEEvNT_6ParamsE)
        /*0b7c*/ 	.short	0x0210
        /*0b7e*/ 	.short	0x0af0


	//----- nvinfo : EIATTR_SW_WAR
	.align		4
.L_1488:
        /*0b80*/ 	.byte	0x04, 0x36
        /*0b82*/ 	.short	(.L_1490 - .L_1489)
.L_1489:
        /*0b84*/ 	.word	0x00000008
.L_1490:


//--------------------- .nv.info._ZN7cutlass13device_kernelIN5flash11enable_sm90INS1_16FlashAttnFwdSm90INS1_25CollectiveMainloopFwdSm90ILi2EN4cute5tupleIJNS5_1CILi1EEES8_S8_EEENS6_IJNS7_ILi128EEENS7_ILi96EEENS7_ILi64EEEEEELi256ENS_6half_tEfNS_4arch4Sm90ELb1ELb0ELb1ELb0ELb1ELb0ELb1ELb1ELb0ELb1ELb0ELb0EEENS1_21CollectiveEpilogueFwdINS6_IJSA_NS7_ILi256EEESB_EEES9_SE_SG_Li256ELb0ELb1ELb0ELb0EEENS1_30DynamicPersistentTileSchedulerILi256ELi128ELb0ELb1ELb1EEEEEEEEEvNT_6ParamsE --------------------------
	.section	.nv.info._ZN7cutlass13device_kernelIN5flash11enable_sm90INS1_16FlashAttnFwdSm90INS1_25CollectiveMainloopFwdSm90ILi2EN4cute5tupleIJNS5_1CILi1EEES8_S8_EEENS6_IJNS7_ILi128EEENS7_ILi96EEENS7_ILi64EEEEEELi256ENS_6half_tEfNS_4arch4Sm90ELb1ELb0ELb1ELb0ELb1ELb0ELb1ELb1ELb0ELb1ELb0ELb0EEENS1_21CollectiveEpilogueFwdINS6_IJSA_NS7_ILi256EEESB_EEES9_SE_SG_Li256ELb0ELb1ELb0ELb0EEENS1_30DynamicPersistentTileSchedulerILi256ELi128ELb0ELb1ELb1EEEEEEEEEvNT_6ParamsE,"",@"SHT_CUDA_INFO"
	.sectionflags	@""
	.align	4


	//----- nvinfo : EIATTR_CUDA_API_VERSION
	.align		4
        /*0000*/ 	.byte	0x04, 0x37
        /*0002*/ 	.short	(.L_1492 - .L_1491)
.L_1491:
        /*0004*/ 	.word	0x00000082


	//----- nvinfo : EIATTR_KPARAM_INFO
	.align		4
.L_1492:
        /*0008*/ 	.byte	0x04, 0x17
        /*000a*/ 	.short	(.L_1494 - .L_1493)
.L_1493:
        /*000c*/ 	.word	0x00000000
        /*0010*/ 	.short	0x0000
        /*0012*/ 	.short	0x0070
        /*0014*/ 	.byte	0x00, 0xf0, 0x01, 0x2e


	//----- nvinfo : EIATTR_SPARSE_MMA_MASK
	.align		4
.L_1494:
        /*0018*/ 	.byte	0x03, 0x50
        /*001a*/ 	.short	0x0000


	//----- nvinfo : EIATTR_MAXREG_COUNT
	.align		4
        /*001c*/ 	.byte	0x03, 0x1b
        /*001e*/ 	.short	0x00a8


	//----- nvinfo : EIATTR_NUM_BARRIERS
	.align		4
        /*0020*/ 	.byte	0x02, 0x4c
        /*0022*/ 	.byte	0x10
	.zero		1


	//----- nvinfo : EIATTR_EXTERNS
	.align		4
        /*0024*/ 	.byte	0x04, 0x0f
        /*0026*/ 	.short	(.L_1496 - .L_1495)


	//   ....[0]....
	.align		4
.L_1495:
        /*0028*/ 	.word	index@(__assertfail)


	//----- nvinfo : EIATTR_ANNOTATIONS
	.align		4
.L_1496:
        /*002c*/ 	.byte	0x04, 0x55
        /*002e*/ 	.short	(.L_1498 - .L_1497)


	//   ....[0]....
.L_1497:
        /*0030*/ 	.word	0x00000001
        /*0034*/ 	.byte	0xc0, 0x08, 0x00, 0x00, 0x01, 0x00, 0x00, 0x00, 0xc0, 0x09, 0x00, 0x00, 0x01, 0x00, 0x00, 0x00
        /*0044*/ 	.byte	0x50, 0xd5, 0x00, 0x00, 0x01, 0x00, 0x00, 0x00, 0xf0, 0xd5, 0x00, 0x00, 0x01, 0x00, 0x00, 0x00
        /*0054*/ 	.byte	0xe0, 0xd9, 0x00, 0x00, 0x01, 0x00, 0x00, 0x00, 0x10, 0xda, 0x00, 0x00, 0x01, 0x00, 0x00, 0x00
        /*0064*/ 	.byte	0x90, 0xe8, 0x00, 0x00, 0x01, 0x00, 0x00, 0x00, 0x50, 0x04, 0x01, 0x00, 0x01, 0x00, 0x00, 0x00
        /*0074*/ 	.byte	0x70, 0x04, 0x01, 0x00, 0x01, 0x00, 0x00, 0x00, 0xa0, 0x05, 0x01, 0x00, 0x01, 0x00, 0x00, 0x00
        /*0084*/ 	.byte	0x10, 0x07, 0x01, 0x00, 0x01, 0x00, 0x00, 0x00, 0x10, 0x1e, 0x01, 0x00, 0x01, 0x00, 0x00, 0x00
        /*0094*/ 	.byte	0xb0, 0x1f, 0x01, 0x00, 0x01, 0x00, 0x00, 0x00, 0x90, 0x43, 0x01, 0x00


	//----- nvinfo : EIATTR_MERCURY_ISA_VERSION
	.align		4
.L_1498:
        /*00a0*/ 	.byte	0x03, 0x5f
        /*00a2*/ 	.short	0x0101


	//----- nvinfo : EIATTR_INT_WARP_WIDE_INSTR_OFFSETS
	.align		4
        /*00a4*/ 	.byte	0x04, 0x31
        /*00a6*/ 	.short	(.L_1500 - .L_1499)


	//   ....[0]....
.L_1499:
        /*00a8*/ 	.word	0x000000c0


	//   ....[1]....
        /*00ac*/ 	.word	0x000000d0


	//   ....[2]....
        /*00b0*/ 	.word	0x000000e0


	//   ....[3]....
        /*00b4*/ 	.word	0x00000180


	//   ....[4]....
        /*00b8*/ 	.word	0x0000dfd0


	//   ....[5]....
        /*00bc*/ 	.word	0x0000e060


	//   ....[6]....
        /*00c0*/ 	.word	0x00011ba0


	//   ....[7]....
        /*00c4*/ 	.word	0x00011c30


	//----- nvinfo : EIATTR_COOP_GROUP_MASK_REGIDS
	.align		4
.L_1500:
        /*00c8*/ 	.byte	0x04, 0x29
        /*00ca*/ 	.short	(.L_1502 - .L_1501)


	//   ....[0]....
.L_1501:
        /*00cc*/ 	.word	0xffffffff


	//   ....[1]....
        /*00d0*/ 	.word	0xffffffff


	//   ....[2]....
        /*00d4*/ 	.word	0xffffffff


	//   ....[3]....
        /*00d8*/ 	.word	0xffffffff


	//   ....[4]....
        /*00dc*/ 	.word	0xffffffff


	//   ....[5]....
        /*00e0*/ 	.word	0xffffffff


	//   ....[6]....
        /*00e4*/ 	.word	0xffffffff


	//   ....[7]....
        /*00e8*/ 	.word	0xffffffff


	//   ....[8]....
        /*00ec*/ 	.word	0xffffffff


	//   ....[9]....
        /*00f0*/ 	.word	0xffffffff


	//   ....[10]....
        /*00f4*/ 	.word	0xffffffff


	//   ....[11]....
        /*00f8*/ 	.word	0xffffffff


	//   ....[12]....
        /*00fc*/ 	.word	0xffffffff


	//   ....[13]....
        /*0100*/ 	.word	0xffffffff


	//   ....[14]....
        /*0104*/ 	.word	0xffffffff


	//   ....[15]....
        /*0108*/ 	.word	0xffffffff


	//   ....[16]....
        /*010c*/ 	.word	0xffffffff


	//   ....[17]....
        /*0110*/ 	.word	0xffffffff


	//   ....[18]....
        /*0114*/ 	.word	0xffffffff


	//   ....[19]....
        /*0118*/ 	.word	0xffffffff


	//   ....[20]....
        /*011c*/ 	.word	0xffffffff


	//   ....[21]....
        /*0120*/ 	.word	0xffffffff


	//   ....[22]....
        /*0124*/ 	.word	0xffffffff


	//   ....[23]....
        /*0128*/ 	.word	0xffffffff


	//   ....[24]....
        /*012c*/ 	.word	0xffffffff


	//   ....[25]....
        /*0130*/ 	.word	0xffffffff


	//   ....[26]....
        /*0134*/ 	.word	0xffffffff


	//   ....[27]....
        /*0138*/ 	.word	0xffffffff


	//   ....[28]....
        /*013c*/ 	.word	0xffffffff


	//   ....[29]....
        /*0140*/ 	.word	0xffffffff


	//   ....[30]....
        /*0144*/ 	.word	0xffffffff


	//   ....[31]....
        /*0148*/ 	.word	0xffffffff


	//   ....[32]....
        /*014c*/ 	.word	0xffffffff


	//   ....[33]....
        /*0150*/ 	.word	0xffffffff


	//   ....[34]....
        /*0154*/ 	.word	0xffffffff


	//   ....[35]....
        /*0158*/ 	.word	0xffffffff


	//   ....[36]....
        /*015c*/ 	.word	0xffffffff


	//   ....[37]....
        /*0160*/ 	.word	0xffffffff


	//   ....[38]....
        /*0164*/ 	.word	0xffffffff


	//   ....[39]....
        /*0168*/ 	.word	0xffffffff


	//   ....[40]....
        /*016c*/ 	.word	0xffffffff


	//   ....[41]....
        /*0170*/ 	.word	0xffffffff


	//   ....[42]....
        /*0174*/ 	.word	0xffffffff


	//   ....[43]....
        /*0178*/ 	.word	0xffffffff


	//   ....[44]....
        /*017c*/ 	.word	0xffffffff


	//   ....[45]....
        /*0180*/ 	.word	0xffffffff


	//   ....[46]....
        /*0184*/ 	.word	0xffffffff


	//   ....[47]....
        /*0188*/ 	.word	0xffffffff


	//   ....[48]....
        /*018c*/ 	.word	0xffffffff


	//   ....[49]....
        /*0190*/ 	.word	0xffffffff


	//   ....[50]....
        /*0194*/ 	.word	0xffffffff


	//   ....[51]....
        /*0198*/ 	.word	0xffffffff


	//   ....[52]....
        /*019c*/ 	.word	0xffffffff


	//   ....[53]....
        /*01a0*/ 	.word	0xffffffff


	//   ....[54]....
        /*01a4*/ 	.word	0xffffffff


	//   ....[55]....
        /*01a8*/ 	.word	0xffffffff


	//   ....[56]....
        /*01ac*/ 	.word	0xffffffff


	//   ....[57]....
        /*01b0*/ 	.word	0xffffffff


	//   ....[58]....
        /*01b4*/ 	.word	0xffffffff


	//   ....[59]....
        /*01b8*/ 	.word	0xffffffff


	//   ....[60]....
        /*01bc*/ 	.word	0xffffffff


	//   ....[61]....
        /*01c0*/ 	.word	0xffffffff


	//   ....[62]....
        /*01c4*/ 	.word	0xffffffff


	//   ....[63]....
        /*01c8*/ 	.word	0xffffffff


	//   ....[64]....
        /*01cc*/ 	.word	0xffffffff


	//   ....[65]....
        /*01d0*/ 	.word	0xffffffff


	//   ....[66]....
        /*01d4*/ 	.word	0xffffffff


	//   ....[67]....
        /*01d8*/ 	.word	0xffffffff


	//   ....[68]....
        /*01dc*/ 	.word	0xffffffff


	//   ....[69]....
        /*01e0*/ 	.word	0xffffffff


	//   ....[70]....
        /*01e4*/ 	.word	0xffffffff


	//   ....[71]....
        /*01e8*/ 	.word	0xffffffff


	//   ....[72]....
        /*01ec*/ 	.word	0xffffffff


	//   ....[73]....
        /*01f0*/ 	.word	0xffffffff


	//   ....[74]....
        /*01f4*/ 	.word	0xffffffff


	//   ....[75]....
        /*01f8*/ 	.word	0xffffffff


	//   ....[76]....
        /*01fc*/ 	.word	0xffffffff


	//   ....[77]....
        /*0200*/ 	.word	0xffffffff


	//   ....[78]....
        /*0204*/ 	.word	0xffffffff


	//   ....[79]....
        /*0208*/ 	.word	0xffffffff


	//   ....[80]....
        /*020c*/ 	.word	0xffffffff


	//   ....[81]....
        /*0210*/ 	.word	0xffffffff


	//   ....[82]....
        /*0214*/ 	.word	0xffffffff


	//   ....[83]....
        /*0218*/ 	.word	0xffffffff


	//   ....[84]....
        /*021c*/ 	.word	0xffffffff


	//   ....[85]....
        /*0220*/ 	.word	0xffffffff


	//   ....[86]....
        /*0224*/ 	.word	0xffffffff


	//   ....[87]....
        /*0228*/ 	.word	0xffffffff


	//   ....[88]....
        /*022c*/ 	.word	0xffffffff


	//   ....[89]....
        /*0230*/ 	.word	0xffffffff


	//   ....[90]....
        /*0234*/ 	.word	0xffffffff


	//   ....[91]....
        /*0238*/ 	.word	0xffffffff


	//   ....[92]....
        /*023c*/ 	.word	0xffffffff


	//   ....[93]....
        /*0240*/ 	.word	0xffffffff


	//   ....[94]....
        /*0244*/ 	.word	0xffffffff


	//   ....[95]....
        /*0248*/ 	.word	0xffffffff


	//   ....[96]....
        /*024c*/ 	.word	0xffffffff


	//   ....[97]....
        /*0250*/ 	.word	0xffffffff


	//   ....[98]....
        /*0254*/ 	.word	0xffffffff


	//   ....[99]....
        /*0258*/ 	.word	0xffffffff


	//   ....[100]....
        /*025c*/ 	.word	0xffffffff


	//   ....[101]....
        /*0260*/ 	.word	0xffffffff


	//   ....[102]....
        /*0264*/ 	.word	0xffffffff


	//   ....[103]....
        /*0268*/ 	.word	0xffffffff


	//   ....[104]....
        /*026c*/ 	.word	0xffffffff


	//   ....[105]....
        /*0270*/ 	.word	0xffffffff


	//   ....[106]....
        /*0274*/ 	.word	0xffffffff


	//   ....[107]....
        /*0278*/ 	.word	0xffffffff


	//   ....[108]....
        /*027c*/ 	.word	0xffffffff


	//   ....[109]....
        /*0280*/ 	.word	0xffffffff


	//   ....[110]....
        /*0284*/ 	.word	0xffffffff


	//   ....[111]....
        /*0288*/ 	.word	0xffffffff


	//   ....[112]....
        /*028c*/ 	.word	0xffffffff


	//   ....[113]....
        /*0290*/ 	.word	0xffffffff


	//   ....[114]....
        /*0294*/ 	.word	0xffffffff


	//   ....[115]....
        /*0298*/ 	.word	0xffffffff


	//   ....[116]....
        /*029c*/ 	.word	0xffffffff


	//   ....[117]....
        /*02a0*/ 	.word	0xffffffff


	//   ....[118]....
        /*02a4*/ 	.word	0xffffffff


	//   ....[119]....
        /*02a8*/ 	.word	0xffffffff


	//   ....[120]....
        /*02ac*/ 	.word	0xffffffff


	//   ....[121]....
        /*02b0*/ 	.word	0xffffffff


	//   ....[122]....
        /*02b4*/ 	.word	0xffffffff


	//   ....[123]....
        /*02b8*/ 	.word	0xffffffff


	//   ....[124]....
        /*02bc*/ 	.word	0xffffffff


	//   ....[125]....
        /*02c0*/ 	.word	0xffffffff


	//   ....[126]....
        /*02c4*/ 	.word	0xffffffff


	//   ....[127]....
        /*02c8*/ 	.word	0xffffffff


	//   ....[128]....
        /*02cc*/ 	.word	0xffffffff


	//   ....[129]....
        /*02d0*/ 	.word	0xffffffff


	//   ....[130]....
        /*02d4*/ 	.word	0x0500000f


	//   ....[131]....
        /*02d8*/ 	.word	0x0500000f


	//   ....[132]....
        /*02dc*/ 	.word	0x0500000f


	//   ....[133]....
        /*02e0*/ 	.word	0x0500000f


	//   ....[134]....
        /*02e4*/ 	.word	0x0500000f


	//   ....[135]....
        /*02e8*/ 	.word	0x0500000f


	//   ....[136]....
        /*02ec*/ 	.word	0x0500000f


	//   ....[137]....
        /*02f0*/ 	.word	0x0500000f


	//   ....[138]....
        /*02f4*/ 	.word	0x0500000f


	//   ....[139]....
        /*02f8*/ 	.word	0x0500000f


	//   ....[140]....
        /*02fc*/ 	.word	0x0500000f


	//   ....[141]....
        /*0300*/ 	.word	0x0500000f


	//   ....[142]....
        /*0304*/ 	.word	0x0500000f


	//   ....[143]....
        /*0308*/ 	.word	0x0500000f


	//   ....[144]....
        /*030c*/ 	.word	0x0500000f


	//   ....[145]....
        /*0310*/ 	.word	0x0500000f


	//   ....[146]....
        /*0314*/ 	.word	0x0500000f


	//   ....[147]....
        /*0318*/ 	.word	0x0500000f


	//   ....[148]....
        /*031c*/ 	.word	0x0500000f


	//   ....[149]....
        /*0320*/ 	.word	0x0500000f


	//   ....[150]....
        /*0324*/ 	.word	0x0500000f


	//   ....[151]....
        /*0328*/ 	.word	0x0500000f


	//   ....[152]....
        /*032c*/ 	.word	0x0500000f


	//   ....[153]....
        /*0330*/ 	.word	0x0500000f


	//   ....[154]....
        /*0334*/ 	.word	0x0500000f


	//   ....[155]....
        /*0338*/ 	.word	0x0500000f


	//   ....[156]....
        /*033c*/ 	.word	0x0500000f


	//   ....[157]....
        /*0340*/ 	.word	0x0500000f


	//   ....[158]....
        /*0344*/ 	.word	0x0500000f


	//   ....[159]....
        /*0348*/ 	.word	0x0500000f


	//   ....[160]....
        /*034c*/ 	.word	0x0500000f


	//   ....[161]....
        /*0350*/ 	.word	0x0500000f


	//   ....[162]....
        /*0354*/ 	.word	0x0500000f


	//   ....[163]....
        /*0358*/ 	.word	0x0500000f


	//   ....[164]....
        /*035c*/ 	.word	0x0500000f


	//   ....[165]....
        /*0360*/ 	.word	0x0500000f


	//   ....[166]....
        /*0364*/ 	.word	0x0500000f


	//   ....[167]....
        /*0368*/ 	.word	0x0500000f


	//   ....[168]....
        /*036c*/ 	.word	0x0500000f


	//   ....[169]....
        /*0370*/ 	.word	0x0500000f


	//   ....[170]....
        /*0374*/ 	.word	0x0500000f


	//   ....[171]....
        /*0378*/ 	.word	0x0500000f


	//   ....[172]....
        /*037c*/ 	.word	0x0500000f


	//   ....[173]....
        /*0380*/ 	.word	0x0500000f


	//   ....[174]....
        /*0384*/ 	.word	0x0500000f


	//   ....[175]....
        /*0388*/ 	.word	0x0500000f


	//   ....[176]....
        /*038c*/ 	.word	0x0500000f


	//   ....[177]....
        /*0390*/ 	.word	0x0500000f


	//   ....[178]....
        /*0394*/ 	.word	0x0500000f


	//   ....[179]....
        /*0398*/ 	.word	0x0500000f


	//   ....[180]....
        /*039c*/ 	.word	0x0500000f


	//   ....[181]....
        /*03a0*/ 	.word	0x0500000f


	//   ....[182]....
        /*03a4*/ 	.word	0x0500000f


	//   ....[183]....
        /*03a8*/ 	.word	0x0500000f


	//   ....[184]....
        /*03ac*/ 	.word	0x0500000f


	//   ....[185]....
        /*03b0*/ 	.word	0x0500000f


	//   ....[186]....
        /*03b4*/ 	.word	0x0500000f


	//   ....[187]....
        /*03b8*/ 	.word	0x0500000f


	//   ....[188]....
        /*03bc*/ 	.word	0x0500000f


	//   ....[189]....
        /*03c0*/ 	.word	0x0500000f


	//   ....[190]....
        /*03c4*/ 	.word	0x0500000f


	//   ....[191]....
        /*03c8*/ 	.word	0x0500000f


	//   ....[192]....
        /*03cc*/ 	.word	0x0500000f


	//   ....[193]....
        /*03d0*/ 	.word	0x0500000f


	//   ....[194]....
        /*03d4*/ 	.word	0x0500000f


	//   ....[195]....
        /*03d8*/ 	.word	0x0500000f


	//   ....[196]....
        /*03dc*/ 	.word	0x0500000f


	//   ....[197]....
        /*03e0*/ 	.word	0x0500000f


	//   ....[198]....
        /*03e4*/ 	.word	0x0500000f


	//   ....[199]....
        /*03e8*/ 	.word	0x0500000f


	//   ....[200]....
        /*03ec*/ 	.word	0x0500000f


	//   ....[201]....
        /*03f0*/ 	.word	0x0500000f


	//   ....[202]....
        /*03f4*/ 	.word	0x0500000f


	//   ....[203]....
        /*03f8*/ 	.word	0x0500000f


	//   ....[204]....
        /*03fc*/ 	.word	0x0500000f


	//   ....[205]....
        /*0400*/ 	.word	0x0500000f


	//   ....[206]....
        /*0404*/ 	.word	0x0500000f


	//   ....[207]....
        /*0408*/ 	.word	0x0500000f


	//   ....[208]....
        /*040c*/ 	.word	0x0500000f


	//   ....[209]....
        /*0410*/ 	.word	0x0500000f


	//   ....[210]....
        /*0414*/ 	.word	0x0500000f


	//   ....[211]....
        /*0418*/ 	.word	0x0500000f


	//   ....[212]....
        /*041c*/ 	.word	0x0500000f


	//----- nvinfo : EIATTR_COOP_GROUP_INSTR_OFFSETS
	.align		4
.L_1502:
        /*0420*/ 	.byte	0x04, 0x28
        /*0422*/ 	.short	(.L_1504 - .L_1503)


	//   ....[0]....
.L_1503:
        /*0424*/ 	.word	0x00000080


	//   ....[1]....
        /*0428*/ 	.word	0x00000090


	//   ....[2]....
        /*042c*/ 	.word	0x000002f0


	//   ....[3]....
        /*0430*/ 	.word	0x00000450


	//   ....[4]....
        /*0434*/ 	.word	0x00000570


	//   ....[5]....
        /*0438*/ 	.word	0x000006d0


	//   ....[6]....
        /*043c*/ 	.word	0x00001670


	//   ....[7]....
        /*0440*/ 	.word	0x00002a60


	//   ....[8]....
        /*0444*/ 	.word	0x00002aa0


	//   ....[9]....
        /*0448*/ 	.word	0x00003690


	//   ....[10]....
        /*044c*/ 	.word	0x00003770


	//   ....[11]....
        /*0450*/ 	.word	0x000037a0


	//   ....[12]....
        /*0454*/ 	.word	0x00003800


	//   ....[13]....
        /*0458*/ 	.word	0x000052e0


	//   ....[14]....
        /*045c*/ 	.word	0x00005320


	//   ....[15]....
        /*0460*/ 	.word	0x00005fe0


	//   ....[16]....
        /*0464*/ 	.word	0x00006060


	//   ....[17]....
        /*0468*/ 	.word	0x00006080


	//   ....[18]....
        /*046c*/ 	.word	0x000060a0


	//   ....[19]....
        /*0470*/ 	.word	0x000089e0


	//   ....[20]....
        /*0474*/ 	.word	0x00008a80


	//   ....[21]....
        /*0478*/ 	.word	0x00008ab0


	//   ....[22]....
        /*047c*/ 	.word	0x00008be0


	//   ....[23]....
        /*0480*/ 	.word	0x0000a060


	//   ....[24]....
        /*0484*/ 	.word	0x0000a0e0


	//   ....[25]....
        /*0488*/ 	.word	0x0000a150


	//   ....[26]....
        /*048c*/ 	.word	0x0000a170


	//   ....[27]....
        /*0490*/ 	.word	0x0000bc90


	//   ....[28]....
        /*0494*/ 	.word	0x0000bcc0


	//   ....[29]....
        /*0498*/ 	.word	0x0000bcf0


	//   ....[30]....
        /*049c*/ 	.word	0x0000bd50


	//   ....[31]....
        /*04a0*/ 	.word	0x0000c2d0


	//   ....[32]....
        /*04a4*/ 	.word	0x0000c310


	//   ....[33]....
        /*04a8*/ 	.word	0x0000c460


	//   ....[34]....
        /*04ac*/ 	.word	0x0000c480


	//   ....[35]....
        /*04b0*/ 	.word	0x0000c5c0


	//   ....[36]....
        /*04b4*/ 	.word	0x0000c5e0


	//   ....[37]....
        /*04b8*/ 	.word	0x0000c730


	//   ....[38]....
        /*04bc*/ 	.word	0x0000c750


	//   ....[39]....
        /*04c0*/ 	.word	0x0000cf20


	//   ....[40]....
        /*04c4*/ 	.word	0x0000cf40


	//   ....[41]....
        /*04c8*/ 	.word	0x0000d080


	//   ....[42]....
        /*04cc*/ 	.word	0x0000d0a0


	//   ....[43]....
        /*04d0*/ 	.word	0x0000d1e0


	//   ....[44]....
        /*04d4*/ 	.word	0x0000d200


	//   ....[45]....
        /*04d8*/ 	.word	0x0000d350


	//   ....[46]....
        /*04dc*/ 	.word	0x0000d370


	//   ....[47]....
        /*04e0*/ 	.word	0x0000d580


	//   ....[48]....
        /*04e4*/ 	.word	0x0000ea30


	//   ....[49]....
        /*04e8*/ 	.word	0x0000ea50


	//   ....[50]....
        /*04ec*/ 	.word	0x0000ea60


	//   ....[51]....
        /*04f0*/ 	.word	0x0000eaa0


	//   ....[52]....
        /*04f4*/ 	.word	0x0000eaf0


	//   ....[53]....
        /*04f8*/ 	.word	0x0000eb10


	//   ....[54]....
        /*04fc*/ 	.word	0x0000eb60


	//   ....[55]....
        /*0500*/ 	.word	0x0000eb80


	//   ....[56]....
        /*0504*/ 	.word	0x0000ebd0


	//   ....[57]....
        /*0508*/ 	.word	0x0000ebf0


	//   ....[58]....
        /*050c*/ 	.word	0x0000ec20


	//   ....[59]....
        /*0510*/ 	.word	0x0000ec50


	//   ....[60]....
        /*0514*/ 	.word	0x0000f2b0


	//   ....[61]....
        /*0518*/ 	.word	0x0000f2d0


	//   ....[62]....
        /*051c*/ 	.word	0x0000f310


	//   ....[63]....
        /*0520*/ 	.word	0x0000f320


	//   ....[64]....
        /*0524*/ 	.word	0x0000f340


	//   ....[65]....
        /*0528*/ 	.word	0x0000f360


	//   ....[66]....
        /*052c*/ 	.word	0x0000f380


	//   ....[67]....
        /*0530*/ 	.word	0x0000f3a0


	//   ....[68]....
        /*0534*/ 	.word	0x0000f3d0


	//   ....[69]....
        /*0538*/ 	.word	0x0000f400


	//   ....[70]....
        /*053c*/ 	.word	0x0000f440


	//   ....[71]....
        /*0540*/ 	.word	0x0000f4a0


	//   ....[72]....
        /*0544*/ 	.word	0x0000f5c0


	//   ....[73]....
        /*0548*/ 	.word	0x0000f650


	//   ....[74]....
        /*054c*/ 	.word	0x0000f660


	//   ....[75]....
        /*0550*/ 	.word	0x0000f770


	//   ....[76]....
        /*0554*/ 	.word	0x0000fdf0


	//   ....[77]....
        /*0558*/ 	.word	0x0000fe20


	//   ....[78]....
        /*055c*/ 	.word	0x0000fe30


	//   ....[79]....
        /*0560*/ 	.word	0x0000fe70


	//   ....[80]....
        /*0564*/ 	.word	0x0000ff20


	//   ....[81]....
        /*0568*/ 	.word	0x0000ff40


	//   ....[82]....
        /*056c*/ 	.word	0x00010010


	//   ....[83]....
        /*0570*/ 	.word	0x00010030


	//   ....[84]....
        /*0574*/ 	.word	0x000100c0


	//   ....[85]....
        /*0578*/ 	.word	0x000100e0


	//   ....[86]....
        /*057c*/ 	.word	0x00010170


	//   ....[87]....
        /*0580*/ 	.word	0x00010190


	//   ....[88]....
        /*0584*/ 	.word	0x00010220


	//   ....[89]....
        /*0588*/ 	.word	0x00010240


	//   ....[90]....
        /*058c*/ 	.word	0x000102d0


	//   ....[91]....
        /*0590*/ 	.word	0x00010320


	//   ....[92]....
        /*0594*/ 	.word	0x00010750


	//   ....[93]....
        /*0598*/ 	.word	0x000107a0


	//   ....[94]....
        /*059c*/ 	.word	0x000107c0


	//   ....[95]....
        /*05a0*/ 	.word	0x00010880


	//   ....[96]....
        /*05a4*/ 	.word	0x000108a0


	//   ....[97]....
        /*05a8*/ 	.word	0x00010950


	//   ....[98]....
        /*05ac*/ 	.word	0x00010960


	//   ....[99]....
        /*05b0*/ 	.word	0x00010990


	//   ....[100]....
        /*05b4*/ 	.word	0x00010a20


	//   ....[101]....
        /*05b8*/ 	.word	0x00010ac0


	//   ....[102]....
        /*05bc*/ 	.word	0x00010ae0


	//   ....[103]....
        /*05c0*/ 	.word	0x00010af0


	//   ....[104]....
        /*05c4*/ 	.word	0x000111f0


	//   ....[105]....
        /*05c8*/ 	.word	0x00011210


	//   ....[106]....
        /*05cc*/ 	.word	0x00011220


	//   ....[107]....
        /*05d0*/ 	.word	0x00011230


	//   ....[108]....
        /*05d4*/ 	.word	0x00011250


	//   ....[109]....
        /*05d8*/ 	.word	0x000112b0


	//   ....[110]....
        /*05dc*/ 	.word	0x000112d0


	//   ....[111]....
        /*05e0*/ 	.word	0x000112e0


	//   ....[112]....
        /*05e4*/ 	.word	0x00011320


	//   ....[113]....
        /*05e8*/ 	.word	0x00011350


	//   ....[114]....
        /*05ec*/ 	.word	0x00011360


	//   ....[115]....
        /*05f0*/ 	.word	0x00011380


	//   ....[116]....
        /*05f4*/ 	.word	0x000116d0


	//   ....[117]....
        /*05f8*/ 	.word	0x000116f0


	//   ....[118]....
        /*05fc*/ 	.word	0x00011700


	//   ....[119]....
        /*0600*/ 	.word	0x00011710


	//   ....[120]....
        /*0604*/ 	.word	0x00011720


	//   ....[121]....
        /*0608*/ 	.word	0x00011740


	//   ....[122]....
        /*060c*/ 	.word	0x000117b0


	//   ....[123]....
        /*0610*/ 	.word	0x000117d0


	//   ....[124]....
        /*0614*/ 	.word	0x00011830


	//   ....[125]....
        /*0618*/ 	.word	0x00011840


	//   ....[126]....
        /*061c*/ 	.word	0x000118b0


	//   ....[127]....
        /*0620*/ 	.word	0x00011920


	//   ....[128]....
        /*0624*/ 	.word	0x00011d50


	//   ....[129]....
        /*0628*/ 	.word	0x00011f30


	//   ....[130]....
        /*062c*/ 	.word	0x00012550


	//   ....[131]....
        /*0630*/ 	.word	0x00012630


	//   ....[132]....
        /*0634*/ 	.word	0x000126d0


	//   ....[133]....
        /*0638*/ 	.word	0x00012750


	//   ....[134]....
        /*063c*/ 	.word	0x00012800


	//   ....[135]....
        /*0640*/ 	.word	0x00012860


	//   ....[136]....
        /*0644*/ 	.word	0x00012920


	//   ....[137]....
        /*0648*/ 	.word	0x00012980


	//   ....[138]....
        /*064c*/ 	.word	0x00012a40


	//   ....[139]....
        /*0650*/ 	.word	0x00012aa0


	//   ....[140]....
        /*0654*/ 	.word	0x00012b60


	//   ....[141]....
        /*0658*/ 	.word	0x00012bc0


	//   ....[142]....
        /*065c*/ 	.word	0x00012c60


	//   ....[143]....
        /*0660*/ 	.word	0x00012d10


	//   ....[144]....
        /*0664*/ 	.word	0x00012dc0


	//   ....[145]....
        /*0668*/ 	.word	0x00012e50


	//   ....[146]....
        /*066c*/ 	.word	0x00012f20


	//   ....[147]....
        /*0670*/ 	.word	0x00013040


	//   ....[148]....
        /*0674*/ 	.word	0x000130b0


	//   ....[149]....
        /*0678*/ 	.word	0x00013110


	//   ....[150]....
        /*067c*/ 	.word	0x000131f0


	//   ....[151]....
        /*0680*/ 	.word	0x00013270


	//   ....[152]....
        /*0684*/ 	.word	0x00013370


	//   ....[153]....
        /*0688*/ 	.word	0x00013470


	//   ....[154]....
        /*068c*/ 	.word	0x000134e0


	//   ....[155]....
        /*0690*/ 	.word	0x00013540


	//   ....[156]....
        /*0694*/ 	.word	0x00013610


	//   ....[157]....
        /*0698*/ 	.word	0x00013730


	//   ....[158]....
        /*069c*/ 	.word	0x00013780


	//   ....[159]....
        /*06a0*/ 	.word	0x00013810


	//   ....[160]....
        /*06a4*/ 	.word	0x000138b0


	//   ....[161]....
        /*06a8*/ 	.word	0x00013930


	//   ....[162]....
        /*06ac*/ 	.word	0x00013a00


	//   ....[163]....
        /*06b0*/ 	.word	0x00013b10


	//   ....[164]....
        /*06b4*/ 	.word	0x00013b60


	//   ....[165]....
        /*06b8*/ 	.word	0x00013bd0


	//   ....[166]....
        /*06bc*/ 	.word	0x00013cc0


	//   ....[167]....
        /*06c0*/ 	.word	0x00013dd0


	//   ....[168]....
        /*06c4*/ 	.word	0x00013e20


	//   ....[169]....
        /*06c8*/ 	.word	0x00013ea0


	//   ....[170]....
        /*06cc*/ 	.word	0x00013f80


	//   ....[171]....
        /*06d0*/ 	.word	0x00014090


	//   ....[172]....
        /*06d4*/ 	.word	0x000140e0


	//   ....[173]....
        /*06d8*/ 	.word	0x00014150


	//   ....[174]....
        /*06dc*/ 	.word	0x00014230


	//   ....[175]....
        /*06e0*/ 	.word	0x00014360


	//   ....[176]....
        /*06e4*/ 	.word	0x00014430


	//   ....[177]....
        /*06e8*/ 	.word	0x000144c0


	//   ....[178]....
        /*06ec*/ 	.word	0x000145f0


	//   ....[179]....
        /*06f0*/ 	.word	0x00014650


	//   ....[180]....
        /*06f4*/ 	.word	0x00014760


	//   ....[181]....
        /*06f8*/ 	.word	0x000147c0


	//   ....[182]....
        /*06fc*/ 	.word	0x000148d0


	//   ....[183]....
        /*0700*/ 	.word	0x00014930


	//   ....[184]....
        /*0704*/ 	.word	0x00014a40


	//   ....[185]....
        /*0708*/ 	.word	0x00014aa0


	//   ....[186]....
        /*070c*/ 	.word	0x00014b60


	//   ....[187]....
        /*0710*/ 	.word	0x00014cc0


	//   ....[188]....
        /*0714*/ 	.word	0x00014d60


	//   ....[189]....
        /*0718*/ 	.word	0x00014dc0


	//   ....[190]....
        /*071c*/ 	.word	0x00014e60


	//   ....[191]....
        /*0720*/ 	.word	0x00014ec0


	//   ....[192]....
        /*0724*/ 	.word	0x00014f70


	//   ....[193]....
        /*0728*/ 	.word	0x00014fd0


	//   ....[194]....
        /*072c*/ 	.word	0x00015070


	//   ....[195]....
        /*0730*/ 	.word	0x000150d0


	//   ....[196]....
        /*0734*/ 	.word	0x00015170


	//   ....[197]....
        /*0738*/ 	.word	0x000151d0


	//   ....[198]....
        /*073c*/ 	.word	0x00015270


	//   ....[199]....
        /*0740*/ 	.word	0x00015350


	//   ....[200]....
        /*0744*/ 	.word	0x000153f0


	//   ....[201]....
        /*0748*/ 	.word	0x00015450


	//   ....[202]....
        /*074c*/ 	.word	0x00015520


	//   ....[203]....
        /*0750*/ 	.word	0x00015580


	//   ....[204]....
        /*0754*/ 	.word	0x00015650


	//   ....[205]....
        /*0758*/ 	.word	0x000156b0


	//   ....[206]....
        /*075c*/ 	.word	0x00015780


	//   ....[207]....
        /*0760*/ 	.word	0x000157e0


	//   ....[208]....
        /*0764*/ 	.word	0x000158b0


	//   ....[209]....
        /*0768*/ 	.word	0x00015910


	//   ....[210]....
        /*076c*/ 	.word	0x000159e0


	//   ....[211]....
        /*0770*/ 	.word	0x00015a70


	//   ....[212]....
        /*0774*/ 	.word	0x00015b90


	//----- nvinfo : EIATTR_REG_RECONFIG
	.align		4
.L_1504:
        /*0778*/ 	.byte	0x01, 0x54
	.zero		2


	//----- nvinfo : EIATTR_SYSCALL_OFFSETS
	.align		4
        /*077c*/ 	.byte	0x04, 0x46
        /*077e*/ 	.short	(.L_1506 - .L_1505)


	//   ....[0]....
.L_1505:
        /*0780*/ 	.word	0x000018d0


	//   ....[1]....
        /*0784*/ 	.word	0x0000e1c0


	//   ....[2]....
        /*0788*/ 	.word	0x0000e310


	//   ....[3]....
        /*078c*/ 	.word	0x0000e400


	//   ....[4]....
        /*0790*/ 	.word	0x0000ef30


	//   ....[5]....
        /*0794*/ 	.word	0x0000fac0


	//----- nvinfo : EIATTR_MBARRIER_INSTR_OFFSETS
	.align		4
.L_1506:
        /*0798*/ 	.byte	0x04, 0x39
        /*079a*/ 	.short	(.L_1508 - .L_1507)


	//   ....[0]....
.L_1507:
        /*079c*/ 	.word	0x00000190
        /*07a0*/ 	.word	0x000000ff
        /*07a4*/ 	.word	0x00032400
        /*07a8*/ 	.short	0x0100
        /*07aa*/ 	.byte	0x08
	.zero		1


	//   ....[1]....
        /*07ac*/ 	.word	0x000001a0
        /*07b0*/ 	.word	0x000000ff
        /*07b4*/ 	.word	0x00032410
        /*07b8*/ 	.short	0x0100
        /*07ba*/ 	.byte	0x08
	.zero		1


	//   ....[2]....
        /*07bc*/ 	.word	0x000001b0
        /*07c0*/ 	.word	0x000000ff
        /*07c4*/ 	.word	0x00032420
        /*07c8*/ 	.short	0x0100
        /*07ca*/ 	.byte	0x08
	.zero		1


	//   ....[3]....
        /*07cc*/ 	.word	0x000002a0
        /*07d0*/ 	.word	0x000000ff
        /*07d4*/ 	.word	0x00032430
        /*07d8*/ 	.short	0x0100
        /*07da*/ 	.byte	0x08
	.zero		1


	//   ....[4]....
        /*07dc*/ 	.word	0x000002b0
        /*07e0*/ 	.word	0x000000ff
        /*07e4*/ 	.word	0x00032440
        /*07e8*/ 	.short	0x0100
        /*07ea*/ 	.byte	0x08
	.zero		1


	//   ....[5]....
        /*07ec*/ 	.word	0x000002c0
        /*07f0*/ 	.word	0x000000ff
        /*07f4*/ 	.word	0x00032438
        /*07f8*/ 	.short	0x0100
        /*07fa*/ 	.byte	0x08
	.zero		1


	//   ....[6]....
        /*07fc*/ 	.word	0x000002d0
        /*0800*/ 	.word	0x000000ff
        /*0804*/ 	.word	0x00032448
        /*0808*/ 	.short	0x0100
        /*080a*/ 	.byte	0x08
	.zero		1


	//   ....[7]....
        /*080c*/ 	.word	0x00000400
        /*0810*/ 	.word	0x000000ff
        /*0814*/ 	.word	0x00032450
        /*0818*/ 	.short	0x0100
        /*081a*/ 	.byte	0x08
	.zero		1


	//   ....[8]....
        /*081c*/ 	.word	0x00000410
        /*0820*/ 	.word	0x000000ff
        /*0824*/ 	.word	0x00032460
        /*0828*/ 	.short	0x0100
        /*082a*/ 	.byte	0x08
	.zero		1


	//   ....[9]....
        /*082c*/ 	.word	0x00000420
        /*0830*/ 	.word	0x000000ff
        /*0834*/ 	.word	0x00032458
        /*0838*/ 	.short	0x0100
        /*083a*/ 	.byte	0x08
	.zero		1


	//   ....[10]....
        /*083c*/ 	.word	0x00000430
        /*0840*/ 	.word	0x000000ff
        /*0844*/ 	.word	0x00032468
        /*0848*/ 	.short	0x0100
        /*084a*/ 	.byte	0x08
	.zero		1


	//   ....[11]....
        /*084c*/ 	.word	0x00000520
        /*0850*/ 	.word	0x000000ff
        /*0854*/ 	.word	0x00032470
        /*0858*/ 	.short	0x0100
        /*085a*/ 	.byte	0x06
	.zero		1


	//   ....[12]....
        /*085c*/ 	.word	0x00000530
        /*0860*/ 	.word	0x000000ff
        /*0864*/ 	.word	0x00032480
        /*0868*/ 	.short	0x0100
        /*086a*/ 	.byte	0x06
	.zero		1


	//   ....[13]....
        /*086c*/ 	.word	0x00000540
        /*0870*/ 	.word	0x000000ff
        /*0874*/ 	.word	0x00032478
        /*0878*/ 	.short	0x0100
        /*087a*/ 	.byte	0x06
	.zero		1


	//   ....[14]....
        /*087c*/ 	.word	0x00000550
        /*0880*/ 	.word	0x000000ff
        /*0884*/ 	.word	0x00032488
        /*0888*/ 	.short	0x0100
        /*088a*/ 	.byte	0x06
	.zero		1


	//   ....[15]....
        /*088c*/ 	.word	0x00000680
        /*0890*/ 	.word	0x000000ff
        /*0894*/ 	.word	0x00032490
        /*0898*/ 	.short	0x0100
        /*089a*/ 	.byte	0x08
	.zero		1


	//   ....[16]....
        /*089c*/ 	.word	0x00000690
        /*08a0*/ 	.word	0x000000ff
        /*08a4*/ 	.word	0x000324a0
        /*08a8*/ 	.short	0x0100
        /*08aa*/ 	.byte	0x08
	.zero		1


	//   ....[17]....
        /*08ac*/ 	.word	0x000006a0
        /*08b0*/ 	.word	0x000000ff
        /*08b4*/ 	.word	0x00032498
        /*08b8*/ 	.short	0x0100
        /*08ba*/ 	.byte	0x08
	.zero		1


	//   ....[18]....
        /*08bc*/ 	.word	0x000006b0
        /*08c0*/ 	.word	0x000000ff
        /*08c4*/ 	.word	0x000324a8
        /*08c8*/ 	.short	0x0100
        /*08ca*/ 	.byte	0x08
	.zero		1


	//   ....[19]....
        /*08cc*/ 	.word	0x000007f0
        /*08d0*/ 	.word	0x000000ff
        /*08d4*/ 	.word	0x000324b0
        /*08d8*/ 	.short	0x0100
        /*08da*/ 	.byte	0x08
	.zero		1


	//   ....[20]....
        /*08dc*/ 	.word	0x00000800
        /*08e0*/ 	.word	0x000000ff
        /*08e4*/ 	.word	0x000324c0
        /*08e8*/ 	.short	0x0100
        /*08ea*/ 	.byte	0x08
	.zero		1


	//   ....[21]....
        /*08ec*/ 	.word	0x00000810
        /*08f0*/ 	.word	0x000000ff
        /*08f4*/ 	.word	0x000324b8
        /*08f8*/ 	.short	0x0100
        /*08fa*/ 	.byte	0x08
	.zero		1


	//   ....[22]....
        /*08fc*/ 	.word	0x00000820
        /*0900*/ 	.word	0x000000ff
        /*0904*/ 	.word	0x000324c8
        /*0908*/ 	.short	0x0100
        /*090a*/ 	.byte	0x08
	.zero		1


	//   ....[23]....
        /*090c*/ 	.word	0x00001930
        /*0910*/ 	.word	0x000000ff
        /*0914*/ 	.word	0x00032400
        /*0918*/ 	.short	0x010a
        /*091a*/ 	.byte	0x28
	.zero		1


	//   ....[24]....
        /*091c*/ 	.word	0x00001a10
        /*0920*/ 	.word	0x000000ff
        /*0924*/ 	.word	0x00032430
        /*0928*/ 	.short	0x010a
        /*092a*/ 	.byte	0x06
	.zero		1


	//   ....[25]....
        /*092c*/ 	.word	0x00001a50
        /*0930*/ 	.word	0x000000ff
        /*0934*/ 	.word	0x00032430
        /*0938*/ 	.short	0x010a
        /*093a*/ 	.byte	0x06
	.zero		1


	//   ....[26]....
        /*093c*/ 	.word	0x00001d50
        /*0940*/ 	.word	0x000000ff
        /*0944*/ 	.word	0x00032410
        /*0948*/ 	.short	0x010a
        /*094a*/ 	.byte	0x28
	.zero		1


	//   ....[27]....
        /*094c*/ 	.word	0x00001d90
        /*0950*/ 	.word	0x000000ff
        /*0954*/ 	.word	0x00032450
        /*0958*/ 	.short	0x010a
        /*095a*/ 	.byte	0x06
	.zero		1


	//   ....[28]....
        /*095c*/ 	.word	0x00001dd0
        /*0960*/ 	.word	0x000000ff
        /*0964*/ 	.word	0x00032450
        /*0968*/ 	.short	0x010a
        /*096a*/ 	.byte	0x06
	.zero		1


	//   ....[29]....
        /*096c*/ 	.word	0x00002c30
        /*0970*/ 	.word	0x000000ff
        /*0974*/ 	.word	0x00000000
        /*0978*/ 	.short	0x0101
        /*097a*/ 	.byte	0x0a
	.zero		1


	//   ....[30]....
        /*097c*/ 	.word	0x00004510
        /*0980*/ 	.word	0x000000ff
        /*0984*/ 	.word	0x00000000
        /*0988*/ 	.short	0x0101
        /*098a*/ 	.byte	0x06
	.zero		1


	//   ....[31]....
        /*098c*/ 	.word	0x000046b0
        /*0990*/ 	.word	0x000000ff
        /*0994*/ 	.word	0x00032430
        /*0998*/ 	.short	0x010a
        /*099a*/ 	.byte	0x04
	.zero		1


	//   ....[32]....
        /*099c*/ 	.word	0x000046f0
        /*09a0*/ 	.word	0x000000ff
        /*09a4*/ 	.word	0x00032430
        /*09a8*/ 	.short	0x010a
        /*09aa*/ 	.byte	0x04
	.zero		1


	//   ....[33]....
        /*09ac*/ 	.word	0x00004910
        /*09b0*/ 	.word	0x000000ff
        /*09b4*/ 	.word	0x00032450
        /*09b8*/ 	.short	0x010a
        /*09ba*/ 	.byte	0x04
	.zero		1


	//   ....[34]....
        /*09bc*/ 	.word	0x00004950
        /*09c0*/ 	.word	0x000000ff
        /*09c4*/ 	.word	0x00032450
        /*09c8*/ 	.short	0x010a
        /*09ca*/ 	.byte	0x04
	.zero		1


	//   ....[35]....
        /*09cc*/ 	.word	0x00005550
        /*09d0*/ 	.word	0x000000ff
        /*09d4*/ 	.word	0x00000000
        /*09d8*/ 	.short	0x0101
        /*09da*/ 	.byte	0x0a
	.zero		1


	//   ....[36]....
        /*09dc*/ 	.word	0x000076b0
        /*09e0*/ 	.word	0x000000ff
        /*09e4*/ 	.word	0x00000000
        /*09e8*/ 	.short	0x0101
        /*09ea*/ 	.byte	0x04
	.zero		1


	//   ....[37]....
        /*09ec*/ 	.word	0x000077e0
        /*09f0*/ 	.word	0x000000ff
        /*09f4*/ 	.word	0x00032430
        /*09f8*/ 	.short	0x010a
        /*09fa*/ 	.byte	0x04
	.zero		1


	//   ....[38]....
        /*09fc*/ 	.word	0x00007820
        /*0a00*/ 	.word	0x000000ff
        /*0a04*/ 	.word	0x00032430
        /*0a08*/ 	.short	0x010a
        /*0a0a*/ 	.byte	0x04
	.zero		1


	//   ....[39]....
        /*0a0c*/ 	.word	0x00007a40
        /*0a10*/ 	.word	0x000000ff
        /*0a14*/ 	.word	0x00032450
        /*0a18*/ 	.short	0x010a
        /*0a1a*/ 	.byte	0x04
	.zero		1


	//   ....[40]....
        /*0a1c*/ 	.word	0x00007a80
        /*0a20*/ 	.word	0x000000ff
        /*0a24*/ 	.word	0x00032450
        /*0a28*/ 	.short	0x010a
        /*0a2a*/ 	.byte	0x04
	.zero		1


	//   ....[41]....
        /*0a2c*/ 	.word	0x00008490
        /*0a30*/ 	.word	0x000000ff
        /*0a34*/ 	.word	0x00000000
        /*0a38*/ 	.short	0x0101
        /*0a3a*/ 	.byte	0x0b
	.zero		1


	//   ....[42]....
        /*0a3c*/ 	.word	0x0000a040
        /*0a40*/ 	.word	0x000000ff
        /*0a44*/ 	.word	0x00000000
        /*0a48*/ 	.short	0x0101
        /*0a4a*/ 	.byte	0x04
	.zero		1


	//   ....[43]....
        /*0a4c*/ 	.word	0x0000c320
        /*0a50*/ 	.word	0x000000bd
        /*0a54*/ 	.word	0x00000000
        /*0a58*/ 	.short	0x0101
        /*0a5a*/ 	.byte	0x3f
	.zero		1


	//   ....[44]....
        /*0a5c*/ 	.word	0x0000e800
        /*0a60*/ 	.word	0x00000018
        /*0a64*/ 	.word	0x00032440
        /*0a68*/ 	.short	0x010a
        /*0a6a*/ 	.byte	0x3f
	.zero		1


	//   ....[45]....
        /*0a6c*/ 	.word	0x0000ed10
        /*0a70*/ 	.word	0x00000018
        /*0a74*/ 	.word	0x00032430
        /*0a78*/ 	.short	0x0107
        /*0a7a*/ 	.byte	0x3f
	.zero		1


	//   ....[46]....
        /*0a7c*/ 	.word	0x0000edc0
        /*0a80*/ 	.word	0x00000018
        /*0a84*/ 	.word	0x00032430
        /*0a88*/ 	.short	0x0101
        /*0a8a*/ 	.byte	0x3f
	.zero		1


	//   ....[47]....
        /*0a8c*/ 	.word	0x0000f900
        /*0a90*/ 	.word	0x00000011
        /*0a94*/ 	.word	0x00032400
        /*0a98*/ 	.short	0x0107
        /*0a9a*/ 	.byte	0x3f
	.zero		1


	//   ....[48]....
        /*0a9c*/ 	.word	0x0000f990
        /*0aa0*/ 	.word	0x00000011
        /*0aa4*/ 	.word	0x00032400
        /*0aa8*/ 	.short	0x0101
        /*0aaa*/ 	.byte	0x3f
	.zero		1


	//   ....[49]....
        /*0aac*/ 	.word	0x000103e0
        /*0ab0*/ 	.word	0x00000011
        /*0ab4*/ 	.word	0x00032410
        /*0ab8*/ 	.short	0x0107
        /*0aba*/ 	.byte	0x3f
	.zero		1


	//   ....[50]....
        /*0abc*/ 	.word	0x000104d0
        /*0ac0*/ 	.word	0x00000011
        /*0ac4*/ 	.word	0x00032410
        /*0ac8*/ 	.short	0x0101
        /*0aca*/ 	.byte	0x3f
	.zero		1


	//   ....[51]....
        /*0acc*/ 	.word	0x000104f0
        /*0ad0*/ 	.word	0x00000011
        /*0ad4*/ 	.word	0x00032420
        /*0ad8*/ 	.short	0x010a
        /*0ada*/ 	.byte	0x3f
	.zero		1


	//   ....[52]....
        /*0adc*/ 	.word	0x00010570
        /*0ae0*/ 	.word	0x00000018
        /*0ae4*/ 	.word	0x00032460
        /*0ae8*/ 	.short	0x010a
        /*0aea*/ 	.byte	0x3f
	.zero		1


	//   ....[53]....
        /*0aec*/ 	.word	0x00010c70
        /*0af0*/ 	.word	0x00000018
        /*0af4*/ 	.word	0x00032450
        /*0af8*/ 	.short	0x0107
        /*0afa*/ 	.byte	0x3f
	.zero		1


	//   ....[54]....
        /*0afc*/ 	.word	0x00010d30
        /*0b00*/ 	.word	0x00000018
        /*0b04*/ 	.word	0x00032450
        /*0b08*/ 	.short	0x0101
        /*0b0a*/ 	.byte	0x3f
	.zero		1


	//   ....[55]....
        /*0b0c*/ 	.word	0x00011050
        /*0b10*/ 	.word	0x0000000a
        /*0b14*/ 	.word	0x00032440
        /*0b18*/ 	.short	0x010a
        /*0b1a*/ 	.byte	0x3f
	.zero		1


	//   ....[56]....
        /*0b1c*/ 	.word	0x00011420
        /*0b20*/ 	.word	0x0000000a
        /*0b24*/ 	.word	0x00032430
        /*0b28*/ 	.short	0x0107
        /*0b2a*/ 	.byte	0x3f
	.zero		1


	//   ....[57]....
        /*0b2c*/ 	.word	0x000114d0
        /*0b30*/ 	.word	0x0000000a
        /*0b34*/ 	.word	0x00032430
        /*0b38*/ 	.short	0x0101
        /*0b3a*/ 	.byte	0x3f
	.zero		1


	//   ....[58]....
        /*0b3c*/ 	.word	0x00011500
        /*0b40*/ 	.word	0x0000000a
        /*0b44*/ 	.word	0x00032460
        /*0b48*/ 	.short	0x010a
        /*0b4a*/ 	.byte	0x3f
	.zero		1


	//   ....[59]....
        /*0b4c*/ 	.word	0x00011a20
        /*0b50*/ 	.word	0x0000000a
        /*0b54*/ 	.word	0x00032450
        /*0b58*/ 	.short	0x0107
        /*0b5a*/ 	.byte	0x3f
	.zero		1


	//   ....[60]....
        /*0b5c*/ 	.word	0x00011ad0
        /*0b60*/ 	.word	0x0000000a
        /*0b64*/ 	.word	0x00032450
        /*0b68*/ 	.short	0x0101
        /*0b6a*/ 	.byte	0x3f
	.zero		1


	//   ....[61]....
        /*0b6c*/ 	.word	0x00011eb0
        /*0b70*/ 	.word	0x00000007
        /*0b74*/ 	.word	0x00032420
        /*0b78*/ 	.short	0x010a
        /*0b7a*/ 	.byte	0x3f
	.zero		1


	//   ....[62]....
        /*0b7c*/ 	.word	0x00012050
        /*0b80*/ 	.word	0x00000005
        /*0b84*/ 	.word	0x00032440
        /*0b88*/ 	.short	0x010a
        /*0b8a*/ 	.byte	0x3f
	.zero		1


	//   ....[63]....
        /*0b8c*/ 	.word	0x000120f0
        /*0b90*/ 	.word	0x00000003
        /*0b94*/ 	.word	0x00032440
        /*0b98*/ 	.short	0x010a
        /*0b9a*/ 	.byte	0x3f
	.zero		1


	//   ....[64]....
        /*0b9c*/ 	.word	0x00012130
        /*0ba0*/ 	.word	0x00000005
        /*0ba4*/ 	.word	0x00032460
        /*0ba8*/ 	.short	0x010a
        /*0baa*/ 	.byte	0x3f
	.zero		1


	//   ....[65]....
        /*0bac*/ 	.word	0x00012170
        /*0bb0*/ 	.word	0x00000003
        /*0bb4*/ 	.word	0x00032460
        /*0bb8*/ 	.short	0x010a
        /*0bba*/ 	.byte	0x3f
	.zero		1


	//   ....[66]....
        /*0bbc*/ 	.word	0x000121e0
        /*0bc0*/ 	.word	0x00000003
        /*0bc4*/ 	.word	0x00032400
        /*0bc8*/ 	.short	0x010a
        /*0bca*/ 	.byte	0x3f
	.zero		1


	//   ....[67]....
        /*0bcc*/ 	.word	0x00012240
        /*0bd0*/ 	.word	0x00000003
        /*0bd4*/ 	.word	0x00032430
        /*0bd8*/ 	.short	0x010a
        /*0bda*/ 	.byte	0x3f
	.zero		1


	//   ....[68]....
        /*0bdc*/ 	.word	0x000122a0
        /*0be0*/ 	.word	0x00000003
        /*0be4*/ 	.word	0x00032410
        /*0be8*/ 	.short	0x010a
        /*0bea*/ 	.byte	0x3f
	.zero		1


	//   ....[69]....
        /*0bec*/ 	.word	0x00012300
        /*0bf0*/ 	.word	0x00000003
        /*0bf4*/ 	.word	0x00032450
        /*0bf8*/ 	.short	0x010a
        /*0bfa*/ 	.byte	0x3f
	.zero		1


	//   ....[70]....
        /*0bfc*/ 	.word	0x00012360
        /*0c00*/ 	.word	0x00000099
        /*0c04*/ 	.word	0x00032430
        /*0c08*/ 	.short	0x010a
        /*0c0a*/ 	.byte	0x3f
	.zero		1


	//   ....[71]....
        /*0c0c*/ 	.word	0x000123c0
        /*0c10*/ 	.word	0x000000cb
        /*0c14*/ 	.word	0x00032450
        /*0c18*/ 	.short	0x010a
        /*0c1a*/ 	.byte	0x3f
	.zero		1


	//   ....[72]....
        /*0c1c*/ 	.word	0x00012420
        /*0c20*/ 	.word	0x00000099
        /*0c24*/ 	.word	0x00032430
        /*0c28*/ 	.short	0x010a
        /*0c2a*/ 	.byte	0x3f
	.zero		1


	//   ....[73]....
        /*0c2c*/ 	.word	0x00012480
        /*0c30*/ 	.word	0x000000cb
        /*0c34*/ 	.word	0x00032450
        /*0c38*/ 	.short	0x010a
        /*0c3a*/ 	.byte	0x3f
	.zero		1


	//   ....[74]....
        /*0c3c*/ 	.word	0x00012580
        /*0c40*/ 	.word	0x00000018
        /*0c44*/ 	.word	0x00032440
        /*0c48*/ 	.short	0x010a
        /*0c4a*/ 	.byte	0x3f
	.zero		1


	//   ....[75]....
        /*0c4c*/ 	.word	0x00014260
        /*0c50*/ 	.word	0x00000011
        /*0c54*/ 	.word	0x00032420
        /*0c58*/ 	.short	0x010a
        /*0c5a*/ 	.byte	0x3f
	.zero		1


	//   ....[76]....
        /*0c5c*/ 	.word	0x000142b0
        /*0c60*/ 	.word	0x00000018
        /*0c64*/ 	.word	0x00032460
        /*0c68*/ 	.short	0x010a
        /*0c6a*/ 	.byte	0x3f
	.zero		1


	//   ....[77]....
        /*0c6c*/ 	.word	0x00014c10
        /*0c70*/ 	.word	0x0000000a
        /*0c74*/ 	.word	0x00032440
        /*0c78*/ 	.short	0x010a
        /*0c7a*/ 	.byte	0x3f
	.zero		1


	//   ....[78]....
        /*0c7c*/ 	.word	0x000152a0
        /*0c80*/ 	.word	0x0000000a
        /*0c84*/ 	.word	0x00032460
        /*0c88*/ 	.short	0x010a
        /*0c8a*/ 	.byte	0x3f
	.zero		1


	//   ....[79]....
        /*0c8c*/ 	.word	0x00015ab0
        /*0c90*/ 	.word	0x00000007
        /*0c94*/ 	.word	0x00032420
        /*0c98*/ 	.short	0x010a
        /*0c9a*/ 	.byte	0x3f
	.zero		1


	//   ....[80]....
        /*0c9c*/ 	.word	0x00015c50
        /*0ca0*/ 	.word	0x00000005
        /*0ca4*/ 	.word	0x00032440
        /*0ca8*/ 	.short	0x010a
        /*0caa*/ 	.byte	0x3f
	.zero		1


	//   ....[81]....
        /*0cac*/ 	.word	0x00015ca0
        /*0cb0*/ 	.word	0x00000003
        /*0cb4*/ 	.word	0x00032440
        /*0cb8*/ 	.short	0x010a
        /*0cba*/ 	.byte	0x3f
	.zero		1


	//   ....[82]....
        /*0cbc*/ 	.word	0x00015cf0
        /*0cc0*/ 	.word	0x00000005
        /*0cc4*/ 	.word	0x00032460
        /*0cc8*/ 	.short	0x010a
        /*0cca*/ 	.byte	0x3f
	.zero		1


	//----- nvinfo : EIATTR_NUM_MBARRIERS
	.align		4
.L_1508:
        /*0ccc*/ 	.byte	0x03, 0x38
        /*0cce*/ 	.short	0x0017


	//----- nvinfo : EIATTR_EXIT_INSTR_OFFSETS
	.align		4
        /*0cd0*/ 	.byte	0x04, 0x1c
        /*0cd2*/ 	.short	(.L_1510 - .L_1509)


	//   ....[0]....
.L_1509:
        /*0cd4*/ 	.word	0x000009b0


	//   ....[1]....
        /*0cd8*/ 	.word	0x0000d4f0


	//   ....[2]....
        /*0cdc*/ 	.word	0x000121c0


	//----- nvinfo : EIATTR_MAX_THREADS
	.align		4
.L_1510:
        /*0ce0*/ 	.byte	0x04, 0x05
        /*0ce2*/ 	.short	(.L_1512 - .L_1511)
.L_1511:
        /*0ce4*/ 	.word	0x00000180
        /*0ce8*/ 	.word	0x00000001
        /*0cec*/ 	.word	0x00000001


	//----- nvinfo : EIATTR_CRS_STACK_SIZE
	.align		4
.L_1512:
        /*0cf0*/ 	.byte	0x04, 0x1e
        /*0cf2*/ 	.short	(.L_1514 - .L_1513)
.L_1513:
        /*0cf4*/ 	.word	0x00000000


	//----- nvinfo : EIATTR_CBANK_PARAM_SIZE
	.align		4
.L_1514:
        /*0cf8*/ 	.byte	0x03, 0x19
        /*0cfa*/ 	.short	0x0bf0


	//----- nvinfo : EIATTR_PARAM_CBANK
	.align		4
        /*0cfc*/ 	.byte	0x04, 0x0a
        /*0cfe*/ 	.short	(.L_1516 - .L_1515)
	.align		4
.L_1515:
        /*0d00*/ 	.word	index@(.nv.constant0._ZN7cutlass13device_kernelIN5flash11enable_sm90INS1_16FlashAttnFwdSm90INS1_25CollectiveMainloopFwdSm90ILi2EN4cute5tupleIJNS5_1CILi1EEES8_S8_EEENS6_IJNS7_ILi128EEENS7_ILi96EEENS7_ILi64EEEEEELi256ENS_6half_tEfNS_4arch4Sm90ELb1ELb0ELb1ELb0ELb1ELb0ELb1ELb1ELb0ELb1ELb0ELb0EEENS1_21CollectiveEpilogueFwdINS6_IJSA_NS7_ILi256EEESB_EEES9_SE_SG_Li256ELb0ELb1ELb0ELb0EEENS1_30DynamicPersistentTileSchedulerILi256ELi128ELb0ELb1ELb1EEEEEEEEEvNT_6ParamsE)
        /*0d04*/ 	.short	0x0210
        /*0d06*/ 	.short	0x0bf0


	//----- nvinfo : EIATTR_SW_WAR
	.align		4
.L_1516:
        /*0d08*/ 	.byte	0x04, 0x36
        /*0d0a*/ 	.short	(.L_1518 - .L_1517)
.L_1517:
        /*0d0c*/ 	.word	0x00000008
.L_1518:


//--------------------- .nv.info._ZN7cutlass13device_kernelIN5flash11enable_sm90INS1_16FlashAttnFwdSm90INS1_25CollectiveMainloopFwdSm90ILi2EN4cute5tupleIJNS5_1CILi1EEES8_S8_EEENS6_IJNS7_ILi128EEENS7_ILi96EEENS7_ILi64EEEEEELi256ENS_6half_tEfNS_4arch4Sm90ELb1ELb0ELb1ELb1ELb1ELb0ELb0ELb1ELb0ELb1ELb0ELb0EEENS1_21CollectiveEpilogueFwdINS6_IJSA_NS7_ILi256EEESB_EEES9_SE_SG_Li256ELb1ELb1ELb0ELb0EEENS1_36VarlenDynamicPersistentTileSchedulerILi128ELi96ELi256ELi128ELb0ELb1ELb1ELb1ELb1ELb1EEEEEEEEEvNT_6ParamsE --------------------------
	.section	.nv.info._ZN7cutlass13device_kernelIN5flash11enable_sm90INS1_16FlashAttnFwdSm90INS1_25CollectiveMainloopFwdSm90ILi2EN4cute5tupleIJNS5_1CILi1EEES8_S8_EEENS6_IJNS7_ILi128EEENS7_ILi96EEENS7_ILi64EEEEEELi256ENS_6half_tEfNS_4arch4Sm90ELb1ELb0ELb1ELb1ELb1ELb0ELb0ELb1ELb0ELb1ELb0ELb0EEENS1_21CollectiveEpilogueFwdINS6_IJSA_NS7_ILi256EEESB_EEES9_SE_SG_Li256ELb1ELb1ELb0ELb0EEENS1_36VarlenDynamicPersistentTileSchedulerILi128ELi96ELi256ELi128ELb0ELb1ELb1ELb1ELb1ELb1EEEEEEEEEvNT_6ParamsE,"",@"SHT_CUDA_INFO"
	.sectionflags	@""
	.align	4


	//----- nvinfo : EIATTR_CUDA_API_VERSION
	.align		4
        /*0000*/ 	.byte	0x04, 0x37
        /*0002*/ 	.short	(.L_1520 - .L_1519)
.L_1519:
        /*0004*/ 	.word	0x00000082


	//----- nvinfo : EIATTR_KPARAM_INFO
	.align		4
.L_1520:
        /*0008*/ 	.byte	0x04, 0x17
        /*000a*/ 	.short	(.L_1522 - .L_1521)
.L_1521:
        /*000c*/ 	.word	0x00000000
        /*0010*/ 	.short	0x0000
        /*0012*/ 	.short	0x0070
        /*0014*/ 	.byte	0x00, 0xf0, 0x01, 0x2a


	//----- nvinfo : EIATTR_SPARSE_MMA_MASK
	.align		4
.L_1522:
        /*0018*/ 	.byte	0x03, 0x50
        /*001a*/ 	.short	0x0000


	//----- nvinfo : EIATTR_MAXREG_COUNT
	.align		4
        /*001c*/ 	.byte	0x03, 0x1b
        /*001e*/ 	.short	0x00a8


	//----- nvinfo : EIATTR_NUM_BARRIERS
	.align		4
        /*0020*/ 	.byte	0x02, 0x4c
        /*0022*/ 	.byte	0x10
	.zero		1


	//----- nvinfo : EIATTR_EXTERNS
	.align		4
        /*0024*/ 	.byte	0x04, 0x0f
        /*0026*/ 	.short	(.L_1524 - .L_1523)


	//   ....[0]....
	.align		4
.L_1523:
        /*0028*/ 	.word	index@(__assertfail)


	//----- nvinfo : EIATTR_ANNOTATIONS
	.align		4
.L_1524:
        /*002c*/ 	.byte	0x04, 0x55
        /*002e*/ 	.short	(.L_1526 - .L_1525)


	//   ....[0]....
.L_1525:
        /* <DEDUP_REMOVED lines=13> */


	//----- nvinfo : EIATTR_MERCURY_ISA_VERSION
	.align		4
.L_1526:
        /*00f0*/ 	.byte	0x03, 0x5f
        /*00f2*/ 	.short	0x0101


	//----- nvinfo : EIATTR_UNUSED_LOAD_BYTE_OFFSET
	.align		4
        /*00f4*/ 	.byte	0x04, 0x44
        /*00f6*/ 	.short	(.L_1528 - .L_1527)


	//   ....[0]....
.L_1527:
        /*00f8*/ 	.word	0x00000970
        /*00fc*/ 	.word	0x0000fff0


	//   ....[1]....
        /*0100*/ 	.word	0x000096b0
        /*0104*/ 	.word	0x0000fff0


	//----- nvinfo : EIATTR_INT_WARP_WIDE_INSTR_OFFSETS
	.align		4
.L_1528:
        /*0108*/ 	.byte	0x04, 0x31
        /*010a*/ 	.short	(.L_1530 - .L_1529)


	//   ....[0]....
.L_1529:
        /*010c*/ 	.word	0x000000c0


	//   ....[1]....
        /*0110*/ 	.word	0x000000d0


	//   ....[2]....
        /*0114*/ 	.word	0x00000170


	//   ....[3]....
        /*0118*/ 	.word	0x0000d770


	//   ....[4]....
        /*011c*/ 	.word	0x0000d800


	//   ....[5]....
        /*0120*/ 	.word	0x00010b30


	//   ....[6]....
        /*0124*/ 	.word	0x00010bc0


	//----- nvinfo : EIATTR_COOP_GROUP_MASK_REGIDS
	.align		4
.L_1530:
        /*0128*/ 	.byte	0x04, 0x29
        /*012a*/ 	.short	(.L_1532 - .L_1531)


	//   ....[0]....
.L_1531:
        /*012c*/ 	.word	0xffffffff


	//   ....[1]....
        /*0130*/ 	.word	0xffffffff


	//   ....[2]....
        /*0134*/ 	.word	0xffffffff


	//   ....[3]....
        /*0138*/ 	.word	0xffffffff


	//   ....[4]....
        /*013c*/ 	.word	0xffffffff


	//   ....[5]....
        /*0140*/ 	.word	0xffffffff


	//   ....[6]....
        /*0144*/ 	.word	0xffffffff


	//   ....[7]....
        /*0148*/ 	.word	0xffffffff


	//   ....[8]....
        /*014c*/ 	.word	0xffffffff


	//   ....[9]....
        /*0150*/ 	.word	0xffffffff


	//   ....[10]....
        /*0154*/ 	.word	0xffffffff


	//   ....[11]....
        /*0158*/ 	.word	0xffffffff


	//   ....[12]....
        /*015c*/ 	.word	0xffffffff


	//   ....[13]....
        /*0160*/ 	.word	0xffffffff


	//   ....[14]....
        /*0164*/ 	.word	0xffffffff


	//   ....[15]....
        /*0168*/ 	.word	0xffffffff


	//   ....[16]....
        /*016c*/ 	.word	0xffffffff


	//   ....[17]....
        /*0170*/ 	.word	0xffffffff


	//   ....[18]....
        /*0174*/ 	.word	0xffffffff


	//   ....[19]....
        /*0178*/ 	.word	0xffffffff


	//   ....[20]....
        /*017c*/ 	.word	0xffffffff


	//   ....[21]....
        /*0180*/ 	.word	0xffffffff


	//   ....[22]....
        /*0184*/ 	.word	0xffffffff


	//   ....[23]....
        /*0188*/ 	.word	0xffffffff


	//   ....[24]....
        /*018c*/ 	.word	0xffffffff


	//   ....[25]....
        /*0190*/ 	.word	0xffffffff


	//   ....[26]....
        /*0194*/ 	.word	0xffffffff


	//   ....[27]....
        /*0198*/ 	.word	0xffffffff


	//   ....[28]....
        /*019c*/ 	.word	0xffffffff


	//   ....[29]....
        /*01a0*/ 	.word	0xffffffff


	//   ....[30]....
        /*01a4*/ 	.word	0xffffffff


	//   ....[31]....
        /*01a8*/ 	.word	0xffffffff


	//   ....[32]....
        /*01ac*/ 	.word	0xffffffff


	//   ....[33]....
        /*01b0*/ 	.word	0xffffffff


	//   ....[34]....
        /*01b4*/ 	.word	0xffffffff


	//   ....[35]....
        /*01b8*/ 	.word	0xffffffff


	//   ....[36]....
        /*01bc*/ 	.word	0xffffffff


	//   ....[37]....
        /*01c0*/ 	.word	0xffffffff


	//   ....[38]....
        /*01c4*/ 	.word	0xffffffff


	//   ....[39]....
        /*01c8*/ 	.word	0xffffffff


	//   ....[40]....
        /*01cc*/ 	.word	0xffffffff


	//   ....[41]....
        /*01d0*/ 	.word	0xffffffff


	//   ....[42]....
        /*01d4*/ 	.word	0xffffffff


	//   ....[43]....
        /*01d8*/ 	.word	0xffffffff


	//   ....[44]....
        /*01dc*/ 	.word	0xffffffff


	//   ....[45]....
        /*01e0*/ 	.word	0xffffffff


	//   ....[46]....
        /*01e4*/ 	.word	0xffffffff


	//   ....[47]....
        /*01e8*/ 	.word	0xffffffff


	//   ....[48]....
        /*01ec*/ 	.word	0xffffffff


	//   ....[49]....
        /*01f0*/ 	.word	0xffffffff


	//   ....[50]....
        /*01f4*/ 	.word	0xffffffff


	//   ....[51]....
        /*01f8*/ 	.word	0xffffffff


	//   ....[52]....
        /*01fc*/ 	.word	0xffffffff


	//   ....[53]....
        /*0200*/ 	.word	0xffffffff


	//   ....[54]....
        /*0204*/ 	.word	0xffffffff


	//   ....[55]....
        /*0208*/ 	.word	0xffffffff


	//   ....[56]....
        /*020c*/ 	.word	0xffffffff


	//   ....[57]....
        /*0210*/ 	.word	0xffffffff


	//   ....[58]....
        /*0214*/ 	.word	0xffffffff


	//   ....[59]....
        /*0218*/ 	.word	0xffffffff


	//   ....[60]....
        /*021c*/ 	.word	0xffffffff


	//   ....[61]....
        /*0220*/ 	.word	0xffffffff


	//   ....[62]....
        /*0224*/ 	.word	0xffffffff


	//   ....[63]....
        /*0228*/ 	.word	0xffffffff


	//   ....[64]....
        /*022c*/ 	.word	0xffffffff


	//   ....[65]....
        /*0230*/ 	.word	0xffffffff


	//   ....[66]....
        /*0234*/ 	.word	0xffffffff


	//   ....[67]....
        /*0238*/ 	.word	0xffffffff


	//   ....[68]....
        /*023c*/ 	.word	0xffffffff


	//   ....[69]....
        /*0240*/ 	.word	0xffffffff


	//   ....[70]....
        /*0244*/ 	.word	0xffffffff


	//   ....[71]....
        /*0248*/ 	.word	0xffffffff


	//   ....[72]....
        /*024c*/ 	.word	0xffffffff


	//   ....[73]....
        /*0250*/ 	.word	0xffffffff


	//   ....[74]....
        /*0254*/ 	.word	0xffffffff


	//   ....[75]....
        /*0258*/ 	.word	0xffffffff


	//   ....[76]....
        /*025c*/ 	.word	0xffffffff


	//   ....[77]....
        /*0260*/ 	.word	0xffffffff


	//   ....[78]....
        /*0264*/ 	.word	0xffffffff


	//   ....[79]....
        /*0268*/ 	.word	0xffffffff


	//   ....[80]....
        /*026c*/ 	.word	0xffffffff


	//   ....[81]....
        /*0270*/ 	.word	0xffffffff


	//   ....[82]....
        /*0274*/ 	.word	0xffffffff


	//   ....[83]....
        /*0278*/ 	.word	0xffffffff


	//   ....[84]....
        /*027c*/ 	.word	0xffffffff


	//   ....[85]....
        /*0280*/ 	.word	0xffffffff


	//   ....[86]....
        /*0284*/ 	.word	0xffffffff


	//   ....[87]....
        /*0288*/ 	.word	0xffffffff


	//   ....[88]....
        /*028c*/ 	.word	0xffffffff


	//   ....[89]....
        /*0290*/ 	.word	0xffffffff


	//   ....[90]....
        /*0294*/ 	.word	0xffffffff


	//   ....[91]....
        /*0298*/ 	.word	0xffffffff


	//   ....[92]....
        /*029c*/ 	.word	0xffffffff


	//   ....[93]....
        /*02a0*/ 	.word	0xffffffff


	//   ....[94]....
        /*02a4*/ 	.word	0xffffffff


	//   ....[95]....
        /*02a8*/ 	.word	0xffffffff


	//   ....[96]....
        /*02ac*/ 	.word	0xffffffff


	//   ....[97]....
        /*02b0*/ 	.word	0xffffffff


	//   ....[98]....
        /*02b4*/ 	.word	0xffffffff


	//   ....[99]....
        /*02b8*/ 	.word	0xffffffff


	//   ....[100]....
        /*02bc*/ 	.word	0xffffffff


	//   ....[101]....
        /*02c0*/ 	.word	0xffffffff


	//   ....[102]....
        /*02c4*/ 	.word	0xffffffff


	//   ....[103]....
        /*02c8*/ 	.word	0xffffffff


	//   ....[104]....
        /*02cc*/ 	.word	0xffffffff


	//   ....[105]....
        /*02d0*/ 	.word	0xffffffff


	//   ....[106]....
        /*02d4*/ 	.word	0xffffffff


	//   ....[107]....
        /*02d8*/ 	.word	0xffffffff


	//   ....[108]....
        /*02dc*/ 	.word	0xffffffff


	//   ....[109]....
        /*02e0*/ 	.word	0xffffffff


	//   ....[110]....
        /*02e4*/ 	.word	0xffffffff


	//   ....[111]....
        /*02e8*/ 	.word	0xffffffff


	//   ....[112]....
        /*02ec*/ 	.word	0xffffffff


	//   ....[113]....
        /*02f0*/ 	.word	0xffffffff


	//   ....[114]....
        /*02f4*/ 	.word	0xffffffff


	//   ....[115]....
        /*02f8*/ 	.word	0xffffffff


	//   ....[116]....
        /*02fc*/ 	.word	0xffffffff


	//   ....[117]....
        /*0300*/ 	.word	0xffffffff


	//   ....[118]....
        /*0304*/ 	.word	0xffffffff


	//   ....[119]....
        /*0308*/ 	.word	0xffffffff


	//   ....[120]....
        /*030c*/ 	.word	0xffffffff


	//   ....[121]....
        /*0310*/ 	.word	0xffffffff


	//   ....[122]....
        /*0314*/ 	.word	0xffffffff


	//   ....[123]....
        /*0318*/ 	.word	0xffffffff


	//   ....[124]....
        /*031c*/ 	.word	0xffffffff


	//   ....[125]....
        /*0320*/ 	.word	0xffffffff


	//   ....[126]....
        /*0324*/ 	.word	0xffffffff


	//   ....[127]....
        /*0328*/ 	.word	0xffffffff


	//   ....[128]....
        /*032c*/ 	.word	0xffffffff


	//   ....[129]....
        /*0330*/ 	.word	0xffffffff


	//   ....[130]....
        /*0334*/ 	.word	0xffffffff


	//   ....[131]....
        /*0338*/ 	.word	0xffffffff


	//   ....[132]....
        /*033c*/ 	.word	0xffffffff


	//   ....[133]....
        /*0340*/ 	.word	0xffffffff


	//   ....[134]....
        /*0344*/ 	.word	0xffffffff


	//   ....[135]....
        /*0348*/ 	.word	0xffffffff


	//   ....[136]....
        /*034c*/ 	.word	0xffffffff


	//   ....[137]....
        /*0350*/ 	.word	0xffffffff


	//   ....[138]....
        /*0354*/ 	.word	0xffffffff


	//   ....[139]....
        /*0358*/ 	.word	0xffffffff


	//   ....[140]....
        /*035c*/ 	.word	0xffffffff


	//   ....[141]....
        /*0360*/ 	.word	0xffffffff


	//   ....[142]....
        /*0364*/ 	.word	0xffffffff


	//   ....[143]....
        /*0368*/ 	.word	0xffffffff


	//   ....[144]....
        /*036c*/ 	.word	0xffffffff


	//   ....[145]....
        /*0370*/ 	.word	0x0500000f


	//   ....[146]....
        /*0374*/ 	.word	0x0500000f


	//   ....[147]....
        /*0378*/ 	.word	0x0500000f


	//   ....[148]....
        /*037c*/ 	.word	0x0500000f


	//   ....[149]....
        /*0380*/ 	.word	0x0500000f


	//   ....[150]....
        /*0384*/ 	.word	0x0500000f


	//   ....[151]....
        /*0388*/ 	.word	0x0500000f


	//   ....[152]....
        /*038c*/ 	.word	0x0500000f


	//   ....[153]....
        /*0390*/ 	.word	0x0500000f


	//   ....[154]....
        /*0394*/ 	.word	0x0500000f


	//   ....[155]....
        /*0398*/ 	.word	0x0500000f


	//   ....[156]....
        /*039c*/ 	.word	0x0500000f


	//   ....[157]....
        /*03a0*/ 	.word	0x0500000f


	//   ....[158]....
        /*03a4*/ 	.word	0x0500000f


	//   ....[159]....
        /*03a8*/ 	.word	0x0500000f


	//   ....[160]....
        /*03ac*/ 	.word	0x0500000f


	//   ....[161]....
        /*03b0*/ 	.word	0x0500000f


	//   ....[162]....
        /*03b4*/ 	.word	0x0500000f


	//   ....[163]....
        /*03b8*/ 	.word	0x0500000f


	//   ....[164]....
        /*03bc*/ 	.word	0x0500000f


	//   ....[165]....
        /*03c0*/ 	.word	0x0500000f


	//   ....[166]....
        /*03c4*/ 	.word	0x0500000f


	//   ....[167]....
        /*03c8*/ 	.word	0x0500000f


	//   ....[168]....
        /*03cc*/ 	.word	0x0500000f


	//   ....[169]....
        /*03d0*/ 	.word	0x0500000f


	//   ....[170]....
        /*03d4*/ 	.word	0x0500000f


	//   ....[171]....
        /*03d8*/ 	.word	0x0500000f


	//   ....[172]....
        /*03dc*/ 	.word	0x0500000f


	//   ....[173]....
        /*03e0*/ 	.word	0x0500000f


	//   ....[174]....
        /*03e4*/ 	.word	0x0500000f


	//   ....[175]....
        /*03e8*/ 	.word	0x0500000f


	//   ....[176]....
        /*03ec*/ 	.word	0x0500000f


	//   ....[177]....
        /*03f0*/ 	.word	0x0500000f


	//   ....[178]....
        /*03f4*/ 	.word	0x0500000f


	//   ....[179]....
        /*03f8*/ 	.word	0x0500000f


	//   ....[180]....
        /*03fc*/ 	.word	0x0500000f


	//   ....[181]....
        /*0400*/ 	.word	0x0500000f


	//   ....[182]....
        /*0404*/ 	.word	0x0500000f


	//   ....[183]....
        /*0408*/ 	.word	0x0500000f


	//   ....[184]....
        /*040c*/ 	.word	0x0500000f


	//   ....[185]....
        /*0410*/ 	.word	0x0500000f


	//   ....[186]....
        /*0414*/ 	.word	0x0500000f


	//   ....[187]....
        /*0418*/ 	.word	0x0500000f


	//   ....[188]....
        /*041c*/ 	.word	0x0500000f


	//   ....[189]....
        /*0420*/ 	.word	0x0500000f


	//   ....[190]....
        /*0424*/ 	.word	0x0500000f


	//   ....[191]....
        /*0428*/ 	.word	0x0500000f


	//   ....[192]....
        /*042c*/ 	.word	0x0500000f


	//   ....[193]....
        /*0430*/ 	.word	0x0500000f


	//   ....[194]....
        /*0434*/ 	.word	0x0500000f


	//   ....[195]....
        /*0438*/ 	.word	0x0500000f


	//   ....[196]....
        /*043c*/ 	.word	0x0500000f


	//   ....[197]....
        /*0440*/ 	.word	0x0500000f


	//   ....[198]....
        /*0444*/ 	.word	0x0500000f


	//   ....[199]....
        /*0448*/ 	.word	0x0500000f


	//   ....[200]....
        /*044c*/ 	.word	0x0500000f


	//   ....[201]....
        /*0450*/ 	.word	0x0500000f


	//   ....[202]....
        /*0454*/ 	.word	0x0500000f


	//   ....[203]....
        /*0458*/ 	.word	0x0500000f


	//   ....[204]....
        /*045c*/ 	.word	0x0500000f


	//   ....[205]....
        /*0460*/ 	.word	0x0500000f


	//   ....[206]....
        /*0464*/ 	.word	0x0500000f


	//   ....[207]....
        /*0468*/ 	.word	0x0500000f


	//   ....[208]....
        /*046c*/ 	.word	0x0500000f


	//   ....[209]....
        /*0470*/ 	.word	0x0500000f


	//   ....[210]....
        /*0474*/ 	.word	0x0500000f


	//   ....[211]....
        /*0478*/ 	.word	0x0500000f


	//   ....[212]....
        /*047c*/ 	.word	0x0500000f


	//   ....[213]....
        /*0480*/ 	.word	0x0500000f


	//   ....[214]....
        /*0484*/ 	.word	0x0500000f


	//   ....[215]....
        /*0488*/ 	.word	0x0500000f


	//   ....[216]....
        /*048c*/ 	.word	0x0500000f


	//   ....[217]....
        /*0490*/ 	.word	0x0500000f


	//   ....[218]....
        /*0494*/ 	.word	0x0500000f


	//   ....[219]....
        /*0498*/ 	.word	0x0500000f


	//   ....[220]....
        /*049c*/ 	.word	0x0500000f


	//   ....[221]....
        /*04a0*/ 	.word	0x0500000f


	//   ....[222]....
        /*04a4*/ 	.word	0x0500000f


	//   ....[223]....
        /*04a8*/ 	.word	0x0500000f


	//   ....[224]....
        /*04ac*/ 	.word	0x0500000f


	//   ....[225]....
        /*04b0*/ 	.word	0x0500000f


	//   ....[226]....
        /*04b4*/ 	.word	0x0500000f


	//   ....[227]....
        /*04b8*/ 	.word	0x0500000f


	//----- nvinfo : EIATTR_COOP_GROUP_INSTR_OFFSETS
	.align		4
.L_1532:
        /*04bc*/ 	.byte	0x04, 0x28
        /*04be*/ 	.short	(.L_1534 - .L_1533)


	//   ....[0]....
.L_1533:
        /*04c0*/ 	.word	0x00000080


	//   ....[1]....
        /*04c4*/ 	.word	0x00000090


	//   ....[2]....
        /*04c8*/ 	.word	0x000002d0


	//   ....[3]....
        /*04cc*/ 	.word	0x00000430


	//   ....[4]....
        /*04d0*/ 	.word	0x00000550


	//   ....[5]....
        /*04d4*/ 	.word	0x000006b0


	//   ....[6]....
        /*04d8*/ 	.word	0x00001800


	//   ....[7]....
        /*04dc*/ 	.word	0x00001fb0


	//   ....[8]....
        /*04e0*/ 	.word	0x00002140


	//   ....[9]....
        /*04e4*/ 	.word	0x00002910


	//   ....[10]....
        /*04e8*/ 	.word	0x00002970


	//   ....[11]....
        /*04ec*/ 	.word	0x000030d0


	//   ....[12]....
        /*04f0*/ 	.word	0x00003130


	//   ....[13]....
        /*04f4*/ 	.word	0x000042c0


	//   ....[14]....
        /*04f8*/ 	.word	0x00004420


	//   ....[15]....
        /*04fc*/ 	.word	0x00004b60


	//   ....[16]....
        /*0500*/ 	.word	0x00004c40


	//   ....[17]....
        /*0504*/ 	.word	0x00005340


	//   ....[18]....
        /*0508*/ 	.word	0x000053c0


	//   ....[19]....
        /*050c*/ 	.word	0x00007240


	//   ....[20]....
        /*0510*/ 	.word	0x000072b0


	//   ....[21]....
        /*0514*/ 	.word	0x00007740


	//   ....[22]....
        /*0518*/ 	.word	0x00007890


	//   ....[23]....
        /*051c*/ 	.word	0x00008c30


	//   ....[24]....
        /*0520*/ 	.word	0x00008cb0


	//   ....[25]....
        /*0524*/ 	.word	0x00008d20


	//   ....[26]....
        /*0528*/ 	.word	0x00008d40


	//   ....[27]....
        /*052c*/ 	.word	0x0000a750


	//   ....[28]....
        /*0530*/ 	.word	0x0000a790


	//   ....[29]....
        /*0534*/ 	.word	0x0000a7c0


	//   ....[30]....
        /*0538*/ 	.word	0x0000a7f0


	//   ....[31]....
        /*053c*/ 	.word	0x0000b090


	//   ....[32]....
        /*0540*/ 	.word	0x0000b0d0


	//   ....[33]....
        /*0544*/ 	.word	0x0000b220


	//   ....[34]....
        /*0548*/ 	.word	0x0000b240


	//   ....[35]....
        /*054c*/ 	.word	0x0000b380


	//   ....[36]....
        /*0550*/ 	.word	0x0000b3a0


	//   ....[37]....
        /*0554*/ 	.word	0x0000b4f0


	//   ....[38]....
        /*0558*/ 	.word	0x0000b510


	//   ....[39]....
        /*055c*/ 	.word	0x0000be50


	//   ....[40]....
        /*0560*/ 	.word	0x0000be80


	//   ....[41]....
        /*0564*/ 	.word	0x0000bfd0


	//   ....[42]....
        /*0568*/ 	.word	0x0000bff0


	//   ....[43]....
        /*056c*/ 	.word	0x0000c130


	//   ....[44]....
        /*0570*/ 	.word	0x0000c150


	//   ....[45]....
        /*0574*/ 	.word	0x0000c2a0


	//   ....[46]....
        /*0578*/ 	.word	0x0000c2c0


	//   ....[47]....
        /*057c*/ 	.word	0x0000c490


	//   ....[48]....
        /*0580*/ 	.word	0x0000c660


	//   ....[49]....
        /*0584*/ 	.word	0x0000c690


	//   ....[50]....
        /*0588*/ 	.word	0x0000c6c0


	//   ....[51]....
        /*058c*/ 	.word	0x0000c6f0


	//   ....[52]....
        /*0590*/ 	.word	0x0000c720


	//   ....[53]....
        /*0594*/ 	.word	0x0000c750


	//   ....[54]....
        /*0598*/ 	.word	0x0000c8a0


	//   ....[55]....
        /*059c*/ 	.word	0x0000c8d0


	//   ....[56]....
        /*05a0*/ 	.word	0x0000c900


	//   ....[57]....
        /*05a4*/ 	.word	0x0000c930


	//   ....[58]....
        /*05a8*/ 	.word	0x0000c960


	//   ....[59]....
        /*05ac*/ 	.word	0x0000c990


	//   ....[60]....
        /*05b0*/ 	.word	0x0000ca20


	//   ....[61]....
        /*05b4*/ 	.word	0x0000ca80


	//   ....[62]....
        /*05b8*/ 	.word	0x0000cb10


	//   ....[63]....
        /*05bc*/ 	.word	0x0000e310


	//   ....[64]....
        /*05c0*/ 	.word	0x0000e330


	//   ....[65]....
        /*05c4*/ 	.word	0x0000e3c0


	//   ....[66]....
        /*05c8*/ 	.word	0x0000e3e0


	//   ....[67]....
        /*05cc*/ 	.word	0x0000e460


	//   ....[68]....
        /*05d0*/ 	.word	0x0000e480


	//   ....[69]....
        /*05d4*/ 	.word	0x0000e500


	//   ....[70]....
        /*05d8*/ 	.word	0x0000e520


	//   ....[71]....
        /*05dc*/ 	.word	0x0000e5a0


	//   ....[72]....
        /*05e0*/ 	.word	0x0000e5c0


	//   ....[73]....
        /*05e4*/ 	.word	0x0000e5d0


	//   ....[74]....
        /*05e8*/ 	.word	0x0000e5e0


	//   ....[75]....
        /*05ec*/ 	.word	0x0000ee00


	//   ....[76]....
        /*05f0*/ 	.word	0x0000ee30


	//   ....[77]....
        /*05f4*/ 	.word	0x0000ee60


	//   ....[78]....
        /*05f8*/ 	.word	0x0000eef0


	//   ....[79]....
        /*05fc*/ 	.word	0x0000ef00


	//   ....[80]....
        /*0600*/ 	.word	0x0000ef90


	//   ....[81]....
        /*0604*/ 	.word	0x0000efa0


	//   ....[82]....
        /*0608*/ 	.word	0x0000f030


	//   ....[83]....
        /*060c*/ 	.word	0x0000f040


	//   ....[84]....
        /*0610*/ 	.word	0x0000f0d0


	//   ....[85]....
        /*0614*/ 	.word	0x0000f0e0


	//   ....[86]....
        /*0618*/ 	.word	0x0000f170


	//   ....[87]....
        /*061c*/ 	.word	0x0000f180


	//   ....[88]....
        /*0620*/ 	.word	0x0000f200


	//   ....[89]....
        /*0624*/ 	.word	0x0000f210


	//   ....[90]....
        /*0628*/ 	.word	0x0000f220


	//   ....[91]....
        /*062c*/ 	.word	0x0000f690


	//   ....[92]....
        /*0630*/ 	.word	0x0000f6c0


	//   ....[93]....
        /*0634*/ 	.word	0x0000f720


	//   ....[94]....
        /*0638*/ 	.word	0x0000f7d0


	//   ....[95]....
        /*063c*/ 	.word	0x0000f7f0


	//   ....[96]....
        /*0640*/ 	.word	0x0000f8a0


	//   ....[97]....
        /*0644*/ 	.word	0x0000f8b0


	//   ....[98]....
        /*0648*/ 	.word	0x0000f8e0


	//   ....[99]....
        /*064c*/ 	.word	0x0000f970


	//   ....[100]....
        /*0650*/ 	.word	0x0000fa10


	//   ....[101]....
        /*0654*/ 	.word	0x0000fa30


	//   ....[102]....
        /*0658*/ 	.word	0x0000fa40


	//   ....[103]....
        /*065c*/ 	.word	0x00010170


	//   ....[104]....
        /*0660*/ 	.word	0x00010190


	//   ....[105]....
        /*0664*/ 	.word	0x000101a0


	//   ....[106]....
        /*0668*/ 	.word	0x000101e0


	//   ....[107]....
        /*066c*/ 	.word	0x000101f0


	//   ....[108]....
        /*0670*/ 	.word	0x00010230


	//   ....[109]....
        /*0674*/ 	.word	0x00010240


	//   ....[110]....
        /*0678*/ 	.word	0x00010280


	//   ....[111]....
        /*067c*/ 	.word	0x00010290


	//   ....[112]....
        /*0680*/ 	.word	0x000102d0


	//   ....[113]....
        /*0684*/ 	.word	0x000102e0


	//   ....[114]....
        /*0688*/ 	.word	0x000102f0


	//   ....[115]....
        /*068c*/ 	.word	0x00010660


	//   ....[116]....
        /*0690*/ 	.word	0x00010680


	//   ....[117]....
        /*0694*/ 	.word	0x00010690


	//   ....[118]....
        /*0698*/ 	.word	0x000106a0


	//   ....[119]....
        /*069c*/ 	.word	0x000106b0


	//   ....[120]....
        /*06a0*/ 	.word	0x000106d0


	//   ....[121]....
        /*06a4*/ 	.word	0x00010740


	//   ....[122]....
        /*06a8*/ 	.word	0x00010760


	//   ....[123]....
        /*06ac*/ 	.word	0x00010780


	//   ....[124]....
        /*06b0*/ 	.word	0x000107f0


	//   ....[125]....
        /*06b4*/ 	.word	0x00010800


	//   ....[126]....
        /*06b8*/ 	.word	0x00010900


	//   ....[127]....
        /*06bc*/ 	.word	0x00010db0


	//   ....[128]....
        /*06c0*/ 	.word	0x00010de0


	//   ....[129]....
        /*06c4*/ 	.word	0x00010e10


	//   ....[130]....
        /*06c8*/ 	.word	0x00010e40


	//   ....[131]....
        /*06cc*/ 	.word	0x00010e70


	//   ....[132]....
        /*06d0*/ 	.word	0x00010ea0


	//   ....[133]....
        /*06d4*/ 	.word	0x00010ed0


	//   ....[134]....
        /*06d8*/ 	.word	0x00010f00


	//   ....[135]....
        /*06dc*/ 	.word	0x00011080


	//   ....[136]....
        /*06e0*/ 	.word	0x000110b0


	//   ....[137]....
        /*06e4*/ 	.word	0x000110e0


	//   ....[138]....
        /*06e8*/ 	.word	0x00011110


	//   ....[139]....
        /*06ec*/ 	.word	0x00011140


	//   ....[140]....
        /*06f0*/ 	.word	0x00011170


	//   ....[141]....
        /*06f4*/ 	.word	0x00011230


	//   ....[142]....
        /*06f8*/ 	.word	0x00011250


	//   ....[143]....
        /*06fc*/ 	.word	0x000112c0


	//   ....[144]....
        /*0700*/ 	.word	0x00011960


	//   ....[145]....
        /*0704*/ 	.word	0x00011f10


	//   ....[146]....
        /*0708*/ 	.word	0x00012000


	//   ....[147]....
        /*070c*/ 	.word	0x000120a0


	//   ....[148]....
        /*0710*/ 	.word	0x00012100


	//   ....[149]....
        /*0714*/ 	.word	0x000121f0


	//   ....[150]....
        /*0718*/ 	.word	0x00012260


	//   ....[151]....
        /*071c*/ 	.word	0x00012350


	//   ....[152]....
        /*0720*/ 	.word	0x000123c0


	//   ....[153]....
        /*0724*/ 	.word	0x000124b0


	//   ....[154]....
        /*0728*/ 	.word	0x00012520


	//   ....[155]....
        /*072c*/ 	.word	0x00012610


	//   ....[156]....
        /*0730*/ 	.word	0x00012680


	//   ....[157]....
        /*0734*/ 	.word	0x00012720


	//   ....[158]....
        /*0738*/ 	.word	0x00012810


	//   ....[159]....
        /*073c*/ 	.word	0x00012880


	//   ....[160]....
        /*0740*/ 	.word	0x000128e0


	//   ....[161]....
        /*0744*/ 	.word	0x000129d0


	//   ....[162]....
        /*0748*/ 	.word	0x00012a30


	//   ....[163]....
        /*074c*/ 	.word	0x00012b30


	//   ....[164]....
        /*0750*/ 	.word	0x00012b90


	//   ....[165]....
        /*0754*/ 	.word	0x00012c90


	//   ....[166]....
        /*0758*/ 	.word	0x00012cf0


	//   ....[167]....
        /*075c*/ 	.word	0x00012df0


	//   ....[168]....
        /*0760*/ 	.word	0x00012e50


	//   ....[169]....
        /*0764*/ 	.word	0x00012f50


	//   ....[170]....
        /*0768*/ 	.word	0x00012fb0


	//   ....[171]....
        /*076c*/ 	.word	0x000130b0


	//   ....[172]....
        /*0770*/ 	.word	0x00013110


	//   ....[173]....
        /*0774*/ 	.word	0x000131f0


	//   ....[174]....
        /*0778*/ 	.word	0x00013320


	//   ....[175]....
        /*077c*/ 	.word	0x000133f0


	//   ....[176]....
        /*0780*/ 	.word	0x000134b0


	//   ....[177]....
        /*0784*/ 	.word	0x000135c0


	//   ....[178]....
        /*0788*/ 	.word	0x00013620


	//   ....[179]....
        /*078c*/ 	.word	0x00013730


	//   ....[180]....
        /*0790*/ 	.word	0x00013790


	//   ....[181]....
        /*0794*/ 	.word	0x000138a0


	//   ....[182]....
        /*0798*/ 	.word	0x00013900


	//   ....[183]....
        /*079c*/ 	.word	0x00013a10


	//   ....[184]....
        /*07a0*/ 	.word	0x00013a70


	//   ....[185]....
        /*07a4*/ 	.word	0x00013b30


	//   ....[186]....
        /*07a8*/ 	.word	0x00013c90


	//   ....[187]....
        /*07ac*/ 	.word	0x00013d30


	//   ....[188]....
        /*07b0*/ 	.word	0x00013d90


	//   ....[189]....
        /*07b4*/ 	.word	0x00013e40


	//   ....[190]....
        /*07b8*/ 	.word	0x00013ea0


	//   ....[191]....
        /*07bc*/ 	.word	0x00013f50


	//   ....[192]....
        /*07c0*/ 	.word	0x00013fb0


	//   ....[193]....
        /*07c4*/ 	.word	0x00014060


	//   ....[194]....
        /*07c8*/ 	.word	0x000140c0


	//   ....[195]....
        /*07cc*/ 	.word	0x00014170


	//   ....[196]....
        /*07d0*/ 	.word	0x000141d0


	//   ....[197]....
        /*07d4*/ 	.word	0x00014280


	//   ....[198]....
        /*07d8*/ 	.word	0x00014360


	//   ....[199]....
        /*07dc*/ 	.word	0x00014400


	//   ....[200]....
        /*07e0*/ 	.word	0x00014460


	//   ....[201]....
        /*07e4*/ 	.word	0x00014530


	//   ....[202]....
        /*07e8*/ 	.word	0x00014590


	//   ....[203]....
        /*07ec*/ 	.word	0x00014660


	//   ....[204]....
        /*07f0*/ 	.word	0x000146c0


	//   ....[205]....
        /*07f4*/ 	.word	0x000147a0


	//   ....[206]....
        /*07f8*/ 	.word	0x00014800


	//   ....[207]....
        /*07fc*/ 	.word	0x000148d0


	//   ....[208]....
        /*0800*/ 	.word	0x00014930


	//   ....[209]....
        /*0804*/ 	.word	0x00014a00


	//   ....[210]....
        /*0808*/ 	.word	0x00014a90


	//   ....[211]....
        /*080c*/ 	.word	0x00014b30


	//   ....[212]....
        /*0810*/ 	.word	0x00014c50


	//   ....[213]....
        /*0814*/ 	.word	0x00014cc0


	//   ....[214]....
        /*0818*/ 	.word	0x00014d30


	//   ....[215]....
        /*081c*/ 	.word	0x00014da0


	//   ....[216]....
        /*0820*/ 	.word	0x00014e10


	//   ....[217]....
        /*0824*/ 	.word	0x00014e90


	//   ....[218]....
        /*0828*/ 	.word	0x00014f20


	//   ....[219]....
        /*082c*/ 	.word	0x00014fb0


	//   ....[220]....
        /*0830*/ 	.word	0x00015020


	//   ....[221]....
        /*0834*/ 	.word	0x00015090


	//   ....[222]....
        /*0838*/ 	.word	0x00015100


	//   ....[223]....
        /*083c*/ 	.word	0x00015180


	//   ....[224]....
        /*0840*/ 	.word	0x000151f0


	//   ....[225]....
        /*0844*/ 	.word	0x00015290


	//   ....[226]....
        /*0848*/ 	.word	0x00015320


	//   ....[227]....
        /*084c*/ 	.word	0x00015440


	//----- nvinfo : EIATTR_REG_RECONFIG
	.align		4
.L_1534:
        /*0850*/ 	.byte	0x01, 0x54
	.zero		2


	//----- nvinfo : EIATTR_SYSCALL_OFFSETS
	.align		4
        /*0854*/ 	.byte	0x04, 0x46
        /*0856*/ 	.short	(.L_1536 - .L_1535)


	//   ....[0]....
.L_1535:
        /*0858*/ 	.word	0x000019e0


	//   ....[1]....
        /*085c*/ 	.word	0x0000d960


	//   ....[2]....
        /*0860*/ 	.word	0x0000dab0


	//   ....[3]....
        /*0864*/ 	.word	0x0000dba0


	//   ....[4]....
        /*0868*/ 	.word	0x0000ea50


	//----- nvinfo : EIATTR_MBARRIER_INSTR_OFFSETS
	.align		4
.L_1536:
        /*086c*/ 	.byte	0x04, 0x39
        /*086e*/ 	.short	(.L_1538 - .L_1537)


	//   ....[0]....
.L_1537:
        /*0870*/ 	.word	0x00000180
        /*0874*/ 	.word	0x000000ff
        /*0878*/ 	.word	0x00022800
        /*087c*/ 	.short	0x0100
        /*087e*/ 	.byte	0x08
	.zero		1


	//   ....[1]....
        /*0880*/ 	.word	0x00000190
        /*0884*/ 	.word	0x000000ff
        /*0888*/ 	.word	0x00022820
        /*088c*/ 	.short	0x0100
        /*088e*/ 	.byte	0x08
	.zero		1


	//   ....[2]....
        /*0890*/ 	.word	0x00000280
        /*0894*/ 	.word	0x000000ff
        /*0898*/ 	.word	0x00022830
        /*089c*/ 	.short	0x0100
        /*089e*/ 	.byte	0x08
	.zero		1


	//   ....[3]....
        /*08a0*/ 	.word	0x00000290
        /*08a4*/ 	.word	0x000000ff
        /*08a8*/ 	.word	0x00022840
        /*08ac*/ 	.short	0x0100
        /*08ae*/ 	.byte	0x08
	.zero		1


	//   ....[4]....
        /*08b0*/ 	.word	0x000002a0
        /*08b4*/ 	.word	0x000000ff
        /*08b8*/ 	.word	0x00022838
        /*08bc*/ 	.short	0x0100
        /*08be*/ 	.byte	0x08
	.zero		1


	//   ....[5]....
        /*08c0*/ 	.word	0x000002b0
        /*08c4*/ 	.word	0x000000ff
        /*08c8*/ 	.word	0x00022848
        /*08cc*/ 	.short	0x0100
        /*08ce*/ 	.byte	0x08
	.zero		1


	//   ....[6]....
        /*08d0*/ 	.word	0x000003e0
        /*08d4*/ 	.word	0x000000ff
        /*08d8*/ 	.word	0x00022850
        /*08dc*/ 	.short	0x0100
        /*08de*/ 	.byte	0x08
	.zero		1


	//   ....[7]....
        /*08e0*/ 	.word	0x000003f0
        /*08e4*/ 	.word	0x000000ff
        /*08e8*/ 	.word	0x00022860
        /*08ec*/ 	.short	0x0100
        /*08ee*/ 	.byte	0x08
	.zero		1


	//   ....[8]....
        /*08f0*/ 	.word	0x00000400
        /*08f4*/ 	.word	0x000000ff
        /*08f8*/ 	.word	0x00022858
        /*08fc*/ 	.short	0x0100
        /*08fe*/ 	.byte	0x08
	.zero		1


	//   ....[9]....
        /*0900*/ 	.word	0x00000410
        /*0904*/ 	.word	0x000000ff
        /*0908*/ 	.word	0x00022868
        /*090c*/ 	.short	0x0100
        /*090e*/ 	.byte	0x08
	.zero		1


	//   ....[10]....
        /*0910*/ 	.word	0x00000500
        /*0914*/ 	.word	0x000000ff
        /*0918*/ 	.word	0x00022870
        /*091c*/ 	.short	0x0100
        /*091e*/ 	.byte	0x06
	.zero		1


	//   ....[11]....
        /*0920*/ 	.word	0x00000510
        /*0924*/ 	.word	0x000000ff
        /*0928*/ 	.word	0x00022880
        /*092c*/ 	.short	0x0100
        /*092e*/ 	.byte	0x06
	.zero		1


	//   ....[12]....
        /*0930*/ 	.word	0x00000520
        /*0934*/ 	.word	0x000000ff
        /*0938*/ 	.word	0x00022878
        /*093c*/ 	.short	0x0100
        /*093e*/ 	.byte	0x06
	.zero		1


	//   ....[13]....
        /*0940*/ 	.word	0x00000530
        /*0944*/ 	.word	0x000000ff
        /*0948*/ 	.word	0x00022888
        /*094c*/ 	.short	0x0100
        /*094e*/ 	.byte	0x06
	.zero		1


	//   ....[14]....
        /*0950*/ 	.word	0x00000660
        /*0954*/ 	.word	0x000000ff
        /*0958*/ 	.word	0x00022890
        /*095c*/ 	.short	0x0100
        /*095e*/ 	.byte	0x08
	.zero		1


	//   ....[15]....
        /*0960*/ 	.word	0x00000670
        /*0964*/ 	.word	0x000000ff
        /*0968*/ 	.word	0x000228a0
        /*096c*/ 	.short	0x0100
        /*096e*/ 	.byte	0x08
	.zero		1


	//   ....[16]....
        /*0970*/ 	.word	0x00000680
        /*0974*/ 	.word	0x000000ff
        /*0978*/ 	.word	0x00022898
        /*097c*/ 	.short	0x0100
        /*097e*/ 	.byte	0x08
	.zero		1


	//   ....[17]....
        /*0980*/ 	.word	0x00000690
        /*0984*/ 	.word	0x000000ff
        /*0988*/ 	.word	0x000228a8
        /*098c*/ 	.short	0x0100
        /*098e*/ 	.byte	0x08
	.zero		1


	//   ....[18]....
        /*0990*/ 	.word	0x000007d0
        /*0994*/ 	.word	0x000000ff
        /*0998*/ 	.word	0x000228b0
        /*099c*/ 	.short	0x0100
        /*099e*/ 	.byte	0x08
	.zero		1


	//   ....[19]....
        /*09a0*/ 	.word	0x000007e0
        /*09a4*/ 	.word	0x000000ff
        /*09a8*/ 	.word	0x000228c0
        /*09ac*/ 	.short	0x0100
        /*09ae*/ 	.byte	0x08
	.zero		1


	//   ....[20]....
        /*09b0*/ 	.word	0x000007f0
        /*09b4*/ 	.word	0x000000ff
        /*09b8*/ 	.word	0x000228b8
        /*09bc*/ 	.short	0x0100
        /*09be*/ 	.byte	0x08
	.zero		1


	//   ....[21]....
        /*09c0*/ 	.word	0x00000800
        /*09c4*/ 	.word	0x000000ff
        /*09c8*/ 	.word	0x000228c8
        /*09cc*/ 	.short	0x0100
        /*09ce*/ 	.byte	0x08
	.zero		1


	//   ....[22]....
        /*09d0*/ 	.word	0x00001a50
        /*09d4*/ 	.word	0x000000ff
        /*09d8*/ 	.word	0x00022800
        /*09dc*/ 	.short	0x010a
        /*09de*/ 	.byte	0x33
	.zero		1


	//   ....[23]....
        /*09e0*/ 	.word	0x00001b20
        /*09e4*/ 	.word	0x000000ff
        /*09e8*/ 	.word	0x00022830
        /*09ec*/ 	.short	0x010a
        /*09ee*/ 	.byte	0x16
	.zero		1


	//   ....[24]....
        /*09f0*/ 	.word	0x00001b60
        /*09f4*/ 	.word	0x000000ff
        /*09f8*/ 	.word	0x00022830
        /*09fc*/ 	.short	0x010a
        /*09fe*/ 	.byte	0x16
	.zero		1


	//   ....[25]....
        /*0a00*/ 	.word	0x00002460
        /*0a04*/ 	.word	0x000000ff
        /*0a08*/ 	.word	0x00000000
        /*0a0c*/ 	.short	0x0101
        /*0a0e*/ 	.byte	0x06
	.zero		1


	//   ....[26]....
        /*0a10*/ 	.word	0x00003990
        /*0a14*/ 	.word	0x000000ff
        /*0a18*/ 	.word	0x00022850
        /*0a1c*/ 	.short	0x010a
        /*0a1e*/ 	.byte	0x16
	.zero		1


	//   ....[27]....
        /*0a20*/ 	.word	0x000039d0
        /*0a24*/ 	.word	0x000000ff
        /*0a28*/ 	.word	0x00022850
        /*0a2c*/ 	.short	0x010a
        /*0a2e*/ 	.byte	0x16
	.zero		1


	//   ....[28]....
        /*0a30*/ 	.word	0x00003d80
        /*0a34*/ 	.word	0x000000ff
        /*0a38*/ 	.word	0x00000000
        /*0a3c*/ 	.short	0x0101
        /*0a3e*/ 	.byte	0x16
	.zero		1


	//   ....[29]....
        /*0a40*/ 	.word	0x00003ef0
        /*0a44*/ 	.word	0x000000ff
        /*0a48*/ 	.word	0x00022830
        /*0a4c*/ 	.short	0x010a
        /*0a4e*/ 	.byte	0x19
	.zero		1


	//   ....[30]....
        /*0a50*/ 	.word	0x00003f30
        /*0a54*/ 	.word	0x000000ff
        /*0a58*/ 	.word	0x00022830
        /*0a5c*/ 	.short	0x010a
        /*0a5e*/ 	.byte	0x19
	.zero		1


	//   ....[31]....
        /*0a60*/ 	.word	0x000045f0
        /*0a64*/ 	.word	0x000000ff
        /*0a68*/ 	.word	0x00000000
        /*0a6c*/ 	.short	0x0101
        /*0a6e*/ 	.byte	0x06
	.zero		1


	//   ....[32]....
        /*0a70*/ 	.word	0x00006550
        /*0a74*/ 	.word	0x000000ff
        /*0a78*/ 	.word	0x00022850
        /*0a7c*/ 	.short	0x010a
        /*0a7e*/ 	.byte	0x19
	.zero		1


	//   ....[33]....
        /*0a80*/ 	.word	0x000065a0
        /*0a84*/ 	.word	0x000000ff
        /*0a88*/ 	.word	0x00022850
        /*0a8c*/ 	.short	0x010a
        /*0a8e*/ 	.byte	0x19
	.zero		1


	//   ....[34]....
        /*0a90*/ 	.word	0x000068a0
        /*0a94*/ 	.word	0x000000ff
        /*0a98*/ 	.word	0x00000000
        /*0a9c*/ 	.short	0x0101
        /*0a9e*/ 	.byte	0x19
	.zero		1


	//   ....[35]....
        /*0aa0*/ 	.word	0x000069f0
        /*0aa4*/ 	.word	0x000000ff
        /*0aa8*/ 	.word	0x00022830
        /*0aac*/ 	.short	0x010a
        /*0aae*/ 	.byte	0x19
	.zero		1


	//   ....[36]....
        /*0ab0*/ 	.word	0x00006a30
        /*0ab4*/ 	.word	0x000000ff
        /*0ab8*/ 	.word	0x00022830
        /*0abc*/ 	.short	0x010a
        /*0abe*/ 	.byte	0x19
	.zero		1


	//   ....[37]....
        /*0ac0*/ 	.word	0x00006fa0
        /*0ac4*/ 	.word	0x000000ff
        /*0ac8*/ 	.word	0x00000000
        /*0acc*/ 	.short	0x0101
        /*0ace*/ 	.byte	0x06
	.zero		1


	//   ....[38]....
        /*0ad0*/ 	.word	0x000088d0
        /*0ad4*/ 	.word	0x000000ff
        /*0ad8*/ 	.word	0x00022850
        /*0adc*/ 	.short	0x010a
        /*0ade*/ 	.byte	0x19
	.zero		1


	//   ....[39]....
        /*0ae0*/ 	.word	0x00008920
        /*0ae4*/ 	.word	0x000000ff
        /*0ae8*/ 	.word	0x00022850
        /*0aec*/ 	.short	0x010a
        /*0aee*/ 	.byte	0x19
	.zero		1


	//   ....[40]....
        /*0af0*/ 	.word	0x00008c10
        /*0af4*/ 	.word	0x000000ff
        /*0af8*/ 	.word	0x00000000
        /*0afc*/ 	.short	0x0101
        /*0afe*/ 	.byte	0x19
	.zero		1


	//   ....[41]....
        /*0b00*/ 	.word	0x0000b0c0
        /*0b04*/ 	.word	0x000000ff
        /*0b08*/ 	.word	0x00000000
        /*0b0c*/ 	.short	0x0101
        /*0b0e*/ 	.byte	0x0a
	.zero		1


	//   ....[42]....
        /*0b10*/ 	.word	0x0000e090
        /*0b14*/ 	.word	0x00000021
        /*0b18*/ 	.word	0x00022840
        /*0b1c*/ 	.short	0x010a
        /*0b1e*/ 	.byte	0x3f
	.zero		1


	//   ....[43]....
        /*0b20*/ 	.word	0x0000e6e0
        /*0b24*/ 	.word	0x00000021
        /*0b28*/ 	.word	0x00022830
        /*0b2c*/ 	.short	0x0107
        /*0b2e*/ 	.byte	0x3f
	.zero		1


	//   ....[44]....
        /*0b30*/ 	.word	0x0000e7c0
        /*0b34*/ 	.word	0x00000021
        /*0b38*/ 	.word	0x00022830
        /*0b3c*/ 	.short	0x0101
        /*0b3e*/ 	.byte	0x3f
	.zero		1


	//   ....[45]....
        /*0b40*/ 	.word	0x0000f320
        /*0b44*/ 	.word	0x00000016
        /*0b48*/ 	.word	0x00022800
        /*0b4c*/ 	.short	0x0107
        /*0b4e*/ 	.byte	0x3f
	.zero		1


	//   ....[46]....
        /*0b50*/ 	.word	0x0000f410
        /*0b54*/ 	.word	0x00000016
        /*0b58*/ 	.word	0x00022800
        /*0b5c*/ 	.short	0x0101
        /*0b5e*/ 	.byte	0x3f
	.zero		1


	//   ....[47]....
        /*0b60*/ 	.word	0x0000f430
        /*0b64*/ 	.word	0x00000016
        /*0b68*/ 	.word	0x00022820
        /*0b6c*/ 	.short	0x010a
        /*0b6e*/ 	.byte	0x3f
	.zero		1


	//   ....[48]....
        /*0b70*/ 	.word	0x0000f4c0
        /*0b74*/ 	.word	0x00000021
        /*0b78*/ 	.word	0x00022860
        /*0b7c*/ 	.short	0x010a
        /*0b7e*/ 	.byte	0x3f
	.zero		1


	//   ....[49]....
        /*0b80*/ 	.word	0x0000fbc0
        /*0b84*/ 	.word	0x00000021
        /*0b88*/ 	.word	0x00022850
        /*0b8c*/ 	.short	0x0107
        /*0b8e*/ 	.byte	0x3f
	.zero		1


	//   ....[50]....
        /*0b90*/ 	.word	0x0000fc90
        /*0b94*/ 	.word	0x00000021
        /*0b98*/ 	.word	0x00022850
        /*0b9c*/ 	.short	0x0101
        /*0b9e*/ 	.byte	0x3f
	.zero		1


	//   ....[51]....
        /*0ba0*/ 	.word	0x0000ffd0
        /*0ba4*/ 	.word	0x0000000a
        /*0ba8*/ 	.word	0x00022840
        /*0bac*/ 	.short	0x010a
        /*0bae*/ 	.byte	0x3f
	.zero		1


	//   ....[52]....
        /*0bb0*/ 	.word	0x000103a0
        /*0bb4*/ 	.word	0x0000000a
        /*0bb8*/ 	.word	0x00022830
        /*0bbc*/ 	.short	0x0107
        /*0bbe*/ 	.byte	0x3f
	.zero		1


	//   ....[53]....
        /*0bc0*/ 	.word	0x00010460
        /*0bc4*/ 	.word	0x0000000a
        /*0bc8*/ 	.word	0x00022830
        /*0bcc*/ 	.short	0x0101
        /*0bce*/ 	.byte	0x3f
	.zero		1


	//   ....[54]....
        /*0bd0*/ 	.word	0x00010490
        /*0bd4*/ 	.word	0x0000000a
        /*0bd8*/ 	.word	0x00022860
        /*0bdc*/ 	.short	0x010a
        /*0bde*/ 	.byte	0x3f
	.zero		1


	//   ....[55]....
        /*0be0*/ 	.word	0x000109b0
        /*0be4*/ 	.word	0x0000000a
        /*0be8*/ 	.word	0x00022850
        /*0bec*/ 	.short	0x0107
        /*0bee*/ 	.byte	0x3f
	.zero		1


	//   ....[56]....
        /*0bf0*/ 	.word	0x00010a70
        /*0bf4*/ 	.word	0x0000000a
        /*0bf8*/ 	.word	0x00022850
        /*0bfc*/ 	.short	0x0101
        /*0bfe*/ 	.byte	0x3f
	.zero		1


	//   ....[57]....
        /*0c00*/ 	.word	0x000118e0
        /*0c04*/ 	.word	0x00000007
        /*0c08*/ 	.word	0x00022820
        /*0c0c*/ 	.short	0x010a
        /*0c0e*/ 	.byte	0x3f
	.zero		1


	//   ....[58]....
        /*0c10*/ 	.word	0x00011a60
        /*0c14*/ 	.word	0x00000005
        /*0c18*/ 	.word	0x00022840
        /*0c1c*/ 	.short	0x010a
        /*0c1e*/ 	.byte	0x3f
	.zero		1


	//   ....[59]....
        /*0c20*/ 	.word	0x00011b00
        /*0c24*/ 	.word	0x00000003
        /*0c28*/ 	.word	0x00022840
        /*0c2c*/ 	.short	0x010a
        /*0c2e*/ 	.byte	0x3f
	.zero		1


	//   ....[60]....
        /*0c30*/ 	.word	0x00011b40
        /*0c34*/ 	.word	0x00000005
        /*0c38*/ 	.word	0x00022860
        /*0c3c*/ 	.short	0x010a
        /*0c3e*/ 	.byte	0x3f
	.zero		1


	//   ....[61]....
        /*0c40*/ 	.word	0x00011b80
        /*0c44*/ 	.word	0x00000003
        /*0c48*/ 	.word	0x00022860
        /*0c4c*/ 	.short	0x010a
        /*0c4e*/ 	.byte	0x3f
	.zero		1


	//   ....[62]....
        /*0c50*/ 	.word	0x00011bf0
        /*0c54*/ 	.word	0x00000003
        /*0c58*/ 	.word	0x00022800
        /*0c5c*/ 	.short	0x010a
        /*0c5e*/ 	.byte	0x3f
	.zero		1


	//   ....[63]....
        /*0c60*/ 	.word	0x00011c50
        /*0c64*/ 	.word	0x00000003
        /*0c68*/ 	.word	0x00022830
        /*0c6c*/ 	.short	0x010a
        /*0c6e*/ 	.byte	0x3f
	.zero		1


	//   ....[64]....
        /*0c70*/ 	.word	0x00011cb0
        /*0c74*/ 	.word	0x00000009
        /*0c78*/ 	.word	0x00022850
        /*0c7c*/ 	.short	0x010a
        /*0c7e*/ 	.byte	0x3f
	.zero		1


	//   ....[65]....
        /*0c80*/ 	.word	0x00011d10
        /*0c84*/ 	.word	0x00000000
        /*0c88*/ 	.word	0x00022830
        /*0c8c*/ 	.short	0x010a
        /*0c8e*/ 	.byte	0x3f
	.zero		1


	//   ....[66]....
        /*0c90*/ 	.word	0x00011d70
        /*0c94*/ 	.word	0x0000000a
        /*0c98*/ 	.word	0x00022850
        /*0c9c*/ 	.short	0x010a
        /*0c9e*/ 	.byte	0x3f
	.zero		1


	//   ....[67]....
        /*0ca0*/ 	.word	0x00011dd0
        /*0ca4*/ 	.word	0x00000000
        /*0ca8*/ 	.word	0x00022830
        /*0cac*/ 	.short	0x010a
        /*0cae*/ 	.byte	0x3f
	.zero		1


	//   ....[68]....
        /*0cb0*/ 	.word	0x00011e30
        /*0cb4*/ 	.word	0x0000000a
        /*0cb8*/ 	.word	0x00022850
        /*0cbc*/ 	.short	0x010a
        /*0cbe*/ 	.byte	0x3f
	.zero		1


	//   ....[69]....
        /*0cc0*/ 	.word	0x00011f50
        /*0cc4*/ 	.word	0x00000021
        /*0cc8*/ 	.word	0x00022840
        /*0ccc*/ 	.short	0x010a
        /*0cce*/ 	.byte	0x3f
	.zero		1


	//   ....[70]....
        /*0cd0*/ 	.word	0x00013220
        /*0cd4*/ 	.word	0x00000016
        /*0cd8*/ 	.word	0x00022820
        /*0cdc*/ 	.short	0x010a
        /*0cde*/ 	.byte	0x3f
	.zero		1


	//   ....[71]....
        /*0ce0*/ 	.word	0x00013270
        /*0ce4*/ 	.word	0x00000021
        /*0ce8*/ 	.word	0x00022860
        /*0cec*/ 	.short	0x010a
        /*0cee*/ 	.byte	0x3f
	.zero		1


	//   ....[72]....
        /*0cf0*/ 	.word	0x00013be0
        /*0cf4*/ 	.word	0x0000000a
        /*0cf8*/ 	.word	0x00022840
        /*0cfc*/ 	.short	0x010a
        /*0cfe*/ 	.byte	0x3f
	.zero		1


	//   ....[73]....
        /*0d00*/ 	.word	0x000142b0
        /*0d04*/ 	.word	0x0000000a
        /*0d08*/ 	.word	0x00022860
        /*0d0c*/ 	.short	0x010a
        /*0d0e*/ 	.byte	0x3f
	.zero		1


	//   ....[74]....
        /*0d10*/ 	.word	0x00015360
        /*0d14*/ 	.word	0x00000007
        /*0d18*/ 	.word	0x00022820
        /*0d1c*/ 	.short	0x010a
        /*0d1e*/ 	.byte	0x3f
	.zero		1


	//   ....[75]....
        /*0d20*/ 	.word	0x00015500
        /*0d24*/ 	.word	0x00000005
        /*0d28*/ 	.word	0x00022840
        /*0d2c*/ 	.short	0x010a
        /*0d2e*/ 	.byte	0x3f
	.zero		1


	//   ....[76]....
        /*0d30*/ 	.word	0x00015550
        /*0d34*/ 	.word	0x00000003
        /*0d38*/ 	.word	0x00022840
        /*0d3c*/ 	.short	0x010a
        /*0d3e*/ 	.byte	0x3f
	.zero		1


	//   ....[77]....
        /*0d40*/ 	.word	0x000155a0
        /*0d44*/ 	.word	0x00000005
        /*0d48*/ 	.word	0x00022860
        /*0d4c*/ 	.short	0x010a
        /*0d4e*/ 	.byte	0x3f
	.zero		1


	//----- nvinfo : EIATTR_NUM_MBARRIERS
	.align		4
.L_1538:
        /*0d50*/ 	.byte	0x03, 0x38
        /*0d52*/ 	.short	0x0016


	//----- nvinfo : EIATTR_EXIT_INSTR_OFFSETS
	.align		4
        /*0d54*/ 	.byte	0x04, 0x1c
        /*0d56*/ 	.short	(.L_1540 - .L_1539)


	//   ....[0]....
.L_1539:
        /*0d58*/ 	.word	0x000009b0


	//   ....[1]....
        /*0d5c*/ 	.word	0x0000c440


	//   ....[2]....
        /*0d60*/ 	.word	0x00011bd0


	//----- nvinfo : EIATTR_MAX_THREADS
	.align		4
.L_1540:
        /*0d64*/ 	.byte	0x04, 0x05
        /*0d66*/ 	.short	(.L_1542 - .L_1541)
.L_1541:
        /*0d68*/ 	.word	0x00000180
        /*0d6c*/ 	.word	0x00000001
        /*0d70*/ 	.word	0x00000001


	//----- nvinfo : EIATTR_CRS_STACK_SIZE
	.align		4
.L_1542:
        /*0d74*/ 	.byte	0x04, 0x1e
        /*0d76*/ 	.short	(.L_1544 - .L_1543)
.L_1543:
        /*0d78*/ 	.word	0x00000000


	//----- nvinfo : EIATTR_CBANK_PARAM_SIZE
	.align		4
.L_1544:
        /*0d7c*/ 	.byte	0x03, 0x19
        /*0d7e*/ 	.short	0x0af0


	//----- nvinfo : EIATTR_PARAM_CBANK
	.align		4
        /*0d80*/ 	.byte	0x04, 0x0a
        /*0d82*/ 	.short	(.L_1546 - .L_1545)
	.align		4
.L_1545:
        /*0d84*/ 	.word	index@(.nv.constant0._ZN7cutlass13device_kernelIN5flash11enable_sm90INS1_16FlashAttnFwdSm90INS1_25CollectiveMainloopFwdSm90ILi2EN4cute5tupleIJNS5_1CILi1EEES8_S8_EEENS6_IJNS7_ILi128EEENS7_ILi96EEENS7_ILi64EEEEEELi256ENS_6half_tEfNS_4arch4Sm90ELb1ELb0ELb1ELb1ELb1ELb0ELb0ELb1ELb0ELb1ELb0ELb0EEENS1_21CollectiveEpilogueFwdINS6_IJSA_NS7_ILi256EEESB_EEES9_SE_SG_Li256ELb1ELb1ELb0ELb0EEENS1_36VarlenDynamicPersistentTileSchedulerILi128ELi96ELi256ELi128ELb0ELb1ELb1ELb1ELb1ELb1EEEEEEEEEvNT_6ParamsE)
        /*0d88*/ 	.short	0x0210
        /*0d8a*/ 	.short	0x0af0


	//----- nvinfo : EIATTR_SW_WAR
	.align		4
.L_1546:
        /*0d8c*/ 	.byte	0x04, 0x36
        /*0d8e*/ 	.short	(.L_1548 - .L_1547)
.L_1547:
        /*0d90*/ 	.word	0x00000008
.L_1548:


//--------------------- .nv.info._ZN7cutlass13device_kernelIN5flash11enable_sm90INS1_16FlashAttnFwdSm90INS1_25CollectiveMainloopFwdSm90ILi2EN4cute5tupleIJNS5_1CILi1EEES8_S8_EEENS6_IJNS7_ILi128EEENS7_ILi96EEENS7_ILi64EEEEEELi256ENS_6half_tEfNS_4arch4Sm90ELb1ELb0ELb1ELb1ELb1ELb1ELb0ELb1ELb0ELb1ELb0ELb0EEENS1_21CollectiveEpilogueFwdINS6_IJSA_NS7_ILi256EEESB_EEES9_SE_SG_Li256ELb1ELb1ELb0ELb0EEENS1_36VarlenDynamicPersistentTileSchedulerILi128ELi96ELi256ELi128ELb0ELb1ELb1ELb1ELb1ELb1EEEEEEEEEvNT_6ParamsE --------------------------
	.section	.nv.info._ZN7cutlass13device_kernelIN5flash11enable_sm90INS1_16FlashAttnFwdSm90INS1_25CollectiveMainloopFwdSm90ILi2EN4cute5tupleIJNS5_1CILi1EEES8_S8_EEENS6_IJNS7_ILi128EEENS7_ILi96EEENS7_ILi64EEEEEELi256ENS_6half_tEfNS_4arch4Sm90ELb1ELb0ELb1ELb1ELb1ELb1ELb0ELb1ELb0ELb1ELb0ELb0EEENS1_21CollectiveEpilogueFwdINS6_IJSA_NS7_ILi256EEESB_EEES9_SE_SG_Li256ELb1ELb1ELb0ELb0EEENS1_36VarlenDynamicPersistentTileSchedulerILi128ELi96ELi256ELi128ELb0ELb1ELb1ELb1ELb1ELb1EEEEEEEEEvNT_6ParamsE,"",@"SHT_CUDA_INFO"
	.sectionflags	@""
	.align	4


	//----- nvinfo : EIATTR_CUDA_API_VERSION
	.align		4
        /*0000*/ 	.byte	0x04, 0x37
        /*0002*/ 	.short	(.L_1550 - .L_1549)
.L_1549:
        /*0004*/ 	.word	0x00000082


	//----- nvinfo : EIATTR_KPARAM_INFO
	.align		4
.L_1550:
        /*0008*/ 	.byte	0x04, 0x17
        /*000a*/ 	.short	(.L_1552 - .L_1551)
.L_1551:
        /*000c*/ 	.word	0x00000000
        /*0010*/ 	.short	0x0000
        /*0012*/ 	.short	0x0070
        /*0014*/ 	.byte	0x00, 0xf0, 0x01, 0x2a


	//----- nvinfo : EIATTR_SPARSE_MMA_MASK
	.align		4
.L_1552:
        /*0018*/ 	.byte	0x03, 0x50
        /*001a*/ 	.short	0x0000


	//----- nvinfo : EIATTR_MAXREG_COUNT
	.align		4
        /*001c*/ 	.byte	0x03, 0x1b
        /*001e*/ 	.short	0x00a8


	//----- nvinfo : EIATTR_NUM_BARRIERS
	.align		4
        /*0020*/ 	.byte	0x02, 0x4c
        /*0022*/ 	.byte	0x10
	.zero		1


	//----- nvinfo : EIATTR_EXTERNS
	.align		4
        /*0024*/ 	.byte	0x04, 0x0f
        /*0026*/ 	.short	(.L_1554 - .L_1553)


	//   ....[0]....
	.align		4
.L_1553:
        /*0028*/ 	.word	index@(__assertfail)


	//----- nvinfo : EIATTR_ANNOTATIONS
	.align		4
.L_1554:
        /*002c*/ 	.byte	0x04, 0x55
        /*002e*/ 	.short	(.L_1556 - .L_1555)


	//   ....[0]....
.L_1555:
        /* <DEDUP_REMOVED lines=51> */


	//----- nvinfo : EIATTR_MERCURY_ISA_VERSION
	.align		4
.L_1556:
        /*0350*/ 	.byte	0x03, 0x5f
        /*0352*/ 	.short	0x0101


	//----- nvinfo : EIATTR_UNUSED_LOAD_BYTE_OFFSET
	.align		4
        /*0354*/ 	.byte	0x04, 0x44
        /*0356*/ 	.short	(.L_1558 - .L_1557)


	//   ....[0]....
.L_1557:
        /*0358*/ 	.word	0x00000a40
        /*035c*/ 	.word	0x0000fff0


	//   ....[1]....
        /*0360*/ 	.word	0x00011740
        /*0364*/ 	.word	0x0000fff0


	//----- nvinfo : EIATTR_INT_WARP_WIDE_INSTR_OFFSETS
	.align		4
.L_1558:
        /*0368*/ 	.byte	0x04, 0x31
        /*036a*/ 	.short	(.L_1560 - .L_1559)


	//   ....[0]....
.L_1559:
        /*036c*/ 	.word	0x00000120


	//   ....[1]....
        /*0370*/ 	.word	0x000001c0


	//   ....[2]....
        /*0374*/ 	.word	0x00000230


	//   ....[3]....
        /*0378*/ 	.word	0x000170e0


	//   ....[4]....
        /*037c*/ 	.word	0x00017170


	//   ....[5]....
        /*0380*/ 	.word	0x0001a5c0


	//   ....[6]....
        /*0384*/ 	.word	0x0001a650


	//----- nvinfo : EIATTR_COOP_GROUP_MASK_REGIDS
	.align		4
.L_1560:
        /*0388*/ 	.byte	0x04, 0x29
        /*038a*/ 	.short	(.L_1562 - .L_1561)


	//   ....[0]....
.L_1561:
        /*038c*/ 	.word	0xffffffff


	//   ....[1]....
        /*0390*/ 	.word	0xffffffff


	//   ....[2]....
        /*0394*/ 	.word	0xffffffff


	//   ....[3]....
        /*0398*/ 	.word	0xffffffff


	//   ....[4]....
        /*039c*/ 	.word	0xffffffff


	//   ....[5]....
        /*03a0*/ 	.word	0xffffffff


	//   ....[6]....
        /*03a4*/ 	.word	0xffffffff


	//   ....[7]....
        /*03a8*/ 	.word	0xffffffff


	//   ....[8]....
        /*03ac*/ 	.word	0xffffffff


	//   ....[9]....
        /*03b0*/ 	.word	0xffffffff


	//   ....[10]....
        /*03b4*/ 	.word	0xffffffff


	//   ....[11]....
        /*03b8*/ 	.word	0xffffffff


	//   ....[12]....
        /*03bc*/ 	.word	0xffffffff


	//   ....[13]....
        /*03c0*/ 	.word	0xffffffff


	//   ....[14]....
        /*03c4*/ 	.word	0xffffffff


	//   ....[15]....
        /*03c8*/ 	.word	0xffffffff


	//   ....[16]....
        /*03cc*/ 	.word	0xffffffff


	//   ....[17]....
        /*03d0*/ 	.word	0xffffffff


	//   ....[18]....
        /*03d4*/ 	.word	0xffffffff


	//   ....[19]....
        /*03d8*/ 	.word	0xffffffff


	//   ....[20]....
        /*03dc*/ 	.word	0xffffffff


	//   ....[21]....
        /*03e0*/ 	.word	0xffffffff


	//   ....[22]....
        /*03e4*/ 	.word	0xffffffff


	//   ....[23]....
        /*03e8*/ 	.word	0xffffffff


	//   ....[24]....
        /*03ec*/ 	.word	0xffffffff


	//   ....[25]....
        /*03f0*/ 	.word	0xffffffff


	//   ....[26]....
        /*03f4*/ 	.word	0xffffffff


	//   ....[27]....
        /*03f8*/ 	.word	0xffffffff


	//   ....[28]....
        /*03fc*/ 	.word	0xffffffff


	//   ....[29]....
        /*0400*/ 	.word	0xffffffff


	//   ....[30]....
        /*0404*/ 	.word	0xffffffff


	//   ....[31]....
        /*0408*/ 	.word	0xffffffff


	//   ....[32]....
        /*040c*/ 	.word	0xffffffff


	//   ....[33]....
        /*0410*/ 	.word	0xffffffff


	//   ....[34]....
        /*0414*/ 	.word	0xffffffff


	//   ....[35]....
        /*0418*/ 	.word	0xffffffff


	//   ....[36]....
        /*041c*/ 	.word	0xffffffff


	//   ....[37]....
        /*0420*/ 	.word	0xffffffff


	//   ....[38]....
        /*0424*/ 	.word	0xffffffff


	//   ....[39]....
        /*0428*/ 	.word	0xffffffff


	//   ....[40]....
        /*042c*/ 	.word	0xffffffff


	//   ....[41]....
        /*0430*/ 	.word	0xffffffff


	//   ....[42]....
        /*0434*/ 	.word	0xffffffff


	//   ....[43]....
        /*0438*/ 	.word	0xffffffff


	//   ....[44]....
        /*043c*/ 	.word	0xffffffff


	//   ....[45]....
        /*0440*/ 	.word	0xffffffff


	//   ....[46]....
        /*0444*/ 	.word	0xffffffff


	//   ....[47]....
        /*0448*/ 	.word	0xffffffff


	//   ....[48]....
        /*044c*/ 	.word	0xffffffff


	//   ....[49]....
        /*0450*/ 	.word	0xffffffff


	//   ....[50]....
        /*0454*/ 	.word	0xffffffff


	//   ....[51]....
        /*0458*/ 	.word	0xffffffff


	//   ....[52]....
        /*045c*/ 	.word	0xffffffff


	//   ....[53]....
        /*0460*/ 	.word	0xffffffff


	//   ....[54]....
        /*0464*/ 	.word	0xffffffff


	//   ....[55]....
        /*0468*/ 	.word	0xffffffff


	//   ....[56]....
        /*046c*/ 	.word	0xffffffff


	//   ....[57]....
        /*0470*/ 	.word	0xffffffff


	//   ....[58]....
        /*0474*/ 	.word	0xffffffff


	//   ....[59]....
        /*0478*/ 	.word	0xffffffff


	//   ....[60]....
        /*047c*/ 	.word	0xffffffff


	//   ....[61]....
        /*0480*/ 	.word	0xffffffff


	//   ....[62]....
        /*0484*/ 	.word	0xffffffff


	//   ....[63]....
        /*0488*/ 	.word	0xffffffff


	//   ....[64]....
        /*048c*/ 	.word	0xffffffff


	//   ....[65]....
        /*0490*/ 	.word	0xffffffff


	//   ....[66]....
        /*0494*/ 	.word	0xffffffff


	//   ....[67]....
        /*0498*/ 	.word	0xffffffff


	//   ....[68]....
        /*049c*/ 	.word	0xffffffff


	//   ....[69]....
        /*04a0*/ 	.word	0xffffffff


	//   ....[70]....
        /*04a4*/ 	.word	0xffffffff


	//   ....[71]....
        /*04a8*/ 	.word	0xffffffff


	//   ....[72]....
        /*04ac*/ 	.word	0xffffffff


	//   ....[73]....
        /*04b0*/ 	.word	0xffffffff


	//   ....[74]....
        /*04b4*/ 	.word	0xffffffff


	//   ....[75]....
        /*04b8*/ 	.word	0xffffffff


	//   ....[76]....
        /*04bc*/ 	.word	0xffffffff


	//   ....[77]....
        /*04c0*/ 	.word	0xffffffff


	//   ....[78]....
        /*04c4*/ 	.word	0xffffffff


	//   ....[79]....
        /*04c8*/ 	.word	0xffffffff


	//   ....[80]....
        /*04cc*/ 	.word	0xffffffff


	//   ....[81]....
        /*04d0*/ 	.word	0xffffffff


	//   ....[82]....
        /*04d4*/ 	.word	0xffffffff


	//   ....[83]....
        /*04d8*/ 	.word	0xffffffff


	//   ....[84]....
        /*04dc*/ 	.word	0xffffffff


	//   ....[85]....
        /*04e0*/ 	.word	0xffffffff


	//   ....[86]....
        /*04e4*/ 	.word	0xffffffff


	//   ....[87]....
        /*04e8*/ 	.word	0xffffffff


	//   ....[88]....
        /*04ec*/ 	.word	0xffffffff


	//   ....[89]....
        /*04f0*/ 	.word	0xffffffff


	//   ....[90]....
        /*04f4*/ 	.word	0xffffffff


	//   ....[91]....
        /*04f8*/ 	.word	0xffffffff


	//   ....[92]....
        /*04fc*/ 	.word	0xffffffff


	//   ....[93]....
        /*0500*/ 	.word	0xffffffff


	//   ....[94]....
        /*0504*/ 	.word	0xffffffff


	//   ....[95]....
        /*0508*/ 	.word	0xffffffff


	//   ....[96]....
        /*050c*/ 	.word	0xffffffff


	//   ....[97]....
        /*0510*/ 	.word	0xffffffff


	//   ....[98]....
        /*0514*/ 	.word	0xffffffff


	//   ....[99]....
        /*0518*/ 	.word	0xffffffff


	//   ....[100]....
        /*051c*/ 	.word	0xffffffff


	//   ....[101]....
        /*0520*/ 	.word	0xffffffff


	//   ....[102]....
        /*0524*/ 	.word	0xffffffff


	//   ....[103]....
        /*0528*/ 	.word	0xffffffff


	//   ....[104]....
        /*052c*/ 	.word	0xffffffff


	//   ....[105]....
        /*0530*/ 	.word	0xffffffff


	//   ....[106]....
        /*0534*/ 	.word	0xffffffff


	//   ....[107]....
        /*0538*/ 	.word	0xffffffff


	//   ....[108]....
        /*053c*/ 	.word	0xffffffff


	//   ....[109]....
        /*0540*/ 	.word	0xffffffff


	//   ....[110]....
        /*0544*/ 	.word	0xffffffff


	//   ....[111]....
        /*0548*/ 	.word	0xffffffff


	//   ....[112]....
        /*054c*/ 	.word	0xffffffff


	//   ....[113]....
        /*0550*/ 	.word	0xffffffff


	//   ....[114]....
        /*0554*/ 	.word	0xffffffff


	//   ....[115]....
        /*0558*/ 	.word	0xffffffff


	//   ....[116]....
        /*055c*/ 	.word	0xffffffff


	//   ....[117]....
        /*0560*/ 	.word	0xffffffff


	//   ....[118]....
        /*0564*/ 	.word	0xffffffff


	//   ....[119]....
        /*0568*/ 	.word	0xffffffff


	//   ....[120]....
        /*056c*/ 	.word	0xffffffff


	//   ....[121]....
        /*0570*/ 	.word	0xffffffff


	//   ....[122]....
        /*0574*/ 	.word	0xffffffff


	//   ....[123]....
        /*0578*/ 	.word	0xffffffff


	//   ....[124]....
        /*057c*/ 	.word	0xffffffff


	//   ....[125]....
        /*0580*/ 	.word	0xffffffff


	//   ....[126]....
        /*0584*/ 	.word	0xffffffff


	//   ....[127]....
        /*0588*/ 	.word	0xffffffff


	//   ....[128]....
        /*058c*/ 	.word	0xffffffff


	//   ....[129]....
        /*0590*/ 	.word	0xffffffff


	//   ....[130]....
        /*0594*/ 	.word	0xffffffff


	//   ....[131]....
        /*0598*/ 	.word	0xffffffff


	//   ....[132]....
        /*059c*/ 	.word	0xffffffff


	//   ....[133]....
        /*05a0*/ 	.word	0xffffffff


	//   ....[134]....
        /*05a4*/ 	.word	0xffffffff


	//   ....[135]....
        /*05a8*/ 	.word	0xffffffff


	//   ....[136]....
        /*05ac*/ 	.word	0xffffffff


	//   ....[137]....
        /*05b0*/ 	.word	0xffffffff


	//   ....[138]....
        /*05b4*/ 	.word	0xffffffff


	//   ....[139]....
        /*05b8*/ 	.word	0xffffffff


	//   ....[140]....
        /*05bc*/ 	.word	0xffffffff


	//   ....[141]....
        /*05c0*/ 	.word	0xffffffff


	//   ....[142]....
        /*05c4*/ 	.word	0xffffffff


	//   ....[143]....
        /*05c8*/ 	.word	0xffffffff


	//   ....[144]....
        /*05cc*/ 	.word	0xffffffff


	//   ....[145]....
        /*05d0*/ 	.word	0xffffffff


	//   ....[146]....
        /*05d4*/ 	.word	0xffffffff


	//   ....[147]....
        /*05d8*/ 	.word	0xffffffff


	//   ....[148]....
        /*05dc*/ 	.word	0xffffffff


	//   ....[149]....
        /*05e0*/ 	.word	0xffffffff


	//   ....[150]....
        /*05e4*/ 	.word	0xffffffff


	//   ....[151]....
        /*05e8*/ 	.word	0xffffffff


	//   ....[152]....
        /*05ec*/ 	.word	0xffffffff


	//   ....[153]....
        /*05f0*/ 	.word	0xffffffff


	//   ....[154]....
        /*05f4*/ 	.word	0xffffffff


	//   ....[155]....
        /*05f8*/ 	.word	0xffffffff


	//   ....[156]....
        /*05fc*/ 	.word	0xffffffff


	//   ....[157]....
        /*0600*/ 	.word	0xffffffff


	//   ....[158]....
        /*0604*/ 	.word	0xffffffff


	//   ....[159]....
        /*0608*/ 	.word	0xffffffff


	//   ....[160]....
        /*060c*/ 	.word	0xffffffff


	//   ....[161]....
        /*0610*/ 	.word	0xffffffff


	//   ....[162]....
        /*0614*/ 	.word	0xffffffff


	//   ....[163]....
        /*0618*/ 	.word	0xffffffff


	//   ....[164]....
        /*061c*/ 	.word	0xffffffff


	//   ....[165]....
        /*0620*/ 	.word	0xffffffff


	//   ....[166]....
        /*0624*/ 	.word	0xffffffff


	//   ....[167]....
        /*0628*/ 	.word	0xffffffff


	//   ....[168]....
        /*062c*/ 	.word	0xffffffff


	//   ....[169]....
        /*0630*/ 	.word	0xffffffff


	//   ....[170]....
        /*0634*/ 	.word	0xffffffff


	//   ....[171]....
        /*0638*/ 	.word	0xffffffff


	//   ....[172]....
        /*063c*/ 	.word	0xffffffff


	//   ....[173]....
        /*0640*/ 	.word	0xffffffff


	//   ....[174]....
        /*0644*/ 	.word	0xffffffff


	//   ....[175]....
        /*0648*/ 	.word	0xffffffff


	//   ....[176]....
        /*064c*/ 	.word	0xffffffff


	//   ....[177]....
        /*0650*/ 	.word	0xffffffff


	//   ....[178]....
        /*0654*/ 	.word	0xffffffff


	//   ....[179]....
        /*0658*/ 	.word	0x0500000f


	//   ....[180]....
        /*065c*/ 	.word	0x0500000f


	//   ....[181]....
        /*0660*/ 	.word	0x0500000f


	//   ....[182]....
        /*0664*/ 	.word	0x0500000f


	//   ....[183]....
        /*0668*/ 	.word	0x0500000f


	//   ....[184]....
        /*066c*/ 	.word	0x0500000f


	//   ....[185]....
        /*0670*/ 	.word	0x0500000f


	//   ....[186]....
        /*0674*/ 	.word	0x0500000f


	//   ....[187]....
        /*0678*/ 	.word	0x0500000f


	//   ....[188]....
        /*067c*/ 	.word	0x0500000f


	//   ....[189]....
        /*0680*/ 	.word	0x0500000f


	//   ....[190]....
        /*0684*/ 	.word	0x0500000f


	//   ....[191]....
        /*0688*/ 	.word	0x0500000f


	//   ....[192]....
        /*068c*/ 	.word	0x0500000f


	//   ....[193]....
        /*0690*/ 	.word	0x0500000f


	//   ....[194]....
        /*0694*/ 	.word	0x0500000f


	//   ....[195]....
        /*0698*/ 	.word	0x0500000f


	//   ....[196]....
        /*069c*/ 	.word	0x0500000f


	//   ....[197]....
        /*06a0*/ 	.word	0x0500000f


	//   ....[198]....
        /*06a4*/ 	.word	0x0500000f


	//   ....[199]....
        /*06a8*/ 	.word	0x0500000f


	//   ....[200]....
        /*06ac*/ 	.word	0x0500000f


	//   ....[201]....
        /*06b0*/ 	.word	0x0500000f


	//   ....[202]....
        /*06b4*/ 	.word	0x0500000f


	//   ....[203]....
        /*06b8*/ 	.word	0x0500000f


	//   ....[204]....
        /*06bc*/ 	.word	0x0500000f


	//   ....[205]....
        /*06c0*/ 	.word	0x0500000f


	//   ....[206]....
        /*06c4*/ 	.word	0x0500000f


	//   ....[207]....
        /*06c8*/ 	.word	0x0500000f


	//   ....[208]....
        /*06cc*/ 	.word	0x0500000f


	//   ....[209]....
        /*06d0*/ 	.word	0x0500000f


	//   ....[210]....
        /*06d4*/ 	.word	0x0500000f


	//   ....[211]....
        /*06d8*/ 	.word	0x0500000f


	//   ....[212]....
        /*06dc*/ 	.word	0x0500000f


	//   ....[213]....
        /*06e0*/ 	.word	0x0500000f


	//   ....[214]....
        /*06e4*/ 	.word	0x0500000f


	//   ....[215]....
        /*06e8*/ 	.word	0x0500000f


	//   ....[216]....
        /*06ec*/ 	.word	0x0500000f


	//   ....[217]....
        /*06f0*/ 	.word	0x0500000f


	//   ....[218]....
        /*06f4*/ 	.word	0x0500000f


	//   ....[219]....
        /*06f8*/ 	.word	0x0500000f


	//   ....[220]....
        /*06fc*/ 	.word	0x0500000f


	//   ....[221]....
        /*0700*/ 	.word	0x0500000f


	//   ....[222]....
        /*0704*/ 	.word	0x0500000f


	//   ....[223]....
        /*0708*/ 	.word	0x0500000f


	//   ....[224]....
        /*070c*/ 	.word	0x0500000f


	//   ....[225]....
        /*0710*/ 	.word	0x0500000f


	//   ....[226]....
        /*0714*/ 	.word	0x0500000f


	//   ....[227]....
        /*0718*/ 	.word	0x0500000f


	//   ....[228]....
        /*071c*/ 	.word	0x0500000f


	//   ....[229]....
        /*0720*/ 	.word	0x0500000f


	//   ....[230]....
        /*0724*/ 	.word	0x0500000f


	//   ....[231]....
        /*0728*/ 	.word	0x0500000f


	//   ....[232]....
        /*072c*/ 	.word	0x0500000f


	//   ....[233]....
        /*0730*/ 	.word	0x0500000f


	//   ....[234]....
        /*0734*/ 	.word	0x0500000f


	//   ....[235]....
        /*0738*/ 	.word	0x0500000f


	//   ....[236]....
        /*073c*/ 	.word	0x0500000f


	//   ....[237]....
        /*0740*/ 	.word	0x0500000f


	//   ....[238]....
        /*0744*/ 	.word	0x0500000f


	//   ....[239]....
        /*0748*/ 	.word	0x0500000f


	//   ....[240]....
        /*074c*/ 	.word	0x0500000f


	//   ....[241]....
        /*0750*/ 	.word	0x0500000f


	//   ....[242]....
        /*0754*/ 	.word	0x0500000f


	//   ....[243]....
        /*0758*/ 	.word	0x0500000f


	//   ....[244]....
        /*075c*/ 	.word	0x0500000f


	//   ....[245]....
        /*0760*/ 	.word	0x0500000f


	//   ....[246]....
        /*0764*/ 	.word	0x0500000f


	//   ....[247]....
        /*0768*/ 	.word	0x0500000f


	//   ....[248]....
        /*076c*/ 	.word	0x0500000f


	//   ....[249]....
        /*0770*/ 	.word	0x0500000f


	//   ....[250]....
        /*0774*/ 	.word	0x0500000f


	//   ....[251]....
        /*0778*/ 	.word	0x0500000f


	//   ....[252]....
        /*077c*/ 	.word	0x0500000f


	//   ....[253]....
        /*0780*/ 	.word	0x0500000f


	//   ....[254]....
        /*0784*/ 	.word	0x0500000f


	//   ....[255]....
        /*0788*/ 	.word	0x0500000f


	//   ....[0]....
        /*078c*/ 	.word	0x0500000f


	//   ....[1]....
        /*0790*/ 	.word	0x0500000f


	//   ....[2]....
        /*0794*/ 	.word	0x0500000f


	//   ....[3]....
        /*0798*/ 	.word	0x0500000f


	//   ....[4]....
        /*079c*/ 	.word	0x0500000f


	//   ....[5]....
        /*07a0*/ 	.word	0x0500000f


	//   ....[6]....
        /*07a4*/ 	.word	0x0500000f


	//   ....[7]....
        /*07a8*/ 	.word	0x0500000f


	//   ....[8]....
        /*07ac*/ 	.word	0x0500000f


	//   ....[9]....
        /*07b0*/ 	.word	0x0500000f


	//   ....[10]....
        /*07b4*/ 	.word	0x0500000f


	//   ....[11]....
        /*07b8*/ 	.word	0x0500000f


	//   ....[12]....
        /*07bc*/ 	.word	0x0500000f


	//   ....[13]....
        /*07c0*/ 	.word	0x0500000f


	//   ....[14]....
        /*07c4*/ 	.word	0x0500000f


	//   ....[15]....
        /*07c8*/ 	.word	0x0500000f


	//   ....[16]....
        /*07cc*/ 	.word	0x0500000f


	//   ....[17]....
        /*07d0*/ 	.word	0x0500000f


	//   ....[18]....
        /*07d4*/ 	.word	0x0500000f


	//   ....[19]....
        /*07d8*/ 	.word	0x0500000f


	//   ....[20]....
        /*07dc*/ 	.word	0x0500000f


	//   ....[21]....
        /*07e0*/ 	.word	0x0500000f


	//   ....[22]....
        /*07e4*/ 	.word	0x0500000f


	//   ....[23]....
        /*07e8*/ 	.word	0x0500000f


	//   ....[24]....
        /*07ec*/ 	.word	0x0500000f


	//   ....[25]....
        /*07f0*/ 	.word	0x0500000f


	//   ....[26]....
        /*07f4*/ 	.word	0x0500000f


	//   ....[27]....
        /*07f8*/ 	.word	0x0500000f


	//   ....[28]....
        /*07fc*/ 	.word	0x0500000f


	//   ....[29]....
        /*0800*/ 	.word	0x0500000f


	//   ....[30]....
        /*0804*/ 	.word	0x0500000f


	//   ....[31]....
        /*0808*/ 	.word	0x0500000f


	//   ....[32]....
        /*080c*/ 	.word	0x0500000f


	//   ....[33]....
        /*0810*/ 	.word	0x0500000f


	//   ....[34]....
        /*0814*/ 	.word	0x0500000f


	//   ....[35]....
        /*0818*/ 	.word	0x0500000f


	//   ....[36]....
        /*081c*/ 	.word	0x0500000f


	//   ....[37]....
        /*0820*/ 	.word	0x0500000f


	//   ....[38]....
        /*0824*/ 	.word	0x0500000f


	//   ....[39]....
        /*0828*/ 	.word	0x0500000f


	//   ....[40]....
        /*082c*/ 	.word	0x0500000f


	//   ....[41]....
        /*0830*/ 	.word	0x0500000f


	//   ....[42]....
        /*0834*/ 	.word	0x0500000f


	//   ....[43]....
        /*0838*/ 	.word	0x0500000f


	//----- nvinfo : EIATTR_COOP_GROUP_INSTR_OFFSETS
	.align		4
.L_1562:
        /*083c*/ 	.byte	0x04, 0x28
        /*083e*/ 	.short	(.L_1564 - .L_1563)


	//   ....[0]....
.L_1563:
        /*0840*/ 	.word	0x00000060


	//   ....[1]....
        /*0844*/ 	.word	0x00000130


	//   ....[2]....
        /*0848*/ 	.word	0x000001e0


	//   ....[3]....
        /*084c*/ 	.word	0x000003a0


	//   ....[4]....
        /*0850*/ 	.word	0x00000500


	//   ....[5]....
        /*0854*/ 	.word	0x00000620


	//   ....[6]....
        /*0858*/ 	.word	0x00000780


	//   ....[7]....
        /*085c*/ 	.word	0x00002e20


	//   ....[8]....
        /*0860*/ 	.word	0x00002e30


	//   ....[9]....
        /*0864*/ 	.word	0x00003500


	//   ....[10]....
        /*0868*/ 	.word	0x00003510


	//   ....[11]....
        /*086c*/ 	.word	0x00004090


	//   ....[12]....
        /*0870*/ 	.word	0x000040a0


	//   ....[13]....
        /*0874*/ 	.word	0x00004820


	//   ....[14]....
        /*0878*/ 	.word	0x00004830


	//   ....[15]....
        /*087c*/ 	.word	0x00005230


	//   ....[16]....
        /*0880*/ 	.word	0x00005240


	//   ....[17]....
        /*0884*/ 	.word	0x00005350


	//   ....[18]....
        /*0888*/ 	.word	0x00005360


	//   ....[19]....
        /*088c*/ 	.word	0x00005760


	//   ....[20]....
        /*0890*/ 	.word	0x000057a0


	//   ....[21]....
        /*0894*/ 	.word	0x00005a80


	//   ....[22]....
        /*0898*/ 	.word	0x00005aa0


	//   ....[23]....
        /*089c*/ 	.word	0x000064a0


	//   ....[24]....
        /*08a0*/ 	.word	0x00006c10


	//   ....[25]....
        /*08a4*/ 	.word	0x00006c20


	//   ....[26]....
        /*08a8*/ 	.word	0x00006c30


	//   ....[27]....
        /*08ac*/ 	.word	0x00006c40


	//   ....[28]....
        /*08b0*/ 	.word	0x00006f60


	//   ....[29]....
        /*08b4*/ 	.word	0x00006f70


	//   ....[30]....
        /*08b8*/ 	.word	0x00006f80


	//   ....[31]....
        /*08bc*/ 	.word	0x00006f90


	//   ....[32]....
        /*08c0*/ 	.word	0x00008260


	//   ....[33]....
        /*08c4*/ 	.word	0x00008280


	//   ....[34]....
        /*08c8*/ 	.word	0x00008290


	//   ....[35]....
        /*08cc*/ 	.word	0x000082a0


	//   ....[36]....
        /*08d0*/ 	.word	0x00008390


	//   ....[37]....
        /*08d4*/ 	.word	0x000083b0


	//   ....[38]....
        /*08d8*/ 	.word	0x00008450


	//   ....[39]....
        /*08dc*/ 	.word	0x00008480


	//   ....[40]....
        /*08e0*/ 	.word	0x0000a010


	//   ....[41]....
        /*08e4*/ 	.word	0x0000a030


	//   ....[42]....
        /*08e8*/ 	.word	0x0000a5b0


	//   ....[43]....
        /*08ec*/ 	.word	0x0000a6d0


	//   ....[44]....
        /*08f0*/ 	.word	0x0000acf0


	//   ....[45]....
        /*08f4*/ 	.word	0x0000ad40


	//   ....[46]....
        /*08f8*/ 	.word	0x0000c1e0


	//   ....[47]....
        /*08fc*/ 	.word	0x0000c1f0


	//   ....[48]....
        /*0900*/ 	.word	0x0000cc40


	//   ....[49]....
        /*0904*/ 	.word	0x0000cc60


	//   ....[50]....
        /*0908*/ 	.word	0x0000d0d0


	//   ....[51]....
        /*090c*/ 	.word	0x0000d0f0


	//   ....[52]....
        /*0910*/ 	.word	0x0000f110


	//   ....[53]....
        /*0914*/ 	.word	0x0000f170


	//   ....[54]....
        /*0918*/ 	.word	0x0000fb70


	//   ....[55]....
        /*091c*/ 	.word	0x0000fbe0


	//   ....[56]....
        /*0920*/ 	.word	0x00010cc0


	//   ....[57]....
        /*0924*/ 	.word	0x00010d10


	//   ....[58]....
        /*0928*/ 	.word	0x00010d60


	//   ....[59]....
        /*092c*/ 	.word	0x00010da0


	//   ....[60]....
        /*0930*/ 	.word	0x000129e0


	//   ....[61]....
        /*0934*/ 	.word	0x00012a20


	//   ....[62]....
        /*0938*/ 	.word	0x00012bd0


	//   ....[63]....
        /*093c*/ 	.word	0x00012c30


	//   ....[64]....
        /*0940*/ 	.word	0x00013250


	//   ....[65]....
        /*0944*/ 	.word	0x00013270


	//   ....[66]....
        /*0948*/ 	.word	0x000133d0


	//   ....[67]....
        /*094c*/ 	.word	0x000133f0


	//   ....[68]....
        /*0950*/ 	.word	0x00013530


	//   ....[69]....
        /*0954*/ 	.word	0x00013550


	//   ....[70]....
        /*0958*/ 	.word	0x000136a0


	//   ....[71]....
        /*095c*/ 	.word	0x000136c0


	//   ....[72]....
        /*0960*/ 	.word	0x00013fd0


	//   ....[73]....
        /*0964*/ 	.word	0x00013fe0


	//   ....[74]....
        /*0968*/ 	.word	0x00014220


	//   ....[75]....
        /*096c*/ 	.word	0x00014230


	//   ....[76]....
        /*0970*/ 	.word	0x00014460


	//   ....[77]....
        /*0974*/ 	.word	0x00014470


	//   ....[78]....
        /*0978*/ 	.word	0x000146a0


	//   ....[79]....
        /*097c*/ 	.word	0x000146b0


	//   ....[80]....
        /*0980*/ 	.word	0x00014940


	//   ....[81]....
        /*0984*/ 	.word	0x00014b10


	//   ....[82]....
        /*0988*/ 	.word	0x00014b40


	//   ....[83]....
        /*098c*/ 	.word	0x00014b70


	//   ....[84]....
        /*0990*/ 	.word	0x00014ba0


	//   ....[85]....
        /*0994*/ 	.word	0x00014bd0


	//   ....[86]....
        /*0998*/ 	.word	0x00014c00


	//   ....[87]....
        /*099c*/ 	.word	0x00014d70


	//   ....[88]....
        /*09a0*/ 	.word	0x00014da0


	//   ....[89]....
        /*09a4*/ 	.word	0x00014dd0


	//   ....[90]....
        /*09a8*/ 	.word	0x00014e00


	//   ....[91]....
        /*09ac*/ 	.word	0x00014e30


	//   ....[92]....
        /*09b0*/ 	.word	0x00014e60


	//   ....[93]....
        /*09b4*/ 	.word	0x00014ef0


	//   ....[94]....
        /*09b8*/ 	.word	0x00014f50


	//   ....[95]....
        /*09bc*/ 	.word	0x00014fe0


	//   ....[96]....
        /*09c0*/ 	.word	0x00015dc0


	//   ....[97]....
        /*09c4*/ 	.word	0x00017cf0


	//   ....[98]....
        /*09c8*/ 	.word	0x00017d10


	//   ....[99]....
        /*09cc*/ 	.word	0x00017da0


	//   ....[100]....
        /*09d0*/ 	.word	0x00017dc0


	//   ....[101]....
        /*09d4*/ 	.word	0x00017e40


	//   ....[102]....
        /*09d8*/ 	.word	0x00017e60


	//   ....[103]....
        /*09dc*/ 	.word	0x00017ee0


	//   ....[104]....
        /*09e0*/ 	.word	0x00017f00


	//   ....[105]....
        /*09e4*/ 	.word	0x00017f80


	//   ....[106]....
        /*09e8*/ 	.word	0x00017fa0


	//   ....[107]....
        /*09ec*/ 	.word	0x00017fb0


	//   ....[108]....
        /*09f0*/ 	.word	0x00017fc0


	//   ....[109]....
        /*09f4*/ 	.word	0x00018840


	//   ....[110]....
        /*09f8*/ 	.word	0x00018870


	//   ....[111]....
        /*09fc*/ 	.word	0x00018930


	//   ....[112]....
        /*0a00*/ 	.word	0x00018940


	//   ....[113]....
        /*0a04*/ 	.word	0x000189d0


	//   ....[114]....
        /*0a08*/ 	.word	0x000189e0


	//   ....[115]....
        /*0a0c*/ 	.word	0x00018a70


	//   ....[116]....
        /*0a10*/ 	.word	0x00018a80


	//   ....[117]....
        /*0a14*/ 	.word	0x00018b10


	//   ....[118]....
        /*0a18*/ 	.word	0x00018b20


	//   ....[119]....
        /*0a1c*/ 	.word	0x00018bb0


	//   ....[120]....
        /*0a20*/ 	.word	0x00018bc0


	//   ....[121]....
        /*0a24*/ 	.word	0x00018c40


	//   ....[122]....
        /*0a28*/ 	.word	0x00018c50


	//   ....[123]....
        /*0a2c*/ 	.word	0x00018c60


	//   ....[124]....
        /*0a30*/ 	.word	0x00018c70


	//   ....[125]....
        /*0a34*/ 	.word	0x000190f0


	//   ....[126]....
        /*0a38*/ 	.word	0x00019120


	//   ....[127]....
        /*0a3c*/ 	.word	0x00019180


	//   ....[128]....
        /*0a40*/ 	.word	0x00019230


	//   ....[129]....
        /*0a44*/ 	.word	0x00019240


	//   ....[130]....
        /*0a48*/ 	.word	0x00019270


	//   ....[131]....
        /*0a4c*/ 	.word	0x00019300


	//   ....[132]....
        /*0a50*/ 	.word	0x000193b0


	//   ....[133]....
        /*0a54*/ 	.word	0x000193c0


	//   ....[134]....
        /*0a58*/ 	.word	0x000193f0


	//   ....[135]....
        /*0a5c*/ 	.word	0x00019400


	//   ....[136]....
        /*0a60*/ 	.word	0x00019490


	//   ....[137]....
        /*0a64*/ 	.word	0x00019bd0


	//   ....[138]....
        /*0a68*/ 	.word	0x00019bf0


	//   ....[139]....
        /*0a6c*/ 	.word	0x00019c40


	//   ....[140]....
        /*0a70*/ 	.word	0x00019c50


	//   ....[141]....
        /*0a74*/ 	.word	0x00019c90


	//   ....[142]....
        /*0a78*/ 	.word	0x00019ca0


	//   ....[143]....
        /*0a7c*/ 	.word	0x00019ce0


	//   ....[144]....
        /*0a80*/ 	.word	0x00019cf0


	//   ....[145]....
        /*0a84*/ 	.word	0x00019d30


	//   ....[146]....
        /*0a88*/ 	.word	0x00019d40


	//   ....[147]....
        /*0a8c*/ 	.word	0x00019d50


	//   ....[148]....
        /*0a90*/ 	.word	0x00019d90


	//   ....[149]....
        /*0a94*/ 	.word	0x0001a0e0


	//   ....[150]....
        /*0a98*/ 	.word	0x0001a100


	//   ....[151]....
        /*0a9c*/ 	.word	0x0001a110


	//   ....[152]....
        /*0aa0*/ 	.word	0x0001a130


	//   ....[153]....
        /*0aa4*/ 	.word	0x0001a1a0


	//   ....[154]....
        /*0aa8*/ 	.word	0x0001a1c0


	//   ....[155]....
        /*0aac*/ 	.word	0x0001a220


	//   ....[156]....
        /*0ab0*/ 	.word	0x0001a240


	//   ....[157]....
        /*0ab4*/ 	.word	0x0001a2a0


	//   ....[158]....
        /*0ab8*/ 	.word	0x0001a2c0


	//   ....[159]....
        /*0abc*/ 	.word	0x0001a320


	//   ....[160]....
        /*0ac0*/ 	.word	0x0001a340


	//   ....[161]....
        /*0ac4*/ 	.word	0x0001a830


	//   ....[162]....
        /*0ac8*/ 	.word	0x0001a890


	//   ....[163]....
        /*0acc*/ 	.word	0x0001a8c0


	//   ....[164]....
        /*0ad0*/ 	.word	0x0001a8f0


	//   ....[165]....
        /*0ad4*/ 	.word	0x0001a900


	//   ....[166]....
        /*0ad8*/ 	.word	0x0001a930


	//   ....[167]....
        /*0adc*/ 	.word	0x0001a960


	//   ....[168]....
        /*0ae0*/ 	.word	0x0001a990


	//   ....[169]....
        /*0ae4*/ 	.word	0x0001ab10


	//   ....[170]....
        /*0ae8*/ 	.word	0x0001ab40


	//   ....[171]....
        /*0aec*/ 	.word	0x0001ab70


	//   ....[172]....
        /*0af0*/ 	.word	0x0001aba0


	//   ....[173]....
        /*0af4*/ 	.word	0x0001abd0


	//   ....[174]....
        /*0af8*/ 	.word	0x0001ac00


	//   ....[175]....
        /*0afc*/ 	.word	0x0001acc0


	//   ....[176]....
        /*0b00*/ 	.word	0x0001ace0


	//   ....[177]....
        /*0b04*/ 	.word	0x0001ad50


	//   ....[178]....
        /*0b08*/ 	.word	0x0001b3f0


	//   ....[179]....
        /*0b0c*/ 	.word	0x0001b700


	//   ....[180]....
        /*0b10*/ 	.word	0x0001b790


	//   ....[181]....
        /*0b14*/ 	.word	0x0001b820


	//   ....[182]....
        /*0b18*/ 	.word	0x0001b8b0


	//   ....[183]....
        /*0b1c*/ 	.word	0x0001b990


	//   ....[184]....
        /*0b20*/ 	.word	0x0001ba20


	//   ....[185]....
        /*0b24*/ 	.word	0x0001bac0


	//   ....[186]....
        /*0b28*/ 	.word	0x0001bb50


	//   ....[187]....
        /*0b2c*/ 	.word	0x0001bc40


	//   ....[188]....
        /*0b30*/ 	.word	0x0001bcd0


	//   ....[189]....
        /*0b34*/ 	.word	0x0001bd70


	//   ....[190]....
        /*0b38*/ 	.word	0x0001be00


	//   ....[191]....
        /*0b3c*/ 	.word	0x0001bf40


	//   ....[192]....
        /*0b40*/ 	.word	0x0001bfe0


	//   ....[193]....
        /*0b44*/ 	.word	0x0001c070


	//   ....[194]....
        /*0b48*/ 	.word	0x0001c0c0


	//   ....[195]....
        /*0b4c*/ 	.word	0x0001c110


	//   ....[196]....
        /*0b50*/ 	.word	0x0001c1a0


	//   ....[197]....
        /*0b54*/ 	.word	0x0001c230


	//   ....[198]....
        /*0b58*/ 	.word	0x0001c280


	//   ....[199]....
        /*0b5c*/ 	.word	0x0001c2d0


	//   ....[200]....
        /*0b60*/ 	.word	0x0001c3c0


	//   ....[201]....
        /*0b64*/ 	.word	0x0001c470


	//   ....[202]....
        /*0b68*/ 	.word	0x0001c4f0


	//   ....[203]....
        /*0b6c*/ 	.word	0x0001c560


	//   ....[204]....
        /*0b70*/ 	.word	0x0001c6a0


	//   ....[205]....
        /*0b74*/ 	.word	0x0001c7b0


	//   ....[206]....
        /*0b78*/ 	.word	0x0001c860


	//   ....[207]....
        /*0b7c*/ 	.word	0x0001c8b0


	//   ....[208]....
        /*0b80*/ 	.word	0x0001cb60


	//   ....[209]....
        /*0b84*/ 	.word	0x0001cbb0


	//   ....[210]....
        /*0b88*/ 	.word	0x0001cc40


	//   ....[211]....
        /*0b8c*/ 	.word	0x0001ccd0


	//   ....[212]....
        /*0b90*/ 	.word	0x0001cd60


	//   ....[213]....
        /*0b94*/ 	.word	0x0001cdf0


	//   ....[214]....
        /*0b98*/ 	.word	0x0001ce80


	//   ....[215]....
        /*0b9c*/ 	.word	0x0001cf10


	//   ....[216]....
        /*0ba0*/ 	.word	0x0001cfd0


	//   ....[217]....
        /*0ba4*/ 	.word	0x0001d2b0


	//   ....[218]....
        /*0ba8*/ 	.word	0x0001d3a0


	//   ....[219]....
        /*0bac*/ 	.word	0x0001d440


	//   ....[220]....
        /*0bb0*/ 	.word	0x0001d4a0


	//   ....[221]....
        /*0bb4*/ 	.word	0x0001d590


	//   ....[222]....
        /*0bb8*/ 	.word	0x0001d600


	//   ....[223]....
        /*0bbc*/ 	.word	0x0001d6f0


	//   ....[224]....
        /*0bc0*/ 	.word	0x0001d760


	//   ....[225]....
        /*0bc4*/ 	.word	0x0001d850


	//   ....[226]....
        /*0bc8*/ 	.word	0x0001d8c0


	//   ....[227]....
        /*0bcc*/ 	.word	0x0001d9b0


	//   ....[228]....
        /*0bd0*/ 	.word	0x0001da20


	//   ....[229]....
        /*0bd4*/ 	.word	0x0001db00


	//   ....[230]....
        /*0bd8*/ 	.word	0x0001dbc0


	//   ....[231]....
        /*0bdc*/ 	.word	0x0001dc20


	//   ....[232]....
        /*0be0*/ 	.word	0x0001dc80


	//   ....[233]....
        /*0be4*/ 	.word	0x0001dd70


	//   ....[234]....
        /*0be8*/ 	.word	0x0001ddd0


	//   ....[235]....
        /*0bec*/ 	.word	0x0001ded0


	//   ....[236]....
        /*0bf0*/ 	.word	0x0001df30


	//   ....[237]....
        /*0bf4*/ 	.word	0x0001e030


	//   ....[238]....
        /*0bf8*/ 	.word	0x0001e090


	//   ....[239]....
        /*0bfc*/ 	.word	0x0001e190


	//   ....[240]....
        /*0c00*/ 	.word	0x0001e1f0


	//   ....[241]....
        /*0c04*/ 	.word	0x0001e2f0


	//   ....[242]....
        /*0c08*/ 	.word	0x0001e350


	//   ....[243]....
        /*0c0c*/ 	.word	0x0001e450


	//   ....[244]....
        /*0c10*/ 	.word	0x0001e4b0


	//   ....[245]....
        /*0c14*/ 	.word	0x0001e550


	//   ....[246]....
        /*0c18*/ 	.word	0x0001e6d0


	//   ....[247]....
        /*0c1c*/ 	.word	0x0001e7a0


	//   ....[248]....
        /*0c20*/ 	.word	0x0001e860


	//   ....[249]....
        /*0c24*/ 	.word	0x0001e970


	//   ....[250]....
        /*0c28*/ 	.word	0x0001e9d0


	//   ....[251]....
        /*0c2c*/ 	.word	0x0001eae0


	//   ....[252]....
        /*0c30*/ 	.word	0x0001eb40


	//   ....[253]....
        /*0c34*/ 	.word	0x0001ec50


	//   ....[254]....
        /*0c38*/ 	.word	0x0001ecb0


	//   ....[255]....
        /*0c3c*/ 	.word	0x0001edc0


	//   ....[0]....
        /*0c40*/ 	.word	0x0001ee20


	//   ....[1]....
        /*0c44*/ 	.word	0x0001eee0


	//   ....[2]....
        /*0c48*/ 	.word	0x0001f040


	//   ....[3]....
        /*0c4c*/ 	.word	0x0001f0e0


	//   ....[4]....
        /*0c50*/ 	.word	0x0001f140


	//   ....[5]....
        /*0c54*/ 	.word	0x0001f1f0


	//   ....[6]....
        /*0c58*/ 	.word	0x0001f250


	//   ....[7]....
        /*0c5c*/ 	.word	0x0001f300


	//   ....[8]....
        /*0c60*/ 	.word	0x0001f360


	//   ....[9]....
        /*0c64*/ 	.word	0x0001f410


	//   ....[10]....
        /*0c68*/ 	.word	0x0001f470


	//   ....[11]....
        /*0c6c*/ 	.word	0x0001f520


	//   ....[12]....
        /*0c70*/ 	.word	0x0001f580


	//   ....[13]....
        /*0c74*/ 	.word	0x0001f630


	//   ....[14]....
        /*0c78*/ 	.word	0x0001f720


	//   ....[15]....
        /*0c7c*/ 	.word	0x0001f7c0


	//   ....[16]....
        /*0c80*/ 	.word	0x0001f820


	//   ....[17]....
        /*0c84*/ 	.word	0x0001f8f0


	//   ....[18]....
        /*0c88*/ 	.word	0x0001f950


	//   ....[19]....
        /*0c8c*/ 	.word	0x0001fa20


	//   ....[20]....
        /*0c90*/ 	.word	0x0001fa80


	//   ....[21]....
        /*0c94*/ 	.word	0x0001fb50


	//   ....[22]....
        /*0c98*/ 	.word	0x0001fbb0


	//   ....[23]....
        /*0c9c*/ 	.word	0x0001fc80


	//   ....[24]....
        /*0ca0*/ 	.word	0x0001fce0


	//   ....[25]....
        /*0ca4*/ 	.word	0x0001fdb0


	//   ....[26]....
        /*0ca8*/ 	.word	0x0001fe40


	//   ....[27]....
        /*0cac*/ 	.word	0x0001fee0


	//   ....[28]....
        /*0cb0*/ 	.word	0x00020000


	//   ....[29]....
        /*0cb4*/ 	.word	0x00020070


	//   ....[30]....
        /*0cb8*/ 	.word	0x000200e0


	//   ....[31]....
        /*0cbc*/ 	.word	0x00020150


	//   ....[32]....
        /*0cc0*/ 	.word	0x000201c0


	//   ....[33]....
        /*0cc4*/ 	.word	0x00020240


	//   ....[34]....
        /*0cc8*/ 	.word	0x000202d0


	//   ....[35]....
        /*0ccc*/ 	.word	0x00020360


	//   ....[36]....
        /*0cd0*/ 	.word	0x000203d0


	//   ....[37]....
        /*0cd4*/ 	.word	0x00020440


	//   ....[38]....
        /*0cd8*/ 	.word	0x000204b0


	//   ....[39]....
        /*0cdc*/ 	.word	0x00020530


	//   ....[40]....
        /*0ce0*/ 	.word	0x000205a0


	//   ....[41]....
        /*0ce4*/ 	.word	0x00020640


	//   ....[42]....
        /*0ce8*/ 	.word	0x000206d0


	//   ....[43]....
        /*0cec*/ 	.word	0x000207f0


	//----- nvinfo : EIATTR_REG_RECONFIG
	.align		4
.L_1564:
        /*0cf0*/ 	.byte	0x01, 0x54
	.zero		2


	//----- nvinfo : EIATTR_SYSCALL_OFFSETS
	.align		4
        /*0cf4*/ 	.byte	0x04, 0x46
        /*0cf6*/ 	.short	(.L_1566 - .L_1565)


	//   ....[0]....
.L_1565:
        /*0cf8*/ 	.word	0x000019f0


	//   ....[1]....
        /*0cfc*/ 	.word	0x00001b40


	//   ....[2]....
        /*0d00*/ 	.word	0x00006640


	//   ....[3]....
        /*0d04*/ 	.word	0x00006960


	//   ....[4]....
        /*0d08*/ 	.word	0x000172d0


	//   ....[5]....
        /*0d0c*/ 	.word	0x00017420


	//   ....[6]....
        /*0d10*/ 	.word	0x00017510


	//   ....[7]....
        /*0d14*/ 	.word	0x00018480


	//----- nvinfo : EIATTR_MBARRIER_INSTR_OFFSETS
	.align		4
.L_1566:
        /*0d18*/ 	.byte	0x04, 0x39
        /*0d1a*/ 	.short	(.L_1568 - .L_1567)


	//   ....[0]....
.L_1567:
        /*0d1c*/ 	.word	0x00000250
        /*0d20*/ 	.word	0x000000ff
        /*0d24*/ 	.word	0x00022800
        /*0d28*/ 	.short	0x0100
        /*0d2a*/ 	.byte	0x08
	.zero		1


	//   ....[1]....
        /*0d2c*/ 	.word	0x00000260
        /*0d30*/ 	.word	0x000000ff
        /*0d34*/ 	.word	0x00022820
        /*0d38*/ 	.short	0x0100
        /*0d3a*/ 	.byte	0x08
	.zero		1


	//   ....[2]....
        /*0d3c*/ 	.word	0x00000350
        /*0d40*/ 	.word	0x000000ff
        /*0d44*/ 	.word	0x00022830
        /*0d48*/ 	.short	0x0100
        /*0d4a*/ 	.byte	0x08
	.zero		1


	//   ....[3]....
        /*0d4c*/ 	.word	0x00000360
        /*0d50*/ 	.word	0x000000ff
        /*0d54*/ 	.word	0x00022840
        /*0d58*/ 	.short	0x0100
        /*0d5a*/ 	.byte	0x08
	.zero		1


	//   ....[4]....
        /*0d5c*/ 	.word	0x00000370
        /*0d60*/ 	.word	0x000000ff
        /*0d64*/ 	.word	0x00022838
        /*0d68*/ 	.short	0x0100
        /*0d6a*/ 	.byte	0x08
	.zero		1


	//   ....[5]....
        /*0d6c*/ 	.word	0x00000380
        /*0d70*/ 	.word	0x000000ff
        /*0d74*/ 	.word	0x00022848
        /*0d78*/ 	.short	0x0100
        /*0d7a*/ 	.byte	0x08
	.zero		1


	//   ....[6]....
        /*0d7c*/ 	.word	0x000004b0
        /*0d80*/ 	.word	0x000000ff
        /*0d84*/ 	.word	0x00022850
        /*0d88*/ 	.short	0x0100
        /*0d8a*/ 	.byte	0x08
	.zero		1


	//   ....[7]....
        /*0d8c*/ 	.word	0x000004c0
        /*0d90*/ 	.word	0x000000ff
        /*0d94*/ 	.word	0x00022860
        /*0d98*/ 	.short	0x0100
        /*0d9a*/ 	.byte	0x08
	.zero		1


	//   ....[8]....
        /*0d9c*/ 	.word	0x000004d0
        /*0da0*/ 	.word	0x000000ff
        /*0da4*/ 	.word	0x00022858
        /*0da8*/ 	.short	0x0100
        /*0daa*/ 	.byte	0x08
	.zero		1


	//   ....[9]....
        /*0dac*/ 	.word	0x000004e0
        /*0db0*/ 	.word	0x000000ff
        /*0db4*/ 	.word	0x00022868
        /*0db8*/ 	.short	0x0100
        /*0dba*/ 	.byte	0x08
	.zero		1


	//   ....[10]....
        /*0dbc*/ 	.word	0x000005d0
        /*0dc0*/ 	.word	0x000000ff
        /*0dc4*/ 	.word	0x00022870
        /*0dc8*/ 	.short	0x0100
        /*0dca*/ 	.byte	0x06
	.zero		1


	//   ....[11]....
        /*0dcc*/ 	.word	0x000005e0
        /*0dd0*/ 	.word	0x000000ff
        /*0dd4*/ 	.word	0x00022880
        /*0dd8*/ 	.short	0x0100
        /*0dda*/ 	.byte	0x06
	.zero		1


	//   ....[12]....
        /*0ddc*/ 	.word	0x000005f0
        /*0de0*/ 	.word	0x000000ff
        /*0de4*/ 	.word	0x00022878
        /*0de8*/ 	.short	0x0100
        /*0dea*/ 	.byte	0x06
	.zero		1


	//   ....[13]....
        /*0dec*/ 	.word	0x00000600
        /*0df0*/ 	.word	0x000000ff
        /*0df4*/ 	.word	0x00022888
        /*0df8*/ 	.short	0x0100
        /*0dfa*/ 	.byte	0x06
	.zero		1


	//   ....[14]....
        /*0dfc*/ 	.word	0x00000730
        /*0e00*/ 	.word	0x000000ff
        /*0e04*/ 	.word	0x00022890
        /*0e08*/ 	.short	0x0100
        /*0e0a*/ 	.byte	0x08
	.zero		1


	//   ....[15]....
        /*0e0c*/ 	.word	0x00000740
        /*0e10*/ 	.word	0x000000ff
        /*0e14*/ 	.word	0x000228a0
        /*0e18*/ 	.short	0x0100
        /*0e1a*/ 	.byte	0x08
	.zero		1


	//   ....[16]....
        /*0e1c*/ 	.word	0x00000750
        /*0e20*/ 	.word	0x000000ff
        /*0e24*/ 	.word	0x00022898
        /*0e28*/ 	.short	0x0100
        /*0e2a*/ 	.byte	0x08
	.zero		1


	//   ....[17]....
        /*0e2c*/ 	.word	0x00000760
        /*0e30*/ 	.word	0x000000ff
        /*0e34*/ 	.word	0x000228a8
        /*0e38*/ 	.short	0x0100
        /*0e3a*/ 	.byte	0x08
	.zero		1


	//   ....[18]....
        /*0e3c*/ 	.word	0x00000890
        /*0e40*/ 	.word	0x000000ff
        /*0e44*/ 	.word	0x000228b0
        /*0e48*/ 	.short	0x0100
        /*0e4a*/ 	.byte	0x08
	.zero		1


	//   ....[19]....
        /*0e4c*/ 	.word	0x000008a0
        /*0e50*/ 	.word	0x000000ff
        /*0e54*/ 	.word	0x000228c0
        /*0e58*/ 	.short	0x0100
        /*0e5a*/ 	.byte	0x08
	.zero		1


	//   ....[20]....
        /*0e5c*/ 	.word	0x000008b0
        /*0e60*/ 	.word	0x000000ff
        /*0e64*/ 	.word	0x000228b8
        /*0e68*/ 	.short	0x0100
        /*0e6a*/ 	.byte	0x08
	.zero		1


	//   ....[21]....
        /*0e6c*/ 	.word	0x000008c0
        /*0e70*/ 	.word	0x000000ff
        /*0e74*/ 	.word	0x000228c8
        /*0e78*/ 	.short	0x0100
        /*0e7a*/ 	.byte	0x08
	.zero		1


	//   ....[22]....
        /*0e7c*/ 	.word	0x00002dd0
        /*0e80*/ 	.word	0x00000057
        /*0e84*/ 	.word	0x00022890
        /*0e88*/ 	.short	0x010a
        /*0e8a*/ 	.byte	0x3f
	.zero		1


	//   ....[23]....
        /*0e8c*/ 	.word	0x00004030
        /*0e90*/ 	.word	0x00000057
        /*0e94*/ 	.word	0x00022890
        /*0e98*/ 	.short	0x010a
        /*0e9a*/ 	.byte	0x3f
	.zero		1


	//   ....[24]....
        /*0e9c*/ 	.word	0x00005070
        /*0ea0*/ 	.word	0x00000057
        /*0ea4*/ 	.word	0x00022890
        /*0ea8*/ 	.short	0x010a
        /*0eaa*/ 	.byte	0x3f
	.zero		1


	//   ....[25]....
        /*0eac*/ 	.word	0x00005530
        /*0eb0*/ 	.word	0x00000008
        /*0eb4*/ 	.word	0x00000000
        /*0eb8*/ 	.short	0x0101
        /*0eba*/ 	.byte	0x3f
	.zero		1


	//   ....[26]....
        /*0ebc*/ 	.word	0x00005570
        /*0ec0*/ 	.word	0x00000057
        /*0ec4*/ 	.word	0x000228b0
        /*0ec8*/ 	.short	0x010a
        /*0eca*/ 	.byte	0x3f
	.zero		1


	//   ....[27]....
        /*0ecc*/ 	.word	0x00005e10
        /*0ed0*/ 	.word	0x00000057
        /*0ed4*/ 	.word	0x00000000
        /*0ed8*/ 	.short	0x0101
        /*0eda*/ 	.byte	0x3f
	.zero		1


	//   ....[28]....
        /*0edc*/ 	.word	0x000066e0
        /*0ee0*/ 	.word	0x00000013
        /*0ee4*/ 	.word	0x00022800
        /*0ee8*/ 	.short	0x010a
        /*0eea*/ 	.byte	0x3f
	.zero		1


	//   ....[29]....
        /*0eec*/ 	.word	0x00006730
        /*0ef0*/ 	.word	0x00000013
        /*0ef4*/ 	.word	0x00022800
        /*0ef8*/ 	.short	0x010a
        /*0efa*/ 	.byte	0x3f
	.zero		1


	//   ....[30]....
        /*0efc*/ 	.word	0x00007210
        /*0f00*/ 	.word	0x00000013
        /*0f04*/ 	.word	0x00022800
        /*0f08*/ 	.short	0x010a
        /*0f0a*/ 	.byte	0x3f
	.zero		1


	//   ....[31]....
        /*0f0c*/ 	.word	0x000086d0
        /*0f10*/ 	.word	0x00000013
        /*0f14*/ 	.word	0x00022800
        /*0f18*/ 	.short	0x010a
        /*0f1a*/ 	.byte	0x3f
	.zero		1


	//   ....[32]....
        /*0f1c*/ 	.word	0x00009600
        /*0f20*/ 	.word	0x0000000d
        /*0f24*/ 	.word	0x00022830
        /*0f28*/ 	.short	0x010a
        /*0f2a*/ 	.byte	0x3f
	.zero		1


	//   ....[33]....
        /*0f2c*/ 	.word	0x000096a0
        /*0f30*/ 	.word	0x0000000d
        /*0f34*/ 	.word	0x00022830
        /*0f38*/ 	.short	0x010a
        /*0f3a*/ 	.byte	0x3f
	.zero		1


	//   ....[34]....
        /*0f3c*/ 	.word	0x0000af40
        /*0f40*/ 	.word	0x0000001b
        /*0f44*/ 	.word	0x00000000
        /*0f48*/ 	.short	0x0101
        /*0f4a*/ 	.byte	0x3f
	.zero		1


	//   ....[35]....
        /*0f4c*/ 	.word	0x0000b5d0
        /*0f50*/ 	.word	0x0000000d
        /*0f54*/ 	.word	0x00022850
        /*0f58*/ 	.short	0x010a
        /*0f5a*/ 	.byte	0x3f
	.zero		1


	//   ....[36]....
        /*0f5c*/ 	.word	0x0000b620
        /*0f60*/ 	.word	0x0000000d
        /*0f64*/ 	.word	0x00022850
        /*0f68*/ 	.short	0x010a
        /*0f6a*/ 	.byte	0x3f
	.zero		1


	//   ....[37]....
        /*0f6c*/ 	.word	0x0000ba40
        /*0f70*/ 	.word	0x0000000d
        /*0f74*/ 	.word	0x00000000
        /*0f78*/ 	.short	0x0101
        /*0f7a*/ 	.byte	0x3f
	.zero		1


	//   ....[38]....
        /*0f7c*/ 	.word	0x0000bba0
        /*0f80*/ 	.word	0x0000000e
        /*0f84*/ 	.word	0x00022830
        /*0f88*/ 	.short	0x010a
        /*0f8a*/ 	.byte	0x3f
	.zero		1


	//   ....[39]....
        /*0f8c*/ 	.word	0x0000bc00
        /*0f90*/ 	.word	0x0000000e
        /*0f94*/ 	.word	0x00022830
        /*0f98*/ 	.short	0x010a
        /*0f9a*/ 	.byte	0x3f
	.zero		1


	//   ....[40]....
        /*0f9c*/ 	.word	0x0000d560
        /*0fa0*/ 	.word	0x0000009b
        /*0fa4*/ 	.word	0x00000000
        /*0fa8*/ 	.short	0x0101
        /*0faa*/ 	.byte	0x3f
	.zero		1


	//   ....[41]....
        /*0fac*/ 	.word	0x0000e300
        /*0fb0*/ 	.word	0x0000000e
        /*0fb4*/ 	.word	0x00022850
        /*0fb8*/ 	.short	0x010a
        /*0fba*/ 	.byte	0x3f
	.zero		1


	//   ....[42]....
        /*0fbc*/ 	.word	0x0000e350
        /*0fc0*/ 	.word	0x0000000e
        /*0fc4*/ 	.word	0x00022850
        /*0fc8*/ 	.short	0x010a
        /*0fca*/ 	.byte	0x3f
	.zero		1


	//   ....[43]....
        /*0fcc*/ 	.word	0x0000e740
        /*0fd0*/ 	.word	0x0000000e
        /*0fd4*/ 	.word	0x00000000
        /*0fd8*/ 	.short	0x0101
        /*0fda*/ 	.byte	0x3f
	.zero		1


	//   ....[44]....
        /*0fdc*/ 	.word	0x0000e840
        /*0fe0*/ 	.word	0x0000000e
        /*0fe4*/ 	.word	0x00022830
        /*0fe8*/ 	.short	0x010a
        /*0fea*/ 	.byte	0x3f
	.zero		1


	//   ....[45]....
        /*0fec*/ 	.word	0x0000e8a0
        /*0ff0*/ 	.word	0x0000000e
        /*0ff4*/ 	.word	0x00022830
        /*0ff8*/ 	.short	0x010a
        /*0ffa*/ 	.byte	0x3f
	.zero		1


	//   ....[46]....
        /*0ffc*/ 	.word	0x0000ff00
        /*1000*/ 	.word	0x000000a6
        /*1004*/ 	.word	0x00000000
        /*1008*/ 	.short	0x0101
        /*100a*/ 	.byte	0x3f
	.zero		1


	//   ....[47]....
        /*100c*/ 	.word	0x00010840
        /*1010*/ 	.word	0x0000000e
        /*1014*/ 	.word	0x00022850
        /*1018*/ 	.short	0x010a
        /*101a*/ 	.byte	0x3f
	.zero		1


	//   ....[48]....
        /*101c*/ 	.word	0x00010890
        /*1020*/ 	.word	0x0000000e
        /*1024*/ 	.word	0x00022850
        /*1028*/ 	.short	0x010a
        /*102a*/ 	.byte	0x3f
	.zero		1


	//   ....[49]....
        /*102c*/ 	.word	0x00010c80
        /*1030*/ 	.word	0x0000000e
        /*1034*/ 	.word	0x00000000
        /*1038*/ 	.short	0x0101
        /*103a*/ 	.byte	0x3f
	.zero		1


	//   ....[50]....
        /*103c*/ 	.word	0x00013260
        /*1040*/ 	.word	0x00000003
        /*1044*/ 	.word	0x00000000
        /*1048*/ 	.short	0x0101
        /*104a*/ 	.byte	0x3f
	.zero		1


	//   ....[51]....
        /*104c*/ 	.word	0x00015ea0
        /*1050*/ 	.word	0x00000016
        /*1054*/ 	.word	0x00022820
        /*1058*/ 	.short	0x010a
        /*105a*/ 	.byte	0x3f
	.zero		1


	//   ....[52]....
        /*105c*/ 	.word	0x00015f30
        /*1060*/ 	.word	0x00000003
        /*1064*/ 	.word	0x000228a0
        /*1068*/ 	.short	0x010a
        /*106a*/ 	.byte	0x3f
	.zero		1


	//   ....[53]....
        /*106c*/ 	.word	0x00016180
        /*1070*/ 	.word	0x00000003
        /*1074*/ 	.word	0x000228c0
        /*1078*/ 	.short	0x010a
        /*107a*/ 	.byte	0x3f
	.zero		1


	//   ....[54]....
        /*107c*/ 	.word	0x00016790
        /*1080*/ 	.word	0x00000008
        /*1084*/ 	.word	0x000228a0
        /*1088*/ 	.short	0x010a
        /*108a*/ 	.byte	0x3f
	.zero		1


	//   ....[55]....
        /*108c*/ 	.word	0x000169d0
        /*1090*/ 	.word	0x00000008
        /*1094*/ 	.word	0x000228c0
        /*1098*/ 	.short	0x010a
        /*109a*/ 	.byte	0x3f
	.zero		1


	//   ....[56]....
        /*109c*/ 	.word	0x00017a90
        /*10a0*/ 	.word	0x0000001f
        /*10a4*/ 	.word	0x00022840
        /*10a8*/ 	.short	0x010a
        /*10aa*/ 	.byte	0x3f
	.zero		1


	//   ....[57]....
        /*10ac*/ 	.word	0x000180c0
        /*10b0*/ 	.word	0x0000001f
        /*10b4*/ 	.word	0x00022830
        /*10b8*/ 	.short	0x0107
        /*10ba*/ 	.byte	0x3f
	.zero		1


	//   ....[58]....
        /*10bc*/ 	.word	0x00018190
        /*10c0*/ 	.word	0x0000001f
        /*10c4*/ 	.word	0x00022830
        /*10c8*/ 	.short	0x0101
        /*10ca*/ 	.byte	0x3f
	.zero		1


	//   ....[59]....
        /*10cc*/ 	.word	0x00018d70
        /*10d0*/ 	.word	0x00000016
        /*10d4*/ 	.word	0x00022800
        /*10d8*/ 	.short	0x0107
        /*10da*/ 	.byte	0x3f
	.zero		1


	//   ....[60]....
        /*10dc*/ 	.word	0x00018e60
        /*10e0*/ 	.word	0x00000016
        /*10e4*/ 	.word	0x00022800
        /*10e8*/ 	.short	0x0101
        /*10ea*/ 	.byte	0x3f
	.zero		1


	//   ....[61]....
        /*10ec*/ 	.word	0x00018e80
        /*10f0*/ 	.word	0x00000016
        /*10f4*/ 	.word	0x00022820
        /*10f8*/ 	.short	0x010a
        /*10fa*/ 	.byte	0x3f
	.zero		1


	//   ....[62]....
        /*10fc*/ 	.word	0x00018f10
        /*1100*/ 	.word	0x0000001f
        /*1104*/ 	.word	0x00022860
        /*1108*/ 	.short	0x010a
        /*110a*/ 	.byte	0x3f
	.zero		1


	//   ....[63]....
        /*110c*/ 	.word	0x00019610
        /*1110*/ 	.word	0x0000001f
        /*1114*/ 	.word	0x00022850
        /*1118*/ 	.short	0x0107
        /*111a*/ 	.byte	0x3f
	.zero		1


	//   ....[64]....
        /*111c*/ 	.word	0x000196e0
        /*1120*/ 	.word	0x0000001f
        /*1124*/ 	.word	0x00022850
        /*1128*/ 	.short	0x0101
        /*112a*/ 	.byte	0x3f
	.zero		1


	//   ....[65]....
        /*112c*/ 	.word	0x00019a20
        /*1130*/ 	.word	0x00000004
        /*1134*/ 	.word	0x00022840
        /*1138*/ 	.short	0x010a
        /*113a*/ 	.byte	0x3f
	.zero		1


	//   ....[66]....
        /*113c*/ 	.word	0x00019e10
        /*1140*/ 	.word	0x00000004
        /*1144*/ 	.word	0x00022830
        /*1148*/ 	.short	0x0107
        /*114a*/ 	.byte	0x3f
	.zero		1


	//   ....[67]....
        /*114c*/ 	.word	0x00019ed0
        /*1150*/ 	.word	0x00000004
        /*1154*/ 	.word	0x00022830
        /*1158*/ 	.short	0x0101
        /*115a*/ 	.byte	0x3f
	.zero		1


	//   ....[68]....
        /*115c*/ 	.word	0x00019f00
        /*1160*/ 	.word	0x00000004
        /*1164*/ 	.word	0x00022860
        /*1168*/ 	.short	0x010a
        /*116a*/ 	.byte	0x3f
	.zero		1


	//   ....[69]....
        /*116c*/ 	.word	0x0001a430
        /*1170*/ 	.word	0x00000004
        /*1174*/ 	.word	0x00022850
        /*1178*/ 	.short	0x0107
        /*117a*/ 	.byte	0x3f
	.zero		1


	//   ....[70]....
        /*117c*/ 	.word	0x0001a4f0
        /*1180*/ 	.word	0x00000004
        /*1184*/ 	.word	0x00022850
        /*1188*/ 	.short	0x0101
        /*118a*/ 	.byte	0x3f
	.zero		1


	//   ....[71]....
        /*118c*/ 	.word	0x0001b370
        /*1190*/ 	.word	0x00000005
        /*1194*/ 	.word	0x00022820
        /*1198*/ 	.short	0x010a
        /*119a*/ 	.byte	0x3f
	.zero		1


	//   ....[72]....
        /*119c*/ 	.word	0x0001b4d0
        /*11a0*/ 	.word	0x00000003
        /*11a4*/ 	.word	0x00022840
        /*11a8*/ 	.short	0x010a
        /*11aa*/ 	.byte	0x3f
	.zero		1


	//   ....[73]....
        /*11ac*/ 	.word	0x0001b570
        /*11b0*/ 	.word	0x00000005
        /*11b4*/ 	.word	0x00022840
        /*11b8*/ 	.short	0x010a
        /*11ba*/ 	.byte	0x3f
	.zero		1


	//   ....[74]....
        /*11bc*/ 	.word	0x0001b5b0
        /*11c0*/ 	.word	0x00000003
        /*11c4*/ 	.word	0x00022860
        /*11c8*/ 	.short	0x010a
        /*11ca*/ 	.byte	0x3f
	.zero		1


	//   ....[75]....
        /*11cc*/ 	.word	0x0001b5f0
        /*11d0*/ 	.word	0x00000005
        /*11d4*/ 	.word	0x00022860
        /*11d8*/ 	.short	0x010a
        /*11da*/ 	.byte	0x3f
	.zero		1


	//   ....[76]....
        /*11dc*/ 	.word	0x0001b650
        /*11e0*/ 	.word	0x00000057
        /*11e4*/ 	.word	0x00022890
        /*11e8*/ 	.short	0x010a
        /*11ea*/ 	.byte	0x3f
	.zero		1


	//   ....[77]....
        /*11ec*/ 	.word	0x0001b8e0
        /*11f0*/ 	.word	0x00000057
        /*11f4*/ 	.word	0x00022890
        /*11f8*/ 	.short	0x010a
        /*11fa*/ 	.byte	0x3f
	.zero		1


	//   ....[78]....
        /*11fc*/ 	.word	0x0001bb90
        /*1200*/ 	.word	0x00000057
        /*1204*/ 	.word	0x00022890
        /*1208*/ 	.short	0x010a
        /*120a*/ 	.byte	0x3f
	.zero		1


	//   ....[79]....
        /*120c*/ 	.word	0x0001be40
        /*1210*/ 	.word	0x00000057
        /*1214*/ 	.word	0x000228b0
        /*1218*/ 	.short	0x010a
        /*121a*/ 	.byte	0x3f
	.zero		1


	//   ....[80]....
        /*121c*/ 	.word	0x0001c300
        /*1220*/ 	.word	0x00000013
        /*1224*/ 	.word	0x00022800
        /*1228*/ 	.short	0x010a
        /*122a*/ 	.byte	0x3f
	.zero		1


	//   ....[81]....
        /*122c*/ 	.word	0x0001c8e0
        /*1230*/ 	.word	0x00000013
        /*1234*/ 	.word	0x00022800
        /*1238*/ 	.short	0x010a
        /*123a*/ 	.byte	0x3f
	.zero		1


	//   ....[82]....
        /*123c*/ 	.word	0x0001c930
        /*1240*/ 	.word	0x0000000d
        /*1244*/ 	.word	0x00022830
        /*1248*/ 	.short	0x010a
        /*124a*/ 	.byte	0x3f
	.zero		1


	//   ....[83]....
        /*124c*/ 	.word	0x0001c980
        /*1250*/ 	.word	0x0000000d
        /*1254*/ 	.word	0x00022850
        /*1258*/ 	.short	0x010a
        /*125a*/ 	.byte	0x3f
	.zero		1


	//   ....[84]....
        /*125c*/ 	.word	0x0001c9d0
        /*1260*/ 	.word	0x0000000e
        /*1264*/ 	.word	0x00022830
        /*1268*/ 	.short	0x010a
        /*126a*/ 	.byte	0x3f
	.zero		1


	//   ....[85]....
        /*126c*/ 	.word	0x0001ca20
        /*1270*/ 	.word	0x0000000e
        /*1274*/ 	.word	0x00022850
        /*1278*/ 	.short	0x010a
        /*127a*/ 	.byte	0x3f
	.zero		1


	//   ....[86]....
        /*127c*/ 	.word	0x0001ca70
        /*1280*/ 	.word	0x0000000e
        /*1284*/ 	.word	0x00022830
        /*1288*/ 	.short	0x010a
        /*128a*/ 	.byte	0x3f
	.zero		1


	//   ....[87]....
        /*128c*/ 	.word	0x0001cac0
        /*1290*/ 	.word	0x0000000e
        /*1294*/ 	.word	0x00022850
        /*1298*/ 	.short	0x010a
        /*129a*/ 	.byte	0x3f
	.zero		1


	//   ....[88]....
        /*129c*/ 	.word	0x0001d090
        /*12a0*/ 	.word	0x00000016
        /*12a4*/ 	.word	0x00022820
        /*12a8*/ 	.short	0x010a
        /*12aa*/ 	.byte	0x3f
	.zero		1


	//   ....[89]....
        /*12ac*/ 	.word	0x0001d0e0
        /*12b0*/ 	.word	0x00000003
        /*12b4*/ 	.word	0x000228a0
        /*12b8*/ 	.short	0x010a
        /*12ba*/ 	.byte	0x3f
	.zero		1


	//   ....[90]....
        /*12bc*/ 	.word	0x0001d130
        /*12c0*/ 	.word	0x00000003
        /*12c4*/ 	.word	0x000228c0
        /*12c8*/ 	.short	0x010a
        /*12ca*/ 	.byte	0x3f
	.zero		1


	//   ....[91]....
        /*12cc*/ 	.word	0x0001d180
        /*12d0*/ 	.word	0x00000008
        /*12d4*/ 	.word	0x000228a0
        /*12d8*/ 	.short	0x010a
        /*12da*/ 	.byte	0x3f
	.zero		1


	//   ....[92]....
        /*12dc*/ 	.word	0x0001d1d0
        /*12e0*/ 	.word	0x00000008
        /*12e4*/ 	.word	0x000228c0
        /*12e8*/ 	.short	0x010a
        /*12ea*/ 	.byte	0x3f
	.zero		1


	//   ....[93]....
        /*12ec*/ 	.word	0x0001d2f0
        /*12f0*/ 	.word	0x0000001f
        /*12f4*/ 	.word	0x00022840
        /*12f8*/ 	.short	0x010a
        /*12fa*/ 	.byte	0x3f
	.zero		1


	//   ....[94]....
        /*12fc*/ 	.word	0x0001e5d0
        /*1300*/ 	.word	0x00000016
        /*1304*/ 	.word	0x00022820
        /*1308*/ 	.short	0x010a
        /*130a*/ 	.byte	0x3f
	.zero		1


	//   ....[95]....
        /*130c*/ 	.word	0x0001e620
        /*1310*/ 	.word	0x0000001f
        /*1314*/ 	.word	0x00022860
        /*1318*/ 	.short	0x010a
        /*131a*/ 	.byte	0x3f
	.zero		1


	//   ....[96]....
        /*131c*/ 	.word	0x0001ef90
        /*1320*/ 	.word	0x00000004
        /*1324*/ 	.word	0x00022840
        /*1328*/ 	.short	0x010a
        /*132a*/ 	.byte	0x3f
	.zero		1


	//   ....[97]....
        /*132c*/ 	.word	0x0001f670
        /*1330*/ 	.word	0x00000004
        /*1334*/ 	.word	0x00022860
        /*1338*/ 	.short	0x010a
        /*133a*/ 	.byte	0x3f
	.zero		1


	//   ....[98]....
        /*133c*/ 	.word	0x00020710
        /*1340*/ 	.word	0x00000005
        /*1344*/ 	.word	0x00022820
        /*1348*/ 	.short	0x010a
        /*134a*/ 	.byte	0x3f
	.zero		1


	//   ....[99]....
        /*134c*/ 	.word	0x000208b0
        /*1350*/ 	.word	0x00000003
        /*1354*/ 	.word	0x00022840
        /*1358*/ 	.short	0x010a
        /*135a*/ 	.byte	0x3f
	.zero		1


	//   ....[100]....
        /*135c*/ 	.word	0x00020900
        /*1360*/ 	.word	0x00000005
        /*1364*/ 	.word	0x00022840
        /*1368*/ 	.short	0x010a
        /*136a*/ 	.byte	0x3f
	.zero		1


	//   ....[101]....
        /*136c*/ 	.word	0x00020950
        /*1370*/ 	.word	0x00000003
        /*1374*/ 	.word	0x00022860
        /*1378*/ 	.short	0x010a
        /*137a*/ 	.byte	0x3f
	.zero		1


	//----- nvinfo : EIATTR_NUM_MBARRIERS
	.align		4
.L_1568:
        /*137c*/ 	.byte	0x03, 0x38
        /*137e*/ 	.short	0x0016


	//----- nvinfo : EIATTR_EXIT_INSTR_OFFSETS
	.align		4
        /*1380*/ 	.byte	0x04, 0x1c
        /*1382*/ 	.short	(.L_1570 - .L_1569)


	//   ....[0]....
.L_1569:
        /*1384*/ 	.word	0x0001b640


	//----- nvinfo : EIATTR_MAX_THREADS
	.align		4
.L_1570:
        /*1388*/ 	.byte	0x04, 0x05
        /*138a*/ 	.short	(.L_1572 - .L_1571)
.L_1571:
        /*138c*/ 	.word	0x00000180
        /*1390*/ 	.word	0x00000001
        /*1394*/ 	.word	0x00000001


	//----- nvinfo : EIATTR_CRS_STACK_SIZE
	.align		4
.L_1572:
        /*1398*/ 	.byte	0x04, 0x1e
        /*139a*/ 	.short	(.L_1574 - .L_1573)
.L_1573:
        /*139c*/ 	.word	0x00000000


	//----- nvinfo : EIATTR_CBANK_PARAM_SIZE
	.align		4
.L_1574:
        /*13a0*/ 	.byte	0x03, 0x19
        /*13a2*/ 	.short	0x0af0


	//----- nvinfo : EIATTR_PARAM_CBANK
	.align		4
        /*13a4*/ 	.byte	0x04, 0x0a
        /*13a6*/ 	.short	(.L_1576 - .L_1575)
	.align		4
.L_1575:
        /*13a8*/ 	.word	index@(.nv.constant0._ZN7cutlass13device_kernelIN5flash11enable_sm90INS1_16FlashAttnFwdSm90INS1_25CollectiveMainloopFwdSm90ILi2EN4cute5tupleIJNS5_1CILi1EEES8_S8_EEENS6_IJNS7_ILi128EEENS7_ILi96EEENS7_ILi64EEEEEELi256ENS_6half_tEfNS_4arch4Sm90ELb1ELb0ELb1ELb1ELb1ELb1ELb0ELb1ELb0ELb1ELb0ELb0EEENS1_21CollectiveEpilogueFwdINS6_IJSA_NS7_ILi256EEESB_EEES9_SE_SG_Li256ELb1ELb1ELb0ELb0EEENS1_36VarlenDynamicPersistentTileSchedulerILi128ELi96ELi256ELi128ELb0ELb1ELb1ELb1ELb1ELb1EEEEEEEEEvNT_6ParamsE)
        /*13ac*/ 	.short	0x0210
        /*13ae*/ 	.short	0x0af0


	//----- nvinfo : EIATTR_SW_WAR
	.align		4
.L_1576:
        /*13b0*/ 	.byte	0x04, 0x36
        /*13b2*/ 	.short	(.L_1578 - .L_1577)
.L_1577:
        /*13b4*/ 	.word	0x00000008
.L_1578:


//--------------------- .nv.info._ZN7cutlass13device_kernelIN5flash11enable_sm90INS1_16FlashAttnFwdSm90INS1_25CollectiveMainloopFwdSm90ILi2EN4cute5tupleIJNS5_1CILi1EEES8_S8_EEENS6_IJNS7_ILi128EEENS7_ILi96EEENS7_ILi64EEEEEELi256ENS_6half_tEfNS_4arch4Sm90ELb1ELb0ELb1ELb1ELb1ELb0ELb1ELb1ELb0ELb1ELb0ELb0EEENS1_21CollectiveEpilogueFwdINS6_IJSA_NS7_ILi256EEESB_EEES9_SE_SG_Li256ELb1ELb1ELb0ELb0EEENS1_36VarlenDynamicPersistentTileSchedulerILi128ELi96ELi256ELi128ELb0ELb1ELb1ELb1ELb1ELb1EEEEEEEEEvNT_6ParamsE --------------------------
	.section	.nv.info._ZN7cutlass13device_kernelIN5flash11enable_sm90INS1_16FlashAttnFwdSm90INS1_25CollectiveMainloopFwdSm90ILi2EN4cute5tupleIJNS5_1CILi1EEES8_S8_EEENS6_IJNS7_ILi128EEENS7_ILi96EEENS7_ILi64EEEEEELi256ENS_6half_tEfNS_4arch4Sm90ELb1ELb0ELb1ELb1ELb1ELb0ELb1ELb1ELb0ELb1ELb0ELb0EEENS1_21CollectiveEpilogueFwdINS6_IJSA_NS7_ILi256EEESB_EEES9_SE_SG_Li256ELb1ELb1ELb0ELb0EEENS1_36VarlenDynamicPersistentTileSchedulerILi128ELi96ELi256ELi128ELb0ELb1ELb1ELb1ELb1ELb1EEEEEEEEEvNT_6ParamsE,"",@"SHT_CUDA_INFO"
	.sectionflags	@""
	.align	4


	//----- nvinfo : EIATTR_CUDA_API_VERSION
	.align		4
        /*0000*/ 	.byte	0x04, 0x37
        /*0002*/ 	.short	(.L_1580 - .L_1579)
.L_1579:
        /*0004*/ 	.word	0x00000082


	//----- nvinfo : EIATTR_KPARAM_INFO
	.align		4
.L_1580:
        /*0008*/ 	.byte	0x04, 0x17
        /*000a*/ 	.short	(.L_1582 - .L_1581)
.L_1581:
        /*000c*/ 	.word	0x00000000
        /*0010*/ 	.short	0x0000
        /*0012*/ 	.short	0x0070
        /*0014*/ 	.byte	0x00, 0xf0, 0x01, 0x2e


	//----- nvinfo : EIATTR_SPARSE_MMA_MASK
	.align		4
.L_1582:
        /*0018*/ 	.byte	0x03, 0x50
        /*001a*/ 	.short	0x0000


	//----- nvinfo : EIATTR_MAXREG_COUNT
	.align		4
        /*001c*/ 	.byte	0x03, 0x1b
        /*001e*/ 	.short	0x00a8


	//----- nvinfo : EIATTR_NUM_BARRIERS
	.align		4
        /*0020*/ 	.byte	0x02, 0x4c
        /*0022*/ 	.byte	0x10
	.zero		1


	//----- nvinfo : EIATTR_EXTERNS
	.align		4
        /*0024*/ 	.byte	0x04, 0x0f
        /*0026*/ 	.short	(.L_1584 - .L_1583)


	//   ....[0]....
	.align		4
.L_1583:
        /*0028*/ 	.word	index@(__assertfail)


	//----- nvinfo : EIATTR_ANNOTATIONS
	.align		4
.L_1584:
        /*002c*/ 	.byte	0x04, 0x55
        /*002e*/ 	.short	(.L_1586 - .L_1585)


	//   ....[0]....
.L_1585:
        /* <DEDUP_REMOVED lines=19> */


	//----- nvinfo : EIATTR_MERCURY_ISA_VERSION
	.align		4
.L_1586:
        /*0150*/ 	.byte	0x03, 0x5f
        /*0152*/ 	.short	0x0101


	//----- nvinfo : EIATTR_UNUSED_LOAD_BYTE_OFFSET
	.align		4
        /*0154*/ 	.byte	0x04, 0x44
        /*0156*/ 	.short	(.L_1588 - .L_1587)


	//   ....[0]....
.L_1587:
        /*0158*/ 	.word	0x000009b0
        /*015c*/ 	.word	0x0000fff0


	//   ....[1]....
        /*0160*/ 	.word	0x0000ac50
        /*0164*/ 	.word	0x0000fff0


	//----- nvinfo : EIATTR_INT_WARP_WIDE_INSTR_OFFSETS
	.align		4
.L_1588:
        /*0168*/ 	.byte	0x04, 0x31
        /*016a*/ 	.short	(.L_1590 - .L_1589)


	//   ....[0]....
.L_1589:
        /*016c*/ 	.word	0x000000c0


	//   ....[1]....
        /*0170*/ 	.word	0x000000d0


	//   ....[2]....
        /*0174*/ 	.word	0x000000e0


	//   ....[3]....
        /*0178*/ 	.word	0x00000180


	//   ....[4]....
        /*017c*/ 	.word	0x0000ee70


	//   ....[5]....
        /*0180*/ 	.word	0x0000ef00


	//   ....[6]....
        /*0184*/ 	.word	0x00012e20


	//   ....[7]....
        /*0188*/ 	.word	0x00012eb0


	//----- nvinfo : EIATTR_COOP_GROUP_MASK_REGIDS
	.align		4
.L_1590:
        /*018c*/ 	.byte	0x04, 0x29
        /*018e*/ 	.short	(.L_1592 - .L_1591)


	//   ....[0]....
.L_1591:
        /*0190*/ 	.word	0xffffffff


	//   ....[1]....
        /*0194*/ 	.word	0xffffffff


	//   ....[2]....
        /*0198*/ 	.word	0xffffffff


	//   ....[3]....
        /*019c*/ 	.word	0xffffffff


	//   ....[4]....
        /*01a0*/ 	.word	0xffffffff


	//   ....[5]....
        /*01a4*/ 	.word	0xffffffff


	//   ....[6]....
        /*01a8*/ 	.word	0xffffffff


	//   ....[7]....
        /*01ac*/ 	.word	0xffffffff


	//   ....[8]....
        /*01b0*/ 	.word	0xffffffff


	//   ....[9]....
        /*01b4*/ 	.word	0xffffffff


	//   ....[10]....
        /*01b8*/ 	.word	0xffffffff


	//   ....[11]....
        /*01bc*/ 	.word	0xffffffff


	//   ....[12]....
        /*01c0*/ 	.word	0xffffffff


	//   ....[13]....
        /*01c4*/ 	.word	0xffffffff


	//   ....[14]....
        /*01c8*/ 	.word	0xffffffff


	//   ....[15]....
        /*01cc*/ 	.word	0xffffffff


	//   ....[16]....
        /*01d0*/ 	.word	0xffffffff


	//   ....[17]....
        /*01d4*/ 	.word	0xffffffff


	//   ....[18]....
        /*01d8*/ 	.word	0xffffffff


	//   ....[19]....
        /*01dc*/ 	.word	0xffffffff


	//   ....[20]....
        /*01e0*/ 	.word	0xffffffff


	//   ....[21]....
        /*01e4*/ 	.word	0xffffffff


	//   ....[22]....
        /*01e8*/ 	.word	0xffffffff


	//   ....[23]....
        /*01ec*/ 	.word	0xffffffff


	//   ....[24]....
        /*01f0*/ 	.word	0xffffffff


	//   ....[25]....
        /*01f4*/ 	.word	0xffffffff


	//   ....[26]....
        /*01f8*/ 	.word	0xffffffff


	//   ....[27]....
        /*01fc*/ 	.word	0xffffffff


	//   ....[28]....
        /*0200*/ 	.word	0xffffffff


	//   ....[29]....
        /*0204*/ 	.word	0xffffffff


	//   ....[30]....
        /*0208*/ 	.word	0xffffffff


	//   ....[31]....
        /*020c*/ 	.word	0xffffffff


	//   ....[32]....
        /*0210*/ 	.word	0xffffffff


	//   ....[33]....
        /*0214*/ 	.word	0xffffffff


	//   ....[34]....
        /*0218*/ 	.word	0xffffffff


	//   ....[35]....
        /*021c*/ 	.word	0xffffffff


	//   ....[36]....
        /*0220*/ 	.word	0xffffffff


	//   ....[37]....
        /*0224*/ 	.word	0xffffffff


	//   ....[38]....
        /*0228*/ 	.word	0xffffffff


	//   ....[39]....
        /*022c*/ 	.word	0xffffffff


	//   ....[40]....
        /*0230*/ 	.word	0xffffffff


	//   ....[41]....
        /*0234*/ 	.word	0xffffffff


	//   ....[42]....
        /*0238*/ 	.word	0xffffffff


	//   ....[43]....
        /*023c*/ 	.word	0xffffffff


	//   ....[44]....
        /*0240*/ 	.word	0xffffffff


	//   ....[45]....
        /*0244*/ 	.word	0xffffffff


	//   ....[46]....
        /*0248*/ 	.word	0xffffffff


	//   ....[47]....
        /*024c*/ 	.word	0xffffffff


	//   ....[48]....
        /*0250*/ 	.word	0xffffffff


	//   ....[49]....
        /*0254*/ 	.word	0xffffffff


	//   ....[50]....
        /*0258*/ 	.word	0xffffffff


	//   ....[51]....
        /*025c*/ 	.word	0xffffffff


	//   ....[52]....
        /*0260*/ 	.word	0xffffffff


	//   ....[53]....
        /*0264*/ 	.word	0xffffffff


	//   ....[54]....
        /*0268*/ 	.word	0xffffffff


	//   ....[55]....
        /*026c*/ 	.word	0xffffffff


	//   ....[56]....
        /*0270*/ 	.word	0xffffffff


	//   ....[57]....
        /*0274*/ 	.word	0xffffffff


	//   ....[58]....
        /*0278*/ 	.word	0xffffffff


	//   ....[59]....
        /*027c*/ 	.word	0xffffffff


	//   ....[60]....
        /*0280*/ 	.word	0xffffffff


	//   ....[61]....
        /*0284*/ 	.word	0xffffffff


	//   ....[62]....
        /*0288*/ 	.word	0xffffffff


	//   ....[63]....
        /*028c*/ 	.word	0xffffffff


	//   ....[64]....
        /*0290*/ 	.word	0xffffffff


	//   ....[65]....
        /*0294*/ 	.word	0xffffffff


	//   ....[66]....
        /*0298*/ 	.word	0xffffffff


	//   ....[67]....
        /*029c*/ 	.word	0xffffffff


	//   ....[68]....
        /*02a0*/ 	.word	0xffffffff


	//   ....[69]....
        /*02a4*/ 	.word	0xffffffff


	//   ....[70]....
        /*02a8*/ 	.word	0xffffffff


	//   ....[71]....
        /*02ac*/ 	.word	0xffffffff


	//   ....[72]....
        /*02b0*/ 	.word	0xffffffff


	//   ....[73]....
        /*02b4*/ 	.word	0xffffffff


	//   ....[74]....
        /*02b8*/ 	.word	0xffffffff


	//   ....[75]....
        /*02bc*/ 	.word	0xffffffff


	//   ....[76]....
        /*02c0*/ 	.word	0xffffffff


	//   ....[77]....
        /*02c4*/ 	.word	0xffffffff


	//   ....[78]....
        /*02c8*/ 	.word	0xffffffff


	//   ....[79]....
        /*02cc*/ 	.word	0xffffffff


	//   ....[80]....
        /*02d0*/ 	.word	0xffffffff


	//   ....[81]....
        /*02d4*/ 	.word	0xffffffff


	//   ....[82]....
        /*02d8*/ 	.word	0xffffffff


	//   ....[83]....
        /*02dc*/ 	.word	0xffffffff


	//   ....[84]....
        /*02e0*/ 	.word	0xffffffff


	//   ....[85]....
        /*02e4*/ 	.word	0xffffffff


	//   ....[86]....
        /*02e8*/ 	.word	0xffffffff


	//   ....[87]....
        /*02ec*/ 	.word	0xffffffff


	//   ....[88]....
        /*02f0*/ 	.word	0xffffffff


	//   ....[89]....
        /*02f4*/ 	.word	0xffffffff


	//   ....[90]....
        /*02f8*/ 	.word	0xffffffff


	//   ....[91]....
        /*02fc*/ 	.word	0xffffffff


	//   ....[92]....
        /*0300*/ 	.word	0xffffffff


	//   ....[93]....
        /*0304*/ 	.word	0xffffffff


	//   ....[94]....
        /*0308*/ 	.word	0xffffffff


	//   ....[95]....
        /*030c*/ 	.word	0xffffffff


	//   ....[96]....
        /*0310*/ 	.word	0xffffffff


	//   ....[97]....
        /*0314*/ 	.word	0xffffffff


	//   ....[98]....
        /*0318*/ 	.word	0xffffffff


	//   ....[99]....
        /*031c*/ 	.word	0xffffffff


	//   ....[100]....
        /*0320*/ 	.word	0xffffffff


	//   ....[101]....
        /*0324*/ 	.word	0xffffffff


	//   ....[102]....
        /*0328*/ 	.word	0xffffffff


	//   ....[103]....
        /*032c*/ 	.word	0xffffffff


	//   ....[104]....
        /*0330*/ 	.word	0xffffffff


	//   ....[105]....
        /*0334*/ 	.word	0xffffffff


	//   ....[106]....
        /*0338*/ 	.word	0xffffffff


	//   ....[107]....
        /*033c*/ 	.word	0xffffffff


	//   ....[108]....
        /*0340*/ 	.word	0xffffffff


	//   ....[109]....
        /*0344*/ 	.word	0xffffffff


	//   ....[110]....
        /*0348*/ 	.word	0xffffffff


	//   ....[111]....
        /*034c*/ 	.word	0xffffffff


	//   ....[112]....
        /*0350*/ 	.word	0xffffffff


	//   ....[113]....
        /*0354*/ 	.word	0xffffffff


	//   ....[114]....
        /*0358*/ 	.word	0xffffffff


	//   ....[115]....
        /*035c*/ 	.word	0xffffffff


	//   ....[116]....
        /*0360*/ 	.word	0xffffffff


	//   ....[117]....
        /*0364*/ 	.word	0xffffffff


	//   ....[118]....
        /*0368*/ 	.word	0xffffffff


	//   ....[119]....
        /*036c*/ 	.word	0xffffffff


	//   ....[120]....
        /*0370*/ 	.word	0xffffffff


	//   ....[121]....
        /*0374*/ 	.word	0xffffffff


	//   ....[122]....
        /*0378*/ 	.word	0xffffffff


	//   ....[123]....
        /*037c*/ 	.word	0xffffffff


	//   ....[124]....
        /*0380*/ 	.word	0xffffffff


	//   ....[125]....
        /*0384*/ 	.word	0xffffffff


	//   ....[126]....
        /*0388*/ 	.word	0xffffffff


	//   ....[127]....
        /*038c*/ 	.word	0xffffffff


	//   ....[128]....
        /*0390*/ 	.word	0xffffffff


	//   ....[129]....
        /*0394*/ 	.word	0xffffffff


	//   ....[130]....
        /*0398*/ 	.word	0xffffffff


	//   ....[131]....
        /*039c*/ 	.word	0xffffffff


	//   ....[132]....
        /*03a0*/ 	.word	0xffffffff


	//   ....[133]....
        /*03a4*/ 	.word	0xffffffff


	//   ....[134]....
        /*03a8*/ 	.word	0xffffffff


	//   ....[135]....
        /*03ac*/ 	.word	0xffffffff


	//   ....[136]....
        /*03b0*/ 	.word	0xffffffff


	//   ....[137]....
        /*03b4*/ 	.word	0xffffffff


	//   ....[138]....
        /*03b8*/ 	.word	0xffffffff


	//   ....[139]....
        /*03bc*/ 	.word	0xffffffff


	//   ....[140]....
        /*03c0*/ 	.word	0xffffffff


	//   ....[141]....
        /*03c4*/ 	.word	0xffffffff


	//   ....[142]....
        /*03c8*/ 	.word	0xffffffff


	//   ....[143]....
        /*03cc*/ 	.word	0xffffffff


	//   ....[144]....
        /*03d0*/ 	.word	0xffffffff


	//   ....[145]....
        /*03d4*/ 	.word	0xffffffff


	//   ....[146]....
        /*03d8*/ 	.word	0xffffffff


	//   ....[147]....
        /*03dc*/ 	.word	0xffffffff


	//   ....[148]....
        /*03e0*/ 	.word	0xffffffff


	//   ....[149]....
        /*03e4*/ 	.word	0xffffffff


	//   ....[150]....
        /*03e8*/ 	.word	0xffffffff


	//   ....[151]....
        /*03ec*/ 	.word	0xffffffff


	//   ....[152]....
        /*03f0*/ 	.word	0xffffffff


	//   ....[153]....
        /*03f4*/ 	.word	0xffffffff


	//   ....[154]....
        /*03f8*/ 	.word	0xffffffff


	//   ....[155]....
        /*03fc*/ 	.word	0xffffffff


	//   ....[156]....
        /*0400*/ 	.word	0xffffffff


	//   ....[157]....
        /*0404*/ 	.word	0xffffffff


	//   ....[158]....
        /*0408*/ 	.word	0xffffffff


	//   ....[159]....
        /*040c*/ 	.word	0xffffffff


	//   ....[160]....
        /*0410*/ 	.word	0xffffffff


	//   ....[161]....
        /*0414*/ 	.word	0x0500000f


	//   ....[162]....
        /*0418*/ 	.word	0x0500000f


	//   ....[163]....
        /*041c*/ 	.word	0x0500000f


	//   ....[164]....
        /*0420*/ 	.word	0x0500000f


	//   ....[165]....
        /*0424*/ 	.word	0x0500000f


	//   ....[166]....
        /*0428*/ 	.word	0x0500000f


	//   ....[167]....
        /*042c*/ 	.word	0x0500000f


	//   ....[168]....
        /*0430*/ 	.word	0x0500000f


	//   ....[169]....
        /*0434*/ 	.word	0x0500000f


	//   ....[170]....
        /*0438*/ 	.word	0x0500000f


	//   ....[171]....
        /*043c*/ 	.word	0x0500000f


	//   ....[172]....
        /*0440*/ 	.word	0x0500000f


	//   ....[173]....
        /*0444*/ 	.word	0x0500000f


	//   ....[174]....
        /*0448*/ 	.word	0x0500000f


	//   ....[175]....
        /*044c*/ 	.word	0x0500000f


	//   ....[176]....
        /*0450*/ 	.word	0x0500000f


	//   ....[177]....
        /*0454*/ 	.word	0x0500000f


	//   ....[178]....
        /*0458*/ 	.word	0x0500000f


	//   ....[179]....
        /*045c*/ 	.word	0x0500000f


	//   ....[180]....
        /*0460*/ 	.word	0x0500000f


	//   ....[181]....
        /*0464*/ 	.word	0x0500000f


	//   ....[182]....
        /*0468*/ 	.word	0x0500000f


	//   ....[183]....
        /*046c*/ 	.word	0x0500000f


	//   ....[184]....
        /*0470*/ 	.word	0x0500000f


	//   ....[185]....
        /*0474*/ 	.word	0x0500000f


	//   ....[186]....
        /*0478*/ 	.word	0x0500000f


	//   ....[187]....
        /*047c*/ 	.word	0x0500000f


	//   ....[188]....
        /*0480*/ 	.word	0x0500000f


	//   ....[189]....
        /*0484*/ 	.word	0x0500000f


	//   ....[190]....
        /*0488*/ 	.word	0x0500000f


	//   ....[191]....
        /*048c*/ 	.word	0x0500000f


	//   ....[192]....
        /*0490*/ 	.word	0x0500000f


	//   ....[193]....
        /*0494*/ 	.word	0x0500000f


	//   ....[194]....
        /*0498*/ 	.word	0x0500000f


	//   ....[195]....
        /*049c*/ 	.word	0x0500000f


	//   ....[196]....
        /*04a0*/ 	.word	0x0500000f


	//   ....[197]....
        /*04a4*/ 	.word	0x0500000f


	//   ....[198]....
        /*04a8*/ 	.word	0x0500000f


	//   ....[199]....
        /*04ac*/ 	.word	0x0500000f


	//   ....[200]....
        /*04b0*/ 	.word	0x0500000f


	//   ....[201]....
        /*04b4*/ 	.word	0x0500000f


	//   ....[202]....
        /*04b8*/ 	.word	0x0500000f


	//   ....[203]....
        /*04bc*/ 	.word	0x0500000f


	//   ....[204]....
        /*04c0*/ 	.word	0x0500000f


	//   ....[205]....
        /*04c4*/ 	.word	0x0500000f


	//   ....[206]....
        /*04c8*/ 	.word	0x0500000f


	//   ....[207]....
        /*04cc*/ 	.word	0x0500000f


	//   ....[208]....
        /*04d0*/ 	.word	0x0500000f


	//   ....[209]....
        /*04d4*/ 	.word	0x0500000f


	//   ....[210]....
        /*04d8*/ 	.word	0x0500000f


	//   ....[211]....
        /*04dc*/ 	.word	0x0500000f


	//   ....[212]....
        /*04e0*/ 	.word	0x0500000f


	//   ....[213]....
        /*04e4*/ 	.word	0x0500000f


	//   ....[214]....
        /*04e8*/ 	.word	0x0500000f


	//   ....[215]....
        /*04ec*/ 	.word	0x0500000f


	//   ....[216]....
        /*04f0*/ 	.word	0x0500000f


	//   ....[217]....
        /*04f4*/ 	.word	0x0500000f


	//   ....[218]....
        /*04f8*/ 	.word	0x0500000f


	//   ....[219]....
        /*04fc*/ 	.word	0x0500000f


	//   ....[220]....
        /*0500*/ 	.word	0x0500000f


	//   ....[221]....
        /*0504*/ 	.word	0x0500000f


	//   ....[222]....
        /*0508*/ 	.word	0x0500000f


	//   ....[223]....
        /*050c*/ 	.word	0x0500000f


	//   ....[224]....
        /*0510*/ 	.word	0x0500000f


	//   ....[225]....
        /*0514*/ 	.word	0x0500000f


	//   ....[226]....
        /*0518*/ 	.word	0x0500000f


	//   ....[227]....
        /*051c*/ 	.word	0x0500000f


	//   ....[228]....
        /*0520*/ 	.word	0x0500000f


	//   ....[229]....
        /*0524*/ 	.word	0x0500000f


	//   ....[230]....
        /*0528*/ 	.word	0x0500000f


	//   ....[231]....
        /*052c*/ 	.word	0x0500000f


	//   ....[232]....
        /*0530*/ 	.word	0x0500000f


	//   ....[233]....
        /*0534*/ 	.word	0x0500000f


	//   ....[234]....
        /*0538*/ 	.word	0x0500000f


	//   ....[235]....
        /*053c*/ 	.word	0x0500000f


	//   ....[236]....
        /*0540*/ 	.word	0x0500000f


	//   ....[237]....
        /*0544*/ 	.word	0x0500000f


	//   ....[238]....
        /*0548*/ 	.word	0x0500000f


	//   ....[239]....
        /*054c*/ 	.word	0x0500000f


	//   ....[240]....
        /*0550*/ 	.word	0x0500000f


	//   ....[241]....
        /*0554*/ 	.word	0x0500000f


	//   ....[242]....
        /*0558*/ 	.word	0x0500000f


	//   ....[243]....
        /*055c*/ 	.word	0x0500000f


	//   ....[244]....
        /*0560*/ 	.word	0x0500000f


	//   ....[245]....
        /*0564*/ 	.word	0x0500000f


	//   ....[246]....
        /*0568*/ 	.word	0x0500000f


	//   ....[247]....
        /*056c*/ 	.word	0x0500000f


	//   ....[248]....
        /*0570*/ 	.word	0x0500000f


	//   ....[249]....
        /*0574*/ 	.word	0x0500000f


	//   ....[250]....
        /*0578*/ 	.word	0x0500000f


	//   ....[251]....
        /*057c*/ 	.word	0x0500000f


	//   ....[252]....
        /*0580*/ 	.word	0x0500000f


	//   ....[253]....
        /*0584*/ 	.word	0x0500000f


	//   ....[254]....
        /*0588*/ 	.word	0x0500000f


	//   ....[255]....
        /*058c*/ 	.word	0x0500000f


	//   ....[0]....
        /*0590*/ 	.word	0x0500000f


	//   ....[1]....
        /*0594*/ 	.word	0x0500000f


	//   ....[2]....
        /*0598*/ 	.word	0x0500000f


	//   ....[3]....
        /*059c*/ 	.word	0x0500000f


	//----- nvinfo : EIATTR_COOP_GROUP_INSTR_OFFSETS
	.align		4
.L_1592:
        /*05a0*/ 	.byte	0x04, 0x28
        /*05a2*/ 	.short	(.L_1594 - .L_1593)


	//   ....[0]....
.L_1593:
        /*05a4*/ 	.word	0x00000080


	//   ....[1]....
        /*05a8*/ 	.word	0x00000090


	//   ....[2]....
        /*05ac*/ 	.word	0x000002f0


	//   ....[3]....
        /*05b0*/ 	.word	0x00000450


	//   ....[4]....
        /*05b4*/ 	.word	0x00000570


	//   ....[5]....
        /*05b8*/ 	.word	0x000006d0


	//   ....[6]....
        /*05bc*/ 	.word	0x00001840


	//   ....[7]....
        /*05c0*/ 	.word	0x00002d20


	//   ....[8]....
        /*05c4*/ 	.word	0x00002d60


	//   ....[9]....
        /*05c8*/ 	.word	0x00003840


	//   ....[10]....
        /*05cc*/ 	.word	0x00003920


	//   ....[11]....
        /*05d0*/ 	.word	0x00003950


	//   ....[12]....
        /*05d4*/ 	.word	0x000039b0


	//   ....[13]....
        /*05d8*/ 	.word	0x000055a0


	//   ....[14]....
        /*05dc*/ 	.word	0x000055c0


	//   ....[15]....
        /*05e0*/ 	.word	0x00006150


	//   ....[16]....
        /*05e4*/ 	.word	0x000061d0


	//   ....[17]....
        /*05e8*/ 	.word	0x000061f0


	//   ....[18]....
        /*05ec*/ 	.word	0x00006210


	//   ....[19]....
        /*05f0*/ 	.word	0x00008b30


	//   ....[20]....
        /*05f4*/ 	.word	0x00008bf0


	//   ....[21]....
        /*05f8*/ 	.word	0x00008c20


	//   ....[22]....
        /*05fc*/ 	.word	0x00008c90


	//   ....[23]....
        /*0600*/ 	.word	0x0000a1d0


	//   ....[24]....
        /*0604*/ 	.word	0x0000a210


	//   ....[25]....
        /*0608*/ 	.word	0x0000a2c0


	//   ....[26]....
        /*060c*/ 	.word	0x0000a2f0


	//   ....[27]....
        /*0610*/ 	.word	0x0000bd50


	//   ....[28]....
        /*0614*/ 	.word	0x0000bd80


	//   ....[29]....
        /*0618*/ 	.word	0x0000bdb0


	//   ....[30]....
        /*061c*/ 	.word	0x0000be20


	//   ....[31]....
        /*0620*/ 	.word	0x0000c680


	//   ....[32]....
        /*0624*/ 	.word	0x0000c6c0


	//   ....[33]....
        /*0628*/ 	.word	0x0000c840


	//   ....[34]....
        /*062c*/ 	.word	0x0000c860


	//   ....[35]....
        /*0630*/ 	.word	0x0000c9a0


	//   ....[36]....
        /*0634*/ 	.word	0x0000c9c0


	//   ....[37]....
        /*0638*/ 	.word	0x0000cb10


	//   ....[38]....
        /*063c*/ 	.word	0x0000cb30


	//   ....[39]....
        /*0640*/ 	.word	0x0000d560


	//   ....[40]....
        /*0644*/ 	.word	0x0000d580


	//   ....[41]....
        /*0648*/ 	.word	0x0000d6c0


	//   ....[42]....
        /*064c*/ 	.word	0x0000d6e0


	//   ....[43]....
        /*0650*/ 	.word	0x0000d820


	//   ....[44]....
        /*0654*/ 	.word	0x0000d840


	//   ....[45]....
        /*0658*/ 	.word	0x0000d990


	//   ....[46]....
        /*065c*/ 	.word	0x0000d9b0


	//   ....[47]....
        /*0660*/ 	.word	0x0000db70


	//   ....[48]....
        /*0664*/ 	.word	0x0000dd40


	//   ....[49]....
        /*0668*/ 	.word	0x0000dd70


	//   ....[50]....
        /*066c*/ 	.word	0x0000dda0


	//   ....[51]....
        /*0670*/ 	.word	0x0000ddd0


	//   ....[52]....
        /*0674*/ 	.word	0x0000de00


	//   ....[53]....
        /*0678*/ 	.word	0x0000de30


	//   ....[54]....
        /*067c*/ 	.word	0x0000df80


	//   ....[55]....
        /*0680*/ 	.word	0x0000dfb0


	//   ....[56]....
        /*0684*/ 	.word	0x0000dfe0


	//   ....[57]....
        /*0688*/ 	.word	0x0000e010


	//   ....[58]....
        /*068c*/ 	.word	0x0000e040


	//   ....[59]....
        /*0690*/ 	.word	0x0000e070


	//   ....[60]....
        /*0694*/ 	.word	0x0000e100


	//   ....[61]....
        /*0698*/ 	.word	0x0000e160


	//   ....[62]....
        /*069c*/ 	.word	0x0000e1f0


	//   ....[63]....
        /*06a0*/ 	.word	0x0000fa30


	//   ....[64]....
        /*06a4*/ 	.word	0x0000fa50


	//   ....[65]....
        /*06a8*/ 	.word	0x0000fae0


	//   ....[66]....
        /*06ac*/ 	.word	0x0000fb00


	//   ....[67]....
        /*06b0*/ 	.word	0x0000fb80


	//   ....[68]....
        /*06b4*/ 	.word	0x0000fba0


	//   ....[69]....
        /*06b8*/ 	.word	0x0000fc20


	//   ....[70]....
        /*06bc*/ 	.word	0x0000fc40


	//   ....[71]....
        /*06c0*/ 	.word	0x0000fcc0


	//   ....[72]....
        /*06c4*/ 	.word	0x0000fce0


	//   ....[73]....
        /*06c8*/ 	.word	0x0000fcf0


	//   ....[74]....
        /*06cc*/ 	.word	0x0000fd00


	//   ....[75]....
        /*06d0*/ 	.word	0x00010490


	//   ....[76]....
        /*06d4*/ 	.word	0x000104b0


	//   ....[77]....
        /*06d8*/ 	.word	0x000104c0


	//   ....[78]....
        /*06dc*/ 	.word	0x000104d0


	//   ....[79]....
        /*06e0*/ 	.word	0x000104e0


	//   ....[80]....
        /*06e4*/ 	.word	0x00010500


	//   ....[81]....
        /*06e8*/ 	.word	0x000105c0


	//   ....[82]....
        /*06ec*/ 	.word	0x00010660


	//   ....[83]....
        /*06f0*/ 	.word	0x00010680


	//   ....[84]....
        /*06f4*/ 	.word	0x000106e0


	//   ....[85]....
        /*06f8*/ 	.word	0x00010750


	//   ....[86]....
        /*06fc*/ 	.word	0x00010770


	//   ....[87]....
        /*0700*/ 	.word	0x00010780


	//   ....[88]....
        /*0704*/ 	.word	0x000107b0


	//   ....[89]....
        /*0708*/ 	.word	0x00010840


	//   ....[90]....
        /*070c*/ 	.word	0x00010880


	//   ....[91]....
        /*0710*/ 	.word	0x00010f90


	//   ....[92]....
        /*0714*/ 	.word	0x00010fc0


	//   ....[93]....
        /*0718*/ 	.word	0x00010fe0


	//   ....[94]....
        /*071c*/ 	.word	0x00011010


	//   ....[95]....
        /*0720*/ 	.word	0x00011090


	//   ....[96]....
        /*0724*/ 	.word	0x000110b0


	//   ....[97]....
        /*0728*/ 	.word	0x000111c0


	//   ....[98]....
        /*072c*/ 	.word	0x000111f0


	//   ....[99]....
        /*0730*/ 	.word	0x00011270


	//   ....[100]....
        /*0734*/ 	.word	0x00011290


	//   ....[101]....
        /*0738*/ 	.word	0x00011300


	//   ....[102]....
        /*073c*/ 	.word	0x00011320


	//   ....[103]....
        /*0740*/ 	.word	0x00011380


	//   ....[104]....
        /*0744*/ 	.word	0x000113b0


	//   ....[105]....
        /*0748*/ 	.word	0x00011430


	//   ....[106]....
        /*074c*/ 	.word	0x00011490


	//   ....[107]....
        /*0750*/ 	.word	0x000119e0


	//   ....[108]....
        /*0754*/ 	.word	0x00011a00


	//   ....[109]....
        /*0758*/ 	.word	0x00011a50


	//   ....[110]....
        /*075c*/ 	.word	0x00011b10


	//   ....[111]....
        /*0760*/ 	.word	0x00011b20


	//   ....[112]....
        /*0764*/ 	.word	0x00011b50


	//   ....[113]....
        /*0768*/ 	.word	0x00011be0


	//   ....[114]....
        /*076c*/ 	.word	0x00011c90


	//   ....[115]....
        /*0770*/ 	.word	0x00011ca0


	//   ....[116]....
        /*0774*/ 	.word	0x00011cd0


	//   ....[117]....
        /*0778*/ 	.word	0x00011ce0


	//   ....[118]....
        /*077c*/ 	.word	0x00011d70


	//   ....[119]....
        /*0780*/ 	.word	0x00012480


	//   ....[120]....
        /*0784*/ 	.word	0x000124a0


	//   ....[121]....
        /*0788*/ 	.word	0x000124b0


	//   ....[122]....
        /*078c*/ 	.word	0x000124f0


	//   ....[123]....
        /*0790*/ 	.word	0x00012500


	//   ....[124]....
        /*0794*/ 	.word	0x00012540


	//   ....[125]....
        /*0798*/ 	.word	0x00012550


	//   ....[126]....
        /*079c*/ 	.word	0x00012590


	//   ....[127]....
        /*07a0*/ 	.word	0x000125a0


	//   ....[128]....
        /*07a4*/ 	.word	0x000125e0


	//   ....[129]....
        /*07a8*/ 	.word	0x000125f0


	//   ....[130]....
        /*07ac*/ 	.word	0x00012600


	//   ....[131]....
        /*07b0*/ 	.word	0x00012960


	//   ....[132]....
        /*07b4*/ 	.word	0x00012980


	//   ....[133]....
        /*07b8*/ 	.word	0x00012990


	//   ....[134]....
        /*07bc*/ 	.word	0x000129a0


	//   ....[135]....
        /*07c0*/ 	.word	0x000129b0


	//   ....[136]....
        /*07c4*/ 	.word	0x000129d0


	//   ....[137]....
        /*07c8*/ 	.word	0x00012a40


	//   ....[138]....
        /*07cc*/ 	.word	0x00012a70


	//   ....[139]....
        /*07d0*/ 	.word	0x00012a80


	//   ....[140]....
        /*07d4*/ 	.word	0x00012af0


	//   ....[141]....
        /*07d8*/ 	.word	0x00012b00


	//   ....[142]....
        /*07dc*/ 	.word	0x00012c00


	//   ....[143]....
        /*07e0*/ 	.word	0x000130a0


	//   ....[144]....
        /*07e4*/ 	.word	0x000130d0


	//   ....[145]....
        /*07e8*/ 	.word	0x00013100


	//   ....[146]....
        /*07ec*/ 	.word	0x00013130


	//   ....[147]....
        /*07f0*/ 	.word	0x00013160


	//   ....[148]....
        /*07f4*/ 	.word	0x00013190


	//   ....[149]....
        /*07f8*/ 	.word	0x000131c0


	//   ....[150]....
        /*07fc*/ 	.word	0x000131f0


	//   ....[151]....
        /*0800*/ 	.word	0x00013370


	//   ....[152]....
        /*0804*/ 	.word	0x000133a0


	//   ....[153]....
        /*0808*/ 	.word	0x000133d0


	//   ....[154]....
        /*080c*/ 	.word	0x00013400


	//   ....[155]....
        /*0810*/ 	.word	0x00013430


	//   ....[156]....
        /*0814*/ 	.word	0x00013460


	//   ....[157]....
        /*0818*/ 	.word	0x00013520


	//   ....[158]....
        /*081c*/ 	.word	0x00013540


	//   ....[159]....
        /*0820*/ 	.word	0x000135b0


	//   ....[160]....
        /*0824*/ 	.word	0x00013c50


	//   ....[161]....
        /*0828*/ 	.word	0x00014280


	//   ....[162]....
        /*082c*/ 	.word	0x00014370


	//   ....[163]....
        /*0830*/ 	.word	0x00014410


	//   ....[164]....
        /*0834*/ 	.word	0x00014470


	//   ....[165]....
        /*0838*/ 	.word	0x00014560


	//   ....[166]....
        /*083c*/ 	.word	0x000145d0


	//   ....[167]....
        /*0840*/ 	.word	0x000146c0


	//   ....[168]....
        /*0844*/ 	.word	0x00014730


	//   ....[169]....
        /*0848*/ 	.word	0x00014820


	//   ....[170]....
        /*084c*/ 	.word	0x00014890


	//   ....[171]....
        /*0850*/ 	.word	0x00014980


	//   ....[172]....
        /*0854*/ 	.word	0x000149f0


	//   ....[173]....
        /*0858*/ 	.word	0x00014a90


	//   ....[174]....
        /*085c*/ 	.word	0x00014b90


	//   ....[175]....
        /*0860*/ 	.word	0x00014be0


	//   ....[176]....
        /*0864*/ 	.word	0x00014c40


	//   ....[177]....
        /*0868*/ 	.word	0x00014d60


	//   ....[178]....
        /*086c*/ 	.word	0x00014de0


	//   ....[179]....
        /*0870*/ 	.word	0x00014ed0


	//   ....[180]....
        /*0874*/ 	.word	0x00014f50


	//   ....[181]....
        /*0878*/ 	.word	0x00015040


	//   ....[182]....
        /*087c*/ 	.word	0x00015150


	//   ....[183]....
        /*0880*/ 	.word	0x000151c0


	//   ....[184]....
        /*0884*/ 	.word	0x000152d0


	//   ....[185]....
        /*0888*/ 	.word	0x00015340


	//   ....[186]....
        /*088c*/ 	.word	0x000153c0


	//   ....[187]....
        /*0890*/ 	.word	0x000154b0


	//   ....[188]....
        /*0894*/ 	.word	0x00015520


	//   ....[189]....
        /*0898*/ 	.word	0x000155f0


	//   ....[190]....
        /*089c*/ 	.word	0x00015690


	//   ....[191]....
        /*08a0*/ 	.word	0x00015730


	//   ....[192]....
        /*08a4*/ 	.word	0x00015790


	//   ....[193]....
        /*08a8*/ 	.word	0x00015880


	//   ....[194]....
        /*08ac*/ 	.word	0x00015990


	//   ....[195]....
        /*08b0*/ 	.word	0x000159e0


	//   ....[196]....
        /*08b4*/ 	.word	0x00015a40


	//   ....[197]....
        /*08b8*/ 	.word	0x00015b40


	//   ....[198]....
        /*08bc*/ 	.word	0x00015c50


	//   ....[199]....
        /*08c0*/ 	.word	0x00015ca0


	//   ....[200]....
        /*08c4*/ 	.word	0x00015d00


	//   ....[201]....
        /*08c8*/ 	.word	0x00015e00


	//   ....[202]....
        /*08cc*/ 	.word	0x00015f10


	//   ....[203]....
        /*08d0*/ 	.word	0x00015f60


	//   ....[204]....
        /*08d4*/ 	.word	0x00015fc0


	//   ....[205]....
        /*08d8*/ 	.word	0x000160b0


	//   ....[206]....
        /*08dc*/ 	.word	0x000161e0


	//   ....[207]....
        /*08e0*/ 	.word	0x000162b0


	//   ....[208]....
        /*08e4*/ 	.word	0x00016350


	//   ....[209]....
        /*08e8*/ 	.word	0x00016460


	//   ....[210]....
        /*08ec*/ 	.word	0x000164c0


	//   ....[211]....
        /*08f0*/ 	.word	0x000165d0


	//   ....[212]....
        /*08f4*/ 	.word	0x00016630


	//   ....[213]....
        /*08f8*/ 	.word	0x00016740


	//   ....[214]....
        /*08fc*/ 	.word	0x000167a0


	//   ....[215]....
        /*0900*/ 	.word	0x000168b0


	//   ....[216]....
        /*0904*/ 	.word	0x00016910


	//   ....[217]....
        /*0908*/ 	.word	0x000169d0


	//   ....[218]....
        /*090c*/ 	.word	0x00016b30


	//   ....[219]....
        /*0910*/ 	.word	0x00016bd0


	//   ....[220]....
        /*0914*/ 	.word	0x00016c30


	//   ....[221]....
        /*0918*/ 	.word	0x00016ce0


	//   ....[222]....
        /*091c*/ 	.word	0x00016d40


	//   ....[223]....
        /*0920*/ 	.word	0x00016df0


	//   ....[224]....
        /*0924*/ 	.word	0x00016e50


	//   ....[225]....
        /*0928*/ 	.word	0x00016f00


	//   ....[226]....
        /*092c*/ 	.word	0x00016f60


	//   ....[227]....
        /*0930*/ 	.word	0x00017010


	//   ....[228]....
        /*0934*/ 	.word	0x00017070


	//   ....[229]....
        /*0938*/ 	.word	0x00017120


	//   ....[230]....
        /*093c*/ 	.word	0x00017200


	//   ....[231]....
        /*0940*/ 	.word	0x000172a0


	//   ....[232]....
        /*0944*/ 	.word	0x00017300


	//   ....[233]....
        /*0948*/ 	.word	0x000173d0


	//   ....[234]....
        /*094c*/ 	.word	0x00017430


	//   ....[235]....
        /*0950*/ 	.word	0x00017500


	//   ....[236]....
        /*0954*/ 	.word	0x00017560


	//   ....[237]....
        /*0958*/ 	.word	0x00017640


	//   ....[238]....
        /*095c*/ 	.word	0x000176a0


	//   ....[239]....
        /*0960*/ 	.word	0x00017770


	//   ....[240]....
        /*0964*/ 	.word	0x000177d0


	//   ....[241]....
        /*0968*/ 	.word	0x000178a0


	//   ....[242]....
        /*096c*/ 	.word	0x00017930


	//   ....[243]....
        /*0970*/ 	.word	0x000179d0


	//   ....[244]....
        /*0974*/ 	.word	0x00017af0


	//   ....[245]....
        /*0978*/ 	.word	0x00017b60


	//   ....[246]....
        /*097c*/ 	.word	0x00017bd0


	//   ....[247]....
        /*0980*/ 	.word	0x00017c40


	//   ....[248]....
        /*0984*/ 	.word	0x00017cb0


	//   ....[249]....
        /*0988*/ 	.word	0x00017d30


	//   ....[250]....
        /*098c*/ 	.word	0x00017dc0


	//   ....[251]....
        /*0990*/ 	.word	0x00017e50


	//   ....[252]....
        /*0994*/ 	.word	0x00017ec0


	//   ....[253]....
        /*0998*/ 	.word	0x00017f30


	//   ....[254]....
        /*099c*/ 	.word	0x00017fa0


	//   ....[255]....
        /*09a0*/ 	.word	0x00018020


	//   ....[0]....
        /*09a4*/ 	.word	0x00018090


	//   ....[1]....
        /*09a8*/ 	.word	0x00018130


	//   ....[2]....
        /*09ac*/ 	.word	0x000181c0


	//   ....[3]....
        /*09b0*/ 	.word	0x000182e0


	//----- nvinfo : EIATTR_REG_RECONFIG
	.align		4
.L_1594:
        /*09b4*/ 	.byte	0x01, 0x54
	.zero		2


	//----- nvinfo : EIATTR_SYSCALL_OFFSETS
	.align		4
        /*09b8*/ 	.byte	0x04, 0x46
        /*09ba*/ 	.short	(.L_1596 - .L_1595)


	//   ....[0]....
.L_1595:
        /*09bc*/ 	.word	0x00001aa0


	//   ....[1]....
        /*09c0*/ 	.word	0x0000f060


	//   ....[2]....
        /*09c4*/ 	.word	0x0000f1b0


	//   ....[3]....
        /*09c8*/ 	.word	0x0000f2a0


	//   ....[4]....
        /*09cc*/ 	.word	0x00010090


	//   ....[5]....
        /*09d0*/ 	.word	0x00010bd0


	//----- nvinfo : EIATTR_MBARRIER_INSTR_OFFSETS
	.align		4
.L_1596:
        /*09d4*/ 	.byte	0x04, 0x39
        /*09d6*/ 	.short	(.L_1598 - .L_1597)


	//   ....[0]....
.L_1597:
        /*09d8*/ 	.word	0x00000190
        /*09dc*/ 	.word	0x000000ff
        /*09e0*/ 	.word	0x00032400
        /*09e4*/ 	.short	0x0100
        /*09e6*/ 	.byte	0x08
	.zero		1


	//   ....[1]....
        /*09e8*/ 	.word	0x000001a0
        /*09ec*/ 	.word	0x000000ff
        /*09f0*/ 	.word	0x00032410
        /*09f4*/ 	.short	0x0100
        /*09f6*/ 	.byte	0x08
	.zero		1


	//   ....[2]....
        /*09f8*/ 	.word	0x000001b0
        /*09fc*/ 	.word	0x000000ff
        /*0a00*/ 	.word	0x00032420
        /*0a04*/ 	.short	0x0100
        /*0a06*/ 	.byte	0x08
	.zero		1


	//   ....[3]....
        /*0a08*/ 	.word	0x000002a0
        /*0a0c*/ 	.word	0x000000ff
        /*0a10*/ 	.word	0x00032430
        /*0a14*/ 	.short	0x0100
        /*0a16*/ 	.byte	0x08
	.zero		1


	//   ....[4]....
        /*0a18*/ 	.word	0x000002b0
        /*0a1c*/ 	.word	0x000000ff
        /*0a20*/ 	.word	0x00032440
        /*0a24*/ 	.short	0x0100
        /*0a26*/ 	.byte	0x08
	.zero		1


	//   ....[5]....
        /*0a28*/ 	.word	0x000002c0
        /*0a2c*/ 	.word	0x000000ff
        /*0a30*/ 	.word	0x00032438
        /*0a34*/ 	.short	0x0100
        /*0a36*/ 	.byte	0x08
	.zero		1


	//   ....[6]....
        /*0a38*/ 	.word	0x000002d0
        /*0a3c*/ 	.word	0x000000ff
        /*0a40*/ 	.word	0x00032448
        /*0a44*/ 	.short	0x0100
        /*0a46*/ 	.byte	0x08
	.zero		1


	//   ....[7]....
        /*0a48*/ 	.word	0x00000400
        /*0a4c*/ 	.word	0x000000ff
        /*0a50*/ 	.word	0x00032450
        /*0a54*/ 	.short	0x0100
        /*0a56*/ 	.byte	0x08
	.zero		1


	//   ....[8]....
        /*0a58*/ 	.word	0x00000410
        /*0a5c*/ 	.word	0x000000ff
        /*0a60*/ 	.word	0x00032460
        /*0a64*/ 	.short	0x0100
        /*0a66*/ 	.byte	0x08
	.zero		1


	//   ....[9]....
        /*0a68*/ 	.word	0x00000420
        /*0a6c*/ 	.word	0x000000ff
        /*0a70*/ 	.word	0x00032458
        /*0a74*/ 	.short	0x0100
        /*0a76*/ 	.byte	0x08
	.zero		1


	//   ....[10]....
        /*0a78*/ 	.word	0x00000430
        /*0a7c*/ 	.word	0x000000ff
        /*0a80*/ 	.word	0x00032468
        /*0a84*/ 	.short	0x0100
        /*0a86*/ 	.byte	0x08
	.zero		1


	//   ....[11]....
        /*0a88*/ 	.word	0x00000520
        /*0a8c*/ 	.word	0x000000ff
        /*0a90*/ 	.word	0x00032470
        /*0a94*/ 	.short	0x0100
        /*0a96*/ 	.byte	0x06
	.zero		1


	//   ....[12]....
        /*0a98*/ 	.word	0x00000530
        /*0a9c*/ 	.word	0x000000ff
        /*0aa0*/ 	.word	0x00032480
        /*0aa4*/ 	.short	0x0100
        /*0aa6*/ 	.byte	0x06
	.zero		1


	//   ....[13]....
        /*0aa8*/ 	.word	0x00000540
        /*0aac*/ 	.word	0x000000ff
        /*0ab0*/ 	.word	0x00032478
        /*0ab4*/ 	.short	0x0100
        /*0ab6*/ 	.byte	0x06
	.zero		1


	//   ....[14]....
        /*0ab8*/ 	.word	0x00000550
        /*0abc*/ 	.word	0x000000ff
        /*0ac0*/ 	.word	0x00032488
        /*0ac4*/ 	.short	0x0100
        /*0ac6*/ 	.byte	0x06
	.zero		1


	//   ....[15]....
        /*0ac8*/ 	.word	0x00000680
        /*0acc*/ 	.word	0x000000ff
        /*0ad0*/ 	.word	0x00032490
        /*0ad4*/ 	.short	0x0100
        /*0ad6*/ 	.byte	0x08
	.zero		1


	//   ....[16]....
        /*0ad8*/ 	.word	0x00000690
        /*0adc*/ 	.word	0x000000ff
        /*0ae0*/ 	.word	0x000324a0
        /*0ae4*/ 	.short	0x0100
        /*0ae6*/ 	.byte	0x08
	.zero		1


	//   ....[17]....
        /*0ae8*/ 	.word	0x000006a0
        /*0aec*/ 	.word	0x000000ff
        /*0af0*/ 	.word	0x00032498
        /*0af4*/ 	.short	0x0100
        /*0af6*/ 	.byte	0x08
	.zero		1


	//   ....[18]....
        /*0af8*/ 	.word	0x000006b0
        /*0afc*/ 	.word	0x000000ff
        /*0b00*/ 	.word	0x000324a8
        /*0b04*/ 	.short	0x0100
        /*0b06*/ 	.byte	0x08
	.zero		1


	//   ....[19]....
        /*0b08*/ 	.word	0x000007f0
        /*0b0c*/ 	.word	0x000000ff
        /*0b10*/ 	.word	0x000324b0
        /*0b14*/ 	.short	0x0100
        /*0b16*/ 	.byte	0x08
	.zero		1


	//   ....[20]....
        /*0b18*/ 	.word	0x00000800
        /*0b1c*/ 	.word	0x000000ff
        /*0b20*/ 	.word	0x000324c0
        /*0b24*/ 	.short	0x0100
        /*0b26*/ 	.byte	0x08
	.zero		1


	//   ....[21]....
        /*0b28*/ 	.word	0x00000810
        /*0b2c*/ 	.word	0x000000ff
        /*0b30*/ 	.word	0x000324b8
        /*0b34*/ 	.short	0x0100
        /*0b36*/ 	.byte	0x08
	.zero		1


	//   ....[22]....
        /*0b38*/ 	.word	0x00000820
        /*0b3c*/ 	.word	0x000000ff
        /*0b40*/ 	.word	0x000324c8
        /*0b44*/ 	.short	0x0100
        /*0b46*/ 	.byte	0x08
	.zero		1


	//   ....[23]....
        /*0b48*/ 	.word	0x00001b00
        /*0b4c*/ 	.word	0x000000ff
        /*0b50*/ 	.word	0x00032400
        /*0b54*/ 	.short	0x010a
        /*0b56*/ 	.byte	0x28
	.zero		1


	//   ....[24]....
        /*0b58*/ 	.word	0x00001bf0
        /*0b5c*/ 	.word	0x000000ff
        /*0b60*/ 	.word	0x00032430
        /*0b64*/ 	.short	0x010a
        /*0b66*/ 	.byte	0x06
	.zero		1


	//   ....[25]....
        /*0b68*/ 	.word	0x00001c30
        /*0b6c*/ 	.word	0x000000ff
        /*0b70*/ 	.word	0x00032430
        /*0b74*/ 	.short	0x010a
        /*0b76*/ 	.byte	0x06
	.zero		1


	//   ....[26]....
        /*0b78*/ 	.word	0x00001f30
        /*0b7c*/ 	.word	0x000000ff
        /*0b80*/ 	.word	0x00032410
        /*0b84*/ 	.short	0x010a
        /*0b86*/ 	.byte	0x28
	.zero		1


	//   ....[27]....
        /*0b88*/ 	.word	0x00001f70
        /*0b8c*/ 	.word	0x000000ff
        /*0b90*/ 	.word	0x00032450
        /*0b94*/ 	.short	0x010a
        /*0b96*/ 	.byte	0x06
	.zero		1


	//   ....[28]....
        /*0b98*/ 	.word	0x00001fb0
        /*0b9c*/ 	.word	0x000000ff
        /*0ba0*/ 	.word	0x00032450
        /*0ba4*/ 	.short	0x010a
        /*0ba6*/ 	.byte	0x06
	.zero		1


	//   ....[29]....
        /*0ba8*/ 	.word	0x00002d50
        /*0bac*/ 	.word	0x000000ff
        /*0bb0*/ 	.word	0x00000000
        /*0bb4*/ 	.short	0x0101
        /*0bb6*/ 	.byte	0x0a
	.zero		1


	//   ....[30]....
        /*0bb8*/ 	.word	0x000046a0
        /*0bbc*/ 	.word	0x000000ff
        /*0bc0*/ 	.word	0x00000000
        /*0bc4*/ 	.short	0x0101
        /*0bc6*/ 	.byte	0x06
	.zero		1


	//   ....[31]....
        /*0bc8*/ 	.word	0x00004840
        /*0bcc*/ 	.word	0x000000ff
        /*0bd0*/ 	.word	0x00032430
        /*0bd4*/ 	.short	0x010a
        /*0bd6*/ 	.byte	0x04
	.zero		1


	//   ....[32]....
        /*0bd8*/ 	.word	0x00004880
        /*0bdc*/ 	.word	0x000000ff
        /*0be0*/ 	.word	0x00032430
        /*0be4*/ 	.short	0x010a
        /*0be6*/ 	.byte	0x04
	.zero		1


	//   ....[33]....
        /*0be8*/ 	.word	0x00004aa0
        /*0bec*/ 	.word	0x000000ff
        /*0bf0*/ 	.word	0x00032450
        /*0bf4*/ 	.short	0x010a
        /*0bf6*/ 	.byte	0x04
	.zero		1


	//   ....[34]....
        /*0bf8*/ 	.word	0x00004ae0
        /*0bfc*/ 	.word	0x000000ff
        /*0c00*/ 	.word	0x00032450
        /*0c04*/ 	.short	0x010a
        /*0c06*/ 	.byte	0x04
	.zero		1


	//   ....[35]....
        /*0c08*/ 	.word	0x00005580
        /*0c0c*/ 	.word	0x000000ff
        /*0c10*/ 	.word	0x00000000
        /*0c14*/ 	.short	0x0101
        /*0c16*/ 	.byte	0x0a
	.zero		1


	//   ....[36]....
        /*0c18*/ 	.word	0x00007820
        /*0c1c*/ 	.word	0x000000ff
        /*0c20*/ 	.word	0x00000000
        /*0c24*/ 	.short	0x0101
        /*0c26*/ 	.byte	0x04
	.zero		1


	//   ....[37]....
        /*0c28*/ 	.word	0x00007950
        /*0c2c*/ 	.word	0x000000ff
        /*0c30*/ 	.word	0x00032430
        /*0c34*/ 	.short	0x010a
        /*0c36*/ 	.byte	0x04
	.zero		1


	//   ....[38]....
        /*0c38*/ 	.word	0x00007990
        /*0c3c*/ 	.word	0x000000ff
        /*0c40*/ 	.word	0x00032430
        /*0c44*/ 	.short	0x010a
        /*0c46*/ 	.byte	0x04
	.zero		1


	//   ....[39]....
        /*0c48*/ 	.word	0x00007bb0
        /*0c4c*/ 	.word	0x000000ff
        /*0c50*/ 	.word	0x00032450
        /*0c54*/ 	.short	0x010a
        /*0c56*/ 	.byte	0x04
	.zero		1


	//   ....[40]....
        /*0c58*/ 	.word	0x00007bf0
        /*0c5c*/ 	.word	0x000000ff
        /*0c60*/ 	.word	0x00032450
        /*0c64*/ 	.short	0x010a
        /*0c66*/ 	.byte	0x04
	.zero		1


	//   ....[41]....
        /*0c68*/ 	.word	0x000085e0
        /*0c6c*/ 	.word	0x000000ff
        /*0c70*/ 	.word	0x00000000
        /*0c74*/ 	.short	0x0101
        /*0c76*/ 	.byte	0x0a
	.zero		1


	//   ....[42]....
        /*0c78*/ 	.word	0x0000a1b0
        /*0c7c*/ 	.word	0x000000ff
        /*0c80*/ 	.word	0x00000000
        /*0c84*/ 	.short	0x0101
        /*0c86*/ 	.byte	0x04
	.zero		1


	//   ....[43]....
        /*0c88*/ 	.word	0x0000c6a0
        /*0c8c*/ 	.word	0x000000ff
        /*0c90*/ 	.word	0x00000000
        /*0c94*/ 	.short	0x0101
        /*0c96*/ 	.byte	0x07
	.zero		1


	//   ....[44]....
        /*0c98*/ 	.word	0x0000f7b0
        /*0c9c*/ 	.word	0x00000019
        /*0ca0*/ 	.word	0x00032440
        /*0ca4*/ 	.short	0x010a
        /*0ca6*/ 	.byte	0x3f
	.zero		1


	//   ....[45]....
        /*0ca8*/ 	.word	0x0000fe00
        /*0cac*/ 	.word	0x00000019
        /*0cb0*/ 	.word	0x00032430
        /*0cb4*/ 	.short	0x0107
        /*0cb6*/ 	.byte	0x3f
	.zero		1


	//   ....[46]....
        /*0cb8*/ 	.word	0x0000fed0
        /*0cbc*/ 	.word	0x00000019
        /*0cc0*/ 	.word	0x00032430
        /*0cc4*/ 	.short	0x0101
        /*0cc6*/ 	.byte	0x3f
	.zero		1


	//   ....[47]....
        /*0cc8*/ 	.word	0x00010a10
        /*0ccc*/ 	.word	0x00000016
        /*0cd0*/ 	.word	0x00032400
        /*0cd4*/ 	.short	0x0107
        /*0cd6*/ 	.byte	0x3f
	.zero		1


	//   ....[48]....
        /*0cd8*/ 	.word	0x00010aa0
        /*0cdc*/ 	.word	0x00000016
        /*0ce0*/ 	.word	0x00032400
        /*0ce4*/ 	.short	0x0101
        /*0ce6*/ 	.byte	0x3f
	.zero		1


	//   ....[49]....
        /*0ce8*/ 	.word	0x000115d0
        /*0cec*/ 	.word	0x00000016
        /*0cf0*/ 	.word	0x00032410
        /*0cf4*/ 	.short	0x0107
        /*0cf6*/ 	.byte	0x3f
	.zero		1


	//   ....[50]....
        /*0cf8*/ 	.word	0x000116d0
        /*0cfc*/ 	.word	0x00000016
        /*0d00*/ 	.word	0x00032410
        /*0d04*/ 	.short	0x0101
        /*0d06*/ 	.byte	0x3f
	.zero		1


	//   ....[51]....
        /*0d08*/ 	.word	0x000116f0
        /*0d0c*/ 	.word	0x00000016
        /*0d10*/ 	.word	0x00032420
        /*0d14*/ 	.short	0x010a
        /*0d16*/ 	.byte	0x3f
	.zero		1


	//   ....[52]....
        /*0d18*/ 	.word	0x00011770
        /*0d1c*/ 	.word	0x00000019
        /*0d20*/ 	.word	0x00032460
        /*0d24*/ 	.short	0x010a
        /*0d26*/ 	.byte	0x3f
	.zero		1


	//   ....[53]....
        /*0d28*/ 	.word	0x00011ef0
        /*0d2c*/ 	.word	0x00000019
        /*0d30*/ 	.word	0x00032450
        /*0d34*/ 	.short	0x0107
        /*0d36*/ 	.byte	0x3f
	.zero		1


	//   ....[54]....
        /*0d38*/ 	.word	0x00011fb0
        /*0d3c*/ 	.word	0x00000019
        /*0d40*/ 	.word	0x00032450
        /*0d44*/ 	.short	0x0101
        /*0d46*/ 	.byte	0x3f
	.zero		1


	//   ....[55]....
        /*0d48*/ 	.word	0x000122e0
        /*0d4c*/ 	.word	0x0000000a
        /*0d50*/ 	.word	0x00032440
        /*0d54*/ 	.short	0x010a
        /*0d56*/ 	.byte	0x3f
	.zero		1


	//   ....[56]....
        /*0d58*/ 	.word	0x000126b0
        /*0d5c*/ 	.word	0x0000000a
        /*0d60*/ 	.word	0x00032430
        /*0d64*/ 	.short	0x0107
        /*0d66*/ 	.byte	0x3f
	.zero		1


	//   ....[57]....
        /*0d68*/ 	.word	0x00012760
        /*0d6c*/ 	.word	0x0000000a
        /*0d70*/ 	.word	0x00032430
        /*0d74*/ 	.short	0x0101
        /*0d76*/ 	.byte	0x3f
	.zero		1


	//   ....[58]....
        /*0d78*/ 	.word	0x00012790
        /*0d7c*/ 	.word	0x0000000a
        /*0d80*/ 	.word	0x00032460
        /*0d84*/ 	.short	0x010a
        /*0d86*/ 	.byte	0x3f
	.zero		1


	//   ....[59]....
        /*0d88*/ 	.word	0x00012cb0
        /*0d8c*/ 	.word	0x0000000a
        /*0d90*/ 	.word	0x00032450
        /*0d94*/ 	.short	0x0107
        /*0d96*/ 	.byte	0x3f
	.zero		1


	//   ....[60]....
        /*0d98*/ 	.word	0x00012d60
        /*0d9c*/ 	.word	0x0000000a
        /*0da0*/ 	.word	0x00032450
        /*0da4*/ 	.short	0x0101
        /*0da6*/ 	.byte	0x3f
	.zero		1


	//   ....[61]....
        /*0da8*/ 	.word	0x00013bd0
        /*0dac*/ 	.word	0x00000005
        /*0db0*/ 	.word	0x00032420
        /*0db4*/ 	.short	0x010a
        /*0db6*/ 	.byte	0x3f
	.zero		1


	//   ....[62]....
        /*0db8*/ 	.word	0x00013d70
        /*0dbc*/ 	.word	0x00000003
        /*0dc0*/ 	.word	0x00032440
        /*0dc4*/ 	.short	0x010a
        /*0dc6*/ 	.byte	0x3f
	.zero		1


	//   ....[63]....
        /*0dc8*/ 	.word	0x00013e10
        /*0dcc*/ 	.word	0x00000005
        /*0dd0*/ 	.word	0x00032440
        /*0dd4*/ 	.short	0x010a
        /*0dd6*/ 	.byte	0x3f
	.zero		1


	//   ....[64]....
        /*0dd8*/ 	.word	0x00013e50
        /*0ddc*/ 	.word	0x00000003
        /*0de0*/ 	.word	0x00032460
        /*0de4*/ 	.short	0x010a
        /*0de6*/ 	.byte	0x3f
	.zero		1


	//   ....[65]....
        /*0de8*/ 	.word	0x00013e90
        /*0dec*/ 	.word	0x00000005
        /*0df0*/ 	.word	0x00032460
        /*0df4*/ 	.short	0x010a
        /*0df6*/ 	.byte	0x3f
	.zero		1


	//   ....[66]....
        /*0df8*/ 	.word	0x00013f00
        /*0dfc*/ 	.word	0x00000003
        /*0e00*/ 	.word	0x00032400
        /*0e04*/ 	.short	0x010a
        /*0e06*/ 	.byte	0x3f
	.zero		1


	//   ....[67]....
        /*0e08*/ 	.word	0x00013f60
        /*0e0c*/ 	.word	0x00000003
        /*0e10*/ 	.word	0x00032430
        /*0e14*/ 	.short	0x010a
        /*0e16*/ 	.byte	0x3f
	.zero		1


	//   ....[68]....
        /*0e18*/ 	.word	0x00013fc0
        /*0e1c*/ 	.word	0x00000003
        /*0e20*/ 	.word	0x00032410
        /*0e24*/ 	.short	0x010a
        /*0e26*/ 	.byte	0x3f
	.zero		1


	//   ....[69]....
        /*0e28*/ 	.word	0x00014020
        /*0e2c*/ 	.word	0x00000003
        /*0e30*/ 	.word	0x00032450
        /*0e34*/ 	.short	0x010a
        /*0e36*/ 	.byte	0x3f
	.zero		1


	//   ....[70]....
        /*0e38*/ 	.word	0x00014080
        /*0e3c*/ 	.word	0x00000099
        /*0e40*/ 	.word	0x00032430
        /*0e44*/ 	.short	0x010a
        /*0e46*/ 	.byte	0x3f
	.zero		1


	//   ....[71]....
        /*0e48*/ 	.word	0x000140e0
        /*0e4c*/ 	.word	0x000000cc
        /*0e50*/ 	.word	0x00032450
        /*0e54*/ 	.short	0x010a
        /*0e56*/ 	.byte	0x3f
	.zero		1


	//   ....[72]....
        /*0e58*/ 	.word	0x00014140
        /*0e5c*/ 	.word	0x00000099
        /*0e60*/ 	.word	0x00032430
        /*0e64*/ 	.short	0x010a
        /*0e66*/ 	.byte	0x3f
	.zero		1


	//   ....[73]....
        /*0e68*/ 	.word	0x000141a0
        /*0e6c*/ 	.word	0x000000cd
        /*0e70*/ 	.word	0x00032450
        /*0e74*/ 	.short	0x010a
        /*0e76*/ 	.byte	0x3f
	.zero		1


	//   ....[74]....
        /*0e78*/ 	.word	0x000142c0
        /*0e7c*/ 	.word	0x00000019
        /*0e80*/ 	.word	0x00032440
        /*0e84*/ 	.short	0x010a
        /*0e86*/ 	.byte	0x3f
	.zero		1


	//   ....[75]....
        /*0e88*/ 	.word	0x000160e0
        /*0e8c*/ 	.word	0x00000016
        /*0e90*/ 	.word	0x00032420
        /*0e94*/ 	.short	0x010a
        /*0e96*/ 	.byte	0x3f
	.zero		1


	//   ....[76]....
        /*0e98*/ 	.word	0x00016130
        /*0e9c*/ 	.word	0x00000019
        /*0ea0*/ 	.word	0x00032460
        /*0ea4*/ 	.short	0x010a
        /*0ea6*/ 	.byte	0x3f
	.zero		1


	//   ....[77]....
        /*0ea8*/ 	.word	0x00016a80
        /*0eac*/ 	.word	0x0000000a
        /*0eb0*/ 	.word	0x00032440
        /*0eb4*/ 	.short	0x010a
        /*0eb6*/ 	.byte	0x3f
	.zero		1


	//   ....[78]....
        /*0eb8*/ 	.word	0x00017150
        /*0ebc*/ 	.word	0x0000000a
        /*0ec0*/ 	.word	0x00032460
        /*0ec4*/ 	.short	0x010a
        /*0ec6*/ 	.byte	0x3f
	.zero		1


	//   ....[79]....
        /*0ec8*/ 	.word	0x00018200
        /*0ecc*/ 	.word	0x00000005
        /*0ed0*/ 	.word	0x00032420
        /*0ed4*/ 	.short	0x010a
        /*0ed6*/ 	.byte	0x3f
	.zero		1


	//   ....[80]....
        /*0ed8*/ 	.word	0x000183a0
        /*0edc*/ 	.word	0x00000003
        /*0ee0*/ 	.word	0x00032440
        /*0ee4*/ 	.short	0x010a
        /*0ee6*/ 	.byte	0x3f
	.zero		1


	//   ....[81]....
        /*0ee8*/ 	.word	0x000183f0
        /*0eec*/ 	.word	0x00000005
        /*0ef0*/ 	.word	0x00032440
        /*0ef4*/ 	.short	0x010a
        /*0ef6*/ 	.byte	0x3f
	.zero		1


	//   ....[82]....
        /*0ef8*/ 	.word	0x00018440
        /*0efc*/ 	.word	0x00000003
        /*0f00*/ 	.word	0x00032460
        /*0f04*/ 	.short	0x010a
        /*0f06*/ 	.byte	0x3f
	.zero		1


	//----- nvinfo : EIATTR_NUM_MBARRIERS
	.align		4
.L_1598:
        /*0f08*/ 	.byte	0x03, 0x38
        /*0f0a*/ 	.short	0x0017


	//----- nvinfo : EIATTR_EXIT_INSTR_OFFSETS
	.align		4
        /*0f0c*/ 	.byte	0x04, 0x1c
        /*0f0e*/ 	.short	(.L_1600 - .L_1599)


	//   ....[0]....
.L_1599:
        /*0f10*/ 	.word	0x000009f0


	//   ....[1]....
        /*0f14*/ 	.word	0x0000db20


	//   ....[2]....
        /*0f18*/ 	.word	0x00013ee0


	//----- nvinfo : EIATTR_MAX_THREADS
	.align		4
.L_1600:
        /*0f1c*/ 	.byte	0x04, 0x05
        /*0f1e*/ 	.short	(.L_1602 - .L_1601)
.L_1601:
        /*0f20*/ 	.word	0x00000180
        /*0f24*/ 	.word	0x00000001
        /*0f28*/ 	.word	0x00000001


	//----- nvinfo : EIATTR_CRS_STACK_SIZE
	.align		4
.L_1602:
        /*0f2c*/ 	.byte	0x04, 0x1e
        /*0f2e*/ 	.short	(.L_1604 - .L_1603)
.L_1603:
        /*0f30*/ 	.word	0x00000000


	//----- nvinfo : EIATTR_CBANK_PARAM_SIZE
	.align		4
.L_1604:
        /*0f34*/ 	.byte	0x03, 0x19
        /*0f36*/ 	.short	0x0bf0


	//----- nvinfo : EIATTR_PARAM_CBANK
	.align		4
        /*0f38*/ 	.byte	0x04, 0x0a
        /*0f3a*/ 	.short	(.L_1606 - .L_1605)
	.align		4
.L_1605:
        /*0f3c*/ 	.word	index@(.nv.constant0._ZN7cutlass13device_kernelIN5flash11enable_sm90INS1_16FlashAttnFwdSm90INS1_25CollectiveMainloopFwdSm90ILi2EN4cute5tupleIJNS5_1CILi1EEES8_S8_EEENS6_IJNS7_ILi128EEENS7_ILi96EEENS7_ILi64EEEEEELi256ENS_6half_tEfNS_4arch4Sm90ELb1ELb0ELb1ELb1ELb1ELb0ELb1ELb1ELb0ELb1ELb0ELb0EEENS1_21CollectiveEpilogueFwdINS6_IJSA_NS7_ILi256EEESB_EEES9_SE_SG_Li256ELb1ELb1ELb0ELb0EEENS1_36VarlenDynamicPersistentTileSchedulerILi128ELi96ELi256ELi128ELb0ELb1ELb1ELb1ELb1ELb1EEEEEEEEEvNT_6ParamsE)
        /*0f40*/ 	.short	0x0210
        /*0f42*/ 	.short	0x0bf0


	//----- nvinfo : EIATTR_SW_WAR
	.align		4
.L_1606:
        /*0f44*/ 	.byte	0x04, 0x36
        /*0f46*/ 	.short	(.L_1608 - .L_1607)
.L_1607:
        /*0f48*/ 	.word	0x00000008
.L_1608:


//--------------------- .nv.info._ZN7cutlass13device_kernelIN5flash11enable_sm90INS1_16FlashAttnFwdSm90INS1_25CollectiveMainloopFwdSm90ILi2EN4cute5tupleIJNS5_1CILi1EEES8_S8_EEENS6_IJNS7_ILi128EEENS7_ILi96EEENS7_ILi64EEEEEELi256ENS_6half_tEfNS_4arch4Sm90ELb1ELb0ELb1ELb1ELb1ELb1ELb1ELb1ELb0ELb1ELb0ELb0EEENS1_21CollectiveEpilogueFwdINS6_IJSA_NS7_ILi256EEESB_EEES9_SE_SG_Li256ELb1ELb1ELb0ELb0EEENS1_36VarlenDynamicPersistentTileSchedulerILi128ELi96ELi256ELi128ELb0ELb1ELb1ELb1ELb1ELb1EEEEEEEEEvNT_6ParamsE --------------------------
	.section	.nv.info._ZN7cutlass13device_kernelIN5flash11enable_sm90INS1_16FlashAttnFwdSm90INS1_25CollectiveMainloopFwdSm90ILi2EN4cute5tupleIJNS5_1CILi1EEES8_S8_EEENS6_IJNS7_ILi128EEENS7_ILi96EEENS7_ILi64EEEEEELi256ENS_6half_tEfNS_4arch4Sm90ELb1ELb0ELb1ELb1ELb1ELb1ELb1ELb1ELb0ELb1ELb0ELb0EEENS1_21CollectiveEpilogueFwdINS6_IJSA_NS7_ILi256EEESB_EEES9_SE_SG_Li256ELb1ELb1ELb0ELb0EEENS1_36VarlenDynamicPersistentTileSchedulerILi128ELi96ELi256ELi128ELb0ELb1ELb1ELb1ELb1ELb1EEEEEEEEEvNT_6ParamsE,"",@"SHT_CUDA_INFO"
	.sectionflags	@""
	.align	4


	//----- nvinfo : EIATTR_CUDA_API_VERSION
	.align		4
        /*0000*/ 	.byte	0x04, 0x37
        /*0002*/ 	.short	(.L_1610 - .L_1609)
.L_1609:
        /*0004*/ 	.word	0x00000082


	//----- nvinfo : EIATTR_KPARAM_INFO
	.align		4
.L_1610:
        /*0008*/ 	.byte	0x04, 0x17
        /*000a*/ 	.short	(.L_1612 - .L_1611)
.L_1611:
        /*000c*/ 	.word	0x00000000
        /*0010*/ 	.short	0x0000
        /*0012*/ 	.short	0x0070
        /*0014*/ 	.byte	0x00, 0xf0, 0x01, 0x2e


	//----- nvinfo : EIATTR_SPARSE_MMA_MASK
	.align		4
.L_1612:
        /*0018*/ 	.byte	0x03, 0x50
        /*001a*/ 	.short	0x0000


	//----- nvinfo : EIATTR_MAXREG_COUNT
	.align		4
        /*001c*/ 	.byte	0x03, 0x1b
        /*001e*/ 	.short	0x00a8


	//----- nvinfo : EIATTR_NUM_BARRIERS
	.align		4
        /*0020*/ 	.byte	0x02, 0x4c
        /*0022*/ 	.byte	0x10
	.zero		1


	//----- nvinfo : EIATTR_EXTERNS
	.align		4
        /*0024*/ 	.byte	0x04, 0x0f
        /*0026*/ 	.short	(.L_1614 - .L_1613)


	//   ....[0]....
	.align		4
.L_1613:
        /*0028*/ 	.word	index@(__assertfail)


	//----- nvinfo : EIATTR_ANNOTATIONS
	.align		4
.L_1614:
        /*002c*/ 	.byte	0x04, 0x55
        /*002e*/ 	.short	(.L_1616 - .L_1615)


	//   ....[0]....
.L_1615:
        /* <DEDUP_REMOVED lines=98> */


	//----- nvinfo : EIATTR_MERCURY_ISA_VERSION
	.align		4
.L_1616:
        /*0638*/ 	.byte	0x03, 0x5f
        /*063a*/ 	.short	0x0101


	//----- nvinfo : EIATTR_UNUSED_LOAD_BYTE_OFFSET
	.align		4
        /*063c*/ 	.byte	0x04, 0x44
        /*063e*/ 	.short	(.L_1618 - .L_1617)


	//   ....[0]....
.L_1617:
        /*0640*/ 	.word	0x00000a90
        /*0644*/ 	.word	0x0000fff0


	//   ....[1]....
        /*0648*/ 	.word	0x00013bf0
        /*064c*/ 	.word	0x0000fff0


	//----- nvinfo : EIATTR_INT_WARP_WIDE_INSTR_OFFSETS
	.align		4
.L_1618:
        /*0650*/ 	.byte	0x04, 0x31
        /*0652*/ 	.short	(.L_1620 - .L_1619)


	//   ....[0]....
.L_1619:
        /*0654*/ 	.word	0x00000130


	//   ....[1]....
        /*0658*/ 	.word	0x00000170


	//   ....[2]....
        /*065c*/ 	.word	0x000001e0


	//   ....[3]....
        /*0660*/ 	.word	0x000001f0


	//   ....[4]....
        /*0664*/ 	.word	0x000193d0


	//   ....[5]....
        /*0668*/ 	.word	0x00019460


	//   ....[6]....
        /*066c*/ 	.word	0x0001d470


	//   ....[7]....
        /*0670*/ 	.word	0x0001d500


	//----- nvinfo : EIATTR_COOP_GROUP_MASK_REGIDS
	.align		4
.L_1620:
        /*0674*/ 	.byte	0x04, 0x29
        /*0676*/ 	.short	(.L_1622 - .L_1621)


	//   ....[0]....
.L_1621:
        /*0678*/ 	.word	0xffffffff


	//   ....[1]....
        /*067c*/ 	.word	0xffffffff


	//   ....[2]....
        /*0680*/ 	.word	0xffffffff


	//   ....[3]....
        /*0684*/ 	.word	0xffffffff


	//   ....[4]....
        /*0688*/ 	.word	0xffffffff


	//   ....[5]....
        /*068c*/ 	.word	0xffffffff


	//   ....[6]....
        /*0690*/ 	.word	0xffffffff


	//   ....[7]....
        /*0694*/ 	.word	0xffffffff


	//   ....[8]....
        /*0698*/ 	.word	0xffffffff


	//   ....[9]....
        /*069c*/ 	.word	0xffffffff


	//   ....[10]....
        /*06a0*/ 	.word	0xffffffff


	//   ....[11]....
        /*06a4*/ 	.word	0xffffffff


	//   ....[12]....
        /*06a8*/ 	.word	0xffffffff


	//   ....[13]....
        /*06ac*/ 	.word	0xffffffff


	//   ....[14]....
        /*06b0*/ 	.word	0xffffffff


	//   ....[15]....
        /*06b4*/ 	.word	0xffffffff


	//   ....[16]....
        /*06b8*/ 	.word	0xffffffff


	//   ....[17]....
        /*06bc*/ 	.word	0xffffffff


	//   ....[18]....
        /*06c0*/ 	.word	0xffffffff


	//   ....[19]....
        /*06c4*/ 	.word	0xffffffff


	//   ....[20]....
        /*06c8*/ 	.word	0xffffffff


	//   ....[21]....
        /*06cc*/ 	.word	0xffffffff


	//   ....[22]....
        /*06d0*/ 	.word	0xffffffff


	//   ....[23]....
        /*06d4*/ 	.word	0xffffffff


	//   ....[24]....
        /*06d8*/ 	.word	0xffffffff


	//   ....[25]....
        /*06dc*/ 	.word	0xffffffff


	//   ....[26]....
        /*06e0*/ 	.word	0xffffffff


	//   ....[27]....
        /*06e4*/ 	.word	0xffffffff


	//   ....[28]....
        /*06e8*/ 	.word	0xffffffff


	//   ....[29]....
        /*06ec*/ 	.word	0xffffffff


	//   ....[30]....
        /*06f0*/ 	.word	0xffffffff


	//   ....[31]....
        /*06f4*/ 	.word	0xffffffff


	//   ....[32]....
        /*06f8*/ 	.word	0xffffffff


	//   ....[33]....
        /*06fc*/ 	.word	0xffffffff


	//   ....[34]....
        /*0700*/ 	.word	0xffffffff


	//   ....[35]....
        /*0704*/ 	.word	0xffffffff


	//   ....[36]....
        /*0708*/ 	.word	0xffffffff


	//   ....[37]....
        /*070c*/ 	.word	0xffffffff


	//   ....[38]....
        /*0710*/ 	.word	0xffffffff


	//   ....[39]....
        /*0714*/ 	.word	0xffffffff


	//   ....[40]....
        /*0718*/ 	.word	0xffffffff


	//   ....[41]....
        /*071c*/ 	.word	0xffffffff


	//   ....[42]....
        /*0720*/ 	.word	0xffffffff


	//   ....[43]....
        /*0724*/ 	.word	0xffffffff


	//   ....[44]....
        /*0728*/ 	.word	0xffffffff


	//   ....[45]....
        /*072c*/ 	.word	0xffffffff


	//   ....[46]....
        /*0730*/ 	.word	0xffffffff


	//   ....[47]....
        /*0734*/ 	.word	0xffffffff


	//   ....[48]....
        /*0738*/ 	.word	0xffffffff


	//   ....[49]....
        /*073c*/ 	.word	0xffffffff


	//   ....[50]....
        /*0740*/ 	.word	0xffffffff


	//   ....[51]....
        /*0744*/ 	.word	0xffffffff


	//   ....[52]....
        /*0748*/ 	.word	0xffffffff


	//   ....[53]....
        /*074c*/ 	.word	0xffffffff


	//   ....[54]....
        /*0750*/ 	.word	0xffffffff


	//   ....[55]....
        /*0754*/ 	.word	0xffffffff


	//   ....[56]....
        /*0758*/ 	.word	0xffffffff


	//   ....[57]....
        /*075c*/ 	.word	0xffffffff


	//   ....[58]....
        /*0760*/ 	.word	0xffffffff


	//   ....[59]....
        /*0764*/ 	.word	0xffffffff


	//   ....[60]....
        /*0768*/ 	.word	0xffffffff


	//   ....[61]....
        /*076c*/ 	.word	0xffffffff


	//   ....[62]....
        /*0770*/ 	.word	0xffffffff


	//   ....[63]....
        /*0774*/ 	.word	0xffffffff


	//   ....[64]....
        /*0778*/ 	.word	0xffffffff


	//   ....[65]....
        /*077c*/ 	.word	0xffffffff


	//   ....[66]....
        /*0780*/ 	.word	0xffffffff


	//   ....[67]....
        /*0784*/ 	.word	0xffffffff


	//   ....[68]....
        /*0788*/ 	.word	0xffffffff


	//   ....[69]....
        /*078c*/ 	.word	0xffffffff


	//   ....[70]....
        /*0790*/ 	.word	0xffffffff


	//   ....[71]....
        /*0794*/ 	.word	0xffffffff


	//   ....[72]....
        /*0798*/ 	.word	0xffffffff


	//   ....[73]....
        /*079c*/ 	.word	0xffffffff


	//   ....[74]....
        /*07a0*/ 	.word	0xffffffff


	//   ....[75]....
        /*07a4*/ 	.word	0xffffffff


	//   ....[76]....
        /*07a8*/ 	.word	0xffffffff


	//   ....[77]....
        /*07ac*/ 	.word	0xffffffff


	//   ....[78]....
        /*07b0*/ 	.word	0xffffffff


	//   ....[79]....
        /*07b4*/ 	.word	0xffffffff


	//   ....[80]....
        /*07b8*/ 	.word	0xffffffff


	//   ....[81]....
        /*07bc*/ 	.word	0xffffffff


	//   ....[82]....
        /*07c0*/ 	.word	0xffffffff


	//   ....[83]....
        /*07c4*/ 	.word	0xffffffff


	//   ....[84]....
        /*07c8*/ 	.word	0xffffffff


	//   ....[85]....
        /*07cc*/ 	.word	0xffffffff


	//   ....[86]....
        /*07d0*/ 	.word	0xffffffff


	//   ....[87]....
        /*07d4*/ 	.word	0xffffffff


	//   ....[88]....
        /*07d8*/ 	.word	0xffffffff


	//   ....[89]....
        /*07dc*/ 	.word	0xffffffff


	//   ....[90]....
        /*07e0*/ 	.word	0xffffffff


	//   ....[91]....
        /*07e4*/ 	.word	0xffffffff


	//   ....[92]....
        /*07e8*/ 	.word	0xffffffff


	//   ....[93]....
        /*07ec*/ 	.word	0xffffffff


	//   ....[94]....
        /*07f0*/ 	.word	0xffffffff


	//   ....[95]....
        /*07f4*/ 	.word	0xffffffff


	//   ....[96]....
        /*07f8*/ 	.word	0xffffffff


	//   ....[97]....
        /*07fc*/ 	.word	0xffffffff


	//   ....[98]....
        /*0800*/ 	.word	0xffffffff


	//   ....[99]....
        /*0804*/ 	.word	0xffffffff


	//   ....[100]....
        /*0808*/ 	.word	0xffffffff


	//   ....[101]....
        /*080c*/ 	.word	0xffffffff


	//   ....[102]....
        /*0810*/ 	.word	0xffffffff


	//   ....[103]....
        /*0814*/ 	.word	0xffffffff


	//   ....[104]....
        /*0818*/ 	.word	0xffffffff


	//   ....[105]....
        /*081c*/ 	.word	0xffffffff


	//   ....[106]....
        /*0820*/ 	.word	0xffffffff


	//   ....[107]....
        /*0824*/ 	.word	0xffffffff


	//   ....[108]....
        /*0828*/ 	.word	0xffffffff


	//   ....[109]....
        /*082c*/ 	.word	0xffffffff


	//   ....[110]....
        /*0830*/ 	.word	0xffffffff


	//   ....[111]....
        /*0834*/ 	.word	0xffffffff


	//   ....[112]....
        /*0838*/ 	.word	0xffffffff


	//   ....[113]....
        /*083c*/ 	.word	0xffffffff


	//   ....[114]....
        /*0840*/ 	.word	0xffffffff


	//   ....[115]....
        /*0844*/ 	.word	0xffffffff


	//   ....[116]....
        /*0848*/ 	.word	0xffffffff


	//   ....[117]....
        /*084c*/ 	.word	0xffffffff


	//   ....[118]....
        /*0850*/ 	.word	0xffffffff


	//   ....[119]....
        /*0854*/ 	.word	0xffffffff


	//   ....[120]....
        /*0858*/ 	.word	0xffffffff


	//   ....[121]....
        /*085c*/ 	.word	0xffffffff


	//   ....[122]....
        /*0860*/ 	.word	0xffffffff


	//   ....[123]....
        /*0864*/ 	.word	0xffffffff


	//   ....[124]....
        /*0868*/ 	.word	0xffffffff


	//   ....[125]....
        /*086c*/ 	.word	0xffffffff


	//   ....[126]....
        /*0870*/ 	.word	0xffffffff


	//   ....[127]....
        /*0874*/ 	.word	0xffffffff


	//   ....[128]....
        /*0878*/ 	.word	0xffffffff


	//   ....[129]....
        /*087c*/ 	.word	0xffffffff


	//   ....[130]....
        /*0880*/ 	.word	0xffffffff


	//   ....[131]....
        /*0884*/ 	.word	0xffffffff


	//   ....[132]....
        /*0888*/ 	.word	0xffffffff


	//   ....[133]....
        /*088c*/ 	.word	0xffffffff


	//   ....[134]....
        /*0890*/ 	.word	0xffffffff


	//   ....[135]....
        /*0894*/ 	.word	0xffffffff


	//   ....[136]....
        /*0898*/ 	.word	0xffffffff


	//   ....[137]....
        /*089c*/ 	.word	0xffffffff


	//   ....[138]....
        /*08a0*/ 	.word	0xffffffff


	//   ....[139]....
        /*08a4*/ 	.word	0xffffffff


	//   ....[140]....
        /*08a8*/ 	.word	0xffffffff


	//   ....[141]....
        /*08ac*/ 	.word	0xffffffff


	//   ....[142]....
        /*08b0*/ 	.word	0xffffffff


	//   ....[143]....
        /*08b4*/ 	.word	0xffffffff


	//   ....[144]....
        /*08b8*/ 	.word	0xffffffff


	//   ....[145]....
        /*08bc*/ 	.word	0xffffffff


	//   ....[146]....
        /*08c0*/ 	.word	0xffffffff


	//   ....[147]....
        /*08c4*/ 	.word	0xffffffff


	//   ....[148]....
        /*08c8*/ 	.word	0xffffffff


	//   ....[149]....
        /*08cc*/ 	.word	0xffffffff


	//   ....[150]....
        /*08d0*/ 	.word	0xffffffff


	//   ....[151]....
        /*08d4*/ 	.word	0xffffffff


	//   ....[152]....
        /*08d8*/ 	.word	0xffffffff


	//   ....[153]....
        /*08dc*/ 	.word	0xffffffff


	//   ....[154]....
        /*08e0*/ 	.word	0xffffffff


	//   ....[155]....
        /*08e4*/ 	.word	0xffffffff


	//   ....[156]....
        /*08e8*/ 	.word	0xffffffff


	//   ....[157]....
        /*08ec*/ 	.word	0xffffffff


	//   ....[158]....
        /*08f0*/ 	.word	0xffffffff


	//   ....[159]....
        /*08f4*/ 	.word	0xffffffff


	//   ....[160]....
        /*08f8*/ 	.word	0xffffffff


	//   ....[161]....
        /*08fc*/ 	.word	0xffffffff


	//   ....[162]....
        /*0900*/ 	.word	0xffffffff


	//   ....[163]....
        /*0904*/ 	.word	0xffffffff


	//   ....[164]....
        /*0908*/ 	.word	0xffffffff


	//   ....[165]....
        /*090c*/ 	.word	0xffffffff


	//   ....[166]....
        /*0910*/ 	.word	0xffffffff


	//   ....[167]....
        /*0914*/ 	.word	0xffffffff


	//   ....[168]....
        /*0918*/ 	.word	0xffffffff


	//   ....[169]....
        /*091c*/ 	.word	0xffffffff


	//   ....[170]....
        /*0920*/ 	.word	0xffffffff


	//   ....[171]....
        /*0924*/ 	.word	0xffffffff


	//   ....[172]....
        /*0928*/ 	.word	0xffffffff


	//   ....[173]....
        /*092c*/ 	.word	0xffffffff


	//   ....[174]....
        /*0930*/ 	.word	0xffffffff


	//   ....[175]....
        /*0934*/ 	.word	0xffffffff


	//   ....[176]....
        /*0938*/ 	.word	0xffffffff


	//   ....[177]....
        /*093c*/ 	.word	0xffffffff


	//   ....[178]....
        /*0940*/ 	.word	0xffffffff


	//   ....[179]....
        /*0944*/ 	.word	0xffffffff


	//   ....[180]....
        /*0948*/ 	.word	0xffffffff


	//   ....[181]....
        /*094c*/ 	.word	0xffffffff


	//   ....[182]....
        /*0950*/ 	.word	0xffffffff


	//   ....[183]....
        /*0954*/ 	.word	0xffffffff


	//   ....[184]....
        /*0958*/ 	.word	0xffffffff


	//   ....[185]....
        /*095c*/ 	.word	0xffffffff


	//   ....[186]....
        /*0960*/ 	.word	0xffffffff


	//   ....[187]....
        /*0964*/ 	.word	0xffffffff


	//   ....[188]....
        /*0968*/ 	.word	0xffffffff


	//   ....[189]....
        /*096c*/ 	.word	0xffffffff


	//   ....[190]....
        /*0970*/ 	.word	0xffffffff


	//   ....[191]....
        /*0974*/ 	.word	0xffffffff


	//   ....[192]....
        /*0978*/ 	.word	0xffffffff


	//   ....[193]....
        /*097c*/ 	.word	0xffffffff


	//   ....[194]....
        /*0980*/ 	.word	0xffffffff


	//   ....[195]....
        /*0984*/ 	.word	0x0500000f


	//   ....[196]....
        /*0988*/ 	.word	0x0500000f


	//   ....[197]....
        /*098c*/ 	.word	0x0500000f


	//   ....[198]....
        /*0990*/ 	.word	0x0500000f


	//   ....[199]....
        /*0994*/ 	.word	0x0500000f


	//   ....[200]....
        /*0998*/ 	.word	0x0500000f


	//   ....[201]....
        /*099c*/ 	.word	0x0500000f


	//   ....[202]....
        /*09a0*/ 	.word	0x0500000f


	//   ....[203]....
        /*09a4*/ 	.word	0x0500000f


	//   ....[204]....
        /*09a8*/ 	.word	0x0500000f


	//   ....[205]....
        /*09ac*/ 	.word	0x0500000f


	//   ....[206]....
        /*09b0*/ 	.word	0x0500000f


	//   ....[207]....
        /*09b4*/ 	.word	0x0500000f


	//   ....[208]....
        /*09b8*/ 	.word	0x0500000f


	//   ....[209]....
        /*09bc*/ 	.word	0x0500000f


	//   ....[210]....
        /*09c0*/ 	.word	0x0500000f


	//   ....[211]....
        /*09c4*/ 	.word	0x0500000f


	//   ....[212]....
        /*09c8*/ 	.word	0x0500000f


	//   ....[213]....
        /*09cc*/ 	.word	0x0500000f


	//   ....[214]....
        /*09d0*/ 	.word	0x0500000f


	//   ....[215]....
        /*09d4*/ 	.word	0x0500000f


	//   ....[216]....
        /*09d8*/ 	.word	0x0500000f


	//   ....[217]....
        /*09dc*/ 	.word	0x0500000f


	//   ....[218]....
        /*09e0*/ 	.word	0x0500000f


	//   ....[219]....
        /*09e4*/ 	.word	0x0500000f


	//   ....[220]....
        /*09e8*/ 	.word	0x0500000f


	//   ....[221]....
        /*09ec*/ 	.word	0x0500000f


	//   ....[222]....
        /*09f0*/ 	.word	0x0500000f


	//   ....[223]....
        /*09f4*/ 	.word	0x0500000f


	//   ....[224]....
        /*09f8*/ 	.word	0x0500000f


	//   ....[225]....
        /*09fc*/ 	.word	0x0500000f


	//   ....[226]....
        /*0a00*/ 	.word	0x0500000f


	//   ....[227]....
        /*0a04*/ 	.word	0x0500000f


	//   ....[228]....
        /*0a08*/ 	.word	0x0500000f


	//   ....[229]....
        /*0a0c*/ 	.word	0x0500000f


	//   ....[230]....
        /*0a10*/ 	.word	0x0500000f


	//   ....[231]....
        /*0a14*/ 	.word	0x0500000f


	//   ....[232]....
        /*0a18*/ 	.word	0x0500000f


	//   ....[233]....
        /*0a1c*/ 	.word	0x0500000f


	//   ....[234]....
        /*0a20*/ 	.word	0x0500000f


	//   ....[235]....
        /*0a24*/ 	.word	0x0500000f


	//   ....[236]....
        /*0a28*/ 	.word	0x0500000f


	//   ....[237]....
        /*0a2c*/ 	.word	0x0500000f


	//   ....[238]....
        /*0a30*/ 	.word	0x0500000f


	//   ....[239]....
        /*0a34*/ 	.word	0x0500000f


	//   ....[240]....
        /*0a38*/ 	.word	0x0500000f


	//   ....[241]....
        /*0a3c*/ 	.word	0x0500000f


	//   ....[242]....
        /*0a40*/ 	.word	0x0500000f


	//   ....[243]....
        /*0a44*/ 	.word	0x0500000f


	//   ....[244]....
        /*0a48*/ 	.word	0x0500000f


	//   ....[245]....
        /*0a4c*/ 	.word	0x0500000f


	//   ....[246]....
        /*0a50*/ 	.word	0x0500000f


	//   ....[247]....
        /*0a54*/ 	.word	0x0500000f


	//   ....[248]....
        /*0a58*/ 	.word	0x0500000f


	//   ....[249]....
        /*0a5c*/ 	.word	0x0500000f


	//   ....[250]....
        /*0a60*/ 	.word	0x0500000f


	//   ....[251]....
        /*0a64*/ 	.word	0x0500000f


	//   ....[252]....
        /*0a68*/ 	.word	0x0500000f


	//   ....[253]....
        /*0a6c*/ 	.word	0x0500000f


	//   ....[254]....
        /*0a70*/ 	.word	0x0500000f


	//   ....[255]....
        /*0a74*/ 	.word	0x0500000f


	//   ....[0]....
        /*0a78*/ 	.word	0x0500000f


	//   ....[1]....
        /*0a7c*/ 	.word	0x0500000f


	//   ....[2]....
        /*0a80*/ 	.word	0x0500000f


	//   ....[3]....
        /*0a84*/ 	.word	0x0500000f


	//   ....[4]....
        /*0a88*/ 	.word	0x0500000f


	//   ....[5]....
        /*0a8c*/ 	.word	0x0500000f


	//   ....[6]....
        /*0a90*/ 	.word	0x0500000f


	//   ....[7]....
        /*0a94*/ 	.word	0x0500000f


	//   ....[8]....
        /*0a98*/ 	.word	0x0500000f


	//   ....[9]....
        /*0a9c*/ 	.word	0x0500000f


	//   ....[10]....
        /*0aa0*/ 	.word	0x0500000f


	//   ....[11]....
        /*0aa4*/ 	.word	0x0500000f


	//   ....[12]....
        /*0aa8*/ 	.word	0x0500000f


	//   ....[13]....
        /*0aac*/ 	.word	0x0500000f


	//   ....[14]....
        /*0ab0*/ 	.word	0x0500000f


	//   ....[15]....
        /*0ab4*/ 	.word	0x0500000f


	//   ....[16]....
        /*0ab8*/ 	.word	0x0500000f


	//   ....[17]....
        /*0abc*/ 	.word	0x0500000f


	//   ....[18]....
        /*0ac0*/ 	.word	0x0500000f


	//   ....[19]....
        /*0ac4*/ 	.word	0x0500000f


	//   ....[20]....
        /*0ac8*/ 	.word	0x0500000f


	//   ....[21]....
        /*0acc*/ 	.word	0x0500000f


	//   ....[22]....
        /*0ad0*/ 	.word	0x0500000f


	//   ....[23]....
        /*0ad4*/ 	.word	0x0500000f


	//   ....[24]....
        /*0ad8*/ 	.word	0x0500000f


	//   ....[25]....
        /*0adc*/ 	.word	0x0500000f


	//   ....[26]....
        /*0ae0*/ 	.word	0x0500000f


	//   ....[27]....
        /*0ae4*/ 	.word	0x0500000f


	//   ....[28]....
        /*0ae8*/ 	.word	0x0500000f


	//   ....[29]....
        /*0aec*/ 	.word	0x0500000f


	//   ....[30]....
        /*0af0*/ 	.word	0x0500000f


	//   ....[31]....
        /*0af4*/ 	.word	0x0500000f


	//   ....[32]....
        /*0af8*/ 	.word	0x0500000f


	//   ....[33]....
        /*0afc*/ 	.word	0x0500000f


	//   ....[34]....
        /*0b00*/ 	.word	0x0500000f


	//   ....[35]....
        /*0b04*/ 	.word	0x0500000f


	//   ....[36]....
        /*0b08*/ 	.word	0x0500000f


	//   ....[37]....
        /*0b0c*/ 	.word	0x0500000f


	//   ....[38]....
        /*0b10*/ 	.word	0x0500000f


	//   ....[39]....
        /*0b14*/ 	.word	0x0500000f


	//   ....[40]....
        /*0b18*/ 	.word	0x0500000f


	//   ....[41]....
        /*0b1c*/ 	.word	0x0500000f


	//   ....[42]....
        /*0b20*/ 	.word	0x0500000f


	//   ....[43]....
        /*0b24*/ 	.word	0x0500000f


	//   ....[44]....
        /*0b28*/ 	.word	0x0500000f


	//   ....[45]....
        /*0b2c*/ 	.word	0x0500000f


	//   ....[46]....
        /*0b30*/ 	.word	0x0500000f


	//   ....[47]....
        /*0b34*/ 	.word	0x0500000f


	//   ....[48]....
        /*0b38*/ 	.word	0x0500000f


	//   ....[49]....
        /*0b3c*/ 	.word	0x0500000f


	//   ....[50]....
        /*0b40*/ 	.word	0x0500000f


	//   ....[51]....
        /*0b44*/ 	.word	0x0500000f


	//   ....[52]....
        /*0b48*/ 	.word	0x0500000f


	//   ....[53]....
        /*0b4c*/ 	.word	0x0500000f


	//   ....[54]....
        /*0b50*/ 	.word	0x0500000f


	//   ....[55]....
        /*0b54*/ 	.word	0x0500000f


	//   ....[56]....
        /*0b58*/ 	.word	0x0500000f


	//   ....[57]....
        /*0b5c*/ 	.word	0x0500000f


	//   ....[58]....
        /*0b60*/ 	.word	0x0500000f


	//   ....[59]....
        /*0b64*/ 	.word	0x0500000f


	//   ....[60]....
        /*0b68*/ 	.word	0x0500000f


	//   ....[61]....
        /*0b6c*/ 	.word	0x0500000f


	//   ....[62]....
        /*0b70*/ 	.word	0x0500000f


	//   ....[63]....
        /*0b74*/ 	.word	0x0500000f


	//   ....[64]....
        /*0b78*/ 	.word	0x0500000f


	//   ....[65]....
        /*0b7c*/ 	.word	0x0500000f


	//   ....[66]....
        /*0b80*/ 	.word	0x0500000f


	//   ....[67]....
        /*0b84*/ 	.word	0x0500000f


	//   ....[68]....
        /*0b88*/ 	.word	0x0500000f


	//   ....[69]....
        /*0b8c*/ 	.word	0x0500000f


	//   ....[70]....
        /*0b90*/ 	.word	0x0500000f


	//   ....[71]....
        /*0b94*/ 	.word	0x0500000f


	//   ....[72]....
        /*0b98*/ 	.word	0x0500000f


	//   ....[73]....
        /*0b9c*/ 	.word	0x0500000f


	//   ....[74]....
        /*0ba0*/ 	.word	0x0500000f


	//   ....[75]....
        /*0ba4*/ 	.word	0x0500000f


	//----- nvinfo : EIATTR_COOP_GROUP_INSTR_OFFSETS
	.align		4
.L_1622:
        /*0ba8*/ 	.byte	0x04, 0x28
        /*0baa*/ 	.short	(.L_1624 - .L_1623)


	//   ....[0]....
.L_1623:
        /*0bac*/ 	.word	0x00000070


	//   ....[1]....
        /*0bb0*/ 	.word	0x00000140


	//   ....[2]....
        /*0bb4*/ 	.word	0x00000190


	//   ....[3]....
        /*0bb8*/ 	.word	0x000003e0


	//   ....[4]....
        /*0bbc*/ 	.word	0x00000540


	//   ....[5]....
        /*0bc0*/ 	.word	0x00000660


	//   ....[6]....
        /*0bc4*/ 	.word	0x000007c0


	//   ....[7]....
        /*0bc8*/ 	.word	0x00002d80


	//   ....[8]....
        /*0bcc*/ 	.word	0x00002d90


	//   ....[9]....
        /*0bd0*/ 	.word	0x00003460


	//   ....[10]....
        /*0bd4*/ 	.word	0x00003470


	//   ....[11]....
        /*0bd8*/ 	.word	0x00004030


	//   ....[12]....
        /*0bdc*/ 	.word	0x00004040


	//   ....[13]....
        /*0be0*/ 	.word	0x000047f0


	//   ....[14]....
        /*0be4*/ 	.word	0x00004800


	//   ....[15]....
        /*0be8*/ 	.word	0x000051f0


	//   ....[16]....
        /*0bec*/ 	.word	0x00005200


	//   ....[17]....
        /*0bf0*/ 	.word	0x00005310


	//   ....[18]....
        /*0bf4*/ 	.word	0x00005320


	//   ....[19]....
        /*0bf8*/ 	.word	0x00005750


	//   ....[20]....
        /*0bfc*/ 	.word	0x00005770


	//   ....[21]....
        /*0c00*/ 	.word	0x00005a40


	//   ....[22]....
        /*0c04*/ 	.word	0x00005a60


	//   ....[23]....
        /*0c08*/ 	.word	0x00006490


	//   ....[24]....
        /*0c0c*/ 	.word	0x00006c70


	//   ....[25]....
        /*0c10*/ 	.word	0x00006c80


	//   ....[26]....
        /*0c14*/ 	.word	0x00006c90


	//   ....[27]....
        /*0c18*/ 	.word	0x00006ca0


	//   ....[28]....
        /*0c1c*/ 	.word	0x00006fa0


	//   ....[29]....
        /*0c20*/ 	.word	0x00006fb0


	//   ....[30]....
        /*0c24*/ 	.word	0x00006fc0


	//   ....[31]....
        /*0c28*/ 	.word	0x00006fd0


	//   ....[32]....
        /*0c2c*/ 	.word	0x000082a0


	//   ....[33]....
        /*0c30*/ 	.word	0x000082b0


	//   ....[34]....
        /*0c34*/ 	.word	0x000082c0


	//   ....[35]....
        /*0c38*/ 	.word	0x000082d0


	//   ....[36]....
        /*0c3c*/ 	.word	0x000083c0


	//   ....[37]....
        /*0c40*/ 	.word	0x000083d0


	//   ....[38]....
        /*0c44*/ 	.word	0x000084b0


	//   ....[39]....
        /*0c48*/ 	.word	0x00008530


	//   ....[40]....
        /*0c4c*/ 	.word	0x0000abd0


	//   ....[41]....
        /*0c50*/ 	.word	0x0000b130


	//   ....[42]....
        /*0c54*/ 	.word	0x0000b140


	//   ....[43]....
        /*0c58*/ 	.word	0x0000b170


	//   ....[44]....
        /*0c5c*/ 	.word	0x0000b8a0


	//   ....[45]....
        /*0c60*/ 	.word	0x0000b8c0


	//   ....[46]....
        /*0c64*/ 	.word	0x0000dad0


	//   ....[47]....
        /*0c68*/ 	.word	0x0000dbb0


	//   ....[48]....
        /*0c6c*/ 	.word	0x0000e630


	//   ....[49]....
        /*0c70*/ 	.word	0x0000e650


	//   ....[50]....
        /*0c74*/ 	.word	0x0000eb40


	//   ....[51]....
        /*0c78*/ 	.word	0x0000eb60


	//   ....[52]....
        /*0c7c*/ 	.word	0x00011490


	//   ....[53]....
        /*0c80*/ 	.word	0x00011520


	//   ....[54]....
        /*0c84*/ 	.word	0x00012040


	//   ....[55]....
        /*0c88*/ 	.word	0x000120e0


	//   ....[56]....
        /*0c8c*/ 	.word	0x00013140


	//   ....[57]....
        /*0c90*/ 	.word	0x00013180


	//   ....[58]....
        /*0c94*/ 	.word	0x00013220


	//   ....[59]....
        /*0c98*/ 	.word	0x00013260


	//   ....[60]....
        /*0c9c*/ 	.word	0x00014d30


	//   ....[61]....
        /*0ca0*/ 	.word	0x00014dc0


	//   ....[62]....
        /*0ca4*/ 	.word	0x00014e20


	//   ....[63]....
        /*0ca8*/ 	.word	0x00014e60


	//   ....[64]....
        /*0cac*/ 	.word	0x00015740


	//   ....[65]....
        /*0cb0*/ 	.word	0x00015770


	//   ....[66]....
        /*0cb4*/ 	.word	0x000158f0


	//   ....[67]....
        /*0cb8*/ 	.word	0x00015910


	//   ....[68]....
        /*0cbc*/ 	.word	0x00015a50


	//   ....[69]....
        /*0cc0*/ 	.word	0x00015a70


	//   ....[70]....
        /*0cc4*/ 	.word	0x00015bc0


	//   ....[71]....
        /*0cc8*/ 	.word	0x00015be0


	//   ....[72]....
        /*0ccc*/ 	.word	0x00016560


	//   ....[73]....
        /*0cd0*/ 	.word	0x00016570


	//   ....[74]....
        /*0cd4*/ 	.word	0x00016710


	//   ....[75]....
        /*0cd8*/ 	.word	0x00016720


	//   ....[76]....
        /*0cdc*/ 	.word	0x000168b0


	//   ....[77]....
        /*0ce0*/ 	.word	0x000168c0


	//   ....[78]....
        /*0ce4*/ 	.word	0x00016a50


	//   ....[79]....
        /*0ce8*/ 	.word	0x00016a60


	//   ....[80]....
        /*0cec*/ 	.word	0x00016c50


	//   ....[81]....
        /*0cf0*/ 	.word	0x00016e20


	//   ....[82]....
        /*0cf4*/ 	.word	0x00016e50


	//   ....[83]....
        /*0cf8*/ 	.word	0x00016e80


	//   ....[84]....
        /*0cfc*/ 	.word	0x00016eb0


	//   ....[85]....
        /*0d00*/ 	.word	0x00016ee0


	//   ....[86]....
        /*0d04*/ 	.word	0x00016f10


	//   ....[87]....
        /*0d08*/ 	.word	0x00017080


	//   ....[88]....
        /*0d0c*/ 	.word	0x000170b0


	//   ....[89]....
        /*0d10*/ 	.word	0x000170e0


	//   ....[90]....
        /*0d14*/ 	.word	0x00017110


	//   ....[91]....
        /*0d18*/ 	.word	0x00017140


	//   ....[92]....
        /*0d1c*/ 	.word	0x00017170


	//   ....[93]....
        /*0d20*/ 	.word	0x00017200


	//   ....[94]....
        /*0d24*/ 	.word	0x00017260


	//   ....[95]....
        /*0d28*/ 	.word	0x000172f0


	//   ....[96]....
        /*0d2c*/ 	.word	0x000180b0


	//   ....[97]....
        /*0d30*/ 	.word	0x0001a020


	//   ....[98]....
        /*0d34*/ 	.word	0x0001a040


	//   ....[99]....
        /*0d38*/ 	.word	0x0001a0d0


	//   ....[100]....
        /*0d3c*/ 	.word	0x0001a0f0


	//   ....[101]....
        /*0d40*/ 	.word	0x0001a170


	//   ....[102]....
        /*0d44*/ 	.word	0x0001a190


	//   ....[103]....
        /*0d48*/ 	.word	0x0001a210


	//   ....[104]....
        /*0d4c*/ 	.word	0x0001a230


	//   ....[105]....
        /*0d50*/ 	.word	0x0001a2b0


	//   ....[106]....
        /*0d54*/ 	.word	0x0001a2d0


	//   ....[107]....
        /*0d58*/ 	.word	0x0001a2e0


	//   ....[108]....
        /*0d5c*/ 	.word	0x0001a2f0


	//   ....[109]....
        /*0d60*/ 	.word	0x0001aaa0


	//   ....[110]....
        /*0d64*/ 	.word	0x0001aad0


	//   ....[111]....
        /*0d68*/ 	.word	0x0001abc0


	//   ....[112]....
        /*0d6c*/ 	.word	0x0001abd0


	//   ....[113]....
        /*0d70*/ 	.word	0x0001ac80


	//   ....[114]....
        /*0d74*/ 	.word	0x0001ac90


	//   ....[115]....
        /*0d78*/ 	.word	0x0001ad10


	//   ....[116]....
        /*0d7c*/ 	.word	0x0001ad20


	//   ....[117]....
        /*0d80*/ 	.word	0x0001ad30


	//   ....[118]....
        /*0d84*/ 	.word	0x0001add0


	//   ....[119]....
        /*0d88*/ 	.word	0x0001ae00


	//   ....[120]....
        /*0d8c*/ 	.word	0x0001ae80


	//   ....[121]....
        /*0d90*/ 	.word	0x0001aeb0


	//   ....[122]....
        /*0d94*/ 	.word	0x0001aed0


	//   ....[123]....
        /*0d98*/ 	.word	0x0001af20


	//   ....[124]....
        /*0d9c*/ 	.word	0x0001af30


	//   ....[125]....
        /*0da0*/ 	.word	0x0001b610


	//   ....[126]....
        /*0da4*/ 	.word	0x0001b640


	//   ....[127]....
        /*0da8*/ 	.word	0x0001b660


	//   ....[128]....
        /*0dac*/ 	.word	0x0001b730


	//   ....[129]....
        /*0db0*/ 	.word	0x0001b760


	//   ....[130]....
        /*0db4*/ 	.word	0x0001b7d0


	//   ....[131]....
        /*0db8*/ 	.word	0x0001b840


	//   ....[132]....
        /*0dbc*/ 	.word	0x0001b850


	//   ....[133]....
        /*0dc0*/ 	.word	0x0001b8d0


	//   ....[134]....
        /*0dc4*/ 	.word	0x0001b8e0


	//   ....[135]....
        /*0dc8*/ 	.word	0x0001b960


	//   ....[136]....
        /*0dcc*/ 	.word	0x0001b970


	//   ....[137]....
        /*0dd0*/ 	.word	0x0001b9f0


	//   ....[138]....
        /*0dd4*/ 	.word	0x0001ba00


	//   ....[139]....
        /*0dd8*/ 	.word	0x0001ba80


	//   ....[140]....
        /*0ddc*/ 	.word	0x0001ba90


	//   ....[141]....
        /*0de0*/ 	.word	0x0001bfc0


	//   ....[142]....
        /*0de4*/ 	.word	0x0001bfe0


	//   ....[143]....
        /*0de8*/ 	.word	0x0001c030


	//   ....[144]....
        /*0dec*/ 	.word	0x0001c0f0


	//   ....[145]....
        /*0df0*/ 	.word	0x0001c100


	//   ....[146]....
        /*0df4*/ 	.word	0x0001c130


	//   ....[147]....
        /*0df8*/ 	.word	0x0001c1c0


	//   ....[148]....
        /*0dfc*/ 	.word	0x0001c270


	//   ....[149]....
        /*0e00*/ 	.word	0x0001c280


	//   ....[150]....
        /*0e04*/ 	.word	0x0001c2b0


	//   ....[151]....
        /*0e08*/ 	.word	0x0001c2c0


	//   ....[152]....
        /*0e0c*/ 	.word	0x0001c350


	//   ....[153]....
        /*0e10*/ 	.word	0x0001ca90


	//   ....[154]....
        /*0e14*/ 	.word	0x0001cab0


	//   ....[155]....
        /*0e18*/ 	.word	0x0001cb00


	//   ....[156]....
        /*0e1c*/ 	.word	0x0001cb10


	//   ....[157]....
        /*0e20*/ 	.word	0x0001cb50


	//   ....[158]....
        /*0e24*/ 	.word	0x0001cb60


	//   ....[159]....
        /*0e28*/ 	.word	0x0001cba0


	//   ....[160]....
        /*0e2c*/ 	.word	0x0001cbb0


	//   ....[161]....
        /*0e30*/ 	.word	0x0001cbf0


	//   ....[162]....
        /*0e34*/ 	.word	0x0001cc00


	//   ....[163]....
        /*0e38*/ 	.word	0x0001cc10


	//   ....[164]....
        /*0e3c*/ 	.word	0x0001cc50


	//   ....[165]....
        /*0e40*/ 	.word	0x0001cfa0


	//   ....[166]....
        /*0e44*/ 	.word	0x0001cfc0


	//   ....[167]....
        /*0e48*/ 	.word	0x0001cfd0


	//   ....[168]....
        /*0e4c*/ 	.word	0x0001cfe0


	//   ....[169]....
        /*0e50*/ 	.word	0x0001d000


	//   ....[170]....
        /*0e54*/ 	.word	0x0001d070


	//   ....[171]....
        /*0e58*/ 	.word	0x0001d0e0


	//   ....[172]....
        /*0e5c*/ 	.word	0x0001d100


	//   ....[173]....
        /*0e60*/ 	.word	0x0001d110


	//   ....[174]....
        /*0e64*/ 	.word	0x0001d170


	//   ....[175]....
        /*0e68*/ 	.word	0x0001d190


	//   ....[176]....
        /*0e6c*/ 	.word	0x0001d1f0


	//   ....[177]....
        /*0e70*/ 	.word	0x0001d700


	//   ....[178]....
        /*0e74*/ 	.word	0x0001d730


	//   ....[179]....
        /*0e78*/ 	.word	0x0001d760


	//   ....[180]....
        /*0e7c*/ 	.word	0x0001d790


	//   ....[181]....
        /*0e80*/ 	.word	0x0001d7c0


	//   ....[182]....
        /*0e84*/ 	.word	0x0001d7f0


	//   ....[183]....
        /*0e88*/ 	.word	0x0001d820


	//   ....[184]....
        /*0e8c*/ 	.word	0x0001d850


	//   ....[185]....
        /*0e90*/ 	.word	0x0001d9d0


	//   ....[186]....
        /*0e94*/ 	.word	0x0001da00


	//   ....[187]....
        /*0e98*/ 	.word	0x0001da30


	//   ....[188]....
        /*0e9c*/ 	.word	0x0001da60


	//   ....[189]....
        /*0ea0*/ 	.word	0x0001da90


	//   ....[190]....
        /*0ea4*/ 	.word	0x0001dac0


	//   ....[191]....
        /*0ea8*/ 	.word	0x0001db80


	//   ....[192]....
        /*0eac*/ 	.word	0x0001dba0


	//   ....[193]....
        /*0eb0*/ 	.word	0x0001dc10


	//   ....[194]....
        /*0eb4*/ 	.word	0x0001e2b0


	//   ....[195]....
        /*0eb8*/ 	.word	0x0001e5d0


	//   ....[196]....
        /*0ebc*/ 	.word	0x0001e660


	//   ....[197]....
        /*0ec0*/ 	.word	0x0001e6f0


	//   ....[198]....
        /*0ec4*/ 	.word	0x0001e780


	//   ....[199]....
        /*0ec8*/ 	.word	0x0001e860


	//   ....[200]....
        /*0ecc*/ 	.word	0x0001e8f0


	//   ....[201]....
        /*0ed0*/ 	.word	0x0001e980


	//   ....[202]....
        /*0ed4*/ 	.word	0x0001ea10


	//   ....[203]....
        /*0ed8*/ 	.word	0x0001eb00


	//   ....[204]....
        /*0edc*/ 	.word	0x0001eb90


	//   ....[205]....
        /*0ee0*/ 	.word	0x0001ec20


	//   ....[206]....
        /*0ee4*/ 	.word	0x0001ecb0


	//   ....[207]....
        /*0ee8*/ 	.word	0x0001ed80


	//   ....[208]....
        /*0eec*/ 	.word	0x0001ee20


	//   ....[209]....
        /*0ef0*/ 	.word	0x0001eeb0


	//   ....[210]....
        /*0ef4*/ 	.word	0x0001ef00


	//   ....[211]....
        /*0ef8*/ 	.word	0x0001ef50


	//   ....[212]....
        /*0efc*/ 	.word	0x0001efe0


	//   ....[213]....
        /*0f00*/ 	.word	0x0001f070


	//   ....[214]....
        /*0f04*/ 	.word	0x0001f0c0


	//   ....[215]....
        /*0f08*/ 	.word	0x0001f110


	//   ....[216]....
        /*0f0c*/ 	.word	0x0001f200


	//   ....[217]....
        /*0f10*/ 	.word	0x0001f2b0


	//   ....[218]....
        /*0f14*/ 	.word	0x0001f300


	//   ....[219]....
        /*0f18*/ 	.word	0x0001f360


	//   ....[220]....
        /*0f1c*/ 	.word	0x0001f480


	//   ....[221]....
        /*0f20*/ 	.word	0x0001f560


	//   ....[222]....
        /*0f24*/ 	.word	0x0001f650


	//   ....[223]....
        /*0f28*/ 	.word	0x0001f6a0


	//   ....[224]....
        /*0f2c*/ 	.word	0x0001fa00


	//   ....[225]....
        /*0f30*/ 	.word	0x0001fa50


	//   ....[226]....
        /*0f34*/ 	.word	0x0001fae0


	//   ....[227]....
        /*0f38*/ 	.word	0x0001fb70


	//   ....[228]....
        /*0f3c*/ 	.word	0x0001fc00


	//   ....[229]....
        /*0f40*/ 	.word	0x0001fc90


	//   ....[230]....
        /*0f44*/ 	.word	0x0001fd20


	//   ....[231]....
        /*0f48*/ 	.word	0x0001fdb0


	//   ....[232]....
        /*0f4c*/ 	.word	0x0001fe70


	//   ....[233]....
        /*0f50*/ 	.word	0x00020150


	//   ....[234]....
        /*0f54*/ 	.word	0x00020240


	//   ....[235]....
        /*0f58*/ 	.word	0x000202e0


	//   ....[236]....
        /*0f5c*/ 	.word	0x00020340


	//   ....[237]....
        /*0f60*/ 	.word	0x00020430


	//   ....[238]....
        /*0f64*/ 	.word	0x000204a0


	//   ....[239]....
        /*0f68*/ 	.word	0x00020590


	//   ....[240]....
        /*0f6c*/ 	.word	0x00020600


	//   ....[241]....
        /*0f70*/ 	.word	0x000206f0


	//   ....[242]....
        /*0f74*/ 	.word	0x00020760


	//   ....[243]....
        /*0f78*/ 	.word	0x00020850


	//   ....[244]....
        /*0f7c*/ 	.word	0x000208c0


	//   ....[245]....
        /*0f80*/ 	.word	0x00020960


	//   ....[246]....
        /*0f84*/ 	.word	0x00020a60


	//   ....[247]....
        /*0f88*/ 	.word	0x00020b00


	//   ....[248]....
        /*0f8c*/ 	.word	0x00020b60


	//   ....[249]....
        /*0f90*/ 	.word	0x00020c50


	//   ....[250]....
        /*0f94*/ 	.word	0x00020cb0


	//   ....[251]....
        /*0f98*/ 	.word	0x00020dd0


	//   ....[252]....
        /*0f9c*/ 	.word	0x00020e30


	//   ....[253]....
        /*0fa0*/ 	.word	0x00020f20


	//   ....[254]....
        /*0fa4*/ 	.word	0x00020f80


	//   ....[255]....
        /*0fa8*/ 	.word	0x00021020


	//   ....[0]....
        /*0fac*/ 	.word	0x000210f0


	//   ....[1]....
        /*0fb0*/ 	.word	0x00021190


	//   ....[2]....
        /*0fb4*/ 	.word	0x00021260


	//   ....[3]....
        /*0fb8*/ 	.word	0x00021350


	//   ....[4]....
        /*0fbc*/ 	.word	0x000213b0


	//   ....[5]....
        /*0fc0*/ 	.word	0x00021450


	//   ....[6]....
        /*0fc4*/ 	.word	0x000216e0


	//   ....[7]....
        /*0fc8*/ 	.word	0x00021790


	//   ....[8]....
        /*0fcc*/ 	.word	0x00021870


	//   ....[9]....
        /*0fd0*/ 	.word	0x00021960


	//   ....[10]....
        /*0fd4*/ 	.word	0x00021a20


	//   ....[11]....
        /*0fd8*/ 	.word	0x00021ae0


	//   ....[12]....
        /*0fdc*/ 	.word	0x00021ba0


	//   ....[13]....
        /*0fe0*/ 	.word	0x00021c60


	//   ....[14]....
        /*0fe4*/ 	.word	0x00021d20


	//   ....[15]....
        /*0fe8*/ 	.word	0x00021de0


	//   ....[16]....
        /*0fec*/ 	.word	0x00021ea0


	//   ....[17]....
        /*0ff0*/ 	.word	0x00021f60


	//   ....[18]....
        /*0ff4*/ 	.word	0x00022020


	//   ....[19]....
        /*0ff8*/ 	.word	0x000220d0


	//   ....[20]....
        /*0ffc*/ 	.word	0x00022130


	//   ....[21]....
        /*1000*/ 	.word	0x00022210


	//   ....[22]....
        /*1004*/ 	.word	0x00022350


	//   ....[23]....
        /*1008*/ 	.word	0x00022420


	//   ....[24]....
        /*100c*/ 	.word	0x000224c0


	//   ....[25]....
        /*1010*/ 	.word	0x000225d0


	//   ....[26]....
        /*1014*/ 	.word	0x00022630


	//   ....[27]....
        /*1018*/ 	.word	0x00022740


	//   ....[28]....
        /*101c*/ 	.word	0x000227a0


	//   ....[29]....
        /*1020*/ 	.word	0x000228b0


	//   ....[30]....
        /*1024*/ 	.word	0x00022910


	//   ....[31]....
        /*1028*/ 	.word	0x00022a20


	//   ....[32]....
        /*102c*/ 	.word	0x00022a80


	//   ....[33]....
        /*1030*/ 	.word	0x00022b40


	//   ....[34]....
        /*1034*/ 	.word	0x00022ca0


	//   ....[35]....
        /*1038*/ 	.word	0x00022d40


	//   ....[36]....
        /*103c*/ 	.word	0x00022da0


	//   ....[37]....
        /*1040*/ 	.word	0x00022e50


	//   ....[38]....
        /*1044*/ 	.word	0x00022eb0


	//   ....[39]....
        /*1048*/ 	.word	0x00022f60


	//   ....[40]....
        /*104c*/ 	.word	0x00022fc0


	//   ....[41]....
        /*1050*/ 	.word	0x00023070


	//   ....[42]....
        /*1054*/ 	.word	0x000230d0


	//   ....[43]....
        /*1058*/ 	.word	0x00023180


	//   ....[44]....
        /*105c*/ 	.word	0x000231e0


	//   ....[45]....
        /*1060*/ 	.word	0x00023290


	//   ....[46]....
        /*1064*/ 	.word	0x00023380


	//   ....[47]....
        /*1068*/ 	.word	0x00023420


	//   ....[48]....
        /*106c*/ 	.word	0x00023480


	//   ....[49]....
        /*1070*/ 	.word	0x00023550


	//   ....[50]....
        /*1074*/ 	.word	0x000235b0


	//   ....[51]....
        /*1078*/ 	.word	0x00023680


	//   ....[52]....
        /*107c*/ 	.word	0x000236e0


	//   ....[53]....
        /*1080*/ 	.word	0x000237b0


	//   ....[54]....
        /*1084*/ 	.word	0x00023810


	//   ....[55]....
        /*1088*/ 	.word	0x000238e0


	//   ....[56]....
        /*108c*/ 	.word	0x00023940


	//   ....[57]....
        /*1090*/ 	.word	0x00023a10


	//   ....[58]....
        /*1094*/ 	.word	0x00023aa0


	//   ....[59]....
        /*1098*/ 	.word	0x00023b40


	//   ....[60]....
        /*109c*/ 	.word	0x00023c60


	//   ....[61]....
        /*10a0*/ 	.word	0x00023cd0


	//   ....[62]....
        /*10a4*/ 	.word	0x00023d40


	//   ....[63]....
        /*10a8*/ 	.word	0x00023db0


	//   ....[64]....
        /*10ac*/ 	.word	0x00023e20


	//   ....[65]....
        /*10b0*/ 	.word	0x00023ea0


	//   ....[66]....
        /*10b4*/ 	.word	0x00023f30


	//   ....[67]....
        /*10b8*/ 	.word	0x00023fc0


	//   ....[68]....
        /*10bc*/ 	.word	0x00024030


	//   ....[69]....
        /*10c0*/ 	.word	0x000240a0


	//   ....[70]....
        /*10c4*/ 	.word	0x00024110


	//   ....[71]....
        /*10c8*/ 	.word	0x00024190


	//   ....[72]....
        /*10cc*/ 	.word	0x00024200


	//   ....[73]....
        /*10d0*/ 	.word	0x000242a0


	//   ....[74]....
        /*10d4*/ 	.word	0x00024330


	//   ....[75]....
        /*10d8*/ 	.word	0x00024450


	//----- nvinfo : EIATTR_REG_RECONFIG
	.align		4
.L_1624:
        /*10dc*/ 	.byte	0x01, 0x54
	.zero		2


	//----- nvinfo : EIATTR_SYSCALL_OFFSETS
	.align		4
        /*10e0*/ 	.byte	0x04, 0x46
        /*10e2*/ 	.short	(.L_1626 - .L_1625)


	//   ....[0]....
.L_1625:
        /*10e4*/ 	.word	0x00001910


	//   ....[1]....
        /*10e8*/ 	.word	0x00001a60


	//   ....[2]....
        /*10ec*/ 	.word	0x00006680


	//   ....[3]....
        /*10f0*/ 	.word	0x000069a0


	//   ....[4]....
        /*10f4*/ 	.word	0x000195c0


	//   ....[5]....
        /*10f8*/ 	.word	0x00019710


	//   ....[6]....
        /*10fc*/ 	.word	0x00019800


	//   ....[7]....
        /*1100*/ 	.word	0x0001a6b0


	//   ....[8]....
        /*1104*/ 	.word	0x0001b200


	//----- nvinfo : EIATTR_MBARRIER_INSTR_OFFSETS
	.align		4
.L_1626:
        /*1108*/ 	.byte	0x04, 0x39
        /*110a*/ 	.short	(.L_1628 - .L_1627)


	//   ....[0]....
.L_1627:
        /*110c*/ 	.word	0x00000280
        /*1110*/ 	.word	0x000000ff
        /*1114*/ 	.word	0x00032400
        /*1118*/ 	.short	0x0100
        /*111a*/ 	.byte	0x08
	.zero		1


	//   ....[1]....
        /*111c*/ 	.word	0x00000290
        /*1120*/ 	.word	0x000000ff
        /*1124*/ 	.word	0x00032410
        /*1128*/ 	.short	0x0100
        /*112a*/ 	.byte	0x08
	.zero		1


	//   ....[2]....
        /*112c*/ 	.word	0x000002a0
        /*1130*/ 	.word	0x000000ff
        /*1134*/ 	.word	0x00032420
        /*1138*/ 	.short	0x0100
        /*113a*/ 	.byte	0x08
	.zero		1


	//   ....[3]....
        /*113c*/ 	.word	0x00000390
        /*1140*/ 	.word	0x000000ff
        /*1144*/ 	.word	0x00032430
        /*1148*/ 	.short	0x0100
        /*114a*/ 	.byte	0x08
	.zero		1


	//   ....[4]....
        /*114c*/ 	.word	0x000003a0
        /*1150*/ 	.word	0x000000ff
        /*1154*/ 	.word	0x00032440
        /*1158*/ 	.short	0x0100
        /*115a*/ 	.byte	0x08
	.zero		1


	//   ....[5]....
        /*115c*/ 	.word	0x000003b0
        /*1160*/ 	.word	0x000000ff
        /*1164*/ 	.word	0x00032438
        /*1168*/ 	.short	0x0100
        /*116a*/ 	.byte	0x08
	.zero		1


	//   ....[6]....
        /*116c*/ 	.word	0x000003c0
        /*1170*/ 	.word	0x000000ff
        /*1174*/ 	.word	0x00032448
        /*1178*/ 	.short	0x0100
        /*117a*/ 	.byte	0x08
	.zero		1


	//   ....[7]....
        /*117c*/ 	.word	0x000004f0
        /*1180*/ 	.word	0x000000ff
        /*1184*/ 	.word	0x00032450
        /*1188*/ 	.short	0x0100
        /*118a*/ 	.byte	0x08
	.zero		1


	//   ....[8]....
        /*118c*/ 	.word	0x00000500
        /*1190*/ 	.word	0x000000ff
        /*1194*/ 	.word	0x00032460
        /*1198*/ 	.short	0x0100
        /*119a*/ 	.byte	0x08
	.zero		1


	//   ....[9]....
        /*119c*/ 	.word	0x00000510
        /*11a0*/ 	.word	0x000000ff
        /*11a4*/ 	.word	0x00032458
        /*11a8*/ 	.short	0x0100
        /*11aa*/ 	.byte	0x08
	.zero		1


	//   ....[10]....
        /*11ac*/ 	.word	0x00000520
        /*11b0*/ 	.word	0x000000ff
        /*11b4*/ 	.word	0x00032468
        /*11b8*/ 	.short	0x0100
        /*11ba*/ 	.byte	0x08
	.zero		1


	//   ....[11]....
        /*11bc*/ 	.word	0x00000610
        /*11c0*/ 	.word	0x000000ff
        /*11c4*/ 	.word	0x00032470
        /*11c8*/ 	.short	0x0100
        /*11ca*/ 	.byte	0x06
	.zero		1


	//   ....[12]....
        /*11cc*/ 	.word	0x00000620
        /*11d0*/ 	.word	0x000000ff
        /*11d4*/ 	.word	0x00032480
        /*11d8*/ 	.short	0x0100
        /*11da*/ 	.byte	0x06
	.zero		1


	//   ....[13]....
        /*11dc*/ 	.word	0x00000630
        /*11e0*/ 	.word	0x000000ff
        /*11e4*/ 	.word	0x00032478
        /*11e8*/ 	.short	0x0100
        /*11ea*/ 	.byte	0x06
	.zero		1


	//   ....[14]....
        /*11ec*/ 	.word	0x00000640
        /*11f0*/ 	.word	0x000000ff
        /*11f4*/ 	.word	0x00032488
        /*11f8*/ 	.short	0x0100
        /*11fa*/ 	.byte	0x06
	.zero		1


	//   ....[15]....
        /*11fc*/ 	.word	0x00000770
        /*1200*/ 	.word	0x000000ff
        /*1204*/ 	.word	0x00032490
        /*1208*/ 	.short	0x0100
        /*120a*/ 	.byte	0x08
	.zero		1


	//   ....[16]....
        /*120c*/ 	.word	0x00000780
        /*1210*/ 	.word	0x000000ff
        /*1214*/ 	.word	0x000324a0
        /*1218*/ 	.short	0x0100
        /*121a*/ 	.byte	0x08
	.zero		1


	//   ....[17]....
        /*121c*/ 	.word	0x00000790
        /*1220*/ 	.word	0x000000ff
        /*1224*/ 	.word	0x00032498
        /*1228*/ 	.short	0x0100
        /*122a*/ 	.byte	0x08
	.zero		1


	//   ....[18]....
        /*122c*/ 	.word	0x000007a0
        /*1230*/ 	.word	0x000000ff
        /*1234*/ 	.word	0x000324a8
        /*1238*/ 	.short	0x0100
        /*123a*/ 	.byte	0x08
	.zero		1


	//   ....[19]....
        /*123c*/ 	.word	0x000008d0
        /*1240*/ 	.word	0x000000ff
        /*1244*/ 	.word	0x000324b0
        /*1248*/ 	.short	0x0100
        /*124a*/ 	.byte	0x08
	.zero		1


	//   ....[20]....
        /*124c*/ 	.word	0x000008e0
        /*1250*/ 	.word	0x000000ff
        /*1254*/ 	.word	0x000324c0
        /*1258*/ 	.short	0x0100
        /*125a*/ 	.byte	0x08
	.zero		1


	//   ....[21]....
        /*125c*/ 	.word	0x000008f0
        /*1260*/ 	.word	0x000000ff
        /*1264*/ 	.word	0x000324b8
        /*1268*/ 	.short	0x0100
        /*126a*/ 	.byte	0x08
	.zero		1


	//   ....[22]....
        /*126c*/ 	.word	0x00000900
        /*1270*/ 	.word	0x000000ff
        /*1274*/ 	.word	0x000324c8
        /*1278*/ 	.short	0x0100
        /*127a*/ 	.byte	0x08
	.zero		1


	//   ....[23]....
        /*127c*/ 	.word	0x00002d30
        /*1280*/ 	.word	0x00000056
        /*1284*/ 	.word	0x00032490
        /*1288*/ 	.short	0x010a
        /*128a*/ 	.byte	0x3f
	.zero		1


	//   ....[24]....
        /*128c*/ 	.word	0x00003fd0
        /*1290*/ 	.word	0x00000056
        /*1294*/ 	.word	0x00032490
        /*1298*/ 	.short	0x010a
        /*129a*/ 	.byte	0x3f
	.zero		1


	//   ....[25]....
        /*129c*/ 	.word	0x00005030
        /*12a0*/ 	.word	0x00000056
        /*12a4*/ 	.word	0x00032490
        /*12a8*/ 	.short	0x010a
        /*12aa*/ 	.byte	0x3f
	.zero		1


	//   ....[26]....
        /*12ac*/ 	.word	0x000054f0
        /*12b0*/ 	.word	0x00000008
        /*12b4*/ 	.word	0x00000000
        /*12b8*/ 	.short	0x0101
        /*12ba*/ 	.byte	0x3f
	.zero		1


	//   ....[27]....
        /*12bc*/ 	.word	0x00005530
        /*12c0*/ 	.word	0x00000056
        /*12c4*/ 	.word	0x000324b0
        /*12c8*/ 	.short	0x010a
        /*12ca*/ 	.byte	0x3f
	.zero		1


	//   ....[28]....
        /*12cc*/ 	.word	0x00005dd0
        /*12d0*/ 	.word	0x00000056
        /*12d4*/ 	.word	0x00000000
        /*12d8*/ 	.short	0x0101
        /*12da*/ 	.byte	0x3f
	.zero		1


	//   ....[29]....
        /*12dc*/ 	.word	0x00006720
        /*12e0*/ 	.word	0x00000016
        /*12e4*/ 	.word	0x00032400
        /*12e8*/ 	.short	0x010a
        /*12ea*/ 	.byte	0x3f
	.zero		1


	//   ....[30]....
        /*12ec*/ 	.word	0x00006770
        /*12f0*/ 	.word	0x00000016
        /*12f4*/ 	.word	0x00032400
        /*12f8*/ 	.short	0x010a
        /*12fa*/ 	.byte	0x3f
	.zero		1


	//   ....[31]....
        /*12fc*/ 	.word	0x00007240
        /*1300*/ 	.word	0x00000016
        /*1304*/ 	.word	0x00032400
        /*1308*/ 	.short	0x010a
        /*130a*/ 	.byte	0x3f
	.zero		1


	//   ....[32]....
        /*130c*/ 	.word	0x00008730
        /*1310*/ 	.word	0x00000016
        /*1314*/ 	.word	0x00032400
        /*1318*/ 	.short	0x010a
        /*131a*/ 	.byte	0x3f
	.zero		1


	//   ....[33]....
        /*131c*/ 	.word	0x00009650
        /*1320*/ 	.word	0x0000000d
        /*1324*/ 	.word	0x00032430
        /*1328*/ 	.short	0x010a
        /*132a*/ 	.byte	0x3f
	.zero		1


	//   ....[34]....
        /*132c*/ 	.word	0x000096e0
        /*1330*/ 	.word	0x0000000d
        /*1334*/ 	.word	0x00032430
        /*1338*/ 	.short	0x010a
        /*133a*/ 	.byte	0x3f
	.zero		1


	//   ....[35]....
        /*133c*/ 	.word	0x00009a10
        /*1340*/ 	.word	0x00000016
        /*1344*/ 	.word	0x00032410
        /*1348*/ 	.short	0x010a
        /*134a*/ 	.byte	0x3f
	.zero		1


	//   ....[36]....
        /*134c*/ 	.word	0x00009a60
        /*1350*/ 	.word	0x0000000d
        /*1354*/ 	.word	0x00032450
        /*1358*/ 	.short	0x010a
        /*135a*/ 	.byte	0x3f
	.zero		1


	//   ....[37]....
        /*135c*/ 	.word	0x00009aa0
        /*1360*/ 	.word	0x0000000d
        /*1364*/ 	.word	0x00032450
        /*1368*/ 	.short	0x010a
        /*136a*/ 	.byte	0x3f
	.zero		1


	//   ....[38]....
        /*136c*/ 	.word	0x0000bad0
        /*1370*/ 	.word	0x0000000e
        /*1374*/ 	.word	0x00000000
        /*1378*/ 	.short	0x0101
        /*137a*/ 	.byte	0x3f
	.zero		1


	//   ....[39]....
        /*137c*/ 	.word	0x0000c720
        /*1380*/ 	.word	0x0000000d
        /*1384*/ 	.word	0x00000000
        /*1388*/ 	.short	0x0101
        /*138a*/ 	.byte	0x3f
	.zero		1


	//   ....[40]....
        /*138c*/ 	.word	0x0000c860
        /*1390*/ 	.word	0x0000000e
        /*1394*/ 	.word	0x00032430
        /*1398*/ 	.short	0x010a
        /*139a*/ 	.byte	0x3f
	.zero		1


	//   ....[41]....
        /*139c*/ 	.word	0x0000c8d0
        /*13a0*/ 	.word	0x0000000e
        /*13a4*/ 	.word	0x00032430
        /*13a8*/ 	.short	0x010a
        /*13aa*/ 	.byte	0x3f
	.zero		1


	//   ....[42]....
        /*13ac*/ 	.word	0x0000cb90
        /*13b0*/ 	.word	0x0000000e
        /*13b4*/ 	.word	0x00032450
        /*13b8*/ 	.short	0x010a
        /*13ba*/ 	.byte	0x3f
	.zero		1


	//   ....[43]....
        /*13bc*/ 	.word	0x0000cbd0
        /*13c0*/ 	.word	0x0000000e
        /*13c4*/ 	.word	0x00032450
        /*13c8*/ 	.short	0x010a
        /*13ca*/ 	.byte	0x3f
	.zero		1


	//   ....[44]....
        /*13cc*/ 	.word	0x0000f1f0
        /*13d0*/ 	.word	0x000000a1
        /*13d4*/ 	.word	0x00000000
        /*13d8*/ 	.short	0x0101
        /*13da*/ 	.byte	0x3f
	.zero		1


	//   ....[45]....
        /*13dc*/ 	.word	0x0000fff0
        /*13e0*/ 	.word	0x0000000e
        /*13e4*/ 	.word	0x00000000
        /*13e8*/ 	.short	0x0101
        /*13ea*/ 	.byte	0x3f
	.zero		1


	//   ....[46]....
        /*13ec*/ 	.word	0x00010120
        /*13f0*/ 	.word	0x0000000e
        /*13f4*/ 	.word	0x00032430
        /*13f8*/ 	.short	0x010a
        /*13fa*/ 	.byte	0x3f
	.zero		1


	//   ....[47]....
        /*13fc*/ 	.word	0x00010190
        /*1400*/ 	.word	0x0000000e
        /*1404*/ 	.word	0x00032430
        /*1408*/ 	.short	0x010a
        /*140a*/ 	.byte	0x3f
	.zero		1


	//   ....[48]....
        /*140c*/ 	.word	0x00010450
        /*1410*/ 	.word	0x0000000e
        /*1414*/ 	.word	0x00032450
        /*1418*/ 	.short	0x010a
        /*141a*/ 	.byte	0x3f
	.zero		1


	//   ....[49]....
        /*141c*/ 	.word	0x00010490
        /*1420*/ 	.word	0x0000000e
        /*1424*/ 	.word	0x00032450
        /*1428*/ 	.short	0x010a
        /*142a*/ 	.byte	0x3f
	.zero		1


	//   ....[50]....
        /*142c*/ 	.word	0x00012480
        /*1430*/ 	.word	0x000000af
        /*1434*/ 	.word	0x00000000
        /*1438*/ 	.short	0x0101
        /*143a*/ 	.byte	0x3f
	.zero		1


	//   ....[51]....
        /*143c*/ 	.word	0x00013100
        /*1440*/ 	.word	0x0000000e
        /*1444*/ 	.word	0x00000000
        /*1448*/ 	.short	0x0101
        /*144a*/ 	.byte	0x3f
	.zero		1


	//   ....[52]....
        /*144c*/ 	.word	0x00015720
        /*1450*/ 	.word	0x00000003
        /*1454*/ 	.word	0x00000000
        /*1458*/ 	.short	0x0101
        /*145a*/ 	.byte	0x3f
	.zero		1


	//   ....[53]....
        /*145c*/ 	.word	0x00018190
        /*1460*/ 	.word	0x00000016
        /*1464*/ 	.word	0x00032420
        /*1468*/ 	.short	0x010a
        /*146a*/ 	.byte	0x3f
	.zero		1


	//   ....[54]....
        /*146c*/ 	.word	0x00018220
        /*1470*/ 	.word	0x00000003
        /*1474*/ 	.word	0x000324a0
        /*1478*/ 	.short	0x010a
        /*147a*/ 	.byte	0x3f
	.zero		1


	//   ....[55]....
        /*147c*/ 	.word	0x00018470
        /*1480*/ 	.word	0x00000003
        /*1484*/ 	.word	0x000324c0
        /*1488*/ 	.short	0x010a
        /*148a*/ 	.byte	0x3f
	.zero		1


	//   ....[56]....
        /*148c*/ 	.word	0x00018a80
        /*1490*/ 	.word	0x00000008
        /*1494*/ 	.word	0x000324a0
        /*1498*/ 	.short	0x010a
        /*149a*/ 	.byte	0x3f
	.zero		1


	//   ....[57]....
        /*149c*/ 	.word	0x00018cc0
        /*14a0*/ 	.word	0x00000008
        /*14a4*/ 	.word	0x000324c0
        /*14a8*/ 	.short	0x010a
        /*14aa*/ 	.byte	0x3f
	.zero		1


	//   ....[58]....
        /*14ac*/ 	.word	0x00019db0
        /*14b0*/ 	.word	0x0000001d
        /*14b4*/ 	.word	0x00032440
        /*14b8*/ 	.short	0x010a
        /*14ba*/ 	.byte	0x3f
	.zero		1


	//   ....[59]....
        /*14bc*/ 	.word	0x0001a3f0
        /*14c0*/ 	.word	0x0000001d
        /*14c4*/ 	.word	0x00032430
        /*14c8*/ 	.short	0x0107
        /*14ca*/ 	.byte	0x3f
	.zero		1


	//   ....[60]....
        /*14cc*/ 	.word	0x0001a4c0
        /*14d0*/ 	.word	0x0000001d
        /*14d4*/ 	.word	0x00032430
        /*14d8*/ 	.short	0x0101
        /*14da*/ 	.byte	0x3f
	.zero		1


	//   ....[61]....
        /*14dc*/ 	.word	0x0001b040
        /*14e0*/ 	.word	0x00000016
        /*14e4*/ 	.word	0x00032400
        /*14e8*/ 	.short	0x0107
        /*14ea*/ 	.byte	0x3f
	.zero		1


	//   ....[62]....
        /*14ec*/ 	.word	0x0001b0d0
        /*14f0*/ 	.word	0x00000016
        /*14f4*/ 	.word	0x00032400
        /*14f8*/ 	.short	0x0101
        /*14fa*/ 	.byte	0x3f
	.zero		1


	//   ....[63]....
        /*14fc*/ 	.word	0x0001bb80
        /*1500*/ 	.word	0x00000016
        /*1504*/ 	.word	0x00032410
        /*1508*/ 	.short	0x0107
        /*150a*/ 	.byte	0x3f
	.zero		1


	//   ....[64]....
        /*150c*/ 	.word	0x0001bc80
        /*1510*/ 	.word	0x00000016
        /*1514*/ 	.word	0x00032410
        /*1518*/ 	.short	0x0101
        /*151a*/ 	.byte	0x3f
	.zero		1


	//   ....[65]....
        /*151c*/ 	.word	0x0001bca0
        /*1520*/ 	.word	0x00000016
        /*1524*/ 	.word	0x00032420
        /*1528*/ 	.short	0x010a
        /*152a*/ 	.byte	0x3f
	.zero		1


	//   ....[66]....
        /*152c*/ 	.word	0x0001bd30
        /*1530*/ 	.word	0x0000001d
        /*1534*/ 	.word	0x00032460
        /*1538*/ 	.short	0x010a
        /*153a*/ 	.byte	0x3f
	.zero		1


	//   ....[67]....
        /*153c*/ 	.word	0x0001c4d0
        /*1540*/ 	.word	0x0000001d
        /*1544*/ 	.word	0x00032450
        /*1548*/ 	.short	0x0107
        /*154a*/ 	.byte	0x3f
	.zero		1


	//   ....[68]....
        /*154c*/ 	.word	0x0001c5a0
        /*1550*/ 	.word	0x0000001d
        /*1554*/ 	.word	0x00032450
        /*1558*/ 	.short	0x0101
        /*155a*/ 	.byte	0x3f
	.zero		1


	//   ....[69]....
        /*155c*/ 	.word	0x0001c8e0
        /*1560*/ 	.word	0x00000006
        /*1564*/ 	.word	0x00032440
        /*1568*/ 	.short	0x010a
        /*156a*/ 	.byte	0x3f
	.zero		1


	//   ....[70]....
        /*156c*/ 	.word	0x0001ccd0
        /*1570*/ 	.word	0x00000006
        /*1574*/ 	.word	0x00032430
        /*1578*/ 	.short	0x0107
        /*157a*/ 	.byte	0x3f
	.zero		1


	//   ....[71]....
        /*157c*/ 	.word	0x0001cd90
        /*1580*/ 	.word	0x00000006
        /*1584*/ 	.word	0x00032430
        /*1588*/ 	.short	0x0101
        /*158a*/ 	.byte	0x3f
	.zero		1


	//   ....[72]....
        /*158c*/ 	.word	0x0001cdc0
        /*1590*/ 	.word	0x00000006
        /*1594*/ 	.word	0x00032460
        /*1598*/ 	.short	0x010a
        /*159a*/ 	.byte	0x3f
	.zero		1


	//   ....[73]....
        /*159c*/ 	.word	0x0001d2f0
        /*15a0*/ 	.word	0x00000006
        /*15a4*/ 	.word	0x00032450
        /*15a8*/ 	.short	0x0107
        /*15aa*/ 	.byte	0x3f
	.zero		1


	//   ....[74]....
        /*15ac*/ 	.word	0x0001d3b0
        /*15b0*/ 	.word	0x00000006
        /*15b4*/ 	.word	0x00032450
        /*15b8*/ 	.short	0x0101
        /*15ba*/ 	.byte	0x3f
	.zero		1


	//   ....[75]....
        /*15bc*/ 	.word	0x0001e230
        /*15c0*/ 	.word	0x00000007
        /*15c4*/ 	.word	0x00032420
        /*15c8*/ 	.short	0x010a
        /*15ca*/ 	.byte	0x3f
	.zero		1


	//   ....[76]....
        /*15cc*/ 	.word	0x0001e3a0
        /*15d0*/ 	.word	0x00000005
        /*15d4*/ 	.word	0x00032440
        /*15d8*/ 	.short	0x010a
        /*15da*/ 	.byte	0x3f
	.zero		1


	//   ....[77]....
        /*15dc*/ 	.word	0x0001e440
        /*15e0*/ 	.word	0x00000003
        /*15e4*/ 	.word	0x00032440
        /*15e8*/ 	.short	0x010a
        /*15ea*/ 	.byte	0x3f
	.zero		1


	//   ....[78]....
        /*15ec*/ 	.word	0x0001e480
        /*15f0*/ 	.word	0x00000005
        /*15f4*/ 	.word	0x00032460
        /*15f8*/ 	.short	0x010a
        /*15fa*/ 	.byte	0x3f
	.zero		1


	//   ....[79]....
        /*15fc*/ 	.word	0x0001e4c0
        /*1600*/ 	.word	0x00000003
        /*1604*/ 	.word	0x00032460
        /*1608*/ 	.short	0x010a
        /*160a*/ 	.byte	0x3f
	.zero		1


	//   ....[80]....
        /*160c*/ 	.word	0x0001e520
        /*1610*/ 	.word	0x00000056
        /*1614*/ 	.word	0x00032490
        /*1618*/ 	.short	0x010a
        /*161a*/ 	.byte	0x3f
	.zero		1


	//   ....[81]....
        /*161c*/ 	.word	0x0001e7b0
        /*1620*/ 	.word	0x00000056
        /*1624*/ 	.word	0x00032490
        /*1628*/ 	.short	0x010a
        /*162a*/ 	.byte	0x3f
	.zero		1


	//   ....[82]....
        /*162c*/ 	.word	0x0001ea50
        /*1630*/ 	.word	0x00000056
        /*1634*/ 	.word	0x00032490
        /*1638*/ 	.short	0x010a
        /*163a*/ 	.byte	0x3f
	.zero		1


	//   ....[83]....
        /*163c*/ 	.word	0x0001ece0
        /*1640*/ 	.word	0x00000056
        /*1644*/ 	.word	0x000324b0
        /*1648*/ 	.short	0x010a
        /*164a*/ 	.byte	0x3f
	.zero		1


	//   ....[84]....
        /*164c*/ 	.word	0x0001f140
        /*1650*/ 	.word	0x00000016
        /*1654*/ 	.word	0x00032400
        /*1658*/ 	.short	0x010a
        /*165a*/ 	.byte	0x3f
	.zero		1


	//   ....[85]....
        /*165c*/ 	.word	0x0001f730
        /*1660*/ 	.word	0x00000016
        /*1664*/ 	.word	0x00032400
        /*1668*/ 	.short	0x010a
        /*166a*/ 	.byte	0x3f
	.zero		1


	//   ....[86]....
        /*166c*/ 	.word	0x0001f780
        /*1670*/ 	.word	0x0000000d
        /*1674*/ 	.word	0x00032430
        /*1678*/ 	.short	0x010a
        /*167a*/ 	.byte	0x3f
	.zero		1


	//   ....[87]....
        /*167c*/ 	.word	0x0001f7d0
        /*1680*/ 	.word	0x00000016
        /*1684*/ 	.word	0x00032410
        /*1688*/ 	.short	0x010a
        /*168a*/ 	.byte	0x3f
	.zero		1


	//   ....[88]....
        /*168c*/ 	.word	0x0001f820
        /*1690*/ 	.word	0x0000000d
        /*1694*/ 	.word	0x00032450
        /*1698*/ 	.short	0x010a
        /*169a*/ 	.byte	0x3f
	.zero		1


	//   ....[89]....
        /*169c*/ 	.word	0x0001f870
        /*16a0*/ 	.word	0x0000000e
        /*16a4*/ 	.word	0x00032430
        /*16a8*/ 	.short	0x010a
        /*16aa*/ 	.byte	0x3f
	.zero		1


	//   ....[90]....
        /*16ac*/ 	.word	0x0001f8c0
        /*16b0*/ 	.word	0x0000000e
        /*16b4*/ 	.word	0x00032450
        /*16b8*/ 	.short	0x010a
        /*16ba*/ 	.byte	0x3f
	.zero		1


	//   ....[91]....
        /*16bc*/ 	.word	0x0001f910
        /*16c0*/ 	.word	0x0000000e
        /*16c4*/ 	.word	0x00032430
        /*16c8*/ 	.short	0x010a
        /*16ca*/ 	.byte	0x3f
	.zero		1


	//   ....[92]....
        /*16cc*/ 	.word	0x0001f960
        /*16d0*/ 	.word	0x0000000e
        /*16d4*/ 	.word	0x00032450
        /*16d8*/ 	.short	0x010a
        /*16da*/ 	.byte	0x3f
	.zero		1


	//   ....[93]....
        /*16dc*/ 	.word	0x0001ff30
        /*16e0*/ 	.word	0x00000016
        /*16e4*/ 	.word	0x00032420
        /*16e8*/ 	.short	0x010a
        /*16ea*/ 	.byte	0x3f
	.zero		1


	//   ....[94]....
        /*16ec*/ 	.word	0x0001ff80
        /*16f0*/ 	.word	0x00000003
        /*16f4*/ 	.word	0x000324a0
        /*16f8*/ 	.short	0x010a
        /*16fa*/ 	.byte	0x3f
	.zero		1


	//   ....[95]....
        /*16fc*/ 	.word	0x0001ffd0
        /*1700*/ 	.word	0x00000003
        /*1704*/ 	.word	0x000324c0
        /*1708*/ 	.short	0x010a
        /*170a*/ 	.byte	0x3f
	.zero		1


	//   ....[96]....
        /*170c*/ 	.word	0x00020020
        /*1710*/ 	.word	0x00000008
        /*1714*/ 	.word	0x000324a0
        /*1718*/ 	.short	0x010a
        /*171a*/ 	.byte	0x3f
	.zero		1


	//   ....[97]....
        /*171c*/ 	.word	0x00020070
        /*1720*/ 	.word	0x00000008
        /*1724*/ 	.word	0x000324c0
        /*1728*/ 	.short	0x010a
        /*172a*/ 	.byte	0x3f
	.zero		1


	//   ....[98]....
        /*172c*/ 	.word	0x00020190
        /*1730*/ 	.word	0x0000001d
        /*1734*/ 	.word	0x00032440
        /*1738*/ 	.short	0x010a
        /*173a*/ 	.byte	0x3f
	.zero		1


	//   ....[99]....
        /*173c*/ 	.word	0x00022250
        /*1740*/ 	.word	0x00000016
        /*1744*/ 	.word	0x00032420
        /*1748*/ 	.short	0x010a
        /*174a*/ 	.byte	0x3f
	.zero		1


	//   ....[100]....
        /*174c*/ 	.word	0x000222a0
        /*1750*/ 	.word	0x0000001d
        /*1754*/ 	.word	0x00032460
        /*1758*/ 	.short	0x010a
        /*175a*/ 	.byte	0x3f
	.zero		1


	//   ....[101]....
        /*175c*/ 	.word	0x00022bf0
        /*1760*/ 	.word	0x00000006
        /*1764*/ 	.word	0x00032440
        /*1768*/ 	.short	0x010a
        /*176a*/ 	.byte	0x3f
	.zero		1


	//   ....[102]....
        /*176c*/ 	.word	0x000232d0
        /*1770*/ 	.word	0x00000006
        /*1774*/ 	.word	0x00032460
        /*1778*/ 	.short	0x010a
        /*177a*/ 	.byte	0x3f
	.zero		1


	//   ....[103]....
        /*177c*/ 	.word	0x00024370
        /*1780*/ 	.word	0x00000007
        /*1784*/ 	.word	0x00032420
        /*1788*/ 	.short	0x010a
        /*178a*/ 	.byte	0x3f
	.zero		1


	//   ....[104]....
        /*178c*/ 	.word	0x00024510
        /*1790*/ 	.word	0x00000005
        /*1794*/ 	.word	0x00032440
        /*1798*/ 	.short	0x010a
        /*179a*/ 	.byte	0x3f
	.zero		1


	//   ....[105]....
        /*179c*/ 	.word	0x00024560
        /*17a0*/ 	.word	0x00000003
        /*17a4*/ 	.word	0x00032440
        /*17a8*/ 	.short	0x010a
        /*17aa*/ 	.byte	0x3f
	.zero		1


	//   ....[106]....
        /*17ac*/ 	.word	0x000245b0
        /*17b0*/ 	.word	0x00000005
        /*17b4*/ 	.word	0x00032460
        /*17b8*/ 	.short	0x010a
        /*17ba*/ 	.byte	0x3f
	.zero		1


	//----- nvinfo : EIATTR_NUM_MBARRIERS
	.align		4
.L_1628:
        /*17bc*/ 	.byte	0x03, 0x38
        /*17be*/ 	.short	0x0017


	//----- nvinfo : EIATTR_EXIT_INSTR_OFFSETS
	.align		4
        /*17c0*/ 	.byte	0x04, 0x1c
        /*17c2*/ 	.short	(.L_1630 - .L_1629)


	//   ....[0]....
.L_1629:
        /*17c4*/ 	.word	0x0001e510


	//----- nvinfo : EIATTR_MAX_THREADS
	.align		4
.L_1630:
        /*17c8*/ 	.byte	0x04, 0x05
        /*17ca*/ 	.short	(.L_1632 - .L_1631)
.L_1631:
        /*17cc*/ 	.word	0x00000180
        /*17d0*/ 	.word	0x00000001
        /*17d4*/ 	.word	0x00000001


	//----- nvinfo : EIATTR_CRS_STACK_SIZE
	.align		4
.L_1632:
        /*17d8*/ 	.byte	0x04, 0x1e
        /*17da*/ 	.short	(.L_1634 - .L_1633)
.L_1633:
        /*17dc*/ 	.word	0x00000000


	//----- nvinfo : EIATTR_CBANK_PARAM_SIZE
	.align		4
.L_1634:
        /*17e0*/ 	.byte	0x03, 0x19
        /*17e2*/ 	.short	0x0bf0


	//----- nvinfo : EIATTR_PARAM_CBANK
	.align		4
        /*17e4*/ 	.byte	0x04, 0x0a
        /*17e6*/ 	.short	(.L_1636 - .L_1635)
	.align		4
.L_1635:
        /*17e8*/ 	.word	index@(.nv.constant0._ZN7cutlass13device_kernelIN5flash11enable_sm90INS1_16FlashAttnFwdSm90INS1_25CollectiveMainloopFwdSm90ILi2EN4cute5tupleIJNS5_1CILi1EEES8_S8_EEENS6_IJNS7_ILi128EEENS7_ILi96EEENS7_ILi64EEEEEELi256ENS_6half_tEfNS_4arch4Sm90ELb1ELb0ELb1ELb1ELb1ELb1ELb1ELb1ELb0ELb1ELb0ELb0EEENS1_21CollectiveEpilogueFwdINS6_IJSA_NS7_ILi256EEESB_EEES9_SE_SG_Li256ELb1ELb1ELb0ELb0EEENS1_36VarlenDynamicPersistentTileSchedulerILi128ELi96ELi256ELi128ELb0ELb1ELb1ELb1ELb1ELb1EEEEEEEEEvNT_6ParamsE)
        /*17ec*/ 	.short	0x0210
        /*17ee*/ 	.short	0x0bf0


	//----- nvinfo : EIATTR_SW_WAR
	.align		4
.L_1636:
        /*17f0*/ 	.byte	0x04, 0x36
        /*17f2*/ 	.short	(.L_1638 - .L_1637)
.L_1637:
        /*17f4*/ 	.word	0x00000008
.L_1638:


//--------------------- .nv.callgraph             --------------------------
	.section	.nv.callgraph,"",@"SHT_CUDA_CALLGRAPH"
	.align	4
	.sectionentsize	8
	.align		4
        /*0000*/ 	.word	0x00000000
	.align		4
        /*0004*/ 	.word	0xffffffff
	.align		4
        /*0008*/ 	.word	index@(_ZN7cutlass13device_kernelIN5flash11enable_sm90INS1_16FlashAttnFwdSm90INS1_25CollectiveMainloopFwdSm90ILi2EN4cute5tupleIJNS5_1CILi1EEES8_S8_EEENS6_IJNS7_ILi128EEENS7_ILi96EEENS7_ILi192EEEEEELi128ENS_6half_tEfNS_4arch4Sm90ELb0ELb0ELb1ELb0ELb1ELb0ELb0ELb1ELb1ELb1ELb0ELb0EEENS1_21CollectiveEpilogueFwdINS6_IJSA_SA_SB_EEES9_SE_SG_Li256ELb0ELb1ELb0ELb0EEENS1_29StaticPersistentTileSchedulerILb0EEEEEEEEEvNT_6ParamsE)
	.align		4
        /*000c*/ 	.word	index@(__assertfail)
	.align		4
        /*0010*/ 	.word	index@(_ZN7cutlass13device_kernelIN5flash11enable_sm90INS1_16FlashAttnFwdSm90INS1_25CollectiveMainloopFwdSm90ILi2EN4cute5tupleIJNS5_1CILi1EEES8_S8_EEENS6_IJNS7_ILi128EEENS7_ILi96EEENS7_ILi192EEEEEELi128ENS_6half_tEfNS_4arch4Sm90ELb0ELb0ELb1ELb1ELb1ELb0ELb0ELb1ELb1ELb1ELb0ELb0EEENS1_21CollectiveEpilogueFwdINS6_IJSA_SA_SB_EEES9_SE_SG_Li256ELb1ELb1ELb0ELb0EEENS1_36VarlenDynamicPersistentTileSchedulerILi128ELi96ELi256ELi128ELb0ELb1ELb1ELb0ELb1ELb1EEEEEEEEEvNT_6ParamsE)
	.align		4
        /*0014*/ 	.word	index@(__assertfail)
	.align		4
        /*0018*/ 	.word	index@(_ZN7cutlass13device_kernelIN5flash11enable_sm90INS1_16FlashAttnFwdSm90INS1_25CollectiveMainloopFwdSm90ILi2EN4cute5tupleIJNS5_1CILi1EEES8_S8_EEENS6_IJNS7_ILi128EEENS7_ILi96EEENS7_ILi192EEEEEELi128ENS_6half_tEfNS_4arch4Sm90ELb0ELb0ELb1ELb1ELb1ELb1ELb0ELb1ELb1ELb1ELb0ELb0EEENS1_21CollectiveEpilogueFwdINS6_IJSA_SA_SB_EEES9_SE_SG_Li256ELb1ELb1ELb0ELb0EEENS1_36VarlenDynamicPersistentTileSchedulerILi128ELi96ELi256ELi128ELb0ELb1ELb1ELb0ELb1ELb1EEEEEEEEEvNT_6ParamsE)
	.align		4
        /*001c*/ 	.word	index@(__assertfail)
	.align		4
        /*0020*/ 	.word	index@(_ZN7cutlass13device_kernelIN5flash11enable_sm90INS1_16FlashAttnFwdSm90INS1_25CollectiveMainloopFwdSm90ILi2EN4cute5tupleIJNS5_1CILi1EEES8_S8_EEENS6_IJNS7_ILi128EEENS7_ILi96EEENS7_ILi192EEEEEELi128ENS_6half_tEfNS_4arch4Sm90ELb0ELb1ELb1ELb0ELb1ELb0ELb0ELb1ELb1ELb1ELb0ELb0EEENS1_21CollectiveEpilogueFwdINS6_IJSA_SA_SB_EEES9_SE_SG_Li256ELb0ELb1ELb0ELb0EEENS1_30DynamicPersistentTileSchedulerILi256ELi128ELb0ELb1ELb1EEEEEEEEEvNT_6ParamsE)
	.align		4
        /*0024*/ 	.word	index@(__assertfail)
	.align		4
        /*0028*/ 	.word	index@(_ZN7cutlass13device_kernelIN5flash11enable_sm90INS1_16FlashAttnFwdSm90INS1_25CollectiveMainloopFwdSm90ILi2EN4cute5tupleIJNS5_1CILi1EEES8_S8_EEENS6_IJNS7_ILi128EEENS7_ILi96EEENS7_ILi192EEEEEELi128ENS_6half_tEfNS_4arch4Sm90ELb0ELb1ELb1ELb1ELb1ELb0ELb0ELb1ELb1ELb1ELb0ELb0EEENS1_21CollectiveEpilogueFwdINS6_IJSA_SA_SB_EEES9_SE_SG_Li256ELb1ELb1ELb0ELb0EEENS1_36VarlenDynamicPersistentTileSchedulerILi128ELi96ELi256ELi128ELb0ELb1ELb1ELb1ELb0ELb1EEEEEEEEEvNT_6ParamsE)
	.align		4
        /*002c*/ 	.word	index@(__assertfail)
	.align		4
        /*0030*/ 	.word	index@(_ZN7cutlass13device_kernelIN5flash11enable_sm90INS1_16FlashAttnFwdSm90INS1_25CollectiveMainloopFwdSm90ILi2EN4cute5tupleIJNS5_1CILi1EEES8_S8_EEENS6_IJNS7_ILi128EEENS7_ILi96EEENS7_ILi192EEEEEELi128ENS_6half_tEfNS_4arch4Sm90ELb0ELb1ELb1ELb1ELb1ELb1ELb0ELb1ELb1ELb1ELb0ELb0EEENS1_21CollectiveEpilogueFwdINS6_IJSA_SA_SB_EEES9_SE_SG_Li256ELb1ELb1ELb0ELb0EEENS1_36VarlenDynamicPersistentTileSchedulerILi128ELi96ELi256ELi128ELb0ELb1ELb1ELb1ELb0ELb1EEEEEEEEEvNT_6ParamsE)
	.align		4
        /*0034*/ 	.word	index@(__assertfail)
	.align		4
        /*0038*/ 	.word	index@(_ZN7cutlass13device_kernelIN5flash11enable_sm90INS1_16FlashAttnFwdSm90INS1_25CollectiveMainloopFwdSm90ILi2EN4cute5tupleIJNS5_1CILi1EEES8_S8_EEENS6_IJNS7_ILi128EEENS7_ILi96EEENS7_ILi192EEEEEELi128ENS_6half_tEfNS_4arch4Sm90ELb1ELb0ELb1ELb0ELb1ELb0ELb0ELb1ELb1ELb1ELb0ELb0EEENS1_21CollectiveEpilogueFwdINS6_IJSA_SA_SB_EEES9_SE_SG_Li256ELb0ELb1ELb0ELb0EEENS1_30DynamicPersistentTileSchedulerILi256ELi128ELb0ELb1ELb1EEEEEEEEEvNT_6ParamsE)
	.align		4
        /*003c*/ 	.word	index@(__assertfail)
	.align		4
        /*0040*/ 	.word	index@(_ZN7cutlass13device_kernelIN5flash11enable_sm90INS1_16FlashAttnFwdSm90INS1_25CollectiveMainloopFwdSm90ILi2EN4cute5tupleIJNS5_1CILi1EEES8_S8_EEENS6_IJNS7_ILi128EEENS7_ILi96EEENS7_ILi192EEEEEELi128ENS_6half_tEfNS_4arch4Sm90ELb1ELb0ELb1ELb1ELb1ELb0ELb0ELb1ELb1ELb1ELb0ELb0EEENS1_21CollectiveEpilogueFwdINS6_IJSA_SA_SB_EEES9_SE_SG_Li256ELb1ELb1ELb0ELb0EEENS1_36VarlenDynamicPersistentTileSchedulerILi128ELi96ELi256ELi128ELb0ELb1ELb1ELb1ELb1ELb1EEEEEEEEEvNT_6ParamsE)
	.align		4
        /*0044*/ 	.word	index@(__assertfail)
	.align		4
        /*0048*/ 	.word	index@(_ZN7cutlass13device_kernelIN5flash11enable_sm90INS1_16FlashAttnFwdSm90INS1_25CollectiveMainloopFwdSm90ILi2EN4cute5tupleIJNS5_1CILi1EEES8_S8_EEENS6_IJNS7_ILi128EEENS7_ILi96EEENS7_ILi192EEEEEELi128ENS_6half_tEfNS_4arch4Sm90ELb1ELb0ELb1ELb1ELb1ELb1ELb0ELb1ELb1ELb1ELb0ELb0EEENS1_21CollectiveEpilogueFwdINS6_IJSA_SA_SB_EEES9_SE_SG_Li256ELb1ELb1ELb0ELb0EEENS1_36VarlenDynamicPersistentTileSchedulerILi128ELi96ELi256ELi128ELb0ELb1ELb1ELb1ELb1ELb1EEEEEEEEEvNT_6ParamsE)
	.align		4
        /*004c*/ 	.word	index@(__assertfail)
	.align		4
        /*0050*/ 	.word	index@(_ZN7cutlass13device_kernelIN5flash11enable_sm90INS1_16FlashAttnFwdSm90INS1_25CollectiveMainloopFwdSm90ILi2EN4cute5tupleIJNS5_1CILi1EEES8_S8_EEENS6_IJNS7_ILi64EEESA_SA_EEELi512ENS_6half_tEfNS_4arch4Sm90ELb0ELb0ELb1ELb0ELb1ELb0ELb0ELb0ELb0ELb1ELb0ELb0EEENS1_21CollectiveEpilogueFwdINS6_IJSA_NS7_ILi512EEESA_EEES9_SC_SE_Li256ELb0ELb1ELb0ELb0EEENS1_29StaticPersistentTileSchedulerILb0EEEEEEEEEvNT_6ParamsE)
	.align		4
        /*0054*/ 	.word	index@(__assertfail)
	.align		4
        /*0058*/ 	.word	index@(_ZN7cutlass13device_kernelIN5flash11enable_sm90INS1_16FlashAttnFwdSm90INS1_25CollectiveMainloopFwdSm90ILi2EN4cute5tupleIJNS5_1CILi1EEES8_S8_EEENS6_IJNS7_ILi64EEESA_SA_EEELi512ENS_6half_tEfNS_4arch4Sm90ELb0ELb0ELb1ELb0ELb1ELb0ELb1ELb0ELb0ELb1ELb0ELb0EEENS1_21CollectiveEpilogueFwdINS6_IJSA_NS7_ILi512EEESA_EEES9_SC_SE_Li256ELb0ELb1ELb0ELb0EEENS1_29StaticPersistentTileSchedulerILb0EEEEEEEEEvNT_6ParamsE)
	.align		4
        /*005c*/ 	.word	index@(__assertfail)
	.align		4
        /*0060*/ 	.word	index@(_ZN7cutlass13device_kernelIN5flash11enable_sm90INS1_16FlashAttnFwdSm90INS1_25CollectiveMainloopFwdSm90ILi2EN4cute5tupleIJNS5_1CILi1EEES8_S8_EEENS6_IJNS7_ILi64EEESA_SA_EEELi512ENS_6half_tEfNS_4arch4Sm90ELb0ELb0ELb1ELb1ELb1ELb0ELb0ELb0ELb0ELb1ELb0ELb0EEENS1_21CollectiveEpilogueFwdINS6_IJSA_NS7_ILi512EEESA_EEES9_SC_SE_Li256ELb1ELb1ELb0ELb0EEENS1_36VarlenDynamicPersistentTileSchedulerILi64ELi64ELi256ELi128ELb0ELb1ELb1ELb0ELb1ELb1EEEEEEEEEvNT_6ParamsE)
	.align		4
        /*0064*/ 	.word	index@(__assertfail)
	.align		4
        /*0068*/ 	.word	index@(_ZN7cutlass13device_kernelIN5flash11enable_sm90INS1_16FlashAttnFwdSm90INS1_25CollectiveMainloopFwdSm90ILi2EN4cute5tupleIJNS5_1CILi1EEES8_S8_EEENS6_IJNS7_ILi64EEESA_SA_EEELi512ENS_6half_tEfNS_4arch4Sm90ELb0ELb0ELb1ELb1ELb1ELb1ELb0ELb0ELb0ELb1ELb0ELb0EEENS1_21CollectiveEpilogueFwdINS6_IJSA_NS7_ILi512EEESA_EEES9_SC_SE_Li256ELb1ELb1ELb0ELb0EEENS1_36VarlenDynamicPersistentTileSchedulerILi64ELi64ELi256ELi128ELb0ELb1ELb1ELb0ELb1ELb1EEEEEEEEEvNT_6ParamsE)
	.align		4
        /*006c*/ 	.word	index@(__assertfail)
	.align		4
        /*0070*/ 	.word	index@(_ZN7cutlass13device_kernelIN5flash11enable_sm90INS1_16FlashAttnFwdSm90INS1_25CollectiveMainloopFwdSm90ILi2EN4cute5tupleIJNS5_1CILi1EEES8_S8_EEENS6_IJNS7_ILi64EEESA_SA_EEELi512ENS_6half_tEfNS_4arch4Sm90ELb0ELb0ELb1ELb1ELb1ELb0ELb1ELb0ELb0ELb1ELb0ELb0EEENS1_21CollectiveEpilogueFwdINS6_IJSA_NS7_ILi512EEESA_EEES9_SC_SE_Li256ELb1ELb1ELb0ELb0EEENS1_36VarlenDynamicPersistentTileSchedulerILi64ELi64ELi256ELi128ELb0ELb1ELb1ELb0ELb1ELb1EEEEEEEEEvNT_6ParamsE)
	.align		4
        /*0074*/ 	.word	index@(__assertfail)
	.align		4
        /*0078*/ 	.word	index@(_ZN7cutlass13device_kernelIN5flash11enable_sm90INS1_16FlashAttnFwdSm90INS1_25CollectiveMainloopFwdSm90ILi2EN4cute5tupleIJNS5_1CILi1EEES8_S8_EEENS6_IJNS7_ILi64EEESA_SA_EEELi512ENS_6half_tEfNS_4arch4Sm90ELb0ELb0ELb1ELb1ELb1ELb1ELb1ELb0ELb0ELb1ELb0ELb0EEENS1_21CollectiveEpilogueFwdINS6_IJSA_NS7_ILi512EEESA_EEES9_SC_SE_Li256ELb1ELb1ELb0ELb0EEENS1_36VarlenDynamicPersistentTileSchedulerILi64ELi64ELi256ELi128ELb0ELb1ELb1ELb0ELb1ELb1EEEEEEEEEvNT_6ParamsE)
	.align		4
        /*007c*/ 	.word	index@(__assertfail)
	.align		4
        /*0080*/ 	.word	index@(_ZN7cutlass13device_kernelIN5flash11enable_sm90INS1_16FlashAttnFwdSm90INS1_25CollectiveMainloopFwdSm90ILi2EN4cute5tupleIJNS5_1CILi1EEES8_S8_EEENS6_IJNS7_ILi64EEESA_SA_EEELi512ENS_6half_tEfNS_4arch4Sm90ELb0ELb1ELb1ELb0ELb1ELb0ELb0ELb0ELb0ELb1ELb0ELb0EEENS1_21CollectiveEpilogueFwdINS6_IJSA_NS7_ILi512EEESA_EEES9_SC_SE_Li256ELb0ELb1ELb0ELb0EEENS1_30DynamicPersistentTileSchedulerILi256ELi128ELb0ELb1ELb1EEEEEEEEEvNT_6ParamsE)
	.align		4
        /*0084*/ 	.word	index@(__assertfail)
	.align		4
        /*0088*/ 	.word	index@(_ZN7cutlass13device_kernelIN5flash11enable_sm90INS1_16FlashAttnFwdSm90INS1_25CollectiveMainloopFwdSm90ILi2EN4cute5tupleIJNS5_1CILi1EEES8_S8_EEENS6_IJNS7_ILi64EEESA_SA_EEELi512ENS_6half_tEfNS_4arch4Sm90ELb0ELb1ELb1ELb0ELb1ELb0ELb1ELb0ELb0ELb1ELb0ELb0EEENS1_21CollectiveEpilogueFwdINS6_IJSA_NS7_ILi512EEESA_EEES9_SC_SE_Li256ELb0ELb1ELb0ELb0EEENS1_30DynamicPersistentTileSchedulerILi256ELi128ELb0ELb1ELb1EEEEEEEEEvNT_6ParamsE)
	.align		4
        /*008c*/ 	.word	index@(__assertfail)
	.align		4
        /*0090*/ 	.word	index@(_ZN7cutlass13device_kernelIN5flash11enable_sm90INS1_16FlashAttnFwdSm90INS1_25CollectiveMainloopFwdSm90ILi2EN4cute5tupleIJNS5_1CILi1EEES8_S8_EEENS6_IJNS7_ILi64EEESA_SA_EEELi512ENS_6half_tEfNS_4arch4Sm90ELb0ELb1ELb1ELb1ELb1ELb0ELb0ELb0ELb0ELb1ELb0ELb0EEENS1_21CollectiveEpilogueFwdINS6_IJSA_NS7_ILi512EEESA_EEES9_SC_SE_Li256ELb1ELb1ELb0ELb0EEENS1_36VarlenDynamicPersistentTileSchedulerILi64ELi64ELi256ELi128ELb0ELb1ELb1ELb1ELb0ELb1EEEEEEEEEvNT_6ParamsE)
	.align		4
        /*0094*/ 	.word	index@(__assertfail)
	.align		4
        /*0098*/ 	.word	index@(_ZN7cutlass13device_kernelIN5flash11enable_sm90INS1_16FlashAttnFwdSm90INS1_25CollectiveMainloopFwdSm90ILi2EN4cute5tupleIJNS5_1CILi1EEES8_S8_EEENS6_IJNS7_ILi64EEESA_SA_EEELi512ENS_6half_tEfNS_4arch4Sm90ELb0ELb1ELb1ELb1ELb1ELb1ELb0ELb0ELb0ELb1ELb0ELb0EEENS1_21CollectiveEpilogueFwdINS6_IJSA_NS7_ILi512EEESA_EEES9_SC_SE_Li256ELb1ELb1ELb0ELb0EEENS1_36VarlenDynamicPersistentTileSchedulerILi64ELi64ELi256ELi128ELb0ELb1ELb1ELb1ELb0ELb1EEEEEEEEEvNT_6ParamsE)
	.align		4
        /*009c*/ 	.word	index@(__assertfail)
	.align		4
        /*00a0*/ 	.word	index@(_ZN7cutlass13device_kernelIN5flash11enable_sm90INS1_16FlashAttnFwdSm90INS1_25CollectiveMainloopFwdSm90ILi2EN4cute5tupleIJNS5_1CILi1EEES8_S8_EEENS6_IJNS7_ILi64EEESA_SA_EEELi512ENS_6half_tEfNS_4arch4Sm90ELb0ELb1ELb1ELb1ELb1ELb0ELb1ELb0ELb0ELb1ELb0ELb0EEENS1_21CollectiveEpilogueFwdINS6_IJSA_NS7_ILi512EEESA_EEES9_SC_SE_Li256ELb1ELb1ELb0ELb0EEENS1_36VarlenDynamicPersistentTileSchedulerILi64ELi64ELi256ELi128ELb0ELb1ELb1ELb1ELb0ELb1EEEEEEEEEvNT_6ParamsE)
	.align		4
        /*00a4*/ 	.word	index@(__assertfail)
	.align		4
        /*00a8*/ 	.word	index@(_ZN7cutlass13device_kernelIN5flash11enable_sm90INS1_16FlashAttnFwdSm90INS1_25CollectiveMainloopFwdSm90ILi2EN4cute5tupleIJNS5_1CILi1EEES8_S8_EEENS6_IJNS7_ILi64EEESA_SA_EEELi512ENS_6half_tEfNS_4arch4Sm90ELb0ELb1ELb1ELb1ELb1ELb1ELb1ELb0ELb0ELb1ELb0ELb0EEENS1_21CollectiveEpilogueFwdINS6_IJSA_NS7_ILi512EEESA_EEES9_SC_SE_Li256ELb1ELb1ELb0ELb0EEENS1_36VarlenDynamicPersistentTileSchedulerILi64ELi64ELi256ELi128ELb0ELb1ELb1ELb1ELb0ELb1EEEEEEEEEvNT_6ParamsE)
	.align		4
        /*00ac*/ 	.word	index@(__assertfail)
	.align		4
        /*00b0*/ 	.word	index@(_ZN7cutlass13device_kernelIN5flash11enable_sm90INS1_16FlashAttnFwdSm90INS1_25CollectiveMainloopFwdSm90ILi2EN4cute5tupleIJNS5_1CILi1EEES8_S8_EEENS6_IJNS7_ILi64EEESA_SA_EEELi512ENS_6half_tEfNS_4arch4Sm90ELb1ELb0ELb1ELb0ELb1ELb0ELb0ELb0ELb0ELb1ELb0ELb0EEENS1_21CollectiveEpilogueFwdINS6_IJSA_NS7_ILi512EEESA_EEES9_SC_SE_Li256ELb0ELb1ELb0ELb0EEENS1_30DynamicPersistentTileSchedulerILi256ELi128ELb0ELb1ELb1EEEEEEEEEvNT_6ParamsE)
	.align		4
        /*00b4*/ 	.word	index@(__assertfail)
	.align		4
        /*00b8*/ 	.word	index@(_ZN7cutlass13device_kernelIN5flash11enable_sm90INS1_16FlashAttnFwdSm90INS1_25CollectiveMainloopFwdSm90ILi2EN4cute5tupleIJNS5_1CILi1EEES8_S8_EEENS6_IJNS7_ILi64EEESA_SA_EEELi512ENS_6half_tEfNS_4arch4Sm90ELb1ELb0ELb1ELb0ELb1ELb0ELb1ELb0ELb0ELb1ELb0ELb0EEENS1_21CollectiveEpilogueFwdINS6_IJSA_NS7_ILi512EEESA_EEES9_SC_SE_Li256ELb0ELb1ELb0ELb0EEENS1_30DynamicPersistentTileSchedulerILi256ELi128ELb0ELb1ELb1EEEEEEEEEvNT_6ParamsE)
	.align		4
        /*00bc*/ 	.word	index@(__assertfail)
	.align		4
        /*00c0*/ 	.word	index@(_ZN7cutlass13device_kernelIN5flash11enable_sm90INS1_16FlashAttnFwdSm90INS1_25CollectiveMainloopFwdSm90ILi2EN4cute5tupleIJNS5_1CILi1EEES8_S8_EEENS6_IJNS7_ILi64EEESA_SA_EEELi512ENS_6half_tEfNS_4arch4Sm90ELb1ELb0ELb1ELb1ELb1ELb0ELb0ELb0ELb0ELb1ELb0ELb0EEENS1_21CollectiveEpilogueFwdINS6_IJSA_NS7_ILi512EEESA_EEES9_SC_SE_Li256ELb1ELb1ELb0ELb0EEENS1_36VarlenDynamicPersistentTileSchedulerILi64ELi64ELi256ELi128ELb0ELb1ELb1ELb1ELb1ELb1EEEEEEEEEvNT_6ParamsE)
	.align		4
        /*00c4*/ 	.word	index@(__assertfail)
	.align		4
        /*00c8*/ 	.word	index@(_ZN7cutlass13device_kernelIN5flash11enable_sm90INS1_16FlashAttnFwdSm90INS1_25CollectiveMainloopFwdSm90ILi2EN4cute5tupleIJNS5_1CILi1EEES8_S8_EEENS6_IJNS7_ILi64EEESA_SA_EEELi512ENS_6half_tEfNS_4arch4Sm90ELb1ELb0ELb1ELb1ELb1ELb1ELb0ELb0ELb0ELb1ELb0ELb0EEENS1_21CollectiveEpilogueFwdINS6_IJSA_NS7_ILi512EEESA_EEES9_SC_SE_Li256ELb1ELb1ELb0ELb0EEENS1_36VarlenDynamicPersistentTileSchedulerILi64ELi64ELi256ELi128ELb0ELb1ELb1ELb1ELb1ELb1EEEEEEEEEvNT_6ParamsE)
	.align		4
        /*00cc*/ 	.word	index@(__assertfail)
	.align		4
        /*00d0*/ 	.word	index@(_ZN7cutlass13device_kernelIN5flash11enable_sm90INS1_16FlashAttnFwdSm90INS1_25CollectiveMainloopFwdSm90ILi2EN4cute5tupleIJNS5_1CILi1EEES8_S8_EEENS6_IJNS7_ILi64EEESA_SA_EEELi512ENS_6half_tEfNS_4arch4Sm90ELb1ELb0ELb1ELb1ELb1ELb0ELb1ELb0ELb0ELb1ELb0ELb0EEENS1_21CollectiveEpilogueFwdINS6_IJSA_NS7_ILi512EEESA_EEES9_SC_SE_Li256ELb1ELb1ELb0ELb0EEENS1_36VarlenDynamicPersistentTileSchedulerILi64ELi64ELi256ELi128ELb0ELb1ELb1ELb1ELb1ELb1EEEEEEEEEvNT_6ParamsE)
	.align		4
        /*00d4*/ 	.word	index@(__assertfail)
	.align		4
        /*00d8*/ 	.word	index@(_ZN7cutlass13device_kernelIN5flash11enable_sm90INS1_16FlashAttnFwdSm90INS1_25CollectiveMainloopFwdSm90ILi2EN4cute5tupleIJNS5_1CILi1EEES8_S8_EEENS6_IJNS7_ILi64EEESA_SA_EEELi512ENS_6half_tEfNS_4arch4Sm90ELb1ELb0ELb1ELb1ELb1ELb1ELb1ELb0ELb0ELb1ELb0ELb0EEENS1_21CollectiveEpilogueFwdINS6_IJSA_NS7_ILi512EEESA_EEES9_SC_SE_Li256ELb1ELb1ELb0ELb0EEENS1_36VarlenDynamicPersistentTileSchedulerILi64ELi64ELi256ELi128ELb0ELb1ELb1ELb1ELb1ELb1EEEEEEEEEvNT_6ParamsE)
	.align		4
        /*00dc*/ 	.word	index@(__assertfail)
	.align		4
        /*00e0*/ 	.word	index@(_ZN7cutlass13device_kernelIN5flash11enable_sm90INS1_16FlashAttnFwdSm90INS1_25CollectiveMainloopFwdSm90ILi2EN4cute5tupleIJNS5_1CILi1EEES8_S8_EEENS6_IJNS7_ILi128EEENS7_ILi96EEENS7_ILi64EEEEEELi256ENS_6half_tEfNS_4arch4Sm90ELb0ELb0ELb1ELb0ELb1ELb0ELb0ELb1ELb0ELb1ELb0ELb0EEENS1_21CollectiveEpilogueFwdINS6_IJSA_NS7_ILi256EEESB_EEES9_SE_SG_Li256ELb0ELb1ELb0ELb0EEENS1_29StaticPersistentTileSchedulerILb0EEEEEEEEEvNT_6ParamsE)
	.align		4
        /*00e4*/ 	.word	index@(__assertfail)
	.align		4
        /*00e8*/ 	.word	index@(_ZN7cutlass13device_kernelIN5flash11enable_sm90INS1_16FlashAttnFwdSm90INS1_25CollectiveMainloopFwdSm90ILi2EN4cute5tupleIJNS5_1CILi1EEES8_S8_EEENS6_IJNS7_ILi128EEENS7_ILi96EEENS7_ILi64EEEEEELi256ENS_6half_tEfNS_4arch4Sm90ELb0ELb0ELb1ELb0ELb1ELb0ELb1ELb1ELb0ELb1ELb0ELb0EEENS1_21CollectiveEpilogueFwdINS6_IJSA_NS7_ILi256EEESB_EEES9_SE_SG_Li256ELb0ELb1ELb0ELb0EEENS1_29StaticPersistentTileSchedulerILb0EEEEEEEEEvNT_6ParamsE)
	.align		4
        /*00ec*/ 	.word	index@(__assertfail)
	.align		4
        /*00f0*/ 	.word	index@(_ZN7cutlass13device_kernelIN5flash11enable_sm90INS1_16FlashAttnFwdSm90INS1_25CollectiveMainloopFwdSm90ILi2EN4cute5tupleIJNS5_1CILi1EEES8_S8_EEENS6_IJNS7_ILi128EEENS7_ILi96EEENS7_ILi64EEEEEELi256ENS_6half_tEfNS_4arch4Sm90ELb0ELb0ELb1ELb1ELb1ELb0ELb0ELb1ELb0ELb1ELb0ELb0EEENS1_21CollectiveEpilogueFwdINS6_IJSA_NS7_ILi256EEESB_EEES9_SE_SG_Li256ELb1ELb1ELb0ELb0EEENS1_36VarlenDynamicPersistentTileSchedulerILi128ELi96ELi256ELi128ELb0ELb1ELb1ELb0ELb1ELb1EEEEEEEEEvNT_6ParamsE)
	.align		4
        /*00f4*/ 	.word	index@(__assertfail)
	.align		4
        /*00f8*/ 	.word	index@(_ZN7cutlass13device_kernelIN5flash11enable_sm90INS1_16FlashAttnFwdSm90INS1_25CollectiveMainloopFwdSm90ILi2EN4cute5tupleIJNS5_1CILi1EEES8_S8_EEENS6_IJNS7_ILi128EEENS7_ILi96EEENS7_ILi64EEEEEELi256ENS_6half_tEfNS_4arch4Sm90ELb0ELb0ELb1ELb1ELb1ELb1ELb0ELb1ELb0ELb1ELb0ELb0EEENS1_21CollectiveEpilogueFwdINS6_IJSA_NS7_ILi256EEESB_EEES9_SE_SG_Li256ELb1ELb1ELb0ELb0EEENS1_36VarlenDynamicPersistentTileSchedulerILi128ELi96ELi256ELi128ELb0ELb1ELb1ELb0ELb1ELb1EEEEEEEEEvNT_6ParamsE)
	.align		4
        /*00fc*/ 	.word	index@(__assertfail)
	.align		4
        /*0100*/ 	.word	index@(_ZN7cutlass13device_kernelIN5flash11enable_sm90INS1_16FlashAttnFwdSm90INS1_25CollectiveMainloopFwdSm90ILi2EN4cute5tupleIJNS5_1CILi1EEES8_S8_EEENS6_IJNS7_ILi128EEENS7_ILi96EEENS7_ILi64EEEEEELi256ENS_6half_tEfNS_4arch4Sm90ELb0ELb0ELb1ELb1ELb1ELb0ELb1ELb1ELb0ELb1ELb0ELb0EEENS1_21CollectiveEpilogueFwdINS6_IJSA_NS7_ILi256EEESB_EEES9_SE_SG_Li256ELb1ELb1ELb0ELb0EEENS1_36VarlenDynamicPersistentTileSchedulerILi128ELi96ELi256ELi128ELb0ELb1ELb1ELb0ELb1ELb1EEEEEEEEEvNT_6ParamsE)
	.align		4
        /*0104*/ 	.word	index@(__assertfail)
	.align		4
        /*0108*/ 	.word	index@(_ZN7cutlass13device_kernelIN5flash11enable_sm90INS1_16FlashAttnFwdSm90INS1_25CollectiveMainloopFwdSm90ILi2EN4cute5tupleIJNS5_1CILi1EEES8_S8_EEENS6_IJNS7_ILi128EEENS7_ILi96EEENS7_ILi64EEEEEELi256ENS_6half_tEfNS_4arch4Sm90ELb0ELb0ELb1ELb1ELb1ELb1ELb1ELb1ELb0ELb1ELb0ELb0EEENS1_21CollectiveEpilogueFwdINS6_IJSA_NS7_ILi256EEESB_EEES9_SE_SG_Li256ELb1ELb1ELb0ELb0EEENS1_36VarlenDynamicPersistentTileSchedulerILi128ELi96ELi256ELi128ELb0ELb1ELb1ELb0ELb1ELb1EEEEEEEEEvNT_6ParamsE)
	.align		4
        /*010c*/ 	.word	index@(__assertfail)
	.align		4
        /*0110*/ 	.word	index@(_ZN7cutlass13device_kernelIN5flash11enable_sm90INS1_16FlashAttnFwdSm90INS1_25CollectiveMainloopFwdSm90ILi2EN4cute5tupleIJNS5_1CILi1EEES8_S8_EEENS6_IJNS7_ILi128EEENS7_ILi96EEENS7_ILi64EEEEEELi256ENS_6half_tEfNS_4arch4Sm90ELb0ELb1ELb1ELb0ELb1ELb0ELb0ELb1ELb0ELb1ELb0ELb0EEENS1_21CollectiveEpilogueFwdINS6_IJSA_NS7_ILi256EEESB_EEES9_SE_SG_Li256ELb0ELb1ELb0ELb0EEENS1_30DynamicPersistentTileSchedulerILi256ELi128ELb0ELb1ELb1EEEEEEEEEvNT_6ParamsE)
	.align		4
        /*0114*/ 	.word	index@(__assertfail)
	.align		4
        /*0118*/ 	.word	index@(_ZN7cutlass13device_kernelIN5flash11enable_sm90INS1_16FlashAttnFwdSm90INS1_25CollectiveMainloopFwdSm90ILi2EN4cute5tupleIJNS5_1CILi1EEES8_S8_EEENS6_IJNS7_ILi128EEENS7_ILi96EEENS7_ILi64EEEEEELi256ENS_6half_tEfNS_4arch4Sm90ELb0ELb1ELb1ELb0ELb1ELb0ELb1ELb1ELb0ELb1ELb0ELb0EEENS1_21CollectiveEpilogueFwdINS6_IJSA_NS7_ILi256EEESB_EEES9_SE_SG_Li256ELb0ELb1ELb0ELb0EEENS1_30DynamicPersistentTileSchedulerILi256ELi128ELb0ELb1ELb1EEEEEEEEEvNT_6ParamsE)
	.align		4
        /*011c*/ 	.word	index@(__assertfail)
	.align		4
        /*0120*/ 	.word	index@(_ZN7cutlass13device_kernelIN5flash11enable_sm90INS1_16FlashAttnFwdSm90INS1_25CollectiveMainloopFwdSm90ILi2EN4cute5tupleIJNS5_1CILi1EEES8_S8_EEENS6_IJNS7_ILi128EEENS7_ILi96EEENS7_ILi64EEEEEELi256ENS_6half_tEfNS_4arch4Sm90ELb0ELb1ELb1ELb1ELb1ELb0ELb0ELb1ELb0ELb1ELb0ELb0EEENS1_21CollectiveEpilogueFwdINS6_IJSA_NS7_ILi256EEESB_EEES9_SE_SG_Li256ELb1ELb1ELb0ELb0EEENS1_36VarlenDynamicPersistentTileSchedulerILi128ELi96ELi256ELi128ELb0ELb1ELb1ELb1ELb0ELb1EEEEEEEEEvNT_6ParamsE)
	.align		4
        /*0124*/ 	.word	index@(__assertfail)
	.align		4
        /*0128*/ 	.word	index@(_ZN7cutlass13device_kernelIN5flash11enable_sm90INS1_16FlashAttnFwdSm90INS1_25CollectiveMainloopFwdSm90ILi2EN4cute5tupleIJNS5_1CILi1EEES8_S8_EEENS6_IJNS7_ILi128EEENS7_ILi96EEENS7_ILi64EEEEEELi256ENS_6half_tEfNS_4arch4Sm90ELb0ELb1ELb1ELb1ELb1ELb1ELb0ELb1ELb0ELb1ELb0ELb0EEENS1_21CollectiveEpilogueFwdINS6_IJSA_NS7_ILi256EEESB_EEES9_SE_SG_Li256ELb1ELb1ELb0ELb0EEENS1_36VarlenDynamicPersistentTileSchedulerILi128ELi96ELi256ELi128ELb0ELb1ELb1ELb1ELb0ELb1EEEEEEEEEvNT_6ParamsE)
	.align		4
        /*012c*/ 	.word	index@(__assertfail)
	.align		4
        /*0130*/ 	.word	index@(_ZN7cutlass13device_kernelIN5flash11enable_sm90INS1_16FlashAttnFwdSm90INS1_25CollectiveMainloopFwdSm90ILi2EN4cute5tupleIJNS5_1CILi1EEES8_S8_EEENS6_IJNS7_ILi128EEENS7_ILi96EEENS7_ILi64EEEEEELi256ENS_6half_tEfNS_4arch4Sm90ELb0ELb1ELb1ELb1ELb1ELb0ELb1ELb1ELb0ELb1ELb0ELb0EEENS1_21CollectiveEpilogueFwdINS6_IJSA_NS7_ILi256EEESB_EEES9_SE_SG_Li256ELb1ELb1ELb0ELb0EEENS1_36VarlenDynamicPersistentTileSchedulerILi128ELi96ELi256ELi128ELb0ELb1ELb1ELb1ELb0ELb1EEEEEEEEEvNT_6ParamsE)
	.align		4
        /*0134*/ 	.word	index@(__assertfail)
	.align		4
        /*0138*/ 	.word	index@(_ZN7cutlass13device_kernelIN5flash11enable_sm90INS1_16FlashAttnFwdSm90INS1_25CollectiveMainloopFwdSm90ILi2EN4cute5tupleIJNS5_1CILi1EEES8_S8_EEENS6_IJNS7_ILi128EEENS7_ILi96EEENS7_ILi64EEEEEELi256ENS_6half_tEfNS_4arch4Sm90ELb0ELb1ELb1ELb1ELb1ELb1ELb1ELb1ELb0ELb1ELb0ELb0EEENS1_21CollectiveEpilogueFwdINS6_IJSA_NS7_ILi256EEESB_EEES9_SE_SG_Li256ELb1ELb1ELb0ELb0EEENS1_36VarlenDynamicPersistentTileSchedulerILi128ELi96ELi256ELi128ELb0ELb1ELb1ELb1ELb0ELb1EEEEEEEEEvNT_6ParamsE)
	.align		4
        /*013c*/ 	.word	index@(__assertfail)
	.align		4
        /*0140*/ 	.word	index@(_ZN7cutlass13device_kernelIN5flash11enable_sm90INS1_16FlashAttnFwdSm90INS1_25CollectiveMainloopFwdSm90ILi2EN4cute5tupleIJNS5_1CILi1EEES8_S8_EEENS6_IJNS7_ILi128EEENS7_ILi96EEENS7_ILi64EEEEEELi256ENS_6half_tEfNS_4arch4Sm90ELb1ELb0ELb1ELb0ELb1ELb0ELb0ELb1ELb0ELb1ELb0ELb0EEENS1_21CollectiveEpilogueFwdINS6_IJSA_NS7_ILi256EEESB_EEES9_SE_SG_Li256ELb0ELb1ELb0ELb0EEENS1_30DynamicPersistentTileSchedulerILi256ELi128ELb0ELb1ELb1EEEEEEEEEvNT_6ParamsE)
	.align		4
        /*0144*/ 	.word	index@(__assertfail)
	.align		4
        /*0148*/ 	.word	index@(_ZN7cutlass13device_kernelIN5flash11enable_sm90INS1_16FlashAttnFwdSm90INS1_25CollectiveMainloopFwdSm90ILi2EN4cute5tupleIJNS5_1CILi1EEES8_S8_EEENS6_IJNS7_ILi128EEENS7_ILi96EEENS7_ILi64EEEEEELi256ENS_6half_tEfNS_4arch4Sm90ELb1ELb0ELb1ELb0ELb1ELb0ELb1ELb1ELb0ELb1ELb0ELb0EEENS1_21CollectiveEpilogueFwdINS6_IJSA_NS7_ILi256EEESB_EEES9_SE_SG_Li256ELb0ELb1ELb0ELb0EEENS1_30DynamicPersistentTileSchedulerILi256ELi128ELb0ELb1ELb1EEEEEEEEEvNT_6ParamsE)
	.align		4
        /*014c*/ 	.word	index@(__assertfail)
	.align		4
        /*0150*/ 	.word	index@(_ZN7cutlass13device_kernelIN5flash11enable_sm90INS1_16FlashAttnFwdSm90INS1_25CollectiveMainloopFwdSm90ILi2EN4cute5tupleIJNS5_1CILi1EEES8_S8_EEENS6_IJNS7_ILi128EEENS7_ILi96EEENS7_ILi64EEEEEELi256ENS_6half_tEfNS_4arch4Sm90ELb1ELb0ELb1ELb1ELb1ELb0ELb0ELb1ELb0ELb1ELb0ELb0EEENS1_21CollectiveEpilogueFwdINS6_IJSA_NS7_ILi256EEESB_EEES9_SE_SG_Li256ELb1ELb1ELb0ELb0EEENS1_36VarlenDynamicPersistentTileSchedulerILi128ELi96ELi256ELi128ELb0ELb1ELb1ELb1ELb1ELb1EEEEEEEEEvNT_6ParamsE)
	.align		4
        /*0154*/ 	.word	index@(__assertfail)
	.align		4
        /*0158*/ 	.word	index@(_ZN7cutlass13device_kernelIN5flash11enable_sm90INS1_16FlashAttnFwdSm90INS1_25CollectiveMainloopFwdSm90ILi2EN4cute5tupleIJNS5_1CILi1EEES8_S8_EEENS6_IJNS7_ILi128EEENS7_ILi96EEENS7_ILi64EEEEEELi256ENS_6half_tEfNS_4arch4Sm90ELb1ELb0ELb1ELb1ELb1ELb1ELb0ELb1ELb0ELb1ELb0ELb0EEENS1_21CollectiveEpilogueFwdINS6_IJSA_NS7_ILi256EEESB_EEES9_SE_SG_Li256ELb1ELb1ELb0ELb0EEENS1_36VarlenDynamicPersistentTileSchedulerILi128ELi96ELi256ELi128ELb0ELb1ELb1ELb1ELb1ELb1EEEEEEEEEvNT_6ParamsE)
	.align		4
        /*015c*/ 	.word	index@(__assertfail)
	.align		4
        /*0160*/ 	.word	index@(_ZN7cutlass13device_kernelIN5flash11enable_sm90INS1_16FlashAttnFwdSm90INS1_25CollectiveMainloopFwdSm90ILi2EN4cute5tupleIJNS5_1CILi1EEES8_S8_EEENS6_IJNS7_ILi128EEENS7_ILi96EEENS7_ILi64EEEEEELi256ENS_6half_tEfNS_4arch4Sm90ELb1ELb0ELb1ELb1ELb1ELb0ELb1ELb1ELb0ELb1ELb0ELb0EEENS1_21CollectiveEpilogueFwdINS6_IJSA_NS7_ILi256EEESB_EEES9_SE_SG_Li256ELb1ELb1ELb0ELb0EEENS1_36VarlenDynamicPersistentTileSchedulerILi128ELi96ELi256ELi128ELb0ELb1ELb1ELb1ELb1ELb1EEEEEEEEEvNT_6ParamsE)
	.align		4
        /*0164*/ 	.word	index@(__assertfail)
	.align		4
        /*0168*/ 	.word	index@(_ZN7cutlass13device_kernelIN5flash11enable_sm90INS1_16FlashAttnFwdSm90INS1_25CollectiveMainloopFwdSm90ILi2EN4cute5tupleIJNS5_1CILi1EEES8_S8_EEENS6_IJNS7_ILi128EEENS7_ILi96EEENS7_ILi64EEEEEELi256ENS_6half_tEfNS_4arch4Sm90ELb1ELb0ELb1ELb1ELb1ELb1ELb1ELb1ELb0ELb1ELb0ELb0EEENS1_21CollectiveEpilogueFwdINS6_IJSA_NS7_ILi256EEESB_EEES9_SE_SG_Li256ELb1ELb1ELb0ELb0EEENS1_36VarlenDynamicPersistentTileSchedulerILi128ELi96ELi256ELi128ELb0ELb1ELb1ELb1ELb1ELb1EEEEEEEEEvNT_6ParamsE)
	.align		4
        /*016c*/ 	.word	index@(__assertfail)
	.align		4
        /*0170*/ 	.word	0x00000000
	.align		4
        /*0174*/ 	.word	0xfffffffe
	.align		4
        /*0178*/ 	.word	0x00000000
	.align		4
        /*017c*/ 	.word	0xfffffffd
	.align		4
        /*0180*/ 	.word	0x00000000
	.align		4
        /*0184*/ 	.word	0xfffffffc


//--------------------- .nv.constant4             --------------------------
	.section	.nv.constant4,"a",@progbits
	.align	8
	.align		8
.nv.constant4:
        /*0000*/ 	.dword	__assertfail
	.align		8
        /*0008*/ 	.dword	__unnamed_1
	.align		8
        /*0010*/ 	.dword	__unnamed_2
	.align		8
        /*0018*/ 	.dword	__unnamed_3
	.align		8
        /*0020*/ 	.dword	__unnamed_4
	.align		8
        /*0028*/ 	.dword	__unnamed_5
	.align		8
        /*0030*/ 	.dword	__unnamed_6
	.align		8
        /*0038*/ 	.dword	__unnamed_7
	.align		8
        /*0040*/ 	.dword	__unnamed_8
	.align		8
        /*0048*/ 	.dword	__unnamed_9
	.align		8
        /*0050*/ 	.dword	__unnamed_10
	.align		8
        /*0058*/ 	.dword	__unnamed_11
	.align		8
        /*0060*/ 	.dword	__unnamed_12
	.align		8
        /*0068*/ 	.dword	__unnamed_13
	.align		8
        /*0070*/ 	.dword	__unnamed_14
	.align		8
        /*0078*/ 	.dword	__unnamed_15
	.align		8
        /*0080*/ 	.dword	__unnamed_16
	.align		8
        /*0088*/ 	.dword	__unnamed_17
	.align		8
        /*0090*/ 	.dword	__unnamed_18
	.align		8
        /*0098*/ 	.dword	_ZN81_INTERNAL_74319047_45_flash_fwd_hdimdiff_fp16_paged_softcap_sm90_cu_49158569_37204cuda3std3__45__cpo5beginE
	.align		8
        /*00a0*/ 	.dword	_ZN81_INTERNAL_74319047_45_flash_fwd_hdimdiff_fp16_paged_softcap_sm90_cu_49158569_37204cuda3std3__45__cpo3endE
	.align		8
        /*00a8*/ 	.dword	_ZN81_INTERNAL_74319047_45_flash_fwd_hdimdiff_fp16_paged_softcap_sm90_cu_49158569_37204cuda3std3__45__cpo6cbeginE
	.align		8
        /*00b0*/ 	.dword	_ZN81_INTERNAL_74319047_45_flash_fwd_hdimdiff_fp16_paged_softcap_sm90_cu_49158569_37204cuda3std3__45__cpo4cendE
	.align		8
        /*00b8*/ 	.dword	_ZN81_INTERNAL_74319047_45_flash_fwd_hdimdiff_fp16_paged_softcap_sm90_cu_49158569_37204cuda3std3__483_GLOBAL__N__74319047_45_flash_fwd_hdimdiff_fp16_paged_softcap_sm90_cu_49158569_37206ignoreE
	.align		8
        /*00c0*/ 	.dword	_ZN81_INTERNAL_74319047_45_flash_fwd_hdimdiff_fp16_paged_softcap_sm90_cu_49158569_37204cuda3std3__419piecewise_constructE
	.align		8
        /*00c8*/ 	.dword	_ZN81_INTERNAL_74319047_45_flash_fwd_hdimdiff_fp16_paged_softcap_sm90_cu_49158569_37204cuda3std3__48in_placeE
	.align		8
        /*00d0*/ 	.dword	_ZN81_INTERNAL_74319047_45_flash_fwd_hdimdiff_fp16_paged_softcap_sm90_cu_49158569_37204cuda3std6ranges3__45__cpo4swapE
	.align		8
        /*00d8*/ 	.dword	_ZN81_INTERNAL_74319047_45_flash_fwd_hdimdiff_fp16_paged_softcap_sm90_cu_49158569_37204cuda3std6ranges3__45__cpo9iter_moveE
	.align		8
        /*00e0*/ 	.dword	_ZN81_INTERNAL_74319047_45_flash_fwd_hdimdiff_fp16_paged_softcap_sm90_cu_49158569_37204cute7productE
	.align		8
        /*00e8*/ 	.dword	_ZN81_INTERNAL_74319047_45_flash_fwd_hdimdiff_fp16_paged_softcap_sm90_cu_49158569_37204cute1_E
	.align		8
        /*00f0*/ 	.dword	$str$23
	.align		8
        /*00f8*/ 	.dword	$str$24


//--------------------- .text._ZN7cutlass13device_kernelIN5flash11enable_sm90INS1_16FlashAttnFwdSm90INS1_25CollectiveMainloopFwdSm90ILi2EN4cute5tupleIJNS5_1CILi1EEES8_S8_EEENS6_IJNS7_ILi128EEENS7_ILi96EEENS7_ILi192EEEEEELi128ENS_6half_tEfNS_4arch4Sm90ELb0ELb0ELb1ELb0ELb1ELb0ELb0ELb1ELb1ELb1ELb0ELb0EEENS1_21CollectiveEpilogueFwdINS6_IJSA_SA_SB_EEES9_SE_SG_Li256ELb0ELb1ELb0ELb0EEENS1_29StaticPersistentTileSchedulerILb0EEEEEEEEEvNT_6ParamsE --------------------------
	.section	.text._ZN7cutlass13device_kernelIN5flash11enable_sm90INS1_16FlashAttnFwdSm90INS1_25CollectiveMainloopFwdSm90ILi2EN4cute5tupleIJNS5_1CILi1EEES8_S8_EEENS6_IJNS7_ILi128EEENS7_ILi96EEENS7_ILi192EEEEEELi128ENS_6half_tEfNS_4arch4Sm90ELb0ELb0ELb1ELb0ELb1ELb0ELb0ELb1ELb1ELb1ELb0ELb0EEENS1_21CollectiveEpilogueFwdINS6_IJSA_SA_SB_EEES9_SE_SG_Li256ELb0ELb1ELb0ELb0EEENS1_29StaticPersistentTileSchedulerILb0EEEEEEEEEvNT_6ParamsE,"ax",@progbits
	.align	128
.text._ZN7cutlass13device_kernelIN5flash11enable_sm90INS1_16FlashAttnFwdSm90INS1_25CollectiveMainloopFwdSm90ILi2EN4cute5tupleIJNS5_1CILi1EEES8_S8_EEENS6_IJNS7_ILi128EEENS7_ILi96EEENS7_ILi192EEEEEELi128ENS_6half_tEfNS_4arch4Sm90ELb0ELb0ELb1ELb0ELb1ELb0ELb0ELb1ELb1ELb1ELb0ELb0EEENS1_21CollectiveEpilogueFwdINS6_IJSA_SA_SB_EEES9_SE_SG_Li256ELb0ELb1ELb0ELb0EEENS1_29StaticPersistentTileSchedulerILb0EEEEEEEEEvNT_6ParamsE:
        .type           _ZN7cutlass13device_kernelIN5flash11enable_sm90INS1_16FlashAttnFwdSm90INS1_25CollectiveMainloopFwdSm90ILi2EN4cute5tupleIJNS5_1CILi1EEES8_S8_EEENS6_IJNS7_ILi128EEENS7_ILi96EEENS7_ILi192EEEEEELi128ENS_6half_tEfNS_4arch4Sm90ELb0ELb0ELb1ELb0ELb1ELb0ELb0ELb1ELb1ELb1ELb0ELb0EEENS1_21CollectiveEpilogueFwdINS6_IJSA_SA_SB_EEES9_SE_SG_Li256ELb0ELb1ELb0ELb0EEENS1_29StaticPersistentTileSchedulerILb0EEEEEEEEEvNT_6ParamsE,@function
        .size           _ZN7cutlass13device_kernelIN5flash11enable_sm90INS1_16FlashAttnFwdSm90INS1_25CollectiveMainloopFwdSm90ILi2EN4cute5tupleIJNS5_1CILi1EEES8_S8_EEENS6_IJNS7_ILi128EEENS7_ILi96EEENS7_ILi192EEEEEELi128ENS_6half_tEfNS_4arch4Sm90ELb0ELb0ELb1ELb0ELb1ELb0ELb0ELb1ELb1ELb1ELb0ELb0EEENS1_21CollectiveEpilogueFwdINS6_IJSA_SA_SB_EEES9_SE_SG_Li256ELb0ELb1ELb0ELb0EEENS1_29StaticPersistentTileSchedulerILb0EEEEEEEEEvNT_6ParamsE,(.L_x_15632 - _ZN7cutlass13device_kernelIN5flash11enable_sm90INS1_16FlashAttnFwdSm90INS1_25CollectiveMainloopFwdSm90ILi2EN4cute5tupleIJNS5_1CILi1EEES8_S8_EEENS6_IJNS7_ILi128EEENS7_ILi96EEENS7_ILi192EEEEEELi128ENS_6half_tEfNS_4arch4Sm90ELb0ELb0ELb1ELb0ELb1ELb0ELb0ELb1ELb1ELb1ELb0ELb0EEENS1_21CollectiveEpilogueFwdINS6_IJSA_SA_SB_EEES9_SE_SG_Li256ELb0ELb1ELb0ELb0EEENS1_29StaticPersistentTileSchedulerILb0EEEEEEEEEvNT_6ParamsE)
        .other          _ZN7cutlass13device_kernelIN5flash11enable_sm90INS1_16FlashAttnFwdSm90INS1_25CollectiveMainloopFwdSm90ILi2EN4cute5tupleIJNS5_1CILi1EEES8_S8_EEENS6_IJNS7_ILi128EEENS7_ILi96EEENS7_ILi192EEEEEELi128ENS_6half_tEfNS_4arch4Sm90ELb0ELb0ELb1ELb0ELb1ELb0ELb0ELb1ELb1ELb1ELb0ELb0EEENS1_21CollectiveEpilogueFwdINS6_IJSA_SA_SB_EEES9_SE_SG_Li256ELb0ELb1ELb0ELb0EEENS1_29StaticPersistentTileSchedulerILb0EEEEEEEEEvNT_6ParamsE,@"STO_CUDA_ENTRY STV_DEFAULT"
_ZN7cutlass13device_kernelIN5flash11enable_sm90INS1_16FlashAttnFwdSm90INS1_25CollectiveMainloopFwdSm90ILi2EN4cute5tupleIJNS5_1CILi1EEES8_S8_EEENS6_IJNS7_ILi128EEENS7_ILi96EEENS7_ILi192EEEEEELi128ENS_6half_tEfNS_4arch4Sm90ELb0ELb0ELb1ELb0ELb1ELb0ELb0ELb1ELb1ELb1ELb0ELb0EEENS1_21CollectiveEpilogueFwdINS6_IJSA_SA_SB_EEES9_SE_SG_Li256ELb0ELb1ELb0ELb0EEENS1_29StaticPersistentTileSchedulerILb0EEEEEEEEEvNT_6ParamsE:
[----:B------:R-:W0:Y:S02]  /*0000*/  LDC R1, c[0x0][0x28] ;  /* 0x00000a00ff017b82 */ /* 0x000e240000000800 */
[----:B0-----:R-:W-:Y:S01]  /*0010*/  VIADD R1, R1, 0xfffffff8 ;  /* 0xfffffff801017836 */ /* 0x001fe20000000000 */
[----:B------:R-:W0:Y:S01]  /*0020*/  S2R R3, SR_TID.X ;  /* 0x0000000000037919 */ /* 0x000e220000002100 */
[----:B------:R-:W-:Y:S01]  /*0030*/  ELECT P0, URZ, PT ;  /* 0x00000000003f782f */ /* 0x000fe20003800000 */
[----:B------:R-:W-:Y:S01]  /*0040*/  UMOV UR4, 0x80 ;  /* 0x0000008000047882 */ /* 0x000fe20000000000 */
[----:B------:R-:W-:Y:S01]  /*0050*/  UMOV UR7, 0x100 ;  /* 0x0000010000077882 */ /* 0x000fe20000000000 */
[----:B0-----:R-:W-:-:S05]  /*0060*/  SHF.R.U32.HI R0, RZ, 0x5, R3 ;  /* 0x00000005ff007819 */ /* 0x001fca0000011603 */
[----:B------:R-:W0:Y:S02]  /*0070*/  SHFL.IDX PT, R2, R0, RZ, 0x1f ;  /* 0x00001fff00027589 */ /* 0x000e2400000e0000 */
[C---:B0-----:R-:W-:Y:S02]  /*0080*/  ISETP.NE.OR P0, PT, R2.reuse, RZ, !P0 ;  /* 0x000000ff0200720c */ /* 0x041fe40004705670 */
[----:B------:R-:W-:Y:S02]  /*0090*/  ISETP.NE.AND P1, PT, R2, RZ, PT ;  /* 0x000000ff0200720c */ /* 0x000fe40003f25270 */
[----:B------:R-:W-:-:S06]  /*00a0*/  SHF.R.U32.HI R2, RZ, 0x7, R3 ;  /* 0x00000007ff027819 */ /* 0x000fcc0000011603 */
[----:B------:R-:W0:Y:S03]  /*00b0*/  SHFL.IDX PT, R2, R2, RZ, 0x1f ;  /* 0x00001fff02027589 */ /* 0x000e2600000e0000 */
[----:B------:R-:W-:Y:S01]  /*00c0*/  VOTEU.ALL UP0, P0 ;  /* 0x00000000003f7886 */ /* 0x000fe20000000000 */
[----:B------:R-:W-:-:S04]  /*00d0*/  VOTEU.ALL UP1, P0 ;  /* 0x00000000003f7886 */ /* 0x000fc80000020000 */
[----:B------:R-:W1:Y:S01]  /*00e0*/  @!UP0 S2UR UR8, SR_CgaCtaId ;  /* 0x00000000000889c3 */ /* 0x000e620000008800 */
[----:B------:R-:W-:Y:S01]  /*00f0*/  @!UP0 UMOV UR6, 0x400 ;  /* 0x0000040000068882 */ /* 0x000fe20000000000 */
[----:B------:R-:W-:-:S04]  /*0100*/  @!UP0 UIADD3 UR4, -UR4, 0x100000, URZ ;  /* 0x0010000004048890 */ /* 0x000fc8000fffe13f */
[----:B------:R-:W-:Y:S02]  /*0110*/  @!UP0 USHF.L.U32 UR5, UR4, 0xb, URZ ;  /* 0x0000000b04058899 */ /* 0x000fe4000800063f */
[----:B------:R-:W-:Y:S02]  /*0120*/  @!UP0 USHF.L.U32 UR4, UR4, 0x1, URZ ;  /* 0x0000000104048899 */ /* 0x000fe4000800063f */
[----:B-1----:R-:W-:Y:S02]  /*0130*/  @!UP0 ULEA UR8, UR8, UR6, 0x18 ;  /* 0x0000000608088291 */ /* 0x002fe4000f8ec03f */
[----:B------:R-:W-:-:S04]  /*0140*/  @!UP0 UIADD3 UR6, -UR7, 0x100000, URZ ;  /* 0x0010000007068890 */ /* 0x000fc8000fffe13f */
[----:B------:R-:W-:Y:S02]  /*0150*/  @!UP0 USHF.L.U32 UR7, UR6, 0xb, URZ ;  /* 0x0000000b06078899 */ /* 0x000fe4000800063f */
[----:B------:R-:W-:Y:S01]  /*0160*/  @!UP0 USHF.L.U32 UR6, UR6, 0x1, URZ ;  /* 0x0000000106068899 */ /* 0x000fe2000800063f */
[----:B------:R-:W-:-:S05]  /*0170*/  VOTEU.ALL UP0, P0 ;  /* 0x00000000003f7886 */ /* 0x000fca0000000000 */
[----:B------:R1:W2:Y:S06]  /*0180*/  @!UP0 SYNCS.EXCH.64 URZ, [UR8+0x2a800], UR4 ;  /* 0x02a80004083f85b2 */ /* 0x0002ac0008000100 */
[----:B------:R1:W3:Y:S02]  /*0190*/  @!UP1 SYNCS.EXCH.64 URZ, [UR8+0x2a820], UR6 ;  /* 0x02a82006083f95b2 */ /* 0x0002e40008000100 */
[----:B01----:R-:W-:Y:S05]  /*01a0*/  @P1 BRA `(.L_x_0) ;  /* 0x0000000000481947 */ /* 0x003fea0003800000 */
[----:B------:R-:W0:Y:S01]  /*01b0*/  S2UR UR5, SR_CgaCtaId ;  /* 0x00000000000579c3 */ /* 0x000e220000008800 */
[----:B------:R-:W-:Y:S01]  /*01c0*/  UMOV UR4, 0x400 ;  /* 0x0000040000047882 */ /* 0x000fe20000000000 */
[----:B------:R-:W-:Y:S01]  /*01d0*/  UMOV UR6, 0x80 ;  /* 0x0000008000067882 */ /* 0x000fe20000000000 */
[----:B------:R-:W-:Y:S01]  /*01e0*/  UMOV UR7, 0x100 ;  /* 0x0000010000077882 */ /* 0x000fe20000000000 */
[----:B------:R-:W-:Y:S01]  /*01f0*/  ELECT P0, URZ, PT ;  /* 0x00000000003f782f */ /* 0x000fe20003800000 */
[----:B0-----:R-:W-:Y:S02]  /*0200*/  ULEA UR8, UR5, UR4, 0x18 ;  /* 0x0000000405087291 */ /* 0x001fe4000f8ec03f */
[----:B------:R-:W-:-:S04]  /*0210*/  UIADD3 UR4, -UR6, 0x100000, URZ ;  /* 0x0010000006047890 */ /* 0x000fc8000fffe13f */
[----:B------:R-:W-:Y:S02]  /*0220*/  USHF.L.U32 UR5, UR4, 0xb, URZ ;  /* 0x0000000b04057899 */ /* 0x000fe4000800063f */
[----:B------:R-:W-:Y:S02]  /*0230*/  USHF.L.U32 UR4, UR4, 0x1, URZ ;  /* 0x0000000104047899 */ /* 0x000fe4000800063f */
[----:B------:R-:W-:-:S04]  /*0240*/  UIADD3 UR6, -UR7, 0x100000, URZ ;  /* 0x0010000007067890 */ /* 0x000fc8000fffe13f */
[----:B------:R-:W-:Y:S02]  /*0250*/  USHF.L.U32 UR7, UR6, 0xb, URZ ;  /* 0x0000000b06077899 */ /* 0x000fe4000800063f */
[----:B------:R-:W-:Y:S01]  /*0260*/  USHF.L.U32 UR6, UR6, 0x1, URZ ;  /* 0x0000000106067899 */ /* 0x000fe2000800063f */
[----:B------:R-:W0:Y:S03]  /*0270*/  FENCE.VIEW.ASYNC.S ;  /* 0x00000000000073c6 */ /* 0x000e260000000000 */
[----:B0-----:R0:W1:Y:S08]  /*0280*/  SYNCS.EXCH.64 URZ, [UR8+0x2a830], UR4 ;  /* 0x02a83004083f75b2 */ /* 0x0010700008000100 */
[----:B------:R0:W4:Y:S01]  /*0290*/  SYNCS.EXCH.64 URZ, [UR8+0x2a840], UR6 ;  /* 0x02a84006083f75b2 */ /* 0x0001220008000100 */
[----:B------:R0:W0:Y:S01]  /*02a0*/  SYNCS.EXCH.64 URZ, [UR8+0x2a838], UR4 ;  /* 0x02a83804083f75b2 */ /* 0x0000220008000100 */
[----:B------:R0:W0:Y:S01]  /*02b0*/  SYNCS.EXCH.64 URZ, [UR8+0x2a848], UR6 ;  /* 0x02a84806083f75b2 */ /* 0x0000220008000100 */
[----:B------:R-:W-:Y:S01]  /*02c0*/  NOP ;  /* 0x0000000000007918 */ /* 0x000fe20000000000 */
.L_x_0:
[----:B------:R-:W5:Y:S01]  /*02d0*/  SHFL.IDX PT, R4, R0, RZ, 0x1f ;  /* 0x00001fff00047589 */ /* 0x000f6200000e0000 */
[----:B------:R-:W-:Y:S01]  /*02e0*/  NOP ;  /* 0x0000000000007918 */ /* 0x000fe20000000000 */
[----:B-----5:R-:W-:-:S13]  /*02f0*/  ISETP.NE.AND P0, PT, R4, RZ, PT ;  /* 0x000000ff0400720c */ /* 0x020fda0003f05270 */
[----:B------:R-:W-:Y:S05]  /*0300*/  @P0 BRA `(.L_x_1) ;  /* 0x0000000000480947 */ /* 0x000fea0003800000 */
[----:B0-----:R-:W0:Y:S01]  /*0310*/  S2UR UR5, SR_CgaCtaId ;  /* 0x00000000000579c3 */ /* 0x001e220000008800 */
        /* <DEDUP_REMOVED lines=12> */
[----:B0-----:R0:W0:Y:S08]  /*03e0*/  SYNCS.EXCH.64 URZ, [UR8+0x2a850], UR4 ;  /* 0x02a85004083f75b2 */ /* 0x0010300008000100 */
[----:B------:R0:W0:Y:S01]  /*03f0*/  SYNCS.EXCH.64 URZ, [UR8+0x2a860], UR6 ;  /* 0x02a86006083f75b2 */ /* 0x0000220008000100 */
[----:B------:R0:W0:Y:S01]  /*0400*/  SYNCS.EXCH.64 URZ, [UR8+0x2a858], UR4 ;  /* 0x02a85804083f75b2 */ /* 0x0000220008000100 */
[----:B------:R0:W0:Y:S01]  /*0410*/  SYNCS.EXCH.64 URZ, [UR8+0x2a868], UR6 ;  /* 0x02a86806083f75b2 */ /* 0x0000220008000100 */
[----:B------:R-:W-:Y:S01]  /*0420*/  NOP ;  /* 0x0000000000007918 */ /* 0x000fe20000000000 */
.L_x_1:
[----:B------:R-:W5:Y:S01]  /*0430*/  SHFL.IDX PT, R4, R0, RZ, 0x1f ;  /* 0x00001fff00047589 */ /* 0x000f6200000e0000 */
[----:B------:R-:W-:Y:S01]  /*0440*/  NOP ;  /* 0x0000000000007918 */ /* 0x000fe20000000000 */
[----:B-----5:R-:W-:-:S13]  /*0450*/  ISETP.NE.AND P0, PT, R4, RZ, PT ;  /* 0x000000ff0400720c */ /* 0x020fda0003f05270 */
[----:B------:R-:W-:Y:S05]  /*0460*/  @P0 BRA `(.L_x_2) ;  /* 0x0000000000380947 */ /* 0x000fea0003800000 */
[----:B0-----:R-:W0:Y:S01]  /*0470*/  S2UR UR5, SR_CgaCtaId ;  /* 0x00000000000579c3 */ /* 0x001e220000008800 */
[----:B------:R-:W-:Y:S01]  /*0480*/  UMOV UR4, 0x400 ;  /* 0x0000040000047882 */ /* 0x000fe20000000000 */
[----:B------:R-:W-:Y:S01]  /*0490*/  UMOV UR7, 0x80 ;  /* 0x0000008000077882 */ /* 0x000fe20000000000 */
[----:B------:R-:W-:Y:S01]  /*04a0*/  ELECT P0, URZ, PT ;  /* 0x00000000003f782f */ /* 0x000fe20003800000 */
[----:B0-----:R-:W-:Y:S02]  /*04b0*/  ULEA UR6, UR5, UR4, 0x18 ;  /* 0x0000000405067291 */ /* 0x001fe4000f8ec03f */
[----:B------:R-:W-:-:S04]  /*04c0*/  UIADD3 UR4, -UR7, 0x100000, URZ ;  /* 0x0010000007047890 */ /* 0x000fc8000fffe13f */
[----:B------:R-:W-:Y:S02]  /*04d0*/  USHF.L.U32 UR5, UR4, 0xb, URZ ;  /* 0x0000000b04057899 */ /* 0x000fe4000800063f */
[----:B------:R-:W-:Y:S01]  /*04e0*/  USHF.L.U32 UR4, UR4, 0x1, URZ ;  /* 0x0000000104047899 */ /* 0x000fe2000800063f */
[----:B------:R-:W0:Y:S11]  /*04f0*/  FENCE.VIEW.ASYNC.S ;  /* 0x00000000000073c6 */ /* 0x000e360000000000 */
[----:B0-----:R0:W0:Y:S01]  /*0500*/  SYNCS.EXCH.64 URZ, [UR6+0x2a870], UR4 ;  /* 0x02a87004063f75b2 */ /* 0x0010220008000100 */
[----:B------:R0:W0:Y:S01]  /*0510*/  SYNCS.EXCH.64 URZ, [UR6+0x2a880], UR4 ;  /* 0x02a88004063f75b2 */ /* 0x0000220008000100 */
[----:B------:R0:W0:Y:S01]  /*0520*/  SYNCS.EXCH.64 URZ, [UR6+0x2a878], UR4 ;  /* 0x02a87804063f75b2 */ /* 0x0000220008000100 */
[----:B------:R0:W0:Y:S01]  /*0530*/  SYNCS.EXCH.64 URZ, [UR6+0x2a888], UR4 ;  /* 0x02a88804063f75b2 */ /* 0x0000220008000100 */
[----:B------:R-:W-:Y:S01]  /*0540*/  NOP ;  /* 0x0000000000007918 */ /* 0x000fe20000000000 */
.L_x_2:
        /* <DEDUP_REMOVED lines=22> */
.L_x_3:
[----:B------:R-:W5:Y:S01]  /*06b0*/  SHFL.IDX PT, R4, R0, RZ, 0x1f ;  /* 0x00001fff00047589 */ /* 0x000f6200000e0000 */
[----:B------:R-:W-:Y:S01]  /*06c0*/  R2UR UR9, R2 ;  /* 0x00000000020972ca */ /* 0x000fe200000e0000 */
        /* <DEDUP_REMOVED lines=21> */
.L_x_4:
[----:B------:R-:W-:Y:S01]  /*0820*/  UISETP.NE.AND UP0, UPT, UR9, URZ, UPT ;  /* 0x0000003f0900728c */ /* 0x000fe2000bf05270 */
[----:B------:R-:W-:Y:S01]  /*0830*/  NOP ;  /* 0x0000000000007918 */ /* 0x000fe20000000000 */
[----:B0-----:R-:W-:Y:S01]  /*0840*/  UMOV UR4, 0x1 ;  /* 0x0000000100047882 */ /* 0x001fe20000000000 */
[----:B------:R-:W-:Y:S01]  /*0850*/  ULDC.64 UR36, c[0x0][0x208] ;  /* 0x0000820000247ab9 */ /* 0x000fe20000000a00 */
[----:B------:R-:W-:Y:S01]  /*0860*/  USEL UR4, UR4, 0x2, !UP0 ;  /* 0x0000000204047887 */ /* 0x000fe2000c000000 */
[----:B-1234-:R-:W-:Y:S01]  /*0870*/  BAR.SYNC.DEFER_BLOCKING 0x0 ;  /* 0x0000000000007b1d */ /* 0x01efe20000010000 */
[----:B------:R-:W-:-:S04]  /*0880*/  PLOP3.LUT P0, PT, PT, PT, UP0, 0x80, 0x0 ;  /* 0x000000000000781c */ /* 0x000fc80003f0f008 */
[----:B------:R-:W-:-:S05]  /*0890*/  IMAD.U32 R2, RZ, RZ, UR4 ;  /* 0x00000004ff027e24 */ /* 0x000fca000f8e00ff */
[----:B------:R0:W-:Y:S04]  /*08a0*/  STL [R1+0x4], R2 ;  /* 0x0000040201007387 */ /* 0x0001e80000100800 */
[----:B------:R-:W-:Y:S05]  /*08b0*/  @!P0 BRA `(.L_x_5) ;  /* 0x0000007000808947 */ /* 0x000fea0003800000 */
.L_x_6:
[----:B------:R-:W-:-:S08]  /*08c0*/  NOP ;  /* 0x0000000000007918 */ /* 0x000fd00000000000 */
[----:B------:R-:W1:Y:S02]  /*08d0*/  USETMAXREG.TRY_ALLOC.CTAPOOL UP0, 0xe8 ;  /* 0x000000e8000079c8 */ /* 0x000e640008000600 */
[----:B-1----:R-:W-:-:S13]  /*08e0*/  PLOP3.LUT P0, PT, PT, PT, UP0, 0x80, 0x0 ;  /* 0x000000000000781c */ /* 0x002fda0003f0f008 */
[----:B------:R-:W-:Y:S05]  /*08f0*/  @!P0 BRA `(.L_x_6) ;  /* 0xfffffffc00f08947 */ /* 0x000fea000383ffff */
[----:B------:R-:W1:Y:S08]  /*0900*/  S2UR UR61, SR_CTAID.X ;  /* 0x00000000003d79c3 */ /* 0x000e700000002500 */
[----:B------:R-:W-:Y:S08]  /*0910*/  BAR.ARV 0x8, 0x180 ;  /* 0x0206000000007b1d */ /* 0x000ff00000002000 */
[----:B------:R-:W1:Y:S02]  /*0920*/  LDC R0, c[0x0][0xc34] ;  /* 0x00030d00ff007b82 */ /* 0x000e640000000800 */
[----:B-1----:R-:W-:-:S13]  /*0930*/  ISETP.LE.AND P0, PT, R0, UR61, PT ;  /* 0x0000003d00007c0c */ /* 0x002fda000bf03270 */
[----:B------:R-:W-:Y:S05]  /*0940*/  @P0 EXIT ;  /* 0x000000000000094d */ /* 0x000fea0003800000 */
[----:B0-----:R-:W2:Y:S01]  /*0950*/  LDL R2, [R1+0x4] ;  /* 0x0000040001027983 */ /* 0x001ea20000100800 */
[----:B------:R-:W-:Y:S01]  /*0960*/  VIADD R17, R3, 0xffffff80 ;  /* 0xffffff8003117836 */ /* 0x000fe20000000000 */
[----:B------:R-:W-:Y:S01]  /*0970*/  UMOV UR39, URZ ;  /* 0x0000003f00277c82 */ /* 0x000fe20008000000 */
[----:B------:R-:W-:Y:S01]  /*0980*/  IMAD.MOV.U32 R164, RZ, RZ, -0x2 ;  /* 0xfffffffeffa47424 */ /* 0x000fe200078e00ff */
[----:B------:R-:W-:Y:S01]  /*0990*/  UMOV UR38, URZ ;  /* 0x0000003f00267c82 */ /* 0x000fe20008000000 */
[----:B------:R-:W-:Y:S01]  /*09a0*/  IMAD.MOV.U32 R18, RZ, RZ, RZ ;  /* 0x000000ffff127224 */ /* 0x000fe200078e00ff */
[----:B------:R-:W-:-:S04]  /*09b0*/  SHF.R.S32.HI R0, RZ, 0x1f, R17 ;  /* 0x0000001fff007819 */ /* 0x000fc80000011411 */
[CC--:B------:R-:W-:Y:S02]  /*09c0*/  LEA.HI R3, R0.reuse, R17.reuse, RZ, 0x7 ;  /* 0x0000001100037211 */ /* 0x0c0fe400078f38ff */
[CC--:B------:R-:W-:Y:S02]  /*09d0*/  LEA.HI R4, R0.reuse, R17.reuse, RZ, 0x4 ;  /* 0x0000001100047211 */ /* 0x0c0fe400078f20ff */
[----:B------:R-:W-:Y:S02]  /*09e0*/  LOP3.LUT R22, R3, 0xffffff80, RZ, 0xc0, !PT ;  /* 0xffffff8003167812 */ /* 0x000fe400078ec0ff */
[----:B------:R-:W-:Y:S02]  /*09f0*/  SHF.R.S32.HI R7, RZ, 0x4, R4 ;  /* 0x00000004ff077819 */ /* 0x000fe40000011404 */
[CC--:B------:R-:W-:Y:S01]  /*0a00*/  LEA.HI R8, R0.reuse, R17.reuse, RZ, 0x2 ;  /* 0x0000001100087211 */ /* 0x0c0fe200078f10ff */
[----:B------:R-:W-:Y:S01]  /*0a10*/  IMAD.IADD R22, R17, 0x1, -R22 ;  /* 0x0000000111167824 */ /* 0x000fe200078e0a16 */
[----:B------:R-:W-:-:S02]  /*0a20*/  LEA.HI R19, R0, R17, RZ, 0x3 ;  /* 0x0000001100137211 */ /* 0x000fc400078f18ff */
[----:B------:R-:W-:Y:S02]  /*0a30*/  LOP3.LUT R8, R8, 0xfffffffc, RZ, 0xc0, !PT ;  /* 0xfffffffc08087812 */ /* 0x000fe400078ec0ff */
[----:B------:R-:W-:-:S03]  /*0a40*/  SHF.R.S32.HI R160, RZ, 0x7, R3 ;  /* 0x00000007ffa07819 */ /* 0x000fc60000011403 */
[----:B------:R-:W-:Y:S01]  /*0a50*/  IMAD.IADD R8, R17, 0x1, -R8 ;  /* 0x0000000111087824 */ /* 0x000fe200078e0a08 */
[----:B------:R-:W-:-:S04]  /*0a60*/  LEA.HI R3, R3, R160, RZ, 0x1 ;  /* 0x000000a003037211 */ /* 0x000fc800078f08ff */
[----:B------:R-:W-:-:S04]  /*0a70*/  LOP3.LUT R3, R3, 0x3fffffe, RZ, 0xc0, !PT ;  /* 0x03fffffe03037812 */ /* 0x000fc800078ec0ff */
[----:B------:R-:W-:Y:S02]  /*0a80*/  IADD3 R3, R160, -R3, RZ ;  /* 0x80000003a0037210 */ /* 0x000fe40007ffe0ff */
[----:B--2---:R-:W-:Y:S02]  /*0a90*/  R2UR UR4, R2 ;  /* 0x00000000020472ca */ /* 0x004fe400000e0000 */
[----:B------:R-:W-:Y:S02]  /*0aa0*/  LEA.HI R2, R0, R17, RZ, 0x5 ;  /* 0x0000001100027211 */ /* 0x000fe400078f28ff */
[----:B------:R-:W-:Y:S02]  /*0ab0*/  LOP3.LUT R0, R19, 0xfffffff8, RZ, 0xc0, !PT ;  /* 0xfffffff813007812 */ /* 0x000fe400078ec0ff */
[----:B------:R-:W-:Y:S02]  /*0ac0*/  SHF.L.U32 R5, R2, 0x5, RZ ;  /* 0x0000000502057819 */ /* 0x000fe400000006ff */
[----:B------:R-:W-:-:S02]  /*0ad0*/  LOP3.LUT R2, R4, 0x3fffff0, RZ, 0xc0, !PT ;  /* 0x03fffff004027812 */ /* 0x000fc400078ec0ff */
[----:B------:R-:W-:Y:S02]  /*0ae0*/  LOP3.LUT R9, R5, 0xfffffc00, RZ, 0xc0, !PT ;  /* 0xfffffc0005097812 */ /* 0x000fe400078ec0ff */
[----:B------:R-:W-:Y:S01]  /*0af0*/  SHF.R.S32.HI R5, RZ, 0x1f, R22 ;  /* 0x0000001fff057819 */ /* 0x000fe20000011416 */
[C---:B------:R-:W-:Y:S01]  /*0b00*/  IMAD.IADD R6, R17.reuse, 0x1, -R2 ;  /* 0x0000000111067824 */ /* 0x040fe200078e0a02 */
[----:B------:R-:W-:Y:S01]  /*0b10*/  LEA.HI R4, R4, R7, RZ, 0x1 ;  /* 0x0000000704047211 */ /* 0x000fe200078f08ff */
[----:B------:R-:W-:Y:S01]  /*0b20*/  IMAD.IADD R17, R17, 0x1, -R0 ;  /* 0x0000000111117824 */ /* 0x000fe200078e0a00 */
[----:B------:R-:W-:Y:S01]  /*0b30*/  LEA.HI R2, R5, R22, RZ, 0x2 ;  /* 0x0000001605027211 */ /* 0x000fe200078f10ff */
[----:B------:R-:W-:Y:S01]  /*0b40*/  IMAD R9, R6, 0x40, R9 ;  /* 0x0000004006097824 */ /* 0x000fe200078e0209 */
[----:B------:R-:W-:Y:S01]  /*0b50*/  LOP3.LUT R4, R4, 0x1ffffffe, RZ, 0xc0, !PT ;  /* 0x1ffffffe04047812 */ /* 0x000fe200078ec0ff */
[----:B------:R-:W-:Y:S01]  /*0b60*/  ULOP3.LUT UR4, UR4, 0x1, URZ, 0xfc, !UPT ;  /* 0x0000000104047892 */ /* 0x000fe2000f8efc3f */
[----:B------:R-:W-:-:S02]  /*0b70*/  SHF.R.S32.HI R6, RZ, 0x2, R2 ;  /* 0x00000002ff067819 */ /* 0x000fc40000011402 */
[----:B------:R-:W-:Y:S02]  /*0b80*/  SHF.R.S32.HI R11, RZ, 0x1f, R2 ;  /* 0x0000001fff0b7819 */ /* 0x000fe40000011402 */
[----:B------:R-:W-:Y:S01]  /*0b90*/  IADD3 R4, R7, -R4, RZ ;  /* 0x8000000407047210 */ /* 0x000fe20007ffe0ff */
[----:B------:R-:W-:Y:S01]  /*0ba0*/  IMAD.U32 R165, RZ, RZ, UR4 ;  /* 0x00000004ffa57e24 */ /* 0x000fe2000f8e00ff */
[----:B------:R-:W-:Y:S02]  /*0bb0*/  LEA.HI R11, R11, R6, RZ, 0x3 ;  /* 0x000000060b0b7211 */ /* 0x000fe400078f18ff */
[----:B------:R-:W-:Y:S01]  /*0bc0*/  LEA.HI R0, R5, R22, RZ, 0x5 ;  /* 0x0000001605007211 */ /* 0x000fe200078f28ff */
[----:B------:R-:W-:Y:S01]  /*0bd0*/  IMAD R163, R4, 0x8, R9 ;  /* 0x0000000804a37824 */ /* 0x000fe200078e0209 */
[----:B------:R-:W-:Y:S02]  /*0be0*/  LOP3.LUT R11, R11, 0xfffffff8, RZ, 0xc0, !PT ;  /* 0xfffffff80b0b7812 */ /* 0x000fe400078ec0ff */
[----:B------:R-:W-:-:S02]  /*0bf0*/  LEA.HI R4, R8, R8, RZ, 0x1 ;  /* 0x0000000808047211 */ /* 0x000fc400078f08ff */
[----:B------:R-:W-:Y:S02]  /*0c00*/  IADD3 R11, R6, -R11, RZ ;  /* 0x8000000b060b7210 */ /* 0x000fe40007ffe0ff */
[----:B------:R-:W-:Y:S02]  /*0c10*/  SHF.R.S32.HI R0, RZ, 0x5, R0 ;  /* 0x00000005ff007819 */ /* 0x000fe40000011400 */
[----:B------:R-:W-:Y:S01]  /*0c20*/  LOP3.LUT R5, R2, 0x7ffffffc, RZ, 0xc0, !PT ;  /* 0x7ffffffc02057812 */ /* 0x000fe200078ec0ff */
[----:B------:R-:W-:Y:S01]  /*0c30*/  IMAD.SHL.U32 R2, R17, 0x8, RZ ;  /* 0x0000000811027824 */ /* 0x000fe200078e00ff */
[----:B------:R-:W-:Y:S01]  /*0c40*/  LOP3.LUT R7, R4, 0x1ffffffe, RZ, 0xc0, !PT ;  /* 0x1ffffffe04077812 */ /* 0x000fe200078ec0ff */
[----:B------:R-:W-:Y:S01]  /*0c50*/  IMAD R0, R0, 0x10, R11 ;  /* 0x0000001000007824 */ /* 0x000fe200078e020b */
[----:B------:R-:W-:Y:S01]  /*0c60*/  SHF.R.S32.HI R19, RZ, 0x3, R19 ;  /* 0x00000003ff137819 */ /* 0x000fe20000011413 */
[----:B------:R-:W-:Y:S01]  /*0c70*/  IMAD.IADD R5, R22, 0x1, -R5 ;  /* 0x0000000116057824 */ /* 0x000fe200078e0a05 */
[----:B------:R-:W-:Y:S01]  /*0c80*/  IADD3 R16, R2, 0x40, RZ ;  /* 0x0000004002107810 */ /* 0x000fe20007ffe0ff */
[----:B------:R-:W-:-:S02]  /*0c90*/  IMAD.IADD R162, R8, 0x1, -R7 ;  /* 0x0000000108a27824 */ /* 0x000fc400078e0a07 */
[----:B------:R-:W-:Y:S01]  /*0ca0*/  IMAD R161, R3, 0x40, R0 ;  /* 0x0000004003a17824 */ /* 0x000fe200078e0200 */
[----:B------:R-:W-:Y:S01]  /*0cb0*/  SHF.R.S32.HI R166, RZ, 0x1f, R16 ;  /* 0x0000001fffa67819 */ /* 0x000fe20000011410 */
[----:B------:R-:W-:Y:S02]  /*0cc0*/  IMAD R164, R5, R164, 0x60 ;  /* 0x0000006005a47424 */ /* 0x000fe400078e02a4 */
[----:B------:R-:W-:-:S07]  /*0cd0*/  IMAD R162, R162, 0x8, R161 ;  /* 0x00000008a2a27824 */ /* 0x000fce00078e02a1 */
.L_x_39:
[----:B------:R-:W0:Y:S01]  /*0ce0*/  SHFL.IDX PT, R0, R160, RZ, 0x1f ;  /* 0x00001fffa0007589 */ /* 0x000e2200000e0000 */
[----:B-1----:R-:W1:Y:S01]  /*0cf0*/  S2UR UR40, SR_CgaCtaId ;  /* 0x00000000002879c3 */ /* 0x002e620000008800 */
[----:B------:R-:W-:Y:S01]  /*0d00*/  ULDC.64 UR8, c[0x0][0x418] ;  /* 0x0001060000087ab9 */ /* 0x000fe20000000a00 */
[----:B------:R-:W-:Y:S01]  /*0d10*/  UMOV UR41, 0x400 ;  /* 0x0000040000297882 */ /* 0x000fe20000000000 */
[----:B------:R-:W-:Y:S01]  /*0d20*/  UISETP.NE.U32.AND UP0, UPT, UR8, URZ, UPT ;  /* 0x0000003f0800728c */ /* 0x000fe2000bf05070 */
[----:B------:R-:W-:Y:S01]  /*0d30*/  ULDC UR4, c[0x0][0xc38] ;  /* 0x00030e0000047ab9 */ /* 0x000fe20000000800 */
[----:B------:R-:W-:Y:S02]  /*0d40*/  ULDC UR6, c[0x0][0x424] ;  /* 0x0001090000067ab9 */ /* 0x000fe40000000800 */
[----:B------:R-:W-:Y:S01]  /*0d50*/  UISETP.NE.AND.EX UP0, UPT, UR9, URZ, UPT, UP0 ;  /* 0x0000003f0900728c */ /* 0x000fe2000bf05300 */
[----:B------:R-:W2:Y:S01]  /*0d60*/  LDC R73, c[0x0][0x2f0] ;  /* 0x0000bc00ff497b82 */ /* 0x000ea20000000800 */
[----:B------:R-:W-:-:S02]  /*0d70*/  UISETP.NE.AND UP1, UPT, UR4, 0x1, UPT ;  /* 0x000000010400788c */ /* 0x000fc4000bf25270 */
[----:B------:R-:W-:Y:S01]  /*0d80*/  USEL UR6, UR6, 0x1, UP0 ;  /* 0x0000000106067887 */ /* 0x000fe20008000000 */
[----:B------:R-:W-:Y:S01]  /*0d90*/  ULDC UR4, c[0x0][0xc44] ;  /* 0x0003110000047ab9 */ /* 0x000fe20000000800 */
[----:B------:R-:W-:Y:S01]  /*0da0*/  UMOV UR13, UR61 ;  /* 0x0000003d000d7c82 */ /* 0x000fe20008000000 */
[----:B------:R-:W-:-:S06]  /*0db0*/  UISETP.NE.AND UP2, UPT, UR4, 0x1, UPT ;  /* 0x000000010400788c */ /* 0x000fcc000bf45270 */
[----:B------:R-:W-:Y:S01]  /*0dc0*/  @UP1 ULDC UR4, c[0x0][0xc3c] ;  /* 0x00030f0000041ab9 */ /* 0x000fe20000000800 */
[----:B------:R-:W-:Y:S01]  /*0dd0*/  @UP1 ULDC UR12, c[0x0][0xc40] ;  /* 0x00031000000c1ab9 */ /* 0x000fe20000000800 */
[----:B------:R-:W-:Y:S01]  /*0de0*/  UIMAD.WIDE.U32 UR4, UR61, UR4, URZ ;  /* 0x000000043d0472a5 */ /* 0x000fe2000f8e003f */
[----:B0-----:R-:W-:Y:S01]  /*0df0*/  R2UR UR7, R0 ;  /* 0x00000000000772ca */ /* 0x001fe200000e0000 */
[----:B-1----:R-:W-:Y:S02]  /*0e00*/  ULEA UR41, UR40, UR41, 0x18 ;  /* 0x0000002928297291 */ /* 0x002fe4000f8ec03f */
[----:B------:R-:W-:Y:S02]  /*0e10*/  @UP1 USHF.R.U32.HI UR13, URZ, UR12, UR5 ;  /* 0x0000000c3f0d1299 */ /* 0x000fe40008011605 */
[----:B------:R-:W-:Y:S01]  /*0e20*/  UIADD3 UR9, UR41, 0xc400, URZ ;  /* 0x0000c40029097890 */ /* 0x000fe2000fffe03f */
[----:B------:R-:W-:-:S03]  /*0e30*/  @UP2 ULDC.64 UR10, c[0x0][0xc48] ;  /* 0x00031200000a2ab9 */ /* 0x000fc60000000a00 */
[----:B------:R-:W-:Y:S01]  /*0e40*/  ULOP3.LUT UP0, URZ, UR9, 0x1bf, URZ, 0xc0, !UPT ;  /* 0x000001bf093f7892 */ /* 0x000fe2000f80c03f */
[----:B--2---:R-:W-:Y:S01]  /*0e50*/  IMAD R73, R73, UR6, RZ ;  /* 0x0000000649497c24 */ /* 0x004fe2000f8e02ff */
[----:B------:R-:W-:Y:S02]  /*0e60*/  UIMAD.WIDE.U32 UR4, UR13, UR10, URZ ;  /* 0x0000000a0d0472a5 */ /* 0x000fe4000f8e003f */
[----:B------:R-:W-:Y:S01]  /*0e70*/  IMAD.U32 R23, RZ, RZ, UR13 ;  /* 0x0000000dff177e24 */ /* 0x000fe2000f8e00ff */
[----:B------:R-:W-:Y:S01]  /*0e80*/  ULEA.HI UR8, UR7, UR7, URZ, 0x1 ;  /* 0x0000000707087291 */ /* 0x000fe2000f8f083f */
[----:B------:R-:W-:Y:S01]  /*0e90*/  PLOP3.LUT P0, PT, PT, PT, UP0, 0x80, 0x0 ;  /* 0x000000000000781c */ /* 0x000fe20003f0f008 */
[----:B------:R-:W-:Y:S02]  /*0ea0*/  UMOV UR60, UR13 ;  /* 0x0000000d003c7c82 */ /* 0x000fe40008000000 */
[----:B------:R-:W-:Y:S01]  /*0eb0*/  ULOP3.LUT UR8, UR8, 0x1e, URZ, 0xc0, !UPT ;  /* 0x0000001e08087892 */ /* 0x000fe2000f8ec03f */
[----:B------:R-:W-:Y:S01]  /*0ec0*/  IADD3 R0, R73, 0x5f, RZ ;  /* 0x0000005f49007810 */ /* 0x000fe20007ffe0ff */
[----:B------:R-:W-:-:S02]  /*0ed0*/  @UP2 USHF.R.U32.HI UR60, URZ, UR11, UR5 ;  /* 0x0000000b3f3c2299 */ /* 0x000fc40008011605 */
[----:B------:R-:W-:Y:S02]  /*0ee0*/  UIADD3 UR8, UR7, -UR8, URZ ;  /* 0x8000000807087290 */ /* 0x000fe4000fffe03f */
[----:B------:R-:W-:Y:S02]  /*0ef0*/  IMAD.HI R0, R0, 0x2aaaaaab, RZ ;  /* 0x2aaaaaab00007827 */ /* 0x000fe400078e02ff */
[----:B------:R-:W-:-:S03]  /*0f00*/  ULEA UR8, UR8, UR9, 0xd ;  /* 0x0000000908087291 */ /* 0x000fc6000f8e683f */
[----:B------:R-:W-:Y:S01]  /*0f10*/  SHF.R.U32.HI R3, RZ, 0x1f, R0 ;  /* 0x0000001fff037819 */ /* 0x000fe20000011600 */
[----:B------:R-:W-:-:S03]  /*0f20*/  USHF.R.U32.HI UR8, URZ, 0x4, UR8 ;  /* 0x000000043f087899 */ /* 0x000fc60008011608 */
[----:B------:R-:W-:Y:S01]  /*0f30*/  LEA.HI.SX32 R88, R0, R3, 0x1c ;  /* 0x0000000300587211 */ /* 0x000fe200078fe2ff */
[----:B------:R-:W-:Y:S01]  /*0f40*/  ULOP3.LUT UR42, UR8, 0x3fff, URZ, 0xc0, !UPT ;  /* 0x00003fff082a7892 */ /* 0x000fe2000f8ec03f */
[----:B---3-5:R-:W-:Y:S11]  /*0f50*/  @!P0 BRA `(.L_x_7) ;  /* 0x0000000000408947 */ /* 0x028ff60003800000 */
[----:B------:R-:W-:Y:S01]  /*0f60*/  MOV R0, 0x0 ;  /* 0x0000000000007802 */ /* 0x000fe20000000f00 */
[----:B------:R-:W-:Y:S01]  /*0f70*/  ULDC.64 UR4, c[0x4][0xf0] ;  /* 0x01003c0000047ab9 */ /* 0x000fe20000000a00 */
[----:B------:R-:W-:Y:S01]  /*0f80*/  ULDC.64 UR6, c[0x4][0x38] ;  /* 0x01000e0000067ab9 */ /* 0x000fe20000000a00 */
[----:B------:R-:W-:Y:S01]  /*0f90*/  IMAD.U32 R4, RZ, RZ, UR4 ;  /* 0x00000004ff047e24 */ /* 0x000fe2000f8e00ff */
[----:B------:R0:W1:Y:S01]  /*0fa0*/  LDC.64 R14, c[0x4][R0] ;  /* 0x01000000000e7b82 */ /* 0x0000620000000a00 */
[----:B------:R-:W-:Y:S01]  /*0fb0*/  IMAD.U32 R5, RZ, RZ, UR5 ;  /* 0x00000005ff057e24 */ /* 0x000fe2000f8e00ff */
[----:B------:R-:W-:Y:S01]  /*0fc0*/  ULDC.64 UR4, c[0x4][0xf8] ;  /* 0x01003e0000047ab9 */ /* 0x000fe20000000a00 */
[----:B------:R-:W-:Y:S01]  /*0fd0*/  IMAD.U32 R10, RZ, RZ, UR6 ;  /* 0x00000006ff0a7e24 */ /* 0x000fe2000f8e00ff */
[----:B------:R-:W-:Y:S01]  /*0fe0*/  MOV R6, UR4 ;  /* 0x0000000400067c02 */ /* 0x000fe20008000f00 */
[----:B------:R-:W-:Y:S01]  /*0ff0*/  IMAD.U32 R7, RZ, RZ, UR5 ;  /* 0x00000005ff077e24 */ /* 0x000fe2000f8e00ff */
[----:B------:R-:W-:Y:S01]  /*1000*/  MOV R11, UR7 ;  /* 0x00000007000b7c02 */ /* 0x000fe20008000f00 */
[----:B------:R-:W-:Y:S01]  /*1010*/  IMAD.MOV.U32 R8, RZ, RZ, 0x70 ;  /* 0x00000070ff087424 */ /* 0x000fe200078e00ff */
[----:B------:R-:W-:Y:S01]  /*1020*/  MOV R13, RZ ;  /* 0x000000ff000d7202 */ /* 0x000fe20000000f00 */
[----:B0-----:R-:W-:-:S07]  /*1030*/  IMAD.MOV.U32 R12, RZ, RZ, 0x1 ;  /* 0x00000001ff0c7424 */ /* 0x001fce00078e00ff */
[----:B------:R-:W-:-:S07]  /*1040*/  LEPC R20, `(.L_x_7) ;  /* 0x000000001014794e */ /* 0x000fce0000000000 */
[----:B-1----:R-:W-:Y:S05]  /*1050*/  CALL.ABS.NOINC R14 ;  /* 0x000000000e007343 */ /* 0x002fea0003c00000 */
.L_x_7:
[----:B------:R-:W-:Y:S02]  /*1060*/  LOP3.LUT R0, R18, 0x1, RZ, 0xc0, !PT ;  /* 0x0000000112007812 */ /* 0x000fe400078ec0ff */
[----:B------:R-:W-:Y:S02]  /*1070*/  R2UR UR4, R165 ;  /* 0x00000000a50472ca */ /* 0x000fe400000e0000 */
[----:B------:R-:W-:-:S04]  /*1080*/  SHF.L.U32 R0, R0, 0x1f, RZ ;  /* 0x0000001f00007819 */ /* 0x000fc800000006ff */
[----:B------:R-:W0:Y:S07]  /*1090*/  SYNCS.PHASECHK.TRANS64.TRYWAIT P1, [UR41+0x2a800], R0 ;  /* 0x02a80000ff0075a7 */ /* 0x000e2e0008020169 */
[----:B------:R-:W-:-:S05]  /*10a0*/  IMAD.U32 R3, RZ, RZ, UR4 ;  /* 0x00000004ff037e24 */ /* 0x000fca000f8e00ff */
[----:B------:R-:W-:Y:S01]  /*10b0*/  ISETP.NE.AND P0, PT, R3, 0x3, PT ;  /* 0x000000030300780c */ /* 0x000fe20003f05270 */
[----:B0-----:R-:W-:-:S12]  /*10c0*/  @!P1 BRA `(.L_x_8) ;  /* 0x000000a000789947 */ /* 0x001fd80003800000 */
.L_x_89:
[----:B------:R-:W-:Y:S05]  /*10d0*/  @!P0 BRA `(.L_x_9) ;  /* 0x0000000000048947 */ /* 0x000fea0003800000 */
[----:B------:R-:W-:Y:S01]  /*10e0*/  BPT.TRAP 0x1 ;  /* 0x000000040000795c */ /* 0x000fe20000300000 */
.L_x_9:
[----:B0-----:R-:W-:Y:S01]  /*10f0*/  IMAD.U32 R0, RZ, RZ, UR38 ;  /* 0x00000026ff007e24 */ /* 0x001fe2000f8e00ff */
[----:B------:R-:W-:-:S04]  /*1100*/  MOV R3, UR39 ;  /* 0x0000002700037c02 */ /* 0x000fc80008000f00 */
[----:B------:R-:W-:Y:S02]  /*1110*/  LEA R0, R0, UR41, 0x3 ;  /* 0x0000002900007c11 */ /* 0x000fe4000f8e18ff */
[----:B------:R-:W-:-:S04]  /*1120*/  SHF.L.U32 R3, R3, 0x1f, RZ ;  /* 0x0000001f03037819 */ /* 0x000fc800000006ff */
[----:B------:R0:W1:Y:S01]  /*1130*/  SYNCS.PHASECHK.TRANS64.TRYWAIT P1, [R0+URZ+0x2a830], R3 ;  /* 0x02a83003000075a7 */ /* 0x000062000802017f */
[----:B------:R-:W-:Y:S05]  /*1140*/  @!P0 BRA `(.L_x_10) ;  /* 0x0000000000048947 */ /* 0x000fea0003800000 */
[----:B------:R-:W-:Y:S01]  /*1150*/  BPT.TRAP 0x1 ;  /* 0x000000040000795c */ /* 0x000fe20000300000 */
.L_x_10:
[----:B------:R-:W-:Y:S01]  /*1160*/  IMAD.MOV.U32 R87, RZ, RZ, RZ ;  /* 0x000000ffff577224 */ /* 0x000fe200078e00ff */
[----:B-1----:R-:W-:Y:S06]  /*1170*/  @P1 BRA `(.L_x_11) ;  /* 0x0000000000081947 */ /* 0x002fec0003800000 */
[----:B------:R-:W1:Y:S02]  /*1180*/  SYNCS.PHASECHK.TRANS64.TRYWAIT P1, [R0+URZ+0x2a830], R3 ;  /* 0x02a83003000075a7 */ /* 0x000e64000802017f */
[----:B-1----:R-:W-:Y:S05]  /*1190*/  @!P1 BRA `(.L_x_12) ;  /* 0x000000a0005c9947 */ /* 0x002fea0003800000 */
.L_x_11:
[----:B------:R-:W-:Y:S05]  /*11a0*/  WARPSYNC.ALL ;  /* 0x0000000000007948 */ /* 0x000fea0003800000 */
[----:B------:R-:W-:Y:S01]  /*11b0*/  UIADD3 UR41, UR41, 0x18400, URZ ;  /* 0x0001840029297890 */ /* 0x000fe2000fffe03f */
[----:B------:R-:W-:Y:S01]  /*11c0*/  WARPGROUP.ARRIVE ;  /* 0x00000000000079c5 */ /* 0x000fe20000000000 */
[----:B------:R-:W-:Y:S02]  /*11d0*/  ULOP3.LUT UR4, UR42, 0x10000, URZ, 0xfc, !UPT ;  /* 0x000100002a047892 */ /* 0x000fe4000f8efc3f */
[----:B------:R-:W-:Y:S01]  /*11e0*/  USHF.R.U32.HI UR41, URZ, 0x4, UR41 ;  /* 0x000000043f297899 */ /* 0x000fe20008011629 */
[----:B------:R-:W-:Y:S01]  /*11f0*/  UMOV UR13, 0x40000040 ;  /* 0x40000040000d7882 */ /* 0x000fe20000000000 */
[----:B------:R-:W-:-:S02]  /*1200*/  UMOV UR15, 0x40000040 ;  /* 0x40000040000f7882 */ /* 0x000fc40000000000 */
[----:B------:R-:W-:Y:S01]  /*1210*/  ULOP3.LUT UR10, UR41, 0x3fff, URZ, 0xc0, !UPT ;  /* 0x00003fff290a7892 */ /* 0x000fe2000f8ec03f */
[----:B------:R-:W-:Y:S01]  /*1220*/  MOV R11, UR13 ;  /* 0x0000000d000b7c02 */ /* 0x000fe20008000f00 */
[----:B------:R-:W-:Y:S01]  /*1230*/  UMOV UR12, UR4 ;  /* 0x00000004000c7c82 */ /* 0x000fe20008000000 */
[----:B------:R-:W-:Y:S01]  /*1240*/  UIADD3 UR6, UR4, 0x2, URZ ;  /* 0x0000000204067890 */ /* 0x000fe2000fffe03f */
[----:B------:R-:W-:Y:S01]  /*1250*/  IMAD.U32 R10, RZ, RZ, UR12 ;  /* 0x0000000cff0a7e24 */ /* 0x000fe2000f8e00ff */
[----:B------:R-:W-:Y:S02]  /*1260*/  ULOP3.LUT UR10, UR10, 0x10000, URZ, 0xfc, !UPT ;  /* 0x000100000a0a7892 */ /* 0x000fe4000f8efc3f */
[----:B------:R-:W-:Y:S02]  /*1270*/  UIADD3 UR56, UR4, 0x4, URZ ;  /* 0x0000000404387890 */ /* 0x000fe4000fffe03f */
[----:B------:R-:W-:Y:S01]  /*1280*/  UIMAD UR5, UR38, 0x900, UR10 ;  /* 0x00000900260578a4 */ /* 0x000fe2000f8e020a */
[----:B------:R-:W-:Y:S01]  /*1290*/  UMOV UR57, 0x40000040 ;  /* 0x4000004000397882 */ /* 0x000fe20000000000 */
[----:B------:R-:W-:-:S02]  /*12a0*/  UMOV UR59, 0x40000040 ;  /* 0x40000040003b7882 */ /* 0x000fc40000000000 */
[----:B------:R-:W-:Y:S02]  /*12b0*/  UIADD3 UR7, UR5, 0x2, URZ ;  /* 0x0000000205077890 */ /* 0x000fe4000fffe03f */
[----:B------:R-:W-:Y:S02]  /*12c0*/  UIADD3 UR58, UR5, 0x4, URZ ;  /* 0x00000004053a7890 */ /* 0x000fe4000fffe03f */
[----:B------:R-:W-:Y:S01]  /*12d0*/  UMOV UR14, UR5 ;  /* 0x00000005000e7c82 */ /* 0x000fe20008000000 */
[----:B------:R-:W-:Y:S01]  /*12e0*/  UIADD3 UR52, UR4, 0x6, URZ ;  /* 0x0000000604347890 */ /* 0x000fe2000fffe03f */
[----:B------:R-:W-:Y:S01]  /*12f0*/  HGMMA.64x96x16.F32 R24, gdesc[UR12], RZ, !UPT, gsb0 ;  /* 0x016000000c1879f0 */ /* 0x000fe2000c0008ff */
[----:B------:R-:W-:Y:S01]  /*1300*/  UMOV UR12, UR6 ;  /* 0x00000006000c7c82 */ /* 0x000fe20008000000 */
[----:B------:R-:W-:Y:S01]  /*1310*/  UMOV UR13, 0x40000040 ;  /* 0x40000040000d7882 */ /* 0x000fe20000000000 */
[----:B------:R-:W-:Y:S01]  /*1320*/  UMOV UR14, UR7 ;  /* 0x00000007000e7c82 */ /* 0x000fe20008000000 */
[----:B------:R-:W-:Y:S01]  /*1330*/  UMOV UR15, 0x40000040 ;  /* 0x40000040000f7882 */ /* 0x000fe20000000000 */
[----:B------:R-:W-:Y:S01]  /*1340*/  UIADD3 UR54, UR5, 0x6, URZ ;  /* 0x0000000605367890 */ /* 0x000fe2000fffe03f */
[----:B------:R-:W-:Y:S01]  /*1350*/  IMAD.U32 R8, RZ, RZ, UR12 ;  /* 0x0000000cff087e24 */ /* 0x000fe2000f8e00ff */
[----:B------:R-:W-:Y:S01]  /*1360*/  UMOV UR53, 0x40000040 ;  /* 0x4000004000357882 */ /* 0x000fe20000000000 */
[----:B------:R-:W-:Y:S01]  /*1370*/  UMOV UR55, 0x40000040 ;  /* 0x4000004000377882 */ /* 0x000fe20000000000 */
[----:B------:R-:W-:Y:S01]  /*1380*/  UIADD3 UR48, UR4, 0x400, URZ ;  /* 0x0000040004307890 */ /* 0x000fe2000fffe03f */
[----:B------:R-:W-:Y:S01]  /*1390*/  IMAD.U32 R9, RZ, RZ, UR13 ;  /* 0x0000000dff097e24 */ /* 0x000fe2000f8e00ff */
[----:B------:R-:W-:Y:S01]  /*13a0*/  UIADD3 UR50, UR5, 0x300, URZ ;  /* 0x0000030005327890 */ /* 0x000fe2000fffe03f */
[----:B------:R-:W-:Y:S01]  /*13b0*/  UMOV UR49, 0x40000040 ;  /* 0x4000004000317882 */ /* 0x000fe20000000000 */
[----:B------:R-:W-:Y:S01]  /*13c0*/  UMOV UR51, 0x40000040 ;  /* 0x4000004000337882 */ /* 0x000fe20000000000 */
[----:B------:R-:W-:-:S02]  /*13d0*/  UIADD3 UR16, UR4, 0x404, URZ ;  /* 0x0000040404107890 */ /* 0x000fc4000fffe03f */
[----:B------:R-:W-:Y:S01]  /*13e0*/  UIADD3 UR18, UR5, 0x304, URZ ;  /* 0x0000030405127890 */ /* 0x000fe2000fffe03f */
[----:B------:R-:W-:Y:S01]  /*13f0*/  UMOV UR17, 0x40000040 ;  /* 0x4000004000117882 */ /* 0x000fe20000000000 */
[----:B------:R-:W-:Y:S01]  /*1400*/  UMOV UR19, 0x40000040 ;  /* 0x4000004000137882 */ /* 0x000fe20000000000 */
[----:B------:R-:W-:Y:S02]  /*1410*/  UIADD3 UR20, UR4, 0x406, URZ ;  /* 0x0000040604147890 */ /* 0x000fe4000fffe03f */
[----:B------:R-:W-:Y:S01]  /*1420*/  UIADD3 UR22, UR5, 0x306, URZ ;  /* 0x0000030605167890 */ /* 0x000fe2000fffe03f */
[----:B------:R-:W-:Y:S01]  /*1430*/  UMOV UR21, 0x40000040 ;  /* 0x4000004000157882 */ /* 0x000fe20000000000 */
[----:B------:R-:W-:Y:S01]  /*1440*/  UMOV UR23, 0x40000040 ;  /* 0x4000004000177882 */ /* 0x000fe20000000000 */
[----:B------:R-:W-:Y:S02]  /*1450*/  UIADD3 UR24, UR4, 0x800, URZ ;  /* 0x0000080004187890 */ /* 0x000fe4000fffe03f */
        /* <DEDUP_REMOVED lines=15> */
[----:B------:R-:W-:-:S02]  /*1550*/  WARPGROUP.DEPBAR.LE gsb0, 0x0 ;  /* 0x00008000000079c5 */ /* 0x000fc40000010000 */
[----:B------:R-:W-:-:S06]  /*1560*/  WARPGROUP.ARRIVE ;  /* 0x00000000000079c5 */ /* 0x000fcc0000000000 */
[----:B------:R-:W-:Y:S01]  /*1570*/  HGMMA.64x96x16.F32 R24, gdesc[UR12], R24, gsb0 ;  /* 0x016000000c1879f0 */ /* 0x000fe20008000818 */
[----:B------:R-:W-:Y:S02]  /*1580*/  UIADD3 UR12, UR4, 0x402, URZ ;  /* 0x00000402040c7890 */ /* 0x000fe4000fffe03f */
[----:B------:R-:W-:Y:S01]  /*1590*/  UIADD3 UR14, UR5, 0x302, URZ ;  /* 0x00000302050e7890 */ /* 0x000fe2000fffe03f */
[----:B------:R-:W-:Y:S01]  /*15a0*/  UMOV UR13, 0x40000040 ;  /* 0x40000040000d7882 */ /* 0x000fe20000000000 */
[----:B------:R-:W-:Y:S01]  /*15b0*/  UMOV UR15, 0x40000040 ;  /* 0x40000040000f7882 */ /* 0x000fe20000000000 */
[----:B------:R-:W-:Y:S02]  /*15c0*/  WARPGROUP.DEPBAR.LE gsb0, 0x0 ;  /* 0x00008000000079c5 */ /* 0x000fe40000010000 */
[----:B------:R-:W-:-:S06]  /*15d0*/  WARPGROUP.ARRIVE ;  /* 0x00000000000079c5 */ /* 0x000fcc0000000000 */
[----:B------:R-:W-:Y:S03]  /*15e0*/  HGMMA.64x96x16.F32 R24, gdesc[UR56], R24, gsb0 ;  /* 0x01600000381879f0 */ /* 0x000fe60008000818 */
        /* <DEDUP_REMOVED lines=28> */
[----:B------:R-:W-:Y:S05]  /*17b0*/  @!P0 BRA `(.L_x_13) ;  /* 0x0000000000048947 */ /* 0x000fea0003800000 */
[----:B------:R-:W-:Y:S01]  /*17c0*/  BPT.TRAP 0x1 ;  /* 0x000000040000795c */ /* 0x000fe20000300000 */
.L_x_13:
[----:B------:R-:W-:Y:S01]  /*17d0*/  ULDC UR4, c[0x0][0x9d8] ;  /* 0x0002760000047ab9 */ /* 0x000fe20000000800 */
[----:B------:R-:W-:Y:S01]  /*17e0*/  IADD3 R5, R164, R73, RZ ;  /* 0x00000049a4057210 */ /* 0x000fe20007ffe0ff */
[----:B------:R-:W-:Y:S01]  /*17f0*/  FMUL.FTZ R24, R24, UR4 ;  /* 0x0000000418187c20 */ /* 0x000fe20008410000 */
[----:B------:R-:W-:Y:S01]  /*1800*/  FMUL.FTZ R25, R25, UR4 ;  /* 0x0000000419197c20 */ /* 0x000fe20008410000 */
[----:B------:R-:W-:Y:S01]  /*1810*/  FMUL.FTZ R28, R28, UR4 ;  /* 0x000000041c1c7c20 */ /* 0x000fe20008410000 */
[----:B------:R-:W-:Y:S01]  /*1820*/  FMUL.FTZ R29, R29, UR4 ;  /* 0x000000041d1d7c20 */ /* 0x000fe20008410000 */
[----:B------:R-:W-:Y:S01]  /*1830*/  FMUL.FTZ R32, R32, UR4 ;  /* 0x0000000420207c20 */ /* 0x000fe20008410000 */
[----:B------:R-:W-:Y:S01]  /*1840*/  IMAD R5, R88, -0x60, R5 ;  /* 0xffffffa058057824 */ /* 0x000fe200078e0205 */
[----:B------:R-:W2:Y:S01]  /*1850*/  MUFU.TANH R24, R24 ;  /* 0x0000001800187308 */ /* 0x000ea20000002400 */
[----:B------:R-:W-:Y:S01]  /*1860*/  FMUL.FTZ R33, R33, UR4 ;  /* 0x0000000421217c20 */ /* 0x000fe20008410000 */
[----:B------:R-:W-:Y:S01]  /*1870*/  FMUL.FTZ R26, R26, UR4 ;  /* 0x000000041a1a7c20 */ /* 0x000fe20008410000 */
[----:B------:R-:W-:Y:S01]  /*1880*/  FMUL.FTZ R36, R36, UR4 ;  /* 0x0000000424247c20 */ /* 0x000fe20008410000 */
[----:B------:R-:W-:Y:S01]  /*1890*/  ISETP.GT.AND P6, PT, R5, RZ, PT ;  /* 0x000000ff0500720c */ /* 0x000fe20003fc4270 */
[----:B------:R-:W-:Y:S01]  /*18a0*/  FMUL.FTZ R27, R27, UR4 ;  /* 0x000000041b1b7c20 */ /* 0x000fe20008410000 */
[----:B------:R-:W-:Y:S01]  /*18b0*/  ISETP.GT.AND P5, PT, R5, 0x1, PT ;  /* 0x000000010500780c */ /* 0x000fe20003fa4270 */
[----:B------:R-:W-:Y:S01]  /*18c0*/  FMUL.FTZ R37, R37, UR4 ;  /* 0x0000000425257c20 */ /* 0x000fe20008410000 */
[----:B------:R-:W3:Y:S01]  /*18d0*/  MUFU.TANH R25, R25 ;  /* 0x0000001900197308 */ /* 0x000ee20000002400 */
[----:B------:R-:W-:Y:S01]  /*18e0*/  ISETP.GT.AND P4, PT, R5, 0x8, PT ;  /* 0x000000080500780c */ /* 0x000fe20003f84270 */
[----:B------:R-:W-:Y:S01]  /*18f0*/  FMUL.FTZ R30, R30, UR4 ;  /* 0x000000041e1e7c20 */ /* 0x000fe20008410000 */
[----:B------:R-:W-:Y:S01]  /*1900*/  FMUL.FTZ R31, R31, UR4 ;  /* 0x000000041f1f7c20 */ /* 0x000fe20008410000 */
[C---:B------:R-:W-:Y:S01]  /*1910*/  ISETP.GT.AND P3, PT, R5.reuse, 0x9, PT ;  /* 0x000000090500780c */ /* 0x040fe20003f64270 */
[----:B------:R-:W-:Y:S01]  /*1920*/  FMUL.FTZ R40, R40, UR4 ;  /* 0x0000000428287c20 */ /* 0x000fe20008410000 */
[----:B------:R-:W-:Y:S01]  /*1930*/  FMUL.FTZ R34, R34, UR4 ;  /* 0x0000000422227c20 */ /* 0x000fe20008410000 */
[----:B------:R-:W-:Y:S01]  /*1940*/  ISETP.GT.AND P2, PT, R5, 0x10, PT ;  /* 0x000000100500780c */ /* 0x000fe20003f44270 */
[----:B------:R-:W4:Y:S01]  /*1950*/  MUFU.TANH R28, R28 ;  /* 0x0000001c001c7308 */ /* 0x000f220000002400 */
[----:B--2---:R-:W-:Y:S01]  /*1960*/  FSEL R24, R24, -INF , P6 ;  /* 0xff80000018187808 */ /* 0x004fe20003000000 */
[----:B------:R-:W-:Y:S01]  /*1970*/  FMUL.FTZ R41, R41, UR4 ;  /* 0x0000000429297c20 */ /* 0x000fe20008410000 */
[----:B------:R-:W-:Y:S01]  /*1980*/  FMUL.FTZ R35, R35, UR4 ;  /* 0x0000000423237c20 */ /* 0x000fe20008410000 */
[----:B------:R-:W-:Y:S01]  /*1990*/  ISETP.GT.AND P1, PT, R5, 0x11, PT ;  /* 0x000000110500780c */ /* 0x000fe20003f24270 */
[----:B------:R-:W-:Y:S01]  /*19a0*/  FMUL.FTZ R44, R44, UR4 ;  /* 0x000000042c2c7c20 */ /* 0x000fe20008410000 */
[----:B------:R-:W-:Y:S01]  /*19b0*/  FMUL.FTZ R38, R38, UR4 ;  /* 0x0000000426267c20 */ /* 0x000fe20008410000 */
[----:B------:R-:W-:Y:S01]  /*19c0*/  FMUL.FTZ R45, R45, UR4 ;  /* 0x000000042d2d7c20 */ /* 0x000fe20008410000 */
[----:B------:R-:W2:Y:S01]  /*19d0*/  MUFU.TANH R29, R29 ;  /* 0x0000001d001d7308 */ /* 0x000ea20000002400 */
[----:B---3--:R-:W-:Y:S01]  /*19e0*/  FSEL R25, R25, -INF , P5 ;  /* 0xff80000019197808 */ /* 0x008fe20002800000 */
[----:B------:R-:W-:Y:S01]  /*19f0*/  FMUL.FTZ R39, R39, UR4 ;  /* 0x0000000427277c20 */ /* 0x000fe20008410000 */
[----:B------:R-:W-:Y:S01]  /*1a00*/  FMUL.FTZ R48, R48, UR4 ;  /* 0x0000000430307c20 */ /* 0x000fe20008410000 */
[----:B------:R-:W-:Y:S01]  /*1a10*/  FMUL.FTZ R42, R42, UR4 ;  /* 0x000000042a2a7c20 */ /* 0x000fe20008410000 */
[----:B------:R-:W-:Y:S01]  /*1a20*/  FMNMX.FTZ R7, R24, R25, !PT ;  /* 0x0000001918077209 */ /* 0x000fe20007810000 */
[----:B------:R-:W-:Y:S01]  /*1a30*/  FMUL.FTZ R49, R49, UR4 ;  /* 0x0000000431317c20 */ /* 0x000fe20008410000 */
[----:B------:R-:W-:Y:S01]  /*1a40*/  FMUL.FTZ R43, R43, UR4 ;  /* 0x000000042b2b7c20 */ /* 0x000fe20008410000 */
[----:B------:R-:W3:Y:S01]  /*1a50*/  MUFU.TANH R32, R32 ;  /* 0x0000002000207308 */ /* 0x000ee20000002400 */
[----:B----4-:R-:W-:Y:S01]  /*1a60*/  FSEL R28, R28, -INF , P4 ;  /* 0xff8000001c1c7808 */ /* 0x010fe20002000000 */
[----:B------:R-:W-:Y:S01]  /*1a70*/  FMUL.FTZ R52, R52, UR4 ;  /* 0x0000000434347c20 */ /* 0x000fe20008410000 */
[----:B------:R-:W-:Y:S01]  /*1a80*/  FMUL.FTZ R46, R46, UR4 ;  /* 0x000000042e2e7c20 */ /* 0x000fe20008410000 */
[----:B------:R-:W-:Y:S01]  /*1a90*/  FMUL.FTZ R53, R53, UR4 ;  /* 0x0000000435357c20 */ /* 0x000fe20008410000 */
[----:B------:R-:W-:Y:S01]  /*1aa0*/  FMNMX.FTZ R7, R28, R7, !PT ;  /* 0x000000071c077209 */ /* 0x000fe20007810000 */
[----:B------:R-:W-:Y:S01]  /*1ab0*/  FMUL.FTZ R47, R47, UR4 ;  /* 0x000000042f2f7c20 */ /* 0x000fe20008410000 */
[----:B------:R-:W-:Y:S01]  /*1ac0*/  FMUL.FTZ R56, R56, UR4 ;  /* 0x0000000438387c20 */ /* 0x000fe20008410000 */
[----:B------:R-:W4:Y:S01]  /*1ad0*/  MUFU.TANH R4, R26 ;  /* 0x0000001a00047308 */ /* 0x000f220000002400 */
[----:B--2---:R-:W-:Y:S01]  /*1ae0*/  FSEL R12, R29, -INF , P3 ;  /* 0xff8000001d0c7808 */ /* 0x004fe20001800000 */
[----:B------:R-:W-:Y:S01]  /*1af0*/  FMUL.FTZ R50, R50, UR4 ;  /* 0x0000000432327c20 */ /* 0x000fe20008410000 */
[----:B------:R-:W-:Y:S01]  /*1b00*/  FMUL.FTZ R57, R57, UR4 ;  /* 0x0000000439397c20 */ /* 0x000fe20008410000 */
[----:B------:R-:W-:Y:S01]  /*1b10*/  FMUL.FTZ R51, R51, UR4 ;  /* 0x0000000433337c20 */ /* 0x000fe20008410000 */
[----:B------:R-:W-:Y:S01]  /*1b20*/  FMNMX.FTZ R7, R12, R7, !PT ;  /* 0x000000070c077209 */ /* 0x000fe20007810000 */
[----:B------:R-:W-:Y:S01]  /*1b30*/  FMUL.FTZ R60, R60, UR4 ;  /* 0x000000043c3c7c20 */ /* 0x000fe20008410000 */
[----:B------:R-:W-:Y:S01]  /*1b40*/  FMUL.FTZ R54, R54, UR4 ;  /* 0x0000000436367c20 */ /* 0x000fe20008410000 */
[----:B------:R-:W-:Y:S01]  /*1b50*/  MUFU.TANH R33, R33 ;  /* 0x0000002100217308 */ /* 0x000fe20000002400 */
[----:B---3--:R-:W-:Y:S01]  /*1b60*/  FSEL R32, R32, -INF , P2 ;  /* 0xff80000020207808 */ /* 0x008fe20001000000 */
[----:B------:R-:W-:Y:S01]  /*1b70*/  FMUL.FTZ R61, R61, UR4 ;  /* 0x000000043d3d7c20 */ /* 0x000fe20008410000 */
[----:B------:R-:W-:Y:S01]  /*1b80*/  FMUL.FTZ R55, R55, UR4 ;  /* 0x0000000437377c20 */ /* 0x000fe20008410000 */
[----:B------:R-:W-:Y:S01]  /*1b90*/  FMUL.FTZ R64, R64, UR4 ;  /* 0x0000000440407c20 */ /* 0x000fe20008410000 */
[----:B------:R-:W-:Y:S01]  /*1ba0*/  FMNMX.FTZ R7, R32, R7, !PT ;  /* 0x0000000720077209 */ /* 0x000fe20007810000 */
[----:B------:R-:W-:Y:S01]  /*1bb0*/  FMUL.FTZ R58, R58, UR4 ;  /* 0x000000043a3a7c20 */ /* 0x000fe20008410000 */
[----:B------:R-:W-:Y:S01]  /*1bc0*/  FMUL.FTZ R65, R65, UR4 ;  /* 0x0000000441417c20 */ /* 0x000fe20008410000 */
[----:B01----:R-:W0:Y:S01]  /*1bd0*/  MUFU.TANH R3, R27 ;  /* 0x0000001b00037308 */ /* 0x003e220000002400 */
[----:B----4-:R-:W-:Y:S01]  /*1be0*/  FSEL R4, R4, -INF , P6 ;  /* 0xff80000004047808 */ /* 0x010fe20003000000 */
[----:B------:R-:W-:Y:S01]  /*1bf0*/  FMUL.FTZ R59, R59, UR4 ;  /* 0x000000043b3b7c20 */ /* 0x000fe20008410000 */
[----:B------:R-:W-:Y:S01]  /*1c00*/  ISETP.GT.AND P6, PT, R5, 0x18, PT ;  /* 0x000000180500780c */ /* 0x000fe20003fc4270 */
[----:B------:R-:W-:Y:S01]  /*1c10*/  FMUL.FTZ R68, R68, UR4 ;  /* 0x0000000444447c20 */ /* 0x000fe20008410000 */
[----:B------:R-:W-:Y:S01]  /*1c20*/  FMUL.FTZ R69, R69, UR4 ;  /* 0x0000000445457c20 */ /* 0x000fe20008410000 */
[----:B------:R-:W-:Y:S01]  /*1c30*/  FMUL.FTZ R62, R62, UR4 ;  /* 0x000000043e3e7c20 */ /* 0x000fe20008410000 */
[----:B------:R-:W-:Y:S01]  /*1c40*/  FMUL.FTZ R63, R63, UR4 ;  /* 0x000000043f3f7c20 */ /* 0x000fe20008410000 */
[----:B------:R-:W1:Y:S01]  /*1c50*/  MUFU.TANH R36, R36 ;  /* 0x0000002400247308 */ /* 0x000e620000002400 */
[----:B------:R-:W-:Y:S01]  /*1c60*/  ULDC UR5, c[0x0][0x988] ;  /* 0x0002620000057ab9 */ /* 0x000fe20000000800 */
[----:B------:R-:W-:Y:S01]  /*1c70*/  FMUL.FTZ R66, R66, UR4 ;  /* 0x0000000442427c20 */ /* 0x000fe20008410000 */
[----:B------:R-:W-:Y:S01]  /*1c80*/  P2R R21, PR, RZ, 0x1 ;  /* 0x00000001ff157803 */ /* 0x000fe20000000000 */
[----:B------:R-:W-:Y:S01]  /*1c90*/  FMUL.FTZ R67, R67, UR4 ;  /* 0x0000000443437c20 */ /* 0x000fe20008410000 */
[----:B------:R-:W-:Y:S01]  /*1ca0*/  FMUL.FTZ R70, R70, UR4 ;  /* 0x0000000446467c20 */ /* 0x000fe20008410000 */
[----:B------:R-:W-:Y:S01]  /*1cb0*/  FMUL.FTZ R71, R71, UR4 ;  /* 0x0000000447477c20 */ /* 0x000fe20008410000 */
[----:B------:R-:W-:Y:S01]  /*1cc0*/  R2UR UR4, R0 ;  /* 0x00000000000472ca */ /* 0x000fe200000e0000 */
[----:B------:R2:W3:Y:S01]  /*1cd0*/  MUFU.TANH R14, R30 ;  /* 0x0000001e000e7308 */ /* 0x0004e20000002400 */
[----:B0-----:R-:W-:Y:S01]  /*1ce0*/  FSEL R3, R3, -INF , P5 ;  /* 0xff80000003037808 */ /* 0x001fe20002800000 */
[--C-:B------:R-:W-:Y:S01]  /*1cf0*/  IMAD.MOV.U32 R85, RZ, RZ, R87.reuse ;  /* 0x000000ffff557224 */ /* 0x100fe200078e0057 */
[----:B------:R-:W-:Y:S01]  /*1d00*/  ISETP.GT.AND P5, PT, R5, 0x19, PT ;  /* 0x000000190500780c */ /* 0x000fe20003fa4270 */
[--C-:B------:R-:W-:Y:S01]  /*1d10*/  IMAD.MOV.U32 R83, RZ, RZ, R87.reuse ;  /* 0x000000ffff537224 */ /* 0x100fe200078e0057 */
[-C--:B------:R-:W-:Y:S01]  /*1d20*/  MOV R81, R87.reuse ;  /* 0x0000005700517202 */ /* 0x080fe20000000f00 */
[--C-:B------:R-:W-:Y:S01]  /*1d30*/  IMAD.MOV.U32 R79, RZ, RZ, R87.reuse ;  /* 0x000000ffff4f7224 */ /* 0x100fe200078e0057 */
[----:B------:R-:W-:Y:S01]  /*1d40*/  MOV R75, R87 ;  /* 0x00000057004b7202 */ /* 0x000fe20000000f00 */
[----:B------:R-:W0:Y:S01]  /*1d50*/  MUFU.TANH R37, R37 ;  /* 0x0000002500257308 */ /* 0x000e220000002400 */
[----:B--2---:R-:W-:Y:S01]  /*1d60*/  FSEL R30, R33, -INF , P1 ;  /* 0xff800000211e7808 */ /* 0x004fe20000800000 */
[----:B------:R-:W-:Y:S01]  /*1d70*/  IMAD.MOV.U32 R77, RZ, RZ, R87 ;  /* 0x000000ffff4d7224 */ /* 0x000fe200078e0057 */
[----:B-1----:R-:W-:Y:S01]  /*1d80*/  FSEL R36, R36, -INF , P6 ;  /* 0xff80000024247808 */ /* 0x002fe20003000000 */
[----:B------:R-:W-:Y:S01]  /*1d90*/  UIADD3 UR4, UR4, 0x2a840, URZ ;  /* 0x0002a84004047890 */ /* 0x000fe2000fffe03f */
[----:B------:R-:W-:-:S03]  /*1da0*/  FMNMX.FTZ R7, R30, R7, !PT ;  /* 0x000000071e077209 */ /* 0x000fc60007810000 */
[----:B------:R-:W1:Y:S01]  /*1db0*/  MUFU.TANH R31, R31 ;  /* 0x0000001f001f7308 */ /* 0x000e620000002400 */
[----:B---3--:R-:W-:Y:S01]  /*1dc0*/  FSEL R14, R14, -INF , P4 ;  /* 0xff8000000e0e7808 */ /* 0x008fe20002000000 */
[----:B------:R-:W-:Y:S01]  /*1dd0*/  UPRMT UR4, UR40, 0x654, UR4 ;  /* 0x0000065428047896 */ /* 0x000fe20008000004 */
[----:B------:R-:W-:Y:S02]  /*1de0*/  ISETP.GT.AND P4, PT, R5, 0x20, PT ;  /* 0x000000200500780c */ /* 0x000fe40003f84270 */
[----:B------:R-:W-:-:S03]  /*1df0*/  FMNMX.FTZ R7, R36, R7, !PT ;  /* 0x0000000724077209 */ /* 0x000fc60007810000 */
[----:B------:R-:W2:Y:S01]  /*1e00*/  MUFU.TANH R40, R40 ;  /* 0x0000002800287308 */ /* 0x000ea20000002400 */
[----:B0-----:R-:W-:Y:S02]  /*1e10*/  FSEL R72, R37, -INF , P5 ;  /* 0xff80000025487808 */ /* 0x001fe40002800000 */
[----:B------:R-:W-:Y:S02]  /*1e20*/  SYNCS.ARRIVE.TRANS64.RED.A1T0 RZ, [UR4], RZ ;  /* 0x000000ffffff79a7 */ /* 0x000fe40008100404 */
[----:B------:R-:W-:-:S03]  /*1e30*/  FMNMX.FTZ R7, R72, R7, !PT ;  /* 0x0000000748077209 */ /* 0x000fc60007810000 */
[----:B------:R-:W0:Y:S01]  /*1e40*/  MUFU.TANH R34, R34 ;  /* 0x0000002200227308 */ /* 0x000e220000002400 */
[----:B-1----:R-:W-:Y:S02]  /*1e50*/  FSEL R20, R31, -INF , P3 ;  /* 0xff8000001f147808 */ /* 0x002fe40001800000 */
[----:B------:R-:W-:-:S05]  /*1e60*/  ISETP.GT.AND P3, PT, R5, 0x21, PT ;  /* 0x000000210500780c */ /* 0x000fca0003f64270 */
[----:B------:R-:W1:Y:S01]  /*1e70*/  MUFU.TANH R41, R41 ;  /* 0x0000002900297308 */ /* 0x000e620000002400 */
[----:B--2---:R-:W-:-:S04]  /*1e80*/  FSEL R74, R40, -INF , P4 ;  /* 0xff800000284a7808 */ /* 0x004fc80002000000 */
[----:B------:R-:W-:-:S03]  /*1e90*/  FMNMX.FTZ R7, R74, R7, !PT ;  /* 0x000000074a077209 */ /* 0x000fc60007810000 */
[----:B------:R-:W2:Y:S01]  /*1ea0*/  MUFU.TANH R35, R35 ;  /* 0x0000002300237308 */ /* 0x000ea20000002400 */
[----:B0-----:R-:W-:Y:S02]  /*1eb0*/  FSEL R34, R34, -INF , P2 ;  /* 0xff80000022227808 */ /* 0x001fe40001000000 */
[----:B------:R-:W-:-:S05]  /*1ec0*/  ISETP.GT.AND P2, PT, R5, 0x28, PT ;  /* 0x000000280500780c */ /* 0x000fca0003f44270 */
[----:B------:R-:W0:Y:S01]  /*1ed0*/  MUFU.TANH R44, R44 ;  /* 0x0000002c002c7308 */ /* 0x000e220000002400 */
[----:B-1----:R-:W-:-:S04]  /*1ee0*/  FSEL R76, R41, -INF , P3 ;  /* 0xff800000294c7808 */ /* 0x002fc80001800000 */
[----:B------:R-:W-:-:S03]  /*1ef0*/  FMNMX.FTZ R7, R76, R7, !PT ;  /* 0x000000074c077209 */ /* 0x000fc60007810000 */
[----:B------:R-:W1:Y:S01]  /*1f00*/  MUFU.TANH R38, R38 ;  /* 0x0000002600267308 */ /* 0x000e620000002400 */
[----:B--2---:R-:W-:Y:S02]  /*1f10*/  FSEL R26, R35, -INF , P1 ;  /* 0xff800000231a7808 */ /* 0x004fe40000800000 */
[----:B------:R-:W-:-:S05]  /*1f20*/  ISETP.GT.AND P1, PT, R5, 0x29, PT ;  /* 0x000000290500780c */ /* 0x000fca0003f24270 */
[----:B------:R-:W2:Y:S01]  /*1f30*/  MUFU.TANH R45, R45 ;  /* 0x0000002d002d7308 */ /* 0x000ea20000002400 */
[----:B0-----:R-:W-:-:S04]  /*1f40*/  FSEL R78, R44, -INF , P2 ;  /* 0xff8000002c4e7808 */ /* 0x001fc80001000000 */
[----:B------:R-:W-:-:S03]  /*1f50*/  FMNMX.FTZ R7, R78, R7, !PT ;  /* 0x000000074e077209 */ /* 0x000fc60007810000 */
[----:B------:R-:W0:Y:S01]  /*1f60*/  MUFU.TANH R39, R39 ;  /* 0x0000002700277308 */ /* 0x000e220000002400 */
[----:B-1----:R-:W-:Y:S02]  /*1f70*/  FSEL R38, R38, -INF , P6 ;  /* 0xff80000026267808 */ /* 0x002fe40003000000 */
[----:B------:R-:W-:-:S05]  /*1f80*/  ISETP.GT.AND P6, PT, R5, 0x30, PT ;  /* 0x000000300500780c */ /* 0x000fca0003fc4270 */
[----:B------:R-:W1:Y:S01]  /*1f90*/  MUFU.TANH R48, R48 ;  /* 0x0000003000307308 */ /* 0x000e620000002400 */
[----:B--2---:R-:W-:Y:S02]  /*1fa0*/  FSEL R80, R45, -INF , P1 ;  /* 0xff8000002d507808 */ /* 0x004fe40000800000 */
[----:B------:R-:W-:Y:S02]  /*1fb0*/  MOV R45, R87 ;  /* 0x00000057002d7202 */ /* 0x000fe40000000f00 */
        /* <DEDUP_REMOVED lines=11> */
[----:B0-----:R-:W-:Y:S01]  /*2070*/  FSEL R84, R49, -INF , P5 ;  /* 0xff80000031547808 */ /* 0x001fe20002800000 */
[----:B------:R-:W-:-:S03]  /*2080*/  IMAD.MOV.U32 R49, RZ, RZ, R87 ;  /* 0x000000ffff317224 */ /* 0x000fc600078e0057 */
        /* <DEDUP_REMOVED lines=11> */
[----:B-1----:R-:W-:Y:S01]  /*2140*/  FSEL R90, R53, -INF , P3 ;  /* 0xff800000355a7808 */ /* 0x002fe20001800000 */
[----:B------:R-:W-:-:S03]  /*2150*/  IMAD.MOV.U32 R53, RZ, RZ, R87 ;  /* 0x000000ffff357224 */ /* 0x000fc600078e0057 */
[----:B------:R-:W-:-:S03]  /*2160*/  FMNMX.FTZ R7, R90, R7, !PT ;  /* 0x000000075a077209 */ /* 0x000fc60007810000 */
[----:B------:R-:W1:Y:S01]  /*2170*/  MUFU.TANH R50, R50 ;  /* 0x0000003200327308 */ /* 0x000e620000002400 */
[----:B--2---:R-:W-:Y:S01]  /*2180*/  FSEL R48, R47, -INF , P1 ;  /* 0xff8000002f307808 */ /* 0x004fe20000800000 */
[----:B------:R-:W-:Y:S01]  /*2190*/  IMAD.MOV.U32 R47, RZ, RZ, R87 ;  /* 0x000000ffff2f7224 */ /* 0x000fe200078e0057 */
        /* <DEDUP_REMOVED lines=13> */
[----:B------:R-:W-:Y:S02]  /*2270*/  ISETP.GT.AND P5, PT, R5, 0x49, PT ;  /* 0x000000490500780c */ /* 0x000fe40003fa4270 */
[----:B------:R-:W-:-:S03]  /*2280*/  MOV R51, R87 ;  /* 0x0000005700337202 */ /* 0x000fc60000000f00 */
        /* <DEDUP_REMOVED lines=11> */
[----:B-1----:R-:W-:Y:S01]  /*2340*/  FSEL R56, R55, -INF , P3 ;  /* 0xff80000037387808 */ /* 0x002fe20001800000 */
[----:B------:R-:W-:Y:S01]  /*2350*/  IMAD.MOV.U32 R55, RZ, RZ, R87 ;  /* 0x000000ffff377224 */ /* 0x000fe200078e0057 */
        /* <DEDUP_REMOVED lines=18> */
[----:B------:R-:W-:Y:S01]  /*2480*/  MUFU.TANH R63, R63 ;  /* 0x0000003f003f7308 */ /* 0x000fe20000002400 */
[----:B-1----:R-:W-:Y:S02]  /*2490*/  FSEL R102, R69, -INF , P1 ;  /* 0xff80000045667808 */ /* 0x002fe40000800000 */
[----:B------:R-:W-:Y:S02]  /*24a0*/  MOV R69, R87 ;  /* 0x0000005700457202 */ /* 0x000fe40000000f00 */
[----:B------:R-:W-:Y:S01]  /*24b0*/  FMNMX.FTZ R5, R102, R7, !PT ;  /* 0x0000000766057209 */ /* 0x000fe20007810000 */
[----:B------:R-:W-:Y:S02]  /*24c0*/  IMAD.U32 R7, RZ, RZ, UR5 ;  /* 0x00000005ff077e24 */ /* 0x000fe4000f8e00ff */
[----:B------:R-:W0:Y:S01]  /*24d0*/  MUFU.TANH R66, R66 ;  /* 0x0000004200427308 */ /* 0x000e220000002400 */
[----:B--2---:R-:W-:Y:S01]  /*24e0*/  FSEL R62, R62, -INF , P6 ;  /* 0xff8000003e3e7808 */ /* 0x004fe20003000000 */
[----:B------:R-:W1:Y:S06]  /*24f0*/  SHFL.BFLY PT, R6, R5, 0x2, 0x1f ;  /* 0x0c401f0005067f89 */ /* 0x000e6c00000e0000 */
[----:B------:R-:W-:Y:S08]  /*2500*/  MUFU.TANH R67, R67 ;  /* 0x0000004300437308 */ /* 0x000ff00000002400 */
[----:B------:R-:W2:Y:S01]  /*2510*/  MUFU.TANH R70, R70 ;  /* 0x0000004600467308 */ /* 0x000ea20000002400 */
[----:B0-----:R-:W-:-:S07]  /*2520*/  FSEL R66, R66, -INF , P4 ;  /* 0xff80000042427808 */ /* 0x001fce0002000000 */
[----:B------:R-:W0:Y:S01]  /*2530*/  MUFU.TANH R71, R71 ;  /* 0x0000004700477308 */ /* 0x000e220000002400 */
[----:B-1----:R-:W-:Y:S02]  /*2540*/  FMNMX.FTZ R13, R5, R6, !PT ;  /* 0x00000006050d7209 */ /* 0x002fe40007810000 */
[----:B------:R-:W-:-:S03]  /*2550*/  FMNMX.FTZ R5, R4, R3, !PT ;  /* 0x0000000304057209 */ /* 0x000fc60007810000 */
[----:B------:R-:W1:Y:S01]  /*2560*/  SHFL.BFLY PT, R6, R13, 0x1, 0x1f ;  /* 0x0c201f000d067f89 */ /* 0x000e6200000e0000 */
[----:B------:R-:W-:Y:S02]  /*2570*/  FMNMX.FTZ R5, R14, R5, !PT ;  /* 0x000000050e057209 */ /* 0x000fe40007810000 */
[----:B--2---:R-:W-:Y:S02]  /*2580*/  FSEL R70, R70, -INF , P2 ;  /* 0xff80000046467808 */ /* 0x004fe40001000000 */
[----:B------:R-:W-:-:S04]  /*2590*/  FMNMX.FTZ R5, R20, R5, !PT ;  /* 0x0000000514057209 */ /* 0x000fc80007810000 */
[----:B------:R-:W-:-:S04]  /*25a0*/  FMNMX.FTZ R5, R34, R5, !PT ;  /* 0x0000000522057209 */ /* 0x000fc80007810000 */
[----:B------:R-:W-:-:S04]  /*25b0*/  FMNMX.FTZ R5, R26, R5, !PT ;  /* 0x000000051a057209 */ /* 0x000fc80007810000 */
[----:B------:R-:W-:-:S04]  /*25c0*/  FMNMX.FTZ R5, R38, R5, !PT ;  /* 0x0000000526057209 */ /* 0x000fc80007810000 */
[----:B------:R-:W-:Y:S02]  /*25d0*/  FMNMX.FTZ R5, R40, R5, !PT ;  /* 0x0000000528057209 */ /* 0x000fe40007810000 */
[----:B-1----:R-:W-:Y:S02]  /*25e0*/  FMNMX.FTZ R6, R13, R6, !PT ;  /* 0x000000060d067209 */ /* 0x002fe40007810000 */
[----:B------:R-:W-:Y:S02]  /*25f0*/  FMNMX.FTZ R5, R42, R5, !PT ;  /* 0x000000052a057209 */ /* 0x000fe40007810000 */
[C---:B------:R-:W-:Y:S01]  /*2600*/  FSETP.NEU.FTZ.AND P0, PT, R6.reuse, -INF , PT ;  /* 0xff8000000600780b */ /* 0x040fe20003f1d000 */
[----:B------:R-:W-:Y:S01]  /*2610*/  FMUL.FTZ R15, R6, R7 ;  /* 0x00000007060f7220 */ /* 0x000fe20000410000 */
[----:B------:R-:W-:-:S04]  /*2620*/  FMNMX.FTZ R5, R44, R5, !PT ;  /* 0x000000052c057209 */ /* 0x000fc80007810000 */
[----:B------:R-:W-:Y:S02]  /*2630*/  FMNMX.FTZ R5, R46, R5, !PT ;  /* 0x000000052e057209 */ /* 0x000fe40007810000 */
[----:B------:R-:W-:Y:S02]  /*2640*/  FSEL R15, R15, RZ, P0 ;  /* 0x000000ff0f0f7208 */ /* 0x000fe40000000000 */
[----:B------:R-:W-:Y:S02]  /*2650*/  FMNMX.FTZ R5, R48, R5, !PT ;  /* 0x0000000530057209 */ /* 0x000fe40007810000 */
[----:B------:R-:W-:Y:S01]  /*2660*/  ISETP.NE.AND P0, PT, R21, RZ, PT ;  /* 0x000000ff1500720c */ /* 0x000fe20003f05270 */
[--C-:B------:R-:W-:Y:S01]  /*2670*/  FFMA.FTZ R24, R24, R7, -R15.reuse ;  /* 0x0000000718187223 */ /* 0x100fe2000001080f */
[----:B------:R-:W-:Y:S01]  /*2680*/  FMNMX.FTZ R5, R50, R5, !PT ;  /* 0x0000000532057209 */ /* 0x000fe20007810000 */
[-CC-:B------:R-:W-:Y:S01]  /*2690*/  FFMA.FTZ R28, R28, R7.reuse, -R15.reuse ;  /* 0x000000071c1c7223 */ /* 0x180fe2000001080f */
[--C-:B------:R-:W-:Y:S01]  /*26a0*/  FFMA.FTZ R30, R30, R7, -R15.reuse ;  /* 0x000000071e1e7223 */ /* 0x100fe2000001080f */
[----:B------:R1:W-:Y:S01]  /*26b0*/  MUFU.EX2 R136, R24 ;  /* 0x0000001800887308 */ /* 0x0003e20000000800 */
[----:B------:R-:W-:Y:S01]  /*26c0*/  FMNMX.FTZ R5, R52, R5, !PT ;  /* 0x0000000534057209 */ /* 0x000fe20007810000 */
[-CC-:B------:R-:W-:Y:S01]  /*26d0*/  FFMA.FTZ R12, R12, R7.reuse, -R15.reuse ;  /* 0x000000070c0c7223 */ /* 0x180fe2000001080f */
[-CC-:B------:R-:W-:Y:S01]  /*26e0*/  FFMA.FTZ R25, R25, R7.reuse, -R15.reuse ;  /* 0x0000000719197223 */ /* 0x180fe2000001080f */
[--C-:B------:R-:W-:Y:S01]  /*26f0*/  FFMA.FTZ R32, R32, R7, -R15.reuse ;  /* 0x0000000720207223 */ /* 0x100fe2000001080f */
[----:B------:R-:W-:Y:S01]  /*2700*/  FMNMX.FTZ R5, R54, R5, !PT ;  /* 0x0000000536057209 */ /* 0x000fe20007810000 */
[-CC-:B------:R-:W-:Y:S01]  /*2710*/  FFMA.FTZ R36, R36, R7.reuse, -R15.reuse ;  /* 0x0000000724247223 */ /* 0x180fe2000001080f */
[--C-:B------:R-:W-:Y:S01]  /*2720*/  FFMA.FTZ R72, R72, R7, -R15.reuse ;  /* 0x0000000748487223 */ /* 0x100fe2000001080f */
[----:B------:R2:W-:Y:S01]  /*2730*/  MUFU.EX2 R138, R28 ;  /* 0x0000001c008a7308 */ /* 0x0005e20000000800 */
[----:B------:R-:W-:Y:S01]  /*2740*/  FMNMX.FTZ R5, R56, R5, !PT ;  /* 0x0000000538057209 */ /* 0x000fe20007810000 */
[-CC-:B------:R-:W-:Y:S01]  /*2750*/  FFMA.FTZ R74, R74, R7.reuse, -R15.reuse ;  /* 0x000000074a4a7223 */ /* 0x180fe2000001080f */
[----:B-1----:R-:W-:Y:S01]  /*2760*/  FSEL R24, R63, -INF , P5 ;  /* 0xff8000003f187808 */ /* 0x002fe20002800000 */
[--C-:B------:R-:W-:Y:S01]  /*2770*/  FFMA.FTZ R76, R76, R7, -R15.reuse ;  /* 0x000000074c4c7223 */ /* 0x100fe2000001080f */
[----:B------:R-:W-:Y:S01]  /*2780*/  FMNMX.FTZ R5, R58, R5, !PT ;  /* 0x000000053a057209 */ /* 0x000fe20007810000 */
[-CC-:B------:R-:W-:Y:S01]  /*2790*/  FFMA.FTZ R78, R78, R7.reuse, -R15.reuse ;  /* 0x000000074e4e7223 */ /* 0x180fe2000001080f */
[--C-:B------:R-:W-:Y:S01]  /*27a0*/  FFMA.FTZ R80, R80, R7, -R15.reuse ;  /* 0x0000000750507223 */ /* 0x100fe2000001080f */
[----:B------:R0:W-:Y:S01]  /*27b0*/  MUFU.EX2 R27, R30 ;  /* 0x0000001e001b7308 */ /* 0x0001e20000000800 */
[----:B------:R-:W-:Y:S01]  /*27c0*/  FMNMX.FTZ R5, R60, R5, !PT ;  /* 0x000000053c057209 */ /* 0x000fe20007810000 */
[-CC-:B------:R-:W-:Y:S01]  /*27d0*/  FFMA.FTZ R82, R82, R7.reuse, -R15.reuse ;  /* 0x0000000752527223 */ /* 0x180fe2000001080f */
[----:B--2---:R-:W-:Y:S01]  /*27e0*/  FSEL R28, R67, -INF , P3 ;  /* 0xff800000431c7808 */ /* 0x004fe20001800000 */
[--C-:B------:R-:W-:Y:S01]  /*27f0*/  FFMA.FTZ R84, R84, R7, -R15.reuse ;  /* 0x0000000754547223 */ /* 0x100fe2000001080f */
[----:B------:R-:W-:Y:S01]  /*2800*/  FMNMX.FTZ R5, R62, R5, !PT ;  /* 0x000000053e057209 */ /* 0x000fe20007810000 */
[-CC-:B------:R-:W-:Y:S01]  /*2810*/  FFMA.FTZ R86, R86, R7.reuse, -R15.reuse ;  /* 0x0000000756567223 */ /* 0x180fe2000001080f */
[--C-:B------:R-:W-:Y:S01]  /*2820*/  FFMA.FTZ R90, R90, R7, -R15.reuse ;  /* 0x000000075a5a7223 */ /* 0x100fe2000001080f */
[----:B------:R1:W-:Y:S01]  /*2830*/  MUFU.EX2 R21, R12 ;  /* 0x0000000c00157308 */ /* 0x0003e20000000800 */
[----:B------:R-:W-:Y:S01]  /*2840*/  FMNMX.FTZ R5, R24, R5, !PT ;  /* 0x0000000518057209 */ /* 0x000fe20007810000 */
[-CC-:B------:R-:W-:Y:S01]  /*2850*/  FFMA.FTZ R92, R92, R7.reuse, -R15.reuse ;  /* 0x000000075c5c7223 */ /* 0x180fe2000001080f */
[----:B0-----:R-:W-:Y:S01]  /*2860*/  FSEL R30, R71, -INF , P1 ;  /* 0xff800000471e7808 */ /* 0x001fe20000800000 */
[--C-:B------:R-:W-:Y:S01]  /*2870*/  FFMA.FTZ R94, R94, R7, -R15.reuse ;  /* 0x000000075e5e7223 */ /* 0x100fe2000001080f */
[----:B------:R-:W-:Y:S01]  /*2880*/  FMNMX.FTZ R5, R66, R5, !PT ;  /* 0x0000000542057209 */ /* 0x000fe20007810000 */
[-CC-:B------:R-:W-:Y:S01]  /*2890*/  FFMA.FTZ R96, R96, R7.reuse, -R15.reuse ;  /* 0x0000000760607223 */ /* 0x180fe2000001080f */
[--C-:B------:R-:W-:Y:S01]  /*28a0*/  FFMA.FTZ R98, R98, R7, -R15.reuse ;  /* 0x0000000762627223 */ /* 0x100fe2000001080f */
[----:B------:R-:W-:Y:S01]  /*28b0*/  MUFU.EX2 R25, R25 ;  /* 0x0000001900197308 */ /* 0x000fe20000000800 */
[----:B------:R-:W-:Y:S01]  /*28c0*/  FMNMX.FTZ R5, R28, R5, !PT ;  /* 0x000000051c057209 */ /* 0x000fe20007810000 */
[-CC-:B------:R-:W-:Y:S01]  /*28d0*/  FFMA.FTZ R64, R64, R7.reuse, -R15.reuse ;  /* 0x0000000740407223 */ /* 0x180fe2000001080f */
[-CC-:B------:R-:W-:Y:S01]  /*28e0*/  FFMA.FTZ R100, R100, R7.reuse, -R15.reuse ;  /* 0x0000000764647223 */ /* 0x180fe2000001080f */
[--C-:B------:R-:W-:Y:S01]  /*28f0*/  FFMA.FTZ R68, R68, R7, -R15.reuse ;  /* 0x0000000744447223 */ /* 0x100fe2000001080f */
[----:B------:R-:W-:Y:S01]  /*2900*/  FMNMX.FTZ R5, R70, R5, !PT ;  /* 0x0000000546057209 */ /* 0x000fe20007810000 */
[----:B------:R-:W-:Y:S01]  /*2910*/  FFMA.FTZ R15, R102, R7, -R15 ;  /* 0x00000007660f7223 */ /* 0x000fe2000001080f */
[--C-:B------:R-:W-:Y:S01]  /*2920*/  IMAD.MOV.U32 R71, RZ, RZ, R87.reuse ;  /* 0x000000ffff477224 */ /* 0x100fe200078e0057 */
[----:B------:R-:W0:Y:S01]  /*2930*/  MUFU.EX2 R32, R32 ;  /* 0x0000002000207308 */ /* 0x000e220000000800 */
[----:B------:R-:W-:Y:S01]  /*2940*/  FMNMX.FTZ R5, R30, R5, !PT ;  /* 0x000000051e057209 */ /* 0x000fe20007810000 */
[----:B------:R-:W-:Y:S01]  /*2950*/  IMAD.MOV.U32 R67, RZ, RZ, R87 ;  /* 0x000000ffff437224 */ /* 0x000fe200078e0057 */
[----:B------:R-:W-:-:S03]  /*2960*/  MOV R63, R87 ;  /* 0x00000057003f7202 */ /* 0x000fc60000000f00 */
[----:B-1----:R-:W1:Y:S02]  /*2970*/  SHFL.BFLY PT, R12, R5, 0x2, 0x1f ;  /* 0x0c401f00050c7f89 */ /* 0x002e6400000e0000 */
[----:B------:R-:W-:Y:S08]  /*2980*/  MUFU.EX2 R36, R36 ;  /* 0x0000002400247308 */ /* 0x000ff00000000800 */
[----:B------:R2:W3:Y:S01]  /*2990*/  MUFU.EX2 R29, R72 ;  /* 0x00000048001d7308 */ /* 0x0004e20000000800 */
[----:B0-----:R-:W-:-:S07]  /*29a0*/  F2FP.F16.F32.PACK_AB R140, R27, R32 ;  /* 0x000000201b8c723e */ /* 0x001fce00000000ff */
[----:B------:R-:W-:Y:S01]  /*29b0*/  MUFU.EX2 R74, R74 ;  /* 0x0000004a004a7308 */ /* 0x000fe20000000800 */
[----:B--2---:R-:W-:Y:S02]  /*29c0*/  MOV R72, R87 ;  /* 0x0000005700487202 */ /* 0x004fe40000000f00 */
[----:B-1----:R-:W-:-:S05]  /*29d0*/  FMNMX.FTZ R13, R5, R12, !PT ;  /* 0x0000000c050d7209 */ /* 0x002fca0007810000 */
[----:B------:R0:W1:Y:S01]  /*29e0*/  MUFU.EX2 R31, R76 ;  /* 0x0000004c001f7308 */ /* 0x0000620000000800 */
[----:B---3--:R-:W-:Y:S01]  /*29f0*/  F2FP.F16.F32.PACK_AB R142, R29, R36 ;  /* 0x000000241d8e723e */ /* 0x008fe200000000ff */
[----:B------:R-:W2:Y:S06]  /*2a00*/  SHFL.BFLY PT, R12, R13, 0x1, 0x1f ;  /* 0x0c201f000d0c7f89 */ /* 0x000eac00000e0000 */
[----:B------:R-:W-:Y:S01]  /*2a10*/  MUFU.EX2 R78, R78 ;  /* 0x0000004e004e7308 */ /* 0x000fe20000000800 */
[----:B0-----:R-:W-:-:S07]  /*2a20*/  IMAD.MOV.U32 R76, RZ, RZ, R87 ;  /* 0x000000ffff4c7224 */ /* 0x001fce00078e0057 */
[----:B------:R0:W3:Y:S01]  /*2a30*/  MUFU.EX2 R33, R80 ;  /* 0x0000005000217308 */ /* 0x0000e20000000800 */
[----:B-1----:R-:W-:-:S07]  /*2a40*/  F2FP.F16.F32.PACK_AB R144, R31, R74 ;  /* 0x0000004a1f90723e */ /* 0x002fce00000000ff */
[----:B------:R-:W-:Y:S01]  /*2a50*/  MUFU.EX2 R82, R82 ;  /* 0x0000005200527308 */ /* 0x000fe20000000800 */
[----:B0-----:R-:W-:Y:S01]  /*2a60*/  IMAD.MOV.U32 R80, RZ, RZ, R87 ;  /* 0x000000ffff507224 */ /* 0x001fe200078e0057 */
[----:B--2---:R-:W-:-:S04]  /*2a70*/  FMNMX.FTZ R12, R13, R12, !PT ;  /* 0x0000000c0d0c7209 */ /* 0x004fc80007810000 */
[C---:B------:R-:W-:Y:S01]  /*2a80*/  FSETP.NEU.FTZ.AND P1, PT, R12.reuse, -INF , PT ;  /* 0xff8000000c00780b */ /* 0x040fe20003f3d000 */
[----:B------:R-:W-:Y:S01]  /*2a90*/  FMUL.FTZ R41, R12, R7 ;  /* 0x000000070c297220 */ /* 0x000fe20000410000 */
[----:B------:R-:W0:Y:S01]  /*2aa0*/  MUFU.EX2 R35, R84 ;  /* 0x0000005400237308 */ /* 0x000e220000000800 */
[----:B---3--:R-:W-:-:S03]  /*2ab0*/  F2FP.F16.F32.PACK_AB R146, R33, R78 ;  /* 0x0000004e2192723e */ /* 0x008fc600000000ff */
[----:B------:R-:W-:Y:S02]  /*2ac0*/  FSEL R41, R41, RZ, P1 ;  /* 0x000000ff29297208 */ /* 0x000fe40000800000 */
[----:B------:R-:W-:Y:S01]  /*2ad0*/  ISETP.GE.AND P1, PT, R73, 0x61, PT ;  /* 0x000000614900780c */ /* 0x000fe20003f26270 */
[----:B------:R-:W-:Y:S01]  /*2ae0*/  IMAD.MOV.U32 R73, RZ, RZ, R87 ;  /* 0x000000ffff497224 */ /* 0x000fe200078e0057 */
[----:B------:R-:W-:Y:S01]  /*2af0*/  MUFU.EX2 R86, R86 ;  /* 0x0000005600567308 */ /* 0x000fe20000000800 */
[-CC-:B------:R-:W-:Y:S01]  /*2b00*/  FFMA.FTZ R4, R4, R7.reuse, -R41.reuse ;  /* 0x0000000704047223 */ /* 0x180fe20000010829 */
[-CC-:B------:R-:W-:Y:S01]  /*2b10*/  FFMA.FTZ R3, R3, R7.reuse, -R41.reuse ;  /* 0x0000000703037223 */ /* 0x180fe20000010829 */
[-CC-:B------:R-:W-:Y:S01]  /*2b20*/  FFMA.FTZ R14, R14, R7.reuse, -R41.reuse ;  /* 0x000000070e0e7223 */ /* 0x180fe20000010829 */
[-CC-:B------:R-:W-:Y:S01]  /*2b30*/  FFMA.FTZ R20, R20, R7.reuse, -R41.reuse ;  /* 0x0000000714147223 */ /* 0x180fe20000010829 */
[-CC-:B------:R-:W-:Y:S01]  /*2b40*/  FFMA.FTZ R34, R34, R7.reuse, -R41.reuse ;  /* 0x0000000722227223 */ /* 0x180fe20000010829 */
[-CC-:B------:R-:W-:Y:S01]  /*2b50*/  FFMA.FTZ R26, R26, R7.reuse, -R41.reuse ;  /* 0x000000071a1a7223 */ /* 0x180fe20000010829 */
[-CC-:B------:R-:W-:Y:S01]  /*2b60*/  FFMA.FTZ R38, R38, R7.reuse, -R41.reuse ;  /* 0x0000000726267223 */ /* 0x180fe20000010829 */
        /* <DEDUP_REMOVED lines=8> */
[----:B------:R1:W2:Y:S01]  /*2bf0*/  MUFU.EX2 R137, R3 ;  /* 0x0000000300897308 */ /* 0x0002a20000000800 */
[-CC-:B------:R-:W-:Y:S01]  /*2c00*/  FFMA.FTZ R54, R54, R7.reuse, -R41.reuse ;  /* 0x0000000736367223 */ /* 0x180fe20000010829 */
[-CC-:B------:R-:W-:Y:S01]  /*2c10*/  FFMA.FTZ R56, R56, R7.reuse, -R41.reuse ;  /* 0x0000000738387223 */ /* 0x180fe20000010829 */
[-CC-:B------:R-:W-:Y:S01]  /*2c20*/  FFMA.FTZ R58, R58, R7.reuse, -R41.reuse ;  /* 0x000000073a3a7223 */ /* 0x180fe20000010829 */
[-CC-:B------:R-:W-:Y:S01]  /*2c30*/  FFMA.FTZ R60, R60, R7.reuse, -R41.reuse ;  /* 0x000000073c3c7223 */ /* 0x180fe20000010829 */
[-CC-:B------:R-:W-:Y:S01]  /*2c40*/  FFMA.FTZ R62, R62, R7.reuse, -R41.reuse ;  /* 0x000000073e3e7223 */ /* 0x180fe20000010829 */
[-CC-:B------:R-:W-:Y:S01]  /*2c50*/  FFMA.FTZ R24, R24, R7.reuse, -R41.reuse ;  /* 0x0000000718187223 */ /* 0x180fe20000010829 */
[-C--:B------:R-:W-:Y:S01]  /*2c60*/  FFMA.FTZ R66, R66, R7.reuse, -R41 ;  /* 0x0000000742427223 */ /* 0x080fe20000010829 */
[----:B------:R-:W3:Y:S01]  /*2c70*/  MUFU.EX2 R14, R14 ;  /* 0x0000000e000e7308 */ /* 0x000ee20000000800 */
[----:B-1----:R-:W-:Y:S01]  /*2c80*/  FADD.FTZ R3, R136, R25 ;  /* 0x0000001988037221 */ /* 0x002fe20000010000 */
[-CC-:B------:R-:W-:Y:S01]  /*2c90*/  FFMA.FTZ R28, R28, R7.reuse, -R41.reuse ;  /* 0x000000071c1c7223 */ /* 0x180fe20000010829 */
[-CC-:B------:R-:W-:Y:S01]  /*2ca0*/  FFMA.FTZ R70, R70, R7.reuse, -R41.reuse ;  /* 0x0000000746467223 */ /* 0x180fe20000010829 */
[----:B------:R-:W-:Y:S01]  /*2cb0*/  FFMA.FTZ R30, R30, R7, -R41 ;  /* 0x000000071e1e7223 */ /* 0x000fe20000010829 */
[----:B------:R-:W-:Y:S01]  /*2cc0*/  F2FP.F16.F32.PACK_AB R136, R25, R136 ;  /* 0x000000881988723e */ /* 0x000fe200000000ff */
[--C-:B------:R-:W-:Y:S01]  /*2cd0*/  IMAD.MOV.U32 R41, RZ, RZ, R87.reuse ;  /* 0x000000ffff297224 */ /* 0x100fe200078e0057 */
[----:B0-----:R-:W-:Y:S01]  /*2ce0*/  F2FP.F16.F32.PACK_AB R148, R35, R82 ;  /* 0x000000522394723e */ /* 0x001fe200000000ff */
[----:B------:R0:W1:Y:S01]  /*2cf0*/  MUFU.EX2 R139, R20 ;  /* 0x00000014008b7308 */ /* 0x0000620000000800 */
[----:B------:R-:W-:Y:S01]  /*2d00*/  MOV R84, R87 ;  /* 0x0000005700547202 */ /* 0x000fe20000000f00 */
[----:B------:R-:W-:-:S06]  /*2d10*/  IMAD.MOV.U32 R25, RZ, RZ, R87 ;  /* 0x000000ffff197224 */ /* 0x000fcc00078e0057 */
[----:B------:R-:W4:Y:S01]  /*2d20*/  MUFU.EX2 R34, R34 ;  /* 0x0000002200227308 */ /* 0x000f220000000800 */
[----:B0-----:R-:W-:Y:S01]  /*2d30*/  FADD.FTZ R20, R138, R3 ;  /* 0x000000038a147221 */ /* 0x001fe20000010000 */
[----:B------:R-:W-:-:S03]  /*2d40*/  F2FP.F16.F32.PACK_AB R138, R21, R138 ;  /* 0x0000008a158a723e */ /* 0x000fc600000000ff */
[----:B------:R-:W-:-:S03]  /*2d50*/  FADD.FTZ R3, R21, R20 ;  /* 0x0000001415037221 */ /* 0x000fc60000010000 */
[----:B------:R0:W5:Y:S01]  /*2d60*/  MUFU.EX2 R141, R26 ;  /* 0x0000001a008d7308 */ /* 0x0001620000000800 */
[----:B------:R-:W-:Y:S01]  /*2d70*/  FADD.FTZ R20, R32, R3 ;  /* 0x0000000320147221 */ /* 0x000fe20000010000 */
[----:B--2---:R-:W-:Y:S01]  /*2d80*/  FADD.FTZ R3, R4, R137 ;  /* 0x0000008904037221 */ /* 0x004fe20000010000 */
[----:B------:R-:W-:Y:S01]  /*2d90*/  F2FP.F16.F32.PACK_AB R137, R137, R4 ;  /* 0x000000048989723e */ /* 0x000fe200000000ff */
[----:B------:R-:W-:Y:S02]  /*2da0*/  IMAD.MOV.U32 R32, RZ, RZ, R87 ;  /* 0x000000ffff207224 */ /* 0x000fe400078e0057 */
[----:B------:R-:W-:Y:S01]  /*2db0*/  FADD.FTZ R43, R27, R20 ;  /* 0x000000141b2b7221 */ /* 0x000fe20000010000 */
[----:B---3--:R-:W-:Y:S01]  /*2dc0*/  FADD.FTZ R20, R14, R3 ;  /* 0x000000030e147221 */ /* 0x008fe20000010000 */
[----:B------:R-:W-:Y:S01]  /*2dd0*/  MOV R4, 0x3f800000 ;  /* 0x3f80000000047802 */ /* 0x000fe20000000f00 */
[----:B------:R-:W2:Y:S01]  /*2de0*/  MUFU.EX2 R38, R38 ;  /* 0x0000002600267308 */ /* 0x000ea20000000800 */
[----:B0-----:R-:W-:Y:S01]  /*2df0*/  FADD.FTZ R26, R36, R43 ;  /* 0x0000002b241a7221 */ /* 0x001fe20000010000 */
[C---:B-1----:R-:W-:Y:S01]  /*2e00*/  FADD.FTZ R3, R139.reuse, R20 ;  /* 0x000000148b037221 */ /* 0x042fe20000010000 */
[----:B------:R-:W-:-:S02]  /*2e10*/  F2FP.F16.F32.PACK_AB R139, R139, R14 ;  /* 0x0000000e8b8b723e */ /* 0x000fc400000000ff */
[----:B------:R-:W-:Y:S01]  /*2e20*/  FADD.FTZ R43, R29, R26 ;  /* 0x0000001a1d2b7221 */ /* 0x000fe20000010000 */
[----:B----4-:R-:W-:Y:S01]  /*2e30*/  FADD.FTZ R20, R34, R3 ;  /* 0x0000000322147221 */ /* 0x010fe20000010000 */
[-C--:B------:R-:W-:Y:S01]  /*2e40*/  MOV R36, R87.reuse ;  /* 0x0000005700247202 */ /* 0x080fe20000000f00 */
[----:B------:R0:W1:Y:S01]  /*2e50*/  MUFU.EX2 R143, R40 ;  /* 0x00000028008f7308 */ /* 0x0000620000000800 */
[----:B------:R-:W-:Y:S01]  /*2e60*/  FADD.FTZ R26, R74, R43 ;  /* 0x0000002b4a1a7221 */ /* 0x000fe20000010000 */
[C---:B-----5:R-:W-:Y:S01]  /*2e70*/  FADD.FTZ R3, R141.reuse, R20 ;  /* 0x000000148d037221 */ /* 0x060fe20000010000 */
[----:B------:R-:W-:Y:S01]  /*2e80*/  F2FP.F16.F32.PACK_AB R141, R141, R34 ;  /* 0x000000228d8d723e */ /* 0x000fe200000000ff */
[--C-:B------:R-:W-:Y:S02]  /*2e90*/  IMAD.MOV.U32 R74, RZ, RZ, R87.reuse ;  /* 0x000000ffff4a7224 */ /* 0x100fe400078e0057 */
[----:B------:R-:W-:Y:S01]  /*2ea0*/  FADD.FTZ R43, R31, R26 ;  /* 0x0000001a1f2b7221 */ /* 0x000fe20000010000 */
[----:B------:R-:W-:Y:S01]  /*2eb0*/  IMAD.MOV.U32 R34, RZ, RZ, R87 ;  /* 0x000000ffff227224 */ /* 0x000fe200078e0057 */
[-C--:B------:R-:W-:Y:S01]  /*2ec0*/  MOV R27, R87.reuse ;  /* 0x00000057001b7202 */ /* 0x080fe20000000f00 */
[----:B------:R-:W3:Y:S01]  /*2ed0*/  MUFU.EX2 R42, R42 ;  /* 0x0000002a002a7308 */ /* 0x000ee20000000800 */
[----:B--2---:R-:W-:Y:S01]  /*2ee0*/  FADD.FTZ R20, R38, R3 ;  /* 0x0000000326147221 */ /* 0x004fe20000010000 */
[----:B------:R-:W-:Y:S01]  /*2ef0*/  FADD.FTZ R26, R78, R43 ;  /* 0x0000002b4e1a7221 */ /* 0x000fe20000010000 */
[----:B------:R-:W-:Y:S01]  /*2f00*/  MOV R78, R87 ;  /* 0x00000057004e7202 */ /* 0x000fe20000000f00 */
[----:B0-----:R-:W-:-:S02]  /*2f10*/  IMAD.MOV.U32 R40, RZ, RZ, R87 ;  /* 0x000000ffff287224 */ /* 0x001fc400078e0057 */
[----:B------:R-:W-:Y:S01]  /*2f20*/  FADD.FTZ R43, R33, R26 ;  /* 0x0000001a212b7221 */ /* 0x000fe20000010000 */
[----:B------:R-:W-:Y:S01]  /*2f30*/  MOV R33, R87 ;  /* 0x0000005700217202 */ /* 0x000fe20000000f00 */
[----:B------:R0:W2:Y:S01]  /*2f40*/  MUFU.EX2 R145, R44 ;  /* 0x0000002c00917308 */ /* 0x0000a20000000800 */
[C---:B-1----:R-:W-:Y:S01]  /*2f50*/  FADD.FTZ R3, R143.reuse, R20 ;  /* 0x000000148f037221 */ /* 0x042fe20000010000 */
[----:B------:R-:W-:Y:S01]  /*2f60*/  FADD.FTZ R20, R82, R43 ;  /* 0x0000002b52147221 */ /* 0x000fe20000010000 */
[----:B------:R-:W-:Y:S01]  /*2f70*/  F2FP.F16.F32.PACK_AB R143, R143, R38 ;  /* 0x000000268f8f723e */ /* 0x000fe200000000ff */
[--C-:B------:R-:W-:Y:S02]  /*2f80*/  IMAD.MOV.U32 R82, RZ, RZ, R87.reuse ;  /* 0x000000ffff527224 */ /* 0x100fe400078e0057 */
[----:B------:R-:W-:Y:S01]  /*2f90*/  FADD.FTZ R43, R35, R20 ;  /* 0x00000014232b7221 */ /* 0x000fe20000010000 */
[----:B------:R-:W-:Y:S01]  /*2fa0*/  IMAD.MOV.U32 R38, RZ, RZ, R87 ;  /* 0x000000ffff267224 */ /* 0x000fe200078e0057 */
[----:B------:R-:W1:Y:S01]  /*2fb0*/  MUFU.EX2 R46, R46 ;  /* 0x0000002e002e7308 */ /* 0x000e620000000800 */
[----:B---3--:R-:W-:Y:S01]  /*2fc0*/  FADD.FTZ R0, R42, R3 ;  /* 0x000000032a007221 */ /* 0x008fe20000010000 */
[----:B------:R-:W-:Y:S01]  /*2fd0*/  FADD.FTZ R20, R86, R43 ;  /* 0x0000002b56147221 */ /* 0x000fe20000010000 */
[----:B0-----:R-:W-:-:S02]  /*2fe0*/  IMAD.MOV.U32 R44, RZ, RZ, R87 ;  /* 0x000000ffff2c7224 */ /* 0x001fc400078e0057 */
[--C-:B------:R-:W-:Y:S02]  /*2ff0*/  IMAD.MOV.U32 R35, RZ, RZ, R87.reuse ;  /* 0x000000ffff237224 */ /* 0x100fe400078e0057 */
[--C-:B------:R-:W-:Y:S01]  /*3000*/  IMAD.MOV.U32 R31, RZ, RZ, R87.reuse ;  /* 0x000000ffff1f7224 */ /* 0x100fe200078e0057 */
[----:B------:R0:W3:Y:S01]  /*3010*/  MUFU.EX2 R147, R48 ;  /* 0x0000003000937308 */ /* 0x0000e20000000800 */
[C---:B--2---:R-:W-:Y:S01]  /*3020*/  FADD.FTZ R3, R145.reuse, R0 ;  /* 0x0000000091037221 */ /* 0x044fe20000010000 */
[----:B------:R-:W-:Y:S01]  /*3030*/  F2FP.F16.F32.PACK_AB R145, R145, R42 ;  /* 0x0000002a9191723e */ /* 0x000fe200000000ff */
[--C-:B------:R-:W-:Y:S01]  /*3040*/  IMAD.MOV.U32 R29, RZ, RZ, R87.reuse ;  /* 0x000000ffff1d7224 */ /* 0x100fe200078e0057 */
[----:B------:R-:W-:Y:S01]  /*3050*/  MOV R42, R87 ;  /* 0x00000057002a7202 */ /* 0x000fe20000000f00 */
[----:B------:R-:W-:-:S03]  /*3060*/  IMAD.MOV.U32 R26, RZ, RZ, R87 ;  /* 0x000000ffff1a7224 */ /* 0x000fc600078e0057 */
[----:B------:R-:W2:Y:S01]  /*3070*/  MUFU.EX2 R50, R50 ;  /* 0x0000003200327308 */ /* 0x000ea20000000800 */
[----:B-1----:R-:W-:Y:S01]  /*3080*/  FADD.FTZ R0, R46, R3 ;  /* 0x000000032e007221 */ /* 0x002fe20000010000 */
[----:B0-----:R-:W-:-:S06]  /*3090*/  MOV R48, R87 ;  /* 0x0000005700307202 */ /* 0x001fcc0000000f00 */
[----:B------:R0:W1:Y:S01]  /*30a0*/  MUFU.EX2 R149, R52 ;  /* 0x0000003400957308 */ /* 0x0000620000000800 */
[C---:B---3--:R-:W-:Y:S01]  /*30b0*/  FADD.FTZ R3, R147.reuse, R0 ;  /* 0x0000000093037221 */ /* 0x048fe20000010000 */
[----:B------:R-:W-:Y:S01]  /*30c0*/  F2FP.F16.F32.PACK_AB R147, R147, R46 ;  /* 0x0000002e9393723e */ /* 0x000fe200000000ff */
[----:B------:R-:W-:-:S05]  /*30d0*/  IMAD.MOV.U32 R46, RZ, RZ, R87 ;  /* 0x000000ffff2e7224 */ /* 0x000fca00078e0057 */
[----:B------:R-:W3:Y:S01]  /*30e0*/  MUFU.EX2 R54, R54 ;  /* 0x0000003600367308 */ /* 0x000ee20000000800 */
[----:B--2---:R-:W-:Y:S01]  /*30f0*/  FADD.FTZ R0, R50, R3 ;  /* 0x0000000332007221 */ /* 0x004fe20000010000 */
[----:B0-----:R-:W-:-:S06]  /*3100*/  IMAD.MOV.U32 R52, RZ, RZ, R87 ;  /* 0x000000ffff347224 */ /* 0x001fcc00078e0057 */
[----:B------:R0:W2:Y:S01]  /*3110*/  MUFU.EX2 R151, R56 ;  /* 0x0000003800977308 */ /* 0x0000a20000000800 */
[C---:B-1----:R-:W-:Y:S01]  /*3120*/  FADD.FTZ R3, R149.reuse, R0 ;  /* 0x0000000095037221 */ /* 0x042fe20000010000 */
[----:B------:R-:W-:Y:S01]  /*3130*/  F2FP.F16.F32.PACK_AB R149, R149, R50 ;  /* 0x000000329595723e */ /* 0x000fe200000000ff */
[----:B------:R-:W-:-:S05]  /*3140*/  IMAD.MOV.U32 R50, RZ, RZ, R87 ;  /* 0x000000ffff327224 */ /* 0x000fca00078e0057 */
[----:B------:R-:W1:Y:S01]  /*3150*/  MUFU.EX2 R37, R90 ;  /* 0x0000005a00257308 */ /* 0x000e620000000800 */
[----:B---3--:R-:W-:Y:S01]  /*3160*/  FADD.FTZ R0, R54, R3 ;  /* 0x0000000336007221 */ /* 0x008fe20000010000 */
[----:B0-----:R-:W-:-:S06]  /*3170*/  IMAD.MOV.U32 R56, RZ, RZ, R87 ;  /* 0x000000ffff387224 */ /* 0x001fcc00078e0057 */
[----:B------:R-:W0:Y:S01]  /*3180*/  MUFU.EX2 R58, R58 ;  /* 0x0000003a003a7308 */ /* 0x000e220000000800 */
[C---:B--2---:R-:W-:Y:S01]  /*3190*/  FADD.FTZ R3, R151.reuse, R0 ;  /* 0x0000000097037221 */ /* 0x044fe20000010000 */
[----:B------:R-:W-:Y:S02]  /*31a0*/  F2FP.F16.F32.PACK_AB R151, R151, R54 ;  /* 0x000000369797723e */ /* 0x000fe400000000ff */
[----:B------:R-:W-:-:S04]  /*31b0*/  MOV R54, R87 ;  /* 0x0000005700367202 */ /* 0x000fc80000000f00 */
[----:B------:R-:W2:Y:S01]  /*31c0*/  MUFU.EX2 R92, R92 ;  /* 0x0000005c005c7308 */ /* 0x000ea20000000800 */
[C---:B-1----:R-:W-:Y:S01]  /*31d0*/  FADD.FTZ R43, R37.reuse, R20 ;  /* 0x00000014252b7221 */ /* 0x042fe20000010000 */
[----:B------:R-:W-:Y:S01]  /*31e0*/  F2FP.F16.F32.PACK_AB R150, R37, R86 ;  /* 0x000000562596723e */ /* 0x000fe200000000ff */
[--C-:B------:R-:W-:Y:S02]  /*31f0*/  IMAD.MOV.U32 R86, RZ, RZ, R87.reuse ;  /* 0x000000ffff567224 */ /* 0x100fe400078e0057 */
[----:B------:R-:W-:-:S03]  /*3200*/  IMAD.MOV.U32 R37, RZ, RZ, R87 ;  /* 0x000000ffff257224 */ /* 0x000fc600078e0057 */
[----:B------:R1:W3:Y:S01]  /*3210*/  MUFU.EX2 R153, R60 ;  /* 0x0000003c00997308 */ /* 0x0002e20000000800 */
[----:B0-----:R-:W-:-:S07]  /*3220*/  FADD.FTZ R0, R58, R3 ;  /* 0x000000033a007221 */ /* 0x001fce0000010000 */
[----:B------:R-:W0:Y:S01]  /*3230*/  MUFU.EX2 R5, R94 ;  /* 0x0000005e00057308 */ /* 0x000e220000000800 */
[----:B--2---:R-:W-:Y:S01]  /*3240*/  FADD.FTZ R20, R92, R43 ;  /* 0x0000002b5c147221 */ /* 0x004fe20000010000 */
[----:B-1----:R-:W-:Y:S01]  /*3250*/  MOV R60, R87 ;  /* 0x00000057003c7202 */ /* 0x002fe20000000f00 */
[----:B------:R-:W-:-:S05]  /*3260*/  IMAD.MOV.U32 R43, RZ, RZ, R87 ;  /* 0x000000ffff2b7224 */ /* 0x000fca00078e0057 */
[----:B------:R-:W1:Y:S01]  /*3270*/  MUFU.EX2 R62, R62 ;  /* 0x0000003e003e7308 */ /* 0x000e620000000800 */
[C---:B---3--:R-:W-:Y:S01]  /*3280*/  FADD.FTZ R3, R153.reuse, R0 ;  /* 0x0000000099037221 */ /* 0x048fe20000010000 */
[----:B------:R-:W-:Y:S01]  /*3290*/  F2FP.F16.F32.PACK_AB R153, R153, R58 ;  /* 0x0000003a9999723e */ /* 0x000fe200000000ff */
[----:B------:R-:W-:-:S05]  /*32a0*/  IMAD.MOV.U32 R58, RZ, RZ, R87 ;  /* 0x000000ffff3a7224 */ /* 0x000fca00078e0057 */
[----:B------:R-:W2:Y:S01]  /*32b0*/  MUFU.EX2 R96, R96 ;  /* 0x0000006000607308 */ /* 0x000ea20000000800 */
[C---:B0-----:R-:W-:Y:S01]  /*32c0*/  FADD.FTZ R21, R5.reuse, R20 ;  /* 0x0000001405157221 */ /* 0x041fe20000010000 */
[----:B------:R-:W-:-:S06]  /*32d0*/  F2FP.F16.F32.PACK_AB R152, R5, R92 ;  /* 0x0000005c0598723e */ /* 0x000fcc00000000ff */
[----:B------:R0:W3:Y:S01]  /*32e0*/  MUFU.EX2 R155, R24 ;  /* 0x00000018009b7308 */ /* 0x0000e20000000800 */
[----:B-1----:R-:W-:-:S07]  /*32f0*/  FADD.FTZ R0, R62, R3 ;  /* 0x000000033e007221 */ /* 0x002fce0000010000 */
[----:B------:R-:W1:Y:S01]  /*3300*/  MUFU.EX2 R39, R98 ;  /* 0x0000006200277308 */ /* 0x000e620000000800 */
[----:B--2---:R-:W-:Y:S01]  /*3310*/  FADD.FTZ R20, R96, R21 ;  /* 0x0000001560147221 */ /* 0x004fe20000010000 */
[----:B0-----:R-:W-:-:S06]  /*3320*/  MOV R24, R87 ;  /* 0x0000005700187202 */ /* 0x001fcc0000000f00 */
[----:B------:R-:W0:Y:S01]  /*3330*/  MUFU.EX2 R66, R66 ;  /* 0x0000004200427308 */ /* 0x000e220000000800 */
[C---:B---3--:R-:W-:Y:S01]  /*3340*/  FADD.FTZ R5, R155.reuse, R0 ;  /* 0x000000009b057221 */ /* 0x048fe20000010000 */
[----:B------:R-:W-:Y:S01]  /*3350*/  F2FP.F16.F32.PACK_AB R155, R155, R62 ;  /* 0x0000003e9b9b723e */ /* 0x000fe200000000ff */
[----:B------:R-:W-:-:S05]  /*3360*/  IMAD.MOV.U32 R62, RZ, RZ, R87 ;  /* 0x000000ffff3e7224 */ /* 0x000fca00078e0057 */
[----:B------:R-:W2:Y:S01]  /*3370*/  MUFU.EX2 R64, R64 ;  /* 0x0000004000407308 */ /* 0x000ea20000000800 */
[C---:B-1----:R-:W-:Y:S01]  /*3380*/  FADD.FTZ R21, R39.reuse, R20 ;  /* 0x0000001427157221 */ /* 0x042fe20000010000 */
[----:B------:R-:W-:Y:S02]  /*3390*/  F2FP.F16.F32.PACK_AB R154, R39, R96 ;  /* 0x00000060279a723e */ /* 0x000fe400000000ff */
[----:B------:R-:W-:-:S04]  /*33a0*/  MOV R39, R87 ;  /* 0x0000005700277202 */ /* 0x000fc80000000f00 */
[----:B------:R1:W3:Y:S01]  /*33b0*/  MUFU.EX2 R157, R28 ;  /* 0x0000001c009d7308 */ /* 0x0002e20000000800 */
[----:B0-----:R-:W-:-:S07]  /*33c0*/  FADD.FTZ R0, R66, R5 ;  /* 0x0000000542007221 */ /* 0x001fce0000010000 */
[----:B------:R-:W0:Y:S01]  /*33d0*/  MUFU.EX2 R13, R100 ;  /* 0x00000064000d7308 */ /* 0x000e220000000800 */
[----:B--2---:R-:W-:Y:S01]  /*33e0*/  FADD.FTZ R20, R64, R21 ;  /* 0x0000001540147221 */ /* 0x004fe20000010000 */
[----:B-1----:R-:W-:-:S06]  /*33f0*/  IMAD.MOV.U32 R28, RZ, RZ, R87 ;  /* 0x000000ffff1c7224 */ /* 0x002fcc00078e0057 */
[----:B------:R-:W1:Y:S01]  /*3400*/  MUFU.EX2 R70, R70 ;  /* 0x0000004600467308 */ /* 0x000e620000000800 */
[C---:B---3--:R-:W-:Y:S01]  /*3410*/  FADD.FTZ R5, R157.reuse, R0 ;  /* 0x000000009d057221 */ /* 0x048fe20000010000 */
[----:B------:R-:W-:Y:S02]  /*3420*/  F2FP.F16.F32.PACK_AB R157, R157, R66 ;  /* 0x000000429d9d723e */ /* 0x000fe400000000ff */
[----:B------:R-:W-:-:S04]  /*3430*/  MOV R66, R87 ;  /* 0x0000005700427202 */ /* 0x000fc80000000f00 */
[----:B------:R-:W2:Y:S01]  /*3440*/  MUFU.EX2 R68, R68 ;  /* 0x0000004400447308 */ /* 0x000ea20000000800 */
[C---:B0-----:R-:W-:Y:S01]  /*3450*/  FADD.FTZ R21, R13.reuse, R20 ;  /* 0x000000140d157221 */ /* 0x041fe20000010000 */
[----:B------:R-:W-:Y:S01]  /*3460*/  F2FP.F16.F32.PACK_AB R156, R13, R64 ;  /* 0x000000400d9c723e */ /* 0x000fe200000000ff */
[----:B------:R-:W-:-:S05]  /*3470*/  IMAD.MOV.U32 R64, RZ, RZ, R87 ;  /* 0x000000ffff407224 */ /* 0x000fca00078e0057 */
[----:B------:R0:W3:Y:S01]  /*3480*/  MUFU.EX2 R159, R30 ;  /* 0x0000001e009f7308 */ /* 0x0000e20000000800 */
[----:B-1----:R-:W-:Y:S01]  /*3490*/  FADD.FTZ R0, R70, R5 ;  /* 0x0000000546007221 */ /* 0x002fe20000010000 */
[----:B------:R-:W-:-:S06]  /*34a0*/  IMAD.MOV.U32 R5, RZ, RZ, 0x3f800000 ;  /* 0x3f800000ff057424 */ /* 0x000fcc00078e00ff */
[----:B------:R-:W1:Y:S01]  /*34b0*/  MUFU.EX2 R15, R15 ;  /* 0x0000000f000f7308 */ /* 0x000e620000000800 */
[----:B--2---:R-:W-:Y:S01]  /*34c0*/  FADD.FTZ R20, R68, R21 ;  /* 0x0000001544147221 */ /* 0x004fe20000010000 */
[----:B0-----:R-:W-:Y:S01]  /*34d0*/  MOV R30, R87 ;  /* 0x00000057001e7202 */ /* 0x001fe20000000f00 */
[C---:B---3--:R-:W-:Y:S01]  /*34e0*/  FADD.FTZ R0, R159.reuse, R0 ;  /* 0x000000009f007221 */ /* 0x048fe20000010000 */
[----:B------:R-:W-:Y:S01]  /*34f0*/  F2FP.F16.F32.PACK_AB R159, R159, R70 ;  /* 0x000000469f9f723e */ /* 0x000fe200000000ff */
[--C-:B------:R-:W-:Y:S01]  /*3500*/  IMAD.MOV.U32 R70, RZ, RZ, R87.reuse ;  /* 0x000000ffff467224 */ /* 0x100fe200078e0057 */
[C---:B-1----:R-:W-:Y:S01]  /*3510*/  F2FP.F16.F32.PACK_AB R158, R15.reuse, R68 ;  /* 0x000000440f9e723e */ /* 0x042fe200000000ff */
[----:B------:R-:W-:Y:S01]  /*3520*/  FADD.FTZ R3, R15, R20 ;  /* 0x000000140f037221 */ /* 0x000fe20000010000 */
[----:B------:R-:W-:Y:S01]  /*3530*/  IMAD.MOV.U32 R68, RZ, RZ, R87 ;  /* 0x000000ffff447224 */ /* 0x000fe200078e0057 */
[----:B------:R-:W-:Y:S06]  /*3540*/  @!P1 BRA `(.L_x_14) ;  /* 0x0000002400309947 */ /* 0x000fec0003800000 */
[----:B------:R-:W-:Y:S01]  /*3550*/  VIADD R13, R88, 0xfffffffe ;  /* 0xfffffffe580d7836 */ /* 0x000fe20000000000 */
[----:B------:R-:W-:Y:S01]  /*3560*/  MOV R15, R6 ;  /* 0x00000006000f7202 */ /* 0x000fe20000000f00 */
[----:B------:R-:W-:Y:S01]  /*3570*/  IMAD.MOV.U32 R21, RZ, RZ, R12 ;  /* 0x000000ffff157224 */ /* 0x000fe200078e000c */
[----:B------:R-:W-:Y:S01]  /*3580*/  CS2R R86, SRZ ;  /* 0x0000000000567805 */ /* 0x000fe2000001ff00 */
[----:B------:R-:W-:Y:S01]  /*3590*/  IMAD.MOV.U32 R5, RZ, RZ, 0x3f800000 ;  /* 0x3f800000ff057424 */ /* 0x000fe200078e00ff */
[----:B------:R-:W-:Y:S02]  /*35a0*/  CS2R R82, SRZ ;  /* 0x0000000000527805 */ /* 0x000fe4000001ff00 */
[----:B------:R-:W-:Y:S02]  /*35b0*/  CS2R R78, SRZ ;  /* 0x00000000004e7805 */ /* 0x000fe4000001ff00 */
[----:B------:R-:W-:Y:S02]  /*35c0*/  CS2R R74, SRZ ;  /* 0x00000000004a7805 */ /* 0x000fe4000001ff00 */
[----:B------:R-:W-:-:S02]  /*35d0*/  CS2R R70, SRZ ;  /* 0x0000000000467805 */ /* 0x000fc4000001ff00 */
[----:B------:R-:W-:Y:S02]  /*35e0*/  CS2R R66, SRZ ;  /* 0x0000000000427805 */ /* 0x000fe4000001ff00 */
[----:B------:R-:W-:Y:S02]  /*35f0*/  CS2R R62, SRZ ;  /* 0x00000000003e7805 */ /* 0x000fe4000001ff00 */
        /* <DEDUP_REMOVED lines=24> */
[----:B------:R-:W-:Y:S01]  /*3780*/  CS2R R24, SRZ ;  /* 0x0000000000187805 */ /* 0x000fe2000001ff00 */
[----:B------:R-:W-:Y:S01]  /*3790*/  UMOV UR4, UR39 ;  /* 0x0000002700047c82 */ /* 0x000fe20008000000 */
[----:B------:R-:W-:Y:S01]  /*37a0*/  UMOV UR5, UR38 ;  /* 0x0000002600057c82 */ /* 0x000fe20008000000 */
[----:B------:R-:W-:-:S05]  /*37b0*/  ULDC UR6, c[0x0][0x9d8] ;  /* 0x0002760000067ab9 */ /* 0x000fca0000000800 */
.L_x_25:
[----:B------:R-:W-:-:S04]  /*37c0*/  UISETP.NE.AND UP0, UPT, UR5, 0x1, UPT ;  /* 0x000000010500788c */ /* 0x000fc8000bf05270 */
[----:B------:R-:W-:-:S04]  /*37d0*/  USEL UR39, URZ, 0x1, UP0 ;  /* 0x000000013f277887 */ /* 0x000fc80008000000 */
[----:B------:R-:W-:Y:S01]  /*37e0*/  ULOP3.LUT UR39, UR4, UR39, URZ, 0x3c, !UPT ;  /* 0x0000002704277292 */ /* 0x000fe2000f8e3c3f */
[----:B------:R-:W-:Y:S11]  /*37f0*/  @!P0 BRA `(.L_x_15) ;  /* 0x0000000000048947 */ /* 0x000ff60003800000 */
[----:B------:R-:W-:Y:S01]  /*3800*/  BPT.TRAP 0x1 ;  /* 0x000000040000795c */ /* 0x000fe20000300000 */
.L_x_15:
[----:B------:R-:W0:Y:S01]  /*3810*/  S2UR UR11, SR_CgaCtaId ;  /* 0x00000000000b79c3 */ /* 0x000e220000008800 */
[----:B------:R-:W-:Y:S01]  /*3820*/  UIADD3 UR38, UR5, 0x1, URZ ;  /* 0x0000000105267890 */ /* 0x000fe2000fffe03f */
[----:B------:R-:W-:Y:S01]  /*3830*/  IMAD.U32 R6, RZ, RZ, UR39 ;  /* 0x00000027ff067e24 */ /* 0x000fe2000f8e00ff */
[----:B------:R-:W-:Y:S02]  /*3840*/  UMOV UR7, 0x400 ;  /* 0x0000040000077882 */ /* 0x000fe40000000000 */
[----:B------:R-:W-:Y:S02]  /*3850*/  UISETP.NE.AND UP0, UPT, UR38, 0x2, UPT ;  /* 0x000000022600788c */ /* 0x000fe4000bf05270 */
[----:B------:R-:W-:Y:S02]  /*3860*/  SHF.L.U32 R6, R6, 0x1f, RZ ;  /* 0x0000001f06067819 */ /* 0x000fe400000006ff */
[----:B------:R-:W-:Y:S02]  /*3870*/  USEL UR38, UR38, URZ, UP0 ;  /* 0x0000003f26267287 */ /* 0x000fe40008000000 */
[----:B0-----:R-:W-:-:S04]  /*3880*/  ULEA UR7, UR11, UR7, 0x18 ;  /* 0x000000070b077291 */ /* 0x001fc8000f8ec03f */
[----:B------:R-:W-:-:S09]  /*3890*/  ULEA UR8, UR38, UR7, 0x3 ;  /* 0x0000000726087291 */ /* 0x000fd2000f8e183f */
[----:B------:R0:W1:Y:S01]  /*38a0*/  SYNCS.PHASECHK.TRANS64.TRYWAIT P1, [UR8+0x2a830], R6 ;  /* 0x02a83006ff0075a7 */ /* 0x0000620008020148 */
[----:B------:R-:W-:Y:S05]  /*38b0*/  @!P0 BRA `(.L_x_16) ;  /* 0x0000000000048947 */ /* 0x000fea0003800000 */
[----:B------:R-:W-:Y:S01]  /*38c0*/  BPT.TRAP 0x1 ;  /* 0x000000040000795c */ /* 0x000fe20000300000 */
.L_x_16:
[----:B-1----:R-:W-:Y:S05]  /*38d0*/  @P1 BRA `(.L_x_17) ;  /* 0x0000000000081947 */ /* 0x002fea0003800000 */
[----:B------:R-:W1:Y:S02]  /*38e0*/  SYNCS.PHASECHK.TRANS64.TRYWAIT P1, [UR8+0x2a830], R6 ;  /* 0x02a83006ff0075a7 */ /* 0x000e640008020148 */
[----:B-1----:R-:W-:Y:S05]  /*38f0*/  @!P1 BRA `(.L_x_18) ;  /* 0x0000007800989947 */ /* 0x002fea0003800000 */
.L_x_17:
[----:B------:R-:W-:Y:S01]  /*3900*/  R2UR UR40, R10 ;  /* 0x000000000a2872ca */ /* 0x000fe200000e0000 */
[----:B------:R-:W-:Y:S01]  /*3910*/  UIMAD UR9, UR38, 0x900, UR10 ;  /* 0x00000900260978a4 */ /* 0x000fe2000f8e020a */
[----:B------:R-:W-:Y:S01]  /*3920*/  R2UR UR41, R11 ;  /* 0x000000000b2972ca */ /* 0x000fe200000e0000 */
[----:B------:R-:W-:Y:S01]  /*3930*/  WARPGROUP.ARRIVE ;  /* 0x00000000000079c5 */ /* 0x000fe20000000000 */
[----:B------:R-:W-:Y:S01]  /*3940*/  UMOV UR43, 0x40000040 ;  /* 0x40000040002b7882 */ /* 0x000fe20000000000 */
[----:B------:R-:W-:Y:S01]  /*3950*/  UIADD3 UR14, UR9, 0x302, URZ ;  /* 0x00000302090e7890 */ /* 0x000fe2000fffe03f */
[-C--:B------:R-:W-:Y:S01]  /*3960*/  FMUL.FTZ R24, R24, R4.reuse ;  /* 0x0000000418187220 */ /* 0x080fe20000410000 */
[----:B------:R-:W-:Y:S01]  /*3970*/  UMOV UR15, 0x40000040 ;  /* 0x40000040000f7882 */ /* 0x000fe20000000000 */
[----:B------:R-:W-:Y:S01]  /*3980*/  UMOV UR42, UR9 ;  /* 0x00000009002a7c82 */ /* 0x000fe20008000000 */
[----:B------:R-:W-:Y:S01]  /*3990*/  UIADD3 UR18, UR9, 0x304, URZ ;  /* 0x0000030409127890 */ /* 0x000fe2000fffe03f */
[-C--:B------:R-:W-:Y:S01]  /*39a0*/  FMUL.FTZ R25, R25, R4.reuse ;  /* 0x0000000419197220 */ /* 0x080fe20000410000 */
[----:B------:R-:W-:Y:S01]  /*39b0*/  UMOV UR19, 0x40000040 ;  /* 0x4000004000137882 */ /* 0x000fe20000000000 */
[----:B------:R-:W-:Y:S01]  /*39c0*/  UIADD3 UR22, UR9, 0x306, URZ ;  /* 0x0000030609167890 */ /* 0x000fe2000fffe03f */
[-C--:B------:R-:W-:Y:S01]  /*39d0*/  FMUL.FTZ R28, R28, R4.reuse ;  /* 0x000000041c1c7220 */ /* 0x080fe20000410000 */
[----:B------:R-:W-:Y:S01]  /*39e0*/  UMOV UR23, 0x40000040 ;  /* 0x4000004000177882 */ /* 0x000fe20000000000 */
[----:B------:R-:W-:Y:S01]  /*39f0*/  HGMMA.64x96x16.F32 R88, gdesc[UR40], RZ, !UPT, gsb0 ;  /* 0x01600000285879f0 */ /* 0x000fe2000c0008ff */
[----:B------:R-:W-:Y:S01]  /*3a00*/  R2UR UR40, R8 ;  /* 0x00000000082872ca */ /* 0x000fe200000e0000 */
[----:B------:R-:W-:Y:S01]  /*3a10*/  UIADD3 UR42, UR9, 0x2, URZ ;  /* 0x00000002092a7890 */ /* 0x000fe2000fffe03f */
[----:B------:R-:W-:Y:S01]  /*3a20*/  R2UR UR41, R9 ;  /* 0x00000000092972ca */ /* 0x000fe200000e0000 */
[----:B------:R-:W-:Y:S01]  /*3a30*/  UMOV UR43, 0x40000040 ;  /* 0x40000040002b7882 */ /* 0x000fe20000000000 */
[----:B------:R-:W-:Y:S01]  /*3a40*/  UIADD3 UR26, UR9, 0x600, URZ ;  /* 0x00000600091a7890 */ /* 0x000fe2000fffe03f */
[-C--:B------:R-:W-:Y:S01]  /*3a50*/  FMUL.FTZ R29, R29, R4.reuse ;  /* 0x000000041d1d7220 */ /* 0x080fe20000410000 */
[----:B------:R-:W-:Y:S01]  /*3a60*/  UMOV UR27, 0x40000040 ;  /* 0x40000040001b7882 */ /* 0x000fe20000000000 */
[----:B------:R-:W-:Y:S01]  /*3a70*/  UIADD3 UR30, UR9, 0x602, URZ ;  /* 0x00000602091e7890 */ /* 0x000fe2000fffe03f */
[-C--:B------:R-:W-:Y:S01]  /*3a80*/  FMUL.FTZ R32, R32, R4.reuse ;  /* 0x0000000420207220 */ /* 0x080fe20000410000 */
[----:B------:R-:W-:Y:S01]  /*3a90*/  UMOV UR31, 0x40000040 ;  /* 0x40000040001f7882 */ /* 0x000fe20000000000 */
[----:B------:R-:W-:Y:S01]  /*3aa0*/  UIADD3 UR34, UR9, 0x604, URZ ;  /* 0x0000060409227890 */ /* 0x000fe2000fffe03f */
[-C--:B------:R-:W-:Y:S01]  /*3ab0*/  FMUL.FTZ R33, R33, R4.reuse ;  /* 0x0000000421217220 */ /* 0x080fe20000410000 */
[----:B------:R-:W-:Y:S01]  /*3ac0*/  UMOV UR35, 0x40000040 ;  /* 0x4000004000237882 */ /* 0x000fe20000000000 */
[-C--:B------:R-:W-:Y:S01]  /*3ad0*/  FMUL.FTZ R36, R36, R4.reuse ;  /* 0x0000000424247220 */ /* 0x080fe20000410000 */
        /* <DEDUP_REMOVED lines=24> */
[----:B------:R-:W-:Y:S01]  /*3c60*/  FMUL.FTZ R85, R85, R4 ;  /* 0x0000000455557220 */ /* 0x000fe20000410000 */
        /* <DEDUP_REMOVED lines=32> */
[----:B------:R-:W-:-:S02]  /*3e70*/  WARPGROUP.DEPBAR.LE gsb0, 0x0 ;  /* 0x00008000000079c5 */ /* 0x000fc40000010000 */
[----:B------:R-:W-:-:S06]  /*3e80*/  WARPGROUP.ARRIVE ;  /* 0x00000000000079c5 */ /* 0x000fcc0000000000 */
[----:B------:R-:W-:Y:S01]  /*3e90*/  HGMMA.64x96x16.F32 R88, gdesc[UR40], R88, gsb0 ;  /* 0x01600000285879f0 */ /* 0x000fe20008000858 */
[----:B------:R-:W-:Y:S01]  /*3ea0*/  UIADD3 UR42, UR9, 0x4, URZ ;  /* 0x00000004092a7890 */ /* 0x000fe2000fffe03f */
[----:B------:R-:W-:Y:S01]  /*3eb0*/  UMOV UR40, UR56 ;  /* 0x0000003800287c82 */ /* 0x000fe20008000000 */
[----:B------:R-:W-:Y:S01]  /*3ec0*/  UMOV UR41, UR57 ;  /* 0x0000003900297c82 */ /* 0x000fe20008000000 */
[----:B------:R-:W-:Y:S01]  /*3ed0*/  UMOV UR43, 0x40000040 ;  /* 0x40000040002b7882 */ /* 0x000fe20000000000 */
[----:B------:R-:W-:Y:S02]  /*3ee0*/  WARPGROUP.DEPBAR.LE gsb0, 0x0 ;  /* 0x00008000000079c5 */ /* 0x000fe40000010000 */
        /* <DEDUP_REMOVED lines=44> */
.L_x_19:
[----:B------:R-:W-:Y:S01]  /*41b0*/  ULEA UR9, UR5, UR7, 0x3 ;  /* 0x0000000705097291 */ /* 0x000fe2000f8e183f */
[----:B------:R-:W-:-:S04]  /*41c0*/  MOV R4, UR4 ;  /* 0x0000000400047c02 */ /* 0x000fc80008000f00 */
[----:B------:R-:W-:-:S04]  /*41d0*/  SHF.L.U32 R4, R4, 0x1f, RZ ;  /* 0x0000001f04047819 */ /* 0x000fc800000006ff */
[----:B------:R2:W3:Y:S01]  /*41e0*/  SYNCS.PHASECHK.TRANS64.TRYWAIT P1, [UR9+0x2a850], R4 ;  /* 0x02a85004ff0075a7 */ /* 0x0004e20008020149 */
[----:B------:R-:W-:Y:S05]  /*41f0*/  @!P0 BRA `(.L_x_20) ;  /* 0x0000000000048947 */ /* 0x000fea0003800000 */
[----:B------:R-:W-:Y:S01]  /*4200*/  BPT.TRAP 0x1 ;  /* 0x000000040000795c */ /* 0x000fe20000300000 */
.L_x_20:
[----:B---3--:R-:W-:Y:S05]  /*4210*/  @P1 BRA `(.L_x_21) ;  /* 0x0000000000081947 */ /* 0x008fea0003800000 */
[----:B------:R-:W3:Y:S02]  /*4220*/  SYNCS.PHASECHK.TRANS64.TRYWAIT P1, [UR9+0x2a850], R4 ;  /* 0x02a85004ff0075a7 */ /* 0x000ee40008020149 */
[----:B---3--:R-:W-:Y:S05]  /*4230*/  @!P1 BRA `(.L_x_22) ;  /* 0x0000007000609947 */ /* 0x008fea0003800000 */
.L_x_21:
[----:B------:R-:W-:Y:S01]  /*4240*/  UIADD3 UR7, UR7, 0x400, URZ ;  /* 0x0000040007077890 */ /* 0x000fe2000fffe03f */
[----:B------:R-:W-:Y:S01]  /*4250*/  WARPGROUP.ARRIVE ;  /* 0x00000000000079c5 */ /* 0x000fe20000000000 */
[----:B------:R-:W-:Y:S02]  /*4260*/  UMOV UR15, 0x40000040 ;  /* 0x40000040000f7882 */ /* 0x000fe40000000000 */
[----:B------:R-:W-:-:S04]  /*4270*/  USHF.R.U32.HI UR7, URZ, 0x4, UR7 ;  /* 0x000000043f077899 */ /* 0x000fc80008011607 */
[----:B------:R-:W-:-:S04]  /*4280*/  ULOP3.LUT UR7, UR7, 0x3fff, URZ, 0xc0, !UPT ;  /* 0x00003fff07077892 */ /* 0x000fc8000f8ec03f */
[----:B------:R-:W-:-:S04]  /*4290*/  ULOP3.LUT UR4, UR7, 0x3000000, URZ, 0xfc, !UPT ;  /* 0x0300000007047892 */ /* 0x000fc8000f8efc3f */
[----:B------:R-:W-:-:S07]  /*42a0*/  UIMAD UR4, UR5, 0x600, UR4 ;  /* 0x00000600050478a4 */ /* 0x000fce000f8e0204 */
[----:B------:R-:W-:Y:S02]  /*42b0*/  UMOV UR14, UR4 ;  /* 0x00000004000e7c82 */ /* 0x000fe40008000000 */
[----:B------:R-:W-:Y:S01]  /*42c0*/  HGMMA.64x128x16.F32 R24, R136, gdesc[UR12].tnspB, R24, gsb0 ;  /* 0x41e0000c88187df0 */ /* 0x000fe20008000818 */
[----:B------:R-:W-:Y:S01]  /*42d0*/  UIADD3 UR14, UR4, 0x80, URZ ;  /* 0x00000080040e7890 */ /* 0x000fe2000fffe03f */
[----:B------:R-:W-:Y:S01]  /*42e0*/  UMOV UR15, 0x40000040 ;  /* 0x40000040000f7882 */ /* 0x000fe20000000000 */
[----:B------:R-:W-:Y:S02]  /*42f0*/  WARPGROUP.DEPBAR.LE gsb0, 0x0 ;  /* 0x00008000000079c5 */ /* 0x000fe40000010000 */
[----:B------:R-:W-:-:S07]  /*4300*/  WARPGROUP.ARRIVE ;  /* 0x00000000000079c5 */ /* 0x000fce0000000000 */
        /* <DEDUP_REMOVED lines=20> */
[----:B------:R-:W-:Y:S03]  /*4450*/  HGMMA.64x128x16.F32 R24, R156, gdesc[UR12].tnspB, R24, gsb0 ;  /* 0x41e0000c9c187df0 */ /* 0x000fe60008000818 */
[----:B------:R-:W-:Y:S02]  /*4460*/  WARPGROUP.DEPBAR.LE gsb0, 0x0 ;  /* 0x00008000000079c5 */ /* 0x000fe40000010000 */
[----:B------:R-:W-:Y:S05]  /*4470*/  @!P0 BRA `(.L_x_23) ;  /* 0x0000000000048947 */ /* 0x000fea0003800000 */
[----:B------:R-:W-:Y:S01]  /*4480*/  BPT.TRAP 0x1 ;  /* 0x000000040000795c */ /* 0x000fe20000300000 */
.L_x_23:
[----:B------:R-:W-:Y:S01]  /*4490*/  FMUL.FTZ R136, R88, UR6 ;  /* 0x0000000658887c20 */ /* 0x000fe20008410000 */
[----:B------:R-:W-:Y:S01]  /*44a0*/  FMUL.FTZ R14, R90, UR6 ;  /* 0x000000065a0e7c20 */ /* 0x000fe20008410000 */
[----:B------:R-:W-:Y:S01]  /*44b0*/  FMUL.FTZ R138, R89, UR6 ;  /* 0x00000006598a7c20 */ /* 0x000fe20008410000 */
[----:B------:R-:W-:Y:S01]  /*44c0*/  FMUL.FTZ R20, R91, UR6 ;  /* 0x000000065b147c20 */ /* 0x000fe20008410000 */
[----:B------:R-:W-:Y:S01]  /*44d0*/  FMUL.FTZ R140, R92, UR6 ;  /* 0x000000065c8c7c20 */ /* 0x000fe20008410000 */
[----:B------:R-:W-:Y:S01]  /*44e0*/  FMUL.FTZ R88, R94, UR6 ;  /* 0x000000065e587c20 */ /* 0x000fe20008410000 */
[----:B------:R-:W3:Y:S01]  /*44f0*/  MUFU.TANH R136, R136 ;  /* 0x0000008800887308 */ /* 0x000ee20000002400 */
[----:B------:R-:W-:Y:S01]  /*4500*/  FMUL.FTZ R142, R93, UR6 ;  /* 0x000000065d8e7c20 */ /* 0x000fe20008410000 */
[----:B------:R-:W-:Y:S01]  /*4510*/  FMUL.FTZ R90, R95, UR6 ;  /* 0x000000065f5a7c20 */ /* 0x000fe20008410000 */
[----:B------:R-:W-:Y:S01]  /*4520*/  FMUL.FTZ R144, R96, UR6 ;  /* 0x0000000660907c20 */ /* 0x000fe20008410000 */
[----:B------:R-:W-:Y:S01]  /*4530*/  FMUL.FTZ R92, R98, UR6 ;  /* 0x00000006625c7c20 */ /* 0x000fe20008410000 */
[----:B------:R-:W-:Y:S01]  /*4540*/  FMUL.FTZ R146, R97, UR6 ;  /* 0x0000000661927c20 */ /* 0x000fe20008410000 */
[----:B------:R-:W-:Y:S01]  /*4550*/  FMUL.FTZ R94, R99, UR6 ;  /* 0x00000006635e7c20 */ /* 0x000fe20008410000 */
[----:B------:R-:W-:Y:S01]  /*4560*/  FMUL.FTZ R148, R100, UR6 ;  /* 0x0000000664947c20 */ /* 0x000fe20008410000 */
[----:B------:R-:W1:Y:S01]  /*4570*/  MUFU.TANH R14, R14 ;  /* 0x0000000e000e7308 */ /* 0x000e620000002400 */
[----:B------:R-:W-:Y:S01]  /*4580*/  FMUL.FTZ R96, R102, UR6 ;  /* 0x0000000666607c20 */ /* 0x000fe20008410000 */
[----:B------:R-:W-:Y:S01]  /*4590*/  FMUL.FTZ R150, R101, UR6 ;  /* 0x0000000665967c20 */ /* 0x000fe20008410000 */
[----:B------:R-:W-:Y:S01]  /*45a0*/  FMUL.FTZ R98, R103, UR6 ;  /* 0x0000000667627c20 */ /* 0x000fe20008410000 */
[----:B------:R-:W-:Y:S01]  /*45b0*/  FMUL.FTZ R152, R104, UR6 ;  /* 0x0000000668987c20 */ /* 0x000fe20008410000 */
[----:B------:R-:W-:Y:S01]  /*45c0*/  FMUL.FTZ R100, R106, UR6 ;  /* 0x000000066a647c20 */ /* 0x000fe20008410000 */
[----:B------:R-:W-:Y:S01]  /*45d0*/  FMUL.FTZ R154, R105, UR6 ;  /* 0x00000006699a7c20 */ /* 0x000fe20008410000 */
[----:B------:R-:W-:Y:S01]  /*45e0*/  FMUL.FTZ R102, R107, UR6 ;  /* 0x000000066b667c20 */ /* 0x000fe20008410000 */
[----:B------:R-:W4:Y:S01]  /*45f0*/  MUFU.TANH R138, R138 ;  /* 0x0000008a008a7308 */ /* 0x000f220000002400 */
[----:B---3--:R-:W-:Y:S01]  /*4600*/  FMNMX.FTZ R5, R136, R15, !PT ;  /* 0x0000000f88057209 */ /* 0x008fe20007810000 */
[----:B------:R-:W-:Y:S01]  /*4610*/  FMUL.FTZ R156, R108, UR6 ;  /* 0x000000066c9c7c20 */ /* 0x000fe20008410000 */
[----:B------:R-:W-:Y:S01]  /*4620*/  FMUL.FTZ R104, R110, UR6 ;  /* 0x000000066e687c20 */ /* 0x000fe20008410000 */
[----:B------:R-:W-:Y:S01]  /*4630*/  FMUL.FTZ R158, R109, UR6 ;  /* 0x000000066d9e7c20 */ /* 0x000fe20008410000 */
[----:B------:R-:W-:Y:S01]  /*4640*/  FMUL.FTZ R106, R111, UR6 ;  /* 0x000000066f6a7c20 */ /* 0x000fe20008410000 */
[----:B------:R-:W-:Y:S01]  /*4650*/  FMUL.FTZ R168, R112, UR6 ;  /* 0x0000000670a87c20 */ /* 0x000fe20008410000 */
[----:B------:R-:W-:Y:S01]  /*4660*/  FMUL.FTZ R108, R114, UR6 ;  /* 0x00000006726c7c20 */ /* 0x000fe20008410000 */
[----:B------:R-:W3:Y:S01]  /*4670*/  MUFU.TANH R20, R20 ;  /* 0x0000001400147308 */ /* 0x000ee20000002400 */
[----:B-1----:R-:W-:Y:S01]  /*4680*/  FMNMX.FTZ R7, R14, R21, !PT ;  /* 0x000000150e077209 */ /* 0x002fe20007810000 */
[----:B------:R-:W-:Y:S01]  /*4690*/  FMUL.FTZ R170, R113, UR6 ;  /* 0x0000000671aa7c20 */ /* 0x000fe20008410000 */
[----:B------:R-:W-:Y:S01]  /*46a0*/  FMUL.FTZ R110, R115, UR6 ;  /* 0x00000006736e7c20 */ /* 0x000fe20008410000 */
[----:B------:R-:W-:Y:S01]  /*46b0*/  FMUL.FTZ R172, R116, UR6 ;  /* 0x0000000674ac7c20 */ /* 0x000fe20008410000 */
[----:B------:R-:W-:Y:S01]  /*46c0*/  FMUL.FTZ R112, R118, UR6 ;  /* 0x0000000676707c20 */ /* 0x000fe20008410000 */
[----:B------:R-:W-:Y:S01]  /*46d0*/  FMUL.FTZ R174, R117, UR6 ;  /* 0x0000000675ae7c20 */ /* 0x000fe20008410000 */
[----:B------:R-:W-:Y:S01]  /*46e0*/  FMUL.FTZ R114, R119, UR6 ;  /* 0x0000000677727c20 */ /* 0x000fe20008410000 */
[----:B------:R-:W1:Y:S01]  /*46f0*/  MUFU.TANH R140, R140 ;  /* 0x0000008c008c7308 */ /* 0x000e620000002400 */
[----:B----4-:R-:W-:Y:S01]  /*4700*/  FMNMX.FTZ R5, R138, R5, !PT ;  /* 0x000000058a057209 */ /* 0x010fe20007810000 */
        /* <DEDUP_REMOVED lines=17> */
[----:B--2---:R-:W-:Y:S01]  /*4820*/  FMUL.FTZ R4, R134, UR6 ;  /* 0x0000000686047c20 */ /* 0x004fe20008410000 */
[----:B------:R-:W-:Y:S01]  /*4830*/  FMUL.FTZ R134, R135, UR6 ;  /* 0x0000000687867c20 */ /* 0x000fe20008410000 */
[----:B------:R-:W-:Y:S01]  /*4840*/  FMUL.FTZ R133, R133, UR6 ;  /* 0x0000000685857c20 */ /* 0x000fe20008410000 */
[----:B------:R-:W-:-:S02]  /*4850*/  UIADD3 UR8, UR8, 0x2a840, URZ ;  /* 0x0002a84008087890 */ /* 0x000fc4000fffe03f */
[----:B------:R-:W1:Y:S01]  /*4860*/  MUFU.TANH R90, R90 ;  /* 0x0000005a005a7308 */ /* 0x000e620000002400 */
[----:B----4-:R-:W-:Y:S01]  /*4870*/  FMNMX.FTZ R7, R88, R7, !PT ;  /* 0x0000000758077209 */ /* 0x010fe20007810000 */
[----:B------:R-:W-:-:S06]  /*4880*/  UPRMT UR8, UR11, 0x654, UR8 ;  /* 0x000006540b087896 */ /* 0x000fcc0008000008 */
[----:B------:R-:W2:Y:S01]  /*4890*/  MUFU.TANH R144, R144 ;  /* 0x0000009000907308 */ /* 0x000ea20000002400 */
[----:B---3--:R-:W-:Y:S02]  /*48a0*/  FMNMX.FTZ R5, R142, R5, !PT ;  /* 0x000000058e057209 */ /* 0x008fe40007810000 */
[----:B------:R-:W-:Y:S05]  /*48b0*/  SYNCS.ARRIVE.TRANS64.RED.A1T0 RZ, [UR8], RZ ;  /* 0x000000ffffff79a7 */ /* 0x000fea0008100408 */
[----:B------:R-:W3:Y:S01]  /*48c0*/  MUFU.TANH R92, R92 ;  /* 0x0000005c005c7308 */ /* 0x000ee20000002400 */
[----:B-1----:R-:W-:-:S07]  /*48d0*/  FMNMX.FTZ R7, R90, R7, !PT ;  /* 0x000000075a077209 */ /* 0x002fce0007810000 */
[----:B------:R-:W1:Y:S01]  /*48e0*/  MUFU.TANH R146, R146 ;  /* 0x0000009200927308 */ /* 0x000e620000002400 */
[----:B--2---:R-:W-:-:S07]  /*48f0*/  FMNMX.FTZ R5, R144, R5, !PT ;  /* 0x0000000590057209 */ /* 0x004fce0007810000 */
[----:B------:R-:W2:Y:S01]  /*4900*/  MUFU.TANH R94, R94 ;  /* 0x0000005e005e7308 */ /* 0x000ea20000002400 */
[----:B---3--:R-:W-:-:S07]  /*4910*/  FMNMX.FTZ R7, R92, R7, !PT ;  /* 0x000000075c077209 */ /* 0x008fce0007810000 */
        /* <DEDUP_REMOVED lines=71> */
[----:B---3--:R-:W-:Y:S02]  /*4d90*/  FMNMX.FTZ R7, R132, R7, !PT ;  /* 0x0000000784077209 */ /* 0x008fe40007810000 */
[----:B-1----:R-:W-:-:S05]  /*4da0*/  FMNMX.FTZ R5, R186, R5, !PT ;  /* 0x00000005ba057209 */ /* 0x002fca0007810000 */
[----:B0-----:R-:W0:Y:S01]  /*4db0*/  SHFL.BFLY PT, R6, R5, 0x2, 0x1f ;  /* 0x0c401f0005067f89 */ /* 0x001e2200000e0000 */
[----:B--2---:R-:W-:-:S05]  /*4dc0*/  FMNMX.FTZ R4, R134, R7, !PT ;  /* 0x0000000786047209 */ /* 0x004fca0007810000 */
[----:B------:R-:W1:Y:S01]  /*4dd0*/  SHFL.BFLY PT, R7, R4, 0x2, 0x1f ;  /* 0x0c401f0004077f89 */ /* 0x000e6200000e0000 */
[----:B0-----:R-:W-:-:S05]  /*4de0*/  FMNMX.FTZ R89, R5, R6, !PT ;  /* 0x0000000605597209 */ /* 0x001fca0007810000 */
[----:B------:R-:W0:Y:S01]  /*4df0*/  SHFL.BFLY PT, R6, R89, 0x1, 0x1f ;  /* 0x0c201f0059067f89 */ /* 0x000e2200000e0000 */
[----:B-1----:R-:W-:Y:S02]  /*4e00*/  FMNMX.FTZ R91, R4, R7, !PT ;  /* 0x00000007045b7209 */ /* 0x002fe40007810000 */
[----:B------:R-:W1:Y:S03]  /*4e10*/  LDC R7, c[0x0][0x988] ;  /* 0x00026200ff077b82 */ /* 0x000e660000000800 */
[----:B------:R-:W2:Y:S01]  /*4e20*/  SHFL.BFLY PT, R12, R91, 0x1, 0x1f ;  /* 0x0c201f005b0c7f89 */ /* 0x000ea200000e0000 */
[----:B0-----:R-:W-:-:S05]  /*4e30*/  FMNMX.FTZ R6, R89, R6, !PT ;  /* 0x0000000659067209 */ /* 0x001fca0007810000 */
[CC--:B-1----:R-:W-:Y:S01]  /*4e40*/  FMUL.FTZ R107, R6.reuse, R7.reuse ;  /* 0x00000007066b7220 */ /* 0x0c2fe20000410000 */
[----:B------:R-:W-:Y:S01]  /*4e50*/  FADD.FTZ R188, -R6, R15 ;  /* 0x0000000f06bc7221 */ /* 0x000fe20000010100 */
[----:B--2---:R-:W-:Y:S02]  /*4e60*/  FMNMX.FTZ R12, R91, R12, !PT ;  /* 0x0000000c5b0c7209 */ /* 0x004fe40007810000 */
[-CC-:B------:R-:W-:Y:S01]  /*4e70*/  FFMA.FTZ R15, R136, R7.reuse, -R107.reuse ;  /* 0x00000007880f7223 */ /* 0x180fe2000001086b */
[-C--:B------:R-:W-:Y:S01]  /*4e80*/  FMUL.FTZ R188, R188, R7.reuse ;  /* 0x00000007bcbc7220 */ /* 0x080fe20000410000 */
[-CC-:B------:R-:W-:Y:S01]  /*4e90*/  FFMA.FTZ R136, R138, R7.reuse, -R107.reuse ;  /* 0x000000078a887223 */ /* 0x180fe2000001086b */
[-C--:B------:R-:W-:Y:S01]  /*4ea0*/  FFMA.FTZ R138, R140, R7.reuse, -R107 ;  /* 0x000000078c8a7223 */ /* 0x080fe2000001086b */
[CC--:B------:R-:W-:Y:S01]  /*4eb0*/  FMUL.FTZ R109, R12.reuse, R7.reuse ;  /* 0x000000070c6d7220 */ /* 0x0c0fe20000410000 */
[----:B------:R-:W-:Y:S01]  /*4ec0*/  FADD.FTZ R190, -R12, R21 ;  /* 0x000000150cbe7221 */ /* 0x000fe20000010100 */
[----:B------:R-:W-:Y:S01]  /*4ed0*/  MUFU.EX2 R4, R188 ;  /* 0x000000bc00047308 */ /* 0x000fe20000000800 */
[-C--:B------:R-:W-:Y:S01]  /*4ee0*/  FFMA.FTZ R21, R142, R7.reuse, -R107 ;  /* 0x000000078e157223 */ /* 0x080fe2000001086b */
[-CC-:B------:R-:W-:Y:S01]  /*4ef0*/  FFMA.FTZ R14, R14, R7.reuse, -R109.reuse ;  /* 0x000000070e0e7223 */ /* 0x180fe2000001086d */
[-C--:B------:R-:W-:Y:S01]  /*4f00*/  FMUL.FTZ R190, R190, R7.reuse ;  /* 0x00000007bebe7220 */ /* 0x080fe20000410000 */
[-CC-:B------:R-:W-:Y:S01]  /*4f10*/  FFMA.FTZ R137, R20, R7.reuse, -R109.reuse ;  /* 0x0000000714897223 */ /* 0x180fe2000001086d */
[-CC-:B------:R-:W-:Y:S01]  /*4f20*/  FFMA.FTZ R139, R88, R7.reuse, -R109.reuse ;  /* 0x00000007588b7223 */ /* 0x180fe2000001086d */
[-C--:B------:R-:W-:Y:S01]  /*4f30*/  FFMA.FTZ R90, R90, R7.reuse, -R109 ;  /* 0x000000075a5a7223 */ /* 0x080fe2000001086d */
[-C--:B------:R-:W-:Y:S01]  /*4f40*/  FFMA.FTZ R140, R144, R7.reuse, -R107 ;  /* 0x00000007908c7223 */ /* 0x080fe2000001086b */
[----:B------:R-:W-:Y:S01]  /*4f50*/  MUFU.EX2 R5, R190 ;  /* 0x000000be00057308 */ /* 0x000fe20000000800 */
[-C--:B------:R-:W-:Y:S01]  /*4f60*/  FFMA.FTZ R92, R92, R7.reuse, -R109 ;  /* 0x000000075c5c7223 */ /* 0x080fe2000001086d */
[-C--:B------:R-:W-:Y:S01]  /*4f70*/  FFMA.FTZ R89, R146, R7.reuse, -R107 ;  /* 0x0000000792597223 */ /* 0x080fe2000001086b */
[-C--:B------:R-:W-:Y:S01]  /*4f80*/  FFMA.FTZ R94, R94, R7.reuse, -R109 ;  /* 0x000000075e5e7223 */ /* 0x080fe2000001086d */
[-C--:B------:R-:W-:Y:S01]  /*4f90*/  FFMA.FTZ R142, R148, R7.reuse, -R107 ;  /* 0x00000007948e7223 */ /* 0x080fe2000001086b */
[-C--:B------:R-:W-:Y:S01]  /*4fa0*/  FFMA.FTZ R96, R96, R7.reuse, -R109 ;  /* 0x0000000760607223 */ /* 0x080fe2000001086d */
[-C--:B------:R-:W-:Y:S01]  /*4fb0*/  FFMA.FTZ R91, R150, R7.reuse, -R107 ;  /* 0x00000007965b7223 */ /* 0x080fe2000001086b */
[-C--:B------:R-:W-:Y:S01]  /*4fc0*/  FFMA.FTZ R98, R98, R7.reuse, -R109 ;  /* 0x0000000762627223 */ /* 0x080fe2000001086d */
[----:B------:R-:W0:Y:S01]  /*4fd0*/  MUFU.EX2 R15, R15 ;  /* 0x0000000f000f7308 */ /* 0x000e220000000800 */
[-C--:B------:R-:W-:Y:S01]  /*4fe0*/  FFMA.FTZ R144, R152, R7.reuse, -R107 ;  /* 0x0000000798907223 */ /* 0x080fe2000001086b */
[-C--:B------:R-:W-:Y:S01]  /*4ff0*/  FFMA.FTZ R100, R100, R7.reuse, -R109 ;  /* 0x0000000764647223 */ /* 0x080fe2000001086d */
[-C--:B------:R-:W-:Y:S01]  /*5000*/  FFMA.FTZ R93, R154, R7.reuse, -R107 ;  /* 0x000000079a5d7223 */ /* 0x080fe2000001086b */
[-C--:B------:R-:W-:Y:S01]  /*5010*/  FFMA.FTZ R102, R102, R7.reuse, -R109 ;  /* 0x0000000766667223 */ /* 0x080fe2000001086d */
[-C--:B------:R-:W-:Y:S01]  /*5020*/  FFMA.FTZ R146, R156, R7.reuse, -R107 ;  /* 0x000000079c927223 */ /* 0x080fe2000001086b */
[-C--:B------:R-:W-:Y:S01]  /*5030*/  FFMA.FTZ R104, R104, R7.reuse, -R109 ;  /* 0x0000000768687223 */ /* 0x080fe2000001086d */
[-C--:B------:R-:W-:Y:S01]  /*5040*/  FFMA.FTZ R95, R158, R7.reuse, -R107 ;  /* 0x000000079e5f7223 */ /* 0x080fe2000001086b */
[----:B------:R-:W1:Y:S01]  /*5050*/  MUFU.EX2 R14, R14 ;  /* 0x0000000e000e7308 */ /* 0x000e620000000800 */
[-C--:B------:R-:W-:Y:S01]  /*5060*/  FFMA.FTZ R106, R106, R7.reuse, -R109 ;  /* 0x000000076a6a7223 */ /* 0x080fe2000001086d */
[-C--:B------:R-:W-:Y:S01]  /*5070*/  FFMA.FTZ R148, R168, R7.reuse, -R107 ;  /* 0x00000007a8947223 */ /* 0x080fe2000001086b */
[-C--:B------:R-:W-:Y:S01]  /*5080*/  FFMA.FTZ R108, R108, R7.reuse, -R109 ;  /* 0x000000076c6c7223 */ /* 0x080fe2000001086d */
[-C--:B------:R-:W-:Y:S01]  /*5090*/  FFMA.FTZ R97, R170, R7.reuse, -R107 ;  /* 0x00000007aa617223 */ /* 0x080fe2000001086b */
[-C--:B------:R-:W-:Y:S01]  /*50a0*/  FFMA.FTZ R110, R110, R7.reuse, -R109 ;  /* 0x000000076e6e7223 */ /* 0x080fe2000001086d */
[-C--:B------:R-:W-:Y:S01]  /*50b0*/  FFMA.FTZ R150, R172, R7.reuse, -R107 ;  /* 0x00000007ac967223 */ /* 0x080fe2000001086b */
[----:B------:R-:W-:Y:S01]  /*50c0*/  FFMA.FTZ R112, R112, R7, -R109 ;  /* 0x0000000770707223 */ /* 0x000fe2000001086d */
[----:B------:R-:W2:Y:S01]  /*50d0*/  MUFU.EX2 R136, R136 ;  /* 0x0000008800887308 */ /* 0x000ea20000000800 */
[----:B0-----:R-:W-:Y:S01]  /*50e0*/  FFMA.FTZ R3, R4, R3, R15 ;  /* 0x0000000304037223 */ /* 0x001fe2000001000f */
[-C--:B------:R-:W-:Y:S01]  /*50f0*/  FFMA.FTZ R99, R174, R7.reuse, -R107 ;  /* 0x00000007ae637223 */ /* 0x080fe2000001086b */
[-C--:B------:R-:W-:Y:S01]  /*5100*/  FFMA.FTZ R114, R114, R7.reuse, -R109 ;  /* 0x0000000772727223 */ /* 0x080fe2000001086d */
[-C--:B------:R-:W-:Y:S01]  /*5110*/  FFMA.FTZ R152, R120, R7.reuse, -R107 ;  /* 0x0000000778987223 */ /* 0x080fe2000001086b */
[-C--:B------:R-:W-:Y:S01]  /*5120*/  FFMA.FTZ R116, R116, R7.reuse, -R109 ;  /* 0x0000000774747223 */ /* 0x080fe2000001086d */
[-C--:B------:R-:W-:Y:S01]  /*5130*/  FFMA.FTZ R101, R176, R7.reuse, -R107 ;  /* 0x00000007b0657223 */ /* 0x080fe2000001086b */
[-C--:B------:R-:W-:Y:S01]  /*5140*/  FFMA.FTZ R118, R118, R7.reuse, -R109 ;  /* 0x0000000776767223 */ /* 0x080fe2000001086d */
[----:B------:R-:W0:Y:S01]  /*5150*/  MUFU.EX2 R137, R137 ;  /* 0x0000008900897308 */ /* 0x000e220000000800 */
[----:B-1----:R-:W-:Y:S01]  /*5160*/  FFMA.FTZ R0, R5, R0, R14 ;  /* 0x0000000005007223 */ /* 0x002fe2000001000e */
[-C--:B------:R-:W-:Y:S01]  /*5170*/  FFMA.FTZ R154, R124, R7.reuse, -R107 ;  /* 0x000000077c9a7223 */ /* 0x080fe2000001086b */
[-C--:B------:R-:W-:Y:S01]  /*5180*/  FFMA.FTZ R122, R122, R7.reuse, -R109 ;  /* 0x000000077a7a7223 */ /* 0x080fe2000001086d */
[-C--:B------:R-:W-:Y:S01]  /*5190*/  FFMA.FTZ R103, R178, R7.reuse, -R107 ;  /* 0x00000007b2677223 */ /* 0x080fe2000001086b */
[-C--:B------:R-:W-:Y:S01]  /*51a0*/  FFMA.FTZ R126, R126, R7.reuse, -R109 ;  /* 0x000000077e7e7223 */ /* 0x080fe2000001086d */
[-C--:B------:R-:W-:Y:S01]  /*51b0*/  FFMA.FTZ R156, R128, R7.reuse, -R107 ;  /* 0x00000007809c7223 */ /* 0x080fe2000001086b */
[-C--:B------:R-:W-:Y:S01]  /*51c0*/  FFMA.FTZ R130, R130, R7.reuse, -R109 ;  /* 0x0000000782827223 */ /* 0x080fe2000001086d */
[----:B------:R-:W1:Y:S01]  /*51d0*/  MUFU.EX2 R138, R138 ;  /* 0x0000008a008a7308 */ /* 0x000e620000000800 */
[----:B--2---:R-:W-:Y:S01]  /*51e0*/  FADD.FTZ R3, R136, R3 ;  /* 0x0000000388037221 */ /* 0x004fe20000010000 */
[-C--:B------:R-:W-:Y:S01]  /*51f0*/  FFMA.FTZ R105, R180, R7.reuse, -R107 ;  /* 0x00000007b4697223 */ /* 0x080fe2000001086b */
[-C--:B------:R-:W-:Y:S01]  /*5200*/  FFMA.FTZ R182, R182, R7.reuse, -R109 ;  /* 0x00000007b6b67223 */ /* 0x080fe2000001086d */
[-C--:B------:R-:W-:Y:S01]  /*5210*/  FFMA.FTZ R158, R184, R7.reuse, -R107 ;  /* 0x00000007b89e7223 */ /* 0x080fe2000001086b */
[-C--:B------:R-:W-:Y:S01]  /*5220*/  FFMA.FTZ R132, R132, R7.reuse, -R109 ;  /* 0x0000000784847223 */ /* 0x080fe2000001086d */
[-C--:B------:R-:W-:Y:S01]  /*5230*/  FFMA.FTZ R107, R186, R7.reuse, -R107 ;  /* 0x00000007ba6b7223 */ /* 0x080fe2000001086b */
[----:B------:R-:W-:Y:S01]  /*5240*/  FFMA.FTZ R109, R134, R7, -R109 ;  /* 0x00000007866d7223 */ /* 0x000fe2000001086d */
[----:B------:R-:W2:Y:S01]  /*5250*/  MUFU.EX2 R139, R139 ;  /* 0x0000008b008b7308 */ /* 0x000ea20000000800 */
[----:B0-----:R-:W-:-:S07]  /*5260*/  FADD.FTZ R0, R137, R0 ;  /* 0x0000000089007221 */ /* 0x001fce0000010000 */
[----:B------:R-:W0:Y:S01]  /*5270*/  MUFU.EX2 R21, R21 ;  /* 0x0000001500157308 */ /* 0x000e220000000800 */
[----:B-1----:R-:W-:-:S07]  /*5280*/  FADD.FTZ R20, R138, R3 ;  /* 0x000000038a147221 */ /* 0x002fce0000010000 */
[----:B------:R-:W1:Y:S01]  /*5290*/  MUFU.EX2 R90, R90 ;  /* 0x0000005a005a7308 */ /* 0x000e620000000800 */
[----:B--2---:R-:W-:-:S07]  /*52a0*/  FADD.FTZ R0, R139, R0 ;  /* 0x000000008b007221 */ /* 0x004fce0000010000 */
        /* <DEDUP_REMOVED lines=79> */
[----:B0-----:R-:W-:Y:S01]  /*57a0*/  FADD.FTZ R0, R159, R0 ;  /* 0x000000009f007221 */ /* 0x001fe20000010000 */
[----:B-1----:R-:W-:-:S03]  /*57b0*/  FADD.FTZ R3, R107, R20 ;  /* 0x000000146b037221 */ /* 0x002fc60000010000 */
[----:B--2---:R-:W-:Y:S01]  /*57c0*/  FADD.FTZ R0, R109, R0 ;  /* 0x000000006d007221 */ /* 0x004fe20000010000 */
[----:B------:R-:W-:Y:S06]  /*57d0*/  @!P0 BRA `(.L_x_24) ;  /* 0x0000000000048947 */ /* 0x000fec0003800000 */
[----:B------:R-:W-:Y:S01]  /*57e0*/  BPT.TRAP 0x1 ;  /* 0x000000040000795c */ /* 0x000fe20000300000 */
.L_x_24:
[----:B------:R-:W-:Y:S01]  /*57f0*/  UIADD3 UR9, UR9, 0x2a860, URZ ;  /* 0x0002a86009097890 */ /* 0x000fe2000fffe03f */
[C---:B------:R-:W-:Y:S01]  /*5800*/  ISETP.GT.AND P1, PT, R13.reuse, RZ, PT ;  /* 0x000000ff0d00720c */ /* 0x040fe20003f24270 */
[----:B------:R-:W-:Y:S01]  /*5810*/  UMOV UR4, UR39 ;  /* 0x0000002700047c82 */ /* 0x000fe20008000000 */
[----:B------:R-:W-:Y:S01]  /*5820*/  UMOV UR5, UR38 ;  /* 0x0000002600057c82 */ /* 0x000fe20008000000 */
[----:B------:R-:W-:Y:S01]  /*5830*/  UPRMT UR9, UR11, 0x654, UR9 ;  /* 0x000006540b097896 */ /* 0x000fe20008000009 */
[----:B------:R-:W-:Y:S01]  /*5840*/  F2FP.F16.F32.PACK_AB R136, R136, R15 ;  /* 0x0000000f8888723e */ /* 0x000fe200000000ff */
[----:B------:R-:W-:Y:S01]  /*5850*/  VIADD R13, R13, 0xffffffff ;  /* 0xffffffff0d0d7836 */ /* 0x000fe20000000000 */
[----:B------:R-:W-:Y:S01]  /*5860*/  F2FP.F16.F32.PACK_AB R138, R21, R138 ;  /* 0x0000008a158a723e */ /* 0x000fe200000000ff */
[----:B------:R-:W-:Y:S01]  /*5870*/  IMAD.MOV.U32 R21, RZ, RZ, R12 ;  /* 0x000000ffff157224 */ /* 0x000fe200078e000c */
[----:B------:R-:W-:Y:S02]  /*5880*/  F2FP.F16.F32.PACK_AB R137, R137, R14 ;  /* 0x0000000e8989723e */ /* 0x000fe400000000ff */
[----:B------:R-:W-:-:S02]  /*5890*/  F2FP.F16.F32.PACK_AB R139, R90, R139 ;  /* 0x0000008b5a8b723e */ /* 0x000fc400000000ff */
[----:B------:R-:W-:Y:S01]  /*58a0*/  SYNCS.ARRIVE.TRANS64.RED.A1T0 RZ, [UR9], RZ ;  /* 0x000000ffffff79a7 */ /* 0x000fe20008100409 */
[----:B------:R-:W-:Y:S02]  /*58b0*/  F2FP.F16.F32.PACK_AB R140, R89, R140 ;  /* 0x0000008c598c723e */ /* 0x000fe400000000ff */
[----:B------:R-:W-:Y:S02]  /*58c0*/  F2FP.F16.F32.PACK_AB R141, R94, R141 ;  /* 0x0000008d5e8d723e */ /* 0x000fe400000000ff */
[----:B------:R-:W-:Y:S02]  /*58d0*/  F2FP.F16.F32.PACK_AB R142, R91, R142 ;  /* 0x0000008e5b8e723e */ /* 0x000fe400000000ff */
[----:B------:R-:W-:Y:S02]  /*58e0*/  F2FP.F16.F32.PACK_AB R143, R98, R143 ;  /* 0x0000008f628f723e */ /* 0x000fe400000000ff */
[----:B------:R-:W-:Y:S02]  /*58f0*/  F2FP.F16.F32.PACK_AB R144, R93, R144 ;  /* 0x000000905d90723e */ /* 0x000fe400000000ff */
[----:B------:R-:W-:-:S02]  /*5900*/  F2FP.F16.F32.PACK_AB R145, R102, R145 ;  /* 0x000000916691723e */ /* 0x000fc400000000ff */
        /* <DEDUP_REMOVED lines=14> */
[----:B------:R-:W-:Y:S01]  /*59f0*/  MOV R15, R6 ;  /* 0x00000006000f7202 */ /* 0x000fe20000000f00 */
[----:B------:R-:W-:Y:S06]  /*5a00*/  @P1 BRA `(.L_x_25) ;  /* 0xffffffdc006c1947 */ /* 0x000fec000383ffff */
.L_x_14:
[----:B------:R-:W-:Y:S06]  /*5a10*/  BAR.ARV 0x8, 0x180 ;  /* 0x0206000000007b1d */ /* 0x000fec0000002000 */
        /* <DEDUP_REMOVED lines=64> */
[----:B------:R-:W-:Y:S06]  /*5e20*/  @!P0 BRA `(.L_x_26) ;  /* 0x0000000000048947 */ /* 0x000fec0003800000 */
[----:B------:R-:W-:Y:S01]  /*5e30*/  BPT.TRAP 0x1 ;  /* 0x000000040000795c */ /* 0x000fe20000300000 */
.L_x_26:
[----:B------:R-:W0:Y:S01]  /*5e40*/  S2UR UR13, SR_CgaCtaId ;  /* 0x00000000000d79c3 */ /* 0x000e220000008800 */
[----:B------:R-:W-:Y:S01]  /*5e50*/  UMOV UR4, 0x400 ;  /* 0x0000040000047882 */ /* 0x000fe20000000000 */
[----:B------:R-:W-:-:S05]  /*5e60*/  IMAD.U32 R4, RZ, RZ, UR39 ;  /* 0x00000027ff047e24 */ /* 0x000fca000f8e00ff */
[----:B------:R-:W-:Y:S01]  /*5e70*/  SHF.L.U32 R4, R4, 0x1f, RZ ;  /* 0x0000001f04047819 */ /* 0x000fe200000006ff */
[----:B0-----:R-:W-:-:S04]  /*5e80*/  ULEA UR4, UR13, UR4, 0x18 ;  /* 0x000000040d047291 */ /* 0x001fc8000f8ec03f */
[----:B------:R-:W-:-:S09]  /*5e90*/  ULEA UR10, UR38, UR4, 0x3 ;  /* 0x00000004260a7291 */ /* 0x000fd2000f8e183f */
[----:B------:R0:W1:Y:S01]  /*5ea0*/  SYNCS.PHASECHK.TRANS64.TRYWAIT P1, [UR10+0x2a850], R4 ;  /* 0x02a85004ff0075a7 */ /* 0x000062000802014a */
[----:B------:R-:W-:Y:S05]  /*5eb0*/  @!P0 BRA `(.L_x_27) ;  /* 0x0000000000048947 */ /* 0x000fea0003800000 */
[----:B------:R-:W-:Y:S01]  /*5ec0*/  BPT.TRAP 0x1 ;  /* 0x000000040000795c */ /* 0x000fe20000300000 */
.L_x_27:
[----:B-1----:R-:W-:Y:S05]  /*5ed0*/  @P1 BRA `(.L_x_28) ;  /* 0x0000000000081947 */ /* 0x002fea0003800000 */
[----:B------:R-:W1:Y:S02]  /*5ee0*/  SYNCS.PHASECHK.TRANS64.TRYWAIT P1, [UR10+0x2a850], R4 ;  /* 0x02a85004ff0075a7 */ /* 0x000e64000802014a */
[----:B-1----:R-:W-:Y:S05]  /*5ef0*/  @!P1 BRA `(.L_x_29) ;  /* 0x0000005400489947 */ /* 0x002fea0003800000 */
.L_x_28:
[----:B------:R-:W-:Y:S01]  /*5f00*/  UIADD3 UR5, UR4, 0x400, URZ ;  /* 0x0000040004057890 */ /* 0x000fe2000fffe03f */
[----:B------:R-:W-:Y:S01]  /*5f10*/  WARPGROUP.ARRIVE ;  /* 0x00000000000079c5 */ /* 0x000fe20000000000 */
[----:B------:R-:W-:Y:S01]  /*5f20*/  UMOV UR7, 0x40000040 ;  /* 0x4000004000077882 */ /* 0x000fe20000000000 */
[----:B------:R-:W-:Y:S01]  /*5f30*/  UMOV UR15, 0x40000040 ;  /* 0x40000040000f7882 */ /* 0x000fe20000000000 */
[----:B------:R-:W-:Y:S01]  /*5f40*/  USHF.R.U32.HI UR5, URZ, 0x4, UR5 ;  /* 0x000000043f057899 */ /* 0x000fe20008011605 */
[----:B01----:R-:W0:Y:S01]  /*5f50*/  SHFL.BFLY PT, R4, R3, 0x2, 0x1f ;  /* 0x0c401f0003047f89 */ /* 0x003e2200000e0000 */
[----:B------:R-:W-:Y:S02]  /*5f60*/  MOV R11, RZ ;  /* 0x000000ff000b7202 */ /* 0x000fe40000000f00 */
[----:B------:R-:W-:Y:S01]  /*5f70*/  ULOP3.LUT UR5, UR5, 0x3fff, URZ, 0xc0, !UPT ;  /* 0x00003fff05057892 */ /* 0x000fe2000f8ec03f */
[----:B------:R-:W1:Y:S03]  /*5f80*/  SHFL.BFLY PT, R5, R0, 0x2, 0x1f ;  /* 0x0c401f0000057f89 */ /* 0x000e6600000e0000 */
[----:B------:R-:W-:-:S04]  /*5f90*/  ULOP3.LUT UR5, UR5, 0x3000000, URZ, 0xfc, !UPT ;  /* 0x0300000005057892 */ /* 0x000fc8000f8efc3f */
[----:B------:R-:W-:-:S04]  /*5fa0*/  UIMAD UR6, UR38, 0x600, UR5 ;  /* 0x00000600260678a4 */ /* 0x000fc8000f8e0205 */
[----:B------:R-:W-:-:S05]  /*5fb0*/  UIADD3 UR8, UR6, 0x80, URZ ;  /* 0x0000008006087890 */ /* 0x000fca000fffe03f */
[----:B------:R-:W-:Y:S01]  /*5fc0*/  HGMMA.64x128x16.F32 R24, R136, gdesc[UR4].tnspB, R24, gsb0 ;  /* 0x41e0000488187df0 */ /* 0x000fe20008000818 */
[----:B------:R-:W-:Y:S01]  /*5fd0*/  UMOV UR7, 0x40000040 ;  /* 0x4000004000077882 */ /* 0x000fe20000000000 */
[----:B------:R-:W-:Y:S01]  /*5fe0*/  UMOV UR14, UR8 ;  /* 0x00000008000e7c82 */ /* 0x000fe20008000000 */
[----:B------:R-:W-:Y:S01]  /*5ff0*/  UIADD3 UR8, UR6, 0x100, URZ ;  /* 0x0000010006087890 */ /* 0x000fe2000fffe03f */
[----:B0-----:R-:W-:Y:S01]  /*6000*/  FADD.FTZ R4, R4, R3 ;  /* 0x0000000304047221 */ /* 0x001fe20000010000 */
[----:B------:R-:W-:Y:S02]  /*6010*/  IMAD.MOV.U32 R3, RZ, RZ, -0x800000 ;  /* 0xff800000ff037424 */ /* 0x000fe400078e00ff */
[----:B-1----:R-:W-:Y:S01]  /*6020*/  FADD.FTZ R8, R5, R0 ;  /* 0x0000000005087221 */ /* 0x002fe20000010000 */
[----:B------:R-:W-:Y:S01]  /*6030*/  IMAD.MOV.U32 R0, RZ, RZ, -0x800000 ;  /* 0xff800000ff007424 */ /* 0x000fe200078e00ff */
[----:B------:R-:W0:Y:S04]  /*6040*/  SHFL.BFLY PT, R5, R4, 0x1, 0x1f ;  /* 0x0c201f0004057f89 */ /* 0x000e2800000e0000 */
[----:B------:R-:W1:Y:S01]  /*6050*/  SHFL.BFLY PT, R9, R8, 0x1, 0x1f ;  /* 0x0c201f0008097f89 */ /* 0x000e6200000e0000 */
[----:B0-----:R-:W-:Y:S01]  /*6060*/  FADD.FTZ R14, R4, R5 ;  /* 0x00000005040e7221 */ /* 0x001fe20000010000 */
[----:B------:R-:W-:-:S02]  /*6070*/  IMAD.MOV.U32 R5, RZ, RZ, RZ ;  /* 0x000000ffff057224 */ /* 0x000fc400078e00ff */
[----:B-1----:R-:W-:Y:S02]  /*6080*/  FADD.FTZ R15, R8, R9 ;  /* 0x00000009080f7221 */ /* 0x002fe40000010000 */
[----:B------:R-:W-:-:S03]  /*6090*/  FSETP.NE.FTZ.AND P1, PT, R14, RZ, PT ;  /* 0x000000ff0e00720b */ /* 0x000fc60003f35000 */
[----:B------:R-:W-:-:S10]  /*60a0*/  FSETP.NE.FTZ.AND P2, PT, R15, RZ, PT ;  /* 0x000000ff0f00720b */ /* 0x000fd40003f55000 */
[----:B------:R-:W0:Y:S01]  /*60b0*/  @P1 MUFU.LG2 R10, R14 ;  /* 0x0000000e000a1308 */ /* 0x000e220000000c00 */
[C---:B------:R-:W-:Y:S02]  /*60c0*/  @P1 FMUL.FTZ R9, R7.reuse, 0.69314718246459960938 ;  /* 0x3f31721807091820 */ /* 0x040fe40000410000 */
[----:B------:R-:W-:-:S05]  /*60d0*/  @P2 FMUL.FTZ R4, R7, 0.69314718246459960938 ;  /* 0x3f31721807042820 */ /* 0x000fca0000410000 */
[----:B------:R-:W1:Y:S08]  /*60e0*/  @P2 MUFU.LG2 R13, R15 ;  /* 0x0000000f000d2308 */ /* 0x000e700000000c00 */
[----:B------:R2:W3:Y:S01]  /*60f0*/  @P1 MUFU.RCP R5, R14 ;  /* 0x0000000e00051308 */ /* 0x0004e20000001000 */
[----:B0-----:R-:W-:-:S04]  /*6100*/  @P1 FMUL.FTZ R10, R10, 0.69314718246459960938 ;  /* 0x3f3172180a0a1820 */ /* 0x001fc80000410000 */
[----:B------:R-:W-:-:S03]  /*6110*/  @P1 FFMA.FTZ R3, R9, R6, R10 ;  /* 0x0000000609031223 */ /* 0x000fc6000001000a */
[----:B------:R2:W0:Y:S01]  /*6120*/  @P2 MUFU.RCP R11, R15 ;  /* 0x0000000f000b2308 */ /* 0x0004220000001000 */
[----:B-1----:R-:W-:-:S04]  /*6130*/  @P2 FMUL.FTZ R13, R13, 0.69314718246459960938 ;  /* 0x3f3172180d0d2820 */ /* 0x002fc80000410000 */
[----:B------:R-:W-:Y:S01]  /*6140*/  @P2 FFMA.FTZ R0, R4, R12, R13 ;  /* 0x0000000c04002223 */ /* 0x000fe2000001000d */
[----:B------:R-:W-:Y:S02]  /*6150*/  WARPGROUP.DEPBAR.LE gsb0, 0x0 ;  /* 0x00008000000079c5 */ /* 0x000fe40000010000 */
[----:B------:R-:W-:-:S06]  /*6160*/  WARPGROUP.ARRIVE ;  /* 0x00000000000079c5 */ /* 0x000fcc0000000000 */
[----:B------:R-:W-:Y:S01]  /*6170*/  HGMMA.64x128x16.F32 R24, R140, gdesc[UR12].tnspB, R24, gsb0 ;  /* 0x41e0000c8c187df0 */ /* 0x000fe20008000818 */
[----:B------:R-:W-:Y:S01]  /*6180*/  UMOV UR14, UR8 ;  /* 0x00000008000e7c82 */ /* 0x000fe20008000000 */
[----:B------:R-:W-:Y:S01]  /*6190*/  UMOV UR15, 0x40000040 ;  /* 0x40000040000f7882 */ /* 0x000fe20000000000 */
[----:B------:R-:W-:Y:S01]  /*61a0*/  UIADD3 UR8, UR6, 0x180, URZ ;  /* 0x0000018006087890 */ /* 0x000fe2000fffe03f */
[----:B------:R-:W-:Y:S02]  /*61b0*/  WARPGROUP.DEPBAR.LE gsb0, 0x0 ;  /* 0x00008000000079c5 */ /* 0x000fe40000010000 */
[----:B------:R-:W-:-:S06]  /*61c0*/  WARPGROUP.ARRIVE ;  /* 0x00000000000079c5 */ /* 0x000fcc0000000000 */
[----:B------:R-:W-:Y:S01]  /*61d0*/  HGMMA.64x128x16.F32 R24, R144, gdesc[UR12].tnspB, R24, gsb0 ;  /* 0x41e0000c90187df0 */ /* 0x000fe20008000818 */
[----:B------:R-:W-:Y:S01]  /*61e0*/  UMOV UR14, UR8 ;  /* 0x00000008000e7c82 */ /* 0x000fe20008000000 */
[----:B------:R-:W-:Y:S01]  /*61f0*/  UMOV UR15, 0x40000040 ;  /* 0x40000040000f7882 */ /* 0x000fe20000000000 */
[----:B------:R-:W-:Y:S02]  /*6200*/  UIADD3 UR8, UR6, 0x200, URZ ;  /* 0x0000020006087890 */ /* 0x000fe4000fffe03f */
[----:B------:R-:W-:Y:S01]  /*6210*/  UIADD3 UR6, UR6, 0x280, URZ ;  /* 0x0000028006067890 */ /* 0x000fe2000fffe03f */
[----:B------:R-:W-:Y:S02]  /*6220*/  WARPGROUP.DEPBAR.LE gsb0, 0x0 ;  /* 0x00008000000079c5 */ /* 0x000fe40000010000 */
[----:B------:R-:W-:-:S06]  /*6230*/  WARPGROUP.ARRIVE ;  /* 0x00000000000079c5 */ /* 0x000fcc0000000000 */
[----:B------:R-:W-:Y:S01]  /*6240*/  HGMMA.64x128x16.F32 R24, R148, gdesc[UR12].tnspB, R24, gsb0 ;  /* 0x41e0000c94187df0 */ /* 0x000fe20008000818 */
[----:B------:R-:W-:Y:S01]  /*6250*/  UMOV UR14, UR8 ;  /* 0x00000008000e7c82 */ /* 0x000fe20008000000 */
[----:B------:R-:W-:Y:S01]  /*6260*/  UMOV UR15, 0x40000040 ;  /* 0x40000040000f7882 */ /* 0x000fe20000000000 */
[----:B------:R-:W-:Y:S02]  /*6270*/  WARPGROUP.DEPBAR.LE gsb0, 0x0 ;  /* 0x00008000000079c5 */ /* 0x000fe40000010000 */
[----:B------:R-:W-:-:S07]  /*6280*/  WARPGROUP.ARRIVE ;  /* 0x00000000000079c5 */ /* 0x000fce0000000000 */
[----:B------:R-:W-:Y:S03]  /*6290*/  HGMMA.64x128x16.F32 R24, R152, gdesc[UR12].tnspB, R24, gsb0 ;  /* 0x41e0000c98187df0 */ /* 0x000fe60008000818 */
[----:B------:R-:W-:Y:S02]  /*62a0*/  WARPGROUP.DEPBAR.LE gsb0, 0x0 ;  /* 0x00008000000079c5 */ /* 0x000fe40000010000 */
[----:B------:R-:W-:-:S07]  /*62b0*/  WARPGROUP.ARRIVE ;  /* 0x00000000000079c5 */ /* 0x000fce0000000000 */
[----:B------:R-:W-:Y:S03]  /*62c0*/  HGMMA.64x128x16.F32 R24, R156, gdesc[UR4].tnspB, R24, gsb0 ;  /* 0x41e000049c187df0 */ /* 0x000fe60008000818 */
[----:B------:R-:W-:Y:S02]  /*62d0*/  WARPGROUP.DEPBAR.LE gsb0, 0x0 ;  /* 0x00008000000079c5 */ /* 0x000fe40000010000 */
[----:B0-23--:R-:W-:Y:S05]  /*62e0*/  @!P0 BRA `(.L_x_30) ;  /* 0x0000000000048947 */ /* 0x00dfea0003800000 */
[----:B------:R-:W-:Y:S01]  /*62f0*/  BPT.TRAP 0x1 ;  /* 0x000000040000795c */ /* 0x000fe20000300000 */
.L_x_30:
[----:B------:R-:W0:Y:S01]  /*6300*/  S2UR UR5, SR_SWINHI ;  /* 0x00000000000579c3 */ /* 0x000e220000002f00 */
        /* <DEDUP_REMOVED lines=23> */
[----:B------:R-:W-:Y:S01]  /*6480*/  UMOV UR6, UR4 ;  /* 0x0000000400067c82 */ /* 0x000fe20008000000 */
[----:B0-----:R-:W-:Y:S01]  /*6490*/  UMOV UR7, UR5 ;  /* 0x0000000500077c82 */ /* 0x001fe20008000000 */
[----:B------:R-:W-:Y:S01]  /*64a0*/  FMUL.FTZ R68, R68, R5 ;  /* 0x0000000544447220 */ /* 0x000fe20000410000 */
[----:B------:R-:W-:Y:S01]  /*64b0*/  MOV R36, UR6 ;  /* 0x0000000600247c02 */ /* 0x000fe20008000f00 */
[----:B------:R-:W-:-:S02]  /*64c0*/  IMAD.U32 R37, RZ, RZ, UR7 ;  /* 0x00000007ff257e24 */ /* 0x000fc4000f8e00ff */
        /* <DEDUP_REMOVED lines=8> */
[----:B------:R-:W-:Y:S01]  /*6550*/  IMAD.WIDE R4, R163, 0x2, R36 ;  /* 0x00000002a3047825 */ /* 0x000fe200078e0224 */
[----:B------:R-:W-:-:S03]  /*6560*/  R2UR UR14, R23 ;  /* 0x00000000170e72ca */ /* 0x000fc600000e0000 */
[-C--:B------:R-:W-:Y:S01]  /*6570*/  FMUL.FTZ R109, R38, R11.reuse ;  /* 0x0000000b266d7220 */ /* 0x080fe20000410000 */
[----:B------:R-:W-:Y:S01]  /*6580*/  UIADD3 UR5, -UR60, URZ, URZ ;  /* 0x0000003f3c057290 */ /* 0x000fe2000fffe13f */
[----:B------:R-:W-:Y:S01]  /*6590*/  IMAD R9, R19, 0x40, R2 ;  /* 0x0000004013097824 */ /* 0x000fe200078e0202 */
[C---:B------:R-:W-:Y:S01]  /*65a0*/  IADD3 R23, P3, R4.reuse, 0x4000, RZ ;  /* 0x0000400004177810 */ /* 0x040fe20007f7e0ff */
[----:B------:R-:W-:Y:S01]  /*65b0*/  ULDC UR11, c[0x0][0xc44] ;  /* 0x00031100000b7ab9 */ /* 0x000fe20000000800 */
[C---:B------:R-:W-:Y:S01]  /*65c0*/  IADD3 R29, P1, R4.reuse, 0x4040, RZ ;  /* 0x00004040041d7810 */ /* 0x040fe20007f3e0ff */
[----:B------:R-:W-:Y:S01]  /*65d0*/  ULDC.64 UR8, c[0x0][0xb90] ;  /* 0x0002e40000087ab9 */ /* 0x000fe20000000a00 */
[----:B------:R-:W-:Y:S01]  /*65e0*/  LOP3.LUT R8, R23, 0x380, RZ, 0xc0, !PT ;  /* 0x0000038017087812 */ /* 0x000fe200078ec0ff */
[----:B------:R-:W-:Y:S01]  /*65f0*/  FMUL.FTZ R96, R43, R11 ;  /* 0x0000000b2b607220 */ /* 0x000fe20000410000 */
[----:B------:R-:W-:Y:S01]  /*6600*/  IADD3 R13, P6, R4, 0x20, RZ ;  /* 0x00000020040d7810 */ /* 0x000fe20007fde0ff */
[----:B------:R-:W-:Y:S01]  /*6610*/  IMAD.X R43, RZ, RZ, R5, P1 ;  /* 0x000000ffff2b7224 */ /* 0x000fe200008e0605 */
[----:B------:R-:W-:Y:S01]  /*6620*/  SHF.R.U64 R8, R8, 0x3, RZ ;  /* 0x0000000308087819 */ /* 0x000fe200000012ff */
[----:B------:R-:W-:Y:S01]  /*6630*/  UIMAD UR11, UR11, UR5, UR14 ;  /* 0x000000050b0b72a4 */ /* 0x000fe2000f8e020e */
[----:B------:R-:W-:Y:S01]  /*6640*/  IMAD.WIDE R36, R9, 0x2, R36 ;  /* 0x0000000209247825 */ /* 0x000fe200078e0224 */
[----:B------:R-:W0:Y:S01]  /*6650*/  LDC R101, c[0x0][0xc38] ;  /* 0x00030e00ff657b82 */ /* 0x000e220000000800 */
[----:B------:R-:W-:Y:S01]  /*6660*/  LOP3.LUT R38, R8, R23, RZ, 0x3c, !PT ;  /* 0x0000001708267212 */ /* 0x000fe200078e3cff */
[----:B------:R-:W-:Y:S01]  /*6670*/  USHF.R.S32.HI UR12, URZ, 0x1f, UR11 ;  /* 0x0000001f3f0c7899 */ /* 0x000fe2000801140b */
[----:B------:R-:W-:Y:S01]  /*6680*/  LOP3.LUT R8, R13, 0x380, RZ, 0xc0, !PT ;  /* 0x000003800d087812 */ /* 0x000fe200078ec0ff */
[----:B------:R-:W-:Y:S01]  /*6690*/  UIMAD.WIDE.U32 UR6, UR11, UR8, URZ ;  /* 0x000000080b0672a5 */ /* 0x000fe2000f8e003f */
[-C--:B------:R-:W-:Y:S01]  /*66a0*/  FMUL.FTZ R107, R35, R11.reuse ;  /* 0x0000000b236b7220 */ /* 0x080fe20000410000 */
[----:B------:R-:W-:Y:S01]  /*66b0*/  UIMAD UR5, UR12, UR8, URZ ;  /* 0x000000080c0572a4 */ /* 0x000fe2000f8e023f */
[----:B------:R-:W-:Y:S01]  /*66c0*/  IMAD.X R15, RZ, RZ, R5, P6 ;  /* 0x000000ffff0f7224 */ /* 0x000fe200030e0605 */
[----:B------:R-:W1:Y:S01]  /*66d0*/  LDC R23, c[0x0][0xbe8] ;  /* 0x0002fa00ff177b82 */ /* 0x000e620000000800 */
[----:B------:R-:W-:Y:S01]  /*66e0*/  SHF.R.U64 R8, R8, 0x3, RZ ;  /* 0x0000000308087819 */ /* 0x000fe200000012ff */
[----:B------:R-:W-:Y:S01]  /*66f0*/  UIMAD UR5, UR11, UR9, UR5 ;  /* 0x000000090b0572a4 */ /* 0x000fe2000f8e0205 */
[----:B------:R-:W-:Y:S01]  /*6700*/  IADD3 R35, P6, R36, 0x1000, RZ ;  /* 0x0000100024237810 */ /* 0x000fe20007fde0ff */
[----:B------:R-:W-:Y:S01]  /*6710*/  FMUL.FTZ R108, R34, R11 ;  /* 0x0000000b226c7220 */ /* 0x000fe20000410000 */
[----:B------:R-:W-:Y:S01]  /*6720*/  IADD3 R45, P0, R4, 0x4060, RZ ;  /* 0x00004060042d7810 */ /* 0x000fe20007f1e0ff */
[----:B------:R-:W-:Y:S01]  /*6730*/  UIADD3 UR5, UR7, UR5, URZ ;  /* 0x0000000507057290 */ /* 0x000fe2000fffe03f */
[----:B------:R-:W-:Y:S01]  /*6740*/  LOP3.LUT R14, R8, R13, RZ, 0x3c, !PT ;  /* 0x0000000d080e7212 */ /* 0x000fe200078e3cff */
[----:B------:R-:W-:Y:S01]  /*6750*/  IMAD.U32 R13, RZ, RZ, UR7 ;  /* 0x00000007ff0d7e24 */ /* 0x000fe2000f8e00ff */
[----:B------:R-:W-:Y:S01]  /*6760*/  LOP3.LUT R34, R35, 0x380, RZ, 0xc0, !PT ;  /* 0x0000038023227812 */ /* 0x000fe200078ec0ff */
[-C--:B------:R-:W-:Y:S01]  /*6770*/  FMUL.FTZ R103, R27, R11.reuse ;  /* 0x0000000b1b677220 */ /* 0x080fe20000410000 */
[----:B------:R-:W-:Y:S01]  /*6780*/  LOP3.LUT R9, R4, 0x380, RZ, 0xc0, !PT ;  /* 0x0000038004097812 */ /* 0x000fe200078ec0ff */
[-C--:B------:R-:W-:Y:S01]  /*6790*/  FMUL.FTZ R104, R26, R11.reuse ;  /* 0x0000000b1a687220 */ /* 0x080fe20000410000 */
[----:B------:R-:W-:Y:S01]  /*67a0*/  MOV R13, UR5 ;  /* 0x00000005000d7c02 */ /* 0x000fe20008000f00 */
[----:B------:R-:W-:Y:S01]  /*67b0*/  UIADD3 UR5, UR10, 0x2a860, URZ ;  /* 0x0002a8600a057890 */ /* 0x000fe2000fffe03f */
[----:B------:R-:W-:Y:S01]  /*67c0*/  LOP3.LUT R44, R45, 0x380, RZ, 0xc0, !PT ;  /* 0x000003802d2c7812 */ /* 0x000fe200078ec0ff */
[-C--:B------:R-:W-:Y:S01]  /*67d0*/  FMUL.FTZ R105, R31, R11.reuse ;  /* 0x0000000b1f697220 */ /* 0x080fe20000410000 */
[----:B------:R-:W-:Y:S01]  /*67e0*/  SHF.R.U64 R34, R34, 0x3, RZ ;  /* 0x0000000322227819 */ /* 0x000fe200000012ff */
[----:B------:R-:W-:Y:S01]  /*67f0*/  UPRMT UR5, UR13, 0x654, UR5 ;  /* 0x000006540d057896 */ /* 0x000fe20008000005 */
[----:B------:R-:W-:Y:S01]  /*6800*/  SHF.R.U64 R9, R9, 0x3, RZ ;  /* 0x0000000309097819 */ /* 0x000fe200000012ff */
[-C--:B------:R-:W-:Y:S01]  /*6810*/  FMUL.FTZ R106, R30, R11.reuse ;  /* 0x0000000b1e6a7220 */ /* 0x080fe20000410000 */
[----:B------:R-:W-:Y:S01]  /*6820*/  SHF.R.U64 R44, R44, 0x3, RZ ;  /* 0x000000032c2c7819 */ /* 0x000fe200000012ff */
[-C--:B------:R-:W-:Y:S01]  /*6830*/  FMUL.FTZ R102, R39, R11.reuse ;  /* 0x0000000b27667220 */ /* 0x080fe20000410000 */
[----:B------:R-:W-:Y:S01]  /*6840*/  IADD3 R27, P2, R4, 0x4020, RZ ;  /* 0x00004020041b7810 */ /* 0x000fe20007f5e0ff */
[-C--:B------:R-:W-:Y:S01]  /*6850*/  FMUL.FTZ R99, R42, R11.reuse ;  /* 0x0000000b2a637220 */ /* 0x080fe20000410000 */
[----:B-1----:R-:W-:Y:S01]  /*6860*/  ISETP.NE.AND P1, PT, R23, 0x1, PT ;  /* 0x000000011700780c */ /* 0x002fe20003f25270 */
[-C--:B------:R-:W-:Y:S01]  /*6870*/  FMUL.FTZ R47, R47, R11.reuse ;  /* 0x0000000b2f2f7220 */ /* 0x080fe20000410000 */
[----:B------:R-:W-:Y:S01]  /*6880*/  IADD3 R25, P4, R4, 0x60, RZ ;  /* 0x0000006004197810 */ /* 0x000fe20007f9e0ff */
[-C--:B------:R-:W-:Y:S01]  /*6890*/  FMUL.FTZ R46, R46, R11.reuse ;  /* 0x0000000b2e2e7220 */ /* 0x080fe20000410000 */
[----:B------:R-:W-:Y:S01]  /*68a0*/  IADD3 R21, P5, R4, 0x40, RZ ;  /* 0x0000004004157810 */ /* 0x000fe20007fbe0ff */
[----:B------:R-:W-:Y:S01]  /*68b0*/  FMUL.FTZ R51, R51, R11 ;  /* 0x0000000b33337220 */ /* 0x000fe20000410000 */
[----:B------:R-:W-:Y:S01]  /*68c0*/  LOP3.LUT R34, R34, R35, RZ, 0x3c, !PT ;  /* 0x0000002322227212 */ /* 0x000fe200078e3cff */
[----:B------:R-:W-:Y:S01]  /*68d0*/  IMAD.X R35, RZ, RZ, R37, P6 ;  /* 0x000000ffff237224 */ /* 0x000fe200030e0625 */
[----:B------:R-:W-:Y:S01]  /*68e0*/  LOP3.LUT R4, R9, R4, RZ, 0x3c, !PT ;  /* 0x0000000409047212 */ /* 0x000fe200078e3cff */
[-C--:B------:R-:W-:Y:S01]  /*68f0*/  FMUL.FTZ R50, R50, R11.reuse ;  /* 0x0000000b32327220 */ /* 0x080fe20000410000 */
[----:B------:R-:W-:Y:S01]  /*6900*/  IADD3 R111, P6, R36, 0x7000, RZ ;  /* 0x00007000246f7810 */ /* 0x000fe20007fde0ff */
[-C--:B------:R-:W-:Y:S01]  /*6910*/  FMUL.FTZ R55, R55, R11.reuse ;  /* 0x0000000b37377220 */ /* 0x080fe20000410000 */
[-C--:B------:R-:W-:Y:S01]  /*6920*/  FMUL.FTZ R54, R54, R11.reuse ;  /* 0x0000000b36367220 */ /* 0x080fe20000410000 */
[----:B------:R-:W1:Y:S01]  /*6930*/  @P1 LDC R112, c[0x0][0xbec] ;  /* 0x0002fb00ff701b82 */ /* 0x000e620000000800 */
[-C--:B------:R-:W-:Y:S01]  /*6940*/  FMUL.FTZ R59, R59, R11.reuse ;  /* 0x0000000b3b3b7220 */ /* 0x080fe20000410000 */
[-C--:B------:R-:W-:Y:S01]  /*6950*/  FMUL.FTZ R58, R58, R11.reuse ;  /* 0x0000000b3a3a7220 */ /* 0x080fe20000410000 */
[-C--:B------:R-:W-:Y:S01]  /*6960*/  FMUL.FTZ R63, R63, R11.reuse ;  /* 0x0000000b3f3f7220 */ /* 0x080fe20000410000 */
[-C--:B------:R-:W-:Y:S01]  /*6970*/  FMUL.FTZ R62, R62, R11.reuse ;  /* 0x0000000b3e3e7220 */ /* 0x080fe20000410000 */
[-C--:B------:R-:W-:Y:S01]  /*6980*/  FMUL.FTZ R67, R67, R11.reuse ;  /* 0x0000000b43437220 */ /* 0x080fe20000410000 */
[-C--:B------:R-:W-:Y:S01]  /*6990*/  FMUL.FTZ R66, R66, R11.reuse ;  /* 0x0000000b42427220 */ /* 0x080fe20000410000 */
[-C--:B------:R-:W-:Y:S01]  /*69a0*/  FMUL.FTZ R71, R71, R11.reuse ;  /* 0x0000000b47477220 */ /* 0x080fe20000410000 */
[----:B------:R-:W2:Y:S01]  /*69b0*/  @P1 LDC R113, c[0x0][0xbf0] ;  /* 0x0002fc00ff711b82 */ /* 0x000ea20000000800 */
        /* <DEDUP_REMOVED lines=9> */
[----:B------:R-:W-:Y:S01]  /*6a50*/  LOP3.LUT R44, R44, R45, RZ, 0x3c, !PT ;  /* 0x0000002d2c2c7212 */ /* 0x000fe200078e3cff */
[--C-:B------:R-:W-:Y:S01]  /*6a60*/  IMAD.X R41, RZ, RZ, R5.reuse, P2 ;  /* 0x000000ffff297224 */ /* 0x100fe200010e0605 */
[-C--:B------:R-:W-:Y:S01]  /*6a70*/  IADD3.X R45, RZ, R5.reuse, RZ, P0, !PT ;  /* 0x00000005ff2d7210 */ /* 0x080fe200007fe4ff */
[----:B------:R-:W-:Y:S01]  /*6a80*/  IMAD.X R11, RZ, RZ, R5, P4 ;  /* 0x000000ffff0b7224 */ /* 0x000fe200020e0605 */
[-C--:B------:R-:W-:Y:S01]  /*6a90*/  IADD3.X R39, RZ, R5.reuse, RZ, P3, !PT ;  /* 0x00000005ff277210 */ /* 0x080fe20001ffe4ff */
[----:B------:R-:W-:Y:S01]  /*6aa0*/  IMAD R98, RZ, RZ, -UR14 ;  /* 0x8000000eff627e24 */ /* 0x000fe2000f8e02ff */
[-C--:B------:R-:W-:Y:S01]  /*6ab0*/  IADD3.X R9, RZ, R5.reuse, RZ, P5, !PT ;  /* 0x00000005ff097210 */ /* 0x080fe20002ffe4ff */
[----:B------:R-:W-:Y:S01]  /*6ac0*/  SYNCS.ARRIVE.TRANS64.RED.A1T0 RZ, [UR5], RZ ;  /* 0x000000ffffff79a7 */ /* 0x000fe20008100405 */
[----:B------:R-:W-:Y:S01]  /*6ad0*/  MOV R110, R4 ;  /* 0x00000004006e7202 */ /* 0x000fe20000000f00 */
[----:B0-----:R-:W-:Y:S01]  /*6ae0*/  IMAD R98, R101, R98, UR61 ;  /* 0x0000003d65627e24 */ /* 0x001fe2000f8e0262 */
[----:B------:R-:W-:Y:S01]  /*6af0*/  LOP3.LUT R5, R111, 0x380, RZ, 0xc0, !PT ;  /* 0x000003806f057812 */ /* 0x000fe200078ec0ff */
[----:B------:R-:W-:Y:S01]  /*6b00*/  USHF.R.S32.HI UR10, URZ, 0x1f, UR60 ;  /* 0x0000001f3f0a7899 */ /* 0x000fe2000801143c */
[----:B------:R-:W-:Y:S01]  /*6b10*/  LOP3.LUT R10, R27, 0x380, RZ, 0xc0, !PT ;  /* 0x000003801b0a7812 */ /* 0x000fe200078ec0ff */
[----:B------:R-:W-:Y:S01]  /*6b20*/  ULDC UR5, c[0x0][0xa88] ;  /* 0x0002a20000057ab9 */ /* 0x000fe20000000800 */
[----:B------:R-:W-:Y:S01]  /*6b30*/  F2FP.F16.F32.PACK_AB R4, R20, R97 ;  /* 0x000000611404723e */ /* 0x000fe200000000ff */
[----:B------:R-:W0:Y:S01]  /*6b40*/  LDC.64 R100, c[0x0][0xb98] ;  /* 0x0002e600ff647b82 */ /* 0x000e220000000a00 */
[----:B------:R-:W-:Y:S01]  /*6b50*/  SHF.R.U64 R20, R5, 0x3, RZ ;  /* 0x0000000305147819 */ /* 0x000fe200000012ff */
[----:B------:R-:W-:Y:S01]  /*6b60*/  ULDC.64 UR8, c[0x0][0xae8] ;  /* 0x0002ba0000087ab9 */ /* 0x000fe20000000a00 */
[----:B------:R-:W-:-:S02]  /*6b70*/  SHF.R.U64 R10, R10, 0x3, RZ ;  /* 0x000000030a0a7819 */ /* 0x000fc400000012ff */
[----:B------:R-:W-:Y:S02]  /*6b80*/  LOP3.LUT R20, R20, R111, RZ, 0x3c, !PT ;  /* 0x0000006f14147212 */ /* 0x000fe400078e3cff */
[----:B------:R-:W-:Y:S02]  /*6b90*/  LOP3.LUT R40, R10, R27, RZ, 0x3c, !PT ;  /* 0x0000001b0a287212 */ /* 0x000fe400078e3cff */
[----:B------:R-:W-:Y:S02]  /*6ba0*/  LEA R111, R98, R162, 0x7 ;  /* 0x000000a2626f7211 */ /* 0x000fe400078e38ff */
[----:B------:R-:W-:Y:S02]  /*6bb0*/  LOP3.LUT R10, R25, 0x380, RZ, 0xc0, !PT ;  /* 0x00000380190a7812 */ /* 0x000fe400078ec0ff */
[----:B------:R-:W-:Y:S01]  /*6bc0*/  MOV R97, R44 ;  /* 0x0000002c00617202 */ /* 0x000fe20000000f00 */
[----:B-1----:R-:W-:Y:S01]  /*6bd0*/  @P1 IMAD.HI.U32 R44, R111, R112, RZ ;  /* 0x000000706f2c1227 */ /* 0x002fe200078e00ff */
[----:B------:R-:W-:-:S02]  /*6be0*/  SHF.R.U64 R10, R10, 0x3, RZ ;  /* 0x000000030a0a7819 */ /* 0x000fc400000012ff */
[----:B------:R-:W-:Y:S01]  /*6bf0*/  LOP3.LUT R12, R29, 0x380, RZ, 0xc0, !PT ;  /* 0x000003801d0c7812 */ /* 0x000fe200078ec0ff */
[----:B------:R-:W-:Y:S01]  /*6c00*/  IMAD.MOV.U32 R45, RZ, RZ, R111 ;  /* 0x000000ffff2d7224 */ /* 0x000fe200078e006f */
[----:B------:R-:W-:Y:S02]  /*6c10*/  LOP3.LUT R10, R10, R25, RZ, 0x3c, !PT ;  /* 0x000000190a0a7212 */ /* 0x000fe400078e3cff */
[----:B------:R-:W-:Y:S02]  /*6c20*/  SHF.R.U64 R12, R12, 0x3, RZ ;  /* 0x000000030c0c7819 */ /* 0x000fe400000012ff */
[----:B------:R-:W-:Y:S02]  /*6c30*/  IADD3 R25, P0, R36, 0x6000, RZ ;  /* 0x0000600024197810 */ /* 0x000fe40007f1e0ff */
[----:B--2---:R-:W-:Y:S02]  /*6c40*/  @P1 SHF.R.U32.HI R45, RZ, R113, R44 ;  /* 0x00000071ff2d1219 */ /* 0x004fe4000001162c */
[----:B------:R-:W-:-:S02]  /*6c50*/  F2FP.F16.F32.PACK_AB R6, R6, R7 ;  /* 0x000000070606723e */ /* 0x000fc400000000ff */
[----:B------:R-:W-:Y:S02]  /*6c60*/  F2FP.F16.F32.PACK_AB R5, R103, R104 ;  /* 0x000000686705723e */ /* 0x000fe400000000ff */
[----:B------:R-:W-:Y:S01]  /*6c70*/  F2FP.F16.F32.PACK_AB R7, R105, R106 ;  /* 0x0000006a6907723e */ /* 0x000fe200000000ff */
[----:B------:R-:W-:Y:S01]  /*6c80*/  BAR.SYNC.DEFER_BLOCKING 0x1, 0x100 ;  /* 0x0044000000007b1d */ /* 0x000fe20000010000 */
[----:B------:R-:W-:Y:S01]  /*6c90*/  LOP3.LUT R42, R12, R29, RZ, 0x3c, !PT ;  /* 0x0000001d0c2a7212 */ /* 0x000fe200078e3cff */
[----:B------:R-:W-:Y:S01]  /*6ca0*/  IMAD.U32 R12, RZ, RZ, UR6 ;  /* 0x00000006ff0c7e24 */ /* 0x000fe2000f8e00ff */
[----:B------:R-:W-:Y:S02]  /*6cb0*/  LOP3.LUT R24, R25, 0x380, RZ, 0xc0, !PT ;  /* 0x0000038019187812 */ /* 0x000fe400078ec0ff */
[----:B------:R-:W-:Y:S01]  /*6cc0*/  MOV R105, R38 ;  /* 0x0000002600697202 */ /* 0x000fe20000000f00 */
[----:B------:R-:W-:Y:S01]  /*6cd0*/  IMAD.MOV R38, RZ, RZ, -R45 ;  /* 0x000000ffff267224 */ /* 0x000fe200078e0a2d */
[----:B------:R-:W-:Y:S01]  /*6ce0*/  SHF.R.U64 R24, R24, 0x3, RZ ;  /* 0x0000000318187819 */ /* 0x000fe200000012ff */
[----:B0-----:R-:W-:Y:S01]  /*6cf0*/  IMAD.WIDE.U32 R12, R100, UR60, R12 ;  /* 0x0000003c640c7c25 */ /* 0x001fe2000f8e000c */
[----:B------:R-:W-:Y:S01]  /*6d00*/  MOV R106, R10 ;  /* 0x0000000a006a7202 */ /* 0x000fe20000000f00 */
[----:B------:R-:W-:Y:S01]  /*6d10*/  ULDC.64 UR6, c[0x0][0xb88] ;  /* 0x0002e20000067ab9 */ /* 0x000fe20000000a00 */
[----:B------:R-:W-:Y:S01]  /*6d20*/  LOP3.LUT R24, R24, R25, RZ, 0x3c, !PT ;  /* 0x0000001918187212 */ /* 0x000fe200078e3cff */
[----:B------:R-:W-:Y:S01]  /*6d30*/  IMAD R11, R23, R38, R111 ;  /* 0x00000026170b7224 */ /* 0x000fe200078e026f */
[----:B------:R-:W-:-:S02]  /*6d40*/  IADD3.X R25, RZ, R37, RZ, P0, !PT ;  /* 0x00000025ff197210 */ /* 0x000fc400007fe4ff */
[C---:B------:R-:W-:Y:S02]  /*6d50*/  IADD3 R29, P3, R36.reuse, 0x4000, RZ ;  /* 0x00004000241d7810 */ /* 0x040fe40007f7e0ff */
[----:B------:R-:W-:Y:S02]  /*6d60*/  SHF.R.S32.HI R39, RZ, 0x1f, R45 ;  /* 0x0000001fff277819 */ /* 0x000fe4000001142d */
[----:B------:R-:W-:Y:S02]  /*6d70*/  SHF.R.S32.HI R10, RZ, 0x1f, R11 ;  /* 0x0000001fff0a7819 */ /* 0x000fe4000001140b */
[----:B------:R-:W-:Y:S02]  /*6d80*/  IADD3 R12, P0, R45, R12, RZ ;  /* 0x0000000c2d0c7210 */ /* 0x000fe40007f1e0ff */
[----:B------:R-:W-:Y:S01]  /*6d90*/  LOP3.LUT R8, R21, 0x380, RZ, 0xc0, !PT ;  /* 0x0000038015087812 */ /* 0x000fe200078ec0ff */
[----:B------:R0:W-:Y:S01]  /*6da0*/  STSM.16.M88.4 [R110], R4 ;  /* 0x000000046e007844 */ /* 0x0001e20000000200 */
[----:B------:R-:W-:Y:S01]  /*6db0*/  IADD3 R27, P2, R36, 0x5000, RZ ;  /* 0x00005000241b7810 */ /* 0x000fe20007f5e0ff */
[----:B------:R-:W-:Y:S01]  /*6dc0*/  IMAD R10, R10, UR6, RZ ;  /* 0x000000060a0a7c24 */ /* 0x000fe2000f8e02ff */
[----:B------:R-:W-:-:S02]  /*6dd0*/  LOP3.LUT R28, R29, 0x380, RZ, 0xc0, !PT ;  /* 0x000003801d1c7812 */ /* 0x000fc400078ec0ff */
[----:B------:R-:W-:Y:S02]  /*6de0*/  SHF.R.U64 R8, R8, 0x3, RZ ;  /* 0x0000000308087819 */ /* 0x000fe400000012ff */
[----:B------:R-:W-:Y:S02]  /*6df0*/  LOP3.LUT R26, R27, 0x380, RZ, 0xc0, !PT ;  /* 0x000003801b1a7812 */ /* 0x000fe400078ec0ff */
[----:B------:R-:W-:Y:S02]  /*6e00*/  MOV R104, R40 ;  /* 0x0000002800687202 */ /* 0x000fe40000000f00 */
[----:B------:R-:W-:Y:S02]  /*6e10*/  MOV R15, R14 ;  /* 0x0000000e000f7202 */ /* 0x000fe40000000f00 */
[----:B------:R-:W-:Y:S02]  /*6e20*/  SHF.R.U64 R28, R28, 0x3, RZ ;  /* 0x000000031c1c7819 */ /* 0x000fe400000012ff */
[----:B------:R-:W-:Y:S01]  /*6e30*/  LEA R41, R98, R161, 0x7 ;  /* 0x000000a162297211 */ /* 0x000fe200078e38ff */
[----:B0-----:R-:W-:Y:S01]  /*6e40*/  IMAD R4, R100, UR10, RZ ;  /* 0x0000000a64047c24 */ /* 0x001fe2000f8e02ff */
[----:B------:R-:W-:-:S02]  /*6e50*/  F2FP.F16.F32.PACK_AB R5, R107, R108 ;  /* 0x0000006c6b05723e */ /* 0x000fc400000000ff */
[----:B------:R-:W-:Y:S01]  /*6e60*/  F2FP.F16.F32.PACK_AB R6, R92, R93 ;  /* 0x0000005d5c06723e */ /* 0x000fe200000000ff */
[----:B------:R-:W-:Y:S01]  /*6e70*/  IMAD R101, R101, UR60, R4 ;  /* 0x0000003c65657c24 */ /* 0x000fe2000f8e0204 */
[----:B------:R-:W-:Y:S02]  /*6e80*/  F2FP.F16.F32.PACK_AB R4, R94, R95 ;  /* 0x0000005f5e04723e */ /* 0x000fe400000000ff */
[----:B------:R-:W-:Y:S02]  /*6e90*/  F2FP.F16.F32.PACK_AB R7, R102, R109 ;  /* 0x0000006d6607723e */ /* 0x000fe400000000ff */
[----:B------:R-:W-:Y:S01]  /*6ea0*/  IADD3.X R13, R39, R13, R101, P0, !PT ;  /* 0x0000000d270d7210 */ /* 0x000fe200007fe465 */
[C---:B------:R-:W-:Y:S01]  /*6eb0*/  IMAD R39, R11.reuse, UR7, R10 ;  /* 0x000000070b277c24 */ /* 0x040fe2000f8e020a */
[----:B------:R-:W-:Y:S01]  /*6ec0*/  LOP3.LUT R8, R8, R21, RZ, 0x3c, !PT ;  /* 0x0000001508087212 */ /* 0x000fe200078e3cff */
[----:B------:R0:W-:Y:S01]  /*6ed0*/  STSM.16.M88.4 [R15], R4 ;  /* 0x000000040f007844 */ /* 0x0001e20000000200 */
[----:B------:R-:W-:Y:S01]  /*6ee0*/  SHF.R.U64 R26, R26, 0x3, RZ ;  /* 0x000000031a1a7819 */ /* 0x000fe200000012ff */
[----:B------:R-:W-:Y:S01]  /*6ef0*/  IMAD.WIDE.U32 R12, R11, UR6, R12 ;  /* 0x000000060b0c7c25 */ /* 0x000fe2000f8e000c */
[----:B------:R-:W-:Y:S01]  /*6f00*/  F2FP.F16.F32.PACK_AB R10, R89, R90 ;  /* 0x0000005a590a723e */ /* 0x000fe200000000ff */
[----:B------:R-:W-:Y:S01]  /*6f10*/  ULDC.64 UR6, c[0x0][0xb50] ;  /* 0x0002d40000067ab9 */ /* 0x000fe20000000a00 */
[----:B------:R-:W-:Y:S01]  /*6f20*/  LOP3.LUT R28, R28, R29, RZ, 0x3c, !PT ;  /* 0x0000001d1c1c7212 */ /* 0x000fe200078e3cff */
[----:B------:R-:W-:Y:S01]  /*6f30*/  IMAD R90, R23, UR5, RZ ;  /* 0x00000005175a7c24 */ /* 0x000fe2000f8e02ff */
[----:B------:R-:W-:Y:S01]  /*6f40*/  MOV R14, R8 ;  /* 0x00000008000e7202 */ /* 0x000fe20000000f00 */
[----:B------:R-:W-:Y:S01]  /*6f50*/  IMAD.X R29, RZ, RZ, R37, P3 ;  /* 0x000000ffff1d7224 */ /* 0x000fe200018e0625 */
[----:B------:R-:W-:-:S02]  /*6f60*/  LOP3.LUT P0, RZ, R22, 0x3, RZ, 0xc0, !PT ;  /* 0x0000000316ff7812 */ /* 0x000fc4000780c0ff */
[----:B------:R-:W-:Y:S02]  /*6f70*/  F2FP.F16.F32.PACK_AB R8, R88, R91 ;  /* 0x0000005b5808723e */ /* 0x000fe400000000ff */
[----:B------:R-:W-:Y:S02]  /*6f80*/  F2FP.F16.F32.PACK_AB R9, R96, R99 ;  /* 0x000000636009723e */ /* 0x000fe400000000ff */
[----:B------:R-:W-:Y:S01]  /*6f90*/  F2FP.F16.F32.PACK_AB R11, R47, R46 ;  /* 0x0000002e2f0b723e */ /* 0x000fe200000000ff */
[----:B0-----:R-:W-:Y:S01]  /*6fa0*/  VIADD R5, R41, 0x8 ;  /* 0x0000000829057836 */ /* 0x001fe20000000000 */
[----:B------:R-:W-:Y:S01]  /*6fb0*/  LEA R38, P3, R12, UR6, 0x2 ;  /* 0x000000060c267c11 */ /* 0x000fe2000f8610ff */
[----:B------:R-:W-:Y:S01]  /*6fc0*/  IMAD.IADD R7, R13, 0x1, R39 ;  /* 0x000000010d077824 */ /* 0x000fe200078e0227 */
[----:B------:R-:W-:Y:S01]  /*6fd0*/  LOP3.LUT R26, R26, R27, RZ, 0x3c, !PT ;  /* 0x0000001b1a1a7212 */ /* 0x000fe200078e3cff */
[----:B------:R-:W-:Y:S01]  /*6fe0*/  IMAD.X R27, RZ, RZ, R37, P2 ;  /* 0x000000ffff1b7224 */ /* 0x000fe200010e0625 */
[-C--:B------:R-:W-:Y:S01]  /*6ff0*/  ISETP.GE.OR P2, PT, R41, R90.reuse, P0 ;  /* 0x0000005a2900720c */ /* 0x080fe20000746670 */
[----:B------:R0:W-:Y:S01]  /*7000*/  STSM.16.M88.4 [R14], R8 ;  /* 0x000000080e007844 */ /* 0x0001e20000000200 */
[----:B------:R-:W-:-:S02]  /*7010*/  ISETP.GE.OR P0, PT, R5, R90, P0 ;  /* 0x0000005a0500720c */ /* 0x000fc40000706670 */
[----:B------:R-:W-:Y:S01]  /*7020*/  LEA.HI.X R39, R12, UR7, R7, 0x2, P3 ;  /* 0x000000070c277c11 */ /* 0x000fe200098f1407 */
[----:B------:R-:W-:Y:S01]  /*7030*/  SHFL.IDX PT, R88, R38, RZ, 0x1c1f ;  /* 0x001c1fff26587589 */ /* 0x000fe200000e0000 */
[----:B------:R-:W-:Y:S02]  /*7040*/  F2FP.F16.F32.PACK_AB R4, R49, R48 ;  /* 0x000000303104723e */ /* 0x000fe400000000ff */
[----:B------:R-:W-:Y:S01]  /*7050*/  F2FP.F16.F32.PACK_AB R5, R51, R50 ;  /* 0x000000323305723e */ /* 0x000fe200000000ff */
[----:B------:R-:W1:Y:S01]  /*7060*/  SHFL.IDX PT, R89, R39, RZ, 0x1c1f ;  /* 0x001c1fff27597589 */ /* 0x000e6200000e0000 */
[----:B------:R-:W-:Y:S02]  /*7070*/  F2FP.F16.F32.PACK_AB R6, R53, R52 ;  /* 0x000000343506723e */ /* 0x000fe400000000ff */
[----:B------:R-:W-:Y:S02]  /*7080*/  F2FP.F16.F32.PACK_AB R7, R55, R54 ;  /* 0x000000363707723e */ /* 0x000fe400000000ff */
[----:B------:R-:W-:-:S02]  /*7090*/  F2FP.F16.F32.PACK_AB R12, R57, R56 ;  /* 0x00000038390c723e */ /* 0x000fc400000000ff */
[----:B------:R-:W-:Y:S01]  /*70a0*/  F2FP.F16.F32.PACK_AB R13, R59, R58 ;  /* 0x0000003a3b0d723e */ /* 0x000fe200000000ff */
[----:B------:R-:W-:Y:S01]  /*70b0*/  STSM.16.M88.4 [R106], R4 ;  /* 0x000000046a007844 */ /* 0x000fe20000000200 */
[----:B0-----:R-:W-:Y:S01]  /*70c0*/  F2FP.F16.F32.PACK_AB R14, R61, R60 ;  /* 0x0000003c3d0e723e */ /* 0x001fe200000000ff */
[----:B------:R-:W0:Y:S01]  /*70d0*/  @P1 LDC R59, c[0x0][0xbec] ;  /* 0x0002fb00ff3b1b82 */ /* 0x000e220000000800 */
[----:B------:R-:W-:Y:S01]  /*70e0*/  F2FP.F16.F32.PACK_AB R15, R63, R62 ;  /* 0x0000003e3f0f723e */ /* 0x000fe200000000ff */
[----:B------:R-:W-:Y:S01]  /*70f0*/  SHFL.IDX PT, R56, R38, 0x1, 0x1c1f ;  /* 0x003c1f0026387f89 */ /* 0x000fe200000e0000 */
[----:B------:R-:W-:Y:S02]  /*7100*/  F2FP.F16.F32.PACK_AB R72, R73, R72 ;  /* 0x000000484948723e */ /* 0x000fe400000000ff */
[----:B------:R-:W-:Y:S01]  /*7110*/  F2FP.F16.F32.PACK_AB R8, R65, R64 ;  /* 0x000000404108723e */ /* 0x000fe200000000ff */
[----:B------:R-:W-:Y:S01]  /*7120*/  STSM.16.M88.4 [R105], R12 ;  /* 0x0000000c69007844 */ /* 0x000fe20000000200 */
[----:B------:R-:W-:Y:S01]  /*7130*/  F2FP.F16.F32.PACK_AB R9, R67, R66 ;  /* 0x000000424309723e */ /* 0x000fe200000000ff */
[----:B------:R-:W2:Y:S01]  /*7140*/  @P1 LDC R61, c[0x0][0xbf0] ;  /* 0x0002fc00ff3d1b82 */ /* 0x000ea20000000800 */
[----:B------:R-:W-:Y:S01]  /*7150*/  F2FP.F16.F32.PACK_AB R10, R69, R68 ;  /* 0x00000044450a723e */ /* 0x000fe200000000ff */
[----:B------:R-:W3:Y:S01]  /*7160*/  SHFL.IDX PT, R57, R39, 0x1, 0x1c1f ;  /* 0x003c1f0027397f89 */ /* 0x000ee200000e0000 */
[----:B------:R-:W-:-:S02]  /*7170*/  F2FP.F16.F32.PACK_AB R11, R71, R70 ;  /* 0x00000046470b723e */ /* 0x000fc400000000ff */
[----:B------:R-:W-:Y:S02]  /*7180*/  F2FP.F16.F32.PACK_AB R73, R75, R74 ;  /* 0x0000004a4b49723e */ /* 0x000fe400000000ff */
[----:B------:R-:W-:Y:S01]  /*7190*/  F2FP.F16.F32.PACK_AB R80, R81, R80 ;  /* 0x000000505150723e */ /* 0x000fe200000000ff */
[----:B------:R-:W-:Y:S01]  /*71a0*/  STSM.16.M88.4 [R104], R8 ;  /* 0x0000000868007844 */ /* 0x000fe20000000200 */
[----:B------:R-:W-:Y:S02]  /*71b0*/  MOV R103, R42 ;  /* 0x0000002a00677202 */ /* 0x000fe40000000f00 */
[----:B------:R-:W-:Y:S02]  /*71c0*/  F2FP.F16.F32.PACK_AB R74, R77, R76 ;  /* 0x0000004c4d4a723e */ /* 0x000fe400000000ff */
[----:B------:R-:W-:Y:S02]  /*71d0*/  F2FP.F16.F32.PACK_AB R75, R79, R78 ;  /* 0x0000004e4f4b723e */ /* 0x000fe400000000ff */
[----:B------:R-:W-:-:S02]  /*71e0*/  F2FP.F16.F32.PACK_AB R81, R83, R82 ;  /* 0x000000525351723e */ /* 0x000fc400000000ff */
[----:B------:R-:W-:Y:S01]  /*71f0*/  F2FP.F16.F32.PACK_AB R82, R85, R84 ;  /* 0x000000545552723e */ /* 0x000fe200000000ff */
[----:B------:R-:W-:Y:S01]  /*7200*/  STSM.16.M88.4 [R103], R72 ;  /* 0x0000004867007844 */ /* 0x000fe20000000200 */
[----:B------:R-:W-:Y:S02]  /*7210*/  F2FP.F16.F32.PACK_AB R83, R87, R86 ;  /* 0x000000565753723e */ /* 0x000fe400000000ff */
[C---:B------:R-:W-:Y:S02]  /*7220*/  LOP3.LUT R21, R36.reuse, 0x380, RZ, 0xc0, !PT ;  /* 0x0000038024157812 */ /* 0x040fe400078ec0ff */
[C---:B------:R-:W-:Y:S01]  /*7230*/  IADD3 R33, P5, R36.reuse, 0x2000, RZ ;  /* 0x0000200024217810 */ /* 0x040fe20007fbe0ff */
[----:B------:R-:W-:Y:S01]  /*7240*/  STSM.16.M88.4 [R97], R80 ;  /* 0x0000005061007844 */ /* 0x000fe20000000200 */
[----:B------:R-:W-:Y:S01]  /*7250*/  SHF.R.U64 R21, R21, 0x3, RZ ;  /* 0x0000000315157819 */ /* 0x000fe200000012ff */
[----:B------:R-:W-:Y:S01]  /*7260*/  UIMAD UR5, UR12, UR8, URZ ;  /* 0x000000080c0572a4 */ /* 0x000fe2000f8e023f */
[----:B------:R-:W-:Y:S01]  /*7270*/  BAR.SYNC.DEFER_BLOCKING 0x1, 0x100 ;  /* 0x0044000000007b1d */ /* 0x000fe20000010000 */
[----:B------:R-:W-:-:S02]  /*7280*/  IADD3 R31, P4, R36, 0x3000, RZ ;  /* 0x00003000241f7810 */ /* 0x000fc40007f9e0ff */
[----:B------:R-:W-:Y:S01]  /*7290*/  LOP3.LUT R36, R21, R36, RZ, 0x3c, !PT ;  /* 0x0000002415247212 */ /* 0x000fe200078e3cff */
[----:B------:R-:W-:Y:S01]  /*72a0*/  IMAD.X R21, RZ, RZ, R37, P6 ;  /* 0x000000ffff157224 */ /* 0x000fe200030e0625 */
[----:B------:R-:W-:Y:S01]  /*72b0*/  UIMAD.WIDE.U32 UR6, UR11, UR8, URZ ;  /* 0x000000080b0672a5 */ /* 0x000fe2000f8e003f */
[----:B------:R-:W-:Y:S01]  /*72c0*/  LOP3.LUT R32, R33, 0x380, RZ, 0xc0, !PT ;  /* 0x0000038021207812 */ /* 0x000fe200078ec0ff */
[----:B------:R-:W-:Y:S01]  /*72d0*/  UIMAD UR5, UR11, UR9, UR5 ;  /* 0x000000090b0572a4 */ /* 0x000fe2000f8e0205 */
[----:B------:R-:W-:Y:S02]  /*72e0*/  LOP3.LUT R30, R31, 0x380, RZ, 0xc0, !PT ;  /* 0x000003801f1e7812 */ /* 0x000fe400078ec0ff */
[----:B------:R-:W-:Y:S01]  /*72f0*/  ULDC.64 UR8, c[0x0][0xaf0] ;  /* 0x0002bc0000087ab9 */ /* 0x000fe20000000a00 */
[----:B-1----:R1:W-:Y:S01]  /*7300*/  @!P2 ST.E desc[UR36][R88.64], R3 ;  /* 0x000000035800a985 */ /* 0x0023e2000c101924 */
[----:B------:R-:W-:Y:S01]  /*7310*/  UIADD3 UR7, UR7, UR5, URZ ;  /* 0x0000000507077290 */ /* 0x000fe2000fffe03f */
[----:B------:R-:W-:-:S02]  /*7320*/  SHF.R.U64 R32, R32, 0x3, RZ ;  /* 0x0000000320207819 */ /* 0x000fc400000012ff */
[----:B---3--:R0:W-:Y:S01]  /*7330*/  @!P0 ST.E desc[UR36][R56.64], R0 ;  /* 0x0000000038008985 */ /* 0x0081e2000c101924 */
[----:B------:R-:W-:Y:S02]  /*7340*/  SHF.R.U64 R30, R30, 0x3, RZ ;  /* 0x000000031e1e7819 */ /* 0x000fe400000012ff */
[----:B-1----:R-:W-:Y:S01]  /*7350*/  LEA R3, R17, R19, 0x5 ;  /* 0x0000001311037211 */ /* 0x002fe200078e28ff */
[----:B------:R1:W5:Y:S01]  /*7360*/  LD.E.128 R44, desc[UR36][R34.64] ;  /* 0x00000024222c7980 */ /* 0x000362000c101d00 */
[----:B------:R-:W-:Y:S01]  /*7370*/  UIMAD UR5, UR10, UR8, URZ ;  /* 0x000000080a0572a4 */ /* 0x000fe2000f8e023f */
[----:B------:R-:W-:Y:S01]  /*7380*/  LOP3.LUT R32, R32, R33, RZ, 0x3c, !PT ;  /* 0x0000002120207212 */ /* 0x000fe200078e3cff */
[----:B------:R-:W-:Y:S01]  /*7390*/  UIMAD.WIDE.U32 UR6, UR60, UR8, UR6 ;  /* 0x000000083c0672a5 */ /* 0x000fe2000f8e0006 */
[----:B------:R3:W5:Y:S01]  /*73a0*/  LD.E.128 R52, desc[UR36][R28.64] ;  /* 0x000000241c347980 */ /* 0x000762000c101d00 */
[----:B------:R-:W-:-:S03]  /*73b0*/  LOP3.LUT R30, R30, R31, RZ, 0x3c, !PT ;  /* 0x0000001f1e1e7212 */ /* 0x000fc600078e3cff */
[----:B------:R4:W5:Y:S01]  /*73c0*/  LD.E.128 R8, desc[UR36][R20.64] ;  /* 0x0000002414087980 */ /* 0x000962000c101d00 */
[----:B-1----:R-:W1:Y:S01]  /*73d0*/  LDC.64 R34, c[0x0][0xae0] ;  /* 0x0002b800ff227b82 */ /* 0x002e620000000a00 */
[----:B------:R-:W-:Y:S01]  /*73e0*/  UIMAD UR5, UR60, UR9, UR5 ;  /* 0x000000093c0572a4 */ /* 0x000fe2000f8e0205 */
[----:B------:R-:W-:Y:S01]  /*73f0*/  IMAD.X R33, RZ, RZ, R37, P5 ;  /* 0x000000ffff217224 */ /* 0x000fe200028e0625 */
[----:B------:R-:W-:Y:S01]  /*7400*/  IADD3.X R31, RZ, R37, RZ, P4, !PT ;  /* 0x00000025ff1f7210 */ /* 0x000fe200027fe4ff */
[----:B---3--:R-:W-:Y:S01]  /*7410*/  IMAD R28, R98, 0x80, R3 ;  /* 0x00000080621c7824 */ /* 0x008fe200078e0203 */
[----:B------:R-:W-:Y:S01]  /*7420*/  UIADD3 UR7, UR7, UR5, URZ ;  /* 0x0000000507077290 */ /* 0x000fe2000fffe03f */
[----:B------:R-:W5:Y:S02]  /*7430*/  LD.E.128 R36, desc[UR36][R36.64] ;  /* 0x0000002424247980 */ /* 0x000f64000c101d00 */
[----:B0-----:R-:W-:Y:S02]  /*7440*/  @P1 IMAD.HI.U32 R0, R28, R59, RZ ;  /* 0x0000003b1c001227 */ /* 0x001fe400078e00ff */
[----:B------:R-:W5:Y:S02]  /*7450*/  LD.E.128 R40, desc[UR36][R32.64] ;  /* 0x0000002420287980 */ /* 0x000f64000c101d00 */
[----:B----4-:R-:W-:Y:S01]  /*7460*/  IMAD.MOV.U32 R20, RZ, RZ, R28 ;  /* 0x000000ffff147224 */ /* 0x010fe200078e001c */
[----:B--2---:R-:W-:Y:S01]  /*7470*/  @P1 SHF.R.U32.HI R20, RZ, R61, R0 ;  /* 0x0000003dff141219 */ /* 0x004fe20000011600 */
[----:B------:R-:W5:Y:S03]  /*7480*/  LD.E.128 R4, desc[UR36][R30.64] ;  /* 0x000000241e047980 */ /* 0x000f66000c101d00 */
[----:B------:R-:W-:Y:S01]  /*7490*/  IADD3 R0, -R20, RZ, RZ ;  /* 0x000000ff14007210 */ /* 0x000fe20007ffe1ff */
[----:B------:R-:W5:Y:S01]  /*74a0*/  LD.E.128 R48, desc[UR36][R26.64] ;  /* 0x000000241a307980 */ /* 0x000f62000c101d00 */
[----:B------:R-:W-:-:S03]  /*74b0*/  SHF.R.S32.HI R3, RZ, 0x1f, R20 ;  /* 0x0000001fff037819 */ /* 0x000fc60000011414 */
[----:B------:R-:W-:Y:S01]  /*74c0*/  IMAD R23, R23, R0, R28 ;  /* 0x0000000017177224 */ /* 0x000fe200078e021c */
[----:B------:R0:W5:Y:S01]  /*74d0*/  LD.E.128 R12, desc[UR36][R24.64] ;  /* 0x00000024180c7980 */ /* 0x000162000c101d00 */
[-C--:B-1----:R-:W-:Y:S01]  /*74e0*/  IMAD R3, R3, R34.reuse, RZ ;  /* 0x0000002203037224 */ /* 0x082fe200078e02ff */
[----:B------:R-:W-:Y:S01]  /*74f0*/  @!PT LDS RZ, [RZ] ;  /* 0x00000000fffff984 */ /* 0x000fe20000000800 */
[----:B------:R-:W-:Y:S01]  /*7500*/  @!PT LDS RZ, [RZ] ;  /* 0x00000000fffff984 */ /* 0x000fe20000000800 */
[----:B------:R-:W-:Y:S01]  /*7510*/  @!PT LDS RZ, [RZ] ;  /* 0x00000000fffff984 */ /* 0x000fe20000000800 */
[----:B------:R-:W-:Y:S01]  /*7520*/  @!PT LDS RZ, [RZ] ;  /* 0x00000000fffff984 */ /* 0x000fe20000000800 */
[----:B------:R1:W-:Y:S06]  /*7530*/  MEMBAR.ALL.CTA ;  /* 0x0000000000007992 */ /* 0x0003ec0000008000 */
[----:B-1----:R-:W1:Y:S01]  /*7540*/  FENCE.VIEW.ASYNC.S ;  /* 0x00000000000073c6 */ /* 0x002e620000000000 */
[C---:B------:R-:W-:Y:S01]  /*7550*/  IMAD R3, R20.reuse, R35, R3 ;  /* 0x0000002314037224 */ /* 0x040fe200078e0203 */
[----:B------:R-:W-:Y:S01]  /*7560*/  SHF.R.S32.HI R0, RZ, 0x1f, R23 ;  /* 0x0000001fff007819 */ /* 0x000fe20000011417 */
[----:B------:R-:W-:Y:S01]  /*7570*/  IMAD.WIDE.U32 R20, R20, R34, UR6 ;  /* 0x0000000614147e25 */ /* 0x000fe2000f8e0022 */
[----:B------:R-:W-:-:S03]  /*7580*/  ULDC.64 UR6, c[0x0][0xad8] ;  /* 0x0002b60000067ab9 */ /* 0x000fc60000000a00 */
[----:B------:R-:W-:Y:S02]  /*7590*/  IMAD.IADD R21, R21, 0x1, R3 ;  /* 0x0000000115157824 */ /* 0x000fe400078e0203 */
[----:B------:R-:W-:Y:S02]  /*75a0*/  IMAD R0, R0, UR6, RZ ;  /* 0x0000000600007c24 */ /* 0x000fe4000f8e02ff */
[----:B------:R-:W-:Y:S01]  /*75b0*/  IMAD R29, R98, 0x80, R19 ;  /* 0x00000080621d7824 */ /* 0x000fe200078e0213 */
[----:B------:R-:W-:Y:S01]  /*75c0*/  UIADD3 UR4, UR4, 0x2a820, URZ ;  /* 0x0002a82004047890 */ /* 0x000fe2000fffe03f */
[C---:B0-----:R-:W-:Y:S02]  /*75d0*/  IMAD R25, R23.reuse, UR7, R0 ;  /* 0x0000000717197c24 */ /* 0x041fe4000f8e0200 */
[----:B------:R-:W-:Y:S01]  /*75e0*/  IMAD.WIDE.U32 R20, R23, UR6, R20 ;  /* 0x0000000617147c25 */ /* 0x000fe2000f8e0014 */
[----:B------:R-:W-:Y:S01]  /*75f0*/  UIADD3 UR38, UR38, 0x1, URZ ;  /* 0x0000000126267890 */ /* 0x000fe2000fffe03f */
[----:B------:R-:W-:Y:S01]  /*7600*/  ISETP.GE.AND P1, PT, R29, R90, PT ;  /* 0x0000005a1d00720c */ /* 0x000fe20003f26270 */
[----:B------:R-:W-:Y:S01]  /*7610*/  ULDC.64 UR6, c[0x0][0xa80] ;  /* 0x0002a00000067ab9 */ /* 0x000fe20000000a00 */
[----:B------:R-:W-:Y:S01]  /*7620*/  IMAD.IADD R21, R21, 0x1, R25 ;  /* 0x0000000115157824 */ /* 0x000fe200078e0219 */
[----:B------:R-:W-:Y:S01]  /*7630*/  UPRMT UR4, URZ, 0x654, UR4 ;  /* 0x000006543f047896 */ /* 0x000fe20008000004 */
[----:B------:R-:W-:Y:S01]  /*7640*/  LEA R0, P2, R20, UR6, 0x1 ;  /* 0x0000000614007c11 */ /* 0x000fe2000f8408ff */
[----:B------:R-:W-:Y:S01]  /*7650*/  UISETP.NE.AND UP0, UPT, UR38, 0x2, UPT ;  /* 0x000000022600788c */ /* 0x000fe2000bf05270 */
[----:B------:R-:W-:-:S02]  /*7660*/  IADD3 R3, R29, 0x20, RZ ;  /* 0x000000201d037810 */ /* 0x000fc40007ffe0ff */
[----:B------:R-:W-:Y:S01]  /*7670*/  LEA.HI.X R23, R20, UR7, R21, 0x1, P2 ;  /* 0x0000000714177c11 */ /* 0x000fe200090f0c15 */
[----:B------:R-:W-:Y:S01]  /*7680*/  USEL UR6, URZ, 0x1, UP0 ;  /* 0x000000013f067887 */ /* 0x000fe20008000000 */
[-C--:B------:R-:W-:Y:S01]  /*7690*/  ISETP.GE.AND P3, PT, R3, R90.reuse, PT ;  /* 0x0000005a0300720c */ /* 0x080fe20003f66270 */
[----:B------:R-:W-:Y:S01]  /*76a0*/  ULDC UR5, c[0x0][0xc] ;  /* 0x0000030000057ab9 */ /* 0x000fe20000000800 */
[----:B------:R-:W-:Y:S01]  /*76b0*/  VIADD R3, R29, 0x40 ;  /* 0x000000401d037836 */ /* 0x000fe20000000000 */
[----:B------:R-:W-:Y:S01]  /*76c0*/  UIADD3 UR61, UR5, UR61, URZ ;  /* 0x0000003d053d7290 */ /* 0x000fe2000fffe03f */
[----:B-1----:R0:W1:Y:S01]  /*76d0*/  SHFL.IDX PT, R26, R0, RZ, 0x181f ;  /* 0x00181fff001a7589 */ /* 0x00206200000e0000 */
[----:B------:R-:W-:Y:S01]  /*76e0*/  USEL UR38, UR38, URZ, UP0 ;  /* 0x0000003f26267287 */ /* 0x000fe20008000000 */
[----:B------:R-:W-:Y:S01]  /*76f0*/  SYNCS.ARRIVE.TRANS64.RED.A1T0 RZ, [UR4], RZ ;  /* 0x000000ffffff79a7 */ /* 0x000fe20008100404 */
[----:B------:R-:W-:Y:S01]  /*7700*/  ULOP3.LUT UR39, UR39, UR6, URZ, 0x3c, !UPT ;  /* 0x0000000627277292 */ /* 0x000fe2000f8e3c3f */
[----:B------:R0:W2:Y:S01]  /*7710*/  SHFL.IDX PT, R27, R23, RZ, 0x181f ;  /* 0x00181fff171b7589 */ /* 0x0000a200000e0000 */
[----:B------:R-:W-:Y:S01]  /*7720*/  BSSY B0, `(.L_x_31) ;  /* 0x000000b000007945 */ /* 0x000fe20003800000 */
[----:B------:R-:W-:-:S03]  /*7730*/  ISETP.GE.AND P0, PT, R3, R90, PT ;  /* 0x0000005a0300720c */ /* 0x000fc60003f06270 */
[----:B------:R-:W-:Y:S10]  /*7740*/  @P1 BRA `(.L_x_32) ;  /* 0x0000000000201947 */ /* 0x000ff40003800000 */
[----:B------:R-:W-:Y:S02]  /*7750*/  ULDC UR4, c[0x0][0xac8] ;  /* 0x0002b20000047ab9 */ /* 0x000fe40000000800 */
[----:B------:R-:W-:Y:S02]  /*7760*/  ISETP.GE.AND P2, PT, R16, UR4, PT ;  /* 0x0000000410007c0c */ /* 0x000fe4000bf46270 */
[----:B------:R-:W-:-:S11]  /*7770*/  ISETP.GE.AND P1, PT, R2, UR4, PT ;  /* 0x0000000402007c0c */ /* 0x000fd6000bf26270 */
[----:B-1----:R-:W-:Y:S02]  /*7780*/  @!P2 LEA R24, P4, R16, R26, 0x1 ;  /* 0x0000001a1018a211 */ /* 0x002fe400078808ff */
[----:B--2---:R-:W-:Y:S02]  /*7790*/  @!P1 IMAD.WIDE R20, R2, 0x2, R26 ;  /* 0x0000000202149825 */ /* 0x004fe400078e021a */
[----:B------:R-:W-:-:S03]  /*77a0*/  @!P2 LEA.HI.X R25, R16, R27, R166, 0x1, P4 ;  /* 0x0000001b1019a211 */ /* 0x000fc600020f0ca6 */
[----:B-----5:R3:W-:Y:S04]  /*77b0*/  @!P1 ST.E.128 desc[UR36][R20.64], R36 ;  /* 0x0000002414009985 */ /* 0x0207e8000c101d24 */
[----:B------:R3:W-:Y:S02]  /*77c0*/  @!P2 ST.E.128 desc[UR36][R24.64], R52 ;  /* 0x000000341800a985 */ /* 0x0007e4000c101d24 */
.L_x_32:
[----:B------:R-:W-:Y:S05]  /*77d0*/  BSYNC B0 ;  /* 0x0000000000007941 */ /* 0x000fea0003800000 */
.L_x_31:
[----:B--2---:R2:W4:Y:S01]  /*77e0*/  SHFL.IDX PT, R27, R23, 0x1, 0x181f ;  /* 0x00381f00171b7f89 */ /* 0x00452200000e0000 */
[----:B------:R-:W-:Y:S03]  /*77f0*/  BSSY B0, `(.L_x_33) ;  /* 0x000000b000007945 */ /* 0x000fe60003800000 */
[----:B-1----:R2:W1:Y:S01]  /*7800*/  SHFL.IDX PT, R26, R0, 0x1, 0x181f ;  /* 0x00381f00001a7f89 */ /* 0x00246200000e0000 */
[----:B------:R-:W-:Y:S05]  /*7810*/  @P3 BRA `(.L_x_34) ;  /* 0x0000000000203947 */ /* 0x000fea0003800000 */
[----:B------:R-:W-:Y:S02]  /*7820*/  ULDC UR4, c[0x0][0xac8] ;  /* 0x0002b20000047ab9 */ /* 0x000fe40000000800 */
[----:B------:R-:W-:Y:S02]  /*7830*/  ISETP.GE.AND P3, PT, R16, UR4, PT ;  /* 0x0000000410007c0c */ /* 0x000fe4000bf66270 */
[----:B------:R-:W-:-:S11]  /*7840*/  ISETP.GE.AND P2, PT, R2, UR4, PT ;  /* 0x0000000402007c0c */ /* 0x000fd6000bf46270 */
[----:B-1-3--:R-:W-:Y:S02]  /*7850*/  @!P3 LEA R24, P1, R16, R26, 0x1 ;  /* 0x0000001a1018b211 */ /* 0x00afe400078208ff */
[----:B----4-:R-:W-:Y:S02]  /*7860*/  @!P2 IMAD.WIDE R20, R2, 0x2, R26 ;  /* 0x000000020214a825 */ /* 0x010fe400078e021a */
[----:B------:R-:W-:-:S03]  /*7870*/  @!P3 LEA.HI.X R25, R16, R27, R166, 0x1, P1 ;  /* 0x0000001b1019b211 */ /* 0x000fc600008f0ca6 */
[----:B-----5:R1:W-:Y:S04]  /*7880*/  @!P2 ST.E.128 desc[UR36][R20.64], R44 ;  /* 0x0000002c1400a985 */ /* 0x0203e8000c101d24 */
[----:B------:R1:W-:Y:S02]  /*7890*/  @!P3 ST.E.128 desc[UR36][R24.64], R48 ;  /* 0x000000301800b985 */ /* 0x0003e4000c101d24 */
.L_x_34:
[----:B------:R-:W-:Y:S05]  /*78a0*/  BSYNC B0 ;  /* 0x0000000000007941 */ /* 0x000fea0003800000 */
.L_x_33:
[----:B----4-:R4:W0:Y:S01]  /*78b0*/  SHFL.IDX PT, R27, R23, 0x2, 0x181f ;  /* 0x00581f00171b7f89 */ /* 0x01082200000e0000 */
[----:B------:R-:W-:Y:S03]  /*78c0*/  BSSY B0, `(.L_x_35) ;  /* 0x000000b000007945 */ /* 0x000fe60003800000 */
[----:B-1----:R4:W1:Y:S01]  /*78d0*/  SHFL.IDX PT, R26, R0, 0x2, 0x181f ;  /* 0x00581f00001a7f89 */ /* 0x00286200000e0000 */
[----:B------:R-:W-:Y:S05]  /*78e0*/  @P0 BRA `(.L_x_36) ;  /* 0x0000000000200947 */ /* 0x000fea0003800000 */
[----:B------:R-:W-:Y:S02]  /*78f0*/  ULDC UR4, c[0x0][0xac8] ;  /* 0x0002b20000047ab9 */ /* 0x000fe40000000800 */
[----:B------:R-:W-:Y:S02]  /*7900*/  ISETP.GE.AND P2, PT, R16, UR4, PT ;  /* 0x0000000410007c0c */ /* 0x000fe4000bf46270 */
[----:B------:R-:W-:-:S11]  /*7910*/  ISETP.GE.AND P1, PT, R2, UR4, PT ;  /* 0x0000000402007c0c */ /* 0x000fd6000bf26270 */
[----:B-1-3--:R-:W-:Y:S02]  /*7920*/  @!P2 LEA R24, P0, R16, R26, 0x1 ;  /* 0x0000001a1018a211 */ /* 0x00afe400078008ff */
[----:B0-----:R-:W-:Y:S02]  /*7930*/  @!P1 IMAD.WIDE R20, R2, 0x2, R26 ;  /* 0x0000000202149825 */ /* 0x001fe400078e021a */
[----:B------:R-:W-:-:S03]  /*7940*/  @!P2 LEA.HI.X R25, R16, R27, R166, 0x1, P0 ;  /* 0x0000001b1019a211 */ /* 0x000fc600000f0ca6 */
[----:B-----5:R0:W-:Y:S04]  /*7950*/  @!P1 ST.E.128 desc[UR36][R20.64], R40 ;  /* 0x0000002814009985 */ /* 0x0201e8000c101d24 */
[----:B------:R0:W-:Y:S02]  /*7960*/  @!P2 ST.E.128 desc[UR36][R24.64], R12 ;  /* 0x0000000c1800a985 */ /* 0x0001e4000c101d24 */
.L_x_36:
[----:B------:R-:W-:Y:S05]  /*7970*/  BSYNC B0 ;  /* 0x0000000000007941 */ /* 0x000fea0003800000 */
.L_x_35:
[----:B------:R-:W-:Y:S01]  /*7980*/  IADD3 R3, R29, 0x60, RZ ;  /* 0x000000601d037810 */ /* 0x000fe20007ffe0ff */
[----:B0--3--:R0:W3:Y:S01]  /*7990*/  SHFL.IDX PT, R21, R23, 0x3, 0x181f ;  /* 0x00781f0017157f89 */ /* 0x0090e200000e0000 */
[----:B------:R-:W-:Y:S01]  /*79a0*/  BSSY B0, `(.L_x_37) ;  /* 0x000000d000007945 */ /* 0x000fe20003800000 */
[----:B------:R-:W-:Y:S01]  /*79b0*/  VIADD R18, R18, 0x1 ;  /* 0x0000000112127836 */ /* 0x000fe20000000000 */
[----:B------:R-:W-:Y:S01]  /*79c0*/  ISETP.GE.AND P0, PT, R3, R90, PT ;  /* 0x0000005a0300720c */ /* 0x000fe20003f06270 */
[----:B------:R0:W0:-:S12]  /*79d0*/  SHFL.IDX PT, R20, R0, 0x3, 0x181f ;  /* 0x00781f0000147f89 */ /* 0x00001800000e0000 */
[----:B------:R-:W-:Y:S05]  /*79e0*/  @P0 BRA `(.L_x_38) ;  /* 0x0000000000200947 */ /* 0x000fea0003800000 */
[----:B------:R-:W-:Y:S02]  /*79f0*/  ULDC UR4, c[0x0][0xac8] ;  /* 0x0002b20000047ab9 */ /* 0x000fe40000000800 */
[----:B------:R-:W-:Y:S02]  /*7a00*/  ISETP.GE.AND P2, PT, R16, UR4, PT ;  /* 0x0000000410007c0c */ /* 0x000fe4000bf46270 */
[----:B------:R-:W-:-:S11]  /*7a10*/  ISETP.GE.AND P1, PT, R2, UR4, PT ;  /* 0x0000000402007c0c */ /* 0x000fd6000bf26270 */
[----:B0----5:R-:W-:Y:S02]  /*7a20*/  @!P2 LEA R14, P0, R16, R20, 0x1 ;  /* 0x00000014100ea211 */ /* 0x021fe400078008ff */
[----:B---3--:R-:W-:Y:S02]  /*7a30*/  @!P1 IMAD.WIDE R12, R2, 0x2, R20 ;  /* 0x00000002020c9825 */ /* 0x008fe400078e0214 */
[----:B------:R-:W-:-:S03]  /*7a40*/  @!P2 LEA.HI.X R15, R16, R21, R166, 0x1, P0 ;  /* 0x00000015100fa211 */ /* 0x000fc600000f0ca6 */
[----:B------:R0:W-:Y:S04]  /*7a50*/  @!P1 ST.E.128 desc[UR36][R12.64], R4 ;  /* 0x000000040c009985 */ /* 0x0001e8000c101d24 */
[----:B------:R0:W-:Y:S02]  /*7a60*/  @!P2 ST.E.128 desc[UR36][R14.64], R8 ;  /* 0x000000080e00a985 */ /* 0x0001e4000c101d24 */
.L_x_38:
[----:B------:R-:W-:Y:S05]  /*7a70*/  BSYNC B0 ;  /* 0x0000000000007941 */ /* 0x000fea0003800000 */
.L_x_37:
[----:B0-2-4-:R-:W0:Y:S02]  /*7a80*/  LDC R0, c[0x0][0xc34] ;  /* 0x00030d00ff007b82 */ /* 0x015e240000000800 */
[----:B0-----:R-:W-:-:S13]  /*7a90*/  ISETP.LE.AND P0, PT, R0, UR61, PT ;  /* 0x0000003d00007c0c */ /* 0x001fda000bf03270 */
[----:B------:R-:W-:Y:S05]  /*7aa0*/  @!P0 BRA `(.L_x_39) ;  /* 0xffffff90008c8947 */ /* 0x000fea000383ffff */
[----:B------:R-:W-:Y:S05]  /*7ab0*/  EXIT ;  /* 0x000000000000794d */ /* 0x000fea0003800000 */
.L_x_5:
[----:B------:R-:W-:-:S08]  /*7ac0*/  NOP ;  /* 0x0000000000007918 */ /* 0x000fd00000000000 */
[----:B0-----:R-:W0:-:S00]  /*7ad0*/  USETMAXREG.DEALLOC.CTAPOOL 0x28 ;  /* 0x00000028000079c8 */ /* 0x001e0000080e0500 */
[----:B------:R-:W1:Y:S01]  /*7ae0*/  S2UR UR9, SR_CTAID.X ;  /* 0x00000000000979c3 */ /* 0x000e620000002500 */
[----:B0-----:R-:W-:Y:S01]  /*7af0*/  IMAD.MOV.U32 R25, RZ, RZ, 0x1 ;  /* 0x00000001ff197424 */ /* 0x001fe200078e00ff */
[----:B------:R-:W-:Y:S01]  /*7b00*/  MOV R22, RZ ;  /* 0x000000ff00167202 */ /* 0x000fe20000000f00 */
[----:B------:R-:W-:-:S05]  /*7b10*/  IMAD.MOV.U32 R0, RZ, RZ, 0x1 ;  /* 0x00000001ff007424 */ /* 0x000fca00078e00ff */
[----:B------:R-:W1:Y:S02]  /*7b20*/  LDC R2, c[0x0][0xc34] ;  /* 0x00030d00ff027b82 */ /* 0x000e640000000800 */
[----:B-1----:R-:W-:-:S13]  /*7b30*/  ISETP.LE.AND P0, PT, R2, UR9, PT ;  /* 0x0000000902007c0c */ /* 0x002fda000bf03270 */
[----:B------:R-:W-:Y:S05]  /*7b40*/  @P0 BRA `(.L_x_40) ;  /* 0x0000003000fc0947 */ /* 0x000fea0003800000 */
[----:B------:R-:W2:Y:S01]  /*7b50*/  LDL R4, [R1+0x4] ;  /* 0x0000040001047983 */ /* 0x000ea20000100800 */
[----:B------:R-:W-:Y:S01]  /*7b60*/  IMAD.SHL.U32 R27, R3, 0x8, RZ ;  /* 0x00000008031b7824 */ /* 0x000fe200078e00ff */
[----:B------:R-:W-:Y:S01]  /*7b70*/  ULDC.64 UR38, c[0x0][0x2f0] ;  /* 0x0000bc0000267ab9 */ /* 0x000fe20000000a00 */
[----:B------:R-:W-:Y:S01]  /*7b80*/  ULDC.64 UR4, c[0x0][0x418] ;  /* 0x0001060000047ab9 */ /* 0x000fe20000000a00 */
[----:B------:R-:W-:Y:S01]  /*7b90*/  ULDC UR7, c[0x0][0x320] ;  /* 0x0000c80000077ab9 */ /* 0x000fe20000000800 */
[----:B------:R-:W-:Y:S01]  /*7ba0*/  UISETP.NE.U32.AND UP0, UPT, UR4, URZ, UPT ;  /* 0x0000003f0400728c */ /* 0x000fe2000bf05070 */
[C---:B------:R-:W-:Y:S01]  /*7bb0*/  LOP3.LUT R0, R27.reuse, 0x1f8, RZ, 0xc0, !PT ;  /* 0x000001f81b007812 */ /* 0x040fe200078ec0ff */
[----:B------:R-:W-:Y:S01]  /*7bc0*/  ULDC UR8, c[0x0][0x2b8] ;  /* 0x0000ae0000087ab9 */ /* 0x000fe20000000800 */
[----:B------:R-:W-:Y:S01]  /*7bd0*/  LOP3.LUT R37, R27, 0x38, RZ, 0xc0, !PT ;  /* 0x000000381b257812 */ /* 0x000fe200078ec0ff */
[----:B------:R-:W-:Y:S01]  /*7be0*/  UISETP.NE.AND.EX UP0, UPT, UR5, URZ, UPT, UP0 ;  /* 0x0000003f0500728c */ /* 0x000fe2000bf05300 */
[----:B------:R-:W-:Y:S01]  /*7bf0*/  LOP3.LUT R0, R0, 0x38, R3, 0x78, !PT ;  /* 0x0000003800007812 */ /* 0x000fe200078e7803 */
[----:B------:R-:W-:Y:S01]  /*7c00*/  ULDC UR4, c[0x0][0x424] ;  /* 0x0001090000047ab9 */ /* 0x000fe20000000800 */
[----:B------:R-:W-:Y:S01]  /*7c10*/  LOP3.LUT R16, R16, 0xfffffffe, RZ, 0xc0, !PT ;  /* 0xfffffffe10107812 */ /* 0x000fe200078ec0ff */
[----:B------:R-:W-:Y:S01]  /*7c20*/  USEL UR4, UR4, 0x1, UP0 ;  /* 0x0000000104047887 */ /* 0x000fe20008000000 */
[----:B------:R-:W-:Y:S01]  /*7c30*/  LOP3.LUT R27, R0, 0x200, R27, 0xf8, !PT ;  /* 0x00000200001b7812 */ /* 0x000fe200078ef81b */
[----:B------:R-:W0:Y:S01]  /*7c40*/  S2UR UR6, SR_CgaCtaId ;  /* 0x00000000000679c3 */ /* 0x000e220000008800 */
[C---:B------:R-:W-:Y:S01]  /*7c50*/  LOP3.LUT R0, R37.reuse, 0x40, RZ, 0xfc, !PT ;  /* 0x0000004025007812 */ /* 0x040fe200078efcff */
[----:B------:R-:W-:Y:S01]  /*7c60*/  UIMAD UR38, UR4, UR38, URZ ;  /* 0x00000026042672a4 */ /* 0x000fe2000f8e023f */
[----:B------:R-:W-:Y:S01]  /*7c70*/  LOP3.LUT R16, R16, 0xfffffff7, RZ, 0xc0, !PT ;  /* 0xfffffff710107812 */ /* 0x000fe200078ec0ff */
[----:B------:R1:W-:Y:S01]  /*7c80*/  STL [R1], RZ ;  /* 0x000000ff01007387 */ /* 0x0003e20000100800 */
[C---:B------:R-:W-:Y:S01]  /*7c90*/  ISETP.GE.AND P0, PT, R0.reuse, UR39, PT ;  /* 0x0000002700007c0c */ /* 0x040fe2000bf06270 */
[----:B------:R-:W-:Y:S01]  /*7ca0*/  UIADD3 UR4, UR38, 0x5f, URZ ;  /* 0x0000005f26047890 */ /* 0x000fe2000fffe03f */
[----:B------:R-:W-:Y:S01]  /*7cb0*/  ISETP.GE.AND P1, PT, R0, UR7, PT ;  /* 0x0000000700007c0c */ /* 0x000fe2000bf26270 */
[----:B------:R-:W-:Y:S01]  /*7cc0*/  IMAD.U32 R36, RZ, RZ, UR9 ;  /* 0x00000009ff247e24 */ /* 0x000fe2000f8e00ff */
[----:B------:R-:W-:Y:S01]  /*7cd0*/  LOP3.LUT R2, R37, 0x80, RZ, 0xfc, !PT ;  /* 0x0000008025027812 */ /* 0x000fe200078efcff */
[----:B------:R-:W-:Y:S01]  /*7ce0*/  UIMAD.WIDE UR4, UR4, 0x2aaaaaab, URZ ;  /* 0x2aaaaaab040478a5 */ /* 0x000fe2000f8e023f */
[----:B------:R-:W-:Y:S01]  /*7cf0*/  SHF.R.U32.HI R34, RZ, 0x3, R3 ;  /* 0x00000003ff227819 */ /* 0x000fe20000011603 */
[----:B------:R-:W-:Y:S01]  /*7d00*/  IMAD.MOV.U32 R22, RZ, RZ, RZ ;  /* 0x000000ffff167224 */ /* 0x000fe200078e00ff */
[----:B------:R-:W-:Y:S01]  /*7d10*/  ISETP.GE.AND P2, PT, R2, UR39, PT ;  /* 0x0000002702007c0c */ /* 0x000fe2000bf46270 */
[----:B------:R-:W-:Y:S01]  /*7d20*/  USHF.R.U32.HI UR4, URZ, 0x1f, UR5 ;  /* 0x0000001f3f047899 */ /* 0x000fe20008011605 */
[----:B------:R-:W-:Y:S01]  /*7d30*/  SHF.L.U32 R3, R3, 0x4, RZ ;  /* 0x0000000403037819 */ /* 0x000fe200000006ff */
[----:B------:R-:W-:Y:S01]  /*7d40*/  ULDC UR40, c[0x0][0x448] ;  /* 0x0001120000287ab9 */ /* 0x000fe20000000800 */
[----:B------:R-:W-:Y:S01]  /*7d50*/  LOP3.LUT R34, R34, 0xf, RZ, 0xc0, !PT ;  /* 0x0000000f22227812 */ /* 0x000fe200078ec0ff */
[----:B------:R-:W-:Y:S01]  /*7d60*/  ULEA.HI.SX32 UR5, UR5, UR4, 0x1c ;  /* 0x0000000405057291 */ /* 0x000fe2000f8fe23f */
[----:B------:R-:W-:Y:S01]  /*7d70*/  @P0 LOP3.LUT R16, R16, 0x8, RZ, 0xfc, !PT ;  /* 0x0000000810100812 */ /* 0x000fe200078efcff */
[----:B------:R-:W-:Y:S01]  /*7d80*/  ULDC UR44, c[0x0][0xc] ;  /* 0x00000300002c7ab9 */ /* 0x000fe20000000800 */
[----:B------:R-:W-:Y:S01]  /*7d90*/  ISETP.GE.AND P0, PT, R0, UR8, PT ;  /* 0x0000000800007c0c */ /* 0x000fe2000bf06270 */
[----:B------:R-:W-:Y:S01]  /*7da0*/  UIADD3 UR43, UR5, -0x1, URZ ;  /* 0xffffffff052b7890 */ /* 0x000fe2000fffe03f */
[----:B------:R-:W-:Y:S01]  /*7db0*/  @P1 LOP3.LUT R16, R16, 0x1, RZ, 0xfc, !PT ;  /* 0x0000000110101812 */ /* 0x000fe200078efcff */
[----:B------:R-:W-:Y:S01]  /*7dc0*/  ULDC UR4, c[0x0][0x288] ;  /* 0x0000a20000047ab9 */ /* 0x000fe20000000800 */
[----:B------:R-:W-:Y:S01]  /*7dd0*/  ISETP.GE.AND P1, PT, R2, UR8, PT ;  /* 0x0000000802007c0c */ /* 0x000fe2000bf26270 */
[----:B------:R-:W-:Y:S01]  /*7de0*/  UIMAD UR40, UR40, UR4, URZ ;  /* 0x00000004282872a4 */ /* 0x000fe2000f8e023f */
[----:B------:R-:W-:Y:S01]  /*7df0*/  LOP3.LUT R16, R16, 0xfffffdff, RZ, 0xc0, !PT ;  /* 0xfffffdff10107812 */ /* 0x000fe200078ec0ff */
[----:B------:R-:W-:Y:S01]  /*7e00*/  UIADD3 UR41, UR5, -0x2, URZ ;  /* 0xfffffffe05297890 */ /* 0x000fe2000fffe03f */
[----:B------:R-:W-:Y:S01]  /*7e10*/  LOP3.LUT R26, R34, 0x70, R3, 0xf8, !PT ;  /* 0x00000070221a7812 */ /* 0x000fe200078ef803 */
[----:B------:R-:W-:Y:S01]  /*7e20*/  IMAD.U32 R3, RZ, RZ, UR43 ;  /* 0x0000002bff037e24 */ /* 0x000fe2000f8e00ff */
[----:B------:R-:W-:-:S03]  /*7e30*/  MOV R25, 0x1 ;  /* 0x0000000100197802 */ /* 0x000fc60000000f00 */
[----:B------:R-:W-:Y:S02]  /*7e40*/  @P0 LOP3.LUT R16, R16, 0x200, RZ, 0xfc, !PT ;  /* 0x0000020010100812 */ /* 0x000fe400078efcff */
[----:B------:R-:W-:Y:S01]  /*7e50*/  ISETP.GE.AND P0, PT, R37, UR39, PT ;  /* 0x0000002725007c0c */ /* 0x000fe2000bf06270 */
[----:B------:R-:W-:Y:S01]  /*7e60*/  UMOV UR39, 0x400 ;  /* 0x0000040000277882 */ /* 0x000fe20000000000 */
[----:B------:R-:W-:Y:S01]  /*7e70*/  LOP3.LUT R16, R16, 0xfffffffb, RZ, 0xc0, !PT ;  /* 0xfffffffb10107812 */ /* 0x000fe200078ec0ff */
[----:B0-----:R-:W-:Y:S02]  /*7e80*/  ULEA UR39, UR6, UR39, 0x18 ;  /* 0x0000002706277291 */ /* 0x001fe4000f8ec03f */
[----:B------:R-:W-:Y:S01]  /*7e90*/  UIMAD UR6, UR43, -0x60, UR38 ;  /* 0xffffffa02b0678a4 */ /* 0x000fe2000f8e0226 */
[----:B------:R-:W-:-:S03]  /*7ea0*/  @P2 LOP3.LUT R16, R16, 0x4, RZ, 0xfc, !PT ;  /* 0x0000000410102812 */ /* 0x000fc600078efcff */
[----:B------:R-:W-:Y:S02]  /*7eb0*/  LEA R0, R27, UR39, 0x1 ;  /* 0x000000271b007c11 */ /* 0x000fe4000f8e08ff */
[----:B------:R-:W-:Y:S02]  /*7ec0*/  LOP3.LUT R16, R16, 0xfffffeff, RZ, 0xc0, !PT ;  /* 0xfffffeff10107812 */ /* 0x000fe400078ec0ff */
[----:B------:R-:W-:Y:S02]  /*7ed0*/  IADD3 R33, -R34, UR6, RZ ;  /* 0x0000000622217c10 */ /* 0x000fe4000fffe1ff */
[----:B------:R-:W-:Y:S02]  /*7ee0*/  @P1 LOP3.LUT R16, R16, 0x100, RZ, 0xfc, !PT ;  /* 0x0000010010101812 */ /* 0x000fe400078efcff */
[----:B------:R-:W-:Y:S02]  /*7ef0*/  ISETP.GE.AND P1, PT, R37, UR7, PT ;  /* 0x0000000725007c0c */ /* 0x000fe4000bf26270 */
[----:B------:R-:W-:-:S04]  /*7f00*/  LOP3.LUT R16, R16, 0xffffffef, RZ, 0xc0, !PT ;  /* 0xffffffef10107812 */ /* 0x000fc800078ec0ff */
[----:B------:R-:W-:-:S04]  /*7f10*/  @P0 LOP3.LUT R16, R16, 0x10, RZ, 0xfc, !PT ;  /* 0x0000001010100812 */ /* 0x000fc800078efcff */
[----:B------:R-:W-:Y:S02]  /*7f20*/  LOP3.LUT R16, R16, 0xffffff7f, RZ, 0xc0, !PT ;  /* 0xffffff7f10107812 */ /* 0x000fe400078ec0ff */
[----:B--2---:R-:W-:Y:S01]  /*7f30*/  R2UR UR10, R4 ;  /* 0x00000000040a72ca */ /* 0x004fe200000e0000 */
[----:B------:R-:W-:-:S05]  /*7f40*/  IMAD R4, R3, 0x60, R26 ;  /* 0x0000006003047824 */ /* 0x000fca00078e021a */
[----:B------:R-:W-:-:S04]  /*7f50*/  ISETP.GE.AND P0, PT, R4, UR38, PT ;  /* 0x0000002604007c0c */ /* 0x000fc8000bf06270 */
[----:B------:R-:W-:Y:S02]  /*7f60*/  ISETP.LT.U32.AND P2, PT, R26, 0x60, !P0 ;  /* 0x000000601a00780c */ /* 0x000fe40004741070 */
[----:B------:R-:W-:Y:S01]  /*7f70*/  ISETP.GE.AND P0, PT, R37, UR8, PT ;  /* 0x0000000825007c0c */ /* 0x000fe2000bf06270 */
[----:B------:R-:W-:-:S10]  /*7f80*/  ULOP3.LUT UR42, UR10, 0x2, URZ, 0xfc, !UPT ;  /* 0x000000020a2a7892 */ /* 0x000fd4000f8efc3f */
[----:B------:R-:W-:-:S04]  /*7f90*/  @P2 LOP3.LUT R16, R16, 0x80, RZ, 0xfc, !PT ;  /* 0x0000008010102812 */ /* 0x000fc800078efcff */
[----:B------:R-:W-:-:S04]  /*7fa0*/  LOP3.LUT R16, R16, 0xfffffbff, RZ, 0xc0, !PT ;  /* 0xfffffbff10107812 */ /* 0x000fc800078ec0ff */
[----:B------:R-:W-:-:S04]  /*7fb0*/  LOP3.LUT R16, R16, 0xfffffffd, RZ, 0xc0, !PT ;  /* 0xfffffffd10107812 */ /* 0x000fc800078ec0ff */
[----:B------:R-:W-:-:S04]  /*7fc0*/  @P1 LOP3.LUT R16, R16, 0x2, RZ, 0xfc, !PT ;  /* 0x0000000210101812 */ /* 0x000fc800078efcff */
[----:B-1----:R-:W-:-:S07]  /*7fd0*/  @P0 LOP3.LUT R16, R16, 0x400, RZ, 0xfc, !PT ;  /* 0x0000040010100812 */ /* 0x002fce00078efcff */
.L_x_75:
[----:B0-----:R-:W0:Y:S01]  /*7fe0*/  LDC R0, c[0x0][0xc38] ;  /* 0x00030e00ff007b82 */ /* 0x001e220000000800 */
[----:B------:R-:W-:Y:S01]  /*7ff0*/  IMAD.MOV.U32 R24, RZ, RZ, R36 ;  /* 0x000000ffff187224 */ /* 0x000fe200078e0024 */
[----:B------:R-:W-:Y:S05]  /*8000*/  YIELD ;  /* 0x0000000000007946 */ /* 0x000fea0003800000 */
[----:B------:R-:W-:Y:S01]  /*8010*/  ULDC.64 UR4, c[0x0][0xa28] ;  /* 0x00028a0000047ab9 */ /* 0x000fe20000000a00 */
[----:B------:R-:W-:Y:S01]  /*8020*/  IMAD.MOV.U32 R31, RZ, RZ, RZ ;  /* 0x000000ffff1f7224 */ /* 0x000fe200078e00ff */
[----:B0-----:R-:W-:-:S13]  /*8030*/  ISETP.NE.AND P0, PT, R0, 0x1, PT ;  /* 0x000000010000780c */ /* 0x001fda0003f05270 */
[----:B------:R-:W0:Y:S08]  /*8040*/  @P0 LDC R3, c[0x0][0xc3c] ;  /* 0x00030f00ff030b82 */ /* 0x000e300000000800 */
[----:B------:R-:W1:Y:S01]  /*8050*/  @P0 LDC R5, c[0x0][0xc40] ;  /* 0x00031000ff050b82 */ /* 0x000e620000000800 */
[----:B0-----:R-:W-:-:S05]  /*8060*/  @P0 IMAD.HI.U32 R0, R36, R3, RZ ;  /* 0x0000000324000227 */ /* 0x001fca00078e00ff */
[----:B-1----:R-:W-:Y:S02]  /*8070*/  @P0 SHF.R.U32.HI R24, RZ, R5, R0 ;  /* 0x00000005ff180219 */ /* 0x002fe40000011600 */
[----:B------:R-:W0:Y:S02]  /*8080*/  LDC R0, c[0x0][0xc44] ;  /* 0x00031100ff007b82 */ /* 0x000e240000000800 */
[----:B------:R-:W-:Y:S02]  /*8090*/  MOV R23, R24 ;  /* 0x0000001800177202 */ /* 0x000fe40000000f00 */
[----:B0-----:R-:W-:-:S13]  /*80a0*/  ISETP.NE.AND P0, PT, R0, 0x1, PT ;  /* 0x000000010000780c */ /* 0x001fda0003f05270 */
[----:B------:R-:W0:Y:S02]  /*80b0*/  @P0 LDC.64 R2, c[0x0][0xc48] ;  /* 0x00031200ff020b82 */ /* 0x000e240000000a00 */
[----:B0-----:R-:W-:-:S05]  /*80c0*/  @P0 IMAD.HI.U32 R0, R24, R2, RZ ;  /* 0x0000000218000227 */ /* 0x001fca00078e00ff */
[----:B------:R-:W-:Y:S02]  /*80d0*/  @P0 SHF.R.U32.HI R23, RZ, R3, R0 ;  /* 0x00000003ff170219 */ /* 0x000fe40000011600 */
[----:B------:R-:W-:-:S04]  /*80e0*/  ISETP.NE.U32.AND P0, PT, RZ, UR4, PT ;  /* 0x00000004ff007c0c */ /* 0x000fc8000bf05070 */
[----:B------:R-:W-:-:S13]  /*80f0*/  ISETP.NE.AND.EX P0, PT, RZ, UR5, PT, P0 ;  /* 0x00000005ff007c0c */ /* 0x000fda000bf05300 */
[----:B------:R-:W0:Y:S01]  /*8100*/  @P0 LDC.64 R2, c[0x0][0xa28] ;  /* 0x00028a00ff020b82 */ /* 0x000e220000000a00 */
[----:B------:R-:W-:-:S04]  /*8110*/  UIADD3 UR4, UR39, 0x18400, URZ ;  /* 0x0001840027047890 */ /* 0x000fc8000fffe03f */
[----:B------:R-:W-:Y:S01]  /*8120*/  ULOP3.LUT UP0, URZ, UR4, 0x3ff, URZ, 0xc0, !UPT ;  /* 0x000003ff043f7892 */ /* 0x000fe2000f80c03f */
[----:B0-----:R-:W-:-:S05]  /*8130*/  @P0 IMAD.WIDE R2, R23, 0x4, R2 ;  /* 0x0000000417020825 */ /* 0x001fca00078e0202 */
[----:B------:R0:W5:Y:S01]  /*8140*/  @P0 LDG.E R31, desc[UR36][R2.64] ;  /* 0x00000024021f0981 */ /* 0x000162000c1e1900 */
[----:B------:R-:W-:-:S13]  /*8150*/  PLOP3.LUT P0, PT, PT, PT, UP0, 0x80, 0x0 ;  /* 0x000000000000781c */ /* 0x000fda0003f0f008 */
[----:B0-----:R-:W-:Y:S05]  /*8160*/  @!P0 BRA `(.L_x_41) ;  /* 0x0000000000408947 */ /* 0x001fea0003800000 */
[----:B------:R-:W-:Y:S01]  /*8170*/  MOV R2, 0x0 ;  /* 0x0000000000027802 */ /* 0x000fe20000000f00 */
[----:B------:R-:W-:Y:S01]  /*8180*/  ULDC.64 UR4, c[0x4][0xf0] ;  /* 0x01003c0000047ab9 */ /* 0x000fe20000000a00 */
[----:B------:R-:W-:Y:S01]  /*8190*/  ULDC.64 UR6, c[0x4][0xf8] ;  /* 0x01003e0000067ab9 */ /* 0x000fe20000000a00 */
[----:B------:R-:W-:Y:S01]  /*81a0*/  IMAD.U32 R4, RZ, RZ, UR4 ;  /* 0x00000004ff047e24 */ /* 0x000fe2000f8e00ff */
[----:B------:R-:W-:Y:S01]  /*81b0*/  MOV R5, UR5 ;  /* 0x0000000500057c02 */ /* 0x000fe20008000f00 */
[----:B------:R-:W-:Y:S01]  /*81c0*/  ULDC.64 UR4, c[0x4][0x70] ;  /* 0x01001c0000047ab9 */ /* 0x000fe20000000a00 */
[----:B------:R-:W0:Y:S01]  /*81d0*/  LDC.64 R2, c[0x4][R2] ;  /* 0x0100000002027b82 */ /* 0x000e220000000a00 */
[----:B------:R-:W-:Y:S01]  /*81e0*/  IMAD.U32 R6, RZ, RZ, UR6 ;  /* 0x00000006ff067e24 */ /* 0x000fe2000f8e00ff */
[----:B------:R-:W-:Y:S01]  /*81f0*/  MOV R10, UR4 ;  /* 0x00000004000a7c02 */ /* 0x000fe20008000f00 */
[----:B------:R-:W-:Y:S01]  /*8200*/  IMAD.U32 R7, RZ, RZ, UR7 ;  /* 0x00000007ff077e24 */ /* 0x000fe2000f8e00ff */
[----:B------:R-:W-:Y:S01]  /*8210*/  MOV R12, 0x1 ;  /* 0x00000001000c7802 */ /* 0x000fe20000000f00 */
[----:B------:R-:W-:-:S02]  /*8220*/  IMAD.U32 R11, RZ, RZ, UR5 ;  /* 0x00000005ff0b7e24 */ /* 0x000fc4000f8e00ff */
[----:B------:R-:W-:Y:S02]  /*8230*/  IMAD.MOV.U32 R8, RZ, RZ, 0x70 ;  /* 0x00000070ff087424 */ /* 0x000fe400078e00ff */
[----:B------:R-:W-:-:S07]  /*8240*/  IMAD.MOV.U32 R13, RZ, RZ, RZ ;  /* 0x000000ffff0d7224 */ /* 0x000fce00078e00ff */
[----:B------:R-:W-:-:S07]  /*8250*/  LEPC R20, `(.L_x_41) ;  /* 0x000000001014794e */ /* 0x000fce0000000000 */
[----:B0----5:R-:W-:Y:S05]  /*8260*/  CALL.ABS.NOINC R2 ;  /* 0x0000000002007343 */ /* 0x021fea0003c00000 */
.L_x_41:
[----:B------:R-:W-:-:S04]  /*8270*/  UIADD3 UR4, UR39, 0x400, URZ ;  /* 0x0000040027047890 */ /* 0x000fc8000fffe03f */
[----:B------:R-:W-:-:S06]  /*8280*/  ULOP3.LUT UP0, URZ, UR4, 0x3ff, URZ, 0xc0, !UPT ;  /* 0x000003ff043f7892 */ /* 0x000fcc000f80c03f */
[----:B------:R-:W-:-:S13]  /*8290*/  PLOP3.LUT P0, PT, PT, PT, UP0, 0x80, 0x0 ;  /* 0x000000000000781c */ /* 0x000fda0003f0f008 */
[----:B------:R-:W-:Y:S05]  /*82a0*/  @!P0 BRA `(.L_x_42) ;  /* 0x00000000007c8947 */ /* 0x000fea0003800000 */
[----:B------:R-:W-:Y:S01]  /*82b0*/  MOV R17, 0x0 ;  /* 0x0000000000117802 */ /* 0x000fe20000000f00 */
[----:B------:R-:W-:Y:S01]  /*82c0*/  ULDC.64 UR6, c[0x4][0xf0] ;  /* 0x01003c0000067ab9 */ /* 0x000fe20000000a00 */
[----:B------:R-:W-:Y:S01]  /*82d0*/  ULDC.64 UR8, c[0x4][0xf8] ;  /* 0x01003e0000087ab9 */ /* 0x000fe20000000a00 */
[----:B------:R-:W-:Y:S01]  /*82e0*/  ULDC.64 UR4, c[0x4][0x78] ;  /* 0x01001e0000047ab9 */ /* 0x000fe20000000a00 */
[----:B------:R0:W1:Y:S01]  /*82f0*/  LDC.64 R2, c[0x4][R17] ;  /* 0x0100000011027b82 */ /* 0x0000620000000a00 */
[----:B------:R-:W-:Y:S01]  /*8300*/  IMAD.U32 R4, RZ, RZ, UR6 ;  /* 0x00000006ff047e24 */ /* 0x000fe2000f8e00ff */
[----:B------:R-:W-:Y:S01]  /*8310*/  MOV R5, UR7 ;  /* 0x0000000700057c02 */ /* 0x000fe20008000f00 */
[----:B------:R-:W-:Y:S01]  /*8320*/  IMAD.U32 R6, RZ, RZ, UR8 ;  /* 0x00000008ff067e24 */ /* 0x000fe2000f8e00ff */
[----:B------:R-:W-:Y:S01]  /*8330*/  MOV R10, UR4 ;  /* 0x00000004000a7c02 */ /* 0x000fe20008000f00 */
[----:B------:R-:W-:Y:S01]  /*8340*/  IMAD.U32 R7, RZ, RZ, UR9 ;  /* 0x00000009ff077e24 */ /* 0x000fe2000f8e00ff */
[----:B------:R-:W-:Y:S01]  /*8350*/  MOV R12, 0x1 ;  /* 0x00000001000c7802 */ /* 0x000fe20000000f00 */
[----:B------:R-:W-:-:S02]  /*8360*/  IMAD.U32 R11, RZ, RZ, UR5 ;  /* 0x00000005ff0b7e24 */ /* 0x000fc4000f8e00ff */
[----:B------:R-:W-:Y:S02]  /*8370*/  IMAD.MOV.U32 R8, RZ, RZ, 0x70 ;  /* 0x00000070ff087424 */ /* 0x000fe400078e00ff */
[----:B0-----:R-:W-:-:S07]  /*8380*/  IMAD.MOV.U32 R13, RZ, RZ, RZ ;  /* 0x000000ffff0d7224 */ /* 0x001fce00078e00ff */
[----:B------:R-:W-:-:S07]  /*8390*/  LEPC R20, `(.L_x_43) ;  /* 0x000000001014794e */ /* 0x000fce0000000000 */
[----:B-1---5:R-:W-:Y:S05]  /*83a0*/  CALL.ABS.NOINC R2 ;  /* 0x0000000002007343 */ /* 0x022fea0003c00000 */
.L_x_43:
[----:B------:R0:W1:Y:S01]  /*83b0*/  LDC.64 R2, c[0x4][R17] ;  /* 0x0100000011027b82 */ /* 0x0000620000000a00 */
[----:B------:R-:W-:Y:S01]  /*83c0*/  ULDC.64 UR4, c[0x4][0xf0] ;  /* 0x01003c0000047ab9 */ /* 0x000fe20000000a00 */
[----:B------:R-:W-:Y:S01]  /*83d0*/  ULDC.64 UR6, c[0x4][0xf8] ;  /* 0x01003e0000067ab9 */ /* 0x000fe20000000a00 */
[----:B------:R-:W-:Y:S01]  /*83e0*/  IMAD.U32 R4, RZ, RZ, UR4 ;  /* 0x00000004ff047e24 */ /* 0x000fe2000f8e00ff */
[----:B------:R-:W-:Y:S01]  /*83f0*/  MOV R5, UR5 ;  /* 0x0000000500057c02 */ /* 0x000fe20008000f00 */
[----:B------:R-:W-:Y:S01]  /*8400*/  ULDC.64 UR4, c[0x4][0x80] ;  /* 0x0100200000047ab9 */ /* 0x000fe20000000a00 */
        /* <DEDUP_REMOVED lines=8> */
[----:B-1----:R-:W-:Y:S05]  /*8490*/  CALL.ABS.NOINC R2 ;  /* 0x0000000002007343 */ /* 0x002fea0003c00000 */
.L_x_42:
[----:B------:R-:W-:Y:S01]  /*84a0*/  ULDC.64 UR4, c[0x0][0x9f8] ;  /* 0x00027e0000047ab9 */ /* 0x000fe20000000a00 */
[----:B------:R-:W-:Y:S01]  /*84b0*/  IMAD.MOV.U32 R30, RZ, RZ, R23 ;  /* 0x000000ffff1e7224 */ /* 0x000fe200078e0017 */
[----:B------:R-:W-:Y:S01]  /*84c0*/  ISETP.NE.U32.AND P0, PT, RZ, UR4, PT ;  /* 0x00000004ff007c0c */ /* 0x000fe2000bf05070 */
[----:B------:R-:W0:Y:S01]  /*84d0*/  LDC R8, c[0x0][0x430] ;  /* 0x00010c00ff087b82 */ /* 0x000e220000000800 */
[----:B------:R-:W-:Y:S01]  /*84e0*/  IADD3 R19, -R23, RZ, RZ ;  /* 0x000000ff17137210 */ /* 0x000fe20007ffe1ff */
[----:B------:R-:W-:Y:S01]  /*84f0*/  ULDC UR4, c[0x0][0xc44] ;  /* 0x0003110000047ab9 */ /* 0x000fe20000000800 */
[----:B------:R-:W-:-:S13]  /*8500*/  ISETP.NE.AND.EX P0, PT, RZ, UR5, PT, P0 ;  /* 0x00000005ff007c0c */ /* 0x000fda000bf05300 */
[----:B------:R-:W1:Y:S02]  /*8510*/  @P0 LDC.64 R2, c[0x0][0x9f8] ;  /* 0x00027e00ff020b82 */ /* 0x000e640000000a00 */
[----:B-1----:R-:W-:-:S05]  /*8520*/  @P0 IMAD.WIDE R2, R23, 0x4, R2 ;  /* 0x0000000417020825 */ /* 0x002fca00078e0202 */
[----:B------:R1:W5:Y:S01]  /*8530*/  @P0 LDG.E R30, desc[UR36][R2.64] ;  /* 0x00000024021e0981 */ /* 0x000362000c1e1900 */
[----:B------:R-:W-:Y:S01]  /*8540*/  UMOV UR5, 0xffffffff ;  /* 0xffffffff00057882 */ /* 0x000fe20000000000 */
[----:B------:R-:W-:Y:S02]  /*8550*/  IMAD R19, R19, UR4, R24 ;  /* 0x0000000413137c24 */ /* 0x000fe4000f8e0218 */
[----:B0-----:R-:W-:Y:S05]  /*8560*/  BRA.DIV UR5, `(.L_x_44) ;  /* 0x0000002e05c47947 */ /* 0x001fea000b800000 */
.L_x_92:
[----:B------:R-:W-:Y:S01]  /*8570*/  ISETP.NE.AND P0, PT, R8, 0x1, PT ;  /* 0x000000010800780c */ /* 0x000fe20003f05270 */
[----:B------:R-:W-:Y:S01]  /*8580*/  IMAD.U32 R0, RZ, RZ, UR43 ;  /* 0x0000002bff007e24 */ /* 0x000fe2000f8e00ff */
[----:B------:R-:W-:Y:S02]  /*8590*/  LOP3.LUT P1, RZ, R16, 0x80, RZ, 0xc0, !PT ;  /* 0x0000008010ff7812 */ /* 0x000fe4000782c0ff */
[----:B-----5:R-:W-:Y:S01]  /*85a0*/  SHF.R.S32.HI R32, RZ, 0x1f, R30 ;  /* 0x0000001fff207819 */ /* 0x020fe2000001141e */
[----:B------:R-:W-:Y:S01]  /*85b0*/  IMAD R0, R0, 0x60, R26 ;  /* 0x0000006000007824 */ /* 0x000fe200078e021a */
[----:B------:R-:W-:-:S03]  /*85c0*/  LOP3.LUT R16, R16, 0xffffffbf, RZ, 0xc0, !PT ;  /* 0xffffffbf10107812 */ /* 0x000fc600078ec0ff */
[----:B------:R-:W-:-:S04]  /*85d0*/  IMAD.IADD R0, R0, 0x1, R31 ;  /* 0x0000000100007824 */ /* 0x000fc800078e021f */
[----:B-1----:R-:W0:Y:S01]  /*85e0*/  @P0 LDC R3, c[0x0][0x434] ;  /* 0x00010d00ff030b82 */ /* 0x002e220000000800 */
[----:B------:R-:W-:Y:S02]  /*85f0*/  MOV R9, R0 ;  /* 0x0000000000097202 */ /* 0x000fe40000000f00 */
[----:B------:R-:W-:-:S05]  /*8600*/  @P0 LOP3.LUT R16, R16, 0x40, RZ, 0xfc, !PT ;  /* 0x0000004010100812 */ /* 0x000fca00078efcff */
[----:B------:R-:W1:Y:S08]  /*8610*/  @P0 LDC R5, c[0x0][0x438] ;  /* 0x00010e00ff050b82 */ /* 0x000e700000000800 */
[----:B------:R-:W2:Y:S01]  /*8620*/  @P1 LDC.64 R6, c[0x0][0x428] ;  /* 0x00010a00ff061b82 */ /* 0x000ea20000000a00 */
[----:B0-----:R-:W-:-:S05]  /*8630*/  @P0 IMAD.HI.U32 R2, R0, R3, RZ ;  /* 0x0000000300020227 */ /* 0x001fca00078e00ff */
[----:B-1----:R-:W-:Y:S02]  /*8640*/  @P0 SHF.R.U32.HI R9, RZ, R5, R2 ;  /* 0x00000005ff090219 */ /* 0x002fe40000011602 */
[----:B------:R-:W0:Y:S02]  /*8650*/  @P1 LDC.64 R4, c[0x0][0x418] ;  /* 0x00010600ff041b82 */ /* 0x000e240000000a00 */
[----:B------:R-:W-:Y:S01]  /*8660*/  @P1 SHF.R.S32.HI R3, RZ, 0x1f, R9 ;  /* 0x0000001fff031819 */ /* 0x000fe20000011409 */
[----:B--2---:R-:W-:-:S04]  /*8670*/  @P1 IMAD R2, R32, R6, RZ ;  /* 0x0000000620021224 */ /* 0x004fc800078e02ff */
[----:B------:R-:W-:Y:S02]  /*8680*/  @P1 IMAD R7, R30, R7, R2 ;  /* 0x000000071e071224 */ /* 0x000fe400078e0202 */
[----:B------:R-:W-:-:S04]  /*8690*/  @P1 IMAD.MOV.U32 R2, RZ, RZ, R9 ;  /* 0x000000ffff021224 */ /* 0x000fc800078e0009 */
[----:B------:R-:W-:Y:S01]  /*86a0*/  @P1 IMAD.WIDE.U32 R2, R30, R6, R2 ;  /* 0x000000061e021225 */ /* 0x000fe200078e0002 */
[----:B------:R-:W-:-:S03]  /*86b0*/  MOV R6, RZ ;  /* 0x000000ff00067202 */ /* 0x000fc60000000f00 */
[----:B------:R-:W-:Y:S01]  /*86c0*/  @P1 IMAD.IADD R3, R3, 0x1, R7 ;  /* 0x0000000103031824 */ /* 0x000fe200078e0207 */
[----:B0-----:R-:W-:-:S04]  /*86d0*/  @P1 LEA R4, P0, R2, R4, 0x2 ;  /* 0x0000000402041211 */ /* 0x001fc800078010ff */
[----:B------:R-:W-:Y:S01]  /*86e0*/  @P1 LEA.HI.X R5, R2, R5, R3, 0x2, P0 ;  /* 0x0000000502051211 */ /* 0x000fe200000f1403 */
[----:B------:R-:W-:-:S04]  /*86f0*/  IMAD.MOV R3, RZ, RZ, -R9 ;  /* 0x000000ffff037224 */ /* 0x000fc800078e0a09 */
[----:B------:R0:W5:Y:S01]  /*8700*/  @P1 LDG.E R6, desc[UR36][R4.64] ;  /* 0x0000002404061981 */ /* 0x000162000c1e1900 */
[----:B------:R-:W-:Y:S02]  /*8710*/  LOP3.LUT R16, R16, 0xffffffdf, RZ, 0xc0, !PT ;  /* 0xffffffdf10107812 */ /* 0x000fe400078ec0ff */
[----:B------:R-:W-:Y:S01]  /*8720*/  SHF.R.S32.HI R29, RZ, 0x1f, R19 ;  /* 0x0000001fff1d7819 */ /* 0x000fe20000011413 */
[----:B0-----:R-:W-:Y:S02]  /*8730*/  IMAD R5, R8, R3, R0 ;  /* 0x0000000308057224 */ /* 0x001fe400078e0200 */
[----:B------:R-:W-:-:S05]  /*8740*/  IMAD.U32 R0, RZ, RZ, UR42 ;  /* 0x0000002aff007e24 */ /* 0x000fca000f8e00ff */
[----:B------:R-:W-:-:S13]  /*8750*/  ISETP.NE.AND P0, PT, R0, 0x3, PT ;  /* 0x000000030000780c */ /* 0x000fda0003f05270 */
[----:B------:R-:W-:Y:S01]  /*8760*/  @P0 LOP3.LUT R16, R16, 0x20, RZ, 0xfc, !PT ;  /* 0x0000002010100812 */ /* 0x000fe200078efcff */
[----:B------:R-:W-:Y:S06]  /*8770*/  @!P0 BRA `(.L_x_45) ;  /* 0x0000000000048947 */ /* 0x000fec0003800000 */
[----:B------:R-:W-:Y:S01]  /*8780*/  BPT.TRAP 0x1 ;  /* 0x000000040000795c */ /* 0x000fe20000300000 */
.L_x_45:
[----:B------:R-:W-:Y:S01]  /*8790*/  SHF.R.S32.HI R7, RZ, 0x1f, R5 ;  /* 0x0000001fff077819 */ /* 0x000fe20000011405 */
[----:B------:R-:W-:Y:S01]  /*87a0*/  ULDC.64 UR4, c[0x0][0x328] ;  /* 0x0000ca0000047ab9 */ /* 0x000fe20000000a00 */
[----:B-----5:R-:W-:Y:S01]  /*87b0*/  SHF.R.S32.HI R4, RZ, 0x1f, R6 ;  /* 0x0000001fff047819 */ /* 0x020fe20000011406 */
[----:B------:R-:W-:Y:S01]  /*87c0*/  IMAD.WIDE.U32 R2, R5, UR4, RZ ;  /* 0x0000000405027c25 */ /* 0x000fe2000f8e00ff */
[----:B------:R-:W-:Y:S03]  /*87d0*/  BSSY B0, `(.L_x_46) ;  /* 0x0000015000007945 */ /* 0x000fe60003800000 */
[----:B------:R-:W-:-:S04]  /*87e0*/  IMAD R0, R7, UR4, RZ ;  /* 0x0000000407007c24 */ /* 0x000fc8000f8e02ff */
[----:B------:R-:W-:Y:S01]  /*87f0*/  IMAD R9, R5, UR5, R0 ;  /* 0x0000000505097c24 */ /* 0x000fe2000f8e0200 */
[----:B------:R-:W-:-:S04]  /*8800*/  ULDC.64 UR4, c[0x0][0x338] ;  /* 0x0000ce0000047ab9 */ /* 0x000fc80000000a00 */
[----:B------:R-:W-:Y:S01]  /*8810*/  IADD3 R3, R3, R9, RZ ;  /* 0x0000000903037210 */ /* 0x000fe20007ffe0ff */
[----:B------:R-:W-:-:S04]  /*8820*/  IMAD R9, R4, UR4, RZ ;  /* 0x0000000404097c24 */ /* 0x000fc8000f8e02ff */
[C---:B------:R-:W-:Y:S02]  /*8830*/  IMAD R9, R6.reuse, UR5, R9 ;  /* 0x0000000506097c24 */ /* 0x040fe4000f8e0209 */
[----:B------:R-:W-:Y:S01]  /*8840*/  IMAD.WIDE.U32 R2, R6, UR4, R2 ;  /* 0x0000000406027c25 */ /* 0x000fe2000f8e0002 */
[----:B------:R-:W-:-:S03]  /*8850*/  ULDC.64 UR4, c[0x0][0x330] ;  /* 0x0000cc0000047ab9 */ /* 0x000fc60000000a00 */
[----:B------:R-:W-:Y:S02]  /*8860*/  IMAD.IADD R3, R3, 0x1, R9 ;  /* 0x0000000103037824 */ /* 0x000fe400078e0209 */
[----:B------:R-:W-:Y:S02]  /*8870*/  IMAD R0, R29, UR4, RZ ;  /* 0x000000041d007c24 */ /* 0x000fe4000f8e02ff */
[----:B------:R-:W-:-:S04]  /*8880*/  IMAD.WIDE.U32 R2, R19, UR4, R2 ;  /* 0x0000000413027c25 */ /* 0x000fc8000f8e0002 */
[----:B------:R-:W-:Y:S01]  /*8890*/  IMAD R9, R19, UR5, R0 ;  /* 0x0000000513097c24 */ /* 0x000fe2000f8e0200 */
[----:B------:R-:W-:Y:S01]  /*88a0*/  ULDC.64 UR4, c[0x0][0x318] ;  /* 0x0000c60000047ab9 */ /* 0x000fe20000000a00 */
[----:B------:R-:W-:Y:S02]  /*88b0*/  LEA R0, R22, UR39, 0x3 ;  /* 0x0000002716007c11 */ /* 0x000fe4000f8e18ff */
[----:B------:R-:W-:Y:S01]  /*88c0*/  LEA R17, P0, R2, UR4, 0x1 ;  /* 0x0000000402117c11 */ /* 0x000fe2000f8008ff */
[----:B------:R-:W-:-:S05]  /*88d0*/  IMAD.IADD R3, R3, 0x1, R9 ;  /* 0x0000000103037824 */ /* 0x000fca00078e0209 */
[----:B------:R-:W-:Y:S02]  /*88e0*/  LEA.HI.X R18, R2, UR5, R3, 0x1, P0 ;  /* 0x0000000502127c11 */ /* 0x000fe400080f0c03 */
[----:B------:R-:W-:-:S04]  /*88f0*/  SHF.L.U32 R3, R25, 0x1f, RZ ;  /* 0x0000001f19037819 */ /* 0x000fc800000006ff */
[----:B------:R-:W0:Y:S02]  /*8900*/  SYNCS.PHASECHK.TRANS64.TRYWAIT P0, [R0+URZ+0x2a840], R3 ;  /* 0x02a84003000075a7 */ /* 0x000e24000800017f */
[----:B0-----:R-:W-:Y:S05]  /*8910*/  @!P0 BRA `(.L_x_47) ;  /* 0x0000002c000c8947 */ /* 0x001fea0003800000 */
.L_x_93:
[----:B------:R-:W-:Y:S05]  /*8920*/  BSYNC B0 ;  /* 0x0000000000007941 */ /* 0x000fea0003800000 */
.L_x_46:
[----:B------:R-:W-:Y:S01]  /*8930*/  ULDC.64 UR4, c[0x0][0x300] ;  /* 0x0000c00000047ab9 */ /* 0x000fe20000000a00 */
[C---:B------:R-:W-:Y:S01]  /*8940*/  LOP3.LUT P4, RZ, R16.reuse, 0x10, RZ, 0xc0, !PT ;  /* 0x0000001010ff7812 */ /* 0x040fe2000788c0ff */
[----:B------:R-:W-:Y:S01]  /*8950*/  IMAD R2, R7, UR4, RZ ;  /* 0x0000000407027c24 */ /* 0x000fe2000f8e02ff */
[C---:B------:R-:W-:Y:S02]  /*8960*/  LOP3.LUT P3, RZ, R16.reuse, 0x8, RZ, 0xc0, !PT ;  /* 0x0000000810ff7812 */ /* 0x040fe4000786c0ff */
[----:B------:R-:W-:Y:S01]  /*8970*/  LOP3.LUT P2, RZ, R16, 0x4, RZ, 0xc0, !PT ;  /* 0x0000000410ff7812 */ /* 0x000fe2000784c0ff */
[C---:B------:R-:W-:Y:S02]  /*8980*/  IMAD R7, R5.reuse, UR5, R2 ;  /* 0x0000000505077c24 */ /* 0x040fe4000f8e0202 */
[----:B0-----:R-:W-:Y:S01]  /*8990*/  IMAD.WIDE.U32 R2, R5, UR4, RZ ;  /* 0x0000000405027c25 */ /* 0x001fe2000f8e00ff */
[----:B------:R-:W-:-:S03]  /*89a0*/  ULDC.64 UR4, c[0x0][0x310] ;  /* 0x0000c40000047ab9 */ /* 0x000fc60000000a00 */
[----:B------:R-:W-:Y:S01]  /*89b0*/  IMAD R5, R4, UR4, RZ ;  /* 0x0000000404057c24 */ /* 0x000fe2000f8e02ff */
[----:B------:R-:W-:-:S03]  /*89c0*/  IADD3 R3, R3, R7, RZ ;  /* 0x0000000703037210 */ /* 0x000fc60007ffe0ff */
[C---:B------:R-:W-:Y:S02]  /*89d0*/  IMAD R5, R6.reuse, UR5, R5 ;  /* 0x0000000506057c24 */ /* 0x040fe4000f8e0205 */
[----:B------:R-:W-:Y:S01]  /*89e0*/  IMAD.WIDE.U32 R2, R6, UR4, R2 ;  /* 0x0000000406027c25 */ /* 0x000fe2000f8e0002 */
[----:B------:R-:W-:-:S03]  /*89f0*/  ULDC.64 UR4, c[0x0][0x308] ;  /* 0x0000c20000047ab9 */ /* 0x000fc60000000a00 */
[----:B------:R-:W-:Y:S02]  /*8a00*/  IMAD.IADD R3, R3, 0x1, R5 ;  /* 0x0000000103037824 */ /* 0x000fe400078e0205 */
[----:B------:R-:W-:Y:S02]  /*8a10*/  IMAD R4, R29, UR4, RZ ;  /* 0x000000041d047c24 */ /* 0x000fe4000f8e02ff */
[----:B------:R-:W-:-:S04]  /*8a20*/  IMAD.WIDE.U32 R2, R19, UR4, R2 ;  /* 0x0000000413027c25 */ /* 0x000fc8000f8e0002 */
[----:B------:R-:W-:Y:S01]  /*8a30*/  IMAD R5, R19, UR5, R4 ;  /* 0x0000000513057c24 */ /* 0x000fe2000f8e0204 */
[----:B------:R-:W-:Y:S02]  /*8a40*/  ULDC.64 UR4, c[0x0][0x2e8] ;  /* 0x0000ba0000047ab9 */ /* 0x000fe40000000a00 */
[----:B------:R-:W-:Y:S01]  /*8a50*/  LEA R4, P0, R2, UR4, 0x1 ;  /* 0x0000000402047c11 */ /* 0x000fe2000f8008ff */
[----:B------:R-:W-:Y:S01]  /*8a60*/  IMAD.IADD R3, R3, 0x1, R5 ;  /* 0x0000000103037824 */ /* 0x000fe200078e0205 */
[----:B------:R-:W-:Y:S01]  /*8a70*/  UMOV UR4, 0xffffffff ;  /* 0xffffffff00047882 */ /* 0x000fe20000000000 */
[----:B------:R-:W-:-:S03]  /*8a80*/  IMAD R5, R22, 0x4800, R27 ;  /* 0x0000480016057824 */ /* 0x000fc600078e021b */
[----:B------:R-:W-:Y:S01]  /*8a90*/  LEA.HI.X R6, R2, UR5, R3, 0x1, P0 ;  /* 0x0000000502067c11 */ /* 0x000fe200080f0c03 */
[----:B------:R-:W-:Y:S06]  /*8aa0*/  BRA.DIV UR4, `(.L_x_48) ;  /* 0x0000002a04bc7947 */ /* 0x000fec000b800000 */
[----:B------:R-:W0:Y:S01]  /*8ab0*/  SHFL.IDX PT, R14, R4, RZ, 0x181f ;  /* 0x00181fff040e7589 */ /* 0x000e2200000e0000 */
[----:B------:R-:W-:-:S03]  /*8ac0*/  ISETP.GE.AND P0, PT, R33, 0x1, PT ;  /* 0x000000012100780c */ /* 0x000fc60003f06270 */
[----:B------:R-:W1:Y:S04]  /*8ad0*/  SHFL.IDX PT, R2, R6, RZ, 0x181f ;  /* 0x00181fff06027589 */ /* 0x000e6800000e0000 */
[----:B------:R-:W-:Y:S06]  /*8ae0*/  SHFL.IDX PT, R8, R6, 0x1, 0x181f ;  /* 0x00381f0006087f89 */ /* 0x000fec00000e0000 */
[----:B------:R-:W-:-:S02]  /*8af0*/  @P0 LEA R7, R5, UR39, 0x1 ;  /* 0x0000002705070c11 */ /* 0x000fc4000f8e08ff */
[----:B0-----:R-:W-:-:S04]  /*8b00*/  @P0 LEA R14, P1, R37, R14, 0x1 ;  /* 0x0000000e250e0211 */ /* 0x001fc800078208ff */
[----:B-1----:R-:W-:Y:S01]  /*8b10*/  @P0 IADD3.X R3, RZ, R2, RZ, P1, !PT ;  /* 0x00000002ff030210 */ /* 0x002fe20000ffe4ff */
[----:B------:R-:W-:Y:S02]  /*8b20*/  @P0 IMAD.MOV.U32 R2, RZ, RZ, R14 ;  /* 0x000000ffff020224 */ /* 0x000fe400078e000e */
[----:B------:R-:W0:Y:S04]  /*8b30*/  SHFL.IDX PT, R14, R4, 0x1, 0x181f ;  /* 0x00381f00040e7f89 */ /* 0x000e2800000e0000 */
[----:B------:R-:W-:Y:S04]  /*8b40*/  @P0 LDGSTS.E.BYPASS.LTC128B.128 [R7+0x18400], desc[UR36][R2.64], !P4 ;  /* 0x1840000002070fae */ /* 0x000fe8000e101d64 */
[----:B------:R-:W-:Y:S04]  /*8b50*/  @P0 LDGSTS.E.BYPASS.LTC128B.128 [R7+0x1b400], desc[UR36][R2.64+0x80], !P3 ;  /* 0x1b40008002070fae */ /* 0x000fe8000d901d64 */
[----:B------:R1:W-:Y:S01]  /*8b60*/  @P0 LDGSTS.E.BYPASS.LTC128B.128 [R7+0x1e400], desc[UR36][R2.64+0x100], !P2 ;  /* 0x1e40010002070fae */ /* 0x0003e2000d101d64 */
[----:B------:R-:W-:-:S03]  /*8b70*/  ISETP.GE.AND P0, PT, R33, 0x11, PT ;  /* 0x000000112100780c */ /* 0x000fc60003f06270 */
[----:B-1----:R-:W-:Y:S10]  /*8b80*/  SHFL.IDX PT, R7, R6, 0x2, 0x181f ;  /* 0x00581f0006077f89 */ /* 0x002ff400000e0000 */
[----:B0-----:R-:W-:-:S02]  /*8b90*/  @P0 LEA R14, P1, R37, R14, 0x1 ;  /* 0x0000000e250e0211 */ /* 0x001fc400078208ff */
[----:B------:R-:W-:Y:S02]  /*8ba0*/  @P0 LEA R21, R5, UR39, 0x1 ;  /* 0x0000002705150c11 */ /* 0x000fe4000f8e08ff */
[----:B------:R-:W-:Y:S01]  /*8bb0*/  @P0 MOV R2, R14 ;  /* 0x0000000e00020202 */ /* 0x000fe20000000f00 */
[----:B------:R-:W-:Y:S01]  /*8bc0*/  @P0 IMAD.X R9, RZ, RZ, R8, P1 ;  /* 0x000000ffff090224 */ /* 0x000fe200008e0608 */
[----:B------:R-:W0:Y:S03]  /*8bd0*/  SHFL.IDX PT, R14, R4, 0x2, 0x181f ;  /* 0x00581f00040e7f89 */ /* 0x000e2600000e0000 */
[----:B------:R-:W-:-:S05]  /*8be0*/  @P0 IMAD.MOV.U32 R3, RZ, RZ, R9 ;  /* 0x000000ffff030224 */ /* 0x000fca00078e0009 */
[----:B------:R-:W-:Y:S04]  /*8bf0*/  @P0 LDGSTS.E.BYPASS.LTC128B.128 [R21+0x18c00], desc[UR36][R2.64], !P4 ;  /* 0x18c0000002150fae */ /* 0x000fe8000e101d64 */
[----:B------:R-:W-:Y:S04]  /*8c00*/  @P0 LDGSTS.E.BYPASS.LTC128B.128 [R21+0x1bc00], desc[UR36][R2.64+0x80], !P3 ;  /* 0x1bc0008002150fae */ /* 0x000fe8000d901d64 */
[----:B------:R1:W-:Y:S01]  /*8c10*/  @P0 LDGSTS.E.BYPASS.LTC128B.128 [R21+0x1ec00], desc[UR36][R2.64+0x100], !P2 ;  /* 0x1ec0010002150fae */ /* 0x0003e2000d101d64 */
[----:B------:R-:W-:-:S13]  /*8c20*/  ISETP.GE.AND P0, PT, R33, 0x21, PT ;  /* 0x000000212100780c */ /* 0x000fda0003f06270 */
[----:B0-----:R-:W-:Y:S02]  /*8c30*/  @P0 LEA R14, P1, R37, R14, 0x1 ;  /* 0x0000000e250e0211 */ /* 0x001fe400078208ff */
[----:B------:R-:W-:Y:S02]  /*8c40*/  @P0 LEA R9, R5, UR39, 0x1 ;  /* 0x0000002705090c11 */ /* 0x000fe4000f8e08ff */
[----:B-1----:R-:W-:Y:S01]  /*8c50*/  @P0 MOV R2, R14 ;  /* 0x0000000e00020202 */ /* 0x002fe20000000f00 */
[----:B------:R-:W-:Y:S01]  /*8c60*/  @P0 IMAD.X R7, RZ, RZ, R7, P1 ;  /* 0x000000ffff070224 */ /* 0x000fe200008e0607 */
[----:B------:R-:W0:Y:S03]  /*8c70*/  SHFL.IDX PT, R14, R4, 0x3, 0x181f ;  /* 0x00781f00040e7f89 */ /* 0x000e2600000e0000 */
[----:B------:R-:W-:Y:S02]  /*8c80*/  @P0 IMAD.MOV.U32 R3, RZ, RZ, R7 ;  /* 0x000000ffff030224 */ /* 0x000fe400078e0007 */
[----:B------:R-:W1:Y:S04]  /*8c90*/  SHFL.IDX PT, R7, R6, 0x3, 0x181f ;  /* 0x00781f0006077f89 */ /* 0x000e6800000e0000 */
[----:B------:R-:W-:Y:S04]  /*8ca0*/  @P0 LDGSTS.E.BYPASS.LTC128B.128 [R9+0x19400], desc[UR36][R2.64], !P4 ;  /* 0x1940000002090fae */ /* 0x000fe8000e101d64 */
[----:B------:R-:W-:Y:S04]  /*8cb0*/  @P0 LDGSTS.E.BYPASS.LTC128B.128 [R9+0x1c400], desc[UR36][R2.64+0x80], !P3 ;  /* 0x1c40008002090fae */ /* 0x000fe8000d901d64 */
[----:B------:R2:W-:Y:S01]  /*8cc0*/  @P0 LDGSTS.E.BYPASS.LTC128B.128 [R9+0x1f400], desc[UR36][R2.64+0x100], !P2 ;  /* 0x1f40010002090fae */ /* 0x0005e2000d101d64 */
[----:B------:R-:W-:-:S13]  /*8cd0*/  ISETP.GE.AND P0, PT, R33, 0x31, PT ;  /* 0x000000312100780c */ /* 0x000fda0003f06270 */
[----:B0-----:R-:W-:Y:S02]  /*8ce0*/  @P0 LEA R14, P1, R37, R14, 0x1 ;  /* 0x0000000e250e0211 */ /* 0x001fe400078208ff */
[----:B------:R-:W-:Y:S02]  /*8cf0*/  @P0 LEA R21, R5, UR39, 0x1 ;  /* 0x0000002705150c11 */ /* 0x000fe4000f8e08ff */
[----:B--2---:R-:W-:Y:S01]  /*8d00*/  @P0 MOV R2, R14 ;  /* 0x0000000e00020202 */ /* 0x004fe20000000f00 */
[----:B-1----:R-:W-:Y:S01]  /*8d10*/  @P0 IMAD.X R7, RZ, RZ, R7, P1 ;  /* 0x000000ffff070224 */ /* 0x002fe200008e0607 */
        /* <DEDUP_REMOVED lines=11> */
[----:B------:R0:W1:Y:S03]  /*8dd0*/  SHFL.IDX PT, R14, R4, 0x5, 0x181f ;  /* 0x00b81f00040e7f89 */ /* 0x00006600000e0000 */
[----:B------:R-:W-:Y:S02]  /*8de0*/  @P0 IMAD.MOV.U32 R3, RZ, RZ, R7 ;  /* 0x000000ffff030224 */ /* 0x000fe400078e0007 */
[----:B------:R0:W2:Y:S04]  /*8df0*/  SHFL.IDX PT, R7, R6, 0x5, 0x181f ;  /* 0x00b81f0006077f89 */ /* 0x0000a800000e0000 */
[----:B------:R0:W-:Y:S04]  /*8e00*/  @P0 LDGSTS.E.BYPASS.LTC128B.128 [R9+0x1a400], desc[UR36][R2.64], !P4 ;  /* 0x1a40000002090fae */ /* 0x0001e8000e101d64 */
[----:B------:R0:W-:Y:S04]  /*8e10*/  @P0 LDGSTS.E.BYPASS.LTC128B.128 [R9+0x1d400], desc[UR36][R2.64+0x80], !P3 ;  /* 0x1d40008002090fae */ /* 0x0001e8000d901d64 */
[----:B------:R0:W-:Y:S02]  /*8e20*/  @P0 LDGSTS.E.BYPASS.LTC128B.128 [R9+0x20400], desc[UR36][R2.64+0x100], !P2 ;  /* 0x2040010002090fae */ /* 0x0001e4000d101d64 */
.L_x_107:
[----:B------:R-:W-:-:S13]  /*8e30*/  ISETP.GE.AND P0, PT, R33, 0x51, PT ;  /* 0x000000512100780c */ /* 0x000fda0003f06270 */
[----:B01----:R-:W-:Y:S02]  /*8e40*/  @P0 LEA R2, P1, R37, R14, 0x1 ;  /* 0x0000000e25020211 */ /* 0x003fe400078208ff */
[----:B------:R-:W-:-:S03]  /*8e50*/  @P0 LEA R5, R5, UR39, 0x1 ;  /* 0x0000002705050c11 */ /* 0x000fc6000f8e08ff */
[----:B--2---:R-:W-:-:S05]  /*8e60*/  @P0 IMAD.X R3, RZ, RZ, R7, P1 ;  /* 0x000000ffff030224 */ /* 0x004fca00008e0607 */
[----:B------:R-:W-:Y:S01]  /*8e70*/  @!PT LDS RZ, [RZ] ;  /* 0x00000000fffff984 */ /* 0x000fe20000000800 */
[----:B------:R-:W-:Y:S01]  /*8e80*/  @!PT LDS RZ, [RZ] ;  /* 0x00000000fffff984 */ /* 0x000fe20000000800 */
[----:B------:R-:W-:Y:S01]  /*8e90*/  @!PT LDS RZ, [RZ] ;  /* 0x00000000fffff984 */ /* 0x000fe20000000800 */
[----:B------:R0:W-:Y:S04]  /*8ea0*/  @P0 LDGSTS.E.BYPASS.LTC128B.128 [R5+0x1ac00], desc[UR36][R2.64], !P4 ;  /* 0x1ac0000002050fae */ /* 0x0001e8000e101d64 */
[----:B------:R0:W-:Y:S04]  /*8eb0*/  @P0 LDGSTS.E.BYPASS.LTC128B.128 [R5+0x1dc00], desc[UR36][R2.64+0x80], !P3 ;  /* 0x1dc0008002050fae */ /* 0x0001e8000d901d64 */
[----:B------:R0:W-:Y:S01]  /*8ec0*/  @P0 LDGSTS.E.BYPASS.LTC128B.128 [R5+0x20c00], desc[UR36][R2.64+0x100], !P2 ;  /* 0x20c0010002050fae */ /* 0x0001e2000d101d64 */
[----:B------:R-:W-:Y:S01]  /*8ed0*/  PLOP3.LUT P0, PT, PT, PT, PT, 0x80, 0x0 ;  /* 0x000000000000781c */ /* 0x000fe20003f0f070 */
[----:B------:R-:W-:-:S12]  /*8ee0*/  NOP ;  /* 0x0000000000007918 */ /* 0x000fd80000000000 */
.L_x_49:
[----:B------:R-:W-:Y:S02]  /*8ef0*/  PLOP3.LUT P1, PT, P1, P0, PT, 0xa2, 0x0 ;  /* 0x000000000000781c */ /* 0x000fe40000f21472 */
[----:B------:R-:W-:-:S08]  /*8f00*/  @P0 R2UR P1, UR4, R0 ;  /* 0x00000000000402ca */ /* 0x000fd00000020000 */
[----:B------:R-:W-:-:S05]  /*8f10*/  @P0 PLOP3.LUT P0, PT, P1, PT, PT, 0x80, 0x0 ;  /* 0x000000000000081c */ /* 0x000fca0000f0f070 */
[----:B------:R-:W-:Y:S01]  /*8f20*/  @!P1 SYNCS.ARRIVE.TRANS64.RED.A0T1 RZ, [UR4+0x2a830], RZ ;  /* 0x02a830ffffff99a7 */ /* 0x000fe20008200404 */
[----:B------:R-:W-:Y:S07]  /*8f30*/  @!P1 ARRIVES.LDGSTSBAR.64.TRANSCNT [UR4+0x2a830] ;  /* 0x02a83000ff0099b0 */ /* 0x000fee0008000a84 */
[----:B------:R-:W-:Y:S05]  /*8f40*/  @P0 BRA.U.ANY `(.L_x_49) ;  /* 0xfffffffd00e80947 */ /* 0x000fea000393ffff */
[----:B------:R-:W-:Y:S01]  /*8f50*/  NOP ;  /* 0x0000000000007918 */ /* 0x000fe20000000000 */
[----:B------:R-:W-:-:S13]  /*8f60*/  LOP3.LUT P2, RZ, R16, 0x20, RZ, 0xc0, !PT ;  /* 0x0000002010ff7812 */ /* 0x000fda000784c0ff */
[----:B------:R-:W-:Y:S05]  /*8f70*/  @!P2 BRA `(.L_x_50) ;  /* 0x000000000004a947 */ /* 0x000fea0003800000 */
[----:B------:R-:W-:Y:S01]  /*8f80*/  BPT.TRAP 0x1 ;  /* 0x000000040000795c */ /* 0x000fe20000300000 */
.L_x_50:
[----:B------:R1:W-:Y:S02]  /*8f90*/  SYNCS.ARRIVE.TRANS64.A1T0 RZ, [R0+URZ+0x2a830], RZ ;  /* 0x02a830ff00ff79a7 */ /* 0x0003e4000810003f */
[----:B------:R-:W-:Y:S05]  /*8fa0*/  WARPSYNC.ALL ;  /* 0x0000000000007948 */ /* 0x000fea0003800000 */
[----:B------:R-:W-:-:S04]  /*8fb0*/  UIADD3 UR4, UR39, 0xc400, URZ ;  /* 0x0000c40027047890 */ /* 0x000fc8000fffe03f */
[----:B------:R-:W-:Y:S01]  /*8fc0*/  ULOP3.LUT UP0, URZ, UR4, 0x3ff, URZ, 0xc0, !UPT ;  /* 0x000003ff043f7892 */ /* 0x000fe2000f80c03f */
[----:B------:R-:W-:Y:S05]  /*8fd0*/  BAR.SYNC.DEFER_BLOCKING 0x8, 0x180 ;  /* 0x0206000000007b1d */ /* 0x000fea0000010000 */
[----:B------:R-:W-:-:S13]  /*8fe0*/  PLOP3.LUT P0, PT, PT, PT, UP0, 0x80, 0x0 ;  /* 0x000000000000781c */ /* 0x000fda0003f0f008 */
[----:B------:R-:W-:Y:S05]  /*8ff0*/  @!P0 BRA `(.L_x_51) ;  /* 0x0000000000408947 */ /* 0x000fea0003800000 */
[----:B0-----:R-:W-:Y:S01]  /*9000*/  MOV R2, 0x0 ;  /* 0x0000000000027802 */ /* 0x001fe20000000f00 */
[----:B------:R-:W-:Y:S01]  /*9010*/  ULDC.64 UR6, c[0x4][0xf0] ;  /* 0x01003c0000067ab9 */ /* 0x000fe20000000a00 */
[----:B------:R-:W-:Y:S01]  /*9020*/  ULDC.64 UR8, c[0x4][0xf8] ;  /* 0x01003e0000087ab9 */ /* 0x000fe20000000a00 */
[----:B------:R-:W-:Y:S01]  /*9030*/  ULDC.64 UR4, c[0x4][0x88] ;  /* 0x0100220000047ab9 */ /* 0x000fe20000000a00 */
[----:B------:R-:W-:Y:S01]  /*9040*/  MOV R4, UR6 ;  /* 0x0000000600047c02 */ /* 0x000fe20008000f00 */
[----:B------:R-:W-:Y:S01]  /*9050*/  IMAD.U32 R5, RZ, RZ, UR7 ;  /* 0x00000007ff057e24 */ /* 0x000fe2000f8e00ff */
        /* <DEDUP_REMOVED lines=9> */
[----:B01----:R-:W-:Y:S05]  /*90f0*/  CALL.ABS.NOINC R2 ;  /* 0x0000000002007343 */ /* 0x003fea0003c00000 */
.L_x_51:
[----:B-1----:R-:W1:Y:S01]  /*9100*/  LDC R0, c[0x0][0x448] ;  /* 0x00011200ff007b82 */ /* 0x002e620000000800 */
[----:B0-----:R-:W-:Y:S01]  /*9110*/  IADD3 R3, -R24, RZ, RZ ;  /* 0x000000ff18037210 */ /* 0x001fe20007ffe1ff */
[----:B------:R-:W-:Y:S01]  /*9120*/  ULDC UR4, c[0x0][0xc38] ;  /* 0x00030e0000047ab9 */ /* 0x000fe20000000800 */
[----:B------:R-:W-:Y:S02]  /*9130*/  SHF.R.S32.HI R6, RZ, 0x1f, R23 ;  /* 0x0000001fff067819 */ /* 0x000fe40000011417 */
[C---:B------:R-:W-:Y:S01]  /*9140*/  LOP3.LUT P3, RZ, R16.reuse, 0x400, RZ, 0xc0, !PT ;  /* 0x0000040010ff7812 */ /* 0x040fe2000786c0ff */
[----:B------:R-:W-:Y:S01]  /*9150*/  IMAD R4, R3, UR4, R36 ;  /* 0x0000000403047c24 */ /* 0x000fe2000f8e0224 */
[----:B------:R-:W-:Y:S01]  /*9160*/  ULDC.64 UR4, c[0x0][0x2d8] ;  /* 0x0000b60000047ab9 */ /* 0x000fe20000000a00 */
[----:B------:R-:W-:Y:S02]  /*9170*/  LOP3.LUT P4, RZ, R16, 0x200, RZ, 0xc0, !PT ;  /* 0x0000020010ff7812 */ /* 0x000fe4000788c0ff */
[----:B------:R-:W-:Y:S01]  /*9180*/  IMAD.SHL.U32 R4, R4, 0x80, RZ ;  /* 0x0000008004047824 */ /* 0x000fe200078e00ff */
[----:B------:R-:W-:-:S02]  /*9190*/  LOP3.LUT P5, RZ, R16, 0x100, RZ, 0xc0, !PT ;  /* 0x0000010010ff7812 */ /* 0x000fc400078ac0ff */
[----:B------:R-:W-:Y:S02]  /*91a0*/  LEA R20, R27, UR39, 0x1 ;  /* 0x000000271b147c11 */ /* 0x000fe4000f8e08ff */
[----:B------:R-:W-:-:S05]  /*91b0*/  LOP3.LUT R7, R26, R4, RZ, 0xfc, !PT ;  /* 0x000000041a077212 */ /* 0x000fca00078efcff */
[----:B------:R-:W-:Y:S01]  /*91c0*/  IMAD.MOV.U32 R5, RZ, RZ, R7 ;  /* 0x000000ffff057224 */ /* 0x000fe200078e0007 */
[----:B-1----:R-:W-:-:S13]  /*91d0*/  ISETP.NE.AND P0, PT, R0, 0x1, PT ;  /* 0x000000010000780c */ /* 0x002fda0003f05270 */
[----:B------:R-:W0:Y:S08]  /*91e0*/  @P0 LDC R2, c[0x0][0x44c] ;  /* 0x00011300ff020b82 */ /* 0x000e300000000800 */
[----:B------:R-:W1:Y:S01]  /*91f0*/  @P0 LDC R9, c[0x0][0x450] ;  /* 0x00011400ff090b82 */ /* 0x000e620000000800 */
[----:B0-----:R-:W-:-:S05]  /*9200*/  @P0 IMAD.HI.U32 R2, R7, R2, RZ ;  /* 0x0000000207020227 */ /* 0x001fca00078e00ff */
[----:B-1----:R-:W-:Y:S01]  /*9210*/  @P0 SHF.R.U32.HI R5, RZ, R9, R2 ;  /* 0x00000009ff050219 */ /* 0x002fe20000011602 */
[----:B------:R-:W-:-:S04]  /*9220*/  IMAD R2, R29, UR4, RZ ;  /* 0x000000041d027c24 */ /* 0x000fc8000f8e02ff */
[C---:B------:R-:W-:Y:S02]  /*9230*/  IMAD R9, R19.reuse, UR5, R2 ;  /* 0x0000000513097c24 */ /* 0x040fe4000f8e0202 */
[----:B------:R-:W-:Y:S01]  /*9240*/  IMAD.WIDE.U32 R2, R19, UR4, RZ ;  /* 0x0000000413027c25 */ /* 0x000fe2000f8e00ff */
[----:B------:R-:W-:-:S03]  /*9250*/  ULDC.64 UR4, c[0x0][0x2e0] ;  /* 0x0000b80000047ab9 */ /* 0x000fc60000000a00 */
[----:B------:R-:W-:Y:S01]  /*9260*/  IMAD R6, R6, UR4, RZ ;  /* 0x0000000406067c24 */ /* 0x000fe2000f8e02ff */
[----:B------:R-:W-:-:S03]  /*9270*/  IADD3 R3, R3, R9, RZ ;  /* 0x0000000903037210 */ /* 0x000fc60007ffe0ff */
[C---:B------:R-:W-:Y:S02]  /*9280*/  IMAD R9, R23.reuse, UR5, R6 ;  /* 0x0000000517097c24 */ /* 0x040fe4000f8e0206 */
[----:B------:R-:W-:Y:S02]  /*9290*/  IMAD.MOV R6, RZ, RZ, -R5 ;  /* 0x000000ffff067224 */ /* 0x000fe400078e0a05 */
[----:B------:R-:W-:Y:S01]  /*92a0*/  IMAD.WIDE.U32 R2, R23, UR4, R2 ;  /* 0x0000000417027c25 */ /* 0x000fe2000f8e0002 */
[----:B------:R-:W-:-:S03]  /*92b0*/  ULDC.64 UR4, c[0x0][0x2d0] ;  /* 0x0000b40000047ab9 */ /* 0x000fc60000000a00 */
[----:B------:R-:W-:Y:S01]  /*92c0*/  IMAD R7, R0, R6, R7 ;  /* 0x0000000600077224 */ /* 0x000fe200078e0207 */
[----:B------:R-:W-:Y:S01]  /*92d0*/  SHF.R.S32.HI R0, RZ, 0x1f, R5 ;  /* 0x0000001fff007819 */ /* 0x000fe20000011405 */
[----:B------:R-:W-:-:S04]  /*92e0*/  IMAD.IADD R3, R3, 0x1, R9 ;  /* 0x0000000103037824 */ /* 0x000fc800078e0209 */
[----:B------:R-:W-:Y:S02]  /*92f0*/  IMAD R0, R0, UR4, RZ ;  /* 0x0000000400007c24 */ /* 0x000fe4000f8e02ff */
[----:B------:R-:W-:-:S04]  /*9300*/  IMAD.WIDE.U32 R2, R5, UR4, R2 ;  /* 0x0000000405027c25 */ /* 0x000fc8000f8e0002 */
[----:B------:R-:W-:Y:S01]  /*9310*/  IMAD R5, R5, UR5, R0 ;  /* 0x0000000505057c24 */ /* 0x000fe2000f8e0200 */
[----:B------:R-:W-:Y:S01]  /*9320*/  SHF.R.S32.HI R0, RZ, 0x1f, R7 ;  /* 0x0000001fff007819 */ /* 0x000fe20000011407 */
[----:B------:R-:W-:-:S03]  /*9330*/  ULDC.64 UR4, c[0x0][0x2c8] ;  /* 0x0000b20000047ab9 */ /* 0x000fc60000000a00 */
[----:B------:R-:W-:Y:S01]  /*9340*/  IADD3 R3, R3, R5, RZ ;  /* 0x0000000503037210 */ /* 0x000fe20007ffe0ff */
[----:B------:R-:W-:-:S04]  /*9350*/  IMAD R0, R0, UR4, RZ ;  /* 0x0000000400007c24 */ /* 0x000fc8000f8e02ff */
[C---:B------:R-:W-:Y:S02]  /*9360*/  IMAD R5, R7.reuse, UR5, R0 ;  /* 0x0000000507057c24 */ /* 0x040fe4000f8e0200 */
[----:B------:R-:W-:Y:S01]  /*9370*/  IMAD.WIDE.U32 R2, R7, UR4, R2 ;  /* 0x0000000407027c25 */ /* 0x000fe2000f8e0002 */
[----:B------:R-:W-:-:S03]  /*9380*/  ULDC.64 UR4, c[0x0][0x280] ;  /* 0x0000a00000047ab9 */ /* 0x000fc60000000a00 */
[----:B------:R-:W-:Y:S01]  /*9390*/  IMAD.IADD R5, R3, 0x1, R5 ;  /* 0x0000000103057824 */ /* 0x000fe200078e0205 */
[----:B------:R-:W-:Y:S01]  /*93a0*/  LEA R0, P0, R2, UR4, 0x1 ;  /* 0x0000000402007c11 */ /* 0x000fe2000f8008ff */
[----:B------:R-:W-:-:S03]  /*93b0*/  UMOV UR4, 0xffffffff ;  /* 0xffffffff00047882 */ /* 0x000fc60000000000 */
[----:B------:R-:W-:Y:S01]  /*93c0*/  LEA.HI.X R5, R2, UR5, R5, 0x1, P0 ;  /* 0x0000000502057c11 */ /* 0x000fe200080f0c05 */
[----:B------:R-:W-:Y:S08]  /*93d0*/  BRA.DIV UR4, `(.L_x_52) ;  /* 0x0000002a046c7947 */ /* 0x000ff0000b800000 */
[----:B------:R-:W0:Y:S01]  /*93e0*/  SHFL.IDX PT, R14, R0, RZ, 0x181f ;  /* 0x00181fff000e7589 */ /* 0x000e2200000e0000 */
[----:B------:R-:W-:-:S03]  /*93f0*/  IMAD.IADD R4, R34, 0x1, R4 ;  /* 0x0000000122047824 */ /* 0x000fc600078e0204 */
[----:B------:R-:W1:Y:S01]  /*9400*/  SHFL.IDX PT, R2, R5, RZ, 0x181f ;  /* 0x00181fff05027589 */ /* 0x000e6200000e0000 */
[C---:B------:R-:W-:Y:S01]  /*9410*/  VIADD R7, R4.reuse, 0x10 ;  /* 0x0000001004077836 */ /* 0x040fe20000000000 */
[----:B------:R-:W-:Y:S02]  /*9420*/  ISETP.GE.AND P0, PT, R4, UR40, PT ;  /* 0x0000002804007c0c */ /* 0x000fe4000bf06270 */
[----:B------:R-:W-:Y:S11]  /*9430*/  SHFL.IDX PT, R6, R5, 0x1, 0x181f ;  /* 0x00381f0005067f89 */ /* 0x000ff600000e0000 */
[----:B0-----:R-:W-:-:S04]  /*9440*/  @!P0 LEA R14, P1, R37, R14, 0x1 ;  /* 0x0000000e250e8211 */ /* 0x001fc800078208ff */
[----:B-1----:R-:W-:Y:S01]  /*9450*/  @!P0 IADD3.X R3, RZ, R2, RZ, P1, !PT ;  /* 0x00000002ff038210 */ /* 0x002fe20000ffe4ff */
[----:B------:R-:W-:Y:S02]  /*9460*/  @!P0 IMAD.MOV.U32 R2, RZ, RZ, R14 ;  /* 0x000000ffff028224 */ /* 0x000fe400078e000e */
[----:B------:R-:W0:Y:S04]  /*9470*/  SHFL.IDX PT, R14, R0, 0x1, 0x181f ;  /* 0x00381f00000e7f89 */ /* 0x000e2800000e0000 */
[----:B------:R-:W-:Y:S04]  /*9480*/  @!P0 LDGSTS.E.BYPASS.LTC128B.128 [R20+0xc400], desc[UR36][R2.64], !P3 ;  /* 0x0c40000002148fae */ /* 0x000fe8000d901d64 */
[----:B------:R-:W-:Y:S04]  /*9490*/  @!P0 LDGSTS.E.BYPASS.LTC128B.128 [R20+0x10400], desc[UR36][R2.64+0x80], !P4 ;  /* 0x1040008002148fae */ /* 0x000fe8000e101d64 */
[----:B------:R1:W-:Y:S01]  /*94a0*/  @!P0 LDGSTS.E.BYPASS.LTC128B.128 [R20+0x14400], desc[UR36][R2.64+0x100], !P5 ;  /* 0x1440010002148fae */ /* 0x0003e2000e901d64 */
[----:B------:R-:W-:-:S13]  /*94b0*/  ISETP.GE.AND P0, PT, R7, UR40, PT ;  /* 0x0000002807007c0c */ /* 0x000fda000bf06270 */
[----:B0-----:R-:W-:-:S04]  /*94c0*/  @!P0 LEA R14, P1, R37, R14, 0x1 ;  /* 0x0000000e250e8211 */ /* 0x001fc800078208ff */
[----:B------:R-:W-:Y:S01]  /*94d0*/  @!P0 IADD3.X R7, RZ, R6, RZ, P1, !PT ;  /* 0x00000006ff078210 */ /* 0x000fe20000ffe4ff */
[----:B-1----:R-:W-:Y:S01]  /*94e0*/  @!P0 IMAD.MOV.U32 R2, RZ, RZ, R14 ;  /* 0x000000ffff028224 */ /* 0x002fe200078e000e */
[----:B------:R-:W-:Y:S03]  /*94f0*/  SHFL.IDX PT, R6, R5, 0x2, 0x181f ;  /* 0x00581f0005067f89 */ /* 0x000fe600000e0000 */
[----:B------:R-:W-:Y:S01]  /*9500*/  @!P0 IMAD.MOV.U32 R3, RZ, RZ, R7 ;  /* 0x000000ffff038224 */ /* 0x000fe200078e0007 */
[----:B------:R-:W0:Y:S01]  /*9510*/  SHFL.IDX PT, R14, R0, 0x2, 0x181f ;  /* 0x00581f00000e7f89 */ /* 0x000e2200000e0000 */
[----:B------:R-:W-:-:S03]  /*9520*/  IADD3 R7, R4, 0x20, RZ ;  /* 0x0000002004077810 */ /* 0x000fc60007ffe0ff */
[----:B------:R-:W-:Y:S04]  /*9530*/  @!P0 LDGSTS.E.BYPASS.LTC128B.128 [R20+0xcc00], desc[UR36][R2.64], !P3 ;  /* 0x0cc0000002148fae */ /* 0x000fe8000d901d64 */
[----:B------:R-:W-:Y:S04]  /*9540*/  @!P0 LDGSTS.E.BYPASS.LTC128B.128 [R20+0x10c00], desc[UR36][R2.64+0x80], !P4 ;  /* 0x10c0008002148fae */ /* 0x000fe8000e101d64 */
[----:B------:R1:W-:Y:S01]  /*9550*/  @!P0 LDGSTS.E.BYPASS.LTC128B.128 [R20+0x14c00], desc[UR36][R2.64+0x100], !P5 ;  /* 0x14c0010002148fae */ /* 0x0003e2000e901d64 */
[----:B------:R-:W-:-:S13]  /*9560*/  ISETP.GE.AND P0, PT, R7, UR40, PT ;  /* 0x0000002807007c0c */ /* 0x000fda000bf06270 */
[----:B0-----:R-:W-:-:S05]  /*9570*/  @!P0 LEA R14, P1, R37, R14, 0x1 ;  /* 0x0000000e250e8211 */ /* 0x001fca00078208ff */
[----:B------:R-:W-:Y:S02]  /*9580*/  @!P0 IMAD.X R7, RZ, RZ, R6, P1 ;  /* 0x000000ffff078224 */ /* 0x000fe400008e0606 */
[----:B-1----:R-:W-:Y:S01]  /*9590*/  @!P0 IMAD.MOV.U32 R2, RZ, RZ, R14 ;  /* 0x000000ffff028224 */ /* 0x002fe200078e000e */
[----:B------:R-:W-:Y:S02]  /*95a0*/  SHFL.IDX PT, R6, R5, 0x3, 0x181f ;  /* 0x00781f0005067f89 */ /* 0x000fe400000e0000 */
[----:B------:R-:W-:Y:S01]  /*95b0*/  @!P0 MOV R3, R7 ;  /* 0x0000000700038202 */ /* 0x000fe20000000f00 */
[----:B------:R-:W-:Y:S01]  /*95c0*/  VIADD R7, R4, 0x30 ;  /* 0x0000003004077836 */ /* 0x000fe20000000000 */
[----:B------:R-:W0:Y:S04]  /*95d0*/  SHFL.IDX PT, R14, R0, 0x3, 0x181f ;  /* 0x00781f00000e7f89 */ /* 0x000e2800000e0000 */
[----:B------:R-:W-:Y:S04]  /*95e0*/  @!P0 LDGSTS.E.BYPASS.LTC128B.128 [R20+0xd400], desc[UR36][R2.64], !P3 ;  /* 0x0d40000002148fae */ /* 0x000fe8000d901d64 */
[----:B------:R-:W-:Y:S04]  /*95f0*/  @!P0 LDGSTS.E.BYPASS.LTC128B.128 [R20+0x11400], desc[UR36][R2.64+0x80], !P4 ;  /* 0x1140008002148fae */ /* 0x000fe8000e101d64 */
[----:B------:R1:W-:Y:S01]  /*9600*/  @!P0 LDGSTS.E.BYPASS.LTC128B.128 [R20+0x15400], desc[UR36][R2.64+0x100], !P5 ;  /* 0x1540010002148fae */ /* 0x0003e2000e901d64 */
[----:B------:R-:W-:-:S13]  /*9610*/  ISETP.GE.AND P0, PT, R7, UR40, PT ;  /* 0x0000002807007c0c */ /* 0x000fda000bf06270 */
[----:B0-----:R-:W-:-:S04]  /*9620*/  @!P0 LEA R14, P1, R37, R14, 0x1 ;  /* 0x0000000e250e8211 */ /* 0x001fc800078208ff */
[----:B-1----:R-:W-:Y:S01]  /*9630*/  @!P0 MOV R2, R14 ;  /* 0x0000000e00028202 */ /* 0x002fe20000000f00 */
[----:B------:R-:W-:Y:S01]  /*9640*/  @!P0 IMAD.X R7, RZ, RZ, R6, P1 ;  /* 0x000000ffff078224 */ /* 0x000fe200008e0606 */
[----:B------:R-:W0:Y:S03]  /*9650*/  SHFL.IDX PT, R14, R0, 0x4, 0x181f ;  /* 0x00981f00000e7f89 */ /* 0x000e2600000e0000 */
[----:B------:R-:W-:Y:S01]  /*9660*/  @!P0 IMAD.MOV.U32 R3, RZ, RZ, R7 ;  /* 0x000000ffff038224 */ /* 0x000fe200078e0007 */
[----:B------:R-:W1:Y:S01]  /*9670*/  SHFL.IDX PT, R6, R5, 0x4, 0x181f ;  /* 0x00981f0005067f89 */ /* 0x000e6200000e0000 */
[----:B------:R-:W-:-:S03]  /*9680*/  VIADD R7, R4, 0x40 ;  /* 0x0000004004077836 */ /* 0x000fc60000000000 */
[----:B------:R-:W-:Y:S04]  /*9690*/  @!P0 LDGSTS.E.BYPASS.LTC128B.128 [R20+0xdc00], desc[UR36][R2.64], !P3 ;  /* 0x0dc0000002148fae */ /* 0x000fe8000d901d64 */
[----:B------:R-:W-:Y:S04]  /*96a0*/  @!P0 LDGSTS.E.BYPASS.LTC128B.128 [R20+0x11c00], desc[UR36][R2.64+0x80], !P4 ;  /* 0x11c0008002148fae */ /* 0x000fe8000e101d64 */
[----:B------:R2:W-:Y:S01]  /*96b0*/  @!P0 LDGSTS.E.BYPASS.LTC128B.128 [R20+0x15c00], desc[UR36][R2.64+0x100], !P5 ;  /* 0x15c0010002148fae */ /* 0x0005e2000e901d64 */
[----:B------:R-:W-:-:S13]  /*96c0*/  ISETP.GE.AND P0, PT, R7, UR40, PT ;  /* 0x0000002807007c0c */ /* 0x000fda000bf06270 */
[----:B0-----:R-:W-:-:S04]  /*96d0*/  @!P0 LEA R14, P1, R37, R14, 0x1 ;  /* 0x0000000e250e8211 */ /* 0x001fc800078208ff */
[----:B-1----:R-:W-:Y:S01]  /*96e0*/  @!P0 IADD3.X R7, RZ, R6, RZ, P1, !PT ;  /* 0x00000006ff078210 */ /* 0x002fe20000ffe4ff */
[----:B--2---:R-:W-:Y:S01]  /*96f0*/  @!P0 IMAD.MOV.U32 R2, RZ, RZ, R14 ;  /* 0x000000ffff028224 */ /* 0x004fe200078e000e */
        /* <DEDUP_REMOVED lines=22> */
[----:B------:R0:W1:Y:S03]  /*9860*/  SHFL.IDX PT, R14, R0, 0x7, 0x181f ;  /* 0x00f81f00000e7f89 */ /* 0x00006600000e0000 */
[----:B------:R-:W-:Y:S01]  /*9870*/  @!P0 IMAD.MOV.U32 R3, RZ, RZ, R7 ;  /* 0x000000ffff038224 */ /* 0x000fe200078e0007 */
[----:B------:R0:W2:Y:S04]  /*9880*/  SHFL.IDX PT, R6, R5, 0x7, 0x181f ;  /* 0x00f81f0005067f89 */ /* 0x0000a800000e0000 */
[----:B------:R0:W-:Y:S04]  /*9890*/  @!P0 LDGSTS.E.BYPASS.LTC128B.128 [R20+0xf400], desc[UR36][R2.64], !P3 ;  /* 0x0f40000002148fae */ /* 0x0001e8000d901d64 */
[----:B------:R0:W-:Y:S04]  /*98a0*/  @!P0 LDGSTS.E.BYPASS.LTC128B.128 [R20+0x13400], desc[UR36][R2.64+0x80], !P4 ;  /* 0x1340008002148fae */ /* 0x0001e8000e101d64 */
[----:B------:R0:W-:Y:S02]  /*98b0*/  @!P0 LDGSTS.E.BYPASS.LTC128B.128 [R20+0x17400], desc[UR36][R2.64+0x100], !P5 ;  /* 0x1740010002148fae */ /* 0x0001e4000e901d64 */
.L_x_124:
[----:B0-----:R-:W3:Y:S01]  /*98c0*/  LDL R0, [R1] ;  /* 0x0000000001007983 */ /* 0x001ee20000100800 */
[----:B------:R-:W-:-:S05]  /*98d0*/  VIADD R4, R4, 0x70 ;  /* 0x0000007004047836 */ /* 0x000fca0000000000 */
[----:B------:R-:W-:-:S13]  /*98e0*/  ISETP.GE.AND P0, PT, R4, UR40, PT ;  /* 0x0000002804007c0c */ /* 0x000fda000bf06270 */
[----:B-1----:R-:W-:-:S04]  /*98f0*/  @!P0 LEA R2, P1, R37, R14, 0x1 ;  /* 0x0000000e25028211 */ /* 0x002fc800078208ff */
[----:B--2---:R-:W-:-:S05]  /*9900*/  @!P0 IADD3.X R3, RZ, R6, RZ, P1, !PT ;  /* 0x00000006ff038210 */ /* 0x004fca0000ffe4ff */
[----:B------:R-:W-:Y:S01]  /*9910*/  @!PT LDS RZ, [RZ] ;  /* 0x00000000fffff984 */ /* 0x000fe20000000800 */
[----:B------:R-:W-:Y:S01]  /*9920*/  @!PT LDS RZ, [RZ] ;  /* 0x00000000fffff984 */ /* 0x000fe20000000800 */
[----:B------:R-:W-:Y:S01]  /*9930*/  @!PT LDS RZ, [RZ] ;  /* 0x00000000fffff984 */ /* 0x000fe20000000800 */
[----:B------:R0:W-:Y:S04]  /*9940*/  @!P0 LDGSTS.E.BYPASS.LTC128B.128 [R20+0xfc00], desc[UR36][R2.64], !P3 ;  /* 0x0fc0000002148fae */ /* 0x0001e8000d901d64 */
[----:B------:R0:W-:Y:S04]  /*9950*/  @!P0 LDGSTS.E.BYPASS.LTC128B.128 [R20+0x13c00], desc[UR36][R2.64+0x80], !P4 ;  /* 0x13c0008002148fae */ /* 0x0001e8000e101d64 */
[----:B------:R0:W-:Y:S01]  /*9960*/  @!P0 LDGSTS.E.BYPASS.LTC128B.128 [R20+0x17c00], desc[UR36][R2.64+0x100], !P5 ;  /* 0x17c0010002148fae */ /* 0x0001e2000e901d64 */
[----:B------:R-:W-:Y:S01]  /*9970*/  NOP ;  /* 0x0000000000007918 */ /* 0x000fe20000000000 */
[----:B------:R-:W-:Y:S02]  /*9980*/  SYNCS.ARRIVE.TRANS64.RED.A0T1 RZ, [UR39+0x2a800], RZ ;  /* 0x02a800ffffff79a7 */ /* 0x000fe40008200427 */
[----:B------:R-:W-:Y:S01]  /*9990*/  ARRIVES.LDGSTSBAR.64.TRANSCNT [UR39+0x2a800] ;  /* 0x02a80000ff0079b0 */ /* 0x000fe20008000aa7 */
[----:B---3--:R-:W-:-:S04]  /*99a0*/  LOP3.LUT R0, R0, 0x1, RZ, 0xc, !PT ;  /* 0x0000000100007812 */ /* 0x008fc800078e0cff */
[----:B------:R-:W-:Y:S01]  /*99b0*/  SHF.L.U32 R0, R0, 0x1f, RZ ;  /* 0x0000001f00007819 */ /* 0x000fe200000006ff */
[----:B------:R-:W-:Y:S01]  /*99c0*/  NOP ;  /* 0x0000000000007918 */ /* 0x000fe20000000000 */
[----:B------:R-:W-:Y:S01]  /*99d0*/  SYNCS.ARRIVE.TRANS64.A1T0 RZ, [UR39+0x2a800], RZ ;  /* 0x02a800ffffff79a7 */ /* 0x000fe20008100027 */
[----:B------:R-:W-:Y:S01]  /*99e0*/  BSSY B0, `(.L_x_53) ;  /* 0x0000003000007945 */ /* 0x000fe20003800000 */
[----:B------:R-:W1:Y:S03]  /*99f0*/  SYNCS.PHASECHK.TRANS64.TRYWAIT P0, [UR39+0x2a820], R0 ;  /* 0x02a82000ff0075a7 */ /* 0x000e660008000167 */
[----:B01----:R-:W-:Y:S05]  /*9a00*/  @!P0 BRA `(.L_x_54) ;  /* 0x0000002c00788947 */ /* 0x003fea0003800000 */
.L_x_125:
[----:B------:R-:W-:Y:S05]  /*9a10*/  BSYNC B0 ;  /* 0x0000000000007941 */ /* 0x000fea0003800000 */
.L_x_53:
[----:B------:R-:W-:Y:S01]  /*9a20*/  UISETP.GE.AND UP0, UPT, UR38, 0x61, UPT ;  /* 0x000000612600788c */ /* 0x000fe2000bf06270 */
[----:B------:R-:W-:-:S05]  /*9a30*/  IMAD.U32 R20, RZ, RZ, UR43 ;  /* 0x0000002bff147e24 */ /* 0x000fca000f8e00ff */
[----:B------:R-:W-:-:S13]  /*9a40*/  PLOP3.LUT P0, PT, PT, PT, UP0, 0x40, 0x0 ;  /* 0x000000000000781c */ /* 0x000fda0003f0e808 */
[----:B------:R-:W-:Y:S05]  /*9a50*/  @P0 BRA `(.L_x_55) ;  /* 0x0000000c00b80947 */ /* 0x000fea0003800000 */
[----:B------:R-:W-:Y:S01]  /*9a60*/  BSSY B0, `(.L_x_55) ;  /* 0x00000ed000007945 */ /* 0x000fe20003800000 */
[----:B------:R-:W-:Y:S01]  /*9a70*/  IMAD.MOV.U32 R21, RZ, RZ, R25 ;  /* 0x000000ffff157224 */ /* 0x000fe200078e0019 */
[----:B------:R-:W-:Y:S01]  /*9a80*/  MOV R7, R22 ;  /* 0x0000001600077202 */ /* 0x000fe20000000f00 */
[----:B------:R-:W-:Y:S02]  /*9a90*/  IMAD.U32 R6, RZ, RZ, UR41 ;  /* 0x00000029ff067e24 */ /* 0x000fe4000f8e00ff */
[----:B------:R-:W-:-:S07]  /*9aa0*/  IMAD.U32 R28, RZ, RZ, UR43 ;  /* 0x0000002bff1c7e24 */ /* 0x000fce000f8e00ff */
.L_x_68:
[----:B0-----:R-:W0:Y:S01]  /*9ab0*/  LDC R0, c[0x0][0x430] ;  /* 0x00010c00ff007b82 */ /* 0x001e220000000800 */
[----:B------:R-:W-:Y:S01]  /*9ac0*/  ISETP.GT.U32.AND P0, PT, R26, 0x5f, PT ;  /* 0x0000005f1a00780c */ /* 0x000fe20003f04070 */
[----:B------:R-:W-:Y:S01]  /*9ad0*/  IMAD R3, R6, 0x60, R31 ;  /* 0x0000006006037824 */ /* 0x000fe200078e021f */
[----:B------:R-:W-:Y:S01]  /*9ae0*/  LOP3.LUT P2, RZ, R16, 0x20, RZ, 0xc0, !PT ;  /* 0x0000002010ff7812 */ /* 0x000fe2000784c0ff */
[----:B------:R-:W-:Y:S01]  /*9af0*/  VIADD R22, R7, 0x1 ;  /* 0x0000000107167836 */ /* 0x000fe20000000000 */
[----:B------:R-:W-:Y:S02]  /*9b00*/  ULDC UR4, c[0x0][0x430] ;  /* 0x00010c0000047ab9 */ /* 0x000fe40000000800 */
[----:B------:R-:W-:-:S05]  /*9b10*/  IADD3 R10, R26, R3, RZ ;  /* 0x000000031a0a7210 */ /* 0x000fca0007ffe0ff */
[----:B------:R-:W-:Y:S02]  /*9b20*/  IMAD.MOV.U32 R11, RZ, RZ, R10 ;  /* 0x000000ffff0b7224 */ /* 0x000fe400078e000a */
[----:B------:R-:W1:Y:S01]  /*9b30*/  @!P0 LDC.64 R8, c[0x0][0x428] ;  /* 0x00010a00ff088b82 */ /* 0x000e620000000a00 */
[----:B0-----:R-:W-:-:S13]  /*9b40*/  ISETP.NE.AND P1, PT, R0, 0x1, PT ;  /* 0x000000010000780c */ /* 0x001fda0003f25270 */
[----:B------:R-:W0:Y:S08]  /*9b50*/  @P1 LDC R5, c[0x0][0x434] ;  /* 0x00010d00ff051b82 */ /* 0x000e300000000800 */
[----:B------:R-:W2:Y:S01]  /*9b60*/  @P1 LDC R3, c[0x0][0x438] ;  /* 0x00010e00ff031b82 */ /* 0x000ea20000000800 */
[----:B0-----:R-:W-:-:S07]  /*9b70*/  @P1 IMAD.HI.U32 R0, R10, R5, RZ ;  /* 0x000000050a001227 */ /* 0x001fce00078e00ff */
[----:B------:R-:W0:Y:S01]  /*9b80*/  @!P0 LDC.64 R4, c[0x0][0x418] ;  /* 0x00010600ff048b82 */ /* 0x000e220000000a00 */
[----:B--2---:R-:W-:Y:S01]  /*9b90*/  @P1 SHF.R.U32.HI R11, RZ, R3, R0 ;  /* 0x00000003ff0b1219 */ /* 0x004fe20000011600 */
[----:B-1----:R-:W-:-:S03]  /*9ba0*/  @!P0 IMAD R0, R32, R8, RZ ;  /* 0x0000000820008224 */ /* 0x002fc600078e02ff */
[--C-:B------:R-:W-:Y:S01]  /*9bb0*/  @!P0 SHF.R.S32.HI R3, RZ, 0x1f, R11.reuse ;  /* 0x0000001fff038819 */ /* 0x100fe2000001140b */
[----:B------:R-:W-:Y:S02]  /*9bc0*/  @!P0 IMAD.MOV.U32 R2, RZ, RZ, R11 ;  /* 0x000000ffff028224 */ /* 0x000fe400078e000b */
[C---:B------:R-:W-:Y:S02]  /*9bd0*/  @!P0 IMAD R9, R30.reuse, R9, R0 ;  /* 0x000000091e098224 */ /* 0x040fe400078e0200 */
[----:B------:R-:W-:-:S05]  /*9be0*/  @!P0 IMAD.WIDE.U32 R2, R30, R8, R2 ;  /* 0x000000081e028225 */ /* 0x000fca00078e0002 */
[----:B------:R-:W-:Y:S02]  /*9bf0*/  @!P0 IADD3 R0, R9, R3, RZ ;  /* 0x0000000309008210 */ /* 0x000fe40007ffe0ff */
[----:B0-----:R-:W-:-:S04]  /*9c00*/  @!P0 LEA R4, P1, R2, R4, 0x2 ;  /* 0x0000000402048211 */ /* 0x001fc800078210ff */
[----:B------:R-:W-:Y:S01]  /*9c10*/  @!P0 LEA.HI.X R5, R2, R5, R0, 0x2, P1 ;  /* 0x0000000502058211 */ /* 0x000fe200008f1400 */
[----:B------:R-:W-:Y:S01]  /*9c20*/  IMAD.MOV.U32 R0, RZ, RZ, RZ ;  /* 0x000000ffff007224 */ /* 0x000fe200078e00ff */
[----:B------:R-:W-:-:S05]  /*9c30*/  IADD3 R3, -R11, RZ, RZ ;  /* 0x000000ff0b037210 */ /* 0x000fca0007ffe1ff */
[----:B------:R0:W5:Y:S01]  /*9c40*/  @!P0 LDG.E R0, desc[UR36][R4.64] ;  /* 0x0000002404008981 */ /* 0x000162000c1e1900 */
[----:B------:R-:W-:Y:S01]  /*9c50*/  ISETP.NE.AND P0, PT, R22, 0x2, PT ;  /* 0x000000021600780c */ /* 0x000fe20003f05270 */
[----:B------:R-:W-:-:S03]  /*9c60*/  IMAD.MOV.U32 R20, RZ, RZ, R6 ;  /* 0x000000ffff147224 */ /* 0x000fc600078e0006 */
[----:B------:R-:W-:Y:S02]  /*9c70*/  SEL R2, RZ, 0x1, P0 ;  /* 0x00000001ff027807 */ /* 0x000fe40000000000 */
[----:B------:R-:W-:Y:S02]  /*9c80*/  SEL R22, R22, RZ, P0 ;  /* 0x000000ff16167207 */ /* 0x000fe40000000000 */
[----:B------:R-:W-:Y:S01]  /*9c90*/  LOP3.LUT R25, R21, R2, RZ, 0x3c, !PT ;  /* 0x0000000215197212 */ /* 0x000fe200078e3cff */
[----:B0-----:R-:W-:Y:S01]  /*9ca0*/  IMAD R4, R3, UR4, R10 ;  /* 0x0000000403047c24 */ /* 0x001fe2000f8e020a */
[----:B------:R-:W-:Y:S06]  /*9cb0*/  @!P2 BRA `(.L_x_56) ;  /* 0x000000000004a947 */ /* 0x000fec0003800000 */
[----:B------:R-:W-:Y:S01]  /*9cc0*/  BPT.TRAP 0x1 ;  /* 0x000000040000795c */ /* 0x000fe20000300000 */
.L_x_56:
[----:B------:R-:W-:Y:S01]  /*9cd0*/  LEA R6, R22, UR39, 0x3 ;  /* 0x0000002716067c11 */ /* 0x000fe2000f8e18ff */
[----:B------:R-:W-:Y:S01]  /*9ce0*/  BSSY B1, `(.L_x_57) ;  /* 0x0000004000017945 */ /* 0x000fe20003800000 */
[----:B------:R-:W-:-:S04]  /*9cf0*/  SHF.L.U32 R3, R25, 0x1f, RZ ;  /* 0x0000001f19037819 */ /* 0x000fc800000006ff */
[----:B------:R-:W0:Y:S02]  /*9d00*/  SYNCS.PHASECHK.TRANS64.TRYWAIT P0, [R6+URZ+0x2a840], R3 ;  /* 0x02a84003060075a7 */ /* 0x000e24000800017f */
[----:B0-----:R-:W-:Y:S05]  /*9d10*/  @!P0 BRA `(.L_x_58) ;  /* 0x0000002800cc8947 */ /* 0x001fea0003800000 */
.L_x_126:
[----:B------:R-:W-:Y:S05]  /*9d20*/  BSYNC B1 ;  /* 0x0000000000017941 */ /* 0x000fea0003800000 */
.L_x_57:
[----:B------:R-:W-:Y:S01]  /*9d30*/  SHF.R.S32.HI R23, RZ, 0x1f, R4 ;  /* 0x0000001fff177819 */ /* 0x000fe20000011404 */
[----:B------:R-:W-:Y:S01]  /*9d40*/  ULDC.64 UR4, c[0x0][0x300] ;  /* 0x0000c00000047ab9 */ /* 0x000fe20000000a00 */
[----:B-----5:R-:W-:Y:S01]  /*9d50*/  SHF.R.S32.HI R24, RZ, 0x1f, R0 ;  /* 0x0000001fff187819 */ /* 0x020fe20000011400 */
[----:B------:R-:W-:Y:S01]  /*9d60*/  IMAD R9, R22, 0x4800, R27 ;  /* 0x0000480016097824 */ /* 0x000fe200078e021b */
[C---:B------:R-:W-:Y:S01]  /*9d70*/  LOP3.LUT P3, RZ, R16.reuse, 0x10, RZ, 0xc0, !PT ;  /* 0x0000001010ff7812 */ /* 0x040fe2000786c0ff */
[----:B0-----:R-:W-:Y:S01]  /*9d80*/  IMAD R3, R23, UR4, RZ ;  /* 0x0000000417037c24 */ /* 0x001fe2000f8e02ff */
[C---:B------:R-:W-:Y:S02]  /*9d90*/  LOP3.LUT P2, RZ, R16.reuse, 0x8, RZ, 0xc0, !PT ;  /* 0x0000000810ff7812 */ /* 0x040fe4000784c0ff */
[----:B------:R-:W-:Y:S01]  /*9da0*/  LOP3.LUT P1, RZ, R16, 0x4, RZ, 0xc0, !PT ;  /* 0x0000000410ff7812 */ /* 0x000fe2000782c0ff */
[C---:B------:R-:W-:Y:S02]  /*9db0*/  IMAD R5, R4.reuse, UR5, R3 ;  /* 0x0000000504057c24 */ /* 0x040fe4000f8e0203 */
[----:B------:R-:W-:Y:S01]  /*9dc0*/  IMAD.WIDE.U32 R2, R4, UR4, RZ ;  /* 0x0000000404027c25 */ /* 0x000fe2000f8e00ff */
[----:B------:R-:W-:-:S03]  /*9dd0*/  ULDC.64 UR4, c[0x0][0x310] ;  /* 0x0000c40000047ab9 */ /* 0x000fc60000000a00 */
[----:B------:R-:W-:Y:S02]  /*9de0*/  IMAD.IADD R3, R3, 0x1, R5 ;  /* 0x0000000103037824 */ /* 0x000fe400078e0205 */
[----:B------:R-:W-:Y:S02]  /*9df0*/  IMAD R5, R24, UR4, RZ ;  /* 0x0000000418057c24 */ /* 0x000fe4000f8e02ff */
[----:B------:R-:W-:-:S04]  /*9e00*/  IMAD.WIDE.U32 R2, R0, UR4, R2 ;  /* 0x0000000400027c25 */ /* 0x000fc8000f8e0002 */
[----:B------:R-:W-:Y:S01]  /*9e10*/  IMAD R5, R0, UR5, R5 ;  /* 0x0000000500057c24 */ /* 0x000fe2000f8e0205 */
[----:B------:R-:W-:Y:S02]  /*9e20*/  ULDC.64 UR4, c[0x0][0x308] ;  /* 0x0000c20000047ab9 */ /* 0x000fe40000000a00 */
[----:B------:R-:W-:Y:S02]  /*9e30*/  IMAD R8, R29, UR4, RZ ;  /* 0x000000041d087c24 */ /* 0x000fe4000f8e02ff */
[----:B------:R-:W-:Y:S02]  /*9e40*/  IADD3 R3, R3, R5, RZ ;  /* 0x0000000503037210 */ /* 0x000fe40007ffe0ff */
        /* <DEDUP_REMOVED lines=9> */
[----:B------:R-:W-:Y:S01]  /*9ee0*/  IMAD.SHL.U32 R5, R37, 0x2, RZ ;  /* 0x0000000225057824 */ /* 0x000fe200078e00ff */
[----:B------:R-:W-:Y:S02]  /*9ef0*/  LEA R9, R9, UR39, 0x1 ;  /* 0x0000002709097c11 */ /* 0x000fe4000f8e08ff */
[----:B------:R-:W1:Y:S04]  /*9f00*/  SHFL.IDX PT, R3, R10, RZ, 0x181f ;  /* 0x00181fff0a037589 */ /* 0x000e6800000e0000 */
[----:B------:R-:W-:Y:S01]  /*9f10*/  SHFL.IDX PT, R35, R10, 0x2, 0x181f ;  /* 0x00581f000a237f89 */ /* 0x000fe200000e0000 */
[----:B0-----:R-:W-:-:S03]  /*9f20*/  IADD3 R2, P0, R14, R5, RZ ;  /* 0x000000050e027210 */ /* 0x001fc60007f1e0ff */
[----:B------:R-:W0:Y:S01]  /*9f30*/  SHFL.IDX PT, R14, R8, 0x1, 0x181f ;  /* 0x00381f00080e7f89 */ /* 0x000e2200000e0000 */
[----:B-1----:R-:W-:-:S05]  /*9f40*/  IADD3.X R3, RZ, R3, RZ, P0, !PT ;  /* 0x00000003ff037210 */ /* 0x002fca00007fe4ff */
[----:B------:R-:W-:Y:S04]  /*9f50*/  LDGSTS.E.BYPASS.LTC128B.128 [R9+0x18400], desc[UR36][R2.64], !P3 ;  /* 0x1840000002097fae */ /* 0x000fe8000d901d64 */
[----:B------:R-:W-:Y:S04]  /*9f60*/  LDGSTS.E.BYPASS.LTC128B.128 [R9+0x1b400], desc[UR36][R2.64+0x80], !P2 ;  /* 0x1b40008002097fae */ /* 0x000fe8000d101d64 */
[----:B------:R1:W-:Y:S04]  /*9f70*/  LDGSTS.E.BYPASS.LTC128B.128 [R9+0x1e400], desc[UR36][R2.64+0x100], !P1 ;  /* 0x1e40010002097fae */ /* 0x0003e8000c901d64 */
[----:B-1----:R-:W1:Y:S01]  /*9f80*/  SHFL.IDX PT, R3, R10, 0x1, 0x181f ;  /* 0x00381f000a037f89 */ /* 0x002e6200000e0000 */
[----:B0-----:R-:W-:-:S03]  /*9f90*/  IADD3 R2, P0, R14, R5, RZ ;  /* 0x000000050e027210 */ /* 0x001fc60007f1e0ff */
[----:B------:R-:W0:Y:S02]  /*9fa0*/  SHFL.IDX PT, R14, R8, 0x2, 0x181f ;  /* 0x00581f00080e7f89 */ /* 0x000e2400000e0000 */
[----:B-1----:R-:W-:-:S05]  /*9fb0*/  IMAD.X R3, RZ, RZ, R3, P0 ;  /* 0x000000ffff037224 */ /* 0x002fca00000e0603 */
[----:B------:R-:W-:Y:S04]  /*9fc0*/  LDGSTS.E.BYPASS.LTC128B.128 [R9+0x18c00], desc[UR36][R2.64], !P3 ;  /* 0x18c0000002097fae */ /* 0x000fe8000d901d64 */
[----:B------:R-:W-:Y:S04]  /*9fd0*/  LDGSTS.E.BYPASS.LTC128B.128 [R9+0x1bc00], desc[UR36][R2.64+0x80], !P2 ;  /* 0x1bc0008002097fae */ /* 0x000fe8000d101d64 */
[----:B------:R0:W-:Y:S02]  /*9fe0*/  LDGSTS.E.BYPASS.LTC128B.128 [R9+0x1ec00], desc[UR36][R2.64+0x100], !P1 ;  /* 0x1ec0010002097fae */ /* 0x0001e4000c901d64 */
[----:B0-----:R-:W-:-:S02]  /*9ff0*/  IADD3 R2, P0, R14, R5, RZ ;  /* 0x000000050e027210 */ /* 0x001fc40007f1e0ff */
[----:B------:R-:W0:Y:S03]  /*a000*/  SHFL.IDX PT, R14, R8, 0x3, 0x181f ;  /* 0x00781f00080e7f89 */ /* 0x000e2600000e0000 */
[----:B------:R-:W-:Y:S02]  /*a010*/  IMAD.X R3, RZ, RZ, R35, P0 ;  /* 0x000000ffff037224 */ /* 0x000fe400000e0623 */
[----:B------:R-:W1:Y:S04]  /*a020*/  SHFL.IDX PT, R35, R10, 0x3, 0x181f ;  /* 0x00781f000a237f89 */ /* 0x000e6800000e0000 */
[----:B------:R-:W-:Y:S04]  /*a030*/  LDGSTS.E.BYPASS.LTC128B.128 [R9+0x19400], desc[UR36][R2.64], !P3 ;  /* 0x1940000002097fae */ /* 0x000fe8000d901d64 */
[----:B------:R-:W-:Y:S04]  /*a040*/  LDGSTS.E.BYPASS.LTC128B.128 [R9+0x1c400], desc[UR36][R2.64+0x80], !P2 ;  /* 0x1c40008002097fae */ /* 0x000fe8000d101d64 */
[----:B------:R0:W-:Y:S02]  /*a050*/  LDGSTS.E.BYPASS.LTC128B.128 [R9+0x1f400], desc[UR36][R2.64+0x100], !P1 ;  /* 0x1f40010002097fae */ /* 0x0001e4000c901d64 */
[----:B0-----:R-:W-:-:S02]  /*a060*/  IADD3 R2, P0, R14, R5, RZ ;  /* 0x000000050e027210 */ /* 0x001fc40007f1e0ff */
[----:B------:R-:W0:Y:S02]  /*a070*/  SHFL.IDX PT, R14, R8, 0x4, 0x181f ;  /* 0x00981f00080e7f89 */ /* 0x000e2400000e0000 */
[----:B-1----:R-:W-:Y:S02]  /*a080*/  IADD3.X R3, RZ, R35, RZ, P0, !PT ;  /* 0x00000023ff037210 */ /* 0x002fe400007fe4ff */
[----:B------:R-:W1:Y:S04]  /*a090*/  SHFL.IDX PT, R35, R10, 0x4, 0x181f ;  /* 0x00981f000a237f89 */ /* 0x000e6800000e0000 */
[----:B------:R-:W-:Y:S04]  /*a0a0*/  LDGSTS.E.BYPASS.LTC128B.128 [R9+0x19c00], desc[UR36][R2.64], !P3 ;  /* 0x19c0000002097fae */ /* 0x000fe8000d901d64 */
[----:B------:R-:W-:Y:S04]  /*a0b0*/  LDGSTS.E.BYPASS.LTC128B.128 [R9+0x1cc00], desc[UR36][R2.64+0x80], !P2 ;  /* 0x1cc0008002097fae */ /* 0x000fe8000d101d64 */
[----:B------:R0:W-:Y:S02]  /*a0c0*/  LDGSTS.E.BYPASS.LTC128B.128 [R9+0x1fc00], desc[UR36][R2.64+0x100], !P1 ;  /* 0x1fc0010002097fae */ /* 0x0001e4000c901d64 */
[----:B0-----:R-:W-:-:S02]  /*a0d0*/  IADD3 R2, P0, R14, R5, RZ ;  /* 0x000000050e027210 */ /* 0x001fc40007f1e0ff */
[----:B------:R0:W2:Y:S03]  /*a0e0*/  SHFL.IDX PT, R14, R8, 0x5, 0x181f ;  /* 0x00b81f00080e7f89 */ /* 0x0000a600000e0000 */
[----:B-1----:R-:W-:Y:S02]  /*a0f0*/  IMAD.X R3, RZ, RZ, R35, P0 ;  /* 0x000000ffff037224 */ /* 0x002fe400000e0623 */
[----:B------:R0:W1:Y:S04]  /*a100*/  SHFL.IDX PT, R35, R10, 0x5, 0x181f ;  /* 0x00b81f000a237f89 */ /* 0x00006800000e0000 */
[----:B------:R0:W-:Y:S04]  /*a110*/  LDGSTS.E.BYPASS.LTC128B.128 [R9+0x1a400], desc[UR36][R2.64], !P3 ;  /* 0x1a40000002097fae */ /* 0x0001e8000d901d64 */
[----:B------:R0:W-:Y:S04]  /*a120*/  LDGSTS.E.BYPASS.LTC128B.128 [R9+0x1d400], desc[UR36][R2.64+0x80], !P2 ;  /* 0x1d40008002097fae */ /* 0x0001e8000d101d64 */
[----:B------:R0:W-:Y:S02]  /*a130*/  LDGSTS.E.BYPASS.LTC128B.128 [R9+0x20400], desc[UR36][R2.64+0x100], !P1 ;  /* 0x2040010002097fae */ /* 0x0001e4000c901d64 */
.L_x_140:
[----:B0-2---:R-:W-:-:S05]  /*a140*/  IADD3 R2, P0, R14, R5, RZ ;  /* 0x000000050e027210 */ /* 0x005fca0007f1e0ff */
[----:B-1----:R-:W-:Y:S01]  /*a150*/  IMAD.X R3, RZ, RZ, R35, P0 ;  /* 0x000000ffff037224 */ /* 0x002fe200000e0623 */
[----:B------:R-:W-:-:S04]  /*a160*/  PLOP3.LUT P0, PT, PT, PT, PT, 0x80, 0x0 ;  /* 0x000000000000781c */ /* 0x000fc80003f0f070 */
[----:B------:R-:W-:Y:S01]  /*a170*/  @!PT LDS RZ, [RZ] ;  /* 0x00000000fffff984 */ /* 0x000fe20000000800 */
[----:B------:R-:W-:Y:S01]  /*a180*/  @!PT LDS RZ, [RZ] ;  /* 0x00000000fffff984 */ /* 0x000fe20000000800 */
[----:B------:R-:W-:Y:S01]  /*a190*/  @!PT LDS RZ, [RZ] ;  /* 0x00000000fffff984 */ /* 0x000fe20000000800 */
[----:B------:R0:W-:Y:S04]  /*a1a0*/  LDGSTS.E.BYPASS.LTC128B.128 [R9+0x1ac00], desc[UR36][R2.64], !P3 ;  /* 0x1ac0000002097fae */ /* 0x0001e8000d901d64 */
[----:B------:R0:W-:Y:S04]  /*a1b0*/  LDGSTS.E.BYPASS.LTC128B.128 [R9+0x1dc00], desc[UR36][R2.64+0x80], !P2 ;  /* 0x1dc0008002097fae */ /* 0x0001e8000d101d64 */
[----:B------:R0:W-:Y:S01]  /*a1c0*/  LDGSTS.E.BYPASS.LTC128B.128 [R9+0x20c00], desc[UR36][R2.64+0x100], !P1 ;  /* 0x20c0010002097fae */ /* 0x0001e2000c901d64 */
[----:B------:R-:W-:Y:S01]  /*a1d0*/  NOP ;  /* 0x0000000000007918 */ /* 0x000fe20000000000 */
.L_x_60:
        /* <DEDUP_REMOVED lines=10> */
.L_x_61:
[----:B------:R1:W-:Y:S01]  /*a280*/  SYNCS.ARRIVE.TRANS64.A1T0 RZ, [R6+URZ+0x2a830], RZ ;  /* 0x02a830ff06ff79a7 */ /* 0x0003e2000810003f */
[----:B------:R-:W-:Y:S05]  /*a290*/  @!P2 BRA `(.L_x_62) ;  /* 0x000000000004a947 */ /* 0x000fea0003800000 */
[----:B------:R-:W-:Y:S01]  /*a2a0*/  BPT.TRAP 0x1 ;  /* 0x000000040000795c */ /* 0x000fe20000300000 */
.L_x_62:
[----:B0-----:R-:W-:Y:S01]  /*a2b0*/  SHF.L.U32 R9, R21, 0x1f, RZ ;  /* 0x0000001f15097819 */ /* 0x001fe200000006ff */
[----:B------:R-:W-:Y:S01]  /*a2c0*/  BSSY B1, `(.L_x_63) ;  /* 0x0000006000017945 */ /* 0x000fe20003800000 */
[----:B-1----:R-:W-:Y:S02]  /*a2d0*/  LEA R6, R7, UR39, 0x3 ;  /* 0x0000002707067c11 */ /* 0x002fe4000f8e18ff */
[----:B------:R-:W-:Y:S02]  /*a2e0*/  MOV R3, 0xffffffa0 ;  /* 0xffffffa000037802 */ /* 0x000fe40000000f00 */
[----:B------:R-:W0:Y:S03]  /*a2f0*/  SYNCS.PHASECHK.TRANS64.TRYWAIT P0, [R6+URZ+0x2a860], R9 ;  /* 0x02a86009060075a7 */ /* 0x000e26000800017f */
[----:B------:R-:W-:Y:S01]  /*a300*/  IMAD R3, R28, R3, UR38 ;  /* 0x000000261c037e24 */ /* 0x000fe2000f8e0203 */
[----:B0-----:R-:W-:Y:S06]  /*a310*/  @!P0 BRA `(.L_x_64) ;  /* 0x0000002c00188947 */ /* 0x001fec0003800000 */
.L_x_141:
[----:B------:R-:W-:Y:S05]  /*a320*/  BSYNC B1 ;  /* 0x0000000000017941 */ /* 0x000fea0003800000 */
.L_x_63:
[----:B------:R-:W-:Y:S01]  /*a330*/  UMOV UR4, 0xffffffff ;  /* 0xffffffff00047882 */ /* 0x000fe20000000000 */
[C---:B------:R-:W-:Y:S01]  /*a340*/  LOP3.LUT P2, RZ, R16.reuse, 0x2, RZ, 0xc0, !PT ;  /* 0x0000000210ff7812 */ /* 0x040fe2000784c0ff */
[----:B------:R-:W-:Y:S01]  /*a350*/  IMAD R7, R7, 0x3000, R27 ;  /* 0x0000300007077824 */ /* 0x000fe200078e021b */
[----:B------:R-:W-:Y:S01]  /*a360*/  LOP3.LUT P1, RZ, R16, 0x1, RZ, 0xc0, !PT ;  /* 0x0000000110ff7812 */ /* 0x000fe2000782c0ff */
[----:B------:R-:W-:Y:S01]  /*a370*/  IMAD.IADD R8, R3, 0x1, -R34 ;  /* 0x0000000103087824 */ /* 0x000fe200078e0a22 */
[----:B------:R-:W-:Y:S11]  /*a380*/  BRA.DIV UR4, `(.L_x_65) ;  /* 0x0000002e04107947 */ /* 0x000ff6000b800000 */
[----:B------:R-:W1:Y:S01]  /*a390*/  SHFL.IDX PT, R14, R17, RZ, 0x181f ;  /* 0x00181fff110e7589 */ /* 0x000e6200000e0000 */
[----:B------:R-:W-:-:S03]  /*a3a0*/  LEA R7, R7, UR39, 0x1 ;  /* 0x0000002707077c11 */ /* 0x000fc6000f8e08ff */
[----:B------:R-:W2:Y:S01]  /*a3b0*/  SHFL.IDX PT, R3, R18, RZ, 0x181f ;  /* 0x00181fff12037589 */ /* 0x000ea200000e0000 */
[----:B-1----:R-:W-:-:S03]  /*a3c0*/  IADD3 R2, P0, R14, R5, RZ ;  /* 0x000000050e027210 */ /* 0x002fc60007f1e0ff */
[----:B------:R-:W1:Y:S02]  /*a3d0*/  SHFL.IDX PT, R14, R17, 0x1, 0x181f ;  /* 0x00381f00110e7f89 */ /* 0x000e6400000e0000 */
[----:B--2---:R-:W-:Y:S01]  /*a3e0*/  IMAD.X R3, RZ, RZ, R3, P0 ;  /* 0x000000ffff037224 */ /* 0x004fe200000e0603 */
[----:B------:R-:W-:-:S13]  /*a3f0*/  ISETP.LT.OR P0, PT, R8, 0x1, P2 ;  /* 0x000000010800780c */ /* 0x000fda0001701670 */
[----:B------:R-:W-:Y:S01]  /*a400*/  LDGSTS.E.BYPASS.LTC128B.128 [R7+0x400], desc[UR36][R2.64], !P0 ;  /* 0x0040000002077fae */ /* 0x000fe2000c101d64 */
[----:B------:R-:W-:-:S13]  /*a410*/  ISETP.LT.OR P0, PT, R8, 0x1, P1 ;  /* 0x000000010800780c */ /* 0x000fda0000f01670 */
[----:B------:R2:W-:Y:S04]  /*a420*/  LDGSTS.E.BYPASS.LTC128B.128 [R7+0x3400], desc[UR36][R2.64+0x80], !P0 ;  /* 0x0340008002077fae */ /* 0x0005e8000c101d64 */
[----:B--2---:R-:W2:Y:S01]  /*a430*/  SHFL.IDX PT, R3, R18, 0x1, 0x181f ;  /* 0x00381f0012037f89 */ /* 0x004ea200000e0000 */
[----:B-1----:R-:W-:-:S03]  /*a440*/  IADD3 R2, P0, R14, R5, RZ ;  /* 0x000000050e027210 */ /* 0x002fc60007f1e0ff */
[----:B------:R-:W1:Y:S01]  /*a450*/  SHFL.IDX PT, R14, R17, 0x2, 0x181f ;  /* 0x00581f00110e7f89 */ /* 0x000e6200000e0000 */
[----:B--2---:R-:W-:Y:S02]  /*a460*/  IADD3.X R3, RZ, R3, RZ, P0, !PT ;  /* 0x00000003ff037210 */ /* 0x004fe400007fe4ff */
[----:B------:R-:W-:-:S13]  /*a470*/  ISETP.LT.OR P0, PT, R8, 0x11, P2 ;  /* 0x000000110800780c */ /* 0x000fda0001701670 */
[----:B------:R-:W-:Y:S01]  /*a480*/  LDGSTS.E.BYPASS.LTC128B.128 [R7+0xc00], desc[UR36][R2.64], !P0 ;  /* 0x00c0000002077fae */ /* 0x000fe2000c101d64 */
[----:B------:R-:W-:-:S13]  /*a490*/  ISETP.LT.OR P0, PT, R8, 0x11, P1 ;  /* 0x000000110800780c */ /* 0x000fda0000f01670 */
[----:B------:R2:W-:Y:S04]  /*a4a0*/  LDGSTS.E.BYPASS.LTC128B.128 [R7+0x3c00], desc[UR36][R2.64+0x80], !P0 ;  /* 0x03c0008002077fae */ /* 0x0005e8000c101d64 */
[----:B--2---:R-:W2:Y:S01]  /*a4b0*/  SHFL.IDX PT, R3, R18, 0x2, 0x181f ;  /* 0x00581f0012037f89 */ /* 0x004ea200000e0000 */
        /* <DEDUP_REMOVED lines=17> */
[----:B------:R-:W1:Y:S04]  /*a5d0*/  SHFL.IDX PT, R18, R18, 0x5, 0x181f ;  /* 0x00b81f0012127f89 */ /* 0x000e6800000e0000 */
[----:B------:R3:W4:Y:S01]  /*a5e0*/  SHFL.IDX PT, R14, R17, 0x5, 0x181f ;  /* 0x00b81f00110e7f89 */ /* 0x00072200000e0000 */
[----:B--2---:R-:W-:Y:S02]  /*a5f0*/  IADD3.X R3, RZ, R3, RZ, P0, !PT ;  /* 0x00000003ff037210 */ /* 0x004fe400007fe4ff */
[----:B------:R-:W-:-:S13]  /*a600*/  ISETP.LT.OR P0, PT, R8, 0x41, P2 ;  /* 0x000000410800780c */ /* 0x000fda0001701670 */
[----:B------:R3:W-:Y:S01]  /*a610*/  LDGSTS.E.BYPASS.LTC128B.128 [R7+0x2400], desc[UR36][R2.64], !P0 ;  /* 0x0240000002077fae */ /* 0x0007e2000c101d64 */
[----:B------:R-:W-:-:S13]  /*a620*/  ISETP.LT.OR P0, PT, R8, 0x41, P1 ;  /* 0x000000410800780c */ /* 0x000fda0000f01670 */
[----:B-1--4-:R3:W-:Y:S02]  /*a630*/  LDGSTS.E.BYPASS.LTC128B.128 [R7+0x5400], desc[UR36][R2.64+0x80], !P0 ;  /* 0x0540008002077fae */ /* 0x0127e4000c101d64 */
.L_x_155:
[----:B0--3--:R-:W-:Y:S01]  /*a640*/  IADD3 R2, P0, R14, R5, RZ ;  /* 0x000000050e027210 */ /* 0x009fe20007f1e0ff */
[----:B------:R-:W-:Y:S02]  /*a650*/  ULDC.64 UR4, c[0x0][0x328] ;  /* 0x0000ca0000047ab9 */ /* 0x000fe40000000a00 */
[----:B------:R-:W-:Y:S02]  /*a660*/  IMAD R23, R23, UR4, RZ ;  /* 0x0000000417177c24 */ /* 0x000fe4000f8e02ff */
[----:B------:R-:W-:Y:S01]  /*a670*/  IMAD.X R3, RZ, RZ, R18, P0 ;  /* 0x000000ffff037224 */ /* 0x000fe200000e0612 */
[----:B------:R-:W-:Y:S01]  /*a680*/  ISETP.LT.OR P0, PT, R8, 0x51, P2 ;  /* 0x000000510800780c */ /* 0x000fe20001701670 */
[----:B------:R-:W-:-:S12]  /*a690*/  IMAD R23, R4, UR5, R23 ;  /* 0x0000000504177c24 */ /* 0x000fd8000f8e0217 */
[----:B------:R-:W-:Y:S01]  /*a6a0*/  @!PT LDS RZ, [RZ] ;  /* 0x00000000fffff984 */ /* 0x000fe20000000800 */
[----:B------:R-:W-:Y:S01]  /*a6b0*/  @!PT LDS RZ, [RZ] ;  /* 0x00000000fffff984 */ /* 0x000fe20000000800 */
[----:B------:R-:W-:Y:S01]  /*a6c0*/  @!PT LDS RZ, [RZ] ;  /* 0x00000000fffff984 */ /* 0x000fe20000000800 */
[----:B------:R-:W-:Y:S01]  /*a6d0*/  LDGSTS.E.BYPASS.LTC128B.128 [R7+0x2c00], desc[UR36][R2.64], !P0 ;  /* 0x02c0000002077fae */ /* 0x000fe2000c101d64 */
[----:B------:R-:W-:-:S13]  /*a6e0*/  ISETP.LT.OR P0, PT, R8, 0x51, P1 ;  /* 0x000000510800780c */ /* 0x000fda0000f01670 */
[----:B------:R0:W-:Y:S01]  /*a6f0*/  LDGSTS.E.BYPASS.LTC128B.128 [R7+0x5c00], desc[UR36][R2.64+0x80], !P0 ;  /* 0x05c0008002077fae */ /* 0x0001e2000c101d64 */
[----:B------:R-:W-:Y:S01]  /*a700*/  PLOP3.LUT P0, PT, PT, PT, PT, 0x80, 0x0 ;  /* 0x000000000000781c */ /* 0x000fe20003f0f070 */
[----:B------:R-:W-:Y:S01]  /*a710*/  NOP ;  /* 0x0000000000007918 */ /* 0x000fe20000000000 */
[----:B0-----:R-:W-:Y:S01]  /*a720*/  IMAD.WIDE.U32 R2, R4, UR4, RZ ;  /* 0x0000000404027c25 */ /* 0x001fe2000f8e00ff */
[----:B------:R-:W-:-:S03]  /*a730*/  ULDC.64 UR4, c[0x0][0x338] ;  /* 0x0000ce0000047ab9 */ /* 0x000fc60000000a00 */
[----:B------:R-:W-:Y:S02]  /*a740*/  IMAD.IADD R3, R3, 0x1, R23 ;  /* 0x0000000103037824 */ /* 0x000fe400078e0217 */
[----:B------:R-:W-:Y:S02]  /*a750*/  IMAD R5, R24, UR4, RZ ;  /* 0x0000000418057c24 */ /* 0x000fe4000f8e02ff */
[----:B------:R-:W-:-:S04]  /*a760*/  IMAD.WIDE.U32 R2, R0, UR4, R2 ;  /* 0x0000000400027c25 */ /* 0x000fc8000f8e0002 */
[----:B------:R-:W-:-:S05]  /*a770*/  IMAD R5, R0, UR5, R5 ;  /* 0x0000000500057c24 */ /* 0x000fca000f8e0205 */
[----:B------:R-:W-:-:S07]  /*a780*/  IADD3 R5, R3, R5, RZ ;  /* 0x0000000503057210 */ /* 0x000fce0007ffe0ff */
.L_x_66:
        /* <DEDUP_REMOVED lines=10> */
.L_x_67:
[----:B------:R-:W-:Y:S01]  /*a830*/  ULDC.64 UR4, c[0x0][0x330] ;  /* 0x0000cc0000047ab9 */ /* 0x000fe20000000a00 */
[----:B------:R-:W-:Y:S01]  /*a840*/  IMAD.MOV.U32 R3, RZ, RZ, R5 ;  /* 0x000000ffff037224 */ /* 0x000fe200078e0005 */
[----:B------:R0:W-:Y:S01]  /*a850*/  SYNCS.ARRIVE.TRANS64.A1T0 RZ, [R6+URZ+0x2a850], RZ ;  /* 0x02a850ff06ff79a7 */ /* 0x0001e2000810003f */
[----:B------:R-:W-:Y:S01]  /*a860*/  IMAD R0, R29, UR4, RZ ;  /* 0x000000041d007c24 */ /* 0x000fe2000f8e02ff */
[----:B------:R-:W-:Y:S01]  /*a870*/  MOV R28, R20 ;  /* 0x00000014001c7202 */ /* 0x000fe20000000f00 */
[----:B------:R-:W-:-:S04]  /*a880*/  IMAD.WIDE.U32 R2, R19, UR4, R2 ;  /* 0x0000000413027c25 */ /* 0x000fc8000f8e0002 */
[----:B------:R-:W-:Y:S01]  /*a890*/  IMAD R5, R19, UR5, R0 ;  /* 0x0000000513057c24 */ /* 0x000fe2000f8e0200 */
[----:B------:R-:W-:Y:S01]  /*a8a0*/  ULDC.64 UR4, c[0x0][0x318] ;  /* 0x0000c60000047ab9 */ /* 0x000fe20000000a00 */
[----:B0-----:R-:W-:Y:S01]  /*a8b0*/  IADD3 R6, R20, -0x1, RZ ;  /* 0xffffffff14067810 */ /* 0x001fe20007ffe0ff */
[----:B------:R-:W-:Y:S01]  /*a8c0*/  IMAD.MOV.U32 R21, RZ, RZ, R25 ;  /* 0x000000ffff157224 */ /* 0x000fe200078e0019 */
[----:B------:R-:W-:Y:S01]  /*a8d0*/  LEA R17, P0, R2, UR4, 0x1 ;  /* 0x0000000402117c11 */ /* 0x000fe2000f8008ff */
[----:B------:R-:W-:Y:S02]  /*a8e0*/  IMAD.IADD R3, R5, 0x1, R3 ;  /* 0x0000000105037824 */ /* 0x000fe400078e0203 */
[----:B------:R-:W-:-:S03]  /*a8f0*/  IMAD.MOV.U32 R7, RZ, RZ, R22 ;  /* 0x000000ffff077224 */ /* 0x000fc600078e0016 */
[----:B------:R-:W-:Y:S02]  /*a900*/  LEA.HI.X R18, R2, UR5, R3, 0x1, P0 ;  /* 0x0000000502127c11 */ /* 0x000fe400080f0c03 */
[----:B------:R-:W-:-:S13]  /*a910*/  ISETP.GT.AND P0, PT, R20, RZ, PT ;  /* 0x000000ff1400720c */ /* 0x000fda0003f04270 */
[----:B------:R-:W-:Y:S05]  /*a920*/  @P0 BRA `(.L_x_68) ;  /* 0xfffffff000600947 */ /* 0x000fea000383ffff */
[----:B------:R-:W-:Y:S05]  /*a930*/  BSYNC B0 ;  /* 0x0000000000007941 */ /* 0x000fea0003800000 */
.L_x_55:
[----:B------:R-:W-:-:S13]  /*a940*/  LOP3.LUT P0, RZ, R16, 0x20, RZ, 0xc0, !PT ;  /* 0x0000002010ff7812 */ /* 0x000fda000780c0ff */
[----:B------:R-:W-:Y:S05]  /*a950*/  @!P0 BRA `(.L_x_69) ;  /* 0x0000000000048947 */ /* 0x000fea0003800000 */
[----:B------:R-:W-:Y:S01]  /*a960*/  BPT.TRAP 0x1 ;  /* 0x000000040000795c */ /* 0x000fe20000300000 */
.L_x_69:
[----:B------:R-:W-:Y:S01]  /*a970*/  LEA R4, R22, UR39, 0x3 ;  /* 0x0000002716047c11 */ /* 0x000fe2000f8e18ff */
[----:B------:R-:W-:Y:S01]  /*a980*/  IMAD.MOV.U32 R5, RZ, RZ, -0x60 ;  /* 0xffffffa0ff057424 */ /* 0x000fe200078e00ff */
[----:B0-----:R-:W-:Y:S01]  /*a990*/  SHF.L.U32 R3, R25, 0x1f, RZ ;  /* 0x0000001f19037819 */ /* 0x001fe200000006ff */
[----:B------:R-:W-:Y:S02]  /*a9a0*/  BSSY B0, `(.L_x_70) ;  /* 0x0000004000007945 */ /* 0x000fe40003800000 */
[----:B------:R-:W-:Y:S01]  /*a9b0*/  IMAD R5, R20, R5, UR38 ;  /* 0x0000002614057e24 */ /* 0x000fe2000f8e0205 */
[----:B------:R-:W0:Y:S02]  /*a9c0*/  SYNCS.PHASECHK.TRANS64.TRYWAIT P0, [R4+URZ+0x2a860], R3 ;  /* 0x02a86003040075a7 */ /* 0x000e24000800017f */
[----:B0-----:R-:W-:Y:S05]  /*a9d0*/  @!P0 BRA `(.L_x_71) ;  /* 0x0000002c00508947 */ /* 0x001fea0003800000 */
.L_x_156:
[----:B------:R-:W-:Y:S05]  /*a9e0*/  BSYNC B0 ;  /* 0x0000000000007941 */ /* 0x000fea0003800000 */
.L_x_70:
[----:B------:R-:W-:Y:S01]  /*a9f0*/  UMOV UR4, 0xffffffff ;  /* 0xffffffff00047882 */ /* 0x000fe20000000000 */
[----:B------:R-:W-:Y:S01]  /*aa00*/  LOP3.LUT P2, RZ, R16, 0x2, RZ, 0xc0, !PT ;  /* 0x0000000210ff7812 */ /* 0x000fe2000784c0ff */
[----:B------:R-:W-:Y:S01]  /*aa10*/  IMAD R7, R22, 0x3000, R27 ;  /* 0x0000300016077824 */ /* 0x000fe200078e021b */
[----:B------:R-:W-:Y:S01]  /*aa20*/  LOP3.LUT P1, RZ, R16, 0x1, RZ, 0xc0, !PT ;  /* 0x0000000110ff7812 */ /* 0x000fe2000782c0ff */
[----:B------:R-:W-:Y:S01]  /*aa30*/  IMAD.IADD R5, R5, 0x1, -R34 ;  /* 0x0000000105057824 */ /* 0x000fe200078e0a22 */
[----:B------:R-:W-:Y:S11]  /*aa40*/  BRA.DIV UR4, `(.L_x_72) ;  /* 0x0000002e04487947 */ /* 0x000ff6000b800000 */
[----:B------:R-:W1:Y:S01]  /*aa50*/  SHFL.IDX PT, R14, R17, RZ, 0x181f ;  /* 0x00181fff110e7589 */ /* 0x000e6200000e0000 */
[----:B------:R-:W-:-:S03]  /*aa60*/  SHF.L.U32 R6, R37, 0x1, RZ ;  /* 0x0000000125067819 */ /* 0x000fc600000006ff */
[----:B------:R-:W0:Y:S01]  /*aa70*/  SHFL.IDX PT, R0, R18, RZ, 0x181f ;  /* 0x00181fff12007589 */ /* 0x000e2200000e0000 */
[----:B-1----:R-:W-:-:S03]  /*aa80*/  IADD3 R2, P0, R14, R6, RZ ;  /* 0x000000060e027210 */ /* 0x002fc60007f1e0ff */
[----:B------:R-:W1:Y:S02]  /*aa90*/  SHFL.IDX PT, R14, R17, 0x1, 0x181f ;  /* 0x00381f00110e7f89 */ /* 0x000e6400000e0000 */
[----:B0-----:R-:W-:Y:S01]  /*aaa0*/  IMAD.X R3, RZ, RZ, R0, P0 ;  /* 0x000000ffff037224 */ /* 0x001fe200000e0600 */
[----:B------:R-:W-:Y:S02]  /*aab0*/  ISETP.LT.OR P0, PT, R5, 0x1, P2 ;  /* 0x000000010500780c */ /* 0x000fe40001701670 */
[----:B------:R-:W-:Y:S02]  /*aac0*/  LEA R0, R7, UR39, 0x1 ;  /* 0x0000002707007c11 */ /* 0x000fe4000f8e08ff */
[----:B------:R-:W0:Y:S09]  /*aad0*/  SHFL.IDX PT, R7, R18, 0x1, 0x181f ;  /* 0x00381f0012077f89 */ /* 0x000e3200000e0000 */
[----:B------:R-:W-:Y:S01]  /*aae0*/  LDGSTS.E.BYPASS.LTC128B.128 [R0+0x400], desc[UR36][R2.64], !P0 ;  /* 0x0040000002007fae */ /* 0x000fe2000c101d64 */
[----:B------:R-:W-:-:S13]  /*aaf0*/  ISETP.LT.OR P0, PT, R5, 0x1, P1 ;  /* 0x000000010500780c */ /* 0x000fda0000f01670 */
[----:B------:R1:W-:Y:S02]  /*ab00*/  LDGSTS.E.BYPASS.LTC128B.128 [R0+0x3400], desc[UR36][R2.64+0x80], !P0 ;  /* 0x0340008002007fae */ /* 0x0003e4000c101d64 */
[----:B-1----:R-:W-:Y:S02]  /*ab10*/  IADD3 R2, P0, R14, R6, RZ ;  /* 0x000000060e027210 */ /* 0x002fe40007f1e0ff */
[----:B------:R-:W1:Y:S03]  /*ab20*/  SHFL.IDX PT, R14, R17, 0x2, 0x181f ;  /* 0x00581f00110e7f89 */ /* 0x000e6600000e0000 */
[----:B0-----:R-:W-:Y:S01]  /*ab30*/  IMAD.X R3, RZ, RZ, R7, P0 ;  /* 0x000000ffff037224 */ /* 0x001fe200000e0607 */
[----:B------:R-:W-:Y:S01]  /*ab40*/  ISETP.LT.OR P0, PT, R5, 0x11, P2 ;  /* 0x000000110500780c */ /* 0x000fe20001701670 */
[----:B------:R-:W0:-:S12]  /*ab50*/  SHFL.IDX PT, R7, R18, 0x2, 0x181f ;  /* 0x00581f0012077f89 */ /* 0x000e1800000e0000 */
[----:B------:R-:W-:Y:S01]  /*ab60*/  LDGSTS.E.BYPASS.LTC128B.128 [R0+0xc00], desc[UR36][R2.64], !P0 ;  /* 0x00c0000002007fae */ /* 0x000fe2000c101d64 */
[----:B------:R-:W-:-:S13]  /*ab70*/  ISETP.LT.OR P0, PT, R5, 0x11, P1 ;  /* 0x000000110500780c */ /* 0x000fda0000f01670 */
[----:B------:R1:W-:Y:S02]  /*ab80*/  LDGSTS.E.BYPASS.LTC128B.128 [R0+0x3c00], desc[UR36][R2.64+0x80], !P0 ;  /* 0x03c0008002007fae */ /* 0x0003e4000c101d64 */
[----:B-1----:R-:W-:Y:S02]  /*ab90*/  IADD3 R2, P0, R14, R6, RZ ;  /* 0x000000060e027210 */ /* 0x002fe40007f1e0ff */
[----:B------:R-:W1:Y:S02]  /*aba0*/  SHFL.IDX PT, R14, R17, 0x3, 0x181f ;  /* 0x00781f00110e7f89 */ /* 0x000e6400000e0000 */
[----:B0-----:R-:W-:Y:S02]  /*abb0*/  IADD3.X R3, RZ, R7, RZ, P0, !PT ;  /* 0x00000007ff037210 */ /* 0x001fe400007fe4ff */
[----:B------:R-:W-:Y:S01]  /*abc0*/  ISETP.LT.OR P0, PT, R5, 0x21, P2 ;  /* 0x000000210500780c */ /* 0x000fe20001701670 */
[----:B------:R-:W0:-:S12]  /*abd0*/  SHFL.IDX PT, R7, R18, 0x3, 0x181f ;  /* 0x00781f0012077f89 */ /* 0x000e1800000e0000 */
        /* <DEDUP_REMOVED lines=12> */
[----:B------:R1:W2:Y:S03]  /*aca0*/  SHFL.IDX PT, R14, R17, 0x5, 0x181f ;  /* 0x00b81f00110e7f89 */ /* 0x0002a600000e0000 */
[----:B0-----:R-:W-:Y:S01]  /*acb0*/  IMAD.X R3, RZ, RZ, R7, P0 ;  /* 0x000000ffff037224 */ /* 0x001fe200000e0607 */
[----:B------:R-:W-:Y:S01]  /*acc0*/  ISETP.LT.OR P0, PT, R5, 0x41, P2 ;  /* 0x000000410500780c */ /* 0x000fe20001701670 */
[----:B------:R1:W3:-:S12]  /*acd0*/  SHFL.IDX PT, R7, R18, 0x5, 0x181f ;  /* 0x00b81f0012077f89 */ /* 0x0002d800000e0000 */
[----:B------:R1:W-:Y:S01]  /*ace0*/  LDGSTS.E.BYPASS.LTC128B.128 [R0+0x2400], desc[UR36][R2.64], !P0 ;  /* 0x0240000002007fae */ /* 0x0003e2000c101d64 */
[----:B------:R-:W-:-:S13]  /*acf0*/  ISETP.LT.OR P0, PT, R5, 0x41, P1 ;  /* 0x000000410500780c */ /* 0x000fda0000f01670 */
[----:B--23--:R1:W-:Y:S02]  /*ad00*/  LDGSTS.E.BYPASS.LTC128B.128 [R0+0x5400], desc[UR36][R2.64+0x80], !P0 ;  /* 0x0540008002007fae */ /* 0x00c3e4000c101d64 */
.L_x_170:
[----:B01----:R-:W-:-:S04]  /*ad10*/  IADD3 R2, P0, R14, R6, RZ ;  /* 0x000000060e027210 */ /* 0x003fc80007f1e0ff */
[----:B------:R-:W-:Y:S02]  /*ad20*/  IADD3.X R3, RZ, R7, RZ, P0, !PT ;  /* 0x00000007ff037210 */ /* 0x000fe400007fe4ff */
[----:B------:R-:W-:-:S13]  /*ad30*/  ISETP.LT.OR P0, PT, R5, 0x51, P2 ;  /* 0x000000510500780c */ /* 0x000fda0001701670 */
[----:B------:R-:W-:Y:S01]  /*ad40*/  @!PT LDS RZ, [RZ] ;  /* 0x00000000fffff984 */ /* 0x000fe20000000800 */
[----:B------:R-:W-:Y:S01]  /*ad50*/  @!PT LDS RZ, [RZ] ;  /* 0x00000000fffff984 */ /* 0x000fe20000000800 */
[----:B------:R-:W-:Y:S01]  /*ad60*/  @!PT LDS RZ, [RZ] ;  /* 0x00000000fffff984 */ /* 0x000fe20000000800 */
[----:B------:R0:W-:Y:S01]  /*ad70*/  LDGSTS.E.BYPASS.LTC128B.128 [R0+0x2c00], desc[UR36][R2.64], !P0 ;  /* 0x02c0000002007fae */ /* 0x0001e2000c101d64 */
[----:B------:R-:W-:-:S13]  /*ad80*/  ISETP.LT.OR P0, PT, R5, 0x51, P1 ;  /* 0x000000510500780c */ /* 0x000fda0000f01670 */
[----:B------:R0:W-:Y:S01]  /*ad90*/  LDGSTS.E.BYPASS.LTC128B.128 [R0+0x5c00], desc[UR36][R2.64+0x80], !P0 ;  /* 0x05c0008002007fae */ /* 0x0001e2000c101d64 */
[----:B------:R-:W-:Y:S01]  /*ada0*/  PLOP3.LUT P0, PT, PT, PT, PT, 0x80, 0x0 ;  /* 0x000000000000781c */ /* 0x000fe20003f0f070 */
[----:B------:R-:W-:-:S12]  /*adb0*/  NOP ;  /* 0x0000000000007918 */ /* 0x000fd80000000000 */
.L_x_73:
        /* <DEDUP_REMOVED lines=10> */
.L_x_74:
[----:B0-----:R-:W2:Y:S01]  /*ae60*/  LDL.LU R2, [R1] ;  /* 0x0000000001027983 */ /* 0x001ea20000300800 */
[----:B------:R-:W-:Y:S01]  /*ae70*/  VIADD R22, R22, 0x1 ;  /* 0x0000000116167836 */ /* 0x000fe20000000000 */
[----:B------:R-:W-:Y:S01]  /*ae80*/  ULDC UR4, c[0x0][0xc34] ;  /* 0x00030d0000047ab9 */ /* 0x000fe20000000800 */
[----:B------:R-:W-:Y:S01]  /*ae90*/  VIADD R36, R36, UR44 ;  /* 0x0000002c24247c36 */ /* 0x000fe20008000000 */
[----:B------:R0:W-:Y:S02]  /*aea0*/  SYNCS.ARRIVE.TRANS64.A1T0 RZ, [R4+URZ+0x2a850], RZ ;  /* 0x02a850ff04ff79a7 */ /* 0x0001e4000810003f */
[----:B------:R-:W-:-:S04]  /*aeb0*/  ISETP.NE.AND P0, PT, R22, 0x2, PT ;  /* 0x000000021600780c */ /* 0x000fc80003f05270 */
[----:B------:R-:W-:Y:S02]  /*aec0*/  SEL R22, R22, RZ, P0 ;  /* 0x000000ff16167207 */ /* 0x000fe40000000000 */
[----:B------:R-:W-:Y:S02]  /*aed0*/  SEL R0, RZ, 0x1, P0 ;  /* 0x00000001ff007807 */ /* 0x000fe40000000000 */
[----:B------:R-:W-:Y:S02]  /*aee0*/  ISETP.GE.AND P0, PT, R36, UR4, PT ;  /* 0x0000000424007c0c */ /* 0x000fe4000bf06270 */
[----:B------:R-:W-:Y:S02]  /*aef0*/  LOP3.LUT R25, R25, R0, RZ, 0x3c, !PT ;  /* 0x0000000019197212 */ /* 0x000fe400078e3cff */
[----:B--2---:R-:W-:-:S05]  /*af00*/  IADD3 R2, R2, 0x1, RZ ;  /* 0x0000000102027810 */ /* 0x004fca0007ffe0ff */
[----:B------:R0:W-:Y:S04]  /*af10*/  STL [R1], R2 ;  /* 0x0000000201007387 */ /* 0x0001e80000100800 */
[----:B------:R-:W-:Y:S05]  /*af20*/  @!P0 BRA `(.L_x_75) ;  /* 0xffffffd0002c8947 */ /* 0x000fea000383ffff */
[----:B------:R-:W-:-:S07]  /*af30*/  LOP3.LUT R0, R2, 0x1, RZ, 0xc, !PT ;  /* 0x0000000102007812 */ /* 0x000fce00078e0cff */
.L_x_40:
[----:B------:R-:W1:Y:S01]  /*af40*/  S2R R3, SR_CgaCtaId ;  /* 0x0000000000037919 */ /* 0x000e620000008800 */
[----:B0-----:R-:W-:Y:S01]  /*af50*/  MOV R2, 0x400 ;  /* 0x0000040000027802 */ /* 0x001fe20000000f00 */
[----:B------:R-:W-:Y:S01]  /*af60*/  BSSY B0, `(.L_x_76) ;  /* 0x0000005000007945 */ /* 0x000fe20003800000 */
[----:B------:R-:W-:Y:S02]  /*af70*/  SHF.L.U32 R0, R0, 0x1f, RZ ;  /* 0x0000001f00007819 */ /* 0x000fe400000006ff */
[----:B-1----:R-:W-:-:S04]  /*af80*/  LEA R5, R3, R2, 0x18 ;  /* 0x0000000203057211 */ /* 0x002fc800078ec0ff */
[----:B------:R-:W0:Y:S02]  /*af90*/  SYNCS.PHASECHK.TRANS64.TRYWAIT P0, [R5+URZ+0x2a820], R0 ;  /* 0x02a82000050075a7 */ /* 0x000e24000800017f */
[----:B0-----:R-:W-:Y:S05]  /*afa0*/  @!P0 BRA `(.L_x_77) ;  /* 0x0000002c00f88947 */ /* 0x001fea0003800000 */
.L_x_171:
[----:B------:R-:W-:Y:S05]  /*afb0*/  BSYNC B0 ;  /* 0x0000000000007941 */ /* 0x000fea0003800000 */
.L_x_76:
[----:B------:R-:W-:-:S03]  /*afc0*/  UMOV UR4, 0xffffffff ;  /* 0xffffffff00047882 */ /* 0x000fc60000000000 */
[----:B------:R-:W-:Y:S05]  /*afd0*/  BRA.DIV UR4, `(.L_x_78) ;  /* 0x0000003204007947 */ /* 0x000fea000b800000 */
[----:B0-----:R-:W0:Y:S02]  /*afe0*/  S2R R0, SR_TID.X ;  /* 0x0000000000007919 */ /* 0x001e240000002100 */
[----:B0-----:R-:W-:-:S04]  /*aff0*/  SHF.R.U32.HI R0, RZ, 0x5, R0 ;  /* 0x00000005ff007819 */ /* 0x001fc80000011600 */
[----:B------:R-:W-:-:S05]  /*b000*/  LOP3.LUT R0, R0, 0x3, RZ, 0xc0, !PT ;  /* 0x0000000300007812 */ /* 0x000fca00078ec0ff */
[----:B------:R0:W1:Y:S02]  /*b010*/  SHFL.IDX PT, R14, R0, RZ, 0x1f ;  /* 0x00001fff000e7589 */ /* 0x00006400000e0000 */
.L_x_174:
[----:B-1----:R-:W-:Y:S01]  /*b020*/  ISETP.NE.AND P0, PT, R14, RZ, PT ;  /* 0x000000ff0e00720c */ /* 0x002fe20003f05270 */
[----:B------:R-:W-:-:S12]  /*b030*/  BSSY B0, `(.L_x_79) ;  /* 0x0000026000007945 */ /* 0x000fd80003800000 */
[----:B------:R-:W-:Y:S05]  /*b040*/  @P0 BRA `(.L_x_80) ;  /* 0x0000000000900947 */ /* 0x000fea0003800000 */
[----:B------:R-:W-:-:S03]  /*b050*/  UMOV UR4, 0xffffffff ;  /* 0xffffffff00047882 */ /* 0x000fc60000000000 */
[----:B------:R-:W-:Y:S05]  /*b060*/  BRA.DIV UR4, `(.L_x_81) ;  /* 0x0000003204107947 */ /* 0x000fea000b800000 */
[----:B------:R-:W-:-:S13]  /*b070*/  ELECT P6, URZ, PT ;  /* 0x00000000003f782f */ /* 0x000fda00038c0000 */
.L_x_177:
[----:B------:R-:W-:Y:S05]  /*b080*/  @!P6 BRA `(.L_x_80) ;  /* 0x000000000080e947 */ /* 0x000fea0003800000 */
[----:B0-----:R-:W2:Y:S02]  /*b090*/  LDL R0, [R1+0x4] ;  /* 0x0000040001007983 */ /* 0x001ea40000100800 */
[----:B--2---:R-:W-:-:S13]  /*b0a0*/  R2UR UR4, R0 ;  /* 0x00000000000472ca */ /* 0x004fda00000e0000 */
[----:B------:R-:W-:-:S06]  /*b0b0*/  ULOP3.LUT UR4, UR4, 0x2, URZ, 0xfc, !UPT ;  /* 0x0000000204047892 */ /* 0x000fcc000f8efc3f */
[----:B------:R-:W-:-:S05]  /*b0c0*/  IMAD.U32 R0, RZ, RZ, UR4 ;  /* 0x00000004ff007e24 */ /* 0x000fca000f8e00ff */
[----:B------:R-:W-:-:S13]  /*b0d0*/  ISETP.NE.AND P0, PT, R0, 0x3, PT ;  /* 0x000000030000780c */ /* 0x000fda0003f05270 */
[----:B------:R-:W-:Y:S05]  /*b0e0*/  @!P0 BRA `(.L_x_82) ;  /* 0x0000000000048947 */ /* 0x000fea0003800000 */
[----:B------:R-:W-:Y:S01]  /*b0f0*/  BPT.TRAP 0x1 ;  /* 0x000000040000795c */ /* 0x000fe20000300000 */
.L_x_82:
[C---:B------:R-:W-:Y:S01]  /*b100*/  IMAD R3, R22.reuse, 0x8, R5 ;  /* 0x0000000816037824 */ /* 0x040fe200078e0205 */
[----:B------:R-:W-:Y:S02]  /*b110*/  SHF.L.U32 R2, R25, 0x1f, RZ ;  /* 0x0000001f19027819 */ /* 0x000fe400000006ff */
[----:B------:R-:W-:Y:S02]  /*b120*/  IADD3 R22, R22, 0x1, RZ ;  /* 0x0000000116167810 */ /* 0x000fe40007ffe0ff */
[----:B------:R-:W0:Y:S02]  /*b130*/  SYNCS.PHASECHK.TRANS64.TRYWAIT P1, [R3+URZ+0x2a840], R2 ;  /* 0x02a84002030075a7 */ /* 0x000e24000802017f */
[----:B------:R-:W-:-:S04]  /*b140*/  ISETP.NE.AND P2, PT, R22, 0x2, PT ;  /* 0x000000021600780c */ /* 0x000fc80003f45270 */
[----:B------:R-:W-:Y:S01]  /*b150*/  SEL R0, RZ, 0x1, P2 ;  /* 0x00000001ff007807 */ /* 0x000fe20001000000 */
[----:B0-----:R-:W-:Y:S08]  /*b160*/  @!P1 BRA `(.L_x_83) ;  /* 0x0000002c00f09947 */ /* 0x001ff00003800000 */
.L_x_178:
[----:B------:R-:W-:Y:S02]  /*b170*/  SEL R22, R22, RZ, P2 ;  /* 0x000000ff16167207 */ /* 0x000fe40001000000 */
[----:B------:R-:W-:Y:S01]  /*b180*/  LOP3.LUT R0, R25, R0, RZ, 0x3c, !PT ;  /* 0x0000000019007212 */ /* 0x000fe200078e3cff */
[----:B------:R-:W-:Y:S06]  /*b190*/  @!P0 BRA `(.L_x_84) ;  /* 0x0000000000048947 */ /* 0x000fec0003800000 */
[----:B------:R-:W-:Y:S01]  /*b1a0*/  BPT.TRAP 0x1 ;  /* 0x000000040000795c */ /* 0x000fe20000300000 */
.L_x_84:
[----:B------:R-:W-:Y:S01]  /*b1b0*/  IMAD R5, R22, 0x8, R5 ;  /* 0x0000000816057824 */ /* 0x000fe200078e0205 */
[----:B------:R-:W-:-:S04]  /*b1c0*/  SHF.L.U32 R0, R0, 0x1f, RZ ;  /* 0x0000001f00007819 */ /* 0x000fc800000006ff */
[----:B------:R-:W1:Y:S02]  /*b1d0*/  SYNCS.PHASECHK.TRANS64.TRYWAIT P1, [R5+URZ+0x2a840], R0 ;  /* 0x02a84000050075a7 */ /* 0x000e64000802017f */
[----:B-1----:R-:W-:Y:S05]  /*b1e0*/  @!P1 BRA `(.L_x_85) ;  /* 0x0000002c00e49947 */ /* 0x002fea0003800000 */
.L_x_179:
[----:B------:R-:W-:Y:S05]  /*b1f0*/  @!P0 BRA `(.L_x_86) ;  /* 0x0000000000048947 */ /* 0x000fea0003800000 */
[----:B------:R-:W-:Y:S01]  /*b200*/  BPT.TRAP 0x1 ;  /* 0x000000040000795c */ /* 0x000fe20000300000 */
.L_x_86:
[----:B------:R-:W2:Y:S02]  /*b210*/  SYNCS.PHASECHK.TRANS64.TRYWAIT P1, [R3+URZ+0x2a860], R2 ;  /* 0x02a86002030075a7 */ /* 0x000ea4000802017f */
[----:B--2---:R-:W-:Y:S05]  /*b220*/  @!P1 BRA `(.L_x_87) ;  /* 0x0000002c00e89947 */ /* 0x004fea0003800000 */
.L_x_180:
[----:B------:R-:W-:Y:S05]  /*b230*/  @!P0 BRA `(.L_x_88) ;  /* 0x0000000000048947 */ /* 0x000fea0003800000 */
[----:B------:R-:W-:Y:S01]  /*b240*/  BPT.TRAP 0x1 ;  /* 0x000000040000795c */ /* 0x000fe20000300000 */
.L_x_88:
[----:B---3--:R3:W4:Y:S02]  /*b250*/  SYNCS.PHASECHK.TRANS64.TRYWAIT P0, [R5+URZ+0x2a860], R0 ;  /* 0x02a86000050075a7 */ /* 0x008724000800017f */
[----:B----4-:R-:W-:Y:S05]  /*b260*/  @!P0 NANOSLEEP.SYNCS 0x989680 ;  /* 0x009896800000895d */ /* 0x010fea0003900000 */
[----:B------:R-:W4:Y:S02]  /*b270*/  @!P0 SYNCS.PHASECHK.TRANS64 P0, [R5+URZ+0x2a860], R0 ;  /* 0x02a86000050085a7 */ /* 0x000f24000800007f */
[----:B----4-:R-:W-:Y:S05]  /*b280*/  @!P0 BRA `(.L_x_88) ;  /* 0xfffffffc00f08947 */ /* 0x010fea000383ffff */
.L_x_80:
[----:B------:R-:W-:Y:S05]  /*b290*/  BSYNC B0 ;  /* 0x0000000000007941 */ /* 0x000fea0003800000 */
.L_x_79:
[----:B------:R-:W-:Y:S05]  /*b2a0*/  EXIT ;  /* 0x000000000000794d */ /* 0x000fea0003800000 */
.L_x_8:
[----:B0-----:R-:W-:-:S04]  /*b2b0*/  IMAD.U32 R3, RZ, RZ, UR41 ;  /* 0x00000029ff037e24 */ /* 0x001fc8000f8e00ff */
[----:B------:R0:W1:Y:S03]  /*b2c0*/  SYNCS.PHASECHK.TRANS64.TRYWAIT P1, [R3+URZ+0x2a800], R0 ;  /* 0x02a80000030075a7 */ /* 0x000066000802017f */
[----:B-1----:R-:W-:Y:S05]  /*b2d0*/  @!P1 NANOSLEEP.SYNCS 0x989680 ;  /* 0x009896800000995d */ /* 0x002fea0003900000 */
[----:B------:R-:W1:Y:S02]  /*b2e0*/  @!P1 SYNCS.PHASECHK.TRANS64 P1, [R3+URZ+0x2a800], R0 ;  /* 0x02a80000030095a7 */ /* 0x000e64000802007f */
[----:B-1----:R-:W-:Y:S05]  /*b2f0*/  @!P1 BRA `(.L_x_8) ;  /* 0xfffffffc00ec9947 */ /* 0x002fea000383ffff */
[----:B------:R-:W-:Y:S05]  /*b300*/  BRA `(.L_x_89) ;  /* 0xffffff5c00707947 */ /* 0x000fea000383ffff */
.L_x_12:
[----:B-1----:R1:W2:Y:S02]  /*b310*/  SYNCS.PHASECHK.TRANS64.TRYWAIT P1, [R0+URZ+0x2a830], R3 ;  /* 0x02a83003000075a7 */ /* 0x0022a4000802017f */
[----:B--2---:R-:W-:Y:S05]  /*b320*/  @!P1 NANOSLEEP.SYNCS 0x989680 ;  /* 0x009896800000995d */ /* 0x004fea0003900000 */
[----:B------:R-:W2:Y:S02]  /*b330*/  @!P1 SYNCS.PHASECHK.TRANS64 P1, [R0+URZ+0x2a830], R3 ;  /* 0x02a83003000095a7 */ /* 0x000ea4000802007f */
[----:B--2---:R-:W-:Y:S05]  /*b340*/  @!P1 BRA `(.L_x_12) ;  /* 0xfffffffc00f09947 */ /* 0x004fea000383ffff */
[----:B------:R-:W-:Y:S05]  /*b350*/  BRA `(.L_x_11) ;  /* 0xffffff5c00907947 */ /* 0x000fea000383ffff */
.L_x_18:
[----:B-1----:R-:W-:-:S04]  /*b360*/  MOV R7, UR8 ;  /* 0x0000000800077c02 */ /* 0x002fc80008000f00 */
[----:B------:R1:W2:Y:S03]  /*b370*/  SYNCS.PHASECHK.TRANS64.TRYWAIT P1, [R7+URZ+0x2a830], R6 ;  /* 0x02a83006070075a7 */ /* 0x0002a6000802017f */
[----:B--2---:R-:W-:Y:S05]  /*b380*/  @!P1 NANOSLEEP.SYNCS 0x989680 ;  /* 0x009896800000995d */ /* 0x004fea0003900000 */
[----:B------:R-:W2:Y:S02]  /*b390*/  @!P1 SYNCS.PHASECHK.TRANS64 P1, [R7+URZ+0x2a830], R6 ;  /* 0x02a83006070095a7 */ /* 0x000ea4000802007f */
[----:B--2---:R-:W-:Y:S05]  /*b3a0*/  @!P1 BRA `(.L_x_18) ;  /* 0xfffffffc00ec9947 */ /* 0x004fea000383ffff */
[----:B------:R-:W-:Y:S05]  /*b3b0*/  BRA `(.L_x_17) ;  /* 0xffffff8400507947 */ /* 0x000fea000383ffff */
.L_x_22:
[----:B---3--:R-:W-:-:S04]  /*b3c0*/  IMAD.U32 R5, RZ, RZ, UR9 ;  /* 0x00000009ff057e24 */ /* 0x008fc8000f8e00ff */
[----:B------:R3:W4:Y:S03]  /*b3d0*/  SYNCS.PHASECHK.TRANS64.TRYWAIT P1, [R5+URZ+0x2a850], R4 ;  /* 0x02a85004050075a7 */ /* 0x000726000802017f */
[----:B----4-:R-:W-:Y:S05]  /*b3e0*/  @!P1 NANOSLEEP.SYNCS 0x989680 ;  /* 0x009896800000995d */ /* 0x010fea0003900000 */
[----:B------:R-:W4:Y:S02]  /*b3f0*/  @!P1 SYNCS.PHASECHK.TRANS64 P1, [R5+URZ+0x2a850], R4 ;  /* 0x02a85004050095a7 */ /* 0x000f24000802007f */
[----:B----4-:R-:W-:Y:S05]  /*b400*/  @!P1 BRA `(.L_x_22) ;  /* 0xfffffffc00ec9947 */ /* 0x010fea000383ffff */
[----:B------:R-:W-:Y:S05]  /*b410*/  BRA `(.L_x_21) ;  /* 0xffffff8c00887947 */ /* 0x000fea000383ffff */
.L_x_29:
[----:B-1----:R-:W-:-:S04]  /*b420*/  IMAD.U32 R5, RZ, RZ, UR10 ;  /* 0x0000000aff057e24 */ /* 0x002fc8000f8e00ff */
[----:B------:R1:W2:Y:S03]  /*b430*/  SYNCS.PHASECHK.TRANS64.TRYWAIT P1, [R5+URZ+0x2a850], R4 ;  /* 0x02a85004050075a7 */ /* 0x0002a6000802017f */
[----:B--2---:R-:W-:Y:S05]  /*b440*/  @!P1 NANOSLEEP.SYNCS 0x989680 ;  /* 0x009896800000995d */ /* 0x004fea0003900000 */
[----:B------:R-:W2:Y:S02]  /*b450*/  @!P1 SYNCS.PHASECHK.TRANS64 P1, [R5+URZ+0x2a850], R4 ;  /* 0x02a85004050095a7 */ /* 0x000ea4000802007f */
[----:B--2---:R-:W-:Y:S05]  /*b460*/  @!P1 BRA `(.L_x_29) ;  /* 0xfffffffc00ec9947 */ /* 0x004fea000383ffff */
[----:B------:R-:W-:Y:S05]  /*b470*/  BRA `(.L_x_28) ;  /* 0xffffffa800a07947 */ /* 0x000fea000383ffff */
.L_x_44:
[----:B------:R-:W0:Y:S01]  /*b480*/  S2R R17, SR_TID.X ;  /* 0x0000000000117919 */ /* 0x000e220000002100 */
[----:B------:R-:W-:Y:S01]  /*b490*/  BSSY B0, `(.L_x_90) ;  /* 0x000000a000007945 */ /* 0x000fe20003800000 */
[----:B------:R-:W-:Y:S01]  /*b4a0*/  IMAD.MOV.U32 R12, RZ, RZ, RZ ;  /* 0x000000ffff0c7224 */ /* 0x000fe200078e00ff */
[----:B------:R-:W-:Y:S01]  /*b4b0*/  MOV R15, 0xffffffff ;  /* 0xffffffff000f7802 */ /* 0x000fe20000000f00 */
[----:B------:R-:W-:Y:S01]  /*b4c0*/  IMAD.MOV.U32 R11, RZ, RZ, 0x1f ;  /* 0x0000001fff0b7424 */ /* 0x000fe200078e00ff */
[----:B0-----:R-:W-:-:S04]  /*b4d0*/  SHF.R.U32.HI R17, RZ, 0x5, R17 ;  /* 0x00000005ff117819 */ /* 0x001fc80000011611 */
[----:B------:R-:W-:-:S04]  /*b4e0*/  LOP3.LUT R17, R17, 0x3, RZ, 0xc0, !PT ;  /* 0x0000000311117812 */ /* 0x000fc800078ec0ff */
[----:B------:R-:W-:-:S07]  /*b4f0*/  MOV R13, R17 ;  /* 0x00000011000d7202 */ /* 0x000fce0000000f00 */
[----:B-1---5:R-:W-:Y:S05]  /*b500*/  WARPSYNC.COLLECTIVE R15, `(.L_x_91) ;  /* 0x000000000f087348 */ /* 0x022fea0003c00000 */
[----:B------:R0:W2:Y:S02]  /*b510*/  SHFL.IDX P6, R14, R13, R12, R11 ;  /* 0x0000000c0d0e7389 */ /* 0x0000a400000c000b */
[----:B012--5:R-:W-:Y:S01]  /*b520*/  ENDCOLLECTIVE ;  /* 0x000000000000791b */ /* 0x027fe20003800000 */
.L_x_91:
[----:B------:R-:W-:Y:S05]  /*b530*/  BSYNC B0 ;  /* 0x0000000000007941 */ /* 0x000fea0003800000 */
.L_x_90:
[----:B------:R-:W-:Y:S05]  /*b540*/  BRA `(.L_x_92) ;  /* 0xffffffd000087947 */ /* 0x000fea000383ffff */
.L_x_47:
[----:B0-----:R0:W1:Y:S02]  /*b550*/  SYNCS.PHASECHK.TRANS64.TRYWAIT P0, [R0+URZ+0x2a840], R3 ;  /* 0x02a84003000075a7 */ /* 0x001064000800017f */
[----:B-1----:R-:W-:Y:S05]  /*b560*/  @!P0 NANOSLEEP.SYNCS 0x989680 ;  /* 0x009896800000895d */ /* 0x002fea0003900000 */
[----:B------:R-:W1:Y:S02]  /*b570*/  @!P0 SYNCS.PHASECHK.TRANS64 P0, [R0+URZ+0x2a840], R3 ;  /* 0x02a84003000085a7 */ /* 0x000e64000800007f */
[----:B-1----:R-:W-:Y:S05]  /*b580*/  @!P0 BRA `(.L_x_47) ;  /* 0xfffffffc00f08947 */ /* 0x002fea000383ffff */
[----:B------:R-:W-:Y:S05]  /*b590*/  BRA `(.L_x_93) ;  /* 0xffffffd000e07947 */ /* 0x000fea000383ffff */
.L_x_48:
[----:B------:R-:W-:Y:S01]  /*b5a0*/  BSSY B0, `(.L_x_94) ;  /* 0x0000008000007945 */ /* 0x000fe20003800000 */
[----:B------:R-:W-:Y:S01]  /*b5b0*/  IMAD.MOV.U32 R13, RZ, RZ, R6 ;  /* 0x000000ffff0d7224 */ /* 0x000fe200078e0006 */
[----:B------:R-:W-:Y:S01]  /*b5c0*/  MOV R11, 0x181f ;  /* 0x0000181f000b7802 */ /* 0x000fe20000000f00 */
[----:B------:R-:W-:Y:S02]  /*b5d0*/  IMAD.MOV.U32 R12, RZ, RZ, RZ ;  /* 0x000000ffff0c7224 */ /* 0x000fe400078e00ff */
[----:B------:R-:W-:-:S07]  /*b5e0*/  IMAD.MOV.U32 R15, RZ, RZ, -0x1 ;  /* 0xffffffffff0f7424 */ /* 0x000fce00078e00ff */
[----:B------:R-:W-:Y:S05]  /*b5f0*/  WARPSYNC.COLLECTIVE R15, `(.L_x_95) ;  /* 0x000000000f087348 */ /* 0x000fea0003c00000 */
[----:B------:R0:W1:Y:S02]  /*b600*/  SHFL.IDX P6, R14, R13, R12, R11 ;  /* 0x0000000c0d0e7389 */ /* 0x00006400000c000b */
[----:B01----:R-:W-:Y:S01]  /*b610*/  ENDCOLLECTIVE ;  /* 0x000000000000791b */ /* 0x003fe20003800000 */
.L_x_95:
[----:B------:R-:W-:Y:S05]  /*b620*/  BSYNC B0 ;  /* 0x0000000000007941 */ /* 0x000fea0003800000 */
.L_x_94:
[----:B------:R-:W-:Y:S01]  /*b630*/  MOV R13, R4 ;  /* 0x00000004000d7202 */ /* 0x000fe20000000f00 */
[----:B------:R-:W-:Y:S01]  /*b640*/  IMAD.MOV.U32 R12, RZ, RZ, RZ ;  /* 0x000000ffff0c7224 */ /* 0x000fe200078e00ff */
[----:B------:R-:W-:Y:S01]  /*b650*/  MOV R15, 0xffffffff ;  /* 0xffffffff000f7802 */ /* 0x000fe20000000f00 */
[----:B------:R-:W-:Y:S01]  /*b660*/  IMAD.MOV.U32 R11, RZ, RZ, 0x181f ;  /* 0x0000181fff0b7424 */ /* 0x000fe200078e00ff */
[----:B------:R-:W-:Y:S01]  /*b670*/  ISETP.GE.AND P0, PT, R33, 0x1, PT ;  /* 0x000000012100780c */ /* 0x000fe20003f06270 */
[----:B------:R-:W-:-:S12]  /*b680*/  IMAD.MOV.U32 R2, RZ, RZ, R14 ;  /* 0x000000ffff027224 */ /* 0x000fd800078e000e */
[----:B------:R-:W-:Y:S05]  /*b690*/  WARPSYNC.COLLECTIVE R15, `(.L_x_96) ;  /* 0x000000000f087348 */ /* 0x000fea0003c00000 */
[----:B------:R0:W1:Y:S02]  /*b6a0*/  SHFL.IDX P6, R14, R13, R12, R11 ;  /* 0x0000000c0d0e7389 */ /* 0x00006400000c000b */
[----:B01----:R-:W-:Y:S01]  /*b6b0*/  ENDCOLLECTIVE ;  /* 0x000000000000791b */ /* 0x003fe20003800000 */
.L_x_96:
[----:B------:R-:W-:Y:S02]  /*b6c0*/  @P0 LEA R7, R5, UR39, 0x1 ;  /* 0x0000002705070c11 */ /* 0x000fe4000f8e08ff */
[----:B------:R-:W-:Y:S01]  /*b6d0*/  MOV R13, R6 ;  /* 0x00000006000d7202 */ /* 0x000fe20000000f00 */
[----:B------:R-:W-:Y:S01]  /*b6e0*/  IMAD.MOV.U32 R12, RZ, RZ, 0x1 ;  /* 0x00000001ff0c7424 */ /* 0x000fe200078e00ff */
[----:B------:R-:W-:-:S05]  /*b6f0*/  @P0 LEA R14, P1, R37, R14, 0x1 ;  /* 0x0000000e250e0211 */ /* 0x000fca00078208ff */
[----:B------:R-:W-:Y:S02]  /*b700*/  @P0 IMAD.X R3, RZ, RZ, R2, P1 ;  /* 0x000000ffff030224 */ /* 0x000fe400008e0602 */
[----:B------:R-:W-:-:S07]  /*b710*/  @P0 IMAD.MOV.U32 R2, RZ, RZ, R14 ;  /* 0x000000ffff020224 */ /* 0x000fce00078e000e */
[----:B------:R-:W-:Y:S05]  /*b720*/  WARPSYNC.COLLECTIVE R15, `(.L_x_97) ;  /* 0x000000000f087348 */ /* 0x000fea0003c00000 */
[----:B------:R0:W1:Y:S02]  /*b730*/  SHFL.IDX P6, R14, R13, R12, R11 ;  /* 0x0000000c0d0e7389 */ /* 0x00006400000c000b */
[----:B01----:R-:W-:Y:S01]  /*b740*/  ENDCOLLECTIVE ;  /* 0x000000000000791b */ /* 0x003fe20003800000 */
.L_x_97:
[----:B------:R-:W-:Y:S01]  /*b750*/  @!PT LDS RZ, [RZ] ;  /* 0x00000000fffff984 */ /* 0x000fe20000000800 */
[----:B------:R-:W-:Y:S01]  /*b760*/  @!PT LDS RZ, [RZ] ;  /* 0x00000000fffff984 */ /* 0x000fe20000000800 */
[----:B------:R-:W-:Y:S01]  /*b770*/  @!PT LDS RZ, [RZ] ;  /* 0x00000000fffff984 */ /* 0x000fe20000000800 */
[----:B------:R0:W-:Y:S04]  /*b780*/  @P0 LDGSTS.E.BYPASS.LTC128B.128 [R7+0x18400], desc[UR36][R2.64], !P4 ;  /* 0x1840000002070fae */ /* 0x0001e8000e101d64 */
[----:B------:R0:W-:Y:S04]  /*b790*/  @P0 LDGSTS.E.BYPASS.LTC128B.128 [R7+0x1b400], desc[UR36][R2.64+0x80], !P3 ;  /* 0x1b40008002070fae */ /* 0x0001e8000d901d64 */
[----:B------:R0:W-:Y:S01]  /*b7a0*/  @P0 LDGSTS.E.BYPASS.LTC128B.128 [R7+0x1e400], desc[UR36][R2.64+0x100], !P2 ;  /* 0x1e40010002070fae */ /* 0x0001e2000d101d64 */
[----:B------:R-:W-:Y:S02]  /*b7b0*/  ISETP.GE.AND P0, PT, R33, 0x11, PT ;  /* 0x000000112100780c */ /* 0x000fe40003f06270 */
[----:B------:R-:W-:Y:S01]  /*b7c0*/  MOV R13, R4 ;  /* 0x00000004000d7202 */ /* 0x000fe20000000f00 */
[----:B------:R-:W-:-:S10]  /*b7d0*/  IMAD.MOV.U32 R8, RZ, RZ, R14 ;  /* 0x000000ffff087224 */ /* 0x000fd400078e000e */
[----:B0-----:R-:W-:Y:S05]  /*b7e0*/  WARPSYNC.COLLECTIVE R15, `(.L_x_98) ;  /* 0x000000000f087348 */ /* 0x001fea0003c00000 */
[----:B------:R1:W2:Y:S02]  /*b7f0*/  SHFL.IDX P6, R14, R13, R12, R11 ;  /* 0x0000000c0d0e7389 */ /* 0x0002a400000c000b */
[----:B012---:R-:W-:Y:S01]  /*b800*/  ENDCOLLECTIVE ;  /* 0x000000000000791b */ /* 0x007fe20003800000 */
.L_x_98:
[----:B------:R-:W-:Y:S01]  /*b810*/  @P0 LEA R21, R5, UR39, 0x1 ;  /* 0x0000002705150c11 */ /* 0x000fe2000f8e08ff */
[----:B------:R-:W-:Y:S02]  /*b820*/  IMAD.MOV.U32 R13, RZ, RZ, R6 ;  /* 0x000000ffff0d7224 */ /* 0x000fe400078e0006 */
[----:B------:R-:W-:Y:S01]  /*b830*/  IMAD.MOV.U32 R12, RZ, RZ, 0x2 ;  /* 0x00000002ff0c7424 */ /* 0x000fe200078e00ff */
[----:B------:R-:W-:-:S05]  /*b840*/  @P0 LEA R14, P1, R37, R14, 0x1 ;  /* 0x0000000e250e0211 */ /* 0x000fca00078208ff */
[----:B------:R-:W-:-:S08]  /*b850*/  @P0 IMAD.MOV.U32 R2, RZ, RZ, R14 ;  /* 0x000000ffff020224 */ /* 0x000fd000078e000e */
[----:B------:R-:W-:Y:S05]  /*b860*/  WARPSYNC.COLLECTIVE R15, `(.L_x_99) ;  /* 0x000000000f087348 */ /* 0x000fea0003c00000 */
[----:B------:R0:W1:Y:S02]  /*b870*/  SHFL.IDX P6, R14, R13, R12, R11 ;  /* 0x0000000c0d0e7389 */ /* 0x00006400000c000b */
[----:B01----:R-:W-:Y:S01]  /*b880*/  ENDCOLLECTIVE ;  /* 0x000000000000791b */ /* 0x003fe20003800000 */
.L_x_99:
[----:B------:R-:W-:-:S05]  /*b890*/  @P0 IMAD.X R9, RZ, RZ, R8, P1 ;  /* 0x000000ffff090224 */ /* 0x000fca00008e0608 */
[----:B------:R-:W-:-:S05]  /*b8a0*/  @P0 MOV R3, R9 ;  /* 0x0000000900030202 */ /* 0x000fca0000000f00 */
[----:B------:R-:W-:Y:S01]  /*b8b0*/  @!PT LDS RZ, [RZ] ;  /* 0x00000000fffff984 */ /* 0x000fe20000000800 */
[----:B------:R-:W-:Y:S01]  /*b8c0*/  @!PT LDS RZ, [RZ] ;  /* 0x00000000fffff984 */ /* 0x000fe20000000800 */
[----:B------:R-:W-:Y:S01]  /*b8d0*/  @!PT LDS RZ, [RZ] ;  /* 0x00000000fffff984 */ /* 0x000fe20000000800 */
[----:B------:R0:W-:Y:S01]  /*b8e0*/  @P0 LDGSTS.E.BYPASS.LTC128B.128 [R21+0x18c00], desc[UR36][R2.64], !P4 ;  /* 0x18c0000002150fae */ /* 0x0001e2000e101d64 */
[----:B------:R-:W-:-:S03]  /*b8f0*/  IMAD.MOV.U32 R13, RZ, RZ, R4 ;  /* 0x000000ffff0d7224 */ /* 0x000fc600078e0004 */
[----:B------:R0:W-:Y:S04]  /*b900*/  @P0 LDGSTS.E.BYPASS.LTC128B.128 [R21+0x1bc00], desc[UR36][R2.64+0x80], !P3 ;  /* 0x1bc0008002150fae */ /* 0x0001e8000d901d64 */
[----:B------:R0:W-:Y:S01]  /*b910*/  @P0 LDGSTS.E.BYPASS.LTC128B.128 [R21+0x1ec00], desc[UR36][R2.64+0x100], !P2 ;  /* 0x1ec0010002150fae */ /* 0x0001e2000d101d64 */
[----:B------:R-:W-:Y:S02]  /*b920*/  ISETP.GE.AND P0, PT, R33, 0x21, PT ;  /* 0x000000212100780c */ /* 0x000fe40003f06270 */
[----:B------:R-:W-:-:S11]  /*b930*/  MOV R7, R14 ;  /* 0x0000000e00077202 */ /* 0x000fd60000000f00 */
[----:B0-----:R-:W-:Y:S05]  /*b940*/  WARPSYNC.COLLECTIVE R15, `(.L_x_100) ;  /* 0x000000000f087348 */ /* 0x001fea0003c00000 */
[----:B------:R1:W2:Y:S02]  /*b950*/  SHFL.IDX P6, R14, R13, R12, R11 ;  /* 0x0000000c0d0e7389 */ /* 0x0002a400000c000b */
[----:B012---:R-:W-:Y:S01]  /*b960*/  ENDCOLLECTIVE ;  /* 0x000000000000791b */ /* 0x007fe20003800000 */
.L_x_100:
[----:B------:R-:W-:Y:S01]  /*b970*/  @P0 LEA R9, R5, UR39, 0x1 ;  /* 0x0000002705090c11 */ /* 0x000fe2000f8e08ff */
[----:B------:R-:W-:Y:S01]  /*b980*/  IMAD.MOV.U32 R13, RZ, RZ, R6 ;  /* 0x000000ffff0d7224 */ /* 0x000fe200078e0006 */
[----:B------:R-:W-:Y:S02]  /*b990*/  MOV R12, 0x3 ;  /* 0x00000003000c7802 */ /* 0x000fe40000000f00 */
[----:B------:R-:W-:-:S04]  /*b9a0*/  @P0 LEA R14, P1, R37, R14, 0x1 ;  /* 0x0000000e250e0211 */ /* 0x000fc800078208ff */
[----:B------:R-:W-:Y:S01]  /*b9b0*/  @P0 MOV R2, R14 ;  /* 0x0000000e00020202 */ /* 0x000fe20000000f00 */
[----:B------:R-:W-:-:S08]  /*b9c0*/  @P0 IMAD.X R7, RZ, RZ, R7, P1 ;  /* 0x000000ffff070224 */ /* 0x000fd000008e0607 */
[----:B------:R-:W-:Y:S05]  /*b9d0*/  WARPSYNC.COLLECTIVE R15, `(.L_x_101) ;  /* 0x000000000f087348 */ /* 0x000fea0003c00000 */
[----:B------:R0:W1:Y:S02]  /*b9e0*/  SHFL.IDX P6, R14, R13, R12, R11 ;  /* 0x0000000c0d0e7389 */ /* 0x00006400000c000b */
[----:B01----:R-:W-:Y:S01]  /*b9f0*/  ENDCOLLECTIVE ;  /* 0x000000000000791b */ /* 0x003fe20003800000 */
.L_x_101:
[----:B------:R-:W-:-:S05]  /*ba00*/  @P0 IMAD.MOV.U32 R3, RZ, RZ, R7 ;  /* 0x000000ffff030224 */ /* 0x000fca00078e0007 */
[----:B------:R-:W-:Y:S01]  /*ba10*/  @!PT LDS RZ, [RZ] ;  /* 0x00000000fffff984 */ /* 0x000fe20000000800 */
[----:B------:R-:W-:Y:S01]  /*ba20*/  @!PT LDS RZ, [RZ] ;  /* 0x00000000fffff984 */ /* 0x000fe20000000800 */
[----:B------:R-:W-:Y:S01]  /*ba30*/  @!PT LDS RZ, [RZ] ;  /* 0x00000000fffff984 */ /* 0x000fe20000000800 */
[----:B------:R0:W-:Y:S04]  /*ba40*/  @P0 LDGSTS.E.BYPASS.LTC128B.128 [R9+0x19400], desc[UR36][R2.64], !P4 ;  /* 0x1940000002090fae */ /* 0x0001e8000e101d64 */
[----:B------:R0:W-:Y:S01]  /*ba50*/  @P0 LDGSTS.E.BYPASS.LTC128B.128 [R9+0x1c400], desc[UR36][R2.64+0x80], !P3 ;  /* 0x1c40008002090fae */ /* 0x0001e2000d901d64 */
[----:B------:R-:W-:-:S03]  /*ba60*/  IMAD.MOV.U32 R13, RZ, RZ, R4 ;  /* 0x000000ffff0d7224 */ /* 0x000fc600078e0004 */
[----:B------:R0:W-:Y:S01]  /*ba70*/  @P0 LDGSTS.E.BYPASS.LTC128B.128 [R9+0x1f400], desc[UR36][R2.64+0x100], !P2 ;  /* 0x1f40010002090fae */ /* 0x0001e2000d101d64 */
[----:B------:R-:W-:Y:S01]  /*ba80*/  ISETP.GE.AND P0, PT, R33, 0x31, PT ;  /* 0x000000312100780c */ /* 0x000fe20003f06270 */
[----:B------:R-:W-:-:S12]  /*ba90*/  IMAD.MOV.U32 R7, RZ, RZ, R14 ;  /* 0x000000ffff077224 */ /* 0x000fd800078e000e */
[----:B0-----:R-:W-:Y:S05]  /*baa0*/  WARPSYNC.COLLECTIVE R15, `(.L_x_102) ;  /* 0x000000000f087348 */ /* 0x001fea0003c00000 */
[----:B------:R1:W2:Y:S02]  /*bab0*/  SHFL.IDX P6, R14, R13, R12, R11 ;  /* 0x0000000c0d0e7389 */ /* 0x0002a400000c000b */
[----:B012---:R-:W-:Y:S01]  /*bac0*/  ENDCOLLECTIVE ;  /* 0x000000000000791b */ /* 0x007fe20003800000 */
.L_x_102:
[----:B------:R-:W-:Y:S02]  /*bad0*/  @P0 LEA R21, R5, UR39, 0x1 ;  /* 0x0000002705150c11 */ /* 0x000fe4000f8e08ff */
[----:B------:R-:W-:Y:S01]  /*bae0*/  MOV R13, R6 ;  /* 0x00000006000d7202 */ /* 0x000fe20000000f00 */
[----:B------:R-:W-:Y:S01]  /*baf0*/  IMAD.MOV.U32 R12, RZ, RZ, 0x4 ;  /* 0x00000004ff0c7424 */ /* 0x000fe200078e00ff */
[----:B------:R-:W-:-:S04]  /*bb00*/  @P0 LEA R14, P1, R37, R14, 0x1 ;  /* 0x0000000e250e0211 */ /* 0x000fc800078208ff */
[----:B------:R-:W-:Y:S01]  /*bb10*/  @P0 IADD3.X R7, RZ, R7, RZ, P1, !PT ;  /* 0x00000007ff070210 */ /* 0x000fe20000ffe4ff */
[----:B------:R-:W-:-:S08]  /*bb20*/  @P0 IMAD.MOV.U32 R2, RZ, RZ, R14 ;  /* 0x000000ffff020224 */ /* 0x000fd000078e000e */
[----:B------:R-:W-:Y:S05]  /*bb30*/  WARPSYNC.COLLECTIVE R15, `(.L_x_103) ;  /* 0x000000000f087348 */ /* 0x000fea0003c00000 */
[----:B------:R0:W1:Y:S02]  /*bb40*/  SHFL.IDX P6, R14, R13, R12, R11 ;  /* 0x0000000c0d0e7389 */ /* 0x00006400000c000b */
[----:B01----:R-:W-:Y:S01]  /*bb50*/  ENDCOLLECTIVE ;  /* 0x000000000000791b */ /* 0x003fe20003800000 */
.L_x_103:
[----:B------:R-:W-:-:S05]  /*bb60*/  @P0 IMAD.MOV.U32 R3, RZ, RZ, R7 ;  /* 0x000000ffff030224 */ /* 0x000fca00078e0007 */
[----:B------:R-:W-:Y:S01]  /*bb70*/  @!PT LDS RZ, [RZ] ;  /* 0x00000000fffff984 */ /* 0x000fe20000000800 */
[----:B------:R-:W-:Y:S01]  /*bb80*/  @!PT LDS RZ, [RZ] ;  /* 0x00000000fffff984 */ /* 0x000fe20000000800 */
[----:B------:R-:W-:Y:S01]  /*bb90*/  @!PT LDS RZ, [RZ] ;  /* 0x00000000fffff984 */ /* 0x000fe20000000800 */
[----:B------:R0:W-:Y:S04]  /*bba0*/  @P0 LDGSTS.E.BYPASS.LTC128B.128 [R21+0x19c00], desc[UR36][R2.64], !P4 ;  /* 0x19c0000002150fae */ /* 0x0001e8000e101d64 */
[----:B------:R0:W-:Y:S01]  /*bbb0*/  @P0 LDGSTS.E.BYPASS.LTC128B.128 [R21+0x1cc00], desc[UR36][R2.64+0x80], !P3 ;  /* 0x1cc0008002150fae */ /* 0x0001e2000d901d64 */
[----:B------:R-:W-:-:S03]  /*bbc0*/  MOV R13, R4 ;  /* 0x00000004000d7202 */ /* 0x000fc60000000f00 */
[----:B------:R0:W-:Y:S01]  /*bbd0*/  @P0 LDGSTS.E.BYPASS.LTC128B.128 [R21+0x1fc00], desc[UR36][R2.64+0x100], !P2 ;  /* 0x1fc0010002150fae */ /* 0x0001e2000d101d64 */
[----:B------:R-:W-:Y:S01]  /*bbe0*/  ISETP.GE.AND P0, PT, R33, 0x41, PT ;  /* 0x000000412100780c */ /* 0x000fe20003f06270 */
[----:B------:R-:W-:-:S12]  /*bbf0*/  IMAD.MOV.U32 R7, RZ, RZ, R14 ;  /* 0x000000ffff077224 */ /* 0x000fd800078e000e */
[----:B0-----:R-:W-:Y:S05]  /*bc00*/  WARPSYNC.COLLECTIVE R15, `(.L_x_104) ;  /* 0x000000000f087348 */ /* 0x001fea0003c00000 */
[----:B------:R1:W2:Y:S02]  /*bc10*/  SHFL.IDX P6, R14, R13, R12, R11 ;  /* 0x0000000c0d0e7389 */ /* 0x0002a400000c000b */
[----:B012---:R-:W-:Y:S01]  /*bc20*/  ENDCOLLECTIVE ;  /* 0x000000000000791b */ /* 0x007fe20003800000 */
.L_x_104:
        /* <DEDUP_REMOVED lines=8> */
.L_x_105:
        /* <DEDUP_REMOVED lines=9> */
[----:B------:R-:W-:-:S07]  /*bd40*/  MOV R7, R14 ;  /* 0x0000000e00077202 */ /* 0x000fce0000000f00 */
[----:B0-----:R-:W-:Y:S05]  /*bd50*/  WARPSYNC.COLLECTIVE R15, `(.L_x_106) ;  /* 0x000000000f087348 */ /* 0x001fea0003c00000 */
[----:B------:R1:W2:Y:S02]  /*bd60*/  SHFL.IDX P6, R14, R13, R12, R11 ;  /* 0x0000000c0d0e7389 */ /* 0x0002a400000c000b */
[----:B012---:R-:W-:Y:S01]  /*bd70*/  ENDCOLLECTIVE ;  /* 0x000000000000791b */ /* 0x007fe20003800000 */
.L_x_106:
[----:B------:R-:W-:Y:S05]  /*bd80*/  BRA `(.L_x_107) ;  /* 0xffffffd000287947 */ /* 0x000fea000383ffff */
.L_x_52:
[----:B------:R-:W-:Y:S01]  /*bd90*/  IMAD.MOV.U32 R13, RZ, RZ, R5 ;  /* 0x000000ffff0d7224 */ /* 0x000fe200078e0005 */
[----:B------:R-:W-:Y:S01]  /*bda0*/  MOV R12, RZ ;  /* 0x000000ff000c7202 */ /* 0x000fe20000000f00 */
[----:B------:R-:W-:Y:S02]  /*bdb0*/  IMAD.MOV.U32 R11, RZ, RZ, 0x181f ;  /* 0x0000181fff0b7424 */ /* 0x000fe400078e00ff */
[----:B------:R-:W-:Y:S02]  /*bdc0*/  IMAD.MOV.U32 R15, RZ, RZ, -0x1 ;  /* 0xffffffffff0f7424 */ /* 0x000fe400078e00ff */
[----:B------:R-:W-:-:S07]  /*bdd0*/  IMAD.IADD R4, R34, 0x1, R4 ;  /* 0x0000000122047824 */ /* 0x000fce00078e0204 */
[----:B------:R-:W-:Y:S05]  /*bde0*/  WARPSYNC.COLLECTIVE R15, `(.L_x_108) ;  /* 0x000000000f087348 */ /* 0x000fea0003c00000 */
[----:B------:R0:W1:Y:S02]  /*bdf0*/  SHFL.IDX P6, R14, R13, R12, R11 ;  /* 0x0000000c0d0e7389 */ /* 0x00006400000c000b */
[----:B01----:R-:W-:Y:S01]  /*be00*/  ENDCOLLECTIVE ;  /* 0x000000000000791b */ /* 0x003fe20003800000 */
.L_x_108:
[C---:B------:R-:W-:Y:S01]  /*be10*/  VIADD R6, R4.reuse, 0x10 ;  /* 0x0000001004067836 */ /* 0x040fe20000000000 */
[----:B------:R-:W-:Y:S01]  /*be20*/  ISETP.GE.AND P0, PT, R4, UR40, PT ;  /* 0x0000002804007c0c */ /* 0x000fe2000bf06270 */
[----:B------:R-:W-:Y:S01]  /*be30*/  IMAD.MOV.U32 R13, RZ, RZ, R0 ;  /* 0x000000ffff0d7224 */ /* 0x000fe200078e0000 */
[----:B------:R-:W-:-:S11]  /*be40*/  MOV R2, R14 ;  /* 0x0000000e00027202 */ /* 0x000fd60000000f00 */
[----:B------:R-:W-:Y:S05]  /*be50*/  WARPSYNC.COLLECTIVE R15, `(.L_x_109) ;  /* 0x000000000f087348 */ /* 0x000fea0003c00000 */
[----:B------:R0:W1:Y:S02]  /*be60*/  SHFL.IDX P6, R14, R13, R12, R11 ;  /* 0x0000000c0d0e7389 */ /* 0x00006400000c000b */
[----:B01----:R-:W-:Y:S01]  /*be70*/  ENDCOLLECTIVE ;  /* 0x000000000000791b */ /* 0x003fe20003800000 */
.L_x_109:
[----:B------:R-:W-:Y:S01]  /*be80*/  MOV R13, R5 ;  /* 0x00000005000d7202 */ /* 0x000fe20000000f00 */
[----:B------:R-:W-:Y:S01]  /*be90*/  IMAD.MOV.U32 R12, RZ, RZ, 0x1 ;  /* 0x00000001ff0c7424 */ /* 0x000fe200078e00ff */
[----:B------:R-:W-:-:S04]  /*bea0*/  @!P0 LEA R14, P1, R37, R14, 0x1 ;  /* 0x0000000e250e8211 */ /* 0x000fc800078208ff */
[----:B------:R-:W-:Y:S01]  /*beb0*/  @!P0 IADD3.X R3, RZ, R2, RZ, P1, !PT ;  /* 0x00000002ff038210 */ /* 0x000fe20000ffe4ff */
[----:B------:R-:W-:-:S08]  /*bec0*/  @!P0 IMAD.MOV.U32 R2, RZ, RZ, R14 ;  /* 0x000000ffff028224 */ /* 0x000fd000078e000e */
[----:B------:R-:W-:Y:S05]  /*bed0*/  WARPSYNC.COLLECTIVE R15, `(.L_x_110) ;  /* 0x000000000f087348 */ /* 0x000fea0003c00000 */
[----:B------:R0:W1:Y:S02]  /*bee0*/  SHFL.IDX P6, R14, R13, R12, R11 ;  /* 0x0000000c0d0e7389 */ /* 0x00006400000c000b */
[----:B01----:R-:W-:Y:S01]  /*bef0*/  ENDCOLLECTIVE ;  /* 0x000000000000791b */ /* 0x003fe20003800000 */
.L_x_110:
[----:B------:R-:W-:Y:S01]  /*bf00*/  @!PT LDS RZ, [RZ] ;  /* 0x00000000fffff984 */ /* 0x000fe20000000800 */
[----:B------:R-:W-:Y:S01]  /*bf10*/  @!PT LDS RZ, [RZ] ;  /* 0x00000000fffff984 */ /* 0x000fe20000000800 */
[----:B------:R-:W-:Y:S01]  /*bf20*/  @!PT LDS RZ, [RZ] ;  /* 0x00000000fffff984 */ /* 0x000fe20000000800 */
[----:B------:R0:W-:Y:S04]  /*bf30*/  @!P0 LDGSTS.E.BYPASS.LTC128B.128 [R20+0xc400], desc[UR36][R2.64], !P3 ;  /* 0x0c40000002148fae */ /* 0x0001e8000d901d64 */
[----:B------:R0:W-:Y:S04]  /*bf40*/  @!P0 LDGSTS.E.BYPASS.LTC128B.128 [R20+0x10400], desc[UR36][R2.64+0x80], !P4 ;  /* 0x1040008002148fae */ /* 0x0001e8000e101d64 */
[----:B------:R0:W-:Y:S01]  /*bf50*/  @!P0 LDGSTS.E.BYPASS.LTC128B.128 [R20+0x14400], desc[UR36][R2.64+0x100], !P5 ;  /* 0x1440010002148fae */ /* 0x0001e2000e901d64 */
[----:B------:R-:W-:Y:S02]  /*bf60*/  ISETP.GE.AND P0, PT, R6, UR40, PT ;  /* 0x0000002806007c0c */ /* 0x000fe4000bf06270 */
[----:B------:R-:W-:Y:S01]  /*bf70*/  MOV R13, R0 ;  /* 0x00000000000d7202 */ /* 0x000fe20000000f00 */
[----:B------:R-:W-:-:S10]  /*bf80*/  IMAD.MOV.U32 R6, RZ, RZ, R14 ;  /* 0x000000ffff067224 */ /* 0x000fd400078e000e */
[----:B0-----:R-:W-:Y:S05]  /*bf90*/  WARPSYNC.COLLECTIVE R15, `(.L_x_111) ;  /* 0x000000000f087348 */ /* 0x001fea0003c00000 */
[----:B------:R1:W2:Y:S02]  /*bfa0*/  SHFL.IDX P6, R14, R13, R12, R11 ;  /* 0x0000000c0d0e7389 */ /* 0x0002a400000c000b */
[----:B012---:R-:W-:Y:S01]  /*bfb0*/  ENDCOLLECTIVE ;  /* 0x000000000000791b */ /* 0x007fe20003800000 */
.L_x_111:
[----:B------:R-:W-:Y:S01]  /*bfc0*/  IMAD.MOV.U32 R13, RZ, RZ, R5 ;  /* 0x000000ffff0d7224 */ /* 0x000fe200078e0005 */
[----:B------:R-:W-:Y:S02]  /*bfd0*/  MOV R12, 0x2 ;  /* 0x00000002000c7802 */ /* 0x000fe40000000f00 */
[----:B------:R-:W-:-:S05]  /*bfe0*/  @!P0 LEA R14, P1, R37, R14, 0x1 ;  /* 0x0000000e250e8211 */ /* 0x000fca00078208ff */
[----:B------:R-:W-:-:S08]  /*bff0*/  @!P0 IMAD.MOV.U32 R2, RZ, RZ, R14 ;  /* 0x000000ffff028224 */ /* 0x000fd000078e000e */
[----:B------:R-:W-:Y:S05]  /*c000*/  WARPSYNC.COLLECTIVE R15, `(.L_x_112) ;  /* 0x000000000f087348 */ /* 0x000fea0003c00000 */
[----:B------:R0:W1:Y:S02]  /*c010*/  SHFL.IDX P6, R14, R13, R12, R11 ;  /* 0x0000000c0d0e7389 */ /* 0x00006400000c000b */
[----:B01----:R-:W-:Y:S01]  /*c020*/  ENDCOLLECTIVE ;  /* 0x000000000000791b */ /* 0x003fe20003800000 */
.L_x_112:
[----:B------:R-:W-:Y:S02]  /*c030*/  @!P0 IMAD.X R7, RZ, RZ, R6, P1 ;  /* 0x000000ffff078224 */ /* 0x000fe400008e0606 */
[----:B------:R-:W-:-:S03]  /*c040*/  VIADD R6, R4, 0x20 ;  /* 0x0000002004067836 */ /* 0x000fc60000000000 */
[----:B------:R-:W-:-:S05]  /*c050*/  @!P0 MOV R3, R7 ;  /* 0x0000000700038202 */ /* 0x000fca0000000f00 */
[----:B------:R-:W-:Y:S01]  /*c060*/  @!PT LDS RZ, [RZ] ;  /* 0x00000000fffff984 */ /* 0x000fe20000000800 */
[----:B------:R-:W-:Y:S01]  /*c070*/  @!PT LDS RZ, [RZ] ;  /* 0x00000000fffff984 */ /* 0x000fe20000000800 */
[----:B------:R-:W-:Y:S01]  /*c080*/  @!PT LDS RZ, [RZ] ;  /* 0x00000000fffff984 */ /* 0x000fe20000000800 */
[----:B------:R0:W-:Y:S01]  /*c090*/  @!P0 LDGSTS.E.BYPASS.LTC128B.128 [R20+0xcc00], desc[UR36][R2.64], !P3 ;  /* 0x0cc0000002148fae */ /* 0x0001e2000d901d64 */
[----:B------:R-:W-:-:S03]  /*c0a0*/  IMAD.MOV.U32 R13, RZ, RZ, R0 ;  /* 0x000000ffff0d7224 */ /* 0x000fc600078e0000 */
[----:B------:R0:W-:Y:S04]  /*c0b0*/  @!P0 LDGSTS.E.BYPASS.LTC128B.128 [R20+0x10c00], desc[UR36][R2.64+0x80], !P4 ;  /* 0x10c0008002148fae */ /* 0x0001e8000e101d64 */
[----:B------:R0:W-:Y:S01]  /*c0c0*/  @!P0 LDGSTS.E.BYPASS.LTC128B.128 [R20+0x14c00], desc[UR36][R2.64+0x100], !P5 ;  /* 0x14c0010002148fae */ /* 0x0001e2000e901d64 */
[----:B------:R-:W-:Y:S01]  /*c0d0*/  ISETP.GE.AND P0, PT, R6, UR40, PT ;  /* 0x0000002806007c0c */ /* 0x000fe2000bf06270 */
[----:B------:R-:W-:-:S12]  /*c0e0*/  IMAD.MOV.U32 R6, RZ, RZ, R14 ;  /* 0x000000ffff067224 */ /* 0x000fd800078e000e */
[----:B0-----:R-:W-:Y:S05]  /*c0f0*/  WARPSYNC.COLLECTIVE R15, `(.L_x_113) ;  /* 0x000000000f087348 */ /* 0x001fea0003c00000 */
[----:B------:R1:W2:Y:S02]  /*c100*/  SHFL.IDX P6, R14, R13, R12, R11 ;  /* 0x0000000c0d0e7389 */ /* 0x0002a400000c000b */
[----:B012---:R-:W-:Y:S01]  /*c110*/  ENDCOLLECTIVE ;  /* 0x000000000000791b */ /* 0x007fe20003800000 */
.L_x_113:
[----:B------:R-:W-:Y:S02]  /*c120*/  IMAD.MOV.U32 R13, RZ, RZ, R5 ;  /* 0x000000ffff0d7224 */ /* 0x000fe400078e0005 */
[----:B------:R-:W-:Y:S01]  /*c130*/  IMAD.MOV.U32 R12, RZ, RZ, 0x3 ;  /* 0x00000003ff0c7424 */ /* 0x000fe200078e00ff */
[----:B------:R-:W-:-:S04]  /*c140*/  @!P0 LEA R14, P1, R37, R14, 0x1 ;  /* 0x0000000e250e8211 */ /* 0x000fc800078208ff */
[----:B------:R-:W-:Y:S01]  /*c150*/  @!P0 IADD3.X R7, RZ, R6, RZ, P1, !PT ;  /* 0x00000006ff078210 */ /* 0x000fe20000ffe4ff */
[----:B------:R-:W-:Y:S01]  /*c160*/  @!P0 IMAD.MOV.U32 R2, RZ, RZ, R14 ;  /* 0x000000ffff028224 */ /* 0x000fe200078e000e */
[----:B------:R-:W-:-:S07]  /*c170*/  IADD3 R6, R4, 0x30, RZ ;  /* 0x0000003004067810 */ /* 0x000fce0007ffe0ff */
[----:B------:R-:W-:Y:S05]  /*c180*/  WARPSYNC.COLLECTIVE R15, `(.L_x_114) ;  /* 0x000000000f087348 */ /* 0x000fea0003c00000 */
[----:B------:R0:W1:Y:S02]  /*c190*/  SHFL.IDX P6, R14, R13, R12, R11 ;  /* 0x0000000c0d0e7389 */ /* 0x00006400000c000b */
[----:B01----:R-:W-:Y:S01]  /*c1a0*/  ENDCOLLECTIVE ;  /* 0x000000000000791b */ /* 0x003fe20003800000 */
.L_x_114:
[----:B------:R-:W-:-:S05]  /*c1b0*/  @!P0 IMAD.MOV.U32 R3, RZ, RZ, R7 ;  /* 0x000000ffff038224 */ /* 0x000fca00078e0007 */
[----:B------:R-:W-:Y:S01]  /*c1c0*/  @!PT LDS RZ, [RZ] ;  /* 0x00000000fffff984 */ /* 0x000fe20000000800 */
[----:B------:R-:W-:Y:S01]  /*c1d0*/  @!PT LDS RZ, [RZ] ;  /* 0x00000000fffff984 */ /* 0x000fe20000000800 */
[----:B------:R-:W-:Y:S01]  /*c1e0*/  @!PT LDS RZ, [RZ] ;  /* 0x00000000fffff984 */ /* 0x000fe20000000800 */
[----:B------:R0:W-:Y:S04]  /*c1f0*/  @!P0 LDGSTS.E.BYPASS.LTC128B.128 [R20+0xd400], desc[UR36][R2.64], !P3 ;  /* 0x0d40000002148fae */ /* 0x0001e8000d901d64 */
[----:B------:R0:W-:Y:S01]  /*c200*/  @!P0 LDGSTS.E.BYPASS.LTC128B.128 [R20+0x11400], desc[UR36][R2.64+0x80], !P4 ;  /* 0x1140008002148fae */ /* 0x0001e2000e101d64 */
[----:B------:R-:W-:-:S03]  /*c210*/  IMAD.MOV.U32 R13, RZ, RZ, R0 ;  /* 0x000000ffff0d7224 */ /* 0x000fc600078e0000 */
[----:B------:R0:W-:Y:S01]  /*c220*/  @!P0 LDGSTS.E.BYPASS.LTC128B.128 [R20+0x15400], desc[UR36][R2.64+0x100], !P5 ;  /* 0x1540010002148fae */ /* 0x0001e2000e901d64 */
[----:B------:R-:W-:Y:S02]  /*c230*/  ISETP.GE.AND P0, PT, R6, UR40, PT ;  /* 0x0000002806007c0c */ /* 0x000fe4000bf06270 */
[----:B------:R-:W-:-:S11]  /*c240*/  MOV R6, R14 ;  /* 0x0000000e00067202 */ /* 0x000fd60000000f00 */
[----:B0-----:R-:W-:Y:S05]  /*c250*/  WARPSYNC.COLLECTIVE R15, `(.L_x_115) ;  /* 0x000000000f087348 */ /* 0x001fea0003c00000 */
[----:B------:R1:W2:Y:S02]  /*c260*/  SHFL.IDX P6, R14, R13, R12, R11 ;  /* 0x0000000c0d0e7389 */ /* 0x0002a400000c000b */
[----:B012---:R-:W-:Y:S01]  /*c270*/  ENDCOLLECTIVE ;  /* 0x000000000000791b */ /* 0x007fe20003800000 */
.L_x_115:
[----:B------:R-:W-:Y:S01]  /*c280*/  MOV R13, R5 ;  /* 0x00000005000d7202 */ /* 0x000fe20000000f00 */
[----:B------:R-:W-:Y:S01]  /*c290*/  IMAD.MOV.U32 R12, RZ, RZ, 0x4 ;  /* 0x00000004ff0c7424 */ /* 0x000fe200078e00ff */
[----:B------:R-:W-:-:S04]  /*c2a0*/  @!P0 LEA R14, P1, R37, R14, 0x1 ;  /* 0x0000000e250e8211 */ /* 0x000fc800078208ff */
[----:B------:R-:W-:Y:S01]  /*c2b0*/  @!P0 MOV R2, R14 ;  /* 0x0000000e00028202 */ /* 0x000fe20000000f00 */
[----:B------:R-:W-:-:S08]  /*c2c0*/  @!P0 IMAD.X R7, RZ, RZ, R6, P1 ;  /* 0x000000ffff078224 */ /* 0x000fd000008e0606 */
[----:B------:R-:W-:Y:S05]  /*c2d0*/  WARPSYNC.COLLECTIVE R15, `(.L_x_116) ;  /* 0x000000000f087348 */ /* 0x000fea0003c00000 */
[----:B------:R0:W1:Y:S02]  /*c2e0*/  SHFL.IDX P6, R14, R13, R12, R11 ;  /* 0x0000000c0d0e7389 */ /* 0x00006400000c000b */
[----:B01----:R-:W-:Y:S01]  /*c2f0*/  ENDCOLLECTIVE ;  /* 0x000000000000791b */ /* 0x003fe20003800000 */
.L_x_116:
[----:B------:R-:W-:Y:S02]  /*c300*/  VIADD R6, R4, 0x40 ;  /* 0x0000004004067836 */ /* 0x000fe40000000000 */
[----:B------:R-:W-:-:S05]  /*c310*/  @!P0 IMAD.MOV.U32 R3, RZ, RZ, R7 ;  /* 0x000000ffff038224 */ /* 0x000fca00078e0007 */
[----:B------:R-:W-:Y:S01]  /*c320*/  @!PT LDS RZ, [RZ] ;  /* 0x00000000fffff984 */ /* 0x000fe20000000800 */
[----:B------:R-:W-:Y:S01]  /*c330*/  @!PT LDS RZ, [RZ] ;  /* 0x00000000fffff984 */ /* 0x000fe20000000800 */
[----:B------:R-:W-:Y:S01]  /*c340*/  @!PT LDS RZ, [RZ] ;  /* 0x00000000fffff984 */ /* 0x000fe20000000800 */
[----:B------:R0:W-:Y:S04]  /*c350*/  @!P0 LDGSTS.E.BYPASS.LTC128B.128 [R20+0xdc00], desc[UR36][R2.64], !P3 ;  /* 0x0dc0000002148fae */ /* 0x0001e8000d901d64 */
[----:B------:R0:W-:Y:S01]  /*c360*/  @!P0 LDGSTS.E.BYPASS.LTC128B.128 [R20+0x11c00], desc[UR36][R2.64+0x80], !P4 ;  /* 0x11c0008002148fae */ /* 0x0001e2000e101d64 */
[----:B------:R-:W-:-:S03]  /*c370*/  MOV R13, R0 ;  /* 0x00000000000d7202 */ /* 0x000fc60000000f00 */
[----:B------:R0:W-:Y:S01]  /*c380*/  @!P0 LDGSTS.E.BYPASS.LTC128B.128 [R20+0x15c00], desc[UR36][R2.64+0x100], !P5 ;  /* 0x15c0010002148fae */ /* 0x0001e2000e901d64 */
[----:B------:R-:W-:Y:S01]  /*c390*/  ISETP.GE.AND P0, PT, R6, UR40, PT ;  /* 0x0000002806007c0c */ /* 0x000fe2000bf06270 */
[----:B------:R-:W-:-:S12]  /*c3a0*/  IMAD.MOV.U32 R6, RZ, RZ, R14 ;  /* 0x000000ffff067224 */ /* 0x000fd800078e000e */
[----:B0-----:R-:W-:Y:S05]  /*c3b0*/  WARPSYNC.COLLECTIVE R15, `(.L_x_117) ;  /* 0x000000000f087348 */ /* 0x001fea0003c00000 */
[----:B------:R1:W2:Y:S02]  /*c3c0*/  SHFL.IDX P6, R14, R13, R12, R11 ;  /* 0x0000000c0d0e7389 */ /* 0x0002a400000c000b */
[----:B012---:R-:W-:Y:S01]  /*c3d0*/  ENDCOLLECTIVE ;  /* 0x000000000000791b */ /* 0x007fe20003800000 */
.L_x_117:
[----:B------:R-:W-:Y:S01]  /*c3e0*/  IMAD.MOV.U32 R13, RZ, RZ, R5 ;  /* 0x000000ffff0d7224 */ /* 0x000fe200078e0005 */
[----:B------:R-:W-:Y:S02]  /*c3f0*/  MOV R12, 0x5 ;  /* 0x00000005000c7802 */ /* 0x000fe40000000f00 */
[----:B------:R-:W-:-:S05]  /*c400*/  @!P0 LEA R14, P1, R37, R14, 0x1 ;  /* 0x0000000e250e8211 */ /* 0x000fca00078208ff */
[----:B------:R-:W-:-:S08]  /*c410*/  @!P0 IMAD.MOV.U32 R2, RZ, RZ, R14 ;  /* 0x000000ffff028224 */ /* 0x000fd000078e000e */
[----:B------:R-:W-:Y:S05]  /*c420*/  WARPSYNC.COLLECTIVE R15, `(.L_x_118) ;  /* 0x000000000f087348 */ /* 0x000fea0003c00000 */
[----:B------:R0:W1:Y:S02]  /*c430*/  SHFL.IDX P6, R14, R13, R12, R11 ;  /* 0x0000000c0d0e7389 */ /* 0x00006400000c000b */
[----:B01----:R-:W-:Y:S01]  /*c440*/  ENDCOLLECTIVE ;  /* 0x000000000000791b */ /* 0x003fe20003800000 */
.L_x_118:
        /* <DEDUP_REMOVED lines=15> */
.L_x_119:
        /* <DEDUP_REMOVED lines=9> */
.L_x_120:
        /* <DEDUP_REMOVED lines=13> */
.L_x_121:
[----:B------:R-:W-:Y:S01]  /*c6a0*/  IMAD.MOV.U32 R13, RZ, RZ, R5 ;  /* 0x000000ffff0d7224 */ /* 0x000fe200078e0005 */
[----:B------:R-:W-:Y:S02]  /*c6b0*/  MOV R12, 0x7 ;  /* 0x00000007000c7802 */ /* 0x000fe40000000f00 */
[----:B------:R-:W-:-:S04]  /*c6c0*/  @!P0 LEA R14, P1, R37, R14, 0x1 ;  /* 0x0000000e250e8211 */ /* 0x000fc800078208ff */
[----:B------:R-:W-:Y:S01]  /*c6d0*/  @!P0 MOV R2, R14 ;  /* 0x0000000e00028202 */ /* 0x000fe20000000f00 */
[----:B------:R-:W-:-:S08]  /*c6e0*/  @!P0 IMAD.X R7, RZ, RZ, R6, P1 ;  /* 0x000000ffff078224 */ /* 0x000fd000008e0606 */
[----:B------:R-:W-:Y:S05]  /*c6f0*/  WARPSYNC.COLLECTIVE R15, `(.L_x_122) ;  /* 0x000000000f087348 */ /* 0x000fea0003c00000 */
[----:B------:R0:W1:Y:S02]  /*c700*/  SHFL.IDX P6, R14, R13, R12, R11 ;  /* 0x0000000c0d0e7389 */ /* 0x00006400000c000b */
[----:B01----:R-:W-:Y:S01]  /*c710*/  ENDCOLLECTIVE ;  /* 0x000000000000791b */ /* 0x003fe20003800000 */
.L_x_122:
        /* <DEDUP_REMOVED lines=8> */
[----:B------:R-:W-:-:S07]  /*c7a0*/  IMAD.MOV.U32 R6, RZ, RZ, R14 ;  /* 0x000000ffff067224 */ /* 0x000fce00078e000e */
[----:B0-----:R-:W-:Y:S05]  /*c7b0*/  WARPSYNC.COLLECTIVE R15, `(.L_x_123) ;  /* 0x000000000f087348 */ /* 0x001fea0003c00000 */
[----:B------:R1:W2:Y:S02]  /*c7c0*/  SHFL.IDX P6, R14, R13, R12, R11 ;  /* 0x0000000c0d0e7389 */ /* 0x0002a400000c000b */
[----:B012---:R-:W-:Y:S01]  /*c7d0*/  ENDCOLLECTIVE ;  /* 0x000000000000791b */ /* 0x007fe20003800000 */
.L_x_123:
[----:B------:R-:W-:Y:S05]  /*c7e0*/  BRA `(.L_x_124) ;  /* 0xffffffd000347947 */ /* 0x000fea000383ffff */
.L_x_54:
[----:B0-----:R-:W-:-:S04]  /*c7f0*/  MOV R3, UR39 ;  /* 0x0000002700037c02 */ /* 0x001fc80008000f00 */
[----:B------:R0:W1:Y:S03]  /*c800*/  SYNCS.PHASECHK.TRANS64.TRYWAIT P0, [R3+URZ+0x2a820], R0 ;  /* 0x02a82000030075a7 */ /* 0x000066000800017f */
[----:B-1----:R-:W-:Y:S05]  /*c810*/  @!P0 NANOSLEEP.SYNCS 0x989680 ;  /* 0x009896800000895d */ /* 0x002fea0003900000 */
[----:B------:R-:W1:Y:S02]  /*c820*/  @!P0 SYNCS.PHASECHK.TRANS64 P0, [R3+URZ+0x2a820], R0 ;  /* 0x02a82000030085a7 */ /* 0x000e64000800007f */
[----:B-1----:R-:W-:Y:S05]  /*c830*/  @!P0 BRA `(.L_x_54) ;  /* 0xfffffffc00ec8947 */ /* 0x002fea000383ffff */
[----:B------:R-:W-:Y:S05]  /*c840*/  BRA `(.L_x_125) ;  /* 0xffffffd000707947 */ /* 0x000fea000383ffff */
.L_x_58:
[----:B0-----:R0:W1:Y:S02]  /*c850*/  SYNCS.PHASECHK.TRANS64.TRYWAIT P0, [R6+URZ+0x2a840], R3 ;  /* 0x02a84003060075a7 */ /* 0x001064000800017f */
[----:B-1----:R-:W-:Y:S05]  /*c860*/  @!P0 NANOSLEEP.SYNCS 0x989680 ;  /* 0x009896800000895d */ /* 0x002fea0003900000 */
[----:B------:R-:W1:Y:S02]  /*c870*/  @!P0 SYNCS.PHASECHK.TRANS64 P0, [R6+URZ+0x2a840], R3 ;  /* 0x02a84003060085a7 */ /* 0x000e64000800007f */
[----:B-1----:R-:W-:Y:S05]  /*c880*/  @!P0 BRA `(.L_x_58) ;  /* 0xfffffffc00f08947 */ /* 0x002fea000383ffff */
[----:B------:R-:W-:Y:S05]  /*c890*/  BRA `(.L_x_126) ;  /* 0xffffffd400207947 */ /* 0x000fea000383ffff */
.L_x_59:
        /* <DEDUP_REMOVED lines=8> */
.L_x_128:
[----:B------:R-:W-:Y:S05]  /*c920*/  BSYNC B1 ;  /* 0x0000000000017941 */ /* 0x000fea0003800000 */
.L_x_127:
[----:B------:R-:W-:Y:S01]  /*c930*/  MOV R13, R8 ;  /* 0x00000008000d7202 */ /* 0x000fe20000000f00 */
[----:B------:R-:W-:Y:S01]  /*c940*/  IMAD.MOV.U32 R12, RZ, RZ, RZ ;  /* 0x000000ffff0c7224 */ /* 0x000fe200078e00ff */
[----:B------:R-:W-:Y:S01]  /*c950*/  MOV R15, 0xffffffff ;  /* 0xffffffff000f7802 */ /* 0x000fe20000000f00 */
[----:B------:R-:W-:Y:S01]  /*c960*/  IMAD.MOV.U32 R11, RZ, RZ, 0x181f ;  /* 0x0000181fff0b7424 */ /* 0x000fe200078e00ff */
[----:B------:R-:W-:Y:S01]  /*c970*/  LEA R9, R9, UR39, 0x1 ;  /* 0x0000002709097c11 */ /* 0x000fe2000f8e08ff */
[----:B------:R-:W-:Y:S02]  /*c980*/  IMAD.MOV.U32 R3, RZ, RZ, R14 ;  /* 0x000000ffff037224 */ /* 0x000fe400078e000e */
[----:B------:R-:W-:-:S07]  /*c990*/  IMAD.SHL.U32 R5, R37, 0x2, RZ ;  /* 0x0000000225057824 */ /* 0x000fce00078e00ff */
[----:B------:R-:W-:Y:S05]  /*c9a0*/  WARPSYNC.COLLECTIVE R15, `(.L_x_129) ;  /* 0x000000000f087348 */ /* 0x000fea0003c00000 */
[----:B------:R0:W1:Y:S02]  /*c9b0*/  SHFL.IDX P6, R14, R13, R12, R11 ;  /* 0x0000000c0d0e7389 */ /* 0x00006400000c000b */
[----:B01----:R-:W-:Y:S01]  /*c9c0*/  ENDCOLLECTIVE ;  /* 0x000000000000791b */ /* 0x003fe20003800000 */
.L_x_129:
[----:B------:R-:W-:Y:S01]  /*c9d0*/  MOV R13, R10 ;  /* 0x0000000a000d7202 */ /* 0x000fe20000000f00 */
[----:B------:R-:W-:Y:S01]  /*c9e0*/  IMAD.MOV.U32 R12, RZ, RZ, 0x1 ;  /* 0x00000001ff0c7424 */ /* 0x000fe200078e00ff */
[----:B------:R-:W-:-:S13]  /*c9f0*/  IADD3 R2, P0, R14, R5, RZ ;  /* 0x000000050e027210 */ /* 0x000fda0007f1e0ff */
[----:B------:R-:W-:Y:S05]  /*ca00*/  WARPSYNC.COLLECTIVE R15, `(.L_x_130) ;  /* 0x000000000f087348 */ /* 0x000fea0003c00000 */
[----:B------:R0:W1:Y:S02]  /*ca10*/  SHFL.IDX P6, R14, R13, R12, R11 ;  /* 0x0000000c0d0e7389 */ /* 0x00006400000c000b */
[----:B01----:R-:W-:Y:S01]  /*ca20*/  ENDCOLLECTIVE ;  /* 0x000000000000791b */ /* 0x003fe20003800000 */
.L_x_130:
[----:B------:R-:W-:-:S05]  /*ca30*/  IMAD.X R3, RZ, RZ, R3, P0 ;  /* 0x000000ffff037224 */ /* 0x000fca00000e0603 */
[----:B------:R-:W-:Y:S01]  /*ca40*/  @!PT LDS RZ, [RZ] ;  /* 0x00000000fffff984 */ /* 0x000fe20000000800 */
[----:B------:R-:W-:Y:S01]  /*ca50*/  @!PT LDS RZ, [RZ] ;  /* 0x00000000fffff984 */ /* 0x000fe20000000800 */
[----:B------:R-:W-:Y:S01]  /*ca60*/  @!PT LDS RZ, [RZ] ;  /* 0x00000000fffff984 */ /* 0x000fe20000000800 */
[----:B------:R-:W-:Y:S04]  /*ca70*/  LDGSTS.E.BYPASS.LTC128B.128 [R9+0x18400], desc[UR36][R2.64], !P3 ;  /* 0x1840000002097fae */ /* 0x000fe8000d901d64 */
[----:B------:R-:W-:Y:S01]  /*ca80*/  LDGSTS.E.BYPASS.LTC128B.128 [R9+0x1b400], desc[UR36][R2.64+0x80], !P2 ;  /* 0x1b40008002097fae */ /* 0x000fe2000d101d64 */
[----:B------:R-:W-:-:S03]  /*ca90*/  MOV R13, R8 ;  /* 0x00000008000d7202 */ /* 0x000fc60000000f00 */
[----:B------:R0:W-:Y:S02]  /*caa0*/  LDGSTS.E.BYPASS.LTC128B.128 [R9+0x1e400], desc[UR36][R2.64+0x100], !P1 ;  /* 0x1e40010002097fae */ /* 0x0001e4000c901d64 */
[----:B0-----:R-:W-:-:S07]  /*cab0*/  IMAD.MOV.U32 R3, RZ, RZ, R14 ;  /* 0x000000ffff037224 */ /* 0x001fce00078e000e */
[----:B------:R-:W-:Y:S05]  /*cac0*/  WARPSYNC.COLLECTIVE R15, `(.L_x_131) ;  /* 0x000000000f087348 */ /* 0x000fea0003c00000 */
[----:B------:R0:W1:Y:S02]  /*cad0*/  SHFL.IDX P6, R14, R13, R12, R11 ;  /* 0x0000000c0d0e7389 */ /* 0x00006400000c000b */
[----:B01----:R-:W-:Y:S01]  /*cae0*/  ENDCOLLECTIVE ;  /* 0x000000000000791b */ /* 0x003fe20003800000 */
.L_x_131:
[----:B------:R-:W-:Y:S01]  /*caf0*/  IMAD.MOV.U32 R13, RZ, RZ, R10 ;  /* 0x000000ffff0d7224 */ /* 0x000fe200078e000a */
[----:B------:R-:W-:Y:S02]  /*cb00*/  MOV R12, 0x2 ;  /* 0x00000002000c7802 */ /* 0x000fe40000000f00 */
[----:B------:R-:W-:-:S13]  /*cb10*/  IADD3 R2, P0, R14, R5, RZ ;  /* 0x000000050e027210 */ /* 0x000fda0007f1e0ff */
[----:B------:R-:W-:Y:S05]  /*cb20*/  WARPSYNC.COLLECTIVE R15, `(.L_x_132) ;  /* 0x000000000f087348 */ /* 0x000fea0003c00000 */
[----:B------:R0:W1:Y:S02]  /*cb30*/  SHFL.IDX P6, R14, R13, R12, R11 ;  /* 0x0000000c0d0e7389 */ /* 0x00006400000c000b */
[----:B01----:R-:W-:Y:S01]  /*cb40*/  ENDCOLLECTIVE ;  /* 0x000000000000791b */ /* 0x003fe20003800000 */
.L_x_132:
[----:B------:R-:W-:-:S05]  /*cb50*/  IMAD.X R3, RZ, RZ, R3, P0 ;  /* 0x000000ffff037224 */ /* 0x000fca00000e0603 */
[----:B------:R-:W-:Y:S01]  /*cb60*/  @!PT LDS RZ, [RZ] ;  /* 0x00000000fffff984 */ /* 0x000fe20000000800 */
[----:B------:R-:W-:Y:S01]  /*cb70*/  @!PT LDS RZ, [RZ] ;  /* 0x00000000fffff984 */ /* 0x000fe20000000800 */
[----:B------:R-:W-:Y:S01]  /*cb80*/  @!PT LDS RZ, [RZ] ;  /* 0x00000000fffff984 */ /* 0x000fe20000000800 */
[----:B------:R0:W-:Y:S04]  /*cb90*/  LDGSTS.E.BYPASS.LTC128B.128 [R9+0x18c00], desc[UR36][R2.64], !P3 ;  /* 0x18c0000002097fae */ /* 0x0001e8000d901d64 */
[----:B------:R0:W-:Y:S01]  /*cba0*/  LDGSTS.E.BYPASS.LTC128B.128 [R9+0x1bc00], desc[UR36][R2.64+0x80], !P2 ;  /* 0x1bc0008002097fae */ /* 0x0001e2000d101d64 */
[----:B------:R-:W-:-:S03]  /*cbb0*/  IMAD.MOV.U32 R13, RZ, RZ, R8 ;  /* 0x000000ffff0d7224 */ /* 0x000fc600078e0008 */
[----:B------:R0:W-:Y:S01]  /*cbc0*/  LDGSTS.E.BYPASS.LTC128B.128 [R9+0x1ec00], desc[UR36][R2.64+0x100], !P1 ;  /* 0x1ec0010002097fae */ /* 0x0001e2000c901d64 */
[----:B------:R-:W-:-:S07]  /*cbd0*/  IMAD.MOV.U32 R35, RZ, RZ, R14 ;  /* 0x000000ffff237224 */ /* 0x000fce00078e000e */
[----:B0-----:R-:W-:Y:S05]  /*cbe0*/  WARPSYNC.COLLECTIVE R15, `(.L_x_133) ;  /* 0x000000000f087348 */ /* 0x001fea0003c00000 */
[----:B------:R1:W2:Y:S02]  /*cbf0*/  SHFL.IDX P6, R14, R13, R12, R11 ;  /* 0x0000000c0d0e7389 */ /* 0x0002a400000c000b */
[----:B012---:R-:W-:Y:S01]  /*cc00*/  ENDCOLLECTIVE ;  /* 0x000000000000791b */ /* 0x007fe20003800000 */
.L_x_133:
[----:B------:R-:W-:Y:S02]  /*cc10*/  IMAD.MOV.U32 R13, RZ, RZ, R10 ;  /* 0x000000ffff0d7224 */ /* 0x000fe400078e000a */
[----:B------:R-:W-:Y:S01]  /*cc20*/  IMAD.MOV.U32 R12, RZ, RZ, 0x3 ;  /* 0x00000003ff0c7424 */ /* 0x000fe200078e00ff */
[----:B------:R-:W-:-:S13]  /*cc30*/  IADD3 R2, P0, R14, R5, RZ ;  /* 0x000000050e027210 */ /* 0x000fda0007f1e0ff */
[----:B------:R-:W-:Y:S05]  /*cc40*/  WARPSYNC.COLLECTIVE R15, `(.L_x_134) ;  /* 0x000000000f087348 */ /* 0x000fea0003c00000 */
[----:B------:R0:W1:Y:S02]  /*cc50*/  SHFL.IDX P6, R14, R13, R12, R11 ;  /* 0x0000000c0d0e7389 */ /* 0x00006400000c000b */
[----:B01----:R-:W-:Y:S01]  /*cc60*/  ENDCOLLECTIVE ;  /* 0x000000000000791b */ /* 0x003fe20003800000 */
.L_x_134:
[----:B------:R-:W-:-:S05]  /*cc70*/  IADD3.X R3, RZ, R35, RZ, P0, !PT ;  /* 0x00000023ff037210 */ /* 0x000fca00007fe4ff */
[----:B------:R-:W-:Y:S01]  /*cc80*/  @!PT LDS RZ, [RZ] ;  /* 0x00000000fffff984 */ /* 0x000fe20000000800 */
[----:B------:R-:W-:Y:S01]  /*cc90*/  @!PT LDS RZ, [RZ] ;  /* 0x00000000fffff984 */ /* 0x000fe20000000800 */
[----:B------:R-:W-:Y:S01]  /*cca0*/  @!PT LDS RZ, [RZ] ;  /* 0x00000000fffff984 */ /* 0x000fe20000000800 */
[----:B------:R0:W-:Y:S04]  /*ccb0*/  LDGSTS.E.BYPASS.LTC128B.128 [R9+0x19400], desc[UR36][R2.64], !P3 ;  /* 0x1940000002097fae */ /* 0x0001e8000d901d64 */
[----:B------:R0:W-:Y:S01]  /*ccc0*/  LDGSTS.E.BYPASS.LTC128B.128 [R9+0x1c400], desc[UR36][R2.64+0x80], !P2 ;  /* 0x1c40008002097fae */ /* 0x0001e2000d101d64 */
[----:B------:R-:W-:-:S03]  /*ccd0*/  IMAD.MOV.U32 R13, RZ, RZ, R8 ;  /* 0x000000ffff0d7224 */ /* 0x000fc600078e0008 */
[----:B------:R0:W-:Y:S01]  /*cce0*/  LDGSTS.E.BYPASS.LTC128B.128 [R9+0x1f400], desc[UR36][R2.64+0x100], !P1 ;  /* 0x1f40010002097fae */ /* 0x0001e2000c901d64 */
[----:B------:R-:W-:-:S07]  /*ccf0*/  MOV R35, R14 ;  /* 0x0000000e00237202 */ /* 0x000fce0000000f00 */
[----:B0-----:R-:W-:Y:S05]  /*cd00*/  WARPSYNC.COLLECTIVE R15, `(.L_x_135) ;  /* 0x000000000f087348 */ /* 0x001fea0003c00000 */
[----:B------:R1:W2:Y:S02]  /*cd10*/  SHFL.IDX P6, R14, R13, R12, R11 ;  /* 0x0000000c0d0e7389 */ /* 0x0002a400000c000b */
[----:B012---:R-:W-:Y:S01]  /*cd20*/  ENDCOLLECTIVE ;  /* 0x000000000000791b */ /* 0x007fe20003800000 */
.L_x_135:
[----:B------:R-:W-:Y:S01]  /*cd30*/  MOV R13, R10 ;  /* 0x0000000a000d7202 */ /* 0x000fe20000000f00 */
[----:B------:R-:W-:Y:S01]  /*cd40*/  IMAD.MOV.U32 R12, RZ, RZ, 0x4 ;  /* 0x00000004ff0c7424 */ /* 0x000fe200078e00ff */
[----:B------:R-:W-:-:S13]  /*cd50*/  IADD3 R2, P0, R14, R5, RZ ;  /* 0x000000050e027210 */ /* 0x000fda0007f1e0ff */
[----:B------:R-:W-:Y:S05]  /*cd60*/  WARPSYNC.COLLECTIVE R15, `(.L_x_136) ;  /* 0x000000000f087348 */ /* 0x000fea0003c00000 */
[----:B------:R0:W1:Y:S02]  /*cd70*/  SHFL.IDX P6, R14, R13, R12, R11 ;  /* 0x0000000c0d0e7389 */ /* 0x00006400000c000b */
[----:B01----:R-:W-:Y:S01]  /*cd80*/  ENDCOLLECTIVE ;  /* 0x000000000000791b */ /* 0x003fe20003800000 */
.L_x_136:
[----:B------:R-:W-:-:S05]  /*cd90*/  IMAD.X R3, RZ, RZ, R35, P0 ;  /* 0x000000ffff037224 */ /* 0x000fca00000e0623 */
[----:B------:R-:W-:Y:S01]  /*cda0*/  @!PT LDS RZ, [RZ] ;  /* 0x00000000fffff984 */ /* 0x000fe20000000800 */
[----:B------:R-:W-:Y:S01]  /*cdb0*/  @!PT LDS RZ, [RZ] ;  /* 0x00000000fffff984 */ /* 0x000fe20000000800 */
[----:B------:R-:W-:Y:S01]  /*cdc0*/  @!PT LDS RZ, [RZ] ;  /* 0x00000000fffff984 */ /* 0x000fe20000000800 */
[----:B------:R0:W-:Y:S04]  /*cdd0*/  LDGSTS.E.BYPASS.LTC128B.128 [R9+0x19c00], desc[UR36][R2.64], !P3 ;  /* 0x19c0000002097fae */ /* 0x0001e8000d901d64 */
[----:B------:R0:W-:Y:S01]  /*cde0*/  LDGSTS.E.BYPASS.LTC128B.128 [R9+0x1cc00], desc[UR36][R2.64+0x80], !P2 ;  /* 0x1cc0008002097fae */ /* 0x0001e2000d101d64 */
[----:B------:R-:W-:-:S03]  /*cdf0*/  MOV R13, R8 ;  /* 0x00000008000d7202 */ /* 0x000fc60000000f00 */
[----:B------:R0:W-:Y:S01]  /*ce00*/  LDGSTS.E.BYPASS.LTC128B.128 [R9+0x1fc00], desc[UR36][R2.64+0x100], !P1 ;  /* 0x1fc0010002097fae */ /* 0x0001e2000c901d64 */
[----:B------:R-:W-:-:S07]  /*ce10*/  IMAD.MOV.U32 R35, RZ, RZ, R14 ;  /* 0x000000ffff237224 */ /* 0x000fce00078e000e */
[----:B0-----:R-:W-:Y:S05]  /*ce20*/  WARPSYNC.COLLECTIVE R15, `(.L_x_137) ;  /* 0x000000000f087348 */ /* 0x001fea0003c00000 */
[----:B------:R1:W2:Y:S02]  /*ce30*/  SHFL.IDX P6, R14, R13, R12, R11 ;  /* 0x0000000c0d0e7389 */ /* 0x0002a400000c000b */
[----:B012---:R-:W-:Y:S01]  /*ce40*/  ENDCOLLECTIVE ;  /* 0x000000000000791b */ /* 0x007fe20003800000 */
.L_x_137:
[----:B------:R-:W-:Y:S01]  /*ce50*/  IMAD.MOV.U32 R13, RZ, RZ, R10 ;  /* 0x000000ffff0d7224 */ /* 0x000fe200078e000a */
[----:B------:R-:W-:Y:S02]  /*ce60*/  MOV R12, 0x5 ;  /* 0x00000005000c7802 */ /* 0x000fe40000000f00 */
[----:B------:R-:W-:-:S13]  /*ce70*/  IADD3 R2, P0, R14, R5, RZ ;  /* 0x000000050e027210 */ /* 0x000fda0007f1e0ff */
[----:B------:R-:W-:Y:S05]  /*ce80*/  WARPSYNC.COLLECTIVE R15, `(.L_x_138) ;  /* 0x000000000f087348 */ /* 0x000fea0003c00000 */
[----:B------:R0:W1:Y:S02]  /*ce90*/  SHFL.IDX P6, R14, R13, R12, R11 ;  /* 0x0000000c0d0e7389 */ /* 0x00006400000c000b */
[----:B01----:R-:W-:Y:S01]  /*cea0*/  ENDCOLLECTIVE ;  /* 0x000000000000791b */ /* 0x003fe20003800000 */
.L_x_138:
        /* <DEDUP_REMOVED lines=12> */
.L_x_139:
[----:B------:R-:W-:Y:S05]  /*cf70*/  BRA `(.L_x_140) ;  /* 0xffffffd000707947 */ /* 0x000fea000383ffff */
.L_x_64:
[----:B0-----:R0:W1:Y:S02]  /*cf80*/  SYNCS.PHASECHK.TRANS64.TRYWAIT P0, [R6+URZ+0x2a860], R9 ;  /* 0x02a86009060075a7 */ /* 0x001064000800017f */
[----:B-1----:R-:W-:Y:S05]  /*cf90*/  @!P0 NANOSLEEP.SYNCS 0x989680 ;  /* 0x009896800000895d */ /* 0x002fea0003900000 */
[----:B------:R-:W1:Y:S02]  /*cfa0*/  @!P0 SYNCS.PHASECHK.TRANS64 P0, [R6+URZ+0x2a860], R9 ;  /* 0x02a86009060085a7 */ /* 0x000e64000800007f */
[----:B-1----:R-:W-:Y:S05]  /*cfb0*/  @!P0 BRA `(.L_x_64) ;  /* 0xfffffffc00f08947 */ /* 0x002fea000383ffff */
[----:B------:R-:W-:Y:S05]  /*cfc0*/  BRA `(.L_x_141) ;  /* 0xffffffd000d47947 */ /* 0x000fea000383ffff */
.L_x_65:
[----:B------:R-:W-:Y:S01]  /*cfd0*/  BSSY B1, `(.L_x_142) ;  /* 0x0000008000017945 */ /* 0x000fe20003800000 */
[----:B------:R-:W-:Y:S01]  /*cfe0*/  MOV R13, R18 ;  /* 0x00000012000d7202 */ /* 0x000fe20000000f00 */
[----:B------:R-:W-:Y:S01]  /*cff0*/  IMAD.MOV.U32 R12, RZ, RZ, RZ ;  /* 0x000000ffff0c7224 */ /* 0x000fe200078e00ff */
[----:B------:R-:W-:Y:S01]  /*d000*/  MOV R15, 0xffffffff ;  /* 0xffffffff000f7802 */ /* 0x000fe20000000f00 */
[----:B------:R-:W-:-:S07]  /*d010*/  IMAD.MOV.U32 R11, RZ, RZ, 0x181f ;  /* 0x0000181fff0b7424 */ /* 0x000fce00078e00ff */
[----:B0-----:R-:W-:Y:S05]  /*d020*/  WARPSYNC.COLLECTIVE R15, `(.L_x_143) ;  /* 0x000000000f087348 */ /* 0x001fea0003c00000 */
[----:B------:R1:W2:Y:S02]  /*d030*/  SHFL.IDX P6, R14, R13, R12, R11 ;  /* 0x0000000c0d0e7389 */ /* 0x0002a400000c000b */
[----:B012---:R-:W-:Y:S01]  /*d040*/  ENDCOLLECTIVE ;  /* 0x000000000000791b */ /* 0x007fe20003800000 */
.L_x_143:
[----:B------:R-:W-:Y:S05]  /*d050*/  BSYNC B1 ;  /* 0x0000000000017941 */ /* 0x000fea0003800000 */
.L_x_142:
[----:B------:R-:W-:Y:S01]  /*d060*/  IMAD.MOV.U32 R13, RZ, RZ, R17 ;  /* 0x000000ffff0d7224 */ /* 0x000fe200078e0011 */
[----:B------:R-:W-:Y:S01]  /*d070*/  MOV R12, RZ ;  /* 0x000000ff000c7202 */ /* 0x000fe20000000f00 */
[----:B------:R-:W-:Y:S01]  /*d080*/  IMAD.MOV.U32 R11, RZ, RZ, 0x181f ;  /* 0x0000181fff0b7424 */ /* 0x000fe200078e00ff */
[----:B------:R-:W-:Y:S01]  /*d090*/  LEA R7, R7, UR39, 0x1 ;  /* 0x0000002707077c11 */ /* 0x000fe2000f8e08ff */
[----:B------:R-:W-:Y:S02]  /*d0a0*/  IMAD.MOV.U32 R15, RZ, RZ, -0x1 ;  /* 0xffffffffff0f7424 */ /* 0x000fe400078e00ff */
[----:B------:R-:W-:-:S07]  /*d0b0*/  IMAD.MOV.U32 R3, RZ, RZ, R14 ;  /* 0x000000ffff037224 */ /* 0x000fce00078e000e */
[----:B------:R-:W-:Y:S05]  /*d0c0*/  WARPSYNC.COLLECTIVE R15, `(.L_x_144) ;  /* 0x000000000f087348 */ /* 0x000fea0003c00000 */
[----:B------:R0:W1:Y:S02]  /*d0d0*/  SHFL.IDX P6, R14, R13, R12, R11 ;  /* 0x0000000c0d0e7389 */ /* 0x00006400000c000b */
[----:B01----:R-:W-:Y:S01]  /*d0e0*/  ENDCOLLECTIVE ;  /* 0x000000000000791b */ /* 0x003fe20003800000 */
.L_x_144:
[----:B------:R-:W-:Y:S02]  /*d0f0*/  IMAD.MOV.U32 R13, RZ, RZ, R18 ;  /* 0x000000ffff0d7224 */ /* 0x000fe400078e0012 */
[----:B------:R-:W-:Y:S01]  /*d100*/  IMAD.MOV.U32 R12, RZ, RZ, 0x1 ;  /* 0x00000001ff0c7424 */ /* 0x000fe200078e00ff */
[----:B------:R-:W-:-:S13]  /*d110*/  IADD3 R2, P0, R14, R5, RZ ;  /* 0x000000050e027210 */ /* 0x000fda0007f1e0ff */
[----:B------:R-:W-:Y:S05]  /*d120*/  WARPSYNC.COLLECTIVE R15, `(.L_x_145) ;  /* 0x000000000f087348 */ /* 0x000fea0003c00000 */
[----:B------:R0:W1:Y:S02]  /*d130*/  SHFL.IDX P6, R14, R13, R12, R11 ;  /* 0x0000000c0d0e7389 */ /* 0x00006400000c000b */
[----:B01----:R-:W-:Y:S01]  /*d140*/  ENDCOLLECTIVE ;  /* 0x000000000000791b */ /* 0x003fe20003800000 */
.L_x_145:
[----:B------:R-:W-:Y:S02]  /*d150*/  IADD3.X R3, RZ, R3, RZ, P0, !PT ;  /* 0x00000003ff037210 */ /* 0x000fe400007fe4ff */
[----:B------:R-:W-:Y:S01]  /*d160*/  ISETP.LT.OR P0, PT, R8, 0x1, P2 ;  /* 0x000000010800780c */ /* 0x000fe20001701670 */
[----:B------:R-:W-:-:S12]  /*d170*/  IMAD.MOV.U32 R13, RZ, RZ, R17 ;  /* 0x000000ffff0d7224 */ /* 0x000fd800078e0011 */
[----:B------:R-:W-:Y:S01]  /*d180*/  @!PT LDS RZ, [RZ] ;  /* 0x00000000fffff984 */ /* 0x000fe20000000800 */
[----:B------:R-:W-:Y:S01]  /*d190*/  @!PT LDS RZ, [RZ] ;  /* 0x00000000fffff984 */ /* 0x000fe20000000800 */
[----:B------:R-:W-:Y:S01]  /*d1a0*/  @!PT LDS RZ, [RZ] ;  /* 0x00000000fffff984 */ /* 0x000fe20000000800 */
[----:B------:R-:W-:Y:S01]  /*d1b0*/  LDGSTS.E.BYPASS.LTC128B.128 [R7+0x400], desc[UR36][R2.64], !P0 ;  /* 0x0040000002077fae */ /* 0x000fe2000c101d64 */
[----:B------:R-:W-:-:S13]  /*d1c0*/  ISETP.LT.OR P0, PT, R8, 0x1, P1 ;  /* 0x000000010800780c */ /* 0x000fda0000f01670 */
[----:B------:R0:W-:Y:S02]  /*d1d0*/  LDGSTS.E.BYPASS.LTC128B.128 [R7+0x3400], desc[UR36][R2.64+0x80], !P0 ;  /* 0x0340008002077fae */ /* 0x0001e4000c101d64 */
[----:B0-----:R-:W-:-:S07]  /*d1e0*/  MOV R3, R14 ;  /* 0x0000000e00037202 */ /* 0x001fce0000000f00 */
[----:B------:R-:W-:Y:S05]  /*d1f0*/  WARPSYNC.COLLECTIVE R15, `(.L_x_146) ;  /* 0x000000000f087348 */ /* 0x000fea0003c00000 */
[----:B------:R0:W1:Y:S02]  /*d200*/  SHFL.IDX P6, R14, R13, R12, R11 ;  /* 0x0000000c0d0e7389 */ /* 0x00006400000c000b */
[----:B01----:R-:W-:Y:S01]  /*d210*/  ENDCOLLECTIVE ;  /* 0x000000000000791b */ /* 0x003fe20003800000 */
.L_x_146:
[----:B------:R-:W-:Y:S01]  /*d220*/  MOV R13, R18 ;  /* 0x00000012000d7202 */ /* 0x000fe20000000f00 */
[----:B------:R-:W-:Y:S01]  /*d230*/  IMAD.MOV.U32 R12, RZ, RZ, 0x2 ;  /* 0x00000002ff0c7424 */ /* 0x000fe200078e00ff */
[----:B------:R-:W-:-:S13]  /*d240*/  IADD3 R2, P0, R14, R5, RZ ;  /* 0x000000050e027210 */ /* 0x000fda0007f1e0ff */
[----:B------:R-:W-:Y:S05]  /*d250*/  WARPSYNC.COLLECTIVE R15, `(.L_x_147) ;  /* 0x000000000f087348 */ /* 0x000fea0003c00000 */
[----:B------:R0:W1:Y:S02]  /*d260*/  SHFL.IDX P6, R14, R13, R12, R11 ;  /* 0x0000000c0d0e7389 */ /* 0x00006400000c000b */
[----:B01----:R-:W-:Y:S01]  /*d270*/  ENDCOLLECTIVE ;  /* 0x000000000000791b */ /* 0x003fe20003800000 */
.L_x_147:
[----:B------:R-:W-:Y:S01]  /*d280*/  IMAD.X R3, RZ, RZ, R3, P0 ;  /* 0x000000ffff037224 */ /* 0x000fe200000e0603 */
[----:B------:R-:W-:Y:S02]  /*d290*/  ISETP.LT.OR P0, PT, R8, 0x11, P2 ;  /* 0x000000110800780c */ /* 0x000fe40001701670 */
[----:B------:R-:W-:-:S11]  /*d2a0*/  MOV R13, R17 ;  /* 0x00000011000d7202 */ /* 0x000fd60000000f00 */
[----:B------:R-:W-:Y:S01]  /*d2b0*/  @!PT LDS RZ, [RZ] ;  /* 0x00000000fffff984 */ /* 0x000fe20000000800 */
[----:B------:R-:W-:Y:S01]  /*d2c0*/  @!PT LDS RZ, [RZ] ;  /* 0x00000000fffff984 */ /* 0x000fe20000000800 */
[----:B------:R-:W-:Y:S01]  /*d2d0*/  @!PT LDS RZ, [RZ] ;  /* 0x00000000fffff984 */ /* 0x000fe20000000800 */
[----:B------:R-:W-:Y:S01]  /*d2e0*/  LDGSTS.E.BYPASS.LTC128B.128 [R7+0xc00], desc[UR36][R2.64], !P0 ;  /* 0x00c0000002077fae */ /* 0x000fe2000c101d64 */
[----:B------:R-:W-:-:S13]  /*d2f0*/  ISETP.LT.OR P0, PT, R8, 0x11, P1 ;  /* 0x000000110800780c */ /* 0x000fda0000f01670 */
[----:B------:R0:W-:Y:S02]  /*d300*/  LDGSTS.E.BYPASS.LTC128B.128 [R7+0x3c00], desc[UR36][R2.64+0x80], !P0 ;  /* 0x03c0008002077fae */ /* 0x0001e4000c101d64 */
[----:B0-----:R-:W-:-:S07]  /*d310*/  IMAD.MOV.U32 R3, RZ, RZ, R14 ;  /* 0x000000ffff037224 */ /* 0x001fce00078e000e */
[----:B------:R-:W-:Y:S05]  /*d320*/  WARPSYNC.COLLECTIVE R15, `(.L_x_148) ;  /* 0x000000000f087348 */ /* 0x000fea0003c00000 */
[----:B------:R0:W1:Y:S02]  /*d330*/  SHFL.IDX P6, R14, R13, R12, R11 ;  /* 0x0000000c0d0e7389 */ /* 0x00006400000c000b */
[----:B01----:R-:W-:Y:S01]  /*d340*/  ENDCOLLECTIVE ;  /* 0x000000000000791b */ /* 0x003fe20003800000 */
.L_x_148:
[----:B------:R-:W-:Y:S01]  /*d350*/  IMAD.MOV.U32 R13, RZ, RZ, R18 ;  /* 0x000000ffff0d7224 */ /* 0x000fe200078e0012 */
[----:B------:R-:W-:Y:S02]  /*d360*/  MOV R12, 0x3 ;  /* 0x00000003000c7802 */ /* 0x000fe40000000f00 */
[----:B------:R-:W-:-:S13]  /*d370*/  IADD3 R2, P0, R14, R5, RZ ;  /* 0x000000050e027210 */ /* 0x000fda0007f1e0ff */
[----:B------:R-:W-:Y:S05]  /*d380*/  WARPSYNC.COLLECTIVE R15, `(.L_x_149) ;  /* 0x000000000f087348 */ /* 0x000fea0003c00000 */
[----:B------:R0:W1:Y:S02]  /*d390*/  SHFL.IDX P6, R14, R13, R12, R11 ;  /* 0x0000000c0d0e7389 */ /* 0x00006400000c000b */
[----:B01----:R-:W-:Y:S01]  /*d3a0*/  ENDCOLLECTIVE ;  /* 0x000000000000791b */ /* 0x003fe20003800000 */
.L_x_149:
[----:B------:R-:W-:Y:S01]  /*d3b0*/  IMAD.X R3, RZ, RZ, R3, P0 ;  /* 0x000000ffff037224 */ /* 0x000fe200000e0603 */
        /* <DEDUP_REMOVED lines=12> */
.L_x_150:
[----:B------:R-:W-:Y:S02]  /*d480*/  IMAD.MOV.U32 R13, RZ, RZ, R18 ;  /* 0x000000ffff0d7224 */ /* 0x000fe400078e0012 */
[----:B------:R-:W-:Y:S01]  /*d490*/  IMAD.MOV.U32 R12, RZ, RZ, 0x4 ;  /* 0x00000004ff0c7424 */ /* 0x000fe200078e00ff */
[----:B------:R-:W-:-:S13]  /*d4a0*/  IADD3 R2, P0, R14, R5, RZ ;  /* 0x000000050e027210 */ /* 0x000fda0007f1e0ff */
[----:B------:R-:W-:Y:S05]  /*d4b0*/  WARPSYNC.COLLECTIVE R15, `(.L_x_151) ;  /* 0x000000000f087348 */ /* 0x000fea0003c00000 */
[----:B------:R0:W1:Y:S02]  /*d4c0*/  SHFL.IDX P6, R14, R13, R12, R11 ;  /* 0x0000000c0d0e7389 */ /* 0x00006400000c000b */
[----:B01----:R-:W-:Y:S01]  /*d4d0*/  ENDCOLLECTIVE ;  /* 0x000000000000791b */ /* 0x003fe20003800000 */
.L_x_151:
        /* <DEDUP_REMOVED lines=13> */
.L_x_152:
[----:B------:R-:W-:Y:S01]  /*d5b0*/  MOV R13, R18 ;  /* 0x00000012000d7202 */ /* 0x000fe20000000f00 */
[----:B------:R-:W-:Y:S01]  /*d5c0*/  IMAD.MOV.U32 R12, RZ, RZ, 0x5 ;  /* 0x00000005ff0c7424 */ /* 0x000fe200078e00ff */
[----:B------:R-:W-:-:S13]  /*d5d0*/  IADD3 R2, P0, R14, R5, RZ ;  /* 0x000000050e027210 */ /* 0x000fda0007f1e0ff */
[----:B------:R-:W-:Y:S05]  /*d5e0*/  WARPSYNC.COLLECTIVE R15, `(.L_x_153) ;  /* 0x000000000f087348 */ /* 0x000fea0003c00000 */
[----:B------:R0:W1:Y:S02]  /*d5f0*/  SHFL.IDX P6, R14, R13, R12, R11 ;  /* 0x0000000c0d0e7389 */ /* 0x00006400000c000b */
[----:B01----:R-:W-:Y:S01]  /*d600*/  ENDCOLLECTIVE ;  /* 0x000000000000791b */ /* 0x003fe20003800000 */
.L_x_153:
[----:B------:R-:W-:Y:S01]  /*d610*/  IMAD.X R3, RZ, RZ, R3, P0 ;  /* 0x000000ffff037224 */ /* 0x000fe200000e0603 */
[----:B------:R-:W-:Y:S02]  /*d620*/  ISETP.LT.OR P0, PT, R8, 0x41, P2 ;  /* 0x000000410800780c */ /* 0x000fe40001701670 */
[----:B------:R-:W-:-:S11]  /*d630*/  MOV R13, R17 ;  /* 0x00000011000d7202 */ /* 0x000fd60000000f00 */
[----:B------:R-:W-:Y:S01]  /*d640*/  @!PT LDS RZ, [RZ] ;  /* 0x00000000fffff984 */ /* 0x000fe20000000800 */
[----:B------:R-:W-:Y:S01]  /*d650*/  @!PT LDS RZ, [RZ] ;  /* 0x00000000fffff984 */ /* 0x000fe20000000800 */
[----:B------:R-:W-:Y:S01]  /*d660*/  @!PT LDS RZ, [RZ] ;  /* 0x00000000fffff984 */ /* 0x000fe20000000800 */
[----:B------:R0:W-:Y:S01]  /*d670*/  LDGSTS.E.BYPASS.LTC128B.128 [R7+0x2400], desc[UR36][R2.64], !P0 ;  /* 0x0240000002077fae */ /* 0x0001e2000c101d64 */
[----:B------:R-:W-:Y:S01]  /*d680*/  ISETP.LT.OR P0, PT, R8, 0x41, P1 ;  /* 0x000000410800780c */ /* 0x000fe20000f01670 */
[----:B------:R-:W-:-:S12]  /*d690*/  IMAD.MOV.U32 R18, RZ, RZ, R14 ;  /* 0x000000ffff127224 */ /* 0x000fd800078e000e */
[----:B0-----:R-:W-:Y:S05]  /*d6a0*/  WARPSYNC.COLLECTIVE R15, `(.L_x_154) ;  /* 0x000000000f087348 */ /* 0x001fea0003c00000 */
[----:B------:R1:W2:Y:S02]  /*d6b0*/  SHFL.IDX P6, R14, R13, R12, R11 ;  /* 0x0000000c0d0e7389 */ /* 0x0002a400000c000b */
[----:B012---:R-:W-:Y:S01]  /*d6c0*/  ENDCOLLECTIVE ;  /* 0x000000000000791b */ /* 0x007fe20003800000 */
.L_x_154:
[----:B------:R-:W-:Y:S01]  /*d6d0*/  @!PT LDS RZ, [RZ] ;  /* 0x00000000fffff984 */ /* 0x000fe20000000800 */
[----:B------:R-:W-:Y:S01]  /*d6e0*/  @!PT LDS RZ, [RZ] ;  /* 0x00000000fffff984 */ /* 0x000fe20000000800 */
[----:B------:R-:W-:Y:S01]  /*d6f0*/  @!PT LDS RZ, [RZ] ;  /* 0x00000000fffff984 */ /* 0x000fe20000000800 */
[----:B------:R0:W-:Y:S01]  /*d700*/  LDGSTS.E.BYPASS.LTC128B.128 [R7+0x5400], desc[UR36][R2.64+0x80], !P0 ;  /* 0x0540008002077fae */ /* 0x0001e2000c101d64 */
[----:B------:R-:W-:Y:S05]  /*d710*/  BRA `(.L_x_155) ;  /* 0xffffffcc00c87947 */ /* 0x000fea000383ffff */
.L_x_71:
[----:B0-----:R0:W1:Y:S02]  /*d720*/  SYNCS.PHASECHK.TRANS64.TRYWAIT P0, [R4+URZ+0x2a860], R3 ;  /* 0x02a86003040075a7 */ /* 0x001064000800017f */
[----:B-1----:R-:W-:Y:S05]  /*d730*/  @!P0 NANOSLEEP.SYNCS 0x989680 ;  /* 0x009896800000895d */ /* 0x002fea0003900000 */
[----:B------:R-:W1:Y:S02]  /*d740*/  @!P0 SYNCS.PHASECHK.TRANS64 P0, [R4+URZ+0x2a860], R3 ;  /* 0x02a86003040085a7 */ /* 0x000e64000800007f */
[----:B-1----:R-:W-:Y:S05]  /*d750*/  @!P0 BRA `(.L_x_71) ;  /* 0xfffffffc00f08947 */ /* 0x002fea000383ffff */
[----:B------:R-:W-:Y:S05]  /*d760*/  BRA `(.L_x_156) ;  /* 0xffffffd0009c7947 */ /* 0x000fea000383ffff */
.L_x_72:
[----:B------:R-:W-:Y:S01]  /*d770*/  BSSY B0, `(.L_x_157) ;  /* 0x0000008000007945 */ /* 0x000fe20003800000 */
[----:B------:R-:W-:Y:S01]  /*d780*/  IMAD.MOV.U32 R13, RZ, RZ, R18 ;  /* 0x000000ffff0d7224 */ /* 0x000fe200078e0012 */
[----:B------:R-:W-:Y:S01]  /*d790*/  MOV R11, 0x181f ;  /* 0x0000181f000b7802 */ /* 0x000fe20000000f00 */
[----:B------:R-:W-:Y:S02]  /*d7a0*/  IMAD.MOV.U32 R12, RZ, RZ, RZ ;  /* 0x000000ffff0c7224 */ /* 0x000fe400078e00ff */
[----:B------:R-:W-:-:S07]  /*d7b0*/  IMAD.MOV.U32 R15, RZ, RZ, -0x1 ;  /* 0xffffffffff0f7424 */ /* 0x000fce00078e00ff */
[----:B0-----:R-:W-:Y:S05]  /*d7c0*/  WARPSYNC.COLLECTIVE R15, `(.L_x_158) ;  /* 0x000000000f087348 */ /* 0x001fea0003c00000 */
[----:B------:R1:W2:Y:S02]  /*d7d0*/  SHFL.IDX P6, R14, R13, R12, R11 ;  /* 0x0000000c0d0e7389 */ /* 0x0002a400000c000b */
[----:B012---:R-:W-:Y:S01]  /*d7e0*/  ENDCOLLECTIVE ;  /* 0x000000000000791b */ /* 0x007fe20003800000 */
.L_x_158:
[----:B------:R-:W-:Y:S05]  /*d7f0*/  BSYNC B0 ;  /* 0x0000000000007941 */ /* 0x000fea0003800000 */
.L_x_157:
[----:B------:R-:W-:Y:S01]  /*d800*/  MOV R13, R17 ;  /* 0x00000011000d7202 */ /* 0x000fe20000000f00 */
[----:B------:R-:W-:Y:S01]  /*d810*/  IMAD.MOV.U32 R12, RZ, RZ, RZ ;  /* 0x000000ffff0c7224 */ /* 0x000fe200078e00ff */
[----:B------:R-:W-:Y:S01]  /*d820*/  MOV R15, 0xffffffff ;  /* 0xffffffff000f7802 */ /* 0x000fe20000000f00 */
[----:B------:R-:W-:Y:S02]  /*d830*/  IMAD.MOV.U32 R11, RZ, RZ, 0x181f ;  /* 0x0000181fff0b7424 */ /* 0x000fe400078e00ff */
[----:B------:R-:W-:Y:S02]  /*d840*/  IMAD.MOV.U32 R0, RZ, RZ, R14 ;  /* 0x000000ffff007224 */ /* 0x000fe400078e000e */
[----:B------:R-:W-:-:S07]  /*d850*/  IMAD.SHL.U32 R6, R37, 0x2, RZ ;  /* 0x0000000225067824 */ /* 0x000fce00078e00ff */
[----:B------:R-:W-:Y:S05]  /*d860*/  WARPSYNC.COLLECTIVE R15, `(.L_x_159) ;  /* 0x000000000f087348 */ /* 0x000fea0003c00000 */
[----:B------:R0:W1:Y:S02]  /*d870*/  SHFL.IDX P6, R14, R13, R12, R11 ;  /* 0x0000000c0d0e7389 */ /* 0x00006400000c000b */
[----:B01----:R-:W-:Y:S01]  /*d880*/  ENDCOLLECTIVE ;  /* 0x000000000000791b */ /* 0x003fe20003800000 */
.L_x_159:
[----:B------:R-:W-:Y:S01]  /*d890*/  MOV R13, R18 ;  /* 0x00000012000d7202 */ /* 0x000fe20000000f00 */
[----:B------:R-:W-:Y:S01]  /*d8a0*/  IMAD.MOV.U32 R12, RZ, RZ, 0x1 ;  /* 0x00000001ff0c7424 */ /* 0x000fe200078e00ff */
[----:B------:R-:W-:-:S13]  /*d8b0*/  IADD3 R2, P0, R14, R6, RZ ;  /* 0x000000060e027210 */ /* 0x000fda0007f1e0ff */
[----:B------:R-:W-:Y:S05]  /*d8c0*/  WARPSYNC.COLLECTIVE R15, `(.L_x_160) ;  /* 0x000000000f087348 */ /* 0x000fea0003c00000 */
[----:B------:R0:W1:Y:S02]  /*d8d0*/  SHFL.IDX P6, R14, R13, R12, R11 ;  /* 0x0000000c0d0e7389 */ /* 0x00006400000c000b */
[----:B01----:R-:W-:Y:S01]  /*d8e0*/  ENDCOLLECTIVE ;  /* 0x000000000000791b */ /* 0x003fe20003800000 */
.L_x_160:
[----:B------:R-:W-:Y:S01]  /*d8f0*/  IMAD.X R3, RZ, RZ, R0, P0 ;  /* 0x000000ffff037224 */ /* 0x000fe200000e0600 */
[----:B------:R-:W-:Y:S02]  /*d900*/  ISETP.LT.OR P0, PT, R5, 0x1, P2 ;  /* 0x000000010500780c */ /* 0x000fe40001701670 */
[----:B------:R-:W-:Y:S02]  /*d910*/  LEA R0, R7, UR39, 0x1 ;  /* 0x0000002707007c11 */ /* 0x000fe4000f8e08ff */
[----:B------:R-:W-:-:S09]  /*d920*/  MOV R13, R17 ;  /* 0x00000011000d7202 */ /* 0x000fd20000000f00 */
        /* <DEDUP_REMOVED lines=9> */
.L_x_161:
[----:B------:R-:W-:Y:S01]  /*d9c0*/  @!PT LDS RZ, [RZ] ;  /* 0x00000000fffff984 */ /* 0x000fe20000000800 */
[----:B------:R-:W-:Y:S01]  /*d9d0*/  @!PT LDS RZ, [RZ] ;  /* 0x00000000fffff984 */ /* 0x000fe20000000800 */
[----:B------:R-:W-:Y:S01]  /*d9e0*/  @!PT LDS RZ, [RZ] ;  /* 0x00000000fffff984 */ /* 0x000fe20000000800 */
[----:B------:R0:W-:Y:S01]  /*d9f0*/  LDGSTS.E.BYPASS.LTC128B.128 [R0+0x3400], desc[UR36][R2.64+0x80], !P0 ;  /* 0x0340008002007fae */ /* 0x0001e2000c101d64 */
[----:B------:R-:W-:Y:S01]  /*da00*/  IMAD.MOV.U32 R13, RZ, RZ, R18 ;  /* 0x000000ffff0d7224 */ /* 0x000fe200078e0012 */
[----:B------:R-:W-:Y:S02]  /*da10*/  MOV R12, 0x2 ;  /* 0x00000002000c7802 */ /* 0x000fe40000000f00 */
[----:B0-----:R-:W-:-:S13]  /*da20*/  IADD3 R2, P0, R14, R6, RZ ;  /* 0x000000060e027210 */ /* 0x001fda0007f1e0ff */
[----:B------:R-:W-:Y:S05]  /*da30*/  WARPSYNC.COLLECTIVE R15, `(.L_x_162) ;  /* 0x000000000f087348 */ /* 0x000fea0003c00000 */
[----:B------:R0:W1:Y:S02]  /*da40*/  SHFL.IDX P6, R14, R13, R12, R11 ;  /* 0x0000000c0d0e7389 */ /* 0x00006400000c000b */
[----:B01----:R-:W-:Y:S01]  /*da50*/  ENDCOLLECTIVE ;  /* 0x000000000000791b */ /* 0x003fe20003800000 */
.L_x_162:
[----:B------:R-:W-:Y:S01]  /*da60*/  IMAD.X R3, RZ, RZ, R7, P0 ;  /* 0x000000ffff037224 */ /* 0x000fe200000e0607 */
[----:B------:R-:W-:Y:S01]  /*da70*/  ISETP.LT.OR P0, PT, R5, 0x11, P2 ;  /* 0x000000110500780c */ /* 0x000fe20001701670 */
[----:B------:R-:W-:-:S12]  /*da80*/  IMAD.MOV.U32 R13, RZ, RZ, R17 ;  /* 0x000000ffff0d7224 */ /* 0x000fd800078e0011 */
        /* <DEDUP_REMOVED lines=9> */
.L_x_163:
[----:B------:R-:W-:Y:S01]  /*db20*/  @!PT LDS RZ, [RZ] ;  /* 0x00000000fffff984 */ /* 0x000fe20000000800 */
[----:B------:R-:W-:Y:S01]  /*db30*/  @!PT LDS RZ, [RZ] ;  /* 0x00000000fffff984 */ /* 0x000fe20000000800 */
[----:B------:R-:W-:Y:S01]  /*db40*/  @!PT LDS RZ, [RZ] ;  /* 0x00000000fffff984 */ /* 0x000fe20000000800 */
[----:B------:R0:W-:Y:S01]  /*db50*/  LDGSTS.E.BYPASS.LTC128B.128 [R0+0x3c00], desc[UR36][R2.64+0x80], !P0 ;  /* 0x03c0008002007fae */ /* 0x0001e2000c101d64 */
[----:B------:R-:W-:Y:S02]  /*db60*/  IMAD.MOV.U32 R13, RZ, RZ, R18 ;  /* 0x000000ffff0d7224 */ /* 0x000fe400078e0012 */
[----:B------:R-:W-:Y:S01]  /*db70*/  IMAD.MOV.U32 R12, RZ, RZ, 0x3 ;  /* 0x00000003ff0c7424 */ /* 0x000fe200078e00ff */
[----:B0-----:R-:W-:-:S13]  /*db80*/  IADD3 R2, P0, R14, R6, RZ ;  /* 0x000000060e027210 */ /* 0x001fda0007f1e0ff */
[----:B------:R-:W-:Y:S05]  /*db90*/  WARPSYNC.COLLECTIVE R15, `(.L_x_164) ;  /* 0x000000000f087348 */ /* 0x000fea0003c00000 */
[----:B------:R0:W1:Y:S02]  /*dba0*/  SHFL.IDX P6, R14, R13, R12, R11 ;  /* 0x0000000c0d0e7389 */ /* 0x00006400000c000b */
[----:B01----:R-:W-:Y:S01]  /*dbb0*/  ENDCOLLECTIVE ;  /* 0x000000000000791b */ /* 0x003fe20003800000 */
.L_x_164:
[----:B------:R-:W-:Y:S02]  /*dbc0*/  IADD3.X R3, RZ, R7, RZ, P0, !PT ;  /* 0x00000007ff037210 */ /* 0x000fe400007fe4ff */
[----:B------:R-:W-:Y:S01]  /*dbd0*/  ISETP.LT.OR P0, PT, R5, 0x21, P2 ;  /* 0x000000210500780c */ /* 0x000fe20001701670 */
[----:B------:R-:W-:-:S12]  /*dbe0*/  IMAD.MOV.U32 R13, RZ, RZ, R17 ;  /* 0x000000ffff0d7224 */ /* 0x000fd800078e0011 */
[----:B------:R-:W-:Y:S01]  /*dbf0*/  @!PT LDS RZ, [RZ] ;  /* 0x00000000fffff984 */ /* 0x000fe20000000800 */
[----:B------:R-:W-:Y:S01]  /*dc00*/  @!PT LDS RZ, [RZ] ;  /* 0x00000000fffff984 */ /* 0x000fe20000000800 */
[----:B------:R-:W-:Y:S01]  /*dc10*/  @!PT LDS RZ, [RZ] ;  /* 0x00000000fffff984 */ /* 0x000fe20000000800 */
[----:B------:R0:W-:Y:S01]  /*dc20*/  LDGSTS.E.BYPASS.LTC128B.128 [R0+0x1400], desc[UR36][R2.64], !P0 ;  /* 0x0140000002007fae */ /* 0x0001e2000c101d64 */
[----:B------:R-:W-:Y:S02]  /*dc30*/  ISETP.LT.OR P0, PT, R5, 0x21, P1 ;  /* 0x000000210500780c */ /* 0x000fe40000f01670 */
[----:B------:R-:W-:-:S11]  /*dc40*/  MOV R7, R14 ;  /* 0x0000000e00077202 */ /* 0x000fd60000000f00 */
[----:B0-----:R-:W-:Y:S05]  /*dc50*/  WARPSYNC.COLLECTIVE R15, `(.L_x_165) ;  /* 0x000000000f087348 */ /* 0x001fea0003c00000 */
[----:B------:R1:W2:Y:S02]  /*dc60*/  SHFL.IDX P6, R14, R13, R12, R11 ;  /* 0x0000000c0d0e7389 */ /* 0x0002a400000c000b */
[----:B012---:R-:W-:Y:S01]  /*dc70*/  ENDCOLLECTIVE ;  /* 0x000000000000791b */ /* 0x007fe20003800000 */
.L_x_165:
[----:B------:R-:W-:Y:S01]  /*dc80*/  @!PT LDS RZ, [RZ] ;  /* 0x00000000fffff984 */ /* 0x000fe20000000800 */
[----:B------:R-:W-:Y:S01]  /*dc90*/  @!PT LDS RZ, [RZ] ;  /* 0x00000000fffff984 */ /* 0x000fe20000000800 */
[----:B------:R-:W-:Y:S01]  /*dca0*/  @!PT LDS RZ, [RZ] ;  /* 0x00000000fffff984 */ /* 0x000fe20000000800 */
[----:B------:R0:W-:Y:S01]  /*dcb0*/  LDGSTS.E.BYPASS.LTC128B.128 [R0+0x4400], desc[UR36][R2.64+0x80], !P0 ;  /* 0x0440008002007fae */ /* 0x0001e2000c101d64 */
[----:B------:R-:W-:Y:S01]  /*dcc0*/  MOV R13, R18 ;  /* 0x00000012000d7202 */ /* 0x000fe20000000f00 */
[----:B------:R-:W-:Y:S01]  /*dcd0*/  IMAD.MOV.U32 R12, RZ, RZ, 0x4 ;  /* 0x00000004ff0c7424 */ /* 0x000fe200078e00ff */
[----:B0-----:R-:W-:-:S13]  /*dce0*/  IADD3 R2, P0, R14, R6, RZ ;  /* 0x000000060e027210 */ /* 0x001fda0007f1e0ff */
[----:B------:R-:W-:Y:S05]  /*dcf0*/  WARPSYNC.COLLECTIVE R15, `(.L_x_166) ;  /* 0x000000000f087348 */ /* 0x000fea0003c00000 */
[----:B------:R0:W1:Y:S02]  /*dd00*/  SHFL.IDX P6, R14, R13, R12, R11 ;  /* 0x0000000c0d0e7389 */ /* 0x00006400000c000b */
[----:B01----:R-:W-:Y:S01]  /*dd10*/  ENDCOLLECTIVE ;  /* 0x000000000000791b */ /* 0x003fe20003800000 */
.L_x_166:
        /* <DEDUP_REMOVED lines=12> */
.L_x_167:
        /* <DEDUP_REMOVED lines=10> */
.L_x_168:
        /* <DEDUP_REMOVED lines=12> */
.L_x_169:
[----:B------:R-:W-:Y:S01]  /*df40*/  @!PT LDS RZ, [RZ] ;  /* 0x00000000fffff984 */ /* 0x000fe20000000800 */
[----:B------:R-:W-:Y:S01]  /*df50*/  @!PT LDS RZ, [RZ] ;  /* 0x00000000fffff984 */ /* 0x000fe20000000800 */
[----:B------:R-:W-:Y:S01]  /*df60*/  @!PT LDS RZ, [RZ] ;  /* 0x00000000fffff984 */ /* 0x000fe20000000800 */
[----:B------:R0:W-:Y:S01]  /*df70*/  LDGSTS.E.BYPASS.LTC128B.128 [R0+0x5400], desc[UR36][R2.64+0x80], !P0 ;  /* 0x0540008002007fae */ /* 0x0001e2000c101d64 */
[----:B------:R-:W-:Y:S05]  /*df80*/  BRA `(.L_x_170) ;  /* 0xffffffcc00607947 */ /* 0x000fea000383ffff */
.L_x_77:
[----:B0-----:R0:W1:Y:S02]  /*df90*/  SYNCS.PHASECHK.TRANS64.TRYWAIT P0, [R5+URZ+0x2a820], R0 ;  /* 0x02a82000050075a7 */ /* 0x001064000800017f */
[----:B-1----:R-:W-:Y:S05]  /*dfa0*/  @!P0 NANOSLEEP.SYNCS 0x989680 ;  /* 0x009896800000895d */ /* 0x002fea0003900000 */
[----:B------:R-:W1:Y:S02]  /*dfb0*/  @!P0 SYNCS.PHASECHK.TRANS64 P0, [R5+URZ+0x2a820], R0 ;  /* 0x02a82000050085a7 */ /* 0x000e64000800007f */
[----:B-1----:R-:W-:Y:S05]  /*dfc0*/  @!P0 BRA `(.L_x_77) ;  /* 0xfffffffc00f08947 */ /* 0x002fea000383ffff */
[----:B------:R-:W-:Y:S05]  /*dfd0*/  BRA `(.L_x_171) ;  /* 0xffffffcc00f47947 */ /* 0x000fea000383ffff */
.L_x_78:
[----:B------:R-:W1:Y:S01]  /*dfe0*/  S2R R2, SR_TID.X ;  /* 0x0000000000027919 */ /* 0x000e620000002100 */
[----:B------:R-:W-:Y:S01]  /*dff0*/  BSSY B0, `(.L_x_172) ;  /* 0x000000a000007945 */ /* 0x000fe20003800000 */
[----:B------:R-:W-:Y:S01]  /*e000*/  IMAD.MOV.U32 R12, RZ, RZ, RZ ;  /* 0x000000ffff0c7224 */ /* 0x000fe200078e00ff */
[----:B------:R-:W-:Y:S01]  /*e010*/  MOV R15, 0xffffffff ;  /* 0xffffffff000f7802 */ /* 0x000fe20000000f00 */
[----:B------:R-:W-:Y:S01]  /*e020*/  IMAD.MOV.U32 R11, RZ, RZ, 0x1f ;  /* 0x0000001fff0b7424 */ /* 0x000fe200078e00ff */
[----:B-1----:R-:W-:-:S04]  /*e030*/  SHF.R.U32.HI R2, RZ, 0x5, R2 ;  /* 0x00000005ff027819 */ /* 0x002fc80000011602 */
[----:B------:R-:W-:-:S04]  /*e040*/  LOP3.LUT R2, R2, 0x3, RZ, 0xc0, !PT ;  /* 0x0000000302027812 */ /* 0x000fc800078ec0ff */
[----:B------:R-:W-:-:S07]  /*e050*/  MOV R13, R2 ;  /* 0x00000002000d7202 */ /* 0x000fce0000000f00 */
[----:B0-----:R-:W-:Y:S05]  /*e060*/  WARPSYNC.COLLECTIVE R15, `(.L_x_173) ;  /* 0x000000000f087348 */ /* 0x001fea0003c00000 */
[----:B------:R1:W2:Y:S02]  /*e070*/  SHFL.IDX P6, R14, R13, R12, R11 ;  /* 0x0000000c0d0e7389 */ /* 0x0002a400000c000b */
[----:B012---:R-:W-:Y:S01]  /*e080*/  ENDCOLLECTIVE ;  /* 0x000000000000791b */ /* 0x007fe20003800000 */
.L_x_173:
[----:B------:R-:W-:Y:S05]  /*e090*/  BSYNC B0 ;  /* 0x0000000000007941 */ /* 0x000fea0003800000 */
.L_x_172:
[----:B------:R-:W-:Y:S05]  /*e0a0*/  BRA `(.L_x_174) ;  /* 0xffffffcc00dc7947 */ /* 0x000fea000383ffff */
.L_x_81:
[----:B------:R-:W-:Y:S01]  /*e0b0*/  BSSY B1, `(.L_x_175) ;  /* 0x0000006000017945 */ /* 0x000fe20003800000 */
[----:B------:R-:W-:-:S07]  /*e0c0*/  IMAD.MOV.U32 R15, RZ, RZ, -0x1 ;  /* 0xffffffffff0f7424 */ /* 0x000fce00078e00ff */
[----:B0-----:R-:W-:Y:S05]  /*e0d0*/  WARPSYNC.COLLECTIVE R15, `(.L_x_176) ;  /* 0x000000000f0c7348 */ /* 0x001fea0003c00000 */
[----:B------:R-:W-:Y:S02]  /*e0e0*/  ELECT P6, UR62, PT ;  /* 0x00000000003e782f */ /* 0x000fe400038c0000 */
[----:B------:R-:W-:Y:S01]  /*e0f0*/  MOV R14, UR62 ;  /* 0x0000003e000e7c02 */ /* 0x000fe20008000f00 */
[----:B0-----:R-:W-:Y:S10]  /*e100*/  ENDCOLLECTIVE ;  /* 0x000000000000791b */ /* 0x001ff40003800000 */
.L_x_176:
[----:B------:R-:W-:Y:S05]  /*e110*/  BSYNC B1 ;  /* 0x0000000000017941 */ /* 0x000fea0003800000 */
.L_x_175:
[----:B------:R-:W-:Y:S05]  /*e120*/  BRA `(.L_x_177) ;  /* 0xffffffcc00d47947 */ /* 0x000fea000383ffff */
.L_x_83:
[----:B0-----:R0:W1:Y:S02]  /*e130*/  SYNCS.PHASECHK.TRANS64.TRYWAIT P1, [R3+URZ+0x2a840], R2 ;  /* 0x02a84002030075a7 */ /* 0x001064000802017f */
[----:B-1----:R-:W-:Y:S05]  /*e140*/  @!P1 NANOSLEEP.SYNCS 0x989680 ;  /* 0x009896800000995d */ /* 0x002fea0003900000 */
[----:B------:R-:W1:Y:S02]  /*e150*/  @!P1 SYNCS.PHASECHK.TRANS64 P1, [R3+URZ+0x2a840], R2 ;  /* 0x02a84002030095a7 */ /* 0x000e64000802007f */
[----:B-1----:R-:W-:Y:S05]  /*e160*/  @!P1 BRA `(.L_x_83) ;  /* 0xfffffffc00f09947 */ /* 0x002fea000383ffff */
[----:B------:R-:W-:Y:S05]  /*e170*/  BRA `(.L_x_178) ;  /* 0xffffffcc00fc7947 */ /* 0x000fea000383ffff */
.L_x_85:
[----:B-1----:R1:W2:Y:S02]  /*e180*/  SYNCS.PHASECHK.TRANS64.TRYWAIT P1, [R5+URZ+0x2a840], R0 ;  /* 0x02a84000050075a7 */ /* 0x0022a4000802017f */
[----:B--2---:R-:W-:Y:S05]  /*e190*/  @!P1 NANOSLEEP.SYNCS 0x989680 ;  /* 0x009896800000995d */ /* 0x004fea0003900000 */
[----:B------:R-:W2:Y:S02]  /*e1a0*/  @!P1 SYNCS.PHASECHK.TRANS64 P1, [R5+URZ+0x2a840], R0 ;  /* 0x02a84000050095a7 */ /* 0x000ea4000802007f */
[----:B--2---:R-:W-:Y:S05]  /*e1b0*/  @!P1 BRA `(.L_x_85) ;  /* 0xfffffffc00f09947 */ /* 0x004fea000383ffff */
[----:B------:R-:W-:Y:S05]  /*e1c0*/  BRA `(.L_x_179) ;  /* 0xffffffd000087947 */ /* 0x000fea000383ffff */
.L_x_87:
[----:B--2---:R2:W3:Y:S02]  /*e1d0*/  SYNCS.PHASECHK.TRANS64.TRYWAIT P1, [R3+URZ+0x2a860], R2 ;  /* 0x02a86002030075a7 */ /* 0x0044e4000802017f */
[----:B---3--:R-:W-:Y:S05]  /*e1e0*/  @!P1 NANOSLEEP.SYNCS 0x989680 ;  /* 0x009896800000995d */ /* 0x008fea0003900000 */
[----:B------:R-:W3:Y:S02]  /*e1f0*/  @!P1 SYNCS.PHASECHK.TRANS64 P1, [R3+URZ+0x2a860], R2 ;  /* 0x02a86002030095a7 */ /* 0x000ee4000802007f */
[----:B---3--:R-:W-:Y:S05]  /*e200*/  @!P1 BRA `(.L_x_87) ;  /* 0xfffffffc00f09947 */ /* 0x008fea000383ffff */
[----:B------:R-:W-:Y:S05]  /*e210*/  BRA `(.L_x_180) ;  /* 0xffffffd000047947 */ /* 0x000fea000383ffff */
.L_x_181:
[----:B------:R-:W-:-:S00]  /*e220*/  BRA `(.L_x_181) ;  /* 0xfffffffc00fc7947 */ /* 0x000fc0000383ffff */
[----:B------:R-:W-:-:S00]  /*e230*/  NOP ;  /* 0x0000000000007918 */ /* 0x000fc00000000000 */
        /* <DEDUP_REMOVED lines=12> */
.L_x_15632:


//--------------------- .text._ZN7cutlass13device_kernelIN5flash11enable_sm90INS1_16FlashAttnFwdSm90INS1_25CollectiveMainloopFwdSm90ILi2EN4cute5tupleIJNS5_1CILi1EEES8_S8_EEENS6_IJNS7_ILi128EEENS7_ILi96EEENS7_ILi192EEEEEELi128ENS_6half_tEfNS_4arch4Sm90ELb0ELb0ELb1ELb1ELb1ELb0ELb0ELb1ELb1ELb1ELb0ELb0EEENS1_21CollectiveEpilogueFwdINS6_IJSA_SA_SB_EEES9_SE_SG_Li256ELb1ELb1ELb0ELb0EEENS1_36VarlenDynamicPersistentTileSchedulerILi128ELi96ELi256ELi128ELb0ELb1ELb1ELb0ELb1ELb1EEEEEEEEEvNT_6ParamsE --------------------------
	.section	.text._ZN7cutlass13device_kernelIN5flash11enable_sm90INS1_16FlashAttnFwdSm90INS1_25CollectiveMainloopFwdSm90ILi2EN4cute5tupleIJNS5_1CILi1EEES8_S8_EEENS6_IJNS7_ILi128EEENS7_ILi96EEENS7_ILi192EEEEEELi128ENS_6half_tEfNS_4arch4Sm90ELb0ELb0ELb1ELb1ELb1ELb0ELb0ELb1ELb1ELb1ELb0ELb0EEENS1_21CollectiveEpilogueFwdINS6_IJSA_SA_SB_EEES9_SE_SG_Li256ELb1ELb1ELb0ELb0EEENS1_36VarlenDynamicPersistentTileSchedulerILi128ELi96ELi256ELi128ELb0ELb1ELb1ELb0ELb1ELb1EEEEEEEEEvNT_6ParamsE,"ax",@progbits
	.align	128
.text._ZN7cutlass13device_kernelIN5flash11enable_sm90INS1_16FlashAttnFwdSm90INS1_25CollectiveMainloopFwdSm90ILi2EN4cute5tupleIJNS5_1CILi1EEES8_S8_EEENS6_IJNS7_ILi128EEENS7_ILi96EEENS7_ILi192EEEEEELi128ENS_6half_tEfNS_4arch4Sm90ELb0ELb0ELb1ELb1ELb1ELb0ELb0ELb1ELb1ELb1ELb0ELb0EEENS1_21CollectiveEpilogueFwdINS6_IJSA_SA_SB_EEES9_SE_SG_Li256ELb1ELb1ELb0ELb0EEENS1_36VarlenDynamicPersistentTileSchedulerILi128ELi96ELi256ELi128ELb0ELb1ELb1ELb0ELb1ELb1EEEEEEEEEvNT_6ParamsE:
        .type           _ZN7cutlass13device_kernelIN5flash11enable_sm90INS1_16FlashAttnFwdSm90INS1_25CollectiveMainloopFwdSm90ILi2EN4cute5tupleIJNS5_1CILi1EEES8_S8_EEENS6_IJNS7_ILi128EEENS7_ILi96EEENS7_ILi192EEEEEELi128ENS_6half_tEfNS_4arch4Sm90ELb0ELb0ELb1ELb1ELb1ELb0ELb0ELb1ELb1ELb1ELb0ELb0EEENS1_21CollectiveEpilogueFwdINS6_IJSA_SA_SB_EEES9_SE_SG_Li256ELb1ELb1ELb0ELb0EEENS1_36VarlenDynamicPersistentTileSchedulerILi128ELi96ELi256ELi128ELb0ELb1ELb1ELb0ELb1ELb1EEEEEEEEEvNT_6ParamsE,@function
        .size           _ZN7cutlass13device_kernelIN5flash11enable_sm90INS1_16FlashAttnFwdSm90INS1_25CollectiveMainloopFwdSm90ILi2EN4cute5tupleIJNS5_1CILi1EEES8_S8_EEENS6_IJNS7_ILi128EEENS7_ILi96EEENS7_ILi192EEEEEELi128ENS_6half_tEfNS_4arch4Sm90ELb0ELb0ELb1ELb1ELb1ELb0ELb0ELb1ELb1ELb1ELb0ELb0EEENS1_21CollectiveEpilogueFwdINS6_IJSA_SA_SB_EEES9_SE_SG_Li256ELb1ELb1ELb0ELb0EEENS1_36VarlenDynamicPersistentTileSchedulerILi128ELi96ELi256ELi128ELb0ELb1ELb1ELb0ELb1ELb1EEEEEEEEEvNT_6ParamsE,(.L_x_15633 - _ZN7cutlass13device_kernelIN5flash11enable_sm90INS1_16FlashAttnFwdSm90INS1_25CollectiveMainloopFwdSm90ILi2EN4cute5tupleIJNS5_1CILi1EEES8_S8_EEENS6_IJNS7_ILi128EEENS7_ILi96EEENS7_ILi192EEEEEELi128ENS_6half_tEfNS_4arch4Sm90ELb0ELb0ELb1ELb1ELb1ELb0ELb0ELb1ELb1ELb1ELb0ELb0EEENS1_21CollectiveEpilogueFwdINS6_IJSA_SA_SB_EEES9_SE_SG_Li256ELb1ELb1ELb0ELb0EEENS1_36VarlenDynamicPersistentTileSchedulerILi128ELi96ELi256ELi128ELb0ELb1ELb1ELb0ELb1ELb1EEEEEEEEEvNT_6ParamsE)
        .other          _ZN7cutlass13device_kernelIN5flash11enable_sm90INS1_16FlashAttnFwdSm90INS1_25CollectiveMainloopFwdSm90ILi2EN4cute5tupleIJNS5_1CILi1EEES8_S8_EEENS6_IJNS7_ILi128EEENS7_ILi96EEENS7_ILi192EEEEEELi128ENS_6half_tEfNS_4arch4Sm90ELb0ELb0ELb1ELb1ELb1ELb0ELb0ELb1ELb1ELb1ELb0ELb0EEENS1_21CollectiveEpilogueFwdINS6_IJSA_SA_SB_EEES9_SE_SG_Li256ELb1ELb1ELb0ELb0EEENS1_36VarlenDynamicPersistentTileSchedulerILi128ELi96ELi256ELi128ELb0ELb1ELb1ELb0ELb1ELb1EEEEEEEEEvNT_6ParamsE,@"STO_CUDA_ENTRY STV_DEFAULT"
_ZN7cutlass13device_kernelIN5flash11enable_sm90INS1_16FlashAttnFwdSm90INS1_25CollectiveMainloopFwdSm90ILi2EN4cute5tupleIJNS5_1CILi1EEES8_S8_EEENS6_IJNS7_ILi128EEENS7_ILi96EEENS7_ILi192EEEEEELi128ENS_6half_tEfNS_4arch4Sm90ELb0ELb0ELb1ELb1ELb1ELb0ELb0ELb1ELb1ELb1ELb0ELb0EEENS1_21CollectiveEpilogueFwdINS6_IJSA_SA_SB_EEES9_SE_SG_Li256ELb1ELb1ELb0ELb0EEENS1_36VarlenDynamicPersistentTileSchedulerILi128ELi96ELi256ELi128ELb0ELb1ELb1ELb0ELb1ELb1EEEEEEEEEvNT_6ParamsE:
        /* <DEDUP_REMOVED lines=45> */
.L_x_182:
        /* <DEDUP_REMOVED lines=22> */
.L_x_183:
        /* <DEDUP_REMOVED lines=18> */
.L_x_184:
        /* <DEDUP_REMOVED lines=22> */
.L_x_185:
        /* <DEDUP_REMOVED lines=22> */
.L_x_186:
[----:B------:R-:W-:Y:S01]  /*0810*/  ISETP.NE.AND P0, PT, R2, RZ, PT ;  /* 0x000000ff0200720c */ /* 0x000fe20003f05270 */
[----:B------:R-:W-:Y:S01]  /*0820*/  IMAD.MOV.U32 R2, RZ, RZ, 0x1 ;  /* 0x00000001ff027424 */ /* 0x000fe200078e00ff */
[----:B------:R-:W-:Y:S01]  /*0830*/  NOP ;  /* 0x0000000000007918 */ /* 0x000fe20000000000 */
[----:B------:R-:W-:-:S03]  /*0840*/  ULDC.64 UR36, c[0x0][0x208] ;  /* 0x0000820000247ab9 */ /* 0x000fc60000000a00 */
[----:B------:R-:W-:-:S05]  /*0850*/  SEL R2, R2, 0x2, !P0 ;  /* 0x0000000202027807 */ /* 0x000fca0004000000 */
[----:B------:R0:W-:Y:S02]  /*0860*/  STL [R1+0x4], R2 ;  /* 0x0000040201007387 */ /* 0x0001e40000100800 */
[----:B01234-:R-:W-:Y:S06]  /*0870*/  BAR.SYNC.DEFER_BLOCKING 0x0 ;  /* 0x0000000000007b1d */ /* 0x01ffec0000010000 */
[----:B------:R-:W-:Y:S05]  /*0880*/  @!P0 BRA `(.L_x_187) ;  /* 0x0000008000a88947 */ /* 0x000fea0003800000 */
.L_x_188:
[----:B------:R-:W-:-:S08]  /*0890*/  NOP ;  /* 0x0000000000007918 */ /* 0x000fd00000000000 */
[----:B------:R-:W0:Y:S02]  /*08a0*/  USETMAXREG.TRY_ALLOC.CTAPOOL UP0, 0xe8 ;  /* 0x000000e8000079c8 */ /* 0x000e240008000600 */
[----:B0-----:R-:W-:-:S13]  /*08b0*/  PLOP3.LUT P0, PT, PT, PT, UP0, 0x80, 0x0 ;  /* 0x000000000000781c */ /* 0x001fda0003f0f008 */
[----:B------:R-:W-:Y:S05]  /*08c0*/  @!P0 BRA `(.L_x_188) ;  /* 0xfffffffc00f08947 */ /* 0x000fea000383ffff */
[----:B------:R-:W0:Y:S08]  /*08d0*/  S2UR UR5, SR_CgaCtaId ;  /* 0x00000000000579c3 */ /* 0x000e300000008800 */
[----:B------:R-:W-:Y:S06]  /*08e0*/  BAR.ARV 0x8, 0x180 ;  /* 0x0206000000007b1d */ /* 0x000fec0000002000 */
[----:B------:R-:W-:-:S02]  /*08f0*/  UMOV UR4, 0x400 ;  /* 0x0000040000047882 */ /* 0x000fc40000000000 */
[----:B------:R-:W-:Y:S01]  /*0900*/  BAR.SYNC.DEFER_BLOCKING 0x5, 0x180 ;  /* 0x0146000000007b1d */ /* 0x000fe20000010000 */
[----:B0-----:R-:W-:-:S09]  /*0910*/  ULEA UR4, UR5, UR4, 0x18 ;  /* 0x0000000405047291 */ /* 0x001fd2000f8ec03f */
[----:B------:R-:W0:Y:S01]  /*0920*/  LDS.128 R48, [UR4+0x2a8d0] ;  /* 0x02a8d004ff307984 */ /* 0x000e220008000c00 */
[----:B------:R-:W-:Y:S01]  /*0930*/  ULDC UR4, c[0x0][0xc3c] ;  /* 0x00030f0000047ab9 */ /* 0x000fe20000000800 */
[----:B------:R-:W-:Y:S06]  /*0940*/  BAR.ARV 0x4, 0x180 ;  /* 0x0106000000007b1d */ /* 0x000fec0000002000 */
[----:B0-----:R-:W-:-:S13]  /*0950*/  ISETP.GE.AND P0, PT, R51, UR4, PT ;  /* 0x0000000433007c0c */ /* 0x001fda000bf06270 */
[----:B------:R-:W-:Y:S05]  /*0960*/  @P0 EXIT ;  /* 0x000000000000094d */ /* 0x000fea0003800000 */
[----:B------:R-:W2:Y:S01]  /*0970*/  LDL.LU R10, [R1+0x4] ;  /* 0x00000400010a7983 */ /* 0x000ea20000300800 */
[----:B------:R-:W0:Y:S02]  /*0980*/  S2R R0, SR_TID.X ;  /* 0x0000000000007919 */ /* 0x000e240000002100 */
[----:B0-----:R-:W-:-:S05]  /*0990*/  VIADD R171, R0, 0xffffff80 ;  /* 0xffffff8000ab7836 */ /* 0x001fca0000000000 */
[----:B------:R-:W-:-:S04]  /*09a0*/  SHF.R.S32.HI R0, RZ, 0x1f, R171 ;  /* 0x0000001fff007819 */ /* 0x000fc800000114ab */
[----:B------:R-:W-:-:S04]  /*09b0*/  LEA.HI R3, R0, R171, RZ, 0x7 ;  /* 0x000000ab00037211 */ /* 0x000fc800078f38ff */
[----:B------:R-:W-:Y:S02]  /*09c0*/  LOP3.LUT R2, R3, 0xffffff80, RZ, 0xc0, !PT ;  /* 0xffffff8003027812 */ /* 0x000fe400078ec0ff */
[----:B------:R-:W-:-:S03]  /*09d0*/  LEA.HI R4, R0, R171, RZ, 0x5 ;  /* 0x000000ab00047211 */ /* 0x000fc600078f28ff */
[C---:B------:R-:W-:Y:S01]  /*09e0*/  IMAD.IADD R163, R171.reuse, 0x1, -R2 ;  /* 0x00000001aba37824 */ /* 0x040fe200078e0a02 */
[----:B------:R-:W-:Y:S02]  /*09f0*/  LEA.HI R2, R0, R171, RZ, 0x4 ;  /* 0x000000ab00027211 */ /* 0x000fe400078f20ff */
[----:B------:R-:W-:Y:S02]  /*0a00*/  SHF.L.U32 R6, R4, 0x5, RZ ;  /* 0x0000000504067819 */ /* 0x000fe400000006ff */
[----:B------:R-:W-:Y:S02]  /*0a10*/  LOP3.LUT R4, R2, 0x3fffff0, RZ, 0xc0, !PT ;  /* 0x03fffff002047812 */ /* 0x000fe400078ec0ff */
[----:B------:R-:W-:Y:S02]  /*0a20*/  SHF.R.S32.HI R5, RZ, 0x4, R2 ;  /* 0x00000004ff057819 */ /* 0x000fe40000011402 */
[----:B------:R-:W-:Y:S01]  /*0a30*/  SHF.R.S32.HI R8, RZ, 0x1f, R163 ;  /* 0x0000001fff087819 */ /* 0x000fe200000114a3 */
[----:B------:R-:W-:Y:S01]  /*0a40*/  IMAD.IADD R4, R171, 0x1, -R4 ;  /* 0x00000001ab047824 */ /* 0x000fe200078e0a04 */
[----:B------:R-:W-:-:S02]  /*0a50*/  LOP3.LUT R7, R6, 0xfffffc00, RZ, 0xc0, !PT ;  /* 0xfffffc0006077812 */ /* 0x000fc400078ec0ff */
[----:B------:R-:W-:Y:S02]  /*0a60*/  LEA.HI R2, R2, R5, RZ, 0x1 ;  /* 0x0000000502027211 */ /* 0x000fe400078f08ff */
[----:B------:R-:W-:Y:S01]  /*0a70*/  LEA.HI R9, R8, R163, RZ, 0x2 ;  /* 0x000000a308097211 */ /* 0x000fe200078f10ff */
[----:B------:R-:W-:Y:S01]  /*0a80*/  IMAD R7, R4, 0x40, R7 ;  /* 0x0000004004077824 */ /* 0x000fe200078e0207 */
[----:B------:R-:W-:Y:S02]  /*0a90*/  LOP3.LUT R2, R2, 0x1ffffffe, RZ, 0xc0, !PT ;  /* 0x1ffffffe02027812 */ /* 0x000fe400078ec0ff */
[----:B------:R-:W-:Y:S02]  /*0aa0*/  LEA.HI R4, R0, R171, RZ, 0x2 ;  /* 0x000000ab00047211 */ /* 0x000fe400078f10ff */
[--C-:B------:R-:W-:Y:S02]  /*0ab0*/  SHF.R.S32.HI R6, RZ, 0x2, R9.reuse ;  /* 0x00000002ff067819 */ /* 0x100fe40000011409 */
[----:B------:R-:W-:Y:S01]  /*0ac0*/  SHF.R.S32.HI R11, RZ, 0x1f, R9 ;  /* 0x0000001fff0b7819 */ /* 0x000fe20000011409 */
[----:B------:R-:W-:Y:S01]  /*0ad0*/  IMAD.IADD R2, R5, 0x1, -R2 ;  /* 0x0000000105027824 */ /* 0x000fe200078e0a02 */
[----:B------:R-:W-:-:S02]  /*0ae0*/  LOP3.LUT R4, R4, 0xfffffffc, RZ, 0xc0, !PT ;  /* 0xfffffffc04047812 */ /* 0x000fc400078ec0ff */
[----:B------:R-:W-:Y:S02]  /*0af0*/  LEA.HI R0, R0, R171, RZ, 0x3 ;  /* 0x000000ab00007211 */ /* 0x000fe400078f18ff */
[----:B------:R-:W-:Y:S02]  /*0b00*/  LEA.HI R11, R11, R6, RZ, 0x3 ;  /* 0x000000060b0b7211 */ /* 0x000fe400078f18ff */
[----:B------:R-:W-:Y:S01]  /*0b10*/  SHF.R.S32.HI R164, RZ, 0x7, R3 ;  /* 0x00000007ffa47819 */ /* 0x000fe20000011403 */
[----:B------:R-:W-:Y:S01]  /*0b20*/  IMAD R168, R2, 0x8, R7 ;  /* 0x0000000802a87824 */ /* 0x000fe200078e0207 */
[----:B------:R-:W-:Y:S01]  /*0b30*/  LOP3.LUT R2, R0, 0xfffffff8, RZ, 0xc0, !PT ;  /* 0xfffffff800027812 */ /* 0x000fe200078ec0ff */
[----:B------:R-:W-:Y:S01]  /*0b40*/  IMAD.IADD R4, R171, 0x1, -R4 ;  /* 0x00000001ab047824 */ /* 0x000fe200078e0a04 */
[----:B------:R-:W-:Y:S02]  /*0b50*/  LOP3.LUT R11, R11, 0xfffffff8, RZ, 0xc0, !PT ;  /* 0xfffffff80b0b7812 */ /* 0x000fe400078ec0ff */
[----:B------:R-:W-:-:S02]  /*0b60*/  LEA.HI R8, R8, R163, RZ, 0x5 ;  /* 0x000000a308087211 */ /* 0x000fc400078f28ff */
[----:B------:R-:W-:Y:S01]  /*0b70*/  LEA.HI R3, R3, R164, RZ, 0x1 ;  /* 0x000000a403037211 */ /* 0x000fe200078f08ff */
[----:B------:R-:W-:Y:S01]  /*0b80*/  IMAD.IADD R19, R171, 0x1, -R2 ;  /* 0x00000001ab137824 */ /* 0x000fe200078e0a02 */
[----:B------:R-:W-:Y:S02]  /*0b90*/  IADD3 R11, R6, -R11, RZ ;  /* 0x8000000b060b7210 */ /* 0x000fe40007ffe0ff */
[----:B------:R-:W-:Y:S02]  /*0ba0*/  LEA.HI R5, R4, R4, RZ, 0x1 ;  /* 0x0000000404057211 */ /* 0x000fe400078f08ff */
[----:B------:R-:W-:Y:S02]  /*0bb0*/  SHF.R.S32.HI R8, RZ, 0x5, R8 ;  /* 0x00000005ff087819 */ /* 0x000fe40000011408 */
[----:B------:R-:W-:Y:S01]  /*0bc0*/  LOP3.LUT R3, R3, 0x3fffffe, RZ, 0xc0, !PT ;  /* 0x03fffffe03037812 */ /* 0x000fe200078ec0ff */
[----:B------:R-:W-:Y:S01]  /*0bd0*/  IMAD.SHL.U32 R2, R19, 0x8, RZ ;  /* 0x0000000813027824 */ /* 0x000fe200078e00ff */
[----:B------:R-:W-:Y:S01]  /*0be0*/  LOP3.LUT R6, R9, 0x7ffffffc, RZ, 0xc0, !PT ;  /* 0x7ffffffc09067812 */ /* 0x000fe200078ec0ff */
[----:B------:R-:W-:Y:S01]  /*0bf0*/  IMAD R8, R8, 0x10, R11 ;  /* 0x0000001008087824 */ /* 0x000fe200078e020b */
[----:B------:R-:W-:-:S02]  /*0c00*/  LOP3.LUT R5, R5, 0x1ffffffe, RZ, 0xc0, !PT ;  /* 0x1ffffffe05057812 */ /* 0x000fc400078ec0ff */
[----:B------:R-:W-:Y:S01]  /*0c10*/  IADD3 R3, R164, -R3, RZ ;  /* 0x80000003a4037210 */ /* 0x000fe20007ffe0ff */
[----:B------:R-:W-:Y:S01]  /*0c20*/  IMAD.MOV.U32 R167, RZ, RZ, -0x2 ;  /* 0xfffffffeffa77424 */ /* 0x000fe200078e00ff */
[----:B------:R-:W-:Y:S01]  /*0c30*/  IADD3 R17, R2, 0x40, RZ ;  /* 0x0000004002117810 */ /* 0x000fe20007ffe0ff */
[----:B------:R-:W-:Y:S02]  /*0c40*/  IMAD.IADD R6, R163, 0x1, -R6 ;  /* 0x00000001a3067824 */ /* 0x000fe400078e0a06 */
[----:B------:R-:W-:Y:S02]  /*0c50*/  IMAD.IADD R166, R4, 0x1, -R5 ;  /* 0x0000000104a67824 */ /* 0x000fe400078e0a05 */
[----:B------:R-:W-:Y:S01]  /*0c60*/  IMAD R165, R3, 0x40, R8 ;  /* 0x0000004003a57824 */ /* 0x000fe200078e0208 */
[----:B------:R-:W-:Y:S01]  /*0c70*/  SHF.R.S32.HI R161, RZ, 0x3, R0 ;  /* 0x00000003ffa17819 */ /* 0x000fe20000011400 */
[----:B------:R-:W-:Y:S01]  /*0c80*/  IMAD R167, R6, R167, 0x60 ;  /* 0x0000006006a77424 */ /* 0x000fe200078e02a7 */
[----:B------:R-:W-:Y:S01]  /*0c90*/  SHF.R.S32.HI R170, RZ, 0x1f, R2 ;  /* 0x0000001fffaa7819 */ /* 0x000fe20000011402 */
[----:B------:R-:W-:Y:S01]  /*0ca0*/  IMAD.MOV.U32 R162, RZ, RZ, RZ ;  /* 0x000000ffffa27224 */ /* 0x000fe200078e00ff */
[----:B------:R-:W-:Y:S01]  /*0cb0*/  SHF.R.S32.HI R169, RZ, 0x1f, R17 ;  /* 0x0000001fffa97819 */ /* 0x000fe20000011411 */
[----:B------:R-:W-:Y:S01]  /*0cc0*/  IMAD R166, R166, 0x8, R165 ;  /* 0x00000008a6a67824 */ /* 0x000fe200078e02a5 */
[----:B------:R-:W-:Y:S01]  /*0cd0*/  UMOV UR39, URZ ;  /* 0x0000003f00277c82 */ /* 0x000fe20008000000 */
[----:B------:R-:W-:Y:S01]  /*0ce0*/  UMOV UR38, URZ ;  /* 0x0000003f00267c82 */ /* 0x000fe20008000000 */
[----:B--2---:R-:W-:-:S07]  /*0cf0*/  LOP3.LUT R16, R10, 0x1, RZ, 0xfc, !PT ;  /* 0x000000010a107812 */ /* 0x004fce00078efcff */
.L_x_234:
[----:B0-2-4-:R-:W0:Y:S01]  /*0d00*/  LDC.64 R4, c[0x0][0xc88] ;  /* 0x00032200ff047b82 */ /* 0x015e220000000a00 */
[----:B------:R-:W-:Y:S01]  /*0d10*/  ULDC.64 UR4, c[0x0][0xa28] ;  /* 0x00028a0000047ab9 */ /* 0x000fe20000000a00 */
[----:B------:R-:W-:Y:S01]  /*0d20*/  IMAD.MOV.U32 R3, RZ, RZ, RZ ;  /* 0x000000ffff037224 */ /* 0x000fe200078e00ff */
[----:B------:R-:W-:Y:S01]  /*0d30*/  ULDC.64 UR6, c[0x0][0xa20] ;  /* 0x0002880000067ab9 */ /* 0x000fe20000000a00 */
[----:B0-----:R-:W-:-:S05]  /*0d40*/  IMAD.WIDE R4, R51, 0x4, R4 ;  /* 0x0000000433047825 */ /* 0x001fca00078e0204 */
[----:B------:R-:W2:Y:S01]  /*0d50*/  LDG.E R18, desc[UR36][R4.64] ;  /* 0x0000002404127981 */ /* 0x000ea2000c1e1900 */
[----:B------:R-:W-:-:S04]  /*0d60*/  ISETP.NE.U32.AND P0, PT, RZ, UR4, PT ;  /* 0x00000004ff007c0c */ /* 0x000fc8000bf05070 */
[----:B------:R-:W-:Y:S02]  /*0d70*/  ISETP.NE.AND.EX P0, PT, RZ, UR5, PT, P0 ;  /* 0x00000005ff007c0c */ /* 0x000fe4000bf05300 */
[----:B--2---:R-:W-:-:S11]  /*0d80*/  SHF.R.S32.HI R160, RZ, 0x1f, R18 ;  /* 0x0000001fffa07819 */ /* 0x004fd60000011412 */
[----:B---3--:R-:W-:-:S04]  /*0d90*/  @P0 LEA R6, P1, R18, UR4, 0x2 ;  /* 0x0000000412060c11 */ /* 0x008fc8000f8210ff */
[----:B------:R-:W-:Y:S01]  /*0da0*/  @P0 LEA.HI.X R7, R18, UR5, R160, 0x2, P1 ;  /* 0x0000000512070c11 */ /* 0x000fe200088f14a0 */
[----:B------:R-:W-:-:S04]  /*0db0*/  ULDC.64 UR4, c[0x0][0x418] ;  /* 0x0001060000047ab9 */ /* 0x000fc80000000a00 */
[----:B------:R0:W5:Y:S01]  /*0dc0*/  @P0 LDG.E R3, desc[UR36][R6.64] ;  /* 0x0000002406030981 */ /* 0x000162000c1e1900 */
[----:B------:R-:W-:Y:S01]  /*0dd0*/  ISETP.NE.U32.AND P0, PT, RZ, UR6, PT ;  /* 0x00000006ff007c0c */ /* 0x000fe2000bf05070 */
[----:B------:R-:W-:-:S03]  /*0de0*/  UISETP.NE.U32.AND UP0, UPT, UR4, URZ, UPT ;  /* 0x0000003f0400728c */ /* 0x000fc6000bf05070 */
[----:B------:R-:W-:Y:S01]  /*0df0*/  ISETP.NE.AND.EX P0, PT, RZ, UR7, PT, P0 ;  /* 0x00000007ff007c0c */ /* 0x000fe2000bf05300 */
[----:B------:R-:W-:Y:S01]  /*0e00*/  UISETP.NE.AND.EX UP0, UPT, UR5, URZ, UPT, UP0 ;  /* 0x0000003f0500728c */ /* 0x000fe2000bf05300 */
[----:B------:R-:W-:Y:S02]  /*0e10*/  ULDC UR4, c[0x0][0x424] ;  /* 0x0001090000047ab9 */ /* 0x000fe40000000800 */
[----:B------:R-:W-:Y:S01]  /*0e20*/  ULDC UR5, c[0x0][0x2f0] ;  /* 0x0000bc0000057ab9 */ /* 0x000fe20000000800 */
[----:B------:R-:W-:-:S04]  /*0e30*/  USEL UR4, UR4, 0x1, UP0 ;  /* 0x0000000104047887 */ /* 0x000fc80008000000 */
[----:B------:R-:W-:-:S04]  /*0e40*/  UIMAD UR4, UR4, UR5, URZ ;  /* 0x00000005040472a4 */ /* 0x000fc8000f8e023f */
[C---:B------:R-:W-:Y:S02]  /*0e50*/  @P0 LEA R4, P1, R18.reuse, UR6, 0x2 ;  /* 0x0000000612040c11 */ /* 0x040fe4000f8210ff */
[----:B------:R-:W-:Y:S02]  /*0e60*/  IMAD.U32 R72, RZ, RZ, UR4 ;  /* 0x00000004ff487e24 */ /* 0x000fe4000f8e00ff */
[----:B------:R-:W-:-:S05]  /*0e70*/  @P0 LEA.HI.X R5, R18, UR7, R160, 0x2, P1 ;  /* 0x0000000712050c11 */ /* 0x000fca00088f14a0 */
[----:B------:R0:W5:Y:S01]  /*0e80*/  @P0 LDG.E R72, desc[UR36][R4.64] ;  /* 0x0000002404480981 */ /* 0x000162000c1e1900 */
[----:B------:R-:W-:Y:S05]  /*0e90*/  @P0 BRA `(.L_x_189) ;  /* 0x0000000000240947 */ /* 0x000fea0003800000 */
[----:B------:R-:W-:Y:S02]  /*0ea0*/  ULDC.64 UR4, c[0x0][0xa08] ;  /* 0x0002820000047ab9 */ /* 0x000fe40000000a00 */
[----:B------:R-:W-:-:S04]  /*0eb0*/  ISETP.NE.U32.AND P0, PT, RZ, UR4, PT ;  /* 0x00000004ff007c0c */ /* 0x000fc8000bf05070 */
[----:B------:R-:W-:-:S13]  /*0ec0*/  ISETP.NE.AND.EX P0, PT, RZ, UR5, PT, P0 ;  /* 0x00000005ff007c0c */ /* 0x000fda000bf05300 */
[----:B------:R-:W-:Y:S05]  /*0ed0*/  @!P0 BRA `(.L_x_189) ;  /* 0x0000000000148947 */ /* 0x000fea0003800000 */
[----:B0-----:R-:W0:Y:S02]  /*0ee0*/  LDC.64 R4, c[0x0][0xa08] ;  /* 0x00028200ff047b82 */ /* 0x001e240000000a00 */
[----:B0-----:R-:W-:-:S05]  /*0ef0*/  IMAD.WIDE R4, R18, 0x4, R4 ;  /* 0x0000000412047825 */ /* 0x001fca00078e0204 */
[----:B-----5:R-:W2:Y:S04]  /*0f00*/  LDG.E R72, desc[UR36][R4.64] ;  /* 0x0000002404487981 */ /* 0x020ea8000c1e1900 */
[----:B------:R-:W2:Y:S02]  /*0f10*/  LDG.E R7, desc[UR36][R4.64+0x4] ;  /* 0x0000042404077981 */ /* 0x000ea4000c1e1900 */
[----:B--2---:R-:W-:-:S07]  /*0f20*/  IADD3 R72, -R72, R7, RZ ;  /* 0x0000000748487210 */ /* 0x004fce0007ffe1ff */
.L_x_189:
[----:B-----5:R-:W-:Y:S01]  /*0f30*/  IMAD.IADD R72, R72, 0x1, -R3 ;  /* 0x0000000148487824 */ /* 0x020fe200078e0a03 */
[----:B------:R-:W-:Y:S01]  /*0f40*/  PLOP3.LUT P0, PT, PT, PT, PT, 0x80, 0x0 ;  /* 0x000000000000781c */ /* 0x000fe20003f0f070 */
[----:B------:R-:W-:Y:S01]  /*0f50*/  IMAD.MOV.U32 R23, RZ, RZ, R49 ;  /* 0x000000ffff177224 */ /* 0x000fe200078e0031 */
[----:B------:R-:W-:Y:S01]  /*0f60*/  CS2R R86, SRZ ;  /* 0x0000000000567805 */ /* 0x000fe2000001ff00 */
[C---:B------:R-:W-:Y:S01]  /*0f70*/  VIADD R0, R72.reuse, 0x5f ;  /* 0x0000005f48007836 */ /* 0x040fe20000000000 */
[----:B------:R-:W-:Y:S01]  /*0f80*/  ISETP.GE.AND P1, PT, R72, 0x1, PT ;  /* 0x000000014800780c */ /* 0x000fe20003f26270 */
[----:B------:R-:W-:Y:S01]  /*0f90*/  IMAD.MOV.U32 R22, RZ, RZ, R50 ;  /* 0x000000ffff167224 */ /* 0x000fe200078e0032 */
[----:B------:R-:W-:Y:S01]  /*0fa0*/  CS2R R84, SRZ ;  /* 0x0000000000547805 */ /* 0x000fe2000001ff00 */
[----:B------:R-:W-:Y:S01]  /*0fb0*/  IMAD.HI R0, R0, 0x2aaaaaab, RZ ;  /* 0x2aaaaaab00007827 */ /* 0x000fe200078e02ff */
[----:B------:R-:W-:Y:S02]  /*0fc0*/  CS2R R82, SRZ ;  /* 0x0000000000527805 */ /* 0x000fe4000001ff00 */
[----:B------:R-:W-:-:S02]  /*0fd0*/  CS2R R80, SRZ ;  /* 0x0000000000507805 */ /* 0x000fc4000001ff00 */
[----:B------:R-:W-:Y:S02]  /*0fe0*/  CS2R R78, SRZ ;  /* 0x00000000004e7805 */ /* 0x000fe4000001ff00 */
[----:B------:R-:W-:Y:S02]  /*0ff0*/  CS2R R76, SRZ ;  /* 0x00000000004c7805 */ /* 0x000fe4000001ff00 */
[----:B------:R-:W-:Y:S02]  /*1000*/  SHF.R.U32.HI R3, RZ, 0x1f, R0 ;  /* 0x0000001fff037819 */ /* 0x000fe40000011600 */
[----:B------:R-:W-:Y:S01]  /*1010*/  CS2R R74, SRZ ;  /* 0x00000000004a7805 */ /* 0x000fe2000001ff00 */
[----:B------:R-:W-:Y:S01]  /*1020*/  IMAD.MOV.U32 R73, RZ, RZ, RZ ;  /* 0x000000ffff497224 */ /* 0x000fe200078e00ff */
[----:B------:R-:W-:Y:S02]  /*1030*/  CS2R R32, SRZ ;  /* 0x0000000000207805 */ /* 0x000fe4000001ff00 */
[----:B------:R-:W-:Y:S01]  /*1040*/  LEA.HI.SX32 R88, R0, R3, 0x1c ;  /* 0x0000000300587211 */ /* 0x000fe200078fe2ff */
[----:B------:R-:W-:Y:S01]  /*1050*/  IMAD.MOV.U32 R0, RZ, RZ, RZ ;  /* 0x000000ffff007224 */ /* 0x000fe200078e00ff */
[----:B------:R-:W-:-:S02]  /*1060*/  MOV R3, RZ ;  /* 0x000000ff00037202 */ /* 0x000fc40000000f00 */
        /* <DEDUP_REMOVED lines=9> */
[----:B------:R-:W-:Y:S01]  /*1100*/  CS2R R52, SRZ ;  /* 0x0000000000347805 */ /* 0x000fe2000001ff00 */
[----:B------:R-:W-:Y:S01]  /*1110*/  IMAD.MOV.U32 R29, RZ, RZ, RZ ;  /* 0x000000ffff1d7224 */ /* 0x000fe200078e00ff */
        /* <DEDUP_REMOVED lines=8> */
[----:B------:R-:W-:Y:S01]  /*11a0*/  CS2R R92, SRZ ;  /* 0x00000000005c7805 */ /* 0x000fe2000001ff00 */
[----:B------:R-:W-:Y:S01]  /*11b0*/  IMAD.MOV.U32 R89, RZ, RZ, RZ ;  /* 0x000000ffff597224 */ /* 0x000fe200078e00ff */
[----:B------:R-:W-:Y:S02]  /*11c0*/  CS2R R94, SRZ ;  /* 0x00000000005e7805 */ /* 0x000fe4000001ff00 */
[----:B0-----:R-:W-:Y:S02]  /*11d0*/  CS2R R6, SRZ ;  /* 0x0000000000067805 */ /* 0x001fe4000001ff00 */
[----:B------:R-:W-:Y:S01]  /*11e0*/  MOV R8, RZ ;  /* 0x000000ff00087202 */ /* 0x000fe20000000f00 */
[----:B------:R-:W-:Y:S02]  /*11f0*/  IMAD.MOV.U32 R10, RZ, RZ, RZ ;  /* 0x000000ffff0a7224 */ /* 0x000fe400078e00ff */
[----:B------:R-:W-:Y:S01]  /*1200*/  IMAD.MOV.U32 R12, RZ, RZ, RZ ;  /* 0x000000ffff0c7224 */ /* 0x000fe200078e00ff */
[----:B------:R-:W-:Y:S06]  /*1210*/  @!P1 BRA `(.L_x_190) ;  /* 0x0000005800589947 */ /* 0x000fec0003800000 */
[----:B------:R-:W0:Y:S01]  /*1220*/  SHFL.IDX PT, R0, R164, RZ, 0x1f ;  /* 0x00001fffa4007589 */ /* 0x000e2200000e0000 */
[----:B------:R-:W1:Y:S01]  /*1230*/  S2UR UR40, SR_CgaCtaId ;  /* 0x00000000002879c3 */ /* 0x000e620000008800 */
[----:B------:R-:W-:Y:S01]  /*1240*/  UMOV UR6, 0x400 ;  /* 0x0000040000067882 */ /* 0x000fe20000000000 */
[----:B0-----:R-:W-:Y:S01]  /*1250*/  R2UR UR4, R0 ;  /* 0x00000000000472ca */ /* 0x001fe200000e0000 */
[----:B-1----:R-:W-:-:S04]  /*1260*/  ULEA UR42, UR40, UR6, 0x18 ;  /* 0x00000006282a7291 */ /* 0x002fc8000f8ec03f */
[----:B------:R-:W-:-:S04]  /*1270*/  UIADD3 UR6, UR42, 0xc400, URZ ;  /* 0x0000c4002a067890 */ /* 0x000fc8000fffe03f */
[----:B------:R-:W-:-:S04]  /*1280*/  ULOP3.LUT UP0, URZ, UR6, 0x1bf, URZ, 0xc0, !UPT ;  /* 0x000001bf063f7892 */ /* 0x000fc8000f80c03f */
[----:B------:R-:W-:Y:S02]  /*1290*/  ULEA.HI UR5, UR4, UR4, URZ, 0x1 ;  /* 0x0000000404057291 */ /* 0x000fe4000f8f083f */
[----:B------:R-:W-:Y:S02]  /*12a0*/  PLOP3.LUT P0, PT, PT, PT, UP0, 0x80, 0x0 ;  /* 0x000000000000781c */ /* 0x000fe40003f0f008 */
[----:B------:R-:W-:-:S04]  /*12b0*/  ULOP3.LUT UR5, UR5, 0x1e, URZ, 0xc0, !UPT ;  /* 0x0000001e05057892 */ /* 0x000fc8000f8ec03f */
[----:B------:R-:W-:-:S04]  /*12c0*/  UIADD3 UR5, UR4, -UR5, URZ ;  /* 0x8000000504057290 */ /* 0x000fc8000fffe03f */
[----:B------:R-:W-:-:S04]  /*12d0*/  ULEA UR5, UR5, UR6, 0xd ;  /* 0x0000000605057291 */ /* 0x000fc8000f8e683f */
[----:B------:R-:W-:-:S04]  /*12e0*/  USHF.R.U32.HI UR5, URZ, 0x4, UR5 ;  /* 0x000000043f057899 */ /* 0x000fc80008011605 */
[----:B------:R-:W-:Y:S01]  /*12f0*/  ULOP3.LUT UR41, UR5, 0x3fff, URZ, 0xc0, !UPT ;  /* 0x00003fff05297892 */ /* 0x000fe2000f8ec03f */
[----:B------:R-:W-:Y:S11]  /*1300*/  @!P0 BRA `(.L_x_191) ;  /* 0x0000000000408947 */ /* 0x000ff60003800000 */
        /* <DEDUP_REMOVED lines=16> */
.L_x_191:
[----:B------:R-:W-:Y:S02]  /*1410*/  LEA.HI R0, R162, R162, RZ, 0x1 ;  /* 0x000000a2a2007211 */ /* 0x000fe400078f08ff */
[----:B------:R-:W-:Y:S02]  /*1420*/  ISETP.NE.AND P0, PT, R16, 0x3, PT ;  /* 0x000000031000780c */ /* 0x000fe40003f05270 */
[----:B------:R-:W-:-:S05]  /*1430*/  LOP3.LUT R3, R0, 0xfffffffe, RZ, 0xc0, !PT ;  /* 0xfffffffe00037812 */ /* 0x000fca00078ec0ff */
[----:B------:R-:W-:-:S05]  /*1440*/  IMAD.IADD R0, R162, 0x1, -R3 ;  /* 0x00000001a2007824 */ /* 0x000fca00078e0a03 */
[----:B------:R-:W-:-:S04]  /*1450*/  SHF.L.U32 R0, R0, 0x1f, RZ ;  /* 0x0000001f00007819 */ /* 0x000fc800000006ff */
[----:B------:R-:W0:Y:S02]  /*1460*/  SYNCS.PHASECHK.TRANS64.TRYWAIT P1, [UR42+0x2a800], R0 ;  /* 0x02a80000ff0075a7 */ /* 0x000e24000802016a */
[----:B0-----:R-:W-:Y:S05]  /*1470*/  @!P1 BRA `(.L_x_192) ;  /* 0x000000c800a09947 */ /* 0x001fea0003800000 */
.L_x_321:
[----:B------:R-:W-:Y:S05]  /*1480*/  @!P0 BRA `(.L_x_193) ;  /* 0x0000000000048947 */ /* 0x000fea0003800000 */
[----:B------:R-:W-:Y:S01]  /*1490*/  BPT.TRAP 0x1 ;  /* 0x000000040000795c */ /* 0x000fe20000300000 */
.L_x_193:
[----:B0-----:R-:W-:Y:S02]  /*14a0*/  IMAD.U32 R0, RZ, RZ, UR38 ;  /* 0x00000026ff007e24 */ /* 0x001fe4000f8e00ff */
[----:B------:R-:W-:-:S03]  /*14b0*/  IMAD.U32 R3, RZ, RZ, UR39 ;  /* 0x00000027ff037e24 */ /* 0x000fc6000f8e00ff */
[----:B------:R-:W-:Y:S02]  /*14c0*/  LEA R0, R0, UR42, 0x3 ;  /* 0x0000002a00007c11 */ /* 0x000fe4000f8e18ff */
[----:B------:R-:W-:-:S04]  /*14d0*/  SHF.L.U32 R3, R3, 0x1f, RZ ;  /* 0x0000001f03037819 */ /* 0x000fc800000006ff */
[----:B------:R0:W1:Y:S01]  /*14e0*/  SYNCS.PHASECHK.TRANS64.TRYWAIT P1, [R0+URZ+0x2a830], R3 ;  /* 0x02a83003000075a7 */ /* 0x000062000802017f */
[----:B------:R-:W-:Y:S05]  /*14f0*/  @!P0 BRA `(.L_x_194) ;  /* 0x0000000000048947 */ /* 0x000fea0003800000 */
[----:B------:R-:W-:Y:S01]  /*1500*/  BPT.TRAP 0x1 ;  /* 0x000000040000795c */ /* 0x000fe20000300000 */
.L_x_194:
[----:B------:R-:W-:Y:S01]  /*1510*/  MOV R87, RZ ;  /* 0x000000ff00577202 */ /* 0x000fe20000000f00 */
[----:B-1----:R-:W-:Y:S06]  /*1520*/  @P1 BRA `(.L_x_195) ;  /* 0x0000000000081947 */ /* 0x002fec0003800000 */
[----:B------:R-:W1:Y:S02]  /*1530*/  SYNCS.PHASECHK.TRANS64.TRYWAIT P1, [R0+URZ+0x2a830], R3 ;  /* 0x02a83003000075a7 */ /* 0x000e64000802017f */
[----:B-1----:R-:W-:Y:S05]  /*1540*/  @!P1 BRA `(.L_x_196) ;  /* 0x000000c800849947 */ /* 0x002fea0003800000 */
.L_x_195:
        /* <DEDUP_REMOVED lines=8> */
[----:B------:R-:W-:Y:S01]  /*15d0*/  IMAD.U32 R7, RZ, RZ, UR13 ;  /* 0x0000000dff077e24 */ /* 0x000fe2000f8e00ff */
        /* <DEDUP_REMOVED lines=90> */
.L_x_197:
        /* <DEDUP_REMOVED lines=17> */
[C---:B------:R-:W-:Y:S01]  /*1c90*/  ISETP.GT.AND P4, PT, R9.reuse, 0x8, PT ;  /* 0x000000080900780c */ /* 0x040fe20003f84270 */
[----:B------:R-:W-:Y:S01]  /*1ca0*/  FMUL.FTZ R30, R30, UR4 ;  /* 0x000000041e1e7c20 */ /* 0x000fe20008410000 */
[----:B------:R-:W-:Y:S01]  /*1cb0*/  ISETP.GT.AND P3, PT, R9, 0x9, PT ;  /* 0x000000090900780c */ /* 0x000fe20003f64270 */
[----:B------:R-:W-:Y:S01]  /*1cc0*/  FMUL.FTZ R40, R40, UR4 ;  /* 0x0000000428287c20 */ /* 0x000fe20008410000 */
[----:B------:R-:W-:Y:S01]  /*1cd0*/  FMUL.FTZ R31, R31, UR4 ;  /* 0x000000041f1f7c20 */ /* 0x000fe20008410000 */
[----:B------:R-:W-:Y:S01]  /*1ce0*/  FMUL.FTZ R34, R34, UR4 ;  /* 0x0000000422227c20 */ /* 0x000fe20008410000 */
[----:B------:R-:W-:Y:S01]  /*1cf0*/  ISETP.GT.AND P2, PT, R9, 0x10, PT ;  /* 0x000000100900780c */ /* 0x000fe20003f44270 */
[----:B------:R-:W4:Y:S01]  /*1d00*/  MUFU.TANH R28, R28 ;  /* 0x0000001c001c7308 */ /* 0x000f220000002400 */
[----:B--2---:R-:W-:Y:S01]  /*1d10*/  FSEL R12, R24, -INF , P6 ;  /* 0xff800000180c7808 */ /* 0x004fe20003000000 */
[----:B------:R-:W-:Y:S01]  /*1d20*/  FMUL.FTZ R41, R41, UR4 ;  /* 0x0000000429297c20 */ /* 0x000fe20008410000 */
[----:B------:R-:W-:Y:S01]  /*1d30*/  ISETP.GT.AND P1, PT, R9, 0x11, PT ;  /* 0x000000110900780c */ /* 0x000fe20003f24270 */
[----:B------:R-:W-:Y:S01]  /*1d40*/  FMUL.FTZ R44, R44, UR4 ;  /* 0x000000042c2c7c20 */ /* 0x000fe20008410000 */
        /* <DEDUP_REMOVED lines=44> */
[----:B--2---:R-:W-:Y:S01]  /*2010*/  FSEL R80, R33, -INF , P1 ;  /* 0xff80000021507808 */ /* 0x004fe20000800000 */
[----:B------:R-:W-:Y:S01]  /*2020*/  ULDC UR5, c[0x0][0x988] ;  /* 0x0002620000057ab9 */ /* 0x000fe20000000800 */
[----:B------:R-:W-:Y:S01]  /*2030*/  FMUL.FTZ R66, R66, UR4 ;  /* 0x0000000442427c20 */ /* 0x000fe20008410000 */
[----:B------:R-:W-:Y:S01]  /*2040*/  P2R R13, PR, RZ, 0x1 ;  /* 0x00000001ff0d7803 */ /* 0x000fe20000000000 */
[----:B------:R-:W-:Y:S01]  /*2050*/  FMUL.FTZ R67, R67, UR4 ;  /* 0x0000000443437c20 */ /* 0x000fe20008410000 */
[----:B------:R-:W-:Y:S01]  /*2060*/  FMNMX.FTZ R11, R80, R11, !PT ;  /* 0x0000000b500b7209 */ /* 0x000fe20007810000 */
[----:B------:R-:W-:Y:S01]  /*2070*/  FMUL.FTZ R70, R70, UR4 ;  /* 0x0000000446467c20 */ /* 0x000fe20008410000 */
[----:B------:R-:W2:Y:S01]  /*2080*/  MUFU.TANH R14, R30 ;  /* 0x0000001e000e7308 */ /* 0x000ea20000002400 */
[----:B0-----:R-:W-:Y:S01]  /*2090*/  FSEL R3, R3, -INF , P5 ;  /* 0xff80000003037808 */ /* 0x001fe20002800000 */
[----:B------:R-:W-:Y:S01]  /*20a0*/  FMUL.FTZ R71, R71, UR4 ;  /* 0x0000000447477c20 */ /* 0x000fe20008410000 */
[----:B------:R-:W-:Y:S01]  /*20b0*/  ISETP.GT.AND P5, PT, R9, 0x19, PT ;  /* 0x000000190900780c */ /* 0x000fe20003fa4270 */
[--C-:B------:R-:W-:Y:S01]  /*20c0*/  IMAD.MOV.U32 R83, RZ, RZ, R87.reuse ;  /* 0x000000ffff537224 */ /* 0x100fe200078e0057 */
[----:B------:R-:W-:Y:S01]  /*20d0*/  R2UR UR4, R0 ;  /* 0x00000000000472ca */ /* 0x000fe200000e0000 */
[--C-:B------:R-:W-:Y:S01]  /*20e0*/  IMAD.MOV.U32 R81, RZ, RZ, R87.reuse ;  /* 0x000000ffff517224 */ /* 0x100fe200078e0057 */
[-C--:B------:R-:W-:Y:S01]  /*20f0*/  MOV R85, R87.reuse ;  /* 0x0000005700557202 */ /* 0x080fe20000000f00 */
[----:B------:R-:W0:Y:S01]  /*2100*/  MUFU.TANH R37, R37 ;  /* 0x0000002500257308 */ /* 0x000e220000002400 */
[----:B-1----:R-:W-:Y:S01]  /*2110*/  FSEL R36, R36, -INF , P6 ;  /* 0xff80000024247808 */ /* 0x002fe20003000000 */
[--C-:B------:R-:W-:Y:S01]  /*2120*/  IMAD.MOV.U32 R79, RZ, RZ, R87.reuse ;  /* 0x000000ffff4f7224 */ /* 0x100fe200078e0057 */
[----:B------:R-:W-:Y:S01]  /*2130*/  MOV R75, R87 ;  /* 0x00000057004b7202 */ /* 0x000fe20000000f00 */
[--C-:B------:R-:W-:Y:S01]  /*2140*/  IMAD.MOV.U32 R77, RZ, RZ, R87.reuse ;  /* 0x000000ffff4d7224 */ /* 0x100fe200078e0057 */
[----:B------:R-:W-:Y:S01]  /*2150*/  FMNMX.FTZ R11, R36, R11, !PT ;  /* 0x0000000b240b7209 */ /* 0x000fe20007810000 */
[----:B------:R-:W-:-:S02]  /*2160*/  IMAD.MOV.U32 R73, RZ, RZ, R87 ;  /* 0x000000ffff497224 */ /* 0x000fc400078e0057 */
[----:B------:R-:W1:Y:S01]  /*2170*/  MUFU.TANH R20, R31 ;  /* 0x0000001f00147308 */ /* 0x000e620000002400 */
[----:B--2---:R-:W-:Y:S01]  /*2180*/  FSEL R14, R14, -INF , P4 ;  /* 0xff8000000e0e7808 */ /* 0x004fe20002000000 */
[----:B------:R-:W-:Y:S01]  /*2190*/  UIADD3 UR4, UR4, 0x2a840, URZ ;  /* 0x0002a84004047890 */ /* 0x000fe2000fffe03f */
[----:B------:R-:W-:-:S03]  /*21a0*/  ISETP.GT.AND P4, PT, R9, 0x20, PT ;  /* 0x000000200900780c */ /* 0x000fc60003f84270 */
[----:B------:R-:W-:Y:S02]  /*21b0*/  UPRMT UR4, UR40, 0x654, UR4 ;  /* 0x0000065428047896 */ /* 0x000fe40008000004 */
[----:B------:R-:W2:Y:S01]  /*21c0*/  MUFU.TANH R40, R40 ;  /* 0x0000002800287308 */ /* 0x000ea20000002400 */
[----:B0-----:R-:W-:-:S04]  /*21d0*/  FSEL R82, R37, -INF , P5 ;  /* 0xff80000025527808 */ /* 0x001fc80002800000 */
[----:B------:R-:W-:Y:S02]  /*21e0*/  FMNMX.FTZ R11, R82, R11, !PT ;  /* 0x0000000b520b7209 */ /* 0x000fe40007810000 */
[----:B------:R-:W-:Y:S01]  /*21f0*/  SYNCS.ARRIVE.TRANS64.RED.A1T0 RZ, [UR4], RZ ;  /* 0x000000ffffff79a7 */ /* 0x000fe20008100404 */
        /* <DEDUP_REMOVED lines=62> */
[----:B--2---:R-:W-:Y:S01]  /*25e0*/  FSEL R100, R57, -INF , P1 ;  /* 0xff80000039647808 */ /* 0x004fe20000800000 */
[----:B------:R-:W-:-:S03]  /*25f0*/  IMAD.MOV.U32 R57, RZ, RZ, R87 ;  /* 0x000000ffff397224 */ /* 0x000fc600078e0057 */
[----:B------:R-:W-:-:S03]  /*2600*/  FMNMX.FTZ R11, R100, R11, !PT ;  /* 0x0000000b640b7209 */ /* 0x000fc60007810000 */
[----:B------:R-:W2:Y:S01]  /*2610*/  MUFU.TANH R54, R54 ;  /* 0x0000003600367308 */ /* 0x000ea20000002400 */
[----:B0-----:R-:W-:Y:S01]  /*2620*/  FSEL R52, R51, -INF , P5 ;  /* 0xff80000033347808 */ /* 0x001fe20002800000 */
[----:B------:R-:W-:Y:S01]  /*2630*/  IMAD.MOV.U32 R51, RZ, RZ, R87 ;  /* 0x000000ffff337224 */ /* 0x000fe200078e0057 */
        /* <DEDUP_REMOVED lines=13> */
[----:B------:R-:W-:Y:S02]  /*2710*/  ISETP.GT.AND P3, PT, R9, 0x51, PT ;  /* 0x000000510900780c */ /* 0x000fe40003f64270 */
[----:B------:R-:W-:-:S03]  /*2720*/  MOV R55, R87 ;  /* 0x0000005700377202 */ /* 0x000fc60000000f00 */
[----:B------:R-:W1:Y:S01]  /*2730*/  MUFU.TANH R65, R65 ;  /* 0x0000004100417308 */ /* 0x000e620000002400 */
[----:B--2---:R-:W-:-:S04]  /*2740*/  FSEL R64, R64, -INF , P4 ;  /* 0xff80000040407808 */ /* 0x004fc80002000000 */
[----:B------:R-:W-:-:S03]  /*2750*/  FMNMX.FTZ R11, R64, R11, !PT ;  /* 0x0000000b400b7209 */ /* 0x000fc60007810000 */
[----:B------:R-:W2:Y:S01]  /*2760*/  MUFU.TANH R59, R59 ;  /* 0x0000003b003b7308 */ /* 0x000ea20000002400 */
[----:B0-----:R-:W-:Y:S02]  /*2770*/  FSEL R34, R58, -INF , P2 ;  /* 0xff8000003a227808 */ /* 0x001fe40001000000 */
[----:B------:R-:W-:-:S05]  /*2780*/  ISETP.GT.AND P2, PT, R9, 0x58, PT ;  /* 0x000000580900780c */ /* 0x000fca0003f44270 */
[----:B------:R-:W0:Y:S01]  /*2790*/  MUFU.TANH R68, R68 ;  /* 0x0000004400447308 */ /* 0x000e220000002400 */
[----:B-1----:R-:W-:Y:S02]  /*27a0*/  FSEL R58, R65, -INF , P3 ;  /* 0xff800000413a7808 */ /* 0x002fe40001800000 */
[----:B------:R-:W-:Y:S02]  /*27b0*/  MOV R65, R87 ;  /* 0x0000005700417202 */ /* 0x000fe40000000f00 */
        /* <DEDUP_REMOVED lines=9> */
[----:B-1----:R-:W-:Y:S01]  /*2850*/  FSEL R104, R69, -INF , P1 ;  /* 0xff80000045687808 */ /* 0x002fe20000800000 */
[----:B------:R-:W-:-:S03]  /*2860*/  IMAD.MOV.U32 R69, RZ, RZ, R87 ;  /* 0x000000ffff457224 */ /* 0x000fc600078e0057 */
        /* <DEDUP_REMOVED lines=30> */
[--C-:B------:R-:W-:Y:S01]  /*2a50*/  FFMA.FTZ R13, R40, R11, -R21.reuse ;  /* 0x0000000b280d7223 */ /* 0x100fe20000010815 */
[----:B------:R-:W-:Y:S01]  /*2a60*/  FSEL R40, R67, -INF , P3 ;  /* 0xff80000043287808 */ /* 0x000fe20001800000 */
        /* <DEDUP_REMOVED lines=10> */
[-CC-:B-1----:R-:W-:Y:S01]  /*2b10*/  FFMA.FTZ R12, R36, R11.reuse, -R21.reuse ;  /* 0x0000000b240c7223 */ /* 0x182fe20000010815 */
[----:B------:R-:W-:Y:S01]  /*2b20*/  FSEL R36, R63, -INF , P5 ;  /* 0xff8000003f247808 */ /* 0x000fe20002800000 */
        /* <DEDUP_REMOVED lines=28> */
[----:B------:R0:W-:Y:S01]  /*2cf0*/  MUFU.EX2 R15, R76 ;  /* 0x0000004c000f7308 */ /* 0x0001e20000000800 */
[----:B------:R-:W-:Y:S01]  /*2d00*/  FMNMX.FTZ R9, R74, R9, !PT ;  /* 0x000000094a097209 */ /* 0x000fe20007810000 */
[----:B------:R-:W-:-:S02]  /*2d10*/  IMAD.MOV.U32 R67, RZ, RZ, R87 ;  /* 0x000000ffff437224 */ /* 0x000fc400078e0057 */
[--C-:B------:R-:W-:Y:S02]  /*2d20*/  IMAD.MOV.U32 R63, RZ, RZ, R87.reuse ;  /* 0x000000ffff3f7224 */ /* 0x100fe400078e0057 */
[----:B-1----:R-:W1:Y:S02]  /*2d30*/  SHFL.BFLY PT, R12, R9, 0x2, 0x1f ;  /* 0x0c401f00090c7f89 */ /* 0x002e6400000e0000 */
[----:B------:R-:W-:Y:S01]  /*2d40*/  MUFU.EX2 R78, R78 ;  /* 0x0000004e004e7308 */ /* 0x000fe20000000800 */
[----:B0-----:R-:W-:-:S07]  /*2d50*/  IMAD.MOV.U32 R76, RZ, RZ, R87 ;  /* 0x000000ffff4c7224 */ /* 0x001fce00078e0057 */
[----:B------:R0:W2:Y:S08]  /*2d60*/  MUFU.EX2 R27, R80 ;  /* 0x00000050001b7308 */ /* 0x0000b00000000800 */
[----:B------:R3:W-:Y:S01]  /*2d70*/  MUFU.EX2 R29, R82 ;  /* 0x00000052001d7308 */ /* 0x0007e20000000800 */
[----:B0-----:R-:W-:Y:S02]  /*2d80*/  MOV R80, R87 ;  /* 0x0000005700507202 */ /* 0x001fe40000000f00 */
[----:B-1----:R-:W-:-:S05]  /*2d90*/  FMNMX.FTZ R13, R9, R12, !PT ;  /* 0x0000000c090d7209 */ /* 0x002fca0007810000 */
[----:B------:R0:W-:Y:S01]  /*2da0*/  MUFU.EX2 R31, R84 ;  /* 0x00000054001f7308 */ /* 0x0001e20000000800 */
[----:B--2---:R-:W-:Y:S01]  /*2db0*/  F2FP.F16.F32.PACK_AB R140, R27, R78 ;  /* 0x0000004e1b8c723e */ /* 0x004fe200000000ff */
[--C-:B---3--:R-:W-:Y:S01]  /*2dc0*/  IMAD.MOV.U32 R82, RZ, RZ, R87.reuse ;  /* 0x000000ffff527224 */ /* 0x108fe200078e0057 */
[----:B------:R-:W1:Y:S05]  /*2dd0*/  SHFL.BFLY PT, R12, R13, 0x1, 0x1f ;  /* 0x0c201f000d0c7f89 */ /* 0x000e6a00000e0000 */
[----:B------:R-:W-:Y:S01]  /*2de0*/  MUFU.EX2 R44, R44 ;  /* 0x0000002c002c7308 */ /* 0x000fe20000000800 */
[----:B0-----:R-:W-:-:S07]  /*2df0*/  IMAD.MOV.U32 R84, RZ, RZ, R87 ;  /* 0x000000ffff547224 */ /* 0x001fce00078e0057 */
[----:B------:R0:W2:Y:S08]  /*2e00*/  MUFU.EX2 R33, R86 ;  /* 0x0000005600217308 */ /* 0x0000b00000000800 */
[----:B------:R-:W-:Y:S01]  /*2e10*/  MUFU.EX2 R90, R90 ;  /* 0x0000005a005a7308 */ /* 0x000fe20000000800 */
[----:B0-----:R-:W-:Y:S01]  /*2e20*/  IMAD.MOV.U32 R86, RZ, RZ, R87 ;  /* 0x000000ffff567224 */ /* 0x001fe200078e0057 */
[----:B-1----:R-:W-:-:S04]  /*2e30*/  FMNMX.FTZ R12, R13, R12, !PT ;  /* 0x0000000c0d0c7209 */ /* 0x002fc80007810000 */
[C---:B------:R-:W-:Y:S01]  /*2e40*/  FSETP.NEU.FTZ.AND P1, PT, R12.reuse, -INF , PT ;  /* 0xff8000000c00780b */ /* 0x040fe20003f3d000 */
[----:B------:R-:W-:Y:S01]  /*2e50*/  FMUL.FTZ R41, R12, R11 ;  /* 0x0000000b0c297220 */ /* 0x000fe20000410000 */
[----:B------:R-:W0:Y:S01]  /*2e60*/  MUFU.EX2 R35, R92 ;  /* 0x0000005c00237308 */ /* 0x000e220000000800 */
[----:B--2---:R-:W-:-:S03]  /*2e70*/  F2FP.F16.F32.PACK_AB R146, R33, R44 ;  /* 0x0000002c2192723e */ /* 0x004fc600000000ff */
        /* <DEDUP_REMOVED lines=33> */
[----:B------:R-:W-:Y:S01]  /*3090*/  IMAD.MOV.U32 R74, RZ, RZ, R87 ;  /* 0x000000ffff4a7224 */ /* 0x000fe200078e0057 */
[----:B0-----:R-:W-:Y:S01]  /*30a0*/  F2FP.F16.F32.PACK_AB R148, R35, R90 ;  /* 0x0000005a2394723e */ /* 0x001fe200000000ff */
[----:B------:R0:W1:Y:S01]  /*30b0*/  MUFU.EX2 R139, R20 ;  /* 0x00000014008b7308 */ /* 0x0000620000000800 */
[----:B------:R-:W-:-:S07]  /*30c0*/  MOV R25, R87 ;  /* 0x0000005700197202 */ /* 0x000fce0000000f00 */
        /* <DEDUP_REMOVED lines=8> */
[----:B------:R-:W-:Y:S02]  /*3150*/  IMAD.MOV.U32 R10, RZ, RZ, 0x3f800000 ;  /* 0x3f800000ff0a7424 */ /* 0x000fe400078e00ff */
[----:B------:R-:W-:Y:S01]  /*3160*/  FADD.FTZ R43, R27, R20 ;  /* 0x000000141b2b7221 */ /* 0x000fe20000010000 */
[----:B---3--:R-:W-:Y:S01]  /*3170*/  FADD.FTZ R20, R14, R3 ;  /* 0x000000030e147221 */ /* 0x008fe20000010000 */
[----:B------:R-:W-:Y:S01]  /*3180*/  IMAD.MOV.U32 R78, RZ, RZ, R87 ;  /* 0x000000ffff4e7224 */ /* 0x000fe200078e0057 */
[----:B------:R-:W2:Y:S01]  /*3190*/  MUFU.EX2 R28, R28 ;  /* 0x0000001c001c7308 */ /* 0x000ea20000000800 */
[----:B0-----:R-:W-:Y:S01]  /*31a0*/  FADD.FTZ R26, R142, R43 ;  /* 0x0000002b8e1a7221 */ /* 0x001fe20000010000 */
[----:B-1----:R-:W-:Y:S01]  /*31b0*/  FADD.FTZ R3, R139, R20 ;  /* 0x000000148b037221 */ /* 0x002fe20000010000 */
[----:B------:R-:W-:Y:S01]  /*31c0*/  F2FP.F16.F32.PACK_AB R142, R29, R142 ;  /* 0x0000008e1d8e723e */ /* 0x000fe200000000ff */
[----:B------:R-:W-:-:S02]  /*31d0*/  IMAD.MOV.U32 R27, RZ, RZ, R87 ;  /* 0x000000ffff1b7224 */ /* 0x000fc400078e0057 */
[----:B------:R-:W-:Y:S01]  /*31e0*/  FADD.FTZ R43, R29, R26 ;  /* 0x0000001a1d2b7221 */ /* 0x000fe20000010000 */
[----:B----4-:R-:W-:Y:S01]  /*31f0*/  FADD.FTZ R20, R24, R3 ;  /* 0x0000000318147221 */ /* 0x010fe20000010000 */
[----:B------:R-:W-:Y:S01]  /*3200*/  F2FP.F16.F32.PACK_AB R139, R139, R14 ;  /* 0x0000000e8b8b723e */ /* 0x000fe200000000ff */
[----:B------:R0:W1:Y:S01]  /*3210*/  MUFU.EX2 R143, R30 ;  /* 0x0000001e008f7308 */ /* 0x0000620000000800 */
[----:B------:R-:W-:Y:S01]  /*3220*/  FADD.FTZ R26, R144, R43 ;  /* 0x0000002b901a7221 */ /* 0x000fe20000010000 */
[----:B-----5:R-:W-:Y:S01]  /*3230*/  FADD.FTZ R3, R141, R20 ;  /* 0x000000148d037221 */ /* 0x020fe20000010000 */
[C---:B------:R-:W-:Y:S01]  /*3240*/  F2FP.F16.F32.PACK_AB R144, R31.reuse, R144 ;  /* 0x000000901f90723e */ /* 0x040fe200000000ff */
[--C-:B------:R-:W-:Y:S02]  /*3250*/  IMAD.MOV.U32 R29, RZ, RZ, R87.reuse ;  /* 0x000000ffff1d7224 */ /* 0x100fe400078e0057 */
[----:B------:R-:W-:Y:S01]  /*3260*/  FADD.FTZ R43, R31, R26 ;  /* 0x0000001a1f2b7221 */ /* 0x000fe20000010000 */
[----:B------:R-:W-:Y:S01]  /*3270*/  F2FP.F16.F32.PACK_AB R141, R141, R24 ;  /* 0x000000188d8d723e */ /* 0x000fe200000000ff */
[----:B------:R-:W-:Y:S01]  /*3280*/  IMAD.MOV.U32 R31, RZ, RZ, R87 ;  /* 0x000000ffff1f7224 */ /* 0x000fe200078e0057 */
[----:B------:R-:W3:Y:S01]  /*3290*/  MUFU.EX2 R42, R42 ;  /* 0x0000002a002a7308 */ /* 0x000ee20000000800 */
[----:B--2---:R-:W-:Y:S01]  /*32a0*/  FADD.FTZ R20, R28, R3 ;  /* 0x000000031c147221 */ /* 0x004fe20000010000 */
[----:B------:R-:W-:Y:S01]  /*32b0*/  FADD.FTZ R26, R44, R43 ;  /* 0x0000002b2c1a7221 */ /* 0x000fe20000010000 */
[--C-:B------:R-:W-:Y:S01]  /*32c0*/  IMAD.MOV.U32 R44, RZ, RZ, R87.reuse ;  /* 0x000000ffff2c7224 */ /* 0x100fe200078e0057 */
[----:B0-----:R-:W-:Y:S01]  /*32d0*/  MOV R30, R87 ;  /* 0x00000057001e7202 */ /* 0x001fe20000000f00 */
[----:B------:R-:W-:-:S02]  /*32e0*/  IMAD.MOV.U32 R24, RZ, RZ, R87 ;  /* 0x000000ffff187224 */ /* 0x000fc400078e0057 */
[----:B------:R-:W-:Y:S01]  /*32f0*/  FADD.FTZ R43, R33, R26 ;  /* 0x0000001a212b7221 */ /* 0x000fe20000010000 */
[----:B------:R-:W-:Y:S01]  /*3300*/  IMAD.MOV.U32 R33, RZ, RZ, R87 ;  /* 0x000000ffff217224 */ /* 0x000fe200078e0057 */
[----:B------:R0:W2:Y:S01]  /*3310*/  MUFU.EX2 R145, R38 ;  /* 0x0000002600917308 */ /* 0x0000a20000000800 */
[C---:B-1----:R-:W-:Y:S01]  /*3320*/  FADD.FTZ R3, R143.reuse, R20 ;  /* 0x000000148f037221 */ /* 0x042fe20000010000 */
[----:B------:R-:W-:Y:S01]  /*3330*/  FADD.FTZ R20, R90, R43 ;  /* 0x0000002b5a147221 */ /* 0x000fe20000010000 */
[----:B------:R-:W-:Y:S01]  /*3340*/  F2FP.F16.F32.PACK_AB R143, R143, R28 ;  /* 0x0000001c8f8f723e */ /* 0x000fe200000000ff */
[----:B------:R-:W-:Y:S02]  /*3350*/  IMAD.MOV.U32 R28, RZ, RZ, R87 ;  /* 0x000000ffff1c7224 */ /* 0x000fe400078e0057 */
[----:B------:R-:W-:Y:S01]  /*3360*/  FADD.FTZ R43, R35, R20 ;  /* 0x00000014232b7221 */ /* 0x000fe20000010000 */
[----:B------:R-:W-:Y:S01]  /*3370*/  MOV R35, R87 ;  /* 0x0000005700237202 */ /* 0x000fe20000000f00 */
[----:B------:R-:W1:Y:S01]  /*3380*/  MUFU.EX2 R46, R46 ;  /* 0x0000002e002e7308 */ /* 0x000e620000000800 */
[----:B---3--:R-:W-:Y:S01]  /*3390*/  FADD.FTZ R0, R42, R3 ;  /* 0x000000032a007221 */ /* 0x008fe20000010000 */
[----:B------:R-:W-:Y:S01]  /*33a0*/  FADD.FTZ R20, R94, R43 ;  /* 0x0000002b5e147221 */ /* 0x000fe20000010000 */
[----:B0-----:R-:W-:-:S02]  /*33b0*/  IMAD.MOV.U32 R38, RZ, RZ, R87 ;  /* 0x000000ffff267224 */ /* 0x001fc400078e0057 */
[----:B------:R-:W-:-:S03]  /*33c0*/  IMAD.MOV.U32 R26, RZ, RZ, R87 ;  /* 0x000000ffff1a7224 */ /* 0x000fc600078e0057 */
[----:B------:R0:W3:Y:S01]  /*33d0*/  MUFU.EX2 R147, R48 ;  /* 0x0000003000937308 */ /* 0x0000e20000000800 */
[C---:B--2---:R-:W-:Y:S01]  /*33e0*/  FADD.FTZ R3, R145.reuse, R0 ;  /* 0x0000000091037221 */ /* 0x044fe20000010000 */
[----:B------:R-:W-:Y:S01]  /*33f0*/  F2FP.F16.F32.PACK_AB R145, R145, R42 ;  /* 0x0000002a9191723e */ /* 0x000fe200000000ff */
[----:B------:R-:W-:-:S05]  /*3400*/  IMAD.MOV.U32 R42, RZ, RZ, R87 ;  /* 0x000000ffff2a7224 */ /* 0x000fca00078e0057 */
[----:B------:R-:W2:Y:S01]  /*3410*/  MUFU.EX2 R50, R50 ;  /* 0x0000003200327308 */ /* 0x000ea20000000800 */
[----:B-1----:R-:W-:Y:S01]  /*3420*/  FADD.FTZ R0, R46, R3 ;  /* 0x000000032e007221 */ /* 0x002fe20000010000 */
[----:B0-----:R-:W-:-:S06]  /*3430*/  IMAD.MOV.U32 R48, RZ, RZ, R87 ;  /* 0x000000ffff307224 */ /* 0x001fcc00078e0057 */
        /* <DEDUP_REMOVED lines=9> */
[----:B------:R-:W-:Y:S02]  /*34d0*/  F2FP.F16.F32.PACK_AB R149, R149, R50 ;  /* 0x000000329595723e */ /* 0x000fe400000000ff */
[----:B------:R-:W-:-:S04]  /*34e0*/  MOV R50, R87 ;  /* 0x0000005700327202 */ /* 0x000fc80000000f00 */
[----:B------:R-:W1:Y:S01]  /*34f0*/  MUFU.EX2 R37, R96 ;  /* 0x0000006000257308 */ /* 0x000e620000000800 */
[----:B---3--:R-:W-:Y:S01]  /*3500*/  FADD.FTZ R0, R54, R3 ;  /* 0x0000000336007221 */ /* 0x008fe20000010000 */
[----:B0-----:R-:W-:-:S06]  /*3510*/  IMAD.MOV.U32 R56, RZ, RZ, R87 ;  /* 0x000000ffff387224 */ /* 0x001fcc00078e0057 */
[----:B------:R-:W0:Y:S01]  /*3520*/  MUFU.EX2 R34, R34 ;  /* 0x0000002200227308 */ /* 0x000e220000000800 */
[C---:B--2---:R-:W-:Y:S01]  /*3530*/  FADD.FTZ R3, R151.reuse, R0 ;  /* 0x0000000097037221 */ /* 0x044fe20000010000 */
[----:B------:R-:W-:Y:S01]  /*3540*/  F2FP.F16.F32.PACK_AB R151, R151, R54 ;  /* 0x000000369797723e */ /* 0x000fe200000000ff */
[----:B------:R-:W-:-:S05]  /*3550*/  IMAD.MOV.U32 R54, RZ, RZ, R87 ;  /* 0x000000ffff367224 */ /* 0x000fca00078e0057 */
[----:B------:R-:W2:Y:S01]  /*3560*/  MUFU.EX2 R98, R98 ;  /* 0x0000006200627308 */ /* 0x000ea20000000800 */
[C---:B-1----:R-:W-:Y:S01]  /*3570*/  FADD.FTZ R43, R37.reuse, R20 ;  /* 0x00000014252b7221 */ /* 0x042fe20000010000 */
[----:B------:R-:W-:Y:S01]  /*3580*/  F2FP.F16.F32.PACK_AB R150, R37, R94 ;  /* 0x0000005e2596723e */ /* 0x000fe200000000ff */
[----:B------:R-:W-:-:S05]  /*3590*/  IMAD.MOV.U32 R37, RZ, RZ, R87 ;  /* 0x000000ffff257224 */ /* 0x000fca00078e0057 */
[----:B------:R1:W3:Y:S01]  /*35a0*/  MUFU.EX2 R153, R32 ;  /* 0x0000002000997308 */ /* 0x0002e20000000800 */
[----:B0-----:R-:W-:-:S07]  /*35b0*/  FADD.FTZ R0, R34, R3 ;  /* 0x0000000322007221 */ /* 0x001fce0000010000 */
[----:B------:R-:W0:Y:S01]  /*35c0*/  MUFU.EX2 R9, R100 ;  /* 0x0000006400097308 */ /* 0x000e220000000800 */
[----:B--2---:R-:W-:Y:S01]  /*35d0*/  FADD.FTZ R20, R98, R43 ;  /* 0x0000002b62147221 */ /* 0x004fe20000010000 */
[--C-:B------:R-:W-:Y:S02]  /*35e0*/  IMAD.MOV.U32 R43, RZ, RZ, R87.reuse ;  /* 0x000000ffff2b7224 */ /* 0x100fe400078e0057 */
[----:B-1----:R-:W-:-:S04]  /*35f0*/  IMAD.MOV.U32 R32, RZ, RZ, R87 ;  /* 0x000000ffff207224 */ /* 0x002fc800078e0057 */
        /* <DEDUP_REMOVED lines=11> */
[----:B0-----:R-:W-:-:S06]  /*36b0*/  IMAD.MOV.U32 R36, RZ, RZ, R87 ;  /* 0x000000ffff247224 */ /* 0x001fcc00078e0057 */
[----:B------:R-:W0:Y:S01]  /*36c0*/  MUFU.EX2 R66, R66 ;  /* 0x0000004200427308 */ /* 0x000e220000000800 */
[C---:B---3--:R-:W-:Y:S01]  /*36d0*/  FADD.FTZ R9, R155.reuse, R0 ;  /* 0x000000009b097221 */ /* 0x048fe20000010000 */
[----:B------:R-:W-:Y:S01]  /*36e0*/  F2FP.F16.F32.PACK_AB R155, R155, R62 ;  /* 0x0000003e9b9b723e */ /* 0x000fe200000000ff */
[----:B------:R-:W-:-:S05]  /*36f0*/  IMAD.MOV.U32 R62, RZ, RZ, R87 ;  /* 0x000000ffff3e7224 */ /* 0x000fca00078e0057 */
[----:B------:R-:W2:Y:S01]  /*3700*/  MUFU.EX2 R64, R64 ;  /* 0x0000004000407308 */ /* 0x000ea20000000800 */
[C---:B-1----:R-:W-:Y:S01]  /*3710*/  FADD.FTZ R15, R39.reuse, R20 ;  /* 0x00000014270f7221 */ /* 0x042fe20000010000 */
[----:B------:R-:W-:Y:S01]  /*3720*/  F2FP.F16.F32.PACK_AB R154, R39, R60 ;  /* 0x0000003c279a723e */ /* 0x000fe200000000ff */
[----:B------:R-:W-:Y:S01]  /*3730*/  IMAD.MOV.U32 R39, RZ, RZ, R87 ;  /* 0x000000ffff277224 */ /* 0x000fe200078e0057 */
[----:B------:R-:W-:-:S04]  /*3740*/  MOV R60, R87 ;  /* 0x00000057003c7202 */ /* 0x000fc80000000f00 */
[----:B------:R1:W3:Y:S01]  /*3750*/  MUFU.EX2 R157, R40 ;  /* 0x00000028009d7308 */ /* 0x0002e20000000800 */
[----:B0-----:R-:W-:-:S07]  /*3760*/  FADD.FTZ R0, R66, R9 ;  /* 0x0000000942007221 */ /* 0x001fce0000010000 */
[----:B------:R0:W4:Y:S01]  /*3770*/  MUFU.EX2 R13, R58 ;  /* 0x0000003a000d7308 */ /* 0x0001220000000800 */
[----:B--2---:R-:W-:Y:S01]  /*3780*/  FADD.FTZ R20, R64, R15 ;  /* 0x0000000f40147221 */ /* 0x004fe20000010000 */
[----:B-1----:R-:W-:-:S06]  /*3790*/  MOV R40, R87 ;  /* 0x0000005700287202 */ /* 0x002fcc0000000f00 */
[----:B------:R-:W1:Y:S01]  /*37a0*/  MUFU.EX2 R70, R70 ;  /* 0x0000004600467308 */ /* 0x000e620000000800 */
[C---:B---3--:R-:W-:Y:S01]  /*37b0*/  FADD.FTZ R9, R157.reuse, R0 ;  /* 0x000000009d097221 */ /* 0x048fe20000010000 */
[----:B------:R-:W-:Y:S01]  /*37c0*/  F2FP.F16.F32.PACK_AB R157, R157, R66 ;  /* 0x000000429d9d723e */ /* 0x000fe200000000ff */
[--C-:B------:R-:W-:Y:S02]  /*37d0*/  IMAD.MOV.U32 R66, RZ, RZ, R87.reuse ;  /* 0x000000ffff427224 */ /* 0x100fe400078e0057 */
[----:B0-----:R-:W-:-:S03]  /*37e0*/  IMAD.MOV.U32 R58, RZ, RZ, R87 ;  /* 0x000000ffff3a7224 */ /* 0x001fc600078e0057 */
[----:B------:R-:W0:Y:S01]  /*37f0*/  MUFU.EX2 R68, R68 ;  /* 0x0000004400447308 */ /* 0x000e220000000800 */
[C---:B----4-:R-:W-:Y:S01]  /*3800*/  FADD.FTZ R15, R13.reuse, R20 ;  /* 0x000000140d0f7221 */ /* 0x050fe20000010000 */
[----:B------:R-:W-:Y:S01]  /*3810*/  F2FP.F16.F32.PACK_AB R156, R13, R64 ;  /* 0x000000400d9c723e */ /* 0x000fe200000000ff */
[----:B------:R-:W-:-:S05]  /*3820*/  IMAD.MOV.U32 R64, RZ, RZ, R87 ;  /* 0x000000ffff407224 */ /* 0x000fca00078e0057 */
[----:B------:R-:W2:Y:S01]  /*3830*/  MUFU.EX2 R21, R21 ;  /* 0x0000001500157308 */ /* 0x000ea20000000800 */
[----:B-1----:R-:W-:Y:S01]  /*3840*/  FADD.FTZ R0, R70, R9 ;  /* 0x0000000946007221 */ /* 0x002fe20000010000 */
[----:B------:R-:W-:-:S06]  /*3850*/  IMAD.MOV.U32 R9, RZ, RZ, 0x3f800000 ;  /* 0x3f800000ff097424 */ /* 0x000fcc00078e00ff */
[----:B------:R-:W1:Y:S01]  /*3860*/  MUFU.EX2 R41, R41 ;  /* 0x0000002900297308 */ /* 0x000e620000000800 */
[----:B0-----:R-:W-:Y:S01]  /*3870*/  FADD.FTZ R20, R68, R15 ;  /* 0x0000000f44147221 */ /* 0x001fe20000010000 */
[----:B--2---:R-:W-:-:S03]  /*3880*/  F2FP.F16.F32.PACK_AB R158, R21, R68 ;  /* 0x00000044159e723e */ /* 0x004fc600000000ff */
[----:B------:R-:W-:Y:S01]  /*3890*/  FADD.FTZ R3, R21, R20 ;  /* 0x0000001415037221 */ /* 0x000fe20000010000 */
[--C-:B------:R-:W-:Y:S02]  /*38a0*/  IMAD.MOV.U32 R68, RZ, RZ, R87.reuse ;  /* 0x000000ffff447224 */ /* 0x100fe400078e0057 */
[C---:B-1----:R-:W-:Y:S01]  /*38b0*/  FADD.FTZ R0, R41.reuse, R0 ;  /* 0x0000000029007221 */ /* 0x042fe20000010000 */
[----:B------:R-:W-:Y:S01]  /*38c0*/  F2FP.F16.F32.PACK_AB R159, R41, R70 ;  /* 0x00000046299f723e */ /* 0x000fe200000000ff */
[----:B------:R-:W-:Y:S01]  /*38d0*/  IMAD.MOV.U32 R41, RZ, RZ, R87 ;  /* 0x000000ffff297224 */ /* 0x000fe200078e0057 */
[----:B------:R-:W-:Y:S01]  /*38e0*/  MOV R70, R87 ;  /* 0x0000005700467202 */ /* 0x000fe20000000f00 */
[----:B------:R-:W-:Y:S06]  /*38f0*/  @!P1 BRA `(.L_x_198) ;  /* 0x0000002400349947 */ /* 0x000fec0003800000 */
[----:B------:R-:W-:Y:S01]  /*3900*/  VIADD R13, R88, 0xfffffffe ;  /* 0xfffffffe580d7836 */ /* 0x000fe20000000000 */
[----:B------:R-:W-:Y:S01]  /*3910*/  MOV R9, 0x3f800000 ;  /* 0x3f80000000097802 */ /* 0x000fe20000000f00 */
[----:B------:R-:W-:Y:S01]  /*3920*/  IMAD.MOV.U32 R21, RZ, RZ, R12 ;  /* 0x000000ffff157224 */ /* 0x000fe200078e000c */
[----:B------:R-:W-:Y:S01]  /*3930*/  CS2R R86, SRZ ;  /* 0x0000000000567805 */ /* 0x000fe2000001ff00 */
[----:B------:R-:W-:Y:S01]  /*3940*/  IMAD.MOV.U32 R15, RZ, RZ, R8 ;  /* 0x000000ffff0f7224 */ /* 0x000fe200078e0008 */
        /* <DEDUP_REMOVED lines=34> */
.L_x_209:
[----:B------:R-:W-:-:S04]  /*3b70*/  UISETP.NE.AND UP0, UPT, UR5, 0x1, UPT ;  /* 0x000000010500788c */ /* 0x000fc8000bf05270 */
[----:B------:R-:W-:-:S04]  /*3b80*/  USEL UR39, URZ, 0x1, UP0 ;  /* 0x000000013f277887 */ /* 0x000fc80008000000 */
[----:B------:R-:W-:Y:S01]  /*3b90*/  ULOP3.LUT UR39, UR4, UR39, URZ, 0x3c, !UPT ;  /* 0x0000002704277292 */ /* 0x000fe2000f8e3c3f */
[----:B------:R-:W-:Y:S11]  /*3ba0*/  @!P0 BRA `(.L_x_199) ;  /* 0x0000000000048947 */ /* 0x000ff60003800000 */
[----:B------:R-:W-:Y:S01]  /*3bb0*/  BPT.TRAP 0x1 ;  /* 0x000000040000795c */ /* 0x000fe20000300000 */
.L_x_199:
        /* <DEDUP_REMOVED lines=12> */
.L_x_200:
[----:B-1----:R-:W-:Y:S05]  /*3c80*/  @P1 BRA `(.L_x_201) ;  /* 0x0000000000081947 */ /* 0x002fea0003800000 */
[----:B------:R-:W1:Y:S02]  /*3c90*/  SYNCS.PHASECHK.TRANS64.TRYWAIT P1, [UR8+0x2a830], R8 ;  /* 0x02a83008ff0075a7 */ /* 0x000e640008020148 */
[----:B-1----:R-:W-:Y:S05]  /*3ca0*/  @!P1 BRA `(.L_x_202) ;  /* 0x000000a000c09947 */ /* 0x002fea0003800000 */
.L_x_201:
        /* <DEDUP_REMOVED lines=139> */
.L_x_203:
[----:B------:R-:W-:Y:S01]  /*4560*/  ULEA UR9, UR5, UR7, 0x3 ;  /* 0x0000000705097291 */ /* 0x000fe2000f8e183f */
[----:B01----:R-:W-:-:S05]  /*4570*/  IMAD.U32 R8, RZ, RZ, UR4 ;  /* 0x00000004ff087e24 */ /* 0x003fca000f8e00ff */
[----:B------:R-:W-:-:S04]  /*4580*/  SHF.L.U32 R8, R8, 0x1f, RZ ;  /* 0x0000001f08087819 */ /* 0x000fc800000006ff */
[----:B------:R0:W1:Y:S01]  /*4590*/  SYNCS.PHASECHK.TRANS64.TRYWAIT P1, [UR9+0x2a850], R8 ;  /* 0x02a85008ff0075a7 */ /* 0x0000620008020149 */
[----:B------:R-:W-:Y:S05]  /*45a0*/  @!P0 BRA `(.L_x_204) ;  /* 0x0000000000048947 */ /* 0x000fea0003800000 */
[----:B------:R-:W-:Y:S01]  /*45b0*/  BPT.TRAP 0x1 ;  /* 0x000000040000795c */ /* 0x000fe20000300000 */
.L_x_204:
[----:B-1----:R-:W-:Y:S05]  /*45c0*/  @P1 BRA `(.L_x_205) ;  /* 0x0000000000081947 */ /* 0x002fea0003800000 */
[----:B------:R-:W1:Y:S02]  /*45d0*/  SYNCS.PHASECHK.TRANS64.TRYWAIT P1, [UR9+0x2a850], R8 ;  /* 0x02a85008ff0075a7 */ /* 0x000e640008020149 */
[----:B-1----:R-:W-:Y:S05]  /*45e0*/  @!P1 BRA `(.L_x_206) ;  /* 0x0000009800889947 */ /* 0x002fea0003800000 */
.L_x_205:
        /* <DEDUP_REMOVED lines=36> */
[----:B------:R-:W-:Y:S05]  /*4830*/  @!P0 BRA `(.L_x_207) ;  /* 0x0000000000048947 */ /* 0x000fea0003800000 */
[----:B------:R-:W-:Y:S01]  /*4840*/  BPT.TRAP 0x1 ;  /* 0x000000040000795c */ /* 0x000fe20000300000 */
.L_x_207:
        /* <DEDUP_REMOVED lines=14> */
[----:B------:R-:W2:Y:S01]  /*4930*/  MUFU.TANH R14, R14 ;  /* 0x0000000e000e7308 */ /* 0x000ea20000002400 */
[----:B------:R-:W-:Y:S01]  /*4940*/  FMUL.FTZ R96, R102, UR6 ;  /* 0x0000000666607c20 */ /* 0x000fe20008410000 */
        /* <DEDUP_REMOVED lines=15> */
[----:B--2---:R-:W-:Y:S01]  /*4a40*/  FMNMX.FTZ R11, R14, R21, !PT ;  /* 0x000000150e0b7209 */ /* 0x004fe20007810000 */
[----:B------:R-:W-:Y:S01]  /*4a50*/  FMUL.FTZ R174, R113, UR6 ;  /* 0x0000000671ae7c20 */ /* 0x000fe20008410000 */
[----:B------:R-:W-:Y:S01]  /*4a60*/  FMUL.FTZ R110, R115, UR6 ;  /* 0x00000006736e7c20 */ /* 0x000fe20008410000 */
[----:B------:R-:W-:Y:S01]  /*4a70*/  FMUL.FTZ R176, R116, UR6 ;  /* 0x0000000674b07c20 */ /* 0x000fe20008410000 */
[----:B------:R-:W-:Y:S01]  /*4a80*/  FMUL.FTZ R112, R118, UR6 ;  /* 0x0000000676707c20 */ /* 0x000fe20008410000 */
[----:B------:R-:W-:Y:S01]  /*4a90*/  FMUL.FTZ R178, R117, UR6 ;  /* 0x0000000675b27c20 */ /* 0x000fe20008410000 */
[----:B------:R-:W-:Y:S01]  /*4aa0*/  FMUL.FTZ R114, R119, UR6 ;  /* 0x0000000677727c20 */ /* 0x000fe20008410000 */
[----:B------:R-:W2:Y:S01]  /*4ab0*/  MUFU.TANH R140, R140 ;  /* 0x0000008c008c7308 */ /* 0x000ea20000002400 */
        /* <DEDUP_REMOVED lines=21> */
[----:B------:R-:W-:-:S02]  /*4c10*/  UIADD3 UR8, UR8, 0x2a840, URZ ;  /* 0x0002a84008087890 */ /* 0x000fc4000fffe03f */
[----:B------:R-:W2:Y:S01]  /*4c20*/  MUFU.TANH R90, R90 ;  /* 0x0000005a005a7308 */ /* 0x000ea20000002400 */
[----:B---3--:R-:W-:Y:S01]  /*4c30*/  FMNMX.FTZ R11, R88, R11, !PT ;  /* 0x0000000b580b7209 */ /* 0x008fe20007810000 */
[----:B------:R-:W-:-:S06]  /*4c40*/  UPRMT UR8, UR11, 0x654, UR8 ;  /* 0x000006540b087896 */ /* 0x000fcc0008000008 */
[----:B------:R-:W3:Y:S01]  /*4c50*/  MUFU.TANH R144, R144 ;  /* 0x0000009000907308 */ /* 0x000ee20000002400 */
[----:B-1----:R-:W-:Y:S02]  /*4c60*/  FMNMX.FTZ R9, R142, R9, !PT ;  /* 0x000000098e097209 */ /* 0x002fe40007810000 */
[----:B------:R-:W-:Y:S05]  /*4c70*/  SYNCS.ARRIVE.TRANS64.RED.A1T0 RZ, [UR8], RZ ;  /* 0x000000ffffff79a7 */ /* 0x000fea0008100408 */
        /* <DEDUP_REMOVED lines=77> */
[----:B-1----:R-:W-:Y:S02]  /*5150*/  FMNMX.FTZ R11, R134, R11, !PT ;  /* 0x0000000b860b7209 */ /* 0x002fe40007810000 */
[----:B--2---:R-:W-:-:S05]  /*5160*/  FMNMX.FTZ R9, R190, R9, !PT ;  /* 0x00000009be097209 */ /* 0x004fca0007810000 */
[----:B0-----:R-:W0:Y:S01]  /*5170*/  SHFL.BFLY PT, R8, R9, 0x2, 0x1f ;  /* 0x0c401f0009087f89 */ /* 0x001e2200000e0000 */
[----:B---3--:R-:W-:-:S05]  /*5180*/  FMNMX.FTZ R10, R188, R11, !PT ;  /* 0x0000000bbc0a7209 */ /* 0x008fca0007810000 */
        /* <DEDUP_REMOVED lines=39> */
[----:B------:R-:W-:Y:S01]  /*5400*/  FFMA.FTZ R95, R158, R11, -R107 ;  /* 0x0000000b9e5f7223 */ /* 0x000fe2000001086b */
[----:B------:R-:W1:Y:S01]  /*5410*/  MUFU.EX2 R14, R14 ;  /* 0x0000000e000e7308 */ /* 0x000e620000000800 */
        /* <DEDUP_REMOVED lines=15> */
[----:B------:R-:W2:Y:S01]  /*5510*/  MUFU.EX2 R137, R137 ;  /* 0x0000008900897308 */ /* 0x000ea20000000800 */
        /* <DEDUP_REMOVED lines=8> */
[----:B0-----:R-:W-:Y:S01]  /*55a0*/  FADD.FTZ R3, R136, R3 ;  /* 0x0000000388037221 */ /* 0x001fe20000010000 */
[-C--:B------:R-:W-:Y:S01]  /*55b0*/  FFMA.FTZ R105, R186, R11.reuse, -R107 ;  /* 0x0000000bba697223 */ /* 0x080fe2000001086b */
[-C--:B------:R-:W-:Y:S01]  /*55c0*/  FFMA.FTZ R130, R130, R11.reuse, -R109 ;  /* 0x0000000b82827223 */ /* 0x080fe2000001086d */
[-C--:B------:R-:W-:Y:S01]  /*55d0*/  FFMA.FTZ R158, R132, R11.reuse, -R107 ;  /* 0x0000000b849e7223 */ /* 0x080fe2000001086b */
[-C--:B------:R-:W-:Y:S01]  /*55e0*/  FFMA.FTZ R134, R134, R11.reuse, -R109 ;  /* 0x0000000b86867223 */ /* 0x080fe2000001086d */
[-C--:B------:R-:W-:Y:S01]  /*55f0*/  FFMA.FTZ R107, R190, R11.reuse, -R107 ;  /* 0x0000000bbe6b7223 */ /* 0x080fe2000001086b */
[----:B------:R-:W-:Y:S01]  /*5600*/  FFMA.FTZ R109, R188, R11, -R109 ;  /* 0x0000000bbc6d7223 */ /* 0x000fe2000001086d */
[----:B------:R-:W0:Y:S01]  /*5610*/  MUFU.EX2 R139, R139 ;  /* 0x0000008b008b7308 */ /* 0x000e220000000800 */
[----:B--2---:R-:W-:-:S07]  /*5620*/  FADD.FTZ R0, R137, R0 ;  /* 0x0000000089007221 */ /* 0x004fce0000010000 */
[----:B------:R-:W2:Y:S01]  /*5630*/  MUFU.EX2 R21, R21 ;  /* 0x0000001500157308 */ /* 0x000ea20000000800 */
[----:B-1----:R-:W-:-:S07]  /*5640*/  FADD.FTZ R92, R138, R3 ;  /* 0x000000038a5c7221 */ /* 0x002fce0000010000 */
[----:B------:R-:W1:Y:S01]  /*5650*/  MUFU.EX2 R20, R20 ;  /* 0x0000001400147308 */ /* 0x000e620000000800 */
[----:B0-----:R-:W-:-:S07]  /*5660*/  FADD.FTZ R3, R139, R0 ;  /* 0x000000008b037221 */ /* 0x001fce0000010000 */
        /* <DEDUP_REMOVED lines=79> */
[----:B--2---:R-:W-:Y:S01]  /*5b60*/  FADD.FTZ R0, R159, R0 ;  /* 0x000000009f007221 */ /* 0x004fe20000010000 */
[----:B-1----:R-:W-:-:S03]  /*5b70*/  FADD.FTZ R3, R107, R92 ;  /* 0x0000005c6b037221 */ /* 0x002fc60000010000 */
[----:B0-----:R-:W-:Y:S01]  /*5b80*/  FADD.FTZ R0, R109, R0 ;  /* 0x000000006d007221 */ /* 0x001fe20000010000 */
[----:B------:R-:W-:Y:S06]  /*5b90*/  @!P0 BRA `(.L_x_208) ;  /* 0x0000000000048947 */ /* 0x000fec0003800000 */
[----:B------:R-:W-:Y:S01]  /*5ba0*/  BPT.TRAP 0x1 ;  /* 0x000000040000795c */ /* 0x000fe20000300000 */
.L_x_208:
        /* <DEDUP_REMOVED lines=34> */
.L_x_198:
        /* <DEDUP_REMOVED lines=67> */
.L_x_210:
        /* <DEDUP_REMOVED lines=9> */
.L_x_211:
[----:B-1----:R-:W-:Y:S05]  /*6290*/  @P1 BRA `(.L_x_212) ;  /* 0x0000000000081947 */ /* 0x002fea0003800000 */
[----:B------:R-:W1:Y:S02]  /*62a0*/  SYNCS.PHASECHK.TRANS64.TRYWAIT P1, [UR5+0x2a850], R4 ;  /* 0x02a85004ff0075a7 */ /* 0x000e640008020145 */
[----:B-1----:R-:W-:Y:S05]  /*62b0*/  @!P1 BRA `(.L_x_213) ;  /* 0x0000007c006c9947 */ /* 0x002fea0003800000 */
.L_x_212:
[----:B------:R-:W-:Y:S01]  /*62c0*/  UIADD3 UR4, UR4, 0x400, URZ ;  /* 0x0000040004047890 */ /* 0x000fe2000fffe03f */
[----:B------:R-:W-:Y:S01]  /*62d0*/  WARPGROUP.ARRIVE ;  /* 0x00000000000079c5 */ /* 0x000fe20000000000 */
[----:B------:R-:W-:Y:S01]  /*62e0*/  UMOV UR11, 0x40000040 ;  /* 0x40000040000b7882 */ /* 0x000fe20000000000 */
[----:B01----:R-:W0:Y:S01]  /*62f0*/  SHFL.BFLY PT, R4, R3, 0x2, 0x1f ;  /* 0x0c401f0003047f89 */ /* 0x003e2200000e0000 */
[----:B------:R-:W-:Y:S01]  /*6300*/  USHF.R.U32.HI UR4, URZ, 0x4, UR4 ;  /* 0x000000043f047899 */ /* 0x000fe20008011604 */
[----:B------:R-:W-:Y:S02]  /*6310*/  IMAD.MOV.U32 R13, RZ, RZ, RZ ;  /* 0x000000ffff0d7224 */ /* 0x000fe400078e00ff */
[----:B------:R-:W1:Y:S01]  /*6320*/  SHFL.BFLY PT, R5, R0, 0x2, 0x1f ;  /* 0x0c401f0000057f89 */ /* 0x000e6200000e0000 */
[----:B------:R-:W-:-:S04]  /*6330*/  ULOP3.LUT UR4, UR4, 0x3fff, URZ, 0xc0, !UPT ;  /* 0x00003fff04047892 */ /* 0x000fc8000f8ec03f */
[----:B------:R-:W-:-:S04]  /*6340*/  ULOP3.LUT UR4, UR4, 0x3000000, URZ, 0xfc, !UPT ;  /* 0x0300000004047892 */ /* 0x000fc8000f8efc3f */
[----:B------:R-:W-:-:S04]  /*6350*/  UIMAD UR4, UR38, 0x600, UR4 ;  /* 0x00000600260478a4 */ /* 0x000fc8000f8e0204 */
[----:B------:R-:W-:-:S03]  /*6360*/  UIADD3 UR6, UR4, 0x80, URZ ;  /* 0x0000008004067890 */ /* 0x000fc6000fffe03f */
[----:B------:R-:W-:Y:S02]  /*6370*/  UMOV UR10, UR4 ;  /* 0x00000004000a7c82 */ /* 0x000fe40008000000 */
[----:B------:R-:W-:Y:S01]  /*6380*/  HGMMA.64x128x16.F32 R24, R136, gdesc[UR8].tnspB, R24, gsb0 ;  /* 0x41e0000888187df0 */ /* 0x000fe20008000818 */
[----:B------:R-:W-:Y:S01]  /*6390*/  UMOV UR11, 0x40000040 ;  /* 0x40000040000b7882 */ /* 0x000fe20000000000 */
[----:B------:R-:W-:Y:S01]  /*63a0*/  UMOV UR10, UR6 ;  /* 0x00000006000a7c82 */ /* 0x000fe20008000000 */
[----:B------:R-:W-:Y:S01]  /*63b0*/  UIADD3 UR6, UR4, 0x100, URZ ;  /* 0x0000010004067890 */ /* 0x000fe2000fffe03f */
[----:B0-----:R-:W-:Y:S01]  /*63c0*/  FADD.FTZ R4, R4, R3 ;  /* 0x0000000304047221 */ /* 0x001fe20000010000 */
[----:B------:R-:W-:Y:S01]  /*63d0*/  MOV R3, 0xff800000 ;  /* 0xff80000000037802 */ /* 0x000fe20000000f00 */
[----:B-1----:R-:W-:Y:S01]  /*63e0*/  FADD.FTZ R6, R5, R0 ;  /* 0x0000000005067221 */ /* 0x002fe20000010000 */
[----:B------:R-:W-:Y:S02]  /*63f0*/  IMAD.MOV.U32 R0, RZ, RZ, -0x800000 ;  /* 0xff800000ff007424 */ /* 0x000fe400078e00ff */
        /* <DEDUP_REMOVED lines=37> */
[----:B------:R-:W-:Y:S01]  /*6650*/  HGMMA.64x128x16.F32 R24, R152, gdesc[UR8].tnspB, R24, gsb0 ;  /* 0x41e0000898187df0 */ /* 0x000fe20008000818 */
[----:B------:R-:W-:Y:S01]  /*6660*/  UMOV UR10, UR4 ;  /* 0x00000004000a7c82 */ /* 0x000fe20008000000 */
[----:B------:R-:W-:Y:S01]  /*6670*/  UMOV UR11, 0x40000040 ;  /* 0x40000040000b7882 */ /* 0x000fe20000000000 */
[----:B------:R-:W-:Y:S02]  /*6680*/  WARPGROUP.DEPBAR.LE gsb0, 0x0 ;  /* 0x00008000000079c5 */ /* 0x000fe40000010000 */
[----:B------:R-:W-:-:S07]  /*6690*/  WARPGROUP.ARRIVE ;  /* 0x00000000000079c5 */ /* 0x000fce0000000000 */
[----:B------:R-:W-:Y:S03]  /*66a0*/  HGMMA.64x128x16.F32 R24, R156, gdesc[UR8].tnspB, R24, gsb0 ;  /* 0x41e000089c187df0 */ /* 0x000fe60008000818 */
[----:B------:R-:W-:Y:S02]  /*66b0*/  WARPGROUP.DEPBAR.LE gsb0, 0x0 ;  /* 0x00008000000079c5 */ /* 0x000fe40000010000 */
[----:B0-23--:R-:W-:Y:S05]  /*66c0*/  @!P0 BRA `(.L_x_214) ;  /* 0x0000000000048947 */ /* 0x00dfea0003800000 */
[----:B------:R-:W-:Y:S01]  /*66d0*/  BPT.TRAP 0x1 ;  /* 0x000000040000795c */ /* 0x000fe20000300000 */
.L_x_214:
[----:B------:R-:W-:Y:S01]  /*66e0*/  UIADD3 UR4, UR5, 0x2a860, URZ ;  /* 0x0002a86005047890 */ /* 0x000fe2000fffe03f */
[-C--:B------:R-:W-:Y:S01]  /*66f0*/  FMUL.FTZ R6, R29, R5.reuse ;  /* 0x000000051d067220 */ /* 0x080fe20000410000 */
[----:B------:R-:W-:Y:S01]  /*6700*/  UIADD3 UR38, UR38, 0x1, URZ ;  /* 0x0000000126267890 */ /* 0x000fe2000fffe03f */
[-C--:B------:R-:W-:Y:S01]  /*6710*/  FMUL.FTZ R94, R32, R5.reuse ;  /* 0x00000005205e7220 */ /* 0x080fe20000410000 */
[----:B------:R-:W-:Y:S01]  /*6720*/  UPRMT UR4, UR7, 0x654, UR4 ;  /* 0x0000065407047896 */ /* 0x000fe20008000004 */
[-C--:B------:R-:W-:Y:S01]  /*6730*/  FMUL.FTZ R89, R33, R5.reuse ;  /* 0x0000000521597220 */ /* 0x080fe20000410000 */
[----:B------:R-:W-:Y:S01]  /*6740*/  UISETP.NE.AND UP0, UPT, UR38, 0x2, UPT ;  /* 0x000000022600788c */ /* 0x000fe2000bf05270 */
[----:B------:R-:W-:Y:S01]  /*6750*/  FMUL.FTZ R90, R36, R5 ;  /* 0x00000005245a7220 */ /* 0x000fe20000410000 */
[----:B------:R-:W-:Y:S01]  /*6760*/  FMUL.FTZ R92, R34, R13 ;  /* 0x0000000d225c7220 */ /* 0x000fe20000410000 */
[-C--:B------:R-:W-:Y:S01]  /*6770*/  FMUL.FTZ R95, R24, R5.reuse ;  /* 0x00000005185f7220 */ /* 0x080fe20000410000 */
[-C--:B------:R-:W-:Y:S01]  /*6780*/  FMUL.FTZ R12, R25, R5.reuse ;  /* 0x00000005190c7220 */ /* 0x080fe20000410000 */
[-C--:B------:R-:W-:Y:S01]  /*6790*/  FMUL.FTZ R91, R28, R5.reuse ;  /* 0x000000051c5b7220 */ /* 0x080fe20000410000 */
[-C--:B------:R-:W-:Y:S01]  /*67a0*/  FMUL.FTZ R37, R37, R5.reuse ;  /* 0x0000000525257220 */ /* 0x080fe20000410000 */
[----:B------:R-:W-:Y:S01]  /*67b0*/  SYNCS.ARRIVE.TRANS64.RED.A1T0 RZ, [UR4], RZ ;  /* 0x000000ffffff79a7 */ /* 0x000fe20008100404 */
[----:B------:R-:W-:Y:S01]  /*67c0*/  USEL UR4, URZ, 0x1, UP0 ;  /* 0x000000013f047887 */ /* 0x000fe20008000000 */
        /* <DEDUP_REMOVED lines=51> */
[----:B------:R-:W-:Y:S01]  /*6b00*/  PLOP3.LUT P0, PT, PT, PT, PT, 0x8, 0x0 ;  /* 0x000000000000781c */ /* 0x000fe20003f0e170 */
[-C--:B------:R-:W-:Y:S01]  /*6b10*/  FMUL.FTZ R82, R82, R13.reuse ;  /* 0x0000000d52527220 */ /* 0x080fe20000410000 */
[-C--:B------:R-:W-:Y:S01]  /*6b20*/  FMUL.FTZ R83, R83, R13.reuse ;  /* 0x0000000d53537220 */ /* 0x080fe20000410000 */
[-C--:B------:R-:W-:Y:S01]  /*6b30*/  FMUL.FTZ R86, R86, R13.reuse ;  /* 0x0000000d56567220 */ /* 0x080fe20000410000 */
[----:B------:R-:W-:Y:S01]  /*6b40*/  FMUL.FTZ R87, R87, R13 ;  /* 0x0000000d57577220 */ /* 0x000fe20000410000 */
[----:B------:R-:W-:Y:S01]  /*6b50*/  VIADD R162, R162, 0x1 ;  /* 0x00000001a2a27836 */ /* 0x000fe20000000000 */
[----:B------:R-:W-:-:S02]  /*6b60*/  USEL UR38, UR38, URZ, UP0 ;  /* 0x0000003f26267287 */ /* 0x000fc40008000000 */
[----:B------:R-:W-:-:S12]  /*6b70*/  ULOP3.LUT UR39, UR39, UR4, URZ, 0x3c, !UPT ;  /* 0x0000000427277292 */ /* 0x000fd8000f8e3c3f */
.L_x_190:
[----:B------:R-:W0:Y:S01]  /*6b80*/  S2R R5, SR_CgaCtaId ;  /* 0x0000000000057919 */ /* 0x000e220000008800 */
[----:B------:R-:W-:Y:S01]  /*6b90*/  MOV R28, 0x400 ;  /* 0x00000400001c7802 */ /* 0x000fe20000000f00 */
[----:B------:R-:W-:Y:S01]  /*6ba0*/  BSSY B0, `(.L_x_215) ;  /* 0x00001f4000007945 */ /* 0x000fe20003800000 */
[----:B------:R-:W-:Y:S02]  /*6bb0*/  BAR.SYNC.DEFER_BLOCKING 0x5, 0x180 ;  /* 0x0146000000007b1d */ /* 0x000fe40000010000 */
[----:B0-----:R-:W-:-:S05]  /*6bc0*/  LEA R28, R5, R28, 0x18 ;  /* 0x0000001c051c7211 */ /* 0x001fca00078ec0ff */
[----:B------:R0:W1:Y:S01]  /*6bd0*/  LDS.128 R48, [R28+0x2a8d0] ;  /* 0x02a8d0001c307984 */ /* 0x0000620000000c00 */
[----:B------:R-:W-:Y:S06]  /*6be0*/  BAR.ARV 0x4, 0x180 ;  /* 0x0106000000007b1d */ /* 0x000fec0000002000 */
[----:B------:R-:W-:Y:S05]  /*6bf0*/  @P0 BRA `(.L_x_216) ;  /* 0x0000001400000947 */ /* 0x000fea0003800000 */
[----:B------:R-:W2:Y:S01]  /*6c00*/  S2R R5, SR_SWINHI ;  /* 0x0000000000057919 */ /* 0x000ea20000002f00 */
[----:B------:R-:W-:Y:S01]  /*6c10*/  F2FP.F16.F32.PACK_AB R7, R7, R8 ;  /* 0x000000080707723e */ /* 0x000fe200000000ff */
[----:B------:R-:W-:Y:S01]  /*6c20*/  ULDC.64 UR4, c[0x0][0xc08] ;  /* 0x0003020000047ab9 */ /* 0x000fe20000000a00 */
        /* <DEDUP_REMOVED lines=10> */
[----:B------:R-:W-:-:S02]  /*6cd0*/  MOV R20, R28 ;  /* 0x0000001c00147202 */ /* 0x000fc40000000f00 */
[----:B--2---:R-:W-:-:S03]  /*6ce0*/  MOV R21, R5 ;  /* 0x0000000500157202 */ /* 0x004fc60000000f00 */
[----:B------:R-:W-:-:S03]  /*6cf0*/  IMAD.WIDE R4, R168, 0x2, R20 ;  /* 0x00000002a8047825 */ /* 0x000fc600078e0214 */
[C---:B------:R-:W-:Y:S02]  /*6d00*/  IADD3 R97, P6, R4.reuse, 0x20, RZ ;  /* 0x0000002004617810 */ /* 0x040fe40007fde0ff */
[C---:B------:R-:W-:Y:S02]  /*6d10*/  LOP3.LUT R9, R4.reuse, 0x380, RZ, 0xc0, !PT ;  /* 0x0000038004097812 */ /* 0x040fe400078ec0ff */
[C---:B------:R-:W-:Y:S01]  /*6d20*/  IADD3 R99, P5, R4.reuse, 0x40, RZ ;  /* 0x0000004004637810 */ /* 0x040fe20007fbe0ff */
[--C-:B------:R-:W-:Y:S01]  /*6d30*/  IMAD.X R31, RZ, RZ, R5.reuse, P6 ;  /* 0x000000ffff1f7224 */ /* 0x100fe200030e0605 */
[C---:B------:R-:W-:Y:S02]  /*6d40*/  IADD3 R101, P4, R4.reuse, 0x60, RZ ;  /* 0x0000006004657810 */ /* 0x040fe40007f9e0ff */
[----:B------:R-:W-:Y:S01]  /*6d50*/  IADD3 R103, P3, R4, 0x4000, RZ ;  /* 0x0000400004677810 */ /* 0x000fe20007f7e0ff */
[--C-:B------:R-:W-:Y:S01]  /*6d60*/  IMAD.X R27, RZ, RZ, R5.reuse, P5 ;  /* 0x000000ffff1b7224 */ /* 0x100fe200028e0605 */
[----:B------:R-:W-:Y:S01]  /*6d70*/  LOP3.LUT R14, R97, 0x380, RZ, 0xc0, !PT ;  /* 0x00000380610e7812 */ /* 0x000fe200078ec0ff */
[----:B------:R-:W-:Y:S01]  /*6d80*/  IMAD.X R15, RZ, RZ, R5, P4 ;  /* 0x000000ffff0f7224 */ /* 0x000fe200020e0605 */
[----:B------:R-:W-:-:S02]  /*6d90*/  SHF.R.U64 R9, R9, 0x3, RZ ;  /* 0x0000000309097819 */ /* 0x000fc400000012ff */
[----:B------:R-:W-:Y:S02]  /*6da0*/  LOP3.LUT R24, R99, 0x380, RZ, 0xc0, !PT ;  /* 0x0000038063187812 */ /* 0x000fe400078ec0ff */
[----:B-1----:R-:W-:Y:S02]  /*6db0*/  LOP3.LUT R48, R101, 0x380, RZ, 0xc0, !PT ;  /* 0x0000038065307812 */ /* 0x002fe400078ec0ff */
[----:B------:R-:W-:Y:S02]  /*6dc0*/  LOP3.LUT R72, R103, 0x380, RZ, 0xc0, !PT ;  /* 0x0000038067487812 */ /* 0x000fe400078ec0ff */
[C---:B------:R-:W-:Y:S02]  /*6dd0*/  IADD3 R105, P2, R4.reuse, 0x4020, RZ ;  /* 0x0000402004697810 */ /* 0x040fe40007f5e0ff */
[C---:B------:R-:W-:Y:S02]  /*6de0*/  IADD3 R107, P1, R4.reuse, 0x4040, RZ ;  /* 0x00004040046b7810 */ /* 0x040fe40007f3e0ff */
[----:B------:R-:W-:Y:S01]  /*6df0*/  IADD3 R109, P0, R4, 0x4060, RZ ;  /* 0x00004060046d7810 */ /* 0x000fe20007f1e0ff */
[--C-:B------:R-:W-:Y:S01]  /*6e00*/  IMAD.X R13, RZ, RZ, R5.reuse, P2 ;  /* 0x000000ffff0d7224 */ /* 0x100fe200010e0605 */
[----:B------:R-:W-:Y:S01]  /*6e10*/  SHF.R.U64 R14, R14, 0x3, RZ ;  /* 0x000000030e0e7819 */ /* 0x000fe200000012ff */
[--C-:B------:R-:W-:Y:S01]  /*6e20*/  IMAD.X R11, RZ, RZ, R5.reuse, P1 ;  /* 0x000000ffff0b7224 */ /* 0x100fe200008e0605 */
[----:B------:R-:W-:Y:S01]  /*6e30*/  LOP3.LUT R4, R9, R4, RZ, 0x3c, !PT ;  /* 0x0000000409047212 */ /* 0x000fe200078e3cff */
[----:B------:R-:W-:Y:S01]  /*6e40*/  IMAD.X R9, RZ, RZ, R5, P0 ;  /* 0x000000ffff097224 */ /* 0x000fe200000e0605 */
[----:B------:R-:W-:-:S02]  /*6e50*/  SHF.R.U64 R24, R24, 0x3, RZ ;  /* 0x0000000318187819 */ /* 0x000fc400000012ff */
[----:B------:R-:W-:Y:S02]  /*6e60*/  SHF.R.U64 R48, R48, 0x3, RZ ;  /* 0x0000000330307819 */ /* 0x000fe400000012ff */
[----:B------:R-:W-:Y:S02]  /*6e70*/  SHF.R.U64 R72, R72, 0x3, RZ ;  /* 0x0000000348487819 */ /* 0x000fe400000012ff */
[----:B------:R-:W-:Y:S02]  /*6e80*/  LOP3.LUT R30, R14, R97, RZ, 0x3c, !PT ;  /* 0x000000610e1e7212 */ /* 0x000fe400078e3cff */
[-C--:B------:R-:W-:Y:S02]  /*6e90*/  IADD3.X R25, RZ, R5.reuse, RZ, P3, !PT ;  /* 0x00000005ff197210 */ /* 0x080fe40001ffe4ff */
[----:B------:R-:W-:Y:S02]  /*6ea0*/  MOV R97, R4 ;  /* 0x0000000400617202 */ /* 0x000fe40000000f00 */
[----:B------:R-:W-:-:S02]  /*6eb0*/  LOP3.LUT R26, R24, R99, RZ, 0x3c, !PT ;  /* 0x00000063181a7212 */ /* 0x000fc400078e3cff */
[----:B------:R-:W-:Y:S01]  /*6ec0*/  F2FP.F16.F32.PACK_AB R5, R10, R93 ;  /* 0x0000005d0a05723e */ /* 0x000fe200000000ff */
[----:B------:R-:W1:Y:S01]  /*6ed0*/  LDC.64 R98, c[0x0][0xc00] ;  /* 0x00030000ff627b82 */ /* 0x000e620000000a00 */
[----:B------:R-:W-:Y:S02]  /*6ee0*/  LOP3.LUT R14, R48, R101, RZ, 0x3c, !PT ;  /* 0x00000065300e7212 */ /* 0x000fe400078e3cff */
[----:B------:R-:W-:Y:S02]  /*6ef0*/  LOP3.LUT R24, R72, R103, RZ, 0x3c, !PT ;  /* 0x0000006748187212 */ /* 0x000fe400078e3cff */
[----:B------:R-:W-:Y:S02]  /*6f00*/  LOP3.LUT R10, R105, 0x380, RZ, 0xc0, !PT ;  /* 0x00000380690a7812 */ /* 0x000fe400078ec0ff */
[----:B------:R-:W-:Y:S02]  /*6f10*/  LOP3.LUT R48, R107, 0x380, RZ, 0xc0, !PT ;  /* 0x000003806b307812 */ /* 0x000fe400078ec0ff */
[----:B------:R-:W-:-:S02]  /*6f20*/  LOP3.LUT R72, R109, 0x380, RZ, 0xc0, !PT ;  /* 0x000003806d487812 */ /* 0x000fc400078ec0ff */
[----:B------:R-:W-:Y:S02]  /*6f30*/  SHF.R.U64 R10, R10, 0x3, RZ ;  /* 0x000000030a0a7819 */ /* 0x000fe400000012ff */
[----:B------:R-:W-:Y:S02]  /*6f40*/  SHF.R.U64 R48, R48, 0x3, RZ ;  /* 0x0000000330307819 */ /* 0x000fe400000012ff */
[----:B------:R-:W-:Y:S02]  /*6f50*/  SHF.R.U64 R72, R72, 0x3, RZ ;  /* 0x0000000348487819 */ /* 0x000fe400000012ff */
[----:B------:R-:W-:Y:S01]  /*6f60*/  F2FP.F16.F32.PACK_AB R4, R12, R95 ;  /* 0x0000005f0c04723e */ /* 0x000fe200000000ff */
[----:B------:R-:W-:Y:S01]  /*6f70*/  BAR.SYNC.DEFER_BLOCKING 0x1, 0x100 ;  /* 0x0044000000007b1d */ /* 0x000fe20000010000 */
[----:B------:R-:W-:Y:S02]  /*6f80*/  LOP3.LUT R12, R10, R105, RZ, 0x3c, !PT ;  /* 0x000000690a0c7212 */ /* 0x000fe400078e3cff */
[----:B------:R-:W-:-:S02]  /*6f90*/  LOP3.LUT R10, R48, R107, RZ, 0x3c, !PT ;  /* 0x0000006b300a7212 */ /* 0x000fc400078e3cff */
[----:B------:R-:W-:Y:S02]  /*6fa0*/  LOP3.LUT R8, R72, R109, RZ, 0x3c, !PT ;  /* 0x0000006d48087212 */ /* 0x000fe400078e3cff */
[----:B------:R-:W-:Y:S02]  /*6fb0*/  MOV R72, R10 ;  /* 0x0000000a00487202 */ /* 0x000fe40000000f00 */
[----:B------:R-:W-:Y:S02]  /*6fc0*/  MOV R48, R8 ;  /* 0x0000000800307202 */ /* 0x000fe40000000f00 */
[----:B------:R-:W-:Y:S02]  /*6fd0*/  MOV R96, R30 ;  /* 0x0000001e00607202 */ /* 0x000fe40000000f00 */
[----:B------:R-:W-:Y:S01]  /*6fe0*/  F2FP.F16.F32.PACK_AB R8, R89, R94 ;  /* 0x0000005e5908723e */ /* 0x000fe200000000ff */
[----:B------:R-:W2:Y:S01]  /*6ff0*/  LDC.64 R30, c[0x0][0xc00] ;  /* 0x00030000ff1e7b82 */ /* 0x000ea20000000a00 */
[----:B------:R-:W-:-:S02]  /*7000*/  F2FP.F16.F32.PACK_AB R9, R35, R92 ;  /* 0x0000005c2309723e */ /* 0x000fc400000000ff */
[----:B------:R-:W-:Y:S02]  /*7010*/  F2FP.F16.F32.PACK_AB R10, R37, R90 ;  /* 0x0000005a250a723e */ /* 0x000fe400000000ff */
[----:B------:R-:W-:Y:S02]  /*7020*/  F2FP.F16.F32.PACK_AB R11, R39, R38 ;  /* 0x00000026270b723e */ /* 0x000fe400000000ff */
[----:B------:R-:W-:Y:S02]  /*7030*/  MOV R95, R26 ;  /* 0x0000001a005f7202 */ /* 0x000fe40000000f00 */
[----:B------:R-:W-:Y:S01]  /*7040*/  MOV R93, R14 ;  /* 0x0000000e005d7202 */ /* 0x000fe20000000f00 */
[----:B------:R3:W-:Y:S01]  /*7050*/  STSM.16.M88.4 [R97], R4 ;  /* 0x0000000461007844 */ /* 0x0007e20000000200 */
[----:B------:R-:W-:Y:S02]  /*7060*/  MOV R88, R12 ;  /* 0x0000000c00587202 */ /* 0x000fe40000000f00 */
[----:B------:R-:W-:Y:S01]  /*7070*/  MOV R91, R24 ;  /* 0x00000018005b7202 */ /* 0x000fe20000000f00 */
[----:B------:R-:W-:Y:S01]  /*7080*/  STSM.16.M88.4 [R96], R8 ;  /* 0x0000000860007844 */ /* 0x000fe20000000200 */
[----:B------:R-:W-:-:S02]  /*7090*/  F2FP.F16.F32.PACK_AB R12, R33, R36 ;  /* 0x00000024210c723e */ /* 0x000fc400000000ff */
[----:B------:R-:W-:Y:S01]  /*70a0*/  F2FP.F16.F32.PACK_AB R13, R29, R34 ;  /* 0x000000221d0d723e */ /* 0x000fe200000000ff */
[----:B------:R-:W-:Y:S01]  /*70b0*/  IMAD.MOV.U32 R29, RZ, RZ, RZ ;  /* 0x000000ffff1d7224 */ /* 0x000fe200078e00ff */
[----:B------:R-:W-:Y:S02]  /*70c0*/  F2FP.F16.F32.PACK_AB R14, R53, R52 ;  /* 0x00000034350e723e */ /* 0x000fe400000000ff */
[----:B------:R-:W-:Y:S02]  /*70d0*/  F2FP.F16.F32.PACK_AB R15, R55, R54 ;  /* 0x00000036370f723e */ /* 0x000fe400000000ff */
[----:B------:R-:W-:Y:S01]  /*70e0*/  F2FP.F16.F32.PACK_AB R24, R57, R56 ;  /* 0x000000383918723e */ /* 0x000fe200000000ff */
[----:B--2---:R-:W-:Y:S01]  /*70f0*/  IMAD.WIDE R30, R18, 0x4, R30 ;  /* 0x00000004121e7825 */ /* 0x004fe200078e021e */
[----:B------:R-:W-:Y:S01]  /*7100*/  F2FP.F16.F32.PACK_AB R25, R59, R58 ;  /* 0x0000003a3b19723e */ /* 0x000fe200000000ff */
[----:B------:R-:W2:Y:S01]  /*7110*/  LDC R56, c[0x0][0xbe8] ;  /* 0x0002fa00ff387b82 */ /* 0x000ea20000000800 */
[----:B---3--:R-:W-:-:S02]  /*7120*/  F2FP.F16.F32.PACK_AB R4, R41, R40 ;  /* 0x000000282904723e */ /* 0x008fc400000000ff */
[----:B------:R-:W-:Y:S02]  /*7130*/  F2FP.F16.F32.PACK_AB R5, R43, R42 ;  /* 0x0000002a2b05723e */ /* 0x000fe400000000ff */
[----:B------:R-:W-:Y:S02]  /*7140*/  F2FP.F16.F32.PACK_AB R6, R45, R44 ;  /* 0x0000002c2d06723e */ /* 0x000fe400000000ff */
[----:B------:R-:W-:Y:S02]  /*7150*/  F2FP.F16.F32.PACK_AB R7, R47, R46 ;  /* 0x0000002e2f07723e */ /* 0x000fe400000000ff */
[----:B------:R-:W-:Y:S02]  /*7160*/  F2FP.F16.F32.PACK_AB R26, R61, R60 ;  /* 0x0000003c3d1a723e */ /* 0x000fe400000000ff */
[----:B------:R-:W-:Y:S01]  /*7170*/  F2FP.F16.F32.PACK_AB R27, R63, R62 ;  /* 0x0000003e3f1b723e */ /* 0x000fe200000000ff */
[----:B------:R3:W-:Y:S01]  /*7180*/  STSM.16.M88.4 [R95], R4 ;  /* 0x000000045f007844 */ /* 0x0007e20000000200 */
[----:B------:R-:W-:-:S02]  /*7190*/  F2FP.F16.F32.PACK_AB R33, R75, R74 ;  /* 0x0000004a4b21723e */ /* 0x000fc400000000ff */
[----:B------:R-:W-:Y:S01]  /*71a0*/  F2FP.F16.F32.PACK_AB R34, R77, R76 ;  /* 0x0000004c4d22723e */ /* 0x000fe200000000ff */
[----:B------:R4:W-:Y:S01]  /*71b0*/  STSM.16.M88.4 [R93], R12 ;  /* 0x0000000c5d007844 */ /* 0x0009e20000000200 */
[----:B------:R-:W-:Y:S02]  /*71c0*/  F2FP.F16.F32.PACK_AB R35, R79, R78 ;  /* 0x0000004e4f23723e */ /* 0x000fe400000000ff */
[----:B------:R-:W-:Y:S01]  /*71d0*/  ISETP.NE.U32.AND P2, PT, RZ, UR4, PT ;  /* 0x00000004ff007c0c */ /* 0x000fe2000bf45070 */
[----:B------:R4:W-:Y:S01]  /*71e0*/  STSM.16.M88.4 [R91], R24 ;  /* 0x000000185b007844 */ /* 0x0009e20000000200 */
[----:B-1----:R-:W-:-:S03]  /*71f0*/  ISETP.NE.U32.AND P0, PT, R98, RZ, PT ;  /* 0x000000ff6200720c */ /* 0x002fc60003f05070 */
[----:B------:R4:W-:Y:S01]  /*7200*/  STSM.16.M88.4 [R88], R64 ;  /* 0x0000004058007844 */ /* 0x0009e20000000200 */
[----:B------:R-:W-:Y:S02]  /*7210*/  ISETP.NE.AND.EX P2, PT, RZ, UR5, PT, P2 ;  /* 0x00000005ff007c0c */ /* 0x000fe4000bf45320 */
[----:B------:R-:W-:Y:S01]  /*7220*/  ISETP.NE.AND.EX P0, PT, R99, RZ, PT, P0 ;  /* 0x000000ff6300720c */ /* 0x000fe20003f05300 */
[----:B------:R4:W-:Y:S04]  /*7230*/  STSM.16.M88.4 [R72], R32 ;  /* 0x0000002048007844 */ /* 0x0009e80000000200 */
[----:B------:R4:W-:Y:S01]  /*7240*/  STSM.16.M88.4 [R48], R80 ;  /* 0x0000005030007844 */ /* 0x0009e20000000200 */
[----:B------:R-:W-:Y:S05]  /*7250*/  BAR.SYNC.DEFER_BLOCKING 0x1, 0x100 ;  /* 0x0044000000007b1d */ /* 0x000fea0000010000 */
[----:B---3--:R-:W-:Y:S01]  /*7260*/  @P2 LEA R4, P3, R18, UR4, 0x2 ;  /* 0x0000000412042c11 */ /* 0x008fe2000f8610ff */
[----:B------:R-:W-:-:S03]  /*7270*/  ULDC UR4, c[0x0][0xa88] ;  /* 0x0002a20000047ab9 */ /* 0x000fc60000000800 */
[----:B------:R-:W-:Y:S02]  /*7280*/  @P2 LEA.HI.X R5, R18, UR5, R160, 0x2, P3 ;  /* 0x0000000512052c11 */ /* 0x000fe400098f14a0 */
[----:B------:R-:W-:Y:S01]  /*7290*/  MOV R7, UR4 ;  /* 0x0000000400077c02 */ /* 0x000fe20008000f00 */
[----:B------:R4:W5:Y:S01]  /*72a0*/  @P0 LDG.E R29, desc[UR36][R30.64] ;  /* 0x000000241e1d0981 */ /* 0x000962000c1e1900 */
[----:B--2---:R-:W-:-:S04]  /*72b0*/  ISETP.NE.AND P1, PT, R56, 0x1, PT ;  /* 0x000000013800780c */ /* 0x004fc80003f25270 */
[----:B------:R4:W5:Y:S09]  /*72c0*/  @P2 LDG.E R7, desc[UR36][R4.64] ;  /* 0x0000002404072981 */ /* 0x000972000c1e1900 */
[----:B------:R-:W1:Y:S08]  /*72d0*/  @P1 LDC R6, c[0x0][0xbec] ;  /* 0x0002fb00ff061b82 */ /* 0x000e700000000800 */
[----:B------:R-:W2:Y:S01]  /*72e0*/  @P1 LDC R11, c[0x0][0xbf0] ;  /* 0x0002fc00ff0b1b82 */ /* 0x000ea20000000800 */
[----:B----4-:R-:W-:Y:S05]  /*72f0*/  @P2 BRA `(.L_x_217) ;  /* 0x0000000000102947 */ /* 0x010fea0003800000 */
[----:B------:R-:W-:Y:S05]  /*7300*/  @!P0 BRA `(.L_x_217) ;  /* 0x00000000000c8947 */ /* 0x000fea0003800000 */
[----:B------:R-:W3:Y:S04]  /*7310*/  LDG.E R4, desc[UR36][R30.64] ;  /* 0x000000241e047981 */ /* 0x000ee8000c1e1900 */
[----:B-----5:R-:W3:Y:S02]  /*7320*/  LDG.E R7, desc[UR36][R30.64+0x4] ;  /* 0x000004241e077981 */ /* 0x020ee4000c1e1900 */
[----:B---3--:R-:W-:-:S07]  /*7330*/  IMAD.IADD R7, R7, 0x1, -R4 ;  /* 0x0000000107077824 */ /* 0x008fce00078e0a04 */
.L_x_217:
[----:B------:R-:W-:Y:S01]  /*7340*/  SHF.R.S32.HI R48, RZ, 0x1f, R22 ;  /* 0x0000001fff307819 */ /* 0x000fe20000011416 */
[----:B------:R-:W-:Y:S01]  /*7350*/  IMAD R15, R23, 0x80, R166 ;  /* 0x00000080170f7824 */ /* 0x000fe200078e02a6 */
[----:B------:R-:W-:Y:S01]  /*7360*/  ULDC.64 UR4, c[0x0][0xb90] ;  /* 0x0002e40000047ab9 */ /* 0x000fe20000000a00 */
[--C-:B-----5:R-:W-:Y:S01]  /*7370*/  SHF.R.S32.HI R31, RZ, 0x1f, R29.reuse ;  /* 0x0000001fff1f7819 */ /* 0x120fe2000001141d */
[----:B------:R-:W-:Y:S01]  /*7380*/  IMAD.MOV.U32 R30, RZ, RZ, R29 ;  /* 0x000000ffff1e7224 */ /* 0x000fe200078e001d */
[----:B------:R-:W-:Y:S01]  /*7390*/  SEL R160, R160, RZ, !P0 ;  /* 0x000000ffa0a07207 */ /* 0x000fe20004000000 */
[----:B------:R-:W-:Y:S01]  /*73a0*/  IMAD R5, R48, UR4, RZ ;  /* 0x0000000430057c24 */ /* 0x000fe2000f8e02ff */
[----:B------:R-:W-:Y:S01]  /*73b0*/  SEL R57, R18, RZ, !P0 ;  /* 0x000000ff12397207 */ /* 0x000fe20004000000 */
[----:B-1----:R-:W-:-:S04]  /*73c0*/  @P1 IMAD.HI.U32 R6, R15, R6, RZ ;  /* 0x000000060f061227 */ /* 0x002fc800078e00ff */
[----:B------:R-:W-:Y:S01]  /*73d0*/  IMAD.MOV.U32 R9, RZ, RZ, R15 ;  /* 0x000000ffff097224 */ /* 0x000fe200078e000f */
[----:B--2---:R-:W-:Y:S01]  /*73e0*/  @P1 SHF.R.U32.HI R9, RZ, R11, R6 ;  /* 0x0000000bff091219 */ /* 0x004fe20000011606 */
[C---:B------:R-:W-:Y:S01]  /*73f0*/  IMAD R13, R22.reuse, UR5, R5 ;  /* 0x00000005160d7c24 */ /* 0x040fe2000f8e0205 */
[----:B------:R-:W-:Y:S01]  /*7400*/  LEA R11, R161, R2, 0x6 ;  /* 0x00000002a10b7211 */ /* 0x000fe200078e30ff */
[----:B------:R-:W-:Y:S01]  /*7410*/  IMAD.WIDE.U32 R4, R22, UR4, R30 ;  /* 0x0000000416047c25 */ /* 0x000fe2000f8e001e */
[----:B------:R-:W-:-:S03]  /*7420*/  ULDC.64 UR4, c[0x0][0xb98] ;  /* 0x0002e60000047ab9 */ /* 0x000fc60000000a00 */
[----:B------:R-:W-:Y:S02]  /*7430*/  IMAD.IADD R5, R5, 0x1, R13 ;  /* 0x0000000105057824 */ /* 0x000fe400078e020d */
[----:B------:R-:W-:Y:S02]  /*7440*/  IMAD.MOV R13, RZ, RZ, -R9 ;  /* 0x000000ffff0d7224 */ /* 0x000fe400078e0a09 */
[----:B------:R-:W-:-:S04]  /*7450*/  IMAD.WIDE R20, R11, 0x2, R20 ;  /* 0x000000020b147825 */ /* 0x000fc800078e0214 */
[----:B------:R-:W-:Y:S01]  /*7460*/  IMAD R6, R160, UR4, RZ ;  /* 0x00000004a0067c24 */ /* 0x000fe2000f8e02ff */
[C---:B------:R-:W-:Y:S01]  /*7470*/  IADD3 R45, P6, R20.reuse, 0x4000, RZ ;  /* 0x00004000142d7810 */ /* 0x040fe20007fde0ff */
[----:B------:R-:W-:Y:S01]  /*7480*/  IMAD.WIDE.U32 R4, R57, UR4, R4 ;  /* 0x0000000439047c25 */ /* 0x000fe2000f8e0004 */
[----:B------:R-:W-:Y:S02]  /*7490*/  IADD3 R41, P5, R20, 0x5000, RZ ;  /* 0x0000500014297810 */ /* 0x000fe40007fbe0ff */
[----:B------:R-:W-:Y:S01]  /*74a0*/  LOP3.LUT R44, R45, 0x380, RZ, 0xc0, !PT ;  /* 0x000003802d2c7812 */ /* 0x000fe200078ec0ff */
[----:B------:R-:W-:Y:S01]  /*74b0*/  IMAD R11, R56, R13, R15 ;  /* 0x0000000d380b7224 */ /* 0x000fe200078e020f */
[----:B------:R-:W-:Y:S01]  /*74c0*/  SHF.R.S32.HI R13, RZ, 0x1f, R9 ;  /* 0x0000001fff0d7819 */ /* 0x000fe20000011409 */
[----:B------:R-:W-:Y:S01]  /*74d0*/  IMAD R8, R57, UR5, R6 ;  /* 0x0000000539087c24 */ /* 0x000fe2000f8e0206 */
[----:B------:R-:W-:Y:S01]  /*74e0*/  IADD3 R4, P2, R9, R4, RZ ;  /* 0x0000000409047210 */ /* 0x000fe20007f5e0ff */
[----:B------:R-:W-:Y:S01]  /*74f0*/  ULDC.64 UR4, c[0x0][0xb88] ;  /* 0x0002e20000047ab9 */ /* 0x000fe20000000a00 */
[----:B------:R-:W-:Y:S01]  /*7500*/  SHF.R.S32.HI R6, RZ, 0x1f, R11 ;  /* 0x0000001fff067819 */ /* 0x000fe2000001140b */
[----:B------:R-:W-:Y:S01]  /*7510*/  IMAD R18, R23, 0x80, R165 ;  /* 0x0000008017127824 */ /* 0x000fe200078e02a5 */
[----:B------:R-:W-:Y:S01]  /*7520*/  IADD3.X R5, R13, R5, R8, P2, !PT ;  /* 0x000000050d057210 */ /* 0x000fe200017fe408 */
[----:B------:R-:W-:Y:S01]  /*7530*/  IMAD R59, R7, R56, RZ ;  /* 0x00000038073b7224 */ /* 0x000fe200078e02ff */
[----:B------:R-:W-:Y:S01]  /*7540*/  IADD3 R9, P3, R20, 0x2000, RZ ;  /* 0x0000200014097810 */ /* 0x000fe20007f7e0ff */
[----:B------:R-:W-:Y:S01]  /*7550*/  IMAD R10, R6, UR4, RZ ;  /* 0x00000004060a7c24 */ /* 0x000fe2000f8e02ff */
[----:B------:R-:W-:Y:S01]  /*7560*/  IADD3 R15, P0, R20, 0x1000, RZ ;  /* 0x00001000140f7810 */ /* 0x000fe20007f1e0ff */
[----:B------:R-:W-:Y:S01]  /*7570*/  IMAD.WIDE.U32 R4, R11, UR4, R4 ;  /* 0x000000040b047c25 */ /* 0x000fe2000f8e0004 */
[----:B------:R-:W-:-:S02]  /*7580*/  LOP3.LUT R8, R9, 0x380, RZ, 0xc0, !PT ;  /* 0x0000038009087812 */ /* 0x000fc400078ec0ff */
[----:B------:R-:W-:Y:S01]  /*7590*/  LOP3.LUT R40, R41, 0x380, RZ, 0xc0, !PT ;  /* 0x0000038029287812 */ /* 0x000fe200078ec0ff */
[----:B------:R-:W-:Y:S01]  /*75a0*/  IMAD R13, R11, UR5, R10 ;  /* 0x000000050b0d7c24 */ /* 0x000fe2000f8e020a */
[----:B------:R-:W-:Y:S01]  /*75b0*/  ULDC.64 UR4, c[0x0][0xb50] ;  /* 0x0002d40000047ab9 */ /* 0x000fe20000000a00 */
[----:B------:R-:W-:Y:S01]  /*75c0*/  SHF.R.U64 R6, R8, 0x3, RZ ;  /* 0x0000000308067819 */ /* 0x000fe200000012ff */
[----:B------:R-:W-:Y:S01]  /*75d0*/  IMAD.X R7, RZ, RZ, R21, P3 ;  /* 0x000000ffff077224 */ /* 0x000fe200018e0615 */
[----:B------:R-:W-:Y:S01]  /*75e0*/  LEA R10, P4, R4, UR4, 0x2 ;  /* 0x00000004040a7c11 */ /* 0x000fe2000f8810ff */
[----:B------:R-:W-:Y:S01]  /*75f0*/  IMAD.IADD R5, R5, 0x1, R13 ;  /* 0x0000000105057824 */ /* 0x000fe200078e020d */
[----:B------:R-:W-:Y:S02]  /*7600*/  LOP3.LUT R6, R6, R9, RZ, 0x3c, !PT ;  /* 0x0000000906067212 */ /* 0x000fe400078e3cff */
[----:B------:R-:W-:Y:S01]  /*7610*/  IADD3 R9, P2, R20, 0x3000, RZ ;  /* 0x0000300014097810 */ /* 0x000fe20007f5e0ff */
[----:B------:R-:W-:Y:S01]  /*7620*/  SHFL.IDX PT, R52, R10, RZ, 0x1c1f ;  /* 0x001c1fff0a347589 */ /* 0x000fe200000e0000 */
[----:B------:R-:W-:Y:S01]  /*7630*/  LEA.HI.X R14, R4, UR5, R5, 0x2, P4 ;  /* 0x00000005040e7c11 */ /* 0x000fe2000a0f1405 */
[----:B------:R-:W-:Y:S01]  /*7640*/  VIADD R4, R18, 0x8 ;  /* 0x0000000812047836 */ /* 0x000fe20000000000 */
[----:B------:R-:W-:Y:S01]  /*7650*/  LOP3.LUT R8, R9, 0x380, RZ, 0xc0, !PT ;  /* 0x0000038009087812 */ /* 0x000fe200078ec0ff */
[----:B------:R-:W-:Y:S01]  /*7660*/  SHFL.IDX PT, R54, R10, 0x1, 0x1c1f ;  /* 0x003c1f000a367f89 */ /* 0x000fe200000e0000 */
[----:B------:R-:W-:Y:S01]  /*7670*/  IADD3.X R13, RZ, R21, RZ, P0, !PT ;  /* 0x00000015ff0d7210 */ /* 0x000fe200007fe4ff */
[----:B------:R-:W-:Y:S01]  /*7680*/  ULDC.64 UR4, c[0x0][0xaa0] ;  /* 0x0002a80000047ab9 */ /* 0x000fe20000000a00 */
[----:B------:R-:W-:Y:S01]  /*7690*/  SHF.R.U64 R8, R8, 0x3, RZ ;  /* 0x0000000308087819 */ /* 0x000fe200000012ff */
[----:B------:R-:W1:Y:S01]  /*76a0*/  SHFL.IDX PT, R53, R14, RZ, 0x1c1f ;  /* 0x001c1fff0e357589 */ /* 0x000e6200000e0000 */
[----:B------:R-:W-:-:S02]  /*76b0*/  LOP3.LUT P0, RZ, R163, 0x3, RZ, 0xc0, !PT ;  /* 0x00000003a3ff7812 */ /* 0x000fc4000780c0ff */
[----:B------:R-:W-:Y:S01]  /*76c0*/  LOP3.LUT R8, R8, R9, RZ, 0x3c, !PT ;  /* 0x0000000908087212 */ /* 0x000fe200078e3cff */
[----:B------:R-:W2:Y:S01]  /*76d0*/  SHFL.IDX PT, R55, R14, 0x1, 0x1c1f ;  /* 0x003c1f000e377f89 */ /* 0x000ea200000e0000 */
[----:B------:R-:W-:Y:S01]  /*76e0*/  IMAD.X R9, RZ, RZ, R21, P2 ;  /* 0x000000ffff097224 */ /* 0x000fe200010e0615 */
[-C--:B------:R-:W-:Y:S02]  /*76f0*/  ISETP.GE.OR P2, PT, R18, R59.reuse, P0 ;  /* 0x0000003b1200720c */ /* 0x080fe40000746670 */
[----:B------:R-:W-:Y:S02]  /*7700*/  ISETP.GE.OR P0, PT, R4, R59, P0 ;  /* 0x0000003b0400720c */ /* 0x000fe40000706670 */
[C---:B------:R-:W-:Y:S02]  /*7710*/  IADD3 R37, P4, R20.reuse, 0x6000, RZ ;  /* 0x0000600014257810 */ /* 0x040fe40007f9e0ff */
[----:B------:R-:W-:Y:S02]  /*7720*/  LOP3.LUT R11, R20, 0x380, RZ, 0xc0, !PT ;  /* 0x00000380140b7812 */ /* 0x000fe400078ec0ff */
[----:B------:R-:W-:-:S02]  /*7730*/  LOP3.LUT R36, R37, 0x380, RZ, 0xc0, !PT ;  /* 0x0000038025247812 */ /* 0x000fc400078ec0ff */
[----:B------:R-:W-:Y:S02]  /*7740*/  SHF.R.U64 R11, R11, 0x3, RZ ;  /* 0x000000030b0b7819 */ /* 0x000fe400000012ff */
[----:B------:R-:W-:Y:S02]  /*7750*/  IADD3 R5, P3, R20, 0x7000, RZ ;  /* 0x0000700014057810 */ /* 0x000fe40007f7e0ff */
[----:B------:R-:W-:Y:S02]  /*7760*/  SHF.R.U64 R44, R44, 0x3, RZ ;  /* 0x000000032c2c7819 */ /* 0x000fe400000012ff */
[----:B------:R-:W-:Y:S01]  /*7770*/  SHF.R.U64 R40, R40, 0x3, RZ ;  /* 0x0000000328287819 */ /* 0x000fe200000012ff */
[----:B------:R-:W-:Y:S01]  /*7780*/  IMAD.X R33, RZ, RZ, R21, P3 ;  /* 0x000000ffff217224 */ /* 0x000fe200018e0615 */
[----:B------:R-:W-:Y:S01]  /*7790*/  SHF.R.U64 R36, R36, 0x3, RZ ;  /* 0x0000000324247819 */ /* 0x000fe200000012ff */
[----:B-1----:R1:W-:Y:S01]  /*77a0*/  @!P2 ST.E desc[UR36][R52.64], R0 ;  /* 0x000000003400a985 */ /* 0x0023e2000c101924 */
[----:B------:R-:W-:-:S02]  /*77b0*/  LOP3.LUT R20, R11, R20, RZ, 0x3c, !PT ;  /* 0x000000140b147212 */ /* 0x000fc400078e3cff */
[----:B------:R-:W-:Y:S01]  /*77c0*/  LOP3.LUT R44, R44, R45, RZ, 0x3c, !PT ;  /* 0x0000002d2c2c7212 */ /* 0x000fe200078e3cff */
[----:B--2---:R2:W-:Y:S01]  /*77d0*/  @!P0 ST.E desc[UR36][R54.64], R3 ;  /* 0x0000000336008985 */ /* 0x0045e2000c101924 */
[----:B------:R-:W-:Y:S01]  /*77e0*/  LOP3.LUT R40, R40, R41, RZ, 0x3c, !PT ;  /* 0x0000002928287212 */ /* 0x000fe200078e3cff */
[--C-:B------:R-:W-:Y:S01]  /*77f0*/  IMAD.X R45, RZ, RZ, R21.reuse, P6 ;  /* 0x000000ffff2d7224 */ /* 0x100fe200030e0615 */
[----:B------:R-:W-:Y:S01]  /*7800*/  LOP3.LUT R36, R36, R37, RZ, 0x3c, !PT ;  /* 0x0000002524247212 */ /* 0x000fe200078e3cff */
[----:B------:R-:W-:Y:S01]  /*7810*/  IMAD.X R37, RZ, RZ, R21, P4 ;  /* 0x000000ffff257224 */ /* 0x000fe200020e0615 */
[----:B------:R-:W-:Y:S01]  /*7820*/  IADD3.X R41, RZ, R21, RZ, P5, !PT ;  /* 0x00000015ff297210 */ /* 0x000fe20002ffe4ff */
[----:B------:R3:W5:Y:S01]  /*7830*/  LD.E.128 R24, desc[UR36][R20.64] ;  /* 0x0000002414187980 */ /* 0x000762000c101d00 */
[----:B------:R-:W-:Y:S01]  /*7840*/  LOP3.LUT R12, R15, 0x380, RZ, 0xc0, !PT ;  /* 0x000003800f0c7812 */ /* 0x000fe200078ec0ff */
[----:B-1----:R-:W1:Y:S01]  /*7850*/  @P1 LDC R53, c[0x0][0xbec] ;  /* 0x0002fb00ff351b82 */ /* 0x002e620000000800 */
[----:B------:R-:W-:Y:S01]  /*7860*/  IMAD R0, R31, UR4, RZ ;  /* 0x000000041f007c24 */ /* 0x000fe2000f8e02ff */
[----:B------:R-:W-:Y:S01]  /*7870*/  LOP3.LUT R4, R5, 0x380, RZ, 0xc0, !PT ;  /* 0x0000038005047812 */ /* 0x000fe200078ec0ff */
[----:B------:R-:W5:Y:S01]  /*7880*/  LD.E.128 R8, desc[UR36][R8.64] ;  /* 0x0000002408087980 */ /* 0x000f62000c101d00 */
[----:B------:R-:W-:Y:S01]  /*7890*/  SHF.R.U64 R12, R12, 0x3, RZ ;  /* 0x000000030c0c7819 */ /* 0x000fe200000012ff */
[C---:B--2---:R-:W-:Y:S01]  /*78a0*/  IMAD R3, R29.reuse, UR5, R0 ;  /* 0x000000051d037c24 */ /* 0x044fe2000f8e0200 */
[----:B------:R-:W-:Y:S01]  /*78b0*/  SHF.R.U64 R4, R4, 0x3, RZ ;  /* 0x0000000304047819 */ /* 0x000fe200000012ff */
[----:B------:R-:W5:Y:S01]  /*78c0*/  LD.E.128 R44, desc[UR36][R44.64] ;  /* 0x000000242c2c7980 */ /* 0x000f62000c101d00 */
[----:B---3--:R-:W-:Y:S01]  /*78d0*/  IMAD.WIDE.U32 R20, R29, UR4, RZ ;  /* 0x000000041d147c25 */ /* 0x008fe2000f8e00ff */
[----:B------:R-:W-:Y:S01]  /*78e0*/  ULDC.64 UR4, c[0x0][0xae8] ;  /* 0x0002ba0000047ab9 */ /* 0x000fe20000000a00 */
[----:B------:R-:W2:Y:S01]  /*78f0*/  @P1 LDC R29, c[0x0][0xbf0] ;  /* 0x0002fc00ff1d1b82 */ /* 0x000ea20000000800 */
[----:B------:R-:W-:Y:S01]  /*7900*/  LOP3.LUT R12, R12, R15, RZ, 0x3c, !PT ;  /* 0x0000000f0c0c7212 */ /* 0x000fe200078e3cff */
[----:B------:R-:W-:Y:S01]  /*7910*/  IMAD R0, R19, 0x20, R161 ;  /* 0x0000002013007824 */ /* 0x000fe200078e02a1 */
[----:B------:R-:W-:Y:S01]  /*7920*/  LOP3.LUT R32, R4, R5, RZ, 0x3c, !PT ;  /* 0x0000000504207212 */ /* 0x000fe200078e3cff */
[----:B------:R-:W-:Y:S01]  /*7930*/  IMAD.IADD R21, R21, 0x1, R3 ;  /* 0x0000000115157824 */ /* 0x000fe200078e0203 */
[----:B------:R-:W5:Y:S01]  /*7940*/  LD.E.128 R4, desc[UR36][R6.64] ;  /* 0x0000002406047980 */ /* 0x000f62000c101d00 */
[----:B------:R-:W-:Y:S01]  /*7950*/  IMAD R3, R48, UR4, RZ ;  /* 0x0000000430037c24 */ /* 0x000fe2000f8e02ff */
[----:B------:R-:W-:Y:S01]  /*7960*/  LEA R30, R23, R0, 0x7 ;  /* 0x00000000171e7211 */ /* 0x000fe200078e38ff */
[C---:B------:R-:W-:Y:S01]  /*7970*/  IMAD.WIDE.U32 R20, R22.reuse, UR4, R20 ;  /* 0x0000000416147c25 */ /* 0x040fe2000f8e0014 */
[----:B------:R-:W5:Y:S03]  /*7980*/  LD.E.128 R12, desc[UR36][R12.64] ;  /* 0x000000240c0c7980 */ /* 0x000f66000c101d00 */
[----:B------:R-:W-:Y:S01]  /*7990*/  IMAD R3, R22, UR5, R3 ;  /* 0x0000000516037c24 */ /* 0x000fe2000f8e0203 */
[----:B------:R-:W-:Y:S01]  /*79a0*/  ULDC.64 UR4, c[0x0][0xaf0] ;  /* 0x0002bc0000047ab9 */ /* 0x000fe20000000a00 */
[----:B-1----:R-:W-:Y:S01]  /*79b0*/  @P1 IMAD.HI.U32 R0, R30, R53, RZ ;  /* 0x000000351e001227 */ /* 0x002fe200078e00ff */
[----:B------:R-:W5:Y:S03]  /*79c0*/  LD.E.128 R40, desc[UR36][R40.64] ;  /* 0x0000002428287980 */ /* 0x000f66000c101d00 */
[----:B------:R-:W-:Y:S01]  /*79d0*/  IMAD.IADD R21, R21, 0x1, R3 ;  /* 0x0000000115157824 */ /* 0x000fe200078e0203 */
[----:B------:R-:W5:Y:S01]  /*79e0*/  LD.E.128 R36, desc[UR36][R36.64] ;  /* 0x0000002424247980 */ /* 0x000f62000c101d00 */
[----:B------:R-:W-:-:S02]  /*79f0*/  IMAD.MOV.U32 R3, RZ, RZ, R30 ;  /* 0x000000ffff037224 */ /* 0x000fc400078e001e */
[----:B------:R-:W-:Y:S01]  /*7a00*/  IMAD R18, R160, UR4, RZ ;  /* 0x00000004a0127c24 */ /* 0x000fe2000f8e02ff */
[----:B------:R-:W5:Y:S01]  /*7a10*/  LD.E.128 R32, desc[UR36][R32.64] ;  /* 0x0000002420207980 */ /* 0x000f62000c101d00 */
[----:B--2---:R-:W-:Y:S01]  /*7a20*/  @P1 SHF.R.U32.HI R3, RZ, R29, R0 ;  /* 0x0000001dff031219 */ /* 0x004fe20000011600 */
[C---:B------:R-:W-:Y:S01]  /*7a30*/  IMAD.WIDE.U32 R20, R57.reuse, UR4, R20 ;  /* 0x0000000439147c25 */ /* 0x040fe2000f8e0014 */
[----:B------:R-:W-:Y:S01]  /*7a40*/  @!PT LDS RZ, [RZ] ;  /* 0x00000000fffff984 */ /* 0x000fe20000000800 */
[----:B------:R-:W-:Y:S01]  /*7a50*/  @!PT LDS RZ, [RZ] ;  /* 0x00000000fffff984 */ /* 0x000fe20000000800 */
[----:B------:R-:W-:Y:S01]  /*7a60*/  @!PT LDS RZ, [RZ] ;  /* 0x00000000fffff984 */ /* 0x000fe20000000800 */
[----:B------:R-:W-:Y:S01]  /*7a70*/  @!PT LDS RZ, [RZ] ;  /* 0x00000000fffff984 */ /* 0x000fe20000000800 */
[----:B------:R1:W-:Y:S06]  /*7a80*/  MEMBAR.ALL.CTA ;  /* 0x0000000000007992 */ /* 0x0003ec0000008000 */
[----:B-1----:R-:W1:Y:S01]  /*7a90*/  FENCE.VIEW.ASYNC.S ;  /* 0x00000000000073c6 */ /* 0x002e620000000000 */
[--C-:B------:R-:W-:Y:S01]  /*7aa0*/  SHF.R.S32.HI R0, RZ, 0x1f, R3.reuse ;  /* 0x0000001fff007819 */ /* 0x100fe20000011403 */
[----:B------:R-:W-:Y:S01]  /*7ab0*/  IMAD R29, R57, UR5, R18 ;  /* 0x00000005391d7c24 */ /* 0x000fe2000f8e0212 */
[----:B------:R-:W-:Y:S01]  /*7ac0*/  ULDC.64 UR4, c[0x0][0xae0] ;  /* 0x0002b80000047ab9 */ /* 0x000fe20000000a00 */
[----:B------:R-:W-:-:S02]  /*7ad0*/  IMAD.MOV R31, RZ, RZ, -R3 ;  /* 0x000000ffff1f7224 */ /* 0x000fc400078e0a03 */
[----:B------:R-:W-:Y:S02]  /*7ae0*/  IMAD.IADD R21, R21, 0x1, R29 ;  /* 0x0000000115157824 */ /* 0x000fe400078e021d */
[----:B------:R-:W-:Y:S02]  /*7af0*/  IMAD R0, R0, UR4, RZ ;  /* 0x0000000400007c24 */ /* 0x000fe4000f8e02ff */
[----:B------:R-:W-:Y:S02]  /*7b00*/  IMAD R29, R56, R31, R30 ;  /* 0x0000001f381d7224 */ /* 0x000fe400078e021e */
[C---:B------:R-:W-:Y:S02]  /*7b10*/  IMAD R31, R3.reuse, UR5, R0 ;  /* 0x00000005031f7c24 */ /* 0x040fe4000f8e0200 */
[----:B------:R-:W-:Y:S01]  /*7b20*/  IMAD.WIDE.U32 R20, R3, UR4, R20 ;  /* 0x0000000403147c25 */ /* 0x000fe2000f8e0014 */
[----:B------:R-:W-:Y:S01]  /*7b30*/  SHF.R.S32.HI R0, RZ, 0x1f, R29 ;  /* 0x0000001fff007819 */ /* 0x000fe2000001141d */
[----:B------:R-:W-:Y:S01]  /*7b40*/  ULDC.64 UR4, c[0x0][0xad8] ;  /* 0x0002b60000047ab9 */ /* 0x000fe20000000a00 */
[----:B------:R-:W-:Y:S01]  /*7b50*/  LEA R30, R23, R161, 0x7 ;  /* 0x000000a1171e7211 */ /* 0x000fe200078e38ff */
[----:B------:R-:W-:-:S02]  /*7b60*/  IMAD.IADD R21, R21, 0x1, R31 ;  /* 0x0000000115157824 */ /* 0x000fc400078e021f */
[----:B------:R-:W-:Y:S02]  /*7b70*/  IMAD R18, R0, UR4, RZ ;  /* 0x0000000400127c24 */ /* 0x000fe4000f8e02ff */
[----:B------:R-:W-:Y:S01]  /*7b80*/  IMAD.WIDE.U32 R20, R29, UR4, R20 ;  /* 0x000000041d147c25 */ /* 0x000fe2000f8e0014 */
[----:B------:R-:W-:-:S03]  /*7b90*/  ISETP.GE.AND P2, PT, R30, R59, PT ;  /* 0x0000003b1e00720c */ /* 0x000fc60003f46270 */
[----:B------:R-:W-:Y:S01]  /*7ba0*/  IMAD R3, R29, UR5, R18 ;  /* 0x000000051d037c24 */ /* 0x000fe2000f8e0212 */
[----:B------:R-:W-:Y:S01]  /*7bb0*/  ULDC.64 UR4, c[0x0][0xa80] ;  /* 0x0002a00000047ab9 */ /* 0x000fe20000000a00 */
[----:B------:R-:W-:Y:S01]  /*7bc0*/  VIADD R0, R30, 0x20 ;  /* 0x000000201e007836 */ /* 0x000fe20000000000 */
[----:B------:R-:W-:Y:S01]  /*7bd0*/  LEA R18, P3, R20, UR4, 0x1 ;  /* 0x0000000414127c11 */ /* 0x000fe2000f8608ff */
[----:B0-----:R-:W-:Y:S01]  /*7be0*/  VIADD R28, R28, 0x2a820 ;  /* 0x0002a8201c1c7836 */ /* 0x001fe20000000000 */
[----:B------:R-:W-:Y:S02]  /*7bf0*/  IADD3 R3, R21, R3, RZ ;  /* 0x0000000315037210 */ /* 0x000fe40007ffe0ff */
[-C--:B------:R-:W-:Y:S01]  /*7c00*/  ISETP.GE.AND P0, PT, R0, R59.reuse, PT ;  /* 0x0000003b0000720c */ /* 0x080fe20003f06270 */
[----:B------:R-:W-:Y:S01]  /*7c10*/  VIADD R0, R30, 0x40 ;  /* 0x000000401e007836 */ /* 0x000fe20000000000 */
[----:B------:R-:W-:Y:S02]  /*7c20*/  LEA.HI.X R3, R20, UR5, R3, 0x1, P3 ;  /* 0x0000000514037c11 */ /* 0x000fe400098f0c03 */
[----:B------:R-:W-:Y:S01]  /*7c30*/  PRMT R28, RZ, 0x654, R28 ;  /* 0x00000654ff1c7816 */ /* 0x000fe2000000001c */
[----:B-1----:R0:W1:Y:S01]  /*7c40*/  SHFL.IDX PT, R22, R18, RZ, 0x181f ;  /* 0x00181fff12167589 */ /* 0x00206200000e0000 */
[----:B------:R-:W-:Y:S01]  /*7c50*/  ISETP.GE.AND P1, PT, R0, R59, PT ;  /* 0x0000003b0000720c */ /* 0x000fe20003f26270 */
[----:B------:R-:W-:Y:S01]  /*7c60*/  BSSY B1, `(.L_x_218) ;  /* 0x000000d000017945 */ /* 0x000fe20003800000 */
[----:B------:R0:W-:Y:S01]  /*7c70*/  SYNCS.ARRIVE.TRANS64.RED.A1T0 RZ, [R28+URZ], RZ ;  /* 0x000000ff1cff79a7 */ /* 0x0001e2000810043f */
[----:B------:R0:W2:Y:S02]  /*7c80*/  SHFL.IDX PT, R0, R3, RZ, 0x181f ;  /* 0x00181fff03007589 */ /* 0x0000a400000e0000 */
[----:B------:R-:W-:Y:S08]  /*7c90*/  @P2 BRA `(.L_x_219) ;  /* 0x0000000000242947 */ /* 0x000ff00003800000 */
[----:B------:R-:W-:Y:S02]  /*7ca0*/  ULDC UR4, c[0x0][0xac8] ;  /* 0x0002b20000047ab9 */ /* 0x000fe40000000800 */
[----:B------:R-:W-:Y:S02]  /*7cb0*/  ISETP.GE.AND P2, PT, R2, UR4, PT ;  /* 0x0000000402007c0c */ /* 0x000fe4000bf46270 */
[----:B------:R-:W-:-:S11]  /*7cc0*/  ISETP.GE.AND P3, PT, R17, UR4, PT ;  /* 0x0000000411007c0c */ /* 0x000fd6000bf66270 */
[CC--:B-1----:R-:W-:Y:S02]  /*7cd0*/  @!P2 LEA R20, P4, R2.reuse, R22.reuse, 0x1 ;  /* 0x000000160214a211 */ /* 0x0c2fe400078808ff */
[C---:B------:R-:W-:Y:S02]  /*7ce0*/  @!P3 LEA R22, P5, R17.reuse, R22, 0x1 ;  /* 0x000000161116b211 */ /* 0x040fe400078a08ff */
[-C--:B--2---:R-:W-:Y:S02]  /*7cf0*/  @!P2 LEA.HI.X R21, R2, R0.reuse, R170, 0x1, P4 ;  /* 0x000000000215a211 */ /* 0x084fe400020f0caa */
[----:B------:R-:W-:-:S03]  /*7d00*/  @!P3 LEA.HI.X R23, R17, R0, R169, 0x1, P5 ;  /* 0x000000001117b211 */ /* 0x000fc600028f0ca9 */
[----:B-----5:R3:W-:Y:S04]  /*7d10*/  @!P2 ST.E.128 desc[UR36][R20.64], R24 ;  /* 0x000000181400a985 */ /* 0x0207e8000c101d24 */
[----:B------:R3:W-:Y:S02]  /*7d20*/  @!P3 ST.E.128 desc[UR36][R22.64], R44 ;  /* 0x0000002c1600b985 */ /* 0x0007e4000c101d24 */
.L_x_219:
[----:B------:R-:W-:Y:S05]  /*7d30*/  BSYNC B1 ;  /* 0x0000000000017941 */ /* 0x000fea0003800000 */
.L_x_218:
[----:B--2---:R2:W4:Y:S01]  /*7d40*/  SHFL.IDX PT, R0, R3, 0x1, 0x181f ;  /* 0x00381f0003007f89 */ /* 0x00452200000e0000 */
[----:B------:R-:W-:Y:S03]  /*7d50*/  BSSY B1, `(.L_x_220) ;  /* 0x000000c000017945 */ /* 0x000fe60003800000 */
[----:B-1-3--:R2:W1:Y:S01]  /*7d60*/  SHFL.IDX PT, R22, R18, 0x1, 0x181f ;  /* 0x00381f0012167f89 */ /* 0x00a46200000e0000 */
[----:B------:R-:W-:Y:S05]  /*7d70*/  @P0 BRA `(.L_x_221) ;  /* 0x0000000000240947 */ /* 0x000fea0003800000 */
[----:B------:R-:W-:Y:S02]  /*7d80*/  ULDC UR4, c[0x0][0xac8] ;  /* 0x0002b20000047ab9 */ /* 0x000fe40000000800 */
[----:B------:R-:W-:Y:S02]  /*7d90*/  ISETP.GE.AND P3, PT, R2, UR4, PT ;  /* 0x0000000402007c0c */ /* 0x000fe4000bf66270 */
[----:B------:R-:W-:-:S11]  /*7da0*/  ISETP.GE.AND P4, PT, R17, UR4, PT ;  /* 0x0000000411007c0c */ /* 0x000fd6000bf86270 */
[CC--:B-1----:R-:W-:Y:S02]  /*7db0*/  @!P3 LEA R20, P0, R2.reuse, R22.reuse, 0x1 ;  /* 0x000000160214b211 */ /* 0x0c2fe400078008ff */
[C---:B------:R-:W-:Y:S02]  /*7dc0*/  @!P4 LEA R22, P2, R17.reuse, R22, 0x1 ;  /* 0x000000161116c211 */ /* 0x040fe400078408ff */
[-C--:B----4-:R-:W-:Y:S02]  /*7dd0*/  @!P3 LEA.HI.X R21, R2, R0.reuse, R170, 0x1, P0 ;  /* 0x000000000215b211 */ /* 0x090fe400000f0caa */
[----:B------:R-:W-:-:S03]  /*7de0*/  @!P4 LEA.HI.X R23, R17, R0, R169, 0x1, P2 ;  /* 0x000000001117c211 */ /* 0x000fc600010f0ca9 */
[----:B-----5:R3:W-:Y:S04]  /*7df0*/  @!P3 ST.E.128 desc[UR36][R20.64], R12 ;  /* 0x0000000c1400b985 */ /* 0x0207e8000c101d24 */
[----:B------:R3:W-:Y:S02]  /*7e00*/  @!P4 ST.E.128 desc[UR36][R22.64], R40 ;  /* 0x000000281600c985 */ /* 0x0007e4000c101d24 */
.L_x_221:
[----:B------:R-:W-:Y:S05]  /*7e10*/  BSYNC B1 ;  /* 0x0000000000017941 */ /* 0x000fea0003800000 */
.L_x_220:
[----:B----4-:R4:W0:Y:S01]  /*7e20*/  SHFL.IDX PT, R0, R3, 0x2, 0x181f ;  /* 0x00581f0003007f89 */ /* 0x01082200000e0000 */
[----:B------:R-:W-:Y:S03]  /*7e30*/  BSSY B1, `(.L_x_222) ;  /* 0x000000c000017945 */ /* 0x000fe60003800000 */
[----:B---3-5:R4:W3:Y:S01]  /*7e40*/  SHFL.IDX PT, R14, R18, 0x2, 0x181f ;  /* 0x00581f00120e7f89 */ /* 0x0288e200000e0000 */
[----:B------:R-:W-:Y:S05]  /*7e50*/  @P1 BRA `(.L_x_223) ;  /* 0x0000000000241947 */ /* 0x000fea0003800000 */
[----:B------:R-:W-:Y:S02]  /*7e60*/  ULDC UR4, c[0x0][0xac8] ;  /* 0x0002b20000047ab9 */ /* 0x000fe40000000800 */
[----:B------:R-:W-:Y:S02]  /*7e70*/  ISETP.GE.AND P2, PT, R2, UR4, PT ;  /* 0x0000000402007c0c */ /* 0x000fe4000bf46270 */
[----:B------:R-:W-:-:S11]  /*7e80*/  ISETP.GE.AND P3, PT, R17, UR4, PT ;  /* 0x0000000411007c0c */ /* 0x000fd6000bf66270 */
[CC--:B---3--:R-:W-:Y:S02]  /*7e90*/  @!P2 LEA R12, P0, R2.reuse, R14.reuse, 0x1 ;  /* 0x0000000e020ca211 */ /* 0x0c8fe400078008ff */
[C---:B------:R-:W-:Y:S02]  /*7ea0*/  @!P3 LEA R14, P1, R17.reuse, R14, 0x1 ;  /* 0x0000000e110eb211 */ /* 0x040fe400078208ff */
[-C--:B0-----:R-:W-:Y:S02]  /*7eb0*/  @!P2 LEA.HI.X R13, R2, R0.reuse, R170, 0x1, P0 ;  /* 0x00000000020da211 */ /* 0x081fe400000f0caa */
[----:B------:R-:W-:-:S03]  /*7ec0*/  @!P3 LEA.HI.X R15, R17, R0, R169, 0x1, P1 ;  /* 0x00000000110fb211 */ /* 0x000fc600008f0ca9 */
[----:B------:R0:W-:Y:S04]  /*7ed0*/  @!P2 ST.E.128 desc[UR36][R12.64], R4 ;  /* 0x000000040c00a985 */ /* 0x0001e8000c101d24 */
[----:B------:R0:W-:Y:S02]  /*7ee0*/  @!P3 ST.E.128 desc[UR36][R14.64], R36 ;  /* 0x000000240e00b985 */ /* 0x0001e4000c101d24 */
.L_x_223:
[----:B------:R-:W-:Y:S05]  /*7ef0*/  BSYNC B1 ;  /* 0x0000000000017941 */ /* 0x000fea0003800000 */
.L_x_222:
[----:B0-----:R-:W-:Y:S01]  /*7f00*/  VIADD R0, R30, 0x60 ;  /* 0x000000601e007836 */ /* 0x001fe20000000000 */
[----:B--2-4-:R-:W0:Y:S04]  /*7f10*/  SHFL.IDX PT, R3, R3, 0x3, 0x181f ;  /* 0x00781f0003037f89 */ /* 0x014e2800000e0000 */
[----:B------:R-:W-:Y:S01]  /*7f20*/  ISETP.GE.AND P0, PT, R0, R59, PT ;  /* 0x0000003b0000720c */ /* 0x000fe20003f06270 */
[----:B------:R-:W2:-:S12]  /*7f30*/  SHFL.IDX PT, R18, R18, 0x3, 0x181f ;  /* 0x00781f0012127f89 */ /* 0x000e9800000e0000 */
[----:B------:R-:W-:Y:S05]  /*7f40*/  @P0 BRA `(.L_x_224) ;  /* 0x0000000800e40947 */ /* 0x000fea0003800000 */
[----:B------:R-:W-:Y:S02]  /*7f50*/  ULDC UR4, c[0x0][0xac8] ;  /* 0x0002b20000047ab9 */ /* 0x000fe40000000800 */
[----:B------:R-:W-:-:S13]  /*7f60*/  ISETP.GE.AND P1, PT, R2, UR4, PT ;  /* 0x0000000402007c0c */ /* 0x000fda000bf26270 */
[----:B--2---:R-:W-:-:S04]  /*7f70*/  @!P1 LEA R4, P0, R2, R18, 0x1 ;  /* 0x0000001202049211 */ /* 0x004fc800078008ff */
[----:B0-----:R-:W-:Y:S02]  /*7f80*/  @!P1 LEA.HI.X R5, R2, R3, R170, 0x1, P0 ;  /* 0x0000000302059211 */ /* 0x001fe400000f0caa */
[----:B------:R-:W-:-:S03]  /*7f90*/  ISETP.GE.AND P0, PT, R17, UR4, PT ;  /* 0x0000000411007c0c */ /* 0x000fc6000bf06270 */
[----:B------:R0:W-:Y:S10]  /*7fa0*/  @!P1 ST.E.128 desc[UR36][R4.64], R8 ;  /* 0x0000000804009985 */ /* 0x0001f4000c101d24 */
[----:B------:R-:W-:Y:S05]  /*7fb0*/  @P0 BRA `(.L_x_224) ;  /* 0x0000000800c80947 */ /* 0x000fea0003800000 */
[----:B0-----:R-:W-:-:S04]  /*7fc0*/  LEA R4, P0, R17, R18, 0x1 ;  /* 0x0000001211047211 */ /* 0x001fc800078008ff */
[----:B------:R-:W-:-:S05]  /*7fd0*/  LEA.HI.X R5, R17, R3, R169, 0x1, P0 ;  /* 0x0000000311057211 */ /* 0x000fca00000f0ca9 */
[----:B------:R0:W-:Y:S01]  /*7fe0*/  ST.E.128 desc[UR36][R4.64], R32 ;  /* 0x0000002004007985 */ /* 0x0001e2000c101d24 */
[----:B------:R-:W-:Y:S05]  /*7ff0*/  BRA `(.L_x_224) ;  /* 0x0000000800b87947 */ /* 0x000fea0003800000 */
.L_x_216:
[----:B------:R-:W2:Y:S01]  /*8000*/  LDC.64 R6, c[0x0][0xc00] ;  /* 0x00030000ff067b82 */ /* 0x000ea20000000a00 */
[C---:B------:R-:W-:Y:S01]  /*8010*/  IMAD.SHL.U32 R5, R18.reuse, 0x4, RZ ;  /* 0x0000000412057824 */ /* 0x040fe200078e00ff */
[----:B------:R-:W-:Y:S01]  /*8020*/  SHF.L.U64.HI R0, R18, 0x2, R160 ;  /* 0x0000000212007819 */ /* 0x000fe200000102a0 */
[----:B------:R-:W-:Y:S01]  /*8030*/  ULDC.64 UR4, c[0x0][0xc08] ;  /* 0x0003020000047ab9 */ /* 0x000fe20000000a00 */
[----:B------:R-:W-:-:S04]  /*8040*/  IMAD.MOV.U32 R3, RZ, RZ, RZ ;  /* 0x000000ffff037224 */ /* 0x000fc800078e00ff */
[----:B------:R-:W3:Y:S01]  /*8050*/  LDC R25, c[0x0][0xbe8] ;  /* 0x0002fa00ff197b82 */ /* 0x000ee20000000800 */
[----:B--2---:R-:W-:Y:S02]  /*8060*/  ISETP.NE.U32.AND P0, PT, R6, RZ, PT ;  /* 0x000000ff0600720c */ /* 0x004fe40003f05070 */
[----:B------:R-:W-:Y:S02]  /*8070*/  IADD3 R6, P1, R5, R6, RZ ;  /* 0x0000000605067210 */ /* 0x000fe40007f3e0ff */
[----:B------:R-:W-:-:S03]  /*8080*/  ISETP.NE.AND.EX P0, PT, R7, RZ, PT, P0 ;  /* 0x000000ff0700720c */ /* 0x000fc60003f05300 */
[----:B------:R-:W-:Y:S01]  /*8090*/  IMAD.X R7, R0, 0x1, R7, P1 ;  /* 0x0000000100077824 */ /* 0x000fe200008e0607 */
[----:B------:R-:W-:-:S04]  /*80a0*/  ISETP.NE.U32.AND P1, PT, RZ, UR4, PT ;  /* 0x00000004ff007c0c */ /* 0x000fc8000bf25070 */
[----:B------:R-:W-:-:S05]  /*80b0*/  ISETP.NE.AND.EX P1, PT, RZ, UR5, PT, P1 ;  /* 0x00000005ff007c0c */ /* 0x000fca000bf25310 */
[----:B------:R2:W5:Y:S08]  /*80c0*/  @P0 LDG.E R3, desc[UR36][R6.64] ;  /* 0x0000002406030981 */ /* 0x000570000c1e1900 */
[----:B------:R-:W-:Y:S01]  /*80d0*/  @P1 IADD3 R4, P2, R5, UR4, RZ ;  /* 0x0000000405041c10 */ /* 0x000fe2000ff5e0ff */
[----:B------:R-:W-:-:S03]  /*80e0*/  ULDC UR4, c[0x0][0xa88] ;  /* 0x0002a20000047ab9 */ /* 0x000fc60000000800 */
[----:B------:R-:W-:Y:S02]  /*80f0*/  @P1 IADD3.X R5, R0, UR5, RZ, P2, !PT ;  /* 0x0000000500051c10 */ /* 0x000fe400097fe4ff */
[----:B------:R-:W-:-:S06]  /*8100*/  MOV R0, UR4 ;  /* 0x0000000400007c02 */ /* 0x000fcc0008000f00 */
[----:B------:R2:W5:Y:S01]  /*8110*/  @P1 LDG.E R0, desc[UR36][R4.64] ;  /* 0x0000002404001981 */ /* 0x000562000c1e1900 */
[----:B---3--:R-:W-:Y:S02]  /*8120*/  ISETP.NE.AND P2, PT, R25, 0x1, PT ;  /* 0x000000011900780c */ /* 0x008fe40003f45270 */
[----:B------:R-:W-:-:S11]  /*8130*/  ISETP.GE.AND P3, PT, R171, 0x80, PT ;  /* 0x00000080ab00780c */ /* 0x000fd60003f66270 */
[----:B------:R-:W3:Y:S08]  /*8140*/  @P2 LDC R14, c[0x0][0xbec] ;  /* 0x0002fb00ff0e2b82 */ /* 0x000ef00000000800 */
[----:B------:R-:W4:Y:S01]  /*8150*/  @P2 LDC R27, c[0x0][0xbf0] ;  /* 0x0002fc00ff1b2b82 */ /* 0x000f220000000800 */
[----:B--2---:R-:W-:Y:S05]  /*8160*/  @P1 BRA `(.L_x_225) ;  /* 0x0000000000101947 */ /* 0x004fea0003800000 */
[----:B------:R-:W-:Y:S05]  /*8170*/  @!P0 BRA `(.L_x_225) ;  /* 0x00000000000c8947 */ /* 0x000fea0003800000 */
[----:B------:R-:W2:Y:S04]  /*8180*/  LDG.E R5, desc[UR36][R6.64] ;  /* 0x0000002406057981 */ /* 0x000ea8000c1e1900 */
[----:B-----5:R-:W2:Y:S02]  /*8190*/  LDG.E R0, desc[UR36][R6.64+0x4] ;  /* 0x0000042406007981 */ /* 0x020ea4000c1e1900 */
[----:B--2---:R-:W-:-:S07]  /*81a0*/  IMAD.IADD R0, R0, 0x1, -R5 ;  /* 0x0000000100007824 */ /* 0x004fce00078e0a05 */
.L_x_225:
[----:B------:R-:W-:Y:S01]  /*81b0*/  BSSY B1, `(.L_x_226) ;  /* 0x000002e000017945 */ /* 0x000fe20003800000 */
[----:B------:R-:W-:Y:S02]  /*81c0*/  SHF.R.S32.HI R12, RZ, 0x1f, R22 ;  /* 0x0000001fff0c7819 */ /* 0x000fe40000011416 */
[----:B------:R-:W-:Y:S02]  /*81d0*/  SEL R13, R18, RZ, !P0 ;  /* 0x000000ff120d7207 */ /* 0x000fe40004000000 */
[----:B------:R-:W-:Y:S02]  /*81e0*/  SEL R160, R160, RZ, !P0 ;  /* 0x000000ffa0a07207 */ /* 0x000fe40004000000 */
[----:B-----5:R-:W-:Y:S01]  /*81f0*/  SHF.R.S32.HI R10, RZ, 0x1f, R3 ;  /* 0x0000001fff0a7819 */ /* 0x020fe20000011403 */
[----:B------:R-:W-:Y:S06]  /*8200*/  @P3 BRA `(.L_x_227) ;  /* 0x0000000000a03947 */ /* 0x000fec0003800000 */
[----:B------:R-:W2:Y:S01]  /*8210*/  S2R R4, SR_TID.X ;  /* 0x0000000000047919 */ /* 0x000ea20000002100 */
[----:B------:R-:W5:Y:S02]  /*8220*/  LDC R11, c[0x0][0xbe8] ;  /* 0x0002fa00ff0b7b82 */ /* 0x000f640000000800 */
[----:B-----5:R-:W-:Y:S02]  /*8230*/  IMAD R5, R0, R11, RZ ;  /* 0x0000000b00057224 */ /* 0x020fe400078e02ff */
[----:B--2---:R-:W-:-:S04]  /*8240*/  IMAD R4, R23, 0x80, R4 ;  /* 0x0000008017047824 */ /* 0x004fc800078e0204 */
[----:B------:R-:W-:-:S05]  /*8250*/  VIADD R8, R4, 0xffffff80 ;  /* 0xffffff8004087836 */ /* 0x000fca0000000000 */
[----:B------:R-:W-:-:S13]  /*8260*/  ISETP.GE.AND P0, PT, R8, R5, PT ;  /* 0x000000050800720c */ /* 0x000fda0003f06270 */
[----:B------:R-:W-:Y:S05]  /*8270*/  @P0 BRA `(.L_x_227) ;  /* 0x0000000000840947 */ /* 0x000fea0003800000 */
[----:B------:R-:W-:Y:S01]  /*8280*/  ISETP.NE.AND P0, PT, R11, 0x1, PT ;  /* 0x000000010b00780c */ /* 0x000fe20003f05270 */
[----:B------:R-:W-:Y:S01]  /*8290*/  ULDC.64 UR4, c[0x0][0xb90] ;  /* 0x0002e40000047ab9 */ /* 0x000fe20000000a00 */
[----:B------:R-:W-:Y:S01]  /*82a0*/  MOV R4, R3 ;  /* 0x0000000300047202 */ /* 0x000fe20000000f00 */
[----:B------:R-:W-:Y:S02]  /*82b0*/  IMAD R9, R12, UR4, RZ ;  /* 0x000000040c097c24 */ /* 0x000fe4000f8e02ff */
[----:B------:R-:W-:Y:S02]  /*82c0*/  IMAD.MOV.U32 R5, RZ, RZ, R10 ;  /* 0x000000ffff057224 */ /* 0x000fe400078e000a */
[----:B------:R-:W-:Y:S02]  /*82d0*/  IMAD.MOV.U32 R7, RZ, RZ, R8 ;  /* 0x000000ffff077224 */ /* 0x000fe400078e0008 */
[----:B------:R-:W-:-:S04]  /*82e0*/  IMAD.WIDE.U32 R4, R22, UR4, R4 ;  /* 0x0000000416047c25 */ /* 0x000fc8000f8e0004 */
[----:B------:R-:W2:Y:S01]  /*82f0*/  @P0 LDC R15, c[0x0][0xbec] ;  /* 0x0002fb00ff0f0b82 */ /* 0x000ea20000000800 */
[----:B------:R-:W-:Y:S01]  /*8300*/  IMAD R9, R22, UR5, R9 ;  /* 0x0000000516097c24 */ /* 0x000fe2000f8e0209 */
[----:B------:R-:W-:-:S03]  /*8310*/  ULDC.64 UR4, c[0x0][0xb98] ;  /* 0x0002e60000047ab9 */ /* 0x000fc60000000a00 */
[----:B------:R-:W-:-:S03]  /*8320*/  IMAD.IADD R5, R5, 0x1, R9 ;  /* 0x0000000105057824 */ /* 0x000fc600078e0209 */
[----:B------:R-:W5:Y:S01]  /*8330*/  @P0 LDC R21, c[0x0][0xbf0] ;  /* 0x0002fc00ff150b82 */ /* 0x000f620000000800 */
[----:B------:R-:W-:-:S04]  /*8340*/  IMAD.WIDE.U32 R4, R13, UR4, R4 ;  /* 0x000000040d047c25 */ /* 0x000fc8000f8e0004 */
[----:B--2---:R-:W-:-:S05]  /*8350*/  @P0 IMAD.HI.U32 R6, R8, R15, RZ ;  /* 0x0000000f08060227 */ /* 0x004fca00078e00ff */
[----:B-----5:R-:W-:Y:S01]  /*8360*/  @P0 SHF.R.U32.HI R7, RZ, R21, R6 ;  /* 0x00000015ff070219 */ /* 0x020fe20000011606 */
[----:B------:R-:W-:-:S03]  /*8370*/  IMAD R6, R160, UR4, RZ ;  /* 0x00000004a0067c24 */ /* 0x000fc6000f8e02ff */
[----:B------:R-:W-:Y:S01]  /*8380*/  IADD3 R4, P0, R7, R4, RZ ;  /* 0x0000000407047210 */ /* 0x000fe20007f1e0ff */
[----:B------:R-:W-:-:S04]  /*8390*/  IMAD.MOV R9, RZ, RZ, -R7 ;  /* 0x000000ffff097224 */ /* 0x000fc800078e0a07 */
[----:B------:R-:W-:Y:S01]  /*83a0*/  IMAD R9, R11, R9, R8 ;  /* 0x000000090b097224 */ /* 0x000fe200078e0208 */
[----:B------:R-:W-:Y:S01]  /*83b0*/  SHF.R.S32.HI R11, RZ, 0x1f, R7 ;  /* 0x0000001fff0b7819 */ /* 0x000fe20000011407 */
[----:B------:R-:W-:Y:S01]  /*83c0*/  IMAD R8, R13, UR5, R6 ;  /* 0x000000050d087c24 */ /* 0x000fe2000f8e0206 */
[----:B------:R-:W-:Y:S02]  /*83d0*/  ULDC.64 UR4, c[0x0][0xb88] ;  /* 0x0002e20000047ab9 */ /* 0x000fe40000000a00 */
[----:B------:R-:W-:Y:S02]  /*83e0*/  SHF.R.S32.HI R6, RZ, 0x1f, R9 ;  /* 0x0000001fff067819 */ /* 0x000fe40000011409 */
[----:B------:R-:W-:-:S03]  /*83f0*/  IADD3.X R5, R11, R5, R8, P0, !PT ;  /* 0x000000050b057210 */ /* 0x000fc600007fe408 */
[----:B------:R-:W-:Y:S02]  /*8400*/  IMAD R6, R6, UR4, RZ ;  /* 0x0000000406067c24 */ /* 0x000fe4000f8e02ff */
[----:B------:R-:W-:-:S04]  /*8410*/  IMAD.WIDE.U32 R4, R9, UR4, R4 ;  /* 0x0000000409047c25 */ /* 0x000fc8000f8e0004 */
[----:B------:R-:W-:Y:S01]  /*8420*/  IMAD R7, R9, UR5, R6 ;  /* 0x0000000509077c24 */ /* 0x000fe2000f8e0206 */
[----:B------:R-:W-:Y:S02]  /*8430*/  ULDC.64 UR4, c[0x0][0xb50] ;  /* 0x0002d40000047ab9 */ /* 0x000fe40000000a00 */
[----:B------:R-:W-:Y:S01]  /*8440*/  LEA R6, P0, R4, UR4, 0x2 ;  /* 0x0000000404067c11 */ /* 0x000fe2000f8010ff */
[----:B------:R-:W-:-:S05]  /*8450*/  IMAD.IADD R5, R5, 0x1, R7 ;  /* 0x0000000105057824 */ /* 0x000fca00078e0207 */
[----:B------:R-:W-:Y:S02]  /*8460*/  LEA.HI.X R7, R4, UR5, R5, 0x2, P0 ;  /* 0x0000000504077c11 */ /* 0x000fe400080f1405 */
[----:B------:R-:W-:-:S05]  /*8470*/  MOV R5, 0xff800000 ;  /* 0xff80000000057802 */ /* 0x000fca0000000f00 */
[----:B------:R2:W-:Y:S02]  /*8480*/  STG.E desc[UR36][R6.64], R5 ;  /* 0x0000000506007986 */ /* 0x0005e4000c101924 */
.L_x_227:
[----:B------:R-:W-:Y:S05]  /*8490*/  BSYNC B1 ;  /* 0x0000000000017941 */ /* 0x000fea0003800000 */
.L_x_226:
[----:B------:R-:W-:Y:S01]  /*84a0*/  ULDC.64 UR4, c[0x0][0xaa0] ;  /* 0x0002a80000047ab9 */ /* 0x000fe20000000a00 */
[----:B--2---:R-:W-:Y:S01]  /*84b0*/  IMAD R6, R19, 0x20, R161 ;  /* 0x0000002013067824 */ /* 0x004fe200078e02a1 */
[----:B------:R-:W-:Y:S01]  /*84c0*/  BSSY B1, `(.L_x_228) ;  /* 0x0000037000017945 */ /* 0x000fe20003800000 */
[----:B------:R-:W-:Y:S02]  /*84d0*/  IMAD R4, R10, UR4, RZ ;  /* 0x000000040a047c24 */ /* 0x000fe4000f8e02ff */
[----:B------:R-:W-:Y:S02]  /*84e0*/  IMAD R9, R23, 0x80, R6 ;  /* 0x0000008017097824 */ /* 0x000fe400078e0206 */
[C---:B------:R-:W-:Y:S02]  /*84f0*/  IMAD R7, R3.reuse, UR5, R4 ;  /* 0x0000000503077c24 */ /* 0x040fe4000f8e0204 */
[----:B------:R-:W-:Y:S01]  /*8500*/  IMAD.WIDE.U32 R4, R3, UR4, RZ ;  /* 0x0000000403047c25 */ /* 0x000fe2000f8e00ff */
[----:B------:R-:W-:-:S03]  /*8510*/  ULDC.64 UR4, c[0x0][0xae8] ;  /* 0x0002ba0000047ab9 */ /* 0x000fc60000000a00 */
[----:B------:R-:W-:Y:S02]  /*8520*/  IMAD.IADD R5, R5, 0x1, R7 ;  /* 0x0000000105057824 */ /* 0x000fe400078e0207 */
[----:B------:R-:W-:Y:S02]  /*8530*/  IMAD R7, R12, UR4, RZ ;  /* 0x000000040c077c24 */ /* 0x000fe4000f8e02ff */
[----:B------:R-:W-:-:S04]  /*8540*/  IMAD.WIDE.U32 R4, R22, UR4, R4 ;  /* 0x0000000416047c25 */ /* 0x000fc8000f8e0004 */
[----:B------:R-:W-:Y:S01]  /*8550*/  IMAD R7, R22, UR5, R7 ;  /* 0x0000000516077c24 */ /* 0x000fe2000f8e0207 */
[----:B------:R-:W-:Y:S01]  /*8560*/  ULDC.64 UR4, c[0x0][0xaf0] ;  /* 0x0002bc0000047ab9 */ /* 0x000fe20000000a00 */
[----:B---3--:R-:W-:-:S03]  /*8570*/  @P2 IMAD.HI.U32 R6, R9, R14, RZ ;  /* 0x0000000e09062227 */ /* 0x008fc600078e00ff */
[----:B------:R-:W-:Y:S01]  /*8580*/  IADD3 R5, R5, R7, RZ ;  /* 0x0000000705057210 */ /* 0x000fe20007ffe0ff */
[----:B------:R-:W-:Y:S01]  /*8590*/  IMAD.MOV.U32 R3, RZ, RZ, R9 ;  /* 0x000000ffff037224 */ /* 0x000fe200078e0009 */
[----:B----4-:R-:W-:Y:S01]  /*85a0*/  @P2 SHF.R.U32.HI R3, RZ, R27, R6 ;  /* 0x0000001bff032219 */ /* 0x010fe20000011606 */
[----:B------:R-:W-:Y:S02]  /*85b0*/  IMAD R8, R160, UR4, RZ ;  /* 0x00000004a0087c24 */ /* 0x000fe4000f8e02ff */
[----:B------:R-:W-:Y:S01]  /*85c0*/  IMAD.WIDE.U32 R4, R13, UR4, R4 ;  /* 0x000000040d047c25 */ /* 0x000fe2000f8e0004 */
[----:B------:R-:W-:-:S03]  /*85d0*/  SHF.R.S32.HI R6, RZ, 0x1f, R3 ;  /* 0x0000001fff067819 */ /* 0x000fc60000011403 */
[----:B------:R-:W-:Y:S01]  /*85e0*/  IMAD R7, R13, UR5, R8 ;  /* 0x000000050d077c24 */ /* 0x000fe2000f8e0208 */
[----:B------:R-:W-:Y:S01]  /*85f0*/  ULDC.64 UR4, c[0x0][0xae0] ;  /* 0x0002b80000047ab9 */ /* 0x000fe20000000a00 */
[----:B------:R-:W-:Y:S02]  /*8600*/  IMAD.MOV R8, RZ, RZ, -R3 ;  /* 0x000000ffff087224 */ /* 0x000fe400078e0a03 */
[----:B------:R-:W-:Y:S02]  /*8610*/  IMAD.IADD R5, R5, 0x1, R7 ;  /* 0x0000000105057824 */ /* 0x000fe400078e0207 */
[----:B------:R-:W-:Y:S02]  /*8620*/  IMAD R6, R6, UR4, RZ ;  /* 0x0000000406067c24 */ /* 0x000fe4000f8e02ff */
[----:B------:R-:W-:Y:S02]  /*8630*/  IMAD R7, R25, R8, R9 ;  /* 0x0000000819077224 */ /* 0x000fe400078e0209 */
[----:B------:R-:W-:-:S02]  /*8640*/  IMAD R9, R3, UR5, R6 ;  /* 0x0000000503097c24 */ /* 0x000fc4000f8e0206 */
[----:B------:R-:W-:Y:S01]  /*8650*/  IMAD.WIDE.U32 R4, R3, UR4, R4 ;  /* 0x0000000403047c25 */ /* 0x000fe2000f8e0004 */
[----:B------:R-:W-:Y:S01]  /*8660*/  SHF.R.S32.HI R3, RZ, 0x1f, R7 ;  /* 0x0000001fff037819 */ /* 0x000fe20000011407 */
[----:B------:R-:W-:Y:S02]  /*8670*/  ULDC.64 UR4, c[0x0][0xad8] ;  /* 0x0002b60000047ab9 */ /* 0x000fe40000000a00 */
[----:B------:R-:W-:Y:S02]  /*8680*/  IMAD.IADD R5, R5, 0x1, R9 ;  /* 0x0000000105057824 */ /* 0x000fe400078e0209 */
[----:B------:R-:W-:Y:S02]  /*8690*/  IMAD R6, R3, UR4, RZ ;  /* 0x0000000403067c24 */ /* 0x000fe4000f8e02ff */
[----:B------:R-:W-:Y:S02]  /*86a0*/  IMAD R8, R23, 0x80, R161 ;  /* 0x0000008017087824 */ /* 0x000fe400078e02a1 */
[----:B------:R-:W-:-:S02]  /*86b0*/  IMAD R25, R0, R25, RZ ;  /* 0x0000001900197224 */ /* 0x000fc400078e02ff */
[C---:B------:R-:W-:Y:S01]  /*86c0*/  IMAD R3, R7.reuse, UR5, R6 ;  /* 0x0000000507037c24 */ /* 0x040fe2000f8e0206 */
[C---:B------:R-:W-:Y:S01]  /*86d0*/  IADD3 R0, R8.reuse, 0x20, RZ ;  /* 0x0000002008007810 */ /* 0x040fe20007ffe0ff */
[----:B------:R-:W-:Y:S01]  /*86e0*/  IMAD.WIDE.U32 R4, R7, UR4, R4 ;  /* 0x0000000407047c25 */ /* 0x000fe2000f8e0004 */
[-C--:B------:R-:W-:Y:S01]  /*86f0*/  ISETP.GE.AND P2, PT, R8, R25.reuse, PT ;  /* 0x000000190800720c */ /* 0x080fe20003f46270 */
[----:B------:R-:W-:Y:S01]  /*8700*/  ULDC.64 UR4, c[0x0][0xa80] ;  /* 0x0002a00000047ab9 */ /* 0x000fe20000000a00 */
[----:B------:R-:W-:Y:S01]  /*8710*/  ISETP.GE.AND P1, PT, R0, R25, PT ;  /* 0x000000190000720c */ /* 0x000fe20003f26270 */
[----:B------:R-:W-:Y:S01]  /*8720*/  IMAD.IADD R3, R5, 0x1, R3 ;  /* 0x0000000105037824 */ /* 0x000fe200078e0203 */
[----:B------:R-:W-:Y:S01]  /*8730*/  LEA R6, P3, R4, UR4, 0x1 ;  /* 0x0000000404067c11 */ /* 0x000fe2000f8608ff */
[----:B------:R-:W-:-:S03]  /*8740*/  VIADD R0, R8, 0x40 ;  /* 0x0000004008007836 */ /* 0x000fc60000000000 */
[----:B------:R-:W-:Y:S02]  /*8750*/  LEA.HI.X R3, R4, UR5, R3, 0x1, P3 ;  /* 0x0000000504037c11 */ /* 0x000fe400098f0c03 */
[----:B------:R-:W-:Y:S01]  /*8760*/  ISETP.GE.AND P0, PT, R0, R25, PT ;  /* 0x000000190000720c */ /* 0x000fe20003f06270 */
[----:B------:R2:W3:Y:S04]  /*8770*/  SHFL.IDX PT, R4, R6, RZ, 0x181f ;  /* 0x00181fff06047589 */ /* 0x0004e800000e0000 */
[----:B------:R2:W4:Y:S01]  /*8780*/  SHFL.IDX PT, R0, R3, RZ, 0x181f ;  /* 0x00181fff03007589 */ /* 0x00052200000e0000 */
[----:B------:R-:W-:Y:S07]  /*8790*/  @P2 BRA `(.L_x_229) ;  /* 0x0000000000242947 */ /* 0x000fee0003800000 */
[----:B------:R-:W-:Y:S02]  /*87a0*/  ULDC UR4, c[0x0][0xac8] ;  /* 0x0002b20000047ab9 */ /* 0x000fe40000000800 */
[----:B------:R-:W-:Y:S02]  /*87b0*/  ISETP.GE.AND P4, PT, R2, UR4, PT ;  /* 0x0000000402007c0c */ /* 0x000fe4000bf86270 */
[----:B------:R-:W-:-:S11]  /*87c0*/  ISETP.GE.AND P5, PT, R17, UR4, PT ;  /* 0x0000000411007c0c */ /* 0x000fd6000bfa6270 */
[CC--:B---3--:R-:W-:Y:S02]  /*87d0*/  @!P4 LEA R10, P2, R2.reuse, R4.reuse, 0x1 ;  /* 0x00000004020ac211 */ /* 0x0c8fe400078408ff */
[C---:B------:R-:W-:Y:S02]  /*87e0*/  @!P5 LEA R4, P3, R17.reuse, R4, 0x1 ;  /* 0x000000041104d211 */ /* 0x040fe400078608ff */
[-C--:B----4-:R-:W-:Y:S02]  /*87f0*/  @!P4 LEA.HI.X R11, R2, R0.reuse, R170, 0x1, P2 ;  /* 0x00000000020bc211 */ /* 0x090fe400010f0caa */
[----:B------:R-:W-:-:S03]  /*8800*/  @!P5 LEA.HI.X R5, R17, R0, R169, 0x1, P3 ;  /* 0x000000001105d211 */ /* 0x000fc600018f0ca9 */
[----:B------:R3:W-:Y:S04]  /*8810*/  @!P4 ST.E.128 desc[UR36][R10.64], RZ ;  /* 0x000000ff0a00c985 */ /* 0x0007e8000c101d24 */
[----:B------:R3:W-:Y:S02]  /*8820*/  @!P5 ST.E.128 desc[UR36][R4.64], RZ ;  /* 0x000000ff0400d985 */ /* 0x0007e4000c101d24 */
.L_x_229:
[----:B------:R-:W-:Y:S05]  /*8830*/  BSYNC B1 ;  /* 0x0000000000017941 */ /* 0x000fea0003800000 */
.L_x_228:
[----:B----4-:R4:W0:Y:S01]  /*8840*/  SHFL.IDX PT, R0, R3, 0x1, 0x181f ;  /* 0x00381f0003007f89 */ /* 0x01082200000e0000 */
[----:B------:R-:W-:Y:S03]  /*8850*/  BSSY B1, `(.L_x_230) ;  /* 0x000000c000017945 */ /* 0x000fe60003800000 */
[----:B---3--:R4:W3:Y:S01]  /*8860*/  SHFL.IDX PT, R4, R6, 0x1, 0x181f ;  /* 0x00381f0006047f89 */ /* 0x0088e200000e0000 */
        /* <DEDUP_REMOVED lines=8> */
[----:B------:R0:W-:Y:S04]  /*88f0*/  @!P3 ST.E.128 desc[UR36][R10.64], RZ ;  /* 0x000000ff0a00b985 */ /* 0x0001e8000c101d24 */
[----:B------:R0:W-:Y:S02]  /*8900*/  @!P4 ST.E.128 desc[UR36][R4.64], RZ ;  /* 0x000000ff0400c985 */ /* 0x0001e4000c101d24 */
.L_x_231:
[----:B------:R-:W-:Y:S05]  /*8910*/  BSYNC B1 ;  /* 0x0000000000017941 */ /* 0x000fea0003800000 */
.L_x_230:
[----:B0-----:R0:W0:Y:S01]  /*8920*/  SHFL.IDX PT, R0, R3, 0x2, 0x181f ;  /* 0x00581f0003007f89 */ /* 0x00102200000e0000 */
[----:B------:R-:W-:Y:S03]  /*8930*/  BSSY B1, `(.L_x_232) ;  /* 0x000000c000017945 */ /* 0x000fe60003800000 */
[----:B---3--:R3:W0:Y:S01]  /*8940*/  SHFL.IDX PT, R4, R6, 0x2, 0x181f ;  /* 0x00581f0006047f89 */ /* 0x00862200000e0000 */
[----:B------:R-:W-:Y:S05]  /*8950*/  @P0 BRA `(.L_x_233) ;  /* 0x0000000000240947 */ /* 0x000fea0003800000 */
[----:B------:R-:W-:Y:S02]  /*8960*/  ULDC UR4, c[0x0][0xac8] ;  /* 0x0002b20000047ab9 */ /* 0x000fe40000000800 */
[----:B------:R-:W-:Y:S02]  /*8970*/  ISETP.GE.AND P2, PT, R2, UR4, PT ;  /* 0x0000000402007c0c */ /* 0x000fe4000bf46270 */
[----:B------:R-:W-:-:S11]  /*8980*/  ISETP.GE.AND P3, PT, R17, UR4, PT ;  /* 0x0000000411007c0c */ /* 0x000fd6000bf66270 */
[CC--:B0-----:R-:W-:Y:S02]  /*8990*/  @!P2 LEA R10, P0, R2.reuse, R4.reuse, 0x1 ;  /* 0x00000004020aa211 */ /* 0x0c1fe400078008ff */
[C---:B------:R-:W-:Y:S02]  /*89a0*/  @!P3 LEA R4, P1, R17.reuse, R4, 0x1 ;  /* 0x000000041104b211 */ /* 0x040fe400078208ff */
[-C--:B------:R-:W-:Y:S02]  /*89b0*/  @!P2 LEA.HI.X R11, R2, R0.reuse, R170, 0x1, P0 ;  /* 0x00000000020ba211 */ /* 0x080fe400000f0caa */
[----:B------:R-:W-:-:S03]  /*89c0*/  @!P3 LEA.HI.X R5, R17, R0, R169, 0x1, P1 ;  /* 0x000000001105b211 */ /* 0x000fc600008f0ca9 */
[----:B------:R0:W-:Y:S04]  /*89d0*/  @!P2 ST.E.128 desc[UR36][R10.64], RZ ;  /* 0x000000ff0a00a985 */ /* 0x0001e8000c101d24 */
[----:B------:R0:W-:Y:S02]  /*89e0*/  @!P3 ST.E.128 desc[UR36][R4.64], RZ ;  /* 0x000000ff0400b985 */ /* 0x0001e4000c101d24 */
.L_x_233:
[----:B------:R-:W-:Y:S05]  /*89f0*/  BSYNC B1 ;  /* 0x0000000000017941 */ /* 0x000fea0003800000 */
.L_x_232:
[----:B0-----:R-:W-:Y:S01]  /*8a00*/  VIADD R0, R8, 0x60 ;  /* 0x0000006008007836 */ /* 0x001fe20000000000 */
[----:B--2-4-:R-:W0:Y:S04]  /*8a10*/  SHFL.IDX PT, R3, R3, 0x3, 0x181f ;  /* 0x00781f0003037f89 */ /* 0x014e2800000e0000 */
[----:B------:R-:W-:Y:S01]  /*8a20*/  ISETP.GE.AND P0, PT, R0, R25, PT ;  /* 0x000000190000720c */ /* 0x000fe20003f06270 */
[----:B------:R2:W4:-:S12]  /*8a30*/  SHFL.IDX PT, R4, R6, 0x3, 0x181f ;  /* 0x00781f0006047f89 */ /* 0x00051800000e0000 */
[----:B--2---:R-:W-:Y:S05]  /*8a40*/  @P0 BRA `(.L_x_224) ;  /* 0x0000000000240947 */ /* 0x004fea0003800000 */
[----:B------:R-:W-:Y:S02]  /*8a50*/  ULDC UR4, c[0x0][0xac8] ;  /* 0x0002b20000047ab9 */ /* 0x000fe40000000800 */
[----:B------:R-:W-:Y:S02]  /*8a60*/  ISETP.GE.AND P2, PT, R2, UR4, PT ;  /* 0x0000000402007c0c */ /* 0x000fe4000bf46270 */
[----:B------:R-:W-:-:S11]  /*8a70*/  ISETP.GE.AND P3, PT, R17, UR4, PT ;  /* 0x0000000411007c0c */ /* 0x000fd6000bf66270 */
[CC--:B---34-:R-:W-:Y:S02]  /*8a80*/  @!P2 LEA R6, P0, R2.reuse, R4.reuse, 0x1 ;  /* 0x000000040206a211 */ /* 0x0d8fe400078008ff */
[C---:B------:R-:W-:Y:S02]  /*8a90*/  @!P3 LEA R4, P1, R17.reuse, R4, 0x1 ;  /* 0x000000041104b211 */ /* 0x040fe400078208ff */
[-C--:B0-----:R-:W-:Y:S02]  /*8aa0*/  @!P2 LEA.HI.X R7, R2, R3.reuse, R170, 0x1, P0 ;  /* 0x000000030207a211 */ /* 0x081fe400000f0caa */
[----:B------:R-:W-:-:S03]  /*8ab0*/  @!P3 LEA.HI.X R5, R17, R3, R169, 0x1, P1 ;  /* 0x000000031105b211 */ /* 0x000fc600008f0ca9 */
[----:B------:R2:W-:Y:S04]  /*8ac0*/  @!P2 ST.E.128 desc[UR36][R6.64], RZ ;  /* 0x000000ff0600a985 */ /* 0x0005e8000c101d24 */
[----:B------:R2:W-:Y:S02]  /*8ad0*/  @!P3 ST.E.128 desc[UR36][R4.64], RZ ;  /* 0x000000ff0400b985 */ /* 0x0005e4000c101d24 */
.L_x_224:
[----:B------:R-:W-:Y:S05]  /*8ae0*/  BSYNC B0 ;  /* 0x0000000000007941 */ /* 0x000fea0003800000 */
.L_x_215:
[----:B------:R-:W-:Y:S02]  /*8af0*/  ULDC UR4, c[0x0][0xc3c] ;  /* 0x00030f0000047ab9 */ /* 0x000fe40000000800 */
[----:B-1----:R-:W-:-:S13]  /*8b00*/  ISETP.GE.AND P0, PT, R51, UR4, PT ;  /* 0x0000000433007c0c */ /* 0x002fda000bf06270 */
[----:B------:R-:W-:Y:S05]  /*8b10*/  @!P0 BRA `(.L_x_234) ;  /* 0xffffff8000788947 */ /* 0x000fea000383ffff */
[----:B------:R-:W-:Y:S05]  /*8b20*/  EXIT ;  /* 0x000000000000794d */ /* 0x000fea0003800000 */
.L_x_187:
[----:B------:R-:W-:-:S08]  /*8b30*/  NOP ;  /* 0x0000000000007918 */ /* 0x000fd00000000000 */
[----:B------:R-:W0:-:S00]  /*8b40*/  USETMAXREG.DEALLOC.CTAPOOL 0x28 ;  /* 0x00000028000079c8 */ /* 0x000e0000080e0500 */
[----:B0-----:R-:W-:Y:S02]  /*8b50*/  LOP3.LUT R0, R0, 0x3, RZ, 0xc0, !PT ;  /* 0x0000000300007812 */ /* 0x001fe400078ec0ff */
[----:B------:R-:W-:-:S04]  /*8b60*/  LOP3.LUT R25, R25, 0xffffff7f, RZ, 0xc0, !PT ;  /* 0xffffff7f19197812 */ /* 0x000fc800078ec0ff */
[----:B------:R-:W0:Y:S02]  /*8b70*/  SHFL.IDX PT, R0, R0, RZ, 0x1f ;  /* 0x00001fff00007589 */ /* 0x000e2400000e0000 */
[----:B0-----:R-:W-:Y:S01]  /*8b80*/  ISETP.NE.AND P0, PT, R0, RZ, PT ;  /* 0x000000ff0000720c */ /* 0x001fe20003f05270 */
[----:B------:R-:W-:-:S12]  /*8b90*/  IMAD.MOV.U32 R0, RZ, RZ, RZ ;  /* 0x000000ffff007224 */ /* 0x000fd800078e00ff */
[----:B------:R-:W-:Y:S01]  /*8ba0*/  @P0 LOP3.LUT R25, R25, 0x80, RZ, 0xfc, !PT ;  /* 0x0000008019190812 */ /* 0x000fe200078efcff */
[----:B------:R-:W-:Y:S06]  /*8bb0*/  @!P0 BRA `(.L_x_235) ;  /* 0x00000000001c8947 */ /* 0x000fec0003800000 */
[----:B------:R-:W0:Y:S08]  /*8bc0*/  S2UR UR5, SR_CgaCtaId ;  /* 0x00000000000579c3 */ /* 0x000e300000008800 */
[----:B------:R-:W-:Y:S06]  /*8bd0*/  BAR.SYNC.DEFER_BLOCKING 0x5, 0x180 ;  /* 0x0146000000007b1d */ /* 0x000fec0000010000 */
[----:B------:R-:W-:-:S02]  /*8be0*/  UMOV UR4, 0x400 ;  /* 0x0000040000047882 */ /* 0x000fc40000000000 */
[----:B0-----:R-:W-:-:S09]  /*8bf0*/  ULEA UR4, UR5, UR4, 0x18 ;  /* 0x0000000405047291 */ /* 0x001fd2000f8ec03f */
[----:B------:R-:W1:Y:S01]  /*8c00*/  LDS.128 R16, [UR4+0x2a8d0] ;  /* 0x02a8d004ff107984 */ /* 0x000e620008000c00 */
[----:B------:R-:W-:Y:S06]  /*8c10*/  BAR.ARV 0x4, 0x180 ;  /* 0x0106000000007b1d */ /* 0x000fec0000002000 */
[----:B------:R-:W-:Y:S05]  /*8c20*/  BRA `(.L_x_236) ;  /* 0x0000000800007947 */ /* 0x000fea0003800000 */
.L_x_235:
[----:B------:R-:W0:Y:S01]  /*8c30*/  S2R R2, SR_TID.X ;  /* 0x0000000000027919 */ /* 0x000e220000002100 */
[----:B------:R-:W-:Y:S01]  /*8c40*/  ULDC UR4, c[0x0][0xc3c] ;  /* 0x00030f0000047ab9 */ /* 0x000fe20000000800 */
[----:B------:R-:W1:Y:S01]  /*8c50*/  S2UR UR6, SR_CTAID.X ;  /* 0x00000000000679c3 */ /* 0x000e620000002500 */
[----:B------:R-:W-:Y:S01]  /*8c60*/  ULDC UR5, c[0x0][0xc38] ;  /* 0x00030e0000057ab9 */ /* 0x000fe20000000800 */
[----:B0-----:R-:W-:-:S04]  /*8c70*/  LOP3.LUT R5, R2, 0x1f, RZ, 0xc0, !PT ;  /* 0x0000001f02057812 */ /* 0x001fc800078ec0ff */
[----:B------:R-:W-:-:S04]  /*8c80*/  ISETP.NE.AND P0, PT, R5, 0x1f, PT ;  /* 0x0000001f0500780c */ /* 0x000fc80003f05270 */
[----:B------:R-:W-:-:S13]  /*8c90*/  ISETP.GE.OR P1, PT, R5, UR4, !P0 ;  /* 0x0000000405007c0c */ /* 0x000fda000c726670 */
[----:B------:R-:W0:Y:S02]  /*8ca0*/  @!P1 LDC.64 R2, c[0x0][0xc80] ;  /* 0x00032000ff029b82 */ /* 0x000e240000000a00 */
[----:B0-----:R-:W-:-:S05]  /*8cb0*/  @!P1 IMAD.WIDE.U32 R2, R5, 0x4, R2 ;  /* 0x0000000405029825 */ /* 0x001fca00078e0002 */
[----:B------:R-:W2:Y:S01]  /*8cc0*/  @!P1 LDG.E R0, desc[UR36][R2.64] ;  /* 0x0000002402009981 */ /* 0x000ea2000c1e1900 */
[C---:B------:R-:W-:Y:S01]  /*8cd0*/  ISETP.NE.AND P1, PT, R5.reuse, RZ, PT ;  /* 0x000000ff0500720c */ /* 0x040fe20003f25270 */
[----:B------:R-:W-:Y:S01]  /*8ce0*/  UMOV UR4, URZ ;  /* 0x0000003f00047c82 */ /* 0x000fe20008000000 */
[C---:B------:R-:W-:Y:S02]  /*8cf0*/  ISETP.GE.U32.AND P2, PT, R5.reuse, 0x2, PT ;  /* 0x000000020500780c */ /* 0x040fe40003f46070 */
[C---:B------:R-:W-:Y:S02]  /*8d00*/  ISETP.GE.U32.AND P3, PT, R5.reuse, 0x4, PT ;  /* 0x000000040500780c */ /* 0x040fe40003f66070 */
[C---:B------:R-:W-:Y:S02]  /*8d10*/  ISETP.GE.U32.AND P4, PT, R5.reuse, 0x8, PT ;  /* 0x000000080500780c */ /* 0x040fe40003f86070 */
[----:B------:R-:W-:Y:S02]  /*8d20*/  ISETP.GE.U32.AND P5, PT, R5, 0x10, PT ;  /* 0x000000100500780c */ /* 0x000fe40003fa6070 */
[----:B------:R-:W-:Y:S01]  /*8d30*/  MOV R16, RZ ;  /* 0x000000ff00107202 */ /* 0x000fe20000000f00 */
[----:B--2---:R-:W0:Y:S02]  /*8d40*/  SHFL.UP PT, R4, R0, 0x1, RZ ;  /* 0x0420000000047989 */ /* 0x004e2400000e00ff */
[----:B0-----:R-:W-:-:S04]  /*8d50*/  SEL R7, R4, RZ, P1 ;  /* 0x000000ff04077207 */ /* 0x001fc80000800000 */
[----:B------:R-:W-:-:S05]  /*8d60*/  IADD3 R7, R0, R7, RZ ;  /* 0x0000000700077210 */ /* 0x000fca0007ffe0ff */
[----:B------:R-:W0:Y:S02]  /*8d70*/  SHFL.UP PT, R4, R7, 0x2, RZ ;  /* 0x0440000007047989 */ /* 0x000e2400000e00ff */
[----:B0-----:R-:W-:-:S05]  /*8d80*/  SEL R4, R4, RZ, P2 ;  /* 0x000000ff04047207 */ /* 0x001fca0001000000 */
[----:B------:R-:W-:-:S05]  /*8d90*/  IMAD.IADD R4, R7, 0x1, R4 ;  /* 0x0000000107047824 */ /* 0x000fca00078e0204 */
        /* <DEDUP_REMOVED lines=9> */
[----:B------:R-:W0:Y:S02]  /*8e30*/  SHFL.IDX PT, R4, R7, 0x1f, 0x1f ;  /* 0x03e01f0007047f89 */ /* 0x000e2400000e0000 */
[----:B0-----:R-:W-:-:S04]  /*8e40*/  IMAD R4, R4, UR5, RZ ;  /* 0x0000000504047c24 */ /* 0x001fc8000f8e02ff */
[----:B------:R-:W-:Y:S01]  /*8e50*/  IMAD.MOV.U32 R3, RZ, RZ, R4 ;  /* 0x000000ffff037224 */ /* 0x000fe200078e0004 */
[----:B-1----:R-:W-:-:S13]  /*8e60*/  ISETP.GT.AND P6, PT, R4, UR6, PT ;  /* 0x0000000604007c0c */ /* 0x002fda000bfc4270 */
[----:B------:R-:W-:Y:S05]  /*8e70*/  @P6 BRA `(.L_x_237) ;  /* 0x0000000000946947 */ /* 0x000fea0003800000 */
[----:B------:R-:W-:Y:S01]  /*8e80*/  IMAD.MOV.U32 R4, RZ, RZ, R3 ;  /* 0x000000ffff047224 */ /* 0x000fe200078e0003 */
[----:B------:R-:W-:Y:S01]  /*8e90*/  UMOV UR4, URZ ;  /* 0x0000003f00047c82 */ /* 0x000fe20008000000 */
[----:B------:R-:W-:-:S05]  /*8ea0*/  ULDC UR5, c[0x0][0xc38] ;  /* 0x00030e0000057ab9 */ /* 0x000fca0000000800 */
.L_x_241:
[----:B------:R-:W0:Y:S01]  /*8eb0*/  LDC R2, c[0x0][0xc3c] ;  /* 0x00030f00ff027b82 */ /* 0x000e220000000800 */
[----:B------:R-:W-:-:S06]  /*8ec0*/  UIADD3 UR4, UR4, 0x1f, URZ ;  /* 0x0000001f04047890 */ /* 0x000fcc000fffe03f */
[----:B0-----:R-:W-:-:S13]  /*8ed0*/  ISETP.LE.AND P6, PT, R2, UR4, PT ;  /* 0x0000000402007c0c */ /* 0x001fda000bfc3270 */
[----:B------:R-:W-:Y:S05]  /*8ee0*/  @P6 BRA `(.L_x_238) ;  /* 0x0000000400246947 */ /* 0x000fea0003800000 */
[----:B------:R-:W-:Y:S01]  /*8ef0*/  VIADD R7, R5, UR4 ;  /* 0x0000000405077c36 */ /* 0x000fe20008000000 */
[----:B------:R-:W-:Y:S01]  /*8f00*/  BSSY B0, `(.L_x_239) ;  /* 0x0000007000007945 */ /* 0x000fe20003800000 */
[----:B------:R-:W-:-:S03]  /*8f10*/  IMAD.MOV.U32 R0, RZ, RZ, RZ ;  /* 0x000000ffff007224 */ /* 0x000fc600078e00ff */
[----:B------:R-:W-:-:S13]  /*8f20*/  ISETP.GE.OR P6, PT, R7, R2, !P0 ;  /* 0x000000020700720c */ /* 0x000fda00047c6670 */
[----:B------:R-:W-:Y:S05]  /*8f30*/  @P6 BRA `(.L_x_240) ;  /* 0x00000000000c6947 */ /* 0x000fea0003800000 */
[----:B------:R-:W0:Y:S02]  /*8f40*/  LDC.64 R2, c[0x0][0xc80] ;  /* 0x00032000ff027b82 */ /* 0x000e240000000a00 */
[----:B0-----:R-:W-:-:S05]  /*8f50*/  IMAD.WIDE R2, R7, 0x4, R2 ;  /* 0x0000000407027825 */ /* 0x001fca00078e0202 */
[----:B------:R0:W5:Y:S02]  /*8f60*/  LDG.E R0, desc[UR36][R2.64] ;  /* 0x0000002402007981 */ /* 0x000164000c1e1900 */
.L_x_240:
[----:B------:R-:W-:Y:S05]  /*8f70*/  BSYNC B0 ;  /* 0x0000000000007941 */ /* 0x000fea0003800000 */
.L_x_239:
[----:B0----5:R-:W0:Y:S02]  /*8f80*/  SHFL.UP PT, R2, R0, 0x1, RZ ;  /* 0x0420000000027989 */ /* 0x021e2400000e00ff */
        /* <DEDUP_REMOVED lines=15> */
[----:B0-----:R-:W-:-:S05]  /*9080*/  IMAD R3, R3, UR5, RZ ;  /* 0x0000000503037c24 */ /* 0x001fca000f8e02ff */
[----:B------:R-:W-:-:S04]  /*9090*/  IADD3 R4, R3, R4, RZ ;  /* 0x0000000403047210 */ /* 0x000fc80007ffe0ff */
[----:B------:R-:W-:-:S13]  /*90a0*/  ISETP.GT.AND P6, PT, R4, UR6, PT ;  /* 0x0000000604007c0c */ /* 0x000fda000bfc4270 */
[----:B------:R-:W-:Y:S05]  /*90b0*/  @!P6 BRA `(.L_x_241) ;  /* 0xfffffffc007ce947 */ /* 0x000fea000383ffff */
[----:B------:R-:W-:-:S07]  /*90c0*/  IMAD.MOV.U32 R7, RZ, RZ, R9 ;  /* 0x000000ffff077224 */ /* 0x000fce00078e0009 */
.L_x_237:
[----:B------:R-:W-:-:S04]  /*90d0*/  IMAD.IADD R8, R4, 0x1, -R3 ;  /* 0x0000000104087824 */ /* 0x000fc800078e0a03 */
[----:B------:R-:W-:-:S05]  /*90e0*/  IMAD R2, R7, UR5, R8 ;  /* 0x0000000507027c24 */ /* 0x000fca000f8e0208 */
[----:B------:R-:W-:-:S13]  /*90f0*/  ISETP.GT.AND P0, PT, R2, UR6, PT ;  /* 0x0000000602007c0c */ /* 0x000fda000bf04270 */
[----:B------:R-:W-:-:S04]  /*9100*/  VOTE.ANY R4, PT, !P0 ;  /* 0x0000000000047806 */ /* 0x000fc800040e0100 */
[----:B------:R-:W0:Y:S01]  /*9110*/  POPC R19, R4 ;  /* 0x0000000400137309 */ /* 0x000e220000000000 */
[----:B------:R-:W-:Y:S01]  /*9120*/  ISETP.NE.AND P0, PT, R4, RZ, PT ;  /* 0x000000ff0400720c */ /* 0x000fe20003f05270 */
[----:B0-----:R-:W0:Y:S02]  /*9130*/  SHFL.IDX PT, R10, R0, R19, 0x1f ;  /* 0x00001f13000a7589 */ /* 0x001e2400000e0000 */
[----:B0-----:R-:W-:-:S04]  /*9140*/  IABS R9, R10 ;  /* 0x0000000a00097213 */ /* 0x001fc80000000000 */
[----:B------:R-:W0:Y:S08]  /*9150*/  I2F.RP R6, R9 ;  /* 0x0000000900067306 */ /* 0x000e300000209400 */
[----:B0-----:R-:W0:Y:S02]  /*9160*/  MUFU.RCP R6, R6 ;  /* 0x0000000600067308 */ /* 0x001e240000001000 */
[----:B0-----:R-:W-:-:S06]  /*9170*/  VIADD R2, R6, 0xffffffe ;  /* 0x0ffffffe06027836 */ /* 0x001fcc0000000000 */
[----:B------:R0:W1:Y:S01]  /*9180*/  F2I.FTZ.U32.TRUNC.NTZ R3, R2 ;  /* 0x0000000200037305 */ /* 0x000062000021f000 */
[----:B------:R-:W-:Y:S05]  /*9190*/  @!P0 BRA `(.L_x_242) ;  /* 0x0000000000088947 */ /* 0x000fea0003800000 */
[----:B------:R-:W-:-:S06]  /*91a0*/  IADD3 R16, R19, -0x1, RZ ;  /* 0xffffffff13107810 */ /* 0x000fcc0007ffe0ff */
[----:B------:R2:W3:Y:S02]  /*91b0*/  SHFL.IDX PT, R16, R7, R16, 0x1f ;  /* 0x00001f1007107589 */ /* 0x0004e400000e0000 */
.L_x_242:
[----:B---3--:R-:W-:Y:S01]  /*91c0*/  IMAD R16, R16, UR5, R8 ;  /* 0x0000000510107c24 */ /* 0x008fe2000f8e0208 */
[----:B0-----:R-:W-:Y:S01]  /*91d0*/  IABS R2, R10 ;  /* 0x0000000a00027213 */ /* 0x001fe20000000000 */
[----:B-1----:R-:W-:Y:S02]  /*91e0*/  IMAD.MOV R0, RZ, RZ, -R3 ;  /* 0x000000ffff007224 */ /* 0x002fe400078e0a03 */
[----:B------:R-:W-:Y:S01]  /*91f0*/  VIADD R19, R19, UR4 ;  /* 0x0000000413137c36 */ /* 0x000fe20008000000 */
[----:B------:R-:W-:Y:S01]  /*9200*/  IADD3 R11, -R16, UR6, RZ ;  /* 0x00000006100b7c10 */ /* 0x000fe2000fffe1ff */
[----:B------:R-:W-:Y:S02]  /*9210*/  IMAD.MOV R4, RZ, RZ, -R2 ;  /* 0x000000ffff047224 */ /* 0x000fe400078e0a02 */
[----:B--2---:R-:W-:Y:S01]  /*9220*/  IMAD R7, R0, R9, RZ ;  /* 0x0000000900077224 */ /* 0x004fe200078e02ff */
[----:B------:R-:W-:Y:S01]  /*9230*/  IABS R0, R11 ;  /* 0x0000000b00007213 */ /* 0x000fe20000000000 */
[----:B------:R-:W-:-:S04]  /*9240*/  IMAD.MOV.U32 R2, RZ, RZ, RZ ;  /* 0x000000ffff027224 */ /* 0x000fc800078e00ff */
[----:B------:R-:W-:Y:S01]  /*9250*/  IMAD.HI.U32 R2, R3, R7, R2 ;  /* 0x0000000703027227 */ /* 0x000fe200078e0002 */
[----:B------:R-:W-:-:S03]  /*9260*/  MOV R3, R0 ;  /* 0x0000000000037202 */ /* 0x000fc60000000f00 */
[----:B------:R-:W-:Y:S02]  /*9270*/  IMAD.MOV.U32 R0, RZ, RZ, R4 ;  /* 0x000000ffff007224 */ /* 0x000fe400078e0004 */
[----:B------:R-:W-:-:S04]  /*9280*/  IMAD.HI.U32 R2, R2, R3, RZ ;  /* 0x0000000302027227 */ /* 0x000fc800078e00ff */
[----:B------:R-:W-:-:S05]  /*9290*/  IMAD R0, R2, R0, R3 ;  /* 0x0000000002007224 */ /* 0x000fca00078e0203 */
[----:B------:R-:W-:-:S13]  /*92a0*/  ISETP.GT.U32.AND P1, PT, R9, R0, PT ;  /* 0x000000000900720c */ /* 0x000fda0003f24070 */
[----:B------:R-:W-:Y:S02]  /*92b0*/  @!P1 IMAD.IADD R0, R0, 0x1, -R9 ;  /* 0x0000000100009824 */ /* 0x000fe400078e0a09 */
[----:B------:R-:W-:Y:S01]  /*92c0*/  @!P1 VIADD R2, R2, 0x1 ;  /* 0x0000000102029836 */ /* 0x000fe20000000000 */
[----:B------:R-:W-:Y:S02]  /*92d0*/  ISETP.NE.AND P1, PT, R10, RZ, PT ;  /* 0x000000ff0a00720c */ /* 0x000fe40003f25270 */
[----:B------:R-:W-:Y:S02]  /*92e0*/  ISETP.GE.U32.AND P0, PT, R0, R9, PT ;  /* 0x000000090000720c */ /* 0x000fe40003f06070 */
[----:B------:R-:W-:-:S04]  /*92f0*/  LOP3.LUT R0, R11, R10, RZ, 0x3c, !PT ;  /* 0x0000000a0b007212 */ /* 0x000fc800078e3cff */
[----:B------:R-:W-:-:S07]  /*9300*/  ISETP.GE.AND P2, PT, R0, RZ, PT ;  /* 0x000000ff0000720c */ /* 0x000fce0003f46270 */
[----:B------:R-:W-:-:S06]  /*9310*/  @P0 IADD3 R2, R2, 0x1, RZ ;  /* 0x0000000102020810 */ /* 0x000fcc0007ffe0ff */
[----:B------:R-:W-:Y:S01]  /*9320*/  @!P2 IMAD.MOV R2, RZ, RZ, -R2 ;  /* 0x000000ffff02a224 */ /* 0x000fe200078e0a02 */
[----:B------:R-:W-:-:S04]  /*9330*/  @!P1 LOP3.LUT R2, RZ, R10, RZ, 0x33, !PT ;  /* 0x0000000aff029212 */ /* 0x000fc800078e33ff */
[----:B------:R-:W-:Y:S01]  /*9340*/  MOV R18, R2 ;  /* 0x0000000200127202 */ /* 0x000fe20000000f00 */
[----:B------:R-:W-:-:S04]  /*9350*/  IMAD.MOV R17, RZ, RZ, -R2 ;  /* 0x000000ffff117224 */ /* 0x000fc800078e0a02 */
[----:B------:R-:W-:Y:S01]  /*9360*/  IMAD R17, R10, R17, R11 ;  /* 0x000000110a117224 */ /* 0x000fe200078e020b */
[----:B------:R-:W-:Y:S06]  /*9370*/  BRA `(.L_x_243) ;  /* 0x0000000000147947 */ /* 0x000fec0003800000 */
.L_x_238:
[----:B------:R-:W-:Y:S01]  /*9380*/  ULDC UR4, c[0x0][0xc3c] ;  /* 0x00030f0000047ab9 */ /* 0x000fe20000000800 */
[----:B------:R-:W-:Y:S01]  /*9390*/  IMAD.MOV.U32 R17, RZ, RZ, RZ ;  /* 0x000000ffff117224 */ /* 0x000fe200078e00ff */
[----:B------:R-:W-:Y:S01]  /*93a0*/  MOV R19, UR4 ;  /* 0x0000000400137c02 */ /* 0x000fe20008000f00 */
[----:B------:R-:W-:Y:S02]  /*93b0*/  IMAD.U32 R16, RZ, RZ, UR6 ;  /* 0x00000006ff107e24 */ /* 0x000fe4000f8e00ff */
[----:B------:R-:W-:-:S07]  /*93c0*/  IMAD.MOV.U32 R18, RZ, RZ, RZ ;  /* 0x000000ffff127224 */ /* 0x000fce00078e00ff */
.L_x_243:
[----:B------:R-:W-:-:S13]  /*93d0*/  ISETP.NE.AND P0, PT, R5, RZ, PT ;  /* 0x000000ff0500720c */ /* 0x000fda0003f05270 */
[----:B------:R-:W0:Y:S01]  /*93e0*/  @!P0 S2R R3, SR_CgaCtaId ;  /* 0x0000000000038919 */ /* 0x000e220000008800 */
[----:B------:R-:W-:-:S04]  /*93f0*/  @!P0 MOV R0, 0x400 ;  /* 0x0000040000008802 */ /* 0x000fc80000000f00 */
[----:B0-----:R-:W-:-:S05]  /*9400*/  @!P0 LEA R0, R3, R0, 0x18 ;  /* 0x0000000003008211 */ /* 0x001fca00078ec0ff */
[----:B------:R0:W-:Y:S01]  /*9410*/  @!P0 STS.128 [R0+0x2a8d0], R16 ;  /* 0x02a8d01000008388 */ /* 0x0001e20000000c00 */
[----:B------:R-:W-:Y:S06]  /*9420*/  BAR.ARV 0x5, 0x180 ;  /* 0x0146000000007b1d */ /* 0x000fec0000002000 */
.L_x_236:
[----:B------:R2:W-:Y:S01]  /*9430*/  STL [R1+0x14], RZ ;  /* 0x000014ff01007387 */ /* 0x0005e20000100800 */
[----:B------:R-:W-:Y:S01]  /*9440*/  ULDC UR4, c[0x0][0xc3c] ;  /* 0x00030f0000047ab9 */ /* 0x000fe20000000800 */
[----:B------:R-:W-:Y:S01]  /*9450*/  IMAD.MOV.U32 R28, RZ, RZ, 0x1 ;  /* 0x00000001ff1c7424 */ /* 0x000fe200078e00ff */
[----:B-1----:R-:W-:Y:S01]  /*9460*/  ISETP.GE.AND P0, PT, R19, UR4, PT ;  /* 0x0000000413007c0c */ /* 0x002fe2000bf06270 */
[----:B------:R-:W-:-:S12]  /*9470*/  IMAD.MOV.U32 R27, RZ, RZ, RZ ;  /* 0x000000ffff1b7224 */ /* 0x000fd800078e00ff */
[----:B--2---:R-:W-:Y:S05]  /*9480*/  @P0 BRA `(.L_x_244) ;  /* 0x0000004400b40947 */ /* 0x004fea0003800000 */
[----:B------:R-:W2:Y:S01]  /*9490*/  LDL R4, [R1+0x4] ;  /* 0x0000040001047983 */ /* 0x000ea20000100800 */
[----:B------:R-:W0:Y:S01]  /*94a0*/  S2R R5, SR_TID.X ;  /* 0x0000000000057919 */ /* 0x000e220000002100 */
[----:B------:R-:W1:Y:S01]  /*94b0*/  S2UR UR5, SR_CgaCtaId ;  /* 0x00000000000579c3 */ /* 0x000e620000008800 */
[----:B------:R-:W-:Y:S01]  /*94c0*/  UMOV UR4, 0x400 ;  /* 0x0000040000047882 */ /* 0x000fe20000000000 */
[----:B------:R-:W-:Y:S01]  /*94d0*/  BSSY B8, `(.L_x_244) ;  /* 0x0000468000087945 */ /* 0x000fe20003800000 */
[----:B------:R-:W-:Y:S02]  /*94e0*/  IMAD.MOV.U32 R28, RZ, RZ, 0x1 ;  /* 0x00000001ff1c7424 */ /* 0x000fe400078e00ff */
[----:B------:R-:W-:Y:S01]  /*94f0*/  IMAD.MOV.U32 R27, RZ, RZ, RZ ;  /* 0x000000ffff1b7224 */ /* 0x000fe200078e00ff */
[----:B------:R-:W-:Y:S01]  /*9500*/  ULDC UR38, c[0x0][0xc] ;  /* 0x0000030000267ab9 */ /* 0x000fe20000000800 */
[----:B-1----:R-:W-:Y:S01]  /*9510*/  ULEA UR4, UR5, UR4, 0x18 ;  /* 0x0000000405047291 */ /* 0x002fe2000f8ec03f */
[C---:B0-----:R-:W-:Y:S01]  /*9520*/  IMAD.SHL.U32 R0, R5.reuse, 0x8, RZ ;  /* 0x0000000805007824 */ /* 0x041fe200078e00ff */
[----:B------:R-:W-:-:S04]  /*9530*/  LOP3.LUT R3, R5, 0x7f, RZ, 0xc0, !PT ;  /* 0x0000007f05037812 */ /* 0x000fc800078ec0ff */
[----:B------:R-:W-:Y:S01]  /*9540*/  LOP3.LUT R2, R0, 0x1f8, RZ, 0xc0, !PT ;  /* 0x000001f800027812 */ /* 0x000fe200078ec0ff */
[----:B------:R-:W-:-:S03]  /*9550*/  IMAD.U32 R22, RZ, RZ, UR4 ;  /* 0x00000004ff167e24 */ /* 0x000fc6000f8e00ff */
[----:B------:R-:W-:Y:S02]  /*9560*/  LOP3.LUT R33, R2, 0x38, R5, 0x78, !PT ;  /* 0x0000003802217812 */ /* 0x000fe400078e7805 */
[----:B------:R-:W-:Y:S02]  /*9570*/  SHF.L.U32 R2, R5, 0x4, RZ ;  /* 0x0000000405027819 */ /* 0x000fe400000006ff */
[----:B------:R-:W-:-:S04]  /*9580*/  LOP3.LUT R33, R33, 0x200, R0, 0xf8, !PT ;  /* 0x0000020021217812 */ /* 0x000fc800078ef800 */
[----:B------:R-:W-:Y:S02]  /*9590*/  LEA R34, R33, R22, 0x1 ;  /* 0x0000001621227211 */ /* 0x000fe400078e08ff */
[----:B--2---:R-:W-:-:S05]  /*95a0*/  LOP3.LUT R4, R4, 0x2, RZ, 0xfc, !PT ;  /* 0x0000000204047812 */ /* 0x004fca00078efcff */
[----:B------:R0:W-:Y:S04]  /*95b0*/  STL [R1+0x20], R4 ;  /* 0x0000200401007387 */ /* 0x0001e80000100800 */
[----:B------:R1:W-:Y:S01]  /*95c0*/  STL [R1+0x14], RZ ;  /* 0x000014ff01007387 */ /* 0x0003e20000100800 */
[----:B0-----:R-:W-:Y:S02]  /*95d0*/  SHF.R.U32.HI R4, RZ, 0x3, R3 ;  /* 0x00000003ff047819 */ /* 0x001fe40000011603 */
[----:B------:R-:W-:Y:S02]  /*95e0*/  LOP3.LUT R3, R0, 0x38, RZ, 0xc0, !PT ;  /* 0x0000003800037812 */ /* 0x000fe400078ec0ff */
[----:B------:R-:W-:Y:S02]  /*95f0*/  LOP3.LUT R4, R4, 0x70, R2, 0xf8, !PT ;  /* 0x0000007004047812 */ /* 0x000fe400078ef802 */
[----:B------:R-:W-:-:S02]  /*9600*/  LOP3.LUT R2, R3, 0x40, RZ, 0xfc, !PT ;  /* 0x0000004003027812 */ /* 0x000fc400078efcff */
[----:B-1----:R-:W-:-:S07]  /*9610*/  LOP3.LUT R0, R3, 0x80, RZ, 0xfc, !PT ;  /* 0x0000008003007812 */ /* 0x002fce00078efcff */
.L_x_307:
[----:B0-----:R-:W0:Y:S02]  /*9620*/  LDC.64 R30, c[0x0][0xc88] ;  /* 0x00032200ff1e7b82 */ /* 0x001e240000000a00 */
[----:B0-----:R-:W-:-:S06]  /*9630*/  IMAD.WIDE R30, R19, 0x4, R30 ;  /* 0x00000004131e7825 */ /* 0x001fcc00078e021e */
[----:B------:R-:W2:Y:S01]  /*9640*/  LDG.E R30, desc[UR36][R30.64] ;  /* 0x000000241e1e7981 */ /* 0x000ea2000c1e1900 */
[----:B------:R-:W-:Y:S05]  /*9650*/  YIELD ;  /* 0x0000000000007946 */ /* 0x000fea0003800000 */
[----:B------:R-:W-:Y:S01]  /*9660*/  ULDC.64 UR4, c[0x0][0xa28] ;  /* 0x00028a0000047ab9 */ /* 0x000fe20000000a00 */
[----:B------:R-:W-:Y:S01]  /*9670*/  IMAD.MOV.U32 R37, RZ, RZ, RZ ;  /* 0x000000ffff257224 */ /* 0x000fe200078e00ff */
[----:B------:R-:W-:Y:S01]  /*9680*/  ISETP.NE.U32.AND P0, PT, RZ, UR4, PT ;  /* 0x00000004ff007c0c */ /* 0x000fe2000bf05070 */
[----:B------:R-:W-:-:S03]  /*9690*/  ULDC.64 UR6, c[0x0][0xa18] ;  /* 0x0002860000067ab9 */ /* 0x000fc60000000a00 */
[----:B------:R-:W-:Y:S01]  /*96a0*/  ISETP.NE.AND.EX P0, PT, RZ, UR5, PT, P0 ;  /* 0x00000005ff007c0c */ /* 0x000fe2000bf05300 */
[----:B------:R-:W-:Y:S01]  /*96b0*/  IMAD.MOV.U32 R35, RZ, RZ, RZ ;  /* 0x000000ffff237224 */ /* 0x000fe200078e00ff */
[----:B--2---:R-:W-:-:S11]  /*96c0*/  SHF.R.S32.HI R0, RZ, 0x1f, R30 ;  /* 0x0000001fff007819 */ /* 0x004fd6000001141e */
[C---:B------:R-:W-:Y:S01]  /*96d0*/  @P0 LEA R2, P1, R30.reuse, UR4, 0x2 ;  /* 0x000000041e020c11 */ /* 0x040fe2000f8210ff */
[C---:B------:R-:W-:Y:S01]  /*96e0*/  IMAD.SHL.U32 R23, R30.reuse, 0x4, RZ ;  /* 0x000000041e177824 */ /* 0x040fe200078e00ff */
[C-C-:B------:R-:W-:Y:S01]  /*96f0*/  SHF.L.U64.HI R24, R30.reuse, 0x2, R0.reuse ;  /* 0x000000021e187819 */ /* 0x140fe20000010200 */
[----:B------:R0:W-:Y:S01]  /*9700*/  STL [R1+0x8], R0 ;  /* 0x0000080001007387 */ /* 0x0001e20000100800 */
[----:B------:R-:W-:Y:S01]  /*9710*/  @P0 LEA.HI.X R3, R30, UR5, R0, 0x2, P1 ;  /* 0x000000051e030c11 */ /* 0x000fe200088f1400 */
[----:B------:R-:W-:-:S04]  /*9720*/  ULDC.64 UR4, c[0x0][0xa00] ;  /* 0x0002800000047ab9 */ /* 0x000fc80000000a00 */
[----:B-1----:R1:W5:Y:S01]  /*9730*/  @P0 LDG.E R37, desc[UR36][R2.64] ;  /* 0x0000002402250981 */ /* 0x002362000c1e1900 */
[----:B------:R-:W-:Y:S02]  /*9740*/  ISETP.NE.U32.AND P0, PT, RZ, UR4, PT ;  /* 0x00000004ff007c0c */ /* 0x000fe4000bf05070 */
[----:B------:R-:W-:Y:S02]  /*9750*/  LOP3.LUT R25, R25, 0xffffffbf, RZ, 0xc0, !PT ;  /* 0xffffffbf19197812 */ /* 0x000fe400078ec0ff */
[----:B------:R-:W-:Y:S02]  /*9760*/  ISETP.NE.AND.EX P2, PT, RZ, UR5, PT, P0 ;  /* 0x00000005ff007c0c */ /* 0x000fe4000bf45300 */
[----:B------:R-:W-:Y:S02]  /*9770*/  ISETP.NE.U32.AND P0, PT, RZ, UR6, PT ;  /* 0x00000006ff007c0c */ /* 0x000fe4000bf05070 */
[----:B-1----:R-:W-:Y:S02]  /*9780*/  IADD3 R2, P1, R23, UR4, RZ ;  /* 0x0000000417027c10 */ /* 0x002fe4000ff3e0ff */
[----:B------:R-:W-:-:S02]  /*9790*/  ISETP.NE.AND.EX P0, PT, RZ, UR7, PT, P0 ;  /* 0x00000007ff007c0c */ /* 0x000fc4000bf05300 */
[----:B------:R-:W-:Y:S01]  /*97a0*/  IADD3.X R3, R24, UR5, RZ, P1, !PT ;  /* 0x0000000518037c10 */ /* 0x000fe20008ffe4ff */
[----:B------:R-:W-:-:S04]  /*97b0*/  ULDC.64 UR4, c[0x0][0x418] ;  /* 0x0001060000047ab9 */ /* 0x000fc80000000a00 */
[----:B------:R-:W-:Y:S01]  /*97c0*/  @P2 LOP3.LUT R25, R25, 0x40, RZ, 0xfc, !PT ;  /* 0x0000004019192812 */ /* 0x000fe200078efcff */
[----:B------:R1:W5:Y:S05]  /*97d0*/  @P2 LDG.E R35, desc[UR36][R2.64] ;  /* 0x0000002402232981 */ /* 0x00036a000c1e1900 */
[----:B------:R-:W-:-:S04]  /*97e0*/  @P0 IADD3 R4, P1, R23, UR6, RZ ;  /* 0x0000000617040c10 */ /* 0x000fc8000ff3e0ff */
[----:B------:R-:W-:-:S05]  /*97f0*/  @P0 IADD3.X R5, R24, UR7, RZ, P1, !PT ;  /* 0x0000000718050c10 */ /* 0x000fca0008ffe4ff */
[----:B0-----:R-:W2:Y:S01]  /*9800*/  @P0 LDG.E R0, desc[UR36][R4.64] ;  /* 0x0000002404000981 */ /* 0x001ea2000c1e1900 */
[----:B------:R-:W-:-:S03]  /*9810*/  UISETP.NE.U32.AND UP0, UPT, UR4, URZ, UPT ;  /* 0x0000003f0400728c */ /* 0x000fc6000bf05070 */
[----:B------:R-:W-:Y:S01]  /*9820*/  ULDC UR4, c[0x0][0x424] ;  /* 0x0001090000047ab9 */ /* 0x000fe20000000800 */
[----:B------:R-:W-:-:S03]  /*9830*/  UISETP.NE.AND.EX UP0, UPT, UR5, URZ, UPT, UP0 ;  /* 0x0000003f0500728c */ /* 0x000fc6000bf05300 */
[----:B------:R-:W-:Y:S01]  /*9840*/  ULDC UR5, c[0x0][0x2f0] ;  /* 0x0000bc0000057ab9 */ /* 0x000fe20000000800 */
[----:B------:R-:W-:-:S04]  /*9850*/  USEL UR4, UR4, 0x1, UP0 ;  /* 0x0000000104047887 */ /* 0x000fc80008000000 */
[----:B------:R-:W-:-:S06]  /*9860*/  UIMAD UR4, UR4, UR5, URZ ;  /* 0x00000005040472a4 */ /* 0x000fcc000f8e023f */
[----:B------:R-:W-:Y:S01]  /*9870*/  MOV R36, UR4 ;  /* 0x0000000400247c02 */ /* 0x000fe20008000f00 */
[----:B--2---:R1:W-:Y:S01]  /*9880*/  @P0 STL [R1+0x10], R0 ;  /* 0x0000100001000387 */ /* 0x0043e20000100800 */
[----:B---3--:R-:W-:Y:S05]  /*9890*/  @P0 BRA `(.L_x_245) ;  /* 0x0000000000200947 */ /* 0x008fea0003800000 */
[----:B------:R-:W-:Y:S02]  /*98a0*/  ULDC UR4, c[0x0][0x288] ;  /* 0x0000a20000047ab9 */ /* 0x000fe40000000800 */
[----:B-1----:R-:W-:-:S05]  /*98b0*/  IMAD.U32 R0, RZ, RZ, UR4 ;  /* 0x00000004ff007e24 */ /* 0x002fca000f8e00ff */
[----:B------:R0:W-:Y:S01]  /*98c0*/  STL [R1+0x10], R0 ;  /* 0x0000100001007387 */ /* 0x0001e20000100800 */
[----:B------:R-:W-:Y:S05]  /*98d0*/  @!P2 BRA `(.L_x_245) ;  /* 0x000000000010a947 */ /* 0x000fea0003800000 */
[----:B------:R-:W2:Y:S04]  /*98e0*/  LDG.E R5, desc[UR36][R2.64] ;  /* 0x0000002402057981 */ /* 0x000ea8000c1e1900 */
[----:B0-----:R-:W2:Y:S02]  /*98f0*/  LDG.E R0, desc[UR36][R2.64+0x4] ;  /* 0x0000042402007981 */ /* 0x001ea4000c1e1900 */
[----:B--2---:R-:W-:-:S05]  /*9900*/  IMAD.IADD R0, R0, 0x1, -R5 ;  /* 0x0000000100007824 */ /* 0x004fca00078e0a05 */
[----:B------:R2:W-:Y:S02]  /*9910*/  STL [R1+0x10], R0 ;  /* 0x0000100001007387 */ /* 0x0005e40000100800 */
.L_x_245:
[----:B------:R-:W-:Y:S01]  /*9920*/  ULDC.64 UR4, c[0x0][0xa20] ;  /* 0x0002880000047ab9 */ /* 0x000fe20000000a00 */
[----:B------:R-:W-:Y:S01]  /*9930*/  IMAD.MOV.U32 R31, RZ, RZ, R30 ;  /* 0x000000ffff1f7224 */ /* 0x000fe200078e001e */
[----:B------:R-:W-:-:S04]  /*9940*/  ISETP.NE.U32.AND P0, PT, RZ, UR4, PT ;  /* 0x00000004ff007c0c */ /* 0x000fc8000bf05070 */
[----:B------:R-:W-:-:S13]  /*9950*/  ISETP.NE.AND.EX P0, PT, RZ, UR5, PT, P0 ;  /* 0x00000005ff007c0c */ /* 0x000fda000bf05300 */
[----:B------:R-:W-:Y:S05]  /*9960*/  @!P0 BRA `(.L_x_246) ;  /* 0x0000000000108947 */ /* 0x000fea0003800000 */
[----:B-1----:R-:W-:-:S04]  /*9970*/  IADD3 R2, P0, R23, UR4, RZ ;  /* 0x0000000417027c10 */ /* 0x002fc8000ff1e0ff */
[----:B------:R-:W-:-:S05]  /*9980*/  IADD3.X R3, R24, UR5, RZ, P0, !PT ;  /* 0x0000000518037c10 */ /* 0x000fca00087fe4ff */
[----:B------:R3:W5:Y:S01]  /*9990*/  LDG.E R36, desc[UR36][R2.64] ;  /* 0x0000002402247981 */ /* 0x000762000c1e1900 */
[----:B------:R-:W-:Y:S05]  /*99a0*/  BRA `(.L_x_247) ;  /* 0x0000000000247947 */ /* 0x000fea0003800000 */
.L_x_246:
[----:B------:R-:W-:Y:S02]  /*99b0*/  ULDC.64 UR4, c[0x0][0xa08] ;  /* 0x0002820000047ab9 */ /* 0x000fe40000000a00 */
[----:B------:R-:W-:-:S04]  /*99c0*/  ISETP.NE.U32.AND P0, PT, RZ, UR4, PT ;  /* 0x00000004ff007c0c */ /* 0x000fc8000bf05070 */
[----:B------:R-:W-:-:S13]  /*99d0*/  ISETP.NE.AND.EX P0, PT, RZ, UR5, PT, P0 ;  /* 0x00000005ff007c0c */ /* 0x000fda000bf05300 */
[----:B------:R-:W-:Y:S05]  /*99e0*/  @!P0 BRA `(.L_x_247) ;  /* 0x0000000000148947 */ /* 0x000fea0003800000 */
[----:B-1----:R-:W1:Y:S02]  /*99f0*/  LDC.64 R2, c[0x0][0xa08] ;  /* 0x00028200ff027b82 */ /* 0x002e640000000a00 */
[----:B-1----:R-:W-:-:S05]  /*9a00*/  IMAD.WIDE R2, R31, 0x4, R2 ;  /* 0x000000041f027825 */ /* 0x002fca00078e0202 */
[----:B------:R-:W3:Y:S04]  /*9a10*/  LDG.E R36, desc[UR36][R2.64] ;  /* 0x0000002402247981 */ /* 0x000ee8000c1e1900 */
[----:B------:R-:W3:Y:S02]  /*9a20*/  LDG.E R5, desc[UR36][R2.64+0x4] ;  /* 0x0000042402057981 */ /* 0x000ee4000c1e1900 */
[----:B---3--:R-:W-:-:S07]  /*9a30*/  IADD3 R36, -R36, R5, RZ ;  /* 0x0000000524247210 */ /* 0x008fce0007ffe1ff */
.L_x_247:
[----:B-----5:R-:W-:Y:S01]  /*9a40*/  IMAD.IADD R36, R36, 0x1, -R37 ;  /* 0x0000000124247824 */ /* 0x020fe200078e0a25 */
[----:B------:R-:W-:Y:S03]  /*9a50*/  BSSY B7, `(.L_x_248) ;  /* 0x0000371000077945 */ /* 0x000fe60003800000 */
[C---:B012---:R-:W-:Y:S01]  /*9a60*/  VIADD R0, R36.reuse, 0x5f ;  /* 0x0000005f24007836 */ /* 0x047fe20000000000 */
[----:B------:R-:W-:-:S03]  /*9a70*/  ISETP.GT.AND P0, PT, R36, RZ, PT ;  /* 0x000000ff2400720c */ /* 0x000fc60003f04270 */
[----:B------:R-:W-:-:S05]  /*9a80*/  IMAD.HI R0, R0, 0x2aaaaaab, RZ ;  /* 0x2aaaaaab00007827 */ /* 0x000fca00078e02ff */
[----:B---3--:R-:W-:-:S04]  /*9a90*/  SHF.R.U32.HI R3, RZ, 0x1f, R0 ;  /* 0x0000001fff037819 */ /* 0x008fc80000011600 */
[----:B------:R-:W-:-:S05]  /*9aa0*/  LEA.HI.SX32 R29, R0, R3, 0x1c ;  /* 0x00000003001d7211 */ /* 0x000fca00078fe2ff */
[----:B------:R0:W-:Y:S01]  /*9ab0*/  STL [R1+0x18], R29 ;  /* 0x0000181d01007387 */ /* 0x0001e20000100800 */
[----:B------:R-:W-:Y:S05]  /*9ac0*/  @P0 BRA `(.L_x_249) ;  /* 0x0000000000440947 */ /* 0x000fea0003800000 */
[----:B------:R-:W1:Y:S02]  /*9ad0*/  S2R R2, SR_TID.X ;  /* 0x0000000000027919 */ /* 0x000e640000002100 */
[----:B-1----:R-:W-:-:S04]  /*9ae0*/  LOP3.LUT R2, R2, 0x7f, RZ, 0xc0, !PT ;  /* 0x0000007f02027812 */ /* 0x002fc800078ec0ff */
[----:B------:R-:W-:-:S13]  /*9af0*/  ISETP.NE.AND P0, PT, R2, RZ, PT ;  /* 0x000000ff0200720c */ /* 0x000fda0003f05270 */
[----:B------:R-:W-:Y:S05]  /*9b00*/  @P0 BRA `(.L_x_250) ;  /* 0x0000003400940947 */ /* 0x000fea0003800000 */
[----:B------:R-:W1:Y:S01]  /*9b10*/  S2R R5, SR_LANEID ;  /* 0x0000000000057919 */ /* 0x000e620000000000 */
[----:B------:R-:W-:Y:S01]  /*9b20*/  VOTEU.ANY UR4, UPT, PT ;  /* 0x0000000000047886 */ /* 0x000fe200038e0100 */
[----:B------:R-:W2:Y:S01]  /*9b30*/  LDC.64 R2, c[0x0][0xc60] ;  /* 0x00031800ff027b82 */ /* 0x000ea20000000a00 */
[----:B------:R-:W1:Y:S02]  /*9b40*/  FLO.U32 R0, UR4 ;  /* 0x0000000400007d00 */ /* 0x000e6400080e0000 */
[----:B-1----:R-:W-:-:S06]  /*9b50*/  ISETP.EQ.U32.AND P0, PT, R0, R5, PT ;  /* 0x000000050000720c */ /* 0x002fcc0003f02070 */
[----:B------:R-:W2:Y:S07]  /*9b60*/  POPC R5, UR4 ;  /* 0x0000000400057d09 */ /* 0x000eae0008000000 */
[----:B--2---:R-:W2:Y:S01]  /*9b70*/  @P0 ATOMG.E.ADD.STRONG.GPU PT, R3, desc[UR36][R2.64], R5 ;  /* 0x00000005020309a8 */ /* 0x004ea200081ee1e4 */
[----:B------:R-:W1:Y:S02]  /*9b80*/  S2R R4, SR_LTMASK ;  /* 0x0000000000047919 */ /* 0x000e640000003900 */
[----:B-1----:R-:W-:-:S04]  /*9b90*/  LOP3.LUT R4, R4, UR4, RZ, 0xc0, !PT ;  /* 0x0000000404047c12 */ /* 0x002fc8000f8ec0ff */
[----:B------:R-:W1:Y:S01]  /*9ba0*/  POPC R7, R4 ;  /* 0x0000000400077309 */ /* 0x000e620000000000 */
[----:B--2---:R-:W1:Y:S02]  /*9bb0*/  SHFL.IDX PT, R0, R3, R0, 0x1f ;  /* 0x00001f0003007589 */ /* 0x004e6400000e0000 */
[----:B-1----:R-:W-:Y:S01]  /*9bc0*/  IADD3 R16, R0, UR38, R7 ;  /* 0x0000002600107c10 */ /* 0x002fe2000fffe007 */
[----:B------:R-:W-:Y:S06]  /*9bd0*/  BRA `(.L_x_250) ;  /* 0x0000003400607947 */ /* 0x000fec0003800000 */
.L_x_249:
[----:B------:R-:W-:Y:S01]  /*9be0*/  VIADD R0, R22, 0x18400 ;  /* 0x0001840016007836 */ /* 0x000fe20000000000 */
[----:B------:R-:W-:Y:S04]  /*9bf0*/  BSSY B6, `(.L_x_251) ;  /* 0x0000013000067945 */ /* 0x000fe80003800000 */
[----:B------:R-:W-:-:S13]  /*9c00*/  LOP3.LUT P0, RZ, R0, 0x3ff, RZ, 0xc0, !PT ;  /* 0x000003ff00ff7812 */ /* 0x000fda000780c0ff */
[----:B------:R-:W-:Y:S05]  /*9c10*/  @!P0 BRA `(.L_x_252) ;  /* 0x0000000000408947 */ /* 0x000fea0003800000 */
[----:B------:R-:W-:Y:S01]  /*9c20*/  MOV R2, 0x0 ;  /* 0x0000000000027802 */ /* 0x000fe20000000f00 */
[----:B------:R-:W-:Y:S01]  /*9c30*/  ULDC.64 UR6, c[0x4][0xf0] ;  /* 0x01003c0000067ab9 */ /* 0x000fe20000000a00 */
[----:B------:R-:W-:Y:S01]  /*9c40*/  ULDC.64 UR8, c[0x4][0xf8] ;  /* 0x01003e0000087ab9 */ /* 0x000fe20000000a00 */
[----:B------:R-:W-:Y:S01]  /*9c50*/  ULDC.64 UR4, c[0x4][0x70] ;  /* 0x01001c0000047ab9 */ /* 0x000fe20000000a00 */
[----:B------:R-:W-:Y:S01]  /*9c60*/  MOV R4, UR6 ;  /* 0x0000000600047c02 */ /* 0x000fe20008000f00 */
[----:B------:R-:W-:Y:S01]  /*9c70*/  IMAD.U32 R5, RZ, RZ, UR7 ;  /* 0x00000007ff057e24 */ /* 0x000fe2000f8e00ff */
[----:B------:R-:W1:Y:S01]  /*9c80*/  LDC.64 R2, c[0x4][R2] ;  /* 0x0100000002027b82 */ /* 0x000e620000000a00 */
[----:B------:R-:W-:Y:S01]  /*9c90*/  IMAD.U32 R6, RZ, RZ, UR8 ;  /* 0x00000008ff067e24 */ /* 0x000fe2000f8e00ff */
[----:B------:R-:W-:Y:S01]  /*9ca0*/  MOV R10, UR4 ;  /* 0x00000004000a7c02 */ /* 0x000fe20008000f00 */
[----:B------:R-:W-:Y:S01]  /*9cb0*/  IMAD.U32 R7, RZ, RZ, UR9 ;  /* 0x00000009ff077e24 */ /* 0x000fe2000f8e00ff */
[----:B------:R-:W-:Y:S01]  /*9cc0*/  MOV R13, RZ ;  /* 0x000000ff000d7202 */ /* 0x000fe20000000f00 */
[----:B------:R-:W-:-:S02]  /*9cd0*/  IMAD.U32 R11, RZ, RZ, UR5 ;  /* 0x00000005ff0b7e24 */ /* 0x000fc4000f8e00ff */
[----:B------:R-:W-:Y:S02]  /*9ce0*/  IMAD.MOV.U32 R8, RZ, RZ, 0x70 ;  /* 0x00000070ff087424 */ /* 0x000fe400078e00ff */
[----:B------:R-:W-:-:S07]  /*9cf0*/  IMAD.MOV.U32 R12, RZ, RZ, 0x1 ;  /* 0x00000001ff0c7424 */ /* 0x000fce00078e00ff */
[----:B------:R-:W-:-:S07]  /*9d00*/  LEPC R20, `(.L_x_252) ;  /* 0x000000001014794e */ /* 0x000fce0000000000 */
[----:B01----:R-:W-:Y:S05]  /*9d10*/  CALL.ABS.NOINC R2 ;  /* 0x0000000002007343 */ /* 0x003fea0003c00000 */
.L_x_252:
[----:B------:R-:W-:Y:S05]  /*9d20*/  BSYNC B6 ;  /* 0x0000000000067941 */ /* 0x000fea0003800000 */
.L_x_251:
        /* <DEDUP_REMOVED lines=8> */
[----:B------:R1:W2:Y:S01]  /*9db0*/  LDC.64 R2, c[0x4][R26] ;  /* 0x010000001a027b82 */ /* 0x0002a20000000a00 */
[----:B------:R-:W-:Y:S01]  /*9dc0*/  IMAD.U32 R4, RZ, RZ, UR6 ;  /* 0x00000006ff047e24 */ /* 0x000fe2000f8e00ff */
[----:B------:R-:W-:Y:S01]  /*9dd0*/  MOV R6, UR8 ;  /* 0x0000000800067c02 */ /* 0x000fe20008000f00 */
[----:B------:R-:W-:Y:S01]  /*9de0*/  IMAD.U32 R5, RZ, RZ, UR7 ;  /* 0x00000007ff057e24 */ /* 0x000fe2000f8e00ff */
[----:B------:R-:W-:Y:S01]  /*9df0*/  MOV R8, 0x70 ;  /* 0x0000007000087802 */ /* 0x000fe20000000f00 */
[----:B------:R-:W-:Y:S02]  /*9e00*/  IMAD.U32 R7, RZ, RZ, UR9 ;  /* 0x00000009ff077e24 */ /* 0x000fe4000f8e00ff */
[----:B------:R-:W-:-:S02]  /*9e10*/  IMAD.U32 R10, RZ, RZ, UR4 ;  /* 0x00000004ff0a7e24 */ /* 0x000fc4000f8e00ff */
[----:B------:R-:W-:Y:S02]  /*9e20*/  IMAD.U32 R11, RZ, RZ, UR5 ;  /* 0x00000005ff0b7e24 */ /* 0x000fe4000f8e00ff */
[----:B------:R-:W-:Y:S02]  /*9e30*/  IMAD.MOV.U32 R12, RZ, RZ, 0x1 ;  /* 0x00000001ff0c7424 */ /* 0x000fe400078e00ff */
[----:B-1----:R-:W-:-:S07]  /*9e40*/  IMAD.MOV.U32 R13, RZ, RZ, RZ ;  /* 0x000000ffff0d7224 */ /* 0x002fce00078e00ff */
[----:B------:R-:W-:-:S07]  /*9e50*/  LEPC R20, `(.L_x_255) ;  /* 0x000000001014794e */ /* 0x000fce0000000000 */
[----:B0-2---:R-:W-:Y:S05]  /*9e60*/  CALL.ABS.NOINC R2 ;  /* 0x0000000002007343 */ /* 0x005fea0003c00000 */
.L_x_255:
[----:B------:R0:W1:Y:S01]  /*9e70*/  LDC.64 R2, c[0x4][R26] ;  /* 0x010000001a027b82 */ /* 0x0000620000000a00 */
[----:B------:R-:W-:Y:S01]  /*9e80*/  ULDC.64 UR6, c[0x4][0xf0] ;  /* 0x01003c0000067ab9 */ /* 0x000fe20000000a00 */
[----:B------:R-:W-:Y:S01]  /*9e90*/  ULDC.64 UR8, c[0x4][0xf8] ;  /* 0x01003e0000087ab9 */ /* 0x000fe20000000a00 */
[----:B------:R-:W-:Y:S01]  /*9ea0*/  ULDC.64 UR4, c[0x4][0x80] ;  /* 0x0100200000047ab9 */ /* 0x000fe20000000a00 */
[----:B------:R-:W-:Y:S01]  /*9eb0*/  IMAD.U32 R4, RZ, RZ, UR6 ;  /* 0x00000006ff047e24 */ /* 0x000fe2000f8e00ff */
[----:B------:R-:W-:Y:S01]  /*9ec0*/  MOV R5, UR7 ;  /* 0x0000000700057c02 */ /* 0x000fe20008000f00 */
[----:B------:R-:W-:Y:S01]  /*9ed0*/  IMAD.U32 R6, RZ, RZ, UR8 ;  /* 0x00000008ff067e24 */ /* 0x000fe2000f8e00ff */
[----:B------:R-:W-:Y:S01]  /*9ee0*/  MOV R11, UR5 ;  /* 0x00000005000b7c02 */ /* 0x000fe20008000f00 */
[----:B------:R-:W-:Y:S02]  /*9ef0*/  IMAD.U32 R7, RZ, RZ, UR9 ;  /* 0x00000009ff077e24 */ /* 0x000fe4000f8e00ff */
[----:B------:R-:W-:-:S02]  /*9f00*/  IMAD.U32 R10, RZ, RZ, UR4 ;  /* 0x00000004ff0a7e24 */ /* 0x000fc4000f8e00ff */
[----:B------:R-:W-:Y:S02]  /*9f10*/  IMAD.MOV.U32 R8, RZ, RZ, 0x70 ;  /* 0x00000070ff087424 */ /* 0x000fe400078e00ff */
[----:B------:R-:W-:Y:S02]  /*9f20*/  IMAD.MOV.U32 R12, RZ, RZ, 0x1 ;  /* 0x00000001ff0c7424 */ /* 0x000fe400078e00ff */
[----:B0-----:R-:W-:-:S07]  /*9f30*/  IMAD.MOV.U32 R13, RZ, RZ, RZ ;  /* 0x000000ffff0d7224 */ /* 0x001fce00078e00ff */
[----:B------:R-:W-:-:S07]  /*9f40*/  LEPC R20, `(.L_x_254) ;  /* 0x000000001014794e */ /* 0x000fce0000000000 */
[----:B-1----:R-:W-:Y:S05]  /*9f50*/  CALL.ABS.NOINC R2 ;  /* 0x0000000002007343 */ /* 0x002fea0003c00000 */
.L_x_254:
[----:B------:R-:W-:Y:S05]  /*9f60*/  BSYNC B6 ;  /* 0x0000000000067941 */ /* 0x000fea0003800000 */
.L_x_253:
[----:B------:R-:W1:Y:S01]  /*9f70*/  S2R R2, SR_TID.X ;  /* 0x0000000000027919 */ /* 0x000e620000002100 */
[----:B------:R-:W-:Y:S01]  /*9f80*/  ULDC.64 UR4, c[0x0][0x9f8] ;  /* 0x00027e0000047ab9 */ /* 0x000fe20000000a00 */
[----:B------:R-:W2:Y:S01]  /*9f90*/  LDC R8, c[0x0][0x430] ;  /* 0x00010c00ff087b82 */ /* 0x000ea20000000800 */
[----:B------:R-:W-:Y:S01]  /*9fa0*/  ISETP.NE.U32.AND P0, PT, RZ, UR4, PT ;  /* 0x00000004ff007c0c */ /* 0x000fe2000bf05070 */
[----:B------:R-:W3:Y:S03]  /*9fb0*/  S2R R20, SR_TID.X ;  /* 0x0000000000147919 */ /* 0x000ee60000002100 */
[----:B------:R-:W-:Y:S02]  /*9fc0*/  ISETP.NE.AND.EX P0, PT, RZ, UR5, PT, P0 ;  /* 0x00000005ff007c0c */ /* 0x000fe4000bf05300 */
[----:B-1----:R-:W-:-:S11]  /*9fd0*/  LOP3.LUT R21, R2, 0x7f, RZ, 0xc0, !PT ;  /* 0x0000007f02157812 */ /* 0x002fd600078ec0ff */
[----:B------:R-:W-:Y:S01]  /*9fe0*/  @P0 IADD3 R2, P1, R23, UR4, RZ ;  /* 0x0000000417020c10 */ /* 0x000fe2000ff3e0ff */
[----:B------:R-:W-:Y:S01]  /*9ff0*/  VIADD R26, R29, 0xffffffff ;  /* 0xffffffff1d1a7836 */ /* 0x000fe20000000000 */
[----:B--2---:R-:W-:Y:S01]  /*a000*/  ISETP.NE.AND P2, PT, R8, 0x1, PT ;  /* 0x000000010800780c */ /* 0x004fe20003f45270 */
[----:B------:R-:W-:Y:S01]  /*a010*/  ULDC UR4, c[0x0][0x320] ;  /* 0x0000c80000047ab9 */ /* 0x000fe20000000800 */
[----:B------:R-:W-:Y:S02]  /*a020*/  @P0 IADD3.X R3, R24, UR5, RZ, P1, !PT ;  /* 0x0000000518030c10 */ /* 0x000fe40008ffe4ff */
[----:B------:R-:W-:-:S03]  /*a030*/  SHF.R.U32.HI R21, RZ, 0x3, R21 ;  /* 0x00000003ff157819 */ /* 0x000fc60000011615 */
[----:B------:R1:W2:Y:S01]  /*a040*/  @P0 LDG.E R31, desc[UR36][R2.64] ;  /* 0x00000024021f0981 */ /* 0x0002a2000c1e1900 */
[C---:B---3--:R-:W-:Y:S02]  /*a050*/  SHF.L.U32 R32, R20.reuse, 0x4, RZ ;  /* 0x0000000414207819 */ /* 0x048fe400000006ff */
[----:B------:R-:W-:Y:S02]  /*a060*/  LOP3.LUT R25, R25, 0xffffffdf, RZ, 0xc0, !PT ;  /* 0xffffffdf19197812 */ /* 0x000fe400078ec0ff */
[----:B------:R-:W-:Y:S01]  /*a070*/  LOP3.LUT R32, R21, 0x70, R32, 0xf8, !PT ;  /* 0x0000007015207812 */ /* 0x000fe200078ef820 */
[----:B------:R-:W3:Y:S01]  /*a080*/  @P2 LDC R7, c[0x0][0x434] ;  /* 0x00010d00ff072b82 */ /* 0x000ee20000000800 */
[----:B------:R-:W-:Y:S01]  /*a090*/  IMAD.SHL.U32 R21, R20, 0x8, RZ ;  /* 0x0000000814157824 */ /* 0x000fe200078e00ff */
[----:B------:R-:W-:Y:S02]  /*a0a0*/  @P2 LOP3.LUT R25, R25, 0x20, RZ, 0xfc, !PT ;  /* 0x0000002019192812 */ /* 0x000fe400078efcff */
[----:B------:R-:W-:-:S02]  /*a0b0*/  IMAD R6, R26, 0x60, R32 ;  /* 0x000000601a067824 */ /* 0x000fc400078e0220 */
[----:B------:R-:W-:Y:S02]  /*a0c0*/  LOP3.LUT R21, R21, 0x38, RZ, 0xc0, !PT ;  /* 0x0000003815157812 */ /* 0x000fe400078ec0ff */
[----:B------:R-:W4:Y:S01]  /*a0d0*/  @P2 LDC R0, c[0x0][0x438] ;  /* 0x00010e00ff002b82 */ /* 0x000f220000000800 */
[C---:B------:R-:W-:Y:S01]  /*a0e0*/  ISETP.GE.AND P0, PT, R6.reuse, R36, PT ;  /* 0x000000240600720c */ /* 0x040fe20003f06270 */
[----:B------:R-:W-:Y:S01]  /*a0f0*/  IMAD.IADD R6, R6, 0x1, R37 ;  /* 0x0000000106067824 */ /* 0x000fe200078e0225 */
[C---:B------:R-:W-:Y:S02]  /*a100*/  LOP3.LUT R20, R21.reuse, 0x40, RZ, 0xfc, !PT ;  /* 0x0000004015147812 */ /* 0x040fe400078efcff */
[----:B------:R-:W-:Y:S01]  /*a110*/  ISETP.GT.U32.OR P0, PT, R32, 0x5f, P0 ;  /* 0x0000005f2000780c */ /* 0x000fe20000704470 */
[----:B-1----:R-:W-:Y:S01]  /*a120*/  IMAD.MOV.U32 R2, RZ, RZ, R6 ;  /* 0x000000ffff027224 */ /* 0x002fe200078e0006 */
[----:B------:R-:W-:Y:S01]  /*a130*/  ISETP.GE.AND P1, PT, R21, UR4, PT ;  /* 0x0000000415007c0c */ /* 0x000fe2000bf26270 */
[----:B---3--:R-:W-:-:S10]  /*a140*/  @P2 IMAD.HI.U32 R3, R6, R7, RZ ;  /* 0x0000000706032227 */ /* 0x008fd400078e00ff */
[----:B------:R-:W1:Y:S01]  /*a150*/  @!P0 LDC.64 R4, c[0x0][0x428] ;  /* 0x00010a00ff048b82 */ /* 0x000e620000000a00 */
[----:B----4-:R-:W-:Y:S02]  /*a160*/  @P2 SHF.R.U32.HI R2, RZ, R0, R3 ;  /* 0x00000000ff022219 */ /* 0x010fe40000011603 */
[----:B------:R-:W-:Y:S01]  /*a170*/  ISETP.GE.AND P2, PT, R20, UR4, PT ;  /* 0x0000000414007c0c */ /* 0x000fe2000bf46270 */
[----:B------:R-:W-:Y:S01]  /*a180*/  ULDC UR4, c[0x0][0x2f4] ;  /* 0x0000bd0000047ab9 */ /* 0x000fe20000000800 */
[----:B------:R-:W-:Y:S02]  /*a190*/  IADD3 R3, -R2, RZ, RZ ;  /* 0x000000ff02037210 */ /* 0x000fe40007ffe1ff */
[----:B0-----:R-:W-:-:S03]  /*a1a0*/  SEL R29, RZ, 0xffffffff, P2 ;  /* 0xffffffffff1d7807 */ /* 0x001fc60001000000 */
[----:B------:R-:W-:Y:S01]  /*a1b0*/  IMAD R0, R8, R3, R6 ;  /* 0x0000000308007224 */ /* 0x000fe200078e0206 */
[----:B------:R-:W-:Y:S01]  /*a1c0*/  @!P0 SHF.R.S32.HI R3, RZ, 0x1f, R2 ;  /* 0x0000001fff038819 */ /* 0x000fe20000011402 */
[----:B------:R-:W-:Y:S01]  /*a1d0*/  IMAD.SHL.U32 R29, R29, 0x2, RZ ;  /* 0x000000021d1d7824 */ /* 0x000fe200078e00ff */
[----:B------:R-:W-:Y:S02]  /*a1e0*/  ISETP.GE.AND P2, PT, R21, UR4, PT ;  /* 0x0000000415007c0c */ /* 0x000fe4000bf46270 */
[----:B------:R-:W-:Y:S02]  /*a1f0*/  LOP3.LUT R25, R25, 0xfffffff7, RZ, 0xc0, !PT ;  /* 0xfffffff719197812 */ /* 0x000fe400078ec0ff */
[----:B------:R-:W-:Y:S01]  /*a200*/  LOP3.LUT R9, R21, 0x80, RZ, 0xfc, !PT ;  /* 0x0000008015097812 */ /* 0x000fe200078efcff */
[----:B------:R-:W-:Y:S01]  /*a210*/  UMOV UR5, 0xffffffff ;  /* 0xffffffff00057882 */ /* 0x000fe20000000000 */
[----:B--2---:R-:W-:-:S05]  /*a220*/  SHF.R.S32.HI R7, RZ, 0x1f, R31 ;  /* 0x0000001fff077819 */ /* 0x004fca000001141f */
[----:B------:R0:W-:Y:S01]  /*a230*/  STL [R1], R7 ;  /* 0x0000000701007387 */ /* 0x0001e20000100800 */
[----:B-1----:R-:W-:-:S04]  /*a240*/  @!P0 IMAD R8, R7, R4, RZ ;  /* 0x0000000407088224 */ /* 0x002fc800078e02ff */
[C---:B------:R-:W-:Y:S02]  /*a250*/  @!P0 IMAD R5, R31.reuse, R5, R8 ;  /* 0x000000051f058224 */ /* 0x040fe400078e0208 */
[----:B0-----:R-:W-:Y:S01]  /*a260*/  @!P0 IMAD.WIDE.U32 R6, R31, R4, R2 ;  /* 0x000000041f068225 */ /* 0x001fe200078e0002 */
[----:B------:R-:W-:Y:S02]  /*a270*/  SEL R2, RZ, 0x1, P1 ;  /* 0x00000001ff027807 */ /* 0x000fe40000800000 */
[----:B------:R-:W-:Y:S01]  /*a280*/  MOV R4, RZ ;  /* 0x000000ff00047202 */ /* 0x000fe20000000f00 */
[----:B------:R-:W-:Y:S01]  /*a290*/  @!P0 IMAD.IADD R5, R7, 0x1, R5 ;  /* 0x0000000107058824 */ /* 0x000fe200078e0205 */
[----:B------:R-:W-:Y:S02]  /*a2a0*/  LOP3.LUT R29, R29, 0x2, R2, 0xe2, !PT ;  /* 0x000000021d1d7812 */ /* 0x000fe400078ee202 */
[----:B------:R-:W0:Y:S02]  /*a2b0*/  @!P0 LDC.64 R2, c[0x0][0x418] ;  /* 0x00010600ff028b82 */ /* 0x000e240000000a00 */
[----:B0-----:R-:W-:-:S04]  /*a2c0*/  @!P0 LEA R2, P1, R6, R2, 0x2 ;  /* 0x0000000206028211 */ /* 0x001fc800078210ff */
[----:B------:R-:W-:-:S05]  /*a2d0*/  @!P0 LEA.HI.X R3, R6, R3, R5, 0x2, P1 ;  /* 0x0000000306038211 */ /* 0x000fca00008f1405 */
[----:B------:R0:W5:Y:S01]  /*a2e0*/  @!P0 LDG.E R4, desc[UR36][R2.64] ;  /* 0x0000002402048981 */ /* 0x000162000c1e1900 */
[----:B------:R-:W-:Y:S02]  /*a2f0*/  ISETP.GT.U32.AND P0, PT, R32, 0x5f, PT ;  /* 0x0000005f2000780c */ /* 0x000fe40003f04070 */
[----:B------:R-:W-:-:S11]  /*a300*/  ISETP.GE.AND P1, PT, R20, UR4, PT ;  /* 0x0000000414007c0c */ /* 0x000fd6000bf26270 */
[----:B------:R-:W-:Y:S02]  /*a310*/  @P0 LOP3.LUT R25, R25, 0x8, RZ, 0xfc, !PT ;  /* 0x0000000819190812 */ /* 0x000fe400078efcff */
[----:B------:R-:W-:Y:S02]  /*a320*/  ISETP.GE.AND P0, PT, R9, UR4, PT ;  /* 0x0000000409007c0c */ /* 0x000fe4000bf06270 */
[----:B------:R-:W-:-:S04]  /*a330*/  LOP3.LUT R25, R25, 0xfffffffb, RZ, 0xc0, !PT ;  /* 0xfffffffb19197812 */ /* 0x000fc800078ec0ff */
[----:B------:R-:W-:-:S04]  /*a340*/  @P2 LOP3.LUT R25, R25, 0x4, RZ, 0xfc, !PT ;  /* 0x0000000419192812 */ /* 0x000fc800078efcff */
[----:B------:R-:W-:-:S04]  /*a350*/  LOP3.LUT R25, R25, 0xfffffffe, RZ, 0xc0, !PT ;  /* 0xfffffffe19197812 */ /* 0x000fc800078ec0ff */
[----:B------:R-:W-:-:S04]  /*a360*/  LOP3.LUT R25, R25, 0xfffffffd, RZ, 0xc0, !PT ;  /* 0xfffffffd19197812 */ /* 0x000fc800078ec0ff */
[----:B------:R-:W-:-:S04]  /*a370*/  @P1 LOP3.LUT R25, R25, 0x2, RZ, 0xfc, !PT ;  /* 0x0000000219191812 */ /* 0x000fc800078efcff */
[----:B------:R-:W-:Y:S01]  /*a380*/  @P0 LOP3.LUT R25, R25, 0x1, RZ, 0xfc, !PT ;  /* 0x0000000119190812 */ /* 0x000fe200078efcff */
[----:B0-----:R-:W-:Y:S06]  /*a390*/  BRA.DIV UR5, `(.L_x_256) ;  /* 0x0000003e054c7947 */ /* 0x001fec000b800000 */
.L_x_324:
[----:B------:R-:W2:Y:S01]  /*a3a0*/  LDL R2, [R1+0x20] ;  /* 0x0000200001027983 */ /* 0x000ea20000100800 */
[----:B------:R-:W-:Y:S02]  /*a3b0*/  LOP3.LUT R25, R25, 0xffffffef, RZ, 0xc0, !PT ;  /* 0xffffffef19197812 */ /* 0x000fe400078ec0ff */
[----:B------:R-:W-:Y:S02]  /*a3c0*/  SHF.R.S32.HI R32, RZ, 0x1f, R18 ;  /* 0x0000001fff207819 */ /* 0x000fe40000011412 */
[----:B--2---:R-:W-:-:S13]  /*a3d0*/  ISETP.NE.AND P0, PT, R2, 0x3, PT ;  /* 0x000000030200780c */ /* 0x004fda0003f05270 */
[----:B------:R-:W-:Y:S01]  /*a3e0*/  @P0 LOP3.LUT R25, R25, 0x10, RZ, 0xfc, !PT ;  /* 0x0000001019190812 */ /* 0x000fe200078efcff */
[----:B------:R-:W-:Y:S06]  /*a3f0*/  @!P0 BRA `(.L_x_257) ;  /* 0x0000000000048947 */ /* 0x000fec0003800000 */
[----:B------:R-:W-:Y:S01]  /*a400*/  BPT.TRAP 0x1 ;  /* 0x000000040000795c */ /* 0x000fe20000300000 */
.L_x_257:
[----:B------:R-:W-:Y:S01]  /*a410*/  SHF.R.S32.HI R5, RZ, 0x1f, R0 ;  /* 0x0000001fff057819 */ /* 0x000fe20000011400 */
[----:B------:R-:W-:Y:S01]  /*a420*/  ULDC.64 UR4, c[0x0][0x328] ;  /* 0x0000ca0000047ab9 */ /* 0x000fe20000000a00 */
[----:B------:R-:W-:Y:S01]  /*a430*/  BSSY B0, `(.L_x_258) ;  /* 0x0000017000007945 */ /* 0x000fe20003800000 */
[----:B------:R-:W-:-:S04]  /*a440*/  IMAD.WIDE.U32 R2, R0, UR4, RZ ;  /* 0x0000000400027c25 */ /* 0x000fc8000f8e00ff */
[----:B------:R-:W-:-:S04]  /*a450*/  IMAD R6, R5, UR4, RZ ;  /* 0x0000000405067c24 */ /* 0x000fc8000f8e02ff */
[----:B------:R-:W-:Y:S01]  /*a460*/  IMAD R6, R0, UR5, R6 ;  /* 0x0000000500067c24 */ /* 0x000fe2000f8e0206 */
[----:B------:R-:W-:-:S03]  /*a470*/  ULDC.64 UR4, c[0x0][0x338] ;  /* 0x0000ce0000047ab9 */ /* 0x000fc60000000a00 */
[----:B------:R-:W-:Y:S01]  /*a480*/  IMAD.IADD R3, R3, 0x1, R6 ;  /* 0x0000000103037824 */ /* 0x000fe200078e0206 */
[----:B-----5:R-:W-:Y:S01]  /*a490*/  SHF.R.S32.HI R6, RZ, 0x1f, R4 ;  /* 0x0000001fff067819 */ /* 0x020fe20000011404 */
[----:B------:R-:W-:-:S04]  /*a4a0*/  IMAD.WIDE.U32 R2, R4, UR4, R2 ;  /* 0x0000000404027c25 */ /* 0x000fc8000f8e0002 */
[----:B------:R-:W-:-:S04]  /*a4b0*/  IMAD R7, R6, UR4, RZ ;  /* 0x0000000406077c24 */ /* 0x000fc8000f8e02ff */
[----:B------:R-:W-:Y:S01]  /*a4c0*/  IMAD R7, R4, UR5, R7 ;  /* 0x0000000504077c24 */ /* 0x000fe2000f8e0207 */
[----:B------:R-:W-:-:S03]  /*a4d0*/  ULDC.64 UR4, c[0x0][0x330] ;  /* 0x0000cc0000047ab9 */ /* 0x000fc60000000a00 */
[----:B------:R-:W-:Y:S02]  /*a4e0*/  IMAD.IADD R3, R3, 0x1, R7 ;  /* 0x0000000103037824 */ /* 0x000fe400078e0207 */
[----:B------:R-:W-:Y:S02]  /*a4f0*/  IMAD R7, R32, UR4, RZ ;  /* 0x0000000420077c24 */ /* 0x000fe4000f8e02ff */
[----:B------:R-:W-:-:S04]  /*a500*/  IMAD.WIDE.U32 R2, R18, UR4, R2 ;  /* 0x0000000412027c25 */ /* 0x000fc8000f8e0002 */
[----:B------:R-:W-:Y:S01]  /*a510*/  IMAD R7, R18, UR5, R7 ;  /* 0x0000000512077c24 */ /* 0x000fe2000f8e0207 */
[----:B------:R-:W-:Y:S02]  /*a520*/  ULDC.64 UR4, c[0x0][0x318] ;  /* 0x0000c60000047ab9 */ /* 0x000fe40000000a00 */
[----:B------:R-:W-:Y:S01]  /*a530*/  LEA R23, P0, R2, UR4, 0x1 ;  /* 0x0000000402177c11 */ /* 0x000fe2000f8008ff */
[----:B------:R-:W-:-:S05]  /*a540*/  IMAD.IADD R7, R3, 0x1, R7 ;  /* 0x0000000103077824 */ /* 0x000fca00078e0207 */
[----:B------:R-:W-:Y:S02]  /*a550*/  LEA.HI.X R24, R2, UR5, R7, 0x1, P0 ;  /* 0x0000000502187c11 */ /* 0x000fe400080f0c07 */
[----:B------:R-:W-:Y:S02]  /*a560*/  LEA R7, R27, R22, 0x3 ;  /* 0x000000161b077211 */ /* 0x000fe400078e18ff */
[----:B------:R-:W-:-:S04]  /*a570*/  SHF.L.U32 R2, R28, 0x1f, RZ ;  /* 0x0000001f1c027819 */ /* 0x000fc800000006ff */
[----:B------:R-:W0:Y:S02]  /*a580*/  SYNCS.PHASECHK.TRANS64.TRYWAIT P0, [R7+URZ+0x2a840], R2 ;  /* 0x02a84002070075a7 */ /* 0x000e24000800017f */
[----:B0-----:R-:W-:Y:S05]  /*a590*/  @!P0 BRA `(.L_x_259) ;  /* 0x0000003c00008947 */ /* 0x001fea0003800000 */
.L_x_325:
[----:B------:R-:W-:Y:S05]  /*a5a0*/  BSYNC B0 ;  /* 0x0000000000007941 */ /* 0x000fea0003800000 */
.L_x_258:
[----:B------:R-:W1:Y:S01]  /*a5b0*/  S2R R8, SR_TID.X ;  /* 0x0000000000087919 */ /* 0x000e620000002100 */
[----:B------:R-:W-:Y:S01]  /*a5c0*/  ULDC.64 UR4, c[0x0][0x300] ;  /* 0x0000c00000047ab9 */ /* 0x000fe20000000a00 */
[----:B------:R-:W-:Y:S01]  /*a5d0*/  LOP3.LUT P4, RZ, R25, 0x4, RZ, 0xc0, !PT ;  /* 0x0000000419ff7812 */ /* 0x000fe2000788c0ff */
[----:B------:R-:W-:Y:S01]  /*a5e0*/  IMAD R5, R5, UR4, RZ ;  /* 0x0000000405057c24 */ /* 0x000fe2000f8e02ff */
[C---:B------:R-:W-:Y:S01]  /*a5f0*/  LOP3.LUT P3, RZ, R25.reuse, 0x2, RZ, 0xc0, !PT ;  /* 0x0000000219ff7812 */ /* 0x040fe2000786c0ff */
[----:B0-----:R-:W-:Y:S01]  /*a600*/  IMAD.WIDE.U32 R2, R0, UR4, RZ ;  /* 0x0000000400027c25 */ /* 0x001fe2000f8e00ff */
[----:B------:R-:W-:-:S03]  /*a610*/  LOP3.LUT P2, RZ, R25, 0x1, RZ, 0xc0, !PT ;  /* 0x0000000119ff7812 */ /* 0x000fc6000784c0ff */
[----:B------:R-:W-:Y:S01]  /*a620*/  IMAD R5, R0, UR5, R5 ;  /* 0x0000000500057c24 */ /* 0x000fe2000f8e0205 */
[----:B------:R-:W-:Y:S02]  /*a630*/  ULDC.64 UR4, c[0x0][0x310] ;  /* 0x0000c40000047ab9 */ /* 0x000fe40000000a00 */
[----:B------:R-:W-:Y:S02]  /*a640*/  IMAD R6, R6, UR4, RZ ;  /* 0x0000000406067c24 */ /* 0x000fe4000f8e02ff */
[----:B------:R-:W-:Y:S02]  /*a650*/  IMAD.IADD R3, R3, 0x1, R5 ;  /* 0x0000000103037824 */ /* 0x000fe400078e0205 */
        /* <DEDUP_REMOVED lines=8> */
[----:B-1----:R-:W-:Y:S01]  /*a6e0*/  LOP3.LUT R8, R8, 0x7f, RZ, 0xc0, !PT ;  /* 0x0000007f08087812 */ /* 0x002fe200078ec0ff */
[----:B------:R-:W-:Y:S01]  /*a6f0*/  IMAD R6, R26, -0x60, R36 ;  /* 0xffffffa01a067824 */ /* 0x000fe200078e0224 */
[----:B------:R-:W-:Y:S01]  /*a700*/  LEA R4, P0, R2, UR4, 0x1 ;  /* 0x0000000402047c11 */ /* 0x000fe2000f8008ff */
[----:B------:R-:W-:Y:S01]  /*a710*/  IMAD.IADD R0, R3, 0x1, R0 ;  /* 0x0000000103007824 */ /* 0x000fe200078e0200 */
[----:B------:R-:W-:Y:S01]  /*a720*/  SHF.R.U32.HI R9, RZ, 0x3, R8 ;  /* 0x00000003ff097819 */ /* 0x000fe20000011608 */
[----:B------:R-:W-:Y:S01]  /*a730*/  UMOV UR4, 0xffffffff ;  /* 0xffffffff00047882 */ /* 0x000fe20000000000 */
[----:B------:R-:W0:Y:S01]  /*a740*/  S2R R8, SR_TID.X ;  /* 0x0000000000087919 */ /* 0x000e220000002100 */
[----:B------:R-:W-:Y:S01]  /*a750*/  IMAD R5, R27, 0x4800, R33 ;  /* 0x000048001b057824 */ /* 0x000fe200078e0221 */
[----:B------:R-:W-:-:S02]  /*a760*/  IADD3 R6, -R9, R6, RZ ;  /* 0x0000000609067210 */ /* 0x000fc40007ffe1ff */
[----:B------:R-:W-:Y:S02]  /*a770*/  LEA.HI.X R0, R2, UR5, R0, 0x1, P0 ;  /* 0x0000000502007c11 */ /* 0x000fe400080f0c00 */
[----:B------:R-:W-:Y:S01]  /*a780*/  ISETP.GE.AND P0, PT, R6, 0x1, PT ;  /* 0x000000010600780c */ /* 0x000fe20003f06270 */
[----:B0-----:R-:W-:-:S05]  /*a790*/  IMAD.SHL.U32 R9, R8, 0x8, RZ ;  /* 0x0000000808097824 */ /* 0x001fca00078e00ff */
[----:B------:R-:W-:Y:S01]  /*a7a0*/  LOP3.LUT R9, R9, 0x38, RZ, 0xc0, !PT ;  /* 0x0000003809097812 */ /* 0x000fe200078ec0ff */
[----:B------:R-:W-:Y:S06]  /*a7b0*/  BRA.DIV UR4, `(.L_x_260) ;  /* 0x0000003a048c7947 */ /* 0x000fec000b800000 */
[----:B------:R-:W0:Y:S01]  /*a7c0*/  SHFL.IDX PT, R3, R4, RZ, 0x181f ;  /* 0x00181fff04037589 */ /* 0x000e2200000e0000 */
[----:B------:R-:W-:-:S03]  /*a7d0*/  @P0 IMAD R8, R5, 0x2, R22 ;  /* 0x0000000205080824 */ /* 0x000fc600078e0216 */
[----:B------:R-:W1:Y:S01]  /*a7e0*/  SHFL.IDX PT, R2, R0, RZ, 0x181f ;  /* 0x00181fff00027589 */ /* 0x000e6200000e0000 */
[----:B0-----:R-:W-:-:S05]  /*a7f0*/  @P0 LEA R3, P1, R9, R3, 0x1 ;  /* 0x0000000309030211 */ /* 0x001fca00078208ff */
[----:B-1----:R-:W-:Y:S01]  /*a800*/  @P0 IMAD.X R2, RZ, RZ, R2, P1 ;  /* 0x000000ffff020224 */ /* 0x002fe200008e0602 */
[----:B------:R-:W-:-:S04]  /*a810*/  ISETP.GE.AND P1, PT, R6, 0x11, PT ;  /* 0x000000110600780c */ /* 0x000fc80003f26270 */
[----:B------:R-:W-:-:S04]  /*a820*/  @P0 LOP3.LUT R3, R3, R2, RZ, 0x3c, !PT ;  /* 0x0000000203030212 */ /* 0x000fc800078e3cff */
[----:B------:R-:W-:-:S04]  /*a830*/  @P0 LOP3.LUT R2, R3, R2, RZ, 0x3c, !PT ;  /* 0x0000000203020212 */ /* 0x000fc800078e3cff */
[----:B------:R-:W-:-:S05]  /*a840*/  @P0 LOP3.LUT R3, R3, R2, RZ, 0x3c, !PT ;  /* 0x0000000203030212 */ /* 0x000fca00078e3cff */
[----:B------:R-:W-:Y:S01]  /*a850*/  @!PT LDS RZ, [RZ] ;  /* 0x00000000fffff984 */ /* 0x000fe20000000800 */
[----:B------:R-:W-:Y:S04]  /*a860*/  @P0 LDGSTS.E.BYPASS.LTC128B.128 [R8+0x18400], desc[UR36][R2.64], !P4 ;  /* 0x1840000002080fae */ /* 0x000fe8000e101d64 */
[----:B------:R-:W-:Y:S04]  /*a870*/  @P0 LDGSTS.E.BYPASS.LTC128B.128 [R8+0x1b400], desc[UR36][R2.64+0x80], !P3 ;  /* 0x1b40008002080fae */ /* 0x000fe8000d901d64 */
[----:B------:R0:W-:Y:S04]  /*a880*/  @P0 LDGSTS.E.BYPASS.LTC128B.128 [R8+0x1e400], desc[UR36][R2.64+0x100], !P2 ;  /* 0x1e40010002080fae */ /* 0x0001e8000d101d64 */
[----:B0-----:R-:W0:Y:S01]  /*a890*/  SHFL.IDX PT, R3, R4, 0x1, 0x181f ;  /* 0x00381f0004037f89 */ /* 0x001e2200000e0000 */
[----:B------:R-:W-:-:S03]  /*a8a0*/  @P1 IMAD R8, R5, 0x2, R22 ;  /* 0x0000000205081824 */ /* 0x000fc600078e0216 */
[----:B------:R-:W1:Y:S01]  /*a8b0*/  SHFL.IDX PT, R2, R0, 0x1, 0x181f ;  /* 0x00381f0000027f89 */ /* 0x000e6200000e0000 */
[----:B0-----:R-:W-:-:S04]  /*a8c0*/  @P1 LEA R3, P0, R9, R3, 0x1 ;  /* 0x0000000309031211 */ /* 0x001fc800078008ff */
[----:B-1----:R-:W-:-:S04]  /*a8d0*/  @P1 IADD3.X R2, RZ, R2, RZ, P0, !PT ;  /* 0x00000002ff021210 */ /* 0x002fc800007fe4ff */
[----:B------:R-:W-:-:S04]  /*a8e0*/  @P1 LOP3.LUT R3, R3, R2, RZ, 0x3c, !PT ;  /* 0x0000000203031212 */ /* 0x000fc800078e3cff */
[----:B------:R-:W-:-:S04]  /*a8f0*/  @P1 LOP3.LUT R2, R3, R2, RZ, 0x3c, !PT ;  /* 0x0000000203021212 */ /* 0x000fc800078e3cff */
[----:B------:R-:W-:-:S05]  /*a900*/  @P1 LOP3.LUT R3, R3, R2, RZ, 0x3c, !PT ;  /* 0x0000000203031212 */ /* 0x000fca00078e3cff */
[----:B------:R-:W-:Y:S04]  /*a910*/  @P1 LDGSTS.E.BYPASS.LTC128B.128 [R8+0x18c00], desc[UR36][R2.64], !P4 ;  /* 0x18c0000002081fae */ /* 0x000fe8000e101d64 */
[----:B------:R-:W-:Y:S04]  /*a920*/  @P1 LDGSTS.E.BYPASS.LTC128B.128 [R8+0x1bc00], desc[UR36][R2.64+0x80], !P3 ;  /* 0x1bc0008002081fae */ /* 0x000fe8000d901d64 */
[----:B------:R0:W-:Y:S01]  /*a930*/  @P1 LDGSTS.E.BYPASS.LTC128B.128 [R8+0x1ec00], desc[UR36][R2.64+0x100], !P2 ;  /* 0x1ec0010002081fae */ /* 0x0001e2000d101d64 */
[----:B------:R-:W-:-:S03]  /*a940*/  ISETP.GE.AND P1, PT, R6, 0x21, PT ;  /* 0x000000210600780c */ /* 0x000fc60003f26270 */
[----:B0-----:R-:W0:Y:S10]  /*a950*/  SHFL.IDX PT, R3, R4, 0x2, 0x181f ;  /* 0x00581f0004037f89 */ /* 0x001e3400000e0000 */
[----:B------:R-:W-:Y:S01]  /*a960*/  @P1 IMAD R8, R5, 0x2, R22 ;  /* 0x0000000205081824 */ /* 0x000fe200078e0216 */
[----:B------:R-:W1:Y:S01]  /*a970*/  SHFL.IDX PT, R2, R0, 0x2, 0x181f ;  /* 0x00581f0000027f89 */ /* 0x000e6200000e0000 */
[----:B0-----:R-:W-:-:S05]  /*a980*/  @P1 LEA R3, P0, R9, R3, 0x1 ;  /* 0x0000000309031211 */ /* 0x001fca00078008ff */
[----:B-1----:R-:W-:-:S05]  /*a990*/  @P1 IMAD.X R2, RZ, RZ, R2, P0 ;  /* 0x000000ffff021224 */ /* 0x002fca00000e0602 */
        /* <DEDUP_REMOVED lines=21> */
[----:B------:R-:W1:Y:S04]  /*aaf0*/  SHFL.IDX PT, R2, R0, 0x4, 0x181f ;  /* 0x00981f0000027f89 */ /* 0x000e6800000e0000 */
[----:B------:R-:W2:Y:S01]  /*ab00*/  SHFL.IDX PT, R0, R0, 0x5, 0x181f ;  /* 0x00b81f0000007f89 */ /* 0x000ea200000e0000 */
[----:B0-----:R-:W-:-:S05]  /*ab10*/  @P1 LEA R3, P0, R9, R3, 0x1 ;  /* 0x0000000309031211 */ /* 0x001fca00078008ff */
[----:B-1----:R-:W-:-:S05]  /*ab20*/  @P1 IMAD.X R2, RZ, RZ, R2, P0 ;  /* 0x000000ffff021224 */ /* 0x002fca00000e0602 */
[----:B------:R-:W-:-:S04]  /*ab30*/  @P1 LOP3.LUT R3, R3, R2, RZ, 0x3c, !PT ;  /* 0x0000000203031212 */ /* 0x000fc800078e3cff */
[----:B------:R-:W-:-:S04]  /*ab40*/  @P1 LOP3.LUT R2, R3, R2, RZ, 0x3c, !PT ;  /* 0x0000000203021212 */ /* 0x000fc800078e3cff */
[----:B------:R-:W-:-:S05]  /*ab50*/  @P1 LOP3.LUT R3, R3, R2, RZ, 0x3c, !PT ;  /* 0x0000000203031212 */ /* 0x000fca00078e3cff */
[----:B------:R-:W-:Y:S04]  /*ab60*/  @P1 LDGSTS.E.BYPASS.LTC128B.128 [R8+0x1a400], desc[UR36][R2.64], !P4 ;  /* 0x1a40000002081fae */ /* 0x000fe8000e101d64 */
[----:B------:R-:W-:Y:S04]  /*ab70*/  @P1 LDGSTS.E.BYPASS.LTC128B.128 [R8+0x1d400], desc[UR36][R2.64+0x80], !P3 ;  /* 0x1d40008002081fae */ /* 0x000fe8000d901d64 */
[----:B------:R0:W-:Y:S04]  /*ab80*/  @P1 LDGSTS.E.BYPASS.LTC128B.128 [R8+0x20400], desc[UR36][R2.64+0x100], !P2 ;  /* 0x2040010002081fae */ /* 0x0001e8000d101d64 */
[----:B0-2---:R0:W1:Y:S02]  /*ab90*/  SHFL.IDX PT, R2, R4, 0x5, 0x181f ;  /* 0x00b81f0004027f89 */ /* 0x00506400000e0000 */
.L_x_339:
[----:B------:R-:W-:-:S13]  /*aba0*/  ISETP.GE.AND P0, PT, R6, 0x51, PT ;  /* 0x000000510600780c */ /* 0x000fda0003f06270 */
[----:B-1----:R-:W-:Y:S01]  /*abb0*/  @P0 LEA R2, P1, R9, R2, 0x1 ;  /* 0x0000000209020211 */ /* 0x002fe200078208ff */
[----:B------:R-:W-:-:S03]  /*abc0*/  @P0 IMAD R5, R5, 0x2, R22 ;  /* 0x0000000205050824 */ /* 0x000fc600078e0216 */
[----:B------:R-:W-:-:S05]  /*abd0*/  @P0 IADD3.X R3, RZ, R0, RZ, P1, !PT ;  /* 0x00000000ff030210 */ /* 0x000fca0000ffe4ff */
        /* <DEDUP_REMOVED lines=8> */
.L_x_261:
[----:B------:R-:W-:Y:S02]  /*ac60*/  PLOP3.LUT P1, PT, P1, P0, PT, 0xa2, 0x0 ;  /* 0x000000000000781c */ /* 0x000fe40000f21472 */
[----:B------:R-:W-:-:S08]  /*ac70*/  @P0 R2UR P1, UR4, R7 ;  /* 0x00000000070402ca */ /* 0x000fd00000020000 */
[----:B------:R-:W-:-:S05]  /*ac80*/  @P0 PLOP3.LUT P0, PT, P1, PT, PT, 0x80, 0x0 ;  /* 0x000000000000081c */ /* 0x000fca0000f0f070 */
[----:B------:R-:W-:Y:S01]  /*ac90*/  @!P1 SYNCS.ARRIVE.TRANS64.RED.A0T1 RZ, [UR4+0x2a830], RZ ;  /* 0x02a830ffffff99a7 */ /* 0x000fe20008200404 */
[----:B------:R-:W-:Y:S07]  /*aca0*/  @!P1 ARRIVES.LDGSTSBAR.64.TRANSCNT [UR4+0x2a830] ;  /* 0x02a83000ff0099b0 */ /* 0x000fee0008000a84 */
[----:B------:R-:W-:Y:S05]  /*acb0*/  @P0 BRA.U.ANY `(.L_x_261) ;  /* 0xfffffffd00e80947 */ /* 0x000fea000393ffff */
[----:B------:R-:W-:Y:S01]  /*acc0*/  NOP ;  /* 0x0000000000007918 */ /* 0x000fe20000000000 */
[----:B------:R-:W2:Y:S02]  /*acd0*/  LDL R0, [R1+0x20] ;  /* 0x0000200001007983 */ /* 0x000ea40000100800 */
[----:B--2---:R-:W-:-:S13]  /*ace0*/  ISETP.NE.AND P2, PT, R0, 0x3, PT ;  /* 0x000000030000780c */ /* 0x004fda0003f45270 */
[----:B------:R-:W-:Y:S05]  /*acf0*/  @!P2 BRA `(.L_x_262) ;  /* 0x000000000004a947 */ /* 0x000fea0003800000 */
[----:B------:R-:W-:Y:S01]  /*ad00*/  BPT.TRAP 0x1 ;  /* 0x000000040000795c */ /* 0x000fe20000300000 */
.L_x_262:
[----:B------:R2:W5:Y:S01]  /*ad10*/  LDL.LU R0, [R1+0x8] ;  /* 0x0000080001007983 */ /* 0x0005620000300800 */
[----:B------:R-:W-:Y:S01]  /*ad20*/  LOP3.LUT P0, RZ, R25, 0x40, RZ, 0xc0, !PT ;  /* 0x0000004019ff7812 */ /* 0x000fe2000780c0ff */
[----:B------:R2:W-:-:S12]  /*ad30*/  SYNCS.ARRIVE.TRANS64.A1T0 RZ, [R7+URZ+0x2a830], RZ ;  /* 0x02a830ff07ff79a7 */ /* 0x0005d8000810003f */
[----:B------:R-:W-:Y:S05]  /*ad40*/  WARPSYNC.ALL ;  /* 0x0000000000007948 */ /* 0x000fea0003800000 */
[----:B------:R-:W-:Y:S01]  /*ad50*/  ULDC.64 UR4, c[0x0][0x298] ;  /* 0x0000a60000047ab9 */ /* 0x000fe20000000a00 */
[----:B-1----:R-:W-:Y:S01]  /*ad60*/  VIADD R2, R22, 0xc400 ;  /* 0x0000c40016027836 */ /* 0x002fe20000000000 */
[----:B------:R-:W-:Y:S01]  /*ad70*/  SEL R30, R30, RZ, !P0 ;  /* 0x000000ff1e1e7207 */ /* 0x000fe20004000000 */
[----:B0-----:R-:W-:Y:S01]  /*ad80*/  IMAD.WIDE.U32 R4, R35, UR4, RZ ;  /* 0x0000000423047c25 */ /* 0x001fe2000f8e00ff */
[----:B------:R-:W-:Y:S01]  /*ad90*/  BSSY B6, `(.L_x_263) ;  /* 0x000001b000067945 */ /* 0x000fe20003800000 */
[----:B------:R-:W-:Y:S01]  /*ada0*/  BAR.SYNC.DEFER_BLOCKING 0x8, 0x180 ;  /* 0x0206000000007b1d */ /* 0x000fe20000010000 */
[----:B-----5:R-:W-:-:S02]  /*adb0*/  SEL R0, R0, RZ, !P0 ;  /* 0x000000ff00007207 */ /* 0x020fc40004000000 */
[----:B------:R-:W-:-:S03]  /*adc0*/  LOP3.LUT P0, RZ, R2, 0x3ff, RZ, 0xc0, !PT ;  /* 0x000003ff02ff7812 */ /* 0x000fc6000780c0ff */
[----:B------:R0:W-:Y:S04]  /*add0*/  STL [R1+0x1c], R0 ;  /* 0x00001c0001007387 */ /* 0x0001e80000100800 */
[----:B------:R1:W-:Y:S01]  /*ade0*/  STL.64 [R1+0x8], R4 ;  /* 0x0000080401007387 */ /* 0x0003e20000100a00 */
[----:B0-----:R-:W-:-:S05]  /*adf0*/  SHF.R.S32.HI R0, RZ, 0x1f, R35 ;  /* 0x0000001fff007819 */ /* 0x001fca0000011423 */
[----:B------:R-:W-:-:S04]  /*ae00*/  IMAD R0, R0, UR4, RZ ;  /* 0x0000000400007c24 */ /* 0x000fc8000f8e02ff */
[----:B------:R-:W-:-:S04]  /*ae10*/  IMAD R0, R35, UR5, R0 ;  /* 0x0000000523007c24 */ /* 0x000fc8000f8e0200 */
[----:B------:R-:W-:Y:S01]  /*ae20*/  IMAD.IADD R35, R5, 0x1, R0 ;  /* 0x0000000105237824 */ /* 0x000fe200078e0200 */
[----:B-1----:R-:W-:Y:S06]  /*ae30*/  @!P0 BRA `(.L_x_264) ;  /* 0x0000000000408947 */ /* 0x002fec0003800000 */
[----:B------:R-:W-:Y:S01]  /*ae40*/  MOV R2, 0x0 ;  /* 0x0000000000027802 */ /* 0x000fe20000000f00 */
        /* <DEDUP_REMOVED lines=8> */
[----:B--2---:R-:W-:Y:S01]  /*aed0*/  IMAD.U32 R7, RZ, RZ, UR9 ;  /* 0x00000009ff077e24 */ /* 0x004fe2000f8e00ff */
[----:B------:R-:W-:Y:S01]  /*aee0*/  MOV R13, RZ ;  /* 0x000000ff000d7202 */ /* 0x000fe20000000f00 */
[----:B------:R-:W-:-:S02]  /*aef0*/  IMAD.U32 R11, RZ, RZ, UR5 ;  /* 0x00000005ff0b7e24 */ /* 0x000fc4000f8e00ff */
[----:B------:R-:W-:Y:S02]  /*af00*/  IMAD.MOV.U32 R8, RZ, RZ, 0x70 ;  /* 0x00000070ff087424 */ /* 0x000fe400078e00ff */
[----:B------:R-:W-:-:S07]  /*af10*/  IMAD.MOV.U32 R12, RZ, RZ, 0x1 ;  /* 0x00000001ff0c7424 */ /* 0x000fce00078e00ff */
[----:B------:R-:W-:-:S07]  /*af20*/  LEPC R20, `(.L_x_264) ;  /* 0x000000001014794e */ /* 0x000fce0000000000 */
[----:B0-----:R-:W-:Y:S05]  /*af30*/  CALL.ABS.NOINC R2 ;  /* 0x0000000002007343 */ /* 0x001fea0003c00000 */
.L_x_264:
[----:B------:R-:W-:Y:S05]  /*af40*/  BSYNC B6 ;  /* 0x0000000000067941 */ /* 0x000fea0003800000 */
.L_x_263:
[----:B------:R-:W3:Y:S01]  /*af50*/  LDL.LU R20, [R1+0x1c] ;  /* 0x00001c0001147983 */ /* 0x000ee20000300800 */
[----:B------:R-:W0:Y:S01]  /*af60*/  LDC R8, c[0x0][0x448] ;  /* 0x00011200ff087b82 */ /* 0x000e220000000800 */
[----:B------:R-:W-:Y:S02]  /*af70*/  ULDC.64 UR4, c[0x0][0x2d8] ;  /* 0x0000b60000047ab9 */ /* 0x000fe40000000a00 */
[----:B------:R-:W4:Y:S01]  /*af80*/  LDL.LU.64 R2, [R1+0x8] ;  /* 0x0000080001027983 */ /* 0x000f220000300a00 */
[----:B------:R-:W-:Y:S02]  /*af90*/  IMAD.SHL.U32 R4, R17, 0x80, RZ ;  /* 0x0000008011047824 */ /* 0x000fe400078e00ff */
[----:B------:R-:W-:Y:S01]  /*afa0*/  IMAD R0, R32, UR4, RZ ;  /* 0x0000000420007c24 */ /* 0x000fe2000f8e02ff */
[----:B------:R1:W5:Y:S03]  /*afb0*/  LDL R17, [R1+0x10] ;  /* 0x0000100001117983 */ /* 0x0003660000100800 */
[----:B------:R-:W-:Y:S01]  /*afc0*/  IMAD R0, R18, UR5, R0 ;  /* 0x0000000512007c24 */ /* 0x000fe2000f8e0200 */
[----:B0-----:R-:W-:Y:S01]  /*afd0*/  ISETP.NE.AND P0, PT, R8, 0x1, PT ;  /* 0x000000010800780c */ /* 0x001fe20003f05270 */
[----:B------:R-:W0:Y:S02]  /*afe0*/  S2R R11, SR_TID.X ;  /* 0x00000000000b7919 */ /* 0x000e240000002100 */
[----:B0-----:R-:W-:-:S05]  /*aff0*/  IMAD.SHL.U32 R9, R11, 0x8, RZ ;  /* 0x000000080b097824 */ /* 0x001fca00078e00ff */
[----:B------:R-:W-:Y:S01]  /*b000*/  LOP3.LUT R9, R9, 0x38, RZ, 0xc0, !PT ;  /* 0x0000003809097812 */ /* 0x000fe200078ec0ff */
[----:B---3--:R-:W-:Y:S02]  /*b010*/  IMAD.MOV.U32 R21, RZ, RZ, R20 ;  /* 0x000000ffff157224 */ /* 0x008fe400078e0014 */
[----:B------:R-:W0:Y:S01]  /*b020*/  S2R R20, SR_TID.X ;  /* 0x0000000000147919 */ /* 0x000e220000002100 */
[----:B----4-:R-:W-:Y:S02]  /*b030*/  IMAD.MOV.U32 R3, RZ, RZ, R35 ;  /* 0x000000ffff037224 */ /* 0x010fe400078e0023 */
[----:B------:R-:W-:Y:S01]  /*b040*/  IMAD.WIDE.U32 R2, R18, UR4, R2 ;  /* 0x0000000412027c25 */ /* 0x000fe2000f8e0002 */
[----:B------:R-:W-:-:S03]  /*b050*/  ULDC.64 UR4, c[0x0][0x2e0] ;  /* 0x0000b80000047ab9 */ /* 0x000fc60000000a00 */
[----:B------:R-:W-:Y:S02]  /*b060*/  IMAD R5, R21, UR4, RZ ;  /* 0x0000000415057c24 */ /* 0x000fe4000f8e02ff */
[----:B------:R-:W-:Y:S02]  /*b070*/  IMAD.IADD R3, R3, 0x1, R0 ;  /* 0x0000000103037824 */ /* 0x000fe400078e0200 */
[C---:B------:R-:W-:Y:S02]  /*b080*/  IMAD R0, R30.reuse, UR5, R5 ;  /* 0x000000051e007c24 */ /* 0x040fe4000f8e0205 */
[----:B------:R-:W-:Y:S01]  /*b090*/  IMAD.WIDE.U32 R2, R30, UR4, R2 ;  /* 0x000000041e027c25 */ /* 0x000fe2000f8e0002 */
[----:B------:R-:W2:Y:S01]  /*b0a0*/  @P0 LDC R5, c[0x0][0x44c] ;  /* 0x00011300ff050b82 */ /* 0x000ea20000000800 */
[----:B------:R-:W-:-:S03]  /*b0b0*/  ULDC.64 UR4, c[0x0][0x2d0] ;  /* 0x0000b40000047ab9 */ /* 0x000fc60000000a00 */
[----:B------:R-:W-:-:S04]  /*b0c0*/  IADD3 R3, R3, R0, RZ ;  /* 0x0000000003037210 */ /* 0x000fc80007ffe0ff */
[----:B------:R-:W3:Y:S01]  /*b0d0*/  @P0 LDC R0, c[0x0][0x450] ;  /* 0x00011400ff000b82 */ /* 0x000ee20000000800 */
[C---:B0-----:R-:W-:Y:S01]  /*b0e0*/  LOP3.LUT R21, R20.reuse, 0x7f, RZ, 0xc0, !PT ;  /* 0x0000007f14157812 */ /* 0x041fe200078ec0ff */
[----:B------:R-:W-:-:S03]  /*b0f0*/  IMAD.SHL.U32 R20, R20, 0x10, RZ ;  /* 0x0000001014147824 */ /* 0x000fc600078e00ff */
[----:B------:R-:W-:-:S04]  /*b100*/  SHF.R.U32.HI R21, RZ, 0x3, R21 ;  /* 0x00000003ff157819 */ /* 0x000fc80000011615 */
[----:B------:R-:W-:-:S04]  /*b110*/  LOP3.LUT R20, R21, 0x70, R20, 0xf8, !PT ;  /* 0x0000007015147812 */ /* 0x000fc800078ef814 */
[----:B------:R-:W-:-:S05]  /*b120*/  LOP3.LUT R6, R20, R4, RZ, 0xfc, !PT ;  /* 0x0000000414067212 */ /* 0x000fca00078efcff */
[----:B--2---:R-:W-:-:S04]  /*b130*/  @P0 IMAD.HI.U32 R7, R6, R5, RZ ;  /* 0x0000000506070227 */ /* 0x004fc800078e00ff */
[----:B------:R-:W-:Y:S01]  /*b140*/  IMAD.MOV.U32 R5, RZ, RZ, R6 ;  /* 0x000000ffff057224 */ /* 0x000fe200078e0006 */
[----:B---3--:R-:W-:-:S04]  /*b150*/  @P0 SHF.R.U32.HI R5, RZ, R0, R7 ;  /* 0x00000000ff050219 */ /* 0x008fc80000011607 */
[----:B------:R-:W-:-:S05]  /*b160*/  IADD3 R0, -R5, RZ, RZ ;  /* 0x000000ff05007210 */ /* 0x000fca0007ffe1ff */
[----:B------:R-:W-:Y:S01]  /*b170*/  IMAD R0, R8, R0, R6 ;  /* 0x0000000008007224 */ /* 0x000fe200078e0206 */
[----:B------:R-:W-:Y:S01]  /*b180*/  SHF.R.S32.HI R6, RZ, 0x1f, R5 ;  /* 0x0000001fff067819 */ /* 0x000fe20000011405 */
[----:B------:R-:W-:-:S04]  /*b190*/  IMAD.WIDE.U32 R2, R5, UR4, R2 ;  /* 0x0000000405027c25 */ /* 0x000fc8000f8e0002 */
[----:B------:R-:W-:-:S04]  /*b1a0*/  IMAD R6, R6, UR4, RZ ;  /* 0x0000000406067c24 */ /* 0x000fc8000f8e02ff */
[----:B------:R-:W-:Y:S01]  /*b1b0*/  IMAD R6, R5, UR5, R6 ;  /* 0x0000000505067c24 */ /* 0x000fe2000f8e0206 */
[----:B------:R-:W-:Y:S01]  /*b1c0*/  SHF.R.S32.HI R5, RZ, 0x1f, R0 ;  /* 0x0000001fff057819 */ /* 0x000fe20000011400 */
[----:B------:R-:W-:Y:S02]  /*b1d0*/  ULDC.64 UR4, c[0x0][0x2c8] ;  /* 0x0000b20000047ab9 */ /* 0x000fe40000000a00 */
[----:B------:R-:W-:Y:S02]  /*b1e0*/  IMAD.IADD R3, R3, 0x1, R6 ;  /* 0x0000000103037824 */ /* 0x000fe400078e0206 */
[----:B------:R-:W-:Y:S01]  /*b1f0*/  IMAD R5, R5, UR4, RZ ;  /* 0x0000000405057c24 */ /* 0x000fe2000f8e02ff */
[----:B------:R-:W-:Y:S01]  /*b200*/  SHF.L.U32 R21, R11, 0x3, RZ ;  /* 0x000000030b157819 */ /* 0x000fe200000006ff */
[----:B------:R-:W-:-:S04]  /*b210*/  IMAD.WIDE.U32 R2, R0, UR4, R2 ;  /* 0x0000000400027c25 */ /* 0x000fc8000f8e0002 */
[----:B------:R-:W-:Y:S01]  /*b220*/  IMAD R5, R0, UR5, R5 ;  /* 0x0000000500057c24 */ /* 0x000fe2000f8e0205 */
[----:B------:R-:W-:Y:S01]  /*b230*/  ULDC.64 UR4, c[0x0][0x280] ;  /* 0x0000a00000047ab9 */ /* 0x000fe20000000a00 */
[----:B------:R-:W-:Y:S02]  /*b240*/  LOP3.LUT R21, R21, 0x38, RZ, 0xc0, !PT ;  /* 0x0000003815157812 */ /* 0x000fe400078ec0ff */
[----:B------:R-:W-:Y:S01]  /*b250*/  IMAD.IADD R5, R3, 0x1, R5 ;  /* 0x0000000103057824 */ /* 0x000fe200078e0205 */
[----:B------:R-:W-:Y:S01]  /*b260*/  LEA R0, P0, R2, UR4, 0x1 ;  /* 0x0000000402007c11 */ /* 0x000fe2000f8008ff */
[----:B------:R-:W-:Y:S01]  /*b270*/  ULDC UR4, c[0x0][0x2b8] ;  /* 0x0000ae0000047ab9 */ /* 0x000fe20000000800 */
[----:B------:R-:W-:Y:S02]  /*b280*/  LOP3.LUT R20, R11, 0x7f, RZ, 0xc0, !PT ;  /* 0x0000007f0b147812 */ /* 0x000fe400078ec0ff */
[C---:B------:R-:W-:Y:S02]  /*b290*/  LOP3.LUT R10, R21.reuse, 0x40, RZ, 0xfc, !PT ;  /* 0x00000040150a7812 */ /* 0x040fe400078efcff */
[----:B------:R-:W-:-:S02]  /*b2a0*/  LOP3.LUT R11, R21, 0x80, RZ, 0xfc, !PT ;  /* 0x00000080150b7812 */ /* 0x000fc400078efcff */
[----:B------:R-:W-:Y:S01]  /*b2b0*/  LEA.HI.X R5, R2, UR5, R5, 0x1, P0 ;  /* 0x0000000502057c11 */ /* 0x000fe200080f0c05 */
[----:B------:R-:W-:Y:S01]  /*b2c0*/  UMOV UR5, 0xffffffff ;  /* 0xffffffff00057882 */ /* 0x000fe20000000000 */
[----:B------:R-:W-:Y:S02]  /*b2d0*/  ISETP.GE.AND P3, PT, R9, UR4, PT ;  /* 0x0000000409007c0c */ /* 0x000fe4000bf66270 */
[----:B------:R-:W-:Y:S02]  /*b2e0*/  ISETP.GE.AND P2, PT, R10, UR4, PT ;  /* 0x000000040a007c0c */ /* 0x000fe4000bf46270 */
[----:B------:R-:W-:Y:S02]  /*b2f0*/  ISETP.GE.AND P0, PT, R11, UR4, PT ;  /* 0x000000040b007c0c */ /* 0x000fe4000bf06270 */
[----:B------:R-:W-:Y:S01]  /*b300*/  SHF.R.U32.HI R10, RZ, 0x3, R20 ;  /* 0x00000003ff0a7819 */ /* 0x000fe20000011614 */
[----:B-1----:R-:W-:Y:S10]  /*b310*/  BRA.DIV UR5, `(.L_x_265) ;  /* 0x0000003605dc7947 */ /* 0x002ff4000b800000 */
[----:B------:R-:W0:Y:S01]  /*b320*/  SHFL.IDX PT, R3, R0, RZ, 0x181f ;  /* 0x00181fff00037589 */ /* 0x000e2200000e0000 */
[----:B-----5:R-:W-:Y:S02]  /*b330*/  IMAD R6, R17, R8, RZ ;  /* 0x0000000811067224 */ /* 0x020fe400078e02ff */
[----:B------:R-:W-:Y:S01]  /*b340*/  IMAD.IADD R4, R10, 0x1, R4 ;  /* 0x000000010a047824 */ /* 0x000fe200078e0204 */
[----:B------:R-:W1:Y:S04]  /*b350*/  SHFL.IDX PT, R2, R5, RZ, 0x181f ;  /* 0x00181fff05027589 */ /* 0x000e6800000e0000 */
[----:B------:R-:W-:Y:S01]  /*b360*/  ISETP.GE.AND P1, PT, R4, R6, PT ;  /* 0x000000060400720c */ /* 0x000fe20003f26270 */
[----:B------:R-:W-:-:S12]  /*b370*/  SHFL.IDX PT, R14, R0, 0x7, 0x181f ;  /* 0x00f81f00000e7f89 */ /* 0x000fd800000e0000 */
[----:B0-----:R-:W-:-:S05]  /*b380*/  @!P1 LEA R7, P4, R9, R3, 0x1 ;  /* 0x0000000309079211 */ /* 0x001fca00078808ff */
[----:B-1----:R-:W-:Y:S02]  /*b390*/  @!P1 IMAD.X R3, RZ, RZ, R2, P4 ;  /* 0x000000ffff039224 */ /* 0x002fe400020e0602 */
[----:B------:R-:W-:Y:S01]  /*b3a0*/  @!P1 IMAD.MOV.U32 R2, RZ, RZ, R7 ;  /* 0x000000ffff029224 */ /* 0x000fe200078e0007 */
[----:B------:R-:W-:-:S04]  /*b3b0*/  IADD3 R7, R4, 0x10, RZ ;  /* 0x0000001004077810 */ /* 0x000fc80007ffe0ff */
[----:B------:R-:W-:Y:S04]  /*b3c0*/  @!P1 LDGSTS.E.BYPASS.LTC128B.128 [R34+0xc400], desc[UR36][R2.64], !P3 ;  /* 0x0c40000002229fae */ /* 0x000fe8000d901d64 */
[----:B------:R-:W-:Y:S04]  /*b3d0*/  @!P1 LDGSTS.E.BYPASS.LTC128B.128 [R34+0x10400], desc[UR36][R2.64+0x80], !P2 ;  /* 0x1040008002229fae */ /* 0x000fe8000d101d64 */
[----:B------:R0:W-:Y:S01]  /*b3e0*/  @!P1 LDGSTS.E.BYPASS.LTC128B.128 [R34+0x14400], desc[UR36][R2.64+0x100], !P0 ;  /* 0x1440010002229fae */ /* 0x0001e2000c101d64 */
[----:B------:R-:W-:-:S03]  /*b3f0*/  ISETP.GE.AND P1, PT, R7, R6, PT ;  /* 0x000000060700720c */ /* 0x000fc60003f26270 */
[----:B0-----:R-:W0:Y:S04]  /*b400*/  SHFL.IDX PT, R3, R0, 0x1, 0x181f ;  /* 0x00381f0000037f89 */ /* 0x001e2800000e0000 */
[----:B------:R-:W1:Y:S06]  /*b410*/  SHFL.IDX PT, R2, R5, 0x1, 0x181f ;  /* 0x00381f0005027f89 */ /* 0x000e6c00000e0000 */
[----:B0-----:R-:W-:-:S05]  /*b420*/  @!P1 LEA R7, P4, R9, R3, 0x1 ;  /* 0x0000000309079211 */ /* 0x001fca00078808ff */
[----:B-1----:R-:W-:Y:S02]  /*b430*/  @!P1 IMAD.X R8, RZ, RZ, R2, P4 ;  /* 0x000000ffff089224 */ /* 0x002fe400020e0602 */
[----:B------:R-:W-:Y:S01]  /*b440*/  @!P1 IMAD.MOV.U32 R2, RZ, RZ, R7 ;  /* 0x000000ffff029224 */ /* 0x000fe200078e0007 */
[----:B------:R-:W-:Y:S01]  /*b450*/  IADD3 R7, R4, 0x20, RZ ;  /* 0x0000002004077810 */ /* 0x000fe20007ffe0ff */
[----:B------:R-:W-:-:S05]  /*b460*/  @!P1 IMAD.MOV.U32 R3, RZ, RZ, R8 ;  /* 0x000000ffff039224 */ /* 0x000fca00078e0008 */
        /* <DEDUP_REMOVED lines=49> */
[----:B------:R-:W1:Y:S04]  /*b780*/  SHFL.IDX PT, R2, R5, 0x6, 0x181f ;  /* 0x00d81f0005027f89 */ /* 0x000e6800000e0000 */
[----:B------:R-:W2:Y:S02]  /*b790*/  SHFL.IDX PT, R5, R5, 0x7, 0x181f ;  /* 0x00f81f0005057f89 */ /* 0x000ea400000e0000 */
[----:B0-----:R-:W-:-:S05]  /*b7a0*/  @!P1 LEA R7, P4, R9, R3, 0x1 ;  /* 0x0000000309079211 */ /* 0x001fca00078808ff */
[----:B-1----:R-:W-:Y:S02]  /*b7b0*/  @!P1 IMAD.X R8, RZ, RZ, R2, P4 ;  /* 0x000000ffff089224 */ /* 0x002fe400020e0602 */
[----:B------:R-:W-:Y:S02]  /*b7c0*/  @!P1 IMAD.MOV.U32 R2, RZ, RZ, R7 ;  /* 0x000000ffff029224 */ /* 0x000fe400078e0007 */
[----:B------:R-:W-:-:S05]  /*b7d0*/  @!P1 IMAD.MOV.U32 R3, RZ, RZ, R8 ;  /* 0x000000ffff039224 */ /* 0x000fca00078e0008 */
[----:B------:R0:W-:Y:S04]  /*b7e0*/  @!P1 LDGSTS.E.BYPASS.LTC128B.128 [R34+0xf400], desc[UR36][R2.64], !P3 ;  /* 0x0f40000002229fae */ /* 0x0001e8000d901d64 */
[----:B------:R0:W-:Y:S04]  /*b7f0*/  @!P1 LDGSTS.E.BYPASS.LTC128B.128 [R34+0x13400], desc[UR36][R2.64+0x80], !P2 ;  /* 0x1340008002229fae */ /* 0x0001e8000d101d64 */
[----:B--2---:R0:W-:Y:S02]  /*b800*/  @!P1 LDGSTS.E.BYPASS.LTC128B.128 [R34+0x17400], desc[UR36][R2.64+0x100], !P0 ;  /* 0x1740010002229fae */ /* 0x0041e4000c101d64 */
.L_x_356:
[----:B0-----:R-:W-:Y:S01]  /*b810*/  IADD3 R3, R4, 0x70, RZ ;  /* 0x0000007004037810 */ /* 0x001fe20007ffe0ff */
[----:B------:R-:W-:Y:S03]  /*b820*/  BSSY B0, `(.L_x_266) ;  /* 0x000000b000007945 */ /* 0x000fe60003800000 */
[----:B------:R-:W-:-:S13]  /*b830*/  ISETP.GE.AND P1, PT, R3, R6, PT ;  /* 0x000000060300720c */ /* 0x000fda0003f26270 */
[----:B------:R-:W-:Y:S05]  /*b840*/  @P1 BRA `(.L_x_267) ;  /* 0x0000000000201947 */ /* 0x000fea0003800000 */
[----:B------:R-:W-:-:S05]  /*b850*/  LEA R2, P1, R9, R14, 0x1 ;  /* 0x0000000e09027211 */ /* 0x000fca00078208ff */
[----:B------:R-:W-:-:S05]  /*b860*/  IMAD.X R3, RZ, RZ, R5, P1 ;  /* 0x000000ffff037224 */ /* 0x000fca00008e0605 */
[----:B------:R-:W-:Y:S01]  /*b870*/  @!PT LDS RZ, [RZ] ;  /* 0x00000000fffff984 */ /* 0x000fe20000000800 */
[----:B------:R-:W-:Y:S01]  /*b880*/  @!PT LDS RZ, [RZ] ;  /* 0x00000000fffff984 */ /* 0x000fe20000000800 */
[----:B------:R-:W-:Y:S01]  /*b890*/  @!PT LDS RZ, [RZ] ;  /* 0x00000000fffff984 */ /* 0x000fe20000000800 */
[----:B------:R0:W-:Y:S04]  /*b8a0*/  LDGSTS.E.BYPASS.LTC128B.128 [R34+0xfc00], desc[UR36][R2.64], !P3 ;  /* 0x0fc0000002227fae */ /* 0x0001e8000d901d64 */
[----:B------:R0:W-:Y:S04]  /*b8b0*/  LDGSTS.E.BYPASS.LTC128B.128 [R34+0x13c00], desc[UR36][R2.64+0x80], !P2 ;  /* 0x13c0008002227fae */ /* 0x0001e8000d101d64 */
[----:B------:R0:W-:Y:S02]  /*b8c0*/  LDGSTS.E.BYPASS.LTC128B.128 [R34+0x17c00], desc[UR36][R2.64+0x100], !P0 ;  /* 0x17c0010002227fae */ /* 0x0001e4000c101d64 */
.L_x_267:
[----:B------:R-:W-:Y:S05]  /*b8d0*/  BSYNC B0 ;  /* 0x0000000000007941 */ /* 0x000fea0003800000 */
.L_x_266:
[----:B------:R-:W-:Y:S01]  /*b8e0*/  NOP ;  /* 0x0000000000007918 */ /* 0x000fe20000000000 */
[----:B------:R-:W-:-:S13]  /*b8f0*/  PLOP3.LUT P0, PT, PT, PT, PT, 0x80, 0x0 ;  /* 0x000000000000781c */ /* 0x000fda0003f0f070 */
.L_x_268:
[----:B------:R-:W-:Y:S02]  /*b900*/  PLOP3.LUT P1, PT, P1, P0, PT, 0xa2, 0x0 ;  /* 0x000000000000781c */ /* 0x000fe40000f21472 */
[----:B------:R-:W-:-:S08]  /*b910*/  @P0 R2UR P1, UR4, R22 ;  /* 0x00000000160402ca */ /* 0x000fd00000020000 */
[----:B------:R-:W-:-:S05]  /*b920*/  @P0 PLOP3.LUT P0, PT, P1, PT, PT, 0x80, 0x0 ;  /* 0x000000000000081c */ /* 0x000fca0000f0f070 */
[----:B------:R-:W-:Y:S01]  /*b930*/  @!P1 SYNCS.ARRIVE.TRANS64.RED.A0T1 RZ, [UR4+0x2a800], RZ ;  /* 0x02a800ffffff99a7 */ /* 0x000fe20008200404 */
[----:B------:R-:W-:Y:S07]  /*b940*/  @!P1 ARRIVES.LDGSTSBAR.64.TRANSCNT [UR4+0x2a800] ;  /* 0x02a80000ff0099b0 */ /* 0x000fee0008000a84 */
[----:B------:R-:W-:Y:S05]  /*b950*/  @P0 BRA.U.ANY `(.L_x_268) ;  /* 0xfffffffd00e80947 */ /* 0x000fea000393ffff */
[----:B0-----:R-:W2:Y:S02]  /*b960*/  LDL.LU R2, [R1+0x14] ;  /* 0x0000140001027983 */ /* 0x001ea40000300800 */
[----:B--2---:R-:W-:-:S05]  /*b970*/  VIADD R2, R2, 0x1 ;  /* 0x0000000102027836 */ /* 0x004fca0000000000 */
[----:B------:R0:W-:Y:S01]  /*b980*/  STL [R1+0x14], R2 ;  /* 0x0000140201007387 */ /* 0x0001e20000100800 */
[----:B------:R-:W-:-:S04]  /*b990*/  LEA.HI R0, R2, R2, RZ, 0x1 ;  /* 0x0000000202007211 */ /* 0x000fc800078f08ff */
[----:B------:R-:W-:-:S05]  /*b9a0*/  LOP3.LUT R0, R0, 0xfffffffe, RZ, 0xc0, !PT ;  /* 0xfffffffe00007812 */ /* 0x000fca00078ec0ff */
[----:B------:R-:W-:-:S05]  /*b9b0*/  IMAD.IADD R0, R2, 0x1, -R0 ;  /* 0x0000000102007824 */ /* 0x000fca00078e0a00 */
[----:B------:R-:W-:Y:S01]  /*b9c0*/  SHF.L.U32 R3, R0, 0x1f, RZ ;  /* 0x0000001f00037819 */ /* 0x000fe200000006ff */
[----:B------:R-:W-:Y:S01]  /*b9d0*/  NOP ;  /* 0x0000000000007918 */ /* 0x000fe20000000000 */
[----:B------:R0:W-:Y:S01]  /*b9e0*/  SYNCS.ARRIVE.TRANS64.A1T0 RZ, [R22+URZ+0x2a800], RZ ;  /* 0x02a800ff16ff79a7 */ /* 0x0001e2000810003f */
[----:B------:R-:W-:Y:S01]  /*b9f0*/  BSSY B0, `(.L_x_269) ;  /* 0x0000003000007945 */ /* 0x000fe20003800000 */
[----:B------:R-:W1:Y:S03]  /*ba00*/  SYNCS.PHASECHK.TRANS64.TRYWAIT P0, [R22+URZ+0x2a820], R3 ;  /* 0x02a82003160075a7 */ /* 0x000e66000800017f */
[----:B01----:R-:W-:Y:S05]  /*ba10*/  @!P0 BRA `(.L_x_270) ;  /* 0x0000003800d48947 */ /* 0x003fea0003800000 */
.L_x_357:
[----:B------:R-:W-:Y:S05]  /*ba20*/  BSYNC B0 ;  /* 0x0000000000007941 */ /* 0x000fea0003800000 */
.L_x_269:
[----:B------:R-:W-:Y:S01]  /*ba30*/  ISETP.GE.AND P0, PT, R36, 0x61, PT ;  /* 0x000000612400780c */ /* 0x000fe20003f06270 */
[----:B------:R-:W-:-:S12]  /*ba40*/  BSSY B0, `(.L_x_271) ;  /* 0x00000ff000007945 */ /* 0x000fd80003800000 */
[----:B------:R-:W-:Y:S05]  /*ba50*/  @!P0 BRA `(.L_x_272) ;  /* 0x0000000c00f48947 */ /* 0x000fea0003800000 */
[----:B------:R-:W2:Y:S01]  /*ba60*/  LDL.LU R0, [R1+0x18] ;  /* 0x0000180001007983 */ /* 0x000ea20000300800 */
[----:B------:R-:W-:Y:S02]  /*ba70*/  IMAD.MOV.U32 R17, RZ, RZ, R28 ;  /* 0x000000ffff117224 */ /* 0x000fe400078e001c */
[----:B------:R-:W-:Y:S02]  /*ba80*/  IMAD.MOV.U32 R10, RZ, RZ, R27 ;  /* 0x000000ffff0a7224 */ /* 0x000fe400078e001b */
[----:B------:R-:W-:Y:S01]  /*ba90*/  IMAD.MOV.U32 R30, RZ, RZ, R26 ;  /* 0x000000ffff1e7224 */ /* 0x000fe200078e001a */
[----:B--2---:R-:W-:-:S07]  /*baa0*/  IADD3 R0, R0, -0x2, RZ ;  /* 0xfffffffe00007810 */ /* 0x004fce0007ffe0ff */
.L_x_285:
[----:B------:R-:W2:Y:S01]  /*bab0*/  LDL R7, [R1] ;  /* 0x0000000001077983 */ /* 0x000ea20000100800 */
[----:B------:R-:W1:Y:S01]  /*bac0*/  LDC R4, c[0x0][0x430] ;  /* 0x00010c00ff047b82 */ /* 0x000e620000000800 */
[----:B------:R-:W0:Y:S02]  /*bad0*/  S2R R2, SR_TID.X ;  /* 0x0000000000027919 */ /* 0x000e240000002100 */
[----:B------:R-:W3:Y:S01]  /*bae0*/  LDL R9, [R1+0x20] ;  /* 0x0000200001097983 */ /* 0x000ee20000100800 */
[----:B-1----:R-:W-:Y:S02]  /*baf0*/  ISETP.NE.AND P0, PT, R4, 0x1, PT ;  /* 0x000000010400780c */ /* 0x002fe40003f05270 */
[C---:B0-----:R-:W-:Y:S02]  /*bb00*/  LOP3.LUT R3, R2.reuse, 0x7f, RZ, 0xc0, !PT ;  /* 0x0000007f02037812 */ /* 0x041fe400078ec0ff */
[----:B------:R-:W-:-:S09]  /*bb10*/  SHF.L.U32 R2, R2, 0x4, RZ ;  /* 0x0000000402027819 */ /* 0x000fd200000006ff */
[----:B------:R-:W0:Y:S01]  /*bb20*/  @P0 LDC R5, c[0x0][0x438] ;  /* 0x00010e00ff050b82 */ /* 0x000e220000000800 */
[----:B------:R-:W-:-:S04]  /*bb30*/  SHF.R.U32.HI R3, RZ, 0x3, R3 ;  /* 0x00000003ff037819 */ /* 0x000fc80000011603 */
[----:B------:R-:W-:-:S03]  /*bb40*/  LOP3.LUT R2, R3, 0x70, R2, 0xf8, !PT ;  /* 0x0000007003027812 */ /* 0x000fc600078ef802 */
[----:B------:R-:W1:Y:S01]  /*bb50*/  @P0 LDC R3, c[0x0][0x434] ;  /* 0x00010d00ff030b82 */ /* 0x000e620000000800 */
[----:B------:R-:W-:Y:S01]  /*bb60*/  IMAD R8, R0, 0x60, R37 ;  /* 0x0000006000087824 */ /* 0x000fe200078e0225 */
[----:B------:R-:W-:-:S03]  /*bb70*/  ISETP.GT.U32.AND P2, PT, R2, 0x5f, PT ;  /* 0x0000005f0200780c */ /* 0x000fc60003f44070 */
[----:B------:R-:W-:-:S04]  /*bb80*/  IMAD.IADD R8, R2, 0x1, R8 ;  /* 0x0000000102087824 */ /* 0x000fc800078e0208 */
[----:B------:R-:W-:Y:S02]  /*bb90*/  IMAD.MOV.U32 R6, RZ, RZ, R8 ;  /* 0x000000ffff067224 */ /* 0x000fe400078e0008 */
[----:B-1----:R-:W-:-:S05]  /*bba0*/  @P0 IMAD.HI.U32 R2, R8, R3, RZ ;  /* 0x0000000308020227 */ /* 0x002fca00078e00ff */
[----:B0-----:R-:W-:Y:S02]  /*bbb0*/  @P0 SHF.R.U32.HI R6, RZ, R5, R2 ;  /* 0x00000005ff060219 */ /* 0x001fe40000011602 */
[----:B------:R-:W0:Y:S02]  /*bbc0*/  @!P2 LDC.64 R4, c[0x0][0x428] ;  /* 0x00010a00ff04ab82 */ /* 0x000e240000000a00 */
[--C-:B------:R-:W-:Y:S01]  /*bbd0*/  @!P2 SHF.R.S32.HI R3, RZ, 0x1f, R6.reuse ;  /* 0x0000001fff03a819 */ /* 0x100fe20000011406 */
[----:B------:R-:W-:-:S04]  /*bbe0*/  @!P2 IMAD.MOV.U32 R2, RZ, RZ, R6 ;  /* 0x000000ffff02a224 */ /* 0x000fc800078e0006 */
[----:B0-----:R-:W-:-:S04]  /*bbf0*/  @!P2 IMAD.WIDE.U32 R2, R31, R4, R2 ;  /* 0x000000041f02a225 */ /* 0x001fc800078e0002 */
[----:B--2---:R-:W-:-:S04]  /*bc00*/  @!P2 IMAD R4, R7, R4, RZ ;  /* 0x000000040704a224 */ /* 0x004fc800078e02ff */
[----:B------:R-:W-:Y:S02]  /*bc10*/  @!P2 IMAD R7, R31, R5, R4 ;  /* 0x000000051f07a224 */ /* 0x000fe400078e0204 */
[----:B------:R-:W0:Y:S03]  /*bc20*/  @!P2 LDC.64 R4, c[0x0][0x418] ;  /* 0x00010600ff04ab82 */ /* 0x000e260000000a00 */
[----:B------:R-:W-:Y:S01]  /*bc30*/  @!P2 IADD3 R3, R7, R3, RZ ;  /* 0x000000030703a210 */ /* 0x000fe20007ffe0ff */
[----:B------:R-:W-:Y:S01]  /*bc40*/  IMAD.MOV.U32 R7, RZ, RZ, RZ ;  /* 0x000000ffff077224 */ /* 0x000fe200078e00ff */
[----:B0-----:R-:W-:-:S04]  /*bc50*/  @!P2 LEA R4, P0, R2, R4, 0x2 ;  /* 0x000000040204a211 */ /* 0x001fc800078010ff */
[----:B------:R-:W-:-:S05]  /*bc60*/  @!P2 LEA.HI.X R5, R2, R5, R3, 0x2, P0 ;  /* 0x000000050205a211 */ /* 0x000fca00000f1403 */
[----:B------:R0:W5:Y:S01]  /*bc70*/  @!P2 LDG.E R7, desc[UR36][R4.64] ;  /* 0x000000240407a981 */ /* 0x000162000c1e1900 */
[----:B---3--:R-:W-:Y:S01]  /*bc80*/  ISETP.NE.AND P1, PT, R9, 0x3, PT ;  /* 0x000000030900780c */ /* 0x008fe20003f25270 */
[----:B------:R-:W-:Y:S01]  /*bc90*/  VIADD R27, R10, 0x1 ;  /* 0x000000010a1b7836 */ /* 0x000fe20000000000 */
[----:B------:R-:W-:Y:S05]  /*bca0*/  YIELD ;  /* 0x0000000000007946 */ /* 0x000fea0003800000 */
[----:B------:R-:W-:Y:S01]  /*bcb0*/  ISETP.NE.AND P0, PT, R27, 0x2, PT ;  /* 0x000000021b00780c */ /* 0x000fe20003f05270 */
[----:B------:R-:W-:Y:S01]  /*bcc0*/  IMAD.MOV R3, RZ, RZ, -R6 ;  /* 0x000000ffff037224 */ /* 0x000fe200078e0a06 */
[----:B------:R-:W-:-:S02]  /*bcd0*/  ULDC UR4, c[0x0][0x430] ;  /* 0x00010c0000047ab9 */ /* 0x000fc40000000800 */
[----:B------:R-:W-:Y:S01]  /*bce0*/  SEL R28, RZ, 0x1, P0 ;  /* 0x00000001ff1c7807 */ /* 0x000fe20000000000 */
[----:B------:R-:W-:Y:S01]  /*bcf0*/  IMAD R8, R3, UR4, R8 ;  /* 0x0000000403087c24 */ /* 0x000fe2000f8e0208 */
[----:B------:R-:W-:Y:S02]  /*bd00*/  SEL R27, R27, RZ, P0 ;  /* 0x000000ff1b1b7207 */ /* 0x000fe40000000000 */
[----:B------:R-:W-:Y:S02]  /*bd10*/  MOV R26, R0 ;  /* 0x00000000001a7202 */ /* 0x000fe40000000f00 */
[----:B------:R-:W-:Y:S01]  /*bd20*/  LOP3.LUT R28, R17, R28, RZ, 0x3c, !PT ;  /* 0x0000001c111c7212 */ /* 0x000fe200078e3cff */
[----:B0-----:R-:W-:Y:S06]  /*bd30*/  @!P1 BRA `(.L_x_273) ;  /* 0x0000000000049947 */ /* 0x001fec0003800000 */
[----:B------:R-:W-:Y:S01]  /*bd40*/  BPT.TRAP 0x1 ;  /* 0x000000040000795c */ /* 0x000fe20000300000 */
.L_x_273:
[----:B------:R-:W-:Y:S01]  /*bd50*/  IMAD R6, R27, 0x8, R22 ;  /* 0x000000081b067824 */ /* 0x000fe200078e0216 */
[----:B------:R-:W-:Y:S01]  /*bd60*/  SHF.L.U32 R3, R28, 0x1f, RZ ;  /* 0x0000001f1c037819 */ /* 0x000fe200000006ff */
[----:B------:R-:W-:Y:S03]  /*bd70*/  BSSY B1, `(.L_x_274) ;  /* 0x0000003000017945 */ /* 0x000fe60003800000 */
[----:B------:R-:W0:Y:S02]  /*bd80*/  SYNCS.PHASECHK.TRANS64.TRYWAIT P0, [R6+URZ+0x2a840], R3 ;  /* 0x02a84003060075a7 */ /* 0x000e24000800017f */
[----:B0-----:R-:W-:Y:S05]  /*bd90*/  @!P0 BRA `(.L_x_275) ;  /* 0x0000003800088947 */ /* 0x001fea0003800000 */
.L_x_358:
[----:B------:R-:W-:Y:S05]  /*bda0*/  BSYNC B1 ;  /* 0x0000000000017941 */ /* 0x000fea0003800000 */
.L_x_274:
[----:B------:R-:W-:Y:S01]  /*bdb0*/  SHF.R.S32.HI R20, RZ, 0x1f, R8 ;  /* 0x0000001fff147819 */ /* 0x000fe20000011408 */
[----:B------:R-:W-:Y:S01]  /*bdc0*/  ULDC.64 UR4, c[0x0][0x300] ;  /* 0x0000c00000047ab9 */ /* 0x000fe20000000a00 */
[----:B-----5:R-:W-:Y:S01]  /*bdd0*/  SHF.R.S32.HI R21, RZ, 0x1f, R7 ;  /* 0x0000001fff157819 */ /* 0x020fe20000011407 */
[----:B0-----:R-:W-:Y:S01]  /*bde0*/  IMAD.WIDE.U32 R2, R8, UR4, RZ ;  /* 0x0000000408027c25 */ /* 0x001fe2000f8e00ff */
[C---:B------:R-:W-:Y:S02]  /*bdf0*/  LOP3.LUT P3, RZ, R25.reuse, 0x4, RZ, 0xc0, !PT ;  /* 0x0000000419ff7812 */ /* 0x040fe4000786c0ff */
[C---:B------:R-:W-:Y:S01]  /*be00*/  LOP3.LUT P2, RZ, R25.reuse, 0x2, RZ, 0xc0, !PT ;  /* 0x0000000219ff7812 */ /* 0x040fe2000784c0ff */
[----:B------:R-:W-:Y:S01]  /*be10*/  IMAD R0, R20, UR4, RZ ;  /* 0x0000000414007c24 */ /* 0x000fe2000f8e02ff */
[----:B------:R-:W-:Y:S01]  /*be20*/  LOP3.LUT P1, RZ, R25, 0x1, RZ, 0xc0, !PT ;  /* 0x0000000119ff7812 */ /* 0x000fe2000782c0ff */
[----:B------:R-:W-:Y:S02]  /*be30*/  IMAD R4, R27, 0x4800, R33 ;  /* 0x000048001b047824 */ /* 0x000fe400078e0221 */
[----:B------:R-:W-:Y:S01]  /*be40*/  IMAD R0, R8, UR5, R0 ;  /* 0x0000000508007c24 */ /* 0x000fe2000f8e0200 */
[----:B------:R-:W-:-:S03]  /*be50*/  ULDC.64 UR4, c[0x0][0x310] ;  /* 0x0000c40000047ab9 */ /* 0x000fc60000000a00 */
[----:B------:R-:W-:Y:S02]  /*be60*/  IMAD.IADD R3, R3, 0x1, R0 ;  /* 0x0000000103037824 */ /* 0x000fe400078e0200 */
[----:B------:R-:W-:Y:S02]  /*be70*/  IMAD R0, R21, UR4, RZ ;  /* 0x0000000415007c24 */ /* 0x000fe4000f8e02ff */
[----:B------:R-:W-:-:S04]  /*be80*/  IMAD.WIDE.U32 R2, R7, UR4, R2 ;  /* 0x0000000407027c25 */ /* 0x000fc8000f8e0002 */
        /* <DEDUP_REMOVED lines=8> */
[----:B------:R-:W-:Y:S01]  /*bf10*/  UMOV UR4, 0xffffffff ;  /* 0xffffffff00047882 */ /* 0x000fe20000000000 */
[----:B------:R-:W-:-:S04]  /*bf20*/  IADD3 R0, R0, R3, RZ ;  /* 0x0000000300007210 */ /* 0x000fc80007ffe0ff */
[----:B------:R-:W-:Y:S01]  /*bf30*/  LEA.HI.X R5, R2, UR5, R0, 0x1, P0 ;  /* 0x0000000502057c11 */ /* 0x000fe200080f0c00 */
[----:B------:R-:W-:Y:S06]  /*bf40*/  BRA.DIV UR4, `(.L_x_276) ;  /* 0x0000003604b07947 */ /* 0x000fec000b800000 */
[----:B------:R-:W0:Y:S01]  /*bf50*/  S2R R3, SR_TID.X ;  /* 0x0000000000037919 */ /* 0x000e220000002100 */
[----:B------:R-:W-:Y:S01]  /*bf60*/  LEA R4, R4, R22, 0x1 ;  /* 0x0000001604047211 */ /* 0x000fe200078e08ff */
[----:B------:R-:W1:Y:S04]  /*bf70*/  SHFL.IDX PT, R2, R9, RZ, 0x181f ;  /* 0x00181fff09027589 */ /* 0x000e6800000e0000 */
[----:B------:R-:W-:Y:S01]  /*bf80*/  SHFL.IDX PT, R35, R5, 0x2, 0x181f ;  /* 0x00581f0005237f89 */ /* 0x000fe200000e0000 */
[----:B0-----:R-:W-:-:S03]  /*bf90*/  IMAD.SHL.U32 R11, R3, 0x8, RZ ;  /* 0x00000008030b7824 */ /* 0x001fc600078e00ff */
[----:B------:R-:W0:Y:S02]  /*bfa0*/  SHFL.IDX PT, R3, R5, RZ, 0x181f ;  /* 0x00181fff05037589 */ /* 0x000e2400000e0000 */
[----:B------:R-:W-:-:S05]  /*bfb0*/  LOP3.LUT R11, R11, 0x38, RZ, 0xc0, !PT ;  /* 0x000000380b0b7812 */ /* 0x000fca00078ec0ff */
[----:B------:R-:W-:-:S05]  /*bfc0*/  IMAD.SHL.U32 R0, R11, 0x2, RZ ;  /* 0x000000020b007824 */ /* 0x000fca00078e00ff */
[----:B-1----:R-:W-:-:S05]  /*bfd0*/  IADD3 R2, P0, R2, R0, RZ ;  /* 0x0000000002027210 */ /* 0x002fca0007f1e0ff */
[----:B0-----:R-:W-:-:S05]  /*bfe0*/  IMAD.X R3, RZ, RZ, R3, P0 ;  /* 0x000000ffff037224 */ /* 0x001fca00000e0603 */
[----:B------:R-:W-:Y:S04]  /*bff0*/  LDGSTS.E.BYPASS.LTC128B.128 [R4+0x18400], desc[UR36][R2.64], !P3 ;  /* 0x1840000002047fae */ /* 0x000fe8000d901d64 */
[----:B------:R-:W-:Y:S04]  /*c000*/  LDGSTS.E.BYPASS.LTC128B.128 [R4+0x1b400], desc[UR36][R2.64+0x80], !P2 ;  /* 0x1b40008002047fae */ /* 0x000fe8000d101d64 */
[----:B------:R0:W-:Y:S04]  /*c010*/  LDGSTS.E.BYPASS.LTC128B.128 [R4+0x1e400], desc[UR36][R2.64+0x100], !P1 ;  /* 0x1e40010002047fae */ /* 0x0001e8000c901d64 */
[----:B0-----:R-:W0:Y:S04]  /*c020*/  SHFL.IDX PT, R2, R9, 0x1, 0x181f ;  /* 0x00381f0009027f89 */ /* 0x001e2800000e0000 */
[----:B------:R-:W1:Y:S01]  /*c030*/  SHFL.IDX PT, R3, R5, 0x1, 0x181f ;  /* 0x00381f0005037f89 */ /* 0x000e6200000e0000 */
[----:B0-----:R-:W-:-:S05]  /*c040*/  IADD3 R2, P0, R2, R0, RZ ;  /* 0x0000000002027210 */ /* 0x001fca0007f1e0ff */
[----:B-1----:R-:W-:-:S05]  /*c050*/  IMAD.X R3, RZ, RZ, R3, P0 ;  /* 0x000000ffff037224 */ /* 0x002fca00000e0603 */
[----:B------:R-:W-:Y:S04]  /*c060*/  LDGSTS.E.BYPASS.LTC128B.128 [R4+0x18c00], desc[UR36][R2.64], !P3 ;  /* 0x18c0000002047fae */ /* 0x000fe8000d901d64 */
[----:B------:R-:W-:Y:S04]  /*c070*/  LDGSTS.E.BYPASS.LTC128B.128 [R4+0x1bc00], desc[UR36][R2.64+0x80], !P2 ;  /* 0x1bc0008002047fae */ /* 0x000fe8000d101d64 */
[----:B------:R0:W-:Y:S04]  /*c080*/  LDGSTS.E.BYPASS.LTC128B.128 [R4+0x1ec00], desc[UR36][R2.64+0x100], !P1 ;  /* 0x1ec0010002047fae */ /* 0x0001e8000c901d64 */
[----:B0-----:R-:W0:Y:S02]  /*c090*/  SHFL.IDX PT, R2, R9, 0x2, 0x181f ;  /* 0x00581f0009027f89 */ /* 0x001e2400000e0000 */
[----:B0-----:R-:W-:-:S05]  /*c0a0*/  IADD3 R2, P0, R2, R0, RZ ;  /* 0x0000000002027210 */ /* 0x001fca0007f1e0ff */
[----:B------:R-:W-:Y:S02]  /*c0b0*/  IMAD.X R3, RZ, RZ, R35, P0 ;  /* 0x000000ffff037224 */ /* 0x000fe400000e0623 */
[----:B------:R-:W-:Y:S04]  /*c0c0*/  SHFL.IDX PT, R35, R5, 0x3, 0x181f ;  /* 0x00781f0005237f89 */ /* 0x000fe800000e0000 */
        /* <DEDUP_REMOVED lines=11> */
[----:B0-----:R-:W-:-:S04]  /*c180*/  IADD3 R2, P0, R2, R0, RZ ;  /* 0x0000000002027210 */ /* 0x001fc80007f1e0ff */
[----:B------:R-:W-:Y:S02]  /*c190*/  IADD3.X R3, RZ, R35, RZ, P0, !PT ;  /* 0x00000023ff037210 */ /* 0x000fe400007fe4ff */
[----:B------:R0:W1:Y:S04]  /*c1a0*/  SHFL.IDX PT, R35, R5, 0x5, 0x181f ;  /* 0x00b81f0005237f89 */ /* 0x00006800000e0000 */
[----:B------:R-:W-:Y:S04]  /*c1b0*/  LDGSTS.E.BYPASS.LTC128B.128 [R4+0x1a400], desc[UR36][R2.64], !P3 ;  /* 0x1a40000002047fae */ /* 0x000fe8000d901d64 */
[----:B------:R-:W-:Y:S04]  /*c1c0*/  LDGSTS.E.BYPASS.LTC128B.128 [R4+0x1d400], desc[UR36][R2.64+0x80], !P2 ;  /* 0x1d40008002047fae */ /* 0x000fe8000d101d64 */
[----:B------:R2:W-:Y:S04]  /*c1d0*/  LDGSTS.E.BYPASS.LTC128B.128 [R4+0x20400], desc[UR36][R2.64+0x100], !P1 ;  /* 0x2040010002047fae */ /* 0x0005e8000c901d64 */
[----:B-12---:R0:W2:Y:S02]  /*c1e0*/  SHFL.IDX PT, R2, R9, 0x5, 0x181f ;  /* 0x00b81f0009027f89 */ /* 0x0060a400000e0000 */
.L_x_372:
[----:B--2---:R-:W-:-:S05]  /*c1f0*/  IADD3 R2, P0, R2, R0, RZ ;  /* 0x0000000002027210 */ /* 0x004fca0007f1e0ff */
[----:B------:R-:W-:Y:S01]  /*c200*/  IMAD.X R3, RZ, RZ, R35, P0 ;  /* 0x000000ffff037224 */ /* 0x000fe200000e0623 */
        /* <DEDUP_REMOVED lines=8> */
.L_x_277:
[----:B------:R-:W-:Y:S02]  /*c290*/  PLOP3.LUT P1, PT, P1, P0, PT, 0xa2, 0x0 ;  /* 0x000000000000781c */ /* 0x000fe40000f21472 */
[----:B------:R-:W-:-:S08]  /*c2a0*/  @P0 R2UR P1, UR4, R6 ;  /* 0x00000000060402ca */ /* 0x000fd00000020000 */
[----:B------:R-:W-:-:S05]  /*c2b0*/  @P0 PLOP3.LUT P0, PT, P1, PT, PT, 0x80, 0x0 ;  /* 0x000000000000081c */ /* 0x000fca0000f0f070 */
[----:B------:R-:W-:Y:S01]  /*c2c0*/  @!P1 SYNCS.ARRIVE.TRANS64.RED.A0T1 RZ, [UR4+0x2a830], RZ ;  /* 0x02a830ffffff99a7 */ /* 0x000fe20008200404 */
[----:B------:R-:W-:Y:S07]  /*c2d0*/  @!P1 ARRIVES.LDGSTSBAR.64.TRANSCNT [UR4+0x2a830] ;  /* 0x02a83000ff0099b0 */ /* 0x000fee0008000a84 */
[----:B------:R-:W-:Y:S05]  /*c2e0*/  @P0 BRA.U.ANY `(.L_x_277) ;  /* 0xfffffffd00e80947 */ /* 0x000fea000393ffff */
[----:B------:R-:W-:Y:S01]  /*c2f0*/  NOP ;  /* 0x0000000000007918 */ /* 0x000fe20000000000 */
[----:B-1----:R-:W2:Y:S02]  /*c300*/  LDL R2, [R1+0x20] ;  /* 0x0000200001027983 */ /* 0x002ea40000100800 */
[----:B--2---:R-:W-:-:S13]  /*c310*/  ISETP.NE.AND P2, PT, R2, 0x3, PT ;  /* 0x000000030200780c */ /* 0x004fda0003f45270 */
[----:B------:R-:W-:Y:S05]  /*c320*/  @!P2 BRA `(.L_x_278) ;  /* 0x000000000004a947 */ /* 0x000fea0003800000 */
[----:B------:R-:W-:Y:S01]  /*c330*/  BPT.TRAP 0x1 ;  /* 0x000000040000795c */ /* 0x000fe20000300000 */
.L_x_278:
[----:B------:R1:W-:Y:S01]  /*c340*/  SYNCS.ARRIVE.TRANS64.A1T0 RZ, [R6+URZ+0x2a830], RZ ;  /* 0x02a830ff06ff79a7 */ /* 0x0003e2000810003f */
[----:B------:R-:W-:Y:S05]  /*c350*/  @!P2 BRA `(.L_x_279) ;  /* 0x000000000004a947 */ /* 0x000fea0003800000 */
[----:B------:R-:W-:Y:S01]  /*c360*/  BPT.TRAP 0x1 ;  /* 0x000000040000795c */ /* 0x000fe20000300000 */
.L_x_279:
[----:B------:R-:W-:Y:S01]  /*c370*/  SHF.L.U32 R2, R17, 0x1f, RZ ;  /* 0x0000001f11027819 */ /* 0x000fe200000006ff */
[----:B------:R-:W-:Y:S01]  /*c380*/  IMAD R4, R10, 0x8, R22 ;  /* 0x000000080a047824 */ /* 0x000fe200078e0216 */
[----:B------:R-:W-:Y:S03]  /*c390*/  BSSY B1, `(.L_x_280) ;  /* 0x0000003000017945 */ /* 0x000fe60003800000 */
[----:B------:R-:W2:Y:S02]  /*c3a0*/  SYNCS.PHASECHK.TRANS64.TRYWAIT P0, [R4+URZ+0x2a860], R2 ;  /* 0x02a86002040075a7 */ /* 0x000ea4000800017f */
[----:B--2---:R-:W-:Y:S05]  /*c3b0*/  @!P0 BRA `(.L_x_281) ;  /* 0x0000003800708947 */ /* 0x004fea0003800000 */
.L_x_373:
[----:B------:R-:W-:Y:S05]  /*c3c0*/  BSYNC B1 ;  /* 0x0000000000017941 */ /* 0x000fea0003800000 */
.L_x_280:
[----:B------:R-:W3:Y:S01]  /*c3d0*/  S2R R3, SR_TID.X ;  /* 0x0000000000037919 */ /* 0x000ee20000002100 */
[----:B------:R-:W-:Y:S01]  /*c3e0*/  UMOV UR4, 0xffffffff ;  /* 0xffffffff00047882 */ /* 0x000fe20000000000 */
[----:B-1----:R-:W-:Y:S01]  /*c3f0*/  IMAD R6, R30, -0x60, R36 ;  /* 0xffffffa01e067824 */ /* 0x002fe200078e0224 */
[----:B------:R-:W-:Y:S01]  /*c400*/  LOP3.LUT P0, RZ, R29, 0x2, RZ, 0xc0, !PT ;  /* 0x000000021dff7812 */ /* 0x000fe2000780c0ff */
[----:B0-----:R-:W-:Y:S01]  /*c410*/  IMAD R5, R10, 0x3000, R33 ;  /* 0x000030000a057824 */ /* 0x001fe200078e0221 */
[----:B---3--:R-:W-:-:S04]  /*c420*/  LOP3.LUT R3, R3, 0x7f, RZ, 0xc0, !PT ;  /* 0x0000007f03037812 */ /* 0x008fc800078ec0ff */
[----:B------:R-:W-:-:S05]  /*c430*/  SHF.R.U32.HI R3, RZ, 0x3, R3 ;  /* 0x00000003ff037819 */ /* 0x000fca0000011603 */
[----:B------:R-:W-:Y:S01]  /*c440*/  IMAD.IADD R6, R6, 0x1, -R3 ;  /* 0x0000000106067824 */ /* 0x000fe200078e0a03 */
[----:B------:R-:W-:Y:S06]  /*c450*/  BRA.DIV UR4, `(.L_x_282) ;  /* 0x0000003a045c7947 */ /* 0x000fec000b800000 */
[----:B--2---:R-:W0:Y:S01]  /*c460*/  SHFL.IDX PT, R2, R23, RZ, 0x181f ;  /* 0x00181fff17027589 */ /* 0x004e2200000e0000 */
[----:B------:R-:W-:-:S03]  /*c470*/  IMAD R5, R5, 0x2, R22 ;  /* 0x0000000205057824 */ /* 0x000fc600078e0216 */
[----:B------:R-:W1:Y:S01]  /*c480*/  SHFL.IDX PT, R3, R24, RZ, 0x181f ;  /* 0x00181fff18037589 */ /* 0x000e6200000e0000 */
[----:B0-----:R-:W-:-:S04]  /*c490*/  IADD3 R2, P1, R2, R0, RZ ;  /* 0x0000000002027210 */ /* 0x001fc80007f3e0ff */
[----:B-1----:R-:W-:Y:S02]  /*c4a0*/  IADD3.X R3, RZ, R3, RZ, P1, !PT ;  /* 0x00000003ff037210 */ /* 0x002fe40000ffe4ff */
[----:B------:R-:W-:-:S04]  /*c4b0*/  LOP3.LUT P1, RZ, R29, 0x1, RZ, 0xc0, !PT ;  /* 0x000000011dff7812 */ /* 0x000fc8000782c0ff */
[----:B------:R-:W-:-:S13]  /*c4c0*/  ISETP.LT.OR P2, PT, R6, 0x1, !P1 ;  /* 0x000000010600780c */ /* 0x000fda0004f41670 */
[----:B------:R-:W-:Y:S01]  /*c4d0*/  @!PT LDS RZ, [RZ] ;  /* 0x00000000fffff984 */ /* 0x000fe20000000800 */
[----:B------:R-:W-:Y:S01]  /*c4e0*/  LDGSTS.E.BYPASS.LTC128B.128 [R5+0x400], desc[UR36][R2.64], !P2 ;  /* 0x0040000002057fae */ /* 0x000fe2000d101d64 */
[----:B------:R-:W-:-:S13]  /*c4f0*/  ISETP.LT.OR P2, PT, R6, 0x1, !P0 ;  /* 0x000000010600780c */ /* 0x000fda0004741670 */
[----:B------:R0:W-:Y:S04]  /*c500*/  LDGSTS.E.BYPASS.LTC128B.128 [R5+0x3400], desc[UR36][R2.64+0x80], !P2 ;  /* 0x0340008002057fae */ /* 0x0001e8000d101d64 */
[----:B0-----:R-:W0:Y:S04]  /*c510*/  SHFL.IDX PT, R2, R23, 0x1, 0x181f ;  /* 0x00381f0017027f89 */ /* 0x001e2800000e0000 */
[----:B------:R-:W1:Y:S01]  /*c520*/  SHFL.IDX PT, R3, R24, 0x1, 0x181f ;  /* 0x00381f0018037f89 */ /* 0x000e6200000e0000 */
[----:B0-----:R-:W-:-:S05]  /*c530*/  IADD3 R2, P2, R2, R0, RZ ;  /* 0x0000000002027210 */ /* 0x001fca0007f5e0ff */
[----:B-1----:R-:W-:Y:S01]  /*c540*/  IMAD.X R3, RZ, RZ, R3, P2 ;  /* 0x000000ffff037224 */ /* 0x002fe200010e0603 */
[----:B------:R-:W-:-:S13]  /*c550*/  ISETP.LT.OR P2, PT, R6, 0x11, !P1 ;  /* 0x000000110600780c */ /* 0x000fda0004f41670 */
        /* <DEDUP_REMOVED lines=13> */
[----:B0-----:R-:W-:-:S04]  /*c630*/  IADD3 R2, P2, R2, R0, RZ ;  /* 0x0000000002027210 */ /* 0x001fc80007f5e0ff */
[----:B-1----:R-:W-:Y:S02]  /*c640*/  IADD3.X R3, RZ, R3, RZ, P2, !PT ;  /* 0x00000003ff037210 */ /* 0x002fe400017fe4ff */
[----:B------:R-:W-:-:S13]  /*c650*/  ISETP.LT.OR P2, PT, R6, 0x31, !P1 ;  /* 0x000000310600780c */ /* 0x000fda0004f41670 */
[----:B------:R-:W-:Y:S01]  /*c660*/  LDGSTS.E.BYPASS.LTC128B.128 [R5+0x1c00], desc[UR36][R2.64], !P2 ;  /* 0x01c0000002057fae */ /* 0x000fe2000d101d64 */
[----:B------:R-:W-:-:S13]  /*c670*/  ISETP.LT.OR P2, PT, R6, 0x31, !P0 ;  /* 0x000000310600780c */ /* 0x000fda0004741670 */
[----:B------:R0:W-:Y:S04]  /*c680*/  LDGSTS.E.BYPASS.LTC128B.128 [R5+0x4c00], desc[UR36][R2.64+0x80], !P2 ;  /* 0x04c0008002057fae */ /* 0x0001e8000d101d64 */
[----:B0-----:R-:W0:Y:S04]  /*c690*/  SHFL.IDX PT, R2, R23, 0x4, 0x181f ;  /* 0x00981f0017027f89 */ /* 0x001e2800000e0000 */
[----:B------:R-:W1:Y:S04]  /*c6a0*/  SHFL.IDX PT, R3, R24, 0x4, 0x181f ;  /* 0x00981f0018037f89 */ /* 0x000e6800000e0000 */
[----:B------:R-:W2:Y:S01]  /*c6b0*/  SHFL.IDX PT, R24, R24, 0x5, 0x181f ;  /* 0x00b81f0018187f89 */ /* 0x000ea200000e0000 */
[----:B0-----:R-:W-:-:S05]  /*c6c0*/  IADD3 R2, P2, R2, R0, RZ ;  /* 0x0000000002027210 */ /* 0x001fca0007f5e0ff */
[----:B-1----:R-:W-:Y:S01]  /*c6d0*/  IMAD.X R3, RZ, RZ, R3, P2 ;  /* 0x000000ffff037224 */ /* 0x002fe200010e0603 */
[----:B------:R-:W-:-:S13]  /*c6e0*/  ISETP.LT.OR P2, PT, R6, 0x41, !P1 ;  /* 0x000000410600780c */ /* 0x000fda0004f41670 */
[----:B------:R-:W-:Y:S01]  /*c6f0*/  LDGSTS.E.BYPASS.LTC128B.128 [R5+0x2400], desc[UR36][R2.64], !P2 ;  /* 0x0240000002057fae */ /* 0x000fe2000d101d64 */
[----:B------:R-:W-:-:S13]  /*c700*/  ISETP.LT.OR P2, PT, R6, 0x41, !P0 ;  /* 0x000000410600780c */ /* 0x000fda0004741670 */
[----:B------:R0:W-:Y:S04]  /*c710*/  LDGSTS.E.BYPASS.LTC128B.128 [R5+0x5400], desc[UR36][R2.64+0x80], !P2 ;  /* 0x0540008002057fae */ /* 0x0001e8000d101d64 */
[----:B0-2---:R0:W1:Y:S02]  /*c720*/  SHFL.IDX PT, R2, R23, 0x5, 0x181f ;  /* 0x00b81f0017027f89 */ /* 0x00506400000e0000 */
.L_x_387:
[C---:B------:R-:W-:Y:S01]  /*c730*/  ISETP.LT.OR P1, PT, R6.reuse, 0x51, !P1 ;  /* 0x000000510600780c */ /* 0x040fe20004f21670 */
[----:B------:R-:W-:Y:S01]  /*c740*/  ULDC.64 UR4, c[0x0][0x328] ;  /* 0x0000ca0000047ab9 */ /* 0x000fe20000000a00 */
[----:B------:R-:W-:Y:S01]  /*c750*/  ISETP.LT.OR P0, PT, R6, 0x51, !P0 ;  /* 0x000000510600780c */ /* 0x000fe20004701670 */
[----:B------:R-:W-:Y:S01]  /*c760*/  IMAD R9, R20, UR4, RZ ;  /* 0x0000000414097c24 */ /* 0x000fe2000f8e02ff */
[----:B-1----:R-:W-:-:S03]  /*c770*/  IADD3 R2, P2, R2, R0, RZ ;  /* 0x0000000002027210 */ /* 0x002fc60007f5e0ff */
[----:B------:R-:W-:Y:S02]  /*c780*/  IMAD R9, R8, UR5, R9 ;  /* 0x0000000508097c24 */ /* 0x000fe4000f8e0209 */
[----:B------:R-:W-:-:S05]  /*c790*/  IMAD.X R3, RZ, RZ, R24, P2 ;  /* 0x000000ffff037224 */ /* 0x000fca00010e0618 */
[----:B------:R-:W-:Y:S01]  /*c7a0*/  @!PT LDS RZ, [RZ] ;  /* 0x00000000fffff984 */ /* 0x000fe20000000800 */
[----:B------:R-:W-:Y:S01]  /*c7b0*/  @!PT LDS RZ, [RZ] ;  /* 0x00000000fffff984 */ /* 0x000fe20000000800 */
[----:B------:R-:W-:Y:S01]  /*c7c0*/  @!PT LDS RZ, [RZ] ;  /* 0x00000000fffff984 */ /* 0x000fe20000000800 */
[----:B------:R-:W-:Y:S04]  /*c7d0*/  LDGSTS.E.BYPASS.LTC128B.128 [R5+0x2c00], desc[UR36][R2.64], !P1 ;  /* 0x02c0000002057fae */ /* 0x000fe8000c901d64 */
[----:B------:R1:W-:Y:S01]  /*c7e0*/  LDGSTS.E.BYPASS.LTC128B.128 [R5+0x5c00], desc[UR36][R2.64+0x80], !P0 ;  /* 0x05c0008002057fae */ /* 0x0003e2000c101d64 */
[----:B------:R-:W-:Y:S01]  /*c7f0*/  PLOP3.LUT P0, PT, PT, PT, PT, 0x80, 0x0 ;  /* 0x000000000000781c */ /* 0x000fe20003f0f070 */
[----:B------:R-:W-:Y:S01]  /*c800*/  NOP ;  /* 0x0000000000007918 */ /* 0x000fe20000000000 */
[----:B-1----:R-:W-:Y:S01]  /*c810*/  IMAD.WIDE.U32 R2, R8, UR4, RZ ;  /* 0x0000000408027c25 */ /* 0x002fe2000f8e00ff */
[----:B------:R-:W-:-:S03]  /*c820*/  ULDC.64 UR4, c[0x0][0x338] ;  /* 0x0000ce0000047ab9 */ /* 0x000fc60000000a00 */
[----:B------:R-:W-:Y:S02]  /*c830*/  IMAD.IADD R3, R3, 0x1, R9 ;  /* 0x0000000103037824 */ /* 0x000fe400078e0209 */
[----:B------:R-:W-:Y:S02]  /*c840*/  IMAD R0, R21, UR4, RZ ;  /* 0x0000000415007c24 */ /* 0x000fe4000f8e02ff */
[----:B------:R-:W-:-:S04]  /*c850*/  IMAD.WIDE.U32 R2, R7, UR4, R2 ;  /* 0x0000000407027c25 */ /* 0x000fc8000f8e0002 */
[----:B------:R-:W-:-:S05]  /*c860*/  IMAD R9, R7, UR5, R0 ;  /* 0x0000000507097c24 */ /* 0x000fca000f8e0200 */
[----:B------:R-:W-:-:S07]  /*c870*/  IADD3 R9, R3, R9, RZ ;  /* 0x0000000903097210 */ /* 0x000fce0007ffe0ff */
.L_x_283:
        /* <DEDUP_REMOVED lines=11> */
.L_x_284:
        /* <DEDUP_REMOVED lines=8> */
[----:B------:R-:W-:Y:S01]  /*c9b0*/  VIADD R0, R26, 0xffffffff ;  /* 0xffffffff1a007836 */ /* 0x000fe20000000000 */
[C---:B0-----:R-:W-:Y:S01]  /*c9c0*/  LEA R23, P0, R2.reuse, UR4, 0x1 ;  /* 0x0000000402177c11 */ /* 0x041fe2000f8008ff */
[----:B------:R-:W-:Y:S02]  /*c9d0*/  IMAD.IADD R3, R5, 0x1, R3 ;  /* 0x0000000105037824 */ /* 0x000fe400078e0203 */
[----:B------:R-:W-:Y:S02]  /*c9e0*/  IMAD.MOV.U32 R10, RZ, RZ, R27 ;  /* 0x000000ffff0a7224 */ /* 0x000fe400078e001b */
[----:B------:R-:W-:Y:S01]  /*c9f0*/  IMAD.MOV.U32 R30, RZ, RZ, R26 ;  /* 0x000000ffff1e7224 */ /* 0x000fe200078e001a */
[----:B------:R-:W-:Y:S02]  /*ca00*/  LEA.HI.X R24, R2, UR5, R3, 0x1, P0 ;  /* 0x0000000502187c11 */ /* 0x000fe400080f0c03 */
[----:B------:R-:W-:-:S13]  /*ca10*/  ISETP.GT.AND P0, PT, R26, RZ, PT ;  /* 0x000000ff1a00720c */ /* 0x000fda0003f04270 */
[----:B-1----:R-:W-:Y:S05]  /*ca20*/  @P0 BRA `(.L_x_285) ;  /* 0xfffffff000200947 */ /* 0x002fea000383ffff */
.L_x_272:
[----:B------:R-:W-:Y:S05]  /*ca30*/  BSYNC B0 ;  /* 0x0000000000007941 */ /* 0x000fea0003800000 */
.L_x_271:
[----:B------:R-:W1:Y:S01]  /*ca40*/  S2R R2, SR_TID.X ;  /* 0x0000000000027919 */ /* 0x000e620000002100 */
[----:B------:R-:W-:Y:S01]  /*ca50*/  BSSY B0, `(.L_x_286) ;  /* 0x0000010000007945 */ /* 0x000fe20003800000 */
[----:B-1----:R-:W-:-:S04]  /*ca60*/  LOP3.LUT R2, R2, 0x7f, RZ, 0xc0, !PT ;  /* 0x0000007f02027812 */ /* 0x002fc800078ec0ff */
[----:B------:R-:W-:-:S13]  /*ca70*/  ISETP.NE.AND P0, PT, R2, RZ, PT ;  /* 0x000000ff0200720c */ /* 0x000fda0003f05270 */
[----:B------:R-:W-:Y:S05]  /*ca80*/  @P0 BRA `(.L_x_287) ;  /* 0x0000000000300947 */ /* 0x000fea0003800000 */
[----:B------:R-:W1:Y:S01]  /*ca90*/  S2R R5, SR_LANEID ;  /* 0x0000000000057919 */ /* 0x000e620000000000 */
[----:B------:R-:W-:Y:S01]  /*caa0*/  VOTEU.ANY UR4, UPT, PT ;  /* 0x0000000000047886 */ /* 0x000fe200038e0100 */
[----:B0-----:R-:W0:Y:S01]  /*cab0*/  LDC.64 R2, c[0x0][0xc60] ;  /* 0x00031800ff027b82 */ /* 0x001e220000000a00 */
[----:B------:R-:W1:Y:S02]  /*cac0*/  FLO.U32 R0, UR4 ;  /* 0x0000000400007d00 */ /* 0x000e6400080e0000 */
[----:B-1----:R-:W-:-:S06]  /*cad0*/  ISETP.EQ.U32.AND P0, PT, R0, R5, PT ;  /* 0x000000050000720c */ /* 0x002fcc0003f02070 */
[----:B------:R-:W0:Y:S07]  /*cae0*/  POPC R5, UR4 ;  /* 0x0000000400057d09 */ /* 0x000e2e0008000000 */
[----:B0-----:R-:W2:Y:S01]  /*caf0*/  @P0 ATOMG.E.ADD.STRONG.GPU PT, R3, desc[UR36][R2.64], R5 ;  /* 0x00000005020309a8 */ /* 0x001ea200081ee1e4 */
[----:B------:R-:W0:Y:S02]  /*cb00*/  S2R R4, SR_LTMASK ;  /* 0x0000000000047919 */ /* 0x000e240000003900 */
[----:B0-----:R-:W-:-:S04]  /*cb10*/  LOP3.LUT R4, R4, UR4, RZ, 0xc0, !PT ;  /* 0x0000000404047c12 */ /* 0x001fc8000f8ec0ff */
[----:B------:R-:W0:Y:S01]  /*cb20*/  POPC R7, R4 ;  /* 0x0000000400077309 */ /* 0x000e220000000000 */
[----:B--2---:R-:W0:Y:S02]  /*cb30*/  SHFL.IDX PT, R0, R3, R0, 0x1f ;  /* 0x00001f0003007589 */ /* 0x004e2400000e0000 */
[----:B0-----:R-:W-:-:S07]  /*cb40*/  IADD3 R16, R0, UR38, R7 ;  /* 0x0000002600107c10 */ /* 0x001fce000fffe007 */
.L_x_287:
[----:B------:R-:W-:Y:S05]  /*cb50*/  BSYNC B0 ;  /* 0x0000000000007941 */ /* 0x000fea0003800000 */
.L_x_286:
[----:B------:R-:W2:Y:S02]  /*cb60*/  LDL R0, [R1+0x20] ;  /* 0x0000200001007983 */ /* 0x000ea40000100800 */
[----:B--2---:R-:W-:-:S13]  /*cb70*/  ISETP.NE.AND P0, PT, R0, 0x3, PT ;  /* 0x000000030000780c */ /* 0x004fda0003f05270 */
[----:B------:R-:W-:Y:S05]  /*cb80*/  @!P0 BRA `(.L_x_288) ;  /* 0x0000000000048947 */ /* 0x000fea0003800000 */
[----:B------:R-:W-:Y:S01]  /*cb90*/  BPT.TRAP 0x1 ;  /* 0x000000040000795c */ /* 0x000fe20000300000 */
.L_x_288:
[----:B------:R-:W-:Y:S01]  /*cba0*/  IMAD R0, R27, 0x8, R22 ;  /* 0x000000081b007824 */ /* 0x000fe200078e0216 */
[----:B0-----:R-:W-:Y:S01]  /*cbb0*/  SHF.L.U32 R3, R28, 0x1f, RZ ;  /* 0x0000001f1c037819 */ /* 0x001fe200000006ff */
[----:B------:R-:W-:Y:S01]  /*cbc0*/  BSSY B0, `(.L_x_289) ;  /* 0x0000004000007945 */ /* 0x000fe20003800000 */
[----:B------:R-:W-:Y:S02]  /*cbd0*/  IMAD R5, R26, -0x60, R36 ;  /* 0xffffffa01a057824 */ /* 0x000fe400078e0224 */
[----:B------:R-:W0:Y:S02]  /*cbe0*/  SYNCS.PHASECHK.TRANS64.TRYWAIT P0, [R0+URZ+0x2a860], R3 ;  /* 0x02a86003000075a7 */ /* 0x000e24000800017f */
[----:B0-----:R-:W-:Y:S05]  /*cbf0*/  @!P0 BRA `(.L_x_290) ;  /* 0x0000003800648947 */ /* 0x001fea0003800000 */
.L_x_388:
[----:B------:R-:W-:Y:S05]  /*cc00*/  BSYNC B0 ;  /* 0x0000000000007941 */ /* 0x000fea0003800000 */
.L_x_289:
[----:B------:R-:W1:Y:S01]  /*cc10*/  S2R R2, SR_TID.X ;  /* 0x0000000000027919 */ /* 0x000e620000002100 */
[----:B------:R-:W-:Y:S01]  /*cc20*/  UMOV UR4, 0xffffffff ;  /* 0xffffffff00047882 */ /* 0x000fe20000000000 */
[----:B------:R-:W-:Y:S01]  /*cc30*/  IMAD R7, R27, 0x3000, R33 ;  /* 0x000030001b077824 */ /* 0x000fe200078e0221 */
[----:B-1----:R-:W-:-:S04]  /*cc40*/  LOP3.LUT R2, R2, 0x7f, RZ, 0xc0, !PT ;  /* 0x0000007f02027812 */ /* 0x002fc800078ec0ff */
[----:B------:R-:W-:-:S04]  /*cc50*/  SHF.R.U32.HI R2, RZ, 0x3, R2 ;  /* 0x00000003ff027819 */ /* 0x000fc80000011602 */
[----:B------:R-:W-:Y:S01]  /*cc60*/  IADD3 R5, -R2, R5, RZ ;  /* 0x0000000502057210 */ /* 0x000fe20007ffe1ff */
[----:B------:R-:W-:Y:S06]  /*cc70*/  BRA.DIV UR4, `(.L_x_291) ;  /* 0x0000003a04587947 */ /* 0x000fec000b800000 */
[----:B------:R-:W1:Y:S01]  /*cc80*/  S2R R2, SR_TID.X ;  /* 0x0000000000027919 */ /* 0x000e620000002100 */
[----:B------:R-:W-:Y:S02]  /*cc90*/  LOP3.LUT P0, RZ, R29, 0x2, RZ, 0xc0, !PT ;  /* 0x000000021dff7812 */ /* 0x000fe4000780c0ff */
[----:B------:R-:W-:Y:S01]  /*cca0*/  LEA R4, R7, R22, 0x1 ;  /* 0x0000001607047211 */ /* 0x000fe200078e08ff */
[----:B------:R-:W2:Y:S01]  /*ccb0*/  SHFL.IDX PT, R14, R23, RZ, 0x181f ;  /* 0x00181fff170e7589 */ /* 0x000ea200000e0000 */
[----:B------:R-:W-:-:S03]  /*ccc0*/  ISETP.LT.OR P3, PT, R5, 0x1, !P0 ;  /* 0x000000010500780c */ /* 0x000fc60004761670 */
[----:B0-----:R-:W0:Y:S04]  /*ccd0*/  SHFL.IDX PT, R3, R24, RZ, 0x181f ;  /* 0x00181fff18037589 */ /* 0x001e2800000e0000 */
[----:B------:R-:W-:Y:S04]  /*cce0*/  SHFL.IDX PT, R9, R23, 0x2, 0x181f ;  /* 0x00581f0017097f89 */ /* 0x000fe800000e0000 */
[----:B------:R-:W-:Y:S01]  /*ccf0*/  SHFL.IDX PT, R7, R24, 0x2, 0x181f ;  /* 0x00581f0018077f89 */ /* 0x000fe200000e0000 */
[----:B-1----:R-:W-:Y:S01]  /*cd00*/  IMAD.SHL.U32 R8, R2, 0x8, RZ ;  /* 0x0000000802087824 */ /* 0x002fe200078e00ff */
[----:B------:R-:W-:-:S04]  /*cd10*/  LOP3.LUT R2, R29, 0x1, RZ, 0xc0, !PT ;  /* 0x000000011d027812 */ /* 0x000fc800078ec0ff */
[----:B------:R-:W-:Y:S02]  /*cd20*/  LOP3.LUT R8, R8, 0x38, RZ, 0xc0, !PT ;  /* 0x0000003808087812 */ /* 0x000fe400078ec0ff */
[----:B------:R-:W-:-:S03]  /*cd30*/  ISETP.NE.U32.AND P1, PT, R2, 0x1, PT ;  /* 0x000000010200780c */ /* 0x000fc60003f25070 */
[----:B------:R-:W-:Y:S01]  /*cd40*/  IMAD.SHL.U32 R6, R8, 0x2, RZ ;  /* 0x0000000208067824 */ /* 0x000fe200078e00ff */
[----:B------:R-:W-:Y:S01]  /*cd50*/  ISETP.LT.OR P2, PT, R5, 0x1, P1 ;  /* 0x000000010500780c */ /* 0x000fe20000f41670 */
[----:B------:R-:W-:Y:S03]  /*cd60*/  SHFL.IDX PT, R8, R24, 0x1, 0x181f ;  /* 0x00381f0018087f89 */ /* 0x000fe600000e0000 */
[----:B--2---:R-:W-:Y:S02]  /*cd70*/  IADD3 R2, P4, R14, R6, RZ ;  /* 0x000000060e027210 */ /* 0x004fe40007f9e0ff */
[----:B------:R-:W1:Y:S03]  /*cd80*/  SHFL.IDX PT, R14, R23, 0x1, 0x181f ;  /* 0x00381f00170e7f89 */ /* 0x000e6600000e0000 */
[----:B0-----:R-:W-:-:S05]  /*cd90*/  IMAD.X R3, RZ, RZ, R3, P4 ;  /* 0x000000ffff037224 */ /* 0x001fca00020e0603 */
[----:B------:R-:W-:Y:S01]  /*cda0*/  LDGSTS.E.BYPASS.LTC128B.128 [R4+0x400], desc[UR36][R2.64], !P2 ;  /* 0x0040000002047fae */ /* 0x000fe2000d101d64 */
[----:B------:R-:W-:-:S03]  /*cdb0*/  ISETP.LT.OR P2, PT, R5, 0x11, P1 ;  /* 0x000000110500780c */ /* 0x000fc60000f41670 */
[----:B------:R1:W-:Y:S01]  /*cdc0*/  LDGSTS.E.BYPASS.LTC128B.128 [R4+0x3400], desc[UR36][R2.64+0x80], !P3 ;  /* 0x0340008002047fae */ /* 0x0003e2000d901d64 */
[C---:B------:R-:W-:Y:S02]  /*cdd0*/  ISETP.LT.OR P3, PT, R5.reuse, 0x11, !P0 ;  /* 0x000000110500780c */ /* 0x040fe40004761670 */
[----:B-1----:R-:W-:Y:S02]  /*cde0*/  IADD3 R2, P4, R14, R6, RZ ;  /* 0x000000060e027210 */ /* 0x002fe40007f9e0ff */
[----:B------:R-:W0:Y:S03]  /*cdf0*/  SHFL.IDX PT, R14, R23, 0x3, 0x181f ;  /* 0x00781f00170e7f89 */ /* 0x000e2600000e0000 */
[----:B------:R-:W-:Y:S02]  /*ce00*/  IMAD.X R3, RZ, RZ, R8, P4 ;  /* 0x000000ffff037224 */ /* 0x000fe400020e0608 */
[----:B------:R-:W1:Y:S04]  /*ce10*/  SHFL.IDX PT, R8, R24, 0x3, 0x181f ;  /* 0x00781f0018087f89 */ /* 0x000e6800000e0000 */
[----:B------:R-:W-:Y:S01]  /*ce20*/  LDGSTS.E.BYPASS.LTC128B.128 [R4+0xc00], desc[UR36][R2.64], !P2 ;  /* 0x00c0000002047fae */ /* 0x000fe2000d101d64 */
[----:B------:R-:W-:-:S03]  /*ce30*/  ISETP.LT.OR P2, PT, R5, 0x21, P1 ;  /* 0x000000210500780c */ /* 0x000fc60000f41670 */
[----:B------:R2:W-:Y:S01]  /*ce40*/  LDGSTS.E.BYPASS.LTC128B.128 [R4+0x3c00], desc[UR36][R2.64+0x80], !P3 ;  /* 0x03c0008002047fae */ /* 0x0005e2000d901d64 */
[----:B------:R-:W-:Y:S02]  /*ce50*/  ISETP.LT.OR P3, PT, R5, 0x21, !P0 ;  /* 0x000000210500780c */ /* 0x000fe40004761670 */
[----:B--2---:R-:W-:Y:S02]  /*ce60*/  IADD3 R2, P4, R9, R6, RZ ;  /* 0x0000000609027210 */ /* 0x004fe40007f9e0ff */
[----:B------:R-:W2:Y:S03]  /*ce70*/  SHFL.IDX PT, R9, R23, 0x4, 0x181f ;  /* 0x00981f0017097f89 */ /* 0x000ea600000e0000 */
[----:B------:R-:W-:Y:S02]  /*ce80*/  IMAD.X R3, RZ, RZ, R7, P4 ;  /* 0x000000ffff037224 */ /* 0x000fe400020e0607 */
[----:B------:R-:W3:Y:S04]  /*ce90*/  SHFL.IDX PT, R7, R24, 0x4, 0x181f ;  /* 0x00981f0018077f89 */ /* 0x000ee800000e0000 */
[----:B------:R-:W-:Y:S01]  /*cea0*/  LDGSTS.E.BYPASS.LTC128B.128 [R4+0x1400], desc[UR36][R2.64], !P2 ;  /* 0x0140000002047fae */ /* 0x000fe2000d101d64 */
[----:B------:R-:W-:-:S03]  /*ceb0*/  ISETP.LT.OR P2, PT, R5, 0x31, P1 ;  /* 0x000000310500780c */ /* 0x000fc60000f41670 */
[----:B------:R0:W-:Y:S01]  /*cec0*/  LDGSTS.E.BYPASS.LTC128B.128 [R4+0x4400], desc[UR36][R2.64+0x80], !P3 ;  /* 0x0440008002047fae */ /* 0x0001e2000d901d64 */
[----:B------:R-:W-:-:S03]  /*ced0*/  ISETP.LT.OR P3, PT, R5, 0x31, !P0 ;  /* 0x000000310500780c */ /* 0x000fc60004761670 */
[----:B------:R-:W4:Y:S01]  /*cee0*/  SHFL.IDX PT, R24, R24, 0x5, 0x181f ;  /* 0x00b81f0018187f89 */ /* 0x000f2200000e0000 */
[----:B0-----:R-:W-:-:S03]  /*cef0*/  IADD3 R2, P4, R14, R6, RZ ;  /* 0x000000060e027210 */ /* 0x001fc60007f9e0ff */
[----:B------:R0:W0:Y:S02]  /*cf00*/  SHFL.IDX PT, R14, R23, 0x5, 0x181f ;  /* 0x00b81f00170e7f89 */ /* 0x00002400000e0000 */
[----:B-1----:R-:W-:-:S05]  /*cf10*/  IMAD.X R3, RZ, RZ, R8, P4 ;  /* 0x000000ffff037224 */ /* 0x002fca00020e0608 */
[----:B------:R-:W-:Y:S01]  /*cf20*/  LDGSTS.E.BYPASS.LTC128B.128 [R4+0x1c00], desc[UR36][R2.64], !P2 ;  /* 0x01c0000002047fae */ /* 0x000fe2000d101d64 */
[----:B------:R-:W-:-:S03]  /*cf30*/  ISETP.LT.OR P2, PT, R5, 0x41, P1 ;  /* 0x000000410500780c */ /* 0x000fc60000f41670 */
[----:B------:R2:W-:Y:S01]  /*cf40*/  LDGSTS.E.BYPASS.LTC128B.128 [R4+0x4c00], desc[UR36][R2.64+0x80], !P3 ;  /* 0x04c0008002047fae */ /* 0x0005e2000d901d64 */
[----:B------:R-:W-:Y:S02]  /*cf50*/  ISETP.LT.OR P3, PT, R5, 0x41, !P0 ;  /* 0x000000410500780c */ /* 0x000fe40004761670 */
[----:B--2---:R-:W-:-:S04]  /*cf60*/  IADD3 R2, P4, R9, R6, RZ ;  /* 0x0000000609027210 */ /* 0x004fc80007f9e0ff */
[----:B---3--:R-:W-:-:S05]  /*cf70*/  IADD3.X R3, RZ, R7, RZ, P4, !PT ;  /* 0x00000007ff037210 */ /* 0x008fca00027fe4ff */
[----:B------:R1:W-:Y:S04]  /*cf80*/  LDGSTS.E.BYPASS.LTC128B.128 [R4+0x2400], desc[UR36][R2.64], !P2 ;  /* 0x0240000002047fae */ /* 0x0003e8000d101d64 */
[----:B0---4-:R1:W-:Y:S02]  /*cf90*/  LDGSTS.E.BYPASS.LTC128B.128 [R4+0x5400], desc[UR36][R2.64+0x80], !P3 ;  /* 0x0540008002047fae */ /* 0x0113e4000d901d64 */
.L_x_402:
[C---:B------:R-:W-:Y:S02]  /*cfa0*/  ISETP.LT.OR P1, PT, R5.reuse, 0x51, P1 ;  /* 0x000000510500780c */ /* 0x040fe40000f21670 */
[----:B------:R-:W-:Y:S02]  /*cfb0*/  ISETP.LT.OR P0, PT, R5, 0x51, !P0 ;  /* 0x000000510500780c */ /* 0x000fe40004701670 */
[----:B-1----:R-:W-:-:S05]  /*cfc0*/  IADD3 R2, P2, R14, R6, RZ ;  /* 0x000000060e027210 */ /* 0x002fca0007f5e0ff */
[----:B------:R-:W-:-:S05]  /*cfd0*/  IMAD.X R3, RZ, RZ, R24, P2 ;  /* 0x000000ffff037224 */ /* 0x000fca00010e0618 */
[----:B------:R-:W-:Y:S01]  /*cfe0*/  @!PT LDS RZ, [RZ] ;  /* 0x00000000fffff984 */ /* 0x000fe20000000800 */
[----:B------:R-:W-:Y:S01]  /*cff0*/  @!PT LDS RZ, [RZ] ;  /* 0x00000000fffff984 */ /* 0x000fe20000000800 */
[----:B------:R-:W-:Y:S01]  /*d000*/  @!PT LDS RZ, [RZ] ;  /* 0x00000000fffff984 */ /* 0x000fe20000000800 */
[----:B------:R0:W-:Y:S04]  /*d010*/  LDGSTS.E.BYPASS.LTC128B.128 [R4+0x2c00], desc[UR36][R2.64], !P1 ;  /* 0x02c0000002047fae */ /* 0x0001e8000c901d64 */
[----:B------:R0:W-:Y:S01]  /*d020*/  LDGSTS.E.BYPASS.LTC128B.128 [R4+0x5c00], desc[UR36][R2.64+0x80], !P0 ;  /* 0x05c0008002047fae */ /* 0x0001e2000c101d64 */
[----:B------:R-:W-:Y:S01]  /*d030*/  PLOP3.LUT P0, PT, PT, PT, PT, 0x80, 0x0 ;  /* 0x000000000000781c */ /* 0x000fe20003f0f070 */
[----:B------:R-:W-:-:S12]  /*d040*/  NOP ;  /* 0x0000000000007918 */ /* 0x000fd80000000000 */
.L_x_292:
[----:B------:R-:W-:Y:S02]  /*d050*/  PLOP3.LUT P1, PT, P1, P0, PT, 0xa2, 0x0 ;  /* 0x000000000000781c */ /* 0x000fe40000f21472 */
[----:B------:R-:W-:-:S08]  /*d060*/  @P0 R2UR P1, UR4, R0 ;  /* 0x00000000000402ca */ /* 0x000fd00000020000 */
[----:B------:R-:W-:-:S05]  /*d070*/  @P0 PLOP3.LUT P0, PT, P1, PT, PT, 0x80, 0x0 ;  /* 0x000000000000081c */ /* 0x000fca0000f0f070 */
[----:B------:R-:W-:Y:S01]  /*d080*/  @!P1 SYNCS.ARRIVE.TRANS64.RED.A0T1 RZ, [UR4+0x2a850], RZ ;  /* 0x02a850ffffff99a7 */ /* 0x000fe20008200404 */
[----:B------:R-:W-:Y:S07]  /*d090*/  @!P1 ARRIVES.LDGSTSBAR.64.TRANSCNT [UR4+0x2a850] ;  /* 0x02a85000ff0099b0 */ /* 0x000fee0008000a84 */
[----:B------:R-:W-:Y:S05]  /*d0a0*/  @P0 BRA.U.ANY `(.L_x_292) ;  /* 0xfffffffd00e80947 */ /* 0x000fea000393ffff */
[----:B------:R-:W-:Y:S01]  /*d0b0*/  NOP ;  /* 0x0000000000007918 */ /* 0x000fe20000000000 */
[----:B0-----:R-:W2:Y:S02]  /*d0c0*/  LDL R2, [R1+0x20] ;  /* 0x0000200001027983 */ /* 0x001ea40000100800 */
[----:B--2---:R-:W-:-:S13]  /*d0d0*/  ISETP.NE.AND P2, PT, R2, 0x3, PT ;  /* 0x000000030200780c */ /* 0x004fda0003f45270 */
[----:B------:R-:W-:Y:S05]  /*d0e0*/  @!P2 BRA `(.L_x_293) ;  /* 0x000000000004a947 */ /* 0x000fea0003800000 */
[----:B------:R-:W-:Y:S01]  /*d0f0*/  BPT.TRAP 0x1 ;  /* 0x000000040000795c */ /* 0x000fe20000300000 */
.L_x_293:
[----:B------:R0:W-:Y:S01]  /*d100*/  SYNCS.ARRIVE.TRANS64.A1T0 RZ, [R0+URZ+0x2a850], RZ ;  /* 0x02a850ff00ff79a7 */ /* 0x0001e2000810003f */
[----:B------:R-:W-:-:S05]  /*d110*/  VIADD R27, R27, 0x1 ;  /* 0x000000011b1b7836 */ /* 0x000fca0000000000 */
[----:B------:R-:W-:-:S04]  /*d120*/  ISETP.NE.AND P0, PT, R27, 0x2, PT ;  /* 0x000000021b00780c */ /* 0x000fc80003f05270 */
[----:B------:R-:W-:Y:S02]  /*d130*/  SEL R3, RZ, 0x1, P0 ;  /* 0x00000001ff037807 */ /* 0x000fe40000000000 */
[----:B------:R-:W-:Y:S02]  /*d140*/  SEL R27, R27, RZ, P0 ;  /* 0x000000ff1b1b7207 */ /* 0x000fe40000000000 */
[----:B0-----:R-:W-:-:S07]  /*d150*/  LOP3.LUT R28, R28, R3, RZ, 0x3c, !PT ;  /* 0x000000031c1c7212 */ /* 0x001fce00078e3cff */
.L_x_250:
[----:B------:R-:W-:Y:S05]  /*d160*/  BSYNC B7 ;  /* 0x0000000000077941 */ /* 0x000fea0003800000 */
.L_x_248:
[----:B------:R-:W-:-:S13]  /*d170*/  LOP3.LUT P0, RZ, R25, 0x80, RZ, 0xc0, !PT ;  /* 0x0000008019ff7812 */ /* 0x000fda000780c0ff */
[----:B------:R-:W-:Y:S05]  /*d180*/  @!P0 BRA `(.L_x_294) ;  /* 0x0000000000248947 */ /* 0x000fea0003800000 */
[----:B------:R-:W-:Y:S05]  /*d190*/  WARPSYNC.ALL ;  /* 0x0000000000007948 */ /* 0x000fea0003800000 */
[----:B------:R-:W1:Y:S08]  /*d1a0*/  S2UR UR5, SR_CgaCtaId ;  /* 0x00000000000579c3 */ /* 0x000e700000008800 */
[----:B------:R-:W-:Y:S06]  /*d1b0*/  BAR.SYNC.DEFER_BLOCKING 0x5, 0x180 ;  /* 0x0146000000007b1d */ /* 0x000fec0000010000 */
[----:B------:R-:W-:-:S02]  /*d1c0*/  UMOV UR4, 0x400 ;  /* 0x0000040000047882 */ /* 0x000fc40000000000 */
[----:B-1----:R-:W-:-:S06]  /*d1d0*/  ULEA UR4, UR5, UR4, 0x18 ;  /* 0x0000000405047291 */ /* 0x002fcc000f8ec03f */
[----:B------:R-:W-:-:S05]  /*d1e0*/  IMAD.U32 R22, RZ, RZ, UR4 ;  /* 0x00000004ff167e24 */ /* 0x000fca000f8e00ff */
[----:B------:R1:W2:Y:S01]  /*d1f0*/  LDS.128 R16, [R22+0x2a8d0] ;  /* 0x02a8d00016107984 */ /* 0x0002a20000000c00 */
[----:B------:R-:W-:Y:S06]  /*d200*/  BAR.ARV 0x4, 0x180 ;  /* 0x0106000000007b1d */ /* 0x000fec0000002000 */
[----:B------:R-:W-:Y:S05]  /*d210*/  BRA `(.L_x_295) ;  /* 0x0000000800407947 */ /* 0x000fea0003800000 */
.L_x_294:
[----:B------:R-:W1:Y:S01]  /*d220*/  S2R R0, SR_TID.X ;  /* 0x0000000000007919 */ /* 0x000e620000002100 */
[----:B------:R-:W-:Y:S01]  /*d230*/  UMOV UR4, 0xffffffff ;  /* 0xffffffff00047882 */ /* 0x000fe20000000000 */
[----:B-1----:R-:W-:-:S04]  /*d240*/  LOP3.LUT R8, R0, 0x1f, RZ, 0xc0, !PT ;  /* 0x0000001f00087812 */ /* 0x002fc800078ec0ff */
[----:B------:R-:W-:Y:S01]  /*d250*/  ISETP.NE.AND P0, PT, R8, 0x1f, PT ;  /* 0x0000001f0800780c */ /* 0x000fe20003f05270 */
[----:B------:R-:W-:-:S12]  /*d260*/  BRA.DIV UR4, `(.L_x_296) ;  /* 0x0000003a04c87947 */ /* 0x000fd8000b800000 */
[----:B------:R-:W-:Y:S01]  /*d270*/  IADD3 R5, R19, R8, RZ ;  /* 0x0000000813057210 */ /* 0x000fe20007ffe0ff */
[----:B------:R-:W-:-:S03]  /*d280*/  ULDC UR4, c[0x0][0xc3c] ;  /* 0x00030f0000047ab9 */ /* 0x000fc60000000800 */
[----:B------:R-:W-:-:S13]  /*d290*/  ISETP.GE.OR P1, PT, R5, UR4, !P0 ;  /* 0x0000000405007c0c */ /* 0x000fda000c726670 */
[----:B------:R-:W1:Y:S02]  /*d2a0*/  @!P1 LDC.64 R2, c[0x0][0xc80] ;  /* 0x00032000ff029b82 */ /* 0x000e640000000a00 */
[----:B-1----:R-:W-:-:S06]  /*d2b0*/  @!P1 IMAD.WIDE R2, R5, 0x4, R2 ;  /* 0x0000000405029825 */ /* 0x002fcc00078e0202 */
[----:B------:R-:W2:Y:S01]  /*d2c0*/  @!P1 LDG.E R2, desc[UR36][R2.64] ;  /* 0x0000002402029981 */ /* 0x000ea2000c1e1900 */
[----:B------:R-:W-:Y:S01]  /*d2d0*/  IMAD.MOV.U32 R4, RZ, RZ, RZ ;  /* 0x000000ffff047224 */ /* 0x000fe200078e00ff */
[C---:B------:R-:W-:Y:S02]  /*d2e0*/  ISETP.GE.U32.AND P2, PT, R8.reuse, 0x2, PT ;  /* 0x000000020800780c */ /* 0x040fe40003f46070 */
[C---:B------:R-:W-:Y:S01]  /*d2f0*/  ISETP.GE.U32.AND P3, PT, R8.reuse, 0x4, PT ;  /* 0x000000040800780c */ /* 0x040fe20003f66070 */
[----:B------:R-:W-:Y:S01]  /*d300*/  SHFL.IDX PT, R0, R16, 0x1, 0x1f ;  /* 0x00201f0010007f89 */ /* 0x000fe200000e0000 */
[C---:B------:R-:W-:Y:S02]  /*d310*/  ISETP.GE.U32.AND P4, PT, R8.reuse, 0x8, PT ;  /* 0x000000080800780c */ /* 0x040fe40003f86070 */
[C---:B------:R-:W-:Y:S01]  /*d320*/  ISETP.GE.U32.AND P5, PT, R8.reuse, 0x10, PT ;  /* 0x000000100800780c */ /* 0x040fe20003fa6070 */
[----:B--2---:R-:W-:Y:S01]  /*d330*/  @!P1 IMAD.MOV.U32 R4, RZ, RZ, R2 ;  /* 0x000000ffff049224 */ /* 0x004fe200078e0002 */
[----:B------:R-:W-:-:S04]  /*d340*/  ISETP.NE.AND P1, PT, R8, RZ, PT ;  /* 0x000000ff0800720c */ /* 0x000fc80003f25270 */
[----:B------:R-:W1:Y:S02]  /*d350*/  SHFL.UP PT, R14, R4, 0x1, RZ ;  /* 0x04200000040e7989 */ /* 0x000e6400000e00ff */
[----:B-1----:R-:W-:-:S05]  /*d360*/  SEL R5, R14, RZ, P1 ;  /* 0x000000ff0e057207 */ /* 0x002fca0000800000 */
[----:B------:R-:W-:Y:S02]  /*d370*/  IMAD.IADD R6, R4, 0x1, R5 ;  /* 0x0000000104067824 */ /* 0x000fe400078e0205 */
[----:B------:R-:W-:Y:S04]  /*d380*/  SHFL.IDX PT, R5, R16, RZ, 0x1f ;  /* 0x00001fff10057589 */ /* 0x000fe800000e0000 */
[----:B------:R-:W1:Y:S02]  /*d390*/  SHFL.UP PT, R14, R6, 0x2, RZ ;  /* 0x04400000060e7989 */ /* 0x000e6400000e00ff */
[----:B-1----:R-:W-:-:S04]  /*d3a0*/  SEL R7, R14, RZ, P2 ;  /* 0x000000ff0e077207 */ /* 0x002fc80001000000 */
[----:B------:R-:W-:-:S05]  /*d3b0*/  IADD3 R7, R6, R7, RZ ;  /* 0x0000000706077210 */ /* 0x000fca0007ffe0ff */
[----:B------:R-:W1:Y:S02]  /*d3c0*/  SHFL.UP PT, R14, R7, 0x4, RZ ;  /* 0x04800000070e7989 */ /* 0x000e6400000e00ff */
[----:B-1----:R-:W-:-:S05]  /*d3d0*/  SEL R2, R14, RZ, P3 ;  /* 0x000000ff0e027207 */ /* 0x002fca0001800000 */
[----:B------:R-:W-:-:S05]  /*d3e0*/  IMAD.IADD R2, R7, 0x1, R2 ;  /* 0x0000000107027824 */ /* 0x000fca00078e0202 */
[----:B------:R-:W1:Y:S02]  /*d3f0*/  SHFL.UP PT, R14, R2, 0x8, RZ ;  /* 0x05000000020e7989 */ /* 0x000e6400000e00ff */
[----:B-1----:R-:W-:-:S05]  /*d400*/  SEL R3, R14, RZ, P4 ;  /* 0x000000ff0e037207 */ /* 0x002fca0002000000 */
[----:B------:R-:W-:-:S05]  /*d410*/  IMAD.IADD R3, R2, 0x1, R3 ;  /* 0x0000000102037824 */ /* 0x000fca00078e0203 */
[----:B------:R-:W1:Y:S02]  /*d420*/  SHFL.UP PT, R14, R3, 0x10, RZ ;  /* 0x06000000030e7989 */ /* 0x000e6400000e00ff */
[----:B-1----:R-:W-:-:S05]  /*d430*/  SEL R6, R14, RZ, P5 ;  /* 0x000000ff0e067207 */ /* 0x002fca0002800000 */
[----:B------:R-:W-:-:S05]  /*d440*/  IMAD.IADD R6, R3, 0x1, R6 ;  /* 0x0000000103067824 */ /* 0x000fca00078e0206 */
[----:B------:R1:W2:Y:S02]  /*d450*/  SHFL.IDX PT, R14, R6, 0x1f, 0x1f ;  /* 0x03e01f00060e7f89 */ /* 0x0002a400000e0000 */
.L_x_412:
[----:B------:R-:W-:Y:S02]  /*d460*/  ULDC UR4, c[0x0][0xc38] ;  /* 0x00030e0000047ab9 */ /* 0x000fe40000000800 */
[----:B------:R-:W-:-:S05]  /*d470*/  MOV R7, UR4 ;  /* 0x0000000400077c02 */ /* 0x000fca0008000f00 */
[----:B--2---:R-:W-:-:S04]  /*d480*/  IMAD R3, R14, R7, RZ ;  /* 0x000000070e037224 */ /* 0x004fc800078e02ff */
[----:B------:R-:W-:-:S05]  /*d490*/  IMAD.IADD R8, R0, 0x1, R3 ;  /* 0x0000000100087824 */ /* 0x000fca00078e0203 */
[----:B------:R-:W-:-:S13]  /*d4a0*/  ISETP.GT.AND P6, PT, R8, R5, PT ;  /* 0x000000050800720c */ /* 0x000fda0003fc4270 */
[----:B------:R-:W-:Y:S05]  /*d4b0*/  @P6 BRA `(.L_x_297) ;  /* 0x00000000009c6947 */ /* 0x000fea0003800000 */
.L_x_302:
[----:B------:R-:W2:Y:S01]  /*d4c0*/  LDC R0, c[0x0][0xc3c] ;  /* 0x00030f00ff007b82 */ /* 0x000ea20000000800 */
[----:B------:R-:W-:-:S05]  /*d4d0*/  VIADD R19, R19, 0x1f ;  /* 0x0000001f13137836 */ /* 0x000fca0000000000 */
[----:B--2---:R-:W-:-:S13]  /*d4e0*/  ISETP.GE.AND P6, PT, R19, R0, PT ;  /* 0x000000001300720c */ /* 0x004fda0003fc6270 */
[----:B------:R-:W-:Y:S05]  /*d4f0*/  @P6 BRA `(.L_x_298) ;  /* 0x0000000400446947 */ /* 0x000fea0003800000 */
[----:B------:R-:W2:Y:S01]  /*d500*/  S2R R2, SR_TID.X ;  /* 0x0000000000027919 */ /* 0x000ea20000002100 */
[----:B------:R-:W-:Y:S01]  /*d510*/  BSSY B0, `(.L_x_299) ;  /* 0x0000009000007945 */ /* 0x000fe20003800000 */
[----:B------:R-:W-:Y:S02]  /*d520*/  MOV R4, RZ ;  /* 0x000000ff00047202 */ /* 0x000fe40000000f00 */
[----:B--2---:R-:W-:-:S05]  /*d530*/  LOP3.LUT R2, R2, 0x1f, RZ, 0xc0, !PT ;  /* 0x0000001f02027812 */ /* 0x004fca00078ec0ff */
[----:B------:R-:W-:-:S05]  /*d540*/  IMAD.IADD R7, R19, 0x1, R2 ;  /* 0x0000000113077824 */ /* 0x000fca00078e0202 */
[----:B------:R-:W-:-:S13]  /*d550*/  ISETP.GE.OR P6, PT, R7, R0, !P0 ;  /* 0x000000000700720c */ /* 0x000fda00047c6670 */
[----:B------:R-:W-:Y:S05]  /*d560*/  @P6 BRA `(.L_x_300) ;  /* 0x00000000000c6947 */ /* 0x000fea0003800000 */
[----:B------:R-:W2:Y:S02]  /*d570*/  LDC.64 R2, c[0x0][0xc80] ;  /* 0x00032000ff027b82 */ /* 0x000ea40000000a00 */
[----:B--2---:R-:W-:-:S05]  /*d580*/  IMAD.WIDE R2, R7, 0x4, R2 ;  /* 0x0000000407027825 */ /* 0x004fca00078e0202 */
[----:B------:R2:W5:Y:S02]  /*d590*/  LDG.E R4, desc[UR36][R2.64] ;  /* 0x0000002402047981 */ /* 0x000564000c1e1900 */
.L_x_300:
[----:B------:R-:W-:Y:S05]  /*d5a0*/  BSYNC B0 ;  /* 0x0000000000007941 */ /* 0x000fea0003800000 */
.L_x_299:
[----:B------:R-:W-:-:S03]  /*d5b0*/  UMOV UR4, 0xffffffff ;  /* 0xffffffff00047882 */ /* 0x000fc60000000000 */
[----:B------:R-:W-:Y:S05]  /*d5c0*/  BRA.DIV UR4, `(.L_x_301) ;  /* 0x0000003e04147947 */ /* 0x000fea000b800000 */
[----:B-----5:R-:W3:Y:S02]  /*d5d0*/  SHFL.UP PT, R14, R4, 0x1, RZ ;  /* 0x04200000040e7989 */ /* 0x020ee400000e00ff */
[----:B---3--:R-:W-:-:S05]  /*d5e0*/  SEL R13, R14, RZ, P1 ;  /* 0x000000ff0e0d7207 */ /* 0x008fca0000800000 */
[----:B------:R-:W-:-:S05]  /*d5f0*/  IMAD.IADD R13, R4, 0x1, R13 ;  /* 0x00000001040d7824 */ /* 0x000fca00078e020d */
[----:B------:R-:W3:Y:S02]  /*d600*/  SHFL.UP PT, R14, R13, 0x2, RZ ;  /* 0x044000000d0e7989 */ /* 0x000ee400000e00ff */
[----:B---3--:R-:W-:-:S05]  /*d610*/  SEL R0, R14, RZ, P2 ;  /* 0x000000ff0e007207 */ /* 0x008fca0001000000 */
[----:B------:R-:W-:-:S05]  /*d620*/  IMAD.IADD R0, R13, 0x1, R0 ;  /* 0x000000010d007824 */ /* 0x000fca00078e0200 */
[----:B------:R-:W2:Y:S02]  /*d630*/  SHFL.UP PT, R14, R0, 0x4, RZ ;  /* 0x04800000000e7989 */ /* 0x000ea400000e00ff */
[----:B--2---:R-:W-:-:S05]  /*d640*/  SEL R3, R14, RZ, P3 ;  /* 0x000000ff0e037207 */ /* 0x004fca0001800000 */
[----:B------:R-:W-:-:S05]  /*d650*/  IMAD.IADD R2, R0, 0x1, R3 ;  /* 0x0000000100027824 */ /* 0x000fca00078e0203 */
[----:B------:R-:W2:Y:S02]  /*d660*/  SHFL.UP PT, R14, R2, 0x8, RZ ;  /* 0x05000000020e7989 */ /* 0x000ea400000e00ff */
[----:B--2---:R-:W-:-:S04]  /*d670*/  SEL R3, R14, RZ, P4 ;  /* 0x000000ff0e037207 */ /* 0x004fc80002000000 */
[----:B------:R-:W-:-:S05]  /*d680*/  IADD3 R3, R2, R3, RZ ;  /* 0x0000000302037210 */ /* 0x000fca0007ffe0ff */
[----:B------:R-:W1:Y:S02]  /*d690*/  SHFL.UP PT, R14, R3, 0x10, RZ ;  /* 0x06000000030e7989 */ /* 0x000e6400000e00ff */
[----:B-1----:R-:W-:-:S05]  /*d6a0*/  SEL R6, R14, RZ, P5 ;  /* 0x000000ff0e067207 */ /* 0x002fca0002800000 */
[----:B------:R-:W-:-:S05]  /*d6b0*/  IMAD.IADD R6, R3, 0x1, R6 ;  /* 0x0000000103067824 */ /* 0x000fca00078e0206 */
[----:B------:R1:W2:Y:S02]  /*d6c0*/  SHFL.IDX PT, R14, R6, 0x1f, 0x1f ;  /* 0x03e01f00060e7f89 */ /* 0x0002a400000e0000 */
.L_x_420:
[----:B------:R-:W-:Y:S02]  /*d6d0*/  ULDC UR4, c[0x0][0xc38] ;  /* 0x00030e0000047ab9 */ /* 0x000fe40000000800 */
[----:B------:R-:W-:-:S04]  /*d6e0*/  IMAD.U32 R7, RZ, RZ, UR4 ;  /* 0x00000004ff077e24 */ /* 0x000fc8000f8e00ff */
[----:B--2---:R-:W-:-:S04]  /*d6f0*/  IMAD R3, R14, R7, RZ ;  /* 0x000000070e037224 */ /* 0x004fc800078e02ff */
[----:B------:R-:W-:-:S05]  /*d700*/  IMAD.IADD R8, R3, 0x1, R8 ;  /* 0x0000000103087824 */ /* 0x000fca00078e0208 */
[----:B------:R-:W-:-:S13]  /*d710*/  ISETP.GT.AND P6, PT, R8, R5, PT ;  /* 0x000000050800720c */ /* 0x000fda0003fc4270 */
[----:B------:R-:W-:Y:S05]  /*d720*/  @!P6 BRA `(.L_x_302) ;  /* 0xfffffffc0064e947 */ /* 0x000fea000383ffff */
.L_x_297:
[----:B------:R-:W-:Y:S01]  /*d730*/  IADD3 R8, -R3, R8, RZ ;  /* 0x0000000803087210 */ /* 0x000fe20007ffe1ff */
[----:B------:R-:W-:-:S04]  /*d740*/  UMOV UR4, 0xffffffff ;  /* 0xffffffff00047882 */ /* 0x000fc80000000000 */
[----:B------:R-:W-:-:S05]  /*d750*/  IMAD R0, R6, R7, R8 ;  /* 0x0000000706007224 */ /* 0x000fca00078e0208 */
[----:B------:R-:W-:Y:S01]  /*d760*/  ISETP.GT.AND P6, PT, R0, R5, PT ;  /* 0x000000050000720c */ /* 0x000fe20003fc4270 */
[----:B------:R-:W-:-:S12]  /*d770*/  BRA.DIV UR4, `(.L_x_303) ;  /* 0x0000003e04647947 */ /* 0x000fd8000b800000 */
[----:B------:R-:W-:-:S04]  /*d780*/  VOTE.ANY R2, PT, !P6 ;  /* 0x0000000000027806 */ /* 0x000fc800070e0100 */
[----:B------:R-:W2:Y:S02]  /*d790*/  POPC R0, R2 ;  /* 0x0000000200007309 */ /* 0x000ea40000000000 */
[----:B--2---:R2:W3:Y:S02]  /*d7a0*/  SHFL.IDX PT, R4, R4, R0, 0x1f ;  /* 0x00001f0004047589 */ /* 0x0044e400000e0000 */
.L_x_424:
[----:B------:R-:W-:Y:S01]  /*d7b0*/  ISETP.NE.AND P0, PT, R2, RZ, PT ;  /* 0x000000ff0200720c */ /* 0x000fe20003f05270 */
[----:B------:R-:W-:-:S12]  /*d7c0*/  IMAD.MOV.U32 R14, RZ, RZ, RZ ;  /* 0x000000ffff0e7224 */ /* 0x000fd800078e00ff */
[----:B------:R-:W-:Y:S05]  /*d7d0*/  @!P0 BRA `(.L_x_304) ;  /* 0x0000000000108947 */ /* 0x000fea0003800000 */
[----:B------:R-:W-:Y:S01]  /*d7e0*/  UMOV UR4, 0xffffffff ;  /* 0xffffffff00047882 */ /* 0x000fe20000000000 */
[----:B------:R-:W-:Y:S02]  /*d7f0*/  VIADD R12, R0, 0xffffffff ;  /* 0xffffffff000c7836 */ /* 0x000fe40000000000 */
[----:B------:R-:W-:Y:S05]  /*d800*/  BRA.DIV UR4, `(.L_x_305) ;  /* 0x0000003e04887947 */ /* 0x000fea000b800000 */
[----:B------:R4:W0:Y:S02]  /*d810*/  SHFL.IDX PT, R14, R6, R12, 0x1f ;  /* 0x00001f0c060e7589 */ /* 0x00082400000e0000 */
.L_x_304:
[----:B-1-34-:R-:W-:Y:S01]  /*d820*/  IABS R6, R4 ;  /* 0x0000000400067213 */ /* 0x01afe20000000000 */
[----:B0-----:R-:W-:Y:S02]  /*d830*/  IMAD R16, R14, R7, R8 ;  /* 0x000000070e107224 */ /* 0x001fe400078e0208 */
[----:B------:R-:W-:Y:S01]  /*d840*/  IMAD.IADD R19, R0, 0x1, R19 ;  /* 0x0000000100137824 */ /* 0x000fe200078e0213 */
[----:B------:R-:W0:Y:S08]  /*d850*/  I2F.RP R9, R6 ;  /* 0x0000000600097306 */ /* 0x000e300000209400 */
[----:B0-----:R-:W0:Y:S02]  /*d860*/  MUFU.RCP R9, R9 ;  /* 0x0000000900097308 */ /* 0x001e240000001000 */
[----:B0-----:R-:W-:-:S06]  /*d870*/  VIADD R2, R9, 0xffffffe ;  /* 0x0ffffffe09027836 */ /* 0x001fcc0000000000 */
[----:B------:R0:W1:Y:S02]  /*d880*/  F2I.FTZ.U32.TRUNC.NTZ R3, R2 ;  /* 0x0000000200037305 */ /* 0x000064000021f000 */
[----:B0-----:R-:W-:Y:S01]  /*d890*/  IMAD.MOV.U32 R2, RZ, RZ, RZ ;  /* 0x000000ffff027224 */ /* 0x001fe200078e00ff */
[----:B-1----:R-:W-:-:S05]  /*d8a0*/  IADD3 R7, RZ, -R3, RZ ;  /* 0x80000003ff077210 */ /* 0x002fca0007ffe0ff */
[----:B------:R-:W-:-:S04]  /*d8b0*/  IMAD R7, R7, R6, RZ ;  /* 0x0000000607077224 */ /* 0x000fc800078e02ff */
[----:B------:R-:W-:-:S04]  /*d8c0*/  IMAD.HI.U32 R3, R3, R7, R2 ;  /* 0x0000000703037227 */ /* 0x000fc800078e0002 */
[----:B------:R-:W-:Y:S01]  /*d8d0*/  IMAD.IADD R7, R5, 0x1, -R16 ;  /* 0x0000000105077824 */ /* 0x000fe200078e0a10 */
[----:B------:R-:W-:-:S04]  /*d8e0*/  IABS R5, R4 ;  /* 0x0000000400057213 */ /* 0x000fc80000000000 */
[----:B------:R-:W-:Y:S01]  /*d8f0*/  IABS R2, R7 ;  /* 0x0000000700027213 */ /* 0x000fe20000000000 */
[----:B------:R-:W-:-:S04]  /*d900*/  IMAD.MOV R5, RZ, RZ, -R5 ;  /* 0x000000ffff057224 */ /* 0x000fc800078e0a05 */
[----:B------:R-:W-:-:S04]  /*d910*/  IMAD.HI.U32 R3, R3, R2, RZ ;  /* 0x0000000203037227 */ /* 0x000fc800078e00ff */
[----:B------:R-:W-:Y:S01]  /*d920*/  IMAD R5, R3, R5, R2 ;  /* 0x0000000503057224 */ /* 0x000fe200078e0202 */
[----:B------:R-:W-:-:S04]  /*d930*/  LOP3.LUT R2, R7, R4, RZ, 0x3c, !PT ;  /* 0x0000000407027212 */ /* 0x000fc800078e3cff */
[----:B------:R-:W-:Y:S02]  /*d940*/  ISETP.GT.U32.AND P1, PT, R6, R5, PT ;  /* 0x000000050600720c */ /* 0x000fe40003f24070 */
[----:B------:R-:W-:-:S11]  /*d950*/  ISETP.GE.AND P2, PT, R2, RZ, PT ;  /* 0x000000ff0200720c */ /* 0x000fd60003f46270 */
[-C--:B------:R-:W-:Y:S01]  /*d960*/  @!P1 IADD3 R5, R5, -R6.reuse, RZ ;  /* 0x8000000605059210 */ /* 0x080fe20007ffe0ff */
[----:B------:R-:W-:Y:S01]  /*d970*/  @!P1 VIADD R3, R3, 0x1 ;  /* 0x0000000103039836 */ /* 0x000fe20000000000 */
[----:B------:R-:W-:Y:S02]  /*d980*/  ISETP.NE.AND P1, PT, R4, RZ, PT ;  /* 0x000000ff0400720c */ /* 0x000fe40003f25270 */
[----:B------:R-:W-:-:S13]  /*d990*/  ISETP.GE.U32.AND P0, PT, R5, R6, PT ;  /* 0x000000060500720c */ /* 0x000fda0003f06070 */
[----:B------:R-:W-:-:S04]  /*d9a0*/  @P0 VIADD R3, R3, 0x1 ;  /* 0x0000000103030836 */ /* 0x000fc80000000000 */
[----:B------:R-:W-:Y:S01]  /*d9b0*/  @!P2 IMAD.MOV R3, RZ, RZ, -R3 ;  /* 0x000000ffff03a224 */ /* 0x000fe200078e0a03 */
[----:B------:R-:W-:-:S04]  /*d9c0*/  @!P1 LOP3.LUT R3, RZ, R4, RZ, 0x33, !PT ;  /* 0x00000004ff039212 */ /* 0x000fc800078e33ff */
[----:B------:R-:W-:Y:S01]  /*d9d0*/  IADD3 R17, -R3, RZ, RZ ;  /* 0x000000ff03117210 */ /* 0x000fe20007ffe1ff */
[----:B------:R-:W-:-:S04]  /*d9e0*/  IMAD.MOV.U32 R18, RZ, RZ, R3 ;  /* 0x000000ffff127224 */ /* 0x000fc800078e0003 */
[----:B------:R-:W-:Y:S01]  /*d9f0*/  IMAD R17, R4, R17, R7 ;  /* 0x0000001104117224 */ /* 0x000fe200078e0207 */
[----:B------:R-:W-:Y:S06]  /*da00*/  BRA `(.L_x_306) ;  /* 0x00000000001c7947 */ /* 0x000fec0003800000 */
.L_x_298:
[----:B------:R-:W-:Y:S01]  /*da10*/  UMOV UR4, URZ ;  /* 0x0000003f00047c82 */ /* 0x000fe20008000000 */
[----:B------:R-:W-:Y:S01]  /*da20*/  UMOV UR5, URZ ;  /* 0x0000003f00057c82 */ /* 0x000fe20008000000 */
[----:B------:R-:W-:Y:S01]  /*da30*/  ULDC UR6, c[0x0][0xc3c] ;  /* 0x00030f0000067ab9 */ /* 0x000fe20000000800 */
[----:B------:R-:W-:Y:S01]  /*da40*/  IMAD.MOV.U32 R16, RZ, RZ, R5 ;  /* 0x000000ffff107224 */ /* 0x000fe200078e0005 */
[----:B------:R-:W-:Y:S01]  /*da50*/  MOV R17, UR4 ;  /* 0x0000000400117c02 */ /* 0x000fe20008000f00 */
[----:B------:R-:W-:Y:S02]  /*da60*/  IMAD.U32 R18, RZ, RZ, UR5 ;  /* 0x00000005ff127e24 */ /* 0x000fe4000f8e00ff */
[----:B------:R-:W-:-:S07]  /*da70*/  IMAD.U32 R19, RZ, RZ, UR6 ;  /* 0x00000006ff137e24 */ /* 0x000fce000f8e00ff */
.L_x_306:
[----:B--2---:R-:W2:Y:S01]  /*da80*/  S2R R0, SR_TID.X ;  /* 0x0000000000007919 */ /* 0x004ea20000002100 */
[----:B------:R-:W-:Y:S05]  /*da90*/  WARPSYNC.ALL ;  /* 0x0000000000007948 */ /* 0x000fea0003800000 */
[----:B------:R-:W-:Y:S01]  /*daa0*/  BAR.SYNC.DEFER_BLOCKING 0x4, 0x180 ;  /* 0x0106000000007b1d */ /* 0x000fe20000010000 */
[----:B--2---:R-:W-:-:S04]  /*dab0*/  LOP3.LUT R0, R0, 0x1f, RZ, 0xc0, !PT ;  /* 0x0000001f00007812 */ /* 0x004fc800078ec0ff */
[----:B------:R-:W-:-:S13]  /*dac0*/  ISETP.NE.AND P0, PT, R0, RZ, PT ;  /* 0x000000ff0000720c */ /* 0x000fda0003f05270 */
[----:B------:R-:W2:Y:S01]  /*dad0*/  @!P0 S2R R3, SR_CgaCtaId ;  /* 0x0000000000038919 */ /* 0x000ea20000008800 */
[----:B------:R-:W-:-:S04]  /*dae0*/  @!P0 MOV R0, 0x400 ;  /* 0x0000040000008802 */ /* 0x000fc80000000f00 */
[----:B--2---:R-:W-:-:S05]  /*daf0*/  @!P0 LEA R22, R3, R0, 0x18 ;  /* 0x0000000003168211 */ /* 0x004fca00078ec0ff */
[----:B------:R3:W-:Y:S01]  /*db00*/  @!P0 STS.128 [R22+0x2a8d0], R16 ;  /* 0x02a8d01016008388 */ /* 0x0007e20000000c00 */
[----:B------:R-:W-:Y:S06]  /*db10*/  BAR.ARV 0x5, 0x180 ;  /* 0x0146000000007b1d */ /* 0x000fec0000002000 */
.L_x_295:
[----:B------:R-:W-:Y:S02]  /*db20*/  ULDC UR4, c[0x0][0xc3c] ;  /* 0x00030f0000047ab9 */ /* 0x000fe40000000800 */
[----:B--2---:R-:W-:-:S13]  /*db30*/  ISETP.GE.AND P0, PT, R19, UR4, PT ;  /* 0x0000000413007c0c */ /* 0x004fda000bf06270 */
[----:B------:R-:W-:Y:S05]  /*db40*/  @!P0 BRA `(.L_x_307) ;  /* 0xffffffb800b48947 */ /* 0x000fea000383ffff */
[----:B------:R-:W-:Y:S05]  /*db50*/  BSYNC B8 ;  /* 0x0000000000087941 */ /* 0x000fea0003800000 */
.L_x_244:
[----:B0-----:R-:W2:Y:S01]  /*db60*/  LDL.LU R0, [R1+0x14] ;  /* 0x0000140001007983 */ /* 0x001ea20000300800 */
[----:B------:R-:W-:Y:S01]  /*db70*/  BSSY B0, `(.L_x_308) ;  /* 0x000000b000007945 */ /* 0x000fe20003800000 */
[----:B------:R-:W0:Y:S01]  /*db80*/  S2R R5, SR_CgaCtaId ;  /* 0x0000000000057919 */ /* 0x000e220000008800 */
[----:B--2---:R-:W-:-:S05]  /*db90*/  VIADD R0, R0, 0x1 ;  /* 0x0000000100007836 */ /* 0x004fca0000000000 */
[----:B------:R-:W-:-:S04]  /*dba0*/  LEA.HI R2, R0, R0, RZ, 0x1 ;  /* 0x0000000000027211 */ /* 0x000fc800078f08ff */
[----:B------:R-:W-:Y:S02]  /*dbb0*/  LOP3.LUT R3, R2, 0xfffffffe, RZ, 0xc0, !PT ;  /* 0xfffffffe02037812 */ /* 0x000fe400078ec0ff */
[----:B------:R-:W-:Y:S02]  /*dbc0*/  MOV R2, 0x400 ;  /* 0x0000040000027802 */ /* 0x000fe40000000f00 */
[----:B------:R-:W-:Y:S02]  /*dbd0*/  IADD3 R0, R0, -R3, RZ ;  /* 0x8000000300007210 */ /* 0x000fe40007ffe0ff */
[----:B0-----:R-:W-:Y:S02]  /*dbe0*/  LEA R4, R5, R2, 0x18 ;  /* 0x0000000205047211 */ /* 0x001fe400078ec0ff */
[----:B------:R-:W-:-:S04]  /*dbf0*/  SHF.L.U32 R0, R0, 0x1f, RZ ;  /* 0x0000001f00007819 */ /* 0x000fc800000006ff */
[----:B------:R-:W0:Y:S02]  /*dc00*/  SYNCS.PHASECHK.TRANS64.TRYWAIT P0, [R4+URZ+0x2a820], R0 ;  /* 0x02a82000040075a7 */ /* 0x000e24000800017f */
[----:B0-----:R-:W-:Y:S05]  /*dc10*/  @!P0 BRA `(.L_x_309) ;  /* 0x0000003800a88947 */ /* 0x001fea0003800000 */
.L_x_427:
[----:B------:R-:W-:Y:S05]  /*dc20*/  BSYNC B0 ;  /* 0x0000000000007941 */ /* 0x000fea0003800000 */
.L_x_308:
[----:B------:R-:W-:-:S03]  /*dc30*/  UMOV UR4, 0xffffffff ;  /* 0xffffffff00047882 */ /* 0x000fc60000000000 */
[----:B------:R-:W-:Y:S05]  /*dc40*/  BRA.DIV UR4, `(.L_x_310) ;  /* 0x0000003a04b07947 */ /* 0x000fea000b800000 */
[----:B0-----:R-:W0:Y:S02]  /*dc50*/  S2R R0, SR_TID.X ;  /* 0x0000000000007919 */ /* 0x001e240000002100 */
[----:B0-----:R-:W-:-:S04]  /*dc60*/  SHF.R.U32.HI R0, RZ, 0x5, R0 ;  /* 0x00000005ff007819 */ /* 0x001fc80000011600 */
[----:B------:R-:W-:-:S05]  /*dc70*/  LOP3.LUT R0, R0, 0x3, RZ, 0xc0, !PT ;  /* 0x0000000300007812 */ /* 0x000fca00078ec0ff */
[----:B------:R0:W2:Y:S02]  /*dc80*/  SHFL.IDX PT, R14, R0, RZ, 0x1f ;  /* 0x00001fff000e7589 */ /* 0x0000a400000e0000 */
.L_x_430:
[----:B--2---:R-:W-:Y:S01]  /*dc90*/  ISETP.NE.AND P0, PT, R14, RZ, PT ;  /* 0x000000ff0e00720c */ /* 0x004fe20003f05270 */
[----:B------:R-:W-:-:S12]  /*dca0*/  BSSY B0, `(.L_x_311) ;  /* 0x0000024000007945 */ /* 0x000fd80003800000 */
[----:B------:R-:W-:Y:S05]  /*dcb0*/  @P0 BRA `(.L_x_312) ;  /* 0x0000000000880947 */ /* 0x000fea0003800000 */
[----:B------:R-:W-:-:S03]  /*dcc0*/  UMOV UR4, 0xffffffff ;  /* 0xffffffff00047882 */ /* 0x000fc60000000000 */
[----:B------:R-:W-:Y:S05]  /*dcd0*/  BRA.DIV UR4, `(.L_x_313) ;  /* 0x0000003a04c07947 */ /* 0x000fea000b800000 */
[----:B------:R-:W-:-:S13]  /*dce0*/  ELECT P6, URZ, PT ;  /* 0x00000000003f782f */ /* 0x000fda00038c0000 */
.L_x_433:
[----:B------:R-:W-:Y:S05]  /*dcf0*/  @!P6 BRA `(.L_x_312) ;  /* 0x000000000078e947 */ /* 0x000fea0003800000 */
[----:B0-----:R-:W2:Y:S02]  /*dd00*/  LDL.LU R0, [R1+0x4] ;  /* 0x0000040001007983 */ /* 0x001ea40000300800 */
[----:B--2---:R-:W-:-:S04]  /*dd10*/  LOP3.LUT R0, R0, 0x2, RZ, 0xfc, !PT ;  /* 0x0000000200007812 */ /* 0x004fc800078efcff */
[----:B------:R-:W-:-:S13]  /*dd20*/  ISETP.NE.AND P0, PT, R0, 0x3, PT ;  /* 0x000000030000780c */ /* 0x000fda0003f05270 */
[----:B------:R-:W-:Y:S05]  /*dd30*/  @!P0 BRA `(.L_x_314) ;  /* 0x0000000000048947 */ /* 0x000fea0003800000 */
[----:B------:R-:W-:Y:S01]  /*dd40*/  BPT.TRAP 0x1 ;  /* 0x000000040000795c */ /* 0x000fe20000300000 */
.L_x_314:
[C---:B------:R-:W-:Y:S01]  /*dd50*/  IMAD R5, R27.reuse, 0x8, R4 ;  /* 0x000000081b057824 */ /* 0x040fe200078e0204 */
[----:B------:R-:W-:Y:S01]  /*dd60*/  SHF.L.U32 R0, R28, 0x1f, RZ ;  /* 0x0000001f1c007819 */ /* 0x000fe200000006ff */
[----:B------:R-:W-:-:S03]  /*dd70*/  VIADD R27, R27, 0x1 ;  /* 0x000000011b1b7836 */ /* 0x000fc60000000000 */
[----:B------:R-:W0:Y:S02]  /*dd80*/  SYNCS.PHASECHK.TRANS64.TRYWAIT P1, [R5+URZ+0x2a840], R0 ;  /* 0x02a84000050075a7 */ /* 0x000e24000802017f */
[----:B------:R-:W-:-:S04]  /*dd90*/  ISETP.NE.AND P2, PT, R27, 0x2, PT ;  /* 0x000000021b00780c */ /* 0x000fc80003f45270 */
[----:B------:R-:W-:Y:S01]  /*dda0*/  SEL R3, RZ, 0x1, P2 ;  /* 0x00000001ff037807 */ /* 0x000fe20001000000 */
[----:B0-----:R-:W-:Y:S08]  /*ddb0*/  @!P1 BRA `(.L_x_315) ;  /* 0x0000003800a89947 */ /* 0x001ff00003800000 */
.L_x_434:
[----:B------:R-:W-:Y:S02]  /*ddc0*/  SEL R27, R27, RZ, P2 ;  /* 0x000000ff1b1b7207 */ /* 0x000fe40001000000 */
[----:B------:R-:W-:Y:S01]  /*ddd0*/  LOP3.LUT R2, R28, R3, RZ, 0x3c, !PT ;  /* 0x000000031c027212 */ /* 0x000fe200078e3cff */
[----:B------:R-:W-:Y:S06]  /*dde0*/  @!P0 BRA `(.L_x_316) ;  /* 0x0000000000048947 */ /* 0x000fec0003800000 */
[----:B------:R-:W-:Y:S01]  /*ddf0*/  BPT.TRAP 0x1 ;  /* 0x000000040000795c */ /* 0x000fe20000300000 */
.L_x_316:
[----:B------:R-:W-:Y:S01]  /*de00*/  IMAD R27, R27, 0x8, R4 ;  /* 0x000000081b1b7824 */ /* 0x000fe200078e0204 */
[----:B------:R-:W-:-:S04]  /*de10*/  SHF.L.U32 R2, R2, 0x1f, RZ ;  /* 0x0000001f02027819 */ /* 0x000fc800000006ff */
[----:B------:R-:W2:Y:S02]  /*de20*/  SYNCS.PHASECHK.TRANS64.TRYWAIT P1, [R27+URZ+0x2a840], R2 ;  /* 0x02a840021b0075a7 */ /* 0x000ea4000802017f */
[----:B--2---:R-:W-:Y:S05]  /*de30*/  @!P1 BRA `(.L_x_317) ;  /* 0x00000038009c9947 */ /* 0x004fea0003800000 */
.L_x_435:
[----:B------:R-:W-:Y:S05]  /*de40*/  @!P0 BRA `(.L_x_318) ;  /* 0x0000000000048947 */ /* 0x000fea0003800000 */
[----:B------:R-:W-:Y:S01]  /*de50*/  BPT.TRAP 0x1 ;  /* 0x000000040000795c */ /* 0x000fe20000300000 */
.L_x_318:
[----:B------:R-:W4:Y:S02]  /*de60*/  SYNCS.PHASECHK.TRANS64.TRYWAIT P1, [R5+URZ+0x2a860], R0 ;  /* 0x02a86000050075a7 */ /* 0x000f24000802017f */
[----:B----4-:R-:W-:Y:S05]  /*de70*/  @!P1 BRA `(.L_x_319) ;  /* 0x0000003800a09947 */ /* 0x010fea0003800000 */
.L_x_436:
[----:B------:R-:W-:Y:S05]  /*de80*/  @!P0 BRA `(.L_x_320) ;  /* 0x0000000000048947 */ /* 0x000fea0003800000 */
[----:B------:R-:W-:Y:S01]  /*de90*/  BPT.TRAP 0x1 ;  /* 0x000000040000795c */ /* 0x000fe20000300000 */
.L_x_320:
[----:B------:R0:W0:Y:S02]  /*dea0*/  SYNCS.PHASECHK.TRANS64.TRYWAIT P0, [R27+URZ+0x2a860], R2 ;  /* 0x02a860021b0075a7 */ /* 0x000024000800017f */
[----:B0-----:R-:W-:Y:S05]  /*deb0*/  @!P0 NANOSLEEP.SYNCS 0x989680 ;  /* 0x009896800000895d */ /* 0x001fea0003900000 */
[----:B------:R-:W0:Y:S02]  /*dec0*/  @!P0 SYNCS.PHASECHK.TRANS64 P0, [R27+URZ+0x2a860], R2 ;  /* 0x02a860021b0085a7 */ /* 0x000e24000800007f */
[----:B0-----:R-:W-:Y:S05]  /*ded0*/  @!P0 BRA `(.L_x_320) ;  /* 0xfffffffc00f08947 */ /* 0x001fea000383ffff */
.L_x_312:
[----:B------:R-:W-:Y:S05]  /*dee0*/  BSYNC B0 ;  /* 0x0000000000007941 */ /* 0x000fea0003800000 */
.L_x_311:
[----:B------:R-:W-:Y:S05]  /*def0*/  EXIT ;  /* 0x000000000000794d */ /* 0x000fea0003800000 */
.L_x_192:
[----:B0-----:R-:W-:-:S04]  /*df00*/  MOV R3, UR42 ;  /* 0x0000002a00037c02 */ /* 0x001fc80008000f00 */
[----:B------:R0:W1:Y:S03]  /*df10*/  SYNCS.PHASECHK.TRANS64.TRYWAIT P1, [R3+URZ+0x2a800], R0 ;  /* 0x02a80000030075a7 */ /* 0x000066000802017f */
[----:B-1----:R-:W-:Y:S05]  /*df20*/  @!P1 NANOSLEEP.SYNCS 0x989680 ;  /* 0x009896800000995d */ /* 0x002fea0003900000 */
[----:B------:R-:W1:Y:S02]  /*df30*/  @!P1 SYNCS.PHASECHK.TRANS64 P1, [R3+URZ+0x2a800], R0 ;  /* 0x02a80000030095a7 */ /* 0x000e64000802007f */
[----:B-1----:R-:W-:Y:S05]  /*df40*/  @!P1 BRA `(.L_x_192) ;  /* 0xfffffffc00ec9947 */ /* 0x002fea000383ffff */
[----:B------:R-:W-:Y:S05]  /*df50*/  BRA `(.L_x_321) ;  /* 0xffffff3400487947 */ /* 0x000fea000383ffff */
.L_x_196:
[----:B-1----:R1:W2:Y:S02]  /*df60*/  SYNCS.PHASECHK.TRANS64.TRYWAIT P1, [R0+URZ+0x2a830], R3 ;  /* 0x02a83003000075a7 */ /* 0x0022a4000802017f */
[----:B--2---:R-:W-:Y:S05]  /*df70*/  @!P1 NANOSLEEP.SYNCS 0x989680 ;  /* 0x009896800000995d */ /* 0x004fea0003900000 */
[----:B------:R-:W2:Y:S02]  /*df80*/  @!P1 SYNCS.PHASECHK.TRANS64 P1, [R0+URZ+0x2a830], R3 ;  /* 0x02a83003000095a7 */ /* 0x000ea4000802007f */
[----:B--2---:R-:W-:Y:S05]  /*df90*/  @!P1 BRA `(.L_x_196) ;  /* 0xfffffffc00f09947 */ /* 0x004fea000383ffff */
[----:B------:R-:W-:Y:S05]  /*dfa0*/  BRA `(.L_x_195) ;  /* 0xffffff3400687947 */ /* 0x000fea000383ffff */
.L_x_202:
[----:B-1----:R-:W-:-:S04]  /*dfb0*/  IMAD.U32 R11, RZ, RZ, UR8 ;  /* 0x00000008ff0b7e24 */ /* 0x002fc8000f8e00ff */
[----:B------:R1:W2:Y:S03]  /*dfc0*/  SYNCS.PHASECHK.TRANS64.TRYWAIT P1, [R11+URZ+0x2a830], R8 ;  /* 0x02a830080b0075a7 */ /* 0x0002a6000802017f */
[----:B--2---:R-:W-:Y:S05]  /*dfd0*/  @!P1 NANOSLEEP.SYNCS 0x989680 ;  /* 0x009896800000995d */ /* 0x004fea0003900000 */
[----:B------:R-:W2:Y:S02]  /*dfe0*/  @!P1 SYNCS.PHASECHK.TRANS64 P1, [R11+URZ+0x2a830], R8 ;  /* 0x02a830080b0095a7 */ /* 0x000ea4000802007f */
[----:B--2---:R-:W-:Y:S05]  /*dff0*/  @!P1 BRA `(.L_x_202) ;  /* 0xfffffffc00ec9947 */ /* 0x004fea000383ffff */
[----:B------:R-:W-:Y:S05]  /*e000*/  BRA `(.L_x_201) ;  /* 0xffffff5c00287947 */ /* 0x000fea000383ffff */
.L_x_206:
[----:B-1----:R-:W-:-:S04]  /*e010*/  IMAD.U32 R9, RZ, RZ, UR9 ;  /* 0x00000009ff097e24 */ /* 0x002fc8000f8e00ff */
[----:B------:R1:W2:Y:S03]  /*e020*/  SYNCS.PHASECHK.TRANS64.TRYWAIT P1, [R9+URZ+0x2a850], R8 ;  /* 0x02a85008090075a7 */ /* 0x0002a6000802017f */
[----:B--2---:R-:W-:Y:S05]  /*e030*/  @!P1 NANOSLEEP.SYNCS 0x989680 ;  /* 0x009896800000995d */ /* 0x004fea0003900000 */
[----:B------:R-:W2:Y:S02]  /*e040*/  @!P1 SYNCS.PHASECHK.TRANS64 P1, [R9+URZ+0x2a850], R8 ;  /* 0x02a85008090095a7 */ /* 0x000ea4000802007f */
[----:B--2---:R-:W-:Y:S05]  /*e050*/  @!P1 BRA `(.L_x_206) ;  /* 0xfffffffc00ec9947 */ /* 0x004fea000383ffff */
[----:B------:R-:W-:Y:S05]  /*e060*/  BRA `(.L_x_205) ;  /* 0xffffff6400607947 */ /* 0x000fea000383ffff */
.L_x_213:
[----:B-1----:R-:W-:-:S04]  /*e070*/  IMAD.U32 R5, RZ, RZ, UR5 ;  /* 0x00000005ff057e24 */ /* 0x002fc8000f8e00ff */
[----:B------:R1:W2:Y:S03]  /*e080*/  SYNCS.PHASECHK.TRANS64.TRYWAIT P1, [R5+URZ+0x2a850], R4 ;  /* 0x02a85004050075a7 */ /* 0x0002a6000802017f */
[----:B--2---:R-:W-:Y:S05]  /*e090*/  @!P1 NANOSLEEP.SYNCS 0x989680 ;  /* 0x009896800000995d */ /* 0x004fea0003900000 */
[----:B------:R-:W2:Y:S02]  /*e0a0*/  @!P1 SYNCS.PHASECHK.TRANS64 P1, [R5+URZ+0x2a850], R4 ;  /* 0x02a85004050095a7 */ /* 0x000ea4000802007f */
[----:B--2---:R-:W-:Y:S05]  /*e0b0*/  @!P1 BRA `(.L_x_213) ;  /* 0xfffffffc00ec9947 */ /* 0x004fea000383ffff */
[----:B------:R-:W-:Y:S05]  /*e0c0*/  BRA `(.L_x_212) ;  /* 0xffffff80007c7947 */ /* 0x000fea000383ffff */
.L_x_256:
[----:B------:R-:W0:Y:S01]  /*e0d0*/  S2R R20, SR_TID.X ;  /* 0x0000000000147919 */ /* 0x000e220000002100 */
[----:B------:R-:W-:Y:S01]  /*e0e0*/  BSSY B0, `(.L_x_322) ;  /* 0x000000a000007945 */ /* 0x000fe20003800000 */
[----:B------:R-:W-:Y:S02]  /*e0f0*/  IMAD.MOV.U32 R12, RZ, RZ, RZ ;  /* 0x000000ffff0c7224 */ /* 0x000fe400078e00ff */
[----:B------:R-:W-:Y:S02]  /*e100*/  IMAD.MOV.U32 R11, RZ, RZ, 0x1f ;  /* 0x0000001fff0b7424 */ /* 0x000fe400078e00ff */
[----:B------:R-:W-:Y:S01]  /*e110*/  IMAD.MOV.U32 R15, RZ, RZ, -0x1 ;  /* 0xffffffffff0f7424 */ /* 0x000fe200078e00ff */
[----:B0-----:R-:W-:-:S04]  /*e120*/  SHF.R.U32.HI R9, RZ, 0x5, R20 ;  /* 0x00000005ff097819 */ /* 0x001fc80000011614 */
[----:B------:R-:W-:-:S04]  /*e130*/  LOP3.LUT R9, R9, 0x3, RZ, 0xc0, !PT ;  /* 0x0000000309097812 */ /* 0x000fc800078ec0ff */
[----:B------:R-:W-:-:S07]  /*e140*/  MOV R13, R9 ;  /* 0x00000009000d7202 */ /* 0x000fce0000000f00 */
[----:B-----5:R-:W-:Y:S05]  /*e150*/  WARPSYNC.COLLECTIVE R15, `(.L_x_323) ;  /* 0x000000000f087348 */ /* 0x020fea0003c00000 */
[----:B------:R0:W1:Y:S02]  /*e160*/  SHFL.IDX P6, R14, R13, R12, R11 ;  /* 0x0000000c0d0e7389 */ /* 0x00006400000c000b */
[----:B01---5:R-:W-:Y:S01]  /*e170*/  ENDCOLLECTIVE ;  /* 0x000000000000791b */ /* 0x023fe20003800000 */
.L_x_323:
[----:B------:R-:W-:Y:S05]  /*e180*/  BSYNC B0 ;  /* 0x0000000000007941 */ /* 0x000fea0003800000 */
.L_x_322:
[----:B------:R-:W-:Y:S05]  /*e190*/  BRA `(.L_x_324) ;  /* 0xffffffc000807947 */ /* 0x000fea000383ffff */
.L_x_259:
[----:B0-----:R0:W1:Y:S02]  /*e1a0*/  SYNCS.PHASECHK.TRANS64.TRYWAIT P0, [R7+URZ+0x2a840], R2 ;  /* 0x02a84002070075a7 */ /* 0x001064000800017f */
[----:B-1----:R-:W-:Y:S05]  /*e1b0*/  @!P0 NANOSLEEP.SYNCS 0x989680 ;  /* 0x009896800000895d */ /* 0x002fea0003900000 */
[----:B------:R-:W1:Y:S02]  /*e1c0*/  @!P0 SYNCS.PHASECHK.TRANS64 P0, [R7+URZ+0x2a840], R2 ;  /* 0x02a84002070085a7 */ /* 0x000e64000800007f */
[----:B-1----:R-:W-:Y:S05]  /*e1d0*/  @!P0 BRA `(.L_x_259) ;  /* 0xfffffffc00f08947 */ /* 0x002fea000383ffff */
[----:B------:R-:W-:Y:S05]  /*e1e0*/  BRA `(.L_x_325) ;  /* 0xffffffc000ec7947 */ /* 0x000fea000383ffff */
.L_x_260:
[----:B------:R-:W-:Y:S01]  /*e1f0*/  BSSY B0, `(.L_x_326) ;  /* 0x0000008000007945 */ /* 0x000fe20003800000 */
[----:B------:R-:W-:Y:S01]  /*e200*/  MOV R13, R0 ;  /* 0x00000000000d7202 */ /* 0x000fe20000000f00 */
[----:B------:R-:W-:Y:S02]  /*e210*/  IMAD.MOV.U32 R12, RZ, RZ, RZ ;  /* 0x000000ffff0c7224 */ /* 0x000fe400078e00ff */
[----:B------:R-:W-:Y:S02]  /*e220*/  IMAD.MOV.U32 R11, RZ, RZ, 0x181f ;  /* 0x0000181fff0b7424 */ /* 0x000fe400078e00ff */
[----:B------:R-:W-:-:S07]  /*e230*/  IMAD.MOV.U32 R15, RZ, RZ, -0x1 ;  /* 0xffffffffff0f7424 */ /* 0x000fce00078e00ff */
[----:B------:R-:W-:Y:S05]  /*e240*/  WARPSYNC.COLLECTIVE R15, `(.L_x_327) ;  /* 0x000000000f087348 */ /* 0x000fea0003c00000 */
[----:B------:R0:W1:Y:S02]  /*e250*/  SHFL.IDX P6, R14, R13, R12, R11 ;  /* 0x0000000c0d0e7389 */ /* 0x00006400000c000b */
[----:B01----:R-:W-:Y:S01]  /*e260*/  ENDCOLLECTIVE ;  /* 0x000000000000791b */ /* 0x003fe20003800000 */
.L_x_327:
[----:B------:R-:W-:Y:S05]  /*e270*/  BSYNC B0 ;  /* 0x0000000000007941 */ /* 0x000fea0003800000 */
.L_x_326:
[----:B------:R-:W-:Y:S01]  /*e280*/  IMAD.MOV.U32 R13, RZ, RZ, R4 ;  /* 0x000000ffff0d7224 */ /* 0x000fe200078e0004 */
[----:B------:R-:W-:Y:S01]  /*e290*/  MOV R15, 0xffffffff ;  /* 0xffffffff000f7802 */ /* 0x000fe20000000f00 */
[----:B------:R-:W-:Y:S01]  /*e2a0*/  IMAD.MOV.U32 R12, RZ, RZ, RZ ;  /* 0x000000ffff0c7224 */ /* 0x000fe200078e00ff */
[----:B------:R-:W-:Y:S01]  /*e2b0*/  MOV R2, R14 ;  /* 0x0000000e00027202 */ /* 0x000fe20000000f00 */
[----:B------:R-:W-:Y:S02]  /*e2c0*/  IMAD.MOV.U32 R11, RZ, RZ, 0x181f ;  /* 0x0000181fff0b7424 */ /* 0x000fe400078e00ff */
[----:B------:R-:W-:-:S07]  /*e2d0*/  @P0 IMAD R8, R5, 0x2, R22 ;  /* 0x0000000205080824 */ /* 0x000fce00078e0216 */
[----:B------:R-:W-:Y:S05]  /*e2e0*/  WARPSYNC.COLLECTIVE R15, `(.L_x_328) ;  /* 0x000000000f087348 */ /* 0x000fea0003c00000 */
[----:B------:R0:W1:Y:S02]  /*e2f0*/  SHFL.IDX P6, R14, R13, R12, R11 ;  /* 0x0000000c0d0e7389 */ /* 0x00006400000c000b */
[----:B01----:R-:W-:Y:S01]  /*e300*/  ENDCOLLECTIVE ;  /* 0x000000000000791b */ /* 0x003fe20003800000 */
.L_x_328:
[----:B------:R-:W-:Y:S01]  /*e310*/  MOV R13, R0 ;  /* 0x00000000000d7202 */ /* 0x000fe20000000f00 */
[----:B------:R-:W-:Y:S02]  /*e320*/  IMAD.MOV.U32 R12, RZ, RZ, 0x1 ;  /* 0x00000001ff0c7424 */ /* 0x000fe400078e00ff */
[----:B------:R-:W-:-:S07]  /*e330*/  IMAD.MOV.U32 R3, RZ, RZ, R14 ;  /* 0x000000ffff037224 */ /* 0x000fce00078e000e */
[----:B------:R-:W-:Y:S05]  /*e340*/  WARPSYNC.COLLECTIVE R15, `(.L_x_329) ;  /* 0x000000000f087348 */ /* 0x000fea0003c00000 */
[----:B------:R0:W1:Y:S02]  /*e350*/  SHFL.IDX P6, R14, R13, R12, R11 ;  /* 0x0000000c0d0e7389 */ /* 0x00006400000c000b */
[----:B01----:R-:W-:Y:S01]  /*e360*/  ENDCOLLECTIVE ;  /* 0x000000000000791b */ /* 0x003fe20003800000 */
.L_x_329:
[----:B------:R-:W-:-:S05]  /*e370*/  @P0 LEA R3, P1, R9, R3, 0x1 ;  /* 0x0000000309030211 */ /* 0x000fca00078208ff */
[----:B------:R-:W-:Y:S01]  /*e380*/  @P0 IMAD.X R2, RZ, RZ, R2, P1 ;  /* 0x000000ffff020224 */ /* 0x000fe200008e0602 */
[----:B------:R-:W-:-:S04]  /*e390*/  ISETP.GE.AND P1, PT, R6, 0x11, PT ;  /* 0x000000110600780c */ /* 0x000fc80003f26270 */
[----:B------:R-:W-:Y:S01]  /*e3a0*/  @P0 LOP3.LUT R3, R3, R2, RZ, 0x3c, !PT ;  /* 0x0000000203030212 */ /* 0x000fe200078e3cff */
[----:B------:R-:W-:-:S03]  /*e3b0*/  IMAD.MOV.U32 R13, RZ, RZ, R4 ;  /* 0x000000ffff0d7224 */ /* 0x000fc600078e0004 */
[----:B------:R-:W-:-:S04]  /*e3c0*/  @P0 LOP3.LUT R2, R3, R2, RZ, 0x3c, !PT ;  /* 0x0000000203020212 */ /* 0x000fc800078e3cff */
[----:B------:R-:W-:-:S05]  /*e3d0*/  @P0 LOP3.LUT R3, R3, R2, RZ, 0x3c, !PT ;  /* 0x0000000203030212 */ /* 0x000fca00078e3cff */
[----:B------:R-:W-:Y:S01]  /*e3e0*/  @!PT LDS RZ, [RZ] ;  /* 0x00000000fffff984 */ /* 0x000fe20000000800 */
[----:B------:R-:W-:Y:S01]  /*e3f0*/  @!PT LDS RZ, [RZ] ;  /* 0x00000000fffff984 */ /* 0x000fe20000000800 */
[----:B------:R-:W-:Y:S01]  /*e400*/  @!PT LDS RZ, [RZ] ;  /* 0x00000000fffff984 */ /* 0x000fe20000000800 */
[----:B------:R-:W-:Y:S04]  /*e410*/  @P0 LDGSTS.E.BYPASS.LTC128B.128 [R8+0x18400], desc[UR36][R2.64], !P4 ;  /* 0x1840000002080fae */ /* 0x000fe8000e101d64 */
[----:B------:R-:W-:Y:S04]  /*e420*/  @P0 LDGSTS.E.BYPASS.LTC128B.128 [R8+0x1b400], desc[UR36][R2.64+0x80], !P3 ;  /* 0x1b40008002080fae */ /* 0x000fe8000d901d64 */
[----:B------:R0:W-:Y:S02]  /*e430*/  @P0 LDGSTS.E.BYPASS.LTC128B.128 [R8+0x1e400], desc[UR36][R2.64+0x100], !P2 ;  /* 0x1e40010002080fae */ /* 0x0001e4000d101d64 */
[----:B0-----:R-:W-:-:S07]  /*e440*/  IMAD.MOV.U32 R2, RZ, RZ, R14 ;  /* 0x000000ffff027224 */ /* 0x001fce00078e000e */
[----:B------:R-:W-:Y:S05]  /*e450*/  WARPSYNC.COLLECTIVE R15, `(.L_x_330) ;  /* 0x000000000f087348 */ /* 0x000fea0003c00000 */
[----:B------:R0:W1:Y:S02]  /*e460*/  SHFL.IDX P6, R14, R13, R12, R11 ;  /* 0x0000000c0d0e7389 */ /* 0x00006400000c000b */
[----:B01----:R-:W-:Y:S01]  /*e470*/  ENDCOLLECTIVE ;  /* 0x000000000000791b */ /* 0x003fe20003800000 */
.L_x_330:
[----:B------:R-:W-:Y:S02]  /*e480*/  @P1 IMAD R8, R5, 0x2, R22 ;  /* 0x0000000205081824 */ /* 0x000fe400078e0216 */
[----:B------:R-:W-:Y:S01]  /*e490*/  IMAD.MOV.U32 R13, RZ, RZ, R0 ;  /* 0x000000ffff0d7224 */ /* 0x000fe200078e0000 */
[----:B------:R-:W-:Y:S02]  /*e4a0*/  MOV R12, 0x2 ;  /* 0x00000002000c7802 */ /* 0x000fe40000000f00 */
[----:B------:R-:W-:-:S07]  /*e4b0*/  MOV R3, R14 ;  /* 0x0000000e00037202 */ /* 0x000fce0000000f00 */
[----:B------:R-:W-:Y:S05]  /*e4c0*/  WARPSYNC.COLLECTIVE R15, `(.L_x_331) ;  /* 0x000000000f087348 */ /* 0x000fea0003c00000 */
[----:B------:R0:W1:Y:S02]  /*e4d0*/  SHFL.IDX P6, R14, R13, R12, R11 ;  /* 0x0000000c0d0e7389 */ /* 0x00006400000c000b */
[----:B01----:R-:W-:Y:S01]  /*e4e0*/  ENDCOLLECTIVE ;  /* 0x000000000000791b */ /* 0x003fe20003800000 */
.L_x_331:
[----:B------:R-:W-:-:S05]  /*e4f0*/  @P1 LEA R3, P0, R9, R3, 0x1 ;  /* 0x0000000309031211 */ /* 0x000fca00078008ff */
[----:B------:R-:W-:-:S05]  /*e500*/  @P1 IMAD.X R2, RZ, RZ, R2, P0 ;  /* 0x000000ffff021224 */ /* 0x000fca00000e0602 */
        /* <DEDUP_REMOVED lines=9> */
[----:B------:R0:W-:Y:S01]  /*e5a0*/  @P1 LDGSTS.E.BYPASS.LTC128B.128 [R8+0x1ec00], desc[UR36][R2.64+0x100], !P2 ;  /* 0x1ec0010002081fae */ /* 0x0001e2000d101d64 */
[----:B------:R-:W-:Y:S01]  /*e5b0*/  ISETP.GE.AND P1, PT, R6, 0x21, PT ;  /* 0x000000210600780c */ /* 0x000fe20003f26270 */
[----:B0-----:R-:W-:-:S12]  /*e5c0*/  IMAD.MOV.U32 R2, RZ, RZ, R14 ;  /* 0x000000ffff027224 */ /* 0x001fd800078e000e */
[----:B------:R-:W-:Y:S05]  /*e5d0*/  WARPSYNC.COLLECTIVE R15, `(.L_x_332) ;  /* 0x000000000f087348 */ /* 0x000fea0003c00000 */
[----:B------:R0:W1:Y:S02]  /*e5e0*/  SHFL.IDX P6, R14, R13, R12, R11 ;  /* 0x0000000c0d0e7389 */ /* 0x00006400000c000b */
[----:B01----:R-:W-:Y:S01]  /*e5f0*/  ENDCOLLECTIVE ;  /* 0x000000000000791b */ /* 0x003fe20003800000 */
.L_x_332:
[----:B------:R-:W-:Y:S02]  /*e600*/  @P1 IMAD R8, R5, 0x2, R22 ;  /* 0x0000000205081824 */ /* 0x000fe400078e0216 */
[----:B------:R-:W-:Y:S02]  /*e610*/  IMAD.MOV.U32 R13, RZ, RZ, R0 ;  /* 0x000000ffff0d7224 */ /* 0x000fe400078e0000 */
[----:B------:R-:W-:Y:S02]  /*e620*/  IMAD.MOV.U32 R12, RZ, RZ, 0x3 ;  /* 0x00000003ff0c7424 */ /* 0x000fe400078e00ff */
[----:B------:R-:W-:-:S07]  /*e630*/  IMAD.MOV.U32 R3, RZ, RZ, R14 ;  /* 0x000000ffff037224 */ /* 0x000fce00078e000e */
[----:B------:R-:W-:Y:S05]  /*e640*/  WARPSYNC.COLLECTIVE R15, `(.L_x_333) ;  /* 0x000000000f087348 */ /* 0x000fea0003c00000 */
[----:B------:R0:W1:Y:S02]  /*e650*/  SHFL.IDX P6, R14, R13, R12, R11 ;  /* 0x0000000c0d0e7389 */ /* 0x00006400000c000b */
[----:B01----:R-:W-:Y:S01]  /*e660*/  ENDCOLLECTIVE ;  /* 0x000000000000791b */ /* 0x003fe20003800000 */
.L_x_333:
[----:B------:R-:W-:-:S04]  /*e670*/  @P1 LEA R3, P0, R9, R3, 0x1 ;  /* 0x0000000309031211 */ /* 0x000fc800078008ff */
[----:B------:R-:W-:-:S04]  /*e680*/  @P1 IADD3.X R2, RZ, R2, RZ, P0, !PT ;  /* 0x00000002ff021210 */ /* 0x000fc800007fe4ff */
        /* <DEDUP_REMOVED lines=10> */
[----:B------:R-:W-:Y:S02]  /*e730*/  ISETP.GE.AND P1, PT, R6, 0x31, PT ;  /* 0x000000310600780c */ /* 0x000fe40003f26270 */
[----:B0-----:R-:W-:-:S11]  /*e740*/  MOV R2, R14 ;  /* 0x0000000e00027202 */ /* 0x001fd60000000f00 */
[----:B------:R-:W-:Y:S05]  /*e750*/  WARPSYNC.COLLECTIVE R15, `(.L_x_334) ;  /* 0x000000000f087348 */ /* 0x000fea0003c00000 */
[----:B------:R0:W1:Y:S02]  /*e760*/  SHFL.IDX P6, R14, R13, R12, R11 ;  /* 0x0000000c0d0e7389 */ /* 0x00006400000c000b */
[----:B01----:R-:W-:Y:S01]  /*e770*/  ENDCOLLECTIVE ;  /* 0x000000000000791b */ /* 0x003fe20003800000 */
.L_x_334:
[----:B------:R-:W-:Y:S01]  /*e780*/  @P1 LEA R8, R5, R22, 0x1 ;  /* 0x0000001605081211 */ /* 0x000fe200078e08ff */
[----:B------:R-:W-:Y:S02]  /*e790*/  IMAD.MOV.U32 R13, RZ, RZ, R0 ;  /* 0x000000ffff0d7224 */ /* 0x000fe400078e0000 */
[----:B------:R-:W-:Y:S02]  /*e7a0*/  IMAD.MOV.U32 R12, RZ, RZ, 0x4 ;  /* 0x00000004ff0c7424 */ /* 0x000fe400078e00ff */
[----:B------:R-:W-:-:S07]  /*e7b0*/  IMAD.MOV.U32 R3, RZ, RZ, R14 ;  /* 0x000000ffff037224 */ /* 0x000fce00078e000e */
[----:B------:R-:W-:Y:S05]  /*e7c0*/  WARPSYNC.COLLECTIVE R15, `(.L_x_335) ;  /* 0x000000000f087348 */ /* 0x000fea0003c00000 */
[----:B------:R0:W1:Y:S02]  /*e7d0*/  SHFL.IDX P6, R14, R13, R12, R11 ;  /* 0x0000000c0d0e7389 */ /* 0x00006400000c000b */
[----:B01----:R-:W-:Y:S01]  /*e7e0*/  ENDCOLLECTIVE ;  /* 0x000000000000791b */ /* 0x003fe20003800000 */
.L_x_335:
[----:B------:R-:W-:-:S05]  /*e7f0*/  @P1 LEA R3, P0, R9, R3, 0x1 ;  /* 0x0000000309031211 */ /* 0x000fca00078008ff */
[----:B------:R-:W-:-:S05]  /*e800*/  @P1 IMAD.X R2, RZ, RZ, R2, P0 ;  /* 0x000000ffff021224 */ /* 0x000fca00000e0602 */
[----:B------:R-:W-:Y:S02]  /*e810*/  @P1 LOP3.LUT R3, R3, R2, RZ, 0x3c, !PT ;  /* 0x0000000203031212 */ /* 0x000fe400078e3cff */
[----:B------:R-:W-:Y:S02]  /*e820*/  MOV R13, R4 ;  /* 0x00000004000d7202 */ /* 0x000fe40000000f00 */
        /* <DEDUP_REMOVED lines=13> */
.L_x_336:
[----:B------:R-:W-:Y:S01]  /*e900*/  @P1 IMAD R8, R5, 0x2, R22 ;  /* 0x0000000205081824 */ /* 0x000fe200078e0216 */
[----:B------:R-:W-:Y:S01]  /*e910*/  MOV R13, R0 ;  /* 0x00000000000d7202 */ /* 0x000fe20000000f00 */
[----:B------:R-:W-:Y:S02]  /*e920*/  IMAD.MOV.U32 R12, RZ, RZ, 0x5 ;  /* 0x00000005ff0c7424 */ /* 0x000fe400078e00ff */
[----:B------:R-:W-:-:S07]  /*e930*/  IMAD.MOV.U32 R3, RZ, RZ, R14 ;  /* 0x000000ffff037224 */ /* 0x000fce00078e000e */
[----:B------:R-:W-:Y:S05]  /*e940*/  WARPSYNC.COLLECTIVE R15, `(.L_x_337) ;  /* 0x000000000f087348 */ /* 0x000fea0003c00000 */
[----:B------:R0:W1:Y:S02]  /*e950*/  SHFL.IDX P6, R14, R13, R12, R11 ;  /* 0x0000000c0d0e7389 */ /* 0x00006400000c000b */
[----:B01----:R-:W-:Y:S01]  /*e960*/  ENDCOLLECTIVE ;  /* 0x000000000000791b */ /* 0x003fe20003800000 */
.L_x_337:
[----:B------:R-:W-:-:S05]  /*e970*/  @P1 LEA R3, P0, R9, R3, 0x1 ;  /* 0x0000000309031211 */ /* 0x000fca00078008ff */
[----:B------:R-:W-:-:S05]  /*e980*/  @P1 IMAD.X R2, RZ, RZ, R2, P0 ;  /* 0x000000ffff021224 */ /* 0x000fca00000e0602 */
[----:B------:R-:W-:Y:S01]  /*e990*/  @P1 LOP3.LUT R3, R3, R2, RZ, 0x3c, !PT ;  /* 0x0000000203031212 */ /* 0x000fe200078e3cff */
[----:B------:R-:W-:-:S03]  /*e9a0*/  IMAD.MOV.U32 R13, RZ, RZ, R4 ;  /* 0x000000ffff0d7224 */ /* 0x000fc600078e0004 */
[----:B------:R-:W-:-:S04]  /*e9b0*/  @P1 LOP3.LUT R2, R3, R2, RZ, 0x3c, !PT ;  /* 0x0000000203021212 */ /* 0x000fc800078e3cff */
[----:B------:R-:W-:Y:S01]  /*e9c0*/  @P1 LOP3.LUT R3, R3, R2, RZ, 0x3c, !PT ;  /* 0x0000000203031212 */ /* 0x000fe200078e3cff */
[----:B------:R-:W-:-:S07]  /*e9d0*/  IMAD.MOV.U32 R0, RZ, RZ, R14 ;  /* 0x000000ffff007224 */ /* 0x000fce00078e000e */
[----:B------:R-:W-:Y:S05]  /*e9e0*/  WARPSYNC.COLLECTIVE R15, `(.L_x_338) ;  /* 0x000000000f087348 */ /* 0x000fea0003c00000 */
[----:B------:R0:W1:Y:S02]  /*e9f0*/  SHFL.IDX P6, R14, R13, R12, R11 ;  /* 0x0000000c0d0e7389 */ /* 0x00006400000c000b */
[----:B01----:R-:W-:Y:S01]  /*ea00*/  ENDCOLLECTIVE ;  /* 0x000000000000791b */ /* 0x003fe20003800000 */
.L_x_338:
[----:B------:R-:W-:Y:S01]  /*ea10*/  @!PT LDS RZ, [RZ] ;  /* 0x00000000fffff984 */ /* 0x000fe20000000800 */
[----:B------:R-:W-:Y:S01]  /*ea20*/  @!PT LDS RZ, [RZ] ;  /* 0x00000000fffff984 */ /* 0x000fe20000000800 */
[----:B------:R-:W-:Y:S01]  /*ea30*/  @!PT LDS RZ, [RZ] ;  /* 0x00000000fffff984 */ /* 0x000fe20000000800 */
[----:B------:R-:W-:Y:S04]  /*ea40*/  @P1 LDGSTS.E.BYPASS.LTC128B.128 [R8+0x1a400], desc[UR36][R2.64], !P4 ;  /* 0x1a40000002081fae */ /* 0x000fe8000e101d64 */
[----:B------:R-:W-:Y:S04]  /*ea50*/  @P1 LDGSTS.E.BYPASS.LTC128B.128 [R8+0x1d400], desc[UR36][R2.64+0x80], !P3 ;  /* 0x1d40008002081fae */ /* 0x000fe8000d901d64 */
[----:B------:R0:W-:Y:S02]  /*ea60*/  @P1 LDGSTS.E.BYPASS.LTC128B.128 [R8+0x20400], desc[UR36][R2.64+0x100], !P2 ;  /* 0x2040010002081fae */ /* 0x0001e4000d101d64 */
[----:B0-----:R-:W-:Y:S01]  /*ea70*/  MOV R2, R14 ;  /* 0x0000000e00027202 */ /* 0x001fe20000000f00 */
[----:B------:R-:W-:Y:S06]  /*ea80*/  BRA `(.L_x_339) ;  /* 0xffffffc000447947 */ /* 0x000fec000383ffff */
.L_x_265:
[----:B------:R-:W-:Y:S01]  /*ea90*/  IMAD.MOV.U32 R13, RZ, RZ, R5 ;  /* 0x000000ffff0d7224 */ /* 0x000fe200078e0005 */
[----:B------:R-:W-:Y:S01]  /*eaa0*/  MOV R15, 0xffffffff ;  /* 0xffffffff000f7802 */ /* 0x000fe20000000f00 */
[----:B------:R-:W-:Y:S01]  /*eab0*/  IMAD.MOV.U32 R12, RZ, RZ, RZ ;  /* 0x000000ffff0c7224 */ /* 0x000fe200078e00ff */
[----:B------:R-:W-:Y:S01]  /*eac0*/  IADD3 R4, R10, R4, RZ ;  /* 0x000000040a047210 */ /* 0x000fe20007ffe0ff */
[----:B------:R-:W-:Y:S02]  /*ead0*/  IMAD.MOV.U32 R11, RZ, RZ, 0x181f ;  /* 0x0000181fff0b7424 */ /* 0x000fe400078e00ff */
[----:B-----5:R-:W-:-:S07]  /*eae0*/  IMAD R6, R17, R8, RZ ;  /* 0x0000000811067224 */ /* 0x020fce00078e02ff */
[----:B------:R-:W-:Y:S05]  /*eaf0*/  WARPSYNC.COLLECTIVE R15, `(.L_x_340) ;  /* 0x000000000f087348 */ /* 0x000fea0003c00000 */
[----:B------:R0:W1:Y:S02]  /*eb00*/  SHFL.IDX P6, R14, R13, R12, R11 ;  /* 0x0000000c0d0e7389 */ /* 0x00006400000c000b */
[----:B01----:R-:W-:Y:S01]  /*eb10*/  ENDCOLLECTIVE ;  /* 0x000000000000791b */ /* 0x003fe20003800000 */
.L_x_340:
[----:B------:R-:W-:Y:S01]  /*eb20*/  ISETP.GE.AND P1, PT, R4, R6, PT ;  /* 0x000000060400720c */ /* 0x000fe20003f26270 */
[----:B------:R-:W-:Y:S02]  /*eb30*/  IMAD.MOV.U32 R13, RZ, RZ, R0 ;  /* 0x000000ffff0d7224 */ /* 0x000fe400078e0000 */
[----:B------:R-:W-:-:S10]  /*eb40*/  IMAD.MOV.U32 R2, RZ, RZ, R14 ;  /* 0x000000ffff027224 */ /* 0x000fd400078e000e */
[----:B------:R-:W-:Y:S05]  /*eb50*/  WARPSYNC.COLLECTIVE R15, `(.L_x_341) ;  /* 0x000000000f087348 */ /* 0x000fea0003c00000 */
[----:B------:R0:W1:Y:S02]  /*eb60*/  SHFL.IDX P6, R14, R13, R12, R11 ;  /* 0x0000000c0d0e7389 */ /* 0x00006400000c000b */
[----:B01----:R-:W-:Y:S01]  /*eb70*/  ENDCOLLECTIVE ;  /* 0x000000000000791b */ /* 0x003fe20003800000 */
.L_x_341:
[----:B------:R-:W-:Y:S01]  /*eb80*/  MOV R13, R5 ;  /* 0x00000005000d7202 */ /* 0x000fe20000000f00 */
[----:B------:R-:W-:Y:S02]  /*eb90*/  IMAD.MOV.U32 R12, RZ, RZ, 0x1 ;  /* 0x00000001ff0c7424 */ /* 0x000fe400078e00ff */
[----:B------:R-:W-:-:S07]  /*eba0*/  IMAD.MOV.U32 R3, RZ, RZ, R14 ;  /* 0x000000ffff037224 */ /* 0x000fce00078e000e */
[----:B------:R-:W-:Y:S05]  /*ebb0*/  WARPSYNC.COLLECTIVE R15, `(.L_x_342) ;  /* 0x000000000f087348 */ /* 0x000fea0003c00000 */
[----:B------:R0:W1:Y:S02]  /*ebc0*/  SHFL.IDX P6, R14, R13, R12, R11 ;  /* 0x0000000c0d0e7389 */ /* 0x00006400000c000b */
[----:B01----:R-:W-:Y:S01]  /*ebd0*/  ENDCOLLECTIVE ;  /* 0x000000000000791b */ /* 0x003fe20003800000 */
.L_x_342:
[----:B------:R-:W-:-:S05]  /*ebe0*/  @!P1 LEA R7, P4, R9, R3, 0x1 ;  /* 0x0000000309079211 */ /* 0x000fca00078808ff */
[----:B------:R-:W-:Y:S02]  /*ebf0*/  @!P1 IMAD.X R3, RZ, RZ, R2, P4 ;  /* 0x000000ffff039224 */ /* 0x000fe400020e0602 */
[----:B------:R-:W-:Y:S02]  /*ec00*/  @!P1 IMAD.MOV.U32 R2, RZ, RZ, R7 ;  /* 0x000000ffff029224 */ /* 0x000fe400078e0007 */
[----:B------:R-:W-:Y:S02]  /*ec10*/  VIADD R7, R4, 0x10 ;  /* 0x0000001004077836 */ /* 0x000fe40000000000 */
[----:B------:R-:W-:Y:S01]  /*ec20*/  IMAD.MOV.U32 R13, RZ, RZ, R0 ;  /* 0x000000ffff0d7224 */ /* 0x000fe200078e0000 */
[----:B------:R-:W-:Y:S01]  /*ec30*/  @!PT LDS RZ, [RZ] ;  /* 0x00000000fffff984 */ /* 0x000fe20000000800 */
[----:B------:R-:W-:Y:S01]  /*ec40*/  @!PT LDS RZ, [RZ] ;  /* 0x00000000fffff984 */ /* 0x000fe20000000800 */
[----:B------:R-:W-:Y:S01]  /*ec50*/  @!PT LDS RZ, [RZ] ;  /* 0x00000000fffff984 */ /* 0x000fe20000000800 */
[----:B------:R-:W-:Y:S04]  /*ec60*/  @!P1 LDGSTS.E.BYPASS.LTC128B.128 [R34+0xc400], desc[UR36][R2.64], !P3 ;  /* 0x0c40000002229fae */ /* 0x000fe8000d901d64 */
[----:B------:R-:W-:Y:S04]  /*ec70*/  @!P1 LDGSTS.E.BYPASS.LTC128B.128 [R34+0x10400], desc[UR36][R2.64+0x80], !P2 ;  /* 0x1040008002229fae */ /* 0x000fe8000d101d64 */
[----:B------:R0:W-:Y:S01]  /*ec80*/  @!P1 LDGSTS.E.BYPASS.LTC128B.128 [R34+0x14400], desc[UR36][R2.64+0x100], !P0 ;  /* 0x1440010002229fae */ /* 0x0001e2000c101d64 */
[----:B------:R-:W-:Y:S01]  /*ec90*/  ISETP.GE.AND P1, PT, R7, R6, PT ;  /* 0x000000060700720c */ /* 0x000fe20003f26270 */
[----:B0-----:R-:W-:-:S12]  /*eca0*/  IMAD.MOV.U32 R2, RZ, RZ, R14 ;  /* 0x000000ffff027224 */ /* 0x001fd800078e000e */
[----:B------:R-:W-:Y:S05]  /*ecb0*/  WARPSYNC.COLLECTIVE R15, `(.L_x_343) ;  /* 0x000000000f087348 */ /* 0x000fea0003c00000 */
[----:B------:R0:W1:Y:S02]  /*ecc0*/  SHFL.IDX P6, R14, R13, R12, R11 ;  /* 0x0000000c0d0e7389 */ /* 0x00006400000c000b */
[----:B01----:R-:W-:Y:S01]  /*ecd0*/  ENDCOLLECTIVE ;  /* 0x000000000000791b */ /* 0x003fe20003800000 */
.L_x_343:
[----:B------:R-:W-:Y:S02]  /*ece0*/  IMAD.MOV.U32 R13, RZ, RZ, R5 ;  /* 0x000000ffff0d7224 */ /* 0x000fe400078e0005 */
[----:B------:R-:W-:Y:S01]  /*ecf0*/  IMAD.MOV.U32 R12, RZ, RZ, 0x2 ;  /* 0x00000002ff0c7424 */ /* 0x000fe200078e00ff */
[----:B------:R-:W-:-:S07]  /*ed00*/  MOV R3, R14 ;  /* 0x0000000e00037202 */ /* 0x000fce0000000f00 */
[----:B------:R-:W-:Y:S05]  /*ed10*/  WARPSYNC.COLLECTIVE R15, `(.L_x_344) ;  /* 0x000000000f087348 */ /* 0x000fea0003c00000 */
[----:B------:R0:W1:Y:S02]  /*ed20*/  SHFL.IDX P6, R14, R13, R12, R11 ;  /* 0x0000000c0d0e7389 */ /* 0x00006400000c000b */
[----:B01----:R-:W-:Y:S01]  /*ed30*/  ENDCOLLECTIVE ;  /* 0x000000000000791b */ /* 0x003fe20003800000 */
.L_x_344:
[----:B------:R-:W-:-:S05]  /*ed40*/  @!P1 LEA R7, P4, R9, R3, 0x1 ;  /* 0x0000000309079211 */ /* 0x000fca00078808ff */
[----:B------:R-:W-:Y:S02]  /*ed50*/  @!P1 IMAD.X R8, RZ, RZ, R2, P4 ;  /* 0x000000ffff089224 */ /* 0x000fe400020e0602 */
[----:B------:R-:W-:Y:S01]  /*ed60*/  @!P1 IMAD.MOV.U32 R2, RZ, RZ, R7 ;  /* 0x000000ffff029224 */ /* 0x000fe200078e0007 */
[----:B------:R-:W-:Y:S01]  /*ed70*/  IADD3 R7, R4, 0x20, RZ ;  /* 0x0000002004077810 */ /* 0x000fe20007ffe0ff */
[----:B------:R-:W-:Y:S01]  /*ed80*/  @!P1 IMAD.MOV.U32 R3, RZ, RZ, R8 ;  /* 0x000000ffff039224 */ /* 0x000fe200078e0008 */
[----:B------:R-:W-:-:S04]  /*ed90*/  MOV R13, R0 ;  /* 0x00000000000d7202 */ /* 0x000fc80000000f00 */
        /* <DEDUP_REMOVED lines=11> */
.L_x_345:
[----:B------:R-:W-:Y:S02]  /*ee50*/  IMAD.MOV.U32 R13, RZ, RZ, R5 ;  /* 0x000000ffff0d7224 */ /* 0x000fe400078e0005 */
[----:B------:R-:W-:Y:S02]  /*ee60*/  IMAD.MOV.U32 R12, RZ, RZ, 0x3 ;  /* 0x00000003ff0c7424 */ /* 0x000fe400078e00ff */
[----:B------:R-:W-:-:S07]  /*ee70*/  IMAD.MOV.U32 R3, RZ, RZ, R14 ;  /* 0x000000ffff037224 */ /* 0x000fce00078e000e */
[----:B------:R-:W-:Y:S05]  /*ee80*/  WARPSYNC.COLLECTIVE R15, `(.L_x_346) ;  /* 0x000000000f087348 */ /* 0x000fea0003c00000 */
[----:B------:R0:W1:Y:S02]  /*ee90*/  SHFL.IDX P6, R14, R13, R12, R11 ;  /* 0x0000000c0d0e7389 */ /* 0x00006400000c000b */
[----:B01----:R-:W-:Y:S01]  /*eea0*/  ENDCOLLECTIVE ;  /* 0x000000000000791b */ /* 0x003fe20003800000 */
.L_x_346:
[----:B------:R-:W-:-:S05]  /*eeb0*/  @!P1 LEA R7, P4, R9, R3, 0x1 ;  /* 0x0000000309079211 */ /* 0x000fca00078808ff */
[----:B------:R-:W-:Y:S02]  /*eec0*/  @!P1 IMAD.X R8, RZ, RZ, R2, P4 ;  /* 0x000000ffff089224 */ /* 0x000fe400020e0602 */
[----:B------:R-:W-:Y:S02]  /*eed0*/  @!P1 IMAD.MOV.U32 R2, RZ, RZ, R7 ;  /* 0x000000ffff029224 */ /* 0x000fe400078e0007 */
[----:B------:R-:W-:Y:S01]  /*eee0*/  VIADD R7, R4, 0x30 ;  /* 0x0000003004077836 */ /* 0x000fe20000000000 */
[----:B------:R-:W-:Y:S01]  /*eef0*/  @!P1 MOV R3, R8 ;  /* 0x0000000800039202 */ /* 0x000fe20000000f00 */
[----:B------:R-:W-:-:S04]  /*ef00*/  IMAD.MOV.U32 R13, RZ, RZ, R0 ;  /* 0x000000ffff0d7224 */ /* 0x000fc800078e0000 */
[----:B------:R-:W-:Y:S01]  /*ef10*/  @!PT LDS RZ, [RZ] ;  /* 0x00000000fffff984 */ /* 0x000fe20000000800 */
[----:B------:R-:W-:Y:S01]  /*ef20*/  @!PT LDS RZ, [RZ] ;  /* 0x00000000fffff984 */ /* 0x000fe20000000800 */
[----:B------:R-:W-:Y:S01]  /*ef30*/  @!PT LDS RZ, [RZ] ;  /* 0x00000000fffff984 */ /* 0x000fe20000000800 */
[----:B------:R-:W-:Y:S04]  /*ef40*/  @!P1 LDGSTS.E.BYPASS.LTC128B.128 [R34+0xd400], desc[UR36][R2.64], !P3 ;  /* 0x0d40000002229fae */ /* 0x000fe8000d901d64 */
[----:B------:R-:W-:Y:S04]  /*ef50*/  @!P1 LDGSTS.E.BYPASS.LTC128B.128 [R34+0x11400], desc[UR36][R2.64+0x80], !P2 ;  /* 0x1140008002229fae */ /* 0x000fe8000d101d64 */
[----:B------:R0:W-:Y:S01]  /*ef60*/  @!P1 LDGSTS.E.BYPASS.LTC128B.128 [R34+0x15400], desc[UR36][R2.64+0x100], !P0 ;  /* 0x1540010002229fae */ /* 0x0001e2000c101d64 */
[----:B------:R-:W-:Y:S02]  /*ef70*/  ISETP.GE.AND P1, PT, R7, R6, PT ;  /* 0x000000060700720c */ /* 0x000fe40003f26270 */
[----:B0-----:R-:W-:-:S11]  /*ef80*/  MOV R2, R14 ;  /* 0x0000000e00027202 */ /* 0x001fd60000000f00 */
[----:B------:R-:W-:Y:S05]  /*ef90*/  WARPSYNC.COLLECTIVE R15, `(.L_x_347) ;  /* 0x000000000f087348 */ /* 0x000fea0003c00000 */
[----:B------:R0:W1:Y:S02]  /*efa0*/  SHFL.IDX P6, R14, R13, R12, R11 ;  /* 0x0000000c0d0e7389 */ /* 0x00006400000c000b */
[----:B01----:R-:W-:Y:S01]  /*efb0*/  ENDCOLLECTIVE ;  /* 0x000000000000791b */ /* 0x003fe20003800000 */
.L_x_347:
[----:B------:R-:W-:Y:S01]  /*efc0*/  IMAD.MOV.U32 R13, RZ, RZ, R5 ;  /* 0x000000ffff0d7224 */ /* 0x000fe200078e0005 */
[----:B------:R-:W-:Y:S01]  /*efd0*/  MOV R12, 0x4 ;  /* 0x00000004000c7802 */ /* 0x000fe20000000f00 */
[----:B------:R-:W-:-:S07]  /*efe0*/  IMAD.MOV.U32 R3, RZ, RZ, R14 ;  /* 0x000000ffff037224 */ /* 0x000fce00078e000e */
[----:B------:R-:W-:Y:S05]  /*eff0*/  WARPSYNC.COLLECTIVE R15, `(.L_x_348) ;  /* 0x000000000f087348 */ /* 0x000fea0003c00000 */
[----:B------:R0:W1:Y:S02]  /*f000*/  SHFL.IDX P6, R14, R13, R12, R11 ;  /* 0x0000000c0d0e7389 */ /* 0x00006400000c000b */
[----:B01----:R-:W-:Y:S01]  /*f010*/  ENDCOLLECTIVE ;  /* 0x000000000000791b */ /* 0x003fe20003800000 */
.L_x_348:
[----:B------:R-:W-:-:S05]  /*f020*/  @!P1 LEA R7, P4, R9, R3, 0x1 ;  /* 0x0000000309079211 */ /* 0x000fca00078808ff */
[----:B------:R-:W-:Y:S01]  /*f030*/  @!P1 IMAD.X R8, RZ, RZ, R2, P4 ;  /* 0x000000ffff089224 */ /* 0x000fe200020e0602 */
[----:B------:R-:W-:Y:S01]  /*f040*/  @!P1 MOV R2, R7 ;  /* 0x0000000700029202 */ /* 0x000fe20000000f00 */
[----:B------:R-:W-:Y:S02]  /*f050*/  VIADD R7, R4, 0x40 ;  /* 0x0000004004077836 */ /* 0x000fe40000000000 */
[----:B------:R-:W-:Y:S02]  /*f060*/  @!P1 IMAD.MOV.U32 R3, RZ, RZ, R8 ;  /* 0x000000ffff039224 */ /* 0x000fe400078e0008 */
[----:B------:R-:W-:-:S03]  /*f070*/  IMAD.MOV.U32 R13, RZ, RZ, R0 ;  /* 0x000000ffff0d7224 */ /* 0x000fc600078e0000 */
        /* <DEDUP_REMOVED lines=11> */
.L_x_349:
[----:B------:R-:W-:Y:S01]  /*f130*/  MOV R13, R5 ;  /* 0x00000005000d7202 */ /* 0x000fe20000000f00 */
[----:B------:R-:W-:Y:S02]  /*f140*/  IMAD.MOV.U32 R12, RZ, RZ, 0x5 ;  /* 0x00000005ff0c7424 */ /* 0x000fe400078e00ff */
[----:B------:R-:W-:-:S07]  /*f150*/  IMAD.MOV.U32 R3, RZ, RZ, R14 ;  /* 0x000000ffff037224 */ /* 0x000fce00078e000e */
[----:B------:R-:W-:Y:S05]  /*f160*/  WARPSYNC.COLLECTIVE R15, `(.L_x_350) ;  /* 0x000000000f087348 */ /* 0x000fea0003c00000 */
[----:B------:R0:W1:Y:S02]  /*f170*/  SHFL.IDX P6, R14, R13, R12, R11 ;  /* 0x0000000c0d0e7389 */ /* 0x00006400000c000b */
[----:B01----:R-:W-:Y:S01]  /*f180*/  ENDCOLLECTIVE ;  /* 0x000000000000791b */ /* 0x003fe20003800000 */
.L_x_350:
[----:B------:R-:W-:-:S04]  /*f190*/  @!P1 LEA R7, P4, R9, R3, 0x1 ;  /* 0x0000000309079211 */ /* 0x000fc800078808ff */
[----:B------:R-:W-:Y:S01]  /*f1a0*/  @!P1 IADD3.X R8, RZ, R2, RZ, P4, !PT ;  /* 0x00000002ff089210 */ /* 0x000fe200027fe4ff */
[----:B------:R-:W-:Y:S02]  /*f1b0*/  @!P1 IMAD.MOV.U32 R2, RZ, RZ, R7 ;  /* 0x000000ffff029224 */ /* 0x000fe400078e0007 */
        /* <DEDUP_REMOVED lines=14> */
.L_x_351:
[----:B------:R-:W-:Y:S02]  /*f2a0*/  IMAD.MOV.U32 R13, RZ, RZ, R5 ;  /* 0x000000ffff0d7224 */ /* 0x000fe400078e0005 */
[----:B------:R-:W-:Y:S01]  /*f2b0*/  IMAD.MOV.U32 R12, RZ, RZ, 0x6 ;  /* 0x00000006ff0c7424 */ /* 0x000fe200078e00ff */
[----:B------:R-:W-:-:S07]  /*f2c0*/  MOV R3, R14 ;  /* 0x0000000e00037202 */ /* 0x000fce0000000f00 */
[----:B------:R-:W-:Y:S05]  /*f2d0*/  WARPSYNC.COLLECTIVE R15, `(.L_x_352) ;  /* 0x000000000f087348 */ /* 0x000fea0003c00000 */
[----:B------:R0:W1:Y:S02]  /*f2e0*/  SHFL.IDX P6, R14, R13, R12, R11 ;  /* 0x0000000c0d0e7389 */ /* 0x00006400000c000b */
[----:B01----:R-:W-:Y:S01]  /*f2f0*/  ENDCOLLECTIVE ;  /* 0x000000000000791b */ /* 0x003fe20003800000 */
.L_x_352:
        /* <DEDUP_REMOVED lines=17> */
.L_x_353:
[----:B------:R-:W-:Y:S02]  /*f410*/  IMAD.MOV.U32 R13, RZ, RZ, R5 ;  /* 0x000000ffff0d7224 */ /* 0x000fe400078e0005 */
[----:B------:R-:W-:Y:S02]  /*f420*/  IMAD.MOV.U32 R12, RZ, RZ, 0x7 ;  /* 0x00000007ff0c7424 */ /* 0x000fe400078e00ff */
[----:B------:R-:W-:-:S07]  /*f430*/  IMAD.MOV.U32 R3, RZ, RZ, R14 ;  /* 0x000000ffff037224 */ /* 0x000fce00078e000e */
[----:B------:R-:W-:Y:S05]  /*f440*/  WARPSYNC.COLLECTIVE R15, `(.L_x_354) ;  /* 0x000000000f087348 */ /* 0x000fea0003c00000 */
[----:B------:R0:W1:Y:S02]  /*f450*/  SHFL.IDX P6, R14, R13, R12, R11 ;  /* 0x0000000c0d0e7389 */ /* 0x00006400000c000b */
[----:B01----:R-:W-:Y:S01]  /*f460*/  ENDCOLLECTIVE ;  /* 0x000000000000791b */ /* 0x003fe20003800000 */
.L_x_354:
[----:B------:R-:W-:-:S05]  /*f470*/  @!P1 LEA R7, P4, R9, R3, 0x1 ;  /* 0x0000000309079211 */ /* 0x000fca00078808ff */
[----:B------:R-:W-:Y:S02]  /*f480*/  @!P1 IMAD.X R8, RZ, RZ, R2, P4 ;  /* 0x000000ffff089224 */ /* 0x000fe400020e0602 */
[----:B------:R-:W-:-:S03]  /*f490*/  @!P1 IMAD.MOV.U32 R2, RZ, RZ, R7 ;  /* 0x000000ffff029224 */ /* 0x000fc600078e0007 */
[----:B------:R-:W-:Y:S02]  /*f4a0*/  @!P1 MOV R3, R8 ;  /* 0x0000000800039202 */ /* 0x000fe40000000f00 */
[----:B------:R-:W-:-:S03]  /*f4b0*/  MOV R13, R0 ;  /* 0x00000000000d7202 */ /* 0x000fc60000000f00 */
[----:B------:R-:W-:Y:S01]  /*f4c0*/  @!PT LDS RZ, [RZ] ;  /* 0x00000000fffff984 */ /* 0x000fe20000000800 */
[----:B------:R-:W-:Y:S01]  /*f4d0*/  @!PT LDS RZ, [RZ] ;  /* 0x00000000fffff984 */ /* 0x000fe20000000800 */
[----:B------:R-:W-:Y:S01]  /*f4e0*/  @!PT LDS RZ, [RZ] ;  /* 0x00000000fffff984 */ /* 0x000fe20000000800 */
[----:B------:R0:W-:Y:S04]  /*f4f0*/  @!P1 LDGSTS.E.BYPASS.LTC128B.128 [R34+0xf400], desc[UR36][R2.64], !P3 ;  /* 0x0f40000002229fae */ /* 0x0001e8000d901d64 */
[----:B------:R0:W-:Y:S01]  /*f500*/  @!P1 LDGSTS.E.BYPASS.LTC128B.128 [R34+0x13400], desc[UR36][R2.64+0x80], !P2 ;  /* 0x1340008002229fae */ /* 0x0001e2000d101d64 */
[----:B------:R-:W-:-:S03]  /*f510*/  IMAD.MOV.U32 R5, RZ, RZ, R14 ;  /* 0x000000ffff057224 */ /* 0x000fc600078e000e */
[----:B------:R0:W-:Y:S04]  /*f520*/  @!P1 LDGSTS.E.BYPASS.LTC128B.128 [R34+0x17400], desc[UR36][R2.64+0x100], !P0 ;  /* 0x1740010002229fae */ /* 0x0001e8000c101d64 */
[----:B0-----:R-:W-:Y:S05]  /*f530*/  WARPSYNC.COLLECTIVE R15, `(.L_x_355) ;  /* 0x000000000f087348 */ /* 0x001fea0003c00000 */
[----:B------:R1:W2:Y:S02]  /*f540*/  SHFL.IDX P6, R14, R13, R12, R11 ;  /* 0x0000000c0d0e7389 */ /* 0x0002a400000c000b */
[----:B012---:R-:W-:Y:S01]  /*f550*/  ENDCOLLECTIVE ;  /* 0x000000000000791b */ /* 0x007fe20003800000 */
.L_x_355:
[----:B------:R-:W-:Y:S05]  /*f560*/  BRA `(.L_x_356) ;  /* 0xffffffc000a87947 */ /* 0x000fea000383ffff */
.L_x_270:
[----:B0-----:R0:W1:Y:S02]  /*f570*/  SYNCS.PHASECHK.TRANS64.TRYWAIT P0, [R22+URZ+0x2a820], R3 ;  /* 0x02a82003160075a7 */ /* 0x001064000800017f */
[----:B-1----:R-:W-:Y:S05]  /*f580*/  @!P0 NANOSLEEP.SYNCS 0x989680 ;  /* 0x009896800000895d */ /* 0x002fea0003900000 */
[----:B------:R-:W1:Y:S02]  /*f590*/  @!P0 SYNCS.PHASECHK.TRANS64 P0, [R22+URZ+0x2a820], R3 ;  /* 0x02a82003160085a7 */ /* 0x000e64000800007f */
[----:B-1----:R-:W-:Y:S05]  /*f5a0*/  @!P0 BRA `(.L_x_270) ;  /* 0xfffffffc00f08947 */ /* 0x002fea000383ffff */
[----:B------:R-:W-:Y:S05]  /*f5b0*/  BRA `(.L_x_357) ;  /* 0xffffffc400187947 */ /* 0x000fea000383ffff */
.L_x_275:
[----:B0-----:R0:W1:Y:S02]  /*f5c0*/  SYNCS.PHASECHK.TRANS64.TRYWAIT P0, [R6+URZ+0x2a840], R3 ;  /* 0x02a84003060075a7 */ /* 0x001064000800017f */
[----:B-1----:R-:W-:Y:S05]  /*f5d0*/  @!P0 NANOSLEEP.SYNCS 0x989680 ;  /* 0x009896800000895d */ /* 0x002fea0003900000 */
[----:B------:R-:W1:Y:S02]  /*f5e0*/  @!P0 SYNCS.PHASECHK.TRANS64 P0, [R6+URZ+0x2a840], R3 ;  /* 0x02a84003060085a7 */ /* 0x000e64000800007f */
[----:B-1----:R-:W-:Y:S05]  /*f5f0*/  @!P0 BRA `(.L_x_275) ;  /* 0xfffffffc00f08947 */ /* 0x002fea000383ffff */
[----:B------:R-:W-:Y:S05]  /*f600*/  BRA `(.L_x_358) ;  /* 0xffffffc400e47947 */ /* 0x000fea000383ffff */
.L_x_276:
[----:B------:R-:W-:Y:S01]  /*f610*/  BSSY B1, `(.L_x_359) ;  /* 0x0000008000017945 */ /* 0x000fe20003800000 */
[----:B------:R-:W-:Y:S01]  /*f620*/  IMAD.MOV.U32 R13, RZ, RZ, R5 ;  /* 0x000000ffff0d7224 */ /* 0x000fe200078e0005 */
[----:B------:R-:W-:Y:S01]  /*f630*/  MOV R15, 0xffffffff ;  /* 0xffffffff000f7802 */ /* 0x000fe20000000f00 */
[----:B------:R-:W-:Y:S02]  /*f640*/  IMAD.MOV.U32 R12, RZ, RZ, RZ ;  /* 0x000000ffff0c7224 */ /* 0x000fe400078e00ff */
[----:B------:R-:W-:-:S07]  /*f650*/  IMAD.MOV.U32 R11, RZ, RZ, 0x181f ;  /* 0x0000181fff0b7424 */ /* 0x000fce00078e00ff */
[----:B------:R-:W-:Y:S05]  /*f660*/  WARPSYNC.COLLECTIVE R15, `(.L_x_360) ;  /* 0x000000000f087348 */ /* 0x000fea0003c00000 */
[----:B------:R0:W1:Y:S02]  /*f670*/  SHFL.IDX P6, R14, R13, R12, R11 ;  /* 0x0000000c0d0e7389 */ /* 0x00006400000c000b */
[----:B01----:R-:W-:Y:S01]  /*f680*/  ENDCOLLECTIVE ;  /* 0x000000000000791b */ /* 0x003fe20003800000 */
.L_x_360:
[----:B------:R-:W-:Y:S05]  /*f690*/  BSYNC B1 ;  /* 0x0000000000017941 */ /* 0x000fea0003800000 */
.L_x_359:
[----:B------:R-:W0:Y:S01]  /*f6a0*/  S2R R35, SR_TID.X ;  /* 0x0000000000237919 */ /* 0x000e220000002100 */
[----:B------:R-:W-:Y:S01]  /*f6b0*/  IMAD.MOV.U32 R13, RZ, RZ, R9 ;  /* 0x000000ffff0d7224 */ /* 0x000fe200078e0009 */
[----:B------:R-:W-:Y:S01]  /*f6c0*/  MOV R11, 0x181f ;  /* 0x0000181f000b7802 */ /* 0x000fe20000000f00 */
[----:B------:R-:W-:Y:S02]  /*f6d0*/  IMAD.MOV.U32 R12, RZ, RZ, RZ ;  /* 0x000000ffff0c7224 */ /* 0x000fe400078e00ff */
[----:B------:R-:W-:Y:S02]  /*f6e0*/  IMAD.MOV.U32 R15, RZ, RZ, -0x1 ;  /* 0xffffffffff0f7424 */ /* 0x000fe400078e00ff */
[----:B------:R-:W-:Y:S02]  /*f6f0*/  IMAD.MOV.U32 R3, RZ, RZ, R14 ;  /* 0x000000ffff037224 */ /* 0x000fe400078e000e */
[----:B------:R-:W-:-:S07]  /*f700*/  IMAD R4, R4, 0x2, R22 ;  /* 0x0000000204047824 */ /* 0x000fce00078e0216 */
[----:B0-----:R-:W-:Y:S05]  /*f710*/  WARPSYNC.COLLECTIVE R15, `(.L_x_361) ;  /* 0x000000000f087348 */ /* 0x001fea0003c00000 */
[----:B------:R1:W2:Y:S02]  /*f720*/  SHFL.IDX P6, R14, R13, R12, R11 ;  /* 0x0000000c0d0e7389 */ /* 0x0002a400000c000b */
[----:B012---:R-:W-:Y:S01]  /*f730*/  ENDCOLLECTIVE ;  /* 0x000000000000791b */ /* 0x007fe20003800000 */
.L_x_361:
[----:B------:R-:W-:Y:S01]  /*f740*/  IMAD.MOV.U32 R13, RZ, RZ, R5 ;  /* 0x000000ffff0d7224 */ /* 0x000fe200078e0005 */
[----:B------:R-:W-:Y:S01]  /*f750*/  MOV R12, 0x1 ;  /* 0x00000001000c7802 */ /* 0x000fe20000000f00 */
[----:B------:R-:W-:Y:S02]  /*f760*/  IMAD.SHL.U32 R35, R35, 0x8, RZ ;  /* 0x0000000823237824 */ /* 0x000fe400078e00ff */
[----:B------:R-:W-:-:S07]  /*f770*/  IMAD.MOV.U32 R2, RZ, RZ, R14 ;  /* 0x000000ffff027224 */ /* 0x000fce00078e000e */
[----:B------:R-:W-:Y:S05]  /*f780*/  WARPSYNC.COLLECTIVE R15, `(.L_x_362) ;  /* 0x000000000f087348 */ /* 0x000fea0003c00000 */
[----:B------:R0:W1:Y:S02]  /*f790*/  SHFL.IDX P6, R14, R13, R12, R11 ;  /* 0x0000000c0d0e7389 */ /* 0x00006400000c000b */
[----:B01----:R-:W-:Y:S01]  /*f7a0*/  ENDCOLLECTIVE ;  /* 0x000000000000791b */ /* 0x003fe20003800000 */
.L_x_362:
[----:B------:R-:W-:-:S04]  /*f7b0*/  LOP3.LUT R35, R35, 0x38, RZ, 0xc0, !PT ;  /* 0x0000003823237812 */ /* 0x000fc800078ec0ff */
[----:B------:R-:W-:-:S04]  /*f7c0*/  SHF.L.U32 R0, R35, 0x1, RZ ;  /* 0x0000000123007819 */ /* 0x000fc800000006ff */
[----:B------:R-:W-:-:S05]  /*f7d0*/  IADD3 R2, P0, R2, R0, RZ ;  /* 0x0000000002027210 */ /* 0x000fca0007f1e0ff */
[----:B------:R-:W-:Y:S02]  /*f7e0*/  IMAD.X R3, RZ, RZ, R3, P0 ;  /* 0x000000ffff037224 */ /* 0x000fe400000e0603 */
[----:B------:R-:W-:-:S03]  /*f7f0*/  IMAD.MOV.U32 R13, RZ, RZ, R9 ;  /* 0x000000ffff0d7224 */ /* 0x000fc600078e0009 */
[----:B------:R-:W-:Y:S01]  /*f800*/  @!PT LDS RZ, [RZ] ;  /* 0x00000000fffff984 */ /* 0x000fe20000000800 */
[----:B------:R-:W-:Y:S01]  /*f810*/  @!PT LDS RZ, [RZ] ;  /* 0x00000000fffff984 */ /* 0x000fe20000000800 */
[----:B------:R-:W-:Y:S01]  /*f820*/  @!PT LDS RZ, [RZ] ;  /* 0x00000000fffff984 */ /* 0x000fe20000000800 */
[----:B------:R-:W-:Y:S04]  /*f830*/  LDGSTS.E.BYPASS.LTC128B.128 [R4+0x18400], desc[UR36][R2.64], !P3 ;  /* 0x1840000002047fae */ /* 0x000fe8000d901d64 */
[----:B------:R-:W-:Y:S04]  /*f840*/  LDGSTS.E.BYPASS.LTC128B.128 [R4+0x1b400], desc[UR36][R2.64+0x80], !P2 ;  /* 0x1b40008002047fae */ /* 0x000fe8000d101d64 */
[----:B------:R0:W-:Y:S02]  /*f850*/  LDGSTS.E.BYPASS.LTC128B.128 [R4+0x1e400], desc[UR36][R2.64+0x100], !P1 ;  /* 0x1e40010002047fae */ /* 0x0001e4000c901d64 */
[----:B0-----:R-:W-:-:S07]  /*f860*/  IMAD.MOV.U32 R3, RZ, RZ, R14 ;  /* 0x000000ffff037224 */ /* 0x001fce00078e000e */
[----:B------:R-:W-:Y:S05]  /*f870*/  WARPSYNC.COLLECTIVE R15, `(.L_x_363) ;  /* 0x000000000f087348 */ /* 0x000fea0003c00000 */
[----:B------:R0:W1:Y:S02]  /*f880*/  SHFL.IDX P6, R14, R13, R12, R11 ;  /* 0x0000000c0d0e7389 */ /* 0x00006400000c000b */
[----:B01----:R-:W-:Y:S01]  /*f890*/  ENDCOLLECTIVE ;  /* 0x000000000000791b */ /* 0x003fe20003800000 */
.L_x_363:
[----:B------:R-:W-:Y:S02]  /*f8a0*/  IMAD.MOV.U32 R13, RZ, RZ, R5 ;  /* 0x000000ffff0d7224 */ /* 0x000fe400078e0005 */
[----:B------:R-:W-:Y:S02]  /*f8b0*/  IMAD.MOV.U32 R12, RZ, RZ, 0x2 ;  /* 0x00000002ff0c7424 */ /* 0x000fe400078e00ff */
[----:B------:R-:W-:-:S07]  /*f8c0*/  IMAD.MOV.U32 R2, RZ, RZ, R14 ;  /* 0x000000ffff027224 */ /* 0x000fce00078e000e */
[----:B------:R-:W-:Y:S05]  /*f8d0*/  WARPSYNC.COLLECTIVE R15, `(.L_x_364) ;  /* 0x000000000f087348 */ /* 0x000fea0003c00000 */
[----:B------:R0:W1:Y:S02]  /*f8e0*/  SHFL.IDX P6, R14, R13, R12, R11 ;  /* 0x0000000c0d0e7389 */ /* 0x00006400000c000b */
[----:B01----:R-:W-:Y:S01]  /*f8f0*/  ENDCOLLECTIVE ;  /* 0x000000000000791b */ /* 0x003fe20003800000 */
.L_x_364:
[----:B------:R-:W-:-:S04]  /*f900*/  IADD3 R2, P0, R2, R0, RZ ;  /* 0x0000000002027210 */ /* 0x000fc80007f1e0ff */
[----:B------:R-:W-:-:S05]  /*f910*/  IADD3.X R3, RZ, R3, RZ, P0, !PT ;  /* 0x00000003ff037210 */ /* 0x000fca00007fe4ff */
[----:B------:R-:W-:Y:S01]  /*f920*/  @!PT LDS RZ, [RZ] ;  /* 0x00000000fffff984 */ /* 0x000fe20000000800 */
[----:B------:R-:W-:Y:S01]  /*f930*/  @!PT LDS RZ, [RZ] ;  /* 0x00000000fffff984 */ /* 0x000fe20000000800 */
[----:B------:R-:W-:Y:S01]  /*f940*/  @!PT LDS RZ, [RZ] ;  /* 0x00000000fffff984 */ /* 0x000fe20000000800 */
[----:B------:R0:W-:Y:S01]  /*f950*/  LDGSTS.E.BYPASS.LTC128B.128 [R4+0x18c00], desc[UR36][R2.64], !P3 ;  /* 0x18c0000002047fae */ /* 0x0001e2000d901d64 */
[----:B------:R-:W-:-:S03]  /*f960*/  MOV R13, R9 ;  /* 0x00000009000d7202 */ /* 0x000fc60000000f00 */
[----:B------:R0:W-:Y:S04]  /*f970*/  LDGSTS.E.BYPASS.LTC128B.128 [R4+0x1bc00], desc[UR36][R2.64+0x80], !P2 ;  /* 0x1bc0008002047fae */ /* 0x0001e8000d101d64 */
[----:B------:R0:W-:Y:S01]  /*f980*/  LDGSTS.E.BYPASS.LTC128B.128 [R4+0x1ec00], desc[UR36][R2.64+0x100], !P1 ;  /* 0x1ec0010002047fae */ /* 0x0001e2000c901d64 */
[----:B------:R-:W-:-:S07]  /*f990*/  IMAD.MOV.U32 R35, RZ, RZ, R14 ;  /* 0x000000ffff237224 */ /* 0x000fce00078e000e */
[----:B0-----:R-:W-:Y:S05]  /*f9a0*/  WARPSYNC.COLLECTIVE R15, `(.L_x_365) ;  /* 0x000000000f087348 */ /* 0x001fea0003c00000 */
[----:B------:R1:W2:Y:S02]  /*f9b0*/  SHFL.IDX P6, R14, R13, R12, R11 ;  /* 0x0000000c0d0e7389 */ /* 0x0002a400000c000b */
[----:B012---:R-:W-:Y:S01]  /*f9c0*/  ENDCOLLECTIVE ;  /* 0x000000000000791b */ /* 0x007fe20003800000 */
.L_x_365:
[----:B------:R-:W-:Y:S01]  /*f9d0*/  IMAD.MOV.U32 R13, RZ, RZ, R5 ;  /* 0x000000ffff0d7224 */ /* 0x000fe200078e0005 */
[----:B------:R-:W-:Y:S01]  /*f9e0*/  MOV R12, 0x3 ;  /* 0x00000003000c7802 */ /* 0x000fe20000000f00 */
[----:B------:R-:W-:-:S07]  /*f9f0*/  IMAD.MOV.U32 R2, RZ, RZ, R14 ;  /* 0x000000ffff027224 */ /* 0x000fce00078e000e */
[----:B------:R-:W-:Y:S05]  /*fa00*/  WARPSYNC.COLLECTIVE R15, `(.L_x_366) ;  /* 0x000000000f087348 */ /* 0x000fea0003c00000 */
[----:B------:R0:W1:Y:S02]  /*fa10*/  SHFL.IDX P6, R14, R13, R12, R11 ;  /* 0x0000000c0d0e7389 */ /* 0x00006400000c000b */
[----:B01----:R-:W-:Y:S01]  /*fa20*/  ENDCOLLECTIVE ;  /* 0x000000000000791b */ /* 0x003fe20003800000 */
.L_x_366:
[----:B------:R-:W-:-:S05]  /*fa30*/  IADD3 R2, P0, R2, R0, RZ ;  /* 0x0000000002027210 */ /* 0x000fca0007f1e0ff */
[----:B------:R-:W-:-:S05]  /*fa40*/  IMAD.X R3, RZ, RZ, R35, P0 ;  /* 0x000000ffff037224 */ /* 0x000fca00000e0623 */
[----:B------:R-:W-:Y:S01]  /*fa50*/  @!PT LDS RZ, [RZ] ;  /* 0x00000000fffff984 */ /* 0x000fe20000000800 */
[----:B------:R-:W-:Y:S01]  /*fa60*/  @!PT LDS RZ, [RZ] ;  /* 0x00000000fffff984 */ /* 0x000fe20000000800 */
[----:B------:R-:W-:Y:S01]  /*fa70*/  @!PT LDS RZ, [RZ] ;  /* 0x00000000fffff984 */ /* 0x000fe20000000800 */
[----:B------:R0:W-:Y:S01]  /*fa80*/  LDGSTS.E.BYPASS.LTC128B.128 [R4+0x19400], desc[UR36][R2.64], !P3 ;  /* 0x1940000002047fae */ /* 0x0001e2000d901d64 */
[----:B------:R-:W-:-:S03]  /*fa90*/  IMAD.MOV.U32 R13, RZ, RZ, R9 ;  /* 0x000000ffff0d7224 */ /* 0x000fc600078e0009 */
[----:B------:R0:W-:Y:S04]  /*faa0*/  LDGSTS.E.BYPASS.LTC128B.128 [R4+0x1c400], desc[UR36][R2.64+0x80], !P2 ;  /* 0x1c40008002047fae */ /* 0x0001e8000d101d64 */
[----:B------:R0:W-:Y:S01]  /*fab0*/  LDGSTS.E.BYPASS.LTC128B.128 [R4+0x1f400], desc[UR36][R2.64+0x100], !P1 ;  /* 0x1f40010002047fae */ /* 0x0001e2000c901d64 */
[----:B------:R-:W-:-:S07]  /*fac0*/  IMAD.MOV.U32 R35, RZ, RZ, R14 ;  /* 0x000000ffff237224 */ /* 0x000fce00078e000e */
[----:B0-----:R-:W-:Y:S05]  /*fad0*/  WARPSYNC.COLLECTIVE R15, `(.L_x_367) ;  /* 0x000000000f087348 */ /* 0x001fea0003c00000 */
[----:B------:R1:W2:Y:S02]  /*fae0*/  SHFL.IDX P6, R14, R13, R12, R11 ;  /* 0x0000000c0d0e7389 */ /* 0x0002a400000c000b */
[----:B012---:R-:W-:Y:S01]  /*faf0*/  ENDCOLLECTIVE ;  /* 0x000000000000791b */ /* 0x007fe20003800000 */
.L_x_367:
[----:B------:R-:W-:Y:S02]  /*fb00*/  IMAD.MOV.U32 R13, RZ, RZ, R5 ;  /* 0x000000ffff0d7224 */ /* 0x000fe400078e0005 */
[----:B------:R-:W-:Y:S02]  /*fb10*/  IMAD.MOV.U32 R12, RZ, RZ, 0x4 ;  /* 0x00000004ff0c7424 */ /* 0x000fe400078e00ff */
[----:B------:R-:W-:-:S07]  /*fb20*/  IMAD.MOV.U32 R2, RZ, RZ, R14 ;  /* 0x000000ffff027224 */ /* 0x000fce00078e000e */
[----:B------:R-:W-:Y:S05]  /*fb30*/  WARPSYNC.COLLECTIVE R15, `(.L_x_368) ;  /* 0x000000000f087348 */ /* 0x000fea0003c00000 */
[----:B------:R0:W1:Y:S02]  /*fb40*/  SHFL.IDX P6, R14, R13, R12, R11 ;  /* 0x0000000c0d0e7389 */ /* 0x00006400000c000b */
[----:B01----:R-:W-:Y:S01]  /*fb50*/  ENDCOLLECTIVE ;  /* 0x000000000000791b */ /* 0x003fe20003800000 */
.L_x_368:
        /* <DEDUP_REMOVED lines=13> */
.L_x_369:
[----:B------:R-:W-:Y:S01]  /*fc30*/  IMAD.MOV.U32 R13, RZ, RZ, R5 ;  /* 0x000000ffff0d7224 */ /* 0x000fe200078e0005 */
[----:B------:R-:W-:Y:S01]  /*fc40*/  MOV R12, 0x5 ;  /* 0x00000005000c7802 */ /* 0x000fe20000000f00 */
[----:B------:R-:W-:-:S07]  /*fc50*/  IMAD.MOV.U32 R2, RZ, RZ, R14 ;  /* 0x000000ffff027224 */ /* 0x000fce00078e000e */
[----:B------:R-:W-:Y:S05]  /*fc60*/  WARPSYNC.COLLECTIVE R15, `(.L_x_370) ;  /* 0x000000000f087348 */ /* 0x000fea0003c00000 */
[----:B------:R0:W1:Y:S02]  /*fc70*/  SHFL.IDX P6, R14, R13, R12, R11 ;  /* 0x0000000c0d0e7389 */ /* 0x00006400000c000b */
[----:B01----:R-:W-:Y:S01]  /*fc80*/  ENDCOLLECTIVE ;  /* 0x000000000000791b */ /* 0x003fe20003800000 */
.L_x_370:
        /* <DEDUP_REMOVED lines=13> */
.L_x_371:
[----:B------:R-:W-:Y:S01]  /*fd60*/  IMAD.MOV.U32 R2, RZ, RZ, R14 ;  /* 0x000000ffff027224 */ /* 0x000fe200078e000e */
[----:B------:R-:W-:Y:S06]  /*fd70*/  BRA `(.L_x_372) ;  /* 0xffffffc4001c7947 */ /* 0x000fec000383ffff */
.L_x_281:
[----:B--2---:R2:W3:Y:S02]  /*fd80*/  SYNCS.PHASECHK.TRANS64.TRYWAIT P0, [R4+URZ+0x2a860], R2 ;  /* 0x02a86002040075a7 */ /* 0x0044e4000800017f */
[----:B---3--:R-:W-:Y:S05]  /*fd90*/  @!P0 NANOSLEEP.SYNCS 0x989680 ;  /* 0x009896800000895d */ /* 0x008fea0003900000 */
[----:B------:R-:W3:Y:S02]  /*fda0*/  @!P0 SYNCS.PHASECHK.TRANS64 P0, [R4+URZ+0x2a860], R2 ;  /* 0x02a86002040085a7 */ /* 0x000ee4000800007f */
[----:B---3--:R-:W-:Y:S05]  /*fdb0*/  @!P0 BRA `(.L_x_281) ;  /* 0xfffffffc00f08947 */ /* 0x008fea000383ffff */
[----:B------:R-:W-:Y:S05]  /*fdc0*/  BRA `(.L_x_373) ;  /* 0xffffffc4007c7947 */ /* 0x000fea000383ffff */
.L_x_282:
[----:B------:R-:W-:Y:S01]  /*fdd0*/  BSSY B1, `(.L_x_374) ;  /* 0x0000008000017945 */ /* 0x000fe20003800000 */
[----:B------:R-:W-:Y:S01]  /*fde0*/  MOV R13, R24 ;  /* 0x00000018000d7202 */ /* 0x000fe20000000f00 */
[----:B------:R-:W-:Y:S02]  /*fdf0*/  IMAD.MOV.U32 R12, RZ, RZ, RZ ;  /* 0x000000ffff0c7224 */ /* 0x000fe400078e00ff */
[----:B------:R-:W-:Y:S02]  /*fe00*/  IMAD.MOV.U32 R11, RZ, RZ, 0x181f ;  /* 0x0000181fff0b7424 */ /* 0x000fe400078e00ff */
[----:B------:R-:W-:-:S07]  /*fe10*/  IMAD.MOV.U32 R15, RZ, RZ, -0x1 ;  /* 0xffffffffff0f7424 */ /* 0x000fce00078e00ff */
[----:B--2---:R-:W-:Y:S05]  /*fe20*/  WARPSYNC.COLLECTIVE R15, `(.L_x_375) ;  /* 0x000000000f087348 */ /* 0x004fea0003c00000 */
[----:B------:R0:W1:Y:S02]  /*fe30*/  SHFL.IDX P6, R14, R13, R12, R11 ;  /* 0x0000000c0d0e7389 */ /* 0x00006400000c000b */
[----:B012---:R-:W-:Y:S01]  /*fe40*/  ENDCOLLECTIVE ;  /* 0x000000000000791b */ /* 0x007fe20003800000 */
.L_x_375:
[----:B------:R-:W-:Y:S05]  /*fe50*/  BSYNC B1 ;  /* 0x0000000000017941 */ /* 0x000fea0003800000 */
.L_x_374:
[----:B------:R-:W-:Y:S01]  /*fe60*/  IMAD.MOV.U32 R13, RZ, RZ, R23 ;  /* 0x000000ffff0d7224 */ /* 0x000fe200078e0017 */
[----:B------:R-:W-:Y:S01]  /*fe70*/  MOV R15, 0xffffffff ;  /* 0xffffffff000f7802 */ /* 0x000fe20000000f00 */
[----:B------:R-:W-:Y:S01]  /*fe80*/  IMAD.MOV.U32 R12, RZ, RZ, RZ ;  /* 0x000000ffff0c7224 */ /* 0x000fe200078e00ff */
[----:B------:R-:W-:Y:S01]  /*fe90*/  MOV R3, R14 ;  /* 0x0000000e00037202 */ /* 0x000fe20000000f00 */
[----:B------:R-:W-:Y:S02]  /*fea0*/  IMAD.MOV.U32 R11, RZ, RZ, 0x181f ;  /* 0x0000181fff0b7424 */ /* 0x000fe400078e00ff */
[----:B------:R-:W-:-:S07]  /*feb0*/  IMAD R5, R5, 0x2, R22 ;  /* 0x0000000205057824 */ /* 0x000fce00078e0216 */
[----:B------:R-:W-:Y:S05]  /*fec0*/  WARPSYNC.COLLECTIVE R15, `(.L_x_376) ;  /* 0x000000000f087348 */ /* 0x000fea0003c00000 */
[----:B------:R0:W1:Y:S02]  /*fed0*/  SHFL.IDX P6, R14, R13, R12, R11 ;  /* 0x0000000c0d0e7389 */ /* 0x00006400000c000b */
[----:B01----:R-:W-:Y:S01]  /*fee0*/  ENDCOLLECTIVE ;  /* 0x000000000000791b */ /* 0x003fe20003800000 */
.L_x_376:
[----:B------:R-:W-:Y:S01]  /*fef0*/  MOV R13, R24 ;  /* 0x00000018000d7202 */ /* 0x000fe20000000f00 */
[----:B------:R-:W-:Y:S02]  /*ff00*/  IMAD.MOV.U32 R12, RZ, RZ, 0x1 ;  /* 0x00000001ff0c7424 */ /* 0x000fe400078e00ff */
[----:B------:R-:W-:-:S07]  /*ff10*/  IMAD.MOV.U32 R2, RZ, RZ, R14 ;  /* 0x000000ffff027224 */ /* 0x000fce00078e000e */
[----:B------:R-:W-:Y:S05]  /*ff20*/  WARPSYNC.COLLECTIVE R15, `(.L_x_377) ;  /* 0x000000000f087348 */ /* 0x000fea0003c00000 */
[----:B------:R0:W1:Y:S02]  /*ff30*/  SHFL.IDX P6, R14, R13, R12, R11 ;  /* 0x0000000c0d0e7389 */ /* 0x00006400000c000b */
[----:B01----:R-:W-:Y:S01]  /*ff40*/  ENDCOLLECTIVE ;  /* 0x000000000000791b */ /* 0x003fe20003800000 */
.L_x_377:
[----:B------:R-:W-:-:S05]  /*ff50*/  IADD3 R2, P1, R2, R0, RZ ;  /* 0x0000000002027210 */ /* 0x000fca0007f3e0ff */
[----:B------:R-:W-:Y:S01]  /*ff60*/  IMAD.X R3, RZ, RZ, R3, P1 ;  /* 0x000000ffff037224 */ /* 0x000fe200008e0603 */
[----:B------:R-:W-:-:S04]  /*ff70*/  LOP3.LUT P1, RZ, R29, 0x1, RZ, 0xc0, !PT ;  /* 0x000000011dff7812 */ /* 0x000fc8000782c0ff */
[----:B------:R-:W-:Y:S01]  /*ff80*/  ISETP.LT.OR P2, PT, R6, 0x1, !P1 ;  /* 0x000000010600780c */ /* 0x000fe20004f41670 */
[----:B------:R-:W-:-:S12]  /*ff90*/  IMAD.MOV.U32 R13, RZ, RZ, R23 ;  /* 0x000000ffff0d7224 */ /* 0x000fd800078e0017 */
[----:B------:R-:W-:Y:S01]  /*ffa0*/  @!PT LDS RZ, [RZ] ;  /* 0x00000000fffff984 */ /* 0x000fe20000000800 */
[----:B------:R-:W-:Y:S01]  /*ffb0*/  @!PT LDS RZ, [RZ] ;  /* 0x00000000fffff984 */ /* 0x000fe20000000800 */
[----:B------:R-:W-:Y:S01]  /*ffc0*/  @!PT LDS RZ, [RZ] ;  /* 0x00000000fffff984 */ /* 0x000fe20000000800 */
[----:B------:R-:W-:Y:S01]  /*ffd0*/  LDGSTS.E.BYPASS.LTC128B.128 [R5+0x400], desc[UR36][R2.64], !P2 ;  /* 0x0040000002057fae */ /* 0x000fe2000d101d64 */
[----:B------:R-:W-:-:S13]  /*ffe0*/  ISETP.LT.OR P2, PT, R6, 0x1, !P0 ;  /* 0x000000010600780c */ /* 0x000fda0004741670 */
[----:B------:R0:W-:Y:S02]  /*fff0*/  LDGSTS.E.BYPASS.LTC128B.128 [R5+0x3400], desc[UR36][R2.64+0x80], !P2 ;  /* 0x0340008002057fae */ /* 0x0001e4000d101d64 */
[----:B0-----:R-:W-:-:S07]  /*10000*/  IMAD.MOV.U32 R3, RZ, RZ, R14 ;  /* 0x000000ffff037224 */ /* 0x001fce00078e000e */
[----:B------:R-:W-:Y:S05]  /*10010*/  WARPSYNC.COLLECTIVE R15, `(.L_x_378) ;  /* 0x000000000f087348 */ /* 0x000fea0003c00000 */
[----:B------:R0:W1:Y:S02]  /*10020*/  SHFL.IDX P6, R14, R13, R12, R11 ;  /* 0x0000000c0d0e7389 */ /* 0x00006400000c000b */
[----:B01----:R-:W-:Y:S01]  /*10030*/  ENDCOLLECTIVE ;  /* 0x000000000000791b */ /* 0x003fe20003800000 */
.L_x_378:
[----:B------:R-:W-:Y:S02]  /*10040*/  IMAD.MOV.U32 R13, RZ, RZ, R24 ;  /* 0x000000ffff0d7224 */ /* 0x000fe400078e0018 */
[----:B------:R-:W-:Y:S01]  /*10050*/  IMAD.MOV.U32 R12, RZ, RZ, 0x2 ;  /* 0x00000002ff0c7424 */ /* 0x000fe200078e00ff */
[----:B------:R-:W-:-:S07]  /*10060*/  MOV R2, R14 ;  /* 0x0000000e00027202 */ /* 0x000fce0000000f00 */
[----:B------:R-:W-:Y:S05]  /*10070*/  WARPSYNC.COLLECTIVE R15, `(.L_x_379) ;  /* 0x000000000f087348 */ /* 0x000fea0003c00000 */
[----:B------:R0:W1:Y:S02]  /*10080*/  SHFL.IDX P6, R14, R13, R12, R11 ;  /* 0x0000000c0d0e7389 */ /* 0x00006400000c000b */
[----:B01----:R-:W-:Y:S01]  /*10090*/  ENDCOLLECTIVE ;  /* 0x000000000000791b */ /* 0x003fe20003800000 */
.L_x_379:
[----:B------:R-:W-:-:S05]  /*100a0*/  IADD3 R2, P2, R2, R0, RZ ;  /* 0x0000000002027210 */ /* 0x000fca0007f5e0ff */
[----:B------:R-:W-:Y:S01]  /*100b0*/  IMAD.X R3, RZ, RZ, R3, P2 ;  /* 0x000000ffff037224 */ /* 0x000fe200010e0603 */
        /* <DEDUP_REMOVED lines=8> */
[----:B0-----:R-:W-:-:S07]  /*10140*/  MOV R3, R14 ;  /* 0x0000000e00037202 */ /* 0x001fce0000000f00 */
[----:B------:R-:W-:Y:S05]  /*10150*/  WARPSYNC.COLLECTIVE R15, `(.L_x_380) ;  /* 0x000000000f087348 */ /* 0x000fea0003c00000 */
[----:B------:R0:W1:Y:S02]  /*10160*/  SHFL.IDX P6, R14, R13, R12, R11 ;  /* 0x0000000c0d0e7389 */ /* 0x00006400000c000b */
[----:B01----:R-:W-:Y:S01]  /*10170*/  ENDCOLLECTIVE ;  /* 0x000000000000791b */ /* 0x003fe20003800000 */
.L_x_380:
[----:B------:R-:W-:Y:S01]  /*10180*/  MOV R13, R24 ;  /* 0x00000018000d7202 */ /* 0x000fe20000000f00 */
[----:B------:R-:W-:Y:S02]  /*10190*/  IMAD.MOV.U32 R12, RZ, RZ, 0x3 ;  /* 0x00000003ff0c7424 */ /* 0x000fe400078e00ff */
[----:B------:R-:W-:-:S07]  /*101a0*/  IMAD.MOV.U32 R2, RZ, RZ, R14 ;  /* 0x000000ffff027224 */ /* 0x000fce00078e000e */
[----:B------:R-:W-:Y:S05]  /*101b0*/  WARPSYNC.COLLECTIVE R15, `(.L_x_381) ;  /* 0x000000000f087348 */ /* 0x000fea0003c00000 */
[----:B------:R0:W1:Y:S02]  /*101c0*/  SHFL.IDX P6, R14, R13, R12, R11 ;  /* 0x0000000c0d0e7389 */ /* 0x00006400000c000b */
[----:B01----:R-:W-:Y:S01]  /*101d0*/  ENDCOLLECTIVE ;  /* 0x000000000000791b */ /* 0x003fe20003800000 */
.L_x_381:
        /* <DEDUP_REMOVED lines=14> */
.L_x_382:
[----:B------:R-:W-:Y:S02]  /*102c0*/  IMAD.MOV.U32 R13, RZ, RZ, R24 ;  /* 0x000000ffff0d7224 */ /* 0x000fe400078e0018 */
[----:B------:R-:W-:Y:S01]  /*102d0*/  IMAD.MOV.U32 R12, RZ, RZ, 0x4 ;  /* 0x00000004ff0c7424 */ /* 0x000fe200078e00ff */
[----:B------:R-:W-:-:S07]  /*102e0*/  MOV R2, R14 ;  /* 0x0000000e00027202 */ /* 0x000fce0000000f00 */
[----:B------:R-:W-:Y:S05]  /*102f0*/  WARPSYNC.COLLECTIVE R15, `(.L_x_383) ;  /* 0x000000000f087348 */ /* 0x000fea0003c00000 */
[----:B------:R0:W1:Y:S02]  /*10300*/  SHFL.IDX P6, R14, R13, R12, R11 ;  /* 0x0000000c0d0e7389 */ /* 0x00006400000c000b */
[----:B01----:R-:W-:Y:S01]  /*10310*/  ENDCOLLECTIVE ;  /* 0x000000000000791b */ /* 0x003fe20003800000 */
.L_x_383:
        /* <DEDUP_REMOVED lines=14> */
.L_x_384:
[----:B------:R-:W-:Y:S01]  /*10400*/  MOV R13, R24 ;  /* 0x00000018000d7202 */ /* 0x000fe20000000f00 */
[----:B------:R-:W-:Y:S02]  /*10410*/  IMAD.MOV.U32 R12, RZ, RZ, 0x5 ;  /* 0x00000005ff0c7424 */ /* 0x000fe400078e00ff */
[----:B------:R-:W-:-:S07]  /*10420*/  IMAD.MOV.U32 R2, RZ, RZ, R14 ;  /* 0x000000ffff027224 */ /* 0x000fce00078e000e */
[----:B------:R-:W-:Y:S05]  /*10430*/  WARPSYNC.COLLECTIVE R15, `(.L_x_385) ;  /* 0x000000000f087348 */ /* 0x000fea0003c00000 */
[----:B------:R0:W1:Y:S02]  /*10440*/  SHFL.IDX P6, R14, R13, R12, R11 ;  /* 0x0000000c0d0e7389 */ /* 0x00006400000c000b */
[----:B01----:R-:W-:Y:S01]  /*10450*/  ENDCOLLECTIVE ;  /* 0x000000000000791b */ /* 0x003fe20003800000 */
.L_x_385:
[----:B------:R-:W-:-:S05]  /*10460*/  IADD3 R2, P2, R2, R0, RZ ;  /* 0x0000000002027210 */ /* 0x000fca0007f5e0ff */
[----:B------:R-:W-:Y:S01]  /*10470*/  IMAD.X R3, RZ, RZ, R3, P2 ;  /* 0x000000ffff037224 */ /* 0x000fe200010e0603 */
[----:B------:R-:W-:Y:S01]  /*10480*/  ISETP.LT.OR P2, PT, R6, 0x41, !P1 ;  /* 0x000000410600780c */ /* 0x000fe20004f41670 */
[----:B------:R-:W-:-:S12]  /*10490*/  IMAD.MOV.U32 R13, RZ, RZ, R23 ;  /* 0x000000ffff0d7224 */ /* 0x000fd800078e0017 */
[----:B------:R-:W-:Y:S01]  /*104a0*/  @!PT LDS RZ, [RZ] ;  /* 0x00000000fffff984 */ /* 0x000fe20000000800 */
[----:B------:R-:W-:Y:S01]  /*104b0*/  @!PT LDS RZ, [RZ] ;  /* 0x00000000fffff984 */ /* 0x000fe20000000800 */
[----:B------:R-:W-:Y:S01]  /*104c0*/  @!PT LDS RZ, [RZ] ;  /* 0x00000000fffff984 */ /* 0x000fe20000000800 */
[----:B------:R0:W-:Y:S01]  /*104d0*/  LDGSTS.E.BYPASS.LTC128B.128 [R5+0x2400], desc[UR36][R2.64], !P2 ;  /* 0x0240000002057fae */ /* 0x0001e2000d101d64 */
[----:B------:R-:W-:Y:S01]  /*104e0*/  ISETP.LT.OR P2, PT, R6, 0x41, !P0 ;  /* 0x000000410600780c */ /* 0x000fe20004741670 */
[----:B------:R-:W-:-:S12]  /*104f0*/  IMAD.MOV.U32 R24, RZ, RZ, R14 ;  /* 0x000000ffff187224 */ /* 0x000fd800078e000e */
[----:B0-----:R-:W-:Y:S05]  /*10500*/  WARPSYNC.COLLECTIVE R15, `(.L_x_386) ;  /* 0x000000000f087348 */ /* 0x001fea0003c00000 */
[----:B------:R1:W2:Y:S02]  /*10510*/  SHFL.IDX P6, R14, R13, R12, R11 ;  /* 0x0000000c0d0e7389 */ /* 0x0002a400000c000b */
[----:B012---:R-:W-:Y:S01]  /*10520*/  ENDCOLLECTIVE ;  /* 0x000000000000791b */ /* 0x007fe20003800000 */
.L_x_386:
[----:B------:R-:W-:Y:S01]  /*10530*/  @!PT LDS RZ, [RZ] ;  /* 0x00000000fffff984 */ /* 0x000fe20000000800 */
[----:B------:R-:W-:Y:S01]  /*10540*/  @!PT LDS RZ, [RZ] ;  /* 0x00000000fffff984 */ /* 0x000fe20000000800 */
[----:B------:R-:W-:Y:S01]  /*10550*/  @!PT LDS RZ, [RZ] ;  /* 0x00000000fffff984 */ /* 0x000fe20000000800 */
[----:B------:R0:W-:Y:S02]  /*10560*/  LDGSTS.E.BYPASS.LTC128B.128 [R5+0x5400], desc[UR36][R2.64+0x80], !P2 ;  /* 0x0540008002057fae */ /* 0x0001e4000d101d64 */
[----:B0-----:R-:W-:Y:S01]  /*10570*/  MOV R2, R14 ;  /* 0x0000000e00027202 */ /* 0x001fe20000000f00 */
[----:B------:R-:W-:Y:S06]  /*10580*/  BRA `(.L_x_387) ;  /* 0xffffffc000687947 */ /* 0x000fec000383ffff */
.L_x_290:
[----:B0-----:R0:W1:Y:S02]  /*10590*/  SYNCS.PHASECHK.TRANS64.TRYWAIT P0, [R0+URZ+0x2a860], R3 ;  /* 0x02a86003000075a7 */ /* 0x001064000800017f */
[----:B-1----:R-:W-:Y:S05]  /*105a0*/  @!P0 NANOSLEEP.SYNCS 0x989680 ;  /* 0x009896800000895d */ /* 0x002fea0003900000 */
[----:B------:R-:W1:Y:S02]  /*105b0*/  @!P0 SYNCS.PHASECHK.TRANS64 P0, [R0+URZ+0x2a860], R3 ;  /* 0x02a86003000085a7 */ /* 0x000e64000800007f */
[----:B-1----:R-:W-:Y:S05]  /*105c0*/  @!P0 BRA `(.L_x_290) ;  /* 0xfffffffc00f08947 */ /* 0x002fea000383ffff */
[----:B------:R-:W-:Y:S05]  /*105d0*/  BRA `(.L_x_388) ;  /* 0xffffffc400887947 */ /* 0x000fea000383ffff */
.L_x_291:
[----:B------:R-:W-:Y:S01]  /*105e0*/  BSSY B0, `(.L_x_389) ;  /* 0x0000008000007945 */ /* 0x000fe20003800000 */
[----:B------:R-:W-:Y:S01]  /*105f0*/  IMAD.MOV.U32 R13, RZ, RZ, R24 ;  /* 0x000000ffff0d7224 */ /* 0x000fe200078e0018 */
[----:B------:R-:W-:Y:S01]  /*10600*/  MOV R15, 0xffffffff ;  /* 0xffffffff000f7802 */ /* 0x000fe20000000f00 */
[----:B------:R-:W-:Y:S02]  /*10610*/  IMAD.MOV.U32 R12, RZ, RZ, RZ ;  /* 0x000000ffff0c7224 */ /* 0x000fe400078e00ff */
[----:B------:R-:W-:-:S07]  /*10620*/  IMAD.MOV.U32 R11, RZ, RZ, 0x181f ;  /* 0x0000181fff0b7424 */ /* 0x000fce00078e00ff */
[----:B0-----:R-:W-:Y:S05]  /*10630*/  WARPSYNC.COLLECTIVE R15, `(.L_x_390) ;  /* 0x000000000f087348 */ /* 0x001fea0003c00000 */
[----:B------:R1:W2:Y:S02]  /*10640*/  SHFL.IDX P6, R14, R13, R12, R11 ;  /* 0x0000000c0d0e7389 */ /* 0x0002a400000c000b */
[----:B012---:R-:W-:Y:S01]  /*10650*/  ENDCOLLECTIVE ;  /* 0x000000000000791b */ /* 0x007fe20003800000 */
.L_x_390:
[----:B------:R-:W-:Y:S05]  /*10660*/  BSYNC B0 ;  /* 0x0000000000007941 */ /* 0x000fea0003800000 */
.L_x_389:
[----:B------:R-:W0:Y:S01]  /*10670*/  S2R R4, SR_TID.X ;  /* 0x0000000000047919 */ /* 0x000e220000002100 */
[----:B------:R-:W-:Y:S01]  /*10680*/  IMAD.MOV.U32 R13, RZ, RZ, R23 ;  /* 0x000000ffff0d7224 */ /* 0x000fe200078e0017 */
[----:B------:R-:W-:Y:S01]  /*10690*/  MOV R11, 0x181f ;  /* 0x0000181f000b7802 */ /* 0x000fe20000000f00 */
[----:B------:R-:W-:Y:S01]  /*106a0*/  IMAD.MOV.U32 R12, RZ, RZ, RZ ;  /* 0x000000ffff0c7224 */ /* 0x000fe200078e00ff */
[C---:B------:R-:W-:Y:S01]  /*106b0*/  LOP3.LUT R2, R29.reuse, 0x1, RZ, 0xc0, !PT ;  /* 0x000000011d027812 */ /* 0x040fe200078ec0ff */
[----:B------:R-:W-:Y:S01]  /*106c0*/  IMAD.MOV.U32 R15, RZ, RZ, -0x1 ;  /* 0xffffffffff0f7424 */ /* 0x000fe200078e00ff */
[----:B------:R-:W-:Y:S01]  /*106d0*/  LOP3.LUT P0, RZ, R29, 0x2, RZ, 0xc0, !PT ;  /* 0x000000021dff7812 */ /* 0x000fe2000780c0ff */
[----:B------:R-:W-:Y:S01]  /*106e0*/  IMAD.MOV.U32 R3, RZ, RZ, R14 ;  /* 0x000000ffff037224 */ /* 0x000fe200078e000e */
[----:B------:R-:W-:-:S13]  /*106f0*/  ISETP.NE.U32.AND P1, PT, R2, 0x1, PT ;  /* 0x000000010200780c */ /* 0x000fda0003f25070 */
[----:B0-----:R-:W-:Y:S05]  /*10700*/  WARPSYNC.COLLECTIVE R15, `(.L_x_391) ;  /* 0x000000000f087348 */ /* 0x001fea0003c00000 */
[----:B------:R1:W2:Y:S02]  /*10710*/  SHFL.IDX P6, R14, R13, R12, R11 ;  /* 0x0000000c0d0e7389 */ /* 0x0002a400000c000b */
[----:B012---:R-:W-:Y:S01]  /*10720*/  ENDCOLLECTIVE ;  /* 0x000000000000791b */ /* 0x007fe20003800000 */
.L_x_391:
[C---:B------:R-:W-:Y:S02]  /*10730*/  ISETP.LT.OR P4, PT, R5.reuse, 0x1, !P0 ;  /* 0x000000010500780c */ /* 0x040fe40004781670 */
[----:B------:R-:W-:Y:S01]  /*10740*/  ISETP.LT.OR P3, PT, R5, 0x1, P1 ;  /* 0x000000010500780c */ /* 0x000fe20000f61670 */
[----:B------:R-:W-:Y:S02]  /*10750*/  IMAD.MOV.U32 R13, RZ, RZ, R24 ;  /* 0x000000ffff0d7224 */ /* 0x000fe400078e0018 */
[----:B------:R-:W-:Y:S02]  /*10760*/  IMAD.MOV.U32 R12, RZ, RZ, 0x1 ;  /* 0x00000001ff0c7424 */ /* 0x000fe400078e00ff */
[----:B------:R-:W-:-:S05]  /*10770*/  IMAD.SHL.U32 R4, R4, 0x8, RZ ;  /* 0x0000000804047824 */ /* 0x000fca00078e00ff */
[----:B------:R-:W-:-:S05]  /*10780*/  LOP3.LUT R4, R4, 0x38, RZ, 0xc0, !PT ;  /* 0x0000003804047812 */ /* 0x000fca00078ec0ff */
[----:B------:R-:W-:Y:S02]  /*10790*/  IMAD.SHL.U32 R6, R4, 0x2, RZ ;  /* 0x0000000204067824 */ /* 0x000fe400078e00ff */
[----:B------:R-:W-:-:S03]  /*107a0*/  IMAD R4, R7, 0x2, R22 ;  /* 0x0000000207047824 */ /* 0x000fc600078e0216 */
[----:B------:R-:W-:-:S13]  /*107b0*/  IADD3 R2, P2, R14, R6, RZ ;  /* 0x000000060e027210 */ /* 0x000fda0007f5e0ff */
[----:B------:R-:W-:Y:S05]  /*107c0*/  WARPSYNC.COLLECTIVE R15, `(.L_x_392) ;  /* 0x000000000f087348 */ /* 0x000fea0003c00000 */
[----:B------:R0:W1:Y:S02]  /*107d0*/  SHFL.IDX P6, R14, R13, R12, R11 ;  /* 0x0000000c0d0e7389 */ /* 0x00006400000c000b */
[----:B01----:R-:W-:Y:S01]  /*107e0*/  ENDCOLLECTIVE ;  /* 0x000000000000791b */ /* 0x003fe20003800000 */
.L_x_392:
[----:B------:R-:W-:-:S05]  /*107f0*/  IADD3.X R3, RZ, R3, RZ, P2, !PT ;  /* 0x00000003ff037210 */ /* 0x000fca00017fe4ff */
[----:B------:R-:W-:Y:S01]  /*10800*/  @!PT LDS RZ, [RZ] ;  /* 0x00000000fffff984 */ /* 0x000fe20000000800 */
[----:B------:R-:W-:Y:S01]  /*10810*/  @!PT LDS RZ, [RZ] ;  /* 0x00000000fffff984 */ /* 0x000fe20000000800 */
[----:B------:R-:W-:Y:S01]  /*10820*/  @!PT LDS RZ, [RZ] ;  /* 0x00000000fffff984 */ /* 0x000fe20000000800 */
[----:B------:R0:W-:Y:S01]  /*10830*/  LDGSTS.E.BYPASS.LTC128B.128 [R4+0x400], desc[UR36][R2.64], !P3 ;  /* 0x0040000002047fae */ /* 0x0001e2000d901d64 */
[----:B------:R-:W-:-:S03]  /*10840*/  ISETP.LT.OR P3, PT, R5, 0x11, P1 ;  /* 0x000000110500780c */ /* 0x000fc60000f61670 */
[----:B------:R0:W-:Y:S01]  /*10850*/  LDGSTS.E.BYPASS.LTC128B.128 [R4+0x3400], desc[UR36][R2.64+0x80], !P4 ;  /* 0x0340008002047fae */ /* 0x0001e2000e101d64 */
[----:B------:R-:W-:Y:S01]  /*10860*/  ISETP.LT.OR P4, PT, R5, 0x11, !P0 ;  /* 0x000000110500780c */ /* 0x000fe20004781670 */
[----:B------:R-:W-:Y:S01]  /*10870*/  IMAD.MOV.U32 R13, RZ, RZ, R23 ;  /* 0x000000ffff0d7224 */ /* 0x000fe200078e0017 */
[----:B------:R-:W-:-:S11]  /*10880*/  MOV R8, R14 ;  /* 0x0000000e00087202 */ /* 0x000fd60000000f00 */
[----:B0-----:R-:W-:Y:S05]  /*10890*/  WARPSYNC.COLLECTIVE R15, `(.L_x_393) ;  /* 0x000000000f087348 */ /* 0x001fea0003c00000 */
[----:B------:R1:W2:Y:S02]  /*108a0*/  SHFL.IDX P6, R14, R13, R12, R11 ;  /* 0x0000000c0d0e7389 */ /* 0x0002a400000c000b */
[----:B012---:R-:W-:Y:S01]  /*108b0*/  ENDCOLLECTIVE ;  /* 0x000000000000791b */ /* 0x007fe20003800000 */
.L_x_393:
[----:B------:R-:W-:Y:S01]  /*108c0*/  IMAD.MOV.U32 R13, RZ, RZ, R24 ;  /* 0x000000ffff0d7224 */ /* 0x000fe200078e0018 */
[----:B------:R-:W-:Y:S02]  /*108d0*/  MOV R12, 0x2 ;  /* 0x00000002000c7802 */ /* 0x000fe40000000f00 */
[----:B------:R-:W-:-:S13]  /*108e0*/  IADD3 R2, P2, R14, R6, RZ ;  /* 0x000000060e027210 */ /* 0x000fda0007f5e0ff */
[----:B------:R-:W-:Y:S05]  /*108f0*/  WARPSYNC.COLLECTIVE R15, `(.L_x_394) ;  /* 0x000000000f087348 */ /* 0x000fea0003c00000 */
[----:B------:R0:W1:Y:S02]  /*10900*/  SHFL.IDX P6, R14, R13, R12, R11 ;  /* 0x0000000c0d0e7389 */ /* 0x00006400000c000b */
[----:B01----:R-:W-:Y:S01]  /*10910*/  ENDCOLLECTIVE ;  /* 0x000000000000791b */ /* 0x003fe20003800000 */
.L_x_394:
[----:B------:R-:W-:-:S05]  /*10920*/  IMAD.X R3, RZ, RZ, R8, P2 ;  /* 0x000000ffff037224 */ /* 0x000fca00010e0608 */
[----:B------:R-:W-:Y:S01]  /*10930*/  @!PT LDS RZ, [RZ] ;  /* 0x00000000fffff984 */ /* 0x000fe20000000800 */
[----:B------:R-:W-:Y:S01]  /*10940*/  @!PT LDS RZ, [RZ] ;  /* 0x00000000fffff984 */ /* 0x000fe20000000800 */
[----:B------:R-:W-:Y:S01]  /*10950*/  @!PT LDS RZ, [RZ] ;  /* 0x00000000fffff984 */ /* 0x000fe20000000800 */
[----:B------:R0:W-:Y:S01]  /*10960*/  LDGSTS.E.BYPASS.LTC128B.128 [R4+0xc00], desc[UR36][R2.64], !P3 ;  /* 0x00c0000002047fae */ /* 0x0001e2000d901d64 */
[----:B------:R-:W-:-:S03]  /*10970*/  ISETP.LT.OR P3, PT, R5, 0x21, P1 ;  /* 0x000000210500780c */ /* 0x000fc60000f61670 */
[----:B------:R0:W-:Y:S01]  /*10980*/  LDGSTS.E.BYPASS.LTC128B.128 [R4+0x3c00], desc[UR36][R2.64+0x80], !P4 ;  /* 0x03c0008002047fae */ /* 0x0001e2000e101d64 */
[----:B------:R-:W-:Y:S01]  /*10990*/  ISETP.LT.OR P4, PT, R5, 0x21, !P0 ;  /* 0x000000210500780c */ /* 0x000fe20004781670 */
[----:B------:R-:W-:Y:S02]  /*109a0*/  IMAD.MOV.U32 R13, RZ, RZ, R23 ;  /* 0x000000ffff0d7224 */ /* 0x000fe400078e0017 */
[----:B------:R-:W-:-:S10]  /*109b0*/  IMAD.MOV.U32 R7, RZ, RZ, R14 ;  /* 0x000000ffff077224 */ /* 0x000fd400078e000e */
[----:B0-----:R-:W-:Y:S05]  /*109c0*/  WARPSYNC.COLLECTIVE R15, `(.L_x_395) ;  /* 0x000000000f087348 */ /* 0x001fea0003c00000 */
[----:B------:R1:W2:Y:S02]  /*109d0*/  SHFL.IDX P6, R14, R13, R12, R11 ;  /* 0x0000000c0d0e7389 */ /* 0x0002a400000c000b */
[----:B012---:R-:W-:Y:S01]  /*109e0*/  ENDCOLLECTIVE ;  /* 0x000000000000791b */ /* 0x007fe20003800000 */
.L_x_395:
[----:B------:R-:W-:Y:S02]  /*109f0*/  IMAD.MOV.U32 R13, RZ, RZ, R24 ;  /* 0x000000ffff0d7224 */ /* 0x000fe400078e0018 */
[----:B------:R-:W-:Y:S02]  /*10a00*/  IMAD.MOV.U32 R12, RZ, RZ, 0x3 ;  /* 0x00000003ff0c7424 */ /* 0x000fe400078e00ff */
[----:B------:R-:W-:-:S07]  /*10a10*/  IMAD.MOV.U32 R9, RZ, RZ, R14 ;  /* 0x000000ffff097224 */ /* 0x000fce00078e000e */
[----:B------:R-:W-:Y:S05]  /*10a20*/  WARPSYNC.COLLECTIVE R15, `(.L_x_396) ;  /* 0x000000000f087348 */ /* 0x000fea0003c00000 */
[----:B------:R0:W1:Y:S02]  /*10a30*/  SHFL.IDX P6, R14, R13, R12, R11 ;  /* 0x0000000c0d0e7389 */ /* 0x00006400000c000b */
[----:B01----:R-:W-:Y:S01]  /*10a40*/  ENDCOLLECTIVE ;  /* 0x000000000000791b */ /* 0x003fe20003800000 */
.L_x_396:
[----:B------:R-:W-:-:S04]  /*10a50*/  IADD3 R2, P2, R9, R6, RZ ;  /* 0x0000000609027210 */ /* 0x000fc80007f5e0ff */
[----:B------:R-:W-:-:S05]  /*10a60*/  IADD3.X R3, RZ, R7, RZ, P2, !PT ;  /* 0x00000007ff037210 */ /* 0x000fca00017fe4ff */
[----:B------:R-:W-:Y:S01]  /*10a70*/  @!PT LDS RZ, [RZ] ;  /* 0x00000000fffff984 */ /* 0x000fe20000000800 */
[----:B------:R-:W-:Y:S01]  /*10a80*/  @!PT LDS RZ, [RZ] ;  /* 0x00000000fffff984 */ /* 0x000fe20000000800 */
[----:B------:R-:W-:Y:S01]  /*10a90*/  @!PT LDS RZ, [RZ] ;  /* 0x00000000fffff984 */ /* 0x000fe20000000800 */
[----:B------:R0:W-:Y:S01]  /*10aa0*/  LDGSTS.E.BYPASS.LTC128B.128 [R4+0x1400], desc[UR36][R2.64], !P3 ;  /* 0x0140000002047fae */ /* 0x0001e2000d901d64 */
[C---:B------:R-:W-:Y:S02]  /*10ab0*/  ISETP.LT.OR P3, PT, R5.reuse, 0x31, P1 ;  /* 0x000000310500780c */ /* 0x040fe40000f61670 */
[----:B------:R-:W-:Y:S01]  /*10ac0*/  MOV R13, R23 ;  /* 0x00000017000d7202 */ /* 0x000fe20000000f00 */
[----:B------:R0:W-:Y:S01]  /*10ad0*/  LDGSTS.E.BYPASS.LTC128B.128 [R4+0x4400], desc[UR36][R2.64+0x80], !P4 ;  /* 0x0440008002047fae */ /* 0x0001e2000e101d64 */
[----:B------:R-:W-:Y:S01]  /*10ae0*/  ISETP.LT.OR P4, PT, R5, 0x31, !P0 ;  /* 0x000000310500780c */ /* 0x000fe20004781670 */
[----:B------:R-:W-:-:S12]  /*10af0*/  IMAD.MOV.U32 R8, RZ, RZ, R14 ;  /* 0x000000ffff087224 */ /* 0x000fd800078e000e */
[----:B0-----:R-:W-:Y:S05]  /*10b00*/  WARPSYNC.COLLECTIVE R15, `(.L_x_397) ;  /* 0x000000000f087348 */ /* 0x001fea0003c00000 */
[----:B------:R1:W2:Y:S02]  /*10b10*/  SHFL.IDX P6, R14, R13, R12, R11 ;  /* 0x0000000c0d0e7389 */ /* 0x0002a400000c000b */
[----:B012---:R-:W-:Y:S01]  /*10b20*/  ENDCOLLECTIVE ;  /* 0x000000000000791b */ /* 0x007fe20003800000 */
.L_x_397:
[----:B------:R-:W-:Y:S02]  /*10b30*/  IMAD.MOV.U32 R13, RZ, RZ, R24 ;  /* 0x000000ffff0d7224 */ /* 0x000fe400078e0018 */
[----:B------:R-:W-:Y:S01]  /*10b40*/  IMAD.MOV.U32 R12, RZ, RZ, 0x4 ;  /* 0x00000004ff0c7424 */ /* 0x000fe200078e00ff */
[----:B------:R-:W-:-:S13]  /*10b50*/  IADD3 R2, P2, R14, R6, RZ ;  /* 0x000000060e027210 */ /* 0x000fda0007f5e0ff */
[----:B------:R-:W-:Y:S05]  /*10b60*/  WARPSYNC.COLLECTIVE R15, `(.L_x_398) ;  /* 0x000000000f087348 */ /* 0x000fea0003c00000 */
[----:B------:R0:W1:Y:S02]  /*10b70*/  SHFL.IDX P6, R14, R13, R12, R11 ;  /* 0x0000000c0d0e7389 */ /* 0x00006400000c000b */
[----:B01----:R-:W-:Y:S01]  /*10b80*/  ENDCOLLECTIVE ;  /* 0x000000000000791b */ /* 0x003fe20003800000 */
.L_x_398:
        /* <DEDUP_REMOVED lines=13> */
.L_x_399:
[----:B------:R-:W-:Y:S01]  /*10c60*/  MOV R13, R24 ;  /* 0x00000018000d7202 */ /* 0x000fe20000000f00 */
[----:B------:R-:W-:Y:S02]  /*10c70*/  IMAD.MOV.U32 R12, RZ, RZ, 0x5 ;  /* 0x00000005ff0c7424 */ /* 0x000fe400078e00ff */
[----:B------:R-:W-:-:S07]  /*10c80*/  IMAD.MOV.U32 R9, RZ, RZ, R14 ;  /* 0x000000ffff097224 */ /* 0x000fce00078e000e */
[----:B------:R-:W-:Y:S05]  /*10c90*/  WARPSYNC.COLLECTIVE R15, `(.L_x_400) ;  /* 0x000000000f087348 */ /* 0x000fea0003c00000 */
[----:B------:R0:W1:Y:S02]  /*10ca0*/  SHFL.IDX P6, R14, R13, R12, R11 ;  /* 0x0000000c0d0e7389 */ /* 0x00006400000c000b */
[----:B01----:R-:W-:Y:S01]  /*10cb0*/  ENDCOLLECTIVE ;  /* 0x000000000000791b */ /* 0x003fe20003800000 */
.L_x_400:
[----:B------:R-:W-:-:S05]  /*10cc0*/  IADD3 R2, P2, R9, R6, RZ ;  /* 0x0000000609027210 */ /* 0x000fca0007f5e0ff */
[----:B------:R-:W-:-:S05]  /*10cd0*/  IMAD.X R3, RZ, RZ, R7, P2 ;  /* 0x000000ffff037224 */ /* 0x000fca00010e0607 */
[----:B------:R-:W-:Y:S01]  /*10ce0*/  @!PT LDS RZ, [RZ] ;  /* 0x00000000fffff984 */ /* 0x000fe20000000800 */
[----:B------:R-:W-:Y:S01]  /*10cf0*/  @!PT LDS RZ, [RZ] ;  /* 0x00000000fffff984 */ /* 0x000fe20000000800 */
[----:B------:R-:W-:Y:S01]  /*10d00*/  @!PT LDS RZ, [RZ] ;  /* 0x00000000fffff984 */ /* 0x000fe20000000800 */
[----:B------:R0:W-:Y:S01]  /*10d10*/  LDGSTS.E.BYPASS.LTC128B.128 [R4+0x2400], desc[UR36][R2.64], !P3 ;  /* 0x0240000002047fae */ /* 0x0001e2000d901d64 */
[----:B------:R-:W-:-:S03]  /*10d20*/  IMAD.MOV.U32 R13, RZ, RZ, R23 ;  /* 0x000000ffff0d7224 */ /* 0x000fc600078e0017 */
[----:B------:R0:W-:Y:S01]  /*10d30*/  LDGSTS.E.BYPASS.LTC128B.128 [R4+0x5400], desc[UR36][R2.64+0x80], !P4 ;  /* 0x0540008002047fae */ /* 0x0001e2000e101d64 */
[----:B------:R-:W-:-:S07]  /*10d40*/  IMAD.MOV.U32 R24, RZ, RZ, R14 ;  /* 0x000000ffff187224 */ /* 0x000fce00078e000e */
[----:B0-----:R-:W-:Y:S05]  /*10d50*/  WARPSYNC.COLLECTIVE R15, `(.L_x_401) ;  /* 0x000000000f087348 */ /* 0x001fea0003c00000 */
[----:B------:R1:W2:Y:S02]  /*10d60*/  SHFL.IDX P6, R14, R13, R12, R11 ;  /* 0x0000000c0d0e7389 */ /* 0x0002a400000c000b */
[----:B012---:R-:W-:Y:S01]  /*10d70*/  ENDCOLLECTIVE ;  /* 0x000000000000791b */ /* 0x007fe20003800000 */
.L_x_401:
[----:B------:R-:W-:Y:S05]  /*10d80*/  BRA `(.L_x_402) ;  /* 0xffffffc000847947 */ /* 0x000fea000383ffff */
.L_x_296:
[----:B------:R-:W-:Y:S01]  /*10d90*/  BSSY B0, `(.L_x_403) ;  /* 0x0000008000007945 */ /* 0x000fe20003800000 */
[----:B------:R-:W-:Y:S01]  /*10da0*/  MOV R13, R16 ;  /* 0x00000010000d7202 */ /* 0x000fe20000000f00 */
[----:B------:R-:W-:Y:S02]  /*10db0*/  IMAD.MOV.U32 R12, RZ, RZ, RZ ;  /* 0x000000ffff0c7224 */ /* 0x000fe400078e00ff */
[----:B------:R-:W-:Y:S02]  /*10dc0*/  IMAD.MOV.U32 R11, RZ, RZ, 0x1f ;  /* 0x0000001fff0b7424 */ /* 0x000fe400078e00ff */
[----:B------:R-:W-:-:S07]  /*10dd0*/  IMAD.MOV.U32 R15, RZ, RZ, -0x1 ;  /* 0xffffffffff0f7424 */ /* 0x000fce00078e00ff */
[----:B0-----:R-:W-:Y:S05]  /*10de0*/  WARPSYNC.COLLECTIVE R15, `(.L_x_404) ;  /* 0x000000000f087348 */ /* 0x001fea0003c00000 */
[----:B------:R1:W2:Y:S02]  /*10df0*/  SHFL.IDX P6, R14, R13, R12, R11 ;  /* 0x0000000c0d0e7389 */ /* 0x0002a400000c000b */
[----:B012---:R-:W-:Y:S01]  /*10e00*/  ENDCOLLECTIVE ;  /* 0x000000000000791b */ /* 0x007fe20003800000 */
.L_x_404:
[----:B------:R-:W-:Y:S05]  /*10e10*/  BSYNC B0 ;  /* 0x0000000000007941 */ /* 0x000fea0003800000 */
.L_x_403:
[----:B------:R-:W-:Y:S01]  /*10e20*/  IMAD.MOV.U32 R13, RZ, RZ, R16 ;  /* 0x000000ffff0d7224 */ /* 0x000fe200078e0010 */
[----:B------:R-:W-:Y:S01]  /*10e30*/  MOV R15, 0xffffffff ;  /* 0xffffffff000f7802 */ /* 0x000fe20000000f00 */
[----:B------:R-:W-:Y:S01]  /*10e40*/  IMAD.MOV.U32 R12, RZ, RZ, 0x1 ;  /* 0x00000001ff0c7424 */ /* 0x000fe200078e00ff */
[----:B------:R-:W-:Y:S01]  /*10e50*/  MOV R5, R14 ;  /* 0x0000000e00057202 */ /* 0x000fe20000000f00 */
[----:B------:R-:W-:Y:S02]  /*10e60*/  IMAD.MOV.U32 R11, RZ, RZ, 0x1f ;  /* 0x0000001fff0b7424 */ /* 0x000fe400078e00ff */
[----:B------:R-:W-:-:S07]  /*10e70*/  IMAD.IADD R7, R19, 0x1, R8 ;  /* 0x0000000113077824 */ /* 0x000fce00078e0208 */
[----:B------:R-:W-:Y:S05]  /*10e80*/  WARPSYNC.COLLECTIVE R15, `(.L_x_405) ;  /* 0x000000000f087348 */ /* 0x000fea0003c00000 */
[----:B------:R0:W1:Y:S02]  /*10e90*/  SHFL.IDX P6, R14, R13, R12, R11 ;  /* 0x0000000c0d0e7389 */ /* 0x00006400000c000b */
[----:B01----:R-:W-:Y:S01]  /*10ea0*/  ENDCOLLECTIVE ;  /* 0x000000000000791b */ /* 0x003fe20003800000 */
.L_x_405:
[----:B------:R-:W-:Y:S02]  /*10eb0*/  ULDC UR4, c[0x0][0xc3c] ;  /* 0x00030f0000047ab9 */ /* 0x000fe40000000800 */
[----:B------:R-:W-:-:S13]  /*10ec0*/  ISETP.GE.OR P1, PT, R7, UR4, !P0 ;  /* 0x0000000407007c0c */ /* 0x000fda000c726670 */
[----:B------:R-:W0:Y:S01]  /*10ed0*/  @!P1 LDC.64 R2, c[0x0][0xc80] ;  /* 0x00032000ff029b82 */ /* 0x000e220000000a00 */
[----:B------:R-:W-:Y:S02]  /*10ee0*/  IMAD.MOV.U32 R4, RZ, RZ, RZ ;  /* 0x000000ffff047224 */ /* 0x000fe400078e00ff */
[----:B------:R-:W-:Y:S02]  /*10ef0*/  IMAD.MOV.U32 R11, RZ, RZ, RZ ;  /* 0x000000ffff0b7224 */ /* 0x000fe400078e00ff */
[----:B------:R-:W-:Y:S02]  /*10f00*/  IMAD.MOV.U32 R0, RZ, RZ, R14 ;  /* 0x000000ffff007224 */ /* 0x000fe400078e000e */
[----:B0-----:R-:W-:-:S06]  /*10f10*/  @!P1 IMAD.WIDE R2, R7, 0x4, R2 ;  /* 0x0000000407029825 */ /* 0x001fcc00078e0202 */
[----:B------:R-:W2:Y:S01]  /*10f20*/  @!P1 LDG.E R2, desc[UR36][R2.64] ;  /* 0x0000002402029981 */ /* 0x000ea2000c1e1900 */
[C---:B------:R-:W-:Y:S02]  /*10f30*/  ISETP.GE.U32.AND P2, PT, R8.reuse, 0x2, PT ;  /* 0x000000020800780c */ /* 0x040fe40003f46070 */
[C---:B------:R-:W-:Y:S02]  /*10f40*/  ISETP.GE.U32.AND P3, PT, R8.reuse, 0x4, PT ;  /* 0x000000040800780c */ /* 0x040fe40003f66070 */
[C---:B------:R-:W-:Y:S02]  /*10f50*/  ISETP.GE.U32.AND P4, PT, R8.reuse, 0x8, PT ;  /* 0x000000080800780c */ /* 0x040fe40003f86070 */
[C---:B------:R-:W-:Y:S02]  /*10f60*/  ISETP.GE.U32.AND P5, PT, R8.reuse, 0x10, PT ;  /* 0x000000100800780c */ /* 0x040fe40003fa6070 */
[----:B--2---:R-:W-:Y:S02]  /*10f70*/  @!P1 MOV R4, R2 ;  /* 0x0000000200049202 */ /* 0x004fe40000000f00 */
[----:B------:R-:W-:-:S03]  /*10f80*/  ISETP.NE.AND P1, PT, R8, RZ, PT ;  /* 0x000000ff0800720c */ /* 0x000fc60003f25270 */
[----:B------:R-:W-:-:S10]  /*10f90*/  IMAD.MOV.U32 R13, RZ, RZ, R4 ;  /* 0x000000ffff0d7224 */ /* 0x000fd400078e0004 */
[----:B------:R-:W-:Y:S05]  /*10fa0*/  WARPSYNC.COLLECTIVE R15, `(.L_x_406) ;  /* 0x000000000f087348 */ /* 0x000fea0003c00000 */
[----:B------:R0:W1:Y:S02]  /*10fb0*/  SHFL.UP P6, R14, R13, R12, R11 ;  /* 0x0400000c0d0e7389 */ /* 0x00006400000c000b */
[----:B01----:R-:W-:Y:S01]  /*10fc0*/  ENDCOLLECTIVE ;  /* 0x000000000000791b */ /* 0x003fe20003800000 */
.L_x_406:
[----:B------:R-:W-:Y:S01]  /*10fd0*/  IMAD.MOV.U32 R12, RZ, RZ, 0x2 ;  /* 0x00000002ff0c7424 */ /* 0x000fe200078e00ff */
[----:B------:R-:W-:-:S05]  /*10fe0*/  SEL R7, R14, RZ, P1 ;  /* 0x000000ff0e077207 */ /* 0x000fca0000800000 */
[----:B------:R-:W-:-:S05]  /*10ff0*/  IMAD.IADD R6, R4, 0x1, R7 ;  /* 0x0000000104067824 */ /* 0x000fca00078e0207 */
[----:B------:R-:W-:-:S07]  /*11000*/  MOV R13, R6 ;  /* 0x00000006000d7202 */ /* 0x000fce0000000f00 */
[----:B------:R-:W-:Y:S05]  /*11010*/  WARPSYNC.COLLECTIVE R15, `(.L_x_407) ;  /* 0x000000000f087348 */ /* 0x000fea0003c00000 */
[----:B------:R0:W1:Y:S02]  /*11020*/  SHFL.UP P6, R14, R13, R12, R11 ;  /* 0x0400000c0d0e7389 */ /* 0x00006400000c000b */
[----:B01----:R-:W-:Y:S01]  /*11030*/  ENDCOLLECTIVE ;  /* 0x000000000000791b */ /* 0x003fe20003800000 */
.L_x_407:
[----:B------:R-:W-:Y:S02]  /*11040*/  MOV R12, 0x4 ;  /* 0x00000004000c7802 */ /* 0x000fe40000000f00 */
[----:B------:R-:W-:-:S05]  /*11050*/  SEL R7, R14, RZ, P2 ;  /* 0x000000ff0e077207 */ /* 0x000fca0001000000 */
[----:B------:R-:W-:-:S04]  /*11060*/  IMAD.IADD R7, R6, 0x1, R7 ;  /* 0x0000000106077824 */ /* 0x000fc800078e0207 */
[----:B------:R-:W-:-:S07]  /*11070*/  IMAD.MOV.U32 R13, RZ, RZ, R7 ;  /* 0x000000ffff0d7224 */ /* 0x000fce00078e0007 */
[----:B------:R-:W-:Y:S05]  /*11080*/  WARPSYNC.COLLECTIVE R15, `(.L_x_408) ;  /* 0x000000000f087348 */ /* 0x000fea0003c00000 */
[----:B------:R0:W1:Y:S02]  /*11090*/  SHFL.UP P6, R14, R13, R12, R11 ;  /* 0x0400000c0d0e7389 */ /* 0x00006400000c000b */
[----:B01----:R-:W-:Y:S01]  /*110a0*/  ENDCOLLECTIVE ;  /* 0x000000000000791b */ /* 0x003fe20003800000 */
.L_x_408:
[----:B------:R-:W-:Y:S01]  /*110b0*/  IMAD.MOV.U32 R12, RZ, RZ, 0x8 ;  /* 0x00000008ff0c7424 */ /* 0x000fe200078e00ff */
[----:B------:R-:W-:-:S05]  /*110c0*/  SEL R2, R14, RZ, P3 ;  /* 0x000000ff0e027207 */ /* 0x000fca0001800000 */
[----:B------:R-:W-:-:S04]  /*110d0*/  IMAD.IADD R2, R7, 0x1, R2 ;  /* 0x0000000107027824 */ /* 0x000fc800078e0202 */
[----:B------:R-:W-:-:S07]  /*110e0*/  IMAD.MOV.U32 R13, RZ, RZ, R2 ;  /* 0x000000ffff0d7224 */ /* 0x000fce00078e0002 */
[----:B------:R-:W-:Y:S05]  /*110f0*/  WARPSYNC.COLLECTIVE R15, `(.L_x_409) ;  /* 0x000000000f087348 */ /* 0x000fea0003c00000 */
[----:B------:R0:W1:Y:S02]  /*11100*/  SHFL.UP P6, R14, R13, R12, R11 ;  /* 0x0400000c0d0e7389 */ /* 0x00006400000c000b */
[----:B01----:R-:W-:Y:S01]  /*11110*/  ENDCOLLECTIVE ;  /* 0x000000000000791b */ /* 0x003fe20003800000 */
.L_x_409:
[----:B------:R-:W-:Y:S01]  /*11120*/  IMAD.MOV.U32 R12, RZ, RZ, 0x10 ;  /* 0x00000010ff0c7424 */ /* 0x000fe200078e00ff */
[----:B------:R-:W-:-:S04]  /*11130*/  SEL R3, R14, RZ, P4 ;  /* 0x000000ff0e037207 */ /* 0x000fc80002000000 */
[----:B------:R-:W-:-:S05]  /*11140*/  IADD3 R3, R2, R3, RZ ;  /* 0x0000000302037210 */ /* 0x000fca0007ffe0ff */
[----:B------:R-:W-:-:S07]  /*11150*/  IMAD.MOV.U32 R13, RZ, RZ, R3 ;  /* 0x000000ffff0d7224 */ /* 0x000fce00078e0003 */
[----:B------:R-:W-:Y:S05]  /*11160*/  WARPSYNC.COLLECTIVE R15, `(.L_x_410) ;  /* 0x000000000f087348 */ /* 0x000fea0003c00000 */
[----:B------:R0:W1:Y:S02]  /*11170*/  SHFL.UP P6, R14, R13, R12, R11 ;  /* 0x0400000c0d0e7389 */ /* 0x00006400000c000b */
[----:B01----:R-:W-:Y:S01]  /*11180*/  ENDCOLLECTIVE ;  /* 0x000000000000791b */ /* 0x003fe20003800000 */
.L_x_410:
[----:B------:R-:W-:Y:S02]  /*11190*/  IMAD.MOV.U32 R12, RZ, RZ, 0x1f ;  /* 0x0000001fff0c7424 */ /* 0x000fe400078e00ff */
[----:B------:R-:W-:Y:S01]  /*111a0*/  IMAD.MOV.U32 R11, RZ, RZ, 0x1f ;  /* 0x0000001fff0b7424 */ /* 0x000fe200078e00ff */
[----:B------:R-:W-:-:S05]  /*111b0*/  SEL R6, R14, RZ, P5 ;  /* 0x000000ff0e067207 */ /* 0x000fca0002800000 */
[----:B------:R-:W-:-:S05]  /*111c0*/  IMAD.IADD R6, R3, 0x1, R6 ;  /* 0x0000000103067824 */ /* 0x000fca00078e0206 */
[----:B------:R-:W-:-:S07]  /*111d0*/  MOV R13, R6 ;  /* 0x00000006000d7202 */ /* 0x000fce0000000f00 */
[----:B------:R-:W-:Y:S05]  /*111e0*/  WARPSYNC.COLLECTIVE R15, `(.L_x_411) ;  /* 0x000000000f087348 */ /* 0x000fea0003c00000 */
[----:B------:R0:W1:Y:S02]  /*111f0*/  SHFL.IDX P6, R14, R13, R12, R11 ;  /* 0x0000000c0d0e7389 */ /* 0x00006400000c000b */
[----:B01----:R-:W-:Y:S01]  /*11200*/  ENDCOLLECTIVE ;  /* 0x000000000000791b */ /* 0x003fe20003800000 */
.L_x_411:
[----:B------:R-:W-:Y:S05]  /*11210*/  BRA `(.L_x_412) ;  /* 0xffffffc000907947 */ /* 0x000fea000383ffff */
.L_x_301:
[----:B------:R-:W-:Y:S01]  /*11220*/  BSSY B0, `(.L_x_413) ;  /* 0x0000008000007945 */ /* 0x000fe20003800000 */
[----:B-----5:R-:W-:Y:S01]  /*11230*/  IMAD.MOV.U32 R13, RZ, RZ, R4 ;  /* 0x000000ffff0d7224 */ /* 0x020fe200078e0004 */
[----:B------:R-:W-:Y:S01]  /*11240*/  MOV R12, 0x1 ;  /* 0x00000001000c7802 */ /* 0x000fe20000000f00 */
[----:B------:R-:W-:Y:S02]  /*11250*/  IMAD.MOV.U32 R11, RZ, RZ, RZ ;  /* 0x000000ffff0b7224 */ /* 0x000fe400078e00ff */
[----:B------:R-:W-:-:S07]  /*11260*/  IMAD.MOV.U32 R15, RZ, RZ, -0x1 ;  /* 0xffffffffff0f7424 */ /* 0x000fce00078e00ff */
[----:B012---:R-:W-:Y:S05]  /*11270*/  WARPSYNC.COLLECTIVE R15, `(.L_x_414) ;  /* 0x000000000f087348 */ /* 0x007fea0003c00000 */
[----:B------:R3:W4:Y:S02]  /*11280*/  SHFL.UP P6, R14, R13, R12, R11 ;  /* 0x0400000c0d0e7389 */ /* 0x00072400000c000b */
[----:B01234-:R-:W-:Y:S01]  /*11290*/  ENDCOLLECTIVE ;  /* 0x000000000000791b */ /* 0x01ffe20003800000 */
.L_x_414:
[----:B------:R-:W-:Y:S05]  /*112a0*/  BSYNC B0 ;  /* 0x0000000000007941 */ /* 0x000fea0003800000 */
.L_x_413:
[----:B------:R-:W-:Y:S01]  /*112b0*/  SEL R13, R14, RZ, P1 ;  /* 0x000000ff0e0d7207 */ /* 0x000fe20000800000 */
[----:B------:R-:W-:Y:S01]  /*112c0*/  IMAD.MOV.U32 R11, RZ, RZ, RZ ;  /* 0x000000ffff0b7224 */ /* 0x000fe200078e00ff */
[----:B------:R-:W-:Y:S01]  /*112d0*/  MOV R12, 0x2 ;  /* 0x00000002000c7802 */ /* 0x000fe20000000f00 */
[----:B------:R-:W-:Y:S02]  /*112e0*/  IMAD.MOV.U32 R15, RZ, RZ, -0x1 ;  /* 0xffffffffff0f7424 */ /* 0x000fe400078e00ff */
[----:B------:R-:W-:-:S07]  /*112f0*/  IMAD.IADD R13, R4, 0x1, R13 ;  /* 0x00000001040d7824 */ /* 0x000fce00078e020d */
[----:B------:R-:W-:Y:S05]  /*11300*/  WARPSYNC.COLLECTIVE R15, `(.L_x_415) ;  /* 0x000000000f087348 */ /* 0x000fea0003c00000 */
[----:B------:R0:W1:Y:S02]  /*11310*/  SHFL.UP P6, R14, R13, R12, R11 ;  /* 0x0400000c0d0e7389 */ /* 0x00006400000c000b */
[----:B01----:R-:W-:Y:S01]  /*11320*/  ENDCOLLECTIVE ;  /* 0x000000000000791b */ /* 0x003fe20003800000 */
.L_x_415:
[----:B------:R-:W-:Y:S01]  /*11330*/  IMAD.MOV.U32 R12, RZ, RZ, 0x4 ;  /* 0x00000004ff0c7424 */ /* 0x000fe200078e00ff */
[----:B------:R-:W-:-:S05]  /*11340*/  SEL R0, R14, RZ, P2 ;  /* 0x000000ff0e007207 */ /* 0x000fca0001000000 */
[----:B------:R-:W-:-:S05]  /*11350*/  IMAD.IADD R0, R13, 0x1, R0 ;  /* 0x000000010d007824 */ /* 0x000fca00078e0200 */
[----:B------:R-:W-:-:S07]  /*11360*/  MOV R13, R0 ;  /* 0x00000000000d7202 */ /* 0x000fce0000000f00 */
[----:B------:R-:W-:Y:S05]  /*11370*/  WARPSYNC.COLLECTIVE R15, `(.L_x_416) ;  /* 0x000000000f087348 */ /* 0x000fea0003c00000 */
[----:B------:R0:W1:Y:S02]  /*11380*/  SHFL.UP P6, R14, R13, R12, R11 ;  /* 0x0400000c0d0e7389 */ /* 0x00006400000c000b */
[----:B01----:R-:W-:Y:S01]  /*11390*/  ENDCOLLECTIVE ;  /* 0x000000000000791b */ /* 0x003fe20003800000 */
.L_x_416:
[----:B------:R-:W-:Y:S02]  /*113a0*/  MOV R12, 0x8 ;  /* 0x00000008000c7802 */ /* 0x000fe40000000f00 */
[----:B------:R-:W-:-:S05]  /*113b0*/  SEL R3, R14, RZ, P3 ;  /* 0x000000ff0e037207 */ /* 0x000fca0001800000 */
[----:B------:R-:W-:-:S04]  /*113c0*/  IMAD.IADD R2, R0, 0x1, R3 ;  /* 0x0000000100027824 */ /* 0x000fc800078e0203 */
[----:B------:R-:W-:-:S07]  /*113d0*/  IMAD.MOV.U32 R13, RZ, RZ, R2 ;  /* 0x000000ffff0d7224 */ /* 0x000fce00078e0002 */
[----:B------:R-:W-:Y:S05]  /*113e0*/  WARPSYNC.COLLECTIVE R15, `(.L_x_417) ;  /* 0x000000000f087348 */ /* 0x000fea0003c00000 */
[----:B------:R0:W1:Y:S02]  /*113f0*/  SHFL.UP P6, R14, R13, R12, R11 ;  /* 0x0400000c0d0e7389 */ /* 0x00006400000c000b */
[----:B01----:R-:W-:Y:S01]  /*11400*/  ENDCOLLECTIVE ;  /* 0x000000000000791b */ /* 0x003fe20003800000 */
.L_x_417:
[----:B------:R-:W-:Y:S01]  /*11410*/  IMAD.MOV.U32 R12, RZ, RZ, 0x10 ;  /* 0x00000010ff0c7424 */ /* 0x000fe200078e00ff */
[----:B------:R-:W-:-:S05]  /*11420*/  SEL R3, R14, RZ, P4 ;  /* 0x000000ff0e037207 */ /* 0x000fca0002000000 */
[----:B------:R-:W-:-:S04]  /*11430*/  IMAD.IADD R3, R2, 0x1, R3 ;  /* 0x0000000102037824 */ /* 0x000fc800078e0203 */
[----:B------:R-:W-:-:S07]  /*11440*/  IMAD.MOV.U32 R13, RZ, RZ, R3 ;  /* 0x000000ffff0d7224 */ /* 0x000fce00078e0003 */
[----:B------:R-:W-:Y:S05]  /*11450*/  WARPSYNC.COLLECTIVE R15, `(.L_x_418) ;  /* 0x000000000f087348 */ /* 0x000fea0003c00000 */
[----:B------:R0:W1:Y:S02]  /*11460*/  SHFL.UP P6, R14, R13, R12, R11 ;  /* 0x0400000c0d0e7389 */ /* 0x00006400000c000b */
[----:B01----:R-:W-:Y:S01]  /*11470*/  ENDCOLLECTIVE ;  /* 0x000000000000791b */ /* 0x003fe20003800000 */
.L_x_418:
[----:B------:R-:W-:Y:S02]  /*11480*/  IMAD.MOV.U32 R12, RZ, RZ, 0x1f ;  /* 0x0000001fff0c7424 */ /* 0x000fe400078e00ff */
[----:B------:R-:W-:Y:S01]  /*11490*/  IMAD.MOV.U32 R11, RZ, RZ, 0x1f ;  /* 0x0000001fff0b7424 */ /* 0x000fe200078e00ff */
[----:B------:R-:W-:-:S04]  /*114a0*/  SEL R6, R14, RZ, P5 ;  /* 0x000000ff0e067207 */ /* 0x000fc80002800000 */
[----:B------:R-:W-:-:S05]  /*114b0*/  IADD3 R6, R3, R6, RZ ;  /* 0x0000000603067210 */ /* 0x000fca0007ffe0ff */
[----:B------:R-:W-:-:S07]  /*114c0*/  IMAD.MOV.U32 R13, RZ, RZ, R6 ;  /* 0x000000ffff0d7224 */ /* 0x000fce00078e0006 */
[----:B------:R-:W-:Y:S05]  /*114d0*/  WARPSYNC.COLLECTIVE R15, `(.L_x_419) ;  /* 0x000000000f087348 */ /* 0x000fea0003c00000 */
[----:B------:R0:W1:Y:S02]  /*114e0*/  SHFL.IDX P6, R14, R13, R12, R11 ;  /* 0x0000000c0d0e7389 */ /* 0x00006400000c000b */
[----:B01----:R-:W-:Y:S01]  /*114f0*/  ENDCOLLECTIVE ;  /* 0x000000000000791b */ /* 0x003fe20003800000 */
.L_x_419:
[----:B------:R-:W-:Y:S05]  /*11500*/  BRA `(.L_x_420) ;  /* 0xffffffc000707947 */ /* 0x000fea000383ffff */
.L_x_303:
[----:B------:R-:W-:Y:S01]  /*11510*/  BSSY B0, `(.L_x_421) ;  /* 0x0000006000007945 */ /* 0x000fe20003800000 */
[----:B------:R-:W-:Y:S02]  /*11520*/  PLOP3.LUT P6, PT, P6, PT, PT, 0x8, 0x0 ;  /* 0x000000000000781c */ /* 0x000fe400037ce170 */
[----:B------:R-:W-:-:S11]  /*11530*/  MOV R15, 0xffffffff ;  /* 0xffffffff000f7802 */ /* 0x000fd60000000f00 */
[----:B01----:R-:W-:Y:S05]  /*11540*/  WARPSYNC.COLLECTIVE R15, `(.L_x_422) ;  /* 0x000000000f087348 */ /* 0x003fea0003c00000 */
[----:B------:R-:W-:Y:S01]  /*11550*/  VOTE.ANY R14, PT, P6 ;  /* 0x00000000000e7806 */ /* 0x000fe200030e0100 */
[----:B01----:R-:W-:Y:S06]  /*11560*/  ENDCOLLECTIVE ;  /* 0x000000000000791b */ /* 0x003fec0003800000 */
.L_x_422:
[----:B------:R-:W-:Y:S05]  /*11570*/  BSYNC B0 ;  /* 0x0000000000007941 */ /* 0x000fea0003800000 */
.L_x_421:
[----:B------:R-:W-:Y:S01]  /*11580*/  IMAD.MOV.U32 R2, RZ, RZ, R14 ;  /* 0x000000ffff027224 */ /* 0x000fe200078e000e */
[----:B------:R-:W-:Y:S01]  /*11590*/  MOV R11, 0x1f ;  /* 0x0000001f000b7802 */ /* 0x000fe20000000f00 */
[----:B------:R-:W-:Y:S02]  /*115a0*/  IMAD.MOV.U32 R13, RZ, RZ, R4 ;  /* 0x000000ffff0d7224 */ /* 0x000fe400078e0004 */
[----:B------:R-:W0:Y:S01]  /*115b0*/  POPC R0, R2 ;  /* 0x0000000200007309 */ /* 0x000e220000000000 */
[----:B------:R-:W-:Y:S02]  /*115c0*/  IMAD.MOV.U32 R15, RZ, RZ, -0x1 ;  /* 0xffffffffff0f7424 */ /* 0x000fe400078e00ff */
[----:B0-----:R-:W-:-:S07]  /*115d0*/  IMAD.MOV.U32 R12, RZ, RZ, R0 ;  /* 0x000000ffff0c7224 */ /* 0x001fce00078e0000 */
[----:B------:R-:W-:Y:S05]  /*115e0*/  WARPSYNC.COLLECTIVE R15, `(.L_x_423) ;  /* 0x000000000f087348 */ /* 0x000fea0003c00000 */
[----:B------:R0:W1:Y:S02]  /*115f0*/  SHFL.IDX P6, R14, R13, R12, R11 ;  /* 0x0000000c0d0e7389 */ /* 0x00006400000c000b */
[----:B01----:R-:W-:Y:S01]  /*11600*/  ENDCOLLECTIVE ;  /* 0x000000000000791b */ /* 0x003fe20003800000 */
.L_x_423:
[----:B------:R-:W-:Y:S01]  /*11610*/  IMAD.MOV.U32 R4, RZ, RZ, R14 ;  /* 0x000000ffff047224 */ /* 0x000fe200078e000e */
[----:B------:R-:W-:Y:S06]  /*11620*/  BRA `(.L_x_424) ;  /* 0xffffffc000607947 */ /* 0x000fec000383ffff */
.L_x_305:
[----:B------:R-:W-:Y:S01]  /*11630*/  BSSY B0, `(.L_x_425) ;  /* 0x0000007000007945 */ /* 0x000fe20003800000 */
[----:B------:R-:W-:Y:S01]  /*11640*/  IMAD.MOV.U32 R13, RZ, RZ, R6 ;  /* 0x000000ffff0d7224 */ /* 0x000fe200078e0006 */
[----:B------:R-:W-:Y:S01]  /*11650*/  MOV R11, 0x1f ;  /* 0x0000001f000b7802 */ /* 0x000fe20000000f00 */
[----:B------:R-:W-:-:S07]  /*11660*/  IMAD.MOV.U32 R15, RZ, RZ, -0x1 ;  /* 0xffffffffff0f7424 */ /* 0x000fce00078e00ff */
[----:B0123--:R-:W-:Y:S05]  /*11670*/  WARPSYNC.COLLECTIVE R15, `(.L_x_426) ;  /* 0x000000000f087348 */ /* 0x00ffea0003c00000 */
[----:B------:R4:W0:Y:S02]  /*11680*/  SHFL.IDX P6, R14, R13, R12, R11 ;  /* 0x0000000c0d0e7389 */ /* 0x00082400000c000b */
[----:B01234-:R-:W-:Y:S01]  /*11690*/  ENDCOLLECTIVE ;  /* 0x000000000000791b */ /* 0x01ffe20003800000 */
.L_x_426:
[----:B------:R-:W-:Y:S05]  /*116a0*/  BSYNC B0 ;  /* 0x0000000000007941 */ /* 0x000fea0003800000 */
.L_x_425:
[----:B------:R-:W-:Y:S05]  /*116b0*/  BRA `(.L_x_304) ;  /* 0xffffffc000587947 */ /* 0x000fea000383ffff */
.L_x_309:
[----:B0-----:R0:W2:Y:S02]  /*116c0*/  SYNCS.PHASECHK.TRANS64.TRYWAIT P0, [R4+URZ+0x2a820], R0 ;  /* 0x02a82000040075a7 */ /* 0x0010a4000800017f */
[----:B--2---:R-:W-:Y:S05]  /*116d0*/  @!P0 NANOSLEEP.SYNCS 0x989680 ;  /* 0x009896800000895d */ /* 0x004fea0003900000 */
[----:B------:R-:W2:Y:S02]  /*116e0*/  @!P0 SYNCS.PHASECHK.TRANS64 P0, [R4+URZ+0x2a820], R0 ;  /* 0x02a82000040085a7 */ /* 0x000ea4000800007f */
[----:B--2---:R-:W-:Y:S05]  /*116f0*/  @!P0 BRA `(.L_x_309) ;  /* 0xfffffffc00f08947 */ /* 0x004fea000383ffff */
[----:B------:R-:W-:Y:S05]  /*11700*/  BRA `(.L_x_427) ;  /* 0xffffffc400447947 */ /* 0x000fea000383ffff */
.L_x_310:
[----:B------:R-:W2:Y:S01]  /*11710*/  S2R R2, SR_TID.X ;  /* 0x0000000000027919 */ /* 0x000ea20000002100 */
[----:B------:R-:W-:Y:S01]  /*11720*/  BSSY B0, `(.L_x_428) ;  /* 0x000000a000007945 */ /* 0x000fe20003800000 */
[----:B------:R-:W-:Y:S01]  /*11730*/  IMAD.MOV.U32 R12, RZ, RZ, RZ ;  /* 0x000000ffff0c7224 */ /* 0x000fe200078e00ff */
[----:B------:R-:W-:Y:S01]  /*11740*/  MOV R11, 0x1f ;  /* 0x0000001f000b7802 */ /* 0x000fe20000000f00 */
[----:B------:R-:W-:Y:S01]  /*11750*/  IMAD.MOV.U32 R15, RZ, RZ, -0x1 ;  /* 0xffffffffff0f7424 */ /* 0x000fe200078e00ff */
[----:B--2---:R-:W-:-:S04]  /*11760*/  SHF.R.U32.HI R2, RZ, 0x5, R2 ;  /* 0x00000005ff027819 */ /* 0x004fc80000011602 */
[----:B------:R-:W-:-:S05]  /*11770*/  LOP3.LUT R2, R2, 0x3, RZ, 0xc0, !PT ;  /* 0x0000000302027812 */ /* 0x000fca00078ec0ff */
[----:B------:R-:W-:-:S07]  /*11780*/  IMAD.MOV.U32 R13, RZ, RZ, R2 ;  /* 0x000000ffff0d7224 */ /* 0x000fce00078e0002 */
[----:B01-3--:R-:W-:Y:S05]  /*11790*/  WARPSYNC.COLLECTIVE R15, `(.L_x_429) ;  /* 0x000000000f087348 */ /* 0x00bfea0003c00000 */
[----:B------:R2:W4:Y:S02]  /*117a0*/  SHFL.IDX P6, R14, R13, R12, R11 ;  /* 0x0000000c0d0e7389 */ /* 0x00052400000c000b */
[----:B01234-:R-:W-:Y:S01]  /*117b0*/  ENDCOLLECTIVE ;  /* 0x000000000000791b */ /* 0x01ffe20003800000 */
.L_x_429:
[----:B------:R-:W-:Y:S05]  /*117c0*/  BSYNC B0 ;  /* 0x0000000000007941 */ /* 0x000fea0003800000 */
.L_x_428:
[----:B------:R-:W-:Y:S05]  /*117d0*/  BRA `(.L_x_430) ;  /* 0xffffffc4002c7947 */ /* 0x000fea000383ffff */
.L_x_313:
[----:B------:R-:W-:Y:S01]  /*117e0*/  BSSY B1, `(.L_x_431) ;  /* 0x0000006000017945 */ /* 0x000fe20003800000 */
[----:B------:R-:W-:-:S07]  /*117f0*/  IMAD.MOV.U32 R15, RZ, RZ, -0x1 ;  /* 0xffffffffff0f7424 */ /* 0x000fce00078e00ff */
[----:B01-3--:R-:W-:Y:S05]  /*11800*/  WARPSYNC.COLLECTIVE R15, `(.L_x_432) ;  /* 0x000000000f0c7348 */ /* 0x00bfea0003c00000 */
[----:B------:R-:W-:Y:S02]  /*11810*/  ELECT P6, UR62, PT ;  /* 0x00000000003e782f */ /* 0x000fe400038c0000 */
[----:B------:R-:W-:Y:S01]  /*11820*/  MOV R14, UR62 ;  /* 0x0000003e000e7c02 */ /* 0x000fe20008000f00 */
[----:B01-3--:R-:W-:Y:S10]  /*11830*/  ENDCOLLECTIVE ;  /* 0x000000000000791b */ /* 0x00bff40003800000 */
.L_x_432:
[----:B------:R-:W-:Y:S05]  /*11840*/  BSYNC B1 ;  /* 0x0000000000017941 */ /* 0x000fea0003800000 */
.L_x_431:
[----:B------:R-:W-:Y:S05]  /*11850*/  BRA `(.L_x_433) ;  /* 0xffffffc400247947 */ /* 0x000fea000383ffff */
.L_x_315:
[----:B0-----:R0:W2:Y:S02]  /*11860*/  SYNCS.PHASECHK.TRANS64.TRYWAIT P1, [R5+URZ+0x2a840], R0 ;  /* 0x02a84000050075a7 */ /* 0x0010a4000802017f */
[----:B--2---:R-:W-:Y:S05]  /*11870*/  @!P1 NANOSLEEP.SYNCS 0x989680 ;  /* 0x009896800000995d */ /* 0x004fea0003900000 */
[----:B------:R-:W2:Y:S02]  /*11880*/  @!P1 SYNCS.PHASECHK.TRANS64 P1, [R5+URZ+0x2a840], R0 ;  /* 0x02a84000050095a7 */ /* 0x000ea4000802007f */
[----:B--2---:R-:W-:Y:S05]  /*11890*/  @!P1 BRA `(.L_x_315) ;  /* 0xfffffffc00f09947 */ /* 0x004fea000383ffff */
[----:B------:R-:W-:Y:S05]  /*118a0*/  BRA `(.L_x_434) ;  /* 0xffffffc400447947 */ /* 0x000fea000383ffff */
.L_x_317:
[----:B--2---:R2:W4:Y:S02]  /*118b0*/  SYNCS.PHASECHK.TRANS64.TRYWAIT P1, [R27+URZ+0x2a840], R2 ;  /* 0x02a840021b0075a7 */ /* 0x004524000802017f */
[----:B----4-:R-:W-:Y:S05]  /*118c0*/  @!P1 NANOSLEEP.SYNCS 0x989680 ;  /* 0x009896800000995d */ /* 0x010fea0003900000 */
[----:B------:R-:W4:Y:S02]  /*118d0*/  @!P1 SYNCS.PHASECHK.TRANS64 P1, [R27+URZ+0x2a840], R2 ;  /* 0x02a840021b0095a7 */ /* 0x000f24000802007f */
[----:B----4-:R-:W-:Y:S05]  /*118e0*/  @!P1 BRA `(.L_x_317) ;  /* 0xfffffffc00f09947 */ /* 0x010fea000383ffff */
[----:B------:R-:W-:Y:S05]  /*118f0*/  BRA `(.L_x_435) ;  /* 0xffffffc400507947 */ /* 0x000fea000383ffff */
.L_x_319:
[----:B----4-:R4:W0:Y:S02]  /*11900*/  SYNCS.PHASECHK.TRANS64.TRYWAIT P1, [R5+URZ+0x2a860], R0 ;  /* 0x02a86000050075a7 */ /* 0x010824000802017f */
[----:B0-----:R-:W-:Y:S05]  /*11910*/  @!P1 NANOSLEEP.SYNCS 0x989680 ;  /* 0x009896800000995d */ /* 0x001fea0003900000 */
[----:B------:R-:W0:Y:S02]  /*11920*/  @!P1 SYNCS.PHASECHK.TRANS64 P1, [R5+URZ+0x2a860], R0 ;  /* 0x02a86000050095a7 */ /* 0x000e24000802007f */
[----:B0-----:R-:W-:Y:S05]  /*11930*/  @!P1 BRA `(.L_x_319) ;  /* 0xfffffffc00f09947 */ /* 0x001fea000383ffff */
[----:B------:R-:W-:Y:S05]  /*11940*/  BRA `(.L_x_436) ;  /* 0xffffffc4004c7947 */ /* 0x000fea000383ffff */
.L_x_437:
        /* <DEDUP_REMOVED lines=11> */
.L_x_15633:


//--------------------- .text._ZN7cutlass13device_kernelIN5flash11enable_sm90INS1_16FlashAttnFwdSm90INS1_25CollectiveMainloopFwdSm90ILi2EN4cute5tupleIJNS5_1CILi1EEES8_S8_EEENS6_IJNS7_ILi128EEENS7_ILi96EEENS7_ILi192EEEEEELi128ENS_6half_tEfNS_4arch4Sm90ELb0ELb0ELb1ELb1ELb1ELb1ELb0ELb1ELb1ELb1ELb0ELb0EEENS1_21CollectiveEpilogueFwdINS6_IJSA_SA_SB_EEES9_SE_SG_Li256ELb1ELb1ELb0ELb0EEENS1_36VarlenDynamicPersistentTileSchedulerILi128ELi96ELi256ELi128ELb0ELb1ELb1ELb0ELb1ELb1EEEEEEEEEvNT_6ParamsE --------------------------
	.section	.text._ZN7cutlass13device_kernelIN5flash11enable_sm90INS1_16FlashAttnFwdSm90INS1_25CollectiveMainloopFwdSm90ILi2EN4cute5tupleIJNS5_1CILi1EEES8_S8_EEENS6_IJNS7_ILi128EEENS7_ILi96EEENS7_ILi192EEEEEELi128ENS_6half_tEfNS_4arch4Sm90ELb0ELb0ELb1ELb1ELb1ELb1ELb0ELb1ELb1ELb1ELb0ELb0EEENS1_21CollectiveEpilogueFwdINS6_IJSA_SA_SB_EEES9_SE_SG_Li256ELb1ELb1ELb0ELb0EEENS1_36VarlenDynamicPersistentTileSchedulerILi128ELi96ELi256ELi128ELb0ELb1ELb1ELb0ELb1ELb1EEEEEEEEEvNT_6ParamsE,"ax",@progbits
	.align	128
.text._ZN7cutlass13device_kernelIN5flash11enable_sm90INS1_16FlashAttnFwdSm90INS1_25CollectiveMainloopFwdSm90ILi2EN4cute5tupleIJNS5_1CILi1EEES8_S8_EEENS6_IJNS7_ILi128EEENS7_ILi96EEENS7_ILi192EEEEEELi128ENS_6half_tEfNS_4arch4Sm90ELb0ELb0ELb1ELb1ELb1ELb1ELb0ELb1ELb1ELb1ELb0ELb0EEENS1_21CollectiveEpilogueFwdINS6_IJSA_SA_SB_EEES9_SE_SG_Li256ELb1ELb1ELb0ELb0EEENS1_36VarlenDynamicPersistentTileSchedulerILi128ELi96ELi256ELi128ELb0ELb1ELb1ELb0ELb1ELb1EEEEEEEEEvNT_6ParamsE:
        .type           _ZN7cutlass13device_kernelIN5flash11enable_sm90INS1_16FlashAttnFwdSm90INS1_25CollectiveMainloopFwdSm90ILi2EN4cute5tupleIJNS5_1CILi1EEES8_S8_EEENS6_IJNS7_ILi128EEENS7_ILi96EEENS7_ILi192EEEEEELi128ENS_6half_tEfNS_4arch4Sm90ELb0ELb0ELb1ELb1ELb1ELb1ELb0ELb1ELb1ELb1ELb0ELb0EEENS1_21CollectiveEpilogueFwdINS6_IJSA_SA_SB_EEES9_SE_SG_Li256ELb1ELb1ELb0ELb0EEENS1_36VarlenDynamicPersistentTileSchedulerILi128ELi96ELi256ELi128ELb0ELb1ELb1ELb0ELb1ELb1EEEEEEEEEvNT_6ParamsE,@function
        .size           _ZN7cutlass13device_kernelIN5flash11enable_sm90INS1_16FlashAttnFwdSm90INS1_25CollectiveMainloopFwdSm90ILi2EN4cute5tupleIJNS5_1CILi1EEES8_S8_EEENS6_IJNS7_ILi128EEENS7_ILi96EEENS7_ILi192EEEEEELi128ENS_6half_tEfNS_4arch4Sm90ELb0ELb0ELb1ELb1ELb1ELb1ELb0ELb1ELb1ELb1ELb0ELb0EEENS1_21CollectiveEpilogueFwdINS6_IJSA_SA_SB_EEES9_SE_SG_Li256ELb1ELb1ELb0ELb0EEENS1_36VarlenDynamicPersistentTileSchedulerILi128ELi96ELi256ELi128ELb0ELb1ELb1ELb0ELb1ELb1EEEEEEEEEvNT_6ParamsE,(.L_x_15634 - _ZN7cutlass13device_kernelIN5flash11enable_sm90INS1_16FlashAttnFwdSm90INS1_25CollectiveMainloopFwdSm90ILi2EN4cute5tupleIJNS5_1CILi1EEES8_S8_EEENS6_IJNS7_ILi128EEENS7_ILi96EEENS7_ILi192EEEEEELi128ENS_6half_tEfNS_4arch4Sm90ELb0ELb0ELb1ELb1ELb1ELb1ELb0ELb1ELb1ELb1ELb0ELb0EEENS1_21CollectiveEpilogueFwdINS6_IJSA_SA_SB_EEES9_SE_SG_Li256ELb1ELb1ELb0ELb0EEENS1_36VarlenDynamicPersistentTileSchedulerILi128ELi96ELi256ELi128ELb0ELb1ELb1ELb0ELb1ELb1EEEEEEEEEvNT_6ParamsE)
        .other          _ZN7cutlass13device_kernelIN5flash11enable_sm90INS1_16FlashAttnFwdSm90INS1_25CollectiveMainloopFwdSm90ILi2EN4cute5tupleIJNS5_1CILi1EEES8_S8_EEENS6_IJNS7_ILi128EEENS7_ILi96EEENS7_ILi192EEEEEELi128ENS_6half_tEfNS_4arch4Sm90ELb0ELb0ELb1ELb1ELb1ELb1ELb0ELb1ELb1ELb1ELb0ELb0EEENS1_21CollectiveEpilogueFwdINS6_IJSA_SA_SB_EEES9_SE_SG_Li256ELb1ELb1ELb0ELb0EEENS1_36VarlenDynamicPersistentTileSchedulerILi128ELi96ELi256ELi128ELb0ELb1ELb1ELb0ELb1ELb1EEEEEEEEEvNT_6ParamsE,@"STO_CUDA_ENTRY STV_DEFAULT"
_ZN7cutlass13device_kernelIN5flash11enable_sm90INS1_16FlashAttnFwdSm90INS1_25CollectiveMainloopFwdSm90ILi2EN4cute5tupleIJNS5_1CILi1EEES8_S8_EEENS6_IJNS7_ILi128EEENS7_ILi96EEENS7_ILi192EEEEEELi128ENS_6half_tEfNS_4arch4Sm90ELb0ELb0ELb1ELb1ELb1ELb1ELb0ELb1ELb1ELb1ELb0ELb0EEENS1_21CollectiveEpilogueFwdINS6_IJSA_SA_SB_EEES9_SE_SG_Li256ELb1ELb1ELb0ELb0EEENS1_36VarlenDynamicPersistentTileSchedulerILi128ELi96ELi256ELi128ELb0ELb1ELb1ELb0ELb1ELb1EEEEEEEEEvNT_6ParamsE:
[----:B------:R-:W0:Y:S02]  /*0000*/  LDC R1, c[0x0][0x28] ;  /* 0x00000a00ff017b82 */ /* 0x000e240000000800 */
[----:B0-----:R-:W-:Y:S01]  /*0010*/  VIADD R1, R1, 0xffffffa8 ;  /* 0xffffffa801017836 */ /* 0x001fe20000000000 */
[----:B------:R-:W0:Y:S01]  /*0020*/  S2R R0, SR_TID.X ;  /* 0x0000000000007919 */ /* 0x000e220000002100 */
[----:B------:R-:W-:Y:S01]  /*0030*/  ELECT P0, URZ, PT ;  /* 0x00000000003f782f */ /* 0x000fe20003800000 */
[----:B------:R-:W-:Y:S01]  /*0040*/  BSSY B0, `(.L_x_438) ;  /* 0x000000e000007945 */ /* 0x000fe20003800000 */
[----:B0-----:R-:W-:-:S05]  /*0050*/  SHF.R.U32.HI R2, RZ, 0x5, R0 ;  /* 0x00000005ff027819 */ /* 0x001fca0000011600 */
[----:B------:R-:W0:Y:S02]  /*0060*/  SHFL.IDX PT, R3, R2, RZ, 0x1f ;  /* 0x00001fff02037589 */ /* 0x000e2400000e0000 */
[----:B0-----:R-:W-:Y:S02]  /*0070*/  ISETP.EQ.AND P0, PT, R3, RZ, P0 ;  /* 0x000000ff0300720c */ /* 0x001fe40000702270 */
[----:B------:R-:W-:-:S11]  /*0080*/  SHF.R.U32.HI R3, RZ, 0x7, R0 ;  /* 0x00000007ff037819 */ /* 0x000fd60000011600 */
[----:B------:R-:W-:Y:S05]  /*0090*/  @!P0 BRA `(.L_x_439) ;  /* 0x0000000000208947 */ /* 0x000fea0003800000 */
[----:B------:R-:W-:Y:S02]  /*00a0*/  ULDC.64 UR4, c[0x0][0x198] ;  /* 0x0000660000047ab9 */ /* 0x000fe40000000a00 */
[----:B------:R-:W-:Y:S02]  /*00b0*/  UIADD3 UR6, UP0, UR4, 0x570, URZ ;  /* 0x0000057004067890 */ /* 0x000fe4000ff1e03f */
[----:B------:R-:W-:Y:S02]  /*00c0*/  UIADD3 UR4, UP1, UR4, 0x670, URZ ;  /* 0x0000067004047890 */ /* 0x000fe4000ff3e03f */
[----:B------:R-:W-:Y:S02]  /*00d0*/  UIADD3.X UR7, URZ, UR5, URZ, UP0, !UPT ;  /* 0x000000053f077290 */ /* 0x000fe400087fe43f */
[----:B------:R-:W-:-:S07]  /*00e0*/  UIADD3.X UR5, URZ, UR5, URZ, UP1, !UPT ;  /* 0x000000053f057290 */ /* 0x000fce0008ffe43f */
[----:B------:R0:W-:Y:S02]  /*00f0*/  UTMACCTL.PF [UR6] ;  /* 0x00000000060079b9 */ /* 0x0001e40008040000 */
[----:B------:R0:W-:Y:S02]  /*0100*/  UTMACCTL.PF [UR4] ;  /* 0x00000000040079b9 */ /* 0x0001e40008040000 */
[----:B0-----:R-:W-:Y:S01]  /*0110*/  NOP ;  /* 0x0000000000007918 */ /* 0x001fe20000000000 */
.L_x_439:
[----:B------:R-:W-:Y:S05]  /*0120*/  BSYNC B0 ;  /* 0x0000000000007941 */ /* 0x000fea0003800000 */
.L_x_438:
[----:B------:R-:W-:Y:S01]  /*0130*/  VOTEU.ANY UP0, P0 ;  /* 0x00000000003f7886 */ /* 0x000fe20000000100 */
[----:B------:R-:W0:Y:S01]  /*0140*/  SHFL.IDX PT, R3, R3, RZ, 0x1f ;  /* 0x00001fff03037589 */ /* 0x000e2200000e0000 */
[----:B------:R-:W-:Y:S01]  /*0150*/  UMOV UR4, 0x80 ;  /* 0x0000008000047882 */ /* 0x000fe20000000000 */
[----:B------:R-:W-:Y:S01]  /*0160*/  UMOV UR7, 0x100 ;  /* 0x0000010000077882 */ /* 0x000fe20000000000 */
[----:B------:R-:W-:Y:S01]  /*0170*/  VOTEU.ANY UP1, P0 ;  /* 0x00000000003f7886 */ /* 0x000fe20000020100 */
[----:B------:R-:W1:Y:S01]  /*0180*/  @UP0 S2UR UR8, SR_CgaCtaId ;  /* 0x00000000000809c3 */ /* 0x000e620000008800 */
[----:B------:R-:W2:Y:S01]  /*0190*/  SHFL.IDX PT, R4, R2, RZ, 0x1f ;  /* 0x00001fff02047589 */ /* 0x000ea200000e0000 */
[----:B------:R-:W-:Y:S01]  /*01a0*/  @UP0 UMOV UR6, 0x400 ;  /* 0x0000040000060882 */ /* 0x000fe20000000000 */
[----:B------:R-:W-:-:S04]  /*01b0*/  @UP0 UIADD3 UR4, -UR4, 0x100000, URZ ;  /* 0x0010000004040890 */ /* 0x000fc8000fffe13f */
[----:B------:R-:W-:Y:S02]  /*01c0*/  @UP0 USHF.L.U32 UR5, UR4, 0xb, URZ ;  /* 0x0000000b04050899 */ /* 0x000fe4000800063f */
[----:B------:R-:W-:Y:S01]  /*01d0*/  @UP0 USHF.L.U32 UR4, UR4, 0x1, URZ ;  /* 0x0000000104040899 */ /* 0x000fe2000800063f */
[----:B------:R-:W-:Y:S01]  /*01e0*/  VOTEU.ANY UP2, P0 ;  /* 0x00000000003f7886 */ /* 0x000fe20000040100 */
[----:B0-----:R-:W-:Y:S01]  /*01f0*/  R2UR UR9, R3 ;  /* 0x00000000030972ca */ /* 0x001fe200000e0000 */
[----:B-1----:R-:W-:Y:S01]  /*0200*/  @UP0 ULEA UR8, UR8, UR6, 0x18 ;  /* 0x0000000608080291 */ /* 0x002fe2000f8ec03f */
[----:B--2---:R-:W-:Y:S01]  /*0210*/  ISETP.NE.AND P1, PT, R4, RZ, PT ;  /* 0x000000ff0400720c */ /* 0x004fe20003f25270 */
[----:B------:R-:W-:-:S04]  /*0220*/  @UP0 UIADD3 UR6, -UR7, 0x100000, URZ ;  /* 0x0010000007060890 */ /* 0x000fc8000fffe13f */
[----:B------:R-:W-:Y:S02]  /*0230*/  @UP0 USHF.L.U32 UR7, UR6, 0xb, URZ ;  /* 0x0000000b06070899 */ /* 0x000fe4000800063f */
[----:B------:R-:W-:-:S04]  /*0240*/  @UP0 USHF.L.U32 UR6, UR6, 0x1, URZ ;  /* 0x0000000106060899 */ /* 0x000fc8000800063f */
[----:B------:R-:W-:Y:S01]  /*0250*/  UISETP.NE.AND UP0, UPT, UR9, URZ, UPT ;  /* 0x0000003f0900728c */ /* 0x000fe2000bf05270 */
[----:B------:R-:W0:Y:S02]  /*0260*/  FENCE.VIEW.ASYNC.S ;  /* 0x00000000000073c6 */ /* 0x000e240000000000 */
[----:B0-----:R0:W1:Y:S05]  /*0270*/  @UP1 SYNCS.EXCH.64 URZ, [UR8+0x2a800], UR4 ;  /* 0x02a80004083f15b2 */ /* 0x00106a0008000100 */
[----:B------:R0:W2:Y:S01]  /*0280*/  @UP2 SYNCS.EXCH.64 URZ, [UR8+0x2a820], UR6 ;  /* 0x02a82006083f25b2 */ /* 0x0000a20008000100 */
        /* <DEDUP_REMOVED lines=14> */
[----:B0-----:R3:W4:Y:S08]  /*0370*/  SYNCS.EXCH.64 URZ, [UR8+0x2a830], UR4 ;  /* 0x02a83004083f75b2 */ /* 0x0017300008000100 */
[----:B------:R3:W0:Y:S01]  /*0380*/  SYNCS.EXCH.64 URZ, [UR8+0x2a840], UR6 ;  /* 0x02a84006083f75b2 */ /* 0x0006220008000100 */
[----:B------:R3:W0:Y:S01]  /*0390*/  SYNCS.EXCH.64 URZ, [UR8+0x2a838], UR4 ;  /* 0x02a83804083f75b2 */ /* 0x0006220008000100 */
[----:B------:R3:W0:Y:S02]  /*03a0*/  SYNCS.EXCH.64 URZ, [UR8+0x2a848], UR6 ;  /* 0x02a84806083f75b2 */ /* 0x0006240008000100 */
[----:B---3--:R-:W-:Y:S01]  /*03b0*/  NOP ;  /* 0x0000000000007918 */ /* 0x008fe20000000000 */
.L_x_440:
[----:B------:R-:W3:Y:S01]  /*03c0*/  SHFL.IDX PT, R3, R2, RZ, 0x1f ;  /* 0x00001fff02037589 */ /* 0x000ee200000e0000 */
[----:B------:R-:W-:Y:S01]  /*03d0*/  NOP ;  /* 0x0000000000007918 */ /* 0x000fe20000000000 */
[----:B---3--:R-:W-:-:S13]  /*03e0*/  ISETP.NE.AND P0, PT, R3, RZ, PT ;  /* 0x000000ff0300720c */ /* 0x008fda0003f05270 */
        /* <DEDUP_REMOVED lines=17> */
[----:B------:R3:W0:Y:S02]  /*0500*/  SYNCS.EXCH.64 URZ, [UR8+0x2a868], UR6 ;  /* 0x02a86806083f75b2 */ /* 0x0006240008000100 */
[----:B---3--:R-:W-:Y:S01]  /*0510*/  NOP ;  /* 0x0000000000007918 */ /* 0x008fe20000000000 */
.L_x_441:
[----:B------:R-:W3:Y:S01]  /*0520*/  SHFL.IDX PT, R3, R2, RZ, 0x1f ;  /* 0x00001fff02037589 */ /* 0x000ee200000e0000 */
[----:B------:R-:W-:Y:S01]  /*0530*/  NOP ;  /* 0x0000000000007918 */ /* 0x000fe20000000000 */
[----:B---3--:R-:W-:-:S13]  /*0540*/  ISETP.NE.AND P0, PT, R3, RZ, PT ;  /* 0x000000ff0300720c */ /* 0x008fda0003f05270 */
        /* <DEDUP_REMOVED lines=13> */
[----:B------:R3:W0:Y:S02]  /*0620*/  SYNCS.EXCH.64 URZ, [UR6+0x2a888], UR4 ;  /* 0x02a88804063f75b2 */ /* 0x0006240008000100 */
[----:B---3--:R-:W-:Y:S01]  /*0630*/  NOP ;  /* 0x0000000000007918 */ /* 0x008fe20000000000 */
.L_x_442:
        /* <DEDUP_REMOVED lines=22> */
.L_x_443:
        /* <DEDUP_REMOVED lines=22> */
.L_x_444:
[----:B0-----:R-:W-:Y:S01]  /*0900*/  UMOV UR4, 0x1 ;  /* 0x0000000100047882 */ /* 0x001fe20000000000 */
[----:B------:R-:W-:Y:S01]  /*0910*/  PLOP3.LUT P0, PT, PT, PT, UP0, 0x80, 0x0 ;  /* 0x000000000000781c */ /* 0x000fe20003f0f008 */
[----:B------:R-:W-:Y:S01]  /*0920*/  USEL UR4, UR4, 0x2, !UP0 ;  /* 0x0000000204047887 */ /* 0x000fe2000c000000 */
[----:B------:R-:W-:Y:S01]  /*0930*/  NOP ;  /* 0x0000000000007918 */ /* 0x000fe20000000000 */
[----:B------:R-:W-:Y:S01]  /*0940*/  ULDC.64 UR60, c[0x0][0x208] ;  /* 0x00008200003c7ab9 */ /* 0x000fe20000000a00 */
[----:B------:R-:W-:Y:S03]  /*0950*/  BSSY B9, `(.L_x_445) ;  /* 0x0001e51000097945 */ /* 0x000fe60003800000 */
[----:B------:R-:W-:-:S05]  /*0960*/  IMAD.U32 R3, RZ, RZ, UR4 ;  /* 0x00000004ff037e24 */ /* 0x000fca000f8e00ff */
[----:B------:R0:W-:Y:S01]  /*0970*/  STL [R1+0x40], R3 ;  /* 0x0000400301007387 */ /* 0x0001e20000100800 */
[----:B-12-4-:R-:W-:Y:S06]  /*0980*/  BAR.SYNC.DEFER_BLOCKING 0x0 ;  /* 0x0000000000007b1d */ /* 0x016fec0000010000 */
[----:B------:R-:W-:Y:S05]  /*0990*/  @!P0 BRA `(.L_x_446) ;  /* 0x0000017c00248947 */ /* 0x000fea0003800000 */
.L_x_447:
[----:B------:R-:W-:-:S08]  /*09a0*/  NOP ;  /* 0x0000000000007918 */ /* 0x000fd00000000000 */
[----:B------:R-:W1:Y:S02]  /*09b0*/  USETMAXREG.TRY_ALLOC.CTAPOOL UP0, 0xe8 ;  /* 0x000000e8000079c8 */ /* 0x000e640008000600 */
[----:B-1----:R-:W-:-:S13]  /*09c0*/  PLOP3.LUT P0, PT, PT, PT, UP0, 0x80, 0x0 ;  /* 0x000000000000781c */ /* 0x002fda0003f0f008 */
[----:B------:R-:W-:Y:S05]  /*09d0*/  @!P0 BRA `(.L_x_447) ;  /* 0xfffffffc00f08947 */ /* 0x000fea000383ffff */
[----:B------:R-:W1:Y:S08]  /*09e0*/  S2UR UR4, SR_CgaCtaId ;  /* 0x00000000000479c3 */ /* 0x000e700000008800 */
[----:B------:R-:W-:Y:S06]  /*09f0*/  BAR.ARV 0x8, 0x180 ;  /* 0x0206000000007b1d */ /* 0x000fec0000002000 */
[----:B------:R-:W-:-:S02]  /*0a00*/  MOV R2, 0x400 ;  /* 0x0000040000027802 */ /* 0x000fc40000000f00 */
[----:B------:R-:W-:Y:S01]  /*0a10*/  BAR.SYNC.DEFER_BLOCKING 0x5, 0x180 ;  /* 0x0146000000007b1d */ /* 0x000fe20000010000 */
[----:B-1----:R-:W-:-:S05]  /*0a20*/  MOV R181, UR4 ;  /* 0x0000000400b57c02 */ /* 0x002fca0008000f00 */
[----:B------:R-:W-:Y:S01]  /*0a30*/  ULDC UR4, c[0x0][0xc3c] ;  /* 0x00030f0000047ab9 */ /* 0x000fe20000000800 */
[----:B------:R-:W-:-:S05]  /*0a40*/  LEA R2, R181, R2, 0x18 ;  /* 0x00000002b5027211 */ /* 0x000fca00078ec0ff */
[----:B------:R-:W1:Y:S01]  /*0a50*/  LDS.128 R28, [R2+0x2a8d0] ;  /* 0x02a8d000021c7984 */ /* 0x000e620000000c00 */
[----:B------:R-:W-:Y:S06]  /*0a60*/  BAR.ARV 0x4, 0x180 ;  /* 0x0106000000007b1d */ /* 0x000fec0000002000 */
[----:B-1----:R-:W-:-:S13]  /*0a70*/  ISETP.GE.AND P0, PT, R31, UR4, PT ;  /* 0x000000041f007c0c */ /* 0x002fda000bf06270 */
[----:B------:R-:W-:Y:S05]  /*0a80*/  @P0 BRA `(.L_x_448) ;  /* 0x000001e000f40947 */ /* 0x000fea0003800000 */
[----:B0-----:R-:W2:Y:S01]  /*0a90*/  LDL R3, [R1+0x40] ;  /* 0x0000400001037983 */ /* 0x001ea20000100800 */
[----:B------:R-:W-:Y:S01]  /*0aa0*/  VIADD R15, R0, 0xffffff80 ;  /* 0xffffff80000f7836 */ /* 0x000fe20000000000 */
[----:B------:R-:W-:Y:S01]  /*0ab0*/  R2UR UR4, R2 ;  /* 0x00000000020472ca */ /* 0x000fe200000e0000 */
[----:B------:R-:W-:Y:S01]  /*0ac0*/  IMAD.MOV.U32 R228, RZ, RZ, -0x2 ;  /* 0xfffffffeffe47424 */ /* 0x000fe200078e00ff */
[----:B------:R-:W-:Y:S01]  /*0ad0*/  MOV R189, RZ ;  /* 0x000000ff00bd7202 */ /* 0x000fe20000000f00 */
[----:B------:R-:W-:Y:S01]  /*0ae0*/  IMAD.MOV.U32 R18, RZ, RZ, RZ ;  /* 0x000000ffff127224 */ /* 0x000fe200078e00ff */
[----:B------:R-:W-:Y:S01]  /*0af0*/  SHF.R.S32.HI R0, RZ, 0x1f, R15 ;  /* 0x0000001fff007819 */ /* 0x000fe2000001140f */
[----:B------:R-:W-:Y:S01]  /*0b00*/  IMAD.MOV.U32 R180, RZ, RZ, RZ ;  /* 0x000000ffffb47224 */ /* 0x000fe200078e00ff */
[----:B------:R-:W-:Y:S01]  /*0b10*/  MOV R166, RZ ;  /* 0x000000ff00a67202 */ /* 0x000fe20000000f00 */
[----:B------:R-:W-:Y:S01]  /*0b20*/  IMAD.MOV.U32 R173, RZ, RZ, RZ ;  /* 0x000000ffffad7224 */ /* 0x000fe200078e00ff */
[----:B------:R-:W-:-:S02]  /*0b30*/  LEA.HI R4, R0, R15, RZ, 0x4 ;  /* 0x0000000f00047211 */ /* 0x000fc400078f20ff */
[----:B------:R-:W-:Y:S02]  /*0b40*/  LEA.HI R10, R0, R15, RZ, 0x2 ;  /* 0x0000000f000a7211 */ /* 0x000fe400078f10ff */
[----:B------:R-:W-:Y:S01]  /*0b50*/  SHF.R.S32.HI R5, RZ, 0x4, R4 ;  /* 0x00000004ff057819 */ /* 0x000fe20000011404 */
[----:B------:R-:W-:Y:S01]  /*0b60*/  UIADD3 UR4, UR4, 0xc400, URZ ;  /* 0x0000c40004047890 */ /* 0x000fe2000fffe03f */
[----:B------:R-:W-:Y:S02]  /*0b70*/  LOP3.LUT R191, R10, 0xfffffffc, RZ, 0xc0, !PT ;  /* 0xfffffffc0abf7812 */ /* 0x000fe400078ec0ff */
[C---:B------:R-:W-:Y:S02]  /*0b80*/  LEA.HI R6, R4.reuse, R5, RZ, 0x1 ;  /* 0x0000000504067211 */ /* 0x040fe400078f08ff */
[----:B------:R-:W-:Y:S01]  /*0b90*/  LOP3.LUT R4, R4, 0x3fffff0, RZ, 0xc0, !PT ;  /* 0x03fffff004047812 */ /* 0x000fe200078ec0ff */
[----:B------:R-:W-:Y:S01]  /*0ba0*/  IMAD.IADD R191, R15, 0x1, -R191 ;  /* 0x000000010fbf7824 */ /* 0x000fe200078e0abf */
[----:B------:R-:W-:-:S02]  /*0bb0*/  LOP3.LUT R6, R6, 0x1ffffffe, RZ, 0xc0, !PT ;  /* 0x1ffffffe06067812 */ /* 0x000fc400078ec0ff */
[----:B------:R-:W-:Y:S01]  /*0bc0*/  SHF.R.S32.HI R165, RZ, 0x2, R10 ;  /* 0x00000002ffa57819 */ /* 0x000fe2000001140a */
[----:B------:R-:W-:Y:S01]  /*0bd0*/  IMAD.IADD R4, R15, 0x1, -R4 ;  /* 0x000000010f047824 */ /* 0x000fe200078e0a04 */
[----:B------:R-:W-:Y:S01]  /*0be0*/  IADD3 R6, R5, -R6, RZ ;  /* 0x8000000605067210 */ /* 0x000fe20007ffe0ff */
[----:B------:R-:W-:Y:S01]  /*0bf0*/  IMAD.SHL.U32 R16, R191, 0x8, RZ ;  /* 0x00000008bf107824 */ /* 0x000fe200078e00ff */
[----:B------:R-:W-:Y:S01]  /*0c00*/  LEA.HI R5, R0, R15, RZ, 0x5 ;  /* 0x0000000f00057211 */ /* 0x000fe200078f28ff */
[----:B------:R-:W-:Y:S01]  /*0c10*/  VIADD R225, R165, 0x40 ;  /* 0x00000040a5e17836 */ /* 0x000fe20000000000 */
[----:B------:R-:W-:Y:S01]  /*0c20*/  SHF.L.U32 R160, R191, 0x2, RZ ;  /* 0x00000002bfa07819 */ /* 0x000fe200000006ff */
[----:B------:R-:W-:Y:S01]  /*0c30*/  VIADD R19, R16, 0x60 ;  /* 0x0000006010137836 */ /* 0x000fe20000000000 */
[----:B------:R-:W-:Y:S01]  /*0c40*/  SHF.R.S32.HI R5, RZ, 0x5, R5 ;  /* 0x00000005ff057819 */ /* 0x000fe20000011405 */
[----:B------:R-:W-:Y:S01]  /*0c50*/  IMAD.SHL.U32 R167, R225, 0x40, RZ ;  /* 0x00000040e1a77824 */ /* 0x000fe200078e00ff */
[----:B------:R-:W-:Y:S01]  /*0c60*/  SHF.R.S32.HI R10, RZ, 0x1f, R10 ;  /* 0x0000001fff0a7819 */ /* 0x000fe2000001140a */
[C---:B------:R-:W-:Y:S01]  /*0c70*/  VIADD R170, R160.reuse, 0x40 ;  /* 0x00000040a0aa7836 */ /* 0x040fe20000000000 */
[----:B------:R-:W-:Y:S01]  /*0c80*/  IADD3 R168, R160, 0x20, RZ ;  /* 0x00000020a0a87810 */ /* 0x000fe20007ffe0ff */
[----:B------:R-:W-:Y:S01]  /*0c90*/  IMAD R13, R5, 0x10, R4 ;  /* 0x00000010050d7824 */ /* 0x000fe200078e0204 */
[----:B------:R-:W-:Y:S01]  /*0ca0*/  LEA.HI R10, R10, R165, RZ, 0x3 ;  /* 0x000000a50a0a7211 */ /* 0x000fe200078f18ff */
[C---:B------:R-:W-:Y:S01]  /*0cb0*/  VIADD R169, R160.reuse, 0x10 ;  /* 0x00000010a0a97836 */ /* 0x040fe20000000000 */
[----:B------:R-:W-:Y:S01]  /*0cc0*/  IADD3 R11, R160, R168, RZ ;  /* 0x000000a8a00b7210 */ /* 0x000fe20007ffe0ff */
[----:B------:R-:W-:Y:S01]  /*0cd0*/  IMAD R14, R13, 0x8, R6 ;  /* 0x000000080d0e7824 */ /* 0x000fe200078e0206 */
[----:B------:R-:W-:Y:S01]  /*0ce0*/  LOP3.LUT R10, R10, 0xfffffff8, RZ, 0xc0, !PT ;  /* 0xfffffff80a0a7812 */ /* 0x000fe200078ec0ff */
[C---:B------:R-:W-:Y:S01]  /*0cf0*/  IMAD.IADD R6, R160.reuse, 0x1, R170 ;  /* 0x00000001a0067824 */ /* 0x040fe200078e02aa */
[----:B------:R-:W-:Y:S01]  /*0d00*/  SHF.R.S32.HI R12, RZ, 0x1f, R11 ;  /* 0x0000001fff0c7819 */ /* 0x000fe2000001140b */
[----:B------:R-:W-:Y:S01]  /*0d10*/  VIADD R171, R160, 0x30 ;  /* 0x00000030a0ab7836 */ /* 0x000fe20000000000 */
[----:B------:R-:W-:Y:S01]  /*0d20*/  IADD3 R195, R165, -R10, RZ ;  /* 0x8000000aa5c37210 */ /* 0x000fe20007ffe0ff */
[----:B------:R-:W-:Y:S01]  /*0d30*/  VIADD R22, R16, 0x80 ;  /* 0x0000008010167836 */ /* 0x000fe20000000000 */
[----:B------:R-:W-:Y:S01]  /*0d40*/  SHF.R.S32.HI R13, RZ, 0x1f, R6 ;  /* 0x0000001fff0d7819 */ /* 0x000fe20000011406 */
[----:B------:R-:W-:Y:S01]  /*0d50*/  IMAD.SHL.U32 R200, R168, 0x2, RZ ;  /* 0x00000002a8c87824 */ /* 0x000fe200078e00ff */
[----:B------:R-:W-:Y:S01]  /*0d60*/  SHF.L.U32 R176, R195, 0x6, RZ ;  /* 0x00000006c3b07819 */ /* 0x000fe200000006ff */
[----:B------:R-:W-:Y:S01]  /*0d70*/  IMAD.SHL.U32 R202, R171, 0x2, RZ ;  /* 0x00000002abca7824 */ /* 0x000fe200078e00ff */
[----:B------:R-:W-:-:S02]  /*0d80*/  LEA.HI R163, R13, R6, RZ, 0x3 ;  /* 0x000000060da37211 */ /* 0x000fc400078f18ff */
[----:B------:R-:W-:Y:S02]  /*0d90*/  LEA.HI R13, R13, R6, RZ, 0x6 ;  /* 0x000000060d0d7211 */ /* 0x000fe400078f30ff */
[----:B------:R-:W-:Y:S02]  /*0da0*/  SHF.R.S32.HI R6, RZ, 0x1f, R225 ;  /* 0x0000001fff067819 */ /* 0x000fe400000114e1 */
[----:B------:R-:W-:Y:S01]  /*0db0*/  LOP3.LUT R176, R176, 0x1c0, RZ, 0xc0, !PT ;  /* 0x000001c0b0b07812 */ /* 0x000fe200078ec0ff */
[----:B------:R-:W-:Y:S01]  /*0dc0*/  IMAD.SHL.U32 R13, R13, 0x80, RZ ;  /* 0x000000800d0d7824 */ /* 0x000fe200078e00ff */
[----:B------:R-:W-:Y:S02]  /*0dd0*/  LEA.HI R6, R6, R225, RZ, 0x3 ;  /* 0x000000e106067211 */ /* 0x000fe400078f18ff */
[CC--:B------:R-:W-:Y:S02]  /*0de0*/  LEA.HI R162, R12.reuse, R11.reuse, RZ, 0x3 ;  /* 0x0000000b0ca27211 */ /* 0x0c0fe400078f18ff */
[----:B------:R-:W-:Y:S01]  /*0df0*/  LEA.HI R11, R12, R11, RZ, 0x6 ;  /* 0x0000000b0c0b7211 */ /* 0x000fe200078f30ff */
[----:B------:R-:W-:Y:S01]  /*0e00*/  IMAD.SHL.U32 R6, R6, 0x40, RZ ;  /* 0x0000004006067824 */ /* 0x000fe200078e00ff */
[----:B------:R-:W-:-:S02]  /*0e10*/  SHF.R.U32.HI R177, RZ, 0x3, R176 ;  /* 0x00000003ffb17819 */ /* 0x000fc400000116b0 */
[----:B------:R-:W-:Y:S01]  /*0e20*/  LOP3.LUT R167, R167, 0x1c0, RZ, 0xc0, !PT ;  /* 0x000001c0a7a77812 */ /* 0x000fe200078ec0ff */
[----:B------:R-:W-:Y:S01]  /*0e30*/  IMAD.SHL.U32 R11, R11, 0x80, RZ ;  /* 0x000000800b0b7824 */ /* 0x000fe200078e00ff */
[----:B------:R-:W-:Y:S02]  /*0e40*/  LOP3.LUT R179, R6, 0xfffffe00, RZ, 0xc0, !PT ;  /* 0xfffffe0006b37812 */ /* 0x000fe400078ec0ff */
[----:B------:R-:W-:Y:S02]  /*0e50*/  LOP3.LUT R6, R176, 0x38, R163, 0xf8, !PT ;  /* 0x00000038b0067812 */ /* 0x000fe400078ef8a3 */
[----:B------:R-:W-:Y:S02]  /*0e60*/  SHF.L.U32 R178, R5, 0x9, RZ ;  /* 0x0000000905b27819 */ /* 0x000fe400000006ff */
[----:B------:R-:W-:Y:S02]  /*0e70*/  LOP3.LUT R13, R13, 0xffffe000, RZ, 0xc0, !PT ;  /* 0xffffe0000d0d7812 */ /* 0x000fe400078ec0ff */
[----:B------:R-:W-:-:S02]  /*0e80*/  LOP3.LUT R6, R6, R177, RZ, 0x3c, !PT ;  /* 0x000000b106067212 */ /* 0x000fc400078e3cff */
[----:B------:R-:W-:Y:S02]  /*0e90*/  SHF.R.U32.HI R223, RZ, 0x3, R167 ;  /* 0x00000003ffdf7819 */ /* 0x000fe400000116a7 */
[----:B------:R-:W-:Y:S02]  /*0ea0*/  LOP3.LUT R10, R167, 0x38, R163, 0xf8, !PT ;  /* 0x00000038a70a7812 */ /* 0x000fe400078ef8a3 */
[----:B------:R-:W-:Y:S02]  /*0eb0*/  IADD3 R220, R6, R13, R178 ;  /* 0x0000000d06dc7210 */ /* 0x000fe40007ffe0b2 */
[----:B------:R-:W-:Y:S02]  /*0ec0*/  LOP3.LUT R11, R11, 0xffffe000, RZ, 0xc0, !PT ;  /* 0xffffe0000b0b7812 */ /* 0x000fe400078ec0ff */
[----:B------:R-:W-:Y:S02]  /*0ed0*/  LOP3.LUT R10, R10, R223, RZ, 0x3c, !PT ;  /* 0x000000df0a0a7212 */ /* 0x000fe400078e3cff */
[----:B------:R-:W-:-:S02]  /*0ee0*/  IADD3 R172, R160, 0x50, RZ ;  /* 0x00000050a0ac7810 */ /* 0x000fc40007ffe0ff */
[----:B------:R-:W-:Y:S02]  /*0ef0*/  LOP3.LUT R6, R167, 0x38, R16, 0xf8, !PT ;  /* 0x00000038a7067812 */ /* 0x000fe400078ef810 */
[----:B------:R-:W-:Y:S01]  /*0f00*/  IADD3 R10, R10, R13, R179 ;  /* 0x0000000d0a0a7210 */ /* 0x000fe20007ffe0b3 */
[----:B------:R-:W-:Y:S01]  /*0f10*/  IMAD.SHL.U32 R217, R172, 0x2, RZ ;  /* 0x00000002acd97824 */ /* 0x000fe200078e00ff */
[----:B------:R-:W-:Y:S02]  /*0f20*/  IADD3 R23, R16, 0xa0, RZ ;  /* 0x000000a010177810 */ /* 0x000fe40007ffe0ff */
[----:B------:R-:W-:Y:S02]  /*0f30*/  SHF.R.S32.HI R12, RZ, 0x1f, R169 ;  /* 0x0000001fff0c7819 */ /* 0x000fe400000114a9 */
[----:B------:R-:W-:Y:S02]  /*0f40*/  SHF.R.S32.HI R199, RZ, 0x1f, R168 ;  /* 0x0000001fffc77819 */ /* 0x000fe400000114a8 */
[----:B------:R-:W-:-:S02]  /*0f50*/  SHF.R.S32.HI R20, RZ, 0x1f, R171 ;  /* 0x0000001fff147819 */ /* 0x000fc400000114ab */
[----:B------:R-:W-:Y:S02]  /*0f60*/  SHF.R.S32.HI R5, RZ, 0x1f, R172 ;  /* 0x0000001fff057819 */ /* 0x000fe400000114ac */
[----:B------:R-:W-:Y:S02]  /*0f70*/  LOP3.LUT R6, R179, R6, R223, 0xf6, !PT ;  /* 0x00000006b3067212 */ /* 0x000fe400078ef6df */
[----:B------:R-:W-:Y:S02]  /*0f80*/  SHF.R.S32.HI R17, RZ, 0x1f, R16 ;  /* 0x0000001fff117819 */ /* 0x000fe40000011410 */
[----:B------:R-:W-:Y:S02]  /*0f90*/  SHF.R.S32.HI R164, RZ, 0x1f, R19 ;  /* 0x0000001fffa47819 */ /* 0x000fe40000011413 */
[----:B------:R-:W-:Y:S02]  /*0fa0*/  SHF.R.S32.HI R175, RZ, 0x1f, R22 ;  /* 0x0000001fffaf7819 */ /* 0x000fe40000011416 */
[----:B------:R-:W-:-:S02]  /*0fb0*/  SHF.R.S32.HI R174, RZ, 0x1f, R23 ;  /* 0x0000001fffae7819 */ /* 0x000fc40000011417 */
[C---:B------:R-:W-:Y:S02]  /*0fc0*/  SHF.L.U32 R198, R169.reuse, 0x1, RZ ;  /* 0x00000001a9c67819 */ /* 0x040fe400000006ff */
[----:B------:R-:W-:Y:S02]  /*0fd0*/  SHF.L.U32 R215, R170, 0x1, RZ ;  /* 0x00000001aad77819 */ /* 0x000fe400000006ff */
[----:B------:R-:W-:Y:S02]  /*0fe0*/  SHF.L.U64.HI R197, R169, 0x1, R12 ;  /* 0x00000001a9c57819 */ /* 0x000fe4000001020c */
[----:B------:R-:W-:Y:S02]  /*0ff0*/  SHF.L.U64.HI R199, R168, 0x1, R199 ;  /* 0x00000001a8c77819 */ /* 0x000fe400000102c7 */
[----:B------:R-:W-:Y:S02]  /*1000*/  SHF.L.U64.HI R201, R171, 0x1, R20 ;  /* 0x00000001abc97819 */ /* 0x000fe40000010214 */
[----:B------:R-:W-:-:S02]  /*1010*/  SHF.L.U64.HI R216, R172, 0x1, R5 ;  /* 0x00000001acd87819 */ /* 0x000fc40000010205 */
[----:B------:R-:W-:Y:S02]  /*1020*/  SHF.R.S32.HI R163, RZ, 0x3, R163 ;  /* 0x00000003ffa37819 */ /* 0x000fe400000114a3 */
[----:B------:R-:W-:Y:S02]  /*1030*/  LEA R221, R6, UR4, 0x1 ;  /* 0x0000000406dd7c11 */ /* 0x000fe4000f8e08ff */
[----:B------:R-:W-:Y:S02]  /*1040*/  LEA R220, R220, UR4, 0x1 ;  /* 0x00000004dcdc7c11 */ /* 0x000fe4000f8e08ff */
[----:B------:R-:W-:Y:S02]  /*1050*/  LEA R218, R10, UR4, 0x1 ;  /* 0x000000040ada7c11 */ /* 0x000fe4000f8e08ff */
[----:B--2---:R-:W-:Y:S02]  /*1060*/  R2UR UR5, R3 ;  /* 0x00000000030572ca */ /* 0x004fe400000e0000 */
[----:B------:R-:W-:-:S02]  /*1070*/  LEA.HI R3, R0, R15, RZ, 0x7 ;  /* 0x0000000f00037211 */ /* 0x000fc400078f38ff */
[----:B------:R-:W-:Y:S02]  /*1080*/  LEA.HI R0, R0, R15, RZ, 0x3 ;  /* 0x0000000f00007211 */ /* 0x000fe400078f18ff */
[----:B------:R-:W-:Y:S02]  /*1090*/  LOP3.LUT R196, R3, 0xffffff80, RZ, 0xc0, !PT ;  /* 0xffffff8003c47812 */ /* 0x000fe400078ec0ff */
[----:B------:R-:W-:Y:S02]  /*10a0*/  SHF.R.S32.HI R226, RZ, 0x7, R3 ;  /* 0x00000007ffe27819 */ /* 0x000fe40000011403 */
[----:B------:R-:W-:Y:S01]  /*10b0*/  LOP3.LUT R184, R0, 0xfffffff8, RZ, 0xc0, !PT ;  /* 0xfffffff800b87812 */ /* 0x000fe200078ec0ff */
[----:B------:R-:W-:Y:S01]  /*10c0*/  IMAD.IADD R196, R15, 0x1, -R196 ;  /* 0x000000010fc47824 */ /* 0x000fe200078e0ac4 */
[----:B------:R-:W-:Y:S01]  /*10d0*/  LEA.HI R3, R3, R226, RZ, 0x1 ;  /* 0x000000e203037211 */ /* 0x000fe200078f08ff */
[----:B------:R-:W-:Y:S01]  /*10e0*/  ULOP3.LUT UR5, UR5, 0x1, URZ, 0xfc, !UPT ;  /* 0x0000000105057892 */ /* 0x000fe2000f8efc3f */
[----:B------:R-:W-:-:S02]  /*10f0*/  IADD3 R184, R15, -R184, RZ ;  /* 0x800000b80fb87210 */ /* 0x000fc40007ffe0ff */
[----:B------:R-:W-:Y:S02]  /*1100*/  SHF.R.S32.HI R7, RZ, 0x1f, R196 ;  /* 0x0000001fff077819 */ /* 0x000fe400000114c4 */
[----:B------:R-:W-:Y:S02]  /*1110*/  LOP3.LUT R3, R3, 0x3fffffe, RZ, 0xc0, !PT ;  /* 0x03fffffe03037812 */ /* 0x000fe400078ec0ff */
[CC--:B------:R-:W-:Y:S02]  /*1120*/  LEA.HI R8, R7.reuse, R196.reuse, RZ, 0x2 ;  /* 0x000000c407087211 */ /* 0x0c0fe400078f10ff */
[----:B------:R-:W-:Y:S01]  /*1130*/  LEA.HI R7, R7, R196, RZ, 0x5 ;  /* 0x000000c407077211 */ /* 0x000fe200078f28ff */
[----:B------:R-:W-:Y:S01]  /*1140*/  IMAD.IADD R3, R226, 0x1, -R3 ;  /* 0x00000001e2037824 */ /* 0x000fe200078e0a03 */
[----:B------:R-:W-:Y:S02]  /*1150*/  LOP3.LUT R9, R8, 0x7ffffffc, RZ, 0xc0, !PT ;  /* 0x7ffffffc08097812 */ /* 0x000fe400078ec0ff */
[----:B------:R-:W-:-:S02]  /*1160*/  SHF.R.S32.HI R4, RZ, 0x2, R8 ;  /* 0x00000002ff047819 */ /* 0x000fc40000011408 */
[----:B------:R-:W-:Y:S01]  /*1170*/  SHF.R.S32.HI R7, RZ, 0x5, R7 ;  /* 0x00000005ff077819 */ /* 0x000fe20000011407 */
[----:B------:R-:W-:Y:S01]  /*1180*/  IMAD.IADD R9, R196, 0x1, -R9 ;  /* 0x00000001c4097824 */ /* 0x000fe200078e0a09 */
[----:B------:R-:W-:Y:S02]  /*1190*/  SHF.L.U32 R182, R184, 0x3, RZ ;  /* 0x00000003b8b67819 */ /* 0x000fe400000006ff */
[----:B------:R-:W-:Y:S01]  /*11a0*/  SHF.R.S32.HI R192, RZ, 0x3, R0 ;  /* 0x00000003ffc07819 */ /* 0x000fe20000011400 */
[----:B------:R-:W-:Y:S01]  /*11b0*/  IMAD R228, R9, R228, 0x60 ;  /* 0x0000006009e47424 */ /* 0x000fe200078e02e4 */
[----:B------:R-:W-:Y:S01]  /*11c0*/  SHF.R.S32.HI R9, RZ, 0x1f, R8 ;  /* 0x0000001fff097819 */ /* 0x000fe20000011408 */
[----:B------:R-:W-:Y:S01]  /*11d0*/  VIADD R183, R182, 0x40 ;  /* 0x00000040b6b77836 */ /* 0x000fe20000000000 */
[----:B------:R-:W-:Y:S01]  /*11e0*/  LOP3.LUT R8, R167, 0x38, R162, 0xf8, !PT ;  /* 0x00000038a7087812 */ /* 0x000fe200078ef8a2 */
[----:B------:R-:W-:Y:S01]  /*11f0*/  IMAD.U32 R0, RZ, RZ, UR4 ;  /* 0x00000004ff007e24 */ /* 0x000fe2000f8e00ff */
[----:B------:R-:W-:-:S02]  /*1200*/  LEA.HI R9, R9, R4, RZ, 0x3 ;  /* 0x0000000409097211 */ /* 0x000fc400078f18ff */
[----:B------:R-:W-:Y:S02]  /*1210*/  LOP3.LUT R8, R8, R223, RZ, 0x3c, !PT ;  /* 0x000000df08087212 */ /* 0x000fe400078e3cff */
[----:B------:R-:W-:Y:S02]  /*1220*/  LOP3.LUT R9, R9, 0xfffffff8, RZ, 0xc0, !PT ;  /* 0xfffffff809097812 */ /* 0x000fe400078ec0ff */
[----:B------:R-:W-:Y:S02]  /*1230*/  IADD3 R8, R8, R11, R179 ;  /* 0x0000000b08087210 */ /* 0x000fe40007ffe0b3 */
[----:B------:R-:W-:Y:S02]  /*1240*/  IADD3 R4, R4, -R9, RZ ;  /* 0x8000000904047210 */ /* 0x000fe40007ffe0ff */
[----:B------:R-:W-:-:S03]  /*1250*/  LEA R219, R8, UR4, 0x1 ;  /* 0x0000000408db7c11 */ /* 0x000fc6000f8e08ff */
[----:B------:R-:W-:Y:S01]  /*1260*/  IMAD R4, R7, 0x10, R4 ;  /* 0x0000001007047824 */ /* 0x000fe200078e0204 */
[----:B------:R-:W-:Y:S01]  /*1270*/  SHF.R.S32.HI R7, RZ, 0x1f, R183 ;  /* 0x0000001fff077819 */ /* 0x000fe200000114b7 */
[----:B------:R-:W-:Y:S02]  /*1280*/  IMAD.SHL.U32 R7, R14, 0x8, RZ ;  /* 0x000000080e077824 */ /* 0x000fe400078e00ff */
[----:B------:R-:W-:Y:S01]  /*1290*/  IMAD R227, R3, 0x40, R4 ;  /* 0x0000004003e37824 */ /* 0x000fe200078e0204 */
[--C-:B------:R-:W-:Y:S01]  /*12a0*/  LOP3.LUT R4, R176, 0x38, R162.reuse, 0xf8, !PT ;  /* 0x00000038b0047812 */ /* 0x100fe200078ef8a2 */
[----:B------:R-:W-:Y:S01]  /*12b0*/  IMAD.U32 R3, RZ, RZ, UR5 ;  /* 0x00000005ff037e24 */ /* 0x000fe2000f8e00ff */
[----:B------:R-:W-:Y:S02]  /*12c0*/  SHF.R.S32.HI R162, RZ, 0x3, R162 ;  /* 0x00000003ffa27819 */ /* 0x000fe400000114a2 */
[----:B------:R-:W-:Y:S02]  /*12d0*/  LOP3.LUT R4, R4, R177, RZ, 0x3c, !PT ;  /* 0x000000b104047212 */ /* 0x000fe400078e3cff */
[----:B------:R0:W-:Y:S02]  /*12e0*/  STL [R1+0x30], R3 ;  /* 0x0000300301007387 */ /* 0x0001e40000100800 */
[----:B------:R-:W-:-:S02]  /*12f0*/  IADD3 R4, R4, R11, R178 ;  /* 0x0000000b04047210 */ /* 0x000fc40007ffe0b2 */
[----:B------:R1:W-:Y:S02]  /*1300*/  STL [R1+0x34], R0 ;  /* 0x0000340001007387 */ /* 0x0003e40000100800 */
[----:B------:R-:W-:Y:S02]  /*1310*/  LEA R222, R4, UR4, 0x1 ;  /* 0x0000000404de7c11 */ /* 0x000fe4000f8e08ff */
[----:B------:R2:W-:Y:S01]  /*1320*/  STL [R1+0x38], R7 ;  /* 0x0000380701007387 */ /* 0x0005e20000100800 */
[----:B0-----:R-:W-:-:S04]  /*1330*/  LEA.HI R3, R191, R191, RZ, 0x1 ;  /* 0x000000bfbf037211 */ /* 0x001fc800078f08ff */
[----:B-1----:R-:W-:Y:S02]  /*1340*/  LOP3.LUT R0, R3, 0x1ffffffe, RZ, 0xc0, !PT ;  /* 0x1ffffffe03007812 */ /* 0x002fe400078ec0ff */
[----:B------:R-:W-:Y:S02]  /*1350*/  SHF.R.S32.HI R3, RZ, 0x1f, R182 ;  /* 0x0000001fff037819 */ /* 0x000fe400000114b6 */
[----:B------:R-:W-:Y:S01]  /*1360*/  SHF.R.S32.HI R3, RZ, 0x1f, R170 ;  /* 0x0000001fff037819 */ /* 0x000fe200000114aa */
[----:B------:R-:W-:-:S03]  /*1370*/  IMAD.IADD R0, R191, 0x1, -R0 ;  /* 0x00000001bf007824 */ /* 0x000fc600078e0a00 */
[----:B------:R-:W-:Y:S02]  /*1380*/  SHF.L.U64.HI R214, R170, 0x1, R3 ;  /* 0x00000001aad67819 */ /* 0x000fe40000010203 */
[----:B--2---:R-:W-:-:S07]  /*1390*/  LEA R229, R0, R227, 0x3 ;  /* 0x000000e300e57211 */ /* 0x004fce00078e18ff */
.L_x_663:
[----:B0--3--:R-:W0:Y:S01]  /*13a0*/  LDC.64 R4, c[0x0][0xc88] ;  /* 0x00032200ff047b82 */ /* 0x009e220000000a00 */
[----:B------:R-:W-:Y:S01]  /*13b0*/  ULDC.64 UR4, c[0x0][0xa28] ;  /* 0x00028a0000047ab9 */ /* 0x000fe20000000a00 */
[----:B------:R-:W-:Y:S01]  /*13c0*/  ULDC.64 UR8, c[0x0][0xa18] ;  /* 0x0002860000087ab9 */ /* 0x000fe20000000a00 */
[----:B------:R-:W-:Y:S01]  /*13d0*/  ULDC.64 UR6, c[0x0][0xa08] ;  /* 0x0002820000067ab9 */ /* 0x000fe20000000a00 */
[----:B0-----:R-:W-:-:S05]  /*13e0*/  IMAD.WIDE R4, R31, 0x4, R4 ;  /* 0x000000041f047825 */ /* 0x001fca00078e0204 */
[----:B--2---:R-:W2:Y:S01]  /*13f0*/  LDG.E R188, desc[UR60][R4.64] ;  /* 0x0000003c04bc7981 */ /* 0x004ea2000c1e1900 */
[----:B------:R-:W-:Y:S01]  /*1400*/  ISETP.NE.U32.AND P2, PT, RZ, UR4, PT ;  /* 0x00000004ff007c0c */ /* 0x000fe2000bf45070 */
[----:B------:R-:W-:Y:S01]  /*1410*/  IMAD.MOV.U32 R3, RZ, RZ, RZ ;  /* 0x000000ffff037224 */ /* 0x000fe200078e00ff */
[----:B------:R-:W-:Y:S02]  /*1420*/  ISETP.NE.U32.AND P1, PT, RZ, UR8, PT ;  /* 0x00000008ff007c0c */ /* 0x000fe4000bf25070 */
[----:B------:R-:W-:Y:S02]  /*1430*/  ISETP.NE.AND.EX P2, PT, RZ, UR5, PT, P2 ;  /* 0x00000005ff007c0c */ /* 0x000fe4000bf45320 */
[----:B------:R-:W-:Y:S02]  /*1440*/  ISETP.NE.AND.EX P1, PT, RZ, UR9, PT, P1 ;  /* 0x00000009ff007c0c */ /* 0x000fe4000bf25310 */
[----:B------:R-:W-:Y:S02]  /*1450*/  ISETP.NE.U32.AND P0, PT, RZ, UR6, PT ;  /* 0x00000006ff007c0c */ /* 0x000fe4000bf05070 */
[----:B------:R-:W-:-:S02]  /*1460*/  MOV R133, RZ ;  /* 0x000000ff00857202 */ /* 0x000fc40000000f00 */
[----:B------:R-:W-:Y:S02]  /*1470*/  ISETP.NE.AND.EX P0, PT, RZ, UR7, PT, P0 ;  /* 0x00000007ff007c0c */ /* 0x000fe4000bf05300 */
[----:B--2---:R-:W-:Y:S01]  /*1480*/  SHF.R.S32.HI R193, RZ, 0x1f, R188 ;  /* 0x0000001fffc17819 */ /* 0x004fe200000114bc */
[C---:B------:R-:W-:Y:S02]  /*1490*/  IMAD.SHL.U32 R186, R188.reuse, 0x4, RZ ;  /* 0x00000004bcba7824 */ /* 0x040fe400078e00ff */
[C---:B------:R-:W-:Y:S02]  /*14a0*/  @P2 LEA R4, P3, R188.reuse, UR4, 0x2 ;  /* 0x00000004bc042c11 */ /* 0x040fe4000f8610ff */
[C-C-:B------:R-:W-:Y:S02]  /*14b0*/  SHF.L.U64.HI R187, R188.reuse, 0x2, R193.reuse ;  /* 0x00000002bcbb7819 */ /* 0x140fe400000102c1 */
[----:B------:R-:W-:Y:S01]  /*14c0*/  @P2 LEA.HI.X R5, R188, UR5, R193, 0x2, P3 ;  /* 0x00000005bc052c11 */ /* 0x000fe200098f14c1 */
[----:B------:R-:W-:Y:S01]  /*14d0*/  ULDC UR4, c[0x0][0x288] ;  /* 0x0000a20000047ab9 */ /* 0x000fe20000000800 */
[----:B------:R-:W-:-:S03]  /*14e0*/  IADD3 R8, P4, R186, UR6, RZ ;  /* 0x00000006ba087c10 */ /* 0x000fc6000ff9e0ff */
[----:B------:R0:W5:Y:S01]  /*14f0*/  @P2 LDG.E R3, desc[UR60][R4.64] ;  /* 0x0000003c04032981 */ /* 0x000162000c1e1900 */
[----:B------:R-:W-:Y:S01]  /*1500*/  @P1 IADD3 R6, P2, R186, UR8, RZ ;  /* 0x00000008ba061c10 */ /* 0x000fe2000ff5e0ff */
[----:B------:R-:W-:Y:S01]  /*1510*/  IMAD.U32 R146, RZ, RZ, UR4 ;  /* 0x00000004ff927e24 */ /* 0x000fe2000f8e00ff */
[C---:B------:R-:W-:Y:S01]  /*1520*/  IADD3.X R9, R187.reuse, UR7, RZ, P4, !PT ;  /* 0x00000007bb097c10 */ /* 0x040fe2000a7fe4ff */
[----:B------:R-:W-:Y:S01]  /*1530*/  ULDC.64 UR4, c[0x0][0x418] ;  /* 0x0001060000047ab9 */ /* 0x000fe20000000a00 */
[----:B------:R-:W-:-:S03]  /*1540*/  @P1 IADD3.X R7, R187, UR9, RZ, P2, !PT ;  /* 0x00000009bb071c10 */ /* 0x000fc600097fe4ff */
[----:B------:R0:W5:Y:S01]  /*1550*/  @P0 LDG.E R133, desc[UR60][R8.64] ;  /* 0x0000003c08850981 */ /* 0x000162000c1e1900 */
[----:B------:R-:W-:Y:S01]  /*1560*/  UISETP.NE.U32.AND UP0, UPT, UR4, URZ, UPT ;  /* 0x0000003f0400728c */ /* 0x000fe2000bf05070 */
[----:B------:R-:W-:Y:S02]  /*1570*/  ULDC.64 UR8, c[0x0][0xa20] ;  /* 0x0002880000087ab9 */ /* 0x000fe40000000a00 */
[----:B------:R0:W5:Y:S01]  /*1580*/  @P1 LDG.E R146, desc[UR60][R6.64] ;  /* 0x0000003c06921981 */ /* 0x000162000c1e1900 */
[----:B------:R-:W-:Y:S01]  /*1590*/  UISETP.NE.AND.EX UP0, UPT, UR5, URZ, UPT, UP0 ;  /* 0x0000003f0500728c */ /* 0x000fe2000bf05300 */
[----:B------:R-:W-:Y:S01]  /*15a0*/  ULDC UR4, c[0x0][0x424] ;  /* 0x0001090000047ab9 */ /* 0x000fe20000000800 */
[----:B------:R-:W-:Y:S02]  /*15b0*/  ISETP.NE.U32.AND P2, PT, RZ, UR8, PT ;  /* 0x00000008ff007c0c */ /* 0x000fe4000bf45070 */
[----:B------:R-:W-:Y:S01]  /*15c0*/  USEL UR4, UR4, 0x1, UP0 ;  /* 0x0000000104047887 */ /* 0x000fe20008000000 */
[----:B------:R-:W-:Y:S01]  /*15d0*/  ULDC UR5, c[0x0][0x2f0] ;  /* 0x0000bc0000057ab9 */ /* 0x000fe20000000800 */
[----:B------:R-:W-:-:S02]  /*15e0*/  ISETP.NE.AND.EX P2, PT, RZ, UR9, PT, P2 ;  /* 0x00000009ff007c0c */ /* 0x000fc4000bf45320 */
[----:B------:R-:W-:-:S03]  /*15f0*/  UIMAD UR4, UR4, UR5, URZ ;  /* 0x00000005040472a4 */ /* 0x000fc6000f8e023f */
[----:B------:R-:W-:Y:S01]  /*1600*/  ULDC UR5, c[0x0][0x348] ;  /* 0x0000d20000057ab9 */ /* 0x000fe20000000800 */
[----:B------:R-:W-:Y:S01]  /*1610*/  IMAD.MOV.U32 R190, RZ, RZ, R29 ;  /* 0x000000ffffbe7224 */ /* 0x000fe200078e001d */
[----:B------:R-:W-:Y:S01]  /*1620*/  MOV R185, R30 ;  /* 0x0000001e00b97202 */ /* 0x000fe20000000f00 */
[----:B------:R-:W-:Y:S01]  /*1630*/  IMAD.MOV.U32 R102, RZ, RZ, R188 ;  /* 0x000000ffff667224 */ /* 0x000fe200078e00bc */
[----:B0---4-:R-:W-:Y:S06]  /*1640*/  @P1 BRA `(.L_x_449) ;  /* 0x0000000000241947 */ /* 0x011fec0003800000 */
[----:B------:R-:W-:Y:S02]  /*1650*/  ULDC.64 UR6, c[0x0][0xa00] ;  /* 0x0002800000067ab9 */ /* 0x000fe40000000a00 */
[----:B------:R-:W-:-:S04]  /*1660*/  ISETP.NE.U32.AND P1, PT, RZ, UR6, PT ;  /* 0x00000006ff007c0c */ /* 0x000fc8000bf25070 */
[----:B------:R-:W-:-:S13]  /*1670*/  ISETP.NE.AND.EX P1, PT, RZ, UR7, PT, P1 ;  /* 0x00000007ff007c0c */ /* 0x000fda000bf25310 */
[----:B------:R-:W-:Y:S05]  /*1680*/  @!P1 BRA `(.L_x_449) ;  /* 0x0000000000149947 */ /* 0x000fea0003800000 */
[----:B------:R-:W0:Y:S02]  /*1690*/  LDC.64 R4, c[0x0][0xa00] ;  /* 0x00028000ff047b82 */ /* 0x000e240000000a00 */
[----:B0-----:R-:W-:-:S05]  /*16a0*/  IMAD.WIDE R4, R102, 0x4, R4 ;  /* 0x0000000466047825 */ /* 0x001fca00078e0204 */
[----:B-----5:R-:W2:Y:S04]  /*16b0*/  LDG.E R146, desc[UR60][R4.64] ;  /* 0x0000003c04927981 */ /* 0x020ea8000c1e1900 */
[----:B------:R-:W2:Y:S02]  /*16c0*/  LDG.E R7, desc[UR60][R4.64+0x4] ;  /* 0x0000043c04077981 */ /* 0x000ea4000c1e1900 */
[----:B--2---:R-:W-:-:S07]  /*16d0*/  IMAD.IADD R146, R7, 0x1, -R146 ;  /* 0x0000000107927824 */ /* 0x004fce00078e0a92 */
.L_x_449:
[----:B------:R-:W-:Y:S01]  /*16e0*/  MOV R25, UR5 ;  /* 0x0000000500197c02 */ /* 0x000fe20008000f00 */
[----:B------:R-:W-:Y:S01]  /*16f0*/  IMAD.U32 R26, RZ, RZ, UR4 ;  /* 0x00000004ff1a7e24 */ /* 0x000fe2000f8e00ff */
[----:B------:R-:W-:Y:S06]  /*1700*/  @!P2 BRA `(.L_x_450) ;  /* 0x000000000010a947 */ /* 0x000fec0003800000 */
[----:B------:R-:W-:-:S04]  /*1710*/  IADD3 R4, P0, R186, UR8, RZ ;  /* 0x00000008ba047c10 */ /* 0x000fc8000ff1e0ff */
[----:B------:R-:W-:-:S05]  /*1720*/  IADD3.X R5, R187, UR9, RZ, P0, !PT ;  /* 0x00000009bb057c10 */ /* 0x000fca00087fe4ff */
[----:B------:R0:W5:Y:S01]  /*1730*/  LDG.E R26, desc[UR60][R4.64] ;  /* 0x0000003c041a7981 */ /* 0x000162000c1e1900 */
[----:B------:R-:W-:Y:S05]  /*1740*/  BRA `(.L_x_451) ;  /* 0x0000000000107947 */ /* 0x000fea0003800000 */
.L_x_450:
[----:B------:R-:W-:Y:S05]  /*1750*/  @!P0 BRA `(.L_x_451) ;  /* 0x00000000000c8947 */ /* 0x000fea0003800000 */
[----:B------:R-:W2:Y:S04]  /*1760*/  LDG.E R5, desc[UR60][R8.64] ;  /* 0x0000003c08057981 */ /* 0x000ea8000c1e1900 */
[----:B------:R-:W2:Y:S02]  /*1770*/  LDG.E R26, desc[UR60][R8.64+0x4] ;  /* 0x0000043c081a7981 */ /* 0x000ea4000c1e1900 */
[----:B--2---:R-:W-:-:S07]  /*1780*/  IMAD.IADD R26, R26, 0x1, -R5 ;  /* 0x000000011a1a7824 */ /* 0x004fce00078e0a05 */
.L_x_451:
[----:B------:R-:W-:Y:S02]  /*1790*/  ULDC.64 UR4, c[0x0][0xa10] ;  /* 0x0002840000047ab9 */ /* 0x000fe40000000a00 */
[----:B------:R-:W-:-:S04]  /*17a0*/  ISETP.NE.U32.AND P0, PT, RZ, UR4, PT ;  /* 0x00000004ff007c0c */ /* 0x000fc8000bf05070 */
[----:B------:R-:W-:Y:S01]  /*17b0*/  ISETP.NE.AND.EX P0, PT, RZ, UR5, PT, P0 ;  /* 0x00000005ff007c0c */ /* 0x000fe2000bf05300 */
[----:B-----5:R-:W-:Y:S01]  /*17c0*/  IMAD.IADD R8, R26, 0x1, -R3 ;  /* 0x000000011a087824 */ /* 0x020fe200078e0a03 */
[----:B------:R-:W-:-:S11]  /*17d0*/  ULDC.64 UR4, c[0x0][0xa30] ;  /* 0x00028c0000047ab9 */ /* 0x000fd60000000a00 */
[----:B0-----:R-:W0:Y:S02]  /*17e0*/  @P0 LDC.64 R4, c[0x0][0xa10] ;  /* 0x00028400ff040b82 */ /* 0x001e240000000a00 */
[----:B0-----:R-:W-:-:S05]  /*17f0*/  @P0 IMAD.WIDE R4, R102, 0x4, R4 ;  /* 0x0000000466040825 */ /* 0x001fca00078e0204 */
[----:B------:R-:W2:Y:S04]  /*1800*/  @P0 LDG.E R0, desc[UR60][R4.64] ;  /* 0x0000003c04000981 */ /* 0x000ea8000c1e1900 */
[----:B------:R-:W2:Y:S01]  /*1810*/  @P0 LDG.E R9, desc[UR60][R4.64+0x4] ;  /* 0x0000043c04090981 */ /* 0x000ea2000c1e1900 */
[----:B------:R-:W-:Y:S01]  /*1820*/  IMAD.MOV R130, RZ, RZ, -R8 ;  /* 0x000000ffff827224 */ /* 0x000fe200078e0a08 */
[----:B------:R-:W-:Y:S02]  /*1830*/  ISETP.NE.U32.AND P1, PT, RZ, UR4, PT ;  /* 0x00000004ff007c0c */ /* 0x000fe4000bf25070 */
[----:B------:R-:W-:Y:S02]  /*1840*/  MOV R145, R26 ;  /* 0x0000001a00917202 */ /* 0x000fe40000000f00 */
[----:B------:R-:W-:-:S02]  /*1850*/  VIMNMX R130, RZ, R130, !PT ;  /* 0x00000082ff827248 */ /* 0x000fc40007fe0100 */
[----:B------:R-:W-:-:S13]  /*1860*/  ISETP.NE.AND.EX P1, PT, RZ, UR5, PT, P1 ;  /* 0x00000005ff007c0c */ /* 0x000fda000bf25310 */
[----:B------:R-:W-:-:S04]  /*1870*/  @P1 IADD3 R6, P2, R186, UR4, RZ ;  /* 0x00000004ba061c10 */ /* 0x000fc8000ff5e0ff */
[----:B------:R-:W-:-:S05]  /*1880*/  @P1 IADD3.X R7, R187, UR5, RZ, P2, !PT ;  /* 0x00000005bb071c10 */ /* 0x000fca00097fe4ff */
[----:B------:R0:W5:Y:S01]  /*1890*/  @P1 LDG.E R145, desc[UR60][R6.64] ;  /* 0x0000003c06911981 */ /* 0x000162000c1e1900 */
[----:B--2---:R-:W-:-:S05]  /*18a0*/  @P0 IMAD.IADD R25, R9, 0x1, -R0 ;  /* 0x0000000109190824 */ /* 0x004fca00078e0a00 */
[----:B------:R-:W-:-:S05]  /*18b0*/  IADD3 R147, R8, R25, RZ ;  /* 0x0000001908937210 */ /* 0x000fca0007ffe0ff */
[----:B------:R-:W-:-:S04]  /*18c0*/  VIADD R0, R147, 0x5f ;  /* 0x0000005f93007836 */ /* 0x000fc80000000000 */
[----:B------:R-:W-:-:S05]  /*18d0*/  IMAD.HI R0, R0, 0x2aaaaaab, RZ ;  /* 0x2aaaaaab00007827 */ /* 0x000fca00078e02ff */
[----:B------:R-:W-:-:S04]  /*18e0*/  SHF.R.U32.HI R3, RZ, 0x1f, R0 ;  /* 0x0000001fff037819 */ /* 0x000fc80000011600 */
[----:B------:R-:W-:-:S05]  /*18f0*/  LEA.HI.SX32 R194, R0, R3, 0x1c ;  /* 0x0000000300c27211 */ /* 0x000fca00078fe2ff */
[----:B------:R-:W-:-:S05]  /*1900*/  IMAD R0, R194, 0x60, -R8 ;  /* 0x00000060c2007824 */ /* 0x000fca00078e0a08 */
[----:B------:R-:W-:-:S04]  /*1910*/  VIMNMX R3, R0, R25, PT ;  /* 0x0000001900037248 */ /* 0x000fc80003fe0100 */
[----:B------:R-:W-:Y:S01]  /*1920*/  ISETP.GT.AND P0, PT, R3, R130, PT ;  /* 0x000000820300720c */ /* 0x000fe20003f04270 */
[----:B------:R-:W-:-:S05]  /*1930*/  IMAD.WIDE.U32 R130, R130, -0x55555555, RZ ;  /* 0xaaaaaaab82827825 */ /* 0x000fca00078e00ff */
[----:B------:R-:W-:-:S05]  /*1940*/  SHF.R.U32.HI R130, RZ, 0x6, R131 ;  /* 0x00000006ff827819 */ /* 0x000fca0000011683 */
[----:B------:R-:W-:Y:S02]  /*1950*/  IMAD.MOV.U32 R24, RZ, RZ, R130 ;  /* 0x000000ffff187224 */ /* 0x000fe400078e0082 */
[----:B------:R-:W-:-:S05]  /*1960*/  @P0 IADD3 R0, R3, 0x5f, RZ ;  /* 0x0000005f03000810 */ /* 0x000fca0007ffe0ff */
[----:B------:R-:W-:-:S05]  /*1970*/  @P0 IMAD.HI R0, R0, 0x2aaaaaab, RZ ;  /* 0x2aaaaaab00000827 */ /* 0x000fca00078e02ff */
[----:B------:R-:W-:-:S04]  /*1980*/  @P0 SHF.R.U32.HI R3, RZ, 0x1f, R0 ;  /* 0x0000001fff030819 */ /* 0x000fc80000011600 */
[----:B------:R-:W-:Y:S02]  /*1990*/  @P0 LEA.HI.SX32 R24, R0, R3, 0x1c ;  /* 0x0000000300180211 */ /* 0x000fe400078fe2ff */
[----:B------:R-:W-:Y:S02]  /*19a0*/  PLOP3.LUT P0, PT, PT, PT, PT, 0x80, 0x0 ;  /* 0x000000000000781c */ /* 0x000fe40003f0f070 */
[----:B------:R-:W-:-:S13]  /*19b0*/  ISETP.GT.AND P1, PT, R24, R130, PT ;  /* 0x000000821800720c */ /* 0x000fda0003f24270 */
[----:B0-----:R-:W-:Y:S05]  /*19c0*/  @!P1 BRA `(.L_x_452) ;  /* 0x0000009000089947 */ /* 0x001fea0003800000 */
[----:B------:R-:W-:Y:S01]  /*19d0*/  VIADD R126, R2, 0x18400 ;  /* 0x00018400027e7836 */ /* 0x000fe20000000000 */
[----:B------:R-:W-:Y:S04]  /*19e0*/  BSSY B6, `(.L_x_453) ;  /* 0x0000013000067945 */ /* 0x000fe80003800000 */
[----:B------:R-:W-:-:S13]  /*19f0*/  LOP3.LUT P0, RZ, R126, 0x3ff, RZ, 0xc0, !PT ;  /* 0x000003ff7eff7812 */ /* 0x000fda000780c0ff */
[----:B------:R-:W-:Y:S05]  /*1a00*/  @!P0 BRA `(.L_x_454) ;  /* 0x0000000000408947 */ /* 0x000fea0003800000 */
[----:B------:R-:W-:Y:S01]  /*1a10*/  MOV R0, 0x0 ;  /* 0x0000000000007802 */ /* 0x000fe20000000f00 */
[----:B------:R-:W-:Y:S01]  /*1a20*/  ULDC.64 UR4, c[0x4][0xf0] ;  /* 0x01003c0000047ab9 */ /* 0x000fe20000000a00 */
[----:B------:R-:W-:Y:S01]  /*1a30*/  ULDC.64 UR6, c[0x4][0x90] ;  /* 0x0100240000067ab9 */ /* 0x000fe20000000a00 */
[----:B------:R-:W-:Y:S01]  /*1a40*/  MOV R4, UR4 ;  /* 0x0000000400047c02 */ /* 0x000fe20008000f00 */
        /* <DEDUP_REMOVED lines=12> */
.L_x_454:
[----:B------:R-:W-:Y:S05]  /*1b10*/  BSYNC B6 ;  /* 0x0000000000067941 */ /* 0x000fea0003800000 */
.L_x_453:
[----:B------:R-:W-:Y:S01]  /*1b20*/  IADD3 R125, R2, 0x400, RZ ;  /* 0x00000400027d7810 */ /* 0x000fe20007ffe0ff */
[----:B------:R-:W-:Y:S03]  /*1b30*/  BSSY B6, `(.L_x_455) ;  /* 0x0000013000067945 */ /* 0x000fe60003800000 */
[----:B------:R-:W-:-:S13]  /*1b40*/  LOP3.LUT P0, RZ, R125, 0x3ff, RZ, 0xc0, !PT ;  /* 0x000003ff7dff7812 */ /* 0x000fda000780c0ff */
[----:B------:R-:W-:Y:S05]  /*1b50*/  @!P0 BRA `(.L_x_456) ;  /* 0x0000000000408947 */ /* 0x000fea0003800000 */
[----:B------:R-:W-:Y:S01]  /*1b60*/  MOV R0, 0x0 ;  /* 0x0000000000007802 */ /* 0x000fe20000000f00 */
[----:B------:R-:W-:Y:S01]  /*1b70*/  ULDC.64 UR4, c[0x4][0xf0] ;  /* 0x01003c0000047ab9 */ /* 0x000fe20000000a00 */
[----:B------:R-:W-:Y:S01]  /*1b80*/  ULDC.64 UR6, c[0x4][0xf8] ;  /* 0x01003e0000067ab9 */ /* 0x000fe20000000a00 */
[----:B------:R-:W-:Y:S01]  /*1b90*/  IMAD.U32 R4, RZ, RZ, UR4 ;  /* 0x00000004ff047e24 */ /* 0x000fe2000f8e00ff */
[----:B------:R0:W1:Y:S01]  /*1ba0*/  LDC.64 R14, c[0x4][R0] ;  /* 0x01000000000e7b82 */ /* 0x0000620000000a00 */
[----:B------:R-:W-:Y:S01]  /*1bb0*/  IMAD.U32 R5, RZ, RZ, UR5 ;  /* 0x00000005ff057e24 */ /* 0x000fe2000f8e00ff */
[----:B------:R-:W-:Y:S01]  /*1bc0*/  ULDC.64 UR4, c[0x4][0x80] ;  /* 0x0100200000047ab9 */ /* 0x000fe20000000a00 */
[----:B------:R-:W-:Y:S01]  /*1bd0*/  MOV R6, UR6 ;  /* 0x0000000600067c02 */ /* 0x000fe20008000f00 */
[----:B------:R-:W-:Y:S01]  /*1be0*/  IMAD.U32 R7, RZ, RZ, UR7 ;  /* 0x00000007ff077e24 */ /* 0x000fe2000f8e00ff */
[----:B------:R-:W-:Y:S01]  /*1bf0*/  MOV R11, UR5 ;  /* 0x00000005000b7c02 */ /* 0x000fe20008000f00 */
[----:B------:R-:W-:Y:S01]  /*1c00*/  IMAD.U32 R10, RZ, RZ, UR4 ;  /* 0x00000004ff0a7e24 */ /* 0x000fe2000f8e00ff */
[----:B------:R-:W-:Y:S01]  /*1c10*/  MOV R13, RZ ;  /* 0x000000ff000d7202 */ /* 0x000fe20000000f00 */
[----:B------:R-:W-:-:S02]  /*1c20*/  IMAD.MOV.U32 R8, RZ, RZ, 0x70 ;  /* 0x00000070ff087424 */ /* 0x000fc400078e00ff */
[----:B0-----:R-:W-:-:S07]  /*1c30*/  IMAD.MOV.U32 R12, RZ, RZ, 0x1 ;  /* 0x00000001ff0c7424 */ /* 0x001fce00078e00ff */
[----:B------:R-:W-:-:S07]  /*1c40*/  LEPC R20, `(.L_x_456) ;  /* 0x000000001014794e */ /* 0x000fce0000000000 */
[----:B-1---5:R-:W-:Y:S05]  /*1c50*/  CALL.ABS.NOINC R14 ;  /* 0x000000000e007343 */ /* 0x022fea0003c00000 */
.L_x_456:
[----:B------:R-:W-:Y:S05]  /*1c60*/  BSYNC B6 ;  /* 0x0000000000067941 */ /* 0x000fea0003800000 */
.L_x_455:
[----:B------:R-:W-:Y:S01]  /*1c70*/  ULDC.64 UR4, c[0x0][0x9f8] ;  /* 0x00027e0000047ab9 */ /* 0x000fe20000000a00 */
[----:B------:R-:W-:Y:S01]  /*1c80*/  VIADD R0, R16, 0x20 ;  /* 0x0000002010007836 */ /* 0x000fe20000000000 */
[----:B------:R-:W-:Y:S01]  /*1c90*/  ISETP.NE.U32.AND P0, PT, RZ, UR4, PT ;  /* 0x00000004ff007c0c */ /* 0x000fe2000bf05070 */
[----:B------:R-:W0:Y:S03]  /*1ca0*/  LDC.64 R96, c[0x0][0x3f8] ;  /* 0x0000fe00ff607b82 */ /* 0x000e260000000a00 */
[----:B------:R-:W-:-:S05]  /*1cb0*/  ISETP.NE.AND.EX P0, PT, RZ, UR5, PT, P0 ;  /* 0x00000005ff007c0c */ /* 0x000fca000bf05300 */
[----:B------:R-:W1:Y:S08]  /*1cc0*/  LDC R129, c[0x0][0x3f4] ;  /* 0x0000fd00ff817b82 */ /* 0x000e700000000800 */
[----:B------:R-:W-:Y:S01]  /*1cd0*/  @P0 IADD3 R4, P1, R186, UR4, RZ ;  /* 0x00000004ba040c10 */ /* 0x000fe2000ff3e0ff */
[----:B------:R-:W-:Y:S01]  /*1ce0*/  ULDC UR4, c[0x0][0x2f4] ;  /* 0x0000bd0000047ab9 */ /* 0x000fe20000000800 */
[----:B------:R-:W2:Y:S02]  /*1cf0*/  LDC.64 R90, c[0x0][0x408] ;  /* 0x00010200ff5a7b82 */ /* 0x000ea40000000a00 */
[----:B------:R-:W-:Y:S01]  /*1d00*/  @P0 IADD3.X R5, R187, UR5, RZ, P1, !PT ;  /* 0x00000005bb050c10 */ /* 0x000fe20008ffe4ff */
[----:B------:R-:W-:-:S04]  /*1d10*/  ULDC UR5, c[0x0][0x320] ;  /* 0x0000c80000057ab9 */ /* 0x000fc80000000800 */
[----:B------:R3:W4:Y:S01]  /*1d20*/  @P0 LDG.E R102, desc[UR60][R4.64] ;  /* 0x0000003c04660981 */ /* 0x000722000c1e1900 */
[----:B------:R-:W-:Y:S01]  /*1d30*/  ISETP.GE.AND P1, PT, R0, UR4, PT ;  /* 0x0000000400007c0c */ /* 0x000fe2000bf26270 */
[----:B0-----:R-:W-:Y:S01]  /*1d40*/  IMAD.WIDE.U32 R98, R165, R96, R16 ;  /* 0x00000060a5627225 */ /* 0x001fe200078e0010 */
[----:B------:R-:W-:Y:S01]  /*1d50*/  ISETP.GE.AND P0, PT, R16, UR4, PT ;  /* 0x0000000410007c0c */ /* 0x000fe2000bf06270 */
[----:B------:R-:W0:Y:S01]  /*1d60*/  S2R R148, SR_TID.X ;  /* 0x0000000000947919 */ /* 0x000e220000002100 */
[----:B------:R-:W-:Y:S01]  /*1d70*/  SEL R6, RZ, 0xffffffff, P1 ;  /* 0xffffffffff067807 */ /* 0x000fe20000800000 */
[----:B------:R-:W-:Y:S01]  /*1d80*/  IMAD.SHL.U32 R111, R96, 0x40, RZ ;  /* 0x00000040606f7824 */ /* 0x000fe200078e00ff */
[----:B------:R-:W-:Y:S01]  /*1d90*/  SEL R3, RZ, 0x1, P0 ;  /* 0x00000001ff037807 */ /* 0x000fe20000000000 */
[----:B------:R-:W-:Y:S01]  /*1da0*/  IMAD R117, R191, 0x40, R165 ;  /* 0x00000040bf757824 */ /* 0x000fe200078e02a5 */
[----:B------:R-:W-:Y:S01]  /*1db0*/  ISETP.GE.AND P0, PT, R0, UR5, PT ;  /* 0x0000000500007c0c */ /* 0x000fe2000bf06270 */
[----:B------:R-:W-:Y:S01]  /*1dc0*/  IMAD.SHL.U32 R6, R6, 0x2, RZ ;  /* 0x0000000206067824 */ /* 0x000fe200078e00ff */
[----:B------:R-:W-:-:S02]  /*1dd0*/  ISETP.GE.AND P1, PT, R19, UR4, PT ;  /* 0x0000000413007c0c */ /* 0x000fc4000bf26270 */
[----:B---3--:R-:W-:Y:S02]  /*1de0*/  SEL R4, RZ, 0xffffffff, P0 ;  /* 0xffffffffff047807 */ /* 0x008fe40000000000 */
[----:B------:R-:W-:Y:S02]  /*1df0*/  LOP3.LUT R6, R6, 0x2, R3, 0xe2, !PT ;  /* 0x0000000206067812 */ /* 0x000fe400078ee203 */
[----:B------:R-:W-:Y:S01]  /*1e00*/  IADD3 R3, R16, 0x40, RZ ;  /* 0x0000004010037810 */ /* 0x000fe20007ffe0ff */
[----:B------:R-:W-:Y:S01]  /*1e10*/  IMAD.SHL.U32 R8, R4, 0x2, RZ ;  /* 0x0000000204087824 */ /* 0x000fe200078e00ff */
[----:B------:R-:W-:Y:S01]  /*1e20*/  SHF.R.S32.HI R9, RZ, 0x1f, R165 ;  /* 0x0000001fff097819 */ /* 0x000fe200000114a5 */
[----:B--2---:R-:W-:Y:S01]  /*1e30*/  IMAD.WIDE.U32 R92, R165, R90, R16 ;  /* 0x0000005aa55c7225 */ /* 0x004fe200078e0010 */
[----:B------:R-:W-:Y:S02]  /*1e40*/  ISETP.GE.AND P0, PT, R3, UR4, PT ;  /* 0x0000000403007c0c */ /* 0x000fe4000bf06270 */
[----:B------:R-:W-:Y:S01]  /*1e50*/  SEL R4, RZ, 0x8, P1 ;  /* 0x00000008ff047807 */ /* 0x000fe20000800000 */
[----:B------:R-:W-:Y:S01]  /*1e60*/  IMAD.SHL.U32 R113, R90, 0x40, RZ ;  /* 0x000000405a717824 */ /* 0x000fe200078e00ff */
[----:B------:R-:W-:-:S02]  /*1e70*/  SEL R5, RZ, 0x4, P0 ;  /* 0x00000004ff057807 */ /* 0x000fc40000000000 */
[--C-:B------:R-:W-:Y:S02]  /*1e80*/  SHF.R.S32.HI R161, RZ, 0x1f, R160.reuse ;  /* 0x0000001fffa17819 */ /* 0x100fe400000114a0 */
[----:B------:R-:W-:Y:S01]  /*1e90*/  LOP3.LUT R4, R4, R6, R5, 0xfe, !PT ;  /* 0x0000000604047212 */ /* 0x000fe200078efe05 */
[-C--:B------:R-:W-:Y:S01]  /*1ea0*/  IMAD R6, R9, R96.reuse, RZ ;  /* 0x0000006009067224 */ /* 0x080fe200078e02ff */
[----:B------:R-:W-:Y:S01]  /*1eb0*/  ISETP.GE.AND P0, PT, R22, UR4, PT ;  /* 0x0000000416007c0c */ /* 0x000fe2000bf06270 */
[C---:B------:R-:W-:Y:S01]  /*1ec0*/  IMAD.WIDE.U32 R100, R165.reuse, R96, R160 ;  /* 0x00000060a5647225 */ /* 0x040fe200078e00a0 */
[----:B------:R-:W-:Y:S02]  /*1ed0*/  ISETP.GE.AND P2, PT, R16, UR5, PT ;  /* 0x0000000510007c0c */ /* 0x000fe4000bf46270 */
[----:B------:R-:W-:Y:S01]  /*1ee0*/  SEL R5, RZ, 0x10, P0 ;  /* 0x00000010ff057807 */ /* 0x000fe20000000000 */
[C---:B------:R-:W-:Y:S01]  /*1ef0*/  IMAD R11, R165.reuse, R97, R6 ;  /* 0x00000061a50b7224 */ /* 0x040fe200078e0206 */
[----:B------:R-:W-:Y:S01]  /*1f00*/  SEL R7, RZ, 0x1, P2 ;  /* 0x00000001ff077807 */ /* 0x000fe20001000000 */
[----:B------:R-:W-:Y:S01]  /*1f10*/  IMAD.WIDE.U32 R94, R165, R90, R160 ;  /* 0x0000005aa55e7225 */ /* 0x000fe200078e00a0 */
[----:B-1----:R-:W-:-:S02]  /*1f20*/  ISETP.GE.AND P2, PT, R0, R129, PT ;  /* 0x000000810000720c */ /* 0x002fc40003f46270 */
[----:B------:R-:W-:Y:S01]  /*1f30*/  ISETP.GE.AND P1, PT, R3, UR5, PT ;  /* 0x0000000503007c0c */ /* 0x000fe2000bf26270 */
[----:B------:R-:W-:Y:S01]  /*1f40*/  IMAD.IADD R101, R101, 0x1, R11 ;  /* 0x0000000165657824 */ /* 0x000fe200078e020b */
[----:B------:R-:W-:Y:S01]  /*1f50*/  ISETP.GE.AND P3, PT, R16, R129, PT ;  /* 0x000000811000720c */ /* 0x000fe20003f66270 */
[----:B------:R-:W-:Y:S01]  /*1f60*/  IMAD.IADD R99, R11, 0x1, R99 ;  /* 0x000000010b637824 */ /* 0x000fe200078e0263 */
[----:B------:R-:W-:Y:S01]  /*1f70*/  LOP3.LUT R11, R4, R5, RZ, 0xfc, !PT ;  /* 0x00000005040b7212 */ /* 0x000fe200078efcff */
[----:B------:R-:W-:Y:S01]  /*1f80*/  IMAD R4, R9, R90, RZ ;  /* 0x0000005a09047224 */ /* 0x000fe200078e02ff */
[----:B------:R-:W-:Y:S01]  /*1f90*/  SEL R9, R129, RZ, P2 ;  /* 0x000000ff81097207 */ /* 0x000fe20001000000 */
[----:B-----5:R-:W-:Y:S01]  /*1fa0*/  IMAD.WIDE.U32 R100, R145, R96, R100 ;  /* 0x0000006091647225 */ /* 0x020fe200078e0064 */
[----:B------:R-:W-:Y:S02]  /*1fb0*/  SEL R6, RZ, 0x4, P1 ;  /* 0x00000004ff067807 */ /* 0x000fe40000800000 */
[----:B------:R-:W-:Y:S01]  /*1fc0*/  SEL R5, R129, RZ, P3 ;  /* 0x000000ff81057207 */ /* 0x000fe20001800000 */
[----:B------:R-:W-:Y:S01]  /*1fd0*/  IMAD.IADD R9, R0, 0x1, R9 ;  /* 0x0000000100097824 */ /* 0x000fe200078e0209 */
[----:B------:R-:W-:Y:S01]  /*1fe0*/  ISETP.GE.AND P1, PT, R3, R129, PT ;  /* 0x000000810300720c */ /* 0x000fe20003f26270 */
[----:B------:R-:W-:Y:S01]  /*1ff0*/  IMAD R13, R165, R91, R4 ;  /* 0x0000005ba50d7224 */ /* 0x000fe200078e0204 */
[----:B------:R-:W-:Y:S01]  /*2000*/  LOP3.LUT R7, R8, 0x2, R7, 0xe2, !PT ;  /* 0x0000000208077812 */ /* 0x000fe200078ee207 */
[----:B------:R-:W-:Y:S01]  /*2010*/  IMAD.IADD R5, R16, 0x1, R5 ;  /* 0x0000000110057824 */ /* 0x000fe200078e0205 */
[----:B------:R-:W-:Y:S01]  /*2020*/  SEL R4, R129, RZ, P1 ;  /* 0x000000ff81047207 */ /* 0x000fe20000800000 */
[----:B------:R-:W-:Y:S01]  /*2030*/  IMAD.IADD R95, R95, 0x1, R13 ;  /* 0x000000015f5f7824 */ /* 0x000fe200078e020d */
[----:B------:R-:W-:Y:S01]  /*2040*/  LOP3.LUT R7, R7, R6, RZ, 0xfc, !PT ;  /* 0x0000000607077212 */ /* 0x000fe200078efcff */
[----:B------:R-:W-:Y:S01]  /*2050*/  IMAD.WIDE.U32 R98, R145, R96, R98 ;  /* 0x0000006091627225 */ /* 0x000fe200078e0062 */
[----:B------:R-:W-:-:S02]  /*2060*/  SHF.R.S32.HI R6, RZ, 0x1f, R9 ;  /* 0x0000001fff067819 */ /* 0x000fc40000011409 */
[----:B------:R-:W-:Y:S01]  /*2070*/  IADD3 R14, R3, R4, RZ ;  /* 0x00000004030e7210 */ /* 0x000fe20007ffe0ff */
[----:B------:R-:W-:Y:S01]  /*2080*/  IMAD.WIDE.U32 R94, R145, R90, R94 ;  /* 0x0000005a915e7225 */ /* 0x000fe200078e005e */
[----:B------:R-:W-:Y:S02]  /*2090*/  SHF.R.S32.HI R4, RZ, 0x1f, R5 ;  /* 0x0000001fff047819 */ /* 0x000fe40000011405 */
[----:B------:R-:W-:Y:S01]  /*20a0*/  LEA.HI R10, R6, R9, RZ, 0x6 ;  /* 0x00000009060a7211 */ /* 0x000fe200078f30ff */
[----:B------:R-:W-:Y:S01]  /*20b0*/  IMAD.SHL.U32 R129, R129, 0x2, RZ ;  /* 0x0000000281817824 */ /* 0x000fe200078e00ff */
[----:B------:R-:W-:Y:S02]  /*20c0*/  LEA.HI R8, R4, R5, RZ, 0x3 ;  /* 0x0000000504087211 */ /* 0x000fe400078f18ff */
[----:B------:R-:W-:Y:S02]  /*20d0*/  LEA.HI R9, R6, R9, RZ, 0x3 ;  /* 0x0000000906097211 */ /* 0x000fe400078f18ff */
[----:B------:R-:W-:-:S02]  /*20e0*/  LEA.HI R4, R4, R5, RZ, 0x6 ;  /* 0x0000000504047211 */ /* 0x000fc400078f30ff */
[----:B------:R-:W-:Y:S02]  /*20f0*/  SHF.R.S32.HI R10, RZ, 0x6, R10 ;  /* 0x00000006ff0a7819 */ /* 0x000fe4000001140a */
[----:B------:R-:W-:Y:S02]  /*2100*/  LOP3.LUT R6, R176, 0x38, R9, 0xf8, !PT ;  /* 0x00000038b0067812 */ /* 0x000fe400078ef809 */
[----:B------:R-:W-:Y:S01]  /*2110*/  SHF.R.S32.HI R5, RZ, 0x6, R4 ;  /* 0x00000006ff057819 */ /* 0x000fe20000011404 */
[C---:B------:R-:W-:Y:S01]  /*2120*/  IMAD R143, R10.reuse, 0x1800, R178 ;  /* 0x000018000a8f7824 */ /* 0x040fe200078e02b2 */
[----:B------:R-:W-:Y:S01]  /*2130*/  SHF.R.S32.HI R15, RZ, 0x1f, R14 ;  /* 0x0000001fff0f7819 */ /* 0x000fe2000001140e */
[--C-:B------:R-:W-:Y:S01]  /*2140*/  IMAD R140, R10, 0x1800, R179.reuse ;  /* 0x000018000a8c7824 */ /* 0x100fe200078e02b3 */
[----:B------:R-:W-:Y:S01]  /*2150*/  LOP3.LUT R4, R176, 0x38, R8, 0xf8, !PT ;  /* 0x00000038b0047812 */ /* 0x000fe200078ef808 */
[C---:B------:R-:W-:Y:S01]  /*2160*/  IMAD R144, R5.reuse, 0x1800, R178 ;  /* 0x0000180005907824 */ /* 0x040fe200078e02b2 */
[----:B------:R-:W-:Y:S01]  /*2170*/  LOP3.LUT R6, R6, R177, RZ, 0x3c, !PT ;  /* 0x000000b106067212 */ /* 0x000fe200078e3cff */
[----:B------:R-:W-:Y:S01]  /*2180*/  IMAD R142, R5, 0x1800, R179 ;  /* 0x00001800058e7824 */ /* 0x000fe200078e02b3 */
[----:B------:R-:W-:-:S02]  /*2190*/  LEA.HI R20, R15, R14, RZ, 0x3 ;  /* 0x0000000e0f147211 */ /* 0x000fc400078f18ff */
[----:B------:R-:W-:Y:S02]  /*21a0*/  LOP3.LUT R5, R4, R177, RZ, 0x3c, !PT ;  /* 0x000000b104057212 */ /* 0x000fe400078e3cff */
[----:B------:R-:W-:Y:S02]  /*21b0*/  LEA.HI R14, R15, R14, RZ, 0x6 ;  /* 0x0000000e0f0e7211 */ /* 0x000fe400078f30ff */
[----:B------:R-:W-:Y:S01]  /*21c0*/  IADD3 R143, R143, R6, RZ ;  /* 0x000000068f8f7210 */ /* 0x000fe20007ffe0ff */
[----:B------:R-:W-:Y:S01]  /*21d0*/  IMAD.IADD R144, R144, 0x1, R5 ;  /* 0x0000000190907824 */ /* 0x000fe200078e0205 */
[----:B------:R-:W-:Y:S02]  /*21e0*/  SHF.R.S32.HI R15, RZ, 0x1f, R145 ;  /* 0x0000001fff0f7819 */ /* 0x000fe40000011491 */
[----:B------:R-:W-:Y:S02]  /*21f0*/  LOP3.LUT R6, R167, 0x38, R9, 0xf8, !PT ;  /* 0x00000038a7067812 */ /* 0x000fe400078ef809 */
[----:B------:R-:W-:-:S02]  /*2200*/  SHF.R.S32.HI R14, RZ, 0x6, R14 ;  /* 0x00000006ff0e7819 */ /* 0x000fc4000001140e */
[----:B------:R-:W-:Y:S01]  /*2210*/  LOP3.LUT R5, R6, R223, RZ, 0x3c, !PT ;  /* 0x000000df06057212 */ /* 0x000fe200078e3cff */
[----:B------:R-:W-:Y:S01]  /*2220*/  IMAD R6, R15, R96, RZ ;  /* 0x000000600f067224 */ /* 0x000fe200078e02ff */
[----:B------:R-:W-:Y:S01]  /*2230*/  LOP3.LUT R4, R176, 0x38, R20, 0xf8, !PT ;  /* 0x00000038b0047812 */ /* 0x000fe200078ef814 */
[----:B------:R-:W-:Y:S01]  /*2240*/  IMAD R141, R14, 0x1800, R178 ;  /* 0x000018000e8d7824 */ /* 0x000fe200078e02b2 */
[----:B------:R-:W-:Y:S01]  /*2250*/  LOP3.LUT R12, R167, 0x38, R8, 0xf8, !PT ;  /* 0x00000038a70c7812 */ /* 0x000fe200078ef808 */
[----:B------:R-:W-:Y:S01]  /*2260*/  IMAD R107, R145, R97, R6 ;  /* 0x00000061916b7224 */ /* 0x000fe200078e0206 */
[----:B------:R-:W-:Y:S01]  /*2270*/  IADD3 R93, R13, R93, RZ ;  /* 0x0000005d0d5d7210 */ /* 0x000fe20007ffe0ff */
[----:B------:R-:W-:Y:S01]  /*2280*/  IMAD.IADD R140, R140, 0x1, R5 ;  /* 0x000000018c8c7824 */ /* 0x000fe200078e0205 */
[----:B------:R-:W-:Y:S01]  /*2290*/  LOP3.LUT R4, R4, R177, RZ, 0x3c, !PT ;  /* 0x000000b104047212 */ /* 0x000fe200078e3cff */
[----:B------:R-:W-:Y:S01]  /*22a0*/  IMAD R138, R14, 0x1800, R179 ;  /* 0x000018000e8a7824 */ /* 0x000fe200078e02b3 */
[----:B------:R-:W-:Y:S01]  /*22b0*/  LOP3.LUT R6, R176, 0x18, R16, 0xf8, !PT ;  /* 0x00000018b0067812 */ /* 0x000fe200078ef810 */
[----:B------:R-:W-:Y:S01]  /*22c0*/  IMAD.WIDE.U32 R92, R145, R90, R92 ;  /* 0x0000005a915c7225 */ /* 0x000fe200078e005c */
[----:B------:R-:W-:-:S02]  /*22d0*/  LOP3.LUT R13, R12, R223, RZ, 0x3c, !PT ;  /* 0x000000df0c0d7212 */ /* 0x000fc400078e3cff */
[----:B------:R-:W-:Y:S01]  /*22e0*/  ISETP.GE.AND P4, PT, R19, UR5, PT ;  /* 0x0000000513007c0c */ /* 0x000fe2000bf86270 */
[----:B------:R-:W-:Y:S01]  /*22f0*/  IMAD.IADD R141, R141, 0x1, R4 ;  /* 0x000000018d8d7824 */ /* 0x000fe200078e0204 */
[----:B------:R-:W-:Y:S01]  /*2300*/  LOP3.LUT R12, R167, 0x38, R20, 0xf8, !PT ;  /* 0x00000038a70c7812 */ /* 0x000fe200078ef814 */
[----:B------:R-:W-:Y:S01]  /*2310*/  IMAD.IADD R142, R142, 0x1, R13 ;  /* 0x000000018e8e7824 */ /* 0x000fe200078e020d */
[----:B------:R-:W-:Y:S01]  /*2320*/  ISETP.GE.AND P0, PT, R23, UR4, PT ;  /* 0x0000000417007c0c */ /* 0x000fe2000bf06270 */
[----:B------:R-:W-:Y:S01]  /*2330*/  IMAD R4, R15, R90, RZ ;  /* 0x0000005a0f047224 */ /* 0x000fe200078e02ff */
[----:B------:R-:W-:Y:S01]  /*2340*/  LOP3.LUT R5, R6, R177, RZ, 0x3c, !PT ;  /* 0x000000b106057212 */ /* 0x000fe200078e3cff */
[----:B------:R-:W-:Y:S01]  /*2350*/  IMAD R15, R91, 0x60, RZ ;  /* 0x000000605b0f7824 */ /* 0x000fe200078e02ff */
[----:B------:R-:W-:Y:S01]  /*2360*/  SEL R6, RZ, 0x8, P4 ;  /* 0x00000008ff067807 */ /* 0x000fe20002000000 */
[----:B------:R-:W-:Y:S01]  /*2370*/  IMAD R21, R145, R91, R4 ;  /* 0x0000005b91157224 */ /* 0x000fe200078e0204 */
[----:B------:R-:W-:Y:S01]  /*2380*/  LOP3.LUT R13, R12, R223, RZ, 0x3c, !PT ;  /* 0x000000df0c0d7212 */ /* 0x000fe200078e3cff */
[----:B------:R-:W-:Y:S01]  /*2390*/  IMAD.IADD R109, R101, 0x1, R107 ;  /* 0x00000001656d7824 */ /* 0x000fe200078e026b */
[----:B------:R-:W-:Y:S01]  /*23a0*/  IADD3 R133, R133, R26, RZ ;  /* 0x0000001a85857210 */ /* 0x000fe20007ffe0ff */
[----:B------:R-:W-:Y:S01]  /*23b0*/  IMAD.IADD R106, R21, 0x1, R93 ;  /* 0x00000001156a7824 */ /* 0x000fe200078e025d */
[----:B------:R-:W-:Y:S01]  /*23c0*/  SEL R10, RZ, 0x20, P0 ;  /* 0x00000020ff0a7807 */ /* 0x000fe20000000000 */
[----:B------:R-:W-:Y:S01]  /*23d0*/  IMAD.IADD R107, R107, 0x1, R99 ;  /* 0x000000016b6b7824 */ /* 0x000fe200078e0263 */
[----:B------:R-:W-:-:S02]  /*23e0*/  LOP3.LUT P5, RZ, R195, 0x4, RZ, 0xc0, !PT ;  /* 0x00000004c3ff7812 */ /* 0x000fc400078ac0ff */
[----:B------:R-:W-:Y:S02]  /*23f0*/  MOV R131, 0x20 ;  /* 0x0000002000837802 */ /* 0x000fe40000000f00 */
[C---:B------:R-:W-:Y:S02]  /*2400*/  LOP3.LUT R26, R7.reuse, R6, RZ, 0xfc, !PT ;  /* 0x00000006071a7212 */ /* 0x040fe400078efcff */
[----:B------:R-:W-:Y:S02]  /*2410*/  LOP3.LUT R6, R7, 0x1, RZ, 0xc0, !PT ;  /* 0x0000000107067812 */ /* 0x000fe400078ec0ff */
[----:B------:R-:W-:Y:S01]  /*2420*/  IADD3 R138, R138, R13, RZ ;  /* 0x0000000d8a8a7210 */ /* 0x000fe20007ffe0ff */
[----:B------:R-:W-:Y:S01]  /*2430*/  IMAD R13, R97, 0x60, RZ ;  /* 0x00000060610d7824 */ /* 0x000fe200078e02ff */
[----:B------:R-:W-:Y:S02]  /*2440*/  SHF.R.S32.HI R124, RZ, 0x3, R8 ;  /* 0x00000003ff7c7819 */ /* 0x000fe40000011408 */
[----:B------:R-:W-:-:S02]  /*2450*/  LOP3.LUT R7, R8, 0xfffffff8, RZ, 0xc0, !PT ;  /* 0xfffffff808077812 */ /* 0x000fc400078ec0ff */
[C---:B------:R-:W-:Y:S01]  /*2460*/  SHF.L.U64.HI R110, R96.reuse, 0x6, R97 ;  /* 0x00000006606e7819 */ /* 0x040fe20000010261 */
[----:B------:R-:W-:Y:S01]  /*2470*/  IMAD.WIDE.U32 R96, R96, 0x60, RZ ;  /* 0x0000006060607825 */ /* 0x000fe200078e00ff */
[C---:B------:R-:W-:Y:S02]  /*2480*/  SHF.L.U64.HI R112, R90.reuse, 0x6, R91 ;  /* 0x000000065a707819 */ /* 0x040fe4000001025b */
[----:B------:R-:W-:Y:S01]  /*2490*/  SHF.R.S32.HI R121, RZ, 0x3, R9 ;  /* 0x00000003ff797819 */ /* 0x000fe20000011409 */
[----:B------:R-:W-:Y:S01]  /*24a0*/  IMAD.WIDE.U32 R90, R90, 0x60, RZ ;  /* 0x000000605a5a7825 */ /* 0x000fe200078e00ff */
[----:B------:R-:W-:Y:S02]  /*24b0*/  LOP3.LUT R8, R9, 0xfffffff8, RZ, 0xc0, !PT ;  /* 0xfffffff809087812 */ /* 0x000fe400078ec0ff */
[----:B------:R-:W-:Y:S01]  /*24c0*/  LOP3.LUT R103, R11, R10, RZ, 0xfc, !PT ;  /* 0x0000000a0b677212 */ /* 0x000fe200078efcff */
[----:B------:R-:W-:Y:S01]  /*24d0*/  IMAD.IADD R134, R97, 0x1, R13 ;  /* 0x0000000161867824 */ /* 0x000fe200078e020d */
[----:B------:R-:W-:Y:S01]  /*24e0*/  SEL R131, R131, 0xffffffe0, !P5 ;  /* 0xffffffe083837807 */ /* 0x000fe20006800000 */
[----:B------:R-:W-:Y:S01]  /*24f0*/  IMAD.IADD R136, R91, 0x1, R15 ;  /* 0x000000015b887824 */ /* 0x000fe200078e020f */
[----:B------:R-:W-:-:S02]  /*2500*/  IADD3 R5, R178, R5, RZ ;  /* 0x00000005b2057210 */ /* 0x000fc40007ffe0ff */
[----:B------:R-:W-:Y:S02]  /*2510*/  LOP3.LUT R9, R20, 0xfffffff8, RZ, 0xc0, !PT ;  /* 0xfffffff814097812 */ /* 0x000fe400078ec0ff */
[----:B------:R-:W-:Y:S02]  /*2520*/  IADD3 R108, R95, R21, RZ ;  /* 0x000000155f6c7210 */ /* 0x000fe40007ffe0ff */
[----:B------:R-:W-:Y:S02]  /*2530*/  SHF.R.S32.HI R120, RZ, 0x3, R20 ;  /* 0x00000003ff787819 */ /* 0x000fe40000011414 */
[C---:B------:R-:W-:Y:S02]  /*2540*/  LOP3.LUT R20, R26.reuse, 0x2, RZ, 0xc0, !PT ;  /* 0x000000021a147812 */ /* 0x040fe400078ec0ff */
[----:B------:R-:W-:Y:S02]  /*2550*/  LOP3.LUT R21, R26, 0x4, RZ, 0xc0, !PT ;  /* 0x000000041a157812 */ /* 0x000fe400078ec0ff */
[----:B------:R-:W-:-:S02]  /*2560*/  LOP3.LUT R27, R103, 0x2, RZ, 0xc0, !PT ;  /* 0x00000002671b7812 */ /* 0x000fc400078ec0ff */
[C---:B------:R-:W-:Y:S02]  /*2570*/  LOP3.LUT R28, R103.reuse, 0x4, RZ, 0xc0, !PT ;  /* 0x00000004671c7812 */ /* 0x040fe400078ec0ff */
[C---:B------:R-:W-:Y:S02]  /*2580*/  LOP3.LUT R105, R103.reuse, 0x8, RZ, 0xc0, !PT ;  /* 0x0000000867697812 */ /* 0x040fe400078ec0ff */
[----:B------:R-:W-:Y:S02]  /*2590*/  LOP3.LUT R104, R103, 0x10, RZ, 0xc0, !PT ;  /* 0x0000001067687812 */ /* 0x000fe400078ec0ff */
[----:B------:R-:W-:Y:S02]  /*25a0*/  SHF.R.S32.HI R4, RZ, 0x1f, R30 ;  /* 0x0000001fff047819 */ /* 0x000fe4000001141e */
[----:B0-----:R-:W-:Y:S02]  /*25b0*/  LEA.HI R148, R148, 0x8, RZ, 0x19 ;  /* 0x0000000894947811 */ /* 0x001fe400078fc8ff */
[----:B------:R-:W-:-:S02]  /*25c0*/  IADD3 R137, R131, R5, RZ ;  /* 0x0000000583897210 */ /* 0x000fc40007ffe0ff */
[----:B------:R-:W-:Y:S02]  /*25d0*/  LOP3.LUT R10, R11, 0x1, RZ, 0xc0, !PT ;  /* 0x000000010b0a7812 */ /* 0x000fe400078ec0ff */
[----:B------:R-:W-:Y:S02]  /*25e0*/  LOP3.LUT R26, R26, 0x8, RZ, 0xc0, !PT ;  /* 0x000000081a1a7812 */ /* 0x000fe400078ec0ff */
[----:B------:R-:W-:Y:S02]  /*25f0*/  SHF.R.S32.HI R116, RZ, 0x1f, R7 ;  /* 0x0000001fff747819 */ /* 0x000fe40000011407 */
[----:B------:R-:W-:Y:S02]  /*2600*/  SHF.R.S32.HI R115, RZ, 0x1f, R8 ;  /* 0x0000001fff737819 */ /* 0x000fe40000011408 */
[----:B------:R-:W-:Y:S02]  /*2610*/  SHF.R.S32.HI R114, RZ, 0x1f, R9 ;  /* 0x0000001fff727819 */ /* 0x000fe40000011409 */
[----:B------:R-:W-:-:S02]  /*2620*/  LOP3.LUT R103, R103, 0x20, RZ, 0xc0, !PT ;  /* 0x0000002067677812 */ /* 0x000fc400078ec0ff */
[----:B----4-:R-:W-:-:S07]  /*2630*/  SHF.R.S32.HI R132, RZ, 0x1f, R102 ;  /* 0x0000001fff847819 */ /* 0x010fce0000011466 */
.L_x_562:
[----:B------:R-:W0:Y:S01]  /*2640*/  LDC R84, c[0x0][0x430] ;  /* 0x00010c00ff547b82 */ /* 0x000e220000000800 */
[----:B------:R-:W-:Y:S01]  /*2650*/  VIADD R24, R24, 0xffffffff ;  /* 0xffffffff18187836 */ /* 0x000fe20000000000 */
[----:B------:R-:W-:-:S03]  /*2660*/  MOV R31, RZ ;  /* 0x000000ff001f7202 */ /* 0x000fc60000000f00 */
[----:B-1----:R-:W-:-:S03]  /*2670*/  IMAD R12, R24, 0x60, R117 ;  /* 0x00000060180c7824 */ /* 0x002fc600078e0275 */
[----:B------:R-:W1:Y:S02]  /*2680*/  LDC R128, c[0x0][0x3f4] ;  /* 0x0000fd00ff807b82 */ /* 0x000e640000000800 */
[----:B------:R-:W-:Y:S02]  /*2690*/  ISETP.GE.AND P0, PT, R12, R25, PT ;  /* 0x000000190c00720c */ /* 0x000fe40003f06270 */
[----:B------:R-:W-:Y:S02]  /*26a0*/  IADD3 R36, R133, R12, RZ ;  /* 0x0000000c85247210 */ /* 0x000fe40007ffe0ff */
[----:B------:R-:W-:-:S03]  /*26b0*/  ISETP.GT.OR P0, PT, R117, 0x5f, P0 ;  /* 0x0000005f7500780c */ /* 0x000fc60000704670 */
[----:B--2---:R-:W-:Y:S01]  /*26c0*/  IMAD.MOV.U32 R32, RZ, RZ, R36 ;  /* 0x000000ffff207224 */ /* 0x004fe200078e0024 */
[----:B0-----:R-:W-:-:S09]  /*26d0*/  ISETP.NE.AND P4, PT, R84, 0x1, PT ;  /* 0x000000015400780c */ /* 0x001fd20003f85270 */
[----:B------:R-:W0:Y:S08]  /*26e0*/  @!P0 LDC.64 R14, c[0x0][0x428] ;  /* 0x00010a00ff0e8b82 */ /* 0x000e300000000a00 */
[----:B------:R-:W2:Y:S08]  /*26f0*/  @!P0 LDC.64 R12, c[0x0][0x418] ;  /* 0x00010600ff0c8b82 */ /* 0x000eb00000000a00 */
[----:B------:R-:W3:Y:S08]  /*2700*/  @P4 LDC R11, c[0x0][0x434] ;  /* 0x00010d00ff0b4b82 */ /* 0x000ef00000000800 */
[----:B----4-:R-:W4:Y:S01]  /*2710*/  @P4 LDC R34, c[0x0][0x438] ;  /* 0x00010e00ff224b82 */ /* 0x010f220000000800 */
[----:B---3--:R-:W-:-:S05]  /*2720*/  @P4 IMAD.HI.U32 R11, R36, R11, RZ ;  /* 0x0000000b240b4227 */ /* 0x008fca00078e00ff */
[----:B----4-:R-:W-:Y:S01]  /*2730*/  @P4 SHF.R.U32.HI R32, RZ, R34, R11 ;  /* 0x00000022ff204219 */ /* 0x010fe2000001160b */
[----:B0-----:R-:W-:-:S03]  /*2740*/  @!P0 IMAD R11, R132, R14, RZ ;  /* 0x0000000e840b8224 */ /* 0x001fc600078e02ff */
[--C-:B------:R-:W-:Y:S01]  /*2750*/  @!P0 SHF.R.S32.HI R33, RZ, 0x1f, R32.reuse ;  /* 0x0000001fff218819 */ /* 0x100fe20000011420 */
[C---:B------:R-:W-:Y:S02]  /*2760*/  @!P0 IMAD R11, R102.reuse, R15, R11 ;  /* 0x0000000f660b8224 */ /* 0x040fe400078e020b */
[----:B------:R-:W-:-:S04]  /*2770*/  @!P0 IMAD.WIDE.U32 R14, R102, R14, R32 ;  /* 0x0000000e660e8225 */ /* 0x000fc800078e0020 */
[----:B------:R-:W-:Y:S01]  /*2780*/  @!P0 IMAD.IADD R11, R15, 0x1, R11 ;  /* 0x000000010f0b8824 */ /* 0x000fe200078e020b */
[----:B--2---:R-:W-:-:S04]  /*2790*/  @!P0 LEA R12, P4, R14, R12, 0x2 ;  /* 0x0000000c0e0c8211 */ /* 0x004fc800078810ff */
[----:B------:R-:W-:-:S05]  /*27a0*/  @!P0 LEA.HI.X R13, R14, R13, R11, 0x2, P4 ;  /* 0x0000000d0e0d8211 */ /* 0x000fca00020f140b */
[----:B------:R0:W5:Y:S01]  /*27b0*/  @!P0 LDG.E R31, desc[UR60][R12.64] ;  /* 0x0000003c0c1f8981 */ /* 0x000162000c1e1900 */
[----:B-1----:R-:W-:Y:S01]  /*27c0*/  ISETP.GE.AND P0, PT, R128, 0x1, PT ;  /* 0x000000018000780c */ /* 0x002fe20003f06270 */
[----:B------:R-:W-:Y:S01]  /*27d0*/  IMAD.MOV R11, RZ, RZ, -R32 ;  /* 0x000000ffff0b7224 */ /* 0x000fe200078e0a20 */
[----:B------:R-:W-:Y:S01]  /*27e0*/  ISETP.GT.AND P4, PT, R24, R130, PT ;  /* 0x000000821800720c */ /* 0x000fe20003f84270 */
[----:B------:R-:W-:Y:S01]  /*27f0*/  IMAD R33, R18, 0x4800, R5 ;  /* 0x0000480012217824 */ /* 0x000fe200078e0205 */
[----:B------:R-:W-:Y:S05]  /*2800*/  YIELD ;  /* 0x0000000000007946 */ /* 0x000fea0003800000 */
[----:B------:R-:W-:Y:S01]  /*2810*/  IMAD R84, R84, R11, R36 ;  /* 0x0000000b54547224 */ /* 0x000fe200078e0224 */
[----:B------:R-:W-:Y:S01]  /*2820*/  BSSY B0, `(.L_x_457) ;  /* 0x00007a9000007945 */ /* 0x000fe20003800000 */
[----:B------:R-:W-:Y:S01]  /*2830*/  IMAD R11, R18, 0x4800, R137 ;  /* 0x00004800120b7824 */ /* 0x000fe200078e0289 */
[----:B------:R-:W-:Y:S01]  /*2840*/  P2R R127, PR, RZ, 0x10 ;  /* 0x00000010ff7f7803 */ /* 0x000fe20000000000 */
[----:B------:R-:W-:-:S03]  /*2850*/  IMAD R33, R33, 0x2, R126 ;  /* 0x0000000221217824 */ /* 0x000fc600078e027e */
[----:B------:R-:W-:Y:S01]  /*2860*/  LEA R32, R11, R126, 0x1 ;  /* 0x0000007e0b207211 */ /* 0x000fe200078e08ff */
[----:B0-----:R-:W-:Y:S06]  /*2870*/  @!P0 BRA `(.L_x_458) ;  /* 0x0000007000b08947 */ /* 0x001fec0003800000 */
[----:B------:R-:W-:Y:S01]  /*2880*/  SHF.R.S32.HI R85, RZ, 0x1f, R84 ;  /* 0x0000001fff557819 */ /* 0x000fe20000011454 */
[----:B------:R-:W-:Y:S01]  /*2890*/  ULDC.64 UR4, c[0x0][0x300] ;  /* 0x0000c00000047ab9 */ /* 0x000fe20000000a00 */
[----:B-----5:R-:W-:Y:S01]  /*28a0*/  SHF.R.S32.HI R86, RZ, 0x1f, R31 ;  /* 0x0000001fff567819 */ /* 0x020fe2000001141f */
[----:B------:R-:W-:Y:S01]  /*28b0*/  IMAD.WIDE.U32 R12, R84, UR4, RZ ;  /* 0x00000004540c7c25 */ /* 0x000fe2000f8e00ff */
[----:B------:R-:W-:Y:S02]  /*28c0*/  ULDC.U8 UR6, c[0x0][0x410] ;  /* 0x0001040000067ab9 */ /* 0x000fe40000000000 */
[----:B------:R-:W-:Y:S01]  /*28d0*/  ISETP.NE.AND P0, PT, RZ, UR6, PT ;  /* 0x00000006ff007c0c */ /* 0x000fe2000bf05270 */
[----:B------:R-:W-:Y:S02]  /*28e0*/  IMAD R11, R85, UR4, RZ ;  /* 0x00000004550b7c24 */ /* 0x000fe4000f8e02ff */
[----:B------:R-:W-:Y:S02]  /*28f0*/  IMAD R34, R136, R24, RZ ;  /* 0x0000001888227224 */ /* 0x000fe400078e02ff */
[----:B------:R-:W-:Y:S01]  /*2900*/  IMAD R11, R84, UR5, R11 ;  /* 0x00000005540b7c24 */ /* 0x000fe2000f8e020b */
[----:B------:R-:W-:Y:S01]  /*2910*/  ULDC.64 UR4, c[0x0][0x310] ;  /* 0x0000c40000047ab9 */ /* 0x000fe20000000a00 */
[----:B------:R-:W-:-:S02]  /*2920*/  IMAD R87, R24, -0x60, R25 ;  /* 0xffffffa018577824 */ /* 0x000fc400078e0219 */
[----:B------:R-:W-:Y:S02]  /*2930*/  IMAD R14, R86, UR4, RZ ;  /* 0x00000004560e7c24 */ /* 0x000fe4000f8e02ff */
[----:B------:R-:W-:Y:S01]  /*2940*/  IMAD.IADD R13, R13, 0x1, R11 ;  /* 0x000000010d0d7824 */ /* 0x000fe200078e020b */
[----:B------:R-:W-:Y:S01]  /*2950*/  SHF.R.S32.HI R11, RZ, 0x1f, R24 ;  /* 0x0000001fff0b7819 */ /* 0x000fe20000011418 */
[----:B------:R-:W-:Y:S01]  /*2960*/  IMAD R15, R31, UR5, R14 ;  /* 0x000000051f0f7c24 */ /* 0x000fe2000f8e020e */
[----:B------:R-:W-:Y:S01]  /*2970*/  VIMNMX R87, R87, 0x60, PT ;  /* 0x0000006057577848 */ /* 0x000fe20003fe0100 */
[----:B------:R-:W-:Y:S01]  /*2980*/  IMAD.WIDE.U32 R12, R31, UR4, R12 ;  /* 0x000000041f0c7c25 */ /* 0x000fe2000f8e000c */
[----:B------:R-:W-:-:S03]  /*2990*/  ULDC.64 UR4, c[0x0][0x308] ;  /* 0x0000c20000047ab9 */ /* 0x000fc60000000a00 */
[----:B------:R-:W-:Y:S02]  /*29a0*/  IMAD R14, R134, R24, RZ ;  /* 0x00000018860e7224 */ /* 0x000fe400078e02ff */
[----:B------:R-:W-:Y:S02]  /*29b0*/  IMAD.IADD R13, R13, 0x1, R15 ;  /* 0x000000010d0d7824 */ /* 0x000fe400078e020f */
[----:B------:R-:W-:Y:S02]  /*29c0*/  IMAD R15, R4, UR4, RZ ;  /* 0x00000004040f7c24 */ /* 0x000fe4000f8e02ff */
[C---:B------:R-:W-:Y:S02]  /*29d0*/  IMAD R35, R11.reuse, R96, R14 ;  /* 0x000000600b237224 */ /* 0x040fe400078e020e */
[----:B------:R-:W-:Y:S02]  /*29e0*/  IMAD R37, R11, R90, R34 ;  /* 0x0000005a0b257224 */ /* 0x000fe400078e0222 */
[----:B------:R-:W-:-:S02]  /*29f0*/  IMAD R11, R30, UR5, R15 ;  /* 0x000000051e0b7c24 */ /* 0x000fc4000f8e020f */
[----:B------:R-:W-:Y:S01]  /*2a00*/  IMAD.WIDE.U32 R118, R30, UR4, R12 ;  /* 0x000000041e767c25 */ /* 0x000fe2000f8e000c */
[----:B------:R-:W-:-:S03]  /*2a10*/  ULDC.64 UR4, c[0x0][0x2e8] ;  /* 0x0000ba0000047ab9 */ /* 0x000fc60000000a00 */
[-C--:B------:R-:W-:Y:S01]  /*2a20*/  IMAD.WIDE.U32 R14, R96, R24.reuse, RZ ;  /* 0x00000018600e7225 */ /* 0x080fe200078e00ff */
[----:B------:R-:W-:Y:S02]  /*2a30*/  IADD3 R11, R119, R11, RZ ;  /* 0x0000000b770b7210 */ /* 0x000fe40007ffe0ff */
[----:B------:R-:W-:Y:S01]  /*2a40*/  LEA R119, P4, R118, UR4, 0x1 ;  /* 0x0000000476777c11 */ /* 0x000fe2000f8808ff */
[----:B------:R-:W-:-:S03]  /*2a50*/  IMAD.WIDE.U32 R12, R90, R24, RZ ;  /* 0x000000185a0c7225 */ /* 0x000fc600078e00ff */
[----:B------:R-:W-:Y:S01]  /*2a60*/  LEA.HI.X R118, R118, UR5, R11, 0x1, P4 ;  /* 0x0000000576767c11 */ /* 0x000fe2000a0f0c0b */
[----:B------:R-:W-:Y:S02]  /*2a70*/  IMAD.IADD R11, R15, 0x1, R35 ;  /* 0x000000010f0b7824 */ /* 0x000fe400078e0223 */
[----:B------:R-:W-:Y:S01]  /*2a80*/  IMAD.IADD R82, R13, 0x1, R37 ;  /* 0x000000010d527824 */ /* 0x000fe200078e0225 */
[----:B------:R-:W-:Y:S06]  /*2a90*/  @!P0 BRA `(.L_x_459) ;  /* 0x0000003400b08947 */ /* 0x000fec0003800000 */
[----:B------:R-:W-:Y:S01]  /*2aa0*/  ISETP.GE.AND P4, PT, R165, R87, PT ;  /* 0x00000057a500720c */ /* 0x000fe20003f86270 */
[----:B------:R-:W-:Y:S01]  /*2ab0*/  BSSY B1, `(.L_x_460) ;  /* 0x0000037000017945 */ /* 0x000fe20003800000 */
        /* <DEDUP_REMOVED lines=12> */
[----:B------:R-:W-:Y:S01]  /*2b80*/  CS2R R80, SRZ ;  /* 0x0000000000507805 */ /* 0x000fe2000001ff00 */
[----:B------:R-:W-:Y:S06]  /*2b90*/  @P4 BRA `(.L_x_461) ;  /* 0x0000000000a04947 */ /* 0x000fec0003800000 */
[----:B------:R-:W-:Y:S01]  /*2ba0*/  IADD3 R37, P5, R100, R14, RZ ;  /* 0x0000000e64257210 */ /* 0x000fe20007fbe0ff */
[----:B------:R-:W-:Y:S01]  /*2bb0*/  ULDC.64 UR4, c[0x0][0x3e8] ;  /* 0x0000fa0000047ab9 */ /* 0x000fe20000000a00 */
[----:B------:R-:W-:Y:S01]  /*2bc0*/  IADD3 R39, P0, R94, R12, RZ ;  /* 0x0000000c5e277210 */ /* 0x000fe20007f1e0ff */
[----:B------:R-:W-:Y:S01]  /*2bd0*/  ULDC.64 UR6, c[0x0][0x400] ;  /* 0x0001000000067ab9 */ /* 0x000fe20000000a00 */
[----:B------:R-:W-:Y:S02]  /*2be0*/  IADD3.X R38, R11, R109, RZ, P5, !PT ;  /* 0x0000006d0b267210 */ /* 0x000fe40002ffe4ff */
[----:B------:R-:W-:Y:S02]  /*2bf0*/  CS2R R78, SRZ ;  /* 0x00000000004e7805 */ /* 0x000fe4000001ff00 */
[----:B------:R-:W-:Y:S01]  /*2c00*/  LEA R36, P5, R37, UR4, 0x1 ;  /* 0x0000000425247c11 */ /* 0x000fe2000f8a08ff */
[----:B------:R-:W-:Y:S01]  /*2c10*/  IMAD.X R40, R82, 0x1, R108, P0 ;  /* 0x0000000152287824 */ /* 0x000fe200000e066c */
[----:B------:R-:W-:-:S02]  /*2c20*/  ISETP.GE.AND P0, PT, R160, R128, PT ;  /* 0x00000080a000720c */ /* 0x000fc40003f06270 */
[----:B------:R-:W-:Y:S02]  /*2c30*/  CS2R R74, SRZ ;  /* 0x00000000004a7805 */ /* 0x000fe4000001ff00 */
[----:B------:R-:W-:Y:S02]  /*2c40*/  LEA.HI.X R37, R37, UR5, R38, 0x1, P5 ;  /* 0x0000000525257c11 */ /* 0x000fe4000a8f0c26 */
[----:B------:R-:W-:Y:S02]  /*2c50*/  CS2R R80, SRZ ;  /* 0x0000000000507805 */ /* 0x000fe4000001ff00 */
[C---:B------:R-:W-:Y:S02]  /*2c60*/  LEA R38, P5, R39.reuse, UR6, 0x1 ;  /* 0x0000000627267c11 */ /* 0x040fe4000f8a08ff */
[----:B------:R-:W-:Y:S02]  /*2c70*/  CS2R R76, SRZ ;  /* 0x00000000004c7805 */ /* 0x000fe4000001ff00 */
[----:B------:R-:W-:-:S02]  /*2c80*/  LEA.HI.X R39, R39, UR7, R40, 0x1, P5 ;  /* 0x0000000727277c11 */ /* 0x000fc4000a8f0c28 */
[-C--:B------:R-:W-:Y:S01]  /*2c90*/  ISETP.GE.AND P5, PT, R169, R128.reuse, PT ;  /* 0x00000080a900720c */ /* 0x080fe20003fa6270 */
[----:B------:R0:W5:Y:S04]  /*2ca0*/  @!P0 LDG.E.64 R78, desc[UR60][R36.64] ;  /* 0x0000003c244e8981 */ /* 0x000168000c1e1b00 */
[----:B------:R0:W5:Y:S01]  /*2cb0*/  @!P0 LDG.E.64 R80, desc[UR60][R38.64] ;  /* 0x0000003c26508981 */ /* 0x000162000c1e1b00 */
[----:B------:R-:W-:-:S07]  /*2cc0*/  ISETP.GE.AND P0, PT, R168, R128, PT ;  /* 0x00000080a800720c */ /* 0x000fce0003f06270 */
[----:B------:R0:W5:Y:S04]  /*2cd0*/  @!P5 LDG.E.64 R74, desc[UR60][R36.64+0x20] ;  /* 0x0000203c244ad981 */ /* 0x000168000c1e1b00 */
[----:B------:R0:W5:Y:S01]  /*2ce0*/  @!P5 LDG.E.64 R76, desc[UR60][R38.64+0x20] ;  /* 0x0000203c264cd981 */ /* 0x000162000c1e1b00 */
[----:B------:R-:W-:Y:S02]  /*2cf0*/  ISETP.GE.AND P5, PT, R171, R128, PT ;  /* 0x00000080ab00720c */ /* 0x000fe40003fa6270 */
[----:B------:R-:W-:Y:S02]  /*2d00*/  CS2R R70, SRZ ;  /* 0x0000000000467805 */ /* 0x000fe4000001ff00 */
[----:B------:R-:W-:Y:S02]  /*2d10*/  CS2R R72, SRZ ;  /* 0x0000000000487805 */ /* 0x000fe4000001ff00 */
[----:B------:R-:W-:-:S02]  /*2d20*/  CS2R R66, SRZ ;  /* 0x0000000000427805 */ /* 0x000fc4000001ff00 */
[----:B------:R-:W-:Y:S01]  /*2d30*/  CS2R R68, SRZ ;  /* 0x0000000000447805 */ /* 0x000fe2000001ff00 */
[----:B------:R0:W5:Y:S04]  /*2d40*/  @!P0 LDG.E.64 R70, desc[UR60][R36.64+0x40] ;  /* 0x0000403c24468981 */ /* 0x000168000c1e1b00 */
[----:B------:R0:W5:Y:S01]  /*2d50*/  @!P0 LDG.E.64 R72, desc[UR60][R38.64+0x40] ;  /* 0x0000403c26488981 */ /* 0x000162000c1e1b00 */
[----:B------:R-:W-:-:S03]  /*2d60*/  ISETP.GE.AND P0, PT, R170, R128, PT ;  /* 0x00000080aa00720c */ /* 0x000fc60003f06270 */
        /* <DEDUP_REMOVED lines=8> */
[----:B------:R0:W5:Y:S04]  /*2df0*/  @!P0 LDG.E.64 R64, desc[UR60][R38.64+0x80] ;  /* 0x0000803c26408981 */ /* 0x000168000c1e1b00 */
[----:B------:R0:W5:Y:S04]  /*2e00*/  @!P5 LDG.E.64 R58, desc[UR60][R36.64+0xa0] ;  /* 0x0000a03c243ad981 */ /* 0x000168000c1e1b00 */
[----:B------:R0:W5:Y:S02]  /*2e10*/  @!P5 LDG.E.64 R60, desc[UR60][R38.64+0xa0] ;  /* 0x0000a03c263cd981 */ /* 0x000164000c1e1b00 */
.L_x_461:
[----:B------:R-:W-:Y:S05]  /*2e20*/  BSYNC B1 ;  /* 0x0000000000017941 */ /* 0x000fea0003800000 */
.L_x_460:
[----:B------:R-:W-:Y:S01]  /*2e30*/  ISETP.GE.AND P5, PT, R225, R87, PT ;  /* 0x00000057e100720c */ /* 0x000fe20003fa6270 */
[----:B------:R-:W-:Y:S01]  /*2e40*/  BSSY B1, `(.L_x_462) ;  /* 0x0000037000017945 */ /* 0x000fe20003800000 */
[----:B0-----:R-:W-:Y:S02]  /*2e50*/  CS2R R38, SRZ ;  /* 0x0000000000267805 */ /* 0x001fe4000001ff00 */
        /* <DEDUP_REMOVED lines=8> */
[----:B------:R-:W-:Y:S01]  /*2ee0*/  CS2R R52, SRZ ;  /* 0x0000000000347805 */ /* 0x000fe2000001ff00 */
[----:B-----5:R-:W-:Y:S01]  /*2ef0*/  IMAD.MOV.U32 R88, RZ, RZ, R58 ;  /* 0x000000ffff587224 */ /* 0x020fe200078e003a */
[----:B------:R-:W-:-:S02]  /*2f00*/  MOV R83, R59 ;  /* 0x0000003b00537202 */ /* 0x000fc40000000f00 */
[----:B------:R-:W-:Y:S01]  /*2f10*/  CS2R R56, SRZ ;  /* 0x0000000000387805 */ /* 0x000fe2000001ff00 */
[----:B------:R-:W-:Y:S06]  /*2f20*/  @P5 BRA `(.L_x_463) ;  /* 0x0000000000a05947 */ /* 0x000fec0003800000 */
[----:B------:R-:W-:Y:S01]  /*2f30*/  IADD3 R14, P0, P6, R100, R14, R111 ;  /* 0x0000000e640e7210 */ /* 0x000fe20007e1e06f */
[----:B------:R-:W-:Y:S01]  /*2f40*/  ULDC.64 UR4, c[0x0][0x3e8] ;  /* 0x0000fa0000047ab9 */ /* 0x000fe20000000a00 */
[----:B------:R-:W-:Y:S01]  /*2f50*/  ULDC.64 UR6, c[0x0][0x400] ;  /* 0x0001000000067ab9 */ /* 0x000fe20000000a00 */
[----:B------:R-:W-:Y:S02]  /*2f60*/  CS2R R54, SRZ ;  /* 0x0000000000367805 */ /* 0x000fe4000001ff00 */
[----:B------:R-:W-:Y:S02]  /*2f70*/  IADD3.X R13, R109, R11, R110, P0, P6 ;  /* 0x0000000b6d0d7210 */ /* 0x000fe400007ec46e */
[----:B------:R-:W-:Y:S02]  /*2f80*/  CS2R R56, SRZ ;  /* 0x0000000000387805 */ /* 0x000fe4000001ff00 */
[----:B------:R-:W-:-:S04]  /*2f90*/  IADD3 R11, P0, P6, R94, R12, R113 ;  /* 0x0000000c5e0b7210 */ /* 0x000fc80007e1e071 */
[----:B------:R-:W-:Y:S02]  /*2fa0*/  IADD3.X R82, R108, R82, R112, P0, P6 ;  /* 0x000000526c527210 */ /* 0x000fe400007ec470 */
[----:B------:R-:W-:-:S04]  /*2fb0*/  LEA R12, P0, R14, UR4, 0x1 ;  /* 0x000000040e0c7c11 */ /* 0x000fc8000f8008ff */
[----:B------:R-:W-:Y:S02]  /*2fc0*/  LEA.HI.X R13, R14, UR5, R13, 0x1, P0 ;  /* 0x000000050e0d7c11 */ /* 0x000fe400080f0c0d */
[----:B------:R-:W-:-:S04]  /*2fd0*/  LEA R14, P0, R11, UR6, 0x1 ;  /* 0x000000060b0e7c11 */ /* 0x000fc8000f8008ff */
[----:B------:R-:W-:Y:S02]  /*2fe0*/  LEA.HI.X R15, R11, UR7, R82, 0x1, P0 ;  /* 0x000000070b0f7c11 */ /* 0x000fe400080f0c52 */
[----:B------:R-:W-:Y:S02]  /*2ff0*/  ISETP.GE.AND P0, PT, R160, R128, PT ;  /* 0x00000080a000720c */ /* 0x000fe40003f06270 */
[----:B------:R-:W-:Y:S02]  /*3000*/  CS2R R50, SRZ ;  /* 0x0000000000327805 */ /* 0x000fe4000001ff00 */
[----:B------:R-:W-:-:S09]  /*3010*/  CS2R R52, SRZ ;  /* 0x0000000000347805 */ /* 0x000fd2000001ff00 */
[----:B------:R0:W5:Y:S04]  /*3020*/  @!P0 LDG.E.64 R54, desc[UR60][R12.64] ;  /* 0x0000003c0c368981 */ /* 0x000168000c1e1b00 */
[----:B------:R0:W5:Y:S01]  /*3030*/  @!P0 LDG.E.64 R56, desc[UR60][R14.64] ;  /* 0x0000003c0e388981 */ /* 0x000162000c1e1b00 */
        /* <DEDUP_REMOVED lines=20> */
[----:B------:R-:W-:-:S13]  /*3180*/  ISETP.GE.AND P0, PT, R172, R128, PT ;  /* 0x00000080ac00720c */ /* 0x000fda0003f06270 */
[----:B------:R0:W5:Y:S04]  /*3190*/  @!P0 LDG.E.64 R34, desc[UR60][R12.64+0xa0] ;  /* 0x0000a03c0c228981 */ /* 0x000168000c1e1b00 */
[----:B------:R0:W5:Y:S02]  /*31a0*/  @!P0 LDG.E.64 R36, desc[UR60][R14.64+0xa0] ;  /* 0x0000a03c0e248981 */ /* 0x000164000c1e1b00 */
.L_x_463:
[----:B------:R-:W-:Y:S05]  /*31b0*/  BSYNC B1 ;  /* 0x0000000000017941 */ /* 0x000fea0003800000 */
.L_x_462:
[----:B------:R-:W2:Y:S01]  /*31c0*/  LDL R11, [R1+0x30] ;  /* 0x00003000010b7983 */ /* 0x000ea20000100800 */
[----:B0-----:R-:W-:Y:S01]  /*31d0*/  IMAD.MOV.U32 R12, RZ, RZ, R63 ;  /* 0x000000ffff0c7224 */ /* 0x001fe200078e003f */
[----:B------:R-:W-:Y:S01]  /*31e0*/  MOV R14, R71 ;  /* 0x00000047000e7202 */ /* 0x000fe20000000f00 */
[----:B------:R-:W-:Y:S01]  /*31f0*/  IMAD.MOV.U32 R13, RZ, RZ, R70 ;  /* 0x000000ffff0d7224 */ /* 0x000fe200078e0046 */
[----:B------:R-:W-:-:S04]  /*3200*/  PRMT R159, R88, 0x5410, R83 ;  /* 0x00005410589f7816 */ /* 0x000fc80000000053 */
[----:B------:R-:W-:Y:S01]  /*3210*/  PRMT R208, R13, 0x5410, R14 ;  /* 0x000054100dd07816 */ /* 0x000fe2000000000e */
[----:B------:R-:W-:Y:S01]  /*3220*/  IMAD.MOV.U32 R14, RZ, RZ, R79 ;  /* 0x000000ffff0e7224 */ /* 0x000fe200078e004f */
[----:B------:R-:W-:-:S04]  /*3230*/  MOV R13, R78 ;  /* 0x0000004e000d7202 */ /* 0x000fc80000000f00 */
[----:B------:R-:W-:Y:S01]  /*3240*/  PRMT R156, R13, 0x5410, R14 ;  /* 0x000054100d9c7816 */ /* 0x000fe2000000000e */
[----:B------:R-:W-:Y:S01]  /*3250*/  IMAD.MOV.U32 R14, RZ, RZ, R60 ;  /* 0x000000ffff0e7224 */ /* 0x000fe200078e003c */
[----:B------:R-:W-:-:S04]  /*3260*/  MOV R13, R61 ;  /* 0x0000003d000d7202 */ /* 0x000fc80000000f00 */
[----:B------:R-:W-:Y:S01]  /*3270*/  PRMT R203, R14, 0x5410, R13 ;  /* 0x000054100ecb7816 */ /* 0x000fe2000000000d */
[----:B------:R-:W-:Y:S01]  /*3280*/  IMAD.MOV.U32 R13, RZ, RZ, R69 ;  /* 0x000000ffff0d7224 */ /* 0x000fe200078e0045 */
[----:B------:R-:W-:Y:S02]  /*3290*/  MOV R14, R68 ;  /* 0x00000044000e7202 */ /* 0x000fe40000000f00 */
[----:B--2---:R-:W-:Y:S01]  /*32a0*/  R2UR UR4, R11 ;  /* 0x000000000b0472ca */ /* 0x004fe200000e0000 */
[----:B------:R-:W-:-:S05]  /*32b0*/  IMAD.MOV.U32 R11, RZ, RZ, R62 ;  /* 0x000000ffff0b7224 */ /* 0x000fca00078e003e */
[----:B------:R-:W-:Y:S01]  /*32c0*/  PRMT R204, R12, 0x5410, R11 ;  /* 0x000054100ccc7816 */ /* 0x000fe2000000000b */
[----:B------:R-:W-:Y:S01]  /*32d0*/  IMAD.MOV.U32 R12, RZ, RZ, R67 ;  /* 0x000000ffff0c7224 */ /* 0x000fe200078e0043 */
[----:B------:R-:W-:-:S04]  /*32e0*/  MOV R11, R66 ;  /* 0x00000042000b7202 */ /* 0x000fc80000000f00 */
[----:B------:R-:W-:Y:S01]  /*32f0*/  PRMT R207, R11, 0x7610, R207 ;  /* 0x000076100bcf7816 */ /* 0x000fe200000000cf */
[----:B------:R-:W-:Y:S01]  /*3300*/  IMAD.MOV.U32 R11, RZ, RZ, R74 ;  /* 0x000000ffff0b7224 */ /* 0x000fe200078e004a */
[----:B------:R-:W-:Y:S01]  /*3310*/  PRMT R206, R12, 0x7610, R206 ;  /* 0x000076100cce7816 */ /* 0x000fe200000000ce */
[----:B------:R-:W-:Y:S01]  /*3320*/  IMAD.MOV.U32 R12, RZ, RZ, R75 ;  /* 0x000000ffff0c7224 */ /* 0x000fe200078e004b */
[----:B------:R-:W-:Y:S01]  /*3330*/  UISETP.NE.AND UP0, UPT, UR4, 0x3, UPT ;  /* 0x000000030400788c */ /* 0x000fe2000bf05270 */
[----:B------:R-:W-:Y:S01]  /*3340*/  PRMT R207, R207, 0x5410, R14 ;  /* 0x00005410cfcf7816 */ /* 0x000fe2000000000e */
[----:B------:R-:W-:Y:S01]  /*3350*/  IMAD.MOV.U32 R14, RZ, RZ, R81 ;  /* 0x000000ffff0e7224 */ /* 0x000fe200078e0051 */
[----:B------:R-:W-:Y:S02]  /*3360*/  PRMT R206, R206, 0x5410, R13 ;  /* 0x00005410cece7816 */ /* 0x000fe4000000000d */
[----:B------:R-:W-:Y:S01]  /*3370*/  PRMT R209, R11, 0x5410, R12 ;  /* 0x000054100bd17816 */ /* 0x000fe2000000000c */
[----:B------:R-:W-:Y:S01]  /*3380*/  IMAD.MOV.U32 R12, RZ, RZ, R64 ;  /* 0x000000ffff0c7224 */ /* 0x000fe200078e0040 */
[----:B------:R-:W-:Y:S01]  /*3390*/  PLOP3.LUT P0, PT, PT, PT, UP0, 0x80, 0x0 ;  /* 0x000000000000781c */ /* 0x000fe20003f0f008 */
[----:B------:R-:W-:Y:S01]  /*33a0*/  IMAD.MOV.U32 R11, RZ, RZ, R65 ;  /* 0x000000ffff0b7224 */ /* 0x000fe200078e0041 */
[----:B------:R-:W-:-:S04]  /*33b0*/  MOV R13, R80 ;  /* 0x00000050000d7202 */ /* 0x000fc80000000f00 */
[----:B------:R-:W-:Y:S01]  /*33c0*/  PRMT R205, R11, 0x5410, R12 ;  /* 0x000054100bcd7816 */ /* 0x000fe2000000000c */
[----:B------:R-:W-:Y:S01]  /*33d0*/  IMAD.MOV.U32 R11, RZ, RZ, R72 ;  /* 0x000000ffff0b7224 */ /* 0x000fe200078e0048 */
[----:B------:R-:W-:Y:S02]  /*33e0*/  MOV R12, R73 ;  /* 0x00000049000c7202 */ /* 0x000fe40000000f00 */
[----:B------:R-:W-:Y:S01]  /*33f0*/  PRMT R212, R13, 0x5410, R14 ;  /* 0x000054100dd47816 */ /* 0x000fe2000000000e */
[----:B-----5:R-:W-:Y:S01]  /*3400*/  IMAD.MOV.U32 R14, RZ, RZ, R34 ;  /* 0x000000ffff0e7224 */ /* 0x020fe200078e0022 */
[----:B------:R-:W-:Y:S01]  /*3410*/  PRMT R210, R11, 0x5410, R12 ;  /* 0x000054100bd27816 */ /* 0x000fe2000000000c */
[----:B------:R-:W-:Y:S01]  /*3420*/  IMAD.MOV.U32 R11, RZ, RZ, R76 ;  /* 0x000000ffff0b7224 */ /* 0x000fe200078e004c */
[----:B------:R-:W-:Y:S01]  /*3430*/  MOV R13, R35 ;  /* 0x00000023000d7202 */ /* 0x000fe20000000f00 */
[----:B------:R-:W-:-:S03]  /*3440*/  IMAD.MOV.U32 R12, RZ, RZ, R77 ;  /* 0x000000ffff0c7224 */ /* 0x000fc600078e004d */
[----:B------:R-:W-:Y:S02]  /*3450*/  PRMT R83, R14, 0x5410, R13 ;  /* 0x000054100e537816 */ /* 0x000fe4000000000d */
[----:B------:R-:W-:Y:S01]  /*3460*/  PRMT R211, R11, 0x5410, R12 ;  /* 0x000054100bd37816 */ /* 0x000fe2000000000c */
[----:B------:R-:W-:Y:S02]  /*3470*/  IMAD.MOV.U32 R12, RZ, RZ, R38 ;  /* 0x000000ffff0c7224 */ /* 0x000fe400078e0026 */
[----:B------:R-:W-:-:S05]  /*3480*/  IMAD.MOV.U32 R11, RZ, RZ, R39 ;  /* 0x000000ffff0b7224 */ /* 0x000fca00078e0027 */
[----:B------:R-:W-:Y:S01]  /*3490*/  PRMT R123, R12, 0x5410, R11 ;  /* 0x000054100c7b7816 */ /* 0x000fe2000000000b */
[----:B------:R-:W-:Y:S01]  /*34a0*/  IMAD.MOV.U32 R11, RZ, RZ, R43 ;  /* 0x000000ffff0b7224 */ /* 0x000fe200078e002b */
[----:B------:R-:W-:-:S04]  /*34b0*/  MOV R12, R42 ;  /* 0x0000002a000c7202 */ /* 0x000fc80000000f00 */
[----:B------:R-:W-:Y:S01]  /*34c0*/  PRMT R139, R12, 0x5410, R11 ;  /* 0x000054100c8b7816 */ /* 0x000fe2000000000b */
[----:B------:R-:W-:Y:S01]  /*34d0*/  IMAD.MOV.U32 R12, RZ, RZ, R46 ;  /* 0x000000ffff0c7224 */ /* 0x000fe200078e002e */
[----:B------:R-:W-:-:S04]  /*34e0*/  MOV R11, R47 ;  /* 0x0000002f000b7202 */ /* 0x000fc80000000f00 */
        /* <DEDUP_REMOVED lines=25> */
[----:B------:R-:W-:Y:S06]  /*3680*/  @!P0 BRA `(.L_x_464) ;  /* 0x0000000000048947 */ /* 0x000fec0003800000 */
[----:B------:R-:W-:Y:S01]  /*3690*/  BPT.TRAP 0x1 ;  /* 0x000000040000795c */ /* 0x000fe20000300000 */
.L_x_464:
[----:B------:R-:W-:Y:S01]  /*36a0*/  IMAD R88, R18, 0x8, R2 ;  /* 0x0000000812587824 */ /* 0x000fe200078e0202 */
[----:B------:R-:W-:Y:S01]  /*36b0*/  SHF.L.U32 R89, R166, 0x1f, RZ ;  /* 0x0000001fa6597819 */ /* 0x000fe200000006ff */
[----:B------:R-:W-:Y:S03]  /*36c0*/  BSSY B1, `(.L_x_465) ;  /* 0x0000003000017945 */ /* 0x000fe60003800000 */
[----:B------:R-:W0:Y:S02]  /*36d0*/  SYNCS.PHASECHK.TRANS64.TRYWAIT P6, [R88+URZ+0x2a890], R89 ;  /* 0x02a89059580075a7 */ /* 0x000e2400080c017f */
[----:B0-----:R-:W-:Y:S05]  /*36e0*/  @!P6 BRA `(.L_x_466) ;  /* 0x000001b400e4e947 */ /* 0x001fea0003800000 */
.L_x_786:
[----:B------:R-:W-:Y:S05]  /*36f0*/  BSYNC B1 ;  /* 0x0000000000017941 */ /* 0x000fea0003800000 */
.L_x_465:
[----:B------:R-:W-:-:S03]  /*3700*/  UMOV UR4, 0xffffffff ;  /* 0xffffffff00047882 */ /* 0x000fc60000000000 */
[----:B------:R-:W-:Y:S05]  /*3710*/  BRA.DIV UR4, `(.L_x_467) ;  /* 0x000001b604ec7947 */ /* 0x000fea000b800000 */
[----:B------:R1:W2:Y:S04]  /*3720*/  SHFL.IDX PT, R82, R118, RZ, 0x1c1f ;  /* 0x001c1fff76527589 */ /* 0x0002a800000e0000 */
[----:B------:R1:W3:Y:S02]  /*3730*/  SHFL.IDX PT, R11, R119, RZ, 0x1c1f ;  /* 0x001c1fff770b7589 */ /* 0x0002e400000e0000 */
.L_x_790:
[----:B------:R-:W-:Y:S04]  /*3740*/  BSSY B1, `(.L_x_468) ;  /* 0x000015c000017945 */ /* 0x000fe80003800000 */
[----:B------:R-:W-:Y:S05]  /*3750*/  @P4 BRA `(.L_x_469) ;  /* 0x0000001400684947 */ /* 0x000fea0003800000 */
[----:B------:R-:W-:Y:S01]  /*3760*/  ISETP.NE.AND P4, PT, R10, RZ, PT ;  /* 0x000000ff0a00720c */ /* 0x000fe20003f85270 */
[----:B------:R-:W-:-:S12]  /*3770*/  BSSY B2, `(.L_x_470) ;  /* 0x0000035000027945 */ /* 0x000fd80003800000 */
[----:B------:R-:W-:Y:S05]  /*3780*/  @!P4 BRA `(.L_x_471) ;  /* 0x0000000000ccc947 */ /* 0x000fea0003800000 */
[----:B------:R4:W0:Y:S01]  /*3790*/  LDS.128 R12, [R33] ;  /* 0x00000000210c7984 */ /* 0x0008220000000c00 */
[----:B------:R-:W-:Y:S01]  /*37a0*/  ISETP.GE.AND P4, PT, R160, R128, PT ;  /* 0x00000080a000720c */ /* 0x000fe20003f86270 */
[----:B------:R-:W-:-:S12]  /*37b0*/  BSSY B3, `(.L_x_472) ;  /* 0x000002d000037945 */ /* 0x000fd80003800000 */
[----:B----4-:R-:W-:Y:S05]  /*37c0*/  @P4 BRA `(.L_x_473) ;  /* 0x0000000000ac4947 */ /* 0x010fea0003800000 */
[--C-:B------:R-:W-:Y:S02]  /*37d0*/  SHF.R.U64 R154, R78, 0x10, R79.reuse ;  /* 0x000000104e9a7819 */ /* 0x100fe4000000124f */
[----:B------:R-:W-:Y:S02]  /*37e0*/  SHF.R.U32.HI R78, RZ, 0x10, R79 ;  /* 0x00000010ff4e7819 */ /* 0x000fe4000001164f */
[--C-:B------:R-:W-:Y:S01]  /*37f0*/  SHF.R.U64 R155, R80, 0x10, R81.reuse ;  /* 0x00000010509b7819 */ /* 0x100fe20000001251 */
[----:B------:R-:W-:Y:S01]  /*3800*/  HADD2.F32 R154, -RZ, R154.H0_H0 ;  /* 0x2000009aff9a7230 */ /* 0x000fe20000004100 */
[----:B0-----:R-:W-:Y:S02]  /*3810*/  MOV R79, R13 ;  /* 0x0000000d004f7202 */ /* 0x001fe40000000f00 */
[----:B------:R-:W-:Y:S01]  /*3820*/  SHF.R.U32.HI R80, RZ, 0x10, R81 ;  /* 0x00000010ff507819 */ /* 0x000fe20000011651 */
[----:B------:R-:W-:Y:S02]  /*3830*/  HADD2.F32 R13, -RZ, R155.H0_H0 ;  /* 0x2000009bff0d7230 */ /* 0x000fe40000004100 */
[----:B------:R-:W-:-:S02]  /*3840*/  HADD2.F32 R81, -RZ, R79.H1_H1 ;  /* 0x3000004fff517230 */ /* 0x000fc40000004100 */
[----:B------:R-:W-:Y:S02]  /*3850*/  HADD2.F32 R155, -RZ, R79.H0_H0 ;  /* 0x2000004fff9b7230 */ /* 0x000fe40000004100 */
[----:B------:R-:W-:Y:S02]  /*3860*/  HADD2.F32 R80, -RZ, R80.H0_H0 ;  /* 0x20000050ff507230 */ /* 0x000fe40000004100 */
[-C--:B------:R-:W-:Y:S01]  /*3870*/  FMUL.FTZ R79, R81, R13.reuse ;  /* 0x0000000d514f7220 */ /* 0x080fe20000410000 */
[----:B------:R-:W-:-:S03]  /*3880*/  FMUL.FTZ R13, R155, R13 ;  /* 0x0000000d9b0d7220 */ /* 0x000fc60000410000 */
[-C--:B------:R-:W-:Y:S01]  /*3890*/  FFMA.FTZ R79, R155, R154.reuse, -R79 ;  /* 0x0000009a9b4f7223 */ /* 0x080fe2000001084f */
[----:B------:R-:W-:Y:S02]  /*38a0*/  IMAD.MOV.U32 R155, RZ, RZ, R12 ;  /* 0x000000ffff9b7224 */ /* 0x000fe400078e000c */
[----:B------:R-:W-:Y:S01]  /*38b0*/  FFMA.FTZ R13, R81, R154, R13 ;  /* 0x0000009a510d7223 */ /* 0x000fe2000001000d */
[----:B------:R-:W-:Y:S02]  /*38c0*/  IMAD.MOV.U32 R81, RZ, RZ, R15 ;  /* 0x000000ffff517224 */ /* 0x000fe400078e000f */
[----:B------:R-:W-:Y:S02]  /*38d0*/  HADD2.F32 R154, -RZ, R78.H0_H0 ;  /* 0x2000004eff9a7230 */ /* 0x000fe40000004100 */
[----:B------:R-:W-:Y:S01]  /*38e0*/  HADD2.F32 R12, -RZ, R155.H1_H1 ;  /* 0x3000009bff0c7230 */ /* 0x000fe20000004100 */
[----:B------:R-:W-:Y:S01]  /*38f0*/  F2FP.F16.F32.PACK_AB R13, R13, R79 ;  /* 0x0000004f0d0d723e */ /* 0x000fe200000000ff */
[----:B------:R-:W-:-:S02]  /*3900*/  HADD2.F32 R15, -RZ, R81.H1_H1 ;  /* 0x30000051ff0f7230 */ /* 0x000fc40000004100 */
[----:B------:R-:W-:Y:S02]  /*3910*/  HADD2.F32 R81, -RZ, R81.H0_H0 ;  /* 0x20000051ff517230 */ /* 0x000fe40000004100 */
[----:B------:R-:W-:Y:S02]  /*3920*/  HADD2.F32 R155, -RZ, R155.H0_H0 ;  /* 0x2000009bff9b7230 */ /* 0x000fe40000004100 */
[-C--:B------:R-:W-:Y:S01]  /*3930*/  FMUL.FTZ R78, R15, R80.reuse ;  /* 0x000000500f4e7220 */ /* 0x080fe20000410000 */
[----:B------:R-:W-:-:S03]  /*3940*/  FMUL.FTZ R80, R81, R80 ;  /* 0x0000005051507220 */ /* 0x000fc60000410000 */
[-C--:B------:R-:W-:Y:S01]  /*3950*/  FFMA.FTZ R78, R81, R154.reuse, -R78 ;  /* 0x0000009a514e7223 */ /* 0x080fe2000001084e */
[----:B------:R-:W-:Y:S01]  /*3960*/  FFMA.FTZ R15, R15, R154, R80 ;  /* 0x0000009a0f0f7223 */ /* 0x000fe20000010050 */
[----:B------:R-:W-:Y:S02]  /*3970*/  HADD2.F32 R154, -RZ, R212.H0_H0 ;  /* 0x200000d4ff9a7230 */ /* 0x000fe40000004100 */
[----:B------:R-:W-:Y:S02]  /*3980*/  HADD2.F32 R80, -RZ, R156.H0_H0 ;  /* 0x2000009cff507230 */ /* 0x000fe40000004100 */
[----:B------:R-:W-:Y:S01]  /*3990*/  F2FP.F16.F32.PACK_AB R15, R15, R78 ;  /* 0x0000004e0f0f723e */ /* 0x000fe200000000ff */
[-C--:B------:R-:W-:Y:S01]  /*39a0*/  FMUL.FTZ R81, R12, R154.reuse ;  /* 0x0000009a0c517220 */ /* 0x080fe20000410000 */
[----:B------:R-:W-:-:S03]  /*39b0*/  FMUL.FTZ R154, R155, R154 ;  /* 0x0000009a9b9a7220 */ /* 0x000fc60000410000 */
[-C--:B------:R-:W-:Y:S01]  /*39c0*/  FFMA.FTZ R81, R155, R80.reuse, -R81 ;  /* 0x000000509b517223 */ /* 0x080fe20000010851 */
[----:B------:R-:W-:Y:S01]  /*39d0*/  FFMA.FTZ R12, R12, R80, R154 ;  /* 0x000000500c0c7223 */ /* 0x000fe2000001009a */
[----:B------:R-:W-:Y:S02]  /*39e0*/  HADD2.F32 R80, -RZ, R212.H1_H1 ;  /* 0x300000d4ff507230 */ /* 0x000fe40000004100 */
[----:B------:R-:W-:Y:S02]  /*39f0*/  HADD2.F32 R154, -RZ, R14.H1_H1 ;  /* 0x3000000eff9a7230 */ /* 0x000fe40000004100 */
[----:B------:R-:W-:Y:S01]  /*3a00*/  HADD2.F32 R155, -RZ, R156.H1_H1 ;  /* 0x3000009cff9b7230 */ /* 0x000fe20000004100 */
[----:B------:R-:W-:Y:S01]  /*3a10*/  F2FP.F16.F32.PACK_AB R12, R12, R81 ;  /* 0x000000510c0c723e */ /* 0x000fe200000000ff */
[----:B------:R-:W-:Y:S02]  /*3a20*/  HADD2.F32 R14, -RZ, R14.H0_H0 ;  /* 0x2000000eff0e7230 */ /* 0x000fe40000004100 */
[----:B------:R-:W-:-:S04]  /*3a30*/  FMUL.FTZ R156, R154, R80 ;  /* 0x000000509a9c7220 */ /* 0x000fc80000410000 */
[C---:B------:R-:W-:Y:S01]  /*3a40*/  FFMA.FTZ R156, R14.reuse, R155, -R156 ;  /* 0x0000009b0e9c7223 */ /* 0x040fe2000001089c */
[----:B------:R-:W-:-:S04]  /*3a50*/  FMUL.FTZ R14, R14, R80 ;  /* 0x000000500e0e7220 */ /* 0x000fc80000410000 */
[----:B------:R-:W-:-:S05]  /*3a60*/  FFMA.FTZ R14, R154, R155, R14 ;  /* 0x0000009b9a0e7223 */ /* 0x000fca000001000e */
[----:B------:R-:W-:-:S07]  /*3a70*/  F2FP.F16.F32.PACK_AB R14, R14, R156 ;  /* 0x0000009c0e0e723e */ /* 0x000fce00000000ff */
.L_x_473:
[----:B------:R-:W-:Y:S05]  /*3a80*/  BSYNC B3 ;  /* 0x0000000000037941 */ /* 0x000fea0003800000 */
.L_x_472:
[----:B---3--:R-:W-:-:S04]  /*3a90*/  LEA R78, P4, R16, R11, 0x1 ;  /* 0x0000000b104e7211 */ /* 0x008fc800078808ff */
[----:B--2---:R-:W-:-:S05]  /*3aa0*/  LEA.HI.X R79, R16, R82, R17, 0x1, P4 ;  /* 0x00000052104f7211 */ /* 0x004fca00020f0c11 */
[----:B0-----:R4:W-:Y:S04]  /*3ab0*/  ST.E.128 desc[UR60][R78.64], R12 ;  /* 0x0000000c4e007985 */ /* 0x0019e8000c101d3c */
.L_x_471:
[----:B------:R-:W-:Y:S05]  /*3ac0*/  BSYNC B2 ;  /* 0x0000000000027941 */ /* 0x000fea0003800000 */
.L_x_470:
[----:B------:R-:W-:Y:S01]  /*3ad0*/  ISETP.NE.AND P4, PT, R27, RZ, PT ;  /* 0x000000ff1b00720c */ /* 0x000fe20003f85270 */
[----:B------:R-:W-:-:S12]  /*3ae0*/  BSSY B2, `(.L_x_474) ;  /* 0x000003c000027945 */ /* 0x000fd80003800000 */
[----:B------:R-:W-:Y:S05]  /*3af0*/  @!P4 BRA `(.L_x_475) ;  /* 0x0000000000e8c947 */ /* 0x000fea0003800000 */
[----:B----4-:R4:W0:Y:S01]  /*3b00*/  LDS.128 R12, [R32] ;  /* 0x00000000200c7984 */ /* 0x0108220000000c00 */
[----:B------:R-:W-:Y:S01]  /*3b10*/  ISETP.GE.AND P4, PT, R169, R128, PT ;  /* 0x00000080a900720c */ /* 0x000fe20003f86270 */
[----:B------:R-:W-:-:S12]  /*3b20*/  BSSY B3, `(.L_x_476) ;  /* 0x0000032000037945 */ /* 0x000fd80003800000 */
[----:B----4-:R-:W-:Y:S05]  /*3b30*/  @P4 BRA `(.L_x_477) ;  /* 0x0000000000c04947 */ /* 0x010fea0003800000 */
[----:B------:R-:W-:Y:S01]  /*3b40*/  SHF.R.U64 R78, R76, 0x10, R77 ;  /* 0x000000104c4e7819 */ /* 0x000fe2000000124d */
[----:B------:R-:W-:Y:S01]  /*3b50*/  HADD2.F32 R80, -RZ, R211.H1_H1 ;  /* 0x300000d3ff507230 */ /* 0x000fe20000004100 */
[----:B0-----:R-:W-:Y:S02]  /*3b60*/  MOV R76, R13 ;  /* 0x0000000d004c7202 */ /* 0x001fe40000000f00 */
[--C-:B------:R-:W-:Y:S01]  /*3b70*/  SHF.R.U64 R74, R74, 0x10, R75.reuse ;  /* 0x000000104a4a7819 */ /* 0x100fe2000000124b */
[----:B------:R-:W-:Y:S01]  /*3b80*/  HADD2.F32 R78, -RZ, R78.H0_H0 ;  /* 0x2000004eff4e7230 */ /* 0x000fe20000004100 */
[----:B------:R-:W-:Y:S01]  /*3b90*/  SHF.R.U32.HI R75, RZ, 0x10, R75 ;  /* 0x00000010ff4b7819 */ /* 0x000fe2000001164b */
[--C-:B------:R-:W-:Y:S02]  /*3ba0*/  HADD2.F32 R13, -RZ, R76.reuse.H1_H1 ;  /* 0x3000004cff0d7230 */ /* 0x100fe40000004100 */
[----:B------:R-:W-:Y:S02]  /*3bb0*/  HADD2.F32 R76, -RZ, R76.H0_H0 ;  /* 0x2000004cff4c7230 */ /* 0x000fe40000004100 */
[----:B------:R-:W-:-:S02]  /*3bc0*/  HADD2.F32 R74, -RZ, R74.H0_H0 ;  /* 0x2000004aff4a7230 */ /* 0x000fc40000004100 */
[CC--:B------:R-:W-:Y:S01]  /*3bd0*/  FMUL.FTZ R79, R13.reuse, R78.reuse ;  /* 0x0000004e0d4f7220 */ /* 0x0c0fe20000410000 */
[----:B------:R-:W-:Y:S02]  /*3be0*/  HADD2.F32 R75, -RZ, R75.H0_H0 ;  /* 0x2000004bff4b7230 */ /* 0x000fe40000004100 */
[C---:B------:R-:W-:Y:S01]  /*3bf0*/  FMUL.FTZ R78, R76.reuse, R78 ;  /* 0x0000004e4c4e7220 */ /* 0x040fe20000410000 */
[-C--:B------:R-:W-:Y:S01]  /*3c00*/  FFMA.FTZ R79, R76, R74.reuse, -R79 ;  /* 0x0000004a4c4f7223 */ /* 0x080fe2000001084f */
[----:B------:R-:W-:Y:S02]  /*3c10*/  SHF.R.U32.HI R76, RZ, 0x10, R77 ;  /* 0x00000010ff4c7819 */ /* 0x000fe4000001164d */
[----:B------:R-:W-:Y:S01]  /*3c20*/  FFMA.FTZ R78, R13, R74, R78 ;  /* 0x0000004a0d4e7223 */ /* 0x000fe2000001004e */
[----:B------:R-:W-:Y:S02]  /*3c30*/  IMAD.MOV.U32 R74, RZ, RZ, R12 ;  /* 0x000000ffff4a7224 */ /* 0x000fe400078e000c */
[----:B------:R-:W-:-:S02]  /*3c40*/  IMAD.MOV.U32 R12, RZ, RZ, R15 ;  /* 0x000000ffff0c7224 */ /* 0x000fc400078e000f */
[----:B------:R-:W-:Y:S01]  /*3c50*/  HADD2.F32 R15, -RZ, R76.H0_H0 ;  /* 0x2000004cff0f7230 */ /* 0x000fe20000004100 */
[----:B------:R-:W-:Y:S02]  /*3c60*/  F2FP.F16.F32.PACK_AB R78, R78, R79 ;  /* 0x0000004f4e4e723e */ /* 0x000fe400000000ff */
[--C-:B------:R-:W-:Y:S02]  /*3c70*/  HADD2.F32 R13, -RZ, R12.reuse.H1_H1 ;  /* 0x3000000cff0d7230 */ /* 0x100fe40000004100 */
[----:B------:R-:W-:-:S03]  /*3c80*/  HADD2.F32 R12, -RZ, R12.H0_H0 ;  /* 0x2000000cff0c7230 */ /* 0x000fc60000004100 */
[CC--:B------:R-:W-:Y:S02]  /*3c90*/  FMUL.FTZ R76, R13.reuse, R15.reuse ;  /* 0x0000000f0d4c7220 */ /* 0x0c0fe40000410000 */
[C---:B------:R-:W-:Y:S02]  /*3ca0*/  FMUL.FTZ R15, R12.reuse, R15 ;  /* 0x0000000f0c0f7220 */ /* 0x040fe40000410000 */
[-C--:B------:R-:W-:Y:S01]  /*3cb0*/  FFMA.FTZ R12, R12, R75.reuse, -R76 ;  /* 0x0000004b0c0c7223 */ /* 0x080fe2000001084c */
[----:B------:R-:W-:Y:S02]  /*3cc0*/  HADD2.F32 R76, -RZ, R211.H0_H0 ;  /* 0x200000d3ff4c7230 */ /* 0x000fe40000004100 */
[----:B------:R-:W-:Y:S01]  /*3cd0*/  FFMA.FTZ R13, R13, R75, R15 ;  /* 0x0000004b0d0d7223 */ /* 0x000fe2000001000f */
[----:B------:R-:W-:Y:S01]  /*3ce0*/  MOV R75, R14 ;  /* 0x0000000e004b7202 */ /* 0x000fe20000000f00 */
[--C-:B------:R-:W-:Y:S02]  /*3cf0*/  HADD2.F32 R14, -RZ, R74.reuse.H1_H1 ;  /* 0x3000004aff0e7230 */ /* 0x100fe40000004100 */
[----:B------:R-:W-:-:S02]  /*3d00*/  HADD2.F32 R15, -RZ, R74.H0_H0 ;  /* 0x2000004aff0f7230 */ /* 0x000fc40000004100 */
[----:B------:R-:W-:Y:S02]  /*3d10*/  HADD2.F32 R74, -RZ, R209.H0_H0 ;  /* 0x200000d1ff4a7230 */ /* 0x000fe40000004100 */
[-C--:B------:R-:W-:Y:S01]  /*3d20*/  FMUL.FTZ R77, R14, R76.reuse ;  /* 0x0000004c0e4d7220 */ /* 0x080fe20000410000 */
[----:B------:R-:W-:-:S03]  /*3d30*/  FMUL.FTZ R76, R15, R76 ;  /* 0x0000004c0f4c7220 */ /* 0x000fc60000410000 */
[-C--:B------:R-:W-:Y:S01]  /*3d40*/  FFMA.FTZ R15, R15, R74.reuse, -R77 ;  /* 0x0000004a0f0f7223 */ /* 0x080fe2000001084d */
[----:B------:R-:W-:Y:S01]  /*3d50*/  FFMA.FTZ R14, R14, R74, R76 ;  /* 0x0000004a0e0e7223 */ /* 0x000fe2000001004c */
[--C-:B------:R-:W-:Y:S02]  /*3d60*/  HADD2.F32 R74, -RZ, R75.reuse.H1_H1 ;  /* 0x3000004bff4a7230 */ /* 0x100fe40000004100 */
[----:B------:R-:W-:Y:S02]  /*3d70*/  HADD2.F32 R76, -RZ, R75.H0_H0 ;  /* 0x2000004bff4c7230 */ /* 0x000fe40000004100 */
[----:B------:R-:W-:Y:S02]  /*3d80*/  HADD2.F32 R75, -RZ, R209.H1_H1 ;  /* 0x300000d1ff4b7230 */ /* 0x000fe40000004100 */
[-C--:B------:R-:W-:Y:S01]  /*3d90*/  FMUL.FTZ R77, R74, R80.reuse ;  /* 0x000000504a4d7220 */ /* 0x080fe20000410000 */
[----:B------:R-:W-:Y:S01]  /*3da0*/  F2FP.F16.F32.PACK_AB R14, R14, R15 ;  /* 0x0000000f0e0e723e */ /* 0x000fe200000000ff */
[----:B------:R-:W-:-:S02]  /*3db0*/  FMUL.FTZ R80, R76, R80 ;  /* 0x000000504c507220 */ /* 0x000fc40000410000 */
[-C--:B------:R-:W-:Y:S02]  /*3dc0*/  FFMA.FTZ R77, R76, R75.reuse, -R77 ;  /* 0x0000004b4c4d7223 */ /* 0x080fe4000001084d */
[----:B------:R-:W-:Y:S01]  /*3dd0*/  FFMA.FTZ R80, R74, R75, R80 ;  /* 0x0000004b4a507223 */ /* 0x000fe20000010050 */
[----:B------:R-:W-:Y:S01]  /*3de0*/  F2FP.F16.F32.PACK_AB R74, R13, R12 ;  /* 0x0000000c0d4a723e */ /* 0x000fe200000000ff */
[----:B------:R-:W-:Y:S02]  /*3df0*/  IMAD.MOV.U32 R12, RZ, RZ, R14 ;  /* 0x000000ffff0c7224 */ /* 0x000fe400078e000e */
[----:B------:R-:W-:Y:S01]  /*3e00*/  IMAD.MOV.U32 R13, RZ, RZ, R78 ;  /* 0x000000ffff0d7224 */ /* 0x000fe200078e004e */
[----:B------:R-:W-:Y:S01]  /*3e10*/  F2FP.F16.F32.PACK_AB R77, R80, R77 ;  /* 0x0000004d504d723e */ /* 0x000fe200000000ff */
[----:B------:R-:W-:-:S03]  /*3e20*/  IMAD.MOV.U32 R15, RZ, RZ, R74 ;  /* 0x000000ffff0f7224 */ /* 0x000fc600078e004a */
[----:B------:R-:W-:-:S07]  /*3e30*/  MOV R14, R77 ;  /* 0x0000004d000e7202 */ /* 0x000fce0000000f00 */
.L_x_477:
[----:B------:R-:W-:Y:S05]  /*3e40*/  BSYNC B3 ;  /* 0x0000000000037941 */ /* 0x000fea0003800000 */
.L_x_476:
[----:B---3--:R-:W-:Y:S01]  /*3e50*/  MOV R74, R11 ;  /* 0x0000000b004a7202 */ /* 0x008fe20000000f00 */
[----:B------:R-:W-:Y:S02]  /*3e60*/  IMAD.SHL.U32 R76, R162, 0x8, RZ ;  /* 0x00000008a24c7824 */ /* 0x000fe400078e00ff */
[----:B--2---:R-:W-:Y:S02]  /*3e70*/  IMAD.MOV.U32 R75, RZ, RZ, R82 ;  /* 0x000000ffff4b7224 */ /* 0x004fe400078e0052 */
[----:B------:R-:W-:-:S05]  /*3e80*/  IMAD.WIDE R74, R76, 0x2, R74 ;  /* 0x000000024c4a7825 */ /* 0x000fca00078e024a */
[----:B0-----:R0:W-:Y:S02]  /*3e90*/  ST.E.128 desc[UR60][R74.64], R12 ;  /* 0x0000000c4a007985 */ /* 0x0011e4000c101d3c */
.L_x_475:
[----:B------:R-:W-:Y:S05]  /*3ea0*/  BSYNC B2 ;  /* 0x0000000000027941 */ /* 0x000fea0003800000 */
.L_x_474:
[----:B------:R-:W-:Y:S01]  /*3eb0*/  ISETP.NE.AND P4, PT, R28, RZ, PT ;  /* 0x000000ff1c00720c */ /* 0x000fe20003f85270 */
[----:B------:R-:W-:-:S12]  /*3ec0*/  BSSY B2, `(.L_x_478) ;  /* 0x000003c000027945 */ /* 0x000fd80003800000 */
[----:B------:R-:W-:Y:S05]  /*3ed0*/  @!P4 BRA `(.L_x_479) ;  /* 0x0000000000e8c947 */ /* 0x000fea0003800000 */
[----:B0---4-:R0:W4:Y:S01]  /*3ee0*/  LDS.128 R12, [R33+0x3000] ;  /* 0x00300000210c7984 */ /* 0x0111220000000c00 */
[----:B------:R-:W-:Y:S01]  /*3ef0*/  ISETP.GE.AND P4, PT, R168, R128, PT ;  /* 0x00000080a800720c */ /* 0x000fe20003f86270 */
[----:B------:R-:W-:-:S12]  /*3f00*/  BSSY B3, `(.L_x_480) ;  /* 0x0000032000037945 */ /* 0x000fd80003800000 */
[----:B0-----:R-:W-:Y:S05]  /*3f10*/  @P4 BRA `(.L_x_481) ;  /* 0x0000000000c04947 */ /* 0x001fea0003800000 */
[----:B------:R-:W-:Y:S01]  /*3f20*/  SHF.R.U64 R75, R72, 0x10, R73 ;  /* 0x00000010484b7819 */ /* 0x000fe20000001249 */
[----:B----4-:R-:W-:Y:S01]  /*3f30*/  IMAD.MOV.U32 R72, RZ, RZ, R13 ;  /* 0x000000ffff487224 */ /* 0x010fe200078e000d */
[----:B------:R-:W-:Y:S01]  /*3f40*/  SHF.R.U64 R70, R70, 0x10, R71 ;  /* 0x0000001046467819 */ /* 0x000fe20000001247 */
[----:B------:R-:W-:Y:S02]  /*3f50*/  HADD2.F32 R76, -RZ, R210.H1_H1 ;  /* 0x300000d2ff4c7230 */ /* 0x000fe40000004100 */
[----:B------:R-:W-:Y:S02]  /*3f60*/  HADD2.F32 R75, -RZ, R75.H0_H0 ;  /* 0x2000004bff4b7230 */ /* 0x000fe40000004100 */
[--C-:B------:R-:W-:Y:S02]  /*3f70*/  HADD2.F32 R13, -RZ, R72.reuse.H1_H1 ;  /* 0x30000048ff0d7230 */ /* 0x100fe40000004100 */
[----:B------:R-:W-:Y:S02]  /*3f80*/  HADD2.F32 R72, -RZ, R72.H0_H0 ;  /* 0x20000048ff487230 */ /* 0x000fe40000004100 */
[----:B------:R-:W-:-:S02]  /*3f90*/  HADD2.F32 R70, -RZ, R70.H0_H0 ;  /* 0x20000046ff467230 */ /* 0x000fc40000004100 */
[-C--:B------:R-:W-:Y:S01]  /*3fa0*/  FMUL.FTZ R74, R13, R75.reuse ;  /* 0x0000004b0d4a7220 */ /* 0x080fe20000410000 */
[----:B------:R-:W-:-:S03]  /*3fb0*/  FMUL.FTZ R75, R72, R75 ;  /* 0x0000004b484b7220 */ /* 0x000fc60000410000 */
[-C--:B------:R-:W-:Y:S01]  /*3fc0*/  FFMA.FTZ R74, R72, R70.reuse, -R74 ;  /* 0x00000046484a7223 */ /* 0x080fe2000001084a */
[----:B------:R-:W-:Y:S01]  /*3fd0*/  SHF.R.U32.HI R72, RZ, 0x10, R73 ;  /* 0x00000010ff487819 */ /* 0x000fe20000011649 */
[----:B------:R-:W-:Y:S01]  /*3fe0*/  FFMA.FTZ R75, R13, R70, R75 ;  /* 0x000000460d4b7223 */ /* 0x000fe2000001004b */
[----:B------:R-:W-:Y:S02]  /*3ff0*/  SHF.R.U32.HI R70, RZ, 0x10, R71 ;  /* 0x00000010ff467819 */ /* 0x000fe40000011647 */
[----:B------:R-:W-:Y:S01]  /*4000*/  MOV R71, R12 ;  /* 0x0000000c00477202 */ /* 0x000fe20000000f00 */
[----:B------:R-:W-:Y:S01]  /*4010*/  IMAD.MOV.U32 R12, RZ, RZ, R15 ;  /* 0x000000ffff0c7224 */ /* 0x000fe200078e000f */
[----:B------:R-:W-:Y:S01]  /*4020*/  F2FP.F16.F32.PACK_AB R74, R75, R74 ;  /* 0x0000004a4b4a723e */ /* 0x000fe200000000ff */
[----:B------:R-:W-:Y:S02]  /*4030*/  HADD2.F32 R15, -RZ, R72.H0_H0 ;  /* 0x20000048ff0f7230 */ /* 0x000fe40000004100 */
[----:B------:R-:W-:-:S02]  /*4040*/  HADD2.F32 R70, -RZ, R70.H0_H0 ;  /* 0x20000046ff467230 */ /* 0x000fc40000004100 */
[--C-:B------:R-:W-:Y:S02]  /*4050*/  HADD2.F32 R13, -RZ, R12.reuse.H1_H1 ;  /* 0x3000000cff0d7230 */ /* 0x100fe40000004100 */
[----:B------:R-:W-:-:S03]  /*4060*/  HADD2.F32 R12, -RZ, R12.H0_H0 ;  /* 0x2000000cff0c7230 */ /* 0x000fc60000004100 */
[CC--:B------:R-:W-:Y:S02]  /*4070*/  FMUL.FTZ R72, R13.reuse, R15.reuse ;  /* 0x0000000f0d487220 */ /* 0x0c0fe40000410000 */
[C---:B------:R-:W-:Y:S02]  /*4080*/  FMUL.FTZ R15, R12.reuse, R15 ;  /* 0x0000000f0c0f7220 */ /* 0x040fe40000410000 */
[-C--:B------:R-:W-:Y:S01]  /*4090*/  FFMA.FTZ R12, R12, R70.reuse, -R72 ;  /* 0x000000460c0c7223 */ /* 0x080fe20000010848 */
[----:B------:R-:W-:Y:S02]  /*40a0*/  HADD2.F32 R72, -RZ, R210.H0_H0 ;  /* 0x200000d2ff487230 */ /* 0x000fe40000004100 */
[----:B------:R-:W-:Y:S01]  /*40b0*/  FFMA.FTZ R13, R13, R70, R15 ;  /* 0x000000460d0d7223 */ /* 0x000fe2000001000f */
[----:B------:R-:W-:Y:S02]  /*40c0*/  IMAD.MOV.U32 R70, RZ, RZ, R14 ;  /* 0x000000ffff467224 */ /* 0x000fe400078e000e */
[----:B------:R-:W-:-:S02]  /*40d0*/  HADD2.F32 R14, -RZ, R71.H1_H1 ;  /* 0x30000047ff0e7230 */ /* 0x000fc40000004100 */
[----:B------:R-:W-:Y:S02]  /*40e0*/  HADD2.F32 R15, -RZ, R71.H0_H0 ;  /* 0x20000047ff0f7230 */ /* 0x000fe40000004100 */
[----:B------:R-:W-:Y:S02]  /*40f0*/  HADD2.F32 R71, -RZ, R208.H0_H0 ;  /* 0x200000d0ff477230 */ /* 0x000fe40000004100 */
[-C--:B------:R-:W-:Y:S01]  /*4100*/  FMUL.FTZ R73, R14, R72.reuse ;  /* 0x000000480e497220 */ /* 0x080fe20000410000 */
[----:B------:R-:W-:-:S03]  /*4110*/  FMUL.FTZ R72, R15, R72 ;  /* 0x000000480f487220 */ /* 0x000fc60000410000 */
[-C--:B------:R-:W-:Y:S01]  /*4120*/  FFMA.FTZ R15, R15, R71.reuse, -R73 ;  /* 0x000000470f0f7223 */ /* 0x080fe20000010849 */
[----:B------:R-:W-:Y:S01]  /*4130*/  FFMA.FTZ R14, R14, R71, R72 ;  /* 0x000000470e0e7223 */ /* 0x000fe20000010048 */
[--C-:B------:R-:W-:Y:S02]  /*4140*/  HADD2.F32 R72, -RZ, R70.reuse.H0_H0 ;  /* 0x20000046ff487230 */ /* 0x100fe40000004100 */
[----:B------:R-:W-:Y:S02]  /*4150*/  HADD2.F32 R70, -RZ, R70.H1_H1 ;  /* 0x30000046ff467230 */ /* 0x000fe40000004100 */
[----:B------:R-:W-:Y:S01]  /*4160*/  HADD2.F32 R71, -RZ, R208.H1_H1 ;  /* 0x300000d0ff477230 */ /* 0x000fe20000004100 */
[----:B------:R-:W-:Y:S02]  /*4170*/  F2FP.F16.F32.PACK_AB R14, R14, R15 ;  /* 0x0000000f0e0e723e */ /* 0x000fe400000000ff */
[-C--:B------:R-:W-:Y:S01]  /*4180*/  FMUL.FTZ R73, R70, R76.reuse ;  /* 0x0000004c46497220 */ /* 0x080fe20000410000 */
[----:B------:R-:W-:-:S03]  /*4190*/  FMUL.FTZ R76, R72, R76 ;  /* 0x0000004c484c7220 */ /* 0x000fc60000410000 */
[-C--:B------:R-:W-:Y:S01]  /*41a0*/  FFMA.FTZ R73, R72, R71.reuse, -R73 ;  /* 0x0000004748497223 */ /* 0x080fe20000010849 */
[----:B------:R-:W-:Y:S01]  /*41b0*/  FFMA.FTZ R76, R70, R71, R76 ;  /* 0x00000047464c7223 */ /* 0x000fe2000001004c */
[----:B------:R-:W-:Y:S01]  /*41c0*/  F2FP.F16.F32.PACK_AB R70, R13, R12 ;  /* 0x0000000c0d46723e */ /* 0x000fe200000000ff */
[----:B------:R-:W-:Y:S01]  /*41d0*/  IMAD.MOV.U32 R13, RZ, RZ, R74 ;  /* 0x000000ffff0d7224 */ /* 0x000fe200078e004a */
[----:B------:R-:W-:Y:S02]  /*41e0*/  MOV R12, R14 ;  /* 0x0000000e000c7202 */ /* 0x000fe40000000f00 */
[----:B------:R-:W-:Y:S02]  /*41f0*/  F2FP.F16.F32.PACK_AB R73, R76, R73 ;  /* 0x000000494c49723e */ /* 0x000fe400000000ff */
[----:B------:R-:W-:-:S03]  /*4200*/  MOV R15, R70 ;  /* 0x00000046000f7202 */ /* 0x000fc60000000f00 */
[----:B------:R-:W-:-:S07]  /*4210*/  IMAD.MOV.U32 R14, RZ, RZ, R73 ;  /* 0x000000ffff0e7224 */ /* 0x000fce00078e0049 */
.L_x_481:
[----:B------:R-:W-:Y:S05]  /*4220*/  BSYNC B3 ;  /* 0x0000000000037941 */ /* 0x000fea0003800000 */
.L_x_480:
[----:B--2---:R-:W-:Y:S01]  /*4230*/  MOV R71, R82 ;  /* 0x0000005200477202 */ /* 0x004fe20000000f00 */
[----:B------:R-:W-:Y:S02]  /*4240*/  IMAD.SHL.U32 R72, R163, 0x8, RZ ;  /* 0x00000008a3487824 */ /* 0x000fe400078e00ff */
[----:B---3--:R-:W-:-:S04]  /*4250*/  IMAD.MOV.U32 R70, RZ, RZ, R11 ;  /* 0x000000ffff467224 */ /* 0x008fc800078e000b */
[----:B------:R-:W-:-:S05]  /*4260*/  IMAD.WIDE R70, R72, 0x2, R70 ;  /* 0x0000000248467825 */ /* 0x000fca00078e0246 */
[----:B----4-:R0:W-:Y:S02]  /*4270*/  ST.E.128 desc[UR60][R70.64], R12 ;  /* 0x0000000c46007985 */ /* 0x0101e4000c101d3c */
.L_x_479:
[----:B------:R-:W-:Y:S05]  /*4280*/  BSYNC B2 ;  /* 0x0000000000027941 */ /* 0x000fea0003800000 */
.L_x_478:
[----:B------:R-:W-:Y:S01]  /*4290*/  ISETP.NE.AND P4, PT, R105, RZ, PT ;  /* 0x000000ff6900720c */ /* 0x000fe20003f85270 */
[----:B------:R-:W-:-:S12]  /*42a0*/  BSSY B2, `(.L_x_482) ;  /* 0x0000039000027945 */ /* 0x000fd80003800000 */
[----:B------:R-:W-:Y:S05]  /*42b0*/  @!P4 BRA `(.L_x_483) ;  /* 0x0000000000dcc947 */ /* 0x000fea0003800000 */
[----:B0---4-:R0:W4:Y:S01]  /*42c0*/  LDS.128 R12, [R32+0x3000] ;  /* 0x00300000200c7984 */ /* 0x0111220000000c00 */
[C---:B---3--:R-:W-:Y:S01]  /*42d0*/  LEA R70, P4, R19.reuse, R11, 0x1 ;  /* 0x0000000b13467211 */ /* 0x048fe200078808ff */
[----:B------:R-:W-:Y:S03]  /*42e0*/  BSSY B3, `(.L_x_484) ;  /* 0x0000033000037945 */ /* 0x000fe60003800000 */
[----:B--2---:R-:W-:Y:S02]  /*42f0*/  LEA.HI.X R71, R19, R82, R164, 0x1, P4 ;  /* 0x0000005213477211 */ /* 0x004fe400020f0ca4 */
[----:B------:R-:W-:-:S13]  /*4300*/  ISETP.GE.AND P4, PT, R171, R128, PT ;  /* 0x00000080ab00720c */ /* 0x000fda0003f86270 */
[----:B0-----:R-:W-:Y:S05]  /*4310*/  @P4 BRA `(.L_x_485) ;  /* 0x0000000000bc4947 */ /* 0x001fea0003800000 */
[----:B------:R-:W-:Y:S01]  /*4320*/  SHF.R.U64 R73, R68, 0x10, R69 ;  /* 0x0000001044497819 */ /* 0x000fe20000001245 */
[----:B----4-:R-:W-:Y:S01]  /*4330*/  IMAD.MOV.U32 R68, RZ, RZ, R13 ;  /* 0x000000ffff447224 */ /* 0x010fe200078e000d */
[--C-:B------:R-:W-:Y:S02]  /*4340*/  SHF.R.U64 R66, R66, 0x10, R67.reuse ;  /* 0x0000001042427819 */ /* 0x100fe40000001243 */
[----:B------:R-:W-:Y:S01]  /*4350*/  SHF.R.U32.HI R67, RZ, 0x10, R67 ;  /* 0x00000010ff437819 */ /* 0x000fe20000011643 */
[----:B------:R-:W-:Y:S02]  /*4360*/  HADD2.F32 R73, -RZ, R73.H0_H0 ;  /* 0x20000049ff497230 */ /* 0x000fe40000004100 */
        /* <DEDUP_REMOVED lines=9> */
[----:B------:R-:W-:Y:S01]  /*4400*/  MOV R13, R15 ;  /* 0x0000000f000d7202 */ /* 0x000fe20000000f00 */
[----:B------:R-:W-:Y:S02]  /*4410*/  IMAD.MOV.U32 R66, RZ, RZ, R12 ;  /* 0x000000ffff427224 */ /* 0x000fe400078e000c */
[----:B------:R-:W-:Y:S01]  /*4420*/  HADD2.F32 R15, -RZ, R68.H0_H0 ;  /* 0x20000044ff0f7230 */ /* 0x000fe20000004100 */
[----:B------:R-:W-:Y:S01]  /*4430*/  F2FP.F16.F32.PACK_AB R72, R73, R72 ;  /* 0x000000484948723e */ /* 0x000fe200000000ff */
[----:B------:R-:W-:-:S02]  /*4440*/  HADD2.F32 R12, -RZ, R13.H1_H1 ;  /* 0x3000000dff0c7230 */ /* 0x000fc40000004100 */
[----:B------:R-:W-:-:S03]  /*4450*/  HADD2.F32 R13, -RZ, R13.H0_H0 ;  /* 0x2000000dff0d7230 */ /* 0x000fc60000004100 */
[CC--:B------:R-:W-:Y:S02]  /*4460*/  FMUL.FTZ R68, R12.reuse, R15.reuse ;  /* 0x0000000f0c447220 */ /* 0x0c0fe40000410000 */
[C---:B------:R-:W-:Y:S02]  /*4470*/  FMUL.FTZ R15, R13.reuse, R15 ;  /* 0x0000000f0d0f7220 */ /* 0x040fe40000410000 */
[-C--:B------:R-:W-:Y:S01]  /*4480*/  FFMA.FTZ R13, R13, R67.reuse, -R68 ;  /* 0x000000430d0d7223 */ /* 0x080fe20000010844 */
[--C-:B------:R-:W-:Y:S02]  /*4490*/  HADD2.F32 R68, -RZ, R66.reuse.H0_H0 ;  /* 0x20000042ff447230 */ /* 0x100fe40000004100 */
[----:B------:R-:W-:Y:S01]  /*44a0*/  FFMA.FTZ R12, R12, R67, R15 ;  /* 0x000000430c0c7223 */ /* 0x000fe2000001000f */
[----:B------:R-:W-:Y:S02]  /*44b0*/  HADD2.F32 R15, -RZ, R207.H1_H1 ;  /* 0x300000cfff0f7230 */ /* 0x000fe40000004100 */
[----:B------:R-:W-:-:S02]  /*44c0*/  HADD2.F32 R67, -RZ, R66.H1_H1 ;  /* 0x30000042ff437230 */ /* 0x000fc40000004100 */
[----:B------:R-:W-:Y:S02]  /*44d0*/  HADD2.F32 R66, -RZ, R207.H0_H0 ;  /* 0x200000cfff427230 */ /* 0x000fe40000004100 */
[-C--:B------:R-:W-:Y:S01]  /*44e0*/  FMUL.FTZ R74, R68, R15.reuse ;  /* 0x0000000f444a7220 */ /* 0x080fe20000410000 */
[----:B------:R-:W-:-:S04]  /*44f0*/  FMUL.FTZ R69, R67, R15 ;  /* 0x0000000f43457220 */ /* 0x000fc80000410000 */
[-C--:B------:R-:W-:Y:S01]  /*4500*/  FFMA.FTZ R15, R68, R66.reuse, -R69 ;  /* 0x00000042440f7223 */ /* 0x080fe20000010845 */
[----:B------:R-:W-:Y:S01]  /*4510*/  FFMA.FTZ R66, R67, R66, R74 ;  /* 0x0000004243427223 */ /* 0x000fe2000001004a */
[----:B------:R-:W-:Y:S02]  /*4520*/  HADD2.F32 R68, -RZ, R206.H1_H1 ;  /* 0x300000ceff447230 */ /* 0x000fe40000004100 */
[--C-:B------:R-:W-:Y:S02]  /*4530*/  HADD2.F32 R67, -RZ, R14.reuse.H1_H1 ;  /* 0x3000000eff437230 */ /* 0x100fe40000004100 */
[----:B------:R-:W-:Y:S01]  /*4540*/  HADD2.F32 R69, -RZ, R14.H0_H0 ;  /* 0x2000000eff457230 */ /* 0x000fe20000004100 */
[----:B------:R-:W-:Y:S01]  /*4550*/  F2FP.F16.F32.PACK_AB R15, R66, R15 ;  /* 0x0000000f420f723e */ /* 0x000fe200000000ff */
[----:B------:R-:W-:Y:S02]  /*4560*/  HADD2.F32 R14, -RZ, R206.H0_H0 ;  /* 0x200000ceff0e7230 */ /* 0x000fe40000004100 */
[-C--:B------:R-:W-:Y:S01]  /*4570*/  FMUL.FTZ R74, R67, R68.reuse ;  /* 0x00000044434a7220 */ /* 0x080fe20000410000 */
[----:B------:R-:W-:-:S03]  /*4580*/  FMUL.FTZ R68, R69, R68 ;  /* 0x0000004445447220 */ /* 0x000fc60000410000 */
[-C--:B------:R-:W-:Y:S01]  /*4590*/  FFMA.FTZ R74, R69, R14.reuse, -R74 ;  /* 0x0000000e454a7223 */ /* 0x080fe2000001084a */
[----:B------:R-:W-:Y:S01]  /*45a0*/  FFMA.FTZ R68, R67, R14, R68 ;  /* 0x0000000e43447223 */ /* 0x000fe20000010044 */
[----:B------:R-:W-:Y:S01]  /*45b0*/  F2FP.F16.F32.PACK_AB R14, R12, R13 ;  /* 0x0000000d0c0e723e */ /* 0x000fe200000000ff */
[----:B------:R-:W-:Y:S02]  /*45c0*/  IMAD.MOV.U32 R12, RZ, RZ, R15 ;  /* 0x000000ffff0c7224 */ /* 0x000fe400078e000f */
[----:B------:R-:W-:Y:S01]  /*45d0*/  IMAD.MOV.U32 R13, RZ, RZ, R72 ;  /* 0x000000ffff0d7224 */ /* 0x000fe200078e0048 */
[----:B------:R-:W-:Y:S02]  /*45e0*/  F2FP.F16.F32.PACK_AB R68, R68, R74 ;  /* 0x0000004a4444723e */ /* 0x000fe400000000ff */
[----:B------:R-:W-:-:S03]  /*45f0*/  MOV R15, R14 ;  /* 0x0000000e000f7202 */ /* 0x000fc60000000f00 */
[----:B------:R-:W-:-:S07]  /*4600*/  IMAD.MOV.U32 R14, RZ, RZ, R68 ;  /* 0x000000ffff0e7224 */ /* 0x000fce00078e0044 */
.L_x_485:
[----:B------:R-:W-:Y:S05]  /*4610*/  BSYNC B3 ;  /* 0x0000000000037941 */ /* 0x000fea0003800000 */
.L_x_484:
[----:B----4-:R0:W-:Y:S02]  /*4620*/  ST.E.128 desc[UR60][R70.64], R12 ;  /* 0x0000000c46007985 */ /* 0x0101e4000c101d3c */
.L_x_483:
[----:B------:R-:W-:Y:S05]  /*4630*/  BSYNC B2 ;  /* 0x0000000000027941 */ /* 0x000fea0003800000 */
.L_x_482:
        /* <DEDUP_REMOVED lines=9> */
[--C-:B------:R-:W-:Y:S01]  /*46d0*/  SHF.R.U64 R64, R64, 0x10, R65.reuse ;  /* 0x0000001040407819 */ /* 0x100fe20000001241 */
[--C-:B----4-:R-:W-:Y:S01]  /*46e0*/  HADD2.F32 R68, -RZ, R13.reuse.H1_H1 ;  /* 0x3000000dff447230 */ /* 0x110fe20000004100 */
[----:B------:R-:W-:Y:S01]  /*46f0*/  SHF.R.U32.HI R65, RZ, 0x10, R65 ;  /* 0x00000010ff417819 */ /* 0x000fe20000011641 */
[----:B------:R-:W-:Y:S01]  /*4700*/  HADD2.F32 R13, -RZ, R13.H0_H0 ;  /* 0x2000000dff0d7230 */ /* 0x000fe20000004100 */
[--C-:B------:R-:W-:Y:S01]  /*4710*/  SHF.R.U64 R62, R62, 0x10, R63.reuse ;  /* 0x000000103e3e7819 */ /* 0x100fe2000000123f */
[----:B------:R-:W-:Y:S01]  /*4720*/  HADD2.F32 R64, -RZ, R64.H0_H0 ;  /* 0x20000040ff407230 */ /* 0x000fe20000004100 */
[----:B------:R-:W-:Y:S01]  /*4730*/  SHF.R.U32.HI R63, RZ, 0x10, R63 ;  /* 0x00000010ff3f7819 */ /* 0x000fe2000001163f */
[----:B------:R-:W-:Y:S02]  /*4740*/  HADD2.F32 R65, -RZ, R65.H0_H0 ;  /* 0x20000041ff417230 */ /* 0x000fe40000004100 */
[----:B------:R-:W-:Y:S02]  /*4750*/  HADD2.F32 R69, -RZ, R15.H1_H1 ;  /* 0x3000000fff457230 */ /* 0x000fe40000004100 */
[----:B------:R-:W-:Y:S01]  /*4760*/  FMUL.FTZ R71, R13, R64 ;  /* 0x000000400d477220 */ /* 0x000fe20000410000 */
[----:B------:R-:W-:-:S02]  /*4770*/  HADD2.F32 R62, -RZ, R62.H0_H0 ;  /* 0x2000003eff3e7230 */ /* 0x000fc40000004100 */
[----:B------:R-:W-:Y:S02]  /*4780*/  HADD2.F32 R70, -RZ, R63.H0_H0 ;  /* 0x2000003fff467230 */ /* 0x000fe40000004100 */
[C---:B------:R-:W-:Y:S01]  /*4790*/  FMUL.FTZ R63, R68.reuse, R64 ;  /* 0x00000040443f7220 */ /* 0x040fe20000410000 */
[----:B------:R-:W-:Y:S02]  /*47a0*/  HADD2.F32 R15, -RZ, R15.H0_H0 ;  /* 0x2000000fff0f7230 */ /* 0x000fe40000004100 */
[-C--:B------:R-:W-:Y:S01]  /*47b0*/  FMUL.FTZ R64, R69, R65.reuse ;  /* 0x0000004145407220 */ /* 0x080fe20000410000 */
[-C--:B------:R-:W-:Y:S01]  /*47c0*/  FFMA.FTZ R71, R68, R62.reuse, R71 ;  /* 0x0000003e44477223 */ /* 0x080fe20000010047 */
[----:B------:R-:W-:Y:S01]  /*47d0*/  FFMA.FTZ R63, R13, R62, -R63 ;  /* 0x0000003e0d3f7223 */ /* 0x000fe2000001083f */
[--C-:B------:R-:W-:Y:S02]  /*47e0*/  HADD2.F32 R62, -RZ, R12.reuse.H1_H1 ;  /* 0x3000000cff3e7230 */ /* 0x100fe40000004100 */
[C---:B------:R-:W-:Y:S01]  /*47f0*/  FMUL.FTZ R65, R15.reuse, R65 ;  /* 0x000000410f417220 */ /* 0x040fe20000410000 */
[----:B------:R-:W-:Y:S01]  /*4800*/  FFMA.FTZ R64, R15, R70, -R64 ;  /* 0x000000460f407223 */ /* 0x000fe20000010840 */
[----:B------:R-:W-:Y:S01]  /*4810*/  HADD2.F32 R15, -RZ, R205.H1_H1 ;  /* 0x300000cdff0f7230 */ /* 0x000fe20000004100 */
[----:B------:R-:W-:Y:S01]  /*4820*/  F2FP.F16.F32.PACK_AB R63, R71, R63 ;  /* 0x0000003f473f723e */ /* 0x000fe200000000ff */
[----:B------:R-:W-:-:S02]  /*4830*/  HADD2.F32 R12, -RZ, R12.H0_H0 ;  /* 0x2000000cff0c7230 */ /* 0x000fc40000004100 */
[----:B------:R-:W-:Y:S01]  /*4840*/  FFMA.FTZ R65, R69, R70, R65 ;  /* 0x0000004645417223 */ /* 0x000fe20000010041 */
[----:B------:R-:W-:Y:S02]  /*4850*/  HADD2.F32 R205, -RZ, R205.H0_H0 ;  /* 0x200000cdffcd7230 */ /* 0x000fe40000004100 */
[-C--:B------:R-:W-:Y:S01]  /*4860*/  FMUL.FTZ R69, R62, R15.reuse ;  /* 0x0000000f3e457220 */ /* 0x080fe20000410000 */
[--C-:B------:R-:W-:Y:S02]  /*4870*/  HADD2.F32 R68, -RZ, R14.reuse.H1_H1 ;  /* 0x3000000eff447230 */ /* 0x100fe40000004100 */
[----:B------:R-:W-:Y:S01]  /*4880*/  FMUL.FTZ R70, R12, R15 ;  /* 0x0000000f0c467220 */ /* 0x000fe20000410000 */
[----:B------:R-:W-:Y:S01]  /*4890*/  HADD2.F32 R14, -RZ, R14.H0_H0 ;  /* 0x2000000eff0e7230 */ /* 0x000fe20000004100 */
[----:B------:R-:W-:Y:S01]  /*48a0*/  F2FP.F16.F32.PACK_AB R64, R65, R64 ;  /* 0x000000404140723e */ /* 0x000fe200000000ff */
[--C-:B------:R-:W-:Y:S02]  /*48b0*/  HADD2.F32 R13, -RZ, R204.reuse.H1_H1 ;  /* 0x300000ccff0d7230 */ /* 0x100fe40000004100 */
[----:B------:R-:W-:Y:S01]  /*48c0*/  FMUL.FTZ R15, R68, R205 ;  /* 0x000000cd440f7220 */ /* 0x000fe20000410000 */
[----:B------:R-:W-:-:S02]  /*48d0*/  HADD2.F32 R204, -RZ, R204.H0_H0 ;  /* 0x200000ccffcc7230 */ /* 0x000fc40000004100 */
[----:B------:R-:W-:Y:S01]  /*48e0*/  FMUL.FTZ R205, R14, R205 ;  /* 0x000000cd0ecd7220 */ /* 0x000fe20000410000 */
[-C--:B------:R-:W-:Y:S01]  /*48f0*/  FFMA.FTZ R69, R12, R13.reuse, -R69 ;  /* 0x0000000d0c457223 */ /* 0x080fe20000010845 */
[----:B------:R-:W-:Y:S01]  /*4900*/  FFMA.FTZ R70, R62, R13, R70 ;  /* 0x0000000d3e467223 */ /* 0x000fe20000010046 */
[-C--:B------:R-:W-:Y:S01]  /*4910*/  FFMA.FTZ R15, R14, R204.reuse, -R15 ;  /* 0x000000cc0e0f7223 */ /* 0x080fe2000001080f */
[----:B------:R-:W-:Y:S01]  /*4920*/  FFMA.FTZ R205, R68, R204, R205 ;  /* 0x000000cc44cd7223 */ /* 0x000fe200000100cd */
[----:B------:R-:W-:Y:S02]  /*4930*/  MOV R13, R63 ;  /* 0x0000003f000d7202 */ /* 0x000fe40000000f00 */
[----:B------:R-:W-:Y:S02]  /*4940*/  F2FP.F16.F32.PACK_AB R69, R70, R69 ;  /* 0x000000454645723e */ /* 0x000fe400000000ff */
[----:B------:R-:W-:-:S03]  /*4950*/  F2FP.F16.F32.PACK_AB R15, R205, R15 ;  /* 0x0000000fcd0f723e */ /* 0x000fc600000000ff */
[----:B------:R-:W-:Y:S02]  /*4960*/  IMAD.MOV.U32 R12, RZ, RZ, R69 ;  /* 0x000000ffff0c7224 */ /* 0x000fe400078e0045 */
[----:B------:R-:W-:Y:S02]  /*4970*/  IMAD.MOV.U32 R14, RZ, RZ, R15 ;  /* 0x000000ffff0e7224 */ /* 0x000fe400078e000f */
[----:B------:R-:W-:-:S07]  /*4980*/  IMAD.MOV.U32 R15, RZ, RZ, R64 ;  /* 0x000000ffff0f7224 */ /* 0x000fce00078e0040 */
.L_x_489:
[----:B------:R-:W-:Y:S05]  /*4990*/  BSYNC B3 ;  /* 0x0000000000037941 */ /* 0x000fea0003800000 */
.L_x_488:
[----:B----4-:R0:W-:Y:S02]  /*49a0*/  ST.E.128 desc[UR60][R66.64], R12 ;  /* 0x0000000c42007985 */ /* 0x0101e4000c101d3c */
.L_x_487:
[----:B------:R-:W-:Y:S05]  /*49b0*/  BSYNC B2 ;  /* 0x0000000000027941 */ /* 0x000fea0003800000 */
.L_x_486:
[----:B------:R-:W-:-:S13]  /*49c0*/  ISETP.NE.AND P4, PT, R103, RZ, PT ;  /* 0x000000ff6700720c */ /* 0x000fda0003f85270 */
        /* <DEDUP_REMOVED lines=14> */
[----:B------:R-:W-:Y:S02]  /*4ab0*/  HADD2.F32 R61, -RZ, R13.H1_H1 ;  /* 0x3000000dff3d7230 */ /* 0x000fe40000004100 */
[----:B------:R-:W-:Y:S02]  /*4ac0*/  HADD2.F32 R59, -RZ, R59.H0_H0 ;  /* 0x2000003bff3b7230 */ /* 0x000fe40000004100 */
[----:B------:R-:W-:-:S02]  /*4ad0*/  HADD2.F32 R13, -RZ, R13.H0_H0 ;  /* 0x2000000dff0d7230 */ /* 0x000fc40000004100 */
[----:B------:R-:W-:Y:S02]  /*4ae0*/  HADD2.F32 R60, -RZ, R60.H0_H0 ;  /* 0x2000003cff3c7230 */ /* 0x000fe40000004100 */
[----:B------:R-:W-:Y:S02]  /*4af0*/  HADD2.F32 R65, -RZ, R58.H0_H0 ;  /* 0x2000003aff417230 */ /* 0x000fe40000004100 */
[-C--:B------:R-:W-:Y:S01]  /*4b00*/  FMUL.FTZ R58, R61, R59.reuse ;  /* 0x0000003b3d3a7220 */ /* 0x080fe20000410000 */
[----:B------:R-:W-:Y:S01]  /*4b10*/  FMUL.FTZ R66, R13, R59 ;  /* 0x0000003b0d427220 */ /* 0x000fe20000410000 */
[-C--:B------:R-:W-:Y:S01]  /*4b20*/  FMUL.FTZ R59, R64, R60.reuse ;  /* 0x0000003c403b7220 */ /* 0x080fe20000410000 */
[----:B------:R-:W-:Y:S01]  /*4b30*/  FMUL.FTZ R60, R15, R60 ;  /* 0x0000003c0f3c7220 */ /* 0x000fe20000410000 */
[----:B------:R-:W-:Y:S01]  /*4b40*/  FFMA.FTZ R58, R13, R11, -R58 ;  /* 0x0000000b0d3a7223 */ /* 0x000fe2000001083a */
[----:B------:R-:W-:Y:S02]  /*4b50*/  HADD2.F32 R13, -RZ, R203.H0_H0 ;  /* 0x200000cbff0d7230 */ /* 0x000fe40000004100 */
[----:B------:R-:W-:Y:S01]  /*4b60*/  FFMA.FTZ R59, R15, R65, -R59 ;  /* 0x000000410f3b7223 */ /* 0x000fe2000001083b */
[----:B------:R-:W-:-:S02]  /*4b70*/  HADD2.F32 R15, -RZ, R12.H1_H1 ;  /* 0x3000000cff0f7230 */ /* 0x000fc40000004100 */
[----:B------:R-:W-:Y:S01]  /*4b80*/  FFMA.FTZ R66, R61, R11, R66 ;  /* 0x0000000b3d427223 */ /* 0x000fe20000010042 */
[----:B------:R-:W-:Y:S02]  /*4b90*/  HADD2.F32 R12, -RZ, R12.H0_H0 ;  /* 0x2000000cff0c7230 */ /* 0x000fe40000004100 */
[----:B------:R-:W-:Y:S01]  /*4ba0*/  FFMA.FTZ R60, R64, R65, R60 ;  /* 0x00000041403c7223 */ /* 0x000fe2000001003c */
[----:B------:R-:W-:Y:S02]  /*4bb0*/  HADD2.F32 R203, -RZ, R203.H1_H1 ;  /* 0x300000cbffcb7230 */ /* 0x000fe40000004100 */
[-C--:B------:R-:W-:Y:S01]  /*4bc0*/  FMUL.FTZ R64, R15, R13.reuse ;  /* 0x0000000d0f407220 */ /* 0x080fe20000410000 */
[--C-:B------:R-:W-:Y:S02]  /*4bd0*/  HADD2.F32 R61, -RZ, R14.reuse.H1_H1 ;  /* 0x3000000eff3d7230 */ /* 0x100fe40000004100 */
[----:B------:R-:W-:Y:S01]  /*4be0*/  FMUL.FTZ R65, R12, R13 ;  /* 0x0000000d0c417220 */ /* 0x000fe20000410000 */
[----:B------:R-:W-:Y:S01]  /*4bf0*/  HADD2.F32 R14, -RZ, R14.H0_H0 ;  /* 0x2000000eff0e7230 */ /* 0x000fe20000004100 */
[----:B------:R-:W-:Y:S01]  /*4c00*/  F2FP.F16.F32.PACK_AB R58, R66, R58 ;  /* 0x0000003a423a723e */ /* 0x000fe200000000ff */
[----:B------:R-:W-:-:S02]  /*4c10*/  HADD2.F32 R11, -RZ, R159.H0_H0 ;  /* 0x2000009fff0b7230 */ /* 0x000fc40000004100 */
[-C--:B------:R-:W-:Y:S01]  /*4c20*/  FMUL.FTZ R13, R61, R203.reuse ;  /* 0x000000cb3d0d7220 */ /* 0x080fe20000410000 */
[----:B------:R-:W-:Y:S02]  /*4c30*/  HADD2.F32 R159, -RZ, R159.H1_H1 ;  /* 0x3000009fff9f7230 */ /* 0x000fe40000004100 */
[----:B------:R-:W-:Y:S01]  /*4c40*/  FMUL.FTZ R203, R14, R203 ;  /* 0x000000cb0ecb7220 */ /* 0x000fe20000410000 */
[-C--:B------:R-:W-:Y:S01]  /*4c50*/  FFMA.FTZ R64, R12, R11.reuse, -R64 ;  /* 0x0000000b0c407223 */ /* 0x080fe20000010840 */
[----:B------:R-:W-:Y:S01]  /*4c60*/  FFMA.FTZ R65, R15, R11, R65 ;  /* 0x0000000b0f417223 */ /* 0x000fe20000010041 */
[-C--:B------:R-:W-:Y:S01]  /*4c70*/  FFMA.FTZ R13, R14, R159.reuse, -R13 ;  /* 0x0000009f0e0d7223 */ /* 0x080fe2000001080d */
[----:B------:R-:W-:Y:S01]  /*4c80*/  FFMA.FTZ R12, R61, R159, R203 ;  /* 0x0000009f3d0c7223 */ /* 0x000fe200000100cb */
[----:B------:R-:W-:Y:S02]  /*4c90*/  F2FP.F16.F32.PACK_AB R15, R60, R59 ;  /* 0x0000003b3c0f723e */ /* 0x000fe400000000ff */
[----:B------:R-:W-:-:S02]  /*4ca0*/  F2FP.F16.F32.PACK_AB R65, R65, R64 ;  /* 0x000000404141723e */ /* 0x000fc400000000ff */
[----:B------:R-:W-:Y:S01]  /*4cb0*/  F2FP.F16.F32.PACK_AB R14, R12, R13 ;  /* 0x0000000d0c0e723e */ /* 0x000fe200000000ff */
[----:B------:R-:W-:Y:S01]  /*4cc0*/  IMAD.MOV.U32 R13, RZ, RZ, R58 ;  /* 0x000000ffff0d7224 */ /* 0x000fe200078e003a */
[----:B------:R-:W-:-:S07]  /*4cd0*/  MOV R12, R65 ;  /* 0x00000041000c7202 */ /* 0x000fce0000000f00 */
.L_x_491:
[----:B------:R-:W-:Y:S05]  /*4ce0*/  BSYNC B2 ;  /* 0x0000000000027941 */ /* 0x000fea0003800000 */
.L_x_490:
[----:B----4-:R0:W-:Y:S02]  /*4cf0*/  ST.E.128 desc[UR60][R62.64], R12 ;  /* 0x0000000c3e007985 */ /* 0x0101e4000c101d3c */
.L_x_469:
[----:B------:R-:W-:Y:S05]  /*4d00*/  BSYNC B1 ;  /* 0x0000000000017941 */ /* 0x000fea0003800000 */
.L_x_468:
[----:B------:R-:W-:-:S03]  /*4d10*/  UMOV UR4, 0xffffffff ;  /* 0xffffffff00047882 */ /* 0x000fc60000000000 */
[----:B------:R-:W-:Y:S05]  /*4d20*/  BRA.DIV UR4, `(.L_x_492) ;  /* 0x000001a204b47947 */ /* 0x000fea000b800000 */
[----:B-1----:R-:W1:Y:S04]  /*4d30*/  SHFL.IDX PT, R118, R118, 0x1, 0x1c1f ;  /* 0x003c1f0076767f89 */ /* 0x002e6800000e0000 */
[----:B------:R-:W0:Y:S02]  /*4d40*/  SHFL.IDX PT, R119, R119, 0x1, 0x1c1f ;  /* 0x003c1f0077777f89 */ /* 0x000e2400000e0000 */
.L_x_794:
[----:B------:R-:W-:Y:S05]  /*4d50*/  @P5 BRA `(.L_x_493) ;  /* 0x0000005400545947 */ /* 0x000fea0003800000 */
[----:B------:R-:W-:Y:S01]  /*4d60*/  ISETP.NE.AND P4, PT, R10, RZ, PT ;  /* 0x000000ff0a00720c */ /* 0x000fe20003f85270 */
[----:B------:R-:W-:-:S12]  /*4d70*/  BSSY B1, `(.L_x_494) ;  /* 0x0000035000017945 */ /* 0x000fd80003800000 */
[----:B------:R-:W-:Y:S05]  /*4d80*/  @!P4 BRA `(.L_x_495) ;  /* 0x0000000000ccc947 */ /* 0x000fea0003800000 */
[----:B0---4-:R0:W4:Y:S01]  /*4d90*/  LDS.128 R12, [R33+0x2000] ;  /* 0x00200000210c7984 */ /* 0x0111220000000c00 */
[----:B------:R-:W-:Y:S01]  /*4da0*/  ISETP.GE.AND P5, PT, R160, R128, PT ;  /* 0x00000080a000720c */ /* 0x000fe20003fa6270 */
[----:B------:R-:W-:Y:S01]  /*4db0*/  BSSY B2, `(.L_x_496) ;  /* 0x000002f000027945 */ /* 0x000fe20003800000 */
[----:B------:R-:W-:-:S04]  /*4dc0*/  LEA R58, P4, R16, R119, 0x1 ;  /* 0x00000077103a7211 */ /* 0x000fc800078808ff */
[----:B-1----:R-:W-:-:S07]  /*4dd0*/  LEA.HI.X R59, R16, R118, R17, 0x1, P4 ;  /* 0x00000076103b7211 */ /* 0x002fce00020f0c11 */
[----:B0-----:R-:W-:Y:S05]  /*4de0*/  @P5 BRA `(.L_x_497) ;  /* 0x0000000000ac5947 */ /* 0x001fea0003800000 */
[----:B------:R-:W-:Y:S01]  /*4df0*/  SHF.R.U64 R60, R54, 0x10, R55 ;  /* 0x00000010363c7819 */ /* 0x000fe20000001237 */
[----:B---34-:R-:W-:Y:S01]  /*4e00*/  IMAD.MOV.U32 R11, RZ, RZ, R13 ;  /* 0x000000ffff0b7224 */ /* 0x018fe200078e000d */
[----:B------:R-:W-:Y:S01]  /*4e10*/  SHF.R.U32.HI R54, RZ, 0x10, R55 ;  /* 0x00000010ff367819 */ /* 0x000fe20000011637 */
[--C-:B------:R-:W-:Y:S01]  /*4e20*/  HADD2.F32 R62, -RZ, R15.reuse.H0_H0 ;  /* 0x2000000fff3e7230 */ /* 0x100fe20000004100 */
[--C-:B------:R-:W-:Y:S01]  /*4e30*/  SHF.R.U64 R64, R56, 0x10, R57.reuse ;  /* 0x0000001038407819 */ /* 0x100fe20000001239 */
[----:B------:R-:W-:Y:S01]  /*4e40*/  HADD2.F32 R56, -RZ, R15.H1_H1 ;  /* 0x3000000fff387230 */ /* 0x000fe20000004100 */
[----:B------:R-:W-:Y:S01]  /*4e50*/  SHF.R.U32.HI R55, RZ, 0x10, R57 ;  /* 0x00000010ff377819 */ /* 0x000fe20000011639 */
[----:B------:R-:W-:Y:S02]  /*4e60*/  HADD2.F32 R13, -RZ, R11.H1_H1 ;  /* 0x3000000bff0d7230 */ /* 0x000fe40000004100 */
[----:B------:R-:W-:Y:S02]  /*4e70*/  HADD2.F32 R64, -RZ, R64.H0_H0 ;  /* 0x20000040ff407230 */ /* 0x000fe40000004100 */
[----:B------:R-:W-:-:S02]  /*4e80*/  HADD2.F32 R55, -RZ, R55.H0_H0 ;  /* 0x20000037ff377230 */ /* 0x000fc40000004100 */
[----:B------:R-:W-:Y:S02]  /*4e90*/  HADD2.F32 R11, -RZ, R11.H0_H0 ;  /* 0x2000000bff0b7230 */ /* 0x000fe40000004100 */
[----:B------:R-:W-:Y:S02]  /*4ea0*/  HADD2.F32 R60, -RZ, R60.H0_H0 ;  /* 0x2000003cff3c7230 */ /* 0x000fe40000004100 */
[-C--:B------:R-:W-:Y:S01]  /*4eb0*/  FMUL.FTZ R57, R56, R55.reuse ;  /* 0x0000003738397220 */ /* 0x080fe20000410000 */
[----:B------:R-:W-:Y:S02]  /*4ec0*/  HADD2.F32 R15, -RZ, R54.H0_H0 ;  /* 0x20000036ff0f7230 */ /* 0x000fe40000004100 */
[-C--:B------:R-:W-:Y:S01]  /*4ed0*/  FMUL.FTZ R54, R13, R64.reuse ;  /* 0x000000400d367220 */ /* 0x080fe20000410000 */
[C---:B------:R-:W-:Y:S01]  /*4ee0*/  FMUL.FTZ R64, R11.reuse, R64 ;  /* 0x000000400b407220 */ /* 0x040fe20000410000 */
[C---:B------:R-:W-:Y:S02]  /*4ef0*/  FMUL.FTZ R55, R62.reuse, R55 ;  /* 0x000000373e377220 */ /* 0x040fe40000410000 */
[-C--:B------:R-:W-:Y:S01]  /*4f00*/  FFMA.FTZ R11, R11, R60.reuse, -R54 ;  /* 0x0000003c0b0b7223 */ /* 0x080fe20000010836 */
[----:B------:R-:W-:Y:S01]  /*4f10*/  FFMA.FTZ R54, R13, R60, R64 ;  /* 0x0000003c0d367223 */ /* 0x000fe20000010040 */
[-C--:B------:R-:W-:Y:S01]  /*4f20*/  FFMA.FTZ R13, R62, R15.reuse, -R57 ;  /* 0x0000000f3e0d7223 */ /* 0x080fe20000010839 */
[----:B------:R-:W-:Y:S01]  /*4f30*/  FFMA.FTZ R56, R56, R15, R55 ;  /* 0x0000000f38387223 */ /* 0x000fe20000010037 */
[----:B------:R-:W-:-:S02]  /*4f40*/  HADD2.F32 R55, -RZ, R158.H0_H0 ;  /* 0x2000009eff377230 */ /* 0x000fc40000004100 */
[--C-:B------:R-:W-:Y:S01]  /*4f50*/  HADD2.F32 R62, -RZ, R12.reuse.H1_H1 ;  /* 0x3000000cff3e7230 */ /* 0x100fe20000004100 */
[----:B------:R-:W-:Y:S01]  /*4f60*/  F2FP.F16.F32.PACK_AB R11, R54, R11 ;  /* 0x0000000b360b723e */ /* 0x000fe200000000ff */
[----:B------:R-:W-:Y:S02]  /*4f70*/  HADD2.F32 R60, -RZ, R12.H0_H0 ;  /* 0x2000000cff3c7230 */ /* 0x000fe40000004100 */
[----:B------:R-:W-:Y:S02]  /*4f80*/  HADD2.F32 R57, -RZ, R158.H1_H1 ;  /* 0x3000009eff397230 */ /* 0x000fe40000004100 */
[-C--:B------:R-:W-:Y:S01]  /*4f90*/  FMUL.FTZ R61, R62, R55.reuse ;  /* 0x000000373e3d7220 */ /* 0x080fe20000410000 */
[--C-:B------:R-:W-:Y:S02]  /*4fa0*/  HADD2.F32 R12, -RZ, R14.reuse.H1_H1 ;  /* 0x3000000eff0c7230 */ /* 0x100fe40000004100 */
[----:B------:R-:W-:Y:S01]  /*4fb0*/  FMUL.FTZ R55, R60, R55 ;  /* 0x000000373c377220 */ /* 0x000fe20000410000 */
[----:B------:R-:W-:-:S02]  /*4fc0*/  HADD2.F32 R14, -RZ, R14.H0_H0 ;  /* 0x2000000eff0e7230 */ /* 0x000fc40000004100 */
[--C-:B------:R-:W-:Y:S02]  /*4fd0*/  HADD2.F32 R15, -RZ, R157.reuse.H0_H0 ;  /* 0x2000009dff0f7230 */ /* 0x100fe40000004100 */
[-C--:B------:R-:W-:Y:S01]  /*4fe0*/  FMUL.FTZ R63, R12, R57.reuse ;  /* 0x000000390c3f7220 */ /* 0x080fe20000410000 */
[----:B------:R-:W-:Y:S02]  /*4ff0*/  HADD2.F32 R157, -RZ, R157.H1_H1 ;  /* 0x3000009dff9d7230 */ /* 0x000fe40000004100 */
[----:B------:R-:W-:Y:S01]  /*5000*/  FMUL.FTZ R57, R14, R57 ;  /* 0x000000390e397220 */ /* 0x000fe20000410000 */
[-C--:B------:R-:W-:Y:S01]  /*5010*/  FFMA.FTZ R61, R60, R15.reuse, -R61 ;  /* 0x0000000f3c3d7223 */ /* 0x080fe2000001083d */
[----:B------:R-:W-:Y:S01]  /*5020*/  FFMA.FTZ R62, R62, R15, R55 ;  /* 0x0000000f3e3e7223 */ /* 0x000fe20000010037 */
[-C--:B------:R-:W-:Y:S01]  /*5030*/  FFMA.FTZ R63, R14, R157.reuse, -R63 ;  /* 0x0000009d0e3f7223 */ /* 0x080fe2000001083f */
[----:B------:R-:W-:Y:S01]  /*5040*/  FFMA.FTZ R12, R12, R157, R57 ;  /* 0x0000009d0c0c7223 */ /* 0x000fe20000010039 */
[----:B------:R-:W-:Y:S01]  /*5050*/  F2FP.F16.F32.PACK_AB R15, R56, R13 ;  /* 0x0000000d380f723e */ /* 0x000fe200000000ff */
[----:B------:R-:W-:Y:S01]  /*5060*/  IMAD.MOV.U32 R13, RZ, RZ, R11 ;  /* 0x000000ffff0d7224 */ /* 0x000fe200078e000b */
[----:B------:R-:W-:-:S02]  /*5070*/  F2FP.F16.F32.PACK_AB R62, R62, R61 ;  /* 0x0000003d3e3e723e */ /* 0x000fc400000000ff */
[----:B------:R-:W-:Y:S02]  /*5080*/  F2FP.F16.F32.PACK_AB R14, R12, R63 ;  /* 0x0000003f0c0e723e */ /* 0x000fe400000000ff */
[----:B------:R-:W-:-:S07]  /*5090*/  MOV R12, R62 ;  /* 0x0000003e000c7202 */ /* 0x000fce0000000f00 */
.L_x_497:
[----:B------:R-:W-:Y:S05]  /*50a0*/  BSYNC B2 ;  /* 0x0000000000027941 */ /* 0x000fea0003800000 */
.L_x_496:
[----:B----4-:R0:W-:Y:S02]  /*50b0*/  ST.E.128 desc[UR60][R58.64], R12 ;  /* 0x0000000c3a007985 */ /* 0x0101e4000c101d3c */
.L_x_495:
[----:B------:R-:W-:Y:S05]  /*50c0*/  BSYNC B1 ;  /* 0x0000000000017941 */ /* 0x000fea0003800000 */
.L_x_494:
[----:B------:R-:W-:Y:S01]  /*50d0*/  ISETP.NE.AND P4, PT, R27, RZ, PT ;  /* 0x000000ff1b00720c */ /* 0x000fe20003f85270 */
[----:B------:R-:W-:-:S12]  /*50e0*/  BSSY B1, `(.L_x_498) ;  /* 0x0000036000017945 */ /* 0x000fd80003800000 */
[----:B------:R-:W-:Y:S05]  /*50f0*/  @!P4 BRA `(.L_x_499) ;  /* 0x0000000000d0c947 */ /* 0x000fea0003800000 */
[----:B0---4-:R0:W4:Y:S01]  /*5100*/  LDS.128 R12, [R32+0x2000] ;  /* 0x00200000200c7984 */ /* 0x0111220000000c00 */
[----:B------:R-:W-:Y:S01]  /*5110*/  ISETP.GE.AND P4, PT, R169, R128, PT ;  /* 0x00000080a900720c */ /* 0x000fe20003f86270 */
[----:B---3--:R-:W-:Y:S01]  /*5120*/  IMAD.SHL.U32 R11, R162, 0x8, RZ ;  /* 0x00000008a20b7824 */ /* 0x008fe200078e00ff */
[----:B------:R-:W-:Y:S01]  /*5130*/  MOV R54, R119 ;  /* 0x0000007700367202 */ /* 0x000fe20000000f00 */
[----:B-1----:R-:W-:Y:S01]  /*5140*/  IMAD.MOV.U32 R55, RZ, RZ, R118 ;  /* 0x000000ffff377224 */ /* 0x002fe200078e0076 */
[----:B------:R-:W-:Y:S03]  /*5150*/  BSSY B2, `(.L_x_500) ;  /* 0x000002d000027945 */ /* 0x000fe60003800000 */
[----:B------:R-:W-:-:S06]  /*5160*/  IMAD.WIDE R54, R11, 0x2, R54 ;  /* 0x000000020b367825 */ /* 0x000fcc00078e0236 */
[----:B0-----:R-:W-:Y:S05]  /*5170*/  @P4 BRA `(.L_x_501) ;  /* 0x0000000000a84947 */ /* 0x001fea0003800000 */
[--C-:B------:R-:W-:Y:S02]  /*5180*/  SHF.R.U64 R11, R52, 0x10, R53.reuse ;  /* 0x00000010340b7819 */ /* 0x100fe40000001235 */
[----:B------:R-:W-:Y:S02]  /*5190*/  SHF.R.U32.HI R58, RZ, 0x10, R53 ;  /* 0x00000010ff3a7819 */ /* 0x000fe40000011635 */
[--C-:B------:R-:W-:Y:S01]  /*51a0*/  SHF.R.U64 R57, R50, 0x10, R51.reuse ;  /* 0x0000001032397819 */ /* 0x100fe20000001233 */
[----:B----4-:R-:W-:Y:S01]  /*51b0*/  IMAD.MOV.U32 R50, RZ, RZ, R12 ;  /* 0x000000ffff327224 */ /* 0x010fe200078e000c */
[----:B------:R-:W-:Y:S01]  /*51c0*/  SHF.R.U32.HI R56, RZ, 0x10, R51 ;  /* 0x00000010ff387819 */ /* 0x000fe20000011633 */
[----:B------:R-:W-:Y:S02]  /*51d0*/  HADD2.F32 R53, -RZ, R11.H0_H0 ;  /* 0x2000000bff357230 */ /* 0x000fe40000004100 */
[----:B------:R-:W-:Y:S02]  /*51e0*/  HADD2.F32 R58, -RZ, R58.H0_H0 ;  /* 0x2000003aff3a7230 */ /* 0x000fe40000004100 */
[----:B------:R-:W-:-:S02]  /*51f0*/  HADD2.F32 R12, -RZ, R13.H1_H1 ;  /* 0x3000000dff0c7230 */ /* 0x000fc40000004100 */
[----:B------:R-:W-:Y:S02]  /*5200*/  HADD2.F32 R11, -RZ, R13.H0_H0 ;  /* 0x2000000dff0b7230 */ /* 0x000fe40000004100 */
[--C-:B------:R-:W-:Y:S02]  /*5210*/  HADD2.F32 R51, -RZ, R15.reuse.H1_H1 ;  /* 0x3000000fff337230 */ /* 0x100fe40000004100 */
[-C--:B------:R-:W-:Y:S01]  /*5220*/  FMUL.FTZ R60, R12, R53.reuse ;  /* 0x000000350c3c7220 */ /* 0x080fe20000410000 */
[----:B------:R-:W-:Y:S02]  /*5230*/  HADD2.F32 R13, -RZ, R15.H0_H0 ;  /* 0x2000000fff0d7230 */ /* 0x000fe40000004100 */
[----:B------:R-:W-:Y:S01]  /*5240*/  FMUL.FTZ R53, R11, R53 ;  /* 0x000000350b357220 */ /* 0x000fe20000410000 */
[----:B------:R-:W-:Y:S02]  /*5250*/  HADD2.F32 R52, -RZ, R57.H0_H0 ;  /* 0x20000039ff347230 */ /* 0x000fe40000004100 */
[----:B------:R-:W-:Y:S01]  /*5260*/  FMUL.FTZ R62, R51, R58 ;  /* 0x0000003a333e7220 */ /* 0x000fe20000410000 */
[----:B------:R-:W-:-:S02]  /*5270*/  HADD2.F32 R56, -RZ, R56.H0_H0 ;  /* 0x20000038ff387230 */ /* 0x000fc40000004100 */
[----:B------:R-:W-:Y:S01]  /*5280*/  FMUL.FTZ R58, R13, R58 ;  /* 0x0000003a0d3a7220 */ /* 0x000fe20000410000 */
[--C-:B------:R-:W-:Y:S02]  /*5290*/  HADD2.F32 R15, -RZ, R50.reuse.H1_H1 ;  /* 0x30000032ff0f7230 */ /* 0x100fe40000004100 */
[-C--:B------:R-:W-:Y:S01]  /*52a0*/  FFMA.FTZ R11, R11, R52.reuse, -R60 ;  /* 0x000000340b0b7223 */ /* 0x080fe2000001083c */
[----:B------:R-:W-:Y:S01]  /*52b0*/  FFMA.FTZ R12, R12, R52, R53 ;  /* 0x000000340c0c7223 */ /* 0x000fe20000010035 */
[-C--:B------:R-:W-:Y:S01]  /*52c0*/  FFMA.FTZ R60, R51, R56.reuse, R58 ;  /* 0x00000038333c7223 */ /* 0x080fe2000001003a */
[----:B------:R-:W-:Y:S02]  /*52d0*/  HADD2.F32 R53, -RZ, R153.H0_H0 ;  /* 0x20000099ff357230 */ /* 0x000fe40000004100 */
[----:B------:R-:W-:Y:S01]  /*52e0*/  FFMA.FTZ R13, R13, R56, -R62 ;  /* 0x000000380d0d7223 */ /* 0x000fe2000001083e */
[----:B------:R-:W-:Y:S01]  /*52f0*/  HADD2.F32 R50, -RZ, R50.H0_H0 ;  /* 0x20000032ff327230 */ /* 0x000fe20000004100 */
[----:B------:R-:W-:Y:S01]  /*5300*/  F2FP.F16.F32.PACK_AB R11, R12, R11 ;  /* 0x0000000b0c0b723e */ /* 0x000fe200000000ff */
[----:B------:R-:W-:-:S02]  /*5310*/  HADD2.F32 R51, -RZ, R14.H1_H1 ;  /* 0x3000000eff337230 */ /* 0x000fc40000004100 */
[-C--:B------:R-:W-:Y:S01]  /*5320*/  FMUL.FTZ R57, R15, R53.reuse ;  /* 0x000000350f397220 */ /* 0x080fe20000410000 */
[----:B------:R-:W-:Y:S02]  /*5330*/  HADD2.F32 R153, -RZ, R153.H1_H1 ;  /* 0x30000099ff997230 */ /* 0x000fe40000004100 */
[----:B------:R-:W-:Y:S01]  /*5340*/  FMUL.FTZ R56, R50, R53 ;  /* 0x0000003532387220 */ /* 0x000fe20000410000 */
[----:B------:R-:W-:Y:S02]  /*5350*/  HADD2.F32 R14, -RZ, R14.H0_H0 ;  /* 0x2000000eff0e7230 */ /* 0x000fe40000004100 */
        /* <DEDUP_REMOVED lines=8> */
[----:B------:R-:W-:-:S02]  /*53e0*/  F2FP.F16.F32.PACK_AB R15, R60, R13 ;  /* 0x0000000d3c0f723e */ /* 0x000fc400000000ff */
[----:B------:R-:W-:Y:S02]  /*53f0*/  F2FP.F16.F32.PACK_AB R12, R56, R57 ;  /* 0x00000039380c723e */ /* 0x000fe400000000ff */
[----:B------:R-:W-:Y:S02]  /*5400*/  F2FP.F16.F32.PACK_AB R14, R58, R53 ;  /* 0x000000353a0e723e */ /* 0x000fe400000000ff */
[----:B------:R-:W-:-:S07]  /*5410*/  MOV R13, R11 ;  /* 0x0000000b000d7202 */ /* 0x000fce0000000f00 */
.L_x_501:
[----:B------:R-:W-:Y:S05]  /*5420*/  BSYNC B2 ;  /* 0x0000000000027941 */ /* 0x000fea0003800000 */
.L_x_500:
[----:B----4-:R0:W-:Y:S02]  /*5430*/  ST.E.128 desc[UR60][R54.64], R12 ;  /* 0x0000000c36007985 */ /* 0x0101e4000c101d3c */
.L_x_499:
[----:B------:R-:W-:Y:S05]  /*5440*/  BSYNC B1 ;  /* 0x0000000000017941 */ /* 0x000fea0003800000 */
.L_x_498:
[----:B------:R-:W-:Y:S01]  /*5450*/  ISETP.NE.AND P4, PT, R28, RZ, PT ;  /* 0x000000ff1c00720c */ /* 0x000fe20003f85270 */
[----:B------:R-:W-:-:S12]  /*5460*/  BSSY B1, `(.L_x_502) ;  /* 0x0000034000017945 */ /* 0x000fd80003800000 */
[----:B------:R-:W-:Y:S05]  /*5470*/  @!P4 BRA `(.L_x_503) ;  /* 0x0000000000c8c947 */ /* 0x000fea0003800000 */
[----:B0---4-:R0:W4:Y:S01]  /*5480*/  LDS.128 R12, [R33+0x5000] ;  /* 0x00500000210c7984 */ /* 0x0111220000000c00 */
[----:B------:R-:W-:Y:S01]  /*5490*/  ISETP.GE.AND P4, PT, R168, R128, PT ;  /* 0x00000080a800720c */ /* 0x000fe20003f86270 */
[----:B---3--:R-:W-:Y:S01]  /*54a0*/  IMAD.SHL.U32 R11, R163, 0x8, RZ ;  /* 0x00000008a30b7824 */ /* 0x008fe200078e00ff */
[----:B-1----:R-:W-:Y:S01]  /*54b0*/  MOV R51, R118 ;  /* 0x0000007600337202 */ /* 0x002fe20000000f00 */
[----:B------:R-:W-:Y:S01]  /*54c0*/  IMAD.MOV.U32 R50, RZ, RZ, R119 ;  /* 0x000000ffff327224 */ /* 0x000fe200078e0077 */
[----:B------:R-:W-:Y:S03]  /*54d0*/  BSSY B2, `(.L_x_504) ;  /* 0x000002b000027945 */ /* 0x000fe60003800000 */
[----:B------:R-:W-:-:S06]  /*54e0*/  IMAD.WIDE R50, R11, 0x2, R50 ;  /* 0x000000020b327825 */ /* 0x000fcc00078e0232 */
[----:B0-----:R-:W-:Y:S05]  /*54f0*/  @P4 BRA `(.L_x_505) ;  /* 0x0000000000a04947 */ /* 0x001fea0003800000 */
[----:B------:R-:W-:Y:S01]  /*5500*/  SHF.R.U64 R11, R46, 0x10, R47 ;  /* 0x000000102e0b7819 */ /* 0x000fe2000000122f */
[--C-:B----4-:R-:W-:Y:S01]  /*5510*/  HADD2.F32 R46, -RZ, R15.reuse.H1_H1 ;  /* 0x3000000fff2e7230 */ /* 0x110fe20000004100 */
[--C-:B------:R-:W-:Y:S01]  /*5520*/  SHF.R.U64 R52, R48, 0x10, R49.reuse ;  /* 0x0000001030347819 */ /* 0x100fe20000001231 */
[----:B------:R-:W-:Y:S01]  /*5530*/  HADD2.F32 R15, -RZ, R15.H0_H0 ;  /* 0x2000000fff0f7230 */ /* 0x000fe20000004100 */
[----:B------:R-:W-:Y:S01]  /*5540*/  SHF.R.U32.HI R49, RZ, 0x10, R49 ;  /* 0x00000010ff317819 */ /* 0x000fe20000011631 */
[----:B------:R-:W-:Y:S01]  /*5550*/  HADD2.F32 R48, -RZ, R11.H0_H0 ;  /* 0x2000000bff307230 */ /* 0x000fe20000004100 */
[----:B------:R-:W-:Y:S01]  /*5560*/  SHF.R.U32.HI R47, RZ, 0x10, R47 ;  /* 0x00000010ff2f7819 */ /* 0x000fe2000001162f */
[----:B------:R-:W-:Y:S02]  /*5570*/  HADD2.F32 R52, -RZ, R52.H0_H0 ;  /* 0x20000034ff347230 */ /* 0x000fe40000004100 */
[----:B------:R-:W-:Y:S02]  /*5580*/  HADD2.F32 R11, -RZ, R13.H1_H1 ;  /* 0x3000000dff0b7230 */ /* 0x000fe40000004100 */
[----:B------:R-:W-:-:S02]  /*5590*/  HADD2.F32 R49, -RZ, R49.H0_H0 ;  /* 0x20000031ff317230 */ /* 0x000fc40000004100 */
[----:B------:R-:W-:Y:S02]  /*55a0*/  HADD2.F32 R13, -RZ, R13.H0_H0 ;  /* 0x2000000dff0d7230 */ /* 0x000fe40000004100 */
[-C--:B------:R-:W-:Y:S01]  /*55b0*/  FMUL.FTZ R54, R11, R52.reuse ;  /* 0x000000340b367220 */ /* 0x080fe20000410000 */
[----:B------:R-:W-:Y:S02]  /*55c0*/  HADD2.F32 R47, -RZ, R47.H0_H0 ;  /* 0x2000002fff2f7230 */ /* 0x000fe40000004100 */
[-C--:B------:R-:W-:Y:S01]  /*55d0*/  FMUL.FTZ R53, R15, R49.reuse ;  /* 0x000000310f357220 */ /* 0x080fe20000410000 */
[C---:B------:R-:W-:Y:S01]  /*55e0*/  FMUL.FTZ R56, R46.reuse, R49 ;  /* 0x000000312e387220 */ /* 0x040fe20000410000 */
[C---:B------:R-:W-:Y:S01]  /*55f0*/  FMUL.FTZ R52, R13.reuse, R52 ;  /* 0x000000340d347220 */ /* 0x040fe20000410000 */
[----:B------:R-:W-:Y:S01]  /*5600*/  FFMA.FTZ R54, R13, R48, -R54 ;  /* 0x000000300d367223 */ /* 0x000fe20000010836 */
[----:B------:R-:W-:Y:S01]  /*5610*/  FFMA.FTZ R55, R46, R47, R53 ;  /* 0x0000002f2e377223 */ /* 0x000fe20000010035 */
[----:B------:R-:W-:-:S02]  /*5620*/  HADD2.F32 R46, -RZ, R151.H0_H0 ;  /* 0x20000097ff2e7230 */ /* 0x000fc40000004100 */
[----:B------:R-:W-:Y:S01]  /*5630*/  FFMA.FTZ R49, R11, R48, R52 ;  /* 0x000000300b317223 */ /* 0x000fe20000010034 */
[----:B------:R-:W-:Y:S02]  /*5640*/  HADD2.F32 R11, -RZ, R12.H1_H1 ;  /* 0x3000000cff0b7230 */ /* 0x000fe40000004100 */
[----:B------:R-:W-:Y:S01]  /*5650*/  FFMA.FTZ R56, R15, R47, -R56 ;  /* 0x0000002f0f387223 */ /* 0x000fe20000010838 */
[----:B------:R-:W-:Y:S02]  /*5660*/  HADD2.F32 R13, -RZ, R14.H1_H1 ;  /* 0x3000000eff0d7230 */ /* 0x000fe40000004100 */
[----:B------:R-:W-:Y:S02]  /*5670*/  HADD2.F32 R151, -RZ, R151.H1_H1 ;  /* 0x30000097ff977230 */ /* 0x000fe40000004100 */
[----:B------:R-:W-:Y:S01]  /*5680*/  FMUL.FTZ R47, R11, R46 ;  /* 0x0000002e0b2f7220 */ /* 0x000fe20000410000 */
[----:B------:R-:W-:Y:S02]  /*5690*/  HADD2.F32 R12, -RZ, R12.H0_H0 ;  /* 0x2000000cff0c7230 */ /* 0x000fe40000004100 */
[----:B------:R-:W-:-:S02]  /*56a0*/  HADD2.F32 R14, -RZ, R14.H0_H0 ;  /* 0x2000000eff0e7230 */ /* 0x000fc40000004100 */
[-C--:B------:R-:W-:Y:S01]  /*56b0*/  FMUL.FTZ R53, R13, R151.reuse ;  /* 0x000000970d357220 */ /* 0x080fe20000410000 */
[--C-:B------:R-:W-:Y:S02]  /*56c0*/  HADD2.F32 R15, -RZ, R150.reuse.H0_H0 ;  /* 0x20000096ff0f7230 */ /* 0x100fe40000004100 */
[----:B------:R-:W-:Y:S01]  /*56d0*/  FMUL.FTZ R46, R12, R46 ;  /* 0x0000002e0c2e7220 */ /* 0x000fe20000410000 */
        /* <DEDUP_REMOVED lines=9> */
[----:B------:R-:W-:-:S07]  /*5770*/  F2FP.F16.F32.PACK_AB R14, R48, R53 ;  /* 0x00000035300e723e */ /* 0x000fce00000000ff */
.L_x_505:
[----:B------:R-:W-:Y:S05]  /*5780*/  BSYNC B2 ;  /* 0x0000000000027941 */ /* 0x000fea0003800000 */
.L_x_504:
[----:B----4-:R0:W-:Y:S02]  /*5790*/  ST.E.128 desc[UR60][R50.64], R12 ;  /* 0x0000000c32007985 */ /* 0x0101e4000c101d3c */
.L_x_503:
[----:B------:R-:W-:Y:S05]  /*57a0*/  BSYNC B1 ;  /* 0x0000000000017941 */ /* 0x000fea0003800000 */
.L_x_502:
        /* <DEDUP_REMOVED lines=9> */
[----:B---3--:R-:W-:Y:S01]  /*5840*/  SHF.R.U64 R11, R42, 0x10, R43 ;  /* 0x000000102a0b7819 */ /* 0x008fe2000000122b */
        /* <DEDUP_REMOVED lines=39> */
.L_x_509:
[----:B------:R-:W-:Y:S05]  /*5ac0*/  BSYNC B2 ;  /* 0x0000000000027941 */ /* 0x000fea0003800000 */
.L_x_508:
[----:B----4-:R0:W-:Y:S02]  /*5ad0*/  ST.E.128 desc[UR60][R46.64], R12 ;  /* 0x0000000c2e007985 */ /* 0x0101e4000c101d3c */
.L_x_507:
[----:B------:R-:W-:Y:S05]  /*5ae0*/  BSYNC B1 ;  /* 0x0000000000017941 */ /* 0x000fea0003800000 */
.L_x_506:
        /* <DEDUP_REMOVED lines=9> */
[--C-:B------:R-:W-:Y:S01]  /*5b80*/  SHF.R.U64 R44, R40, 0x10, R41.reuse ;  /* 0x00000010282c7819 */ /* 0x100fe20000001229 */
[--C-:B---34-:R-:W-:Y:S01]  /*5b90*/  HADD2.F32 R11, -RZ, R13.reuse.H1_H1 ;  /* 0x3000000dff0b7230 */ /* 0x118fe20000004100 */
[----:B------:R-:W-:Y:S01]  /*5ba0*/  SHF.R.U32.HI R46, RZ, 0x10, R41 ;  /* 0x00000010ff2e7819 */ /* 0x000fe20000011629 */
[----:B------:R-:W-:Y:S01]  /*5bb0*/  HADD2.F32 R13, -RZ, R13.H0_H0 ;  /* 0x2000000dff0d7230 */ /* 0x000fe20000004100 */
[--C-:B------:R-:W-:Y:S01]  /*5bc0*/  SHF.R.U64 R38, R38, 0x10, R39.reuse ;  /* 0x0000001026267819 */ /* 0x100fe20000001227 */
[----:B------:R-:W-:Y:S01]  /*5bd0*/  HADD2.F32 R44, -RZ, R44.H0_H0 ;  /* 0x2000002cff2c7230 */ /* 0x000fe20000004100 */
[----:B------:R-:W-:Y:S01]  /*5be0*/  SHF.R.U32.HI R39, RZ, 0x10, R39 ;  /* 0x00000010ff277819 */ /* 0x000fe20000011627 */
[----:B------:R-:W-:Y:S02]  /*5bf0*/  HADD2.F32 R46, -RZ, R46.H0_H0 ;  /* 0x2000002eff2e7230 */ /* 0x000fe40000004100 */
[--C-:B------:R-:W-:Y:S02]  /*5c00*/  HADD2.F32 R33, -RZ, R15.reuse.H1_H1 ;  /* 0x3000000fff217230 */ /* 0x100fe40000004100 */
[----:B------:R-:W-:Y:S01]  /*5c10*/  FMUL.FTZ R48, R11, R44 ;  /* 0x0000002c0b307220 */ /* 0x000fe20000410000 */
[----:B------:R-:W-:-:S02]  /*5c20*/  HADD2.F32 R15, -RZ, R15.H0_H0 ;  /* 0x2000000fff0f7230 */ /* 0x000fc40000004100 */
[----:B------:R-:W-:Y:S01]  /*5c30*/  FMUL.FTZ R44, R13, R44 ;  /* 0x0000002c0d2c7220 */ /* 0x000fe20000410000 */
[----:B------:R-:W-:Y:S02]  /*5c40*/  HADD2.F32 R38, -RZ, R38.H0_H0 ;  /* 0x20000026ff267230 */ /* 0x000fe40000004100 */
[-C--:B------:R-:W-:Y:S01]  /*5c50*/  FMUL.FTZ R50, R33, R46.reuse ;  /* 0x0000002e21327220 */ /* 0x080fe20000410000 */
[----:B------:R-:W-:Y:S02]  /*5c60*/  HADD2.F32 R40, -RZ, R39.H0_H0 ;  /* 0x20000027ff287230 */ /* 0x000fe40000004100 */
[----:B------:R-:W-:Y:S01]  /*5c70*/  FMUL.FTZ R46, R15, R46 ;  /* 0x0000002e0f2e7220 */ /* 0x000fe20000410000 */
[-C--:B------:R-:W-:Y:S01]  /*5c80*/  FFMA.FTZ R41, R11, R38.reuse, R44 ;  /* 0x000000260b297223 */ /* 0x080fe2000001002c */
[----:B------:R-:W-:Y:S02]  /*5c90*/  FFMA.FTZ R48, R13, R38, -R48 ;  /* 0x000000260d307223 */ /* 0x000fe40000010830 */
[----:B------:R-:W-:Y:S01]  /*5ca0*/  FFMA.FTZ R45, R33, R40, R46 ;  /* 0x00000028212d7223 */ /* 0x000fe2000001002e */
[----:B------:R-:W-:-:S02]  /*5cb0*/  HADD2.F32 R11, -RZ, R12.H1_H1 ;  /* 0x3000000cff0b7230 */ /* 0x000fc40000004100 */
[----:B------:R-:W-:Y:S01]  /*5cc0*/  FFMA.FTZ R50, R15, R40, -R50 ;  /* 0x000000280f327223 */ /* 0x000fe20000010832 */
[--C-:B------:R-:W-:Y:S02]  /*5cd0*/  HADD2.F32 R33, -RZ, R135.reuse.H0_H0 ;  /* 0x20000087ff217230 */ /* 0x100fe40000004100 */
[----:B------:R-:W-:Y:S02]  /*5ce0*/  HADD2.F32 R12, -RZ, R12.H0_H0 ;  /* 0x2000000cff0c7230 */ /* 0x000fe40000004100 */
[--C-:B------:R-:W-:Y:S02]  /*5cf0*/  HADD2.F32 R13, -RZ, R14.reuse.H1_H1 ;  /* 0x3000000eff0d7230 */ /* 0x100fe40000004100 */
[-C--:B------:R-:W-:Y:S01]  /*5d00*/  FMUL.FTZ R39, R11, R33.reuse ;  /* 0x000000210b277220 */ /* 0x080fe20000410000 */
[----:B------:R-:W-:Y:S02]  /*5d10*/  HADD2.F32 R135, -RZ, R135.H1_H1 ;  /* 0x30000087ff877230 */ /* 0x000fe40000004100 */
        /* <DEDUP_REMOVED lines=14> */
.L_x_513:
[----:B------:R-:W-:Y:S05]  /*5e00*/  BSYNC B2 ;  /* 0x0000000000027941 */ /* 0x000fea0003800000 */
.L_x_512:
[----:B----4-:R0:W-:Y:S02]  /*5e10*/  ST.E.128 desc[UR60][R42.64], R12 ;  /* 0x0000000c2a007985 */ /* 0x0101e4000c101d3c */
.L_x_511:
[----:B------:R-:W-:Y:S05]  /*5e20*/  BSYNC B1 ;  /* 0x0000000000017941 */ /* 0x000fea0003800000 */
.L_x_510:
[----:B------:R-:W-:-:S13]  /*5e30*/  ISETP.NE.AND P4, PT, R103, RZ, PT ;  /* 0x000000ff6700720c */ /* 0x000fda0003f85270 */
        /* <DEDUP_REMOVED lines=8> */
[----:B----4-:R-:W-:Y:S01]  /*5ec0*/  HADD2.F32 R32, -RZ, R15.H1_H1 ;  /* 0x3000000fff207230 */ /* 0x010fe20000004100 */
[----:B------:R-:W-:Y:S01]  /*5ed0*/  SHF.R.U32.HI R33, RZ, 0x10, R35 ;  /* 0x00000010ff217819 */ /* 0x000fe20000011623 */
[----:B---3--:R-:W-:Y:S01]  /*5ee0*/  HADD2.F32 R11, -RZ, R13.H1_H1 ;  /* 0x3000000dff0b7230 */ /* 0x008fe20000004100 */
[--C-:B------:R-:W-:Y:S01]  /*5ef0*/  SHF.R.U64 R36, R36, 0x10, R37.reuse ;  /* 0x0000001024247819 */ /* 0x100fe20000001225 */
[----:B------:R-:W-:Y:S01]  /*5f00*/  HADD2.F32 R15, -RZ, R15.H0_H0 ;  /* 0x2000000fff0f7230 */ /* 0x000fe20000004100 */
[----:B------:R-:W-:Y:S01]  /*5f10*/  SHF.R.U32.HI R35, RZ, 0x10, R37 ;  /* 0x00000010ff237819 */ /* 0x000fe20000011625 */
[----:B------:R-:W-:Y:S02]  /*5f20*/  HADD2.F32 R13, -RZ, R13.H0_H0 ;  /* 0x2000000dff0d7230 */ /* 0x000fe40000004100 */
[----:B------:R-:W-:Y:S02]  /*5f30*/  HADD2.F32 R36, -RZ, R36.H0_H0 ;  /* 0x20000024ff247230 */ /* 0x000fe40000004100 */
[----:B------:R-:W-:-:S02]  /*5f40*/  HADD2.F32 R35, -RZ, R35.H0_H0 ;  /* 0x20000023ff237230 */ /* 0x000fc40000004100 */
[----:B------:R-:W-:Y:S02]  /*5f50*/  HADD2.F32 R33, -RZ, R33.H0_H0 ;  /* 0x20000021ff217230 */ /* 0x000fe40000004100 */
[-C--:B------:R-:W-:Y:S01]  /*5f60*/  FMUL.FTZ R40, R11, R36.reuse ;  /* 0x000000240b287220 */ /* 0x080fe20000410000 */
[----:B------:R-:W-:Y:S02]  /*5f70*/  HADD2.F32 R34, -RZ, R34.H0_H0 ;  /* 0x20000022ff227230 */ /* 0x000fe40000004100 */
[-C--:B------:R-:W-:Y:S01]  /*5f80*/  FMUL.FTZ R37, R15, R35.reuse ;  /* 0x000000230f257220 */ /* 0x080fe20000410000 */
[C---:B------:R-:W-:Y:S01]  /*5f90*/  FMUL.FTZ R36, R13.reuse, R36 ;  /* 0x000000240d247220 */ /* 0x040fe20000410000 */
[C---:B------:R-:W-:Y:S02]  /*5fa0*/  FMUL.FTZ R42, R32.reuse, R35 ;  /* 0x00000023202a7220 */ /* 0x040fe40000410000 */
[----:B------:R-:W-:Y:S01]  /*5fb0*/  FFMA.FTZ R41, R32, R33, R37 ;  /* 0x0000002120297223 */ /* 0x000fe20000010025 */
[-C--:B------:R-:W-:Y:S01]  /*5fc0*/  FFMA.FTZ R40, R13, R34.reuse, -R40 ;  /* 0x000000220d287223 */ /* 0x080fe20000010828 */
[----:B------:R-:W-:Y:S01]  /*5fd0*/  FFMA.FTZ R35, R11, R34, R36 ;  /* 0x000000220b237223 */ /* 0x000fe20000010024 */
[----:B------:R-:W-:-:S02]  /*5fe0*/  HADD2.F32 R32, -RZ, R122.H0_H0 ;  /* 0x2000007aff207230 */ /* 0x000fc40000004100 */
[----:B------:R-:W-:Y:S01]  /*5ff0*/  FFMA.FTZ R42, R15, R33, -R42 ;  /* 0x000000210f2a7223 */ /* 0x000fe2000001082a */
[----:B------:R-:W-:Y:S02]  /*6000*/  HADD2.F32 R122, -RZ, R122.H1_H1 ;  /* 0x3000007aff7a7230 */ /* 0x000fe40000004100 */
[----:B------:R-:W-:Y:S02]  /*6010*/  HADD2.F32 R11, -RZ, R12.H1_H1 ;  /* 0x3000000cff0b7230 */ /* 0x000fe40000004100 */
[----:B------:R-:W-:Y:S02]  /*6020*/  HADD2.F32 R13, -RZ, R14.H1_H1 ;  /* 0x3000000eff0d7230 */ /* 0x000fe40000004100 */
[----:B------:R-:W-:Y:S02]  /*6030*/  HADD2.F32 R12, -RZ, R12.H0_H0 ;  /* 0x2000000cff0c7230 */ /* 0x000fe40000004100 */
[----:B------:R-:W-:Y:S01]  /*6040*/  FMUL.FTZ R33, R11, R32 ;  /* 0x000000200b217220 */ /* 0x000fe20000410000 */
[----:B------:R-:W-:-:S02]  /*6050*/  HADD2.F32 R14, -RZ, R14.H0_H0 ;  /* 0x2000000eff0e7230 */ /* 0x000fc40000004100 */
[----:B------:R-:W-:Y:S01]  /*6060*/  FMUL.FTZ R37, R13, R122 ;  /* 0x0000007a0d257220 */ /* 0x000fe20000410000 */
        /* <DEDUP_REMOVED lines=12> */
.L_x_515:
[----:B------:R-:W-:Y:S05]  /*6130*/  BSYNC B1 ;  /* 0x0000000000017941 */ /* 0x000fea0003800000 */
.L_x_514:
[----:B----4-:R0:W-:Y:S01]  /*6140*/  ST.E.128 desc[UR60][R38.64], R12 ;  /* 0x0000000c26007985 */ /* 0x0101e2000c101d3c */
[----:B------:R-:W-:Y:S05]  /*6150*/  BRA `(.L_x_493) ;  /* 0x0000004000547947 */ /* 0x000fea0003800000 */
.L_x_459:
        /* <DEDUP_REMOVED lines=18> */
[----:B------:R-:W-:Y:S02]  /*6280*/  IADD3 R32, P5, R92, R12, RZ ;  /* 0x0000000c5c207210 */ /* 0x000fe40007fbe0ff */
[----:B------:R-:W-:Y:S02]  /*6290*/  CS2R R42, SRZ ;  /* 0x00000000002a7805 */ /* 0x000fe4000001ff00 */
[----:B------:R-:W-:Y:S01]  /*62a0*/  CS2R R40, SRZ ;  /* 0x0000000000287805 */ /* 0x000fe2000001ff00 */
[----:B------:R-:W-:Y:S01]  /*62b0*/  IMAD.X R34, R11, 0x1, R107, P0 ;  /* 0x000000010b227824 */ /* 0x000fe200000e066b */
[----:B------:R-:W-:Y:S02]  /*62c0*/  LEA R56, P0, R33, UR4, 0x1 ;  /* 0x0000000421387c11 */ /* 0x000fe4000f8008ff */
[----:B------:R-:W-:-:S02]  /*62d0*/  CS2R R54, SRZ ;  /* 0x0000000000367805 */ /* 0x000fc4000001ff00 */
[----:B------:R-:W-:Y:S02]  /*62e0*/  CS2R R52, SRZ ;  /* 0x0000000000347805 */ /* 0x000fe4000001ff00 */
[----:B------:R-:W-:Y:S01]  /*62f0*/  LEA.HI.X R57, R33, UR5, R34, 0x1, P0 ;  /* 0x0000000521397c11 */ /* 0x000fe200080f0c22 */
[----:B------:R-:W-:Y:S01]  /*6300*/  ULDC.64 UR4, c[0x0][0x400] ;  /* 0x0001000000047ab9 */ /* 0x000fe20000000a00 */
[----:B------:R-:W-:Y:S01]  /*6310*/  ISETP.GE.AND P0, PT, R16, R128, PT ;  /* 0x000000801000720c */ /* 0x000fe20003f06270 */
[----:B------:R-:W-:Y:S01]  /*6320*/  IMAD.X R33, R82, 0x1, R106, P5 ;  /* 0x0000000152217824 */ /* 0x000fe200028e066a */
[----:B------:R-:W-:-:S04]  /*6330*/  LEA R60, P5, R32, UR4, 0x1 ;  /* 0x00000004203c7c11 */ /* 0x000fc8000f8a08ff */
[----:B------:R-:W-:Y:S02]  /*6340*/  LEA.HI.X R61, R32, UR5, R33, 0x1, P5 ;  /* 0x00000005203d7c11 */ /* 0x000fe4000a8f0c21 */
[----:B------:R-:W-:-:S05]  /*6350*/  ISETP.GE.AND P5, PT, R0, R128, PT ;  /* 0x000000800000720c */ /* 0x000fca0003fa6270 */
[----:B------:R0:W5:Y:S04]  /*6360*/  @!P0 LDG.E.128 R40, desc[UR60][R56.64] ;  /* 0x0000003c38288981 */ /* 0x000168000c1e1d00 */
[----:B------:R0:W5:Y:S01]  /*6370*/  @!P0 LDG.E.128 R52, desc[UR60][R60.64] ;  /* 0x0000003c3c348981 */ /* 0x000162000c1e1d00 */
[----:B------:R-:W-:Y:S02]  /*6380*/  ISETP.GE.AND P0, PT, R3, R128, PT ;  /* 0x000000800300720c */ /* 0x000fe40003f06270 */
        /* <DEDUP_REMOVED lines=8> */
[----:B------:R0:W5:Y:S04]  /*6410*/  @!P5 LDG.E.128 R36, desc[UR60][R56.64+0x40] ;  /* 0x0000403c3824d981 */ /* 0x000168000c1e1d00 */
[----:B------:R0:W5:Y:S04]  /*6420*/  @!P0 LDG.E.128 R32, desc[UR60][R56.64+0x80] ;  /* 0x0000803c38208981 */ /* 0x000168000c1e1d00 */
[----:B------:R0:W5:Y:S04]  /*6430*/  @!P5 LDG.E.128 R48, desc[UR60][R60.64+0x40] ;  /* 0x0000403c3c30d981 */ /* 0x000168000c1e1d00 */
[----:B------:R0:W5:Y:S02]  /*6440*/  @!P0 LDG.E.128 R44, desc[UR60][R60.64+0x80] ;  /* 0x0000803c3c2c8981 */ /* 0x000164000c1e1d00 */
.L_x_517:
[----:B------:R-:W-:Y:S05]  /*6450*/  BSYNC B1 ;  /* 0x0000000000017941 */ /* 0x000fea0003800000 */
.L_x_516:
        /* <DEDUP_REMOVED lines=12> */
[----:B-----5:R-:W-:Y:S01]  /*6520*/  MOV R81, R34 ;  /* 0x0000002200517202 */ /* 0x020fe20000000f00 */
[----:B------:R-:W-:Y:S01]  /*6530*/  IMAD.MOV.U32 R80, RZ, RZ, R35 ;  /* 0x000000ffff507224 */ /* 0x000fe200078e0023 */
        /* <DEDUP_REMOVED lines=8> */
[----:B------:R-:W-:Y:S02]  /*65c0*/  IADD3 R11, P0, P6, R92, R12, R113 ;  /* 0x0000000c5c0b7210 */ /* 0x000fe40007e1e071 */
[----:B------:R-:W-:-:S02]  /*65d0*/  CS2R R78, SRZ ;  /* 0x00000000004e7805 */ /* 0x000fc4000001ff00 */
[----:B------:R-:W-:Y:S02]  /*65e0*/  CS2R R76, SRZ ;  /* 0x00000000004c7805 */ /* 0x000fe4000001ff00 */
[----:B------:R-:W-:Y:S02]  /*65f0*/  IADD3.X R82, R106, R82, R112, P0, P6 ;  /* 0x000000526a527210 */ /* 0x000fe400007ec470 */
[----:B------:R-:W-:-:S04]  /*6600*/  LEA R12, P0, R14, UR4, 0x1 ;  /* 0x000000040e0c7c11 */ /* 0x000fc8000f8008ff */
[----:B------:R-:W-:Y:S02]  /*6610*/  LEA.HI.X R13, R14, UR5, R13, 0x1, P0 ;  /* 0x000000050e0d7c11 */ /* 0x000fe400080f0c0d */
[----:B------:R-:W-:-:S04]  /*6620*/  LEA R14, P0, R11, UR6, 0x1 ;  /* 0x000000060b0e7c11 */ /* 0x000fc8000f8008ff */
[----:B------:R-:W-:Y:S02]  /*6630*/  LEA.HI.X R15, R11, UR7, R82, 0x1, P0 ;  /* 0x000000070b0f7c11 */ /* 0x000fe400080f0c52 */
[----:B------:R-:W-:Y:S02]  /*6640*/  ISETP.GE.AND P0, PT, R16, R128, PT ;  /* 0x000000801000720c */ /* 0x000fe40003f06270 */
[----:B------:R-:W-:Y:S02]  /*6650*/  CS2R R62, SRZ ;  /* 0x00000000003e7805 */ /* 0x000fe4000001ff00 */
[----:B------:R-:W-:Y:S02]  /*6660*/  CS2R R60, SRZ ;  /* 0x00000000003c7805 */ /* 0x000fe4000001ff00 */
[----:B------:R-:W-:Y:S02]  /*6670*/  CS2R R74, SRZ ;  /* 0x00000000004a7805 */ /* 0x000fe4000001ff00 */
[----:B------:R-:W-:-:S05]  /*6680*/  CS2R R72, SRZ ;  /* 0x0000000000487805 */ /* 0x000fca000001ff00 */
[----:B------:R0:W5:Y:S04]  /*6690*/  @!P0 LDG.E.128 R64, desc[UR60][R12.64] ;  /* 0x0000003c0c408981 */ /* 0x000168000c1e1d00 */
[----:B------:R0:W5:Y:S01]  /*66a0*/  @!P0 LDG.E.128 R76, desc[UR60][R14.64] ;  /* 0x0000003c0e4c8981 */ /* 0x000162000c1e1d00 */
[----:B------:R-:W-:Y:S02]  /*66b0*/  ISETP.GE.AND P0, PT, R0, R128, PT ;  /* 0x000000800000720c */ /* 0x000fe40003f06270 */
[----:B------:R-:W-:Y:S02]  /*66c0*/  CS2R R58, SRZ ;  /* 0x00000000003a7805 */ /* 0x000fe4000001ff00 */
[----:B------:R-:W-:Y:S02]  /*66d0*/  CS2R R56, SRZ ;  /* 0x0000000000387805 */ /* 0x000fe4000001ff00 */
[----:B------:R-:W-:-:S02]  /*66e0*/  CS2R R70, SRZ ;  /* 0x0000000000467805 */ /* 0x000fc4000001ff00 */
[----:B------:R-:W-:-:S05]  /*66f0*/  CS2R R68, SRZ ;  /* 0x0000000000447805 */ /* 0x000fca000001ff00 */
[----:B------:R0:W5:Y:S04]  /*6700*/  @!P0 LDG.E.128 R60, desc[UR60][R12.64+0x40] ;  /* 0x0000403c0c3c8981 */ /* 0x000168000c1e1d00 */
[----:B------:R0:W5:Y:S01]  /*6710*/  @!P0 LDG.E.128 R72, desc[UR60][R14.64+0x40] ;  /* 0x0000403c0e488981 */ /* 0x000162000c1e1d00 */
[----:B------:R-:W-:-:S13]  /*6720*/  ISETP.GE.AND P0, PT, R3, R128, PT ;  /* 0x000000800300720c */ /* 0x000fda0003f06270 */
[----:B------:R0:W5:Y:S04]  /*6730*/  @!P0 LDG.E.128 R56, desc[UR60][R12.64+0x80] ;  /* 0x0000803c0c388981 */ /* 0x000168000c1e1d00 */
[----:B------:R0:W5:Y:S02]  /*6740*/  @!P0 LDG.E.128 R68, desc[UR60][R14.64+0x80] ;  /* 0x0000803c0e448981 */ /* 0x000164000c1e1d00 */
.L_x_519:
[----:B------:R-:W-:Y:S05]  /*6750*/  BSYNC B1 ;  /* 0x0000000000017941 */ /* 0x000fea0003800000 */
.L_x_518:
[----:B------:R-:W2:Y:S01]  /*6760*/  LDL R11, [R1+0x30] ;  /* 0x00003000010b7983 */ /* 0x000ea20000100800 */
[----:B0-----:R-:W-:Y:S01]  /*6770*/  MOV R12, R33 ;  /* 0x00000021000c7202 */ /* 0x001fe20000000f00 */
[----:B------:R-:W-:Y:S01]  /*6780*/  IMAD.MOV.U32 R14, RZ, RZ, R37 ;  /* 0x000000ffff0e7224 */ /* 0x000fe200078e0025 */
[----:B------:R-:W-:Y:S02]  /*6790*/  MOV R13, R36 ;  /* 0x00000024000d7202 */ /* 0x000fe40000000f00 */
[----:B------:R-:W-:Y:S02]  /*67a0*/  PRMT R210, R81, 0x5410, R80 ;  /* 0x0000541051d27816 */ /* 0x000fe40000000050 */
[----:B--2---:R-:W-:Y:S01]  /*67b0*/  R2UR UR4, R11 ;  /* 0x000000000b0472ca */ /* 0x004fe200000e0000 */
[----:B------:R-:W-:-:S05]  /*67c0*/  IMAD.MOV.U32 R11, RZ, RZ, R32 ;  /* 0x000000ffff0b7224 */ /* 0x000fca00078e0020 */
[----:B------:R-:W-:Y:S01]  /*67d0*/  PRMT R211, R11, 0x5410, R12 ;  /* 0x000054100bd37816 */ /* 0x000fe2000000000c */
[----:B------:R-:W-:Y:S02]  /*67e0*/  IMAD.MOV.U32 R11, RZ, RZ, R38 ;  /* 0x000000ffff0b7224 */ /* 0x000fe400078e0026 */
[----:B------:R-:W-:-:S03]  /*67f0*/  IMAD.MOV.U32 R12, RZ, RZ, R39 ;  /* 0x000000ffff0c7224 */ /* 0x000fc600078e0027 */
[----:B------:R-:W-:Y:S01]  /*6800*/  PRMT R224, R11, 0x7610, R224 ;  /* 0x000076100be07816 */ /* 0x000fe200000000e0 */
[----:B------:R-:W-:Y:S01]  /*6810*/  IMAD.MOV.U32 R11, RZ, RZ, R42 ;  /* 0x000000ffff0b7224 */ /* 0x000fe200078e002a */
[----:B------:R0:W-:Y:S01]  /*6820*/  STL.S16 [R1+0x44], R12 ;  /* 0x0000440c01007387 */ /* 0x0001e20000100600 */
[----:B------:R-:W-:-:S03]  /*6830*/  UISETP.NE.AND UP0, UPT, UR4, 0x3, UPT ;  /* 0x000000030400788c */ /* 0x000fc6000bf05270 */
[----:B------:R1:W-:Y:S03]  /*6840*/  STL.S16 [R1+0x3c], R13 ;  /* 0x00003c0d01007387 */ /* 0x0003e60000100600 */
[----:B------:R-:W-:Y:S01]  /*6850*/  PLOP3.LUT P0, PT, PT, PT, UP0, 0x80, 0x0 ;  /* 0x000000000000781c */ /* 0x000fe20003f0f008 */
[----:B------:R2:W-:Y:S01]  /*6860*/  STL.S16 [R1+0x48], R14 ;  /* 0x0000480e01007387 */ /* 0x0005e20000100600 */
[----:B0-----:R-:W-:-:S03]  /*6870*/  MOV R12, R43 ;  /* 0x0000002b000c7202 */ /* 0x001fc60000000f00 */
[----:B------:R0:W-:Y:S01]  /*6880*/  STL.S16 [R1+0x4a], R11 ;  /* 0x00004a0b01007387 */ /* 0x0001e20000100600 */
[----:B-1----:R-:W-:-:S03]  /*6890*/  IMAD.MOV.U32 R13, RZ, RZ, R40 ;  /* 0x000000ffff0d7224 */ /* 0x002fc600078e0028 */
[----:B------:R1:W-:Y:S01]  /*68a0*/  STL.S16 [R1+0x4c], R12 ;  /* 0x00004c0c01007387 */ /* 0x0003e20000100600 */
[----:B--2---:R-:W-:-:S03]  /*68b0*/  IMAD.MOV.U32 R14, RZ, RZ, R41 ;  /* 0x000000ffff0e7224 */ /* 0x004fc600078e0029 */
[----:B------:R2:W-:Y:S01]  /*68c0*/  STL.S16 [R1+0x4e], R13 ;  /* 0x00004e0d01007387 */ /* 0x0005e20000100600 */
[----:B0-----:R-:W-:Y:S02]  /*68d0*/  MOV R11, R45 ;  /* 0x0000002d000b7202 */ /* 0x001fe40000000f00 */
[----:B------:R-:W-:Y:S01]  /*68e0*/  PRMT R203, R14, 0x7610, R203 ;  /* 0x000076100ecb7816 */ /* 0x000fe200000000cb */
[----:B------:R-:W-:Y:S01]  /*68f0*/  IMAD.MOV.U32 R14, RZ, RZ, R44 ;  /* 0x000000ffff0e7224 */ /* 0x000fe200078e002c */
[----:B-1----:R-:W-:Y:S01]  /*6900*/  MOV R12, R46 ;  /* 0x0000002e000c7202 */ /* 0x002fe20000000f00 */
[----:B--2---:R-:W-:-:S03]  /*6910*/  IMAD.MOV.U32 R13, RZ, RZ, R47 ;  /* 0x000000ffff0d7224 */ /* 0x004fc600078e002f */
[----:B------:R-:W-:Y:S01]  /*6920*/  PRMT R213, R14, 0x5410, R11 ;  /* 0x000054100ed57816 */ /* 0x000fe2000000000b */
[----:B------:R-:W-:Y:S02]  /*6930*/  IMAD.MOV.U32 R11, RZ, RZ, R49 ;  /* 0x000000ffff0b7224 */ /* 0x000fe400078e0031 */
[----:B------:R-:W-:Y:S01]  /*6940*/  IMAD.MOV.U32 R14, RZ, RZ, R50 ;  /* 0x000000ffff0e7224 */ /* 0x000fe200078e0032 */
[----:B------:R-:W-:Y:S01]  /*6950*/  PRMT R212, R12, 0x5410, R13 ;  /* 0x000054100cd47816 */ /* 0x000fe2000000000d */
[----:B------:R-:W-:Y:S01]  /*6960*/  IMAD.MOV.U32 R13, RZ, RZ, R51 ;  /* 0x000000ffff0d7224 */ /* 0x000fe200078e0033 */
[----:B------:R-:W-:Y:S02]  /*6970*/  MOV R12, R48 ;  /* 0x00000030000c7202 */ /* 0x000fe40000000f00 */
[----:B------:R-:W-:Y:S01]  /*6980*/  PRMT R224, R224, 0x5410, R14 ;  /* 0x00005410e0e07816 */ /* 0x000fe2000000000e */
[----:B------:R-:W-:Y:S01]  /*6990*/  IMAD.MOV.U32 R14, RZ, RZ, R53 ;  /* 0x000000ffff0e7224 */ /* 0x000fe200078e0035 */
[----:B------:R0:W-:Y:S04]  /*69a0*/  STL.S16 [R1+0x46], R13 ;  /* 0x0000460d01007387 */ /* 0x0001e80000100600 */
[----:B------:R1:W-:Y:S01]  /*69b0*/  STL.S16 [R1+0x3e], R12 ;  /* 0x00003e0c01007387 */ /* 0x0003e20000100600 */
[----:B------:R-:W-:-:S02]  /*69c0*/  PRMT R159, R14, 0x7610, R159 ;  /* 0x000076100e9f7816 */ /* 0x000fc4000000009f */
[----:B-----5:R-:W-:Y:S01]  /*69d0*/  MOV R14, R58 ;  /* 0x0000003a000e7202 */ /* 0x020fe20000000f00 */
[----:B------:R2:W-:Y:S01]  /*69e0*/  STL.S16 [R1+0x50], R11 ;  /* 0x0000500b01007387 */ /* 0x0005e20000100600 */
[----:B0-----:R-:W-:Y:S01]  /*69f0*/  IMAD.MOV.U32 R13, RZ, RZ, R52 ;  /* 0x000000ffff0d7224 */ /* 0x001fe200078e0034 */
[----:B-1----:R-:W-:Y:S01]  /*6a00*/  MOV R12, R55 ;  /* 0x00000037000c7202 */ /* 0x002fe20000000f00 */
[----:B--2---:R-:W-:-:S05]  /*6a10*/  IMAD.MOV.U32 R11, RZ, RZ, R54 ;  /* 0x000000ffff0b7224 */ /* 0x004fca00078e0036 */
[----:B------:R0:W-:Y:S04]  /*6a20*/  STL.S16 [R1+0x52], R11 ;  /* 0x0000520b01007387 */ /* 0x0001e80000100600 */
[----:B------:R1:W-:Y:S04]  /*6a30*/  STL.S16 [R1+0x54], R12 ;  /* 0x0000540c01007387 */ /* 0x0003e80000100600 */
[----:B------:R2:W-:Y:S01]  /*6a40*/  STL.S16 [R1+0x56], R13 ;  /* 0x0000560d01007387 */ /* 0x0005e20000100600 */
[----:B0-----:R-:W-:Y:S01]  /*6a50*/  MOV R11, R57 ;  /* 0x00000039000b7202 */ /* 0x001fe20000000f00 */
[----:B-1----:R-:W-:-:S02]  /*6a60*/  IMAD.MOV.U32 R12, RZ, RZ, R56 ;  /* 0x000000ffff0c7224 */ /* 0x002fc400078e0038 */
[----:B--2---:R-:W-:-:S03]  /*6a70*/  IMAD.MOV.U32 R13, RZ, RZ, R59 ;  /* 0x000000ffff0d7224 */ /* 0x004fc600078e003b */
[----:B------:R-:W-:Y:S01]  /*6a80*/  PRMT R150, R12, 0x5410, R11 ;  /* 0x000054100c967816 */ /* 0x000fe2000000000b */
[----:B------:R-:W-:Y:S01]  /*6a90*/  IMAD.MOV.U32 R11, RZ, RZ, R61 ;  /* 0x000000ffff0b7224 */ /* 0x000fe200078e003d */
[----:B------:R-:W-:Y:S02]  /*6aa0*/  MOV R12, R60 ;  /* 0x0000003c000c7202 */ /* 0x000fe40000000f00 */
[----:B------:R-:W-:Y:S01]  /*6ab0*/  PRMT R149, R14, 0x5410, R13 ;  /* 0x000054100e957816 */ /* 0x000fe2000000000d */
[----:B------:R-:W-:Y:S01]  /*6ac0*/  IMAD.MOV.U32 R14, RZ, RZ, R62 ;  /* 0x000000ffff0e7224 */ /* 0x000fe200078e003e */
[----:B------:R-:W-:Y:S01]  /*6ad0*/  PRMT R154, R12, 0x5410, R11 ;  /* 0x000054100c9a7816 */ /* 0x000fe2000000000b */
[----:B------:R-:W-:Y:S01]  /*6ae0*/  IMAD.MOV.U32 R12, RZ, RZ, R66 ;  /* 0x000000ffff0c7224 */ /* 0x000fe200078e0042 */
[----:B------:R-:W-:Y:S01]  /*6af0*/  MOV R11, R67 ;  /* 0x00000043000b7202 */ /* 0x000fe20000000f00 */
[----:B------:R-:W-:-:S03]  /*6b00*/  IMAD.MOV.U32 R13, RZ, RZ, R63 ;  /* 0x000000ffff0d7224 */ /* 0x000fc600078e003f */
[----:B------:R-:W-:Y:S01]  /*6b10*/  PRMT R206, R12, 0x5410, R11 ;  /* 0x000054100cce7816 */ /* 0x000fe2000000000b */
[----:B------:R-:W-:Y:S01]  /*6b20*/  IMAD.MOV.U32 R12, RZ, RZ, R64 ;  /* 0x000000ffff0c7224 */ /* 0x000fe200078e0040 */
[----:B------:R-:W-:Y:S01]  /*6b30*/  PRMT R153, R14, 0x5410, R13 ;  /* 0x000054100e997816 */ /* 0x000fe2000000000d */
        /* <DEDUP_REMOVED lines=20> */
[----:B------:R-:W-:Y:S06]  /*6c80*/  @!P0 BRA `(.L_x_520) ;  /* 0x0000000000048947 */ /* 0x000fec0003800000 */
[----:B------:R-:W-:Y:S01]  /*6c90*/  BPT.TRAP 0x1 ;  /* 0x000000040000795c */ /* 0x000fe20000300000 */
.L_x_520:
[----:B------:R-:W-:Y:S01]  /*6ca0*/  LEA R88, R18, R2, 0x3 ;  /* 0x0000000212587211 */ /* 0x000fe200078e18ff */
[----:B------:R-:W0:Y:S01]  /*6cb0*/  LDC R135, c[0x0][0x2f4] ;  /* 0x0000bd00ff877b82 */ /* 0x000e220000000800 */
[----:B------:R-:W-:Y:S01]  /*6cc0*/  SHF.L.U32 R89, R166, 0x1f, RZ ;  /* 0x0000001fa6597819 */ /* 0x000fe200000006ff */
[----:B------:R-:W-:Y:S03]  /*6cd0*/  BSSY B1, `(.L_x_521) ;  /* 0x0000003000017945 */ /* 0x000fe60003800000 */
[----:B------:R-:W1:Y:S02]  /*6ce0*/  SYNCS.PHASECHK.TRANS64.TRYWAIT P6, [R88+URZ+0x2a890], R89 ;  /* 0x02a89059580075a7 */ /* 0x000e6400080c017f */
[----:B-1----:R-:W-:Y:S05]  /*6cf0*/  @!P6 BRA `(.L_x_522) ;  /* 0x00000184000ce947 */ /* 0x002fea0003800000 */
.L_x_795:
[----:B------:R-:W-:Y:S05]  /*6d00*/  BSYNC B1 ;  /* 0x0000000000017941 */ /* 0x000fea0003800000 */
.L_x_521:
[----:B------:R-:W-:Y:S01]  /*6d10*/  UMOV UR4, 0xffffffff ;  /* 0xffffffff00047882 */ /* 0x000fe20000000000 */
[----:B0-----:R-:W-:Y:S02]  /*6d20*/  IMAD.IADD R139, R135, 0x1, -R129 ;  /* 0x00000001878b7824 */ /* 0x001fe400078e0a81 */
[----:B------:R-:W-:Y:S05]  /*6d30*/  BRA.DIV UR4, `(.L_x_523) ;  /* 0x0000018604107947 */ /* 0x000fea000b800000 */
[----:B------:R0:W2:Y:S04]  /*6d40*/  SHFL.IDX PT, R123, R118, RZ, 0x1c1f ;  /* 0x001c1fff767b7589 */ /* 0x0000a800000e0000 */
[----:B------:R0:W3:Y:S02]  /*6d50*/  SHFL.IDX PT, R11, R119, RZ, 0x1c1f ;  /* 0x001c1fff770b7589 */ /* 0x0000e400000e0000 */
.L_x_799:
[----:B------:R-:W-:Y:S04]  /*6d60*/  BSSY B1, `(.L_x_524) ;  /* 0x0000178000017945 */ /* 0x000fe80003800000 */
[----:B------:R-:W-:Y:S05]  /*6d70*/  @P4 BRA `(.L_x_525) ;  /* 0x0000001400d84947 */ /* 0x000fea0003800000 */
[----:B------:R-:W-:Y:S01]  /*6d80*/  ISETP.NE.AND P4, PT, R10, RZ, PT ;  /* 0x000000ff0a00720c */ /* 0x000fe20003f85270 */
[----:B------:R-:W-:Y:S01]  /*6d90*/  BSSY B2, `(.L_x_526) ;  /* 0x000007e000027945 */ /* 0x000fe20003800000 */
[----:B---3--:R-:W-:-:S11]  /*6da0*/  IMAD.MOV.U32 R122, RZ, RZ, R11 ;  /* 0x000000ffff7a7224 */ /* 0x008fd600078e000b */
[----:B------:R-:W-:Y:S05]  /*6db0*/  @!P4 BRA `(.L_x_527) ;  /* 0x0000000400ecc947 */ /* 0x000fea0003800000 */
[----:B------:R-:W-:Y:S01]  /*6dc0*/  SEL R12, R129, R139, !P3 ;  /* 0x0000008b810c7207 */ /* 0x000fe20005800000 */
[----:B------:R-:W-:Y:S01]  /*6dd0*/  BSSY B3, `(.L_x_528) ;  /* 0x0000073000037945 */ /* 0x000fe20003800000 */
[----:B------:R-:W-:Y:S02]  /*6de0*/  ISETP.GE.AND P4, PT, R16, R128, PT ;  /* 0x000000801000720c */ /* 0x000fe40003f86270 */
[----:B------:R-:W-:-:S04]  /*6df0*/  SHF.R.S32.HI R13, RZ, 0x1f, R12 ;  /* 0x0000001fff0d7819 */ /* 0x000fc8000001140c */
[----:B------:R-:W-:-:S04]  /*6e00*/  LEA.HI R13, R13, R12, RZ, 0x4 ;  /* 0x0000000c0d0d7211 */ /* 0x000fc800078f20ff */
[----:B------:R-:W-:-:S04]  /*6e10*/  LEA.HI.SX32 R156, R13, R124, 0x1c ;  /* 0x0000007c0d9c7211 */ /* 0x000fc800078fe2ff */
[----:B------:R-:W-:-:S04]  /*6e20*/  SHF.R.S32.HI R13, RZ, 0x1f, R156 ;  /* 0x0000001fff0d7819 */ /* 0x000fc8000001149c */
[----:B------:R-:W-:Y:S02]  /*6e30*/  LEA.HI R13, R13, R156, RZ, 0x3 ;  /* 0x0000009c0d0d7211 */ /* 0x000fe400078f18ff */
[----:B------:R-:W-:Y:S02]  /*6e40*/  SHF.L.U32 R156, R156, 0x3, RZ ;  /* 0x000000039c9c7819 */ /* 0x000fe400000006ff */
[----:B------:R-:W-:Y:S02]  /*6e50*/  SHF.R.S32.HI R13, RZ, 0x3, R13 ;  /* 0x00000003ff0d7819 */ /* 0x000fe4000001140d */
[----:B------:R-:W-:-:S03]  /*6e60*/  LOP3.LUT R12, R176, 0x38, R156, 0xf8, !PT ;  /* 0x00000038b00c7812 */ /* 0x000fc600078ef89c */
[----:B------:R-:W-:Y:S01]  /*6e70*/  IMAD R13, R13, 0x1800, R178 ;  /* 0x000018000d0d7824 */ /* 0x000fe200078e02b2 */
[----:B------:R-:W-:-:S05]  /*6e80*/  LOP3.LUT R12, R12, R177, RZ, 0x3c, !PT ;  /* 0x000000b10c0c7212 */ /* 0x000fca00078e3cff */
[----:B------:R-:W-:-:S04]  /*6e90*/  IMAD.IADD R12, R13, 0x1, R12 ;  /* 0x000000010d0c7824 */ /* 0x000fc800078e020c */
[C---:B------:R-:W-:Y:S02]  /*6ea0*/  IMAD R80, R18.reuse, 0x4800, R12 ;  /* 0x0000480012507824 */ /* 0x040fe400078e020c */
[----:B------:R-:W-:-:S03]  /*6eb0*/  IMAD R12, R18, 0x4800, R144 ;  /* 0x00004800120c7824 */ /* 0x000fc600078e0290 */
[----:B------:R-:W-:Y:S01]  /*6ec0*/  LEA R80, R80, R2, 0x1 ;  /* 0x0000000250507211 */ /* 0x000fe200078e08ff */
[----:B------:R-:W-:-:S05]  /*6ed0*/  IMAD R12, R12, 0x2, R2 ;  /* 0x000000020c0c7824 */ /* 0x000fca00078e0202 */
[----:B------:R-:W3:Y:S04]  /*6ee0*/  LDS.128 R80, [R80+0x18400] ;  /* 0x0184000050507984 */ /* 0x000ee80000000c00 */
[----:B------:R-:W4:Y:S01]  /*6ef0*/  LDS.128 R12, [R12+0x18400] ;  /* 0x018400000c0c7984 */ /* 0x000f220000000c00 */
[----:B------:R-:W-:Y:S05]  /*6f00*/  @P4 BRA `(.L_x_529) ;  /* 0x00000004007c4947 */ /* 0x000fea0003800000 */
[----:B---3--:R-:W-:Y:S02]  /*6f10*/  IMAD.MOV.U32 R158, RZ, RZ, R81 ;  /* 0x000000ffff9e7224 */ /* 0x008fe400078e0051 */
[----:B----4-:R-:W-:Y:S02]  /*6f20*/  IMAD.MOV.U32 R157, RZ, RZ, R13 ;  /* 0x000000ffff9d7224 */ /* 0x010fe400078e000d */
[----:B------:R-:W-:Y:S02]  /*6f30*/  HADD2.F32 R159, -RZ, R159.H0_H0 ;  /* 0x2000009fff9f7230 */ /* 0x000fe40000004100 */
[----:B------:R-:W-:Y:S02]  /*6f40*/  HADD2.F32 R13, -RZ, R158.H0_H0 ;  /* 0x2000009eff0d7230 */ /* 0x000fe40000004100 */
[----:B------:R-:W-:Y:S02]  /*6f50*/  HADD2.F32 R204, -RZ, R157.H0_H0 ;  /* 0x2000009dffcc7230 */ /* 0x000fe40000004100 */
[----:B------:R-:W-:-:S02]  /*6f60*/  HADD2.F32 R203, -RZ, R203.H0_H0 ;  /* 0x200000cbffcb7230 */ /* 0x000fc40000004100 */
[-C--:B------:R-:W-:Y:S01]  /*6f70*/  FMUL.FTZ R81, R13, R159.reuse ;  /* 0x0000009f0d517220 */ /* 0x080fe20000410000 */
[----:B------:R-:W-:-:S03]  /*6f80*/  FMUL.FTZ R159, R204, R159 ;  /* 0x0000009fcc9f7220 */ /* 0x000fc60000410000 */
[-C--:B------:R-:W-:Y:S01]  /*6f90*/  FFMA.FTZ R81, R204, R203.reuse, -R81 ;  /* 0x000000cbcc517223 */ /* 0x080fe20000010851 */
[----:B------:R-:W-:Y:S01]  /*6fa0*/  FFMA.FTZ R13, R13, R203, R159 ;  /* 0x000000cb0d0d7223 */ /* 0x000fe2000001009f */
[----:B------:R-:W3:Y:S04]  /*6fb0*/  LDL.S16 R204, [R1+0x4c] ;  /* 0x00004c0001cc7983 */ /* 0x000ee80000100600 */
[----:B------:R-:W4:Y:S01]  /*6fc0*/  LDL.S16 R203, [R1+0x54] ;  /* 0x0000540001cb7983 */ /* 0x000f220000100600 */
[----:B------:R-:W-:Y:S01]  /*6fd0*/  SHF.R.U32.HI R159, RZ, 0x10, R53 ;  /* 0x00000010ff9f7819 */ /* 0x000fe20000011635 */
[----:B------:R-:W-:Y:S01]  /*6fe0*/  HADD2.F32 R158, -RZ, R158.H1_H1 ;  /* 0x3000009eff9e7230 */ /* 0x000fe20000004100 */
[--C-:B------:R-:W-:Y:S02]  /*6ff0*/  SHF.R.U64 R40, R40, 0x10, R41.reuse ;  /* 0x0000001028287819 */ /* 0x100fe40000001229 */
[----:B------:R-:W-:Y:S01]  /*7000*/  SHF.R.U32.HI R41, RZ, 0x10, R41 ;  /* 0x00000010ff297819 */ /* 0x000fe20000011629 */
[----:B------:R-:W-:Y:S01]  /*7010*/  HADD2.F32 R159, -RZ, R159.H0_H0 ;  /* 0x2000009fff9f7230 */ /* 0x000fe20000004100 */
[----:B------:R-:W-:Y:S01]  /*7020*/  SHF.R.U64 R53, R52, 0x10, R53 ;  /* 0x0000001034357819 */ /* 0x000fe20000001235 */
[----:B------:R-:W-:-:S02]  /*7030*/  HADD2.F32 R52, -RZ, R157.H1_H1 ;  /* 0x3000009dff347230 */ /* 0x000fc40000004100 */
[----:B------:R-:W-:Y:S02]  /*7040*/  HADD2.F32 R41, -RZ, R41.H0_H0 ;  /* 0x20000029ff297230 */ /* 0x000fe40000004100 */
[-C--:B------:R-:W-:Y:S01]  /*7050*/  FMUL.FTZ R157, R158, R159.reuse ;  /* 0x0000009f9e9d7220 */ /* 0x080fe20000410000 */
[----:B------:R-:W-:-:S03]  /*7060*/  FMUL.FTZ R159, R52, R159 ;  /* 0x0000009f349f7220 */ /* 0x000fc60000410000 */
[-C--:B------:R-:W-:Y:S01]  /*7070*/  FFMA.FTZ R52, R52, R41.reuse, -R157 ;  /* 0x0000002934347223 */ /* 0x080fe2000001089d */
[----:B------:R-:W-:Y:S02]  /*7080*/  HADD2.F32 R157, -RZ, R83.H0_H0 ;  /* 0x20000053ff9d7230 */ /* 0x000fe40000004100 */
[----:B------:R-:W-:Y:S01]  /*7090*/  FFMA.FTZ R41, R158, R41, R159 ;  /* 0x000000299e297223 */ /* 0x000fe2000001009f */
[----:B------:R-:W-:Y:S02]  /*70a0*/  HADD2.F32 R159, -RZ, R15.H0_H0 ;  /* 0x2000000fff9f7230 */ /* 0x000fe40000004100 */
[----:B---3--:R-:W-:Y:S02]  /*70b0*/  HADD2.F32 R158, -RZ, R204.H0_H0 ;  /* 0x200000ccff9e7230 */ /* 0x008fe40000004100 */
[----:B----4-:R-:W-:-:S05]  /*70c0*/  HADD2.F32 R203, -RZ, R203.H0_H0 ;  /* 0x200000cbffcb7230 */ /* 0x010fca0000004100 */
[----:B------:R-:W-:-:S04]  /*70d0*/  FMUL.FTZ R204, R157, R203 ;  /* 0x000000cb9dcc7220 */ /* 0x000fc80000410000 */
[CC--:B------:R-:W-:Y:S01]  /*70e0*/  FFMA.FTZ R204, R159.reuse, R158.reuse, -R204 ;  /* 0x0000009e9fcc7223 */ /* 0x0c0fe200000108cc */
[----:B------:R-:W-:Y:S02]  /*70f0*/  FMUL.FTZ R159, R159, R203 ;  /* 0x000000cb9f9f7220 */ /* 0x000fe40000410000 */
[----:B------:R-:W3:Y:S02]  /*7100*/  LDL.LU.S16 R203, [R1+0x56] ;  /* 0x0000560001cb7983 */ /* 0x000ee40000300600 */
[----:B------:R-:W-:Y:S02]  /*7110*/  FFMA.FTZ R159, R157, R158, R159 ;  /* 0x0000009e9d9f7223 */ /* 0x000fe4000001009f */
[----:B------:R-:W4:Y:S01]  /*7120*/  LDL.LU.S16 R158, [R1+0x4e] ;  /* 0x00004e00019e7983 */ /* 0x000f220000300600 */
[--C-:B------:R-:W-:Y:S01]  /*7130*/  SHF.R.U64 R42, R42, 0x10, R43.reuse ;  /* 0x000000102a2a7819 */ /* 0x100fe2000000122b */
[----:B------:R-:W-:Y:S01]  /*7140*/  HADD2.F32 R15, -RZ, R15.H1_H1 ;  /* 0x3000000fff0f7230 */ /* 0x000fe20000004100 */
[----:B------:R-:W-:-:S02]  /*7150*/  SHF.R.U32.HI R157, RZ, 0x10, R43 ;  /* 0x00000010ff9d7819 */ /* 0x000fc4000001162b */
[--C-:B------:R-:W-:Y:S01]  /*7160*/  SHF.R.U64 R43, R54, 0x10, R55.reuse ;  /* 0x00000010362b7819 */ /* 0x100fe20000001237 */
[----:B------:R-:W-:Y:S01]  /*7170*/  HADD2.F32 R54, -RZ, R83.H1_H1 ;  /* 0x30000053ff367230 */ /* 0x000fe20000004100 */
[----:B------:R-:W-:Y:S01]  /*7180*/  SHF.R.U32.HI R55, RZ, 0x10, R55 ;  /* 0x00000010ff377819 */ /* 0x000fe20000011637 */
[----:B------:R-:W-:-:S04]  /*7190*/  HADD2.F32 R157, -RZ, R157.H0_H0 ;  /* 0x2000009dff9d7230 */ /* 0x000fc80000004100 */
[----:B------:R-:W-:-:S05]  /*71a0*/  HADD2.F32 R55, -RZ, R55.H0_H0 ;  /* 0x20000037ff377230 */ /* 0x000fca0000004100 */
[----:B------:R-:W-:-:S04]  /*71b0*/  FMUL.FTZ R83, R54, R55 ;  /* 0x0000003736537220 */ /* 0x000fc80000410000 */
[C---:B------:R-:W-:Y:S01]  /*71c0*/  FFMA.FTZ R83, R15.reuse, R157, -R83 ;  /* 0x0000009d0f537223 */ /* 0x040fe20000010853 */
[----:B------:R-:W-:-:S04]  /*71d0*/  FMUL.FTZ R15, R15, R55 ;  /* 0x000000370f0f7220 */ /* 0x000fc80000410000 */
[----:B------:R-:W-:Y:S01]  /*71e0*/  FFMA.FTZ R15, R54, R157, R15 ;  /* 0x0000009d360f7223 */ /* 0x000fe2000001000f */
[----:B------:R-:W-:Y:S02]  /*71f0*/  HADD2.F32 R54, -RZ, R80.H0_H0 ;  /* 0x20000050ff367230 */ /* 0x000fe40000004100 */
[----:B------:R-:W-:Y:S02]  /*7200*/  HADD2.F32 R157, -RZ, R12.H0_H0 ;  /* 0x2000000cff9d7230 */ /* 0x000fe40000004100 */
[----:B------:R-:W-:Y:S02]  /*7210*/  HADD2.F32 R53, -RZ, R53.H0_H0 ;  /* 0x20000035ff357230 */ /* 0x000fe40000004100 */
[----:B------:R-:W-:Y:S02]  /*7220*/  HADD2.F32 R80, -RZ, R80.H1_H1 ;  /* 0x30000050ff507230 */ /* 0x000fe40000004100 */
[----:B------:R-:W-:Y:S02]  /*7230*/  HADD2.F32 R12, -RZ, R12.H1_H1 ;  /* 0x3000000cff0c7230 */ /* 0x000fe40000004100 */
[----:B------:R-:W-:-:S02]  /*7240*/  HADD2.F32 R40, -RZ, R40.H0_H0 ;  /* 0x20000028ff287230 */ /* 0x000fc40000004100 */
[----:B---3--:R-:W-:Y:S02]  /*7250*/  HADD2.F32 R203, -RZ, R203.H0_H0 ;  /* 0x200000cbffcb7230 */ /* 0x008fe40000004100 */
[----:B----4-:R-:W-:-:S03]  /*7260*/  HADD2.F32 R55, -RZ, R158.H0_H0 ;  /* 0x2000009eff377230 */ /* 0x010fc60000004100 */
[-C--:B------:R-:W-:Y:S01]  /*7270*/  FMUL.FTZ R158, R54, R203.reuse ;  /* 0x000000cb369e7220 */ /* 0x080fe20000410000 */
[----:B------:R-:W-:-:S03]  /*7280*/  FMUL.FTZ R203, R157, R203 ;  /* 0x000000cb9dcb7220 */ /* 0x000fc60000410000 */
[-C--:B------:R-:W-:Y:S01]  /*7290*/  FFMA.FTZ R158, R157, R55.reuse, -R158 ;  /* 0x000000379d9e7223 */ /* 0x080fe2000001089e */
[----:B------:R-:W-:Y:S01]  /*72a0*/  FFMA.FTZ R203, R54, R55, R203 ;  /* 0x0000003736cb7223 */ /* 0x000fe200000100cb */
[-C--:B------:R-:W-:Y:S01]  /*72b0*/  FMUL.FTZ R54, R80, R53.reuse ;  /* 0x0000003550367220 */ /* 0x080fe20000410000 */
[----:B------:R-:W3:Y:S01]  /*72c0*/  LDL.S16 R157, [R1+0x52] ;  /* 0x00005200019d7983 */ /* 0x000ee20000100600 */
[C---:B------:R-:W-:Y:S02]  /*72d0*/  FMUL.FTZ R53, R12.reuse, R53 ;  /* 0x000000350c357220 */ /* 0x040fe40000410000 */
[-C--:B------:R-:W-:Y:S02]  /*72e0*/  FFMA.FTZ R12, R12, R40.reuse, -R54 ;  /* 0x000000280c0c7223 */ /* 0x080fe40000010836 */
[----:B------:R-:W4:Y:S01]  /*72f0*/  LDL.S16 R54, [R1+0x4a] ;  /* 0x00004a0001367983 */ /* 0x000f220000100600 */
[----:B------:R-:W-:Y:S01]  /*7300*/  FFMA.FTZ R40, R80, R40, R53 ;  /* 0x0000002850287223 */ /* 0x000fe20000010035 */
[----:B------:R-:W-:Y:S01]  /*7310*/  HADD2.F32 R53, -RZ, R82.H0_H0 ;  /* 0x20000052ff357230 */ /* 0x000fe20000004100 */
[----:B------:R-:W-:Y:S01]  /*7320*/  F2FP.F16.F32.PACK_AB R83, R83, R204 ;  /* 0x000000cc5353723e */ /* 0x000fe200000000ff */
[----:B------:R-:W-:Y:S01]  /*7330*/  HADD2.F32 R55, -RZ, R14.H0_H0 ;  /* 0x2000000eff377230 */ /* 0x000fe20000004100 */
[----:B------:R-:W-:Y:S01]  /*7340*/  F2FP.F16.F32.PACK_AB R41, R41, R13 ;  /* 0x0000000d2929723e */ /* 0x000fe200000000ff */
[----:B------:R-:W-:Y:S01]  /*7350*/  HADD2.F32 R43, -RZ, R43.H0_H0 ;  /* 0x2000002bff2b7230 */ /* 0x000fe20000004100 */
[----:B------:R-:W-:Y:S01]  /*7360*/  F2FP.F16.F32.PACK_AB R40, R40, R203 ;  /* 0x000000cb2828723e */ /* 0x000fe200000000ff */
[----:B------:R-:W-:Y:S01]  /*7370*/  HADD2.F32 R82, -RZ, R82.H1_H1 ;  /* 0x30000052ff527230 */ /* 0x000fe20000004100 */
[----:B------:R-:W-:Y:S01]  /*7380*/  F2FP.F16.F32.PACK_AB R52, R52, R81 ;  /* 0x000000513434723e */ /* 0x000fe200000000ff */
[----:B------:R-:W-:Y:S01]  /*7390*/  HADD2.F32 R14, -RZ, R14.H1_H1 ;  /* 0x3000000eff0e7230 */ /* 0x000fe20000004100 */
[----:B------:R-:W-:Y:S01]  /*73a0*/  F2FP.F16.F32.PACK_AB R159, R15, R159 ;  /* 0x0000009f0f9f723e */ /* 0x000fe200000000ff */
[----:B------:R-:W-:Y:S01]  /*73b0*/  HADD2.F32 R42, -RZ, R42.H0_H0 ;  /* 0x2000002aff2a7230 */ /* 0x000fe20000004100 */
[----:B------:R-:W-:Y:S01]  /*73c0*/  F2FP.F16.F32.PACK_AB R12, R12, R158 ;  /* 0x0000009e0c0c723e */ /* 0x000fe200000000ff */
[----:B------:R-:W-:Y:S01]  /*73d0*/  IMAD.MOV.U32 R15, RZ, RZ, R83 ;  /* 0x000000ffff0f7224 */ /* 0x000fe200078e0053 */
[----:B------:R-:W-:Y:S01]  /*73e0*/  MOV R13, R52 ;  /* 0x00000034000d7202 */ /* 0x000fe20000000f00 */
[----:B------:R-:W-:Y:S01]  /*73f0*/  IMAD.MOV.U32 R81, RZ, RZ, R41 ;  /* 0x000000ffff517224 */ /* 0x000fe200078e0029 */
[----:B------:R-:W-:Y:S01]  /*7400*/  MOV R83, R159 ;  /* 0x0000009f00537202 */ /* 0x000fe20000000f00 */
[----:B---3--:R-:W-:-:S02]  /*7410*/  HADD2.F32 R157, -RZ, R157.H0_H0 ;  /* 0x2000009dff9d7230 */ /* 0x008fc40000004100 */
[----:B----4-:R-:W-:-:S03]  /*7420*/  HADD2.F32 R54, -RZ, R54.H0_H0 ;  /* 0x20000036ff367230 */ /* 0x010fc60000004100 */
[-C--:B------:R-:W-:Y:S01]  /*7430*/  FMUL.FTZ R80, R53, R157.reuse ;  /* 0x0000009d35507220 */ /* 0x080fe20000410000 */
[----:B------:R-:W-:-:S03]  /*7440*/  FMUL.FTZ R157, R55, R157 ;  /* 0x0000009d379d7220 */ /* 0x000fc60000410000 */
[-C--:B------:R-:W-:Y:S01]  /*7450*/  FFMA.FTZ R80, R55, R54.reuse, -R80 ;  /* 0x0000003637507223 */ /* 0x080fe20000010850 */
[----:B------:R-:W-:Y:S01]  /*7460*/  FFMA.FTZ R157, R53, R54, R157 ;  /* 0x00000036359d7223 */ /* 0x000fe2000001009d */
[-C--:B------:R-:W-:Y:S01]  /*7470*/  FMUL.FTZ R53, R82, R43.reuse ;  /* 0x0000002b52357220 */ /* 0x080fe20000410000 */
[----:B------:R-:W-:-:S03]  /*7480*/  FMUL.FTZ R43, R14, R43 ;  /* 0x0000002b0e2b7220 */ /* 0x000fc60000410000 */
[-C--:B------:R-:W-:Y:S01]  /*7490*/  FFMA.FTZ R53, R14, R42.reuse, -R53 ;  /* 0x0000002a0e357223 */ /* 0x080fe20000010835 */
[----:B------:R-:W-:-:S04]  /*74a0*/  FFMA.FTZ R43, R82, R42, R43 ;  /* 0x0000002a522b7223 */ /* 0x000fc8000001002b */
[----:B------:R-:W-:Y:S01]  /*74b0*/  F2FP.F16.F32.PACK_AB R53, R53, R80 ;  /* 0x000000503535723e */ /* 0x000fe200000000ff */
[----:B------:R-:W-:Y:S01]  /*74c0*/  IMAD.MOV.U32 R80, RZ, RZ, R40 ;  /* 0x000000ffff507224 */ /* 0x000fe200078e0028 */
[----:B------:R-:W-:Y:S02]  /*74d0*/  F2FP.F16.F32.PACK_AB R43, R43, R157 ;  /* 0x0000009d2b2b723e */ /* 0x000fe400000000ff */
[----:B------:R-:W-:-:S03]  /*74e0*/  MOV R14, R53 ;  /* 0x00000035000e7202 */ /* 0x000fc60000000f00 */
[----:B------:R-:W-:-:S07]  /*74f0*/  IMAD.MOV.U32 R82, RZ, RZ, R43 ;  /* 0x000000ffff527224 */ /* 0x000fce00078e002b */
.L_x_529:
[----:B------:R-:W-:Y:S05]  /*7500*/  BSYNC B3 ;  /* 0x0000000000037941 */ /* 0x000fea0003800000 */
.L_x_528:
[----:B------:R-:W-:-:S04]  /*7510*/  LEA R40, P4, R7, R11, 0x1 ;  /* 0x0000000b07287211 */ /* 0x000fc800078808ff */
[----:B--2---:R-:W-:Y:S02]  /*7520*/  LEA.HI.X R41, R7, R123, R116, 0x1, P4 ;  /* 0x0000007b07297211 */ /* 0x004fe400020f0c74 */
[----:B------:R-:W-:-:S03]  /*7530*/  ISETP.GE.AND P4, PT, R156, R135, PT ;  /* 0x000000879c00720c */ /* 0x000fc60003f86270 */
[----:B----4-:R2:W-:Y:S10]  /*7540*/  ST.E.128 desc[UR60][R40.64], R12 ;  /* 0x0000000c28007985 */ /* 0x0105f4000c101d3c */
[----:B--2---:R-:W-:-:S05]  /*7550*/  @!P4 IMAD.WIDE R12, R156, 0x2, R122 ;  /* 0x000000029c0cc825 */ /* 0x004fca00078e027a */
[----:B---3--:R3:W-:Y:S02]  /*7560*/  @!P4 ST.E.128 desc[UR60][R12.64], R80 ;  /* 0x000000500c00c985 */ /* 0x0087e4000c101d3c */
.L_x_527:
[----:B------:R-:W-:Y:S05]  /*7570*/  BSYNC B2 ;  /* 0x0000000000027941 */ /* 0x000fea0003800000 */
.L_x_526:
[----:B------:R-:W-:Y:S01]  /*7580*/  ISETP.NE.AND P4, PT, R27, RZ, PT ;  /* 0x000000ff1b00720c */ /* 0x000fe20003f85270 */
[----:B------:R-:W-:-:S12]  /*7590*/  BSSY B2, `(.L_x_530) ;  /* 0x000007d000027945 */ /* 0x000fd80003800000 */
[----:B------:R-:W-:Y:S05]  /*75a0*/  @!P4 BRA `(.L_x_531) ;  /* 0x0000000400ecc947 */ /* 0x000fea0003800000 */
[----:B---3--:R-:W-:Y:S01]  /*75b0*/  SEL R12, R129, R139, !P2 ;  /* 0x0000008b810c7207 */ /* 0x008fe20005000000 */
[----:B------:R-:W-:Y:S01]  /*75c0*/  BSSY B3, `(.L_x_532) ;  /* 0x0000073000037945 */ /* 0x000fe20003800000 */
[----:B------:R-:W-:Y:S02]  /*75d0*/  ISETP.GE.AND P4, PT, R0, R128, PT ;  /* 0x000000800000720c */ /* 0x000fe40003f86270 */
[----:B------:R-:W-:-:S04]  /*75e0*/  SHF.R.S32.HI R13, RZ, 0x1f, R12 ;  /* 0x0000001fff0d7819 */ /* 0x000fc8000001140c */
[----:B------:R-:W-:-:S04]  /*75f0*/  LEA.HI R13, R13, R12, RZ, 0x4 ;  /* 0x0000000c0d0d7211 */ /* 0x000fc800078f20ff */
[----:B------:R-:W-:-:S04]  /*7600*/  LEA.HI.SX32 R52, R13, R121, 0x1c ;  /* 0x000000790d347211 */ /* 0x000fc800078fe2ff */
[----:B------:R-:W-:-:S04]  /*7610*/  SHF.R.S32.HI R13, RZ, 0x1f, R52 ;  /* 0x0000001fff0d7819 */ /* 0x000fc80000011434 */
[----:B------:R-:W-:Y:S01]  /*7620*/  LEA.HI R13, R13, R52, RZ, 0x3 ;  /* 0x000000340d0d7211 */ /* 0x000fe200078f18ff */
[----:B------:R-:W-:-:S03]  /*7630*/  IMAD.SHL.U32 R52, R52, 0x8, RZ ;  /* 0x0000000834347824 */ /* 0x000fc600078e00ff */
[----:B------:R-:W-:Y:S02]  /*7640*/  SHF.R.S32.HI R13, RZ, 0x3, R13 ;  /* 0x00000003ff0d7819 */ /* 0x000fe4000001140d */
[----:B------:R-:W-:-:S03]  /*7650*/  LOP3.LUT R12, R176, 0x38, R52, 0xf8, !PT ;  /* 0x00000038b00c7812 */ /* 0x000fc600078ef834 */
[----:B------:R-:W-:Y:S01]  /*7660*/  IMAD R13, R13, 0x1800, R178 ;  /* 0x000018000d0d7824 */ /* 0x000fe200078e02b2 */
[----:B------:R-:W-:-:S05]  /*7670*/  LOP3.LUT R12, R12, R177, RZ, 0x3c, !PT ;  /* 0x000000b10c0c7212 */ /* 0x000fca00078e3cff */
[----:B------:R-:W-:-:S04]  /*7680*/  IMAD.IADD R12, R13, 0x1, R12 ;  /* 0x000000010d0c7824 */ /* 0x000fc800078e020c */
[C---:B------:R-:W-:Y:S02]  /*7690*/  IMAD R40, R18.reuse, 0x4800, R12 ;  /* 0x0000480012287824 */ /* 0x040fe400078e020c */
[----:B------:R-:W-:Y:S02]  /*76a0*/  IMAD R12, R18, 0x4800, R143 ;  /* 0x00004800120c7824 */ /* 0x000fe400078e028f */
[----:B------:R-:W-:-:S03]  /*76b0*/  IMAD R40, R40, 0x2, R2 ;  /* 0x0000000228287824 */ /* 0x000fc600078e0202 */
[----:B------:R-:W-:-:S03]  /*76c0*/  LEA R12, R12, R2, 0x1 ;  /* 0x000000020c0c7211 */ /* 0x000fc600078e08ff */
[----:B------:R-:W3:Y:S04]  /*76d0*/  LDS.128 R40, [R40+0x18400] ;  /* 0x0184000028287984 */ /* 0x000ee80000000c00 */
[----:B------:R-:W4:Y:S01]  /*76e0*/  LDS.128 R12, [R12+0x18400] ;  /* 0x018400000c0c7984 */ /* 0x000f220000000c00 */
[----:B------:R-:W-:Y:S05]  /*76f0*/  @P4 BRA `(.L_x_533) ;  /* 0x00000004007c4947 */ /* 0x000fea0003800000 */
[----:B------:R-:W5:Y:S04]  /*7700*/  LDL.LU.S16 R53, [R1+0x50] ;  /* 0x0000500001357983 */ /* 0x000f680000300600 */
[----:B------:R-:W2:Y:S04]  /*7710*/  LDL.LU.S16 R80, [R1+0x48] ;  /* 0x0000480001507983 */ /* 0x000ea80000300600 */
[----:B------:R-:W2:Y:S04]  /*7720*/  LDL.S16 R157, [R1+0x46] ;  /* 0x00004600019d7983 */ /* 0x000ea80000100600 */
[----:B------:R-:W2:Y:S01]  /*7730*/  LDL.LU.S16 R156, [R1+0x44] ;  /* 0x00004400019c7983 */ /* 0x000ea20000300600 */
[----:B---3--:R-:W-:-:S03]  /*7740*/  IMAD.MOV.U32 R54, RZ, RZ, R41 ;  /* 0x000000ffff367224 */ /* 0x008fc600078e0029 */
[----:B------:R-:W3:Y:S04]  /*7750*/  LDL.S16 R83, [R1+0x3e] ;  /* 0x00003e0001537983 */ /* 0x000ee80000100600 */
[----:B------:R-:W3:Y:S01]  /*7760*/  LDL.LU.S16 R82, [R1+0x3c] ;  /* 0x00003c0001527983 */ /* 0x000ee20000300600 */
[--C-:B------:R-:W-:Y:S02]  /*7770*/  SHF.R.U64 R36, R36, 0x10, R37.reuse ;  /* 0x0000001024247819 */ /* 0x100fe40000001225 */
[----:B------:R-:W-:-:S05]  /*7780*/  SHF.R.U32.HI R37, RZ, 0x10, R37 ;  /* 0x00000010ff257819 */ /* 0x000fca0000011625 */
[----:B------:R-:W-:Y:S01]  /*7790*/  HADD2.F32 R37, -RZ, R37.H0_H0 ;  /* 0x20000025ff257230 */ /* 0x000fe20000004100 */
[----:B------:R-:W-:Y:S01]  /*77a0*/  SHF.R.U64 R38, R38, 0x10, R39 ;  /* 0x0000001026267819 */ /* 0x000fe20000001227 */
[----:B------:R-:W-:-:S04]  /*77b0*/  HADD2.F32 R36, -RZ, R36.H0_H0 ;  /* 0x20000024ff247230 */ /* 0x000fc80000004100 */
[----:B------:R-:W-:Y:S02]  /*77c0*/  HADD2.F32 R38, -RZ, R38.H0_H0 ;  /* 0x20000026ff267230 */ /* 0x000fe40000004100 */
[----:B-----5:R-:W-:Y:S01]  /*77d0*/  HADD2.F32 R55, -RZ, R53.H0_H0 ;  /* 0x20000035ff377230 */ /* 0x020fe20000004100 */
[----:B----4-:R-:W-:Y:S01]  /*77e0*/  MOV R53, R13 ;  /* 0x0000000d00357202 */ /* 0x010fe20000000f00 */
[----:B------:R-:W-:Y:S02]  /*77f0*/  HADD2.F32 R13, -RZ, R54.H0_H0 ;  /* 0x20000036ff0d7230 */ /* 0x000fe40000004100 */
[----:B--2---:R-:W-:Y:S02]  /*7800*/  HADD2.F32 R80, -RZ, R80.H0_H0 ;  /* 0x20000050ff507230 */ /* 0x004fe40000004100 */
[----:B------:R-:W-:Y:S02]  /*7810*/  HADD2.F32 R81, -RZ, R53.H0_H0 ;  /* 0x20000035ff517230 */ /* 0x000fe40000004100 */
[----:B------:R-:W-:-:S03]  /*7820*/  FMUL.FTZ R41, R13, R55 ;  /* 0x000000370d297220 */ /* 0x000fc60000410000 */
[----:B------:R-:W-:-:S04]  /*7830*/  FMUL.FTZ R55, R81, R55 ;  /* 0x0000003751377220 */ /* 0x000fc80000410000 */
[----:B------:R-:W-:Y:S01]  /*7840*/  FFMA.FTZ R13, R13, R80, R55 ;  /* 0x000000500d0d7223 */ /* 0x000fe20000010037 */
[--C-:B------:R-:W-:Y:S01]  /*7850*/  SHF.R.U32.HI R55, RZ, 0x10, R49.reuse ;  /* 0x00000010ff377819 */ /* 0x100fe20000011631 */
[----:B------:R-:W-:Y:S01]  /*7860*/  HADD2.F32 R54, -RZ, R54.H1_H1 ;  /* 0x30000036ff367230 */ /* 0x000fe20000004100 */
[----:B------:R-:W-:-:S03]  /*7870*/  SHF.R.U64 R49, R48, 0x10, R49 ;  /* 0x0000001030317819 */ /* 0x000fc60000001231 */
[----:B------:R-:W-:Y:S02]  /*7880*/  HADD2.F32 R55, -RZ, R55.H0_H0 ;  /* 0x20000037ff377230 */ /* 0x000fe40000004100 */
[----:B------:R-:W-:-:S03]  /*7890*/  HADD2.F32 R48, -RZ, R53.H1_H1 ;  /* 0x30000035ff307230 */ /* 0x000fc60000004100 */
[-C--:B------:R-:W-:Y:S01]  /*78a0*/  FMUL.FTZ R53, R54, R55.reuse ;  /* 0x0000003736357220 */ /* 0x080fe20000410000 */
[----:B------:R-:W-:Y:S01]  /*78b0*/  FFMA.FTZ R41, R81, R80, -R41 ;  /* 0x0000005051297223 */ /* 0x000fe20000010829 */
[C---:B------:R-:W-:Y:S01]  /*78c0*/  FMUL.FTZ R55, R48.reuse, R55 ;  /* 0x0000003730377220 */ /* 0x040fe20000410000 */
[----:B------:R-:W-:Y:S02]  /*78d0*/  HADD2.F32 R80, -RZ, R157.H0_H0 ;  /* 0x2000009dff507230 */ /* 0x000fe40000004100 */
[-C--:B------:R-:W-:Y:S01]  /*78e0*/  FFMA.FTZ R48, R48, R37.reuse, -R53 ;  /* 0x0000002530307223 */ /* 0x080fe20000010835 */
[----:B------:R-:W-:Y:S02]  /*78f0*/  HADD2.F32 R53, -RZ, R43.H0_H0 ;  /* 0x2000002bff357230 */ /* 0x000fe40000004100 */
[----:B------:R-:W-:Y:S01]  /*7900*/  FFMA.FTZ R37, R54, R37, R55 ;  /* 0x0000002536257223 */ /* 0x000fe20000010037 */
[----:B------:R-:W-:Y:S02]  /*7910*/  HADD2.F32 R54, -RZ, R156.H0_H0 ;  /* 0x2000009cff367230 */ /* 0x000fe40000004100 */
[----:B------:R-:W-:-:S02]  /*7920*/  HADD2.F32 R55, -RZ, R15.H0_H0 ;  /* 0x2000000fff377230 */ /* 0x000fc40000004100 */
[----:B------:R-:W-:-:S04]  /*7930*/  FMUL.FTZ R81, R53, R80 ;  /* 0x0000005035517220 */ /* 0x000fc80000410000 */
[C---:B------:R-:W-:Y:S01]  /*7940*/  FFMA.FTZ R81, R55.reuse, R54, -R81 ;  /* 0x0000003637517223 */ /* 0x040fe20000010851 */
[----:B------:R-:W-:-:S04]  /*7950*/  FMUL.FTZ R55, R55, R80 ;  /* 0x0000005037377220 */ /* 0x000fc80000410000 */
[----:B------:R-:W-:Y:S01]  /*7960*/  FFMA.FTZ R55, R53, R54, R55 ;  /* 0x0000003635377223 */ /* 0x000fe20000010037 */
[----:B------:R-:W-:Y:S02]  /*7970*/  SHF.R.U32.HI R53, RZ, 0x10, R39 ;  /* 0x00000010ff357819 */ /* 0x000fe40000011627 */
[--C-:B------:R-:W-:Y:S02]  /*7980*/  SHF.R.U64 R39, R50, 0x10, R51.reuse ;  /* 0x0000001032277819 */ /* 0x100fe40000001233 */
[----:B------:R-:W-:Y:S01]  /*7990*/  SHF.R.U32.HI R50, RZ, 0x10, R51 ;  /* 0x00000010ff327819 */ /* 0x000fe20000011633 */
[----:B------:R-:W-:-:S04]  /*79a0*/  HADD2.F32 R43, -RZ, R43.H1_H1 ;  /* 0x3000002bff2b7230 */ /* 0x000fc80000004100 */
[----:B------:R-:W-:Y:S02]  /*79b0*/  HADD2.F32 R50, -RZ, R50.H0_H0 ;  /* 0x20000032ff327230 */ /* 0x000fe40000004100 */
[----:B------:R-:W-:Y:S02]  /*79c0*/  HADD2.F32 R15, -RZ, R15.H1_H1 ;  /* 0x3000000fff0f7230 */ /* 0x000fe40000004100 */
[----:B------:R-:W-:Y:S02]  /*79d0*/  HADD2.F32 R53, -RZ, R53.H0_H0 ;  /* 0x20000035ff357230 */ /* 0x000fe40000004100 */
[----:B------:R-:W-:-:S04]  /*79e0*/  FMUL.FTZ R51, R43, R50 ;  /* 0x000000322b337220 */ /* 0x000fc80000410000 */
[C---:B------:R-:W-:Y:S01]  /*79f0*/  FFMA.FTZ R51, R15.reuse, R53, -R51 ;  /* 0x000000350f337223 */ /* 0x040fe20000010833 */
[----:B------:R-:W-:Y:S01]  /*7a00*/  FMUL.FTZ R15, R15, R50 ;  /* 0x000000320f0f7220 */ /* 0x000fe20000410000 */
[----:B---3--:R-:W-:-:S03]  /*7a10*/  HADD2.F32 R80, -RZ, R83.H0_H0 ;  /* 0x20000053ff507230 */ /* 0x008fc60000004100 */
[----:B------:R-:W-:Y:S01]  /*7a20*/  FFMA.FTZ R15, R43, R53, R15 ;  /* 0x000000352b0f7223 */ /* 0x000fe2000001000f */
[----:B------:R-:W-:Y:S02]  /*7a30*/  HADD2.F32 R43, -RZ, R40.H0_H0 ;  /* 0x20000028ff2b7230 */ /* 0x000fe40000004100 */
[----:B------:R-:W-:Y:S02]  /*7a40*/  HADD2.F32 R53, -RZ, R12.H0_H0 ;  /* 0x2000000cff357230 */ /* 0x000fe40000004100 */
[----:B------:R-:W-:Y:S02]  /*7a50*/  HADD2.F32 R50, -RZ, R82.H0_H0 ;  /* 0x20000052ff327230 */ /* 0x000fe40000004100 */
[-C--:B------:R-:W-:Y:S01]  /*7a60*/  FMUL.FTZ R54, R43, R80.reuse ;  /* 0x000000502b367220 */ /* 0x080fe20000410000 */
[----:B------:R-:W-:Y:S02]  /*7a70*/  HADD2.F32 R49, -RZ, R49.H0_H0 ;  /* 0x20000031ff317230 */ /* 0x000fe40000004100 */
[----:B------:R-:W-:Y:S01]  /*7a80*/  FMUL.FTZ R80, R53, R80 ;  /* 0x0000005035507220 */ /* 0x000fe20000410000 */
[----:B------:R-:W-:-:S02]  /*7a90*/  HADD2.F32 R40, -RZ, R40.H1_H1 ;  /* 0x30000028ff287230 */ /* 0x000fc40000004100 */
[----:B------:R-:W-:Y:S02]  /*7aa0*/  HADD2.F32 R12, -RZ, R12.H1_H1 ;  /* 0x3000000cff0c7230 */ /* 0x000fe40000004100 */
[-C--:B------:R-:W-:Y:S01]  /*7ab0*/  FFMA.FTZ R80, R43, R50.reuse, R80 ;  /* 0x000000322b507223 */ /* 0x080fe20000010050 */
[-C--:B------:R-:W-:Y:S02]  /*7ac0*/  FMUL.FTZ R43, R40, R49.reuse ;  /* 0x00000031282b7220 */ /* 0x080fe40000410000 */
[C---:B------:R-:W-:Y:S01]  /*7ad0*/  FMUL.FTZ R49, R12.reuse, R49 ;  /* 0x000000310c317220 */ /* 0x040fe20000410000 */
[----:B------:R-:W-:Y:S01]  /*7ae0*/  FFMA.FTZ R54, R53, R50, -R54 ;  /* 0x0000003235367223 */ /* 0x000fe20000010836 */
[-C--:B------:R-:W-:Y:S01]  /*7af0*/  FFMA.FTZ R12, R12, R36.reuse, -R43 ;  /* 0x000000240c0c7223 */ /* 0x080fe2000001082b */
[----:B------:R-:W-:Y:S02]  /*7b00*/  HADD2.F32 R53, -RZ, R224.H1_H1 ;  /* 0x300000e0ff357230 */ /* 0x000fe40000004100 */
[----:B------:R-:W-:Y:S01]  /*7b10*/  FFMA.FTZ R36, R40, R36, R49 ;  /* 0x0000002428247223 */ /* 0x000fe20000010031 */
[----:B------:R-:W-:-:S02]  /*7b20*/  HADD2.F32 R40, -RZ, R42.H0_H0 ;  /* 0x2000002aff287230 */ /* 0x000fc40000004100 */
[----:B------:R-:W-:Y:S02]  /*7b30*/  HADD2.F32 R49, -RZ, R14.H0_H0 ;  /* 0x2000000eff317230 */ /* 0x000fe40000004100 */
[----:B------:R-:W-:Y:S02]  /*7b40*/  HADD2.F32 R43, -RZ, R224.H0_H0 ;  /* 0x200000e0ff2b7230 */ /* 0x000fe40000004100 */
[-C--:B------:R-:W-:Y:S01]  /*7b50*/  FMUL.FTZ R50, R40, R53.reuse ;  /* 0x0000003528327220 */ /* 0x080fe20000410000 */
[----:B------:R-:W-:Y:S02]  /*7b60*/  HADD2.F32 R39, -RZ, R39.H0_H0 ;  /* 0x20000027ff277230 */ /* 0x000fe40000004100 */
[----:B------:R-:W-:Y:S01]  /*7b70*/  FMUL.FTZ R53, R49, R53 ;  /* 0x0000003531357220 */ /* 0x000fe20000410000 */
[----:B------:R-:W-:Y:S02]  /*7b80*/  HADD2.F32 R42, -RZ, R42.H1_H1 ;  /* 0x3000002aff2a7230 */ /* 0x000fe40000004100 */
[----:B------:R-:W-:-:S02]  /*7b90*/  HADD2.F32 R14, -RZ, R14.H1_H1 ;  /* 0x3000000eff0e7230 */ /* 0x000fc40000004100 */
[----:B------:R-:W-:Y:S01]  /*7ba0*/  FFMA.FTZ R53, R40, R43, R53 ;  /* 0x0000002b28357223 */ /* 0x000fe20000010035 */
[-C--:B------:R-:W-:Y:S02]  /*7bb0*/  FMUL.FTZ R40, R42, R39.reuse ;  /* 0x000000272a287220 */ /* 0x080fe40000410000 */
[C---:B------:R-:W-:Y:S01]  /*7bc0*/  FMUL.FTZ R39, R14.reuse, R39 ;  /* 0x000000270e277220 */ /* 0x040fe20000410000 */
[----:B------:R-:W-:Y:S01]  /*7bd0*/  FFMA.FTZ R50, R49, R43, -R50 ;  /* 0x0000002b31327223 */ /* 0x000fe20000010832 */
[-C--:B------:R-:W-:Y:S02]  /*7be0*/  FFMA.FTZ R40, R14, R38.reuse, -R40 ;  /* 0x000000260e287223 */ /* 0x080fe40000010828 */
[----:B------:R-:W-:Y:S01]  /*7bf0*/  FFMA.FTZ R39, R42, R38, R39 ;  /* 0x000000262a277223 */ /* 0x000fe20000010027 */
[----:B------:R-:W-:Y:S02]  /*7c00*/  F2FP.F16.F32.PACK_AB R41, R48, R41 ;  /* 0x000000293029723e */ /* 0x000fe400000000ff */
[----:B------:R-:W-:-:S02]  /*7c10*/  F2FP.F16.F32.PACK_AB R51, R51, R81 ;  /* 0x000000513333723e */ /* 0x000fc400000000ff */
[----:B------:R-:W-:Y:S02]  /*7c20*/  F2FP.F16.F32.PACK_AB R55, R15, R55 ;  /* 0x000000370f37723e */ /* 0x000fe400000000ff */
[----:B------:R-:W-:Y:S02]  /*7c30*/  F2FP.F16.F32.PACK_AB R36, R36, R80 ;  /* 0x000000502424723e */ /* 0x000fe400000000ff */
[----:B------:R-:W-:Y:S02]  /*7c40*/  F2FP.F16.F32.PACK_AB R50, R40, R50 ;  /* 0x000000322832723e */ /* 0x000fe400000000ff */
[----:B------:R-:W-:Y:S02]  /*7c50*/  F2FP.F16.F32.PACK_AB R37, R37, R13 ;  /* 0x0000000d2525723e */ /* 0x000fe400000000ff */
[----:B------:R-:W-:Y:S01]  /*7c60*/  F2FP.F16.F32.PACK_AB R39, R39, R53 ;  /* 0x000000352727723e */ /* 0x000fe200000000ff */
[----:B------:R-:W-:Y:S01]  /*7c70*/  IMAD.MOV.U32 R13, RZ, RZ, R41 ;  /* 0x000000ffff0d7224 */ /* 0x000fe200078e0029 */
[----:B------:R-:W-:Y:S01]  /*7c80*/  F2FP.F16.F32.PACK_AB R12, R12, R54 ;  /* 0x000000360c0c723e */ /* 0x000fe200000000ff */
[----:B------:R-:W-:Y:S01]  /*7c90*/  IMAD.MOV.U32 R40, RZ, RZ, R36 ;  /* 0x000000ffff287224 */ /* 0x000fe200078e0024 */
[----:B------:R-:W-:Y:S01]  /*7ca0*/  MOV R41, R37 ;  /* 0x0000002500297202 */ /* 0x000fe20000000f00 */
[----:B------:R-:W-:Y:S01]  /*7cb0*/  IMAD.MOV.U32 R14, RZ, RZ, R50 ;  /* 0x000000ffff0e7224 */ /* 0x000fe200078e0032 */
[----:B------:R-:W-:Y:S01]  /*7cc0*/  MOV R42, R39 ;  /* 0x00000027002a7202 */ /* 0x000fe20000000f00 */
[----:B------:R-:W-:-:S02]  /*7cd0*/  IMAD.MOV.U32 R15, RZ, RZ, R51 ;  /* 0x000000ffff0f7224 */ /* 0x000fc400078e0033 */
[----:B------:R-:W-:-:S07]  /*7ce0*/  IMAD.MOV.U32 R43, RZ, RZ, R55 ;  /* 0x000000ffff2b7224 */ /* 0x000fce00078e0037 */
.L_x_533:
[----:B------:R-:W-:Y:S05]  /*7cf0*/  BSYNC B3 ;  /* 0x0000000000037941 */ /* 0x000fea0003800000 */
.L_x_532:
[----:B------:R-:W-:-:S04]  /*7d00*/  LEA R36, P4, R8, R11, 0x1 ;  /* 0x0000000b08247211 */ /* 0x000fc800078808ff */
[----:B--2---:R-:W-:Y:S02]  /*7d10*/  LEA.HI.X R37, R8, R123, R115, 0x1, P4 ;  /* 0x0000007b08257211 */ /* 0x004fe400020f0c73 */
[----:B------:R-:W-:-:S03]  /*7d20*/  ISETP.GE.AND P4, PT, R52, R135, PT ;  /* 0x000000873400720c */ /* 0x000fc60003f86270 */
[----:B----4-:R2:W-:Y:S10]  /*7d30*/  ST.E.128 desc[UR60][R36.64], R12 ;  /* 0x0000000c24007985 */ /* 0x0105f4000c101d3c */
[----:B--2---:R-:W-:-:S05]  /*7d40*/  @!P4 IMAD.WIDE R12, R52, 0x2, R122 ;  /* 0x00000002340cc825 */ /* 0x004fca00078e027a */
[----:B---3--:R4:W-:Y:S02]  /*7d50*/  @!P4 ST.E.128 desc[UR60][R12.64], R40 ;  /* 0x000000280c00c985 */ /* 0x0089e4000c101d3c */
.L_x_531:
[----:B------:R-:W-:Y:S05]  /*7d60*/  BSYNC B2 ;  /* 0x0000000000027941 */ /* 0x000fea0003800000 */
.L_x_530:
[----:B------:R-:W-:-:S13]  /*7d70*/  ISETP.NE.AND P4, PT, R28, RZ, PT ;  /* 0x000000ff1c00720c */ /* 0x000fda0003f85270 */
[----:B------:R-:W-:Y:S05]  /*7d80*/  @!P4 BRA `(.L_x_525) ;  /* 0x0000000400d4c947 */ /* 0x000fea0003800000 */
[----:B---34-:R-:W-:Y:S01]  /*7d90*/  SEL R12, R129, R139, !P1 ;  /* 0x0000008b810c7207 */ /* 0x018fe20004800000 */
[----:B------:R-:W-:Y:S01]  /*7da0*/  BSSY B2, `(.L_x_534) ;  /* 0x0000071000027945 */ /* 0x000fe20003800000 */
[C---:B------:R-:W-:Y:S02]  /*7db0*/  LEA R40, P4, R9.reuse, R11, 0x1 ;  /* 0x0000000b09287211 */ /* 0x040fe400078808ff */
[----:B------:R-:W-:Y:S02]  /*7dc0*/  SHF.R.S32.HI R13, RZ, 0x1f, R12 ;  /* 0x0000001fff0d7819 */ /* 0x000fe4000001140c */
[----:B--2---:R-:W-:Y:S02]  /*7dd0*/  LEA.HI.X R41, R9, R123, R114, 0x1, P4 ;  /* 0x0000007b09297211 */ /* 0x004fe400020f0c72 */
[----:B------:R-:W-:Y:S02]  /*7de0*/  LEA.HI R12, R13, R12, RZ, 0x4 ;  /* 0x0000000c0d0c7211 */ /* 0x000fe400078f20ff */
[----:B------:R-:W-:-:S02]  /*7df0*/  ISETP.GE.AND P6, PT, R3, R128, PT ;  /* 0x000000800300720c */ /* 0x000fc40003fc6270 */
[----:B------:R-:W-:-:S04]  /*7e00*/  LEA.HI.SX32 R12, R12, R120, 0x1c ;  /* 0x000000780c0c7211 */ /* 0x000fc800078fe2ff */
[----:B------:R-:W-:-:S04]  /*7e10*/  SHF.R.S32.HI R13, RZ, 0x1f, R12 ;  /* 0x0000001fff0d7819 */ /* 0x000fc8000001140c */
[----:B------:R-:W-:Y:S01]  /*7e20*/  LEA.HI R13, R13, R12, RZ, 0x3 ;  /* 0x0000000c0d0d7211 */ /* 0x000fe200078f18ff */
[----:B------:R-:W-:-:S03]  /*7e30*/  IMAD.SHL.U32 R12, R12, 0x8, RZ ;  /* 0x000000080c0c7824 */ /* 0x000fc600078e00ff */
[----:B------:R-:W-:Y:S02]  /*7e40*/  SHF.R.S32.HI R13, RZ, 0x3, R13 ;  /* 0x00000003ff0d7819 */ /* 0x000fe4000001140d */
[----:B------:R-:W-:Y:S02]  /*7e50*/  LOP3.LUT R14, R176, 0x38, R12, 0xf8, !PT ;  /* 0x00000038b00e7812 */ /* 0x000fe400078ef80c */
[----:B------:R-:W-:Y:S01]  /*7e60*/  ISETP.GE.AND P4, PT, R12, R135, PT ;  /* 0x000000870c00720c */ /* 0x000fe20003f86270 */
[----:B------:R-:W-:Y:S01]  /*7e70*/  IMAD R13, R13, 0x1800, R178 ;  /* 0x000018000d0d7824 */ /* 0x000fe200078e02b2 */
[----:B------:R-:W-:-:S04]  /*7e80*/  LOP3.LUT R14, R14, R177, RZ, 0x3c, !PT ;  /* 0x000000b10e0e7212 */ /* 0x000fc800078e3cff */
[----:B------:R-:W-:Y:S01]  /*7e90*/  IADD3 R14, R13, R14, RZ ;  /* 0x0000000e0d0e7210 */ /* 0x000fe20007ffe0ff */
[----:B------:R-:W-:-:S04]  /*7ea0*/  IMAD R13, R18, 0x4800, R141 ;  /* 0x00004800120d7824 */ /* 0x000fc800078e028d */
[----:B------:R-:W-:Y:S02]  /*7eb0*/  IMAD R36, R18, 0x4800, R14 ;  /* 0x0000480012247824 */ /* 0x000fe400078e020e */
[--C-:B------:R-:W-:Y:S02]  /*7ec0*/  IMAD R13, R13, 0x2, R2.reuse ;  /* 0x000000020d0d7824 */ /* 0x100fe400078e0202 */
[----:B------:R-:W-:Y:S02]  /*7ed0*/  IMAD R36, R36, 0x2, R2 ;  /* 0x0000000224247824 */ /* 0x000fe400078e0202 */
[----:B------:R-:W-:Y:S02]  /*7ee0*/  @!P4 IMAD.WIDE R122, R12, 0x2, R122 ;  /* 0x000000020c7ac825 */ /* 0x000fe400078e027a */
[----:B------:R-:W2:Y:S04]  /*7ef0*/  LDS.128 R12, [R13+0x18400] ;  /* 0x018400000d0c7984 */ /* 0x000ea80000000c00 */
[----:B------:R-:W3:Y:S01]  /*7f00*/  LDS.128 R36, [R36+0x18400] ;  /* 0x0184000024247984 */ /* 0x000ee20000000c00 */
[----:B------:R-:W-:Y:S05]  /*7f10*/  @P6 BRA `(.L_x_535) ;  /* 0x0000000400646947 */ /* 0x000fea0003800000 */
[----:B--2---:R-:W-:Y:S01]  /*7f20*/  MOV R11, R13 ;  /* 0x0000000d000b7202 */ /* 0x004fe20000000f00 */
[----:B------:R-:W-:Y:S01]  /*7f30*/  HADD2.F32 R48, -RZ, R213.H1_H1 ;  /* 0x300000d5ff307230 */ /* 0x000fe20000004100 */
[----:B------:R-:W-:Y:S01]  /*7f40*/  SHF.R.U64 R44, R44, 0x10, R45 ;  /* 0x000000102c2c7819 */ /* 0x000fe2000000122d */
[----:B---3--:R-:W-:Y:S01]  /*7f50*/  HADD2.F32 R42, -RZ, R37.H0_H0 ;  /* 0x20000025ff2a7230 */ /* 0x008fe20000004100 */
[----:B------:R-:W-:Y:S01]  /*7f60*/  SHF.R.U64 R32, R32, 0x10, R33 ;  /* 0x0000001020207819 */ /* 0x000fe20000001221 */
[----:B------:R-:W-:Y:S01]  /*7f70*/  HADD2.F32 R43, -RZ, R11.H0_H0 ;  /* 0x2000000bff2b7230 */ /* 0x000fe20000004100 */
[----:B------:R-:W-:Y:S01]  /*7f80*/  SHF.R.U64 R46, R46, 0x10, R47 ;  /* 0x000000102e2e7819 */ /* 0x000fe2000000122f */
[----:B------:R-:W-:Y:S02]  /*7f90*/  HADD2.F32 R13, -RZ, R211.H1_H1 ;  /* 0x300000d3ff0d7230 */ /* 0x000fe40000004100 */
[----:B------:R-:W-:Y:S01]  /*7fa0*/  FMUL.FTZ R49, R42, R48 ;  /* 0x000000302a317220 */ /* 0x000fe20000410000 */
[----:B------:R-:W-:-:S02]  /*7fb0*/  HADD2.F32 R213, -RZ, R213.H0_H0 ;  /* 0x200000d5ffd57230 */ /* 0x000fc40000004100 */
[C---:B------:R-:W-:Y:S01]  /*7fc0*/  FMUL.FTZ R48, R43.reuse, R48 ;  /* 0x000000302b307220 */ /* 0x040fe20000410000 */
[----:B------:R-:W-:Y:S02]  /*7fd0*/  HADD2.F32 R211, -RZ, R211.H0_H0 ;  /* 0x200000d3ffd37230 */ /* 0x000fe40000004100 */
[-C--:B------:R-:W-:Y:S01]  /*7fe0*/  FFMA.FTZ R43, R43, R13.reuse, -R49 ;  /* 0x0000000d2b2b7223 */ /* 0x080fe20000010831 */
[----:B------:R-:W-:Y:S01]  /*7ff0*/  SHF.R.U32.HI R49, RZ, 0x10, R33 ;  /* 0x00000010ff317819 */ /* 0x000fe20000011621 */
[----:B------:R-:W-:Y:S01]  /*8000*/  FFMA.FTZ R42, R42, R13, R48 ;  /* 0x0000000d2a2a7223 */ /* 0x000fe20000010030 */
[----:B------:R-:W-:Y:S01]  /*8010*/  SHF.R.U32.HI R48, RZ, 0x10, R45 ;  /* 0x00000010ff307819 */ /* 0x000fe2000001162d */
[----:B------:R-:W-:Y:S01]  /*8020*/  HADD2.F32 R13, -RZ, R37.H1_H1 ;  /* 0x30000025ff0d7230 */ /* 0x000fe20000004100 */
[----:B------:R-:W-:Y:S01]  /*8030*/  SHF.R.U64 R34, R34, 0x10, R35 ;  /* 0x0000001022227819 */ /* 0x000fe20000001223 */
[----:B------:R-:W-:Y:S02]  /*8040*/  HADD2.F32 R44, -RZ, R44.H0_H0 ;  /* 0x2000002cff2c7230 */ /* 0x000fe40000004100 */
[----:B------:R-:W-:-:S02]  /*8050*/  HADD2.F32 R37, -RZ, R48.H0_H0 ;  /* 0x20000030ff257230 */ /* 0x000fc40000004100 */
[----:B------:R-:W-:Y:S02]  /*8060*/  HADD2.F32 R48, -RZ, R11.H1_H1 ;  /* 0x3000000bff307230 */ /* 0x000fe40000004100 */
[----:B------:R-:W-:Y:S02]  /*8070*/  HADD2.F32 R11, -RZ, R49.H0_H0 ;  /* 0x20000031ff0b7230 */ /* 0x000fe40000004100 */
[-C--:B------:R-:W-:Y:S01]  /*8080*/  FMUL.FTZ R49, R13, R37.reuse ;  /* 0x000000250d317220 */ /* 0x080fe20000410000 */
[----:B------:R-:W-:Y:S02]  /*8090*/  HADD2.F32 R32, -RZ, R32.H0_H0 ;  /* 0x20000020ff207230 */ /* 0x000fe40000004100 */
[C---:B------:R-:W-:Y:S01]  /*80a0*/  FMUL.FTZ R50, R48.reuse, R37 ;  /* 0x0000002530327220 */ /* 0x040fe20000410000 */
[----:B------:R-:W-:Y:S02]  /*80b0*/  HADD2.F32 R46, -RZ, R46.H0_H0 ;  /* 0x2000002eff2e7230 */ /* 0x000fe40000004100 */
[----:B------:R-:W-:Y:S01]  /*80c0*/  FFMA.FTZ R37, R48, R11, -R49 ;  /* 0x0000000b30257223 */ /* 0x000fe20000010831 */
[----:B------:R-:W-:-:S02]  /*80d0*/  HADD2.F32 R49, -RZ, R212.H1_H1 ;  /* 0x300000d4ff317230 */ /* 0x000fc40000004100 */
[----:B------:R-:W-:Y:S01]  /*80e0*/  FFMA.FTZ R11, R13, R11, R50 ;  /* 0x0000000b0d0b7223 */ /* 0x000fe20000010032 */
[----:B------:R-:W-:Y:S02]  /*80f0*/  IMAD.MOV.U32 R13, RZ, RZ, R15 ;  /* 0x000000ffff0d7224 */ /* 0x000fe400078e000f */
[----:B------:R-:W-:Y:S01]  /*8100*/  HADD2.F32 R15, -RZ, R39.H0_H0 ;  /* 0x20000027ff0f7230 */ /* 0x000fe20000004100 */
[----:B------:R-:W-:Y:S01]  /*8110*/  F2FP.F16.F32.PACK_AB R37, R37, R43 ;  /* 0x0000002b2525723e */ /* 0x000fe200000000ff */
[----:B------:R-:W-:Y:S01]  /*8120*/  HADD2.F32 R50, -RZ, R210.H1_H1 ;  /* 0x300000d2ff327230 */ /* 0x000fe20000004100 */
[----:B------:R-:W-:Y:S01]  /*8130*/  F2FP.F16.F32.PACK_AB R11, R11, R42 ;  /* 0x0000002a0b0b723e */ /* 0x000fe200000000ff */
[----:B------:R-:W-:Y:S02]  /*8140*/  HADD2.F32 R48, -RZ, R13.H0_H0 ;  /* 0x2000000dff307230 */ /* 0x000fe40000004100 */
[----:B------:R-:W-:Y:S01]  /*8150*/  FMUL.FTZ R51, R15, R49 ;  /* 0x000000310f337220 */ /* 0x000fe20000410000 */
[----:B------:R-:W-:-:S02]  /*8160*/  HADD2.F32 R212, -RZ, R212.H0_H0 ;  /* 0x200000d4ffd47230 */ /* 0x000fc40000004100 */
[----:B------:R-:W-:Y:S02]  /*8170*/  HADD2.F32 R210, -RZ, R210.H0_H0 ;  /* 0x200000d2ffd27230 */ /* 0x000fe40000004100 */
[C---:B------:R-:W-:Y:S01]  /*8180*/  FMUL.FTZ R49, R48.reuse, R49 ;  /* 0x0000003130317220 */ /* 0x040fe20000410000 */
[-C--:B------:R-:W-:Y:S01]  /*8190*/  FFMA.FTZ R51, R48, R50.reuse, -R51 ;  /* 0x0000003230337223 */ /* 0x080fe20000010833 */
[----:B------:R-:W-:Y:S01]  /*81a0*/  SHF.R.U32.HI R48, RZ, 0x10, R47 ;  /* 0x00000010ff307819 */ /* 0x000fe2000001162f */
[----:B------:R-:W-:Y:S02]  /*81b0*/  HADD2.F32 R34, -RZ, R34.H0_H0 ;  /* 0x20000022ff227230 */ /* 0x000fe40000004100 */
[----:B------:R-:W-:Y:S01]  /*81c0*/  FFMA.FTZ R49, R15, R50, R49 ;  /* 0x000000320f317223 */ /* 0x000fe20000010031 */
[----:B------:R-:W-:Y:S01]  /*81d0*/  HADD2.F32 R15, -RZ, R39.H1_H1 ;  /* 0x30000027ff0f7230 */ /* 0x000fe20000004100 */
[----:B------:R-:W-:Y:S01]  /*81e0*/  SHF.R.U32.HI R50, RZ, 0x10, R35 ;  /* 0x00000010ff327819 */ /* 0x000fe20000011623 */
[----:B------:R-:W-:-:S02]  /*81f0*/  HADD2.F32 R39, -RZ, R48.H0_H0 ;  /* 0x20000030ff277230 */ /* 0x000fc40000004100 */
[----:B------:R-:W-:Y:S02]  /*8200*/  HADD2.F32 R48, -RZ, R13.H1_H1 ;  /* 0x3000000dff307230 */ /* 0x000fe40000004100 */
[----:B------:R-:W-:Y:S02]  /*8210*/  HADD2.F32 R13, -RZ, R50.H0_H0 ;  /* 0x20000032ff0d7230 */ /* 0x000fe40000004100 */
[-C--:B------:R-:W-:Y:S01]  /*8220*/  FMUL.FTZ R50, R15, R39.reuse ;  /* 0x000000270f327220 */ /* 0x080fe20000410000 */
[----:B------:R-:W-:-:S03]  /*8230*/  FMUL.FTZ R39, R48, R39 ;  /* 0x0000002730277220 */ /* 0x000fc60000410000 */
[-C--:B------:R-:W-:Y:S01]  /*8240*/  FFMA.FTZ R50, R48, R13.reuse, -R50 ;  /* 0x0000000d30327223 */ /* 0x080fe20000010832 */
[----:B------:R-:W-:Y:S01]  /*8250*/  FFMA.FTZ R39, R15, R13, R39 ;  /* 0x0000000d0f277223 */ /* 0x000fe20000010027 */
[----:B------:R-:W-:Y:S02]  /*8260*/  HADD2.F32 R13, -RZ, R36.H0_H0 ;  /* 0x20000024ff0d7230 */ /* 0x000fe40000004100 */
[----:B------:R-:W-:Y:S01]  /*8270*/  HADD2.F32 R15, -RZ, R12.H0_H0 ;  /* 0x2000000cff0f7230 */ /* 0x000fe20000004100 */
[----:B------:R-:W-:Y:S01]  /*8280*/  F2FP.F16.F32.PACK_AB R50, R50, R51 ;  /* 0x000000333232723e */ /* 0x000fe200000000ff */
[----:B------:R-:W-:Y:S02]  /*8290*/  HADD2.F32 R36, -RZ, R36.H1_H1 ;  /* 0x30000024ff247230 */ /* 0x000fe40000004100 */
[-C--:B------:R-:W-:Y:S01]  /*82a0*/  FMUL.FTZ R48, R13, R213.reuse ;  /* 0x000000d50d307220 */ /* 0x080fe20000410000 */
[----:B------:R-:W-:Y:S02]  /*82b0*/  HADD2.F32 R12, -RZ, R12.H1_H1 ;  /* 0x3000000cff0c7230 */ /* 0x000fe40000004100 */
[----:B------:R-:W-:Y:S01]  /*82c0*/  FMUL.FTZ R213, R15, R213 ;  /* 0x000000d50fd57220 */ /* 0x000fe20000410000 */
[----:B------:R-:W-:Y:S01]  /*82d0*/  F2FP.F16.F32.PACK_AB R39, R39, R49 ;  /* 0x000000312727723e */ /* 0x000fe200000000ff */
[----:B------:R-:W-:Y:S01]  /*82e0*/  FFMA.FTZ R48, R15, R211, -R48 ;  /* 0x000000d30f307223 */ /* 0x000fe20000010830 */
[----:B------:R-:W-:-:S02]  /*82f0*/  HADD2.F32 R15, -RZ, R14.H0_H0 ;  /* 0x2000000eff0f7230 */ /* 0x000fc40000004100 */
[----:B------:R-:W-:Y:S01]  /*8300*/  FFMA.FTZ R213, R13, R211, R213 ;  /* 0x000000d30dd57223 */ /* 0x000fe200000100d5 */
[-C--:B------:R-:W-:Y:S01]  /*8310*/  FMUL.FTZ R13, R36, R44.reuse ;  /* 0x0000002c240d7220 */ /* 0x080fe20000410000 */
[C---:B------:R-:W-:Y:S01]  /*8320*/  FMUL.FTZ R44, R12.reuse, R44 ;  /* 0x0000002c0c2c7220 */ /* 0x040fe20000410000 */
[----:B------:R-:W-:Y:S02]  /*8330*/  HADD2.F32 R14, -RZ, R14.H1_H1 ;  /* 0x3000000eff0e7230 */ /* 0x000fe40000004100 */
[-C--:B------:R-:W-:Y:S01]  /*8340*/  FFMA.FTZ R13, R12, R32.reuse, -R13 ;  /* 0x000000200c0d7223 */ /* 0x080fe2000001080d */
[--C-:B------:R-:W-:Y:S02]  /*8350*/  HADD2.F32 R12, -RZ, R38.reuse.H0_H0 ;  /* 0x20000026ff0c7230 */ /* 0x100fe40000004100 */
[----:B------:R-:W-:Y:S01]  /*8360*/  FFMA.FTZ R44, R36, R32, R44 ;  /* 0x00000020242c7223 */ /* 0x000fe2000001002c */
[----:B------:R-:W-:Y:S01]  /*8370*/  HADD2.F32 R38, -RZ, R38.H1_H1 ;  /* 0x30000026ff267230 */ /* 0x000fe20000004100 */
[----:B------:R-:W-:Y:S01]  /*8380*/  F2FP.F16.F32.PACK_AB R13, R13, R48 ;  /* 0x000000300d0d723e */ /* 0x000fe200000000ff */
[-C--:B------:R-:W-:Y:S01]  /*8390*/  FMUL.FTZ R32, R12, R212.reuse ;  /* 0x000000d40c207220 */ /* 0x080fe20000410000 */
[----:B------:R-:W-:Y:S01]  /*83a0*/  FMUL.FTZ R212, R15, R212 ;  /* 0x000000d40fd47220 */ /* 0x000fe20000410000 */
[----:B------:R-:W-:-:S02]  /*83b0*/  F2FP.F16.F32.PACK_AB R44, R44, R213 ;  /* 0x000000d52c2c723e */ /* 0x000fc400000000ff */
[----:B------:R-:W-:Y:S01]  /*83c0*/  FFMA.FTZ R32, R15, R210, -R32 ;  /* 0x000000d20f207223 */ /* 0x000fe20000010820 */
[-C--:B------:R-:W-:Y:S01]  /*83d0*/  FMUL.FTZ R15, R38, R46.reuse ;  /* 0x0000002e260f7220 */ /* 0x080fe20000410000 */
[----:B------:R-:W-:Y:S01]  /*83e0*/  FMUL.FTZ R46, R14, R46 ;  /* 0x0000002e0e2e7220 */ /* 0x000fe20000410000 */
[----:B------:R-:W-:Y:S01]  /*83f0*/  FFMA.FTZ R212, R12, R210, R212 ;  /* 0x000000d20cd47223 */ /* 0x000fe200000100d4 */
[----:B------:R-:W-:Y:S02]  /*8400*/  IMAD.MOV.U32 R12, RZ, RZ, R13 ;  /* 0x000000ffff0c7224 */ /* 0x000fe400078e000d */
[-C--:B------:R-:W-:Y:S01]  /*8410*/  FFMA.FTZ R15, R14, R34.reuse, -R15 ;  /* 0x000000220e0f7223 */ /* 0x080fe2000001080f */
[----:B------:R-:W-:Y:S01]  /*8420*/  FFMA.FTZ R46, R38, R34, R46 ;  /* 0x00000022262e7223 */ /* 0x000fe2000001002e */
[----:B------:R-:W-:Y:S01]  /*8430*/  MOV R13, R37 ;  /* 0x00000025000d7202 */ /* 0x000fe20000000f00 */
[----:B------:R-:W-:Y:S02]  /*8440*/  IMAD.MOV.U32 R36, RZ, RZ, R44 ;  /* 0x000000ffff247224 */ /* 0x000fe400078e002c */
[----:B------:R-:W-:Y:S01]  /*8450*/  F2FP.F16.F32.PACK_AB R15, R15, R32 ;  /* 0x000000200f0f723e */ /* 0x000fe200000000ff */
[----:B------:R-:W-:Y:S01]  /*8460*/  IMAD.MOV.U32 R37, RZ, RZ, R11 ;  /* 0x000000ffff257224 */ /* 0x000fe200078e000b */
[----:B------:R-:W-:-:S02]  /*8470*/  F2FP.F16.F32.PACK_AB R46, R46, R212 ;  /* 0x000000d42e2e723e */ /* 0x000fc400000000ff */
[----:B------:R-:W-:Y:S01]  /*8480*/  MOV R14, R15 ;  /* 0x0000000f000e7202 */ /* 0x000fe20000000f00 */
[----:B------:R-:W-:Y:S02]  /*8490*/  IMAD.MOV.U32 R15, RZ, RZ, R50 ;  /* 0x000000ffff0f7224 */ /* 0x000fe400078e0032 */
[----:B------:R-:W-:-:S07]  /*84a0*/  IMAD.MOV.U32 R38, RZ, RZ, R46 ;  /* 0x000000ffff267224 */ /* 0x000fce00078e002e */
.L_x_535:
[----:B------:R-:W-:Y:S05]  /*84b0*/  BSYNC B2 ;  /* 0x0000000000027941 */ /* 0x000fea0003800000 */
.L_x_534:
[----:B--2---:R2:W-:Y:S04]  /*84c0*/  ST.E.128 desc[UR60][R40.64], R12 ;  /* 0x0000000c28007985 */ /* 0x0045e8000c101d3c */
[----:B---3--:R2:W-:Y:S02]  /*84d0*/  @!P4 ST.E.128 desc[UR60][R122.64], R36 ;  /* 0x000000247a00c985 */ /* 0x0085e4000c101d3c */
.L_x_525:
[----:B------:R-:W-:Y:S05]  /*84e0*/  BSYNC B1 ;  /* 0x0000000000017941 */ /* 0x000fea0003800000 */
.L_x_524:
[----:B------:R-:W-:-:S03]  /*84f0*/  UMOV UR4, 0xffffffff ;  /* 0xffffffff00047882 */ /* 0x000fc60000000000 */
[----:B------:R-:W-:Y:S05]  /*8500*/  BRA.DIV UR4, `(.L_x_536) ;  /* 0x0000016e04687947 */ /* 0x000fea000b800000 */
[----:B0-----:R-:W0:Y:S04]  /*8510*/  SHFL.IDX PT, R118, R118, 0x1, 0x1c1f ;  /* 0x003c1f0076767f89 */ /* 0x001e2800000e0000 */
[----:B------:R-:W0:Y:S02]  /*8520*/  SHFL.IDX PT, R119, R119, 0x1, 0x1c1f ;  /* 0x003c1f0077777f89 */ /* 0x000e2400000e0000 */
.L_x_803:
[----:B------:R-:W-:Y:S05]  /*8530*/  @P5 BRA `(.L_x_493) ;  /* 0x0000001c005c5947 */ /* 0x000fea0003800000 */
[----:B------:R-:W-:Y:S01]  /*8540*/  ISETP.NE.AND P4, PT, R10, RZ, PT ;  /* 0x000000ff0a00720c */ /* 0x000fe20003f85270 */
[----:B------:R-:W-:Y:S01]  /*8550*/  BSSY B1, `(.L_x_537) ;  /* 0x0000072000017945 */ /* 0x000fe20003800000 */
[----:B0-2---:R-:W-:Y:S01]  /*8560*/  MOV R36, R119 ;  /* 0x0000007700247202 */ /* 0x005fe20000000f00 */
[----:B------:R-:W-:-:S10]  /*8570*/  IMAD.MOV.U32 R37, RZ, RZ, R118 ;  /* 0x000000ffff257224 */ /* 0x000fd400078e0076 */
[----:B------:R-:W-:Y:S05]  /*8580*/  @!P4 BRA `(.L_x_538) ;  /* 0x0000000400b8c947 */ /* 0x000fea0003800000 */
[----:B---3--:R-:W-:Y:S01]  /*8590*/  SEL R11, R129, R139, !P3 ;  /* 0x0000008b810b7207 */ /* 0x008fe20005800000 */
[----:B------:R-:W-:Y:S01]  /*85a0*/  BSSY B2, `(.L_x_539) ;  /* 0x000006a000027945 */ /* 0x000fe20003800000 */
[C---:B------:R-:W-:Y:S02]  /*85b0*/  LEA R38, P5, R7.reuse, R119, 0x1 ;  /* 0x0000007707267211 */ /* 0x040fe400078a08ff */
[----:B----4-:R-:W-:Y:S02]  /*85c0*/  SHF.R.S32.HI R12, RZ, 0x1f, R11 ;  /* 0x0000001fff0c7819 */ /* 0x010fe4000001140b */
[----:B------:R-:W-:Y:S02]  /*85d0*/  LEA.HI.X R39, R7, R118, R116, 0x1, P5 ;  /* 0x0000007607277211 */ /* 0x000fe400028f0c74 */
[----:B------:R-:W-:Y:S02]  /*85e0*/  LEA.HI R11, R12, R11, RZ, 0x4 ;  /* 0x0000000b0c0b7211 */ /* 0x000fe400078f20ff */
[----:B------:R-:W-:-:S02]  /*85f0*/  ISETP.GE.AND P5, PT, R16, R128, PT ;  /* 0x000000801000720c */ /* 0x000fc40003fa6270 */
[----:B------:R-:W-:-:S04]  /*8600*/  LEA.HI.SX32 R11, R11, R124, 0x1c ;  /* 0x0000007c0b0b7211 */ /* 0x000fc800078fe2ff */
[----:B------:R-:W-:Y:S01]  /*8610*/  SHF.R.S32.HI R12, RZ, 0x1f, R11 ;  /* 0x0000001fff0c7819 */ /* 0x000fe2000001140b */
[----:B------:R-:W-:-:S03]  /*8620*/  IMAD.SHL.U32 R40, R11, 0x8, RZ ;  /* 0x000000080b287824 */ /* 0x000fc600078e00ff */
[----:B------:R-:W-:Y:S02]  /*8630*/  LEA.HI R12, R12, R11, RZ, 0x3 ;  /* 0x0000000b0c0c7211 */ /* 0x000fe400078f18ff */
[----:B------:R-:W-:Y:S02]  /*8640*/  ISETP.GE.AND P4, PT, R40, R135, PT ;  /* 0x000000872800720c */ /* 0x000fe40003f86270 */
[----:B------:R-:W-:Y:S02]  /*8650*/  SHF.R.S32.HI R14, RZ, 0x3, R12 ;  /* 0x00000003ff0e7819 */ /* 0x000fe4000001140c */
[----:B------:R-:W-:-:S03]  /*8660*/  LOP3.LUT R12, R167, 0x38, R40, 0xf8, !PT ;  /* 0x00000038a70c7812 */ /* 0x000fc600078ef828 */
[----:B------:R-:W-:Y:S01]  /*8670*/  IMAD R11, R14, 0x1800, R179 ;  /* 0x000018000e0b7824 */ /* 0x000fe200078e02b3 */
[----:B------:R-:W-:-:S04]  /*8680*/  LOP3.LUT R12, R12, R223, RZ, 0x3c, !PT ;  /* 0x000000df0c0c7212 */ /* 0x000fc800078e3cff */
[----:B------:R-:W-:Y:S01]  /*8690*/  IADD3 R13, R11, R12, RZ ;  /* 0x0000000c0b0d7210 */ /* 0x000fe20007ffe0ff */
[----:B------:R-:W-:Y:S02]  /*86a0*/  IMAD R11, R18, 0x4800, R142 ;  /* 0x00004800120b7824 */ /* 0x000fe400078e028e */
[----:B------:R-:W-:-:S04]  /*86b0*/  @!P4 IMAD.WIDE R40, R40, 0x2, R36 ;  /* 0x000000022828c825 */ /* 0x000fc800078e0224 */
[----:B------:R-:W-:Y:S02]  /*86c0*/  IMAD R13, R18, 0x4800, R13 ;  /* 0x00004800120d7824 */ /* 0x000fe400078e020d */
[--C-:B------:R-:W-:Y:S02]  /*86d0*/  IMAD R11, R11, 0x2, R2.reuse ;  /* 0x000000020b0b7824 */ /* 0x100fe400078e0202 */
[----:B------:R-:W-:-:S03]  /*86e0*/  IMAD R32, R13, 0x2, R2 ;  /* 0x000000020d207824 */ /* 0x000fc600078e0202 */
[----:B------:R0:W2:Y:S04]  /*86f0*/  LDS.128 R12, [R11+0x18400] ;  /* 0x018400000b0c7984 */ /* 0x0000a80000000c00 */
[----:B------:R-:W3:Y:S01]  /*8700*/  LDS.128 R32, [R32+0x18400] ;  /* 0x0184000020207984 */ /* 0x000ee20000000c00 */
[----:B------:R-:W-:Y:S05]  /*8710*/  @P5 BRA `(.L_x_540) ;  /* 0x0000000400485947 */ /* 0x000fea0003800000 */
[--C-:B------:R-:W-:Y:S01]  /*8720*/  SHF.R.U64 R42, R76, 0x10, R77.reuse ;  /* 0x000000104c2a7819 */ /* 0x100fe2000000124d */
[--C-:B---3--:R-:W-:Y:S01]  /*8730*/  HADD2.F32 R47, -RZ, R33.reuse.H0_H0 ;  /* 0x20000021ff2f7230 */ /* 0x108fe20000004100 */
[----:B------:R-:W-:Y:S01]  /*8740*/  SHF.R.U32.HI R76, RZ, 0x10, R77 ;  /* 0x00000010ff4c7819 */ /* 0x000fe2000001164d */
[----:B------:R-:W-:Y:S01]  /*8750*/  HADD2.F32 R48, -RZ, R33.H1_H1 ;  /* 0x30000021ff307230 */ /* 0x000fe20000004100 */
[--C-:B0-----:R-:W-:Y:S01]  /*8760*/  SHF.R.U64 R11, R64, 0x10, R65.reuse ;  /* 0x00000010400b7819 */ /* 0x101fe20000001241 */
[----:B------:R-:W-:Y:S01]  /*8770*/  HADD2.F32 R46, -RZ, R209.H1_H1 ;  /* 0x300000d1ff2e7230 */ /* 0x000fe20000004100 */
[----:B------:R-:W-:Y:S01]  /*8780*/  SHF.R.U32.HI R64, RZ, 0x10, R65 ;  /* 0x00000010ff407819 */ /* 0x000fe20000011641 */
[----:B--2---:R-:W-:Y:S01]  /*8790*/  HADD2.F32 R33, -RZ, R13.H0_H0 ;  /* 0x2000000dff217230 */ /* 0x004fe20000004100 */
[----:B------:R-:W-:Y:S01]  /*87a0*/  SHF.R.U64 R44, R78, 0x10, R79 ;  /* 0x000000104e2c7819 */ /* 0x000fe2000000124f */
[----:B------:R-:W-:Y:S02]  /*87b0*/  HADD2.F32 R45, -RZ, R207.H1_H1 ;  /* 0x300000cfff2d7230 */ /* 0x000fe40000004100 */
[----:B------:R-:W-:Y:S01]  /*87c0*/  FMUL.FTZ R49, R47, R46 ;  /* 0x0000002e2f317220 */ /* 0x000fe20000410000 */
[----:B------:R-:W-:-:S02]  /*87d0*/  HADD2.F32 R76, -RZ, R76.H0_H0 ;  /* 0x2000004cff4c7230 */ /* 0x000fc40000004100 */
[C---:B------:R-:W-:Y:S01]  /*87e0*/  FMUL.FTZ R50, R33.reuse, R46 ;  /* 0x0000002e21327220 */ /* 0x040fe20000410000 */
[----:B------:R-:W-:Y:S01]  /*87f0*/  HADD2.F32 R13, -RZ, R13.H1_H1 ;  /* 0x3000000dff0d7230 */ /* 0x000fe20000004100 */
[----:B------:R-:W-:Y:S01]  /*8800*/  SHF.R.U32.HI R78, RZ, 0x10, R79 ;  /* 0x00000010ff4e7819 */ /* 0x000fe2000001164f */
[----:B------:R-:W-:Y:S02]  /*8810*/  HADD2.F32 R64, -RZ, R64.H0_H0 ;  /* 0x20000040ff407230 */ /* 0x000fe40000004100 */
[-C--:B------:R-:W-:Y:S01]  /*8820*/  FFMA.FTZ R49, R33, R45.reuse, -R49 ;  /* 0x0000002d21317223 */ /* 0x080fe20000010831 */
[----:B------:R-:W-:Y:S01]  /*8830*/  FFMA.FTZ R50, R47, R45, R50 ;  /* 0x0000002d2f327223 */ /* 0x000fe20000010032 */
[--C-:B------:R-:W-:Y:S01]  /*8840*/  SHF.R.U64 R43, R66, 0x10, R67.reuse ;  /* 0x00000010422b7819 */ /* 0x100fe20000001243 */
[----:B------:R-:W-:Y:S01]  /*8850*/  FMUL.FTZ R46, R48, R76 ;  /* 0x0000004c302e7220 */ /* 0x000fe20000410000 */
[--C-:B------:R-:W-:Y:S01]  /*8860*/  HADD2.F32 R45, -RZ, R35.reuse.H0_H0 ;  /* 0x20000023ff2d7230 */ /* 0x100fe20000004100 */
[----:B------:R-:W-:Y:S01]  /*8870*/  SHF.R.U32.HI R66, RZ, 0x10, R67 ;  /* 0x00000010ff427819 */ /* 0x000fe20000011643 */
[----:B------:R-:W-:-:S02]  /*8880*/  HADD2.F32 R47, -RZ, R35.H1_H1 ;  /* 0x30000023ff2f7230 */ /* 0x000fc40000004100 */
[C---:B------:R-:W-:Y:S01]  /*8890*/  FMUL.FTZ R76, R13.reuse, R76 ;  /* 0x0000004c0d4c7220 */ /* 0x040fe20000410000 */
[----:B------:R-:W-:Y:S02]  /*88a0*/  HADD2.F32 R33, -RZ, R208.H1_H1 ;  /* 0x300000d0ff217230 */ /* 0x000fe40000004100 */
[-C--:B------:R-:W-:Y:S01]  /*88b0*/  FFMA.FTZ R46, R13, R64.reuse, -R46 ;  /* 0x000000400d2e7223 */ /* 0x080fe2000001082e */
[----:B------:R-:W-:Y:S02]  /*88c0*/  HADD2.F32 R35, -RZ, R15.H0_H0 ;  /* 0x2000000fff237230 */ /* 0x000fe40000004100 */
[----:B------:R-:W-:Y:S01]  /*88d0*/  FFMA.FTZ R76, R48, R64, R76 ;  /* 0x00000040304c7223 */ /* 0x000fe2000001004c */
[----:B------:R-:W-:Y:S02]  /*88e0*/  HADD2.F32 R78, -RZ, R78.H0_H0 ;  /* 0x2000004eff4e7230 */ /* 0x000fe40000004100 */
[----:B------:R-:W-:Y:S01]  /*88f0*/  FMUL.FTZ R48, R45, R33 ;  /* 0x000000212d307220 */ /* 0x000fe20000410000 */
[----:B------:R-:W-:-:S02]  /*8900*/  HADD2.F32 R13, -RZ, R206.H1_H1 ;  /* 0x300000ceff0d7230 */ /* 0x000fc40000004100 */
[----:B------:R-:W-:Y:S01]  /*8910*/  FMUL.FTZ R51, R35, R33 ;  /* 0x0000002123337220 */ /* 0x000fe20000410000 */
[----:B------:R-:W-:Y:S02]  /*8920*/  HADD2.F32 R15, -RZ, R15.H1_H1 ;  /* 0x3000000fff0f7230 */ /* 0x000fe40000004100 */
[-C--:B------:R-:W-:Y:S01]  /*8930*/  FMUL.FTZ R33, R47, R78.reuse ;  /* 0x0000004e2f217220 */ /* 0x080fe20000410000 */
[----:B------:R-:W-:Y:S02]  /*8940*/  HADD2.F32 R66, -RZ, R66.H0_H0 ;  /* 0x20000042ff427230 */ /* 0x000fe40000004100 */
[-C--:B------:R-:W-:Y:S01]  /*8950*/  FFMA.FTZ R48, R35, R13.reuse, -R48 ;  /* 0x0000000d23307223 */ /* 0x080fe20000010830 */
[----:B------:R-:W-:Y:S01]  /*8960*/  FFMA.FTZ R51, R45, R13, R51 ;  /* 0x0000000d2d337223 */ /* 0x000fe20000010033 */
[C---:B------:R-:W-:Y:S01]  /*8970*/  FMUL.FTZ R78, R15.reuse, R78 ;  /* 0x0000004e0f4e7220 */ /* 0x040fe20000410000 */
[----:B------:R-:W-:Y:S02]  /*8980*/  HADD2.F32 R42, -RZ, R42.H0_H0 ;  /* 0x2000002aff2a7230 */ /* 0x000fe40000004100 */
[----:B------:R-:W-:Y:S01]  /*8990*/  FFMA.FTZ R33, R15, R66, -R33 ;  /* 0x000000420f217223 */ /* 0x000fe20000010821 */
[----:B------:R-:W-:-:S02]  /*89a0*/  HADD2.F32 R13, -RZ, R32.H1_H1 ;  /* 0x30000020ff0d7230 */ /* 0x000fc40000004100 */
[----:B------:R-:W-:Y:S01]  /*89b0*/  FFMA.FTZ R78, R47, R66, R78 ;  /* 0x000000422f4e7223 */ /* 0x000fe2000001004e */
[----:B------:R-:W-:Y:S01]  /*89c0*/  HADD2.F32 R15, -RZ, R12.H1_H1 ;  /* 0x3000000cff0f7230 */ /* 0x000fe20000004100 */
[----:B------:R-:W-:Y:S01]  /*89d0*/  F2FP.F16.F32.PACK_AB R46, R46, R49 ;  /* 0x000000312e2e723e */ /* 0x000fe200000000ff */
[----:B------:R-:W-:Y:S02]  /*89e0*/  HADD2.F32 R54, -RZ, R32.H0_H0 ;  /* 0x20000020ff367230 */ /* 0x000fe40000004100 */
[-C--:B------:R-:W-:Y:S01]  /*89f0*/  FMUL.FTZ R32, R13, R42.reuse ;  /* 0x0000002a0d207220 */ /* 0x080fe20000410000 */
[----:B------:R-:W-:Y:S02]  /*8a00*/  HADD2.F32 R52, -RZ, R12.H0_H0 ;  /* 0x2000000cff347230 */ /* 0x000fe40000004100 */
[----:B------:R-:W-:Y:S01]  /*8a10*/  FMUL.FTZ R42, R15, R42 ;  /* 0x0000002a0f2a7220 */ /* 0x000fe20000410000 */
[----:B------:R-:W-:Y:S01]  /*8a20*/  HADD2.F32 R12, -RZ, R11.H0_H0 ;  /* 0x2000000bff0c7230 */ /* 0x000fe20000004100 */
[----:B------:R-:W-:Y:S01]  /*8a30*/  F2FP.F16.F32.PACK_AB R48, R33, R48 ;  /* 0x000000302130723e */ /* 0x000fe200000000ff */
[----:B------:R-:W-:Y:S01]  /*8a40*/  HADD2.F32 R208, -RZ, R208.H0_H0 ;  /* 0x200000d0ffd07230 */ /* 0x000fe20000004100 */
[----:B------:R-:W-:Y:S01]  /*8a50*/  F2FP.F16.F32.PACK_AB R33, R76, R50 ;  /* 0x000000324c21723e */ /* 0x000fe200000000ff */
[----:B------:R-:W-:-:S02]  /*8a60*/  HADD2.F32 R35, -RZ, R44.H0_H0 ;  /* 0x2000002cff237230 */ /* 0x000fc40000004100 */
[-C--:B------:R-:W-:Y:S01]  /*8a70*/  FFMA.FTZ R42, R13, R12.reuse, R42 ;  /* 0x0000000c0d2a7223 */ /* 0x080fe2000001002a */
[----:B------:R-:W-:Y:S01]  /*8a80*/  FFMA.FTZ R32, R15, R12, -R32 ;  /* 0x0000000c0f207223 */ /* 0x000fe20000010820 */
[----:B------:R-:W-:Y:S02]  /*8a90*/  HADD2.F32 R13, -RZ, R34.H0_H0 ;  /* 0x20000022ff0d7230 */ /* 0x000fe40000004100 */
[----:B------:R-:W-:Y:S02]  /*8aa0*/  HADD2.F32 R15, -RZ, R14.H0_H0 ;  /* 0x2000000eff0f7230 */ /* 0x000fe40000004100 */
[----:B------:R-:W-:Y:S02]  /*8ab0*/  HADD2.F32 R34, -RZ, R34.H1_H1 ;  /* 0x30000022ff227230 */ /* 0x000fe40000004100 */
[-C--:B------:R-:W-:Y:S01]  /*8ac0*/  FMUL.FTZ R12, R13, R208.reuse ;  /* 0x000000d00d0c7220 */ /* 0x080fe20000410000 */
[----:B------:R-:W-:Y:S02]  /*8ad0*/  HADD2.F32 R209, -RZ, R209.H0_H0 ;  /* 0x200000d1ffd17230 */ /* 0x000fe40000004100 */
[----:B------:R-:W-:Y:S01]  /*8ae0*/  FMUL.FTZ R208, R15, R208 ;  /* 0x000000d00fd07220 */ /* 0x000fe20000410000 */
[----:B------:R-:W-:-:S02]  /*8af0*/  HADD2.F32 R14, -RZ, R14.H1_H1 ;  /* 0x3000000eff0e7230 */ /* 0x000fc40000004100 */
[----:B------:R-:W-:Y:S01]  /*8b00*/  FMUL.FTZ R45, R34, R35 ;  /* 0x00000023222d7220 */ /* 0x000fe20000410000 */
[----:B------:R-:W-:Y:S02]  /*8b10*/  HADD2.F32 R207, -RZ, R207.H0_H0 ;  /* 0x200000cfffcf7230 */ /* 0x000fe40000004100 */
[----:B------:R-:W-:Y:S01]  /*8b20*/  FMUL.FTZ R11, R54, R209 ;  /* 0x000000d1360b7220 */ /* 0x000fe20000410000 */
[----:B------:R-:W-:Y:S02]  /*8b30*/  HADD2.F32 R206, -RZ, R206.H0_H0 ;  /* 0x200000ceffce7230 */ /* 0x000fe40000004100 */
[----:B------:R-:W-:Y:S01]  /*8b40*/  FMUL.FTZ R35, R14, R35 ;  /* 0x000000230e237220 */ /* 0x000fe20000410000 */
[----:B------:R-:W-:Y:S02]  /*8b50*/  HADD2.F32 R43, -RZ, R43.H0_H0 ;  /* 0x2000002bff2b7230 */ /* 0x000fe40000004100 */
[C---:B------:R-:W-:Y:S01]  /*8b60*/  FMUL.FTZ R209, R52.reuse, R209 ;  /* 0x000000d134d17220 */ /* 0x040fe20000410000 */
[----:B------:R-:W-:Y:S01]  /*8b70*/  FFMA.FTZ R11, R52, R207, -R11 ;  /* 0x000000cf340b7223 */ /* 0x000fe2000001080b */
[-C--:B------:R-:W-:Y:S01]  /*8b80*/  FFMA.FTZ R15, R15, R206.reuse, -R12 ;  /* 0x000000ce0f0f7223 */ /* 0x080fe2000001080c */
[----:B------:R-:W-:Y:S01]  /*8b90*/  FFMA.FTZ R13, R13, R206, R208 ;  /* 0x000000ce0d0d7223 */ /* 0x000fe200000100d0 */
[-C--:B------:R-:W-:Y:S01]  /*8ba0*/  FFMA.FTZ R14, R14, R43.reuse, -R45 ;  /* 0x0000002b0e0e7223 */ /* 0x080fe2000001082d */
[----:B------:R-:W-:Y:S01]  /*8bb0*/  FFMA.FTZ R34, R34, R43, R35 ;  /* 0x0000002b22227223 */ /* 0x000fe20000010023 */
[----:B------:R-:W-:Y:S01]  /*8bc0*/  FFMA.FTZ R209, R54, R207, R209 ;  /* 0x000000cf36d17223 */ /* 0x000fe200000100d1 */
[----:B------:R-:W-:-:S02]  /*8bd0*/  F2FP.F16.F32.PACK_AB R12, R32, R11 ;  /* 0x0000000b200c723e */ /* 0x000fc400000000ff */
[----:B------:R-:W-:Y:S01]  /*8be0*/  F2FP.F16.F32.PACK_AB R14, R14, R15 ;  /* 0x0000000f0e0e723e */ /* 0x000fe200000000ff */
[----:B------:R-:W-:Y:S01]  /*8bf0*/  IMAD.MOV.U32 R15, RZ, RZ, R48 ;  /* 0x000000ffff0f7224 */ /* 0x000fe200078e0030 */
[----:B------:R-:W-:Y:S02]  /*8c00*/  F2FP.F16.F32.PACK_AB R34, R34, R13 ;  /* 0x0000000d2222723e */ /* 0x000fe400000000ff */
[----:B------:R-:W-:Y:S02]  /*8c10*/  F2FP.F16.F32.PACK_AB R35, R78, R51 ;  /* 0x000000334e23723e */ /* 0x000fe400000000ff */
[----:B------:R-:W-:Y:S02]  /*8c20*/  F2FP.F16.F32.PACK_AB R32, R42, R209 ;  /* 0x000000d12a20723e */ /* 0x000fe400000000ff */
[----:B------:R-:W-:-:S07]  /*8c30*/  MOV R13, R46 ;  /* 0x0000002e000d7202 */ /* 0x000fce0000000f00 */
.L_x_540:
[----:B------:R-:W-:Y:S05]  /*8c40*/  BSYNC B2 ;  /* 0x0000000000027941 */ /* 0x000fea0003800000 */
.L_x_539:
[----:B--2---:R2:W-:Y:S04]  /*8c50*/  ST.E.128 desc[UR60][R38.64], R12 ;  /* 0x0000000c26007985 */ /* 0x0045e8000c101d3c */
[----:B---3--:R2:W-:Y:S02]  /*8c60*/  @!P4 ST.E.128 desc[UR60][R40.64], R32 ;  /* 0x000000202800c985 */ /* 0x0085e4000c101d3c */
.L_x_538:
[----:B------:R-:W-:Y:S05]  /*8c70*/  BSYNC B1 ;  /* 0x0000000000017941 */ /* 0x000fea0003800000 */
.L_x_537:
[----:B------:R-:W-:Y:S01]  /*8c80*/  ISETP.NE.AND P4, PT, R27, RZ, PT ;  /* 0x000000ff1b00720c */ /* 0x000fe20003f85270 */
[----:B------:R-:W-:-:S12]  /*8c90*/  BSSY B1, `(.L_x_541) ;  /* 0x0000073000017945 */ /* 0x000fd80003800000 */
[----:B------:R-:W-:Y:S05]  /*8ca0*/  @!P4 BRA `(.L_x_542) ;  /* 0x0000000400c4c947 */ /* 0x000fea0003800000 */
[----:B0--3--:R-:W-:Y:S01]  /*8cb0*/  SEL R11, R129, R139, !P2 ;  /* 0x0000008b810b7207 */ /* 0x009fe20005000000 */
[----:B------:R-:W-:Y:S01]  /*8cc0*/  BSSY B2, `(.L_x_543) ;  /* 0x000006d000027945 */ /* 0x000fe20003800000 */
[C---:B--2---:R-:W-:Y:S02]  /*8cd0*/  LEA R38, P5, R8.reuse, R119, 0x1 ;  /* 0x0000007708267211 */ /* 0x044fe400078a08ff */
        /* <DEDUP_REMOVED lines=8> */
[----:B------:R-:W-:Y:S02]  /*8d60*/  LOP3.LUT R12, R167, 0x38, R40, 0xf8, !PT ;  /* 0x00000038a70c7812 */ /* 0x000fe400078ef828 */
[----:B------:R-:W-:Y:S02]  /*8d70*/  SHF.R.S32.HI R14, RZ, 0x3, R11 ;  /* 0x00000003ff0e7819 */ /* 0x000fe4000001140b */
[----:B------:R-:W-:Y:S02]  /*8d80*/  LOP3.LUT R12, R12, R223, RZ, 0x3c, !PT ;  /* 0x000000df0c0c7212 */ /* 0x000fe400078e3cff */
[----:B------:R-:W-:Y:S01]  /*8d90*/  ISETP.GE.AND P4, PT, R40, R135, PT ;  /* 0x000000872800720c */ /* 0x000fe20003f86270 */
[----:B------:R-:W-:-:S05]  /*8da0*/  IMAD R11, R14, 0x1800, R179 ;  /* 0x000018000e0b7824 */ /* 0x000fca00078e02b3 */
[----:B------:R-:W-:Y:S01]  /*8db0*/  IADD3 R13, R11, R12, RZ ;  /* 0x0000000c0b0d7210 */ /* 0x000fe20007ffe0ff */
[----:B------:R-:W-:-:S04]  /*8dc0*/  IMAD R11, R18, 0x4800, R140 ;  /* 0x00004800120b7824 */ /* 0x000fc800078e028c */
[----:B------:R-:W-:Y:S02]  /*8dd0*/  IMAD R13, R18, 0x4800, R13 ;  /* 0x00004800120d7824 */ /* 0x000fe400078e020d */
[--C-:B------:R-:W-:Y:S02]  /*8de0*/  IMAD R11, R11, 0x2, R2.reuse ;  /* 0x000000020b0b7824 */ /* 0x100fe400078e0202 */
[----:B------:R-:W-:Y:S02]  /*8df0*/  IMAD R32, R13, 0x2, R2 ;  /* 0x000000020d207824 */ /* 0x000fe400078e0202 */
[----:B------:R-:W-:Y:S01]  /*8e00*/  @!P4 IMAD.WIDE R40, R40, 0x2, R36 ;  /* 0x000000022828c825 */ /* 0x000fe200078e0224 */
[----:B------:R0:W2:Y:S04]  /*8e10*/  LDS.128 R12, [R11+0x18400] ;  /* 0x018400000b0c7984 */ /* 0x0000a80000000c00 */
[----:B------:R-:W3:Y:S01]  /*8e20*/  LDS.128 R32, [R32+0x18400] ;  /* 0x0184000020207984 */ /* 0x000ee20000000c00 */
[----:B------:R-:W-:Y:S05]  /*8e30*/  @P5 BRA `(.L_x_544) ;  /* 0x0000000400545947 */ /* 0x000fea0003800000 */
[----:B------:R-:W-:Y:S01]  /*8e40*/  SHF.R.U64 R42, R72, 0x10, R73 ;  /* 0x00000010482a7819 */ /* 0x000fe20000001249 */
[----:B------:R-:W-:Y:S01]  /*8e50*/  HADD2.F32 R50, -RZ, R205.H1_H1 ;  /* 0x300000cdff327230 */ /* 0x000fe20000004100 */
[----:B---3--:R-:W-:Y:S01]  /*8e60*/  MOV R45, R33 ;  /* 0x00000021002d7202 */ /* 0x008fe20000000f00 */
[----:B--2---:R-:W-:Y:S01]  /*8e70*/  IMAD.MOV.U32 R33, RZ, RZ, R15 ;  /* 0x000000ffff217224 */ /* 0x004fe200078e000f */
[----:B------:R-:W-:Y:S01]  /*8e80*/  SHF.R.U32.HI R72, RZ, 0x10, R73 ;  /* 0x00000010ff487819 */ /* 0x000fe20000011649 */
[----:B------:R-:W-:Y:S01]  /*8e90*/  HADD2.F32 R15, -RZ, R13.H0_H0 ;  /* 0x2000000dff0f7230 */ /* 0x000fe20000004100 */
[--C-:B0-----:R-:W-:Y:S01]  /*8ea0*/  SHF.R.U64 R11, R60, 0x10, R61.reuse ;  /* 0x000000103c0b7819 */ /* 0x101fe2000000123d */
[--C-:B------:R-:W-:Y:S01]  /*8eb0*/  HADD2.F32 R47, -RZ, R45.reuse.H0_H0 ;  /* 0x2000002dff2f7230 */ /* 0x100fe20000004100 */
[----:B------:R-:W-:Y:S01]  /*8ec0*/  SHF.R.U32.HI R60, RZ, 0x10, R61 ;  /* 0x00000010ff3c7819 */ /* 0x000fe2000001163d */
[----:B------:R-:W-:Y:S01]  /*8ed0*/  HADD2.F32 R45, -RZ, R45.H1_H1 ;  /* 0x3000002dff2d7230 */ /* 0x000fe20000004100 */
[--C-:B------:R-:W-:Y:S01]  /*8ee0*/  SHF.R.U64 R44, R74, 0x10, R75.reuse ;  /* 0x000000104a2c7819 */ /* 0x100fe2000000124b */
[----:B------:R-:W-:Y:S01]  /*8ef0*/  HADD2.F32 R72, -RZ, R72.H0_H0 ;  /* 0x20000048ff487230 */ /* 0x000fe20000004100 */
[----:B------:R-:W-:Y:S01]  /*8f00*/  SHF.R.U32.HI R74, RZ, 0x10, R75 ;  /* 0x00000010ff4a7819 */ /* 0x000fe2000001164b */
[----:B------:R-:W-:-:S02]  /*8f10*/  HADD2.F32 R46, -RZ, R13.H1_H1 ;  /* 0x3000000dff2e7230 */ /* 0x000fc40000004100 */
[----:B------:R-:W-:Y:S01]  /*8f20*/  FMUL.FTZ R52, R47, R50 ;  /* 0x000000322f347220 */ /* 0x000fe20000410000 */
[----:B------:R-:W-:Y:S02]  /*8f30*/  HADD2.F32 R48, -RZ, R154.H1_H1 ;  /* 0x3000009aff307230 */ /* 0x000fe40000004100 */
[----:B------:R-:W-:Y:S01]  /*8f40*/  FMUL.FTZ R49, R45, R72 ;  /* 0x000000482d317220 */ /* 0x000fe20000410000 */
[----:B------:R-:W-:Y:S02]  /*8f50*/  HADD2.F32 R60, -RZ, R60.H0_H0 ;  /* 0x2000003cff3c7230 */ /* 0x000fe40000004100 */
[C---:B------:R-:W-:Y:S01]  /*8f60*/  FMUL.FTZ R50, R15.reuse, R50 ;  /* 0x000000320f327220 */ /* 0x040fe20000410000 */
[----:B------:R-:W-:Y:S01]  /*8f70*/  FMUL.FTZ R72, R46, R72 ;  /* 0x000000482e487220 */ /* 0x000fe20000410000 */
[--C-:B------:R-:W-:Y:S01]  /*8f80*/  SHF.R.U64 R43, R62, 0x10, R63.reuse ;  /* 0x000000103e2b7819 */ /* 0x100fe2000000123f */
[----:B------:R-:W-:Y:S01]  /*8f90*/  FFMA.FTZ R13, R15, R48, -R52 ;  /* 0x000000300f0d7223 */ /* 0x000fe20000010834 */
[----:B------:R-:W-:Y:S01]  /*8fa0*/  SHF.R.U32.HI R62, RZ, 0x10, R63 ;  /* 0x00000010ff3e7819 */ /* 0x000fe2000001163f */
[----:B------:R-:W-:Y:S01]  /*8fb0*/  FFMA.FTZ R46, R46, R60, -R49 ;  /* 0x0000003c2e2e7223 */ /* 0x000fe20000010831 */
[----:B------:R-:W-:Y:S01]  /*8fc0*/  FFMA.FTZ R15, R47, R48, R50 ;  /* 0x000000302f0f7223 */ /* 0x000fe20000010032 */
[----:B------:R-:W-:-:S02]  /*8fd0*/  HADD2.F32 R52, -RZ, R35.H1_H1 ;  /* 0x30000023ff347230 */ /* 0x000fc40000004100 */
[----:B------:R-:W-:Y:S01]  /*8fe0*/  FFMA.FTZ R48, R45, R60, R72 ;  /* 0x0000003c2d307223 */ /* 0x000fe20000010048 */
[----:B------:R-:W-:Y:S01]  /*8ff0*/  HADD2.F32 R49, -RZ, R74.H0_H0 ;  /* 0x2000004aff317230 */ /* 0x000fe20000004100 */
[----:B------:R-:W-:Y:S01]  /*9000*/  F2FP.F16.F32.PACK_AB R13, R46, R13 ;  /* 0x0000000d2e0d723e */ /* 0x000fe200000000ff */
[----:B------:R-:W-:Y:S02]  /*9010*/  HADD2.F32 R60, -RZ, R155.H1_H1 ;  /* 0x3000009bff3c7230 */ /* 0x000fe40000004100 */
[----:B------:R-:W-:Y:S02]  /*9020*/  HADD2.F32 R45, -RZ, R35.H0_H0 ;  /* 0x20000023ff2d7230 */ /* 0x000fe40000004100 */
[----:B------:R-:W-:Y:S01]  /*9030*/  FMUL.FTZ R51, R52, R49 ;  /* 0x0000003134337220 */ /* 0x000fe20000410000 */
[--C-:B------:R-:W-:Y:S02]  /*9040*/  HADD2.F32 R35, -RZ, R33.reuse.H0_H0 ;  /* 0x20000021ff237230 */ /* 0x100fe40000004100 */
[----:B------:R-:W-:-:S02]  /*9050*/  HADD2.F32 R50, -RZ, R33.H1_H1 ;  /* 0x30000021ff327230 */ /* 0x000fc40000004100 */
[----:B------:R-:W-:Y:S02]  /*9060*/  HADD2.F32 R47, -RZ, R62.H0_H0 ;  /* 0x2000003eff2f7230 */ /* 0x000fe40000004100 */
[-C--:B------:R-:W-:Y:S01]  /*9070*/  FMUL.FTZ R62, R45, R60.reuse ;  /* 0x0000003c2d3e7220 */ /* 0x080fe20000410000 */
[----:B------:R-:W-:Y:S02]  /*9080*/  HADD2.F32 R54, -RZ, R153.H1_H1 ;  /* 0x30000099ff367230 */ /* 0x000fe40000004100 */
[C---:B------:R-:W-:Y:S01]  /*9090*/  FMUL.FTZ R60, R35.reuse, R60 ;  /* 0x0000003c233c7220 */ /* 0x040fe20000410000 */
[C---:B------:R-:W-:Y:S01]  /*90a0*/  FMUL.FTZ R49, R50.reuse, R49 ;  /* 0x0000003132317220 */ /* 0x040fe20000410000 */
[----:B------:R-:W-:Y:S01]  /*90b0*/  FFMA.FTZ R50, R50, R47, -R51 ;  /* 0x0000002f32327223 */ /* 0x000fe20000010833 */
[----:B------:R-:W-:Y:S02]  /*90c0*/  HADD2.F32 R51, -RZ, R42.H0_H0 ;  /* 0x2000002aff337230 */ /* 0x000fe40000004100 */
[----:B------:R-:W-:Y:S01]  /*90d0*/  FFMA.FTZ R33, R35, R54, -R62 ;  /* 0x0000003623217223 */ /* 0x000fe2000001083e */
[----:B------:R-:W-:-:S02]  /*90e0*/  HADD2.F32 R205, -RZ, R205.H0_H0 ;  /* 0x200000cdffcd7230 */ /* 0x000fc40000004100 */
[----:B------:R-:W-:Y:S01]  /*90f0*/  FFMA.FTZ R35, R45, R54, R60 ;  /* 0x000000362d237223 */ /* 0x000fe2000001003c */
[----:B------:R-:W-:Y:S02]  /*9100*/  HADD2.F32 R42, -RZ, R12.H0_H0 ;  /* 0x2000000cff2a7230 */ /* 0x000fe40000004100 */
[----:B------:R-:W-:Y:S01]  /*9110*/  FFMA.FTZ R52, R52, R47, R49 ;  /* 0x0000002f34347223 */ /* 0x000fe20000010031 */
[--C-:B------:R-:W-:Y:S01]  /*9120*/  HADD2.F32 R45, -RZ, R32.reuse.H0_H0 ;  /* 0x20000020ff2d7230 */ /* 0x100fe20000004100 */
[----:B------:R-:W-:Y:S01]  /*9130*/  F2FP.F16.F32.PACK_AB R50, R50, R33 ;  /* 0x000000213232723e */ /* 0x000fe200000000ff */
[----:B------:R-:W-:Y:S01]  /*9140*/  HADD2.F32 R47, -RZ, R32.H1_H1 ;  /* 0x30000020ff2f7230 */ /* 0x000fe20000004100 */
[----:B------:R-:W-:Y:S01]  /*9150*/  F2FP.F16.F32.PACK_AB R33, R48, R15 ;  /* 0x0000000f3021723e */ /* 0x000fe200000000ff */
[----:B------:R-:W-:Y:S01]  /*9160*/  HADD2.F32 R154, -RZ, R154.H0_H0 ;  /* 0x2000009aff9a7230 */ /* 0x000fe20000004100 */
[----:B------:R-:W-:Y:S01]  /*9170*/  F2FP.F16.F32.PACK_AB R35, R52, R35 ;  /* 0x000000233423723e */ /* 0x000fe200000000ff */
[----:B------:R-:W-:-:S02]  /*9180*/  HADD2.F32 R32, -RZ, R12.H1_H1 ;  /* 0x3000000cff207230 */ /* 0x000fc40000004100 */
[CC--:B------:R-:W-:Y:S01]  /*9190*/  FMUL.FTZ R12, R42.reuse, R205.reuse ;  /* 0x000000cd2a0c7220 */ /* 0x0c0fe20000410000 */
[----:B------:R-:W-:Y:S02]  /*91a0*/  HADD2.F32 R49, -RZ, R11.H0_H0 ;  /* 0x2000000bff317230 */ /* 0x000fe40000004100 */
[----:B------:R-:W-:Y:S01]  /*91b0*/  FMUL.FTZ R11, R45, R205 ;  /* 0x000000cd2d0b7220 */ /* 0x000fe20000410000 */
[-C--:B------:R-:W-:Y:S01]  /*91c0*/  FMUL.FTZ R53, R47, R51.reuse ;  /* 0x000000332f357220 */ /* 0x080fe20000410000 */
[-C--:B------:R-:W-:Y:S01]  /*91d0*/  FFMA.FTZ R12, R45, R154.reuse, R12 ;  /* 0x0000009a2d0c7223 */ /* 0x080fe2000001000c */
[----:B------:R-:W-:Y:S02]  /*91e0*/  HADD2.F32 R45, -RZ, R44.H0_H0 ;  /* 0x2000002cff2d7230 */ /* 0x000fe40000004100 */
[----:B------:R-:W-:Y:S01]  /*91f0*/  FFMA.FTZ R11, R42, R154, -R11 ;  /* 0x0000009a2a0b7223 */ /* 0x000fe2000001080b */
[----:B------:R-:W-:Y:S02]  /*9200*/  HADD2.F32 R44, -RZ, R34.H0_H0 ;  /* 0x20000022ff2c7230 */ /* 0x000fe40000004100 */
[----:B------:R-:W-:Y:S01]  /*9210*/  FMUL.FTZ R54, R32, R51 ;  /* 0x0000003320367220 */ /* 0x000fe20000410000 */
[----:B------:R-:W-:-:S02]  /*9220*/  HADD2.F32 R155, -RZ, R155.H0_H0 ;  /* 0x2000009bff9b7230 */ /* 0x000fc40000004100 */
[-C--:B------:R-:W-:Y:S01]  /*9230*/  FFMA.FTZ R32, R32, R49.reuse, -R53 ;  /* 0x0000003120207223 */ /* 0x080fe20000010835 */
[----:B------:R-:W-:Y:S02]  /*9240*/  HADD2.F32 R42, -RZ, R14.H0_H0 ;  /* 0x2000000eff2a7230 */ /* 0x000fe40000004100 */
[----:B------:R-:W-:Y:S01]  /*9250*/  FFMA.FTZ R47, R47, R49, R54 ;  /* 0x000000312f2f7223 */ /* 0x000fe20000010036 */
[----:B------:R-:W-:Y:S02]  /*9260*/  HADD2.F32 R34, -RZ, R34.H1_H1 ;  /* 0x30000022ff227230 */ /* 0x000fe40000004100 */
[-C--:B------:R-:W-:Y:S01]  /*9270*/  FMUL.FTZ R49, R44, R155.reuse ;  /* 0x0000009b2c317220 */ /* 0x080fe20000410000 */
[----:B------:R-:W-:Y:S02]  /*9280*/  HADD2.F32 R14, -RZ, R14.H1_H1 ;  /* 0x3000000eff0e7230 */ /* 0x000fe40000004100 */
[----:B------:R-:W-:Y:S01]  /*9290*/  FMUL.FTZ R155, R42, R155 ;  /* 0x0000009b2a9b7220 */ /* 0x000fe20000410000 */
[----:B------:R-:W-:-:S02]  /*92a0*/  HADD2.F32 R153, -RZ, R153.H0_H0 ;  /* 0x20000099ff997230 */ /* 0x000fc40000004100 */
[-C--:B------:R-:W-:Y:S01]  /*92b0*/  FMUL.FTZ R51, R34, R45.reuse ;  /* 0x0000002d22337220 */ /* 0x080fe20000410000 */
[----:B------:R-:W-:Y:S02]  /*92c0*/  HADD2.F32 R43, -RZ, R43.H0_H0 ;  /* 0x2000002bff2b7230 */ /* 0x000fe40000004100 */
[----:B------:R-:W-:Y:S01]  /*92d0*/  FMUL.FTZ R45, R14, R45 ;  /* 0x0000002d0e2d7220 */ /* 0x000fe20000410000 */
[----:B------:R-:W-:Y:S01]  /*92e0*/  F2FP.F16.F32.PACK_AB R32, R32, R11 ;  /* 0x0000000b2020723e */ /* 0x000fe200000000ff */
[-C--:B------:R-:W-:Y:S01]  /*92f0*/  FFMA.FTZ R49, R42, R153.reuse, -R49 ;  /* 0x000000992a317223 */ /* 0x080fe20000010831 */
[----:B------:R-:W-:Y:S01]  /*9300*/  FFMA.FTZ R155, R44, R153, R155 ;  /* 0x000000992c9b7223 */ /* 0x000fe2000001009b */
[-C--:B------:R-:W-:Y:S01]  /*9310*/  FFMA.FTZ R14, R14, R43.reuse, -R51 ;  /* 0x0000002b0e0e7223 */ /* 0x080fe20000010833 */
[----:B------:R-:W-:Y:S01]  /*9320*/  FFMA.FTZ R34, R34, R43, R45 ;  /* 0x0000002b22227223 */ /* 0x000fe2000001002d */
[----:B------:R-:W-:Y:S01]  /*9330*/  F2FP.F16.F32.PACK_AB R42, R47, R12 ;  /* 0x0000000c2f2a723e */ /* 0x000fe200000000ff */
[----:B------:R-:W-:-:S02]  /*9340*/  IMAD.MOV.U32 R12, RZ, RZ, R32 ;  /* 0x000000ffff0c7224 */ /* 0x000fc400078e0020 */
[----:B------:R-:W-:Y:S01]  /*9350*/  F2FP.F16.F32.PACK_AB R14, R14, R49 ;  /* 0x000000310e0e723e */ /* 0x000fe200000000ff */
[----:B------:R-:W-:Y:S01]  /*9360*/  IMAD.MOV.U32 R15, RZ, RZ, R50 ;  /* 0x000000ffff0f7224 */ /* 0x000fe200078e0032 */
[----:B------:R-:W-:Y:S02]  /*9370*/  F2FP.F16.F32.PACK_AB R34, R34, R155 ;  /* 0x0000009b2222723e */ /* 0x000fe400000000ff */
[----:B------:R-:W-:-:S07]  /*9380*/  MOV R32, R42 ;  /* 0x0000002a00207202 */ /* 0x000fce0000000f00 */
.L_x_544:
[----:B------:R-:W-:Y:S05]  /*9390*/  BSYNC B2 ;  /* 0x0000000000027941 */ /* 0x000fea0003800000 */
.L_x_543:
[----:B--2---:R2:W-:Y:S04]  /*93a0*/  ST.E.128 desc[UR60][R38.64], R12 ;  /* 0x0000000c26007985 */ /* 0x0045e8000c101d3c */
[----:B---3--:R2:W-:Y:S02]  /*93b0*/  @!P4 ST.E.128 desc[UR60][R40.64], R32 ;  /* 0x000000202800c985 */ /* 0x0085e4000c101d3c */
.L_x_542:
[----:B------:R-:W-:Y:S05]  /*93c0*/  BSYNC B1 ;  /* 0x0000000000017941 */ /* 0x000fea0003800000 */
.L_x_541:
[----:B------:R-:W-:-:S13]  /*93d0*/  ISETP.NE.AND P4, PT, R28, RZ, PT ;  /* 0x000000ff1c00720c */ /* 0x000fda0003f85270 */
[----:B------:R-:W-:Y:S05]  /*93e0*/  @!P4 BRA `(.L_x_493) ;  /* 0x0000000c00b0c947 */ /* 0x000fea0003800000 */
[----:B------:R-:W-:Y:S01]  /*93f0*/  SEL R139, R129, R139, !P1 ;  /* 0x0000008b818b7207 */ /* 0x000fe20004800000 */
[----:B------:R-:W-:Y:S01]  /*9400*/  BSSY B1, `(.L_x_545) ;  /* 0x000006d000017945 */ /* 0x000fe20003800000 */
[----:B------:R-:W-:Y:S02]  /*9410*/  ISETP.GE.AND P5, PT, R3, R128, PT ;  /* 0x000000800300720c */ /* 0x000fe40003fa6270 */
[----:B--234-:R-:W-:Y:S02]  /*9420*/  SHF.R.S32.HI R12, RZ, 0x1f, R139 ;  /* 0x0000001fff0c7819 */ /* 0x01cfe4000001148b */
[C---:B------:R-:W-:Y:S02]  /*9430*/  LEA R38, P4, R9.reuse, R119, 0x1 ;  /* 0x0000007709267211 */ /* 0x040fe400078808ff */
[----:B------:R-:W-:Y:S02]  /*9440*/  LEA.HI R139, R12, R139, RZ, 0x4 ;  /* 0x0000008b0c8b7211 */ /* 0x000fe400078f20ff */
[----:B------:R-:W-:-:S02]  /*9450*/  LEA.HI.X R39, R9, R118, R114, 0x1, P4 ;  /* 0x0000007609277211 */ /* 0x000fc400020f0c72 */
[----:B------:R-:W-:-:S04]  /*9460*/  LEA.HI.SX32 R139, R139, R120, 0x1c ;  /* 0x000000788b8b7211 */ /* 0x000fc800078fe2ff */
[----:B------:R-:W-:Y:S01]  /*9470*/  SHF.R.S32.HI R12, RZ, 0x1f, R139 ;  /* 0x0000001fff0c7819 */ /* 0x000fe2000001148b */
[----:B------:R-:W-:-:S03]  /*9480*/  IMAD.SHL.U32 R40, R139, 0x8, RZ ;  /* 0x000000088b287824 */ /* 0x000fc600078e00ff */
[----:B------:R-:W-:-:S04]  /*9490*/  LEA.HI R12, R12, R139, RZ, 0x3 ;  /* 0x0000008b0c0c7211 */ /* 0x000fc800078f18ff */
[----:B------:R-:W-:Y:S02]  /*94a0*/  SHF.R.S32.HI R14, RZ, 0x3, R12 ;  /* 0x00000003ff0e7819 */ /* 0x000fe4000001140c */
[----:B------:R-:W-:-:S03]  /*94b0*/  LOP3.LUT R12, R167, 0x38, R40, 0xf8, !PT ;  /* 0x00000038a70c7812 */ /* 0x000fc600078ef828 */
[----:B0-----:R-:W-:Y:S01]  /*94c0*/  IMAD R11, R14, 0x1800, R179 ;  /* 0x000018000e0b7824 */ /* 0x001fe200078e02b3 */
[----:B------:R-:W-:-:S04]  /*94d0*/  LOP3.LUT R12, R12, R223, RZ, 0x3c, !PT ;  /* 0x000000df0c0c7212 */ /* 0x000fc800078e3cff */
[----:B------:R-:W-:Y:S01]  /*94e0*/  IADD3 R13, R11, R12, RZ ;  /* 0x0000000c0b0d7210 */ /* 0x000fe20007ffe0ff */
[----:B------:R-:W-:-:S04]  /*94f0*/  IMAD R11, R18, 0x4800, R138 ;  /* 0x00004800120b7824 */ /* 0x000fc800078e028a */
[----:B------:R-:W-:Y:S02]  /*9500*/  IMAD R13, R18, 0x4800, R13 ;  /* 0x00004800120d7824 */ /* 0x000fe400078e020d */
[--C-:B------:R-:W-:Y:S02]  /*9510*/  IMAD R11, R11, 0x2, R2.reuse ;  /* 0x000000020b0b7824 */ /* 0x100fe400078e0202 */
[----:B------:R-:W-:-:S03]  /*9520*/  IMAD R32, R13, 0x2, R2 ;  /* 0x000000020d207824 */ /* 0x000fc600078e0202 */
[----:B------:R0:W2:Y:S04]  /*9530*/  LDS.128 R12, [R11+0x18400] ;  /* 0x018400000b0c7984 */ /* 0x0000a80000000c00 */
[----:B------:R-:W3:Y:S01]  /*9540*/  LDS.128 R32, [R32+0x18400] ;  /* 0x0184000020207984 */ /* 0x000ee20000000c00 */
[----:B------:R-:W-:Y:S05]  /*9550*/  @P5 BRA `(.L_x_546) ;  /* 0x00000004005c5947 */ /* 0x000fea0003800000 */
[----:B--2---:R-:W-:Y:S01]  /*9560*/  MOV R44, R12 ;  /* 0x0000000c002c7202 */ /* 0x004fe20000000f00 */
[----:B---3--:R-:W-:Y:S01]  /*9570*/  IMAD.MOV.U32 R12, RZ, RZ, R33 ;  /* 0x000000ffff0c7224 */ /* 0x008fe200078e0021 */
[----:B------:R-:W-:Y:S01]  /*9580*/  SHF.R.U32.HI R50, RZ, 0x10, R69 ;  /* 0x00000010ff327819 */ /* 0x000fe20000011645 */
[----:B------:R-:W-:Y:S01]  /*9590*/  IMAD.MOV.U32 R45, RZ, RZ, R32 ;  /* 0x000000ffff2d7224 */ /* 0x000fe200078e0020 */
[----:B------:R-:W-:Y:S01]  /*95a0*/  SHF.R.U32.HI R48, RZ, 0x10, R57 ;  /* 0x00000010ff307819 */ /* 0x000fe20000011639 */
[----:B------:R-:W-:Y:S01]  /*95b0*/  IMAD.MOV.U32 R46, RZ, RZ, R35 ;  /* 0x000000ffff2e7224 */ /* 0x000fe200078e0023 */
[----:B------:R-:W-:Y:S01]  /*95c0*/  MOV R33, R15 ;  /* 0x0000000f00217202 */ /* 0x000fe20000000f00 */
[----:B------:R-:W-:Y:S01]  /*95d0*/  HADD2.F32 R49, -RZ, R152.H1_H1 ;  /* 0x30000098ff317230 */ /* 0x000fe20000004100 */
[----:B------:R-:W-:Y:S01]  /*95e0*/  SHF.R.U32.HI R51, RZ, 0x10, R71 ;  /* 0x00000010ff337819 */ /* 0x000fe20000011647 */
[--C-:B------:R-:W-:Y:S01]  /*95f0*/  HADD2.F32 R32, -RZ, R12.reuse.H0_H0 ;  /* 0x2000000cff207230 */ /* 0x100fe20000004100 */
[--C-:B0-----:R-:W-:Y:S01]  /*9600*/  SHF.R.U64 R11, R58, 0x10, R59.reuse ;  /* 0x000000103a0b7819 */ /* 0x101fe2000000123b */
[----:B------:R-:W-:Y:S01]  /*9610*/  HADD2.F32 R35, -RZ, R12.H1_H1 ;  /* 0x3000000cff237230 */ /* 0x000fe20000004100 */
[----:B------:R-:W-:Y:S01]  /*9620*/  SHF.R.U32.HI R58, RZ, 0x10, R59 ;  /* 0x00000010ff3a7819 */ /* 0x000fe2000001163b */
[--C-:B------:R-:W-:Y:S01]  /*9630*/  HADD2.F32 R12, -RZ, R13.reuse.H0_H0 ;  /* 0x2000000dff0c7230 */ /* 0x100fe20000004100 */
[----:B------:R-:W-:Y:S01]  /*9640*/  SHF.R.U64 R43, R68, 0x10, R69 ;  /* 0x00000010442b7819 */ /* 0x000fe20000001245 */
[----:B------:R-:W-:Y:S01]  /*9650*/  HADD2.F32 R50, -RZ, R50.H0_H0 ;  /* 0x20000032ff327230 */ /* 0x000fe20000004100 */
[----:B------:R-:W-:Y:S01]  /*9660*/  SHF.R.U64 R41, R56, 0x10, R57 ;  /* 0x0000001038297819 */ /* 0x000fe20000001239 */
[----:B------:R-:W-:-:S02]  /*9670*/  HADD2.F32 R15, -RZ, R13.H1_H1 ;  /* 0x3000000dff0f7230 */ /* 0x000fc40000004100 */
[-C--:B------:R-:W-:Y:S01]  /*9680*/  FMUL.FTZ R13, R32, R49.reuse ;  /* 0x00000031200d7220 */ /* 0x080fe20000410000 */
[----:B------:R-:W-:Y:S02]  /*9690*/  HADD2.F32 R47, -RZ, R150.H1_H1 ;  /* 0x30000096ff2f7230 */ /* 0x000fe40000004100 */
[C---:B------:R-:W-:Y:S01]  /*96a0*/  FMUL.FTZ R49, R12.reuse, R49 ;  /* 0x000000310c317220 */ /* 0x040fe20000410000 */
[----:B------:R-:W-:Y:S02]  /*96b0*/  HADD2.F32 R48, -RZ, R48.H0_H0 ;  /* 0x20000030ff307230 */ /* 0x000fe40000004100 */
[-C--:B------:R-:W-:Y:S01]  /*96c0*/  FMUL.FTZ R52, R35, R50.reuse ;  /* 0x0000003223347220 */ /* 0x080fe20000410000 */
[----:B------:R-:W-:Y:S01]  /*96d0*/  FMUL.FTZ R50, R15, R50 ;  /* 0x000000320f327220 */ /* 0x000fe20000410000 */
[-C--:B------:R-:W-:Y:S01]  /*96e0*/  FFMA.FTZ R12, R12, R47.reuse, -R13 ;  /* 0x0000002f0c0c7223 */ /* 0x080fe2000001080d */
[----:B------:R-:W-:Y:S01]  /*96f0*/  FFMA.FTZ R13, R32, R47, R49 ;  /* 0x0000002f200d7223 */ /* 0x000fe20000010031 */
[----:B------:R-:W-:-:S02]  /*9700*/  HADD2.F32 R47, -RZ, R46.H0_H0 ;  /* 0x2000002eff2f7230 */ /* 0x000fc40000004100 */
[-C--:B------:R-:W-:Y:S01]  /*9710*/  FFMA.FTZ R32, R35, R48.reuse, R50 ;  /* 0x0000003023207223 */ /* 0x080fe20000010032 */
[----:B------:R-:W-:Y:S02]  /*9720*/  HADD2.F32 R50, -RZ, R151.H1_H1 ;  /* 0x30000097ff327230 */ /* 0x000fe40000004100 */
[----:B------:R-:W-:Y:S01]  /*9730*/  FFMA.FTZ R15, R15, R48, -R52 ;  /* 0x000000300f0f7223 */ /* 0x000fe20000010834 */
[----:B------:R-:W-:Y:S01]  /*9740*/  HADD2.F32 R46, -RZ, R46.H1_H1 ;  /* 0x3000002eff2e7230 */ /* 0x000fe20000004100 */
[----:B------:R-:W-:Y:S01]  /*9750*/  SHF.R.U64 R42, R70, 0x10, R71 ;  /* 0x00000010462a7819 */ /* 0x000fe20000001247 */
[----:B------:R-:W-:Y:S02]  /*9760*/  HADD2.F32 R51, -RZ, R51.H0_H0 ;  /* 0x20000033ff337230 */ /* 0x000fe40000004100 */
[----:B------:R-:W-:Y:S01]  /*9770*/  FMUL.FTZ R52, R47, R50 ;  /* 0x000000322f347220 */ /* 0x000fe20000410000 */
[----:B------:R-:W-:Y:S01]  /*9780*/  HADD2.F32 R48, -RZ, R149.H1_H1 ;  /* 0x30000095ff307230 */ /* 0x000fe20000004100 */
[----:B------:R-:W-:Y:S01]  /*9790*/  F2FP.F16.F32.PACK_AB R15, R15, R12 ;  /* 0x0000000c0f0f723e */ /* 0x000fe200000000ff */
[----:B------:R-:W-:-:S02]  /*97a0*/  HADD2.F32 R35, -RZ, R33.H0_H0 ;  /* 0x20000021ff237230 */ /* 0x000fc40000004100 */
[-C--:B------:R-:W-:Y:S01]  /*97b0*/  FMUL.FTZ R54, R46, R51.reuse ;  /* 0x000000332e367220 */ /* 0x080fe20000410000 */
[----:B------:R-:W-:Y:S02]  /*97c0*/  HADD2.F32 R33, -RZ, R33.H1_H1 ;  /* 0x30000021ff217230 */ /* 0x000fe40000004100 */
[----:B------:R-:W-:Y:S02]  /*97d0*/  HADD2.F32 R49, -RZ, R58.H0_H0 ;  /* 0x2000003aff317230 */ /* 0x000fe40000004100 */
[C---:B------:R-:W-:Y:S01]  /*97e0*/  FMUL.FTZ R50, R35.reuse, R50 ;  /* 0x0000003223327220 */ /* 0x040fe20000410000 */
[----:B------:R-:W-:Y:S01]  /*97f0*/  FFMA.FTZ R52, R35, R48, -R52 ;  /* 0x0000003023347223 */ /* 0x000fe20000010834 */
[C---:B------:R-:W-:Y:S01]  /*9800*/  FMUL.FTZ R55, R33.reuse, R51 ;  /* 0x0000003321377220 */ /* 0x040fe20000410000 */
[----:B------:R-:W-:Y:S02]  /*9810*/  HADD2.F32 R152, -RZ, R152.H0_H0 ;  /* 0x20000098ff987230 */ /* 0x000fe40000004100 */
[----:B------:R-:W-:Y:S01]  /*9820*/  FFMA.FTZ R53, R33, R49, -R54 ;  /* 0x0000003121357223 */ /* 0x000fe20000010836 */
[----:B------:R-:W-:-:S02]  /*9830*/  HADD2.F32 R35, -RZ, R45.H0_H0 ;  /* 0x2000002dff237230 */ /* 0x000fc40000004100 */
[----:B------:R-:W-:Y:S01]  /*9840*/  FFMA.FTZ R54, R46, R49, R55 ;  /* 0x000000312e367223 */ /* 0x000fe20000010037 */
[--C-:B------:R-:W-:Y:S02]  /*9850*/  HADD2.F32 R33, -RZ, R44.reuse.H0_H0 ;  /* 0x2000002cff217230 */ /* 0x100fe40000004100 */
[----:B------:R-:W-:Y:S01]  /*9860*/  FFMA.FTZ R51, R47, R48, R50 ;  /* 0x000000302f337223 */ /* 0x000fe20000010032 */
[----:B------:R-:W-:Y:S02]  /*9870*/  HADD2.F32 R43, -RZ, R43.H0_H0 ;  /* 0x2000002bff2b7230 */ /* 0x000fe40000004100 */
[-C--:B------:R-:W-:Y:S01]  /*9880*/  FMUL.FTZ R46, R35, R152.reuse ;  /* 0x00000098232e7220 */ /* 0x080fe20000410000 */
[----:B------:R-:W-:Y:S02]  /*9890*/  HADD2.F32 R45, -RZ, R45.H1_H1 ;  /* 0x3000002dff2d7230 */ /* 0x000fe40000004100 */
[----:B------:R-:W-:Y:S01]  /*98a0*/  FMUL.FTZ R152, R33, R152 ;  /* 0x0000009821987220 */ /* 0x000fe20000410000 */
[----:B------:R-:W-:Y:S01]  /*98b0*/  HADD2.F32 R44, -RZ, R44.H1_H1 ;  /* 0x3000002cff2c7230 */ /* 0x000fe20000004100 */
[----:B------:R-:W-:Y:S01]  /*98c0*/  F2FP.F16.F32.PACK_AB R52, R53, R52 ;  /* 0x000000343534723e */ /* 0x000fe200000000ff */
[----:B------:R-:W-:-:S02]  /*98d0*/  HADD2.F32 R150, -RZ, R150.H0_H0 ;  /* 0x20000096ff967230 */ /* 0x000fc40000004100 */
[-C--:B------:R-:W-:Y:S01]  /*98e0*/  FMUL.FTZ R47, R45, R43.reuse ;  /* 0x0000002b2d2f7220 */ /* 0x080fe20000410000 */
[----:B------:R-:W-:Y:S02]  /*98f0*/  HADD2.F32 R41, -RZ, R41.H0_H0 ;  /* 0x20000029ff297230 */ /* 0x000fe40000004100 */
[C---:B------:R-:W-:Y:S01]  /*9900*/  FMUL.FTZ R50, R44.reuse, R43 ;  /* 0x0000002b2c327220 */ /* 0x040fe20000410000 */
[----:B------:R-:W-:Y:S02]  /*9910*/  HADD2.F32 R11, -RZ, R11.H0_H0 ;  /* 0x2000000bff0b7230 */ /* 0x000fe40000004100 */
[-C--:B------:R-:W-:Y:S01]  /*9920*/  FFMA.FTZ R152, R35, R150.reuse, R152 ;  /* 0x0000009623987223 */ /* 0x080fe20000010098 */
[----:B------:R-:W-:Y:S01]  /*9930*/  FFMA.FTZ R43, R33, R150, -R46 ;  /* 0x00000096212b7223 */ /* 0x000fe2000001082e */
[-C--:B------:R-:W-:Y:S01]  /*9940*/  FFMA.FTZ R48, R44, R41.reuse, -R47 ;  /* 0x000000292c307223 */ /* 0x080fe2000001082f */
[----:B------:R-:W-:Y:S01]  /*9950*/  FFMA.FTZ R45, R45, R41, R50 ;  /* 0x000000292d2d7223 */ /* 0x000fe20000010032 */
[----:B------:R-:W-:-:S02]  /*9960*/  HADD2.F32 R35, -RZ, R34.H0_H0 ;  /* 0x20000022ff237230 */ /* 0x000fc40000004100 */
[----:B------:R-:W-:Y:S01]  /*9970*/  HADD2.F32 R46, -RZ, R151.H0_H0 ;  /* 0x20000097ff2e7230 */ /* 0x000fe20000004100 */
[----:B------:R-:W-:Y:S01]  /*9980*/  F2FP.F16.F32.PACK_AB R12, R48, R43 ;  /* 0x0000002b300c723e */ /* 0x000fe200000000ff */
[----:B------:R-:W-:Y:S02]  /*9990*/  HADD2.F32 R41, -RZ, R42.H0_H0 ;  /* 0x2000002aff297230 */ /* 0x000fe40000004100 */
[----:B------:R-:W-:Y:S02]  /*99a0*/  HADD2.F32 R33, -RZ, R14.H0_H0 ;  /* 0x2000000eff217230 */ /* 0x000fe40000004100 */
[-C--:B------:R-:W-:Y:S01]  /*99b0*/  FMUL.FTZ R42, R35, R46.reuse ;  /* 0x0000002e232a7220 */ /* 0x080fe20000410000 */
[----:B------:R-:W-:Y:S02]  /*99c0*/  HADD2.F32 R34, -RZ, R34.H1_H1 ;  /* 0x30000022ff227230 */ /* 0x000fe40000004100 */
[----:B------:R-:W-:Y:S02]  /*99d0*/  HADD2.F32 R14, -RZ, R14.H1_H1 ;  /* 0x3000000eff0e7230 */ /* 0x000fe40000004100 */
[----:B------:R-:W-:Y:S01]  /*99e0*/  FMUL.FTZ R46, R33, R46 ;  /* 0x0000002e212e7220 */ /* 0x000fe20000410000 */
[----:B------:R-:W-:-:S02]  /*99f0*/  HADD2.F32 R44, -RZ, R149.H0_H0 ;  /* 0x20000095ff2c7230 */ /* 0x000fc40000004100 */
[-C--:B------:R-:W-:Y:S01]  /*9a00*/  FMUL.FTZ R47, R34, R41.reuse ;  /* 0x00000029222f7220 */ /* 0x080fe20000410000 */
[C---:B------:R-:W-:Y:S02]  /*9a10*/  FMUL.FTZ R41, R14.reuse, R41 ;  /* 0x000000290e297220 */ /* 0x040fe40000410000 */
[-C--:B------:R-:W-:Y:S01]  /*9a20*/  FFMA.FTZ R42, R33, R44.reuse, -R42 ;  /* 0x0000002c212a7223 */ /* 0x080fe2000001082a */
[----:B------:R-:W-:Y:S01]  /*9a30*/  FFMA.FTZ R46, R35, R44, R46 ;  /* 0x0000002c232e7223 */ /* 0x000fe2000001002e */
[-C--:B------:R-:W-:Y:S01]  /*9a40*/  FFMA.FTZ R47, R14, R11.reuse, -R47 ;  /* 0x0000000b0e2f7223 */ /* 0x080fe2000001082f */
[----:B------:R-:W-:Y:S01]  /*9a50*/  FFMA.FTZ R41, R34, R11, R41 ;  /* 0x0000000b22297223 */ /* 0x000fe20000010029 */
[----:B------:R-:W-:Y:S01]  /*9a60*/  F2FP.F16.F32.PACK_AB R33, R32, R13 ;  /* 0x0000000d2021723e */ /* 0x000fe200000000ff */
[----:B------:R-:W-:Y:S01]  /*9a70*/  IMAD.MOV.U32 R13, RZ, RZ, R15 ;  /* 0x000000ffff0d7224 */ /* 0x000fe200078e000f */
[----:B------:R-:W-:Y:S02]  /*9a80*/  F2FP.F16.F32.PACK_AB R35, R54, R51 ;  /* 0x000000333623723e */ /* 0x000fe400000000ff */
[----:B------:R-:W-:-:S02]  /*9a90*/  F2FP.F16.F32.PACK_AB R32, R45, R152 ;  /* 0x000000982d20723e */ /* 0x000fc400000000ff */
[----:B------:R-:W-:Y:S02]  /*9aa0*/  F2FP.F16.F32.PACK_AB R14, R47, R42 ;  /* 0x0000002a2f0e723e */ /* 0x000fe400000000ff */
[----:B------:R-:W-:Y:S02]  /*9ab0*/  F2FP.F16.F32.PACK_AB R34, R41, R46 ;  /* 0x0000002e2922723e */ /* 0x000fe400000000ff */
[----:B------:R-:W-:-:S07]  /*9ac0*/  MOV R15, R52 ;  /* 0x00000034000f7202 */ /* 0x000fce0000000f00 */
.L_x_546:
[----:B------:R-:W-:Y:S05]  /*9ad0*/  BSYNC B1 ;  /* 0x0000000000017941 */ /* 0x000fea0003800000 */
.L_x_545:
[----:B--2---:R2:W-:Y:S01]  /*9ae0*/  ST.E.128 desc[UR60][R38.64], R12 ;  /* 0x0000000c26007985 */ /* 0x0045e2000c101d3c */
[----:B------:R-:W-:-:S13]  /*9af0*/  ISETP.GE.AND P4, PT, R40, R135, PT ;  /* 0x000000872800720c */ /* 0x000fda0003f86270 */
[----:B------:R-:W-:Y:S05]  /*9b00*/  @P4 BRA `(.L_x_493) ;  /* 0x0000000400e84947 */ /* 0x000fea0003800000 */
[----:B------:R-:W-:-:S05]  /*9b10*/  IMAD.WIDE R36, R40, 0x2, R36 ;  /* 0x0000000228247825 */ /* 0x000fca00078e0224 */
[----:B---3--:R3:W-:Y:S01]  /*9b20*/  ST.E.128 desc[UR60][R36.64], R32 ;  /* 0x0000002024007985 */ /* 0x0087e2000c101d3c */
[----:B------:R-:W-:Y:S05]  /*9b30*/  BRA `(.L_x_493) ;  /* 0x0000000400dc7947 */ /* 0x000fea0003800000 */
.L_x_458:
[----:B------:R-:W2:Y:S02]  /*9b40*/  LDL R11, [R1+0x30] ;  /* 0x00003000010b7983 */ /* 0x000ea40000100800 */
[----:B--2---:R-:W-:-:S13]  /*9b50*/  R2UR UR4, R11 ;  /* 0x000000000b0472ca */ /* 0x004fda00000e0000 */
[----:B------:R-:W-:-:S06]  /*9b60*/  UISETP.NE.AND UP0, UPT, UR4, 0x3, UPT ;  /* 0x000000030400788c */ /* 0x000fcc000bf05270 */
[----:B------:R-:W-:-:S13]  /*9b70*/  PLOP3.LUT P0, PT, PT, PT, UP0, 0x80, 0x0 ;  /* 0x000000000000781c */ /* 0x000fda0003f0f008 */
[----:B------:R-:W-:Y:S05]  /*9b80*/  @!P0 BRA `(.L_x_547) ;  /* 0x0000000000048947 */ /* 0x000fea0003800000 */
[----:B------:R-:W-:Y:S01]  /*9b90*/  BPT.TRAP 0x1 ;  /* 0x000000040000795c */ /* 0x000fe20000300000 */
.L_x_547:
[----:B------:R-:W-:Y:S01]  /*9ba0*/  IMAD R88, R18, 0x8, R2 ;  /* 0x0000000812587824 */ /* 0x000fe200078e0202 */
[----:B------:R-:W-:Y:S01]  /*9bb0*/  SHF.L.U32 R89, R166, 0x1f, RZ ;  /* 0x0000001fa6597819 */ /* 0x000fe200000006ff */
[----:B------:R-:W-:Y:S01]  /*9bc0*/  BSSY B1, `(.L_x_548) ;  /* 0x0000004000017945 */ /* 0x000fe20003800000 */
[----:B------:R-:W-:Y:S02]  /*9bd0*/  SHF.R.S32.HI R85, RZ, 0x1f, R84 ;  /* 0x0000001fff557819 */ /* 0x000fe40000011454 */
[----:B------:R-:W0:Y:S02]  /*9be0*/  SYNCS.PHASECHK.TRANS64.TRYWAIT P4, [R88+URZ+0x2a890], R89 ;  /* 0x02a89059580075a7 */ /* 0x000e24000808017f */
[----:B0-----:R-:W-:Y:S05]  /*9bf0*/  @!P4 BRA `(.L_x_549) ;  /* 0x0000015400f8c947 */ /* 0x001fea0003800000 */
.L_x_804:
[----:B------:R-:W-:Y:S05]  /*9c00*/  BSYNC B1 ;  /* 0x0000000000017941 */ /* 0x000fea0003800000 */
.L_x_548:
[----:B------:R-:W-:Y:S01]  /*9c10*/  ULDC.64 UR4, c[0x0][0x300] ;  /* 0x0000c00000047ab9 */ /* 0x000fe20000000a00 */
[----:B-----5:R-:W-:Y:S01]  /*9c20*/  SHF.R.S32.HI R86, RZ, 0x1f, R31 ;  /* 0x0000001fff567819 */ /* 0x020fe2000001141f */
[----:B------:R-:W-:Y:S02]  /*9c30*/  IMAD R11, R85, UR4, RZ ;  /* 0x00000004550b7c24 */ /* 0x000fe4000f8e02ff */
[----:B------:R-:W-:-:S04]  /*9c40*/  IMAD.WIDE.U32 R12, R84, UR4, RZ ;  /* 0x00000004540c7c25 */ /* 0x000fc8000f8e00ff */
[----:B------:R-:W-:Y:S01]  /*9c50*/  IMAD R11, R84, UR5, R11 ;  /* 0x00000005540b7c24 */ /* 0x000fe2000f8e020b */
[----:B------:R-:W-:Y:S01]  /*9c60*/  ULDC.64 UR4, c[0x0][0x310] ;  /* 0x0000c40000047ab9 */ /* 0x000fe20000000a00 */
[----:B------:R-:W-:Y:S02]  /*9c70*/  IMAD R87, R24, -0x60, R25 ;  /* 0xffffffa018577824 */ /* 0x000fe400078e0219 */
[----:B------:R-:W-:Y:S02]  /*9c80*/  IMAD R14, R86, UR4, RZ ;  /* 0x00000004560e7c24 */ /* 0x000fe4000f8e02ff */
[----:B------:R-:W-:Y:S01]  /*9c90*/  IMAD.IADD R13, R13, 0x1, R11 ;  /* 0x000000010d0d7824 */ /* 0x000fe200078e020b */
[----:B------:R-:W-:Y:S01]  /*9ca0*/  VIMNMX R87, R87, 0x60, PT ;  /* 0x0000006057577848 */ /* 0x000fe20003fe0100 */
[C---:B------:R-:W-:Y:S02]  /*9cb0*/  IMAD R11, R31.reuse, UR5, R14 ;  /* 0x000000051f0b7c24 */ /* 0x040fe4000f8e020e */
[----:B------:R-:W-:Y:S01]  /*9cc0*/  IMAD.WIDE.U32 R12, R31, UR4, R12 ;  /* 0x000000041f0c7c25 */ /* 0x000fe2000f8e000c */
[----:B------:R-:W-:-:S03]  /*9cd0*/  ULDC.64 UR4, c[0x0][0x308] ;  /* 0x0000c20000047ab9 */ /* 0x000fc60000000a00 */
[----:B------:R-:W-:Y:S01]  /*9ce0*/  IMAD R15, R4, UR4, RZ ;  /* 0x00000004040f7c24 */ /* 0x000fe2000f8e02ff */
[----:B------:R-:W-:Y:S01]  /*9cf0*/  IADD3 R13, R13, R11, RZ ;  /* 0x0000000b0d0d7210 */ /* 0x000fe20007ffe0ff */
[----:B------:R-:W-:Y:S02]  /*9d00*/  IMAD.IADD R40, R87, 0x1, -R165 ;  /* 0x0000000157287824 */ /* 0x000fe400078e0aa5 */
[C---:B------:R-:W-:Y:S02]  /*9d10*/  IMAD R15, R30.reuse, UR5, R15 ;  /* 0x000000051e0f7c24 */ /* 0x040fe4000f8e020f */
[----:B------:R-:W-:Y:S01]  /*9d20*/  IMAD.WIDE.U32 R12, R30, UR4, R12 ;  /* 0x000000041e0c7c25 */ /* 0x000fe2000f8e000c */
[----:B------:R-:W-:-:S03]  /*9d30*/  ULDC.64 UR4, c[0x0][0x2e8] ;  /* 0x0000ba0000047ab9 */ /* 0x000fc60000000a00 */
[----:B------:R-:W-:Y:S01]  /*9d40*/  IMAD.IADD R15, R13, 0x1, R15 ;  /* 0x000000010d0f7824 */ /* 0x000fe200078e020f */
[----:B------:R-:W-:Y:S01]  /*9d50*/  LEA R38, P4, R12, UR4, 0x1 ;  /* 0x000000040c267c11 */ /* 0x000fe2000f8808ff */
[----:B------:R-:W-:-:S03]  /*9d60*/  UMOV UR4, 0xffffffff ;  /* 0xffffffff00047882 */ /* 0x000fc60000000000 */
[----:B------:R-:W-:Y:S02]  /*9d70*/  LEA.HI.X R39, R12, UR5, R15, 0x1, P4 ;  /* 0x000000050c277c11 */ /* 0x000fe4000a0f0c0f */
[----:B------:R-:W-:Y:S01]  /*9d80*/  ISETP.GE.AND P4, PT, R40, 0x1, PT ;  /* 0x000000012800780c */ /* 0x000fe20003f86270 */
[----:B------:R-:W-:-:S12]  /*9d90*/  BRA.DIV UR4, `(.L_x_550) ;  /* 0x0000015604a47947 */ /* 0x000fd8000b800000 */
[----:B------:R1:W2:Y:S04]  /*9da0*/  SHFL.IDX PT, R37, R39, RZ, 0x1c1f ;  /* 0x001c1fff27257589 */ /* 0x0002a800000e0000 */
[----:B------:R1:W3:Y:S02]  /*9db0*/  SHFL.IDX PT, R36, R38, RZ, 0x1c1f ;  /* 0x001c1fff26247589 */ /* 0x0002e400000e0000 */
.L_x_808:
[----:B------:R-:W-:Y:S04]  /*9dc0*/  BSSY B1, `(.L_x_551) ;  /* 0x0000025000017945 */ /* 0x000fe80003800000 */
[----:B------:R-:W-:Y:S05]  /*9dd0*/  @!P4 BRA `(.L_x_552) ;  /* 0x00000000008cc947 */ /* 0x000fea0003800000 */
[----:B------:R-:W-:Y:S02]  /*9de0*/  ULDC UR4, c[0x0][0x2f4] ;  /* 0x0000bd0000047ab9 */ /* 0x000fe40000000800 */
[----:B------:R-:W-:-:S13]  /*9df0*/  ISETP.GE.AND P4, PT, R16, UR4, PT ;  /* 0x0000000410007c0c */ /* 0x000fda000bf86270 */
[----:B------:R-:W4:Y:S01]  /*9e00*/  @!P4 LDS.128 R12, [R33] ;  /* 0x00000000210cc984 */ /* 0x000f220000000c00 */
[----:B---3--:R-:W-:-:S04]  /*9e10*/  @!P4 LEA R34, P5, R16, R36, 0x1 ;  /* 0x000000241022c211 */ /* 0x008fc800078a08ff */
[----:B--2---:R-:W-:Y:S02]  /*9e20*/  @!P4 LEA.HI.X R35, R16, R37, R17, 0x1, P5 ;  /* 0x000000251023c211 */ /* 0x004fe400028f0c11 */
[----:B------:R-:W-:-:S13]  /*9e30*/  ISETP.GE.AND P5, PT, R0, UR4, PT ;  /* 0x0000000400007c0c */ /* 0x000fda000bfa6270 */
[----:B------:R-:W-:Y:S01]  /*9e40*/  @!P5 SHF.L.U32 R11, R162, 0x3, RZ ;  /* 0x00000003a20bd819 */ /* 0x000fe200000006ff */
[----:B----4-:R2:W-:Y:S01]  /*9e50*/  @!P4 ST.E.128 desc[UR60][R34.64], R12 ;  /* 0x0000000c2200c985 */ /* 0x0105e2000c101d3c */
[----:B------:R-:W-:-:S03]  /*9e60*/  ISETP.GE.AND P4, PT, R3, UR4, PT ;  /* 0x0000000403007c0c */ /* 0x000fc6000bf86270 */
[----:B------:R-:W3:Y:S01]  /*9e70*/  @!P5 LDS.128 R12, [R32] ;  /* 0x00000000200cd984 */ /* 0x000ee20000000c00 */
[----:B--2---:R-:W-:Y:S02]  /*9e80*/  @!P5 IMAD.MOV.U32 R34, RZ, RZ, R36 ;  /* 0x000000ffff22d224 */ /* 0x004fe400078e0024 */
[----:B------:R-:W-:Y:S02]  /*9e90*/  @!P5 IMAD.MOV.U32 R35, RZ, RZ, R37 ;  /* 0x000000ffff23d224 */ /* 0x000fe400078e0025 */
[----:B------:R-:W-:-:S05]  /*9ea0*/  @!P5 IMAD.WIDE R34, R11, 0x2, R34 ;  /* 0x000000020b22d825 */ /* 0x000fca00078e0222 */
[----:B------:R-:W-:Y:S01]  /*9eb0*/  @!P4 SHF.L.U32 R11, R163, 0x3, RZ ;  /* 0x00000003a30bc819 */ /* 0x000fe200000006ff */
[----:B---3--:R2:W-:Y:S01]  /*9ec0*/  @!P5 ST.E.128 desc[UR60][R34.64], R12 ;  /* 0x0000000c2200d985 */ /* 0x0085e2000c101d3c */
[----:B------:R-:W-:-:S03]  /*9ed0*/  ISETP.GE.AND P5, PT, R19, UR4, PT ;  /* 0x0000000413007c0c */ /* 0x000fc6000bfa6270 */
[----:B------:R-:W3:Y:S01]  /*9ee0*/  @!P4 LDS.128 R12, [R33+0x3000] ;  /* 0x00300000210cc984 */ /* 0x000ee20000000c00 */
[----:B--2---:R-:W-:Y:S02]  /*9ef0*/  @!P4 IMAD.MOV.U32 R34, RZ, RZ, R36 ;  /* 0x000000ffff22c224 */ /* 0x004fe400078e0024 */
[----:B------:R-:W-:Y:S02]  /*9f00*/  @!P4 IMAD.MOV.U32 R35, RZ, RZ, R37 ;  /* 0x000000ffff23c224 */ /* 0x000fe400078e0025 */
[----:B------:R-:W-:-:S05]  /*9f10*/  @!P4 IMAD.WIDE R34, R11, 0x2, R34 ;  /* 0x000000020b22c825 */ /* 0x000fca00078e0222 */
[----:B---3--:R2:W-:Y:S04]  /*9f20*/  @!P4 ST.E.128 desc[UR60][R34.64], R12 ;  /* 0x0000000c2200c985 */ /* 0x0085e8000c101d3c */
[----:B------:R-:W3:Y:S01]  /*9f30*/  @!P5 LDS.128 R12, [R32+0x3000] ;  /* 0x00300000200cd984 */ /* 0x000ee20000000c00 */
[----:B--2---:R-:W-:-:S04]  /*9f40*/  @!P5 LEA R34, P4, R19, R36, 0x1 ;  /* 0x000000241322d211 */ /* 0x004fc800078808ff */
[----:B------:R-:W-:Y:S02]  /*9f50*/  @!P5 LEA.HI.X R35, R19, R37, R164, 0x1, P4 ;  /* 0x000000251323d211 */ /* 0x000fe400020f0ca4 */
[----:B------:R-:W-:-:S03]  /*9f60*/  ISETP.GE.AND P4, PT, R22, UR4, PT ;  /* 0x0000000416007c0c */ /* 0x000fc6000bf86270 */
[----:B---3--:R2:W-:Y:S10]  /*9f70*/  @!P5 ST.E.128 desc[UR60][R34.64], R12 ;  /* 0x0000000c2200d985 */ /* 0x0085f4000c101d3c */
[----:B------:R-:W3:Y:S01]  /*9f80*/  @!P4 LDS.128 R12, [R33+0x6000] ;  /* 0x00600000210cc984 */ /* 0x000ee20000000c00 */
[----:B--2---:R-:W-:-:S04]  /*9f90*/  @!P4 LEA R34, P5, R22, R36, 0x1 ;  /* 0x000000241622c211 */ /* 0x004fc800078a08ff */
[----:B------:R-:W-:Y:S02]  /*9fa0*/  @!P4 LEA.HI.X R35, R22, R37, R175, 0x1, P5 ;  /* 0x000000251623c211 */ /* 0x000fe400028f0caf */
[----:B------:R-:W-:-:S03]  /*9fb0*/  ISETP.GE.AND P5, PT, R23, UR4, PT ;  /* 0x0000000417007c0c */ /* 0x000fc6000bfa6270 */
[----:B---3--:R2:W-:Y:S10]  /*9fc0*/  @!P4 ST.E.128 desc[UR60][R34.64], R12 ;  /* 0x0000000c2200c985 */ /* 0x0085f4000c101d3c */
[----:B------:R-:W3:Y:S01]  /*9fd0*/  @!P5 LDS.128 R12, [R32+0x6000] ;  /* 0x00600000200cd984 */ /* 0x000ee20000000c00 */
[----:B--2---:R-:W-:-:S04]  /*9fe0*/  @!P5 LEA R34, P4, R23, R36, 0x1 ;  /* 0x000000241722d211 */ /* 0x004fc800078808ff */
[----:B------:R-:W-:-:S05]  /*9ff0*/  @!P5 LEA.HI.X R35, R23, R37, R174, 0x1, P4 ;  /* 0x000000251723d211 */ /* 0x000fca00020f0cae */
[----:B---3--:R4:W-:Y:S04]  /*a000*/  @!P5 ST.E.128 desc[UR60][R34.64], R12 ;  /* 0x0000000c2200d985 */ /* 0x0089e8000c101d3c */
.L_x_552:
[----:B------:R-:W-:Y:S05]  /*a010*/  BSYNC B1 ;  /* 0x0000000000017941 */ /* 0x000fea0003800000 */
.L_x_551:
[----:B------:R-:W-:-:S03]  /*a020*/  UMOV UR4, 0xffffffff ;  /* 0xffffffff00047882 */ /* 0x000fc60000000000 */
[----:B------:R-:W-:Y:S05]  /*a030*/  BRA.DIV UR4, `(.L_x_553) ;  /* 0x0000015604487947 */ /* 0x000fea000b800000 */
[----:B--2---:R2:W0:Y:S04]  /*a040*/  SHFL.IDX PT, R37, R39, 0x1, 0x1c1f ;  /* 0x003c1f0027257f89 */ /* 0x00442800000e0000 */
[----:B---3--:R2:W3:Y:S02]  /*a050*/  SHFL.IDX PT, R36, R38, 0x1, 0x1c1f ;  /* 0x003c1f0026247f89 */ /* 0x0084e400000e0000 */
.L_x_812:
[----:B------:R-:W-:-:S13]  /*a060*/  ISETP.GE.AND P4, PT, R40, 0x41, PT ;  /* 0x000000412800780c */ /* 0x000fda0003f86270 */
[----:B------:R-:W-:Y:S05]  /*a070*/  @!P4 BRA `(.L_x_493) ;  /* 0x00000000008cc947 */ /* 0x000fea0003800000 */
[----:B------:R-:W-:Y:S02]  /*a080*/  ULDC UR4, c[0x0][0x2f4] ;  /* 0x0000bd0000047ab9 */ /* 0x000fe40000000800 */
[----:B------:R-:W-:-:S13]  /*a090*/  ISETP.GE.AND P4, PT, R16, UR4, PT ;  /* 0x0000000410007c0c */ /* 0x000fda000bf86270 */
[----:B----4-:R-:W4:Y:S01]  /*a0a0*/  @!P4 LDS.128 R12, [R33+0x2000] ;  /* 0x00200000210cc984 */ /* 0x010f220000000c00 */
[----:B---3--:R-:W-:-:S04]  /*a0b0*/  @!P4 LEA R34, P5, R16, R36, 0x1 ;  /* 0x000000241022c211 */ /* 0x008fc800078a08ff */
[----:B0-----:R-:W-:Y:S02]  /*a0c0*/  @!P4 LEA.HI.X R35, R16, R37, R17, 0x1, P5 ;  /* 0x000000251023c211 */ /* 0x001fe400028f0c11 */
[----:B------:R-:W-:-:S13]  /*a0d0*/  ISETP.GE.AND P5, PT, R0, UR4, PT ;  /* 0x0000000400007c0c */ /* 0x000fda000bfa6270 */
[----:B------:R-:W-:Y:S01]  /*a0e0*/  @!P5 SHF.L.U32 R11, R162, 0x3, RZ ;  /* 0x00000003a20bd819 */ /* 0x000fe200000006ff */
[----:B----4-:R0:W-:Y:S01]  /*a0f0*/  @!P4 ST.E.128 desc[UR60][R34.64], R12 ;  /* 0x0000000c2200c985 */ /* 0x0101e2000c101d3c */
[----:B------:R-:W-:-:S03]  /*a100*/  ISETP.GE.AND P4, PT, R3, UR4, PT ;  /* 0x0000000403007c0c */ /* 0x000fc6000bf86270 */
[----:B------:R-:W3:Y:S01]  /*a110*/  @!P5 LDS.128 R12, [R32+0x2000] ;  /* 0x00200000200cd984 */ /* 0x000ee20000000c00 */
[----:B0-----:R-:W-:Y:S02]  /*a120*/  @!P5 IMAD.MOV.U32 R34, RZ, RZ, R36 ;  /* 0x000000ffff22d224 */ /* 0x001fe400078e0024 */
[----:B------:R-:W-:Y:S02]  /*a130*/  @!P5 IMAD.MOV.U32 R35, RZ, RZ, R37 ;  /* 0x000000ffff23d224 */ /* 0x000fe400078e0025 */
[----:B------:R-:W-:-:S05]  /*a140*/  @!P5 IMAD.WIDE R34, R11, 0x2, R34 ;  /* 0x000000020b22d825 */ /* 0x000fca00078e0222 */
[----:B------:R-:W-:Y:S01]  /*a150*/  @!P4 SHF.L.U32 R11, R163, 0x3, RZ ;  /* 0x00000003a30bc819 */ /* 0x000fe200000006ff */
[----:B---3--:R0:W-:Y:S01]  /*a160*/  @!P5 ST.E.128 desc[UR60][R34.64], R12 ;  /* 0x0000000c2200d985 */ /* 0x0081e2000c101d3c */
[----:B------:R-:W-:-:S03]  /*a170*/  ISETP.GE.AND P5, PT, R19, UR4, PT ;  /* 0x0000000413007c0c */ /* 0x000fc6000bfa6270 */
[----:B------:R-:W3:Y:S01]  /*a180*/  @!P4 LDS.128 R12, [R33+0x5000] ;  /* 0x00500000210cc984 */ /* 0x000ee20000000c00 */
[----:B0-----:R-:W-:Y:S02]  /*a190*/  @!P4 IMAD.MOV.U32 R34, RZ, RZ, R36 ;  /* 0x000000ffff22c224 */ /* 0x001fe400078e0024 */
[----:B------:R-:W-:Y:S02]  /*a1a0*/  @!P4 IMAD.MOV.U32 R35, RZ, RZ, R37 ;  /* 0x000000ffff23c224 */ /* 0x000fe400078e0025 */
[----:B------:R-:W-:-:S05]  /*a1b0*/  @!P4 IMAD.WIDE R34, R11, 0x2, R34 ;  /* 0x000000020b22c825 */ /* 0x000fca00078e0222 */
[----:B---3--:R0:W-:Y:S04]  /*a1c0*/  @!P4 ST.E.128 desc[UR60][R34.64], R12 ;  /* 0x0000000c2200c985 */ /* 0x0081e8000c101d3c */
[----:B------:R-:W3:Y:S01]  /*a1d0*/  @!P5 LDS.128 R12, [R32+0x5000] ;  /* 0x00500000200cd984 */ /* 0x000ee20000000c00 */
[----:B0-----:R-:W-:-:S04]  /*a1e0*/  @!P5 LEA R34, P4, R19, R36, 0x1 ;  /* 0x000000241322d211 */ /* 0x001fc800078808ff */
[----:B------:R-:W-:Y:S02]  /*a1f0*/  @!P5 LEA.HI.X R35, R19, R37, R164, 0x1, P4 ;  /* 0x000000251323d211 */ /* 0x000fe400020f0ca4 */
[----:B------:R-:W-:-:S03]  /*a200*/  ISETP.GE.AND P4, PT, R22, UR4, PT ;  /* 0x0000000416007c0c */ /* 0x000fc6000bf86270 */
[----:B---3--:R0:W-:Y:S10]  /*a210*/  @!P5 ST.E.128 desc[UR60][R34.64], R12 ;  /* 0x0000000c2200d985 */ /* 0x0081f4000c101d3c */
[----:B------:R-:W3:Y:S01]  /*a220*/  @!P4 LDS.128 R12, [R33+0x8000] ;  /* 0x00800000210cc984 */ /* 0x000ee20000000c00 */
[----:B0-----:R-:W-:-:S04]  /*a230*/  @!P4 LEA R34, P5, R22, R36, 0x1 ;  /* 0x000000241622c211 */ /* 0x001fc800078a08ff */
[----:B------:R-:W-:Y:S02]  /*a240*/  @!P4 LEA.HI.X R35, R22, R37, R175, 0x1, P5 ;  /* 0x000000251623c211 */ /* 0x000fe400028f0caf */
[----:B------:R-:W-:-:S03]  /*a250*/  ISETP.GE.AND P5, PT, R23, UR4, PT ;  /* 0x0000000417007c0c */ /* 0x000fc6000bfa6270 */
[----:B---3--:R-:W-:Y:S10]  /*a260*/  @!P4 ST.E.128 desc[UR60][R34.64], R12 ;  /* 0x0000000c2200c985 */ /* 0x008ff4000c101d3c */
[----:B------:R0:W3:Y:S02]  /*a270*/  @!P5 LDS.128 R12, [R32+0x8000] ;  /* 0x00800000200cd984 */ /* 0x0000e40000000c00 */
[----:B0-----:R-:W-:-:S04]  /*a280*/  @!P5 LEA R32, P4, R23, R36, 0x1 ;  /* 0x000000241720d211 */ /* 0x001fc800078808ff */
[----:B------:R-:W-:-:S05]  /*a290*/  @!P5 LEA.HI.X R33, R23, R37, R174, 0x1, P4 ;  /* 0x000000251721d211 */ /* 0x000fca00020f0cae */
[----:B---3--:R0:W-:Y:S04]  /*a2a0*/  @!P5 ST.E.128 desc[UR60][R32.64], R12 ;  /* 0x0000000c2000d985 */ /* 0x0081e8000c101d3c */
.L_x_493:
[----:B------:R-:W-:Y:S05]  /*a2b0*/  BSYNC B0 ;  /* 0x0000000000007941 */ /* 0x000fea0003800000 */
.L_x_457:
[----:B0--3--:R-:W0:Y:S01]  /*a2c0*/  S2R R11, SR_TID.X ;  /* 0x00000000000b7919 */ /* 0x009e220000002100 */
[----:B------:R-:W-:Y:S01]  /*a2d0*/  @!PT LDS RZ, [RZ] ;  /* 0x00000000fffff984 */ /* 0x000fe20000000800 */
[----:B------:R-:W-:Y:S01]  /*a2e0*/  @!PT LDS RZ, [RZ] ;  /* 0x00000000fffff984 */ /* 0x000fe20000000800 */
[----:B------:R-:W-:Y:S01]  /*a2f0*/  @!PT LDS RZ, [RZ] ;  /* 0x00000000fffff984 */ /* 0x000fe20000000800 */
[----:B------:R-:W-:Y:S01]  /*a300*/  @!PT LDS RZ, [RZ] ;  /* 0x00000000fffff984 */ /* 0x000fe20000000800 */
[----:B------:R3:W-:Y:S06]  /*a310*/  MEMBAR.ALL.CTA ;  /* 0x0000000000007992 */ /* 0x0007ec0000008000 */
[----:B---3--:R-:W3:Y:S01]  /*a320*/  FENCE.VIEW.ASYNC.S ;  /* 0x00000000000073c6 */ /* 0x008ee20000000000 */
[----:B------:R-:W-:Y:S05]  /*a330*/  WARPSYNC.ALL ;  /* 0x0000000000007948 */ /* 0x000fea0003800000 */
[----:B------:R-:W-:Y:S01]  /*a340*/  BSSY B0, `(.L_x_554) ;  /* 0x0000009000007945 */ /* 0x000fe20003800000 */
[----:B0-----:R-:W-:Y:S01]  /*a350*/  LOP3.LUT R11, R11, 0x7f, RZ, 0xc0, !PT ;  /* 0x0000007f0b0b7812 */ /* 0x001fe200078ec0ff */
[----:B---3--:R0:W-:Y:S03]  /*a360*/  BAR.SYNC.DEFER_BLOCKING R148, 0x80 ;  /* 0x000200940000751d */ /* 0x0081e60000010000 */
[----:B------:R-:W-:-:S13]  /*a370*/  ISETP.NE.AND P4, PT, R11, RZ, PT ;  /* 0x000000ff0b00720c */ /* 0x000fda0003f85270 */
[----:B------:R-:W-:-:S04]  /*a380*/  @!P4 IADD3 R11, R88, 0x2a8a0, RZ ;  /* 0x0002a8a0580bc810 */ /* 0x000fc80007ffe0ff */
[----:B------:R-:W-:-:S04]  /*a390*/  @!P4 PRMT R11, RZ, 0x654, R11 ;  /* 0x00000654ff0bc816 */ /* 0x000fc8000000000b */
[----:B------:R0:W-:Y:S01]  /*a3a0*/  @!P4 SYNCS.ARRIVE.TRANS64.RED.A1T0 RZ, [R11+URZ], RZ ;  /* 0x000000ff0bffc9a7 */ /* 0x0001e2000810043f */
[----:B------:R-:W-:Y:S05]  /*a3b0*/  @!P0 BRA `(.L_x_555) ;  /* 0x0000000000048947 */ /* 0x000fea0003800000 */
[----:B------:R-:W-:Y:S01]  /*a3c0*/  BPT.TRAP 0x1 ;  /* 0x000000040000795c */ /* 0x000fe20000300000 */
.L_x_555:
[----:B------:R-:W-:Y:S05]  /*a3d0*/  BSYNC B0 ;  /* 0x0000000000007941 */ /* 0x000fea0003800000 */
.L_x_554:
[----:B------:R-:W3:Y:S01]  /*a3e0*/  SYNCS.PHASECHK.TRANS64.TRYWAIT P0, [R88+URZ+0x2a8b0], R89 ;  /* 0x02a8b059580075a7 */ /* 0x000ee2000800017f */
[----:B------:R-:W-:Y:S04]  /*a3f0*/  BSSY B0, `(.L_x_556) ;  /* 0x0000002000007945 */ /* 0x000fe80003800000 */
[----:B---3--:R-:W-:Y:S05]  /*a400*/  @!P0 BRA `(.L_x_557) ;  /* 0x0000015000a08947 */ /* 0x008fea0003800000 */
.L_x_813:
[----:B------:R-:W-:Y:S05]  /*a410*/  BSYNC B0 ;  /* 0x0000000000007941 */ /* 0x000fea0003800000 */
.L_x_556:
[----:B------:R-:W-:Y:S01]  /*a420*/  ULDC.64 UR4, c[0x0][0x328] ;  /* 0x0000ca0000047ab9 */ /* 0x000fe20000000a00 */
[----:B------:R-:W-:Y:S01]  /*a430*/  IADD3 R87, -R165, R87, RZ ;  /* 0x00000057a5577210 */ /* 0x000fe20007ffe1ff */
[----:B------:R-:W-:Y:S01]  /*a440*/  IMAD R85, R85, UR4, RZ ;  /* 0x0000000455557c24 */ /* 0x000fe2000f8e02ff */
[----:B------:R-:W-:Y:S01]  /*a450*/  BSSY B0, `(.L_x_558) ;  /* 0x000002d000007945 */ /* 0x000fe20003800000 */
[----:B--2-4-:R-:W-:Y:S01]  /*a460*/  IMAD.WIDE.U32 R12, R84, UR4, RZ ;  /* 0x00000004540c7c25 */ /* 0x014fe2000f8e00ff */
[----:B------:R-:W-:-:S03]  /*a470*/  ISETP.GE.AND P0, PT, R87, 0x1, PT ;  /* 0x000000015700780c */ /* 0x000fc60003f06270 */
[----:B------:R-:W-:Y:S01]  /*a480*/  IMAD R85, R84, UR5, R85 ;  /* 0x0000000554557c24 */ /* 0x000fe2000f8e0255 */
[----:B------:R-:W-:Y:S01]  /*a490*/  ULDC.64 UR4, c[0x0][0x338] ;  /* 0x0000ce0000047ab9 */ /* 0x000fe20000000a00 */
[----:B------:R-:W-:Y:S02]  /*a4a0*/  IMAD R14, R18, 0x3000, R5 ;  /* 0x00003000120e7824 */ /* 0x000fe400078e0205 */
[----:B------:R-:W-:Y:S02]  /*a4b0*/  IMAD R86, R86, UR4, RZ ;  /* 0x0000000456567c24 */ /* 0x000fe4000f8e02ff */
[----:B------:R-:W-:Y:S01]  /*a4c0*/  IMAD.IADD R13, R13, 0x1, R85 ;  /* 0x000000010d0d7824 */ /* 0x000fe200078e0255 */
[----:B------:R-:W-:Y:S01]  /*a4d0*/  LEA R36, R14, R125, 0x1 ;  /* 0x0000007d0e247211 */ /* 0x000fe200078e08ff */
[C---:B0-----:R-:W-:Y:S02]  /*a4e0*/  IMAD R11, R31.reuse, UR5, R86 ;  /* 0x000000051f0b7c24 */ /* 0x041fe4000f8e0256 */
[----:B------:R-:W-:Y:S01]  /*a4f0*/  IMAD.WIDE.U32 R12, R31, UR4, R12 ;  /* 0x000000041f0c7c25 */ /* 0x000fe2000f8e000c */
[----:B------:R-:W-:-:S03]  /*a500*/  ULDC.64 UR4, c[0x0][0x330] ;  /* 0x0000cc0000047ab9 */ /* 0x000fc60000000a00 */
[----:B------:R-:W-:Y:S02]  /*a510*/  IMAD R15, R4, UR4, RZ ;  /* 0x00000004040f7c24 */ /* 0x000fe4000f8e02ff */
[----:B------:R-:W-:Y:S02]  /*a520*/  IMAD.IADD R13, R13, 0x1, R11 ;  /* 0x000000010d0d7824 */ /* 0x000fe400078e020b */
[C---:B------:R-:W-:Y:S02]  /*a530*/  IMAD R11, R30.reuse, UR5, R15 ;  /* 0x000000051e0b7c24 */ /* 0x040fe4000f8e020f */
[----:B------:R-:W-:Y:S01]  /*a540*/  IMAD.WIDE.U32 R12, R30, UR4, R12 ;  /* 0x000000041e0c7c25 */ /* 0x000fe2000f8e000c */
[----:B------:R-:W-:-:S03]  /*a550*/  ULDC.64 UR4, c[0x0][0x318] ;  /* 0x0000c60000047ab9 */ /* 0x000fc60000000a00 */
[----:B------:R-:W-:Y:S01]  /*a560*/  IMAD.IADD R11, R13, 0x1, R11 ;  /* 0x000000010d0b7824 */ /* 0x000fe200078e020b */
[----:B------:R-:W-:Y:S01]  /*a570*/  LEA R31, P5, R12, UR4, 0x1 ;  /* 0x000000040c1f7c11 */ /* 0x000fe2000f8a08ff */
[----:B------:R-:W-:-:S03]  /*a580*/  IMAD.IADD R32, R131, 0x1, R14 ;  /* 0x0000000183207824 */ /* 0x000fc600078e020e */
[----:B------:R-:W-:Y:S01]  /*a590*/  LEA.HI.X R11, R12, UR5, R11, 0x1, P5 ;  /* 0x000000050c0b7c11 */ /* 0x000fe2000a8f0c0b */
[----:B------:R-:W-:Y:S02]  /*a5a0*/  IMAD R37, R32, 0x2, R125 ;  /* 0x0000000220257824 */ /* 0x000fe400078e027d */
[----:B------:R0:W2:Y:S04]  /*a5b0*/  SHFL.IDX PT, R32, R31, RZ, 0x1c1f ;  /* 0x001c1fff1f207589 */ /* 0x0000a800000e0000 */
[----:B------:R0:W4:Y:S01]  /*a5c0*/  SHFL.IDX PT, R33, R11, RZ, 0x1c1f ;  /* 0x001c1fff0b217589 */ /* 0x00012200000e0000 */
[----:B------:R-:W-:Y:S05]  /*a5d0*/  @!P0 BRA `(.L_x_559) ;  /* 0x0000000000508947 */ /* 0x000fea0003800000 */
[----:B------:R-:W-:-:S13]  /*a5e0*/  ISETP.NE.AND P5, PT, R6, RZ, PT ;  /* 0x000000ff0600720c */ /* 0x000fda0003fa5270 */
[----:B------:R-:W5:Y:S01]  /*a5f0*/  @P5 LDS.128 R12, [R36] ;  /* 0x00000000240c5984 */ /* 0x000f620000000c00 */
[----:B--2---:R-:W-:-:S04]  /*a600*/  @P5 LEA R34, P0, R16, R32, 0x1 ;  /* 0x0000002010225211 */ /* 0x004fc800078008ff */
[----:B----4-:R-:W-:Y:S02]  /*a610*/  @P5 LEA.HI.X R35, R16, R33, R17, 0x1, P0 ;  /* 0x0000002110235211 */ /* 0x010fe400000f0c11 */
[----:B------:R-:W-:-:S13]  /*a620*/  ISETP.NE.AND P0, PT, R20, RZ, PT ;  /* 0x000000ff1400720c */ /* 0x000fda0003f05270 */
[----:B-1----:R-:W-:Y:S01]  /*a630*/  @P0 IMAD.SHL.U32 R39, R162, 0x8, RZ ;  /* 0x00000008a2270824 */ /* 0x002fe200078e00ff */
[----:B-----5:R1:W-:Y:S01]  /*a640*/  @P5 ST.E.128 desc[UR60][R34.64], R12 ;  /* 0x0000000c22005985 */ /* 0x0203e2000c101d3c */
[----:B------:R-:W-:-:S03]  /*a650*/  ISETP.NE.AND P5, PT, R21, RZ, PT ;  /* 0x000000ff1500720c */ /* 0x000fc60003fa5270 */
[----:B------:R-:W2:Y:S01]  /*a660*/  @P0 LDS.128 R12, [R37] ;  /* 0x00000000250c0984 */ /* 0x000ea20000000c00 */
[----:B-1----:R-:W-:-:S09]  /*a670*/  @P0 IMAD.WIDE R34, R39, 0x2, R32 ;  /* 0x0000000227220825 */ /* 0x002fd200078e0220 */
[----:B------:R-:W-:Y:S01]  /*a680*/  @P5 SHF.L.U32 R39, R163, 0x3, RZ ;  /* 0x00000003a3275819 */ /* 0x000fe200000006ff */
[----:B--2---:R1:W-:Y:S01]  /*a690*/  @P0 ST.E.128 desc[UR60][R34.64], R12 ;  /* 0x0000000c22000985 */ /* 0x0043e2000c101d3c */
[----:B------:R-:W-:-:S03]  /*a6a0*/  ISETP.NE.AND P0, PT, R26, RZ, PT ;  /* 0x000000ff1a00720c */ /* 0x000fc60003f05270 */
[----:B------:R-:W2:Y:S01]  /*a6b0*/  @P5 LDS.128 R12, [R36+0x3000] ;  /* 0x00300000240c5984 */ /* 0x000ea20000000c00 */
[----:B-1----:R-:W-:-:S05]  /*a6c0*/  @P5 IMAD.WIDE R34, R39, 0x2, R32 ;  /* 0x0000000227225825 */ /* 0x002fca00078e0220 */
[----:B--2---:R-:W-:Y:S04]  /*a6d0*/  @P5 ST.E.128 desc[UR60][R34.64], R12 ;  /* 0x0000000c22005985 */ /* 0x004fe8000c101d3c */
[C---:B------:R-:W-:Y:S01]  /*a6e0*/  @P0 LEA R32, P5, R19.reuse, R32, 0x1 ;  /* 0x0000002013200211 */ /* 0x040fe200078a08ff */
[----:B------:R-:W1:Y:S03]  /*a6f0*/  @P0 LDS.128 R12, [R37+0x3000] ;  /* 0x00300000250c0984 */ /* 0x000e660000000c00 */
[----:B------:R-:W-:-:S05]  /*a700*/  @P0 LEA.HI.X R33, R19, R33, R164, 0x1, P5 ;  /* 0x0000002113210211 */ /* 0x000fca00028f0ca4 */
[----:B-1----:R1:W-:Y:S04]  /*a710*/  @P0 ST.E.128 desc[UR60][R32.64], R12 ;  /* 0x0000000c20000985 */ /* 0x0023e8000c101d3c */
.L_x_559:
[----:B------:R-:W-:Y:S05]  /*a720*/  BSYNC B0 ;  /* 0x0000000000007941 */ /* 0x000fea0003800000 */
.L_x_558:
[----:B------:R-:W-:Y:S01]  /*a730*/  ISETP.GE.AND P0, PT, R87, 0x41, PT ;  /* 0x000000415700780c */ /* 0x000fe20003f06270 */
[----:B-1--4-:R1:W4:Y:S01]  /*a740*/  SHFL.IDX PT, R33, R11, 0x1, 0x1c1f ;  /* 0x003c1f000b217f89 */ /* 0x01232200000e0000 */
[----:B------:R-:W-:Y:S03]  /*a750*/  BSSY B0, `(.L_x_560) ;  /* 0x0000017000007945 */ /* 0x000fe60003800000 */
[----:B--2---:R1:W2:Y:S08]  /*a760*/  SHFL.IDX PT, R32, R31, 0x1, 0x1c1f ;  /* 0x003c1f001f207f89 */ /* 0x0042b000000e0000 */
[----:B-1----:R-:W-:Y:S05]  /*a770*/  @!P0 BRA `(.L_x_561) ;  /* 0x0000000000508947 */ /* 0x002fea0003800000 */
[----:B------:R-:W-:-:S13]  /*a780*/  ISETP.NE.AND P5, PT, R6, RZ, PT ;  /* 0x000000ff0600720c */ /* 0x000fda0003fa5270 */
[----:B------:R-:W1:Y:S01]  /*a790*/  @P5 LDS.128 R12, [R36+0x2000] ;  /* 0x00200000240c5984 */ /* 0x000e620000000c00 */
[----:B--2---:R-:W-:-:S04]  /*a7a0*/  @P5 LEA R34, P0, R16, R32, 0x1 ;  /* 0x0000002010225211 */ /* 0x004fc800078008ff */
[----:B----4-:R-:W-:Y:S02]  /*a7b0*/  @P5 LEA.HI.X R35, R16, R33, R17, 0x1, P0 ;  /* 0x0000002110235211 */ /* 0x010fe400000f0c11 */
[----:B------:R-:W-:-:S13]  /*a7c0*/  ISETP.NE.AND P0, PT, R20, RZ, PT ;  /* 0x000000ff1400720c */ /* 0x000fda0003f05270 */
[----:B0-----:R-:W-:Y:S01]  /*a7d0*/  @P0 IMAD.SHL.U32 R11, R162, 0x8, RZ ;  /* 0x00000008a20b0824 */ /* 0x001fe200078e00ff */
[----:B-1----:R0:W-:Y:S01]  /*a7e0*/  @P5 ST.E.128 desc[UR60][R34.64], R12 ;  /* 0x0000000c22005985 */ /* 0x0021e2000c101d3c */
[----:B------:R-:W-:-:S03]  /*a7f0*/  ISETP.NE.AND P5, PT, R21, RZ, PT ;  /* 0x000000ff1500720c */ /* 0x000fc60003fa5270 */
[----:B------:R-:W1:Y:S01]  /*a800*/  @P0 LDS.128 R12, [R37+0x2000] ;  /* 0x00200000250c0984 */ /* 0x000e620000000c00 */
[----:B0-----:R-:W-:-:S09]  /*a810*/  @P0 IMAD.WIDE R34, R11, 0x2, R32 ;  /* 0x000000020b220825 */ /* 0x001fd200078e0220 */
[----:B------:R-:W-:Y:S01]  /*a820*/  @P5 IMAD.SHL.U32 R11, R163, 0x8, RZ ;  /* 0x00000008a30b5824 */ /* 0x000fe200078e00ff */
[----:B-1----:R0:W-:Y:S01]  /*a830*/  @P0 ST.E.128 desc[UR60][R34.64], R12 ;  /* 0x0000000c22000985 */ /* 0x0021e2000c101d3c */
[----:B------:R-:W-:-:S03]  /*a840*/  ISETP.NE.AND P0, PT, R26, RZ, PT ;  /* 0x000000ff1a00720c */ /* 0x000fc60003f05270 */
[----:B------:R-:W1:Y:S01]  /*a850*/  @P5 LDS.128 R12, [R36+0x5000] ;  /* 0x00500000240c5984 */ /* 0x000e620000000c00 */
[----:B0-----:R-:W-:-:S05]  /*a860*/  @P5 IMAD.WIDE R34, R11, 0x2, R32 ;  /* 0x000000020b225825 */ /* 0x001fca00078e0220 */
[----:B-1----:R-:W-:Y:S04]  /*a870*/  @P5 ST.E.128 desc[UR60][R34.64], R12 ;  /* 0x0000000c22005985 */ /* 0x002fe8000c101d3c */
[C---:B------:R-:W-:Y:S01]  /*a880*/  @P0 LEA R32, P5, R19.reuse, R32, 0x1 ;  /* 0x0000002013200211 */ /* 0x040fe200078a08ff */
[----:B------:R-:W0:Y:S03]  /*a890*/  @P0 LDS.128 R12, [R37+0x5000] ;  /* 0x00500000250c0984 */ /* 0x000e260000000c00 */
[----:B------:R-:W-:-:S05]  /*a8a0*/  @P0 LEA.HI.X R33, R19, R33, R164, 0x1, P5 ;  /* 0x0000002113210211 */ /* 0x000fca00028f0ca4 */
[----:B0-----:R1:W-:Y:S04]  /*a8b0*/  @P0 ST.E.128 desc[UR60][R32.64], R12 ;  /* 0x0000000c20000985 */ /* 0x0013e8000c101d3c */
.L_x_561:
[----:B------:R-:W-:Y:S05]  /*a8c0*/  BSYNC B0 ;  /* 0x0000000000007941 */ /* 0x000fea0003800000 */
.L_x_560:
[----:B------:R-:W-:Y:S01]  /*a8d0*/  @!PT LDS RZ, [RZ] ;  /* 0x00000000fffff984 */ /* 0x000fe20000000800 */
[----:B------:R-:W-:Y:S01]  /*a8e0*/  @!PT LDS RZ, [RZ] ;  /* 0x00000000fffff984 */ /* 0x000fe20000000800 */
[----:B------:R-:W-:Y:S01]  /*a8f0*/  @!PT LDS RZ, [RZ] ;  /* 0x00000000fffff984 */ /* 0x000fe20000000800 */
[----:B------:R-:W-:Y:S01]  /*a900*/  @!PT LDS RZ, [RZ] ;  /* 0x00000000fffff984 */ /* 0x000fe20000000800 */
[----:B------:R5:W-:Y:S06]  /*a910*/  MEMBAR.ALL.CTA ;  /* 0x0000000000007992 */ /* 0x000bec0000008000 */
[----:B-----5:R-:W5:Y:S01]  /*a920*/  FENCE.VIEW.ASYNC.S ;  /* 0x00000000000073c6 */ /* 0x020f620000000000 */
[----:B---3--:R-:W-:Y:S01]  /*a930*/  @!P4 IADD3 R88, R88, 0x2a8c0, RZ ;  /* 0x0002a8c05858c810 */ /* 0x008fe20007ffe0ff */
[----:B------:R-:W-:Y:S01]  /*a940*/  VIADD R18, R18, 0x1 ;  /* 0x0000000112127836 */ /* 0x000fe20000000000 */
[----:B-----5:R3:W-:Y:S01]  /*a950*/  BAR.SYNC.DEFER_BLOCKING R148, 0x80 ;  /* 0x000200940000751d */ /* 0x0207e20000010000 */
[----:B------:R-:W-:-:S02]  /*a960*/  ISETP.NE.AND P5, PT, R127, RZ, PT ;  /* 0x000000ff7f00720c */ /* 0x000fc40003fa5270 */
[----:B------:R-:W-:Y:S02]  /*a970*/  @!P4 PRMT R88, RZ, 0x654, R88 ;  /* 0x00000654ff58c816 */ /* 0x000fe40000000058 */
[----:B------:R-:W-:Y:S02]  /*a980*/  PLOP3.LUT P0, PT, PT, PT, PT, 0x8, 0x0 ;  /* 0x000000000000781c */ /* 0x000fe40003f0e170 */
[----:B------:R3:W-:Y:S01]  /*a990*/  @!P4 SYNCS.ARRIVE.TRANS64.RED.A1T0 RZ, [R88+URZ], RZ ;  /* 0x000000ff58ffc9a7 */ /* 0x0007e2000810043f */
[----:B------:R-:W-:-:S04]  /*a9a0*/  ISETP.NE.AND P4, PT, R18, 0x2, PT ;  /* 0x000000021200780c */ /* 0x000fc80003f85270 */
[----:B0-----:R-:W-:Y:S02]  /*a9b0*/  SEL R11, RZ, 0x1, P4 ;  /* 0x00000001ff0b7807 */ /* 0x001fe40002000000 */
[----:B------:R-:W-:Y:S02]  /*a9c0*/  SEL R18, R18, RZ, P4 ;  /* 0x000000ff12127207 */ /* 0x000fe40002000000 */
[----:B------:R-:W-:Y:S01]  /*a9d0*/  LOP3.LUT R166, R166, R11, RZ, 0x3c, !PT ;  /* 0x0000000ba6a67212 */ /* 0x000fe200078e3cff */
[----:B---3--:R-:W-:Y:S06]  /*a9e0*/  @P5 BRA `(.L_x_562) ;  /* 0xffffff7c00145947 */ /* 0x008fec000383ffff */
.L_x_452:
[----:B------:R-:W-:Y:S01]  /*a9f0*/  BSSY B0, `(.L_x_563) ;  /* 0x000002a000007945 */ /* 0x000fe20003800000 */
[----:B------:R-:W-:Y:S01]  /*aa00*/  ISETP.GE.AND P2, PT, R147, 0x1, PT ;  /* 0x000000019300780c */ /* 0x000fe20003f46270 */
[----:B------:R-:W-:Y:S01]  /*aa10*/  IMAD.MOV.U32 R3, RZ, RZ, RZ ;  /* 0x000000ffff037224 */ /* 0x000fe200078e00ff */
[----:B------:R-:W-:Y:S02]  /*aa20*/  PLOP3.LUT P1, PT, PT, PT, PT, 0x80, 0x0 ;  /* 0x000000000000781c */ /* 0x000fe40003f2f070 */
[----:B------:R-:W-:Y:S02]  /*aa30*/  CS2R R86, SRZ ;  /* 0x0000000000567805 */ /* 0x000fe4000001ff00 */
[----:B------:R-:W-:Y:S02]  /*aa40*/  MOV R0, RZ ;  /* 0x000000ff00007202 */ /* 0x000fe40000000f00 */
        /* <DEDUP_REMOVED lines=26> */
[----:B------:R-:W-:Y:S01]  /*abf0*/  CS2R R92, SRZ ;  /* 0x00000000005c7805 */ /* 0x000fe2000001ff00 */
[----:B------:R-:W-:Y:S01]  /*ac00*/  IMAD.MOV.U32 R90, RZ, RZ, RZ ;  /* 0x000000ffff5a7224 */ /* 0x000fe200078e00ff */
[----:B------:R-:W-:Y:S01]  /*ac10*/  MOV R97, RZ ;  /* 0x000000ff00617202 */ /* 0x000fe20000000f00 */
[----:B------:R-:W-:Y:S01]  /*ac20*/  IMAD.MOV.U32 R26, RZ, RZ, RZ ;  /* 0x000000ffff1a7224 */ /* 0x000fe200078e00ff */
[----:B------:R-:W-:Y:S01]  /*ac30*/  CS2R R10, SRZ ;  /* 0x00000000000a7805 */ /* 0x000fe2000001ff00 */
[----:B------:R-:W-:Y:S01]  /*ac40*/  IMAD.MOV.U32 R99, RZ, RZ, RZ ;  /* 0x000000ffff637224 */ /* 0x000fe200078e00ff */
[----:B-12---:R-:W-:Y:S01]  /*ac50*/  MOV R32, RZ ;  /* 0x000000ff00207202 */ /* 0x006fe20000000f00 */
[----:B------:R-:W-:Y:S06]  /*ac60*/  @P0 BRA `(.L_x_564) ;  /* 0x0000000000080947 */ /* 0x000fec0003800000 */
[----:B------:R-:W0:Y:S02]  /*ac70*/  FENCE.VIEW.ASYNC.G ;  /* 0x00000000000073c6 */ /* 0x000e240000000100 */
[----:B0-----:R-:W-:Y:S06]  /*ac80*/  BAR.ARV 0xc, 0x180 ;  /* 0x0306000000007b1d */ /* 0x001fec0000002000 */
.L_x_564:
[----:B------:R-:W-:Y:S05]  /*ac90*/  BSYNC B0 ;  /* 0x0000000000007941 */ /* 0x000fea0003800000 */
.L_x_563:
[----:B------:R-:W-:Y:S02]  /*aca0*/  IMAD.MOV.U32 R91, RZ, RZ, RZ ;  /* 0x000000ffff5b7224 */ /* 0x000fe400078e00ff */
[----:B------:R-:W-:Y:S01]  /*acb0*/  IMAD.MOV.U32 R24, RZ, RZ, RZ ;  /* 0x000000ffff187224 */ /* 0x000fe200078e00ff */
[----:B------:R-:W-:Y:S06]  /*acc0*/  @!P2 BRA `(.L_x_565) ;  /* 0x000000b80058a947 */ /* 0x000fec0003800000 */
[----:B------:R-:W2:Y:S04]  /*acd0*/  LDL R4, [R1+0x34] ;  /* 0x0000340001047983 */ /* 0x000ea80000100800 */
[----:B------:R-:W0:Y:S02]  /*ace0*/  SHFL.IDX PT, R0, R226, RZ, 0x1f ;  /* 0x00001fffe2007589 */ /* 0x000e2400000e0000 */
[----:B0-----:R-:W-:-:S04]  /*acf0*/  LEA.HI R3, R0, R0, RZ, 0x1 ;  /* 0x0000000000037211 */ /* 0x001fc800078f08ff */
[----:B------:R-:W-:-:S04]  /*ad00*/  LOP3.LUT R3, R3, 0x1e, RZ, 0xc0, !PT ;  /* 0x0000001e03037812 */ /* 0x000fc800078ec0ff */
[----:B------:R-:W-:Y:S02]  /*ad10*/  IADD3 R3, R0, -R3, RZ ;  /* 0x8000000300037210 */ /* 0x000fe40007ffe0ff */
[----:B--2---:R-:W-:-:S13]  /*ad20*/  R2UR UR4, R4 ;  /* 0x00000000040472ca */ /* 0x004fda00000e0000 */
[----:B------:R-:W-:Y:S02]  /*ad30*/  ULOP3.LUT UP0, URZ, UR4, 0x1bf, URZ, 0xc0, !UPT ;  /* 0x000001bf043f7892 */ /* 0x000fe4000f80c03f */
[----:B------:R-:W-:-:S04]  /*ad40*/  LEA R3, R3, UR4, 0xd ;  /* 0x0000000403037c11 */ /* 0x000fc8000f8e68ff */
[----:B------:R-:W-:Y:S02]  /*ad50*/  SHF.R.U32.HI R3, RZ, 0x4, R3 ;  /* 0x00000004ff037819 */ /* 0x000fe40000011603 */
[----:B------:R-:W-:Y:S02]  /*ad60*/  PLOP3.LUT P0, PT, PT, PT, UP0, 0x80, 0x0 ;  /* 0x000000000000781c */ /* 0x000fe40003f0f008 */
[----:B------:R-:W-:-:S11]  /*ad70*/  LOP3.LUT R36, R3, 0x3fff, RZ, 0xc0, !PT ;  /* 0x00003fff03247812 */ /* 0x000fd600078ec0ff */
[----:B------:R-:W-:Y:S05]  /*ad80*/  @!P0 BRA `(.L_x_566) ;  /* 0x0000000000408947 */ /* 0x000fea0003800000 */
[----:B------:R-:W-:Y:S01]  /*ad90*/  MOV R0, 0x0 ;  /* 0x0000000000007802 */ /* 0x000fe20000000f00 */
[----:B------:R-:W-:Y:S01]  /*ada0*/  ULDC.64 UR4, c[0x4][0xf0] ;  /* 0x01003c0000047ab9 */ /* 0x000fe20000000a00 */
[----:B------:R-:W-:Y:S01]  /*adb0*/  ULDC.64 UR6, c[0x4][0xf8] ;  /* 0x01003e0000067ab9 */ /* 0x000fe20000000a00 */
[----:B------:R-:W-:Y:S01]  /*adc0*/  IMAD.U32 R4, RZ, RZ, UR4 ;  /* 0x00000004ff047e24 */ /* 0x000fe2000f8e00ff */
[----:B------:R0:W1:Y:S01]  /*add0*/  LDC.64 R14, c[0x4][R0] ;  /* 0x01000000000e7b82 */ /* 0x0000620000000a00 */
[----:B------:R-:W-:Y:S01]  /*ade0*/  MOV R5, UR5 ;  /* 0x0000000500057c02 */ /* 0x000fe20008000f00 */
[----:B------:R-:W-:Y:S01]  /*adf0*/  ULDC.64 UR4, c[0x4][0x38] ;  /* 0x01000e0000047ab9 */ /* 0x000fe20000000a00 */
[----:B------:R-:W-:Y:S01]  /*ae00*/  IMAD.U32 R6, RZ, RZ, UR6 ;  /* 0x00000006ff067e24 */ /* 0x000fe2000f8e00ff */
[----:B------:R-:W-:Y:S01]  /*ae10*/  MOV R7, UR7 ;  /* 0x0000000700077c02 */ /* 0x000fe20008000f00 */
[----:B------:R-:W-:Y:S01]  /*ae20*/  IMAD.U32 R10, RZ, RZ, UR4 ;  /* 0x00000004ff0a7e24 */ /* 0x000fe2000f8e00ff */
[----:B------:R-:W-:Y:S01]  /*ae30*/  MOV R11, UR5 ;  /* 0x00000005000b7c02 */ /* 0x000fe20008000f00 */
[----:B------:R-:W-:Y:S01]  /*ae40*/  IMAD.MOV.U32 R8, RZ, RZ, 0x70 ;  /* 0x00000070ff087424 */ /* 0x000fe200078e00ff */
[----:B------:R-:W-:Y:S01]  /*ae50*/  MOV R12, 0x1 ;  /* 0x00000001000c7802 */ /* 0x000fe20000000f00 */
[----:B0-----:R-:W-:-:S07]  /*ae60*/  IMAD.MOV.U32 R13, RZ, RZ, RZ ;  /* 0x000000ffff0d7224 */ /* 0x001fce00078e00ff */
[----:B------:R-:W-:-:S07]  /*ae70*/  LEPC R20, `(.L_x_566) ;  /* 0x000000001014794e */ /* 0x000fce0000000000 */
[----:B-1--45:R-:W-:Y:S05]  /*ae80*/  CALL.ABS.NOINC R14 ;  /* 0x000000000e007343 */ /* 0x032fea0003c00000 */
.L_x_566:
[----:B------:R-:W-:Y:S02]  /*ae90*/  ULDC UR4, c[0x0][0x3f4] ;  /* 0x0000fd0000047ab9 */ /* 0x000fe40000000800 */
[----:B------:R-:W-:-:S13]  /*aea0*/  ISETP.LT.AND P0, PT, RZ, UR4, PT ;  /* 0x00000004ff007c0c */ /* 0x000fda000bf01270 */
[----:B------:R-:W-:Y:S05]  /*aeb0*/  @P0 BRA `(.L_x_567) ;  /* 0x00000000003c0947 */ /* 0x000fea0003800000 */
[----:B------:R-:W-:-:S04]  /*aec0*/  LEA.HI R0, R189, R189, RZ, 0x1 ;  /* 0x000000bdbd007211 */ /* 0x000fc800078f08ff */
[----:B------:R-:W-:-:S04]  /*aed0*/  LOP3.LUT R0, R0, 0xfffffffe, RZ, 0xc0, !PT ;  /* 0xfffffffe00007812 */ /* 0x000fc800078ec0ff */
[----:B------:R-:W-:-:S04]  /*aee0*/  IADD3 R0, R189, -R0, RZ ;  /* 0x80000000bd007210 */ /* 0x000fc80007ffe0ff */
[----:B------:R-:W-:-:S04]  /*aef0*/  SHF.L.U32 R3, R0, 0x1f, RZ ;  /* 0x0000001f00037819 */ /* 0x000fc800000006ff */
[----:B------:R0:W1:Y:S03]  /*af00*/  SYNCS.PHASECHK.TRANS64.TRYWAIT P0, [R2+URZ+0x2a800], R3 ;  /* 0x02a80003020075a7 */ /* 0x000066000800017f */
[----:B-1----:R-:W-:Y:S05]  /*af10*/  @!P0 NANOSLEEP.SYNCS 0x989680 ;  /* 0x009896800000895d */ /* 0x002fea0003900000 */
[----:B------:R-:W1:Y:S01]  /*af20*/  @!P0 SYNCS.PHASECHK.TRANS64 P0, [R2+URZ+0x2a800], R3 ;  /* 0x02a80003020085a7 */ /* 0x000e62000800007f */
[----:B------:R-:W-:Y:S04]  /*af30*/  BSSY B0, `(.L_x_568) ;  /* 0x0000006000007945 */ /* 0x000fe80003800000 */
[----:B-1----:R-:W-:Y:S05]  /*af40*/  @P0 BRA `(.L_x_569) ;  /* 0x0000000000100947 */ /* 0x002fea0003800000 */
.L_x_570:
[----:B-1----:R1:W2:Y:S02]  /*af50*/  SYNCS.PHASECHK.TRANS64.TRYWAIT P0, [R2+URZ+0x2a800], R3 ;  /* 0x02a80003020075a7 */ /* 0x0022a4000800017f */
[----:B--2---:R-:W-:Y:S05]  /*af60*/  @!P0 NANOSLEEP.SYNCS 0x989680 ;  /* 0x009896800000895d */ /* 0x004fea0003900000 */
[----:B------:R-:W2:Y:S02]  /*af70*/  @!P0 SYNCS.PHASECHK.TRANS64 P0, [R2+URZ+0x2a800], R3 ;  /* 0x02a80003020085a7 */ /* 0x000ea4000800007f */
[----:B--2---:R-:W-:Y:S05]  /*af80*/  @!P0 BRA `(.L_x_570) ;  /* 0xfffffffc00f08947 */ /* 0x004fea000383ffff */
.L_x_569:
[----:B------:R-:W-:Y:S05]  /*af90*/  BSYNC B0 ;  /* 0x0000000000007941 */ /* 0x000fea0003800000 */
.L_x_568:
[----:B------:R-:W-:Y:S05]  /*afa0*/  BRA `(.L_x_571) ;  /* 0x00000058004c7947 */ /* 0x000fea0003800000 */
.L_x_567:
[----:B------:R-:W2:Y:S01]  /*afb0*/  LDL R0, [R1+0x34] ;  /* 0x0000340001007983 */ /* 0x000ea20000100800 */
[----:B------:R-:W-:Y:S01]  /*afc0*/  ULDC.64 UR4, c[0x0][0x3f8] ;  /* 0x0000fe0000047ab9 */ /* 0x000fe20000000a00 */
[----:B------:R-:W-:Y:S01]  /*afd0*/  ULDC.64 UR6, c[0x0][0x408] ;  /* 0x0001020000067ab9 */ /* 0x000fe20000000a00 */
[----:B-----5:R-:W-:Y:S01]  /*afe0*/  IMAD.WIDE.U32 R4, R145, UR4, RZ ;  /* 0x0000000491047c25 */ /* 0x020fe2000f8e00ff */
[----:B--2---:R-:W-:Y:S02]  /*aff0*/  R2UR UR8, R0 ;  /* 0x00000000000872ca */ /* 0x004fe400000e0000 */
[----:B------:R-:W-:-:S05]  /*b000*/  SHF.R.S32.HI R0, RZ, 0x1f, R145 ;  /* 0x0000001fff007819 */ /* 0x000fca0000011491 */
[C---:B------:R-:W-:Y:S02]  /*b010*/  IMAD R6, R0.reuse, UR4, RZ ;  /* 0x0000000400067c24 */ /* 0x040fe4000f8e02ff */
[----:B------:R-:W-:Y:S02]  /*b020*/  IMAD R0, R0, UR6, RZ ;  /* 0x0000000600007c24 */ /* 0x000fe4000f8e02ff */
[C---:B------:R-:W-:Y:S01]  /*b030*/  IMAD R25, R145.reuse, UR5, R6 ;  /* 0x0000000591197c24 */ /* 0x040fe2000f8e0206 */
[----:B------:R-:W-:Y:S01]  /*b040*/  ULDC.64 UR4, c[0x0][0x3e8] ;  /* 0x0000fa0000047ab9 */ /* 0x000fe20000000a00 */
[----:B------:R-:W-:Y:S01]  /*b050*/  ULOP3.LUT UP0, URZ, UR8, 0x3ff, URZ, 0xc0, !UPT ;  /* 0x000003ff083f7892 */ /* 0x000fe2000f80c03f */
[C---:B------:R-:W-:Y:S01]  /*b060*/  IMAD R27, R145.reuse, UR7, R0 ;  /* 0x00000007911b7c24 */ /* 0x040fe2000f8e0200 */
[----:B------:R-:W-:Y:S01]  /*b070*/  LEA R24, P0, R4, UR4, 0x1 ;  /* 0x0000000404187c11 */ /* 0x000fe2000f8008ff */
[----:B------:R-:W-:Y:S01]  /*b080*/  IMAD.WIDE.U32 R6, R145, UR6, RZ ;  /* 0x0000000691067c25 */ /* 0x000fe2000f8e00ff */
[----:B------:R-:W-:-:S02]  /*b090*/  ULDC.64 UR6, c[0x0][0x400] ;  /* 0x0001000000067ab9 */ /* 0x000fc40000000a00 */
[----:B------:R-:W-:Y:S01]  /*b0a0*/  PLOP3.LUT P2, PT, PT, PT, UP0, 0x80, 0x0 ;  /* 0x000000000000781c */ /* 0x000fe20003f4f008 */
[----:B------:R-:W-:Y:S01]  /*b0b0*/  IMAD.IADD R25, R25, 0x1, R5 ;  /* 0x0000000119197824 */ /* 0x000fe200078e0205 */
[----:B------:R-:W-:Y:S02]  /*b0c0*/  LEA R26, P1, R6, UR6, 0x1 ;  /* 0x00000006061a7c11 */ /* 0x000fe4000f8208ff */
[----:B------:R-:W-:Y:S02]  /*b0d0*/  IADD3 R27, R27, R7, RZ ;  /* 0x000000071b1b7210 */ /* 0x000fe40007ffe0ff */
[----:B------:R-:W-:Y:S02]  /*b0e0*/  LEA.HI.X R25, R4, UR5, R25, 0x1, P0 ;  /* 0x0000000504197c11 */ /* 0x000fe400080f0c19 */
[----:B------:R-:W-:-:S05]  /*b0f0*/  LEA.HI.X R27, R6, UR7, R27, 0x1, P1 ;  /* 0x00000007061b7c11 */ /* 0x000fca00088f0c1b */
        /* <DEDUP_REMOVED lines=16> */
[----:B-1--4-:R-:W-:Y:S05]  /*b200*/  CALL.ABS.NOINC R14 ;  /* 0x000000000e007343 */ /* 0x012fea0003c00000 */
.L_x_572:
[----:B------:R-:W-:Y:S01]  /*b210*/  ULDC.U8 UR4, c[0x0][0x410] ;  /* 0x0001040000047ab9 */ /* 0x000fe20000000000 */
[----:B------:R-:W-:Y:S01]  /*b220*/  BSSY B0, `(.L_x_573) ;  /* 0x0000563000007945 */ /* 0x000fe20003800000 */
[----:B------:R-:W-:Y:S02]  /*b230*/  ISETP.NE.AND P0, PT, RZ, UR4, PT ;  /* 0x00000004ff007c0c */ /* 0x000fe4000bf05270 */
[----:B------:R-:W-:-:S11]  /*b240*/  LEA R6, R29, R165, 0x7 ;  /* 0x000000a51d067211 */ /* 0x000fd600078e38ff */
[----:B------:R-:W-:Y:S05]  /*b250*/  @!P0 BRA `(.L_x_574) ;  /* 0x00000028009c8947 */ /* 0x000fea0003800000 */
[----:B------:R-:W-:-:S03]  /*b260*/  UMOV UR4, 0xffffffff ;  /* 0xffffffff00047882 */ /* 0x000fc60000000000 */
[----:B------:R-:W-:Y:S05]  /*b270*/  BRA.DIV UR4, `(.L_x_575) ;  /* 0x0000014604187947 */ /* 0x000fea000b800000 */
[----:B------:R0:W1:Y:S04]  /*b280*/  SHFL.IDX PT, R0, R25, RZ, 0x1c1f ;  /* 0x001c1fff19007589 */ /* 0x00006800000e0000 */
[----:B------:R0:W2:Y:S04]  /*b290*/  SHFL.IDX PT, R3, R24, RZ, 0x1c1f ;  /* 0x001c1fff18037589 */ /* 0x0000a800000e0000 */
[----:B------:R0:W3:Y:S04]  /*b2a0*/  SHFL.IDX PT, R4, R27, RZ, 0x1c1f ;  /* 0x001c1fff1b047589 */ /* 0x0000e800000e0000 */
[----:B------:R0:W0:Y:S02]  /*b2b0*/  SHFL.IDX PT, R14, R26, RZ, 0x1c1f ;  /* 0x001c1fff1a0e7589 */ /* 0x00002400000e0000 */
.L_x_819:
[----:B------:R-:W-:Y:S01]  /*b2c0*/  ULDC UR4, c[0x0][0x448] ;  /* 0x0001120000047ab9 */ /* 0x000fe20000000800 */
[----:B------:R-:W-:Y:S01]  /*b2d0*/  LOP3.LUT R8, R176, 0x18, R16, 0xf8, !PT ;  /* 0x00000018b0087812 */ /* 0x000fe200078ef810 */
[----:B------:R-:W-:Y:S01]  /*b2e0*/  IMAD R5, R146, UR4, RZ ;  /* 0x0000000492057c24 */ /* 0x000fe2000f8e02ff */
[----:B------:R-:W-:Y:S01]  /*b2f0*/  BSSY B1, `(.L_x_576) ;  /* 0x000004e000017945 */ /* 0x000fe20003800000 */
[----:B------:R-:W-:Y:S02]  /*b300*/  LOP3.LUT P0, RZ, R195, 0x4, RZ, 0xc0, !PT ;  /* 0x00000004c3ff7812 */ /* 0x000fe4000780c0ff */
[----:B0-----:R-:W-:Y:S02]  /*b310*/  CS2R R24, SRZ ;  /* 0x0000000000187805 */ /* 0x001fe4000001ff00 */
[----:B------:R-:W-:Y:S02]  /*b320*/  LOP3.LUT R9, R8, R177, RZ, 0x3c, !PT ;  /* 0x000000b108097212 */ /* 0x000fe400078e3cff */
[----:B------:R-:W-:-:S02]  /*b330*/  CS2R R10, SRZ ;  /* 0x00000000000a7805 */ /* 0x000fc4000001ff00 */
[----:B------:R-:W-:Y:S01]  /*b340*/  ISETP.GE.AND P1, PT, R6, R5, PT ;  /* 0x000000050600720c */ /* 0x000fe20003f26270 */
[----:B------:R-:W-:Y:S01]  /*b350*/  IMAD R5, R29, -0x80, R5 ;  /* 0xffffff801d057824 */ /* 0x000fe200078e0205 */
[----:B------:R-:W-:Y:S01]  /*b360*/  CS2R R6, SRZ ;  /* 0x0000000000067805 */ /* 0x000fe2000001ff00 */
[----:B------:R-:W-:Y:S01]  /*b370*/  IMAD.IADD R9, R178, 0x1, R9 ;  /* 0x00000001b2097824 */ /* 0x000fe200078e0209 */
[----:B------:R-:W-:Y:S02]  /*b380*/  CS2R R20, SRZ ;  /* 0x0000000000147805 */ /* 0x000fe4000001ff00 */
[----:B------:R-:W-:Y:S02]  /*b390*/  CS2R R26, SRZ ;  /* 0x00000000001a7805 */ /* 0x000fe4000001ff00 */
[----:B------:R-:W-:Y:S02]  /*b3a0*/  CS2R R12, SRZ ;  /* 0x00000000000c7805 */ /* 0x000fe4000001ff00 */
[----:B------:R-:W-:-:S02]  /*b3b0*/  CS2R R28, SRZ ;  /* 0x00000000001c7805 */ /* 0x000fc4000001ff00 */
[----:B------:R-:W-:Y:S02]  /*b3c0*/  LEA R9, R9, R2, 0x1 ;  /* 0x0000000209097211 */ /* 0x000fe400078e08ff */
[----:B------:R-:W-:Y:S02]  /*b3d0*/  CS2R R30, SRZ ;  /* 0x00000000001e7805 */ /* 0x000fe4000001ff00 */
[----:B------:R-:W-:Y:S02]  /*b3e0*/  CS2R R38, SRZ ;  /* 0x0000000000267805 */ /* 0x000fe4000001ff00 */
[----:B------:R-:W-:Y:S02]  /*b3f0*/  CS2R R40, SRZ ;  /* 0x0000000000287805 */ /* 0x000fe4000001ff00 */
[----:B----4-:R-:W-:Y:S01]  /*b400*/  CS2R R32, SRZ ;  /* 0x0000000000207805 */ /* 0x010fe2000001ff00 */
[C---:B------:R-:W-:Y:S01]  /*b410*/  VIADD R37, R9.reuse, 0xc400 ;  /* 0x0000c40009257836 */ /* 0x040fe20000000000 */
[----:B------:R-:W-:-:S02]  /*b420*/  IADD3 R8, R9, 0xc440, RZ ;  /* 0x0000c44009087810 */ /* 0x000fc40007ffe0ff */
[----:B------:R-:W-:Y:S01]  /*b430*/  CS2R R34, SRZ ;  /* 0x0000000000227805 */ /* 0x000fe2000001ff00 */
[----:B------:R-:W-:Y:S06]  /*b440*/  @P1 BRA `(.L_x_577) ;  /* 0x0000000000e01947 */ /* 0x000fec0003800000 */
[----:B------:R-:W-:Y:S01]  /*b450*/  ULDC UR4, c[0x0][0x3f4] ;  /* 0x0000fd0000047ab9 */ /* 0x000fe20000000800 */
[----:B------:R-:W-:Y:S02]  /*b460*/  CS2R R28, SRZ ;  /* 0x00000000001c7805 */ /* 0x000fe4000001ff00 */
[----:B------:R-:W-:Y:S02]  /*b470*/  ISETP.GE.AND P2, PT, R160, UR4, PT ;  /* 0x00000004a0007c0c */ /* 0x000fe4000bf46270 */
[----:B------:R-:W-:Y:S02]  /*b480*/  CS2R R6, SRZ ;  /* 0x0000000000067805 */ /* 0x000fe4000001ff00 */
[----:B------:R-:W-:Y:S02]  /*b490*/  ISETP.GE.AND P3, PT, R169, UR4, PT ;  /* 0x00000004a9007c0c */ /* 0x000fe4000bf66270 */
[----:B------:R-:W-:Y:S02]  /*b4a0*/  CS2R R30, SRZ ;  /* 0x00000000001e7805 */ /* 0x000fe4000001ff00 */
[----:B------:R-:W-:-:S05]  /*b4b0*/  ISETP.GE.AND P4, PT, R168, UR4, PT ;  /* 0x00000004a8007c0c */ /* 0x000fca000bf86270 */
[----:B-1----:R-:W-:Y:S01]  /*b4c0*/  @!P2 MOV R11, R0 ;  /* 0x00000000000ba202 */ /* 0x002fe20000000f00 */
[----:B--2---:R-:W-:-:S03]  /*b4d0*/  @!P2 IMAD.MOV.U32 R10, RZ, RZ, R3 ;  /* 0x000000ffff0aa224 */ /* 0x004fc600078e0003 */
[----:B------:R-:W-:Y:S01]  /*b4e0*/  @!P3 IADD3 R20, P1, R3, R198, RZ ;  /* 0x000000c60314b210 */ /* 0x000fe20007f3e0ff */
[----:B---3--:R-:W-:Y:S02]  /*b4f0*/  @!P2 IMAD.MOV.U32 R15, RZ, RZ, R4 ;  /* 0x000000ffff0fa224 */ /* 0x008fe400078e0004 */
[----:B------:R-:W-:Y:S01]  /*b500*/  @!P2 IMAD.WIDE R10, R160, 0x2, R10 ;  /* 0x00000002a00aa825 */ /* 0x000fe200078e020a */
[----:B------:R-:W-:-:S03]  /*b510*/  @!P3 IADD3.X R21, R0, R197, RZ, P1, !PT ;  /* 0x000000c50015b210 */ /* 0x000fc60000ffe4ff */
[----:B------:R-:W-:Y:S01]  /*b520*/  @!P2 IMAD.WIDE R12, R160, 0x2, R14 ;  /* 0x00000002a00ca825 */ /* 0x000fe200078e020e */
[----:B------:R0:W5:Y:S01]  /*b530*/  @!P2 LD.E.64 R28, desc[UR60][R10.64] ;  /* 0x0000003c0a1ca980 */ /* 0x000162000c101b00 */
[----:B------:R-:W-:-:S03]  /*b540*/  @!P3 IADD3 R26, P1, R14, R198, RZ ;  /* 0x000000c60e1ab210 */ /* 0x000fc60007f3e0ff */
[----:B------:R-:W5:Y:S01]  /*b550*/  @!P2 LD.E.64 R6, desc[UR60][R12.64] ;  /* 0x0000003c0c06a980 */ /* 0x000f62000c101b00 */
[----:B------:R-:W-:Y:S02]  /*b560*/  ISETP.GE.AND P2, PT, R171, UR4, PT ;  /* 0x00000004ab007c0c */ /* 0x000fe4000bf46270 */
[-C--:B------:R-:W-:Y:S02]  /*b570*/  @!P4 IADD3 R42, P6, R14, R200.reuse, RZ ;  /* 0x000000c80e2ac210 */ /* 0x080fe40007fde0ff */
[----:B------:R-:W-:Y:S02]  /*b580*/  CS2R R24, SRZ ;  /* 0x0000000000187805 */ /* 0x000fe4000001ff00 */
[----:B------:R-:W-:Y:S01]  /*b590*/  @!P4 IADD3 R34, P5, R3, R200, RZ ;  /* 0x000000c80322c210 */ /* 0x000fe20007fbe0ff */
[----:B------:R-:W-:Y:S01]  /*b5a0*/  @!P3 IMAD.X R27, R4, 0x1, R197, P1 ;  /* 0x00000001041bb824 */ /* 0x000fe200008e06c5 */
[----:B------:R-:W-:Y:S02]  /*b5b0*/  CS2R R38, SRZ ;  /* 0x0000000000267805 */ /* 0x000fe4000001ff00 */
[----:B0-----:R-:W-:-:S02]  /*b5c0*/  CS2R R10, SRZ ;  /* 0x00000000000a7805 */ /* 0x001fc4000001ff00 */
[----:B------:R-:W-:Y:S01]  /*b5d0*/  @!P4 IADD3.X R35, R0, R199, RZ, P5, !PT ;  /* 0x000000c70023c210 */ /* 0x000fe20002ffe4ff */
[----:B------:R-:W-:Y:S01]  /*b5e0*/  @!P4 IMAD.X R43, R4, 0x1, R199, P6 ;  /* 0x00000001042bc824 */ /* 0x000fe200030e06c7 */
[----:B------:R0:W5:Y:S01]  /*b5f0*/  @!P3 LD.E.64 R30, desc[UR60][R20.64] ;  /* 0x0000003c141eb980 */ /* 0x000162000c101b00 */
[----:B------:R-:W-:-:S03]  /*b600*/  ISETP.GE.AND P1, PT, R170, UR4, PT ;  /* 0x00000004aa007c0c */ /* 0x000fc6000bf26270 */
[----:B------:R1:W5:Y:S01]  /*b610*/  @!P3 LD.E.64 R24, desc[UR60][R26.64] ;  /* 0x0000003c1a18b980 */ /* 0x000362000c101b00 */
[----:B------:R-:W-:Y:S02]  /*b620*/  ISETP.GE.AND P3, PT, R172, UR4, PT ;  /* 0x00000004ac007c0c */ /* 0x000fe4000bf66270 */
[-C--:B------:R-:W-:Y:S01]  /*b630*/  @!P2 IADD3 R46, P5, R14, R202.reuse, RZ ;  /* 0x000000ca0e2ea210 */ /* 0x080fe20007fbe0ff */
[----:B------:R2:W5:Y:S04]  /*b640*/  @!P4 LD.E.64 R38, desc[UR60][R34.64] ;  /* 0x0000003c2226c980 */ /* 0x000568000c101b00 */
[----:B------:R3:W5:Y:S01]  /*b650*/  @!P4 LD.E.64 R10, desc[UR60][R42.64] ;  /* 0x0000003c2a0ac980 */ /* 0x000762000c101b00 */
[----:B------:R-:W-:Y:S02]  /*b660*/  @!P2 IADD3 R44, P4, R3, R202, RZ ;  /* 0x000000ca032ca210 */ /* 0x000fe40007f9e0ff */
[----:B------:R-:W-:-:S02]  /*b670*/  CS2R R40, SRZ ;  /* 0x0000000000287805 */ /* 0x000fc4000001ff00 */
[----:B0-----:R-:W-:Y:S01]  /*b680*/  CS2R R20, SRZ ;  /* 0x0000000000147805 */ /* 0x001fe2000001ff00 */
[----:B------:R-:W-:Y:S01]  /*b690*/  @!P2 IMAD.X R47, R4, 0x1, R201, P5 ;  /* 0x00000001042fa824 */ /* 0x000fe200028e06c9 */
[----:B------:R-:W-:Y:S02]  /*b6a0*/  @!P2 IADD3.X R45, R0, R201, RZ, P4, !PT ;  /* 0x000000c9002da210 */ /* 0x000fe400027fe4ff */
[----:B------:R-:W-:Y:S02]  /*b6b0*/  CS2R R32, SRZ ;  /* 0x0000000000207805 */ /* 0x000fe4000001ff00 */
[C---:B------:R-:W-:Y:S01]  /*b6c0*/  @!P1 IADD3 R48, P6, R3.reuse, R215, RZ ;  /* 0x000000d703309210 */ /* 0x040fe20007fde0ff */
[----:B------:R0:W5:Y:S01]  /*b6d0*/  @!P2 LD.E.64 R20, desc[UR60][R46.64] ;  /* 0x0000003c2e14a980 */ /* 0x000162000c101b00 */
[----:B------:R-:W-:Y:S02]  /*b6e0*/  @!P3 IADD3 R50, P4, R3, R217, RZ ;  /* 0x000000d90332b210 */ /* 0x000fe40007f9e0ff */
[----:B-1----:R-:W-:-:S02]  /*b6f0*/  CS2R R26, SRZ ;  /* 0x00000000001a7805 */ /* 0x002fc4000001ff00 */
[----:B--2---:R-:W-:Y:S01]  /*b700*/  CS2R R34, SRZ ;  /* 0x0000000000227805 */ /* 0x004fe2000001ff00 */
[----:B------:R0:W5:Y:S01]  /*b710*/  @!P2 LD.E.64 R40, desc[UR60][R44.64] ;  /* 0x0000003c2c28a980 */ /* 0x000162000c101b00 */
[C---:B---3--:R-:W-:Y:S02]  /*b720*/  @!P1 IADD3 R42, P2, R14.reuse, R215, RZ ;  /* 0x000000d70e2a9210 */ /* 0x048fe40007f5e0ff */
[----:B------:R-:W-:Y:S02]  /*b730*/  @!P3 IADD3 R14, P5, R14, R217, RZ ;  /* 0x000000d90e0eb210 */ /* 0x000fe40007fbe0ff */
[----:B------:R-:W-:Y:S02]  /*b740*/  CS2R R12, SRZ ;  /* 0x00000000000c7805 */ /* 0x000fe4000001ff00 */
[----:B------:R-:W-:Y:S01]  /*b750*/  @!P1 IADD3.X R49, R0, R214, RZ, P6, !PT ;  /* 0x000000d600319210 */ /* 0x000fe200037fe4ff */
[----:B------:R-:W-:Y:S01]  /*b760*/  @!P1 IMAD.X R43, R4, 0x1, R214, P2 ;  /* 0x00000001042b9824 */ /* 0x000fe200010e06d6 */
[----:B------:R-:W-:Y:S01]  /*b770*/  @!P3 IADD3.X R51, R0, R216, RZ, P4, !PT ;  /* 0x000000d80033b210 */ /* 0x000fe200027fe4ff */
[----:B------:R-:W-:-:S02]  /*b780*/  @!P3 IMAD.X R15, R4, 0x1, R216, P5 ;  /* 0x00000001040fb824 */ /* 0x000fc400028e06d8 */
[----:B------:R0:W5:Y:S04]  /*b790*/  @!P1 LD.E.64 R32, desc[UR60][R48.64] ;  /* 0x0000003c30209980 */ /* 0x000168000c101b00 */
[----:B------:R0:W5:Y:S04]  /*b7a0*/  @!P1 LD.E.64 R26, desc[UR60][R42.64] ;  /* 0x0000003c2a1a9980 */ /* 0x000168000c101b00 */
[----:B------:R0:W5:Y:S04]  /*b7b0*/  @!P3 LD.E.64 R34, desc[UR60][R50.64] ;  /* 0x0000003c3222b980 */ /* 0x000168000c101b00 */
[----:B------:R0:W5:Y:S02]  /*b7c0*/  @!P3 LD.E.64 R12, desc[UR60][R14.64] ;  /* 0x0000003c0e0cb980 */ /* 0x000164000c101b00 */
.L_x_577:
[----:B------:R-:W-:Y:S05]  /*b7d0*/  BSYNC B1 ;  /* 0x0000000000017941 */ /* 0x000fea0003800000 */
.L_x_576:
[----:B-1---5:R-:W-:Y:S01]  /*b7e0*/  IMAD.MOV.U32 R0, RZ, RZ, R28 ;  /* 0x000000ffff007224 */ /* 0x022fe200078e001c */
[----:B--2---:R-:W-:Y:S01]  /*b7f0*/  MOV R3, R29 ;  /* 0x0000001d00037202 */ /* 0x004fe20000000f00 */
[----:B0-----:R-:W-:Y:S01]  /*b800*/  IMAD.MOV.U32 R47, RZ, RZ, R34 ;  /* 0x000000ffff2f7224 */ /* 0x001fe200078e0022 */
[----:B------:R-:W-:Y:S01]  /*b810*/  MOV R48, R35 ;  /* 0x0000002300307202 */ /* 0x000fe20000000f00 */
[----:B------:R-:W-:Y:S01]  /*b820*/  IMAD.MOV.U32 R45, RZ, RZ, R32 ;  /* 0x000000ffff2d7224 */ /* 0x000fe200078e0020 */
[--C-:B------:R-:W-:Y:S01]  /*b830*/  SHF.R.U64 R34, R34, 0x10, R35.reuse ;  /* 0x0000001022227819 */ /* 0x100fe20000001223 */
[----:B------:R-:W-:Y:S01]  /*b840*/  BSSY B1, `(.L_x_578) ;  /* 0x000004b000017945 */ /* 0x000fe20003800000 */
[----:B------:R-:W-:Y:S02]  /*b850*/  SHF.R.U32.HI R58, RZ, 0x10, R35 ;  /* 0x00000010ff3a7819 */ /* 0x000fe40000011623 */
[----:B------:R-:W-:Y:S02]  /*b860*/  PRMT R35, R0, 0x5410, R3 ;  /* 0x0000541000237816 */ /* 0x000fe40000000003 */
[----:B------:R-:W-:-:S02]  /*b870*/  LEA.HI R0, R189, R189, RZ, 0x1 ;  /* 0x000000bdbd007211 */ /* 0x000fc400078f08ff */
[----:B---3--:R-:W-:Y:S02]  /*b880*/  MOV R4, R7 ;  /* 0x0000000700047202 */ /* 0x008fe40000000f00 */
[----:B------:R-:W-:Y:S02]  /*b890*/  LOP3.LUT R0, R0, 0xfffffffe, RZ, 0xc0, !PT ;  /* 0xfffffffe00007812 */ /* 0x000fe400078ec0ff */
[--C-:B------:R-:W-:Y:S02]  /*b8a0*/  SHF.R.U64 R59, R6, 0x10, R7.reuse ;  /* 0x00000010063b7819 */ /* 0x100fe40000001207 */
[----:B------:R-:W-:Y:S01]  /*b8b0*/  SHF.R.U32.HI R60, RZ, 0x10, R7 ;  /* 0x00000010ff3c7819 */ /* 0x000fe20000011607 */
[----:B------:R-:W-:Y:S01]  /*b8c0*/  IMAD.IADD R0, R189, 0x1, -R0 ;  /* 0x00000001bd007824 */ /* 0x000fe200078e0a00 */
[----:B------:R-:W-:Y:S02]  /*b8d0*/  @P0 IADD3 R8, R37, -0x40, RZ ;  /* 0xffffffc025080810 */ /* 0x000fe40007ffe0ff */
[----:B------:R-:W-:Y:S01]  /*b8e0*/  SHF.R.U64 R37, R28, 0x10, R29 ;  /* 0x000000101c257819 */ /* 0x000fe2000000121d */
[----:B------:R-:W-:Y:S01]  /*b8f0*/  IMAD.MOV.U32 R28, RZ, RZ, R30 ;  /* 0x000000ffff1c7224 */ /* 0x000fe200078e001e */
[----:B------:R-:W-:-:S02]  /*b900*/  SHF.L.U32 R7, R0, 0x1f, RZ ;  /* 0x0000001f00077819 */ /* 0x000fc400000006ff */
[----:B------:R-:W-:Y:S01]  /*b910*/  SHF.R.U64 R50, R30, 0x10, R31 ;  /* 0x000000101e327819 */ /* 0x000fe2000000121f */
[----:B------:R-:W-:Y:S01]  /*b920*/  IMAD.MOV.U32 R30, RZ, RZ, R38 ;  /* 0x000000ffff1e7224 */ /* 0x000fe200078e0026 */
[----:B------:R-:W0:Y:S01]  /*b930*/  SYNCS.PHASECHK.TRANS64.TRYWAIT P0, [R2+URZ+0x2a800], R7 ;  /* 0x02a80007020075a7 */ /* 0x000e22000800017f */
[----:B------:R-:W-:Y:S01]  /*b940*/  SHF.R.U32.HI R49, RZ, 0x10, R29 ;  /* 0x00000010ff317819 */ /* 0x000fe2000001161d */
[----:B------:R-:W-:Y:S01]  /*b950*/  IMAD.MOV.U32 R29, RZ, RZ, R10 ;  /* 0x000000ffff1d7224 */ /* 0x000fe200078e000a */
[----:B------:R-:W-:Y:S01]  /*b960*/  SHF.R.U64 R52, R38, 0x10, R39 ;  /* 0x0000001026347819 */ /* 0x000fe20000001227 */
[----:B------:R-:W-:Y:S01]  /*b970*/  IMAD.MOV.U32 R38, RZ, RZ, R6 ;  /* 0x000000ffff267224 */ /* 0x000fe200078e0006 */
[----:B------:R-:W-:Y:S02]  /*b980*/  MOV R46, R33 ;  /* 0x00000021002e7202 */ /* 0x000fe40000000f00 */
[--C-:B------:R-:W-:Y:S02]  /*b990*/  SHF.R.U64 R56, R32, 0x10, R33.reuse ;  /* 0x0000001020387819 */ /* 0x100fe40000001221 */
[----:B------:R-:W-:Y:S01]  /*b9a0*/  SHF.R.U32.HI R57, RZ, 0x10, R33 ;  /* 0x00000010ff397819 */ /* 0x000fe20000011621 */
[----:B------:R-:W-:Y:S01]  /*b9b0*/  IMAD.MOV.U32 R33, RZ, RZ, R24 ;  /* 0x000000ffff217224 */ /* 0x000fe200078e0018 */
[----:B------:R-:W-:-:S02]  /*b9c0*/  MOV R43, R39 ;  /* 0x00000027002b7202 */ /* 0x000fc40000000f00 */
        /* <DEDUP_REMOVED lines=8> */
[----:B------:R-:W-:Y:S01]  /*ba50*/  SHF.R.U64 R54, R40, 0x10, R41 ;  /* 0x0000001028367819 */ /* 0x000fe20000001229 */
[----:B------:R-:W-:Y:S01]  /*ba60*/  IMAD.MOV.U32 R40, RZ, RZ, R12 ;  /* 0x000000ffff287224 */ /* 0x000fe200078e000c */
[----:B------:R-:W-:-:S02]  /*ba70*/  MOV R6, R25 ;  /* 0x0000001900067202 */ /* 0x000fc40000000f00 */
[----:B------:R-:W-:Y:S02]  /*ba80*/  MOV R42, R31 ;  /* 0x0000001f002a7202 */ /* 0x000fe40000000f00 */
[----:B------:R-:W-:Y:S02]  /*ba90*/  MOV R44, R41 ;  /* 0x00000029002c7202 */ /* 0x000fe40000000f00 */
[----:B------:R-:W-:Y:S02]  /*baa0*/  SHF.R.U32.HI R55, RZ, 0x10, R41 ;  /* 0x00000010ff377819 */ /* 0x000fe40000011629 */
[----:B------:R-:W-:Y:S02]  /*bab0*/  SHF.R.U32.HI R25, RZ, 0x10, R25 ;  /* 0x00000010ff197819 */ /* 0x000fe40000011619 */
[----:B------:R-:W-:Y:S02]  /*bac0*/  MOV R10, R21 ;  /* 0x00000015000a7202 */ /* 0x000fe40000000f00 */
[----:B------:R-:W-:-:S02]  /*bad0*/  MOV R15, R27 ;  /* 0x0000001b000f7202 */ /* 0x000fc40000000f00 */
[----:B------:R-:W-:Y:S02]  /*bae0*/  SHF.R.U64 R66, R26, 0x10, R27 ;  /* 0x000000101a427819 */ /* 0x000fe4000000121b */
[----:B------:R-:W-:Y:S02]  /*baf0*/  SHF.R.U32.HI R51, RZ, 0x10, R31 ;  /* 0x00000010ff337819 */ /* 0x000fe4000001161f */
[--C-:B------:R-:W-:Y:S02]  /*bb00*/  SHF.R.U64 R64, R20, 0x10, R21.reuse ;  /* 0x0000001014407819 */ /* 0x100fe40000001215 */
[----:B------:R-:W-:Y:S02]  /*bb10*/  SHF.R.U32.HI R65, RZ, 0x10, R21 ;  /* 0x00000010ff417819 */ /* 0x000fe40000011615 */
[----:B------:R-:W-:Y:S02]  /*bb20*/  SHF.R.U32.HI R67, RZ, 0x10, R27 ;  /* 0x00000010ff437819 */ /* 0x000fe4000001161b */
[----:B------:R-:W-:-:S02]  /*bb30*/  MOV R41, R13 ;  /* 0x0000000d00297202 */ /* 0x000fc40000000f00 */
[----:B------:R-:W-:Y:S02]  /*bb40*/  VIMNMX R26, R5, 0x80, PT ;  /* 0x00000080051a7848 */ /* 0x000fe40003fe0100 */
[----:B------:R-:W-:Y:S02]  /*bb50*/  PRMT R3, R34, 0x5410, R58 ;  /* 0x0000541022037816 */ /* 0x000fe4000000003a */
[----:B------:R-:W-:Y:S02]  /*bb60*/  PRMT R29, R29, 0x5410, R14 ;  /* 0x000054101d1d7816 */ /* 0x000fe4000000000e */
[--C-:B------:R-:W-:Y:S02]  /*bb70*/  SHF.R.U64 R68, R12, 0x10, R13.reuse ;  /* 0x000000100c447819 */ /* 0x100fe4000000120d */
[----:B------:R-:W-:Y:S02]  /*bb80*/  SHF.R.U32.HI R69, RZ, 0x10, R13 ;  /* 0x00000010ff457819 */ /* 0x000fe4000001160d */
[----:B------:R-:W-:-:S02]  /*bb90*/  PRMT R31, R28, 0x5410, R42 ;  /* 0x000054101c1f7816 */ /* 0x000fc4000000002a */
[----:B------:R-:W-:Y:S02]  /*bba0*/  PRMT R27, R30, 0x5410, R43 ;  /* 0x000054101e1b7816 */ /* 0x000fe4000000002b */
[----:B------:R-:W-:Y:S02]  /*bbb0*/  PRMT R20, R39, 0x5410, R44 ;  /* 0x0000541027147816 */ /* 0x000fe4000000002c */
[----:B------:R-:W-:Y:S02]  /*bbc0*/  PRMT R34, R61, 0x5410, R25 ;  /* 0x000054103d227816 */ /* 0x000fe40000000019 */
[----:B------:R-:W-:Y:S02]  /*bbd0*/  PRMT R24, R24, 0x5410, R10 ;  /* 0x0000541018187816 */ /* 0x000fe4000000000a */
[----:B------:R-:W-:Y:S02]  /*bbe0*/  PRMT R14, R11, 0x5410, R15 ;  /* 0x000054100b0e7816 */ /* 0x000fe4000000000f */
        /* <DEDUP_REMOVED lines=12> */
[----:B------:R-:W-:-:S02]  /*bcb0*/  ISETP.GE.AND P1, PT, R165, R26, PT ;  /* 0x0000001aa500720c */ /* 0x000fc40003f26270 */
[----:B------:R-:W-:Y:S02]  /*bcc0*/  PRMT R15, R66, 0x5410, R67 ;  /* 0x00005410420f7816 */ /* 0x000fe40000000043 */
[----:B------:R-:W-:Y:S01]  /*bcd0*/  PRMT R10, R40, 0x5410, R41 ;  /* 0x00005410280a7816 */ /* 0x000fe20000000029 */
[----:B0-----:R-:W-:Y:S08]  /*bce0*/  @!P0 BRA `(.L_x_579) ;  /* 0x0000013800ec8947 */ /* 0x001ff00003800000 */
.L_x_820:
[----:B------:R-:W-:Y:S05]  /*bcf0*/  BSYNC B1 ;  /* 0x0000000000017941 */ /* 0x000fea0003800000 */
.L_x_578:
[----:B------:R-:W-:Y:S01]  /*bd00*/  BSSY B1, `(.L_x_580) ;  /* 0x00000fe000017945 */ /* 0x000fe20003800000 */
[----:B------:R-:W-:-:S03]  /*bd10*/  PRMT R11, R68, 0x5410, R69 ;  /* 0x00005410440b7816 */ /* 0x000fc60000000045 */
[----:B------:R-:W-:Y:S05]  /*bd20*/  @P1 BRA `(.L_x_581) ;  /* 0x0000000c00ec1947 */ /* 0x000fea0003800000 */
[----:B------:R-:W1:Y:S01]  /*bd30*/  LDC R5, c[0x0][0x3f4] ;  /* 0x0000fd00ff057b82 */ /* 0x000e620000000800 */
[----:B------:R-:W-:Y:S01]  /*bd40*/  BSSY B2, `(.L_x_582) ;  /* 0x000002e000027945 */ /* 0x000fe20003800000 */
[-C--:B-1----:R-:W-:Y:S02]  /*bd50*/  ISETP.GE.AND P0, PT, R160, R5.reuse, PT ;  /* 0x00000005a000720c */ /* 0x082fe40003f06270 */
[-C--:B------:R-:W-:Y:S02]  /*bd60*/  ISETP.GE.AND P1, PT, R169, R5.reuse, PT ;  /* 0x00000005a900720c */ /* 0x080fe40003f26270 */
[-C--:B------:R-:W-:Y:S02]  /*bd70*/  ISETP.GE.AND P2, PT, R168, R5.reuse, PT ;  /* 0x00000005a800720c */ /* 0x080fe40003f46270 */
[-C--:B------:R-:W-:Y:S02]  /*bd80*/  ISETP.GE.AND P3, PT, R171, R5.reuse, PT ;  /* 0x00000005ab00720c */ /* 0x080fe40003f66270 */
[----:B------:R-:W-:-:S02]  /*bd90*/  ISETP.GE.AND P4, PT, R170, R5, PT ;  /* 0x00000005aa00720c */ /* 0x000fc40003f86270 */
[----:B------:R-:W-:-:S03]  /*bda0*/  ISETP.GE.AND P5, PT, R172, R5, PT ;  /* 0x00000005ac00720c */ /* 0x000fc60003fa6270 */
[----:B------:R-:W-:Y:S10]  /*bdb0*/  @P0 BRA `(.L_x_583) ;  /* 0x0000000000980947 */ /* 0x000ff40003800000 */
[----:B0-----:R-:W0:Y:S01]  /*bdc0*/  LDS.128 R4, [R9+0xc400] ;  /* 0x00c4000009047984 */ /* 0x001e220000000c00 */
[----:B------:R-:W-:Y:S02]  /*bdd0*/  HADD2.F32 R47, -RZ, R38.H0_H0 ;  /* 0x20000026ff2f7230 */ /* 0x000fe40000004100 */
[----:B------:R-:W-:Y:S02]  /*bde0*/  HADD2.F32 R45, -RZ, R35.H0_H0 ;  /* 0x20000023ff2d7230 */ /* 0x000fe40000004100 */
[----:B------:R-:W-:Y:S02]  /*bdf0*/  HADD2.F32 R44, -RZ, R37.H0_H0 ;  /* 0x20000025ff2c7230 */ /* 0x000fe40000004100 */
[----:B------:R-:W-:Y:S02]  /*be00*/  HADD2.F32 R46, -RZ, R39.H0_H0 ;  /* 0x20000027ff2e7230 */ /* 0x000fe40000004100 */
[--C-:B0-----:R-:W-:Y:S02]  /*be10*/  HADD2.F32 R40, -RZ, R4.reuse.H0_H0 ;  /* 0x20000004ff287230 */ /* 0x101fe40000004100 */
[----:B------:R-:W-:-:S02]  /*be20*/  HADD2.F32 R4, -RZ, R4.H1_H1 ;  /* 0x30000004ff047230 */ /* 0x000fc40000004100 */
[--C-:B------:R-:W-:Y:S02]  /*be30*/  HADD2.F32 R41, -RZ, R5.reuse.H0_H0 ;  /* 0x20000005ff297230 */ /* 0x100fe40000004100 */
[----:B------:R-:W-:Y:S02]  /*be40*/  HADD2.F32 R5, -RZ, R5.H1_H1 ;  /* 0x30000005ff057230 */ /* 0x000fe40000004100 */
[C---:B------:R-:W-:Y:S01]  /*be50*/  FMUL.FTZ R49, R4.reuse, R47 ;  /* 0x0000002f04317220 */ /* 0x040fe20000410000 */
[-C--:B------:R-:W-:Y:S01]  /*be60*/  FMUL.FTZ R4, R4, R45.reuse ;  /* 0x0000002d04047220 */ /* 0x080fe20000410000 */
[--C-:B------:R-:W-:Y:S02]  /*be70*/  HADD2.F32 R42, -RZ, R6.reuse.H0_H0 ;  /* 0x20000006ff2a7230 */ /* 0x100fe40000004100 */
[----:B------:R-:W-:Y:S02]  /*be80*/  HADD2.F32 R43, -RZ, R7.H0_H0 ;  /* 0x20000007ff2b7230 */ /* 0x000fe40000004100 */
[C---:B------:R-:W-:Y:S01]  /*be90*/  FMUL.FTZ R50, R5.reuse, R46 ;  /* 0x0000002e05327220 */ /* 0x040fe20000410000 */
[C---:B------:R-:W-:Y:S01]  /*bea0*/  FFMA.FTZ R49, R40.reuse, R45, -R49 ;  /* 0x0000002d28317223 */ /* 0x040fe20000010831 */
[----:B------:R-:W-:Y:S01]  /*beb0*/  FFMA.FTZ R48, R40, R47, R4 ;  /* 0x0000002f28307223 */ /* 0x000fe20000010004 */
[----:B------:R-:W-:Y:S01]  /*bec0*/  FMUL.FTZ R52, R5, R44 ;  /* 0x0000002c05347220 */ /* 0x000fe20000410000 */
[----:B------:R-:W-:-:S02]  /*bed0*/  HADD2.F32 R6, -RZ, R6.H1_H1 ;  /* 0x30000006ff067230 */ /* 0x000fc40000004100 */
[C---:B------:R-:W-:Y:S01]  /*bee0*/  FFMA.FTZ R50, R41.reuse, R44, -R50 ;  /* 0x0000002c29327223 */ /* 0x040fe20000010832 */
[----:B------:R-:W-:Y:S02]  /*bef0*/  HADD2.F32 R7, -RZ, R7.H1_H1 ;  /* 0x30000007ff077230 */ /* 0x000fe40000004100 */
[----:B------:R-:W-:Y:S01]  /*bf00*/  FFMA.FTZ R41, R41, R46, R52 ;  /* 0x0000002e29297223 */ /* 0x000fe20000010034 */
[----:B------:R-:W-:Y:S02]  /*bf10*/  HADD2.F32 R45, -RZ, R38.H1_H1 ;  /* 0x30000026ff2d7230 */ /* 0x000fe40000004100 */
[----:B------:R-:W-:Y:S02]  /*bf20*/  HADD2.F32 R5, -RZ, R35.H1_H1 ;  /* 0x30000023ff057230 */ /* 0x000fe40000004100 */
[----:B------:R-:W-:Y:S02]  /*bf30*/  HADD2.F32 R40, -RZ, R39.H1_H1 ;  /* 0x30000027ff287230 */ /* 0x000fe40000004100 */
[----:B------:R-:W-:Y:S01]  /*bf40*/  FMUL.FTZ R47, R6, R45 ;  /* 0x0000002d062f7220 */ /* 0x000fe20000410000 */
[----:B------:R-:W-:-:S02]  /*bf50*/  HADD2.F32 R4, -RZ, R37.H1_H1 ;  /* 0x30000025ff047230 */ /* 0x000fc40000004100 */
[-C--:B------:R-:W-:Y:S01]  /*bf60*/  FMUL.FTZ R44, R6, R5.reuse ;  /* 0x00000005062c7220 */ /* 0x080fe20000410000 */
[C---:B------:R-:W-:Y:S01]  /*bf70*/  FMUL.FTZ R46, R7.reuse, R40 ;  /* 0x00000028072e7220 */ /* 0x040fe20000410000 */
[C---:B------:R-:W-:Y:S01]  /*bf80*/  FFMA.FTZ R6, R42.reuse, R5, -R47 ;  /* 0x000000052a067223 */ /* 0x040fe2000001082f */
[-C--:B------:R-:W-:Y:S01]  /*bf90*/  FMUL.FTZ R51, R7, R4.reuse ;  /* 0x0000000407337220 */ /* 0x080fe20000410000 */
[----:B------:R-:W-:Y:S01]  /*bfa0*/  FFMA.FTZ R45, R42, R45, R44 ;  /* 0x0000002d2a2d7223 */ /* 0x000fe2000001002c */
[C---:B------:R-:W-:Y:S01]  /*bfb0*/  FFMA.FTZ R7, R43.reuse, R4, -R46 ;  /* 0x000000042b077223 */ /* 0x040fe2000001082e */
[----:B------:R-:W-:Y:S01]  /*bfc0*/  F2FP.F16.F32.PACK_AB R4, R48, R49 ;  /* 0x000000313004723e */ /* 0x000fe200000000ff */
[----:B------:R-:W-:Y:S01]  /*bfd0*/  FFMA.FTZ R40, R43, R40, R51 ;  /* 0x000000282b287223 */ /* 0x000fe20000010033 */
[----:B------:R-:W-:Y:S02]  /*bfe0*/  F2FP.F16.F32.PACK_AB R5, R41, R50 ;  /* 0x000000322905723e */ /* 0x000fe400000000ff */
[----:B------:R-:W-:-:S02]  /*bff0*/  F2FP.F16.F32.PACK_AB R6, R45, R6 ;  /* 0x000000062d06723e */ /* 0x000fc400000000ff */
[----:B------:R-:W-:-:S05]  /*c000*/  F2FP.F16.F32.PACK_AB R7, R40, R7 ;  /* 0x000000072807723e */ /* 0x000fca00000000ff */
[----:B------:R1:W-:Y:S02]  /*c010*/  STS.128 [R9+0xc400], R4 ;  /* 0x00c4000409007388 */ /* 0x0003e40000000c00 */
.L_x_583:
[----:B------:R-:W-:Y:S05]  /*c020*/  BSYNC B2 ;  /* 0x0000000000027941 */ /* 0x000fea0003800000 */
.L_x_582:
[----:B------:R-:W-:Y:S04]  /*c030*/  BSSY B2, `(.L_x_584) ;  /* 0x0000028000027945 */ /* 0x000fe80003800000 */
[----:B------:R-:W-:Y:S05]  /*c040*/  @P1 BRA `(.L_x_585) ;  /* 0x0000000000981947 */ /* 0x000fea0003800000 */
[----:B01----:R-:W0:Y:S01]  /*c050*/  LDS.128 R4, [R8] ;  /* 0x0000000008047984 */ /* 0x003e220000000c00 */
        /* <DEDUP_REMOVED lines=36> */
[----:B------:R2:W-:Y:S02]  /*c2a0*/  STS.128 [R8], R4 ;  /* 0x0000000408007388 */ /* 0x0005e40000000c00 */
.L_x_585:
[----:B------:R-:W-:Y:S05]  /*c2b0*/  BSYNC B2 ;  /* 0x0000000000027941 */ /* 0x000fea0003800000 */
.L_x_584:
[----:B------:R-:W-:Y:S04]  /*c2c0*/  BSSY B2, `(.L_x_586) ;  /* 0x0000028000027945 */ /* 0x000fe80003800000 */
[----:B------:R-:W-:Y:S05]  /*c2d0*/  @P2 BRA `(.L_x_587) ;  /* 0x0000000000982947 */ /* 0x000fea0003800000 */
[----:B012---:R-:W0:Y:S01]  /*c2e0*/  LDS.128 R4, [R9+0x10400] ;  /* 0x0104000009047984 */ /* 0x007e220000000c00 */
        /* <DEDUP_REMOVED lines=37> */
.L_x_587:
[----:B------:R-:W-:Y:S05]  /*c540*/  BSYNC B2 ;  /* 0x0000000000027941 */ /* 0x000fea0003800000 */
.L_x_586:
[----:B------:R-:W-:Y:S04]  /*c550*/  BSSY B2, `(.L_x_588) ;  /* 0x0000028000027945 */ /* 0x000fe80003800000 */
[----:B------:R-:W-:Y:S05]  /*c560*/  @P3 BRA `(.L_x_589) ;  /* 0x0000000000983947 */ /* 0x000fea0003800000 */
[----:B0123--:R-:W0:Y:S01]  /*c570*/  LDS.128 R4, [R8+0x4000] ;  /* 0x0040000008047984 */ /* 0x00fe220000000c00 */
        /* <DEDUP_REMOVED lines=37> */
.L_x_589:
[----:B------:R-:W-:Y:S05]  /*c7d0*/  BSYNC B2 ;  /* 0x0000000000027941 */ /* 0x000fea0003800000 */
.L_x_588:
[----:B------:R-:W-:Y:S04]  /*c7e0*/  BSSY B2, `(.L_x_590) ;  /* 0x0000028000027945 */ /* 0x000fe80003800000 */
[----:B------:R-:W-:Y:S05]  /*c7f0*/  @P4 BRA `(.L_x_591) ;  /* 0x0000000000984947 */ /* 0x000fea0003800000 */
[----:B01234-:R-:W0:Y:S01]  /*c800*/  LDS.128 R4, [R9+0x14400] ;  /* 0x0144000009047984 */ /* 0x01fe220000000c00 */
        /* <DEDUP_REMOVED lines=37> */
.L_x_591:
[----:B------:R-:W-:Y:S05]  /*ca60*/  BSYNC B2 ;  /* 0x0000000000027941 */ /* 0x000fea0003800000 */
.L_x_590:
        /* <DEDUP_REMOVED lines=39> */
.L_x_581:
[----:B------:R-:W-:Y:S05]  /*cce0*/  BSYNC B1 ;  /* 0x0000000000017941 */ /* 0x000fea0003800000 */
.L_x_580:
[----:B------:R-:W-:-:S13]  /*ccf0*/  ISETP.GE.AND P0, PT, R225, R26, PT ;  /* 0x0000001ae100720c */ /* 0x000fda0003f06270 */
[----:B------:R-:W-:Y:S05]  /*cd00*/  @P0 BRA `(.L_x_592) ;  /* 0x0000003800d00947 */ /* 0x000fea0003800000 */
[----:B01234-:R-:W0:Y:S01]  /*cd10*/  LDC R5, c[0x0][0x3f4] ;  /* 0x0000fd00ff057b82 */ /* 0x01fe220000000800 */
[----:B------:R-:W-:Y:S01]  /*cd20*/  BSSY B1, `(.L_x_593) ;  /* 0x000002e000017945 */ /* 0x000fe20003800000 */
[-C--:B0-----:R-:W-:Y:S02]  /*cd30*/  ISETP.GE.AND P0, PT, R160, R5.reuse, PT ;  /* 0x00000005a000720c */ /* 0x081fe40003f06270 */
[-C--:B------:R-:W-:Y:S02]  /*cd40*/  ISETP.GE.AND P1, PT, R169, R5.reuse, PT ;  /* 0x00000005a900720c */ /* 0x080fe40003f26270 */
[-C--:B------:R-:W-:Y:S02]  /*cd50*/  ISETP.GE.AND P2, PT, R168, R5.reuse, PT ;  /* 0x00000005a800720c */ /* 0x080fe40003f46270 */
[-C--:B------:R-:W-:Y:S02]  /*cd60*/  ISETP.GE.AND P3, PT, R171, R5.reuse, PT ;  /* 0x00000005ab00720c */ /* 0x080fe40003f66270 */
[----:B------:R-:W-:-:S02]  /*cd70*/  ISETP.GE.AND P4, PT, R170, R5, PT ;  /* 0x00000005aa00720c */ /* 0x000fc40003f86270 */
[----:B------:R-:W-:-:S03]  /*cd80*/  ISETP.GE.AND P5, PT, R172, R5, PT ;  /* 0x00000005ac00720c */ /* 0x000fc60003fa6270 */
[----:B------:R-:W-:Y:S10]  /*cd90*/  @P0 BRA `(.L_x_594) ;  /* 0x0000000000980947 */ /* 0x000ff40003800000 */
[----:B------:R-:W0:Y:S01]  /*cda0*/  LDS.128 R4, [R9+0xe400] ;  /* 0x00e4000009047984 */ /* 0x000e220000000c00 */
[--C-:B------:R-:W-:Y:S02]  /*cdb0*/  HADD2.F32 R48, -RZ, R38.reuse.H0_H0 ;  /* 0x20000026ff307230 */ /* 0x100fe40000004100 */
[----:B------:R-:W-:Y:S02]  /*cdc0*/  HADD2.F32 R50, -RZ, R39.H0_H0 ;  /* 0x20000027ff327230 */ /* 0x000fe40000004100 */
[----:B------:R-:W-:Y:S02]  /*cdd0*/  HADD2.F32 R44, -RZ, R35.H0_H0 ;  /* 0x20000023ff2c7230 */ /* 0x000fe40000004100 */
[----:B------:R-:W-:Y:S02]  /*cde0*/  HADD2.F32 R46, -RZ, R37.H0_H0 ;  /* 0x20000025ff2e7230 */ /* 0x000fe40000004100 */
[----:B------:R-:W-:Y:S02]  /*cdf0*/  HADD2.F32 R49, -RZ, R38.H1_H1 ;  /* 0x30000026ff317230 */ /* 0x000fe40000004100 */
[----:B0-----:R-:W-:-:S02]  /*ce00*/  HADD2.F32 R26, -RZ, R4.H0_H0 ;  /* 0x20000004ff1a7230 */ /* 0x001fc40000004100 */
[----:B------:R-:W-:Y:S02]  /*ce10*/  HADD2.F32 R4, -RZ, R4.H1_H1 ;  /* 0x30000004ff047230 */ /* 0x000fe40000004100 */
[--C-:B------:R-:W-:Y:S02]  /*ce20*/  HADD2.F32 R40, -RZ, R5.reuse.H0_H0 ;  /* 0x20000005ff287230 */ /* 0x100fe40000004100 */
[----:B------:R-:W-:Y:S02]  /*ce30*/  HADD2.F32 R5, -RZ, R5.H1_H1 ;  /* 0x30000005ff057230 */ /* 0x000fe40000004100 */
[-C--:B------:R-:W-:Y:S01]  /*ce40*/  FMUL.FTZ R43, R48, R4.reuse ;  /* 0x00000004302b7220 */ /* 0x080fe20000410000 */
[----:B------:R-:W-:Y:S01]  /*ce50*/  FMUL.FTZ R45, R44, R4 ;  /* 0x000000042c2d7220 */ /* 0x000fe20000410000 */
[----:B------:R-:W-:Y:S02]  /*ce60*/  HADD2.F32 R41, -RZ, R6.H0_H0 ;  /* 0x20000006ff297230 */ /* 0x000fe40000004100 */
[-C--:B------:R-:W-:Y:S01]  /*ce70*/  FMUL.FTZ R47, R50, R5.reuse ;  /* 0x00000005322f7220 */ /* 0x080fe20000410000 */
[----:B------:R-:W-:Y:S01]  /*ce80*/  FFMA.FTZ R4, R44, R26, -R43 ;  /* 0x0000001a2c047223 */ /* 0x000fe2000001082b */
[----:B------:R-:W-:Y:S01]  /*ce90*/  FMUL.FTZ R43, R46, R5 ;  /* 0x000000052e2b7220 */ /* 0x000fe20000410000 */
[----:B------:R-:W-:-:S02]  /*cea0*/  HADD2.F32 R42, -RZ, R7.H0_H0 ;  /* 0x20000007ff2a7230 */ /* 0x000fc40000004100 */
[----:B------:R-:W-:Y:S01]  /*ceb0*/  FFMA.FTZ R5, R46, R40, -R47 ;  /* 0x000000282e057223 */ /* 0x000fe2000001082f */
[----:B------:R-:W-:Y:S02]  /*cec0*/  HADD2.F32 R6, -RZ, R6.H1_H1 ;  /* 0x30000006ff067230 */ /* 0x000fe40000004100 */
[----:B------:R-:W-:Y:S01]  /*ced0*/  FFMA.FTZ R45, R48, R26, R45 ;  /* 0x0000001a302d7223 */ /* 0x000fe2000001002d */
[----:B------:R-:W-:Y:S02]  /*cee0*/  HADD2.F32 R7, -RZ, R7.H1_H1 ;  /* 0x30000007ff077230 */ /* 0x000fe40000004100 */
[----:B------:R-:W-:Y:S01]  /*cef0*/  FFMA.FTZ R40, R50, R40, R43 ;  /* 0x0000002832287223 */ /* 0x000fe2000001002b */
[----:B------:R-:W-:Y:S02]  /*cf00*/  HADD2.F32 R46, -RZ, R39.H1_H1 ;  /* 0x30000027ff2e7230 */ /* 0x000fe40000004100 */
[----:B------:R-:W-:Y:S01]  /*cf10*/  FMUL.FTZ R26, R49, R6 ;  /* 0x00000006311a7220 */ /* 0x000fe20000410000 */
[----:B------:R-:W-:Y:S01]  /*cf20*/  HADD2.F32 R47, -RZ, R35.H1_H1 ;  /* 0x30000023ff2f7230 */ /* 0x000fe20000004100 */
[----:B------:R-:W-:Y:S01]  /*cf30*/  F2FP.F16.F32.PACK_AB R4, R45, R4 ;  /* 0x000000042d04723e */ /* 0x000fe200000000ff */
[----:B------:R-:W-:-:S02]  /*cf40*/  HADD2.F32 R44, -RZ, R37.H1_H1 ;  /* 0x30000025ff2c7230 */ /* 0x000fc40000004100 */
[----:B------:R-:W-:Y:S01]  /*cf50*/  FMUL.FTZ R35, R46, R7 ;  /* 0x000000072e237220 */ /* 0x000fe20000410000 */
[----:B------:R-:W-:Y:S01]  /*cf60*/  F2FP.F16.F32.PACK_AB R5, R40, R5 ;  /* 0x000000052805723e */ /* 0x000fe200000000ff */
[C---:B------:R-:W-:Y:S01]  /*cf70*/  FMUL.FTZ R38, R47.reuse, R6 ;  /* 0x000000062f267220 */ /* 0x040fe20000410000 */
[----:B------:R-:W-:Y:S01]  /*cf80*/  FFMA.FTZ R6, R47, R41, -R26 ;  /* 0x000000292f067223 */ /* 0x000fe2000001081a */
[C---:B------:R-:W-:Y:S01]  /*cf90*/  FMUL.FTZ R37, R44.reuse, R7 ;  /* 0x000000072c257220 */ /* 0x040fe20000410000 */
[-C--:B------:R-:W-:Y:S01]  /*cfa0*/  FFMA.FTZ R7, R44, R42.reuse, -R35 ;  /* 0x0000002a2c077223 */ /* 0x080fe20000010823 */
[----:B------:R-:W-:Y:S02]  /*cfb0*/  FFMA.FTZ R41, R49, R41, R38 ;  /* 0x0000002931297223 */ /* 0x000fe40000010026 */
[----:B------:R-:W-:-:S03]  /*cfc0*/  FFMA.FTZ R42, R46, R42, R37 ;  /* 0x0000002a2e2a7223 */ /* 0x000fc60000010025 */
[----:B------:R-:W-:Y:S02]  /*cfd0*/  F2FP.F16.F32.PACK_AB R6, R41, R6 ;  /* 0x000000062906723e */ /* 0x000fe400000000ff */
[----:B------:R-:W-:-:S05]  /*cfe0*/  F2FP.F16.F32.PACK_AB R7, R42, R7 ;  /* 0x000000072a07723e */ /* 0x000fca00000000ff */
[----:B------:R0:W-:Y:S02]  /*cff0*/  STS.128 [R9+0xe400], R4 ;  /* 0x00e4000409007388 */ /* 0x0001e40000000c00 */
.L_x_594:
[----:B------:R-:W-:Y:S05]  /*d000*/  BSYNC B1 ;  /* 0x0000000000017941 */ /* 0x000fea0003800000 */
.L_x_593:
[----:B------:R-:W-:Y:S04]  /*d010*/  BSSY B1, `(.L_x_595) ;  /* 0x0000028000017945 */ /* 0x000fe80003800000 */
[----:B------:R-:W-:Y:S05]  /*d020*/  @P1 BRA `(.L_x_596) ;  /* 0x0000000000981947 */ /* 0x000fea0003800000 */
        /* <DEDUP_REMOVED lines=9> */
[-C--:B------:R-:W-:Y:S01]  /*d0c0*/  FMUL.FTZ R39, R44, R4.reuse ;  /* 0x000000042c277220 */ /* 0x080fe20000410000 */
[C---:B------:R-:W-:Y:S01]  /*d0d0*/  FMUL.FTZ R41, R42.reuse, R4 ;  /* 0x000000042a297220 */ /* 0x040fe20000410000 */
[----:B------:R-:W-:Y:S02]  /*d0e0*/  HADD2.F32 R37, -RZ, R6.H0_H0 ;  /* 0x20000006ff257230 */ /* 0x000fe40000004100 */
[-C--:B------:R-:W-:Y:S01]  /*d0f0*/  FMUL.FTZ R40, R45, R5.reuse ;  /* 0x000000052d287220 */ /* 0x080fe20000410000 */
[-C--:B------:R-:W-:Y:S01]  /*d100*/  FFMA.FTZ R4, R42, R26.reuse, -R39 ;  /* 0x0000001a2a047223 */ /* 0x080fe20000010827 */
[----:B------:R-:W-:Y:S01]  /*d110*/  FFMA.FTZ R41, R44, R26, R41 ;  /* 0x0000001a2c297223 */ /* 0x000fe20000010029 */
[----:B------:R-:W-:Y:S01]  /*d120*/  FMUL.FTZ R26, R43, R5 ;  /* 0x000000052b1a7220 */ /* 0x000fe20000410000 */
[----:B------:R-:W-:-:S02]  /*d130*/  HADD2.F32 R38, -RZ, R7.H0_H0 ;  /* 0x20000007ff267230 */ /* 0x000fc40000004100 */
[-C--:B------:R-:W-:Y:S01]  /*d140*/  FFMA.FTZ R5, R43, R35.reuse, -R40 ;  /* 0x000000232b057223 */ /* 0x080fe20000010828 */
[----:B------:R-:W-:Y:S02]  /*d150*/  HADD2.F32 R6, -RZ, R6.H1_H1 ;  /* 0x30000006ff067230 */ /* 0x000fe40000004100 */
[----:B------:R-:W-:Y:S01]  /*d160*/  FFMA.FTZ R26, R45, R35, R26 ;  /* 0x000000232d1a7223 */ /* 0x000fe2000001001a */
[----:B------:R-:W-:Y:S01]  /*d170*/  HADD2.F32 R7, -RZ, R7.H1_H1 ;  /* 0x30000007ff077230 */ /* 0x000fe20000004100 */
[----:B------:R-:W-:Y:S01]  /*d180*/  F2FP.F16.F32.PACK_AB R4, R41, R4 ;  /* 0x000000042904723e */ /* 0x000fe200000000ff */
[----:B------:R-:W-:Y:S02]  /*d190*/  HADD2.F32 R43, -RZ, R33.H1_H1 ;  /* 0x30000021ff2b7230 */ /* 0x000fe40000004100 */
[----:B------:R-:W-:Y:S01]  /*d1a0*/  HADD2.F32 R42, -RZ, R34.H1_H1 ;  /* 0x30000022ff2a7230 */ /* 0x000fe20000004100 */
[----:B------:R-:W-:Y:S01]  /*d1b0*/  F2FP.F16.F32.PACK_AB R5, R26, R5 ;  /* 0x000000051a05723e */ /* 0x000fe200000000ff */
[----:B------:R-:W-:-:S02]  /*d1c0*/  HADD2.F32 R39, -RZ, R31.H1_H1 ;  /* 0x3000001fff277230 */ /* 0x000fc40000004100 */
[----:B------:R-:W-:Y:S02]  /*d1d0*/  HADD2.F32 R40, -RZ, R32.H1_H1 ;  /* 0x30000020ff287230 */ /* 0x000fe40000004100 */
[-C--:B------:R-:W-:Y:S01]  /*d1e0*/  FMUL.FTZ R32, R43, R6.reuse ;  /* 0x000000062b207220 */ /* 0x080fe20000410000 */
[-C--:B------:R-:W-:Y:S01]  /*d1f0*/  FMUL.FTZ R31, R42, R7.reuse ;  /* 0x000000072a1f7220 */ /* 0x080fe20000410000 */
[C---:B------:R-:W-:Y:S01]  /*d200*/  FMUL.FTZ R34, R39.reuse, R6 ;  /* 0x0000000627227220 */ /* 0x040fe20000410000 */
[C---:B------:R-:W-:Y:S01]  /*d210*/  FMUL.FTZ R33, R40.reuse, R7 ;  /* 0x0000000728217220 */ /* 0x040fe20000410000 */
[-C--:B------:R-:W-:Y:S01]  /*d220*/  FFMA.FTZ R6, R39, R37.reuse, -R32 ;  /* 0x0000002527067223 */ /* 0x080fe20000010820 */
[-C--:B------:R-:W-:Y:S01]  /*d230*/  FFMA.FTZ R7, R40, R38.reuse, -R31 ;  /* 0x0000002628077223 */ /* 0x080fe2000001081f */
[----:B------:R-:W-:Y:S01]  /*d240*/  FFMA.FTZ R37, R43, R37, R34 ;  /* 0x000000252b257223 */ /* 0x000fe20000010022 */
[----:B------:R-:W-:-:S04]  /*d250*/  FFMA.FTZ R38, R42, R38, R33 ;  /* 0x000000262a267223 */ /* 0x000fc80000010021 */
[----:B------:R-:W-:Y:S02]  /*d260*/  F2FP.F16.F32.PACK_AB R6, R37, R6 ;  /* 0x000000062506723e */ /* 0x000fe400000000ff */
[----:B------:R-:W-:-:S05]  /*d270*/  F2FP.F16.F32.PACK_AB R7, R38, R7 ;  /* 0x000000072607723e */ /* 0x000fca00000000ff */
[----:B------:R1:W-:Y:S02]  /*d280*/  STS.128 [R8+0x2000], R4 ;  /* 0x0020000408007388 */ /* 0x0003e40000000c00 */
.L_x_596:
[----:B------:R-:W-:Y:S05]  /*d290*/  BSYNC B1 ;  /* 0x0000000000017941 */ /* 0x000fea0003800000 */
.L_x_595:
[----:B------:R-:W-:Y:S04]  /*d2a0*/  BSSY B1, `(.L_x_597) ;  /* 0x0000028000017945 */ /* 0x000fe80003800000 */
[----:B------:R-:W-:Y:S05]  /*d2b0*/  @P2 BRA `(.L_x_598) ;  /* 0x0000000000982947 */ /* 0x000fea0003800000 */
[----:B01----:R-:W0:Y:S01]  /*d2c0*/  LDS.128 R4, [R9+0x12400] ;  /* 0x0124000009047984 */ /* 0x003e220000000c00 */
        /* <DEDUP_REMOVED lines=25> */
[-C--:B------:R-:W-:Y:S01]  /*d460*/  FMUL.FTZ R27, R38, R6.reuse ;  /* 0x00000006261b7220 */ /* 0x080fe20000410000 */
[----:B------:R-:W-:Y:S02]  /*d470*/  HADD2.F32 R35, -RZ, R28.H1_H1 ;  /* 0x3000001cff237230 */ /* 0x000fe40000004100 */
[C---:B------:R-:W-:Y:S01]  /*d480*/  FMUL.FTZ R29, R34.reuse, R6 ;  /* 0x00000006221d7220 */ /* 0x040fe20000410000 */
[-C--:B------:R-:W-:Y:S01]  /*d490*/  FMUL.FTZ R28, R39, R7.reuse ;  /* 0x00000007271c7220 */ /* 0x080fe20000410000 */
[-C--:B------:R-:W-:Y:S01]  /*d4a0*/  FFMA.FTZ R6, R34, R32.reuse, -R27 ;  /* 0x0000002022067223 */ /* 0x080fe2000001081b */
[C---:B------:R-:W-:Y:S01]  /*d4b0*/  FMUL.FTZ R30, R35.reuse, R7 ;  /* 0x00000007231e7220 */ /* 0x040fe20000410000 */
[----:B------:R-:W-:Y:S01]  /*d4c0*/  FFMA.FTZ R29, R38, R32, R29 ;  /* 0x00000020261d7223 */ /* 0x000fe2000001001d */
[-C--:B------:R-:W-:Y:S02]  /*d4d0*/  FFMA.FTZ R7, R35, R33.reuse, -R28 ;  /* 0x0000002123077223 */ /* 0x080fe4000001081c */
[----:B------:R-:W-:-:S02]  /*d4e0*/  FFMA.FTZ R30, R39, R33, R30 ;  /* 0x00000021271e7223 */ /* 0x000fc4000001001e */
[----:B------:R-:W-:-:S03]  /*d4f0*/  F2FP.F16.F32.PACK_AB R6, R29, R6 ;  /* 0x000000061d06723e */ /* 0x000fc600000000ff */
[----:B------:R-:W-:-:S05]  /*d500*/  F2FP.F16.F32.PACK_AB R7, R30, R7 ;  /* 0x000000071e07723e */ /* 0x000fca00000000ff */
[----:B------:R2:W-:Y:S02]  /*d510*/  STS.128 [R9+0x12400], R4 ;  /* 0x0124000409007388 */ /* 0x0005e40000000c00 */
.L_x_598:
[----:B------:R-:W-:Y:S05]  /*d520*/  BSYNC B1 ;  /* 0x0000000000017941 */ /* 0x000fea0003800000 */
.L_x_597:
        /* <DEDUP_REMOVED lines=30> */
[C---:B------:R-:W-:Y:S01]  /*d710*/  FMUL.FTZ R25, R30.reuse, R6 ;  /* 0x000000061e197220 */ /* 0x040fe20000410000 */
[-C--:B------:R-:W-:Y:S01]  /*d720*/  FMUL.FTZ R20, R35, R7.reuse ;  /* 0x0000000723147220 */ /* 0x080fe20000410000 */
[C---:B------:R-:W-:Y:S01]  /*d730*/  FMUL.FTZ R24, R31.reuse, R7 ;  /* 0x000000071f187220 */ /* 0x040fe20000410000 */
[-C--:B------:R-:W-:Y:S01]  /*d740*/  FFMA.FTZ R6, R30, R28.reuse, -R21 ;  /* 0x0000001c1e067223 */ /* 0x080fe20000010815 */
[----:B------:R-:W-:Y:S01]  /*d750*/  FFMA.FTZ R25, R32, R28, R25 ;  /* 0x0000001c20197223 */ /* 0x000fe20000010019 */
[-C--:B------:R-:W-:Y:S01]  /*d760*/  FFMA.FTZ R7, R31, R29.reuse, -R20 ;  /* 0x0000001d1f077223 */ /* 0x080fe20000010814 */
[----:B------:R-:W-:-:S03]  /*d770*/  FFMA.FTZ R24, R35, R29, R24 ;  /* 0x0000001d23187223 */ /* 0x000fc60000010018 */
[----:B------:R-:W-:Y:S02]  /*d780*/  F2FP.F16.F32.PACK_AB R6, R25, R6 ;  /* 0x000000061906723e */ /* 0x000fe400000000ff */
[----:B------:R-:W-:-:S05]  /*d790*/  F2FP.F16.F32.PACK_AB R7, R24, R7 ;  /* 0x000000071807723e */ /* 0x000fca00000000ff */
[----:B------:R3:W-:Y:S02]  /*d7a0*/  STS.128 [R8+0x6000], R4 ;  /* 0x0060000408007388 */ /* 0x0007e40000000c00 */
.L_x_600:
[----:B------:R-:W-:Y:S05]  /*d7b0*/  BSYNC B1 ;  /* 0x0000000000017941 */ /* 0x000fea0003800000 */
.L_x_599:
        /* <DEDUP_REMOVED lines=40> */
.L_x_602:
[----:B------:R-:W-:Y:S05]  /*da40*/  BSYNC B1 ;  /* 0x0000000000017941 */ /* 0x000fea0003800000 */
.L_x_601:
        /* <DEDUP_REMOVED lines=13> */
[----:B------:R-:W-:Y:S01]  /*db20*/  FMUL.FTZ R15, R28, R5 ;  /* 0x000000051c0f7220 */ /* 0x000fe20000410000 */
[----:B------:R-:W-:Y:S01]  /*db30*/  FFMA.FTZ R4, R21, R9, -R20 ;  /* 0x0000000915047223 */ /* 0x000fe20000010814 */
[----:B------:R-:W-:-:S02]  /*db40*/  HADD2.F32 R14, -RZ, R7.H0_H0 ;  /* 0x20000007ff0e7230 */ /* 0x000fc40000004100 */
[----:B------:R-:W-:Y:S01]  /*db50*/  FFMA.FTZ R9, R25, R9, R24 ;  /* 0x0000000919097223 */ /* 0x000fe20000010018 */
[C---:B------:R-:W-:Y:S01]  /*db60*/  FMUL.FTZ R21, R26.reuse, R5 ;  /* 0x000000051a157220 */ /* 0x040fe20000410000 */
[----:B------:R-:W-:Y:S02]  /*db70*/  HADD2.F32 R6, -RZ, R6.H1_H1 ;  /* 0x30000006ff067230 */ /* 0x000fe40000004100 */
[-C--:B------:R-:W-:Y:S01]  /*db80*/  FFMA.FTZ R5, R26, R12.reuse, -R15 ;  /* 0x0000000c1a057223 */ /* 0x080fe2000001080f */
[----:B------:R-:W-:Y:S02]  /*db90*/  HADD2.F32 R7, -RZ, R7.H1_H1 ;  /* 0x30000007ff077230 */ /* 0x000fe40000004100 */
[----:B------:R-:W-:Y:S01]  /*dba0*/  FFMA.FTZ R12, R28, R12, R21 ;  /* 0x0000000c1c0c7223 */ /* 0x000fe20000010015 */
[----:B------:R-:W-:Y:S01]  /*dbb0*/  HADD2.F32 R25, -RZ, R10.H1_H1 ;  /* 0x3000000aff197230 */ /* 0x000fe20000004100 */
[----:B------:R-:W-:Y:S01]  /*dbc0*/  F2FP.F16.F32.PACK_AB R4, R9, R4 ;  /* 0x000000040904723e */ /* 0x000fe200000000ff */
[----:B------:R-:W-:-:S02]  /*dbd0*/  HADD2.F32 R20, -RZ, R11.H1_H1 ;  /* 0x3000000bff147230 */ /* 0x000fc40000004100 */
[----:B------:R-:W-:Y:S02]  /*dbe0*/  HADD2.F32 R15, -RZ, R0.H1_H1 ;  /* 0x30000000ff0f7230 */ /* 0x000fe40000004100 */
[-C--:B------:R-:W-:Y:S01]  /*dbf0*/  FMUL.FTZ R0, R25, R6.reuse ;  /* 0x0000000619007220 */ /* 0x080fe20000410000 */
[----:B------:R-:W-:Y:S02]  /*dc00*/  HADD2.F32 R10, -RZ, R3.H1_H1 ;  /* 0x30000003ff0a7230 */ /* 0x000fe40000004100 */
[----:B------:R-:W-:Y:S01]  /*dc10*/  FMUL.FTZ R3, R20, R7 ;  /* 0x0000000714037220 */ /* 0x000fe20000410000 */
[----:B------:R-:W-:Y:S01]  /*dc20*/  F2FP.F16.F32.PACK_AB R5, R12, R5 ;  /* 0x000000050c05723e */ /* 0x000fe200000000ff */
[C---:B------:R-:W-:Y:S01]  /*dc30*/  FMUL.FTZ R6, R15.reuse, R6 ;  /* 0x000000060f067220 */ /* 0x040fe20000410000 */
[----:B------:R-:W-:Y:S01]  /*dc40*/  FFMA.FTZ R0, R15, R13, -R0 ;  /* 0x0000000d0f007223 */ /* 0x000fe20000010800 */
[C---:B------:R-:W-:Y:S01]  /*dc50*/  FMUL.FTZ R7, R10.reuse, R7 ;  /* 0x000000070a077220 */ /* 0x040fe20000410000 */
[----:B------:R-:W-:Y:S01]  /*dc60*/  FFMA.FTZ R3, R10, R14, -R3 ;  /* 0x0000000e0a037223 */ /* 0x000fe20000010803 */
[----:B------:R-:W-:-:S02]  /*dc70*/  FFMA.FTZ R13, R25, R13, R6 ;  /* 0x0000000d190d7223 */ /* 0x000fc40000010006 */
[----:B------:R-:W-:-:S03]  /*dc80*/  FFMA.FTZ R14, R20, R14, R7 ;  /* 0x0000000e140e7223 */ /* 0x000fc60000010007 */
[----:B------:R-:W-:Y:S02]  /*dc90*/  F2FP.F16.F32.PACK_AB R6, R13, R0 ;  /* 0x000000000d06723e */ /* 0x000fe400000000ff */
[----:B------:R-:W-:-:S05]  /*dca0*/  F2FP.F16.F32.PACK_AB R7, R14, R3 ;  /* 0x000000030e07723e */ /* 0x000fca00000000ff */
[----:B------:R0:W-:Y:S01]  /*dcb0*/  STS.128 [R8+0xa000], R4 ;  /* 0x00a0000408007388 */ /* 0x0001e20000000c00 */
[----:B------:R-:W-:Y:S05]  /*dcc0*/  BRA `(.L_x_592) ;  /* 0x0000002800e07947 */ /* 0x000fea0003800000 */
.L_x_574:
[----:B------:R-:W-:-:S03]  /*dcd0*/  UMOV UR4, 0xffffffff ;  /* 0xffffffff00047882 */ /* 0x000fc60000000000 */
[----:B------:R-:W-:Y:S05]  /*dce0*/  BRA.DIV UR4, `(.L_x_603) ;  /* 0x0000011e04007947 */ /* 0x000fea000b800000 */
[----:B------:R0:W1:Y:S04]  /*dcf0*/  SHFL.IDX PT, R3, R25, RZ, 0x1c1f ;  /* 0x001c1fff19037589 */ /* 0x00006800000e0000 */
[----:B------:R0:W2:Y:S04]  /*dd00*/  SHFL.IDX PT, R0, R24, RZ, 0x1c1f ;  /* 0x001c1fff18007589 */ /* 0x0000a800000e0000 */
[----:B------:R0:W3:Y:S04]  /*dd10*/  SHFL.IDX PT, R21, R27, RZ, 0x1c1f ;  /* 0x001c1fff1b157589 */ /* 0x0000e800000e0000 */
[----:B------:R0:W0:Y:S02]  /*dd20*/  SHFL.IDX PT, R20, R26, RZ, 0x1c1f ;  /* 0x001c1fff1a147589 */ /* 0x00002400000e0000 */
.L_x_826:
[----:B------:R-:W-:Y:S01]  /*dd30*/  ULDC UR4, c[0x0][0x448] ;  /* 0x0001120000047ab9 */ /* 0x000fe20000000800 */
[----:B------:R-:W-:Y:S01]  /*dd40*/  BSSY B1, `(.L_x_604) ;  /* 0x0000037000017945 */ /* 0x000fe20003800000 */
[----:B------:R-:W-:Y:S01]  /*dd50*/  IMAD R50, R146, UR4, RZ ;  /* 0x0000000492327c24 */ /* 0x000fe2000f8e02ff */
[----:B------:R-:W-:Y:S02]  /*dd60*/  CS2R R4, SRZ ;  /* 0x0000000000047805 */ /* 0x000fe4000001ff00 */
[----:B------:R-:W-:Y:S02]  /*dd70*/  CS2R R8, SRZ ;  /* 0x0000000000087805 */ /* 0x000fe4000001ff00 */
[----:B------:R-:W-:Y:S02]  /*dd80*/  CS2R R10, SRZ ;  /* 0x00000000000a7805 */ /* 0x000fe4000001ff00 */
[----:B------:R-:W-:Y:S02]  /*dd90*/  CS2R R12, SRZ ;  /* 0x00000000000c7805 */ /* 0x000fe4000001ff00 */
[----:B------:R-:W-:Y:S01]  /*dda0*/  ISETP.GE.AND P0, PT, R6, R50, PT ;  /* 0x000000320600720c */ /* 0x000fe20003f06270 */
[----:B------:R-:W-:Y:S01]  /*ddb0*/  IMAD R50, R29, -0x80, R50 ;  /* 0xffffff801d327824 */ /* 0x000fe200078e0232 */
[----:B------:R-:W-:-:S02]  /*ddc0*/  CS2R R6, SRZ ;  /* 0x0000000000067805 */ /* 0x000fc4000001ff00 */
[----:B------:R-:W-:Y:S02]  /*ddd0*/  CS2R R14, SRZ ;  /* 0x00000000000e7805 */ /* 0x000fe4000001ff00 */
[----:B0-----:R-:W-:Y:S02]  /*dde0*/  CS2R R24, SRZ ;  /* 0x0000000000187805 */ /* 0x001fe4000001ff00 */
[----:B------:R-:W-:Y:S02]  /*ddf0*/  CS2R R26, SRZ ;  /* 0x00000000001a7805 */ /* 0x000fe4000001ff00 */
[----:B------:R-:W-:Y:S02]  /*de00*/  CS2R R28, SRZ ;  /* 0x00000000001c7805 */ /* 0x000fe4000001ff00 */
[----:B------:R-:W-:Y:S02]  /*de10*/  CS2R R30, SRZ ;  /* 0x00000000001e7805 */ /* 0x000fe4000001ff00 */
[----:B----4-:R-:W-:-:S02]  /*de20*/  CS2R R32, SRZ ;  /* 0x0000000000207805 */ /* 0x010fc4000001ff00 */
[----:B------:R-:W-:Y:S01]  /*de30*/  CS2R R34, SRZ ;  /* 0x0000000000227805 */ /* 0x000fe2000001ff00 */
[----:B------:R-:W-:Y:S06]  /*de40*/  @P0 BRA `(.L_x_605) ;  /* 0x0000000000980947 */ /* 0x000fec0003800000 */
[----:B------:R-:W-:Y:S01]  /*de50*/  ULDC UR4, c[0x0][0x3f4] ;  /* 0x0000fd0000047ab9 */ /* 0x000fe20000000800 */
[C---:B------:R-:W-:Y:S01]  /*de60*/  VIADD R5, R16.reuse, 0x40 ;  /* 0x0000004010057836 */ /* 0x040fe20000000000 */
[C---:B------:R-:W-:Y:S02]  /*de70*/  IADD3 R4, R16.reuse, 0x20, RZ ;  /* 0x0000002010047810 */ /* 0x040fe40007ffe0ff */
[----:B------:R-:W-:Y:S02]  /*de80*/  CS2R R28, SRZ ;  /* 0x00000000001c7805 */ /* 0x000fe4000001ff00 */
[----:B------:R-:W-:Y:S02]  /*de90*/  ISETP.GE.AND P2, PT, R16, UR4, PT ;  /* 0x0000000410007c0c */ /* 0x000fe4000bf46270 */
[----:B------:R-:W-:Y:S02]  /*dea0*/  CS2R R30, SRZ ;  /* 0x00000000001e7805 */ /* 0x000fe4000001ff00 */
[----:B------:R-:W-:-:S02]  /*deb0*/  ISETP.GE.AND P4, PT, R5, UR4, PT ;  /* 0x0000000405007c0c */ /* 0x000fc4000bf86270 */
[----:B------:R-:W-:Y:S02]  /*dec0*/  CS2R R8, SRZ ;  /* 0x0000000000087805 */ /* 0x000fe4000001ff00 */
[----:B------:R-:W-:Y:S01]  /*ded0*/  ISETP.GE.AND P3, PT, R4, UR4, PT ;  /* 0x0000000404007c0c */ /* 0x000fe2000bf66270 */
[----:B--2---:R-:W-:Y:S01]  /*dee0*/  IMAD.MOV.U32 R4, RZ, RZ, R0 ;  /* 0x000000ffff047224 */ /* 0x004fe200078e0000 */
[----:B-1----:R-:W-:Y:S02]  /*def0*/  MOV R5, R3 ;  /* 0x0000000300057202 */ /* 0x002fe40000000f00 */
[----:B------:R-:W-:Y:S02]  /*df00*/  CS2R R10, SRZ ;  /* 0x00000000000a7805 */ /* 0x000fe4000001ff00 */
[----:B------:R-:W-:Y:S02]  /*df10*/  CS2R R32, SRZ ;  /* 0x0000000000207805 */ /* 0x000fe4000001ff00 */
[----:B------:R-:W-:-:S02]  /*df20*/  CS2R R34, SRZ ;  /* 0x0000000000227805 */ /* 0x000fc4000001ff00 */
[----:B------:R-:W-:Y:S02]  /*df30*/  @!P2 SHF.L.U32 R49, R16, 0x1, RZ ;  /* 0x000000011031a819 */ /* 0x000fe400000006ff */
[----:B------:R-:W-:Y:S01]  /*df40*/  @!P4 SHF.L.U32 R45, R163, 0x3, RZ ;  /* 0x00000003a32dc819 */ /* 0x000fe200000006ff */
[----:B------:R-:W-:Y:S01]  /*df50*/  @!P3 IMAD.SHL.U32 R41, R162, 0x8, RZ ;  /* 0x00000008a229b824 */ /* 0x000fe200078e00ff */
[-C--:B------:R-:W-:Y:S02]  /*df60*/  @!P2 IADD3 R46, P0, R0, R49.reuse, RZ ;  /* 0x00000031002ea210 */ /* 0x080fe40007f1e0ff */
[----:B------:R-:W-:Y:S01]  /*df70*/  @!P2 SHF.L.U64.HI R0, R16, 0x1, R17 ;  /* 0x000000011000a819 */ /* 0x000fe20000010211 */
[----:B------:R-:W-:Y:S01]  /*df80*/  @!P3 IMAD.WIDE R38, R41, 0x2, R4 ;  /* 0x000000022926b825 */ /* 0x000fe200078e0204 */
[----:B------:R-:W-:Y:S02]  /*df90*/  @!P2 IADD3 R48, P1, R20, R49, RZ ;  /* 0x000000311430a210 */ /* 0x000fe40007f3e0ff */
[----:B------:R-:W-:-:S02]  /*dfa0*/  CS2R R12, SRZ ;  /* 0x00000000000c7805 */ /* 0x000fc4000001ff00 */
[----:B------:R-:W-:Y:S01]  /*dfb0*/  CS2R R14, SRZ ;  /* 0x00000000000e7805 */ /* 0x000fe2000001ff00 */
[----:B------:R-:W-:Y:S01]  /*dfc0*/  @!P4 IMAD.WIDE R42, R45, 0x2, R4 ;  /* 0x000000022d2ac825 */ /* 0x000fe200078e0204 */
[----:B------:R-:W-:Y:S02]  /*dfd0*/  CS2R R24, SRZ ;  /* 0x0000000000187805 */ /* 0x000fe4000001ff00 */
[----:B------:R-:W-:Y:S02]  /*dfe0*/  CS2R R26, SRZ ;  /* 0x00000000001a7805 */ /* 0x000fe4000001ff00 */
[----:B------:R-:W-:Y:S02]  /*dff0*/  CS2R R4, SRZ ;  /* 0x0000000000047805 */ /* 0x000fe4000001ff00 */
[----:B------:R-:W-:Y:S01]  /*e000*/  CS2R R6, SRZ ;  /* 0x0000000000067805 */ /* 0x000fe2000001ff00 */
[--C-:B---3--:R-:W-:Y:S01]  /*e010*/  @!P3 IMAD.WIDE R40, R41, 0x2, R20.reuse ;  /* 0x000000022928b825 */ /* 0x108fe200078e0214 */
[----:B------:R-:W-:Y:S01]  /*e020*/  @!P2 IADD3.X R49, R21, R0, RZ, P1, !PT ;  /* 0x000000001531a210 */ /* 0x000fe20000ffe4ff */
[----:B------:R0:W5:Y:S02]  /*e030*/  @!P3 LD.E.128 R28, desc[UR60][R38.64] ;  /* 0x0000003c261cb980 */ /* 0x000164000c101d00 */
[----:B------:R-:W-:-:S02]  /*e040*/  @!P4 IMAD.WIDE R44, R45, 0x2, R20 ;  /* 0x000000022d2cc825 */ /* 0x000fc400078e0214 */
[----:B------:R0:W5:Y:S02]  /*e050*/  @!P3 LD.E.128 R8, desc[UR60][R40.64] ;  /* 0x0000003c2808b980 */ /* 0x000164000c101d00 */
[----:B------:R-:W-:Y:S02]  /*e060*/  @!P2 IMAD.X R47, R3, 0x1, R0, P0 ;  /* 0x00000001032fa824 */ /* 0x000fe400000e0600 */
[----:B------:R0:W5:Y:S04]  /*e070*/  @!P4 LD.E.128 R32, desc[UR60][R42.64] ;  /* 0x0000003c2a20c980 */ /* 0x000168000c101d00 */
[----:B------:R0:W5:Y:S04]  /*e080*/  @!P4 LD.E.128 R12, desc[UR60][R44.64] ;  /* 0x0000003c2c0cc980 */ /* 0x000168000c101d00 */
[----:B------:R0:W5:Y:S04]  /*e090*/  @!P2 LD.E.128 R24, desc[UR60][R46.64] ;  /* 0x0000003c2e18a980 */ /* 0x000168000c101d00 */
[----:B------:R0:W5:Y:S02]  /*e0a0*/  @!P2 LD.E.128 R4, desc[UR60][R48.64] ;  /* 0x0000003c3004a980 */ /* 0x000164000c101d00 */
.L_x_605:
[----:B------:R-:W-:Y:S05]  /*e0b0*/  BSYNC B1 ;  /* 0x0000000000017941 */ /* 0x000fea0003800000 */
.L_x_604:
[----:B--2--5:R-:W-:Y:S01]  /*e0c0*/  IMAD.MOV.U32 R0, RZ, RZ, R24 ;  /* 0x000000ffff007224 */ /* 0x024fe200078e0018 */
[----:B-1----:R-:W-:Y:S01]  /*e0d0*/  MOV R3, R25 ;  /* 0x0000001900037202 */ /* 0x002fe20000000f00 */
[----:B------:R-:W-:Y:S01]  /*e0e0*/  IMAD.MOV.U32 R37, RZ, RZ, R26 ;  /* 0x000000ffff257224 */ /* 0x000fe200078e001a */
[----:B---3--:R-:W-:Y:S01]  /*e0f0*/  MOV R21, R27 ;  /* 0x0000001b00157202 */ /* 0x008fe20000000f00 */
[----:B0-----:R-:W-:Y:S01]  /*e100*/  IMAD.MOV.U32 R39, RZ, RZ, R4 ;  /* 0x000000ffff277224 */ /* 0x001fe200078e0004 */
[--C-:B------:R-:W-:Y:S01]  /*e110*/  SHF.R.U64 R26, R26, 0x10, R27.reuse ;  /* 0x000000101a1a7819 */ /* 0x100fe2000000121b */
[----:B------:R-:W-:Y:S01]  /*e120*/  IMAD.MOV.U32 R41, RZ, RZ, R6 ;  /* 0x000000ffff297224 */ /* 0x000fe200078e0006 */
[----:B------:R-:W-:Y:S01]  /*e130*/  SHF.R.U32.HI R43, RZ, 0x10, R27 ;  /* 0x00000010ff2b7819 */ /* 0x000fe2000001161b */
[----:B------:R-:W-:Y:S01]  /*e140*/  IMAD.MOV.U32 R27, RZ, RZ, R30 ;  /* 0x000000ffff1b7224 */ /* 0x000fe200078e001e */
[----:B------:R-:W-:Y:S01]  /*e150*/  SHF.R.U64 R46, R30, 0x10, R31 ;  /* 0x000000101e2e7819 */ /* 0x000fe2000000121f */
[----:B------:R-:W-:Y:S01]  /*e160*/  IMAD.MOV.U32 R30, RZ, RZ, R32 ;  /* 0x000000ffff1e7224 */ /* 0x000fe200078e0020 */
[----:B------:R-:W-:Y:S01]  /*e170*/  SHF.R.U64 R48, R32, 0x10, R33 ;  /* 0x0000001020307819 */ /* 0x000fe20000001221 */
[----:B------:R-:W-:Y:S01]  /*e180*/  IMAD.MOV.U32 R32, RZ, RZ, R34 ;  /* 0x000000ffff207224 */ /* 0x000fe200078e0022 */
[----:B------:R-:W-:Y:S01]  /*e190*/  SHF.R.U64 R51, R34, 0x10, R35 ;  /* 0x0000001022337819 */ /* 0x000fe20000001223 */
[----:B------:R-:W-:Y:S01]  /*e1a0*/  BSSY B1, `(.L_x_606) ;  /* 0x0000042000017945 */ /* 0x000fe20003800000 */
[----:B------:R-:W-:-:S02]  /*e1b0*/  PRMT R34, R0, 0x5410, R3 ;  /* 0x0000541000227816 */ /* 0x000fc40000000003 */
[C---:B------:R-:W-:Y:S02]  /*e1c0*/  LEA.HI R0, R189.reuse, R189, RZ, 0x1 ;  /* 0x000000bdbd007211 */ /* 0x040fe400078f08ff */
[----:B------:R-:W-:Y:S02]  /*e1d0*/  MOV R20, R5 ;  /* 0x0000000500147202 */ /* 0x000fe40000000f00 */
[----:B------:R-:W-:Y:S02]  /*e1e0*/  LOP3.LUT R0, R0, 0xfffffffe, RZ, 0xc0, !PT ;  /* 0xfffffffe00007812 */ /* 0x000fe400078ec0ff */
[--C-:B------:R-:W-:Y:S02]  /*e1f0*/  SHF.R.U64 R53, R4, 0x10, R5.reuse ;  /* 0x0000001004357819 */ /* 0x100fe40000001205 */
[----:B------:R-:W-:Y:S01]  /*e200*/  SHF.R.U32.HI R54, RZ, 0x10, R5 ;  /* 0x00000010ff367819 */ /* 0x000fe20000011605 */
[----:B------:R-:W-:Y:S01]  /*e210*/  IMAD.IADD R0, R189, 0x1, -R0 ;  /* 0x00000001bd007824 */ /* 0x000fe200078e0a00 */
[----:B------:R-:W-:-:S02]  /*e220*/  SHF.R.U64 R38, R24, 0x10, R25 ;  /* 0x0000001018267819 */ /* 0x000fc40000001219 */
[----:B------:R-:W-:Y:S01]  /*e230*/  SHF.R.U32.HI R42, RZ, 0x10, R25 ;  /* 0x00000010ff2a7819 */ /* 0x000fe20000011619 */
[----:B------:R-:W-:Y:S01]  /*e240*/  IMAD.MOV.U32 R25, RZ, RZ, R28 ;  /* 0x000000ffff197224 */ /* 0x000fe200078e001c */
[----:B------:R-:W-:Y:S02]  /*e250*/  SHF.L.U32 R5, R0, 0x1f, RZ ;  /* 0x0000001f00057819 */ /* 0x000fe400000006ff */
[----:B------:R-:W-:Y:S02]  /*e260*/  MOV R24, R29 ;  /* 0x0000001d00187202 */ /* 0x000fe40000000f00 */
[----:B------:R-:W0:Y:S01]  /*e270*/  SYNCS.PHASECHK.TRANS64.TRYWAIT P0, [R2+URZ+0x2a800], R5 ;  /* 0x02a80005020075a7 */ /* 0x000e22000800017f */
[--C-:B------:R-:W-:Y:S02]  /*e280*/  SHF.R.U64 R44, R28, 0x10, R29.reuse ;  /* 0x000000101c2c7819 */ /* 0x100fe4000000121d */
[----:B------:R-:W-:Y:S01]  /*e290*/  SHF.R.U32.HI R45, RZ, 0x10, R29 ;  /* 0x00000010ff2d7819 */ /* 0x000fe2000001161d */
[----:B------:R-:W-:Y:S01]  /*e2a0*/  IMAD.MOV.U32 R29, RZ, RZ, R8 ;  /* 0x000000ffff1d7224 */ /* 0x000fe200078e0008 */
[----:B------:R-:W-:-:S02]  /*e2b0*/  MOV R28, R31 ;  /* 0x0000001f001c7202 */ /* 0x000fc40000000f00 */
[----:B------:R-:W-:Y:S01]  /*e2c0*/  SHF.R.U32.HI R47, RZ, 0x10, R31 ;  /* 0x00000010ff2f7819 */ /* 0x000fe2000001161f */
[----:B------:R-:W-:Y:S01]  /*e2d0*/  IMAD.MOV.U32 R31, RZ, RZ, R10 ;  /* 0x000000ffff1f7224 */ /* 0x000fe200078e000a */
[----:B------:R-:W-:Y:S02]  /*e2e0*/  MOV R40, R33 ;  /* 0x0000002100287202 */ /* 0x000fe40000000f00 */
[----:B------:R-:W-:Y:S02]  /*e2f0*/  SHF.R.U32.HI R49, RZ, 0x10, R33 ;  /* 0x00000010ff317819 */ /* 0x000fe40000011621 */
[----:B------:R-:W-:Y:S02]  /*e300*/  MOV R4, R7 ;  /* 0x0000000700047202 */ /* 0x000fe40000000f00 */
[--C-:B------:R-:W-:Y:S02]  /*e310*/  SHF.R.U64 R55, R6, 0x10, R7.reuse ;  /* 0x0000001006377819 */ /* 0x100fe40000001207 */
[----:B------:R-:W-:-:S02]  /*e320*/  SHF.R.U32.HI R56, RZ, 0x10, R7 ;  /* 0x00000010ff387819 */ /* 0x000fc40000011607 */
[----:B------:R-:W-:Y:S01]  /*e330*/  SHF.R.U64 R57, R8, 0x10, R9 ;  /* 0x0000001008397819 */ /* 0x000fe20000001209 */
[----:B------:R-:W-:Y:S01]  /*e340*/  IMAD.MOV.U32 R8, RZ, RZ, R12 ;  /* 0x000000ffff087224 */ /* 0x000fe200078e000c */
[----:B------:R-:W-:Y:S01]  /*e350*/  SHF.R.U64 R59, R10, 0x10, R11 ;  /* 0x000000100a3b7819 */ /* 0x000fe2000000120b */
[----:B------:R-:W-:Y:S01]  /*e360*/  IMAD.MOV.U32 R10, RZ, RZ, R14 ;  /* 0x000000ffff0a7224 */ /* 0x000fe200078e000e */
[----:B------:R-:W-:Y:S02]  /*e370*/  MOV R33, R35 ;  /* 0x0000002300217202 */ /* 0x000fe40000000f00 */
[----:B------:R-:W-:Y:S02]  /*e380*/  MOV R6, R9 ;  /* 0x0000000900067202 */ /* 0x000fe40000000f00 */
[----:B------:R-:W-:Y:S02]  /*e390*/  SHF.R.U32.HI R58, RZ, 0x10, R9 ;  /* 0x00000010ff3a7819 */ /* 0x000fe40000011609 */
[----:B------:R-:W-:-:S02]  /*e3a0*/  MOV R7, R11 ;  /* 0x0000000b00077202 */ /* 0x000fc40000000f00 */
[----:B------:R-:W-:Y:S02]  /*e3b0*/  SHF.R.U32.HI R60, RZ, 0x10, R11 ;  /* 0x00000010ff3c7819 */ /* 0x000fe4000001160b */
[----:B------:R-:W-:Y:S02]  /*e3c0*/  PRMT R25, R25, 0x5410, R24 ;  /* 0x0000541019197816 */ /* 0x000fe40000000018 */
[----:B------:R-:W-:Y:S02]  /*e3d0*/  SHF.R.U32.HI R52, RZ, 0x10, R35 ;  /* 0x00000010ff347819 */ /* 0x000fe40000011623 */
[----:B------:R-:W-:Y:S02]  /*e3e0*/  MOV R9, R13 ;  /* 0x0000000d00097202 */ /* 0x000fe40000000f00 */
[--C-:B------:R-:W-:Y:S02]  /*e3f0*/  SHF.R.U64 R61, R12, 0x10, R13.reuse ;  /* 0x000000100c3d7819 */ /* 0x100fe4000000120d */
[----:B------:R-:W-:-:S02]  /*e400*/  SHF.R.U32.HI R62, RZ, 0x10, R13 ;  /* 0x00000010ff3e7819 */ /* 0x000fc4000001160d */
[----:B------:R-:W-:Y:S02]  /*e410*/  MOV R11, R15 ;  /* 0x0000000f000b7202 */ /* 0x000fe40000000f00 */
[----:B------:R-:W-:Y:S02]  /*e420*/  VIMNMX R24, R50, 0x80, PT ;  /* 0x0000008032187848 */ /* 0x000fe40003fe0100 */
        /* <DEDUP_REMOVED lines=20> */
[----:B------:R-:W-:Y:S02]  /*e570*/  ISETP.GE.AND P1, PT, R165, R24, PT ;  /* 0x00000018a500720c */ /* 0x000fe40003f26270 */
[----:B------:R-:W-:-:S02]  /*e580*/  PRMT R14, R8, 0x5410, R9 ;  /* 0x00005410080e7816 */ /* 0x000fc40000000009 */
[----:B------:R-:W-:Y:S02]  /*e590*/  PRMT R15, R61, 0x5410, R62 ;  /* 0x000054103d0f7816 */ /* 0x000fe4000000003e */
[----:B------:R-:W-:Y:S01]  /*e5a0*/  PRMT R20, R10, 0x5410, R11 ;  /* 0x000054100a147816 */ /* 0x000fe2000000000b */
[----:B0-----:R-:W-:Y:S06]  /*e5b0*/  @!P0 BRA `(.L_x_607) ;  /* 0x0000011400408947 */ /* 0x001fec0003800000 */
.L_x_827:
[----:B------:R-:W-:Y:S05]  /*e5c0*/  BSYNC B1 ;  /* 0x0000000000017941 */ /* 0x000fea0003800000 */
.L_x_606:
[----:B------:R-:W-:Y:S01]  /*e5d0*/  BSSY B1, `(.L_x_608) ;  /* 0x0000116000017945 */ /* 0x000fe20003800000 */
[----:B------:R-:W-:-:S03]  /*e5e0*/  PRMT R21, R63, 0x5410, R64 ;  /* 0x000054103f157816 */ /* 0x000fc60000000040 */
[----:B------:R-:W-:Y:S05]  /*e5f0*/  @P1 BRA `(.L_x_609) ;  /* 0x00000010004c1947 */ /* 0x000fea0003800000 */
[----:B------:R-:W1:Y:S01]  /*e600*/  LDC R33, c[0x0][0x3f4] ;  /* 0x0000fd00ff217b82 */ /* 0x000e620000000800 */
[C---:B------:R-:W-:Y:S01]  /*e610*/  VIADD R6, R16.reuse, 0x40 ;  /* 0x0000004010067836 */ /* 0x040fe20000000000 */
[C---:B------:R-:W-:Y:S01]  /*e620*/  IADD3 R4, R16.reuse, 0x20, RZ ;  /* 0x0000002010047810 */ /* 0x040fe20007ffe0ff */
[----:B------:R-:W-:Y:S01]  /*e630*/  BSSY B2, `(.L_x_610) ;  /* 0x000005f000027945 */ /* 0x000fe20003800000 */
[-C--:B-1----:R-:W-:Y:S02]  /*e640*/  ISETP.GE.AND P0, PT, R16, R33.reuse, PT ;  /* 0x000000211000720c */ /* 0x082fe40003f06270 */
[-C--:B------:R-:W-:Y:S02]  /*e650*/  ISETP.GE.AND P1, PT, R4, R33.reuse, PT ;  /* 0x000000210400720c */ /* 0x080fe40003f26270 */
[----:B------:R-:W-:-:S09]  /*e660*/  ISETP.GE.AND P2, PT, R6, R33, PT ;  /* 0x000000210600720c */ /* 0x000fd20003f46270 */
[----:B------:R-:W-:Y:S05]  /*e670*/  @P0 BRA `(.L_x_611) ;  /* 0x0000000400680947 */ /* 0x000fea0003800000 */
[----:B------:R-:W-:Y:S01]  /*e680*/  LEA.HI R6, R33, R191, RZ, 0x1d ;  /* 0x000000bf21067211 */ /* 0x000fe200078fe8ff */
[----:B------:R-:W-:Y:S01]  /*e690*/  HADD2.F32 R52, -RZ, R34.H0_H0 ;  /* 0x20000022ff347230 */ /* 0x000fe20000004100 */
[----:B------:R-:W-:Y:S01]  /*e6a0*/  LOP3.LUT R4, R176, 0x38, R16, 0xf8, !PT ;  /* 0x00000038b0047812 */ /* 0x000fe200078ef810 */
[--C-:B------:R-:W-:Y:S01]  /*e6b0*/  HADD2.F32 R54, -RZ, R39.reuse.H0_H0 ;  /* 0x20000027ff367230 */ /* 0x100fe20000004100 */
[----:B------:R-:W-:Y:S01]  /*e6c0*/  SHF.R.S32.HI R9, RZ, 0x1f, R6 ;  /* 0x0000001fff097819 */ /* 0x000fe20000011406 */
[----:B------:R-:W-:Y:S01]  /*e6d0*/  HADD2.F32 R51, -RZ, R40.H0_H0 ;  /* 0x20000028ff337230 */ /* 0x000fe20000004100 */
[----:B------:R-:W-:Y:S01]  /*e6e0*/  SHF.L.U32 R7, R6, 0x3, RZ ;  /* 0x0000000306077819 */ /* 0x000fe200000006ff */
[----:B------:R-:W-:Y:S01]  /*e6f0*/  HADD2.F32 R53, -RZ, R39.H1_H1 ;  /* 0x30000027ff357230 */ /* 0x000fe20000004100 */
[----:B------:R-:W-:Y:S02]  /*e700*/  LEA.HI R9, R9, R6, RZ, 0x3 ;  /* 0x0000000609097211 */ /* 0x000fe400078f18ff */
[----:B0-----:R-:W-:-:S02]  /*e710*/  LOP3.LUT R5, R4, R177, RZ, 0x3c, !PT ;  /* 0x000000b104057212 */ /* 0x001fc400078e3cff */
[----:B------:R-:W-:Y:S02]  /*e720*/  LOP3.LUT R4, R176, 0x38, R7, 0xf8, !PT ;  /* 0x00000038b0047812 */ /* 0x000fe400078ef807 */
[----:B------:R-:W-:Y:S01]  /*e730*/  SHF.L.U32 R9, R9, 0xa, RZ ;  /* 0x0000000a09097819 */ /* 0x000fe200000006ff */
[----:B------:R-:W-:Y:S01]  /*e740*/  IMAD.IADD R5, R178, 0x1, R5 ;  /* 0x00000001b2057824 */ /* 0x000fe200078e0205 */
[----:B------:R-:W-:Y:S02]  /*e750*/  LOP3.LUT R8, R4, R177, RZ, 0x3c, !PT ;  /* 0x000000b104087212 */ /* 0x000fe400078e3cff */
[----:B------:R-:W-:Y:S01]  /*e760*/  LOP3.LUT R9, R9, 0x7fffe000, RZ, 0xc0, !PT ;  /* 0x7fffe00009097812 */ /* 0x000fe200078ec0ff */
[----:B------:R-:W-:-:S03]  /*e770*/  IMAD R59, R5, 0x2, R2 ;  /* 0x00000002053b7824 */ /* 0x000fc600078e0202 */
[----:B------:R-:W-:Y:S02]  /*e780*/  IADD3 R9, R8, R9, R178 ;  /* 0x0000000908097210 */ /* 0x000fe40007ffe0b2 */
[----:B------:R-:W0:Y:S02]  /*e790*/  LDS.128 R4, [R59+0xc400] ;  /* 0x00c400003b047984 */ /* 0x000e240000000c00 */
[----:B------:R-:W-:-:S05]  /*e7a0*/  LEA R61, R9, R2, 0x1 ;  /* 0x00000002093d7211 */ /* 0x000fca00078e08ff */
[----:B------:R-:W1:Y:S01]  /*e7b0*/  LDS.128 R8, [R61+0xc400] ;  /* 0x00c400003d087984 */ /* 0x000e620000000c00 */
[--C-:B0-----:R-:W-:Y:S02]  /*e7c0*/  HADD2.F32 R43, -RZ, R4.reuse.H0_H0 ;  /* 0x20000004ff2b7230 */ /* 0x101fe40000004100 */
[----:B------:R-:W-:Y:S02]  /*e7d0*/  HADD2.F32 R4, -RZ, R4.H1_H1 ;  /* 0x30000004ff047230 */ /* 0x000fe40000004100 */
[--C-:B------:R-:W-:Y:S02]  /*e7e0*/  HADD2.F32 R44, -RZ, R5.reuse.H0_H0 ;  /* 0x20000005ff2c7230 */ /* 0x100fe40000004100 */
[----:B------:R-:W-:Y:S02]  /*e7f0*/  HADD2.F32 R5, -RZ, R5.H1_H1 ;  /* 0x30000005ff057230 */ /* 0x000fe40000004100 */
[--C-:B-1----:R-:W-:Y:S02]  /*e800*/  HADD2.F32 R47, -RZ, R8.reuse.H0_H0 ;  /* 0x20000008ff2f7230 */ /* 0x102fe40000004100 */
[----:B------:R-:W-:-:S02]  /*e810*/  HADD2.F32 R8, -RZ, R8.H1_H1 ;  /* 0x30000008ff087230 */ /* 0x000fc40000004100 */
[----:B------:R-:W-:Y:S02]  /*e820*/  HADD2.F32 R48, -RZ, R9.H0_H0 ;  /* 0x20000009ff307230 */ /* 0x000fe40000004100 */
[C---:B------:R-:W-:Y:S01]  /*e830*/  FMUL.FTZ R56, R47.reuse, R54 ;  /* 0x000000362f387220 */ /* 0x040fe20000410000 */
[-C--:B------:R-:W-:Y:S01]  /*e840*/  FMUL.FTZ R58, R47, R52.reuse ;  /* 0x000000342f3a7220 */ /* 0x080fe20000410000 */
[----:B------:R-:W-:Y:S02]  /*e850*/  HADD2.F32 R47, -RZ, R35.H0_H0 ;  /* 0x20000023ff2f7230 */ /* 0x000fe40000004100 */
[C---:B------:R-:W-:Y:S01]  /*e860*/  FMUL.FTZ R55, R8.reuse, R51 ;  /* 0x0000003308377220 */ /* 0x040fe20000410000 */
[C---:B------:R-:W-:Y:S01]  /*e870*/  FFMA.FTZ R56, R43.reuse, R52, -R56 ;  /* 0x000000342b387223 */ /* 0x040fe20000010838 */
[----:B------:R-:W-:Y:S01]  /*e880*/  FFMA.FTZ R58, R43, R54, R58 ;  /* 0x000000362b3a7223 */ /* 0x000fe2000001003a */
[----:B------:R-:W-:Y:S02]  /*e890*/  HADD2.F32 R43, -RZ, R34.H1_H1 ;  /* 0x30000022ff2b7230 */ /* 0x000fe40000004100 */
[-C--:B------:R-:W-:Y:S01]  /*e8a0*/  FMUL.FTZ R57, R8, R47.reuse ;  /* 0x0000002f08397220 */ /* 0x080fe20000410000 */
[----:B------:R-:W-:Y:S01]  /*e8b0*/  FFMA.FTZ R55, R4, R47, -R55 ;  /* 0x0000002f04377223 */ /* 0x000fe20000010837 */
[----:B------:R-:W-:Y:S01]  /*e8c0*/  FMUL.FTZ R47, R48, R53 ;  /* 0x00000035302f7220 */ /* 0x000fe20000410000 */
[----:B------:R-:W-:-:S02]  /*e8d0*/  HADD2.F32 R9, -RZ, R9.H1_H1 ;  /* 0x30000009ff097230 */ /* 0x000fc40000004100 */
[----:B------:R-:W-:Y:S01]  /*e8e0*/  FMUL.FTZ R48, R48, R43 ;  /* 0x0000002b30307220 */ /* 0x000fe20000410000 */
[----:B------:R-:W-:Y:S02]  /*e8f0*/  HADD2.F32 R52, -RZ, R40.H1_H1 ;  /* 0x30000028ff347230 */ /* 0x000fe40000004100 */
[----:B------:R-:W-:Y:S01]  /*e900*/  FFMA.FTZ R57, R4, R51, R57 ;  /* 0x0000003304397223 */ /* 0x000fe20000010039 */
[----:B------:R-:W-:Y:S02]  /*e910*/  HADD2.F32 R4, -RZ, R35.H1_H1 ;  /* 0x30000023ff047230 */ /* 0x000fe40000004100 */
[C---:B------:R-:W-:Y:S01]  /*e920*/  FFMA.FTZ R47, R44.reuse, R43, -R47 ;  /* 0x0000002b2c2f7223 */ /* 0x040fe2000001082f */
[----:B------:R-:W-:Y:S01]  /*e930*/  FFMA.FTZ R48, R44, R53, R48 ;  /* 0x000000352c307223 */ /* 0x000fe20000010030 */
[----:B------:R-:W-:Y:S02]  /*e940*/  HADD2.F32 R49, -RZ, R10.H0_H0 ;  /* 0x2000000aff317230 */ /* 0x000fe40000004100 */
[----:B------:R-:W-:Y:S01]  /*e950*/  FMUL.FTZ R54, R9, R52 ;  /* 0x0000003409367220 */ /* 0x000fe20000410000 */
[----:B------:R-:W-:-:S02]  /*e960*/  HADD2.F32 R8, -RZ, R37.H0_H0 ;  /* 0x20000025ff087230 */ /* 0x000fc40000004100 */
[-C--:B------:R-:W-:Y:S01]  /*e970*/  FMUL.FTZ R60, R9, R4.reuse ;  /* 0x00000004093c7220 */ /* 0x080fe20000410000 */
[----:B------:R-:W-:Y:S02]  /*e980*/  HADD2.F32 R44, -RZ, R41.H0_H0 ;  /* 0x20000029ff2c7230 */ /* 0x000fe40000004100 */
[----:B------:R-:W-:Y:S01]  /*e990*/  FFMA.FTZ R54, R5, R4, -R54 ;  /* 0x0000000405367223 */ /* 0x000fe20000010836 */
[----:B------:R-:W-:Y:S02]  /*e9a0*/  HADD2.F32 R10, -RZ, R10.H1_H1 ;  /* 0x3000000aff0a7230 */ /* 0x000fe40000004100 */
[C---:B------:R-:W-:Y:S01]  /*e9b0*/  FMUL.FTZ R53, R49.reuse, R8 ;  /* 0x0000000831357220 */ /* 0x040fe20000410000 */
[----:B------:R-:W-:Y:S02]  /*e9c0*/  HADD2.F32 R43, -RZ, R42.H0_H0 ;  /* 0x2000002aff2b7230 */ /* 0x000fe40000004100 */
[----:B------:R-:W-:Y:S01]  /*e9d0*/  FMUL.FTZ R4, R49, R44 ;  /* 0x0000002c31047220 */ /* 0x000fe20000410000 */
[----:B------:R-:W-:-:S02]  /*e9e0*/  HADD2.F32 R45, -RZ, R6.H0_H0 ;  /* 0x20000006ff2d7230 */ /* 0x000fc40000004100 */
[----:B------:R-:W-:Y:S01]  /*e9f0*/  FFMA.FTZ R49, R5, R52, R60 ;  /* 0x0000003405317223 */ /* 0x000fe2000001003c */
[----:B------:R-:W-:Y:S02]  /*ea00*/  HADD2.F32 R9, -RZ, R38.H0_H0 ;  /* 0x20000026ff097230 */ /* 0x000fe40000004100 */
[C---:B------:R-:W-:Y:S01]  /*ea10*/  FMUL.FTZ R5, R10.reuse, R43 ;  /* 0x0000002b0a057220 */ /* 0x040fe20000410000 */
[----:B------:R-:W-:Y:S02]  /*ea20*/  HADD2.F32 R6, -RZ, R6.H1_H1 ;  /* 0x30000006ff067230 */ /* 0x000fe40000004100 */
[C---:B------:R-:W-:Y:S01]  /*ea30*/  FFMA.FTZ R51, R45.reuse, R8, -R4 ;  /* 0x000000082d337223 */ /* 0x040fe20000010804 */
[----:B------:R-:W-:Y:S01]  /*ea40*/  FFMA.FTZ R53, R45, R44, R53 ;  /* 0x0000002c2d357223 */ /* 0x000fe20000010035 */
[-C--:B------:R-:W-:Y:S01]  /*ea50*/  FMUL.FTZ R45, R10, R9.reuse ;  /* 0x000000090a2d7220 */ /* 0x080fe20000410000 */
[----:B------:R-:W-:Y:S02]  /*ea60*/  HADD2.F32 R50, -RZ, R11.H0_H0 ;  /* 0x2000000bff327230 */ /* 0x000fe40000004100 */
[----:B------:R-:W-:Y:S01]  /*ea70*/  FFMA.FTZ R10, R6, R9, -R5 ;  /* 0x00000009060a7223 */ /* 0x000fe20000010805 */
[----:B------:R-:W-:-:S02]  /*ea80*/  HADD2.F32 R9, -RZ, R41.H1_H1 ;  /* 0x30000029ff097230 */ /* 0x000fc40000004100 */
[----:B------:R-:W-:Y:S01]  /*ea90*/  FFMA.FTZ R44, R6, R43, R45 ;  /* 0x0000002b062c7223 */ /* 0x000fe2000001002d */
[----:B------:R-:W-:Y:S02]  /*eaa0*/  HADD2.F32 R5, -RZ, R37.H1_H1 ;  /* 0x30000025ff057230 */ /* 0x000fe40000004100 */
[----:B------:R-:W-:Y:S02]  /*eab0*/  HADD2.F32 R11, -RZ, R11.H1_H1 ;  /* 0x3000000bff0b7230 */ /* 0x000fe40000004100 */
[C---:B------:R-:W-:Y:S01]  /*eac0*/  FMUL.FTZ R43, R50.reuse, R9 ;  /* 0x00000009322b7220 */ /* 0x040fe20000410000 */
[----:B------:R-:W-:Y:S02]  /*ead0*/  HADD2.F32 R8, -RZ, R42.H1_H1 ;  /* 0x3000002aff087230 */ /* 0x000fe40000004100 */
[----:B------:R-:W-:Y:S01]  /*eae0*/  FMUL.FTZ R50, R50, R5 ;  /* 0x0000000532327220 */ /* 0x000fe20000410000 */
[----:B------:R-:W-:Y:S02]  /*eaf0*/  HADD2.F32 R4, -RZ, R38.H1_H1 ;  /* 0x30000026ff047230 */ /* 0x000fe40000004100 */
[----:B------:R-:W-:-:S02]  /*eb00*/  HADD2.F32 R46, -RZ, R7.H0_H0 ;  /* 0x20000007ff2e7230 */ /* 0x000fc40000004100 */
[C---:B------:R-:W-:Y:S01]  /*eb10*/  FMUL.FTZ R6, R11.reuse, R8 ;  /* 0x000000080b067220 */ /* 0x040fe20000410000 */
[----:B------:R-:W-:Y:S02]  /*eb20*/  HADD2.F32 R7, -RZ, R7.H1_H1 ;  /* 0x30000007ff077230 */ /* 0x000fe40000004100 */
[-C--:B------:R-:W-:Y:S01]  /*eb30*/  FMUL.FTZ R45, R11, R4.reuse ;  /* 0x000000040b2d7220 */ /* 0x080fe20000410000 */
[C---:B------:R-:W-:Y:S01]  /*eb40*/  FFMA.FTZ R43, R46.reuse, R5, -R43 ;  /* 0x000000052e2b7223 */ /* 0x040fe2000001082b */
[----:B------:R-:W-:Y:S01]  /*eb50*/  FFMA.FTZ R11, R46, R9, R50 ;  /* 0x000000092e0b7223 */ /* 0x000fe20000010032 */
[C---:B------:R-:W-:Y:S01]  /*eb60*/  FFMA.FTZ R46, R7.reuse, R4, -R6 ;  /* 0x00000004072e7223 */ /* 0x040fe20000010806 */
[----:B------:R-:W-:Y:S01]  /*eb70*/  FFMA.FTZ R50, R7, R8, R45 ;  /* 0x0000000807327223 */ /* 0x000fe2000001002d */
[----:B------:R-:W-:Y:S02]  /*eb80*/  F2FP.F16.F32.PACK_AB R4, R55, R56 ;  /* 0x000000383704723e */ /* 0x000fe400000000ff */
[----:B------:R-:W-:-:S02]  /*eb90*/  F2FP.F16.F32.PACK_AB R5, R54, R47 ;  /* 0x0000002f3605723e */ /* 0x000fc400000000ff */
[----:B------:R-:W-:Y:S02]  /*eba0*/  F2FP.F16.F32.PACK_AB R6, R10, R51 ;  /* 0x000000330a06723e */ /* 0x000fe400000000ff */
[----:B------:R-:W-:Y:S02]  /*ebb0*/  F2FP.F16.F32.PACK_AB R7, R46, R43 ;  /* 0x0000002b2e07723e */ /* 0x000fe400000000ff */
[----:B------:R-:W-:Y:S02]  /*ebc0*/  F2FP.F16.F32.PACK_AB R8, R57, R58 ;  /* 0x0000003a3908723e */ /* 0x000fe400000000ff */
[----:B------:R-:W-:Y:S01]  /*ebd0*/  F2FP.F16.F32.PACK_AB R9, R49, R48 ;  /* 0x000000303109723e */ /* 0x000fe200000000ff */
[----:B------:R1:W-:Y:S01]  /*ebe0*/  STS.128 [R59+0xc400], R4 ;  /* 0x00c400043b007388 */ /* 0x0003e20000000c00 */
[----:B------:R-:W-:Y:S02]  /*ebf0*/  F2FP.F16.F32.PACK_AB R10, R44, R53 ;  /* 0x000000352c0a723e */ /* 0x000fe400000000ff */
[----:B------:R-:W-:-:S05]  /*ec00*/  F2FP.F16.F32.PACK_AB R11, R50, R11 ;  /* 0x0000000b320b723e */ /* 0x000fca00000000ff */
[----:B------:R1:W-:Y:S02]  /*ec10*/  STS.128 [R61+0xc400], R8 ;  /* 0x00c400083d007388 */ /* 0x0003e40000000c00 */
.L_x_611:
[----:B------:R-:W-:Y:S05]  /*ec20*/  BSYNC B2 ;  /* 0x0000000000027941 */ /* 0x000fea0003800000 */
.L_x_610:
[----:B------:R-:W-:Y:S04]  /*ec30*/  BSSY B2, `(.L_x_612) ;  /* 0x0000058000027945 */ /* 0x000fe80003800000 */
[----:B------:R-:W-:Y:S05]  /*ec40*/  @P1 BRA `(.L_x_613) ;  /* 0x0000000400581947 */ /* 0x000fea0003800000 */
[----:B-1----:R-:W-:Y:S01]  /*ec50*/  LEA.HI R4, R33, R162, RZ, 0x1d ;  /* 0x000000a221047211 */ /* 0x002fe200078fe8ff */
[----:B------:R-:W-:Y:S02]  /*ec60*/  HADD2.F32 R55, -RZ, R29.H0_H0 ;  /* 0x2000001dff377230 */ /* 0x000fe40000004100 */
[----:B------:R-:W-:Y:S01]  /*ec70*/  HADD2.F32 R53, -RZ, R25.H0_H0 ;  /* 0x20000019ff357230 */ /* 0x000fe20000004100 */
[----:B------:R-:W-:Y:S01]  /*ec80*/  SHF.R.S32.HI R7, RZ, 0x1f, R4 ;  /* 0x0000001fff077819 */ /* 0x000fe20000011404 */
[----:B0-----:R-:W-:Y:S02]  /*ec90*/  IMAD.SHL.U32 R5, R4, 0x8, RZ ;  /* 0x0000000804057824 */ /* 0x001fe400078e00ff */
[----:B------:R-:W-:Y:S01]  /*eca0*/  HADD2.F32 R57, -RZ, R30.H0_H0 ;  /* 0x2000001eff397230 */ /* 0x000fe20000004100 */
[----:B------:R-:W-:Y:S02]  /*ecb0*/  LEA.HI R7, R7, R4, RZ, 0x3 ;  /* 0x0000000407077211 */ /* 0x000fe400078f18ff */
[----:B------:R-:W-:-:S02]  /*ecc0*/  LOP3.LUT R4, R176, 0x38, R5, 0xf8, !PT ;  /* 0x00000038b0047812 */ /* 0x000fc400078ef805 */
[----:B------:R-:W-:Y:S02]  /*ecd0*/  SHF.L.U32 R7, R7, 0xa, RZ ;  /* 0x0000000a07077819 */ /* 0x000fe400000006ff */
[----:B------:R-:W-:Y:S02]  /*ece0*/  LOP3.LUT R8, R4, R177, RZ, 0x3c, !PT ;  /* 0x000000b104087212 */ /* 0x000fe400078e3cff */
[----:B------:R-:W-:Y:S02]  /*ecf0*/  LOP3.LUT R9, R7, 0x7fffe000, RZ, 0xc0, !PT ;  /* 0x7fffe00007097812 */ /* 0x000fe400078ec0ff */
[----:B------:R-:W0:Y:S02]  /*ed00*/  LDS.128 R4, [R222] ;  /* 0x00000000de047984 */ /* 0x000e240000000c00 */
[----:B------:R-:W-:-:S05]  /*ed10*/  IADD3 R9, R8, R9, R178 ;  /* 0x0000000908097210 */ /* 0x000fca0007ffe0b2 */
[----:B------:R-:W-:-:S05]  /*ed20*/  IMAD R43, R9, 0x2, R2 ;  /* 0x00000002092b7824 */ /* 0x000fca00078e0202 */
[----:B------:R-:W1:Y:S01]  /*ed30*/  LDS.128 R8, [R43+0xc400] ;  /* 0x00c400002b087984 */ /* 0x000e620000000c00 */
[--C-:B0-----:R-:W-:Y:S02]  /*ed40*/  HADD2.F32 R44, -RZ, R4.reuse.H0_H0 ;  /* 0x20000004ff2c7230 */ /* 0x101fe40000004100 */
[----:B------:R-:W-:Y:S02]  /*ed50*/  HADD2.F32 R4, -RZ, R4.H1_H1 ;  /* 0x30000004ff047230 */ /* 0x000fe40000004100 */
[--C-:B------:R-:W-:Y:S02]  /*ed60*/  HADD2.F32 R45, -RZ, R5.reuse.H0_H0 ;  /* 0x20000005ff2d7230 */ /* 0x100fe40000004100 */
[----:B------:R-:W-:Y:S02]  /*ed70*/  HADD2.F32 R5, -RZ, R5.H1_H1 ;  /* 0x30000005ff057230 */ /* 0x000fe40000004100 */
[--C-:B------:R-:W-:Y:S02]  /*ed80*/  HADD2.F32 R46, -RZ, R6.reuse.H0_H0 ;  /* 0x20000006ff2e7230 */ /* 0x100fe40000004100 */
[----:B------:R-:W-:-:S02]  /*ed90*/  HADD2.F32 R6, -RZ, R6.H1_H1 ;  /* 0x30000006ff067230 */ /* 0x000fc40000004100 */
[--C-:B-1----:R-:W-:Y:S02]  /*eda0*/  HADD2.F32 R48, -RZ, R8.reuse.H0_H0 ;  /* 0x20000008ff307230 */ /* 0x102fe40000004100 */
[----:B------:R-:W-:Y:S02]  /*edb0*/  HADD2.F32 R8, -RZ, R8.H1_H1 ;  /* 0x30000008ff087230 */ /* 0x000fe40000004100 */
[----:B------:R-:W-:Y:S02]  /*edc0*/  HADD2.F32 R49, -RZ, R9.H0_H0 ;  /* 0x20000009ff317230 */ /* 0x000fe40000004100 */
[C---:B------:R-:W-:Y:S01]  /*edd0*/  FMUL.FTZ R59, R48.reuse, R55 ;  /* 0x00000037303b7220 */ /* 0x040fe20000410000 */
[----:B------:R-:W-:Y:S01]  /*ede0*/  FMUL.FTZ R61, R48, R53 ;  /* 0x00000035303d7220 */ /* 0x000fe20000410000 */
[----:B------:R-:W-:Y:S02]  /*edf0*/  HADD2.F32 R48, -RZ, R29.H1_H1 ;  /* 0x3000001dff307230 */ /* 0x000fe40000004100 */
[----:B------:R-:W-:Y:S01]  /*ee00*/  FMUL.FTZ R63, R8, R57 ;  /* 0x00000039083f7220 */ /* 0x000fe20000410000 */
[----:B------:R-:W-:Y:S01]  /*ee10*/  FFMA.FTZ R59, R44, R53, -R59 ;  /* 0x000000352c3b7223 */ /* 0x000fe2000001083b */
[----:B------:R-:W-:-:S02]  /*ee20*/  HADD2.F32 R53, -RZ, R26.H0_H0 ;  /* 0x2000001aff357230 */ /* 0x000fc40000004100 */
[----:B------:R-:W-:Y:S01]  /*ee30*/  FFMA.FTZ R61, R44, R55, R61 ;  /* 0x000000372c3d7223 */ /* 0x000fe2000001003d */
[----:B------:R-:W-:Y:S02]  /*ee40*/  HADD2.F32 R44, -RZ, R25.H1_H1 ;  /* 0x30000019ff2c7230 */ /* 0x000fe40000004100 */
[C---:B------:R-:W-:Y:S01]  /*ee50*/  FMUL.FTZ R56, R49.reuse, R48 ;  /* 0x0000003031387220 */ /* 0x040fe20000410000 */
[----:B------:R-:W-:Y:S02]  /*ee60*/  HADD2.F32 R9, -RZ, R9.H1_H1 ;  /* 0x30000009ff097230 */ /* 0x000fe40000004100 */
[-C--:B------:R-:W-:Y:S01]  /*ee70*/  FMUL.FTZ R55, R8, R53.reuse ;  /* 0x0000003508377220 */ /* 0x080fe20000410000 */
[C---:B------:R-:W-:Y:S01]  /*ee80*/  FFMA.FTZ R52, R4.reuse, R53, -R63 ;  /* 0x0000003504347223 */ /* 0x040fe2000001083f */
[----:B------:R-:W-:Y:S01]  /*ee90*/  FMUL.FTZ R49, R49, R44 ;  /* 0x0000002c31317220 */ /* 0x000fe20000410000 */
[----:B------:R-:W-:Y:S02]  /*eea0*/  HADD2.F32 R8, -RZ, R30.H1_H1 ;  /* 0x3000001eff087230 */ /* 0x000fe40000004100 */
[----:B------:R-:W-:Y:S01]  /*eeb0*/  FFMA.FTZ R54, R4, R57, R55 ;  /* 0x0000003904367223 */ /* 0x000fe20000010037 */
[----:B------:R-:W-:-:S02]  /*eec0*/  HADD2.F32 R4, -RZ, R26.H1_H1 ;  /* 0x3000001aff047230 */ /* 0x000fc40000004100 */
[C---:B------:R-:W-:Y:S01]  /*eed0*/  FFMA.FTZ R48, R45.reuse, R48, R49 ;  /* 0x000000302d307223 */ /* 0x040fe20000010031 */
[--C-:B------:R-:W-:Y:S02]  /*eee0*/  HADD2.F32 R50, -RZ, R10.reuse.H0_H0 ;  /* 0x2000000aff327230 */ /* 0x100fe40000004100 */
[----:B------:R-:W-:Y:S01]  /*eef0*/  FFMA.FTZ R56, R45, R44, -R56 ;  /* 0x0000002c2d387223 */ /* 0x000fe20000010838 */
[----:B------:R-:W-:Y:S02]  /*ef00*/  HADD2.F32 R49, -RZ, R31.H0_H0 ;  /* 0x2000001fff317230 */ /* 0x000fe40000004100 */
[C---:B------:R-:W-:Y:S01]  /*ef10*/  FMUL.FTZ R44, R9.reuse, R8 ;  /* 0x00000008092c7220 */ /* 0x040fe20000410000 */
[----:B------:R-:W-:Y:S02]  /*ef20*/  HADD2.F32 R45, -RZ, R27.H0_H0 ;  /* 0x2000001bff2d7230 */ /* 0x000fe40000004100 */
[----:B------:R-:W-:Y:S01]  /*ef30*/  FMUL.FTZ R58, R9, R4 ;  /* 0x00000004093a7220 */ /* 0x000fe20000410000 */
[----:B------:R-:W-:-:S02]  /*ef40*/  HADD2.F32 R10, -RZ, R10.H1_H1 ;  /* 0x3000000aff0a7230 */ /* 0x000fc40000004100 */
[C---:B------:R-:W-:Y:S01]  /*ef50*/  FMUL.FTZ R63, R50.reuse, R49 ;  /* 0x00000031323f7220 */ /* 0x040fe20000410000 */
[----:B------:R-:W-:Y:S02]  /*ef60*/  HADD2.F32 R53, -RZ, R32.H0_H0 ;  /* 0x20000020ff357230 */ /* 0x000fe40000004100 */
[C---:B------:R-:W-:Y:S01]  /*ef70*/  FFMA.FTZ R55, R5.reuse, R4, -R44 ;  /* 0x0000000405377223 */ /* 0x040fe2000001082c */
[----:B------:R-:W-:Y:S02]  /*ef80*/  HADD2.F32 R9, -RZ, R28.H0_H0 ;  /* 0x2000001cff097230 */ /* 0x000fe40000004100 */
[-C--:B------:R-:W-:Y:S01]  /*ef90*/  FMUL.FTZ R50, R50, R45.reuse ;  /* 0x0000002d32327220 */ /* 0x080fe20000410000 */
[----:B------:R-:W-:Y:S01]  /*efa0*/  FFMA.FTZ R57, R5, R8, R58 ;  /* 0x0000000805397223 */ /* 0x000fe2000001003a */
[----:B------:R-:W-:Y:S01]  /*efb0*/  FFMA.FTZ R63, R46, R45, -R63 ;  /* 0x0000002d2e3f7223 */ /* 0x000fe2000001083f */
[--C-:B------:R-:W-:Y:S02]  /*efc0*/  HADD2.F32 R51, -RZ, R11.reuse.H0_H0 ;  /* 0x2000000bff337230 */ /* 0x100fe40000004100 */
[C---:B------:R-:W-:Y:S01]  /*efd0*/  FMUL.FTZ R5, R10.reuse, R53 ;  /* 0x000000350a057220 */ /* 0x040fe20000410000 */
[----:B------:R-:W-:Y:S01]  /*efe0*/  FMUL.FTZ R45, R10, R9 ;  /* 0x000000090a2d7220 */ /* 0x000fe20000410000 */
[----:B------:R-:W-:-:S02]  /*eff0*/  HADD2.F32 R11, -RZ, R11.H1_H1 ;  /* 0x3000000bff0b7230 */ /* 0x000fc40000004100 */
[----:B------:R-:W-:Y:S01]  /*f000*/  FFMA.FTZ R50, R46, R49, R50 ;  /* 0x000000312e327223 */ /* 0x000fe20000010032 */
[----:B------:R-:W-:Y:S02]  /*f010*/  HADD2.F32 R10, -RZ, R31.H1_H1 ;  /* 0x3000001fff0a7230 */ /* 0x000fe40000004100 */
[C---:B------:R-:W-:Y:S01]  /*f020*/  FFMA.FTZ R46, R6.reuse, R9, -R5 ;  /* 0x00000009062e7223 */ /* 0x040fe20000010805 */
[----:B------:R-:W-:Y:S02]  /*f030*/  HADD2.F32 R44, -RZ, R32.H1_H1 ;  /* 0x30000020ff2c7230 */ /* 0x000fe40000004100 */
[----:B------:R-:W-:Y:S01]  /*f040*/  FFMA.FTZ R45, R6, R53, R45 ;  /* 0x00000035062d7223 */ /* 0x000fe2000001002d */
[----:B------:R-:W-:Y:S02]  /*f050*/  HADD2.F32 R4, -RZ, R27.H1_H1 ;  /* 0x3000001bff047230 */ /* 0x000fe40000004100 */
[----:B------:R-:W-:Y:S01]  /*f060*/  FMUL.FTZ R6, R51, R10 ;  /* 0x0000000a33067220 */ /* 0x000fe20000410000 */
[----:B------:R-:W-:-:S02]  /*f070*/  HADD2.F32 R8, -RZ, R28.H1_H1 ;  /* 0x3000001cff087230 */ /* 0x000fc40000004100 */
[----:B------:R-:W-:Y:S01]  /*f080*/  FMUL.FTZ R58, R11, R44 ;  /* 0x0000002c0b3a7220 */ /* 0x000fe20000410000 */
[--C-:B------:R-:W-:Y:S02]  /*f090*/  HADD2.F32 R47, -RZ, R7.reuse.H0_H0 ;  /* 0x20000007ff2f7230 */ /* 0x100fe40000004100 */
[----:B------:R-:W-:Y:S01]  /*f0a0*/  FMUL.FTZ R51, R51, R4 ;  /* 0x0000000433337220 */ /* 0x000fe20000410000 */
[----:B------:R-:W-:Y:S02]  /*f0b0*/  HADD2.F32 R7, -RZ, R7.H1_H1 ;  /* 0x30000007ff077230 */ /* 0x000fe40000004100 */
[----:B------:R-:W-:Y:S01]  /*f0c0*/  FMUL.FTZ R5, R11, R8 ;  /* 0x000000080b057220 */ /* 0x000fe20000410000 */
[----:B------:R-:W-:Y:S01]  /*f0d0*/  F2FP.F16.F32.PACK_AB R9, R57, R48 ;  /* 0x000000303909723e */ /* 0x000fe200000000ff */
[C---:B------:R-:W-:Y:S01]  /*f0e0*/  FFMA.FTZ R11, R47.reuse, R4, -R6 ;  /* 0x000000042f0b7223 */ /* 0x040fe20000010806 */
[----:B------:R-:W-:Y:S01]  /*f0f0*/  FFMA.FTZ R51, R47, R10, R51 ;  /* 0x0000000a2f337223 */ /* 0x000fe20000010033 */
[C---:B------:R-:W-:Y:S01]  /*f100*/  FFMA.FTZ R58, R7.reuse, R8, -R58 ;  /* 0x00000008073a7223 */ /* 0x040fe2000001083a */
[----:B------:R-:W-:Y:S01]  /*f110*/  FFMA.FTZ R44, R7, R44, R5 ;  /* 0x0000002c072c7223 */ /* 0x000fe20000010005 */
[----:B------:R-:W-:-:S02]  /*f120*/  F2FP.F16.F32.PACK_AB R4, R52, R59 ;  /* 0x0000003b3404723e */ /* 0x000fc400000000ff */
[----:B------:R-:W-:Y:S02]  /*f130*/  F2FP.F16.F32.PACK_AB R5, R55, R56 ;  /* 0x000000383705723e */ /* 0x000fe400000000ff */
[----:B------:R-:W-:Y:S02]  /*f140*/  F2FP.F16.F32.PACK_AB R6, R46, R63 ;  /* 0x0000003f2e06723e */ /* 0x000fe400000000ff */
[----:B------:R-:W-:Y:S02]  /*f150*/  F2FP.F16.F32.PACK_AB R7, R58, R11 ;  /* 0x0000000b3a07723e */ /* 0x000fe400000000ff */
[----:B------:R-:W-:Y:S02]  /*f160*/  F2FP.F16.F32.PACK_AB R8, R54, R61 ;  /* 0x0000003d3608723e */ /* 0x000fe400000000ff */
[----:B------:R-:W-:Y:S01]  /*f170*/  F2FP.F16.F32.PACK_AB R10, R45, R50 ;  /* 0x000000322d0a723e */ /* 0x000fe200000000ff */
[----:B------:R2:W-:Y:S01]  /*f180*/  STS.128 [R222], R4 ;  /* 0x00000004de007388 */ /* 0x0005e20000000c00 */
[----:B------:R-:W-:-:S05]  /*f190*/  F2FP.F16.F32.PACK_AB R11, R44, R51 ;  /* 0x000000332c0b723e */ /* 0x000fca00000000ff */
[----:B------:R2:W-:Y:S02]  /*f1a0*/  STS.128 [R43+0xc400], R8 ;  /* 0x00c400082b007388 */ /* 0x0005e40000000c00 */
.L_x_613:
[----:B------:R-:W-:Y:S05]  /*f1b0*/  BSYNC B2 ;  /* 0x0000000000027941 */ /* 0x000fea0003800000 */
.L_x_612:
[----:B------:R-:W-:Y:S05]  /*f1c0*/  @P2 BRA `(.L_x_609) ;  /* 0x0000000400582947 */ /* 0x000fea0003800000 */
[----:B------:R-:W-:Y:S01]  /*f1d0*/  LEA.HI R33, R33, R163, RZ, 0x1d ;  /* 0x000000a321217211 */ /* 0x000fe200078fe8ff */
[----:B------:R-:W-:Y:S02]  /*f1e0*/  HADD2.F32 R52, -RZ, R0.H0_H0 ;  /* 0x20000000ff347230 */ /* 0x000fe40000004100 */
[--C-:B------:R-:W-:Y:S01]  /*f1f0*/  HADD2.F32 R54, -RZ, R14.reuse.H0_H0 ;  /* 0x2000000eff367230 */ /* 0x100fe20000004100 */
[----:B-12---:R-:W-:Y:S01]  /*f200*/  SHF.R.S32.HI R4, RZ, 0x1f, R33 ;  /* 0x0000001fff047819 */ /* 0x006fe20000011421 */
[----:B------:R-:W-:Y:S01]  /*f210*/  HADD2.F32 R51, -RZ, R15.H0_H0 ;  /* 0x2000000fff337230 */ /* 0x000fe20000004100 */
[----:B0-----:R-:W-:Y:S01]  /*f220*/  SHF.L.U32 R5, R33, 0x3, RZ ;  /* 0x0000000321057819 */ /* 0x001fe200000006ff */
[----:B------:R-:W-:Y:S01]  /*f230*/  HADD2.F32 R53, -RZ, R14.H1_H1 ;  /* 0x3000000eff357230 */ /* 0x000fe20000004100 */
[----:B------:R-:W-:Y:S02]  /*f240*/  LEA.HI R33, R4, R33, RZ, 0x3 ;  /* 0x0000002104217211 */ /* 0x000fe400078f18ff */
[----:B------:R-:W-:-:S03]  /*f250*/  LOP3.LUT R4, R176, 0x38, R5, 0xf8, !PT ;  /* 0x00000038b0047812 */ /* 0x000fc600078ef805 */
[----:B------:R-:W-:Y:S01]  /*f260*/  IMAD.SHL.U32 R33, R33, 0x400, RZ ;  /* 0x0000040021217824 */ /* 0x000fe200078e00ff */
[----:B------:R-:W-:Y:S02]  /*f270*/  LOP3.LUT R8, R4, R177, RZ, 0x3c, !PT ;  /* 0x000000b104087212 */ /* 0x000fe400078e3cff */
[----:B------:R-:W0:Y:S02]  /*f280*/  LDS.128 R4, [R220] ;  /* 0x00000000dc047984 */ /* 0x000e240000000c00 */
[----:B------:R-:W-:-:S04]  /*f290*/  LOP3.LUT R33, R33, 0x7fffe000, RZ, 0xc0, !PT ;  /* 0x7fffe00021217812 */ /* 0x000fc800078ec0ff */
[----:B------:R-:W-:-:S04]  /*f2a0*/  IADD3 R33, R8, R33, R178 ;  /* 0x0000002108217210 */ /* 0x000fc80007ffe0b2 */
[----:B------:R-:W-:-:S05]  /*f2b0*/  LEA R33, R33, R2, 0x1 ;  /* 0x0000000221217211 */ /* 0x000fca00078e08ff */
[----:B------:R-:W1:Y:S01]  /*f2c0*/  LDS.128 R8, [R33+0xc400] ;  /* 0x00c4000021087984 */ /* 0x000e620000000c00 */
[--C-:B0-----:R-:W-:Y:S02]  /*f2d0*/  HADD2.F32 R43, -RZ, R4.reuse.H0_H0 ;  /* 0x20000004ff2b7230 */ /* 0x101fe40000004100 */
[----:B------:R-:W-:Y:S02]  /*f2e0*/  HADD2.F32 R4, -RZ, R4.H1_H1 ;  /* 0x30000004ff047230 */ /* 0x000fe40000004100 */
[--C-:B------:R-:W-:Y:S02]  /*f2f0*/  HADD2.F32 R44, -RZ, R5.reuse.H0_H0 ;  /* 0x20000005ff2c7230 */ /* 0x100fe40000004100 */
[----:B------:R-:W-:Y:S02]  /*f300*/  HADD2.F32 R5, -RZ, R5.H1_H1 ;  /* 0x30000005ff057230 */ /* 0x000fe40000004100 */
[--C-:B------:R-:W-:Y:S02]  /*f310*/  HADD2.F32 R45, -RZ, R6.reuse.H0_H0 ;  /* 0x20000006ff2d7230 */ /* 0x100fe40000004100 */
[----:B------:R-:W-:-:S02]  /*f320*/  HADD2.F32 R6, -RZ, R6.H1_H1 ;  /* 0x30000006ff067230 */ /* 0x000fc40000004100 */
[--C-:B------:R-:W-:Y:S02]  /*f330*/  HADD2.F32 R46, -RZ, R7.reuse.H0_H0 ;  /* 0x20000007ff2e7230 */ /* 0x100fe40000004100 */
[----:B------:R-:W-:Y:S02]  /*f340*/  HADD2.F32 R7, -RZ, R7.H1_H1 ;  /* 0x30000007ff077230 */ /* 0x000fe40000004100 */
[--C-:B-1----:R-:W-:Y:S02]  /*f350*/  HADD2.F32 R47, -RZ, R8.reuse.H0_H0 ;  /* 0x20000008ff2f7230 */ /* 0x102fe40000004100 */
[----:B------:R-:W-:Y:S02]  /*f360*/  HADD2.F32 R8, -RZ, R8.H1_H1 ;  /* 0x30000008ff087230 */ /* 0x000fe40000004100 */
[----:B------:R-:W-:Y:S02]  /*f370*/  HADD2.F32 R48, -RZ, R9.H0_H0 ;  /* 0x20000009ff307230 */ /* 0x000fe40000004100 */
[C---:B------:R-:W-:Y:S01]  /*f380*/  FMUL.FTZ R56, R47.reuse, R54 ;  /* 0x000000362f387220 */ /* 0x040fe20000410000 */
[----:B------:R-:W-:Y:S01]  /*f390*/  FMUL.FTZ R58, R47, R52 ;  /* 0x000000342f3a7220 */ /* 0x000fe20000410000 */
[----:B------:R-:W-:-:S02]  /*f3a0*/  HADD2.F32 R47, -RZ, R3.H0_H0 ;  /* 0x20000003ff2f7230 */ /* 0x000fc40000004100 */
[C---:B------:R-:W-:Y:S01]  /*f3b0*/  FMUL.FTZ R55, R8.reuse, R51 ;  /* 0x0000003308377220 */ /* 0x040fe20000410000 */
[C---:B------:R-:W-:Y:S01]  /*f3c0*/  FFMA.FTZ R56, R43.reuse, R52, -R56 ;  /* 0x000000342b387223 */ /* 0x040fe20000010838 */
[----:B------:R-:W-:Y:S01]  /*f3d0*/  FFMA.FTZ R58, R43, R54, R58 ;  /* 0x000000362b3a7223 */ /* 0x000fe2000001003a */
[----:B------:R-:W-:Y:S02]  /*f3e0*/  HADD2.F32 R43, -RZ, R0.H1_H1 ;  /* 0x30000000ff2b7230 */ /* 0x000fe40000004100 */
[-C--:B------:R-:W-:Y:S01]  /*f3f0*/  FMUL.FTZ R57, R8, R47.reuse ;  /* 0x0000002f08397220 */ /* 0x080fe20000410000 */
[----:B------:R-:W-:Y:S01]  /*f400*/  FFMA.FTZ R55, R4, R47, -R55 ;  /* 0x0000002f04377223 */ /* 0x000fe20000010837 */
[C---:B------:R-:W-:Y:S01]  /*f410*/  FMUL.FTZ R47, R48.reuse, R53 ;  /* 0x00000035302f7220 */ /* 0x040fe20000410000 */
[----:B------:R-:W-:Y:S02]  /*f420*/  HADD2.F32 R9, -RZ, R9.H1_H1 ;  /* 0x30000009ff097230 */ /* 0x000fe40000004100 */
[----:B------:R-:W-:Y:S01]  /*f430*/  FMUL.FTZ R48, R48, R43 ;  /* 0x0000002b30307220 */ /* 0x000fe20000410000 */
[----:B------:R-:W-:-:S02]  /*f440*/  HADD2.F32 R52, -RZ, R15.H1_H1 ;  /* 0x3000000fff347230 */ /* 0x000fc40000004100 */
[----:B------:R-:W-:Y:S01]  /*f450*/  FFMA.FTZ R57, R4, R51, R57 ;  /* 0x0000003304397223 */ /* 0x000fe20000010039 */
[----:B------:R-:W-:Y:S02]  /*f460*/  HADD2.F32 R4, -RZ, R3.H1_H1 ;  /* 0x30000003ff047230 */ /* 0x000fe40000004100 */
[C---:B------:R-:W-:Y:S01]  /*f470*/  FFMA.FTZ R47, R44.reuse, R43, -R47 ;  /* 0x0000002b2c2f7223 */ /* 0x040fe2000001082f */
[----:B------:R-:W-:Y:S01]  /*f480*/  FFMA.FTZ R48, R44, R53, R48 ;  /* 0x000000352c307223 */ /* 0x000fe20000010030 */
[----:B------:R-:W-:Y:S02]  /*f490*/  HADD2.F32 R49, -RZ, R10.H0_H0 ;  /* 0x2000000aff317230 */ /* 0x000fe40000004100 */
[C---:B------:R-:W-:Y:S01]  /*f4a0*/  FMUL.FTZ R54, R9.reuse, R52 ;  /* 0x0000003409367220 */ /* 0x040fe20000410000 */
[----:B------:R-:W-:Y:S02]  /*f4b0*/  HADD2.F32 R8, -RZ, R12.H0_H0 ;  /* 0x2000000cff087230 */ /* 0x000fe40000004100 */
[----:B------:R-:W-:Y:S01]  /*f4c0*/  FMUL.FTZ R60, R9, R4 ;  /* 0x00000004093c7220 */ /* 0x000fe20000410000 */
[----:B------:R-:W-:-:S02]  /*f4d0*/  HADD2.F32 R44, -RZ, R20.H0_H0 ;  /* 0x20000014ff2c7230 */ /* 0x000fc40000004100 */
[----:B------:R-:W-:Y:S01]  /*f4e0*/  FFMA.FTZ R54, R5, R4, -R54 ;  /* 0x0000000405367223 */ /* 0x000fe20000010836 */
[----:B------:R-:W-:Y:S02]  /*f4f0*/  HADD2.F32 R10, -RZ, R10.H1_H1 ;  /* 0x3000000aff0a7230 */ /* 0x000fe40000004100 */
[C---:B------:R-:W-:Y:S01]  /*f500*/  FMUL.FTZ R53, R49.reuse, R8 ;  /* 0x0000000831357220 */ /* 0x040fe20000410000 */
[----:B------:R-:W-:Y:S02]  /*f510*/  HADD2.F32 R43, -RZ, R21.H0_H0 ;  /* 0x20000015ff2b7230 */ /* 0x000fe40000004100 */
[----:B------:R-:W-:Y:S01]  /*f520*/  FMUL.FTZ R4, R49, R44 ;  /* 0x0000002c31047220 */ /* 0x000fe20000410000 */
[----:B------:R-:W-:Y:S02]  /*f530*/  HADD2.F32 R9, -RZ, R13.H0_H0 ;  /* 0x2000000dff097230 */ /* 0x000fe40000004100 */
[----:B------:R-:W-:Y:S01]  /*f540*/  FFMA.FTZ R49, R5, R52, R60 ;  /* 0x0000003405317223 */ /* 0x000fe2000001003c */
[C---:B------:R-:W-:Y:S01]  /*f550*/  FFMA.FTZ R53, R45.reuse, R44, R53 ;  /* 0x0000002c2d357223 */ /* 0x040fe20000010035 */
[C---:B------:R-:W-:Y:S01]  /*f560*/  FMUL.FTZ R5, R10.reuse, R43 ;  /* 0x0000002b0a057220 */ /* 0x040fe20000410000 */
[----:B------:R-:W-:Y:S01]  /*f570*/  FFMA.FTZ R51, R45, R8, -R4 ;  /* 0x000000082d337223 */ /* 0x000fe20000010804 */
[----:B------:R-:W-:Y:S01]  /*f580*/  FMUL.FTZ R45, R10, R9 ;  /* 0x000000090a2d7220 */ /* 0x000fe20000410000 */
[----:B------:R-:W-:-:S02]  /*f590*/  HADD2.F32 R50, -RZ, R11.H0_H0 ;  /* 0x2000000bff327230 */ /* 0x000fc40000004100 */
[C---:B------:R-:W-:Y:S01]  /*f5a0*/  FFMA.FTZ R10, R6.reuse, R9, -R5 ;  /* 0x00000009060a7223 */ /* 0x040fe20000010805 */
[----:B------:R-:W-:Y:S02]  /*f5b0*/  HADD2.F32 R9, -RZ, R20.H1_H1 ;  /* 0x30000014ff097230 */ /* 0x000fe40000004100 */
[----:B------:R-:W-:Y:S01]  /*f5c0*/  FFMA.FTZ R44, R6, R43, R45 ;  /* 0x0000002b062c7223 */ /* 0x000fe2000001002d */
[----:B------:R-:W-:Y:S02]  /*f5d0*/  HADD2.F32 R5, -RZ, R12.H1_H1 ;  /* 0x3000000cff057230 */ /* 0x000fe40000004100 */
[----:B------:R-:W-:Y:S02]  /*f5e0*/  HADD2.F32 R11, -RZ, R11.H1_H1 ;  /* 0x3000000bff0b7230 */ /* 0x000fe40000004100 */
[C---:B------:R-:W-:Y:S01]  /*f5f0*/  FMUL.FTZ R43, R50.reuse, R9 ;  /* 0x00000009322b7220 */ /* 0x040fe20000410000 */
[----:B------:R-:W-:Y:S02]  /*f600*/  HADD2.F32 R8, -RZ, R21.H1_H1 ;  /* 0x30000015ff087230 */ /* 0x000fe40000004100 */
[----:B------:R-:W-:Y:S01]  /*f610*/  FMUL.FTZ R50, R50, R5 ;  /* 0x0000000532327220 */ /* 0x000fe20000410000 */
[----:B------:R-:W-:-:S02]  /*f620*/  HADD2.F32 R4, -RZ, R13.H1_H1 ;  /* 0x3000000dff047230 */ /* 0x000fc40000004100 */
[----:B------:R-:W-:Y:S01]  /*f630*/  FFMA.FTZ R43, R46, R5, -R43 ;  /* 0x000000052e2b7223 */ /* 0x000fe2000001082b */
[----:B------:R-:W-:Y:S01]  /*f640*/  F2FP.F16.F32.PACK_AB R5, R54, R47 ;  /* 0x0000002f3605723e */ /* 0x000fe200000000ff */
[C---:B------:R-:W-:Y:S01]  /*f650*/  FMUL.FTZ R6, R11.reuse, R8 ;  /* 0x000000080b067220 */ /* 0x040fe20000410000 */
[-C--:B------:R-:W-:Y:S01]  /*f660*/  FMUL.FTZ R45, R11, R4.reuse ;  /* 0x000000040b2d7220 */ /* 0x080fe20000410000 */
[----:B------:R-:W-:Y:S02]  /*f670*/  FFMA.FTZ R11, R46, R9, R50 ;  /* 0x000000092e0b7223 */ /* 0x000fe40000010032 */
[----:B------:R-:W-:Y:S01]  /*f680*/  FFMA.FTZ R46, R7, R4, -R6 ;  /* 0x00000004072e7223 */ /* 0x000fe20000010806 */
[----:B------:R-:W-:Y:S01]  /*f690*/  F2FP.F16.F32.PACK_AB R4, R55, R56 ;  /* 0x000000383704723e */ /* 0x000fe200000000ff */
[----:B------:R-:W-:Y:S01]  /*f6a0*/  FFMA.FTZ R50, R7, R8, R45 ;  /* 0x0000000807327223 */ /* 0x000fe2000001002d */
[----:B------:R-:W-:Y:S02]  /*f6b0*/  F2FP.F16.F32.PACK_AB R6, R10, R51 ;  /* 0x000000330a06723e */ /* 0x000fe400000000ff */
[----:B------:R-:W-:-:S02]  /*f6c0*/  F2FP.F16.F32.PACK_AB R7, R46, R43 ;  /* 0x0000002b2e07723e */ /* 0x000fc400000000ff */
[----:B------:R-:W-:Y:S02]  /*f6d0*/  F2FP.F16.F32.PACK_AB R8, R57, R58 ;  /* 0x0000003a3908723e */ /* 0x000fe400000000ff */
[----:B------:R-:W-:Y:S01]  /*f6e0*/  F2FP.F16.F32.PACK_AB R9, R49, R48 ;  /* 0x000000303109723e */ /* 0x000fe200000000ff */
[----:B------:R3:W-:Y:S01]  /*f6f0*/  STS.128 [R220], R4 ;  /* 0x00000004dc007388 */ /* 0x0007e20000000c00 */
[----:B------:R-:W-:Y:S02]  /*f700*/  F2FP.F16.F32.PACK_AB R10, R44, R53 ;  /* 0x000000352c0a723e */ /* 0x000fe400000000ff */
[----:B------:R-:W-:-:S05]  /*f710*/  F2FP.F16.F32.PACK_AB R11, R50, R11 ;  /* 0x0000000b320b723e */ /* 0x000fca00000000ff */
[----:B------:R3:W-:Y:S02]  /*f720*/  STS.128 [R33+0xc400], R8 ;  /* 0x00c4000821007388 */ /* 0x0007e40000000c00 */
.L_x_609:
[----:B------:R-:W-:Y:S05]  /*f730*/  BSYNC B1 ;  /* 0x0000000000017941 */ /* 0x000fea0003800000 */
.L_x_608:
[----:B------:R-:W-:-:S13]  /*f740*/  ISETP.GE.AND P0, PT, R225, R24, PT ;  /* 0x00000018e100720c */ /* 0x000fda0003f06270 */
[----:B------:R-:W-:Y:S05]  /*f750*/  @P0 BRA `(.L_x_592) ;  /* 0x00000010003c0947 */ /* 0x000fea0003800000 */
[----:B------:R-:W4:Y:S01]  /*f760*/  LDC R24, c[0x0][0x3f4] ;  /* 0x0000fd00ff187b82 */ /* 0x000f220000000800 */
[C---:B0123--:R-:W-:Y:S01]  /*f770*/  VIADD R5, R16.reuse, 0x20 ;  /* 0x0000002010057836 */ /* 0x04ffe20000000000 */
[C---:B------:R-:W-:Y:S01]  /*f780*/  IADD3 R7, R16.reuse, 0x40, RZ ;  /* 0x0000004010077810 */ /* 0x040fe20007ffe0ff */
[----:B------:R-:W-:Y:S01]  /*f790*/  BSSY B1, `(.L_x_614) ;  /* 0x000005b000017945 */ /* 0x000fe20003800000 */
[-C--:B----4-:R-:W-:Y:S02]  /*f7a0*/  ISETP.GE.AND P0, PT, R16, R24.reuse, PT ;  /* 0x000000181000720c */ /* 0x090fe40003f06270 */
[-C--:B------:R-:W-:Y:S02]  /*f7b0*/  ISETP.GE.AND P1, PT, R5, R24.reuse, PT ;  /* 0x000000180500720c */ /* 0x080fe40003f26270 */
[----:B------:R-:W-:-:S09]  /*f7c0*/  ISETP.GE.AND P2, PT, R7, R24, PT ;  /* 0x000000180700720c */ /* 0x000fd20003f46270 */
[----:B------:R-:W-:Y:S05]  /*f7d0*/  @P0 BRA `(.L_x_615) ;  /* 0x0000000400580947 */ /* 0x000fea0003800000 */
[----:B------:R-:W-:Y:S01]  /*f7e0*/  LEA.HI R4, R24, R191, RZ, 0x1d ;  /* 0x000000bf18047211 */ /* 0x000fe200078fe8ff */
[----:B------:R-:W-:Y:S02]  /*f7f0*/  HADD2.F32 R51, -RZ, R34.H0_H0 ;  /* 0x20000022ff337230 */ /* 0x000fe40000004100 */
[----:B------:R-:W-:Y:S01]  /*f800*/  HADD2.F32 R53, -RZ, R39.H0_H0 ;  /* 0x20000027ff357230 */ /* 0x000fe20000004100 */
[----:B------:R-:W-:Y:S01]  /*f810*/  SHF.R.S32.HI R5, RZ, 0x1f, R4 ;  /* 0x0000001fff057819 */ /* 0x000fe20000011404 */
[----:B------:R-:W-:Y:S02]  /*f820*/  IMAD.SHL.U32 R6, R4, 0x8, RZ ;  /* 0x0000000804067824 */ /* 0x000fe400078e00ff */
[----:B------:R-:W-:Y:S01]  /*f830*/  HADD2.F32 R58, -RZ, R40.H0_H0 ;  /* 0x20000028ff3a7230 */ /* 0x000fe20000004100 */
[----:B------:R-:W-:Y:S01]  /*f840*/  LEA.HI R5, R5, R4, RZ, 0x3 ;  /* 0x0000000405057211 */ /* 0x000fe200078f18ff */
[----:B------:R-:W-:Y:S01]  /*f850*/  HADD2.F32 R56, -RZ, R35.H0_H0 ;  /* 0x20000023ff387230 */ /* 0x000fe20000004100 */
[----:B------:R-:W-:Y:S01]  /*f860*/  LOP3.LUT R4, R167, 0x38, R6, 0xf8, !PT ;  /* 0x00000038a7047812 */ /* 0x000fe200078ef806 */
[----:B------:R-:W-:Y:S01]  /*f870*/  HADD2.F32 R60, -RZ, R39.H1_H1 ;  /* 0x30000027ff3c7230 */ /* 0x000fe20000004100 */
[----:B------:R-:W-:Y:S01]  /*f880*/  SHF.L.U32 R5, R5, 0xa, RZ ;  /* 0x0000000a05057819 */ /* 0x000fe200000006ff */
[----:B------:R-:W-:Y:S01]  /*f890*/  HADD2.F32 R34, -RZ, R34.H1_H1 ;  /* 0x30000022ff227230 */ /* 0x000fe20000004100 */
[----:B------:R-:W-:Y:S01]  /*f8a0*/  LOP3.LUT R8, R4, R223, RZ, 0x3c, !PT ;  /* 0x000000df04087212 */ /* 0x000fe200078e3cff */
[----:B------:R-:W-:Y:S01]  /*f8b0*/  HADD2.F32 R55, -RZ, R40.H1_H1 ;  /* 0x30000028ff377230 */ /* 0x000fe20000004100 */
[----:B------:R-:W-:Y:S01]  /*f8c0*/  LOP3.LUT R9, R5, 0x7fffe000, RZ, 0xc0, !PT ;  /* 0x7fffe00005097812 */ /* 0x000fe200078ec0ff */
[----:B------:R-:W-:Y:S01]  /*f8d0*/  HADD2.F32 R35, -RZ, R35.H1_H1 ;  /* 0x30000023ff237230 */ /* 0x000fe20000004100 */
[----:B------:R-:W0:Y:S01]  /*f8e0*/  LDS.128 R4, [R221] ;  /* 0x00000000dd047984 */ /* 0x000e220000000c00 */
[----:B------:R-:W-:Y:S01]  /*f8f0*/  HADD2.F32 R57, -RZ, R41.H0_H0 ;  /* 0x20000029ff397230 */ /* 0x000fe20000004100 */
        /* <DEDUP_REMOVED lines=11> */
[--C-:B------:R-:W-:Y:S02]  /*f9b0*/  HADD2.F32 R48, -RZ, R9.reuse.H0_H0 ;  /* 0x20000009ff307230 */ /* 0x100fe40000004100 */
[-C--:B------:R-:W-:Y:S01]  /*f9c0*/  FMUL.FTZ R52, R53, R47.reuse ;  /* 0x0000002f35347220 */ /* 0x080fe20000410000 */
[C---:B------:R-:W-:Y:S01]  /*f9d0*/  FMUL.FTZ R54, R51.reuse, R47 ;  /* 0x0000002f33367220 */ /* 0x040fe20000410000 */
[----:B------:R-:W-:Y:S02]  /*f9e0*/  HADD2.F32 R9, -RZ, R9.H1_H1 ;  /* 0x30000009ff097230 */ /* 0x000fe40000004100 */
[-C--:B------:R-:W-:Y:S01]  /*f9f0*/  FMUL.FTZ R39, R58, R8.reuse ;  /* 0x000000083a277220 */ /* 0x080fe20000410000 */
[-C--:B------:R-:W-:Y:S01]  /*fa00*/  FFMA.FTZ R52, R51, R43.reuse, -R52 ;  /* 0x0000002b33347223 */ /* 0x080fe20000010834 */
[----:B------:R-:W-:Y:S01]  /*fa10*/  FFMA.FTZ R54, R53, R43, R54 ;  /* 0x0000002b35367223 */ /* 0x000fe20000010036 */
[----:B------:R-:W-:Y:S01]  /*fa20*/  FMUL.FTZ R43, R56, R8 ;  /* 0x00000008382b7220 */ /* 0x000fe20000410000 */
[----:B------:R-:W-:-:S02]  /*fa30*/  HADD2.F32 R49, -RZ, R10.H0_H0 ;  /* 0x2000000aff317230 */ /* 0x000fc40000004100 */
[----:B------:R-:W-:Y:S01]  /*fa40*/  FFMA.FTZ R39, R56, R4, -R39 ;  /* 0x0000000438277223 */ /* 0x000fe20000010827 */
[----:B------:R-:W-:Y:S01]  /*fa50*/  FMUL.FTZ R47, R60, R48 ;  /* 0x000000303c2f7220 */ /* 0x000fe20000410000 */
[----:B------:R-:W-:Y:S01]  /*fa60*/  FFMA.FTZ R43, R58, R4, R43 ;  /* 0x000000043a2b7223 */ /* 0x000fe2000001002b */
[----:B------:R-:W-:Y:S02]  /*fa70*/  HADD2.F32 R10, -RZ, R10.H1_H1 ;  /* 0x3000000aff0a7230 */ /* 0x000fe40000004100 */
[----:B------:R-:W-:Y:S01]  /*fa80*/  FMUL.FTZ R51, R34, R48 ;  /* 0x0000003022337220 */ /* 0x000fe20000410000 */
[-C--:B------:R-:W-:Y:S01]  /*fa90*/  FMUL.FTZ R4, R55, R9.reuse ;  /* 0x0000000937047220 */ /* 0x080fe20000410000 */
[----:B------:R-:W-:Y:S02]  /*faa0*/  HADD2.F32 R53, -RZ, R37.H0_H0 ;  /* 0x20000025ff357230 */ /* 0x000fe40000004100 */
[----:B------:R-:W-:Y:S01]  /*fab0*/  FMUL.FTZ R8, R35, R9 ;  /* 0x0000000923087220 */ /* 0x000fe20000410000 */
[----:B------:R-:W-:-:S02]  /*fac0*/  HADD2.F32 R56, -RZ, R42.H0_H0 ;  /* 0x2000002aff387230 */ /* 0x000fc40000004100 */
[-C--:B------:R-:W-:Y:S01]  /*fad0*/  FFMA.FTZ R47, R34, R44.reuse, -R47 ;  /* 0x0000002c222f7223 */ /* 0x080fe2000001082f */
[----:B------:R-:W-:Y:S02]  /*fae0*/  HADD2.F32 R48, -RZ, R38.H0_H0 ;  /* 0x20000026ff307230 */ /* 0x000fe40000004100 */
[----:B------:R-:W-:Y:S01]  /*faf0*/  FFMA.FTZ R51, R60, R44, R51 ;  /* 0x0000002c3c337223 */ /* 0x000fe20000010033 */
[-C--:B------:R-:W-:Y:S01]  /*fb00*/  FFMA.FTZ R34, R35, R5.reuse, -R4 ;  /* 0x0000000523227223 */ /* 0x080fe20000010804 */
[----:B------:R-:W-:Y:S01]  /*fb10*/  FFMA.FTZ R40, R55, R5, R8 ;  /* 0x0000000537287223 */ /* 0x000fe20000010008 */
[-C--:B------:R-:W-:Y:S01]  /*fb20*/  FMUL.FTZ R4, R57, R49.reuse ;  /* 0x0000003139047220 */ /* 0x080fe20000410000 */
[----:B------:R-:W-:Y:S01]  /*fb30*/  FMUL.FTZ R44, R53, R49 ;  /* 0x00000031352c7220 */ /* 0x000fe20000410000 */
[-C--:B------:R-:W-:Y:S01]  /*fb40*/  FMUL.FTZ R5, R56, R10.reuse ;  /* 0x0000000a38057220 */ /* 0x080fe20000410000 */
[----:B------:R-:W-:Y:S01]  /*fb50*/  FMUL.FTZ R9, R48, R10 ;  /* 0x0000000a30097220 */ /* 0x000fe20000410000 */
[----:B------:R-:W-:-:S02]  /*fb60*/  HADD2.F32 R50, -RZ, R11.H0_H0 ;  /* 0x2000000bff327230 */ /* 0x000fc40000004100 */
[-C--:B------:R-:W-:Y:S01]  /*fb70*/  FFMA.FTZ R35, R53, R45.reuse, -R4 ;  /* 0x0000002d35237223 */ /* 0x080fe20000010804 */
[----:B------:R-:W-:Y:S01]  /*fb80*/  FFMA.FTZ R44, R57, R45, R44 ;  /* 0x0000002d392c7223 */ /* 0x000fe2000001002c */
[-C--:B------:R-:W-:Y:S01]  /*fb90*/  FFMA.FTZ R10, R48, R6.reuse, -R5 ;  /* 0x00000006300a7223 */ /* 0x080fe20000010805 */
[----:B------:R-:W-:Y:S02]  /*fba0*/  HADD2.F32 R11, -RZ, R11.H1_H1 ;  /* 0x3000000bff0b7230 */ /* 0x000fe40000004100 */
[----:B------:R-:W-:Y:S02]  /*fbb0*/  HADD2.F32 R48, -RZ, R41.H1_H1 ;  /* 0x30000029ff307230 */ /* 0x000fe40000004100 */
[----:B------:R-:W-:Y:S02]  /*fbc0*/  HADD2.F32 R45, -RZ, R42.H1_H1 ;  /* 0x3000002aff2d7230 */ /* 0x000fe40000004100 */
[----:B------:R-:W-:Y:S02]  /*fbd0*/  HADD2.F32 R8, -RZ, R37.H1_H1 ;  /* 0x30000025ff087230 */ /* 0x000fe40000004100 */
[----:B------:R-:W-:Y:S01]  /*fbe0*/  FFMA.FTZ R37, R56, R6, R9 ;  /* 0x0000000638257223 */ /* 0x000fe20000010009 */
[----:B------:R-:W-:-:S02]  /*fbf0*/  HADD2.F32 R41, -RZ, R38.H1_H1 ;  /* 0x30000026ff297230 */ /* 0x000fc40000004100 */
[-C--:B------:R-:W-:Y:S01]  /*fc00*/  FMUL.FTZ R5, R48, R50.reuse ;  /* 0x0000003230057220 */ /* 0x080fe20000410000 */
[--C-:B------:R-:W-:Y:S02]  /*fc10*/  HADD2.F32 R46, -RZ, R7.reuse.H0_H0 ;  /* 0x20000007ff2e7230 */ /* 0x100fe40000004100 */
[-C--:B------:R-:W-:Y:S01]  /*fc20*/  FMUL.FTZ R4, R45, R11.reuse ;  /* 0x0000000b2d047220 */ /* 0x080fe20000410000 */
[----:B------:R-:W-:Y:S02]  /*fc30*/  HADD2.F32 R7, -RZ, R7.H1_H1 ;  /* 0x30000007ff077230 */ /* 0x000fe40000004100 */
[C---:B------:R-:W-:Y:S01]  /*fc40*/  FMUL.FTZ R9, R8.reuse, R50 ;  /* 0x0000003208097220 */ /* 0x040fe20000410000 */
[C---:B------:R-:W-:Y:S01]  /*fc50*/  FMUL.FTZ R6, R41.reuse, R11 ;  /* 0x0000000b29067220 */ /* 0x040fe20000410000 */
[-C--:B------:R-:W-:Y:S01]  /*fc60*/  FFMA.FTZ R11, R8, R46.reuse, -R5 ;  /* 0x0000002e080b7223 */ /* 0x080fe20000010805 */
[----:B------:R-:W-:Y:S01]  /*fc70*/  F2FP.F16.F32.PACK_AB R5, R34, R47 ;  /* 0x0000002f2205723e */ /* 0x000fe200000000ff */
[-C--:B------:R-:W-:Y:S01]  /*fc80*/  FFMA.FTZ R38, R41, R7.reuse, -R4 ;  /* 0x0000000729267223 */ /* 0x080fe20000010804 */
[----:B------:R-:W-:Y:S01]  /*fc90*/  FFMA.FTZ R46, R48, R46, R9 ;  /* 0x0000002e302e7223 */ /* 0x000fe20000010009 */
[----:B------:R-:W-:Y:S01]  /*fca0*/  FFMA.FTZ R41, R45, R7, R6 ;  /* 0x000000072d297223 */ /* 0x000fe20000010006 */
[----:B------:R-:W-:-:S02]  /*fcb0*/  F2FP.F16.F32.PACK_AB R4, R39, R52 ;  /* 0x000000342704723e */ /* 0x000fc400000000ff */
[----:B------:R-:W-:Y:S02]  /*fcc0*/  F2FP.F16.F32.PACK_AB R6, R10, R35 ;  /* 0x000000230a06723e */ /* 0x000fe400000000ff */
[----:B------:R-:W-:Y:S02]  /*fcd0*/  F2FP.F16.F32.PACK_AB R7, R38, R11 ;  /* 0x0000000b2607723e */ /* 0x000fe400000000ff */
[----:B------:R-:W-:Y:S02]  /*fce0*/  F2FP.F16.F32.PACK_AB R8, R43, R54 ;  /* 0x000000362b08723e */ /* 0x000fe400000000ff */
[----:B------:R-:W-:Y:S01]  /*fcf0*/  F2FP.F16.F32.PACK_AB R9, R40, R51 ;  /* 0x000000332809723e */ /* 0x000fe200000000ff */
[----:B------:R0:W-:Y:S01]  /*fd00*/  STS.128 [R221], R4 ;  /* 0x00000004dd007388 */ /* 0x0001e20000000c00 */
[----:B------:R-:W-:Y:S02]  /*fd10*/  F2FP.F16.F32.PACK_AB R10, R37, R44 ;  /* 0x0000002c250a723e */ /* 0x000fe400000000ff */
[----:B------:R-:W-:-:S05]  /*fd20*/  F2FP.F16.F32.PACK_AB R11, R41, R46 ;  /* 0x0000002e290b723e */ /* 0x000fca00000000ff */
[----:B------:R0:W-:Y:S02]  /*fd30*/  STS.128 [R33+0xc400], R8 ;  /* 0x00c4000821007388 */ /* 0x0001e40000000c00 */
.L_x_615:
[----:B------:R-:W-:Y:S05]  /*fd40*/  BSYNC B1 ;  /* 0x0000000000017941 */ /* 0x000fea0003800000 */
.L_x_614:
[----:B------:R-:W-:Y:S04]  /*fd50*/  BSSY B1, `(.L_x_616) ;  /* 0x0000058000017945 */ /* 0x000fe80003800000 */
[----:B------:R-:W-:Y:S05]  /*fd60*/  @P1 BRA `(.L_x_617) ;  /* 0x0000000400581947 */ /* 0x000fea0003800000 */
[----:B0-----:R-:W-:Y:S01]  /*fd70*/  LEA.HI R4, R24, R162, RZ, 0x1d ;  /* 0x000000a218047211 */ /* 0x001fe200078fe8ff */
[----:B------:R-:W-:Y:S02]  /*fd80*/  HADD2.F32 R46, -RZ, R29.H0_H0 ;  /* 0x2000001dff2e7230 */ /* 0x000fe40000004100 */
[----:B------:R-:W-:Y:S01]  /*fd90*/  HADD2.F32 R44, -RZ, R25.H0_H0 ;  /* 0x20000019ff2c7230 */ /* 0x000fe20000004100 */
[----:B------:R-:W-:Y:S01]  /*fda0*/  SHF.R.S32.HI R5, RZ, 0x1f, R4 ;  /* 0x0000001fff057819 */ /* 0x000fe20000011404 */
[----:B------:R-:W-:Y:S01]  /*fdb0*/  HADD2.F32 R47, -RZ, R29.H1_H1 ;  /* 0x3000001dff2f7230 */ /* 0x000fe20000004100 */
[----:B------:R-:W-:Y:S01]  /*fdc0*/  SHF.L.U32 R6, R4, 0x3, RZ ;  /* 0x0000000304067819 */ /* 0x000fe200000006ff */
[--C-:B------:R-:W-:Y:S01]  /*fdd0*/  HADD2.F32 R48, -RZ, R30.reuse.H0_H0 ;  /* 0x2000001eff307230 */ /* 0x100fe20000004100 */
[----:B------:R-:W-:Y:S01]  /*fde0*/  LEA.HI R5, R5, R4, RZ, 0x3 ;  /* 0x0000000405057211 */ /* 0x000fe200078f18ff */
[----:B------:R-:W-:Y:S01]  /*fdf0*/  HADD2.F32 R45, -RZ, R25.H1_H1 ;  /* 0x30000019ff2d7230 */ /* 0x000fe20000004100 */
[----:B------:R-:W-:Y:S01]  /*fe00*/  LOP3.LUT R4, R167, 0x38, R6, 0xf8, !PT ;  /* 0x00000038a7047812 */ /* 0x000fe200078ef806 */
[----:B------:R-:W-:-:S02]  /*fe10*/  HADD2.F32 R49, -RZ, R30.H1_H1 ;  /* 0x3000001eff317230 */ /* 0x000fc40000004100 */
[----:B------:R-:W-:Y:S01]  /*fe20*/  IMAD.SHL.U32 R5, R5, 0x400, RZ ;  /* 0x0000040005057824 */ /* 0x000fe200078e00ff */
[----:B------:R-:W-:-:S04]  /*fe30*/  LOP3.LUT R8, R4, R223, RZ, 0x3c, !PT ;  /* 0x000000df04087212 */ /* 0x000fc800078e3cff */
[----:B------:R-:W-:Y:S02]  /*fe40*/  LOP3.LUT R9, R5, 0x7fffe000, RZ, 0xc0, !PT ;  /* 0x7fffe00005097812 */ /* 0x000fe400078ec0ff */
[----:B------:R-:W0:Y:S02]  /*fe50*/  LDS.128 R4, [R219] ;  /* 0x00000000db047984 */ /* 0x000e240000000c00 */
        /* <DEDUP_REMOVED lines=13> */
[----:B------:R-:W-:Y:S01]  /*ff30*/  FMUL.FTZ R39, R44, R39 ;  /* 0x000000272c277220 */ /* 0x000fe20000410000 */
[----:B------:R-:W-:Y:S02]  /*ff40*/  HADD2.F32 R9, -RZ, R9.H1_H1 ;  /* 0x30000009ff097230 */ /* 0x000fe40000004100 */
[----:B------:R-:W-:Y:S01]  /*ff50*/  FMUL.FTZ R29, R48, R8 ;  /* 0x00000008301d7220 */ /* 0x000fe20000410000 */
[----:B------:R-:W-:Y:S01]  /*ff60*/  FFMA.FTZ R43, R44, R34, -R43 ;  /* 0x000000222c2b7223 */ /* 0x000fe2000001082b */
[----:B------:R-:W-:-:S02]  /*ff70*/  HADD2.F32 R44, -RZ, R26.H0_H0 ;  /* 0x2000001aff2c7230 */ /* 0x000fc40000004100 */
[----:B------:R-:W-:Y:S01]  /*ff80*/  FFMA.FTZ R39, R46, R34, R39 ;  /* 0x000000222e277223 */ /* 0x000fe20000010027 */
[-C--:B------:R-:W-:Y:S01]  /*ff90*/  FMUL.FTZ R34, R47, R40.reuse ;  /* 0x000000282f227220 */ /* 0x080fe20000410000 */
[C---:B------:R-:W-:Y:S01]  /*ffa0*/  FMUL.FTZ R40, R45.reuse, R40 ;  /* 0x000000282d287220 */ /* 0x040fe20000410000 */
[----:B------:R-:W-:Y:S02]  /*ffb0*/  HADD2.F32 R41, -RZ, R10.H0_H0 ;  /* 0x2000000aff297230 */ /* 0x000fe40000004100 */
[C---:B------:R-:W-:Y:S01]  /*ffc0*/  FMUL.FTZ R25, R44.reuse, R8 ;  /* 0x000000082c197220 */ /* 0x040fe20000410000 */
[-C--:B------:R-:W-:Y:S01]  /*ffd0*/  FFMA.FTZ R8, R44, R4.reuse, -R29 ;  /* 0x000000042c087223 */ /* 0x080fe2000001081d */
[-C--:B------:R-:W-:Y:S01]  /*ffe0*/  FFMA.FTZ R34, R45, R35.reuse, -R34 ;  /* 0x000000232d227223 */ /* 0x080fe20000010822 */
[----:B------:R-:W-:Y:S01]  /*fff0*/  FFMA.FTZ R40, R47, R35, R40 ;  /* 0x000000232f287223 */ /* 0x000fe20000010028 */
[----:B------:R-:W-:Y:S01]  /*10000*/  FFMA.FTZ R30, R48, R4, R25 ;  /* 0x00000004301e7223 */ /* 0x000fe20000010019 */
[----:B------:R-:W-:-:S02]  /*10010*/  HADD2.F32 R25, -RZ, R26.H1_H1 ;  /* 0x3000001aff197230 */ /* 0x000fc40000004100 */
[-C--:B------:R-:W-:Y:S01]  /*10020*/  FMUL.FTZ R4, R49, R9.reuse ;  /* 0x0000000931047220 */ /* 0x080fe20000410000 */
[----:B------:R-:W-:Y:S02]  /*10030*/  HADD2.F32 R29, -RZ, R27.H0_H0 ;  /* 0x2000001bff1d7230 */ /* 0x000fe40000004100 */
[----:B------:R-:W-:Y:S02]  /*10040*/  HADD2.F32 R35, -RZ, R31.H0_H0 ;  /* 0x2000001fff237230 */ /* 0x000fe40000004100 */
[C---:B------:R-:W-:Y:S01]  /*10050*/  FMUL.FTZ R26, R25.reuse, R9 ;  /* 0x00000009191a7220 */ /* 0x040fe20000410000 */
[----:B------:R-:W-:Y:S02]  /*10060*/  HADD2.F32 R10, -RZ, R10.H1_H1 ;  /* 0x3000000aff0a7230 */ /* 0x000fe40000004100 */
[----:B------:R-:W-:Y:S01]  /*10070*/  FFMA.FTZ R9, R25, R5, -R4 ;  /* 0x0000000519097223 */ /* 0x000fe20000010804 */
[----:B------:R-:W-:Y:S02]  /*10080*/  HADD2.F32 R48, -RZ, R32.H0_H0 ;  /* 0x20000020ff307230 */ /* 0x000fe40000004100 */
[----:B------:R-:W-:Y:S01]  /*10090*/  FMUL.FTZ R4, R35, R41 ;  /* 0x0000002923047220 */ /* 0x000fe20000410000 */
[----:B------:R-:W-:-:S02]  /*100a0*/  HADD2.F32 R46, -RZ, R28.H0_H0 ;  /* 0x2000001cff2e7230 */ /* 0x000fc40000004100 */
[----:B------:R-:W-:Y:S01]  /*100b0*/  FMUL.FTZ R44, R29, R41 ;  /* 0x000000291d2c7220 */ /* 0x000fe20000410000 */
[----:B------:R-:W-:Y:S01]  /*100c0*/  FFMA.FTZ R25, R49, R5, R26 ;  /* 0x0000000531197223 */ /* 0x000fe2000001001a */
[-C--:B------:R-:W-:Y:S01]  /*100d0*/  FMUL.FTZ R5, R48, R10.reuse ;  /* 0x0000000a30057220 */ /* 0x080fe20000410000 */
[-C--:B------:R-:W-:Y:S01]  /*100e0*/  FFMA.FTZ R26, R29, R37.reuse, -R4 ;  /* 0x000000251d1a7223 */ /* 0x080fe20000010804 */
[----:B------:R-:W-:Y:S01]  /*100f0*/  FFMA.FTZ R44, R35, R37, R44 ;  /* 0x00000025232c7223 */ /* 0x000fe2000001002c */
[--C-:B------:R-:W-:Y:S02]  /*10100*/  HADD2.F32 R42, -RZ, R11.reuse.H0_H0 ;  /* 0x2000000bff2a7230 */ /* 0x100fe40000004100 */
[C---:B------:R-:W-:Y:S01]  /*10110*/  FMUL.FTZ R35, R46.reuse, R10 ;  /* 0x0000000a2e237220 */ /* 0x040fe20000410000 */
[----:B------:R-:W-:Y:S01]  /*10120*/  FFMA.FTZ R29, R46, R6, -R5 ;  /* 0x000000062e1d7223 */ /* 0x000fe20000010805 */
[----:B------:R-:W-:Y:S02]  /*10130*/  HADD2.F32 R11, -RZ, R11.H1_H1 ;  /* 0x3000000bff0b7230 */ /* 0x000fe40000004100 */
[----:B------:R-:W-:-:S02]  /*10140*/  HADD2.F32 R46, -RZ, R31.H1_H1 ;  /* 0x3000001fff2e7230 */ /* 0x000fc40000004100 */
[----:B------:R-:W-:Y:S01]  /*10150*/  FFMA.FTZ R35, R48, R6, R35 ;  /* 0x0000000630237223 */ /* 0x000fe20000010023 */
[----:B------:R-:W-:Y:S02]  /*10160*/  HADD2.F32 R37, -RZ, R32.H1_H1 ;  /* 0x30000020ff257230 */ /* 0x000fe40000004100 */
[----:B------:R-:W-:Y:S02]  /*10170*/  HADD2.F32 R10, -RZ, R27.H1_H1 ;  /* 0x3000001bff0a7230 */ /* 0x000fe40000004100 */
[-C--:B------:R-:W-:Y:S01]  /*10180*/  FMUL.FTZ R5, R46, R42.reuse ;  /* 0x0000002a2e057220 */ /* 0x080fe20000410000 */
[----:B------:R-:W-:Y:S02]  /*10190*/  HADD2.F32 R31, -RZ, R28.H1_H1 ;  /* 0x3000001cff1f7230 */ /* 0x000fe40000004100 */
[----:B------:R-:W-:Y:S01]  /*101a0*/  FMUL.FTZ R4, R37, R11 ;  /* 0x0000000b25047220 */ /* 0x000fe20000410000 */
[--C-:B------:R-:W-:Y:S02]  /*101b0*/  HADD2.F32 R38, -RZ, R7.reuse.H0_H0 ;  /* 0x20000007ff267230 */ /* 0x100fe40000004100 */
[----:B------:R-:W-:Y:S01]  /*101c0*/  FMUL.FTZ R27, R10, R42 ;  /* 0x0000002a0a1b7220 */ /* 0x000fe20000410000 */
[----:B------:R-:W-:-:S02]  /*101d0*/  HADD2.F32 R7, -RZ, R7.H1_H1 ;  /* 0x30000007ff077230 */ /* 0x000fc40000004100 */
[C---:B------:R-:W-:Y:S01]  /*101e0*/  FMUL.FTZ R6, R31.reuse, R11 ;  /* 0x0000000b1f067220 */ /* 0x040fe20000410000 */
[-C--:B------:R-:W-:Y:S01]  /*101f0*/  FFMA.FTZ R11, R10, R38.reuse, -R5 ;  /* 0x000000260a0b7223 */ /* 0x080fe20000010805 */
[----:B------:R-:W-:Y:S01]  /*10200*/  FFMA.FTZ R27, R46, R38, R27 ;  /* 0x000000262e1b7223 */ /* 0x000fe2000001001b */
[-C--:B------:R-:W-:Y:S01]  /*10210*/  FFMA.FTZ R28, R31, R7.reuse, -R4 ;  /* 0x000000071f1c7223 */ /* 0x080fe20000010804 */
[----:B------:R-:W-:Y:S01]  /*10220*/  FFMA.FTZ R32, R37, R7, R6 ;  /* 0x0000000725207223 */ /* 0x000fe20000010006 */
[----:B------:R-:W-:Y:S02]  /*10230*/  F2FP.F16.F32.PACK_AB R4, R8, R43 ;  /* 0x0000002b0804723e */ /* 0x000fe400000000ff */
[----:B------:R-:W-:Y:S02]  /*10240*/  F2FP.F16.F32.PACK_AB R5, R9, R34 ;  /* 0x000000220905723e */ /* 0x000fe400000000ff */
        /* <DEDUP_REMOVED lines=8> */
.L_x_617:
[----:B------:R-:W-:Y:S05]  /*102d0*/  BSYNC B1 ;  /* 0x0000000000017941 */ /* 0x000fea0003800000 */
.L_x_616:
[----:B------:R-:W-:Y:S05]  /*102e0*/  @P2 BRA `(.L_x_592) ;  /* 0x0000000400582947 */ /* 0x000fea0003800000 */
[----:B------:R-:W-:Y:S01]  /*102f0*/  LEA.HI R24, R24, R163, RZ, 0x1d ;  /* 0x000000a318187211 */ /* 0x000fe200078fe8ff */
[----:B01----:R-:W-:Y:S02]  /*10300*/  HADD2.F32 R33, -RZ, R0.H0_H0 ;  /* 0x20000000ff217230 */ /* 0x003fe40000004100 */
[--C-:B------:R-:W-:Y:S01]  /*10310*/  HADD2.F32 R35, -RZ, R14.reuse.H0_H0 ;  /* 0x2000000eff237230 */ /* 0x100fe20000004100 */
        /* <DEDUP_REMOVED lines=14> */
[--C-:B------:R-:W-:Y:S01]  /*10400*/  HADD2.F32 R39, -RZ, R20.reuse.H0_H0 ;  /* 0x20000014ff277230 */ /* 0x100fe20000004100 */
[----:B------:R-:W-:Y:S01]  /*10410*/  IADD3 R9, R8, R9, R179 ;  /* 0x0000000908097210 */ /* 0x000fe20007ffe0b3 */
[----:B------:R-:W-:-:S04]  /*10420*/  HADD2.F32 R20, -RZ, R20.H1_H1 ;  /* 0x30000014ff147230 */ /* 0x000fc80000004100 */
        /* <DEDUP_REMOVED lines=18> */
[----:B------:R-:W-:Y:S01]  /*10550*/  FMUL.FTZ R33, R14, R30 ;  /* 0x0000001e0e217220 */ /* 0x000fe20000410000 */
[----:B------:R-:W-:-:S02]  /*10560*/  HADD2.F32 R31, -RZ, R10.H0_H0 ;  /* 0x2000000aff1f7230 */ /* 0x000fc40000004100 */
[----:B------:R-:W-:Y:S01]  /*10570*/  FMUL.FTZ R15, R0, R30 ;  /* 0x0000001e000f7220 */ /* 0x000fe20000410000 */
[----:B------:R-:W-:Y:S02]  /*10580*/  HADD2.F32 R35, -RZ, R12.H0_H0 ;  /* 0x2000000cff237230 */ /* 0x000fe40000004100 */
[-C--:B------:R-:W-:Y:S01]  /*10590*/  FFMA.FTZ R29, R40, R4.reuse, -R29 ;  /* 0x00000004281d7223 */ /* 0x080fe2000001081d */
[----:B------:R-:W-:Y:S01]  /*105a0*/  FFMA.FTZ R25, R42, R4, R25 ;  /* 0x000000042a197223 */ /* 0x000fe20000010019 */
[-C--:B------:R-:W-:Y:S01]  /*105b0*/  FFMA.FTZ R33, R0, R26.reuse, -R33 ;  /* 0x0000001a00217223 */ /* 0x080fe20000010821 */
[----:B------:R-:W-:Y:S02]  /*105c0*/  HADD2.F32 R10, -RZ, R10.H1_H1 ;  /* 0x3000000aff0a7230 */ /* 0x000fe40000004100 */
[----:B------:R-:W-:Y:S01]  /*105d0*/  FFMA.FTZ R15, R14, R26, R15 ;  /* 0x0000001a0e0f7223 */ /* 0x000fe2000001000f */
[-C--:B------:R-:W-:Y:S01]  /*105e0*/  FMUL.FTZ R0, R37, R9.reuse ;  /* 0x0000000925007220 */ /* 0x080fe20000410000 */
[----:B------:R-:W-:Y:S01]  /*105f0*/  FMUL.FTZ R4, R3, R9 ;  /* 0x0000000903047220 */ /* 0x000fe20000410000 */
[----:B------:R-:W-:-:S02]  /*10600*/  HADD2.F32 R40, -RZ, R21.H0_H0 ;  /* 0x20000015ff287230 */ /* 0x000fc40000004100 */
[-C--:B------:R-:W-:Y:S01]  /*10610*/  FMUL.FTZ R8, R39, R31.reuse ;  /* 0x0000001f27087220 */ /* 0x080fe20000410000 */
[----:B------:R-:W-:Y:S01]  /*10620*/  FMUL.FTZ R26, R35, R31 ;  /* 0x0000001f231a7220 */ /* 0x000fe20000410000 */
[----:B------:R-:W-:Y:S02]  /*10630*/  HADD2.F32 R30, -RZ, R13.H0_H0 ;  /* 0x2000000dff1e7230 */ /* 0x000fe40000004100 */
[-C--:B------:R-:W-:Y:S01]  /*10640*/  FFMA.FTZ R0, R3, R5.reuse, -R0 ;  /* 0x0000000503007223 */ /* 0x080fe20000010800 */
[----:B------:R-:W-:Y:S01]  /*10650*/  FFMA.FTZ R14, R37, R5, R4 ;  /* 0x00000005250e7223 */ /* 0x000fe20000010004 */
[--C-:B------:R-:W-:Y:S02]  /*10660*/  HADD2.F32 R32, -RZ, R11.reuse.H0_H0 ;  /* 0x2000000bff207230 */ /* 0x100fe40000004100 */
[----:B------:R-:W-:Y:S01]  /*10670*/  FMUL.FTZ R5, R40, R10 ;  /* 0x0000000a28057220 */ /* 0x000fe20000410000 */
[-C--:B------:R-:W-:Y:S01]  /*10680*/  FFMA.FTZ R3, R35, R27.reuse, -R8 ;  /* 0x0000001b23037223 */ /* 0x080fe20000010808 */
[----:B------:R-:W-:Y:S01]  /*10690*/  FFMA.FTZ R26, R39, R27, R26 ;  /* 0x0000001b271a7223 */ /* 0x000fe2000001001a */
[----:B------:R-:W-:-:S02]  /*106a0*/  HADD2.F32 R11, -RZ, R11.H1_H1 ;  /* 0x3000000bff0b7230 */ /* 0x000fc40000004100 */
[C---:B------:R-:W-:Y:S01]  /*106b0*/  FMUL.FTZ R9, R30.reuse, R10 ;  /* 0x0000000a1e097220 */ /* 0x040fe20000410000 */
[----:B------:R-:W-:Y:S02]  /*106c0*/  HADD2.F32 R27, -RZ, R21.H1_H1 ;  /* 0x30000015ff1b7230 */ /* 0x000fe40000004100 */
[----:B------:R-:W-:Y:S01]  /*106d0*/  FFMA.FTZ R10, R30, R6, -R5 ;  /* 0x000000061e0a7223 */ /* 0x000fe20000010805 */
[----:B------:R-:W-:Y:S02]  /*106e0*/  HADD2.F32 R12, -RZ, R12.H1_H1 ;  /* 0x3000000cff0c7230 */ /* 0x000fe40000004100 */
[----:B------:R-:W-:Y:S01]  /*106f0*/  FMUL.FTZ R5, R20, R32 ;  /* 0x0000002014057220 */ /* 0x000fe20000410000 */
[----:B------:R-:W-:Y:S02]  /*10700*/  HADD2.F32 R21, -RZ, R13.H1_H1 ;  /* 0x3000000dff157230 */ /* 0x000fe40000004100 */
[----:B------:R-:W-:Y:S01]  /*10710*/  FFMA.FTZ R13, R40, R6, R9 ;  /* 0x00000006280d7223 */ /* 0x000fe20000010009 */
[----:B------:R-:W-:-:S02]  /*10720*/  HADD2.F32 R28, -RZ, R7.H0_H0 ;  /* 0x20000007ff1c7230 */ /* 0x000fc40000004100 */
        /* <DEDUP_REMOVED lines=18> */
.L_x_592:
[----:B------:R-:W-:Y:S05]  /*10850*/  BSYNC B0 ;  /* 0x0000000000007941 */ /* 0x000fea0003800000 */
.L_x_573:
[----:B------:R-:W-:Y:S01]  /*10860*/  @!PT LDS RZ, [RZ] ;  /* 0x00000000fffff984 */ /* 0x000fe20000000800 */
[----:B------:R-:W-:Y:S01]  /*10870*/  @!PT LDS RZ, [RZ] ;  /* 0x00000000fffff984 */ /* 0x000fe20000000800 */
[----:B------:R-:W-:Y:S01]  /*10880*/  @!PT LDS RZ, [RZ] ;  /* 0x00000000fffff984 */ /* 0x000fe20000000800 */
[----:B------:R-:W-:Y:S01]  /*10890*/  @!PT LDS RZ, [RZ] ;  /* 0x00000000fffff984 */ /* 0x000fe20000000800 */
[----:B------:R5:W-:Y:S06]  /*108a0*/  MEMBAR.ALL.CTA ;  /* 0x0000000000007992 */ /* 0x000bec0000008000 */
[----:B-----5:R-:W5:Y:S01]  /*108b0*/  FENCE.VIEW.ASYNC.S ;  /* 0x00000000000073c6 */ /* 0x020f620000000000 */
[----:B------:R-:W-:Y:S05]  /*108c0*/  WARPSYNC.ALL ;  /* 0x0000000000007948 */ /* 0x000fea0003800000 */
[----:B-----5:R-:W-:Y:S06]  /*108d0*/  BAR.SYNC.DEFER_BLOCKING 0xd, 0x100 ;  /* 0x0344000000007b1d */ /* 0x020fec0000010000 */
.L_x_571:
[----:B------:R-:W2:Y:S02]  /*108e0*/  LDL R0, [R1+0x30] ;  /* 0x0000300001007983 */ /* 0x000ea40000100800 */
[----:B--2---:R-:W-:-:S13]  /*108f0*/  R2UR UR4, R0 ;  /* 0x00000000000472ca */ /* 0x004fda00000e0000 */
[----:B------:R-:W-:-:S04]  /*10900*/  MOV R0, UR4 ;  /* 0x0000000400007c02 */ /* 0x000fc80008000f00 */
[----:B------:R-:W-:-:S13]  /*10910*/  ISETP.NE.AND P0, PT, R0, 0x3, PT ;  /* 0x000000030000780c */ /* 0x000fda0003f05270 */
[----:B------:R-:W-:Y:S05]  /*10920*/  @!P0 BRA `(.L_x_618) ;  /* 0x0000000000048947 */ /* 0x000fea0003800000 */
[----:B------:R-:W-:Y:S01]  /*10930*/  BPT.TRAP 0x1 ;  /* 0x000000040000795c */ /* 0x000fe20000300000 */
.L_x_618:
[----:B------:R-:W-:Y:S01]  /*10940*/  IMAD R0, R173, 0x8, R2 ;  /* 0x00000008ad007824 */ /* 0x000fe200078e0202 */
[----:B01----:R-:W-:-:S04]  /*10950*/  SHF.L.U32 R3, R180, 0x1f, RZ ;  /* 0x0000001fb4037819 */ /* 0x003fc800000006ff */
[----:B------:R0:W1:Y:S01]  /*10960*/  SYNCS.PHASECHK.TRANS64.TRYWAIT P1, [R0+URZ+0x2a830], R3 ;  /* 0x02a83003000075a7 */ /* 0x000062000802017f */
[----:B------:R-:W-:Y:S05]  /*10970*/  @!P0 BRA `(.L_x_619) ;  /* 0x0000000000048947 */ /* 0x000fea0003800000 */
[----:B------:R-:W-:Y:S01]  /*10980*/  BPT.TRAP 0x1 ;  /* 0x000000040000795c */ /* 0x000fe20000300000 */
.L_x_619:
[----:B------:R-:W-:Y:S01]  /*10990*/  MOV R87, RZ ;  /* 0x000000ff00577202 */ /* 0x000fe20000000f00 */
[----:B-1----:R-:W-:Y:S06]  /*109a0*/  @P1 BRA `(.L_x_620) ;  /* 0x0000000000081947 */ /* 0x002fec0003800000 */
[----:B------:R-:W1:Y:S02]  /*109b0*/  SYNCS.PHASECHK.TRANS64.TRYWAIT P1, [R0+URZ+0x2a830], R3 ;  /* 0x02a83003000075a7 */ /* 0x000e64000802017f */
[----:B-1----:R-:W-:Y:S05]  /*109c0*/  @!P1 BRA `(.L_x_621) ;  /* 0x000000f000509947 */ /* 0x002fea0003800000 */
.L_x_620:
[----:B------:R-:W-:Y:S05]  /*109d0*/  WARPSYNC.ALL ;  /* 0x0000000000007948 */ /* 0x000fea0003800000 */
[----:B01----:R-:W-:Y:S01]  /*109e0*/  VIADD R3, R2, 0x18400 ;  /* 0x0001840002037836 */ /* 0x003fe20000000000 */
[----:B------:R-:W-:Y:S01]  /*109f0*/  R2UR UR4, R36 ;  /* 0x00000000240472ca */ /* 0x000fe200000e0000 */
[----:B------:R-:W-:Y:S01]  /*10a00*/  UMOV UR9, 0x40000040 ;  /* 0x4000004000097882 */ /* 0x000fe20000000000 */
[----:B---34-:R-:W-:Y:S01]  /*10a10*/  MOV R7, 0x40000040 ;  /* 0x4000004000077802 */ /* 0x018fe20000000f00 */
[----:B------:R-:W-:Y:S01]  /*10a20*/  WARPGROUP.ARRIVE ;  /* 0x00000000000079c5 */ /* 0x000fe20000000000 */
[----:B------:R-:W-:Y:S01]  /*10a30*/  SHF.R.U32.HI R3, RZ, 0x4, R3 ;  /* 0x00000004ff037819 */ /* 0x000fe20000011603 */
[----:B------:R-:W-:Y:S01]  /*10a40*/  UMOV UR57, 0x40000040 ;  /* 0x4000004000397882 */ /* 0x000fe20000000000 */
[----:B------:R-:W-:Y:S01]  /*10a50*/  R2UR UR11, R7 ;  /* 0x00000000070b72ca */ /* 0x000fe200000e0000 */
[----:B------:R-:W-:Y:S01]  /*10a60*/  UMOV UR53, 0x40000040 ;  /* 0x4000004000357882 */ /* 0x000fe20000000000 */
[----:B------:R-:W-:Y:S01]  /*10a70*/  LOP3.LUT R3, R3, 0x3fff, RZ, 0xc0, !PT ;  /* 0x00003fff03037812 */ /* 0x000fe200078ec0ff */
[----:B------:R-:W-:Y:S01]  /*10a80*/  UMOV UR49, 0x40000040 ;  /* 0x4000004000317882 */ /* 0x000fe20000000000 */
[----:B------:R-:W-:Y:S01]  /*10a90*/  MOV R9, 0x40000040 ;  /* 0x4000004000097802 */ /* 0x000fe20000000f00 */
[----:B------:R-:W-:Y:S01]  /*10aa0*/  UMOV UR45, 0x40000040 ;  /* 0x40000040002d7882 */ /* 0x000fe20000000000 */
[----:B------:R-:W-:Y:S01]  /*10ab0*/  LOP3.LUT R5, R3, 0x10000, RZ, 0xfc, !PT ;  /* 0x0001000003057812 */ /* 0x000fe200078efcff */
[----:B------:R-:W-:Y:S01]  /*10ac0*/  ULOP3.LUT UR4, UR4, 0x10000, URZ, 0xfc, !UPT ;  /* 0x0001000004047892 */ /* 0x000fe2000f8efc3f */
[----:B------:R-:W-:Y:S01]  /*10ad0*/  MOV R11, UR9 ;  /* 0x00000009000b7c02 */ /* 0x000fe20008000f00 */
[----:B------:R-:W-:Y:S01]  /*10ae0*/  UMOV UR41, 0x40000040 ;  /* 0x4000004000297882 */ /* 0x000fe20000000000 */
[----:B------:R-:W-:Y:S01]  /*10af0*/  MOV R7, 0x40000040 ;  /* 0x4000004000077802 */ /* 0x000fe20000000f00 */
[----:B------:R-:W-:Y:S01]  /*10b00*/  IMAD R6, R173, 0x900, R5 ;  /* 0x00000900ad067824 */ /* 0x000fe200078e0205 */
[----:B------:R-:W-:-:S02]  /*10b10*/  UIADD3 UR5, UR4, 0x2, URZ ;  /* 0x0000000204057890 */ /* 0x000fc4000fffe03f */
[----:B------:R-:W-:Y:S01]  /*10b20*/  UMOV UR8, UR4 ;  /* 0x0000000400087c82 */ /* 0x000fe20008000000 */
[C---:B------:R-:W-:Y:S01]  /*10b30*/  VIADD R8, R6.reuse, 0x2 ;  /* 0x0000000206087836 */ /* 0x040fe20000000000 */
[----:B------:R-:W-:Y:S01]  /*10b40*/  R2UR UR10, R6 ;  /* 0x00000000060a72ca */ /* 0x000fe200000e0000 */
[----:B------:R-:W-:Y:S01]  /*10b50*/  IMAD.U32 R10, RZ, RZ, UR8 ;  /* 0x00000008ff0a7e24 */ /* 0x000fe2000f8e00ff */
[----:B------:R-:W-:Y:S01]  /*10b60*/  UIADD3 UR56, UR4, 0x404, URZ ;  /* 0x0000040404387890 */ /* 0x000fe2000fffe03f */
[----:B------:R-:W-:Y:S01]  /*10b70*/  R2UR UR39, R7 ;  /* 0x00000000072772ca */ /* 0x000fe200000e0000 */
[----:B------:R-:W-:Y:S02]  /*10b80*/  UIADD3 UR52, UR4, 0x406, URZ ;  /* 0x0000040604347890 */ /* 0x000fe4000fffe03f */
[----:B------:R0:W-:Y:S01]  /*10b90*/  STL.64 [R1+0x28], R10 ;  /* 0x0000280a01007387 */ /* 0x0001e20000100a00 */
[----:B------:R-:W-:Y:S02]  /*10ba0*/  UIADD3 UR48, UR4, 0x800, URZ ;  /* 0x0000080004307890 */ /* 0x000fe4000fffe03f */
[----:B------:R-:W-:-:S02]  /*10bb0*/  UIADD3 UR44, UR4, 0x802, URZ ;  /* 0x00000802042c7890 */ /* 0x000fc4000fffe03f */
[----:B------:R-:W-:Y:S02]  /*10bc0*/  UIADD3 UR40, UR4, 0x804, URZ ;  /* 0x0000080404287890 */ /* 0x000fe4000fffe03f */
[----:B------:R-:W-:Y:S01]  /*10bd0*/  HGMMA.64x96x16.F32 R24, gdesc[UR8], RZ, !UPT, gsb0 ;  /* 0x01600000081879f0 */ /* 0x000fe2000c0008ff */
[----:B------:R-:W-:Y:S01]  /*10be0*/  R2UR UR10, R8 ;  /* 0x00000000080a72ca */ /* 0x000fe200000e0000 */
[----:B------:R-:W-:Y:S01]  /*10bf0*/  UMOV UR8, UR5 ;  /* 0x0000000500087c82 */ /* 0x000fe20008000000 */
[----:B------:R-:W-:Y:S01]  /*10c00*/  R2UR UR11, R9 ;  /* 0x00000000090b72ca */ /* 0x000fe200000e0000 */
[----:B------:R-:W-:Y:S01]  /*10c10*/  UMOV UR9, 0x40000040 ;  /* 0x4000004000097882 */ /* 0x000fe20000000000 */
[----:B------:R-:W-:Y:S01]  /*10c20*/  VIADD R8, R6, 0x4 ;  /* 0x0000000406087836 */ /* 0x000fe20000000000 */
[----:B------:R-:W-:Y:S01]  /*10c30*/  MOV R9, 0x40000040 ;  /* 0x4000004000097802 */ /* 0x000fe20000000f00 */
[----:B------:R-:W-:Y:S01]  /*10c40*/  UIADD3 UR5, UR4, 0x4, URZ ;  /* 0x0000000404057890 */ /* 0x000fe2000fffe03f */
[----:B0-----:R-:W-:Y:S01]  /*10c50*/  IMAD.U32 R10, RZ, RZ, UR8 ;  /* 0x00000008ff0a7e24 */ /* 0x001fe2000f8e00ff */
[----:B------:R-:W-:Y:S01]  /*10c60*/  MOV R11, UR9 ;  /* 0x00000009000b7c02 */ /* 0x000fe20008000f00 */
[----:B------:R-:W-:Y:S01]  /*10c70*/  UIADD3 UR36, UR4, 0x806, URZ ;  /* 0x0000080604247890 */ /* 0x000fe2000fffe03f */
[----:B------:R-:W-:-:S03]  /*10c80*/  UMOV UR37, 0x40000040 ;  /* 0x4000004000257882 */ /* 0x000fc60000000000 */
[----:B------:R0:W-:Y:S01]  /*10c90*/  STL.64 [R1+0x20], R10 ;  /* 0x0000200a01007387 */ /* 0x0001e20000100a00 */
[----:B------:R-:W-:Y:S02]  /*10ca0*/  WARPGROUP.DEPBAR.LE gsb0, 0x0 ;  /* 0x00008000000079c5 */ /* 0x000fe40000010000 */
[----:B------:R-:W-:-:S06]  /*10cb0*/  WARPGROUP.ARRIVE ;  /* 0x00000000000079c5 */ /* 0x000fcc0000000000 */
[----:B------:R-:W-:Y:S01]  /*10cc0*/  HGMMA.64x96x16.F32 R24, gdesc[UR8], R24, gsb0 ;  /* 0x01600000081879f0 */ /* 0x000fe20008000818 */
        /* <DEDUP_REMOVED lines=8> */
[----:B------:R-:W-:-:S05]  /*10d50*/  MOV R11, UR9 ;  /* 0x00000009000b7c02 */ /* 0x000fca0008000f00 */
        /* <DEDUP_REMOVED lines=36> */
[----:B0-----:R-:W-:Y:S01]  /*10fa0*/  IMAD.U32 R10, RZ, RZ, UR8 ;  /* 0x00000008ff0a7e24 */ /* 0x001fe2000f8e00ff */
[----:B------:R-:W-:Y:S02]  /*10fb0*/  MOV R11, UR9 ;  /* 0x00000009000b7c02 */ /* 0x000fe40008000f00 */
[----:B------:R-:W-:Y:S01]  /*10fc0*/  R2UR UR58, R8 ;  /* 0x00000000083a72ca */ /* 0x000fe200000e0000 */
[----:B------:R-:W-:Y:S01]  /*10fd0*/  VIADD R8, R6, 0x306 ;  /* 0x0000030606087836 */ /* 0x000fe20000000000 */
[----:B------:R-:W-:Y:S01]  /*10fe0*/  R2UR UR59, R9 ;  /* 0x00000000093b72ca */ /* 0x000fe200000e0000 */
[----:B------:R0:W-:Y:S01]  /*10ff0*/  STL.64 [R1], R10 ;  /* 0x0000000a01007387 */ /* 0x0001e20000100a00 */
[----:B------:R-:W-:-:S02]  /*11000*/  MOV R9, 0x40000040 ;  /* 0x4000004000097802 */ /* 0x000fc40000000f00 */
[----:B------:R-:W-:Y:S01]  /*11010*/  R2UR UR54, R8 ;  /* 0x00000000083672ca */ /* 0x000fe200000e0000 */
[----:B------:R-:W-:Y:S01]  /*11020*/  VIADD R8, R6, 0x600 ;  /* 0x0000060006087836 */ /* 0x000fe20000000000 */
[----:B------:R-:W-:Y:S02]  /*11030*/  R2UR UR55, R9 ;  /* 0x00000000093772ca */ /* 0x000fe400000e0000 */
[----:B------:R-:W-:Y:S02]  /*11040*/  MOV R9, 0x40000040 ;  /* 0x4000004000097802 */ /* 0x000fe40000000f00 */
[----:B------:R-:W-:Y:S01]  /*11050*/  R2UR UR50, R8 ;  /* 0x00000000083272ca */ /* 0x000fe200000e0000 */
[----:B------:R-:W-:Y:S01]  /*11060*/  VIADD R8, R6, 0x602 ;  /* 0x0000060206087836 */ /* 0x000fe20000000000 */
[----:B------:R-:W-:Y:S02]  /*11070*/  R2UR UR51, R9 ;  /* 0x00000000093372ca */ /* 0x000fe400000e0000 */
[----:B------:R-:W-:-:S02]  /*11080*/  MOV R9, 0x40000040 ;  /* 0x4000004000097802 */ /* 0x000fc40000000f00 */
[----:B------:R-:W-:Y:S01]  /*11090*/  R2UR UR46, R8 ;  /* 0x00000000082e72ca */ /* 0x000fe200000e0000 */
[C---:B------:R-:W-:Y:S01]  /*110a0*/  VIADD R8, R6.reuse, 0x604 ;  /* 0x0000060406087836 */ /* 0x040fe20000000000 */
[----:B------:R-:W-:Y:S01]  /*110b0*/  R2UR UR47, R9 ;  /* 0x00000000092f72ca */ /* 0x000fe200000e0000 */
[----:B------:R-:W-:Y:S01]  /*110c0*/  VIADD R6, R6, 0x606 ;  /* 0x0000060606067836 */ /* 0x000fe20000000000 */
[----:B------:R-:W-:Y:S02]  /*110d0*/  MOV R9, 0x40000040 ;  /* 0x4000004000097802 */ /* 0x000fe40000000f00 */
[----:B------:R-:W-:Y:S02]  /*110e0*/  R2UR UR42, R8 ;  /* 0x00000000082a72ca */ /* 0x000fe400000e0000 */
[----:B------:R-:W-:Y:S02]  /*110f0*/  R2UR UR43, R9 ;  /* 0x00000000092b72ca */ /* 0x000fe400000e0000 */
[----:B------:R-:W-:Y:S01]  /*11100*/  R2UR UR38, R6 ;  /* 0x00000000062672ca */ /* 0x000fe200000e0000 */
[----:B------:R-:W-:-:S02]  /*11110*/  WARPGROUP.DEPBAR.LE gsb0, 0x0 ;  /* 0x00008000000079c5 */ /* 0x000fc40000010000 */
        /* <DEDUP_REMOVED lines=21> */
[----:B0-----:R-:W-:Y:S05]  /*11270*/  @!P0 BRA `(.L_x_622) ;  /* 0x0000000000048947 */ /* 0x001fea0003800000 */
[----:B------:R-:W-:Y:S01]  /*11280*/  BPT.TRAP 0x1 ;  /* 0x000000040000795c */ /* 0x000fe20000300000 */
.L_x_622:
[----:B------:R-:W-:Y:S01]  /*11290*/  ULDC UR4, c[0x0][0x9d8] ;  /* 0x0002760000047ab9 */ /* 0x000fe20000000800 */
[----:B------:R-:W-:Y:S02]  /*112a0*/  IMAD.IADD R7, R228, 0x1, R147 ;  /* 0x00000001e4077824 */ /* 0x000fe400078e0293 */
[----:B------:R-:W-:Y:S01]  /*112b0*/  FMUL.FTZ R24, R24, UR4 ;  /* 0x0000000418187c20 */ /* 0x000fe20008410000 */
[----:B------:R-:W-:Y:S01]  /*112c0*/  FMUL.FTZ R25, R25, UR4 ;  /* 0x0000000419197c20 */ /* 0x000fe20008410000 */
[----:B------:R-:W-:Y:S01]  /*112d0*/  FMUL.FTZ R28, R28, UR4 ;  /* 0x000000041c1c7c20 */ /* 0x000fe20008410000 */
[----:B------:R-:W-:Y:S01]  /*112e0*/  FMUL.FTZ R29, R29, UR4 ;  /* 0x000000041d1d7c20 */ /* 0x000fe20008410000 */
[----:B------:R-:W-:Y:S01]  /*112f0*/  FMUL.FTZ R32, R32, UR4 ;  /* 0x0000000420207c20 */ /* 0x000fe20008410000 */
[----:B------:R-:W-:Y:S01]  /*11300*/  IMAD R8, R194, -0x60, R7 ;  /* 0xffffffa0c2087824 */ /* 0x000fe200078e0207 */
[----:B------:R-:W0:Y:S01]  /*11310*/  MUFU.TANH R24, R24 ;  /* 0x0000001800187308 */ /* 0x000e220000002400 */
[----:B------:R-:W-:Y:S01]  /*11320*/  FMUL.FTZ R33, R33, UR4 ;  /* 0x0000000421217c20 */ /* 0x000fe20008410000 */
[----:B------:R-:W-:Y:S01]  /*11330*/  FMUL.FTZ R26, R26, UR4 ;  /* 0x000000041a1a7c20 */ /* 0x000fe20008410000 */
[----:B------:R-:W-:Y:S01]  /*11340*/  FMUL.FTZ R36, R36, UR4 ;  /* 0x0000000424247c20 */ /* 0x000fe20008410000 */
[C---:B------:R-:W-:Y:S01]  /*11350*/  ISETP.GT.AND P6, PT, R8.reuse, RZ, PT ;  /* 0x000000ff0800720c */ /* 0x040fe20003fc4270 */
[----:B------:R-:W-:Y:S01]  /*11360*/  FMUL.FTZ R27, R27, UR4 ;  /* 0x000000041b1b7c20 */ /* 0x000fe20008410000 */
[C---:B------:R-:W-:Y:S01]  /*11370*/  ISETP.GT.AND P5, PT, R8.reuse, 0x1, PT ;  /* 0x000000010800780c */ /* 0x040fe20003fa4270 */
[----:B------:R-:W-:Y:S01]  /*11380*/  FMUL.FTZ R37, R37, UR4 ;  /* 0x0000000425257c20 */ /* 0x000fe20008410000 */
[----:B------:R-:W1:Y:S01]  /*11390*/  MUFU.TANH R25, R25 ;  /* 0x0000001900197308 */ /* 0x000e620000002400 */
[----:B------:R-:W-:Y:S01]  /*113a0*/  ISETP.GT.AND P4, PT, R8, 0x8, PT ;  /* 0x000000080800780c */ /* 0x000fe20003f84270 */
[----:B------:R-:W-:Y:S01]  /*113b0*/  FMUL.FTZ R30, R30, UR4 ;  /* 0x000000041e1e7c20 */ /* 0x000fe20008410000 */
[----:B------:R-:W-:Y:S01]  /*113c0*/  FMUL.FTZ R59, R59, UR4 ;  /* 0x000000043b3b7c20 */ /* 0x000fe20008410000 */
[----:B------:R-:W-:Y:S01]  /*113d0*/  ISETP.GT.AND P3, PT, R8, 0x9, PT ;  /* 0x000000090800780c */ /* 0x000fe20003f64270 */
[----:B------:R-:W-:Y:S01]  /*113e0*/  FMUL.FTZ R40, R40, UR4 ;  /* 0x0000000428287c20 */ /* 0x000fe20008410000 */
[----:B------:R-:W-:Y:S01]  /*113f0*/  FMUL.FTZ R31, R31, UR4 ;  /* 0x000000041f1f7c20 */ /* 0x000fe20008410000 */
[----:B------:R-:W-:Y:S01]  /*11400*/  ISETP.GT.AND P2, PT, R8, 0x10, PT ;  /* 0x000000100800780c */ /* 0x000fe20003f44270 */
[----:B------:R-:W2:Y:S01]  /*11410*/  MUFU.TANH R28, R28 ;  /* 0x0000001c001c7308 */ /* 0x000ea20000002400 */
[----:B0-----:R-:W-:Y:S01]  /*11420*/  FSEL R101, R24, -INF , P6 ;  /* 0xff80000018657808 */ /* 0x001fe20003000000 */
[----:B------:R-:W-:Y:S01]  /*11430*/  FMUL.FTZ R34, R34, UR4 ;  /* 0x0000000422227c20 */ /* 0x000fe20008410000 */
[----:B------:R-:W-:Y:S01]  /*11440*/  FMUL.FTZ R41, R41, UR4 ;  /* 0x0000000429297c20 */ /* 0x000fe20008410000 */
[----:B------:R-:W-:Y:S01]  /*11450*/  FMUL.FTZ R61, R61, UR4 ;  /* 0x000000043d3d7c20 */ /* 0x000fe20008410000 */
[----:B------:R-:W-:Y:S01]  /*11460*/  FMUL.FTZ R7, R69, UR4 ;  /* 0x0000000445077c20 */ /* 0x000fe20008410000 */
[----:B------:R-:W-:Y:S01]  /*11470*/  ISETP.GT.AND P1, PT, R8, 0x11, PT ;  /* 0x000000110800780c */ /* 0x000fe20003f24270 */
[----:B------:R-:W-:Y:S01]  /*11480*/  FMUL.FTZ R44, R44, UR4 ;  /* 0x000000042c2c7c20 */ /* 0x000fe20008410000 */
[----:B------:R-:W-:Y:S01]  /*11490*/  MUFU.TANH R29, R29 ;  /* 0x0000001d001d7308 */ /* 0x000fe20000002400 */
[----:B-1----:R-:W-:Y:S01]  /*114a0*/  FSEL R79, R25, -INF , P5 ;  /* 0xff800000194f7808 */ /* 0x002fe20002800000 */
[----:B------:R-:W-:Y:S01]  /*114b0*/  FMUL.FTZ R35, R35, UR4 ;  /* 0x0000000423237c20 */ /* 0x000fe20008410000 */
[----:B------:R-:W-:Y:S01]  /*114c0*/  FMUL.FTZ R65, R65, UR4 ;  /* 0x0000000441417c20 */ /* 0x000fe20008410000 */
[----:B------:R-:W-:Y:S01]  /*114d0*/  FMUL.FTZ R38, R38, UR4 ;  /* 0x0000000426267c20 */ /* 0x000fe20008410000 */
[----:B------:R-:W-:Y:S01]  /*114e0*/  FMNMX.FTZ R12, R101, R79, !PT ;  /* 0x0000004f650c7209 */ /* 0x000fe20007810000 */
[----:B------:R-:W-:Y:S01]  /*114f0*/  FMUL.FTZ R45, R45, UR4 ;  /* 0x000000042d2d7c20 */ /* 0x000fe20008410000 */
[----:B------:R-:W-:Y:S01]  /*11500*/  FMUL.FTZ R47, R47, UR4 ;  /* 0x000000042f2f7c20 */ /* 0x000fe20008410000 */
[----:B------:R-:W0:Y:S01]  /*11510*/  MUFU.TANH R32, R32 ;  /* 0x0000002000207308 */ /* 0x000e220000002400 */
[----:B--2---:R-:W-:Y:S01]  /*11520*/  FSEL R77, R28, -INF , P4 ;  /* 0xff8000001c4d7808 */ /* 0x004fe20002000000 */
[----:B------:R-:W-:Y:S01]  /*11530*/  FMUL.FTZ R55, R55, UR4 ;  /* 0x0000000437377c20 */ /* 0x000fe20008410000 */
[----:B------:R-:W-:Y:S01]  /*11540*/  FMUL.FTZ R48, R48, UR4 ;  /* 0x0000000430307c20 */ /* 0x000fe20008410000 */
[----:B------:R-:W-:Y:S01]  /*11550*/  FMUL.FTZ R39, R39, UR4 ;  /* 0x0000000427277c20 */ /* 0x000fe20008410000 */
[----:B------:R-:W-:Y:S01]  /*11560*/  FMNMX.FTZ R12, R77, R12, !PT ;  /* 0x0000000c4d0c7209 */ /* 0x000fe20007810000 */
        /* <DEDUP_REMOVED lines=10> */
[----:B------:R-:W-:Y:S01]  /*11610*/  MUFU.TANH R33, R33 ;  /* 0x0000002100217308 */ /* 0x000fe20000002400 */
[----:B0-----:R-:W-:Y:S01]  /*11620*/  FSEL R69, R32, -INF , P2 ;  /* 0xff80000020457808 */ /* 0x001fe20001000000 */
[----:B------:R-:W-:Y:S01]  /*11630*/  FMUL.FTZ R57, R57, UR4 ;  /* 0x0000000439397c20 */ /* 0x000fe20008410000 */
[----:B------:R-:W-:Y:S01]  /*11640*/  FMUL.FTZ R60, R60, UR4 ;  /* 0x000000043c3c7c20 */ /* 0x000fe20008410000 */
[----:B------:R-:W-:Y:S01]  /*11650*/  FMUL.FTZ R54, R54, UR4 ;  /* 0x0000000436367c20 */ /* 0x000fe20008410000 */
[----:B------:R-:W-:Y:S01]  /*11660*/  FMUL.FTZ R64, R64, UR4 ;  /* 0x0000000440407c20 */ /* 0x000fe20008410000 */
[----:B------:R-:W-:Y:S01]  /*11670*/  FMUL.FTZ R58, R58, UR4 ;  /* 0x000000043a3a7c20 */ /* 0x000fe20008410000 */
[----:B------:R-:W-:Y:S01]  /*11680*/  FMUL.FTZ R68, R68, UR4 ;  /* 0x0000000444447c20 */ /* 0x000fe20008410000 */
[----:B------:R-:W0:Y:S01]  /*11690*/  MUFU.TANH R4, R27 ;  /* 0x0000001b00047308 */ /* 0x000e220000002400 */
[----:B-1----:R-:W-:Y:S01]  /*116a0*/  FSEL R3, R3, -INF , P6 ;  /* 0xff80000003037808 */ /* 0x002fe20003000000 */
[----:B------:R-:W-:Y:S01]  /*116b0*/  ULDC UR5, c[0x0][0x988] ;  /* 0x0002620000057ab9 */ /* 0x000fe20000000800 */
[----:B------:R-:W-:Y:S01]  /*116c0*/  ISETP.GT.AND P6, PT, R8, 0x18, PT ;  /* 0x000000180800780c */ /* 0x000fe20003fc4270 */
[----:B------:R-:W-:Y:S01]  /*116d0*/  FMUL.FTZ R62, R62, UR4 ;  /* 0x000000043e3e7c20 */ /* 0x000fe20008410000 */
[----:B------:R-:W-:Y:S01]  /*116e0*/  P2R R10, PR, RZ, 0x1 ;  /* 0x00000001ff0a7803 */ /* 0x000fe20000000000 */
[----:B------:R-:W-:Y:S01]  /*116f0*/  FMUL.FTZ R63, R63, UR4 ;  /* 0x000000043f3f7c20 */ /* 0x000fe20008410000 */
[----:B------:R-:W-:Y:S01]  /*11700*/  FMUL.FTZ R66, R66, UR4 ;  /* 0x0000000442427c20 */ /* 0x000fe20008410000 */
[----:B------:R-:W-:Y:S01]  /*11710*/  MUFU.TANH R36, R36 ;  /* 0x0000002400247308 */ /* 0x000fe20000002400 */
[----:B------:R-:W-:Y:S01]  /*11720*/  FMUL.FTZ R67, R67, UR4 ;  /* 0x0000000443437c20 */ /* 0x000fe20008410000 */
[----:B------:R-:W-:Y:S01]  /*11730*/  FMUL.FTZ R70, R70, UR4 ;  /* 0x0000000446467c20 */ /* 0x000fe20008410000 */
[----:B------:R-:W-:Y:S01]  /*11740*/  FMUL.FTZ R71, R71, UR4 ;  /* 0x0000000447477c20 */ /* 0x000fe20008410000 */
[----:B------:R-:W-:Y:S01]  /*11750*/  VIADD R0, R0, 0x2a840 ;  /* 0x0002a84000007836 */ /* 0x000fe20000000000 */
[----:B------:R-:W-:Y:S01]  /*11760*/  ULDC UR38, c[0x0][0x9d8] ;  /* 0x0002760000267ab9 */ /* 0x000fe20000000800 */
[----:B------:R-:W-:Y:S01]  /*11770*/  ULDC UR39, c[0x0][0x988] ;  /* 0x0002620000277ab9 */ /* 0x000fe20000000800 */
[----:B------:R-:W-:Y:S01]  /*11780*/  BSSY B0, `(.L_x_623) ;  /* 0x000040a000007945 */ /* 0x000fe20003800000 */
[----:B------:R-:W1:Y:S01]  /*11790*/  MUFU.TANH R11, R30 ;  /* 0x0000001e000b7308 */ /* 0x000e620000002400 */
[----:B0-----:R-:W-:-:S02]  /*117a0*/  FSEL R4, R4, -INF , P5 ;  /* 0xff80000004047808 */ /* 0x001fc40002800000 */
[----:B------:R-:W-:Y:S02]  /*117b0*/  ISETP.GT.AND P5, PT, R8, 0x19, PT ;  /* 0x000000190800780c */ /* 0x000fe40003fa4270 */
[----:B------:R-:W-:Y:S02]  /*117c0*/  FMNMX.FTZ R20, R3, R4, !PT ;  /* 0x0000000403147209 */ /* 0x000fe40007810000 */
[----:B------:R-:W-:Y:S01]  /*117d0*/  PRMT R0, R181, 0x654, R0 ;  /* 0x00000654b5007816 */ /* 0x000fe20000000000 */
[----:B------:R-:W-:Y:S01]  /*117e0*/  MUFU.TANH R37, R37 ;  /* 0x0000002500257308 */ /* 0x000fe20000002400 */
[-C--:B------:R-:W-:Y:S02]  /*117f0*/  MOV R86, R87.reuse ;  /* 0x0000005700567202 */ /* 0x080fe40000000f00 */
[----:B------:R0:W-:Y:S01]  /*11800*/  SYNCS.ARRIVE.TRANS64.RED.A1T0 RZ, [R0+URZ], RZ ;  /* 0x000000ff00ff79a7 */ /* 0x0001e2000810043f */
[-C--:B------:R-:W-:Y:S02]  /*11810*/  MOV R84, R87.reuse ;  /* 0x0000005700547202 */ /* 0x080fe40000000f00 */
[----:B------:R-:W-:-:S02]  /*11820*/  MOV R82, R87 ;  /* 0x0000005700527202 */ /* 0x000fc40000000f00 */
[----:B------:R2:W-:Y:S01]  /*11830*/  MUFU.TANH R75, R59 ;  /* 0x0000003b004b7308 */ /* 0x0005e20000002400 */
[----:B-1----:R-:W-:Y:S02]  /*11840*/  FSEL R11, R11, -INF , P4 ;  /* 0xff8000000b0b7808 */ /* 0x002fe40002000000 */
[----:B------:R-:W-:Y:S02]  /*11850*/  ISETP.GT.AND P4, PT, R8, 0x20, PT ;  /* 0x000000200800780c */ /* 0x000fe40003f84270 */
[----:B------:R-:W-:Y:S02]  /*11860*/  FMNMX.FTZ R20, R11, R20, !PT ;  /* 0x000000140b147209 */ /* 0x000fe40007810000 */
[-C--:B------:R-:W-:Y:S01]  /*11870*/  MOV R80, R87.reuse ;  /* 0x0000005700507202 */ /* 0x080fe20000000f00 */
[----:B------:R-:W1:Y:S01]  /*11880*/  MUFU.TANH R13, R31 ;  /* 0x0000001f000d7308 */ /* 0x000e620000002400 */
[----:B--2---:R-:W-:Y:S02]  /*11890*/  FSEL R59, R29, -INF , P3 ;  /* 0xff8000001d3b7808 */ /* 0x004fe40001800000 */
[----:B------:R-:W-:-:S02]  /*118a0*/  MOV R78, R87 ;  /* 0x00000057004e7202 */ /* 0x000fc40000000f00 */
[----:B------:R-:W-:Y:S02]  /*118b0*/  FMNMX.FTZ R12, R59, R12, !PT ;  /* 0x0000000c3b0c7209 */ /* 0x000fe40007810000 */
[-C--:B------:R-:W-:Y:S01]  /*118c0*/  MOV R76, R87.reuse ;  /* 0x00000057004c7202 */ /* 0x080fe20000000f00 */
[----:B------:R-:W-:Y:S01]  /*118d0*/  MUFU.TANH R40, R40 ;  /* 0x0000002800287308 */ /* 0x000fe20000002400 */
[----:B------:R-:W-:Y:S02]  /*118e0*/  FMNMX.FTZ R12, R69, R12, !PT ;  /* 0x0000000c450c7209 */ /* 0x000fe40007810000 */
[-C--:B------:R-:W-:Y:S02]  /*118f0*/  MOV R74, R87.reuse ;  /* 0x00000057004a7202 */ /* 0x080fe40000000f00 */
[----:B------:R-:W-:-:S03]  /*11900*/  MOV R72, R87 ;  /* 0x0000005700487202 */ /* 0x000fc60000000f00 */
[----:B------:R-:W2:Y:S01]  /*11910*/  MUFU.TANH R15, R34 ;  /* 0x00000022000f7308 */ /* 0x000ea20000002400 */
[----:B-1----:R-:W-:Y:S02]  /*11920*/  FSEL R13, R13, -INF , P3 ;  /* 0xff8000000d0d7808 */ /* 0x002fe40001800000 */
[----:B------:R-:W-:Y:S02]  /*11930*/  ISETP.GT.AND P3, PT, R8, 0x21, PT ;  /* 0x000000210800780c */ /* 0x000fe40003f64270 */
[----:B------:R-:W-:-:S03]  /*11940*/  FMNMX.FTZ R20, R13, R20, !PT ;  /* 0x000000140d147209 */ /* 0x000fc60007810000 */
[----:B------:R-:W1:Y:S08]  /*11950*/  MUFU.TANH R9, R41 ;  /* 0x0000002900097308 */ /* 0x000e700000002400 */
[----:B------:R3:W-:Y:S01]  /*11960*/  MUFU.TANH R91, R61 ;  /* 0x0000003d005b7308 */ /* 0x0007e20000002400 */
[----:B--2---:R-:W-:Y:S02]  /*11970*/  FSEL R15, R15, -INF , P2 ;  /* 0xff8000000f0f7808 */ /* 0x004fe40001000000 */
[----:B------:R-:W-:-:S02]  /*11980*/  ISETP.GT.AND P2, PT, R8, 0x28, PT ;  /* 0x000000280800780c */ /* 0x000fc40003f44270 */
[----:B------:R-:W-:-:S03]  /*11990*/  FMNMX.FTZ R20, R15, R20, !PT ;  /* 0x000000140f147209 */ /* 0x000fc60007810000 */
[----:B------:R-:W2:Y:S01]  /*119a0*/  MUFU.TANH R21, R35 ;  /* 0x0000002300157308 */ /* 0x000ea20000002400 */
[----:B---3--:R-:W-:Y:S02]  /*119b0*/  FSEL R61, R33, -INF , P1 ;  /* 0xff800000213d7808 */ /* 0x008fe40000800000 */
[----:B-1----:R-:W-:Y:S02]  /*119c0*/  FSEL R9, R9, -INF , P3 ;  /* 0xff80000009097808 */ /* 0x002fe40001800000 */
        /* <DEDUP_REMOVED lines=9> */
[----:B------:R-:W-:Y:S02]  /*11a60*/  FMNMX.FTZ R12, R65, R12, !PT ;  /* 0x0000000c410c7209 */ /* 0x000fe40007810000 */
[----:B------:R-:W-:Y:S01]  /*11a70*/  MOV R44, R87 ;  /* 0x00000057002c7202 */ /* 0x000fe20000000f00 */
[----:B------:R-:W1:Y:S08]  /*11a80*/  MUFU.TANH R35, R47 ;  /* 0x0000002f00237308 */ /* 0x000e700000002400 */
[----:B------:R-:W3:Y:S01]  /*11a90*/  MUFU.TANH R45, R45 ;  /* 0x0000002d002d7308 */ /* 0x000ee20000002400 */
[----:B--2---:R-:W-:-:S02]  /*11aa0*/  FSEL R25, R38, -INF , P6 ;  /* 0xff80000026197808 */ /* 0x004fc40003000000 */
[----:B------:R-:W-:Y:S02]  /*11ab0*/  ISETP.GT.AND P6, PT, R8, 0x30, PT ;  /* 0x000000300800780c */ /* 0x000fe40003fc4270 */
[----:B------:R-:W-:Y:S02]  /*11ac0*/  FMNMX.FTZ R20, R25, R20, !PT ;  /* 0x0000001419147209 */ /* 0x000fe40007810000 */
[----:B------:R-:W-:Y:S01]  /*11ad0*/  MOV R38, R87 ;  /* 0x0000005700267202 */ /* 0x000fe20000000f00 */
[----:B------:R2:W-:Y:S01]  /*11ae0*/  MUFU.TANH R47, R55 ;  /* 0x00000037002f7308 */ /* 0x0005e20000002400 */
[----:B-1----:R-:W-:-:S07]  /*11af0*/  FSEL R35, R35, -INF , P1 ;  /* 0xff80000023237808 */ /* 0x002fce0000800000 */
[----:B------:R-:W1:Y:S01]  /*11b00*/  MUFU.TANH R27, R39 ;  /* 0x00000027001b7308 */ /* 0x000e620000002400 */
[----:B--2---:R-:W-:Y:S02]  /*11b10*/  FSEL R55, R37, -INF , P5 ;  /* 0xff80000025377808 */ /* 0x004fe40002800000 */
[----:B---3--:R-:W-:Y:S02]  /*11b20*/  FSEL R45, R45, -INF , P1 ;  /* 0xff8000002d2d7808 */ /* 0x008fe40000800000 */
[----:B------:R-:W-:Y:S02]  /*11b30*/  FMNMX.FTZ R12, R55, R12, !PT ;  /* 0x0000000c370c7209 */ /* 0x000fe40007810000 */
[----:B------:R-:W-:Y:S01]  /*11b40*/  ISETP.GT.AND P1, PT, R8, 0x41, PT ;  /* 0x000000410800780c */ /* 0x000fe20003f24270 */
[----:B------:R-:W-:Y:S03]  /*11b50*/  MUFU.TANH R48, R48 ;  /* 0x0000003000307308 */ /* 0x000fe60000002400 */
[----:B------:R-:W-:-:S05]  /*11b60*/  FSEL R75, R75, -INF , P1 ;  /* 0xff8000004b4b7808 */ /* 0x000fca0000800000 */
[----:B------:R2:W-:Y:S01]  /*11b70*/  MUFU.TANH R6, R49 ;  /* 0x0000003100067308 */ /* 0x0005e20000002400 */
[----:B-1----:R-:W-:Y:S02]  /*11b80*/  FSEL R27, R27, -INF , P5 ;  /* 0xff8000001b1b7808 */ /* 0x002fe40002800000 */
[----:B------:R-:W-:Y:S02]  /*11b90*/  ISETP.GT.AND P5, PT, R8, 0x31, PT ;  /* 0x000000310800780c */ /* 0x000fe40003fa4270 */
[----:B------:R-:W-:-:S03]  /*11ba0*/  FMNMX.FTZ R20, R27, R20, !PT ;  /* 0x000000141b147209 */ /* 0x000fc60007810000 */
[----:B------:R-:W1:Y:S01]  /*11bb0*/  MUFU.TANH R42, R42 ;  /* 0x0000002a002a7308 */ /* 0x000e620000002400 */
[----:B--2---:R-:W-:Y:S02]  /*11bc0*/  FSEL R49, R40, -INF , P4 ;  /* 0xff80000028317808 */ /* 0x004fe40002000000 */
[----:B------:R-:W-:Y:S02]  /*11bd0*/  MOV R40, R87 ;  /* 0x0000005700287202 */ /* 0x000fe40000000f00 */
[----:B------:R-:W-:-:S03]  /*11be0*/  FMNMX.FTZ R12, R49, R12, !PT ;  /* 0x0000000c310c7209 */ /* 0x000fc60007810000 */
[----:B------:R-:W2:Y:S01]  /*11bf0*/  MUFU.TANH R31, R43 ;  /* 0x0000002b001f7308 */ /* 0x000ea20000002400 */
[----:B------:R-:W-:-:S04]  /*11c00*/  FMNMX.FTZ R12, R9, R12, !PT ;  /* 0x0000000c090c7209 */ /* 0x000fc80007810000 */
[----:B------:R-:W-:-:S03]  /*11c10*/  FMNMX.FTZ R12, R41, R12, !PT ;  /* 0x0000000c290c7209 */ /* 0x000fc60007810000 */
[----:B------:R-:W3:Y:S01]  /*11c20*/  MUFU.TANH R52, R52 ;  /* 0x0000003400347308 */ /* 0x000ee20000002400 */
[----:B------:R-:W-:Y:S02]  /*11c30*/  FMNMX.FTZ R12, R45, R12, !PT ;  /* 0x0000000c2d0c7209 */ /* 0x000fe40007810000 */
[----:B-1----:R-:W-:Y:S02]  /*11c40*/  FSEL R29, R42, -INF , P4 ;  /* 0xff8000002a1d7808 */ /* 0x002fe40002000000 */
[C---:B------:R-:W-:Y:S02]  /*11c50*/  ISETP.GT.AND P4, PT, R8.reuse, 0x38, PT ;  /* 0x000000380800780c */ /* 0x040fe40003f84270 */
[----:B------:R-:W-:Y:S01]  /*11c60*/  FMNMX.FTZ R20, R29, R20, !PT ;  /* 0x000000141d147209 */ /* 0x000fe20007810000 */
[----:B------:R-:W1:Y:S01]  /*11c70*/  MUFU.TANH R46, R46 ;  /* 0x0000002e002e7308 */ /* 0x000e620000002400 */
[----:B--2---:R-:W-:Y:S02]  /*11c80*/  FSEL R31, R31, -INF , P3 ;  /* 0xff8000001f1f7808 */ /* 0x004fe40001800000 */
[----:B------:R-:W-:-:S02]  /*11c90*/  ISETP.GT.AND P3, PT, R8, 0x39, PT ;  /* 0x000000390800780c */ /* 0x000fc40003f64270 */
[----:B------:R-:W-:Y:S02]  /*11ca0*/  FMNMX.FTZ R20, R31, R20, !PT ;  /* 0x000000141f147209 */ /* 0x000fe40007810000 */
[----:B------:R-:W-:Y:S01]  /*11cb0*/  FSEL R47, R47, -INF , P3 ;  /* 0xff8000002f2f7808 */ /* 0x000fe20001800000 */
[----:B------:R-:W2:Y:S01]  /*11cc0*/  MUFU.TANH R53, R53 ;  /* 0x0000003500357308 */ /* 0x000ea20000002400 */
[----:B---3--:R-:W-:Y:S02]  /*11cd0*/  FSEL R73, R52, -INF , P4 ;  /* 0xff80000034497808 */ /* 0x008fe40002000000 */
[-C--:B------:R-:W-:Y:S02]  /*11ce0*/  MOV R52, R87.reuse ;  /* 0x0000005700347202 */ /* 0x080fe40000000f00 */
[----:B------:R-:W-:-:S03]  /*11cf0*/  MOV R42, R87 ;  /* 0x00000057002a7202 */ /* 0x000fc60000000f00 */
[----:B------:R3:W4:Y:S01]  /*11d00*/  MUFU.TANH R39, R51 ;  /* 0x0000003300277308 */ /* 0x0007220000002400 */
[----:B-1----:R-:W-:Y:S02]  /*11d10*/  FSEL R33, R46, -INF , P2 ;  /* 0xff8000002e217808 */ /* 0x002fe40001000000 */
[----:B------:R-:W-:Y:S02]  /*11d20*/  ISETP.GT.AND P2, PT, R8, 0x40, PT ;  /* 0x000000400800780c */ /* 0x000fe40003f44270 */
[----:B------:R-:W-:Y:S02]  /*11d30*/  FMNMX.FTZ R20, R33, R20, !PT ;  /* 0x0000001421147209 */ /* 0x000fe40007810000 */
[----:B------:R-:W-:Y:S01]  /*11d40*/  MOV R46, R87 ;  /* 0x00000057002e7202 */ /* 0x000fe20000000f00 */
[----:B------:R-:W1:Y:S01]  /*11d50*/  MUFU.TANH R56, R56 ;  /* 0x0000003800387308 */ /* 0x000e620000002400 */
[----:B---3--:R-:W-:Y:S02]  /*11d60*/  FSEL R51, R48, -INF , P6 ;  /* 0xff80000030337808 */ /* 0x008fe40003000000 */
[----:B--2---:R-:W-:-:S02]  /*11d70*/  FSEL R81, R53, -INF , P3 ;  /* 0xff80000035517808 */ /* 0x004fc40001800000 */
[----:B------:R-:W-:Y:S02]  /*11d80*/  FMNMX.FTZ R12, R51, R12, !PT ;  /* 0x0000000c330c7209 */ /* 0x000fe40007810000 */
[----:B------:R-:W-:Y:S01]  /*11d90*/  ISETP.GT.AND P3, PT, R8, 0x51, PT ;  /* 0x000000510800780c */ /* 0x000fe20003f64270 */
[----:B------:R-:W2:Y:S01]  /*11da0*/  MUFU.TANH R50, R50 ;  /* 0x0000003200327308 */ /* 0x000ea20000002400 */
[----:B----4-:R-:W-:Y:S02]  /*11db0*/  FSEL R39, R39, -INF , P5 ;  /* 0xff80000027277808 */ /* 0x010fe40002800000 */
[----:B------:R-:W-:Y:S02]  /*11dc0*/  FSEL R95, R95, -INF , P3 ;  /* 0xff8000005f5f7808 */ /* 0x000fe40001800000 */
[----:B------:R-:W-:Y:S02]  /*11dd0*/  FMNMX.FTZ R20, R35, R20, !PT ;  /* 0x0000001423147209 */ /* 0x000fe40007810000 */
[----:B------:R-:W-:Y:S01]  /*11de0*/  MOV R48, R87 ;  /* 0x0000005700307202 */ /* 0x000fe20000000f00 */
[----:B------:R3:W4:Y:S01]  /*11df0*/  MUFU.TANH R85, R57 ;  /* 0x0000003900557308 */ /* 0x0007220000002400 */
[----:B-1----:R-:W-:-:S02]  /*11e00*/  FSEL R83, R56, -INF , P2 ;  /* 0xff80000038537808 */ /* 0x002fc40001000000 */
[----:B------:R-:W-:-:S05]  /*11e10*/  MOV R56, R87 ;  /* 0x0000005700387202 */ /* 0x000fca0000000f00 */
[----:B------:R-:W1:Y:S01]  /*11e20*/  MUFU.TANH R60, R60 ;  /* 0x0000003c003c7308 */ /* 0x000e620000002400 */
[----:B---3--:R-:W-:Y:S02]  /*11e30*/  FSEL R57, R6, -INF , P5 ;  /* 0xff80000006397808 */ /* 0x008fe40002800000 */
[----:B--2---:R-:W-:Y:S02]  /*11e40*/  FSEL R37, R50, -INF , P6 ;  /* 0xff80000032257808 */ /* 0x004fe40003000000 */
[----:B------:R-:W-:Y:S02]  /*11e50*/  FMNMX.FTZ R12, R57, R12, !PT ;  /* 0x0000000c390c7209 */ /* 0x000fe40007810000 */
[----:B------:R-:W-:Y:S01]  /*11e60*/  ISETP.GT.AND P6, PT, R8, 0x48, PT ;  /* 0x000000480800780c */ /* 0x000fe20003fc4270 */
[----:B------:R-:W2:Y:S01]  /*11e70*/  MUFU.TANH R43, R54 ;  /* 0x00000036002b7308 */ /* 0x000ea20000002400 */
[----:B------:R-:W-:Y:S02]  /*11e80*/  FMNMX.FTZ R12, R73, R12, !PT ;  /* 0x0000000c490c7209 */ /* 0x000fe40007810000 */
[----:B----4-:R-:W-:-:S02]  /*11e90*/  FSEL R85, R85, -INF , P1 ;  /* 0xff80000055557808 */ /* 0x010fc40000800000 */
[----:B------:R-:W-:Y:S02]  /*11ea0*/  FMNMX.FTZ R12, R81, R12, !PT ;  /* 0x0000000c510c7209 */ /* 0x000fe40007810000 */
[----:B------:R-:W-:Y:S01]  /*11eb0*/  ISETP.GT.AND P5, PT, R8, 0x49, PT ;  /* 0x000000490800780c */ /* 0x000fe20003fa4270 */
[----:B------:R-:W3:Y:S01]  /*11ec0*/  MUFU.TANH R64, R64 ;  /* 0x0000004000407308 */ /* 0x000ee20000002400 */
[----:B------:R-:W-:Y:S02]  /*11ed0*/  FMNMX.FTZ R12, R83, R12, !PT ;  /* 0x0000000c530c7209 */ /* 0x000fe40007810000 */
[----:B-1----:R-:W-:Y:S02]  /*11ee0*/  FSEL R89, R60, -INF , P6 ;  /* 0xff8000003c597808 */ /* 0x002fe40003000000 */
[----:B------:R-:W-:Y:S02]  /*11ef0*/  FMNMX.FTZ R12, R85, R12, !PT ;  /* 0x0000000c550c7209 */ /* 0x000fe40007810000 */
[----:B------:R-:W-:Y:S01]  /*11f00*/  FSEL R91, R91, -INF , P5 ;  /* 0xff8000005b5b7808 */ /* 0x000fe20002800000 */
[----:B------:R-:W1:Y:S01]  /*11f10*/  MUFU.TANH R58, R58 ;  /* 0x0000003a003a7308 */ /* 0x000e620000002400 */
[----:B--2---:R-:W-:-:S02]  /*11f20*/  FSEL R43, R43, -INF , P4 ;  /* 0xff8000002b2b7808 */ /* 0x004fc40002000000 */
[C---:B------:R-:W-:Y:S02]  /*11f30*/  ISETP.GT.AND P4, PT, R8.reuse, 0x50, PT ;  /* 0x000000500800780c */ /* 0x040fe40003f84270 */
[----:B------:R-:W-:Y:S02]  /*11f40*/  FMNMX.FTZ R12, R89, R12, !PT ;  /* 0x0000000c590c7209 */ /* 0x000fe40007810000 */
[----:B------:R-:W-:Y:S01]  /*11f50*/  ISETP.GT.AND P1, PT, R8, 0x59, PT ;  /* 0x000000590800780c */ /* 0x000fe20003f24270 */
[----:B------:R-:W2:Y:S01]  /*11f60*/  MUFU.TANH R68, R68 ;  /* 0x0000004400447308 */ /* 0x000ea20000002400 */
[----:B---3--:R-:W-:Y:S02]  /*11f70*/  FSEL R93, R64, -INF , P4 ;  /* 0xff800000405d7808 */ /* 0x008fe40002000000 */
[----:B------:R-:W-:Y:S02]  /*11f80*/  FMNMX.FTZ R12, R91, R12, !PT ;  /* 0x0000000c5b0c7209 */ /* 0x000fe40007810000 */
[----:B------:R-:W-:-:S02]  /*11f90*/  FMNMX.FTZ R20, R37, R20, !PT ;  /* 0x0000001425147209 */ /* 0x000fc40007810000 */
[----:B------:R-:W-:Y:S01]  /*11fa0*/  FMNMX.FTZ R12, R93, R12, !PT ;  /* 0x0000000c5d0c7209 */ /* 0x000fe20007810000 */
[----:B------:R-:W3:Y:S01]  /*11fb0*/  MUFU.TANH R7, R7 ;  /* 0x0000000700077308 */ /* 0x000ee20000002400 */
[----:B-1----:R-:W-:Y:S02]  /*11fc0*/  FSEL R53, R58, -INF , P2 ;  /* 0xff8000003a357808 */ /* 0x002fe40001000000 */
[----:B------:R-:W-:Y:S02]  /*11fd0*/  ISETP.GT.AND P2, PT, R8, 0x58, PT ;  /* 0x000000580800780c */ /* 0x000fe40003f44270 */
[----:B------:R-:W-:Y:S02]  /*11fe0*/  FMNMX.FTZ R12, R95, R12, !PT ;  /* 0x0000000c5f0c7209 */ /* 0x000fe40007810000 */
[----:B------:R-:W-:Y:S01]  /*11ff0*/  MOV R8, UR5 ;  /* 0x0000000500087c02 */ /* 0x000fe20008000f00 */
[----:B------:R-:W1:Y:S01]  /*12000*/  MUFU.TANH R62, R62 ;  /* 0x0000003e003e7308 */ /* 0x000e620000002400 */
[----:B--2---:R-:W-:-:S02]  /*12010*/  FSEL R97, R68, -INF , P2 ;  /* 0xff80000044617808 */ /* 0x004fc40001000000 */
[----:B------:R-:W-:Y:S02]  /*12020*/  FMNMX.FTZ R20, R39, R20, !PT ;  /* 0x0000001427147209 */ /* 0x000fe40007810000 */
[----:B------:R-:W-:Y:S02]  /*12030*/  FMNMX.FTZ R12, R97, R12, !PT ;  /* 0x0000000c610c7209 */ /* 0x000fe40007810000 */
[----:B------:R-:W-:Y:S01]  /*12040*/  FMNMX.FTZ R20, R43, R20, !PT ;  /* 0x000000142b147209 */ /* 0x000fe20007810000 */
[----:B------:R-:W2:Y:S01]  /*12050*/  MUFU.TANH R66, R66 ;  /* 0x0000004200427308 */ /* 0x000ea20000002400 */
[----:B---3--:R-:W-:Y:S02]  /*12060*/  FSEL R99, R7, -INF , P1 ;  /* 0xff80000007637808 */ /* 0x008fe40000800000 */
[----:B------:R-:W-:Y:S02]  /*12070*/  FMNMX.FTZ R20, R47, R20, !PT ;  /* 0x000000142f147209 */ /* 0x000fe40007810000 */
[----:B------:R-:W-:-:S02]  /*12080*/  FMNMX.FTZ R12, R99, R12, !PT ;  /* 0x0000000c630c7209 */ /* 0x000fc40007810000 */
[----:B------:R-:W-:Y:S01]  /*12090*/  FMNMX.FTZ R20, R53, R20, !PT ;  /* 0x0000001435147209 */ /* 0x000fe20007810000 */
[----:B------:R-:W-:Y:S01]  /*120a0*/  MUFU.TANH R70, R70 ;  /* 0x0000004600467308 */ /* 0x000fe20000002400 */
[-C--:B------:R-:W-:Y:S01]  /*120b0*/  MOV R68, R87.reuse ;  /* 0x0000005700447202 */ /* 0x080fe20000000f00 */
[----:B------:R-:W3:Y:S01]  /*120c0*/  SHFL.BFLY PT, R7, R12, 0x2, 0x1f ;  /* 0x0c401f000c077f89 */ /* 0x000ee200000e0000 */
[----:B------:R-:W-:Y:S02]  /*120d0*/  FMNMX.FTZ R20, R75, R20, !PT ;  /* 0x000000144b147209 */ /* 0x000fe40007810000 */
[-C--:B------:R-:W-:Y:S02]  /*120e0*/  MOV R64, R87.reuse ;  /* 0x0000005700407202 */ /* 0x080fe40000000f00 */
[-C--:B------:R-:W-:Y:S02]  /*120f0*/  MOV R60, R87.reuse ;  /* 0x00000057003c7202 */ /* 0x080fe40000000f00 */
[----:B------:R-:W-:-:S02]  /*12100*/  MOV R58, R87 ;  /* 0x00000057003a7202 */ /* 0x000fc40000000f00 */
[-C--:B------:R-:W-:Y:S02]  /*12110*/  MOV R54, R87.reuse ;  /* 0x0000005700367202 */ /* 0x080fe40000000f00 */
[----:B------:R-:W-:Y:S02]  /*12120*/  MOV R50, R87 ;  /* 0x0000005700327202 */ /* 0x000fe40000000f00 */
[----:B---3--:R-:W-:Y:S02]  /*12130*/  FMNMX.FTZ R14, R12, R7, !PT ;  /* 0x000000070c0e7209 */ /* 0x008fe40007810000 */
[----:B------:R-:W3:Y:S03]  /*12140*/  MUFU.TANH R12, R67 ;  /* 0x00000043000c7308 */ /* 0x000ee60000002400 */
[----:B------:R-:W4:Y:S02]  /*12150*/  SHFL.BFLY PT, R7, R14, 0x1, 0x1f ;  /* 0x0c201f000e077f89 */ /* 0x000f2400000e0000 */
[----:B----4-:R-:W-:-:S03]  /*12160*/  FMNMX.FTZ R7, R14, R7, !PT ;  /* 0x000000070e077209 */ /* 0x010fc60007810000 */
[----:B------:R3:W4:Y:S01]  /*12170*/  MUFU.TANH R14, R71 ;  /* 0x00000047000e7308 */ /* 0x0007220000002400 */
[C---:B------:R-:W-:Y:S01]  /*12180*/  FSETP.NEU.FTZ.AND P0, PT, R7.reuse, -INF , PT ;  /* 0xff8000000700780b */ /* 0x040fe20003f1d000 */
[----:B------:R-:W-:-:S05]  /*12190*/  FMUL.FTZ R6, R7, R8 ;  /* 0x0000000807067220 */ /* 0x000fca0000410000 */
[----:B------:R-:W-:Y:S02]  /*121a0*/  FSEL R6, R6, RZ, P0 ;  /* 0x000000ff06067208 */ /* 0x000fe40000000000 */
[----:B------:R-:W-:Y:S02]  /*121b0*/  ISETP.NE.AND P0, PT, R10, RZ, PT ;  /* 0x000000ff0a00720c */ /* 0x000fe40003f05270 */
[----:B------:R0:W4:Y:S01]  /*121c0*/  MUFU.TANH R10, R63 ;  /* 0x0000003f000a7308 */ /* 0x0001220000002400 */
[-CC-:B------:R-:W-:Y:S01]  /*121d0*/  FFMA.FTZ R138, R65, R8.reuse, -R6.reuse ;  /* 0x00000008418a7223 */ /* 0x180fe20000010806 */
[----:B-1----:R-:W-:Y:S01]  /*121e0*/  FSEL R65, R62, -INF , P6 ;  /* 0xff8000003e417808 */ /* 0x002fe20003000000 */
[-CC-:B------:R-:W-:Y:S01]  /*121f0*/  FFMA.FTZ R136, R69, R8.reuse, -R6.reuse ;  /* 0x0000000845887223 */ /* 0x180fe20000010806 */
[----:B--2---:R-:W-:Y:S01]  /*12200*/  FSEL R69, R66, -INF , P4 ;  /* 0xff80000042457808 */ /* 0x004fe20002000000 */
[--C-:B------:R-:W-:Y:S01]  /*12210*/  FFMA.FTZ R158, R77, R8, -R6.reuse ;  /* 0x000000084d9e7223 */ /* 0x100fe20000010806 */
[----:B------:R-:W-:Y:S01]  /*12220*/  FMNMX.FTZ R20, R65, R20, !PT ;  /* 0x0000001441147209 */ /* 0x000fe20007810000 */
[-CC-:B------:R-:W-:Y:S01]  /*12230*/  FFMA.FTZ R140, R49, R8.reuse, -R6.reuse ;  /* 0x00000008318c7223 */ /* 0x180fe20000010806 */
[----:B---3--:R-:W-:Y:S01]  /*12240*/  FSEL R71, R12, -INF , P3 ;  /* 0xff8000000c477808 */ /* 0x008fe20001800000 */
[-CC-:B0-----:R-:W-:Y:S01]  /*12250*/  FFMA.FTZ R63, R79, R8.reuse, -R6.reuse ;  /* 0x000000084f3f7223 */ /* 0x181fe20000010806 */
[----:B------:R-:W-:Y:S01]  /*12260*/  FSEL R77, R70, -INF , P2 ;  /* 0xff800000464d7808 */ /* 0x000fe20001000000 */
[-CC-:B------:R-:W-:Y:S01]  /*12270*/  FFMA.FTZ R49, R9, R8.reuse, -R6.reuse ;  /* 0x0000000809317223 */ /* 0x180fe20000010806 */
[----:B----4-:R-:W-:Y:S01]  /*12280*/  FSEL R79, R14, -INF , P1 ;  /* 0xff8000000e4f7808 */ /* 0x010fe20000800000 */
[-CC-:B------:R-:W-:Y:S01]  /*12290*/  FFMA.FTZ R156, R101, R8.reuse, -R6.reuse ;  /* 0x00000008659c7223 */ /* 0x180fe20000010806 */
[-CC-:B------:R-:W-:Y:S01]  /*122a0*/  FFMA.FTZ R142, R41, R8.reuse, -R6.reuse ;  /* 0x00000008298e7223 */ /* 0x180fe20000010806 */
[----:B------:R-:W-:Y:S01]  /*122b0*/  MUFU.EX2 R63, R63 ;  /* 0x0000003f003f7308 */ /* 0x000fe20000000800 */
[-CC-:B------:R-:W-:Y:S01]  /*122c0*/  FFMA.FTZ R59, R59, R8.reuse, -R6.reuse ;  /* 0x000000083b3b7223 */ /* 0x180fe20000010806 */
[----:B------:R-:W-:Y:S01]  /*122d0*/  FSEL R67, R10, -INF , P5 ;  /* 0xff8000000a437808 */ /* 0x000fe20002800000 */
[-CC-:B------:R-:W-:Y:S01]  /*122e0*/  FFMA.FTZ R41, R45, R8.reuse, -R6.reuse ;  /* 0x000000082d297223 */ /* 0x180fe20000010806 */
[-CC-:B------:R-:W-:Y:S01]  /*122f0*/  FFMA.FTZ R144, R51, R8.reuse, -R6.reuse ;  /* 0x0000000833907223 */ /* 0x180fe20000010806 */
[--C-:B------:R-:W-:Y:S01]  /*12300*/  FFMA.FTZ R45, R57, R8, -R6.reuse ;  /* 0x00000008392d7223 */ /* 0x100fe20000010806 */
[----:B------:R-:W-:Y:S01]  /*12310*/  FMNMX.FTZ R20, R67, R20, !PT ;  /* 0x0000001443147209 */ /* 0x000fe20007810000 */
[-CC-:B------:R-:W-:Y:S01]  /*12320*/  FFMA.FTZ R146, R73, R8.reuse, -R6.reuse ;  /* 0x0000000849927223 */ /* 0x180fe20000010806 */
[----:B------:R-:W0:Y:S01]  /*12330*/  MUFU.EX2 R156, R156 ;  /* 0x0000009c009c7308 */ /* 0x000e220000000800 */
[--C-:B------:R-:W-:Y:S01]  /*12340*/  FFMA.FTZ R51, R81, R8, -R6.reuse ;  /* 0x0000000851337223 */ /* 0x100fe20000010806 */
[----:B------:R-:W-:Y:S01]  /*12350*/  FMNMX.FTZ R20, R69, R20, !PT ;  /* 0x0000001445147209 */ /* 0x000fe20007810000 */
[-CC-:B------:R-:W-:Y:S01]  /*12360*/  FFMA.FTZ R148, R83, R8.reuse, -R6.reuse ;  /* 0x0000000853947223 */ /* 0x180fe20000010806 */
[-CC-:B------:R-:W-:Y:S01]  /*12370*/  FFMA.FTZ R61, R61, R8.reuse, -R6.reuse ;  /* 0x000000083d3d7223 */ /* 0x180fe20000010806 */
[--C-:B------:R-:W-:Y:S01]  /*12380*/  FFMA.FTZ R55, R55, R8, -R6.reuse ;  /* 0x0000000837377223 */ /* 0x100fe20000010806 */
[----:B------:R-:W-:Y:S01]  /*12390*/  FMNMX.FTZ R20, R71, R20, !PT ;  /* 0x0000001447147209 */ /* 0x000fe20007810000 */
[-CC-:B------:R-:W-:Y:S01]  /*123a0*/  FFMA.FTZ R57, R85, R8.reuse, -R6.reuse ;  /* 0x0000000855397223 */ /* 0x180fe20000010806 */
[----:B------:R-:W1:Y:S01]  /*123b0*/  MUFU.EX2 R158, R158 ;  /* 0x0000009e009e7308 */ /* 0x000e620000000800 */
[--C-:B------:R-:W-:Y:S01]  /*123c0*/  FFMA.FTZ R150, R89, R8, -R6.reuse ;  /* 0x0000000859967223 */ /* 0x100fe20000010806 */
[----:B------:R-:W-:Y:S01]  /*123d0*/  FMNMX.FTZ R20, R77, R20, !PT ;  /* 0x000000144d147209 */ /* 0x000fe20007810000 */
[-CC-:B------:R-:W-:Y:S01]  /*123e0*/  FFMA.FTZ R73, R91, R8.reuse, -R6.reuse ;  /* 0x000000085b497223 */ /* 0x180fe20000010806 */
[-CC-:B------:R-:W-:Y:S01]  /*123f0*/  FFMA.FTZ R152, R93, R8.reuse, -R6.reuse ;  /* 0x000000085d987223 */ /* 0x180fe20000010806 */
[--C-:B------:R-:W-:Y:S01]  /*12400*/  FFMA.FTZ R81, R95, R8, -R6.reuse ;  /* 0x000000085f517223 */ /* 0x100fe20000010806 */
[----:B------:R-:W-:Y:S01]  /*12410*/  FMNMX.FTZ R20, R79, R20, !PT ;  /* 0x000000144f147209 */ /* 0x000fe20007810000 */
[-CC-:B------:R-:W-:Y:S01]  /*12420*/  FFMA.FTZ R154, R97, R8.reuse, -R6.reuse ;  /* 0x00000008619a7223 */ /* 0x180fe20000010806 */
[----:B------:R-:W-:Y:S01]  /*12430*/  FFMA.FTZ R83, R99, R8, -R6 ;  /* 0x0000000863537223 */ /* 0x000fe20000010806 */
[----:B------:R-:W2:Y:S01]  /*12440*/  MUFU.EX2 R59, R59 ;  /* 0x0000003b003b7308 */ /* 0x000ea20000000800 */
[----:B------:R-:W-:Y:S01]  /*12450*/  IMAD.MOV.U32 R85, RZ, RZ, R87 ;  /* 0x000000ffff557224 */ /* 0x000fe200078e0057 */
[----:B------:R-:W3:Y:S01]  /*12460*/  SHFL.BFLY PT, R9, R20, 0x2, 0x1f ;  /* 0x0c401f0014097f89 */ /* 0x000ee200000e0000 */
[----:B------:R-:W-:-:S02]  /*12470*/  MOV R70, R87 ;  /* 0x0000005700467202 */ /* 0x000fc40000000f00 */
[-C--:B------:R-:W-:Y:S02]  /*12480*/  MOV R66, R87.reuse ;  /* 0x0000005700427202 */ /* 0x080fe40000000f00 */
[----:B------:R-:W-:Y:S01]  /*12490*/  MOV R62, R87 ;  /* 0x00000057003e7202 */ /* 0x000fe20000000f00 */
[----:B------:R-:W4:Y:S08]  /*124a0*/  MUFU.EX2 R136, R136 ;  /* 0x0000008800887308 */ /* 0x000f300000000800 */
[----:B------:R-:W4:Y:S08]  /*124b0*/  MUFU.EX2 R61, R61 ;  /* 0x0000003d003d7308 */ /* 0x000f300000000800 */
[----:B------:R-:W4:Y:S01]  /*124c0*/  MUFU.EX2 R138, R138 ;  /* 0x0000008a008a7308 */ /* 0x000f220000000800 */
[----:B---3--:R-:W-:-:S05]  /*124d0*/  FMNMX.FTZ R10, R20, R9, !PT ;  /* 0x00000009140a7209 */ /* 0x008fca0007810000 */
[----:B------:R-:W3:Y:S02]  /*124e0*/  SHFL.BFLY PT, R9, R10, 0x1, 0x1f ;  /* 0x0c201f000a097f89 */ /* 0x000ee400000e0000 */
[----:B------:R-:W4:Y:S08]  /*124f0*/  MUFU.EX2 R55, R55 ;  /* 0x0000003700377308 */ /* 0x000f300000000800 */
[----:B------:R-:W-:Y:S08]  /*12500*/  MUFU.EX2 R140, R140 ;  /* 0x0000008c008c7308 */ /* 0x000ff00000000800 */
[----:B------:R-:W-:Y:S01]  /*12510*/  MUFU.EX2 R49, R49 ;  /* 0x0000003100317308 */ /* 0x000fe20000000800 */
[----:B---3--:R-:W-:-:S07]  /*12520*/  FMNMX.FTZ R9, R10, R9, !PT ;  /* 0x000000090a097209 */ /* 0x008fce0007810000 */
[----:B------:R-:W-:Y:S01]  /*12530*/  MUFU.EX2 R142, R142 ;  /* 0x0000008e008e7308 */ /* 0x000fe20000000800 */
[C---:B------:R-:W-:Y:S01]  /*12540*/  FSETP.NEU.FTZ.AND P1, PT, R9.reuse, -INF , PT ;  /* 0xff8000000900780b */ /* 0x040fe20003f3d000 */
[----:B------:R-:W-:-:S06]  /*12550*/  FMUL.FTZ R10, R9, R8 ;  /* 0x00000008090a7220 */ /* 0x000fcc0000410000 */
[----:B------:R-:W-:Y:S01]  /*12560*/  MUFU.EX2 R41, R41 ;  /* 0x0000002900297308 */ /* 0x000fe20000000800 */
[----:B------:R-:W-:Y:S02]  /*12570*/  FSEL R24, R10, RZ, P1 ;  /* 0x000000ff0a187208 */ /* 0x000fe40000800000 */
[----:B------:R-:W-:-:S03]  /*12580*/  ISETP.GE.AND P1, PT, R147, 0x61, PT ;  /* 0x000000619300780c */ /* 0x000fc60003f26270 */
[-CC-:B------:R-:W-:Y:S01]  /*12590*/  FFMA.FTZ R157, R3, R8.reuse, -R24.reuse ;  /* 0x00000008039d7223 */ /* 0x180fe20000010818 */
[-CC-:B------:R-:W-:Y:S01]  /*125a0*/  FFMA.FTZ R6, R4, R8.reuse, -R24.reuse ;  /* 0x0000000804067223 */ /* 0x180fe20000010818 */
[-CC-:B------:R-:W-:Y:S01]  /*125b0*/  FFMA.FTZ R159, R11, R8.reuse, -R24.reuse ;  /* 0x000000080b9f7223 */ /* 0x180fe20000010818 */
[-CC-:B------:R-:W-:Y:S01]  /*125c0*/  FFMA.FTZ R10, R13, R8.reuse, -R24.reuse ;  /* 0x000000080d0a7223 */ /* 0x180fe20000010818 */
[-CC-:B------:R-:W-:Y:S01]  /*125d0*/  FFMA.FTZ R137, R15, R8.reuse, -R24.reuse ;  /* 0x000000080f897223 */ /* 0x180fe20000010818 */
[----:B0-----:R-:W-:Y:S01]  /*125e0*/  FADD.FTZ R3, R156, R63 ;  /* 0x0000003f9c037221 */ /* 0x001fe20000010000 */
[----:B------:R-:W-:Y:S01]  /*125f0*/  MUFU.EX2 R157, R157 ;  /* 0x0000009d009d7308 */ /* 0x000fe20000000800 */
[-CC-:B------:R-:W-:Y:S01]  /*12600*/  FFMA.FTZ R12, R21, R8.reuse, -R24.reuse ;  /* 0x00000008150c7223 */ /* 0x180fe20000010818 */
[-CC-:B------:R-:W-:Y:S01]  /*12610*/  FFMA.FTZ R139, R25, R8.reuse, -R24.reuse ;  /* 0x00000008198b7223 */ /* 0x180fe20000010818 */
[----:B-1----:R-:W-:Y:S01]  /*12620*/  FADD.FTZ R4, R158, R3 ;  /* 0x000000039e047221 */ /* 0x002fe20000010000 */
[-CC-:B------:R-:W-:Y:S01]  /*12630*/  FFMA.FTZ R14, R27, R8.reuse, -R24.reuse ;  /* 0x000000081b0e7223 */ /* 0x180fe20000010818 */
[-CC-:B------:R-:W-:Y:S01]  /*12640*/  FFMA.FTZ R141, R29, R8.reuse, -R24.reuse ;  /* 0x000000081d8d7223 */ /* 0x180fe20000010818 */
[-C--:B------:R-:W-:Y:S01]  /*12650*/  FFMA.FTZ R20, R31, R8.reuse, -R24 ;  /* 0x000000081f147223 */ /* 0x080fe20000010818 */
[----:B--2---:R-:W-:Y:S01]  /*12660*/  FADD.FTZ R3, R59, R4 ;  /* 0x000000043b037221 */ /* 0x004fe20000010000 */
[----:B------:R-:W0:Y:S01]  /*12670*/  MUFU.EX2 R6, R6 ;  /* 0x0000000600067308 */ /* 0x000e220000000800 */
[-CC-:B------:R-:W-:Y:S01]  /*12680*/  FFMA.FTZ R143, R33, R8.reuse, -R24.reuse ;  /* 0x00000008218f7223 */ /* 0x180fe20000010818 */
[-CC-:B------:R-:W-:Y:S01]  /*12690*/  FFMA.FTZ R35, R35, R8.reuse, -R24.reuse ;  /* 0x0000000823237223 */ /* 0x180fe20000010818 */
[----:B----4-:R-:W-:Y:S01]  /*126a0*/  FADD.FTZ R30, R136, R3 ;  /* 0x00000003881e7221 */ /* 0x010fe20000010000 */
[-CC-:B------:R-:W-:Y:S01]  /*126b0*/  FFMA.FTZ R37, R37, R8.reuse, -R24.reuse ;  /* 0x0000000825257223 */ /* 0x180fe20000010818 */
[-CC-:B------:R-:W-:Y:S01]  /*126c0*/  FFMA.FTZ R39, R39, R8.reuse, -R24.reuse ;  /* 0x0000000827277223 */ /* 0x180fe20000010818 */
[-C--:B------:R-:W-:Y:S01]  /*126d0*/  FFMA.FTZ R43, R43, R8.reuse, -R24 ;  /* 0x000000082b2b7223 */ /* 0x080fe20000010818 */
[----:B------:R-:W-:Y:S01]  /*126e0*/  FADD.FTZ R11, R61, R30 ;  /* 0x0000001e3d0b7221 */ /* 0x000fe20000010000 */
[----:B------:R-:W1:Y:S01]  /*126f0*/  MUFU.EX2 R159, R159 ;  /* 0x0000009f009f7308 */ /* 0x000e620000000800 */
[-CC-:B------:R-:W-:Y:S01]  /*12700*/  FFMA.FTZ R47, R47, R8.reuse, -R24.reuse ;  /* 0x000000082f2f7223 */ /* 0x180fe20000010818 */
[-CC-:B------:R-:W-:Y:S01]  /*12710*/  FFMA.FTZ R53, R53, R8.reuse, -R24.reuse ;  /* 0x0000000835357223 */ /* 0x180fe20000010818 */
[----:B------:R-:W-:Y:S01]  /*12720*/  FADD.FTZ R32, R138, R11 ;  /* 0x0000000b8a207221 */ /* 0x000fe20000010000 */
[-CC-:B------:R-:W-:Y:S01]  /*12730*/  FFMA.FTZ R75, R75, R8.reuse, -R24.reuse ;  /* 0x000000084b4b7223 */ /* 0x180fe20000010818 */
[-CC-:B------:R-:W-:Y:S01]  /*12740*/  FFMA.FTZ R65, R65, R8.reuse, -R24.reuse ;  /* 0x0000000841417223 */ /* 0x180fe20000010818 */
[-C--:B------:R-:W-:Y:S01]  /*12750*/  FFMA.FTZ R67, R67, R8.reuse, -R24 ;  /* 0x0000000843437223 */ /* 0x080fe20000010818 */
[----:B------:R-:W-:Y:S01]  /*12760*/  FADD.FTZ R11, R55, R32 ;  /* 0x00000020370b7221 */ /* 0x000fe20000010000 */
[----:B------:R-:W2:Y:S01]  /*12770*/  MUFU.EX2 R10, R10 ;  /* 0x0000000a000a7308 */ /* 0x000ea20000000800 */
[----:B0-----:R-:W-:Y:S01]  /*12780*/  FADD.FTZ R4, R157, R6 ;  /* 0x000000069d047221 */ /* 0x001fe20000010000 */
[-CC-:B------:R-:W-:Y:S01]  /*12790*/  FFMA.FTZ R69, R69, R8.reuse, -R24.reuse ;  /* 0x0000000845457223 */ /* 0x180fe20000010818 */
[----:B------:R-:W-:Y:S01]  /*127a0*/  FADD.FTZ R32, R140, R11 ;  /* 0x0000000b8c207221 */ /* 0x000fe20000010000 */
[-CC-:B------:R-:W-:Y:S01]  /*127b0*/  FFMA.FTZ R71, R71, R8.reuse, -R24.reuse ;  /* 0x0000000847477223 */ /* 0x180fe20000010818 */
[-CC-:B------:R-:W-:Y:S01]  /*127c0*/  FFMA.FTZ R77, R77, R8.reuse, -R24.reuse ;  /* 0x000000084d4d7223 */ /* 0x180fe20000010818 */
[----:B------:R-:W-:Y:S01]  /*127d0*/  FFMA.FTZ R79, R79, R8, -R24 ;  /* 0x000000084f4f7223 */ /* 0x000fe20000010818 */
[----:B------:R-:W-:Y:S01]  /*127e0*/  FADD.FTZ R11, R49, R32 ;  /* 0x00000020310b7221 */ /* 0x000fe20000010000 */
[----:B------:R-:W0:Y:S01]  /*127f0*/  MUFU.EX2 R137, R137 ;  /* 0x0000008900897308 */ /* 0x000e220000000800 */
[----:B-1----:R-:W-:Y:S01]  /*12800*/  FADD.FTZ R3, R159, R4 ;  /* 0x000000049f037221 */ /* 0x002fe20000010000 */
[----:B------:R-:W-:Y:S01]  /*12810*/  F2FP.F16.F32.PACK_AB R157, R6, R157 ;  /* 0x0000009d069d723e */ /* 0x000fe200000000ff */
[----:B------:R-:W-:Y:S01]  /*12820*/  FADD.FTZ R34, R142, R11 ;  /* 0x0000000b8e227221 */ /* 0x000fe20000010000 */
[----:B------:R-:W-:Y:S01]  /*12830*/  F2FP.F16.F32.PACK_AB R156, R63, R156 ;  /* 0x0000009c3f9c723e */ /* 0x000fe200000000ff */
[----:B------:R-:W-:Y:S01]  /*12840*/  IMAD.MOV.U32 R63, RZ, RZ, R87 ;  /* 0x000000ffff3f7224 */ /* 0x000fe200078e0057 */
[----:B------:R-:W-:Y:S01]  /*12850*/  F2FP.F16.F32.PACK_AB R158, R59, R158 ;  /* 0x0000009e3b9e723e */ /* 0x000fe200000000ff */
[----:B------:R-:W-:Y:S01]  /*12860*/  FADD.FTZ R11, R41, R34 ;  /* 0x00000022290b7221 */ /* 0x000fe20000010000 */
[----:B------:R-:W1:Y:S01]  /*12870*/  MUFU.EX2 R12, R12 ;  /* 0x0000000c000c7308 */ /* 0x000e620000000800 */
[C---:B--2---:R-:W-:Y:S01]  /*12880*/  FADD.FTZ R4, R10.reuse, R3 ;  /* 0x000000030a047221 */ /* 0x044fe20000010000 */
[----:B------:R-:W-:Y:S01]  /*12890*/  F2FP.F16.F32.PACK_AB R136, R61, R136 ;  /* 0x000000883d88723e */ /* 0x000fe200000000ff */
[--C-:B------:R-:W-:Y:S01]  /*128a0*/  IMAD.MOV.U32 R61, RZ, RZ, R87.reuse ;  /* 0x000000ffff3d7224 */ /* 0x100fe200078e0057 */
[----:B------:R-:W-:Y:S01]  /*128b0*/  F2FP.F16.F32.PACK_AB R138, R55, R138 ;  /* 0x0000008a378a723e */ /* 0x000fe200000000ff */
[--C-:B------:R-:W-:Y:S01]  /*128c0*/  IMAD.MOV.U32 R59, RZ, RZ, R87.reuse ;  /* 0x000000ffff3b7224 */ /* 0x100fe200078e0057 */
[----:B------:R-:W-:Y:S01]  /*128d0*/  F2FP.F16.F32.PACK_AB R140, R49, R140 ;  /* 0x0000008c318c723e */ /* 0x000fe200000000ff */
[--C-:B------:R-:W-:Y:S01]  /*128e0*/  IMAD.MOV.U32 R55, RZ, RZ, R87.reuse ;  /* 0x000000ffff377224 */ /* 0x100fe200078e0057 */
[----:B------:R-:W2:Y:S01]  /*128f0*/  MUFU.EX2 R139, R139 ;  /* 0x0000008b008b7308 */ /* 0x000ea20000000800 */
[----:B0-----:R-:W-:Y:S01]  /*12900*/  FADD.FTZ R3, R137, R4 ;  /* 0x0000000489037221 */ /* 0x001fe20000010000 */
[----:B------:R-:W-:Y:S01]  /*12910*/  F2FP.F16.F32.PACK_AB R142, R41, R142 ;  /* 0x0000008e298e723e */ /* 0x000fe200000000ff */
[--C-:B------:R-:W-:Y:S01]  /*12920*/  IMAD.MOV.U32 R49, RZ, RZ, R87.reuse ;  /* 0x000000ffff317224 */ /* 0x100fe200078e0057 */
[----:B------:R-:W-:Y:S01]  /*12930*/  F2FP.F16.F32.PACK_AB R159, R10, R159 ;  /* 0x0000009f0a9f723e */ /* 0x000fe200000000ff */
[----:B------:R-:W-:-:S02]  /*12940*/  IMAD.MOV.U32 R41, RZ, RZ, R87 ;  /* 0x000000ffff297224 */ /* 0x000fc400078e0057 */
[----:B------:R-:W-:Y:S01]  /*12950*/  IMAD.MOV.U32 R33, RZ, RZ, R87 ;  /* 0x000000ffff217224 */ /* 0x000fe200078e0057 */
[----:B------:R-:W0:Y:S01]  /*12960*/  MUFU.EX2 R14, R14 ;  /* 0x0000000e000e7308 */ /* 0x000e220000000800 */
[C---:B-1----:R-:W-:Y:S01]  /*12970*/  FADD.FTZ R4, R12.reuse, R3 ;  /* 0x000000030c047221 */ /* 0x042fe20000010000 */
[----:B------:R-:W-:Y:S01]  /*12980*/  F2FP.F16.F32.PACK_AB R137, R12, R137 ;  /* 0x000000890c89723e */ /* 0x000fe200000000ff */
[--C-:B------:R-:W-:Y:S02]  /*12990*/  IMAD.MOV.U32 R31, RZ, RZ, R87.reuse ;  /* 0x000000ffff1f7224 */ /* 0x100fe400078e0057 */
[--C-:B------:R-:W-:Y:S02]  /*129a0*/  IMAD.MOV.U32 R29, RZ, RZ, R87.reuse ;  /* 0x000000ffff1d7224 */ /* 0x100fe400078e0057 */
[--C-:B------:R-:W-:Y:S01]  /*129b0*/  IMAD.MOV.U32 R27, RZ, RZ, R87.reuse ;  /* 0x000000ffff1b7224 */ /* 0x100fe200078e0057 */
[----:B------:R-:W1:Y:S01]  /*129c0*/  MUFU.EX2 R141, R141 ;  /* 0x0000008d008d7308 */ /* 0x000e620000000800 */
[----:B--2---:R-:W-:Y:S01]  /*129d0*/  FADD.FTZ R3, R139, R4 ;  /* 0x000000048b037221 */ /* 0x004fe20000010000 */
[----:B------:R-:W-:-:S06]  /*129e0*/  IMAD.MOV.U32 R25, RZ, RZ, R87 ;  /* 0x000000ffff197224 */ /* 0x000fcc00078e0057 */
[----:B------:R-:W2:Y:S01]  /*129f0*/  MUFU.EX2 R20, R20 ;  /* 0x0000001400147308 */ /* 0x000ea20000000800 */
[C---:B0-----:R-:W-:Y:S01]  /*12a00*/  FADD.FTZ R4, R14.reuse, R3 ;  /* 0x000000030e047221 */ /* 0x041fe20000010000 */
[----:B------:R-:W-:-:S06]  /*12a10*/  F2FP.F16.F32.PACK_AB R139, R14, R139 ;  /* 0x0000008b0e8b723e */ /* 0x000fcc00000000ff */
[----:B------:R-:W0:Y:S01]  /*12a20*/  MUFU.EX2 R144, R144 ;  /* 0x0000009000907308 */ /* 0x000e220000000800 */
[----:B-1----:R-:W-:-:S07]  /*12a30*/  FADD.FTZ R3, R141, R4 ;  /* 0x000000048d037221 */ /* 0x002fce0000010000 */
[----:B------:R-:W1:Y:S01]  /*12a40*/  MUFU.EX2 R143, R143 ;  /* 0x0000008f008f7308 */ /* 0x000e620000000800 */
[C---:B--2---:R-:W-:Y:S01]  /*12a50*/  FADD.FTZ R0, R20.reuse, R3 ;  /* 0x0000000314007221 */ /* 0x044fe20000010000 */
[----:B------:R-:W-:-:S06]  /*12a60*/  F2FP.F16.F32.PACK_AB R141, R20, R141 ;  /* 0x0000008d148d723e */ /* 0x000fcc00000000ff */
[----:B------:R-:W2:Y:S01]  /*12a70*/  MUFU.EX2 R45, R45 ;  /* 0x0000002d002d7308 */ /* 0x000ea20000000800 */
[----:B0-----:R-:W-:-:S07]  /*12a80*/  FADD.FTZ R4, R144, R11 ;  /* 0x0000000b90047221 */ /* 0x001fce0000010000 */
[----:B------:R0:W3:Y:S01]  /*12a90*/  MUFU.EX2 R26, R35 ;  /* 0x00000023001a7308 */ /* 0x0000e20000000800 */
[----:B-1----:R-:W-:-:S07]  /*12aa0*/  FADD.FTZ R3, R143, R0 ;  /* 0x000000008f037221 */ /* 0x002fce0000010000 */
[----:B------:R-:W1:Y:S01]  /*12ab0*/  MUFU.EX2 R146, R146 ;  /* 0x0000009200927308 */ /* 0x000e620000000800 */
[C---:B--2---:R-:W-:Y:S01]  /*12ac0*/  FADD.FTZ R11, R45.reuse, R4 ;  /* 0x000000042d0b7221 */ /* 0x044fe20000010000 */
[----:B------:R-:W-:Y:S01]  /*12ad0*/  F2FP.F16.F32.PACK_AB R144, R45, R144 ;  /* 0x000000902d90723e */ /* 0x000fe200000000ff */
[--C-:B------:R-:W-:Y:S02]  /*12ae0*/  IMAD.MOV.U32 R45, RZ, RZ, R87.reuse ;  /* 0x000000ffff2d7224 */ /* 0x100fe400078e0057 */
[----:B0-----:R-:W-:-:S03]  /*12af0*/  IMAD.MOV.U32 R35, RZ, RZ, R87 ;  /* 0x000000ffff237224 */ /* 0x001fc600078e0057 */
[----:B------:R-:W0:Y:S01]  /*12b00*/  MUFU.EX2 R37, R37 ;  /* 0x0000002500257308 */ /* 0x000e220000000800 */
[C---:B---3--:R-:W-:Y:S01]  /*12b10*/  FADD.FTZ R4, R26.reuse, R3 ;  /* 0x000000031a047221 */ /* 0x048fe20000010000 */
[----:B------:R-:W-:Y:S02]  /*12b20*/  F2FP.F16.F32.PACK_AB R143, R26, R143 ;  /* 0x0000008f1a8f723e */ /* 0x000fe400000000ff */
[----:B------:R-:W-:-:S04]  /*12b30*/  MOV R26, R87 ;  /* 0x00000057001a7202 */ /* 0x000fc80000000f00 */
[----:B------:R-:W2:Y:S01]  /*12b40*/  MUFU.EX2 R51, R51 ;  /* 0x0000003300337308 */ /* 0x000ea20000000800 */
[----:B-1----:R-:W-:-:S07]  /*12b50*/  FADD.FTZ R34, R146, R11 ;  /* 0x0000000b92227221 */ /* 0x002fce0000010000 */
[----:B------:R1:W3:Y:S01]  /*12b60*/  MUFU.EX2 R28, R39 ;  /* 0x00000027001c7308 */ /* 0x0002e20000000800 */
[----:B0-----:R-:W-:-:S07]  /*12b70*/  FADD.FTZ R3, R37, R4 ;  /* 0x0000000425037221 */ /* 0x001fce0000010000 */
[----:B------:R-:W0:Y:S01]  /*12b80*/  MUFU.EX2 R148, R148 ;  /* 0x0000009400947308 */ /* 0x000e220000000800 */
[C---:B--2---:R-:W-:Y:S01]  /*12b90*/  FADD.FTZ R11, R51.reuse, R34 ;  /* 0x00000022330b7221 */ /* 0x044fe20000010000 */
[----:B------:R-:W-:Y:S01]  /*12ba0*/  F2FP.F16.F32.PACK_AB R146, R51, R146 ;  /* 0x000000923392723e */ /* 0x000fe200000000ff */
[--C-:B------:R-:W-:Y:S02]  /*12bb0*/  IMAD.MOV.U32 R51, RZ, RZ, R87.reuse ;  /* 0x000000ffff337224 */ /* 0x100fe400078e0057 */
[----:B-1----:R-:W-:-:S03]  /*12bc0*/  IMAD.MOV.U32 R39, RZ, RZ, R87 ;  /* 0x000000ffff277224 */ /* 0x002fc600078e0057 */
[----:B------:R-:W1:Y:S01]  /*12bd0*/  MUFU.EX2 R43, R43 ;  /* 0x0000002b002b7308 */ /* 0x000e620000000800 */
[C---:B---3--:R-:W-:Y:S01]  /*12be0*/  FADD.FTZ R4, R28.reuse, R3 ;  /* 0x000000031c047221 */ /* 0x048fe20000010000 */
[----:B-----5:R-:W-:Y:S01]  /*12bf0*/  F2FP.F16.F32.PACK_AB R145, R28, R37 ;  /* 0x000000251c91723e */ /* 0x020fe200000000ff */
[----:B------:R-:W-:Y:S01]  /*12c00*/  IMAD.MOV.U32 R37, RZ, RZ, R87 ;  /* 0x000000ffff257224 */ /* 0x000fe200078e0057 */
[----:B------:R-:W-:-:S04]  /*12c10*/  MOV R28, R87 ;  /* 0x00000057001c7202 */ /* 0x000fc80000000f00 */
        /* <DEDUP_REMOVED lines=11> */
[----:B------:R-:W-:Y:S01]  /*12cd0*/  F2FP.F16.F32.PACK_AB R147, R30, R43 ;  /* 0x0000002b1e93723e */ /* 0x000fe200000000ff */
[----:B------:R-:W-:Y:S01]  /*12ce0*/  IMAD.MOV.U32 R43, RZ, RZ, R87 ;  /* 0x000000ffff2b7224 */ /* 0x000fe200078e0057 */
        /* <DEDUP_REMOVED lines=8> */
[--C-:B-1----:R-:W-:Y:S02]  /*12d70*/  IMAD.MOV.U32 R75, RZ, RZ, R87.reuse ;  /* 0x000000ffff4b7224 */ /* 0x102fe400078e0057 */
[----:B------:R-:W-:-:S03]  /*12d80*/  IMAD.MOV.U32 R73, RZ, RZ, R87 ;  /* 0x000000ffff497224 */ /* 0x000fc600078e0057 */
[----:B------:R-:W1:Y:S01]  /*12d90*/  MUFU.EX2 R65, R65 ;  /* 0x0000004100417308 */ /* 0x000e620000000800 */
[C---:B---3--:R-:W-:Y:S01]  /*12da0*/  FADD.FTZ R4, R32.reuse, R3 ;  /* 0x0000000320047221 */ /* 0x048fe20000010000 */
[----:B------:R-:W-:Y:S01]  /*12db0*/  F2FP.F16.F32.PACK_AB R149, R32, R53 ;  /* 0x000000352095723e */ /* 0x000fe200000000ff */
        /* <DEDUP_REMOVED lines=11> */
[----:B------:R0:W2:Y:S01]  /*12e70*/  MUFU.EX2 R24, R71 ;  /* 0x0000004700187308 */ /* 0x0000a20000000800 */
[C---:B---3--:R-:W-:Y:S01]  /*12e80*/  FADD.FTZ R36, R0.reuse, R3 ;  /* 0x0000000300247221 */ /* 0x048fe20000010000 */
[----:B------:R-:W-:Y:S01]  /*12e90*/  F2FP.F16.F32.PACK_AB R151, R0, R65 ;  /* 0x000000410097723e */ /* 0x000fe200000000ff */
[----:B------:R-:W-:Y:S01]  /*12ea0*/  IMAD.MOV.U32 R65, RZ, RZ, R87 ;  /* 0x000000ffff417224 */ /* 0x000fe200078e0057 */
[----:B------:R-:W-:-:S04]  /*12eb0*/  MOV R0, 0x3f800000 ;  /* 0x3f80000000007802 */ /* 0x000fc80000000f00 */
[----:B------:R-:W3:Y:S01]  /*12ec0*/  MUFU.EX2 R154, R154 ;  /* 0x0000009a009a7308 */ /* 0x000ee20000000800 */
[----:B-1----:R-:W-:Y:S01]  /*12ed0*/  FADD.FTZ R3, R69, R36 ;  /* 0x0000002445037221 */ /* 0x002fe20000010000 */
[----:B0-----:R-:W-:Y:S01]  /*12ee0*/  IMAD.MOV.U32 R71, RZ, RZ, R87 ;  /* 0x000000ffff477224 */ /* 0x001fe200078e0057 */
[----:B------:R-:W-:-:S05]  /*12ef0*/  MOV R36, R87 ;  /* 0x0000005700247202 */ /* 0x000fca0000000f00 */
[----:B------:R-:W0:Y:S01]  /*12f00*/  MUFU.EX2 R77, R77 ;  /* 0x0000004d004d7308 */ /* 0x000e220000000800 */
[C---:B--2---:R-:W-:Y:S01]  /*12f10*/  FADD.FTZ R6, R24.reuse, R3 ;  /* 0x0000000318067221 */ /* 0x044fe20000010000 */
[----:B------:R-:W-:Y:S01]  /*12f20*/  F2FP.F16.F32.PACK_AB R153, R24, R69 ;  /* 0x000000451899723e */ /* 0x000fe200000000ff */
[----:B------:R-:W-:Y:S01]  /*12f30*/  IMAD.MOV.U32 R69, RZ, RZ, R87 ;  /* 0x000000ffff457224 */ /* 0x000fe200078e0057 */
[----:B------:R-:W-:-:S04]  /*12f40*/  MOV R24, R87 ;  /* 0x0000005700187202 */ /* 0x000fc80000000f00 */
[----:B------:R-:W1:Y:S01]  /*12f50*/  MUFU.EX2 R83, R83 ;  /* 0x0000005300537308 */ /* 0x000e620000000800 */
[----:B---3--:R-:W-:-:S07]  /*12f60*/  FADD.FTZ R4, R154, R11 ;  /* 0x0000000b9a047221 */ /* 0x008fce0000010000 */
[----:B------:R2:W3:Y:S01]  /*12f70*/  MUFU.EX2 R34, R79 ;  /* 0x0000004f00227308 */ /* 0x0004e20000000800 */
[----:B0-----:R-:W-:Y:S01]  /*12f80*/  FADD.FTZ R3, R77, R6 ;  /* 0x000000064d037221 */ /* 0x001fe20000010000 */
[----:B------:R-:W-:Y:S02]  /*12f90*/  IMAD.MOV.U32 R6, RZ, RZ, 0x3f800000 ;  /* 0x3f800000ff067424 */ /* 0x000fe400078e00ff */
[C---:B-1----:R-:W-:Y:S01]  /*12fa0*/  FADD.FTZ R4, R83.reuse, R4 ;  /* 0x0000000453047221 */ /* 0x042fe20000010000 */
[----:B------:R-:W-:Y:S01]  /*12fb0*/  F2FP.F16.F32.PACK_AB R154, R83, R154 ;  /* 0x0000009a539a723e */ /* 0x000fe200000000ff */
[--C-:B------:R-:W-:Y:S02]  /*12fc0*/  IMAD.MOV.U32 R83, RZ, RZ, R87.reuse ;  /* 0x000000ffff537224 */ /* 0x100fe400078e0057 */
[----:B--2---:R-:W-:Y:S02]  /*12fd0*/  IMAD.MOV.U32 R79, RZ, RZ, R87 ;  /* 0x000000ffff4f7224 */ /* 0x004fe400078e0057 */
[C---:B---3--:R-:W-:Y:S01]  /*12fe0*/  FADD.FTZ R3, R34.reuse, R3 ;  /* 0x0000000322037221 */ /* 0x048fe20000010000 */
[----:B------:R-:W-:Y:S01]  /*12ff0*/  F2FP.F16.F32.PACK_AB R155, R34, R77 ;  /* 0x0000004d229b723e */ /* 0x000fe200000000ff */
[----:B------:R-:W-:Y:S01]  /*13000*/  IMAD.MOV.U32 R77, RZ, RZ, R87 ;  /* 0x000000ffff4d7224 */ /* 0x000fe200078e0057 */
[----:B------:R-:W-:Y:S01]  /*13010*/  MOV R34, R87 ;  /* 0x0000005700227202 */ /* 0x000fe20000000f00 */
[----:B------:R-:W-:Y:S06]  /*13020*/  @!P1 BRA `(.L_x_624) ;  /* 0x0000002400fc9947 */ /* 0x000fec0003800000 */
[----:B------:R-:W-:Y:S01]  /*13030*/  VIADD R12, R194, 0xfffffffe ;  /* 0xfffffffec20c7836 */ /* 0x000fe20000000000 */
[----:B------:R-:W-:Y:S01]  /*13040*/  MOV R13, R9 ;  /* 0x00000009000d7202 */ /* 0x000fe20000000f00 */
[----:B------:R-:W-:Y:S01]  /*13050*/  IMAD.MOV.U32 R14, RZ, RZ, R7 ;  /* 0x000000ffff0e7224 */ /* 0x000fe200078e0007 */
[----:B------:R-:W-:Y:S01]  /*13060*/  MOV R20, R180 ;  /* 0x000000b400147202 */ /* 0x000fe20000000f00 */
[----:B------:R-:W-:Y:S01]  /*13070*/  IMAD.MOV.U32 R21, RZ, RZ, R173 ;  /* 0x000000ffff157224 */ /* 0x000fe200078e00ad */
[----:B------:R-:W-:Y:S02]  /*13080*/  MOV R0, 0x3f800000 ;  /* 0x3f80000000007802 */ /* 0x000fe40000000f00 */
        /* <DEDUP_REMOVED lines=31> */
[----:B------:R-:W-:-:S07]  /*13280*/  CS2R R24, SRZ ;  /* 0x0000000000187805 */ /* 0x000fce000001ff00 */
.L_x_637:
[----:B------:R-:W-:-:S04]  /*13290*/  ISETP.NE.AND P1, PT, R21, 0x1, PT ;  /* 0x000000011500780c */ /* 0x000fc80003f25270 */
[----:B------:R-:W-:-:S04]  /*132a0*/  SEL R7, RZ, 0x1, P1 ;  /* 0x00000001ff077807 */ /* 0x000fc80000800000 */
[----:B------:R-:W-:Y:S01]  /*132b0*/  LOP3.LUT R180, R20, R7, RZ, 0x3c, !PT ;  /* 0x0000000714b47212 */ /* 0x000fe200078e3cff */
[----:B------:R-:W-:Y:S06]  /*132c0*/  @!P0 BRA `(.L_x_625) ;  /* 0x0000000000048947 */ /* 0x000fec0003800000 */
[----:B------:R-:W-:Y:S01]  /*132d0*/  BPT.TRAP 0x1 ;  /* 0x000000040000795c */ /* 0x000fe20000300000 */
.L_x_625:
[----:B------:R-:W-:Y:S01]  /*132e0*/  VIADD R173, R21, 0x1 ;  /* 0x0000000115ad7836 */ /* 0x000fe20000000000 */
[----:B------:R-:W-:-:S04]  /*132f0*/  SHF.L.U32 R10, R180, 0x1f, RZ ;  /* 0x0000001fb40a7819 */ /* 0x000fc800000006ff */
[----:B------:R-:W-:-:S04]  /*13300*/  ISETP.NE.AND P1, PT, R173, 0x2, PT ;  /* 0x00000002ad00780c */ /* 0x000fc80003f25270 */
[----:B------:R-:W-:-:S04]  /*13310*/  SEL R173, R173, RZ, P1 ;  /* 0x000000ffadad7207 */ /* 0x000fc80000800000 */
[----:B------:R-:W-:-:S04]  /*13320*/  LEA R15, R173, R2, 0x3 ;  /* 0x00000002ad0f7211 */ /* 0x000fc800078e18ff */
[----:B------:R0:W1:Y:S01]  /*13330*/  SYNCS.PHASECHK.TRANS64.TRYWAIT P1, [R15+URZ+0x2a830], R10 ;  /* 0x02a8300a0f0075a7 */ /* 0x000062000802017f */
[----:B------:R-:W-:Y:S05]  /*13340*/  @!P0 BRA `(.L_x_626) ;  /* 0x0000000000048947 */ /* 0x000fea0003800000 */
[----:B------:R-:W-:Y:S01]  /*13350*/  BPT.TRAP 0x1 ;  /* 0x000000040000795c */ /* 0x000fe20000300000 */
.L_x_626:
[----:B------:R-:W-:Y:S01]  /*13360*/  BSSY B1, `(.L_x_627) ;  /* 0x0000006000017945 */ /* 0x000fe20003800000 */
[----:B------:R-:W-:Y:S02]  /*13370*/  IMAD R8, R173, 0x900, R5 ;  /* 0x00000900ad087824 */ /* 0x000fe400078e0205 */
[----:B------:R-:W-:Y:S01]  /*13380*/  IMAD.MOV.U32 R9, RZ, RZ, 0x40000040 ;  /* 0x40000040ff097424 */ /* 0x000fe200078e00ff */
[----:B-1----:R-:W-:Y:S06]  /*13390*/  @P1 BRA `(.L_x_628) ;  /* 0x0000000000081947 */ /* 0x002fec0003800000 */
[----:B------:R-:W1:Y:S02]  /*133a0*/  SYNCS.PHASECHK.TRANS64.TRYWAIT P1, [R15+URZ+0x2a830], R10 ;  /* 0x02a8300a0f0075a7 */ /* 0x000e64000802017f */
[----:B-1----:R-:W-:Y:S05]  /*133b0*/  @!P1 BRA `(.L_x_629) ;  /* 0x000000c400e89947 */ /* 0x002fea0003800000 */
.L_x_628:
[----:B------:R-:W-:Y:S05]  /*133c0*/  BSYNC B1 ;  /* 0x0000000000017941 */ /* 0x000fea0003800000 */
.L_x_627:
[----:B------:R-:W2:Y:S04]  /*133d0*/  LDL.64 R88, [R1+0x28] ;  /* 0x0000280001587983 */ /* 0x000ea80000100a00 */
[----:B------:R-:W3:Y:S04]  /*133e0*/  LDL.64 R212, [R1+0x20] ;  /* 0x0000200001d47983 */ /* 0x000ee80000100a00 */
[----:B------:R-:W4:Y:S01]  /*133f0*/  LDL.64 R210, [R1+0x18] ;  /* 0x0000180001d27983 */ /* 0x000f220000100a00 */
[C---:B------:R-:W-:Y:S02]  /*13400*/  R2UR UR6, R8.reuse ;  /* 0x00000000080672ca */ /* 0x040fe400000e0000 */
[----:B------:R-:W-:Y:S01]  /*13410*/  R2UR UR7, R9 ;  /* 0x00000000090772ca */ /* 0x000fe200000e0000 */
[----:B------:R-:W5:Y:S01]  /*13420*/  LDL.64 R208, [R1+0x10] ;  /* 0x0000100001d07983 */ /* 0x000f620000100a00 */
[----:B------:R-:W-:Y:S01]  /*13430*/  IMAD.MOV.U32 R11, RZ, RZ, 0x40000040 ;  /* 0x40000040ff0b7424 */ /* 0x000fe200078e00ff */
[----:B01----:R-:W-:-:S02]  /*13440*/  IADD3 R10, R8, 0x2, RZ ;  /* 0x00000002080a7810 */ /* 0x003fc40007ffe0ff */
[----:B------:R-:W5:Y:S04]  /*13450*/  LDL.64 R206, [R1+0x8] ;  /* 0x0000080001ce7983 */ /* 0x000f680000100a00 */
[----:B------:R-:W5:Y:S01]  /*13460*/  LDL.64 R204, [R1] ;  /* 0x0000000001cc7983 */ /* 0x000f620000100a00 */
[----:B--2---:R-:W-:Y:S02]  /*13470*/  R2UR UR4, R88 ;  /* 0x00000000580472ca */ /* 0x004fe400000e0000 */
[----:B------:R-:W-:Y:S02]  /*13480*/  R2UR UR5, R89 ;  /* 0x00000000590572ca */ /* 0x000fe400000e0000 */
[----:B------:R-:W-:-:S11]  /*13490*/  WARPGROUP.ARRIVE ;  /* 0x00000000000079c5 */ /* 0x000fd60000000000 */
[----:B------:R-:W-:Y:S01]  /*134a0*/  HGMMA.64x96x16.F32 R88, gdesc[UR4], RZ, !UPT, gsb0 ;  /* 0x01600000045879f0 */ /* 0x000fe2000c0008ff */
[----:B------:R-:W-:Y:S02]  /*134b0*/  R2UR UR6, R10 ;  /* 0x000000000a0672ca */ /* 0x000fe400000e0000 */
[----:B------:R-:W-:Y:S02]  /*134c0*/  R2UR UR7, R11 ;  /* 0x000000000b0772ca */ /* 0x000fe400000e0000 */
[----:B---3--:R-:W-:Y:S02]  /*134d0*/  R2UR UR4, R212 ;  /* 0x00000000d40472ca */ /* 0x008fe400000e0000 */
[----:B------:R-:W-:Y:S01]  /*134e0*/  R2UR UR5, R213 ;  /* 0x00000000d50572ca */ /* 0x000fe200000e0000 */
[----:B------:R-:W-:Y:S01]  /*134f0*/  IMAD.MOV.U32 R11, RZ, RZ, 0x40000040 ;  /* 0x40000040ff0b7424 */ /* 0x000fe200078e00ff */
[----:B------:R-:W-:Y:S01]  /*13500*/  IADD3 R10, R8, 0x4, RZ ;  /* 0x00000004080a7810 */ /* 0x000fe20007ffe0ff */
[----:B------:R-:W-:-:S02]  /*13510*/  WARPGROUP.DEPBAR.LE gsb0, 0x0 ;  /* 0x00008000000079c5 */ /* 0x000fc40000010000 */
[----:B------:R-:W-:-:S08]  /*13520*/  WARPGROUP.ARRIVE ;  /* 0x00000000000079c5 */ /* 0x000fd00000000000 */
[----:B------:R-:W-:Y:S01]  /*13530*/  HGMMA.64x96x16.F32 R88, gdesc[UR4], R88, gsb0 ;  /* 0x01600000045879f0 */ /* 0x000fe20008000858 */
[----:B------:R-:W-:Y:S02]  /*13540*/  R2UR UR6, R10 ;  /* 0x000000000a0672ca */ /* 0x000fe400000e0000 */
[----:B------:R-:W-:Y:S02]  /*13550*/  R2UR UR7, R11 ;  /* 0x000000000b0772ca */ /* 0x000fe400000e0000 */
[----:B----4-:R-:W-:Y:S02]  /*13560*/  R2UR UR4, R210 ;  /* 0x00000000d20472ca */ /* 0x010fe400000e0000 */
        /* <DEDUP_REMOVED lines=8> */
[----:B-----5:R-:W-:Y:S02]  /*135f0*/  R2UR UR4, R208 ;  /* 0x00000000d00472ca */ /* 0x020fe400000e0000 */
        /* <DEDUP_REMOVED lines=8> */
[----:B------:R-:W-:Y:S02]  /*13680*/  R2UR UR4, R206 ;  /* 0x00000000ce0472ca */ /* 0x000fe400000e0000 */
        /* <DEDUP_REMOVED lines=16> */
[----:B------:R-:W-:Y:S01]  /*13790*/  R2UR UR7, R11 ;  /* 0x000000000b0772ca */ /* 0x000fe200000e0000 */
[----:B------:R-:W-:Y:S01]  /*137a0*/  UMOV UR4, UR56 ;  /* 0x0000003800047c82 */ /* 0x000fe20008000000 */
[----:B------:R-:W-:Y:S01]  /*137b0*/  UMOV UR5, UR57 ;  /* 0x0000003900057c82 */ /* 0x000fe20008000000 */
[----:B------:R-:W-:Y:S01]  /*137c0*/  IMAD.MOV.U32 R11, RZ, RZ, 0x40000040 ;  /* 0x40000040ff0b7424 */ /* 0x000fe200078e00ff */
[----:B------:R-:W-:Y:S01]  /*137d0*/  IADD3 R10, R8, 0x306, RZ ;  /* 0x00000306080a7810 */ /* 0x000fe20007ffe0ff */
[----:B------:R-:W-:Y:S02]  /*137e0*/  WARPGROUP.DEPBAR.LE gsb0, 0x0 ;  /* 0x00008000000079c5 */ /* 0x000fe40000010000 */
[----:B------:R-:W-:-:S06]  /*137f0*/  WARPGROUP.ARRIVE ;  /* 0x00000000000079c5 */ /* 0x000fcc0000000000 */
        /* <DEDUP_REMOVED lines=41> */
[----:B------:R-:W-:Y:S02]  /*13a90*/  WARPGROUP.DEPBAR.LE gsb0, 0x0 ;  /* 0x00008000000079c5 */ /* 0x000fe40000010000 */
[----:B------:R-:W-:-:S08]  /*13aa0*/  WARPGROUP.ARRIVE ;  /* 0x00000000000079c5 */ /* 0x000fd00000000000 */
[----:B------:R-:W-:Y:S01]  /*13ab0*/  HGMMA.64x96x16.F32 R88, gdesc[UR4], R88, gsb0 ;  /* 0x01600000045879f0 */ /* 0x000fe20008000858 */
        /* <DEDUP_REMOVED lines=65> */
[----:B------:R-:W-:Y:S05]  /*13ed0*/  @!P0 BRA `(.L_x_630) ;  /* 0x0000000000048947 */ /* 0x000fea0003800000 */
[----:B------:R-:W-:Y:S01]  /*13ee0*/  BPT.TRAP 0x1 ;  /* 0x000000040000795c */ /* 0x000fe20000300000 */
.L_x_630:
[----:B------:R-:W-:Y:S02]  /*13ef0*/  SHF.L.U32 R6, R20, 0x1f, RZ ;  /* 0x0000001f14067819 */ /* 0x000fe400000006ff */
[----:B------:R-:W-:-:S04]  /*13f00*/  LEA R10, R21, R2, 0x3 ;  /* 0x00000002150a7211 */ /* 0x000fc800078e18ff */
[----:B------:R0:W1:Y:S01]  /*13f10*/  SYNCS.PHASECHK.TRANS64.TRYWAIT P1, [R10+URZ+0x2a850], R6 ;  /* 0x02a850060a0075a7 */ /* 0x000062000802017f */
[----:B------:R-:W-:Y:S05]  /*13f20*/  @!P0 BRA `(.L_x_631) ;  /* 0x0000000000048947 */ /* 0x000fea0003800000 */
[----:B------:R-:W-:Y:S01]  /*13f30*/  BPT.TRAP 0x1 ;  /* 0x000000040000795c */ /* 0x000fe20000300000 */
.L_x_631:
[----:B------:R-:W-:Y:S01]  /*13f40*/  VIADD R0, R2, 0x400 ;  /* 0x0000040002007836 */ /* 0x000fe20000000000 */
[----:B------:R-:W-:Y:S04]  /*13f50*/  BSSY B1, `(.L_x_632) ;  /* 0x0000008000017945 */ /* 0x000fe80003800000 */
[----:B------:R-:W-:-:S04]  /*13f60*/  SHF.R.U32.HI R0, RZ, 0x4, R0 ;  /* 0x00000004ff007819 */ /* 0x000fc80000011600 */
[----:B------:R-:W-:-:S04]  /*13f70*/  LOP3.LUT R0, R0, 0x3fff, RZ, 0xc0, !PT ;  /* 0x00003fff00007812 */ /* 0x000fc800078ec0ff */
[----:B------:R-:W-:-:S05]  /*13f80*/  LOP3.LUT R0, R0, 0x3000000, RZ, 0xfc, !PT ;  /* 0x0300000000007812 */ /* 0x000fca00078efcff */
[----:B------:R-:W-:Y:S01]  /*13f90*/  IMAD R0, R21, 0x600, R0 ;  /* 0x0000060015007824 */ /* 0x000fe200078e0200 */
[----:B-1----:R-:W-:Y:S06]  /*13fa0*/  @P1 BRA `(.L_x_633) ;  /* 0x0000000000081947 */ /* 0x002fec0003800000 */
[----:B------:R-:W1:Y:S02]  /*13fb0*/  SYNCS.PHASECHK.TRANS64.TRYWAIT P1, [R10+URZ+0x2a850], R6 ;  /* 0x02a850060a0075a7 */ /* 0x000e64000802017f */
[----:B-1----:R-:W-:Y:S05]  /*13fc0*/  @!P1 BRA `(.L_x_634) ;  /* 0x000000b800f89947 */ /* 0x002fea0003800000 */
.L_x_633:
[----:B------:R-:W-:Y:S05]  /*13fd0*/  BSYNC B1 ;  /* 0x0000000000017941 */ /* 0x000fea0003800000 */
.L_x_632:
[----:B------:R-:W-:Y:S01]  /*13fe0*/  IMAD.MOV.U32 R7, RZ, RZ, 0x40000040 ;  /* 0x40000040ff077424 */ /* 0x000fe200078e00ff */
[----:B01----:R-:W-:Y:S01]  /*13ff0*/  MOV R6, R0 ;  /* 0x0000000000067202 */ /* 0x003fe20000000f00 */
[----:B------:R-:W-:-:S03]  /*14000*/  WARPGROUP.ARRIVE ;  /* 0x00000000000079c5 */ /* 0x000fc60000000000 */
[----:B------:R-:W-:Y:S02]  /*14010*/  R2UR UR6, R6 ;  /* 0x00000000060672ca */ /* 0x000fe400000e0000 */
[----:B------:R-:W-:Y:S01]  /*14020*/  R2UR UR7, R7 ;  /* 0x00000000070772ca */ /* 0x000fe200000e0000 */
[----:B------:R-:W-:Y:S01]  /*14030*/  IMAD.MOV.U32 R7, RZ, RZ, 0x40000040 ;  /* 0x40000040ff077424 */ /* 0x000fe200078e00ff */
[----:B------:R-:W-:-:S11]  /*14040*/  IADD3 R6, R0, 0x80, RZ ;  /* 0x0000008000067810 */ /* 0x000fd60007ffe0ff */
[----:B------:R-:W-:Y:S01]  /*14050*/  HGMMA.64x128x16.F32 R24, R156, gdesc[UR4].tnspB, R24, gsb0 ;  /* 0x41e000049c187df0 */ /* 0x000fe20008000818 */
[----:B------:R-:W-:Y:S02]  /*14060*/  R2UR UR6, R6 ;  /* 0x00000000060672ca */ /* 0x000fe400000e0000 */
[----:B------:R-:W-:Y:S01]  /*14070*/  R2UR UR7, R7 ;  /* 0x00000000070772ca */ /* 0x000fe200000e0000 */
[----:B------:R-:W-:Y:S01]  /*14080*/  IMAD.MOV.U32 R7, RZ, RZ, 0x40000040 ;  /* 0x40000040ff077424 */ /* 0x000fe200078e00ff */
[----:B------:R-:W-:Y:S01]  /*14090*/  IADD3 R6, R0, 0x100, RZ ;  /* 0x0000010000067810 */ /* 0x000fe20007ffe0ff */
[----:B------:R-:W-:Y:S02]  /*140a0*/  WARPGROUP.DEPBAR.LE gsb0, 0x0 ;  /* 0x00008000000079c5 */ /* 0x000fe40000010000 */
[----:B------:R-:W-:-:S08]  /*140b0*/  WARPGROUP.ARRIVE ;  /* 0x00000000000079c5 */ /* 0x000fd00000000000 */
        /* <DEDUP_REMOVED lines=24> */
[----:B------:R-:W-:Y:S02]  /*14240*/  WARPGROUP.DEPBAR.LE gsb0, 0x0 ;  /* 0x00008000000079c5 */ /* 0x000fe40000010000 */
[----:B------:R-:W-:-:S10]  /*14250*/  WARPGROUP.ARRIVE ;  /* 0x00000000000079c5 */ /* 0x000fd40000000000 */
[----:B------:R-:W-:Y:S03]  /*14260*/  HGMMA.64x128x16.F32 R24, R152, gdesc[UR4].tnspB, R24, gsb0 ;  /* 0x41e0000498187df0 */ /* 0x000fe60008000818 */
[----:B------:R-:W-:Y:S02]  /*14270*/  WARPGROUP.DEPBAR.LE gsb0, 0x0 ;  /* 0x00008000000079c5 */ /* 0x000fe40000010000 */
[----:B------:R-:W-:Y:S05]  /*14280*/  @!P0 BRA `(.L_x_635) ;  /* 0x0000000000048947 */ /* 0x000fea0003800000 */
[----:B------:R-:W-:Y:S01]  /*14290*/  BPT.TRAP 0x1 ;  /* 0x000000040000795c */ /* 0x000fe20000300000 */
.L_x_635:
[----:B------:R-:W-:Y:S01]  /*142a0*/  FMUL.FTZ R21, R90, UR38 ;  /* 0x000000265a157c20 */ /* 0x000fe20008410000 */
[----:B------:R-:W-:Y:S01]  /*142b0*/  FMUL.FTZ R11, R88, UR38 ;  /* 0x00000026580b7c20 */ /* 0x000fe20008410000 */
[----:B------:R-:W-:Y:S01]  /*142c0*/  FMUL.FTZ R88, R91, UR38 ;  /* 0x000000265b587c20 */ /* 0x000fe20008410000 */
[----:B------:R-:W-:Y:S01]  /*142d0*/  FMUL.FTZ R20, R89, UR38 ;  /* 0x0000002659147c20 */ /* 0x000fe20008410000 */
[----:B------:R-:W-:Y:S01]  /*142e0*/  FMUL.FTZ R91, R94, UR38 ;  /* 0x000000265e5b7c20 */ /* 0x000fe20008410000 */
[----:B------:R-:W-:Y:S01]  /*142f0*/  FMUL.FTZ R89, R92, UR38 ;  /* 0x000000265c597c20 */ /* 0x000fe20008410000 */
[----:B------:R-:W0:Y:S01]  /*14300*/  MUFU.TANH R21, R21 ;  /* 0x0000001500157308 */ /* 0x000e220000002400 */
        /* <DEDUP_REMOVED lines=16> */
[----:B0-----:R-:W-:Y:S01]  /*14410*/  FMNMX.FTZ R9, R21, R13, !PT ;  /* 0x0000000d15097209 */ /* 0x001fe20007810000 */
[----:B------:R-:W-:Y:S01]  /*14420*/  FMUL.FTZ R107, R110, UR38 ;  /* 0x000000266e6b7c20 */ /* 0x000fe20008410000 */
[----:B------:R-:W-:Y:S01]  /*14430*/  FMUL.FTZ R105, R108, UR38 ;  /* 0x000000266c697c20 */ /* 0x000fe20008410000 */
[----:B------:R-:W-:Y:S01]  /*14440*/  FMUL.FTZ R108, R111, UR38 ;  /* 0x000000266f6c7c20 */ /* 0x000fe20008410000 */
[----:B------:R-:W-:Y:S01]  /*14450*/  FMUL.FTZ R106, R109, UR38 ;  /* 0x000000266d6a7c20 */ /* 0x000fe20008410000 */
[----:B------:R-:W-:Y:S01]  /*14460*/  FMUL.FTZ R111, R114, UR38 ;  /* 0x00000026726f7c20 */ /* 0x000fe20008410000 */
[----:B------:R-:W-:Y:S01]  /*14470*/  FMUL.FTZ R109, R112, UR38 ;  /* 0x00000026706d7c20 */ /* 0x000fe20008410000 */
[----:B------:R-:W0:Y:S01]  /*14480*/  MUFU.TANH R20, R20 ;  /* 0x0000001400147308 */ /* 0x000e220000002400 */
        /* <DEDUP_REMOVED lines=28> */
[----:B------:R-:W-:-:S03]  /*14650*/  FMUL.FTZ R130, R133, UR38 ;  /* 0x0000002685827c20 */ /* 0x000fc60008410000 */
[----:B------:R-:W1:Y:S01]  /*14660*/  MUFU.TANH R90, R90 ;  /* 0x0000005a005a7308 */ /* 0x000e620000002400 */
[----:B--2---:R-:W-:-:S07]  /*14670*/  FMNMX.FTZ R7, R89, R0, !PT ;  /* 0x0000000059077209 */ /* 0x004fce0007810000 */
[----:B------:R-:W2:Y:S01]  /*14680*/  MUFU.TANH R95, R95 ;  /* 0x0000005f005f7308 */ /* 0x000ea20000002400 */
[----:B0-----:R-:W-:-:S07]  /*14690*/  FMNMX.FTZ R6, R92, R9, !PT ;  /* 0x000000095c067209 */ /* 0x001fce0007810000 */
[----:B------:R-:W0:Y:S01]  /*146a0*/  MUFU.TANH R93, R93 ;  /* 0x0000005d005d7308 */ /* 0x000e220000002400 */
[----:B-1----:R-:W-:-:S07]  /*146b0*/  FMNMX.FTZ R0, R90, R7, !PT ;  /* 0x000000075a007209 */ /* 0x002fce0007810000 */
        /* <DEDUP_REMOVED lines=75> */
[----:B0-----:R-:W-:Y:S02]  /*14b70*/  FMNMX.FTZ R7, R129, R0, !PT ;  /* 0x0000000081077209 */ /* 0x001fe40007810000 */
[----:B-1----:R-:W-:-:S05]  /*14b80*/  FMNMX.FTZ R6, R132, R9, !PT ;  /* 0x0000000984067209 */ /* 0x002fca0007810000 */
[----:B------:R-:W0:Y:S01]  /*14b90*/  SHFL.BFLY PT, R9, R6, 0x2, 0x1f ;  /* 0x0c401f0006097f89 */ /* 0x000e2200000e0000 */
[----:B--2---:R-:W-:-:S05]  /*14ba0*/  FMNMX.FTZ R0, R130, R7, !PT ;  /* 0x0000000782007209 */ /* 0x004fca0007810000 */
[----:B------:R-:W1:Y:S01]  /*14bb0*/  SHFL.BFLY PT, R7, R0, 0x2, 0x1f ;  /* 0x0c401f0000077f89 */ /* 0x000e6200000e0000 */
[----:B0-----:R-:W-:-:S05]  /*14bc0*/  FMNMX.FTZ R134, R6, R9, !PT ;  /* 0x0000000906867209 */ /* 0x001fca0007810000 */
[----:B------:R-:W0:Y:S01]  /*14bd0*/  SHFL.BFLY PT, R9, R134, 0x1, 0x1f ;  /* 0x0c201f0086097f89 */ /* 0x000e2200000e0000 */
[----:B-1----:R-:W-:-:S05]  /*14be0*/  FMNMX.FTZ R133, R0, R7, !PT ;  /* 0x0000000700857209 */ /* 0x002fca0007810000 */
[----:B------:R-:W1:Y:S01]  /*14bf0*/  SHFL.BFLY PT, R8, R133, 0x1, 0x1f ;  /* 0x0c201f0085087f89 */ /* 0x000e6200000e0000 */
[----:B0-----:R-:W-:-:S05]  /*14c00*/  FMNMX.FTZ R9, R134, R9, !PT ;  /* 0x0000000986097209 */ /* 0x001fca0007810000 */
[----:B------:R-:W-:Y:S01]  /*14c10*/  FADD.FTZ R13, -R9, R13 ;  /* 0x0000000d090d7221 */ /* 0x000fe20000010100 */
[----:B-1----:R-:W-:Y:S02]  /*14c20*/  FMNMX.FTZ R7, R133, R8, !PT ;  /* 0x0000000885077209 */ /* 0x002fe40007810000 */
[----:B------:R-:W-:-:S03]  /*14c30*/  MOV R8, UR39 ;  /* 0x0000002700087c02 */ /* 0x000fc60008000f00 */
[----:B------:R-:W-:Y:S02]  /*14c40*/  FADD.FTZ R135, -R7, R14 ;  /* 0x0000000e07877221 */ /* 0x000fe40000010100 */
[-C--:B------:R-:W-:Y:S01]  /*14c50*/  FMUL.FTZ R0, R13, R8.reuse ;  /* 0x000000080d007220 */ /* 0x080fe20000410000 */
[-C--:B------:R-:W-:Y:S01]  /*14c60*/  FMUL.FTZ R13, R7, R8.reuse ;  /* 0x00000008070d7220 */ /* 0x080fe20000410000 */
[----:B------:R-:W-:-:S03]  /*14c70*/  FMUL.FTZ R14, R135, R8 ;  /* 0x00000008870e7220 */ /* 0x000fc60000410000 */
[-CC-:B------:R-:W-:Y:S01]  /*14c80*/  FFMA.FTZ R144, R109, R8.reuse, -R13.reuse ;  /* 0x000000086d907223 */ /* 0x180fe2000001080d */
[-C--:B------:R-:W-:Y:S01]  /*14c90*/  FMUL.FTZ R109, R9, R8.reuse ;  /* 0x00000008096d7220 */ /* 0x080fe20000410000 */
[-CC-:B------:R-:W-:Y:S01]  /*14ca0*/  FFMA.FTZ R156, R11, R8.reuse, -R13.reuse ;  /* 0x000000080b9c7223 */ /* 0x180fe2000001080d */
[-CC-:B------:R-:W-:Y:S01]  /*14cb0*/  FFMA.FTZ R142, R105, R8.reuse, -R13.reuse ;  /* 0x00000008698e7223 */ /* 0x180fe2000001080d */
[-C--:B------:R-:W-:Y:S01]  /*14cc0*/  FFMA.FTZ R135, R20, R8.reuse, -R13 ;  /* 0x0000000814877223 */ /* 0x080fe2000001080d */
[-CC-:B------:R-:W-:Y:S01]  /*14cd0*/  FFMA.FTZ R105, R21, R8.reuse, -R109.reuse ;  /* 0x0000000815697223 */ /* 0x180fe2000001086d */
[-C--:B------:R-:W-:Y:S01]  /*14ce0*/  FFMA.FTZ R157, R88, R8.reuse, -R109 ;  /* 0x00000008589d7223 */ /* 0x080fe2000001086d */
[----:B------:R-:W-:Y:S01]  /*14cf0*/  MUFU.EX2 R6, R14 ;  /* 0x0000000e00067308 */ /* 0x000fe20000000800 */
[-CC-:B------:R-:W-:Y:S01]  /*14d00*/  FFMA.FTZ R133, R94, R8.reuse, -R13.reuse ;  /* 0x000000085e857223 */ /* 0x180fe2000001080d */
[-CC-:B------:R-:W-:Y:S01]  /*14d10*/  FFMA.FTZ R158, R89, R8.reuse, -R13.reuse ;  /* 0x00000008599e7223 */ /* 0x180fe2000001080d */
[-C--:B------:R-:W-:Y:S01]  /*14d20*/  FFMA.FTZ R94, R102, R8.reuse, -R13 ;  /* 0x00000008665e7223 */ /* 0x080fe2000001080d */
[-C--:B------:R-:W-:Y:S01]  /*14d30*/  FFMA.FTZ R102, R91, R8.reuse, -R109 ;  /* 0x000000085b667223 */ /* 0x080fe2000001086d */
[-C--:B------:R-:W-:Y:S01]  /*14d40*/  FFMA.FTZ R134, R90, R8.reuse, -R13 ;  /* 0x000000085a867223 */ /* 0x080fe2000001080d */
[-C--:B------:R-:W-:Y:S01]  /*14d50*/  FFMA.FTZ R159, R92, R8.reuse, -R109 ;  /* 0x000000085c9f7223 */ /* 0x080fe2000001086d */
[-CC-:B------:R-:W-:Y:S01]  /*14d60*/  FFMA.FTZ R136, R93, R8.reuse, -R13.reuse ;  /* 0x000000085d887223 */ /* 0x180fe2000001080d */
[----:B------:R-:W0:Y:S01]  /*14d70*/  MUFU.EX2 R156, R156 ;  /* 0x0000009c009c7308 */ /* 0x000e220000000800 */
[-C--:B------:R-:W-:Y:S01]  /*14d80*/  FFMA.FTZ R140, R101, R8.reuse, -R13 ;  /* 0x00000008658c7223 */ /* 0x080fe2000001080d */
[-CC-:B------:R-:W-:Y:S01]  /*14d90*/  FFMA.FTZ R101, R95, R8.reuse, -R109.reuse ;  /* 0x000000085f657223 */ /* 0x180fe2000001086d */
[-C--:B------:R-:W-:Y:S01]  /*14da0*/  FFMA.FTZ R137, R96, R8.reuse, -R109 ;  /* 0x0000000860897223 */ /* 0x080fe2000001086d */
[-C--:B------:R-:W-:Y:S01]  /*14db0*/  FFMA.FTZ R138, R97, R8.reuse, -R13 ;  /* 0x00000008618a7223 */ /* 0x080fe2000001080d */
[-C--:B------:R-:W-:Y:S01]  /*14dc0*/  FFMA.FTZ R99, R99, R8.reuse, -R109 ;  /* 0x0000000863637223 */ /* 0x080fe2000001086d */
[-C--:B------:R-:W-:Y:S01]  /*14dd0*/  FFMA.FTZ R97, R98, R8.reuse, -R13 ;  /* 0x0000000862617223 */ /* 0x080fe2000001080d */
[-CC-:B------:R-:W-:Y:S01]  /*14de0*/  FFMA.FTZ R139, R100, R8.reuse, -R109.reuse ;  /* 0x00000008648b7223 */ /* 0x180fe2000001086d */
[----:B------:R-:W-:Y:S01]  /*14df0*/  MUFU.EX2 R0, R0 ;  /* 0x0000000000007308 */ /* 0x000fe20000000800 */
[-CC-:B------:R-:W-:Y:S01]  /*14e00*/  FFMA.FTZ R98, R103, R8.reuse, -R109.reuse ;  /* 0x0000000867627223 */ /* 0x180fe2000001086d */
[-CC-:B------:R-:W-:Y:S01]  /*14e10*/  FFMA.FTZ R141, R104, R8.reuse, -R109.reuse ;  /* 0x00000008688d7223 */ /* 0x180fe2000001086d */
[-C--:B------:R-:W-:Y:S01]  /*14e20*/  FFMA.FTZ R96, R107, R8.reuse, -R109 ;  /* 0x000000086b607223 */ /* 0x080fe2000001086d */
[-C--:B------:R-:W-:Y:S01]  /*14e30*/  FFMA.FTZ R93, R106, R8.reuse, -R13 ;  /* 0x000000086a5d7223 */ /* 0x080fe2000001080d */
[-CC-:B------:R-:W-:Y:S01]  /*14e40*/  FFMA.FTZ R143, R108, R8.reuse, -R109.reuse ;  /* 0x000000086c8f7223 */ /* 0x180fe2000001086d */
        /* <DEDUP_REMOVED lines=14> */
[-CC-:B------:R-:W-:Y:S01]  /*14f30*/  FFMA.FTZ R150, R123, R8.reuse, -R13.reuse ;  /* 0x000000087b967223 */ /* 0x180fe2000001080d */
        /* <DEDUP_REMOVED lines=9> */
[----:B------:R-:W-:-:S02]  /*14fd0*/  FFMA.FTZ R13, R130, R8, -R13 ;  /* 0x00000008820d7223 */ /* 0x000fc4000001080d */
        /* <DEDUP_REMOVED lines=25> */
[----:B0-----:R-:W-:Y:S01]  /*15170*/  FADD.FTZ R3, R97, R88 ;  /* 0x0000005861037221 */ /* 0x001fe20000010000 */
[----:B------:R-:W-:-:S06]  /*15180*/  FFMA.FTZ R88, R121, R8, -R109 ;  /* 0x0000000879587223 */ /* 0x000fcc000001086d */
        /* <DEDUP_REMOVED lines=14> */
[----:B------:R-:W-:-:S06]  /*15270*/  FFMA.FTZ R21, R125, R8, -R109 ;  /* 0x000000087d157223 */ /* 0x000fcc000001086d */
        /* <DEDUP_REMOVED lines=18> */
[----:B------:R-:W-:-:S05]  /*153a0*/  VIADD R4, R15, 0x2a840 ;  /* 0x0002a8400f047836 */ /* 0x000fca0000000000 */
[----:B------:R-:W-:Y:S01]  /*153b0*/  PRMT R4, R181, 0x654, R4 ;  /* 0x00000654b5047816 */ /* 0x000fe20000000004 */
[----:B------:R-:W2:Y:S01]  /*153c0*/  MUFU.EX2 R91, R91 ;  /* 0x0000005b005b7308 */ /* 0x000ea20000000800 */
[----:B-1----:R-:W-:Y:S02]  /*153d0*/  FADD.FTZ R100, R147, R100 ;  /* 0x0000006493647221 */ /* 0x002fe40000010000 */
[----:B------:R1:W-:Y:S05]  /*153e0*/  SYNCS.ARRIVE.TRANS64.RED.A1T0 RZ, [R4+URZ], RZ ;  /* 0x000000ff04ff79a7 */ /* 0x0003ea000810043f */
[----:B------:R-:W3:Y:S01]  /*153f0*/  MUFU.EX2 R20, R20 ;  /* 0x0000001400147308 */ /* 0x000ee20000000800 */
[----:B0-----:R-:W-:-:S07]  /*15400*/  FADD.FTZ R3, R148, R3 ;  /* 0x0000000394037221 */ /* 0x001fce0000010000 */
[----:B------:R-:W0:Y:S01]  /*15410*/  MUFU.EX2 R149, R149 ;  /* 0x0000009500957308 */ /* 0x000e220000000800 */
[----:B--2---:R-:W-:-:S07]  /*15420*/  FADD.FTZ R100, R91, R100 ;  /* 0x000000645b647221 */ /* 0x004fce0000010000 */
[----:B------:R-:W2:Y:S01]  /*15430*/  MUFU.EX2 R150, R150 ;  /* 0x0000009600967308 */ /* 0x000ea20000000800 */
[----:B---3--:R-:W-:-:S07]  /*15440*/  FADD.FTZ R3, R20, R3 ;  /* 0x0000000314037221 */ /* 0x008fce0000010000 */
[----:B------:R-:W3:Y:S01]  /*15450*/  MUFU.EX2 R88, R88 ;  /* 0x0000005800587308 */ /* 0x000ee20000000800 */
[----:B0-----:R-:W-:Y:S01]  /*15460*/  FADD.FTZ R15, R149, R100 ;  /* 0x00000064950f7221 */ /* 0x001fe20000010000 */
[----:B------:R-:W-:-:S06]  /*15470*/  FFMA.FTZ R100, R132, R8, -R109 ;  /* 0x0000000884647223 */ /* 0x000fcc000001086d */
[----:B------:R-:W0:Y:S01]  /*15480*/  MUFU.EX2 R14, R14 ;  /* 0x0000000e000e7308 */ /* 0x000e220000000800 */
[----:B--2---:R-:W-:-:S07]  /*15490*/  FADD.FTZ R3, R150, R3 ;  /* 0x0000000396037221 */ /* 0x004fce0000010000 */
[----:B------:R-:W2:Y:S01]  /*154a0*/  MUFU.EX2 R151, R151 ;  /* 0x0000009700977308 */ /* 0x000ea20000000800 */
[----:B---3--:R-:W-:-:S07]  /*154b0*/  FADD.FTZ R104, R88, R15 ;  /* 0x0000000f58687221 */ /* 0x008fce0000010000 */
        /* <DEDUP_REMOVED lines=20> */
.L_x_636:
[C---:B------:R-:W-:Y:S01]  /*15600*/  ISETP.GT.AND P1, PT, R12.reuse, RZ, PT ;  /* 0x000000ff0c00720c */ /* 0x040fe20003f24270 */
[----:B------:R-:W-:Y:S01]  /*15610*/  VIADD R12, R12, 0xffffffff ;  /* 0xffffffff0c0c7836 */ /* 0x000fe20000000000 */
[----:B------:R-:W-:Y:S02]  /*15620*/  IADD3 R10, R10, 0x2a860, RZ ;  /* 0x0002a8600a0a7810 */ /* 0x000fe40007ffe0ff */
[----:B------:R-:W-:Y:S02]  /*15630*/  F2FP.F16.F32.PACK_AB R148, R20, R148 ;  /* 0x000000941494723e */ /* 0x000fe400000000ff */
[----:B------:R-:W-:Y:S02]  /*15640*/  PRMT R10, R181, 0x654, R10 ;  /* 0x00000654b50a7816 */ /* 0x000fe4000000000a */
[----:B------:R-:W-:Y:S01]  /*15650*/  F2FP.F16.F32.PACK_AB R150, R14, R150 ;  /* 0x000000960e96723e */ /* 0x000fe200000000ff */
[----:B------:R-:W-:Y:S01]  /*15660*/  IMAD.MOV.U32 R14, RZ, RZ, R7 ;  /* 0x000000ffff0e7224 */ /* 0x000fe200078e0007 */
[----:B------:R0:W-:Y:S01]  /*15670*/  SYNCS.ARRIVE.TRANS64.RED.A1T0 RZ, [R10+URZ], RZ ;  /* 0x000000ff0aff79a7 */ /* 0x0001e2000810043f */
[----:B------:R-:W-:Y:S01]  /*15680*/  F2FP.F16.F32.PACK_AB R153, R153, R21 ;  /* 0x000000159999723e */ /* 0x000fe200000000ff */
[----:B------:R-:W-:Y:S01]  /*15690*/  IMAD.MOV.U32 R21, RZ, RZ, R173 ;  /* 0x000000ffff157224 */ /* 0x000fe200078e00ad */
        /* <DEDUP_REMOVED lines=21> */
[----:B------:R-:W-:Y:S02]  /*157f0*/  MOV R13, R9 ;  /* 0x00000009000d7202 */ /* 0x000fe40000000f00 */
[----:B------:R-:W-:Y:S01]  /*15800*/  MOV R20, R180 ;  /* 0x000000b400147202 */ /* 0x000fe20000000f00 */
[----:B0-----:R-:W-:Y:S06]  /*15810*/  @P1 BRA `(.L_x_637) ;  /* 0xffffffd8009c1947 */ /* 0x001fec000383ffff */
.L_x_624:
[----:B------:R-:W-:Y:S05]  /*15820*/  BSYNC B0 ;  /* 0x0000000000007941 */ /* 0x000fea0003800000 */
.L_x_623:
        /* <DEDUP_REMOVED lines=67> */
.L_x_638:
[----:B------:R-:W-:Y:S02]  /*15c60*/  LEA R14, R173, R2, 0x3 ;  /* 0x00000002ad0e7211 */ /* 0x000fe400078e18ff */
[----:B------:R-:W-:-:S04]  /*15c70*/  SHF.L.U32 R5, R180, 0x1f, RZ ;  /* 0x0000001fb4057819 */ /* 0x000fc800000006ff */
[----:B------:R0:W1:Y:S01]  /*15c80*/  SYNCS.PHASECHK.TRANS64.TRYWAIT P1, [R14+URZ+0x2a850], R5 ;  /* 0x02a850050e0075a7 */ /* 0x000062000802017f */
[----:B------:R-:W-:Y:S05]  /*15c90*/  @!P0 BRA `(.L_x_639) ;  /* 0x0000000000048947 */ /* 0x000fea0003800000 */
[----:B------:R-:W-:Y:S01]  /*15ca0*/  BPT.TRAP 0x1 ;  /* 0x000000040000795c */ /* 0x000fe20000300000 */
.L_x_639:
        /* <DEDUP_REMOVED lines=9> */
.L_x_641:
[----:B------:R-:W-:Y:S05]  /*15d40*/  BSYNC B0 ;  /* 0x0000000000007941 */ /* 0x000fea0003800000 */
.L_x_640:
[----:B------:R-:W-:Y:S01]  /*15d50*/  IMAD.MOV.U32 R11, RZ, RZ, 0x40000040 ;  /* 0x40000040ff0b7424 */ /* 0x000fe200078e00ff */
[----:B------:R-:W-:Y:S01]  /*15d60*/  MOV R10, R0 ;  /* 0x00000000000a7202 */ /* 0x000fe20000000f00 */
[----:B------:R-:W-:Y:S01]  /*15d70*/  WARPGROUP.ARRIVE ;  /* 0x00000000000079c5 */ /* 0x000fe20000000000 */
[----:B01----:R-:W0:Y:S01]  /*15d80*/  SHFL.BFLY PT, R5, R4, 0x2, 0x1f ;  /* 0x0c401f0004057f89 */ /* 0x003e2200000e0000 */
[----:B------:R-:W-:Y:S01]  /*15d90*/  IMAD.MOV.U32 R12, RZ, RZ, RZ ;  /* 0x000000ffff0c7224 */ /* 0x000fe200078e00ff */
        /* <DEDUP_REMOVED lines=9> */
[----:B0-----:R-:W-:Y:S01]  /*15e30*/  FADD.FTZ R5, R5, R4 ;  /* 0x0000000405057221 */ /* 0x001fe20000010000 */
[----:B------:R-:W-:Y:S01]  /*15e40*/  MOV R4, RZ ;  /* 0x000000ff00047202 */ /* 0x000fe20000000f00 */
[----:B------:R-:W-:Y:S02]  /*15e50*/  WARPGROUP.DEPBAR.LE gsb0, 0x0 ;  /* 0x00008000000079c5 */ /* 0x000fe40000010000 */
[----:B------:R-:W-:-:S06]  /*15e60*/  WARPGROUP.ARRIVE ;  /* 0x00000000000079c5 */ /* 0x000fcc0000000000 */
        /* <DEDUP_REMOVED lines=18> */
[----:B------:R-:W-:Y:S02]  /*15f90*/  IADD3 R10, R0, 0x280, RZ ;  /* 0x00000280000a7810 */ /* 0x000fe40007ffe0ff */
[----:B------:R-:W0:Y:S02]  /*15fa0*/  SHFL.BFLY PT, R0, R3, 0x2, 0x1f ;  /* 0x0c401f0003007f89 */ /* 0x000e2400000e0000 */
[----:B0-----:R-:W-:Y:S01]  /*15fb0*/  FADD.FTZ R2, R0, R3 ;  /* 0x0000000300027221 */ /* 0x001fe20000010000 */
[----:B------:R-:W-:Y:S01]  /*15fc0*/  IMAD.MOV.U32 R3, RZ, RZ, -0x800000 ;  /* 0xff800000ff037424 */ /* 0x000fe200078e00ff */
[----:B------:R-:W0:Y:S02]  /*15fd0*/  SHFL.BFLY PT, R0, R5, 0x1, 0x1f ;  /* 0x0c201f0005007f89 */ /* 0x000e2400000e0000 */
[----:B0-----:R-:W-:Y:S01]  /*15fe0*/  FADD.FTZ R13, R5, R0 ;  /* 0x00000000050d7221 */ /* 0x001fe20000010000 */
[----:B------:R-:W-:-:S04]  /*15ff0*/  MOV R0, 0xff800000 ;  /* 0xff80000000007802 */ /* 0x000fc80000000f00 */
[----:B------:R-:W-:-:S13]  /*16000*/  FSETP.NE.FTZ.AND P1, PT, R13, RZ, PT ;  /* 0x000000ff0d00720b */ /* 0x000fda0003f35000 */
[----:B------:R-:W0:Y:S08]  /*16010*/  @P1 MUFU.LG2 R6, R13 ;  /* 0x0000000d00061308 */ /* 0x000e300000000c00 */
[----:B------:R-:W-:Y:S01]  /*16020*/  @P1 MUFU.RCP R4, R13 ;  /* 0x0000000d00041308 */ /* 0x000fe20000001000 */
[----:B0-----:R-:W-:Y:S01]  /*16030*/  @P1 FMUL.FTZ R5, R6, 0.69314718246459960938 ;  /* 0x3f31721806051820 */ /* 0x001fe20000410000 */
[----:B------:R-:W-:-:S02]  /*16040*/  WARPGROUP.DEPBAR.LE gsb0, 0x0 ;  /* 0x00008000000079c5 */ /* 0x000fc40000010000 */
[----:B------:R-:W-:-:S06]  /*16050*/  WARPGROUP.ARRIVE ;  /* 0x00000000000079c5 */ /* 0x000fcc0000000000 */
[----:B------:R-:W-:Y:S01]  /*16060*/  HGMMA.64x128x16.F32 R24, R148, gdesc[UR4].tnspB, R24, gsb0 ;  /* 0x41e0000494187df0 */ /* 0x000fe20008000818 */
[----:B------:R-:W-:Y:S02]  /*16070*/  R2UR UR6, R10 ;  /* 0x000000000a0672ca */ /* 0x000fe400000e0000 */
[----:B------:R-:W-:Y:S02]  /*16080*/  R2UR UR7, R11 ;  /* 0x000000000b0772ca */ /* 0x000fe400000e0000 */
[----:B------:R-:W0:Y:S02]  /*16090*/  SHFL.BFLY PT, R11, R2, 0x1, 0x1f ;  /* 0x0c201f00020b7f89 */ /* 0x000e2400000e0000 */
[----:B0-----:R-:W-:Y:S01]  /*160a0*/  FADD.FTZ R11, R2, R11 ;  /* 0x0000000b020b7221 */ /* 0x001fe20000010000 */
[----:B------:R-:W-:-:S04]  /*160b0*/  @P1 FMUL.FTZ R2, R8, 0.69314718246459960938 ;  /* 0x3f31721808021820 */ /* 0x000fc80000410000 */
[----:B------:R-:W-:Y:S01]  /*160c0*/  FSETP.NE.FTZ.AND P2, PT, R11, RZ, PT ;  /* 0x000000ff0b00720b */ /* 0x000fe20003f55000 */
[----:B------:R-:W-:-:S12]  /*160d0*/  @P1 FFMA.FTZ R0, R2, R7, R5 ;  /* 0x0000000702001223 */ /* 0x000fd80000010005 */
[----:B------:R-:W0:Y:S01]  /*160e0*/  @P2 MUFU.LG2 R10, R11 ;  /* 0x0000000b000a2308 */ /* 0x000e220000000c00 */
[----:B------:R-:W-:-:S07]  /*160f0*/  @P2 FMUL.FTZ R15, R8, 0.69314718246459960938 ;  /* 0x3f317218080f2820 */ /* 0x000fce0000410000 */
[----:B------:R1:W2:Y:S01]  /*16100*/  @P2 MUFU.RCP R12, R11 ;  /* 0x0000000b000c2308 */ /* 0x0002a20000001000 */
[----:B0-----:R-:W-:-:S04]  /*16110*/  @P2 FMUL.FTZ R10, R10, 0.69314718246459960938 ;  /* 0x3f3172180a0a2820 */ /* 0x001fc80000410000 */
[----:B------:R-:W-:Y:S01]  /*16120*/  @P2 FFMA.FTZ R3, R15, R9, R10 ;  /* 0x000000090f032223 */ /* 0x000fe2000001000a */
[----:B------:R-:W-:Y:S02]  /*16130*/  WARPGROUP.DEPBAR.LE gsb0, 0x0 ;  /* 0x00008000000079c5 */ /* 0x000fe40000010000 */
[----:B------:R-:W-:-:S06]  /*16140*/  WARPGROUP.ARRIVE ;  /* 0x00000000000079c5 */ /* 0x000fcc0000000000 */
[----:B------:R-:W-:Y:S03]  /*16150*/  HGMMA.64x128x16.F32 R24, R152, gdesc[UR4].tnspB, R24, gsb0 ;  /* 0x41e0000498187df0 */ /* 0x000fe60008000818 */
[----:B------:R-:W-:Y:S02]  /*16160*/  WARPGROUP.DEPBAR.LE gsb0, 0x0 ;  /* 0x00008000000079c5 */ /* 0x000fe40000010000 */
[----:B-12---:R-:W-:Y:S05]  /*16170*/  @!P0 BRA `(.L_x_643) ;  /* 0x0000000000048947 */ /* 0x006fea0003800000 */
[----:B------:R-:W-:Y:S01]  /*16180*/  BPT.TRAP 0x1 ;  /* 0x000000040000795c */ /* 0x000fe20000300000 */
.L_x_643:
[----:B------:R-:W-:Y:S01]  /*16190*/  IADD3 R2, R14, 0x2a860, RZ ;  /* 0x0002a8600e027810 */ /* 0x000fe20007ffe0ff */
[----:B------:R-:W-:Y:S02]  /*161a0*/  VIADD R173, R173, 0x1 ;  /* 0x00000001adad7836 */ /* 0x000fe40000000000 */
[-C--:B------:R-:W-:Y:S01]  /*161b0*/  FMUL.FTZ R88, R36, R4.reuse ;  /* 0x0000000424587220 */ /* 0x080fe20000410000 */
[-C--:B------:R-:W-:Y:S01]  /*161c0*/  FMUL.FTZ R89, R32, R4.reuse ;  /* 0x0000000420597220 */ /* 0x080fe20000410000 */
[----:B------:R-:W-:Y:S01]  /*161d0*/  PRMT R2, R181, 0x654, R2 ;  /* 0x00000654b5027816 */ /* 0x000fe20000000002 */
[----:B------:R-:W-:Y:S01]  /*161e0*/  FMUL.FTZ R36, R72, R4 ;  /* 0x0000000448247220 */ /* 0x000fe20000410000 */
[----:B------:R-:W-:Y:S01]  /*161f0*/  ISETP.NE.AND P0, PT, R173, 0x2, PT ;  /* 0x00000002ad00780c */ /* 0x000fe20003f05270 */
[-C--:B------:R-:W-:Y:S01]  /*16200*/  FMUL.FTZ R92, R34, R12.reuse ;  /* 0x0000000c225c7220 */ /* 0x080fe20000410000 */
[----:B------:R0:W-:Y:S01]  /*16210*/  SYNCS.ARRIVE.TRANS64.RED.A1T0 RZ, [R2+URZ], RZ ;  /* 0x000000ff02ff79a7 */ /* 0x0001e2000810043f */
[-C--:B------:R-:W-:Y:S01]  /*16220*/  FMUL.FTZ R32, R26, R12.reuse ;  /* 0x0000000c1a207220 */ /* 0x080fe20000410000 */
[----:B------:R-:W-:Y:S01]  /*16230*/  SEL R5, RZ, 0x1, P0 ;  /* 0x00000001ff057807 */ /* 0x000fe20000000000 */
        /* <DEDUP_REMOVED lines=59> */
[----:B------:R-:W-:Y:S01]  /*165f0*/  FMUL.FTZ R87, R87, R12 ;  /* 0x0000000c57577220 */ /* 0x000fe20000410000 */
[----:B------:R-:W-:-:S02]  /*16600*/  LOP3.LUT R180, R180, R5, RZ, 0x3c, !PT ;  /* 0x00000005b4b47212 */ /* 0x000fc400078e3cff */
[----:B------:R-:W-:Y:S02]  /*16610*/  IADD3 R189, R189, 0x1, RZ ;  /* 0x00000001bdbd7810 */ /* 0x000fe40007ffe0ff */
[----:B0-----:R-:W-:-:S07]  /*16620*/  SEL R173, R173, RZ, P0 ;  /* 0x000000ffadad7207 */ /* 0x001fce0000000000 */
.L_x_565:
[----:B------:R-:W0:Y:S08]  /*16630*/  S2UR UR4, SR_CgaCtaId ;  /* 0x00000000000479c3 */ /* 0x000e300000008800 */
[----:B------:R-:W-:Y:S01]  /*16640*/  BAR.SYNC.DEFER_BLOCKING 0x5, 0x180 ;  /* 0x0146000000007b1d */ /* 0x000fe20000010000 */
[----:B------:R-:W-:-:S05]  /*16650*/  MOV R2, 0x400 ;  /* 0x0000040000027802 */ /* 0x000fca0000000f00 */
[----:B------:R-:W-:Y:S01]  /*16660*/  BSSY B0, `(.L_x_644) ;  /* 0x00001f8000007945 */ /* 0x000fe20003800000 */
[----:B0-----:R-:W-:-:S05]  /*16670*/  IMAD.U32 R181, RZ, RZ, UR4 ;  /* 0x00000004ffb57e24 */ /* 0x001fca000f8e00ff */
[----:B------:R-:W-:-:S05]  /*16680*/  LEA R2, R181, R2, 0x18 ;  /* 0x00000002b5027211 */ /* 0x000fca00078ec0ff */
[----:B------:R0:W1:Y:S01]  /*16690*/  LDS.128 R28, [R2+0x2a8d0] ;  /* 0x02a8d000021c7984 */ /* 0x0000620000000c00 */
[----:B------:R-:W-:Y:S06]  /*166a0*/  BAR.ARV 0x4, 0x180 ;  /* 0x0106000000007b1d */ /* 0x000fec0000002000 */
[----:B------:R-:W-:Y:S05]  /*166b0*/  @P1 BRA `(.L_x_645) ;  /* 0x0000001400081947 */ /* 0x000fea0003800000 */
[----:B------:R-:W2:Y:S01]  /*166c0*/  LDL R4, [R1+0x38] ;  /* 0x0000380001047983 */ /* 0x000ea20000100800 */
[----:B------:R-:W-:Y:S01]  /*166d0*/  F2FP.F16.F32.PACK_AB R10, R11, R10 ;  /* 0x0000000a0b0a723e */ /* 0x000fe200000000ff */
[----:B------:R-:W-:Y:S01]  /*166e0*/  ULDC.64 UR4, c[0x0][0xc00] ;  /* 0x0003000000047ab9 */ /* 0x000fe20000000a00 */
[----:B------:R-:W-:Y:S01]  /*166f0*/  F2FP.F16.F32.PACK_AB R11, R97, R26 ;  /* 0x0000001a610b723e */ /* 0x000fe200000000ff */
[----:B------:R-:W3:Y:S01]  /*16700*/  S2R R5, SR_SWINHI ;  /* 0x0000000000057919 */ /* 0x000ee20000002f00 */
[----:B------:R-:W-:Y:S02]  /*16710*/  F2FP.F16.F32.PACK_AB R35, R38, R35 ;  /* 0x000000232623723e */ /* 0x000fe400000000ff */
[----:B------:R-:W-:Y:S02]  /*16720*/  F2FP.F16.F32.PACK_AB R36, R73, R36 ;  /* 0x000000244924723e */ /* 0x000fe400000000ff */
[----:B------:R-:W-:Y:S02]  /*16730*/  F2FP.F16.F32.PACK_AB R38, R77, R76 ;  /* 0x0000004c4d26723e */ /* 0x000fe400000000ff */
[----:B------:R-:W-:-:S02]  /*16740*/  F2FP.F16.F32.PACK_AB R39, R42, R39 ;  /* 0x000000272a27723e */ /* 0x000fc400000000ff */
[----:B------:R-:W-:Y:S02]  /*16750*/  MOV R20, R2 ;  /* 0x0000000200147202 */ /* 0x000fe40000000f00 */
[----:B---3--:R-:W-:Y:S01]  /*16760*/  MOV R21, R5 ;  /* 0x0000000500157202 */ /* 0x008fe20000000f00 */
[----:B------:R-:W-:Y:S02]  /*16770*/  BAR.SYNC.DEFER_BLOCKING 0x1, 0x100 ;  /* 0x0044000000007b1d */ /* 0x000fe40000010000 */
[----:B--2---:R-:W-:-:S03]  /*16780*/  IMAD.WIDE R8, R4, 0x2, R20 ;  /* 0x0000000204087825 */ /* 0x004fc600078e0214 */
[C---:B------:R-:W-:Y:S02]  /*16790*/  LOP3.LUT R15, R8.reuse, 0x380, RZ, 0xc0, !PT ;  /* 0x00000380080f7812 */ /* 0x040fe400078ec0ff */
[C---:B------:R-:W-:Y:S02]  /*167a0*/  IADD3 R71, P6, R8.reuse, 0x20, RZ ;  /* 0x0000002008477810 */ /* 0x040fe40007fde0ff */
[C---:B------:R-:W-:Y:S02]  /*167b0*/  IADD3 R79, P5, R8.reuse, 0x40, RZ ;  /* 0x00000040084f7810 */ /* 0x040fe40007fbe0ff */
[----:B------:R-:W-:Y:S02]  /*167c0*/  SHF.R.U64 R15, R15, 0x3, RZ ;  /* 0x000000030f0f7819 */ /* 0x000fe400000012ff */
[C---:B------:R-:W-:Y:S01]  /*167d0*/  IADD3 R101, P4, R8.reuse, 0x60, RZ ;  /* 0x0000006008657810 */ /* 0x040fe20007f9e0ff */
[----:B------:R-:W-:Y:S01]  /*167e0*/  IMAD.X R7, RZ, RZ, R9, P5 ;  /* 0x000000ffff077224 */ /* 0x000fe200028e0609 */
[----:B------:R-:W-:-:S02]  /*167f0*/  IADD3 R103, P3, R8, 0x4000, RZ ;  /* 0x0000400008677810 */ /* 0x000fc40007f7e0ff */
[C---:B------:R-:W-:Y:S02]  /*16800*/  IADD3 R105, P2, R8.reuse, 0x4020, RZ ;  /* 0x0000402008697810 */ /* 0x040fe40007f5e0ff */
[C---:B------:R-:W-:Y:S02]  /*16810*/  IADD3 R107, P1, R8.reuse, 0x4040, RZ ;  /* 0x00004040086b7810 */ /* 0x040fe40007f3e0ff */
[----:B------:R-:W-:Y:S02]  /*16820*/  IADD3 R109, P0, R8, 0x4060, RZ ;  /* 0x00004060086d7810 */ /* 0x000fe40007f1e0ff */
[----:B------:R-:W-:Y:S01]  /*16830*/  LOP3.LUT R4, R71, 0x380, RZ, 0xc0, !PT ;  /* 0x0000038047047812 */ /* 0x000fe200078ec0ff */
[--C-:B------:R-:W-:Y:S01]  /*16840*/  IMAD.X R27, RZ, RZ, R9.reuse, P1 ;  /* 0x000000ffff1b7224 */ /* 0x100fe200008e0609 */
[----:B------:R-:W-:Y:S02]  /*16850*/  LOP3.LUT R6, R79, 0x380, RZ, 0xc0, !PT ;  /* 0x000003804f067812 */ /* 0x000fe400078ec0ff */
[----:B------:R-:W-:Y:S01]  /*16860*/  LOP3.LUT R8, R15, R8, RZ, 0x3c, !PT ;  /* 0x000000080f087212 */ /* 0x000fe200078e3cff */
[----:B------:R-:W-:Y:S01]  /*16870*/  IMAD.X R15, RZ, RZ, R9, P3 ;  /* 0x000000ffff0f7224 */ /* 0x000fe200018e0609 */
[----:B------:R-:W-:-:S02]  /*16880*/  SHF.R.U64 R4, R4, 0x3, RZ ;  /* 0x0000000304047819 */ /* 0x000fc400000012ff */
[----:B------:R-:W-:Y:S02]  /*16890*/  SHF.R.U64 R6, R6, 0x3, RZ ;  /* 0x0000000306067819 */ /* 0x000fe400000012ff */
[----:B------:R-:W-:Y:S02]  /*168a0*/  MOV R94, R8 ;  /* 0x00000008005e7202 */ /* 0x000fe40000000f00 */
[-C--:B------:R-:W-:Y:S02]  /*168b0*/  IADD3.X R5, RZ, R9.reuse, RZ, P6, !PT ;  /* 0x00000009ff057210 */ /* 0x080fe400037fe4ff */
[-C--:B------:R-:W-:Y:S02]  /*168c0*/  IADD3.X R13, RZ, R9.reuse, RZ, P4, !PT ;  /* 0x00000009ff0d7210 */ /* 0x080fe400027fe4ff */
[-C--:B------:R-:W-:Y:S02]  /*168d0*/  IADD3.X R25, RZ, R9.reuse, RZ, P2, !PT ;  /* 0x00000009ff197210 */ /* 0x080fe400017fe4ff */
[----:B----4-:R-:W-:-:S02]  /*168e0*/  IADD3.X R33, RZ, R9, RZ, P0, !PT ;  /* 0x00000009ff217210 */ /* 0x010fc400007fe4ff */
[----:B------:R-:W-:Y:S02]  /*168f0*/  LOP3.LUT R12, R101, 0x380, RZ, 0xc0, !PT ;  /* 0x00000380650c7812 */ /* 0x000fe400078ec0ff */
[----:B------:R-:W-:Y:S02]  /*16900*/  LOP3.LUT R14, R103, 0x380, RZ, 0xc0, !PT ;  /* 0x00000380670e7812 */ /* 0x000fe400078ec0ff */
[----:B------:R-:W-:Y:S02]  /*16910*/  F2FP.F16.F32.PACK_AB R8, R91, R24 ;  /* 0x000000185b08723e */ /* 0x000fe400000000ff */
[----:B------:R-:W-:Y:S02]  /*16920*/  F2FP.F16.F32.PACK_AB R9, R99, R32 ;  /* 0x000000206309723e */ /* 0x000fe400000000ff */
[----:B------:R-:W-:Y:S02]  /*16930*/  LOP3.LUT R24, R105, 0x380, RZ, 0xc0, !PT ;  /* 0x0000038069187812 */ /* 0x000fe400078ec0ff */
[----:B-1----:R-:W-:Y:S01]  /*16940*/  LOP3.LUT R28, R107, 0x380, RZ, 0xc0, !PT ;  /* 0x000003806b1c7812 */ /* 0x002fe200078ec0ff */
[----:B------:R1:W-:Y:S01]  /*16950*/  STSM.16.M88.4 [R94], R8 ;  /* 0x000000085e007844 */ /* 0x0003e20000000200 */
[----:B------:R-:W-:-:S02]  /*16960*/  LOP3.LUT R4, R4, R71, RZ, 0x3c, !PT ;  /* 0x0000004704047212 */ /* 0x000fc400078e3cff */
[----:B------:R-:W-:Y:S02]  /*16970*/  LOP3.LUT R6, R6, R79, RZ, 0x3c, !PT ;  /* 0x0000004f06067212 */ /* 0x000fe400078e3cff */
[----:B------:R-:W-:Y:S02]  /*16980*/  LOP3.LUT R32, R109, 0x380, RZ, 0xc0, !PT ;  /* 0x000003806d207812 */ /* 0x000fe400078ec0ff */
[----:B------:R-:W-:Y:S02]  /*16990*/  SHF.R.U64 R12, R12, 0x3, RZ ;  /* 0x000000030c0c7819 */ /* 0x000fe400000012ff */
[----:B------:R-:W-:Y:S02]  /*169a0*/  SHF.R.U64 R14, R14, 0x3, RZ ;  /* 0x000000030e0e7819 */ /* 0x000fe400000012ff */
[----:B------:R-:W-:Y:S02]  /*169b0*/  SHF.R.U64 R24, R24, 0x3, RZ ;  /* 0x0000000318187819 */ /* 0x000fe400000012ff */
[----:B------:R-:W-:-:S02]  /*169c0*/  SHF.R.U64 R28, R28, 0x3, RZ ;  /* 0x000000031c1c7819 */ /* 0x000fc400000012ff */
[----:B------:R-:W-:Y:S02]  /*169d0*/  SHF.R.U64 R32, R32, 0x3, RZ ;  /* 0x0000000320207819 */ /* 0x000fe400000012ff */
[----:B------:R-:W-:Y:S02]  /*169e0*/  MOV R91, R4 ;  /* 0x00000004005b7202 */ /* 0x000fe40000000f00 */
[----:B------:R-:W-:Y:S02]  /*169f0*/  MOV R79, R6 ;  /* 0x00000006004f7202 */ /* 0x000fe40000000f00 */
[----:B------:R-:W-:Y:S02]  /*16a00*/  F2FP.F16.F32.PACK_AB R4, R90, R89 ;  /* 0x000000595a04723e */ /* 0x000fe400000000ff */
[----:B------:R-:W-:Y:S02]  /*16a10*/  F2FP.F16.F32.PACK_AB R5, R93, R92 ;  /* 0x0000005c5d05723e */ /* 0x000fe400000000ff */
[----:B------:R-:W-:-:S02]  /*16a20*/  F2FP.F16.F32.PACK_AB R6, R37, R88 ;  /* 0x000000582506723e */ /* 0x000fc400000000ff */
[----:B------:R-:W-:Y:S02]  /*16a30*/  F2FP.F16.F32.PACK_AB R7, R95, R72 ;  /* 0x000000485f07723e */ /* 0x000fe400000000ff */
[----:B------:R-:W-:Y:S02]  /*16a40*/  LOP3.LUT R12, R12, R101, RZ, 0x3c, !PT ;  /* 0x000000650c0c7212 */ /* 0x000fe400078e3cff */
[----:B------:R-:W-:Y:S01]  /*16a50*/  LOP3.LUT R14, R14, R103, RZ, 0x3c, !PT ;  /* 0x000000670e0e7212 */ /* 0x000fe200078e3cff */
[----:B------:R-:W-:Y:S01]  /*16a60*/  STSM.16.M88.4 [R91], R4 ;  /* 0x000000045b007844 */ /* 0x000fe20000000200 */
[----:B-1----:R-:W-:Y:S02]  /*16a70*/  F2FP.F16.F32.PACK_AB R8, R41, R40 ;  /* 0x000000282908723e */ /* 0x002fe400000000ff */
[----:B------:R-:W-:Y:S02]  /*16a80*/  F2FP.F16.F32.PACK_AB R9, R43, R34 ;  /* 0x000000222b09723e */ /* 0x000fe400000000ff */
[----:B------:R-:W-:-:S02]  /*16a90*/  F2FP.F16.F32.PACK_AB R10, R45, R44 ;  /* 0x0000002c2d0a723e */ /* 0x000fc400000000ff */
[----:B------:R-:W-:Y:S02]  /*16aa0*/  F2FP.F16.F32.PACK_AB R11, R47, R46 ;  /* 0x0000002e2f0b723e */ /* 0x000fe400000000ff */
[----:B------:R-:W-:Y:S02]  /*16ab0*/  LOP3.LUT R24, R24, R105, RZ, 0x3c, !PT ;  /* 0x0000006918187212 */ /* 0x000fe400078e3cff */
[----:B------:R-:W-:Y:S01]  /*16ac0*/  LOP3.LUT R26, R28, R107, RZ, 0x3c, !PT ;  /* 0x0000006b1c1a7212 */ /* 0x000fe200078e3cff */
[----:B------:R1:W-:Y:S01]  /*16ad0*/  STSM.16.M88.4 [R79], R8 ;  /* 0x000000084f007844 */ /* 0x0003e20000000200 */
[----:B------:R-:W-:Y:S02]  /*16ae0*/  LOP3.LUT R32, R32, R109, RZ, 0x3c, !PT ;  /* 0x0000006d20207212 */ /* 0x000fe400078e3cff */
[----:B------:R-:W-:Y:S02]  /*16af0*/  MOV R78, R12 ;  /* 0x0000000c004e7202 */ /* 0x000fe40000000f00 */
[----:B------:R-:W-:-:S02]  /*16b00*/  MOV R28, R14 ;  /* 0x0000000e001c7202 */ /* 0x000fc40000000f00 */
[----:B------:R-:W-:Y:S02]  /*16b10*/  MOV R71, R24 ;  /* 0x0000001800477202 */ /* 0x000fe40000000f00 */
[----:B------:R-:W-:Y:S02]  /*16b20*/  MOV R70, R26 ;  /* 0x0000001a00467202 */ /* 0x000fe40000000f00 */
[----:B------:R-:W-:Y:S01]  /*16b30*/  F2FP.F16.F32.PACK_AB R12, R49, R48 ;  /* 0x00000030310c723e */ /* 0x000fe200000000ff */
[----:B------:R-:W-:Y:S01]  /*16b40*/  IMAD.MOV.U32 R48, RZ, RZ, RZ ;  /* 0x000000ffff307224 */ /* 0x000fe200078e00ff */
[----:B------:R-:W-:Y:S02]  /*16b50*/  F2FP.F16.F32.PACK_AB R13, R51, R50 ;  /* 0x00000032330d723e */ /* 0x000fe400000000ff */
[----:B------:R-:W-:Y:S02]  /*16b60*/  F2FP.F16.F32.PACK_AB R14, R53, R52 ;  /* 0x00000034350e723e */ /* 0x000fe400000000ff */
[----:B------:R-:W-:-:S02]  /*16b70*/  F2FP.F16.F32.PACK_AB R15, R55, R54 ;  /* 0x00000036370f723e */ /* 0x000fc400000000ff */
[----:B------:R-:W-:Y:S02]  /*16b80*/  F2FP.F16.F32.PACK_AB R24, R57, R56 ;  /* 0x000000383918723e */ /* 0x000fe400000000ff */
[----:B------:R-:W-:Y:S01]  /*16b90*/  F2FP.F16.F32.PACK_AB R25, R59, R58 ;  /* 0x0000003a3b19723e */ /* 0x000fe200000000ff */
[----:B------:R-:W-:Y:S01]  /*16ba0*/  STSM.16.M88.4 [R78], R12 ;  /* 0x0000000c4e007844 */ /* 0x000fe20000000200 */
[----:B------:R-:W-:Y:S02]  /*16bb0*/  F2FP.F16.F32.PACK_AB R26, R61, R60 ;  /* 0x0000003c3d1a723e */ /* 0x000fe400000000ff */
[----:B------:R-:W-:Y:S02]  /*16bc0*/  F2FP.F16.F32.PACK_AB R27, R63, R62 ;  /* 0x0000003e3f1b723e */ /* 0x000fe400000000ff */
[----:B------:R-:W-:Y:S02]  /*16bd0*/  MOV R40, R32 ;  /* 0x0000002000287202 */ /* 0x000fe40000000f00 */
[----:B------:R-:W-:Y:S01]  /*16be0*/  ISETP.NE.U32.AND P0, PT, RZ, UR4, PT ;  /* 0x00000004ff007c0c */ /* 0x000fe2000bf05070 */
[----:B------:R2:W-:Y:S01]  /*16bf0*/  STSM.16.M88.4 [R28], R24 ;  /* 0x000000181c007844 */ /* 0x0005e20000000200 */
[----:B-1----:R-:W-:-:S02]  /*16c00*/  IADD3 R8, P1, R186, UR4, RZ ;  /* 0x00000004ba087c10 */ /* 0x002fc4000ff3e0ff */
[----:B------:R-:W-:Y:S02]  /*16c10*/  F2FP.F16.F32.PACK_AB R32, R65, R64 ;  /* 0x000000404120723e */ /* 0x000fe400000000ff */
[----:B------:R-:W-:Y:S02]  /*16c20*/  F2FP.F16.F32.PACK_AB R33, R67, R66 ;  /* 0x000000424321723e */ /* 0x000fe400000000ff */
[----:B------:R-:W-:Y:S02]  /*16c30*/  F2FP.F16.F32.PACK_AB R34, R69, R68 ;  /* 0x000000444522723e */ /* 0x000fe400000000ff */
[----:B------:R-:W-:Y:S02]  /*16c40*/  F2FP.F16.F32.PACK_AB R37, R75, R74 ;  /* 0x0000004a4b25723e */ /* 0x000fe400000000ff */
[----:B------:R-:W-:Y:S01]  /*16c50*/  F2FP.F16.F32.PACK_AB R4, R81, R80 ;  /* 0x000000505104723e */ /* 0x000fe200000000ff */
[----:B------:R-:W-:Y:S01]  /*16c60*/  STSM.16.M88.4 [R71], R32 ;  /* 0x0000002047007844 */ /* 0x000fe20000000200 */
[----:B------:R-:W-:-:S02]  /*16c70*/  F2FP.F16.F32.PACK_AB R5, R83, R82 ;  /* 0x000000525305723e */ /* 0x000fc400000000ff */
[----:B------:R-:W-:Y:S01]  /*16c80*/  F2FP.F16.F32.PACK_AB R6, R85, R84 ;  /* 0x000000545506723e */ /* 0x000fe200000000ff */
[----:B------:R-:W-:Y:S01]  /*16c90*/  STSM.16.M88.4 [R70], R36 ;  /* 0x0000002446007844 */ /* 0x000fe20000000200 */
[----:B------:R-:W-:Y:S01]  /*16ca0*/  F2FP.F16.F32.PACK_AB R7, R87, R86 ;  /* 0x000000565707723e */ /* 0x000fe200000000ff */
[----:B--2---:R-:W1:Y:S01]  /*16cb0*/  LDC R28, c[0x0][0xbe8] ;  /* 0x0002fa00ff1c7b82 */ /* 0x004e620000000800 */
[----:B------:R-:W-:Y:S02]  /*16cc0*/  ISETP.NE.AND.EX P0, PT, RZ, UR5, PT, P0 ;  /* 0x00000005ff007c0c */ /* 0x000fe4000bf05300 */
[----:B------:R-:W-:Y:S01]  /*16cd0*/  IADD3.X R9, R187, UR5, RZ, P1, !PT ;  /* 0x00000005bb097c10 */ /* 0x000fe20008ffe4ff */
[----:B------:R-:W-:Y:S01]  /*16ce0*/  ULDC.64 UR4, c[0x0][0xc08] ;  /* 0x0003020000047ab9 */ /* 0x000fe20000000a00 */
[----:B------:R2:W-:Y:S03]  /*16cf0*/  STSM.16.M88.4 [R40], R4 ;  /* 0x0000000428007844 */ /* 0x0005e60000000200 */
[----:B------:R-:W-:Y:S01]  /*16d00*/  BAR.SYNC.DEFER_BLOCKING 0x1, 0x100 ;  /* 0x0044000000007b1d */ /* 0x000fe20000010000 */
[----:B------:R-:W-:-:S04]  /*16d10*/  ISETP.NE.U32.AND P2, PT, RZ, UR4, PT ;  /* 0x00000004ff007c0c */ /* 0x000fc8000bf45070 */
[----:B------:R-:W-:-:S13]  /*16d20*/  ISETP.NE.AND.EX P2, PT, RZ, UR5, PT, P2 ;  /* 0x00000005ff007c0c */ /* 0x000fda000bf45320 */
[----:B------:R-:W-:Y:S01]  /*16d30*/  @P2 IADD3 R186, P3, R186, UR4, RZ ;  /* 0x00000004baba2c10 */ /* 0x000fe2000ff7e0ff */
[----:B------:R-:W-:Y:S02]  /*16d40*/  ULDC UR4, c[0x0][0xa88] ;  /* 0x0002a20000047ab9 */ /* 0x000fe40000000800 */
[----:B--2---:R-:W-:Y:S02]  /*16d50*/  MOV R7, UR4 ;  /* 0x0000000400077c02 */ /* 0x004fe40008000f00 */
[----:B------:R-:W-:Y:S01]  /*16d60*/  @P2 IADD3.X R187, R187, UR5, RZ, P3, !PT ;  /* 0x00000005bbbb2c10 */ /* 0x000fe20009ffe4ff */
[----:B------:R2:W5:Y:S01]  /*16d70*/  @P0 LDG.E R48, desc[UR60][R8.64] ;  /* 0x0000003c08300981 */ /* 0x000562000c1e1900 */
[----:B-1----:R-:W-:-:S03]  /*16d80*/  ISETP.NE.AND P1, PT, R28, 0x1, PT ;  /* 0x000000011c00780c */ /* 0x002fc60003f25270 */
[----:B------:R2:W5:Y:S10]  /*16d90*/  @P2 LDG.E R7, desc[UR60][R186.64] ;  /* 0x0000003cba072981 */ /* 0x000574000c1e1900 */
[----:B------:R-:W1:Y:S08]  /*16da0*/  @P1 LDC R10, c[0x0][0xbec] ;  /* 0x0002fb00ff0a1b82 */ /* 0x000e700000000800 */
[----:B------:R-:W3:Y:S01]  /*16db0*/  @P1 LDC R11, c[0x0][0xbf0] ;  /* 0x0002fc00ff0b1b82 */ /* 0x000ee20000000800 */
[----:B--2---:R-:W-:Y:S05]  /*16dc0*/  @P2 BRA `(.L_x_646) ;  /* 0x0000000000102947 */ /* 0x004fea0003800000 */
[----:B------:R-:W-:Y:S05]  /*16dd0*/  @!P0 BRA `(.L_x_646) ;  /* 0x00000000000c8947 */ /* 0x000fea0003800000 */
[----:B------:R-:W2:Y:S04]  /*16de0*/  LDG.E R4, desc[UR60][R8.64] ;  /* 0x0000003c08047981 */ /* 0x000ea8000c1e1900 */
[----:B-----5:R-:W2:Y:S02]  /*16df0*/  LDG.E R7, desc[UR60][R8.64+0x4] ;  /* 0x0000043c08077981 */ /* 0x020ea4000c1e1900 */
[----:B--2---:R-:W-:-:S07]  /*16e00*/  IMAD.IADD R7, R7, 0x1, -R4 ;  /* 0x0000000107077824 */ /* 0x004fce00078e0a04 */
.L_x_646:
[----:B------:R-:W-:Y:S01]  /*16e10*/  SHF.R.S32.HI R54, RZ, 0x1f, R185 ;  /* 0x0000001fff367819 */ /* 0x000fe200000114b9 */
[----:B------:R-:W-:Y:S01]  /*16e20*/  ULDC.64 UR4, c[0x0][0xb90] ;  /* 0x0002e40000047ab9 */ /* 0x000fe20000000a00 */
[----:B------:R-:W-:Y:S01]  /*16e30*/  LEA R15, R190, R229, 0x7 ;  /* 0x000000e5be0f7211 */ /* 0x000fe200078e38ff */
[----:B-----5:R-:W-:Y:S01]  /*16e40*/  IMAD R57, R7, R28, RZ ;  /* 0x0000001c07397224 */ /* 0x020fe200078e02ff */
[----:B------:R-:W-:Y:S01]  /*16e50*/  SHF.R.S32.HI R49, RZ, 0x1f, R48 ;  /* 0x0000001fff317819 */ /* 0x000fe20000011430 */
[----:B------:R-:W-:Y:S01]  /*16e60*/  IMAD R4, R54, UR4, RZ ;  /* 0x0000000436047c24 */ /* 0x000fe2000f8e02ff */
[----:B------:R-:W-:Y:S01]  /*16e70*/  SEL R193, R193, RZ, !P0 ;  /* 0x000000ffc1c17207 */ /* 0x000fe20004000000 */
[----:B-1----:R-:W-:Y:S01]  /*16e80*/  @P1 IMAD.HI.U32 R6, R15, R10, RZ ;  /* 0x0000000a0f061227 */ /* 0x002fe200078e00ff */
[----:B------:R-:W-:Y:S02]  /*16e90*/  SEL R55, R188, RZ, !P0 ;  /* 0x000000ffbc377207 */ /* 0x000fe40004000000 */
[----:B------:R-:W-:Y:S01]  /*16ea0*/  LEA R14, R190, R227, 0x7 ;  /* 0x000000e3be0e7211 */ /* 0x000fe200078e38ff */
[----:B------:R-:W-:-:S02]  /*16eb0*/  IMAD R13, R185, UR5, R4 ;  /* 0x00000005b90d7c24 */ /* 0x000fc4000f8e0204 */
[----:B------:R-:W-:Y:S01]  /*16ec0*/  IMAD.MOV.U32 R9, RZ, RZ, R15 ;  /* 0x000000ffff097224 */ /* 0x000fe200078e000f */
[----:B---3--:R-:W-:Y:S01]  /*16ed0*/  @P1 SHF.R.U32.HI R9, RZ, R11, R6 ;  /* 0x0000000bff091219 */ /* 0x008fe20000011606 */
[----:B------:R-:W-:Y:S01]  /*16ee0*/  IMAD.WIDE.U32 R4, R185, UR4, R48 ;  /* 0x00000004b9047c25 */ /* 0x000fe2000f8e0030 */
[----:B------:R-:W-:Y:S01]  /*16ef0*/  LEA R11, R192, R182, 0x6 ;  /* 0x000000b6c00b7211 */ /* 0x000fe200078e30ff */
[----:B------:R-:W-:Y:S02]  /*16f00*/  ULDC.64 UR4, c[0x0][0xb98] ;  /* 0x0002e60000047ab9 */ /* 0x000fe40000000a00 */
[----:B------:R-:W-:Y:S01]  /*16f10*/  IMAD.IADD R5, R5, 0x1, R13 ;  /* 0x0000000105057824 */ /* 0x000fe200078e020d */
[----:B------:R-:W-:Y:S01]  /*16f20*/  IADD3 R13, -R9, RZ, RZ ;  /* 0x000000ff090d7210 */ /* 0x000fe20007ffe1ff */
[----:B------:R-:W-:-:S04]  /*16f30*/  IMAD.WIDE R20, R11, 0x2, R20 ;  /* 0x000000020b147825 */ /* 0x000fc800078e0214 */
[----:B------:R-:W-:Y:S01]  /*16f40*/  IMAD R6, R193, UR4, RZ ;  /* 0x00000004c1067c24 */ /* 0x000fe2000f8e02ff */
[C---:B------:R-:W-:Y:S01]  /*16f50*/  IADD3 R33, P6, R20.reuse, 0x4000, RZ ;  /* 0x0000400014217810 */ /* 0x040fe20007fde0ff */
[C---:B------:R-:W-:Y:S01]  /*16f60*/  IMAD.WIDE.U32 R4, R55.reuse, UR4, R4 ;  /* 0x0000000437047c25 */ /* 0x040fe2000f8e0004 */
[C---:B------:R-:W-:Y:S02]  /*16f70*/  IADD3 R37, P5, R20.reuse, 0x5000, RZ ;  /* 0x0000500014257810 */ /* 0x040fe40007fbe0ff */
[----:B------:R-:W-:Y:S01]  /*16f80*/  LOP3.LUT R7, R20, 0x380, RZ, 0xc0, !PT ;  /* 0x0000038014077812 */ /* 0x000fe200078ec0ff */
[----:B------:R-:W-:Y:S01]  /*16f90*/  IMAD R11, R28, R13, R15 ;  /* 0x0000000d1c0b7224 */ /* 0x000fe200078e020f */
[----:B------:R-:W-:Y:S01]  /*16fa0*/  SHF.R.S32.HI R13, RZ, 0x1f, R9 ;  /* 0x0000001fff0d7819 */ /* 0x000fe20000011409 */
[----:B------:R-:W-:Y:S01]  /*16fb0*/  IMAD R8, R55, UR5, R6 ;  /* 0x0000000537087c24 */ /* 0x000fe2000f8e0206 */
[----:B------:R-:W-:Y:S01]  /*16fc0*/  IADD3 R4, P2, R9, R4, RZ ;  /* 0x0000000409047210 */ /* 0x000fe20007f5e0ff */
[----:B------:R-:W-:Y:S01]  /*16fd0*/  ULDC.64 UR4, c[0x0][0xb88] ;  /* 0x0002e20000047ab9 */ /* 0x000fe20000000a00 */
[----:B------:R-:W-:-:S02]  /*16fe0*/  SHF.R.S32.HI R6, RZ, 0x1f, R11 ;  /* 0x0000001fff067819 */ /* 0x000fc4000001140b */
[----:B------:R-:W-:Y:S02]  /*16ff0*/  IADD3.X R5, R13, R5, R8, P2, !PT ;  /* 0x000000050d057210 */ /* 0x000fe400017fe408 */
[----:B------:R-:W-:Y:S01]  /*17000*/  IADD3 R9, P3, R20, 0x2000, RZ ;  /* 0x0000200014097810 */ /* 0x000fe20007f7e0ff */
[----:B------:R-:W-:Y:S01]  /*17010*/  IMAD R6, R6, UR4, RZ ;  /* 0x0000000406067c24 */ /* 0x000fe2000f8e02ff */
[C---:B------:R-:W-:Y:S01]  /*17020*/  IADD3 R25, P2, R20.reuse, 0x3000, RZ ;  /* 0x0000300014197810 */ /* 0x040fe20007f5e0ff */
[----:B------:R-:W-:Y:S01]  /*17030*/  IMAD.WIDE.U32 R4, R11, UR4, R4 ;  /* 0x000000040b047c25 */ /* 0x000fe2000f8e0004 */
[----:B------:R-:W-:Y:S02]  /*17040*/  LOP3.LUT R12, R9, 0x380, RZ, 0xc0, !PT ;  /* 0x00000380090c7812 */ /* 0x000fe400078ec0ff */
[----:B------:R-:W-:Y:S01]  /*17050*/  IADD3 R15, P0, R20, 0x1000, RZ ;  /* 0x00001000140f7810 */ /* 0x000fe20007f1e0ff */
[----:B------:R-:W-:Y:S01]  /*17060*/  IMAD R13, R11, UR5, R6 ;  /* 0x000000050b0d7c24 */ /* 0x000fe2000f8e0206 */
[----:B------:R-:W-:Y:S01]  /*17070*/  ULDC.64 UR4, c[0x0][0xb50] ;  /* 0x0002d40000047ab9 */ /* 0x000fe20000000a00 */
[----:B------:R-:W-:-:S02]  /*17080*/  SHF.R.U64 R12, R12, 0x3, RZ ;  /* 0x000000030c0c7819 */ /* 0x000fc400000012ff */
[----:B------:R-:W-:Y:S01]  /*17090*/  IMAD.IADD R5, R5, 0x1, R13 ;  /* 0x0000000105057824 */ /* 0x000fe200078e020d */
[C---:B------:R-:W-:Y:S01]  /*170a0*/  LEA R6, P4, R4.reuse, UR4, 0x2 ;  /* 0x0000000404067c11 */ /* 0x040fe2000f8810ff */
[----:B------:R-:W-:Y:S01]  /*170b0*/  IMAD.X R13, RZ, RZ, R21, P3 ;  /* 0x000000ffff0d7224 */ /* 0x000fe200018e0615 */
[----:B------:R-:W-:Y:S02]  /*170c0*/  LOP3.LUT R24, R25, 0x380, RZ, 0xc0, !PT ;  /* 0x0000038019187812 */ /* 0x000fe400078ec0ff */
[----:B------:R-:W-:Y:S01]  /*170d0*/  LEA.HI.X R10, R4, UR5, R5, 0x2, P4 ;  /* 0x00000005040a7c11 */ /* 0x000fe2000a0f1405 */
[----:B------:R-:W-:Y:S01]  /*170e0*/  SHFL.IDX PT, R50, R6, RZ, 0x1c1f ;  /* 0x001c1fff06327589 */ /* 0x000fe200000e0000 */
[----:B------:R-:W-:Y:S01]  /*170f0*/  LOP3.LUT R12, R12, R9, RZ, 0x3c, !PT ;  /* 0x000000090c0c7212 */ /* 0x000fe200078e3cff */
[----:B------:R-:W-:Y:S01]  /*17100*/  IMAD.X R9, RZ, RZ, R21, P0 ;  /* 0x000000ffff097224 */ /* 0x000fe200000e0615 */
[----:B------:R-:W-:Y:S01]  /*17110*/  SHF.R.U64 R24, R24, 0x3, RZ ;  /* 0x0000000318187819 */ /* 0x000fe200000012ff */
[----:B------:R-:W1:Y:S01]  /*17120*/  SHFL.IDX PT, R51, R10, RZ, 0x1c1f ;  /* 0x001c1fff0a337589 */ /* 0x000e6200000e0000 */
[----:B------:R-:W-:Y:S01]  /*17130*/  LOP3.LUT P0, RZ, R196, 0x3, RZ, 0xc0, !PT ;  /* 0x00000003c4ff7812 */ /* 0x000fe2000780c0ff */
[----:B------:R-:W-:Y:S01]  /*17140*/  ULDC.64 UR4, c[0x0][0xaa0] ;  /* 0x0002a80000047ab9 */ /* 0x000fe20000000a00 */
[----:B------:R-:W-:Y:S01]  /*17150*/  LOP3.LUT R24, R24, R25, RZ, 0x3c, !PT ;  /* 0x0000001918187212 */ /* 0x000fe200078e3cff */
[----:B------:R-:W-:Y:S01]  /*17160*/  SHFL.IDX PT, R52, R6, 0x1, 0x1c1f ;  /* 0x003c1f0006347f89 */ /* 0x000fe200000e0000 */
[----:B------:R-:W-:-:S02]  /*17170*/  IADD3.X R25, RZ, R21, RZ, P2, !PT ;  /* 0x00000015ff197210 */ /* 0x000fc400017fe4ff */
[C---:B------:R-:W-:Y:S01]  /*17180*/  IADD3 R4, R14.reuse, 0x8, RZ ;  /* 0x000000080e047810 */ /* 0x040fe20007ffe0ff */
[----:B------:R-:W2:Y:S01]  /*17190*/  SHFL.IDX PT, R53, R10, 0x1, 0x1c1f ;  /* 0x003c1f000a357f89 */ /* 0x000ea200000e0000 */
[-C--:B------:R-:W-:Y:S02]  /*171a0*/  ISETP.GE.OR P2, PT, R14, R57.reuse, P0 ;  /* 0x000000390e00720c */ /* 0x080fe40000746670 */
[----:B------:R-:W-:Y:S02]  /*171b0*/  ISETP.GE.OR P0, PT, R4, R57, P0 ;  /* 0x000000390400720c */ /* 0x000fe40000706670 */
[C---:B------:R-:W-:Y:S02]  /*171c0*/  IADD3 R5, P3, R20.reuse, 0x7000, RZ ;  /* 0x0000700014057810 */ /* 0x040fe40007f7e0ff */
[----:B------:R-:W-:Y:S02]  /*171d0*/  IADD3 R41, P4, R20, 0x6000, RZ ;  /* 0x0000600014297810 */ /* 0x000fe40007f9e0ff */
[----:B------:R-:W-:-:S02]  /*171e0*/  LOP3.LUT R4, R5, 0x380, RZ, 0xc0, !PT ;  /* 0x0000038005047812 */ /* 0x000fc400078ec0ff */
[----:B------:R-:W-:Y:S02]  /*171f0*/  LOP3.LUT R32, R33, 0x380, RZ, 0xc0, !PT ;  /* 0x0000038021207812 */ /* 0x000fe400078ec0ff */
[----:B------:R-:W-:Y:S02]  /*17200*/  LOP3.LUT R36, R37, 0x380, RZ, 0xc0, !PT ;  /* 0x0000038025247812 */ /* 0x000fe400078ec0ff */
[----:B------:R-:W-:Y:S01]  /*17210*/  LOP3.LUT R40, R41, 0x380, RZ, 0xc0, !PT ;  /* 0x0000038029287812 */ /* 0x000fe200078ec0ff */
[----:B-1----:R1:W-:Y:S01]  /*17220*/  @!P2 ST.E desc[UR60][R50.64], R0 ;  /* 0x000000003200a985 */ /* 0x0023e2000c10193c */
[----:B------:R-:W-:Y:S02]  /*17230*/  SHF.R.U64 R7, R7, 0x3, RZ ;  /* 0x0000000307077819 */ /* 0x000fe400000012ff */
[----:B------:R-:W-:Y:S02]  /*17240*/  SHF.R.U64 R4, R4, 0x3, RZ ;  /* 0x0000000304047819 */ /* 0x000fe400000012ff */
[----:B------:R-:W-:-:S02]  /*17250*/  SHF.R.U64 R32, R32, 0x3, RZ ;  /* 0x0000000320207819 */ /* 0x000fc400000012ff */
[----:B------:R-:W-:Y:S01]  /*17260*/  SHF.R.U64 R36, R36, 0x3, RZ ;  /* 0x0000000324247819 */ /* 0x000fe200000012ff */
[----:B--2---:R2:W-:Y:S01]  /*17270*/  @!P0 ST.E desc[UR60][R52.64], R3 ;  /* 0x0000000334008985 */ /* 0x0045e2000c10193c */
[----:B------:R-:W-:Y:S02]  /*17280*/  SHF.R.U64 R40, R40, 0x3, RZ ;  /* 0x0000000328287819 */ /* 0x000fe400000012ff */
[----:B------:R-:W-:Y:S01]  /*17290*/  LOP3.LUT R20, R7, R20, RZ, 0x3c, !PT ;  /* 0x0000001407147212 */ /* 0x000fe200078e3cff */
[----:B-1----:R-:W1:Y:S01]  /*172a0*/  @P1 LDC R51, c[0x0][0xbec] ;  /* 0x0002fb00ff331b82 */ /* 0x002e620000000800 */
[----:B------:R-:W-:Y:S01]  /*172b0*/  LOP3.LUT R32, R32, R33, RZ, 0x3c, !PT ;  /* 0x0000002120207212 */ /* 0x000fe200078e3cff */
[--C-:B------:R-:W-:Y:S01]  /*172c0*/  IMAD.X R33, RZ, RZ, R21.reuse, P6 ;  /* 0x000000ffff217224 */ /* 0x100fe200030e0615 */
[----:B------:R-:W-:Y:S01]  /*172d0*/  LOP3.LUT R36, R36, R37, RZ, 0x3c, !PT ;  /* 0x0000002524247212 */ /* 0x000fe200078e3cff */
[----:B------:R-:W5:Y:S01]  /*172e0*/  LD.E.128 R24, desc[UR60][R24.64] ;  /* 0x0000003c18187980 */ /* 0x000f62000c101d00 */
[----:B------:R-:W-:Y:S01]  /*172f0*/  LOP3.LUT R40, R40, R41, RZ, 0x3c, !PT ;  /* 0x0000002928287212 */ /* 0x000fe200078e3cff */
[----:B------:R-:W-:Y:S01]  /*17300*/  IMAD.X R41, RZ, RZ, R21, P4 ;  /* 0x000000ffff297224 */ /* 0x000fe200020e0615 */
[----:B------:R-:W-:Y:S01]  /*17310*/  LOP3.LUT R44, R4, R5, RZ, 0x3c, !PT ;  /* 0x00000005042c7212 */ /* 0x000fe200078e3cff */
[----:B--2---:R-:W-:Y:S01]  /*17320*/  IMAD R3, R49, UR4, RZ ;  /* 0x0000000431037c24 */ /* 0x004fe2000f8e02ff */
[-C--:B------:R-:W-:Y:S01]  /*17330*/  IADD3.X R37, RZ, R21.reuse, RZ, P5, !PT ;  /* 0x00000015ff257210 */ /* 0x080fe20002ffe4ff */
[----:B------:R-:W2:Y:S01]  /*17340*/  @P1 LDC R49, c[0x0][0xbf0] ;  /* 0x0002fc00ff311b82 */ /* 0x000ea20000000800 */
[----:B------:R-:W-:Y:S01]  /*17350*/  IADD3.X R45, RZ, R21, RZ, P3, !PT ;  /* 0x00000015ff2d7210 */ /* 0x000fe20001ffe4ff */
[----:B------:R3:W5:Y:S01]  /*17360*/  LD.E.128 R4, desc[UR60][R20.64] ;  /* 0x0000003c14047980 */ /* 0x000762000c101d00 */
[----:B------:R-:W-:Y:S01]  /*17370*/  IMAD R3, R48, UR5, R3 ;  /* 0x0000000530037c24 */ /* 0x000fe2000f8e0203 */
[----:B------:R-:W-:-:S02]  /*17380*/  LOP3.LUT R8, R15, 0x380, RZ, 0xc0, !PT ;  /* 0x000003800f087812 */ /* 0x000fc400078ec0ff */
[----:B------:R-:W5:Y:S02]  /*17390*/  LD.E.128 R32, desc[UR60][R32.64] ;  /* 0x0000003c20207980 */ /* 0x000f64000c101d00 */
[----:B------:R-:W-:Y:S02]  /*173a0*/  SHF.R.U64 R8, R8, 0x3, RZ ;  /* 0x0000000308087819 */ /* 0x000fe400000012ff */
[----:B------:R-:W5:Y:S01]  /*173b0*/  LD.E.128 R36, desc[UR60][R36.64] ;  /* 0x0000003c24247980 */ /* 0x000f62000c101d00 */
[----:B---3--:R-:W-:Y:S01]  /*173c0*/  IMAD.WIDE.U32 R20, R48, UR4, RZ ;  /* 0x0000000430147c25 */ /* 0x008fe2000f8e00ff */
[----:B------:R-:W-:Y:S01]  /*173d0*/  ULDC.64 UR4, c[0x0][0xae8] ;  /* 0x0002ba0000047ab9 */ /* 0x000fe20000000a00 */
[----:B------:R-:W-:Y:S01]  /*173e0*/  LOP3.LUT R8, R8, R15, RZ, 0x3c, !PT ;  /* 0x0000000f08087212 */ /* 0x000fe200078e3cff */
[----:B------:R-:W5:Y:S01]  /*173f0*/  LD.E.128 R40, desc[UR60][R40.64] ;  /* 0x0000003c28287980 */ /* 0x000f62000c101d00 */
[----:B------:R-:W-:Y:S01]  /*17400*/  IMAD.IADD R21, R21, 0x1, R3 ;  /* 0x0000000115157824 */ /* 0x000fe200078e0203 */
[----:B------:R-:W-:Y:S01]  /*17410*/  LEA R3, R184, R192, 0x5 ;  /* 0x000000c0b8037211 */ /* 0x000fe200078e28ff */
[----:B------:R-:W-:Y:S01]  /*17420*/  IMAD R0, R54, UR4, RZ ;  /* 0x0000000436007c24 */ /* 0x000fe2000f8e02ff */
[----:B------:R-:W5:Y:S01]  /*17430*/  LD.E.128 R12, desc[UR60][R12.64] ;  /* 0x0000003c0c0c7980 */ /* 0x000f62000c101d00 */
[----:B------:R-:W-:-:S03]  /*17440*/  IMAD.WIDE.U32 R20, R185, UR4, R20 ;  /* 0x00000004b9147c25 */ /* 0x000fc6000f8e0014 */
[----:B------:R-:W5:Y:S01]  /*17450*/  LD.E.128 R8, desc[UR60][R8.64] ;  /* 0x0000003c08087980 */ /* 0x000f62000c101d00 */
[----:B------:R-:W-:Y:S02]  /*17460*/  IMAD R50, R190, 0x80, R3 ;  /* 0x00000080be327824 */ /* 0x000fe400078e0203 */
[----:B------:R-:W-:Y:S01]  /*17470*/  IMAD R3, R185, UR5, R0 ;  /* 0x00000005b9037c24 */ /* 0x000fe2000f8e0200 */
[----:B------:R-:W-:Y:S01]  /*17480*/  ULDC.64 UR4, c[0x0][0xaf0] ;  /* 0x0002bc0000047ab9 */ /* 0x000fe20000000a00 */
[----:B-1----:R-:W-:Y:S01]  /*17490*/  @P1 IMAD.HI.U32 R0, R50, R51, RZ ;  /* 0x0000003332001227 */ /* 0x002fe200078e00ff */
[----:B------:R-:W5:Y:S02]  /*174a0*/  LD.E.128 R44, desc[UR60][R44.64] ;  /* 0x0000003c2c2c7980 */ /* 0x000f64000c101d00 */
[----:B------:R-:W-:Y:S01]  /*174b0*/  IADD3 R21, R21, R3, RZ ;  /* 0x0000000315157210 */ /* 0x000fe20007ffe0ff */
[----:B------:R-:W-:Y:S01]  /*174c0*/  IMAD.MOV.U32 R3, RZ, RZ, R50 ;  /* 0x000000ffff037224 */ /* 0x000fe200078e0032 */
[----:B--2---:R-:W-:Y:S01]  /*174d0*/  @P1 SHF.R.U32.HI R3, RZ, R49, R0 ;  /* 0x00000031ff031219 */ /* 0x004fe20000011600 */
[----:B------:R-:W-:Y:S01]  /*174e0*/  IMAD R48, R193, UR4, RZ ;  /* 0x00000004c1307c24 */ /* 0x000fe2000f8e02ff */
[----:B------:R-:W-:Y:S01]  /*174f0*/  @!PT LDS RZ, [RZ] ;  /* 0x00000000fffff984 */ /* 0x000fe20000000800 */
[----:B------:R-:W-:Y:S01]  /*17500*/  @!PT LDS RZ, [RZ] ;  /* 0x00000000fffff984 */ /* 0x000fe20000000800 */
[----:B------:R-:W-:Y:S01]  /*17510*/  @!PT LDS RZ, [RZ] ;  /* 0x00000000fffff984 */ /* 0x000fe20000000800 */
[----:B------:R-:W-:Y:S01]  /*17520*/  @!PT LDS RZ, [RZ] ;  /* 0x00000000fffff984 */ /* 0x000fe20000000800 */
[----:B------:R1:W-:Y:S06]  /*17530*/  MEMBAR.ALL.CTA ;  /* 0x0000000000007992 */ /* 0x0003ec0000008000 */
[----:B-1----:R-:W1:Y:S01]  /*17540*/  FENCE.VIEW.ASYNC.S ;  /* 0x00000000000073c6 */ /* 0x002e620000000000 */
[----:B------:R-:W-:Y:S01]  /*17550*/  IMAD.WIDE.U32 R20, R55, UR4, R20 ;  /* 0x0000000437147c25 */ /* 0x000fe2000f8e0014 */
[----:B------:R-:W-:-:S02]  /*17560*/  SHF.R.S32.HI R0, RZ, 0x1f, R3 ;  /* 0x0000001fff007819 */ /* 0x000fc40000011403 */
[----:B------:R-:W-:Y:S01]  /*17570*/  IADD3 R51, -R3, RZ, RZ ;  /* 0x000000ff03337210 */ /* 0x000fe20007ffe1ff */
[----:B------:R-:W-:Y:S01]  /*17580*/  IMAD R49, R55, UR5, R48 ;  /* 0x0000000537317c24 */ /* 0x000fe2000f8e0230 */
[----:B------:R-:W-:Y:S02]  /*17590*/  ULDC.64 UR4, c[0x0][0xae0] ;  /* 0x0002b80000047ab9 */ /* 0x000fe40000000a00 */
[----:B------:R-:W-:Y:S02]  /*175a0*/  IMAD R0, R0, UR4, RZ ;  /* 0x0000000400007c24 */ /* 0x000fe4000f8e02ff */
[----:B------:R-:W-:Y:S02]  /*175b0*/  IMAD.IADD R21, R21, 0x1, R49 ;  /* 0x0000000115157824 */ /* 0x000fe400078e0231 */
[----:B------:R-:W-:Y:S02]  /*175c0*/  IMAD R49, R28, R51, R50 ;  /* 0x000000331c317224 */ /* 0x000fe400078e0232 */
[----:B------:R-:W-:-:S02]  /*175d0*/  IMAD R51, R3, UR5, R0 ;  /* 0x0000000503337c24 */ /* 0x000fc4000f8e0200 */
[----:B------:R-:W-:Y:S01]  /*175e0*/  IMAD.WIDE.U32 R20, R3, UR4, R20 ;  /* 0x0000000403147c25 */ /* 0x000fe2000f8e0014 */
[----:B------:R-:W-:Y:S01]  /*175f0*/  SHF.R.S32.HI R0, RZ, 0x1f, R49 ;  /* 0x0000001fff007819 */ /* 0x000fe20000011431 */
[----:B------:R-:W-:Y:S01]  /*17600*/  ULDC.64 UR4, c[0x0][0xad8] ;  /* 0x0002b60000047ab9 */ /* 0x000fe20000000a00 */
[----:B------:R-:W-:Y:S01]  /*17610*/  LEA R50, R190, R192, 0x7 ;  /* 0x000000c0be327211 */ /* 0x000fe200078e38ff */
[----:B------:R-:W-:Y:S02]  /*17620*/  IMAD.IADD R21, R21, 0x1, R51 ;  /* 0x0000000115157824 */ /* 0x000fe400078e0233 */
[----:B------:R-:W-:Y:S01]  /*17630*/  IMAD R28, R0, UR4, RZ ;  /* 0x00000004001c7c24 */ /* 0x000fe2000f8e02ff */
[C---:B------:R-:W-:Y:S01]  /*17640*/  IADD3 R0, R50.reuse, 0x20, RZ ;  /* 0x0000002032007810 */ /* 0x040fe20007ffe0ff */
[----:B------:R-:W-:Y:S01]  /*17650*/  IMAD.WIDE.U32 R20, R49, UR4, R20 ;  /* 0x0000000431147c25 */ /* 0x000fe2000f8e0014 */
[----:B------:R-:W-:-:S03]  /*17660*/  ISETP.GE.AND P2, PT, R50, R57, PT ;  /* 0x000000393200720c */ /* 0x000fc60003f46270 */
[----:B------:R-:W-:Y:S01]  /*17670*/  IMAD R51, R49, UR5, R28 ;  /* 0x0000000531337c24 */ /* 0x000fe2000f8e021c */
[-C--:B------:R-:W-:Y:S01]  /*17680*/  ISETP.GE.AND P0, PT, R0, R57.reuse, PT ;  /* 0x000000390000720c */ /* 0x080fe20003f06270 */
[----:B------:R-:W-:Y:S01]  /*17690*/  VIADD R0, R2, 0x2a820 ;  /* 0x0002a82002007836 */ /* 0x000fe20000000000 */
[----:B------:R-:W-:Y:S01]  /*176a0*/  ULDC.64 UR4, c[0x0][0xa80] ;  /* 0x0002a00000047ab9 */ /* 0x000fe20000000a00 */
[----:B------:R-:W-:Y:S01]  /*176b0*/  IADD3 R3, R50, 0x40, RZ ;  /* 0x0000004032037810 */ /* 0x000fe20007ffe0ff */
[----:B------:R-:W-:Y:S01]  /*176c0*/  IMAD.IADD R21, R21, 0x1, R51 ;  /* 0x0000000115157824 */ /* 0x000fe200078e0233 */
[----:B------:R-:W-:Y:S02]  /*176d0*/  LEA R28, P3, R20, UR4, 0x1 ;  /* 0x00000004141c7c11 */ /* 0x000fe4000f8608ff */
[----:B------:R-:W-:Y:S02]  /*176e0*/  ISETP.GE.AND P1, PT, R3, R57, PT ;  /* 0x000000390300720c */ /* 0x000fe40003f26270 */
[----:B------:R-:W-:-:S02]  /*176f0*/  PRMT R0, RZ, 0x654, R0 ;  /* 0x00000654ff007816 */ /* 0x000fc40000000000 */
[----:B------:R-:W-:Y:S01]  /*17700*/  LEA.HI.X R3, R20, UR5, R21, 0x1, P3 ;  /* 0x0000000514037c11 */ /* 0x000fe200098f0c15 */
[----:B-1----:R1:W2:Y:S01]  /*17710*/  SHFL.IDX PT, R48, R28, RZ, 0x181f ;  /* 0x00181fff1c307589 */ /* 0x0022a200000e0000 */
[----:B------:R3:W-:Y:S01]  /*17720*/  SYNCS.ARRIVE.TRANS64.RED.A1T0 RZ, [R0+URZ], RZ ;  /* 0x000000ff00ff79a7 */ /* 0x0007e2000810043f */
[----:B------:R-:W-:Y:S01]  /*17730*/  BSSY B1, `(.L_x_647) ;  /* 0x000000e000017945 */ /* 0x000fe20003800000 */
[----:B------:R-:W-:Y:S02]  /*17740*/  SHF.R.S32.HI R56, RZ, 0x1f, R183 ;  /* 0x0000001fff387819 */ /* 0x000fe400000114b7 */
[----:B------:R-:W-:Y:S01]  /*17750*/  SHF.R.S32.HI R58, RZ, 0x1f, R182 ;  /* 0x0000001fff3a7819 */ /* 0x000fe200000114b6 */
[----:B---3--:R1:W3:Y:S01]  /*17760*/  SHFL.IDX PT, R0, R3, RZ, 0x181f ;  /* 0x00181fff03007589 */ /* 0x0082e200000e0000 */
[----:B------:R-:W-:Y:S05]  /*17770*/  @P2 BRA `(.L_x_648) ;  /* 0x0000000000242947 */ /* 0x000fea0003800000 */
[----:B------:R-:W-:Y:S02]  /*17780*/  ULDC UR4, c[0x0][0xac8] ;  /* 0x0002b20000047ab9 */ /* 0x000fe40000000800 */
[----:B------:R-:W-:Y:S02]  /*17790*/  ISETP.GE.AND P2, PT, R182, UR4, PT ;  /* 0x00000004b6007c0c */ /* 0x000fe4000bf46270 */
[----:B------:R-:W-:-:S11]  /*177a0*/  ISETP.GE.AND P3, PT, R183, UR4, PT ;  /* 0x00000004b7007c0c */ /* 0x000fd6000bf66270 */
[CC--:B--2---:R-:W-:Y:S02]  /*177b0*/  @!P2 LEA R20, P4, R182.reuse, R48.reuse, 0x1 ;  /* 0x00000030b614a211 */ /* 0x0c4fe400078808ff */
[C---:B------:R-:W-:Y:S02]  /*177c0*/  @!P3 LEA R48, P5, R183.reuse, R48, 0x1 ;  /* 0x00000030b730b211 */ /* 0x040fe400078a08ff */
[-C--:B---3--:R-:W-:Y:S02]  /*177d0*/  @!P2 LEA.HI.X R21, R182, R0.reuse, R58, 0x1, P4 ;  /* 0x00000000b615a211 */ /* 0x088fe400020f0c3a */
[----:B------:R-:W-:-:S03]  /*177e0*/  @!P3 LEA.HI.X R49, R183, R0, R56, 0x1, P5 ;  /* 0x00000000b731b211 */ /* 0x000fc600028f0c38 */
[----:B-----5:R4:W-:Y:S04]  /*177f0*/  @!P2 ST.E.128 desc[UR60][R20.64], R4 ;  /* 0x000000041400a985 */ /* 0x0209e8000c101d3c */
[----:B------:R4:W-:Y:S02]  /*17800*/  @!P3 ST.E.128 desc[UR60][R48.64], R32 ;  /* 0x000000203000b985 */ /* 0x0009e4000c101d3c */
.L_x_648:
[----:B------:R-:W-:Y:S05]  /*17810*/  BSYNC B1 ;  /* 0x0000000000017941 */ /* 0x000fea0003800000 */
.L_x_647:
[----:B---3--:R3:W0:Y:S01]  /*17820*/  SHFL.IDX PT, R0, R3, 0x1, 0x181f ;  /* 0x00381f0003007f89 */ /* 0x00862200000e0000 */
[----:B------:R-:W-:Y:S03]  /*17830*/  BSSY B1, `(.L_x_649) ;  /* 0x000000c000017945 */ /* 0x000fe60003800000 */
[----:B----45:R3:W4:Y:S01]  /*17840*/  SHFL.IDX PT, R6, R28, 0x1, 0x181f ;  /* 0x00381f001c067f89 */ /* 0x03072200000e0000 */
[----:B------:R-:W-:Y:S05]  /*17850*/  @P0 BRA `(.L_x_650) ;  /* 0x0000000000240947 */ /* 0x000fea0003800000 */
[----:B------:R-:W-:Y:S02]  /*17860*/  ULDC UR4, c[0x0][0xac8] ;  /* 0x0002b20000047ab9 */ /* 0x000fe40000000800 */
[----:B------:R-:W-:Y:S02]  /*17870*/  ISETP.GE.AND P3, PT, R182, UR4, PT ;  /* 0x00000004b6007c0c */ /* 0x000fe4000bf66270 */
[----:B------:R-:W-:-:S11]  /*17880*/  ISETP.GE.AND P4, PT, R183, UR4, PT ;  /* 0x00000004b7007c0c */ /* 0x000fd6000bf86270 */
[CC--:B----4-:R-:W-:Y:S02]  /*17890*/  @!P3 LEA R4, P0, R182.reuse, R6.reuse, 0x1 ;  /* 0x00000006b604b211 */ /* 0x0d0fe400078008ff */
[C---:B------:R-:W-:Y:S02]  /*178a0*/  @!P4 LEA R6, P2, R183.reuse, R6, 0x1 ;  /* 0x00000006b706c211 */ /* 0x040fe400078408ff */
[-C--:B0-----:R-:W-:Y:S02]  /*178b0*/  @!P3 LEA.HI.X R5, R182, R0.reuse, R58, 0x1, P0 ;  /* 0x00000000b605b211 */ /* 0x081fe400000f0c3a */
[----:B------:R-:W-:-:S03]  /*178c0*/  @!P4 LEA.HI.X R7, R183, R0, R56, 0x1, P2 ;  /* 0x00000000b707c211 */ /* 0x000fc600010f0c38 */
[----:B------:R0:W-:Y:S04]  /*178d0*/  @!P3 ST.E.128 desc[UR60][R4.64], R8 ;  /* 0x000000080400b985 */ /* 0x0001e8000c101d3c */
[----:B------:R0:W-:Y:S02]  /*178e0*/  @!P4 ST.E.128 desc[UR60][R6.64], R36 ;  /* 0x000000240600c985 */ /* 0x0001e4000c101d3c */
.L_x_650:
[----:B------:R-:W-:Y:S05]  /*178f0*/  BSYNC B1 ;  /* 0x0000000000017941 */ /* 0x000fea0003800000 */
.L_x_649:
[----:B0-----:R0:W0:Y:S01]  /*17900*/  SHFL.IDX PT, R0, R3, 0x2, 0x181f ;  /* 0x00581f0003007f89 */ /* 0x00102200000e0000 */
[----:B------:R-:W-:Y:S03]  /*17910*/  BSSY B1, `(.L_x_651) ;  /* 0x000000c000017945 */ /* 0x000fe60003800000 */
[----:B----4-:R4:W0:Y:S01]  /*17920*/  SHFL.IDX PT, R6, R28, 0x2, 0x181f ;  /* 0x00581f001c067f89 */ /* 0x01082200000e0000 */
        /* <DEDUP_REMOVED lines=8> */
[----:B------:R0:W-:Y:S04]  /*179b0*/  @!P2 ST.E.128 desc[UR60][R4.64], R12 ;  /* 0x0000000c0400a985 */ /* 0x0001e8000c101d3c */
[----:B------:R0:W-:Y:S02]  /*179c0*/  @!P3 ST.E.128 desc[UR60][R6.64], R40 ;  /* 0x000000280600b985 */ /* 0x0001e4000c101d3c */
.L_x_652:
[----:B------:R-:W-:Y:S05]  /*179d0*/  BSYNC B1 ;  /* 0x0000000000017941 */ /* 0x000fea0003800000 */
.L_x_651:
[----:B0-----:R-:W-:Y:S01]  /*179e0*/  IADD3 R0, R50, 0x60, RZ ;  /* 0x0000006032007810 */ /* 0x001fe20007ffe0ff */
[----:B-1-3--:R-:W0:Y:S03]  /*179f0*/  SHFL.IDX PT, R3, R3, 0x3, 0x181f ;  /* 0x00781f0003037f89 */ /* 0x00ae2600000e0000 */
[----:B------:R-:W-:Y:S01]  /*17a00*/  ISETP.GE.AND P0, PT, R0, R57, PT ;  /* 0x000000390000720c */ /* 0x000fe20003f06270 */
[----:B----4-:R-:W1:-:S12]  /*17a10*/  SHFL.IDX PT, R28, R28, 0x3, 0x181f ;  /* 0x00781f001c1c7f89 */ /* 0x010e5800000e0000 */
[----:B------:R-:W-:Y:S05]  /*17a20*/  @P0 BRA `(.L_x_653) ;  /* 0x0000000800ec0947 */ /* 0x000fea0003800000 */
[----:B------:R-:W-:Y:S02]  /*17a30*/  ULDC UR4, c[0x0][0xac8] ;  /* 0x0002b20000047ab9 */ /* 0x000fe40000000800 */
[----:B------:R-:W-:-:S13]  /*17a40*/  ISETP.GE.AND P1, PT, R182, UR4, PT ;  /* 0x00000004b6007c0c */ /* 0x000fda000bf26270 */
[----:B-1----:R-:W-:-:S04]  /*17a50*/  @!P1 LEA R4, P0, R182, R28, 0x1 ;  /* 0x0000001cb6049211 */ /* 0x002fc800078008ff */
        /* <DEDUP_REMOVED lines=8> */
.L_x_645:
[----:B------:R-:W-:Y:S01]  /*17ae0*/  ULDC.64 UR4, c[0x0][0xc00] ;  /* 0x0003000000047ab9 */ /* 0x000fe20000000a00 */
[----:B------:R-:W-:Y:S01]  /*17af0*/  IMAD.MOV.U32 R3, RZ, RZ, RZ ;  /* 0x000000ffff037224 */ /* 0x000fe200078e00ff */
[----:B------:R-:W-:Y:S01]  /*17b00*/  ISETP.NE.U32.AND P0, PT, RZ, UR4, PT ;  /* 0x00000004ff007c0c */ /* 0x000fe2000bf05070 */
[----:B------:R-:W2:Y:S01]  /*17b10*/  LDC R25, c[0x0][0xbe8] ;  /* 0x0002fa00ff197b82 */ /* 0x000ea20000000800 */
[----:B------:R-:W-:Y:S02]  /*17b20*/  IADD3 R4, P1, R186, UR4, RZ ;  /* 0x00000004ba047c10 */ /* 0x000fe4000ff3e0ff */
[----:B------:R-:W-:Y:S02]  /*17b30*/  ISETP.NE.AND.EX P0, PT, RZ, UR5, PT, P0 ;  /* 0x00000005ff007c0c */ /* 0x000fe4000bf05300 */
[----:B------:R-:W-:Y:S01]  /*17b40*/  IADD3.X R5, R187, UR5, RZ, P1, !PT ;  /* 0x00000005bb057c10 */ /* 0x000fe20008ffe4ff */
[----:B------:R-:W-:Y:S02]  /*17b50*/  ULDC.64 UR4, c[0x0][0xc08] ;  /* 0x0003020000047ab9 */ /* 0x000fe40000000a00 */
[----:B------:R-:W-:-:S04]  /*17b60*/  ISETP.NE.U32.AND P1, PT, RZ, UR4, PT ;  /* 0x00000004ff007c0c */ /* 0x000fc8000bf25070 */
[----:B------:R-:W-:-:S04]  /*17b70*/  ISETP.NE.AND.EX P1, PT, RZ, UR5, PT, P1 ;  /* 0x00000005ff007c0c */ /* 0x000fc8000bf25310 */
[----:B------:R3:W5:Y:S09]  /*17b80*/  @P0 LDG.E R3, desc[UR60][R4.64] ;  /* 0x0000003c04030981 */ /* 0x000772000c1e1900 */
[----:B------:R-:W-:Y:S01]  /*17b90*/  @P1 IADD3 R186, P2, R186, UR4, RZ ;  /* 0x00000004baba1c10 */ /* 0x000fe2000ff5e0ff */
[----:B------:R-:W-:-:S02]  /*17ba0*/  ULDC UR4, c[0x0][0xa88] ;  /* 0x0002a20000047ab9 */ /* 0x000fc40000000800 */
[----:B------:R-:W-:Y:S02]  /*17bb0*/  MOV R0, UR4 ;  /* 0x0000000400007c02 */ /* 0x000fe40008000f00 */
[----:B------:R-:W-:-:S05]  /*17bc0*/  @P1 IADD3.X R187, R187, UR5, RZ, P2, !PT ;  /* 0x00000005bbbb1c10 */ /* 0x000fca00097fe4ff */
[----:B------:R3:W5:Y:S01]  /*17bd0*/  @P1 LDG.E R0, desc[UR60][R186.64] ;  /* 0x0000003cba001981 */ /* 0x000762000c1e1900 */
[----:B--2---:R-:W-:Y:S01]  /*17be0*/  ISETP.NE.AND P2, PT, R25, 0x1, PT ;  /* 0x000000011900780c */ /* 0x004fe20003f45270 */
[----:B------:R-:W2:-:S12]  /*17bf0*/  S2R R6, SR_TID.X ;  /* 0x0000000000067919 */ /* 0x000e980000002100 */
[----:B------:R-:W0:Y:S08]  /*17c00*/  @P2 LDC R14, c[0x0][0xbec] ;  /* 0x0002fb00ff0e2b82 */ /* 0x000e300000000800 */
[----:B------:R-:W0:Y:S01]  /*17c10*/  @P2 LDC R27, c[0x0][0xbf0] ;  /* 0x0002fc00ff1b2b82 */ /* 0x000e220000000800 */
[----:B--2---:R-:W-:-:S05]  /*17c20*/  VIADD R6, R6, 0xffffff80 ;  /* 0xffffff8006067836 */ /* 0x004fca0000000000 */
[----:B------:R-:W-:Y:S01]  /*17c30*/  ISETP.GE.AND P3, PT, R6, 0x80, PT ;  /* 0x000000800600780c */ /* 0x000fe20003f66270 */
[----:B---3--:R-:W-:-:S12]  /*17c40*/  @P1 BRA `(.L_x_654) ;  /* 0x0000000000101947 */ /* 0x008fd80003800000 */
[----:B------:R-:W-:Y:S05]  /*17c50*/  @!P0 BRA `(.L_x_654) ;  /* 0x00000000000c8947 */ /* 0x000fea0003800000 */
[----:B------:R-:W2:Y:S04]  /*17c60*/  LDG.E R7, desc[UR60][R4.64] ;  /* 0x0000003c04077981 */ /* 0x000ea8000c1e1900 */
[----:B-----5:R-:W2:Y:S02]  /*17c70*/  LDG.E R0, desc[UR60][R4.64+0x4] ;  /* 0x0000043c04007981 */ /* 0x020ea4000c1e1900 */
[----:B--2---:R-:W-:-:S07]  /*17c80*/  IADD3 R0, -R7, R0, RZ ;  /* 0x0000000007007210 */ /* 0x004fce0007ffe1ff */
.L_x_654:
[----:B------:R-:W-:Y:S01]  /*17c90*/  BSSY B1, `(.L_x_655) ;  /* 0x000002e000017945 */ /* 0x000fe20003800000 */
[----:B------:R-:W-:Y:S02]  /*17ca0*/  SHF.R.S32.HI R13, RZ, 0x1f, R185 ;  /* 0x0000001fff0d7819 */ /* 0x000fe400000114b9 */
[----:B------:R-:W-:Y:S02]  /*17cb0*/  SEL R15, R188, RZ, !P0 ;  /* 0x000000ffbc0f7207 */ /* 0x000fe40004000000 */
[----:B------:R-:W-:Y:S02]  /*17cc0*/  SEL R193, R193, RZ, !P0 ;  /* 0x000000ffc1c17207 */ /* 0x000fe40004000000 */
[----:B-----5:R-:W-:Y:S01]  /*17cd0*/  SHF.R.S32.HI R10, RZ, 0x1f, R3 ;  /* 0x0000001fff0a7819 */ /* 0x020fe20000011403 */
[----:B------:R-:W-:Y:S06]  /*17ce0*/  @P3 BRA `(.L_x_656) ;  /* 0x0000000000a03947 */ /* 0x000fec0003800000 */
[----:B------:R-:W2:Y:S01]  /*17cf0*/  S2R R5, SR_TID.X ;  /* 0x0000000000057919 */ /* 0x000ea20000002100 */
[----:B------:R-:W3:Y:S01]  /*17d00*/  LDC R11, c[0x0][0xbe8] ;  /* 0x0002fa00ff0b7b82 */ /* 0x000ee20000000800 */
[----:B--2---:R-:W-:Y:S02]  /*17d10*/  IMAD R4, R190, 0x80, R5 ;  /* 0x00000080be047824 */ /* 0x004fe400078e0205 */
[----:B---3--:R-:W-:-:S03]  /*17d20*/  IMAD R5, R0, R11, RZ ;  /* 0x0000000b00057224 */ /* 0x008fc600078e02ff */
[----:B------:R-:W-:-:S04]  /*17d30*/  IADD3 R12, R4, -0x80, RZ ;  /* 0xffffff80040c7810 */ /* 0x000fc80007ffe0ff */
        /* <DEDUP_REMOVED lines=9> */
[----:B------:R-:W2:Y:S08]  /*17dd0*/  @P0 LDC R9, c[0x0][0xbec] ;  /* 0x0002fb00ff090b82 */ /* 0x000eb00000000800 */
[----:B------:R-:W3:Y:S01]  /*17de0*/  @P0 LDC R21, c[0x0][0xbf0] ;  /* 0x0002fc00ff150b82 */ /* 0x000ee20000000800 */
[----:B--2---:R-:W-:-:S04]  /*17df0*/  @P0 IMAD.HI.U32 R6, R12, R9, RZ ;  /* 0x000000090c060227 */ /* 0x004fc800078e00ff */
[----:B------:R-:W-:Y:S01]  /*17e00*/  IMAD R9, R185, UR5, R8 ;  /* 0x00000005b9097c24 */ /* 0x000fe2000f8e0208 */
[----:B------:R-:W-:Y:S01]  /*17e10*/  ULDC.64 UR4, c[0x0][0xb98] ;  /* 0x0002e60000047ab9 */ /* 0x000fe20000000a00 */
[----:B---3--:R-:W-:Y:S01]  /*17e20*/  @P0 SHF.R.U32.HI R7, RZ, R21, R6 ;  /* 0x00000015ff070219 */ /* 0x008fe20000011606 */
[----:B------:R-:W-:Y:S02]  /*17e30*/  IMAD R6, R193, UR4, RZ ;  /* 0x00000004c1067c24 */ /* 0x000fe4000f8e02ff */
[----:B------:R-:W-:Y:S02]  /*17e40*/  IADD3 R5, R5, R9, RZ ;  /* 0x0000000905057210 */ /* 0x000fe40007ffe0ff */
[----:B------:R-:W-:Y:S02]  /*17e50*/  IMAD.MOV R9, RZ, RZ, -R7 ;  /* 0x000000ffff097224 */ /* 0x000fe400078e0a07 */
[----:B------:R-:W-:-:S04]  /*17e60*/  IMAD.WIDE.U32 R4, R15, UR4, R4 ;  /* 0x000000040f047c25 */ /* 0x000fc8000f8e0004 */
[----:B------:R-:W-:Y:S01]  /*17e70*/  IMAD R9, R11, R9, R12 ;  /* 0x000000090b097224 */ /* 0x000fe200078e020c */
[----:B------:R-:W-:Y:S01]  /*17e80*/  SHF.R.S32.HI R11, RZ, 0x1f, R7 ;  /* 0x0000001fff0b7819 */ /* 0x000fe20000011407 */
[----:B------:R-:W-:Y:S01]  /*17e90*/  IMAD R8, R15, UR5, R6 ;  /* 0x000000050f087c24 */ /* 0x000fe2000f8e0206 */
[----:B------:R-:W-:Y:S01]  /*17ea0*/  IADD3 R4, P0, R7, R4, RZ ;  /* 0x0000000407047210 */ /* 0x000fe20007f1e0ff */
[----:B------:R-:W-:Y:S01]  /*17eb0*/  ULDC.64 UR4, c[0x0][0xb88] ;  /* 0x0002e20000047ab9 */ /* 0x000fe20000000a00 */
[----:B------:R-:W-:Y:S02]  /*17ec0*/  SHF.R.S32.HI R6, RZ, 0x1f, R9 ;  /* 0x0000001fff067819 */ /* 0x000fe40000011409 */
[----:B------:R-:W-:-:S03]  /*17ed0*/  IADD3.X R5, R11, R5, R8, P0, !PT ;  /* 0x000000050b057210 */ /* 0x000fc600007fe408 */
[----:B------:R-:W-:Y:S02]  /*17ee0*/  IMAD R6, R6, UR4, RZ ;  /* 0x0000000406067c24 */ /* 0x000fe4000f8e02ff */
[----:B------:R-:W-:-:S04]  /*17ef0*/  IMAD.WIDE.U32 R4, R9, UR4, R4 ;  /* 0x0000000409047c25 */ /* 0x000fc8000f8e0004 */
[----:B------:R-:W-:Y:S01]  /*17f00*/  IMAD R7, R9, UR5, R6 ;  /* 0x0000000509077c24 */ /* 0x000fe2000f8e0206 */
[----:B------:R-:W-:Y:S02]  /*17f10*/  ULDC.64 UR4, c[0x0][0xb50] ;  /* 0x0002d40000047ab9 */ /* 0x000fe40000000a00 */
[----:B------:R-:W-:Y:S02]  /*17f20*/  LEA R6, P0, R4, UR4, 0x2 ;  /* 0x0000000404067c11 */ /* 0x000fe4000f8010ff */
[----:B------:R-:W-:-:S04]  /*17f30*/  IADD3 R5, R5, R7, RZ ;  /* 0x0000000705057210 */ /* 0x000fc80007ffe0ff */
[----:B------:R-:W-:Y:S01]  /*17f40*/  LEA.HI.X R7, R4, UR5, R5, 0x2, P0 ;  /* 0x0000000504077c11 */ /* 0x000fe200080f1405 */
[----:B------:R-:W-:-:S05]  /*17f50*/  IMAD.MOV.U32 R5, RZ, RZ, -0x800000 ;  /* 0xff800000ff057424 */ /* 0x000fca00078e00ff */
[----:B------:R2:W-:Y:S02]  /*17f60*/  STG.E desc[UR60][R6.64], R5 ;  /* 0x0000000506007986 */ /* 0x0005e4000c10193c */
.L_x_656:
[----:B------:R-:W-:Y:S05]  /*17f70*/  BSYNC B1 ;  /* 0x0000000000017941 */ /* 0x000fea0003800000 */
.L_x_655:
[----:B------:R-:W-:Y:S01]  /*17f80*/  ULDC.64 UR4, c[0x0][0xaa0] ;  /* 0x0002a80000047ab9 */ /* 0x000fe20000000a00 */
[----:B------:R-:W-:Y:S01]  /*17f90*/  BSSY B1, `(.L_x_657) ;  /* 0x000003a000017945 */ /* 0x000fe20003800000 */
[----:B------:R-:W-:Y:S01]  /*17fa0*/  IMAD R4, R10, UR4, RZ ;  /* 0x000000040a047c24 */ /* 0x000fe2000f8e02ff */
[----:B------:R-:W-:Y:S02]  /*17fb0*/  SHF.R.S32.HI R12, RZ, 0x1f, R183 ;  /* 0x0000001fff0c7819 */ /* 0x000fe400000114b7 */
[----:B------:R-:W-:Y:S01]  /*17fc0*/  SHF.R.S32.HI R20, RZ, 0x1f, R182 ;  /* 0x0000001fff147819 */ /* 0x000fe200000114b6 */
[C---:B--2---:R-:W-:Y:S02]  /*17fd0*/  IMAD R7, R3.reuse, UR5, R4 ;  /* 0x0000000503077c24 */ /* 0x044fe4000f8e0204 */
[----:B------:R-:W-:Y:S01]  /*17fe0*/  IMAD.WIDE.U32 R4, R3, UR4, RZ ;  /* 0x0000000403047c25 */ /* 0x000fe2000f8e00ff */
[----:B------:R-:W-:Y:S01]  /*17ff0*/  LEA R3, R184, R192, 0x5 ;  /* 0x000000c0b8037211 */ /* 0x000fe200078e28ff */
[----:B------:R-:W-:-:S02]  /*18000*/  ULDC.64 UR4, c[0x0][0xae8] ;  /* 0x0002ba0000047ab9 */ /* 0x000fc40000000a00 */
[----:B------:R-:W-:Y:S01]  /*18010*/  IMAD.IADD R5, R5, 0x1, R7 ;  /* 0x0000000105057824 */ /* 0x000fe200078e0207 */
[----:B------:R-:W-:Y:S01]  /*18020*/  LEA R9, R190, R3, 0x7 ;  /* 0x00000003be097211 */ /* 0x000fe200078e38ff */
[----:B------:R-:W-:Y:S02]  /*18030*/  IMAD R8, R13, UR4, RZ ;  /* 0x000000040d087c24 */ /* 0x000fe4000f8e02ff */
[----:B------:R-:W-:-:S04]  /*18040*/  IMAD.WIDE.U32 R4, R185, UR4, R4 ;  /* 0x00000004b9047c25 */ /* 0x000fc8000f8e0004 */
[----:B------:R-:W-:Y:S01]  /*18050*/  IMAD R7, R185, UR5, R8 ;  /* 0x00000005b9077c24 */ /* 0x000fe2000f8e0208 */
[----:B------:R-:W-:Y:S01]  /*18060*/  ULDC.64 UR4, c[0x0][0xaf0] ;  /* 0x0002bc0000047ab9 */ /* 0x000fe20000000a00 */
[----:B0-----:R-:W-:-:S03]  /*18070*/  @P2 IMAD.HI.U32 R6, R9, R14, RZ ;  /* 0x0000000e09062227 */ /* 0x001fc600078e00ff */
[----:B------:R-:W-:Y:S01]  /*18080*/  IADD3 R5, R5, R7, RZ ;  /* 0x0000000705057210 */ /* 0x000fe20007ffe0ff */
[----:B------:R-:W-:Y:S01]  /*18090*/  IMAD.MOV.U32 R3, RZ, RZ, R9 ;  /* 0x000000ffff037224 */ /* 0x000fe200078e0009 */
[----:B------:R-:W-:Y:S01]  /*180a0*/  @P2 SHF.R.U32.HI R3, RZ, R27, R6 ;  /* 0x0000001bff032219 */ /* 0x000fe20000011606 */
[----:B------:R-:W-:Y:S02]  /*180b0*/  IMAD R8, R193, UR4, RZ ;  /* 0x00000004c1087c24 */ /* 0x000fe4000f8e02ff */
[----:B------:R-:W-:Y:S01]  /*180c0*/  IMAD.WIDE.U32 R4, R15, UR4, R4 ;  /* 0x000000040f047c25 */ /* 0x000fe2000f8e0004 */
[----:B------:R-:W-:-:S03]  /*180d0*/  SHF.R.S32.HI R6, RZ, 0x1f, R3 ;  /* 0x0000001fff067819 */ /* 0x000fc60000011403 */
[----:B------:R-:W-:Y:S01]  /*180e0*/  IMAD R7, R15, UR5, R8 ;  /* 0x000000050f077c24 */ /* 0x000fe2000f8e0208 */
[----:B------:R-:W-:Y:S01]  /*180f0*/  ULDC.64 UR4, c[0x0][0xae0] ;  /* 0x0002b80000047ab9 */ /* 0x000fe20000000a00 */
[----:B------:R-:W-:Y:S02]  /*18100*/  IMAD.MOV R8, RZ, RZ, -R3 ;  /* 0x000000ffff087224 */ /* 0x000fe400078e0a03 */
[----:B------:R-:W-:Y:S01]  /*18110*/  IMAD R6, R6, UR4, RZ ;  /* 0x0000000406067c24 */ /* 0x000fe2000f8e02ff */
[----:B------:R-:W-:Y:S01]  /*18120*/  IADD3 R5, R5, R7, RZ ;  /* 0x0000000705057210 */ /* 0x000fe20007ffe0ff */
[----:B------:R-:W-:Y:S01]  /*18130*/  IMAD R7, R25, R8, R9 ;  /* 0x0000000819077224 */ /* 0x000fe200078e0209 */
[----:B------:R-:W-:Y:S01]  /*18140*/  LEA R8, R190, R192, 0x7 ;  /* 0x000000c0be087211 */ /* 0x000fe200078e38ff */
[C---:B------:R-:W-:Y:S02]  /*18150*/  IMAD R9, R3.reuse, UR5, R6 ;  /* 0x0000000503097c24 */ /* 0x040fe4000f8e0206 */
[----:B------:R-:W-:Y:S01]  /*18160*/  IMAD.WIDE.U32 R4, R3, UR4, R4 ;  /* 0x0000000403047c25 */ /* 0x000fe2000f8e0004 */
[----:B------:R-:W-:Y:S01]  /*18170*/  SHF.R.S32.HI R3, RZ, 0x1f, R7 ;  /* 0x0000001fff037819 */ /* 0x000fe20000011407 */
[----:B------:R-:W-:-:S02]  /*18180*/  ULDC.64 UR4, c[0x0][0xad8] ;  /* 0x0002b60000047ab9 */ /* 0x000fc40000000a00 */
[----:B------:R-:W-:Y:S02]  /*18190*/  IMAD.IADD R5, R5, 0x1, R9 ;  /* 0x0000000105057824 */ /* 0x000fe400078e0209 */
[----:B------:R-:W-:Y:S02]  /*181a0*/  IMAD R6, R3, UR4, RZ ;  /* 0x0000000403067c24 */ /* 0x000fe4000f8e02ff */
[----:B------:R-:W-:Y:S02]  /*181b0*/  IMAD R25, R0, R25, RZ ;  /* 0x0000001900197224 */ /* 0x000fe400078e02ff */
[C---:B------:R-:W-:Y:S02]  /*181c0*/  IMAD R3, R7.reuse, UR5, R6 ;  /* 0x0000000507037c24 */ /* 0x040fe4000f8e0206 */
[----:B------:R-:W-:Y:S01]  /*181d0*/  IMAD.WIDE.U32 R4, R7, UR4, R4 ;  /* 0x0000000407047c25 */ /* 0x000fe2000f8e0004 */
[----:B------:R-:W-:Y:S01]  /*181e0*/  ISETP.GE.AND P2, PT, R8, R25, PT ;  /* 0x000000190800720c */ /* 0x000fe20003f46270 */
[----:B------:R-:W-:-:S02]  /*181f0*/  ULDC.64 UR4, c[0x0][0xa80] ;  /* 0x0002a00000047ab9 */ /* 0x000fc40000000a00 */
[----:B------:R-:W-:Y:S01]  /*18200*/  VIADD R0, R8, 0x20 ;  /* 0x0000002008007836 */ /* 0x000fe20000000000 */
[----:B------:R-:W-:Y:S01]  /*18210*/  LEA R6, P3, R4, UR4, 0x1 ;  /* 0x0000000404067c11 */ /* 0x000fe2000f8608ff */
[----:B------:R-:W-:-:S03]  /*18220*/  IMAD.IADD R3, R5, 0x1, R3 ;  /* 0x0000000105037824 */ /* 0x000fc600078e0203 */
[-C--:B------:R-:W-:Y:S02]  /*18230*/  ISETP.GE.AND P1, PT, R0, R25.reuse, PT ;  /* 0x000000190000720c */ /* 0x080fe40003f26270 */
[----:B------:R-:W-:Y:S02]  /*18240*/  IADD3 R0, R8, 0x40, RZ ;  /* 0x0000004008007810 */ /* 0x000fe40007ffe0ff */
[----:B------:R-:W-:Y:S02]  /*18250*/  LEA.HI.X R3, R4, UR5, R3, 0x1, P3 ;  /* 0x0000000504037c11 */ /* 0x000fe400098f0c03 */
[----:B------:R-:W-:Y:S01]  /*18260*/  ISETP.GE.AND P0, PT, R0, R25, PT ;  /* 0x000000190000720c */ /* 0x000fe20003f06270 */
[----:B------:R0:W2:Y:S04]  /*18270*/  SHFL.IDX PT, R4, R6, RZ, 0x181f ;  /* 0x00181fff06047589 */ /* 0x0000a800000e0000 */
[----:B------:R0:W3:Y:S01]  /*18280*/  SHFL.IDX PT, R0, R3, RZ, 0x181f ;  /* 0x00181fff03007589 */ /* 0x0000e200000e0000 */
[----:B------:R-:W-:Y:S07]  /*18290*/  @P2 BRA `(.L_x_658) ;  /* 0x0000000000242947 */ /* 0x000fee0003800000 */
[----:B------:R-:W-:Y:S02]  /*182a0*/  ULDC UR4, c[0x0][0xac8] ;  /* 0x0002b20000047ab9 */ /* 0x000fe40000000800 */
[----:B------:R-:W-:Y:S02]  /*182b0*/  ISETP.GE.AND P4, PT, R182, UR4, PT ;  /* 0x00000004b6007c0c */ /* 0x000fe4000bf86270 */
[----:B------:R-:W-:-:S11]  /*182c0*/  ISETP.GE.AND P5, PT, R183, UR4, PT ;  /* 0x00000004b7007c0c */ /* 0x000fd6000bfa6270 */
[CC--:B--2---:R-:W-:Y:S02]  /*182d0*/  @!P4 LEA R10, P2, R182.reuse, R4.reuse, 0x1 ;  /* 0x00000004b60ac211 */ /* 0x0c4fe400078408ff */
[C---:B------:R-:W-:Y:S02]  /*182e0*/  @!P5 LEA R4, P3, R183.reuse, R4, 0x1 ;  /* 0x00000004b704d211 */ /* 0x040fe400078608ff */
[-C--:B---3--:R-:W-:Y:S02]  /*182f0*/  @!P4 LEA.HI.X R11, R182, R0.reuse, R20, 0x1, P2 ;  /* 0x00000000b60bc211 */ /* 0x088fe400010f0c14 */
[----:B------:R-:W-:-:S03]  /*18300*/  @!P5 LEA.HI.X R5, R183, R0, R12, 0x1, P3 ;  /* 0x00000000b705d211 */ /* 0x000fc600018f0c0c */
[----:B------:R2:W-:Y:S04]  /*18310*/  @!P4 ST.E.128 desc[UR60][R10.64], RZ ;  /* 0x000000ff0a00c985 */ /* 0x0005e8000c101d3c */
[----:B------:R2:W-:Y:S02]  /*18320*/  @!P5 ST.E.128 desc[UR60][R4.64], RZ ;  /* 0x000000ff0400d985 */ /* 0x0005e4000c101d3c */
.L_x_658:
[----:B------:R-:W-:Y:S05]  /*18330*/  BSYNC B1 ;  /* 0x0000000000017941 */ /* 0x000fea0003800000 */
.L_x_657:
[----:B---3--:R3:W0:Y:S01]  /*18340*/  SHFL.IDX PT, R0, R3, 0x1, 0x181f ;  /* 0x00381f0003007f89 */ /* 0x00862200000e0000 */
[----:B------:R-:W-:Y:S03]  /*18350*/  BSSY B1, `(.L_x_659) ;  /* 0x000000c000017945 */ /* 0x000fe60003800000 */
[----:B--2---:R3:W2:Y:S01]  /*18360*/  SHFL.IDX PT, R4, R6, 0x1, 0x181f ;  /* 0x00381f0006047f89 */ /* 0x0046a200000e0000 */
[----:B------:R-:W-:Y:S05]  /*18370*/  @P1 BRA `(.L_x_660) ;  /* 0x0000000000241947 */ /* 0x000fea0003800000 */
[----:B------:R-:W-:Y:S02]  /*18380*/  ULDC UR4, c[0x0][0xac8] ;  /* 0x0002b20000047ab9 */ /* 0x000fe40000000800 */
[----:B------:R-:W-:Y:S02]  /*18390*/  ISETP.GE.AND P3, PT, R182, UR4, PT ;  /* 0x00000004b6007c0c */ /* 0x000fe4000bf66270 */
[----:B------:R-:W-:-:S11]  /*183a0*/  ISETP.GE.AND P4, PT, R183, UR4, PT ;  /* 0x00000004b7007c0c */ /* 0x000fd6000bf86270 */
[CC--:B--2---:R-:W-:Y:S02]  /*183b0*/  @!P3 LEA R10, P1, R182.reuse, R4.reuse, 0x1 ;  /* 0x00000004b60ab211 */ /* 0x0c4fe400078208ff */
[C---:B------:R-:W-:Y:S02]  /*183c0*/  @!P4 LEA R4, P2, R183.reuse, R4, 0x1 ;  /* 0x00000004b704c211 */ /* 0x040fe400078408ff */
[-C--:B0-----:R-:W-:Y:S02]  /*183d0*/  @!P3 LEA.HI.X R11, R182, R0.reuse, R20, 0x1, P1 ;  /* 0x00000000b60bb211 */ /* 0x081fe400008f0c14 */
[----:B------:R-:W-:-:S03]  /*183e0*/  @!P4 LEA.HI.X R5, R183, R0, R12, 0x1, P2 ;  /* 0x00000000b705c211 */ /* 0x000fc600010f0c0c */
[----:B------:R0:W-:Y:S04]  /*183f0*/  @!P3 ST.E.128 desc[UR60][R10.64], RZ ;  /* 0x000000ff0a00b985 */ /* 0x0001e8000c101d3c */
[----:B------:R0:W-:Y:S02]  /*18400*/  @!P4 ST.E.128 desc[UR60][R4.64], RZ ;  /* 0x000000ff0400c985 */ /* 0x0001e4000c101d3c */
.L_x_660:
[----:B------:R-:W-:Y:S05]  /*18410*/  BSYNC B1 ;  /* 0x0000000000017941 */ /* 0x000fea0003800000 */
.L_x_659:
[----:B0-----:R0:W0:Y:S01]  /*18420*/  SHFL.IDX PT, R0, R3, 0x2, 0x181f ;  /* 0x00581f0003007f89 */ /* 0x00102200000e0000 */
[----:B------:R-:W-:Y:S03]  /*18430*/  BSSY B1, `(.L_x_661) ;  /* 0x000000c000017945 */ /* 0x000fe60003800000 */
[----:B--2---:R2:W0:Y:S01]  /*18440*/  SHFL.IDX PT, R4, R6, 0x2, 0x181f ;  /* 0x00581f0006047f89 */ /* 0x00442200000e0000 */
        /* <DEDUP_REMOVED lines=10> */
.L_x_662:
[----:B------:R-:W-:Y:S05]  /*184f0*/  BSYNC B1 ;  /* 0x0000000000017941 */ /* 0x000fea0003800000 */
.L_x_661:
[----:B0-----:R-:W-:Y:S01]  /*18500*/  IADD3 R0, R8, 0x60, RZ ;  /* 0x0000006008007810 */ /* 0x001fe20007ffe0ff */
[----:B---3--:R-:W0:Y:S03]  /*18510*/  SHFL.IDX PT, R3, R3, 0x3, 0x181f ;  /* 0x00781f0003037f89 */ /* 0x008e2600000e0000 */
[----:B------:R-:W-:Y:S01]  /*18520*/  ISETP.GE.AND P0, PT, R0, R25, PT ;  /* 0x000000190000720c */ /* 0x000fe20003f06270 */
[----:B------:R3:W0:-:S12]  /*18530*/  SHFL.IDX PT, R4, R6, 0x3, 0x181f ;  /* 0x00781f0006047f89 */ /* 0x00061800000e0000 */
[----:B---3--:R-:W-:Y:S05]  /*18540*/  @P0 BRA `(.L_x_653) ;  /* 0x0000000000240947 */ /* 0x008fea0003800000 */
[----:B------:R-:W-:Y:S02]  /*18550*/  ULDC UR4, c[0x0][0xac8] ;  /* 0x0002b20000047ab9 */ /* 0x000fe40000000800 */
[----:B------:R-:W-:Y:S02]  /*18560*/  ISETP.GE.AND P2, PT, R182, UR4, PT ;  /* 0x00000004b6007c0c */ /* 0x000fe4000bf46270 */
[----:B------:R-:W-:-:S11]  /*18570*/  ISETP.GE.AND P3, PT, R183, UR4, PT ;  /* 0x00000004b7007c0c */ /* 0x000fd6000bf66270 */
[CC--:B0-2---:R-:W-:Y:S02]  /*18580*/  @!P2 LEA R6, P0, R182.reuse, R4.reuse, 0x1 ;  /* 0x00000004b606a211 */ /* 0x0c5fe400078008ff */
[C---:B------:R-:W-:Y:S02]  /*18590*/  @!P3 LEA R4, P1, R183.reuse, R4, 0x1 ;  /* 0x00000004b704b211 */ /* 0x040fe400078208ff */
[-C--:B------:R-:W-:Y:S02]  /*185a0*/  @!P2 LEA.HI.X R7, R182, R3.reuse, R20, 0x1, P0 ;  /* 0x00000003b607a211 */ /* 0x080fe400000f0c14 */
[----:B------:R-:W-:-:S03]  /*185b0*/  @!P3 LEA.HI.X R5, R183, R3, R12, 0x1, P1 ;  /* 0x00000003b705b211 */ /* 0x000fc600008f0c0c */
[----:B------:R3:W-:Y:S04]  /*185c0*/  @!P2 ST.E.128 desc[UR60][R6.64], RZ ;  /* 0x000000ff0600a985 */ /* 0x0007e8000c101d3c */
[----:B------:R3:W-:Y:S02]  /*185d0*/  @!P3 ST.E.128 desc[UR60][R4.64], RZ ;  /* 0x000000ff0400b985 */ /* 0x0007e4000c101d3c */
.L_x_653:
[----:B------:R-:W-:Y:S05]  /*185e0*/  BSYNC B0 ;  /* 0x0000000000007941 */ /* 0x000fea0003800000 */
.L_x_644:
[----:B------:R-:W-:Y:S02]  /*185f0*/  ULDC UR4, c[0x0][0xc3c] ;  /* 0x00030f0000047ab9 */ /* 0x000fe40000000800 */
[----:B-1----:R-:W-:-:S13]  /*18600*/  ISETP.GE.AND P0, PT, R31, UR4, PT ;  /* 0x000000041f007c0c */ /* 0x002fda000bf06270 */
[----:B------:R-:W-:Y:S05]  /*18610*/  @!P0 BRA `(.L_x_663) ;  /* 0xfffffe8c00608947 */ /* 0x000fea000383ffff */
[----:B------:R-:W-:Y:S05]  /*18620*/  BRA `(.L_x_448) ;  /* 0x00000068000c7947 */ /* 0x000fea0003800000 */
.L_x_446:
[----:B------:R-:W-:-:S08]  /*18630*/  NOP ;  /* 0x0000000000007918 */ /* 0x000fd00000000000 */
[----:B0-----:R-:W0:-:S00]  /*18640*/  USETMAXREG.DEALLOC.CTAPOOL 0x28 ;  /* 0x00000028000079c8 */ /* 0x001e0000080e0500 */
[----:B0-----:R-:W-:Y:S01]  /*18650*/  LOP3.LUT R2, R2, 0x3, RZ, 0xc0, !PT ;  /* 0x0000000302027812 */ /* 0x001fe200078ec0ff */
[----:B------:R-:W-:Y:S01]  /*18660*/  IMAD.MOV.U32 R4, RZ, RZ, RZ ;  /* 0x000000ffff047224 */ /* 0x000fe200078e00ff */
[----:B------:R-:W-:-:S04]  /*18670*/  LOP3.LUT R23, R23, 0xffffffdf, RZ, 0xc0, !PT ;  /* 0xffffffdf17177812 */ /* 0x000fc800078ec0ff */
[----:B------:R-:W0:Y:S02]  /*18680*/  SHFL.IDX PT, R2, R2, RZ, 0x1f ;  /* 0x00001fff02027589 */ /* 0x000e2400000e0000 */
[----:B0-----:R-:W-:-:S13]  /*18690*/  ISETP.NE.AND P0, PT, R2, RZ, PT ;  /* 0x000000ff0200720c */ /* 0x001fda0003f05270 */
[----:B------:R-:W-:Y:S01]  /*186a0*/  @P0 LOP3.LUT R23, R23, 0x20, RZ, 0xfc, !PT ;  /* 0x0000002017170812 */ /* 0x000fe200078efcff */
[----:B------:R-:W-:Y:S06]  /*186b0*/  @!P0 BRA `(.L_x_664) ;  /* 0x00000000001c8947 */ /* 0x000fec0003800000 */
[----:B------:R-:W0:Y:S08]  /*186c0*/  S2UR UR5, SR_CgaCtaId ;  /* 0x00000000000579c3 */ /* 0x000e300000008800 */
[----:B------:R-:W-:Y:S06]  /*186d0*/  BAR.SYNC.DEFER_BLOCKING 0x5, 0x180 ;  /* 0x0146000000007b1d */ /* 0x000fec0000010000 */
[----:B------:R-:W-:-:S02]  /*186e0*/  UMOV UR4, 0x400 ;  /* 0x0000040000047882 */ /* 0x000fc40000000000 */
[----:B0-----:R-:W-:-:S09]  /*186f0*/  ULEA UR4, UR5, UR4, 0x18 ;  /* 0x0000000405047291 */ /* 0x001fd2000f8ec03f */
[----:B------:R-:W0:Y:S01]  /*18700*/  LDS.128 R16, [UR4+0x2a8d0] ;  /* 0x02a8d004ff107984 */ /* 0x000e220008000c00 */
[----:B------:R-:W-:Y:S06]  /*18710*/  BAR.ARV 0x4, 0x180 ;  /* 0x0106000000007b1d */ /* 0x000fec0000002000 */
[----:B------:R-:W-:Y:S05]  /*18720*/  BRA `(.L_x_665) ;  /* 0x0000000400fc7947 */ /* 0x000fea0003800000 */
.L_x_664:
[----:B------:R-:W-:Y:S01]  /*18730*/  LOP3.LUT R5, R0, 0x1f, RZ, 0xc0, !PT ;  /* 0x0000001f00057812 */ /* 0x000fe200078ec0ff */
[----:B------:R-:W-:Y:S01]  /*18740*/  ULDC UR4, c[0x0][0xc3c] ;  /* 0x00030f0000047ab9 */ /* 0x000fe20000000800 */
[----:B------:R-:W0:Y:S01]  /*18750*/  S2UR UR6, SR_CTAID.X ;  /* 0x00000000000679c3 */ /* 0x000e220000002500 */
[----:B------:R-:W-:Y:S01]  /*18760*/  ULDC UR5, c[0x0][0xc38] ;  /* 0x00030e0000057ab9 */ /* 0x000fe20000000800 */
[----:B------:R-:W-:-:S04]  /*18770*/  ISETP.NE.AND P0, PT, R5, 0x1f, PT ;  /* 0x0000001f0500780c */ /* 0x000fc80003f05270 */
[----:B------:R-:W-:-:S13]  /*18780*/  ISETP.GE.OR P1, PT, R5, UR4, !P0 ;  /* 0x0000000405007c0c */ /* 0x000fda000c726670 */
[----:B------:R-:W1:Y:S02]  /*18790*/  @!P1 LDC.64 R2, c[0x0][0xc80] ;  /* 0x00032000ff029b82 */ /* 0x000e640000000a00 */
[----:B-1----:R-:W-:-:S05]  /*187a0*/  @!P1 IMAD.WIDE.U32 R2, R5, 0x4, R2 ;  /* 0x0000000405029825 */ /* 0x002fca00078e0002 */
[----:B------:R-:W2:Y:S01]  /*187b0*/  @!P1 LDG.E R4, desc[UR60][R2.64] ;  /* 0x0000003c02049981 */ /* 0x000ea2000c1e1900 */
[C---:B------:R-:W-:Y:S01]  /*187c0*/  ISETP.NE.AND P1, PT, R5.reuse, RZ, PT ;  /* 0x000000ff0500720c */ /* 0x040fe20003f25270 */
[----:B------:R-:W-:Y:S01]  /*187d0*/  UMOV UR4, URZ ;  /* 0x0000003f00047c82 */ /* 0x000fe20008000000 */
[C---:B------:R-:W-:Y:S01]  /*187e0*/  ISETP.GE.U32.AND P2, PT, R5.reuse, 0x2, PT ;  /* 0x000000020500780c */ /* 0x040fe20003f46070 */
[----:B------:R-:W-:Y:S01]  /*187f0*/  IMAD.MOV.U32 R16, RZ, RZ, RZ ;  /* 0x000000ffff107224 */ /* 0x000fe200078e00ff */
[C---:B------:R-:W-:Y:S02]  /*18800*/  ISETP.GE.U32.AND P3, PT, R5.reuse, 0x4, PT ;  /* 0x000000040500780c */ /* 0x040fe40003f66070 */
[C---:B------:R-:W-:Y:S02]  /*18810*/  ISETP.GE.U32.AND P4, PT, R5.reuse, 0x8, PT ;  /* 0x000000080500780c */ /* 0x040fe40003f86070 */
[----:B------:R-:W-:Y:S01]  /*18820*/  ISETP.GE.U32.AND P5, PT, R5, 0x10, PT ;  /* 0x000000100500780c */ /* 0x000fe20003fa6070 */
[----:B--2---:R-:W1:Y:S02]  /*18830*/  SHFL.UP PT, R6, R4, 0x1, RZ ;  /* 0x0420000004067989 */ /* 0x004e6400000e00ff */
[----:B-1----:R-:W-:-:S04]  /*18840*/  SEL R7, R6, RZ, P1 ;  /* 0x000000ff06077207 */ /* 0x002fc80000800000 */
[----:B------:R-:W-:-:S05]  /*18850*/  IADD3 R7, R4, R7, RZ ;  /* 0x0000000704077210 */ /* 0x000fca0007ffe0ff */
[----:B------:R-:W1:Y:S02]  /*18860*/  SHFL.UP PT, R6, R7, 0x2, RZ ;  /* 0x0440000007067989 */ /* 0x000e6400000e00ff */
[----:B-1----:R-:W-:-:S05]  /*18870*/  SEL R6, R6, RZ, P2 ;  /* 0x000000ff06067207 */ /* 0x002fca0001000000 */
[----:B------:R-:W-:-:S05]  /*18880*/  IMAD.IADD R6, R7, 0x1, R6 ;  /* 0x0000000107067824 */ /* 0x000fca00078e0206 */
[----:B------:R-:W1:Y:S02]  /*18890*/  SHFL.UP PT, R8, R6, 0x4, RZ ;  /* 0x0480000006087989 */ /* 0x000e6400000e00ff */
        /* <DEDUP_REMOVED lines=8> */
[----:B------:R-:W1:Y:S02]  /*18920*/  SHFL.IDX PT, R6, R7, 0x1f, 0x1f ;  /* 0x03e01f0007067f89 */ /* 0x000e6400000e0000 */
[----:B-1----:R-:W-:-:S05]  /*18930*/  IMAD R6, R6, UR5, RZ ;  /* 0x0000000506067c24 */ /* 0x002fca000f8e02ff */
[----:B0-----:R-:W-:Y:S02]  /*18940*/  ISETP.GT.AND P6, PT, R6, UR6, PT ;  /* 0x0000000606007c0c */ /* 0x001fe4000bfc4270 */
[----:B------:R-:W-:-:S11]  /*18950*/  MOV R3, R6 ;  /* 0x0000000600037202 */ /* 0x000fd60000000f00 */
[----:B------:R-:W-:Y:S05]  /*18960*/  @P6 BRA `(.L_x_666) ;  /* 0x00000000009c6947 */ /* 0x000fea0003800000 */
[----:B------:R-:W0:Y:S01]  /*18970*/  LDC R10, c[0x0][0xc3c] ;  /* 0x00030f00ff0a7b82 */ /* 0x000e220000000800 */
[----:B------:R-:W-:Y:S01]  /*18980*/  IMAD.MOV.U32 R6, RZ, RZ, R3 ;  /* 0x000000ffff067224 */ /* 0x000fe200078e0003 */
[----:B------:R-:W-:Y:S01]  /*18990*/  UMOV UR4, URZ ;  /* 0x0000003f00047c82 */ /* 0x000fe20008000000 */
[----:B------:R-:W-:Y:S01]  /*189a0*/  ULDC UR7, c[0x0][0xc3c] ;  /* 0x00030f0000077ab9 */ /* 0x000fe20000000800 */
[----:B------:R-:W-:-:S05]  /*189b0*/  ULDC UR5, c[0x0][0xc38] ;  /* 0x00030e0000057ab9 */ /* 0x000fca0000000800 */
.L_x_670:
[----:B------:R-:W-:Y:S01]  /*189c0*/  UIADD3 UR4, UR4, 0x1f, URZ ;  /* 0x0000001f04047890 */ /* 0x000fe2000fffe03f */
[----:B------:R-:W-:-:S05]  /*189d0*/  MOV R19, UR7 ;  /* 0x0000000700137c02 */ /* 0x000fca0008000f00 */
[----:B0-----:R-:W-:-:S13]  /*189e0*/  ISETP.LE.AND P6, PT, R10, UR4, PT ;  /* 0x000000040a007c0c */ /* 0x001fda000bfc3270 */
[----:B------:R-:W-:Y:S05]  /*189f0*/  @P6 BRA `(.L_x_667) ;  /* 0x0000000400246947 */ /* 0x000fea0003800000 */
[----:B------:R-:W-:Y:S01]  /*18a00*/  VIADD R7, R5, UR4 ;  /* 0x0000000405077c36 */ /* 0x000fe20008000000 */
[----:B------:R-:W-:Y:S01]  /*18a10*/  BSSY B0, `(.L_x_668) ;  /* 0x0000007000007945 */ /* 0x000fe20003800000 */
[----:B------:R-:W-:-:S03]  /*18a20*/  MOV R4, RZ ;  /* 0x000000ff00047202 */ /* 0x000fc60000000f00 */
[----:B------:R-:W-:-:S13]  /*18a30*/  ISETP.GE.OR P6, PT, R7, R10, !P0 ;  /* 0x0000000a0700720c */ /* 0x000fda00047c6670 */
[----:B------:R-:W-:Y:S05]  /*18a40*/  @P6 BRA `(.L_x_669) ;  /* 0x00000000000c6947 */ /* 0x000fea0003800000 */
[----:B------:R-:W0:Y:S02]  /*18a50*/  LDC.64 R2, c[0x0][0xc80] ;  /* 0x00032000ff027b82 */ /* 0x000e240000000a00 */
[----:B0-----:R-:W-:-:S05]  /*18a60*/  IMAD.WIDE R2, R7, 0x4, R2 ;  /* 0x0000000407027825 */ /* 0x001fca00078e0202 */
[----:B------:R0:W5:Y:S02]  /*18a70*/  LDG.E R4, desc[UR60][R2.64] ;  /* 0x0000003c02047981 */ /* 0x000164000c1e1900 */
.L_x_669:
[----:B------:R-:W-:Y:S05]  /*18a80*/  BSYNC B0 ;  /* 0x0000000000007941 */ /* 0x000fea0003800000 */
.L_x_668:
[----:B0----5:R-:W0:Y:S02]  /*18a90*/  SHFL.UP PT, R2, R4, 0x1, RZ ;  /* 0x0420000004027989 */ /* 0x021e2400000e00ff */
[----:B0-----:R-:W-:-:S05]  /*18aa0*/  SEL R3, R2, RZ, P1 ;  /* 0x000000ff02037207 */ /* 0x001fca0000800000 */
[----:B------:R-:W-:-:S05]  /*18ab0*/  IMAD.IADD R3, R4, 0x1, R3 ;  /* 0x0000000104037824 */ /* 0x000fca00078e0203 */
[----:B------:R-:W0:Y:S02]  /*18ac0*/  SHFL.UP PT, R2, R3, 0x2, RZ ;  /* 0x0440000003027989 */ /* 0x000e2400000e00ff */
[----:B0-----:R-:W-:-:S04]  /*18ad0*/  SEL R2, R2, RZ, P2 ;  /* 0x000000ff02027207 */ /* 0x001fc80001000000 */
[----:B------:R-:W-:-:S05]  /*18ae0*/  IADD3 R2, R3, R2, RZ ;  /* 0x0000000203027210 */ /* 0x000fca0007ffe0ff */
[----:B------:R-:W0:Y:S02]  /*18af0*/  SHFL.UP PT, R7, R2, 0x4, RZ ;  /* 0x0480000002077989 */ /* 0x000e2400000e00ff */
        /* <DEDUP_REMOVED lines=14> */
.L_x_666:
[----:B------:R-:W-:-:S05]  /*18be0*/  IADD3 R9, -R3, R6, RZ ;  /* 0x0000000603097210 */ /* 0x000fca0007ffe1ff */
        /* <DEDUP_REMOVED lines=14> */
.L_x_671:
[----:B---3--:R-:W-:Y:S01]  /*18cd0*/  IMAD R16, R16, UR5, R9 ;  /* 0x0000000510107c24 */ /* 0x008fe2000f8e0209 */
[----:B0-----:R-:W-:Y:S01]  /*18ce0*/  IABS R2, R4 ;  /* 0x0000000400027213 */ /* 0x001fe20000000000 */
[----:B-12---:R-:W-:Y:S02]  /*18cf0*/  IMAD.MOV R7, RZ, RZ, -R3 ;  /* 0x000000ffff077224 */ /* 0x006fe400078e0a03 */
[----:B------:R-:W-:Y:S01]  /*18d00*/  VIADD R19, R19, UR4 ;  /* 0x0000000413137c36 */ /* 0x000fe20008000000 */
[----:B------:R-:W-:Y:S01]  /*18d10*/  IADD3 R9, -R16, UR6, RZ ;  /* 0x0000000610097c10 */ /* 0x000fe2000fffe1ff */
[----:B------:R-:W-:Y:S01]  /*18d20*/  IMAD R7, R7, R10, RZ ;  /* 0x0000000a07077224 */ /* 0x000fe200078e02ff */
[----:B------:R-:W-:Y:S01]  /*18d30*/  IADD3 R8, RZ, -R2, RZ ;  /* 0x80000002ff087210 */ /* 0x000fe20007ffe0ff */
[----:B------:R-:W-:Y:S01]  /*18d40*/  IMAD.MOV.U32 R2, RZ, RZ, RZ ;  /* 0x000000ffff027224 */ /* 0x000fe200078e00ff */
[----:B------:R-:W-:-:S03]  /*18d50*/  IABS R6, R9 ;  /* 0x0000000900067213 */ /* 0x000fc60000000000 */
[----:B------:R-:W-:Y:S01]  /*18d60*/  IMAD.HI.U32 R2, R3, R7, R2 ;  /* 0x0000000703027227 */ /* 0x000fe200078e0002 */
[----:B------:R-:W-:-:S03]  /*18d70*/  MOV R3, R6 ;  /* 0x0000000600037202 */ /* 0x000fc60000000f00 */
[----:B------:R-:W-:Y:S02]  /*18d80*/  IMAD.MOV.U32 R6, RZ, RZ, R8 ;  /* 0x000000ffff067224 */ /* 0x000fe400078e0008 */
[----:B------:R-:W-:-:S04]  /*18d90*/  IMAD.HI.U32 R2, R2, R3, RZ ;  /* 0x0000000302027227 */ /* 0x000fc800078e00ff */
[----:B------:R-:W-:-:S05]  /*18da0*/  IMAD R3, R2, R6, R3 ;  /* 0x0000000602037224 */ /* 0x000fca00078e0203 */
[----:B------:R-:W-:-:S13]  /*18db0*/  ISETP.GT.U32.AND P1, PT, R10, R3, PT ;  /* 0x000000030a00720c */ /* 0x000fda0003f24070 */
[-C--:B------:R-:W-:Y:S01]  /*18dc0*/  @!P1 IADD3 R3, R3, -R10.reuse, RZ ;  /* 0x8000000a03039210 */ /* 0x080fe20007ffe0ff */
        /* <DEDUP_REMOVED lines=8> */
[----:B------:R-:W-:Y:S02]  /*18e50*/  IADD3 R17, -R2, RZ, RZ ;  /* 0x000000ff02117210 */ /* 0x000fe40007ffe1ff */
[----:B------:R-:W-:-:S03]  /*18e60*/  MOV R18, R2 ;  /* 0x0000000200127202 */ /* 0x000fc60000000f00 */
[----:B------:R-:W-:Y:S01]  /*18e70*/  IMAD R17, R4, R17, R9 ;  /* 0x0000001104117224 */ /* 0x000fe200078e0209 */
[----:B------:R-:W-:Y:S06]  /*18e80*/  BRA `(.L_x_672) ;  /* 0x00000000000c7947 */ /* 0x000fec0003800000 */
.L_x_667:
[----:B------:R-:W-:Y:S01]  /*18e90*/  IMAD.MOV.U32 R17, RZ, RZ, RZ ;  /* 0x000000ffff117224 */ /* 0x000fe200078e00ff */
[----:B------:R-:W-:Y:S01]  /*18ea0*/  MOV R16, UR6 ;  /* 0x0000000600107c02 */ /* 0x000fe20008000f00 */
[----:B------:R-:W-:-:S07]  /*18eb0*/  IMAD.MOV.U32 R18, RZ, RZ, RZ ;  /* 0x000000ffff127224 */ /* 0x000fce00078e00ff */
.L_x_672:
[----:B------:R-:W-:-:S13]  /*18ec0*/  ISETP.NE.AND P0, PT, R5, RZ, PT ;  /* 0x000000ff0500720c */ /* 0x000fda0003f05270 */
[----:B------:R-:W0:Y:S01]  /*18ed0*/  @!P0 S2R R3, SR_CgaCtaId ;  /* 0x0000000000038919 */ /* 0x000e220000008800 */
[----:B------:R-:W-:-:S04]  /*18ee0*/  @!P0 MOV R2, 0x400 ;  /* 0x0000040000028802 */ /* 0x000fc80000000f00 */
[----:B0-----:R-:W-:-:S05]  /*18ef0*/  @!P0 LEA R2, R3, R2, 0x18 ;  /* 0x0000000203028211 */ /* 0x001fca00078ec0ff */
[----:B------:R1:W-:Y:S01]  /*18f00*/  @!P0 STS.128 [R2+0x2a8d0], R16 ;  /* 0x02a8d01002008388 */ /* 0x0003e20000000c00 */
[----:B------:R-:W-:Y:S06]  /*18f10*/  BAR.ARV 0x5, 0x180 ;  /* 0x0146000000007b1d */ /* 0x000fec0000002000 */
.L_x_665:
[----:B------:R2:W-:Y:S01]  /*18f20*/  STL [R1+0x28], RZ ;  /* 0x000028ff01007387 */ /* 0x0005e20000100800 */
[----:B------:R-:W-:Y:S01]  /*18f30*/  ULDC UR4, c[0x0][0xc3c] ;  /* 0x00030f0000047ab9 */ /* 0x000fe20000000800 */
[----:B------:R-:W-:Y:S01]  /*18f40*/  MOV R29, 0x1 ;  /* 0x00000001001d7802 */ /* 0x000fe20000000f00 */
[----:B------:R-:W-:Y:S01]  /*18f50*/  IMAD.MOV.U32 R28, RZ, RZ, RZ ;  /* 0x000000ffff1c7224 */ /* 0x000fe200078e00ff */
[----:B0-----:R-:W-:-:S13]  /*18f60*/  ISETP.GE.AND P0, PT, R19, UR4, PT ;  /* 0x0000000413007c0c */ /* 0x001fda000bf06270 */
[----:B--2---:R-:W-:Y:S05]  /*18f70*/  @P0 BRA `(.L_x_673) ;  /* 0x0000005800d40947 */ /* 0x004fea0003800000 */
[----:B-1----:R-:W2:Y:S01]  /*18f80*/  LDL R2, [R1+0x40] ;  /* 0x0000400001027983 */ /* 0x002ea20000100800 */
[----:B------:R-:W0:Y:S01]  /*18f90*/  S2UR UR5, SR_CgaCtaId ;  /* 0x00000000000579c3 */ /* 0x000e220000008800 */
[----:B------:R-:W-:Y:S01]  /*18fa0*/  LOP3.LUT R4, R0, 0x7f, RZ, 0xc0, !PT ;  /* 0x0000007f00047812 */ /* 0x000fe200078ec0ff */
[----:B------:R-:W-:Y:S01]  /*18fb0*/  BSSY B8, `(.L_x_673) ;  /* 0x00005b1000087945 */ /* 0x000fe20003800000 */
[----:B------:R1:W-:Y:S01]  /*18fc0*/  STL [R1+0x28], RZ ;  /* 0x000028ff01007387 */ /* 0x0003e20000100800 */
[----:B------:R-:W-:Y:S01]  /*18fd0*/  IMAD.MOV.U32 R31, RZ, RZ, 0x1 ;  /* 0x00000001ff1f7424 */ /* 0x000fe200078e00ff */
[----:B------:R-:W-:Y:S01]  /*18fe0*/  MOV R26, RZ ;  /* 0x000000ff001a7202 */ /* 0x000fe20000000f00 */
[----:B------:R-:W-:Y:S01]  /*18ff0*/  IMAD.SHL.U32 R36, R4, 0x8, RZ ;  /* 0x0000000804247824 */ /* 0x000fe200078e00ff */
[----:B------:R-:W-:Y:S01]  /*19000*/  MOV R28, RZ ;  /* 0x000000ff001c7202 */ /* 0x000fe20000000f00 */
[----:B------:R-:W-:Y:S01]  /*19010*/  IMAD.MOV.U32 R29, RZ, RZ, 0x1 ;  /* 0x00000001ff1d7424 */ /* 0x000fe200078e00ff */
[----:B------:R-:W-:Y:S01]  /*19020*/  ULDC.64 UR36, c[0x0][0x198] ;  /* 0x0000660000247ab9 */ /* 0x000fe20000000a00 */
[----:B------:R-:W-:Y:S01]  /*19030*/  ULDC UR38, c[0x0][0xc] ;  /* 0x0000030000267ab9 */ /* 0x000fe20000000800 */
[----:B--2---:R-:W-:-:S02]  /*19040*/  R2UR UR4, R2 ;  /* 0x00000000020472ca */ /* 0x004fc400000e0000 */
[----:B------:R-:W-:-:S04]  /*19050*/  SHF.L.U32 R2, R0, 0x3, RZ ;  /* 0x0000000300027819 */ /* 0x000fc800000006ff */
[C---:B------:R-:W-:Y:S02]  /*19060*/  LOP3.LUT R3, R2.reuse, 0x1f8, RZ, 0xc0, !PT ;  /* 0x000001f802037812 */ /* 0x040fe400078ec0ff */
[----:B------:R-:W-:Y:S02]  /*19070*/  LOP3.LUT R2, R2, 0x38, RZ, 0xc0, !PT ;  /* 0x0000003802027812 */ /* 0x000fe400078ec0ff */
[----:B------:R-:W-:Y:S02]  /*19080*/  LOP3.LUT R3, R3, 0x38, R0, 0x78, !PT ;  /* 0x0000003803037812 */ /* 0x000fe400078e7800 */
[----:B------:R-:W-:Y:S01]  /*19090*/  SHF.L.U32 R0, R0, 0x4, RZ ;  /* 0x0000000400007819 */ /* 0x000fe200000006ff */
[----:B------:R-:W-:Y:S01]  /*190a0*/  ULOP3.LUT UR39, UR4, 0x2, URZ, 0xfc, !UPT ;  /* 0x0000000204277892 */ /* 0x000fe2000f8efc3f */
[----:B------:R-:W-:Y:S02]  /*190b0*/  LOP3.LUT R36, R3, 0x200, R36, 0xf8, !PT ;  /* 0x0000020003247812 */ /* 0x000fe400078ef824 */
[----:B------:R-:W-:Y:S01]  /*190c0*/  UMOV UR4, 0x400 ;  /* 0x0000040000047882 */ /* 0x000fe20000000000 */
[----:B------:R-:W-:Y:S01]  /*190d0*/  SHF.R.U32.HI R3, RZ, 0x3, R4 ;  /* 0x00000003ff037819 */ /* 0x000fe20000011604 */
[----:B0-----:R-:W-:-:S03]  /*190e0*/  ULEA UR4, UR5, UR4, 0x18 ;  /* 0x0000000405047291 */ /* 0x001fc6000f8ec03f */
[----:B------:R-:W-:Y:S02]  /*190f0*/  LOP3.LUT R4, R3, 0x70, R0, 0xf8, !PT ;  /* 0x0000007003047812 */ /* 0x000fe400078ef800 */
[C---:B------:R-:W-:Y:S01]  /*19100*/  LOP3.LUT R3, R2.reuse, 0x40, RZ, 0xfc, !PT ;  /* 0x0000004002037812 */ /* 0x040fe200078efcff */
[----:B------:R-:W-:Y:S01]  /*19110*/  IMAD.U32 R22, RZ, RZ, UR4 ;  /* 0x00000004ff167e24 */ /* 0x000fe2000f8e00ff */
[----:B------:R-:W-:-:S04]  /*19120*/  LOP3.LUT R0, R2, 0x80, RZ, 0xfc, !PT ;  /* 0x0000008002007812 */ /* 0x000fc800078efcff */
[----:B-1----:R-:W-:-:S07]  /*19130*/  LEA R37, R36, R22, 0x1 ;  /* 0x0000001624257211 */ /* 0x002fce00078e08ff */
.L_x_774:
[----:B0-----:R-:W0:Y:S02]  /*19140*/  LDC.64 R32, c[0x0][0xc88] ;  /* 0x00032200ff207b82 */ /* 0x001e240000000a00 */
[----:B0-----:R-:W-:-:S06]  /*19150*/  IMAD.WIDE R32, R19, 0x4, R32 ;  /* 0x0000000413207825 */ /* 0x001fcc00078e0220 */
[----:B--2---:R-:W2:Y:S01]  /*19160*/  LDG.E R32, desc[UR60][R32.64] ;  /* 0x0000003c20207981 */ /* 0x004ea2000c1e1900 */
[----:B------:R-:W-:Y:S05]  /*19170*/  YIELD ;  /* 0x0000000000007946 */ /* 0x000fea0003800000 */
[----:B------:R-:W-:Y:S01]  /*19180*/  ULDC.64 UR4, c[0x0][0xa28] ;  /* 0x00028a0000047ab9 */ /* 0x000fe20000000a00 */
[----:B------:R-:W-:Y:S01]  /*19190*/  ULDC.64 UR8, c[0x0][0xa18] ;  /* 0x0002860000087ab9 */ /* 0x000fe20000000a00 */
[----:B------:R-:W-:Y:S01]  /*191a0*/  ISETP.NE.U32.AND P0, PT, RZ, UR4, PT ;  /* 0x00000004ff007c0c */ /* 0x000fe2000bf05070 */
[----:B------:R-:W-:Y:S01]  /*191b0*/  IMAD.MOV.U32 R9, RZ, RZ, RZ ;  /* 0x000000ffff097224 */ /* 0x000fe200078e00ff */
[----:B------:R-:W-:-:S02]  /*191c0*/  ULDC.64 UR6, c[0x0][0xa10] ;  /* 0x0002840000067ab9 */ /* 0x000fc40000000a00 */
[----:B------:R-:W-:Y:S02]  /*191d0*/  ISETP.NE.AND.EX P0, PT, RZ, UR5, PT, P0 ;  /* 0x00000005ff007c0c */ /* 0x000fe4000bf05300 */
[----:B------:R-:W-:-:S04]  /*191e0*/  ISETP.NE.U32.AND P2, PT, RZ, UR8, PT ;  /* 0x00000008ff007c0c */ /* 0x000fc8000bf45070 */
[----:B------:R-:W-:Y:S01]  /*191f0*/  ISETP.NE.AND.EX P2, PT, RZ, UR9, PT, P2 ;  /* 0x00000009ff007c0c */ /* 0x000fe2000bf45320 */
[----:B------:R-:W-:Y:S01]  /*19200*/  IMAD.MOV.U32 R35, RZ, RZ, RZ ;  /* 0x000000ffff237224 */ /* 0x000fe200078e00ff */
[----:B--2---:R-:W-:-:S05]  /*19210*/  SHF.R.S32.HI R0, RZ, 0x1f, R32 ;  /* 0x0000001fff007819 */ /* 0x004fca0000011420 */
[C---:B------:R-:W-:Y:S02]  /*19220*/  @P0 LEA R2, P1, R32.reuse, UR4, 0x2 ;  /* 0x0000000420020c11 */ /* 0x040fe4000f8210ff */
[C---:B------:R-:W-:Y:S01]  /*19230*/  SHF.L.U32 R24, R32.reuse, 0x2, RZ ;  /* 0x0000000220187819 */ /* 0x040fe200000006ff */
[----:B------:R0:W-:Y:S01]  /*19240*/  STL [R1+0x14], R0 ;  /* 0x0000140001007387 */ /* 0x0001e20000100800 */
[C-C-:B------:R-:W-:Y:S01]  /*19250*/  @P0 LEA.HI.X R3, R32.reuse, UR5, R0.reuse, 0x2, P1 ;  /* 0x0000000520030c11 */ /* 0x140fe200088f1400 */
[----:B------:R-:W-:Y:S01]  /*19260*/  ULDC.64 UR4, c[0x0][0xa00] ;  /* 0x0002800000047ab9 */ /* 0x000fe20000000a00 */
[----:B------:R-:W-:-:S03]  /*19270*/  SHF.L.U64.HI R25, R32, 0x2, R0 ;  /* 0x0000000220197819 */ /* 0x000fc60000010200 */
[----:B-1----:R1:W2:Y:S01]  /*19280*/  @P0 LDG.E R9, desc[UR60][R2.64] ;  /* 0x0000003c02090981 */ /* 0x0022a2000c1e1900 */
[----:B------:R-:W-:Y:S02]  /*19290*/  ISETP.NE.U32.AND P0, PT, RZ, UR4, PT ;  /* 0x00000004ff007c0c */ /* 0x000fe4000bf05070 */
[----:B------:R-:W-:Y:S02]  /*192a0*/  ISETP.NE.U32.AND P1, PT, RZ, UR6, PT ;  /* 0x00000006ff007c0c */ /* 0x000fe4000bf25070 */
[----:B------:R-:W-:Y:S02]  /*192b0*/  ISETP.NE.AND.EX P0, PT, RZ, UR5, PT, P0 ;  /* 0x00000005ff007c0c */ /* 0x000fe4000bf05300 */
[----:B------:R-:W-:Y:S02]  /*192c0*/  ISETP.NE.AND.EX P1, PT, RZ, UR7, PT, P1 ;  /* 0x00000007ff007c0c */ /* 0x000fe4000bf25310 */
[C---:B------:R-:W-:Y:S02]  /*192d0*/  IADD3 R4, P4, R24.reuse, UR6, RZ ;  /* 0x0000000618047c10 */ /* 0x040fe4000ff9e0ff */
[----:B-1----:R-:W-:Y:S01]  /*192e0*/  IADD3 R2, P3, R24, UR4, RZ ;  /* 0x0000000418027c10 */ /* 0x002fe2000ff7e0ff */
[----:B------:R-:W-:Y:S01]  /*192f0*/  ULDC UR4, c[0x0][0x288] ;  /* 0x0000a20000047ab9 */ /* 0x000fe20000000800 */
[----:B0-----:R-:W-:-:S02]  /*19300*/  MOV R0, RZ ;  /* 0x000000ff00007202 */ /* 0x001fc40000000f00 */
[C---:B------:R-:W-:Y:S02]  /*19310*/  IADD3.X R3, R25.reuse, UR5, RZ, P3, !PT ;  /* 0x0000000519037c10 */ /* 0x040fe40009ffe4ff */
[----:B------:R-:W-:Y:S01]  /*19320*/  @P2 IADD3 R6, P3, R24, UR8, RZ ;  /* 0x0000000818062c10 */ /* 0x000fe2000ff7e0ff */
[----:B------:R-:W-:Y:S01]  /*19330*/  IMAD.U32 R8, RZ, RZ, UR4 ;  /* 0x00000004ff087e24 */ /* 0x000fe2000f8e00ff */
[C---:B------:R-:W-:Y:S01]  /*19340*/  IADD3.X R5, R25.reuse, UR7, RZ, P4, !PT ;  /* 0x0000000719057c10 */ /* 0x040fe2000a7fe4ff */
[----:B------:R-:W5:Y:S01]  /*19350*/  @P0 LDG.E R35, desc[UR60][R2.64] ;  /* 0x0000003c02230981 */ /* 0x000f62000c1e1900 */
[----:B------:R-:W-:Y:S01]  /*19360*/  @P2 IADD3.X R7, R25, UR9, RZ, P3, !PT ;  /* 0x0000000919072c10 */ /* 0x000fe20009ffe4ff */
[----:B------:R-:W-:Y:S02]  /*19370*/  ULDC.64 UR4, c[0x0][0x418] ;  /* 0x0001060000047ab9 */ /* 0x000fe40000000a00 */
[----:B------:R-:W5:Y:S04]  /*19380*/  @P1 LDG.E R0, desc[UR60][R4.64] ;  /* 0x0000003c04001981 */ /* 0x000f68000c1e1900 */
[----:B------:R0:W3:Y:S01]  /*19390*/  @P2 LDG.E R8, desc[UR60][R6.64] ;  /* 0x0000003c06082981 */ /* 0x0000e2000c1e1900 */
[----:B------:R-:W-:-:S03]  /*193a0*/  UISETP.NE.U32.AND UP0, UPT, UR4, URZ, UPT ;  /* 0x0000003f0400728c */ /* 0x000fc6000bf05070 */
[----:B------:R-:W-:Y:S01]  /*193b0*/  ULDC UR4, c[0x0][0x424] ;  /* 0x0001090000047ab9 */ /* 0x000fe20000000800 */
[----:B------:R-:W-:-:S03]  /*193c0*/  UISETP.NE.AND.EX UP0, UPT, UR5, URZ, UPT, UP0 ;  /* 0x0000003f0500728c */ /* 0x000fc6000bf05300 */
[----:B------:R-:W-:Y:S01]  /*193d0*/  ULDC UR5, c[0x0][0x2f0] ;  /* 0x0000bc0000057ab9 */ /* 0x000fe20000000800 */
[----:B------:R-:W-:-:S04]  /*193e0*/  USEL UR4, UR4, 0x1, UP0 ;  /* 0x0000000104047887 */ /* 0x000fc80008000000 */
[----:B------:R-:W-:-:S03]  /*193f0*/  UIMAD UR4, UR4, UR5, URZ ;  /* 0x00000005040472a4 */ /* 0x000fc6000f8e023f */
[----:B------:R-:W-:Y:S02]  /*19400*/  ULDC UR5, c[0x0][0x348] ;  /* 0x0000d20000057ab9 */ /* 0x000fe40000000800 */
[----:B0-----:R-:W-:Y:S01]  /*19410*/  MOV R6, UR5 ;  /* 0x0000000500067c02 */ /* 0x001fe20008000f00 */
[----:B--2---:R-:W-:Y:S04]  /*19420*/  STL [R1+0x4], R9 ;  /* 0x0000040901007387 */ /* 0x004fe80000100800 */
[----:B---3--:R0:W-:Y:S02]  /*19430*/  STL [R1+0x20], R8 ;  /* 0x0000200801007387 */ /* 0x0081e40000100800 */
[----:B0-----:R-:W-:Y:S01]  /*19440*/  IMAD.U32 R8, RZ, RZ, UR4 ;  /* 0x00000004ff087e24 */ /* 0x001fe2000f8e00ff */
[----:B------:R-:W-:Y:S06]  /*19450*/  @P2 BRA `(.L_x_674) ;  /* 0x0000000000142947 */ /* 0x000fec0003800000 */
[----:B------:R-:W-:Y:S05]  /*19460*/  @!P0 BRA `(.L_x_674) ;  /* 0x0000000000108947 */ /* 0x000fea0003800000 */
[----:B------:R-:W2:Y:S04]  /*19470*/  LDG.E R10, desc[UR60][R2.64] ;  /* 0x0000003c020a7981 */ /* 0x000ea8000c1e1900 */
[----:B------:R-:W2:Y:S02]  /*19480*/  LDG.E R7, desc[UR60][R2.64+0x4] ;  /* 0x0000043c02077981 */ /* 0x000ea4000c1e1900 */
[----:B--2---:R-:W-:-:S05]  /*19490*/  IADD3 R2, -R10, R7, RZ ;  /* 0x000000070a027210 */ /* 0x004fca0007ffe1ff */
[----:B------:R0:W-:Y:S02]  /*194a0*/  STL [R1+0x20], R2 ;  /* 0x0000200201007387 */ /* 0x0001e40000100800 */
.L_x_674:
[----:B------:R-:W-:Y:S01]  /*194b0*/  ULDC.64 UR4, c[0x0][0xa20] ;  /* 0x0002880000047ab9 */ /* 0x000fe20000000a00 */
[----:B------:R-:W-:Y:S01]  /*194c0*/  IMAD.MOV.U32 R33, RZ, RZ, R32 ;  /* 0x000000ffff217224 */ /* 0x000fe200078e0020 */
[----:B------:R-:W-:-:S04]  /*194d0*/  ISETP.NE.U32.AND P0, PT, RZ, UR4, PT ;  /* 0x00000004ff007c0c */ /* 0x000fc8000bf05070 */
[----:B------:R-:W-:-:S13]  /*194e0*/  ISETP.NE.AND.EX P0, PT, RZ, UR5, PT, P0 ;  /* 0x00000005ff007c0c */ /* 0x000fda000bf05300 */
[----:B------:R-:W-:Y:S05]  /*194f0*/  @!P0 BRA `(.L_x_675) ;  /* 0x0000000000108947 */ /* 0x000fea0003800000 */
[----:B0-----:R-:W-:-:S04]  /*19500*/  IADD3 R2, P0, R24, UR4, RZ ;  /* 0x0000000418027c10 */ /* 0x001fc8000ff1e0ff */
[----:B------:R-:W-:-:S05]  /*19510*/  IADD3.X R3, R25, UR5, RZ, P0, !PT ;  /* 0x0000000519037c10 */ /* 0x000fca00087fe4ff */
[----:B------:R0:W5:Y:S01]  /*19520*/  LDG.E R8, desc[UR60][R2.64] ;  /* 0x0000003c02087981 */ /* 0x000162000c1e1900 */
[----:B------:R-:W-:Y:S05]  /*19530*/  BRA `(.L_x_676) ;  /* 0x0000000000247947 */ /* 0x000fea0003800000 */
.L_x_675:
[----:B------:R-:W-:Y:S02]  /*19540*/  ULDC.64 UR4, c[0x0][0xa08] ;  /* 0x0002820000047ab9 */ /* 0x000fe40000000a00 */
[----:B------:R-:W-:-:S04]  /*19550*/  ISETP.NE.U32.AND P0, PT, RZ, UR4, PT ;  /* 0x00000004ff007c0c */ /* 0x000fc8000bf05070 */
[----:B------:R-:W-:-:S13]  /*19560*/  ISETP.NE.AND.EX P0, PT, RZ, UR5, PT, P0 ;  /* 0x00000005ff007c0c */ /* 0x000fda000bf05300 */
[----:B------:R-:W-:Y:S05]  /*19570*/  @!P0 BRA `(.L_x_676) ;  /* 0x0000000000148947 */ /* 0x000fea0003800000 */
[----:B0-----:R-:W0:Y:S02]  /*19580*/  LDC.64 R2, c[0x0][0xa08] ;  /* 0x00028200ff027b82 */ /* 0x001e240000000a00 */
[----:B0-----:R-:W-:-:S05]  /*19590*/  IMAD.WIDE R2, R33, 0x4, R2 ;  /* 0x0000000421027825 */ /* 0x001fca00078e0202 */
[----:B------:R-:W2:Y:S04]  /*195a0*/  LDG.E R8, desc[UR60][R2.64] ;  /* 0x0000003c02087981 */ /* 0x000ea8000c1e1900 */
[----:B------:R-:W2:Y:S02]  /*195b0*/  LDG.E R7, desc[UR60][R2.64+0x4] ;  /* 0x0000043c02077981 */ /* 0x000ea4000c1e1900 */
[----:B--2---:R-:W-:-:S07]  /*195c0*/  IADD3 R8, -R8, R7, RZ ;  /* 0x0000000708087210 */ /* 0x004fce0007ffe1ff */
.L_x_676:
[----:B0-----:R-:W2:Y:S04]  /*195d0*/  @P1 LDG.E R3, desc[UR60][R4.64] ;  /* 0x0000003c04031981 */ /* 0x001ea8000c1e1900 */
[----:B------:R-:W2:Y:S01]  /*195e0*/  @P1 LDG.E R2, desc[UR60][R4.64+0x4] ;  /* 0x0000043c04021981 */ /* 0x000ea2000c1e1900 */
[----:B------:R-:W-:Y:S01]  /*195f0*/  BSSY B0, `(.L_x_677) ;  /* 0x000013b000007945 */ /* 0x000fe20003800000 */
[----:B--2---:R-:W-:Y:S01]  /*19600*/  @P1 IMAD.IADD R6, R2, 0x1, -R3 ;  /* 0x0000000102061824 */ /* 0x004fe200078e0a03 */
[----:B-----5:R-:W-:-:S05]  /*19610*/  IADD3 R3, -R9, R8, RZ ;  /* 0x0000000809037210 */ /* 0x020fca0007ffe1ff */
[----:B------:R-:W-:-:S05]  /*19620*/  IMAD.IADD R2, R3, 0x1, R6 ;  /* 0x0000000103027824 */ /* 0x000fca00078e0206 */
[----:B------:R0:W-:Y:S02]  /*19630*/  STL [R1], R2 ;  /* 0x0000000201007387 */ /* 0x0001e40000100800 */
[----:B0-----:R-:W-:-:S05]  /*19640*/  IADD3 R2, R2, 0x5f, RZ ;  /* 0x0000005f02027810 */ /* 0x001fca0007ffe0ff */
[----:B------:R-:W-:-:S05]  /*19650*/  IMAD.HI R2, R2, 0x2aaaaaab, RZ ;  /* 0x2aaaaaab02027827 */ /* 0x000fca00078e02ff */
[----:B------:R-:W-:-:S04]  /*19660*/  SHF.R.U32.HI R7, RZ, 0x1f, R2 ;  /* 0x0000001fff077819 */ /* 0x000fc80000011602 */
[----:B------:R-:W-:Y:S01]  /*19670*/  LEA.HI.SX32 R4, R2, R7, 0x1c ;  /* 0x0000000702047211 */ /* 0x000fe200078fe2ff */
[----:B------:R-:W-:-:S04]  /*19680*/  IMAD.MOV R2, RZ, RZ, -R3 ;  /* 0x000000ffff027224 */ /* 0x000fc800078e0a03 */
[----:B------:R-:W-:Y:S01]  /*19690*/  IMAD R7, R4, 0x60, -R3 ;  /* 0x0000006004077824 */ /* 0x000fe200078e0a03 */
[----:B------:R-:W-:Y:S01]  /*196a0*/  VIMNMX R2, RZ, R2, !PT ;  /* 0x00000002ff027248 */ /* 0x000fe20007fe0100 */
[----:B------:R0:W-:Y:S03]  /*196b0*/  STL [R1+0x24], R4 ;  /* 0x0000240401007387 */ /* 0x0001e60000100800 */
[----:B------:R-:W-:-:S04]  /*196c0*/  VIMNMX R7, R7, R6, PT ;  /* 0x0000000607077248 */ /* 0x000fc80003fe0100 */
[----:B------:R-:W-:Y:S01]  /*196d0*/  ISETP.GT.AND P0, PT, R7, R2, PT ;  /* 0x000000020700720c */ /* 0x000fe20003f04270 */
[----:B------:R-:W-:-:S05]  /*196e0*/  IMAD.WIDE.U32 R2, R2, -0x55555555, RZ ;  /* 0xaaaaaaab02027825 */ /* 0x000fca00078e00ff */
[----:B------:R-:W-:-:S05]  /*196f0*/  SHF.R.U32.HI R5, RZ, 0x6, R3 ;  /* 0x00000006ff057819 */ /* 0x000fca0000011603 */
[----:B------:R-:W-:Y:S02]  /*19700*/  IMAD.MOV.U32 R2, RZ, RZ, R5 ;  /* 0x000000ffff027224 */ /* 0x000fe400078e0005 */
[----:B0-----:R-:W-:-:S05]  /*19710*/  @P0 IADD3 R4, R7, 0x5f, RZ ;  /* 0x0000005f07040810 */ /* 0x001fca0007ffe0ff */
[----:B------:R-:W-:-:S05]  /*19720*/  @P0 IMAD.HI R4, R4, 0x2aaaaaab, RZ ;  /* 0x2aaaaaab04040827 */ /* 0x000fca00078e02ff */
[----:B------:R-:W-:-:S04]  /*19730*/  @P0 SHF.R.U32.HI R3, RZ, 0x1f, R4 ;  /* 0x0000001fff030819 */ /* 0x000fc80000011604 */
[----:B------:R-:W-:Y:S02]  /*19740*/  @P0 LEA.HI.SX32 R2, R4, R3, 0x1c ;  /* 0x0000000304020211 */ /* 0x000fe400078fe2ff */
[----:B------:R-:W-:Y:S02]  /*19750*/  PLOP3.LUT P0, PT, PT, PT, PT, 0x80, 0x0 ;  /* 0x000000000000781c */ /* 0x000fe40003f0f070 */
[----:B------:R-:W-:-:S13]  /*19760*/  ISETP.GT.AND P2, PT, R2, R5, PT ;  /* 0x000000050200720c */ /* 0x000fda0003f44270 */
[----:B------:R-:W-:Y:S05]  /*19770*/  @!P2 BRA `(.L_x_678) ;  /* 0x000000100088a947 */ /* 0x000fea0003800000 */
[----:B------:R-:W-:Y:S01]  /*19780*/  UMOV UR4, 0xffffffff ;  /* 0xffffffff00047882 */ /* 0x000fe20000000000 */
[----:B------:R-:W-:Y:S02]  /*19790*/  SEL R4, R33, RZ, !P1 ;  /* 0x000000ff21047207 */ /* 0x000fe40004800000 */
[----:B------:R-:W-:Y:S05]  /*197a0*/  BRA.DIV UR4, `(.L_x_679) ;  /* 0x0000006604287947 */ /* 0x000fea000b800000 */
[----:B------:R-:W0:Y:S02]  /*197b0*/  S2R R3, SR_TID.X ;  /* 0x0000000000037919 */ /* 0x000e240000002100 */
[----:B0-----:R-:W-:-:S04]  /*197c0*/  SHF.R.U32.HI R3, RZ, 0x5, R3 ;  /* 0x00000005ff037819 */ /* 0x001fc80000011603 */
[----:B------:R-:W-:-:S05]  /*197d0*/  LOP3.LUT R3, R3, 0x3, RZ, 0xc0, !PT ;  /* 0x0000000303037812 */ /* 0x000fca00078ec0ff */
[----:B------:R0:W1:Y:S02]  /*197e0*/  SHFL.IDX PT, R14, R3, RZ, 0x1f ;  /* 0x00001fff030e7589 */ /* 0x00006400000e0000 */
.L_x_830:
[----:B-1----:R-:W-:Y:S02]  /*197f0*/  ISETP.NE.AND P0, PT, R14, RZ, PT ;  /* 0x000000ff0e00720c */ /* 0x002fe40003f05270 */
[----:B------:R-:W-:-:S11]  /*19800*/  PLOP3.LUT P6, PT, PT, PT, PT, 0x8, 0x0 ;  /* 0x000000000000781c */ /* 0x000fd60003fce170 */
[----:B------:R-:W-:Y:S05]  /*19810*/  @P0 BRA `(.L_x_680) ;  /* 0x00000000000c0947 */ /* 0x000fea0003800000 */
[----:B------:R-:W-:-:S03]  /*19820*/  UMOV UR4, 0xffffffff ;  /* 0xffffffff00047882 */ /* 0x000fc60000000000 */
[----:B------:R-:W-:Y:S05]  /*19830*/  BRA.DIV UR4, `(.L_x_681) ;  /* 0x0000006604387947 */ /* 0x000fea000b800000 */
[----:B------:R-:W-:-:S13]  /*19840*/  ELECT P6, URZ, PT ;  /* 0x00000000003f782f */ /* 0x000fda00038c0000 */
.L_x_680:
[----:B0-----:R-:W2:Y:S01]  /*19850*/  LDL R3, [R1+0x28] ;  /* 0x0000280001037983 */ /* 0x001ea20000100800 */
[----:B------:R-:W-:Y:S01]  /*19860*/  BSSY B1, `(.L_x_682) ;  /* 0x0000008000017945 */ /* 0x000fe20003800000 */
[----:B--2---:R-:W-:-:S04]  /*19870*/  IADD3 R3, R3, 0x1, RZ ;  /* 0x0000000103037810 */ /* 0x004fc80007ffe0ff */
[----:B------:R-:W-:-:S04]  /*19880*/  LEA.HI R6, R3, R3, RZ, 0x1 ;  /* 0x0000000303067211 */ /* 0x000fc800078f08ff */
[----:B------:R-:W-:-:S05]  /*19890*/  LOP3.LUT R6, R6, 0xfffffffe, RZ, 0xc0, !PT ;  /* 0xfffffffe06067812 */ /* 0x000fca00078ec0ff */
[----:B------:R-:W-:-:S05]  /*198a0*/  IMAD.IADD R3, R3, 0x1, -R6 ;  /* 0x0000000103037824 */ /* 0x000fca00078e0a06 */
[----:B------:R-:W-:-:S04]  /*198b0*/  SHF.L.U32 R3, R3, 0x1f, RZ ;  /* 0x0000001f03037819 */ /* 0x000fc800000006ff */
[----:B------:R-:W0:Y:S02]  /*198c0*/  SYNCS.PHASECHK.TRANS64.TRYWAIT P0, [R22+URZ+0x2a820], R3 ;  /* 0x02a82003160075a7 */ /* 0x000e24000800017f */
[----:B0-----:R-:W-:Y:S05]  /*198d0*/  @!P0 BRA `(.L_x_683) ;  /* 0x0000006400308947 */ /* 0x001fea0003800000 */
.L_x_833:
[----:B------:R-:W-:Y:S05]  /*198e0*/  BSYNC B1 ;  /* 0x0000000000017941 */ /* 0x000fea0003800000 */
.L_x_682:
[----:B------:R-:W-:Y:S04]  /*198f0*/  BSSY B1, `(.L_x_684) ;  /* 0x000007c000017945 */ /* 0x000fe80003800000 */
[----:B------:R-:W-:Y:S05]  /*19900*/  @!P6 BRA `(.L_x_685) ;  /* 0x0000000400e8e947 */ /* 0x000fea0003800000 */
[----:B------:R-:W-:Y:S01]  /*19910*/  LEA R9, R26, R22, 0x3 ;  /* 0x000000161a097211 */ /* 0x000fe200078e18ff */
[----:B------:R-:W1:Y:S01]  /*19920*/  S2R R6, SR_TID.X ;  /* 0x0000000000067919 */ /* 0x000e620000002100 */
[----:B------:R-:W-:Y:S01]  /*19930*/  SHF.L.U32 R8, R31, 0x1f, RZ ;  /* 0x0000001f1f087819 */ /* 0x000fe200000006ff */
[----:B------:R-:W-:Y:S03]  /*19940*/  BSSY B2, `(.L_x_686) ;  /* 0x0000005000027945 */ /* 0x000fe60003800000 */
[----:B------:R-:W2:Y:S01]  /*19950*/  SYNCS.PHASECHK.TRANS64.TRYWAIT P0, [R9+URZ+0x2a8a0], R8 ;  /* 0x02a8a008090075a7 */ /* 0x000ea2000800017f */
[----:B-1----:R-:W-:-:S04]  /*19960*/  LOP3.LUT R6, R6, 0x7f, RZ, 0xc0, !PT ;  /* 0x0000007f06067812 */ /* 0x002fc800078ec0ff */
[----:B------:R-:W-:Y:S01]  /*19970*/  ISETP.NE.AND P1, PT, R6, RZ, PT ;  /* 0x000000ff0600720c */ /* 0x000fe20003f25270 */
[----:B--2---:R-:W-:-:S12]  /*19980*/  @!P0 BRA `(.L_x_687) ;  /* 0x0000006400188947 */ /* 0x004fd80003800000 */
.L_x_834:
[----:B------:R-:W-:Y:S05]  /*19990*/  BSYNC B2 ;  /* 0x0000000000027941 */ /* 0x000fea0003800000 */
.L_x_686:
[----:B------:R-:W-:Y:S04]  /*199a0*/  BSSY B2, `(.L_x_688) ;  /* 0x0000009000027945 */ /* 0x000fe80003800000 */
[----:B------:R-:W-:Y:S05]  /*199b0*/  @P1 BRA `(.L_x_689) ;  /* 0x00000000001c1947 */ /* 0x000fea0003800000 */
[----:B------:R-:W2:Y:S01]  /*199c0*/  S2R R6, SR_TID.X ;  /* 0x0000000000067919 */ /* 0x000ea20000002100 */
[----:B0-----:R-:W-:-:S04]  /*199d0*/  IMAD.MOV.U32 R3, RZ, RZ, 0x9000 ;  /* 0x00009000ff037424 */ /* 0x001fc800078e00ff */
[----:B------:R3:W-:Y:S01]  /*199e0*/  SYNCS.ARRIVE.TRANS64 RZ, [R9+URZ+0x2a890], R3 ;  /* 0x02a8900309ff79a7 */ /* 0x0007e2000800003f */
[----:B--2---:R-:W-:-:S04]  /*199f0*/  LOP3.LUT R6, R6, 0x1f, RZ, 0xc0, !PT ;  /* 0x0000001f06067812 */ /* 0x004fc800078ec0ff */
[----:B------:R-:W-:-:S13]  /*19a00*/  ISETP.NE.AND P0, PT, R6, RZ, PT ;  /* 0x000000ff0600720c */ /* 0x000fda0003f05270 */
[----:B---3--:R-:W-:Y:S05]  /*19a10*/  @!P0 BRA `(.L_x_689) ;  /* 0x0000000000048947 */ /* 0x008fea0003800000 */
[----:B------:R-:W-:Y:S01]  /*19a20*/  BPT.TRAP 0x1 ;  /* 0x000000040000795c */ /* 0x000fe20000300000 */
.L_x_689:
[----:B------:R-:W-:Y:S05]  /*19a30*/  BSYNC B2 ;  /* 0x0000000000027941 */ /* 0x000fea0003800000 */
.L_x_688:
[----:B------:R-:W-:Y:S01]  /*19a40*/  MOV R12, RZ ;  /* 0x000000ff000c7202 */ /* 0x000fe20000000f00 */
[----:B------:R-:W-:Y:S01]  /*19a50*/  IMAD R6, R2, 0x60, R0 ;  /* 0x0000006002067824 */ /* 0x000fe200078e0200 */
[----:B------:R-:W-:Y:S01]  /*19a60*/  UIADD3 UR4, UP0, UR36, 0x570, URZ ;  /* 0x0000057024047890 */ /* 0x000fe2000ff1e03f */
[----:B------:R-:W-:Y:S01]  /*19a70*/  IMAD R7, R26, 0x9000, R22 ;  /* 0x000090001a077824 */ /* 0x000fe200078e0216 */
[----:B------:R-:W-:Y:S01]  /*19a80*/  R2UR UR10, R12 ;  /* 0x000000000c0a72ca */ /* 0x000fe200000e0000 */
[----:B------:R-:W-:Y:S01]  /*19a90*/  VIADD R6, R6, 0xffffffa0 ;  /* 0xffffffa006067836 */ /* 0x000fe20000000000 */
[----:B------:R-:W-:Y:S01]  /*19aa0*/  PLOP3.LUT P0, PT, PT, PT, PT, 0x80, 0x0 ;  /* 0x000000000000781c */ /* 0x000fe20003f0f070 */
[----:B------:R-:W-:Y:S01]  /*19ab0*/  VIADD R10, R7, 0x18400 ;  /* 0x00018400070a7836 */ /* 0x000fe20000000000 */
[----:B0-----:R-:W-:Y:S01]  /*19ac0*/  IADD3 R3, R9, 0x2a890, RZ ;  /* 0x0002a89009037810 */ /* 0x001fe20007ffe0ff */
[----:B------:R-:W-:Y:S01]  /*19ad0*/  UIADD3.X UR5, URZ, UR37, URZ, UP0, !UPT ;  /* 0x000000253f057290 */ /* 0x000fe200087fe43f */
[----:B------:R-:W-:Y:S01]  /*19ae0*/  UMOV UR6, 0x0 ;  /* 0x0000000000067882 */ /* 0x000fe20000000000 */
[----:B------:R-:W-:-:S10]  /*19af0*/  UMOV UR7, 0x12f00000 ;  /* 0x12f0000000077882 */ /* 0x000fd40000000000 */
.L_x_690:
[----:B------:R-:W-:-:S13]  /*19b00*/  @P0 ELECT P2, URZ, PT ;  /* 0x00000000003f082f */ /* 0x000fda0003840000 */
[----:B------:R-:W-:Y:S02]  /*19b10*/  @P2 R2UR UR13, R4 ;  /* 0x00000000040d22ca */ /* 0x000fe400000e0000 */
[----:B------:R-:W-:Y:S02]  /*19b20*/  @P2 R2UR UR12, R18 ;  /* 0x00000000120c22ca */ /* 0x000fe400000e0000 */
[----:B------:R-:W-:Y:S02]  /*19b30*/  @P2 R2UR UR11, R6 ;  /* 0x00000000060b22ca */ /* 0x000fe400000e0000 */
[----:B------:R-:W-:Y:S02]  /*19b40*/  @P2 R2UR UR9, R3 ;  /* 0x00000000030922ca */ /* 0x000fe400000e0000 */
[----:B------:R-:W-:Y:S02]  /*19b50*/  @P2 R2UR UR8, R10 ;  /* 0x000000000a0822ca */ /* 0x000fe400000e0000 */
[----:B------:R-:W-:-:S02]  /*19b60*/  @P2 PLOP3.LUT P0, PT, P2, PT, PT, 0x8, 0x0 ;  /* 0x000000000000281c */ /* 0x000fc4000170e170 */
[----:B------:R-:W-:-:S09]  /*19b70*/  PLOP3.LUT P2, PT, PT, PT, PT, 0x8, 0x0 ;  /* 0x000000000000781c */ /* 0x000fd20003f4e170 */
[----:B------:R0:W-:Y:S02]  /*19b80*/  UTMALDG.4D [UR8], [UR4], desc[UR6] ;  /* 0x00000608040075b4 */ /* 0x0001e40008019000 */
[----:B0-----:R-:W-:Y:S05]  /*19b90*/  @P0 BRA.U.ANY `(.L_x_690) ;  /* 0xfffffffd00d80947 */ /* 0x001fea000393ffff */
[----:B------:R-:W-:Y:S01]  /*19ba0*/  MOV R13, 0x40 ;  /* 0x00000040000d7802 */ /* 0x000fe20000000f00 */
[----:B------:R-:W-:Y:S01]  /*19bb0*/  VIADD R10, R7, 0x1b400 ;  /* 0x0001b400070a7836 */ /* 0x000fe20000000000 */
[----:B------:R-:W-:Y:S01]  /*19bc0*/  PLOP3.LUT P0, PT, PT, PT, PT, 0x80, 0x0 ;  /* 0x000000000000781c */ /* 0x000fe20003f0f070 */
[----:B------:R-:W-:Y:S01]  /*19bd0*/  UMOV UR6, 0x0 ;  /* 0x0000000000067882 */ /* 0x000fe20000000000 */
[----:B------:R-:W-:Y:S01]  /*19be0*/  R2UR UR10, R13 ;  /* 0x000000000d0a72ca */ /* 0x000fe200000e0000 */
[----:B------:R-:W-:-:S14]  /*19bf0*/  UMOV UR7, 0x12f00000 ;  /* 0x12f0000000077882 */ /* 0x000fdc0000000000 */
.L_x_691:
        /* <DEDUP_REMOVED lines=10> */
[----:B------:R-:W-:Y:S01]  /*19ca0*/  PLOP3.LUT P0, PT, PT, PT, PT, 0x80, 0x0 ;  /* 0x000000000000781c */ /* 0x000fe20003f0f070 */
[----:B------:R-:W-:Y:S01]  /*19cb0*/  UMOV UR6, 0x0 ;  /* 0x0000000000067882 */ /* 0x000fe20000000000 */
[----:B------:R-:W-:Y:S01]  /*19cc0*/  IADD3 R7, R7, 0x1e400, RZ ;  /* 0x0001e40007077810 */ /* 0x000fe20007ffe0ff */
[----:B------:R-:W-:Y:S01]  /*19cd0*/  UMOV UR7, 0x12f00000 ;  /* 0x12f0000000077882 */ /* 0x000fe20000000000 */
[----:B------:R-:W-:-:S09]  /*19ce0*/  UMOV UR10, 0x80 ;  /* 0x00000080000a7882 */ /* 0x000fd20000000000 */
.L_x_692:
        /* <DEDUP_REMOVED lines=10> */
[----:B------:R-:W0:Y:S01]  /*19d90*/  SYNCS.PHASECHK.TRANS64.TRYWAIT P0, [R9+URZ+0x2a8c0], R8 ;  /* 0x02a8c008090075a7 */ /* 0x000e22000800017f */
[----:B------:R-:W-:Y:S04]  /*19da0*/  BSSY B2, `(.L_x_693) ;  /* 0x0000002000027945 */ /* 0x000fe80003800000 */
[----:B0-----:R-:W-:Y:S05]  /*19db0*/  @!P0 BRA `(.L_x_694) ;  /* 0x0000006000208947 */ /* 0x001fea0003800000 */
.L_x_835:
[----:B------:R-:W-:Y:S05]  /*19dc0*/  BSYNC B2 ;  /* 0x0000000000027941 */ /* 0x000fea0003800000 */
.L_x_693:
[----:B------:R-:W-:Y:S01]  /*19dd0*/  BSSY B2, `(.L_x_695) ;  /* 0x000000b000027945 */ /* 0x000fe20003800000 */
[----:B------:R-:W-:Y:S01]  /*19de0*/  IMAD.MOV.U32 R10, RZ, RZ, 0x0 ;  /* 0x00000000ff0a7424 */ /* 0x000fe200078e00ff */
[----:B------:R-:W-:Y:S02]  /*19df0*/  MOV R11, 0x12f00000 ;  /* 0x12f00000000b7802 */ /* 0x000fe40000000f00 */
[----:B------:R-:W-:Y:S05]  /*19e00*/  @P1 BRA `(.L_x_696) ;  /* 0x00000000001c1947 */ /* 0x000fea0003800000 */
[----:B------:R-:W2:Y:S01]  /*19e10*/  S2R R7, SR_TID.X ;  /* 0x0000000000077919 */ /* 0x000ea20000002100 */
[----:B------:R-:W-:-:S04]  /*19e20*/  IMAD.MOV.U32 R3, RZ, RZ, 0x6000 ;  /* 0x00006000ff037424 */ /* 0x000fc800078e00ff */
[----:B------:R3:W-:Y:S01]  /*19e30*/  SYNCS.ARRIVE.TRANS64 RZ, [R9+URZ+0x2a8b0], R3 ;  /* 0x02a8b00309ff79a7 */ /* 0x0007e2000800003f */
[----:B--2---:R-:W-:-:S04]  /*19e40*/  LOP3.LUT R7, R7, 0x1f, RZ, 0xc0, !PT ;  /* 0x0000001f07077812 */ /* 0x004fc800078ec0ff */
[----:B------:R-:W-:-:S13]  /*19e50*/  ISETP.NE.AND P0, PT, R7, RZ, PT ;  /* 0x000000ff0700720c */ /* 0x000fda0003f05270 */
[----:B---3--:R-:W-:Y:S05]  /*19e60*/  @!P0 BRA `(.L_x_696) ;  /* 0x0000000000048947 */ /* 0x008fea0003800000 */
[----:B------:R-:W-:Y:S01]  /*19e70*/  BPT.TRAP 0x1 ;  /* 0x000000040000795c */ /* 0x000fe20000300000 */
.L_x_696:
[----:B------:R-:W-:Y:S05]  /*19e80*/  BSYNC B2 ;  /* 0x0000000000027941 */ /* 0x000fea0003800000 */
.L_x_695:
[----:B------:R-:W-:Y:S01]  /*19e90*/  R2UR UR10, R12 ;  /* 0x000000000c0a72ca */ /* 0x000fe200000e0000 */
[----:B------:R-:W-:Y:S01]  /*19ea0*/  IMAD R3, R26, 0x6000, R22 ;  /* 0x000060001a037824 */ /* 0x000fe200078e0216 */
[----:B------:R-:W-:Y:S01]  /*19eb0*/  R2UR UR6, R10 ;  /* 0x000000000a0672ca */ /* 0x000fe200000e0000 */
[----:B------:R-:W-:Y:S01]  /*19ec0*/  UIADD3 UR4, UP0, UR36, 0x670, URZ ;  /* 0x0000067024047890 */ /* 0x000fe2000ff1e03f */
[----:B------:R-:W-:Y:S01]  /*19ed0*/  R2UR UR7, R11 ;  /* 0x000000000b0772ca */ /* 0x000fe200000e0000 */
[----:B------:R-:W-:Y:S01]  /*19ee0*/  VIADD R7, R3, 0x400 ;  /* 0x0000040003077836 */ /* 0x000fe20000000000 */
[----:B------:R-:W-:Y:S01]  /*19ef0*/  PLOP3.LUT P0, PT, PT, PT, PT, 0x80, 0x0 ;  /* 0x000000000000781c */ /* 0x000fe20003f0f070 */
[----:B------:R-:W-:Y:S01]  /*19f00*/  UIADD3.X UR5, URZ, UR37, URZ, UP0, !UPT ;  /* 0x000000253f057290 */ /* 0x000fe200087fe43f */
[----:B01----:R-:W-:-:S11]  /*19f10*/  IADD3 R9, R9, 0x2a8b0, RZ ;  /* 0x0002a8b009097810 */ /* 0x003fd60007ffe0ff */
.L_x_697:
        /* <DEDUP_REMOVED lines=10> */
[----:B------:R-:W-:Y:S02]  /*19fc0*/  R2UR UR10, R13 ;  /* 0x000000000d0a72ca */ /* 0x000fe400000e0000 */
[----:B------:R-:W-:Y:S02]  /*19fd0*/  R2UR UR6, R10 ;  /* 0x000000000a0672ca */ /* 0x000fe400000e0000 */
[----:B------:R-:W-:Y:S02]  /*19fe0*/  R2UR UR7, R11 ;  /* 0x000000000b0772ca */ /* 0x000fe400000e0000 */
[----:B------:R-:W-:Y:S02]  /*19ff0*/  PLOP3.LUT P0, PT, PT, PT, PT, 0x80, 0x0 ;  /* 0x000000000000781c */ /* 0x000fe40003f0f070 */
[----:B------:R-:W-:-:S11]  /*1a000*/  IADD3 R3, R3, 0x3400, RZ ;  /* 0x0000340003037810 */ /* 0x000fd60007ffe0ff */
.L_x_698:
        /* <DEDUP_REMOVED lines=9> */
[----:B-1----:R-:W-:Y:S05]  /*1a0a0*/  @P0 BRA.U.ANY `(.L_x_698) ;  /* 0xfffffffd00d80947 */ /* 0x002fea000393ffff */
.L_x_685:
[----:B------:R-:W-:Y:S05]  /*1a0b0*/  BSYNC B1 ;  /* 0x0000000000017941 */ /* 0x000fea0003800000 */
.L_x_684:
[----:B------:R-:W-:Y:S01]  /*1a0c0*/  IADD3 R7, R2, -0x2, RZ ;  /* 0xfffffffe02077810 */ /* 0x000fe20007ffe0ff */
[----:B------:R-:W-:Y:S01]  /*1a0d0*/  VIADD R26, R26, 0x1 ;  /* 0x000000011a1a7836 */ /* 0x000fe20000000000 */
[----:B------:R-:W-:Y:S02]  /*1a0e0*/  PLOP3.LUT P0, PT, PT, PT, PT, 0x8, 0x0 ;  /* 0x000000000000781c */ /* 0x000fe40003f0e170 */
[----:B------:R-:W-:Y:S02]  /*1a0f0*/  ISETP.GE.AND P2, PT, R7, R5, PT ;  /* 0x000000050700720c */ /* 0x000fe40003f46270 */
[----:B------:R-:W-:-:S04]  /*1a100*/  ISETP.NE.AND P1, PT, R26, 0x2, PT ;  /* 0x000000021a00780c */ /* 0x000fc80003f25270 */
[----:B------:R-:W-:Y:S02]  /*1a110*/  SEL R2, RZ, 0x1, P1 ;  /* 0x00000001ff027807 */ /* 0x000fe40000800000 */
[----:B------:R-:W-:Y:S02]  /*1a120*/  SEL R26, R26, RZ, P1 ;  /* 0x000000ff1a1a7207 */ /* 0x000fe40000800000 */
[----:B------:R-:W-:-:S03]  /*1a130*/  LOP3.LUT R31, R31, R2, RZ, 0x3c, !PT ;  /* 0x000000021f1f7212 */ /* 0x000fc600078e3cff */
[----:B------:R-:W-:Y:S05]  /*1a140*/  @!P2 BRA `(.L_x_678) ;  /* 0x000000080014a947 */ /* 0x000fea0003800000 */
.L_x_714:
[----:B------:R-:W-:Y:S05]  /*1a150*/  YIELD ;  /* 0x0000000000007946 */ /* 0x000fea0003800000 */
[----:B------:R-:W-:Y:S04]  /*1a160*/  BSSY B1, `(.L_x_699) ;  /* 0x000007b000017945 */ /* 0x000fe80003800000 */
[----:B------:R-:W-:Y:S05]  /*1a170*/  @!P6 BRA `(.L_x_700) ;  /* 0x0000000400e4e947 */ /* 0x000fea0003800000 */
[----:B------:R-:W-:Y:S01]  /*1a180*/  IMAD R6, R26, 0x8, R22 ;  /* 0x000000081a067824 */ /* 0x000fe200078e0216 */
[----:B------:R-:W-:Y:S01]  /*1a190*/  SHF.L.U32 R9, R31, 0x1f, RZ ;  /* 0x0000001f1f097819 */ /* 0x000fe200000006ff */
[----:B------:R-:W1:Y:S01]  /*1a1a0*/  S2R R2, SR_TID.X ;  /* 0x0000000000027919 */ /* 0x000e620000002100 */
[----:B------:R-:W-:Y:S02]  /*1a1b0*/  BSSY B2, `(.L_x_701) ;  /* 0x0000005000027945 */ /* 0x000fe40003800000 */
[----:B------:R-:W2:Y:S01]  /*1a1c0*/  SYNCS.PHASECHK.TRANS64.TRYWAIT P1, [R6+URZ+0x2a8a0], R9 ;  /* 0x02a8a009060075a7 */ /* 0x000ea2000802017f */
[----:B-1----:R-:W-:-:S04]  /*1a1d0*/  LOP3.LUT R2, R2, 0x7f, RZ, 0xc0, !PT ;  /* 0x0000007f02027812 */ /* 0x002fc800078ec0ff */
[----:B------:R-:W-:Y:S01]  /*1a1e0*/  ISETP.NE.AND P2, PT, R2, RZ, PT ;  /* 0x000000ff0200720c */ /* 0x000fe20003f45270 */
[----:B--2---:R-:W-:-:S12]  /*1a1f0*/  @!P1 BRA `(.L_x_702) ;  /* 0x0000005c00249947 */ /* 0x004fd80003800000 */
.L_x_836:
[----:B------:R-:W-:Y:S05]  /*1a200*/  BSYNC B2 ;  /* 0x0000000000027941 */ /* 0x000fea0003800000 */
.L_x_701:
[----:B------:R-:W-:Y:S04]  /*1a210*/  BSSY B2, `(.L_x_703) ;  /* 0x0000009000027945 */ /* 0x000fe80003800000 */
[----:B------:R-:W-:Y:S05]  /*1a220*/  @P2 BRA `(.L_x_704) ;  /* 0x00000000001c2947 */ /* 0x000fea0003800000 */
[----:B0-----:R-:W0:Y:S01]  /*1a230*/  S2R R3, SR_TID.X ;  /* 0x0000000000037919 */ /* 0x001e220000002100 */
[----:B------:R-:W-:-:S04]  /*1a240*/  MOV R2, 0x9000 ;  /* 0x0000900000027802 */ /* 0x000fc80000000f00 */
[----:B------:R2:W-:Y:S01]  /*1a250*/  SYNCS.ARRIVE.TRANS64 RZ, [R6+URZ+0x2a890], R2 ;  /* 0x02a8900206ff79a7 */ /* 0x0005e2000800003f */
[----:B0-----:R-:W-:-:S04]  /*1a260*/  LOP3.LUT R3, R3, 0x1f, RZ, 0xc0, !PT ;  /* 0x0000001f03037812 */ /* 0x001fc800078ec0ff */
[----:B------:R-:W-:-:S13]  /*1a270*/  ISETP.NE.AND P1, PT, R3, RZ, PT ;  /* 0x000000ff0300720c */ /* 0x000fda0003f25270 */
[----:B--2---:R-:W-:Y:S05]  /*1a280*/  @!P1 BRA `(.L_x_704) ;  /* 0x0000000000049947 */ /* 0x004fea0003800000 */
[----:B------:R-:W-:Y:S01]  /*1a290*/  BPT.TRAP 0x1 ;  /* 0x000000040000795c */ /* 0x000fe20000300000 */
.L_x_704:
[----:B------:R-:W-:Y:S05]  /*1a2a0*/  BSYNC B2 ;  /* 0x0000000000027941 */ /* 0x000fea0003800000 */
.L_x_703:
[----:B------:R-:W-:Y:S01]  /*1a2b0*/  IMAD.MOV.U32 R11, RZ, RZ, RZ ;  /* 0x000000ffff0b7224 */ /* 0x000fe200078e00ff */
[----:B------:R-:W-:Y:S01]  /*1a2c0*/  UIADD3 UR4, UP0, UR36, 0x570, URZ ;  /* 0x0000057024047890 */ /* 0x000fe2000ff1e03f */
[----:B0-----:R-:W-:Y:S01]  /*1a2d0*/  IMAD R3, R26, 0x9000, R22 ;  /* 0x000090001a037824 */ /* 0x001fe200078e0216 */
[----:B------:R-:W-:Y:S01]  /*1a2e0*/  PLOP3.LUT P1, PT, PT, PT, PT, 0x80, 0x0 ;  /* 0x000000000000781c */ /* 0x000fe20003f2f070 */
[----:B------:R-:W-:Y:S01]  /*1a2f0*/  IMAD R8, R7, 0x60, R0 ;  /* 0x0000006007087824 */ /* 0x000fe200078e0200 */
[----:B------:R-:W-:Y:S01]  /*1a300*/  R2UR UR10, R11 ;  /* 0x000000000b0a72ca */ /* 0x000fe200000e0000 */
[----:B------:R-:W-:Y:S01]  /*1a310*/  VIADD R10, R3, 0x18400 ;  /* 0x00018400030a7836 */ /* 0x000fe20000000000 */
[----:B------:R-:W-:Y:S01]  /*1a320*/  IADD3 R2, R6, 0x2a890, RZ ;  /* 0x0002a89006027810 */ /* 0x000fe20007ffe0ff */
[----:B------:R-:W-:Y:S01]  /*1a330*/  UIADD3.X UR5, URZ, UR37, URZ, UP0, !UPT ;  /* 0x000000253f057290 */ /* 0x000fe200087fe43f */
[----:B------:R-:W-:Y:S01]  /*1a340*/  UMOV UR6, 0x0 ;  /* 0x0000000000067882 */ /* 0x000fe20000000000 */
[----:B------:R-:W-:-:S10]  /*1a350*/  UMOV UR7, 0x12f00000 ;  /* 0x12f0000000077882 */ /* 0x000fd40000000000 */
.L_x_705:
        /* <DEDUP_REMOVED lines=16> */
.L_x_706:
        /* <DEDUP_REMOVED lines=15> */
.L_x_707:
        /* <DEDUP_REMOVED lines=13> */
.L_x_837:
[----:B------:R-:W-:Y:S05]  /*1a620*/  BSYNC B2 ;  /* 0x0000000000027941 */ /* 0x000fea0003800000 */
.L_x_708:
[----:B------:R-:W-:Y:S01]  /*1a630*/  BSSY B2, `(.L_x_710) ;  /* 0x000000b000027945 */ /* 0x000fe20003800000 */
[----:B------:R-:W-:Y:S01]  /*1a640*/  IMAD.MOV.U32 R2, RZ, RZ, 0x0 ;  /* 0x00000000ff027424 */ /* 0x000fe200078e00ff */
[----:B------:R-:W-:Y:S02]  /*1a650*/  MOV R3, 0x12f00000 ;  /* 0x12f0000000037802 */ /* 0x000fe40000000f00 */
[----:B------:R-:W-:Y:S05]  /*1a660*/  @P2 BRA `(.L_x_711) ;  /* 0x00000000001c2947 */ /* 0x000fea0003800000 */
[----:B------:R-:W2:Y:S01]  /*1a670*/  S2R R10, SR_TID.X ;  /* 0x00000000000a7919 */ /* 0x000ea20000002100 */
[----:B01----:R-:W-:-:S04]  /*1a680*/  IMAD.MOV.U32 R9, RZ, RZ, 0x6000 ;  /* 0x00006000ff097424 */ /* 0x003fc800078e00ff */
[----:B------:R3:W-:Y:S01]  /*1a690*/  SYNCS.ARRIVE.TRANS64 RZ, [R6+URZ+0x2a8b0], R9 ;  /* 0x02a8b00906ff79a7 */ /* 0x0007e2000800003f */
[----:B--2---:R-:W-:-:S04]  /*1a6a0*/  LOP3.LUT R10, R10, 0x1f, RZ, 0xc0, !PT ;  /* 0x0000001f0a0a7812 */ /* 0x004fc800078ec0ff */
[----:B------:R-:W-:-:S13]  /*1a6b0*/  ISETP.NE.AND P1, PT, R10, RZ, PT ;  /* 0x000000ff0a00720c */ /* 0x000fda0003f25270 */
[----:B---3--:R-:W-:Y:S05]  /*1a6c0*/  @!P1 BRA `(.L_x_711) ;  /* 0x0000000000049947 */ /* 0x008fea0003800000 */
[----:B------:R-:W-:Y:S01]  /*1a6d0*/  BPT.TRAP 0x1 ;  /* 0x000000040000795c */ /* 0x000fe20000300000 */
.L_x_711:
[----:B------:R-:W-:Y:S05]  /*1a6e0*/  BSYNC B2 ;  /* 0x0000000000027941 */ /* 0x000fea0003800000 */
.L_x_710:
[----:B------:R-:W-:Y:S01]  /*1a6f0*/  R2UR UR10, R11 ;  /* 0x000000000b0a72ca */ /* 0x000fe200000e0000 */
[----:B01----:R-:W-:Y:S01]  /*1a700*/  IMAD R9, R26, 0x6000, R22 ;  /* 0x000060001a097824 */ /* 0x003fe200078e0216 */
[----:B------:R-:W-:Y:S01]  /*1a710*/  R2UR UR6, R2 ;  /* 0x00000000020672ca */ /* 0x000fe200000e0000 */
[----:B------:R-:W-:Y:S01]  /*1a720*/  UIADD3 UR4, UP0, UR36, 0x670, URZ ;  /* 0x0000067024047890 */ /* 0x000fe2000ff1e03f */
[----:B------:R-:W-:Y:S01]  /*1a730*/  R2UR UR7, R3 ;  /* 0x00000000030772ca */ /* 0x000fe200000e0000 */
[----:B------:R-:W-:Y:S01]  /*1a740*/  VIADD R10, R9, 0x400 ;  /* 0x00000400090a7836 */ /* 0x000fe20000000000 */
[----:B------:R-:W-:Y:S01]  /*1a750*/  PLOP3.LUT P1, PT, PT, PT, PT, 0x80, 0x0 ;  /* 0x000000000000781c */ /* 0x000fe20003f2f070 */
[----:B------:R-:W-:Y:S01]  /*1a760*/  UIADD3.X UR5, URZ, UR37, URZ, UP0, !UPT ;  /* 0x000000253f057290 */ /* 0x000fe200087fe43f */
[----:B------:R-:W-:-:S11]  /*1a770*/  IADD3 R6, R6, 0x2a8b0, RZ ;  /* 0x0002a8b006067810 */ /* 0x000fd60007ffe0ff */
.L_x_712:
        /* <DEDUP_REMOVED lines=15> */
.L_x_713:
        /* <DEDUP_REMOVED lines=10> */
.L_x_700:
[----:B------:R-:W-:Y:S05]  /*1a910*/  BSYNC B1 ;  /* 0x0000000000017941 */ /* 0x000fea0003800000 */
.L_x_699:
[C---:B------:R-:W-:Y:S01]  /*1a920*/  ISETP.GT.AND P2, PT, R7.reuse, R5, PT ;  /* 0x000000050700720c */ /* 0x040fe20003f44270 */
[----:B------:R-:W-:Y:S01]  /*1a930*/  VIADD R26, R26, 0x1 ;  /* 0x000000011a1a7836 */ /* 0x000fe20000000000 */
[----:B------:R-:W-:-:S04]  /*1a940*/  IADD3 R7, R7, -0x1, RZ ;  /* 0xffffffff07077810 */ /* 0x000fc80007ffe0ff */
[----:B------:R-:W-:-:S04]  /*1a950*/  ISETP.NE.AND P1, PT, R26, 0x2, PT ;  /* 0x000000021a00780c */ /* 0x000fc80003f25270 */
[----:B------:R-:W-:Y:S02]  /*1a960*/  SEL R2, RZ, 0x1, P1 ;  /* 0x00000001ff027807 */ /* 0x000fe40000800000 */
[----:B------:R-:W-:Y:S02]  /*1a970*/  SEL R26, R26, RZ, P1 ;  /* 0x000000ff1a1a7207 */ /* 0x000fe40000800000 */
[----:B------:R-:W-:Y:S01]  /*1a980*/  LOP3.LUT R31, R31, R2, RZ, 0x3c, !PT ;  /* 0x000000021f1f7212 */ /* 0x000fe200078e3cff */
[----:B------:R-:W-:Y:S06]  /*1a990*/  @P2 BRA `(.L_x_714) ;  /* 0xfffffff400ec2947 */ /* 0x000fec000383ffff */
.L_x_678:
[----:B------:R-:W-:Y:S05]  /*1a9a0*/  BSYNC B0 ;  /* 0x0000000000007941 */ /* 0x000fea0003800000 */
.L_x_677:
[----:B------:R-:W2:Y:S01]  /*1a9b0*/  LDL R30, [R1] ;  /* 0x00000000011e7983 */ /* 0x000ea20000100800 */
[----:B------:R-:W-:Y:S05]  /*1a9c0*/  @!P0 WARPSYNC.ALL ;  /* 0x0000000000008948 */ /* 0x000fea0003800000 */
[----:B------:R-:W-:Y:S06]  /*1a9d0*/  @!P0 BAR.SYNC.DEFER_BLOCKING 0xc, 0x180 ;  /* 0x0306000000008b1d */ /* 0x000fec0000010000 */
[----:B------:R-:W-:Y:S01]  /*1a9e0*/  BSSY B7, `(.L_x_715) ;  /* 0x000036f000077945 */ /* 0x000fe20003800000 */
[----:B--2---:R-:W-:-:S13]  /*1a9f0*/  ISETP.GT.AND P0, PT, R30, RZ, PT ;  /* 0x000000ff1e00720c */ /* 0x004fda0003f04270 */
[----:B------:R-:W-:Y:S05]  /*1aa00*/  @P0 BRA `(.L_x_716) ;  /* 0x0000000000440947 */ /* 0x000fea0003800000 */
[----:B------:R-:W1:Y:S02]  /*1aa10*/  S2R R2, SR_TID.X ;  /* 0x0000000000027919 */ /* 0x000e640000002100 */
        /* <DEDUP_REMOVED lines=14> */
[----:B0-----:R-:W-:Y:S01]  /*1ab00*/  IADD3 R16, R0, UR38, R7 ;  /* 0x0000002600107c10 */ /* 0x001fe2000fffe007 */
[----:B------:R-:W-:Y:S06]  /*1ab10*/  BRA `(.L_x_717) ;  /* 0x00000034006c7947 */ /* 0x000fec0003800000 */
.L_x_716:
        /* <DEDUP_REMOVED lines=10> */
[----:B0-----:R-:W0:Y:S01]  /*1abc0*/  LDC.64 R2, c[0x4][R2] ;  /* 0x0100000002027b82 */ /* 0x001e220000000a00 */
[----:B------:R-:W-:Y:S01]  /*1abd0*/  MOV R6, UR8 ;  /* 0x0000000800067c02 */ /* 0x000fe20008000f00 */
[----:B------:R-:W-:Y:S01]  /*1abe0*/  IMAD.U32 R7, RZ, RZ, UR9 ;  /* 0x00000009ff077e24 */ /* 0x000fe2000f8e00ff */
[----:B------:R-:W-:Y:S01]  /*1abf0*/  MOV R10, UR4 ;  /* 0x00000004000a7c02 */ /* 0x000fe20008000f00 */
[----:B------:R-:W-:Y:S01]  /*1ac00*/  IMAD.U32 R11, RZ, RZ, UR5 ;  /* 0x00000005ff0b7e24 */ /* 0x000fe2000f8e00ff */
[----:B------:R-:W-:Y:S01]  /*1ac10*/  MOV R8, 0x70 ;  /* 0x0000007000087802 */ /* 0x000fe20000000f00 */
[----:B------:R-:W-:Y:S01]  /*1ac20*/  IMAD.MOV.U32 R12, RZ, RZ, 0x1 ;  /* 0x00000001ff0c7424 */ /* 0x000fe200078e00ff */
[----:B------:R-:W-:-:S07]  /*1ac30*/  MOV R13, RZ ;  /* 0x000000ff000d7202 */ /* 0x000fce0000000f00 */
[----:B------:R-:W-:-:S07]  /*1ac40*/  LEPC R20, `(.L_x_719) ;  /* 0x000000001014794e */ /* 0x000fce0000000000 */
[----:B0-----:R-:W-:Y:S05]  /*1ac50*/  CALL.ABS.NOINC R2 ;  /* 0x0000000002007343 */ /* 0x001fea0003c00000 */
.L_x_719:
[----:B------:R-:W-:Y:S05]  /*1ac60*/  BSYNC B6 ;  /* 0x0000000000067941 */ /* 0x000fea0003800000 */
.L_x_718:
        /* <DEDUP_REMOVED lines=8> */
[----:B0-----:R0:W1:Y:S01]  /*1acf0*/  LDC.64 R2, c[0x4][R27] ;  /* 0x010000001b027b82 */ /* 0x0010620000000a00 */
[----:B------:R-:W-:Y:S01]  /*1ad00*/  MOV R4, UR6 ;  /* 0x0000000600047c02 */ /* 0x000fe20008000f00 */
[----:B------:R-:W-:Y:S01]  /*1ad10*/  IMAD.U32 R5, RZ, RZ, UR7 ;  /* 0x00000007ff057e24 */ /* 0x000fe2000f8e00ff */
[----:B------:R-:W-:Y:S01]  /*1ad20*/  MOV R6, UR8 ;  /* 0x0000000800067c02 */ /* 0x000fe20008000f00 */
[----:B------:R-:W-:Y:S01]  /*1ad30*/  IMAD.U32 R7, RZ, RZ, UR9 ;  /* 0x00000009ff077e24 */ /* 0x000fe2000f8e00ff */
[----:B------:R-:W-:Y:S01]  /*1ad40*/  MOV R10, UR4 ;  /* 0x00000004000a7c02 */ /* 0x000fe20008000f00 */
[----:B------:R-:W-:Y:S01]  /*1ad50*/  IMAD.U32 R11, RZ, RZ, UR5 ;  /* 0x00000005ff0b7e24 */ /* 0x000fe2000f8e00ff */
[----:B------:R-:W-:Y:S01]  /*1ad60*/  MOV R8, 0x70 ;  /* 0x0000007000087802 */ /* 0x000fe20000000f00 */
[----:B------:R-:W-:Y:S01]  /*1ad70*/  IMAD.MOV.U32 R12, RZ, RZ, 0x1 ;  /* 0x00000001ff0c7424 */ /* 0x000fe200078e00ff */
[----:B0-----:R-:W-:-:S07]  /*1ad80*/  MOV R13, RZ ;  /* 0x000000ff000d7202 */ /* 0x001fce0000000f00 */
[----:B------:R-:W-:-:S07]  /*1ad90*/  LEPC R20, `(.L_x_722) ;  /* 0x000000001014794e */ /* 0x000fce0000000000 */
[----:B-1----:R-:W-:Y:S05]  /*1ada0*/  CALL.ABS.NOINC R2 ;  /* 0x0000000002007343 */ /* 0x002fea0003c00000 */
.L_x_722:
        /* <DEDUP_REMOVED lines=14> */
[----:B-1----:R-:W-:Y:S05]  /*1ae90*/  CALL.ABS.NOINC R2 ;  /* 0x0000000002007343 */ /* 0x002fea0003c00000 */
.L_x_721:
[----:B------:R-:W-:Y:S05]  /*1aea0*/  BSYNC B6 ;  /* 0x0000000000067941 */ /* 0x000fea0003800000 */
.L_x_720:
[----:B------:R-:W2:Y:S01]  /*1aeb0*/  LDL R20, [R1+0x24] ;  /* 0x0000240001147983 */ /* 0x000ea20000100800 */
[----:B------:R-:W-:Y:S01]  /*1aec0*/  ULDC.64 UR4, c[0x0][0x9f8] ;  /* 0x00027e0000047ab9 */ /* 0x000fe20000000a00 */
[----:B------:R-:W1:Y:S01]  /*1aed0*/  LDC R0, c[0x0][0x430] ;  /* 0x00010c00ff007b82 */ /* 0x000e620000000800 */
[----:B------:R-:W-:Y:S01]  /*1aee0*/  ISETP.NE.U32.AND P0, PT, RZ, UR4, PT ;  /* 0x00000004ff007c0c */ /* 0x000fe2000bf05070 */
[----:B------:R-:W3:Y:S03]  /*1aef0*/  LDL R2, [R1+0x4] ;  /* 0x0000040001027983 */ /* 0x000ee60000100800 */
[----:B------:R-:W-:Y:S01]  /*1af00*/  ISETP.NE.AND.EX P0, PT, RZ, UR5, PT, P0 ;  /* 0x00000005ff007c0c */ /* 0x000fe2000bf05300 */
[----:B------:R-:W4:-:S12]  /*1af10*/  S2R R21, SR_TID.X ;  /* 0x0000000000157919 */ /* 0x000f180000002100 */
[----:B------:R-:W-:Y:S01]  /*1af20*/  @P0 IADD3 R24, P1, R24, UR4, RZ ;  /* 0x0000000418180c10 */ /* 0x000fe2000ff3e0ff */
[----:B------:R-:W0:Y:S01]  /*1af30*/  S2R R34, SR_TID.X ;  /* 0x0000000000227919 */ /* 0x000e220000002100 */
[----:B------:R-:W-:Y:S02]  /*1af40*/  ULDC UR4, c[0x0][0x320] ;  /* 0x0000c80000047ab9 */ /* 0x000fe40000000800 */
[----:B------:R-:W-:-:S05]  /*1af50*/  @P0 IADD3.X R25, R25, UR5, RZ, P1, !PT ;  /* 0x0000000519190c10 */ /* 0x000fca0008ffe4ff */
[----:B------:R-:W3:Y:S01]  /*1af60*/  @P0 LDG.E R33, desc[UR60][R24.64] ;  /* 0x0000003c18210981 */ /* 0x000ee2000c1e1900 */
[----:B-1----:R-:W-:Y:S02]  /*1af70*/  ISETP.NE.AND P1, PT, R0, 0x1, PT ;  /* 0x000000010000780c */ /* 0x002fe40003f25270 */
[----:B----4-:R-:W-:-:S11]  /*1af80*/  LOP3.LUT R21, R21, 0x7f, RZ, 0xc0, !PT ;  /* 0x0000007f15157812 */ /* 0x010fd600078ec0ff */
[----:B------:R-:W1:Y:S01]  /*1af90*/  @P1 LDC R7, c[0x0][0x434] ;  /* 0x00010d00ff071b82 */ /* 0x000e620000000800 */
[----:B------:R-:W-:-:S07]  /*1afa0*/  SHF.R.U32.HI R21, RZ, 0x3, R21 ;  /* 0x00000003ff157819 */ /* 0x000fce0000011615 */
[----:B------:R-:W4:Y:S01]  /*1afb0*/  @P1 LDC R5, c[0x0][0x438] ;  /* 0x00010e00ff051b82 */ /* 0x000f220000000800 */
[----:B0-----:R-:W-:-:S04]  /*1afc0*/  SHF.L.U32 R34, R34, 0x4, RZ ;  /* 0x0000000422227819 */ /* 0x001fc800000006ff */
[----:B------:R-:W-:Y:S02]  /*1afd0*/  LOP3.LUT R34, R21, 0x70, R34, 0xf8, !PT ;  /* 0x0000007015227812 */ /* 0x000fe400078ef822 */
[----:B------:R-:W0:Y:S02]  /*1afe0*/  S2R R21, SR_TID.X ;  /* 0x0000000000157919 */ /* 0x000e240000002100 */
[----:B0-----:R-:W-:-:S05]  /*1aff0*/  IMAD.SHL.U32 R21, R21, 0x8, RZ ;  /* 0x0000000815157824 */ /* 0x001fca00078e00ff */
[----:B------:R-:W-:Y:S02]  /*1b000*/  LOP3.LUT R21, R21, 0x38, RZ, 0xc0, !PT ;  /* 0x0000003815157812 */ /* 0x000fe400078ec0ff */
[----:B------:R-:W-:Y:S01]  /*1b010*/  LOP3.LUT R23, R23, 0xfffffff7, RZ, 0xc0, !PT ;  /* 0xfffffff717177812 */ /* 0x000fe200078ec0ff */
[----:B------:R-:W-:Y:S01]  /*1b020*/  UMOV UR5, 0xffffffff ;  /* 0xffffffff00057882 */ /* 0x000fe20000000000 */
[----:B--2---:R-:W-:-:S04]  /*1b030*/  VIADD R27, R20, 0xffffffff ;  /* 0xffffffff141b7836 */ /* 0x004fc80000000000 */
[----:B------:R-:W-:-:S05]  /*1b040*/  IMAD R6, R27, 0x60, R34 ;  /* 0x000000601b067824 */ /* 0x000fca00078e0222 */
[----:B------:R-:W-:-:S04]  /*1b050*/  ISETP.GE.AND P0, PT, R6, R30, PT ;  /* 0x0000001e0600720c */ /* 0x000fc80003f06270 */
[----:B------:R-:W-:Y:S02]  /*1b060*/  ISETP.GT.U32.OR P0, PT, R34, 0x5f, P0 ;  /* 0x0000005f2200780c */ /* 0x000fe40000704470 */
[----:B---3--:R-:W-:-:S05]  /*1b070*/  IADD3 R6, R6, R2, RZ ;  /* 0x0000000206067210 */ /* 0x008fca0007ffe0ff */
[----:B-1----:R-:W-:-:S06]  /*1b080*/  @P1 IMAD.HI.U32 R7, R6, R7, RZ ;  /* 0x0000000706071227 */ /* 0x002fcc00078e00ff */
[----:B------:R-:W0:Y:S01]  /*1b090*/  @!P0 LDC.64 R2, c[0x0][0x428] ;  /* 0x00010a00ff028b82 */ /* 0x000e220000000a00 */
[--C-:B------:R-:W-:Y:S01]  /*1b0a0*/  IMAD.MOV.U32 R4, RZ, RZ, R6.reuse ;  /* 0x000000ffff047224 */ /* 0x100fe200078e0006 */
[----:B----4-:R-:W-:Y:S02]  /*1b0b0*/  @P1 SHF.R.U32.HI R4, RZ, R5, R7 ;  /* 0x00000005ff041219 */ /* 0x010fe40000011607 */
[----:B------:R-:W-:Y:S02]  /*1b0c0*/  LOP3.LUT R20, R21, 0x40, RZ, 0xfc, !PT ;  /* 0x0000004015147812 */ /* 0x000fe400078efcff */
[----:B------:R-:W-:Y:S02]  /*1b0d0*/  IADD3 R5, -R4, RZ, RZ ;  /* 0x000000ff04057210 */ /* 0x000fe40007ffe1ff */
[----:B------:R-:W-:Y:S02]  /*1b0e0*/  ISETP.GE.AND P2, PT, R20, UR4, PT ;  /* 0x0000000414007c0c */ /* 0x000fe4000bf46270 */
[----:B------:R-:W-:Y:S01]  /*1b0f0*/  SHF.R.S32.HI R8, RZ, 0x1f, R33 ;  /* 0x0000001fff087819 */ /* 0x000fe20000011421 */
[----:B------:R-:W-:Y:S01]  /*1b100*/  IMAD R0, R0, R5, R6 ;  /* 0x0000000500007224 */ /* 0x000fe200078e0206 */
[----:B------:R-:W-:-:S02]  /*1b110*/  @!P0 SHF.R.S32.HI R5, RZ, 0x1f, R4 ;  /* 0x0000001fff058819 */ /* 0x000fc40000011404 */
[----:B------:R-:W-:Y:S01]  /*1b120*/  ISETP.GE.AND P1, PT, R21, UR4, PT ;  /* 0x0000000415007c0c */ /* 0x000fe2000bf26270 */
[----:B------:R-:W-:Y:S01]  /*1b130*/  ULDC UR4, c[0x0][0x2f4] ;  /* 0x0000bd0000047ab9 */ /* 0x000fe20000000800 */
[----:B------:R-:W-:-:S04]  /*1b140*/  SEL R30, RZ, 0xffffffff, P2 ;  /* 0xffffffffff1e7807 */ /* 0x000fc80001000000 */
[----:B------:R-:W-:Y:S01]  /*1b150*/  SHF.L.U32 R30, R30, 0x1, RZ ;  /* 0x000000011e1e7819 */ /* 0x000fe200000006ff */
[-C--:B0-----:R-:W-:Y:S02]  /*1b160*/  @!P0 IMAD R6, R8, R2.reuse, RZ ;  /* 0x0000000208068224 */ /* 0x081fe400078e02ff */
[----:B------:R-:W-:Y:S01]  /*1b170*/  @!P0 IMAD.WIDE.U32 R4, R33, R2, R4 ;  /* 0x0000000221048225 */ /* 0x000fe200078e0004 */
[----:B------:R-:W-:-:S03]  /*1b180*/  SEL R2, RZ, 0x1, P1 ;  /* 0x00000001ff027807 */ /* 0x000fc60000800000 */
[----:B------:R-:W-:Y:S01]  /*1b190*/  @!P0 IMAD R6, R33, R3, R6 ;  /* 0x0000000321068224 */ /* 0x000fe200078e0206 */
[----:B------:R-:W-:Y:S02]  /*1b1a0*/  LOP3.LUT R30, R30, 0x2, R2, 0xe2, !PT ;  /* 0x000000021e1e7812 */ /* 0x000fe400078ee202 */
[----:B------:R-:W0:Y:S01]  /*1b1b0*/  @!P0 LDC.64 R2, c[0x0][0x418] ;  /* 0x00010600ff028b82 */ /* 0x000e220000000a00 */
[----:B------:R-:W-:Y:S02]  /*1b1c0*/  @!P0 IMAD.IADD R6, R5, 0x1, R6 ;  /* 0x0000000105068824 */ /* 0x000fe400078e0206 */
[----:B------:R-:W-:Y:S01]  /*1b1d0*/  IMAD.U32 R5, RZ, RZ, UR39 ;  /* 0x00000027ff057e24 */ /* 0x000fe2000f8e00ff */
[----:B0-----:R-:W-:-:S04]  /*1b1e0*/  @!P0 LEA R2, P1, R4, R2, 0x2 ;  /* 0x0000000204028211 */ /* 0x001fc800078210ff */
[----:B------:R-:W-:Y:S02]  /*1b1f0*/  @!P0 LEA.HI.X R3, R4, R3, R6, 0x2, P1 ;  /* 0x0000000304038211 */ /* 0x000fe400008f1406 */
[----:B------:R-:W-:-:S06]  /*1b200*/  MOV R4, RZ ;  /* 0x000000ff00047202 */ /* 0x000fcc0000000f00 */
[----:B------:R0:W5:Y:S01]  /*1b210*/  @!P0 LDG.E R4, desc[UR60][R2.64] ;  /* 0x0000003c02048981 */ /* 0x000162000c1e1900 */
[----:B------:R-:W-:Y:S02]  /*1b220*/  ISETP.GT.U32.AND P0, PT, R34, 0x5f, PT ;  /* 0x0000005f2200780c */ /* 0x000fe40003f04070 */
[----:B------:R-:W-:Y:S02]  /*1b230*/  ISETP.NE.AND P3, PT, R5, 0x3, PT ;  /* 0x000000030500780c */ /* 0x000fe40003f65270 */
[----:B------:R-:W-:-:S09]  /*1b240*/  ISETP.GE.AND P2, PT, R21, UR4, PT ;  /* 0x0000000415007c0c */ /* 0x000fd2000bf46270 */
[----:B------:R-:W-:-:S04]  /*1b250*/  @P0 LOP3.LUT R23, R23, 0x8, RZ, 0xfc, !PT ;  /* 0x0000000817170812 */ /* 0x000fc800078efcff */
[----:B------:R-:W-:-:S04]  /*1b260*/  LOP3.LUT R23, R23, 0xffffffef, RZ, 0xc0, !PT ;  /* 0xffffffef17177812 */ /* 0x000fc800078ec0ff */
[----:B------:R-:W-:Y:S01]  /*1b270*/  @P3 LOP3.LUT R23, R23, 0x10, RZ, 0xfc, !PT ;  /* 0x0000001017173812 */ /* 0x000fe200078efcff */
[----:B------:R1:W-:Y:S03]  /*1b280*/  STL [R1+0x8], R8 ;  /* 0x0000080801007387 */ /* 0x0003e60000100800 */
[----:B------:R-:W-:Y:S02]  /*1b290*/  LOP3.LUT R23, R23, 0xfffffffb, RZ, 0xc0, !PT ;  /* 0xfffffffb17177812 */ /* 0x000fe400078ec0ff */
[----:B------:R-:W-:Y:S02]  /*1b2a0*/  ISETP.GE.AND P1, PT, R20, UR4, PT ;  /* 0x0000000414007c0c */ /* 0x000fe4000bf26270 */
[----:B------:R-:W-:Y:S02]  /*1b2b0*/  @P2 LOP3.LUT R23, R23, 0x4, RZ, 0xfc, !PT ;  /* 0x0000000417172812 */ /* 0x000fe400078efcff */
[----:B-1----:R-:W-:-:S02]  /*1b2c0*/  LOP3.LUT R8, R21, 0x80, RZ, 0xfc, !PT ;  /* 0x0000008015087812 */ /* 0x002fc400078efcff */
[----:B------:R-:W-:Y:S02]  /*1b2d0*/  LOP3.LUT R23, R23, 0xfffffffe, RZ, 0xc0, !PT ;  /* 0xfffffffe17177812 */ /* 0x000fe400078ec0ff */
[----:B------:R-:W-:Y:S02]  /*1b2e0*/  ISETP.GE.AND P0, PT, R8, UR4, PT ;  /* 0x0000000408007c0c */ /* 0x000fe4000bf06270 */
[----:B------:R-:W-:-:S04]  /*1b2f0*/  LOP3.LUT R23, R23, 0xfffffffd, RZ, 0xc0, !PT ;  /* 0xfffffffd17177812 */ /* 0x000fc800078ec0ff */
[----:B------:R-:W-:-:S07]  /*1b300*/  @P1 LOP3.LUT R23, R23, 0x2, RZ, 0xfc, !PT ;  /* 0x0000000217171812 */ /* 0x000fce00078efcff */
[----:B------:R-:W-:Y:S01]  /*1b310*/  @P0 LOP3.LUT R23, R23, 0x1, RZ, 0xfc, !PT ;  /* 0x0000000117170812 */ /* 0x000fe200078efcff */
[----:B0-----:R-:W-:Y:S06]  /*1b320*/  BRA.DIV UR5, `(.L_x_723) ;  /* 0x0000004e05007947 */ /* 0x001fec000b800000 */
.L_x_840:
[----:B------:R-:W-:Y:S01]  /*1b330*/  SHF.R.S32.HI R34, RZ, 0x1f, R18 ;  /* 0x0000001fff227819 */ /* 0x000fe20000011412 */
[----:B------:R-:W-:Y:S06]  /*1b340*/  @!P3 BRA `(.L_x_724) ;  /* 0x000000000004b947 */ /* 0x000fec0003800000 */
[----:B------:R-:W-:Y:S01]  /*1b350*/  BPT.TRAP 0x1 ;  /* 0x000000040000795c */ /* 0x000fe20000300000 */
.L_x_724:
[----:B------:R-:W-:Y:S01]  /*1b360*/  SHF.R.S32.HI R5, RZ, 0x1f, R0 ;  /* 0x0000001fff057819 */ /* 0x000fe20000011400 */
[----:B------:R-:W-:Y:S01]  /*1b370*/  ULDC.64 UR4, c[0x0][0x328] ;  /* 0x0000ca0000047ab9 */ /* 0x000fe20000000a00 */
[----:B------:R-:W-:Y:S01]  /*1b380*/  BSSY B0, `(.L_x_725) ;  /* 0x0000017000007945 */ /* 0x000fe20003800000 */
[----:B------:R-:W-:-:S04]  /*1b390*/  IMAD.WIDE.U32 R2, R0, UR4, RZ ;  /* 0x0000000400027c25 */ /* 0x000fc8000f8e00ff */
[----:B------:R-:W-:-:S04]  /*1b3a0*/  IMAD R6, R5, UR4, RZ ;  /* 0x0000000405067c24 */ /* 0x000fc8000f8e02ff */
[----:B------:R-:W-:Y:S01]  /*1b3b0*/  IMAD R6, R0, UR5, R6 ;  /* 0x0000000500067c24 */ /* 0x000fe2000f8e0206 */
[----:B------:R-:W-:-:S04]  /*1b3c0*/  ULDC.64 UR4, c[0x0][0x338] ;  /* 0x0000ce0000047ab9 */ /* 0x000fc80000000a00 */
[----:B------:R-:W-:Y:S02]  /*1b3d0*/  IADD3 R3, R3, R6, RZ ;  /* 0x0000000603037210 */ /* 0x000fe40007ffe0ff */
        /* <DEDUP_REMOVED lines=10> */
[----:B------:R-:W-:Y:S02]  /*1b480*/  LEA R24, P0, R2, UR4, 0x1 ;  /* 0x0000000402187c11 */ /* 0x000fe4000f8008ff */
[----:B------:R-:W-:-:S04]  /*1b490*/  IADD3 R7, R3, R7, RZ ;  /* 0x0000000703077210 */ /* 0x000fc80007ffe0ff */
[----:B------:R-:W-:Y:S01]  /*1b4a0*/  LEA.HI.X R25, R2, UR5, R7, 0x1, P0 ;  /* 0x0000000502197c11 */ /* 0x000fe200080f0c07 */
[----:B------:R-:W-:Y:S01]  /*1b4b0*/  IMAD R7, R28, 0x8, R22 ;  /* 0x000000081c077824 */ /* 0x000fe200078e0216 */
[----:B------:R-:W-:-:S04]  /*1b4c0*/  SHF.L.U32 R2, R29, 0x1f, RZ ;  /* 0x0000001f1d027819 */ /* 0x000fc800000006ff */
[----:B------:R-:W0:Y:S02]  /*1b4d0*/  SYNCS.PHASECHK.TRANS64.TRYWAIT P0, [R7+URZ+0x2a840], R2 ;  /* 0x02a84002070075a7 */ /* 0x000e24000800017f */
[----:B0-----:R-:W-:Y:S05]  /*1b4e0*/  @!P0 BRA `(.L_x_726) ;  /* 0x0000004800c48947 */ /* 0x001fea0003800000 */
.L_x_841:
[----:B------:R-:W-:Y:S05]  /*1b4f0*/  BSYNC B0 ;  /* 0x0000000000007941 */ /* 0x000fea0003800000 */
.L_x_725:
[----:B------:R-:W2:Y:S01]  /*1b500*/  LDL R9, [R1] ;  /* 0x0000000001097983 */ /* 0x000ea20000100800 */
[----:B------:R-:W-:Y:S01]  /*1b510*/  ULDC.64 UR4, c[0x0][0x300] ;  /* 0x0000c00000047ab9 */ /* 0x000fe20000000a00 */
[----:B------:R-:W-:Y:S01]  /*1b520*/  LOP3.LUT P4, RZ, R23, 0x4, RZ, 0xc0, !PT ;  /* 0x0000000417ff7812 */ /* 0x000fe2000788c0ff */
[----:B------:R-:W-:Y:S01]  /*1b530*/  IMAD R5, R5, UR4, RZ ;  /* 0x0000000405057c24 */ /* 0x000fe2000f8e02ff */
[----:B------:R-:W1:Y:S01]  /*1b540*/  S2R R8, SR_TID.X ;  /* 0x0000000000087919 */ /* 0x000e620000002100 */
[C---:B0-----:R-:W-:Y:S01]  /*1b550*/  IMAD.WIDE.U32 R2, R0.reuse, UR4, RZ ;  /* 0x0000000400027c25 */ /* 0x041fe2000f8e00ff */
[C---:B------:R-:W-:Y:S02]  /*1b560*/  LOP3.LUT P3, RZ, R23.reuse, 0x2, RZ, 0xc0, !PT ;  /* 0x0000000217ff7812 */ /* 0x040fe4000786c0ff */
[----:B------:R-:W-:Y:S01]  /*1b570*/  LOP3.LUT P2, RZ, R23, 0x1, RZ, 0xc0, !PT ;  /* 0x0000000117ff7812 */ /* 0x000fe2000784c0ff */
[----:B------:R-:W-:Y:S01]  /*1b580*/  IMAD R5, R0, UR5, R5 ;  /* 0x0000000500057c24 */ /* 0x000fe2000f8e0205 */
[----:B------:R-:W-:-:S02]  /*1b590*/  ULDC.64 UR4, c[0x0][0x310] ;  /* 0x0000c40000047ab9 */ /* 0x000fc40000000a00 */
[----:B------:R-:W-:Y:S02]  /*1b5a0*/  IMAD R6, R6, UR4, RZ ;  /* 0x0000000406067c24 */ /* 0x000fe4000f8e02ff */
[----:B------:R-:W-:Y:S01]  /*1b5b0*/  IADD3 R3, R3, R5, RZ ;  /* 0x0000000503037210 */ /* 0x000fe20007ffe0ff */
[----:B------:R-:W-:Y:S02]  /*1b5c0*/  IMAD R5, R28, 0x4800, R36 ;  /* 0x000048001c057824 */ /* 0x000fe400078e0224 */
        /* <DEDUP_REMOVED lines=10> */
[----:B-1----:R-:W-:Y:S02]  /*1b670*/  LOP3.LUT R8, R8, 0x7f, RZ, 0xc0, !PT ;  /* 0x0000007f08087812 */ /* 0x002fe400078ec0ff */
[----:B------:R-:W-:Y:S02]  /*1b680*/  IADD3 R0, R3, R0, RZ ;  /* 0x0000000003007210 */ /* 0x000fe40007ffe0ff */
[----:B------:R-:W-:Y:S02]  /*1b690*/  SHF.R.U32.HI R8, RZ, 0x3, R8 ;  /* 0x00000003ff087819 */ /* 0x000fe40000011608 */
[----:B------:R-:W-:Y:S01]  /*1b6a0*/  LEA.HI.X R0, R2, UR5, R0, 0x1, P0 ;  /* 0x0000000502007c11 */ /* 0x000fe200080f0c00 */
[----:B--2---:R-:W-:-:S02]  /*1b6b0*/  IMAD R6, R27, -0x60, R9 ;  /* 0xffffffa01b067824 */ /* 0x004fc400078e0209 */
[----:B------:R-:W0:Y:S02]  /*1b6c0*/  S2R R9, SR_TID.X ;  /* 0x0000000000097919 */ /* 0x000e240000002100 */
[----:B------:R-:W-:-:S05]  /*1b6d0*/  IMAD.IADD R6, R6, 0x1, -R8 ;  /* 0x0000000106067824 */ /* 0x000fca00078e0a08 */
[----:B------:R-:W-:Y:S02]  /*1b6e0*/  ISETP.GE.AND P0, PT, R6, 0x1, PT ;  /* 0x000000010600780c */ /* 0x000fe40003f06270 */
[----:B0-----:R-:W-:-:S04]  /*1b6f0*/  SHF.L.U32 R9, R9, 0x3, RZ ;  /* 0x0000000309097819 */ /* 0x001fc800000006ff */
[----:B------:R-:W-:Y:S01]  /*1b700*/  LOP3.LUT R9, R9, 0x38, RZ, 0xc0, !PT ;  /* 0x0000003809097812 */ /* 0x000fe200078ec0ff */
[----:B------:R-:W-:Y:S06]  /*1b710*/  BRA.DIV UR4, `(.L_x_727) ;  /* 0x0000004a044c7947 */ /* 0x000fec000b800000 */
[----:B------:R-:W0:Y:S01]  /*1b720*/  SHFL.IDX PT, R3, R4, RZ, 0x181f ;  /* 0x00181fff04037589 */ /* 0x000e2200000e0000 */
[----:B------:R-:W-:-:S03]  /*1b730*/  @P0 LEA R8, R5, R22, 0x1 ;  /* 0x0000001605080211 */ /* 0x000fc600078e08ff */
        /* <DEDUP_REMOVED lines=12> */
[----:B------:R-:W-:-:S03]  /*1b800*/  @P1 LEA R8, R5, R22, 0x1 ;  /* 0x0000001605081211 */ /* 0x000fc600078e08ff */
        /* <DEDUP_REMOVED lines=11> */
[----:B------:R-:W-:Y:S01]  /*1b8c0*/  @P1 LEA R8, R5, R22, 0x1 ;  /* 0x0000001605081211 */ /* 0x000fe200078e08ff */
        /* <DEDUP_REMOVED lines=35> */
.L_x_855:
[----:B------:R-:W-:-:S13]  /*1bb00*/  ISETP.GE.AND P0, PT, R6, 0x51, PT ;  /* 0x000000510600780c */ /* 0x000fda0003f06270 */
[----:B-1----:R-:W-:Y:S02]  /*1bb10*/  @P0 LEA R2, P1, R9, R2, 0x1 ;  /* 0x0000000209020211 */ /* 0x002fe400078208ff */
[----:B------:R-:W-:-:S03]  /*1bb20*/  @P0 LEA R5, R5, R22, 0x1 ;  /* 0x0000001605050211 */ /* 0x000fc600078e08ff */
[----:B------:R-:W-:-:S05]  /*1bb30*/  @P0 IMAD.X R3, RZ, RZ, R0, P1 ;  /* 0x000000ffff030224 */ /* 0x000fca00008e0600 */
        /* <DEDUP_REMOVED lines=8> */
.L_x_728:
        /* <DEDUP_REMOVED lines=10> */
.L_x_729:
[----:B-1----:R1:W5:Y:S01]  /*1bc60*/  LDL.LU R3, [R1+0x14] ;  /* 0x0000140001037983 */ /* 0x0023620000300800 */
[----:B------:R1:W-:Y:S02]  /*1bc70*/  SYNCS.ARRIVE.TRANS64.A1T0 RZ, [R7+URZ+0x2a830], RZ ;  /* 0x02a830ff07ff79a7 */ /* 0x0003e4000810003f */
[----:B------:R-:W-:Y:S05]  /*1bc80*/  WARPSYNC.ALL ;  /* 0x0000000000007948 */ /* 0x000fea0003800000 */
[----:B------:R-:W-:Y:S01]  /*1bc90*/  ULDC.64 UR6, c[0x0][0xa00] ;  /* 0x0002800000067ab9 */ /* 0x000fe20000000a00 */
[----:B------:R-:W-:Y:S01]  /*1bca0*/  ULDC.64 UR4, c[0x0][0x298] ;  /* 0x0000a60000047ab9 */ /* 0x000fe20000000a00 */
[----:B------:R-:W-:Y:S01]  /*1bcb0*/  BAR.SYNC.DEFER_BLOCKING 0x8, 0x180 ;  /* 0x0206000000007b1d */ /* 0x000fe20000010000 */
[----:B------:R-:W-:Y:S01]  /*1bcc0*/  ISETP.NE.U32.AND P0, PT, RZ, UR6, PT ;  /* 0x00000006ff007c0c */ /* 0x000fe2000bf05070 */
[----:B0-----:R-:W-:Y:S01]  /*1bcd0*/  IMAD.WIDE.U32 R4, R35, UR4, RZ ;  /* 0x0000000423047c25 */ /* 0x001fe2000f8e00ff */
[----:B------:R-:W-:-:S02]  /*1bce0*/  SHF.R.S32.HI R0, RZ, 0x1f, R35 ;  /* 0x0000001fff007819 */ /* 0x000fc40000011423 */
[----:B------:R-:W-:Y:S01]  /*1bcf0*/  ISETP.NE.AND.EX P0, PT, RZ, UR7, PT, P0 ;  /* 0x00000007ff007c0c */ /* 0x000fe2000bf05300 */
[----:B------:R-:W-:Y:S01]  /*1bd00*/  VIADD R2, R22, 0xc400 ;  /* 0x0000c40016027836 */ /* 0x000fe20000000000 */
[----:B------:R-:W-:Y:S01]  /*1bd10*/  BSSY B6, `(.L_x_730) ;  /* 0x000001a000067945 */ /* 0x000fe20003800000 */
[----:B------:R-:W-:Y:S01]  /*1bd20*/  IMAD R0, R0, UR4, RZ ;  /* 0x0000000400007c24 */ /* 0x000fe2000f8e02ff */
[----:B------:R-:W-:-:S03]  /*1bd30*/  SEL R32, R32, RZ, !P0 ;  /* 0x000000ff20207207 */ /* 0x000fc60004000000 */
[----:B------:R-:W-:-:S05]  /*1bd40*/  IMAD R0, R35, UR5, R0 ;  /* 0x0000000523007c24 */ /* 0x000fca000f8e0200 */
[----:B------:R-:W-:Y:S02]  /*1bd50*/  IADD3 R35, R5, R0, RZ ;  /* 0x0000000005237210 */ /* 0x000fe40007ffe0ff */
[----:B-----5:R-:W-:Y:S02]  /*1bd60*/  SEL R3, R3, RZ, !P0 ;  /* 0x000000ff03037207 */ /* 0x020fe40004000000 */
[----:B------:R-:W-:-:S03]  /*1bd70*/  LOP3.LUT P0, RZ, R2, 0x3ff, RZ, 0xc0, !PT ;  /* 0x000003ff02ff7812 */ /* 0x000fc6000780c0ff */
[----:B------:R0:W-:Y:S04]  /*1bd80*/  STL [R1+0x14], R3 ;  /* 0x0000140301007387 */ /* 0x0001e80000100800 */
[----:B------:R0:W-:Y:S06]  /*1bd90*/  STL.64 [R1+0x18], R4 ;  /* 0x0000180401007387 */ /* 0x0001ec0000100a00 */
[----:B------:R-:W-:Y:S05]  /*1bda0*/  @!P0 BRA `(.L_x_731) ;  /* 0x0000000000408947 */ /* 0x000fea0003800000 */
[----:B------:R-:W-:Y:S01]  /*1bdb0*/  MOV R2, 0x0 ;  /* 0x0000000000027802 */ /* 0x000fe20000000f00 */
[----:B------:R-:W-:Y:S01]  /*1bdc0*/  ULDC.64 UR4, c[0x4][0xf0] ;  /* 0x01003c0000047ab9 */ /* 0x000fe20000000a00 */
[----:B------:R-:W-:Y:S01]  /*1bdd0*/  ULDC.64 UR6, c[0x4][0xf8] ;  /* 0x01003e0000067ab9 */ /* 0x000fe20000000a00 */
[----:B------:R-:W-:Y:S01]  /*1bde0*/  ULDC.64 UR8, c[0x4][0x88] ;  /* 0x0100220000087ab9 */ /* 0x000fe20000000a00 */
[----:B0-----:R-:W-:Y:S01]  /*1bdf0*/  IMAD.U32 R4, RZ, RZ, UR4 ;  /* 0x00000004ff047e24 */ /* 0x001fe2000f8e00ff */
[----:B------:R-:W-:Y:S01]  /*1be00*/  MOV R5, UR5 ;  /* 0x0000000500057c02 */ /* 0x000fe20008000f00 */
[----:B------:R-:W0:Y:S01]  /*1be10*/  LDC.64 R2, c[0x4][R2] ;  /* 0x0100000002027b82 */ /* 0x000e220000000a00 */
[----:B------:R-:W-:Y:S01]  /*1be20*/  IMAD.U32 R6, RZ, RZ, UR6 ;  /* 0x00000006ff067e24 */ /* 0x000fe2000f8e00ff */
[----:B-1----:R-:W-:Y:S01]  /*1be30*/  MOV R7, UR7 ;  /* 0x0000000700077c02 */ /* 0x002fe20008000f00 */
[----:B------:R-:W-:Y:S01]  /*1be40*/  IMAD.U32 R10, RZ, RZ, UR8 ;  /* 0x00000008ff0a7e24 */ /* 0x000fe2000f8e00ff */
[----:B------:R-:W-:Y:S01]  /*1be50*/  MOV R11, UR9 ;  /* 0x00000009000b7c02 */ /* 0x000fe20008000f00 */
[----:B------:R-:W-:Y:S01]  /*1be60*/  IMAD.MOV.U32 R8, RZ, RZ, 0x70 ;  /* 0x00000070ff087424 */ /* 0x000fe200078e00ff */
[----:B------:R-:W-:Y:S01]  /*1be70*/  MOV R12, 0x1 ;  /* 0x00000001000c7802 */ /* 0x000fe20000000f00 */
[----:B------:R-:W-:-:S07]  /*1be80*/  IMAD.MOV.U32 R13, RZ, RZ, RZ ;  /* 0x000000ffff0d7224 */ /* 0x000fce00078e00ff */
[----:B------:R-:W-:-:S07]  /*1be90*/  LEPC R20, `(.L_x_731) ;  /* 0x000000001014794e */ /* 0x000fce0000000000 */
[----:B0-----:R-:W-:Y:S05]  /*1bea0*/  CALL.ABS.NOINC R2 ;  /* 0x0000000002007343 */ /* 0x001fea0003c00000 */
.L_x_731:
[----:B------:R-:W-:Y:S05]  /*1beb0*/  BSYNC B6 ;  /* 0x0000000000067941 */ /* 0x000fea0003800000 */
.L_x_730:
[----:B------:R-:W2:Y:S01]  /*1bec0*/  LDL.LU R20, [R1+0x14] ;  /* 0x0000140001147983 */ /* 0x000ea20000300800 */
[----:B------:R-:W-:Y:S01]  /*1bed0*/  ULDC.64 UR4, c[0x0][0x2d8] ;  /* 0x0000b60000047ab9 */ /* 0x000fe20000000a00 */
[----:B------:R-:W3:Y:S02]  /*1bee0*/  LDC R8, c[0x0][0x448] ;  /* 0x00011200ff087b82 */ /* 0x000ee40000000800 */
[----:B0-----:R-:W4:Y:S01]  /*1bef0*/  LDL.LU.64 R2, [R1+0x18] ;  /* 0x0000180001027983 */ /* 0x001f220000300a00 */
[----:B------:R-:W-:Y:S01]  /*1bf00*/  SHF.L.U32 R4, R17, 0x7, RZ ;  /* 0x0000000711047819 */ /* 0x000fe200000006ff */
[----:B------:R-:W-:Y:S02]  /*1bf10*/  IMAD R0, R34, UR4, RZ ;  /* 0x0000000422007c24 */ /* 0x000fe4000f8e02ff */
[----:B------:R0:W5:Y:S02]  /*1bf20*/  LDL R17, [R1+0x20] ;  /* 0x0000200001117983 */ /* 0x0001640000100800 */
[----:B------:R-:W-:Y:S01]  /*1bf30*/  IMAD R0, R18, UR5, R0 ;  /* 0x0000000512007c24 */ /* 0x000fe2000f8e0200 */
[----:B---3--:R-:W-:Y:S01]  /*1bf40*/  ISETP.NE.AND P0, PT, R8, 0x1, PT ;  /* 0x000000010800780c */ /* 0x008fe20003f05270 */
[----:B------:R-:W3:Y:S02]  /*1bf50*/  S2R R9, SR_TID.X ;  /* 0x0000000000097919 */ /* 0x000ee40000002100 */
[----:B---3--:R-:W-:-:S05]  /*1bf60*/  IMAD.SHL.U32 R9, R9, 0x8, RZ ;  /* 0x0000000809097824 */ /* 0x008fca00078e00ff */
[----:B------:R-:W-:Y:S02]  /*1bf70*/  LOP3.LUT R9, R9, 0x38, RZ, 0xc0, !PT ;  /* 0x0000003809097812 */ /* 0x000fe400078ec0ff */
[----:B----4-:R-:W-:-:S03]  /*1bf80*/  MOV R3, R35 ;  /* 0x0000002300037202 */ /* 0x010fc60000000f00 */
[----:B------:R-:W-:Y:S01]  /*1bf90*/  IMAD.WIDE.U32 R2, R18, UR4, R2 ;  /* 0x0000000412027c25 */ /* 0x000fe2000f8e0002 */
[----:B------:R-:W-:-:S03]  /*1bfa0*/  ULDC.64 UR4, c[0x0][0x2e0] ;  /* 0x0000b80000047ab9 */ /* 0x000fc60000000a00 */
[----:B--2---:R-:W-:Y:S02]  /*1bfb0*/  IMAD R5, R20, UR4, RZ ;  /* 0x0000000414057c24 */ /* 0x004fe4000f8e02ff */
[----:B------:R-:W2:Y:S01]  /*1bfc0*/  S2R R20, SR_TID.X ;  /* 0x0000000000147919 */ /* 0x000ea20000002100 */
[----:B------:R-:W-:Y:S02]  /*1bfd0*/  IMAD.IADD R3, R3, 0x1, R0 ;  /* 0x0000000103037824 */ /* 0x000fe400078e0200 */
[C---:B------:R-:W-:Y:S02]  /*1bfe0*/  IMAD R0, R32.reuse, UR5, R5 ;  /* 0x0000000520007c24 */ /* 0x040fe4000f8e0205 */
[----:B------:R-:W-:Y:S01]  /*1bff0*/  IMAD.WIDE.U32 R2, R32, UR4, R2 ;  /* 0x0000000420027c25 */ /* 0x000fe2000f8e0002 */
[----:B------:R-:W1:Y:S01]  /*1c000*/  @P0 LDC R5, c[0x0][0x44c] ;  /* 0x00011300ff050b82 */ /* 0x000e620000000800 */
[----:B------:R-:W-:-:S03]  /*1c010*/  ULDC.64 UR4, c[0x0][0x2d0] ;  /* 0x0000b40000047ab9 */ /* 0x000fc60000000a00 */
[----:B------:R-:W-:-:S04]  /*1c020*/  IADD3 R3, R3, R0, RZ ;  /* 0x0000000003037210 */ /* 0x000fc80007ffe0ff */
[----:B------:R-:W3:Y:S01]  /*1c030*/  @P0 LDC R0, c[0x0][0x450] ;  /* 0x00011400ff000b82 */ /* 0x000ee20000000800 */
[----:B--2---:R-:W-:-:S04]  /*1c040*/  LOP3.LUT R20, R20, 0x7f, RZ, 0xc0, !PT ;  /* 0x0000007f14147812 */ /* 0x004fc800078ec0ff */
[----:B------:R-:W-:Y:S02]  /*1c050*/  SHF.R.U32.HI R21, RZ, 0x3, R20 ;  /* 0x00000003ff157819 */ /* 0x000fe40000011614 */
[----:B------:R-:W2:Y:S02]  /*1c060*/  S2R R20, SR_TID.X ;  /* 0x0000000000147919 */ /* 0x000ea40000002100 */
[----:B--2---:R-:W-:-:S05]  /*1c070*/  IMAD.SHL.U32 R20, R20, 0x10, RZ ;  /* 0x0000001014147824 */ /* 0x004fca00078e00ff */
[----:B------:R-:W-:-:S04]  /*1c080*/  LOP3.LUT R20, R21, 0x70, R20, 0xf8, !PT ;  /* 0x0000007015147812 */ /* 0x000fc800078ef814 */
[----:B------:R-:W-:Y:S01]  /*1c090*/  LOP3.LUT R6, R20, R4, RZ, 0xfc, !PT ;  /* 0x0000000414067212 */ /* 0x000fe200078efcff */
[----:B------:R-:W2:Y:S04]  /*1c0a0*/  S2R R21, SR_TID.X ;  /* 0x0000000000157919 */ /* 0x000ea80000002100 */
[----:B-1----:R-:W-:-:S04]  /*1c0b0*/  @P0 IMAD.HI.U32 R7, R6, R5, RZ ;  /* 0x0000000506070227 */ /* 0x002fc800078e00ff */
[----:B------:R-:W-:Y:S01]  /*1c0c0*/  IMAD.MOV.U32 R5, RZ, RZ, R6 ;  /* 0x000000ffff057224 */ /* 0x000fe200078e0006 */
[----:B---3--:R-:W-:-:S04]  /*1c0d0*/  @P0 SHF.R.U32.HI R5, RZ, R0, R7 ;  /* 0x00000000ff050219 */ /* 0x008fc80000011607 */
[C---:B------:R-:W-:Y:S01]  /*1c0e0*/  IADD3 R0, -R5.reuse, RZ, RZ ;  /* 0x000000ff05007210 */ /* 0x040fe20007ffe1ff */
[----:B------:R-:W1:Y:S04]  /*1c0f0*/  S2R R20, SR_TID.X ;  /* 0x0000000000147919 */ /* 0x000e680000002100 */
        /* <DEDUP_REMOVED lines=9> */
[----:B--2---:R-:W-:Y:S01]  /*1c190*/  SHF.L.U32 R21, R21, 0x3, RZ ;  /* 0x0000000315157819 */ /* 0x004fe200000006ff */
[----:B------:R-:W-:-:S04]  /*1c1a0*/  IMAD.WIDE.U32 R2, R0, UR4, R2 ;  /* 0x0000000400027c25 */ /* 0x000fc8000f8e0002 */
[----:B------:R-:W-:Y:S01]  /*1c1b0*/  IMAD R5, R0, UR5, R5 ;  /* 0x0000000500057c24 */ /* 0x000fe2000f8e0205 */
[----:B------:R-:W-:Y:S01]  /*1c1c0*/  ULDC.64 UR4, c[0x0][0x280] ;  /* 0x0000a00000047ab9 */ /* 0x000fe20000000a00 */
[----:B------:R-:W-:Y:S02]  /*1c1d0*/  LOP3.LUT R21, R21, 0x38, RZ, 0xc0, !PT ;  /* 0x0000003815157812 */ /* 0x000fe400078ec0ff */
[----:B------:R-:W-:Y:S01]  /*1c1e0*/  LEA R0, P0, R2, UR4, 0x1 ;  /* 0x0000000402007c11 */ /* 0x000fe2000f8008ff */
[----:B------:R-:W-:Y:S01]  /*1c1f0*/  ULDC UR4, c[0x0][0x2b8] ;  /* 0x0000ae0000047ab9 */ /* 0x000fe20000000800 */
[----:B------:R-:W-:Y:S02]  /*1c200*/  IADD3 R5, R3, R5, RZ ;  /* 0x0000000503057210 */ /* 0x000fe40007ffe0ff */
[C---:B------:R-:W-:Y:S02]  /*1c210*/  LOP3.LUT R10, R21.reuse, 0x40, RZ, 0xfc, !PT ;  /* 0x00000040150a7812 */ /* 0x040fe400078efcff */
[----:B------:R-:W-:-:S02]  /*1c220*/  LOP3.LUT R11, R21, 0x80, RZ, 0xfc, !PT ;  /* 0x00000080150b7812 */ /* 0x000fc400078efcff */
[----:B------:R-:W-:Y:S01]  /*1c230*/  LEA.HI.X R5, R2, UR5, R5, 0x1, P0 ;  /* 0x0000000502057c11 */ /* 0x000fe200080f0c05 */
[----:B------:R-:W-:Y:S01]  /*1c240*/  UMOV UR5, 0xffffffff ;  /* 0xffffffff00057882 */ /* 0x000fe20000000000 */
[----:B-1----:R-:W-:Y:S02]  /*1c250*/  LOP3.LUT R20, R20, 0x7f, RZ, 0xc0, !PT ;  /* 0x0000007f14147812 */ /* 0x002fe400078ec0ff */
[----:B------:R-:W-:Y:S02]  /*1c260*/  ISETP.GE.AND P3, PT, R9, UR4, PT ;  /* 0x0000000409007c0c */ /* 0x000fe4000bf66270 */
[----:B------:R-:W-:Y:S02]  /*1c270*/  ISETP.GE.AND P2, PT, R10, UR4, PT ;  /* 0x000000040a007c0c */ /* 0x000fe4000bf46270 */
[----:B------:R-:W-:Y:S02]  /*1c280*/  ISETP.GE.AND P0, PT, R11, UR4, PT ;  /* 0x000000040b007c0c */ /* 0x000fe4000bf06270 */
[----:B------:R-:W-:Y:S01]  /*1c290*/  SHF.R.U32.HI R10, RZ, 0x3, R20 ;  /* 0x00000003ff0a7819 */ /* 0x000fe20000011614 */
[----:B0-----:R-:W-:Y:S10]  /*1c2a0*/  BRA.DIV UR5, `(.L_x_732) ;  /* 0x00000046059c7947 */ /* 0x001ff4000b800000 */
[----:B------:R-:W0:Y:S01]  /*1c2b0*/  SHFL.IDX PT, R3, R0, RZ, 0x181f ;  /* 0x00181fff00037589 */ /* 0x000e2200000e0000 */
[----:B-----5:R-:W-:Y:S02]  /*1c2c0*/  IMAD R6, R17, R8, RZ ;  /* 0x0000000811067224 */ /* 0x020fe400078e02ff */
[----:B------:R-:W-:Y:S01]  /*1c2d0*/  IMAD.IADD R4, R10, 0x1, R4 ;  /* 0x000000010a047824 */ /* 0x000fe200078e0204 */
[----:B------:R-:W1:Y:S04]  /*1c2e0*/  SHFL.IDX PT, R2, R5, RZ, 0x181f ;  /* 0x00181fff05027589 */ /* 0x000e6800000e0000 */
[----:B------:R-:W-:Y:S01]  /*1c2f0*/  ISETP.GE.AND P1, PT, R4, R6, PT ;  /* 0x000000060400720c */ /* 0x000fe20003f26270 */
[----:B------:R-:W-:-:S12]  /*1c300*/  SHFL.IDX PT, R14, R0, 0x7, 0x181f ;  /* 0x00f81f00000e7f89 */ /* 0x000fd800000e0000 */
[----:B0-----:R-:W-:-:S04]  /*1c310*/  @!P1 LEA R7, P4, R9, R3, 0x1 ;  /* 0x0000000309079211 */ /* 0x001fc800078808ff */
[----:B-1----:R-:W-:Y:S01]  /*1c320*/  @!P1 IADD3.X R3, RZ, R2, RZ, P4, !PT ;  /* 0x00000002ff039210 */ /* 0x002fe200027fe4ff */
        /* <DEDUP_REMOVED lines=9> */
[----:B-1----:R-:W-:Y:S01]  /*1c3c0*/  @!P1 IMAD.X R8, RZ, RZ, R2, P4 ;  /* 0x000000ffff089224 */ /* 0x002fe200020e0602 */
[----:B------:R-:W-:Y:S02]  /*1c3d0*/  @!P1 MOV R2, R7 ;  /* 0x0000000700029202 */ /* 0x000fe40000000f00 */
        /* <DEDUP_REMOVED lines=54> */
[----:B-1----:R-:W-:Y:S01]  /*1c740*/  @!P1 IMAD.X R8, RZ, RZ, R2, P4 ;  /* 0x000000ffff089224 */ /* 0x002fe200020e0602 */
[----:B------:R-:W-:-:S03]  /*1c750*/  @!P1 MOV R2, R7 ;  /* 0x0000000700029202 */ /* 0x000fc60000000f00 */
[----:B------:R-:W-:-:S05]  /*1c760*/  @!P1 IMAD.MOV.U32 R3, RZ, RZ, R8 ;  /* 0x000000ffff039224 */ /* 0x000fca00078e0008 */
[----:B------:R0:W-:Y:S04]  /*1c770*/  @!P1 LDGSTS.E.BYPASS.LTC128B.128 [R37+0xf400], desc[UR60][R2.64], !P3 ;  /* 0x0f40000002259fae */ /* 0x0001e8000d901d7c */
[----:B------:R0:W-:Y:S04]  /*1c780*/  @!P1 LDGSTS.E.BYPASS.LTC128B.128 [R37+0x13400], desc[UR60][R2.64+0x80], !P2 ;  /* 0x1340008002259fae */ /* 0x0001e8000d101d7c */
[----:B--2---:R0:W-:Y:S02]  /*1c790*/  @!P1 LDGSTS.E.BYPASS.LTC128B.128 [R37+0x17400], desc[UR60][R2.64+0x100], !P0 ;  /* 0x1740010002259fae */ /* 0x0041e4000c101d7c */
.L_x_872:
        /* <DEDUP_REMOVED lines=12> */
.L_x_734:
[----:B------:R-:W-:Y:S05]  /*1c860*/  BSYNC B0 ;  /* 0x0000000000007941 */ /* 0x000fea0003800000 */
.L_x_733:
[----:B------:R-:W-:Y:S01]  /*1c870*/  NOP ;  /* 0x0000000000007918 */ /* 0x000fe20000000000 */
[----:B------:R-:W-:-:S13]  /*1c880*/  PLOP3.LUT P0, PT, PT, PT, PT, 0x80, 0x0 ;  /* 0x000000000000781c */ /* 0x000fda0003f0f070 */
.L_x_735:
[----:B------:R-:W-:Y:S02]  /*1c890*/  PLOP3.LUT P1, PT, P1, P0, PT, 0xa2, 0x0 ;  /* 0x000000000000781c */ /* 0x000fe40000f21472 */
[----:B------:R-:W-:-:S08]  /*1c8a0*/  @P0 R2UR P1, UR4, R22 ;  /* 0x00000000160402ca */ /* 0x000fd00000020000 */
[----:B------:R-:W-:-:S05]  /*1c8b0*/  @P0 PLOP3.LUT P0, PT, P1, PT, PT, 0x80, 0x0 ;  /* 0x000000000000081c */ /* 0x000fca0000f0f070 */
[----:B------:R-:W-:Y:S01]  /*1c8c0*/  @!P1 SYNCS.ARRIVE.TRANS64.RED.A0T1 RZ, [UR4+0x2a800], RZ ;  /* 0x02a800ffffff99a7 */ /* 0x000fe20008200404 */
[----:B------:R-:W-:Y:S07]  /*1c8d0*/  @!P1 ARRIVES.LDGSTSBAR.64.TRANSCNT [UR4+0x2a800] ;  /* 0x02a80000ff0099b0 */ /* 0x000fee0008000a84 */
[----:B------:R-:W-:Y:S05]  /*1c8e0*/  @P0 BRA.U.ANY `(.L_x_735) ;  /* 0xfffffffd00e80947 */ /* 0x000fea000393ffff */
[----:B0-----:R-:W2:Y:S02]  /*1c8f0*/  LDL.LU R2, [R1+0x28] ;  /* 0x0000280001027983 */ /* 0x001ea40000300800 */
[----:B--2---:R-:W-:-:S04]  /*1c900*/  IADD3 R2, R2, 0x1, RZ ;  /* 0x0000000102027810 */ /* 0x004fc80007ffe0ff */
[----:B------:R-:W-:Y:S01]  /*1c910*/  LEA.HI R0, R2, R2, RZ, 0x1 ;  /* 0x0000000202007211 */ /* 0x000fe200078f08ff */
[----:B------:R0:W-:Y:S03]  /*1c920*/  STL [R1+0x28], R2 ;  /* 0x0000280201007387 */ /* 0x0001e60000100800 */
        /* <DEDUP_REMOVED lines=8> */
.L_x_873:
[----:B------:R-:W-:Y:S05]  /*1c9b0*/  BSYNC B0 ;  /* 0x0000000000007941 */ /* 0x000fea0003800000 */
.L_x_736:
[----:B------:R-:W2:Y:S01]  /*1c9c0*/  LDL R0, [R1] ;  /* 0x0000000001007983 */ /* 0x000ea20000100800 */
[----:B------:R-:W-:Y:S01]  /*1c9d0*/  BSSY B0, `(.L_x_738) ;  /* 0x00000fe000007945 */ /* 0x000fe20003800000 */
[----:B--2---:R-:W-:-:S13]  /*1c9e0*/  ISETP.GE.AND P0, PT, R0, 0x61, PT ;  /* 0x000000610000780c */ /* 0x004fda0003f06270 */
[----:B------:R-:W-:Y:S05]  /*1c9f0*/  @!P0 BRA `(.L_x_739) ;  /* 0x0000000c00ec8947 */ /* 0x000fea0003800000 */
[----:B------:R-:W2:Y:S01]  /*1ca00*/  LDL.LU R0, [R1+0x24] ;  /* 0x0000240001007983 */ /* 0x000ea20000300800 */
[----:B------:R-:W-:Y:S01]  /*1ca10*/  IMAD.MOV.U32 R17, RZ, RZ, R29 ;  /* 0x000000ffff117224 */ /* 0x000fe200078e001d */
[----:B------:R-:W-:Y:S01]  /*1ca20*/  MOV R10, R28 ;  /* 0x0000001c000a7202 */ /* 0x000fe20000000f00 */
[----:B------:R-:W-:Y:S01]  /*1ca30*/  IMAD.MOV.U32 R32, RZ, RZ, R27 ;  /* 0x000000ffff207224 */ /* 0x000fe200078e001b */
[----:B--2---:R-:W-:-:S07]  /*1ca40*/  IADD3 R0, R0, -0x2, RZ ;  /* 0xfffffffe00007810 */ /* 0x004fce0007ffe0ff */
.L_x_752:
[----:B------:R-:W2:Y:S01]  /*1ca50*/  LDL R2, [R1+0x4] ;  /* 0x0000040001027983 */ /* 0x000ea20000100800 */
[----:B------:R-:W1:Y:S03]  /*1ca60*/  LDC R7, c[0x0][0x430] ;  /* 0x00010c00ff077b82 */ /* 0x000e660000000800 */
[----:B------:R-:W3:Y:S01]  /*1ca70*/  LDL R8, [R1+0x8] ;  /* 0x0000080001087983 */ /* 0x000ee20000100800 */
[----:B0-----:R-:W0:Y:S01]  /*1ca80*/  S2R R3, SR_TID.X ;  /* 0x0000000000037919 */ /* 0x001e220000002100 */
[----:B------:R-:W4:Y:S01]  /*1ca90*/  S2R R9, SR_TID.X ;  /* 0x0000000000097919 */ /* 0x000f220000002100 */
[----:B-1----:R-:W-:-:S13]  /*1caa0*/  ISETP.NE.AND P0, PT, R7, 0x1, PT ;  /* 0x000000010700780c */ /* 0x002fda0003f05270 */
[----:B------:R-:W1:Y:S01]  /*1cab0*/  @P0 LDC R5, c[0x0][0x434] ;  /* 0x00010d00ff050b82 */ /* 0x000e620000000800 */
[----:B0-----:R-:W-:-:S04]  /*1cac0*/  LOP3.LUT R3, R3, 0x7f, RZ, 0xc0, !PT ;  /* 0x0000007f03037812 */ /* 0x001fc800078ec0ff */
[----:B------:R-:W-:Y:S02]  /*1cad0*/  SHF.R.U32.HI R3, RZ, 0x3, R3 ;  /* 0x00000003ff037819 */ /* 0x000fe40000011603 */
[----:B----4-:R-:W-:-:S04]  /*1cae0*/  SHF.L.U32 R9, R9, 0x4, RZ ;  /* 0x0000000409097819 */ /* 0x010fc800000006ff */
[----:B------:R-:W-:Y:S02]  /*1caf0*/  LOP3.LUT R9, R3, 0x70, R9, 0xf8, !PT ;  /* 0x0000007003097812 */ /* 0x000fe400078ef809 */
[----:B------:R-:W0:Y:S02]  /*1cb00*/  @P0 LDC R3, c[0x0][0x438] ;  /* 0x00010e00ff030b82 */ /* 0x000e240000000800 */
[----:B------:R-:W-:Y:S01]  /*1cb10*/  ISETP.GT.U32.AND P2, PT, R9, 0x5f, PT ;  /* 0x0000005f0900780c */ /* 0x000fe20003f44070 */
[----:B--2---:R-:W-:-:S04]  /*1cb20*/  IMAD R4, R0, 0x60, R2 ;  /* 0x0000006000047824 */ /* 0x004fc800078e0202 */
[----:B------:R-:W-:-:S04]  /*1cb30*/  IMAD.IADD R4, R9, 0x1, R4 ;  /* 0x0000000109047824 */ /* 0x000fc800078e0204 */
[----:B-1----:R-:W-:Y:S01]  /*1cb40*/  @P0 IMAD.HI.U32 R6, R4, R5, RZ ;  /* 0x0000000504060227 */ /* 0x002fe200078e00ff */
[----:B------:R-:W-:-:S04]  /*1cb50*/  MOV R2, R4 ;  /* 0x0000000400027202 */ /* 0x000fc80000000f00 */
[----:B0-----:R-:W-:-:S05]  /*1cb60*/  @P0 SHF.R.U32.HI R2, RZ, R3, R6 ;  /* 0x00000003ff020219 */ /* 0x001fca0000011606 */
[----:B------:R-:W-:-:S04]  /*1cb70*/  IMAD.MOV R3, RZ, RZ, -R2 ;  /* 0x000000ffff037224 */ /* 0x000fc800078e0a02 */
[----:B------:R-:W-:Y:S02]  /*1cb80*/  IMAD R7, R7, R3, R4 ;  /* 0x0000000307077224 */ /* 0x000fe400078e0204 */
[----:B------:R-:W0:Y:S01]  /*1cb90*/  @!P2 LDC.64 R4, c[0x0][0x428] ;  /* 0x00010a00ff04ab82 */ /* 0x000e220000000a00 */
[----:B------:R-:W-:-:S03]  /*1cba0*/  @!P2 SHF.R.S32.HI R3, RZ, 0x1f, R2 ;  /* 0x0000001fff03a819 */ /* 0x000fc60000011402 */
[----:B0-----:R-:W-:-:S04]  /*1cbb0*/  @!P2 IMAD.WIDE.U32 R2, R33, R4, R2 ;  /* 0x000000042102a225 */ /* 0x001fc800078e0002 */
[----:B---3--:R-:W-:-:S04]  /*1cbc0*/  @!P2 IMAD R4, R8, R4, RZ ;  /* 0x000000040804a224 */ /* 0x008fc800078e02ff */
[----:B------:R-:W-:Y:S02]  /*1cbd0*/  @!P2 IMAD R9, R33, R5, R4 ;  /* 0x000000052109a224 */ /* 0x000fe400078e0204 */
[----:B------:R-:W0:Y:S03]  /*1cbe0*/  @!P2 LDC.64 R4, c[0x0][0x418] ;  /* 0x00010600ff04ab82 */ /* 0x000e260000000a00 */
[----:B------:R-:W-:Y:S01]  /*1cbf0*/  @!P2 IADD3 R3, R9, R3, RZ ;  /* 0x000000030903a210 */ /* 0x000fe20007ffe0ff */
[----:B------:R-:W-:Y:S01]  /*1cc00*/  IMAD.MOV.U32 R6, RZ, RZ, RZ ;  /* 0x000000ffff067224 */ /* 0x000fe200078e00ff */
[----:B0-----:R-:W-:-:S04]  /*1cc10*/  @!P2 LEA R4, P0, R2, R4, 0x2 ;  /* 0x000000040204a211 */ /* 0x001fc800078010ff */
[----:B------:R-:W-:-:S05]  /*1cc20*/  @!P2 LEA.HI.X R5, R2, R5, R3, 0x2, P0 ;  /* 0x000000050205a211 */ /* 0x000fca00000f1403 */
[----:B------:R0:W5:Y:S01]  /*1cc30*/  @!P2 LDG.E R6, desc[UR60][R4.64] ;  /* 0x0000003c0406a981 */ /* 0x000162000c1e1900 */
[----:B------:R-:W-:Y:S02]  /*1cc40*/  LOP3.LUT P1, RZ, R23, 0x10, RZ, 0xc0, !PT ;  /* 0x0000001017ff7812 */ /* 0x000fe4000782c0ff */
[----:B------:R-:W-:-:S04]  /*1cc50*/  IADD3 R28, R10, 0x1, RZ ;  /* 0x000000010a1c7810 */ /* 0x000fc80007ffe0ff */
[C---:B------:R-:W-:Y:S01]  /*1cc60*/  ISETP.NE.AND P0, PT, R28.reuse, 0x2, PT ;  /* 0x000000021c00780c */ /* 0x040fe20003f05270 */
[----:B------:R-:W-:Y:S05]  /*1cc70*/  YIELD ;  /* 0x0000000000007946 */ /* 0x000fea0003800000 */
[----:B------:R-:W-:Y:S01]  /*1cc80*/  SEL R2, RZ, 0x1, P0 ;  /* 0x00000001ff027807 */ /* 0x000fe20000000000 */
[----:B------:R-:W-:Y:S01]  /*1cc90*/  IMAD.MOV.U32 R27, RZ, RZ, R0 ;  /* 0x000000ffff1b7224 */ /* 0x000fe200078e0000 */
[----:B------:R-:W-:Y:S02]  /*1cca0*/  SEL R28, R28, RZ, P0 ;  /* 0x000000ff1c1c7207 */ /* 0x000fe40000000000 */
[----:B------:R-:W-:Y:S01]  /*1ccb0*/  LOP3.LUT R29, R17, R2, RZ, 0x3c, !PT ;  /* 0x00000002111d7212 */ /* 0x000fe200078e3cff */
[----:B0-----:R-:W-:Y:S06]  /*1ccc0*/  @!P1 BRA `(.L_x_740) ;  /* 0x0000000000049947 */ /* 0x001fec0003800000 */
[----:B------:R-:W-:Y:S01]  /*1ccd0*/  BPT.TRAP 0x1 ;  /* 0x000000040000795c */ /* 0x000fe20000300000 */
.L_x_740:
[----:B------:R-:W-:Y:S01]  /*1cce0*/  LEA R5, R28, R22, 0x3 ;  /* 0x000000161c057211 */ /* 0x000fe200078e18ff */
[----:B------:R-:W-:Y:S01]  /*1ccf0*/  BSSY B1, `(.L_x_741) ;  /* 0x0000004000017945 */ /* 0x000fe20003800000 */
[----:B------:R-:W-:-:S04]  /*1cd00*/  SHF.L.U32 R0, R29, 0x1f, RZ ;  /* 0x0000001f1d007819 */ /* 0x000fc800000006ff */
[----:B------:R-:W0:Y:S02]  /*1cd10*/  SYNCS.PHASECHK.TRANS64.TRYWAIT P0, [R5+URZ+0x2a840], R0 ;  /* 0x02a84000050075a7 */ /* 0x000e24000800017f */
[----:B0-----:R-:W-:Y:S05]  /*1cd20*/  @!P0 BRA `(.L_x_742) ;  /* 0x0000004400c88947 */ /* 0x001fea0003800000 */
.L_x_874:
[----:B------:R-:W-:Y:S05]  /*1cd30*/  BSYNC B1 ;  /* 0x0000000000017941 */ /* 0x000fea0003800000 */
.L_x_741:
[----:B------:R-:W-:Y:S01]  /*1cd40*/  SHF.R.S32.HI R20, RZ, 0x1f, R7 ;  /* 0x0000001fff147819 */ /* 0x000fe20000011407 */
[----:B------:R-:W-:Y:S01]  /*1cd50*/  ULDC.64 UR4, c[0x0][0x300] ;  /* 0x0000c00000047ab9 */ /* 0x000fe20000000a00 */
[----:B-----5:R-:W-:Y:S01]  /*1cd60*/  SHF.R.S32.HI R21, RZ, 0x1f, R6 ;  /* 0x0000001fff157819 */ /* 0x020fe20000011406 */
[----:B------:R-:W-:Y:S01]  /*1cd70*/  IMAD.WIDE.U32 R2, R7, UR4, RZ ;  /* 0x0000000407027c25 */ /* 0x000fe2000f8e00ff */
[C---:B------:R-:W-:Y:S02]  /*1cd80*/  LOP3.LUT P3, RZ, R23.reuse, 0x4, RZ, 0xc0, !PT ;  /* 0x0000000417ff7812 */ /* 0x040fe4000786c0ff */
[C---:B------:R-:W-:Y:S01]  /*1cd90*/  LOP3.LUT P2, RZ, R23.reuse, 0x2, RZ, 0xc0, !PT ;  /* 0x0000000217ff7812 */ /* 0x040fe2000784c0ff */
[----:B0-----:R-:W-:Y:S01]  /*1cda0*/  IMAD R0, R20, UR4, RZ ;  /* 0x0000000414007c24 */ /* 0x001fe2000f8e02ff */
        /* <DEDUP_REMOVED lines=8> */
[----:B------:R-:W-:-:S04]  /*1ce30*/  ULDC.64 UR4, c[0x0][0x308] ;  /* 0x0000c20000047ab9 */ /* 0x000fc80000000a00 */
        /* <DEDUP_REMOVED lines=10> */
[----:B------:R-:W0:Y:S01]  /*1cee0*/  S2R R11, SR_TID.X ;  /* 0x00000000000b7919 */ /* 0x000e220000002100 */
[----:B------:R-:W-:Y:S01]  /*1cef0*/  IMAD R4, R4, 0x2, R22 ;  /* 0x0000000204047824 */ /* 0x000fe200078e0216 */
[----:B------:R-:W1:Y:S04]  /*1cf00*/  SHFL.IDX PT, R2, R9, RZ, 0x181f ;  /* 0x00181fff09027589 */ /* 0x000e6800000e0000 */
[----:B------:R-:W2:Y:S04]  /*1cf10*/  SHFL.IDX PT, R3, R8, RZ, 0x181f ;  /* 0x00181fff08037589 */ /* 0x000ea800000e0000 */
[----:B------:R-:W-:Y:S01]  /*1cf20*/  SHFL.IDX PT, R35, R8, 0x2, 0x181f ;  /* 0x00581f0008237f89 */ /* 0x000fe200000e0000 */
[----:B0-----:R-:W-:-:S04]  /*1cf30*/  SHF.L.U32 R11, R11, 0x3, RZ ;  /* 0x000000030b0b7819 */ /* 0x001fc800000006ff */
[----:B------:R-:W-:-:S05]  /*1cf40*/  LOP3.LUT R11, R11, 0x38, RZ, 0xc0, !PT ;  /* 0x000000380b0b7812 */ /* 0x000fca00078ec0ff */
[----:B------:R-:W-:-:S05]  /*1cf50*/  IMAD.SHL.U32 R0, R11, 0x2, RZ ;  /* 0x000000020b007824 */ /* 0x000fca00078e00ff */
[----:B-1----:R-:W-:-:S04]  /*1cf60*/  IADD3 R2, P0, R2, R0, RZ ;  /* 0x0000000002027210 */ /* 0x002fc80007f1e0ff */
[----:B--2---:R-:W-:-:S05]  /*1cf70*/  IADD3.X R3, RZ, R3, RZ, P0, !PT ;  /* 0x00000003ff037210 */ /* 0x004fca00007fe4ff */
[----:B------:R-:W-:Y:S04]  /*1cf80*/  LDGSTS.E.BYPASS.LTC128B.128 [R4+0x18400], desc[UR60][R2.64], !P3 ;  /* 0x1840000002047fae */ /* 0x000fe8000d901d7c */
[----:B------:R-:W-:Y:S04]  /*1cf90*/  LDGSTS.E.BYPASS.LTC128B.128 [R4+0x1b400], desc[UR60][R2.64+0x80], !P2 ;  /* 0x1b40008002047fae */ /* 0x000fe8000d101d7c */
[----:B------:R0:W-:Y:S04]  /*1cfa0*/  LDGSTS.E.BYPASS.LTC128B.128 [R4+0x1e400], desc[UR60][R2.64+0x100], !P1 ;  /* 0x1e40010002047fae */ /* 0x0001e8000c901d7c */
[----:B0-----:R-:W0:Y:S04]  /*1cfb0*/  SHFL.IDX PT, R2, R9, 0x1, 0x181f ;  /* 0x00381f0009027f89 */ /* 0x001e2800000e0000 */
[----:B------:R-:W1:Y:S01]  /*1cfc0*/  SHFL.IDX PT, R3, R8, 0x1, 0x181f ;  /* 0x00381f0008037f89 */ /* 0x000e6200000e0000 */
[----:B0-----:R-:W-:-:S04]  /*1cfd0*/  IADD3 R2, P0, R2, R0, RZ ;  /* 0x0000000002027210 */ /* 0x001fc80007f1e0ff */
[----:B-1----:R-:W-:-:S05]  /*1cfe0*/  IADD3.X R3, RZ, R3, RZ, P0, !PT ;  /* 0x00000003ff037210 */ /* 0x002fca00007fe4ff */
        /* <DEDUP_REMOVED lines=13> */
[----:B------:R-:W-:Y:S04]  /*1d0c0*/  SHFL.IDX PT, R35, R8, 0x4, 0x181f ;  /* 0x00981f0008237f89 */ /* 0x000fe800000e0000 */
[----:B------:R-:W-:Y:S04]  /*1d0d0*/  LDGSTS.E.BYPASS.LTC128B.128 [R4+0x19c00], desc[UR60][R2.64], !P3 ;  /* 0x19c0000002047fae */ /* 0x000fe8000d901d7c */
[----:B------:R-:W-:Y:S04]  /*1d0e0*/  LDGSTS.E.BYPASS.LTC128B.128 [R4+0x1cc00], desc[UR60][R2.64+0x80], !P2 ;  /* 0x1cc0008002047fae */ /* 0x000fe8000d101d7c */
[----:B------:R0:W-:Y:S04]  /*1d0f0*/  LDGSTS.E.BYPASS.LTC128B.128 [R4+0x1fc00], desc[UR60][R2.64+0x100], !P1 ;  /* 0x1fc0010002047fae */ /* 0x0001e8000c901d7c */
[----:B0-----:R-:W0:Y:S02]  /*1d100*/  SHFL.IDX PT, R2, R9, 0x4, 0x181f ;  /* 0x00981f0009027f89 */ /* 0x001e2400000e0000 */
[----:B0-----:R-:W-:-:S05]  /*1d110*/  IADD3 R2, P0, R2, R0, RZ ;  /* 0x0000000002027210 */ /* 0x001fca0007f1e0ff */
[----:B------:R-:W-:Y:S02]  /*1d120*/  IMAD.X R3, RZ, RZ, R35, P0 ;  /* 0x000000ffff037224 */ /* 0x000fe400000e0623 */
[----:B------:R0:W1:Y:S04]  /*1d130*/  SHFL.IDX PT, R35, R8, 0x5, 0x181f ;  /* 0x00b81f0008237f89 */ /* 0x00006800000e0000 */
[----:B------:R-:W-:Y:S04]  /*1d140*/  LDGSTS.E.BYPASS.LTC128B.128 [R4+0x1a400], desc[UR60][R2.64], !P3 ;  /* 0x1a40000002047fae */ /* 0x000fe8000d901d7c */
[----:B------:R-:W-:Y:S04]  /*1d150*/  LDGSTS.E.BYPASS.LTC128B.128 [R4+0x1d400], desc[UR60][R2.64+0x80], !P2 ;  /* 0x1d40008002047fae */ /* 0x000fe8000d101d7c */
[----:B------:R2:W-:Y:S04]  /*1d160*/  LDGSTS.E.BYPASS.LTC128B.128 [R4+0x20400], desc[UR60][R2.64+0x100], !P1 ;  /* 0x2040010002047fae */ /* 0x0005e8000c901d7c */
[----:B-12---:R0:W2:Y:S02]  /*1d170*/  SHFL.IDX PT, R2, R9, 0x5, 0x181f ;  /* 0x00b81f0009027f89 */ /* 0x0060a400000e0000 */
.L_x_888:
[----:B--2---:R-:W-:-:S04]  /*1d180*/  IADD3 R2, P0, R2, R0, RZ ;  /* 0x0000000002027210 */ /* 0x004fc80007f1e0ff */
[----:B------:R-:W-:Y:S02]  /*1d190*/  IADD3.X R3, RZ, R35, RZ, P0, !PT ;  /* 0x00000023ff037210 */ /* 0x000fe400007fe4ff */
[----:B------:R-:W-:-:S03]  /*1d1a0*/  PLOP3.LUT P0, PT, PT, PT, PT, 0x80, 0x0 ;  /* 0x000000000000781c */ /* 0x000fc60003f0f070 */
[----:B------:R-:W-:Y:S01]  /*1d1b0*/  @!PT LDS RZ, [RZ] ;  /* 0x00000000fffff984 */ /* 0x000fe20000000800 */
[----:B------:R-:W-:Y:S01]  /*1d1c0*/  @!PT LDS RZ, [RZ] ;  /* 0x00000000fffff984 */ /* 0x000fe20000000800 */
[----:B------:R-:W-:Y:S01]  /*1d1d0*/  @!PT LDS RZ, [RZ] ;  /* 0x00000000fffff984 */ /* 0x000fe20000000800 */
[----:B------:R1:W-:Y:S04]  /*1d1e0*/  LDGSTS.E.BYPASS.LTC128B.128 [R4+0x1ac00], desc[UR60][R2.64], !P3 ;  /* 0x1ac0000002047fae */ /* 0x0003e8000d901d7c */
[----:B------:R1:W-:Y:S04]  /*1d1f0*/  LDGSTS.E.BYPASS.LTC128B.128 [R4+0x1dc00], desc[UR60][R2.64+0x80], !P2 ;  /* 0x1dc0008002047fae */ /* 0x0003e8000d101d7c */
[----:B------:R1:W-:Y:S01]  /*1d200*/  LDGSTS.E.BYPASS.LTC128B.128 [R4+0x20c00], desc[UR60][R2.64+0x100], !P1 ;  /* 0x20c0010002047fae */ /* 0x0003e2000c901d7c */
[----:B------:R-:W-:Y:S01]  /*1d210*/  NOP ;  /* 0x0000000000007918 */ /* 0x000fe20000000000 */
.L_x_744:
        /* <DEDUP_REMOVED lines=10> */
.L_x_745:
[----:B------:R2:W-:Y:S01]  /*1d2c0*/  SYNCS.ARRIVE.TRANS64.A1T0 RZ, [R5+URZ+0x2a830], RZ ;  /* 0x02a830ff05ff79a7 */ /* 0x0005e2000810003f */
[----:B------:R-:W-:Y:S05]  /*1d2d0*/  @!P2 BRA `(.L_x_746) ;  /* 0x000000000004a947 */ /* 0x000fea0003800000 */
[----:B------:R-:W-:Y:S01]  /*1d2e0*/  BPT.TRAP 0x1 ;  /* 0x000000040000795c */ /* 0x000fe20000300000 */
.L_x_746:
[----:B-1----:R-:W-:Y:S01]  /*1d2f0*/  SHF.L.U32 R2, R17, 0x1f, RZ ;  /* 0x0000001f11027819 */ /* 0x002fe200000006ff */
[----:B--2---:R-:W-:Y:S01]  /*1d300*/  IMAD R5, R10, 0x8, R22 ;  /* 0x000000080a057824 */ /* 0x004fe200078e0216 */
[----:B------:R-:W-:Y:S03]  /*1d310*/  BSSY B1, `(.L_x_747) ;  /* 0x0000003000017945 */ /* 0x000fe60003800000 */
[----:B------:R-:W1:Y:S02]  /*1d320*/  SYNCS.PHASECHK.TRANS64.TRYWAIT P0, [R5+URZ+0x2a860], R2 ;  /* 0x02a86002050075a7 */ /* 0x000e64000800017f */
[----:B-1----:R-:W-:Y:S05]  /*1d330*/  @!P0 BRA `(.L_x_748) ;  /* 0x0000004800348947 */ /* 0x002fea0003800000 */
.L_x_889:
[----:B------:R-:W-:Y:S05]  /*1d340*/  BSYNC B1 ;  /* 0x0000000000017941 */ /* 0x000fea0003800000 */
.L_x_747:
[----:B------:R-:W0:Y:S01]  /*1d350*/  LDL R4, [R1] ;  /* 0x0000000001047983 */ /* 0x000e220000100800 */
[----:B------:R-:W2:Y:S01]  /*1d360*/  S2R R3, SR_TID.X ;  /* 0x0000000000037919 */ /* 0x000ea20000002100 */
[----:B------:R-:W-:Y:S01]  /*1d370*/  UMOV UR4, 0xffffffff ;  /* 0xffffffff00047882 */ /* 0x000fe20000000000 */
[----:B------:R-:W-:Y:S02]  /*1d380*/  LOP3.LUT P0, RZ, R30, 0x2, RZ, 0xc0, !PT ;  /* 0x000000021eff7812 */ /* 0x000fe4000780c0ff */
[----:B--2---:R-:W-:-:S04]  /*1d390*/  LOP3.LUT R3, R3, 0x7f, RZ, 0xc0, !PT ;  /* 0x0000007f03037812 */ /* 0x004fc800078ec0ff */
[----:B------:R-:W-:Y:S01]  /*1d3a0*/  SHF.R.U32.HI R3, RZ, 0x3, R3 ;  /* 0x00000003ff037819 */ /* 0x000fe20000011603 */
[----:B0-----:R-:W-:Y:S02]  /*1d3b0*/  IMAD R8, R32, -0x60, R4 ;  /* 0xffffffa020087824 */ /* 0x001fe400078e0204 */
[----:B------:R-:W-:-:S03]  /*1d3c0*/  IMAD R4, R10, 0x3000, R36 ;  /* 0x000030000a047824 */ /* 0x000fc600078e0224 */
[----:B------:R-:W-:Y:S01]  /*1d3d0*/  IADD3 R8, -R3, R8, RZ ;  /* 0x0000000803087210 */ /* 0x000fe20007ffe1ff */
[----:B------:R-:W-:Y:S06]  /*1d3e0*/  BRA.DIV UR4, `(.L_x_749) ;  /* 0x0000004a041c7947 */ /* 0x000fec000b800000 */
[----:B-1----:R-:W0:Y:S01]  /*1d3f0*/  SHFL.IDX PT, R2, R24, RZ, 0x181f ;  /* 0x00181fff18027589 */ /* 0x002e2200000e0000 */
[----:B------:R-:W-:-:S03]  /*1d400*/  LEA R4, R4, R22, 0x1 ;  /* 0x0000001604047211 */ /* 0x000fc600078e08ff */
[----:B------:R-:W1:Y:S01]  /*1d410*/  SHFL.IDX PT, R3, R25, RZ, 0x181f ;  /* 0x00181fff19037589 */ /* 0x000e6200000e0000 */
[----:B0-----:R-:W-:-:S05]  /*1d420*/  IADD3 R2, P1, R2, R0, RZ ;  /* 0x0000000002027210 */ /* 0x001fca0007f3e0ff */
[----:B-1----:R-:W-:Y:S01]  /*1d430*/  IMAD.X R3, RZ, RZ, R3, P1 ;  /* 0x000000ffff037224 */ /* 0x002fe200008e0603 */
        /* <DEDUP_REMOVED lines=31> */
[----:B------:R-:W1:Y:S04]  /*1d630*/  SHFL.IDX PT, R3, R25, 0x4, 0x181f ;  /* 0x00981f0019037f89 */ /* 0x000e6800000e0000 */
[----:B------:R-:W2:Y:S01]  /*1d640*/  SHFL.IDX PT, R25, R25, 0x5, 0x181f ;  /* 0x00b81f0019197f89 */ /* 0x000ea200000e0000 */
[----:B0-----:R-:W-:-:S04]  /*1d650*/  IADD3 R2, P2, R2, R0, RZ ;  /* 0x0000000002027210 */ /* 0x001fc80007f5e0ff */
[----:B-1----:R-:W-:Y:S02]  /*1d660*/  IADD3.X R3, RZ, R3, RZ, P2, !PT ;  /* 0x00000003ff037210 */ /* 0x002fe400017fe4ff */
[----:B------:R-:W-:-:S13]  /*1d670*/  ISETP.LT.OR P2, PT, R8, 0x41, !P1 ;  /* 0x000000410800780c */ /* 0x000fda0004f41670 */
[----:B------:R-:W-:Y:S01]  /*1d680*/  LDGSTS.E.BYPASS.LTC128B.128 [R4+0x2400], desc[UR60][R2.64], !P2 ;  /* 0x0240000002047fae */ /* 0x000fe2000d101d7c */
[----:B------:R-:W-:-:S13]  /*1d690*/  ISETP.LT.OR P2, PT, R8, 0x41, !P0 ;  /* 0x000000410800780c */ /* 0x000fda0004741670 */
[----:B------:R0:W-:Y:S04]  /*1d6a0*/  LDGSTS.E.BYPASS.LTC128B.128 [R4+0x5400], desc[UR60][R2.64+0x80], !P2 ;  /* 0x0540008002047fae */ /* 0x0001e8000d101d7c */
[----:B0-2---:R0:W1:Y:S02]  /*1d6b0*/  SHFL.IDX PT, R2, R24, 0x5, 0x181f ;  /* 0x00b81f0018027f89 */ /* 0x00506400000e0000 */
.L_x_903:
        /* <DEDUP_REMOVED lines=16> */
[----:B------:R-:W-:Y:S01]  /*1d7c0*/  IMAD R21, R21, UR4, RZ ;  /* 0x0000000415157c24 */ /* 0x000fe2000f8e02ff */
[----:B------:R-:W-:-:S03]  /*1d7d0*/  IADD3 R3, R3, R9, RZ ;  /* 0x0000000903037210 */ /* 0x000fc60007ffe0ff */
[C---:B------:R-:W-:Y:S02]  /*1d7e0*/  IMAD R21, R6.reuse, UR5, R21 ;  /* 0x0000000506157c24 */ /* 0x040fe4000f8e0215 */
[----:B------:R-:W-:-:S04]  /*1d7f0*/  IMAD.WIDE.U32 R2, R6, UR4, R2 ;  /* 0x0000000406027c25 */ /* 0x000fc8000f8e0002 */
[----:B------:R-:W-:-:S07]  /*1d800*/  IMAD.IADD R21, R3, 0x1, R21 ;  /* 0x0000000103157824 */ /* 0x000fce00078e0215 */
.L_x_750:
        /* <DEDUP_REMOVED lines=10> */
.L_x_751:
[----:B------:R-:W-:Y:S01]  /*1d8b0*/  ULDC.64 UR4, c[0x0][0x330] ;  /* 0x0000cc0000047ab9 */ /* 0x000fe20000000a00 */
[----:B------:R-:W-:Y:S01]  /*1d8c0*/  MOV R3, R21 ;  /* 0x0000001500037202 */ /* 0x000fe20000000f00 */
[----:B------:R1:W-:Y:S01]  /*1d8d0*/  SYNCS.ARRIVE.TRANS64.A1T0 RZ, [R5+URZ+0x2a850], RZ ;  /* 0x02a850ff05ff79a7 */ /* 0x0003e2000810003f */
[----:B------:R-:W-:Y:S01]  /*1d8e0*/  IADD3 R0, R27, -0x1, RZ ;  /* 0xffffffff1b007810 */ /* 0x000fe20007ffe0ff */
[----:B------:R-:W-:Y:S01]  /*1d8f0*/  IMAD.MOV.U32 R17, RZ, RZ, R29 ;  /* 0x000000ffff117224 */ /* 0x000fe200078e001d */
[----:B------:R-:W-:Y:S01]  /*1d900*/  MOV R10, R28 ;  /* 0x0000001c000a7202 */ /* 0x000fe20000000f00 */
[----:B------:R-:W-:-:S04]  /*1d910*/  IMAD.WIDE.U32 R2, R18, UR4, R2 ;  /* 0x0000000412027c25 */ /* 0x000fc8000f8e0002 */
[----:B-1----:R-:W-:Y:S02]  /*1d920*/  IMAD R5, R34, UR4, RZ ;  /* 0x0000000422057c24 */ /* 0x002fe4000f8e02ff */
[----:B------:R-:W-:Y:S02]  /*1d930*/  IMAD.MOV.U32 R32, RZ, RZ, R27 ;  /* 0x000000ffff207224 */ /* 0x000fe400078e001b */
[----:B------:R-:W-:Y:S01]  /*1d940*/  IMAD R5, R18, UR5, R5 ;  /* 0x0000000512057c24 */ /* 0x000fe2000f8e0205 */
[----:B------:R-:W-:Y:S02]  /*1d950*/  ULDC.64 UR4, c[0x0][0x318] ;  /* 0x0000c60000047ab9 */ /* 0x000fe40000000a00 */
[----:B0-----:R-:W-:Y:S01]  /*1d960*/  LEA R24, P0, R2, UR4, 0x1 ;  /* 0x0000000402187c11 */ /* 0x001fe2000f8008ff */
[----:B------:R-:W-:-:S05]  /*1d970*/  IMAD.IADD R25, R5, 0x1, R3 ;  /* 0x0000000105197824 */ /* 0x000fca00078e0203 */
[----:B------:R-:W-:Y:S02]  /*1d980*/  LEA.HI.X R25, R2, UR5, R25, 0x1, P0 ;  /* 0x0000000502197c11 */ /* 0x000fe400080f0c19 */
[----:B------:R-:W-:-:S13]  /*1d990*/  ISETP.GT.AND P0, PT, R27, RZ, PT ;  /* 0x000000ff1b00720c */ /* 0x000fda0003f04270 */
[----:B------:R-:W-:Y:S05]  /*1d9a0*/  @P0 BRA `(.L_x_752) ;  /* 0xfffffff000280947 */ /* 0x000fea000383ffff */
.L_x_739:
[----:B------:R-:W-:Y:S05]  /*1d9b0*/  BSYNC B0 ;  /* 0x0000000000007941 */ /* 0x000fea0003800000 */
.L_x_738:
        /* <DEDUP_REMOVED lines=17> */
.L_x_754:
[----:B------:R-:W-:Y:S05]  /*1dad0*/  BSYNC B0 ;  /* 0x0000000000007941 */ /* 0x000fea0003800000 */
.L_x_753:
[----:B------:R-:W-:-:S13]  /*1dae0*/  LOP3.LUT P0, RZ, R23, 0x10, RZ, 0xc0, !PT ;  /* 0x0000001017ff7812 */ /* 0x000fda000780c0ff */
[----:B------:R-:W-:Y:S05]  /*1daf0*/  @!P0 BRA `(.L_x_755) ;  /* 0x0000000000048947 */ /* 0x000fea0003800000 */
[----:B------:R-:W-:Y:S01]  /*1db00*/  BPT.TRAP 0x1 ;  /* 0x000000040000795c */ /* 0x000fe20000300000 */
.L_x_755:
[----:B------:R-:W2:Y:S01]  /*1db10*/  LDL.LU R2, [R1] ;  /* 0x0000000001027983 */ /* 0x000ea20000300800 */
[----:B------:R-:W-:Y:S01]  /*1db20*/  LEA R0, R28, R22, 0x3 ;  /* 0x000000161c007211 */ /* 0x000fe200078e18ff */
[----:B------:R-:W-:Y:S01]  /*1db30*/  BSSY B0, `(.L_x_756) ;  /* 0x0000005000007945 */ /* 0x000fe20003800000 */
[----:B0-----:R-:W-:-:S04]  /*1db40*/  SHF.L.U32 R3, R29, 0x1f, RZ ;  /* 0x0000001f1d037819 */ /* 0x001fc800000006ff */
[----:B------:R-:W0:Y:S01]  /*1db50*/  SYNCS.PHASECHK.TRANS64.TRYWAIT P0, [R0+URZ+0x2a860], R3 ;  /* 0x02a86003000075a7 */ /* 0x000e22000800017f */
[----:B--2---:R-:W-:Y:S01]  /*1db60*/  IMAD R6, R27, -0x60, R2 ;  /* 0xffffffa01b067824 */ /* 0x004fe200078e0202 */
[----:B0-----:R-:W-:Y:S06]  /*1db70*/  @!P0 BRA `(.L_x_757) ;  /* 0x0000004800288947 */ /* 0x001fec0003800000 */
.L_x_904:
[----:B------:R-:W-:Y:S05]  /*1db80*/  BSYNC B0 ;  /* 0x0000000000007941 */ /* 0x000fea0003800000 */
.L_x_756:
[----:B------:R-:W1:Y:S01]  /*1db90*/  S2R R2, SR_TID.X ;  /* 0x0000000000027919 */ /* 0x000e620000002100 */
[----:B------:R-:W-:Y:S01]  /*1dba0*/  UMOV UR4, 0xffffffff ;  /* 0xffffffff00047882 */ /* 0x000fe20000000000 */
[----:B------:R-:W-:Y:S01]  /*1dbb0*/  IMAD R4, R28, 0x3000, R36 ;  /* 0x000030001c047824 */ /* 0x000fe200078e0224 */
[----:B-1----:R-:W-:-:S04]  /*1dbc0*/  LOP3.LUT R2, R2, 0x7f, RZ, 0xc0, !PT ;  /* 0x0000007f02027812 */ /* 0x002fc800078ec0ff */
[----:B------:R-:W-:-:S05]  /*1dbd0*/  SHF.R.U32.HI R2, RZ, 0x3, R2 ;  /* 0x00000003ff027819 */ /* 0x000fca0000011602 */
[----:B------:R-:W-:Y:S01]  /*1dbe0*/  IMAD.IADD R6, R6, 0x1, -R2 ;  /* 0x0000000106067824 */ /* 0x000fe200078e0a02 */
[----:B------:R-:W-:Y:S06]  /*1dbf0*/  BRA.DIV UR4, `(.L_x_758) ;  /* 0x0000004a041c7947 */ /* 0x000fec000b800000 */
[----:B------:R-:W1:Y:S01]  /*1dc00*/  S2R R7, SR_TID.X ;  /* 0x0000000000077919 */ /* 0x000e620000002100 */
[----:B------:R-:W-:Y:S01]  /*1dc10*/  LOP3.LUT R2, R30, 0x1, RZ, 0xc0, !PT ;  /* 0x000000011e027812 */ /* 0x000fe200078ec0ff */
[----:B------:R-:W-:Y:S01]  /*1dc20*/  IMAD R4, R4, 0x2, R22 ;  /* 0x0000000204047824 */ /* 0x000fe200078e0216 */
[----:B------:R-:W-:Y:S01]  /*1dc30*/  LOP3.LUT P0, RZ, R30, 0x2, RZ, 0xc0, !PT ;  /* 0x000000021eff7812 */ /* 0x000fe2000780c0ff */
[----:B------:R-:W2:Y:S01]  /*1dc40*/  SHFL.IDX PT, R14, R24, RZ, 0x181f ;  /* 0x00181fff180e7589 */ /* 0x000ea200000e0000 */
[----:B------:R-:W-:Y:S02]  /*1dc50*/  ISETP.NE.U32.AND P1, PT, R2, 0x1, PT ;  /* 0x000000010200780c */ /* 0x000fe40003f25070 */
[C---:B------:R-:W-:Y:S01]  /*1dc60*/  ISETP.LT.OR P3, PT, R6.reuse, 0x1, !P0 ;  /* 0x000000010600780c */ /* 0x040fe20004761670 */
[----:B0-----:R-:W0:Y:S01]  /*1dc70*/  SHFL.IDX PT, R3, R25, RZ, 0x181f ;  /* 0x00181fff19037589 */ /* 0x001e2200000e0000 */
[----:B------:R-:W-:-:S03]  /*1dc80*/  ISETP.LT.OR P2, PT, R6, 0x1, P1 ;  /* 0x000000010600780c */ /* 0x000fc60000f41670 */
[----:B------:R-:W-:Y:S04]  /*1dc90*/  SHFL.IDX PT, R8, R25, 0x1, 0x181f ;  /* 0x00381f0019087f89 */ /* 0x000fe800000e0000 */
[----:B------:R-:W-:Y:S01]  /*1dca0*/  SHFL.IDX PT, R10, R24, 0x2, 0x181f ;  /* 0x00581f00180a7f89 */ /* 0x000fe200000e0000 */
[----:B-1----:R-:W-:-:S04]  /*1dcb0*/  SHF.L.U32 R7, R7, 0x3, RZ ;  /* 0x0000000307077819 */ /* 0x002fc800000006ff */
[----:B------:R-:W-:-:S05]  /*1dcc0*/  LOP3.LUT R7, R7, 0x38, RZ, 0xc0, !PT ;  /* 0x0000003807077812 */ /* 0x000fca00078ec0ff */
[----:B------:R-:W-:Y:S02]  /*1dcd0*/  IMAD.SHL.U32 R5, R7, 0x2, RZ ;  /* 0x0000000207057824 */ /* 0x000fe400078e00ff */
[----:B------:R-:W-:Y:S03]  /*1dce0*/  SHFL.IDX PT, R7, R25, 0x2, 0x181f ;  /* 0x00581f0019077f89 */ /* 0x000fe600000e0000 */
[----:B--2---:R-:W-:Y:S02]  /*1dcf0*/  IADD3 R2, P4, R14, R5, RZ ;  /* 0x000000050e027210 */ /* 0x004fe40007f9e0ff */
[----:B------:R-:W1:Y:S02]  /*1dd00*/  SHFL.IDX PT, R14, R24, 0x1, 0x181f ;  /* 0x00381f00180e7f89 */ /* 0x000e6400000e0000 */
[----:B0-----:R-:W-:-:S05]  /*1dd10*/  IADD3.X R3, RZ, R3, RZ, P4, !PT ;  /* 0x00000003ff037210 */ /* 0x001fca00027fe4ff */
[----:B------:R-:W-:Y:S01]  /*1dd20*/  LDGSTS.E.BYPASS.LTC128B.128 [R4+0x400], desc[UR60][R2.64], !P2 ;  /* 0x0040000002047fae */ /* 0x000fe2000d101d7c */
[----:B------:R-:W-:-:S03]  /*1dd30*/  ISETP.LT.OR P2, PT, R6, 0x11, P1 ;  /* 0x000000110600780c */ /* 0x000fc60000f41670 */
[----:B------:R1:W-:Y:S01]  /*1dd40*/  LDGSTS.E.BYPASS.LTC128B.128 [R4+0x3400], desc[UR60][R2.64+0x80], !P3 ;  /* 0x0340008002047fae */ /* 0x0003e2000d901d7c */
[----:B------:R-:W-:Y:S02]  /*1dd50*/  ISETP.LT.OR P3, PT, R6, 0x11, !P0 ;  /* 0x000000110600780c */ /* 0x000fe40004761670 */
[----:B-1----:R-:W-:Y:S02]  /*1dd60*/  IADD3 R2, P4, R14, R5, RZ ;  /* 0x000000050e027210 */ /* 0x002fe40007f9e0ff */
[----:B------:R-:W0:Y:S02]  /*1dd70*/  SHFL.IDX PT, R14, R24, 0x3, 0x181f ;  /* 0x00781f00180e7f89 */ /* 0x000e2400000e0000 */
[----:B------:R-:W-:Y:S02]  /*1dd80*/  IADD3.X R3, RZ, R8, RZ, P4, !PT ;  /* 0x00000008ff037210 */ /* 0x000fe400027fe4ff */
        /* <DEDUP_REMOVED lines=15> */
[----:B------:R0:W0:Y:S01]  /*1de80*/  SHFL.IDX PT, R14, R24, 0x5, 0x181f ;  /* 0x00b81f00180e7f89 */ /* 0x00002200000e0000 */
[----:B-1----:R-:W-:-:S05]  /*1de90*/  IADD3.X R3, RZ, R8, RZ, P4, !PT ;  /* 0x00000008ff037210 */ /* 0x002fca00027fe4ff */
[----:B------:R-:W-:Y:S01]  /*1dea0*/  LDGSTS.E.BYPASS.LTC128B.128 [R4+0x1c00], desc[UR60][R2.64], !P2 ;  /* 0x01c0000002047fae */ /* 0x000fe2000d101d7c */
[----:B------:R-:W-:-:S03]  /*1deb0*/  ISETP.LT.OR P2, PT, R6, 0x41, P1 ;  /* 0x000000410600780c */ /* 0x000fc60000f41670 */
[----:B------:R2:W-:Y:S01]  /*1dec0*/  LDGSTS.E.BYPASS.LTC128B.128 [R4+0x4c00], desc[UR60][R2.64+0x80], !P3 ;  /* 0x04c0008002047fae */ /* 0x0005e2000d901d7c */
[----:B------:R-:W-:Y:S02]  /*1ded0*/  ISETP.LT.OR P3, PT, R6, 0x41, !P0 ;  /* 0x000000410600780c */ /* 0x000fe40004761670 */
[----:B--2---:R-:W-:-:S05]  /*1dee0*/  IADD3 R2, P4, R10, R5, RZ ;  /* 0x000000050a027210 */ /* 0x004fca0007f9e0ff */
[----:B---3--:R-:W-:-:S05]  /*1def0*/  IMAD.X R3, RZ, RZ, R7, P4 ;  /* 0x000000ffff037224 */ /* 0x008fca00020e0607 */
[----:B------:R1:W-:Y:S04]  /*1df00*/  LDGSTS.E.BYPASS.LTC128B.128 [R4+0x2400], desc[UR60][R2.64], !P2 ;  /* 0x0240000002047fae */ /* 0x0003e8000d101d7c */
[----:B0---4-:R1:W-:Y:S02]  /*1df10*/  LDGSTS.E.BYPASS.LTC128B.128 [R4+0x5400], desc[UR60][R2.64+0x80], !P3 ;  /* 0x0540008002047fae */ /* 0x0113e4000d901d7c */
.L_x_918:
[C---:B------:R-:W-:Y:S02]  /*1df20*/  ISETP.LT.OR P1, PT, R6.reuse, 0x51, P1 ;  /* 0x000000510600780c */ /* 0x040fe40000f21670 */
[----:B------:R-:W-:Y:S02]  /*1df30*/  ISETP.LT.OR P0, PT, R6, 0x51, !P0 ;  /* 0x000000510600780c */ /* 0x000fe40004701670 */
[----:B-1----:R-:W-:-:S04]  /*1df40*/  IADD3 R2, P2, R14, R5, RZ ;  /* 0x000000050e027210 */ /* 0x002fc80007f5e0ff */
[----:B------:R-:W-:-:S05]  /*1df50*/  IADD3.X R3, RZ, R25, RZ, P2, !PT ;  /* 0x00000019ff037210 */ /* 0x000fca00017fe4ff */
[----:B------:R-:W-:Y:S01]  /*1df60*/  @!PT LDS RZ, [RZ] ;  /* 0x00000000fffff984 */ /* 0x000fe20000000800 */
[----:B------:R-:W-:Y:S01]  /*1df70*/  @!PT LDS RZ, [RZ] ;  /* 0x00000000fffff984 */ /* 0x000fe20000000800 */
[----:B------:R-:W-:Y:S01]  /*1df80*/  @!PT LDS RZ, [RZ] ;  /* 0x00000000fffff984 */ /* 0x000fe20000000800 */
[----:B------:R0:W-:Y:S04]  /*1df90*/  LDGSTS.E.BYPASS.LTC128B.128 [R4+0x2c00], desc[UR60][R2.64], !P1 ;  /* 0x02c0000002047fae */ /* 0x0001e8000c901d7c */
[----:B------:R0:W-:Y:S01]  /*1dfa0*/  LDGSTS.E.BYPASS.LTC128B.128 [R4+0x5c00], desc[UR60][R2.64+0x80], !P0 ;  /* 0x05c0008002047fae */ /* 0x0001e2000c101d7c */
[----:B------:R-:W-:Y:S01]  /*1dfb0*/  PLOP3.LUT P0, PT, PT, PT, PT, 0x80, 0x0 ;  /* 0x000000000000781c */ /* 0x000fe20003f0f070 */
[----:B------:R-:W-:-:S12]  /*1dfc0*/  NOP ;  /* 0x0000000000007918 */ /* 0x000fd80000000000 */
.L_x_759:
        /* <DEDUP_REMOVED lines=10> */
.L_x_760:
[----:B------:R-:W-:Y:S01]  /*1e070*/  VIADD R28, R28, 0x1 ;  /* 0x000000011c1c7836 */ /* 0x000fe20000000000 */
[----:B------:R1:W-:Y:S04]  /*1e080*/  SYNCS.ARRIVE.TRANS64.A1T0 RZ, [R0+URZ+0x2a850], RZ ;  /* 0x02a850ff00ff79a7 */ /* 0x0003e8000810003f */
[----:B------:R-:W-:-:S04]  /*1e090*/  ISETP.NE.AND P0, PT, R28, 0x2, PT ;  /* 0x000000021c00780c */ /* 0x000fc80003f05270 */
[----:B-1----:R-:W-:Y:S02]  /*1e0a0*/  SEL R0, RZ, 0x1, P0 ;  /* 0x00000001ff007807 */ /* 0x002fe40000000000 */
[----:B------:R-:W-:Y:S02]  /*1e0b0*/  SEL R28, R28, RZ, P0 ;  /* 0x000000ff1c1c7207 */ /* 0x000fe40000000000 */
[----:B------:R-:W-:-:S07]  /*1e0c0*/  LOP3.LUT R29, R29, R0, RZ, 0x3c, !PT ;  /* 0x000000001d1d7212 */ /* 0x000fce00078e3cff */
.L_x_717:
[----:B------:R-:W-:Y:S05]  /*1e0d0*/  BSYNC B7 ;  /* 0x0000000000077941 */ /* 0x000fea0003800000 */
.L_x_715:
[----:B------:R-:W-:-:S13]  /*1e0e0*/  LOP3.LUT P0, RZ, R23, 0x20, RZ, 0xc0, !PT ;  /* 0x0000002017ff7812 */ /* 0x000fda000780c0ff */
[----:B------:R-:W-:Y:S05]  /*1e0f0*/  @!P0 BRA `(.L_x_761) ;  /* 0x0000000000248947 */ /* 0x000fea0003800000 */
[----:B------:R-:W-:Y:S05]  /*1e100*/  WARPSYNC.ALL ;  /* 0x0000000000007948 */ /* 0x000fea0003800000 */
[----:B------:R-:W1:Y:S08]  /*1e110*/  S2UR UR5, SR_CgaCtaId ;  /* 0x00000000000579c3 */ /* 0x000e700000008800 */
[----:B------:R-:W-:Y:S06]  /*1e120*/  BAR.SYNC.DEFER_BLOCKING 0x5, 0x180 ;  /* 0x0146000000007b1d */ /* 0x000fec0000010000 */
[----:B------:R-:W-:-:S02]  /*1e130*/  UMOV UR4, 0x400 ;  /* 0x0000040000047882 */ /* 0x000fc40000000000 */
[----:B-1----:R-:W-:-:S06]  /*1e140*/  ULEA UR4, UR5, UR4, 0x18 ;  /* 0x0000000405047291 */ /* 0x002fcc000f8ec03f */
[----:B0-----:R-:W-:-:S05]  /*1e150*/  MOV R22, UR4 ;  /* 0x0000000400167c02 */ /* 0x001fca0008000f00 */
[----:B------:R2:W3:Y:S01]  /*1e160*/  LDS.128 R16, [R22+0x2a8d0] ;  /* 0x02a8d00016107984 */ /* 0x0004e20000000c00 */
[----:B------:R-:W-:Y:S06]  /*1e170*/  BAR.ARV 0x4, 0x180 ;  /* 0x0106000000007b1d */ /* 0x000fec0000002000 */
[----:B------:R-:W-:Y:S05]  /*1e180*/  BRA `(.L_x_762) ;  /* 0x0000000800407947 */ /* 0x000fea0003800000 */
.L_x_761:
[----:B------:R-:W1:Y:S01]  /*1e190*/  S2R R8, SR_TID.X ;  /* 0x0000000000087919 */ /* 0x000e620000002100 */
[----:B------:R-:W-:Y:S01]  /*1e1a0*/  UMOV UR4, 0xffffffff ;  /* 0xffffffff00047882 */ /* 0x000fe20000000000 */
[----:B-1----:R-:W-:-:S04]  /*1e1b0*/  LOP3.LUT R8, R8, 0x1f, RZ, 0xc0, !PT ;  /* 0x0000001f08087812 */ /* 0x002fc800078ec0ff */
[----:B------:R-:W-:Y:S01]  /*1e1c0*/  ISETP.NE.AND P0, PT, R8, 0x1f, PT ;  /* 0x0000001f0800780c */ /* 0x000fe20003f05270 */
[----:B------:R-:W-:-:S12]  /*1e1d0*/  BRA.DIV UR4, `(.L_x_763) ;  /* 0x0000004a04907947 */ /* 0x000fd8000b800000 */
[----:B------:R-:W-:Y:S01]  /*1e1e0*/  IMAD.IADD R5, R19, 0x1, R8 ;  /* 0x0000000113057824 */ /* 0x000fe200078e0208 */
[----:B------:R-:W-:-:S04]  /*1e1f0*/  ULDC UR4, c[0x0][0xc3c] ;  /* 0x00030f0000047ab9 */ /* 0x000fc80000000800 */
[----:B------:R-:W-:-:S13]  /*1e200*/  ISETP.GE.OR P1, PT, R5, UR4, !P0 ;  /* 0x0000000405007c0c */ /* 0x000fda000c726670 */
[----:B0-----:R-:W0:Y:S02]  /*1e210*/  @!P1 LDC.64 R2, c[0x0][0xc80] ;  /* 0x00032000ff029b82 */ /* 0x001e240000000a00 */
[----:B0-----:R-:W-:-:S06]  /*1e220*/  @!P1 IMAD.WIDE R2, R5, 0x4, R2 ;  /* 0x0000000405029825 */ /* 0x001fcc00078e0202 */
[----:B------:R-:W2:Y:S01]  /*1e230*/  @!P1 LDG.E R2, desc[UR60][R2.64] ;  /* 0x0000003c02029981 */ /* 0x000ea2000c1e1900 */
[----:B------:R-:W-:Y:S02]  /*1e240*/  MOV R4, RZ ;  /* 0x000000ff00047202 */ /* 0x000fe40000000f00 */
[C---:B------:R-:W-:Y:S01]  /*1e250*/  ISETP.GE.U32.AND P2, PT, R8.reuse, 0x2, PT ;  /* 0x000000020800780c */ /* 0x040fe20003f46070 */
[----:B------:R-:W-:Y:S01]  /*1e260*/  SHFL.IDX PT, R0, R16, 0x1, 0x1f ;  /* 0x00201f0010007f89 */ /* 0x000fe200000e0000 */
[C---:B------:R-:W-:Y:S02]  /*1e270*/  ISETP.GE.U32.AND P3, PT, R8.reuse, 0x4, PT ;  /* 0x000000040800780c */ /* 0x040fe40003f66070 */
[C---:B------:R-:W-:Y:S02]  /*1e280*/  ISETP.GE.U32.AND P4, PT, R8.reuse, 0x8, PT ;  /* 0x000000080800780c */ /* 0x040fe40003f86070 */
[C---:B------:R-:W-:Y:S01]  /*1e290*/  ISETP.GE.U32.AND P5, PT, R8.reuse, 0x10, PT ;  /* 0x000000100800780c */ /* 0x040fe20003fa6070 */
[----:B--2---:R-:W-:Y:S01]  /*1e2a0*/  @!P1 IMAD.MOV.U32 R4, RZ, RZ, R2 ;  /* 0x000000ffff049224 */ /* 0x004fe200078e0002 */
[----:B------:R-:W-:-:S04]  /*1e2b0*/  ISETP.NE.AND P1, PT, R8, RZ, PT ;  /* 0x000000ff0800720c */ /* 0x000fc80003f25270 */
[----:B------:R-:W0:Y:S02]  /*1e2c0*/  SHFL.UP PT, R14, R4, 0x1, RZ ;  /* 0x04200000040e7989 */ /* 0x000e2400000e00ff */
[----:B0-----:R-:W-:-:S04]  /*1e2d0*/  SEL R5, R14, RZ, P1 ;  /* 0x000000ff0e057207 */ /* 0x001fc80000800000 */
[----:B------:R-:W-:Y:S02]  /*1e2e0*/  IADD3 R6, R4, R5, RZ ;  /* 0x0000000504067210 */ /* 0x000fe40007ffe0ff */
[----:B------:R-:W-:Y:S04]  /*1e2f0*/  SHFL.IDX PT, R5, R16, RZ, 0x1f ;  /* 0x00001fff10057589 */ /* 0x000fe800000e0000 */
        /* <DEDUP_REMOVED lines=12> */
[----:B------:R0:W1:Y:S02]  /*1e3c0*/  SHFL.IDX PT, R14, R2, 0x1f, 0x1f ;  /* 0x03e01f00020e7f89 */ /* 0x00006400000e0000 */
.L_x_928:
[----:B------:R-:W-:Y:S02]  /*1e3d0*/  ULDC UR4, c[0x0][0xc38] ;  /* 0x00030e0000047ab9 */ /* 0x000fe40000000800 */
[----:B------:R-:W-:-:S04]  /*1e3e0*/  IMAD.U32 R7, RZ, RZ, UR4 ;  /* 0x00000004ff077e24 */ /* 0x000fc8000f8e00ff */
[----:B-1----:R-:W-:-:S05]  /*1e3f0*/  IMAD R3, R14, R7, RZ ;  /* 0x000000070e037224 */ /* 0x002fca00078e02ff */
[----:B------:R-:W-:-:S04]  /*1e400*/  IADD3 R6, R0, R3, RZ ;  /* 0x0000000300067210 */ /* 0x000fc80007ffe0ff */
[----:B------:R-:W-:-:S13]  /*1e410*/  ISETP.GT.AND P6, PT, R6, R5, PT ;  /* 0x000000050600720c */ /* 0x000fda0003fc4270 */
[----:B------:R-:W-:Y:S05]  /*1e420*/  @P6 BRA `(.L_x_764) ;  /* 0x00000000009c6947 */ /* 0x000fea0003800000 */
.L_x_769:
[----:B------:R-:W1:Y:S01]  /*1e430*/  LDC R0, c[0x0][0xc3c] ;  /* 0x00030f00ff007b82 */ /* 0x000e620000000800 */
[----:B------:R-:W-:-:S05]  /*1e440*/  VIADD R19, R19, 0x1f ;  /* 0x0000001f13137836 */ /* 0x000fca0000000000 */
[----:B-1----:R-:W-:-:S13]  /*1e450*/  ISETP.GE.AND P6, PT, R19, R0, PT ;  /* 0x000000001300720c */ /* 0x002fda0003fc6270 */
[----:B------:R-:W-:Y:S05]  /*1e460*/  @P6 BRA `(.L_x_765) ;  /* 0x0000000400446947 */ /* 0x000fea0003800000 */
[----:B0-----:R-:W0:Y:S01]  /*1e470*/  S2R R2, SR_TID.X ;  /* 0x0000000000027919 */ /* 0x001e220000002100 */
[----:B------:R-:W-:Y:S01]  /*1e480*/  BSSY B0, `(.L_x_766) ;  /* 0x0000009000007945 */ /* 0x000fe20003800000 */
[----:B------:R-:W-:Y:S01]  /*1e490*/  IMAD.MOV.U32 R4, RZ, RZ, RZ ;  /* 0x000000ffff047224 */ /* 0x000fe200078e00ff */
[----:B0-----:R-:W-:-:S04]  /*1e4a0*/  LOP3.LUT R2, R2, 0x1f, RZ, 0xc0, !PT ;  /* 0x0000001f02027812 */ /* 0x001fc800078ec0ff */
[----:B------:R-:W-:-:S04]  /*1e4b0*/  IADD3 R7, R19, R2, RZ ;  /* 0x0000000213077210 */ /* 0x000fc80007ffe0ff */
[----:B------:R-:W-:-:S13]  /*1e4c0*/  ISETP.GE.OR P6, PT, R7, R0, !P0 ;  /* 0x000000000700720c */ /* 0x000fda00047c6670 */
[----:B------:R-:W-:Y:S05]  /*1e4d0*/  @P6 BRA `(.L_x_767) ;  /* 0x00000000000c6947 */ /* 0x000fea0003800000 */
[----:B------:R-:W0:Y:S02]  /*1e4e0*/  LDC.64 R2, c[0x0][0xc80] ;  /* 0x00032000ff027b82 */ /* 0x000e240000000a00 */
[----:B0-----:R-:W-:-:S05]  /*1e4f0*/  IMAD.WIDE R2, R7, 0x4, R2 ;  /* 0x0000000407027825 */ /* 0x001fca00078e0202 */
[----:B------:R0:W5:Y:S02]  /*1e500*/  LDG.E R4, desc[UR60][R2.64] ;  /* 0x0000003c02047981 */ /* 0x000164000c1e1900 */
.L_x_767:
[----:B------:R-:W-:Y:S05]  /*1e510*/  BSYNC B0 ;  /* 0x0000000000007941 */ /* 0x000fea0003800000 */
.L_x_766:
[----:B------:R-:W-:-:S03]  /*1e520*/  UMOV UR4, 0xffffffff ;  /* 0xffffffff00047882 */ /* 0x000fc60000000000 */
[----:B------:R-:W-:Y:S05]  /*1e530*/  BRA.DIV UR4, `(.L_x_768) ;  /* 0x0000004a04dc7947 */ /* 0x000fea000b800000 */
[----:B-----5:R-:W1:Y:S02]  /*1e540*/  SHFL.UP PT, R14, R4, 0x1, RZ ;  /* 0x04200000040e7989 */ /* 0x020e6400000e00ff */
[----:B-1----:R-:W-:-:S04]  /*1e550*/  SEL R13, R14, RZ, P1 ;  /* 0x000000ff0e0d7207 */ /* 0x002fc80000800000 */
[----:B------:R-:W-:-:S05]  /*1e560*/  IADD3 R13, R4, R13, RZ ;  /* 0x0000000d040d7210 */ /* 0x000fca0007ffe0ff */
[----:B------:R-:W1:Y:S02]  /*1e570*/  SHFL.UP PT, R14, R13, 0x2, RZ ;  /* 0x044000000d0e7989 */ /* 0x000e6400000e00ff */
[----:B-1----:R-:W-:-:S05]  /*1e580*/  SEL R0, R14, RZ, P2 ;  /* 0x000000ff0e007207 */ /* 0x002fca0001000000 */
        /* <DEDUP_REMOVED lines=11> */
.L_x_936:
[----:B------:R-:W-:Y:S02]  /*1e640*/  ULDC UR4, c[0x0][0xc38] ;  /* 0x00030e0000047ab9 */ /* 0x000fe40000000800 */
[----:B------:R-:W-:-:S04]  /*1e650*/  IMAD.U32 R7, RZ, RZ, UR4 ;  /* 0x00000004ff077e24 */ /* 0x000fc8000f8e00ff */
[----:B-1----:R-:W-:-:S05]  /*1e660*/  IMAD R3, R14, R7, RZ ;  /* 0x000000070e037224 */ /* 0x002fca00078e02ff */
[----:B------:R-:W-:-:S04]  /*1e670*/  IADD3 R6, R3, R6, RZ ;  /* 0x0000000603067210 */ /* 0x000fc80007ffe0ff */
[----:B------:R-:W-:-:S13]  /*1e680*/  ISETP.GT.AND P6, PT, R6, R5, PT ;  /* 0x000000050600720c */ /* 0x000fda0003fc4270 */
[----:B------:R-:W-:Y:S05]  /*1e690*/  @!P6 BRA `(.L_x_769) ;  /* 0xfffffffc0064e947 */ /* 0x000fea000383ffff */
.L_x_764:
[----:B------:R-:W-:Y:S01]  /*1e6a0*/  IMAD.IADD R6, R6, 0x1, -R3 ;  /* 0x0000000106067824 */ /* 0x000fe200078e0a03 */
[----:B------:R-:W-:-:S03]  /*1e6b0*/  UMOV UR4, 0xffffffff ;  /* 0xffffffff00047882 */ /* 0x000fc60000000000 */
[----:B------:R-:W-:-:S05]  /*1e6c0*/  IMAD R0, R2, R7, R6 ;  /* 0x0000000702007224 */ /* 0x000fca00078e0206 */
[----:B------:R-:W-:Y:S01]  /*1e6d0*/  ISETP.GT.AND P6, PT, R0, R5, PT ;  /* 0x000000050000720c */ /* 0x000fe20003fc4270 */
[----:B------:R-:W-:-:S12]  /*1e6e0*/  BRA.DIV UR4, `(.L_x_770) ;  /* 0x0000004e042c7947 */ /* 0x000fd8000b800000 */
[----:B------:R-:W-:-:S04]  /*1e6f0*/  VOTE.ANY R3, PT, !P6 ;  /* 0x0000000000037806 */ /* 0x000fc800070e0100 */
[----:B------:R-:W1:Y:S02]  /*1e700*/  POPC R0, R3 ;  /* 0x0000000300007309 */ /* 0x000e640000000000 */
[----:B-1----:R1:W2:Y:S02]  /*1e710*/  SHFL.IDX PT, R4, R4, R0, 0x1f ;  /* 0x00001f0004047589 */ /* 0x0022a400000e0000 */
.L_x_940:
[----:B------:R-:W-:Y:S02]  /*1e720*/  ISETP.NE.AND P0, PT, R3, RZ, PT ;  /* 0x000000ff0300720c */ /* 0x000fe40003f05270 */
[----:B------:R-:W-:-:S11]  /*1e730*/  MOV R14, RZ ;  /* 0x000000ff000e7202 */ /* 0x000fd60000000f00 */
[----:B------:R-:W-:Y:S05]  /*1e740*/  @!P0 BRA `(.L_x_771) ;  /* 0x0000000000108947 */ /* 0x000fea0003800000 */
[----:B------:R-:W-:Y:S01]  /*1e750*/  UMOV UR4, 0xffffffff ;  /* 0xffffffff00047882 */ /* 0x000fe20000000000 */
[----:B------:R-:W-:Y:S02]  /*1e760*/  VIADD R12, R0, 0xffffffff ;  /* 0xffffffff000c7836 */ /* 0x000fe40000000000 */
[----:B------:R-:W-:Y:S05]  /*1e770*/  BRA.DIV UR4, `(.L_x_772) ;  /* 0x0000004e04507947 */ /* 0x000fea000b800000 */
[----:B------:R3:W4:Y:S02]  /*1e780*/  SHFL.IDX PT, R14, R2, R12, 0x1f ;  /* 0x00001f0c020e7589 */ /* 0x00072400000e0000 */
.L_x_771:
[----:B--2---:R-:W-:Y:S01]  /*1e790*/  IABS R8, R4 ;  /* 0x0000000400087213 */ /* 0x004fe20000000000 */
[----:B----4-:R-:W-:Y:S01]  /*1e7a0*/  IMAD R16, R14, R7, R6 ;  /* 0x000000070e107224 */ /* 0x010fe200078e0206 */
[----:B------:R-:W-:Y:S02]  /*1e7b0*/  IADD3 R19, R0, R19, RZ ;  /* 0x0000001300137210 */ /* 0x000fe40007ffe0ff */
[----:B------:R-:W2:Y:S08]  /*1e7c0*/  I2F.RP R9, R8 ;  /* 0x0000000800097306 */ /* 0x000eb00000209400 */
[----:B--2---:R-:W0:Y:S02]  /*1e7d0*/  MUFU.RCP R9, R9 ;  /* 0x0000000900097308 */ /* 0x004e240000001000 */
[----:B0--3--:R-:W-:-:S06]  /*1e7e0*/  IADD3 R2, R9, 0xffffffe, RZ ;  /* 0x0ffffffe09027810 */ /* 0x009fcc0007ffe0ff */
[----:B------:R0:W2:Y:S02]  /*1e7f0*/  F2I.FTZ.U32.TRUNC.NTZ R3, R2 ;  /* 0x0000000200037305 */ /* 0x0000a4000021f000 */
[----:B0-----:R-:W-:Y:S01]  /*1e800*/  MOV R2, RZ ;  /* 0x000000ff00027202 */ /* 0x001fe20000000f00 */
[----:B--2---:R-:W-:-:S04]  /*1e810*/  IMAD.MOV R7, RZ, RZ, -R3 ;  /* 0x000000ffff077224 */ /* 0x004fc800078e0a03 */
[----:B------:R-:W-:-:S04]  /*1e820*/  IMAD R7, R7, R8, RZ ;  /* 0x0000000807077224 */ /* 0x000fc800078e02ff */
[----:B------:R-:W-:-:S04]  /*1e830*/  IMAD.HI.U32 R3, R3, R7, R2 ;  /* 0x0000000703037227 */ /* 0x000fc800078e0002 */
[----:B------:R-:W-:Y:S01]  /*1e840*/  IMAD.IADD R7, R5, 0x1, -R16 ;  /* 0x0000000105077824 */ /* 0x000fe200078e0a10 */
[----:B------:R-:W-:-:S04]  /*1e850*/  IABS R5, R4 ;  /* 0x0000000400057213 */ /* 0x000fc80000000000 */
[----:B------:R-:W-:Y:S02]  /*1e860*/  IABS R2, R7 ;  /* 0x0000000700027213 */ /* 0x000fe40000000000 */
[----:B------:R-:W-:-:S03]  /*1e870*/  IADD3 R5, RZ, -R5, RZ ;  /* 0x80000005ff057210 */ /* 0x000fc60007ffe0ff */
[----:B------:R-:W-:-:S04]  /*1e880*/  IMAD.HI.U32 R3, R3, R2, RZ ;  /* 0x0000000203037227 */ /* 0x000fc800078e00ff */
[----:B------:R-:W-:Y:S01]  /*1e890*/  IMAD R5, R3, R5, R2 ;  /* 0x0000000503057224 */ /* 0x000fe200078e0202 */
[----:B------:R-:W-:-:S04]  /*1e8a0*/  LOP3.LUT R2, R7, R4, RZ, 0x3c, !PT ;  /* 0x0000000407027212 */ /* 0x000fc800078e3cff */
[----:B------:R-:W-:Y:S02]  /*1e8b0*/  ISETP.GT.U32.AND P1, PT, R8, R5, PT ;  /* 0x000000050800720c */ /* 0x000fe40003f24070 */
[----:B------:R-:W-:-:S11]  /*1e8c0*/  ISETP.GE.AND P2, PT, R2, RZ, PT ;  /* 0x000000ff0200720c */ /* 0x000fd60003f46270 */
[----:B------:R-:W-:Y:S01]  /*1e8d0*/  @!P1 IMAD.IADD R5, R5, 0x1, -R8 ;  /* 0x0000000105059824 */ /* 0x000fe200078e0a08 */
[----:B------:R-:W-:Y:S02]  /*1e8e0*/  @!P1 IADD3 R3, R3, 0x1, RZ ;  /* 0x0000000103039810 */ /* 0x000fe40007ffe0ff */
[----:B------:R-:W-:Y:S02]  /*1e8f0*/  ISETP.NE.AND P1, PT, R4, RZ, PT ;  /* 0x000000ff0400720c */ /* 0x000fe40003f25270 */
[----:B------:R-:W-:-:S13]  /*1e900*/  ISETP.GE.U32.AND P0, PT, R5, R8, PT ;  /* 0x000000080500720c */ /* 0x000fda0003f06070 */
[----:B------:R-:W-:-:S05]  /*1e910*/  @P0 VIADD R3, R3, 0x1 ;  /* 0x0000000103030836 */ /* 0x000fca0000000000 */
[----:B------:R-:W-:Y:S02]  /*1e920*/  @!P2 IADD3 R3, -R3, RZ, RZ ;  /* 0x000000ff0303a210 */ /* 0x000fe40007ffe1ff */
[----:B------:R-:W-:-:S05]  /*1e930*/  @!P1 LOP3.LUT R3, RZ, R4, RZ, 0x33, !PT ;  /* 0x00000004ff039212 */ /* 0x000fca00078e33ff */
[--C-:B------:R-:W-:Y:S02]  /*1e940*/  IMAD.MOV R17, RZ, RZ, -R3.reuse ;  /* 0x000000ffff117224 */ /* 0x100fe400078e0a03 */
[----:B------:R-:W-:Y:S02]  /*1e950*/  IMAD.MOV.U32 R18, RZ, RZ, R3 ;  /* 0x000000ffff127224 */ /* 0x000fe400078e0003 */
[----:B------:R-:W-:Y:S01]  /*1e960*/  IMAD R17, R4, R17, R7 ;  /* 0x0000001104117224 */ /* 0x000fe200078e0207 */
[----:B------:R-:W-:Y:S06]  /*1e970*/  BRA `(.L_x_773) ;  /* 0x00000000001c7947 */ /* 0x000fec0003800000 */
.L_x_765:
[----:B------:R-:W-:Y:S01]  /*1e980*/  UMOV UR4, URZ ;  /* 0x0000003f00047c82 */ /* 0x000fe20008000000 */
[----:B------:R-:W-:Y:S01]  /*1e990*/  UMOV UR5, URZ ;  /* 0x0000003f00057c82 */ /* 0x000fe20008000000 */
[----:B------:R-:W-:Y:S01]  /*1e9a0*/  ULDC UR6, c[0x0][0xc3c] ;  /* 0x00030f0000067ab9 */ /* 0x000fe20000000800 */
[----:B------:R-:W-:Y:S01]  /*1e9b0*/  MOV R16, R5 ;  /* 0x0000000500107202 */ /* 0x000fe20000000f00 */
[----:B------:R-:W-:Y:S01]  /*1e9c0*/  IMAD.U32 R17, RZ, RZ, UR4 ;  /* 0x00000004ff117e24 */ /* 0x000fe2000f8e00ff */
[----:B------:R-:W-:Y:S01]  /*1e9d0*/  MOV R18, UR5 ;  /* 0x0000000500127c02 */ /* 0x000fe20008000f00 */
[----:B------:R-:W-:-:S07]  /*1e9e0*/  IMAD.U32 R19, RZ, RZ, UR6 ;  /* 0x00000006ff137e24 */ /* 0x000fce000f8e00ff */
.L_x_773:
[----:B-1----:R-:W1:Y:S01]  /*1e9f0*/  S2R R0, SR_TID.X ;  /* 0x0000000000007919 */ /* 0x002e620000002100 */
[----:B------:R-:W-:Y:S05]  /*1ea00*/  WARPSYNC.ALL ;  /* 0x0000000000007948 */ /* 0x000fea0003800000 */
[----:B------:R-:W-:Y:S01]  /*1ea10*/  BAR.SYNC.DEFER_BLOCKING 0x4, 0x180 ;  /* 0x0106000000007b1d */ /* 0x000fe20000010000 */
[----:B-1----:R-:W-:-:S04]  /*1ea20*/  LOP3.LUT R0, R0, 0x1f, RZ, 0xc0, !PT ;  /* 0x0000001f00007812 */ /* 0x002fc800078ec0ff */
[----:B------:R-:W-:-:S13]  /*1ea30*/  ISETP.NE.AND P0, PT, R0, RZ, PT ;  /* 0x000000ff0000720c */ /* 0x000fda0003f05270 */
[----:B------:R-:W1:Y:S01]  /*1ea40*/  @!P0 S2R R3, SR_CgaCtaId ;  /* 0x0000000000038919 */ /* 0x000e620000008800 */
[----:B------:R-:W-:-:S04]  /*1ea50*/  @!P0 MOV R0, 0x400 ;  /* 0x0000040000008802 */ /* 0x000fc80000000f00 */
[----:B-1----:R-:W-:-:S05]  /*1ea60*/  @!P0 LEA R22, R3, R0, 0x18 ;  /* 0x0000000003168211 */ /* 0x002fca00078ec0ff */
[----:B------:R1:W-:Y:S01]  /*1ea70*/  @!P0 STS.128 [R22+0x2a8d0], R16 ;  /* 0x02a8d01016008388 */ /* 0x0003e20000000c00 */
[----:B------:R-:W-:Y:S06]  /*1ea80*/  BAR.ARV 0x5, 0x180 ;  /* 0x0146000000007b1d */ /* 0x000fec0000002000 */
.L_x_762:
[----:B------:R-:W-:Y:S02]  /*1ea90*/  ULDC UR4, c[0x0][0xc3c] ;  /* 0x00030f0000047ab9 */ /* 0x000fe40000000800 */
[----:B---3--:R-:W-:-:S13]  /*1eaa0*/  ISETP.GE.AND P0, PT, R19, UR4, PT ;  /* 0x0000000413007c0c */ /* 0x008fda000bf06270 */
[----:B------:R-:W-:Y:S05]  /*1eab0*/  @!P0 BRA `(.L_x_774) ;  /* 0xffffffa400a08947 */ /* 0x000fea000383ffff */
[----:B------:R-:W-:Y:S05]  /*1eac0*/  BSYNC B8 ;  /* 0x0000000000087941 */ /* 0x000fea0003800000 */
.L_x_673:
[----:B------:R-:W3:Y:S01]  /*1ead0*/  LDL.LU R0, [R1+0x28] ;  /* 0x0000280001007983 */ /* 0x000ee20000300800 */
[----:B------:R-:W-:Y:S01]  /*1eae0*/  BSSY B0, `(.L_x_775) ;  /* 0x000000b000007945 */ /* 0x000fe20003800000 */
[----:B------:R-:W4:Y:S01]  /*1eaf0*/  S2R R5, SR_CgaCtaId ;  /* 0x0000000000057919 */ /* 0x000f220000008800 */
[----:B---3--:R-:W-:-:S04]  /*1eb00*/  IADD3 R0, R0, 0x1, RZ ;  /* 0x0000000100007810 */ /* 0x008fc80007ffe0ff */
[----:B01----:R-:W-:-:S04]  /*1eb10*/  LEA.HI R2, R0, R0, RZ, 0x1 ;  /* 0x0000000000027211 */ /* 0x003fc800078f08ff */
[----:B------:R-:W-:Y:S02]  /*1eb20*/  LOP3.LUT R3, R2, 0xfffffffe, RZ, 0xc0, !PT ;  /* 0xfffffffe02037812 */ /* 0x000fe400078ec0ff */
[----:B------:R-:W-:-:S03]  /*1eb30*/  MOV R2, 0x400 ;  /* 0x0000040000027802 */ /* 0x000fc60000000f00 */
[----:B------:R-:W-:Y:S01]  /*1eb40*/  IMAD.IADD R0, R0, 0x1, -R3 ;  /* 0x0000000100007824 */ /* 0x000fe200078e0a03 */
[----:B----4-:R-:W-:-:S04]  /*1eb50*/  LEA R5, R5, R2, 0x18 ;  /* 0x0000000205057211 */ /* 0x010fc800078ec0ff */
[----:B------:R-:W-:-:S04]  /*1eb60*/  SHF.L.U32 R0, R0, 0x1f, RZ ;  /* 0x0000001f00007819 */ /* 0x000fc800000006ff */
[----:B------:R-:W0:Y:S02]  /*1eb70*/  SYNCS.PHASECHK.TRANS64.TRYWAIT P0, [R5+URZ+0x2a820], R0 ;  /* 0x02a82000050075a7 */ /* 0x000e24000800017f */
[----:B0-----:R-:W-:Y:S05]  /*1eb80*/  @!P0 BRA `(.L_x_776) ;  /* 0x0000004800708947 */ /* 0x001fea0003800000 */
.L_x_943:
[----:B------:R-:W-:Y:S05]  /*1eb90*/  BSYNC B0 ;  /* 0x0000000000007941 */ /* 0x000fea0003800000 */
.L_x_775:
[----:B------:R-:W-:-:S03]  /*1eba0*/  UMOV UR4, 0xffffffff ;  /* 0xffffffff00047882 */ /* 0x000fc60000000000 */
[----:B------:R-:W-:Y:S05]  /*1ebb0*/  BRA.DIV UR4, `(.L_x_777) ;  /* 0x0000004a04787947 */ /* 0x000fea000b800000 */
[----:B0-----:R-:W0:Y:S02]  /*1ebc0*/  S2R R0, SR_TID.X ;  /* 0x0000000000007919 */ /* 0x001e240000002100 */
[----:B0-----:R-:W-:-:S04]  /*1ebd0*/  SHF.R.U32.HI R0, RZ, 0x5, R0 ;  /* 0x00000005ff007819 */ /* 0x001fc80000011600 */
[----:B------:R-:W-:-:S05]  /*1ebe0*/  LOP3.LUT R0, R0, 0x3, RZ, 0xc0, !PT ;  /* 0x0000000300007812 */ /* 0x000fca00078ec0ff */
[----:B------:R0:W1:Y:S02]  /*1ebf0*/  SHFL.IDX PT, R14, R0, RZ, 0x1f ;  /* 0x00001fff000e7589 */ /* 0x00006400000e0000 */
.L_x_946:
[----:B-1----:R-:W-:-:S13]  /*1ec00*/  ISETP.NE.AND P0, PT, R14, RZ, PT ;  /* 0x000000ff0e00720c */ /* 0x002fda0003f05270 */
[----:B------:R-:W-:Y:S05]  /*1ec10*/  @P0 BRA `(.L_x_448) ;  /* 0x0000000000900947 */ /* 0x000fea0003800000 */
[----:B------:R-:W-:-:S03]  /*1ec20*/  UMOV UR4, 0xffffffff ;  /* 0xffffffff00047882 */ /* 0x000fc60000000000 */
[----:B------:R-:W-:Y:S05]  /*1ec30*/  BRA.DIV UR4, `(.L_x_778) ;  /* 0x0000004a048c7947 */ /* 0x000fea000b800000 */
[----:B------:R-:W-:-:S13]  /*1ec40*/  ELECT P6, URZ, PT ;  /* 0x00000000003f782f */ /* 0x000fda00038c0000 */
.L_x_949:
[----:B------:R-:W-:Y:S05]  /*1ec50*/  @!P6 BRA `(.L_x_448) ;  /* 0x000000000080e947 */ /* 0x000fea0003800000 */
[----:B0-----:R-:W3:Y:S02]  /*1ec60*/  LDL R0, [R1+0x40] ;  /* 0x0000400001007983 */ /* 0x001ee40000100800 */
[----:B---3--:R-:W-:-:S13]  /*1ec70*/  R2UR UR4, R0 ;  /* 0x00000000000472ca */ /* 0x008fda00000e0000 */
[----:B------:R-:W-:-:S06]  /*1ec80*/  ULOP3.LUT UR4, UR4, 0x2, URZ, 0xfc, !UPT ;  /* 0x0000000204047892 */ /* 0x000fcc000f8efc3f */
[----:B------:R-:W-:-:S04]  /*1ec90*/  MOV R0, UR4 ;  /* 0x0000000400007c02 */ /* 0x000fc80008000f00 */
[----:B------:R-:W-:-:S13]  /*1eca0*/  ISETP.NE.AND P0, PT, R0, 0x3, PT ;  /* 0x000000030000780c */ /* 0x000fda0003f05270 */
[----:B------:R-:W-:Y:S05]  /*1ecb0*/  @!P0 BRA `(.L_x_779) ;  /* 0x0000000000048947 */ /* 0x000fea0003800000 */
[----:B------:R-:W-:Y:S01]  /*1ecc0*/  BPT.TRAP 0x1 ;  /* 0x000000040000795c */ /* 0x000fe20000300000 */
.L_x_779:
[C---:B------:R-:W-:Y:S01]  /*1ecd0*/  IMAD R3, R28.reuse, 0x8, R5 ;  /* 0x000000081c037824 */ /* 0x040fe200078e0205 */
[----:B------:R-:W-:Y:S02]  /*1ece0*/  SHF.L.U32 R2, R29, 0x1f, RZ ;  /* 0x0000001f1d027819 */ /* 0x000fe400000006ff */
[----:B------:R-:W-:Y:S02]  /*1ecf0*/  IADD3 R28, R28, 0x1, RZ ;  /* 0x000000011c1c7810 */ /* 0x000fe40007ffe0ff */
[----:B------:R-:W0:Y:S02]  /*1ed00*/  SYNCS.PHASECHK.TRANS64.TRYWAIT P1, [R3+URZ+0x2a840], R2 ;  /* 0x02a84002030075a7 */ /* 0x000e24000802017f */
[----:B------:R-:W-:-:S04]  /*1ed10*/  ISETP.NE.AND P2, PT, R28, 0x2, PT ;  /* 0x000000021c00780c */ /* 0x000fc80003f45270 */
[----:B------:R-:W-:Y:S01]  /*1ed20*/  SEL R0, RZ, 0x1, P2 ;  /* 0x00000001ff007807 */ /* 0x000fe20001000000 */
[----:B0-----:R-:W-:Y:S08]  /*1ed30*/  @!P1 BRA `(.L_x_780) ;  /* 0x00000048006c9947 */ /* 0x001ff00003800000 */
.L_x_950:
[----:B------:R-:W-:Y:S02]  /*1ed40*/  SEL R28, R28, RZ, P2 ;  /* 0x000000ff1c1c7207 */ /* 0x000fe40001000000 */
[----:B------:R-:W-:Y:S01]  /*1ed50*/  LOP3.LUT R0, R29, R0, RZ, 0x3c, !PT ;  /* 0x000000001d007212 */ /* 0x000fe200078e3cff */
[----:B------:R-:W-:Y:S06]  /*1ed60*/  @!P0 BRA `(.L_x_781) ;  /* 0x0000000000048947 */ /* 0x000fec0003800000 */
[----:B------:R-:W-:Y:S01]  /*1ed70*/  BPT.TRAP 0x1 ;  /* 0x000000040000795c */ /* 0x000fe20000300000 */
.L_x_781:
[----:B------:R-:W-:Y:S01]  /*1ed80*/  IMAD R5, R28, 0x8, R5 ;  /* 0x000000081c057824 */ /* 0x000fe200078e0205 */
[----:B------:R-:W-:-:S04]  /*1ed90*/  SHF.L.U32 R0, R0, 0x1f, RZ ;  /* 0x0000001f00007819 */ /* 0x000fc800000006ff */
[----:B------:R-:W1:Y:S02]  /*1eda0*/  SYNCS.PHASECHK.TRANS64.TRYWAIT P1, [R5+URZ+0x2a840], R0 ;  /* 0x02a84000050075a7 */ /* 0x000e64000802017f */
[----:B-1----:R-:W-:Y:S05]  /*1edb0*/  @!P1 BRA `(.L_x_782) ;  /* 0x0000004800609947 */ /* 0x002fea0003800000 */
.L_x_951:
[----:B------:R-:W-:Y:S05]  /*1edc0*/  @!P0 BRA `(.L_x_783) ;  /* 0x0000000000048947 */ /* 0x000fea0003800000 */
[----:B------:R-:W-:Y:S01]  /*1edd0*/  BPT.TRAP 0x1 ;  /* 0x000000040000795c */ /* 0x000fe20000300000 */
.L_x_783:
[----:B------:R-:W3:Y:S02]  /*1ede0*/  SYNCS.PHASECHK.TRANS64.TRYWAIT P1, [R3+URZ+0x2a860], R2 ;  /* 0x02a86002030075a7 */ /* 0x000ee4000802017f */
[----:B---3--:R-:W-:Y:S05]  /*1edf0*/  @!P1 BRA `(.L_x_784) ;  /* 0x0000004800649947 */ /* 0x008fea0003800000 */
.L_x_952:
[----:B------:R-:W-:Y:S05]  /*1ee00*/  @!P0 BRA `(.L_x_785) ;  /* 0x0000000000048947 */ /* 0x000fea0003800000 */
[----:B------:R-:W-:Y:S01]  /*1ee10*/  BPT.TRAP 0x1 ;  /* 0x000000040000795c */ /* 0x000fe20000300000 */
.L_x_785:
[----:B----4-:R4:W0:Y:S02]  /*1ee20*/  SYNCS.PHASECHK.TRANS64.TRYWAIT P0, [R5+URZ+0x2a860], R0 ;  /* 0x02a86000050075a7 */ /* 0x010824000800017f */
[----:B0-----:R-:W-:Y:S05]  /*1ee30*/  @!P0 NANOSLEEP.SYNCS 0x989680 ;  /* 0x009896800000895d */ /* 0x001fea0003900000 */
[----:B------:R-:W0:Y:S02]  /*1ee40*/  @!P0 SYNCS.PHASECHK.TRANS64 P0, [R5+URZ+0x2a860], R0 ;  /* 0x02a86000050085a7 */ /* 0x000e24000800007f */
[----:B0-----:R-:W-:Y:S05]  /*1ee50*/  @!P0 BRA `(.L_x_785) ;  /* 0xfffffffc00f08947 */ /* 0x001fea000383ffff */
.L_x_448:
[----:B------:R-:W-:Y:S05]  /*1ee60*/  BSYNC B9 ;  /* 0x0000000000097941 */ /* 0x000fea0003800000 */
.L_x_445:
[----:B------:R-:W-:Y:S05]  /*1ee70*/  EXIT ;  /* 0x000000000000794d */ /* 0x000fea0003800000 */
.L_x_466:
[----:B0-----:R0:W1:Y:S02]  /*1ee80*/  SYNCS.PHASECHK.TRANS64.TRYWAIT P6, [R88+URZ+0x2a890], R89 ;  /* 0x02a89059580075a7 */ /* 0x00106400080c017f */
[----:B-1----:R-:W-:Y:S05]  /*1ee90*/  @!P6 NANOSLEEP.SYNCS 0x989680 ;  /* 0x009896800000e95d */ /* 0x002fea0003900000 */
[----:B------:R-:W1:Y:S02]  /*1eea0*/  @!P6 SYNCS.PHASECHK.TRANS64 P6, [R88+URZ+0x2a890], R89 ;  /* 0x02a890595800e5a7 */ /* 0x000e6400080c007f */
[----:B-1----:R-:W-:Y:S05]  /*1eeb0*/  @!P6 BRA `(.L_x_466) ;  /* 0xfffffffc00f0e947 */ /* 0x002fea000383ffff */
[----:B------:R-:W-:Y:S05]  /*1eec0*/  BRA `(.L_x_786) ;  /* 0xfffffe4800087947 */ /* 0x000fea000383ffff */
.L_x_467:
[----:B------:R-:W-:Y:S01]  /*1eed0*/  BSSY B1, `(.L_x_787) ;  /* 0x0000008000017945 */ /* 0x000fe20003800000 */
[----:B------:R-:W-:Y:S01]  /*1eee0*/  MOV R13, R118 ;  /* 0x00000076000d7202 */ /* 0x000fe20000000f00 */
[----:B------:R-:W-:Y:S01]  /*1eef0*/  IMAD.MOV.U32 R12, RZ, RZ, RZ ;  /* 0x000000ffff0c7224 */ /* 0x000fe200078e00ff */
[----:B------:R-:W-:Y:S01]  /*1ef00*/  MOV R11, 0x1c1f ;  /* 0x00001c1f000b7802 */ /* 0x000fe20000000f00 */
[----:B------:R-:W-:-:S07]  /*1ef10*/  IMAD.MOV.U32 R15, RZ, RZ, -0x1 ;  /* 0xffffffffff0f7424 */ /* 0x000fce00078e00ff */
[----:B0-----:R-:W-:Y:S05]  /*1ef20*/  WARPSYNC.COLLECTIVE R15, `(.L_x_788) ;  /* 0x000000000f087348 */ /* 0x001fea0003c00000 */
[----:B------:R1:W2:Y:S02]  /*1ef30*/  SHFL.IDX P6, R14, R13, R12, R11 ;  /* 0x0000000c0d0e7389 */ /* 0x0002a400000c000b */
[----:B012---:R-:W-:Y:S01]  /*1ef40*/  ENDCOLLECTIVE ;  /* 0x000000000000791b */ /* 0x007fe20003800000 */
.L_x_788:
[----:B------:R-:W-:Y:S05]  /*1ef50*/  BSYNC B1 ;  /* 0x0000000000017941 */ /* 0x000fea0003800000 */
.L_x_787:
[----:B------:R-:W-:Y:S01]  /*1ef60*/  IMAD.MOV.U32 R13, RZ, RZ, R119 ;  /* 0x000000ffff0d7224 */ /* 0x000fe200078e0077 */
[----:B------:R-:W-:Y:S01]  /*1ef70*/  MOV R12, RZ ;  /* 0x000000ff000c7202 */ /* 0x000fe20000000f00 */
[----:B------:R-:W-:Y:S01]  /*1ef80*/  IMAD.MOV.U32 R11, RZ, RZ, 0x1c1f ;  /* 0x00001c1fff0b7424 */ /* 0x000fe200078e00ff */
[----:B------:R-:W-:Y:S02]  /*1ef90*/  MOV R15, 0xffffffff ;  /* 0xffffffff000f7802 */ /* 0x000fe40000000f00 */
[----:B------:R-:W-:-:S07]  /*1efa0*/  MOV R82, R14 ;  /* 0x0000000e00527202 */ /* 0x000fce0000000f00 */
[----:B------:R-:W-:Y:S05]  /*1efb0*/  WARPSYNC.COLLECTIVE R15, `(.L_x_789) ;  /* 0x000000000f087348 */ /* 0x000fea0003c00000 */
[----:B------:R0:W1:Y:S02]  /*1efc0*/  SHFL.IDX P6, R14, R13, R12, R11 ;  /* 0x0000000c0d0e7389 */ /* 0x00006400000c000b */
[----:B01----:R-:W-:Y:S01]  /*1efd0*/  ENDCOLLECTIVE ;  /* 0x000000000000791b */ /* 0x003fe20003800000 */
.L_x_789:
[----:B------:R-:W-:Y:S01]  /*1efe0*/  IMAD.MOV.U32 R11, RZ, RZ, R14 ;  /* 0x000000ffff0b7224 */ /* 0x000fe200078e000e */
[----:B------:R-:W-:Y:S06]  /*1eff0*/  BRA `(.L_x_790) ;  /* 0xfffffe4400d07947 */ /* 0x000fec000383ffff */
.L_x_492:
[----:B------:R-:W-:Y:S01]  /*1f000*/  BSSY B1, `(.L_x_791) ;  /* 0x0000008000017945 */ /* 0x000fe20003800000 */
[----:B0---4-:R-:W-:Y:S01]  /*1f010*/  MOV R13, R118 ;  /* 0x00000076000d7202 */ /* 0x011fe20000000f00 */
[----:B------:R-:W-:Y:S01]  /*1f020*/  IMAD.MOV.U32 R12, RZ, RZ, 0x1 ;  /* 0x00000001ff0c7424 */ /* 0x000fe200078e00ff */
[----:B---3--:R-:W-:Y:S01]  /*1f030*/  MOV R11, 0x1c1f ;  /* 0x00001c1f000b7802 */ /* 0x008fe20000000f00 */
[----:B------:R-:W-:-:S07]  /*1f040*/  IMAD.MOV.U32 R15, RZ, RZ, -0x1 ;  /* 0xffffffffff0f7424 */ /* 0x000fce00078e00ff */
[----:B-12---:R-:W-:Y:S05]  /*1f050*/  WARPSYNC.COLLECTIVE R15, `(.L_x_792) ;  /* 0x000000000f087348 */ /* 0x006fea0003c00000 */
[----:B------:R0:W3:Y:S02]  /*1f060*/  SHFL.IDX P6, R14, R13, R12, R11 ;  /* 0x0000000c0d0e7389 */ /* 0x0000e400000c000b */
[----:B0123--:R-:W-:Y:S01]  /*1f070*/  ENDCOLLECTIVE ;  /* 0x000000000000791b */ /* 0x00ffe20003800000 */
.L_x_792:
[----:B------:R-:W-:Y:S05]  /*1f080*/  BSYNC B1 ;  /* 0x0000000000017941 */ /* 0x000fea0003800000 */
.L_x_791:
[----:B------:R-:W-:Y:S01]  /*1f090*/  IMAD.MOV.U32 R13, RZ, RZ, R119 ;  /* 0x000000ffff0d7224 */ /* 0x000fe200078e0077 */
[----:B------:R-:W-:Y:S01]  /*1f0a0*/  MOV R12, 0x1 ;  /* 0x00000001000c7802 */ /* 0x000fe20000000f00 */
[----:B------:R-:W-:Y:S01]  /*1f0b0*/  IMAD.MOV.U32 R11, RZ, RZ, 0x1c1f ;  /* 0x00001c1fff0b7424 */ /* 0x000fe200078e00ff */
[----:B------:R-:W-:Y:S02]  /*1f0c0*/  MOV R15, 0xffffffff ;  /* 0xffffffff000f7802 */ /* 0x000fe40000000f00 */
[----:B------:R-:W-:-:S07]  /*1f0d0*/  MOV R118, R14 ;  /* 0x0000000e00767202 */ /* 0x000fce0000000f00 */
[----:B------:R-:W-:Y:S05]  /*1f0e0*/  WARPSYNC.COLLECTIVE R15, `(.L_x_793) ;  /* 0x000000000f087348 */ /* 0x000fea0003c00000 */
[----:B------:R0:W1:Y:S02]  /*1f0f0*/  SHFL.IDX P6, R14, R13, R12, R11 ;  /* 0x0000000c0d0e7389 */ /* 0x00006400000c000b */
[----:B01----:R-:W-:Y:S01]  /*1f100*/  ENDCOLLECTIVE ;  /* 0x000000000000791b */ /* 0x003fe20003800000 */
.L_x_793:
[----:B------:R-:W-:Y:S01]  /*1f110*/  IMAD.MOV.U32 R119, RZ, RZ, R14 ;  /* 0x000000ffff777224 */ /* 0x000fe200078e000e */
[----:B------:R-:W-:Y:S06]  /*1f120*/  BRA `(.L_x_794) ;  /* 0xfffffe5c00087947 */ /* 0x000fec000383ffff */
.L_x_522:
[----:B-1----:R1:W2:Y:S02]  /*1f130*/  SYNCS.PHASECHK.TRANS64.TRYWAIT P6, [R88+URZ+0x2a890], R89 ;  /* 0x02a89059580075a7 */ /* 0x0022a400080c017f */
[----:B--2---:R-:W-:Y:S05]  /*1f140*/  @!P6 NANOSLEEP.SYNCS 0x989680 ;  /* 0x009896800000e95d */ /* 0x004fea0003900000 */
[----:B------:R-:W2:Y:S02]  /*1f150*/  @!P6 SYNCS.PHASECHK.TRANS64 P6, [R88+URZ+0x2a890], R89 ;  /* 0x02a890595800e5a7 */ /* 0x000ea400080c007f */
[----:B--2---:R-:W-:Y:S05]  /*1f160*/  @!P6 BRA `(.L_x_522) ;  /* 0xfffffffc00f0e947 */ /* 0x004fea000383ffff */
[----:B------:R-:W-:Y:S05]  /*1f170*/  BRA `(.L_x_795) ;  /* 0xfffffe7800e07947 */ /* 0x000fea000383ffff */
.L_x_523:
[----:B------:R-:W-:Y:S01]  /*1f180*/  BSSY B1, `(.L_x_796) ;  /* 0x0000008000017945 */ /* 0x000fe20003800000 */
[----:B------:R-:W-:Y:S01]  /*1f190*/  MOV R13, R118 ;  /* 0x00000076000d7202 */ /* 0x000fe20000000f00 */
[----:B------:R-:W-:Y:S01]  /*1f1a0*/  IMAD.MOV.U32 R12, RZ, RZ, RZ ;  /* 0x000000ffff0c7224 */ /* 0x000fe200078e00ff */
[----:B------:R-:W-:Y:S01]  /*1f1b0*/  MOV R11, 0x1c1f ;  /* 0x00001c1f000b7802 */ /* 0x000fe20000000f00 */
[----:B------:R-:W-:-:S07]  /*1f1c0*/  IMAD.MOV.U32 R15, RZ, RZ, -0x1 ;  /* 0xffffffffff0f7424 */ /* 0x000fce00078e00ff */
[----:B-1----:R-:W-:Y:S05]  /*1f1d0*/  WARPSYNC.COLLECTIVE R15, `(.L_x_797) ;  /* 0x000000000f087348 */ /* 0x002fea0003c00000 */
[----:B------:R0:W2:Y:S02]  /*1f1e0*/  SHFL.IDX P6, R14, R13, R12, R11 ;  /* 0x0000000c0d0e7389 */ /* 0x0000a400000c000b */
[----:B012---:R-:W-:Y:S01]  /*1f1f0*/  ENDCOLLECTIVE ;  /* 0x000000000000791b */ /* 0x007fe20003800000 */
.L_x_797:
[----:B------:R-:W-:Y:S05]  /*1f200*/  BSYNC B1 ;  /* 0x0000000000017941 */ /* 0x000fea0003800000 */
.L_x_796:
        /* <DEDUP_REMOVED lines=8> */
.L_x_798:
[----:B------:R-:W-:Y:S01]  /*1f290*/  IMAD.MOV.U32 R11, RZ, RZ, R14 ;  /* 0x000000ffff0b7224 */ /* 0x000fe200078e000e */
[----:B------:R-:W-:Y:S06]  /*1f2a0*/  BRA `(.L_x_799) ;  /* 0xfffffe7800ac7947 */ /* 0x000fec000383ffff */
.L_x_536:
[----:B------:R-:W-:Y:S01]  /*1f2b0*/  BSSY B1, `(.L_x_800) ;  /* 0x0000008000017945 */ /* 0x000fe20003800000 */
[----:B--234-:R-:W-:Y:S01]  /*1f2c0*/  MOV R13, R118 ;  /* 0x00000076000d7202 */ /* 0x01cfe20000000f00 */
[----:B------:R-:W-:Y:S01]  /*1f2d0*/  IMAD.MOV.U32 R12, RZ, RZ, 0x1 ;  /* 0x00000001ff0c7424 */ /* 0x000fe200078e00ff */
[----:B------:R-:W-:Y:S01]  /*1f2e0*/  MOV R11, 0x1c1f ;  /* 0x00001c1f000b7802 */ /* 0x000fe20000000f00 */
[----:B------:R-:W-:-:S07]  /*1f2f0*/  IMAD.MOV.U32 R15, RZ, RZ, -0x1 ;  /* 0xffffffffff0f7424 */ /* 0x000fce00078e00ff */
[----:B01----:R-:W-:Y:S05]  /*1f300*/  WARPSYNC.COLLECTIVE R15, `(.L_x_801) ;  /* 0x000000000f087348 */ /* 0x003fea0003c00000 */
[----:B------:R2:W3:Y:S02]  /*1f310*/  SHFL.IDX P6, R14, R13, R12, R11 ;  /* 0x0000000c0d0e7389 */ /* 0x0004e400000c000b */
[----:B0123--:R-:W-:Y:S01]  /*1f320*/  ENDCOLLECTIVE ;  /* 0x000000000000791b */ /* 0x00ffe20003800000 */
.L_x_801:
[----:B------:R-:W-:Y:S05]  /*1f330*/  BSYNC B1 ;  /* 0x0000000000017941 */ /* 0x000fea0003800000 */
.L_x_800:
        /* <DEDUP_REMOVED lines=8> */
.L_x_802:
[----:B------:R-:W-:Y:S01]  /*1f3c0*/  IMAD.MOV.U32 R119, RZ, RZ, R14 ;  /* 0x000000ffff777224 */ /* 0x000fe200078e000e */
[----:B------:R-:W-:Y:S06]  /*1f3d0*/  BRA `(.L_x_803) ;  /* 0xfffffe9000547947 */ /* 0x000fec000383ffff */
.L_x_549:
[----:B0-----:R0:W1:Y:S02]  /*1f3e0*/  SYNCS.PHASECHK.TRANS64.TRYWAIT P4, [R88+URZ+0x2a890], R89 ;  /* 0x02a89059580075a7 */ /* 0x001064000808017f */
[----:B-1----:R-:W-:Y:S05]  /*1f3f0*/  @!P4 NANOSLEEP.SYNCS 0x989680 ;  /* 0x009896800000c95d */ /* 0x002fea0003900000 */
[----:B------:R-:W1:Y:S02]  /*1f400*/  @!P4 SYNCS.PHASECHK.TRANS64 P4, [R88+URZ+0x2a890], R89 ;  /* 0x02a890595800c5a7 */ /* 0x000e64000808007f */
[----:B-1----:R-:W-:Y:S05]  /*1f410*/  @!P4 BRA `(.L_x_549) ;  /* 0xfffffffc00f0c947 */ /* 0x002fea000383ffff */
[----:B------:R-:W-:Y:S05]  /*1f420*/  BRA `(.L_x_804) ;  /* 0xfffffea400f47947 */ /* 0x000fea000383ffff */
.L_x_550:
        /* <DEDUP_REMOVED lines=8> */
.L_x_806:
[----:B------:R-:W-:Y:S05]  /*1f4b0*/  BSYNC B1 ;  /* 0x0000000000017941 */ /* 0x000fea0003800000 */
.L_x_805:
        /* <DEDUP_REMOVED lines=8> */
.L_x_807:
[----:B------:R-:W-:Y:S01]  /*1f540*/  IMAD.MOV.U32 R36, RZ, RZ, R14 ;  /* 0x000000ffff247224 */ /* 0x000fe200078e000e */
[----:B------:R-:W-:Y:S06]  /*1f550*/  BRA `(.L_x_808) ;  /* 0xfffffea800187947 */ /* 0x000fec000383ffff */
.L_x_553:
[----:B------:R-:W-:Y:S01]  /*1f560*/  BSSY B1, `(.L_x_809) ;  /* 0x0000008000017945 */ /* 0x000fe20003800000 */
[----:B----4-:R-:W-:Y:S01]  /*1f570*/  MOV R13, R39 ;  /* 0x00000027000d7202 */ /* 0x010fe20000000f00 */
[----:B------:R-:W-:Y:S01]  /*1f580*/  IMAD.MOV.U32 R12, RZ, RZ, 0x1 ;  /* 0x00000001ff0c7424 */ /* 0x000fe200078e00ff */
[----:B------:R-:W-:Y:S01]  /*1f590*/  MOV R11, 0x1c1f ;  /* 0x00001c1f000b7802 */ /* 0x000fe20000000f00 */
[----:B------:R-:W-:-:S07]  /*1f5a0*/  IMAD.MOV.U32 R15, RZ, RZ, -0x1 ;  /* 0xffffffffff0f7424 */ /* 0x000fce00078e00ff */
[----:B0123--:R-:W-:Y:S05]  /*1f5b0*/  WARPSYNC.COLLECTIVE R15, `(.L_x_810) ;  /* 0x000000000f087348 */ /* 0x00ffea0003c00000 */
[----:B------:R4:W0:Y:S02]  /*1f5c0*/  SHFL.IDX P6, R14, R13, R12, R11 ;  /* 0x0000000c0d0e7389 */ /* 0x00082400000c000b */
[----:B01234-:R-:W-:Y:S01]  /*1f5d0*/  ENDCOLLECTIVE ;  /* 0x000000000000791b */ /* 0x01ffe20003800000 */
.L_x_810:
[----:B------:R-:W-:Y:S05]  /*1f5e0*/  BSYNC B1 ;  /* 0x0000000000017941 */ /* 0x000fea0003800000 */
.L_x_809:
        /* <DEDUP_REMOVED lines=8> */
.L_x_811:
[----:B------:R-:W-:Y:S01]  /*1f670*/  IMAD.MOV.U32 R36, RZ, RZ, R14 ;  /* 0x000000ffff247224 */ /* 0x000fe200078e000e */
[----:B------:R-:W-:Y:S06]  /*1f680*/  BRA `(.L_x_812) ;  /* 0xfffffea800747947 */ /* 0x000fec000383ffff */
.L_x_557:
[----:B---3--:R3:W0:Y:S02]  /*1f690*/  SYNCS.PHASECHK.TRANS64.TRYWAIT P0, [R88+URZ+0x2a8b0], R89 ;  /* 0x02a8b059580075a7 */ /* 0x008624000800017f */
[----:B0-----:R-:W-:Y:S05]  /*1f6a0*/  @!P0 NANOSLEEP.SYNCS 0x989680 ;  /* 0x009896800000895d */ /* 0x001fea0003900000 */
[----:B------:R-:W0:Y:S02]  /*1f6b0*/  @!P0 SYNCS.PHASECHK.TRANS64 P0, [R88+URZ+0x2a8b0], R89 ;  /* 0x02a8b059580085a7 */ /* 0x000e24000800007f */
[----:B0-----:R-:W-:Y:S05]  /*1f6c0*/  @!P0 BRA `(.L_x_557) ;  /* 0xfffffffc00f08947 */ /* 0x001fea000383ffff */
[----:B------:R-:W-:Y:S05]  /*1f6d0*/  BRA `(.L_x_813) ;  /* 0xfffffeac004c7947 */ /* 0x000fea000383ffff */
.L_x_575:
[----:B------:R-:W-:Y:S01]  /*1f6e0*/  BSSY B1, `(.L_x_814) ;  /* 0x0000008000017945 */ /* 0x000fe20003800000 */
[----:B------:R-:W-:Y:S01]  /*1f6f0*/  MOV R13, R25 ;  /* 0x00000019000d7202 */ /* 0x000fe20000000f00 */
[----:B------:R-:W-:Y:S01]  /*1f700*/  IMAD.MOV.U32 R12, RZ, RZ, RZ ;  /* 0x000000ffff0c7224 */ /* 0x000fe200078e00ff */
[----:B------:R-:W-:Y:S01]  /*1f710*/  MOV R11, 0x1c1f ;  /* 0x00001c1f000b7802 */ /* 0x000fe20000000f00 */
[----:B------:R-:W-:-:S07]  /*1f720*/  IMAD.MOV.U32 R15, RZ, RZ, -0x1 ;  /* 0xffffffffff0f7424 */ /* 0x000fce00078e00ff */
[----:B----4-:R-:W-:Y:S05]  /*1f730*/  WARPSYNC.COLLECTIVE R15, `(.L_x_815) ;  /* 0x000000000f087348 */ /* 0x010fea0003c00000 */
[----:B------:R0:W1:Y:S02]  /*1f740*/  SHFL.IDX P6, R14, R13, R12, R11 ;  /* 0x0000000c0d0e7389 */ /* 0x00006400000c000b */
[----:B01--4-:R-:W-:Y:S01]  /*1f750*/  ENDCOLLECTIVE ;  /* 0x000000000000791b */ /* 0x013fe20003800000 */
.L_x_815:
[----:B------:R-:W-:Y:S05]  /*1f760*/  BSYNC B1 ;  /* 0x0000000000017941 */ /* 0x000fea0003800000 */
.L_x_814:
        /* <DEDUP_REMOVED lines=8> */
.L_x_816:
[----:B------:R-:W-:Y:S01]  /*1f7f0*/  MOV R13, R27 ;  /* 0x0000001b000d7202 */ /* 0x000fe20000000f00 */
[----:B------:R-:W-:-:S07]  /*1f800*/  IMAD.MOV.U32 R3, RZ, RZ, R14 ;  /* 0x000000ffff037224 */ /* 0x000fce00078e000e */
[----:B------:R-:W-:Y:S05]  /*1f810*/  WARPSYNC.COLLECTIVE R15, `(.L_x_817) ;  /* 0x000000000f087348 */ /* 0x000fea0003c00000 */
[----:B------:R0:W1:Y:S02]  /*1f820*/  SHFL.IDX P6, R14, R13, R12, R11 ;  /* 0x0000000c0d0e7389 */ /* 0x00006400000c000b */
[----:B01----:R-:W-:Y:S01]  /*1f830*/  ENDCOLLECTIVE ;  /* 0x000000000000791b */ /* 0x003fe20003800000 */
.L_x_817:
[----:B------:R-:W-:Y:S01]  /*1f840*/  MOV R13, R26 ;  /* 0x0000001a000d7202 */ /* 0x000fe20000000f00 */
[----:B------:R-:W-:-:S07]  /*1f850*/  IMAD.MOV.U32 R4, RZ, RZ, R14 ;  /* 0x000000ffff047224 */ /* 0x000fce00078e000e */
[----:B------:R-:W-:Y:S05]  /*1f860*/  WARPSYNC.COLLECTIVE R15, `(.L_x_818) ;  /* 0x000000000f087348 */ /* 0x000fea0003c00000 */
[----:B------:R0:W1:Y:S02]  /*1f870*/  SHFL.IDX P6, R14, R13, R12, R11 ;  /* 0x0000000c0d0e7389 */ /* 0x00006400000c000b */
[----:B01----:R-:W-:Y:S01]  /*1f880*/  ENDCOLLECTIVE ;  /* 0x000000000000791b */ /* 0x003fe20003800000 */
.L_x_818:
[----:B------:R-:W-:Y:S05]  /*1f890*/  BRA `(.L_x_819) ;  /* 0xfffffeb800887947 */ /* 0x000fea000383ffff */
.L_x_579:
[----:B0-----:R0:W1:Y:S02]  /*1f8a0*/  SYNCS.PHASECHK.TRANS64.TRYWAIT P0, [R2+URZ+0x2a800], R7 ;  /* 0x02a80007020075a7 */ /* 0x001064000800017f */
[----:B-1----:R-:W-:Y:S05]  /*1f8b0*/  @!P0 NANOSLEEP.SYNCS 0x989680 ;  /* 0x009896800000895d */ /* 0x002fea0003900000 */
[----:B------:R-:W1:Y:S02]  /*1f8c0*/  @!P0 SYNCS.PHASECHK.TRANS64 P0, [R2+URZ+0x2a800], R7 ;  /* 0x02a80007020085a7 */ /* 0x000e64000800007f */
[----:B-1----:R-:W-:Y:S05]  /*1f8d0*/  @!P0 BRA `(.L_x_579) ;  /* 0xfffffffc00f08947 */ /* 0x002fea000383ffff */
[----:B------:R-:W-:Y:S05]  /*1f8e0*/  BRA `(.L_x_820) ;  /* 0xfffffec400007947 */ /* 0x000fea000383ffff */
.L_x_603:
[----:B------:R-:W-:Y:S01]  /*1f8f0*/  BSSY B1, `(.L_x_821) ;  /* 0x0000008000017945 */ /* 0x000fe20003800000 */
[----:B------:R-:W-:Y:S01]  /*1f900*/  IMAD.MOV.U32 R13, RZ, RZ, R25 ;  /* 0x000000ffff0d7224 */ /* 0x000fe200078e0019 */
[----:B------:R-:W-:Y:S01]  /*1f910*/  MOV R12, RZ ;  /* 0x000000ff000c7202 */ /* 0x000fe20000000f00 */
[----:B------:R-:W-:Y:S01]  /*1f920*/  IMAD.MOV.U32 R11, RZ, RZ, 0x1c1f ;  /* 0x00001c1fff0b7424 */ /* 0x000fe200078e00ff */
[----:B------:R-:W-:-:S07]  /*1f930*/  MOV R15, 0xffffffff ;  /* 0xffffffff000f7802 */ /* 0x000fce0000000f00 */
[----:B----4-:R-:W-:Y:S05]  /*1f940*/  WARPSYNC.COLLECTIVE R15, `(.L_x_822) ;  /* 0x000000000f087348 */ /* 0x010fea0003c00000 */
[----:B------:R0:W1:Y:S02]  /*1f950*/  SHFL.IDX P6, R14, R13, R12, R11 ;  /* 0x0000000c0d0e7389 */ /* 0x00006400000c000b */
[----:B01--4-:R-:W-:Y:S01]  /*1f960*/  ENDCOLLECTIVE ;  /* 0x000000000000791b */ /* 0x013fe20003800000 */
.L_x_822:
[----:B------:R-:W-:Y:S05]  /*1f970*/  BSYNC B1 ;  /* 0x0000000000017941 */ /* 0x000fea0003800000 */
.L_x_821:
[----:B------:R-:W-:Y:S01]  /*1f980*/  MOV R13, R24 ;  /* 0x00000018000d7202 */ /* 0x000fe20000000f00 */
[----:B------:R-:W-:Y:S01]  /*1f990*/  IMAD.MOV.U32 R12, RZ, RZ, RZ ;  /* 0x000000ffff0c7224 */ /* 0x000fe200078e00ff */
[----:B------:R-:W-:Y:S01]  /*1f9a0*/  MOV R11, 0x1c1f ;  /* 0x00001c1f000b7802 */ /* 0x000fe20000000f00 */
[----:B------:R-:W-:Y:S02]  /*1f9b0*/  IMAD.MOV.U32 R15, RZ, RZ, -0x1 ;  /* 0xffffffffff0f7424 */ /* 0x000fe400078e00ff */
[----:B------:R-:W-:-:S07]  /*1f9c0*/  IMAD.MOV.U32 R3, RZ, RZ, R14 ;  /* 0x000000ffff037224 */ /* 0x000fce00078e000e */
[----:B------:R-:W-:Y:S05]  /*1f9d0*/  WARPSYNC.COLLECTIVE R15, `(.L_x_823) ;  /* 0x000000000f087348 */ /* 0x000fea0003c00000 */
[----:B------:R0:W1:Y:S02]  /*1f9e0*/  SHFL.IDX P6, R14, R13, R12, R11 ;  /* 0x0000000c0d0e7389 */ /* 0x00006400000c000b */
[----:B01----:R-:W-:Y:S01]  /*1f9f0*/  ENDCOLLECTIVE ;  /* 0x000000000000791b */ /* 0x003fe20003800000 */
.L_x_823:
[----:B------:R-:W-:Y:S01]  /*1fa00*/  IMAD.MOV.U32 R13, RZ, RZ, R27 ;  /* 0x000000ffff0d7224 */ /* 0x000fe200078e001b */
[----:B------:R-:W-:-:S07]  /*1fa10*/  MOV R0, R14 ;  /* 0x0000000e00007202 */ /* 0x000fce0000000f00 */
[----:B------:R-:W-:Y:S05]  /*1fa20*/  WARPSYNC.COLLECTIVE R15, `(.L_x_824) ;  /* 0x000000000f087348 */ /* 0x000fea0003c00000 */
[----:B------:R0:W1:Y:S02]  /*1fa30*/  SHFL.IDX P6, R14, R13, R12, R11 ;  /* 0x0000000c0d0e7389 */ /* 0x00006400000c000b */
[----:B01----:R-:W-:Y:S01]  /*1fa40*/  ENDCOLLECTIVE ;  /* 0x000000000000791b */ /* 0x003fe20003800000 */
.L_x_824:
[----:B------:R-:W-:Y:S01]  /*1fa50*/  IMAD.MOV.U32 R13, RZ, RZ, R26 ;  /* 0x000000ffff0d7224 */ /* 0x000fe200078e001a */
[----:B------:R-:W-:-:S07]  /*1fa60*/  MOV R21, R14 ;  /* 0x0000000e00157202 */ /* 0x000fce0000000f00 */
[----:B------:R-:W-:Y:S05]  /*1fa70*/  WARPSYNC.COLLECTIVE R15, `(.L_x_825) ;  /* 0x000000000f087348 */ /* 0x000fea0003c00000 */
[----:B------:R0:W1:Y:S02]  /*1fa80*/  SHFL.IDX P6, R14, R13, R12, R11 ;  /* 0x0000000c0d0e7389 */ /* 0x00006400000c000b */
[----:B01----:R-:W-:Y:S01]  /*1fa90*/  ENDCOLLECTIVE ;  /* 0x000000000000791b */ /* 0x003fe20003800000 */
.L_x_825:
[----:B------:R-:W-:Y:S01]  /*1faa0*/  MOV R20, R14 ;  /* 0x0000000e00147202 */ /* 0x000fe20000000f00 */
[----:B------:R-:W-:Y:S06]  /*1fab0*/  BRA `(.L_x_826) ;  /* 0xfffffee0009c7947 */ /* 0x000fec000383ffff */
.L_x_607:
[----:B0-----:R0:W1:Y:S02]  /*1fac0*/  SYNCS.PHASECHK.TRANS64.TRYWAIT P0, [R2+URZ+0x2a800], R5 ;  /* 0x02a80005020075a7 */ /* 0x001064000800017f */
[----:B-1----:R-:W-:Y:S05]  /*1fad0*/  @!P0 NANOSLEEP.SYNCS 0x989680 ;  /* 0x009896800000895d */ /* 0x002fea0003900000 */
[----:B------:R-:W1:Y:S02]  /*1fae0*/  @!P0 SYNCS.PHASECHK.TRANS64 P0, [R2+URZ+0x2a800], R5 ;  /* 0x02a80005020085a7 */ /* 0x000e64000800007f */
[----:B-1----:R-:W-:Y:S05]  /*1faf0*/  @!P0 BRA `(.L_x_607) ;  /* 0xfffffffc00f08947 */ /* 0x002fea000383ffff */
[----:B------:R-:W-:Y:S05]  /*1fb00*/  BRA `(.L_x_827) ;  /* 0xfffffee800ac7947 */ /* 0x000fea000383ffff */
.L_x_621:
[----:B-1----:R1:W2:Y:S02]  /*1fb10*/  SYNCS.PHASECHK.TRANS64.TRYWAIT P1, [R0+URZ+0x2a830], R3 ;  /* 0x02a83003000075a7 */ /* 0x0022a4000802017f */
[----:B--2---:R-:W-:Y:S05]  /*1fb20*/  @!P1 NANOSLEEP.SYNCS 0x989680 ;  /* 0x009896800000995d */ /* 0x004fea0003900000 */
[----:B------:R-:W2:Y:S02]  /*1fb30*/  @!P1 SYNCS.PHASECHK.TRANS64 P1, [R0+URZ+0x2a830], R3 ;  /* 0x02a83003000095a7 */ /* 0x000ea4000802007f */
[----:B--2---:R-:W-:Y:S05]  /*1fb40*/  @!P1 BRA `(.L_x_621) ;  /* 0xfffffffc00f09947 */ /* 0x004fea000383ffff */
[----:B------:R-:W-:Y:S05]  /*1fb50*/  BRA `(.L_x_620) ;  /* 0xffffff0c009c7947 */ /* 0x000fea000383ffff */
.L_x_629:
[----:B-1----:R1:W2:Y:S02]  /*1fb60*/  SYNCS.PHASECHK.TRANS64.TRYWAIT P1, [R15+URZ+0x2a830], R10 ;  /* 0x02a8300a0f0075a7 */ /* 0x0022a4000802017f */
[----:B--2---:R-:W-:Y:S05]  /*1fb70*/  @!P1 NANOSLEEP.SYNCS 0x989680 ;  /* 0x009896800000995d */ /* 0x004fea0003900000 */
[----:B------:R-:W2:Y:S02]  /*1fb80*/  @!P1 SYNCS.PHASECHK.TRANS64 P1, [R15+URZ+0x2a830], R10 ;  /* 0x02a8300a0f0095a7 */ /* 0x000ea4000802007f */
[----:B--2---:R-:W-:Y:S05]  /*1fb90*/  @!P1 BRA `(.L_x_629) ;  /* 0xfffffffc00f09947 */ /* 0x004fea000383ffff */
[----:B------:R-:W-:Y:S05]  /*1fba0*/  BRA `(.L_x_628) ;  /* 0xffffff3800047947 */ /* 0x000fea000383ffff */
.L_x_634:
[----:B-1----:R1:W2:Y:S02]  /*1fbb0*/  SYNCS.PHASECHK.TRANS64.TRYWAIT P1, [R10+URZ+0x2a850], R6 ;  /* 0x02a850060a0075a7 */ /* 0x0022a4000802017f */
[----:B--2---:R-:W-:Y:S05]  /*1fbc0*/  @!P1 NANOSLEEP.SYNCS 0x989680 ;  /* 0x009896800000995d */ /* 0x004fea0003900000 */
[----:B------:R-:W2:Y:S02]  /*1fbd0*/  @!P1 SYNCS.PHASECHK.TRANS64 P1, [R10+URZ+0x2a850], R6 ;  /* 0x02a850060a0095a7 */ /* 0x000ea4000802007f */
[----:B--2---:R-:W-:Y:S05]  /*1fbe0*/  @!P1 BRA `(.L_x_634) ;  /* 0xfffffffc00f09947 */ /* 0x004fea000383ffff */
[----:B------:R-:W-:Y:S05]  /*1fbf0*/  BRA `(.L_x_633) ;  /* 0xffffff4000f47947 */ /* 0x000fea000383ffff */
.L_x_642:
[----:B-1----:R1:W2:Y:S02]  /*1fc00*/  SYNCS.PHASECHK.TRANS64.TRYWAIT P1, [R14+URZ+0x2a850], R5 ;  /* 0x02a850050e0075a7 */ /* 0x0022a4000802017f */
[----:B--2---:R-:W-:Y:S05]  /*1fc10*/  @!P1 NANOSLEEP.SYNCS 0x989680 ;  /* 0x009896800000995d */ /* 0x004fea0003900000 */
[----:B------:R-:W2:Y:S02]  /*1fc20*/  @!P1 SYNCS.PHASECHK.TRANS64 P1, [R14+URZ+0x2a850], R5 ;  /* 0x02a850050e0095a7 */ /* 0x000ea4000802007f */
[----:B--2---:R-:W-:Y:S05]  /*1fc30*/  @!P1 BRA `(.L_x_642) ;  /* 0xfffffffc00f09947 */ /* 0x004fea000383ffff */
[----:B------:R-:W-:Y:S05]  /*1fc40*/  BRA `(.L_x_641) ;  /* 0xffffff60003c7947 */ /* 0x000fea000383ffff */
.L_x_679:
[----:B------:R-:W0:Y:S01]  /*1fc50*/  S2R R9, SR_TID.X ;  /* 0x0000000000097919 */ /* 0x000e220000002100 */
[----:B------:R-:W-:Y:S01]  /*1fc60*/  BSSY B1, `(.L_x_828) ;  /* 0x000000a000017945 */ /* 0x000fe20003800000 */
[----:B------:R-:W-:Y:S01]  /*1fc70*/  MOV R12, RZ ;  /* 0x000000ff000c7202 */ /* 0x000fe20000000f00 */
[----:B------:R-:W-:Y:S01]  /*1fc80*/  IMAD.MOV.U32 R11, RZ, RZ, 0x1f ;  /* 0x0000001fff0b7424 */ /* 0x000fe200078e00ff */
[----:B------:R-:W-:Y:S02]  /*1fc90*/  MOV R15, 0xffffffff ;  /* 0xffffffff000f7802 */ /* 0x000fe40000000f00 */
[----:B0-----:R-:W-:-:S04]  /*1fca0*/  SHF.R.U32.HI R9, RZ, 0x5, R9 ;  /* 0x00000005ff097819 */ /* 0x001fc80000011609 */
[----:B------:R-:W-:-:S05]  /*1fcb0*/  LOP3.LUT R9, R9, 0x3, RZ, 0xc0, !PT ;  /* 0x0000000309097812 */ /* 0x000fca00078ec0ff */
[----:B------:R-:W-:-:S07]  /*1fcc0*/  IMAD.MOV.U32 R13, RZ, RZ, R9 ;  /* 0x000000ffff0d7224 */ /* 0x000fce00078e0009 */
[----:B------:R-:W-:Y:S05]  /*1fcd0*/  WARPSYNC.COLLECTIVE R15, `(.L_x_829) ;  /* 0x000000000f087348 */ /* 0x000fea0003c00000 */
[----:B------:R0:W1:Y:S02]  /*1fce0*/  SHFL.IDX P6, R14, R13, R12, R11 ;  /* 0x0000000c0d0e7389 */ /* 0x00006400000c000b */
[----:B01----:R-:W-:Y:S01]  /*1fcf0*/  ENDCOLLECTIVE ;  /* 0x000000000000791b */ /* 0x003fe20003800000 */
.L_x_829:
[----:B------:R-:W-:Y:S05]  /*1fd00*/  BSYNC B1 ;  /* 0x0000000000017941 */ /* 0x000fea0003800000 */
.L_x_828:
[----:B------:R-:W-:Y:S05]  /*1fd10*/  BRA `(.L_x_830) ;  /* 0xffffff9800b47947 */ /* 0x000fea000383ffff */
.L_x_681:
[----:B------:R-:W-:Y:S01]  /*1fd20*/  BSSY B1, `(.L_x_831) ;  /* 0x0000006000017945 */ /* 0x000fe20003800000 */
[----:B------:R-:W-:-:S07]  /*1fd30*/  IMAD.MOV.U32 R15, RZ, RZ, -0x1 ;  /* 0xffffffffff0f7424 */ /* 0x000fce00078e00ff */
[----:B0-----:R-:W-:Y:S05]  /*1fd40*/  WARPSYNC.COLLECTIVE R15, `(.L_x_832) ;  /* 0x000000000f0c7348 */ /* 0x001fea0003c00000 */
[----:B------:R-:W-:Y:S02]  /*1fd50*/  ELECT P6, UR62, PT ;  /* 0x00000000003e782f */ /* 0x000fe400038c0000 */
[----:B------:R-:W-:Y:S01]  /*1fd60*/  MOV R14, UR62 ;  /* 0x0000003e000e7c02 */ /* 0x000fe20008000f00 */
[----:B0-----:R-:W-:Y:S10]  /*1fd70*/  ENDCOLLECTIVE ;  /* 0x000000000000791b */ /* 0x001ff40003800000 */
.L_x_832:
[----:B------:R-:W-:Y:S05]  /*1fd80*/  BSYNC B1 ;  /* 0x0000000000017941 */ /* 0x000fea0003800000 */
.L_x_831:
[----:B------:R-:W-:Y:S05]  /*1fd90*/  BRA `(.L_x_680) ;  /* 0xffffff9800ac7947 */ /* 0x000fea000383ffff */
.L_x_683:
[----:B0-----:R0:W1:Y:S02]  /*1fda0*/  SYNCS.PHASECHK.TRANS64.TRYWAIT P0, [R22+URZ+0x2a820], R3 ;  /* 0x02a82003160075a7 */ /* 0x001064000800017f */
[----:B-1----:R-:W-:Y:S05]  /*1fdb0*/  @!P0 NANOSLEEP.SYNCS 0x989680 ;  /* 0x009896800000895d */ /* 0x002fea0003900000 */
[----:B------:R-:W1:Y:S02]  /*1fdc0*/  @!P0 SYNCS.PHASECHK.TRANS64 P0, [R22+URZ+0x2a820], R3 ;  /* 0x02a82003160085a7 */ /* 0x000e64000800007f */
[----:B-1----:R-:W-:Y:S05]  /*1fdd0*/  @!P0 BRA `(.L_x_683) ;  /* 0xfffffffc00f08947 */ /* 0x002fea000383ffff */
[----:B------:R-:W-:Y:S05]  /*1fde0*/  BRA `(.L_x_833) ;  /* 0xffffff9800bc7947 */ /* 0x000fea000383ffff */
.L_x_687:
[----:B-1----:R1:W2:Y:S02]  /*1fdf0*/  SYNCS.PHASECHK.TRANS64.TRYWAIT P0, [R9+URZ+0x2a8a0], R8 ;  /* 0x02a8a008090075a7 */ /* 0x0022a4000800017f */
[----:B--2---:R-:W-:Y:S05]  /*1fe00*/  @!P0 NANOSLEEP.SYNCS 0x989680 ;  /* 0x009896800000895d */ /* 0x004fea0003900000 */
[----:B------:R-:W2:Y:S02]  /*1fe10*/  @!P0 SYNCS.PHASECHK.TRANS64 P0, [R9+URZ+0x2a8a0], R8 ;  /* 0x02a8a008090085a7 */ /* 0x000ea4000800007f */
[----:B--2---:R-:W-:Y:S05]  /*1fe20*/  @!P0 BRA `(.L_x_687) ;  /* 0xfffffffc00f08947 */ /* 0x004fea000383ffff */
[----:B------:R-:W-:Y:S05]  /*1fe30*/  BRA `(.L_x_834) ;  /* 0xffffff9800d47947 */ /* 0x000fea000383ffff */
.L_x_694:
[----:B0-----:R0:W2:Y:S02]  /*1fe40*/  SYNCS.PHASECHK.TRANS64.TRYWAIT P0, [R9+URZ+0x2a8c0], R8 ;  /* 0x02a8c008090075a7 */ /* 0x0010a4000800017f */
[----:B--2---:R-:W-:Y:S05]  /*1fe50*/  @!P0 NANOSLEEP.SYNCS 0x989680 ;  /* 0x009896800000895d */ /* 0x004fea0003900000 */
[----:B------:R-:W2:Y:S02]  /*1fe60*/  @!P0 SYNCS.PHASECHK.TRANS64 P0, [R9+URZ+0x2a8c0], R8 ;  /* 0x02a8c008090085a7 */ /* 0x000ea4000800007f */
[----:B--2---:R-:W-:Y:S05]  /*1fe70*/  @!P0 BRA `(.L_x_694) ;  /* 0xfffffffc00f08947 */ /* 0x004fea000383ffff */
[----:B------:R-:W-:Y:S05]  /*1fe80*/  BRA `(.L_x_835) ;  /* 0xffffff9c00cc7947 */ /* 0x000fea000383ffff */
.L_x_702:
[----:B-1----:R1:W2:Y:S02]  /*1fe90*/  SYNCS.PHASECHK.TRANS64.TRYWAIT P1, [R6+URZ+0x2a8a0], R9 ;  /* 0x02a8a009060075a7 */ /* 0x0022a4000802017f */
[----:B--2---:R-:W-:Y:S05]  /*1fea0*/  @!P1 NANOSLEEP.SYNCS 0x989680 ;  /* 0x009896800000995d */ /* 0x004fea0003900000 */
[----:B------:R-:W2:Y:S02]  /*1feb0*/  @!P1 SYNCS.PHASECHK.TRANS64 P1, [R6+URZ+0x2a8a0], R9 ;  /* 0x02a8a009060095a7 */ /* 0x000ea4000802007f */
[----:B--2---:R-:W-:Y:S05]  /*1fec0*/  @!P1 BRA `(.L_x_702) ;  /* 0xfffffffc00f09947 */ /* 0x004fea000383ffff */
[----:B------:R-:W-:Y:S05]  /*1fed0*/  BRA `(.L_x_836) ;  /* 0xffffffa000c87947 */ /* 0x000fea000383ffff */
.L_x_709:
[----:B0-----:R0:W2:Y:S02]  /*1fee0*/  SYNCS.PHASECHK.TRANS64.TRYWAIT P1, [R6+URZ+0x2a8c0], R9 ;  /* 0x02a8c009060075a7 */ /* 0x0010a4000802017f */
[----:B--2---:R-:W-:Y:S05]  /*1fef0*/  @!P1 NANOSLEEP.SYNCS 0x989680 ;  /* 0x009896800000995d */ /* 0x004fea0003900000 */
[----:B------:R-:W2:Y:S02]  /*1ff00*/  @!P1 SYNCS.PHASECHK.TRANS64 P1, [R6+URZ+0x2a8c0], R9 ;  /* 0x02a8c009060095a7 */ /* 0x000ea4000802007f */
[----:B--2---:R-:W-:Y:S05]  /*1ff10*/  @!P1 BRA `(.L_x_709) ;  /* 0xfffffffc00f09947 */ /* 0x004fea000383ffff */
[----:B------:R-:W-:Y:S05]  /*1ff20*/  BRA `(.L_x_837) ;  /* 0xffffffa400bc7947 */ /* 0x000fea000383ffff */
.L_x_723:
[----:B------:R-:W0:Y:S01]  /*1ff30*/  S2R R7, SR_TID.X ;  /* 0x0000000000077919 */ /* 0x000e220000002100 */
[----:B------:R-:W-:Y:S01]  /*1ff40*/  BSSY B0, `(.L_x_838) ;  /* 0x000000a000007945 */ /* 0x000fe20003800000 */
[----:B------:R-:W-:Y:S01]  /*1ff50*/  IMAD.MOV.U32 R12, RZ, RZ, RZ ;  /* 0x000000ffff0c7224 */ /* 0x000fe200078e00ff */
[----:B------:R-:W-:Y:S01]  /*1ff60*/  MOV R11, 0x1f ;  /* 0x0000001f000b7802 */ /* 0x000fe20000000f00 */
[----:B------:R-:W-:Y:S01]  /*1ff70*/  IMAD.MOV.U32 R15, RZ, RZ, -0x1 ;  /* 0xffffffffff0f7424 */ /* 0x000fe200078e00ff */
[----:B0-----:R-:W-:-:S04]  /*1ff80*/  SHF.R.U32.HI R7, RZ, 0x5, R7 ;  /* 0x00000005ff077819 */ /* 0x001fc80000011607 */
[----:B------:R-:W-:-:S04]  /*1ff90*/  LOP3.LUT R7, R7, 0x3, RZ, 0xc0, !PT ;  /* 0x0000000307077812 */ /* 0x000fc800078ec0ff */
[----:B------:R-:W-:-:S07]  /*1ffa0*/  MOV R13, R7 ;  /* 0x00000007000d7202 */ /* 0x000fce0000000f00 */
[----:B-----5:R-:W-:Y:S05]  /*1ffb0*/  WARPSYNC.COLLECTIVE R15, `(.L_x_839) ;  /* 0x000000000f087348 */ /* 0x020fea0003c00000 */
[----:B------:R0:W1:Y:S02]  /*1ffc0*/  SHFL.IDX P6, R14, R13, R12, R11 ;  /* 0x0000000c0d0e7389 */ /* 0x00006400000c000b */
[----:B01---5:R-:W-:Y:S01]  /*1ffd0*/  ENDCOLLECTIVE ;  /* 0x000000000000791b */ /* 0x023fe20003800000 */
.L_x_839:
[----:B------:R-:W-:Y:S05]  /*1ffe0*/  BSYNC B0 ;  /* 0x0000000000007941 */ /* 0x000fea0003800000 */
.L_x_838:
[----:B------:R-:W-:Y:S05]  /*1fff0*/  BRA `(.L_x_840) ;  /* 0xffffffb000cc7947 */ /* 0x000fea000383ffff */
.L_x_726:
[----:B0-----:R0:W1:Y:S02]  /*20000*/  SYNCS.PHASECHK.TRANS64.TRYWAIT P0, [R7+URZ+0x2a840], R2 ;  /* 0x02a84002070075a7 */ /* 0x001064000800017f */
[----:B-1----:R-:W-:Y:S05]  /*20010*/  @!P0 NANOSLEEP.SYNCS 0x989680 ;  /* 0x009896800000895d */ /* 0x002fea0003900000 */
[----:B------:R-:W1:Y:S02]  /*20020*/  @!P0 SYNCS.PHASECHK.TRANS64 P0, [R7+URZ+0x2a840], R2 ;  /* 0x02a84002070085a7 */ /* 0x000e64000800007f */
[----:B-1----:R-:W-:Y:S05]  /*20030*/  @!P0 BRA `(.L_x_726) ;  /* 0xfffffffc00f08947 */ /* 0x002fea000383ffff */
[----:B------:R-:W-:Y:S05]  /*20040*/  BRA `(.L_x_841) ;  /* 0xffffffb400287947 */ /* 0x000fea000383ffff */
.L_x_727:
[----:B------:R-:W-:Y:S01]  /*20050*/  BSSY B0, `(.L_x_842) ;  /* 0x0000008000007945 */ /* 0x000fe20003800000 */
[----:B------:R-:W-:Y:S01]  /*20060*/  MOV R13, R0 ;  /* 0x00000000000d7202 */ /* 0x000fe20000000f00 */
[----:B------:R-:W-:Y:S01]  /*20070*/  IMAD.MOV.U32 R12, RZ, RZ, RZ ;  /* 0x000000ffff0c7224 */ /* 0x000fe200078e00ff */
[----:B------:R-:W-:Y:S01]  /*20080*/  MOV R11, 0x181f ;  /* 0x0000181f000b7802 */ /* 0x000fe20000000f00 */
[----:B------:R-:W-:-:S07]  /*20090*/  IMAD.MOV.U32 R15, RZ, RZ, -0x1 ;  /* 0xffffffffff0f7424 */ /* 0x000fce00078e00ff */
[----:B------:R-:W-:Y:S05]  /*200a0*/  WARPSYNC.COLLECTIVE R15, `(.L_x_843) ;  /* 0x000000000f087348 */ /* 0x000fea0003c00000 */
[----:B------:R0:W1:Y:S02]  /*200b0*/  SHFL.IDX P6, R14, R13, R12, R11 ;  /* 0x0000000c0d0e7389 */ /* 0x00006400000c000b */
[----:B01----:R-:W-:Y:S01]  /*200c0*/  ENDCOLLECTIVE ;  /* 0x000000000000791b */ /* 0x003fe20003800000 */
.L_x_843:
[----:B------:R-:W-:Y:S05]  /*200d0*/  BSYNC B0 ;  /* 0x0000000000007941 */ /* 0x000fea0003800000 */
.L_x_842:
[----:B------:R-:W-:Y:S01]  /*200e0*/  IMAD.MOV.U32 R13, RZ, RZ, R4 ;  /* 0x000000ffff0d7224 */ /* 0x000fe200078e0004 */
[----:B------:R-:W-:Y:S01]  /*200f0*/  MOV R12, RZ ;  /* 0x000000ff000c7202 */ /* 0x000fe20000000f00 */
[----:B------:R-:W-:Y:S01]  /*20100*/  IMAD.MOV.U32 R11, RZ, RZ, 0x181f ;  /* 0x0000181fff0b7424 */ /* 0x000fe200078e00ff */
[----:B------:R-:W-:Y:S01]  /*20110*/  MOV R15, 0xffffffff ;  /* 0xffffffff000f7802 */ /* 0x000fe20000000f00 */
[----:B------:R-:W-:Y:S01]  /*20120*/  @P0 IMAD R8, R5, 0x2, R22 ;  /* 0x0000000205080824 */ /* 0x000fe200078e0216 */
[----:B------:R-:W-:-:S07]  /*20130*/  MOV R2, R14 ;  /* 0x0000000e00027202 */ /* 0x000fce0000000f00 */
[----:B------:R-:W-:Y:S05]  /*20140*/  WARPSYNC.COLLECTIVE R15, `(.L_x_844) ;  /* 0x000000000f087348 */ /* 0x000fea0003c00000 */
[----:B------:R0:W1:Y:S02]  /*20150*/  SHFL.IDX P6, R14, R13, R12, R11 ;  /* 0x0000000c0d0e7389 */ /* 0x00006400000c000b */
[----:B01----:R-:W-:Y:S01]  /*20160*/  ENDCOLLECTIVE ;  /* 0x000000000000791b */ /* 0x003fe20003800000 */
.L_x_844:
[----:B------:R-:W-:Y:S01]  /*20170*/  MOV R13, R0 ;  /* 0x00000000000d7202 */ /* 0x000fe20000000f00 */
[----:B------:R-:W-:Y:S02]  /*20180*/  IMAD.MOV.U32 R12, RZ, RZ, 0x1 ;  /* 0x00000001ff0c7424 */ /* 0x000fe400078e00ff */
[----:B------:R-:W-:-:S07]  /*20190*/  IMAD.MOV.U32 R3, RZ, RZ, R14 ;  /* 0x000000ffff037224 */ /* 0x000fce00078e000e */
[----:B------:R-:W-:Y:S05]  /*201a0*/  WARPSYNC.COLLECTIVE R15, `(.L_x_845) ;  /* 0x000000000f087348 */ /* 0x000fea0003c00000 */
[----:B------:R0:W1:Y:S02]  /*201b0*/  SHFL.IDX P6, R14, R13, R12, R11 ;  /* 0x0000000c0d0e7389 */ /* 0x00006400000c000b */
[----:B01----:R-:W-:Y:S01]  /*201c0*/  ENDCOLLECTIVE ;  /* 0x000000000000791b */ /* 0x003fe20003800000 */
.L_x_845:
[----:B------:R-:W-:-:S04]  /*201d0*/  @P0 LEA R3, P1, R9, R3, 0x1 ;  /* 0x0000000309030211 */ /* 0x000fc800078208ff */
[----:B------:R-:W-:Y:S02]  /*201e0*/  @P0 IADD3.X R2, RZ, R2, RZ, P1, !PT ;  /* 0x00000002ff020210 */ /* 0x000fe40000ffe4ff */
[----:B------:R-:W-:Y:S02]  /*201f0*/  ISETP.GE.AND P1, PT, R6, 0x11, PT ;  /* 0x000000110600780c */ /* 0x000fe40003f26270 */
        /* <DEDUP_REMOVED lines=10> */
[----:B0-----:R-:W-:-:S07]  /*202a0*/  MOV R2, R14 ;  /* 0x0000000e00027202 */ /* 0x001fce0000000f00 */
[----:B------:R-:W-:Y:S05]  /*202b0*/  WARPSYNC.COLLECTIVE R15, `(.L_x_846) ;  /* 0x000000000f087348 */ /* 0x000fea0003c00000 */
[----:B------:R0:W1:Y:S02]  /*202c0*/  SHFL.IDX P6, R14, R13, R12, R11 ;  /* 0x0000000c0d0e7389 */ /* 0x00006400000c000b */
[----:B01----:R-:W-:Y:S01]  /*202d0*/  ENDCOLLECTIVE ;  /* 0x000000000000791b */ /* 0x003fe20003800000 */
.L_x_846:
[----:B------:R-:W-:Y:S01]  /*202e0*/  @P1 LEA R8, R5, R22, 0x1 ;  /* 0x0000001605081211 */ /* 0x000fe200078e08ff */
[----:B------:R-:W-:Y:S01]  /*202f0*/  IMAD.MOV.U32 R13, RZ, RZ, R0 ;  /* 0x000000ffff0d7224 */ /* 0x000fe200078e0000 */
[----:B------:R-:W-:Y:S02]  /*20300*/  MOV R12, 0x2 ;  /* 0x00000002000c7802 */ /* 0x000fe40000000f00 */
[----:B------:R-:W-:-:S07]  /*20310*/  MOV R3, R14 ;  /* 0x0000000e00037202 */ /* 0x000fce0000000f00 */
[----:B------:R-:W-:Y:S05]  /*20320*/  WARPSYNC.COLLECTIVE R15, `(.L_x_847) ;  /* 0x000000000f087348 */ /* 0x000fea0003c00000 */
[----:B------:R0:W1:Y:S02]  /*20330*/  SHFL.IDX P6, R14, R13, R12, R11 ;  /* 0x0000000c0d0e7389 */ /* 0x00006400000c000b */
[----:B01----:R-:W-:Y:S01]  /*20340*/  ENDCOLLECTIVE ;  /* 0x000000000000791b */ /* 0x003fe20003800000 */
.L_x_847:
        /* <DEDUP_REMOVED lines=17> */
.L_x_848:
[----:B------:R-:W-:Y:S01]  /*20460*/  @P1 IMAD R8, R5, 0x2, R22 ;  /* 0x0000000205081824 */ /* 0x000fe200078e0216 */
[----:B------:R-:W-:Y:S01]  /*20470*/  MOV R13, R0 ;  /* 0x00000000000d7202 */ /* 0x000fe20000000f00 */
[----:B------:R-:W-:Y:S02]  /*20480*/  IMAD.MOV.U32 R12, RZ, RZ, 0x3 ;  /* 0x00000003ff0c7424 */ /* 0x000fe400078e00ff */
[----:B------:R-:W-:-:S07]  /*20490*/  IMAD.MOV.U32 R3, RZ, RZ, R14 ;  /* 0x000000ffff037224 */ /* 0x000fce00078e000e */
[----:B------:R-:W-:Y:S05]  /*204a0*/  WARPSYNC.COLLECTIVE R15, `(.L_x_849) ;  /* 0x000000000f087348 */ /* 0x000fea0003c00000 */
[----:B------:R0:W1:Y:S02]  /*204b0*/  SHFL.IDX P6, R14, R13, R12, R11 ;  /* 0x0000000c0d0e7389 */ /* 0x00006400000c000b */
[----:B01----:R-:W-:Y:S01]  /*204c0*/  ENDCOLLECTIVE ;  /* 0x000000000000791b */ /* 0x003fe20003800000 */
.L_x_849:
        /* <DEDUP_REMOVED lines=17> */
.L_x_850:
[----:B------:R-:W-:Y:S01]  /*205e0*/  @P1 LEA R8, R5, R22, 0x1 ;  /* 0x0000001605081211 */ /* 0x000fe200078e08ff */
[----:B------:R-:W-:Y:S01]  /*205f0*/  IMAD.MOV.U32 R13, RZ, RZ, R0 ;  /* 0x000000ffff0d7224 */ /* 0x000fe200078e0000 */
[----:B------:R-:W-:Y:S02]  /*20600*/  MOV R12, 0x4 ;  /* 0x00000004000c7802 */ /* 0x000fe40000000f00 */
[----:B------:R-:W-:-:S07]  /*20610*/  MOV R3, R14 ;  /* 0x0000000e00037202 */ /* 0x000fce0000000f00 */
[----:B------:R-:W-:Y:S05]  /*20620*/  WARPSYNC.COLLECTIVE R15, `(.L_x_851) ;  /* 0x000000000f087348 */ /* 0x000fea0003c00000 */
[----:B------:R0:W1:Y:S02]  /*20630*/  SHFL.IDX P6, R14, R13, R12, R11 ;  /* 0x0000000c0d0e7389 */ /* 0x00006400000c000b */
[----:B01----:R-:W-:Y:S01]  /*20640*/  ENDCOLLECTIVE ;  /* 0x000000000000791b */ /* 0x003fe20003800000 */
.L_x_851:
        /* <DEDUP_REMOVED lines=17> */
.L_x_852:
[----:B------:R-:W-:Y:S01]  /*20760*/  @P1 IMAD R8, R5, 0x2, R22 ;  /* 0x0000000205081824 */ /* 0x000fe200078e0216 */
[----:B------:R-:W-:Y:S01]  /*20770*/  MOV R13, R0 ;  /* 0x00000000000d7202 */ /* 0x000fe20000000f00 */
[----:B------:R-:W-:Y:S02]  /*20780*/  IMAD.MOV.U32 R12, RZ, RZ, 0x5 ;  /* 0x00000005ff0c7424 */ /* 0x000fe400078e00ff */
[----:B------:R-:W-:-:S07]  /*20790*/  IMAD.MOV.U32 R3, RZ, RZ, R14 ;  /* 0x000000ffff037224 */ /* 0x000fce00078e000e */
[----:B------:R-:W-:Y:S05]  /*207a0*/  WARPSYNC.COLLECTIVE R15, `(.L_x_853) ;  /* 0x000000000f087348 */ /* 0x000fea0003c00000 */
[----:B------:R0:W1:Y:S02]  /*207b0*/  SHFL.IDX P6, R14, R13, R12, R11 ;  /* 0x0000000c0d0e7389 */ /* 0x00006400000c000b */
[----:B01----:R-:W-:Y:S01]  /*207c0*/  ENDCOLLECTIVE ;  /* 0x000000000000791b */ /* 0x003fe20003800000 */
.L_x_853:
[----:B------:R-:W-:-:S04]  /*207d0*/  @P1 LEA R3, P0, R9, R3, 0x1 ;  /* 0x0000000309031211 */ /* 0x000fc800078008ff */
[----:B------:R-:W-:-:S04]  /*207e0*/  @P1 IADD3.X R2, RZ, R2, RZ, P0, !PT ;  /* 0x00000002ff021210 */ /* 0x000fc800007fe4ff */
[----:B------:R-:W-:Y:S01]  /*207f0*/  @P1 LOP3.LUT R3, R3, R2, RZ, 0x3c, !PT ;  /* 0x0000000203031212 */ /* 0x000fe200078e3cff */
[----:B------:R-:W-:-:S03]  /*20800*/  IMAD.MOV.U32 R13, RZ, RZ, R4 ;  /* 0x000000ffff0d7224 */ /* 0x000fc600078e0004 */
[----:B------:R-:W-:-:S04]  /*20810*/  @P1 LOP3.LUT R2, R3, R2, RZ, 0x3c, !PT ;  /* 0x0000000203021212 */ /* 0x000fc800078e3cff */
[----:B------:R-:W-:Y:S02]  /*20820*/  @P1 LOP3.LUT R3, R3, R2, RZ, 0x3c, !PT ;  /* 0x0000000203031212 */ /* 0x000fe400078e3cff */
[----:B------:R-:W-:-:S03]  /*20830*/  MOV R0, R14 ;  /* 0x0000000e00007202 */ /* 0x000fc60000000f00 */
[----:B------:R-:W-:Y:S01]  /*20840*/  @!PT LDS RZ, [RZ] ;  /* 0x00000000fffff984 */ /* 0x000fe20000000800 */
[----:B------:R-:W-:Y:S01]  /*20850*/  @!PT LDS RZ, [RZ] ;  /* 0x00000000fffff984 */ /* 0x000fe20000000800 */
[----:B------:R-:W-:Y:S01]  /*20860*/  @!PT LDS RZ, [RZ] ;  /* 0x00000000fffff984 */ /* 0x000fe20000000800 */
[----:B------:R0:W-:Y:S04]  /*20870*/  @P1 LDGSTS.E.BYPASS.LTC128B.128 [R8+0x1a400], desc[UR60][R2.64], !P4 ;  /* 0x1a40000002081fae */ /* 0x0001e8000e101d7c */
[----:B0-----:R-:W-:Y:S05]  /*20880*/  WARPSYNC.COLLECTIVE R15, `(.L_x_854) ;  /* 0x000000000f087348 */ /* 0x001fea0003c00000 */
[----:B------:R1:W2:Y:S02]  /*20890*/  SHFL.IDX P6, R14, R13, R12, R11 ;  /* 0x0000000c0d0e7389 */ /* 0x0002a400000c000b */
[----:B012---:R-:W-:Y:S01]  /*208a0*/  ENDCOLLECTIVE ;  /* 0x000000000000791b */ /* 0x007fe20003800000 */
.L_x_854:
[----:B------:R-:W-:Y:S01]  /*208b0*/  @!PT LDS RZ, [RZ] ;  /* 0x00000000fffff984 */ /* 0x000fe20000000800 */
[----:B------:R-:W-:Y:S01]  /*208c0*/  @!PT LDS RZ, [RZ] ;  /* 0x00000000fffff984 */ /* 0x000fe20000000800 */
[----:B------:R-:W-:Y:S01]  /*208d0*/  @!PT LDS RZ, [RZ] ;  /* 0x00000000fffff984 */ /* 0x000fe20000000800 */
[----:B------:R-:W-:Y:S04]  /*208e0*/  @P1 LDGSTS.E.BYPASS.LTC128B.128 [R8+0x1d400], desc[UR60][R2.64+0x80], !P3 ;  /* 0x1d40008002081fae */ /* 0x000fe8000d901d7c */
[----:B------:R0:W-:Y:S02]  /*208f0*/  @P1 LDGSTS.E.BYPASS.LTC128B.128 [R8+0x20400], desc[UR60][R2.64+0x100], !P2 ;  /* 0x2040010002081fae */ /* 0x0001e4000d101d7c */
[----:B0-----:R-:W-:Y:S01]  /*20900*/  MOV R2, R14 ;  /* 0x0000000e00027202 */ /* 0x001fe20000000f00 */
[----:B------:R-:W-:Y:S06]  /*20910*/  BRA `(.L_x_855) ;  /* 0xffffffb000787947 */ /* 0x000fec000383ffff */
.L_x_732:
[----:B------:R-:W-:Y:S01]  /*20920*/  IMAD.MOV.U32 R13, RZ, RZ, R5 ;  /* 0x000000ffff0d7224 */ /* 0x000fe200078e0005 */
[----:B------:R-:W-:Y:S01]  /*20930*/  MOV R12, RZ ;  /* 0x000000ff000c7202 */ /* 0x000fe20000000f00 */
[----:B------:R-:W-:Y:S01]  /*20940*/  IMAD.MOV.U32 R11, RZ, RZ, 0x181f ;  /* 0x0000181fff0b7424 */ /* 0x000fe200078e00ff */
[----:B------:R-:W-:Y:S01]  /*20950*/  MOV R15, 0xffffffff ;  /* 0xffffffff000f7802 */ /* 0x000fe20000000f00 */
[----:B-----5:R-:W-:Y:S01]  /*20960*/  IMAD R6, R17, R8, RZ ;  /* 0x0000000811067224 */ /* 0x020fe200078e02ff */
[----:B------:R-:W-:-:S07]  /*20970*/  IADD3 R4, R10, R4, RZ ;  /* 0x000000040a047210 */ /* 0x000fce0007ffe0ff */
[----:B------:R-:W-:Y:S05]  /*20980*/  WARPSYNC.COLLECTIVE R15, `(.L_x_856) ;  /* 0x000000000f087348 */ /* 0x000fea0003c00000 */
[----:B------:R0:W1:Y:S02]  /*20990*/  SHFL.IDX P6, R14, R13, R12, R11 ;  /* 0x0000000c0d0e7389 */ /* 0x00006400000c000b */
[----:B01----:R-:W-:Y:S01]  /*209a0*/  ENDCOLLECTIVE ;  /* 0x000000000000791b */ /* 0x003fe20003800000 */
.L_x_856:
[----:B------:R-:W-:Y:S02]  /*209b0*/  ISETP.GE.AND P1, PT, R4, R6, PT ;  /* 0x000000060400720c */ /* 0x000fe40003f26270 */
[----:B------:R-:W-:Y:S01]  /*209c0*/  MOV R13, R0 ;  /* 0x00000000000d7202 */ /* 0x000fe20000000f00 */
[----:B------:R-:W-:-:S10]  /*209d0*/  IMAD.MOV.U32 R2, RZ, RZ, R14 ;  /* 0x000000ffff027224 */ /* 0x000fd400078e000e */
[----:B------:R-:W-:Y:S05]  /*209e0*/  WARPSYNC.COLLECTIVE R15, `(.L_x_857) ;  /* 0x000000000f087348 */ /* 0x000fea0003c00000 */
[----:B------:R0:W1:Y:S02]  /*209f0*/  SHFL.IDX P6, R14, R13, R12, R11 ;  /* 0x0000000c0d0e7389 */ /* 0x00006400000c000b */
[----:B01----:R-:W-:Y:S01]  /*20a00*/  ENDCOLLECTIVE ;  /* 0x000000000000791b */ /* 0x003fe20003800000 */
.L_x_857:
[----:B------:R-:W-:Y:S01]  /*20a10*/  MOV R13, R5 ;  /* 0x00000005000d7202 */ /* 0x000fe20000000f00 */
[----:B------:R-:W-:Y:S02]  /*20a20*/  IMAD.MOV.U32 R12, RZ, RZ, 0x1 ;  /* 0x00000001ff0c7424 */ /* 0x000fe400078e00ff */
[----:B------:R-:W-:-:S07]  /*20a30*/  IMAD.MOV.U32 R3, RZ, RZ, R14 ;  /* 0x000000ffff037224 */ /* 0x000fce00078e000e */
[----:B------:R-:W-:Y:S05]  /*20a40*/  WARPSYNC.COLLECTIVE R15, `(.L_x_858) ;  /* 0x000000000f087348 */ /* 0x000fea0003c00000 */
[----:B------:R0:W1:Y:S02]  /*20a50*/  SHFL.IDX P6, R14, R13, R12, R11 ;  /* 0x0000000c0d0e7389 */ /* 0x00006400000c000b */
[----:B01----:R-:W-:Y:S01]  /*20a60*/  ENDCOLLECTIVE ;  /* 0x000000000000791b */ /* 0x003fe20003800000 */
.L_x_858:
[----:B------:R-:W-:-:S05]  /*20a70*/  @!P1 LEA R7, P4, R9, R3, 0x1 ;  /* 0x0000000309079211 */ /* 0x000fca00078808ff */
[----:B------:R-:W-:Y:S01]  /*20a80*/  @!P1 IMAD.X R3, RZ, RZ, R2, P4 ;  /* 0x000000ffff039224 */ /* 0x000fe200020e0602 */
[----:B------:R-:W-:Y:S01]  /*20a90*/  @!P1 MOV R2, R7 ;  /* 0x0000000700029202 */ /* 0x000fe20000000f00 */
[----:B------:R-:W-:Y:S02]  /*20aa0*/  VIADD R7, R4, 0x10 ;  /* 0x0000001004077836 */ /* 0x000fe40000000000 */
[----:B------:R-:W-:Y:S02]  /*20ab0*/  IMAD.MOV.U32 R13, RZ, RZ, R0 ;  /* 0x000000ffff0d7224 */ /* 0x000fe400078e0000 */
[----:B------:R-:W-:Y:S01]  /*20ac0*/  @!PT LDS RZ, [RZ] ;  /* 0x00000000fffff984 */ /* 0x000fe20000000800 */
[----:B------:R-:W-:Y:S01]  /*20ad0*/  @!PT LDS RZ, [RZ] ;  /* 0x00000000fffff984 */ /* 0x000fe20000000800 */
[----:B------:R-:W-:Y:S01]  /*20ae0*/  @!PT LDS RZ, [RZ] ;  /* 0x00000000fffff984 */ /* 0x000fe20000000800 */
[----:B------:R-:W-:Y:S04]  /*20af0*/  @!P1 LDGSTS.E.BYPASS.LTC128B.128 [R37+0xc400], desc[UR60][R2.64], !P3 ;  /* 0x0c40000002259fae */ /* 0x000fe8000d901d7c */
[----:B------:R-:W-:Y:S04]  /*20b00*/  @!P1 LDGSTS.E.BYPASS.LTC128B.128 [R37+0x10400], desc[UR60][R2.64+0x80], !P2 ;  /* 0x1040008002259fae */ /* 0x000fe8000d101d7c */
[----:B------:R0:W-:Y:S01]  /*20b10*/  @!P1 LDGSTS.E.BYPASS.LTC128B.128 [R37+0x14400], desc[UR60][R2.64+0x100], !P0 ;  /* 0x1440010002259fae */ /* 0x0001e2000c101d7c */
[----:B------:R-:W-:-:S02]  /*20b20*/  ISETP.GE.AND P1, PT, R7, R6, PT ;  /* 0x000000060700720c */ /* 0x000fc40003f26270 */
[----:B0-----:R-:W-:-:S11]  /*20b30*/  MOV R2, R14 ;  /* 0x0000000e00027202 */ /* 0x001fd60000000f00 */
[----:B------:R-:W-:Y:S05]  /*20b40*/  WARPSYNC.COLLECTIVE R15, `(.L_x_859) ;  /* 0x000000000f087348 */ /* 0x000fea0003c00000 */
[----:B------:R0:W1:Y:S02]  /*20b50*/  SHFL.IDX P6, R14, R13, R12, R11 ;  /* 0x0000000c0d0e7389 */ /* 0x00006400000c000b */
[----:B01----:R-:W-:Y:S01]  /*20b60*/  ENDCOLLECTIVE ;  /* 0x000000000000791b */ /* 0x003fe20003800000 */
.L_x_859:
[----:B------:R-:W-:Y:S01]  /*20b70*/  IMAD.MOV.U32 R13, RZ, RZ, R5 ;  /* 0x000000ffff0d7224 */ /* 0x000fe200078e0005 */
[----:B------:R-:W-:Y:S02]  /*20b80*/  MOV R12, 0x2 ;  /* 0x00000002000c7802 */ /* 0x000fe40000000f00 */
[----:B------:R-:W-:-:S07]  /*20b90*/  MOV R3, R14 ;  /* 0x0000000e00037202 */ /* 0x000fce0000000f00 */
[----:B------:R-:W-:Y:S05]  /*20ba0*/  WARPSYNC.COLLECTIVE R15, `(.L_x_860) ;  /* 0x000000000f087348 */ /* 0x000fea0003c00000 */
[----:B------:R0:W1:Y:S02]  /*20bb0*/  SHFL.IDX P6, R14, R13, R12, R11 ;  /* 0x0000000c0d0e7389 */ /* 0x00006400000c000b */
[----:B01----:R-:W-:Y:S01]  /*20bc0*/  ENDCOLLECTIVE ;  /* 0x000000000000791b */ /* 0x003fe20003800000 */
.L_x_860:
[----:B------:R-:W-:-:S05]  /*20bd0*/  @!P1 LEA R7, P4, R9, R3, 0x1 ;  /* 0x0000000309079211 */ /* 0x000fca00078808ff */
[----:B------:R-:W-:Y:S01]  /*20be0*/  @!P1 IMAD.X R8, RZ, RZ, R2, P4 ;  /* 0x000000ffff089224 */ /* 0x000fe200020e0602 */
[----:B------:R-:W-:Y:S02]  /*20bf0*/  @!P1 MOV R2, R7 ;  /* 0x0000000700029202 */ /* 0x000fe40000000f00 */
        /* <DEDUP_REMOVED lines=14> */
.L_x_861:
[----:B------:R-:W-:Y:S01]  /*20ce0*/  MOV R13, R5 ;  /* 0x00000005000d7202 */ /* 0x000fe20000000f00 */
[----:B------:R-:W-:Y:S02]  /*20cf0*/  IMAD.MOV.U32 R12, RZ, RZ, 0x3 ;  /* 0x00000003ff0c7424 */ /* 0x000fe400078e00ff */
[----:B------:R-:W-:-:S07]  /*20d00*/  IMAD.MOV.U32 R3, RZ, RZ, R14 ;  /* 0x000000ffff037224 */ /* 0x000fce00078e000e */
[----:B------:R-:W-:Y:S05]  /*20d10*/  WARPSYNC.COLLECTIVE R15, `(.L_x_862) ;  /* 0x000000000f087348 */ /* 0x000fea0003c00000 */
[----:B------:R0:W1:Y:S02]  /*20d20*/  SHFL.IDX P6, R14, R13, R12, R11 ;  /* 0x0000000c0d0e7389 */ /* 0x00006400000c000b */
[----:B01----:R-:W-:Y:S01]  /*20d30*/  ENDCOLLECTIVE ;  /* 0x000000000000791b */ /* 0x003fe20003800000 */
.L_x_862:
[----:B------:R-:W-:-:S04]  /*20d40*/  @!P1 LEA R7, P4, R9, R3, 0x1 ;  /* 0x0000000309079211 */ /* 0x000fc800078808ff */
[----:B------:R-:W-:Y:S01]  /*20d50*/  @!P1 IADD3.X R8, RZ, R2, RZ, P4, !PT ;  /* 0x00000002ff089210 */ /* 0x000fe200027fe4ff */
        /* <DEDUP_REMOVED lines=15> */
.L_x_863:
[----:B------:R-:W-:Y:S01]  /*20e50*/  IMAD.MOV.U32 R13, RZ, RZ, R5 ;  /* 0x000000ffff0d7224 */ /* 0x000fe200078e0005 */
[----:B------:R-:W-:Y:S02]  /*20e60*/  MOV R12, 0x4 ;  /* 0x00000004000c7802 */ /* 0x000fe40000000f00 */
[----:B------:R-:W-:-:S07]  /*20e70*/  MOV R3, R14 ;  /* 0x0000000e00037202 */ /* 0x000fce0000000f00 */
[----:B------:R-:W-:Y:S05]  /*20e80*/  WARPSYNC.COLLECTIVE R15, `(.L_x_864) ;  /* 0x000000000f087348 */ /* 0x000fea0003c00000 */
[----:B------:R0:W1:Y:S02]  /*20e90*/  SHFL.IDX P6, R14, R13, R12, R11 ;  /* 0x0000000c0d0e7389 */ /* 0x00006400000c000b */
[----:B01----:R-:W-:Y:S01]  /*20ea0*/  ENDCOLLECTIVE ;  /* 0x000000000000791b */ /* 0x003fe20003800000 */
.L_x_864:
        /* <DEDUP_REMOVED lines=17> */
.L_x_865:
[----:B------:R-:W-:Y:S01]  /*20fc0*/  MOV R13, R5 ;  /* 0x00000005000d7202 */ /* 0x000fe20000000f00 */
[----:B------:R-:W-:Y:S02]  /*20fd0*/  IMAD.MOV.U32 R12, RZ, RZ, 0x5 ;  /* 0x00000005ff0c7424 */ /* 0x000fe400078e00ff */
[----:B------:R-:W-:-:S07]  /*20fe0*/  IMAD.MOV.U32 R3, RZ, RZ, R14 ;  /* 0x000000ffff037224 */ /* 0x000fce00078e000e */
[----:B------:R-:W-:Y:S05]  /*20ff0*/  WARPSYNC.COLLECTIVE R15, `(.L_x_866) ;  /* 0x000000000f087348 */ /* 0x000fea0003c00000 */
[----:B------:R0:W1:Y:S02]  /*21000*/  SHFL.IDX P6, R14, R13, R12, R11 ;  /* 0x0000000c0d0e7389 */ /* 0x00006400000c000b */
[----:B01----:R-:W-:Y:S01]  /*21010*/  ENDCOLLECTIVE ;  /* 0x000000000000791b */ /* 0x003fe20003800000 */
.L_x_866:
        /* <DEDUP_REMOVED lines=17> */
.L_x_867:
[----:B------:R-:W-:Y:S01]  /*21130*/  IMAD.MOV.U32 R13, RZ, RZ, R5 ;  /* 0x000000ffff0d7224 */ /* 0x000fe200078e0005 */
[----:B------:R-:W-:Y:S02]  /*21140*/  MOV R12, 0x6 ;  /* 0x00000006000c7802 */ /* 0x000fe40000000f00 */
[----:B------:R-:W-:-:S07]  /*21150*/  MOV R3, R14 ;  /* 0x0000000e00037202 */ /* 0x000fce0000000f00 */
[----:B------:R-:W-:Y:S05]  /*21160*/  WARPSYNC.COLLECTIVE R15, `(.L_x_868) ;  /* 0x000000000f087348 */ /* 0x000fea0003c00000 */
[----:B------:R0:W1:Y:S02]  /*21170*/  SHFL.IDX P6, R14, R13, R12, R11 ;  /* 0x0000000c0d0e7389 */ /* 0x00006400000c000b */
[----:B01----:R-:W-:Y:S01]  /*21180*/  ENDCOLLECTIVE ;  /* 0x000000000000791b */ /* 0x003fe20003800000 */
.L_x_868:
        /* <DEDUP_REMOVED lines=17> */
.L_x_869:
[----:B------:R-:W-:Y:S01]  /*212a0*/  IMAD.MOV.U32 R13, RZ, RZ, R5 ;  /* 0x000000ffff0d7224 */ /* 0x000fe200078e0005 */
[----:B------:R-:W-:Y:S01]  /*212b0*/  MOV R12, 0x7 ;  /* 0x00000007000c7802 */ /* 0x000fe20000000f00 */
[----:B------:R-:W-:-:S07]  /*212c0*/  IMAD.MOV.U32 R3, RZ, RZ, R14 ;  /* 0x000000ffff037224 */ /* 0x000fce00078e000e */
[----:B------:R-:W-:Y:S05]  /*212d0*/  WARPSYNC.COLLECTIVE R15, `(.L_x_870) ;  /* 0x000000000f087348 */ /* 0x000fea0003c00000 */
[----:B------:R0:W1:Y:S02]  /*212e0*/  SHFL.IDX P6, R14, R13, R12, R11 ;  /* 0x0000000c0d0e7389 */ /* 0x00006400000c000b */
[----:B01----:R-:W-:Y:S01]  /*212f0*/  ENDCOLLECTIVE ;  /* 0x000000000000791b */ /* 0x003fe20003800000 */
.L_x_870:
[----:B------:R-:W-:-:S04]  /*21300*/  @!P1 LEA R7, P4, R9, R3, 0x1 ;  /* 0x0000000309079211 */ /* 0x000fc800078808ff */
[----:B------:R-:W-:Y:S01]  /*21310*/  @!P1 IADD3.X R8, RZ, R2, RZ, P4, !PT ;  /* 0x00000002ff089210 */ /* 0x000fe200027fe4ff */
        /* <DEDUP_REMOVED lines=13> */
.L_x_871:
[----:B------:R-:W-:Y:S05]  /*213f0*/  BRA `(.L_x_872) ;  /* 0xffffffb000e87947 */ /* 0x000fea000383ffff */
.L_x_737:
[----:B0-----:R0:W1:Y:S02]  /*21400*/  SYNCS.PHASECHK.TRANS64.TRYWAIT P0, [R22+URZ+0x2a820], R3 ;  /* 0x02a82003160075a7 */ /* 0x001064000800017f */
[----:B-1----:R-:W-:Y:S05]  /*21410*/  @!P0 NANOSLEEP.SYNCS 0x989680 ;  /* 0x009896800000895d */ /* 0x002fea0003900000 */
[----:B------:R-:W1:Y:S02]  /*21420*/  @!P0 SYNCS.PHASECHK.TRANS64 P0, [R22+URZ+0x2a820], R3 ;  /* 0x02a82003160085a7 */ /* 0x000e64000800007f */
[----:B-1----:R-:W-:Y:S05]  /*21430*/  @!P0 BRA `(.L_x_737) ;  /* 0xfffffffc00f08947 */ /* 0x002fea000383ffff */
[----:B------:R-:W-:Y:S05]  /*21440*/  BRA `(.L_x_873) ;  /* 0xffffffb400587947 */ /* 0x000fea000383ffff */
.L_x_742:
[----:B0-----:R0:W1:Y:S02]  /*21450*/  SYNCS.PHASECHK.TRANS64.TRYWAIT P0, [R5+URZ+0x2a840], R0 ;  /* 0x02a84000050075a7 */ /* 0x001064000800017f */
[----:B-1----:R-:W-:Y:S05]  /*21460*/  @!P0 NANOSLEEP.SYNCS 0x989680 ;  /* 0x009896800000895d */ /* 0x002fea0003900000 */
[----:B------:R-:W1:Y:S02]  /*21470*/  @!P0 SYNCS.PHASECHK.TRANS64 P0, [R5+URZ+0x2a840], R0 ;  /* 0x02a84000050085a7 */ /* 0x000e64000800007f */
[----:B-1----:R-:W-:Y:S05]  /*21480*/  @!P0 BRA `(.L_x_742) ;  /* 0xfffffffc00f08947 */ /* 0x002fea000383ffff */
[----:B------:R-:W-:Y:S05]  /*21490*/  BRA `(.L_x_874) ;  /* 0xffffffb800247947 */ /* 0x000fea000383ffff */
.L_x_743:
[----:B------:R-:W-:Y:S01]  /*214a0*/  BSSY B1, `(.L_x_875) ;  /* 0x0000008000017945 */ /* 0x000fe20003800000 */
[----:B------:R-:W-:Y:S01]  /*214b0*/  IMAD.MOV.U32 R13, RZ, RZ, R8 ;  /* 0x000000ffff0d7224 */ /* 0x000fe200078e0008 */
[----:B------:R-:W-:Y:S01]  /*214c0*/  MOV R12, RZ ;  /* 0x000000ff000c7202 */ /* 0x000fe20000000f00 */
[----:B------:R-:W-:Y:S01]  /*214d0*/  IMAD.MOV.U32 R11, RZ, RZ, 0x181f ;  /* 0x0000181fff0b7424 */ /* 0x000fe200078e00ff */
[----:B------:R-:W-:-:S07]  /*214e0*/  MOV R15, 0xffffffff ;  /* 0xffffffff000f7802 */ /* 0x000fce0000000f00 */
[----:B------:R-:W-:Y:S05]  /*214f0*/  WARPSYNC.COLLECTIVE R15, `(.L_x_876) ;  /* 0x000000000f087348 */ /* 0x000fea0003c00000 */
[----:B------:R0:W1:Y:S02]  /*21500*/  SHFL.IDX P6, R14, R13, R12, R11 ;  /* 0x0000000c0d0e7389 */ /* 0x00006400000c000b */
[----:B01----:R-:W-:Y:S01]  /*21510*/  ENDCOLLECTIVE ;  /* 0x000000000000791b */ /* 0x003fe20003800000 */
.L_x_876:
[----:B------:R-:W-:Y:S05]  /*21520*/  BSYNC B1 ;  /* 0x0000000000017941 */ /* 0x000fea0003800000 */
.L_x_875:
[----:B------:R-:W0:Y:S01]  /*21530*/  S2R R35, SR_TID.X ;  /* 0x0000000000237919 */ /* 0x000e220000002100 */
[----:B------:R-:W-:Y:S01]  /*21540*/  MOV R13, R9 ;  /* 0x00000009000d7202 */ /* 0x000fe20000000f00 */
[----:B------:R-:W-:Y:S01]  /*21550*/  IMAD.MOV.U32 R12, RZ, RZ, RZ ;  /* 0x000000ffff0c7224 */ /* 0x000fe200078e00ff */
[----:B------:R-:W-:Y:S01]  /*21560*/  MOV R11, 0x181f ;  /* 0x0000181f000b7802 */ /* 0x000fe20000000f00 */
[----:B------:R-:W-:Y:S01]  /*21570*/  IMAD.MOV.U32 R3, RZ, RZ, R14 ;  /* 0x000000ffff037224 */ /* 0x000fe200078e000e */
[----:B------:R-:W-:Y:S02]  /*21580*/  MOV R15, 0xffffffff ;  /* 0xffffffff000f7802 */ /* 0x000fe40000000f00 */
[----:B------:R-:W-:-:S07]  /*21590*/  LEA R4, R4, R22, 0x1 ;  /* 0x0000001604047211 */ /* 0x000fce00078e08ff */
[----:B0-----:R-:W-:Y:S05]  /*215a0*/  WARPSYNC.COLLECTIVE R15, `(.L_x_877) ;  /* 0x000000000f087348 */ /* 0x001fea0003c00000 */
[----:B------:R1:W2:Y:S02]  /*215b0*/  SHFL.IDX P6, R14, R13, R12, R11 ;  /* 0x0000000c0d0e7389 */ /* 0x0002a400000c000b */
[----:B012---:R-:W-:Y:S01]  /*215c0*/  ENDCOLLECTIVE ;  /* 0x000000000000791b */ /* 0x007fe20003800000 */
.L_x_877:
[----:B------:R-:W-:Y:S01]  /*215d0*/  IMAD.MOV.U32 R13, RZ, RZ, R8 ;  /* 0x000000ffff0d7224 */ /* 0x000fe200078e0008 */
[----:B------:R-:W-:Y:S01]  /*215e0*/  MOV R12, 0x1 ;  /* 0x00000001000c7802 */ /* 0x000fe20000000f00 */
[----:B------:R-:W-:Y:S02]  /*215f0*/  IMAD.SHL.U32 R35, R35, 0x8, RZ ;  /* 0x0000000823237824 */ /* 0x000fe400078e00ff */
[----:B------:R-:W-:-:S07]  /*21600*/  IMAD.MOV.U32 R2, RZ, RZ, R14 ;  /* 0x000000ffff027224 */ /* 0x000fce00078e000e */
[----:B------:R-:W-:Y:S05]  /*21610*/  WARPSYNC.COLLECTIVE R15, `(.L_x_878) ;  /* 0x000000000f087348 */ /* 0x000fea0003c00000 */
[----:B------:R0:W1:Y:S02]  /*21620*/  SHFL.IDX P6, R14, R13, R12, R11 ;  /* 0x0000000c0d0e7389 */ /* 0x00006400000c000b */
[----:B01----:R-:W-:Y:S01]  /*21630*/  ENDCOLLECTIVE ;  /* 0x000000000000791b */ /* 0x003fe20003800000 */
.L_x_878:
[----:B------:R-:W-:-:S04]  /*21640*/  LOP3.LUT R35, R35, 0x38, RZ, 0xc0, !PT ;  /* 0x0000003823237812 */ /* 0x000fc800078ec0ff */
[----:B------:R-:W-:-:S04]  /*21650*/  SHF.L.U32 R0, R35, 0x1, RZ ;  /* 0x0000000123007819 */ /* 0x000fc800000006ff */
[----:B------:R-:W-:-:S05]  /*21660*/  IADD3 R2, P0, R2, R0, RZ ;  /* 0x0000000002027210 */ /* 0x000fca0007f1e0ff */
[----:B------:R-:W-:Y:S01]  /*21670*/  IMAD.X R3, RZ, RZ, R3, P0 ;  /* 0x000000ffff037224 */ /* 0x000fe200000e0603 */
[----:B------:R-:W-:-:S04]  /*21680*/  MOV R13, R9 ;  /* 0x00000009000d7202 */ /* 0x000fc80000000f00 */
        /* <DEDUP_REMOVED lines=10> */
.L_x_879:
[----:B------:R-:W-:Y:S01]  /*21730*/  IMAD.MOV.U32 R13, RZ, RZ, R8 ;  /* 0x000000ffff0d7224 */ /* 0x000fe200078e0008 */
[----:B------:R-:W-:Y:S01]  /*21740*/  MOV R12, 0x2 ;  /* 0x00000002000c7802 */ /* 0x000fe20000000f00 */
[----:B------:R-:W-:-:S07]  /*21750*/  IMAD.MOV.U32 R2, RZ, RZ, R14 ;  /* 0x000000ffff027224 */ /* 0x000fce00078e000e */
[----:B------:R-:W-:Y:S05]  /*21760*/  WARPSYNC.COLLECTIVE R15, `(.L_x_880) ;  /* 0x000000000f087348 */ /* 0x000fea0003c00000 */
[----:B------:R0:W1:Y:S02]  /*21770*/  SHFL.IDX P6, R14, R13, R12, R11 ;  /* 0x0000000c0d0e7389 */ /* 0x00006400000c000b */
[----:B01----:R-:W-:Y:S01]  /*21780*/  ENDCOLLECTIVE ;  /* 0x000000000000791b */ /* 0x003fe20003800000 */
.L_x_880:
        /* <DEDUP_REMOVED lines=13> */
.L_x_881:
[----:B------:R-:W-:Y:S01]  /*21860*/  IMAD.MOV.U32 R13, RZ, RZ, R8 ;  /* 0x000000ffff0d7224 */ /* 0x000fe200078e0008 */
[----:B------:R-:W-:Y:S01]  /*21870*/  MOV R12, 0x3 ;  /* 0x00000003000c7802 */ /* 0x000fe20000000f00 */
[----:B------:R-:W-:-:S07]  /*21880*/  IMAD.MOV.U32 R2, RZ, RZ, R14 ;  /* 0x000000ffff027224 */ /* 0x000fce00078e000e */
[----:B------:R-:W-:Y:S05]  /*21890*/  WARPSYNC.COLLECTIVE R15, `(.L_x_882) ;  /* 0x000000000f087348 */ /* 0x000fea0003c00000 */
[----:B------:R0:W1:Y:S02]  /*218a0*/  SHFL.IDX P6, R14, R13, R12, R11 ;  /* 0x0000000c0d0e7389 */ /* 0x00006400000c000b */
[----:B01----:R-:W-:Y:S01]  /*218b0*/  ENDCOLLECTIVE ;  /* 0x000000000000791b */ /* 0x003fe20003800000 */
.L_x_882:
        /* <DEDUP_REMOVED lines=13> */
.L_x_883:
[----:B------:R-:W-:Y:S01]  /*21990*/  IMAD.MOV.U32 R13, RZ, RZ, R8 ;  /* 0x000000ffff0d7224 */ /* 0x000fe200078e0008 */
[----:B------:R-:W-:Y:S01]  /*219a0*/  MOV R12, 0x4 ;  /* 0x00000004000c7802 */ /* 0x000fe20000000f00 */
[----:B------:R-:W-:-:S07]  /*219b0*/  IMAD.MOV.U32 R2, RZ, RZ, R14 ;  /* 0x000000ffff027224 */ /* 0x000fce00078e000e */
[----:B------:R-:W-:Y:S05]  /*219c0*/  WARPSYNC.COLLECTIVE R15, `(.L_x_884) ;  /* 0x000000000f087348 */ /* 0x000fea0003c00000 */
[----:B------:R0:W1:Y:S02]  /*219d0*/  SHFL.IDX P6, R14, R13, R12, R11 ;  /* 0x0000000c0d0e7389 */ /* 0x00006400000c000b */
[----:B01----:R-:W-:Y:S01]  /*219e0*/  ENDCOLLECTIVE ;  /* 0x000000000000791b */ /* 0x003fe20003800000 */
.L_x_884:
        /* <DEDUP_REMOVED lines=13> */
.L_x_885:
[----:B------:R-:W-:Y:S01]  /*21ac0*/  IMAD.MOV.U32 R13, RZ, RZ, R8 ;  /* 0x000000ffff0d7224 */ /* 0x000fe200078e0008 */
[----:B------:R-:W-:Y:S01]  /*21ad0*/  MOV R12, 0x5 ;  /* 0x00000005000c7802 */ /* 0x000fe20000000f00 */
[----:B------:R-:W-:-:S07]  /*21ae0*/  IMAD.MOV.U32 R2, RZ, RZ, R14 ;  /* 0x000000ffff027224 */ /* 0x000fce00078e000e */
[----:B------:R-:W-:Y:S05]  /*21af0*/  WARPSYNC.COLLECTIVE R15, `(.L_x_886) ;  /* 0x000000000f087348 */ /* 0x000fea0003c00000 */
[----:B------:R0:W1:Y:S02]  /*21b00*/  SHFL.IDX P6, R14, R13, R12, R11 ;  /* 0x0000000c0d0e7389 */ /* 0x00006400000c000b */
[----:B01----:R-:W-:Y:S01]  /*21b10*/  ENDCOLLECTIVE ;  /* 0x000000000000791b */ /* 0x003fe20003800000 */
.L_x_886:
        /* <DEDUP_REMOVED lines=13> */
.L_x_887:
[----:B------:R-:W-:Y:S01]  /*21bf0*/  IMAD.MOV.U32 R2, RZ, RZ, R14 ;  /* 0x000000ffff027224 */ /* 0x000fe200078e000e */
[----:B------:R-:W-:Y:S06]  /*21c00*/  BRA `(.L_x_888) ;  /* 0xffffffb4005c7947 */ /* 0x000fec000383ffff */
.L_x_748:
[----:B-1----:R1:W2:Y:S02]  /*21c10*/  SYNCS.PHASECHK.TRANS64.TRYWAIT P0, [R5+URZ+0x2a860], R2 ;  /* 0x02a86002050075a7 */ /* 0x0022a4000800017f */
[----:B--2---:R-:W-:Y:S05]  /*21c20*/  @!P0 NANOSLEEP.SYNCS 0x989680 ;  /* 0x009896800000895d */ /* 0x004fea0003900000 */
[----:B------:R-:W2:Y:S02]  /*21c30*/  @!P0 SYNCS.PHASECHK.TRANS64 P0, [R5+URZ+0x2a860], R2 ;  /* 0x02a86002050085a7 */ /* 0x000ea4000800007f */
[----:B--2---:R-:W-:Y:S05]  /*21c40*/  @!P0 BRA `(.L_x_748) ;  /* 0xfffffffc00f08947 */ /* 0x004fea000383ffff */
[----:B------:R-:W-:Y:S05]  /*21c50*/  BRA `(.L_x_889) ;  /* 0xffffffb400b87947 */ /* 0x000fea000383ffff */
.L_x_749:
        /* <DEDUP_REMOVED lines=8> */
.L_x_891:
[----:B------:R-:W-:Y:S05]  /*21ce0*/  BSYNC B1 ;  /* 0x0000000000017941 */ /* 0x000fea0003800000 */
.L_x_890:
[----:B------:R-:W-:Y:S01]  /*21cf0*/  IMAD.MOV.U32 R13, RZ, RZ, R24 ;  /* 0x000000ffff0d7224 */ /* 0x000fe200078e0018 */
[----:B------:R-:W-:Y:S01]  /*21d00*/  MOV R12, RZ ;  /* 0x000000ff000c7202 */ /* 0x000fe20000000f00 */
[----:B------:R-:W-:Y:S01]  /*21d10*/  IMAD.MOV.U32 R11, RZ, RZ, 0x181f ;  /* 0x0000181fff0b7424 */ /* 0x000fe200078e00ff */
[----:B------:R-:W-:Y:S01]  /*21d20*/  MOV R15, 0xffffffff ;  /* 0xffffffff000f7802 */ /* 0x000fe20000000f00 */
[----:B------:R-:W-:Y:S01]  /*21d30*/  IMAD R4, R4, 0x2, R22 ;  /* 0x0000000204047824 */ /* 0x000fe200078e0216 */
[----:B------:R-:W-:-:S07]  /*21d40*/  MOV R3, R14 ;  /* 0x0000000e00037202 */ /* 0x000fce0000000f00 */
[----:B------:R-:W-:Y:S05]  /*21d50*/  WARPSYNC.COLLECTIVE R15, `(.L_x_892) ;  /* 0x000000000f087348 */ /* 0x000fea0003c00000 */
[----:B------:R0:W1:Y:S02]  /*21d60*/  SHFL.IDX P6, R14, R13, R12, R11 ;  /* 0x0000000c0d0e7389 */ /* 0x00006400000c000b */
[----:B01----:R-:W-:Y:S01]  /*21d70*/  ENDCOLLECTIVE ;  /* 0x000000000000791b */ /* 0x003fe20003800000 */
.L_x_892:
[----:B------:R-:W-:Y:S01]  /*21d80*/  MOV R13, R25 ;  /* 0x00000019000d7202 */ /* 0x000fe20000000f00 */
[----:B------:R-:W-:Y:S02]  /*21d90*/  IMAD.MOV.U32 R12, RZ, RZ, 0x1 ;  /* 0x00000001ff0c7424 */ /* 0x000fe400078e00ff */
[----:B------:R-:W-:-:S07]  /*21da0*/  IMAD.MOV.U32 R2, RZ, RZ, R14 ;  /* 0x000000ffff027224 */ /* 0x000fce00078e000e */
[----:B------:R-:W-:Y:S05]  /*21db0*/  WARPSYNC.COLLECTIVE R15, `(.L_x_893) ;  /* 0x000000000f087348 */ /* 0x000fea0003c00000 */
[----:B------:R0:W1:Y:S02]  /*21dc0*/  SHFL.IDX P6, R14, R13, R12, R11 ;  /* 0x0000000c0d0e7389 */ /* 0x00006400000c000b */
[----:B01----:R-:W-:Y:S01]  /*21dd0*/  ENDCOLLECTIVE ;  /* 0x000000000000791b */ /* 0x003fe20003800000 */
.L_x_893:
[----:B------:R-:W-:-:S04]  /*21de0*/  IADD3 R2, P1, R2, R0, RZ ;  /* 0x0000000002027210 */ /* 0x000fc80007f3e0ff */
[----:B------:R-:W-:Y:S02]  /*21df0*/  IADD3.X R3, RZ, R3, RZ, P1, !PT ;  /* 0x00000003ff037210 */ /* 0x000fe40000ffe4ff */
        /* <DEDUP_REMOVED lines=13> */
.L_x_894:
[----:B------:R-:W-:Y:S01]  /*21ed0*/  MOV R13, R25 ;  /* 0x00000019000d7202 */ /* 0x000fe20000000f00 */
[----:B------:R-:W-:Y:S01]  /*21ee0*/  IMAD.MOV.U32 R12, RZ, RZ, 0x2 ;  /* 0x00000002ff0c7424 */ /* 0x000fe200078e00ff */
[----:B------:R-:W-:-:S07]  /*21ef0*/  MOV R2, R14 ;  /* 0x0000000e00027202 */ /* 0x000fce0000000f00 */
[----:B------:R-:W-:Y:S05]  /*21f00*/  WARPSYNC.COLLECTIVE R15, `(.L_x_895) ;  /* 0x000000000f087348 */ /* 0x000fea0003c00000 */
[----:B------:R0:W1:Y:S02]  /*21f10*/  SHFL.IDX P6, R14, R13, R12, R11 ;  /* 0x0000000c0d0e7389 */ /* 0x00006400000c000b */
[----:B01----:R-:W-:Y:S01]  /*21f20*/  ENDCOLLECTIVE ;  /* 0x000000000000791b */ /* 0x003fe20003800000 */
.L_x_895:
        /* <DEDUP_REMOVED lines=14> */
.L_x_896:
[----:B------:R-:W-:Y:S01]  /*22010*/  MOV R13, R25 ;  /* 0x00000019000d7202 */ /* 0x000fe20000000f00 */
[----:B------:R-:W-:Y:S01]  /*22020*/  IMAD.MOV.U32 R12, RZ, RZ, 0x3 ;  /* 0x00000003ff0c7424 */ /* 0x000fe200078e00ff */
[----:B------:R-:W-:-:S07]  /*22030*/  MOV R2, R14 ;  /* 0x0000000e00027202 */ /* 0x000fce0000000f00 */
[----:B------:R-:W-:Y:S05]  /*22040*/  WARPSYNC.COLLECTIVE R15, `(.L_x_897) ;  /* 0x000000000f087348 */ /* 0x000fea0003c00000 */
[----:B------:R0:W1:Y:S02]  /*22050*/  SHFL.IDX P6, R14, R13, R12, R11 ;  /* 0x0000000c0d0e7389 */ /* 0x00006400000c000b */
[----:B01----:R-:W-:Y:S01]  /*22060*/  ENDCOLLECTIVE ;  /* 0x000000000000791b */ /* 0x003fe20003800000 */
.L_x_897:
        /* <DEDUP_REMOVED lines=14> */
.L_x_898:
[----:B------:R-:W-:Y:S01]  /*22150*/  MOV R13, R25 ;  /* 0x00000019000d7202 */ /* 0x000fe20000000f00 */
[----:B------:R-:W-:Y:S01]  /*22160*/  IMAD.MOV.U32 R12, RZ, RZ, 0x4 ;  /* 0x00000004ff0c7424 */ /* 0x000fe200078e00ff */
[----:B------:R-:W-:-:S07]  /*22170*/  MOV R2, R14 ;  /* 0x0000000e00027202 */ /* 0x000fce0000000f00 */
[----:B------:R-:W-:Y:S05]  /*22180*/  WARPSYNC.COLLECTIVE R15, `(.L_x_899) ;  /* 0x000000000f087348 */ /* 0x000fea0003c00000 */
[----:B------:R0:W1:Y:S02]  /*22190*/  SHFL.IDX P6, R14, R13, R12, R11 ;  /* 0x0000000c0d0e7389 */ /* 0x00006400000c000b */
[----:B01----:R-:W-:Y:S01]  /*221a0*/  ENDCOLLECTIVE ;  /* 0x000000000000791b */ /* 0x003fe20003800000 */
.L_x_899:
        /* <DEDUP_REMOVED lines=14> */
.L_x_900:
[----:B------:R-:W-:Y:S01]  /*22290*/  MOV R13, R25 ;  /* 0x00000019000d7202 */ /* 0x000fe20000000f00 */
[----:B------:R-:W-:Y:S01]  /*222a0*/  IMAD.MOV.U32 R12, RZ, RZ, 0x5 ;  /* 0x00000005ff0c7424 */ /* 0x000fe200078e00ff */
[----:B------:R-:W-:-:S07]  /*222b0*/  MOV R2, R14 ;  /* 0x0000000e00027202 */ /* 0x000fce0000000f00 */
[----:B------:R-:W-:Y:S05]  /*222c0*/  WARPSYNC.COLLECTIVE R15, `(.L_x_901) ;  /* 0x000000000f087348 */ /* 0x000fea0003c00000 */
[----:B------:R0:W1:Y:S02]  /*222d0*/  SHFL.IDX P6, R14, R13, R12, R11 ;  /* 0x0000000c0d0e7389 */ /* 0x00006400000c000b */
[----:B01----:R-:W-:Y:S01]  /*222e0*/  ENDCOLLECTIVE ;  /* 0x000000000000791b */ /* 0x003fe20003800000 */
.L_x_901:
        /* <DEDUP_REMOVED lines=8> */
[----:B------:R-:W-:Y:S02]  /*22370*/  ISETP.LT.OR P2, PT, R8, 0x41, !P0 ;  /* 0x000000410800780c */ /* 0x000fe40004741670 */
[----:B------:R-:W-:-:S11]  /*22380*/  MOV R25, R14 ;  /* 0x0000000e00197202 */ /* 0x000fd60000000f00 */
[----:B0-----:R-:W-:Y:S05]  /*22390*/  WARPSYNC.COLLECTIVE R15, `(.L_x_902) ;  /* 0x000000000f087348 */ /* 0x001fea0003c00000 */
[----:B------:R1:W2:Y:S02]  /*223a0*/  SHFL.IDX P6, R14, R13, R12, R11 ;  /* 0x0000000c0d0e7389 */ /* 0x0002a400000c000b */
[----:B012---:R-:W-:Y:S01]  /*223b0*/  ENDCOLLECTIVE ;  /* 0x000000000000791b */ /* 0x007fe20003800000 */
.L_x_902:
[----:B------:R-:W-:Y:S01]  /*223c0*/  @!PT LDS RZ, [RZ] ;  /* 0x00000000fffff984 */ /* 0x000fe20000000800 */
[----:B------:R-:W-:Y:S01]  /*223d0*/  @!PT LDS RZ, [RZ] ;  /* 0x00000000fffff984 */ /* 0x000fe20000000800 */
[----:B------:R-:W-:Y:S01]  /*223e0*/  @!PT LDS RZ, [RZ] ;  /* 0x00000000fffff984 */ /* 0x000fe20000000800 */
[----:B------:R0:W-:Y:S02]  /*223f0*/  LDGSTS.E.BYPASS.LTC128B.128 [R4+0x5400], desc[UR60][R2.64+0x80], !P2 ;  /* 0x0540008002047fae */ /* 0x0001e4000d101d7c */
[----:B0-----:R-:W-:Y:S01]  /*22400*/  MOV R2, R14 ;  /* 0x0000000e00027202 */ /* 0x001fe20000000f00 */
[----:B------:R-:W-:Y:S06]  /*22410*/  BRA `(.L_x_903) ;  /* 0xffffffb000a87947 */ /* 0x000fec000383ffff */
.L_x_757:
[----:B0-----:R0:W1:Y:S02]  /*22420*/  SYNCS.PHASECHK.TRANS64.TRYWAIT P0, [R0+URZ+0x2a860], R3 ;  /* 0x02a86003000075a7 */ /* 0x001064000800017f */
[----:B-1----:R-:W-:Y:S05]  /*22430*/  @!P0 NANOSLEEP.SYNCS 0x989680 ;  /* 0x009896800000895d */ /* 0x002fea0003900000 */
[----:B------:R-:W1:Y:S02]  /*22440*/  @!P0 SYNCS.PHASECHK.TRANS64 P0, [R0+URZ+0x2a860], R3 ;  /* 0x02a86003000085a7 */ /* 0x000e64000800007f */
[----:B-1----:R-:W-:Y:S05]  /*22450*/  @!P0 BRA `(.L_x_757) ;  /* 0xfffffffc00f08947 */ /* 0x002fea000383ffff */
[----:B------:R-:W-:Y:S05]  /*22460*/  BRA `(.L_x_904) ;  /* 0xffffffb400c47947 */ /* 0x000fea000383ffff */
.L_x_758:
[----:B------:R-:W-:Y:S01]  /*22470*/  BSSY B0, `(.L_x_905) ;  /* 0x0000008000007945 */ /* 0x000fe20003800000 */
[----:B------:R-:W-:Y:S01]  /*22480*/  IMAD.MOV.U32 R13, RZ, RZ, R25 ;  /* 0x000000ffff0d7224 */ /* 0x000fe200078e0019 */
[----:B------:R-:W-:Y:S01]  /*22490*/  MOV R12, RZ ;  /* 0x000000ff000c7202 */ /* 0x000fe20000000f00 */
[----:B------:R-:W-:Y:S01]  /*224a0*/  IMAD.MOV.U32 R11, RZ, RZ, 0x181f ;  /* 0x0000181fff0b7424 */ /* 0x000fe200078e00ff */
[----:B------:R-:W-:-:S07]  /*224b0*/  MOV R15, 0xffffffff ;  /* 0xffffffff000f7802 */ /* 0x000fce0000000f00 */
[----:B0-----:R-:W-:Y:S05]  /*224c0*/  WARPSYNC.COLLECTIVE R15, `(.L_x_906) ;  /* 0x000000000f087348 */ /* 0x001fea0003c00000 */
[----:B------:R1:W2:Y:S02]  /*224d0*/  SHFL.IDX P6, R14, R13, R12, R11 ;  /* 0x0000000c0d0e7389 */ /* 0x0002a400000c000b */
[----:B012---:R-:W-:Y:S01]  /*224e0*/  ENDCOLLECTIVE ;  /* 0x000000000000791b */ /* 0x007fe20003800000 */
.L_x_906:
[----:B------:R-:W-:Y:S05]  /*224f0*/  BSYNC B0 ;  /* 0x0000000000007941 */ /* 0x000fea0003800000 */
.L_x_905:
[----:B------:R-:W0:Y:S01]  /*22500*/  S2R R5, SR_TID.X ;  /* 0x0000000000057919 */ /* 0x000e220000002100 */
[----:B------:R-:W-:Y:S01]  /*22510*/  MOV R13, R24 ;  /* 0x00000018000d7202 */ /* 0x000fe20000000f00 */
[----:B------:R-:W-:Y:S01]  /*22520*/  IMAD.MOV.U32 R12, RZ, RZ, RZ ;  /* 0x000000ffff0c7224 */ /* 0x000fe200078e00ff */
[----:B------:R-:W-:Y:S01]  /*22530*/  MOV R11, 0x181f ;  /* 0x0000181f000b7802 */ /* 0x000fe20000000f00 */
[----:B------:R-:W-:Y:S01]  /*22540*/  IMAD.MOV.U32 R15, RZ, RZ, -0x1 ;  /* 0xffffffffff0f7424 */ /* 0x000fe200078e00ff */
[C---:B------:R-:W-:Y:S01]  /*22550*/  LOP3.LUT R2, R30.reuse, 0x1, RZ, 0xc0, !PT ;  /* 0x000000011e027812 */ /* 0x040fe200078ec0ff */
[----:B------:R-:W-:Y:S01]  /*22560*/  IMAD.MOV.U32 R3, RZ, RZ, R14 ;  /* 0x000000ffff037224 */ /* 0x000fe200078e000e */
[----:B------:R-:W-:Y:S01]  /*22570*/  LOP3.LUT P0, RZ, R30, 0x2, RZ, 0xc0, !PT ;  /* 0x000000021eff7812 */ /* 0x000fe2000780c0ff */
[----:B------:R-:W-:-:S12]  /*22580*/  IMAD R4, R4, 0x2, R22 ;  /* 0x0000000204047824 */ /* 0x000fd800078e0216 */
[----:B0-----:R-:W-:Y:S05]  /*22590*/  WARPSYNC.COLLECTIVE R15, `(.L_x_907) ;  /* 0x000000000f087348 */ /* 0x001fea0003c00000 */
[----:B------:R1:W2:Y:S02]  /*225a0*/  SHFL.IDX P6, R14, R13, R12, R11 ;  /* 0x0000000c0d0e7389 */ /* 0x0002a400000c000b */
[----:B012---:R-:W-:Y:S01]  /*225b0*/  ENDCOLLECTIVE ;  /* 0x000000000000791b */ /* 0x007fe20003800000 */
.L_x_907:
[----:B------:R-:W-:Y:S02]  /*225c0*/  ISETP.NE.U32.AND P1, PT, R2, 0x1, PT ;  /* 0x000000010200780c */ /* 0x000fe40003f25070 */
[C---:B------:R-:W-:Y:S02]  /*225d0*/  ISETP.LT.OR P4, PT, R6.reuse, 0x1, !P0 ;  /* 0x000000010600780c */ /* 0x040fe40004781670 */
[----:B------:R-:W-:Y:S02]  /*225e0*/  ISETP.LT.OR P3, PT, R6, 0x1, P1 ;  /* 0x000000010600780c */ /* 0x000fe40000f61670 */
[----:B------:R-:W-:Y:S01]  /*225f0*/  MOV R13, R25 ;  /* 0x00000019000d7202 */ /* 0x000fe20000000f00 */
[----:B------:R-:W-:Y:S01]  /*22600*/  IMAD.MOV.U32 R12, RZ, RZ, 0x1 ;  /* 0x00000001ff0c7424 */ /* 0x000fe200078e00ff */
[----:B------:R-:W-:-:S04]  /*22610*/  SHF.L.U32 R5, R5, 0x3, RZ ;  /* 0x0000000305057819 */ /* 0x000fc800000006ff */
[----:B------:R-:W-:-:S05]  /*22620*/  LOP3.LUT R5, R5, 0x38, RZ, 0xc0, !PT ;  /* 0x0000003805057812 */ /* 0x000fca00078ec0ff */
[----:B------:R-:W-:-:S05]  /*22630*/  IMAD.SHL.U32 R5, R5, 0x2, RZ ;  /* 0x0000000205057824 */ /* 0x000fca00078e00ff */
[----:B------:R-:W-:-:S13]  /*22640*/  IADD3 R2, P2, R14, R5, RZ ;  /* 0x000000050e027210 */ /* 0x000fda0007f5e0ff */
[----:B------:R-:W-:Y:S05]  /*22650*/  WARPSYNC.COLLECTIVE R15, `(.L_x_908) ;  /* 0x000000000f087348 */ /* 0x000fea0003c00000 */
[----:B------:R0:W1:Y:S02]  /*22660*/  SHFL.IDX P6, R14, R13, R12, R11 ;  /* 0x0000000c0d0e7389 */ /* 0x00006400000c000b */
[----:B01----:R-:W-:Y:S01]  /*22670*/  ENDCOLLECTIVE ;  /* 0x000000000000791b */ /* 0x003fe20003800000 */
.L_x_908:
        /* <DEDUP_REMOVED lines=13> */
.L_x_909:
[----:B------:R-:W-:Y:S01]  /*22750*/  IMAD.MOV.U32 R13, RZ, RZ, R25 ;  /* 0x000000ffff0d7224 */ /* 0x000fe200078e0019 */
[----:B------:R-:W-:Y:S02]  /*22760*/  MOV R12, 0x2 ;  /* 0x00000002000c7802 */ /* 0x000fe40000000f00 */
[----:B------:R-:W-:-:S13]  /*22770*/  IADD3 R2, P2, R14, R5, RZ ;  /* 0x000000050e027210 */ /* 0x000fda0007f5e0ff */
[----:B------:R-:W-:Y:S05]  /*22780*/  WARPSYNC.COLLECTIVE R15, `(.L_x_910) ;  /* 0x000000000f087348 */ /* 0x000fea0003c00000 */
[----:B------:R0:W1:Y:S02]  /*22790*/  SHFL.IDX P6, R14, R13, R12, R11 ;  /* 0x0000000c0d0e7389 */ /* 0x00006400000c000b */
[----:B01----:R-:W-:Y:S01]  /*227a0*/  ENDCOLLECTIVE ;  /* 0x000000000000791b */ /* 0x003fe20003800000 */
.L_x_910:
[----:B------:R-:W-:-:S05]  /*227b0*/  IADD3.X R3, RZ, R8, RZ, P2, !PT ;  /* 0x00000008ff037210 */ /* 0x000fca00017fe4ff */
[----:B------:R-:W-:Y:S01]  /*227c0*/  @!PT LDS RZ, [RZ] ;  /* 0x00000000fffff984 */ /* 0x000fe20000000800 */
[----:B------:R-:W-:Y:S01]  /*227d0*/  @!PT LDS RZ, [RZ] ;  /* 0x00000000fffff984 */ /* 0x000fe20000000800 */
[----:B------:R-:W-:Y:S01]  /*227e0*/  @!PT LDS RZ, [RZ] ;  /* 0x00000000fffff984 */ /* 0x000fe20000000800 */
[----:B------:R0:W-:Y:S01]  /*227f0*/  LDGSTS.E.BYPASS.LTC128B.128 [R4+0xc00], desc[UR60][R2.64], !P3 ;  /* 0x00c0000002047fae */ /* 0x0001e2000d901d7c */
[----:B------:R-:W-:-:S03]  /*22800*/  ISETP.LT.OR P3, PT, R6, 0x21, P1 ;  /* 0x000000210600780c */ /* 0x000fc60000f61670 */
[----:B------:R0:W-:Y:S01]  /*22810*/  LDGSTS.E.BYPASS.LTC128B.128 [R4+0x3c00], desc[UR60][R2.64+0x80], !P4 ;  /* 0x03c0008002047fae */ /* 0x0001e2000e101d7c */
[----:B------:R-:W-:Y:S02]  /*22820*/  ISETP.LT.OR P4, PT, R6, 0x21, !P0 ;  /* 0x000000210600780c */ /* 0x000fe40004781670 */
[----:B------:R-:W-:Y:S01]  /*22830*/  MOV R13, R24 ;  /* 0x00000018000d7202 */ /* 0x000fe20000000f00 */
[----:B------:R-:W-:-:S10]  /*22840*/  IMAD.MOV.U32 R7, RZ, RZ, R14 ;  /* 0x000000ffff077224 */ /* 0x000fd400078e000e */
[----:B0-----:R-:W-:Y:S05]  /*22850*/  WARPSYNC.COLLECTIVE R15, `(.L_x_911) ;  /* 0x000000000f087348 */ /* 0x001fea0003c00000 */
[----:B------:R1:W2:Y:S02]  /*22860*/  SHFL.IDX P6, R14, R13, R12, R11 ;  /* 0x0000000c0d0e7389 */ /* 0x0002a400000c000b */
[----:B012---:R-:W-:Y:S01]  /*22870*/  ENDCOLLECTIVE ;  /* 0x000000000000791b */ /* 0x007fe20003800000 */
.L_x_911:
[----:B------:R-:W-:Y:S01]  /*22880*/  IMAD.MOV.U32 R13, RZ, RZ, R25 ;  /* 0x000000ffff0d7224 */ /* 0x000fe200078e0019 */
[----:B------:R-:W-:Y:S01]  /*22890*/  MOV R12, 0x3 ;  /* 0x00000003000c7802 */ /* 0x000fe20000000f00 */
[----:B------:R-:W-:-:S07]  /*228a0*/  IMAD.MOV.U32 R10, RZ, RZ, R14 ;  /* 0x000000ffff0a7224 */ /* 0x000fce00078e000e */
[----:B------:R-:W-:Y:S05]  /*228b0*/  WARPSYNC.COLLECTIVE R15, `(.L_x_912) ;  /* 0x000000000f087348 */ /* 0x000fea0003c00000 */
[----:B------:R0:W1:Y:S02]  /*228c0*/  SHFL.IDX P6, R14, R13, R12, R11 ;  /* 0x0000000c0d0e7389 */ /* 0x00006400000c000b */
[----:B01----:R-:W-:Y:S01]  /*228d0*/  ENDCOLLECTIVE ;  /* 0x000000000000791b */ /* 0x003fe20003800000 */
.L_x_912:
        /* <DEDUP_REMOVED lines=14> */
.L_x_913:
[----:B------:R-:W-:Y:S01]  /*229c0*/  MOV R13, R25 ;  /* 0x00000019000d7202 */ /* 0x000fe20000000f00 */
[----:B------:R-:W-:Y:S01]  /*229d0*/  IMAD.MOV.U32 R12, RZ, RZ, 0x4 ;  /* 0x00000004ff0c7424 */ /* 0x000fe200078e00ff */
[----:B------:R-:W-:-:S13]  /*229e0*/  IADD3 R2, P2, R14, R5, RZ ;  /* 0x000000050e027210 */ /* 0x000fda0007f5e0ff */
[----:B------:R-:W-:Y:S05]  /*229f0*/  WARPSYNC.COLLECTIVE R15, `(.L_x_914) ;  /* 0x000000000f087348 */ /* 0x000fea0003c00000 */
[----:B------:R0:W1:Y:S02]  /*22a00*/  SHFL.IDX P6, R14, R13, R12, R11 ;  /* 0x0000000c0d0e7389 */ /* 0x00006400000c000b */
[----:B01----:R-:W-:Y:S01]  /*22a10*/  ENDCOLLECTIVE ;  /* 0x000000000000791b */ /* 0x003fe20003800000 */
.L_x_914:
        /* <DEDUP_REMOVED lines=13> */
.L_x_915:
[----:B------:R-:W-:Y:S01]  /*22af0*/  MOV R13, R25 ;  /* 0x00000019000d7202 */ /* 0x000fe20000000f00 */
[----:B------:R-:W-:Y:S01]  /*22b00*/  IMAD.MOV.U32 R12, RZ, RZ, 0x5 ;  /* 0x00000005ff0c7424 */ /* 0x000fe200078e00ff */
[----:B------:R-:W-:-:S07]  /*22b10*/  MOV R10, R14 ;  /* 0x0000000e000a7202 */ /* 0x000fce0000000f00 */
[----:B------:R-:W-:Y:S05]  /*22b20*/  WARPSYNC.COLLECTIVE R15, `(.L_x_916) ;  /* 0x000000000f087348 */ /* 0x000fea0003c00000 */
[----:B------:R0:W1:Y:S02]  /*22b30*/  SHFL.IDX P6, R14, R13, R12, R11 ;  /* 0x0000000c0d0e7389 */ /* 0x00006400000c000b */
[----:B01----:R-:W-:Y:S01]  /*22b40*/  ENDCOLLECTIVE ;  /* 0x000000000000791b */ /* 0x003fe20003800000 */
.L_x_916:
        /* <DEDUP_REMOVED lines=8> */
[----:B------:R-:W-:-:S07]  /*22bd0*/  MOV R25, R14 ;  /* 0x0000000e00197202 */ /* 0x000fce0000000f00 */
[----:B0-----:R-:W-:Y:S05]  /*22be0*/  WARPSYNC.COLLECTIVE R15, `(.L_x_917) ;  /* 0x000000000f087348 */ /* 0x001fea0003c00000 */
[----:B------:R1:W2:Y:S02]  /*22bf0*/  SHFL.IDX P6, R14, R13, R12, R11 ;  /* 0x0000000c0d0e7389 */ /* 0x0002a400000c000b */
[----:B012---:R-:W-:Y:S01]  /*22c00*/  ENDCOLLECTIVE ;  /* 0x000000000000791b */ /* 0x007fe20003800000 */
.L_x_917:
[----:B------:R-:W-:Y:S05]  /*22c10*/  BRA `(.L_x_918) ;  /* 0xffffffb000c07947 */ /* 0x000fea000383ffff */
.L_x_763:
        /* <DEDUP_REMOVED lines=8> */
.L_x_920:
[----:B------:R-:W-:Y:S05]  /*22ca0*/  BSYNC B0 ;  /* 0x0000000000007941 */ /* 0x000fea0003800000 */
.L_x_919:
[----:B------:R-:W-:Y:S01]  /*22cb0*/  IMAD.MOV.U32 R13, RZ, RZ, R16 ;  /* 0x000000ffff0d7224 */ /* 0x000fe200078e0010 */
[----:B------:R-:W-:Y:S01]  /*22cc0*/  MOV R12, 0x1 ;  /* 0x00000001000c7802 */ /* 0x000fe20000000f00 */
[----:B------:R-:W-:Y:S01]  /*22cd0*/  IMAD.MOV.U32 R11, RZ, RZ, 0x1f ;  /* 0x0000001fff0b7424 */ /* 0x000fe200078e00ff */
[----:B------:R-:W-:Y:S02]  /*22ce0*/  MOV R15, 0xffffffff ;  /* 0xffffffff000f7802 */ /* 0x000fe40000000f00 */
[----:B------:R-:W-:Y:S02]  /*22cf0*/  MOV R5, R14 ;  /* 0x0000000e00057202 */ /* 0x000fe40000000f00 */
[----:B------:R-:W-:-:S07]  /*22d00*/  IADD3 R7, R19, R8, RZ ;  /* 0x0000000813077210 */ /* 0x000fce0007ffe0ff */
[----:B------:R-:W-:Y:S05]  /*22d10*/  WARPSYNC.COLLECTIVE R15, `(.L_x_921) ;  /* 0x000000000f087348 */ /* 0x000fea0003c00000 */
[----:B------:R0:W1:Y:S02]  /*22d20*/  SHFL.IDX P6, R14, R13, R12, R11 ;  /* 0x0000000c0d0e7389 */ /* 0x00006400000c000b */
[----:B01----:R-:W-:Y:S01]  /*22d30*/  ENDCOLLECTIVE ;  /* 0x000000000000791b */ /* 0x003fe20003800000 */
.L_x_921:
[----:B------:R-:W-:Y:S02]  /*22d40*/  ULDC UR4, c[0x0][0xc3c] ;  /* 0x00030f0000047ab9 */ /* 0x000fe40000000800 */
[----:B------:R-:W-:-:S13]  /*22d50*/  ISETP.GE.OR P1, PT, R7, UR4, !P0 ;  /* 0x0000000407007c0c */ /* 0x000fda000c726670 */
[----:B------:R-:W0:Y:S01]  /*22d60*/  @!P1 LDC.64 R2, c[0x0][0xc80] ;  /* 0x00032000ff029b82 */ /* 0x000e220000000a00 */
[----:B------:R-:W-:Y:S01]  /*22d70*/  IMAD.MOV.U32 R4, RZ, RZ, RZ ;  /* 0x000000ffff047224 */ /* 0x000fe200078e00ff */
[----:B------:R-:W-:Y:S01]  /*22d80*/  MOV R11, RZ ;  /* 0x000000ff000b7202 */ /* 0x000fe20000000f00 */
        /* <DEDUP_REMOVED lines=13> */
.L_x_922:
[----:B------:R-:W-:Y:S01]  /*22e60*/  IMAD.MOV.U32 R12, RZ, RZ, 0x2 ;  /* 0x00000002ff0c7424 */ /* 0x000fe200078e00ff */
[----:B------:R-:W-:-:S05]  /*22e70*/  SEL R7, R14, RZ, P1 ;  /* 0x000000ff0e077207 */ /* 0x000fca0000800000 */
[----:B------:R-:W-:-:S05]  /*22e80*/  IMAD.IADD R6, R4, 0x1, R7 ;  /* 0x0000000104067824 */ /* 0x000fca00078e0207 */
[----:B------:R-:W-:-:S07]  /*22e90*/  MOV R13, R6 ;  /* 0x00000006000d7202 */ /* 0x000fce0000000f00 */
[----:B------:R-:W-:Y:S05]  /*22ea0*/  WARPSYNC.COLLECTIVE R15, `(.L_x_923) ;  /* 0x000000000f087348 */ /* 0x000fea0003c00000 */
[----:B------:R0:W1:Y:S02]  /*22eb0*/  SHFL.UP P6, R14, R13, R12, R11 ;  /* 0x0400000c0d0e7389 */ /* 0x00006400000c000b */
[----:B01----:R-:W-:Y:S01]  /*22ec0*/  ENDCOLLECTIVE ;  /* 0x000000000000791b */ /* 0x003fe20003800000 */
.L_x_923:
[----:B------:R-:W-:Y:S02]  /*22ed0*/  MOV R12, 0x4 ;  /* 0x00000004000c7802 */ /* 0x000fe40000000f00 */
[----:B------:R-:W-:-:S04]  /*22ee0*/  SEL R7, R14, RZ, P2 ;  /* 0x000000ff0e077207 */ /* 0x000fc80001000000 */
[----:B------:R-:W-:-:S05]  /*22ef0*/  IADD3 R7, R6, R7, RZ ;  /* 0x0000000706077210 */ /* 0x000fca0007ffe0ff */
[----:B------:R-:W-:-:S07]  /*22f00*/  IMAD.MOV.U32 R13, RZ, RZ, R7 ;  /* 0x000000ffff0d7224 */ /* 0x000fce00078e0007 */
[----:B------:R-:W-:Y:S05]  /*22f10*/  WARPSYNC.COLLECTIVE R15, `(.L_x_924) ;  /* 0x000000000f087348 */ /* 0x000fea0003c00000 */
[----:B------:R0:W1:Y:S02]  /*22f20*/  SHFL.UP P6, R14, R13, R12, R11 ;  /* 0x0400000c0d0e7389 */ /* 0x00006400000c000b */
[----:B01----:R-:W-:Y:S01]  /*22f30*/  ENDCOLLECTIVE ;  /* 0x000000000000791b */ /* 0x003fe20003800000 */
.L_x_924:
[----:B------:R-:W-:Y:S01]  /*22f40*/  IMAD.MOV.U32 R12, RZ, RZ, 0x8 ;  /* 0x00000008ff0c7424 */ /* 0x000fe200078e00ff */
[----:B------:R-:W-:-:S05]  /*22f50*/  SEL R2, R14, RZ, P3 ;  /* 0x000000ff0e027207 */ /* 0x000fca0001800000 */
[----:B------:R-:W-:-:S05]  /*22f60*/  IMAD.IADD R2, R7, 0x1, R2 ;  /* 0x0000000107027824 */ /* 0x000fca00078e0202 */
[----:B------:R-:W-:-:S07]  /*22f70*/  MOV R13, R2 ;  /* 0x00000002000d7202 */ /* 0x000fce0000000f00 */
[----:B------:R-:W-:Y:S05]  /*22f80*/  WARPSYNC.COLLECTIVE R15, `(.L_x_925) ;  /* 0x000000000f087348 */ /* 0x000fea0003c00000 */
[----:B------:R0:W1:Y:S02]  /*22f90*/  SHFL.UP P6, R14, R13, R12, R11 ;  /* 0x0400000c0d0e7389 */ /* 0x00006400000c000b */
[----:B01----:R-:W-:Y:S01]  /*22fa0*/  ENDCOLLECTIVE ;  /* 0x000000000000791b */ /* 0x003fe20003800000 */
.L_x_925:
[----:B------:R-:W-:Y:S02]  /*22fb0*/  MOV R12, 0x10 ;  /* 0x00000010000c7802 */ /* 0x000fe40000000f00 */
[----:B------:R-:W-:-:S04]  /*22fc0*/  SEL R3, R14, RZ, P4 ;  /* 0x000000ff0e037207 */ /* 0x000fc80002000000 */
[----:B------:R-:W-:-:S05]  /*22fd0*/  IADD3 R3, R2, R3, RZ ;  /* 0x0000000302037210 */ /* 0x000fca0007ffe0ff */
[----:B------:R-:W-:-:S07]  /*22fe0*/  IMAD.MOV.U32 R13, RZ, RZ, R3 ;  /* 0x000000ffff0d7224 */ /* 0x000fce00078e0003 */
[----:B------:R-:W-:Y:S05]  /*22ff0*/  WARPSYNC.COLLECTIVE R15, `(.L_x_926) ;  /* 0x000000000f087348 */ /* 0x000fea0003c00000 */
[----:B------:R0:W1:Y:S02]  /*23000*/  SHFL.UP P6, R14, R13, R12, R11 ;  /* 0x0400000c0d0e7389 */ /* 0x00006400000c000b */
[----:B01----:R-:W-:Y:S01]  /*23010*/  ENDCOLLECTIVE ;  /* 0x000000000000791b */ /* 0x003fe20003800000 */
.L_x_926:
[----:B------:R-:W-:Y:S01]  /*23020*/  IMAD.MOV.U32 R12, RZ, RZ, 0x1f ;  /* 0x0000001fff0c7424 */ /* 0x000fe200078e00ff */
[----:B------:R-:W-:Y:S02]  /*23030*/  MOV R11, 0x1f ;  /* 0x0000001f000b7802 */ /* 0x000fe40000000f00 */
[----:B------:R-:W-:-:S05]  /*23040*/  SEL R2, R14, RZ, P5 ;  /* 0x000000ff0e027207 */ /* 0x000fca0002800000 */
[----:B------:R-:W-:-:S05]  /*23050*/  IMAD.IADD R2, R3, 0x1, R2 ;  /* 0x0000000103027824 */ /* 0x000fca00078e0202 */
[----:B------:R-:W-:-:S07]  /*23060*/  MOV R13, R2 ;  /* 0x00000002000d7202 */ /* 0x000fce0000000f00 */
[----:B------:R-:W-:Y:S05]  /*23070*/  WARPSYNC.COLLECTIVE R15, `(.L_x_927) ;  /* 0x000000000f087348 */ /* 0x000fea0003c00000 */
[----:B------:R0:W1:Y:S02]  /*23080*/  SHFL.IDX P6, R14, R13, R12, R11 ;  /* 0x0000000c0d0e7389 */ /* 0x00006400000c000b */
[----:B01----:R-:W-:Y:S01]  /*23090*/  ENDCOLLECTIVE ;  /* 0x000000000000791b */ /* 0x003fe20003800000 */
.L_x_927:
[----:B------:R-:W-:Y:S05]  /*230a0*/  BRA `(.L_x_928) ;  /* 0xffffffb000c87947 */ /* 0x000fea000383ffff */
.L_x_768:
[----:B------:R-:W-:Y:S01]  /*230b0*/  BSSY B0, `(.L_x_929) ;  /* 0x0000008000007945 */ /* 0x000fe20003800000 */
[----:B-----5:R-:W-:Y:S01]  /*230c0*/  IMAD.MOV.U32 R13, RZ, RZ, R4 ;  /* 0x000000ffff0d7224 */ /* 0x020fe200078e0004 */
[----:B------:R-:W-:Y:S01]  /*230d0*/  MOV R12, 0x1 ;  /* 0x00000001000c7802 */ /* 0x000fe20000000f00 */
[----:B------:R-:W-:Y:S01]  /*230e0*/  IMAD.MOV.U32 R11, RZ, RZ, RZ ;  /* 0x000000ffff0b7224 */ /* 0x000fe200078e00ff */
[----:B------:R-:W-:-:S07]  /*230f0*/  MOV R15, 0xffffffff ;  /* 0xffffffff000f7802 */ /* 0x000fce0000000f00 */
[----:B0-----:R-:W-:Y:S05]  /*23100*/  WARPSYNC.COLLECTIVE R15, `(.L_x_930) ;  /* 0x000000000f087348 */ /* 0x001fea0003c00000 */
[----:B------:R1:W2:Y:S02]  /*23110*/  SHFL.UP P6, R14, R13, R12, R11 ;  /* 0x0400000c0d0e7389 */ /* 0x0002a400000c000b */
[----:B012---:R-:W-:Y:S01]  /*23120*/  ENDCOLLECTIVE ;  /* 0x000000000000791b */ /* 0x007fe20003800000 */
.L_x_930:
[----:B------:R-:W-:Y:S05]  /*23130*/  BSYNC B0 ;  /* 0x0000000000007941 */ /* 0x000fea0003800000 */
.L_x_929:
[----:B------:R-:W-:Y:S01]  /*23140*/  SEL R13, R14, RZ, P1 ;  /* 0x000000ff0e0d7207 */ /* 0x000fe20000800000 */
[----:B------:R-:W-:Y:S01]  /*23150*/  IMAD.MOV.U32 R11, RZ, RZ, RZ ;  /* 0x000000ffff0b7224 */ /* 0x000fe200078e00ff */
[----:B------:R-:W-:Y:S02]  /*23160*/  MOV R12, 0x2 ;  /* 0x00000002000c7802 */ /* 0x000fe40000000f00 */
[----:B------:R-:W-:Y:S01]  /*23170*/  MOV R15, 0xffffffff ;  /* 0xffffffff000f7802 */ /* 0x000fe20000000f00 */
[----:B------:R-:W-:-:S07]  /*23180*/  IMAD.IADD R13, R4, 0x1, R13 ;  /* 0x00000001040d7824 */ /* 0x000fce00078e020d */
[----:B------:R-:W-:Y:S05]  /*23190*/  WARPSYNC.COLLECTIVE R15, `(.L_x_931) ;  /* 0x000000000f087348 */ /* 0x000fea0003c00000 */
[----:B------:R0:W1:Y:S02]  /*231a0*/  SHFL.UP P6, R14, R13, R12, R11 ;  /* 0x0400000c0d0e7389 */ /* 0x00006400000c000b */
[----:B01----:R-:W-:Y:S01]  /*231b0*/  ENDCOLLECTIVE ;  /* 0x000000000000791b */ /* 0x003fe20003800000 */
.L_x_931:
[----:B------:R-:W-:Y:S01]  /*231c0*/  IMAD.MOV.U32 R12, RZ, RZ, 0x4 ;  /* 0x00000004ff0c7424 */ /* 0x000fe200078e00ff */
[----:B------:R-:W-:-:S05]  /*231d0*/  SEL R0, R14, RZ, P2 ;  /* 0x000000ff0e007207 */ /* 0x000fca0001000000 */
[----:B------:R-:W-:-:S05]  /*231e0*/  IMAD.IADD R0, R13, 0x1, R0 ;  /* 0x000000010d007824 */ /* 0x000fca00078e0200 */
[----:B------:R-:W-:-:S07]  /*231f0*/  MOV R13, R0 ;  /* 0x00000000000d7202 */ /* 0x000fce0000000f00 */
[----:B------:R-:W-:Y:S05]  /*23200*/  WARPSYNC.COLLECTIVE R15, `(.L_x_932) ;  /* 0x000000000f087348 */ /* 0x000fea0003c00000 */
[----:B------:R0:W1:Y:S02]  /*23210*/  SHFL.UP P6, R14, R13, R12, R11 ;  /* 0x0400000c0d0e7389 */ /* 0x00006400000c000b */
[----:B01----:R-:W-:Y:S01]  /*23220*/  ENDCOLLECTIVE ;  /* 0x000000000000791b */ /* 0x003fe20003800000 */
.L_x_932:
[----:B------:R-:W-:Y:S02]  /*23230*/  MOV R12, 0x8 ;  /* 0x00000008000c7802 */ /* 0x000fe40000000f00 */
[----:B------:R-:W-:-:S04]  /*23240*/  SEL R3, R14, RZ, P3 ;  /* 0x000000ff0e037207 */ /* 0x000fc80001800000 */
[----:B------:R-:W-:-:S05]  /*23250*/  IADD3 R2, R0, R3, RZ ;  /* 0x0000000300027210 */ /* 0x000fca0007ffe0ff */
[----:B------:R-:W-:-:S07]  /*23260*/  IMAD.MOV.U32 R13, RZ, RZ, R2 ;  /* 0x000000ffff0d7224 */ /* 0x000fce00078e0002 */
[----:B------:R-:W-:Y:S05]  /*23270*/  WARPSYNC.COLLECTIVE R15, `(.L_x_933) ;  /* 0x000000000f087348 */ /* 0x000fea0003c00000 */
[----:B------:R0:W1:Y:S02]  /*23280*/  SHFL.UP P6, R14, R13, R12, R11 ;  /* 0x0400000c0d0e7389 */ /* 0x00006400000c000b */
[----:B01----:R-:W-:Y:S01]  /*23290*/  ENDCOLLECTIVE ;  /* 0x000000000000791b */ /* 0x003fe20003800000 */
.L_x_933:
[----:B------:R-:W-:Y:S01]  /*232a0*/  IMAD.MOV.U32 R12, RZ, RZ, 0x10 ;  /* 0x00000010ff0c7424 */ /* 0x000fe200078e00ff */
[----:B------:R-:W-:-:S05]  /*232b0*/  SEL R3, R14, RZ, P4 ;  /* 0x000000ff0e037207 */ /* 0x000fca0002000000 */
[----:B------:R-:W-:-:S05]  /*232c0*/  IMAD.IADD R3, R2, 0x1, R3 ;  /* 0x0000000102037824 */ /* 0x000fca00078e0203 */
[----:B------:R-:W-:-:S07]  /*232d0*/  MOV R13, R3 ;  /* 0x00000003000d7202 */ /* 0x000fce0000000f00 */
[----:B------:R-:W-:Y:S05]  /*232e0*/  WARPSYNC.COLLECTIVE R15, `(.L_x_934) ;  /* 0x000000000f087348 */ /* 0x000fea0003c00000 */
[----:B------:R0:W1:Y:S02]  /*232f0*/  SHFL.UP P6, R14, R13, R12, R11 ;  /* 0x0400000c0d0e7389 */ /* 0x00006400000c000b */
[----:B01----:R-:W-:Y:S01]  /*23300*/  ENDCOLLECTIVE ;  /* 0x000000000000791b */ /* 0x003fe20003800000 */
.L_x_934:
[----:B------:R-:W-:Y:S01]  /*23310*/  MOV R12, 0x1f ;  /* 0x0000001f000c7802 */ /* 0x000fe20000000f00 */
[----:B------:R-:W-:Y:S01]  /*23320*/  IMAD.MOV.U32 R11, RZ, RZ, 0x1f ;  /* 0x0000001fff0b7424 */ /* 0x000fe200078e00ff */
[----:B------:R-:W-:-:S04]  /*23330*/  SEL R2, R14, RZ, P5 ;  /* 0x000000ff0e027207 */ /* 0x000fc80002800000 */
[----:B------:R-:W-:-:S05]  /*23340*/  IADD3 R2, R3, R2, RZ ;  /* 0x0000000203027210 */ /* 0x000fca0007ffe0ff */
[----:B------:R-:W-:-:S07]  /*23350*/  IMAD.MOV.U32 R13, RZ, RZ, R2 ;  /* 0x000000ffff0d7224 */ /* 0x000fce00078e0002 */
[----:B------:R-:W-:Y:S05]  /*23360*/  WARPSYNC.COLLECTIVE R15, `(.L_x_935) ;  /* 0x000000000f087348 */ /* 0x000fea0003c00000 */
[----:B------:R0:W1:Y:S02]  /*23370*/  SHFL.IDX P6, R14, R13, R12, R11 ;  /* 0x0000000c0d0e7389 */ /* 0x00006400000c000b */
[----:B01----:R-:W-:Y:S01]  /*23380*/  ENDCOLLECTIVE ;  /* 0x000000000000791b */ /* 0x003fe20003800000 */
.L_x_935:
[----:B------:R-:W-:Y:S05]  /*23390*/  BRA `(.L_x_936) ;  /* 0xffffffb000a87947 */ /* 0x000fea000383ffff */
.L_x_770:
[----:B------:R-:W-:Y:S01]  /*233a0*/  BSSY B0, `(.L_x_937) ;  /* 0x0000006000007945 */ /* 0x000fe20003800000 */
[----:B------:R-:W-:Y:S02]  /*233b0*/  PLOP3.LUT P6, PT, P6, PT, PT, 0x8, 0x0 ;  /* 0x000000000000781c */ /* 0x000fe400037ce170 */
[----:B------:R-:W-:-:S11]  /*233c0*/  MOV R15, 0xffffffff ;  /* 0xffffffff000f7802 */ /* 0x000fd60000000f00 */
[----:B0-----:R-:W-:Y:S05]  /*233d0*/  WARPSYNC.COLLECTIVE R15, `(.L_x_938) ;  /* 0x000000000f087348 */ /* 0x001fea0003c00000 */
[----:B------:R-:W-:Y:S01]  /*233e0*/  VOTE.ANY R14, PT, P6 ;  /* 0x00000000000e7806 */ /* 0x000fe200030e0100 */
[----:B0-----:R-:W-:Y:S06]  /*233f0*/  ENDCOLLECTIVE ;  /* 0x000000000000791b */ /* 0x001fec0003800000 */
.L_x_938:
[----:B------:R-:W-:Y:S05]  /*23400*/  BSYNC B0 ;  /* 0x0000000000007941 */ /* 0x000fea0003800000 */
.L_x_937:
[----:B------:R-:W-:Y:S01]  /*23410*/  IMAD.MOV.U32 R3, RZ, RZ, R14 ;  /* 0x000000ffff037224 */ /* 0x000fe200078e000e */
[----:B------:R-:W-:Y:S01]  /*23420*/  MOV R13, R4 ;  /* 0x00000004000d7202 */ /* 0x000fe20000000f00 */
[----:B------:R-:W-:Y:S01]  /*23430*/  IMAD.MOV.U32 R15, RZ, RZ, -0x1 ;  /* 0xffffffffff0f7424 */ /* 0x000fe200078e00ff */
[----:B------:R-:W-:Y:S01]  /*23440*/  MOV R11, 0x1f ;  /* 0x0000001f000b7802 */ /* 0x000fe20000000f00 */
[----:B------:R-:W0:Y:S02]  /*23450*/  POPC R0, R3 ;  /* 0x0000000300007309 */ /* 0x000e240000000000 */
[----:B0-----:R-:W-:-:S07]  /*23460*/  IMAD.MOV.U32 R12, RZ, RZ, R0 ;  /* 0x000000ffff0c7224 */ /* 0x001fce00078e0000 */
[----:B------:R-:W-:Y:S05]  /*23470*/  WARPSYNC.COLLECTIVE R15, `(.L_x_939) ;  /* 0x000000000f087348 */ /* 0x000fea0003c00000 */
[----:B------:R0:W1:Y:S02]  /*23480*/  SHFL.IDX P6, R14, R13, R12, R11 ;  /* 0x0000000c0d0e7389 */ /* 0x00006400000c000b */
[----:B01----:R-:W-:Y:S01]  /*23490*/  ENDCOLLECTIVE ;  /* 0x000000000000791b */ /* 0x003fe20003800000 */
.L_x_939:
[----:B------:R-:W-:Y:S01]  /*234a0*/  MOV R4, R14 ;  /* 0x0000000e00047202 */ /* 0x000fe20000000f00 */
[----:B------:R-:W-:Y:S06]  /*234b0*/  BRA `(.L_x_940) ;  /* 0xffffffb000987947 */ /* 0x000fec000383ffff */
.L_x_772:
[----:B------:R-:W-:Y:S01]  /*234c0*/  BSSY B0, `(.L_x_941) ;  /* 0x0000007000007945 */ /* 0x000fe20003800000 */
[----:B------:R-:W-:Y:S01]  /*234d0*/  IMAD.MOV.U32 R13, RZ, RZ, R2 ;  /* 0x000000ffff0d7224 */ /* 0x000fe200078e0002 */
[----:B------:R-:W-:Y:S01]  /*234e0*/  MOV R11, 0x1f ;  /* 0x0000001f000b7802 */ /* 0x000fe20000000f00 */
[----:B------:R-:W-:-:S07]  /*234f0*/  IMAD.MOV.U32 R15, RZ, RZ, -0x1 ;  /* 0xffffffffff0f7424 */ /* 0x000fce00078e00ff */
[----:B012---:R-:W-:Y:S05]  /*23500*/  WARPSYNC.COLLECTIVE R15, `(.L_x_942) ;  /* 0x000000000f087348 */ /* 0x007fea0003c00000 */
[----:B------:R3:W4:Y:S02]  /*23510*/  SHFL.IDX P6, R14, R13, R12, R11 ;  /* 0x0000000c0d0e7389 */ /* 0x00072400000c000b */
[----:B01234-:R-:W-:Y:S01]  /*23520*/  ENDCOLLECTIVE ;  /* 0x000000000000791b */ /* 0x01ffe20003800000 */
.L_x_942:
[----:B------:R-:W-:Y:S05]  /*23530*/  BSYNC B0 ;  /* 0x0000000000007941 */ /* 0x000fea0003800000 */
.L_x_941:
[----:B------:R-:W-:Y:S05]  /*23540*/  BRA `(.L_x_771) ;  /* 0xffffffb000907947 */ /* 0x000fea000383ffff */
.L_x_776:
[----:B0-----:R0:W1:Y:S02]  /*23550*/  SYNCS.PHASECHK.TRANS64.TRYWAIT P0, [R5+URZ+0x2a820], R0 ;  /* 0x02a82000050075a7 */ /* 0x001064000800017f */
[----:B-1----:R-:W-:Y:S05]  /*23560*/  @!P0 NANOSLEEP.SYNCS 0x989680 ;  /* 0x009896800000895d */ /* 0x002fea0003900000 */
[----:B------:R-:W1:Y:S02]  /*23570*/  @!P0 SYNCS.PHASECHK.TRANS64 P0, [R5+URZ+0x2a820], R0 ;  /* 0x02a82000050085a7 */ /* 0x000e64000800007f */
[----:B-1----:R-:W-:Y:S05]  /*23580*/  @!P0 BRA `(.L_x_776) ;  /* 0xfffffffc00f08947 */ /* 0x002fea000383ffff */
[----:B------:R-:W-:Y:S05]  /*23590*/  BRA `(.L_x_943) ;  /* 0xffffffb4007c7947 */ /* 0x000fea000383ffff */
.L_x_777:
[----:B------:R-:W1:Y:S01]  /*235a0*/  S2R R2, SR_TID.X ;  /* 0x0000000000027919 */ /* 0x000e620000002100 */
[----:B------:R-:W-:Y:S01]  /*235b0*/  BSSY B0, `(.L_x_944) ;  /* 0x000000a000007945 */ /* 0x000fe20003800000 */
[----:B------:R-:W-:Y:S01]  /*235c0*/  IMAD.MOV.U32 R12, RZ, RZ, RZ ;  /* 0x000000ffff0c7224 */ /* 0x000fe200078e00ff */
[----:B------:R-:W-:Y:S01]  /*235d0*/  MOV R11, 0x1f ;  /* 0x0000001f000b7802 */ /* 0x000fe20000000f00 */
[----:B------:R-:W-:Y:S01]  /*235e0*/  IMAD.MOV.U32 R15, RZ, RZ, -0x1 ;  /* 0xffffffffff0f7424 */ /* 0x000fe200078e00ff */
[----:B-1----:R-:W-:-:S04]  /*235f0*/  SHF.R.U32.HI R2, RZ, 0x5, R2 ;  /* 0x00000005ff027819 */ /* 0x002fc80000011602 */
[----:B------:R-:W-:-:S04]  /*23600*/  LOP3.LUT R2, R2, 0x3, RZ, 0xc0, !PT ;  /* 0x0000000302027812 */ /* 0x000fc800078ec0ff */
[----:B------:R-:W-:-:S07]  /*23610*/  MOV R13, R2 ;  /* 0x00000002000d7202 */ /* 0x000fce0000000f00 */
[----:B0-2---:R-:W-:Y:S05]  /*23620*/  WARPSYNC.COLLECTIVE R15, `(.L_x_945) ;  /* 0x000000000f087348 */ /* 0x005fea0003c00000 */
[----:B------:R1:W3:Y:S02]  /*23630*/  SHFL.IDX P6, R14, R13, R12, R11 ;  /* 0x0000000c0d0e7389 */ /* 0x0002e400000c000b */
[----:B0123--:R-:W-:Y:S01]  /*23640*/  ENDCOLLECTIVE ;  /* 0x000000000000791b */ /* 0x00ffe20003800000 */
.L_x_945:
[----:B------:R-:W-:Y:S05]  /*23650*/  BSYNC B0 ;  /* 0x0000000000007941 */ /* 0x000fea0003800000 */
.L_x_944:
[----:B------:R-:W-:Y:S05]  /*23660*/  BRA `(.L_x_946) ;  /* 0xffffffb400647947 */ /* 0x000fea000383ffff */
.L_x_778:
[----:B------:R-:W-:Y:S01]  /*23670*/  BSSY B0, `(.L_x_947) ;  /* 0x0000006000007945 */ /* 0x000fe20003800000 */
[----:B------:R-:W-:-:S07]  /*23680*/  MOV R15, 0xffffffff ;  /* 0xffffffff000f7802 */ /* 0x000fce0000000f00 */
[----:B0-2---:R-:W-:Y:S05]  /*23690*/  WARPSYNC.COLLECTIVE R15, `(.L_x_948) ;  /* 0x000000000f0c7348 */ /* 0x005fea0003c00000 */
[----:B------:R-:W-:Y:S02]  /*236a0*/  ELECT P6, UR62, PT ;  /* 0x00000000003e782f */ /* 0x000fe400038c0000 */
[----:B------:R-:W-:Y:S01]  /*236b0*/  MOV R14, UR62 ;  /* 0x0000003e000e7c02 */ /* 0x000fe20008000f00 */
[----:B0-2---:R-:W-:Y:S10]  /*236c0*/  ENDCOLLECTIVE ;  /* 0x000000000000791b */ /* 0x005ff40003800000 */
.L_x_948:
[----:B------:R-:W-:Y:S05]  /*236d0*/  BSYNC B0 ;  /* 0x0000000000007941 */ /* 0x000fea0003800000 */
.L_x_947:
[----:B------:R-:W-:Y:S05]  /*236e0*/  BRA `(.L_x_949) ;  /* 0xffffffb400587947 */ /* 0x000fea000383ffff */
.L_x_780:
[----:B0-----:R0:W1:Y:S02]  /*236f0*/  SYNCS.PHASECHK.TRANS64.TRYWAIT P1, [R3+URZ+0x2a840], R2 ;  /* 0x02a84002030075a7 */ /* 0x001064000802017f */
[----:B-1----:R-:W-:Y:S05]  /*23700*/  @!P1 NANOSLEEP.SYNCS 0x989680 ;  /* 0x009896800000995d */ /* 0x002fea0003900000 */
[----:B------:R-:W1:Y:S02]  /*23710*/  @!P1 SYNCS.PHASECHK.TRANS64 P1, [R3+URZ+0x2a840], R2 ;  /* 0x02a84002030095a7 */ /* 0x000e64000802007f */
[----:B-1----:R-:W-:Y:S05]  /*23720*/  @!P1 BRA `(.L_x_780) ;  /* 0xfffffffc00f09947 */ /* 0x002fea000383ffff */
[----:B------:R-:W-:Y:S05]  /*23730*/  BRA `(.L_x_950) ;  /* 0xffffffb400807947 */ /* 0x000fea000383ffff */
.L_x_782:
[----:B-1----:R1:W3:Y:S02]  /*23740*/  SYNCS.PHASECHK.TRANS64.TRYWAIT P1, [R5+URZ+0x2a840], R0 ;  /* 0x02a84000050075a7 */ /* 0x0022e4000802017f */
[----:B---3--:R-:W-:Y:S05]  /*23750*/  @!P1 NANOSLEEP.SYNCS 0x989680 ;  /* 0x009896800000995d */ /* 0x008fea0003900000 */
[----:B------:R-:W3:Y:S02]  /*23760*/  @!P1 SYNCS.PHASECHK.TRANS64 P1, [R5+URZ+0x2a840], R0 ;  /* 0x02a84000050095a7 */ /* 0x000ee4000802007f */
[----:B---3--:R-:W-:Y:S05]  /*23770*/  @!P1 BRA `(.L_x_782) ;  /* 0xfffffffc00f09947 */ /* 0x008fea000383ffff */
[----:B------:R-:W-:Y:S05]  /*23780*/  BRA `(.L_x_951) ;  /* 0xffffffb4008c7947 */ /* 0x000fea000383ffff */
.L_x_784:
[----:B---3--:R3:W4:Y:S02]  /*23790*/  SYNCS.PHASECHK.TRANS64.TRYWAIT P1, [R3+URZ+0x2a860], R2 ;  /* 0x02a86002030075a7 */ /* 0x008724000802017f */
[----:B----4-:R-:W-:Y:S05]  /*237a0*/  @!P1 NANOSLEEP.SYNCS 0x989680 ;  /* 0x009896800000995d */ /* 0x010fea0003900000 */
[----:B------:R-:W4:Y:S02]  /*237b0*/  @!P1 SYNCS.PHASECHK.TRANS64 P1, [R3+URZ+0x2a860], R2 ;  /* 0x02a86002030095a7 */ /* 0x000f24000802007f */
[----:B----4-:R-:W-:Y:S05]  /*237c0*/  @!P1 BRA `(.L_x_784) ;  /* 0xfffffffc00f09947 */ /* 0x010fea000383ffff */
[----:B------:R-:W-:Y:S05]  /*237d0*/  BRA `(.L_x_952) ;  /* 0xffffffb400887947 */ /* 0x000fea000383ffff */
.L_x_953:
        /* <DEDUP_REMOVED lines=10> */
.L_x_15634:


//--------------------- .text._ZN7cutlass13device_kernelIN5flash11enable_sm90INS1_16FlashAttnFwdSm90INS1_25CollectiveMainloopFwdSm90ILi2EN4cute5tupleIJNS5_1CILi1EEES8_S8_EEENS6_IJNS7_ILi128EEENS7_ILi96EEENS7_ILi192EEEEEELi128ENS_6half_tEfNS_4arch4Sm90ELb0ELb1ELb1ELb0ELb1ELb0ELb0ELb1ELb1ELb1ELb0ELb0EEENS1_21CollectiveEpilogueFwdINS6_IJSA_SA_SB_EEES9_SE_SG_Li256ELb0ELb1ELb0ELb0EEENS1_30DynamicPersistentTileSchedulerILi256ELi128ELb0ELb1ELb1EEEEEEEEEvNT_6ParamsE --------------------------
	.section	.text._ZN7cutlass13device_kernelIN5flash11enable_sm90INS1_16FlashAttnFwdSm90INS1_25CollectiveMainloopFwdSm90ILi2EN4cute5tupleIJNS5_1CILi1EEES8_S8_EEENS6_IJNS7_ILi128EEENS7_ILi96EEENS7_ILi192EEEEEELi128ENS_6half_tEfNS_4arch4Sm90ELb0ELb1ELb1ELb0ELb1ELb0ELb0ELb1ELb1ELb1ELb0ELb0EEENS1_21CollectiveEpilogueFwdINS6_IJSA_SA_SB_EEES9_SE_SG_Li256ELb0ELb1ELb0ELb0EEENS1_30DynamicPersistentTileSchedulerILi256ELi128ELb0ELb1ELb1EEEEEEEEEvNT_6ParamsE,"ax",@progbits
	.align	128
.text._ZN7cutlass13device_kernelIN5flash11enable_sm90INS1_16FlashAttnFwdSm90INS1_25CollectiveMainloopFwdSm90ILi2EN4cute5tupleIJNS5_1CILi1EEES8_S8_EEENS6_IJNS7_ILi128EEENS7_ILi96EEENS7_ILi192EEEEEELi128ENS_6half_tEfNS_4arch4Sm90ELb0ELb1ELb1ELb0ELb1ELb0ELb0ELb1ELb1ELb1ELb0ELb0EEENS1_21CollectiveEpilogueFwdINS6_IJSA_SA_SB_EEES9_SE_SG_Li256ELb0ELb1ELb0ELb0EEENS1_30DynamicPersistentTileSchedulerILi256ELi128ELb0ELb1ELb1EEEEEEEEEvNT_6ParamsE:
        .type           _ZN7cutlass13device_kernelIN5flash11enable_sm90INS1_16FlashAttnFwdSm90INS1_25CollectiveMainloopFwdSm90ILi2EN4cute5tupleIJNS5_1CILi1EEES8_S8_EEENS6_IJNS7_ILi128EEENS7_ILi96EEENS7_ILi192EEEEEELi128ENS_6half_tEfNS_4arch4Sm90ELb0ELb1ELb1ELb0ELb1ELb0ELb0ELb1ELb1ELb1ELb0ELb0EEENS1_21CollectiveEpilogueFwdINS6_IJSA_SA_SB_EEES9_SE_SG_Li256ELb0ELb1ELb0ELb0EEENS1_30DynamicPersistentTileSchedulerILi256ELi128ELb0ELb1ELb1EEEEEEEEEvNT_6ParamsE,@function
        .size           _ZN7cutlass13device_kernelIN5flash11enable_sm90INS1_16FlashAttnFwdSm90INS1_25CollectiveMainloopFwdSm90ILi2EN4cute5tupleIJNS5_1CILi1EEES8_S8_EEENS6_IJNS7_ILi128EEENS7_ILi96EEENS7_ILi192EEEEEELi128ENS_6half_tEfNS_4arch4Sm90ELb0ELb1ELb1ELb0ELb1ELb0ELb0ELb1ELb1ELb1ELb0ELb0EEENS1_21CollectiveEpilogueFwdINS6_IJSA_SA_SB_EEES9_SE_SG_Li256ELb0ELb1ELb0ELb0EEENS1_30DynamicPersistentTileSchedulerILi256ELi128ELb0ELb1ELb1EEEEEEEEEvNT_6ParamsE,(.L_x_15635 - _ZN7cutlass13device_kernelIN5flash11enable_sm90INS1_16FlashAttnFwdSm90INS1_25CollectiveMainloopFwdSm90ILi2EN4cute5tupleIJNS5_1CILi1EEES8_S8_EEENS6_IJNS7_ILi128EEENS7_ILi96EEENS7_ILi192EEEEEELi128ENS_6half_tEfNS_4arch4Sm90ELb0ELb1ELb1ELb0ELb1ELb0ELb0ELb1ELb1ELb1ELb0ELb0EEENS1_21CollectiveEpilogueFwdINS6_IJSA_SA_SB_EEES9_SE_SG_Li256ELb0ELb1ELb0ELb0EEENS1_30DynamicPersistentTileSchedulerILi256ELi128ELb0ELb1ELb1EEEEEEEEEvNT_6ParamsE)
        .other          _ZN7cutlass13device_kernelIN5flash11enable_sm90INS1_16FlashAttnFwdSm90INS1_25CollectiveMainloopFwdSm90ILi2EN4cute5tupleIJNS5_1CILi1EEES8_S8_EEENS6_IJNS7_ILi128EEENS7_ILi96EEENS7_ILi192EEEEEELi128ENS_6half_tEfNS_4arch4Sm90ELb0ELb1ELb1ELb0ELb1ELb0ELb0ELb1ELb1ELb1ELb0ELb0EEENS1_21CollectiveEpilogueFwdINS6_IJSA_SA_SB_EEES9_SE_SG_Li256ELb0ELb1ELb0ELb0EEENS1_30DynamicPersistentTileSchedulerILi256ELi128ELb0ELb1ELb1EEEEEEEEEvNT_6ParamsE,@"STO_CUDA_ENTRY STV_DEFAULT"
_ZN7cutlass13device_kernelIN5flash11enable_sm90INS1_16FlashAttnFwdSm90INS1_25CollectiveMainloopFwdSm90ILi2EN4cute5tupleIJNS5_1CILi1EEES8_S8_EEENS6_IJNS7_ILi128EEENS7_ILi96EEENS7_ILi192EEEEEELi128ENS_6half_tEfNS_4arch4Sm90ELb0ELb1ELb1ELb0ELb1ELb0ELb0ELb1ELb1ELb1ELb0ELb0EEENS1_21CollectiveEpilogueFwdINS6_IJSA_SA_SB_EEES9_SE_SG_Li256ELb0ELb1ELb0ELb0EEENS1_30DynamicPersistentTileSchedulerILi256ELi128ELb0ELb1ELb1EEEEEEEEEvNT_6ParamsE:
        /* <DEDUP_REMOVED lines=45> */
.L_x_954:
        /* <DEDUP_REMOVED lines=22> */
.L_x_955:
        /* <DEDUP_REMOVED lines=18> */
.L_x_956:
        /* <DEDUP_REMOVED lines=22> */
.L_x_957:
        /* <DEDUP_REMOVED lines=23> */
.L_x_958:
        /* <DEDUP_REMOVED lines=10> */
.L_x_960:
[----:B------:R-:W-:-:S08]  /*08c0*/  NOP ;  /* 0x0000000000007918 */ /* 0x000fd00000000000 */
[----:B------:R-:W1:Y:S02]  /*08d0*/  USETMAXREG.TRY_ALLOC.CTAPOOL UP0, 0xe8 ;  /* 0x000000e8000079c8 */ /* 0x000e640008000600 */
[----:B-1----:R-:W-:-:S13]  /*08e0*/  PLOP3.LUT P0, PT, PT, PT, UP0, 0x80, 0x0 ;  /* 0x000000000000781c */ /* 0x002fda0003f0f008 */
[----:B------:R-:W-:Y:S05]  /*08f0*/  @!P0 BRA `(.L_x_960) ;  /* 0xfffffffc00f08947 */ /* 0x000fea000383ffff */
[----:B------:R-:W1:Y:S08]  /*0900*/  S2UR UR4, SR_CTAID.X ;  /* 0x00000000000479c3 */ /* 0x000e700000002500 */
[----:B------:R-:W-:Y:S08]  /*0910*/  BAR.ARV 0x4, 0x180 ;  /* 0x0106000000007b1d */ /* 0x000ff00000002000 */
[----:B------:R-:W1:Y:S08]  /*0920*/  LDC R0, c[0x0][0xc38] ;  /* 0x00030e00ff007b82 */ /* 0x000e700000000800 */
[----:B------:R-:W-:Y:S06]  /*0930*/  BAR.ARV 0x8, 0x180 ;  /* 0x0206000000007b1d */ /* 0x000fec0000002000 */
[----:B-1----:R-:W-:-:S13]  /*0940*/  ISETP.LE.AND P0, PT, R0, UR4, PT ;  /* 0x0000000400007c0c */ /* 0x002fda000bf03270 */
[----:B------:R-:W-:Y:S05]  /*0950*/  @P0 EXIT ;  /* 0x000000000000094d */ /* 0x000fea0003800000 */
[----:B------:R-:W2:Y:S01]  /*0960*/  LDL R3, [R1+0x4] ;  /* 0x0000040001037983 */ /* 0x000ea20000100800 */
[----:B------:R-:W-:Y:S01]  /*0970*/  IMAD.U32 R16, RZ, RZ, UR4 ;  /* 0x00000004ff107e24 */ /* 0x000fe2000f8e00ff */
[----:B------:R-:W-:Y:S01]  /*0980*/  UMOV UR39, URZ ;  /* 0x0000003f00277c82 */ /* 0x000fe20008000000 */
[----:B------:R-:W-:Y:S01]  /*0990*/  IMAD.MOV.U32 R166, RZ, RZ, RZ ;  /* 0x000000ffffa67224 */ /* 0x000fe200078e00ff */
[----:B0-----:R-:W0:Y:S01]  /*09a0*/  S2R R2, SR_TID.X ;  /* 0x0000000000027919 */ /* 0x001e220000002100 */
[----:B------:R-:W-:Y:S01]  /*09b0*/  UMOV UR38, URZ ;  /* 0x0000003f00267c82 */ /* 0x000fe20008000000 */
[----:B0-----:R-:W-:Y:S01]  /*09c0*/  VIADD R174, R2, 0xffffff80 ;  /* 0xffffff8002ae7836 */ /* 0x001fe20000000000 */
[----:B--2---:R-:W-:-:S04]  /*09d0*/  R2UR UR5, R3 ;  /* 0x00000000030572ca */ /* 0x004fc800000e0000 */
[----:B------:R-:W-:-:S04]  /*09e0*/  SHF.R.S32.HI R3, RZ, 0x1f, R174 ;  /* 0x0000001fff037819 */ /* 0x000fc800000114ae */
[CC--:B------:R-:W-:Y:S02]  /*09f0*/  LEA.HI R0, R3.reuse, R174.reuse, RZ, 0x7 ;  /* 0x000000ae03007211 */ /* 0x0c0fe400078f38ff */
[CC--:B------:R-:W-:Y:S02]  /*0a00*/  LEA.HI R4, R3.reuse, R174.reuse, RZ, 0x5 ;  /* 0x000000ae03047211 */ /* 0x0c0fe400078f28ff */
[----:B------:R-:W-:Y:S02]  /*0a10*/  LOP3.LUT R167, R0, 0xffffff80, RZ, 0xc0, !PT ;  /* 0xffffff8000a77812 */ /* 0x000fe400078ec0ff */
[CC--:B------:R-:W-:Y:S01]  /*0a20*/  LEA.HI R2, R3.reuse, R174.reuse, RZ, 0x4 ;  /* 0x000000ae03027211 */ /* 0x0c0fe200078f20ff */
[----:B------:R-:W-:Y:S01]  /*0a30*/  IMAD.SHL.U32 R4, R4, 0x20, RZ ;  /* 0x0000002004047824 */ /* 0x000fe200078e00ff */
[----:B------:R-:W-:Y:S01]  /*0a40*/  LEA.HI R11, R3, R174, RZ, 0x2 ;  /* 0x000000ae030b7211 */ /* 0x000fe200078f10ff */
[----:B------:R-:W-:Y:S01]  /*0a50*/  IMAD.IADD R167, R174, 0x1, -R167 ;  /* 0x00000001aea77824 */ /* 0x000fe200078e0aa7 */
[----:B------:R-:W-:Y:S01]  /*0a60*/  LOP3.LUT R5, R2, 0x3fffff0, RZ, 0xc0, !PT ;  /* 0x03fffff002057812 */ /* 0x000fe200078ec0ff */
[----:B------:R-:W-:Y:S01]  /*0a70*/  ULOP3.LUT UR61, UR5, 0x1, URZ, 0xfc, !UPT ;  /* 0x00000001053d7892 */ /* 0x000fe2000f8efc3f */
[----:B------:R-:W-:-:S02]  /*0a80*/  LOP3.LUT R11, R11, 0xfffffffc, RZ, 0xc0, !PT ;  /* 0xfffffffc0b0b7812 */ /* 0x000fc400078ec0ff */
[----:B------:R-:W-:Y:S01]  /*0a90*/  SHF.R.S32.HI R6, RZ, 0x1f, R167 ;  /* 0x0000001fff067819 */ /* 0x000fe200000114a7 */
[C---:B------:R-:W-:Y:S01]  /*0aa0*/  IMAD.IADD R5, R174.reuse, 0x1, -R5 ;  /* 0x00000001ae057824 */ /* 0x040fe200078e0a05 */
[----:B------:R-:W-:Y:S01]  /*0ab0*/  LEA.HI R3, R3, R174, RZ, 0x3 ;  /* 0x000000ae03037211 */ /* 0x000fe200078f18ff */
[----:B------:R-:W-:Y:S01]  /*0ac0*/  IMAD.IADD R11, R174, 0x1, -R11 ;  /* 0x00000001ae0b7824 */ /* 0x000fe200078e0a0b */
[----:B------:R-:W-:Y:S02]  /*0ad0*/  LEA.HI R8, R6, R167, RZ, 0x2 ;  /* 0x000000a706087211 */ /* 0x000fe400078f10ff */
[----:B------:R-:W-:Y:S02]  /*0ae0*/  SHF.R.S32.HI R169, RZ, 0x7, R0 ;  /* 0x00000007ffa97819 */ /* 0x000fe40000011400 */
[--C-:B------:R-:W-:Y:S02]  /*0af0*/  SHF.R.S32.HI R9, RZ, 0x2, R8.reuse ;  /* 0x00000002ff097819 */ /* 0x100fe40000011408 */
[----:B------:R-:W-:-:S02]  /*0b00*/  SHF.R.S32.HI R10, RZ, 0x1f, R8 ;  /* 0x0000001fff0a7819 */ /* 0x000fc40000011408 */
[----:B------:R-:W-:Y:S02]  /*0b10*/  LOP3.LUT R4, R4, 0xfffffc00, RZ, 0xc0, !PT ;  /* 0xfffffc0004047812 */ /* 0x000fe400078ec0ff */
[----:B------:R-:W-:Y:S02]  /*0b20*/  LEA.HI R10, R10, R9, RZ, 0x3 ;  /* 0x000000090a0a7211 */ /* 0x000fe400078f18ff */
[----:B------:R-:W-:Y:S01]  /*0b30*/  LOP3.LUT R163, R3, 0xfffffff8, RZ, 0xc0, !PT ;  /* 0xfffffff803a37812 */ /* 0x000fe200078ec0ff */
[----:B------:R-:W-:Y:S01]  /*0b40*/  IMAD R5, R5, 0x40, R4 ;  /* 0x0000004005057824 */ /* 0x000fe200078e0204 */
[----:B------:R-:W-:Y:S02]  /*0b50*/  SHF.R.S32.HI R7, RZ, 0x4, R2 ;  /* 0x00000004ff077819 */ /* 0x000fe40000011402 */
[----:B------:R-:W-:Y:S01]  /*0b60*/  LOP3.LUT R10, R10, 0xfffffff8, RZ, 0xc0, !PT ;  /* 0xfffffff80a0a7812 */ /* 0x000fe200078ec0ff */
[----:B------:R-:W-:Y:S01]  /*0b70*/  IMAD.IADD R163, R174, 0x1, -R163 ;  /* 0x00000001aea37824 */ /* 0x000fe200078e0aa3 */
[----:B------:R-:W-:-:S02]  /*0b80*/  LEA.HI R6, R6, R167, RZ, 0x5 ;  /* 0x000000a706067211 */ /* 0x000fc400078f28ff */
[----:B------:R-:W-:Y:S01]  /*0b90*/  LEA.HI R0, R0, R169, RZ, 0x1 ;  /* 0x000000a900007211 */ /* 0x000fe200078f08ff */
[----:B------:R-:W-:Y:S01]  /*0ba0*/  IMAD.IADD R9, R9, 0x1, -R10 ;  /* 0x0000000109097824 */ /* 0x000fe200078e0a0a */
[----:B------:R-:W-:Y:S01]  /*0bb0*/  LEA.HI R2, R2, R7, RZ, 0x1 ;  /* 0x0000000702027211 */ /* 0x000fe200078f08ff */
[----:B------:R-:W-:Y:S01]  /*0bc0*/  IMAD.SHL.U32 R160, R163, 0x8, RZ ;  /* 0x00000008a3a07824 */ /* 0x000fe200078e00ff */
[----:B------:R-:W-:Y:S02]  /*0bd0*/  SHF.R.S32.HI R6, RZ, 0x5, R6 ;  /* 0x00000005ff067819 */ /* 0x000fe40000011406 */
[----:B------:R-:W-:Y:S01]  /*0be0*/  LEA.HI R4, R11, R11, RZ, 0x1 ;  /* 0x0000000b0b047211 */ /* 0x000fe200078f08ff */
[----:B------:R-:W-:Y:S01]  /*0bf0*/  VIADD R161, R160, 0x40 ;  /* 0x00000040a0a17836 */ /* 0x000fe20000000000 */
[----:B------:R-:W-:Y:S01]  /*0c00*/  LOP3.LUT R0, R0, 0x3fffffe, RZ, 0xc0, !PT ;  /* 0x03fffffe00007812 */ /* 0x000fe200078ec0ff */
[----:B------:R-:W-:Y:S01]  /*0c10*/  IMAD R9, R6, 0x10, R9 ;  /* 0x0000001006097824 */ /* 0x000fe200078e0209 */
[----:B------:R-:W-:-:S02]  /*0c20*/  LOP3.LUT R2, R2, 0x1ffffffe, RZ, 0xc0, !PT ;  /* 0x1ffffffe02027812 */ /* 0x000fc400078ec0ff */
[----:B------:R-:W-:Y:S01]  /*0c30*/  LOP3.LUT R4, R4, 0x1ffffffe, RZ, 0xc0, !PT ;  /* 0x1ffffffe04047812 */ /* 0x000fe200078ec0ff */
[----:B------:R-:W-:Y:S01]  /*0c40*/  IMAD.IADD R0, R169, 0x1, -R0 ;  /* 0x00000001a9007824 */ /* 0x000fe200078e0a00 */
[----:B------:R-:W-:Y:S01]  /*0c50*/  LOP3.LUT R18, R8, 0x7ffffffc, RZ, 0xc0, !PT ;  /* 0x7ffffffc08127812 */ /* 0x000fe200078ec0ff */
[----:B------:R-:W-:Y:S01]  /*0c60*/  IMAD.IADD R2, R7, 0x1, -R2 ;  /* 0x0000000107027824 */ /* 0x000fe200078e0a02 */
[----:B------:R-:W-:Y:S01]  /*0c70*/  SHF.R.S32.HI R165, RZ, 0x3, R3 ;  /* 0x00000003ffa57819 */ /* 0x000fe20000011403 */
[----:B------:R-:W-:Y:S01]  /*0c80*/  IMAD.IADD R11, R11, 0x1, -R4 ;  /* 0x000000010b0b7824 */ /* 0x000fe200078e0a04 */
[----:B------:R-:W-:Y:S01]  /*0c90*/  SHF.R.S32.HI R173, RZ, 0x1f, R160 ;  /* 0x0000001fffad7819 */ /* 0x000fe200000114a0 */
[----:B------:R-:W-:Y:S01]  /*0ca0*/  IMAD R170, R0, 0x40, R9 ;  /* 0x0000004000aa7824 */ /* 0x000fe200078e0209 */
[----:B------:R-:W-:Y:S01]  /*0cb0*/  SHF.R.S32.HI R172, RZ, 0x1f, R161 ;  /* 0x0000001fffac7819 */ /* 0x000fe200000114a1 */
[----:B------:R-:W-:Y:S02]  /*0cc0*/  IMAD R171, R2, 0x8, R5 ;  /* 0x0000000802ab7824 */ /* 0x000fe400078e0205 */
[----:B------:R-:W-:-:S02]  /*0cd0*/  IMAD.IADD R18, R167, 0x1, -R18 ;  /* 0x00000001a7127824 */ /* 0x000fc400078e0a12 */
[----:B------:R-:W-:-:S07]  /*0ce0*/  IMAD R22, R11, 0x8, R170 ;  /* 0x000000080b167824 */ /* 0x000fce00078e02aa */
.L_x_1065:
[----:B0--34-:R-:W0:Y:S01]  /*0cf0*/  LDC R3, c[0x0][0xc60] ;  /* 0x00031800ff037b82 */ /* 0x019e220000000800 */
[----:B------:R-:W-:Y:S01]  /*0d00*/  IMAD.MOV.U32 R0, RZ, RZ, R16 ;  /* 0x000000ffff007224 */ /* 0x000fe200078e0010 */
[----:B------:R-:W-:Y:S01]  /*0d10*/  ULDC UR4, c[0x0][0xc78] ;  /* 0x00031e0000047ab9 */ /* 0x000fe20000000800 */
[----:B0-----:R-:W-:-:S13]  /*0d20*/  ISETP.NE.AND P0, PT, R3, 0x1, PT ;  /* 0x000000010300780c */ /* 0x001fda0003f05270 */
[----:B-----5:R-:W0:Y:S08]  /*0d30*/  @P0 LDC R5, c[0x0][0xc64] ;  /* 0x00031900ff050b82 */ /* 0x020e300000000800 */
[----:B------:R-:W1:Y:S01]  /*0d40*/  @P0 LDC R7, c[0x0][0xc68] ;  /* 0x00031a00ff070b82 */ /* 0x000e620000000800 */
[----:B0-----:R-:W-:-:S05]  /*0d50*/  @P0 IMAD.HI.U32 R2, R16, R5, RZ ;  /* 0x0000000510020227 */ /* 0x001fca00078e00ff */
[----:B-1----:R-:W-:-:S04]  /*0d60*/  @P0 SHF.R.U32.HI R0, RZ, R7, R2 ;  /* 0x00000007ff000219 */ /* 0x002fc80000011602 */
[----:B------:R-:W-:Y:S01]  /*0d70*/  ISETP.GE.AND P0, PT, R0, UR4, PT ;  /* 0x0000000400007c0c */ /* 0x000fe2000bf06270 */
[----:B------:R-:W-:-:S04]  /*0d80*/  IMAD.MOV R2, RZ, RZ, -R0 ;  /* 0x000000ffff027224 */ /* 0x000fc800078e0a00 */
[----:B------:R-:W-:-:S08]  /*0d90*/  IMAD R11, R3, R2, R16 ;  /* 0x00000002030b7224 */ /* 0x000fd000078e0210 */
[----:B--2---:R-:W-:Y:S05]  /*0da0*/  @!P0 BRA `(.L_x_961) ;  /* 0x0000000000208947 */ /* 0x004fea0003800000 */
[----:B------:R-:W0:Y:S01]  /*0db0*/  LDC R3, c[0x0][0xc6c] ;  /* 0x00031b00ff037b82 */ /* 0x000e220000000800 */
[----:B------:R-:W-:Y:S01]  /*0dc0*/  IMAD.MOV.U32 R2, RZ, RZ, R11 ;  /* 0x000000ffff027224 */ /* 0x000fe200078e000b */
[----:B0-----:R-:W-:-:S13]  /*0dd0*/  ISETP.NE.AND P0, PT, R3, 0x1, PT ;  /* 0x000000010300780c */ /* 0x001fda0003f05270 */
[----:B------:R-:W0:Y:S02]  /*0de0*/  @P0 LDC.64 R4, c[0x0][0xc70] ;  /* 0x00031c00ff040b82 */ /* 0x000e240000000a00 */
[----:B0-----:R-:W-:-:S05]  /*0df0*/  @P0 IMAD.HI.U32 R4, R11, R4, RZ ;  /* 0x000000040b040227 */ /* 0x001fca00078e00ff */
[----:B------:R-:W-:-:S05]  /*0e00*/  @P0 SHF.R.U32.HI R2, RZ, R5, R4 ;  /* 0x00000005ff020219 */ /* 0x000fca0000011604 */
[----:B------:R-:W-:Y:S01]  /*0e10*/  IMAD R3, R2, R3, RZ ;  /* 0x0000000302037224 */ /* 0x000fe200078e02ff */
[----:B------:R-:W-:Y:S06]  /*0e20*/  BRA `(.L_x_962) ;  /* 0x00000000001c7947 */ /* 0x000fec0003800000 */
.L_x_961:
[----:B------:R-:W0:Y:S01]  /*0e30*/  LDC R3, c[0x0][0xc54] ;  /* 0x00031500ff037b82 */ /* 0x000e220000000800 */
[----:B------:R-:W-:Y:S01]  /*0e40*/  IMAD.MOV.U32 R2, RZ, RZ, R11 ;  /* 0x000000ffff027224 */ /* 0x000fe200078e000b */
[----:B0-----:R-:W-:-:S13]  /*0e50*/  ISETP.NE.AND P0, PT, R3, 0x1, PT ;  /* 0x000000010300780c */ /* 0x001fda0003f05270 */
[----:B------:R-:W0:Y:S02]  /*0e60*/  @P0 LDC.64 R4, c[0x0][0xc58] ;  /* 0x00031600ff040b82 */ /* 0x000e240000000a00 */
[----:B0-----:R-:W-:-:S05]  /*0e70*/  @P0 IMAD.HI.U32 R4, R11, R4, RZ ;  /* 0x000000040b040227 */ /* 0x001fca00078e00ff */
[----:B------:R-:W-:-:S05]  /*0e80*/  @P0 SHF.R.U32.HI R2, RZ, R5, R4 ;  /* 0x00000005ff020219 */ /* 0x000fca0000011604 */
[----:B------:R-:W-:-:S07]  /*0e90*/  IMAD R3, R2, R3, RZ ;  /* 0x0000000302037224 */ /* 0x000fce00078e02ff */
.L_x_962:
[----:B------:R-:W0:Y:S01]  /*0ea0*/  LDC R164, c[0x0][0xc48] ;  /* 0x00031200ffa47b82 */ /* 0x000e220000000800 */
[----:B------:R-:W-:Y:S01]  /*0eb0*/  LOP3.LUT R2, RZ, R2, RZ, 0x33, !PT ;  /* 0x00000002ff027212 */ /* 0x000fe200078e33ff */
[----:B------:R-:W-:Y:S01]  /*0ec0*/  ULDC UR4, c[0x0][0xc3c] ;  /* 0x00030f0000047ab9 */ /* 0x000fe20000000800 */
[----:B------:R-:W-:Y:S01]  /*0ed0*/  IMAD.IADD R3, R11, 0x1, -R3 ;  /* 0x000000010b037824 */ /* 0x000fe200078e0a03 */
[----:B------:R-:W-:Y:S01]  /*0ee0*/  ULDC UR6, c[0x0][0xc54] ;  /* 0x0003150000067ab9 */ /* 0x000fe20000000800 */
[----:B------:R-:W-:Y:S01]  /*0ef0*/  LOP3.LUT R19, R19, 0xffefffff, RZ, 0xc0, !PT ;  /* 0xffefffff13137812 */ /* 0x000fe200078ec0ff */
[----:B------:R-:W-:Y:S01]  /*0f00*/  VIADD R2, R2, UR4 ;  /* 0x0000000402027c36 */ /* 0x000fe20008000000 */
[----:B------:R-:W-:Y:S01]  /*0f10*/  ULDC.64 UR4, c[0x0][0x418] ;  /* 0x0001060000047ab9 */ /* 0x000fe20000000a00 */
[----:B------:R-:W1:Y:S01]  /*0f20*/  LDC R168, c[0x0][0x448] ;  /* 0x00011200ffa87b82 */ /* 0x000e620000000800 */
[----:B------:R-:W-:Y:S01]  /*0f30*/  ISETP.NE.U32.AND P0, PT, RZ, UR4, PT ;  /* 0x00000004ff007c0c */ /* 0x000fe2000bf05070 */
[----:B------:R-:W-:-:S02]  /*0f40*/  IMAD.SHL.U32 R17, R2, 0x80, RZ ;  /* 0x0000008002117824 */ /* 0x000fc400078e00ff */
[----:B------:R-:W-:Y:S01]  /*0f50*/  IMAD R14, R0, UR6, R3 ;  /* 0x00000006000e7c24 */ /* 0x000fe2000f8e0203 */
[----:B------:R-:W-:Y:S01]  /*0f60*/  ISETP.NE.AND.EX P0, PT, RZ, UR5, PT, P0 ;  /* 0x00000005ff007c0c */ /* 0x000fe2000bf05300 */
[----:B------:R-:W-:Y:S02]  /*0f70*/  VIADD R2, R17, 0x7f ;  /* 0x0000007f11027836 */ /* 0x000fe40000000000 */
[----:B------:R-:W2:Y:S01]  /*0f80*/  LDC.64 R12, c[0x0][0x9e0] ;  /* 0x00027800ff0c7b82 */ /* 0x000ea20000000a00 */
[----:B------:R-:W-:Y:S01]  /*0f90*/  IMAD.MOV.U32 R162, RZ, RZ, R14 ;  /* 0x000000ffffa27224 */ /* 0x000fe200078e000e */
[----:B0-----:R-:W-:-:S06]  /*0fa0*/  ISETP.NE.AND P1, PT, R164, 0x1, PT ;  /* 0x00000001a400780c */ /* 0x001fcc0003f25270 */
[----:B------:R-:W0:Y:S01]  /*0fb0*/  LDC R10, c[0x0][0x288] ;  /* 0x0000a200ff0a7b82 */ /* 0x000e220000000800 */
[----:B-1----:R-:W-:-:S07]  /*0fc0*/  ISETP.NE.AND P3, PT, R168, 0x1, PT ;  /* 0x00000001a800780c */ /* 0x002fce0003f65270 */
[----:B------:R-:W1:Y:S01]  /*0fd0*/  LDC R73, c[0x0][0x424] ;  /* 0x00010900ff497b82 */ /* 0x000e620000000800 */
[----:B--2---:R-:W-:-:S07]  /*0fe0*/  ISETP.GE.AND P2, PT, R13, 0x1, PT ;  /* 0x000000010d00780c */ /* 0x004fce0003f46270 */
[----:B------:R-:W2:Y:S01]  /*0ff0*/  @P1 LDC R5, c[0x0][0xc4c] ;  /* 0x00031300ff051b82 */ /* 0x000ea20000000800 */
[----:B------:R-:W-:-:S07]  /*1000*/  @P3 LOP3.LUT R19, R19, 0x100000, RZ, 0xfc, !PT ;  /* 0x0010000013133812 */ /* 0x000fce00078efcff */
[----:B------:R-:W3:Y:S01]  /*1010*/  @P3 LDC R9, c[0x0][0x44c] ;  /* 0x00011300ff093b82 */ /* 0x000ee20000000800 */
[----:B0-----:R-:W-:Y:S02]  /*1020*/  IADD3 R4, -R10, 0x1, RZ ;  /* 0x000000010a047810 */ /* 0x001fe40007ffe1ff */
[----:B------:R-:W-:-:S04]  /*1030*/  LOP3.LUT R19, R19, 0xfff7ffff, RZ, 0xc0, !PT ;  /* 0xfff7ffff13137812 */ /* 0x000fc800078ec0ff */
[----:B------:R-:W-:Y:S01]  /*1040*/  @P2 LOP3.LUT R19, R19, 0x80000, RZ, 0xfc, !PT ;  /* 0x0008000013132812 */ /* 0x000fe200078efcff */
[----:B------:R-:W0:Y:S01]  /*1050*/  @P1 LDC R7, c[0x0][0xc50] ;  /* 0x00031400ff071b82 */ /* 0x000e220000000800 */
[----:B-1----:R-:W-:-:S07]  /*1060*/  SEL R73, R73, 0x1, P0 ;  /* 0x0000000149497807 */ /* 0x002fce0000000000 */
[----:B------:R-:W1:Y:S01]  /*1070*/  @P3 LDC R6, c[0x0][0x450] ;  /* 0x00011400ff063b82 */ /* 0x000e620000000800 */
[----:B--2---:R-:W-:-:S07]  /*1080*/  @P1 IMAD.HI.U32 R0, R14, R5, RZ ;  /* 0x000000050e001227 */ /* 0x004fce00078e00ff */
[----:B------:R-:W2:Y:S01]  /*1090*/  LDC R8, c[0x0][0x2f0] ;  /* 0x0000bc00ff087b82 */ /* 0x000ea20000000800 */
[----:B---3--:R-:W-:Y:S01]  /*10a0*/  @P3 IMAD.HI.U32 R3, R2, R9, RZ ;  /* 0x0000000902033227 */ /* 0x008fe200078e00ff */
[----:B0-----:R-:W-:-:S04]  /*10b0*/  @P1 SHF.R.U32.HI R162, RZ, R7, R0 ;  /* 0x00000007ffa21219 */ /* 0x001fc80000011600 */
[----:B-1----:R-:W-:Y:S01]  /*10c0*/  @P3 SHF.R.U32.HI R2, RZ, R6, R3 ;  /* 0x00000006ff023219 */ /* 0x002fe20000011603 */
[----:B------:R-:W-:-:S04]  /*10d0*/  IMAD.MOV R3, RZ, RZ, -R162 ;  /* 0x000000ffff037224 */ /* 0x000fc800078e0aa2 */
[----:B------:R-:W-:Y:S02]  /*10e0*/  IMAD R164, R164, R3, R14 ;  /* 0x00000003a4a47224 */ /* 0x000fe400078e020e */
[CC--:B--2---:R-:W-:Y:S02]  /*10f0*/  IMAD R5, R73.reuse, R8.reuse, R4 ;  /* 0x0000000849057224 */ /* 0x0c4fe400078e0204 */
[----:B------:R-:W-:Y:S02]  /*1100*/  IMAD R16, R73, R8, RZ ;  /* 0x0000000849107224 */ /* 0x000fe400078e02ff */
[----:B------:R-:W-:-:S04]  /*1110*/  IMAD.IADD R7, R5, 0x1, R2 ;  /* 0x0000000105077824 */ /* 0x000fc800078e0202 */
[----:B------:R-:W-:Y:S01]  /*1120*/  IMAD.IADD R0, R7, 0x1, R12 ;  /* 0x0000000107007824 */ /* 0x000fe200078e020c */
[----:B------:R-:W-:Y:S06]  /*1130*/  @!P2 BRA `(.L_x_963) ;  /* 0x000000000040a947 */ /* 0x000fec0003800000 */
[C---:B------:R-:W-:Y:S01]  /*1140*/  ISETP.GT.AND P0, PT, R7.reuse, RZ, PT ;  /* 0x000000ff0700720c */ /* 0x040fe20003f04270 */
[----:B------:R-:W-:-:S12]  /*1150*/  VIADD R2, R7, 0xffffffff ;  /* 0xffffffff07027836 */ /* 0x000fd80000000000 */
[----:B------:R-:W-:Y:S05]  /*1160*/  @P0 BRA `(.L_x_964) ;  /* 0x00000000001c0947 */ /* 0x000fea0003800000 */
[----:B------:R-:W-:Y:S01]  /*1170*/  ISETP.NE.AND P0, PT, R13, 0x1, PT ;  /* 0x000000010d00780c */ /* 0x000fe20003f05270 */
[----:B------:R-:W-:-:S12]  /*1180*/  IMAD.MOV R3, RZ, RZ, -R7 ;  /* 0x000000ffff037224 */ /* 0x000fd800078e0a07 */
[----:B------:R-:W0:Y:S02]  /*1190*/  @P0 LDC.64 R4, c[0x0][0x9e8] ;  /* 0x00027a00ff040b82 */ /* 0x000e240000000a00 */
[----:B0-----:R-:W-:-:S05]  /*11a0*/  @P0 IMAD.HI.U32 R2, R3, R4, RZ ;  /* 0x0000000403020227 */ /* 0x001fca00078e00ff */
[----:B------:R-:W-:-:S04]  /*11b0*/  @P0 SHF.R.U32.HI R3, RZ, R5, R2 ;  /* 0x00000005ff030219 */ /* 0x000fc80000011602 */
[----:B------:R-:W-:Y:S01]  /*11c0*/  LOP3.LUT R2, RZ, R3, RZ, 0x33, !PT ;  /* 0x00000003ff027212 */ /* 0x000fe200078e33ff */
[----:B------:R-:W-:Y:S06]  /*11d0*/  BRA `(.L_x_965) ;  /* 0x0000000000107947 */ /* 0x000fec0003800000 */
.L_x_964:
[----:B------:R-:W-:-:S13]  /*11e0*/  ISETP.NE.AND P0, PT, R13, 0x1, PT ;  /* 0x000000010d00780c */ /* 0x000fda0003f05270 */
[----:B------:R-:W0:Y:S02]  /*11f0*/  @P0 LDC.64 R4, c[0x0][0x9e8] ;  /* 0x00027a00ff040b82 */ /* 0x000e240000000a00 */
[----:B0-----:R-:W-:-:S05]  /*1200*/  @P0 IMAD.HI.U32 R4, R2, R4, RZ ;  /* 0x0000000402040227 */ /* 0x001fca00078e00ff */
[----:B------:R-:W-:-:S07]  /*1210*/  @P0 SHF.R.U32.HI R2, RZ, R5, R4 ;  /* 0x00000005ff020219 */ /* 0x000fce0000011604 */
.L_x_965:
[----:B------:R-:W-:-:S05]  /*1220*/  IMAD R3, R2, R13, R13 ;  /* 0x0000000d02037224 */ /* 0x000fca00078e020d */
[----:B------:R-:W-:-:S07]  /*1230*/  VIMNMX R0, R0, R3, PT ;  /* 0x0000000300007248 */ /* 0x000fce0003fe0100 */
.L_x_963:
[----:B------:R-:W0:Y:S01]  /*1240*/  @P3 LDC R6, c[0x0][0x44c] ;  /* 0x00011300ff063b82 */ /* 0x000e220000000800 */
[----:B------:R-:W-:Y:S01]  /*1250*/  VIADD R2, R0, 0x5f ;  /* 0x0000005f00027836 */ /* 0x000fe20000000000 */
[----:B------:R-:W-:Y:S01]  /*1260*/  ULDC UR4, c[0x0][0x9dc] ;  /* 0x0002770000047ab9 */ /* 0x000fe20000000800 */
[----:B------:R-:W-:Y:S02]  /*1270*/  IMAD R0, R73, R8, 0x5f ;  /* 0x0000005f49007424 */ /* 0x000fe400078e0208 */
[----:B------:R-:W-:-:S03]  /*1280*/  IMAD.HI R2, R2, 0x2aaaaaab, RZ ;  /* 0x2aaaaaab02027827 */ /* 0x000fc600078e02ff */
[----:B------:R-:W1:Y:S01]  /*1290*/  @P3 LDC R7, c[0x0][0x450] ;  /* 0x00011400ff073b82 */ /* 0x000e620000000800 */
[----:B------:R-:W-:Y:S01]  /*12a0*/  IMAD.HI R0, R0, 0x2aaaaaab, RZ ;  /* 0x2aaaaaab00007827 */ /* 0x000fe200078e02ff */
[----:B------:R-:W-:-:S03]  /*12b0*/  SHF.R.U32.HI R5, RZ, 0x1f, R2 ;  /* 0x0000001fff057819 */ /* 0x000fc60000011602 */
[----:B------:R-:W-:Y:S01]  /*12c0*/  IMAD.MOV.U32 R4, RZ, RZ, R17 ;  /* 0x000000ffff047224 */ /* 0x000fe200078e0011 */
[----:B------:R-:W-:Y:S01]  /*12d0*/  SHF.R.U32.HI R3, RZ, 0x1f, R0 ;  /* 0x0000001fff037819 */ /* 0x000fe20000011600 */
[----:B------:R-:W-:Y:S01]  /*12e0*/  IMAD R73, R73, R8, -R10 ;  /* 0x0000000849497224 */ /* 0x000fe200078e0a0a */
[----:B------:R-:W-:Y:S02]  /*12f0*/  LEA.HI.SX32 R72, R2, R5, 0x1c ;  /* 0x0000000502487211 */ /* 0x000fe400078fe2ff */
[----:B------:R-:W-:-:S04]  /*1300*/  LEA.HI.SX32 R3, R0, R3, 0x1c ;  /* 0x0000000300037211 */ /* 0x000fc800078fe2ff */
[----:B------:R-:W-:Y:S01]  /*1310*/  VIMNMX R72, R3, R72, PT ;  /* 0x0000004803487248 */ /* 0x000fe20003fe0100 */
[----:B0-----:R-:W-:-:S05]  /*1320*/  @P3 IMAD.HI.U32 R6, R17, R6, RZ ;  /* 0x0000000611063227 */ /* 0x001fca00078e00ff */
[----:B-1----:R-:W-:-:S05]  /*1330*/  @P3 SHF.R.U32.HI R4, RZ, R7, R6 ;  /* 0x00000007ff043219 */ /* 0x002fca0000011606 */
[----:B------:R-:W-:-:S04]  /*1340*/  IMAD.IADD R0, R73, 0x1, R4 ;  /* 0x0000000149007824 */ /* 0x000fc800078e0204 */
[----:B------:R-:W-:Y:S01]  /*1350*/  VIADD R2, R0, -UR4 ;  /* 0x8000000400027c36 */ /* 0x000fe20008000000 */
[----:B------:R-:W-:Y:S06]  /*1360*/  @!P2 BRA `(.L_x_966) ;  /* 0x00000000003ca947 */ /* 0x000fec0003800000 */
[----:B------:R-:W-:-:S13]  /*1370*/  ISETP.GT.AND P0, PT, R0, -0x1, PT ;  /* 0xffffffff0000780c */ /* 0x000fda0003f04270 */
[----:B------:R-:W-:Y:S05]  /*1380*/  @P0 BRA `(.L_x_967) ;  /* 0x00000000001c0947 */ /* 0x000fea0003800000 */
[----:B------:R-:W-:Y:S02]  /*1390*/  ISETP.NE.AND P0, PT, R13, 0x1, PT ;  /* 0x000000010d00780c */ /* 0x000fe40003f05270 */
[----:B------:R-:W-:-:S11]  /*13a0*/  LOP3.LUT R3, RZ, R0, RZ, 0x33, !PT ;  /* 0x00000000ff037212 */ /* 0x000fd600078e33ff */
[----:B------:R-:W0:Y:S02]  /*13b0*/  @P0 LDC.64 R4, c[0x0][0x9e8] ;  /* 0x00027a00ff040b82 */ /* 0x000e240000000a00 */
[----:B0-----:R-:W-:-:S05]  /*13c0*/  @P0 IMAD.HI.U32 R0, R3, R4, RZ ;  /* 0x0000000403000227 */ /* 0x001fca00078e00ff */
[----:B------:R-:W-:-:S04]  /*13d0*/  @P0 SHF.R.U32.HI R3, RZ, R5, R0 ;  /* 0x00000005ff030219 */ /* 0x000fc80000011600 */
[----:B------:R-:W-:Y:S01]  /*13e0*/  LOP3.LUT R0, RZ, R3, RZ, 0x33, !PT ;  /* 0x00000003ff007212 */ /* 0x000fe200078e33ff */
[----:B------:R-:W-:Y:S06]  /*13f0*/  BRA `(.L_x_968) ;  /* 0x0000000000107947 */ /* 0x000fec0003800000 */
.L_x_967:
[----:B------:R-:W-:-:S13]  /*1400*/  ISETP.NE.AND P0, PT, R13, 0x1, PT ;  /* 0x000000010d00780c */ /* 0x000fda0003f05270 */
[----:B------:R-:W0:Y:S02]  /*1410*/  @P0 LDC.64 R4, c[0x0][0x9e8] ;  /* 0x00027a00ff040b82 */ /* 0x000e240000000a00 */
[----:B0-----:R-:W-:-:S05]  /*1420*/  @P0 IMAD.HI.U32 R4, R0, R4, RZ ;  /* 0x0000000400040227 */ /* 0x001fca00078e00ff */
[----:B------:R-:W-:-:S07]  /*1430*/  @P0 SHF.R.U32.HI R0, RZ, R5, R4 ;  /* 0x00000005ff000219 */ /* 0x000fce0000011604 */
.L_x_968:
[----:B------:R-:W-:-:S05]  /*1440*/  IMAD R3, R0, R13, RZ ;  /* 0x0000000d00037224 */ /* 0x000fca00078e02ff */
[----:B------:R-:W-:-:S07]  /*1450*/  VIMNMX R2, R2, R3, !PT ;  /* 0x0000000302027248 */ /* 0x000fce0007fe0100 */
.L_x_966:
[----:B------:R-:W-:Y:S01]  /*1460*/  IMAD.HI R2, R2, 0x2aaaaaab, RZ ;  /* 0x2aaaaaab02027827 */ /* 0x000fe200078e02ff */
[----:B------:R-:W-:Y:S02]  /*1470*/  PLOP3.LUT P0, PT, PT, PT, PT, 0x80, 0x0 ;  /* 0x000000000000781c */ /* 0x000fe40003f0f070 */
[----:B------:R-:W-:Y:S02]  /*1480*/  CS2R R88, SRZ ;  /* 0x0000000000587805 */ /* 0x000fe4000001ff00 */
[----:B------:R-:W-:Y:S01]  /*1490*/  CS2R R86, SRZ ;  /* 0x0000000000567805 */ /* 0x000fe2000001ff00 */
[----:B------:R-:W-:Y:S01]  /*14a0*/  IMAD.MOV.U32 R0, RZ, RZ, RZ ;  /* 0x000000ffff007224 */ /* 0x000fe200078e00ff */
[----:B------:R-:W-:Y:S02]  /*14b0*/  SHF.R.U32.HI R3, RZ, 0x1f, R2 ;  /* 0x0000001fff037819 */ /* 0x000fe40000011602 */
[----:B------:R-:W-:Y:S02]  /*14c0*/  CS2R R84, SRZ ;  /* 0x0000000000547805 */ /* 0x000fe4000001ff00 */
[----:B------:R-:W-:-:S02]  /*14d0*/  CS2R R82, SRZ ;  /* 0x0000000000527805 */ /* 0x000fc4000001ff00 */
[----:B------:R-:W-:Y:S02]  /*14e0*/  CS2R R80, SRZ ;  /* 0x0000000000507805 */ /* 0x000fe4000001ff00 */
[----:B------:R-:W-:Y:S01]  /*14f0*/  LEA.HI.SX32 R3, R2, R3, 0x1c ;  /* 0x0000000302037211 */ /* 0x000fe200078fe2ff */
[----:B------:R-:W-:Y:S01]  /*1500*/  IMAD.MOV.U32 R54, RZ, RZ, RZ ;  /* 0x000000ffff367224 */ /* 0x000fe200078e00ff */
[----:B------:R-:W-:Y:S02]  /*1510*/  CS2R R50, SRZ ;  /* 0x0000000000327805 */ /* 0x000fe4000001ff00 */
[----:B------:R-:W-:Y:S02]  /*1520*/  CS2R R76, SRZ ;  /* 0x00000000004c7805 */ /* 0x000fe4000001ff00 */
[----:B------:R-:W-:Y:S02]  /*1530*/  VIMNMX R23, RZ, R3, !PT ;  /* 0x00000003ff177248 */ /* 0x000fe40007fe0100 */
[----:B------:R-:W-:-:S02]  /*1540*/  CS2R R74, SRZ ;  /* 0x00000000004a7805 */ /* 0x000fc4000001ff00 */
[----:B------:R-:W-:Y:S02]  /*1550*/  CS2R R40, SRZ ;  /* 0x0000000000287805 */ /* 0x000fe4000001ff00 */
[----:B------:R-:W-:Y:S02]  /*1560*/  CS2R R48, SRZ ;  /* 0x0000000000307805 */ /* 0x000fe4000001ff00 */
[----:B------:R-:W-:Y:S02]  /*1570*/  ISETP.GT.AND P1, PT, R72, R23, PT ;  /* 0x000000174800720c */ /* 0x000fe40003f24270 */
[----:B------:R-:W-:Y:S02]  /*1580*/  CS2R R70, SRZ ;  /* 0x0000000000467805 */ /* 0x000fe4000001ff00 */
[----:B------:R-:W-:Y:S02]  /*1590*/  CS2R R68, SRZ ;  /* 0x0000000000447805 */ /* 0x000fe4000001ff00 */
[----:B------:R-:W-:-:S02]  /*15a0*/  CS2R R66, SRZ ;  /* 0x0000000000427805 */ /* 0x000fc4000001ff00 */
[----:B------:R-:W-:Y:S02]  /*15b0*/  CS2R R64, SRZ ;  /* 0x0000000000407805 */ /* 0x000fe4000001ff00 */
[----:B------:R-:W-:Y:S02]  /*15c0*/  CS2R R62, SRZ ;  /* 0x00000000003e7805 */ /* 0x000fe4000001ff00 */
[----:B------:R-:W-:Y:S01]  /*15d0*/  CS2R R60, SRZ ;  /* 0x00000000003c7805 */ /* 0x000fe2000001ff00 */
[----:B------:R-:W-:Y:S01]  /*15e0*/  IMAD.MOV.U32 R59, RZ, RZ, RZ ;  /* 0x000000ffff3b7224 */ /* 0x000fe200078e00ff */
        /* <DEDUP_REMOVED lines=12> */
[----:B------:R-:W-:Y:S01]  /*16b0*/  IMAD.MOV.U32 R108, RZ, RZ, RZ ;  /* 0x000000ffff6c7224 */ /* 0x000fe200078e00ff */
[----:B------:R-:W-:Y:S02]  /*16c0*/  CS2R R6, SRZ ;  /* 0x0000000000067805 */ /* 0x000fe4000001ff00 */
[----:B------:R-:W-:Y:S01]  /*16d0*/  CS2R R26, SRZ ;  /* 0x00000000001a7805 */ /* 0x000fe2000001ff00 */
[----:B------:R-:W-:Y:S02]  /*16e0*/  IMAD.MOV.U32 R29, RZ, RZ, RZ ;  /* 0x000000ffff1d7224 */ /* 0x000fe400078e00ff */
        /* <DEDUP_REMOVED lines=25> */
[----:B------:R-:W-:Y:S02]  /*1880*/  IMAD.U32 R10, RZ, RZ, UR6 ;  /* 0x00000006ff0a7e24 */ /* 0x000fe4000f8e00ff */
[----:B------:R-:W-:Y:S02]  /*1890*/  IMAD.U32 R6, RZ, RZ, UR4 ;  /* 0x00000004ff067e24 */ /* 0x000fe4000f8e00ff */
[----:B------:R-:W-:-:S02]  /*18a0*/  IMAD.U32 R7, RZ, RZ, UR5 ;  /* 0x00000005ff077e24 */ /* 0x000fc4000f8e00ff */
[----:B------:R-:W-:Y:S02]  /*18b0*/  IMAD.U32 R11, RZ, RZ, UR7 ;  /* 0x00000007ff0b7e24 */ /* 0x000fe4000f8e00ff */
[----:B------:R-:W-:Y:S02]  /*18c0*/  IMAD.MOV.U32 R8, RZ, RZ, 0x70 ;  /* 0x00000070ff087424 */ /* 0x000fe400078e00ff */
[----:B------:R-:W-:Y:S02]  /*18d0*/  IMAD.MOV.U32 R12, RZ, RZ, 0x1 ;  /* 0x00000001ff0c7424 */ /* 0x000fe400078e00ff */
[----:B0-----:R-:W-:-:S07]  /*18e0*/  IMAD.MOV.U32 R13, RZ, RZ, RZ ;  /* 0x000000ffff0d7224 */ /* 0x001fce00078e00ff */
[----:B------:R-:W-:-:S07]  /*18f0*/  LEPC R20, `(.L_x_970) ;  /* 0x000000001014794e */ /* 0x000fce0000000000 */
[----:B-1----:R-:W-:Y:S05]  /*1900*/  CALL.ABS.NOINC R2 ;  /* 0x0000000002007343 */ /* 0x002fea0003c00000 */
.L_x_970:
[----:B------:R-:W-:Y:S01]  /*1910*/  LEA.HI R0, R166, R166, RZ, 0x1 ;  /* 0x000000a6a6007211 */ /* 0x000fe200078f08ff */
[----:B------:R-:W-:-:S03]  /*1920*/  IMAD.U32 R2, RZ, RZ, UR61 ;  /* 0x0000003dff027e24 */ /* 0x000fc6000f8e00ff */
[----:B------:R-:W-:Y:S02]  /*1930*/  LOP3.LUT R3, R0, 0xfffffffe, RZ, 0xc0, !PT ;  /* 0xfffffffe00037812 */ /* 0x000fe400078ec0ff */
[----:B------:R-:W-:-:S03]  /*1940*/  ISETP.NE.AND P0, PT, R2, 0x3, PT ;  /* 0x000000030200780c */ /* 0x000fc60003f05270 */
[----:B------:R-:W-:-:S05]  /*1950*/  IMAD.IADD R0, R166, 0x1, -R3 ;  /* 0x00000001a6007824 */ /* 0x000fca00078e0a03 */
[----:B------:R-:W-:-:S04]  /*1960*/  SHF.L.U32 R0, R0, 0x1f, RZ ;  /* 0x0000001f00007819 */ /* 0x000fc800000006ff */
[----:B------:R-:W0:Y:S02]  /*1970*/  SYNCS.PHASECHK.TRANS64.TRYWAIT P1, [UR40+0x2a800], R0 ;  /* 0x02a80000ff0075a7 */ /* 0x000e240008020168 */
[----:B0-----:R-:W-:Y:S05]  /*1980*/  @!P1 BRA `(.L_x_971) ;  /* 0x0000012c00109947 */ /* 0x001fea0003800000 */
.L_x_1135:
[----:B------:R-:W-:Y:S05]  /*1990*/  @!P0 BRA `(.L_x_972) ;  /* 0x0000000000048947 */ /* 0x000fea0003800000 */
[----:B------:R-:W-:Y:S01]  /*19a0*/  BPT.TRAP 0x1 ;  /* 0x000000040000795c */ /* 0x000fe20000300000 */
.L_x_972:
[----:B------:R-:W-:Y:S02]  /*19b0*/  IMAD.U32 R15, RZ, RZ, UR38 ;  /* 0x00000026ff0f7e24 */ /* 0x000fe4000f8e00ff */
[----:B0-----:R-:W-:-:S03]  /*19c0*/  IMAD.U32 R0, RZ, RZ, UR39 ;  /* 0x00000027ff007e24 */ /* 0x001fc6000f8e00ff */
[----:B------:R-:W-:Y:S02]  /*19d0*/  LEA R15, R15, UR40, 0x3 ;  /* 0x000000280f0f7c11 */ /* 0x000fe4000f8e18ff */
[----:B------:R-:W-:-:S04]  /*19e0*/  SHF.L.U32 R0, R0, 0x1f, RZ ;  /* 0x0000001f00007819 */ /* 0x000fc800000006ff */
[----:B------:R0:W1:Y:S01]  /*19f0*/  SYNCS.PHASECHK.TRANS64.TRYWAIT P1, [R15+URZ+0x2a830], R0 ;  /* 0x02a830000f0075a7 */ /* 0x000062000802017f */
[----:B------:R-:W-:Y:S05]  /*1a00*/  @!P0 BRA `(.L_x_973) ;  /* 0x0000000000048947 */ /* 0x000fea0003800000 */
[----:B------:R-:W-:Y:S01]  /*1a10*/  BPT.TRAP 0x1 ;  /* 0x000000040000795c */ /* 0x000fe20000300000 */
.L_x_973:
[----:B-1----:R-:W-:Y:S05]  /*1a20*/  @P1 BRA `(.L_x_974) ;  /* 0x0000000000081947 */ /* 0x002fea0003800000 */
[----:B------:R-:W1:Y:S02]  /*1a30*/  SYNCS.PHASECHK.TRANS64.TRYWAIT P1, [R15+URZ+0x2a830], R0 ;  /* 0x02a830000f0075a7 */ /* 0x000e64000802017f */
[----:B-1----:R-:W-:Y:S05]  /*1a40*/  @!P1 BRA `(.L_x_975) ;  /* 0x0000012800f89947 */ /* 0x002fea0003800000 */
.L_x_974:
        /* <DEDUP_REMOVED lines=30> */
[----:B------:R-:W-:Y:S01]  /*1c30*/  IMAD.U32 R5, RZ, RZ, UR9 ;  /* 0x00000009ff057e24 */ /* 0x000fe2000f8e00ff */
        /* <DEDUP_REMOVED lines=28> */
[----:B------:R-:W-:Y:S02]  /*1e00*/  WARPGROUP.DEPBAR.LE gsb0, 0x0 ;  /* 0x00008000000079c5 */ /* 0x000fe40000010000 */
        /* <DEDUP_REMOVED lines=39> */
.L_x_976:
[----:B------:R-:W-:Y:S01]  /*2080*/  ISETP.NE.AND P2, PT, R168, 0x1, PT ;  /* 0x00000001a800780c */ /* 0x000fe20003f45270 */
[----:B------:R-:W-:Y:S01]  /*2090*/  ULDC UR5, c[0x0][0x9d8] ;  /* 0x0002760000057ab9 */ /* 0x000fe20000000800 */
[----:B------:R-:W-:Y:S01]  /*20a0*/  R2UR UR4, R15 ;  /* 0x000000000f0472ca */ /* 0x000fe200000e0000 */
[----:B------:R-:W-:Y:S01]  /*20b0*/  FMUL.FTZ R3, R27, UR5 ;  /* 0x000000051b037c20 */ /* 0x000fe20008410000 */
[----:B01----:R-:W-:Y:S01]  /*20c0*/  FMUL.FTZ R0, R26, UR5 ;  /* 0x000000051a007c20 */ /* 0x003fe20008410000 */
[----:B------:R-:W-:Y:S02]  /*20d0*/  IMAD.IADD R26, R22, 0x1, R17 ;  /* 0x00000001161a7824 */ /* 0x000fe400078e0211 */
[----:B------:R-:W-:Y:S01]  /*20e0*/  FMUL.FTZ R9, R30, UR5 ;  /* 0x000000051e097c20 */ /* 0x000fe20008410000 */
[----:B------:R-:W-:Y:S01]  /*20f0*/  FMUL.FTZ R25, R25, UR5 ;  /* 0x0000000519197c20 */ /* 0x000fe20008410000 */
[----:B------:R-:W-:Y:S01]  /*2100*/  FMUL.FTZ R28, R28, UR5 ;  /* 0x000000051c1c7c20 */ /* 0x000fe20008410000 */
[----:B------:R-:W-:Y:S01]  /*2110*/  FMUL.FTZ R13, R24, UR5 ;  /* 0x00000005180d7c20 */ /* 0x000fe20008410000 */
[----:B------:R-:W-:Y:S01]  /*2120*/  FMUL.FTZ R11, R31, UR5 ;  /* 0x000000051f0b7c20 */ /* 0x000fe20008410000 */
[----:B------:R0:W1:Y:S01]  /*2130*/  MUFU.TANH R74, R25 ;  /* 0x00000019004a7308 */ /* 0x0000620000002400 */
[----:B------:R-:W-:Y:S01]  /*2140*/  FMUL.FTZ R32, R32, UR5 ;  /* 0x0000000520207c20 */ /* 0x000fe20008410000 */
[----:B------:R-:W2:Y:S01]  /*2150*/  @P2 LDC R21, c[0x0][0x44c] ;  /* 0x00011300ff152b82 */ /* 0x000ea20000000800 */
[----:B------:R-:W-:Y:S01]  /*2160*/  FMUL.FTZ R33, R33, UR5 ;  /* 0x0000000521217c20 */ /* 0x000fe20008410000 */
[----:B------:R-:W-:Y:S01]  /*2170*/  UIADD3 UR4, UR4, 0x2a840, URZ ;  /* 0x0002a84004047890 */ /* 0x000fe2000fffe03f */
[----:B------:R-:W-:Y:S01]  /*2180*/  FMUL.FTZ R14, R34, UR5 ;  /* 0x00000005220e7c20 */ /* 0x000fe20008410000 */
[----:B------:R-:W-:Y:S01]  /*2190*/  FMUL.FTZ R20, R35, UR5 ;  /* 0x0000000523147c20 */ /* 0x000fe20008410000 */
[----:B------:R-:W-:Y:S01]  /*21a0*/  FMUL.FTZ R36, R36, UR5 ;  /* 0x0000000524247c20 */ /* 0x000fe20008410000 */
[----:B------:R-:W-:Y:S01]  /*21b0*/  UPRMT UR4, UR60, 0x654, UR4 ;  /* 0x000006543c047896 */ /* 0x000fe20008000004 */
[----:B------:R-:W-:Y:S01]  /*21c0*/  FMUL.FTZ R37, R37, UR5 ;  /* 0x0000000525257c20 */ /* 0x000fe20008410000 */
[----:B------:R-:W3:Y:S01]  /*21d0*/  @P2 LDC R27, c[0x0][0x450] ;  /* 0x00011400ff1b2b82 */ /* 0x000ee20000000800 */
[----:B------:R-:W-:Y:S01]  /*21e0*/  FMUL.FTZ R24, R38, UR5 ;  /* 0x0000000526187c20 */ /* 0x000fe20008410000 */
[----:B0-----:R-:W-:Y:S01]  /*21f0*/  FMUL.FTZ R25, R39, UR5 ;  /* 0x0000000527197c20 */ /* 0x001fe20008410000 */
[----:B------:R-:W-:Y:S01]  /*2200*/  FMUL.FTZ R40, R40, UR5 ;  /* 0x0000000528287c20 */ /* 0x000fe20008410000 */
        /* <DEDUP_REMOVED lines=12> */
[----:B--2---:R-:W-:-:S04]  /*22d0*/  @P2 IMAD.HI.U32 R10, R26, R21, RZ ;  /* 0x000000151a0a2227 */ /* 0x004fc800078e00ff */
[----:B------:R-:W-:Y:S01]  /*22e0*/  FMUL.FTZ R56, R56, UR5 ;  /* 0x0000000538387c20 */ /* 0x000fe20008410000 */
[----:B------:R-:W0:Y:S01]  /*22f0*/  LDC R21, c[0x0][0x288] ;  /* 0x0000a200ff157b82 */ /* 0x000e220000000800 */
[----:B------:R-:W-:Y:S01]  /*2300*/  FMUL.FTZ R58, R58, UR5 ;  /* 0x000000053a3a7c20 */ /* 0x000fe20008410000 */
[----:B------:R-:W-:Y:S01]  /*2310*/  FMUL.FTZ R60, R60, UR5 ;  /* 0x000000053c3c7c20 */ /* 0x000fe20008410000 */
[----:B------:R-:W-:Y:S01]  /*2320*/  FMUL.FTZ R62, R62, UR5 ;  /* 0x000000053e3e7c20 */ /* 0x000fe20008410000 */
[----:B------:R-:W-:Y:S01]  /*2330*/  FMUL.FTZ R64, R64, UR5 ;  /* 0x0000000540407c20 */ /* 0x000fe20008410000 */
[----:B------:R-:W-:Y:S01]  /*2340*/  FMUL.FTZ R65, R65, UR5 ;  /* 0x0000000541417c20 */ /* 0x000fe20008410000 */
[----:B---3--:R-:W-:Y:S01]  /*2350*/  @P2 SHF.R.U32.HI R26, RZ, R27, R10 ;  /* 0x0000001bff1a2219 */ /* 0x008fe2000001160a */
[----:B------:R-:W-:Y:S02]  /*2360*/  IMAD.MOV.U32 R27, RZ, RZ, -0x60 ;  /* 0xffffffa0ff1b7424 */ /* 0x000fe400078e00ff */
[----:B------:R-:W-:Y:S01]  /*2370*/  FMUL.FTZ R8, R66, UR5 ;  /* 0x0000000542087c20 */ /* 0x000fe20008410000 */
[----:B------:R-:W-:Y:S01]  /*2380*/  FMUL.FTZ R2, R67, UR5 ;  /* 0x0000000543027c20 */ /* 0x000fe20008410000 */
[----:B------:R-:W-:Y:S01]  /*2390*/  FMUL.FTZ R68, R68, UR5 ;  /* 0x0000000544447c20 */ /* 0x000fe20008410000 */
[----:B------:R-:W2:Y:S01]  /*23a0*/  SHFL.IDX PT, R30, R26, RZ, 0x1c1f ;  /* 0x001c1fff1a1e7589 */ /* 0x000ea200000e0000 */
[----:B------:R-:W-:-:S02]  /*23b0*/  IMAD R27, R72, R27, 0x61 ;  /* 0x00000061481b7424 */ /* 0x000fc400078e021b */
[----:B------:R-:W-:Y:S01]  /*23c0*/  FMUL.FTZ R12, R70, UR5 ;  /* 0x00000005460c7c20 */ /* 0x000fe20008410000 */
[----:B------:R-:W-:Y:S01]  /*23d0*/  FMUL.FTZ R10, R71, UR5 ;  /* 0x00000005470a7c20 */ /* 0x000fe20008410000 */
[----:B------:R3:W4:Y:S01]  /*23e0*/  MUFU.TANH R75, R28 ;  /* 0x0000001c004b7308 */ /* 0x0007220000002400 */
[----:B------:R-:W-:Y:S01]  /*23f0*/  FMUL.FTZ R47, R47, UR5 ;  /* 0x000000052f2f7c20 */ /* 0x000fe20008410000 */
[----:B------:R-:W-:Y:S01]  /*2400*/  FMUL.FTZ R51, R51, UR5 ;  /* 0x0000000533337c20 */ /* 0x000fe20008410000 */
[----:B------:R-:W-:Y:S01]  /*2410*/  FMUL.FTZ R57, R57, UR5 ;  /* 0x0000000539397c20 */ /* 0x000fe20008410000 */
[----:B------:R-:W-:Y:S01]  /*2420*/  FMUL.FTZ R63, R63, UR5 ;  /* 0x000000053f3f7c20 */ /* 0x000fe20008410000 */
[----:B------:R-:W-:Y:S01]  /*2430*/  FMUL.FTZ R69, R69, UR5 ;  /* 0x0000000545457c20 */ /* 0x000fe20008410000 */
[----:B------:R-:W-:Y:S01]  /*2440*/  LOP3.LUT P1, RZ, R19, 0x80000, RZ, 0xc0, !PT ;  /* 0x0008000013ff7812 */ /* 0x000fe2000782c0ff */
[----:B------:R-:W-:Y:S01]  /*2450*/  FMUL.FTZ R29, R29, UR5 ;  /* 0x000000051d1d7c20 */ /* 0x000fe20008410000 */
[----:B------:R-:W-:Y:S01]  /*2460*/  IMAD R15, R72, -0x60, R16 ;  /* 0xffffffa0480f7824 */ /* 0x000fe200078e0210 */
[----:B------:R-:W0:Y:S01]  /*2470*/  MUFU.TANH R13, R13 ;  /* 0x0000000d000d7308 */ /* 0x000e220000002400 */
[----:B---3--:R-:W-:Y:S01]  /*2480*/  IMAD R28, R18, -0x2, R27 ;  /* 0xfffffffe121c7824 */ /* 0x008fe200078e021b */
[----:B------:R-:W-:Y:S01]  /*2490*/  ULDC UR50, c[0x0][0x9dc] ;  /* 0x0002770000327ab9 */ /* 0x000fe20000000800 */
[----:B------:R-:W-:Y:S01]  /*24a0*/  SYNCS.ARRIVE.TRANS64.RED.A1T0 RZ, [UR4], RZ ;  /* 0x000000ffffff79a7 */ /* 0x000fe20008100404 */
[----:B------:R-:W-:Y:S01]  /*24b0*/  FMUL.FTZ R55, R55, UR5 ;  /* 0x0000000537377c20 */ /* 0x000fe20008410000 */
[----:B------:R-:W-:Y:S01]  /*24c0*/  ULOP3.LUT UR4, URZ, UR50, URZ, 0x33, !UPT ;  /* 0x000000323f047292 */ /* 0x000fe2000f8e333f */
[----:B------:R-:W-:Y:S01]  /*24d0*/  FMUL.FTZ R59, R59, UR5 ;  /* 0x000000053b3b7c20 */ /* 0x000fe20008410000 */
[----:B------:R-:W-:Y:S01]  /*24e0*/  VIADD R15, R15, 0x60 ;  /* 0x000000600f0f7836 */ /* 0x000fe20000000000 */
[----:B------:R-:W3:Y:S01]  /*24f0*/  MUFU.TANH R0, R0 ;  /* 0x0000000000007308 */ /* 0x000ee20000002400 */
[----:B------:R-:W-:Y:S01]  /*2500*/  FMUL.FTZ R61, R61, UR5 ;  /* 0x000000053d3d7c20 */ /* 0x000fe20008410000 */
[----:B------:R-:W-:Y:S01]  /*2510*/  ULDC UR5, c[0x0][0x9e0] ;  /* 0x0002780000057ab9 */ /* 0x000fe20000000800 */
[----:B------:R-:W-:-:S05]  /*2520*/  VIADD R70, R28, 0xffffffff ;  /* 0xffffffff1c467836 */ /* 0x000fca0000000000 */
[----:B------:R-:W0:Y:S08]  /*2530*/  MUFU.TANH R3, R3 ;  /* 0x0000000300037308 */ /* 0x000e300000002400 */
        /* <DEDUP_REMOVED lines=39> */
[----:B------:R0:W1:Y:S08]  /*27b0*/  MUFU.TANH R76, R29 ;  /* 0x0000001d004c7308 */ /* 0x0000700000002400 */
[----:B------:R5:W1:Y:S01]  /*27c0*/  MUFU.TANH R38, R55 ;  /* 0x0000003700267308 */ /* 0x000a620000002400 */
[----:B0-----:R-:W-:-:S05]  /*27d0*/  IADD3 R29, R28, -R21, R16 ;  /* 0x800000151c1d7210 */ /* 0x001fca0007ffe010 */
[----:B------:R-:W-:Y:S02]  /*27e0*/  VIADD R66, R29, UR5 ;  /* 0x000000051d427c36 */ /* 0x000fe40008000000 */
[----:B------:R0:W1:Y:S01]  /*27f0*/  MUFU.TANH R78, R59 ;  /* 0x0000003b004e7308 */ /* 0x0000620000002400 */
[----:B-----5:R-:W-:-:S07]  /*2800*/  IMAD R55, R18, -0x2, R15 ;  /* 0xfffffffe12377824 */ /* 0x020fce00078e020f */
[----:B------:R5:W1:Y:S01]  /*2810*/  MUFU.TANH R35, R61 ;  /* 0x0000003d00237308 */ /* 0x000a620000002400 */
[----:B0-----:R-:W-:-:S04]  /*2820*/  VIADD R59, R29, UR4 ;  /* 0x000000041d3b7c36 */ /* 0x001fc80008000000 */
[----:B--2---:R-:W-:Y:S02]  /*2830*/  IMAD.IADD R28, R59, 0x1, R30 ;  /* 0x000000013b1c7824 */ /* 0x004fe400078e021e */
[----:B-----5:R-:W-:Y:S01]  /*2840*/  VIADD R61, R27, 0xffffffff ;  /* 0xffffffff1b3d7836 */ /* 0x020fe20000000000 */
[----:B------:R-:W-:Y:S01]  /*2850*/  VIADDMNMX R27, R30, R66, R55, PT ;  /* 0x000000421e1b7246 */ /* 0x000fe20003800137 */
[----:B---34-:R-:W-:Y:S06]  /*2860*/  @!P1 BRA `(.L_x_977) ;  /* 0x00000000005c9947 */ /* 0x018fec0003800000 */
[----:B------:R-:W-:Y:S01]  /*2870*/  IADD3 R15, R16, -R21, R30 ;  /* 0x80000015100f7210 */ /* 0x000fe20007ffe01e */
[----:B------:R-:W-:Y:S03]  /*2880*/  BSSY B0, `(.L_x_978) ;  /* 0x0000012000007945 */ /* 0x000fe60003800000 */
[----:B------:R-:W-:-:S13]  /*2890*/  ISETP.GT.AND P1, PT, R15, -0x1, PT ;  /* 0xffffffff0f00780c */ /* 0x000fda0003f24270 */
[----:B------:R-:W-:Y:S05]  /*28a0*/  @P1 BRA `(.L_x_979) ;  /* 0x0000000000241947 */ /* 0x000fea0003800000 */
[----:B------:R-:W-:Y:S01]  /*28b0*/  ULDC UR4, c[0x0][0x9e4] ;  /* 0x0002790000047ab9 */ /* 0x000fe20000000800 */
[----:B------:R-:W-:Y:S01]  /*28c0*/  LOP3.LUT R15, RZ, R15, RZ, 0x33, !PT ;  /* 0x0000000fff0f7212 */ /* 0x000fe200078e33ff */
[----:B------:R-:W-:-:S05]  /*28d0*/  IMAD.U32 R80, RZ, RZ, UR4 ;  /* 0x00000004ff507e24 */ /* 0x000fca000f8e00ff */
[----:B------:R-:W-:-:S13]  /*28e0*/  ISETP.NE.AND P1, PT, R80, 0x1, PT ;  /* 0x000000015000780c */ /* 0x000fda0003f25270 */
[----:B------:R-:W0:Y:S02]  /*28f0*/  @P1 LDC.64 R84, c[0x0][0x9e8] ;  /* 0x00027a00ff541b82 */ /* 0x000e240000000a00 */
[----:B0-----:R-:W-:-:S05]  /*2900*/  @P1 IMAD.HI.U32 R30, R15, R84, RZ ;  /* 0x000000540f1e1227 */ /* 0x001fca00078e00ff */
[----:B------:R-:W-:-:S04]  /*2910*/  @P1 SHF.R.U32.HI R15, RZ, R85, R30 ;  /* 0x00000055ff0f1219 */ /* 0x000fc8000001161e */
[----:B------:R-:W-:Y:S01]  /*2920*/  LOP3.LUT R15, RZ, R15, RZ, 0x33, !PT ;  /* 0x0000000fff0f7212 */ /* 0x000fe200078e33ff */
[----:B------:R-:W-:Y:S06]  /*2930*/  BRA `(.L_x_980) ;  /* 0x0000000000187947 */ /* 0x000fec0003800000 */
.L_x_979:
[----:B------:R-:W-:Y:S02]  /*2940*/  ULDC UR4, c[0x0][0x9e4] ;  /* 0x0002790000047ab9 */ /* 0x000fe40000000800 */
[----:B------:R-:W-:-:S05]  /*2950*/  IMAD.U32 R80, RZ, RZ, UR4 ;  /* 0x00000004ff507e24 */ /* 0x000fca000f8e00ff */
[----:B------:R-:W-:-:S13]  /*2960*/  ISETP.NE.AND P1, PT, R80, 0x1, PT ;  /* 0x000000015000780c */ /* 0x000fda0003f25270 */
[----:B------:R-:W0:Y:S02]  /*2970*/  @P1 LDC.64 R84, c[0x0][0x9e8] ;  /* 0x00027a00ff541b82 */ /* 0x000e240000000a00 */
[----:B0-----:R-:W-:-:S05]  /*2980*/  @P1 IMAD.HI.U32 R30, R15, R84, RZ ;  /* 0x000000540f1e1227 */ /* 0x001fca00078e00ff */
[----:B------:R-:W-:-:S07]  /*2990*/  @P1 SHF.R.U32.HI R15, RZ, R85, R30 ;  /* 0x00000055ff0f1219 */ /* 0x000fce000001161e */
.L_x_980:
[----:B------:R-:W-:Y:S05]  /*29a0*/  BSYNC B0 ;  /* 0x0000000000007941 */ /* 0x000fea0003800000 */
.L_x_978:
[----:B------:R-:W-:-:S05]  /*29b0*/  IMAD R15, R15, R80, R70 ;  /* 0x000000500f0f7224 */ /* 0x000fca00078e0246 */
[----:B------:R-:W-:Y:S02]  /*29c0*/  VIADDMNMX R27, R15, R80, R27, PT ;  /* 0x000000500f1b7246 */ /* 0x000fe4000380011b */
[----:B------:R-:W-:-:S07]  /*29d0*/  VIMNMX R28, R28, R15, !PT ;  /* 0x0000000f1c1c7248 */ /* 0x000fce0007fe0100 */
.L_x_977:
[C---:B------:R-:W-:Y:S01]  /*29e0*/  ISETP.GE.AND P6, PT, R61.reuse, 0x9, PT ;  /* 0x000000093d00780c */ /* 0x040fe20003fc6270 */
[----:B------:R-:W0:Y:S01]  /*29f0*/  SHFL.IDX PT, R26, R26, 0x1, 0x1c1f ;  /* 0x003c1f001a1a7f89 */ /* 0x000e2200000e0000 */
[----:B------:R-:W-:Y:S02]  /*2a00*/  ISETP.GE.AND P1, PT, R61, 0x2, PT ;  /* 0x000000023d00780c */ /* 0x000fe40003f26270 */
[C---:B------:R-:W-:Y:S02]  /*2a10*/  ISETP.GT.AND P2, PT, R28.reuse, 0x8, !P6 ;  /* 0x000000081c00780c */ /* 0x040fe40007744270 */
[----:B------:R-:W-:Y:S02]  /*2a20*/  ISETP.GT.AND P3, PT, R28, 0x1, !P1 ;  /* 0x000000011c00780c */ /* 0x000fe40004f64270 */
[----:B------:R-:W-:Y:S02]  /*2a30*/  ISETP.LT.OR P2, PT, R27, 0x9, P2 ;  /* 0x000000091b00780c */ /* 0x000fe40001741670 */
[----:B------:R-:W-:-:S02]  /*2a40*/  ISETP.GE.AND P4, PT, R61, 0xa, PT ;  /* 0x0000000a3d00780c */ /* 0x000fc40003f86270 */
[----:B------:R-:W-:Y:S02]  /*2a50*/  FSEL R89, R75, -INF , !P2 ;  /* 0xff8000004b597808 */ /* 0x000fe40005000000 */
[C---:B------:R-:W-:Y:S02]  /*2a60*/  ISETP.LT.OR P3, PT, R27.reuse, 0x2, P3 ;  /* 0x000000021b00780c */ /* 0x040fe40001f61670 */
[----:B------:R-:W-:Y:S02]  /*2a70*/  ISETP.GT.AND P2, PT, R28, 0x9, !P4 ;  /* 0x000000091c00780c */ /* 0x000fe40006744270 */
[----:B-1----:R-:W-:Y:S02]  /*2a80*/  FSEL R87, R74, -INF , !P3 ;  /* 0xff8000004a577808 */ /* 0x002fe40005800000 */
[----:B------:R-:W-:Y:S02]  /*2a90*/  ISETP.LT.OR P2, PT, R27, 0xa, P2 ;  /* 0x0000000a1b00780c */ /* 0x000fe40001741670 */
[----:B------:R-:W-:-:S02]  /*2aa0*/  ISETP.GE.AND P3, PT, R61, 0x11, PT ;  /* 0x000000113d00780c */ /* 0x000fc40003f66270 */
[----:B------:R-:W-:Y:S01]  /*2ab0*/  FSEL R91, R76, -INF , !P2 ;  /* 0xff8000004c5b7808 */ /* 0x000fe20005000000 */
[----:B0-----:R-:W-:Y:S01]  /*2ac0*/  IMAD.IADD R30, R59, 0x1, R26 ;  /* 0x000000013b1e7824 */ /* 0x001fe200078e021a */
[----:B------:R-:W-:Y:S02]  /*2ad0*/  ISETP.GT.AND P2, PT, R28, 0x10, !P3 ;  /* 0x000000101c00780c */ /* 0x000fe40005f44270 */
[----:B------:R-:W-:Y:S02]  /*2ae0*/  P2R R67, PR, RZ, 0x8 ;  /* 0x00000008ff437803 */ /* 0x000fe40000000000 */
[----:B------:R-:W-:Y:S02]  /*2af0*/  ISETP.LT.OR P2, PT, R27, 0x11, P2 ;  /* 0x000000111b00780c */ /* 0x000fe40001741670 */
[----:B------:R-:W-:Y:S02]  /*2b00*/  ISETP.GE.AND P3, PT, R61, 0x12, PT ;  /* 0x000000123d00780c */ /* 0x000fe40003f66270 */
[----:B------:R-:W-:-:S02]  /*2b10*/  FSEL R95, R32, -INF , !P2 ;  /* 0xff800000205f7808 */ /* 0x000fc40005000000 */
[C---:B------:R-:W-:Y:S02]  /*2b20*/  ISETP.GT.AND P2, PT, R28.reuse, 0x11, !P3 ;  /* 0x000000111c00780c */ /* 0x040fe40005f44270 */
[----:B------:R-:W-:Y:S02]  /*2b30*/  P2R R32, PR, RZ, 0x8 ;  /* 0x00000008ff207803 */ /* 0x000fe40000000000 */
[----:B------:R-:W-:Y:S02]  /*2b40*/  ISETP.LT.OR P2, PT, R27, 0x12, P2 ;  /* 0x000000121b00780c */ /* 0x000fe40001741670 */
[----:B------:R-:W-:Y:S02]  /*2b50*/  ISETP.GE.AND P3, PT, R61, 0x19, PT ;  /* 0x000000193d00780c */ /* 0x000fe40003f66270 */
[----:B------:R-:W-:Y:S02]  /*2b60*/  FSEL R97, R33, -INF , !P2 ;  /* 0xff80000021617808 */ /* 0x000fe40005000000 */
[----:B------:R-:W-:-:S02]  /*2b70*/  ISETP.GT.AND P2, PT, R28, 0x18, !P3 ;  /* 0x000000181c00780c */ /* 0x000fc40005f44270 */
[----:B------:R-:W-:Y:S02]  /*2b80*/  P2R R69, PR, RZ, 0x8 ;  /* 0x00000008ff457803 */ /* 0x000fe40000000000 */
[----:B------:R-:W-:Y:S02]  /*2b90*/  ISETP.LT.OR P2, PT, R27, 0x19, P2 ;  /* 0x000000191b00780c */ /* 0x000fe40001741670 */
[----:B------:R-:W-:Y:S02]  /*2ba0*/  ISETP.GE.AND P3, PT, R61, 0x1a, PT ;  /* 0x0000001a3d00780c */ /* 0x000fe40003f66270 */
[----:B------:R-:W-:Y:S02]  /*2bb0*/  FSEL R99, R36, -INF , !P2 ;  /* 0xff80000024637808 */ /* 0x000fe40005000000 */
[----:B------:R-:W-:Y:S02]  /*2bc0*/  ISETP.GT.AND P2, PT, R28, 0x19, !P3 ;  /* 0x000000191c00780c */ /* 0x000fe40005f44270 */
[----:B------:R-:W-:-:S02]  /*2bd0*/  P2R R36, PR, RZ, 0x8 ;  /* 0x00000008ff247803 */ /* 0x000fc40000000000 */
[----:B------:R-:W-:Y:S02]  /*2be0*/  ISETP.LT.OR P2, PT, R27, 0x1a, P2 ;  /* 0x0000001a1b00780c */ /* 0x000fe40001741670 */
[----:B------:R-:W-:Y:S02]  /*2bf0*/  ISETP.GE.AND P3, PT, R61, 0x21, PT ;  /* 0x000000213d00780c */ /* 0x000fe40003f66270 */
[----:B------:R-:W-:Y:S02]  /*2c00*/  FSEL R101, R37, -INF , !P2 ;  /* 0xff80000025657808 */ /* 0x000fe40005000000 */
[----:B------:R-:W-:Y:S02]  /*2c10*/  ISETP.GT.AND P2, PT, R28, 0x20, !P3 ;  /* 0x000000201c00780c */ /* 0x000fe40005f44270 */
[----:B------:R-:W-:Y:S02]  /*2c20*/  P2R R71, PR, RZ, 0x8 ;  /* 0x00000008ff477803 */ /* 0x000fe40000000000 */
[----:B------:R-:W-:-:S02]  /*2c30*/  ISETP.LT.OR P2, PT, R27, 0x21, P2 ;  /* 0x000000211b00780c */ /* 0x000fc40001741670 */
[----:B------:R-:W-:Y:S02]  /*2c40*/  ISETP.GE.AND P3, PT, R61, 0x22, PT ;  /* 0x000000223d00780c */ /* 0x000fe40003f66270 */
[----:B------:R-:W-:Y:S02]  /*2c50*/  FSEL R103, R40, -INF , !P2 ;  /* 0xff80000028677808 */ /* 0x000fe40005000000 */
[----:B------:R-:W-:Y:S02]  /*2c60*/  ISETP.GT.AND P2, PT, R28, 0x21, !P3 ;  /* 0x000000211c00780c */ /* 0x000fe40005f44270 */
[----:B------:R-:W-:Y:S02]  /*2c70*/  P2R R40, PR, RZ, 0x8 ;  /* 0x00000008ff287803 */ /* 0x000fe40000000000 */
[----:B------:R-:W-:Y:S02]  /*2c80*/  ISETP.LT.OR P2, PT, R27, 0x22, P2 ;  /* 0x000000221b00780c */ /* 0x000fe40001741670 */
[----:B------:R-:W-:-:S02]  /*2c90*/  ISETP.GE.AND P3, PT, R61, 0x29, PT ;  /* 0x000000293d00780c */ /* 0x000fc40003f66270 */
[----:B------:R-:W-:Y:S02]  /*2ca0*/  FSEL R105, R41, -INF , !P2 ;  /* 0xff80000029697808 */ /* 0x000fe40005000000 */
        /* <DEDUP_REMOVED lines=53> */
[----:B------:R-:W-:Y:S02]  /*3000*/  P2R R63, PR, RZ, 0x10 ;  /* 0x00000010ff3f7803 */ /* 0x000fe40000000000 */
[----:B------:R-:W-:Y:S02]  /*3010*/  FSEL R33, R64, -INF , !P2 ;  /* 0xff80000040217808 */ /* 0x000fe40005000000 */
[----:B------:R-:W-:-:S04]  /*3020*/  ISETP.GE.AND P2, PT, R61, 0x52, PT ;  /* 0x000000523d00780c */ /* 0x000fc80003f46270 */
[----:B------:R-:W-:-:S04]  /*3030*/  ISETP.GT.AND P3, PT, R28, 0x51, !P2 ;  /* 0x000000511c00780c */ /* 0x000fc80005764270 */
[----:B------:R-:W-:-:S04]  /*3040*/  ISETP.LT.OR P3, PT, R27, 0x52, P3 ;  /* 0x000000521b00780c */ /* 0x000fc80001f61670 */
[----:B------:R-:W-:Y:S02]  /*3050*/  FSEL R15, R65, -INF , !P3 ;  /* 0xff800000410f7808 */ /* 0x000fe40005800000 */
[----:B------:R-:W-:-:S04]  /*3060*/  ISETP.GE.AND P3, PT, R61, 0x59, PT ;  /* 0x000000593d00780c */ /* 0x000fc80003f66270 */
[----:B------:R-:W-:-:S04]  /*3070*/  ISETP.GT.AND P4, PT, R28, 0x58, !P3 ;  /* 0x000000581c00780c */ /* 0x000fc80005f84270 */
[----:B------:R-:W-:-:S04]  /*3080*/  ISETP.LT.OR P4, PT, R27, 0x59, P4 ;  /* 0x000000591b00780c */ /* 0x000fc80002781670 */
[----:B------:R-:W-:Y:S02]  /*3090*/  FSEL R29, R68, -INF , !P4 ;  /* 0xff800000441d7808 */ /* 0x000fe40006000000 */
[----:B------:R-:W-:-:S04]  /*30a0*/  ISETP.GE.AND P4, PT, R61, 0x1, PT ;  /* 0x000000013d00780c */ /* 0x000fc80003f86270 */
[----:B------:R-:W-:-:S04]  /*30b0*/  ISETP.GT.AND P5, PT, R28, RZ, !P4 ;  /* 0x000000ff1c00720c */ /* 0x000fc800067a4270 */
[----:B------:R-:W-:-:S04]  /*30c0*/  ISETP.LT.OR P5, PT, R27, 0x1, P5 ;  /* 0x000000011b00780c */ /* 0x000fc80002fa1670 */
[----:B------:R-:W-:Y:S02]  /*30d0*/  FSEL R85, R13, -INF , !P5 ;  /* 0xff8000000d557808 */ /* 0x000fe40006800000 */
[----:B------:R-:W-:-:S04]  /*30e0*/  ISETP.GE.AND P5, PT, R61, 0x5a, PT ;  /* 0x0000005a3d00780c */ /* 0x000fc80003fa6270 */
[----:B------:R-:W-:Y:S02]  /*30f0*/  P2R R64, PR, RZ, 0x20 ;  /* 0x00000020ff407803 */ /* 0x000fe40000000000 */
[----:B------:R-:W-:Y:S02]  /*3100*/  ISETP.GT.AND P5, PT, R28, 0x59, !P5 ;  /* 0x000000591c00780c */ /* 0x000fe40006fa4270 */
[----:B------:R-:W-:Y:S02]  /*3110*/  VIADDMNMX R28, R26, R66, R55, PT ;  /* 0x000000421a1c7246 */ /* 0x000fe40003800137 */
[----:B------:R-:W-:-:S04]  /*3120*/  ISETP.LT.OR P5, PT, R27, 0x5a, P5 ;  /* 0x0000005a1b00780c */ /* 0x000fc80002fa1670 */
[----:B------:R-:W-:Y:S02]  /*3130*/  FSEL R31, R31, -INF , !P5 ;  /* 0xff8000001f1f7808 */ /* 0x000fe40006800000 */
[----:B------:R-:W-:-:S13]  /*3140*/  LOP3.LUT P5, RZ, R19, 0x80000, RZ, 0xc0, !PT ;  /* 0x0008000013ff7812 */ /* 0x000fda00078ac0ff */
[----:B------:R-:W-:Y:S05]  /*3150*/  @!P5 BRA `(.L_x_981) ;  /* 0x00000000005cd947 */ /* 0x000fea0003800000 */
        /* <DEDUP_REMOVED lines=13> */
.L_x_983:
[----:B------:R-:W-:Y:S02]  /*3230*/  ULDC UR4, c[0x0][0x9e4] ;  /* 0x0002790000047ab9 */ /* 0x000fe40000000800 */
[----:B------:R-:W-:-:S05]  /*3240*/  IMAD.U32 R27, RZ, RZ, UR4 ;  /* 0x00000004ff1b7e24 */ /* 0x000fca000f8e00ff */
[----:B------:R-:W-:-:S13]  /*3250*/  ISETP.NE.AND P5, PT, R27, 0x1, PT ;  /* 0x000000011b00780c */ /* 0x000fda0003fa5270 */
[----:B------:R-:W0:Y:S02]  /*3260*/  @P5 LDC.64 R52, c[0x0][0x9e8] ;  /* 0x00027a00ff345b82 */ /* 0x000e240000000a00 */
[----:B0-----:R-:W-:-:S05]  /*3270*/  @P5 IMAD.HI.U32 R26, R13, R52, RZ ;  /* 0x000000340d1a5227 */ /* 0x001fca00078e00ff */
[----:B------:R-:W-:-:S07]  /*3280*/  @P5 SHF.R.U32.HI R13, RZ, R53, R26 ;  /* 0x00000035ff0d5219 */ /* 0x000fce000001161a */
.L_x_984:
[----:B------:R-:W-:Y:S05]  /*3290*/  BSYNC B0 ;  /* 0x0000000000007941 */ /* 0x000fea0003800000 */
.L_x_982:
[----:B------:R-:W-:-:S05]  /*32a0*/  IMAD R13, R13, R27, R70 ;  /* 0x0000001b0d0d7224 */ /* 0x000fca00078e0246 */
[----:B------:R-:W-:Y:S02]  /*32b0*/  VIADDMNMX R28, R13, R27, R28, PT ;  /* 0x0000001b0d1c7246 */ /* 0x000fe4000380011c */
[----:B------:R-:W-:-:S07]  /*32c0*/  VIMNMX R30, R30, R13, !PT ;  /* 0x0000000d1e1e7248 */ /* 0x000fce0007fe0100 */
.L_x_981:
[----:B------:R-:W-:Y:S01]  /*32d0*/  ISETP.GT.AND P1, PT, R30, 0x1, !P1 ;  /* 0x000000011e00780c */ /* 0x000fe20004f24270 */
[----:B------:R-:W-:Y:S01]  /*32e0*/  ULDC UR4, c[0x0][0x988] ;  /* 0x0002620000047ab9 */ /* 0x000fe20000000800 */
[----:B------:R-:W-:Y:S02]  /*32f0*/  FMNMX.FTZ R13, R85, R87, !PT ;  /* 0x00000057550d7209 */ /* 0x000fe40007810000 */
[----:B------:R-:W-:Y:S02]  /*3300*/  ISETP.LT.OR P1, PT, R28, 0x2, P1 ;  /* 0x000000021c00780c */ /* 0x000fe40000f21670 */
[----:B------:R-:W-:Y:S02]  /*3310*/  ISETP.GT.AND P6, PT, R30, 0x8, !P6 ;  /* 0x000000081e00780c */ /* 0x000fe400077c4270 */
[----:B------:R-:W-:Y:S02]  /*3320*/  FSEL R59, R3, -INF , !P1 ;  /* 0xff800000033b7808 */ /* 0x000fe40004800000 */
[----:B------:R-:W-:-:S02]  /*3330*/  ISETP.NE.AND P1, PT, R63, RZ, PT ;  /* 0x000000ff3f00720c */ /* 0x000fc40003f25270 */
[----:B------:R-:W-:Y:S02]  /*3340*/  FMNMX.FTZ R13, R89, R13, !PT ;  /* 0x0000000d590d7209 */ /* 0x000fe40007810000 */
[----:B------:R-:W-:Y:S02]  /*3350*/  ISETP.GT.AND P1, PT, R30, 0x9, !P1 ;  /* 0x000000091e00780c */ /* 0x000fe40004f24270 */
[C---:B------:R-:W-:Y:S02]  /*3360*/  ISETP.LT.OR P6, PT, R28.reuse, 0x9, P6 ;  /* 0x000000091c00780c */ /* 0x040fe400037c1670 */
[----:B------:R-:W-:Y:S02]  /*3370*/  ISETP.LT.OR P1, PT, R28, 0xa, P1 ;  /* 0x0000000a1c00780c */ /* 0x000fe40000f21670 */
[----:B------:R-:W-:Y:S02]  /*3380*/  FMNMX.FTZ R13, R91, R13, !PT ;  /* 0x0000000d5b0d7209 */ /* 0x000fe40007810000 */
[----:B------:R-:W-:-:S02]  /*3390*/  FSEL R63, R11, -INF , !P1 ;  /* 0xff8000000b3f7808 */ /* 0x000fc40004800000 */
[----:B------:R-:W-:Y:S02]  /*33a0*/  ISETP.NE.AND P1, PT, R67, RZ, PT ;  /* 0x000000ff4300720c */ /* 0x000fe40003f25270 */
[----:B------:R-:W-:Y:S02]  /*33b0*/  FSEL R61, R9, -INF , !P6 ;  /* 0xff800000093d7808 */ /* 0x000fe40007000000 */
[----:B------:R-:W-:Y:S02]  /*33c0*/  ISETP.GT.AND P1, PT, R30, 0x10, !P1 ;  /* 0x000000101e00780c */ /* 0x000fe40004f24270 */
[----:B------:R-:W-:Y:S02]  /*33d0*/  ISETP.NE.AND P6, PT, R69, RZ, PT ;  /* 0x000000ff4500720c */ /* 0x000fe40003fc5270 */
[----:B------:R-:W-:Y:S02]  /*33e0*/  ISETP.LT.OR P1, PT, R28, 0x11, P1 ;  /* 0x000000111c00780c */ /* 0x000fe40000f21670 */
[----:B------:R-:W-:-:S02]  /*33f0*/  FMNMX.FTZ R13, R95, R13, !PT ;  /* 0x0000000d5f0d7209 */ /* 0x000fc40007810000 */
[----:B------:R-:W-:Y:S02]  /*3400*/  FSEL R65, R14, -INF , !P1 ;  /* 0xff8000000e417808 */ /* 0x000fe40004800000 */
[----:B------:R-:W-:Y:S02]  /*3410*/  ISETP.NE.AND P1, PT, R32, RZ, PT ;  /* 0x000000ff2000720c */ /* 0x000fe40003f25270 */
[----:B------:R-:W-:Y:S02]  /*3420*/  FMNMX.FTZ R13, R97, R13, !PT ;  /* 0x0000000d610d7209 */ /* 0x000fe40007810000 */
[----:B------:R-:W-:Y:S02]  /*3430*/  ISETP.GT.AND P1, PT, R30, 0x11, !P1 ;  /* 0x000000111e00780c */ /* 0x000fe40004f24270 */
[----:B------:R-:W-:Y:S02]  /*3440*/  ISETP.NE.AND P5, PT, R36, RZ, PT ;  /* 0x000000ff2400720c */ /* 0x000fe40003fa5270 */
[----:B------:R-:W-:-:S02]  /*3450*/  ISETP.LT.OR P1, PT, R28, 0x12, P1 ;  /* 0x000000121c00780c */ /* 0x000fc40000f21670 */
[----:B------:R-:W-:Y:S02]  /*3460*/  FMNMX.FTZ R13, R99, R13, !PT ;  /* 0x0000000d630d7209 */ /* 0x000fe40007810000 */
[----:B------:R-:W-:Y:S02]  /*3470*/  FSEL R67, R20, -INF , !P1 ;  /* 0xff80000014437808 */ /* 0x000fe40004800000 */
[----:B------:R-:W-:Y:S02]  /*3480*/  ISETP.GT.AND P1, PT, R30, 0x18, !P6 ;  /* 0x000000181e00780c */ /* 0x000fe40007724270 */
[----:B------:R-:W-:Y:S02]  /*3490*/  FMNMX.FTZ R13, R101, R13, !PT ;  /* 0x0000000d650d7209 */ /* 0x000fe40007810000 */
[----:B------:R-:W-:Y:S02]  /*34a0*/  ISETP.LT.OR P1, PT, R28, 0x19, P1 ;  /* 0x000000191c00780c */ /* 0x000fe40000f21670 */
[----:B------:R-:W-:-:S02]  /*34b0*/  FMNMX.FTZ R13, R103, R13, !PT ;  /* 0x0000000d670d7209 */ /* 0x000fc40007810000 */
[----:B------:R-:W-:Y:S02]  /*34c0*/  FSEL R53, R24, -INF , !P1 ;  /* 0xff80000018357808 */ /* 0x000fe40004800000 */
[----:B------:R-:W-:Y:S02]  /*34d0*/  ISETP.GT.AND P1, PT, R30, 0x19, !P5 ;  /* 0x000000191e00780c */ /* 0x000fe40006f24270 */
[----:B------:R-:W-:Y:S02]  /*34e0*/  FMNMX.FTZ R13, R105, R13, !PT ;  /* 0x0000000d690d7209 */ /* 0x000fe40007810000 */
[----:B------:R-:W-:Y:S02]  /*34f0*/  ISETP.LT.OR P1, PT, R28, 0x1a, P1 ;  /* 0x0000001a1c00780c */ /* 0x000fe40000f21670 */
[----:B------:R-:W-:Y:S02]  /*3500*/  FMNMX.FTZ R14, R107, R13, !PT ;  /* 0x0000000d6b0e7209 */ /* 0x000fe40007810000 */
[----:B------:R-:W-:-:S02]  /*3510*/  FSEL R69, R25, -INF , !P1 ;  /* 0xff80000019457808 */ /* 0x000fc40004800000 */
[----:B------:R-:W-:Y:S02]  /*3520*/  ISETP.NE.AND P1, PT, R71, RZ, PT ;  /* 0x000000ff4700720c */ /* 0x000fe40003f25270 */
[----:B------:R-:W-:Y:S02]  /*3530*/  FMNMX.FTZ R14, R57, R14, !PT ;  /* 0x0000000e390e7209 */ /* 0x000fe40007810000 */
[----:B------:R-:W-:Y:S02]  /*3540*/  ISETP.GT.AND P1, PT, R30, 0x20, !P1 ;  /* 0x000000201e00780c */ /* 0x000fe40004f24270 */
[----:B------:R-:W-:Y:S02]  /*3550*/  FMNMX.FTZ R14, R51, R14, !PT ;  /* 0x0000000e330e7209 */ /* 0x000fe40007810000 */
[----:B------:R-:W-:Y:S02]  /*3560*/  ISETP.LT.OR P1, PT, R28, 0x21, P1 ;  /* 0x000000211c00780c */ /* 0x000fe40000f21670 */
[----:B------:R-:W-:-:S02]  /*3570*/  FMNMX.FTZ R14, R49, R14, !PT ;  /* 0x0000000e310e7209 */ /* 0x000fc40007810000 */
[----:B------:R-:W-:Y:S02]  /*3580*/  FSEL R71, R42, -INF , !P1 ;  /* 0xff8000002a477808 */ /* 0x000fe40004800000 */
[----:B------:R-:W-:Y:S02]  /*3590*/  ISETP.NE.AND P1, PT, R40, RZ, PT ;  /* 0x000000ff2800720c */ /* 0x000fe40003f25270 */
[----:B------:R-:W-:Y:S02]  /*35a0*/  FMNMX.FTZ R14, R47, R14, !PT ;  /* 0x0000000e2f0e7209 */ /* 0x000fe40007810000 */
[----:B------:R-:W-:Y:S02]  /*35b0*/  ISETP.GT.AND P1, PT, R30, 0x21, !P1 ;  /* 0x000000211e00780c */ /* 0x000fe40004f24270 */
[----:B------:R-:W-:Y:S02]  /*35c0*/  FMNMX.FTZ R14, R45, R14, !PT ;  /* 0x0000000e2d0e7209 */ /* 0x000fe40007810000 */
[----:B------:R-:W-:-:S02]  /*35d0*/  ISETP.LT.OR P1, PT, R28, 0x22, P1 ;  /* 0x000000221c00780c */ /* 0x000fc40000f21670 */
[----:B------:R-:W-:Y:S02]  /*35e0*/  ISETP.NE.AND P5, PT, R75, RZ, PT ;  /* 0x000000ff4b00720c */ /* 0x000fe40003fa5270 */
[----:B------:R-:W-:Y:S02]  /*35f0*/  FSEL R75, R43, -INF , !P1 ;  /* 0xff8000002b4b7808 */ /* 0x000fe40004800000 */
[----:B------:R-:W-:Y:S02]  /*3600*/  ISETP.NE.AND P1, PT, R74, RZ, PT ;  /* 0x000000ff4a00720c */ /* 0x000fe40003f25270 */
[----:B------:R-:W-:Y:S02]  /*3610*/  FMNMX.FTZ R14, R41, R14, !PT ;  /* 0x0000000e290e7209 */ /* 0x000fe40007810000 */
[----:B------:R-:W-:Y:S02]  /*3620*/  ISETP.GT.AND P1, PT, R30, 0x28, !P1 ;  /* 0x000000281e00780c */ /* 0x000fe40004f24270 */
[----:B------:R-:W-:-:S02]  /*3630*/  FMNMX.FTZ R14, R39, R14, !PT ;  /* 0x0000000e270e7209 */ /* 0x000fc40007810000 */
[----:B------:R-:W-:Y:S02]  /*3640*/  ISETP.LT.OR P1, PT, R28, 0x29, P1 ;  /* 0x000000291c00780c */ /* 0x000fe40000f21670 */
[----:B------:R-:W-:Y:S02]  /*3650*/  FMNMX.FTZ R14, R37, R14, !PT ;  /* 0x0000000e250e7209 */ /* 0x000fe40007810000 */
[----:B------:R-:W-:Y:S02]  /*3660*/  FSEL R77, R46, -INF , !P1 ;  /* 0xff8000002e4d7808 */ /* 0x000fe40004800000 */
[----:B------:R-:W-:Y:S02]  /*3670*/  ISETP.NE.AND P1, PT, R44, RZ, PT ;  /* 0x000000ff2c00720c */ /* 0x000fe40003f25270 */
[----:B------:R-:W-:Y:S02]  /*3680*/  FMNMX.FTZ R14, R35, R14, !PT ;  /* 0x0000000e230e7209 */ /* 0x000fe40007810000 */
[----:B------:R-:W-:-:S02]  /*3690*/  ISETP.GT.AND P1, PT, R30, 0x29, !P1 ;  /* 0x000000291e00780c */ /* 0x000fc40004f24270 */
[----:B------:R-:W-:Y:S02]  /*36a0*/  FMNMX.FTZ R14, R33, R14, !PT ;  /* 0x0000000e210e7209 */ /* 0x000fe40007810000 */
[----:B------:R-:W-:Y:S02]  /*36b0*/  ISETP.LT.OR P1, PT, R28, 0x2a, P1 ;  /* 0x0000002a1c00780c */ /* 0x000fe40000f21670 */
[----:B------:R-:W-:Y:S02]  /*36c0*/  FMNMX.FTZ R14, R15, R14, !PT ;  /* 0x0000000e0f0e7209 */ /* 0x000fe40007810000 */
[----:B------:R-:W-:Y:S02]  /*36d0*/  FSEL R79, R79, -INF , !P1 ;  /* 0xff8000004f4f7808 */ /* 0x000fe40004800000 */
[----:B------:R-:W-:Y:S02]  /*36e0*/  FMNMX.FTZ R14, R29, R14, !PT ;  /* 0x0000000e1d0e7209 */ /* 0x000fe40007810000 */
[----:B------:R-:W-:-:S02]  /*36f0*/  ISETP.NE.AND P1, PT, R76, RZ, PT ;  /* 0x000000ff4c00720c */ /* 0x000fc40003f25270 */
[----:B------:R-:W-:Y:S01]  /*3700*/  FMNMX.FTZ R20, R31, R14, !PT ;  /* 0x0000000e1f147209 */ /* 0x000fe20007810000 */
[----:B------:R-:W-:Y:S01]  /*3710*/  IMAD.U32 R14, RZ, RZ, UR4 ;  /* 0x00000004ff0e7e24 */ /* 0x000fe2000f8e00ff */
[C---:B------:R-:W-:Y:S02]  /*3720*/  ISETP.GT.AND P1, PT, R30.reuse, 0x30, !P1 ;  /* 0x000000301e00780c */ /* 0x040fe40004f24270 */
[----:B------:R-:W-:Y:S01]  /*3730*/  ISETP.GT.AND P4, PT, R30, RZ, !P4 ;  /* 0x000000ff1e00720c */ /* 0x000fe20006784270 */
[----:B------:R-:W0:Y:S01]  /*3740*/  SHFL.BFLY PT, R13, R20, 0x2, 0x1f ;  /* 0x0c401f00140d7f89 */ /* 0x000e2200000e0000 */
[C---:B------:R-:W-:Y:S02]  /*3750*/  ISETP.LT.OR P1, PT, R28.reuse, 0x31, P1 ;  /* 0x000000311c00780c */ /* 0x040fe40000f21670 */
[----:B------:R-:W-:Y:S02]  /*3760*/  ISETP.LT.OR P4, PT, R28, 0x1, P4 ;  /* 0x000000011c00780c */ /* 0x000fe40002781670 */
[----:B------:R-:W-:-:S02]  /*3770*/  FSEL R81, R50, -INF , !P1 ;  /* 0xff80000032517808 */ /* 0x000fc40004800000 */
[----:B------:R-:W-:Y:S01]  /*3780*/  ISETP.NE.AND P1, PT, R48, RZ, PT ;  /* 0x000000ff3000720c */ /* 0x000fe20003f25270 */
[----:B------:R-:W-:Y:S01]  /*3790*/  IMAD.MOV.U32 R48, RZ, RZ, R17 ;  /* 0x000000ffff307224 */ /* 0x000fe200078e0011 */
[----:B------:R-:W-:Y:S02]  /*37a0*/  FSEL R0, R0, -INF , !P4 ;  /* 0xff80000000007808 */ /* 0x000fe40006000000 */
[----:B------:R-:W-:Y:S02]  /*37b0*/  ISETP.GT.AND P1, PT, R30, 0x31, !P1 ;  /* 0x000000311e00780c */ /* 0x000fe40004f24270 */
[----:B------:R-:W-:Y:S02]  /*37c0*/  ISETP.NE.AND P6, PT, R56, RZ, PT ;  /* 0x000000ff3800720c */ /* 0x000fe40003fc5270 */
[----:B------:R-:W-:Y:S02]  /*37d0*/  ISETP.LT.OR P1, PT, R28, 0x32, P1 ;  /* 0x000000321c00780c */ /* 0x000fe40000f21670 */
[----:B------:R-:W-:-:S02]  /*37e0*/  ISETP.GT.AND P2, PT, R30, 0x51, !P2 ;  /* 0x000000511e00780c */ /* 0x000fc40005744270 */
[----:B------:R-:W-:Y:S02]  /*37f0*/  FSEL R55, R34, -INF , !P1 ;  /* 0xff80000022377808 */ /* 0x000fe40004800000 */
[----:B------:R-:W-:Y:S02]  /*3800*/  ISETP.NE.AND P1, PT, R80, RZ, PT ;  /* 0x000000ff5000720c */ /* 0x000fe40003f25270 */
[C---:B------:R-:W-:Y:S02]  /*3810*/  ISETP.GT.AND P3, PT, R30.reuse, 0x58, !P3 ;  /* 0x000000581e00780c */ /* 0x040fe40005f64270 */
[----:B------:R-:W-:Y:S02]  /*3820*/  ISETP.GT.AND P1, PT, R30, 0x38, !P1 ;  /* 0x000000381e00780c */ /* 0x000fe40004f24270 */
[----:B0-----:R-:W-:Y:S02]  /*3830*/  FMNMX.FTZ R24, R20, R13, !PT ;  /* 0x0000000d14187209 */ /* 0x001fe40007810000 */
[----:B------:R-:W-:-:S02]  /*3840*/  FMNMX.FTZ R20, R0, R59, !PT ;  /* 0x0000003b00147209 */ /* 0x000fc40007810000 */
[----:B------:R-:W-:Y:S01]  /*3850*/  ISETP.LT.OR P1, PT, R28, 0x39, P1 ;  /* 0x000000391c00780c */ /* 0x000fe20000f21670 */
[----:B------:R-:W0:Y:S01]  /*3860*/  SHFL.BFLY PT, R13, R24, 0x1, 0x1f ;  /* 0x0c201f00180d7f89 */ /* 0x000e2200000e0000 */
        /* <DEDUP_REMOVED lines=9> */
[----:B------:R-:W-:Y:S02]  /*3900*/  ISETP.NE.AND P1, PT, R84, RZ, PT ;  /* 0x000000ff5400720c */ /* 0x000fe40003f25270 */
[----:B------:R-:W-:-:S02]  /*3910*/  FMNMX.FTZ R20, R53, R20, !PT ;  /* 0x0000001435147209 */ /* 0x000fc40007810000 */
[----:B------:R-:W-:Y:S02]  /*3920*/  ISETP.GT.AND P1, PT, R30, 0x40, !P1 ;  /* 0x000000401e00780c */ /* 0x000fe40004f24270 */
[----:B------:R-:W-:Y:S02]  /*3930*/  FMNMX.FTZ R20, R69, R20, !PT ;  /* 0x0000001445147209 */ /* 0x000fe40007810000 */
[----:B------:R-:W-:Y:S02]  /*3940*/  ISETP.LT.OR P1, PT, R28, 0x41, P1 ;  /* 0x000000411c00780c */ /* 0x000fe40000f21670 */
[----:B------:R-:W-:Y:S02]  /*3950*/  FMNMX.FTZ R20, R71, R20, !PT ;  /* 0x0000001447147209 */ /* 0x000fe40007810000 */
[----:B------:R-:W-:Y:S02]  /*3960*/  FSEL R11, R58, -INF , !P1 ;  /* 0xff8000003a0b7808 */ /* 0x000fe40004800000 */
[----:B------:R-:W-:-:S02]  /*3970*/  ISETP.GT.AND P1, PT, R30, 0x41, !P6 ;  /* 0x000000411e00780c */ /* 0x000fc40007724270 */
[----:B------:R-:W-:Y:S02]  /*3980*/  FMNMX.FTZ R20, R75, R20, !PT ;  /* 0x000000144b147209 */ /* 0x000fe40007810000 */
[----:B------:R-:W-:Y:S02]  /*3990*/  ISETP.LT.OR P1, PT, R28, 0x42, P1 ;  /* 0x000000421c00780c */ /* 0x000fe40000f21670 */
[----:B------:R-:W-:Y:S02]  /*39a0*/  FMNMX.FTZ R20, R77, R20, !PT ;  /* 0x000000144d147209 */ /* 0x000fe40007810000 */
[----:B------:R-:W-:Y:S02]  /*39b0*/  FSEL R9, R78, -INF , !P1 ;  /* 0xff8000004e097808 */ /* 0x000fe40004800000 */
[----:B------:R-:W-:Y:S02]  /*39c0*/  FMNMX.FTZ R20, R79, R20, !PT ;  /* 0x000000144f147209 */ /* 0x000fe40007810000 */
[----:B------:R-:W-:-:S02]  /*39d0*/  ISETP.GT.AND P1, PT, R30, 0x48, !P5 ;  /* 0x000000481e00780c */ /* 0x000fc40006f24270 */
[----:B0-----:R-:W-:Y:S02]  /*39e0*/  FMNMX.FTZ R13, R24, R13, !PT ;  /* 0x0000000d180d7209 */ /* 0x001fe40007810000 */
[----:B------:R-:W-:Y:S02]  /*39f0*/  FMNMX.FTZ R20, R81, R20, !PT ;  /* 0x0000001451147209 */ /* 0x000fe40007810000 */
[----:B------:R-:W-:Y:S01]  /*3a00*/  ISETP.LT.OR P1, PT, R28, 0x49, P1 ;  /* 0x000000491c00780c */ /* 0x000fe20000f21670 */
[----:B------:R-:W-:Y:S01]  /*3a10*/  FMUL.FTZ R26, R13, R14 ;  /* 0x0000000e0d1a7220 */ /* 0x000fe20000410000 */
[----:B------:R-:W-:Y:S02]  /*3a20*/  FMNMX.FTZ R20, R55, R20, !PT ;  /* 0x0000001437147209 */ /* 0x000fe40007810000 */
[----:B------:R-:W-:Y:S02]  /*3a30*/  FSEL R3, R62, -INF , !P1 ;  /* 0xff8000003e037808 */ /* 0x000fe40004800000 */
[----:B------:R-:W-:-:S02]  /*3a40*/  FSETP.NEU.FTZ.AND P1, PT, R13, -INF , PT ;  /* 0xff8000000d00780b */ /* 0x000fc40003f3d000 */
[----:B------:R-:W-:Y:S02]  /*3a50*/  ISETP.NE.AND P5, PT, R60, RZ, PT ;  /* 0x000000ff3c00720c */ /* 0x000fe40003fa5270 */
[----:B------:R-:W-:Y:S02]  /*3a60*/  FMNMX.FTZ R20, R43, R20, !PT ;  /* 0x000000142b147209 */ /* 0x000fe40007810000 */
[----:B------:R-:W-:Y:S02]  /*3a70*/  FSEL R26, R26, RZ, P1 ;  /* 0x000000ff1a1a7208 */ /* 0x000fe40000800000 */
[----:B------:R-:W-:Y:S02]  /*3a80*/  ISETP.GT.AND P1, PT, R30, 0x49, !P5 ;  /* 0x000000491e00780c */ /* 0x000fe40006f24270 */
[----:B------:R-:W-:Y:S01]  /*3a90*/  FMNMX.FTZ R20, R25, R20, !PT ;  /* 0x0000001419147209 */ /* 0x000fe20007810000 */
[-CC-:B------:R-:W-:Y:S01]  /*3aa0*/  FFMA.FTZ R156, R85, R14.reuse, -R26.reuse ;  /* 0x0000000e559c7223 */ /* 0x180fe2000001081a */
[----:B------:R-:W-:Y:S01]  /*3ab0*/  ISETP.LT.OR P1, PT, R28, 0x4a, P1 ;  /* 0x0000004a1c00780c */ /* 0x000fe20000f21670 */
[-CC-:B------:R-:W-:Y:S01]  /*3ac0*/  FFMA.FTZ R27, R87, R14.reuse, -R26.reuse ;  /* 0x0000000e571b7223 */ /* 0x180fe2000001081a */
[----:B------:R-:W-:Y:S01]  /*3ad0*/  ISETP.NE.AND P6, PT, R86, RZ, PT ;  /* 0x000000ff5600720c */ /* 0x000fe20003fc5270 */
[--C-:B------:R-:W-:Y:S01]  /*3ae0*/  FFMA.FTZ R158, R89, R14, -R26.reuse ;  /* 0x0000000e599e7223 */ /* 0x100fe2000001081a */
[----:B------:R-:W-:Y:S01]  /*3af0*/  FMNMX.FTZ R20, R11, R20, !PT ;  /* 0x000000140b147209 */ /* 0x000fe20007810000 */
[-CC-:B------:R-:W-:Y:S01]  /*3b00*/  FFMA.FTZ R24, R91, R14.reuse, -R26.reuse ;  /* 0x0000000e5b187223 */ /* 0x180fe2000001081a */
[----:B------:R-:W-:Y:S01]  /*3b10*/  FSEL R83, R83, -INF , !P1 ;  /* 0xff80000053537808 */ /* 0x000fe20004800000 */
[--C-:B------:R-:W-:Y:S01]  /*3b20*/  FFMA.FTZ R36, R99, R14, -R26.reuse ;  /* 0x0000000e63247223 */ /* 0x100fe2000001081a */
[----:B------:R-:W-:Y:S01]  /*3b30*/  ISETP.GT.AND P1, PT, R30, 0x50, !P6 ;  /* 0x000000501e00780c */ /* 0x000fe20007724270 */
[----:B------:R0:W-:Y:S01]  /*3b40*/  MUFU.EX2 R93, R24 ;  /* 0x00000018005d7308 */ /* 0x0001e20000000800 */
[----:B------:R-:W-:Y:S01]  /*3b50*/  FMNMX.FTZ R20, R9, R20, !PT ;  /* 0x0000001409147209 */ /* 0x000fe20007810000 */
[-CC-:B------:R-:W-:Y:S01]  /*3b60*/  FFMA.FTZ R32, R95, R14.reuse, -R26.reuse ;  /* 0x0000000e5f207223 */ /* 0x180fe2000001081a */
[----:B------:R-:W-:Y:S01]  /*3b70*/  ISETP.LT.OR P1, PT, R28, 0x51, P1 ;  /* 0x000000511c00780c */ /* 0x000fe20000f21670 */
[--C-:B------:R-:W-:Y:S01]  /*3b80*/  FFMA.FTZ R34, R97, R14, -R26.reuse ;  /* 0x0000000e61227223 */ /* 0x100fe2000001081a */
[----:B------:R-:W-:Y:S01]  /*3b90*/  FMNMX.FTZ R20, R3, R20, !PT ;  /* 0x0000001403147209 */ /* 0x000fe20007810000 */
[-CC-:B------:R-:W-:Y:S01]  /*3ba0*/  FFMA.FTZ R51, R51, R14.reuse, -R26.reuse ;  /* 0x0000000e33337223 */ /* 0x180fe2000001081a */
[----:B------:R-:W-:Y:S01]  /*3bb0*/  ISETP.NE.AND P5, PT, R64, RZ, PT ;  /* 0x000000ff4000720c */ /* 0x000fe20003fa5270 */
[----:B------:R-:W-:Y:S01]  /*3bc0*/  MUFU.EX2 R156, R156 ;  /* 0x0000009c009c7308 */ /* 0x000fe20000000800 */
[----:B------:R-:W-:Y:S01]  /*3bd0*/  ISETP.LT.OR P2, PT, R28, 0x52, P2 ;  /* 0x000000521c00780c */ /* 0x000fe20001741670 */
[-CC-:B0-----:R-:W-:Y:S01]  /*3be0*/  FFMA.FTZ R24, R101, R14.reuse, -R26.reuse ;  /* 0x0000000e65187223 */ /* 0x181fe2000001081a */
[----:B------:R-:W-:Y:S01]  /*3bf0*/  FSEL R85, R8, -INF , !P1 ;  /* 0xff80000008557808 */ /* 0x000fe20004800000 */
[--C-:B------:R-:W-:Y:S01]  /*3c00*/  FFMA.FTZ R8, R107, R14, -R26.reuse ;  /* 0x0000000e6b087223 */ /* 0x100fe2000001081a */
[----:B------:R-:W-:Y:S01]  /*3c10*/  FMNMX.FTZ R20, R83, R20, !PT ;  /* 0x0000001453147209 */ /* 0x000fe20007810000 */
[-CC-:B------:R-:W-:Y:S01]  /*3c20*/  FFMA.FTZ R49, R49, R14.reuse, -R26.reuse ;  /* 0x0000000e31317223 */ /* 0x180fe2000001081a */
[----:B------:R-:W-:Y:S01]  /*3c30*/  ISETP.GT.AND P4, PT, R30, 0x59, !P5 ;  /* 0x000000591e00780c */ /* 0x000fe20006f84270 */
[----:B------:R-:W0:Y:S01]  /*3c40*/  MUFU.EX2 R27, R27 ;  /* 0x0000001b001b7308 */ /* 0x000e220000000800 */
[----:B------:R-:W-:Y:S01]  /*3c50*/  ISETP.LT.OR P3, PT, R28, 0x59, P3 ;  /* 0x000000591c00780c */ /* 0x000fe20001f61670 */
[-CC-:B------:R-:W-:Y:S01]  /*3c60*/  FFMA.FTZ R30, R103, R14.reuse, -R26.reuse ;  /* 0x0000000e671e7223 */ /* 0x180fe2000001081a */
[----:B------:R-:W-:Y:S01]  /*3c70*/  FSEL R87, R2, -INF , !P2 ;  /* 0xff80000002577808 */ /* 0x000fe20005000000 */
[--C-:B------:R-:W-:Y:S01]  /*3c80*/  FFMA.FTZ R2, R105, R14, -R26.reuse ;  /* 0x0000000e69027223 */ /* 0x100fe2000001081a */
[----:B------:R-:W-:Y:S01]  /*3c90*/  FMNMX.FTZ R20, R85, R20, !PT ;  /* 0x0000001455147209 */ /* 0x000fe20007810000 */
[-CC-:B------:R-:W-:Y:S01]  /*3ca0*/  FFMA.FTZ R47, R47, R14.reuse, -R26.reuse ;  /* 0x0000000e2f2f7223 */ /* 0x180fe2000001081a */
[----:B------:R-:W-:Y:S01]  /*3cb0*/  ISETP.LT.OR P4, PT, R28, 0x5a, P4 ;  /* 0x0000005a1c00780c */ /* 0x000fe20002781670 */
[----:B------:R-:W-:Y:S01]  /*3cc0*/  MUFU.EX2 R99, R2 ;  /* 0x0000000200637308 */ /* 0x000fe20000000800 */
[----:B------:R-:W-:Y:S01]  /*3cd0*/  FSEL R89, R12, -INF , !P3 ;  /* 0xff8000000c597808 */ /* 0x000fe20005800000 */
[--C-:B------:R-:W-:Y:S01]  /*3ce0*/  FFMA.FTZ R45, R45, R14, -R26.reuse ;  /* 0x0000000e2d2d7223 */ /* 0x100fe2000001081a */
[----:B------:R-:W-:Y:S01]  /*3cf0*/  FMNMX.FTZ R20, R87, R20, !PT ;  /* 0x0000001457147209 */ /* 0x000fe20007810000 */
[-CC-:B------:R-:W-:Y:S01]  /*3d00*/  FFMA.FTZ R41, R41, R14.reuse, -R26.reuse ;  /* 0x0000000e29297223 */ /* 0x180fe2000001081a */
[----:B------:R-:W-:Y:S01]  /*3d10*/  FSEL R91, R10, -INF , !P4 ;  /* 0xff8000000a5b7808 */ /* 0x000fe20006000000 */
[--C-:B------:R-:W-:Y:S01]  /*3d20*/  FFMA.FTZ R10, R57, R14, -R26.reuse ;  /* 0x0000000e390a7223 */ /* 0x100fe2000001081a */
[----:B------:R-:W-:Y:S01]  /*3d30*/  FMNMX.FTZ R20, R89, R20, !PT ;  /* 0x0000001459147209 */ /* 0x000fe20007810000 */
[----:B------:R-:W1:Y:S01]  /*3d40*/  MUFU.EX2 R158, R158 ;  /* 0x0000009e009e7308 */ /* 0x000e620000000800 */
[-CC-:B------:R-:W-:Y:S01]  /*3d50*/  FFMA.FTZ R39, R39, R14.reuse, -R26.reuse ;  /* 0x0000000e27277223 */ /* 0x180fe2000001081a */
[--C-:B------:R-:W-:Y:S01]  /*3d60*/  FFMA.FTZ R37, R37, R14, -R26.reuse ;  /* 0x0000000e25257223 */ /* 0x100fe2000001081a */
[----:B------:R-:W-:Y:S01]  /*3d70*/  FMNMX.FTZ R20, R91, R20, !PT ;  /* 0x000000145b147209 */ /* 0x000fe20007810000 */
[-CC-:B------:R-:W-:Y:S01]  /*3d80*/  FFMA.FTZ R35, R35, R14.reuse, -R26.reuse ;  /* 0x0000000e23237223 */ /* 0x180fe2000001081a */
[-CC-:B------:R-:W-:Y:S01]  /*3d90*/  FFMA.FTZ R33, R33, R14.reuse, -R26.reuse ;  /* 0x0000000e21217223 */ /* 0x180fe2000001081a */
[-CC-:B------:R-:W-:Y:S01]  /*3da0*/  FFMA.FTZ R29, R29, R14.reuse, -R26.reuse ;  /* 0x0000000e1d1d7223 */ /* 0x180fe2000001081a */
[----:B------:R-:W-:Y:S01]  /*3db0*/  ISETP.NE.AND P5, PT, R168, 0x1, PT ;  /* 0x00000001a800780c */ /* 0x000fe20003fa5270 */
[----:B------:R-:W2:Y:S01]  /*3dc0*/  SHFL.BFLY PT, R57, R20, 0x2, 0x1f ;  /* 0x0c401f0014397f89 */ /* 0x000ea200000e0000 */
[----:B------:R3:W-:Y:S08]  /*3dd0*/  MUFU.EX2 R101, R10 ;  /* 0x0000000a00657308 */ /* 0x0007f00000000800 */
[----:B------:R-:W4:Y:S01]  /*3de0*/  MUFU.EX2 R32, R32 ;  /* 0x0000002000207308 */ /* 0x000f220000000800 */
[-CC-:B---3--:R-:W-:Y:S01]  /*3df0*/  FFMA.FTZ R10, R15, R14.reuse, -R26.reuse ;  /* 0x0000000e0f0a7223 */ /* 0x188fe2000001081a */
[----:B------:R-:W-:Y:S01]  /*3e00*/  FFMA.FTZ R26, R31, R14, -R26 ;  /* 0x0000000e1f1a7223 */ /* 0x000fe2000001081a */
[----:B0-----:R-:W-:Y:S01]  /*3e10*/  FADD.FTZ R31, R156, R27 ;  /* 0x0000001b9c1f7221 */ /* 0x001fe20000010000 */
[----:B------:R-:W0:Y:S01]  /*3e20*/  @P5 LDC R46, c[0x0][0x44c] ;  /* 0x00011300ff2e5b82 */ /* 0x000e220000000800 */
[----:B------:R-:W-:-:S02]  /*3e30*/  F2FP.F16.F32.PACK_AB R156, R27, R156 ;  /* 0x0000009c1b9c723e */ /* 0x000fc400000000ff */
[----:B-1----:R-:W-:Y:S01]  /*3e40*/  FADD.FTZ R40, R158, R31 ;  /* 0x0000001f9e287221 */ /* 0x002fe20000010000 */
[----:B------:R-:W1:Y:S01]  /*3e50*/  MUFU.EX2 R95, R34 ;  /* 0x00000022005f7308 */ /* 0x000e620000000800 */
[C---:B------:R-:W-:Y:S02]  /*3e60*/  F2FP.F16.F32.PACK_AB R158, R93.reuse, R158 ;  /* 0x0000009e5d9e723e */ /* 0x040fe400000000ff */
[----:B------:R-:W-:Y:S01]  /*3e70*/  FADD.FTZ R31, R93, R40 ;  /* 0x000000285d1f7221 */ /* 0x000fe20000010000 */
[----:B------:R-:W3:Y:S01]  /*3e80*/  @P5 LDC R50, c[0x0][0x450] ;  /* 0x00011400ff325b82 */ /* 0x000ee20000000800 */
[----:B--2---:R-:W-:-:S03]  /*3e90*/  FMNMX.FTZ R57, R20, R57, !PT ;  /* 0x0000003914397209 */ /* 0x004fc60007810000 */
[----:B------:R-:W-:Y:S01]  /*3ea0*/  MUFU.EX2 R36, R36 ;  /* 0x0000002400247308 */ /* 0x000fe20000000800 */
[----:B----4-:R-:W-:Y:S01]  /*3eb0*/  FADD.FTZ R42, R32, R31 ;  /* 0x0000001f202a7221 */ /* 0x010fe20000010000 */
[----:B------:R-:W2:Y:S06]  /*3ec0*/  SHFL.BFLY PT, R2, R57, 0x1, 0x1f ;  /* 0x0c201f0039027f89 */ /* 0x000eac00000e0000 */
[----:B------:R-:W4:Y:S01]  /*3ed0*/  MUFU.EX2 R97, R24 ;  /* 0x0000001800617308 */ /* 0x000f220000000800 */
[----:B-1----:R-:W-:-:S07]  /*3ee0*/  F2FP.F16.F32.PACK_AB R152, R95, R32 ;  /* 0x000000205f98723e */ /* 0x002fce00000000ff */
[----:B------:R-:W1:Y:S08]  /*3ef0*/  MUFU.EX2 R30, R30 ;  /* 0x0000001e001e7308 */ /* 0x000e700000000800 */
[----:B------:R5:W-:Y:S01]  /*3f00*/  MUFU.EX2 R142, R35 ;  /* 0x00000023008e7308 */ /* 0x000be20000000800 */
[----:B----4-:R-:W-:Y:S02]  /*3f10*/  F2FP.F16.F32.PACK_AB R154, R97, R36 ;  /* 0x00000024619a723e */ /* 0x010fe400000000ff */
[----:B--2---:R-:W-:-:S04]  /*3f20*/  FMNMX.FTZ R15, R57, R2, !PT ;  /* 0x00000002390f7209 */ /* 0x004fc80007810000 */
[C---:B------:R-:W-:Y:S01]  /*3f30*/  FSETP.NEU.FTZ.AND P1, PT, R15.reuse, -INF , PT ;  /* 0xff8000000f00780b */ /* 0x040fe20003f3d000 */
[----:B------:R-:W-:Y:S01]  /*3f40*/  FMUL.FTZ R2, R15, R14 ;  /* 0x0000000e0f027220 */ /* 0x000fe20000410000 */
[----:B-----5:R-:W-:Y:S01]  /*3f50*/  FADD.FTZ R35, R95, R42 ;  /* 0x0000002a5f237221 */ /* 0x020fe20000010000 */
[----:B------:R-:W-:Y:S01]  /*3f60*/  MUFU.EX2 R8, R8 ;  /* 0x0000000800087308 */ /* 0x000fe20000000800 */
[----:B-1----:R-:W-:Y:S02]  /*3f70*/  F2FP.F16.F32.PACK_AB R148, R99, R30 ;  /* 0x0000001e6394723e */ /* 0x002fe400000000ff */
[----:B------:R-:W-:Y:S01]  /*3f80*/  FSEL R2, R2, RZ, P1 ;  /* 0x000000ff02027208 */ /* 0x000fe20000800000 */
[----:B------:R-:W-:-:S04]  /*3f90*/  FADD.FTZ R44, R36, R35 ;  /* 0x00000023242c7221 */ /* 0x000fc80000010000 */
        /* <DEDUP_REMOVED lines=10> */
[-C--:B------:R-:W-:Y:S01]  /*4040*/  FFMA.FTZ R75, R75, R14.reuse, -R2 ;  /* 0x0000000e4b4b7223 */ /* 0x080fe20000010802 */
[----:B------:R-:W-:Y:S01]  /*4050*/  FADD.FTZ R35, R97, R44 ;  /* 0x0000002c61237221 */ /* 0x000fe20000010000 */
[-CC-:B------:R-:W-:Y:S01]  /*4060*/  FFMA.FTZ R77, R77, R14.reuse, -R2.reuse ;  /* 0x0000000e4d4d7223 */ /* 0x180fe20000010802 */
[-CC-:B------:R-:W-:Y:S01]  /*4070*/  FFMA.FTZ R25, R25, R14.reuse, -R2.reuse ;  /* 0x0000000e19197223 */ /* 0x180fe20000010802 */
[----:B------:R-:W1:Y:S01]  /*4080*/  MUFU.EX2 R59, R59 ;  /* 0x0000003b003b7308 */ /* 0x000e620000000800 */
[----:B------:R-:W-:Y:S01]  /*4090*/  FADD.FTZ R44, R30, R35 ;  /* 0x000000231e2c7221 */ /* 0x000fe20000010000 */
[-CC-:B------:R-:W-:Y:S01]  /*40a0*/  FFMA.FTZ R79, R79, R14.reuse, -R2.reuse ;  /* 0x0000000e4f4f7223 */ /* 0x180fe20000010802 */
[----:B------:R-:W-:Y:S01]  /*40b0*/  FFMA.FTZ R81, R81, R14, -R2 ;  /* 0x0000000e51517223 */ /* 0x000fe20000010802 */
[----:B0-----:R-:W-:-:S04]  /*40c0*/  @P5 IMAD.HI.U32 R35, R17, R46, RZ ;  /* 0x0000002e11235227 */ /* 0x001fc800078e00ff */
[-CC-:B------:R-:W-:Y:S01]  /*40d0*/  FFMA.FTZ R55, R55, R14.reuse, -R2.reuse ;  /* 0x0000000e37377223 */ /* 0x180fe20000010802 */
[-CC-:B------:R-:W-:Y:S01]  /*40e0*/  FFMA.FTZ R43, R43, R14.reuse, -R2.reuse ;  /* 0x0000000e2b2b7223 */ /* 0x180fe20000010802 */
[-CC-:B------:R-:W-:Y:S01]  /*40f0*/  FFMA.FTZ R9, R9, R14.reuse, -R2.reuse ;  /* 0x0000000e09097223 */ /* 0x180fe20000010802 */
[----:B------:R-:W0:Y:S01]  /*4100*/  MUFU.EX2 R61, R61 ;  /* 0x0000003d003d7308 */ /* 0x000e220000000800 */
[-CC-:B------:R-:W-:Y:S01]  /*4110*/  FFMA.FTZ R11, R11, R14.reuse, -R2.reuse ;  /* 0x0000000e0b0b7223 */ /* 0x180fe20000010802 */
[-CC-:B------:R-:W-:Y:S01]  /*4120*/  FFMA.FTZ R3, R3, R14.reuse, -R2.reuse ;  /* 0x0000000e03037223 */ /* 0x180fe20000010802 */
[-CC-:B------:R-:W-:Y:S01]  /*4130*/  FFMA.FTZ R83, R83, R14.reuse, -R2.reuse ;  /* 0x0000000e53537223 */ /* 0x180fe20000010802 */
[-CC-:B------:R-:W-:Y:S01]  /*4140*/  FFMA.FTZ R85, R85, R14.reuse, -R2.reuse ;  /* 0x0000000e55557223 */ /* 0x180fe20000010802 */
[-CC-:B------:R-:W-:Y:S01]  /*4150*/  FFMA.FTZ R87, R87, R14.reuse, -R2.reuse ;  /* 0x0000000e57577223 */ /* 0x180fe20000010802 */
[-CC-:B------:R-:W-:Y:S01]  /*4160*/  FFMA.FTZ R89, R89, R14.reuse, -R2.reuse ;  /* 0x0000000e59597223 */ /* 0x180fe20000010802 */
[----:B------:R-:W-:Y:S01]  /*4170*/  FFMA.FTZ R91, R91, R14, -R2 ;  /* 0x0000000e5b5b7223 */ /* 0x000fe20000010802 */
[----:B------:R-:W2:Y:S01]  /*4180*/  MUFU.EX2 R12, R63 ;  /* 0x0000003f000c7308 */ /* 0x000ea20000000800 */
[----:B-1----:R-:W-:Y:S01]  /*4190*/  FADD.FTZ R40, R0, R59 ;  /* 0x0000003b00287221 */ /* 0x002fe20000010000 */
[----:B------:R-:W-:-:S02]  /*41a0*/  F2FP.F16.F32.PACK_AB R150, R101, R8 ;  /* 0x000000086596723e */ /* 0x000fc400000000ff */
[----:B---3--:R-:W-:Y:S02]  /*41b0*/  @P5 SHF.R.U32.HI R48, RZ, R50, R35 ;  /* 0x00000032ff305219 */ /* 0x008fe40000011623 */
[----:B------:R-:W-:Y:S02]  /*41c0*/  LOP3.LUT P5, RZ, R19, 0x80000, RZ, 0xc0, !PT ;  /* 0x0008000013ff7812 */ /* 0x000fe400078ac0ff */
[----:B------:R-:W1:Y:S01]  /*41d0*/  MUFU.EX2 R65, R65 ;  /* 0x0000004100417308 */ /* 0x000e620000000800 */
[----:B0-----:R-:W-:Y:S01]  /*41e0*/  FADD.FTZ R31, R61, R40 ;  /* 0x000000283d1f7221 */ /* 0x001fe20000010000 */
[----:B------:R-:W-:Y:S01]  /*41f0*/  F2FP.F16.F32.PACK_AB R157, R59, R0 ;  /* 0x000000003b9d723e */ /* 0x000fe200000000ff */
[----:B------:R-:W-:-:S05]  /*4200*/  IMAD.IADD R73, R73, 0x1, R48 ;  /* 0x0000000149497824 */ /* 0x000fca00078e0230 */
[----:B------:R-:W0:Y:S01]  /*4210*/  MUFU.EX2 R20, R67 ;  /* 0x0000004300147308 */ /* 0x000e220000000800 */
[C---:B--2---:R-:W-:Y:S01]  /*4220*/  FADD.FTZ R42, R12.reuse, R31 ;  /* 0x0000001f0c2a7221 */ /* 0x044fe20000010000 */
[----:B------:R-:W-:Y:S01]  /*4230*/  F2FP.F16.F32.PACK_AB R159, R12, R61 ;  /* 0x0000003d0c9f723e */ /* 0x000fe200000000ff */
[----:B------:R-:W-:-:S05]  /*4240*/  VIADD R12, R72, 0xfffffffe ;  /* 0xfffffffe480c7836 */ /* 0x000fca0000000000 */
[----:B------:R-:W-:Y:S01]  /*4250*/  MUFU.EX2 R53, R53 ;  /* 0x0000003500357308 */ /* 0x000fe20000000800 */
[----:B-1----:R-:W-:-:S07]  /*4260*/  FADD.FTZ R31, R65, R42 ;  /* 0x0000002a411f7221 */ /* 0x002fce0000010000 */
[----:B------:R-:W1:Y:S01]  /*4270*/  MUFU.EX2 R24, R69 ;  /* 0x0000004500187308 */ /* 0x000e620000000800 */
[C---:B0-----:R-:W-:Y:S01]  /*4280*/  FADD.FTZ R42, R20.reuse, R31 ;  /* 0x0000001f142a7221 */ /* 0x041fe20000010000 */
[----:B------:R-:W-:Y:S01]  /*4290*/  FADD.FTZ R31, R99, R44 ;  /* 0x0000002c631f7221 */ /* 0x000fe20000010000 */
[----:B------:R-:W-:-:S03]  /*42a0*/  F2FP.F16.F32.PACK_AB R153, R20, R65 ;  /* 0x000000411499723e */ /* 0x000fc600000000ff */
[----:B------:R-:W-:Y:S02]  /*42b0*/  FADD.FTZ R46, R8, R31 ;  /* 0x0000001f082e7221 */ /* 0x000fe40000010000 */
[----:B------:R-:W-:Y:S02]  /*42c0*/  MUFU.EX2 R71, R71 ;  /* 0x0000004700477308 */ /* 0x000fe40000000800 */
[----:B------:R-:W-:-:S06]  /*42d0*/  FADD.FTZ R46, R101, R46 ;  /* 0x0000002e652e7221 */ /* 0x000fcc0000010000 */
[----:B------:R-:W0:Y:S01]  /*42e0*/  MUFU.EX2 R51, R51 ;  /* 0x0000003300337308 */ /* 0x000e220000000800 */
[----:B-1----:R-:W-:-:S07]  /*42f0*/  F2FP.F16.F32.PACK_AB R155, R24, R53 ;  /* 0x00000035189b723e */ /* 0x002fce00000000ff */
[----:B------:R-:W1:Y:S08]  /*4300*/  MUFU.EX2 R28, R75 ;  /* 0x0000004b001c7308 */ /* 0x000e700000000800 */
[----:B------:R-:W2:Y:S01]  /*4310*/  MUFU.EX2 R144, R49 ;  /* 0x0000003100907308 */ /* 0x000ea20000000800 */
[----:B0-----:R-:W-:-:S07]  /*4320*/  FADD.FTZ R31, R51, R46 ;  /* 0x0000002e331f7221 */ /* 0x001fce0000010000 */
[----:B------:R-:W-:Y:S01]  /*4330*/  MUFU.EX2 R77, R77 ;  /* 0x0000004d004d7308 */ /* 0x000fe20000000800 */
[----:B-1----:R-:W-:-:S07]  /*4340*/  F2FP.F16.F32.PACK_AB R149, R28, R71 ;  /* 0x000000471c95723e */ /* 0x002fce00000000ff */
[----:B------:R0:W-:Y:S01]  /*4350*/  MUFU.EX2 R40, R25 ;  /* 0x0000001900287308 */ /* 0x0001e20000000800 */
[C---:B--2---:R-:W-:Y:S01]  /*4360*/  FADD.FTZ R46, R144.reuse, R31 ;  /* 0x0000001f902e7221 */ /* 0x044fe20000010000 */
[----:B------:R-:W-:-:S06]  /*4370*/  F2FP.F16.F32.PACK_AB R144, R144, R51 ;  /* 0x000000339090723e */ /* 0x000fcc00000000ff */
[----:B------:R-:W1:Y:S01]  /*4380*/  MUFU.EX2 R47, R47 ;  /* 0x0000002f002f7308 */ /* 0x000e620000000800 */
[----:B0-----:R-:W-:-:S04]  /*4390*/  FADD.FTZ R25, R53, R42 ;  /* 0x0000002a35197221 */ /* 0x001fc80000010000 */
[----:B------:R-:W-:-:S03]  /*43a0*/  FADD.FTZ R44, R24, R25 ;  /* 0x00000019182c7221 */ /* 0x000fc60000010000 */
[----:B------:R-:W0:Y:S01]  /*43b0*/  MUFU.EX2 R34, R79 ;  /* 0x0000004f00227308 */ /* 0x000e220000000800 */
[----:B------:R-:W-:-:S04]  /*43c0*/  FADD.FTZ R25, R71, R44 ;  /* 0x0000002c47197221 */ /* 0x000fc80000010000 */
[----:B------:R-:W-:-:S03]  /*43d0*/  FADD.FTZ R44, R28, R25 ;  /* 0x000000191c2c7221 */ /* 0x000fc60000010000 */
[----:B------:R-:W2:Y:S01]  /*43e0*/  MUFU.EX2 R146, R45 ;  /* 0x0000002d00927308 */ /* 0x000ea20000000800 */
[----:B-1----:R-:W-:-:S07]  /*43f0*/  FADD.FTZ R25, R47, R46 ;  /* 0x0000002e2f197221 */ /* 0x002fce0000010000 */
[----:B------:R-:W-:Y:S01]  /*4400*/  MUFU.EX2 R81, R81 ;  /* 0x0000005100517308 */ /* 0x000fe20000000800 */
[----:B0-----:R-:W-:-:S07]  /*4410*/  F2FP.F16.F32.PACK_AB R151, R34, R77 ;  /* 0x0000004d2297723e */ /* 0x001fce00000000ff */
[----:B------:R-:W0:Y:S01]  /*4420*/  MUFU.EX2 R41, R41 ;  /* 0x0000002900297308 */ /* 0x000e220000000800 */
[C---:B--2---:R-:W-:Y:S01]  /*4430*/  FADD.FTZ R46, R146.reuse, R25 ;  /* 0x00000019922e7221 */ /* 0x044fe20000010000 */
[----:B------:R-:W-:-:S06]  /*4440*/  F2FP.F16.F32.PACK_AB R146, R146, R47 ;  /* 0x0000002f9292723e */ /* 0x000fcc00000000ff */
[----:B------:R-:W1:Y:S08]  /*4450*/  MUFU.EX2 R38, R55 ;  /* 0x0000003700267308 */ /* 0x000e700000000800 */
[----:B------:R-:W2:Y:S01]  /*4460*/  MUFU.EX2 R140, R39 ;  /* 0x00000027008c7308 */ /* 0x000ea20000000800 */
[----:B0-----:R-:W-:-:S07]  /*4470*/  FADD.FTZ R25, R41, R46 ;  /* 0x0000002e29197221 */ /* 0x001fce0000010000 */
[----:B------:R-:W0:Y:S01]  /*4480*/  MUFU.EX2 R43, R43 ;  /* 0x0000002b002b7308 */ /* 0x000e220000000800 */
[----:B-1----:R-:W-:-:S07]  /*4490*/  F2FP.F16.F32.PACK_AB R145, R38, R81 ;  /* 0x000000512691723e */ /* 0x002fce00000000ff */
[----:B------:R1:W-:Y:S01]  /*44a0*/  MUFU.EX2 R42, R9 ;  /* 0x00000009002a7308 */ /* 0x0003e20000000800 */
[C---:B--2---:R-:W-:Y:S01]  /*44b0*/  FADD.FTZ R46, R140.reuse, R25 ;  /* 0x000000198c2e7221 */ /* 0x044fe20000010000 */
[----:B------:R-:W-:-:S06]  /*44c0*/  F2FP.F16.F32.PACK_AB R140, R140, R41 ;  /* 0x000000298c8c723e */ /* 0x000fcc00000000ff */
[----:B------:R-:W2:Y:S01]  /*44d0*/  MUFU.EX2 R37, R37 ;  /* 0x0000002500257308 */ /* 0x000ea20000000800 */
[----:B-1----:R-:W-:Y:S01]  /*44e0*/  FADD.FTZ R9, R77, R44 ;  /* 0x0000002c4d097221 */ /* 0x002fe20000010000 */
[----:B0-----:R-:W-:-:S03]  /*44f0*/  F2FP.F16.F32.PACK_AB R147, R40, R43 ;  /* 0x0000002b2893723e */ /* 0x001fc600000000ff */
[----:B------:R-:W-:-:S03]  /*4500*/  FADD.FTZ R44, R34, R9 ;  /* 0x00000009222c7221 */ /* 0x000fc60000010000 */
[----:B------:R-:W0:Y:S01]  /*4510*/  MUFU.EX2 R11, R11 ;  /* 0x0000000b000b7308 */ /* 0x000e220000000800 */
[----:B------:R-:W-:-:S04]  /*4520*/  FADD.FTZ R9, R81, R44 ;  /* 0x0000002c51097221 */ /* 0x000fc80000010000 */
[----:B------:R-:W-:-:S03]  /*4530*/  FADD.FTZ R44, R38, R9 ;  /* 0x00000009262c7221 */ /* 0x000fc60000010000 */
[----:B------:R-:W1:Y:S01]  /*4540*/  MUFU.EX2 R33, R33 ;  /* 0x0000002100217308 */ /* 0x000e620000000800 */
[----:B------:R-:W-:Y:S01]  /*4550*/  FADD.FTZ R9, R43, R44 ;  /* 0x0000002c2b097221 */ /* 0x000fe20000010000 */
[----:B--2---:R-:W-:-:S03]  /*4560*/  FADD.FTZ R25, R37, R46 ;  /* 0x0000002e25197221 */ /* 0x004fc60000010000 */
[----:B------:R-:W-:Y:S01]  /*4570*/  FADD.FTZ R32, R40, R9 ;  /* 0x0000000928207221 */ /* 0x000fe20000010000 */
[C---:B------:R-:W-:Y:S01]  /*4580*/  FADD.FTZ R36, R142.reuse, R25 ;  /* 0x000000198e247221 */ /* 0x040fe20000010000 */
[----:B------:R-:W-:Y:S01]  /*4590*/  F2FP.F16.F32.PACK_AB R142, R142, R37 ;  /* 0x000000258e8e723e */ /* 0x000fe200000000ff */
[----:B------:R-:W2:Y:S01]  /*45a0*/  MUFU.EX2 R10, R10 ;  /* 0x0000000a000a7308 */ /* 0x000ea20000000800 */
[----:B0-----:R-:W-:Y:S01]  /*45b0*/  FADD.FTZ R9, R11, R32 ;  /* 0x000000200b097221 */ /* 0x001fe20000010000 */
[----:B------:R-:W-:-:S03]  /*45c0*/  F2FP.F16.F32.PACK_AB R141, R42, R11 ;  /* 0x0000000b2a8d723e */ /* 0x000fc600000000ff */
[----:B------:R-:W-:-:S03]  /*45d0*/  FADD.FTZ R8, R42, R9 ;  /* 0x000000092a087221 */ /* 0x000fc60000010000 */
[----:B------:R-:W0:Y:S01]  /*45e0*/  MUFU.EX2 R3, R3 ;  /* 0x0000000300037308 */ /* 0x000e220000000800 */
[----:B-1----:R-:W-:-:S07]  /*45f0*/  FADD.FTZ R25, R33, R36 ;  /* 0x0000002421197221 */ /* 0x002fce0000010000 */
[----:B------:R-:W1:Y:S01]  /*4600*/  MUFU.EX2 R29, R29 ;  /* 0x0000001d001d7308 */ /* 0x000e620000000800 */
[C---:B--2---:R-:W-:Y:S01]  /*4610*/  FADD.FTZ R32, R10.reuse, R25 ;  /* 0x000000190a207221 */ /* 0x044fe20000010000 */
[----:B------:R-:W-:-:S06]  /*4620*/  F2FP.F16.F32.PACK_AB R136, R10, R33 ;  /* 0x000000210a88723e */ /* 0x000fcc00000000ff */
[----:B------:R-:W2:Y:S01]  /*4630*/  MUFU.EX2 R2, R83 ;  /* 0x0000005300027308 */ /* 0x000ea20000000800 */
[----:B0-----:R-:W-:-:S07]  /*4640*/  FADD.FTZ R9, R3, R8 ;  /* 0x0000000803097221 */ /* 0x001fce0000010000 */
        /* <DEDUP_REMOVED lines=8> */
[C---:B-1----:R-:W-:Y:S01]  /*46d0*/  FADD.FTZ R0, R30.reuse, R9 ;  /* 0x000000091e007221 */ /* 0x042fe20000010000 */
[----:B------:R-:W-:-:S06]  /*46e0*/  F2FP.F16.F32.PACK_AB R137, R30, R85 ;  /* 0x000000551e89723e */ /* 0x000fcc00000000ff */
[----:B------:R-:W1:Y:S01]  /*46f0*/  MUFU.EX2 R10, R91 ;  /* 0x0000005b000a7308 */ /* 0x000e620000000800 */
[----:B--2---:R-:W-:Y:S01]  /*4700*/  FADD.FTZ R9, R89, R0 ;  /* 0x0000000059097221 */ /* 0x004fe20000010000 */
[----:B------:R-:W-:Y:S02]  /*4710*/  VIADD R0, R73, UR5 ;  /* 0x0000000549007c36 */ /* 0x000fe40008000000 */
[C---:B0-----:R-:W-:Y:S01]  /*4720*/  FADD.FTZ R8, R26.reuse, R25 ;  /* 0x000000191a087221 */ /* 0x041fe20000010000 */
[----:B------:R-:W-:Y:S01]  /*4730*/  F2FP.F16.F32.PACK_AB R138, R26, R29 ;  /* 0x0000001d1a8a723e */ /* 0x000fe200000000ff */
[C---:B-1----:R-:W-:Y:S01]  /*4740*/  FADD.FTZ R3, R10.reuse, R9 ;  /* 0x000000090a037221 */ /* 0x042fe20000010000 */
[----:B------:R-:W-:Y:S01]  /*4750*/  F2FP.F16.F32.PACK_AB R139, R10, R89 ;  /* 0x000000590a8b723e */ /* 0x000fe200000000ff */
[----:B------:R-:W-:Y:S06]  /*4760*/  @!P5 BRA `(.L_x_985) ;  /* 0x000000000048d947 */ /* 0x000fec0003800000 */
[C---:B------:R-:W-:Y:S01]  /*4770*/  ISETP.GT.AND P1, PT, R73.reuse, RZ, PT ;  /* 0x000000ff4900720c */ /* 0x040fe20003f24270 */
[----:B------:R-:W-:-:S12]  /*4780*/  VIADD R9, R73, 0xffffffff ;  /* 0xffffffff49097836 */ /* 0x000fd80000000000 */
[----:B------:R-:W-:Y:S05]  /*4790*/  @P1 BRA `(.L_x_986) ;  /* 0x0000000000201947 */ /* 0x000fea0003800000 */
[----:B------:R-:W0:Y:S01]  /*47a0*/  LDC R10, c[0x0][0x9e4] ;  /* 0x00027900ff0a7b82 */ /* 0x000e220000000800 */
[----:B------:R-:W-:Y:S01]  /*47b0*/  IMAD.MOV R9, RZ, RZ, -R73 ;  /* 0x000000ffff097224 */ /* 0x000fe200078e0a49 */
[----:B0-----:R-:W-:-:S13]  /*47c0*/  ISETP.NE.AND P1, PT, R10, 0x1, PT ;  /* 0x000000010a00780c */ /* 0x001fda0003f25270 */
[----:B------:R-:W0:Y:S02]  /*47d0*/  @P1 LDC.64 R24, c[0x0][0x9e8] ;  /* 0x00027a00ff181b82 */ /* 0x000e240000000a00 */
[----:B0-----:R-:W-:-:S05]  /*47e0*/  @P1 IMAD.HI.U32 R2, R9, R24, RZ ;  /* 0x0000001809021227 */ /* 0x001fca00078e00ff */
[----:B------:R-:W-:-:S04]  /*47f0*/  @P1 SHF.R.U32.HI R9, RZ, R25, R2 ;  /* 0x00000019ff091219 */ /* 0x000fc80000011602 */
[----:B------:R-:W-:Y:S01]  /*4800*/  LOP3.LUT R9, RZ, R9, RZ, 0x33, !PT ;  /* 0x00000009ff097212 */ /* 0x000fe200078e33ff */
[----:B------:R-:W-:Y:S06]  /*4810*/  BRA `(.L_x_987) ;  /* 0x0000000000147947 */ /* 0x000fec0003800000 */
.L_x_986:
[----:B------:R-:W0:Y:S02]  /*4820*/  LDC R10, c[0x0][0x9e4] ;  /* 0x00027900ff0a7b82 */ /* 0x000e240000000800 */
[----:B0-----:R-:W-:-:S13]  /*4830*/  ISETP.NE.AND P1, PT, R10, 0x1, PT ;  /* 0x000000010a00780c */ /* 0x001fda0003f25270 */
[----:B------:R-:W0:Y:S02]  /*4840*/  @P1 LDC.64 R24, c[0x0][0x9e8] ;  /* 0x00027a00ff181b82 */ /* 0x000e240000000a00 */
[----:B0-----:R-:W-:-:S05]  /*4850*/  @P1 IMAD.HI.U32 R2, R9, R24, RZ ;  /* 0x0000001809021227 */ /* 0x001fca00078e00ff */
[----:B------:R-:W-:-:S07]  /*4860*/  @P1 SHF.R.U32.HI R9, RZ, R25, R2 ;  /* 0x00000019ff091219 */ /* 0x000fce0000011602 */
.L_x_987:
[----:B------:R-:W-:-:S05]  /*4870*/  IMAD R9, R9, R10, R10 ;  /* 0x0000000a09097224 */ /* 0x000fca00078e020a */
[----:B------:R-:W-:-:S07]  /*4880*/  VIMNMX R0, R0, R9, PT ;  /* 0x0000000900007248 */ /* 0x000fce0003fe0100 */
.L_x_985:
[----:B------:R-:W-:Y:S01]  /*4890*/  IMAD.HI R9, R0, 0x2aaaaaab, RZ ;  /* 0x2aaaaaab00097827 */ /* 0x000fe200078e02ff */
[----:B------:R-:W-:Y:S02]  /*48a0*/  CS2R R86, SRZ ;  /* 0x0000000000567805 */ /* 0x000fe4000001ff00 */
[----:B------:R-:W-:Y:S02]  /*48b0*/  CS2R R84, SRZ ;  /* 0x0000000000547805 */ /* 0x000fe4000001ff00 */
[----:B------:R-:W-:Y:S01]  /*48c0*/  CS2R R82, SRZ ;  /* 0x0000000000527805 */ /* 0x000fe2000001ff00 */
[----:B------:R-:W-:Y:S01]  /*48d0*/  IMAD.MOV.U32 R2, RZ, RZ, 0x3f800000 ;  /* 0x3f800000ff027424 */ /* 0x000fe200078e00ff */
[----:B------:R-:W-:Y:S01]  /*48e0*/  SHF.R.U32.HI R10, RZ, 0x1f, R9 ;  /* 0x0000001fff0a7819 */ /* 0x000fe20000011609 */
[----:B------:R-:W-:Y:S01]  /*48f0*/  IMAD.MOV.U32 R0, RZ, RZ, 0x3f800000 ;  /* 0x3f800000ff007424 */ /* 0x000fe200078e00ff */
[----:B------:R-:W-:Y:S02]  /*4900*/  CS2R R80, SRZ ;  /* 0x0000000000507805 */ /* 0x000fe4000001ff00 */
[----:B------:R-:W-:-:S02]  /*4910*/  CS2R R78, SRZ ;  /* 0x00000000004e7805 */ /* 0x000fc4000001ff00 */
[----:B------:R-:W-:Y:S02]  /*4920*/  LEA.HI.SX32 R10, R9, R10, 0x1c ;  /* 0x0000000a090a7211 */ /* 0x000fe400078fe2ff */
[----:B------:R-:W-:Y:S02]  /*4930*/  CS2R R76, SRZ ;  /* 0x00000000004c7805 */ /* 0x000fe4000001ff00 */
[----:B------:R-:W-:Y:S02]  /*4940*/  CS2R R74, SRZ ;  /* 0x00000000004a7805 */ /* 0x000fe4000001ff00 */
[----:B------:R-:W-:Y:S02]  /*4950*/  CS2R R72, SRZ ;  /* 0x0000000000487805 */ /* 0x000fe4000001ff00 */
[----:B------:R-:W-:Y:S02]  /*4960*/  VIMNMX R9, R23, R10, !PT ;  /* 0x0000000a17097248 */ /* 0x000fe40007fe0100 */
[----:B------:R-:W-:-:S02]  /*4970*/  CS2R R70, SRZ ;  /* 0x0000000000467805 */ /* 0x000fc4000001ff00 */
[----:B------:R-:W-:Y:S02]  /*4980*/  CS2R R68, SRZ ;  /* 0x0000000000447805 */ /* 0x000fe4000001ff00 */
[----:B------:R-:W-:Y:S02]  /*4990*/  CS2R R66, SRZ ;  /* 0x0000000000427805 */ /* 0x000fe4000001ff00 */
        /* <DEDUP_REMOVED lines=21> */
[----:B------:R-:W-:Y:S01]  /*4af0*/  CS2R R24, SRZ ;  /* 0x0000000000187805 */ /* 0x000fe2000001ff00 */
[----:B------:R-:W-:Y:S06]  /*4b00*/  @!P1 BRA `(.L_x_988) ;  /* 0x0000003400049947 */ /* 0x000fec0003800000 */
[----:B------:R-:W-:Y:S01]  /*4b10*/  IMAD.MOV.U32 R11, RZ, RZ, R15 ;  /* 0x000000ffff0b7224 */ /* 0x000fe200078e000f */
[----:B------:R-:W-:Y:S01]  /*4b20*/  UMOV UR41, UR39 ;  /* 0x0000002700297c82 */ /* 0x000fe20008000000 */
[----:B------:R-:W-:Y:S01]  /*4b30*/  IMAD.MOV.U32 R10, RZ, RZ, R13 ;  /* 0x000000ffff0a7224 */ /* 0x000fe200078e000d */
[----:B------:R-:W-:Y:S01]  /*4b40*/  UMOV UR4, UR38 ;  /* 0x0000002600047c82 */ /* 0x000fe20008000000 */
[----:B------:R-:W-:Y:S01]  /*4b50*/  IMAD.MOV.U32 R2, RZ, RZ, 0x3f800000 ;  /* 0x3f800000ff027424 */ /* 0x000fe200078e00ff */
[----:B------:R-:W-:Y:S01]  /*4b60*/  ULDC UR43, c[0x0][0x9e4] ;  /* 0x00027900002b7ab9 */ /* 0x000fe20000000800 */
[----:B------:R-:W-:Y:S01]  /*4b70*/  IMAD.MOV.U32 R87, RZ, RZ, RZ ;  /* 0x000000ffff577224 */ /* 0x000fe200078e00ff */
[----:B------:R-:W-:Y:S01]  /*4b80*/  ULDC UR50, c[0x0][0x9dc] ;  /* 0x0002770000327ab9 */ /* 0x000fe20000000800 */
[----:B------:R-:W-:Y:S01]  /*4b90*/  ULDC UR5, c[0x0][0x9d8] ;  /* 0x0002760000057ab9 */ /* 0x000fe20000000800 */
[----:B------:R-:W-:-:S05]  /*4ba0*/  ULDC UR51, c[0x0][0x9e0] ;  /* 0x0002780000337ab9 */ /* 0x000fca0000000800 */
.L_x_1007:
[----:B------:R-:W-:-:S04]  /*4bb0*/  UISETP.NE.AND UP0, UPT, UR4, 0x1, UPT ;  /* 0x000000010400788c */ /* 0x000fc8000bf05270 */
[----:B------:R-:W-:-:S04]  /*4bc0*/  USEL UR39, URZ, 0x1, UP0 ;  /* 0x000000013f277887 */ /* 0x000fc80008000000 */
[----:B------:R-:W-:Y:S01]  /*4bd0*/  ULOP3.LUT UR39, UR41, UR39, URZ, 0x3c, !UPT ;  /* 0x0000002729277292 */ /* 0x000fe2000f8e3c3f */
[----:B------:R-:W-:Y:S11]  /*4be0*/  @!P0 BRA `(.L_x_989) ;  /* 0x0000000000048947 */ /* 0x000ff60003800000 */
[----:B------:R-:W-:Y:S01]  /*4bf0*/  BPT.TRAP 0x1 ;  /* 0x000000040000795c */ /* 0x000fe20000300000 */
.L_x_989:
[----:B------:R-:W-:Y:S01]  /*4c00*/  UIADD3 UR38, UR4, 0x1, URZ ;  /* 0x0000000104267890 */ /* 0x000fe2000fffe03f */
[----:B------:R-:W-:-:S03]  /*4c10*/  IMAD.U32 R13, RZ, RZ, UR39 ;  /* 0x00000027ff0d7e24 */ /* 0x000fc6000f8e00ff */
[----:B------:R-:W-:Y:S02]  /*4c20*/  UISETP.NE.AND UP0, UPT, UR38, 0x2, UPT ;  /* 0x000000022600788c */ /* 0x000fe4000bf05270 */
[----:B------:R-:W-:Y:S02]  /*4c30*/  SHF.L.U32 R13, R13, 0x1f, RZ ;  /* 0x0000001f0d0d7819 */ /* 0x000fe400000006ff */
[----:B------:R-:W-:-:S04]  /*4c40*/  USEL UR38, UR38, URZ, UP0 ;  /* 0x0000003f26267287 */ /* 0x000fc80008000000 */
[----:B------:R-:W-:-:S09]  /*4c50*/  ULEA UR7, UR38, UR40, 0x3 ;  /* 0x0000002826077291 */ /* 0x000fd2000f8e183f */
[----:B------:R0:W1:Y:S01]  /*4c60*/  SYNCS.PHASECHK.TRANS64.TRYWAIT P1, [UR7+0x2a830], R13 ;  /* 0x02a8300dff0075a7 */ /* 0x0000620008020147 */
[----:B------:R-:W-:Y:S05]  /*4c70*/  @!P0 BRA `(.L_x_990) ;  /* 0x0000000000048947 */ /* 0x000fea0003800000 */
[----:B------:R-:W-:Y:S01]  /*4c80*/  BPT.TRAP 0x1 ;  /* 0x000000040000795c */ /* 0x000fe20000300000 */
.L_x_990:
[----:B-1----:R-:W-:Y:S05]  /*4c90*/  @P1 BRA `(.L_x_991) ;  /* 0x0000000000081947 */ /* 0x002fea0003800000 */
[----:B------:R-:W1:Y:S02]  /*4ca0*/  SYNCS.PHASECHK.TRANS64.TRYWAIT P1, [UR7+0x2a830], R13 ;  /* 0x02a8300dff0075a7 */ /* 0x000e640008020147 */
[----:B-1----:R-:W-:Y:S05]  /*4cb0*/  @!P1 BRA `(.L_x_992) ;  /* 0x000000f800709947 */ /* 0x002fea0003800000 */
.L_x_991:
        /* <DEDUP_REMOVED lines=137> */
.L_x_993:
[----:B------:R-:W-:Y:S01]  /*5550*/  ULEA UR6, UR4, UR40, 0x3 ;  /* 0x0000002804067291 */ /* 0x000fe2000f8e183f */
[----:B------:R-:W-:-:S05]  /*5560*/  IMAD.U32 R0, RZ, RZ, UR41 ;  /* 0x00000029ff007e24 */ /* 0x000fca000f8e00ff */
[----:B------:R-:W-:-:S04]  /*5570*/  SHF.L.U32 R0, R0, 0x1f, RZ ;  /* 0x0000001f00007819 */ /* 0x000fc800000006ff */
[----:B------:R2:W3:Y:S01]  /*5580*/  SYNCS.PHASECHK.TRANS64.TRYWAIT P1, [UR6+0x2a850], R0 ;  /* 0x02a85000ff0075a7 */ /* 0x0004e20008020146 */
[----:B------:R-:W-:Y:S05]  /*5590*/  @!P0 BRA `(.L_x_994) ;  /* 0x0000000000048947 */ /* 0x000fea0003800000 */
[----:B------:R-:W-:Y:S01]  /*55a0*/  BPT.TRAP 0x1 ;  /* 0x000000040000795c */ /* 0x000fe20000300000 */
.L_x_994:
[----:B---3--:R-:W-:Y:S05]  /*55b0*/  @P1 BRA `(.L_x_995) ;  /* 0x0000000000081947 */ /* 0x008fea0003800000 */
[----:B------:R-:W3:Y:S02]  /*55c0*/  SYNCS.PHASECHK.TRANS64.TRYWAIT P1, [UR6+0x2a850], R0 ;  /* 0x02a85000ff0075a7 */ /* 0x000ee40008020146 */
[----:B---3--:R-:W-:Y:S05]  /*55d0*/  @!P1 BRA `(.L_x_996) ;  /* 0x000000f000409947 */ /* 0x008fea0003800000 */
.L_x_995:
        /* <DEDUP_REMOVED lines=37> */
.L_x_997:
[----:B------:R-:W-:Y:S01]  /*5830*/  ISETP.NE.AND P2, PT, R168, 0x1, PT ;  /* 0x00000001a800780c */ /* 0x000fe20003f45270 */
[----:B------:R-:W-:Y:S01]  /*5840*/  FMUL.FTZ R153, R105, UR5 ;  /* 0x0000000569997c20 */ /* 0x000fe20008410000 */
[----:B------:R-:W-:Y:S01]  /*5850*/  FMUL.FTZ R136, R93, UR5 ;  /* 0x000000055d887c20 */ /* 0x000fe20008410000 */
[----:B------:R-:W-:Y:S01]  /*5860*/  FMUL.FTZ R93, R106, UR5 ;  /* 0x000000056a5d7c20 */ /* 0x000fe20008410000 */
[----:B01----:R-:W-:Y:S01]  /*5870*/  FMUL.FTZ R13, R88, UR5 ;  /* 0x00000005580d7c20 */ /* 0x003fe20008410000 */
[----:B------:R-:W-:Y:S01]  /*5880*/  FMUL.FTZ R88, R95, UR5 ;  /* 0x000000055f587c20 */ /* 0x000fe20008410000 */
[----:B------:R-:W-:Y:S01]  /*5890*/  FMUL.FTZ R95, R110, UR5 ;  /* 0x000000056e5f7c20 */ /* 0x000fe20008410000 */
[----:B------:R-:W-:Y:S01]  /*58a0*/  FMUL.FTZ R110, R112, UR5 ;  /* 0x00000005706e7c20 */ /* 0x000fe20008410000 */
[----:B------:R-:W-:Y:S01]  /*58b0*/  FMUL.FTZ R112, R116, UR5 ;  /* 0x0000000574707c20 */ /* 0x000fe20008410000 */
[----:B------:R-:W-:Y:S01]  /*58c0*/  IMAD.IADD R116, R22, 0x1, R17 ;  /* 0x0000000116747824 */ /* 0x000fe200078e0211 */
[----:B------:R-:W0:Y:S01]  /*58d0*/  LDC R21, c[0x0][0x288] ;  /* 0x0000a200ff157b82 */ /* 0x000e220000000800 */
[----:B------:R-:W-:Y:S01]  /*58e0*/  FMUL.FTZ R137, R96, UR5 ;  /* 0x0000000560897c20 */ /* 0x000fe20008410000 */
[----:B------:R-:W-:Y:S01]  /*58f0*/  FMUL.FTZ R96, R111, UR5 ;  /* 0x000000056f607c20 */ /* 0x000fe20008410000 */
[----:B------:R-:W-:Y:S01]  /*5900*/  FMUL.FTZ R111, R113, UR5 ;  /* 0x00000005716f7c20 */ /* 0x000fe20008410000 */
[----:B------:R-:W-:Y:S01]  /*5910*/  FMUL.FTZ R113, R117, UR5 ;  /* 0x0000000575717c20 */ /* 0x000fe20008410000 */
[----:B------:R-:W-:Y:S01]  /*5920*/  FMUL.FTZ R14, R89, UR5 ;  /* 0x00000005590e7c20 */ /* 0x000fe20008410000 */
[----:B--2---:R-:W-:Y:S01]  /*5930*/  FMUL.FTZ R0, R90, UR5 ;  /* 0x000000055a007c20 */ /* 0x004fe20008410000 */
[----:B------:R-:W-:Y:S01]  /*5940*/  FMUL.FTZ R2, R91, UR5 ;  /* 0x000000055b027c20 */ /* 0x000fe20008410000 */
[----:B------:R-:W1:Y:S01]  /*5950*/  @P2 LDC R105, c[0x0][0x44c] ;  /* 0x00011300ff692b82 */ /* 0x000e620000000800 */
[----:B------:R-:W-:Y:S01]  /*5960*/  FMUL.FTZ R15, R92, UR5 ;  /* 0x000000055c0f7c20 */ /* 0x000fe20008410000 */
[----:B------:R-:W-:Y:S01]  /*5970*/  FMUL.FTZ R20, R94, UR5 ;  /* 0x000000055e147c20 */ /* 0x000fe20008410000 */
[----:B------:R-:W-:Y:S01]  /*5980*/  FMUL.FTZ R138, R97, UR5 ;  /* 0x00000005618a7c20 */ /* 0x000fe20008410000 */
[----:B------:R-:W-:Y:S01]  /*5990*/  FMUL.FTZ R89, R98, UR5 ;  /* 0x0000000562597c20 */ /* 0x000fe20008410000 */
[----:B------:R-:W-:Y:S01]  /*59a0*/  FMUL.FTZ R90, R99, UR5 ;  /* 0x00000005635a7c20 */ /* 0x000fe20008410000 */
[----:B------:R-:W-:Y:S01]  /*59b0*/  FMUL.FTZ R139, R100, UR5 ;  /* 0x00000005648b7c20 */ /* 0x000fe20008410000 */
[----:B------:R-:W-:Y:S01]  /*59c0*/  FMUL.FTZ R91, R102, UR5 ;  /* 0x00000005665b7c20 */ /* 0x000fe20008410000 */
[----:B------:R-:W2:Y:S01]  /*59d0*/  @P2 LDC R106, c[0x0][0x450] ;  /* 0x00011400ff6a2b82 */ /* 0x000ea20000000800 */
        /* <DEDUP_REMOVED lines=15> */
[----:B-1----:R-:W-:-:S04]  /*5ad0*/  @P2 IMAD.HI.U32 R105, R116, R105, RZ ;  /* 0x0000006974692227 */ /* 0x002fc800078e00ff */
[----:B------:R-:W-:Y:S01]  /*5ae0*/  FMUL.FTZ R177, R126, UR5 ;  /* 0x000000057eb17c20 */ /* 0x000fe20008410000 */
[----:B------:R-:W-:Y:S01]  /*5af0*/  FMUL.FTZ R181, R127, UR5 ;  /* 0x000000057fb57c20 */ /* 0x000fe20008410000 */
[----:B------:R-:W-:Y:S01]  /*5b00*/  FMUL.FTZ R128, R128, UR5 ;  /* 0x0000000580807c20 */ /* 0x000fe20008410000 */
[----:B------:R-:W-:Y:S01]  /*5b10*/  FMUL.FTZ R183, R130, UR5 ;  /* 0x0000000582b77c20 */ /* 0x000fe20008410000 */
[----:B------:R-:W-:Y:S01]  /*5b20*/  FMUL.FTZ R103, R131, UR5 ;  /* 0x0000000583677c20 */ /* 0x000fe20008410000 */
[----:B------:R-:W-:Y:S01]  /*5b30*/  FMUL.FTZ R132, R132, UR5 ;  /* 0x0000000584847c20 */ /* 0x000fe20008410000 */
[----:B------:R-:W-:Y:S01]  /*5b40*/  FMUL.FTZ R125, R125, UR5 ;  /* 0x000000057d7d7c20 */ /* 0x000fe20008410000 */
[----:B--2---:R-:W-:Y:S01]  /*5b50*/  @P2 SHF.R.U32.HI R116, RZ, R106, R105 ;  /* 0x0000006aff742219 */ /* 0x004fe20000011669 */
[----:B------:R-:W-:Y:S01]  /*5b60*/  FMUL.FTZ R105, R134, UR5 ;  /* 0x0000000586697c20 */ /* 0x000fe20008410000 */
[----:B------:R-:W-:Y:S02]  /*5b70*/  IMAD R134, R12, -0x60, RZ ;  /* 0xffffffa00c867824 */ /* 0x000fe400078e02ff */
[----:B------:R-:W-:Y:S01]  /*5b80*/  FMUL.FTZ R106, R135, UR5 ;  /* 0x00000005876a7c20 */ /* 0x000fe20008410000 */
[----:B------:R-:W-:Y:S01]  /*5b90*/  FMUL.FTZ R129, R129, UR5 ;  /* 0x0000000581817c20 */ /* 0x000fe20008410000 */
[----:B------:R-:W1:Y:S01]  /*5ba0*/  SHFL.IDX PT, R117, R116, RZ, 0x1c1f ;  /* 0x001c1fff74757589 */ /* 0x000e6200000e0000 */
[----:B------:R-:W-:-:S02]  /*5bb0*/  VIADD R109, R134, 0x1 ;  /* 0x00000001866d7836 */ /* 0x000fc40000000000 */
[----:B------:R-:W-:Y:S01]  /*5bc0*/  FMUL.FTZ R133, R133, UR5 ;  /* 0x0000000585857c20 */ /* 0x000fe20008410000 */
[----:B------:R-:W-:Y:S01]  /*5bd0*/  UIADD3 UR7, UR7, 0x2a840, URZ ;  /* 0x0002a84007077890 */ /* 0x000fe2000fffe03f */
[----:B------:R-:W-:Y:S01]  /*5be0*/  LOP3.LUT P1, RZ, R19, 0x80000, RZ, 0xc0, !PT ;  /* 0x0008000013ff7812 */ /* 0x000fe2000782c0ff */
[----:B------:R-:W-:Y:S01]  /*5bf0*/  IMAD R109, R18, -0x2, R109 ;  /* 0xfffffffe126d7824 */ /* 0x000fe200078e026d */
[----:B------:R-:W2:Y:S01]  /*5c00*/  MUFU.TANH R13, R13 ;  /* 0x0000000d000d7308 */ /* 0x000ea20000002400 */
[----:B------:R-:W-:Y:S02]  /*5c10*/  UPRMT UR7, UR60, 0x654, UR7 ;  /* 0x000006543c077896 */ /* 0x000fe40008000007 */
[----:B------:R-:W-:Y:S01]  /*5c20*/  ULOP3.LUT UR4, URZ, UR50, URZ, 0x33, !UPT ;  /* 0x000000323f047292 */ /* 0x000fe2000f8e333f */
[C---:B0-----:R-:W-:Y:S01]  /*5c30*/  IADD3 R108, R109.reuse, -R21, R16 ;  /* 0x800000156d6c7210 */ /* 0x041fe20007ffe010 */
[----:B------:R-:W-:-:S03]  /*5c40*/  VIADD R144, R109, 0xffffffff ;  /* 0xffffffff6d907836 */ /* 0x000fc60000000000 */
[----:B------:R-:W0:Y:S01]  /*5c50*/  MUFU.TANH R14, R14 ;  /* 0x0000000e000e7308 */ /* 0x000e220000002400 */
[C---:B------:R-:W-:Y:S01]  /*5c60*/  VIADD R142, R108.reuse, UR51 ;  /* 0x000000336c8e7c36 */ /* 0x040fe20008000000 */
[----:B------:R-:W-:Y:S01]  /*5c70*/  SYNCS.ARRIVE.TRANS64.RED.A1T0 RZ, [UR7], RZ ;  /* 0x000000ffffff79a7 */ /* 0x000fe20008100407 */
[----:B------:R-:W-:-:S05]  /*5c80*/  VIADD R143, R108, UR4 ;  /* 0x000000046c8f7c36 */ /* 0x000fca0008000000 */
[----:B------:R-:W3:Y:S01]  /*5c90*/  MUFU.TANH R0, R0 ;  /* 0x0000000000007308 */ /* 0x000ee20000002400 */
[--C-:B-1----:R-:W-:Y:S02]  /*5ca0*/  IMAD.IADD R118, R142, 0x1, R117.reuse ;  /* 0x000000018e767824 */ /* 0x102fe400078e0275 */
[----:B------:R-:W-:-:S05]  /*5cb0*/  IMAD.IADD R120, R143, 0x1, R117 ;  /* 0x000000018f787824 */ /* 0x000fca00078e0275 */
[----:B------:R-:W1:Y:S08]  /*5cc0*/  MUFU.TANH R2, R2 ;  /* 0x0000000200027308 */ /* 0x000e700000002400 */
[----:B------:R-:W4:Y:S08]  /*5cd0*/  MUFU.TANH R15, R15 ;  /* 0x0000000f000f7308 */ /* 0x000f300000002400 */
        /* <DEDUP_REMOVED lines=32> */
[----:B------:R0:W0:Y:S08]  /*5ee0*/  MUFU.TANH R122, R125 ;  /* 0x0000007d007a7308 */ /* 0x0000300000002400 */
        /* <DEDUP_REMOVED lines=9> */
[----:B------:R-:W0:Y:S01]  /*5f80*/  MUFU.TANH R106, R106 ;  /* 0x0000006a006a7308 */ /* 0x000e220000002400 */
[----:B-1234-:R-:W-:Y:S05]  /*5f90*/  @!P1 BRA `(.L_x_998) ;  /* 0x0000000000549947 */ /* 0x01efea0003800000 */
[----:B------:R-:W-:Y:S01]  /*5fa0*/  IADD3 R117, R16, -R21, R117 ;  /* 0x8000001510757210 */ /* 0x000fe20007ffe075 */
[----:B------:R-:W-:Y:S03]  /*5fb0*/  BSSY B0, `(.L_x_999) ;  /* 0x0000010000007945 */ /* 0x000fe60003800000 */
[----:B------:R-:W-:-:S13]  /*5fc0*/  ISETP.GT.AND P1, PT, R117, -0x1, PT ;  /* 0xffffffff7500780c */ /* 0x000fda0003f24270 */
[----:B------:R-:W-:Y:S05]  /*5fd0*/  @P1 BRA `(.L_x_1000) ;  /* 0x0000000000201947 */ /* 0x000fea0003800000 */
[----:B------:R-:W-:Y:S01]  /*5fe0*/  IMAD.U32 R119, RZ, RZ, UR43 ;  /* 0x0000002bff777e24 */ /* 0x000fe2000f8e00ff */
[----:B------:R-:W-:-:S04]  /*5ff0*/  LOP3.LUT R117, RZ, R117, RZ, 0x33, !PT ;  /* 0x00000075ff757212 */ /* 0x000fc800078e33ff */
[----:B------:R-:W-:-:S13]  /*6000*/  ISETP.NE.AND P1, PT, R119, 0x1, PT ;  /* 0x000000017700780c */ /* 0x000fda0003f25270 */
[----:B------:R-:W1:Y:S02]  /*6010*/  @P1 LDC.64 R108, c[0x0][0x9e8] ;  /* 0x00027a00ff6c1b82 */ /* 0x000e640000000a00 */
[----:B-1----:R-:W-:-:S05]  /*6020*/  @P1 IMAD.HI.U32 R108, R117, R108, RZ ;  /* 0x0000006c756c1227 */ /* 0x002fca00078e00ff */
[----:B------:R-:W-:-:S04]  /*6030*/  @P1 SHF.R.U32.HI R117, RZ, R109, R108 ;  /* 0x0000006dff751219 */ /* 0x000fc8000001166c */
[----:B------:R-:W-:Y:S01]  /*6040*/  LOP3.LUT R117, RZ, R117, RZ, 0x33, !PT ;  /* 0x00000075ff757212 */ /* 0x000fe200078e33ff */
[----:B------:R-:W-:Y:S06]  /*6050*/  BRA `(.L_x_1001) ;  /* 0x0000000000147947 */ /* 0x000fec0003800000 */
.L_x_1000:
[----:B------:R-:W-:-:S05]  /*6060*/  IMAD.U32 R119, RZ, RZ, UR43 ;  /* 0x0000002bff777e24 */ /* 0x000fca000f8e00ff */
[----:B------:R-:W-:-:S13]  /*6070*/  ISETP.NE.AND P1, PT, R119, 0x1, PT ;  /* 0x000000017700780c */ /* 0x000fda0003f25270 */
[----:B------:R-:W1:Y:S02]  /*6080*/  @P1 LDC.64 R108, c[0x0][0x9e8] ;  /* 0x00027a00ff6c1b82 */ /* 0x000e640000000a00 */
[----:B-1----:R-:W-:-:S05]  /*6090*/  @P1 IMAD.HI.U32 R108, R117, R108, RZ ;  /* 0x0000006c756c1227 */ /* 0x002fca00078e00ff */
[----:B------:R-:W-:-:S07]  /*60a0*/  @P1 SHF.R.U32.HI R117, RZ, R109, R108 ;  /* 0x0000006dff751219 */ /* 0x000fce000001166c */
.L_x_1001:
[----:B------:R-:W-:Y:S05]  /*60b0*/  BSYNC B0 ;  /* 0x0000000000007941 */ /* 0x000fea0003800000 */
.L_x_999:
[----:B------:R-:W-:-:S05]  /*60c0*/  IMAD R117, R117, R119, R144 ;  /* 0x0000007775757224 */ /* 0x000fca00078e0290 */
[----:B------:R-:W-:Y:S02]  /*60d0*/  VIADDMNMX R118, R117, R119, R118, PT ;  /* 0x0000007775767246 */ /* 0x000fe40003800176 */
[----:B------:R-:W-:-:S07]  /*60e0*/  VIMNMX R120, R120, R117, !PT ;  /* 0x0000007578787248 */ /* 0x000fce0007fe0100 */
.L_x_998:
[C---:B------:R-:W-:Y:S02]  /*60f0*/  ISETP.GE.AND P2, PT, R134.reuse, 0x9, PT ;  /* 0x000000098600780c */ /* 0x040fe40003f46270 */
[----:B------:R-:W-:Y:S02]  /*6100*/  ISETP.GE.AND P1, PT, R134, 0x2, PT ;  /* 0x000000028600780c */ /* 0x000fe40003f26270 */
[C---:B------:R-:W-:Y:S02]  /*6110*/  ISETP.GT.AND P3, PT, R120.reuse, 0x8, !P2 ;  /* 0x000000087800780c */ /* 0x040fe40005764270 */
[----:B------:R-:W-:Y:S02]  /*6120*/  ISETP.GT.AND P4, PT, R120, 0x1, !P1 ;  /* 0x000000017800780c */ /* 0x000fe40004f84270 */
[----:B------:R-:W-:Y:S02]  /*6130*/  ISETP.LT.OR P3, PT, R118, 0x9, P3 ;  /* 0x000000097600780c */ /* 0x000fe40001f61670 */
[----:B------:R-:W-:-:S02]  /*6140*/  ISETP.GE.AND P5, PT, R134, 0xa, PT ;  /* 0x0000000a8600780c */ /* 0x000fc40003fa6270 */
[----:B------:R-:W-:Y:S02]  /*6150*/  FSEL R189, R15, -INF , !P3 ;  /* 0xff8000000fbd7808 */ /* 0x000fe40005800000 */
[----:B------:R-:W-:Y:S02]  /*6160*/  ISETP.LT.OR P4, PT, R118, 0x2, P4 ;  /* 0x000000027600780c */ /* 0x000fe40002781670 */
[----:B------:R-:W-:Y:S02]  /*6170*/  ISETP.GT.AND P3, PT, R120, 0x9, !P5 ;  /* 0x000000097800780c */ /* 0x000fe40006f64270 */
[----:B0-----:R-:W-:Y:S02]  /*6180*/  FSEL R191, R14, -INF , !P4 ;  /* 0xff8000000ebf7808 */ /* 0x001fe40006000000 */
        /* <DEDUP_REMOVED lines=8> */
[----:B------:R-:W-:Y:S02]  /*6210*/  ISETP.GT.AND P3, PT, R120, 0x11, !P4 ;  /* 0x000000117800780c */ /* 0x000fe40006764270 */
        /* <DEDUP_REMOVED lines=87> */
[----:B------:R-:W-:Y:S02]  /*6790*/  P2R R122, PR, RZ, 0x40 ;  /* 0x00000040ff7a7803 */ /* 0x000fe40000000000 */
[----:B------:R-:W-:-:S04]  /*67a0*/  ISETP.GT.AND P6, PT, R120, RZ, !P6 ;  /* 0x000000ff7800720c */ /* 0x000fc800077c4270 */
[----:B------:R-:W-:-:S04]  /*67b0*/  ISETP.LT.OR P6, PT, R118, 0x1, P6 ;  /* 0x000000017600780c */ /* 0x000fc800037c1670 */
[----:B------:R-:W-:Y:S02]  /*67c0*/  FSEL R193, R13, -INF , !P6 ;  /* 0xff8000000dc17808 */ /* 0x000fe40007000000 */
[----:B------:R-:W-:Y:S01]  /*67d0*/  ISETP.GE.AND P6, PT, R134, 0x5a, PT ;  /* 0x0000005a8600780c */ /* 0x000fe20003fc6270 */
[----:B------:R-:W0:Y:S03]  /*67e0*/  SHFL.IDX PT, R13, R116, 0x1, 0x1c1f ;  /* 0x003c1f00740d7f89 */ /* 0x000e2600000e0000 */
[----:B------:R-:W-:Y:S02]  /*67f0*/  P2R R114, PR, RZ, 0x40 ;  /* 0x00000040ff727803 */ /* 0x000fe40000000000 */
[----:B------:R-:W-:-:S04]  /*6800*/  ISETP.GT.AND P6, PT, R120, 0x59, !P6 ;  /* 0x000000597800780c */ /* 0x000fc800077c4270 */
[----:B------:R-:W-:-:S04]  /*6810*/  ISETP.LT.OR P6, PT, R118, 0x5a, P6 ;  /* 0x0000005a7600780c */ /* 0x000fc800037c1670 */
[----:B------:R-:W-:Y:S02]  /*6820*/  FSEL R109, R130, -INF , !P6 ;  /* 0xff800000826d7808 */ /* 0x000fe40007000000 */
[----:B------:R-:W-:Y:S01]  /*6830*/  LOP3.LUT P6, RZ, R19, 0x80000, RZ, 0xc0, !PT ;  /* 0x0008000013ff7812 */ /* 0x000fe200078cc0ff */
[--C-:B0-----:R-:W-:Y:S02]  /*6840*/  IMAD.IADD R108, R142, 0x1, R13.reuse ;  /* 0x000000018e6c7824 */ /* 0x101fe400078e020d */
[----:B------:R-:W-:-:S10]  /*6850*/  IMAD.IADD R110, R143, 0x1, R13 ;  /* 0x000000018f6e7824 */ /* 0x000fd400078e020d */
[----:B------:R-:W-:Y:S05]  /*6860*/  @!P6 BRA `(.L_x_1002) ;  /* 0x000000000054e947 */ /* 0x000fea0003800000 */
[----:B------:R-:W-:Y:S01]  /*6870*/  IADD3 R13, R16, -R21, R13 ;  /* 0x80000015100d7210 */ /* 0x000fe20007ffe00d */
[----:B------:R-:W-:Y:S03]  /*6880*/  BSSY B0, `(.L_x_1003) ;  /* 0x0000010000007945 */ /* 0x000fe60003800000 */
[----:B------:R-:W-:-:S13]  /*6890*/  ISETP.GT.AND P6, PT, R13, -0x1, PT ;  /* 0xffffffff0d00780c */ /* 0x000fda0003fc4270 */
[----:B------:R-:W-:Y:S05]  /*68a0*/  @P6 BRA `(.L_x_1004) ;  /* 0x0000000000206947 */ /* 0x000fea0003800000 */
[----:B------:R-:W-:Y:S01]  /*68b0*/  IMAD.U32 R112, RZ, RZ, UR43 ;  /* 0x0000002bff707e24 */ /* 0x000fe2000f8e00ff */
[----:B------:R-:W-:-:S04]  /*68c0*/  LOP3.LUT R13, RZ, R13, RZ, 0x33, !PT ;  /* 0x0000000dff0d7212 */ /* 0x000fc800078e33ff */
[----:B------:R-:W-:-:S13]  /*68d0*/  ISETP.NE.AND P6, PT, R112, 0x1, PT ;  /* 0x000000017000780c */ /* 0x000fda0003fc5270 */
[----:B------:R-:W0:Y:S02]  /*68e0*/  @P6 LDC.64 R14, c[0x0][0x9e8] ;  /* 0x00027a00ff0e6b82 */ /* 0x000e240000000a00 */
[----:B0-----:R-:W-:-:S05]  /*68f0*/  @P6 IMAD.HI.U32 R14, R13, R14, RZ ;  /* 0x0000000e0d0e6227 */ /* 0x001fca00078e00ff */
[----:B------:R-:W-:-:S04]  /*6900*/  @P6 SHF.R.U32.HI R13, RZ, R15, R14 ;  /* 0x0000000fff0d6219 */ /* 0x000fc8000001160e */
[----:B------:R-:W-:Y:S01]  /*6910*/  LOP3.LUT R13, RZ, R13, RZ, 0x33, !PT ;  /* 0x0000000dff0d7212 */ /* 0x000fe200078e33ff */
[----:B------:R-:W-:Y:S06]  /*6920*/  BRA `(.L_x_1005) ;  /* 0x0000000000147947 */ /* 0x000fec0003800000 */
.L_x_1004:
[----:B------:R-:W-:-:S05]  /*6930*/  IMAD.U32 R112, RZ, RZ, UR43 ;  /* 0x0000002bff707e24 */ /* 0x000fca000f8e00ff */
[----:B------:R-:W-:-:S13]  /*6940*/  ISETP.NE.AND P6, PT, R112, 0x1, PT ;  /* 0x000000017000780c */ /* 0x000fda0003fc5270 */
[----:B------:R-:W0:Y:S02]  /*6950*/  @P6 LDC.64 R14, c[0x0][0x9e8] ;  /* 0x00027a00ff0e6b82 */ /* 0x000e240000000a00 */
[----:B0-----:R-:W-:-:S05]  /*6960*/  @P6 IMAD.HI.U32 R14, R13, R14, RZ ;  /* 0x0000000e0d0e6227 */ /* 0x001fca00078e00ff */
[----:B------:R-:W-:-:S07]  /*6970*/  @P6 SHF.R.U32.HI R13, RZ, R15, R14 ;  /* 0x0000000fff0d6219 */ /* 0x000fce000001160e */
.L_x_1005:
[----:B------:R-:W-:Y:S05]  /*6980*/  BSYNC B0 ;  /* 0x0000000000007941 */ /* 0x000fea0003800000 */
.L_x_1003:
[----:B------:R-:W-:-:S05]  /*6990*/  IMAD R13, R13, R112, R144 ;  /* 0x000000700d0d7224 */ /* 0x000fca00078e0290 */
[----:B------:R-:W-:Y:S02]  /*69a0*/  VIADDMNMX R108, R13, R112, R108, PT ;  /* 0x000000700d6c7246 */ /* 0x000fe4000380016c */
[----:B------:R-:W-:-:S07]  /*69b0*/  VIMNMX R110, R110, R13, !PT ;  /* 0x0000000d6e6e7248 */ /* 0x000fce0007fe0100 */
.L_x_1002:
[----:B------:R-:W-:Y:S01]  /*69c0*/  ISETP.GT.AND P1, PT, R110, 0x1, !P1 ;  /* 0x000000016e00780c */ /* 0x000fe20004f24270 */
[----:B------:R-:W0:Y:S01]  /*69d0*/  LDC R14, c[0x0][0x988] ;  /* 0x00026200ff0e7b82 */ /* 0x000e220000000800 */
[----:B------:R-:W-:Y:S02]  /*69e0*/  ISETP.NE.AND P6, PT, R137, RZ, PT ;  /* 0x000000ff8900720c */ /* 0x000fe40003fc5270 */
[----:B------:R-:W-:Y:S02]  /*69f0*/  ISETP.LT.OR P1, PT, R108, 0x2, P1 ;  /* 0x000000026c00780c */ /* 0x000fe40000f21670 */
[----:B------:R-:W-:Y:S02]  /*6a00*/  ISETP.GT.AND P2, PT, R110, 0x8, !P2 ;  /* 0x000000086e00780c */ /* 0x000fe40005744270 */
[----:B------:R-:W-:Y:S02]  /*6a10*/  FSEL R137, R2, -INF , !P1 ;  /* 0xff80000002897808 */ /* 0x000fe40004800000 */
[----:B------:R-:W-:-:S02]  /*6a20*/  ISETP.NE.AND P1, PT, R145, RZ, PT ;  /* 0x000000ff9100720c */ /* 0x000fc40003f25270 */
[----:B------:R-:W-:Y:S02]  /*6a30*/  ISETP.LT.OR P2, PT, R108, 0x9, P2 ;  /* 0x000000096c00780c */ /* 0x000fe40001741670 */
[----:B------:R-:W-:Y:S02]  /*6a40*/  ISETP.GT.AND P1, PT, R110, 0x9, !P1 ;  /* 0x000000096e00780c */ /* 0x000fe40004f24270 */
[----:B------:R-:W-:Y:S02]  /*6a50*/  FSEL R139, R20, -INF , !P2 ;  /* 0xff800000148b7808 */ /* 0x000fe40005000000 */
[----:B------:R-:W-:Y:S02]  /*6a60*/  ISETP.LT.OR P1, PT, R108, 0xa, P1 ;  /* 0x0000000a6c00780c */ /* 0x000fe40000f21670 */
[----:B------:R-:W-:Y:S02]  /*6a70*/  ISETP.NE.AND P2, PT, R147, RZ, PT ;  /* 0x000000ff9300720c */ /* 0x000fe40003f45270 */
        /* <DEDUP_REMOVED lines=13> */
[----:B------:R-:W-:Y:S02]  /*6b50*/  FMNMX.FTZ R2, R179, R2, !PT ;  /* 0x00000002b3027209 */ /* 0x000fe40007810000 */
        /* <DEDUP_REMOVED lines=46> */
[----:B------:R-:W-:Y:S01]  /*6e40*/  ISETP.NE.AND P1, PT, R154, RZ, PT ;  /* 0x000000ff9a00720c */ /* 0x000fe20003f25270 */
[----:B------:R-:W1:Y:S01]  /*6e50*/  SHFL.BFLY PT, R2, R15, 0x2, 0x1f ;  /* 0x0c401f000f027f89 */ /* 0x000e6200000e0000 */
[----:B------:R-:W-:-:S02]  /*6e60*/  ISETP.NE.AND P6, PT, R124, RZ, PT ;  /* 0x000000ff7c00720c */ /* 0x000fc40003fc5270 */
[C---:B------:R-:W-:Y:S02]  /*6e70*/  ISETP.GT.AND P1, PT, R110.reuse, 0x31, !P1 ;  /* 0x000000316e00780c */ /* 0x040fe40004f24270 */
[----:B------:R-:W-:Y:S02]  /*6e80*/  ISETP.GT.AND P3, PT, R110, 0x50, !P3 ;  /* 0x000000506e00780c */ /* 0x000fe40005f64270 */
[C---:B------:R-:W-:Y:S02]  /*6e90*/  ISETP.LT.OR P1, PT, R108.reuse, 0x32, P1 ;  /* 0x000000326c00780c */ /* 0x040fe40000f21670 */
[----:B------:R-:W-:Y:S02]  /*6ea0*/  ISETP.LT.OR P3, PT, R108, 0x51, P3 ;  /* 0x000000516c00780c */ /* 0x000fe40001f61670 */
[----:B------:R-:W-:Y:S02]  /*6eb0*/  FSEL R91, R98, -INF , !P1 ;  /* 0xff800000625b7808 */ /* 0x000fe40004800000 */
[----:B------:R-:W-:-:S02]  /*6ec0*/  ISETP.NE.AND P1, PT, R156, RZ, PT ;  /* 0x000000ff9c00720c */ /* 0x000fc40003f25270 */
[C---:B------:R-:W-:Y:S02]  /*6ed0*/  ISETP.GT.AND P4, PT, R110.reuse, 0x51, !P4 ;  /* 0x000000516e00780c */ /* 0x040fe40006784270 */
[----:B------:R-:W-:Y:S02]  /*6ee0*/  ISETP.GT.AND P1, PT, R110, 0x38, !P1 ;  /* 0x000000386e00780c */ /* 0x000fe40004f24270 */
[----:B------:R-:W-:Y:S02]  /*6ef0*/  FSEL R183, R183, -INF , !P3 ;  /* 0xff800000b7b77808 */ /* 0x000fe40005800000 */
[----:B------:R-:W-:Y:S02]  /*6f00*/  ISETP.LT.OR P1, PT, R108, 0x39, P1 ;  /* 0x000000396c00780c */ /* 0x000fe40000f21670 */
[----:B------:R-:W-:Y:S02]  /*6f10*/  ISETP.GT.AND P5, PT, R110, 0x58, !P5 ;  /* 0x000000586e00780c */ /* 0x000fe40006fa4270 */
[----:B------:R-:W-:-:S02]  /*6f20*/  FSEL R99, R99, -INF , !P1 ;  /* 0xff80000063637808 */ /* 0x000fc40004800000 */
[----:B------:R-:W-:Y:S02]  /*6f30*/  ISETP.NE.AND P1, PT, R157, RZ, PT ;  /* 0x000000ff9d00720c */ /* 0x000fe40003f25270 */
[----:B-1----:R-:W-:Y:S02]  /*6f40*/  FMNMX.FTZ R88, R15, R2, !PT ;  /* 0x000000020f587209 */ /* 0x002fe40007810000 */
[----:B------:R-:W-:Y:S02]  /*6f50*/  ISETP.GT.AND P1, PT, R110, 0x39, !P1 ;  /* 0x000000396e00780c */ /* 0x000fe40004f24270 */
[C---:B------:R-:W-:Y:S01]  /*6f60*/  ISETP.LT.OR P4, PT, R108.reuse, 0x52, P4 ;  /* 0x000000526c00780c */ /* 0x040fe20002781670 */
[----:B------:R-:W1:Y:S01]  /*6f70*/  SHFL.BFLY PT, R13, R88, 0x1, 0x1f ;  /* 0x0c201f00580d7f89 */ /* 0x000e6200000e0000 */
[C---:B------:R-:W-:Y:S02]  /*6f80*/  ISETP.LT.OR P1, PT, R108.reuse, 0x3a, P1 ;  /* 0x0000003a6c00780c */ /* 0x040fe40000f21670 */
[----:B------:R-:W-:-:S02]  /*6f90*/  ISETP.LT.OR P5, PT, R108, 0x59, P5 ;  /* 0x000000596c00780c */ /* 0x000fc40002fa1670 */
[----:B------:R-:W-:Y:S02]  /*6fa0*/  FSEL R157, R100, -INF , !P1 ;  /* 0xff800000649d7808 */ /* 0x000fe40004800000 */
[----:B------:R-:W-:-:S04]  /*6fb0*/  ISETP.NE.AND P1, PT, R158, RZ, PT ;  /* 0x000000ff9e00720c */ /* 0x000fc80003f25270 */
[----:B------:R-:W-:-:S04]  /*6fc0*/  ISETP.GT.AND P1, PT, R110, 0x40, !P1 ;  /* 0x000000406e00780c */ /* 0x000fc80004f24270 */
[----:B------:R-:W-:-:S04]  /*6fd0*/  ISETP.LT.OR P1, PT, R108, 0x41, P1 ;  /* 0x000000416c00780c */ /* 0x000fc80000f21670 */
[----:B------:R-:W-:Y:S02]  /*6fe0*/  FSEL R159, R102, -INF , !P1 ;  /* 0xff800000669f7808 */ /* 0x000fe40004800000 */
[----:B------:R-:W-:Y:S02]  /*6ff0*/  ISETP.NE.AND P1, PT, R175, RZ, PT ;  /* 0x000000ffaf00720c */ /* 0x000fe40003f25270 */
[----:B-1----:R-:W-:Y:S02]  /*7000*/  FMNMX.FTZ R13, R88, R13, !PT ;  /* 0x0000000d580d7209 */ /* 0x002fe40007810000 */
[----:B------:R-:W-:-:S04]  /*7010*/  ISETP.GT.AND P1, PT, R110, 0x41, !P1 ;  /* 0x000000416e00780c */ /* 0x000fc80004f24270 */
[----:B------:R-:W-:-:S04]  /*7020*/  ISETP.LT.OR P1, PT, R108, 0x42, P1 ;  /* 0x000000426c00780c */ /* 0x000fc80000f21670 */
[----:B------:R-:W-:Y:S02]  /*7030*/  FSEL R175, R104, -INF , !P1 ;  /* 0xff80000068af7808 */ /* 0x000fe40004800000 */
[----:B------:R-:W-:-:S04]  /*7040*/  ISETP.GT.AND P1, PT, R110, 0x48, !P2 ;  /* 0x000000486e00780c */ /* 0x000fc80005724270 */
[----:B------:R-:W-:-:S04]  /*7050*/  ISETP.LT.OR P1, PT, R108, 0x49, P1 ;  /* 0x000000496c00780c */ /* 0x000fc80000f21670 */
[----:B------:R-:W-:Y:S02]  /*7060*/  FSEL R177, R177, -INF , !P1 ;  /* 0xff800000b1b17808 */ /* 0x000fe40004800000 */
[----:B------:R-:W-:Y:S02]  /*7070*/  ISETP.GT.AND P1, PT, R110, 0x49, !P6 ;  /* 0x000000496e00780c */ /* 0x000fe40007724270 */
[----:B------:R-:W-:Y:S02]  /*7080*/  ISETP.NE.AND P6, PT, R122, RZ, PT ;  /* 0x000000ff7a00720c */ /* 0x000fe40003fc5270 */
[----:B------:R-:W-:-:S04]  /*7090*/  ISETP.LT.OR P1, PT, R108, 0x4a, P1 ;  /* 0x0000004a6c00780c */ /* 0x000fc80000f21670 */
[----:B------:R-:W-:Y:S02]  /*70a0*/  FSEL R181, R181, -INF , !P1 ;  /* 0xff800000b5b57808 */ /* 0x000fe40004800000 */
[----:B------:R-:W-:Y:S02]  /*70b0*/  ISETP.GT.AND P1, PT, R110, RZ, !P6 ;  /* 0x000000ff6e00720c */ /* 0x000fe40007724270 */
[----:B------:R-:W-:Y:S02]  /*70c0*/  ISETP.NE.AND P6, PT, R114, RZ, PT ;  /* 0x000000ff7200720c */ /* 0x000fe40003fc5270 */
[----:B------:R-:W-:Y:S02]  /*70d0*/  ISETP.LT.OR P1, PT, R108, 0x1, P1 ;  /* 0x000000016c00780c */ /* 0x000fe40000f21670 */
[----:B------:R-:W-:Y:S02]  /*70e0*/  ISETP.GT.AND P2, PT, R110, 0x59, !P6 ;  /* 0x000000596e00780c */ /* 0x000fe40007744270 */
[----:B------:R-:W-:Y:S01]  /*70f0*/  FSEL R2, R0, -INF , !P1 ;  /* 0xff80000000027808 */ /* 0x000fe20004800000 */
[C---:B0-----:R-:W-:Y:S01]  /*7100*/  FMUL.FTZ R0, R13.reuse, R14 ;  /* 0x0000000e0d007220 */ /* 0x041fe20000410000 */
[----:B------:R-:W-:-:S02]  /*7110*/  FSETP.NEU.FTZ.AND P1, PT, R13, -INF , PT ;  /* 0xff8000000d00780b */ /* 0x000fc40003f3d000 */
[----:B------:R-:W-:Y:S02]  /*7120*/  FMNMX.FTZ R20, R2, R11, !PT ;  /* 0x0000000b02147209 */ /* 0x000fe40007810000 */
[----:B------:R-:W-:Y:S02]  /*7130*/  FSEL R0, R0, RZ, P1 ;  /* 0x000000ff00007208 */ /* 0x000fe40000800000 */
[----:B------:R-:W-:Y:S02]  /*7140*/  FMNMX.FTZ R20, R137, R20, !PT ;  /* 0x0000001489147209 */ /* 0x000fe40007810000 */
[----:B------:R-:W-:Y:S01]  /*7150*/  ISETP.LT.OR P2, PT, R108, 0x5a, P2 ;  /* 0x0000005a6c00780c */ /* 0x000fe20001741670 */
[--C-:B------:R-:W-:Y:S01]  /*7160*/  FFMA.FTZ R148, R135, R14, -R0.reuse ;  /* 0x0000000e87947223 */ /* 0x100fe20000010800 */
[----:B------:R-:W-:Y:S01]  /*7170*/  FMNMX.FTZ R20, R139, R20, !PT ;  /* 0x000000148b147209 */ /* 0x000fe20007810000 */
[-CC-:B------:R-:W-:Y:S01]  /*7180*/  FFMA.FTZ R15, R153, R14.reuse, -R0.reuse ;  /* 0x0000000e990f7223 */ /* 0x180fe20000010800 */
[----:B------:R-:W-:Y:S01]  /*7190*/  FSEL R135, R103, -INF , !P4 ;  /* 0xff80000067877808 */ /* 0x000fe20006000000 */
[--C-:B------:R-:W-:Y:S01]  /*71a0*/  FFMA.FTZ R150, R131, R14, -R0.reuse ;  /* 0x0000000e83967223 */ /* 0x100fe20000010800 */
[----:B------:R-:W-:Y:S01]  /*71b0*/  FMNMX.FTZ R20, R141, R20, !PT ;  /* 0x000000148d147209 */ /* 0x000fe20007810000 */
[----:B------:R0:W-:Y:S01]  /*71c0*/  MUFU.EX2 R103, R15 ;  /* 0x0000000f00677308 */ /* 0x0001e20000000800 */
[----:B------:R-:W-:Y:S01]  /*71d0*/  FSEL R153, R105, -INF , !P5 ;  /* 0xff80000069997808 */ /* 0x000fe20006800000 */
[--C-:B------:R-:W-:Y:S01]  /*71e0*/  FFMA.FTZ R136, R111, R14, -R0.reuse ;  /* 0x0000000e6f887223 */ /* 0x100fe20000010800 */
[----:B------:R-:W-:Y:S01]  /*71f0*/  FMNMX.FTZ R20, R143, R20, !PT ;  /* 0x000000148f147209 */ /* 0x000fe20007810000 */
[-CC-:B------:R-:W-:Y:S01]  /*7200*/  FFMA.FTZ R138, R101, R14.reuse, -R0.reuse ;  /* 0x0000000e658a7223 */ /* 0x180fe20000010800 */
[----:B------:R-:W-:Y:S01]  /*7210*/  FSEL R131, R106, -INF , !P2 ;  /* 0xff8000006a837808 */ /* 0x000fe20005000000 */
[--C-:B------:R-:W-:Y:S01]  /*7220*/  FFMA.FTZ R101, R109, R14, -R0.reuse ;  /* 0x0000000e6d657223 */ /* 0x100fe20000010800 */
[----:B------:R-:W-:Y:S01]  /*7230*/  FMNMX.FTZ R20, R145, R20, !PT ;  /* 0x0000001491147209 */ /* 0x000fe20007810000 */
[-CC-:B------:R-:W-:Y:S01]  /*7240*/  FFMA.FTZ R144, R117, R14.reuse, -R0.reuse ;  /* 0x0000000e75907223 */ /* 0x180fe20000010800 */
[----:B------:R-:W-:Y:S01]  /*7250*/  FSEL R111, R13, RZ, P1 ;  /* 0x000000ff0d6f7208 */ /* 0x000fe20000800000 */
[--C-:B------:R-:W-:Y:S01]  /*7260*/  FFMA.FTZ R117, R119, R14, -R0.reuse ;  /* 0x0000000e77757223 */ /* 0x100fe20000010800 */
[----:B------:R-:W-:Y:S01]  /*7270*/  FMNMX.FTZ R20, R147, R20, !PT ;  /* 0x0000001493147209 */ /* 0x000fe20007810000 */
[-CC-:B------:R-:W-:Y:S01]  /*7280*/  FFMA.FTZ R146, R121, R14.reuse, -R0.reuse ;  /* 0x0000000e79927223 */ /* 0x180fe20000010800 */
[----:B------:R-:W-:Y:S01]  /*7290*/  FFMA.FTZ R193, R193, R14, -R0 ;  /* 0x0000000ec1c17223 */ /* 0x000fe20000010800 */
[----:B------:R-:W-:Y:S01]  /*72a0*/  FADD.FTZ R111, -R111, R10 ;  /* 0x0000000a6f6f7221 */ /* 0x000fe20000010100 */
[----:B------:R-:W-:Y:S01]  /*72b0*/  FMNMX.FTZ R20, R149, R20, !PT ;  /* 0x0000001495147209 */ /* 0x000fe20007810000 */
[-CC-:B------:R-:W-:Y:S01]  /*72c0*/  FFMA.FTZ R156, R191, R14.reuse, -R0.reuse ;  /* 0x0000000ebf9c7223 */ /* 0x180fe20000010800 */
[-CC-:B------:R-:W-:Y:S01]  /*72d0*/  FFMA.FTZ R158, R189, R14.reuse, -R0.reuse ;  /* 0x0000000ebd9e7223 */ /* 0x180fe20000010800 */
[--C-:B------:R-:W-:Y:S01]  /*72e0*/  FFMA.FTZ R187, R187, R14, -R0.reuse ;  /* 0x0000000ebbbb7223 */ /* 0x100fe20000010800 */
        /* <DEDUP_REMOVED lines=14> */
[-C--:B------:R-:W-:Y:S01]  /*73d0*/  FFMA.FTZ R107, R107, R14.reuse, -R0 ;  /* 0x0000000e6b6b7223 */ /* 0x080fe20000010800 */
[----:B------:R-:W-:Y:S01]  /*73e0*/  FMUL.FTZ R0, R111, R14 ;  /* 0x0000000e6f007220 */ /* 0x000fe20000410000 */
[----:B------:R-:W-:Y:S01]  /*73f0*/  FMNMX.FTZ R20, R97, R20, !PT ;  /* 0x0000001461147209 */ /* 0x000fe20007810000 */
[----:B------:R-:W-:Y:S03]  /*7400*/  MUFU.EX2 R193, R193 ;  /* 0x000000c100c17308 */ /* 0x000fe60000000800 */
[----:B------:R-:W-:-:S04]  /*7410*/  FMNMX.FTZ R20, R91, R20, !PT ;  /* 0x000000145b147209 */ /* 0x000fc80007810000 */
[----:B------:R-:W-:Y:S01]  /*7420*/  FMNMX.FTZ R20, R99, R20, !PT ;  /* 0x0000001463147209 */ /* 0x000fe20007810000 */
[----:B------:R-:W1:Y:S03]  /*7430*/  MUFU.EX2 R0, R0 ;  /* 0x0000000000007308 */ /* 0x000e660000000800 */
[----:B------:R-:W-:-:S04]  /*7440*/  FMNMX.FTZ R20, R157, R20, !PT ;  /* 0x000000149d147209 */ /* 0x000fc80007810000 */
[----:B------:R-:W-:Y:S01]  /*7450*/  FMNMX.FTZ R20, R159, R20, !PT ;  /* 0x000000149f147209 */ /* 0x000fe20007810000 */
[----:B------:R-:W2:Y:S03]  /*7460*/  MUFU.EX2 R156, R156 ;  /* 0x0000009c009c7308 */ /* 0x000ea60000000800 */
[----:B------:R-:W-:-:S04]  /*7470*/  FMNMX.FTZ R20, R175, R20, !PT ;  /* 0x00000014af147209 */ /* 0x000fc80007810000 */
[----:B------:R-:W-:Y:S01]  /*7480*/  FMNMX.FTZ R20, R177, R20, !PT ;  /* 0x00000014b1147209 */ /* 0x000fe20007810000 */
[----:B------:R-:W3:Y:S03]  /*7490*/  MUFU.EX2 R158, R158 ;  /* 0x0000009e009e7308 */ /* 0x000ee60000000800 */
[----:B------:R-:W-:-:S04]  /*74a0*/  FMNMX.FTZ R20, R181, R20, !PT ;  /* 0x00000014b5147209 */ /* 0x000fc80007810000 */
[----:B------:R-:W-:Y:S01]  /*74b0*/  FMNMX.FTZ R20, R183, R20, !PT ;  /* 0x00000014b7147209 */ /* 0x000fe20007810000 */
[----:B------:R-:W-:Y:S03]  /*74c0*/  MUFU.EX2 R187, R187 ;  /* 0x000000bb00bb7308 */ /* 0x000fe60000000800 */
[----:B------:R-:W-:-:S04]  /*74d0*/  FMNMX.FTZ R20, R135, R20, !PT ;  /* 0x0000001487147209 */ /* 0x000fc80007810000 */
[----:B------:R-:W-:Y:S01]  /*74e0*/  FMNMX.FTZ R20, R153, R20, !PT ;  /* 0x0000001499147209 */ /* 0x000fe20007810000 */
[----:B------:R-:W-:Y:S03]  /*74f0*/  MUFU.EX2 R152, R152 ;  /* 0x0000009800987308 */ /* 0x000fe60000000800 */
[----:B------:R-:W-:-:S05]  /*7500*/  FMNMX.FTZ R20, R131, R20, !PT ;  /* 0x0000001483147209 */ /* 0x000fca0007810000 */
[----:B0-----:R-:W0:Y:S01]  /*7510*/  SHFL.BFLY PT, R15, R20, 0x2, 0x1f ;  /* 0x0c401f00140f7f89 */ /* 0x001e2200000e0000 */
[----:B------:R-:W-:Y:S08]  /*7520*/  MUFU.EX2 R179, R179 ;  /* 0x000000b300b37308 */ /* 0x000ff00000000800 */
[----:B------:R-:W-:Y:S08]  /*7530*/  MUFU.EX2 R154, R154 ;  /* 0x0000009a009a7308 */ /* 0x000ff00000000800 */
[----:B------:R-:W-:Y:S01]  /*7540*/  MUFU.EX2 R133, R133 ;  /* 0x0000008500857308 */ /* 0x000fe20000000800 */
[----:B0-----:R-:W-:-:S07]  /*7550*/  FMNMX.FTZ R15, R20, R15, !PT ;  /* 0x0000000f140f7209 */ /* 0x001fce0007810000 */
[----:B------:R-:W-:Y:S01]  /*7560*/  MUFU.EX2 R148, R148 ;  /* 0x0000009400947308 */ /* 0x000fe20000000800 */
[----:B------:R-:W0:Y:S07]  /*7570*/  SHFL.BFLY PT, R20, R15, 0x1, 0x1f ;  /* 0x0c201f000f147f89 */ /* 0x000e2e00000e0000 */
[----:B------:R-:W-:Y:S08]  /*7580*/  MUFU.EX2 R150, R150 ;  /* 0x0000009600967308 */ /* 0x000ff00000000800 */
[----:B------:R-:W-:Y:S08]  /*7590*/  MUFU.EX2 R105, R105 ;  /* 0x0000006900697308 */ /* 0x000ff00000000800 */
[----:B------:R-:W-:Y:S01]  /*75a0*/  MUFU.EX2 R144, R144 ;  /* 0x0000009000907308 */ /* 0x000fe20000000800 */
[----:B0-----:R-:W-:-:S04]  /*75b0*/  FMNMX.FTZ R15, R15, R20, !PT ;  /* 0x000000140f0f7209 */ /* 0x001fc80007810000 */
[C---:B------:R-:W-:Y:S01]  /*75c0*/  FSETP.NEU.FTZ.AND P1, PT, R15.reuse, -INF , PT ;  /* 0xff8000000f00780b */ /* 0x040fe20003f3d000 */
[----:B------:R-:W-:Y:S02]  /*75d0*/  FMUL.FTZ R92, R15, R14 ;  /* 0x0000000e0f5c7220 */ /* 0x000fe40000410000 */
[----:B------:R-:W-:Y:S03]  /*75e0*/  MUFU.EX2 R117, R117 ;  /* 0x0000007500757308 */ /* 0x000fe60000000800 */
[----:B------:R-:W-:-:S05]  /*75f0*/  FSEL R92, R92, RZ, P1 ;  /* 0x000000ff5c5c7208 */ /* 0x000fca0000800000 */
[----:B------:R-:W-:Y:S01]  /*7600*/  MUFU.EX2 R146, R146 ;  /* 0x0000009200927308 */ /* 0x000fe20000000800 */
[-CC-:B------:R-:W-:Y:S01]  /*7610*/  FFMA.FTZ R109, R2, R14.reuse, -R92.reuse ;  /* 0x0000000e026d7223 */ /* 0x180fe2000001085c */
[----:B------:R-:W-:Y:S01]  /*7620*/  FSEL R2, R15, RZ, P1 ;  /* 0x000000ff0f027208 */ /* 0x000fe20000800000 */
[-CC-:B------:R-:W-:Y:S01]  /*7630*/  FFMA.FTZ R10, R137, R14.reuse, -R92.reuse ;  /* 0x0000000e890a7223 */ /* 0x180fe2000001085c */
[-CC-:B------:R-:W-:Y:S01]  /*7640*/  FFMA.FTZ R20, R139, R14.reuse, -R92.reuse ;  /* 0x0000000e8b147223 */ /* 0x180fe2000001085c */
[-CC-:B------:R-:W-:Y:S01]  /*7650*/  FFMA.FTZ R111, R141, R14.reuse, -R92.reuse ;  /* 0x0000000e8d6f7223 */ /* 0x180fe2000001085c */
[-CC-:B------:R-:W-:Y:S01]  /*7660*/  FFMA.FTZ R88, R143, R14.reuse, -R92.reuse ;  /* 0x0000000e8f587223 */ /* 0x180fe2000001085c */
[----:B------:R-:W-:Y:S01]  /*7670*/  FADD.FTZ R11, -R2, R11 ;  /* 0x0000000b020b7221 */ /* 0x000fe20000010100 */
[----:B------:R-:W-:Y:S01]  /*7680*/  MUFU.EX2 R109, R109 ;  /* 0x0000006d006d7308 */ /* 0x000fe20000000800 */
[-CC-:B------:R-:W-:Y:S01]  /*7690*/  FFMA.FTZ R115, R145, R14.reuse, -R92.reuse ;  /* 0x0000000e91737223 */ /* 0x180fe2000001085c */
[-CC-:B------:R-:W-:Y:S01]  /*76a0*/  FFMA.FTZ R96, R89, R14.reuse, -R92.reuse ;  /* 0x0000000e59607223 */ /* 0x180fe2000001085c */
[----:B------:R-:W-:Y:S01]  /*76b0*/  FMUL.FTZ R11, R11, R14 ;  /* 0x0000000e0b0b7220 */ /* 0x000fe20000410000 */
[----:B-1----:R-:W-:Y:S01]  /*76c0*/  FFMA.FTZ R89, R0, R8, R193 ;  /* 0x0000000800597223 */ /* 0x002fe200000100c1 */
[-CC-:B------:R-:W-:Y:S01]  /*76d0*/  FFMA.FTZ R155, R147, R14.reuse, -R92.reuse ;  /* 0x0000000e939b7223 */ /* 0x180fe2000001085c */
[-CC-:B------:R-:W-:Y:S01]  /*76e0*/  FFMA.FTZ R90, R149, R14.reuse, -R92.reuse ;  /* 0x0000000e955a7223 */ /* 0x180fe2000001085c */
[-CC-:B------:R-:W-:Y:S01]  /*76f0*/  FFMA.FTZ R149, R93, R14.reuse, -R92.reuse ;  /* 0x0000000e5d957223 */ /* 0x180fe2000001085c */
[----:B------:R-:W0:Y:S01]  /*7700*/  MUFU.EX2 R2, R11 ;  /* 0x0000000b00027308 */ /* 0x000e220000000800 */
[----:B--2---:R-:W-:Y:S01]  /*7710*/  FADD.FTZ R89, R156, R89 ;  /* 0x000000599c597221 */ /* 0x004fe20000010000 */
[-CC-:B------:R-:W-:Y:S01]  /*7720*/  FFMA.FTZ R94, R151, R14.reuse, -R92.reuse ;  /* 0x0000000e975e7223 */ /* 0x180fe2000001085c */
[-CC-:B------:R-:W-:Y:S01]  /*7730*/  FFMA.FTZ R151, R95, R14.reuse, -R92.reuse ;  /* 0x0000000e5f977223 */ /* 0x180fe2000001085c */
[-CC-:B------:R-:W-:Y:S01]  /*7740*/  FFMA.FTZ R145, R97, R14.reuse, -R92.reuse ;  /* 0x0000000e61917223 */ /* 0x180fe2000001085c */
[----:B---3--:R-:W-:Y:S01]  /*7750*/  FADD.FTZ R8, R158, R89 ;  /* 0x000000599e087221 */ /* 0x008fe20000010000 */
[-CC-:B------:R-:W-:Y:S01]  /*7760*/  FFMA.FTZ R91, R91, R14.reuse, -R92.reuse ;  /* 0x0000000e5b5b7223 */ /* 0x180fe2000001085c */
[-CC-:B------:R-:W-:Y:S01]  /*7770*/  FFMA.FTZ R99, R99, R14.reuse, -R92.reuse ;  /* 0x0000000e63637223 */ /* 0x180fe2000001085c */
[----:B------:R-:W1:Y:S01]  /*7780*/  MUFU.EX2 R10, R10 ;  /* 0x0000000a000a7308 */ /* 0x000e620000000800 */
[-CC-:B------:R-:W-:Y:S01]  /*7790*/  FFMA.FTZ R157, R157, R14.reuse, -R92.reuse ;  /* 0x0000000e9d9d7223 */ /* 0x180fe2000001085c */
[-CC-:B------:R-:W-:Y:S01]  /*77a0*/  FFMA.FTZ R159, R159, R14.reuse, -R92.reuse ;  /* 0x0000000e9f9f7223 */ /* 0x180fe2000001085c */
[-CC-:B------:R-:W-:Y:S01]  /*77b0*/  FFMA.FTZ R175, R175, R14.reuse, -R92.reuse ;  /* 0x0000000eafaf7223 */ /* 0x180fe2000001085c */
[-CC-:B------:R-:W-:Y:S01]  /*77c0*/  FFMA.FTZ R177, R177, R14.reuse, -R92.reuse ;  /* 0x0000000eb1b17223 */ /* 0x180fe2000001085c */
[-CC-:B------:R-:W-:Y:S01]  /*77d0*/  FFMA.FTZ R181, R181, R14.reuse, -R92.reuse ;  /* 0x0000000eb5b57223 */ /* 0x180fe2000001085c */
[-CC-:B------:R-:W-:Y:S01]  /*77e0*/  FFMA.FTZ R183, R183, R14.reuse, -R92.reuse ;  /* 0x0000000eb7b77223 */ /* 0x180fe2000001085c */
[-CC-:B------:R-:W-:Y:S01]  /*77f0*/  FFMA.FTZ R135, R135, R14.reuse, -R92.reuse ;  /* 0x0000000e87877223 */ /* 0x180fe2000001085c */
[----:B------:R-:W2:Y:S01]  /*7800*/  MUFU.EX2 R20, R20 ;  /* 0x0000001400147308 */ /* 0x000ea20000000800 */
[----:B0-----:R-:W-:Y:S01]  /*7810*/  FFMA.FTZ R3, R2, R3, R109 ;  /* 0x0000000302037223 */ /* 0x001fe2000001006d */
[-CC-:B------:R-:W-:Y:S01]  /*7820*/  FFMA.FTZ R153, R153, R14.reuse, -R92.reuse ;  /* 0x0000000e99997223 */ /* 0x180fe2000001085c */
[----:B------:R-:W-:-:S05]  /*7830*/  FFMA.FTZ R92, R131, R14, -R92 ;  /* 0x0000000e835c7223 */ /* 0x000fca000001085c */
[----:B------:R-:W0:Y:S01]  /*7840*/  MUFU.EX2 R111, R111 ;  /* 0x0000006f006f7308 */ /* 0x000e220000000800 */
[----:B-1----:R-:W-:-:S07]  /*7850*/  FADD.FTZ R3, R10, R3 ;  /* 0x000000030a037221 */ /* 0x002fce0000010000 */
[----:B------:R-:W1:Y:S01]  /*7860*/  MUFU.EX2 R88, R88 ;  /* 0x0000005800587308 */ /* 0x000e620000000800 */
[----:B--2---:R-:W-:Y:S01]  /*7870*/  FADD.FTZ R98, R20, R3 ;  /* 0x0000000314627221 */ /* 0x004fe20000010000 */
[----:B------:R-:W-:-:S04]  /*7880*/  FADD.FTZ R3, R187, R8 ;  /* 0x00000008bb037221 */ /* 0x000fc80000010000 */
[----:B------:R-:W-:Y:S02]  /*7890*/  FADD.FTZ R8, R152, R3 ;  /* 0x0000000398087221 */ /* 0x000fe40000010000 */
[----:B------:R-:W2:Y:S01]  /*78a0*/  MUFU.EX2 R115, R115 ;  /* 0x0000007300737308 */ /* 0x000ea20000000800 */
[----:B0-----:R-:W-:Y:S01]  /*78b0*/  FADD.FTZ R11, R111, R98 ;  /* 0x000000626f0b7221 */ /* 0x001fe20000010000 */
[----:B------:R-:W-:-:S04]  /*78c0*/  FADD.FTZ R3, R179, R8 ;  /* 0x00000008b3037221 */ /* 0x000fc80000010000 */
[----:B------:R-:W-:Y:S02]  /*78d0*/  FADD.FTZ R8, R154, R3 ;  /* 0x000000039a087221 */ /* 0x000fe40000010000 */
[----:B------:R-:W0:Y:S01]  /*78e0*/  MUFU.EX2 R155, R155 ;  /* 0x0000009b009b7308 */ /* 0x000e220000000800 */
[----:B-1----:R-:W-:Y:S01]  /*78f0*/  FADD.FTZ R98, R88, R11 ;  /* 0x0000000b58627221 */ /* 0x002fe20000010000 */
[----:B------:R-:W-:-:S06]  /*7900*/  FADD.FTZ R11, R133, R8 ;  /* 0x00000008850b7221 */ /* 0x000fcc0000010000 */
[----:B------:R-:W1:Y:S01]  /*7910*/  MUFU.EX2 R90, R90 ;  /* 0x0000005a005a7308 */ /* 0x000e620000000800 */
[----:B--2---:R-:W-:-:S07]  /*7920*/  FADD.FTZ R98, R115, R98 ;  /* 0x0000006273627221 */ /* 0x004fce0000010000 */
[----:B------:R-:W2:Y:S01]  /*7930*/  MUFU.EX2 R149, R149 ;  /* 0x0000009500957308 */ /* 0x000ea20000000800 */
[----:B0-----:R-:W-:Y:S01]  /*7940*/  FADD.FTZ R3, R155, R98 ;  /* 0x000000629b037221 */ /* 0x001fe20000010000 */
[----:B------:R-:W-:-:S04]  /*7950*/  FADD.FTZ R98, R148, R11 ;  /* 0x0000000b94627221 */ /* 0x000fc80000010000 */
[----:B------:R-:W-:Y:S02]  /*7960*/  FADD.FTZ R11, R103, R98 ;  /* 0x00000062670b7221 */ /* 0x000fe40000010000 */
[----:B------:R-:W0:Y:S01]  /*7970*/  MUFU.EX2 R94, R94 ;  /* 0x0000005e005e7308 */ /* 0x000e220000000800 */
[----:B-1----:R-:W-:Y:S01]  /*7980*/  FADD.FTZ R8, R90, R3 ;  /* 0x000000035a087221 */ /* 0x002fe20000010000 */
[----:B------:R-:W-:-:S04]  /*7990*/  FADD.FTZ R98, R150, R11 ;  /* 0x0000000b96627221 */ /* 0x000fc80000010000 */
[----:B------:R-:W-:Y:S02]  /*79a0*/  FADD.FTZ R11, R105, R98 ;  /* 0x00000062690b7221 */ /* 0x000fe40000010000 */
[----:B------:R-:W1:Y:S01]  /*79b0*/  MUFU.EX2 R151, R151 ;  /* 0x0000009700977308 */ /* 0x000e620000000800 */
[----:B--2---:R-:W-:Y:S01]  /*79c0*/  FADD.FTZ R3, R149, R8 ;  /* 0x0000000895037221 */ /* 0x004fe20000010000 */
[----:B------:R-:W-:-:S06]  /*79d0*/  FADD.FTZ R98, R144, R11 ;  /* 0x0000000b90627221 */ /* 0x000fcc0000010000 */
[----:B------:R-:W2:Y:S01]  /*79e0*/  MUFU.EX2 R96, R96 ;  /* 0x0000006000607308 */ /* 0x000ea20000000800 */
[----:B0-----:R-:W-:-:S07]  /*79f0*/  FADD.FTZ R8, R94, R3 ;  /* 0x000000035e087221 */ /* 0x001fce0000010000 */
[----:B------:R-:W0:Y:S01]  /*7a00*/  MUFU.EX2 R145, R145 ;  /* 0x0000009100917308 */ /* 0x000e220000000800 */
[----:B-1----:R-:W-:-:S07]  /*7a10*/  FADD.FTZ R3, R151, R8 ;  /* 0x0000000897037221 */ /* 0x002fce0000010000 */
[----:B------:R-:W1:Y:S01]  /*7a20*/  MUFU.EX2 R91, R91 ;  /* 0x0000005b005b7308 */ /* 0x000e620000000800 */
[----:B--2---:R-:W-:Y:S01]  /*7a30*/  FADD.FTZ R8, R96, R3 ;  /* 0x0000000360087221 */ /* 0x004fe20000010000 */
[----:B------:R-:W-:-:S04]  /*7a40*/  FADD.FTZ R3, R117, R98 ;  /* 0x0000006275037221 */ /* 0x000fc80000010000 */
[----:B------:R-:W-:Y:S02]  /*7a50*/  FADD.FTZ R98, R146, R3 ;  /* 0x0000000392627221 */ /* 0x000fe40000010000 */
        /* <DEDUP_REMOVED lines=42> */
.L_x_1006:
[----:B------:R-:W-:Y:S01]  /*7d00*/  UIADD3 UR6, UR6, 0x2a860, URZ ;  /* 0x0002a86006067890 */ /* 0x000fe2000fffe03f */
[----:B------:R-:W-:Y:S01]  /*7d10*/  ISETP.GT.AND P1, PT, R12, R9, PT ;  /* 0x000000090c00720c */ /* 0x000fe20003f24270 */
[----:B------:R-:W-:Y:S01]  /*7d20*/  UMOV UR41, UR39 ;  /* 0x0000002700297c82 */ /* 0x000fe20008000000 */
[----:B------:R-:W-:Y:S01]  /*7d30*/  UMOV UR4, UR38 ;  /* 0x0000002600047c82 */ /* 0x000fe20008000000 */
[----:B------:R-:W-:Y:S01]  /*7d40*/  UPRMT UR6, UR60, 0x654, UR6 ;  /* 0x000006543c067896 */ /* 0x000fe20008000006 */
[----:B------:R-:W-:Y:S01]  /*7d50*/  F2FP.F16.F32.PACK_AB R157, R10, R109 ;  /* 0x0000006d0a9d723e */ /* 0x000fe200000000ff */
[----:B------:R-:W-:Y:S01]  /*7d60*/  VIADD R12, R12, 0xffffffff ;  /* 0xffffffff0c0c7836 */ /* 0x000fe20000000000 */
[----:B------:R-:W-:Y:S01]  /*7d70*/  F2FP.F16.F32.PACK_AB R156, R156, R193 ;  /* 0x000000c19c9c723e */ /* 0x000fe200000000ff */
[----:B------:R-:W-:Y:S01]  /*7d80*/  IMAD.MOV.U32 R11, RZ, RZ, R15 ;  /* 0x000000ffff0b7224 */ /* 0x000fe200078e000f */
[----:B------:R-:W-:Y:S01]  /*7d90*/  F2FP.F16.F32.PACK_AB R158, R187, R158 ;  /* 0x0000009ebb9e723e */ /* 0x000fe200000000ff */
[----:B------:R-:W-:Y:S01]  /*7da0*/  IMAD.MOV.U32 R10, RZ, RZ, R13 ;  /* 0x000000ffff0a7224 */ /* 0x000fe200078e000d */
        /* <DEDUP_REMOVED lines=21> */
[----:B------:R-:W-:Y:S01]  /*7f00*/  F2FP.F16.F32.PACK_AB R139, R92, R139 ;  /* 0x0000008b5c8b723e */ /* 0x000fe200000000ff */
[----:B------:R-:W-:Y:S06]  /*7f10*/  @P1 BRA `(.L_x_1007) ;  /* 0xffffffcc00241947 */ /* 0x000fec000383ffff */
.L_x_988:
[----:B------:R-:W-:Y:S01]  /*7f20*/  ISETP.NE.AND P2, PT, R168, 0x1, PT ;  /* 0x00000001a800780c */ /* 0x000fe20003f45270 */
[----:B------:R-:W-:Y:S01]  /*7f30*/  VIADD R9, R17, 0x7f ;  /* 0x0000007f11097836 */ /* 0x000fe20000000000 */
[----:B------:R-:W-:-:S11]  /*7f40*/  LOP3.LUT P1, RZ, R19, 0x80000, RZ, 0xc0, !PT ;  /* 0x0008000013ff7812 */ /* 0x000fd6000782c0ff */
[----:B------:R-:W0:Y:S08]  /*7f50*/  @P2 LDC R10, c[0x0][0x44c] ;  /* 0x00011300ff0a2b82 */ /* 0x000e300000000800 */
[----:B------:R-:W1:Y:S01]  /*7f60*/  @P2 LDC R20, c[0x0][0x450] ;  /* 0x00011400ff142b82 */ /* 0x000e620000000800 */
[----:B0-----:R-:W-:Y:S01]  /*7f70*/  @P2 IMAD.HI.U32 R11, R9, R10, RZ ;  /* 0x0000000a090b2227 */ /* 0x001fe200078e00ff */
[----:B------:R-:W-:-:S04]  /*7f80*/  IADD3 R10, R16, 0x1, -R21 ;  /* 0x00000001100a7810 */ /* 0x000fc80007ffe815 */
[----:B-1----:R-:W-:-:S05]  /*7f90*/  @P2 SHF.R.U32.HI R9, RZ, R20, R11 ;  /* 0x00000014ff092219 */ /* 0x002fca000001160b */
[----:B------:R-:W-:-:S04]  /*7fa0*/  IMAD.IADD R9, R10, 0x1, R9 ;  /* 0x000000010a097824 */ /* 0x000fc800078e0209 */
[----:B------:R-:W-:Y:S01]  /*7fb0*/  VIADD R10, R9, -UR50 ;  /* 0x80000032090a7c36 */ /* 0x000fe20008000000 */
[----:B------:R-:W-:Y:S06]  /*7fc0*/  @!P1 BRA `(.L_x_1008) ;  /* 0x0000000000449947 */ /* 0x000fec0003800000 */
[----:B------:R-:W-:-:S13]  /*7fd0*/  ISETP.GT.AND P1, PT, R9, -0x1, PT ;  /* 0xffffffff0900780c */ /* 0x000fda0003f24270 */
[----:B------:R-:W-:Y:S05]  /*7fe0*/  @P1 BRA `(.L_x_1009) ;  /* 0x0000000000201947 */ /* 0x000fea0003800000 */
[----:B------:R-:W0:Y:S01]  /*7ff0*/  LDC R88, c[0x0][0x9e4] ;  /* 0x00027900ff587b82 */ /* 0x000e220000000800 */
[----:B------:R-:W-:Y:S02]  /*8000*/  LOP3.LUT R9, RZ, R9, RZ, 0x33, !PT ;  /* 0x00000009ff097212 */ /* 0x000fe400078e33ff */
[----:B0-----:R-:W-:-:S13]  /*8010*/  ISETP.NE.AND P1, PT, R88, 0x1, PT ;  /* 0x000000015800780c */ /* 0x001fda0003f25270 */
[----:B------:R-:W0:Y:S02]  /*8020*/  @P1 LDC.64 R20, c[0x0][0x9e8] ;  /* 0x00027a00ff141b82 */ /* 0x000e240000000a00 */
[----:B0-----:R-:W-:-:S05]  /*8030*/  @P1 IMAD.HI.U32 R20, R9, R20, RZ ;  /* 0x0000001409141227 */ /* 0x001fca00078e00ff */
[----:B------:R-:W-:-:S04]  /*8040*/  @P1 SHF.R.U32.HI R9, RZ, R21, R20 ;  /* 0x00000015ff091219 */ /* 0x000fc80000011614 */
[----:B------:R-:W-:Y:S01]  /*8050*/  LOP3.LUT R9, RZ, R9, RZ, 0x33, !PT ;  /* 0x00000009ff097212 */ /* 0x000fe200078e33ff */
[----:B------:R-:W-:Y:S06]  /*8060*/  BRA `(.L_x_1010) ;  /* 0x0000000000147947 */ /* 0x000fec0003800000 */
.L_x_1009:
[----:B------:R-:W0:Y:S02]  /*8070*/  LDC R88, c[0x0][0x9e4] ;  /* 0x00027900ff587b82 */ /* 0x000e240000000800 */
[----:B0-----:R-:W-:-:S13]  /*8080*/  ISETP.NE.AND P1, PT, R88, 0x1, PT ;  /* 0x000000015800780c */ /* 0x001fda0003f25270 */
[----:B------:R-:W0:Y:S02]  /*8090*/  @P1 LDC.64 R20, c[0x0][0x9e8] ;  /* 0x00027a00ff141b82 */ /* 0x000e240000000a00 */
[----:B0-----:R-:W-:-:S05]  /*80a0*/  @P1 IMAD.HI.U32 R20, R9, R20, RZ ;  /* 0x0000001409141227 */ /* 0x001fca00078e00ff */
[----:B------:R-:W-:-:S07]  /*80b0*/  @P1 SHF.R.U32.HI R9, RZ, R21, R20 ;  /* 0x00000015ff091219 */ /* 0x000fce0000011614 */
.L_x_1010:
[----:B------:R-:W-:-:S05]  /*80c0*/  IMAD R9, R9, R88, RZ ;  /* 0x0000005809097224 */ /* 0x000fca00078e02ff */
[----:B------:R-:W-:-:S07]  /*80d0*/  VIMNMX R10, R10, R9, !PT ;  /* 0x000000090a0a7248 */ /* 0x000fce0007fe0100 */
.L_x_1008:
[----:B------:R-:W-:-:S04]  /*80e0*/  VIADD R10, R10, 0x5f ;  /* 0x0000005f0a0a7836 */ /* 0x000fc80000000000 */
[----:B------:R-:W-:-:S05]  /*80f0*/  IMAD.HI R10, R10, 0x2aaaaaab, RZ ;  /* 0x2aaaaaab0a0a7827 */ /* 0x000fca00078e02ff */
[----:B------:R-:W-:-:S04]  /*8100*/  SHF.R.U32.HI R9, RZ, 0x1f, R10 ;  /* 0x0000001fff097819 */ /* 0x000fc8000001160a */
[----:B------:R-:W-:-:S04]  /*8110*/  LEA.HI.SX32 R10, R10, R9, 0x1c ;  /* 0x000000090a0a7211 */ /* 0x000fc800078fe2ff */
[----:B------:R-:W-:-:S04]  /*8120*/  VIMNMX R9, R23, R10, !PT ;  /* 0x0000000a17097248 */ /* 0x000fc80007fe0100 */
[----:B------:R-:W-:-:S13]  /*8130*/  ISETP.GE.AND P1, PT, R12, R9, PT ;  /* 0x000000090c00720c */ /* 0x000fda0003f26270 */
[----:B------:R-:W-:Y:S05]  /*8140*/  @!P1 BRA `(.L_x_1011) ;  /* 0x0000002000a09947 */ /* 0x000fea0003800000 */
[----:B------:R-:W-:Y:S01]  /*8150*/  IMAD.MOV.U32 R176, RZ, RZ, R15 ;  /* 0x000000ffffb07224 */ /* 0x000fe200078e000f */
[----:B------:R-:W-:Y:S01]  /*8160*/  UMOV UR41, UR39 ;  /* 0x0000002700297c82 */ /* 0x000fe20008000000 */
[----:B------:R-:W-:Y:S01]  /*8170*/  IMAD.MOV.U32 R20, RZ, RZ, R13 ;  /* 0x000000ffff147224 */ /* 0x000fe200078e000d */
[----:B------:R-:W-:Y:S01]  /*8180*/  UMOV UR4, UR38 ;  /* 0x0000002600047c82 */ /* 0x000fe20008000000 */
[----:B------:R-:W-:Y:S01]  /*8190*/  IMAD.MOV.U32 R10, RZ, RZ, R12 ;  /* 0x000000ffff0a7224 */ /* 0x000fe200078e000c */
[----:B------:R-:W-:-:S06]  /*81a0*/  ULDC UR5, c[0x0][0x9d8] ;  /* 0x0002760000057ab9 */ /* 0x000fcc0000000800 */
.L_x_1022:
[----:B------:R-:W-:-:S04]  /*81b0*/  UISETP.NE.AND UP0, UPT, UR4, 0x1, UPT ;  /* 0x000000010400788c */ /* 0x000fc8000bf05270 */
[----:B------:R-:W-:-:S04]  /*81c0*/  USEL UR39, URZ, 0x1, UP0 ;  /* 0x000000013f277887 */ /* 0x000fc80008000000 */
[----:B------:R-:W-:Y:S01]  /*81d0*/  ULOP3.LUT UR39, UR41, UR39, URZ, 0x3c, !UPT ;  /* 0x0000002729277292 */ /* 0x000fe2000f8e3c3f */
[----:B------:R-:W-:Y:S11]  /*81e0*/  @!P0 BRA `(.L_x_1012) ;  /* 0x0000000000048947 */ /* 0x000ff60003800000 */
[----:B------:R-:W-:Y:S01]  /*81f0*/  BPT.TRAP 0x1 ;  /* 0x000000040000795c */ /* 0x000fe20000300000 */
.L_x_1012:
        /* <DEDUP_REMOVED lines=9> */
.L_x_1013:
[----:B-1----:R-:W-:Y:S05]  /*8290*/  @P1 BRA `(.L_x_1014) ;  /* 0x0000000000081947 */ /* 0x002fea0003800000 */
[----:B------:R-:W1:Y:S02]  /*82a0*/  SYNCS.PHASECHK.TRANS64.TRYWAIT P1, [UR7+0x2a830], R11 ;  /* 0x02a8300bff0075a7 */ /* 0x000e640008020147 */
[----:B-1----:R-:W-:Y:S05]  /*82b0*/  @!P1 BRA `(.L_x_1015) ;  /* 0x000000c400209947 */ /* 0x002fea0003800000 */
.L_x_1014:
        /* <DEDUP_REMOVED lines=137> */
.L_x_1016:
[----:B------:R-:W-:Y:S01]  /*8b50*/  ULEA UR6, UR4, UR40, 0x3 ;  /* 0x0000002804067291 */ /* 0x000fe2000f8e183f */
[----:B------:R-:W-:-:S05]  /*8b60*/  IMAD.U32 R0, RZ, RZ, UR41 ;  /* 0x00000029ff007e24 */ /* 0x000fca000f8e00ff */
[----:B------:R-:W-:-:S04]  /*8b70*/  SHF.L.U32 R0, R0, 0x1f, RZ ;  /* 0x0000001f00007819 */ /* 0x000fc800000006ff */
[----:B------:R2:W3:Y:S01]  /*8b80*/  SYNCS.PHASECHK.TRANS64.TRYWAIT P1, [UR6+0x2a850], R0 ;  /* 0x02a85000ff0075a7 */ /* 0x0004e20008020146 */
[----:B------:R-:W-:Y:S05]  /*8b90*/  @!P0 BRA `(.L_x_1017) ;  /* 0x0000000000048947 */ /* 0x000fea0003800000 */
[----:B------:R-:W-:Y:S01]  /*8ba0*/  BPT.TRAP 0x1 ;  /* 0x000000040000795c */ /* 0x000fe20000300000 */
.L_x_1017:
[----:B---3--:R-:W-:Y:S05]  /*8bb0*/  @P1 BRA `(.L_x_1018) ;  /* 0x0000000000081947 */ /* 0x008fea0003800000 */
[----:B------:R-:W3:Y:S02]  /*8bc0*/  SYNCS.PHASECHK.TRANS64.TRYWAIT P1, [UR6+0x2a850], R0 ;  /* 0x02a85000ff0075a7 */ /* 0x000ee40008020146 */
[----:B---3--:R-:W-:Y:S05]  /*8bd0*/  @!P1 BRA `(.L_x_1019) ;  /* 0x000000b800f09947 */ /* 0x008fea0003800000 */
.L_x_1018:
        /* <DEDUP_REMOVED lines=38> */
.L_x_1020:
[----:B------:R-:W-:Y:S01]  /*8e40*/  FMUL.FTZ R137, R88, UR5 ;  /* 0x0000000558897c20 */ /* 0x000fe20008410000 */
[----:B------:R-:W-:Y:S01]  /*8e50*/  FMUL.FTZ R139, R89, UR5 ;  /* 0x00000005598b7c20 */ /* 0x000fe20008410000 */
[----:B01----:R-:W-:Y:S01]  /*8e60*/  FMUL.FTZ R11, R90, UR5 ;  /* 0x000000055a0b7c20 */ /* 0x003fe20008410000 */
        /* <DEDUP_REMOVED lines=57> */
[----:B------:R-:W0:Y:S01]  /*9200*/  LDC R14, c[0x0][0x988] ;  /* 0x00026200ff0e7b82 */ /* 0x000e220000000800 */
[----:B------:R-:W-:Y:S01]  /*9210*/  UIADD3 UR7, UR7, 0x2a840, URZ ;  /* 0x0002a84007077890 */ /* 0x000fe2000fffe03f */
[----:B------:R-:W3:Y:S01]  /*9220*/  MUFU.TANH R145, R145 ;  /* 0x0000009100917308 */ /* 0x000ee20000002400 */
[----:B-1----:R-:W-:-:S02]  /*9230*/  FMNMX.FTZ R0, R143, R0, !PT ;  /* 0x000000008f007209 */ /* 0x002fc40007810000 */
[----:B------:R-:W-:-:S05]  /*9240*/  UPRMT UR7, UR60, 0x654, UR7 ;  /* 0x000006543c077896 */ /* 0x000fca0008000007 */
[----:B------:R-:W1:Y:S01]  /*9250*/  MUFU.TANH R91, R91 ;  /* 0x0000005b005b7308 */ /* 0x000e620000002400 */
[----:B--2---:R-:W-:-:S03]  /*9260*/  FMNMX.FTZ R2, R89, R2, !PT ;  /* 0x0000000259027209 */ /* 0x004fc60007810000 */
[----:B------:R-:W-:Y:S04]  /*9270*/  SYNCS.ARRIVE.TRANS64.RED.A1T0 RZ, [UR7], RZ ;  /* 0x000000ffffff79a7 */ /* 0x000fe80008100407 */
        /* <DEDUP_REMOVED lines=77> */
[----:B--2---:R-:W-:-:S05]  /*9750*/  FMNMX.FTZ R0, R195, R0, !PT ;  /* 0x00000000c3007209 */ /* 0x004fca0007810000 */
[----:B------:R-:W2:Y:S01]  /*9760*/  SHFL.BFLY PT, R13, R0, 0x2, 0x1f ;  /* 0x0c401f00000d7f89 */ /* 0x000ea200000e0000 */
[----:B---3--:R-:W-:-:S04]  /*9770*/  FMNMX.FTZ R2, R131, R2, !PT ;  /* 0x0000000283027209 */ /* 0x008fc80007810000 */
[----:B-1----:R-:W-:-:S05]  /*9780*/  FMNMX.FTZ R2, R133, R2, !PT ;  /* 0x0000000285027209 */ /* 0x002fca0007810000 */
[----:B------:R-:W1:Y:S01]  /*9790*/  SHFL.BFLY PT, R15, R2, 0x2, 0x1f ;  /* 0x0c401f00020f7f89 */ /* 0x000e6200000e0000 */
[----:B--2---:R-:W-:-:S05]  /*97a0*/  FMNMX.FTZ R12, R0, R13, !PT ;  /* 0x0000000d000c7209 */ /* 0x004fca0007810000 */
[----:B------:R-:W2:Y:S01]  /*97b0*/  SHFL.BFLY PT, R13, R12, 0x1, 0x1f ;  /* 0x0c201f000c0d7f89 */ /* 0x000ea200000e0000 */
[----:B-1----:R-:W-:-:S05]  /*97c0*/  FMNMX.FTZ R88, R2, R15, !PT ;  /* 0x0000000f02587209 */ /* 0x002fca0007810000 */
[----:B------:R-:W1:Y:S01]  /*97d0*/  SHFL.BFLY PT, R15, R88, 0x1, 0x1f ;  /* 0x0c201f00580f7f89 */ /* 0x000e6200000e0000 */
[----:B--2---:R-:W-:-:S05]  /*97e0*/  FMNMX.FTZ R13, R12, R13, !PT ;  /* 0x0000000d0c0d7209 */ /* 0x004fca0007810000 */
[C---:B------:R-:W-:Y:S01]  /*97f0*/  FADD.FTZ R135, -R13.reuse, R20 ;  /* 0x000000140d877221 */ /* 0x040fe20000010100 */
[----:B0-----:R-:W-:-:S03]  /*9800*/  FMUL.FTZ R90, R13, R14 ;  /* 0x0000000e0d5a7220 */ /* 0x001fc60000410000 */
[-C--:B------:R-:W-:Y:S01]  /*9810*/  FMUL.FTZ R20, R135, R14.reuse ;  /* 0x0000000e87147220 */ /* 0x080fe20000410000 */
[-CC-:B------:R-:W-:Y:S01]  /*9820*/  FFMA.FTZ R150, R157, R14.reuse, -R90.reuse ;  /* 0x0000000e9d967223 */ /* 0x180fe2000001085a */
[-CC-:B------:R-:W-:Y:S01]  /*9830*/  FFMA.FTZ R156, R139, R14.reuse, -R90.reuse ;  /* 0x0000000e8b9c7223 */ /* 0x180fe2000001085a */
[-CC-:B------:R-:W-:Y:S01]  /*9840*/  FFMA.FTZ R152, R145, R14.reuse, -R90.reuse ;  /* 0x0000000e91987223 */ /* 0x180fe2000001085a */
[----:B------:R0:W-:Y:S01]  /*9850*/  MUFU.EX2 R0, R20 ;  /* 0x0000001400007308 */ /* 0x0001e20000000800 */
[-CC-:B------:R-:W-:Y:S01]  /*9860*/  FFMA.FTZ R158, R141, R14.reuse, -R90.reuse ;  /* 0x0000000e8d9e7223 */ /* 0x180fe2000001085a */
[-CC-:B------:R-:W-:Y:S01]  /*9870*/  FFMA.FTZ R145, R159, R14.reuse, -R90.reuse ;  /* 0x0000000e9f917223 */ /* 0x180fe2000001085a */
[----:B-1----:R-:W-:Y:S01]  /*9880*/  FMNMX.FTZ R15, R88, R15, !PT ;  /* 0x0000000f580f7209 */ /* 0x002fe20007810000 */
[-CC-:B------:R-:W-:Y:S01]  /*9890*/  FFMA.FTZ R148, R153, R14.reuse, -R90.reuse ;  /* 0x0000000e99947223 */ /* 0x180fe2000001085a */
[-CC-:B------:R-:W-:Y:S01]  /*98a0*/  FFMA.FTZ R139, R147, R14.reuse, -R90.reuse ;  /* 0x0000000e938b7223 */ /* 0x180fe2000001085a */
[-CC-:B------:R-:W-:Y:S01]  /*98b0*/  FFMA.FTZ R154, R149, R14.reuse, -R90.reuse ;  /* 0x0000000e959a7223 */ /* 0x180fe2000001085a */
[-C--:B------:R-:W-:Y:S01]  /*98c0*/  FFMA.FTZ R144, R175, R14.reuse, -R90 ;  /* 0x0000000eaf907223 */ /* 0x080fe2000001085a */
[C---:B------:R-:W-:Y:S01]  /*98d0*/  FADD.FTZ R135, -R15.reuse, R176 ;  /* 0x000000b00f877221 */ /* 0x040fe20000010100 */
[-C--:B------:R-:W-:Y:S01]  /*98e0*/  FMUL.FTZ R92, R15, R14.reuse ;  /* 0x0000000e0f5c7220 */ /* 0x080fe20000410000 */
[----:B------:R-:W-:Y:S01]  /*98f0*/  MUFU.EX2 R156, R156 ;  /* 0x0000009c009c7308 */ /* 0x000fe20000000800 */
[-CC-:B------:R-:W-:Y:S01]  /*9900*/  FFMA.FTZ R147, R177, R14.reuse, -R90.reuse ;  /* 0x0000000eb1937223 */ /* 0x180fe2000001085a */
[-C--:B------:R-:W-:Y:S01]  /*9910*/  FMUL.FTZ R2, R135, R14.reuse ;  /* 0x0000000e87027220 */ /* 0x080fe20000410000 */
[-C--:B------:R-:W-:Y:S01]  /*9920*/  FFMA.FTZ R135, R137, R14.reuse, -R90 ;  /* 0x0000000e89877223 */ /* 0x080fe2000001085a */
[-CC-:B------:R-:W-:Y:S01]  /*9930*/  FFMA.FTZ R157, R11, R14.reuse, -R92.reuse ;  /* 0x0000000e0b9d7223 */ /* 0x180fe2000001085c */
[-CC-:B------:R-:W-:Y:S01]  /*9940*/  FFMA.FTZ R12, R21, R14.reuse, -R92.reuse ;  /* 0x0000000e150c7223 */ /* 0x180fe2000001085c */
[-C--:B------:R-:W-:Y:S01]  /*9950*/  FFMA.FTZ R159, R89, R14.reuse, -R92 ;  /* 0x0000000e599f7223 */ /* 0x080fe2000001085c */
[-C--:B------:R-:W-:Y:S01]  /*9960*/  FFMA.FTZ R137, R143, R14.reuse, -R90 ;  /* 0x0000000e8f897223 */ /* 0x080fe2000001085a */
[----:B------:R-:W-:Y:S01]  /*9970*/  MUFU.EX2 R2, R2 ;  /* 0x0000000200027308 */ /* 0x000fe20000000800 */
[-CC-:B0-----:R-:W-:Y:S01]  /*9980*/  FFMA.FTZ R20, R91, R14.reuse, -R92.reuse ;  /* 0x0000000e5b147223 */ /* 0x181fe2000001085c */
[-CC-:B------:R-:W-:Y:S01]  /*9990*/  FFMA.FTZ R153, R93, R14.reuse, -R92.reuse ;  /* 0x0000000e5d997223 */ /* 0x180fe2000001085c */
[-C--:B------:R-:W-:Y:S01]  /*99a0*/  FFMA.FTZ R88, R95, R14.reuse, -R92 ;  /* 0x0000000e5f587223 */ /* 0x080fe2000001085c */
[-C--:B------:R-:W-:Y:S01]  /*99b0*/  FFMA.FTZ R143, R155, R14.reuse, -R90 ;  /* 0x0000000e9b8f7223 */ /* 0x080fe2000001085a */
[-C--:B------:R-:W-:Y:S01]  /*99c0*/  FFMA.FTZ R155, R97, R14.reuse, -R92 ;  /* 0x0000000e619b7223 */ /* 0x080fe2000001085c */
        /* <DEDUP_REMOVED lines=9> */
[-CC-:B------:R-:W-:Y:S01]  /*9a60*/  FFMA.FTZ R179, R191, R14.reuse, -R90.reuse ;  /* 0x0000000ebfb37223 */ /* 0x180fe2000001085a */
[----:B------:R-:W1:Y:S01]  /*9a70*/  MUFU.EX2 R157, R157 ;  /* 0x0000009d009d7308 */ /* 0x000e620000000800 */
[-CC-:B------:R-:W-:Y:S01]  /*9a80*/  FFMA.FTZ R138, R193, R14.reuse, -R90.reuse ;  /* 0x0000000ec18a7223 */ /* 0x180fe2000001085a */
[-C--:B------:R-:W-:Y:S01]  /*9a90*/  FFMA.FTZ R181, R195, R14.reuse, -R90 ;  /* 0x0000000ec3b57223 */ /* 0x080fe2000001085a */
[-CC-:B------:R-:W-:Y:S01]  /*9aa0*/  FFMA.FTZ R90, R99, R14.reuse, -R92.reuse ;  /* 0x0000000e635a7223 */ /* 0x180fe2000001085c */
[-CC-:B------:R-:W-:Y:S01]  /*9ab0*/  FFMA.FTZ R149, R101, R14.reuse, -R92.reuse ;  /* 0x0000000e65957223 */ /* 0x180fe2000001085c */
[-CC-:B------:R-:W-:Y:S01]  /*9ac0*/  FFMA.FTZ R94, R103, R14.reuse, -R92.reuse ;  /* 0x0000000e675e7223 */ /* 0x180fe2000001085c */
[-CC-:B------:R-:W-:Y:S01]  /*9ad0*/  FFMA.FTZ R151, R105, R14.reuse, -R92.reuse ;  /* 0x0000000e69977223 */ /* 0x180fe2000001085c */
[--C-:B------:R-:W-:Y:S01]  /*9ae0*/  FFMA.FTZ R96, R107, R14, -R92.reuse ;  /* 0x0000000e6b607223 */ /* 0x100fe2000001085c */
[----:B------:R-:W2:Y:S01]  /*9af0*/  MUFU.EX2 R12, R12 ;  /* 0x0000000c000c7308 */ /* 0x000ea20000000800 */
[----:B0-----:R-:W-:Y:S01]  /*9b00*/  FFMA.FTZ R21, R0, R8, R135 ;  /* 0x0000000800157223 */ /* 0x001fe20000010087 */
[-CC-:B------:R-:W-:Y:S01]  /*9b10*/  FFMA.FTZ R11, R109, R14.reuse, -R92.reuse ;  /* 0x0000000e6d0b7223 */ /* 0x180fe2000001085c */
[-CC-:B------:R-:W-:Y:S01]  /*9b20*/  FFMA.FTZ R111, R111, R14.reuse, -R92.reuse ;  /* 0x0000000e6f6f7223 */ /* 0x180fe2000001085c */
[-CC-:B------:R-:W-:Y:S01]  /*9b30*/  FFMA.FTZ R113, R113, R14.reuse, -R92.reuse ;  /* 0x0000000e71717223 */ /* 0x180fe2000001085c */
[----:B------:R-:W-:Y:S01]  /*9b40*/  FADD.FTZ R21, R156, R21 ;  /* 0x000000159c157221 */ /* 0x000fe20000010000 */
[-CC-:B------:R-:W-:Y:S01]  /*9b50*/  FFMA.FTZ R115, R115, R14.reuse, -R92.reuse ;  /* 0x0000000e73737223 */ /* 0x180fe2000001085c */
[-CC-:B------:R-:W-:Y:S01]  /*9b60*/  FFMA.FTZ R117, R117, R14.reuse, -R92.reuse ;  /* 0x0000000e75757223 */ /* 0x180fe2000001085c */
[----:B------:R-:W0:Y:S01]  /*9b70*/  MUFU.EX2 R158, R158 ;  /* 0x0000009e009e7308 */ /* 0x000e220000000800 */
[----:B-1----:R-:W-:Y:S01]  /*9b80*/  FFMA.FTZ R3, R2, R3, R157 ;  /* 0x0000000302037223 */ /* 0x002fe2000001009d */
[-CC-:B------:R-:W-:Y:S01]  /*9b90*/  FFMA.FTZ R119, R119, R14.reuse, -R92.reuse ;  /* 0x0000000e77777223 */ /* 0x180fe2000001085c */
[-CC-:B------:R-:W-:Y:S01]  /*9ba0*/  FFMA.FTZ R121, R121, R14.reuse, -R92.reuse ;  /* 0x0000000e79797223 */ /* 0x180fe2000001085c */
[-CC-:B------:R-:W-:Y:S01]  /*9bb0*/  FFMA.FTZ R123, R123, R14.reuse, -R92.reuse ;  /* 0x0000000e7b7b7223 */ /* 0x180fe2000001085c */
[-CC-:B------:R-:W-:Y:S01]  /*9bc0*/  FFMA.FTZ R127, R127, R14.reuse, -R92.reuse ;  /* 0x0000000e7f7f7223 */ /* 0x180fe2000001085c */
[-CC-:B------:R-:W-:Y:S01]  /*9bd0*/  FFMA.FTZ R129, R129, R14.reuse, -R92.reuse ;  /* 0x0000000e81817223 */ /* 0x180fe2000001085c */
[-CC-:B------:R-:W-:Y:S01]  /*9be0*/  FFMA.FTZ R131, R131, R14.reuse, -R92.reuse ;  /* 0x0000000e83837223 */ /* 0x180fe2000001085c */
[----:B------:R-:W1:Y:S01]  /*9bf0*/  MUFU.EX2 R159, R159 ;  /* 0x0000009f009f7308 */ /* 0x000e620000000800 */
[----:B--2---:R-:W-:Y:S01]  /*9c00*/  FADD.FTZ R8, R12, R3 ;  /* 0x000000030c087221 */ /* 0x004fe20000010000 */
[----:B------:R-:W-:-:S06]  /*9c10*/  FFMA.FTZ R92, R133, R14, -R92 ;  /* 0x0000000e855c7223 */ /* 0x000fcc000001085c */
        /* <DEDUP_REMOVED lines=83> */
[----:B--2---:R-:W-:Y:S01]  /*a150*/  FADD.FTZ R3, R131, R8 ;  /* 0x0000000883037221 */ /* 0x004fe20000010000 */
[----:B0-----:R-:W-:-:S03]  /*a160*/  FADD.FTZ R8, R181, R98 ;  /* 0x00000062b5087221 */ /* 0x001fc60000010000 */
[----:B-1----:R-:W-:Y:S01]  /*a170*/  FADD.FTZ R3, R92, R3 ;  /* 0x000000035c037221 */ /* 0x002fe20000010000 */
[----:B------:R-:W-:Y:S06]  /*a180*/  @!P0 BRA `(.L_x_1021) ;  /* 0x0000000000048947 */ /* 0x000fec0003800000 */
[----:B------:R-:W-:Y:S01]  /*a190*/  BPT.TRAP 0x1 ;  /* 0x000000040000795c */ /* 0x000fe20000300000 */
.L_x_1021:
[----:B------:R-:W-:Y:S01]  /*a1a0*/  UIADD3 UR6, UR6, 0x2a860, URZ ;  /* 0x0002a86006067890 */ /* 0x000fe2000fffe03f */
[C---:B------:R-:W-:Y:S01]  /*a1b0*/  ISETP.GT.AND P1, PT, R10.reuse, R9, PT ;  /* 0x000000090a00720c */ /* 0x040fe20003f24270 */
        /* <DEDUP_REMOVED lines=32> */
[----:B------:R-:W-:-:S07]  /*a3c0*/  IMAD.MOV.U32 R12, RZ, RZ, R10 ;  /* 0x000000ffff0c7224 */ /* 0x000fce00078e000a */
.L_x_1011:
[----:B------:R-:W-:-:S13]  /*a3d0*/  ISETP.GE.AND P1, PT, R12, R23, PT ;  /* 0x000000170c00720c */ /* 0x000fda0003f26270 */
[----:B------:R-:W-:Y:S05]  /*a3e0*/  @!P1 BRA `(.L_x_1023) ;  /* 0x0000003000fc9947 */ /* 0x000fea0003800000 */
[----:B------:R-:W-:Y:S01]  /*a3f0*/  IMAD.MOV.U32 R10, RZ, RZ, R15 ;  /* 0x000000ffff0a7224 */ /* 0x000fe200078e000f */
[----:B------:R-:W-:Y:S01]  /*a400*/  UMOV UR7, UR39 ;  /* 0x0000002700077c82 */ /* 0x000fe20008000000 */
[----:B------:R-:W-:Y:S01]  /*a410*/  IMAD.MOV.U32 R9, RZ, RZ, R13 ;  /* 0x000000ffff097224 */ /* 0x000fe200078e000d */
[----:B------:R-:W-:Y:S01]  /*a420*/  UMOV UR4, UR38 ;  /* 0x0000002600047c82 */ /* 0x000fe20008000000 */
[----:B------:R-:W-:Y:S01]  /*a430*/  ULDC UR41, c[0x0][0x9e4] ;  /* 0x0002790000297ab9 */ /* 0x000fe20000000800 */
[----:B------:R-:W-:Y:S01]  /*a440*/  ULDC UR50, c[0x0][0x9dc] ;  /* 0x0002770000327ab9 */ /* 0x000fe20000000800 */
[----:B------:R-:W-:Y:S01]  /*a450*/  ULDC UR43, c[0x0][0x288] ;  /* 0x0000a200002b7ab9 */ /* 0x000fe20000000800 */
[----:B------:R-:W-:Y:S01]  /*a460*/  ULDC UR5, c[0x0][0x9d8] ;  /* 0x0002760000057ab9 */ /* 0x000fe20000000800 */
[----:B------:R-:W-:-:S05]  /*a470*/  ULDC UR51, c[0x0][0x9e0] ;  /* 0x0002780000337ab9 */ /* 0x000fca0000000800 */
.L_x_1042:
[----:B------:R-:W-:-:S04]  /*a480*/  UIADD3 UR38, UR4, 0x1, URZ ;  /* 0x0000000104267890 */ /* 0x000fc8000fffe03f */
[----:B------:R-:W-:-:S04]  /*a490*/  UISETP.NE.AND UP0, UPT, UR38, 0x2, UPT ;  /* 0x000000022600788c */ /* 0x000fc8000bf05270 */
[----:B------:R-:W-:Y:S02]  /*a4a0*/  USEL UR39, URZ, 0x1, UP0 ;  /* 0x000000013f277887 */ /* 0x000fe40008000000 */
[----:B------:R-:W-:Y:S02]  /*a4b0*/  USEL UR38, UR38, URZ, UP0 ;  /* 0x0000003f26267287 */ /* 0x000fe40008000000 */
[----:B------:R-:W-:Y:S01]  /*a4c0*/  ULOP3.LUT UR39, UR7, UR39, URZ, 0x3c, !UPT ;  /* 0x0000002707277292 */ /* 0x000fe2000f8e3c3f */
[----:B------:R-:W-:Y:S11]  /*a4d0*/  @!P0 BRA `(.L_x_1024) ;  /* 0x0000000000048947 */ /* 0x000ff60003800000 */
[----:B------:R-:W-:Y:S01]  /*a4e0*/  BPT.TRAP 0x1 ;  /* 0x000000040000795c */ /* 0x000fe20000300000 */
.L_x_1024:
[----:B------:R-:W-:Y:S01]  /*a4f0*/  ULEA UR6, UR38, UR40, 0x3 ;  /* 0x0000002826067291 */ /* 0x000fe2000f8e183f */
[----:B------:R-:W-:-:S05]  /*a500*/  IMAD.U32 R11, RZ, RZ, UR39 ;  /* 0x00000027ff0b7e24 */ /* 0x000fca000f8e00ff */
[----:B------:R-:W-:-:S04]  /*a510*/  SHF.L.U32 R11, R11, 0x1f, RZ ;  /* 0x0000001f0b0b7819 */ /* 0x000fc800000006ff */
[----:B------:R0:W1:Y:S01]  /*a520*/  SYNCS.PHASECHK.TRANS64.TRYWAIT P1, [UR6+0x2a830], R11 ;  /* 0x02a8300bff0075a7 */ /* 0x0000620008020146 */
[----:B------:R-:W-:Y:S05]  /*a530*/  @!P0 BRA `(.L_x_1025) ;  /* 0x0000000000048947 */ /* 0x000fea0003800000 */
[----:B------:R-:W-:Y:S01]  /*a540*/  BPT.TRAP 0x1 ;  /* 0x000000040000795c */ /* 0x000fe20000300000 */
.L_x_1025:
[----:B-1----:R-:W-:Y:S05]  /*a550*/  @P1 BRA `(.L_x_1026) ;  /* 0x0000000000081947 */ /* 0x002fea0003800000 */
[----:B------:R-:W1:Y:S02]  /*a560*/  SYNCS.PHASECHK.TRANS64.TRYWAIT P1, [UR6+0x2a830], R11 ;  /* 0x02a8300bff0075a7 */ /* 0x000e640008020146 */
[----:B-1----:R-:W-:Y:S05]  /*a570*/  @!P1 BRA `(.L_x_1027) ;  /* 0x000000a000a09947 */ /* 0x002fea0003800000 */
.L_x_1026:
        /* <DEDUP_REMOVED lines=137> */
.L_x_1028:
[----:B------:R-:W-:Y:S01]  /*ae10*/  ULEA UR10, UR4, UR40, 0x3 ;  /* 0x00000028040a7291 */ /* 0x000fe2000f8e183f */
[----:B------:R-:W-:-:S05]  /*ae20*/  IMAD.U32 R0, RZ, RZ, UR7 ;  /* 0x00000007ff007e24 */ /* 0x000fca000f8e00ff */
[----:B------:R-:W-:-:S04]  /*ae30*/  SHF.L.U32 R0, R0, 0x1f, RZ ;  /* 0x0000001f00007819 */ /* 0x000fc800000006ff */
[----:B------:R2:W3:Y:S01]  /*ae40*/  SYNCS.PHASECHK.TRANS64.TRYWAIT P1, [UR10+0x2a850], R0 ;  /* 0x02a85000ff0075a7 */ /* 0x0004e2000802014a */
[----:B------:R-:W-:Y:S05]  /*ae50*/  @!P0 BRA `(.L_x_1029) ;  /* 0x0000000000048947 */ /* 0x000fea0003800000 */
[----:B------:R-:W-:Y:S01]  /*ae60*/  BPT.TRAP 0x1 ;  /* 0x000000040000795c */ /* 0x000fe20000300000 */
.L_x_1029:
[----:B---3--:R-:W-:Y:S05]  /*ae70*/  @P1 BRA `(.L_x_1030) ;  /* 0x0000000000081947 */ /* 0x008fea0003800000 */
[----:B------:R-:W3:Y:S02]  /*ae80*/  SYNCS.PHASECHK.TRANS64.TRYWAIT P1, [UR10+0x2a850], R0 ;  /* 0x02a85000ff0075a7 */ /* 0x000ee4000802014a */
[----:B---3--:R-:W-:Y:S05]  /*ae90*/  @!P1 BRA `(.L_x_1031) ;  /* 0x0000009800709947 */ /* 0x008fea0003800000 */
.L_x_1030:
        /* <DEDUP_REMOVED lines=37> */
.L_x_1032:
[----:B------:R-:W-:Y:S01]  /*b0f0*/  ISETP.NE.AND P2, PT, R168, 0x1, PT ;  /* 0x00000001a800780c */ /* 0x000fe20003f45270 */
[----:B------:R-:W-:Y:S01]  /*b100*/  FMUL.FTZ R149, R101, UR5 ;  /* 0x0000000565957c20 */ /* 0x000fe20008410000 */
[----:B------:R-:W-:Y:S01]  /*b110*/  FMUL.FTZ R21, R102, UR5 ;  /* 0x0000000566157c20 */ /* 0x000fe20008410000 */
[----:B------:R-:W-:Y:S01]  /*b120*/  FMUL.FTZ R2, R91, UR5 ;  /* 0x000000055b027c20 */ /* 0x000fe20008410000 */
[----:B------:R-:W-:Y:S01]  /*b130*/  FMUL.FTZ R91, R110, UR5 ;  /* 0x000000056e5b7c20 */ /* 0x000fe20008410000 */
[----:B------:R-:W-:Y:S01]  /*b140*/  IMAD.IADD R110, R22, 0x1, R17 ;  /* 0x00000001166e7824 */ /* 0x000fe200078e0211 */
[----:B------:R-:W-:Y:S01]  /*b150*/  ULEA UR4, UR38, UR40, 0x3 ;  /* 0x0000002826047291 */ /* 0x000fe2000f8e183f */
[----:B------:R-:W-:Y:S01]  /*b160*/  FMUL.FTZ R137, R92, UR5 ;  /* 0x000000055c897c20 */ /* 0x000fe20008410000 */
[----:B------:R-:W-:Y:S01]  /*b170*/  FMUL.FTZ R92, R111, UR5 ;  /* 0x000000056f5c7c20 */ /* 0x000fe20008410000 */
[----:B------:R-:W-:Y:S01]  /*b180*/  FMUL.FTZ R15, R98, UR5 ;  /* 0x00000005620f7c20 */ /* 0x000fe20008410000 */
[----:B------:R-:W-:Y:S01]  /*b190*/  UIADD3 UR4, UR4, 0x2a840, URZ ;  /* 0x0002a84004047890 */ /* 0x000fe2000fffe03f */
[----:B------:R-:W-:Y:S01]  /*b1a0*/  FMUL.FTZ R98, R118, UR5 ;  /* 0x0000000576627c20 */ /* 0x000fe20008410000 */
[----:B------:R-:W-:Y:S01]  /*b1b0*/  IMAD R118, R12, -0x60, RZ ;  /* 0xffffffa00c767824 */ /* 0x000fe200078e02ff */
[----:B------:R-:W3:Y:S01]  /*b1c0*/  @P2 LDC R101, c[0x0][0x44c] ;  /* 0x00011300ff652b82 */ /* 0x000ee20000000800 */
[----:B01----:R-:W-:Y:S01]  /*b1d0*/  FMUL.FTZ R11, R88, UR5 ;  /* 0x00000005580b7c20 */ /* 0x003fe20008410000 */
[----:B------:R-:W-:Y:S01]  /*b1e0*/  FMUL.FTZ R136, R89, UR5 ;  /* 0x0000000559887c20 */ /* 0x000fe20008410000 */
[----:B--2---:R-:W-:Y:S01]  /*b1f0*/  FMUL.FTZ R0, R90, UR5 ;  /* 0x000000055a007c20 */ /* 0x004fe20008410000 */
[----:B------:R-:W-:Y:S01]  /*b200*/  FMUL.FTZ R88, R103, UR5 ;  /* 0x0000000567587c20 */ /* 0x000fe20008410000 */
[----:B------:R-:W-:Y:S01]  /*b210*/  UPRMT UR4, UR60, 0x654, UR4 ;  /* 0x000006543c047896 */ /* 0x000fe20008000004 */
[----:B------:R-:W-:Y:S01]  /*b220*/  FMUL.FTZ R13, R94, UR5 ;  /* 0x000000055e0d7c20 */ /* 0x000fe20008410000 */
[----:B------:R-:W-:Y:S01]  /*b230*/  FMUL.FTZ R14, R95, UR5 ;  /* 0x000000055f0e7c20 */ /* 0x000fe20008410000 */
[----:B------:R-:W0:Y:S01]  /*b240*/  @P2 LDC R102, c[0x0][0x450] ;  /* 0x00011400ff662b82 */ /* 0x000e220000000800 */
        /* <DEDUP_REMOVED lines=15> */
[----:B---3--:R-:W-:-:S04]  /*b340*/  @P2 IMAD.HI.U32 R101, R110, R101, RZ ;  /* 0x000000656e652227 */ /* 0x008fc800078e00ff */
[----:B------:R-:W-:Y:S01]  /*b350*/  FMUL.FTZ R108, R116, UR5 ;  /* 0x00000005746c7c20 */ /* 0x000fe20008410000 */
[----:B------:R-:W-:Y:S01]  /*b360*/  FMUL.FTZ R109, R117, UR5 ;  /* 0x00000005756d7c20 */ /* 0x000fe20008410000 */
[----:B------:R-:W-:Y:S01]  /*b370*/  FMUL.FTZ R99, R119, UR5 ;  /* 0x0000000577637c20 */ /* 0x000fe20008410000 */
[----:B------:R-:W-:Y:S01]  /*b380*/  FMUL.FTZ R151, R122, UR5 ;  /* 0x000000057a977c20 */ /* 0x000fe20008410000 */
[----:B------:R-:W-:Y:S01]  /*b390*/  FMUL.FTZ R153, R123, UR5 ;  /* 0x000000057b997c20 */ /* 0x000fe20008410000 */
[----:B------:R-:W-:Y:S01]  /*b3a0*/  FMUL.FTZ R124, R124, UR5 ;  /* 0x000000057c7c7c20 */ /* 0x000fe20008410000 */
[----:B------:R-:W-:Y:S01]  /*b3b0*/  FMUL.FTZ R125, R125, UR5 ;  /* 0x000000057d7d7c20 */ /* 0x000fe20008410000 */
[----:B0-----:R-:W-:Y:S01]  /*b3c0*/  @P2 SHF.R.U32.HI R110, RZ, R102, R101 ;  /* 0x00000066ff6e2219 */ /* 0x001fe20000011665 */
[----:B------:R-:W-:Y:S01]  /*b3d0*/  FMUL.FTZ R155, R126, UR5 ;  /* 0x000000057e9b7c20 */ /* 0x000fe20008410000 */
[----:B------:R-:W-:Y:S01]  /*b3e0*/  FMUL.FTZ R157, R127, UR5 ;  /* 0x000000057f9d7c20 */ /* 0x000fe20008410000 */
[----:B------:R-:W-:Y:S01]  /*b3f0*/  FMUL.FTZ R128, R128, UR5 ;  /* 0x0000000580807c20 */ /* 0x000fe20008410000 */
[----:B------:R-:W-:Y:S01]  /*b400*/  FMUL.FTZ R129, R129, UR5 ;  /* 0x0000000581817c20 */ /* 0x000fe20008410000 */
[----:B------:R-:W0:Y:S01]  /*b410*/  SHFL.IDX PT, R111, R110, RZ, 0x1c1f ;  /* 0x001c1fff6e6f7589 */ /* 0x000e2200000e0000 */
[----:B------:R-:W-:Y:S01]  /*b420*/  FMUL.FTZ R175, R130, UR5 ;  /* 0x0000000582af7c20 */ /* 0x000fe20008410000 */
[----:B------:R-:W-:Y:S01]  /*b430*/  FMUL.FTZ R100, R131, UR5 ;  /* 0x0000000583647c20 */ /* 0x000fe20008410000 */
[----:B------:R-:W-:Y:S01]  /*b440*/  FMUL.FTZ R132, R132, UR5 ;  /* 0x0000000584847c20 */ /* 0x000fe20008410000 */
[----:B------:R-:W-:Y:S01]  /*b450*/  FMUL.FTZ R133, R133, UR5 ;  /* 0x0000000585857c20 */ /* 0x000fe20008410000 */
[----:B------:R-:W-:Y:S01]  /*b460*/  FMUL.FTZ R101, R134, UR5 ;  /* 0x0000000586657c20 */ /* 0x000fe20008410000 */
[----:B------:R-:W-:-:S02]  /*b470*/  VIADD R105, R118, 0x1 ;  /* 0x0000000176697836 */ /* 0x000fc40000000000 */
[----:B------:R-:W-:Y:S01]  /*b480*/  FMUL.FTZ R102, R135, UR5 ;  /* 0x0000000587667c20 */ /* 0x000fe20008410000 */
[----:B------:R-:W-:Y:S01]  /*b490*/  FMUL.FTZ R121, R121, UR5 ;  /* 0x0000000579797c20 */ /* 0x000fe20008410000 */
[----:B------:R-:W-:Y:S01]  /*b4a0*/  LOP3.LUT P1, RZ, R19, 0x80000, RZ, 0xc0, !PT ;  /* 0x0008000013ff7812 */ /* 0x000fe2000782c0ff */
[----:B------:R-:W-:Y:S01]  /*b4b0*/  IMAD R105, R18, -0x2, R105 ;  /* 0xfffffffe12697824 */ /* 0x000fe200078e0269 */
[----:B------:R-:W1:Y:S01]  /*b4c0*/  MUFU.TANH R11, R11 ;  /* 0x0000000b000b7308 */ /* 0x000e620000002400 */
[----:B------:R-:W-:Y:S01]  /*b4d0*/  SYNCS.ARRIVE.TRANS64.RED.A1T0 RZ, [UR4], RZ ;  /* 0x000000ffffff79a7 */ /* 0x000fe20008100404 */
[----:B------:R-:W-:Y:S01]  /*b4e0*/  ULOP3.LUT UR4, URZ, UR50, URZ, 0x33, !UPT ;  /* 0x000000323f047292 */ /* 0x000fe2000f8e333f */
[----:B------:R-:W-:Y:S01]  /*b4f0*/  FMUL.FTZ R120, R120, UR5 ;  /* 0x0000000578787c20 */ /* 0x000fe20008410000 */
[C---:B------:R-:W-:Y:S01]  /*b500*/  IADD3 R104, R105.reuse, -UR43, R16 ;  /* 0x8000002b69687c10 */ /* 0x040fe2000fffe010 */
[----:B------:R-:W-:-:S03]  /*b510*/  VIADD R126, R105, 0xffffffff ;  /* 0xffffffff697e7836 */ /* 0x000fc60000000000 */
[----:B------:R-:W2:Y:S01]  /*b520*/  MUFU.TANH R136, R136 ;  /* 0x0000008800887308 */ /* 0x000ea20000002400 */
[----:B------:R-:W-:-:S04]  /*b530*/  VIADD R122, R104, UR4 ;  /* 0x00000004687a7c36 */ /* 0x000fc80008000000 */
[----:B0-----:R-:W-:-:S03]  /*b540*/  IMAD.IADD R114, R122, 0x1, R111 ;  /* 0x000000017a727824 */ /* 0x001fc600078e026f */
[----:B------:R-:W0:Y:S08]  /*b550*/  MUFU.TANH R0, R0 ;  /* 0x0000000000007308 */ /* 0x000e300000002400 */
[----:B------:R-:W3:Y:S08]  /*b560*/  MUFU.TANH R2, R2 ;  /* 0x0000000200027308 */ /* 0x000ef00000002400 */
        /* <DEDUP_REMOVED lines=43> */
[----:B------:R5:W0:Y:S02]  /*b820*/  MUFU.TANH R113, R120 ;  /* 0x0000007800717308 */ /* 0x000a240000002400 */
[----:B-----5:R-:W-:-:S04]  /*b830*/  VIADD R120, R104, UR51 ;  /* 0x0000003368787c36 */ /* 0x020fc80008000000 */
[----:B------:R-:W-:Y:S01]  /*b840*/  IMAD.IADD R112, R120, 0x1, R111 ;  /* 0x0000000178707824 */ /* 0x000fe200078e026f */
[----:B-1234-:R-:W-:Y:S06]  /*b850*/  @!P1 BRA `(.L_x_1033) ;  /* 0x0000000000549947 */ /* 0x01efec0003800000 */
[----:B------:R-:W-:Y:S01]  /*b860*/  IADD3 R111, R16, -UR43, R111 ;  /* 0x8000002b106f7c10 */ /* 0x000fe2000fffe06f */
        /* <DEDUP_REMOVED lines=11> */
.L_x_1035:
[----:B------:R-:W-:-:S05]  /*b920*/  IMAD.U32 R115, RZ, RZ, UR41 ;  /* 0x00000029ff737e24 */ /* 0x000fca000f8e00ff */
[----:B------:R-:W-:-:S13]  /*b930*/  ISETP.NE.AND P1, PT, R115, 0x1, PT ;  /* 0x000000017300780c */ /* 0x000fda0003f25270 */
[----:B------:R-:W1:Y:S02]  /*b940*/  @P1 LDC.64 R104, c[0x0][0x9e8] ;  /* 0x00027a00ff681b82 */ /* 0x000e640000000a00 */
[----:B-1----:R-:W-:-:S05]  /*b950*/  @P1 IMAD.HI.U32 R104, R111, R104, RZ ;  /* 0x000000686f681227 */ /* 0x002fca00078e00ff */
[----:B------:R-:W-:-:S07]  /*b960*/  @P1 SHF.R.U32.HI R111, RZ, R105, R104 ;  /* 0x00000069ff6f1219 */ /* 0x000fce0000011668 */
.L_x_1036:
[----:B------:R-:W-:Y:S05]  /*b970*/  BSYNC B0 ;  /* 0x0000000000007941 */ /* 0x000fea0003800000 */
.L_x_1034:
[----:B------:R-:W-:-:S05]  /*b980*/  IMAD R111, R111, R115, R126 ;  /* 0x000000736f6f7224 */ /* 0x000fca00078e027e */
[----:B------:R-:W-:Y:S02]  /*b990*/  VIADDMNMX R112, R111, R115, R112, PT ;  /* 0x000000736f707246 */ /* 0x000fe40003800170 */
[----:B------:R-:W-:-:S07]  /*b9a0*/  VIMNMX R114, R114, R111, !PT ;  /* 0x0000006f72727248 */ /* 0x000fce0007fe0100 */
.L_x_1033:
        /* <DEDUP_REMOVED lines=9> */
[----:B------:R-:W-:Y:S02]  /*ba40*/  FSEL R185, R136, -INF , !P4 ;  /* 0xff80000088b97808 */ /* 0x000fe40006000000 */
[----:B------:R-:W-:Y:S02]  /*ba50*/  ISETP.LT.OR P3, PT, R112, 0xa, P3 ;  /* 0x0000000a7000780c */ /* 0x000fe40001f61670 */
[----:B------:R-:W-:-:S02]  /*ba60*/  ISETP.GE.AND P4, PT, R118, 0x11, PT ;  /* 0x000000117600780c */ /* 0x000fc40003f86270 */
[----:B0-----:R-:W-:Y:S02]  /*ba70*/  FSEL R181, R93, -INF , !P3 ;  /* 0xff8000005db57808 */ /* 0x001fe40005800000 */
        /* <DEDUP_REMOVED lines=80> */
[----:B------:R-:W-:Y:S01]  /*bf80*/  ISETP.GE.AND P3, PT, R118, 0x51, PT ;  /* 0x000000517600780c */ /* 0x000fe20003f66270 */
[----:B------:R-:W0:Y:S03]  /*bf90*/  SHFL.IDX PT, R125, R110, 0x1, 0x1c1f ;  /* 0x003c1f006e7d7f89 */ /* 0x000e2600000e0000 */
[----:B------:R-:W-:-:S04]  /*bfa0*/  ISETP.GT.AND P4, PT, R114, 0x50, !P3 ;  /* 0x000000507200780c */ /* 0x000fc80005f84270 */
[----:B------:R-:W-:-:S04]  /*bfb0*/  ISETP.LT.OR P4, PT, R112, 0x51, P4 ;  /* 0x000000517000780c */ /* 0x000fc80002781670 */
[----:B------:R-:W-:Y:S02]  /*bfc0*/  FSEL R105, R128, -INF , !P4 ;  /* 0xff80000080697808 */ /* 0x000fe40006000000 */
[----:B------:R-:W-:-:S04]  /*bfd0*/  ISETP.GE.AND P4, PT, R118, 0x52, PT ;  /* 0x000000527600780c */ /* 0x000fc80003f86270 */
[----:B------:R-:W-:-:S04]  /*bfe0*/  ISETP.GT.AND P5, PT, R114, 0x51, !P4 ;  /* 0x000000517200780c */ /* 0x000fc800067a4270 */
[----:B------:R-:W-:Y:S01]  /*bff0*/  ISETP.LT.OR P5, PT, R112, 0x52, P5 ;  /* 0x000000527000780c */ /* 0x000fe20002fa1670 */
[----:B0-----:R-:W-:-:S03]  /*c000*/  IMAD.IADD R104, R120, 0x1, R125 ;  /* 0x0000000178687824 */ /* 0x001fc600078e027d */
[----:B------:R-:W-:Y:S01]  /*c010*/  FSEL R103, R129, -INF , !P5 ;  /* 0xff80000081677808 */ /* 0x000fe20006800000 */
[----:B------:R-:W-:Y:S01]  /*c020*/  IMAD.IADD R106, R122, 0x1, R125 ;  /* 0x000000017a6a7824 */ /* 0x000fe200078e027d */
        /* <DEDUP_REMOVED lines=9> */
[----:B------:R-:W-:-:S04]  /*c0c0*/  ISETP.GE.AND P6, PT, R118, 0x5a, PT ;  /* 0x0000005a7600780c */ /* 0x000fc80003fc6270 */
[----:B------:R-:W-:Y:S02]  /*c0d0*/  P2R R116, PR, RZ, 0x40 ;  /* 0x00000040ff747803 */ /* 0x000fe40000000000 */
[----:B------:R-:W-:-:S04]  /*c0e0*/  ISETP.GT.AND P6, PT, R114, 0x59, !P6 ;  /* 0x000000597200780c */ /* 0x000fc800077c4270 */
[----:B------:R-:W-:-:S04]  /*c0f0*/  ISETP.LT.OR P6, PT, R112, 0x5a, P6 ;  /* 0x0000005a7000780c */ /* 0x000fc800037c1670 */
[----:B------:R-:W-:Y:S02]  /*c100*/  FSEL R11, R133, -INF , !P6 ;  /* 0xff800000850b7808 */ /* 0x000fe40007000000 */
[----:B------:R-:W-:-:S13]  /*c110*/  LOP3.LUT P6, RZ, R19, 0x80000, RZ, 0xc0, !PT ;  /* 0x0008000013ff7812 */ /* 0x000fda00078cc0ff */
[----:B------:R-:W-:Y:S05]  /*c120*/  @!P6 BRA `(.L_x_1037) ;  /* 0x000000000054e947 */ /* 0x000fea0003800000 */
[----:B------:R-:W-:Y:S01]  /*c130*/  IADD3 R125, R16, -UR43, R125 ;  /* 0x8000002b107d7c10 */ /* 0x000fe2000fffe07d */
        /* <DEDUP_REMOVED lines=11> */
.L_x_1039:
[----:B------:R-:W-:-:S05]  /*c1f0*/  IMAD.U32 R110, RZ, RZ, UR41 ;  /* 0x00000029ff6e7e24 */ /* 0x000fca000f8e00ff */
[----:B------:R-:W-:-:S13]  /*c200*/  ISETP.NE.AND P6, PT, R110, 0x1, PT ;  /* 0x000000016e00780c */ /* 0x000fda0003fc5270 */
[----:B------:R-:W0:Y:S02]  /*c210*/  @P6 LDC.64 R96, c[0x0][0x9e8] ;  /* 0x00027a00ff606b82 */ /* 0x000e240000000a00 */
[----:B0-----:R-:W-:-:S05]  /*c220*/  @P6 IMAD.HI.U32 R96, R125, R96, RZ ;  /* 0x000000607d606227 */ /* 0x001fca00078e00ff */
[----:B------:R-:W-:-:S07]  /*c230*/  @P6 SHF.R.U32.HI R125, RZ, R97, R96 ;  /* 0x00000061ff7d6219 */ /* 0x000fce0000011660 */
.L_x_1040:
[----:B------:R-:W-:Y:S05]  /*c240*/  BSYNC B0 ;  /* 0x0000000000007941 */ /* 0x000fea0003800000 */
.L_x_1038:
[----:B------:R-:W-:-:S05]  /*c250*/  IMAD R125, R125, R110, R126 ;  /* 0x0000006e7d7d7224 */ /* 0x000fca00078e027e */
[----:B------:R-:W-:Y:S02]  /*c260*/  VIADDMNMX R104, R125, R110, R104, PT ;  /* 0x0000006e7d687246 */ /* 0x000fe40003800168 */
[----:B------:R-:W-:-:S07]  /*c270*/  VIMNMX R106, R106, R125, !PT ;  /* 0x0000007d6a6a7248 */ /* 0x000fce0007fe0100 */
.L_x_1037:
[C---:B------:R-:W-:Y:S02]  /*c280*/  ISETP.GT.AND P1, PT, R106.reuse, 0x1, !P1 ;  /* 0x000000016a00780c */ /* 0x040fe40004f24270 */
[----:B------:R-:W-:Y:S02]  /*c290*/  ISETP.GT.AND P2, PT, R106, 0x8, !P2 ;  /* 0x000000086a00780c */ /* 0x000fe40005744270 */
[C---:B------:R-:W-:Y:S02]  /*c2a0*/  ISETP.LT.OR P1, PT, R104.reuse, 0x2, P1 ;  /* 0x000000026800780c */ /* 0x040fe40000f21670 */
[----:B------:R-:W-:Y:S02]  /*c2b0*/  ISETP.LT.OR P2, PT, R104, 0x9, P2 ;  /* 0x000000096800780c */ /* 0x000fe40001741670 */
[----:B------:R-:W-:Y:S02]  /*c2c0*/  FSEL R97, R2, -INF , !P1 ;  /* 0xff80000002617808 */ /* 0x000fe40004800000 */
[----:B------:R-:W-:-:S02]  /*c2d0*/  ISETP.NE.AND P1, PT, R127, RZ, PT ;  /* 0x000000ff7f00720c */ /* 0x000fc40003f25270 */
[----:B------:R-:W-:Y:S02]  /*c2e0*/  FSEL R125, R13, -INF , !P2 ;  /* 0xff8000000d7d7808 */ /* 0x000fe40005000000 */
[----:B------:R-:W-:Y:S02]  /*c2f0*/  ISETP.GT.AND P1, PT, R106, 0x9, !P1 ;  /* 0x000000096a00780c */ /* 0x000fe40004f24270 */
[----:B------:R-:W-:Y:S02]  /*c300*/  ISETP.NE.AND P2, PT, R135, RZ, PT ;  /* 0x000000ff8700720c */ /* 0x000fe40003f45270 */
[----:B------:R-:W-:Y:S02]  /*c310*/  ISETP.LT.OR P1, PT, R104, 0xa, P1 ;  /* 0x0000000a6800780c */ /* 0x000fe40000f21670 */
[----:B------:R-:W-:Y:S02]  /*c320*/  ISETP.NE.AND P6, PT, R136, RZ, PT ;  /* 0x000000ff8800720c */ /* 0x000fe40003fc5270 */
[----:B------:R-:W-:-:S02]  /*c330*/  FSEL R127, R14, -INF , !P1 ;  /* 0xff8000000e7f7808 */ /* 0x000fc40004800000 */
[----:B------:R-:W-:Y:S01]  /*c340*/  ISETP.NE.AND P1, PT, R130, RZ, PT ;  /* 0x000000ff8200720c */ /* 0x000fe20003f25270 */
[----:B------:R-:W0:Y:S01]  /*c350*/  LDC R14, c[0x0][0x988] ;  /* 0x00026200ff0e7b82 */ /* 0x000e220000000800 */
        /* <DEDUP_REMOVED lines=21> */
[----:B------:R-:W-:Y:S02]  /*c4b0*/  FMNMX.FTZ R2, R145, R2, !PT ;  /* 0x0000000291027209 */ /* 0x000fe40007810000 */
        /* <DEDUP_REMOVED lines=30> */
[----:B------:R-:W-:-:S02]  /*c6a0*/  ISETP.NE.AND P2, PT, R147, RZ, PT ;  /* 0x000000ff9300720c */ /* 0x000fc40003f45270 */
        /* <DEDUP_REMOVED lines=51> */
[----:B------:R-:W-:Y:S02]  /*c9e0*/  ISETP.LT.OR P2, PT, R104, 0x5a, P2 ;  /* 0x0000005a6800780c */ /* 0x000fe40001741670 */
[----:B------:R-:W-:Y:S02]  /*c9f0*/  FSEL R20, R0, RZ, P1 ;  /* 0x000000ff00147208 */ /* 0x000fe40000800000 */
[----:B------:R-:W-:Y:S02]  /*ca00*/  FMNMX.FTZ R0, R189, R10, !PT ;  /* 0x0000000abd007209 */ /* 0x000fe40007810000 */
[----:B------:R-:W-:Y:S01]  /*ca10*/  FSEL R2, R13, RZ, P1 ;  /* 0x000000ff0d027208 */ /* 0x000fe20000800000 */
[--C-:B------:R-:W-:Y:S01]  /*ca20*/  FFMA.FTZ R148, R143, R14, -R20.reuse ;  /* 0x0000000e8f947223 */ /* 0x100fe20000010814 */
[----:B------:R-:W-:Y:S01]  /*ca30*/  FMNMX.FTZ R0, R97, R0, !PT ;  /* 0x0000000061007209 */ /* 0x000fe20007810000 */
[-CC-:B------:R-:W-:Y:S01]  /*ca40*/  FFMA.FTZ R143, R145, R14.reuse, -R20.reuse ;  /* 0x0000000e918f7223 */ /* 0x180fe20000010814 */
[----:B------:R-:W-:Y:S01]  /*ca50*/  FSEL R145, R100, -INF , !P4 ;  /* 0xff80000064917808 */ /* 0x000fe20006000000 */
[--C-:B------:R-:W-:Y:S01]  /*ca60*/  FFMA.FTZ R154, R159, R14, -R20.reuse ;  /* 0x0000000e9f9a7223 */ /* 0x100fe20000010814 */
[----:B------:R-:W-:Y:S01]  /*ca70*/  FMNMX.FTZ R0, R125, R0, !PT ;  /* 0x000000007d007209 */ /* 0x000fe20007810000 */
[-CC-:B------:R-:W-:Y:S01]  /*ca80*/  FFMA.FTZ R150, R141, R14.reuse, -R20.reuse ;  /* 0x0000000e8d967223 */ /* 0x180fe20000010814 */
[----:B------:R-:W-:Y:S01]  /*ca90*/  FSEL R159, R101, -INF , !P5 ;  /* 0xff800000659f7808 */ /* 0x000fe20006800000 */
[--C-:B------:R-:W-:Y:S01]  /*caa0*/  FFMA.FTZ R142, R109, R14, -R20.reuse ;  /* 0x0000000e6d8e7223 */ /* 0x100fe20000010814 */
[----:B------:R-:W-:Y:S01]  /*cab0*/  FMNMX.FTZ R0, R127, R0, !PT ;  /* 0x000000007f007209 */ /* 0x000fe20007810000 */
[--C-:B------:R-:W-:Y:S01]  /*cac0*/  FFMA.FTZ R138, R93, R14, -R20.reuse ;  /* 0x0000000e5d8a7223 */ /* 0x100fe20000010814 */
[----:B------:R-:W-:Y:S01]  /*cad0*/  FSEL R141, R102, -INF , !P2 ;  /* 0xff800000668d7808 */ /* 0x000fe20005000000 */
        /* <DEDUP_REMOVED lines=24> */
[----:B------:R-:W-:Y:S01]  /*cc60*/  FFMA.FTZ R103, R103, R14, -R20 ;  /* 0x0000000e67677223 */ /* 0x000fe20000010814 */
[----:B------:R-:W-:Y:S01]  /*cc70*/  FMNMX.FTZ R0, R91, R0, !PT ;  /* 0x000000005b007209 */ /* 0x000fe20007810000 */
[----:B------:R-:W-:Y:S03]  /*cc80*/  MUFU.EX2 R187, R187 ;  /* 0x000000bb00bb7308 */ /* 0x000fe60000000800 */
[----:B------:R-:W-:-:S04]  /*cc90*/  FMNMX.FTZ R0, R21, R0, !PT ;  /* 0x0000000015007209 */ /* 0x000fc80007810000 */
        /* <DEDUP_REMOVED lines=17> */
[----:B------:R-:W-:-:S05]  /*cdb0*/  FMNMX.FTZ R0, R141, R0, !PT ;  /* 0x000000008d007209 */ /* 0x000fca0007810000 */
[----:B------:R-:W0:Y:S01]  /*cdc0*/  SHFL.BFLY PT, R15, R0, 0x2, 0x1f ;  /* 0x0c401f00000f7f89 */ /* 0x000e2200000e0000 */
        /* <DEDUP_REMOVED lines=9> */
[----:B0-----:R-:W-:Y:S01]  /*ce60*/  FMNMX.FTZ R15, R15, R0, !PT ;  /* 0x000000000f0f7209 */ /* 0x001fe20007810000 */
[----:B------:R-:W-:-:S03]  /*ce70*/  FMUL.FTZ R0, R93, R14 ;  /* 0x0000000e5d007220 */ /* 0x000fc60000410000 */
[C---:B------:R-:W-:Y:S01]  /*ce80*/  FSETP.NEU.FTZ.AND P1, PT, R15.reuse, -INF , PT ;  /* 0xff8000000f00780b */ /* 0x040fe20003f3d000 */
[C---:B------:R-:W-:Y:S02]  /*ce90*/  FMUL.FTZ R94, R15.reuse, R14 ;  /* 0x0000000e0f5e7220 */ /* 0x040fe40000410000 */
[----:B------:R-:W-:Y:S01]  /*cea0*/  MUFU.EX2 R146, R146 ;  /* 0x0000009200927308 */ /* 0x000fe20000000800 */
[----:B------:R-:W-:Y:S02]  /*ceb0*/  FSEL R109, R15, RZ, P1 ;  /* 0x000000ff0f6d7208 */ /* 0x000fe40000800000 */
[----:B------:R-:W-:-:S03]  /*cec0*/  FSEL R94, R94, RZ, P1 ;  /* 0x000000ff5e5e7208 */ /* 0x000fc60000800000 */
[----:B------:R-:W-:Y:S02]  /*ced0*/  FADD.FTZ R109, -R109, R10 ;  /* 0x0000000a6d6d7221 */ /* 0x000fe40000010100 */
[----:B------:R-:W0:Y:S01]  /*cee0*/  MUFU.EX2 R0, R0 ;  /* 0x0000000000007308 */ /* 0x000e220000000800 */
[-CC-:B------:R-:W-:Y:S01]  /*cef0*/  FFMA.FTZ R11, R189, R14.reuse, -R94.reuse ;  /* 0x0000000ebd0b7223 */ /* 0x180fe2000001085e */
[-CC-:B------:R-:W-:Y:S01]  /*cf00*/  FFMA.FTZ R20, R97, R14.reuse, -R94.reuse ;  /* 0x0000000e61147223 */ /* 0x180fe2000001085e */
[-C--:B------:R-:W-:Y:S01]  /*cf10*/  FMUL.FTZ R109, R109, R14.reuse ;  /* 0x0000000e6d6d7220 */ /* 0x080fe20000410000 */
        /* <DEDUP_REMOVED lines=11> */
[--C-:B------:R-:W-:Y:S01]  /*cfd0*/  FFMA.FTZ R139, R139, R14, -R94.reuse ;  /* 0x0000000e8b8b7223 */ /* 0x100fe2000001085e */
[----:B------:R-:W1:Y:S01]  /*cfe0*/  MUFU.EX2 R2, R109 ;  /* 0x0000006d00027308 */ /* 0x000e620000000800 */
        /* <DEDUP_REMOVED lines=8> */
[----:B------:R-:W-:Y:S01]  /*d070*/  FADD.FTZ R8, R158, R113 ;  /* 0x000000719e087221 */ /* 0x000fe20000010000 */
[-CC-:B------:R-:W-:Y:S01]  /*d080*/  FFMA.FTZ R155, R155, R14.reuse, -R94.reuse ;  /* 0x0000000e9b9b7223 */ /* 0x180fe2000001085e */
[-CC-:B------:R-:W-:Y:S01]  /*d090*/  FFMA.FTZ R157, R157, R14.reuse, -R94.reuse ;  /* 0x0000000e9d9d7223 */ /* 0x180fe2000001085e */
[-CC-:B------:R-:W-:Y:S01]  /*d0a0*/  FFMA.FTZ R175, R175, R14.reuse, -R94.reuse ;  /* 0x0000000eafaf7223 */ /* 0x180fe2000001085e */
[-CC-:B------:R-:W-:Y:S01]  /*d0b0*/  FFMA.FTZ R145, R145, R14.reuse, -R94.reuse ;  /* 0x0000000e91917223 */ /* 0x180fe2000001085e */
[-CC-:B------:R-:W-:Y:S01]  /*d0c0*/  FFMA.FTZ R159, R159, R14.reuse, -R94.reuse ;  /* 0x0000000e9f9f7223 */ /* 0x180fe2000001085e */
[----:B------:R-:W-:Y:S01]  /*d0d0*/  FFMA.FTZ R94, R141, R14, -R94 ;  /* 0x0000000e8d5e7223 */ /* 0x000fe2000001085e */
[----:B------:R-:W2:Y:S01]  /*d0e0*/  MUFU.EX2 R88, R88 ;  /* 0x0000005800587308 */ /* 0x000ea20000000800 */
[----:B-1----:R-:W-:-:S07]  /*d0f0*/  FFMA.FTZ R3, R2, R3, R11 ;  /* 0x0000000302037223 */ /* 0x002fce000001000b */
[----:B------:R-:W1:Y:S01]  /*d100*/  MUFU.EX2 R93, R93 ;  /* 0x0000005d005d7308 */ /* 0x000e620000000800 */
[----:B0-----:R-:W-:-:S07]  /*d110*/  FADD.FTZ R3, R20, R3 ;  /* 0x0000000314037221 */ /* 0x001fce0000010000 */
[----:B------:R-:W0:Y:S01]  /*d120*/  MUFU.EX2 R90, R90 ;  /* 0x0000005a005a7308 */ /* 0x000e220000000800 */
[----:B--2---:R-:W-:Y:S01]  /*d130*/  FADD.FTZ R98, R88, R3 ;  /* 0x0000000358627221 */ /* 0x004fe20000010000 */
[----:B------:R-:W-:-:S04]  /*d140*/  FADD.FTZ R3, R181, R8 ;  /* 0x00000008b5037221 */ /* 0x000fc80000010000 */
[----:B------:R-:W-:Y:S02]  /*d150*/  FADD.FTZ R8, R152, R3 ;  /* 0x0000000398087221 */ /* 0x000fe40000010000 */
[----:B------:R-:W2:Y:S02]  /*d160*/  MUFU.EX2 R97, R97 ;  /* 0x0000006100617308 */ /* 0x000ea40000000800 */
[----:B------:R-:W-:-:S04]  /*d170*/  FADD.FTZ R3, R177, R8 ;  /* 0x00000008b1037221 */ /* 0x000fc80000010000 */
[----:B------:R-:W-:Y:S02]  /*d180*/  FADD.FTZ R8, R154, R3 ;  /* 0x000000039a087221 */ /* 0x000fe40000010000 */
[----:B------:R-:W3:Y:S02]  /*d190*/  MUFU.EX2 R92, R92 ;  /* 0x0000005c005c7308 */ /* 0x000ee40000000800 */
[----:B------:R-:W-:-:S04]  /*d1a0*/  FADD.FTZ R3, R149, R8 ;  /* 0x0000000895037221 */ /* 0x000fc80000010000 */
[----:B------:R-:W-:Y:S02]  /*d1b0*/  FADD.FTZ R8, R148, R3 ;  /* 0x0000000394087221 */ /* 0x000fe40000010000 */
[----:B------:R-:W4:Y:S08]  /*d1c0*/  MUFU.EX2 R105, R105 ;  /* 0x0000006900697308 */ /* 0x000f300000000800 */
[----:B------:R1:W-:Y:S08]  /*d1d0*/  MUFU.EX2 R100, R21 ;  /* 0x0000001500647308 */ /* 0x0003f00000000800 */
[----:B------:R-:W5:Y:S01]  /*d1e0*/  MUFU.EX2 R89, R89 ;  /* 0x0000005900597308 */ /* 0x000f620000000800 */
[----:B-1----:R-:W-:-:S04]  /*d1f0*/  FADD.FTZ R21, R93, R98 ;  /* 0x000000625d157221 */ /* 0x002fc80000010000 */
[----:B0-----:R-:W-:-:S03]  /*d200*/  FADD.FTZ R98, R90, R21 ;  /* 0x000000155a627221 */ /* 0x001fc60000010000 */
[----:B------:R-:W0:Y:S01]  /*d210*/  MUFU.EX2 R96, R96 ;  /* 0x0000006000607308 */ /* 0x000e220000000800 */
[----:B--2---:R-:W-:-:S04]  /*d220*/  FADD.FTZ R21, R97, R98 ;  /* 0x0000006261157221 */ /* 0x004fc80000010000 */
[----:B---3--:R-:W-:Y:S01]  /*d230*/  FADD.FTZ R98, R92, R21 ;  /* 0x000000155c627221 */ /* 0x008fe20000010000 */
[----:B------:R-:W-:Y:S02]  /*d240*/  FADD.FTZ R21, R143, R8 ;  /* 0x000000088f157221 */ /* 0x000fe40000010000 */
[----:B------:R-:W1:Y:S01]  /*d250*/  MUFU.EX2 R10, R91 ;  /* 0x0000005b000a7308 */ /* 0x000e620000000800 */
[----:B----4-:R-:W-:Y:S01]  /*d260*/  FADD.FTZ R98, R105, R98 ;  /* 0x0000006269627221 */ /* 0x010fe20000010000 */
[----:B------:R-:W-:-:S03]  /*d270*/  FADD.FTZ R8, R150, R21 ;  /* 0x0000001596087221 */ /* 0x000fc60000010000 */
[----:B-----5:R-:W-:Y:S01]  /*d280*/  FADD.FTZ R3, R89, R98 ;  /* 0x0000006259037221 */ /* 0x020fe20000010000 */
[----:B------:R-:W-:Y:S02]  /*d290*/  FADD.FTZ R21, R101, R8 ;  /* 0x0000000865157221 */ /* 0x000fe40000010000 */
[----:B------:R-:W2:Y:S01]  /*d2a0*/  MUFU.EX2 R102, R139 ;  /* 0x0000008b00667308 */ /* 0x000ea20000000800 */
[----:B0-----:R-:W-:Y:S01]  /*d2b0*/  FADD.FTZ R3, R96, R3 ;  /* 0x0000000360037221 */ /* 0x001fe20000010000 */
[----:B------:R-:W-:-:S04]  /*d2c0*/  FADD.FTZ R8, R144, R21 ;  /* 0x0000001590087221 */ /* 0x000fc80000010000 */
[----:B------:R-:W-:Y:S02]  /*d2d0*/  FADD.FTZ R21, R115, R8 ;  /* 0x0000000873157221 */ /* 0x000fe40000010000 */
[----:B------:R-:W0:Y:S01]  /*d2e0*/  MUFU.EX2 R95, R95 ;  /* 0x0000005f005f7308 */ /* 0x000e220000000800 */
[----:B-1----:R-:W-:Y:S01]  /*d2f0*/  FADD.FTZ R3, R10, R3 ;  /* 0x000000030a037221 */ /* 0x002fe20000010000 */
[----:B------:R-:W-:-:S03]  /*d300*/  FADD.FTZ R8, R146, R21 ;  /* 0x0000001592087221 */ /* 0x000fc60000010000 */
[----:B------:R-:W-:-:S03]  /*d310*/  FADD.FTZ R3, R100, R3 ;  /* 0x0000000364037221 */ /* 0x000fc60000010000 */
        /* <DEDUP_REMOVED lines=42> */
.L_x_1041:
[----:B------:R-:W-:Y:S01]  /*d5c0*/  UIADD3 UR10, UR10, 0x2a860, URZ ;  /* 0x0002a8600a0a7890 */ /* 0x000fe2000fffe03f */
[C---:B------:R-:W-:Y:S01]  /*d5d0*/  ISETP.GT.AND P1, PT, R12.reuse, R23, PT ;  /* 0x000000170c00720c */ /* 0x040fe20003f24270 */
[----:B------:R-:W-:Y:S01]  /*d5e0*/  UMOV UR7, UR39 ;  /* 0x0000002700077c82 */ /* 0x000fe20008000000 */
[----:B------:R-:W-:Y:S01]  /*d5f0*/  UMOV UR4, UR38 ;  /* 0x0000002600047c82 */ /* 0x000fe20008000000 */
[----:B------:R-:W-:Y:S01]  /*d600*/  UPRMT UR10, UR60, 0x654, UR10 ;  /* 0x000006543c0a7896 */ /* 0x000fe2000800000a */
[----:B------:R-:W-:Y:S01]  /*d610*/  F2FP.F16.F32.PACK_AB R154, R149, R154 ;  /* 0x0000009a959a723e */ /* 0x000fe200000000ff */
[----:B------:R-:W-:Y:S01]  /*d620*/  VIADD R12, R12, 0xffffffff ;  /* 0xffffffff0c0c7836 */ /* 0x000fe20000000000 */
[----:B------:R-:W-:Y:S02]  /*d630*/  F2FP.F16.F32.PACK_AB R148, R143, R148 ;  /* 0x000000948f94723e */ /* 0x000fe400000000ff */
[----:B------:R-:W-:Y:S01]  /*d640*/  F2FP.F16.F32.PACK_AB R151, R100, R10 ;  /* 0x0000000a6497723e */ /* 0x000fe200000000ff */
[----:B------:R-:W-:Y:S01]  /*d650*/  IMAD.MOV.U32 R10, RZ, RZ, R15 ;  /* 0x000000ffff0a7224 */ /* 0x000fe200078e000f */
[----:B------:R-:W-:Y:S01]  /*d660*/  F2FP.F16.F32.PACK_AB R138, R9, R138 ;  /* 0x0000008a098a723e */ /* 0x000fe200000000ff */
[----:B------:R-:W-:Y:S01]  /*d670*/  IMAD.MOV.U32 R9, RZ, RZ, R13 ;  /* 0x000000ffff097224 */ /* 0x000fe200078e000d */
[----:B------:R-:W-:Y:S01]  /*d680*/  SYNCS.ARRIVE.TRANS64.RED.A1T0 RZ, [UR10], RZ ;  /* 0x000000ffffff79a7 */ /* 0x000fe2000810040a */
        /* <DEDUP_REMOVED lines=19> */
[----:B------:R-:W-:Y:S01]  /*d7c0*/  F2FP.F16.F32.PACK_AB R139, R94, R112 ;  /* 0x000000705e8b723e */ /* 0x000fe200000000ff */
[----:B------:R-:W-:Y:S06]  /*d7d0*/  @P1 BRA `(.L_x_1042) ;  /* 0xffffffcc00281947 */ /* 0x000fec000383ffff */
.L_x_1023:
        /* <DEDUP_REMOVED lines=67> */
.L_x_1043:
[----:B------:R-:W-:Y:S01]  /*dc10*/  ULEA UR5, UR38, UR40, 0x3 ;  /* 0x0000002826057291 */ /* 0x000fe2000f8e183f */
[----:B------:R-:W-:-:S05]  /*dc20*/  IMAD.U32 R0, RZ, RZ, UR39 ;  /* 0x00000027ff007e24 */ /* 0x000fca000f8e00ff */
[----:B------:R-:W-:-:S04]  /*dc30*/  SHF.L.U32 R0, R0, 0x1f, RZ ;  /* 0x0000001f00007819 */ /* 0x000fc800000006ff */
[----:B------:R0:W1:Y:S01]  /*dc40*/  SYNCS.PHASECHK.TRANS64.TRYWAIT P1, [UR5+0x2a850], R0 ;  /* 0x02a85000ff0075a7 */ /* 0x0000620008020145 */
[----:B------:R-:W-:Y:S05]  /*dc50*/  @!P0 BRA `(.L_x_1044) ;  /* 0x0000000000048947 */ /* 0x000fea0003800000 */
[----:B------:R-:W-:Y:S01]  /*dc60*/  BPT.TRAP 0x1 ;  /* 0x000000040000795c */ /* 0x000fe20000300000 */
.L_x_1044:
[----:B-1----:R-:W-:Y:S05]  /*dc70*/  @P1 BRA `(.L_x_1045) ;  /* 0x0000000000081947 */ /* 0x002fea0003800000 */
[----:B------:R-:W1:Y:S02]  /*dc80*/  SYNCS.PHASECHK.TRANS64.TRYWAIT P1, [UR5+0x2a850], R0 ;  /* 0x02a85000ff0075a7 */ /* 0x000e640008020145 */
[----:B-1----:R-:W-:Y:S05]  /*dc90*/  @!P1 BRA `(.L_x_1046) ;  /* 0x0000006c00089947 */ /* 0x002fea0003800000 */
.L_x_1045:
[----:B------:R-:W-:Y:S01]  /*dca0*/  UIADD3 UR40, UR40, 0x400, URZ ;  /* 0x0000040028287890 */ /* 0x000fe2000fffe03f */
[----:B------:R-:W-:Y:S01]  /*dcb0*/  WARPGROUP.ARRIVE ;  /* 0x00000000000079c5 */ /* 0x000fe20000000000 */
[----:B------:R-:W-:Y:S01]  /*dcc0*/  UMOV UR7, 0x40000040 ;  /* 0x4000004000077882 */ /* 0x000fe20000000000 */
[----:B-1----:R-:W1:Y:S01]  /*dcd0*/  SHFL.BFLY PT, R5, R8, 0x2, 0x1f ;  /* 0x0c401f0008057f89 */ /* 0x002e6200000e0000 */
[----:B------:R-:W-:Y:S01]  /*dce0*/  USHF.R.U32.HI UR40, URZ, 0x4, UR40 ;  /* 0x000000043f287899 */ /* 0x000fe20008011628 */
[----:B------:R-:W-:Y:S02]  /*dcf0*/  IMAD.MOV.U32 R4, RZ, RZ, RZ ;  /* 0x000000ffff047224 */ /* 0x000fe400078e00ff */
[----:B0-----:R-:W0:Y:S01]  /*dd00*/  SHFL.BFLY PT, R0, R3, 0x2, 0x1f ;  /* 0x0c401f0003007f89 */ /* 0x001e2200000e0000 */
[----:B------:R-:W-:Y:S01]  /*dd10*/  ULOP3.LUT UR40, UR40, 0x3fff, URZ, 0xc0, !UPT ;  /* 0x00003fff28287892 */ /* 0x000fe2000f8ec03f */
[----:B------:R-:W-:-:S03]  /*dd20*/  IMAD.MOV.U32 R88, RZ, RZ, -0x800000 ;  /* 0xff800000ff587424 */ /* 0x000fc600078e00ff */
[----:B------:R-:W-:-:S04]  /*dd30*/  ULOP3.LUT UR4, UR40, 0x3000000, URZ, 0xfc, !UPT ;  /* 0x0300000028047892 */ /* 0x000fc8000f8efc3f */
[----:B------:R-:W-:-:S07]  /*dd40*/  UIMAD UR4, UR38, 0x600, UR4 ;  /* 0x00000600260478a4 */ /* 0x000fce000f8e0204 */
[----:B------:R-:W-:Y:S02]  /*dd50*/  UMOV UR6, UR4 ;  /* 0x0000000400067c82 */ /* 0x000fe40008000000 */
[----:B------:R-:W-:Y:S01]  /*dd60*/  HGMMA.64x128x16.F32 R24, R156, gdesc[UR4].tnspB, R24, gsb0 ;  /* 0x41e000049c187df0 */ /* 0x000fe20008000818 */
[----:B------:R-:W-:Y:S01]  /*dd70*/  UIADD3 UR6, UR4, 0x80, URZ ;  /* 0x0000008004067890 */ /* 0x000fe2000fffe03f */
[----:B-1----:R-:W-:Y:S01]  /*dd80*/  FADD.FTZ R5, R5, R8 ;  /* 0x0000000805057221 */ /* 0x002fe20000010000 */
[----:B------:R-:W-:Y:S01]  /*dd90*/  UMOV UR7, 0x40000040 ;  /* 0x4000004000077882 */ /* 0x000fe20000000000 */
[----:B------:R-:W-:Y:S02]  /*dda0*/  IMAD.MOV.U32 R8, RZ, RZ, RZ ;  /* 0x000000ffff087224 */ /* 0x000fe400078e00ff */
[----:B0-----:R-:W-:Y:S02]  /*ddb0*/  FADD.FTZ R2, R0, R3 ;  /* 0x0000000300027221 */ /* 0x001fe40000010000 */
[----:B------:R-:W0:Y:S04]  /*ddc0*/  SHFL.BFLY PT, R0, R5, 0x1, 0x1f ;  /* 0x0c201f0005007f89 */ /* 0x000e2800000e0000 */
[----:B------:R-:W1:Y:S01]  /*ddd0*/  SHFL.BFLY PT, R7, R2, 0x1, 0x1f ;  /* 0x0c201f0002077f89 */ /* 0x000e6200000e0000 */
[----:B0-----:R-:W-:Y:S01]  /*dde0*/  FADD.FTZ R9, R5, R0 ;  /* 0x0000000005097221 */ /* 0x001fe20000010000 */
[----:B------:R-:W-:-:S02]  /*ddf0*/  IMAD.MOV.U32 R0, RZ, RZ, -0x800000 ;  /* 0xff800000ff007424 */ /* 0x000fc400078e00ff */
        /* <DEDUP_REMOVED lines=40> */
.L_x_1047:
        /* <DEDUP_REMOVED lines=8> */
[-C--:B------:R-:W-:Y:S01]  /*e100*/  FMUL.FTZ R110, R26, R8.reuse ;  /* 0x000000081a6e7220 */ /* 0x080fe20000410000 */
[-C--:B------:R-:W-:Y:S01]  /*e110*/  FMUL.FTZ R98, R50, R8.reuse ;  /* 0x0000000832627220 */ /* 0x080fe20000410000 */
[-C--:B------:R-:W-:Y:S01]  /*e120*/  FMUL.FTZ R99, R51, R8.reuse ;  /* 0x0000000833637220 */ /* 0x080fe20000410000 */
[----:B------:R-:W-:Y:S01]  /*e130*/  FMUL.FTZ R97, R54, R8 ;  /* 0x0000000836617220 */ /* 0x000fe20000410000 */
        /* <DEDUP_REMOVED lines=62> */
.L_x_969:
[----:B------:R-:W0:Y:S01]  /*e520*/  S2R R2, SR_CgaCtaId ;  /* 0x0000000000027919 */ /* 0x000e220000008800 */
[----:B------:R-:W-:Y:S01]  /*e530*/  MOV R23, 0x400 ;  /* 0x0000040000177802 */ /* 0x000fe20000000f00 */
[----:B------:R-:W-:Y:S01]  /*e540*/  BSSY B0, `(.L_x_1048) ;  /* 0x00001bc000007945 */ /* 0x000fe20003800000 */
[----:B------:R-:W-:Y:S02]  /*e550*/  BAR.SYNC.DEFER_BLOCKING 0x5, 0x180 ;  /* 0x0146000000007b1d */ /* 0x000fe40000010000 */
[----:B0-----:R-:W-:-:S05]  /*e560*/  LEA R23, R2, R23, 0x18 ;  /* 0x0000001702177211 */ /* 0x001fca00078ec0ff */
[----:B------:R0:W1:Y:S01]  /*e570*/  LDS R16, [R23+0x2a8d0] ;  /* 0x02a8d00017107984 */ /* 0x0000620000000800 */
[----:B------:R-:W-:Y:S06]  /*e580*/  BAR.ARV 0x4, 0x180 ;  /* 0x0106000000007b1d */ /* 0x000fec0000002000 */
[----:B------:R-:W-:Y:S05]  /*e590*/  @P0 BRA `(.L_x_1049) ;  /* 0x0000001000980947 */ /* 0x000fea0003800000 */
[----:B------:R-:W2:Y:S01]  /*e5a0*/  S2R R2, SR_SWINHI ;  /* 0x0000000000027919 */ /* 0x000ea20000002f00 */
[----:B------:R-:W3:Y:S01]  /*e5b0*/  LDC R57, c[0x0][0xbe8] ;  /* 0x0002fa00ff397b82 */ /* 0x000ee20000000800 */
[----:B------:R-:W-:Y:S01]  /*e5c0*/  SHF.R.S32.HI R58, RZ, 0x1f, R164 ;  /* 0x0000001fff3a7819 */ /* 0x000fe200000114a4 */
[----:B------:R-:W-:Y:S01]  /*e5d0*/  ULDC.64 UR4, c[0x0][0xb90] ;  /* 0x0002e40000047ab9 */ /* 0x000fe20000000a00 */
[----:B------:R-:W-:Y:S01]  /*e5e0*/  F2FP.F16.F32.PACK_AB R7, R7, R26 ;  /* 0x0000001a0707723e */ /* 0x000fe200000000ff */
[----:B------:R-:W-:Y:S01]  /*e5f0*/  IMAD.WIDE.U32 R12, R164, UR4, RZ ;  /* 0x00000004a40c7c25 */ /* 0x000fe2000f8e00ff */
[----:B------:R-:W-:Y:S01]  /*e600*/  F2FP.F16.F32.PACK_AB R6, R29, R6 ;  /* 0x000000061d06723e */ /* 0x000fe200000000ff */
[----:B------:R-:W-:Y:S01]  /*e610*/  ULDC UR6, c[0x0][0xa88] ;  /* 0x0002a20000067ab9 */ /* 0x000fe20000000800 */
[----:B------:R-:W-:Y:S01]  /*e620*/  SHF.R.S32.HI R112, RZ, 0x1f, R162 ;  /* 0x0000001fff707819 */ /* 0x000fe200000114a2 */
[----:B------:R-:W-:Y:S01]  /*e630*/  IMAD R9, R58, UR4, RZ ;  /* 0x000000043a097c24 */ /* 0x000fe2000f8e02ff */
[----:B------:R-:W-:-:S02]  /*e640*/  F2FP.F16.F32.PACK_AB R80, R81, R80 ;  /* 0x000000505150723e */ /* 0x000fc400000000ff */
[----:B------:R-:W-:Y:S01]  /*e650*/  F2FP.F16.F32.PACK_AB R48, R41, R48 ;  /* 0x000000302930723e */ /* 0x000fe200000000ff */
[----:B------:R-:W-:Y:S01]  /*e660*/  IMAD R11, R164, UR5, R9 ;  /* 0x00000005a40b7c24 */ /* 0x000fe2000f8e0209 */
[----:B------:R-:W-:Y:S01]  /*e670*/  ULDC.64 UR4, c[0x0][0xb98] ;  /* 0x0002e60000047ab9 */ /* 0x000fe20000000a00 */
[----:B------:R-:W-:Y:S01]  /*e680*/  IMAD R9, R165, 0x40, R160 ;  /* 0x00000040a5097824 */ /* 0x000fe200078e02a0 */
[----:B------:R-:W-:Y:S01]  /*e690*/  F2FP.F16.F32.PACK_AB R51, R54, R51 ;  /* 0x000000333633723e */ /* 0x000fe200000000ff */
[----:B------:R-:W-:Y:S01]  /*e6a0*/  IMAD.IADD R13, R13, 0x1, R11 ;  /* 0x000000010d0d7824 */ /* 0x000fe200078e020b */
[----:B------:R-:W-:Y:S02]  /*e6b0*/  F2FP.F16.F32.PACK_AB R81, R83, R82 ;  /* 0x000000525351723e */ /* 0x000fe400000000ff */
[----:B------:R-:W-:Y:S01]  /*e6c0*/  F2FP.F16.F32.PACK_AB R82, R85, R84 ;  /* 0x000000545552723e */ /* 0x000fe200000000ff */
[----:B------:R-:W-:Y:S01]  /*e6d0*/  IMAD.WIDE.U32 R12, R162, UR4, R12 ;  /* 0x00000004a20c7c25 */ /* 0x000fe2000f8e000c */
[----:B------:R-:W-:-:S02]  /*e6e0*/  F2FP.F16.F32.PACK_AB R83, R87, R86 ;  /* 0x000000565753723e */ /* 0x000fc400000000ff */
[----:B------:R-:W-:Y:S02]  /*e6f0*/  MOV R34, R23 ;  /* 0x0000001700227202 */ /* 0x000fe40000000f00 */
[----:B--2---:R-:W-:-:S03]  /*e700*/  MOV R35, R2 ;  /* 0x0000000200237202 */ /* 0x004fc60000000f00 */
[----:B------:R-:W-:-:S04]  /*e710*/  IMAD.WIDE R4, R171, 0x2, R34 ;  /* 0x00000002ab047825 */ /* 0x000fc800078e0222 */
[----:B------:R-:W-:Y:S01]  /*e720*/  IMAD.WIDE R34, R9, 0x2, R34 ;  /* 0x0000000209227825 */ /* 0x000fe200078e0222 */
[C---:B------:R-:W-:Y:S02]  /*e730*/  IADD3 R33, P2, R4.reuse, 0x4020, RZ ;  /* 0x0000402004217810 */ /* 0x040fe40007f5e0ff */
[C---:B------:R-:W-:Y:S02]  /*e740*/  IADD3 R21, P6, R4.reuse, 0x20, RZ ;  /* 0x0000002004157810 */ /* 0x040fe40007fde0ff */
[----:B------:R-:W-:Y:S01]  /*e750*/  LOP3.LUT R10, R33, 0x380, RZ, 0xc0, !PT ;  /* 0x00000380210a7812 */ /* 0x000fe200078ec0ff */
[--C-:B------:R-:W-:Y:S01]  /*e760*/  IMAD.X R39, RZ, RZ, R5.reuse, P2 ;  /* 0x000000ffff277224 */ /* 0x100fe200010e0605 */
[----:B------:R-:W-:Y:S01]  /*e770*/  IADD3 R73, P1, R4, 0x4040, RZ ;  /* 0x0000404004497810 */ /* 0x000fe20007f3e0ff */
[--C-:B------:R-:W-:Y:S01]  /*e780*/  IMAD.X R15, RZ, RZ, R5.reuse, P6 ;  /* 0x000000ffff0f7224 */ /* 0x100fe200030e0605 */
[----:B------:R-:W-:Y:S02]  /*e790*/  SHF.R.U64 R10, R10, 0x3, RZ ;  /* 0x000000030a0a7819 */ /* 0x000fe400000012ff */
[----:B------:R-:W-:Y:S01]  /*e7a0*/  IADD3 R31, P3, R4, 0x4000, RZ ;  /* 0x00004000041f7810 */ /* 0x000fe20007f7e0ff */
[----:B------:R-:W-:Y:S01]  /*e7b0*/  IMAD.X R43, RZ, RZ, R5, P1 ;  /* 0x000000ffff2b7224 */ /* 0x000fe200008e0605 */
[----:B------:R-:W-:-:S02]  /*e7c0*/  LOP3.LUT R38, R10, R33, RZ, 0x3c, !PT ;  /* 0x000000210a267212 */ /* 0x000fc400078e3cff */
[----:B------:R-:W-:Y:S01]  /*e7d0*/  IADD3 R33, P6, R34, 0x1000, RZ ;  /* 0x0000100022217810 */ /* 0x000fe20007fde0ff */
[--C-:B------:R-:W-:Y:S01]  /*e7e0*/  IMAD.X R37, RZ, RZ, R5.reuse, P3 ;  /* 0x000000ffff257224 */ /* 0x100fe200018e0605 */
[----:B---3--:R-:W-:Y:S02]  /*e7f0*/  ISETP.NE.AND P1, PT, R57, 0x1, PT ;  /* 0x000000013900780c */ /* 0x008fe40003f25270 */
[----:B------:R-:W-:Y:S02]  /*e800*/  LOP3.LUT R32, R33, 0x380, RZ, 0xc0, !PT ;  /* 0x0000038021207812 */ /* 0x000fe400078ec0ff */
[----:B------:R-:W-:Y:S02]  /*e810*/  IADD3 R55, P4, R4, 0x60, RZ ;  /* 0x0000006004377810 */ /* 0x000fe40007f9e0ff */
[----:B------:R-:W-:Y:S02]  /*e820*/  LOP3.LUT R14, R73, 0x380, RZ, 0xc0, !PT ;  /* 0x00000380490e7812 */ /* 0x000fe400078ec0ff */
[----:B------:R-:W-:Y:S01]  /*e830*/  SHF.R.U64 R32, R32, 0x3, RZ ;  /* 0x0000000320207819 */ /* 0x000fe200000012ff */
[----:B------:R-:W-:Y:S01]  /*e840*/  IMAD.X R11, RZ, RZ, R5, P4 ;  /* 0x000000ffff0b7224 */ /* 0x000fe200020e0605 */
[----:B------:R-:W-:-:S02]  /*e850*/  LOP3.LUT R8, R31, 0x380, RZ, 0xc0, !PT ;  /* 0x000003801f087812 */ /* 0x000fc400078ec0ff */
[----:B------:R-:W-:Y:S01]  /*e860*/  SHF.R.U64 R14, R14, 0x3, RZ ;  /* 0x000000030e0e7819 */ /* 0x000fe200000012ff */
[----:B------:R-:W2:Y:S01]  /*e870*/  @P1 LDC R79, c[0x0][0xbf0] ;  /* 0x0002fc00ff4f1b82 */ /* 0x000ea20000000800 */
[----:B------:R-:W-:Y:S02]  /*e880*/  LOP3.LUT R32, R32, R33, RZ, 0x3c, !PT ;  /* 0x0000002120207212 */ /* 0x000fe400078e3cff */
[----:B------:R-:W-:Y:S02]  /*e890*/  SHF.R.U64 R8, R8, 0x3, RZ ;  /* 0x0000000308087819 */ /* 0x000fe400000012ff */
[----:B------:R-:W-:Y:S02]  /*e8a0*/  IADD3 R33, P4, R34, 0x3000, RZ ;  /* 0x0000300022217810 */ /* 0x000fe40007f9e0ff */
[----:B------:R-:W-:Y:S02]  /*e8b0*/  LOP3.LUT R42, R14, R73, RZ, 0x3c, !PT ;  /* 0x000000490e2a7212 */ /* 0x000fe400078e3cff */
[----:B------:R-:W-:Y:S01]  /*e8c0*/  LOP3.LUT R36, R8, R31, RZ, 0x3c, !PT ;  /* 0x0000001f08247212 */ /* 0x000fe200078e3cff */
[----:B------:R-:W3:Y:S01]  /*e8d0*/  @P1 LDC R73, c[0x0][0xbec] ;  /* 0x0002fb00ff491b82 */ /* 0x000ee20000000800 */
[----:B------:R-:W-:Y:S01]  /*e8e0*/  LOP3.LUT R28, R33, 0x380, RZ, 0xc0, !PT ;  /* 0x00000380211c7812 */ /* 0x000fe200078ec0ff */
[----:B------:R-:W-:Y:S01]  /*e8f0*/  IMAD.X R29, RZ, RZ, R35, P4 ;  /* 0x000000ffff1d7224 */ /* 0x000fe200020e0623 */
[----:B------:R-:W-:-:S02]  /*e900*/  IADD3 R47, P0, R4, 0x4060, RZ ;  /* 0x00004060042f7810 */ /* 0x000fc40007f1e0ff */
[----:B------:R-:W-:Y:S02]  /*e910*/  LOP3.LUT R8, R55, 0x380, RZ, 0xc0, !PT ;  /* 0x0000038037087812 */ /* 0x000fe400078ec0ff */
[----:B------:R-:W-:Y:S02]  /*e920*/  SHF.R.U64 R28, R28, 0x3, RZ ;  /* 0x000000031c1c7819 */ /* 0x000fe400000012ff */
[----:B------:R-:W-:Y:S02]  /*e930*/  LOP3.LUT R46, R47, 0x380, RZ, 0xc0, !PT ;  /* 0x000003802f2e7812 */ /* 0x000fe400078ec0ff */
[----:B------:R-:W-:Y:S02]  /*e940*/  LOP3.LUT R9, R4, 0x380, RZ, 0xc0, !PT ;  /* 0x0000038004097812 */ /* 0x000fe400078ec0ff */
[----:B------:R-:W-:Y:S02]  /*e950*/  SHF.R.U64 R8, R8, 0x3, RZ ;  /* 0x0000000308087819 */ /* 0x000fe400000012ff */
[----:B------:R-:W-:Y:S01]  /*e960*/  LOP3.LUT R28, R28, R33, RZ, 0x3c, !PT ;  /* 0x000000211c1c7212 */ /* 0x000fe200078e3cff */
[----:B------:R-:W-:Y:S01]  /*e970*/  IMAD.X R33, RZ, RZ, R35, P6 ;  /* 0x000000ffff217224 */ /* 0x000fe200030e0623 */
[----:B------:R-:W-:-:S02]  /*e980*/  SHF.R.U64 R46, R46, 0x3, RZ ;  /* 0x000000032e2e7819 */ /* 0x000fc400000012ff */
[----:B------:R-:W-:Y:S02]  /*e990*/  SHF.R.U64 R9, R9, 0x3, RZ ;  /* 0x0000000309097819 */ /* 0x000fe400000012ff */
[----:B------:R-:W-:Y:S02]  /*e9a0*/  LOP3.LUT R10, R8, R55, RZ, 0x3c, !PT ;  /* 0x00000037080a7212 */ /* 0x000fe400078e3cff */
[----:B------:R-:W-:Y:S02]  /*e9b0*/  IADD3 R55, P6, R34, 0x7000, RZ ;  /* 0x0000700022377810 */ /* 0x000fe40007fde0ff */
[----:B------:R-:W-:Y:S02]  /*e9c0*/  IADD3 R25, P5, R4, 0x40, RZ ;  /* 0x0000004004197810 */ /* 0x000fe40007fbe0ff */
[----:B------:R-:W-:Y:S01]  /*e9d0*/  LOP3.LUT R46, R46, R47, RZ, 0x3c, !PT ;  /* 0x0000002f2e2e7212 */ /* 0x000fe200078e3cff */
[--C-:B------:R-:W-:Y:S01]  /*e9e0*/  IMAD.X R47, RZ, RZ, R5.reuse, P0 ;  /* 0x000000ffff2f7224 */ /* 0x100fe200000e0605 */
[----:B------:R-:W-:Y:S01]  /*e9f0*/  LOP3.LUT R4, R9, R4, RZ, 0x3c, !PT ;  /* 0x0000000409047212 */ /* 0x000fe200078e3cff */
[----:B------:R-:W-:Y:S01]  /*ea00*/  IMAD.X R9, RZ, RZ, R5, P5 ;  /* 0x000000ffff097224 */ /* 0x000fe200028e0605 */
[----:B------:R-:W-:-:S02]  /*ea10*/  LOP3.LUT R26, R55, 0x380, RZ, 0xc0, !PT ;  /* 0x00000380371a7812 */ /* 0x000fc400078ec0ff */
[----:B------:R-:W-:Y:S02]  /*ea20*/  MOV R72, R4 ;  /* 0x0000000400487202 */ /* 0x000fe40000000f00 */
[----:B------:R-:W-:Y:S02]  /*ea30*/  F2FP.F16.F32.PACK_AB R4, R96, R3 ;  /* 0x000000036004723e */ /* 0x000fe400000000ff */
[----:B------:R-:W-:Y:S02]  /*ea40*/  SHF.R.U64 R26, R26, 0x3, RZ ;  /* 0x000000031a1a7819 */ /* 0x000fe400000012ff */
[----:B------:R-:W-:Y:S01]  /*ea50*/  MOV R96, R46 ;  /* 0x0000002e00607202 */ /* 0x000fe20000000f00 */
[----:B------:R-:W-:Y:S01]  /*ea60*/  IMAD.IADD R46, R22, 0x1, R17 ;  /* 0x00000001162e7824 */ /* 0x000fe200078e0211 */
[----:B------:R-:W-:Y:S02]  /*ea70*/  LOP3.LUT R2, R21, 0x380, RZ, 0xc0, !PT ;  /* 0x0000038015027812 */ /* 0x000fe400078ec0ff */
[----:B------:R-:W-:-:S02]  /*ea80*/  LOP3.LUT R26, R26, R55, RZ, 0x3c, !PT ;  /* 0x000000371a1a7212 */ /* 0x000fc400078e3cff */
[----:B------:R-:W-:Y:S01]  /*ea90*/  MOV R55, R38 ;  /* 0x0000002600377202 */ /* 0x000fe20000000f00 */
[----:B---3--:R-:W-:Y:S01]  /*eaa0*/  @P1 IMAD.HI.U32 R38, R46, R73, RZ ;  /* 0x000000492e261227 */ /* 0x008fe200078e00ff */
[----:B------:R-:W-:Y:S02]  /*eab0*/  SHF.R.U64 R2, R2, 0x3, RZ ;  /* 0x0000000302027819 */ /* 0x000fe400000012ff */
[----:B------:R-:W-:Y:S01]  /*eac0*/  IADD3 R31, P5, R34, 0x2000, RZ ;  /* 0x00002000221f7810 */ /* 0x000fe20007fbe0ff */
[----:B------:R-:W-:Y:S01]  /*ead0*/  IMAD.MOV.U32 R39, RZ, RZ, R46 ;  /* 0x000000ffff277224 */ /* 0x000fe200078e002e */
[----:B------:R-:W-:Y:S01]  /*eae0*/  F2FP.F16.F32.PACK_AB R5, R27, R110 ;  /* 0x0000006e1b05723e */ /* 0x000fe200000000ff */
[----:B------:R-:W-:Y:S01]  /*eaf0*/  BAR.SYNC.DEFER_BLOCKING 0x1, 0x100 ;  /* 0x0044000000007b1d */ /* 0x000fe20000010000 */
[----:B--2---:R-:W-:Y:S01]  /*eb00*/  @P1 SHF.R.U32.HI R39, RZ, R79, R38 ;  /* 0x0000004fff271219 */ /* 0x004fe20000011626 */
[----:B------:R-:W-:Y:S01]  /*eb10*/  IMAD.IADD R38, R170, 0x1, R17 ;  /* 0x00000001aa267824 */ /* 0x000fe200078e0211 */
[----:B------:R-:W-:Y:S01]  /*eb20*/  LOP3.LUT R14, R2, R21, RZ, 0x3c, !PT ;  /* 0x00000015020e7212 */ /* 0x000fe200078e3cff */
[----:B------:R-:W-:Y:S01]  /*eb30*/  IMAD.X R27, RZ, RZ, R35, P6 ;  /* 0x000000ffff1b7224 */ /* 0x000fe200030e0623 */
[----:B------:R-:W-:-:S02]  /*eb40*/  LOP3.LUT R2, R25, 0x380, RZ, 0xc0, !PT ;  /* 0x0000038019027812 */ /* 0x000fc400078ec0ff */
[----:B------:R-:W-:Y:S02]  /*eb50*/  LOP3.LUT R30, R31, 0x380, RZ, 0xc0, !PT ;  /* 0x000003801f1e7812 */ /* 0x000fe400078ec0ff */
[----:B------:R-:W-:Y:S02]  /*eb60*/  LOP3.LUT R3, R34, 0x380, RZ, 0xc0, !PT ;  /* 0x0000038022037812 */ /* 0x000fe400078ec0ff */
[----:B------:R-:W-:Y:S02]  /*eb70*/  SHF.R.U64 R2, R2, 0x3, RZ ;  /* 0x0000000302027819 */ /* 0x000fe400000012ff */
[----:B------:R-:W-:Y:S02]  /*eb80*/  SHF.R.U64 R30, R30, 0x3, RZ ;  /* 0x000000031e1e7819 */ /* 0x000fe400000012ff */
[----:B------:R-:W-:Y:S02]  /*eb90*/  IADD3 R21, P0, R34, 0x6000, RZ ;  /* 0x0000600022157810 */ /* 0x000fe40007f1e0ff */
[----:B------:R-:W-:-:S02]  /*eba0*/  SHF.R.U64 R3, R3, 0x3, RZ ;  /* 0x0000000303037819 */ /* 0x000fc400000012ff */
[----:B------:R-:W-:Y:S02]  /*ebb0*/  MOV R111, R10 ;  /* 0x0000000a006f7202 */ /* 0x000fe40000000f00 */
[----:B------:R-:W-:Y:S02]  /*ebc0*/  LOP3.LUT R8, R2, R25, RZ, 0x3c, !PT ;  /* 0x0000001902087212 */ /* 0x000fe400078e3cff */
[----:B------:R-:W-:Y:S01]  /*ebd0*/  LOP3.LUT R30, R30, R31, RZ, 0x3c, !PT ;  /* 0x0000001f1e1e7212 */ /* 0x000fe200078e3cff */
[----:B------:R2:W-:Y:S01]  /*ebe0*/  STSM.16.M88.4 [R72], R4 ;  /* 0x0000000448007844 */ /* 0x0005e20000000200 */
[C---:B------:R-:W-:Y:S02]  /*ebf0*/  IADD3 R31, P3, R34.reuse, 0x4000, RZ ;  /* 0x00004000221f7810 */ /* 0x040fe40007f7e0ff */
[----:B------:R-:W-:Y:S02]  /*ec00*/  IADD3 R25, P2, R34, 0x5000, RZ ;  /* 0x0000500022197810 */ /* 0x000fe40007f5e0ff */
[----:B------:R-:W-:Y:S01]  /*ec10*/  LOP3.LUT R34, R3, R34, RZ, 0x3c, !PT ;  /* 0x0000002203227212 */ /* 0x000fe200078e3cff */
[----:B------:R-:W-:Y:S01]  /*ec20*/  IMAD.X R3, RZ, RZ, R35, P0 ;  /* 0x000000ffff037224 */ /* 0x000fe200000e0623 */
[----:B------:R-:W-:-:S02]  /*ec30*/  IADD3 R12, P0, R39, R12, RZ ;  /* 0x0000000c270c7210 */ /* 0x000fc40007f1e0ff */
[----:B------:R-:W-:Y:S02]  /*ec40*/  LOP3.LUT R2, R21, 0x380, RZ, 0xc0, !PT ;  /* 0x0000038015027812 */ /* 0x000fe400078ec0ff */
[----:B------:R-:W-:Y:S02]  /*ec50*/  LOP3.LUT R24, R25, 0x380, RZ, 0xc0, !PT ;  /* 0x0000038019187812 */ /* 0x000fe400078ec0ff */
[----:B------:R-:W-:Y:S02]  /*ec60*/  MOV R15, R14 ;  /* 0x0000000e000f7202 */ /* 0x000fe40000000f00 */
[----:B------:R-:W-:Y:S01]  /*ec70*/  SHF.R.U64 R2, R2, 0x3, RZ ;  /* 0x0000000302027819 */ /* 0x000fe200000012ff */
[----:B--2---:R-:W-:Y:S01]  /*ec80*/  IMAD.MOV R6, RZ, RZ, -R39 ;  /* 0x000000ffff067224 */ /* 0x004fe200078e0a27 */
[----:B------:R-:W-:Y:S01]  /*ec90*/  F2FP.F16.F32.PACK_AB R7, R106, R105 ;  /* 0x000000696a07723e */ /* 0x000fe200000000ff */
[----:B------:R-:W-:Y:S01]  /*eca0*/  IMAD R5, R112, UR4, RZ ;  /* 0x0000000470057c24 */ /* 0x000fe2000f8e02ff */
[----:B------:R-:W-:Y:S01]  /*ecb0*/  MOV R110, R36 ;  /* 0x00000024006e7202 */ /* 0x000fe20000000f00 */
[----:B------:R-:W-:Y:S01]  /*ecc0*/  IMAD R11, R57, R6, R46 ;  /* 0x00000006390b7224 */ /* 0x000fe200078e022e */
[----:B------:R-:W-:Y:S01]  /*ecd0*/  F2FP.F16.F32.PACK_AB R6, R95, R92 ;  /* 0x0000005c5f06723e */ /* 0x000fe200000000ff */
[----:B------:R-:W-:Y:S01]  /*ece0*/  IMAD R4, R162, UR5, R5 ;  /* 0x00000005a2047c24 */ /* 0x000fe2000f8e0205 */
[----:B------:R-:W-:Y:S01]  /*ecf0*/  SHF.R.S32.HI R5, RZ, 0x1f, R39 ;  /* 0x0000001fff057819 */ /* 0x000fe20000011427 */
[----:B------:R-:W-:Y:S01]  /*ed00*/  ULDC.64 UR4, c[0x0][0xb88] ;  /* 0x0002e20000047ab9 */ /* 0x000fe20000000a00 */
[----:B------:R-:W-:-:S02]  /*ed10*/  SHF.R.S32.HI R10, RZ, 0x1f, R11 ;  /* 0x0000001fff0a7819 */ /* 0x000fc4000001140b */
[----:B------:R-:W-:Y:S02]  /*ed20*/  IADD3.X R13, R5, R13, R4, P0, !PT ;  /* 0x0000000d050d7210 */ /* 0x000fe400007fe404 */
[----:B------:R-:W-:Y:S01]  /*ed30*/  F2FP.F16.F32.PACK_AB R4, R93, R94 ;  /* 0x0000005e5d04723e */ /* 0x000fe200000000ff */
[----:B------:R-:W-:Y:S01]  /*ed40*/  IMAD R10, R10, UR4, RZ ;  /* 0x000000040a0a7c24 */ /* 0x000fe2000f8e02ff */
[----:B------:R-:W-:Y:S01]  /*ed50*/  F2FP.F16.F32.PACK_AB R5, R108, R107 ;  /* 0x0000006b6c05723e */ /* 0x000fe200000000ff */
[C---:B------:R-:W-:Y:S01]  /*ed60*/  IMAD.WIDE.U32 R12, R11.reuse, UR4, R12 ;  /* 0x000000040b0c7c25 */ /* 0x040fe2000f8e000c */
[----:B------:R-:W-:Y:S02]  /*ed70*/  MOV R14, R8 ;  /* 0x00000008000e7202 */ /* 0x000fe40000000f00 */
[----:B------:R-:W-:Y:S01]  /*ed80*/  SHF.R.U64 R24, R24, 0x3, RZ ;  /* 0x0000000318187819 */ /* 0x000fe200000012ff */
[----:B------:R-:W-:Y:S01]  /*ed90*/  IMAD R37, R11, UR5, R10 ;  /* 0x000000050b257c24 */ /* 0x000fe2000f8e020a */
[----:B------:R-:W-:Y:S01]  /*eda0*/  F2FP.F16.F32.PACK_AB R8, R90, R89 ;  /* 0x000000595a08723e */ /* 0x000fe200000000ff */
[----:B------:R2:W-:Y:S01]  /*edb0*/  STSM.16.M88.4 [R15], R4 ;  /* 0x000000040f007844 */ /* 0x0005e20000000200 */
[----:B------:R-:W-:Y:S01]  /*edc0*/  LOP3.LUT R2, R2, R21, RZ, 0x3c, !PT ;  /* 0x0000001502027212 */ /* 0x000fe200078e3cff */
[----:B------:R-:W-:Y:S01]  /*edd0*/  ULDC.64 UR4, c[0x0][0xb50] ;  /* 0x0002d40000047ab9 */ /* 0x000fe20000000a00 */
[----:B------:R-:W-:Y:S01]  /*ede0*/  IMAD R89, R57, UR6, RZ ;  /* 0x0000000639597c24 */ /* 0x000fe2000f8e02ff */
[----:B------:R-:W-:Y:S01]  /*edf0*/  LOP3.LUT P0, RZ, R167, 0x3, RZ, 0xc0, !PT ;  /* 0x00000003a7ff7812 */ /* 0x000fe2000780c0ff */
[----:B------:R-:W-:Y:S01]  /*ee00*/  IMAD.X R21, RZ, RZ, R35, P3 ;  /* 0x000000ffff157224 */ /* 0x000fe200018e0623 */
[----:B------:R-:W-:-:S02]  /*ee10*/  F2FP.F16.F32.PACK_AB R9, R103, R102 ;  /* 0x000000666709723e */ /* 0x000fc400000000ff */
[----:B------:R-:W-:Y:S02]  /*ee20*/  F2FP.F16.F32.PACK_AB R10, R91, R44 ;  /* 0x0000002c5b0a723e */ /* 0x000fe400000000ff */
[----:B------:R-:W-:Y:S02]  /*ee30*/  F2FP.F16.F32.PACK_AB R11, R104, R101 ;  /* 0x00000065680b723e */ /* 0x000fe400000000ff */
[----:B------:R-:W-:Y:S02]  /*ee40*/  LEA R36, P3, R12, UR4, 0x2 ;  /* 0x000000040c247c11 */ /* 0x000fe4000f8610ff */
[----:B------:R-:W-:Y:S01]  /*ee50*/  LOP3.LUT R24, R24, R25, RZ, 0x3c, !PT ;  /* 0x0000001918187212 */ /* 0x000fe200078e3cff */
[----:B------:R-:W-:Y:S01]  /*ee60*/  IMAD.X R25, RZ, RZ, R35, P2 ;  /* 0x000000ffff197224 */ /* 0x000fe200010e0623 */
[C---:B------:R-:W-:Y:S01]  /*ee70*/  ISETP.GE.OR P2, PT, R38.reuse, R89, P0 ;  /* 0x000000592600720c */ /* 0x040fe20000746670 */
[----:B--2---:R-:W-:Y:S01]  /*ee80*/  VIADD R4, R38, 0x8 ;  /* 0x0000000826047836 */ /* 0x004fe20000000000 */
[----:B------:R2:W-:Y:S01]  /*ee90*/  STSM.16.M88.4 [R14], R8 ;  /* 0x000000080e007844 */ /* 0x0005e20000000200 */
[----:B------:R-:W-:Y:S01]  /*eea0*/  IMAD.IADD R5, R13, 0x1, R37 ;  /* 0x000000010d057824 */ /* 0x000fe200078e0225 */
[----:B------:R-:W-:-:S02]  /*eeb0*/  F2FP.F16.F32.PACK_AB R6, R53, R52 ;  /* 0x000000343506723e */ /* 0x000fc400000000ff */
[----:B------:R-:W-:Y:S01]  /*eec0*/  ISETP.GE.OR P0, PT, R4, R89, P0 ;  /* 0x000000590400720c */ /* 0x000fe20000706670 */
[----:B------:R-:W-:Y:S01]  /*eed0*/  SHFL.IDX PT, R72, R36, RZ, 0x1c1f ;  /* 0x001c1fff24487589 */ /* 0x000fe200000e0000 */
[----:B------:R-:W-:Y:S01]  /*eee0*/  LEA.HI.X R37, R12, UR5, R5, 0x2, P3 ;  /* 0x000000050c257c11 */ /* 0x000fe200098f1405 */
[----:B------:R-:W-:Y:S01]  /*eef0*/  ULDC.64 UR4, c[0x0][0xae8] ;  /* 0x0002ba0000047ab9 */ /* 0x000fe20000000a00 */
[----:B------:R-:W-:Y:S01]  /*ef00*/  F2FP.F16.F32.PACK_AB R4, R49, R40 ;  /* 0x000000283104723e */ /* 0x000fe200000000ff */
[----:B------:R-:W-:Y:S01]  /*ef10*/  SHFL.IDX PT, R78, R36, 0x1, 0x1c1f ;  /* 0x003c1f00244e7f89 */ /* 0x000fe200000e0000 */
[----:B------:R-:W-:Y:S02]  /*ef20*/  F2FP.F16.F32.PACK_AB R5, R99, R98 ;  /* 0x000000626305723e */ /* 0x000fe400000000ff */
[----:B------:R-:W-:Y:S01]  /*ef30*/  F2FP.F16.F32.PACK_AB R7, R100, R97 ;  /* 0x000000616407723e */ /* 0x000fe200000000ff */
[----:B------:R-:W3:Y:S01]  /*ef40*/  SHFL.IDX PT, R73, R37, RZ, 0x1c1f ;  /* 0x001c1fff25497589 */ /* 0x000ee200000e0000 */
[----:B------:R-:W-:-:S02]  /*ef50*/  F2FP.F16.F32.PACK_AB R12, R45, R56 ;  /* 0x000000382d0c723e */ /* 0x000fc400000000ff */
[----:B------:R-:W-:Y:S01]  /*ef60*/  F2FP.F16.F32.PACK_AB R13, R59, R50 ;  /* 0x000000323b0d723e */ /* 0x000fe200000000ff */
[----:B------:R-:W-:Y:S01]  /*ef70*/  STSM.16.M88.4 [R111], R4 ;  /* 0x000000046f007844 */ /* 0x000fe20000000200 */
[----:B--2---:R-:W-:Y:S02]  /*ef80*/  F2FP.F16.F32.PACK_AB R14, R61, R60 ;  /* 0x0000003c3d0e723e */ /* 0x004fe400000000ff */
[----:B------:R-:W-:Y:S01]  /*ef90*/  F2FP.F16.F32.PACK_AB R15, R63, R62 ;  /* 0x0000003e3f0f723e */ /* 0x000fe200000000ff */
[----:B------:R-:W2:Y:S01]  /*efa0*/  SHFL.IDX PT, R79, R37, 0x1, 0x1c1f ;  /* 0x003c1f00254f7f89 */ /* 0x000ea200000e0000 */
[----:B------:R-:W-:Y:S02]  /*efb0*/  F2FP.F16.F32.PACK_AB R8, R65, R64 ;  /* 0x000000404108723e */ /* 0x000fe400000000ff */
[----:B------:R-:W-:Y:S01]  /*efc0*/  F2FP.F16.F32.PACK_AB R9, R67, R66 ;  /* 0x000000424309723e */ /* 0x000fe200000000ff */
[----:B------:R-:W-:Y:S01]  /*efd0*/  STSM.16.M88.4 [R110], R12 ;  /* 0x0000000c6e007844 */ /* 0x000fe20000000200 */
[----:B------:R-:W-:-:S02]  /*efe0*/  F2FP.F16.F32.PACK_AB R10, R69, R68 ;  /* 0x00000044450a723e */ /* 0x000fc400000000ff */
[----:B------:R-:W-:Y:S02]  /*eff0*/  F2FP.F16.F32.PACK_AB R11, R71, R70 ;  /* 0x00000046470b723e */ /* 0x000fe400000000ff */
[----:B------:R-:W-:Y:S02]  /*f000*/  MOV R109, R42 ;  /* 0x0000002a006d7202 */ /* 0x000fe40000000f00 */
[----:B------:R-:W-:Y:S01]  /*f010*/  F2FP.F16.F32.PACK_AB R49, R75, R74 ;  /* 0x0000004a4b31723e */ /* 0x000fe200000000ff */
[----:B------:R-:W-:Y:S01]  /*f020*/  STSM.16.M88.4 [R55], R8 ;  /* 0x0000000837007844 */ /* 0x000fe20000000200 */
[----:B------:R-:W-:Y:S02]  /*f030*/  F2FP.F16.F32.PACK_AB R50, R77, R76 ;  /* 0x0000004c4d32723e */ /* 0x000fe400000000ff */
[----:B------:R-:W-:-:S03]  /*f040*/  LOP3.LUT R20, R31, 0x380, RZ, 0xc0, !PT ;  /* 0x000003801f147812 */ /* 0x000fc600078ec0ff */
[----:B------:R4:W-:Y:S01]  /*f050*/  STSM.16.M88.4 [R109], R48 ;  /* 0x000000306d007844 */ /* 0x0009e20000000200 */
[----:B------:R-:W-:-:S03]  /*f060*/  SHF.R.U64 R20, R20, 0x3, RZ ;  /* 0x0000000314147819 */ /* 0x000fc600000012ff */
[----:B------:R-:W-:Y:S01]  /*f070*/  STSM.16.M88.4 [R96], R80 ;  /* 0x0000005060007844 */ /* 0x000fe20000000200 */
[----:B------:R-:W-:Y:S01]  /*f080*/  LOP3.LUT R20, R20, R31, RZ, 0x3c, !PT ;  /* 0x0000001f14147212 */ /* 0x000fe200078e3cff */
[----:B------:R-:W-:Y:S01]  /*f090*/  IMAD.X R31, RZ, RZ, R35, P5 ;  /* 0x000000ffff1f7224 */ /* 0x000fe200028e0623 */
[----:B------:R-:W-:Y:S08]  /*f0a0*/  BAR.SYNC.DEFER_BLOCKING 0x1, 0x100 ;  /* 0x0044000000007b1d */ /* 0x000ff00000010000 */
[----:B----4-:R-:W4:Y:S08]  /*f0b0*/  @P1 LDC R49, c[0x0][0xbec] ;  /* 0x0002fb00ff311b82 */ /* 0x010f300000000800 */
[----:B------:R-:W0:Y:S01]  /*f0c0*/  @P1 LDC R51, c[0x0][0xbf0] ;  /* 0x0002fc00ff331b82 */ /* 0x000e220000000800 */
[----:B---3--:R-:W-:Y:S04]  /*f0d0*/  @!P2 ST.E desc[UR36][R72.64], R88 ;  /* 0x000000584800a985 */ /* 0x008fe8000c101924 */
[----:B--2---:R2:W-:Y:S04]  /*f0e0*/  @!P0 ST.E desc[UR36][R78.64], R0 ;  /* 0x000000004e008985 */ /* 0x0045e8000c101924 */
[----:B------:R3:W5:Y:S04]  /*f0f0*/  LD.E.128 R36, desc[UR36][R30.64] ;  /* 0x000000241e247980 */ /* 0x000768000c101d00 */
[----:B------:R1:W5:Y:S01]  /*f100*/  LD.E.128 R44, desc[UR36][R34.64] ;  /* 0x00000024222c7980 */ /* 0x000362000c101d00 */
[----:B--2---:R-:W-:-:S03]  /*f110*/  IMAD R0, R163, 0x20, R165 ;  /* 0x00000020a3007824 */ /* 0x004fc600078e02a5 */
[----:B------:R2:W5:Y:S01]  /*f120*/  LD.E.128 R4, desc[UR36][R28.64] ;  /* 0x000000241c047980 */ /* 0x000562000c101d00 */
[----:B---3--:R-:W-:-:S03]  /*f130*/  IMAD.IADD R30, R17, 0x1, R0 ;  /* 0x00000001111e7824 */ /* 0x008fc600078e0200 */
[----:B------:R3:W5:Y:S01]  /*f140*/  LD.E.128 R60, desc[UR36][R20.64] ;  /* 0x00000024143c7980 */ /* 0x000762000c101d00 */
[----:B-1----:R-:W-:Y:S02]  /*f150*/  IMAD R35, R58, UR4, RZ ;  /* 0x000000043a237c24 */ /* 0x002fe4000f8e02ff */
[----:B----4-:R-:W-:Y:S01]  /*f160*/  @P1 IMAD.HI.U32 R0, R30, R49, RZ ;  /* 0x000000311e001227 */ /* 0x010fe200078e00ff */
[----:B------:R1:W5:Y:S03]  /*f170*/  LD.E.128 R52, desc[UR36][R24.64] ;  /* 0x0000002418347980 */ /* 0x000366000c101d00 */
[C---:B------:R-:W-:Y:S01]  /*f180*/  IMAD R35, R164.reuse, UR5, R35 ;  /* 0x00000005a4237c24 */ /* 0x040fe2000f8e0223 */
[----:B------:R4:W5:Y:S01]  /*f190*/  LD.E.128 R12, desc[UR36][R2.64] ;  /* 0x00000024020c7980 */ /* 0x000962000c101d00 */
[----:B--2---:R-:W-:Y:S01]  /*f1a0*/  IMAD.WIDE.U32 R28, R164, UR4, RZ ;  /* 0x00000004a41c7c25 */ /* 0x004fe2000f8e00ff */
[----:B------:R-:W-:-:S02]  /*f1b0*/  ULDC.64 UR4, c[0x0][0xaf0] ;  /* 0x0002bc0000047ab9 */ /* 0x000fc40000000a00 */
[----:B------:R-:W5:Y:S01]  /*f1c0*/  LD.E.128 R40, desc[UR36][R32.64] ;  /* 0x0000002420287980 */ /* 0x000f62000c101d00 */
[----:B---3--:R-:W-:Y:S01]  /*f1d0*/  IMAD.MOV.U32 R21, RZ, RZ, R30 ;  /* 0x000000ffff157224 */ /* 0x008fe200078e001e */
[----:B0-----:R-:W-:Y:S01]  /*f1e0*/  @P1 SHF.R.U32.HI R21, RZ, R51, R0 ;  /* 0x00000033ff151219 */ /* 0x001fe20000011600 */
[----:B-1----:R-:W-:Y:S01]  /*f1f0*/  IMAD R25, R112, UR4, RZ ;  /* 0x0000000470197c24 */ /* 0x002fe2000f8e02ff */
[----:B------:R0:W5:Y:S01]  /*f200*/  LD.E.128 R8, desc[UR36][R26.64] ;  /* 0x000000241a087980 */ /* 0x000162000c101d00 */
[----:B----4-:R-:W-:Y:S02]  /*f210*/  IMAD.IADD R3, R29, 0x1, R35 ;  /* 0x000000011d037824 */ /* 0x010fe400078e0223 */
[----:B------:R-:W-:Y:S01]  /*f220*/  IMAD.MOV.U32 R2, RZ, RZ, R28 ;  /* 0x000000ffff027224 */ /* 0x000fe200078e001c */
[--C-:B------:R-:W-:Y:S01]  /*f230*/  SHF.R.S32.HI R0, RZ, 0x1f, R21.reuse ;  /* 0x0000001fff007819 */ /* 0x100fe20000011415 */
[----:B------:R-:W-:Y:S01]  /*f240*/  IMAD.MOV R20, RZ, RZ, -R21 ;  /* 0x000000ffff147224 */ /* 0x000fe200078e0a15 */
[----:B------:R-:W-:Y:S01]  /*f250*/  @!PT LDS RZ, [RZ] ;  /* 0x00000000fffff984 */ /* 0x000fe20000000800 */
[----:B------:R-:W-:Y:S01]  /*f260*/  @!PT LDS RZ, [RZ] ;  /* 0x00000000fffff984 */ /* 0x000fe20000000800 */
[----:B------:R-:W-:Y:S01]  /*f270*/  @!PT LDS RZ, [RZ] ;  /* 0x00000000fffff984 */ /* 0x000fe20000000800 */
[----:B------:R-:W-:Y:S01]  /*f280*/  @!PT LDS RZ, [RZ] ;  /* 0x00000000fffff984 */ /* 0x000fe20000000800 */
[----:B------:R1:W-:Y:S06]  /*f290*/  MEMBAR.ALL.CTA ;  /* 0x0000000000007992 */ /* 0x0003ec0000008000 */
[----:B-1----:R-:W1:Y:S01]  /*f2a0*/  FENCE.VIEW.ASYNC.S ;  /* 0x00000000000073c6 */ /* 0x002e620000000000 */
[----:B------:R-:W-:-:S02]  /*f2b0*/  IMAD R25, R162, UR5, R25 ;  /* 0x00000005a2197c24 */ /* 0x000fc4000f8e0219 */
[----:B------:R-:W-:Y:S01]  /*f2c0*/  IMAD.WIDE.U32 R2, R162, UR4, R2 ;  /* 0x00000004a2027c25 */ /* 0x000fe2000f8e0002 */
[----:B------:R-:W-:-:S03]  /*f2d0*/  ULDC.64 UR4, c[0x0][0xae0] ;  /* 0x0002b80000047ab9 */ /* 0x000fc60000000a00 */
[----:B------:R-:W-:Y:S02]  /*f2e0*/  IMAD R0, R0, UR4, RZ ;  /* 0x0000000400007c24 */ /* 0x000fe4000f8e02ff */
[----:B------:R-:W-:Y:S02]  /*f2f0*/  IMAD R57, R57, R20, R30 ;  /* 0x0000001439397224 */ /* 0x000fe400078e021e */
[----:B------:R-:W-:Y:S02]  /*f300*/  IMAD.IADD R3, R3, 0x1, R25 ;  /* 0x0000000103037824 */ /* 0x000fe400078e0219 */
[C---:B------:R-:W-:Y:S01]  /*f310*/  IMAD R25, R21.reuse, UR5, R0 ;  /* 0x0000000515197c24 */ /* 0x040fe2000f8e0200 */
[----:B------:R-:W-:Y:S01]  /*f320*/  SHF.R.S32.HI R0, RZ, 0x1f, R57 ;  /* 0x0000001fff007819 */ /* 0x000fe20000011439 */
[----:B------:R-:W-:Y:S01]  /*f330*/  IMAD.WIDE.U32 R2, R21, UR4, R2 ;  /* 0x0000000415027c25 */ /* 0x000fe2000f8e0002 */
[----:B------:R-:W-:-:S03]  /*f340*/  ULDC.64 UR4, c[0x0][0xad8] ;  /* 0x0002b60000047ab9 */ /* 0x000fc60000000a00 */
[----:B------:R-:W-:Y:S02]  /*f350*/  IMAD.IADD R3, R3, 0x1, R25 ;  /* 0x0000000103037824 */ /* 0x000fe400078e0219 */
[----:B------:R-:W-:Y:S02]  /*f360*/  IMAD R20, R0, UR4, RZ ;  /* 0x0000000400147c24 */ /* 0x000fe4000f8e02ff */
[----:B0-----:R-:W-:Y:S02]  /*f370*/  IMAD.IADD R26, R165, 0x1, R17 ;  /* 0x00000001a51a7824 */ /* 0x001fe400078e0211 */
[C---:B------:R-:W-:Y:S02]  /*f380*/  IMAD R17, R57.reuse, UR5, R20 ;  /* 0x0000000539117c24 */ /* 0x040fe4000f8e0214 */
[----:B------:R-:W-:Y:S01]  /*f390*/  IMAD.WIDE.U32 R2, R57, UR4, R2 ;  /* 0x0000000439027c25 */ /* 0x000fe2000f8e0002 */
[----:B------:R-:W-:Y:S01]  /*f3a0*/  ISETP.GE.AND P2, PT, R26, R89, PT ;  /* 0x000000591a00720c */ /* 0x000fe20003f46270 */
[----:B------:R-:W-:-:S02]  /*f3b0*/  ULDC.64 UR4, c[0x0][0xa80] ;  /* 0x0002a00000047ab9 */ /* 0x000fc40000000a00 */
[----:B------:R-:W-:Y:S02]  /*f3c0*/  VIADD R0, R26, 0x20 ;  /* 0x000000201a007836 */ /* 0x000fe40000000000 */
[----:B------:R-:W-:Y:S01]  /*f3d0*/  IMAD.IADD R3, R3, 0x1, R17 ;  /* 0x0000000103037824 */ /* 0x000fe200078e0211 */
[----:B------:R-:W-:Y:S01]  /*f3e0*/  LEA R17, P3, R2, UR4, 0x1 ;  /* 0x0000000402117c11 */ /* 0x000fe2000f8608ff */
[----:B------:R-:W-:Y:S01]  /*f3f0*/  VIADD R23, R23, 0x2a820 ;  /* 0x0002a82017177836 */ /* 0x000fe20000000000 */
        /* <DEDUP_REMOVED lines=19> */
.L_x_1051:
[----:B------:R-:W-:Y:S05]  /*f530*/  BSYNC B1 ;  /* 0x0000000000017941 */ /* 0x000fea0003800000 */
.L_x_1050:
        /* <DEDUP_REMOVED lines=13> */
.L_x_1053:
[----:B------:R-:W-:Y:S05]  /*f610*/  BSYNC B1 ;  /* 0x0000000000017941 */ /* 0x000fea0003800000 */
.L_x_1052:
[----:B----4-:R4:W0:Y:S01]  /*f620*/  SHFL.IDX PT, R0, R24, 0x2, 0x181f ;  /* 0x00581f0018007f89 */ /* 0x01082200000e0000 */
        /* <DEDUP_REMOVED lines=8> */
[-C--:B0-----:R-:W-:Y:S02]  /*f6b0*/  @!P2 LEA.HI.X R3, R160, R0.reuse, R173, 0x1, P0 ;  /* 0x00000000a003a211 */ /* 0x081fe400000f0cad */
[----:B------:R-:W-:-:S03]  /*f6c0*/  @!P3 LEA.HI.X R21, R161, R0, R172, 0x1, P1 ;  /* 0x00000000a115b211 */ /* 0x000fc600008f0cac */
[----:B-----5:R3:W-:Y:S04]  /*f6d0*/  @!P2 ST.E.128 desc[UR36][R2.64], R36 ;  /* 0x000000240200a985 */ /* 0x0207e8000c101d24 */
[----:B------:R3:W-:Y:S02]  /*f6e0*/  @!P3 ST.E.128 desc[UR36][R20.64], R12 ;  /* 0x0000000c1400b985 */ /* 0x0007e4000c101d24 */
.L_x_1055:
[----:B------:R-:W-:Y:S05]  /*f6f0*/  BSYNC B1 ;  /* 0x0000000000017941 */ /* 0x000fea0003800000 */
.L_x_1054:
[----:B0-----:R-:W-:Y:S01]  /*f700*/  VIADD R0, R26, 0x60 ;  /* 0x000000601a007836 */ /* 0x001fe20000000000 */
[----:B--2-4-:R-:W0:Y:S04]  /*f710*/  SHFL.IDX PT, R24, R24, 0x3, 0x181f ;  /* 0x00781f0018187f89 */ /* 0x014e2800000e0000 */
[----:B------:R-:W-:Y:S01]  /*f720*/  ISETP.GE.AND P0, PT, R0, R89, PT ;  /* 0x000000590000720c */ /* 0x000fe20003f06270 */
[----:B------:R-:W2:-:S12]  /*f730*/  SHFL.IDX PT, R17, R17, 0x3, 0x181f ;  /* 0x00781f0011117f89 */ /* 0x000e9800000e0000 */
[----:B------:R-:W-:Y:S05]  /*f740*/  @P0 BRA `(.L_x_1056) ;  /* 0x00000008006c0947 */ /* 0x000fea0003800000 */
[----:B------:R-:W-:Y:S02]  /*f750*/  ULDC UR4, c[0x0][0xac8] ;  /* 0x0002b20000047ab9 */ /* 0x000fe40000000800 */
[----:B------:R-:W-:-:S13]  /*f760*/  ISETP.GE.AND P1, PT, R160, UR4, PT ;  /* 0x00000004a0007c0c */ /* 0x000fda000bf26270 */
[----:B--23--:R-:W-:-:S04]  /*f770*/  @!P1 LEA R2, P0, R160, R17, 0x1 ;  /* 0x00000011a0029211 */ /* 0x00cfc800078008ff */
[----:B0-----:R-:W-:Y:S02]  /*f780*/  @!P1 LEA.HI.X R3, R160, R24, R173, 0x1, P0 ;  /* 0x00000018a0039211 */ /* 0x001fe400000f0cad */
[----:B------:R-:W-:-:S03]  /*f790*/  ISETP.GE.AND P0, PT, R161, UR4, PT ;  /* 0x00000004a1007c0c */ /* 0x000fc6000bf06270 */
[----:B-----5:R4:W-:Y:S10]  /*f7a0*/  @!P1 ST.E.128 desc[UR36][R2.64], R4 ;  /* 0x0000000402009985 */ /* 0x0209f4000c101d24 */
[----:B------:R-:W-:Y:S05]  /*f7b0*/  @P0 BRA `(.L_x_1056) ;  /* 0x0000000800500947 */ /* 0x000fea0003800000 */
[----:B----4-:R-:W-:-:S04]  /*f7c0*/  LEA R2, P0, R161, R17, 0x1 ;  /* 0x00000011a1027211 */ /* 0x010fc800078008ff */
[----:B------:R-:W-:-:S05]  /*f7d0*/  LEA.HI.X R3, R161, R24, R172, 0x1, P0 ;  /* 0x00000018a1037211 */ /* 0x000fca00000f0cac */
[----:B------:R0:W-:Y:S01]  /*f7e0*/  ST.E.128 desc[UR36][R2.64], R8 ;  /* 0x0000000802007985 */ /* 0x0001e2000c101d24 */
[----:B------:R-:W-:Y:S05]  /*f7f0*/  BRA `(.L_x_1056) ;  /* 0x0000000800407947 */ /* 0x000fea0003800000 */
.L_x_1049:
[----:B------:R-:W2:Y:S01]  /*f800*/  LDC R11, c[0x0][0xbe8] ;  /* 0x0002fa00ff0b7b82 */ /* 0x000ea20000000800 */
[----:B------:R-:W-:Y:S01]  /*f810*/  ISETP.GE.AND P0, PT, R174, 0x80, PT ;  /* 0x00000080ae00780c */ /* 0x000fe20003f06270 */
[----:B------:R-:W-:Y:S01]  /*f820*/  IMAD R0, R163, 0x20, R165 ;  /* 0x00000020a3007824 */ /* 0x000fe200078e02a5 */
[----:B------:R-:W-:Y:S01]  /*f830*/  BSSY B1, `(.L_x_1057) ;  /* 0x000002e000017945 */ /* 0x000fe20003800000 */
[----:B------:R-:W-:Y:S02]  /*f840*/  SHF.R.S32.HI R6, RZ, 0x1f, R164 ;  /* 0x0000001fff067819 */ /* 0x000fe400000114a4 */
[----:B------:R-:W-:Y:S01]  /*f850*/  IMAD.IADD R12, R17, 0x1, R0 ;  /* 0x00000001110c7824 */ /* 0x000fe200078e0200 */
[----:B------:R-:W-:Y:S02]  /*f860*/  SHF.R.S32.HI R8, RZ, 0x1f, R162 ;  /* 0x0000001fff087819 */ /* 0x000fe400000114a2 */
[----:B--2---:R-:W-:-:S13]  /*f870*/  ISETP.NE.AND P1, PT, R11, 0x1, PT ;  /* 0x000000010b00780c */ /* 0x004fda0003f25270 */
[----:B------:R-:W2:Y:S08]  /*f880*/  @P1 LDC R13, c[0x0][0xbec] ;  /* 0x0002fb00ff0d1b82 */ /* 0x000eb00000000800 */
[----:B------:R-:W3:Y:S01]  /*f890*/  @P1 LDC R15, c[0x0][0xbf0] ;  /* 0x0002fc00ff0f1b82 */ /* 0x000ee20000000800 */
[----:B------:R-:W-:Y:S05]  /*f8a0*/  @P0 BRA `(.L_x_1058) ;  /* 0x0000000000980947 */ /* 0x000fea0003800000 */
[----:B------:R-:W4:Y:S01]  /*f8b0*/  S2R R2, SR_TID.X ;  /* 0x0000000000027919 */ /* 0x000f220000002100 */
[----:B------:R-:W5:Y:S01]  /*f8c0*/  LDC R10, c[0x0][0xbe8] ;  /* 0x0002fa00ff0a7b82 */ /* 0x000f620000000800 */
[----:B------:R-:W-:Y:S02]  /*f8d0*/  ULDC UR4, c[0x0][0xa88] ;  /* 0x0002a20000047ab9 */ /* 0x000fe40000000800 */
[----:B-----5:R-:W-:Y:S01]  /*f8e0*/  IMAD R3, R10, UR4, RZ ;  /* 0x000000040a037c24 */ /* 0x020fe2000f8e02ff */
[----:B----4-:R-:W-:-:S04]  /*f8f0*/  IADD3 R4, R17, -0x80, R2 ;  /* 0xffffff8011047810 */ /* 0x010fc80007ffe002 */
[----:B------:R-:W-:-:S13]  /*f900*/  ISETP.GE.AND P0, PT, R4, R3, PT ;  /* 0x000000030400720c */ /* 0x000fda0003f06270 */
[----:B------:R-:W-:Y:S05]  /*f910*/  @P0 BRA `(.L_x_1058) ;  /* 0x00000000007c0947 */ /* 0x000fea0003800000 */
[----:B------:R-:W-:Y:S01]  /*f920*/  ISETP.NE.AND P0, PT, R10, 0x1, PT ;  /* 0x000000010a00780c */ /* 0x000fe20003f05270 */
[----:B------:R-:W-:Y:S01]  /*f930*/  ULDC.64 UR4, c[0x0][0xb90] ;  /* 0x0002e40000047ab9 */ /* 0x000fe20000000a00 */
[----:B------:R-:W-:Y:S02]  /*f940*/  IMAD.MOV.U32 R5, RZ, RZ, R4 ;  /* 0x000000ffff057224 */ /* 0x000fe400078e0004 */
[----:B------:R-:W-:-:S04]  /*f950*/  IMAD R7, R6, UR4, RZ ;  /* 0x0000000406077c24 */ /* 0x000fc8000f8e02ff */
[----:B------:R-:W-:-:S05]  /*f960*/  IMAD R7, R164, UR5, R7 ;  /* 0x00000005a4077c24 */ /* 0x000fca000f8e0207 */
[----:B------:R-:W4:Y:S08]  /*f970*/  @P0 LDC R3, c[0x0][0xbec] ;  /* 0x0002fb00ff030b82 */ /* 0x000f300000000800 */
[----:B------:R-:W5:Y:S01]  /*f980*/  @P0 LDC R9, c[0x0][0xbf0] ;  /* 0x0002fc00ff090b82 */ /* 0x000f620000000800 */
[----:B----4-:R-:W-:-:S04]  /*f990*/  @P0 IMAD.HI.U32 R0, R4, R3, RZ ;  /* 0x0000000304000227 */ /* 0x010fc800078e00ff */
[----:B------:R-:W-:Y:S01]  /*f9a0*/  IMAD.WIDE.U32 R2, R164, UR4, RZ ;  /* 0x00000004a4027c25 */ /* 0x000fe2000f8e00ff */
[----:B------:R-:W-:Y:S01]  /*f9b0*/  ULDC.64 UR4, c[0x0][0xb98] ;  /* 0x0002e60000047ab9 */ /* 0x000fe20000000a00 */
[----:B-----5:R-:W-:Y:S02]  /*f9c0*/  @P0 SHF.R.U32.HI R5, RZ, R9, R0 ;  /* 0x00000009ff050219 */ /* 0x020fe40000011600 */
[----:B------:R-:W-:Y:S02]  /*f9d0*/  IMAD.IADD R3, R3, 0x1, R7 ;  /* 0x0000000103037824 */ /* 0x000fe400078e0207 */
[----:B------:R-:W-:Y:S02]  /*f9e0*/  IMAD R9, R8, UR4, RZ ;  /* 0x0000000408097c24 */ /* 0x000fe4000f8e02ff */
[----:B------:R-:W-:Y:S02]  /*f9f0*/  IMAD.MOV R7, RZ, RZ, -R5 ;  /* 0x000000ffff077224 */ /* 0x000fe400078e0a05 */
[----:B------:R-:W-:-:S04]  /*fa00*/  IMAD.WIDE.U32 R2, R162, UR4, R2 ;  /* 0x00000004a2027c25 */ /* 0x000fc8000f8e0002 */
[----:B------:R-:W-:Y:S01]  /*fa10*/  IMAD R7, R10, R7, R4 ;  /* 0x000000070a077224 */ /* 0x000fe200078e0204 */
[----:B------:R-:W-:Y:S01]  /*fa20*/  IADD3 R2, P0, R5, R2, RZ ;  /* 0x0000000205027210 */ /* 0x000fe20007f1e0ff */
[----:B------:R-:W-:Y:S01]  /*fa30*/  IMAD R4, R162, UR5, R9 ;  /* 0x00000005a2047c24 */ /* 0x000fe2000f8e0209 */
[----:B------:R-:W-:Y:S01]  /*fa40*/  SHF.R.S32.HI R9, RZ, 0x1f, R5 ;  /* 0x0000001fff097819 */ /* 0x000fe20000011405 */
[----:B------:R-:W-:Y:S01]  /*fa50*/  ULDC.64 UR4, c[0x0][0xb88] ;  /* 0x0002e20000047ab9 */ /* 0x000fe20000000a00 */
        /* <DEDUP_REMOVED lines=8> */
[----:B------:R-:W-:Y:S01]  /*fae0*/  LEA.HI.X R5, R2, UR5, R3, 0x2, P0 ;  /* 0x0000000502057c11 */ /* 0x000fe200080f1403 */
[----:B------:R-:W-:-:S05]  /*faf0*/  IMAD.MOV.U32 R3, RZ, RZ, -0x800000 ;  /* 0xff800000ff037424 */ /* 0x000fca00078e00ff */
[----:B------:R4:W-:Y:S02]  /*fb00*/  STG.E desc[UR36][R4.64], R3 ;  /* 0x0000000304007986 */ /* 0x0009e4000c101924 */
.L_x_1058:
[----:B------:R-:W-:Y:S05]  /*fb10*/  BSYNC B1 ;  /* 0x0000000000017941 */ /* 0x000fea0003800000 */
.L_x_1057:
[----:B------:R-:W-:Y:S01]  /*fb20*/  ULDC.64 UR4, c[0x0][0xae8] ;  /* 0x0002ba0000047ab9 */ /* 0x000fe20000000a00 */
[----:B--2---:R-:W-:Y:S01]  /*fb30*/  @P1 IMAD.HI.U32 R0, R12, R13, RZ ;  /* 0x0000000d0c001227 */ /* 0x004fe200078e00ff */
[----:B------:R-:W-:Y:S01]  /*fb40*/  ULDC UR6, c[0x0][0xa88] ;  /* 0x0002a20000067ab9 */ /* 0x000fe20000000800 */
[----:B------:R-:W-:Y:S02]  /*fb50*/  BSSY B1, `(.L_x_1059) ;  /* 0x0000030000017945 */ /* 0x000fe40003800000 */
[----:B----4-:R-:W-:Y:S02]  /*fb60*/  IMAD R3, R6, UR4, RZ ;  /* 0x0000000406037c24 */ /* 0x010fe4000f8e02ff */
[----:B------:R-:W-:Y:S01]  /*fb70*/  IMAD.MOV.U32 R5, RZ, RZ, R12 ;  /* 0x000000ffff057224 */ /* 0x000fe200078e000c */
[----:B---3--:R-:W-:Y:S01]  /*fb80*/  @P1 SHF.R.U32.HI R5, RZ, R15, R0 ;  /* 0x0000000fff051219 */ /* 0x008fe20000011600 */
[C---:B------:R-:W-:Y:S02]  /*fb90*/  IMAD R7, R164.reuse, UR5, R3 ;  /* 0x00000005a4077c24 */ /* 0x040fe4000f8e0203 */
[----:B------:R-:W-:Y:S01]  /*fba0*/  IMAD.WIDE.U32 R2, R164, UR4, RZ ;  /* 0x00000004a4027c25 */ /* 0x000fe2000f8e00ff */
[----:B------:R-:W-:Y:S01]  /*fbb0*/  ULDC.64 UR4, c[0x0][0xaf0] ;  /* 0x0002bc0000047ab9 */ /* 0x000fe20000000a00 */
[----:B------:R-:W-:-:S02]  /*fbc0*/  SHF.R.S32.HI R0, RZ, 0x1f, R5 ;  /* 0x0000001fff007819 */ /* 0x000fc40000011405 */
[----:B------:R-:W-:Y:S02]  /*fbd0*/  IMAD R9, R8, UR4, RZ ;  /* 0x0000000408097c24 */ /* 0x000fe4000f8e02ff */
[----:B------:R-:W-:Y:S02]  /*fbe0*/  IMAD.IADD R3, R3, 0x1, R7 ;  /* 0x0000000103037824 */ /* 0x000fe400078e0207 */
[----:B------:R-:W-:Y:S02]  /*fbf0*/  IMAD.MOV R7, RZ, RZ, -R5 ;  /* 0x000000ffff077224 */ /* 0x000fe400078e0a05 */
[C---:B------:R-:W-:Y:S02]  /*fc00*/  IMAD R9, R162.reuse, UR5, R9 ;  /* 0x00000005a2097c24 */ /* 0x040fe4000f8e0209 */
        /* <DEDUP_REMOVED lines=11> */
[----:B------:R-:W-:Y:S02]  /*fcc0*/  IMAD.IADD R6, R165, 0x1, R17 ;  /* 0x00000001a5067824 */ /* 0x000fe400078e0211 */
[----:B------:R-:W-:Y:S02]  /*fcd0*/  IMAD R11, R11, UR6, RZ ;  /* 0x000000060b0b7c24 */ /* 0x000fe4000f8e02ff */
[C---:B------:R-:W-:Y:S02]  /*fce0*/  IMAD R5, R7.reuse, UR5, R4 ;  /* 0x0000000507057c24 */ /* 0x040fe4000f8e0204 */
[----:B------:R-:W-:Y:S01]  /*fcf0*/  IMAD.WIDE.U32 R2, R7, UR4, R2 ;  /* 0x0000000407027c25 */ /* 0x000fe2000f8e0002 */
[----:B------:R-:W-:Y:S01]  /*fd00*/  ISETP.GE.AND P2, PT, R6, R11, PT ;  /* 0x0000000b0600720c */ /* 0x000fe20003f46270 */
[----:B------:R-:W-:-:S02]  /*fd10*/  ULDC.64 UR4, c[0x0][0xa80] ;  /* 0x0002a00000047ab9 */ /* 0x000fc40000000a00 */
[----:B------:R-:W-:Y:S01]  /*fd20*/  VIADD R0, R6, 0x20 ;  /* 0x0000002006007836 */ /* 0x000fe20000000000 */
[----:B------:R-:W-:Y:S01]  /*fd30*/  LEA R4, P3, R2, UR4, 0x1 ;  /* 0x0000000402047c11 */ /* 0x000fe2000f8608ff */
[----:B------:R-:W-:-:S03]  /*fd40*/  IMAD.IADD R3, R3, 0x1, R5 ;  /* 0x0000000103037824 */ /* 0x000fc600078e0205 */
[-C--:B------:R-:W-:Y:S01]  /*fd50*/  ISETP.GE.AND P1, PT, R0, R11.reuse, PT ;  /* 0x0000000b0000720c */ /* 0x080fe20003f26270 */
[----:B------:R-:W-:Y:S01]  /*fd60*/  VIADD R0, R6, 0x40 ;  /* 0x0000004006007836 */ /* 0x000fe20000000000 */
[----:B------:R-:W-:Y:S02]  /*fd70*/  LEA.HI.X R5, R2, UR5, R3, 0x1, P3 ;  /* 0x0000000502057c11 */ /* 0x000fe400098f0c03 */
[----:B------:R2:W3:Y:S02]  /*fd80*/  SHFL.IDX PT, R2, R4, RZ, 0x181f ;  /* 0x00181fff04027589 */ /* 0x0004e400000e0000 */
[----:B------:R-:W-:Y:S02]  /*fd90*/  ISETP.GE.AND P0, PT, R0, R11, PT ;  /* 0x0000000b0000720c */ /* 0x000fe40003f06270 */
[----:B------:R2:W4:Y:S01]  /*fda0*/  SHFL.IDX PT, R0, R5, RZ, 0x181f ;  /* 0x00181fff05007589 */ /* 0x00052200000e0000 */
[----:B------:R-:W-:Y:S10]  /*fdb0*/  @P2 BRA `(.L_x_1060) ;  /* 0x0000000000242947 */ /* 0x000ff40003800000 */
        /* <DEDUP_REMOVED lines=9> */
.L_x_1060:
[----:B------:R-:W-:Y:S05]  /*fe50*/  BSYNC B1 ;  /* 0x0000000000017941 */ /* 0x000fea0003800000 */
.L_x_1059:
        /* <DEDUP_REMOVED lines=13> */
.L_x_1062:
[----:B------:R-:W-:Y:S05]  /*ff30*/  BSYNC B1 ;  /* 0x0000000000017941 */ /* 0x000fea0003800000 */
.L_x_1061:
        /* <DEDUP_REMOVED lines=13> */
.L_x_1064:
[----:B------:R-:W-:Y:S05]  /*10010*/  BSYNC B1 ;  /* 0x0000000000017941 */ /* 0x000fea0003800000 */
.L_x_1063:
        /* <DEDUP_REMOVED lines=8> */
[CC--:B----4-:R-:W-:Y:S02]  /*100a0*/  @!P2 LEA R6, P0, R160.reuse, R2.reuse, 0x1 ;  /* 0x00000002a006a211 */ /* 0x0d0fe400078008ff */
[C---:B------:R-:W-:Y:S02]  /*100b0*/  @!P3 LEA R2, P1, R161.reuse, R2, 0x1 ;  /* 0x00000002a102b211 */ /* 0x040fe400078208ff */
[-C--:B0-----:R-:W-:Y:S02]  /*100c0*/  @!P2 LEA.HI.X R7, R160, R5.reuse, R173, 0x1, P0 ;  /* 0x00000005a007a211 */ /* 0x081fe400000f0cad */
[----:B------:R-:W-:-:S03]  /*100d0*/  @!P3 LEA.HI.X R3, R161, R5, R172, 0x1, P1 ;  /* 0x00000005a103b211 */ /* 0x000fc600008f0cac */
[----:B------:R0:W-:Y:S04]  /*100e0*/  @!P2 ST.E.128 desc[UR36][R6.64], RZ ;  /* 0x000000ff0600a985 */ /* 0x0001e8000c101d24 */
[----:B------:R0:W-:Y:S02]  /*100f0*/  @!P3 ST.E.128 desc[UR36][R2.64], RZ ;  /* 0x000000ff0200b985 */ /* 0x0001e4000c101d24 */
.L_x_1056:
[----:B------:R-:W-:Y:S05]  /*10100*/  BSYNC B0 ;  /* 0x0000000000007941 */ /* 0x000fea0003800000 */
.L_x_1048:
[----:B------:R-:W-:Y:S02]  /*10110*/  ULDC UR4, c[0x0][0xc38] ;  /* 0x00030e0000047ab9 */ /* 0x000fe40000000800 */
[----:B-1----:R-:W-:-:S13]  /*10120*/  ISETP.GE.AND P0, PT, R16, UR4, PT ;  /* 0x0000000410007c0c */ /* 0x002fda000bf06270 */
[----:B------:R-:W-:Y:S05]  /*10130*/  @!P0 BRA `(.L_x_1065) ;  /* 0xffffff0800ec8947 */ /* 0x000fea000383ffff */
[----:B------:R-:W-:Y:S05]  /*10140*/  EXIT ;  /* 0x000000000000794d */ /* 0x000fea0003800000 */
.L_x_959:
[----:B------:R-:W-:-:S08]  /*10150*/  NOP ;  /* 0x0000000000007918 */ /* 0x000fd00000000000 */
[----:B0-----:R-:W0:-:S00]  /*10160*/  USETMAXREG.DEALLOC.CTAPOOL 0x28 ;  /* 0x00000028000079c8 */ /* 0x001e0000080e0500 */
[----:B0-----:R-:W-:-:S06]  /*10170*/  LOP3.LUT R0, R0, 0x3, RZ, 0xc0, !PT ;  /* 0x0000000300007812 */ /* 0x001fcc00078ec0ff */
[----:B------:R-:W0:Y:S01]  /*10180*/  S2UR UR9, SR_CTAID.X ;  /* 0x00000000000979c3 */ /* 0x000e220000002500 */
[----:B------:R-:W-:Y:S01]  /*10190*/  LOP3.LUT R19, R19, 0xfffff7ff, RZ, 0xc0, !PT ;  /* 0xfffff7ff13137812 */ /* 0x000fe200078ec0ff */
[----:B------:R-:W-:Y:S01]  /*101a0*/  STL [R1], RZ ;  /* 0x000000ff01007387 */ /* 0x000fe20000100800 */
[----:B------:R-:W-:Y:S02]  /*101b0*/  IMAD.MOV.U32 R23, RZ, RZ, RZ ;  /* 0x000000ffff177224 */ /* 0x000fe400078e00ff */
[----:B------:R-:W-:Y:S01]  /*101c0*/  IMAD.MOV.U32 R26, RZ, RZ, 0x1 ;  /* 0x00000001ff1a7424 */ /* 0x000fe200078e00ff */
[----:B------:R1:W2:Y:S02]  /*101d0*/  SHFL.IDX PT, R2, R0, RZ, 0x1f ;  /* 0x00001fff00027589 */ /* 0x0002a400000e0000 */
[----:B-1----:R-:W0:Y:S01]  /*101e0*/  LDC R0, c[0x0][0xc38] ;  /* 0x00030e00ff007b82 */ /* 0x002e220000000800 */
[----:B--2---:R-:W-:-:S13]  /*101f0*/  ISETP.NE.AND P0, PT, R2, RZ, PT ;  /* 0x000000ff0200720c */ /* 0x004fda0003f05270 */
[----:B------:R-:W-:Y:S01]  /*10200*/  @P0 LOP3.LUT R19, R19, 0x800, RZ, 0xfc, !PT ;  /* 0x0000080013130812 */ /* 0x000fe200078efcff */
[----:B------:R-:W-:Y:S06]  /*10210*/  @P0 BAR.ARV 0x4, 0x180 ;  /* 0x0106000000000b1d */ /* 0x000fec0000002000 */
[----:B0-----:R-:W-:-:S13]  /*10220*/  ISETP.LE.AND P0, PT, R0, UR9, PT ;  /* 0x0000000900007c0c */ /* 0x001fda000bf03270 */
[----:B------:R-:W-:Y:S05]  /*10230*/  @P0 BRA `(.L_x_1066) ;  /* 0x0000003c00f40947 */ /* 0x000fea0003800000 */
[----:B------:R-:W2:Y:S01]  /*10240*/  LDL R3, [R1+0x4] ;  /* 0x0000040001037983 */ /* 0x000ea20000100800 */
[----:B------:R-:W-:Y:S01]  /*10250*/  ULDC.64 UR38, c[0x0][0x2f0] ;  /* 0x0000bc0000267ab9 */ /* 0x000fe20000000a00 */
[----:B------:R-:W-:Y:S01]  /*10260*/  ULDC UR7, c[0x0][0x320] ;  /* 0x0000c80000077ab9 */ /* 0x000fe20000000800 */
[----:B------:R-:W-:Y:S01]  /*10270*/  LOP3.LUT R19, R19, 0xfffffffe, RZ, 0xc0, !PT ;  /* 0xfffffffe13137812 */ /* 0x000fe200078ec0ff */
[----:B------:R-:W0:Y:S01]  /*10280*/  S2R R5, SR_TID.X ;  /* 0x0000000000057919 */ /* 0x000e220000002100 */
[----:B------:R-:W-:Y:S01]  /*10290*/  ULDC UR8, c[0x0][0x2b8] ;  /* 0x0000ae0000087ab9 */ /* 0x000fe20000000800 */
[----:B------:R-:W1:Y:S01]  /*102a0*/  S2UR UR6, SR_CgaCtaId ;  /* 0x00000000000679c3 */ /* 0x000e620000008800 */
[----:B------:R-:W-:Y:S01]  /*102b0*/  LOP3.LUT R19, R19, 0xfffffff7, RZ, 0xc0, !PT ;  /* 0xfffffff713137812 */ /* 0x000fe200078ec0ff */
[----:B------:R-:W-:Y:S01]  /*102c0*/  ULDC.64 UR4, c[0x0][0x418] ;  /* 0x0001060000047ab9 */ /* 0x000fe20000000a00 */
[----:B------:R3:W-:Y:S01]  /*102d0*/  STL [R1], RZ ;  /* 0x000000ff01007387 */ /* 0x0007e20000100800 */
[----:B------:R-:W-:Y:S01]  /*102e0*/  UISETP.NE.U32.AND UP0, UPT, UR4, URZ, UPT ;  /* 0x0000003f0400728c */ /* 0x000fe2000bf05070 */
[----:B------:R-:W-:Y:S01]  /*102f0*/  IMAD.U32 R34, RZ, RZ, UR9 ;  /* 0x00000009ff227e24 */ /* 0x000fe2000f8e00ff */
[----:B------:R-:W-:Y:S01]  /*10300*/  ULDC UR40, c[0x0][0x288] ;  /* 0x0000a20000287ab9 */ /* 0x000fe20000000800 */
[----:B------:R-:W-:Y:S01]  /*10310*/  ULDC UR4, c[0x0][0x424] ;  /* 0x0001090000047ab9 */ /* 0x000fe20000000800 */
[----:B------:R-:W-:Y:S01]  /*10320*/  UISETP.NE.AND.EX UP0, UPT, UR5, URZ, UPT, UP0 ;  /* 0x0000003f0500728c */ /* 0x000fe2000bf05300 */
[----:B------:R-:W-:Y:S01]  /*10330*/  IMAD.MOV.U32 R26, RZ, RZ, 0x1 ;  /* 0x00000001ff1a7424 */ /* 0x000fe200078e00ff */
[----:B------:R-:W-:Y:S01]  /*10340*/  ULDC UR47, c[0x0][0xc] ;  /* 0x00000300002f7ab9 */ /* 0x000fe20000000800 */
[----:B------:R-:W-:Y:S01]  /*10350*/  UMOV UR5, 0x400 ;  /* 0x0000040000057882 */ /* 0x000fe20000000000 */
[----:B------:R-:W-:Y:S01]  /*10360*/  USEL UR4, UR4, 0x1, UP0 ;  /* 0x0000000104047887 */ /* 0x000fe20008000000 */
[----:B------:R-:W-:-:S03]  /*10370*/  IMAD.MOV.U32 R23, RZ, RZ, RZ ;  /* 0x000000ffff177224 */ /* 0x000fc600078e00ff */
[----:B------:R-:W-:-:S04]  /*10380*/  UIMAD UR38, UR4, UR38, URZ ;  /* 0x00000026042672a4 */ /* 0x000fc8000f8e023f */
[----:B------:R-:W-:Y:S02]  /*10390*/  UIADD3 UR4, UR38, 0x5f, URZ ;  /* 0x0000005f26047890 */ /* 0x000fe4000fffe03f */
[----:B------:R-:W-:Y:S02]  /*103a0*/  UIADD3 UR49, UR38, 0x1, -UR40 ;  /* 0x0000000126317890 */ /* 0x000fe4000fffe828 */
[----:B-1----:R-:W-:Y:S02]  /*103b0*/  ULEA UR6, UR6, UR5, 0x18 ;  /* 0x0000000506067291 */ /* 0x002fe4000f8ec03f */
[----:B------:R-:W-:Y:S01]  /*103c0*/  UIMAD.WIDE UR4, UR4, 0x2aaaaaab, URZ ;  /* 0x2aaaaaab040478a5 */ /* 0x000fe2000f8e023f */
[C---:B0-----:R-:W-:Y:S01]  /*103d0*/  IMAD.SHL.U32 R30, R5.reuse, 0x8, RZ ;  /* 0x00000008051e7824 */ /* 0x041fe200078e00ff */
[----:B------:R-:W-:Y:S02]  /*103e0*/  LOP3.LUT R4, R5, 0x7f, RZ, 0xc0, !PT ;  /* 0x0000007f05047812 */ /* 0x000fe400078ec0ff */
[----:B------:R-:W-:Y:S01]  /*103f0*/  IMAD.U32 R16, RZ, RZ, UR6 ;  /* 0x00000006ff107e24 */ /* 0x000fe2000f8e00ff */
[----:B------:R-:W-:Y:S01]  /*10400*/  USHF.R.U32.HI UR41, URZ, 0x1f, UR5 ;  /* 0x0000001f3f297899 */ /* 0x000fe20008011605 */
[----:B------:R-:W-:-:S02]  /*10410*/  LOP3.LUT R0, R30, 0x1f8, RZ, 0xc0, !PT ;  /* 0x000001f81e007812 */ /* 0x000fc400078ec0ff */
[----:B------:R-:W-:Y:S01]  /*10420*/  LOP3.LUT R37, R30, 0x38, RZ, 0xc0, !PT ;  /* 0x000000381e257812 */ /* 0x000fe200078ec0ff */
[----:B------:R-:W-:Y:S01]  /*10430*/  ULEA.HI.SX32 UR41, UR5, UR41, 0x1c ;  /* 0x0000002905297291 */ /* 0x000fe2000f8fe23f */
[----:B------:R-:W-:Y:S02]  /*10440*/  SHF.R.U32.HI R36, RZ, 0x3, R4 ;  /* 0x00000003ff247819 */ /* 0x000fe40000011604 */
[----:B------:R-:W-:Y:S02]  /*10450*/  LOP3.LUT R2, R37, 0x80, RZ, 0xfc, !PT ;  /* 0x0000008025027812 */ /* 0x000fe400078efcff */
[----:B--2---:R-:W-:Y:S02]  /*10460*/  R2UR UR10, R3 ;  /* 0x00000000030a72ca */ /* 0x004fe400000e0000 */
[----:B------:R-:W-:Y:S02]  /*10470*/  LOP3.LUT R3, R0, 0x38, R5, 0x78, !PT ;  /* 0x0000003800037812 */ /* 0x000fe400078e7805 */
[----:B------:R-:W-:-:S02]  /*10480*/  LOP3.LUT R0, R37, 0x40, RZ, 0xfc, !PT ;  /* 0x0000004025007812 */ /* 0x000fc400078efcff */
[----:B------:R-:W-:Y:S01]  /*10490*/  LOP3.LUT R30, R3, 0x200, R30, 0xf8, !PT ;  /* 0x00000200031e7812 */ /* 0x000fe200078ef81e */
[----:B------:R-:W-:Y:S01]  /*104a0*/  IMAD.SHL.U32 R3, R5, 0x10, RZ ;  /* 0x0000001005037824 */ /* 0x000fe200078e00ff */
[C---:B------:R-:W-:Y:S02]  /*104b0*/  ISETP.GE.AND P0, PT, R0.reuse, UR39, PT ;  /* 0x0000002700007c0c */ /* 0x040fe4000bf06270 */
[----:B------:R-:W-:Y:S01]  /*104c0*/  ISETP.GE.AND P1, PT, R0, UR7, PT ;  /* 0x0000000700007c0c */ /* 0x000fe2000bf26270 */
[----:B------:R-:W-:Y:S02]  /*104d0*/  IMAD R31, R30, 0x2, R16 ;  /* 0x000000021e1f7824 */ /* 0x000fe400078e0210 */
[----:B------:R-:W-:-:S08]  /*104e0*/  ULOP3.LUT UR48, UR10, 0x2, URZ, 0xfc, !UPT ;  /* 0x000000020a307892 */ /* 0x000fd0000f8efc3f */
[----:B------:R-:W-:Y:S02]  /*104f0*/  @P0 LOP3.LUT R19, R19, 0x8, RZ, 0xfc, !PT ;  /* 0x0000000813130812 */ /* 0x000fe400078efcff */
[----:B------:R-:W-:Y:S02]  /*10500*/  ISETP.GE.AND P0, PT, R0, UR8, PT ;  /* 0x0000000800007c0c */ /* 0x000fe4000bf06270 */
[----:B------:R-:W-:Y:S02]  /*10510*/  @P1 LOP3.LUT R19, R19, 0x1, RZ, 0xfc, !PT ;  /* 0x0000000113131812 */ /* 0x000fe400078efcff */
[----:B------:R-:W-:Y:S02]  /*10520*/  ISETP.GE.AND P1, PT, R2, UR8, PT ;  /* 0x0000000802007c0c */ /* 0x000fe4000bf26270 */
[----:B------:R-:W-:Y:S02]  /*10530*/  LOP3.LUT R19, R19, 0xfffffdff, RZ, 0xc0, !PT ;  /* 0xfffffdff13137812 */ /* 0x000fe400078ec0ff */
[----:B------:R-:W-:-:S05]  /*10540*/  LOP3.LUT R0, R36, 0x70, R3, 0xf8, !PT ;  /* 0x0000007024007812 */ /* 0x000fca00078ef803 */
[----:B------:R-:W-:Y:S02]  /*10550*/  @P0 LOP3.LUT R19, R19, 0x200, RZ, 0xfc, !PT ;  /* 0x0000020013130812 */ /* 0x000fe400078efcff */
[----:B------:R-:W-:Y:S02]  /*10560*/  ISETP.GE.AND P0, PT, R2, UR39, PT ;  /* 0x0000002702007c0c */ /* 0x000fe4000bf06270 */
[----:B------:R-:W-:-:S11]  /*10570*/  LOP3.LUT R19, R19, 0xfffffffb, RZ, 0xc0, !PT ;  /* 0xfffffffb13137812 */ /* 0x000fd600078ec0ff */
[----:B------:R-:W-:Y:S02]  /*10580*/  @P0 LOP3.LUT R19, R19, 0x4, RZ, 0xfc, !PT ;  /* 0x0000000413130812 */ /* 0x000fe400078efcff */
[----:B------:R-:W-:Y:S01]  /*10590*/  ISETP.GE.AND P0, PT, R37, UR39, PT ;  /* 0x0000002725007c0c */ /* 0x000fe2000bf06270 */
[----:B------:R-:W-:Y:S01]  /*105a0*/  ULDC UR39, c[0x0][0x448] ;  /* 0x0001120000277ab9 */ /* 0x000fe20000000800 */
[----:B------:R-:W-:Y:S01]  /*105b0*/  LOP3.LUT R19, R19, 0xfffffeff, RZ, 0xc0, !PT ;  /* 0xfffffeff13137812 */ /* 0x000fe200078ec0ff */
[----:B------:R-:W-:Y:S02]  /*105c0*/  UIMAD UR39, UR39, UR40, URZ ;  /* 0x00000028272772a4 */ /* 0x000fe4000f8e023f */
[----:B------:R-:W-:Y:S01]  /*105d0*/  UIADD3 UR40, UR38, -UR40, URZ ;  /* 0x8000002826287290 */ /* 0x000fe2000fffe03f */
[----:B------:R-:W-:Y:S02]  /*105e0*/  @P1 LOP3.LUT R19, R19, 0x100, RZ, 0xfc, !PT ;  /* 0x0000010013131812 */ /* 0x000fe400078efcff */
[----:B------:R-:W-:-:S02]  /*105f0*/  ISETP.GE.AND P1, PT, R37, UR7, PT ;  /* 0x0000000725007c0c */ /* 0x000fc4000bf26270 */
[----:B------:R-:W-:-:S04]  /*10600*/  LOP3.LUT R19, R19, 0xffffffef, RZ, 0xc0, !PT ;  /* 0xffffffef13137812 */ /* 0x000fc800078ec0ff */
[----:B------:R-:W-:Y:S02]  /*10610*/  @P0 LOP3.LUT R19, R19, 0x10, RZ, 0xfc, !PT ;  /* 0x0000001013130812 */ /* 0x000fe400078efcff */
[----:B------:R-:W-:Y:S02]  /*10620*/  ISETP.GE.AND P0, PT, R37, UR8, PT ;  /* 0x0000000825007c0c */ /* 0x000fe4000bf06270 */
[----:B------:R-:W-:-:S04]  /*10630*/  LOP3.LUT R19, R19, 0xfffffbff, RZ, 0xc0, !PT ;  /* 0xfffffbff13137812 */ /* 0x000fc800078ec0ff */
[----:B------:R-:W-:-:S04]  /*10640*/  LOP3.LUT R19, R19, 0xfffffffd, RZ, 0xc0, !PT ;  /* 0xfffffffd13137812 */ /* 0x000fc800078ec0ff */
[----:B------:R-:W-:-:S04]  /*10650*/  @P1 LOP3.LUT R19, R19, 0x2, RZ, 0xfc, !PT ;  /* 0x0000000213131812 */ /* 0x000fc800078efcff */
[----:B---3--:R-:W-:-:S07]  /*10660*/  @P0 LOP3.LUT R19, R19, 0x400, RZ, 0xfc, !PT ;  /* 0x0000040013130812 */ /* 0x008fce00078efcff */
.L_x_1121:
[----:B------:R-:W-:Y:S01]  /*10670*/  ULDC UR7, c[0x0][0xc60] ;  /* 0x0003180000077ab9 */ /* 0x000fe20000000800 */
[C---:B------:R-:W-:Y:S01]  /*10680*/  R2UR UR42, R34.reuse ;  /* 0x00000000222a72ca */ /* 0x040fe200000e0000 */
[----:B------:R-:W-:Y:S01]  /*10690*/  UISETP.NE.AND UP0, UPT, UR7, 0x1, UPT ;  /* 0x000000010700788c */ /* 0x000fe2000bf05270 */
[----:B------:R-:W-:-:S10]  /*106a0*/  R2UR UR6, R34 ;  /* 0x00000000220672ca */ /* 0x000fd400000e0000 */
[----:B------:R-:W-:Y:S01]  /*106b0*/  @UP0 ULDC UR4, c[0x0][0xc64] ;  /* 0x0003190000040ab9 */ /* 0x000fe20000000800 */
[----:B------:R-:W-:Y:S01]  /*106c0*/  @UP0 ULDC UR8, c[0x0][0xc68] ;  /* 0x00031a0000080ab9 */ /* 0x000fe20000000800 */
[----:B------:R-:W-:-:S04]  /*106d0*/  UIMAD.WIDE.U32 UR4, UR42, UR4, URZ ;  /* 0x000000042a0472a5 */ /* 0x000fc8000f8e003f */
[----:B------:R-:W-:-:S03]  /*106e0*/  @UP0 USHF.R.U32.HI UR42, URZ, UR8, UR5 ;  /* 0x000000083f2a0299 */ /* 0x000fc60008011605 */
[----:B------:R-:W-:Y:S02]  /*106f0*/  ULDC UR4, c[0x0][0xc78] ;  /* 0x00031e0000047ab9 */ /* 0x000fe40000000800 */
[----:B------:R-:W-:Y:S02]  /*10700*/  UISETP.GE.AND UP0, UPT, UR42, UR4, UPT ;  /* 0x000000042a00728c */ /* 0x000fe4000bf06270 */
[----:B------:R-:W-:-:S04]  /*10710*/  UIADD3 UR4, -UR42, URZ, URZ ;  /* 0x0000003f2a047290 */ /* 0x000fc8000fffe13f */
[----:B------:R-:W-:Y:S01]  /*10720*/  PLOP3.LUT P0, PT, PT, PT, UP0, 0x40, 0x0 ;  /* 0x000000000000781c */ /* 0x000fe20003f0e808 */
[----:B------:R-:W-:-:S12]  /*10730*/  UIMAD UR7, UR7, UR4, UR6 ;  /* 0x00000004070772a4 */ /* 0x000fd8000f8e0206 */
[----:B0----5:R-:W-:Y:S05]  /*10740*/  @P0 BRA `(.L_x_1067) ;  /* 0x0000000000200947 */ /* 0x021fea0003800000 */
[----:B------:R-:W-:Y:S01]  /*10750*/  ULDC UR8, c[0x0][0xc6c] ;  /* 0x00031b0000087ab9 */ /* 0x000fe20000000800 */
[----:B------:R-:W-:Y:S01]  /*10760*/  UMOV UR6, UR7 ;  /* 0x0000000700067c82 */ /* 0x000fe20008000000 */
[----:B------:R-:W-:-:S11]  /*10770*/  UISETP.NE.AND UP0, UPT, UR8, 0x1, UPT ;  /* 0x000000010800788c */ /* 0x000fd6000bf05270 */
[----:B------:R-:W-:Y:S02]  /*10780*/  @UP0 ULDC.64 UR10, c[0x0][0xc70] ;  /* 0x00031c00000a0ab9 */ /* 0x000fe40000000a00 */
[----:B------:R-:W-:-:S04]  /*10790*/  UIMAD.WIDE.U32 UR4, UR7, UR10, URZ ;  /* 0x0000000a070472a5 */ /* 0x000fc8000f8e003f */
[----:B------:R-:W-:-:S04]  /*107a0*/  @UP0 USHF.R.U32.HI UR6, URZ, UR11, UR5 ;  /* 0x0000000b3f060299 */ /* 0x000fc80008011605 */
[----:B------:R-:W-:Y:S01]  /*107b0*/  UIMAD UR4, UR6, UR8, URZ ;  /* 0x00000008060472a4 */ /* 0x000fe2000f8e023f */
[----:B------:R-:W-:Y:S11]  /*107c0*/  BRA `(.L_x_1068) ;  /* 0x00000000001c7947 */ /* 0x000ff60003800000 */
.L_x_1067:
[----:B------:R-:W-:Y:S01]  /*107d0*/  ULDC UR8, c[0x0][0xc54] ;  /* 0x0003150000087ab9 */ /* 0x000fe20000000800 */
[----:B------:R-:W-:Y:S01]  /*107e0*/  UMOV UR6, UR7 ;  /* 0x0000000700067c82 */ /* 0x000fe20008000000 */
[----:B------:R-:W-:-:S11]  /*107f0*/  UISETP.NE.AND UP0, UPT, UR8, 0x1, UPT ;  /* 0x000000010800788c */ /* 0x000fd6000bf05270 */
[----:B------:R-:W-:Y:S02]  /*10800*/  @UP0 ULDC.64 UR10, c[0x0][0xc58] ;  /* 0x00031600000a0ab9 */ /* 0x000fe40000000a00 */
[----:B------:R-:W-:-:S04]  /*10810*/  UIMAD.WIDE.U32 UR4, UR7, UR10, URZ ;  /* 0x0000000a070472a5 */ /* 0x000fc8000f8e003f */
[----:B------:R-:W-:-:S04]  /*10820*/  @UP0 USHF.R.U32.HI UR6, URZ, UR11, UR5 ;  /* 0x0000000b3f060299 */ /* 0x000fc80008011605 */
[----:B------:R-:W-:-:S12]  /*10830*/  UIMAD UR4, UR6, UR8, URZ ;  /* 0x00000008060472a4 */ /* 0x000fd8000f8e023f */
.L_x_1068:
[----:B------:R-:W-:Y:S01]  /*10840*/  ULDC UR5, c[0x0][0xc48] ;  /* 0x0003120000057ab9 */ /* 0x000fe20000000800 */
[----:B------:R-:W-:Y:S01]  /*10850*/  ULDC.64 UR8, c[0x0][0xa28] ;  /* 0x00028a0000087ab9 */ /* 0x000fe20000000a00 */
[----:B------:R-:W-:Y:S01]  /*10860*/  UISETP.NE.AND UP1, UPT, UR5, 0x1, UPT ;  /* 0x000000010500788c */ /* 0x000fe2000bf25270 */
[----:B------:R-:W-:Y:S01]  /*10870*/  IMAD.MOV.U32 R32, RZ, RZ, RZ ;  /* 0x000000ffff207224 */ /* 0x000fe200078e00ff */
[----:B------:R-:W-:Y:S02]  /*10880*/  UIADD3 UR4, UR7, -UR4, URZ ;  /* 0x8000000407047290 */ /* 0x000fe4000fffe03f */
[----:B------:R-:W-:Y:S01]  /*10890*/  UISETP.NE.U32.AND UP0, UPT, UR8, URZ, UPT ;  /* 0x0000003f0800728c */ /* 0x000fe2000bf05070 */
[----:B------:R-:W-:Y:S02]  /*108a0*/  ULDC UR5, c[0x0][0xc54] ;  /* 0x0003150000057ab9 */ /* 0x000fe40000000800 */
[----:B------:R-:W-:Y:S02]  /*108b0*/  UIMAD UR42, UR42, UR5, UR4 ;  /* 0x000000052a2a72a4 */ /* 0x000fe4000f8e0204 */
[----:B------:R-:W-:-:S02]  /*108c0*/  UISETP.NE.AND.EX UP0, UPT, UR9, URZ, UPT, UP0 ;  /* 0x0000003f0900728c */ /* 0x000fc4000bf05300 */
[----:B------:R-:W-:Y:S01]  /*108d0*/  @UP1 ULDC UR4, c[0x0][0xc4c] ;  /* 0x0003130000041ab9 */ /* 0x000fe20000000800 */
[----:B------:R-:W-:Y:S01]  /*108e0*/  @UP1 ULDC UR7, c[0x0][0xc50] ;  /* 0x0003140000071ab9 */ /* 0x000fe20000000800 */
[----:B------:R-:W-:Y:S02]  /*108f0*/  UIMAD.WIDE.U32 UR4, UR42, UR4, URZ ;  /* 0x000000042a0472a5 */ /* 0x000fe4000f8e003f */
[----:B------:R-:W-:Y:S01]  /*10900*/  UMOV UR43, UR42 ;  /* 0x0000002a002b7c82 */ /* 0x000fe20008000000 */
[----:B------:R-:W-:Y:S01]  /*10910*/  ULOP3.LUT UR6, UR6, 0x1ffffff, URZ, 0x3c, !UPT ;  /* 0x01ffffff06067892 */ /* 0x000fe2000f8e3c3f */
[----:B------:R-:W-:Y:S01]  /*10920*/  PLOP3.LUT P0, PT, PT, PT, UP0, 0x80, 0x0 ;  /* 0x000000000000781c */ /* 0x000fe20003f0f008 */
[----:B------:R-:W-:-:S03]  /*10930*/  @UP1 USHF.R.U32.HI UR43, URZ, UR7, UR5 ;  /* 0x000000073f2b1299 */ /* 0x000fc60008011605 */
[----:B------:R-:W-:Y:S02]  /*10940*/  @UP0 ULDC.64 UR4, c[0x0][0xa28] ;  /* 0x00028a0000040ab9 */ /* 0x000fe40000000a00 */
[----:B------:R-:W-:-:S06]  /*10950*/  @UP0 UIMAD.WIDE UR4, UR43, 0x4, UR4 ;  /* 0x000000042b0408a5 */ /* 0x000fcc000f8e0204 */
[----:B------:R-:W-:Y:S01]  /*10960*/  IMAD.U32 R3, RZ, RZ, UR5 ;  /* 0x00000005ff037e24 */ /* 0x000fe2000f8e00ff */
[----:B------:R-:W-:Y:S01]  /*10970*/  ULDC UR5, c[0x0][0x448] ;  /* 0x0001120000057ab9 */ /* 0x000fe20000000800 */
[----:B------:R-:W-:Y:S01]  /*10980*/  IMAD.U32 R2, RZ, RZ, UR4 ;  /* 0x00000004ff027e24 */ /* 0x000fe2000f8e00ff */
[----:B------:R-:W-:Y:S01]  /*10990*/  ULDC UR4, c[0x0][0xc3c] ;  /* 0x00030f0000047ab9 */ /* 0x000fe20000000800 */
[----:B------:R-:W-:Y:S02]  /*109a0*/  UISETP.NE.AND UP2, UPT, UR5, 0x1, UPT ;  /* 0x000000010500788c */ /* 0x000fe4000bf45270 */
[----:B------:R-:W-:Y:S01]  /*109b0*/  UIADD3 UR6, UR6, UR4, URZ ;  /* 0x0000000406067290 */ /* 0x000fe2000fffe03f */
[----:B------:R0:W5:Y:S01]  /*109c0*/  @P0 LDG.E R32, desc[UR36][R2.64] ;  /* 0x0000002402200981 */ /* 0x000162000c1e1900 */
[----:B------:R-:W-:Y:S02]  /*109d0*/  UP2UR UR50, UPR, URZ, 0x4 ;  /* 0x000000043f327883 */ /* 0x000fe40008000000 */
[----:B------:R-:W-:-:S04]  /*109e0*/  USHF.L.U32 UR44, UR6, 0x7, URZ ;  /* 0x00000007062c7899 */ /* 0x000fc8000800063f */
[----:B------:R-:W-:Y:S01]  /*109f0*/  UIADD3 UR6, UR44, 0x7f, URZ ;  /* 0x0000007f2c067890 */ /* 0x000fe2000fffe03f */
[----:B------:R-:W-:Y:S01]  /*10a00*/  @UP2 ULDC UR4, c[0x0][0x44c] ;  /* 0x0001130000042ab9 */ /* 0x000fe20000000800 */
[----:B------:R-:W-:Y:S02]  /*10a10*/  @UP2 ULDC UR7, c[0x0][0x450] ;  /* 0x0001140000072ab9 */ /* 0x000fe40000000800 */
[----:B------:R-:W-:-:S04]  /*10a20*/  UIMAD.WIDE.U32 UR4, UR6, UR4, URZ ;  /* 0x00000004060472a5 */ /* 0x000fc8000f8e003f */
[----:B------:R-:W-:-:S03]  /*10a30*/  @UP2 USHF.R.U32.HI UR6, URZ, UR7, UR5 ;  /* 0x000000073f062299 */ /* 0x000fc60008011605 */
[----:B------:R-:W-:Y:S01]  /*10a40*/  ULDC.64 UR4, c[0x0][0x9e0] ;  /* 0x0002780000047ab9 */ /* 0x000fe20000000a00 */
[----:B------:R-:W-:Y:S02]  /*10a50*/  UIADD3 UR6, UR49, UR6, URZ ;  /* 0x0000000631067290 */ /* 0x000fe4000fffe03f */
[----:B------:R-:W-:Y:S02]  /*10a60*/  UISETP.GE.AND UP0, UPT, UR5, 0x1, UPT ;  /* 0x000000010500788c */ /* 0x000fe4000bf06270 */
[----:B------:R-:W-:-:S04]  /*10a70*/  UIADD3 UR4, UR6, UR4, URZ ;  /* 0x0000000406047290 */ /* 0x000fc8000fffe03f */
[----:B------:R-:W-:-:S13]  /*10a80*/  PLOP3.LUT P0, PT, PT, PT, UP0, 0x40, 0x0 ;  /* 0x000000000000781c */ /* 0x000fda0003f0e808 */
[----:B0-----:R-:W-:Y:S05]  /*10a90*/  @P0 BRA `(.L_x_1069) ;  /* 0x0000000000440947 */ /* 0x001fea0003800000 */
[----:B------:R-:W-:Y:S01]  /*10aa0*/  ISETP.LT.AND P0, PT, RZ, UR6, PT ;  /* 0x00000006ff007c0c */ /* 0x000fe2000bf01270 */
[----:B------:R-:W-:-:S12]  /*10ab0*/  UIADD3 UR8, UR6, -0x1, URZ ;  /* 0xffffffff06087890 */ /* 0x000fd8000fffe03f */
[----:B------:R-:W-:Y:S05]  /*10ac0*/  @P0 BRA `(.L_x_1070) ;  /* 0x00000000001c0947 */ /* 0x000fea0003800000 */
[----:B------:R-:W-:Y:S02]  /*10ad0*/  UISETP.NE.AND UP1, UPT, UR5, 0x1, UPT ;  /* 0x000000010500788c */ /* 0x000fe4000bf25270 */
[----:B------:R-:W-:-:S09]  /*10ae0*/  UIADD3 UR8, -UR6, URZ, URZ ;  /* 0x0000003f06087290 */ /* 0x000fd2000fffe13f */
[----:B------:R-:W-:Y:S02]  /*10af0*/  @UP1 ULDC.64 UR10, c[0x0][0x9e8] ;  /* 0x00027a00000a1ab9 */ /* 0x000fe40000000a00 */
[----:B------:R-:W-:-:S04]  /*10b00*/  UIMAD.WIDE.U32 UR6, UR8, UR10, URZ ;  /* 0x0000000a080672a5 */ /* 0x000fc8000f8e003f */
[----:B------:R-:W-:-:S04]  /*10b10*/  @UP1 USHF.R.U32.HI UR8, URZ, UR11, UR7 ;  /* 0x0000000b3f081299 */ /* 0x000fc80008011607 */
[----:B------:R-:W-:Y:S01]  /*10b20*/  ULOP3.LUT UR8, URZ, UR8, URZ, 0x33, !UPT ;  /* 0x000000083f087292 */ /* 0x000fe2000f8e333f */
[----:B------:R-:W-:Y:S11]  /*10b30*/  BRA `(.L_x_1071) ;  /* 0x0000000000107947 */ /* 0x000ff60003800000 */
.L_x_1070:
[----:B------:R-:W-:-:S11]  /*10b40*/  UISETP.NE.AND UP1, UPT, UR5, 0x1, UPT ;  /* 0x000000010500788c */ /* 0x000fd6000bf25270 */
[----:B------:R-:W-:Y:S02]  /*10b50*/  @UP1 ULDC.64 UR10, c[0x0][0x9e8] ;  /* 0x00027a00000a1ab9 */ /* 0x000fe40000000a00 */
[----:B------:R-:W-:-:S04]  /*10b60*/  UIMAD.WIDE.U32 UR6, UR8, UR10, URZ ;  /* 0x0000000a080672a5 */ /* 0x000fc8000f8e003f */
[----:B------:R-:W-:-:S12]  /*10b70*/  @UP1 USHF.R.U32.HI UR8, URZ, UR11, UR7 ;  /* 0x0000000b3f081299 */ /* 0x000fd80008011607 */
.L_x_1071:
[----:B------:R-:W-:-:S04]  /*10b80*/  UIMAD UR8, UR8, UR5, UR5 ;  /* 0x00000005080872a4 */ /* 0x000fc8000f8e0205 */
[----:B------:R-:W-:-:S04]  /*10b90*/  UISETP.LT.AND UP1, UPT, UR4, UR8, UPT ;  /* 0x000000080400728c */ /* 0x000fc8000bf21270 */
[----:B------:R-:W-:-:S12]  /*10ba0*/  USEL UR4, UR4, UR8, UP1 ;  /* 0x0000000804047287 */ /* 0x000fd80008800000 */
.L_x_1069:
[----:B------:R-:W-:Y:S01]  /*10bb0*/  UISETP.NE.AND UP1, UPT, UR50, URZ, UPT ;  /* 0x0000003f3200728c */ /* 0x000fe2000bf25270 */
[----:B------:R-:W-:Y:S01]  /*10bc0*/  PLOP3.LUT P0, PT, PT, PT, UP0, 0x40, 0x0 ;  /* 0x000000000000781c */ /* 0x000fe20003f0e808 */
[----:B------:R-:W-:Y:S01]  /*10bd0*/  UIADD3 UR6, UR4, 0x5f, URZ ;  /* 0x0000005f04067890 */ /* 0x000fe2000fffe03f */
[----:B------:R-:W-:-:S03]  /*10be0*/  UMOV UR10, UR44 ;  /* 0x0000002c000a7c82 */ /* 0x000fc60008000000 */
[----:B------:R-:W-:-:S04]  /*10bf0*/  UIMAD.WIDE UR6, UR6, 0x2aaaaaab, URZ ;  /* 0x2aaaaaab060678a5 */ /* 0x000fc8000f8e023f */
[----:B------:R-:W-:Y:S01]  /*10c00*/  USHF.R.U32.HI UR4, URZ, 0x1f, UR7 ;  /* 0x0000001f3f047899 */ /* 0x000fe20008011607 */
[----:B------:R-:W-:Y:S02]  /*10c10*/  @UP1 ULDC UR8, c[0x0][0x44c] ;  /* 0x0001130000081ab9 */ /* 0x000fe40000000800 */
[----:B------:R-:W-:Y:S01]  /*10c20*/  @UP1 ULDC UR6, c[0x0][0x450] ;  /* 0x0001140000061ab9 */ /* 0x000fe20000000800 */
[----:B------:R-:W-:Y:S02]  /*10c30*/  UIMAD.WIDE.U32 UR8, UR44, UR8, URZ ;  /* 0x000000082c0872a5 */ /* 0x000fe4000f8e003f */
[----:B------:R-:W-:Y:S02]  /*10c40*/  ULEA.HI.SX32 UR4, UR7, UR4, 0x1c ;  /* 0x0000000407047291 */ /* 0x000fe4000f8fe23f */
[----:B------:R-:W-:Y:S02]  /*10c50*/  @UP1 USHF.R.U32.HI UR10, URZ, UR6, UR9 ;  /* 0x000000063f0a1299 */ /* 0x000fe40008011609 */
[----:B------:R-:W-:-:S02]  /*10c60*/  UISETP.LT.AND UP1, UPT, UR41, UR4, UPT ;  /* 0x000000042900728c */ /* 0x000fc4000bf21270 */
[----:B------:R-:W-:Y:S01]  /*10c70*/  UIADD3 UR6, UR40, UR10, URZ ;  /* 0x0000000a28067290 */ /* 0x000fe2000fffe03f */
[----:B------:R-:W-:Y:S01]  /*10c80*/  ULDC UR8, c[0x0][0x9dc] ;  /* 0x0002770000087ab9 */ /* 0x000fe20000000800 */
[----:B------:R-:W-:Y:S02]  /*10c90*/  USEL UR45, UR41, UR4, UP1 ;  /* 0x00000004292d7287 */ /* 0x000fe40008800000 */
[----:B------:R-:W-:Y:S01]  /*10ca0*/  UIADD3 UR8, UR6, -UR8, URZ ;  /* 0x8000000806087290 */ /* 0x000fe2000fffe03f */
[----:B------:R-:W-:Y:S11]  /*10cb0*/  @P0 BRA `(.L_x_1072) ;  /* 0x0000000000480947 */ /* 0x000ff60003800000 */
[----:B------:R-:W-:Y:S02]  /*10cc0*/  UMOV UR4, UR6 ;  /* 0x0000000600047c82 */ /* 0x000fe40008000000 */
[----:B------:R-:W-:-:S06]  /*10cd0*/  UISETP.GT.AND UP0, UPT, UR4, -0x1, UPT ;  /* 0xffffffff0400788c */ /* 0x000fcc000bf04270 */
[----:B------:R-:W-:-:S13]  /*10ce0*/  PLOP3.LUT P0, PT, PT, PT, UP0, 0x80, 0x0 ;  /* 0x000000000000781c */ /* 0x000fda0003f0f008 */
[----:B------:R-:W-:Y:S05]  /*10cf0*/  @P0 BRA `(.L_x_1073) ;  /* 0x00000000001c0947 */ /* 0x000fea0003800000 */
[----:B------:R-:W-:Y:S02]  /*10d00*/  UISETP.NE.AND UP0, UPT, UR5, 0x1, UPT ;  /* 0x000000010500788c */ /* 0x000fe4000bf05270 */
[----:B------:R-:W-:-:S09]  /*10d10*/  ULOP3.LUT UR4, URZ, UR4, URZ, 0x33, !UPT ;  /* 0x000000043f047292 */ /* 0x000fd2000f8e333f */
[----:B------:R-:W-:Y:S02]  /*10d20*/  @UP0 ULDC.64 UR10, c[0x0][0x9e8] ;  /* 0x00027a00000a0ab9 */ /* 0x000fe40000000a00 */
[----:B------:R-:W-:-:S04]  /*10d30*/  UIMAD.WIDE.U32 UR6, UR4, UR10, URZ ;  /* 0x0000000a040672a5 */ /* 0x000fc8000f8e003f */
[----:B------:R-:W-:-:S04]  /*10d40*/  @UP0 USHF.R.U32.HI UR4, URZ, UR11, UR7 ;  /* 0x0000000b3f040299 */ /* 0x000fc80008011607 */
[----:B------:R-:W-:Y:S01]  /*10d50*/  ULOP3.LUT UR4, URZ, UR4, URZ, 0x33, !UPT ;  /* 0x000000043f047292 */ /* 0x000fe2000f8e333f */
[----:B------:R-:W-:Y:S11]  /*10d60*/  BRA `(.L_x_1074) ;  /* 0x0000000000107947 */ /* 0x000ff60003800000 */
.L_x_1073:
[----:B------:R-:W-:-:S11]  /*10d70*/  UISETP.NE.AND UP0, UPT, UR5, 0x1, UPT ;  /* 0x000000010500788c */ /* 0x000fd6000bf05270 */
[----:B------:R-:W-:Y:S02]  /*10d80*/  @UP0 ULDC.64 UR10, c[0x0][0x9e8] ;  /* 0x00027a00000a0ab9 */ /* 0x000fe40000000a00 */
[----:B------:R-:W-:-:S04]  /*10d90*/  UIMAD.WIDE.U32 UR6, UR4, UR10, URZ ;  /* 0x0000000a040672a5 */ /* 0x000fc8000f8e003f */
[----:B------:R-:W-:-:S12]  /*10da0*/  @UP0 USHF.R.U32.HI UR4, URZ, UR11, UR7 ;  /* 0x0000000b3f040299 */ /* 0x000fd80008011607 */
.L_x_1074:
[----:B------:R-:W-:-:S04]  /*10db0*/  UIMAD UR4, UR4, UR5, URZ ;  /* 0x00000005040472a4 */ /* 0x000fc8000f8e023f */
[----:B------:R-:W-:-:S04]  /*10dc0*/  UISETP.LT.AND UP0, UPT, UR8, UR4, UPT ;  /* 0x000000040800728c */ /* 0x000fc8000bf01270 */
[----:B------:R-:W-:-:S12]  /*10dd0*/  USEL UR8, UR8, UR4, !UP0 ;  /* 0x0000000408087287 */ /* 0x000fd8000c000000 */
.L_x_1072:
[----:B------:R-:W-:Y:S01]  /*10de0*/  UIMAD.WIDE UR4, UR8, 0x2aaaaaab, URZ ;  /* 0x2aaaaaab080478a5 */ /* 0x000fe2000f8e023f */
[----:B------:R-:W-:Y:S03]  /*10df0*/  BSSY B7, `(.L_x_1075) ;  /* 0x0000328000077945 */ /* 0x000fe60003800000 */
[----:B------:R-:W-:-:S04]  /*10e00*/  USHF.R.U32.HI UR4, URZ, 0x1f, UR5 ;  /* 0x0000001f3f047899 */ /* 0x000fc80008011605 */
[----:B------:R-:W-:-:S04]  /*10e10*/  ULEA.HI.SX32 UR4, UR5, UR4, 0x1c ;  /* 0x0000000405047291 */ /* 0x000fc8000f8fe23f */
[----:B------:R-:W-:-:S04]  /*10e20*/  UISETP.LT.AND UP0, UPT, URZ, UR4, UPT ;  /* 0x000000043f00728c */ /* 0x000fc8000bf01270 */
[----:B------:R-:W-:-:S04]  /*10e30*/  USEL UR46, URZ, UR4, !UP0 ;  /* 0x000000043f2e7287 */ /* 0x000fc8000c000000 */
[----:B------:R-:W-:-:S06]  /*10e40*/  UISETP.GT.AND UP0, UPT, UR45, UR46, UPT ;  /* 0x0000002e2d00728c */ /* 0x000fcc000bf04270 */
[----:B------:R-:W-:-:S13]  /*10e50*/  PLOP3.LUT P0, PT, PT, PT, UP0, 0x80, 0x0 ;  /* 0x000000000000781c */ /* 0x000fda0003f0f008 */
[----:B------:R-:W-:Y:S05]  /*10e60*/  @P0 BRA `(.L_x_1076) ;  /* 0x0000000000440947 */ /* 0x000fea0003800000 */
[----:B------:R-:W0:Y:S02]  /*10e70*/  S2R R0, SR_TID.X ;  /* 0x0000000000007919 */ /* 0x000e240000002100 */
[----:B0-----:R-:W-:-:S04]  /*10e80*/  LOP3.LUT R0, R0, 0x7f, RZ, 0xc0, !PT ;  /* 0x0000007f00007812 */ /* 0x001fc800078ec0ff */
[----:B------:R-:W-:-:S13]  /*10e90*/  ISETP.NE.AND P2, PT, R0, RZ, PT ;  /* 0x000000ff0000720c */ /* 0x000fda0003f45270 */
[----:B------:R-:W-:Y:S05]  /*10ea0*/  @P2 BRA `(.L_x_1077) ;  /* 0x0000003000702947 */ /* 0x000fea0003800000 */
[----:B------:R-:W0:Y:S01]  /*10eb0*/  S2R R7, SR_LANEID ;  /* 0x0000000000077919 */ /* 0x000e220000000000 */
[----:B------:R-:W-:Y:S01]  /*10ec0*/  VOTEU.ANY UR4, UPT, PT ;  /* 0x0000000000047886 */ /* 0x000fe200038e0100 */
[----:B------:R-:W1:Y:S01]  /*10ed0*/  LDC.64 R2, c[0x0][0xc80] ;  /* 0x00032000ff027b82 */ /* 0x000e620000000a00 */
[----:B------:R-:W0:Y:S08]  /*10ee0*/  FLO.U32 R0, UR4 ;  /* 0x0000000400007d00 */ /* 0x000e3000080e0000 */
[----:B------:R-:W1:Y:S01]  /*10ef0*/  POPC R5, UR4 ;  /* 0x0000000400057d09 */ /* 0x000e620008000000 */
[----:B0-----:R-:W-:-:S13]  /*10f00*/  ISETP.EQ.U32.AND P0, PT, R0, R7, PT ;  /* 0x000000070000720c */ /* 0x001fda0003f02070 */
[----:B-1----:R-:W2:Y:S01]  /*10f10*/  @P0 ATOMG.E.ADD.STRONG.GPU PT, R3, desc[UR36][R2.64], R5 ;  /* 0x00000005020309a8 */ /* 0x002ea200081ee1e4 */
[----:B------:R-:W0:Y:S02]  /*10f20*/  S2R R4, SR_LTMASK ;  /* 0x0000000000047919 */ /* 0x000e240000003900 */
[----:B0-----:R-:W-:-:S04]  /*10f30*/  LOP3.LUT R4, R4, UR4, RZ, 0xc0, !PT ;  /* 0x0000000404047c12 */ /* 0x001fc8000f8ec0ff */
[----:B------:R-:W0:Y:S01]  /*10f40*/  POPC R7, R4 ;  /* 0x0000000400077309 */ /* 0x000e220000000000 */
[----:B--2---:R-:W0:Y:S02]  /*10f50*/  SHFL.IDX PT, R0, R3, R0, 0x1f ;  /* 0x00001f0003007589 */ /* 0x004e2400000e0000 */
[----:B0-----:R-:W-:Y:S01]  /*10f60*/  IADD3 R34, R0, UR47, R7 ;  /* 0x0000002f00227c10 */ /* 0x001fe2000fffe007 */
[----:B------:R-:W-:Y:S06]  /*10f70*/  BRA `(.L_x_1077) ;  /* 0x00000030003c7947 */ /* 0x000fec0003800000 */
.L_x_1076:
[----:B------:R-:W-:Y:S01]  /*10f80*/  VIADD R0, R16, 0x18400 ;  /* 0x0001840010007836 */ /* 0x000fe20000000000 */
[----:B------:R-:W-:Y:S04]  /*10f90*/  BSSY B6, `(.L_x_1078) ;  /* 0x0000013000067945 */ /* 0x000fe80003800000 */
[----:B------:R-:W-:-:S13]  /*10fa0*/  LOP3.LUT P0, RZ, R0, 0x3ff, RZ, 0xc0, !PT ;  /* 0x000003ff00ff7812 */ /* 0x000fda000780c0ff */
[----:B------:R-:W-:Y:S05]  /*10fb0*/  @!P0 BRA `(.L_x_1079) ;  /* 0x0000000000408947 */ /* 0x000fea0003800000 */
[----:B------:R-:W-:Y:S01]  /*10fc0*/  MOV R2, 0x0 ;  /* 0x0000000000027802 */ /* 0x000fe20000000f00 */
[----:B------:R-:W-:Y:S01]  /*10fd0*/  ULDC.64 UR4, c[0x4][0xf0] ;  /* 0x01003c0000047ab9 */ /* 0x000fe20000000a00 */
[----:B------:R-:W-:Y:S01]  /*10fe0*/  ULDC.64 UR6, c[0x4][0xf8] ;  /* 0x01003e0000067ab9 */ /* 0x000fe20000000a00 */
[----:B------:R-:W-:Y:S02]  /*10ff0*/  IMAD.U32 R4, RZ, RZ, UR4 ;  /* 0x00000004ff047e24 */ /* 0x000fe4000f8e00ff */
[----:B------:R-:W-:Y:S01]  /*11000*/  IMAD.U32 R5, RZ, RZ, UR5 ;  /* 0x00000005ff057e24 */ /* 0x000fe2000f8e00ff */
[----:B------:R-:W0:Y:S01]  /*11010*/  LDC.64 R2, c[0x4][R2] ;  /* 0x0100000002027b82 */ /* 0x000e220000000a00 */
[----:B------:R-:W-:Y:S01]  /*11020*/  ULDC.64 UR4, c[0x4][0x70] ;  /* 0x01001c0000047ab9 */ /* 0x000fe20000000a00 */
[----:B------:R-:W-:Y:S02]  /*11030*/  IMAD.U32 R6, RZ, RZ, UR6 ;  /* 0x00000006ff067e24 */ /* 0x000fe4000f8e00ff */
[----:B------:R-:W-:-:S02]  /*11040*/  IMAD.U32 R7, RZ, RZ, UR7 ;  /* 0x00000007ff077e24 */ /* 0x000fc4000f8e00ff */
[----:B------:R-:W-:Y:S02]  /*11050*/  IMAD.U32 R10, RZ, RZ, UR4 ;  /* 0x00000004ff0a7e24 */ /* 0x000fe4000f8e00ff */
[----:B------:R-:W-:Y:S02]  /*11060*/  IMAD.U32 R11, RZ, RZ, UR5 ;  /* 0x00000005ff0b7e24 */ /* 0x000fe4000f8e00ff */
[----:B------:R-:W-:Y:S02]  /*11070*/  IMAD.MOV.U32 R8, RZ, RZ, 0x70 ;  /* 0x00000070ff087424 */ /* 0x000fe400078e00ff */
[----:B------:R-:W-:Y:S02]  /*11080*/  IMAD.MOV.U32 R12, RZ, RZ, 0x1 ;  /* 0x00000001ff0c7424 */ /* 0x000fe400078e00ff */
[----:B------:R-:W-:-:S07]  /*11090*/  IMAD.MOV.U32 R13, RZ, RZ, RZ ;  /* 0x000000ffff0d7224 */ /* 0x000fce00078e00ff */
[----:B------:R-:W-:-:S07]  /*110a0*/  LEPC R20, `(.L_x_1079) ;  /* 0x000000001014794e */ /* 0x000fce0000000000 */
[----:B0----5:R-:W-:Y:S05]  /*110b0*/  CALL.ABS.NOINC R2 ;  /* 0x0000000002007343 */ /* 0x021fea0003c00000 */
.L_x_1079:
[----:B------:R-:W-:Y:S05]  /*110c0*/  BSYNC B6 ;  /* 0x0000000000067941 */ /* 0x000fea0003800000 */
.L_x_1078:
[----:B------:R-:W-:Y:S01]  /*110d0*/  VIADD R0, R16, 0x400 ;  /* 0x0000040010007836 */ /* 0x000fe20000000000 */
[----:B------:R-:W-:Y:S04]  /*110e0*/  BSSY B6, `(.L_x_1080) ;  /* 0x0000022000067945 */ /* 0x000fe80003800000 */
        /* <DEDUP_REMOVED lines=17> */
[----:B-1---5:R-:W-:Y:S05]  /*11200*/  CALL.ABS.NOINC R2 ;  /* 0x0000000002007343 */ /* 0x022fea0003c00000 */
.L_x_1082:
[----:B------:R0:W1:Y:S01]  /*11210*/  LDC.64 R2, c[0x4][R17] ;  /* 0x0100000011027b82 */ /* 0x0000620000000a00 */
[----:B------:R-:W-:Y:S01]  /*11220*/  ULDC.64 UR4, c[0x4][0xf0] ;  /* 0x01003c0000047ab9 */ /* 0x000fe20000000a00 */
[----:B------:R-:W-:Y:S01]  /*11230*/  ULDC.64 UR6, c[0x4][0xf8] ;  /* 0x01003e0000067ab9 */ /* 0x000fe20000000a00 */
[----:B------:R-:W-:Y:S02]  /*11240*/  IMAD.U32 R4, RZ, RZ, UR4 ;  /* 0x00000004ff047e24 */ /* 0x000fe4000f8e00ff */
        /* <DEDUP_REMOVED lines=11> */
.L_x_1081:
[----:B------:R-:W-:Y:S05]  /*11300*/  BSYNC B6 ;  /* 0x0000000000067941 */ /* 0x000fea0003800000 */
.L_x_1080:
[----:B------:R-:W-:Y:S01]  /*11310*/  ULDC.64 UR4, c[0x0][0x9f8] ;  /* 0x00027e0000047ab9 */ /* 0x000fe20000000a00 */
[----:B------:R-:W-:Y:S01]  /*11320*/  IMAD.U32 R29, RZ, RZ, UR43 ;  /* 0x0000002bff1d7e24 */ /* 0x000fe2000f8e00ff */
[----:B------:R-:W-:Y:S01]  /*11330*/  UISETP.NE.U32.AND UP0, UPT, UR4, URZ, UPT ;  /* 0x0000003f0400728c */ /* 0x000fe2000bf05070 */
[----:B------:R-:W0:Y:S03]  /*11340*/  LDC R10, c[0x0][0x430] ;  /* 0x00010c00ff0a7b82 */ /* 0x000e260000000800 */
[----:B------:R-:W-:-:S06]  /*11350*/  UISETP.NE.AND.EX UP0, UPT, UR5, URZ, UPT, UP0 ;  /* 0x0000003f0500728c */ /* 0x000fcc000bf05300 */
[----:B------:R-:W-:-:S05]  /*11360*/  PLOP3.LUT P0, PT, PT, PT, UP0, 0x80, 0x0 ;  /* 0x000000000000781c */ /* 0x000fca0003f0f008 */
[----:B------:R-:W-:Y:S02]  /*11370*/  @UP0 ULDC.64 UR4, c[0x0][0x9f8] ;  /* 0x00027e0000040ab9 */ /* 0x000fe40000000a00 */
[----:B------:R-:W-:-:S06]  /*11380*/  @UP0 UIMAD.WIDE UR4, UR43, 0x4, UR4 ;  /* 0x000000042b0408a5 */ /* 0x000fcc000f8e0204 */
[----:B------:R-:W-:Y:S01]  /*11390*/  IMAD.U32 R2, RZ, RZ, UR4 ;  /* 0x00000004ff027e24 */ /* 0x000fe2000f8e00ff */
[----:B------:R-:W-:Y:S01]  /*113a0*/  ULDC UR4, c[0x0][0xc48] ;  /* 0x0003120000047ab9 */ /* 0x000fe20000000800 */
[----:B------:R-:W-:-:S05]  /*113b0*/  IMAD.U32 R3, RZ, RZ, UR5 ;  /* 0x00000005ff037e24 */ /* 0x000fca000f8e00ff */
[----:B------:R1:W5:Y:S01]  /*113c0*/  @P0 LDG.E R29, desc[UR36][R2.64] ;  /* 0x00000024021d0981 */ /* 0x000362000c1e1900 */
[----:B------:R-:W-:Y:S01]  /*113d0*/  UMOV UR5, 0xffffffff ;  /* 0xffffffff00057882 */ /* 0x000fe20000000000 */
[----:B------:R-:W-:Y:S02]  /*113e0*/  IMAD.U32 R22, RZ, RZ, UR4 ;  /* 0x00000004ff167e24 */ /* 0x000fe4000f8e00ff */
[----:B------:R-:W-:Y:S05]  /*113f0*/  BRA.DIV UR5, `(.L_x_1083) ;  /* 0x0000003605487947 */ /* 0x000fea000b800000 */
.L_x_1137:
[----:B------:R-:W2:Y:S01]  /*11400*/  S2R R0, SR_TID.X ;  /* 0x0000000000007919 */ /* 0x000ea20000002100 */
[----:B------:R-:W-:Y:S01]  /*11410*/  UIADD3 UR4, UR45, -0x1, URZ ;  /* 0xffffffff2d047890 */ /* 0x000fe2000fffe03f */
[----:B0-----:R-:W-:Y:S02]  /*11420*/  ISETP.NE.AND P1, PT, R10, 0x1, PT ;  /* 0x000000010a00780c */ /* 0x001fe40003f25270 */
[----:B-----5:R-:W-:Y:S02]  /*11430*/  SHF.R.S32.HI R33, RZ, 0x1f, R29 ;  /* 0x0000001fff217819 */ /* 0x020fe4000001141d */
[----:B------:R-:W-:Y:S01]  /*11440*/  LOP3.LUT R19, R19, 0xffffff7f, RZ, 0xc0, !PT ;  /* 0xffffff7f13137812 */ /* 0x000fe200078ec0ff */
[----:B------:R-:W-:-:S08]  /*11450*/  IMAD.U32 R7, RZ, RZ, UR4 ;  /* 0x00000004ff077e24 */ /* 0x000fd0000f8e00ff */
[----:B-1----:R-:W0:Y:S01]  /*11460*/  @P1 LDC R3, c[0x0][0x434] ;  /* 0x00010d00ff031b82 */ /* 0x002e220000000800 */
[----:B------:R-:W-:-:S07]  /*11470*/  @P1 LOP3.LUT R19, R19, 0x80, RZ, 0xfc, !PT ;  /* 0x0000008013131812 */ /* 0x000fce00078efcff */
[----:B------:R-:W1:Y:S01]  /*11480*/  @P1 LDC R5, c[0x0][0x438] ;  /* 0x00010e00ff051b82 */ /* 0x000e620000000800 */
[----:B--2---:R-:W-:-:S05]  /*11490*/  IMAD.SHL.U32 R8, R0, 0x10, RZ ;  /* 0x0000001000087824 */ /* 0x004fca00078e00ff */
[----:B------:R-:W-:-:S05]  /*114a0*/  LOP3.LUT R8, R36, 0x70, R8, 0xf8, !PT ;  /* 0x0000007024087812 */ /* 0x000fca00078ef808 */
[----:B------:R-:W-:-:S04]  /*114b0*/  IMAD R7, R7, 0x60, R8 ;  /* 0x0000006007077824 */ /* 0x000fc800078e0208 */
[C---:B------:R-:W-:Y:S01]  /*114c0*/  IMAD.IADD R0, R7.reuse, 0x1, R32 ;  /* 0x0000000107007824 */ /* 0x040fe200078e0220 */
[----:B------:R-:W-:-:S03]  /*114d0*/  ISETP.GE.AND P0, PT, R7, UR38, PT ;  /* 0x0000002607007c0c */ /* 0x000fc6000bf06270 */
[----:B0-----:R-:W-:Y:S01]  /*114e0*/  @P1 IMAD.HI.U32 R2, R0, R3, RZ ;  /* 0x0000000300021227 */ /* 0x001fe200078e00ff */
[----:B------:R-:W-:-:S03]  /*114f0*/  ISETP.GT.U32.OR P0, PT, R8, 0x5f, P0 ;  /* 0x0000005f0800780c */ /* 0x000fc60000704470 */
[----:B------:R-:W-:Y:S01]  /*11500*/  IMAD.MOV.U32 R9, RZ, RZ, R0 ;  /* 0x000000ffff097224 */ /* 0x000fe200078e0000 */
[----:B-1----:R-:W-:-:S09]  /*11510*/  @P1 SHF.R.U32.HI R9, RZ, R5, R2 ;  /* 0x00000005ff091219 */ /* 0x002fd20000011602 */
[----:B------:R-:W0:Y:S01]  /*11520*/  @!P0 LDC.64 R6, c[0x0][0x428] ;  /* 0x00010a00ff068b82 */ /* 0x000e220000000a00 */
[----:B------:R-:W-:-:S07]  /*11530*/  @!P0 SHF.R.S32.HI R3, RZ, 0x1f, R9 ;  /* 0x0000001fff038819 */ /* 0x000fce0000011409 */
[----:B------:R-:W1:Y:S01]  /*11540*/  @!P0 LDC.64 R4, c[0x0][0x418] ;  /* 0x00010600ff048b82 */ /* 0x000e620000000a00 */
[----:B0-----:R-:W-:-:S04]  /*11550*/  @!P0 IMAD R2, R33, R6, RZ ;  /* 0x0000000621028224 */ /* 0x001fc800078e02ff */
[----:B------:R-:W-:Y:S02]  /*11560*/  @!P0 IMAD R7, R29, R7, R2 ;  /* 0x000000071d078224 */ /* 0x000fe400078e0202 */
[----:B------:R-:W-:-:S04]  /*11570*/  @!P0 IMAD.MOV.U32 R2, RZ, RZ, R9 ;  /* 0x000000ffff028224 */ /* 0x000fc800078e0009 */
[----:B------:R-:W-:-:S04]  /*11580*/  @!P0 IMAD.WIDE.U32 R2, R29, R6, R2 ;  /* 0x000000061d028225 */ /* 0x000fc800078e0002 */
[----:B------:R-:W-:Y:S01]  /*11590*/  @!P0 IMAD.IADD R3, R3, 0x1, R7 ;  /* 0x0000000103038824 */ /* 0x000fe200078e0207 */
[----:B-1----:R-:W-:Y:S01]  /*115a0*/  @!P0 LEA R4, P1, R2, R4, 0x2 ;  /* 0x0000000402048211 */ /* 0x002fe200078210ff */
[----:B------:R-:W-:-:S03]  /*115b0*/  IMAD.MOV.U32 R6, RZ, RZ, RZ ;  /* 0x000000ffff067224 */ /* 0x000fc600078e00ff */
[----:B------:R-:W-:Y:S01]  /*115c0*/  @!P0 LEA.HI.X R5, R2, R5, R3, 0x2, P1 ;  /* 0x0000000502058211 */ /* 0x000fe200008f1403 */
[----:B------:R-:W-:-:S04]  /*115d0*/  IMAD.MOV R7, RZ, RZ, -R9 ;  /* 0x000000ffff077224 */ /* 0x000fc800078e0a09 */
[----:B------:R0:W5:Y:S01]  /*115e0*/  @!P0 LDG.E R6, desc[UR36][R4.64] ;  /* 0x0000002404068981 */ /* 0x000162000c1e1900 */
[----:B------:R-:W-:Y:S01]  /*115f0*/  ISETP.GT.U32.AND P0, PT, R8, 0x5f, PT ;  /* 0x0000005f0800780c */ /* 0x000fe20003f04070 */
[----:B------:R-:W-:Y:S01]  /*11600*/  IMAD R3, RZ, RZ, -UR43 ;  /* 0x8000002bff037e24 */ /* 0x000fe2000f8e02ff */
[----:B------:R-:W-:Y:S01]  /*11610*/  LOP3.LUT R19, R19, 0xffffffbf, RZ, 0xc0, !PT ;  /* 0xffffffbf13137812 */ /* 0x000fe200078ec0ff */
[----:B------:R-:W-:Y:S02]  /*11620*/  IMAD.U32 R24, RZ, RZ, UR4 ;  /* 0x00000004ff187e24 */ /* 0x000fe4000f8e00ff */
[----:B------:R-:W-:Y:S02]  /*11630*/  IMAD R22, R22, R3, UR42 ;  /* 0x0000002a16167e24 */ /* 0x000fe4000f8e0203 */
[----:B0-----:R-:W-:-:S03]  /*11640*/  IMAD R5, R10, R7, R0 ;  /* 0x000000070a057224 */ /* 0x001fc600078e0200 */
[----:B------:R-:W-:Y:S01]  /*11650*/  SHF.R.S32.HI R28, RZ, 0x1f, R22 ;  /* 0x0000001fff1c7819 */ /* 0x000fe20000011416 */
[----:B------:R-:W-:-:S05]  /*11660*/  IMAD.U32 R0, RZ, RZ, UR48 ;  /* 0x00000030ff007e24 */ /* 0x000fca000f8e00ff */
[----:B------:R-:W-:-:S13]  /*11670*/  ISETP.NE.AND P2, PT, R0, 0x3, PT ;  /* 0x000000030000780c */ /* 0x000fda0003f45270 */
[----:B------:R-:W-:-:S04]  /*11680*/  @P2 LOP3.LUT R19, R19, 0x40, RZ, 0xfc, !PT ;  /* 0x0000004013132812 */ /* 0x000fc800078efcff */
[----:B------:R-:W-:-:S04]  /*11690*/  LOP3.LUT R19, R19, 0xffffffdf, RZ, 0xc0, !PT ;  /* 0xffffffdf13137812 */ /* 0x000fc800078ec0ff */
[----:B------:R-:W-:Y:S01]  /*116a0*/  @P0 LOP3.LUT R19, R19, 0x20, RZ, 0xfc, !PT ;  /* 0x0000002013130812 */ /* 0x000fe200078efcff */
[----:B------:R-:W-:Y:S06]  /*116b0*/  @!P2 BRA `(.L_x_1084) ;  /* 0x000000000004a947 */ /* 0x000fec0003800000 */
[----:B------:R-:W-:Y:S01]  /*116c0*/  BPT.TRAP 0x1 ;  /* 0x000000040000795c */ /* 0x000fe20000300000 */
.L_x_1084:
[----:B------:R-:W-:Y:S01]  /*116d0*/  SHF.R.S32.HI R7, RZ, 0x1f, R5 ;  /* 0x0000001fff077819 */ /* 0x000fe20000011405 */
[----:B------:R-:W-:Y:S01]  /*116e0*/  ULDC.64 UR4, c[0x0][0x328] ;  /* 0x0000ca0000047ab9 */ /* 0x000fe20000000a00 */
[----:B-----5:R-:W-:Y:S01]  /*116f0*/  SHF.R.S32.HI R4, RZ, 0x1f, R6 ;  /* 0x0000001fff047819 */ /* 0x020fe20000011406 */
[----:B------:R-:W-:Y:S01]  /*11700*/  IMAD.WIDE.U32 R2, R5, UR4, RZ ;  /* 0x0000000405027c25 */ /* 0x000fe2000f8e00ff */
[----:B------:R-:W-:Y:S03]  /*11710*/  BSSY B0, `(.L_x_1085) ;  /* 0x0000015000007945 */ /* 0x000fe60003800000 */
[----:B------:R-:W-:-:S04]  /*11720*/  IMAD R0, R7, UR4, RZ ;  /* 0x0000000407007c24 */ /* 0x000fc8000f8e02ff */
[----:B------:R-:W-:Y:S01]  /*11730*/  IMAD R9, R5, UR5, R0 ;  /* 0x0000000505097c24 */ /* 0x000fe2000f8e0200 */
[----:B------:R-:W-:Y:S01]  /*11740*/  ULDC.64 UR4, c[0x0][0x338] ;  /* 0x0000ce0000047ab9 */ /* 0x000fe20000000a00 */
[----:B------:R-:W-:Y:S02]  /*11750*/  IMAD R0, R23, 0x8, R16 ;  /* 0x0000000817007824 */ /* 0x000fe400078e0210 */
        /* <DEDUP_REMOVED lines=13> */
[----:B------:R-:W-:-:S04]  /*11830*/  SHF.L.U32 R3, R26, 0x1f, RZ ;  /* 0x0000001f1a037819 */ /* 0x000fc800000006ff */
[----:B------:R-:W0:Y:S02]  /*11840*/  SYNCS.PHASECHK.TRANS64.TRYWAIT P0, [R0+URZ+0x2a840], R3 ;  /* 0x02a84003000075a7 */ /* 0x000e24000800017f */
[----:B0-----:R-:W-:Y:S05]  /*11850*/  @!P0 BRA `(.L_x_1086) ;  /* 0x00000030005c8947 */ /* 0x001fea0003800000 */
.L_x_1138:
[----:B------:R-:W-:Y:S05]  /*11860*/  BSYNC B0 ;  /* 0x0000000000007941 */ /* 0x000fea0003800000 */
.L_x_1085:
[----:B------:R-:W-:Y:S01]  /*11870*/  ULDC.64 UR4, c[0x0][0x300] ;  /* 0x0000c00000047ab9 */ /* 0x000fe20000000a00 */
[----:B------:R-:W-:Y:S01]  /*11880*/  LOP3.LUT P4, RZ, R19, 0x10, RZ, 0xc0, !PT ;  /* 0x0000001013ff7812 */ /* 0x000fe2000788c0ff */
[----:B------:R-:W-:Y:S01]  /*11890*/  IMAD R2, R7, UR4, RZ ;  /* 0x0000000407027c24 */ /* 0x000fe2000f8e02ff */
[C---:B------:R-:W-:Y:S02]  /*118a0*/  LOP3.LUT P3, RZ, R19.reuse, 0x8, RZ, 0xc0, !PT ;  /* 0x0000000813ff7812 */ /* 0x040fe4000786c0ff */
[----:B------:R-:W-:Y:S01]  /*118b0*/  LOP3.LUT P2, RZ, R19, 0x4, RZ, 0xc0, !PT ;  /* 0x0000000413ff7812 */ /* 0x000fe2000784c0ff */
[C---:B------:R-:W-:Y:S02]  /*118c0*/  IMAD R7, R5.reuse, UR5, R2 ;  /* 0x0000000505077c24 */ /* 0x040fe4000f8e0202 */
[----:B0-----:R-:W-:Y:S01]  /*118d0*/  IMAD.WIDE.U32 R2, R5, UR4, RZ ;  /* 0x0000000405027c25 */ /* 0x001fe2000f8e00ff */
[----:B------:R-:W-:-:S03]  /*118e0*/  ULDC.64 UR4, c[0x0][0x310] ;  /* 0x0000c40000047ab9 */ /* 0x000fc60000000a00 */
[----:B------:R-:W-:Y:S02]  /*118f0*/  IMAD.IADD R3, R3, 0x1, R7 ;  /* 0x0000000103037824 */ /* 0x000fe400078e0207 */
[----:B------:R-:W-:Y:S02]  /*11900*/  IMAD R5, R4, UR4, RZ ;  /* 0x0000000404057c24 */ /* 0x000fe4000f8e02ff */
[----:B------:R-:W-:-:S04]  /*11910*/  IMAD.WIDE.U32 R2, R6, UR4, R2 ;  /* 0x0000000406027c25 */ /* 0x000fc8000f8e0002 */
[----:B------:R-:W-:Y:S01]  /*11920*/  IMAD R5, R6, UR5, R5 ;  /* 0x0000000506057c24 */ /* 0x000fe2000f8e0205 */
[----:B------:R-:W-:Y:S01]  /*11930*/  ULDC.64 UR4, c[0x0][0x308] ;  /* 0x0000c20000047ab9 */ /* 0x000fe20000000a00 */
[----:B------:R-:W-:Y:S02]  /*11940*/  IMAD.MOV.U32 R7, RZ, RZ, -0x60 ;  /* 0xffffffa0ff077424 */ /* 0x000fe400078e00ff */
[----:B------:R-:W-:Y:S02]  /*11950*/  IMAD.IADD R3, R3, 0x1, R5 ;  /* 0x0000000103037824 */ /* 0x000fe400078e0205 */
[----:B------:R-:W-:Y:S02]  /*11960*/  IMAD R5, R28, UR4, RZ ;  /* 0x000000041c057c24 */ /* 0x000fe4000f8e02ff */
[----:B------:R-:W-:-:S04]  /*11970*/  IMAD.WIDE.U32 R2, R22, UR4, R2 ;  /* 0x0000000416027c25 */ /* 0x000fc8000f8e0002 */
[----:B------:R-:W-:Y:S01]  /*11980*/  IMAD R5, R22, UR5, R5 ;  /* 0x0000000516057c24 */ /* 0x000fe2000f8e0205 */
[----:B------:R-:W-:Y:S01]  /*11990*/  ULDC.64 UR4, c[0x0][0x2e8] ;  /* 0x0000ba0000047ab9 */ /* 0x000fe20000000a00 */
[----:B------:R-:W-:Y:S01]  /*119a0*/  IMAD R7, R24, R7, UR38 ;  /* 0x0000002618077e24 */ /* 0x000fe2000f8e0207 */
[C---:B------:R-:W-:Y:S01]  /*119b0*/  LEA R4, P0, R2.reuse, UR4, 0x1 ;  /* 0x0000000402047c11 */ /* 0x040fe2000f8008ff */
[----:B------:R-:W-:Y:S01]  /*119c0*/  IMAD.IADD R3, R3, 0x1, R5 ;  /* 0x0000000103037824 */ /* 0x000fe200078e0205 */
[----:B------:R-:W-:Y:S01]  /*119d0*/  UMOV UR4, 0xffffffff ;  /* 0xffffffff00047882 */ /* 0x000fe20000000000 */
[----:B------:R-:W-:Y:S02]  /*119e0*/  IMAD.IADD R7, R7, 0x1, -R36 ;  /* 0x0000000107077824 */ /* 0x000fe400078e0a24 */
[----:B------:R-:W-:Y:S01]  /*119f0*/  IMAD R5, R23, 0x4800, R30 ;  /* 0x0000480017057824 */ /* 0x000fe200078e021e */
[----:B------:R-:W-:Y:S02]  /*11a00*/  LEA.HI.X R6, R2, UR5, R3, 0x1, P0 ;  /* 0x0000000502067c11 */ /* 0x000fe400080f0c03 */
[----:B------:R-:W-:Y:S01]  /*11a10*/  ISETP.GE.AND P0, PT, R7, 0x1, PT ;  /* 0x000000010700780c */ /* 0x000fe20003f06270 */
[----:B------:R-:W-:-:S12]  /*11a20*/  BRA.DIV UR4, `(.L_x_1087) ;  /* 0x0000002e04fc7947 */ /* 0x000fd8000b800000 */
[----:B------:R-:W0:Y:S01]  /*11a30*/  SHFL.IDX PT, R14, R4, RZ, 0x181f ;  /* 0x00181fff040e7589 */ /* 0x000e2200000e0000 */
[----:B------:R-:W-:-:S03]  /*11a40*/  @P0 IMAD R9, R5, 0x2, R16 ;  /* 0x0000000205090824 */ /* 0x000fc600078e0210 */
[----:B------:R-:W1:Y:S04]  /*11a50*/  SHFL.IDX PT, R2, R6, RZ, 0x181f ;  /* 0x00181fff06027589 */ /* 0x000e6800000e0000 */
[----:B------:R-:W-:Y:S01]  /*11a60*/  SHFL.IDX PT, R8, R6, 0x1, 0x181f ;  /* 0x00381f0006087f89 */ /* 0x000fe200000e0000 */
[----:B0-----:R-:W-:-:S05]  /*11a70*/  @P0 LEA R14, P1, R37, R14, 0x1 ;  /* 0x0000000e250e0211 */ /* 0x001fca00078208ff */
[----:B-1----:R-:W-:Y:S02]  /*11a80*/  @P0 IMAD.X R3, RZ, RZ, R2, P1 ;  /* 0x000000ffff030224 */ /* 0x002fe400008e0602 */
[----:B------:R-:W-:Y:S02]  /*11a90*/  @P0 IMAD.MOV.U32 R2, RZ, RZ, R14 ;  /* 0x000000ffff020224 */ /* 0x000fe400078e000e */
[----:B------:R-:W0:Y:S04]  /*11aa0*/  SHFL.IDX PT, R14, R4, 0x1, 0x181f ;  /* 0x00381f00040e7f89 */ /* 0x000e2800000e0000 */
[----:B------:R-:W-:Y:S04]  /*11ab0*/  @P0 LDGSTS.E.BYPASS.LTC128B.128 [R9+0x18400], desc[UR36][R2.64], !P4 ;  /* 0x1840000002090fae */ /* 0x000fe8000e101d64 */
[----:B------:R-:W-:Y:S04]  /*11ac0*/  @P0 LDGSTS.E.BYPASS.LTC128B.128 [R9+0x1b400], desc[UR36][R2.64+0x80], !P3 ;  /* 0x1b40008002090fae */ /* 0x000fe8000d901d64 */
[----:B------:R1:W-:Y:S01]  /*11ad0*/  @P0 LDGSTS.E.BYPASS.LTC128B.128 [R9+0x1e400], desc[UR36][R2.64+0x100], !P2 ;  /* 0x1e40010002090fae */ /* 0x0003e2000d101d64 */
[----:B------:R-:W-:-:S13]  /*11ae0*/  ISETP.GE.AND P0, PT, R7, 0x11, PT ;  /* 0x000000110700780c */ /* 0x000fda0003f06270 */
[----:B0-----:R-:W-:Y:S01]  /*11af0*/  @P0 LEA R14, P1, R37, R14, 0x1 ;  /* 0x0000000e250e0211 */ /* 0x001fe200078208ff */
[----:B------:R-:W-:-:S04]  /*11b00*/  @P0 IMAD R25, R5, 0x2, R16 ;  /* 0x0000000205190824 */ /* 0x000fc800078e0210 */
[----:B------:R-:W-:Y:S02]  /*11b10*/  @P0 IMAD.X R21, RZ, RZ, R8, P1 ;  /* 0x000000ffff150224 */ /* 0x000fe400008e0608 */
[----:B-1----:R-:W-:Y:S01]  /*11b20*/  @P0 IMAD.MOV.U32 R2, RZ, RZ, R14 ;  /* 0x000000ffff020224 */ /* 0x002fe200078e000e */
[----:B------:R-:W-:Y:S01]  /*11b30*/  SHFL.IDX PT, R8, R6, 0x2, 0x181f ;  /* 0x00581f0006087f89 */ /* 0x000fe200000e0000 */
[----:B------:R-:W-:-:S03]  /*11b40*/  @P0 IMAD.MOV.U32 R3, RZ, RZ, R21 ;  /* 0x000000ffff030224 */ /* 0x000fc600078e0015 */
        /* <DEDUP_REMOVED lines=31> */
[----:B------:R0:W1:Y:S01]  /*11d40*/  SHFL.IDX PT, R8, R6, 0x5, 0x181f ;  /* 0x00b81f0006087f89 */ /* 0x00006200000e0000 */
[----:B------:R-:W-:-:S03]  /*11d50*/  @P0 IMAD.MOV.U32 R3, RZ, RZ, R9 ;  /* 0x000000ffff030224 */ /* 0x000fc600078e0009 */
[----:B------:R0:W2:Y:S04]  /*11d60*/  SHFL.IDX PT, R14, R4, 0x5, 0x181f ;  /* 0x00b81f00040e7f89 */ /* 0x0000a800000e0000 */
[----:B------:R0:W-:Y:S04]  /*11d70*/  @P0 LDGSTS.E.BYPASS.LTC128B.128 [R21+0x1a400], desc[UR36][R2.64], !P4 ;  /* 0x1a40000002150fae */ /* 0x0001e8000e101d64 */
[----:B------:R0:W-:Y:S04]  /*11d80*/  @P0 LDGSTS.E.BYPASS.LTC128B.128 [R21+0x1d400], desc[UR36][R2.64+0x80], !P3 ;  /* 0x1d40008002150fae */ /* 0x0001e8000d901d64 */
[----:B------:R0:W-:Y:S02]  /*11d90*/  @P0 LDGSTS.E.BYPASS.LTC128B.128 [R21+0x20400], desc[UR36][R2.64+0x100], !P2 ;  /* 0x2040010002150fae */ /* 0x0001e4000d101d64 */
.L_x_1152:
[----:B------:R-:W-:-:S13]  /*11da0*/  ISETP.GE.AND P0, PT, R7, 0x51, PT ;  /* 0x000000510700780c */ /* 0x000fda0003f06270 */
[----:B0-2---:R-:W-:Y:S01]  /*11db0*/  @P0 LEA R2, P1, R37, R14, 0x1 ;  /* 0x0000000e25020211 */ /* 0x005fe200078208ff */
[----:B------:R-:W-:-:S04]  /*11dc0*/  @P0 IMAD R5, R5, 0x2, R16 ;  /* 0x0000000205050824 */ /* 0x000fc800078e0210 */
[----:B-1----:R-:W-:-:S05]  /*11dd0*/  @P0 IMAD.X R3, RZ, RZ, R8, P1 ;  /* 0x000000ffff030224 */ /* 0x002fca00008e0608 */
        /* <DEDUP_REMOVED lines=8> */
.L_x_1088:
        /* <DEDUP_REMOVED lines=10> */
.L_x_1089:
[----:B------:R1:W-:Y:S02]  /*11f00*/  SYNCS.ARRIVE.TRANS64.A1T0 RZ, [R0+URZ+0x2a830], RZ ;  /* 0x02a830ff00ff79a7 */ /* 0x0003e4000810003f */
[----:B------:R-:W-:Y:S05]  /*11f10*/  WARPSYNC.ALL ;  /* 0x0000000000007948 */ /* 0x000fea0003800000 */
[----:B------:R-:W-:Y:S01]  /*11f20*/  BSSY B6, `(.L_x_1090) ;  /* 0x0000015000067945 */ /* 0x000fe20003800000 */
[----:B-1----:R-:W-:Y:S01]  /*11f30*/  VIADD R0, R16, 0xc400 ;  /* 0x0000c40010007836 */ /* 0x002fe20000000000 */
[----:B------:R-:W-:Y:S04]  /*11f40*/  BAR.SYNC.DEFER_BLOCKING 0x8, 0x180 ;  /* 0x0206000000007b1d */ /* 0x000fe80000010000 */
[----:B------:R-:W-:-:S13]  /*11f50*/  LOP3.LUT P0, RZ, R0, 0x3ff, RZ, 0xc0, !PT ;  /* 0x000003ff00ff7812 */ /* 0x000fda000780c0ff */
[----:B------:R-:W-:Y:S05]  /*11f60*/  @!P0 BRA `(.L_x_1091) ;  /* 0x0000000000408947 */ /* 0x000fea0003800000 */
[----:B0-----:R-:W-:Y:S01]  /*11f70*/  MOV R2, 0x0 ;  /* 0x0000000000027802 */ /* 0x001fe20000000f00 */
[----:B------:R-:W-:Y:S01]  /*11f80*/  ULDC.64 UR6, c[0x4][0xf0] ;  /* 0x01003c0000067ab9 */ /* 0x000fe20000000a00 */
[----:B------:R-:W-:Y:S01]  /*11f90*/  ULDC.64 UR8, c[0x4][0xf8] ;  /* 0x01003e0000087ab9 */ /* 0x000fe20000000a00 */
[----:B------:R-:W-:Y:S01]  /*11fa0*/  ULDC.64 UR4, c[0x4][0x88] ;  /* 0x0100220000047ab9 */ /* 0x000fe20000000a00 */
[----:B------:R-:W-:Y:S02]  /*11fb0*/  IMAD.U32 R4, RZ, RZ, UR6 ;  /* 0x00000006ff047e24 */ /* 0x000fe4000f8e00ff */
[----:B------:R-:W0:Y:S01]  /*11fc0*/  LDC.64 R2, c[0x4][R2] ;  /* 0x0100000002027b82 */ /* 0x000e220000000a00 */
[----:B------:R-:W-:Y:S02]  /*11fd0*/  IMAD.U32 R5, RZ, RZ, UR7 ;  /* 0x00000007ff057e24 */ /* 0x000fe4000f8e00ff */
        /* <DEDUP_REMOVED lines=8> */
[----:B0-----:R-:W-:Y:S05]  /*12060*/  CALL.ABS.NOINC R2 ;  /* 0x0000000002007343 */ /* 0x001fea0003c00000 */
.L_x_1091:
[----:B------:R-:W-:Y:S05]  /*12070*/  BSYNC B6 ;  /* 0x0000000000067941 */ /* 0x000fea0003800000 */
.L_x_1090:
[----:B0-----:R-:W0:Y:S01]  /*12080*/  S2R R2, SR_TID.X ;  /* 0x0000000000027919 */ /* 0x001e220000002100 */
[----:B------:R-:W-:Y:S01]  /*12090*/  UISETP.NE.AND UP0, UPT, UR50, URZ, UPT ;  /* 0x0000003f3200728c */ /* 0x000fe2000bf05270 */
[----:B------:R-:W-:Y:S01]  /*120a0*/  R2UR UR6, R28 ;  /* 0x000000001c0672ca */ /* 0x000fe200000e0000 */
[----:B------:R-:W-:Y:S01]  /*120b0*/  ULDC.64 UR8, c[0x0][0x2d8] ;  /* 0x0000b60000087ab9 */ /* 0x000fe20000000a00 */
[----:B------:R-:W-:Y:S02]  /*120c0*/  R2UR UR7, R22 ;  /* 0x00000000160772ca */ /* 0x000fe400000e0000 */
[C---:B------:R-:W-:Y:S02]  /*120d0*/  LOP3.LUT P3, RZ, R19.reuse, 0x400, RZ, 0xc0, !PT ;  /* 0x0000040013ff7812 */ /* 0x040fe4000786c0ff */
[----:B------:R-:W-:Y:S02]  /*120e0*/  PLOP3.LUT P0, PT, PT, PT, UP0, 0x80, 0x0 ;  /* 0x000000000000781c */ /* 0x000fe40003f0f008 */
[----:B------:R-:W-:-:S02]  /*120f0*/  LOP3.LUT P4, RZ, R19, 0x200, RZ, 0xc0, !PT ;  /* 0x0000020013ff7812 */ /* 0x000fc4000788c0ff */
[----:B------:R-:W-:Y:S01]  /*12100*/  @UP0 ULDC UR4, c[0x0][0x44c] ;  /* 0x0001130000040ab9 */ /* 0x000fe20000000800 */
[----:B------:R-:W-:Y:S02]  /*12110*/  LOP3.LUT P5, RZ, R19, 0x100, RZ, 0xc0, !PT ;  /* 0x0000010013ff7812 */ /* 0x000fe400078ac0ff */
[----:B------:R-:W-:-:S04]  /*12120*/  UIMAD UR6, UR6, UR8, URZ ;  /* 0x00000008060672a4 */ /* 0x000fc8000f8e023f */
[----:B------:R-:W-:Y:S02]  /*12130*/  UIMAD UR7, UR7, UR9, UR6 ;  /* 0x00000009070772a4 */ /* 0x000fe4000f8e0206 */
[----:B------:R-:W-:Y:S01]  /*12140*/  USHF.R.S32.HI UR6, URZ, 0x1f, UR43 ;  /* 0x0000001f3f067899 */ /* 0x000fe2000801142b */
[----:B0-----:R-:W-:-:S05]  /*12150*/  IMAD.SHL.U32 R2, R2, 0x10, RZ ;  /* 0x0000001002027824 */ /* 0x001fca00078e00ff */
[----:B------:R-:W-:-:S05]  /*12160*/  LOP3.LUT R2, R36, 0x70, R2, 0xf8, !PT ;  /* 0x0000007024027812 */ /* 0x000fca00078ef802 */
[----:B------:R-:W-:-:S04]  /*12170*/  VIADD R0, R2, UR44 ;  /* 0x0000002c02007c36 */ /* 0x000fc80008000000 */
[----:B------:R-:W-:Y:S01]  /*12180*/  @P0 IMAD.HI.U32 R3, R0, UR4, RZ ;  /* 0x0000000400030c27 */ /* 0x000fe2000f8e00ff */
[----:B------:R-:W-:Y:S01]  /*12190*/  PLOP3.LUT P0, PT, PT, PT, UP0, 0x80, 0x0 ;  /* 0x000000000000781c */ /* 0x000fe20003f0f008 */
[----:B------:R-:W-:Y:S02]  /*121a0*/  @UP0 ULDC UR4, c[0x0][0x450] ;  /* 0x0001140000040ab9 */ /* 0x000fe40000000800 */
[----:B------:R-:W-:-:S10]  /*121b0*/  IMAD.MOV.U32 R2, RZ, RZ, R0 ;  /* 0x000000ffff027224 */ /* 0x000fd400078e0000 */
[----:B------:R-:W-:Y:S02]  /*121c0*/  @P0 SHF.R.U32.HI R2, RZ, UR4, R3 ;  /* 0x00000004ff020c19 */ /* 0x000fe40008011603 */
[----:B------:R-:W-:-:S03]  /*121d0*/  R2UR UR4, R22 ;  /* 0x00000000160472ca */ /* 0x000fc600000e0000 */
[----:B------:R-:W-:-:S10]  /*121e0*/  IMAD.MOV R5, RZ, RZ, -R2 ;  /* 0x000000ffff057224 */ /* 0x000fd400078e0a02 */
[----:B------:R-:W-:-:S03]  /*121f0*/  UIMAD.WIDE.U32 UR4, UR4, UR8, URZ ;  /* 0x00000008040472a5 */ /* 0x000fc6000f8e003f */
[----:B------:R-:W-:Y:S01]  /*12200*/  ULDC.64 UR8, c[0x0][0x2e0] ;  /* 0x0000b80000087ab9 */ /* 0x000fe20000000a00 */
[----:B------:R-:W-:Y:S02]  /*12210*/  UIADD3 UR5, UR5, UR7, URZ ;  /* 0x0000000705057290 */ /* 0x000fe4000fffe03f */
[----:B------:R-:W-:Y:S01]  /*12220*/  UIMAD UR6, UR6, UR8, URZ ;  /* 0x00000008060672a4 */ /* 0x000fe2000f8e023f */
[----:B------:R-:W-:Y:S01]  /*12230*/  ULDC UR7, c[0x0][0x448] ;  /* 0x0001120000077ab9 */ /* 0x000fe20000000800 */
[----:B------:R-:W-:Y:S01]  /*12240*/  UIMAD.WIDE.U32 UR4, UR43, UR8, UR4 ;  /* 0x000000082b0472a5 */ /* 0x000fe2000f8e0004 */
[----:B------:R-:W-:Y:S01]  /*12250*/  IMAD R5, R5, UR7, R0 ;  /* 0x0000000705057c24 */ /* 0x000fe2000f8e0200 */
[----:B------:R-:W-:Y:S01]  /*12260*/  UIMAD UR6, UR43, UR9, UR6 ;  /* 0x000000092b0672a4 */ /* 0x000fe2000f8e0206 */
[----:B------:R-:W-:Y:S02]  /*12270*/  SHF.R.S32.HI R0, RZ, 0x1f, R2 ;  /* 0x0000001fff007819 */ /* 0x000fe40000011402 */
[----:B------:R-:W-:Y:S01]  /*12280*/  ULDC.64 UR8, c[0x0][0x2d0] ;  /* 0x0000b40000087ab9 */ /* 0x000fe20000000a00 */
[----:B------:R-:W-:Y:S01]  /*12290*/  UIADD3 UR5, UR5, UR6, URZ ;  /* 0x0000000605057290 */ /* 0x000fe2000fffe03f */
[----:B------:R-:W-:-:S02]  /*122a0*/  IMAD.U32 R9, RZ, RZ, UR8 ;  /* 0x00000008ff097e24 */ /* 0x000fc4000f8e00ff */
[----:B------:R-:W-:Y:S01]  /*122b0*/  IMAD R3, R0, UR8, RZ ;  /* 0x0000000800037c24 */ /* 0x000fe2000f8e02ff */
[----:B------:R-:W-:-:S03]  /*122c0*/  SHF.R.S32.HI R0, RZ, 0x1f, R5 ;  /* 0x0000001fff007819 */ /* 0x000fc60000011405 */
[C---:B------:R-:W-:Y:S02]  /*122d0*/  IMAD R7, R2.reuse, UR9, R3 ;  /* 0x0000000902077c24 */ /* 0x040fe4000f8e0203 */
[----:B------:R-:W-:Y:S01]  /*122e0*/  IMAD.WIDE.U32 R2, R2, R9, UR4 ;  /* 0x0000000402027e25 */ /* 0x000fe2000f8e0009 */
        /* <DEDUP_REMOVED lines=8> */
[----:B------:R-:W-:-:S04]  /*12370*/  UMOV UR4, 0xffffffff ;  /* 0xffffffff00047882 */ /* 0x000fc80000000000 */
[----:B------:R-:W-:Y:S01]  /*12380*/  LEA.HI.X R5, R2, UR5, R5, 0x1, P0 ;  /* 0x0000000502057c11 */ /* 0x000fe200080f0c05 */
[----:B------:R-:W-:Y:S06]  /*12390*/  BRA.DIV UR4, `(.L_x_1092) ;  /* 0x0000002e04987947 */ /* 0x000fec000b800000 */
[----:B------:R-:W0:Y:S01]  /*123a0*/  SHFL.IDX PT, R14, R0, RZ, 0x181f ;  /* 0x00181fff000e7589 */ /* 0x000e2200000e0000 */
[----:B------:R-:W-:-:S03]  /*123b0*/  VIADD R4, R36, UR44 ;  /* 0x0000002c24047c36 */ /* 0x000fc60008000000 */
[----:B------:R-:W1:Y:S01]  /*123c0*/  SHFL.IDX PT, R2, R5, RZ, 0x181f ;  /* 0x00181fff05027589 */ /* 0x000e6200000e0000 */
[C---:B------:R-:W-:Y:S01]  /*123d0*/  VIADD R7, R4.reuse, 0x10 ;  /* 0x0000001004077836 */ /* 0x040fe20000000000 */
[----:B------:R-:W-:Y:S02]  /*123e0*/  ISETP.GE.AND P0, PT, R4, UR39, PT ;  /* 0x0000002704007c0c */ /* 0x000fe4000bf06270 */
[----:B------:R-:W-:Y:S11]  /*123f0*/  SHFL.IDX PT, R6, R5, 0x1, 0x181f ;  /* 0x00381f0005067f89 */ /* 0x000ff600000e0000 */
[----:B0-----:R-:W-:-:S05]  /*12400*/  @!P0 LEA R14, P1, R37, R14, 0x1 ;  /* 0x0000000e250e8211 */ /* 0x001fca00078208ff */
[----:B-1----:R-:W-:Y:S02]  /*12410*/  @!P0 IMAD.X R3, RZ, RZ, R2, P1 ;  /* 0x000000ffff038224 */ /* 0x002fe400008e0602 */
[----:B------:R-:W-:Y:S02]  /*12420*/  @!P0 IMAD.MOV.U32 R2, RZ, RZ, R14 ;  /* 0x000000ffff028224 */ /* 0x000fe400078e000e */
[----:B------:R-:W0:Y:S04]  /*12430*/  SHFL.IDX PT, R14, R0, 0x1, 0x181f ;  /* 0x00381f00000e7f89 */ /* 0x000e2800000e0000 */
[----:B------:R-:W-:Y:S04]  /*12440*/  @!P0 LDGSTS.E.BYPASS.LTC128B.128 [R31+0xc400], desc[UR36][R2.64], !P3 ;  /* 0x0c400000021f8fae */ /* 0x000fe8000d901d64 */
[----:B------:R-:W-:Y:S04]  /*12450*/  @!P0 LDGSTS.E.BYPASS.LTC128B.128 [R31+0x10400], desc[UR36][R2.64+0x80], !P4 ;  /* 0x10400080021f8fae */ /* 0x000fe8000e101d64 */
[----:B------:R1:W-:Y:S01]  /*12460*/  @!P0 LDGSTS.E.BYPASS.LTC128B.128 [R31+0x14400], desc[UR36][R2.64+0x100], !P5 ;  /* 0x14400100021f8fae */ /* 0x0003e2000e901d64 */
[----:B------:R-:W-:-:S13]  /*12470*/  ISETP.GE.AND P0, PT, R7, UR39, PT ;  /* 0x0000002707007c0c */ /* 0x000fda000bf06270 */
[----:B0-----:R-:W-:-:S05]  /*12480*/  @!P0 LEA R14, P1, R37, R14, 0x1 ;  /* 0x0000000e250e8211 */ /* 0x001fca00078208ff */
[----:B------:R-:W-:Y:S02]  /*12490*/  @!P0 IMAD.X R7, RZ, RZ, R6, P1 ;  /* 0x000000ffff078224 */ /* 0x000fe400008e0606 */
[----:B-1----:R-:W-:Y:S01]  /*124a0*/  @!P0 IMAD.MOV.U32 R2, RZ, RZ, R14 ;  /* 0x000000ffff028224 */ /* 0x002fe200078e000e */
[----:B------:R-:W-:Y:S01]  /*124b0*/  SHFL.IDX PT, R6, R5, 0x2, 0x181f ;  /* 0x00581f0005067f89 */ /* 0x000fe200000e0000 */
[----:B------:R-:W-:Y:S02]  /*124c0*/  @!P0 IMAD.MOV.U32 R3, RZ, RZ, R7 ;  /* 0x000000ffff038224 */ /* 0x000fe400078e0007 */
[----:B------:R-:W-:Y:S01]  /*124d0*/  VIADD R7, R4, 0x20 ;  /* 0x0000002004077836 */ /* 0x000fe20000000000 */
        /* <DEDUP_REMOVED lines=52> */
[----:B------:R0:W1:Y:S01]  /*12820*/  SHFL.IDX PT, R6, R5, 0x7, 0x181f ;  /* 0x00f81f0005067f89 */ /* 0x00006200000e0000 */
[----:B------:R-:W-:-:S03]  /*12830*/  @!P0 IMAD.MOV.U32 R3, RZ, RZ, R7 ;  /* 0x000000ffff038224 */ /* 0x000fc600078e0007 */
[----:B------:R0:W2:Y:S04]  /*12840*/  SHFL.IDX PT, R14, R0, 0x7, 0x181f ;  /* 0x00f81f00000e7f89 */ /* 0x0000a800000e0000 */
[----:B------:R0:W-:Y:S04]  /*12850*/  @!P0 LDGSTS.E.BYPASS.LTC128B.128 [R31+0xf400], desc[UR36][R2.64], !P3 ;  /* 0x0f400000021f8fae */ /* 0x0001e8000d901d64 */
[----:B------:R0:W-:Y:S04]  /*12860*/  @!P0 LDGSTS.E.BYPASS.LTC128B.128 [R31+0x13400], desc[UR36][R2.64+0x80], !P4 ;  /* 0x13400080021f8fae */ /* 0x0001e8000e101d64 */
[----:B------:R0:W-:Y:S02]  /*12870*/  @!P0 LDGSTS.E.BYPASS.LTC128B.128 [R31+0x17400], desc[UR36][R2.64+0x100], !P5 ;  /* 0x17400100021f8fae */ /* 0x0001e4000e901d64 */
.L_x_1169:
[----:B------:R-:W-:-:S05]  /*12880*/  VIADD R4, R4, 0x70 ;  /* 0x0000007004047836 */ /* 0x000fca0000000000 */
[----:B------:R-:W-:-:S13]  /*12890*/  ISETP.GE.AND P0, PT, R4, UR39, PT ;  /* 0x0000002704007c0c */ /* 0x000fda000bf06270 */
[----:B0-2---:R-:W-:-:S05]  /*128a0*/  @!P0 LEA R2, P1, R37, R14, 0x1 ;  /* 0x0000000e25028211 */ /* 0x005fca00078208ff */
[----:B-1----:R-:W-:-:S05]  /*128b0*/  @!P0 IMAD.X R3, RZ, RZ, R6, P1 ;  /* 0x000000ffff038224 */ /* 0x002fca00008e0606 */
[----:B------:R-:W-:Y:S01]  /*128c0*/  @!PT LDS RZ, [RZ] ;  /* 0x00000000fffff984 */ /* 0x000fe20000000800 */
[----:B------:R-:W-:Y:S01]  /*128d0*/  @!PT LDS RZ, [RZ] ;  /* 0x00000000fffff984 */ /* 0x000fe20000000800 */
[----:B------:R-:W-:Y:S01]  /*128e0*/  @!PT LDS RZ, [RZ] ;  /* 0x00000000fffff984 */ /* 0x000fe20000000800 */
[----:B------:R0:W-:Y:S04]  /*128f0*/  @!P0 LDGSTS.E.BYPASS.LTC128B.128 [R31+0xfc00], desc[UR36][R2.64], !P3 ;  /* 0x0fc00000021f8fae */ /* 0x0001e8000d901d64 */
[----:B------:R0:W-:Y:S04]  /*12900*/  @!P0 LDGSTS.E.BYPASS.LTC128B.128 [R31+0x13c00], desc[UR36][R2.64+0x80], !P4 ;  /* 0x13c00080021f8fae */ /* 0x0001e8000e101d64 */
[----:B------:R0:W-:Y:S01]  /*12910*/  @!P0 LDGSTS.E.BYPASS.LTC128B.128 [R31+0x17c00], desc[UR36][R2.64+0x100], !P5 ;  /* 0x17c00100021f8fae */ /* 0x0001e2000e901d64 */
[----:B------:R-:W-:Y:S01]  /*12920*/  PLOP3.LUT P0, PT, PT, PT, PT, 0x80, 0x0 ;  /* 0x000000000000781c */ /* 0x000fe20003f0f070 */
[----:B------:R-:W-:-:S12]  /*12930*/  NOP ;  /* 0x0000000000007918 */ /* 0x000fd80000000000 */
.L_x_1093:
[----:B------:R-:W-:Y:S02]  /*12940*/  PLOP3.LUT P1, PT, P1, P0, PT, 0xa2, 0x0 ;  /* 0x000000000000781c */ /* 0x000fe40000f21472 */
[----:B------:R-:W-:-:S08]  /*12950*/  @P0 R2UR P1, UR4, R16 ;  /* 0x00000000100402ca */ /* 0x000fd00000020000 */
[----:B------:R-:W-:-:S05]  /*12960*/  @P0 PLOP3.LUT P0, PT, P1, PT, PT, 0x80, 0x0 ;  /* 0x000000000000081c */ /* 0x000fca0000f0f070 */
[----:B------:R-:W-:Y:S01]  /*12970*/  @!P1 SYNCS.ARRIVE.TRANS64.RED.A0T1 RZ, [UR4+0x2a800], RZ ;  /* 0x02a800ffffff99a7 */ /* 0x000fe20008200404 */
[----:B------:R-:W-:Y:S07]  /*12980*/  @!P1 ARRIVES.LDGSTSBAR.64.TRANSCNT [UR4+0x2a800] ;  /* 0x02a80000ff0099b0 */ /* 0x000fee0008000a84 */
[----:B------:R-:W-:Y:S05]  /*12990*/  @P0 BRA.U.ANY `(.L_x_1093) ;  /* 0xfffffffd00e80947 */ /* 0x000fea000393ffff */
[----:B0-----:R-:W2:Y:S02]  /*129a0*/  LDL.LU R2, [R1] ;  /* 0x0000000001027983 */ /* 0x001ea40000300800 */
[----:B--2---:R-:W-:-:S05]  /*129b0*/  VIADD R2, R2, 0x1 ;  /* 0x0000000102027836 */ /* 0x004fca0000000000 */
[----:B------:R0:W-:Y:S01]  /*129c0*/  STL [R1], R2 ;  /* 0x0000000201007387 */ /* 0x0001e20000100800 */
        /* <DEDUP_REMOVED lines=9> */
.L_x_1170:
[----:B------:R-:W-:Y:S05]  /*12a60*/  BSYNC B0 ;  /* 0x0000000000007941 */ /* 0x000fea0003800000 */
.L_x_1094:
[----:B------:R-:W-:-:S04]  /*12a70*/  UIADD3 UR4, UR45, -0x2, URZ ;  /* 0xfffffffe2d047890 */ /* 0x000fc8000fffe03f */
[----:B------:R-:W-:-:S06]  /*12a80*/  UISETP.GE.AND UP0, UPT, UR4, UR46, UPT ;  /* 0x0000002e0400728c */ /* 0x000fcc000bf06270 */
[----:B------:R-:W-:-:S13]  /*12a90*/  PLOP3.LUT P0, PT, PT, PT, UP0, 0x40, 0x0 ;  /* 0x000000000000781c */ /* 0x000fda0003f0e808 */
[----:B------:R-:W-:Y:S05]  /*12aa0*/  @P0 BRA `(.L_x_1096) ;  /* 0x0000000c00c80947 */ /* 0x000fea0003800000 */
[----:B------:R-:W-:Y:S01]  /*12ab0*/  BSSY B0, `(.L_x_1096) ;  /* 0x00000f1000007945 */ /* 0x000fe20003800000 */
[----:B------:R-:W-:Y:S02]  /*12ac0*/  IMAD.MOV.U32 R20, RZ, RZ, R26 ;  /* 0x000000ffff147224 */ /* 0x000fe400078e001a */
[----:B------:R-:W-:Y:S02]  /*12ad0*/  IMAD.MOV.U32 R9, RZ, RZ, R23 ;  /* 0x000000ffff097224 */ /* 0x000fe400078e0017 */
[----:B------:R-:W-:Y:S02]  /*12ae0*/  IMAD.MOV.U32 R27, RZ, RZ, R24 ;  /* 0x000000ffff1b7224 */ /* 0x000fe400078e0018 */
[----:B------:R-:W-:-:S07]  /*12af0*/  IMAD.U32 R8, RZ, RZ, UR4 ;  /* 0x00000004ff087e24 */ /* 0x000fce000f8e00ff */
.L_x_1109:
[----:B0-----:R-:W0:Y:S01]  /*12b00*/  LDC R3, c[0x0][0x430] ;  /* 0x00010c00ff037b82 */ /* 0x001e220000000800 */
[----:B------:R-:W1:Y:S01]  /*12b10*/  S2R R0, SR_TID.X ;  /* 0x0000000000007919 */ /* 0x000e620000002100 */
[----:B------:R-:W-:Y:S01]  /*12b20*/  IMAD R10, R8, 0x60, R32 ;  /* 0x00000060080a7824 */ /* 0x000fe200078e0220 */
[----:B------:R-:W-:Y:S01]  /*12b30*/  LOP3.LUT P1, RZ, R19, 0x40, RZ, 0xc0, !PT ;  /* 0x0000004013ff7812 */ /* 0x000fe2000782c0ff */
[----:B------:R-:W-:Y:S01]  /*12b40*/  VIADD R23, R9, 0x1 ;  /* 0x0000000109177836 */ /* 0x000fe20000000000 */
[----:B0-----:R-:W-:Y:S01]  /*12b50*/  ISETP.NE.AND P0, PT, R3, 0x1, PT ;  /* 0x000000010300780c */ /* 0x001fe20003f05270 */
[----:B-1----:R-:W-:-:S12]  /*12b60*/  IMAD.SHL.U32 R0, R0, 0x10, RZ ;  /* 0x0000001000007824 */ /* 0x002fd800078e00ff */
[----:B------:R-:W0:Y:S01]  /*12b70*/  @P0 LDC R3, c[0x0][0x434] ;  /* 0x00010d00ff030b82 */ /* 0x000e220000000800 */
[----:B------:R-:W-:-:S04]  /*12b80*/  LOP3.LUT R0, R36, 0x70, R0, 0xf8, !PT ;  /* 0x0000007024007812 */ /* 0x000fc800078ef800 */
[C---:B------:R-:W-:Y:S01]  /*12b90*/  ISETP.GT.U32.AND P2, PT, R0.reuse, 0x5f, PT ;  /* 0x0000005f0000780c */ /* 0x040fe20003f44070 */
[----:B------:R-:W-:Y:S02]  /*12ba0*/  IMAD.IADD R10, R0, 0x1, R10 ;  /* 0x00000001000a7824 */ /* 0x000fe400078e020a */
[----:B------:R-:W1:Y:S02]  /*12bb0*/  @P0 LDC R5, c[0x0][0x438] ;  /* 0x00010e00ff050b82 */ /* 0x000e640000000800 */
[----:B------:R-:W-:-:S08]  /*12bc0*/  IMAD.MOV.U32 R11, RZ, RZ, R10 ;  /* 0x000000ffff0b7224 */ /* 0x000fd000078e000a */
[----:B------:R-:W2:Y:S01]  /*12bd0*/  @!P2 LDC.64 R6, c[0x0][0x428] ;  /* 0x00010a00ff06ab82 */ /* 0x000ea20000000a00 */
[----:B0-----:R-:W-:-:S05]  /*12be0*/  @P0 IMAD.HI.U32 R0, R10, R3, RZ ;  /* 0x000000030a000227 */ /* 0x001fca00078e00ff */
[----:B-1----:R-:W-:Y:S02]  /*12bf0*/  @P0 SHF.R.U32.HI R11, RZ, R5, R0 ;  /* 0x00000005ff0b0219 */ /* 0x002fe40000011600 */
[----:B------:R-:W0:Y:S02]  /*12c00*/  @!P2 LDC.64 R4, c[0x0][0x418] ;  /* 0x00010600ff04ab82 */ /* 0x000e240000000a00 */
[--C-:B------:R-:W-:Y:S01]  /*12c10*/  @!P2 SHF.R.S32.HI R3, RZ, 0x1f, R11.reuse ;  /* 0x0000001fff03a819 */ /* 0x100fe2000001140b */
[----:B------:R-:W-:Y:S02]  /*12c20*/  @!P2 IMAD.MOV.U32 R2, RZ, RZ, R11 ;  /* 0x000000ffff02a224 */ /* 0x000fe400078e000b */
[-C--:B--2---:R-:W-:Y:S02]  /*12c30*/  @!P2 IMAD R0, R33, R6.reuse, RZ ;  /* 0x000000062100a224 */ /* 0x084fe400078e02ff */
[----:B------:R-:W-:-:S04]  /*12c40*/  @!P2 IMAD.WIDE.U32 R2, R29, R6, R2 ;  /* 0x000000061d02a225 */ /* 0x000fc800078e0002 */
[----:B------:R-:W-:-:S04]  /*12c50*/  @!P2 IMAD R7, R29, R7, R0 ;  /* 0x000000071d07a224 */ /* 0x000fc800078e0200 */
[----:B------:R-:W-:Y:S01]  /*12c60*/  @!P2 IMAD.IADD R0, R7, 0x1, R3 ;  /* 0x000000010700a824 */ /* 0x000fe200078e0203 */
[----:B0-----:R-:W-:-:S04]  /*12c70*/  @!P2 LEA R4, P0, R2, R4, 0x2 ;  /* 0x000000040204a211 */ /* 0x001fc800078010ff */
[----:B------:R-:W-:Y:S01]  /*12c80*/  @!P2 LEA.HI.X R5, R2, R5, R0, 0x2, P0 ;  /* 0x000000050205a211 */ /* 0x000fe200000f1400 */
[----:B------:R-:W-:Y:S01]  /*12c90*/  IMAD.MOV.U32 R0, RZ, RZ, RZ ;  /* 0x000000ffff007224 */ /* 0x000fe200078e00ff */
[C---:B------:R-:W-:Y:S01]  /*12ca0*/  ISETP.NE.AND P0, PT, R23.reuse, 0x2, PT ;  /* 0x000000021700780c */ /* 0x040fe20003f05270 */
[----:B------:R-:W-:Y:S01]  /*12cb0*/  IMAD.MOV R7, RZ, RZ, -R11 ;  /* 0x000000ffff077224 */ /* 0x000fe200078e0a0b */
[----:B------:R-:W-:Y:S05]  /*12cc0*/  YIELD ;  /* 0x0000000000007946 */ /* 0x000fea0003800000 */
[----:B------:R-:W-:Y:S01]  /*12cd0*/  ULDC UR4, c[0x0][0x430] ;  /* 0x00010c0000047ab9 */ /* 0x000fe20000000800 */
[----:B------:R-:W-:Y:S01]  /*12ce0*/  SEL R3, RZ, 0x1, P0 ;  /* 0x00000001ff037807 */ /* 0x000fe20000000000 */
[----:B------:R0:W5:Y:S01]  /*12cf0*/  @!P2 LDG.E R0, desc[UR36][R4.64] ;  /* 0x000000240400a981 */ /* 0x000162000c1e1900 */
[----:B------:R-:W-:Y:S01]  /*12d00*/  SEL R23, R23, RZ, P0 ;  /* 0x000000ff17177207 */ /* 0x000fe20000000000 */
[----:B------:R-:W-:Y:S01]  /*12d10*/  IMAD.MOV.U32 R24, RZ, RZ, R8 ;  /* 0x000000ffff187224 */ /* 0x000fe200078e0008 */
[----:B------:R-:W-:Y:S01]  /*12d20*/  LOP3.LUT R26, R20, R3, RZ, 0x3c, !PT ;  /* 0x00000003141a7212 */ /* 0x000fe200078e3cff */
[----:B0-----:R-:W-:Y:S01]  /*12d30*/  IMAD R4, R7, UR4, R10 ;  /* 0x0000000407047c24 */ /* 0x001fe2000f8e020a */
[----:B------:R-:W-:Y:S06]  /*12d40*/  @!P1 BRA `(.L_x_1097) ;  /* 0x0000000000049947 */ /* 0x000fec0003800000 */
[----:B------:R-:W-:Y:S01]  /*12d50*/  BPT.TRAP 0x1 ;  /* 0x000000040000795c */ /* 0x000fe20000300000 */
.L_x_1097:
[----:B------:R-:W-:Y:S01]  /*12d60*/  IMAD R6, R23, 0x8, R16 ;  /* 0x0000000817067824 */ /* 0x000fe200078e0210 */
[----:B------:R-:W-:Y:S01]  /*12d70*/  SHF.L.U32 R3, R26, 0x1f, RZ ;  /* 0x0000001f1a037819 */ /* 0x000fe200000006ff */
[----:B------:R-:W-:Y:S03]  /*12d80*/  BSSY B1, `(.L_x_1098) ;  /* 0x0000003000017945 */ /* 0x000fe60003800000 */
[----:B------:R-:W0:Y:S02]  /*12d90*/  SYNCS.PHASECHK.TRANS64.TRYWAIT P0, [R6+URZ+0x2a840], R3 ;  /* 0x02a84003060075a7 */ /* 0x000e24000800017f */
[----:B0-----:R-:W-:Y:S05]  /*12da0*/  @!P0 BRA `(.L_x_1099) ;  /* 0x0000002c00c08947 */ /* 0x001fea0003800000 */
.L_x_1171:
[----:B------:R-:W-:Y:S05]  /*12db0*/  BSYNC B1 ;  /* 0x0000000000017941 */ /* 0x000fea0003800000 */
.L_x_1098:
[----:B------:R-:W-:Y:S01]  /*12dc0*/  SHF.R.S32.HI R21, RZ, 0x1f, R4 ;  /* 0x0000001fff157819 */ /* 0x000fe20000011404 */
[----:B------:R-:W-:Y:S01]  /*12dd0*/  ULDC.64 UR4, c[0x0][0x300] ;  /* 0x0000c00000047ab9 */ /* 0x000fe20000000a00 */
[----:B-----5:R-:W-:Y:S01]  /*12de0*/  SHF.R.S32.HI R25, RZ, 0x1f, R0 ;  /* 0x0000001fff197819 */ /* 0x020fe20000011400 */
[----:B------:R-:W-:Y:S01]  /*12df0*/  IMAD R8, R23, 0x4800, R30 ;  /* 0x0000480017087824 */ /* 0x000fe200078e021e */
[----:B------:R-:W-:Y:S01]  /*12e00*/  LOP3.LUT P3, RZ, R19, 0x10, RZ, 0xc0, !PT ;  /* 0x0000001013ff7812 */ /* 0x000fe2000786c0ff */
        /* <DEDUP_REMOVED lines=22> */
[----:B------:R-:W-:Y:S02]  /*12f70*/  IMAD.SHL.U32 R5, R37, 0x2, RZ ;  /* 0x0000000225057824 */ /* 0x000fe400078e00ff */
[----:B------:R-:W-:Y:S01]  /*12f80*/  IMAD R8, R8, 0x2, R16 ;  /* 0x0000000208087824 */ /* 0x000fe200078e0210 */
[----:B------:R-:W1:Y:S04]  /*12f90*/  SHFL.IDX PT, R3, R10, RZ, 0x181f ;  /* 0x00181fff0a037589 */ /* 0x000e6800000e0000 */
[----:B------:R-:W-:Y:S01]  /*12fa0*/  SHFL.IDX PT, R35, R10, 0x2, 0x181f ;  /* 0x00581f000a237f89 */ /* 0x000fe200000e0000 */
[----:B0-----:R-:W-:-:S03]  /*12fb0*/  IADD3 R2, P0, R14, R5, RZ ;  /* 0x000000050e027210 */ /* 0x001fc60007f1e0ff */
[----:B------:R-:W0:Y:S02]  /*12fc0*/  SHFL.IDX PT, R14, R7, 0x1, 0x181f ;  /* 0x00381f00070e7f89 */ /* 0x000e2400000e0000 */
[----:B-1----:R-:W-:-:S05]  /*12fd0*/  IMAD.X R3, RZ, RZ, R3, P0 ;  /* 0x000000ffff037224 */ /* 0x002fca00000e0603 */
        /* <DEDUP_REMOVED lines=18> */
[----:B------:R-:W0:Y:S03]  /*13100*/  SHFL.IDX PT, R14, R7, 0x4, 0x181f ;  /* 0x00981f00070e7f89 */ /* 0x000e2600000e0000 */
[----:B-1----:R-:W-:Y:S02]  /*13110*/  IMAD.X R3, RZ, RZ, R35, P0 ;  /* 0x000000ffff037224 */ /* 0x002fe400000e0623 */
        /* <DEDUP_REMOVED lines=11> */
.L_x_1185:
        /* <DEDUP_REMOVED lines=10> */
.L_x_1101:
        /* <DEDUP_REMOVED lines=10> */
.L_x_1102:
[----:B------:R1:W-:Y:S01]  /*13310*/  SYNCS.ARRIVE.TRANS64.A1T0 RZ, [R6+URZ+0x2a830], RZ ;  /* 0x02a830ff06ff79a7 */ /* 0x0003e2000810003f */
[----:B------:R-:W-:Y:S05]  /*13320*/  @!P2 BRA `(.L_x_1103) ;  /* 0x000000000004a947 */ /* 0x000fea0003800000 */
[----:B------:R-:W-:Y:S01]  /*13330*/  BPT.TRAP 0x1 ;  /* 0x000000040000795c */ /* 0x000fe20000300000 */
.L_x_1103:
[----:B0-----:R-:W-:Y:S01]  /*13340*/  SHF.L.U32 R3, R20, 0x1f, RZ ;  /* 0x0000001f14037819 */ /* 0x001fe200000006ff */
[----:B-1----:R-:W-:Y:S01]  /*13350*/  IMAD R6, R9, 0x8, R16 ;  /* 0x0000000809067824 */ /* 0x002fe200078e0210 */
[----:B------:R-:W-:Y:S03]  /*13360*/  BSSY B1, `(.L_x_1104) ;  /* 0x0000003000017945 */ /* 0x000fe60003800000 */
[----:B------:R-:W0:Y:S02]  /*13370*/  SYNCS.PHASECHK.TRANS64.TRYWAIT P0, [R6+URZ+0x2a860], R3 ;  /* 0x02a86003060075a7 */ /* 0x000e24000800017f */
[----:B0-----:R-:W-:Y:S05]  /*13380*/  @!P0 BRA `(.L_x_1105) ;  /* 0x0000003000148947 */ /* 0x001fea0003800000 */
.L_x_1186:
[----:B------:R-:W-:Y:S05]  /*13390*/  BSYNC B1 ;  /* 0x0000000000017941 */ /* 0x000fea0003800000 */
.L_x_1104:
[----:B------:R-:W-:Y:S01]  /*133a0*/  IMAD.MOV.U32 R2, RZ, RZ, -0x60 ;  /* 0xffffffa0ff027424 */ /* 0x000fe200078e00ff */
[----:B------:R-:W-:Y:S01]  /*133b0*/  UMOV UR4, 0xffffffff ;  /* 0xffffffff00047882 */ /* 0x000fe20000000000 */
[----:B------:R-:W-:Y:S01]  /*133c0*/  LOP3.LUT P2, RZ, R19, 0x2, RZ, 0xc0, !PT ;  /* 0x0000000213ff7812 */ /* 0x000fe2000784c0ff */
[----:B------:R-:W-:Y:S01]  /*133d0*/  IMAD R7, R9, 0x3000, R30 ;  /* 0x0000300009077824 */ /* 0x000fe200078e021e */
[----:B------:R-:W-:Y:S01]  /*133e0*/  LOP3.LUT P1, RZ, R19, 0x1, RZ, 0xc0, !PT ;  /* 0x0000000113ff7812 */ /* 0x000fe2000782c0ff */
[----:B0-----:R-:W-:-:S04]  /*133f0*/  IMAD R3, R27, R2, UR38 ;  /* 0x000000261b037e24 */ /* 0x001fc8000f8e0202 */
[----:B------:R-:W-:Y:S01]  /*13400*/  IMAD.IADD R8, R3, 0x1, -R36 ;  /* 0x0000000103087824 */ /* 0x000fe200078e0a24 */
[----:B------:R-:W-:Y:S07]  /*13410*/  BRA.DIV UR4, `(.L_x_1106) ;  /* 0x0000003204047947 */ /* 0x000fee000b800000 */
[----:B------:R-:W0:Y:S01]  /*13420*/  SHFL.IDX PT, R14, R17, RZ, 0x181f ;  /* 0x00181fff110e7589 */ /* 0x000e2200000e0000 */
[----:B------:R-:W-:-:S03]  /*13430*/  IMAD R7, R7, 0x2, R16 ;  /* 0x0000000207077824 */ /* 0x000fc600078e0210 */
[----:B------:R-:W1:Y:S01]  /*13440*/  SHFL.IDX PT, R3, R18, RZ, 0x181f ;  /* 0x00181fff12037589 */ /* 0x000e6200000e0000 */
[----:B0-----:R-:W-:-:S03]  /*13450*/  IADD3 R2, P0, R14, R5, RZ ;  /* 0x000000050e027210 */ /* 0x001fc60007f1e0ff */
[----:B------:R-:W0:Y:S02]  /*13460*/  SHFL.IDX PT, R14, R17, 0x1, 0x181f ;  /* 0x00381f00110e7f89 */ /* 0x000e2400000e0000 */
[----:B-1----:R-:W-:Y:S01]  /*13470*/  IMAD.X R3, RZ, RZ, R3, P0 ;  /* 0x000000ffff037224 */ /* 0x002fe200000e0603 */
[----:B------:R-:W-:-:S13]  /*13480*/  ISETP.LT.OR P0, PT, R8, 0x1, P2 ;  /* 0x000000010800780c */ /* 0x000fda0001701670 */
[----:B------:R-:W-:Y:S01]  /*13490*/  LDGSTS.E.BYPASS.LTC128B.128 [R7+0x400], desc[UR36][R2.64], !P0 ;  /* 0x0040000002077fae */ /* 0x000fe2000c101d64 */
[----:B------:R-:W-:-:S13]  /*134a0*/  ISETP.LT.OR P0, PT, R8, 0x1, P1 ;  /* 0x000000010800780c */ /* 0x000fda0000f01670 */
[----:B------:R1:W-:Y:S04]  /*134b0*/  LDGSTS.E.BYPASS.LTC128B.128 [R7+0x3400], desc[UR36][R2.64+0x80], !P0 ;  /* 0x0340008002077fae */ /* 0x0003e8000c101d64 */
[----:B-1----:R-:W1:Y:S01]  /*134c0*/  SHFL.IDX PT, R3, R18, 0x1, 0x181f ;  /* 0x00381f0012037f89 */ /* 0x002e6200000e0000 */
        /* <DEDUP_REMOVED lines=25> */
[----:B------:R-:W2:Y:S04]  /*13660*/  SHFL.IDX PT, R18, R18, 0x5, 0x181f ;  /* 0x00b81f0012127f89 */ /* 0x000ea800000e0000 */
[----:B------:R3:W4:Y:S01]  /*13670*/  SHFL.IDX PT, R14, R17, 0x5, 0x181f ;  /* 0x00b81f00110e7f89 */ /* 0x00072200000e0000 */
[----:B-1----:R-:W-:Y:S01]  /*13680*/  IMAD.X R3, RZ, RZ, R3, P0 ;  /* 0x000000ffff037224 */ /* 0x002fe200000e0603 */
[----:B------:R-:W-:-:S13]  /*13690*/  ISETP.LT.OR P0, PT, R8, 0x41, P2 ;  /* 0x000000410800780c */ /* 0x000fda0001701670 */
[----:B------:R3:W-:Y:S01]  /*136a0*/  LDGSTS.E.BYPASS.LTC128B.128 [R7+0x2400], desc[UR36][R2.64], !P0 ;  /* 0x0240000002077fae */ /* 0x0007e2000c101d64 */
[----:B------:R-:W-:-:S13]  /*136b0*/  ISETP.LT.OR P0, PT, R8, 0x41, P1 ;  /* 0x000000410800780c */ /* 0x000fda0000f01670 */
[----:B--2-4-:R3:W-:Y:S02]  /*136c0*/  LDGSTS.E.BYPASS.LTC128B.128 [R7+0x5400], desc[UR36][R2.64+0x80], !P0 ;  /* 0x0540008002077fae */ /* 0x0147e4000c101d64 */
.L_x_1200:
        /* <DEDUP_REMOVED lines=19> */
[----:B------:R-:W-:-:S04]  /*13800*/  IMAD R25, R0, UR5, R25 ;  /* 0x0000000500197c24 */ /* 0x000fc8000f8e0219 */
[----:B------:R-:W-:-:S07]  /*13810*/  IMAD.IADD R25, R3, 0x1, R25 ;  /* 0x0000000103197824 */ /* 0x000fce00078e0219 */
.L_x_1107:
        /* <DEDUP_REMOVED lines=10> */
.L_x_1108:
[----:B------:R-:W-:Y:S01]  /*138c0*/  ULDC.64 UR4, c[0x0][0x330] ;  /* 0x0000cc0000047ab9 */ /* 0x000fe20000000a00 */
[----:B------:R-:W-:Y:S01]  /*138d0*/  IMAD.MOV.U32 R3, RZ, RZ, R25 ;  /* 0x000000ffff037224 */ /* 0x000fe200078e0019 */
[----:B------:R1:W-:Y:S01]  /*138e0*/  SYNCS.ARRIVE.TRANS64.A1T0 RZ, [R6+URZ+0x2a850], RZ ;  /* 0x02a850ff06ff79a7 */ /* 0x0003e2000810003f */
[----:B------:R-:W-:Y:S02]  /*138f0*/  IMAD R5, R28, UR4, RZ ;  /* 0x000000041c057c24 */ /* 0x000fe4000f8e02ff */
[----:B------:R-:W-:-:S04]  /*13900*/  IMAD.WIDE.U32 R2, R22, UR4, R2 ;  /* 0x0000000416027c25 */ /* 0x000fc8000f8e0002 */
[----:B------:R-:W-:Y:S01]  /*13910*/  IMAD R5, R22, UR5, R5 ;  /* 0x0000000516057c24 */ /* 0x000fe2000f8e0205 */
[----:B------:R-:W-:Y:S01]  /*13920*/  ULDC.64 UR4, c[0x0][0x318] ;  /* 0x0000c60000047ab9 */ /* 0x000fe20000000a00 */
[----:B------:R-:W-:Y:S01]  /*13930*/  VIADD R8, R24, 0xffffffff ;  /* 0xffffffff18087836 */ /* 0x000fe20000000000 */
[C---:B------:R-:W-:Y:S01]  /*13940*/  LEA R17, P0, R2.reuse, UR4, 0x1 ;  /* 0x0000000402117c11 */ /* 0x040fe2000f8008ff */
[----:B------:R-:W-:Y:S02]  /*13950*/  IMAD.IADD R3, R5, 0x1, R3 ;  /* 0x0000000105037824 */ /* 0x000fe400078e0203 */
[----:B------:R-:W-:Y:S02]  /*13960*/  IMAD.MOV.U32 R20, RZ, RZ, R26 ;  /* 0x000000ffff147224 */ /* 0x000fe400078e001a */
[----:B------:R-:W-:Y:S01]  /*13970*/  IMAD.MOV.U32 R9, RZ, RZ, R23 ;  /* 0x000000ffff097224 */ /* 0x000fe200078e0017 */
[----:B------:R-:W-:Y:S01]  /*13980*/  LEA.HI.X R18, R2, UR5, R3, 0x1, P0 ;  /* 0x0000000502127c11 */ /* 0x000fe200080f0c03 */
[----:B------:R-:W-:Y:S01]  /*13990*/  IMAD.MOV.U32 R27, RZ, RZ, R24 ;  /* 0x000000ffff1b7224 */ /* 0x000fe200078e0018 */
[----:B------:R-:W-:-:S13]  /*139a0*/  ISETP.GT.AND P0, PT, R24, UR46, PT ;  /* 0x0000002e18007c0c */ /* 0x000fda000bf04270 */
[----:B-1----:R-:W-:Y:S05]  /*139b0*/  @P0 BRA `(.L_x_1109) ;  /* 0xfffffff000500947 */ /* 0x002fea000383ffff */
[----:B------:R-:W-:Y:S05]  /*139c0*/  BSYNC B0 ;  /* 0x0000000000007941 */ /* 0x000fea0003800000 */
.L_x_1096:
        /* <DEDUP_REMOVED lines=8> */
[----:B------:R-:W1:Y:S08]  /*13a50*/  FLO.U32 R0, UR4 ;  /* 0x0000000400007d00 */ /* 0x000e7000080e0000 */
[----:B------:R-:W0:Y:S01]  /*13a60*/  POPC R5, UR4 ;  /* 0x0000000400057d09 */ /* 0x000e220008000000 */
[----:B-1----:R-:W-:-:S13]  /*13a70*/  ISETP.EQ.U32.AND P0, PT, R0, R7, PT ;  /* 0x000000070000720c */ /* 0x002fda0003f02070 */
[----:B0-----:R-:W2:Y:S01]  /*13a80*/  @P0 ATOMG.E.ADD.STRONG.GPU PT, R3, desc[UR36][R2.64], R5 ;  /* 0x00000005020309a8 */ /* 0x001ea200081ee1e4 */
[----:B------:R-:W0:Y:S02]  /*13a90*/  S2R R4, SR_LTMASK ;  /* 0x0000000000047919 */ /* 0x000e240000003900 */
[----:B0-----:R-:W-:-:S04]  /*13aa0*/  LOP3.LUT R4, R4, UR4, RZ, 0xc0, !PT ;  /* 0x0000000404047c12 */ /* 0x001fc8000f8ec0ff */
[----:B------:R-:W0:Y:S01]  /*13ab0*/  POPC R7, R4 ;  /* 0x0000000400077309 */ /* 0x000e220000000000 */
[----:B--2---:R-:W0:Y:S02]  /*13ac0*/  SHFL.IDX PT, R0, R3, R0, 0x1f ;  /* 0x00001f0003007589 */ /* 0x004e2400000e0000 */
[----:B0-----:R-:W-:-:S07]  /*13ad0*/  IADD3 R34, R0, UR47, R7 ;  /* 0x0000002f00227c10 */ /* 0x001fce000fffe007 */
.L_x_1111:
[----:B------:R-:W-:Y:S05]  /*13ae0*/  BSYNC B0 ;  /* 0x0000000000007941 */ /* 0x000fea0003800000 */
.L_x_1110:
[----:B------:R-:W-:-:S13]  /*13af0*/  LOP3.LUT P0, RZ, R19, 0x40, RZ, 0xc0, !PT ;  /* 0x0000004013ff7812 */ /* 0x000fda000780c0ff */
[----:B------:R-:W-:Y:S05]  /*13b00*/  @!P0 BRA `(.L_x_1112) ;  /* 0x0000000000048947 */ /* 0x000fea0003800000 */
[----:B------:R-:W-:Y:S01]  /*13b10*/  BPT.TRAP 0x1 ;  /* 0x000000040000795c */ /* 0x000fe20000300000 */
.L_x_1112:
[----:B------:R-:W-:Y:S01]  /*13b20*/  IMAD R4, R23, 0x8, R16 ;  /* 0x0000000817047824 */ /* 0x000fe200078e0210 */
[----:B0-----:R-:W-:Y:S01]  /*13b30*/  SHF.L.U32 R3, R26, 0x1f, RZ ;  /* 0x0000001f1a037819 */ /* 0x001fe200000006ff */
[----:B------:R-:W-:Y:S01]  /*13b40*/  IMAD.MOV.U32 R5, RZ, RZ, -0x60 ;  /* 0xffffffa0ff057424 */ /* 0x000fe200078e00ff */
[----:B------:R-:W-:Y:S02]  /*13b50*/  BSSY B0, `(.L_x_1113) ;  /* 0x0000004000007945 */ /* 0x000fe40003800000 */
[----:B------:R-:W0:Y:S01]  /*13b60*/  SYNCS.PHASECHK.TRANS64.TRYWAIT P0, [R4+URZ+0x2a860], R3 ;  /* 0x02a86003040075a7 */ /* 0x000e22000800017f */
[----:B------:R-:W-:Y:S01]  /*13b70*/  IMAD R5, R24, R5, UR38 ;  /* 0x0000002618057e24 */ /* 0x000fe2000f8e0205 */
[----:B0-----:R-:W-:Y:S06]  /*13b80*/  @!P0 BRA `(.L_x_1114) ;  /* 0x0000002c00fc8947 */ /* 0x001fec0003800000 */
.L_x_1201:
[----:B------:R-:W-:Y:S05]  /*13b90*/  BSYNC B0 ;  /* 0x0000000000007941 */ /* 0x000fea0003800000 */
.L_x_1113:
[----:B------:R-:W-:Y:S01]  /*13ba0*/  UMOV UR4, 0xffffffff ;  /* 0xffffffff00047882 */ /* 0x000fe20000000000 */
[----:B------:R-:W-:Y:S01]  /*13bb0*/  LOP3.LUT P3, RZ, R19, 0x2, RZ, 0xc0, !PT ;  /* 0x0000000213ff7812 */ /* 0x000fe2000786c0ff */
[----:B------:R-:W-:Y:S01]  /*13bc0*/  IMAD R7, R23, 0x3000, R30 ;  /* 0x0000300017077824 */ /* 0x000fe200078e021e */
[----:B------:R-:W-:Y:S01]  /*13bd0*/  LOP3.LUT P1, RZ, R19, 0x1, RZ, 0xc0, !PT ;  /* 0x0000000113ff7812 */ /* 0x000fe2000782c0ff */
[----:B------:R-:W-:Y:S01]  /*13be0*/  IMAD.IADD R5, R5, 0x1, -R36 ;  /* 0x0000000105057824 */ /* 0x000fe200078e0a24 */
[----:B------:R-:W-:Y:S11]  /*13bf0*/  BRA.DIV UR4, `(.L_x_1115) ;  /* 0x0000002e04f47947 */ /* 0x000ff6000b800000 */
[----:B------:R-:W1:Y:S01]  /*13c00*/  SHFL.IDX PT, R14, R17, RZ, 0x181f ;  /* 0x00181fff110e7589 */ /* 0x000e6200000e0000 */
[----:B------:R-:W-:-:S03]  /*13c10*/  IMAD.SHL.U32 R6, R37, 0x2, RZ ;  /* 0x0000000225067824 */ /* 0x000fc600078e00ff */
[----:B------:R-:W0:Y:S02]  /*13c20*/  SHFL.IDX PT, R0, R18, RZ, 0x181f ;  /* 0x00181fff12007589 */ /* 0x000e2400000e0000 */
[----:B-1----:R-:W-:Y:S02]  /*13c30*/  IADD3 R2, P0, R14, R6, RZ ;  /* 0x000000060e027210 */ /* 0x002fe40007f1e0ff */
[----:B------:R-:W1:Y:S03]  /*13c40*/  SHFL.IDX PT, R14, R17, 0x1, 0x181f ;  /* 0x00381f00110e7f89 */ /* 0x000e6600000e0000 */
[----:B0-----:R-:W-:Y:S01]  /*13c50*/  IMAD.X R3, RZ, RZ, R0, P0 ;  /* 0x000000ffff037224 */ /* 0x001fe200000e0600 */
[----:B------:R-:W-:Y:S01]  /*13c60*/  ISETP.LT.OR P0, PT, R5, 0x1, P3 ;  /* 0x000000010500780c */ /* 0x000fe20001f01670 */
[----:B------:R-:W-:Y:S02]  /*13c70*/  IMAD R0, R7, 0x2, R16 ;  /* 0x0000000207007824 */ /* 0x000fe400078e0210 */
[----:B------:R-:W0:Y:S10]  /*13c80*/  SHFL.IDX PT, R7, R18, 0x1, 0x181f ;  /* 0x00381f0012077f89 */ /* 0x000e3400000e0000 */
        /* <DEDUP_REMOVED lines=35> */
.L_x_1215:
[----:B01----:R-:W-:-:S05]  /*13ec0*/  IADD3 R2, P0, R14, R6, RZ ;  /* 0x000000060e027210 */ /* 0x003fca0007f1e0ff */
[----:B------:R-:W-:Y:S01]  /*13ed0*/  IMAD.X R3, RZ, RZ, R7, P0 ;  /* 0x000000ffff037224 */ /* 0x000fe200000e0607 */
        /* <DEDUP_REMOVED lines=9> */
.L_x_1116:
        /* <DEDUP_REMOVED lines=10> */
.L_x_1117:
[----:B------:R1:W-:Y:S01]  /*14010*/  SYNCS.ARRIVE.TRANS64.A1T0 RZ, [R4+URZ+0x2a850], RZ ;  /* 0x02a850ff04ff79a7 */ /* 0x0003e2000810003f */
[----:B------:R-:W-:-:S05]  /*14020*/  VIADD R23, R23, 0x1 ;  /* 0x0000000117177836 */ /* 0x000fca0000000000 */
[----:B------:R-:W-:-:S04]  /*14030*/  ISETP.NE.AND P0, PT, R23, 0x2, PT ;  /* 0x000000021700780c */ /* 0x000fc80003f05270 */
[----:B0-----:R-:W-:Y:S02]  /*14040*/  SEL R3, RZ, 0x1, P0 ;  /* 0x00000001ff037807 */ /* 0x001fe40000000000 */
[----:B------:R-:W-:Y:S02]  /*14050*/  SEL R23, R23, RZ, P0 ;  /* 0x000000ff17177207 */ /* 0x000fe40000000000 */
[----:B-1----:R-:W-:-:S07]  /*14060*/  LOP3.LUT R26, R26, R3, RZ, 0x3c, !PT ;  /* 0x000000031a1a7212 */ /* 0x002fce00078e3cff */
.L_x_1077:
[----:B------:R-:W-:Y:S05]  /*14070*/  BSYNC B7 ;  /* 0x0000000000077941 */ /* 0x000fea0003800000 */
.L_x_1075:
[----:B------:R-:W-:-:S13]  /*14080*/  LOP3.LUT P0, RZ, R19, 0x800, RZ, 0xc0, !PT ;  /* 0x0000080013ff7812 */ /* 0x000fda000780c0ff */
[----:B------:R-:W-:Y:S05]  /*14090*/  @!P0 BRA `(.L_x_1118) ;  /* 0x0000000000248947 */ /* 0x000fea0003800000 */
[----:B------:R-:W-:Y:S05]  /*140a0*/  WARPSYNC.ALL ;  /* 0x0000000000007948 */ /* 0x000fea0003800000 */
[----:B------:R-:W0:Y:S08]  /*140b0*/  S2UR UR5, SR_CgaCtaId ;  /* 0x00000000000579c3 */ /* 0x000e300000008800 */
[----:B------:R-:W-:Y:S06]  /*140c0*/  BAR.SYNC.DEFER_BLOCKING 0x5, 0x180 ;  /* 0x0146000000007b1d */ /* 0x000fec0000010000 */
[----:B------:R-:W-:-:S02]  /*140d0*/  UMOV UR4, 0x400 ;  /* 0x0000040000047882 */ /* 0x000fc40000000000 */
[----:B0-----:R-:W-:-:S06]  /*140e0*/  ULEA UR4, UR5, UR4, 0x18 ;  /* 0x0000000405047291 */ /* 0x001fcc000f8ec03f */
[----:B------:R-:W-:-:S05]  /*140f0*/  IMAD.U32 R16, RZ, RZ, UR4 ;  /* 0x00000004ff107e24 */ /* 0x000fca000f8e00ff */
[----:B------:R0:W1:Y:S01]  /*14100*/  LDS R34, [R16+0x2a8d0] ;  /* 0x02a8d00010227984 */ /* 0x0000620000000800 */
[----:B------:R-:W-:Y:S06]  /*14110*/  BAR.ARV 0x4, 0x180 ;  /* 0x0106000000007b1d */ /* 0x000fec0000002000 */
[----:B------:R-:W-:Y:S05]  /*14120*/  BRA `(.L_x_1119) ;  /* 0x00000000002c7947 */ /* 0x000fea0003800000 */
.L_x_1118:
[----:B------:R-:W-:-:S03]  /*14130*/  UMOV UR4, 0xffffffff ;  /* 0xffffffff00047882 */ /* 0x000fc60000000000 */
[----:B------:R-:W-:Y:S05]  /*14140*/  BRA.DIV UR4, `(.L_x_1120) ;  /* 0x0000003204a87947 */ /* 0x000fea000b800000 */
[----:B------:R0:W1:Y:S02]  /*14150*/  SHFL.IDX PT, R14, R34, RZ, 0x1f ;  /* 0x00001fff220e7589 */ /* 0x00006400000e0000 */
.L_x_1218:
[----:B------:R-:W2:Y:S01]  /*14160*/  @!P2 S2R R3, SR_CgaCtaId ;  /* 0x000000000003a919 */ /* 0x000ea20000008800 */
[----:B------:R-:W-:Y:S05]  /*14170*/  WARPSYNC.ALL ;  /* 0x0000000000007948 */ /* 0x000fea0003800000 */
[----:B------:R-:W-:Y:S01]  /*14180*/  BAR.SYNC.DEFER_BLOCKING 0x4, 0x180 ;  /* 0x0106000000007b1d */ /* 0x000fe20000010000 */
[----:B------:R-:W-:-:S04]  /*14190*/  @!P2 MOV R0, 0x400 ;  /* 0x000004000000a802 */ /* 0x000fc80000000f00 */
[----:B--2---:R-:W-:-:S05]  /*141a0*/  @!P2 LEA R16, R3, R0, 0x18 ;  /* 0x000000000310a211 */ /* 0x004fca00078ec0ff */
[----:B------:R0:W-:Y:S02]  /*141b0*/  @!P2 STS [R16+0x2a8d0], R34 ;  /* 0x02a8d0221000a388 */ /* 0x0001e40000000800 */
[----:B01----:R-:W-:Y:S01]  /*141c0*/  IMAD.MOV.U32 R34, RZ, RZ, R14 ;  /* 0x000000ffff227224 */ /* 0x003fe200078e000e */
[----:B------:R-:W-:Y:S06]  /*141d0*/  BAR.ARV 0x5, 0x180 ;  /* 0x0146000000007b1d */ /* 0x000fec0000002000 */
.L_x_1119:
[----:B------:R-:W-:Y:S02]  /*141e0*/  ULDC UR4, c[0x0][0xc38] ;  /* 0x00030e0000047ab9 */ /* 0x000fe40000000800 */
[----:B-1----:R-:W-:-:S13]  /*141f0*/  ISETP.GE.AND P0, PT, R34, UR4, PT ;  /* 0x0000000422007c0c */ /* 0x002fda000bf06270 */
[----:B------:R-:W-:Y:S05]  /*14200*/  @!P0 BRA `(.L_x_1121) ;  /* 0xffffffc400188947 */ /* 0x000fea000383ffff */
.L_x_1066:
[----:B------:R-:W2:Y:S01]  /*14210*/  LDL.LU R0, [R1] ;  /* 0x0000000001007983 */ /* 0x000ea20000300800 */
[----:B------:R-:W-:Y:S01]  /*14220*/  BSSY B0, `(.L_x_1122) ;  /* 0x000000b000007945 */ /* 0x000fe20003800000 */
[----:B------:R-:W1:Y:S01]  /*14230*/  S2R R5, SR_CgaCtaId ;  /* 0x0000000000057919 */ /* 0x000e620000008800 */
[----:B--2---:R-:W-:-:S05]  /*14240*/  VIADD R0, R0, 0x1 ;  /* 0x0000000100007836 */ /* 0x004fca0000000000 */
[----:B------:R-:W-:-:S04]  /*14250*/  LEA.HI R2, R0, R0, RZ, 0x1 ;  /* 0x0000000000027211 */ /* 0x000fc800078f08ff */
[----:B------:R-:W-:Y:S02]  /*14260*/  LOP3.LUT R3, R2, 0xfffffffe, RZ, 0xc0, !PT ;  /* 0xfffffffe02037812 */ /* 0x000fe400078ec0ff */
[----:B------:R-:W-:-:S03]  /*14270*/  MOV R2, 0x400 ;  /* 0x0000040000027802 */ /* 0x000fc60000000f00 */
[----:B------:R-:W-:Y:S01]  /*14280*/  IMAD.IADD R0, R0, 0x1, -R3 ;  /* 0x0000000100007824 */ /* 0x000fe200078e0a03 */
[----:B-1----:R-:W-:-:S04]  /*14290*/  LEA R4, R5, R2, 0x18 ;  /* 0x0000000205047211 */ /* 0x002fc800078ec0ff */
[----:B------:R-:W-:-:S04]  /*142a0*/  SHF.L.U32 R0, R0, 0x1f, RZ ;  /* 0x0000001f00007819 */ /* 0x000fc800000006ff */
[----:B------:R-:W1:Y:S02]  /*142b0*/  SYNCS.PHASECHK.TRANS64.TRYWAIT P0, [R4+URZ+0x2a820], R0 ;  /* 0x02a82000040075a7 */ /* 0x000e64000800017f */
[----:B-1----:R-:W-:Y:S05]  /*142c0*/  @!P0 BRA `(.L_x_1123) ;  /* 0x0000003000708947 */ /* 0x002fea0003800000 */
.L_x_1219:
[----:B------:R-:W-:Y:S05]  /*142d0*/  BSYNC B0 ;  /* 0x0000000000007941 */ /* 0x000fea0003800000 */
.L_x_1122:
[----:B------:R-:W-:-:S03]  /*142e0*/  UMOV UR4, 0xffffffff ;  /* 0xffffffff00047882 */ /* 0x000fc60000000000 */
[----:B------:R-:W-:Y:S05]  /*142f0*/  BRA.DIV UR4, `(.L_x_1124) ;  /* 0x0000003204787947 */ /* 0x000fea000b800000 */
[----:B-1----:R-:W1:Y:S02]  /*14300*/  S2R R0, SR_TID.X ;  /* 0x0000000000007919 */ /* 0x002e640000002100 */
[----:B-1----:R-:W-:-:S04]  /*14310*/  SHF.R.U32.HI R0, RZ, 0x5, R0 ;  /* 0x00000005ff007819 */ /* 0x002fc80000011600 */
[----:B------:R-:W-:-:S05]  /*14320*/  LOP3.LUT R0, R0, 0x3, RZ, 0xc0, !PT ;  /* 0x0000000300007812 */ /* 0x000fca00078ec0ff */
[----:B------:R1:W2:Y:S02]  /*14330*/  SHFL.IDX PT, R14, R0, RZ, 0x1f ;  /* 0x00001fff000e7589 */ /* 0x0002a400000e0000 */
.L_x_1222:
[----:B--2---:R-:W-:Y:S01]  /*14340*/  ISETP.NE.AND P0, PT, R14, RZ, PT ;  /* 0x000000ff0e00720c */ /* 0x004fe20003f05270 */
[----:B------:R-:W-:-:S12]  /*14350*/  BSSY B0, `(.L_x_1125) ;  /* 0x0000026000007945 */ /* 0x000fd80003800000 */
[----:B------:R-:W-:Y:S05]  /*14360*/  @P0 BRA `(.L_x_1126) ;  /* 0x0000000000900947 */ /* 0x000fea0003800000 */
[----:B------:R-:W-:-:S03]  /*14370*/  UMOV UR4, 0xffffffff ;  /* 0xffffffff00047882 */ /* 0x000fc60000000000 */
[----:B------:R-:W-:Y:S05]  /*14380*/  BRA.DIV UR4, `(.L_x_1127) ;  /* 0x0000003204887947 */ /* 0x000fea000b800000 */
[----:B------:R-:W-:-:S13]  /*14390*/  ELECT P6, URZ, PT ;  /* 0x00000000003f782f */ /* 0x000fda00038c0000 */
.L_x_1225:
[----:B------:R-:W-:Y:S05]  /*143a0*/  @!P6 BRA `(.L_x_1126) ;  /* 0x000000000080e947 */ /* 0x000fea0003800000 */
[----:B-1----:R-:W2:Y:S02]  /*143b0*/  LDL R0, [R1+0x4] ;  /* 0x0000040001007983 */ /* 0x002ea40000100800 */
[----:B--2---:R-:W-:-:S13]  /*143c0*/  R2UR UR4, R0 ;  /* 0x00000000000472ca */ /* 0x004fda00000e0000 */
[----:B------:R-:W-:-:S06]  /*143d0*/  ULOP3.LUT UR4, UR4, 0x2, URZ, 0xfc, !UPT ;  /* 0x0000000204047892 */ /* 0x000fcc000f8efc3f */
[----:B------:R-:W-:-:S05]  /*143e0*/  IMAD.U32 R0, RZ, RZ, UR4 ;  /* 0x00000004ff007e24 */ /* 0x000fca000f8e00ff */
[----:B------:R-:W-:-:S13]  /*143f0*/  ISETP.NE.AND P0, PT, R0, 0x3, PT ;  /* 0x000000030000780c */ /* 0x000fda0003f05270 */
[----:B------:R-:W-:Y:S05]  /*14400*/  @!P0 BRA `(.L_x_1128) ;  /* 0x0000000000048947 */ /* 0x000fea0003800000 */
[----:B------:R-:W-:Y:S01]  /*14410*/  BPT.TRAP 0x1 ;  /* 0x000000040000795c */ /* 0x000fe20000300000 */
.L_x_1128:
[C---:B------:R-:W-:Y:S01]  /*14420*/  IMAD R5, R23.reuse, 0x8, R4 ;  /* 0x0000000817057824 */ /* 0x040fe200078e0204 */
[----:B------:R-:W-:Y:S01]  /*14430*/  SHF.L.U32 R0, R26, 0x1f, RZ ;  /* 0x0000001f1a007819 */ /* 0x000fe200000006ff */
[----:B------:R-:W-:-:S03]  /*14440*/  VIADD R23, R23, 0x1 ;  /* 0x0000000117177836 */ /* 0x000fc60000000000 */
[----:B------:R-:W1:Y:S02]  /*14450*/  SYNCS.PHASECHK.TRANS64.TRYWAIT P1, [R5+URZ+0x2a840], R0 ;  /* 0x02a84000050075a7 */ /* 0x000e64000802017f */
[----:B------:R-:W-:-:S04]  /*14460*/  ISETP.NE.AND P2, PT, R23, 0x2, PT ;  /* 0x000000021700780c */ /* 0x000fc80003f45270 */
[----:B------:R-:W-:Y:S01]  /*14470*/  SEL R3, RZ, 0x1, P2 ;  /* 0x00000001ff037807 */ /* 0x000fe20001000000 */
[----:B-1----:R-:W-:Y:S08]  /*14480*/  @!P1 BRA `(.L_x_1129) ;  /* 0x0000003000689947 */ /* 0x002ff00003800000 */
.L_x_1226:
[----:B------:R-:W-:Y:S02]  /*14490*/  SEL R23, R23, RZ, P2 ;  /* 0x000000ff17177207 */ /* 0x000fe40001000000 */
[----:B------:R-:W-:Y:S01]  /*144a0*/  LOP3.LUT R2, R26, R3, RZ, 0x3c, !PT ;  /* 0x000000031a027212 */ /* 0x000fe200078e3cff */
[----:B------:R-:W-:Y:S06]  /*144b0*/  @!P0 BRA `(.L_x_1130) ;  /* 0x0000000000048947 */ /* 0x000fec0003800000 */
[----:B------:R-:W-:Y:S01]  /*144c0*/  BPT.TRAP 0x1 ;  /* 0x000000040000795c */ /* 0x000fe20000300000 */
.L_x_1130:
[----:B------:R-:W-:Y:S01]  /*144d0*/  IMAD R23, R23, 0x8, R4 ;  /* 0x0000000817177824 */ /* 0x000fe200078e0204 */
[----:B------:R-:W-:-:S04]  /*144e0*/  SHF.L.U32 R2, R2, 0x1f, RZ ;  /* 0x0000001f02027819 */ /* 0x000fc800000006ff */
[----:B------:R-:W2:Y:S02]  /*144f0*/  SYNCS.PHASECHK.TRANS64.TRYWAIT P1, [R23+URZ+0x2a840], R2 ;  /* 0x02a84002170075a7 */ /* 0x000ea4000802017f */
[----:B--2---:R-:W-:Y:S05]  /*14500*/  @!P1 BRA `(.L_x_1131) ;  /* 0x00000030005c9947 */ /* 0x004fea0003800000 */
.L_x_1227:
[----:B------:R-:W-:Y:S05]  /*14510*/  @!P0 BRA `(.L_x_1132) ;  /* 0x0000000000048947 */ /* 0x000fea0003800000 */
[----:B------:R-:W-:Y:S01]  /*14520*/  BPT.TRAP 0x1 ;  /* 0x000000040000795c */ /* 0x000fe20000300000 */
.L_x_1132:
[----:B------:R-:W3:Y:S02]  /*14530*/  SYNCS.PHASECHK.TRANS64.TRYWAIT P1, [R5+URZ+0x2a860], R0 ;  /* 0x02a86000050075a7 */ /* 0x000ee4000802017f */
[----:B---3--:R-:W-:Y:S05]  /*14540*/  @!P1 BRA `(.L_x_1133) ;  /* 0x0000003000609947 */ /* 0x008fea0003800000 */
.L_x_1228:
[----:B------:R-:W-:Y:S05]  /*14550*/  @!P0 BRA `(.L_x_1134) ;  /* 0x0000000000048947 */ /* 0x000fea0003800000 */
[----:B------:R-:W-:Y:S01]  /*14560*/  BPT.TRAP 0x1 ;  /* 0x000000040000795c */ /* 0x000fe20000300000 */
.L_x_1134:
[----:B----4-:R4:W0:Y:S02]  /*14570*/  SYNCS.PHASECHK.TRANS64.TRYWAIT P0, [R23+URZ+0x2a860], R2 ;  /* 0x02a86002170075a7 */ /* 0x010824000800017f */
[----:B0-----:R-:W-:Y:S05]  /*14580*/  @!P0 NANOSLEEP.SYNCS 0x989680 ;  /* 0x009896800000895d */ /* 0x001fea0003900000 */
[----:B------:R-:W0:Y:S02]  /*14590*/  @!P0 SYNCS.PHASECHK.TRANS64 P0, [R23+URZ+0x2a860], R2 ;  /* 0x02a86002170085a7 */ /* 0x000e24000800007f */
[----:B0-----:R-:W-:Y:S05]  /*145a0*/  @!P0 BRA `(.L_x_1134) ;  /* 0xfffffffc00f08947 */ /* 0x001fea000383ffff */
.L_x_1126:
[----:B------:R-:W-:Y:S05]  /*145b0*/  BSYNC B0 ;  /* 0x0000000000007941 */ /* 0x000fea0003800000 */
.L_x_1125:
[----:B------:R-:W-:Y:S05]  /*145c0*/  EXIT ;  /* 0x000000000000794d */ /* 0x000fea0003800000 */
.L_x_971:
[----:B0-----:R-:W-:-:S04]  /*145d0*/  IMAD.U32 R3, RZ, RZ, UR40 ;  /* 0x00000028ff037e24 */ /* 0x001fc8000f8e00ff */
[----:B------:R0:W1:Y:S03]  /*145e0*/  SYNCS.PHASECHK.TRANS64.TRYWAIT P1, [R3+URZ+0x2a800], R0 ;  /* 0x02a80000030075a7 */ /* 0x000066000802017f */
[----:B-1----:R-:W-:Y:S05]  /*145f0*/  @!P1 NANOSLEEP.SYNCS 0x989680 ;  /* 0x009896800000995d */ /* 0x002fea0003900000 */
[----:B------:R-:W1:Y:S02]  /*14600*/  @!P1 SYNCS.PHASECHK.TRANS64 P1, [R3+URZ+0x2a800], R0 ;  /* 0x02a80000030095a7 */ /* 0x000e64000802007f */
[----:B-1----:R-:W-:Y:S05]  /*14610*/  @!P1 BRA `(.L_x_971) ;  /* 0xfffffffc00ec9947 */ /* 0x002fea000383ffff */
[----:B------:R-:W-:Y:S05]  /*14620*/  BRA `(.L_x_1135) ;  /* 0xfffffed000d87947 */ /* 0x000fea000383ffff */
.L_x_975:
[----:B-1----:R1:W2:Y:S02]  /*14630*/  SYNCS.PHASECHK.TRANS64.TRYWAIT P1, [R15+URZ+0x2a830], R0 ;  /* 0x02a830000f0075a7 */ /* 0x0022a4000802017f */
[----:B--2---:R-:W-:Y:S05]  /*14640*/  @!P1 NANOSLEEP.SYNCS 0x989680 ;  /* 0x009896800000995d */ /* 0x004fea0003900000 */
[----:B------:R-:W2:Y:S02]  /*14650*/  @!P1 SYNCS.PHASECHK.TRANS64 P1, [R15+URZ+0x2a830], R0 ;  /* 0x02a830000f0095a7 */ /* 0x000ea4000802007f */
[----:B--2---:R-:W-:Y:S05]  /*14660*/  @!P1 BRA `(.L_x_975) ;  /* 0xfffffffc00f09947 */ /* 0x004fea000383ffff */
[----:B------:R-:W-:Y:S05]  /*14670*/  BRA `(.L_x_974) ;  /* 0xfffffed000f47947 */ /* 0x000fea000383ffff */
.L_x_992:
[----:B-1----:R-:W-:-:S04]  /*14680*/  IMAD.U32 R14, RZ, RZ, UR7 ;  /* 0x00000007ff0e7e24 */ /* 0x002fc8000f8e00ff */
[----:B------:R1:W2:Y:S03]  /*14690*/  SYNCS.PHASECHK.TRANS64.TRYWAIT P1, [R14+URZ+0x2a830], R13 ;  /* 0x02a8300d0e0075a7 */ /* 0x0002a6000802017f */
[----:B--2---:R-:W-:Y:S05]  /*146a0*/  @!P1 NANOSLEEP.SYNCS 0x989680 ;  /* 0x009896800000995d */ /* 0x004fea0003900000 */
[----:B------:R-:W2:Y:S02]  /*146b0*/  @!P1 SYNCS.PHASECHK.TRANS64 P1, [R14+URZ+0x2a830], R13 ;  /* 0x02a8300d0e0095a7 */ /* 0x000ea4000802007f */
[----:B--2---:R-:W-:Y:S05]  /*146c0*/  @!P1 BRA `(.L_x_992) ;  /* 0xfffffffc00ec9947 */ /* 0x004fea000383ffff */
[----:B------:R-:W-:Y:S05]  /*146d0*/  BRA `(.L_x_991) ;  /* 0xffffff0400787947 */ /* 0x000fea000383ffff */
.L_x_996:
[----:B01----:R-:W-:-:S04]  /*146e0*/  IMAD.U32 R13, RZ, RZ, UR6 ;  /* 0x00000006ff0d7e24 */ /* 0x003fc8000f8e00ff */
[----:B------:R0:W1:Y:S03]  /*146f0*/  SYNCS.PHASECHK.TRANS64.TRYWAIT P1, [R13+URZ+0x2a850], R0 ;  /* 0x02a850000d0075a7 */ /* 0x000066000802017f */
[----:B-1----:R-:W-:Y:S05]  /*14700*/  @!P1 NANOSLEEP.SYNCS 0x989680 ;  /* 0x009896800000995d */ /* 0x002fea0003900000 */
[----:B------:R-:W1:Y:S02]  /*14710*/  @!P1 SYNCS.PHASECHK.TRANS64 P1, [R13+URZ+0x2a850], R0 ;  /* 0x02a850000d0095a7 */ /* 0x000e64000802007f */
[----:B-1----:R-:W-:Y:S05]  /*14720*/  @!P1 BRA `(.L_x_996) ;  /* 0xfffffffc00ec9947 */ /* 0x002fea000383ffff */
[----:B------:R-:W-:Y:S05]  /*14730*/  BRA `(.L_x_995) ;  /* 0xffffff0c00a87947 */ /* 0x000fea000383ffff */
.L_x_1015:
[----:B-1----:R-:W-:-:S04]  /*14740*/  IMAD.U32 R12, RZ, RZ, UR7 ;  /* 0x00000007ff0c7e24 */ /* 0x002fc8000f8e00ff */
[----:B------:R1:W2:Y:S03]  /*14750*/  SYNCS.PHASECHK.TRANS64.TRYWAIT P1, [R12+URZ+0x2a830], R11 ;  /* 0x02a8300b0c0075a7 */ /* 0x0002a6000802017f */
[----:B--2---:R-:W-:Y:S05]  /*14760*/  @!P1 NANOSLEEP.SYNCS 0x989680 ;  /* 0x009896800000995d */ /* 0x004fea0003900000 */
[----:B------:R-:W2:Y:S02]  /*14770*/  @!P1 SYNCS.PHASECHK.TRANS64 P1, [R12+URZ+0x2a830], R11 ;  /* 0x02a8300b0c0095a7 */ /* 0x000ea4000802007f */
[----:B--2---:R-:W-:Y:S05]  /*14780*/  @!P1 BRA `(.L_x_1015) ;  /* 0xfffffffc00ec9947 */ /* 0x004fea000383ffff */
[----:B------:R-:W-:Y:S05]  /*14790*/  BRA `(.L_x_1014) ;  /* 0xffffff3800c87947 */ /* 0x000fea000383ffff */
.L_x_1019:
[----:B01----:R-:W-:-:S04]  /*147a0*/  IMAD.U32 R11, RZ, RZ, UR6 ;  /* 0x00000006ff0b7e24 */ /* 0x003fc8000f8e00ff */
[----:B------:R0:W1:Y:S03]  /*147b0*/  SYNCS.PHASECHK.TRANS64.TRYWAIT P1, [R11+URZ+0x2a850], R0 ;  /* 0x02a850000b0075a7 */ /* 0x000066000802017f */
[----:B-1----:R-:W-:Y:S05]  /*147c0*/  @!P1 NANOSLEEP.SYNCS 0x989680 ;  /* 0x009896800000995d */ /* 0x002fea0003900000 */
[----:B------:R-:W1:Y:S02]  /*147d0*/  @!P1 SYNCS.PHASECHK.TRANS64 P1, [R11+URZ+0x2a850], R0 ;  /* 0x02a850000b0095a7 */ /* 0x000e64000802007f */
[----:B-1----:R-:W-:Y:S05]  /*147e0*/  @!P1 BRA `(.L_x_1019) ;  /* 0xfffffffc00ec9947 */ /* 0x002fea000383ffff */
[----:B------:R-:W-:Y:S05]  /*147f0*/  BRA `(.L_x_1018) ;  /* 0xffffff4000f87947 */ /* 0x000fea000383ffff */
.L_x_1027:
[----:B-1----:R-:W-:-:S04]  /*14800*/  IMAD.U32 R14, RZ, RZ, UR6 ;  /* 0x00000006ff0e7e24 */ /* 0x002fc8000f8e00ff */
[----:B------:R1:W2:Y:S03]  /*14810*/  SYNCS.PHASECHK.TRANS64.TRYWAIT P1, [R14+URZ+0x2a830], R11 ;  /* 0x02a8300b0e0075a7 */ /* 0x0002a6000802017f */
[----:B--2---:R-:W-:Y:S05]  /*14820*/  @!P1 NANOSLEEP.SYNCS 0x989680 ;  /* 0x009896800000995d */ /* 0x004fea0003900000 */
[----:B------:R-:W2:Y:S02]  /*14830*/  @!P1 SYNCS.PHASECHK.TRANS64 P1, [R14+URZ+0x2a830], R11 ;  /* 0x02a8300b0e0095a7 */ /* 0x000ea4000802007f */
[----:B--2---:R-:W-:Y:S05]  /*14840*/  @!P1 BRA `(.L_x_1027) ;  /* 0xfffffffc00ec9947 */ /* 0x004fea000383ffff */
[----:B------:R-:W-:Y:S05]  /*14850*/  BRA `(.L_x_1026) ;  /* 0xffffff5c00487947 */ /* 0x000fea000383ffff */
.L_x_1031:
[----:B01----:R-:W-:-:S04]  /*14860*/  IMAD.U32 R11, RZ, RZ, UR10 ;  /* 0x0000000aff0b7e24 */ /* 0x003fc8000f8e00ff */
[----:B------:R0:W1:Y:S03]  /*14870*/  SYNCS.PHASECHK.TRANS64.TRYWAIT P1, [R11+URZ+0x2a850], R0 ;  /* 0x02a850000b0075a7 */ /* 0x000066000802017f */
[----:B-1----:R-:W-:Y:S05]  /*14880*/  @!P1 NANOSLEEP.SYNCS 0x989680 ;  /* 0x009896800000995d */ /* 0x002fea0003900000 */
[----:B------:R-:W1:Y:S02]  /*14890*/  @!P1 SYNCS.PHASECHK.TRANS64 P1, [R11+URZ+0x2a850], R0 ;  /* 0x02a850000b0095a7 */ /* 0x000e64000802007f */
[----:B-1----:R-:W-:Y:S05]  /*148a0*/  @!P1 BRA `(.L_x_1031) ;  /* 0xfffffffc00ec9947 */ /* 0x002fea000383ffff */
[----:B------:R-:W-:Y:S05]  /*148b0*/  BRA `(.L_x_1030) ;  /* 0xffffff6400787947 */ /* 0x000fea000383ffff */
.L_x_1046:
[----:B-1----:R-:W-:-:S04]  /*148c0*/  IMAD.U32 R5, RZ, RZ, UR5 ;  /* 0x00000005ff057e24 */ /* 0x002fc8000f8e00ff */
[----:B------:R1:W2:Y:S03]  /*148d0*/  SYNCS.PHASECHK.TRANS64.TRYWAIT P1, [R5+URZ+0x2a850], R0 ;  /* 0x02a85000050075a7 */ /* 0x0002a6000802017f */
[----:B--2---:R-:W-:Y:S05]  /*148e0*/  @!P1 NANOSLEEP.SYNCS 0x989680 ;  /* 0x009896800000995d */ /* 0x004fea0003900000 */
[----:B------:R-:W2:Y:S02]  /*148f0*/  @!P1 SYNCS.PHASECHK.TRANS64 P1, [R5+URZ+0x2a850], R0 ;  /* 0x02a85000050095a7 */ /* 0x000ea4000802007f */
[----:B--2---:R-:W-:Y:S05]  /*14900*/  @!P1 BRA `(.L_x_1046) ;  /* 0xfffffffc00ec9947 */ /* 0x004fea000383ffff */
[----:B------:R-:W-:Y:S05]  /*14910*/  BRA `(.L_x_1045) ;  /* 0xffffff9000e07947 */ /* 0x000fea000383ffff */
.L_x_1083:
[----:B------:R-:W2:Y:S01]  /*14920*/  S2R R17, SR_TID.X ;  /* 0x0000000000117919 */ /* 0x000ea20000002100 */
[----:B------:R-:W-:Y:S02]  /*14930*/  IMAD.MOV.U32 R12, RZ, RZ, RZ ;  /* 0x000000ffff0c7224 */ /* 0x000fe400078e00ff */
[----:B------:R-:W-:Y:S02]  /*14940*/  IMAD.MOV.U32 R11, RZ, RZ, 0x1f ;  /* 0x0000001fff0b7424 */ /* 0x000fe400078e00ff */
[----:B------:R-:W-:Y:S01]  /*14950*/  IMAD.MOV.U32 R15, RZ, RZ, -0x1 ;  /* 0xffffffffff0f7424 */ /* 0x000fe200078e00ff */
[----:B--2---:R-:W-:-:S04]  /*14960*/  SHF.R.U32.HI R17, RZ, 0x5, R17 ;  /* 0x00000005ff117819 */ /* 0x004fc80000011611 */
[----:B------:R-:W-:-:S05]  /*14970*/  LOP3.LUT R17, R17, 0x3, RZ, 0xc0, !PT ;  /* 0x0000000311117812 */ /* 0x000fca00078ec0ff */
[----:B------:R-:W-:-:S07]  /*14980*/  IMAD.MOV.U32 R13, RZ, RZ, R17 ;  /* 0x000000ffff0d7224 */ /* 0x000fce00078e0011 */
[----:B01---5:R-:W-:Y:S05]  /*14990*/  WARPSYNC.COLLECTIVE R15, `(.L_x_1136) ;  /* 0x000000000f087348 */ /* 0x023fea0003c00000 */
[----:B------:R2:W3:Y:S02]  /*149a0*/  SHFL.IDX P6, R14, R13, R12, R11 ;  /* 0x0000000c0d0e7389 */ /* 0x0004e400000c000b */
[----:B0123-5:R-:W-:Y:S01]  /*149b0*/  ENDCOLLECTIVE ;  /* 0x000000000000791b */ /* 0x02ffe20003800000 */
.L_x_1136:
[----:B------:R-:W-:Y:S05]  /*149c0*/  BRA `(.L_x_1137) ;  /* 0xffffffc8008c7947 */ /* 0x000fea000383ffff */
.L_x_1086:
[----:B0-----:R0:W1:Y:S02]  /*149d0*/  SYNCS.PHASECHK.TRANS64.TRYWAIT P0, [R0+URZ+0x2a840], R3 ;  /* 0x02a84003000075a7 */ /* 0x001064000800017f */
[----:B-1----:R-:W-:Y:S05]  /*149e0*/  @!P0 NANOSLEEP.SYNCS 0x989680 ;  /* 0x009896800000895d */ /* 0x002fea0003900000 */
[----:B------:R-:W1:Y:S02]  /*149f0*/  @!P0 SYNCS.PHASECHK.TRANS64 P0, [R0+URZ+0x2a840], R3 ;  /* 0x02a84003000085a7 */ /* 0x000e64000800007f */
[----:B-1----:R-:W-:Y:S05]  /*14a00*/  @!P0 BRA `(.L_x_1086) ;  /* 0xfffffffc00f08947 */ /* 0x002fea000383ffff */
[----:B------:R-:W-:Y:S05]  /*14a10*/  BRA `(.L_x_1138) ;  /* 0xffffffcc00907947 */ /* 0x000fea000383ffff */
.L_x_1087:
[----:B------:R-:W-:Y:S01]  /*14a20*/  BSSY B0, `(.L_x_1139) ;  /* 0x0000008000007945 */ /* 0x000fe20003800000 */
[----:B------:R-:W-:Y:S02]  /*14a30*/  IMAD.MOV.U32 R13, RZ, RZ, R6 ;  /* 0x000000ffff0d7224 */ /* 0x000fe400078e0006 */
[----:B------:R-:W-:Y:S02]  /*14a40*/  IMAD.MOV.U32 R12, RZ, RZ, RZ ;  /* 0x000000ffff0c7224 */ /* 0x000fe400078e00ff */
[----:B------:R-:W-:Y:S02]  /*14a50*/  IMAD.MOV.U32 R11, RZ, RZ, 0x181f ;  /* 0x0000181fff0b7424 */ /* 0x000fe400078e00ff */
[----:B------:R-:W-:-:S07]  /*14a60*/  IMAD.MOV.U32 R15, RZ, RZ, -0x1 ;  /* 0xffffffffff0f7424 */ /* 0x000fce00078e00ff */
[----:B------:R-:W-:Y:S05]  /*14a70*/  WARPSYNC.COLLECTIVE R15, `(.L_x_1140) ;  /* 0x000000000f087348 */ /* 0x000fea0003c00000 */
[----:B------:R0:W1:Y:S02]  /*14a80*/  SHFL.IDX P6, R14, R13, R12, R11 ;  /* 0x0000000c0d0e7389 */ /* 0x00006400000c000b */
[----:B01----:R-:W-:Y:S01]  /*14a90*/  ENDCOLLECTIVE ;  /* 0x000000000000791b */ /* 0x003fe20003800000 */
.L_x_1140:
[----:B------:R-:W-:Y:S05]  /*14aa0*/  BSYNC B0 ;  /* 0x0000000000007941 */ /* 0x000fea0003800000 */
.L_x_1139:
[----:B------:R-:W-:Y:S02]  /*14ab0*/  IMAD.MOV.U32 R13, RZ, RZ, R4 ;  /* 0x000000ffff0d7224 */ /* 0x000fe400078e0004 */
[----:B------:R-:W-:Y:S02]  /*14ac0*/  IMAD.MOV.U32 R12, RZ, RZ, RZ ;  /* 0x000000ffff0c7224 */ /* 0x000fe400078e00ff */
[----:B------:R-:W-:Y:S02]  /*14ad0*/  IMAD.MOV.U32 R11, RZ, RZ, 0x181f ;  /* 0x0000181fff0b7424 */ /* 0x000fe400078e00ff */
[----:B------:R-:W-:Y:S02]  /*14ae0*/  IMAD.MOV.U32 R15, RZ, RZ, -0x1 ;  /* 0xffffffffff0f7424 */ /* 0x000fe400078e00ff */
[----:B------:R-:W-:Y:S02]  /*14af0*/  IMAD.MOV.U32 R2, RZ, RZ, R14 ;  /* 0x000000ffff027224 */ /* 0x000fe400078e000e */
[----:B------:R-:W-:-:S07]  /*14b00*/  @P0 IMAD R9, R5, 0x2, R16 ;  /* 0x0000000205090824 */ /* 0x000fce00078e0210 */
[----:B------:R-:W-:Y:S05]  /*14b10*/  WARPSYNC.COLLECTIVE R15, `(.L_x_1141) ;  /* 0x000000000f087348 */ /* 0x000fea0003c00000 */
[----:B------:R0:W1:Y:S02]  /*14b20*/  SHFL.IDX P6, R14, R13, R12, R11 ;  /* 0x0000000c0d0e7389 */ /* 0x00006400000c000b */
[----:B01----:R-:W-:Y:S01]  /*14b30*/  ENDCOLLECTIVE ;  /* 0x000000000000791b */ /* 0x003fe20003800000 */
.L_x_1141:
[----:B------:R-:W-:Y:S02]  /*14b40*/  IMAD.MOV.U32 R13, RZ, RZ, R6 ;  /* 0x000000ffff0d7224 */ /* 0x000fe400078e0006 */
[----:B------:R-:W-:Y:S01]  /*14b50*/  IMAD.MOV.U32 R12, RZ, RZ, 0x1 ;  /* 0x00000001ff0c7424 */ /* 0x000fe200078e00ff */
[----:B------:R-:W-:-:S05]  /*14b60*/  @P0 LEA R14, P1, R37, R14, 0x1 ;  /* 0x0000000e250e0211 */ /* 0x000fca00078208ff */
[----:B------:R-:W-:Y:S02]  /*14b70*/  @P0 IMAD.X R3, RZ, RZ, R2, P1 ;  /* 0x000000ffff030224 */ /* 0x000fe400008e0602 */
[----:B------:R-:W-:-:S07]  /*14b80*/  @P0 IMAD.MOV.U32 R2, RZ, RZ, R14 ;  /* 0x000000ffff020224 */ /* 0x000fce00078e000e */
[----:B------:R-:W-:Y:S05]  /*14b90*/  WARPSYNC.COLLECTIVE R15, `(.L_x_1142) ;  /* 0x000000000f087348 */ /* 0x000fea0003c00000 */
[----:B------:R0:W1:Y:S02]  /*14ba0*/  SHFL.IDX P6, R14, R13, R12, R11 ;  /* 0x0000000c0d0e7389 */ /* 0x00006400000c000b */
[----:B01----:R-:W-:Y:S01]  /*14bb0*/  ENDCOLLECTIVE ;  /* 0x000000000000791b */ /* 0x003fe20003800000 */
.L_x_1142:
[----:B------:R-:W-:Y:S01]  /*14bc0*/  @!PT LDS RZ, [RZ] ;  /* 0x00000000fffff984 */ /* 0x000fe20000000800 */
[----:B------:R-:W-:Y:S01]  /*14bd0*/  @!PT LDS RZ, [RZ] ;  /* 0x00000000fffff984 */ /* 0x000fe20000000800 */
[----:B------:R-:W-:Y:S01]  /*14be0*/  @!PT LDS RZ, [RZ] ;  /* 0x00000000fffff984 */ /* 0x000fe20000000800 */
[----:B------:R0:W-:Y:S04]  /*14bf0*/  @P0 LDGSTS.E.BYPASS.LTC128B.128 [R9+0x18400], desc[UR36][R2.64], !P4 ;  /* 0x1840000002090fae */ /* 0x0001e8000e101d64 */
[----:B------:R0:W-:Y:S04]  /*14c00*/  @P0 LDGSTS.E.BYPASS.LTC128B.128 [R9+0x1b400], desc[UR36][R2.64+0x80], !P3 ;  /* 0x1b40008002090fae */ /* 0x0001e8000d901d64 */
[----:B------:R0:W-:Y:S01]  /*14c10*/  @P0 LDGSTS.E.BYPASS.LTC128B.128 [R9+0x1e400], desc[UR36][R2.64+0x100], !P2 ;  /* 0x1e40010002090fae */ /* 0x0001e2000d101d64 */
[----:B------:R-:W-:Y:S01]  /*14c20*/  ISETP.GE.AND P0, PT, R7, 0x11, PT ;  /* 0x000000110700780c */ /* 0x000fe20003f06270 */
[----:B------:R-:W-:-:S02]  /*14c30*/  IMAD.MOV.U32 R13, RZ, RZ, R4 ;  /* 0x000000ffff0d7224 */ /* 0x000fc400078e0004 */
[----:B------:R-:W-:-:S10]  /*14c40*/  IMAD.MOV.U32 R8, RZ, RZ, R14 ;  /* 0x000000ffff087224 */ /* 0x000fd400078e000e */
[----:B0-----:R-:W-:Y:S05]  /*14c50*/  WARPSYNC.COLLECTIVE R15, `(.L_x_1143) ;  /* 0x000000000f087348 */ /* 0x001fea0003c00000 */
[----:B------:R1:W2:Y:S02]  /*14c60*/  SHFL.IDX P6, R14, R13, R12, R11 ;  /* 0x0000000c0d0e7389 */ /* 0x0002a400000c000b */
[----:B012---:R-:W-:Y:S01]  /*14c70*/  ENDCOLLECTIVE ;  /* 0x000000000000791b */ /* 0x007fe20003800000 */
.L_x_1143:
[----:B------:R-:W-:Y:S02]  /*14c80*/  @P0 IMAD R25, R5, 0x2, R16 ;  /* 0x0000000205190824 */ /* 0x000fe400078e0210 */
[----:B------:R-:W-:Y:S02]  /*14c90*/  IMAD.MOV.U32 R13, RZ, RZ, R6 ;  /* 0x000000ffff0d7224 */ /* 0x000fe400078e0006 */
[----:B------:R-:W-:Y:S01]  /*14ca0*/  IMAD.MOV.U32 R12, RZ, RZ, 0x2 ;  /* 0x00000002ff0c7424 */ /* 0x000fe200078e00ff */
[----:B------:R-:W-:-:S05]  /*14cb0*/  @P0 LEA R14, P1, R37, R14, 0x1 ;  /* 0x0000000e250e0211 */ /* 0x000fca00078208ff */
[----:B------:R-:W-:-:S08]  /*14cc0*/  @P0 IMAD.MOV.U32 R2, RZ, RZ, R14 ;  /* 0x000000ffff020224 */ /* 0x000fd000078e000e */
[----:B------:R-:W-:Y:S05]  /*14cd0*/  WARPSYNC.COLLECTIVE R15, `(.L_x_1144) ;  /* 0x000000000f087348 */ /* 0x000fea0003c00000 */
[----:B------:R0:W1:Y:S02]  /*14ce0*/  SHFL.IDX P6, R14, R13, R12, R11 ;  /* 0x0000000c0d0e7389 */ /* 0x00006400000c000b */
[----:B01----:R-:W-:Y:S01]  /*14cf0*/  ENDCOLLECTIVE ;  /* 0x000000000000791b */ /* 0x003fe20003800000 */
.L_x_1144:
[----:B------:R-:W-:-:S04]  /*14d00*/  @P0 IMAD.X R21, RZ, RZ, R8, P1 ;  /* 0x000000ffff150224 */ /* 0x000fc800008e0608 */
[----:B------:R-:W-:-:S05]  /*14d10*/  @P0 IMAD.MOV.U32 R3, RZ, RZ, R21 ;  /* 0x000000ffff030224 */ /* 0x000fca00078e0015 */
[----:B------:R-:W-:Y:S01]  /*14d20*/  @!PT LDS RZ, [RZ] ;  /* 0x00000000fffff984 */ /* 0x000fe20000000800 */
[----:B------:R-:W-:Y:S01]  /*14d30*/  @!PT LDS RZ, [RZ] ;  /* 0x00000000fffff984 */ /* 0x000fe20000000800 */
[----:B------:R-:W-:Y:S01]  /*14d40*/  @!PT LDS RZ, [RZ] ;  /* 0x00000000fffff984 */ /* 0x000fe20000000800 */
[----:B------:R0:W-:Y:S01]  /*14d50*/  @P0 LDGSTS.E.BYPASS.LTC128B.128 [R25+0x18c00], desc[UR36][R2.64], !P4 ;  /* 0x18c0000002190fae */ /* 0x0001e2000e101d64 */
[----:B------:R-:W-:-:S03]  /*14d60*/  IMAD.MOV.U32 R13, RZ, RZ, R4 ;  /* 0x000000ffff0d7224 */ /* 0x000fc600078e0004 */
[----:B------:R0:W-:Y:S04]  /*14d70*/  @P0 LDGSTS.E.BYPASS.LTC128B.128 [R25+0x1bc00], desc[UR36][R2.64+0x80], !P3 ;  /* 0x1bc0008002190fae */ /* 0x0001e8000d901d64 */
[----:B------:R0:W-:Y:S01]  /*14d80*/  @P0 LDGSTS.E.BYPASS.LTC128B.128 [R25+0x1ec00], desc[UR36][R2.64+0x100], !P2 ;  /* 0x1ec0010002190fae */ /* 0x0001e2000d101d64 */
[----:B------:R-:W-:Y:S01]  /*14d90*/  ISETP.GE.AND P0, PT, R7, 0x21, PT ;  /* 0x000000210700780c */ /* 0x000fe20003f06270 */
[----:B------:R-:W-:-:S12]  /*14da0*/  IMAD.MOV.U32 R8, RZ, RZ, R14 ;  /* 0x000000ffff087224 */ /* 0x000fd800078e000e */
[----:B0-----:R-:W-:Y:S05]  /*14db0*/  WARPSYNC.COLLECTIVE R15, `(.L_x_1145) ;  /* 0x000000000f087348 */ /* 0x001fea0003c00000 */
[----:B------:R1:W2:Y:S02]  /*14dc0*/  SHFL.IDX P6, R14, R13, R12, R11 ;  /* 0x0000000c0d0e7389 */ /* 0x0002a400000c000b */
[----:B012---:R-:W-:Y:S01]  /*14dd0*/  ENDCOLLECTIVE ;  /* 0x000000000000791b */ /* 0x007fe20003800000 */
.L_x_1145:
        /* <DEDUP_REMOVED lines=8> */
.L_x_1146:
        /* <DEDUP_REMOVED lines=14> */
.L_x_1147:
        /* <DEDUP_REMOVED lines=8> */
.L_x_1148:
        /* <DEDUP_REMOVED lines=14> */
.L_x_1149:
        /* <DEDUP_REMOVED lines=8> */
.L_x_1150:
        /* <DEDUP_REMOVED lines=9> */
[----:B------:R-:W-:-:S07]  /*151b0*/  IMAD.MOV.U32 R8, RZ, RZ, R14 ;  /* 0x000000ffff087224 */ /* 0x000fce00078e000e */
[----:B0-----:R-:W-:Y:S05]  /*151c0*/  WARPSYNC.COLLECTIVE R15, `(.L_x_1151) ;  /* 0x000000000f087348 */ /* 0x001fea0003c00000 */
[----:B------:R1:W2:Y:S02]  /*151d0*/  SHFL.IDX P6, R14, R13, R12, R11 ;  /* 0x0000000c0d0e7389 */ /* 0x0002a400000c000b */
[----:B012---:R-:W-:Y:S01]  /*151e0*/  ENDCOLLECTIVE ;  /* 0x000000000000791b */ /* 0x007fe20003800000 */
.L_x_1151:
[----:B------:R-:W-:Y:S05]  /*151f0*/  BRA `(.L_x_1152) ;  /* 0xffffffc800e87947 */ /* 0x000fea000383ffff */
.L_x_1092:
[----:B------:R-:W-:Y:S02]  /*15200*/  IMAD.MOV.U32 R13, RZ, RZ, R5 ;  /* 0x000000ffff0d7224 */ /* 0x000fe400078e0005 */
[----:B------:R-:W-:Y:S02]  /*15210*/  IMAD.MOV.U32 R12, RZ, RZ, RZ ;  /* 0x000000ffff0c7224 */ /* 0x000fe400078e00ff */
[----:B------:R-:W-:Y:S02]  /*15220*/  IMAD.MOV.U32 R11, RZ, RZ, 0x181f ;  /* 0x0000181fff0b7424 */ /* 0x000fe400078e00ff */
[----:B------:R-:W-:Y:S02]  /*15230*/  IMAD.MOV.U32 R15, RZ, RZ, -0x1 ;  /* 0xffffffffff0f7424 */ /* 0x000fe400078e00ff */
[----:B------:R-:W-:-:S07]  /*15240*/  VIADD R4, R36, UR44 ;  /* 0x0000002c24047c36 */ /* 0x000fce0008000000 */
[----:B------:R-:W-:Y:S05]  /*15250*/  WARPSYNC.COLLECTIVE R15, `(.L_x_1153) ;  /* 0x000000000f087348 */ /* 0x000fea0003c00000 */
[----:B------:R0:W1:Y:S02]  /*15260*/  SHFL.IDX P6, R14, R13, R12, R11 ;  /* 0x0000000c0d0e7389 */ /* 0x00006400000c000b */
[----:B01----:R-:W-:Y:S01]  /*15270*/  ENDCOLLECTIVE ;  /* 0x000000000000791b */ /* 0x003fe20003800000 */
.L_x_1153:
[C---:B------:R-:W-:Y:S01]  /*15280*/  VIADD R6, R4.reuse, 0x10 ;  /* 0x0000001004067836 */ /* 0x040fe20000000000 */
[----:B------:R-:W-:Y:S01]  /*15290*/  ISETP.GE.AND P0, PT, R4, UR39, PT ;  /* 0x0000002704007c0c */ /* 0x000fe2000bf06270 */
[----:B------:R-:W-:Y:S02]  /*152a0*/  IMAD.MOV.U32 R13, RZ, RZ, R0 ;  /* 0x000000ffff0d7224 */ /* 0x000fe400078e0000 */
[----:B------:R-:W-:-:S10]  /*152b0*/  IMAD.MOV.U32 R2, RZ, RZ, R14 ;  /* 0x000000ffff027224 */ /* 0x000fd400078e000e */
[----:B------:R-:W-:Y:S05]  /*152c0*/  WARPSYNC.COLLECTIVE R15, `(.L_x_1154) ;  /* 0x000000000f087348 */ /* 0x000fea0003c00000 */
[----:B------:R0:W1:Y:S02]  /*152d0*/  SHFL.IDX P6, R14, R13, R12, R11 ;  /* 0x0000000c0d0e7389 */ /* 0x00006400000c000b */
[----:B01----:R-:W-:Y:S01]  /*152e0*/  ENDCOLLECTIVE ;  /* 0x000000000000791b */ /* 0x003fe20003800000 */
.L_x_1154:
[----:B------:R-:W-:Y:S02]  /*152f0*/  IMAD.MOV.U32 R13, RZ, RZ, R5 ;  /* 0x000000ffff0d7224 */ /* 0x000fe400078e0005 */
[----:B------:R-:W-:Y:S01]  /*15300*/  IMAD.MOV.U32 R12, RZ, RZ, 0x1 ;  /* 0x00000001ff0c7424 */ /* 0x000fe200078e00ff */
[----:B------:R-:W-:-:S05]  /*15310*/  @!P0 LEA R14, P1, R37, R14, 0x1 ;  /* 0x0000000e250e8211 */ /* 0x000fca00078208ff */
[----:B------:R-:W-:Y:S02]  /*15320*/  @!P0 IMAD.X R3, RZ, RZ, R2, P1 ;  /* 0x000000ffff038224 */ /* 0x000fe400008e0602 */
[----:B------:R-:W-:-:S07]  /*15330*/  @!P0 IMAD.MOV.U32 R2, RZ, RZ, R14 ;  /* 0x000000ffff028224 */ /* 0x000fce00078e000e */
[----:B------:R-:W-:Y:S05]  /*15340*/  WARPSYNC.COLLECTIVE R15, `(.L_x_1155) ;  /* 0x000000000f087348 */ /* 0x000fea0003c00000 */
[----:B------:R0:W1:Y:S02]  /*15350*/  SHFL.IDX P6, R14, R13, R12, R11 ;  /* 0x0000000c0d0e7389 */ /* 0x00006400000c000b */
[----:B01----:R-:W-:Y:S01]  /*15360*/  ENDCOLLECTIVE ;  /* 0x000000000000791b */ /* 0x003fe20003800000 */
.L_x_1155:
[----:B------:R-:W-:Y:S01]  /*15370*/  @!PT LDS RZ, [RZ] ;  /* 0x00000000fffff984 */ /* 0x000fe20000000800 */
[----:B------:R-:W-:Y:S01]  /*15380*/  @!PT LDS RZ, [RZ] ;  /* 0x00000000fffff984 */ /* 0x000fe20000000800 */
[----:B------:R-:W-:Y:S01]  /*15390*/  @!PT LDS RZ, [RZ] ;  /* 0x00000000fffff984 */ /* 0x000fe20000000800 */
[----:B------:R0:W-:Y:S04]  /*153a0*/  @!P0 LDGSTS.E.BYPASS.LTC128B.128 [R31+0xc400], desc[UR36][R2.64], !P3 ;  /* 0x0c400000021f8fae */ /* 0x0001e8000d901d64 */
[----:B------:R0:W-:Y:S04]  /*153b0*/  @!P0 LDGSTS.E.BYPASS.LTC128B.128 [R31+0x10400], desc[UR36][R2.64+0x80], !P4 ;  /* 0x10400080021f8fae */ /* 0x0001e8000e101d64 */
[----:B------:R0:W-:Y:S01]  /*153c0*/  @!P0 LDGSTS.E.BYPASS.LTC128B.128 [R31+0x14400], desc[UR36][R2.64+0x100], !P5 ;  /* 0x14400100021f8fae */ /* 0x0001e2000e901d64 */
[----:B------:R-:W-:Y:S01]  /*153d0*/  ISETP.GE.AND P0, PT, R6, UR39, PT ;  /* 0x0000002706007c0c */ /* 0x000fe2000bf06270 */
[----:B------:R-:W-:-:S02]  /*153e0*/  IMAD.MOV.U32 R13, RZ, RZ, R0 ;  /* 0x000000ffff0d7224 */ /* 0x000fc400078e0000 */
[----:B------:R-:W-:-:S10]  /*153f0*/  IMAD.MOV.U32 R6, RZ, RZ, R14 ;  /* 0x000000ffff067224 */ /* 0x000fd400078e000e */
[----:B0-----:R-:W-:Y:S05]  /*15400*/  WARPSYNC.COLLECTIVE R15, `(.L_x_1156) ;  /* 0x000000000f087348 */ /* 0x001fea0003c00000 */
[----:B------:R1:W2:Y:S02]  /*15410*/  SHFL.IDX P6, R14, R13, R12, R11 ;  /* 0x0000000c0d0e7389 */ /* 0x0002a400000c000b */
[----:B012---:R-:W-:Y:S01]  /*15420*/  ENDCOLLECTIVE ;  /* 0x000000000000791b */ /* 0x007fe20003800000 */
.L_x_1156:
[----:B------:R-:W-:Y:S02]  /*15430*/  IMAD.MOV.U32 R13, RZ, RZ, R5 ;  /* 0x000000ffff0d7224 */ /* 0x000fe400078e0005 */
[----:B------:R-:W-:Y:S01]  /*15440*/  IMAD.MOV.U32 R12, RZ, RZ, 0x2 ;  /* 0x00000002ff0c7424 */ /* 0x000fe200078e00ff */
[----:B------:R-:W-:-:S05]  /*15450*/  @!P0 LEA R14, P1, R37, R14, 0x1 ;  /* 0x0000000e250e8211 */ /* 0x000fca00078208ff */
[----:B------:R-:W-:-:S08]  /*15460*/  @!P0 IMAD.MOV.U32 R2, RZ, RZ, R14 ;  /* 0x000000ffff028224 */ /* 0x000fd000078e000e */
[----:B------:R-:W-:Y:S05]  /*15470*/  WARPSYNC.COLLECTIVE R15, `(.L_x_1157) ;  /* 0x000000000f087348 */ /* 0x000fea0003c00000 */
[----:B------:R0:W1:Y:S02]  /*15480*/  SHFL.IDX P6, R14, R13, R12, R11 ;  /* 0x0000000c0d0e7389 */ /* 0x00006400000c000b */
[----:B01----:R-:W-:Y:S01]  /*15490*/  ENDCOLLECTIVE ;  /* 0x000000000000791b */ /* 0x003fe20003800000 */
.L_x_1157:
[----:B------:R-:W-:Y:S02]  /*154a0*/  @!P0 IMAD.X R7, RZ, RZ, R6, P1 ;  /* 0x000000ffff078224 */ /* 0x000fe400008e0606 */
[----:B------:R-:W-:Y:S02]  /*154b0*/  VIADD R6, R4, 0x20 ;  /* 0x0000002004067836 */ /* 0x000fe40000000000 */
[----:B------:R-:W-:-:S05]  /*154c0*/  @!P0 IMAD.MOV.U32 R3, RZ, RZ, R7 ;  /* 0x000000ffff038224 */ /* 0x000fca00078e0007 */
        /* <DEDUP_REMOVED lines=12> */
.L_x_1158:
[----:B------:R-:W-:Y:S02]  /*15590*/  IMAD.MOV.U32 R13, RZ, RZ, R5 ;  /* 0x000000ffff0d7224 */ /* 0x000fe400078e0005 */
[----:B------:R-:W-:Y:S01]  /*155a0*/  IMAD.MOV.U32 R12, RZ, RZ, 0x3 ;  /* 0x00000003ff0c7424 */ /* 0x000fe200078e00ff */
[----:B------:R-:W-:-:S05]  /*155b0*/  @!P0 LEA R14, P1, R37, R14, 0x1 ;  /* 0x0000000e250e8211 */ /* 0x000fca00078208ff */
[----:B------:R-:W-:-:S08]  /*155c0*/  @!P0 IMAD.MOV.U32 R2, RZ, RZ, R14 ;  /* 0x000000ffff028224 */ /* 0x000fd000078e000e */
[----:B------:R-:W-:Y:S05]  /*155d0*/  WARPSYNC.COLLECTIVE R15, `(.L_x_1159) ;  /* 0x000000000f087348 */ /* 0x000fea0003c00000 */
[----:B------:R0:W1:Y:S02]  /*155e0*/  SHFL.IDX P6, R14, R13, R12, R11 ;  /* 0x0000000c0d0e7389 */ /* 0x00006400000c000b */
[----:B01----:R-:W-:Y:S01]  /*155f0*/  ENDCOLLECTIVE ;  /* 0x000000000000791b */ /* 0x003fe20003800000 */
.L_x_1159:
        /* <DEDUP_REMOVED lines=15> */
.L_x_1160:
[----:B------:R-:W-:Y:S02]  /*156f0*/  IMAD.MOV.U32 R13, RZ, RZ, R5 ;  /* 0x000000ffff0d7224 */ /* 0x000fe400078e0005 */
[----:B------:R-:W-:Y:S01]  /*15700*/  IMAD.MOV.U32 R12, RZ, RZ, 0x4 ;  /* 0x00000004ff0c7424 */ /* 0x000fe200078e00ff */
[----:B------:R-:W-:-:S05]  /*15710*/  @!P0 LEA R14, P1, R37, R14, 0x1 ;  /* 0x0000000e250e8211 */ /* 0x000fca00078208ff */
[----:B------:R-:W-:-:S08]  /*15720*/  @!P0 IMAD.MOV.U32 R2, RZ, RZ, R14 ;  /* 0x000000ffff028224 */ /* 0x000fd000078e000e */
[----:B------:R-:W-:Y:S05]  /*15730*/  WARPSYNC.COLLECTIVE R15, `(.L_x_1161) ;  /* 0x000000000f087348 */ /* 0x000fea0003c00000 */
[----:B------:R0:W1:Y:S02]  /*15740*/  SHFL.IDX P6, R14, R13, R12, R11 ;  /* 0x0000000c0d0e7389 */ /* 0x00006400000c000b */
[----:B01----:R-:W-:Y:S01]  /*15750*/  ENDCOLLECTIVE ;  /* 0x000000000000791b */ /* 0x003fe20003800000 */
.L_x_1161:
        /* <DEDUP_REMOVED lines=15> */
.L_x_1162:
[----:B------:R-:W-:Y:S02]  /*15850*/  IMAD.MOV.U32 R13, RZ, RZ, R5 ;  /* 0x000000ffff0d7224 */ /* 0x000fe400078e0005 */
[----:B------:R-:W-:Y:S01]  /*15860*/  IMAD.MOV.U32 R12, RZ, RZ, 0x5 ;  /* 0x00000005ff0c7424 */ /* 0x000fe200078e00ff */
[----:B------:R-:W-:-:S05]  /*15870*/  @!P0 LEA R14, P1, R37, R14, 0x1 ;  /* 0x0000000e250e8211 */ /* 0x000fca00078208ff */
[----:B------:R-:W-:-:S08]  /*15880*/  @!P0 IMAD.MOV.U32 R2, RZ, RZ, R14 ;  /* 0x000000ffff028224 */ /* 0x000fd000078e000e */
[----:B------:R-:W-:Y:S05]  /*15890*/  WARPSYNC.COLLECTIVE R15, `(.L_x_1163) ;  /* 0x000000000f087348 */ /* 0x000fea0003c00000 */
[----:B------:R0:W1:Y:S02]  /*158a0*/  SHFL.IDX P6, R14, R13, R12, R11 ;  /* 0x0000000c0d0e7389 */ /* 0x00006400000c000b */
[----:B01----:R-:W-:Y:S01]  /*158b0*/  ENDCOLLECTIVE ;  /* 0x000000000000791b */ /* 0x003fe20003800000 */
.L_x_1163:
        /* <DEDUP_REMOVED lines=15> */
.L_x_1164:
[----:B------:R-:W-:Y:S02]  /*159b0*/  IMAD.MOV.U32 R13, RZ, RZ, R5 ;  /* 0x000000ffff0d7224 */ /* 0x000fe400078e0005 */
[----:B------:R-:W-:Y:S01]  /*159c0*/  IMAD.MOV.U32 R12, RZ, RZ, 0x6 ;  /* 0x00000006ff0c7424 */ /* 0x000fe200078e00ff */
[----:B------:R-:W-:-:S05]  /*159d0*/  @!P0 LEA R14, P1, R37, R14, 0x1 ;  /* 0x0000000e250e8211 */ /* 0x000fca00078208ff */
[----:B------:R-:W-:-:S08]  /*159e0*/  @!P0 IMAD.MOV.U32 R2, RZ, RZ, R14 ;  /* 0x000000ffff028224 */ /* 0x000fd000078e000e */
[----:B------:R-:W-:Y:S05]  /*159f0*/  WARPSYNC.COLLECTIVE R15, `(.L_x_1165) ;  /* 0x000000000f087348 */ /* 0x000fea0003c00000 */
[----:B------:R0:W1:Y:S02]  /*15a00*/  SHFL.IDX P6, R14, R13, R12, R11 ;  /* 0x0000000c0d0e7389 */ /* 0x00006400000c000b */
[----:B01----:R-:W-:Y:S01]  /*15a10*/  ENDCOLLECTIVE ;  /* 0x000000000000791b */ /* 0x003fe20003800000 */
.L_x_1165:
        /* <DEDUP_REMOVED lines=15> */
.L_x_1166:
[----:B------:R-:W-:Y:S02]  /*15b10*/  IMAD.MOV.U32 R13, RZ, RZ, R5 ;  /* 0x000000ffff0d7224 */ /* 0x000fe400078e0005 */
[----:B------:R-:W-:Y:S01]  /*15b20*/  IMAD.MOV.U32 R12, RZ, RZ, 0x7 ;  /* 0x00000007ff0c7424 */ /* 0x000fe200078e00ff */
[----:B------:R-:W-:-:S05]  /*15b30*/  @!P0 LEA R14, P1, R37, R14, 0x1 ;  /* 0x0000000e250e8211 */ /* 0x000fca00078208ff */
[----:B------:R-:W-:-:S08]  /*15b40*/  @!P0 IMAD.MOV.U32 R2, RZ, RZ, R14 ;  /* 0x000000ffff028224 */ /* 0x000fd000078e000e */
[----:B------:R-:W-:Y:S05]  /*15b50*/  WARPSYNC.COLLECTIVE R15, `(.L_x_1167) ;  /* 0x000000000f087348 */ /* 0x000fea0003c00000 */
[----:B------:R0:W1:Y:S02]  /*15b60*/  SHFL.IDX P6, R14, R13, R12, R11 ;  /* 0x0000000c0d0e7389 */ /* 0x00006400000c000b */
[----:B01----:R-:W-:Y:S01]  /*15b70*/  ENDCOLLECTIVE ;  /* 0x000000000000791b */ /* 0x003fe20003800000 */
.L_x_1167:
[----:B------:R-:W-:-:S04]  /*15b80*/  @!P0 IMAD.X R7, RZ, RZ, R6, P1 ;  /* 0x000000ffff078224 */ /* 0x000fc800008e0606 */
        /* <DEDUP_REMOVED lines=8> */
[----:B------:R-:W-:-:S07]  /*15c10*/  IMAD.MOV.U32 R6, RZ, RZ, R14 ;  /* 0x000000ffff067224 */ /* 0x000fce00078e000e */
[----:B0-----:R-:W-:Y:S05]  /*15c20*/  WARPSYNC.COLLECTIVE R15, `(.L_x_1168) ;  /* 0x000000000f087348 */ /* 0x001fea0003c00000 */
[----:B------:R1:W2:Y:S02]  /*15c30*/  SHFL.IDX P6, R14, R13, R12, R11 ;  /* 0x0000000c0d0e7389 */ /* 0x0002a400000c000b */
[----:B012---:R-:W-:Y:S01]  /*15c40*/  ENDCOLLECTIVE ;  /* 0x000000000000791b */ /* 0x007fe20003800000 */
.L_x_1168:
[----:B------:R-:W-:Y:S05]  /*15c50*/  BRA `(.L_x_1169) ;  /* 0xffffffcc00087947 */ /* 0x000fea000383ffff */
.L_x_1095:
[----:B0-----:R0:W1:Y:S02]  /*15c60*/  SYNCS.PHASECHK.TRANS64.TRYWAIT P0, [R16+URZ+0x2a820], R3 ;  /* 0x02a82003100075a7 */ /* 0x001064000800017f */
[----:B-1----:R-:W-:Y:S05]  /*15c70*/  @!P0 NANOSLEEP.SYNCS 0x989680 ;  /* 0x009896800000895d */ /* 0x002fea0003900000 */
[----:B------:R-:W1:Y:S02]  /*15c80*/  @!P0 SYNCS.PHASECHK.TRANS64 P0, [R16+URZ+0x2a820], R3 ;  /* 0x02a82003100085a7 */ /* 0x000e64000800007f */
[----:B-1----:R-:W-:Y:S05]  /*15c90*/  @!P0 BRA `(.L_x_1095) ;  /* 0xfffffffc00f08947 */ /* 0x002fea000383ffff */
[----:B------:R-:W-:Y:S05]  /*15ca0*/  BRA `(.L_x_1170) ;  /* 0xffffffcc006c7947 */ /* 0x000fea000383ffff */
.L_x_1099:
[----:B0-----:R0:W1:Y:S02]  /*15cb0*/  SYNCS.PHASECHK.TRANS64.TRYWAIT P0, [R6+URZ+0x2a840], R3 ;  /* 0x02a84003060075a7 */ /* 0x001064000800017f */
[----:B-1----:R-:W-:Y:S05]  /*15cc0*/  @!P0 NANOSLEEP.SYNCS 0x989680 ;  /* 0x009896800000895d */ /* 0x002fea0003900000 */
[----:B------:R-:W1:Y:S02]  /*15cd0*/  @!P0 SYNCS.PHASECHK.TRANS64 P0, [R6+URZ+0x2a840], R3 ;  /* 0x02a84003060085a7 */ /* 0x000e64000800007f */
[----:B-1----:R-:W-:Y:S05]  /*15ce0*/  @!P0 BRA `(.L_x_1099) ;  /* 0xfffffffc00f08947 */ /* 0x002fea000383ffff */
[----:B------:R-:W-:Y:S05]  /*15cf0*/  BRA `(.L_x_1171) ;  /* 0xffffffd0002c7947 */ /* 0x000fea000383ffff */
.L_x_1100:
        /* <DEDUP_REMOVED lines=8> */
.L_x_1173:
[----:B------:R-:W-:Y:S05]  /*15d80*/  BSYNC B1 ;  /* 0x0000000000017941 */ /* 0x000fea0003800000 */
.L_x_1172:
[----:B------:R-:W-:Y:S02]  /*15d90*/  IMAD.MOV.U32 R13, RZ, RZ, R7 ;  /* 0x000000ffff0d7224 */ /* 0x000fe400078e0007 */
[----:B------:R-:W-:Y:S02]  /*15da0*/  IMAD.MOV.U32 R12, RZ, RZ, RZ ;  /* 0x000000ffff0c7224 */ /* 0x000fe400078e00ff */
[----:B------:R-:W-:Y:S02]  /*15db0*/  IMAD.MOV.U32 R11, RZ, RZ, 0x181f ;  /* 0x0000181fff0b7424 */ /* 0x000fe400078e00ff */
[----:B------:R-:W-:Y:S02]  /*15dc0*/  IMAD.MOV.U32 R15, RZ, RZ, -0x1 ;  /* 0xffffffffff0f7424 */ /* 0x000fe400078e00ff */
[----:B------:R-:W-:Y:S02]  /*15dd0*/  IMAD.MOV.U32 R3, RZ, RZ, R14 ;  /* 0x000000ffff037224 */ /* 0x000fe400078e000e */
[----:B------:R-:W-:-:S07]  /*15de0*/  IMAD.SHL.U32 R5, R37, 0x2, RZ ;  /* 0x0000000225057824 */ /* 0x000fce00078e00ff */
[----:B------:R-:W-:Y:S05]  /*15df0*/  WARPSYNC.COLLECTIVE R15, `(.L_x_1174) ;  /* 0x000000000f087348 */ /* 0x000fea0003c00000 */
[----:B------:R0:W1:Y:S02]  /*15e00*/  SHFL.IDX P6, R14, R13, R12, R11 ;  /* 0x0000000c0d0e7389 */ /* 0x00006400000c000b */
[----:B01----:R-:W-:Y:S01]  /*15e10*/  ENDCOLLECTIVE ;  /* 0x000000000000791b */ /* 0x003fe20003800000 */
.L_x_1174:
[----:B------:R-:W-:Y:S02]  /*15e20*/  IMAD R8, R8, 0x2, R16 ;  /* 0x0000000208087824 */ /* 0x000fe400078e0210 */
[----:B------:R-:W-:Y:S02]  /*15e30*/  IMAD.MOV.U32 R13, RZ, RZ, R10 ;  /* 0x000000ffff0d7224 */ /* 0x000fe400078e000a */
[----:B------:R-:W-:Y:S01]  /*15e40*/  IMAD.MOV.U32 R12, RZ, RZ, 0x1 ;  /* 0x00000001ff0c7424 */ /* 0x000fe200078e00ff */
[----:B------:R-:W-:-:S13]  /*15e50*/  IADD3 R2, P0, R14, R5, RZ ;  /* 0x000000050e027210 */ /* 0x000fda0007f1e0ff */
[----:B------:R-:W-:Y:S05]  /*15e60*/  WARPSYNC.COLLECTIVE R15, `(.L_x_1175) ;  /* 0x000000000f087348 */ /* 0x000fea0003c00000 */
[----:B------:R0:W1:Y:S02]  /*15e70*/  SHFL.IDX P6, R14, R13, R12, R11 ;  /* 0x0000000c0d0e7389 */ /* 0x00006400000c000b */
[----:B01----:R-:W-:Y:S01]  /*15e80*/  ENDCOLLECTIVE ;  /* 0x000000000000791b */ /* 0x003fe20003800000 */
.L_x_1175:
[----:B------:R-:W-:-:S05]  /*15e90*/  IMAD.X R3, RZ, RZ, R3, P0 ;  /* 0x000000ffff037224 */ /* 0x000fca00000e0603 */
[----:B------:R-:W-:Y:S01]  /*15ea0*/  @!PT LDS RZ, [RZ] ;  /* 0x00000000fffff984 */ /* 0x000fe20000000800 */
[----:B------:R-:W-:Y:S01]  /*15eb0*/  @!PT LDS RZ, [RZ] ;  /* 0x00000000fffff984 */ /* 0x000fe20000000800 */
[----:B------:R-:W-:Y:S01]  /*15ec0*/  @!PT LDS RZ, [RZ] ;  /* 0x00000000fffff984 */ /* 0x000fe20000000800 */
[----:B------:R-:W-:Y:S04]  /*15ed0*/  LDGSTS.E.BYPASS.LTC128B.128 [R8+0x18400], desc[UR36][R2.64], !P3 ;  /* 0x1840000002087fae */ /* 0x000fe8000d901d64 */
[----:B------:R-:W-:Y:S01]  /*15ee0*/  LDGSTS.E.BYPASS.LTC128B.128 [R8+0x1b400], desc[UR36][R2.64+0x80], !P2 ;  /* 0x1b40008002087fae */ /* 0x000fe2000d101d64 */
[----:B------:R-:W-:-:S03]  /*15ef0*/  IMAD.MOV.U32 R13, RZ, RZ, R7 ;  /* 0x000000ffff0d7224 */ /* 0x000fc600078e0007 */
[----:B------:R0:W-:Y:S02]  /*15f00*/  LDGSTS.E.BYPASS.LTC128B.128 [R8+0x1e400], desc[UR36][R2.64+0x100], !P1 ;  /* 0x1e40010002087fae */ /* 0x0001e4000c901d64 */
[----:B0-----:R-:W-:-:S07]  /*15f10*/  IMAD.MOV.U32 R3, RZ, RZ, R14 ;  /* 0x000000ffff037224 */ /* 0x001fce00078e000e */
[----:B------:R-:W-:Y:S05]  /*15f20*/  WARPSYNC.COLLECTIVE R15, `(.L_x_1176) ;  /* 0x000000000f087348 */ /* 0x000fea0003c00000 */
[----:B------:R0:W1:Y:S02]  /*15f30*/  SHFL.IDX P6, R14, R13, R12, R11 ;  /* 0x0000000c0d0e7389 */ /* 0x00006400000c000b */
[----:B01----:R-:W-:Y:S01]  /*15f40*/  ENDCOLLECTIVE ;  /* 0x000000000000791b */ /* 0x003fe20003800000 */
.L_x_1176:
[----:B------:R-:W-:Y:S02]  /*15f50*/  IMAD.MOV.U32 R13, RZ, RZ, R10 ;  /* 0x000000ffff0d7224 */ /* 0x000fe400078e000a */
[----:B------:R-:W-:Y:S01]  /*15f60*/  IMAD.MOV.U32 R12, RZ, RZ, 0x2 ;  /* 0x00000002ff0c7424 */ /* 0x000fe200078e00ff */
[----:B------:R-:W-:-:S13]  /*15f70*/  IADD3 R2, P0, R14, R5, RZ ;  /* 0x000000050e027210 */ /* 0x000fda0007f1e0ff */
[----:B------:R-:W-:Y:S05]  /*15f80*/  WARPSYNC.COLLECTIVE R15, `(.L_x_1177) ;  /* 0x000000000f087348 */ /* 0x000fea0003c00000 */
[----:B------:R0:W1:Y:S02]  /*15f90*/  SHFL.IDX P6, R14, R13, R12, R11 ;  /* 0x0000000c0d0e7389 */ /* 0x00006400000c000b */
[----:B01----:R-:W-:Y:S01]  /*15fa0*/  ENDCOLLECTIVE ;  /* 0x000000000000791b */ /* 0x003fe20003800000 */
.L_x_1177:
        /* <DEDUP_REMOVED lines=12> */
.L_x_1178:
[----:B------:R-:W-:Y:S02]  /*16070*/  IMAD.MOV.U32 R13, RZ, RZ, R10 ;  /* 0x000000ffff0d7224 */ /* 0x000fe400078e000a */
[----:B------:R-:W-:Y:S01]  /*16080*/  IMAD.MOV.U32 R12, RZ, RZ, 0x3 ;  /* 0x00000003ff0c7424 */ /* 0x000fe200078e00ff */
[----:B------:R-:W-:-:S13]  /*16090*/  IADD3 R2, P0, R14, R5, RZ ;  /* 0x000000050e027210 */ /* 0x000fda0007f1e0ff */
[----:B------:R-:W-:Y:S05]  /*160a0*/  WARPSYNC.COLLECTIVE R15, `(.L_x_1179) ;  /* 0x000000000f087348 */ /* 0x000fea0003c00000 */
[----:B------:R0:W1:Y:S02]  /*160b0*/  SHFL.IDX P6, R14, R13, R12, R11 ;  /* 0x0000000c0d0e7389 */ /* 0x00006400000c000b */
[----:B01----:R-:W-:Y:S01]  /*160c0*/  ENDCOLLECTIVE ;  /* 0x000000000000791b */ /* 0x003fe20003800000 */
.L_x_1179:
        /* <DEDUP_REMOVED lines=12> */
.L_x_1180:
[----:B------:R-:W-:Y:S02]  /*16190*/  IMAD.MOV.U32 R13, RZ, RZ, R10 ;  /* 0x000000ffff0d7224 */ /* 0x000fe400078e000a */
[----:B------:R-:W-:Y:S01]  /*161a0*/  IMAD.MOV.U32 R12, RZ, RZ, 0x4 ;  /* 0x00000004ff0c7424 */ /* 0x000fe200078e00ff */
[----:B------:R-:W-:-:S13]  /*161b0*/  IADD3 R2, P0, R14, R5, RZ ;  /* 0x000000050e027210 */ /* 0x000fda0007f1e0ff */
[----:B------:R-:W-:Y:S05]  /*161c0*/  WARPSYNC.COLLECTIVE R15, `(.L_x_1181) ;  /* 0x000000000f087348 */ /* 0x000fea0003c00000 */
[----:B------:R0:W1:Y:S02]  /*161d0*/  SHFL.IDX P6, R14, R13, R12, R11 ;  /* 0x0000000c0d0e7389 */ /* 0x00006400000c000b */
[----:B01----:R-:W-:Y:S01]  /*161e0*/  ENDCOLLECTIVE ;  /* 0x000000000000791b */ /* 0x003fe20003800000 */
.L_x_1181:
        /* <DEDUP_REMOVED lines=12> */
.L_x_1182:
[----:B------:R-:W-:Y:S02]  /*162b0*/  IMAD.MOV.U32 R13, RZ, RZ, R10 ;  /* 0x000000ffff0d7224 */ /* 0x000fe400078e000a */
[----:B------:R-:W-:Y:S01]  /*162c0*/  IMAD.MOV.U32 R12, RZ, RZ, 0x5 ;  /* 0x00000005ff0c7424 */ /* 0x000fe200078e00ff */
[----:B------:R-:W-:-:S13]  /*162d0*/  IADD3 R2, P0, R14, R5, RZ ;  /* 0x000000050e027210 */ /* 0x000fda0007f1e0ff */
[----:B------:R-:W-:Y:S05]  /*162e0*/  WARPSYNC.COLLECTIVE R15, `(.L_x_1183) ;  /* 0x000000000f087348 */ /* 0x000fea0003c00000 */
[----:B------:R0:W1:Y:S02]  /*162f0*/  SHFL.IDX P6, R14, R13, R12, R11 ;  /* 0x0000000c0d0e7389 */ /* 0x00006400000c000b */
[----:B01----:R-:W-:Y:S01]  /*16300*/  ENDCOLLECTIVE ;  /* 0x000000000000791b */ /* 0x003fe20003800000 */
.L_x_1183:
        /* <DEDUP_REMOVED lines=12> */
.L_x_1184:
[----:B------:R-:W-:Y:S05]  /*163d0*/  BRA `(.L_x_1185) ;  /* 0xffffffcc007c7947 */ /* 0x000fea000383ffff */
.L_x_1105:
[----:B0-----:R0:W1:Y:S02]  /*163e0*/  SYNCS.PHASECHK.TRANS64.TRYWAIT P0, [R6+URZ+0x2a860], R3 ;  /* 0x02a86003060075a7 */ /* 0x001064000800017f */
[----:B-1----:R-:W-:Y:S05]  /*163f0*/  @!P0 NANOSLEEP.SYNCS 0x989680 ;  /* 0x009896800000895d */ /* 0x002fea0003900000 */
[----:B------:R-:W1:Y:S02]  /*16400*/  @!P0 SYNCS.PHASECHK.TRANS64 P0, [R6+URZ+0x2a860], R3 ;  /* 0x02a86003060085a7 */ /* 0x000e64000800007f */
[----:B-1----:R-:W-:Y:S05]  /*16410*/  @!P0 BRA `(.L_x_1105) ;  /* 0xfffffffc00f08947 */ /* 0x002fea000383ffff */
[----:B------:R-:W-:Y:S05]  /*16420*/  BRA `(.L_x_1186) ;  /* 0xffffffcc00d87947 */ /* 0x000fea000383ffff */
.L_x_1106:
        /* <DEDUP_REMOVED lines=8> */
.L_x_1188:
[----:B------:R-:W-:Y:S05]  /*164b0*/  BSYNC B1 ;  /* 0x0000000000017941 */ /* 0x000fea0003800000 */
.L_x_1187:
[----:B------:R-:W-:Y:S02]  /*164c0*/  IMAD.MOV.U32 R13, RZ, RZ, R17 ;  /* 0x000000ffff0d7224 */ /* 0x000fe400078e0011 */
[----:B------:R-:W-:Y:S02]  /*164d0*/  IMAD.MOV.U32 R12, RZ, RZ, RZ ;  /* 0x000000ffff0c7224 */ /* 0x000fe400078e00ff */
[----:B------:R-:W-:Y:S02]  /*164e0*/  IMAD.MOV.U32 R11, RZ, RZ, 0x181f ;  /* 0x0000181fff0b7424 */ /* 0x000fe400078e00ff */
[----:B------:R-:W-:Y:S02]  /*164f0*/  IMAD.MOV.U32 R15, RZ, RZ, -0x1 ;  /* 0xffffffffff0f7424 */ /* 0x000fe400078e00ff */
[----:B------:R-:W-:Y:S02]  /*16500*/  IMAD.MOV.U32 R3, RZ, RZ, R14 ;  /* 0x000000ffff037224 */ /* 0x000fe400078e000e */
[----:B------:R-:W-:-:S07]  /*16510*/  IMAD R7, R7, 0x2, R16 ;  /* 0x0000000207077824 */ /* 0x000fce00078e0210 */
[----:B------:R-:W-:Y:S05]  /*16520*/  WARPSYNC.COLLECTIVE R15, `(.L_x_1189) ;  /* 0x000000000f087348 */ /* 0x000fea0003c00000 */
[----:B------:R0:W1:Y:S02]  /*16530*/  SHFL.IDX P6, R14, R13, R12, R11 ;  /* 0x0000000c0d0e7389 */ /* 0x00006400000c000b */
[----:B01----:R-:W-:Y:S01]  /*16540*/  ENDCOLLECTIVE ;  /* 0x000000000000791b */ /* 0x003fe20003800000 */
.L_x_1189:
[----:B------:R-:W-:Y:S02]  /*16550*/  IMAD.MOV.U32 R13, RZ, RZ, R18 ;  /* 0x000000ffff0d7224 */ /* 0x000fe400078e0012 */
[----:B------:R-:W-:Y:S01]  /*16560*/  IMAD.MOV.U32 R12, RZ, RZ, 0x1 ;  /* 0x00000001ff0c7424 */ /* 0x000fe200078e00ff */
[----:B------:R-:W-:-:S13]  /*16570*/  IADD3 R2, P0, R14, R5, RZ ;  /* 0x000000050e027210 */ /* 0x000fda0007f1e0ff */
[----:B------:R-:W-:Y:S05]  /*16580*/  WARPSYNC.COLLECTIVE R15, `(.L_x_1190) ;  /* 0x000000000f087348 */ /* 0x000fea0003c00000 */
[----:B------:R0:W1:Y:S02]  /*16590*/  SHFL.IDX P6, R14, R13, R12, R11 ;  /* 0x0000000c0d0e7389 */ /* 0x00006400000c000b */
[----:B01----:R-:W-:Y:S01]  /*165a0*/  ENDCOLLECTIVE ;  /* 0x000000000000791b */ /* 0x003fe20003800000 */
.L_x_1190:
        /* <DEDUP_REMOVED lines=13> */
.L_x_1191:
[----:B------:R-:W-:Y:S02]  /*16680*/  IMAD.MOV.U32 R13, RZ, RZ, R18 ;  /* 0x000000ffff0d7224 */ /* 0x000fe400078e0012 */
[----:B------:R-:W-:Y:S01]  /*16690*/  IMAD.MOV.U32 R12, RZ, RZ, 0x2 ;  /* 0x00000002ff0c7424 */ /* 0x000fe200078e00ff */
[----:B------:R-:W-:-:S13]  /*166a0*/  IADD3 R2, P0, R14, R5, RZ ;  /* 0x000000050e027210 */ /* 0x000fda0007f1e0ff */
[----:B------:R-:W-:Y:S05]  /*166b0*/  WARPSYNC.COLLECTIVE R15, `(.L_x_1192) ;  /* 0x000000000f087348 */ /* 0x000fea0003c00000 */
[----:B------:R0:W1:Y:S02]  /*166c0*/  SHFL.IDX P6, R14, R13, R12, R11 ;  /* 0x0000000c0d0e7389 */ /* 0x00006400000c000b */
[----:B01----:R-:W-:Y:S01]  /*166d0*/  ENDCOLLECTIVE ;  /* 0x000000000000791b */ /* 0x003fe20003800000 */
.L_x_1192:
        /* <DEDUP_REMOVED lines=13> */
.L_x_1193:
[----:B------:R-:W-:Y:S02]  /*167b0*/  IMAD.MOV.U32 R13, RZ, RZ, R18 ;  /* 0x000000ffff0d7224 */ /* 0x000fe400078e0012 */
[----:B------:R-:W-:Y:S01]  /*167c0*/  IMAD.MOV.U32 R12, RZ, RZ, 0x3 ;  /* 0x00000003ff0c7424 */ /* 0x000fe200078e00ff */
[----:B------:R-:W-:-:S13]  /*167d0*/  IADD3 R2, P0, R14, R5, RZ ;  /* 0x000000050e027210 */ /* 0x000fda0007f1e0ff */
[----:B------:R-:W-:Y:S05]  /*167e0*/  WARPSYNC.COLLECTIVE R15, `(.L_x_1194) ;  /* 0x000000000f087348 */ /* 0x000fea0003c00000 */
[----:B------:R0:W1:Y:S02]  /*167f0*/  SHFL.IDX P6, R14, R13, R12, R11 ;  /* 0x0000000c0d0e7389 */ /* 0x00006400000c000b */
[----:B01----:R-:W-:Y:S01]  /*16800*/  ENDCOLLECTIVE ;  /* 0x000000000000791b */ /* 0x003fe20003800000 */
.L_x_1194:
        /* <DEDUP_REMOVED lines=13> */
.L_x_1195:
[----:B------:R-:W-:Y:S02]  /*168e0*/  IMAD.MOV.U32 R13, RZ, RZ, R18 ;  /* 0x000000ffff0d7224 */ /* 0x000fe400078e0012 */
[----:B------:R-:W-:Y:S01]  /*168f0*/  IMAD.MOV.U32 R12, RZ, RZ, 0x4 ;  /* 0x00000004ff0c7424 */ /* 0x000fe200078e00ff */
[----:B------:R-:W-:-:S13]  /*16900*/  IADD3 R2, P0, R14, R5, RZ ;  /* 0x000000050e027210 */ /* 0x000fda0007f1e0ff */
[----:B------:R-:W-:Y:S05]  /*16910*/  WARPSYNC.COLLECTIVE R15, `(.L_x_1196) ;  /* 0x000000000f087348 */ /* 0x000fea0003c00000 */
[----:B------:R0:W1:Y:S02]  /*16920*/  SHFL.IDX P6, R14, R13, R12, R11 ;  /* 0x0000000c0d0e7389 */ /* 0x00006400000c000b */
[----:B01----:R-:W-:Y:S01]  /*16930*/  ENDCOLLECTIVE ;  /* 0x000000000000791b */ /* 0x003fe20003800000 */
.L_x_1196:
        /* <DEDUP_REMOVED lines=13> */
.L_x_1197:
[----:B------:R-:W-:Y:S02]  /*16a10*/  IMAD.MOV.U32 R13, RZ, RZ, R18 ;  /* 0x000000ffff0d7224 */ /* 0x000fe400078e0012 */
[----:B------:R-:W-:Y:S01]  /*16a20*/  IMAD.MOV.U32 R12, RZ, RZ, 0x5 ;  /* 0x00000005ff0c7424 */ /* 0x000fe200078e00ff */
[----:B------:R-:W-:-:S13]  /*16a30*/  IADD3 R2, P0, R14, R5, RZ ;  /* 0x000000050e027210 */ /* 0x000fda0007f1e0ff */
[----:B------:R-:W-:Y:S05]  /*16a40*/  WARPSYNC.COLLECTIVE R15, `(.L_x_1198) ;  /* 0x000000000f087348 */ /* 0x000fea0003c00000 */
[----:B------:R0:W1:Y:S02]  /*16a50*/  SHFL.IDX P6, R14, R13, R12, R11 ;  /* 0x0000000c0d0e7389 */ /* 0x00006400000c000b */
[----:B01----:R-:W-:Y:S01]  /*16a60*/  ENDCOLLECTIVE ;  /* 0x000000000000791b */ /* 0x003fe20003800000 */
.L_x_1198:
        /* <DEDUP_REMOVED lines=12> */
.L_x_1199:
[----:B------:R-:W-:Y:S01]  /*16b30*/  @!PT LDS RZ, [RZ] ;  /* 0x00000000fffff984 */ /* 0x000fe20000000800 */
[----:B------:R-:W-:Y:S01]  /*16b40*/  @!PT LDS RZ, [RZ] ;  /* 0x00000000fffff984 */ /* 0x000fe20000000800 */
[----:B------:R-:W-:Y:S01]  /*16b50*/  @!PT LDS RZ, [RZ] ;  /* 0x00000000fffff984 */ /* 0x000fe20000000800 */
[----:B------:R0:W-:Y:S01]  /*16b60*/  LDGSTS.E.BYPASS.LTC128B.128 [R7+0x5400], desc[UR36][R2.64+0x80], !P0 ;  /* 0x0540008002077fae */ /* 0x0001e2000c101d64 */
[----:B------:R-:W-:Y:S05]  /*16b70*/  BRA `(.L_x_1200) ;  /* 0xffffffc800d47947 */ /* 0x000fea000383ffff */
.L_x_1114:
[----:B0-----:R0:W1:Y:S02]  /*16b80*/  SYNCS.PHASECHK.TRANS64.TRYWAIT P0, [R4+URZ+0x2a860], R3 ;  /* 0x02a86003040075a7 */ /* 0x001064000800017f */
[----:B-1----:R-:W-:Y:S05]  /*16b90*/  @!P0 NANOSLEEP.SYNCS 0x989680 ;  /* 0x009896800000895d */ /* 0x002fea0003900000 */
[----:B------:R-:W1:Y:S02]  /*16ba0*/  @!P0 SYNCS.PHASECHK.TRANS64 P0, [R4+URZ+0x2a860], R3 ;  /* 0x02a86003040085a7 */ /* 0x000e64000800007f */
[----:B-1----:R-:W-:Y:S05]  /*16bb0*/  @!P0 BRA `(.L_x_1114) ;  /* 0xfffffffc00f08947 */ /* 0x002fea000383ffff */
[----:B------:R-:W-:Y:S05]  /*16bc0*/  BRA `(.L_x_1201) ;  /* 0xffffffcc00f07947 */ /* 0x000fea000383ffff */
.L_x_1115:
[----:B------:R-:W-:Y:S01]  /*16bd0*/  BSSY B0, `(.L_x_1202) ;  /* 0x0000008000007945 */ /* 0x000fe20003800000 */
[----:B------:R-:W-:Y:S02]  /*16be0*/  IMAD.MOV.U32 R13, RZ, RZ, R18 ;  /* 0x000000ffff0d7224 */ /* 0x000fe400078e0012 */
[----:B------:R-:W-:Y:S02]  /*16bf0*/  IMAD.MOV.U32 R12, RZ, RZ, RZ ;  /* 0x000000ffff0c7224 */ /* 0x000fe400078e00ff */
[----:B------:R-:W-:Y:S02]  /*16c00*/  IMAD.MOV.U32 R11, RZ, RZ, 0x181f ;  /* 0x0000181fff0b7424 */ /* 0x000fe400078e00ff */
[----:B------:R-:W-:-:S07]  /*16c10*/  IMAD.MOV.U32 R15, RZ, RZ, -0x1 ;  /* 0xffffffffff0f7424 */ /* 0x000fce00078e00ff */
[----:B0-----:R-:W-:Y:S05]  /*16c20*/  WARPSYNC.COLLECTIVE R15, `(.L_x_1203) ;  /* 0x000000000f087348 */ /* 0x001fea0003c00000 */
[----:B------:R1:W2:Y:S02]  /*16c30*/  SHFL.IDX P6, R14, R13, R12, R11 ;  /* 0x0000000c0d0e7389 */ /* 0x0002a400000c000b */
[----:B012---:R-:W-:Y:S01]  /*16c40*/  ENDCOLLECTIVE ;  /* 0x000000000000791b */ /* 0x007fe20003800000 */
.L_x_1203:
[----:B------:R-:W-:Y:S05]  /*16c50*/  BSYNC B0 ;  /* 0x0000000000007941 */ /* 0x000fea0003800000 */
.L_x_1202:
        /* <DEDUP_REMOVED lines=9> */
.L_x_1204:
[----:B------:R-:W-:Y:S02]  /*16cf0*/  IMAD.MOV.U32 R13, RZ, RZ, R18 ;  /* 0x000000ffff0d7224 */ /* 0x000fe400078e0012 */
[----:B------:R-:W-:Y:S01]  /*16d00*/  IMAD.MOV.U32 R12, RZ, RZ, 0x1 ;  /* 0x00000001ff0c7424 */ /* 0x000fe200078e00ff */
[----:B------:R-:W-:-:S13]  /*16d10*/  IADD3 R2, P0, R14, R6, RZ ;  /* 0x000000060e027210 */ /* 0x000fda0007f1e0ff */
[----:B------:R-:W-:Y:S05]  /*16d20*/  WARPSYNC.COLLECTIVE R15, `(.L_x_1205) ;  /* 0x000000000f087348 */ /* 0x000fea0003c00000 */
[----:B------:R0:W1:Y:S02]  /*16d30*/  SHFL.IDX P6, R14, R13, R12, R11 ;  /* 0x0000000c0d0e7389 */ /* 0x00006400000c000b */
[----:B01----:R-:W-:Y:S01]  /*16d40*/  ENDCOLLECTIVE ;  /* 0x000000000000791b */ /* 0x003fe20003800000 */
.L_x_1205:
[----:B------:R-:W-:Y:S01]  /*16d50*/  IMAD.X R3, RZ, RZ, R0, P0 ;  /* 0x000000ffff037224 */ /* 0x000fe200000e0600 */
[----:B------:R-:W-:Y:S01]  /*16d60*/  ISETP.LT.OR P0, PT, R5, 0x1, P3 ;  /* 0x000000010500780c */ /* 0x000fe20001f01670 */
[----:B------:R-:W-:Y:S02]  /*16d70*/  IMAD R0, R7, 0x2, R16 ;  /* 0x0000000207007824 */ /* 0x000fe400078e0210 */
[----:B------:R-:W-:-:S10]  /*16d80*/  IMAD.MOV.U32 R13, RZ, RZ, R17 ;  /* 0x000000ffff0d7224 */ /* 0x000fd400078e0011 */
        /* <DEDUP_REMOVED lines=9> */
.L_x_1206:
        /* <DEDUP_REMOVED lines=10> */
.L_x_1207:
        /* <DEDUP_REMOVED lines=12> */
.L_x_1208:
        /* <DEDUP_REMOVED lines=10> */
.L_x_1209:
        /* <DEDUP_REMOVED lines=12> */
.L_x_1210:
        /* <DEDUP_REMOVED lines=10> */
.L_x_1211:
        /* <DEDUP_REMOVED lines=12> */
.L_x_1212:
        /* <DEDUP_REMOVED lines=10> */
.L_x_1213:
        /* <DEDUP_REMOVED lines=12> */
.L_x_1214:
[----:B------:R-:W-:Y:S01]  /*173a0*/  @!PT LDS RZ, [RZ] ;  /* 0x00000000fffff984 */ /* 0x000fe20000000800 */
[----:B------:R-:W-:Y:S01]  /*173b0*/  @!PT LDS RZ, [RZ] ;  /* 0x00000000fffff984 */ /* 0x000fe20000000800 */
[----:B------:R-:W-:Y:S01]  /*173c0*/  @!PT LDS RZ, [RZ] ;  /* 0x00000000fffff984 */ /* 0x000fe20000000800 */
[----:B------:R0:W-:Y:S01]  /*173d0*/  LDGSTS.E.BYPASS.LTC128B.128 [R0+0x5400], desc[UR36][R2.64+0x80], !P0 ;  /* 0x0540008002007fae */ /* 0x0001e2000c101d64 */
[----:B------:R-:W-:Y:S05]  /*173e0*/  BRA `(.L_x_1215) ;  /* 0xffffffc800b47947 */ /* 0x000fea000383ffff */
.L_x_1120:
[----:B------:R-:W-:Y:S01]  /*173f0*/  BSSY B0, `(.L_x_1216) ;  /* 0x0000008000007945 */ /* 0x000fe20003800000 */
[----:B------:R-:W-:Y:S02]  /*17400*/  IMAD.MOV.U32 R13, RZ, RZ, R34 ;  /* 0x000000ffff0d7224 */ /* 0x000fe400078e0022 */
[----:B------:R-:W-:Y:S02]  /*17410*/  IMAD.MOV.U32 R12, RZ, RZ, RZ ;  /* 0x000000ffff0c7224 */ /* 0x000fe400078e00ff */
[----:B------:R-:W-:Y:S02]  /*17420*/  IMAD.MOV.U32 R11, RZ, RZ, 0x1f ;  /* 0x0000001fff0b7424 */ /* 0x000fe400078e00ff */
[----:B------:R-:W-:-:S07]  /*17430*/  IMAD.MOV.U32 R15, RZ, RZ, -0x1 ;  /* 0xffffffffff0f7424 */ /* 0x000fce00078e00ff */
[----:B-----5:R-:W-:Y:S05]  /*17440*/  WARPSYNC.COLLECTIVE R15, `(.L_x_1217) ;  /* 0x000000000f087348 */ /* 0x020fea0003c00000 */
[----:B------:R0:W1:Y:S02]  /*17450*/  SHFL.IDX P6, R14, R13, R12, R11 ;  /* 0x0000000c0d0e7389 */ /* 0x00006400000c000b */
[----:B01---5:R-:W-:Y:S01]  /*17460*/  ENDCOLLECTIVE ;  /* 0x000000000000791b */ /* 0x023fe20003800000 */
.L_x_1217:
[----:B------:R-:W-:Y:S05]  /*17470*/  BSYNC B0 ;  /* 0x0000000000007941 */ /* 0x000fea0003800000 */
.L_x_1216:
[----:B------:R-:W-:Y:S05]  /*17480*/  BRA `(.L_x_1218) ;  /* 0xffffffcc00347947 */ /* 0x000fea000383ffff */
.L_x_1123:
[----:B-1----:R1:W2:Y:S02]  /*17490*/  SYNCS.PHASECHK.TRANS64.TRYWAIT P0, [R4+URZ+0x2a820], R0 ;  /* 0x02a82000040075a7 */ /* 0x0022a4000800017f */
[----:B--2---:R-:W-:Y:S05]  /*174a0*/  @!P0 NANOSLEEP.SYNCS 0x989680 ;  /* 0x009896800000895d */ /* 0x004fea0003900000 */
[----:B------:R-:W2:Y:S02]  /*174b0*/  @!P0 SYNCS.PHASECHK.TRANS64 P0, [R4+URZ+0x2a820], R0 ;  /* 0x02a82000040085a7 */ /* 0x000ea4000800007f */
[----:B--2---:R-:W-:Y:S05]  /*174c0*/  @!P0 BRA `(.L_x_1123) ;  /* 0xfffffffc00f08947 */ /* 0x004fea000383ffff */
[----:B------:R-:W-:Y:S05]  /*174d0*/  BRA `(.L_x_1219) ;  /* 0xffffffcc007c7947 */ /* 0x000fea000383ffff */
.L_x_1124:
[----:B------:R-:W2:Y:S01]  /*174e0*/  S2R R2, SR_TID.X ;  /* 0x0000000000027919 */ /* 0x000ea20000002100 */
[----:B------:R-:W-:Y:S01]  /*174f0*/  BSSY B0, `(.L_x_1220) ;  /* 0x000000a000007945 */ /* 0x000fe20003800000 */
        /* <DEDUP_REMOVED lines=9> */
.L_x_1221:
[----:B------:R-:W-:Y:S05]  /*17590*/  BSYNC B0 ;  /* 0x0000000000007941 */ /* 0x000fea0003800000 */
.L_x_1220:
[----:B------:R-:W-:Y:S05]  /*175a0*/  BRA `(.L_x_1222) ;  /* 0xffffffcc00647947 */ /* 0x000fea000383ffff */
.L_x_1127:
[----:B------:R-:W-:Y:S01]  /*175b0*/  BSSY B1, `(.L_x_1223) ;  /* 0x0000006000017945 */ /* 0x000fe20003800000 */
[----:B------:R-:W-:-:S07]  /*175c0*/  IMAD.MOV.U32 R15, RZ, RZ, -0x1 ;  /* 0xffffffffff0f7424 */ /* 0x000fce00078e00ff */
[----:B01---5:R-:W-:Y:S05]  /*175d0*/  WARPSYNC.COLLECTIVE R15, `(.L_x_1224) ;  /* 0x000000000f0c7348 */ /* 0x023fea0003c00000 */
[----:B------:R-:W-:Y:S02]  /*175e0*/  ELECT P6, UR62, PT ;  /* 0x00000000003e782f */ /* 0x000fe400038c0000 */
[----:B------:R-:W-:Y:S01]  /*175f0*/  MOV R14, UR62 ;  /* 0x0000003e000e7c02 */ /* 0x000fe20008000f00 */
[----:B01---5:R-:W-:Y:S10]  /*17600*/  ENDCOLLECTIVE ;  /* 0x000000000000791b */ /* 0x023ff40003800000 */
.L_x_1224:
[----:B------:R-:W-:Y:S05]  /*17610*/  BSYNC B1 ;  /* 0x0000000000017941 */ /* 0x000fea0003800000 */
.L_x_1223:
[----:B------:R-:W-:Y:S05]  /*17620*/  BRA `(.L_x_1225) ;  /* 0xffffffcc005c7947 */ /* 0x000fea000383ffff */
.L_x_1129:
[----:B-1----:R1:W2:Y:S02]  /*17630*/  SYNCS.PHASECHK.TRANS64.TRYWAIT P1, [R5+URZ+0x2a840], R0 ;  /* 0x02a84000050075a7 */ /* 0x0022a4000802017f */
[----:B--2---:R-:W-:Y:S05]  /*17640*/  @!P1 NANOSLEEP.SYNCS 0x989680 ;  /* 0x009896800000995d */ /* 0x004fea0003900000 */
[----:B------:R-:W2:Y:S02]  /*17650*/  @!P1 SYNCS.PHASECHK.TRANS64 P1, [R5+URZ+0x2a840], R0 ;  /* 0x02a84000050095a7 */ /* 0x000ea4000802007f */
[----:B--2---:R-:W-:Y:S05]  /*17660*/  @!P1 BRA `(.L_x_1129) ;  /* 0xfffffffc00f09947 */ /* 0x004fea000383ffff */
[----:B------:R-:W-:Y:S05]  /*17670*/  BRA `(.L_x_1226) ;  /* 0xffffffcc00847947 */ /* 0x000fea000383ffff */
.L_x_1131:
[----:B--2---:R2:W3:Y:S02]  /*17680*/  SYNCS.PHASECHK.TRANS64.TRYWAIT P1, [R23+URZ+0x2a840], R2 ;  /* 0x02a84002170075a7 */ /* 0x0044e4000802017f */
[----:B---3--:R-:W-:Y:S05]  /*17690*/  @!P1 NANOSLEEP.SYNCS 0x989680 ;  /* 0x009896800000995d */ /* 0x008fea0003900000 */
[----:B------:R-:W3:Y:S02]  /*176a0*/  @!P1 SYNCS.PHASECHK.TRANS64 P1, [R23+URZ+0x2a840], R2 ;  /* 0x02a84002170095a7 */ /* 0x000ee4000802007f */
[----:B---3--:R-:W-:Y:S05]  /*176b0*/  @!P1 BRA `(.L_x_1131) ;  /* 0xfffffffc00f09947 */ /* 0x008fea000383ffff */
[----:B------:R-:W-:Y:S05]  /*176c0*/  BRA `(.L_x_1227) ;  /* 0xffffffcc00907947 */ /* 0x000fea000383ffff */
.L_x_1133:
[----:B---3--:R3:W4:Y:S02]  /*176d0*/  SYNCS.PHASECHK.TRANS64.TRYWAIT P1, [R5+URZ+0x2a860], R0 ;  /* 0x02a86000050075a7 */ /* 0x008724000802017f */
[----:B----4-:R-:W-:Y:S05]  /*176e0*/  @!P1 NANOSLEEP.SYNCS 0x989680 ;  /* 0x009896800000995d */ /* 0x010fea0003900000 */
[----:B------:R-:W4:Y:S02]  /*176f0*/  @!P1 SYNCS.PHASECHK.TRANS64 P1, [R5+URZ+0x2a860], R0 ;  /* 0x02a86000050095a7 */ /* 0x000f24000802007f */
[----:B----4-:R-:W-:Y:S05]  /*17700*/  @!P1 BRA `(.L_x_1133) ;  /* 0xfffffffc00f09947 */ /* 0x010fea000383ffff */
[----:B------:R-:W-:Y:S05]  /*17710*/  BRA `(.L_x_1228) ;  /* 0xffffffcc008c7947 */ /* 0x000fea000383ffff */
.L_x_1229:
        /* <DEDUP_REMOVED lines=14> */
.L_x_15635:


//--------------------- .text._ZN7cutlass13device_kernelIN5flash11enable_sm90INS1_16FlashAttnFwdSm90INS1_25CollectiveMainloopFwdSm90ILi2EN4cute5tupleIJNS5_1CILi1EEES8_S8_EEENS6_IJNS7_ILi128EEENS7_ILi96EEENS7_ILi192EEEEEELi128ENS_6half_tEfNS_4arch4Sm90ELb0ELb1ELb1ELb1ELb1ELb0ELb0ELb1ELb1ELb1ELb0ELb0EEENS1_21CollectiveEpilogueFwdINS6_IJSA_SA_SB_EEES9_SE_SG_Li256ELb1ELb1ELb0ELb0EEENS1_36VarlenDynamicPersistentTileSchedulerILi128ELi96ELi256ELi128ELb0ELb1ELb1ELb1ELb0ELb1EEEEEEEEEvNT_6ParamsE --------------------------
	.section	.text._ZN7cutlass13device_kernelIN5flash11enable_sm90INS1_16FlashAttnFwdSm90INS1_25CollectiveMainloopFwdSm90ILi2EN4cute5tupleIJNS5_1CILi1EEES8_S8_EEENS6_IJNS7_ILi128EEENS7_ILi96EEENS7_ILi192EEEEEELi128ENS_6half_tEfNS_4arch4Sm90ELb0ELb1ELb1ELb1ELb1ELb0ELb0ELb1ELb1ELb1ELb0ELb0EEENS1_21CollectiveEpilogueFwdINS6_IJSA_SA_SB_EEES9_SE_SG_Li256ELb1ELb1ELb0ELb0EEENS1_36VarlenDynamicPersistentTileSchedulerILi128ELi96ELi256ELi128ELb0ELb1ELb1ELb1ELb0ELb1EEEEEEEEEvNT_6ParamsE,"ax",@progbits
	.align	128
.text._ZN7cutlass13device_kernelIN5flash11enable_sm90INS1_16FlashAttnFwdSm90INS1_25CollectiveMainloopFwdSm90ILi2EN4cute5tupleIJNS5_1CILi1EEES8_S8_EEENS6_IJNS7_ILi128EEENS7_ILi96EEENS7_ILi192EEEEEELi128ENS_6half_tEfNS_4arch4Sm90ELb0ELb1ELb1ELb1ELb1ELb0ELb0ELb1ELb1ELb1ELb0ELb0EEENS1_21CollectiveEpilogueFwdINS6_IJSA_SA_SB_EEES9_SE_SG_Li256ELb1ELb1ELb0ELb0EEENS1_36VarlenDynamicPersistentTileSchedulerILi128ELi96ELi256ELi128ELb0ELb1ELb1ELb1ELb0ELb1EEEEEEEEEvNT_6ParamsE:
        .type           _ZN7cutlass13device_kernelIN5flash11enable_sm90INS1_16FlashAttnFwdSm90INS1_25CollectiveMainloopFwdSm90ILi2EN4cute5tupleIJNS5_1CILi1EEES8_S8_EEENS6_IJNS7_ILi128EEENS7_ILi96EEENS7_ILi192EEEEEELi128ENS_6half_tEfNS_4arch4Sm90ELb0ELb1ELb1ELb1ELb1ELb0ELb0ELb1ELb1ELb1ELb0ELb0EEENS1_21CollectiveEpilogueFwdINS6_IJSA_SA_SB_EEES9_SE_SG_Li256ELb1ELb1ELb0ELb0EEENS1_36VarlenDynamicPersistentTileSchedulerILi128ELi96ELi256ELi128ELb0ELb1ELb1ELb1ELb0ELb1EEEEEEEEEvNT_6ParamsE,@function
        .size           _ZN7cutlass13device_kernelIN5flash11enable_sm90INS1_16FlashAttnFwdSm90INS1_25CollectiveMainloopFwdSm90ILi2EN4cute5tupleIJNS5_1CILi1EEES8_S8_EEENS6_IJNS7_ILi128EEENS7_ILi96EEENS7_ILi192EEEEEELi128ENS_6half_tEfNS_4arch4Sm90ELb0ELb1ELb1ELb1ELb1ELb0ELb0ELb1ELb1ELb1ELb0ELb0EEENS1_21CollectiveEpilogueFwdINS6_IJSA_SA_SB_EEES9_SE_SG_Li256ELb1ELb1ELb0ELb0EEENS1_36VarlenDynamicPersistentTileSchedulerILi128ELi96ELi256ELi128ELb0ELb1ELb1ELb1ELb0ELb1EEEEEEEEEvNT_6ParamsE,(.L_x_15636 - _ZN7cutlass13device_kernelIN5flash11enable_sm90INS1_16FlashAttnFwdSm90INS1_25CollectiveMainloopFwdSm90ILi2EN4cute5tupleIJNS5_1CILi1EEES8_S8_EEENS6_IJNS7_ILi128EEENS7_ILi96EEENS7_ILi192EEEEEELi128ENS_6half_tEfNS_4arch4Sm90ELb0ELb1ELb1ELb1ELb1ELb0ELb0ELb1ELb1ELb1ELb0ELb0EEENS1_21CollectiveEpilogueFwdINS6_IJSA_SA_SB_EEES9_SE_SG_Li256ELb1ELb1ELb0ELb0EEENS1_36VarlenDynamicPersistentTileSchedulerILi128ELi96ELi256ELi128ELb0ELb1ELb1ELb1ELb0ELb1EEEEEEEEEvNT_6ParamsE)
        .other          _ZN7cutlass13device_kernelIN5flash11enable_sm90INS1_16FlashAttnFwdSm90INS1_25CollectiveMainloopFwdSm90ILi2EN4cute5tupleIJNS5_1CILi1EEES8_S8_EEENS6_IJNS7_ILi128EEENS7_ILi96EEENS7_ILi192EEEEEELi128ENS_6half_tEfNS_4arch4Sm90ELb0ELb1ELb1ELb1ELb1ELb0ELb0ELb1ELb1ELb1ELb0ELb0EEENS1_21CollectiveEpilogueFwdINS6_IJSA_SA_SB_EEES9_SE_SG_Li256ELb1ELb1ELb0ELb0EEENS1_36VarlenDynamicPersistentTileSchedulerILi128ELi96ELi256ELi128ELb0ELb1ELb1ELb1ELb0ELb1EEEEEEEEEvNT_6ParamsE,@"STO_CUDA_ENTRY STV_DEFAULT"
_ZN7cutlass13device_kernelIN5flash11enable_sm90INS1_16FlashAttnFwdSm90INS1_25CollectiveMainloopFwdSm90ILi2EN4cute5tupleIJNS5_1CILi1EEES8_S8_EEENS6_IJNS7_ILi128EEENS7_ILi96EEENS7_ILi192EEEEEELi128ENS_6half_tEfNS_4arch4Sm90ELb0ELb1ELb1ELb1ELb1ELb0ELb0ELb1ELb1ELb1ELb0ELb0EEENS1_21CollectiveEpilogueFwdINS6_IJSA_SA_SB_EEES9_SE_SG_Li256ELb1ELb1ELb0ELb0EEENS1_36VarlenDynamicPersistentTileSchedulerILi128ELi96ELi256ELi128ELb0ELb1ELb1ELb1ELb0ELb1EEEEEEEEEvNT_6ParamsE:
        /* <DEDUP_REMOVED lines=45> */
.L_x_1230:
        /* <DEDUP_REMOVED lines=22> */
.L_x_1231:
        /* <DEDUP_REMOVED lines=18> */
.L_x_1232:
        /* <DEDUP_REMOVED lines=22> */
.L_x_1233:
        /* <DEDUP_REMOVED lines=23> */
.L_x_1234:
        /* <DEDUP_REMOVED lines=10> */
.L_x_1236:
[----:B------:R-:W-:-:S08]  /*08c0*/  NOP ;  /* 0x0000000000007918 */ /* 0x000fd00000000000 */
[----:B------:R-:W1:Y:S02]  /*08d0*/  USETMAXREG.TRY_ALLOC.CTAPOOL UP0, 0xe8 ;  /* 0x000000e8000079c8 */ /* 0x000e640008000600 */
[----:B-1----:R-:W-:-:S13]  /*08e0*/  PLOP3.LUT P0, PT, PT, PT, UP0, 0x80, 0x0 ;  /* 0x000000000000781c */ /* 0x002fda0003f0f008 */
[----:B------:R-:W-:Y:S05]  /*08f0*/  @!P0 BRA `(.L_x_1236) ;  /* 0xfffffffc00f08947 */ /* 0x000fea000383ffff */
[----:B------:R-:W1:Y:S08]  /*0900*/  S2UR UR5, SR_CgaCtaId ;  /* 0x00000000000579c3 */ /* 0x000e700000008800 */
[----:B------:R-:W-:Y:S06]  /*0910*/  BAR.ARV 0x8, 0x180 ;  /* 0x0206000000007b1d */ /* 0x000fec0000002000 */
[----:B------:R-:W-:-:S02]  /*0920*/  UMOV UR4, 0x400 ;  /* 0x0000040000047882 */ /* 0x000fc40000000000 */
[----:B------:R-:W-:Y:S01]  /*0930*/  BAR.SYNC.DEFER_BLOCKING 0x5, 0x180 ;  /* 0x0146000000007b1d */ /* 0x000fe20000010000 */
[----:B-1----:R-:W-:-:S09]  /*0940*/  ULEA UR4, UR5, UR4, 0x18 ;  /* 0x0000000405047291 */ /* 0x002fd2000f8ec03f */
[----:B------:R-:W1:Y:S01]  /*0950*/  LDS.128 R44, [UR4+0x2a8d0] ;  /* 0x02a8d004ff2c7984 */ /* 0x000e620008000c00 */
[----:B------:R-:W-:Y:S01]  /*0960*/  ULDC UR4, c[0x0][0xc3c] ;  /* 0x00030f0000047ab9 */ /* 0x000fe20000000800 */
[----:B------:R-:W-:Y:S06]  /*0970*/  BAR.ARV 0x4, 0x180 ;  /* 0x0106000000007b1d */ /* 0x000fec0000002000 */
[----:B-1----:R-:W-:-:S13]  /*0980*/  ISETP.GE.AND P0, PT, R47, UR4, PT ;  /* 0x000000042f007c0c */ /* 0x002fda000bf06270 */
[----:B------:R-:W-:Y:S05]  /*0990*/  @P0 EXIT ;  /* 0x000000000000094d */ /* 0x000fea0003800000 */
[----:B0-----:R-:W2:Y:S01]  /*09a0*/  LDL R2, [R1+0x18] ;  /* 0x0000180001027983 */ /* 0x001ea20000100800 */
[----:B------:R-:W-:Y:S01]  /*09b0*/  IMAD.MOV.U32 R166, RZ, RZ, RZ ;  /* 0x000000ffffa67224 */ /* 0x000fe200078e00ff */
[----:B------:R-:W-:Y:S01]  /*09c0*/  UMOV UR39, URZ ;  /* 0x0000003f00277c82 */ /* 0x000fe20008000000 */
[----:B------:R-:W-:Y:S01]  /*09d0*/  UMOV UR38, URZ ;  /* 0x0000003f00267c82 */ /* 0x000fe20008000000 */
[----:B------:R-:W0:Y:S02]  /*09e0*/  S2R R0, SR_TID.X ;  /* 0x0000000000007919 */ /* 0x000e240000002100 */
[----:B0-----:R-:W-:-:S05]  /*09f0*/  VIADD R174, R0, 0xffffff80 ;  /* 0xffffff8000ae7836 */ /* 0x001fca0000000000 */
[----:B------:R-:W-:-:S04]  /*0a00*/  SHF.R.S32.HI R3, RZ, 0x1f, R174 ;  /* 0x0000001fff037819 */ /* 0x000fc800000114ae */
[CC--:B------:R-:W-:Y:S02]  /*0a10*/  LEA.HI R0, R3.reuse, R174.reuse, RZ, 0x7 ;  /* 0x000000ae03007211 */ /* 0x0c0fe400078f38ff */
[CC--:B------:R-:W-:Y:S02]  /*0a20*/  LEA.HI R4, R3.reuse, R174.reuse, RZ, 0x5 ;  /* 0x000000ae03047211 */ /* 0x0c0fe400078f28ff */
[----:B------:R-:W-:Y:S02]  /*0a30*/  LOP3.LUT R167, R0, 0xffffff80, RZ, 0xc0, !PT ;  /* 0xffffff8000a77812 */ /* 0x000fe400078ec0ff */
[----:B------:R-:W-:Y:S01]  /*0a40*/  LEA.HI R11, R3, R174, RZ, 0x2 ;  /* 0x000000ae030b7211 */ /* 0x000fe200078f10ff */
[----:B------:R-:W-:Y:S01]  /*0a50*/  IMAD.SHL.U32 R4, R4, 0x20, RZ ;  /* 0x0000002004047824 */ /* 0x000fe200078e00ff */
[----:B------:R-:W-:Y:S01]  /*0a60*/  SHF.R.S32.HI R169, RZ, 0x7, R0 ;  /* 0x00000007ffa97819 */ /* 0x000fe20000011400 */
[----:B------:R-:W-:Y:S01]  /*0a70*/  IMAD.IADD R167, R174, 0x1, -R167 ;  /* 0x00000001aea77824 */ /* 0x000fe200078e0aa7 */
[----:B------:R-:W-:-:S02]  /*0a80*/  LOP3.LUT R11, R11, 0xfffffffc, RZ, 0xc0, !PT ;  /* 0xfffffffc0b0b7812 */ /* 0x000fc400078ec0ff */
[----:B------:R-:W-:Y:S02]  /*0a90*/  LOP3.LUT R4, R4, 0xfffffc00, RZ, 0xc0, !PT ;  /* 0xfffffc0004047812 */ /* 0x000fe400078ec0ff */
[----:B------:R-:W-:Y:S01]  /*0aa0*/  SHF.R.S32.HI R6, RZ, 0x1f, R167 ;  /* 0x0000001fff067819 */ /* 0x000fe200000114a7 */
[----:B------:R-:W-:Y:S01]  /*0ab0*/  IMAD.IADD R11, R174, 0x1, -R11 ;  /* 0x00000001ae0b7824 */ /* 0x000fe200078e0a0b */
[----:B------:R-:W-:Y:S02]  /*0ac0*/  LEA.HI R0, R0, R169, RZ, 0x1 ;  /* 0x000000a900007211 */ /* 0x000fe400078f08ff */
[CC--:B------:R-:W-:Y:S02]  /*0ad0*/  LEA.HI R8, R6.reuse, R167.reuse, RZ, 0x2 ;  /* 0x000000a706087211 */ /* 0x0c0fe400078f10ff */
[----:B------:R-:W-:Y:S02]  /*0ae0*/  LEA.HI R6, R6, R167, RZ, 0x5 ;  /* 0x000000a706067211 */ /* 0x000fe400078f28ff */
[----:B------:R-:W-:-:S02]  /*0af0*/  SHF.R.S32.HI R9, RZ, 0x2, R8 ;  /* 0x00000002ff097819 */ /* 0x000fc40000011408 */
[----:B------:R-:W-:Y:S02]  /*0b00*/  SHF.R.S32.HI R10, RZ, 0x1f, R8 ;  /* 0x0000001fff0a7819 */ /* 0x000fe40000011408 */
[----:B------:R-:W-:Y:S02]  /*0b10*/  SHF.R.S32.HI R6, RZ, 0x5, R6 ;  /* 0x00000005ff067819 */ /* 0x000fe40000011406 */
[----:B------:R-:W-:Y:S02]  /*0b20*/  LEA.HI R10, R10, R9, RZ, 0x3 ;  /* 0x000000090a0a7211 */ /* 0x000fe400078f18ff */
[----:B------:R-:W-:Y:S02]  /*0b30*/  LOP3.LUT R0, R0, 0x3fffffe, RZ, 0xc0, !PT ;  /* 0x03fffffe00007812 */ /* 0x000fe400078ec0ff */
[----:B------:R-:W-:Y:S02]  /*0b40*/  LOP3.LUT R10, R10, 0xfffffff8, RZ, 0xc0, !PT ;  /* 0xfffffff80a0a7812 */ /* 0x000fe400078ec0ff */
[----:B------:R-:W-:Y:S01]  /*0b50*/  LOP3.LUT R8, R8, 0x7ffffffc, RZ, 0xc0, !PT ;  /* 0x7ffffffc08087812 */ /* 0x000fe200078ec0ff */
[----:B------:R-:W-:-:S02]  /*0b60*/  IMAD.IADD R0, R169, 0x1, -R0 ;  /* 0x00000001a9007824 */ /* 0x000fc400078e0a00 */
[----:B------:R-:W-:Y:S02]  /*0b70*/  IMAD.IADD R9, R9, 0x1, -R10 ;  /* 0x0000000109097824 */ /* 0x000fe400078e0a0a */
[----:B------:R-:W-:Y:S02]  /*0b80*/  IMAD.IADD R19, R167, 0x1, -R8 ;  /* 0x00000001a7137824 */ /* 0x000fe400078e0a08 */
[----:B------:R-:W-:-:S04]  /*0b90*/  IMAD R9, R6, 0x10, R9 ;  /* 0x0000001006097824 */ /* 0x000fc800078e0209 */
[----:B------:R-:W-:Y:S01]  /*0ba0*/  IMAD R170, R0, 0x40, R9 ;  /* 0x0000004000aa7824 */ /* 0x000fe200078e0209 */
[----:B--2---:R-:W-:Y:S02]  /*0bb0*/  R2UR UR4, R2 ;  /* 0x00000000020472ca */ /* 0x004fe400000e0000 */
[CC--:B------:R-:W-:Y:S02]  /*0bc0*/  LEA.HI R2, R3.reuse, R174.reuse, RZ, 0x4 ;  /* 0x000000ae03027211 */ /* 0x0c0fe400078f20ff */
[----:B------:R-:W-:Y:S02]  /*0bd0*/  LEA.HI R3, R3, R174, RZ, 0x3 ;  /* 0x000000ae03037211 */ /* 0x000fe400078f18ff */
[----:B------:R-:W-:Y:S02]  /*0be0*/  SHF.R.S32.HI R7, RZ, 0x4, R2 ;  /* 0x00000004ff077819 */ /* 0x000fe40000011402 */
[C---:B------:R-:W-:Y:S02]  /*0bf0*/  LOP3.LUT R5, R2.reuse, 0x3fffff0, RZ, 0xc0, !PT ;  /* 0x03fffff002057812 */ /* 0x040fe400078ec0ff */
[----:B------:R-:W-:-:S02]  /*0c00*/  LEA.HI R2, R2, R7, RZ, 0x1 ;  /* 0x0000000702027211 */ /* 0x000fc400078f08ff */
[----:B------:R-:W-:Y:S01]  /*0c10*/  SHF.R.S32.HI R165, RZ, 0x3, R3 ;  /* 0x00000003ffa57819 */ /* 0x000fe20000011403 */
[----:B------:R-:W-:Y:S01]  /*0c20*/  IMAD.IADD R5, R174, 0x1, -R5 ;  /* 0x00000001ae057824 */ /* 0x000fe200078e0a05 */
[----:B------:R-:W-:Y:S01]  /*0c30*/  LOP3.LUT R2, R2, 0x1ffffffe, RZ, 0xc0, !PT ;  /* 0x1ffffffe02027812 */ /* 0x000fe200078ec0ff */
[----:B------:R-:W-:Y:S02]  /*0c40*/  ULOP3.LUT UR61, UR4, 0x1, URZ, 0xfc, !UPT ;  /* 0x00000001043d7892 */ /* 0x000fe4000f8efc3f */
[----:B------:R-:W-:Y:S01]  /*0c50*/  IMAD R5, R5, 0x40, R4 ;  /* 0x0000004005057824 */ /* 0x000fe200078e0204 */
[----:B------:R-:W-:Y:S01]  /*0c60*/  LEA.HI R4, R11, R11, RZ, 0x1 ;  /* 0x0000000b0b047211 */ /* 0x000fe200078f08ff */
[----:B------:R-:W-:Y:S01]  /*0c70*/  IMAD.IADD R2, R7, 0x1, -R2 ;  /* 0x0000000107027824 */ /* 0x000fe200078e0a02 */
[----:B------:R-:W-:Y:S02]  /*0c80*/  LOP3.LUT R7, R3, 0xfffffff8, RZ, 0xc0, !PT ;  /* 0xfffffff803077812 */ /* 0x000fe400078ec0ff */
[----:B------:R-:W-:Y:S01]  /*0c90*/  LOP3.LUT R4, R4, 0x1ffffffe, RZ, 0xc0, !PT ;  /* 0x1ffffffe04047812 */ /* 0x000fe200078ec0ff */
[----:B------:R-:W-:-:S02]  /*0ca0*/  IMAD R171, R2, 0x8, R5 ;  /* 0x0000000802ab7824 */ /* 0x000fc400078e0205 */
[----:B------:R-:W-:Y:S02]  /*0cb0*/  IMAD.IADD R162, R174, 0x1, -R7 ;  /* 0x00000001aea27824 */ /* 0x000fe400078e0a07 */
[----:B------:R-:W-:Y:S02]  /*0cc0*/  IMAD.IADD R11, R11, 0x1, -R4 ;  /* 0x000000010b0b7824 */ /* 0x000fe400078e0a04 */
[----:B------:R-:W-:Y:S02]  /*0cd0*/  IMAD.SHL.U32 R160, R162, 0x8, RZ ;  /* 0x00000008a2a07824 */ /* 0x000fe400078e00ff */
[----:B------:R-:W-:Y:S02]  /*0ce0*/  IMAD R22, R11, 0x8, R170 ;  /* 0x000000080b167824 */ /* 0x000fe400078e02aa */
[----:B------:R-:W-:Y:S01]  /*0cf0*/  VIADD R161, R160, 0x40 ;  /* 0x00000040a0a17836 */ /* 0x000fe20000000000 */
[----:B------:R-:W-:-:S04]  /*0d00*/  SHF.R.S32.HI R173, RZ, 0x1f, R160 ;  /* 0x0000001fffad7819 */ /* 0x000fc800000114a0 */
[----:B------:R-:W-:-:S07]  /*0d10*/  SHF.R.S32.HI R172, RZ, 0x1f, R161 ;  /* 0x0000001fffac7819 */ /* 0x000fce00000114a1 */
.L_x_1344:
[----:B0--34-:R-:W0:Y:S01]  /*0d20*/  LDC.64 R2, c[0x0][0xa28] ;  /* 0x00028a00ff027b82 */ /* 0x019e220000000a00 */
[----:B------:R-:W-:Y:S01]  /*0d30*/  IMAD.MOV.U32 R7, RZ, RZ, RZ ;  /* 0x000000ffff077224 */ /* 0x000fe200078e00ff */
[----:B------:R-:W-:Y:S01]  /*0d40*/  ULDC.64 UR4, c[0x0][0x418] ;  /* 0x0001060000047ab9 */ /* 0x000fe20000000a00 */
[----:B------:R-:W-:-:S05]  /*0d50*/  ULDC.64 UR6, c[0x0][0xa20] ;  /* 0x0002880000067ab9 */ /* 0x000fca0000000a00 */
[----:B--2---:R-:W1:Y:S01]  /*0d60*/  LDC.64 R4, c[0x0][0xa18] ;  /* 0x00028600ff047b82 */ /* 0x004e620000000a00 */
[----:B0-----:R-:W-:-:S04]  /*0d70*/  ISETP.NE.U32.AND P0, PT, R2, RZ, PT ;  /* 0x000000ff0200720c */ /* 0x001fc80003f05070 */
[----:B------:R-:W-:Y:S02]  /*0d80*/  ISETP.NE.AND.EX P0, PT, R3, RZ, PT, P0 ;  /* 0x000000ff0300720c */ /* 0x000fe40003f05300 */
[----:B-1----:R-:W-:-:S04]  /*0d90*/  ISETP.NE.U32.AND P1, PT, R4, RZ, PT ;  /* 0x000000ff0400720c */ /* 0x002fc80003f25070 */
[----:B------:R-:W-:-:S07]  /*0da0*/  ISETP.NE.AND.EX P1, PT, R5, RZ, PT, P1 ;  /* 0x000000ff0500720c */ /* 0x000fce0003f25310 */
[----:B------:R-:W0:Y:S08]  /*0db0*/  @P0 LDC.64 R2, c[0x0][0xa28] ;  /* 0x00028a00ff020b82 */ /* 0x000e300000000a00 */
[----:B------:R-:W1:Y:S01]  /*0dc0*/  @P1 LDC.64 R4, c[0x0][0xa18] ;  /* 0x00028600ff041b82 */ /* 0x000e620000000a00 */
[----:B0-----:R-:W-:-:S05]  /*0dd0*/  @P0 IMAD.WIDE R2, R47, 0x4, R2 ;  /* 0x000000042f020825 */ /* 0x001fca00078e0202 */
[----:B------:R0:W5:Y:S01]  /*0de0*/  @P0 LDG.E R7, desc[UR36][R2.64] ;  /* 0x0000002402070981 */ /* 0x000162000c1e1900 */
[----:B-1----:R-:W-:-:S05]  /*0df0*/  @P1 IMAD.WIDE R4, R47, 0x4, R4 ;  /* 0x000000042f041825 */ /* 0x002fca00078e0204 */
[----:B------:R0:W5:Y:S01]  /*0e00*/  @P1 LDG.E R17, desc[UR36][R4.64] ;  /* 0x0000002404111981 */ /* 0x000162000c1e1900 */
[----:B------:R-:W-:Y:S01]  /*0e10*/  UISETP.NE.U32.AND UP0, UPT, UR4, URZ, UPT ;  /* 0x0000003f0400728c */ /* 0x000fe2000bf05070 */
[----:B------:R-:W-:Y:S01]  /*0e20*/  ISETP.NE.U32.AND P2, PT, RZ, UR6, PT ;  /* 0x00000006ff007c0c */ /* 0x000fe2000bf45070 */
[----:B------:R-:W-:Y:S01]  /*0e30*/  IMAD.MOV.U32 R163, RZ, RZ, R46 ;  /* 0x000000ffffa37224 */ /* 0x000fe200078e002e */
[----:B------:R-:W-:Y:S01]  /*0e40*/  ULDC UR4, c[0x0][0x424] ;  /* 0x0001090000047ab9 */ /* 0x000fe20000000800 */
[----:B------:R-:W-:Y:S01]  /*0e50*/  UISETP.NE.AND.EX UP0, UPT, UR5, URZ, UPT, UP0 ;  /* 0x0000003f0500728c */ /* 0x000fe2000bf05300 */
[----:B------:R-:W-:Y:S02]  /*0e60*/  ISETP.NE.AND.EX P2, PT, RZ, UR7, PT, P2 ;  /* 0x00000007ff007c0c */ /* 0x000fe4000bf45320 */
[----:B------:R-:W-:Y:S01]  /*0e70*/  ULDC UR5, c[0x0][0x2f0] ;  /* 0x0000bc0000057ab9 */ /* 0x000fe20000000800 */
[----:B------:R-:W-:-:S04]  /*0e80*/  USEL UR4, UR4, 0x1, UP0 ;  /* 0x0000000104047887 */ /* 0x000fc80008000000 */
[----:B------:R-:W-:Y:S01]  /*0e90*/  UIMAD UR4, UR4, UR5, URZ ;  /* 0x00000005040472a4 */ /* 0x000fe2000f8e023f */
[----:B0-----:R-:W-:Y:S11]  /*0ea0*/  @P1 BRA `(.L_x_1237) ;  /* 0x0000000000281947 */ /* 0x001ff60003800000 */
[----:B------:R-:W-:Y:S01]  /*0eb0*/  ULDC.64 UR6, c[0x0][0xa00] ;  /* 0x0002800000067ab9 */ /* 0x000fe20000000a00 */
[----:B-----5:R-:W0:Y:S01]  /*0ec0*/  LDC R17, c[0x0][0x288] ;  /* 0x0000a200ff117b82 */ /* 0x020e220000000800 */
[----:B------:R-:W-:-:S04]  /*0ed0*/  ISETP.NE.U32.AND P0, PT, RZ, UR6, PT ;  /* 0x00000006ff007c0c */ /* 0x000fc8000bf05070 */
[----:B------:R-:W-:-:S13]  /*0ee0*/  ISETP.NE.AND.EX P0, PT, RZ, UR7, PT, P0 ;  /* 0x00000007ff007c0c */ /* 0x000fda000bf05300 */
[----:B------:R-:W-:Y:S05]  /*0ef0*/  @!P0 BRA `(.L_x_1237) ;  /* 0x0000000000148947 */ /* 0x000fea0003800000 */
[----:B------:R-:W1:Y:S02]  /*0f00*/  LDC.64 R2, c[0x0][0xa00] ;  /* 0x00028000ff027b82 */ /* 0x000e640000000a00 */
[----:B-1----:R-:W-:-:S05]  /*0f10*/  IMAD.WIDE R2, R47, 0x4, R2 ;  /* 0x000000042f027825 */ /* 0x002fca00078e0202 */
[----:B0-----:R-:W2:Y:S04]  /*0f20*/  LDG.E R17, desc[UR36][R2.64] ;  /* 0x0000002402117981 */ /* 0x001ea8000c1e1900 */
[----:B------:R-:W2:Y:S02]  /*0f30*/  LDG.E R0, desc[UR36][R2.64+0x4] ;  /* 0x0000042402007981 */ /* 0x000ea4000c1e1900 */
[----:B--2---:R-:W-:-:S07]  /*0f40*/  IMAD.IADD R17, R0, 0x1, -R17 ;  /* 0x0000000100117824 */ /* 0x004fce00078e0a11 */
.L_x_1237:
[----:B------:R-:W-:Y:S02]  /*0f50*/  IMAD.U32 R16, RZ, RZ, UR4 ;  /* 0x00000004ff107e24 */ /* 0x000fe4000f8e00ff */
[----:B------:R-:W-:Y:S01]  /*0f60*/  IMAD.MOV.U32 R164, RZ, RZ, R47 ;  /* 0x000000ffffa47224 */ /* 0x000fe200078e002f */
[----:B------:R-:W-:Y:S06]  /*0f70*/  @!P2 BRA `(.L_x_1238) ;  /* 0x000000000010a947 */ /* 0x000fec0003800000 */
[----:B------:R-:W1:Y:S02]  /*0f80*/  LDC.64 R2, c[0x0][0xa20] ;  /* 0x00028800ff027b82 */ /* 0x000e640000000a00 */
[----:B-1----:R-:W-:-:S05]  /*0f90*/  IMAD.WIDE R2, R47, 0x4, R2 ;  /* 0x000000042f027825 */ /* 0x002fca00078e0202 */
[----:B------:R1:W5:Y:S01]  /*0fa0*/  LDG.E R16, desc[UR36][R2.64] ;  /* 0x0000002402107981 */ /* 0x000362000c1e1900 */
[----:B------:R-:W-:Y:S05]  /*0fb0*/  BRA `(.L_x_1239) ;  /* 0x0000000000247947 */ /* 0x000fea0003800000 */
.L_x_1238:
[----:B------:R-:W-:Y:S02]  /*0fc0*/  ULDC.64 UR4, c[0x0][0xa08] ;  /* 0x0002820000047ab9 */ /* 0x000fe40000000a00 */
[----:B------:R-:W-:-:S04]  /*0fd0*/  ISETP.NE.U32.AND P0, PT, RZ, UR4, PT ;  /* 0x00000004ff007c0c */ /* 0x000fc8000bf05070 */
[----:B------:R-:W-:-:S13]  /*0fe0*/  ISETP.NE.AND.EX P0, PT, RZ, UR5, PT, P0 ;  /* 0x00000005ff007c0c */ /* 0x000fda000bf05300 */
[----:B------:R-:W-:Y:S05]  /*0ff0*/  @!P0 BRA `(.L_x_1239) ;  /* 0x0000000000148947 */ /* 0x000fea0003800000 */
[----:B------:R-:W1:Y:S02]  /*1000*/  LDC.64 R2, c[0x0][0xa08] ;  /* 0x00028200ff027b82 */ /* 0x000e640000000a00 */
[----:B-1----:R-:W-:-:S05]  /*1010*/  IMAD.WIDE R2, R47, 0x4, R2 ;  /* 0x000000042f027825 */ /* 0x002fca00078e0202 */
[----:B------:R-:W2:Y:S04]  /*1020*/  LDG.E R16, desc[UR36][R2.64] ;  /* 0x0000002402107981 */ /* 0x000ea8000c1e1900 */
[----:B------:R-:W2:Y:S02]  /*1030*/  LDG.E R5, desc[UR36][R2.64+0x4] ;  /* 0x0000042402057981 */ /* 0x000ea4000c1e1900 */
[----:B--2---:R-:W-:-:S07]  /*1040*/  IMAD.IADD R16, R5, 0x1, -R16 ;  /* 0x0000000105107824 */ /* 0x004fce00078e0a10 */
.L_x_1239:
[----:B------:R-:W2:Y:S01]  /*1050*/  LDL.LU R4, [R1] ;  /* 0x0000000001047983 */ /* 0x000ea20000300800 */
[----:B------:R-:W3:Y:S01]  /*1060*/  LDC R168, c[0x0][0x448] ;  /* 0x00011200ffa87b82 */ /* 0x000ee20000000800 */
[----:B------:R-:W-:Y:S02]  /*1070*/  IMAD.SHL.U32 R18, R45, 0x80, RZ ;  /* 0x000000802d127824 */ /* 0x000fe400078e00ff */
[----:B-----5:R-:W-:Y:S02]  /*1080*/  IMAD.IADD R16, R16, 0x1, -R7 ;  /* 0x0000000110107824 */ /* 0x020fe400078e0a07 */
[----:B------:R-:W-:-:S03]  /*1090*/  VIADD R0, R18, 0x7f ;  /* 0x0000007f12007836 */ /* 0x000fc60000000000 */
[----:B------:R-:W4:Y:S01]  /*10a0*/  LDC.64 R8, c[0x0][0x9e0] ;  /* 0x00027800ff087b82 */ /* 0x000f220000000a00 */
[----:B---3--:R-:W-:Y:S02]  /*10b0*/  ISETP.NE.AND P2, PT, R168, 0x1, PT ;  /* 0x00000001a800780c */ /* 0x008fe40003f45270 */
[----:B----4-:R-:W-:-:S11]  /*10c0*/  ISETP.GE.AND P1, PT, R9, 0x1, PT ;  /* 0x000000010900780c */ /* 0x010fd60003f26270 */
[----:B-1----:R-:W1:Y:S08]  /*10d0*/  @P2 LDC R3, c[0x0][0x44c] ;  /* 0x00011300ff032b82 */ /* 0x002e700000000800 */
[----:B------:R-:W3:Y:S01]  /*10e0*/  @P2 LDC R5, c[0x0][0x450] ;  /* 0x00011400ff052b82 */ /* 0x000ee20000000800 */
[----:B-1----:R-:W-:Y:S01]  /*10f0*/  @P2 IMAD.HI.U32 R2, R0, R3, RZ ;  /* 0x0000000300022227 */ /* 0x002fe200078e00ff */
[----:B0-----:R-:W-:-:S04]  /*1100*/  IADD3 R3, R16, 0x1, -R17 ;  /* 0x0000000110037810 */ /* 0x001fc80007ffe811 */
[----:B---3--:R-:W-:-:S05]  /*1110*/  @P2 SHF.R.U32.HI R0, RZ, R5, R2 ;  /* 0x00000005ff002219 */ /* 0x008fca0000011602 */
[----:B------:R-:W-:-:S04]  /*1120*/  IMAD.IADD R3, R3, 0x1, R0 ;  /* 0x0000000103037824 */ /* 0x000fc800078e0200 */
[----:B------:R-:W-:Y:S01]  /*1130*/  IMAD.IADD R0, R3, 0x1, R8 ;  /* 0x0000000103007824 */ /* 0x000fe200078e0208 */
[----:B--2---:R-:W-:-:S04]  /*1140*/  LOP3.LUT R4, R4, 0xffefffff, RZ, 0xc0, !PT ;  /* 0xffefffff04047812 */ /* 0x004fc800078ec0ff */
[----:B------:R-:W-:-:S04]  /*1150*/  @P2 LOP3.LUT R4, R4, 0x100000, RZ, 0xfc, !PT ;  /* 0x0010000004042812 */ /* 0x000fc800078efcff */
[----:B------:R-:W-:-:S04]  /*1160*/  LOP3.LUT R4, R4, 0xfff7ffff, RZ, 0xc0, !PT ;  /* 0xfff7ffff04047812 */ /* 0x000fc800078ec0ff */
[----:B------:R-:W-:-:S05]  /*1170*/  @P1 LOP3.LUT R4, R4, 0x80000, RZ, 0xfc, !PT ;  /* 0x0008000004041812 */ /* 0x000fca00078efcff */
[----:B------:R0:W-:Y:S01]  /*1180*/  STL [R1], R4 ;  /* 0x0000000401007387 */ /* 0x0001e20000100800 */
[----:B------:R-:W-:Y:S05]  /*1190*/  @!P1 BRA `(.L_x_1240) ;  /* 0x0000000000409947 */ /* 0x000fea0003800000 */
[C---:B------:R-:W-:Y:S01]  /*11a0*/  ISETP.GT.AND P0, PT, R3.reuse, RZ, PT ;  /* 0x000000ff0300720c */ /* 0x040fe20003f04270 */
[----:B------:R-:W-:-:S12]  /*11b0*/  VIADD R2, R3, 0xffffffff ;  /* 0xffffffff03027836 */ /* 0x000fd80000000000 */
[----:B------:R-:W-:Y:S05]  /*11c0*/  @P0 BRA `(.L_x_1241) ;  /* 0x00000000001c0947 */ /* 0x000fea0003800000 */
[----:B------:R-:W-:Y:S01]  /*11d0*/  ISETP.NE.AND P0, PT, R9, 0x1, PT ;  /* 0x000000010900780c */ /* 0x000fe20003f05270 */
[----:B------:R-:W-:-:S12]  /*11e0*/  IMAD.MOV R3, RZ, RZ, -R3 ;  /* 0x000000ffff037224 */ /* 0x000fd800078e0a03 */
[----:B0-----:R-:W0:Y:S02]  /*11f0*/  @P0 LDC.64 R4, c[0x0][0x9e8] ;  /* 0x00027a00ff040b82 */ /* 0x001e240000000a00 */
[----:B0-----:R-:W-:-:S05]  /*1200*/  @P0 IMAD.HI.U32 R2, R3, R4, RZ ;  /* 0x0000000403020227 */ /* 0x001fca00078e00ff */
[----:B------:R-:W-:-:S04]  /*1210*/  @P0 SHF.R.U32.HI R3, RZ, R5, R2 ;  /* 0x00000005ff030219 */ /* 0x000fc80000011602 */
[----:B------:R-:W-:Y:S01]  /*1220*/  LOP3.LUT R2, RZ, R3, RZ, 0x33, !PT ;  /* 0x00000003ff027212 */ /* 0x000fe200078e33ff */
[----:B------:R-:W-:Y:S06]  /*1230*/  BRA `(.L_x_1242) ;  /* 0x0000000000107947 */ /* 0x000fec0003800000 */
.L_x_1241:
[----:B------:R-:W-:-:S13]  /*1240*/  ISETP.NE.AND P0, PT, R9, 0x1, PT ;  /* 0x000000010900780c */ /* 0x000fda0003f05270 */
[----:B0-----:R-:W0:Y:S02]  /*1250*/  @P0 LDC.64 R4, c[0x0][0x9e8] ;  /* 0x00027a00ff040b82 */ /* 0x001e240000000a00 */
[----:B0-----:R-:W-:-:S05]  /*1260*/  @P0 IMAD.HI.U32 R4, R2, R4, RZ ;  /* 0x0000000402040227 */ /* 0x001fca00078e00ff */
[----:B------:R-:W-:-:S07]  /*1270*/  @P0 SHF.R.U32.HI R2, RZ, R5, R4 ;  /* 0x00000005ff020219 */ /* 0x000fce0000011604 */
.L_x_1242:
[----:B------:R-:W-:-:S05]  /*1280*/  IMAD R3, R2, R9, R9 ;  /* 0x0000000902037224 */ /* 0x000fca00078e0209 */
[----:B------:R-:W-:-:S07]  /*1290*/  VIMNMX R0, R0, R3, PT ;  /* 0x0000000300007248 */ /* 0x000fce0003fe0100 */
.L_x_1240:
[----:B------:R-:W1:Y:S01]  /*12a0*/  @P2 LDC R3, c[0x0][0x44c] ;  /* 0x00011300ff032b82 */ /* 0x000e620000000800 */
[----:B------:R-:W-:Y:S01]  /*12b0*/  VIADD R2, R0, 0x5f ;  /* 0x0000005f00027836 */ /* 0x000fe20000000000 */
[----:B------:R-:W-:Y:S01]  /*12c0*/  ULDC UR4, c[0x0][0x9dc] ;  /* 0x0002770000047ab9 */ /* 0x000fe20000000800 */
[----:B------:R-:W-:Y:S02]  /*12d0*/  VIADD R0, R16, 0x5f ;  /* 0x0000005f10007836 */ /* 0x000fe40000000000 */
[----:B0-----:R-:W-:Y:S02]  /*12e0*/  IMAD.MOV.U32 R4, RZ, RZ, R18 ;  /* 0x000000ffff047224 */ /* 0x001fe400078e0012 */
[----:B------:R-:W-:Y:S01]  /*12f0*/  IMAD.HI R0, R0, 0x2aaaaaab, RZ ;  /* 0x2aaaaaab00007827 */ /* 0x000fe200078e02ff */
[----:B------:R-:W0:Y:S03]  /*1300*/  @P2 LDC R6, c[0x0][0x450] ;  /* 0x00011400ff062b82 */ /* 0x000e260000000800 */
[----:B------:R-:W-:-:S04]  /*1310*/  IMAD.HI R2, R2, 0x2aaaaaab, RZ ;  /* 0x2aaaaaab02027827 */ /* 0x000fc800078e02ff */
[----:B------:R-:W-:Y:S01]  /*1320*/  IMAD.IADD R73, R16, 0x1, -R17 ;  /* 0x0000000110497824 */ /* 0x000fe200078e0a11 */
[----:B------:R-:W-:-:S04]  /*1330*/  SHF.R.U32.HI R5, RZ, 0x1f, R2 ;  /* 0x0000001fff057819 */ /* 0x000fc80000011602 */
[----:B------:R-:W-:Y:S01]  /*1340*/  LEA.HI.SX32 R72, R2, R5, 0x1c ;  /* 0x0000000502487211 */ /* 0x000fe200078fe2ff */
[----:B-1----:R-:W-:-:S05]  /*1350*/  @P2 IMAD.HI.U32 R3, R18, R3, RZ ;  /* 0x0000000312032227 */ /* 0x002fca00078e00ff */
[----:B0-----:R-:W-:Y:S02]  /*1360*/  @P2 SHF.R.U32.HI R4, RZ, R6, R3 ;  /* 0x00000006ff042219 */ /* 0x001fe40000011603 */
[----:B------:R-:W-:-:S04]  /*1370*/  SHF.R.U32.HI R3, RZ, 0x1f, R0 ;  /* 0x0000001fff037819 */ /* 0x000fc80000011600 */
[----:B------:R-:W-:Y:S01]  /*1380*/  LEA.HI.SX32 R3, R0, R3, 0x1c ;  /* 0x0000000300037211 */ /* 0x000fe200078fe2ff */
[----:B------:R-:W-:-:S03]  /*1390*/  IMAD.IADD R0, R73, 0x1, R4 ;  /* 0x0000000149007824 */ /* 0x000fc600078e0204 */
[----:B------:R-:W-:Y:S01]  /*13a0*/  VIMNMX R72, R3, R72, PT ;  /* 0x0000004803487248 */ /* 0x000fe20003fe0100 */
        /* <DEDUP_REMOVED lines=11> */
.L_x_1244:
[----:B------:R-:W-:-:S13]  /*1460*/  ISETP.NE.AND P0, PT, R9, 0x1, PT ;  /* 0x000000010900780c */ /* 0x000fda0003f05270 */
[----:B------:R-:W0:Y:S02]  /*1470*/  @P0 LDC.64 R4, c[0x0][0x9e8] ;  /* 0x00027a00ff040b82 */ /* 0x000e240000000a00 */
[----:B0-----:R-:W-:-:S05]  /*1480*/  @P0 IMAD.HI.U32 R4, R0, R4, RZ ;  /* 0x0000000400040227 */ /* 0x001fca00078e00ff */
[----:B------:R-:W-:-:S07]  /*1490*/  @P0 SHF.R.U32.HI R0, RZ, R5, R4 ;  /* 0x00000005ff000219 */ /* 0x000fce0000011604 */
.L_x_1245:
[----:B------:R-:W-:-:S05]  /*14a0*/  IMAD R3, R0, R9, RZ ;  /* 0x0000000900037224 */ /* 0x000fca00078e02ff */
[----:B------:R-:W-:-:S07]  /*14b0*/  VIMNMX R2, R2, R3, !PT ;  /* 0x0000000302027248 */ /* 0x000fce0007fe0100 */
.L_x_1243:
        /* <DEDUP_REMOVED lines=37> */
[----:B------:R-:W-:Y:S02]  /*1710*/  IMAD.MOV.U32 R8, RZ, RZ, RZ ;  /* 0x000000ffff087224 */ /* 0x000fe400078e00ff */
[----:B------:R-:W-:Y:S02]  /*1720*/  IMAD.MOV.U32 R91, RZ, RZ, RZ ;  /* 0x000000ffff5b7224 */ /* 0x000fe400078e00ff */
[----:B------:R-:W-:-:S02]  /*1730*/  IMAD.MOV.U32 R10, RZ, RZ, RZ ;  /* 0x000000ffff0a7224 */ /* 0x000fc400078e00ff */
        /* <DEDUP_REMOVED lines=35> */
.L_x_1247:
        /* <DEDUP_REMOVED lines=8> */
.L_x_1439:
[----:B------:R-:W-:Y:S05]  /*19f0*/  @!P0 BRA `(.L_x_1249) ;  /* 0x0000000000048947 */ /* 0x000fea0003800000 */
[----:B------:R-:W-:Y:S01]  /*1a00*/  BPT.TRAP 0x1 ;  /* 0x000000040000795c */ /* 0x000fe20000300000 */
.L_x_1249:
[----:B------:R-:W-:Y:S02]  /*1a10*/  IMAD.U32 R15, RZ, RZ, UR38 ;  /* 0x00000026ff0f7e24 */ /* 0x000fe4000f8e00ff */
[----:B0-----:R-:W-:-:S03]  /*1a20*/  IMAD.U32 R0, RZ, RZ, UR39 ;  /* 0x00000027ff007e24 */ /* 0x001fc6000f8e00ff */
[----:B------:R-:W-:Y:S02]  /*1a30*/  LEA R15, R15, UR40, 0x3 ;  /* 0x000000280f0f7c11 */ /* 0x000fe4000f8e18ff */
[----:B------:R-:W-:-:S04]  /*1a40*/  SHF.L.U32 R0, R0, 0x1f, RZ ;  /* 0x0000001f00007819 */ /* 0x000fc800000006ff */
[----:B------:R0:W1:Y:S01]  /*1a50*/  SYNCS.PHASECHK.TRANS64.TRYWAIT P1, [R15+URZ+0x2a830], R0 ;  /* 0x02a830000f0075a7 */ /* 0x000062000802017f */
[----:B------:R-:W-:Y:S05]  /*1a60*/  @!P0 BRA `(.L_x_1250) ;  /* 0x0000000000048947 */ /* 0x000fea0003800000 */
[----:B------:R-:W-:Y:S01]  /*1a70*/  BPT.TRAP 0x1 ;  /* 0x000000040000795c */ /* 0x000fe20000300000 */
.L_x_1250:
[----:B-1----:R-:W-:Y:S05]  /*1a80*/  @P1 BRA `(.L_x_1251) ;  /* 0x0000000000081947 */ /* 0x002fea0003800000 */
[----:B------:R-:W1:Y:S02]  /*1a90*/  SYNCS.PHASECHK.TRANS64.TRYWAIT P1, [R15+URZ+0x2a830], R0 ;  /* 0x02a830000f0075a7 */ /* 0x000e64000802017f */
[----:B-1----:R-:W-:Y:S05]  /*1aa0*/  @!P1 BRA `(.L_x_1252) ;  /* 0x0000014400f09947 */ /* 0x002fea0003800000 */
.L_x_1251:
        /* <DEDUP_REMOVED lines=99> */
.L_x_1253:
[----:B------:R-:W2:Y:S01]  /*20e0*/  LDL R90, [R1] ;  /* 0x00000000015a7983 */ /* 0x000ea20000100800 */
[----:B------:R-:W-:Y:S01]  /*20f0*/  ISETP.NE.AND P2, PT, R168, 0x1, PT ;  /* 0x00000001a800780c */ /* 0x000fe20003f45270 */
[----:B------:R-:W-:Y:S01]  /*2100*/  ULDC UR5, c[0x0][0x9d8] ;  /* 0x0002760000057ab9 */ /* 0x000fe20000000800 */
[----:B------:R-:W-:Y:S01]  /*2110*/  R2UR UR4, R15 ;  /* 0x000000000f0472ca */ /* 0x000fe200000e0000 */
[----:B------:R-:W-:Y:S01]  /*2120*/  FMUL.FTZ R3, R27, UR5 ;  /* 0x000000051b037c20 */ /* 0x000fe20008410000 */
[----:B------:R-:W-:Y:S01]  /*2130*/  FMUL.FTZ R25, R25, UR5 ;  /* 0x0000000519197c20 */ /* 0x000fe20008410000 */
[----:B------:R-:W-:Y:S01]  /*2140*/  FMUL.FTZ R9, R30, UR5 ;  /* 0x000000051e097c20 */ /* 0x000fe20008410000 */
[----:B------:R-:W-:Y:S01]  /*2150*/  FMUL.FTZ R28, R28, UR5 ;  /* 0x000000051c1c7c20 */ /* 0x000fe20008410000 */
[----:B01----:R-:W-:Y:S01]  /*2160*/  IMAD.MOV.U32 R15, RZ, RZ, -0x60 ;  /* 0xffffffa0ff0f7424 */ /* 0x003fe200078e00ff */
[----:B------:R0:W1:Y:S01]  /*2170*/  MUFU.TANH R74, R25 ;  /* 0x00000019004a7308 */ /* 0x0000620000002400 */
[----:B------:R-:W-:Y:S01]  /*2180*/  FMUL.FTZ R13, R24, UR5 ;  /* 0x00000005180d7c20 */ /* 0x000fe20008410000 */
[----:B------:R-:W-:Y:S01]  /*2190*/  FMUL.FTZ R0, R26, UR5 ;  /* 0x000000051a007c20 */ /* 0x000fe20008410000 */
[----:B------:R-:W-:Y:S01]  /*21a0*/  FMUL.FTZ R29, R29, UR5 ;  /* 0x000000051d1d7c20 */ /* 0x000fe20008410000 */
[----:B------:R-:W-:Y:S01]  /*21b0*/  FMUL.FTZ R11, R31, UR5 ;  /* 0x000000051f0b7c20 */ /* 0x000fe20008410000 */
[----:B------:R-:W3:Y:S01]  /*21c0*/  @P2 LDC R10, c[0x0][0x44c] ;  /* 0x00011300ff0a2b82 */ /* 0x000ee20000000800 */
[----:B------:R-:W-:Y:S01]  /*21d0*/  FMUL.FTZ R32, R32, UR5 ;  /* 0x0000000520207c20 */ /* 0x000fe20008410000 */
[----:B------:R-:W-:Y:S01]  /*21e0*/  UIADD3 UR4, UR4, 0x2a840, URZ ;  /* 0x0002a84004047890 */ /* 0x000fe2000fffe03f */
[----:B------:R4:W1:Y:S01]  /*21f0*/  MUFU.TANH R75, R28 ;  /* 0x0000001c004b7308 */ /* 0x0008620000002400 */
[----:B0-----:R-:W-:-:S02]  /*2200*/  IMAD.IADD R25, R22, 0x1, R18 ;  /* 0x0000000116197824 */ /* 0x001fc400078e0212 */
[----:B------:R-:W-:Y:S01]  /*2210*/  FMUL.FTZ R33, R33, UR5 ;  /* 0x0000000521217c20 */ /* 0x000fe20008410000 */
[----:B------:R-:W-:Y:S01]  /*2220*/  UPRMT UR4, UR60, 0x654, UR4 ;  /* 0x000006543c047896 */ /* 0x000fe20008000004 */
[----:B------:R-:W-:Y:S01]  /*2230*/  FMUL.FTZ R14, R34, UR5 ;  /* 0x00000005220e7c20 */ /* 0x000fe20008410000 */
[----:B------:R-:W0:Y:S01]  /*2240*/  @P2 LDC R27, c[0x0][0x450] ;  /* 0x00011400ff1b2b82 */ /* 0x000e220000000800 */
[----:B------:R-:W-:Y:S01]  /*2250*/  FMUL.FTZ R20, R35, UR5 ;  /* 0x0000000523147c20 */ /* 0x000fe20008410000 */
[----:B------:R-:W-:Y:S01]  /*2260*/  FMUL.FTZ R36, R36, UR5 ;  /* 0x0000000524247c20 */ /* 0x000fe20008410000 */
[----:B------:R-:W-:Y:S01]  /*2270*/  FMUL.FTZ R37, R37, UR5 ;  /* 0x0000000525257c20 */ /* 0x000fe20008410000 */
[----:B----4-:R-:W-:Y:S02]  /*2280*/  IMAD R28, R72, R15, 0x61 ;  /* 0x00000061481c7424 */ /* 0x010fe400078e020f */
        /* <DEDUP_REMOVED lines=30> */
[----:B------:R-:W-:Y:S01]  /*2470*/  FMUL.FTZ R63, R63, UR5 ;  /* 0x000000053f3f7c20 */ /* 0x000fe20008410000 */
[----:B------:R-:W-:Y:S01]  /*2480*/  IMAD R15, R72, -0x60, R16 ;  /* 0xffffffa0480f7824 */ /* 0x000fe200078e0210 */
[----:B------:R-:W3:Y:S01]  /*2490*/  MUFU.TANH R13, R13 ;  /* 0x0000000d000d7308 */ /* 0x000ee20000002400 */
[----:B------:R-:W-:Y:S01]  /*24a0*/  IMAD R27, R19, -0x2, R28 ;  /* 0xfffffffe131b7824 */ /* 0x000fe200078e021c */
[----:B------:R-:W-:Y:S01]  /*24b0*/  ULDC UR50, c[0x0][0x9dc] ;  /* 0x0002770000327ab9 */ /* 0x000fe20000000800 */
[----:B------:R-:W-:Y:S01]  /*24c0*/  FMUL.FTZ R43, R43, UR5 ;  /* 0x000000052b2b7c20 */ /* 0x000fe20008410000 */
[----:B------:R-:W-:Y:S01]  /*24d0*/  SYNCS.ARRIVE.TRANS64.RED.A1T0 RZ, [UR4], RZ ;  /* 0x000000ffffff79a7 */ /* 0x000fe20008100404 */
[----:B------:R-:W-:-:S02]  /*24e0*/  VIADD R26, R15, 0x60 ;  /* 0x000000600f1a7836 */ /* 0x000fc40000000000 */
[----:B------:R-:W-:Y:S01]  /*24f0*/  FMUL.FTZ R51, R51, UR5 ;  /* 0x0000000533337c20 */ /* 0x000fe20008410000 */
[----:B------:R-:W-:Y:S01]  /*2500*/  FMUL.FTZ R56, R56, UR5 ;  /* 0x0000000538387c20 */ /* 0x000fe20008410000 */
[----:B------:R-:W4:Y:S01]  /*2510*/  MUFU.TANH R0, R0 ;  /* 0x0000000000007308 */ /* 0x000f220000002400 */
[----:B------:R-:W-:Y:S01]  /*2520*/  ULOP3.LUT UR4, URZ, UR50, URZ, 0x33, !UPT ;  /* 0x000000323f047292 */ /* 0x000fe2000f8e333f */
[----:B------:R-:W-:Y:S01]  /*2530*/  IADD3 R15, -R17, R27, R16 ;  /* 0x0000001b110f7210 */ /* 0x000fe20007ffe110 */
[----:B------:R-:W-:Y:S01]  /*2540*/  FMUL.FTZ R53, R53, UR5 ;  /* 0x0000000535357c20 */ /* 0x000fe20008410000 */
[----:B------:R-:W-:Y:S01]  /*2550*/  FMUL.FTZ R59, R59, UR5 ;  /* 0x000000053b3b7c20 */ /* 0x000fe20008410000 */
[----:B------:R-:W-:Y:S01]  /*2560*/  FMUL.FTZ R60, R60, UR5 ;  /* 0x000000053c3c7c20 */ /* 0x000fe20008410000 */
[----:B------:R-:W-:Y:S02]  /*2570*/  ULDC UR5, c[0x0][0x9e0] ;  /* 0x0002780000057ab9 */ /* 0x000fe40000000800 */
        /* <DEDUP_REMOVED lines=28> */
[----:B------:R-:W0:Y:S01]  /*2740*/  MUFU.TANH R62, R62 ;  /* 0x0000003e003e7308 */ /* 0x000e220000002400 */
[----:B--2---:R-:W-:-:S07]  /*2750*/  LOP3.LUT P1, RZ, R90, 0x80000, RZ, 0xc0, !PT ;  /* 0x000800005aff7812 */ /* 0x004fce000782c0ff */
[----:B------:R-:W2:Y:S08]  /*2760*/  MUFU.TANH R81, R63 ;  /* 0x0000003f00517308 */ /* 0x000eb00000002400 */
        /* <DEDUP_REMOVED lines=10> */
[----:B------:R1:W2:Y:S01]  /*2810*/  MUFU.TANH R39, R56 ;  /* 0x0000003800277308 */ /* 0x0002a20000002400 */
[----:B-----5:R-:W-:-:S07]  /*2820*/  IMAD R51, R19, -0x2, R26 ;  /* 0xfffffffe13337824 */ /* 0x020fce00078e021a */
[----:B------:R5:W2:Y:S01]  /*2830*/  MUFU.TANH R43, R53 ;  /* 0x00000035002b7308 */ /* 0x000aa20000002400 */
[----:B-1----:R-:W-:-:S05]  /*2840*/  VIADD R56, R15, UR5 ;  /* 0x000000050f387c36 */ /* 0x002fca0008000000 */
[----:B0-----:R-:W-:Y:S02]  /*2850*/  VIADDMNMX R26, R30, R56, R51, PT ;  /* 0x000000381e1a7246 */ /* 0x001fe40003800133 */
[----:B------:R0:W1:Y:S01]  /*2860*/  MUFU.TANH R78, R59 ;  /* 0x0000003b004e7308 */ /* 0x0000620000002400 */
[----:B-----5:R-:W-:-:S07]  /*2870*/  VIADD R53, R15, UR4 ;  /* 0x000000040f357c36 */ /* 0x020fce0008000000 */
[----:B------:R5:W1:Y:S01]  /*2880*/  MUFU.TANH R35, R60 ;  /* 0x0000003c00237308 */ /* 0x000a620000002400 */
[----:B0-----:R-:W-:Y:S02]  /*2890*/  VIADD R59, R28, 0xffffffff ;  /* 0xffffffff1c3b7836 */ /* 0x001fe40000000000 */
[----:B------:R-:W-:Y:S02]  /*28a0*/  IMAD.IADD R28, R53, 0x1, R30 ;  /* 0x00000001351c7824 */ /* 0x000fe400078e021e */
[----:B-----5:R-:W-:Y:S01]  /*28b0*/  VIADD R60, R27, 0xffffffff ;  /* 0xffffffff1b3c7836 */ /* 0x020fe20000000000 */
[----:B--234-:R-:W-:Y:S06]  /*28c0*/  @!P1 BRA `(.L_x_1254) ;  /* 0x00000000005c9947 */ /* 0x01cfec0003800000 */
[----:B------:R-:W-:Y:S01]  /*28d0*/  IADD3 R15, -R17, R16, R30 ;  /* 0x00000010110f7210 */ /* 0x000fe20007ffe11e */
        /* <DEDUP_REMOVED lines=12> */
.L_x_1256:
[----:B------:R-:W-:Y:S02]  /*29a0*/  ULDC UR4, c[0x0][0x9e4] ;  /* 0x0002790000047ab9 */ /* 0x000fe40000000800 */
[----:B------:R-:W-:-:S05]  /*29b0*/  IMAD.U32 R27, RZ, RZ, UR4 ;  /* 0x00000004ff1b7e24 */ /* 0x000fca000f8e00ff */
[----:B------:R-:W-:-:S13]  /*29c0*/  ISETP.NE.AND P1, PT, R27, 0x1, PT ;  /* 0x000000011b00780c */ /* 0x000fda0003f25270 */
[----:B------:R-:W0:Y:S02]  /*29d0*/  @P1 LDC.64 R66, c[0x0][0x9e8] ;  /* 0x00027a00ff421b82 */ /* 0x000e240000000a00 */
[----:B0-----:R-:W-:-:S05]  /*29e0*/  @P1 IMAD.HI.U32 R30, R15, R66, RZ ;  /* 0x000000420f1e1227 */ /* 0x001fca00078e00ff */
[----:B------:R-:W-:-:S07]  /*29f0*/  @P1 SHF.R.U32.HI R15, RZ, R67, R30 ;  /* 0x00000043ff0f1219 */ /* 0x000fce000001161e */
.L_x_1257:
[----:B------:R-:W-:Y:S05]  /*2a00*/  BSYNC B0 ;  /* 0x0000000000007941 */ /* 0x000fea0003800000 */
.L_x_1255:
[----:B------:R-:W-:-:S05]  /*2a10*/  IMAD R15, R15, R27, R60 ;  /* 0x0000001b0f0f7224 */ /* 0x000fca00078e023c */
[----:B------:R-:W-:Y:S02]  /*2a20*/  VIADDMNMX R26, R15, R27, R26, PT ;  /* 0x0000001b0f1a7246 */ /* 0x000fe4000380011a */
[----:B------:R-:W-:-:S07]  /*2a30*/  VIMNMX R28, R28, R15, !PT ;  /* 0x0000000f1c1c7248 */ /* 0x000fce0007fe0100 */
.L_x_1254:
[C---:B------:R-:W-:Y:S01]  /*2a40*/  ISETP.GE.AND P6, PT, R59.reuse, 0x9, PT ;  /* 0x000000093b00780c */ /* 0x040fe20003fc6270 */
[----:B------:R-:W0:Y:S01]  /*2a50*/  SHFL.IDX PT, R30, R25, 0x1, 0x1c1f ;  /* 0x003c1f00191e7f89 */ /* 0x000e2200000e0000 */
[C---:B------:R-:W-:Y:S02]  /*2a60*/  ISETP.GE.AND P1, PT, R59.reuse, 0x2, PT ;  /* 0x000000023b00780c */ /* 0x040fe40003f26270 */
        /* <DEDUP_REMOVED lines=34> */
[C---:B------:R-:W-:Y:S02]  /*2c90*/  ISETP.GE.AND P3, PT, R59.reuse, 0x22, PT ;  /* 0x000000223b00780c */ /* 0x040fe40003f66270 */
        /* <DEDUP_REMOVED lines=50> */
[----:B-1----:R-:W-:Y:S02]  /*2fc0*/  FSEL R35, R35, -INF , !P2 ;  /* 0xff80000023237808 */ /* 0x002fe40005000000 */
        /* <DEDUP_REMOVED lines=24> */
[----:B------:R-:W-:Y:S01]  /*3150*/  ISETP.GT.AND P5, PT, R28, 0x59, !P5 ;  /* 0x000000591c00780c */ /* 0x000fe20006fa4270 */
[----:B0-----:R-:W-:-:S03]  /*3160*/  IMAD.IADD R28, R53, 0x1, R30 ;  /* 0x00000001351c7824 */ /* 0x001fc600078e021e */
[----:B------:R-:W-:Y:S02]  /*3170*/  ISETP.LT.OR P5, PT, R26, 0x5a, P5 ;  /* 0x0000005a1a00780c */ /* 0x000fe40002fa1670 */
[----:B------:R-:W-:Y:S02]  /*3180*/  VIADDMNMX R26, R30, R56, R51, PT ;  /* 0x000000381e1a7246 */ /* 0x000fe40003800133 */
[----:B------:R-:W-:Y:S02]  /*3190*/  FSEL R29, R69, -INF , !P5 ;  /* 0xff800000451d7808 */ /* 0x000fe40006800000 */
[----:B------:R-:W-:-:S13]  /*31a0*/  LOP3.LUT P5, RZ, R90, 0x80000, RZ, 0xc0, !PT ;  /* 0x000800005aff7812 */ /* 0x000fda00078ac0ff */
[----:B------:R-:W-:Y:S05]  /*31b0*/  @!P5 BRA `(.L_x_1258) ;  /* 0x00000000005cd947 */ /* 0x000fea0003800000 */
        /* <DEDUP_REMOVED lines=13> */
.L_x_1260:
[----:B------:R-:W-:Y:S02]  /*3290*/  ULDC UR4, c[0x0][0x9e4] ;  /* 0x0002790000047ab9 */ /* 0x000fe40000000800 */
[----:B------:R-:W-:-:S05]  /*32a0*/  IMAD.U32 R25, RZ, RZ, UR4 ;  /* 0x00000004ff197e24 */ /* 0x000fca000f8e00ff */
[----:B------:R-:W-:-:S13]  /*32b0*/  ISETP.NE.AND P5, PT, R25, 0x1, PT ;  /* 0x000000011900780c */ /* 0x000fda0003fa5270 */
[----:B------:R-:W0:Y:S02]  /*32c0*/  @P5 LDC.64 R40, c[0x0][0x9e8] ;  /* 0x00027a00ff285b82 */ /* 0x000e240000000a00 */
[----:B0-----:R-:W-:-:S05]  /*32d0*/  @P5 IMAD.HI.U32 R30, R13, R40, RZ ;  /* 0x000000280d1e5227 */ /* 0x001fca00078e00ff */
[----:B------:R-:W-:-:S07]  /*32e0*/  @P5 SHF.R.U32.HI R13, RZ, R41, R30 ;  /* 0x00000029ff0d5219 */ /* 0x000fce000001161e */
.L_x_1261:
[----:B------:R-:W-:Y:S05]  /*32f0*/  BSYNC B0 ;  /* 0x0000000000007941 */ /* 0x000fea0003800000 */
.L_x_1259:
[----:B------:R-:W-:-:S05]  /*3300*/  IMAD R13, R13, R25, R60 ;  /* 0x000000190d0d7224 */ /* 0x000fca00078e023c */
[----:B------:R-:W-:Y:S02]  /*3310*/  VIADDMNMX R26, R13, R25, R26, PT ;  /* 0x000000190d1a7246 */ /* 0x000fe4000380011a */
[----:B------:R-:W-:-:S07]  /*3320*/  VIMNMX R28, R28, R13, !PT ;  /* 0x0000000d1c1c7248 */ /* 0x000fce0007fe0100 */
.L_x_1258:
        /* <DEDUP_REMOVED lines=56> */
[----:B------:R-:W-:Y:S02]  /*36b0*/  ISETP.NE.AND P6, PT, R75, RZ, PT ;  /* 0x000000ff4b00720c */ /* 0x000fe40003fc5270 */
[----:B------:R-:W-:Y:S01]  /*36c0*/  FSEL R75, R46, -INF , !P1 ;  /* 0xff8000002e4b7808 */ /* 0x000fe20004800000 */
[----:B------:R-:W-:Y:S01]  /*36d0*/  IMAD.MOV.U32 R46, RZ, RZ, R18 ;  /* 0x000000ffff2e7224 */ /* 0x000fe200078e0012 */
        /* <DEDUP_REMOVED lines=17> */
[----:B------:R-:W-:Y:S02]  /*37f0*/  ISETP.NE.AND P1, PT, R48, RZ, PT ;  /* 0x000000ff3000720c */ /* 0x000fe40003f25270 */
        /* <DEDUP_REMOVED lines=90> */
[----:B------:R-:W-:Y:S01]  /*3da0*/  MUFU.EX2 R158, R158 ;  /* 0x0000009e009e7308 */ /* 0x000fe20000000800 */
[-CC-:B------:R-:W-:Y:S01]  /*3db0*/  FFMA.FTZ R43, R43, R14.reuse, -R30.reuse ;  /* 0x0000000e2b2b7223 */ /* 0x180fe2000001081e */
[--C-:B------:R-:W-:Y:S01]  /*3dc0*/  FFMA.FTZ R39, R39, R14, -R30.reuse ;  /* 0x0000000e27277223 */ /* 0x100fe2000001081e */
[----:B------:R-:W-:Y:S01]  /*3dd0*/  FMNMX.FTZ R20, R89, R20, !PT ;  /* 0x0000001459147209 */ /* 0x000fe20007810000 */
[-CC-:B------:R-:W-:Y:S01]  /*3de0*/  FFMA.FTZ R37, R37, R14.reuse, -R30.reuse ;  /* 0x0000000e25257223 */ /* 0x180fe2000001081e */
[-CC-:B------:R-:W-:Y:S01]  /*3df0*/  FFMA.FTZ R35, R35, R14.reuse, -R30.reuse ;  /* 0x0000000e23237223 */ /* 0x180fe2000001081e */
[-CC-:B------:R-:W-:Y:S01]  /*3e00*/  FFMA.FTZ R31, R31, R14.reuse, -R30.reuse ;  /* 0x0000000e1f1f7223 */ /* 0x180fe2000001081e */
[----:B------:R-:W-:Y:S01]  /*3e10*/  FFMA.FTZ R27, R27, R14, -R30 ;  /* 0x0000000e1b1b7223 */ /* 0x000fe2000001081e */
[----:B------:R-:W1:Y:S01]  /*3e20*/  SHFL.BFLY PT, R55, R20, 0x2, 0x1f ;  /* 0x0c401f0014377f89 */ /* 0x000e6200000e0000 */
[----:B------:R2:W-:Y:S01]  /*3e30*/  MUFU.EX2 R99, R10 ;  /* 0x0000000a00637308 */ /* 0x0005e20000000800 */
[----:B------:R-:W-:-:S07]  /*3e40*/  ISETP.NE.AND P5, PT, R168, 0x1, PT ;  /* 0x00000001a800780c */ /* 0x000fce0003fa5270 */
[----:B------:R-:W-:Y:S01]  /*3e50*/  MUFU.EX2 R32, R32 ;  /* 0x0000002000207308 */ /* 0x000fe20000000800 */
[----:B--2---:R-:W-:-:S05]  /*3e60*/  FFMA.FTZ R10, R15, R14, -R30 ;  /* 0x0000000e0f0a7223 */ /* 0x004fca000001081e */
[----:B------:R-:W2:Y:S02]  /*3e70*/  @P5 LDC R48, c[0x0][0x450] ;  /* 0x00011400ff305b82 */ /* 0x000ea40000000800 */
[----:B------:R-:W3:Y:S01]  /*3e80*/  MUFU.EX2 R93, R34 ;  /* 0x00000022005d7308 */ /* 0x000ee20000000800 */
[----:B-1----:R-:W-:-:S07]  /*3e90*/  FMNMX.FTZ R55, R20, R55, !PT ;  /* 0x0000003714377209 */ /* 0x002fce0007810000 */
[----:B------:R0:W-:Y:S01]  /*3ea0*/  MUFU.EX2 R138, R29 ;  /* 0x0000001d008a7308 */ /* 0x0001e20000000800 */
[----:B------:R-:W1:Y:S07]  /*3eb0*/  SHFL.BFLY PT, R2, R55, 0x1, 0x1f ;  /* 0x0c201f0037027f89 */ /* 0x000e6e00000e0000 */
[----:B------:R-:W-:Y:S01]  /*3ec0*/  MUFU.EX2 R36, R36 ;  /* 0x0000002400247308 */ /* 0x000fe20000000800 */
[----:B0-----:R-:W-:Y:S01]  /*3ed0*/  FADD.FTZ R29, R156, R25 ;  /* 0x000000199c1d7221 */ /* 0x001fe20000010000 */
[----:B---3--:R-:W-:-:S02]  /*3ee0*/  F2FP.F16.F32.PACK_AB R152, R93, R32 ;  /* 0x000000205d98723e */ /* 0x008fc400000000ff */
[----:B------:R-:W-:Y:S01]  /*3ef0*/  F2FP.F16.F32.PACK_AB R156, R25, R156 ;  /* 0x0000009c199c723e */ /* 0x000fe200000000ff */
[----:B------:R-:W-:Y:S01]  /*3f00*/  FADD.FTZ R38, R158, R29 ;  /* 0x0000001d9e267221 */ /* 0x000fe20000010000 */
[C---:B------:R-:W-:Y:S02]  /*3f10*/  F2FP.F16.F32.PACK_AB R158, R91.reuse, R158 ;  /* 0x0000009e5b9e723e */ /* 0x040fe400000000ff */
[----:B------:R-:W0:Y:S01]  /*3f20*/  MUFU.EX2 R95, R24 ;  /* 0x00000018005f7308 */ /* 0x000e220000000800 */
[----:B------:R-:W-:-:S04]  /*3f30*/  FADD.FTZ R29, R91, R38 ;  /* 0x000000265b1d7221 */ /* 0x000fc80000010000 */
[----:B------:R-:W-:-:S03]  /*3f40*/  FADD.FTZ R40, R32, R29 ;  /* 0x0000001d20287221 */ /* 0x000fc60000010000 */
[----:B------:R-:W3:Y:S01]  /*3f50*/  MUFU.EX2 R28, R28 ;  /* 0x0000001c001c7308 */ /* 0x000ee20000000800 */
[----:B-1----:R-:W-:-:S04]  /*3f60*/  FMNMX.FTZ R15, R55, R2, !PT ;  /* 0x00000002370f7209 */ /* 0x002fc80007810000 */
[C---:B------:R-:W-:Y:S01]  /*3f70*/  FSETP.NEU.FTZ.AND P1, PT, R15.reuse, -INF , PT ;  /* 0xff8000000f00780b */ /* 0x040fe20003f3d000 */
[----:B------:R-:W-:Y:S02]  /*3f80*/  FMUL.FTZ R2, R15, R14 ;  /* 0x0000000e0f027220 */ /* 0x000fe40000410000 */
[----:B------:R1:W-:Y:S01]  /*3f90*/  MUFU.EX2 R142, R33 ;  /* 0x00000021008e7308 */ /* 0x0003e20000000800 */
[----:B0-----:R-:W-:Y:S02]  /*3fa0*/  F2FP.F16.F32.PACK_AB R154, R95, R36 ;  /* 0x000000245f9a723e */ /* 0x001fe400000000ff */
[----:B------:R-:W-:Y:S02]  /*3fb0*/  FSEL R2, R2, RZ, P1 ;  /* 0x000000ff02027208 */ /* 0x000fe40000800000 */
[----:B---3--:R-:W-:-:S03]  /*3fc0*/  F2FP.F16.F32.PACK_AB R148, R97, R28 ;  /* 0x0000001c6194723e */ /* 0x008fc600000000ff */
        /* <DEDUP_REMOVED lines=9> */
[-C--:B------:R-:W-:Y:S01]  /*4060*/  FFMA.FTZ R67, R67, R14.reuse, -R2 ;  /* 0x0000000e43437223 */ /* 0x080fe20000010802 */
[----:B-1----:R-:W-:Y:S01]  /*4070*/  FADD.FTZ R33, R93, R40 ;  /* 0x000000285d217221 */ /* 0x002fe20000010000 */
[-CC-:B------:R-:W-:Y:S01]  /*4080*/  FFMA.FTZ R69, R69, R14.reuse, -R2.reuse ;  /* 0x0000000e45457223 */ /* 0x180fe20000010802 */
[-CC-:B------:R-:W-:Y:S01]  /*4090*/  FFMA.FTZ R71, R71, R14.reuse, -R2.reuse ;  /* 0x0000000e47477223 */ /* 0x180fe20000010802 */
[-CC-:B------:R-:W-:Y:S01]  /*40a0*/  FFMA.FTZ R75, R75, R14.reuse, -R2.reuse ;  /* 0x0000000e4b4b7223 */ /* 0x180fe20000010802 */
[----:B------:R-:W-:Y:S01]  /*40b0*/  FADD.FTZ R42, R36, R33 ;  /* 0x00000021242a7221 */ /* 0x000fe20000010000 */
[-CC-:B------:R-:W-:Y:S01]  /*40c0*/  FFMA.FTZ R21, R21, R14.reuse, -R2.reuse ;  /* 0x0000000e15157223 */ /* 0x180fe20000010802 */
[----:B------:R-:W0:Y:S01]  /*40d0*/  MUFU.EX2 R57, R57 ;  /* 0x0000003900397308 */ /* 0x000e220000000800 */
[-C--:B------:R-:W-:Y:S01]  /*40e0*/  FFMA.FTZ R77, R77, R14.reuse, -R2 ;  /* 0x0000000e4d4d7223 */ /* 0x080fe20000010802 */
[----:B------:R-:W-:Y:S01]  /*40f0*/  FADD.FTZ R33, R95, R42 ;  /* 0x0000002a5f217221 */ /* 0x000fe20000010000 */
[-CC-:B------:R-:W-:Y:S01]  /*4100*/  FFMA.FTZ R79, R79, R14.reuse, -R2.reuse ;  /* 0x0000000e4f4f7223 */ /* 0x180fe20000010802 */
[-CC-:B------:R-:W-:Y:S01]  /*4110*/  FFMA.FTZ R53, R53, R14.reuse, -R2.reuse ;  /* 0x0000000e35357223 */ /* 0x180fe20000010802 */
[-CC-:B------:R-:W-:Y:S01]  /*4120*/  FFMA.FTZ R41, R41, R14.reuse, -R2.reuse ;  /* 0x0000000e29297223 */ /* 0x180fe20000010802 */
[----:B------:R-:W-:Y:S01]  /*4130*/  FADD.FTZ R42, R28, R33 ;  /* 0x000000211c2a7221 */ /* 0x000fe20000010000 */
        /* <DEDUP_REMOVED lines=8> */
[----:B------:R-:W-:Y:S01]  /*41c0*/  FFMA.FTZ R89, R89, R14, -R2 ;  /* 0x0000000e59597223 */ /* 0x000fe20000010802 */
[----:B------:R-:W3:Y:S01]  /*41d0*/  MUFU.EX2 R12, R61 ;  /* 0x0000003d000c7308 */ /* 0x000ee20000000800 */
[----:B0-----:R-:W-:Y:S01]  /*41e0*/  FADD.FTZ R38, R0, R57 ;  /* 0x0000003900267221 */ /* 0x001fe20000010000 */
[----:B------:R-:W-:-:S02]  /*41f0*/  F2FP.F16.F32.PACK_AB R150, R99, R8 ;  /* 0x000000086396723e */ /* 0x000fc400000000ff */
[----:B------:R-:W-:-:S04]  /*4200*/  F2FP.F16.F32.PACK_AB R157, R57, R0 ;  /* 0x00000000399d723e */ /* 0x000fc800000000ff */
[----:B------:R-:W0:Y:S01]  /*4210*/  MUFU.EX2 R63, R63 ;  /* 0x0000003f003f7308 */ /* 0x000e220000000800 */
[----:B-1----:R-:W-:-:S07]  /*4220*/  FADD.FTZ R29, R59, R38 ;  /* 0x000000263b1d7221 */ /* 0x002fce0000010000 */
[----:B------:R-:W1:Y:S01]  /*4230*/  MUFU.EX2 R20, R65 ;  /* 0x0000004100147308 */ /* 0x000e620000000800 */
[C---:B---3--:R-:W-:Y:S01]  /*4240*/  FADD.FTZ R40, R12.reuse, R29 ;  /* 0x0000001d0c287221 */ /* 0x048fe20000010000 */
[----:B------:R-:W-:Y:S01]  /*4250*/  F2FP.F16.F32.PACK_AB R159, R12, R59 ;  /* 0x0000003b0c9f723e */ /* 0x000fe200000000ff */
[----:B------:R-:W-:-:S05]  /*4260*/  VIADD R12, R72, 0xfffffffe ;  /* 0xfffffffe480c7836 */ /* 0x000fca0000000000 */
[----:B------:R-:W-:Y:S01]  /*4270*/  MUFU.EX2 R51, R51 ;  /* 0x0000003300337308 */ /* 0x000fe20000000800 */
[----:B0-----:R-:W-:-:S07]  /*4280*/  FADD.FTZ R29, R63, R40 ;  /* 0x000000283f1d7221 */ /* 0x001fce0000010000 */
[----:B------:R-:W0:Y:S01]  /*4290*/  MUFU.EX2 R24, R67 ;  /* 0x0000004300187308 */ /* 0x000e220000000800 */
[C---:B-1----:R-:W-:Y:S01]  /*42a0*/  FADD.FTZ R40, R20.reuse, R29 ;  /* 0x0000001d14287221 */ /* 0x042fe20000010000 */
[----:B------:R-:W-:Y:S01]  /*42b0*/  FADD.FTZ R29, R97, R42 ;  /* 0x0000002a611d7221 */ /* 0x000fe20000010000 */
[----:B------:R-:W-:-:S03]  /*42c0*/  F2FP.F16.F32.PACK_AB R153, R20, R63 ;  /* 0x0000003f1499723e */ /* 0x000fc600000000ff */
[----:B------:R-:W-:Y:S02]  /*42d0*/  FADD.FTZ R44, R8, R29 ;  /* 0x0000001d082c7221 */ /* 0x000fe40000010000 */
[----:B------:R-:W-:Y:S02]  /*42e0*/  MUFU.EX2 R69, R69 ;  /* 0x0000004500457308 */ /* 0x000fe40000000800 */
[----:B------:R-:W-:-:S06]  /*42f0*/  FADD.FTZ R44, R99, R44 ;  /* 0x0000002c632c7221 */ /* 0x000fcc0000010000 */
[----:B------:R-:W1:Y:S01]  /*4300*/  MUFU.EX2 R49, R49 ;  /* 0x0000003100317308 */ /* 0x000e620000000800 */
[----:B0-----:R-:W-:-:S07]  /*4310*/  F2FP.F16.F32.PACK_AB R155, R24, R51 ;  /* 0x00000033189b723e */ /* 0x001fce00000000ff */
[----:B------:R-:W0:Y:S08]  /*4320*/  MUFU.EX2 R26, R71 ;  /* 0x00000047001a7308 */ /* 0x000e300000000800 */
[----:B------:R-:W3:Y:S01]  /*4330*/  MUFU.EX2 R144, R47 ;  /* 0x0000002f00907308 */ /* 0x000ee20000000800 */
[----:B-1----:R-:W-:-:S07]  /*4340*/  FADD.FTZ R29, R49, R44 ;  /* 0x0000002c311d7221 */ /* 0x002fce0000010000 */
[----:B------:R-:W-:Y:S01]  /*4350*/  MUFU.EX2 R75, R75 ;  /* 0x0000004b004b7308 */ /* 0x000fe20000000800 */
[----:B0-----:R-:W-:-:S07]  /*4360*/  F2FP.F16.F32.PACK_AB R149, R26, R69 ;  /* 0x000000451a95723e */ /* 0x001fce00000000ff */
[----:B------:R0:W-:Y:S01]  /*4370*/  MUFU.EX2 R38, R21 ;  /* 0x0000001500267308 */ /* 0x0001e20000000800 */
[C---:B---3--:R-:W-:Y:S01]  /*4380*/  FADD.FTZ R44, R144.reuse, R29 ;  /* 0x0000001d902c7221 */ /* 0x048fe20000010000 */
[----:B------:R-:W-:-:S06]  /*4390*/  F2FP.F16.F32.PACK_AB R144, R144, R49 ;  /* 0x000000319090723e */ /* 0x000fcc00000000ff */
[----:B------:R-:W1:Y:S01]  /*43a0*/  MUFU.EX2 R45, R45 ;  /* 0x0000002d002d7308 */ /* 0x000e620000000800 */
[----:B0-----:R-:W-:-:S04]  /*43b0*/  FADD.FTZ R21, R51, R40 ;  /* 0x0000002833157221 */ /* 0x001fc80000010000 */
[----:B------:R-:W-:-:S03]  /*43c0*/  FADD.FTZ R42, R24, R21 ;  /* 0x00000015182a7221 */ /* 0x000fc60000010000 */
[----:B------:R-:W0:Y:S01]  /*43d0*/  MUFU.EX2 R30, R77 ;  /* 0x0000004d001e7308 */ /* 0x000e220000000800 */
[----:B------:R-:W-:-:S04]  /*43e0*/  FADD.FTZ R21, R69, R42 ;  /* 0x0000002a45157221 */ /* 0x000fc80000010000 */
[----:B------:R-:W-:-:S03]  /*43f0*/  FADD.FTZ R42, R26, R21 ;  /* 0x000000151a2a7221 */ /* 0x000fc60000010000 */
[----:B------:R-:W3:Y:S01]  /*4400*/  MUFU.EX2 R146, R43 ;  /* 0x0000002b00927308 */ /* 0x000ee20000000800 */
[----:B-1----:R-:W-:-:S07]  /*4410*/  FADD.FTZ R21, R45, R44 ;  /* 0x0000002c2d157221 */ /* 0x002fce0000010000 */
[----:B------:R-:W-:Y:S01]  /*4420*/  MUFU.EX2 R79, R79 ;  /* 0x0000004f004f7308 */ /* 0x000fe20000000800 */
[----:B0-----:R-:W-:-:S07]  /*4430*/  F2FP.F16.F32.PACK_AB R151, R30, R75 ;  /* 0x0000004b1e97723e */ /* 0x001fce00000000ff */
[----:B------:R-:W0:Y:S01]  /*4440*/  MUFU.EX2 R39, R39 ;  /* 0x0000002700277308 */ /* 0x000e220000000800 */
[C---:B---3--:R-:W-:Y:S01]  /*4450*/  FADD.FTZ R44, R146.reuse, R21 ;  /* 0x00000015922c7221 */ /* 0x048fe20000010000 */
[----:B------:R-:W-:-:S06]  /*4460*/  F2FP.F16.F32.PACK_AB R146, R146, R45 ;  /* 0x0000002d9292723e */ /* 0x000fcc00000000ff */
[----:B------:R-:W1:Y:S08]  /*4470*/  MUFU.EX2 R34, R53 ;  /* 0x0000003500227308 */ /* 0x000e700000000800 */
[----:B------:R3:W4:Y:S01]  /*4480*/  MUFU.EX2 R140, R37 ;  /* 0x00000025008c7308 */ /* 0x0007220000000800 */
[----:B0-----:R-:W-:-:S07]  /*4490*/  FADD.FTZ R21, R39, R44 ;  /* 0x0000002c27157221 */ /* 0x001fce0000010000 */
[----:B------:R-:W0:Y:S01]  /*44a0*/  MUFU.EX2 R41, R41 ;  /* 0x0000002900297308 */ /* 0x000e220000000800 */
[----:B---3--:R-:W3:Y:S01]  /*44b0*/  @P5 LDC R37, c[0x0][0x44c] ;  /* 0x00011300ff255b82 */ /* 0x008ee20000000800 */
[----:B-1----:R-:W-:-:S06]  /*44c0*/  F2FP.F16.F32.PACK_AB R145, R34, R79 ;  /* 0x0000004f2291723e */ /* 0x002fcc00000000ff */
[----:B------:R1:W-:Y:S01]  /*44d0*/  MUFU.EX2 R40, R9 ;  /* 0x0000000900287308 */ /* 0x0003e20000000800 */
[C---:B----4-:R-:W-:Y:S01]  /*44e0*/  FADD.FTZ R44, R140.reuse, R21 ;  /* 0x000000158c2c7221 */ /* 0x050fe20000010000 */
[----:B------:R-:W-:-:S06]  /*44f0*/  F2FP.F16.F32.PACK_AB R140, R140, R39 ;  /* 0x000000278c8c723e */ /* 0x000fcc00000000ff */
[----:B------:R-:W4:Y:S01]  /*4500*/  MUFU.EX2 R35, R35 ;  /* 0x0000002300237308 */ /* 0x000f220000000800 */
[----:B-1----:R-:W-:Y:S01]  /*4510*/  FADD.FTZ R9, R75, R42 ;  /* 0x0000002a4b097221 */ /* 0x002fe20000010000 */
[----:B0-----:R-:W-:-:S03]  /*4520*/  F2FP.F16.F32.PACK_AB R147, R38, R41 ;  /* 0x000000292693723e */ /* 0x001fc600000000ff */
[----:B------:R-:W-:-:S03]  /*4530*/  FADD.FTZ R42, R30, R9 ;  /* 0x000000091e2a7221 */ /* 0x000fc60000010000 */
[----:B------:R-:W0:Y:S01]  /*4540*/  MUFU.EX2 R11, R11 ;  /* 0x0000000b000b7308 */ /* 0x000e220000000800 */
[----:B------:R-:W-:Y:S01]  /*4550*/  FADD.FTZ R9, R79, R42 ;  /* 0x0000002a4f097221 */ /* 0x000fe20000010000 */
[----:B---3--:R-:W-:-:S04]  /*4560*/  @P5 IMAD.HI.U32 R37, R18, R37, RZ ;  /* 0x0000002512255227 */ /* 0x008fc800078e00ff */
[----:B------:R-:W-:Y:S01]  /*4570*/  FADD.FTZ R42, R34, R9 ;  /* 0x00000009222a7221 */ /* 0x000fe20000010000 */
[----:B--2---:R-:W-:Y:S01]  /*4580*/  @P5 SHF.R.U32.HI R46, RZ, R48, R37 ;  /* 0x00000030ff2e5219 */ /* 0x004fe20000011625 */
[----:B------:R-:W1:Y:S02]  /*4590*/  MUFU.EX2 R31, R31 ;  /* 0x0000001f001f7308 */ /* 0x000e640000000800 */
[----:B------:R-:W-:Y:S01]  /*45a0*/  FADD.FTZ R9, R41, R42 ;  /* 0x0000002a29097221 */ /* 0x000fe20000010000 */
[----:B----4-:R-:W-:Y:S01]  /*45b0*/  FADD.FTZ R21, R35, R44 ;  /* 0x0000002c23157221 */ /* 0x010fe20000010000 */
[----:B------:R-:W-:Y:S01]  /*45c0*/  LOP3.LUT P5, RZ, R90, 0x80000, RZ, 0xc0, !PT ;  /* 0x000800005aff7812 */ /* 0x000fe200078ac0ff */
[----:B------:R-:W-:Y:S02]  /*45d0*/  IMAD.IADD R73, R73, 0x1, R46 ;  /* 0x0000000149497824 */ /* 0x000fe400078e022e */
        /* <DEDUP_REMOVED lines=15> */
[----:B-1----:R-:W-:-:S04]  /*46d0*/  FADD.FTZ R21, R27, R32 ;  /* 0x000000201b157221 */ /* 0x002fc80000010000 */
[C---:B------:R-:W-:Y:S01]  /*46e0*/  FADD.FTZ R8, R138.reuse, R21 ;  /* 0x000000158a087221 */ /* 0x040fe20000010000 */
[----:B------:R-:W-:Y:S02]  /*46f0*/  F2FP.F16.F32.PACK_AB R138, R138, R27 ;  /* 0x0000001b8a8a723e */ /* 0x000fe400000000ff */
[----:B------:R-:W1:Y:S01]  /*4700*/  MUFU.EX2 R28, R85 ;  /* 0x00000055001c7308 */ /* 0x000e620000000800 */
[C---:B--2---:R-:W-:Y:S01]  /*4710*/  FADD.FTZ R32, R2.reuse, R9 ;  /* 0x0000000902207221 */ /* 0x044fe20000010000 */
[----:B------:R-:W-:-:S06]  /*4720*/  F2FP.F16.F32.PACK_AB R143, R2, R3 ;  /* 0x00000003028f723e */ /* 0x000fcc00000000ff */
[----:B------:R-:W2:Y:S01]  /*4730*/  MUFU.EX2 R87, R87 ;  /* 0x0000005700577308 */ /* 0x000ea20000000800 */
[----:B0-----:R-:W-:-:S07]  /*4740*/  FADD.FTZ R9, R83, R32 ;  /* 0x0000002053097221 */ /* 0x001fce0000010000 */
[----:B------:R-:W0:Y:S01]  /*4750*/  MUFU.EX2 R10, R89 ;  /* 0x00000059000a7308 */ /* 0x000e220000000800 */
[C---:B-1----:R-:W-:Y:S01]  /*4760*/  FADD.FTZ R0, R28.reuse, R9 ;  /* 0x000000091c007221 */ /* 0x042fe20000010000 */
[----:B------:R-:W-:-:S03]  /*4770*/  F2FP.F16.F32.PACK_AB R137, R28, R83 ;  /* 0x000000531c89723e */ /* 0x000fc600000000ff */
[----:B--2---:R-:W-:Y:S01]  /*4780*/  FADD.FTZ R9, R87, R0 ;  /* 0x0000000057097221 */ /* 0x004fe20000010000 */
[----:B------:R-:W-:-:S03]  /*4790*/  VIADD R0, R73, UR5 ;  /* 0x0000000549007c36 */ /* 0x000fc60008000000 */
[C---:B0-----:R-:W-:Y:S01]  /*47a0*/  FADD.FTZ R3, R10.reuse, R9 ;  /* 0x000000090a037221 */ /* 0x041fe20000010000 */
        /* <DEDUP_REMOVED lines=13> */
.L_x_1263:
[----:B------:R-:W0:Y:S02]  /*4880*/  LDC R10, c[0x0][0x9e4] ;  /* 0x00027900ff0a7b82 */ /* 0x000e240000000800 */
[----:B0-----:R-:W-:-:S13]  /*4890*/  ISETP.NE.AND P1, PT, R10, 0x1, PT ;  /* 0x000000010a00780c */ /* 0x001fda0003f25270 */
[----:B------:R-:W0:Y:S02]  /*48a0*/  @P1 LDC.64 R20, c[0x0][0x9e8] ;  /* 0x00027a00ff141b82 */ /* 0x000e240000000a00 */
[----:B0-----:R-:W-:-:S05]  /*48b0*/  @P1 IMAD.HI.U32 R2, R9, R20, RZ ;  /* 0x0000001409021227 */ /* 0x001fca00078e00ff */
[----:B------:R-:W-:-:S07]  /*48c0*/  @P1 SHF.R.U32.HI R9, RZ, R21, R2 ;  /* 0x00000015ff091219 */ /* 0x000fce0000011602 */
.L_x_1264:
[----:B------:R-:W-:-:S05]  /*48d0*/  IMAD R9, R9, R10, R10 ;  /* 0x0000000a09097224 */ /* 0x000fca00078e020a */
[----:B------:R-:W-:-:S07]  /*48e0*/  VIMNMX R0, R0, R9, PT ;  /* 0x0000000900007248 */ /* 0x000fce0003fe0100 */
.L_x_1262:
        /* <DEDUP_REMOVED lines=50> */
.L_x_1284:
[----:B------:R-:W-:-:S04]  /*4c10*/  UISETP.NE.AND UP0, UPT, UR4, 0x1, UPT ;  /* 0x000000010400788c */ /* 0x000fc8000bf05270 */
[----:B------:R-:W-:-:S04]  /*4c20*/  USEL UR39, URZ, 0x1, UP0 ;  /* 0x000000013f277887 */ /* 0x000fc80008000000 */
[----:B------:R-:W-:Y:S01]  /*4c30*/  ULOP3.LUT UR39, UR41, UR39, URZ, 0x3c, !UPT ;  /* 0x0000002729277292 */ /* 0x000fe2000f8e3c3f */
[----:B------:R-:W-:Y:S11]  /*4c40*/  @!P0 BRA `(.L_x_1266) ;  /* 0x0000000000048947 */ /* 0x000ff60003800000 */
[----:B------:R-:W-:Y:S01]  /*4c50*/  BPT.TRAP 0x1 ;  /* 0x000000040000795c */ /* 0x000fe20000300000 */
.L_x_1266:
        /* <DEDUP_REMOVED lines=9> */
.L_x_1267:
[----:B-1----:R-:W-:Y:S05]  /*4cf0*/  @P1 BRA `(.L_x_1268) ;  /* 0x0000000000081947 */ /* 0x002fea0003800000 */
[----:B------:R-:W1:Y:S02]  /*4d00*/  SYNCS.PHASECHK.TRANS64.TRYWAIT P1, [UR7+0x2a830], R13 ;  /* 0x02a8300dff0075a7 */ /* 0x000e640008020147 */
[----:B-1----:R-:W-:Y:S05]  /*4d10*/  @!P1 BRA `(.L_x_1269) ;  /* 0x0000011400689947 */ /* 0x002fea0003800000 */
.L_x_1268:
        /* <DEDUP_REMOVED lines=137> */
.L_x_1270:
[----:B------:R-:W-:Y:S01]  /*55b0*/  ULEA UR6, UR4, UR40, 0x3 ;  /* 0x0000002804067291 */ /* 0x000fe2000f8e183f */
[----:B------:R-:W-:-:S05]  /*55c0*/  IMAD.U32 R0, RZ, RZ, UR41 ;  /* 0x00000029ff007e24 */ /* 0x000fca000f8e00ff */
[----:B------:R-:W-:-:S04]  /*55d0*/  SHF.L.U32 R0, R0, 0x1f, RZ ;  /* 0x0000001f00007819 */ /* 0x000fc800000006ff */
[----:B------:R2:W3:Y:S01]  /*55e0*/  SYNCS.PHASECHK.TRANS64.TRYWAIT P1, [UR6+0x2a850], R0 ;  /* 0x02a85000ff0075a7 */ /* 0x0004e20008020146 */
[----:B------:R-:W-:Y:S05]  /*55f0*/  @!P0 BRA `(.L_x_1271) ;  /* 0x0000000000048947 */ /* 0x000fea0003800000 */
[----:B------:R-:W-:Y:S01]  /*5600*/  BPT.TRAP 0x1 ;  /* 0x000000040000795c */ /* 0x000fe20000300000 */
.L_x_1271:
[----:B---3--:R-:W-:Y:S05]  /*5610*/  @P1 BRA `(.L_x_1272) ;  /* 0x0000000000081947 */ /* 0x008fea0003800000 */
[----:B------:R-:W3:Y:S02]  /*5620*/  SYNCS.PHASECHK.TRANS64.TRYWAIT P1, [UR6+0x2a850], R0 ;  /* 0x02a85000ff0075a7 */ /* 0x000ee40008020146 */
[----:B---3--:R-:W-:Y:S05]  /*5630*/  @!P1 BRA `(.L_x_1273) ;  /* 0x0000010c00389947 */ /* 0x008fea0003800000 */
.L_x_1272:
        /* <DEDUP_REMOVED lines=37> */
.L_x_1274:
[----:B------:R-:W3:Y:S01]  /*5890*/  LDL R157, [R1] ;  /* 0x00000000019d7983 */ /* 0x000ee20000100800 */
[----:B------:R-:W-:Y:S01]  /*58a0*/  ISETP.NE.AND P2, PT, R168, 0x1, PT ;  /* 0x00000001a800780c */ /* 0x000fe20003f45270 */
[----:B------:R-:W-:Y:S01]  /*58b0*/  FMUL.FTZ R153, R105, UR5 ;  /* 0x0000000569997c20 */ /* 0x000fe20008410000 */
[----:B------:R-:W-:Y:S01]  /*58c0*/  FMUL.FTZ R15, R92, UR5 ;  /* 0x000000055c0f7c20 */ /* 0x000fe20008410000 */
[----:B------:R-:W-:Y:S01]  /*58d0*/  FMUL.FTZ R92, R106, UR5 ;  /* 0x000000056a5c7c20 */ /* 0x000fe20008410000 */
[----:B------:R-:W-:Y:S01]  /*58e0*/  FMUL.FTZ R20, R94, UR5 ;  /* 0x000000055e147c20 */ /* 0x000fe20008410000 */
[----:B------:R-:W-:Y:S01]  /*58f0*/  FMUL.FTZ R94, R110, UR5 ;  /* 0x000000056e5e7c20 */ /* 0x000fe20008410000 */
[----:B------:R-:W-:Y:S01]  /*5900*/  FMUL.FTZ R110, R112, UR5 ;  /* 0x00000005706e7c20 */ /* 0x000fe20008410000 */
[----:B------:R-:W-:Y:S01]  /*5910*/  FMUL.FTZ R112, R116, UR5 ;  /* 0x0000000574707c20 */ /* 0x000fe20008410000 */
[----:B------:R-:W-:Y:S02]  /*5920*/  IMAD.IADD R116, R22, 0x1, R18 ;  /* 0x0000000116747824 */ /* 0x000fe400078e0212 */
[----:B------:R-:W-:Y:S01]  /*5930*/  FMUL.FTZ R21, R95, UR5 ;  /* 0x000000055f157c20 */ /* 0x000fe20008410000 */
[----:B------:R-:W-:Y:S01]  /*5940*/  FMUL.FTZ R95, R111, UR5 ;  /* 0x000000056f5f7c20 */ /* 0x000fe20008410000 */
[----:B------:R-:W-:Y:S01]  /*5950*/  FMUL.FTZ R111, R113, UR5 ;  /* 0x00000005716f7c20 */ /* 0x000fe20008410000 */
[----:B------:R-:W-:Y:S01]  /*5960*/  FMUL.FTZ R113, R117, UR5 ;  /* 0x0000000575717c20 */ /* 0x000fe20008410000 */
[----:B------:R-:W4:Y:S01]  /*5970*/  @P2 LDC R105, c[0x0][0x44c] ;  /* 0x00011300ff692b82 */ /* 0x000f220000000800 */
[----:B------:R-:W-:Y:S01]  /*5980*/  FMUL.FTZ R136, R93, UR5 ;  /* 0x000000055d887c20 */ /* 0x000fe20008410000 */
[----:B01----:R-:W-:Y:S01]  /*5990*/  FMUL.FTZ R13, R88, UR5 ;  /* 0x00000005580d7c20 */ /* 0x003fe20008410000 */
[----:B------:R-:W-:Y:S01]  /*59a0*/  FMUL.FTZ R14, R89, UR5 ;  /* 0x00000005590e7c20 */ /* 0x000fe20008410000 */
[----:B--2---:R-:W-:Y:S01]  /*59b0*/  FMUL.FTZ R0, R90, UR5 ;  /* 0x000000055a007c20 */ /* 0x004fe20008410000 */
[----:B------:R-:W-:Y:S01]  /*59c0*/  FMUL.FTZ R2, R91, UR5 ;  /* 0x000000055b027c20 */ /* 0x000fe20008410000 */
        /* <DEDUP_REMOVED lines=18> */
[----:B----4-:R-:W-:-:S04]  /*5af0*/  @P2 IMAD.HI.U32 R105, R116, R105, RZ ;  /* 0x0000006974692227 */ /* 0x010fc800078e00ff */
        /* <DEDUP_REMOVED lines=9> */
[----:B------:R-:W-:Y:S02]  /*5b90*/  IMAD R134, R12, -0x60, RZ ;  /* 0xffffffa00c867824 */ /* 0x000fe400078e02ff */
[----:B------:R-:W-:Y:S01]  /*5ba0*/  FMUL.FTZ R181, R130, UR5 ;  /* 0x0000000582b57c20 */ /* 0x000fe20008410000 */
[----:B------:R-:W-:Y:S01]  /*5bb0*/  FMUL.FTZ R103, R131, UR5 ;  /* 0x0000000583677c20 */ /* 0x000fe20008410000 */
[----:B------:R-:W0:Y:S01]  /*5bc0*/  SHFL.IDX PT, R117, R116, RZ, 0x1c1f ;  /* 0x001c1fff74757589 */ /* 0x000e2200000e0000 */
[----:B------:R-:W-:Y:S01]  /*5bd0*/  FMUL.FTZ R132, R132, UR5 ;  /* 0x0000000584847c20 */ /* 0x000fe20008410000 */
[----:B------:R-:W-:-:S02]  /*5be0*/  VIADD R108, R134, 0x1 ;  /* 0x00000001866c7836 */ /* 0x000fc40000000000 */
[----:B------:R-:W-:Y:S01]  /*5bf0*/  FMUL.FTZ R106, R135, UR5 ;  /* 0x00000005876a7c20 */ /* 0x000fe20008410000 */
[----:B------:R-:W-:Y:S01]  /*5c00*/  FMUL.FTZ R125, R125, UR5 ;  /* 0x000000057d7d7c20 */ /* 0x000fe20008410000 */
[----:B------:R-:W-:Y:S01]  /*5c10*/  FMUL.FTZ R129, R129, UR5 ;  /* 0x0000000581817c20 */ /* 0x000fe20008410000 */
[----:B------:R-:W-:Y:S01]  /*5c20*/  FMUL.FTZ R133, R133, UR5 ;  /* 0x0000000585857c20 */ /* 0x000fe20008410000 */
[----:B------:R-:W-:Y:S01]  /*5c30*/  UIADD3 UR7, UR7, 0x2a840, URZ ;  /* 0x0002a84007077890 */ /* 0x000fe2000fffe03f */
[----:B------:R-:W-:Y:S01]  /*5c40*/  IMAD R108, R19, -0x2, R108 ;  /* 0xfffffffe136c7824 */ /* 0x000fe200078e026c */
[----:B------:R-:W1:Y:S01]  /*5c50*/  MUFU.TANH R13, R13 ;  /* 0x0000000d000d7308 */ /* 0x000e620000002400 */
[----:B------:R-:W-:Y:S02]  /*5c60*/  ULOP3.LUT UR4, URZ, UR50, URZ, 0x33, !UPT ;  /* 0x000000323f047292 */ /* 0x000fe4000f8e333f */
[----:B------:R-:W-:Y:S01]  /*5c70*/  UPRMT UR7, UR60, 0x654, UR7 ;  /* 0x000006543c077896 */ /* 0x000fe20008000007 */
[----:B------:R-:W-:Y:S01]  /*5c80*/  IADD3 R109, -R17, R108, R16 ;  /* 0x0000006c116d7210 */ /* 0x000fe20007ffe110 */
[----:B------:R-:W-:-:S03]  /*5c90*/  VIADD R144, R108, 0xffffffff ;  /* 0xffffffff6c907836 */ /* 0x000fc60000000000 */
[----:B------:R-:W2:Y:S01]  /*5ca0*/  MUFU.TANH R14, R14 ;  /* 0x0000000e000e7308 */ /* 0x000ea20000002400 */
[C---:B------:R-:W-:Y:S02]  /*5cb0*/  VIADD R141, R109.reuse, UR51 ;  /* 0x000000336d8d7c36 */ /* 0x040fe40008000000 */
[----:B------:R-:W-:Y:S01]  /*5cc0*/  VIADD R142, R109, UR4 ;  /* 0x000000046d8e7c36 */ /* 0x000fe20008000000 */
[----:B------:R-:W-:Y:S01]  /*5cd0*/  SYNCS.ARRIVE.TRANS64.RED.A1T0 RZ, [UR7], RZ ;  /* 0x000000ffffff79a7 */ /* 0x000fe20008100407 */
[----:B0-----:R-:W-:-:S03]  /*5ce0*/  IMAD.IADD R118, R141, 0x1, R117 ;  /* 0x000000018d767824 */ /* 0x001fc600078e0275 */
[----:B------:R-:W0:Y:S01]  /*5cf0*/  MUFU.TANH R0, R0 ;  /* 0x0000000000007308 */ /* 0x000e220000002400 */
[----:B------:R-:W-:-:S07]  /*5d00*/  IMAD.IADD R120, R142, 0x1, R117 ;  /* 0x000000018e787824 */ /* 0x000fce00078e0275 */
        /* <DEDUP_REMOVED lines=27> */
[----:B---3--:R-:W-:-:S07]  /*5ec0*/  LOP3.LUT P1, RZ, R157, 0x80000, RZ, 0xc0, !PT ;  /* 0x000800009dff7812 */ /* 0x008fce000782c0ff */
[----:B------:R-:W3:Y:S08]  /*5ed0*/  MUFU.TANH R98, R98 ;  /* 0x0000006200627308 */ /* 0x000ef00000002400 */
        /* <DEDUP_REMOVED lines=18> */
[----:B------:R-:W-:Y:S01]  /*6000*/  IADD3 R117, -R17, R16, R117 ;  /* 0x0000001011757210 */ /* 0x000fe20007ffe175 */
[----:B------:R-:W-:Y:S03]  /*6010*/  BSSY B0, `(.L_x_1276) ;  /* 0x0000010000007945 */ /* 0x000fe60003800000 */
[----:B------:R-:W-:-:S13]  /*6020*/  ISETP.GT.AND P1, PT, R117, -0x1, PT ;  /* 0xffffffff7500780c */ /* 0x000fda0003f24270 */
[----:B------:R-:W-:Y:S05]  /*6030*/  @P1 BRA `(.L_x_1277) ;  /* 0x0000000000201947 */ /* 0x000fea0003800000 */
[----:B------:R-:W-:Y:S02]  /*6040*/  MOV R119, UR43 ;  /* 0x0000002b00777c02 */ /* 0x000fe40008000f00 */
[----:B------:R-:W-:Y:S02]  /*6050*/  LOP3.LUT R117, RZ, R117, RZ, 0x33, !PT ;  /* 0x00000075ff757212 */ /* 0x000fe400078e33ff */
[----:B------:R-:W-:-:S13]  /*6060*/  ISETP.NE.AND P1, PT, R119, 0x1, PT ;  /* 0x000000017700780c */ /* 0x000fda0003f25270 */
[----:B------:R-:W1:Y:S02]  /*6070*/  @P1 LDC.64 R108, c[0x0][0x9e8] ;  /* 0x00027a00ff6c1b82 */ /* 0x000e640000000a00 */
[----:B-1----:R-:W-:-:S05]  /*6080*/  @P1 IMAD.HI.U32 R108, R117, R108, RZ ;  /* 0x0000006c756c1227 */ /* 0x002fca00078e00ff */
[----:B------:R-:W-:-:S04]  /*6090*/  @P1 SHF.R.U32.HI R117, RZ, R109, R108 ;  /* 0x0000006dff751219 */ /* 0x000fc8000001166c */
[----:B------:R-:W-:Y:S01]  /*60a0*/  LOP3.LUT R117, RZ, R117, RZ, 0x33, !PT ;  /* 0x00000075ff757212 */ /* 0x000fe200078e33ff */
[----:B------:R-:W-:Y:S06]  /*60b0*/  BRA `(.L_x_1278) ;  /* 0x0000000000147947 */ /* 0x000fec0003800000 */
.L_x_1277:
[----:B------:R-:W-:-:S05]  /*60c0*/  IMAD.U32 R119, RZ, RZ, UR43 ;  /* 0x0000002bff777e24 */ /* 0x000fca000f8e00ff */
[----:B------:R-:W-:-:S13]  /*60d0*/  ISETP.NE.AND P1, PT, R119, 0x1, PT ;  /* 0x000000017700780c */ /* 0x000fda0003f25270 */
[----:B------:R-:W1:Y:S02]  /*60e0*/  @P1 LDC.64 R108, c[0x0][0x9e8] ;  /* 0x00027a00ff6c1b82 */ /* 0x000e640000000a00 */
[----:B-1----:R-:W-:-:S05]  /*60f0*/  @P1 IMAD.HI.U32 R108, R117, R108, RZ ;  /* 0x0000006c756c1227 */ /* 0x002fca00078e00ff */
[----:B------:R-:W-:-:S07]  /*6100*/  @P1 SHF.R.U32.HI R117, RZ, R109, R108 ;  /* 0x0000006dff751219 */ /* 0x000fce000001166c */
.L_x_1278:
[----:B------:R-:W-:Y:S05]  /*6110*/  BSYNC B0 ;  /* 0x0000000000007941 */ /* 0x000fea0003800000 */
.L_x_1276:
[----:B------:R-:W-:-:S05]  /*6120*/  IMAD R117, R117, R119, R144 ;  /* 0x0000007775757224 */ /* 0x000fca00078e0290 */
[----:B------:R-:W-:Y:S02]  /*6130*/  VIADDMNMX R118, R117, R119, R118, PT ;  /* 0x0000007775767246 */ /* 0x000fe40003800176 */
[----:B------:R-:W-:-:S07]  /*6140*/  VIMNMX R120, R120, R117, !PT ;  /* 0x0000007578787248 */ /* 0x000fce0007fe0100 */
.L_x_1275:
[C---:B------:R-:W-:Y:S02]  /*6150*/  ISETP.GE.AND P2, PT, R134.reuse, 0x9, PT ;  /* 0x000000098600780c */ /* 0x040fe40003f46270 */
[----:B------:R-:W-:Y:S02]  /*6160*/  ISETP.GE.AND P1, PT, R134, 0x2, PT ;  /* 0x000000028600780c */ /* 0x000fe40003f26270 */
[C---:B------:R-:W-:Y:S02]  /*6170*/  ISETP.GT.AND P3, PT, R120.reuse, 0x8, !P2 ;  /* 0x000000087800780c */ /* 0x040fe40005764270 */
[----:B------:R-:W-:Y:S02]  /*6180*/  ISETP.GT.AND P4, PT, R120, 0x1, !P1 ;  /* 0x000000017800780c */ /* 0x000fe40004f84270 */
[----:B------:R-:W-:Y:S02]  /*6190*/  ISETP.LT.OR P3, PT, R118, 0x9, P3 ;  /* 0x000000097600780c */ /* 0x000fe40001f61670 */
[----:B------:R-:W-:-:S02]  /*61a0*/  ISETP.GE.AND P5, PT, R134, 0xa, PT ;  /* 0x0000000a8600780c */ /* 0x000fc40003fa6270 */
[----:B0-----:R-:W-:Y:S02]  /*61b0*/  FSEL R187, R15, -INF , !P3 ;  /* 0xff8000000fbb7808 */ /* 0x001fe40005800000 */
        /* <DEDUP_REMOVED lines=113> */
[----:B------:R-:W-:Y:S01]  /*68d0*/  IADD3 R13, -R17, R16, R13 ;  /* 0x00000010110d7210 */ /* 0x000fe20007ffe10d */
        /* <DEDUP_REMOVED lines=11> */
.L_x_1281:
[----:B------:R-:W-:-:S05]  /*6990*/  IMAD.U32 R110, RZ, RZ, UR43 ;  /* 0x0000002bff6e7e24 */ /* 0x000fca000f8e00ff */
[----:B------:R-:W-:-:S13]  /*69a0*/  ISETP.NE.AND P6, PT, R110, 0x1, PT ;  /* 0x000000016e00780c */ /* 0x000fda0003fc5270 */
[----:B------:R-:W0:Y:S02]  /*69b0*/  @P6 LDC.64 R14, c[0x0][0x9e8] ;  /* 0x00027a00ff0e6b82 */ /* 0x000e240000000a00 */
[----:B0-----:R-:W-:-:S05]  /*69c0*/  @P6 IMAD.HI.U32 R14, R13, R14, RZ ;  /* 0x0000000e0d0e6227 */ /* 0x001fca00078e00ff */
[----:B------:R-:W-:-:S07]  /*69d0*/  @P6 SHF.R.U32.HI R13, RZ, R15, R14 ;  /* 0x0000000fff0d6219 */ /* 0x000fce000001160e */
.L_x_1282:
[----:B------:R-:W-:Y:S05]  /*69e0*/  BSYNC B0 ;  /* 0x0000000000007941 */ /* 0x000fea0003800000 */
.L_x_1280:
[----:B------:R-:W-:-:S05]  /*69f0*/  IMAD R13, R13, R110, R144 ;  /* 0x0000006e0d0d7224 */ /* 0x000fca00078e0290 */
[----:B------:R-:W-:Y:S02]  /*6a00*/  VIADDMNMX R100, R13, R110, R100, PT ;  /* 0x0000006e0d647246 */ /* 0x000fe40003800164 */
[----:B------:R-:W-:-:S07]  /*6a10*/  VIMNMX R108, R108, R13, !PT ;  /* 0x0000000d6c6c7248 */ /* 0x000fce0007fe0100 */
.L_x_1279:
        /* <DEDUP_REMOVED lines=207> */
[-C--:B------:R-:W-:Y:S01]  /*7710*/  FMUL.FTZ R93, R93, R14.reuse ;  /* 0x0000000e5d5d7220 */ /* 0x080fe20000410000 */
[-CC-:B------:R-:W-:Y:S01]  /*7720*/  FFMA.FTZ R89, R89, R14.reuse, -R94.reuse ;  /* 0x0000000e59597223 */ /* 0x180fe2000001085e */
[-CC-:B------:R-:W-:Y:S01]  /*7730*/  FFMA.FTZ R155, R145, R14.reuse, -R94.reuse ;  /* 0x0000000e919b7223 */ /* 0x180fe2000001085e */
[--C-:B------:R-:W-:Y:S01]  /*7740*/  FFMA.FTZ R145, R21, R14, -R94.reuse ;  /* 0x0000000e15917223 */ /* 0x100fe2000001085e */
[----:B-1----:R-:W-:Y:S01]  /*7750*/  FFMA.FTZ R21, R0, R8, R191 ;  /* 0x0000000800157223 */ /* 0x002fe200000100bf */
[----:B------:R-:W0:Y:S01]  /*7760*/  MUFU.EX2 R2, R93 ;  /* 0x0000005d00027308 */ /* 0x000e220000000800 */
[-CC-:B------:R-:W-:Y:S01]  /*7770*/  FFMA.FTZ R90, R147, R14.reuse, -R94.reuse ;  /* 0x0000000e935a7223 */ /* 0x180fe2000001085e */
[-CC-:B------:R-:W-:Y:S01]  /*7780*/  FFMA.FTZ R149, R149, R14.reuse, -R94.reuse ;  /* 0x0000000e95957223 */ /* 0x180fe2000001085e */
[----:B--2---:R-:W-:Y:S01]  /*7790*/  FADD.FTZ R21, R156, R21 ;  /* 0x000000159c157221 */ /* 0x004fe20000010000 */
[-CC-:B------:R-:W-:Y:S01]  /*77a0*/  FFMA.FTZ R96, R95, R14.reuse, -R94.reuse ;  /* 0x0000000e5f607223 */ /* 0x180fe2000001085e */
[-CC-:B------:R-:W-:Y:S01]  /*77b0*/  FFMA.FTZ R97, R97, R14.reuse, -R94.reuse ;  /* 0x0000000e61617223 */ /* 0x180fe2000001085e */
[-CC-:B------:R-:W-:Y:S01]  /*77c0*/  FFMA.FTZ R151, R151, R14.reuse, -R94.reuse ;  /* 0x0000000e97977223 */ /* 0x180fe2000001085e */
[----:B---3--:R-:W-:Y:S01]  /*77d0*/  FADD.FTZ R8, R158, R21 ;  /* 0x000000159e087221 */ /* 0x008fe20000010000 */
        /* <DEDUP_REMOVED lines=38> */
[----:B------:R-:W-:-:S06]  /*7a40*/  FADD.FTZ R21, R105, R8 ;  /* 0x0000000869157221 */ /* 0x000fcc0000010000 */
[----:B------:R-:W0:Y:S01]  /*7a50*/  MUFU.EX2 R145, R145 ;  /* 0x0000009100917308 */ /* 0x000e220000000800 */
[----:B-1----:R-:W-:Y:S01]  /*7a60*/  FADD.FTZ R3, R11, R98 ;  /* 0x000000620b037221 */ /* 0x002fe20000010000 */
[----:B------:R-:W-:-:S06]  /*7a70*/  FADD.FTZ R98, R144, R21 ;  /* 0x0000001590627221 */ /* 0x000fcc0000010000 */
        /* <DEDUP_REMOVED lines=46> */
.L_x_1283:
        /* <DEDUP_REMOVED lines=34> */
.L_x_1265:
[----:B------:R-:W2:Y:S01]  /*7f80*/  LDL R9, [R1] ;  /* 0x0000000001097983 */ /* 0x000ea20000100800 */
[----:B------:R-:W-:Y:S02]  /*7f90*/  ISETP.NE.AND P2, PT, R168, 0x1, PT ;  /* 0x00000001a800780c */ /* 0x000fe40003f45270 */
[----:B------:R-:W-:-:S11]  /*7fa0*/  IADD3 R20, R16, 0x1, -R17 ;  /* 0x0000000110147810 */ /* 0x000fd60007ffe811 */
[----:B------:R-:W0:Y:S08]  /*7fb0*/  @P2 LDC R10, c[0x0][0x44c] ;  /* 0x00011300ff0a2b82 */ /* 0x000e300000000800 */
[----:B------:R-:W1:Y:S01]  /*7fc0*/  @P2 LDC R11, c[0x0][0x450] ;  /* 0x00011400ff0b2b82 */ /* 0x000e620000000800 */
[----:B--2---:R-:W-:Y:S01]  /*7fd0*/  LOP3.LUT P1, RZ, R9, 0x80000, RZ, 0xc0, !PT ;  /* 0x0008000009ff7812 */ /* 0x004fe2000782c0ff */
[----:B------:R-:W-:-:S04]  /*7fe0*/  VIADD R9, R18, 0x7f ;  /* 0x0000007f12097836 */ /* 0x000fc80000000000 */
[----:B0-----:R-:W-:-:S05]  /*7ff0*/  @P2 IMAD.HI.U32 R10, R9, R10, RZ ;  /* 0x0000000a090a2227 */ /* 0x001fca00078e00ff */
        /* <DEDUP_REMOVED lines=14> */
.L_x_1286:
[----:B------:R-:W0:Y:S02]  /*80e0*/  LDC R88, c[0x0][0x9e4] ;  /* 0x00027900ff587b82 */ /* 0x000e240000000800 */
[----:B0-----:R-:W-:-:S13]  /*80f0*/  ISETP.NE.AND P1, PT, R88, 0x1, PT ;  /* 0x000000015800780c */ /* 0x001fda0003f25270 */
[----:B------:R-:W0:Y:S02]  /*8100*/  @P1 LDC.64 R20, c[0x0][0x9e8] ;  /* 0x00027a00ff141b82 */ /* 0x000e240000000a00 */
[----:B0-----:R-:W-:-:S05]  /*8110*/  @P1 IMAD.HI.U32 R20, R9, R20, RZ ;  /* 0x0000001409141227 */ /* 0x001fca00078e00ff */
[----:B------:R-:W-:-:S07]  /*8120*/  @P1 SHF.R.U32.HI R9, RZ, R21, R20 ;  /* 0x00000015ff091219 */ /* 0x000fce0000011614 */
.L_x_1287:
[----:B------:R-:W-:-:S05]  /*8130*/  IMAD R9, R9, R88, RZ ;  /* 0x0000005809097224 */ /* 0x000fca00078e02ff */
[----:B------:R-:W-:-:S07]  /*8140*/  VIMNMX R10, R10, R9, !PT ;  /* 0x000000090a0a7248 */ /* 0x000fce0007fe0100 */
.L_x_1285:
        /* <DEDUP_REMOVED lines=13> */
.L_x_1299:
[----:B------:R-:W-:-:S04]  /*8220*/  UISETP.NE.AND UP0, UPT, UR4, 0x1, UPT ;  /* 0x000000010400788c */ /* 0x000fc8000bf05270 */
[----:B------:R-:W-:-:S04]  /*8230*/  USEL UR39, URZ, 0x1, UP0 ;  /* 0x000000013f277887 */ /* 0x000fc80008000000 */
[----:B------:R-:W-:Y:S01]  /*8240*/  ULOP3.LUT UR39, UR41, UR39, URZ, 0x3c, !UPT ;  /* 0x0000002729277292 */ /* 0x000fe2000f8e3c3f */
[----:B------:R-:W-:Y:S11]  /*8250*/  @!P0 BRA `(.L_x_1289) ;  /* 0x0000000000048947 */ /* 0x000ff60003800000 */
[----:B------:R-:W-:Y:S01]  /*8260*/  BPT.TRAP 0x1 ;  /* 0x000000040000795c */ /* 0x000fe20000300000 */
.L_x_1289:
        /* <DEDUP_REMOVED lines=9> */
.L_x_1290:
[----:B-1----:R-:W-:Y:S05]  /*8300*/  @P1 BRA `(.L_x_1291) ;  /* 0x0000000000081947 */ /* 0x002fea0003800000 */
[----:B------:R-:W1:Y:S02]  /*8310*/  SYNCS.PHASECHK.TRANS64.TRYWAIT P1, [UR7+0x2a830], R11 ;  /* 0x02a8300bff0075a7 */ /* 0x000e640008020147 */
[----:B-1----:R-:W-:Y:S05]  /*8320*/  @!P1 BRA `(.L_x_1292) ;  /* 0x000000e000149947 */ /* 0x002fea0003800000 */
.L_x_1291:
        /* <DEDUP_REMOVED lines=137> */
.L_x_1293:
[----:B------:R-:W-:Y:S01]  /*8bc0*/  ULEA UR6, UR4, UR40, 0x3 ;  /* 0x0000002804067291 */ /* 0x000fe2000f8e183f */
[----:B------:R-:W-:-:S05]  /*8bd0*/  IMAD.U32 R0, RZ, RZ, UR41 ;  /* 0x00000029ff007e24 */ /* 0x000fca000f8e00ff */
[----:B------:R-:W-:-:S04]  /*8be0*/  SHF.L.U32 R0, R0, 0x1f, RZ ;  /* 0x0000001f00007819 */ /* 0x000fc800000006ff */
[----:B------:R2:W3:Y:S01]  /*8bf0*/  SYNCS.PHASECHK.TRANS64.TRYWAIT P1, [UR6+0x2a850], R0 ;  /* 0x02a85000ff0075a7 */ /* 0x0004e20008020146 */
[----:B------:R-:W-:Y:S05]  /*8c00*/  @!P0 BRA `(.L_x_1294) ;  /* 0x0000000000048947 */ /* 0x000fea0003800000 */
[----:B------:R-:W-:Y:S01]  /*8c10*/  BPT.TRAP 0x1 ;  /* 0x000000040000795c */ /* 0x000fe20000300000 */
.L_x_1294:
[----:B---3--:R-:W-:Y:S05]  /*8c20*/  @P1 BRA `(.L_x_1295) ;  /* 0x0000000000081947 */ /* 0x008fea0003800000 */
[----:B------:R-:W3:Y:S02]  /*8c30*/  SYNCS.PHASECHK.TRANS64.TRYWAIT P1, [UR6+0x2a850], R0 ;  /* 0x02a85000ff0075a7 */ /* 0x000ee40008020146 */
[----:B---3--:R-:W-:Y:S05]  /*8c40*/  @!P1 BRA `(.L_x_1296) ;  /* 0x000000d400e49947 */ /* 0x008fea0003800000 */
.L_x_1295:
        /* <DEDUP_REMOVED lines=38> */
.L_x_1297:
        /* <DEDUP_REMOVED lines=310> */
.L_x_1298:
        /* <DEDUP_REMOVED lines=35> */
.L_x_1288:
        /* <DEDUP_REMOVED lines=9> */
[----:B------:R-:W-:-:S05]  /*a4d0*/  ULDC UR50, c[0x0][0x9e0] ;  /* 0x0002780000327ab9 */ /* 0x000fca0000000800 */
.L_x_1319:
[----:B------:R-:W-:-:S04]  /*a4e0*/  UIADD3 UR38, UR4, 0x1, URZ ;  /* 0x0000000104267890 */ /* 0x000fc8000fffe03f */
[----:B------:R-:W-:-:S04]  /*a4f0*/  UISETP.NE.AND UP0, UPT, UR38, 0x2, UPT ;  /* 0x000000022600788c */ /* 0x000fc8000bf05270 */
[----:B------:R-:W-:Y:S02]  /*a500*/  USEL UR39, URZ, 0x1, UP0 ;  /* 0x000000013f277887 */ /* 0x000fe40008000000 */
[----:B------:R-:W-:Y:S02]  /*a510*/  USEL UR38, UR38, URZ, UP0 ;  /* 0x0000003f26267287 */ /* 0x000fe40008000000 */
[----:B------:R-:W-:Y:S01]  /*a520*/  ULOP3.LUT UR39, UR7, UR39, URZ, 0x3c, !UPT ;  /* 0x0000002707277292 */ /* 0x000fe2000f8e3c3f */
[----:B------:R-:W-:Y:S11]  /*a530*/  @!P0 BRA `(.L_x_1301) ;  /* 0x0000000000048947 */ /* 0x000ff60003800000 */
[----:B------:R-:W-:Y:S01]  /*a540*/  BPT.TRAP 0x1 ;  /* 0x000000040000795c */ /* 0x000fe20000300000 */
.L_x_1301:
[----:B------:R-:W-:Y:S01]  /*a550*/  ULEA UR6, UR38, UR40, 0x3 ;  /* 0x0000002826067291 */ /* 0x000fe2000f8e183f */
[----:B------:R-:W-:-:S05]  /*a560*/  IMAD.U32 R11, RZ, RZ, UR39 ;  /* 0x00000027ff0b7e24 */ /* 0x000fca000f8e00ff */
[----:B------:R-:W-:-:S04]  /*a570*/  SHF.L.U32 R11, R11, 0x1f, RZ ;  /* 0x0000001f0b0b7819 */ /* 0x000fc800000006ff */
[----:B------:R0:W1:Y:S01]  /*a580*/  SYNCS.PHASECHK.TRANS64.TRYWAIT P1, [UR6+0x2a830], R11 ;  /* 0x02a8300bff0075a7 */ /* 0x0000620008020146 */
[----:B------:R-:W-:Y:S05]  /*a590*/  @!P0 BRA `(.L_x_1302) ;  /* 0x0000000000048947 */ /* 0x000fea0003800000 */
[----:B------:R-:W-:Y:S01]  /*a5a0*/  BPT.TRAP 0x1 ;  /* 0x000000040000795c */ /* 0x000fe20000300000 */
.L_x_1302:
[----:B-1----:R-:W-:Y:S05]  /*a5b0*/  @P1 BRA `(.L_x_1303) ;  /* 0x0000000000081947 */ /* 0x002fea0003800000 */
[----:B------:R-:W1:Y:S02]  /*a5c0*/  SYNCS.PHASECHK.TRANS64.TRYWAIT P1, [UR6+0x2a830], R11 ;  /* 0x02a8300bff0075a7 */ /* 0x000e640008020146 */
[----:B-1----:R-:W-:Y:S05]  /*a5d0*/  @!P1 BRA `(.L_x_1304) ;  /* 0x000000bc00989947 */ /* 0x002fea0003800000 */
.L_x_1303:
        /* <DEDUP_REMOVED lines=137> */
.L_x_1305:
[----:B------:R-:W-:Y:S01]  /*ae70*/  ULEA UR10, UR4, UR40, 0x3 ;  /* 0x00000028040a7291 */ /* 0x000fe2000f8e183f */
[----:B------:R-:W-:-:S05]  /*ae80*/  IMAD.U32 R0, RZ, RZ, UR7 ;  /* 0x00000007ff007e24 */ /* 0x000fca000f8e00ff */
[----:B------:R-:W-:-:S04]  /*ae90*/  SHF.L.U32 R0, R0, 0x1f, RZ ;  /* 0x0000001f00007819 */ /* 0x000fc800000006ff */
[----:B------:R2:W3:Y:S01]  /*aea0*/  SYNCS.PHASECHK.TRANS64.TRYWAIT P1, [UR10+0x2a850], R0 ;  /* 0x02a85000ff0075a7 */ /* 0x0004e2000802014a */
[----:B------:R-:W-:Y:S05]  /*aeb0*/  @!P0 BRA `(.L_x_1306) ;  /* 0x0000000000048947 */ /* 0x000fea0003800000 */
[----:B------:R-:W-:Y:S01]  /*aec0*/  BPT.TRAP 0x1 ;  /* 0x000000040000795c */ /* 0x000fe20000300000 */
.L_x_1306:
[----:B---3--:R-:W-:Y:S05]  /*aed0*/  @P1 BRA `(.L_x_1307) ;  /* 0x0000000000081947 */ /* 0x008fea0003800000 */
[----:B------:R-:W3:Y:S02]  /*aee0*/  SYNCS.PHASECHK.TRANS64.TRYWAIT P1, [UR10+0x2a850], R0 ;  /* 0x02a85000ff0075a7 */ /* 0x000ee4000802014a */
[----:B---3--:R-:W-:Y:S05]  /*aef0*/  @!P1 BRA `(.L_x_1308) ;  /* 0x000000b400689947 */ /* 0x008fea0003800000 */
.L_x_1307:
        /* <DEDUP_REMOVED lines=37> */
.L_x_1309:
[----:B------:R-:W3:Y:S01]  /*b150*/  LDL R154, [R1] ;  /* 0x00000000019a7983 */ /* 0x000ee20000100800 */
        /* <DEDUP_REMOVED lines=13> */
[----:B------:R-:W4:Y:S01]  /*b230*/  @P2 LDC R101, c[0x0][0x44c] ;  /* 0x00011300ff652b82 */ /* 0x000f220000000800 */
        /* <DEDUP_REMOVED lines=45> */
[----:B------:R-:W1:Y:S01]  /*b510*/  MUFU.TANH R11, R11 ;  /* 0x0000000b000b7308 */ /* 0x000e620000002400 */
[----:B------:R-:W-:Y:S01]  /*b520*/  IMAD R104, R19, -0x2, R104 ;  /* 0xfffffffe13687824 */ /* 0x000fe200078e0268 */
[----:B------:R-:W-:Y:S01]  /*b530*/  SYNCS.ARRIVE.TRANS64.RED.A1T0 RZ, [UR4], RZ ;  /* 0x000000ffffff79a7 */ /* 0x000fe20008100404 */
[----:B------:R-:W-:Y:S01]  /*b540*/  ULOP3.LUT UR4, URZ, UR43, URZ, 0x33, !UPT ;  /* 0x0000002b3f047292 */ /* 0x000fe2000f8e333f */
[----:B------:R-:W-:Y:S01]  /*b550*/  FMUL.FTZ R120, R120, UR5 ;  /* 0x0000000578787c20 */ /* 0x000fe20008410000 */
[----:B------:R-:W-:Y:S01]  /*b560*/  VIADD R126, R104, 0xffffffff ;  /* 0xffffffff687e7836 */ /* 0x000fe20000000000 */
[----:B------:R-:W-:Y:S02]  /*b570*/  IADD3 R105, -R17, R104, R16 ;  /* 0x0000006811697210 */ /* 0x000fe40007ffe110 */
[----:B------:R-:W2:Y:S03]  /*b580*/  MUFU.TANH R136, R136 ;  /* 0x0000008800887308 */ /* 0x000ea60000002400 */
[----:B------:R-:W-:-:S04]  /*b590*/  VIADD R122, R105, UR4 ;  /* 0x00000004697a7c36 */ /* 0x000fc80008000000 */
[----:B0-----:R-:W-:Y:S01]  /*b5a0*/  IMAD.IADD R114, R122, 0x1, R111 ;  /* 0x000000017a727824 */ /* 0x001fe200078e026f */
[----:B------:R-:W0:Y:S08]  /*b5b0*/  MUFU.TANH R0, R0 ;  /* 0x0000000000007308 */ /* 0x000e300000002400 */
        /* <DEDUP_REMOVED lines=49> */
[----:B------:R-:W-:Y:S01]  /*b8d0*/  IADD3 R111, -R17, R16, R111 ;  /* 0x00000010116f7210 */ /* 0x000fe20007ffe16f */
        /* <DEDUP_REMOVED lines=11> */
.L_x_1312:
[----:B------:R-:W-:-:S05]  /*b990*/  IMAD.U32 R115, RZ, RZ, UR41 ;  /* 0x00000029ff737e24 */ /* 0x000fca000f8e00ff */
[----:B------:R-:W-:-:S13]  /*b9a0*/  ISETP.NE.AND P1, PT, R115, 0x1, PT ;  /* 0x000000017300780c */ /* 0x000fda0003f25270 */
[----:B------:R-:W1:Y:S02]  /*b9b0*/  @P1 LDC.64 R104, c[0x0][0x9e8] ;  /* 0x00027a00ff681b82 */ /* 0x000e640000000a00 */
[----:B-1----:R-:W-:-:S05]  /*b9c0*/  @P1 IMAD.HI.U32 R104, R111, R104, RZ ;  /* 0x000000686f681227 */ /* 0x002fca00078e00ff */
[----:B------:R-:W-:-:S07]  /*b9d0*/  @P1 SHF.R.U32.HI R111, RZ, R105, R104 ;  /* 0x00000069ff6f1219 */ /* 0x000fce0000011668 */
.L_x_1313:
[----:B------:R-:W-:Y:S05]  /*b9e0*/  BSYNC B0 ;  /* 0x0000000000007941 */ /* 0x000fea0003800000 */
.L_x_1311:
[----:B------:R-:W-:-:S05]  /*b9f0*/  IMAD R111, R111, R115, R126 ;  /* 0x000000736f6f7224 */ /* 0x000fca00078e027e */
[----:B------:R-:W-:Y:S02]  /*ba00*/  VIADDMNMX R112, R111, R115, R112, PT ;  /* 0x000000736f707246 */ /* 0x000fe40003800170 */
[----:B------:R-:W-:-:S07]  /*ba10*/  VIMNMX R114, R114, R111, !PT ;  /* 0x0000006f72727248 */ /* 0x000fce0007fe0100 */
.L_x_1310:
        /* <DEDUP_REMOVED lines=132> */
.L_x_1316:
[----:B------:R-:W-:-:S05]  /*c260*/  IMAD.U32 R110, RZ, RZ, UR41 ;  /* 0x00000029ff6e7e24 */ /* 0x000fca000f8e00ff */
[----:B------:R-:W-:-:S13]  /*c270*/  ISETP.NE.AND P6, PT, R110, 0x1, PT ;  /* 0x000000016e00780c */ /* 0x000fda0003fc5270 */
[----:B------:R-:W0:Y:S02]  /*c280*/  @P6 LDC.64 R96, c[0x0][0x9e8] ;  /* 0x00027a00ff606b82 */ /* 0x000e240000000a00 */
[----:B0-----:R-:W-:-:S05]  /*c290*/  @P6 IMAD.HI.U32 R96, R125, R96, RZ ;  /* 0x000000607d606227 */ /* 0x001fca00078e00ff */
[----:B------:R-:W-:-:S07]  /*c2a0*/  @P6 SHF.R.U32.HI R125, RZ, R97, R96 ;  /* 0x00000061ff7d6219 */ /* 0x000fce0000011660 */
.L_x_1317:
[----:B------:R-:W-:Y:S05]  /*c2b0*/  BSYNC B0 ;  /* 0x0000000000007941 */ /* 0x000fea0003800000 */
.L_x_1315:
[----:B------:R-:W-:-:S05]  /*c2c0*/  IMAD R125, R125, R110, R126 ;  /* 0x0000006e7d7d7224 */ /* 0x000fca00078e027e */
[----:B------:R-:W-:Y:S02]  /*c2d0*/  VIADDMNMX R104, R125, R110, R104, PT ;  /* 0x0000006e7d687246 */ /* 0x000fe40003800168 */
[----:B------:R-:W-:-:S07]  /*c2e0*/  VIMNMX R106, R106, R125, !PT ;  /* 0x0000007d6a6a7248 */ /* 0x000fce0007fe0100 */
.L_x_1314:
        /* <DEDUP_REMOVED lines=72> */
[----:B------:R-:W-:-:S02]  /*c770*/  ISETP.NE.AND P1, PT, R144, RZ, PT ;  /* 0x000000ff9000720c */ /* 0x000fc40003f25270 */
[----:B------:R-:W-:Y:S02]  /*c780*/  FMNMX.FTZ R2, R11, R2, !PT ;  /* 0x000000020b027209 */ /* 0x000fe40007810000 */
[C---:B------:R-:W-:Y:S02]  /*c790*/  ISETP.GT.AND P1, PT, R106.reuse, 0x31, !P1 ;  /* 0x000000316a00780c */ /* 0x040fe40004f24270 */
[----:B------:R-:W-:Y:S01]  /*c7a0*/  ISETP.GT.AND P3, PT, R106, 0x50, !P3 ;  /* 0x000000506a00780c */ /* 0x000fe20005f64270 */
[----:B------:R-:W1:Y:S01]  /*c7b0*/  SHFL.BFLY PT, R13, R2, 0x2, 0x1f ;  /* 0x0c401f00020d7f89 */ /* 0x000e6200000e0000 */
[C---:B------:R-:W-:Y:S02]  /*c7c0*/  ISETP.LT.OR P1, PT, R104.reuse, 0x32, P1 ;  /* 0x000000326800780c */ /* 0x040fe40000f21670 */
[----:B------:R-:W-:Y:S02]  /*c7d0*/  ISETP.LT.OR P3, PT, R104, 0x51, P3 ;  /* 0x000000516800780c */ /* 0x000fe40001f61670 */
[----:B------:R-:W-:-:S02]  /*c7e0*/  FSEL R95, R95, -INF , !P1 ;  /* 0xff8000005f5f7808 */ /* 0x000fc40004800000 */
[----:B------:R-:W-:Y:S02]  /*c7f0*/  ISETP.NE.AND P1, PT, R146, RZ, PT ;  /* 0x000000ff9200720c */ /* 0x000fe40003f25270 */
[C---:B------:R-:W-:Y:S02]  /*c800*/  ISETP.GT.AND P4, PT, R106.reuse, 0x51, !P4 ;  /* 0x000000516a00780c */ /* 0x040fe40006784270 */
[----:B------:R-:W-:Y:S02]  /*c810*/  ISETP.GT.AND P1, PT, R106, 0x38, !P1 ;  /* 0x000000386a00780c */ /* 0x000fe40004f24270 */
[----:B------:R-:W-:Y:S02]  /*c820*/  FSEL R159, R159, -INF , !P3 ;  /* 0xff8000009f9f7808 */ /* 0x000fe40005800000 */
[----:B------:R-:W-:Y:S02]  /*c830*/  ISETP.LT.OR P1, PT, R104, 0x39, P1 ;  /* 0x000000396800780c */ /* 0x000fe40000f21670 */
[----:B------:R-:W-:-:S02]  /*c840*/  ISETP.GT.AND P5, PT, R106, 0x58, !P5 ;  /* 0x000000586a00780c */ /* 0x000fc40006fa4270 */
[----:B------:R-:W-:Y:S02]  /*c850*/  FSEL R141, R98, -INF , !P1 ;  /* 0xff800000628d7808 */ /* 0x000fe40004800000 */
[----:B------:R-:W-:Y:S02]  /*c860*/  ISETP.NE.AND P1, PT, R148, RZ, PT ;  /* 0x000000ff9400720c */ /* 0x000fe40003f25270 */
[----:B------:R-:W-:Y:S02]  /*c870*/  ISETP.LT.OR P4, PT, R104, 0x52, P4 ;  /* 0x000000526800780c */ /* 0x000fe40002781670 */
[----:B------:R-:W-:Y:S02]  /*c880*/  ISETP.GT.AND P1, PT, R106, 0x39, !P1 ;  /* 0x000000396a00780c */ /* 0x000fe40004f24270 */
[----:B-1----:R-:W-:Y:S02]  /*c890*/  FMNMX.FTZ R15, R2, R13, !PT ;  /* 0x0000000d020f7209 */ /* 0x002fe40007810000 */
[----:B------:R-:W-:-:S02]  /*c8a0*/  ISETP.LT.OR P1, PT, R104, 0x3a, P1 ;  /* 0x0000003a6800780c */ /* 0x000fc40000f21670 */
[----:B------:R-:W-:Y:S01]  /*c8b0*/  ISETP.LT.OR P5, PT, R104, 0x59, P5 ;  /* 0x000000596800780c */ /* 0x000fe20002fa1670 */
[----:B------:R-:W1:Y:S01]  /*c8c0*/  SHFL.BFLY PT, R20, R15, 0x1, 0x1f ;  /* 0x0c201f000f147f89 */ /* 0x000e6200000e0000 */
[----:B------:R-:W-:Y:S02]  /*c8d0*/  FSEL R99, R99, -INF , !P1 ;  /* 0xff80000063637808 */ /* 0x000fe40004800000 */
[----:B------:R-:W-:-:S04]  /*c8e0*/  ISETP.NE.AND P1, PT, R150, RZ, PT ;  /* 0x000000ff9600720c */ /* 0x000fc80003f25270 */
[----:B------:R-:W-:-:S04]  /*c8f0*/  ISETP.GT.AND P1, PT, R106, 0x40, !P1 ;  /* 0x000000406a00780c */ /* 0x000fc80004f24270 */
[----:B------:R-:W-:-:S04]  /*c900*/  ISETP.LT.OR P1, PT, R104, 0x41, P1 ;  /* 0x000000416800780c */ /* 0x000fc80000f21670 */
[----:B------:R-:W-:Y:S02]  /*c910*/  FSEL R147, R147, -INF , !P1 ;  /* 0xff80000093937808 */ /* 0x000fe40004800000 */
[----:B------:R-:W-:-:S04]  /*c920*/  ISETP.NE.AND P1, PT, R152, RZ, PT ;  /* 0x000000ff9800720c */ /* 0x000fc80003f25270 */
[----:B------:R-:W-:Y:S02]  /*c930*/  ISETP.GT.AND P1, PT, R106, 0x41, !P1 ;  /* 0x000000416a00780c */ /* 0x000fe40004f24270 */
[----:B-1----:R-:W-:Y:S02]  /*c940*/  FMNMX.FTZ R13, R15, R20, !PT ;  /* 0x000000140f0d7209 */ /* 0x002fe40007810000 */
        /* <DEDUP_REMOVED lines=132> */
[----:B------:R-:W0:Y:S08]  /*d190*/  MUFU.EX2 R90, R90 ;  /* 0x0000005a005a7308 */ /* 0x000e300000000800 */
[----:B------:R-:W3:Y:S08]  /*d1a0*/  MUFU.EX2 R97, R97 ;  /* 0x0000006100617308 */ /* 0x000ef00000000800 */
[----:B------:R-:W4:Y:S08]  /*d1b0*/  MUFU.EX2 R92, R92 ;  /* 0x0000005c005c7308 */ /* 0x000f300000000800 */
[----:B------:R2:W-:Y:S08]  /*d1c0*/  MUFU.EX2 R10, R98 ;  /* 0x00000062000a7308 */ /* 0x0005f00000000800 */
[----:B------:R-:W5:Y:S01]  /*d1d0*/  MUFU.EX2 R105, R105 ;  /* 0x0000006900697308 */ /* 0x000f620000000800 */
[----:B--2---:R-:W-:Y:S01]  /*d1e0*/  FADD.FTZ R98, R88, R3 ;  /* 0x0000000358627221 */ /* 0x004fe20000010000 */
[----:B------:R-:W-:-:S03]  /*d1f0*/  FADD.FTZ R3, R181, R8 ;  /* 0x00000008b5037221 */ /* 0x000fc60000010000 */
[----:B-1----:R-:W-:Y:S01]  /*d200*/  FADD.FTZ R89, R93, R98 ;  /* 0x000000625d597221 */ /* 0x002fe20000010000 */
[----:B------:R-:W-:Y:S02]  /*d210*/  FADD.FTZ R8, R152, R3 ;  /* 0x0000000398087221 */ /* 0x000fe40000010000 */
[----:B------:R-:W1:Y:S01]  /*d220*/  MUFU.EX2 R94, R94 ;  /* 0x0000005e005e7308 */ /* 0x000e620000000800 */
[----:B0-----:R-:W-:Y:S01]  /*d230*/  FADD.FTZ R98, R90, R89 ;  /* 0x000000595a627221 */ /* 0x001fe20000010000 */
[----:B------:R-:W-:-:S03]  /*d240*/  FADD.FTZ R3, R177, R8 ;  /* 0x00000008b1037221 */ /* 0x000fc60000010000 */
[----:B---3--:R-:W-:Y:S01]  /*d250*/  FADD.FTZ R89, R97, R98 ;  /* 0x0000006261597221 */ /* 0x008fe20000010000 */
[----:B------:R-:W-:Y:S02]  /*d260*/  FADD.FTZ R8, R154, R3 ;  /* 0x000000039a087221 */ /* 0x000fe40000010000 */
[----:B------:R-:W0:Y:S01]  /*d270*/  MUFU.EX2 R109, R109 ;  /* 0x0000006d006d7308 */ /* 0x000e220000000800 */
[----:B----4-:R-:W-:Y:S01]  /*d280*/  FADD.FTZ R98, R92, R89 ;  /* 0x000000595c627221 */ /* 0x010fe20000010000 */
[----:B------:R-:W-:-:S03]  /*d290*/  FADD.FTZ R3, R151, R8 ;  /* 0x0000000897037221 */ /* 0x000fc60000010000 */
[----:B-----5:R-:W-:Y:S01]  /*d2a0*/  FADD.FTZ R89, R105, R98 ;  /* 0x0000006269597221 */ /* 0x020fe20000010000 */
[----:B------:R-:W-:Y:S02]  /*d2b0*/  FADD.FTZ R8, R148, R3 ;  /* 0x0000000394087221 */ /* 0x000fe40000010000 */
[----:B------:R-:W2:Y:S01]  /*d2c0*/  MUFU.EX2 R91, R91 ;  /* 0x0000005b005b7308 */ /* 0x000ea20000000800 */
[----:B-1----:R-:W-:Y:S01]  /*d2d0*/  FADD.FTZ R98, R94, R89 ;  /* 0x000000595e627221 */ /* 0x002fe20000010000 */
[----:B------:R-:W-:-:S04]  /*d2e0*/  FADD.FTZ R3, R145, R8 ;  /* 0x0000000891037221 */ /* 0x000fc80000010000 */
[----:B------:R-:W-:Y:S02]  /*d2f0*/  FADD.FTZ R8, R150, R3 ;  /* 0x0000000396087221 */ /* 0x000fe40000010000 */
[----:B------:R-:W1:Y:S01]  /*d300*/  MUFU.EX2 R21, R21 ;  /* 0x0000001500157308 */ /* 0x000e620000000800 */
[----:B0-----:R-:W-:Y:S01]  /*d310*/  FADD.FTZ R89, R109, R98 ;  /* 0x000000626d597221 */ /* 0x001fe20000010000 */
[----:B------:R-:W-:-:S03]  /*d320*/  FADD.FTZ R3, R101, R8 ;  /* 0x0000000865037221 */ /* 0x000fc60000010000 */
[----:B------:R-:W-:Y:S01]  /*d330*/  FADD.FTZ R98, R10, R89 ;  /* 0x000000590a627221 */ /* 0x000fe20000010000 */
[----:B------:R-:W-:Y:S02]  /*d340*/  FADD.FTZ R8, R144, R3 ;  /* 0x0000000390087221 */ /* 0x000fe40000010000 */
[----:B------:R-:W0:Y:S01]  /*d350*/  MUFU.EX2 R95, R95 ;  /* 0x0000005f005f7308 */ /* 0x000e220000000800 */
[----:B--2---:R-:W-:Y:S01]  /*d360*/  FADD.FTZ R98, R91, R98 ;  /* 0x000000625b627221 */ /* 0x004fe20000010000 */
[----:B------:R-:W-:-:S04]  /*d370*/  FADD.FTZ R3, R115, R8 ;  /* 0x0000000873037221 */ /* 0x000fc80000010000 */
[----:B------:R-:W-:Y:S02]  /*d380*/  FADD.FTZ R8, R146, R3 ;  /* 0x0000000392087221 */ /* 0x000fe40000010000 */
        /* <DEDUP_REMOVED lines=37> */
[----:B-1----:R-:W-:Y:S01]  /*d5e0*/  FADD.FTZ R98, R139, R98 ;  /* 0x000000628b627221 */ /* 0x002fe20000010000 */
[----:B0-----:R-:W-:-:S03]  /*d5f0*/  FADD.FTZ R8, R9, R8 ;  /* 0x0000000809087221 */ /* 0x001fc60000010000 */
[----:B--2---:R-:W-:Y:S01]  /*d600*/  FADD.FTZ R3, R96, R98 ;  /* 0x0000006260037221 */ /* 0x004fe20000010000 */
[----:B------:R-:W-:Y:S06]  /*d610*/  @!P0 BRA `(.L_x_1318) ;  /* 0x0000000000048947 */ /* 0x000fec0003800000 */
[----:B------:R-:W-:Y:S01]  /*d620*/  BPT.TRAP 0x1 ;  /* 0x000000040000795c */ /* 0x000fe20000300000 */
.L_x_1318:
        /* <DEDUP_REMOVED lines=10> */
[----:B------:R-:W-:-:S02]  /*d6d0*/  F2FP.F16.F32.PACK_AB R147, R99, R141 ;  /* 0x0000008d6393723e */ /* 0x000fc400000000ff */
[----:B------:R-:W-:Y:S01]  /*d6e0*/  SYNCS.ARRIVE.TRANS64.RED.A1T0 RZ, [UR10], RZ ;  /* 0x000000ffffff79a7 */ /* 0x000fe2000810040a */
[----:B------:R-:W-:Y:S01]  /*d6f0*/  F2FP.F16.F32.PACK_AB R138, R9, R138 ;  /* 0x0000008a098a723e */ /* 0x000fe200000000ff */
[----:B------:R-:W-:Y:S01]  /*d700*/  IMAD.MOV.U32 R9, RZ, RZ, R13 ;  /* 0x000000ffff097224 */ /* 0x000fe200078e000d */
        /* <DEDUP_REMOVED lines=20> */
.L_x_1300:
        /* <DEDUP_REMOVED lines=67> */
.L_x_1320:
[----:B------:R-:W-:Y:S01]  /*dc80*/  ULEA UR5, UR38, UR40, 0x3 ;  /* 0x0000002826057291 */ /* 0x000fe2000f8e183f */
[----:B------:R-:W-:-:S05]  /*dc90*/  IMAD.U32 R0, RZ, RZ, UR39 ;  /* 0x00000027ff007e24 */ /* 0x000fca000f8e00ff */
[----:B------:R-:W-:-:S04]  /*dca0*/  SHF.L.U32 R0, R0, 0x1f, RZ ;  /* 0x0000001f00007819 */ /* 0x000fc800000006ff */
[----:B------:R0:W1:Y:S01]  /*dcb0*/  SYNCS.PHASECHK.TRANS64.TRYWAIT P1, [UR5+0x2a850], R0 ;  /* 0x02a85000ff0075a7 */ /* 0x0000620008020145 */
[----:B------:R-:W-:Y:S05]  /*dcc0*/  @!P0 BRA `(.L_x_1321) ;  /* 0x0000000000048947 */ /* 0x000fea0003800000 */
[----:B------:R-:W-:Y:S01]  /*dcd0*/  BPT.TRAP 0x1 ;  /* 0x000000040000795c */ /* 0x000fe20000300000 */
.L_x_1321:
[----:B-1----:R-:W-:Y:S05]  /*dce0*/  @P1 BRA `(.L_x_1322) ;  /* 0x0000000000081947 */ /* 0x002fea0003800000 */
[----:B------:R-:W1:Y:S02]  /*dcf0*/  SYNCS.PHASECHK.TRANS64.TRYWAIT P1, [UR5+0x2a850], R0 ;  /* 0x02a85000ff0075a7 */ /* 0x000e640008020145 */
[----:B-1----:R-:W-:Y:S05]  /*dd00*/  @!P1 BRA `(.L_x_1323) ;  /* 0x0000008400fc9947 */ /* 0x002fea0003800000 */
.L_x_1322:
[----:B------:R-:W-:Y:S01]  /*dd10*/  UIADD3 UR40, UR40, 0x400, URZ ;  /* 0x0000040028287890 */ /* 0x000fe2000fffe03f */
[----:B------:R-:W-:Y:S01]  /*dd20*/  WARPGROUP.ARRIVE ;  /* 0x00000000000079c5 */ /* 0x000fe20000000000 */
[----:B------:R-:W-:Y:S01]  /*dd30*/  UMOV UR7, 0x40000040 ;  /* 0x4000004000077882 */ /* 0x000fe20000000000 */
[----:B-1----:R-:W1:Y:S01]  /*dd40*/  SHFL.BFLY PT, R5, R8, 0x2, 0x1f ;  /* 0x0c401f0008057f89 */ /* 0x002e6200000e0000 */
[----:B------:R-:W-:Y:S01]  /*dd50*/  USHF.R.U32.HI UR40, URZ, 0x4, UR40 ;  /* 0x000000043f287899 */ /* 0x000fe20008011628 */
[----:B------:R-:W-:Y:S02]  /*dd60*/  IMAD.MOV.U32 R9, RZ, RZ, RZ ;  /* 0x000000ffff097224 */ /* 0x000fe400078e00ff */
[----:B0-----:R-:W0:Y:S01]  /*dd70*/  SHFL.BFLY PT, R0, R3, 0x2, 0x1f ;  /* 0x0c401f0003007f89 */ /* 0x001e2200000e0000 */
[----:B------:R-:W-:-:S04]  /*dd80*/  ULOP3.LUT UR40, UR40, 0x3fff, URZ, 0xc0, !UPT ;  /* 0x00003fff28287892 */ /* 0x000fc8000f8ec03f */
[----:B------:R-:W-:-:S04]  /*dd90*/  ULOP3.LUT UR4, UR40, 0x3000000, URZ, 0xfc, !UPT ;  /* 0x0300000028047892 */ /* 0x000fc8000f8efc3f */
[----:B------:R-:W-:-:S07]  /*dda0*/  UIMAD UR4, UR38, 0x600, UR4 ;  /* 0x00000600260478a4 */ /* 0x000fce000f8e0204 */
[----:B------:R-:W-:Y:S02]  /*ddb0*/  UMOV UR6, UR4 ;  /* 0x0000000400067c82 */ /* 0x000fe40008000000 */
[----:B------:R-:W-:Y:S01]  /*ddc0*/  HGMMA.64x128x16.F32 R24, R156, gdesc[UR4].tnspB, R24, gsb0 ;  /* 0x41e000049c187df0 */ /* 0x000fe20008000818 */
[----:B------:R-:W-:Y:S01]  /*ddd0*/  UIADD3 UR6, UR4, 0x80, URZ ;  /* 0x0000008004067890 */ /* 0x000fe2000fffe03f */
[----:B-1----:R-:W-:Y:S01]  /*dde0*/  FADD.FTZ R5, R5, R8 ;  /* 0x0000000805057221 */ /* 0x002fe20000010000 */
[----:B------:R-:W-:Y:S01]  /*ddf0*/  UMOV UR7, 0x40000040 ;  /* 0x4000004000077882 */ /* 0x000fe20000000000 */
[----:B0-----:R-:W-:Y:S01]  /*de00*/  FADD.FTZ R2, R0, R3 ;  /* 0x0000000300027221 */ /* 0x001fe20000010000 */
[----:B------:R-:W-:Y:S02]  /*de10*/  IMAD.MOV.U32 R3, RZ, RZ, RZ ;  /* 0x000000ffff037224 */ /* 0x000fe400078e00ff */
[----:B------:R-:W0:Y:S04]  /*de20*/  SHFL.BFLY PT, R0, R5, 0x1, 0x1f ;  /* 0x0c201f0005007f89 */ /* 0x000e2800000e0000 */
[----:B------:R-:W1:Y:S01]  /*de30*/  SHFL.BFLY PT, R7, R2, 0x1, 0x1f ;  /* 0x0c201f0002077f89 */ /* 0x000e6200000e0000 */
[----:B0-----:R-:W-:Y:S01]  /*de40*/  FADD.FTZ R10, R5, R0 ;  /* 0x00000000050a7221 */ /* 0x001fe20000010000 */
[----:B------:R-:W-:-:S02]  /*de50*/  IMAD.MOV.U32 R0, RZ, RZ, -0x800000 ;  /* 0xff800000ff007424 */ /* 0x000fc400078e00ff */
[----:B-1----:R-:W-:Y:S02]  /*de60*/  FADD.FTZ R11, R2, R7 ;  /* 0x00000007020b7221 */ /* 0x002fe40000010000 */
[----:B------:R-:W-:Y:S01]  /*de70*/  FSETP.NE.FTZ.AND P1, PT, R10, RZ, PT ;  /* 0x000000ff0a00720b */ /* 0x000fe20003f35000 */
[----:B------:R-:W-:Y:S02]  /*de80*/  IMAD.MOV.U32 R2, RZ, RZ, -0x800000 ;  /* 0xff800000ff027424 */ /* 0x000fe400078e00ff */
        /* <DEDUP_REMOVED lines=38> */
.L_x_1324:
        /* <DEDUP_REMOVED lines=9> */
[----:B------:R-:W-:Y:S01]  /*e180*/  FMUL.FTZ R7, R31, R9 ;  /* 0x000000091f077220 */ /* 0x000fe20000410000 */
        /* <DEDUP_REMOVED lines=64> */
.L_x_1246:
        /* <DEDUP_REMOVED lines=9> */
[----:B------:R-:W-:Y:S02]  /*e620*/  F2FP.F16.F32.PACK_AB R7, R7, R8 ;  /* 0x000000080707723e */ /* 0x000fe400000000ff */
[----:B------:R-:W-:Y:S01]  /*e630*/  F2FP.F16.F32.PACK_AB R6, R6, R91 ;  /* 0x0000005b0606723e */ /* 0x000fe200000000ff */
[----:B------:R-:W-:Y:S01]  /*e640*/  BAR.SYNC.DEFER_BLOCKING 0x1, 0x100 ;  /* 0x0044000000007b1d */ /* 0x000fe20000010000 */
        /* <DEDUP_REMOVED lines=10> */
[----:B------:R-:W-:Y:S02]  /*e6f0*/  MOV R16, R3 ;  /* 0x0000000300107202 */ /* 0x000fe40000000f00 */
[----:B--2---:R-:W-:-:S03]  /*e700*/  MOV R17, R4 ;  /* 0x0000000400117202 */ /* 0x004fc60000000f00 */
[----:B------:R-:W-:-:S03]  /*e710*/  IMAD.WIDE R4, R171, 0x2, R16 ;  /* 0x00000002ab047825 */ /* 0x000fc600078e0210 */
[C---:B------:R-:W-:Y:S02]  /*e720*/  LOP3.LUT R9, R4.reuse, 0x380, RZ, 0xc0, !PT ;  /* 0x0000038004097812 */ /* 0x040fe400078ec0ff */
[C---:B------:R-:W-:Y:S02]  /*e730*/  IADD3 R23, P6, R4.reuse, 0x20, RZ ;  /* 0x0000002004177810 */ /* 0x040fe40007fde0ff */
[----:B------:R-:W-:Y:S02]  /*e740*/  IADD3 R97, P4, R4, 0x60, RZ ;  /* 0x0000006004617810 */ /* 0x000fe40007f9e0ff */
[----:B------:R-:W-:Y:S01]  /*e750*/  SHF.R.U64 R9, R9, 0x3, RZ ;  /* 0x0000000309097819 */ /* 0x000fe200000012ff */
[--C-:B------:R-:W-:Y:S01]  /*e760*/  IMAD.X R27, RZ, RZ, R5.reuse, P6 ;  /* 0x000000ffff1b7224 */ /* 0x100fe200030e0605 */
[----:B------:R-:W-:Y:S01]  /*e770*/  LOP3.LUT R14, R23, 0x380, RZ, 0xc0, !PT ;  /* 0x00000380170e7812 */ /* 0x000fe200078ec0ff */
[----:B------:R-:W-:Y:S01]  /*e780*/  IMAD.X R15, RZ, RZ, R5, P4 ;  /* 0x000000ffff0f7224 */ /* 0x000fe200020e0605 */
[----:B-1----:R-:W-:-:S02]  /*e790*/  LOP3.LUT R44, R97, 0x380, RZ, 0xc0, !PT ;  /* 0x00000380612c7812 */ /* 0x002fc400078ec0ff */
[C---:B------:R-:W-:Y:S02]  /*e7a0*/  IADD3 R73, P5, R4.reuse, 0x40, RZ ;  /* 0x0000004004497810 */ /* 0x040fe40007fbe0ff */
[C---:B------:R-:W-:Y:S02]  /*e7b0*/  IADD3 R99, P3, R4.reuse, 0x4000, RZ ;  /* 0x0000400004637810 */ /* 0x040fe40007f7e0ff */
[C---:B------:R-:W-:Y:S02]  /*e7c0*/  IADD3 R101, P2, R4.reuse, 0x4020, RZ ;  /* 0x0000402004657810 */ /* 0x040fe40007f5e0ff */
[C---:B------:R-:W-:Y:S01]  /*e7d0*/  IADD3 R90, P1, R4.reuse, 0x4040, RZ ;  /* 0x00004040045a7810 */ /* 0x040fe20007f3e0ff */
[--C-:B------:R-:W-:Y:S01]  /*e7e0*/  IMAD.X R21, RZ, RZ, R5.reuse, P3 ;  /* 0x000000ffff157224 */ /* 0x100fe200018e0605 */
[----:B------:R-:W-:Y:S01]  /*e7f0*/  IADD3 R103, P0, R4, 0x4060, RZ ;  /* 0x0000406004677810 */ /* 0x000fe20007f1e0ff */
[--C-:B------:R-:W-:Y:S01]  /*e800*/  IMAD.X R13, RZ, RZ, R5.reuse, P2 ;  /* 0x000000ffff0d7224 */ /* 0x100fe200010e0605 */
[----:B------:R-:W-:Y:S01]  /*e810*/  LOP3.LUT R4, R9, R4, RZ, 0x3c, !PT ;  /* 0x0000000409047212 */ /* 0x000fe200078e3cff */
[--C-:B------:R-:W-:Y:S01]  /*e820*/  IMAD.X R11, RZ, RZ, R5.reuse, P1 ;  /* 0x000000ffff0b7224 */ /* 0x100fe200008e0605 */
[----:B------:R-:W-:Y:S01]  /*e830*/  SHF.R.U64 R14, R14, 0x3, RZ ;  /* 0x000000030e0e7819 */ /* 0x000fe200000012ff */
[----:B------:R-:W-:Y:S01]  /*e840*/  IMAD.X R9, RZ, RZ, R5, P0 ;  /* 0x000000ffff097224 */ /* 0x000fe200000e0605 */
[----:B------:R-:W-:-:S02]  /*e850*/  SHF.R.U64 R44, R44, 0x3, RZ ;  /* 0x000000032c2c7819 */ /* 0x000fc400000012ff */
[-C--:B------:R-:W-:Y:S02]  /*e860*/  IADD3.X R25, RZ, R5.reuse, RZ, P5, !PT ;  /* 0x00000005ff197210 */ /* 0x080fe40002ffe4ff */
[----:B------:R-:W-:Y:S02]  /*e870*/  MOV R94, R4 ;  /* 0x00000004005e7202 */ /* 0x000fe40000000f00 */
[----:B------:R-:W-:Y:S02]  /*e880*/  LOP3.LUT R26, R14, R23, RZ, 0x3c, !PT ;  /* 0x000000170e1a7212 */ /* 0x000fe400078e3cff */
[----:B------:R-:W-:Y:S02]  /*e890*/  F2FP.F16.F32.PACK_AB R5, R10, R93 ;  /* 0x0000005d0a05723e */ /* 0x000fe400000000ff */
[----:B------:R-:W-:Y:S02]  /*e8a0*/  LOP3.LUT R14, R44, R97, RZ, 0x3c, !PT ;  /* 0x000000612c0e7212 */ /* 0x000fe400078e3cff */
[----:B------:R-:W-:Y:S01]  /*e8b0*/  LOP3.LUT R10, R101, 0x380, RZ, 0xc0, !PT ;  /* 0x00000380650a7812 */ /* 0x000fe200078ec0ff */
[----:B------:R-:W1:Y:S01]  /*e8c0*/  LDC.64 R96, c[0x0][0xc00] ;  /* 0x00030000ff607b82 */ /* 0x000e620000000a00 */
[----:B------:R-:W-:-:S02]  /*e8d0*/  LOP3.LUT R23, R90, 0x380, RZ, 0xc0, !PT ;  /* 0x000003805a177812 */ /* 0x000fc400078ec0ff */
[----:B------:R-:W-:Y:S02]  /*e8e0*/  LOP3.LUT R44, R103, 0x380, RZ, 0xc0, !PT ;  /* 0x00000380672c7812 */ /* 0x000fe400078ec0ff */
[----:B------:R-:W-:Y:S02]  /*e8f0*/  LOP3.LUT R20, R73, 0x380, RZ, 0xc0, !PT ;  /* 0x0000038049147812 */ /* 0x000fe400078ec0ff */
[----:B------:R-:W-:Y:S02]  /*e900*/  LOP3.LUT R72, R99, 0x380, RZ, 0xc0, !PT ;  /* 0x0000038063487812 */ /* 0x000fe400078ec0ff */
[----:B------:R-:W-:Y:S02]  /*e910*/  SHF.R.U64 R10, R10, 0x3, RZ ;  /* 0x000000030a0a7819 */ /* 0x000fe400000012ff */
[----:B------:R-:W-:Y:S02]  /*e920*/  SHF.R.U64 R23, R23, 0x3, RZ ;  /* 0x0000000317177819 */ /* 0x000fe400000012ff */
[----:B------:R-:W-:-:S02]  /*e930*/  SHF.R.U64 R44, R44, 0x3, RZ ;  /* 0x000000032c2c7819 */ /* 0x000fc400000012ff */
[----:B------:R-:W-:Y:S02]  /*e940*/  SHF.R.U64 R20, R20, 0x3, RZ ;  /* 0x0000000314147819 */ /* 0x000fe400000012ff */
[----:B------:R-:W-:Y:S02]  /*e950*/  F2FP.F16.F32.PACK_AB R4, R12, R95 ;  /* 0x0000005f0c04723e */ /* 0x000fe400000000ff */
[----:B------:R-:W-:Y:S02]  /*e960*/  SHF.R.U64 R72, R72, 0x3, RZ ;  /* 0x0000000348487819 */ /* 0x000fe400000012ff */
[----:B------:R-:W-:Y:S01]  /*e970*/  LOP3.LUT R12, R10, R101, RZ, 0x3c, !PT ;  /* 0x000000650a0c7212 */ /* 0x000fe200078e3cff */
[----:B------:R2:W-:Y:S01]  /*e980*/  STSM.16.M88.4 [R94], R4 ;  /* 0x000000045e007844 */ /* 0x0005e20000000200 */
[----:B------:R-:W-:Y:S02]  /*e990*/  LOP3.LUT R10, R23, R90, RZ, 0x3c, !PT ;  /* 0x0000005a170a7212 */ /* 0x000fe400078e3cff */
[----:B------:R-:W-:-:S02]  /*e9a0*/  LOP3.LUT R8, R44, R103, RZ, 0x3c, !PT ;  /* 0x000000672c087212 */ /* 0x000fc400078e3cff */
[----:B------:R-:W-:Y:S02]  /*e9b0*/  LOP3.LUT R24, R20, R73, RZ, 0x3c, !PT ;  /* 0x0000004914187212 */ /* 0x000fe400078e3cff */
[----:B------:R-:W-:Y:S02]  /*e9c0*/  LOP3.LUT R20, R72, R99, RZ, 0x3c, !PT ;  /* 0x0000006348147212 */ /* 0x000fe400078e3cff */
[----:B------:R-:W-:Y:S02]  /*e9d0*/  MOV R72, R10 ;  /* 0x0000000a00487202 */ /* 0x000fe40000000f00 */
[----:B------:R-:W-:Y:S02]  /*e9e0*/  MOV R44, R8 ;  /* 0x00000008002c7202 */ /* 0x000fe40000000f00 */
[----:B------:R-:W-:Y:S02]  /*e9f0*/  MOV R92, R26 ;  /* 0x0000001a005c7202 */ /* 0x000fe40000000f00 */
[----:B------:R-:W-:-:S02]  /*ea00*/  F2FP.F16.F32.PACK_AB R8, R88, R89 ;  /* 0x000000595808723e */ /* 0x000fc400000000ff */
[----:B------:R-:W-:Y:S02]  /*ea10*/  F2FP.F16.F32.PACK_AB R9, R35, R34 ;  /* 0x000000222309723e */ /* 0x000fe400000000ff */
[----:B------:R-:W-:Y:S02]  /*ea20*/  F2FP.F16.F32.PACK_AB R10, R37, R36 ;  /* 0x00000024250a723e */ /* 0x000fe400000000ff */
[----:B------:R-:W-:Y:S02]  /*ea30*/  F2FP.F16.F32.PACK_AB R11, R39, R38 ;  /* 0x00000026270b723e */ /* 0x000fe400000000ff */
[----:B------:R-:W-:Y:S02]  /*ea40*/  MOV R91, R24 ;  /* 0x00000018005b7202 */ /* 0x000fe40000000f00 */
[----:B--2---:R-:W-:Y:S01]  /*ea50*/  F2FP.F16.F32.PACK_AB R4, R41, R40 ;  /* 0x000000282904723e */ /* 0x004fe200000000ff */
[----:B------:R-:W-:Y:S01]  /*ea60*/  STSM.16.M88.4 [R92], R8 ;  /* 0x000000085c007844 */ /* 0x000fe20000000200 */
[----:B------:R-:W-:-:S02]  /*ea70*/  F2FP.F16.F32.PACK_AB R5, R43, R42 ;  /* 0x0000002a2b05723e */ /* 0x000fc400000000ff */
[----:B------:R-:W-:Y:S02]  /*ea80*/  F2FP.F16.F32.PACK_AB R6, R32, R33 ;  /* 0x000000212006723e */ /* 0x000fe400000000ff */
[----:B------:R-:W-:Y:S02]  /*ea90*/  F2FP.F16.F32.PACK_AB R7, R30, R31 ;  /* 0x0000001f1e07723e */ /* 0x000fe400000000ff */
[----:B------:R-:W-:Y:S02]  /*eaa0*/  MOV R90, R14 ;  /* 0x0000000e005a7202 */ /* 0x000fe40000000f00 */
[----:B------:R-:W-:Y:S01]  /*eab0*/  MOV R73, R12 ;  /* 0x0000000c00497202 */ /* 0x000fe20000000f00 */
[----:B------:R2:W-:Y:S01]  /*eac0*/  STSM.16.M88.4 [R91], R4 ;  /* 0x000000045b007844 */ /* 0x0005e20000000200 */
[----:B------:R-:W-:Y:S02]  /*ead0*/  F2FP.F16.F32.PACK_AB R12, R49, R48 ;  /* 0x00000030310c723e */ /* 0x000fe400000000ff */
[----:B------:R-:W-:-:S02]  /*eae0*/  F2FP.F16.F32.PACK_AB R13, R51, R50 ;  /* 0x00000032330d723e */ /* 0x000fc400000000ff */
[----:B------:R-:W-:Y:S02]  /*eaf0*/  F2FP.F16.F32.PACK_AB R14, R53, R52 ;  /* 0x00000034350e723e */ /* 0x000fe400000000ff */
[----:B------:R-:W-:Y:S01]  /*eb00*/  F2FP.F16.F32.PACK_AB R15, R55, R54 ;  /* 0x00000036370f723e */ /* 0x000fe200000000ff */
[----:B------:R-:W-:Y:S01]  /*eb10*/  ULDC UR4, c[0x0][0xa88] ;  /* 0x0002a20000047ab9 */ /* 0x000fe20000000800 */
[----:B------:R-:W-:Y:S01]  /*eb20*/  MOV R23, R20 ;  /* 0x0000001400177202 */ /* 0x000fe20000000f00 */
[----:B------:R-:W3:Y:S01]  /*eb30*/  LDC R52, c[0x0][0xbe8] ;  /* 0x0002fa00ff347b82 */ /* 0x000ee20000000800 */
[----:B------:R-:W-:Y:S01]  /*eb40*/  F2FP.F16.F32.PACK_AB R24, R57, R56 ;  /* 0x000000383918723e */ /* 0x000fe200000000ff */
[----:B------:R-:W-:Y:S01]  /*eb50*/  STSM.16.M88.4 [R90], R12 ;  /* 0x0000000c5a007844 */ /* 0x000fe20000000200 */
[----:B------:R-:W-:Y:S02]  /*eb60*/  F2FP.F16.F32.PACK_AB R25, R59, R58 ;  /* 0x0000003a3b19723e */ /* 0x000fe400000000ff */
[----:B------:R-:W-:-:S02]  /*eb70*/  F2FP.F16.F32.PACK_AB R26, R61, R60 ;  /* 0x0000003c3d1a723e */ /* 0x000fc400000000ff */
[----:B------:R-:W-:Y:S01]  /*eb80*/  F2FP.F16.F32.PACK_AB R27, R63, R62 ;  /* 0x0000003e3f1b723e */ /* 0x000fe200000000ff */
[----:B--2---:R-:W2:Y:S01]  /*eb90*/  LDC.64 R4, c[0x0][0xc08] ;  /* 0x00030200ff047b82 */ /* 0x004ea20000000a00 */
[----:B------:R-:W-:Y:S02]  /*eba0*/  F2FP.F16.F32.PACK_AB R30, R77, R76 ;  /* 0x0000004c4d1e723e */ /* 0x000fe400000000ff */
[----:B------:R-:W-:Y:S01]  /*ebb0*/  F2FP.F16.F32.PACK_AB R31, R79, R78 ;  /* 0x0000004e4f1f723e */ /* 0x000fe200000000ff */
[----:B------:R4:W-:Y:S01]  /*ebc0*/  STSM.16.M88.4 [R23], R24 ;  /* 0x0000001817007844 */ /* 0x0009e20000000200 */
[----:B-1----:R-:W-:-:S03]  /*ebd0*/  ISETP.NE.U32.AND P0, PT, R96, RZ, PT ;  /* 0x000000ff6000720c */ /* 0x002fc60003f05070 */
[----:B------:R-:W1:Y:S01]  /*ebe0*/  LDC.64 R20, c[0x0][0xc00] ;  /* 0x00030000ff147b82 */ /* 0x000e620000000a00 */
[----:B------:R0:W-:Y:S01]  /*ebf0*/  STSM.16.M88.4 [R73], R64 ;  /* 0x0000004049007844 */ /* 0x0001e20000000200 */
[----:B------:R-:W-:-:S03]  /*ec00*/  ISETP.NE.AND.EX P0, PT, R97, RZ, PT, P0 ;  /* 0x000000ff6100720c */ /* 0x000fc60003f05300 */
[----:B------:R0:W-:Y:S04]  /*ec10*/  STSM.16.M88.4 [R72], R28 ;  /* 0x0000001c48007844 */ /* 0x0001e80000000200 */
[----:B------:R0:W-:Y:S01]  /*ec20*/  STSM.16.M88.4 [R44], R80 ;  /* 0x000000502c007844 */ /* 0x0001e20000000200 */
[----:B------:R-:W-:Y:S02]  /*ec30*/  IMAD.U32 R7, RZ, RZ, UR4 ;  /* 0x00000004ff077e24 */ /* 0x000fe4000f8e00ff */
[----:B----4-:R-:W-:Y:S01]  /*ec40*/  IMAD.MOV.U32 R23, RZ, RZ, RZ ;  /* 0x000000ffff177224 */ /* 0x010fe200078e00ff */
[----:B------:R-:W-:Y:S01]  /*ec50*/  BAR.SYNC.DEFER_BLOCKING 0x1, 0x100 ;  /* 0x0044000000007b1d */ /* 0x000fe20000010000 */
[----:B--2---:R-:W-:-:S04]  /*ec60*/  ISETP.NE.U32.AND P2, PT, R4, RZ, PT ;  /* 0x000000ff0400720c */ /* 0x004fc80003f45070 */
[----:B------:R-:W-:Y:S01]  /*ec70*/  ISETP.NE.AND.EX P2, PT, R5, RZ, PT, P2 ;  /* 0x000000ff0500720c */ /* 0x000fe20003f45320 */
[----:B-1----:R-:W-:-:S12]  /*ec80*/  IMAD.WIDE R20, R164, 0x4, R20 ;  /* 0x00000004a4147825 */ /* 0x002fd800078e0214 */
[----:B------:R-:W1:Y:S01]  /*ec90*/  @P2 LDC.64 R4, c[0x0][0xc08] ;  /* 0x00030200ff042b82 */ /* 0x000e620000000a00 */
[----:B------:R0:W5:Y:S01]  /*eca0*/  @P0 LDG.E R23, desc[UR36][R20.64] ;  /* 0x0000002414170981 */ /* 0x000162000c1e1900 */
[----:B---3--:R-:W-:-:S13]  /*ecb0*/  ISETP.NE.AND P1, PT, R52, 0x1, PT ;  /* 0x000000013400780c */ /* 0x008fda0003f25270 */
[----:B------:R-:W2:Y:S01]  /*ecc0*/  @P1 LDC R6, c[0x0][0xbec] ;  /* 0x0002fb00ff061b82 */ /* 0x000ea20000000800 */
[----:B-1----:R-:W-:-:S07]  /*ecd0*/  @P2 IMAD.WIDE R4, R164, 0x4, R4 ;  /* 0x00000004a4042825 */ /* 0x002fce00078e0204 */
[----:B------:R-:W1:Y:S01]  /*ece0*/  @P1 LDC R11, c[0x0][0xbf0] ;  /* 0x0002fc00ff0b1b82 */ /* 0x000e620000000800 */
[----:B------:R0:W5:Y:S01]  /*ecf0*/  @P2 LDG.E R7, desc[UR36][R4.64] ;  /* 0x0000002404072981 */ /* 0x000162000c1e1900 */
[----:B------:R-:W-:Y:S05]  /*ed00*/  @P2 BRA `(.L_x_1327) ;  /* 0x0000000000102947 */ /* 0x000fea0003800000 */
[----:B------:R-:W-:Y:S05]  /*ed10*/  @!P0 BRA `(.L_x_1327) ;  /* 0x00000000000c8947 */ /* 0x000fea0003800000 */
[----:B0-----:R-:W3:Y:S04]  /*ed20*/  LDG.E R4, desc[UR36][R20.64] ;  /* 0x0000002414047981 */ /* 0x001ee8000c1e1900 */
[----:B-----5:R-:W3:Y:S02]  /*ed30*/  LDG.E R7, desc[UR36][R20.64+0x4] ;  /* 0x0000042414077981 */ /* 0x020ee4000c1e1900 */
[----:B---3--:R-:W-:-:S07]  /*ed40*/  IMAD.IADD R7, R7, 0x1, -R4 ;  /* 0x0000000107077824 */ /* 0x008fce00078e0a04 */
.L_x_1327:
[----:B0-----:R-:W-:Y:S01]  /*ed50*/  SHF.R.S32.HI R44, RZ, 0x1f, R163 ;  /* 0x0000001fff2c7819 */ /* 0x001fe200000114a3 */
[----:B------:R-:W-:Y:S01]  /*ed60*/  IMAD.IADD R15, R22, 0x1, R18 ;  /* 0x00000001160f7824 */ /* 0x000fe200078e0212 */
[----:B------:R-:W-:Y:S01]  /*ed70*/  ULDC.64 UR4, c[0x0][0xb90] ;  /* 0x0002e40000047ab9 */ /* 0x000fe20000000a00 */
[--C-:B-----5:R-:W-:Y:S01]  /*ed80*/  SHF.R.S32.HI R21, RZ, 0x1f, R23.reuse ;  /* 0x0000001fff157819 */ /* 0x120fe20000011417 */
[----:B------:R-:W-:Y:S01]  /*ed90*/  IMAD.MOV.U32 R20, RZ, RZ, R23 ;  /* 0x000000ffff147224 */ /* 0x000fe200078e0017 */
[----:B------:R-:W-:Y:S01]  /*eda0*/  SHF.R.S32.HI R8, RZ, 0x1f, R164 ;  /* 0x0000001fff087819 */ /* 0x000fe200000114a4 */
[----:B------:R-:W-:Y:S01]  /*edb0*/  IMAD R4, R44, UR4, RZ ;  /* 0x000000042c047c24 */ /* 0x000fe2000f8e02ff */
[----:B------:R-:W-:Y:S01]  /*edc0*/  SEL R53, R164, RZ, !P0 ;  /* 0x000000ffa4357207 */ /* 0x000fe20004000000 */
[----:B--2---:R-:W-:-:S04]  /*edd0*/  @P1 IMAD.HI.U32 R6, R15, R6, RZ ;  /* 0x000000060f061227 */ /* 0x004fc800078e00ff */
[----:B------:R-:W-:Y:S01]  /*ede0*/  IMAD.MOV.U32 R9, RZ, RZ, R15 ;  /* 0x000000ffff097224 */ /* 0x000fe200078e000f */
[----:B-1----:R-:W-:Y:S01]  /*edf0*/  @P1 SHF.R.U32.HI R9, RZ, R11, R6 ;  /* 0x0000000bff091219 */ /* 0x002fe20000011606 */
[C---:B------:R-:W-:Y:S02]  /*ee00*/  IMAD R13, R163.reuse, UR5, R4 ;  /* 0x00000005a30d7c24 */ /* 0x040fe4000f8e0204 */
[----:B------:R-:W-:Y:S01]  /*ee10*/  IMAD.WIDE.U32 R4, R163, UR4, R20 ;  /* 0x00000004a3047c25 */ /* 0x000fe2000f8e0014 */
[----:B------:R-:W-:Y:S01]  /*ee20*/  SEL R20, R8, RZ, !P0 ;  /* 0x000000ff08147207 */ /* 0x000fe20004000000 */
[----:B------:R-:W-:Y:S02]  /*ee30*/  ULDC.64 UR4, c[0x0][0xb98] ;  /* 0x0002e60000047ab9 */ /* 0x000fe40000000a00 */
[----:B------:R-:W-:Y:S02]  /*ee40*/  IMAD R11, R165, 0x40, R160 ;  /* 0x00000040a50b7824 */ /* 0x000fe400078e02a0 */
[----:B------:R-:W-:-:S02]  /*ee50*/  IMAD.IADD R5, R5, 0x1, R13 ;  /* 0x0000000105057824 */ /* 0x000fc400078e020d */
        /* <DEDUP_REMOVED lines=13> */
[----:B------:R-:W-:Y:S01]  /*ef30*/  IMAD.IADD R24, R170, 0x1, R18 ;  /* 0x00000001aa187824 */ /* 0x000fe200078e0212 */
        /* <DEDUP_REMOVED lines=14> */
[----:B------:R-:W-:Y:S01]  /*f020*/  LOP3.LUT R6, R6, R9, RZ, 0x3c, !PT ;  /* 0x0000000906067212 */ /* 0x000fe200078e3cff */
[----:B------:R-:W-:Y:S01]  /*f030*/  IMAD.X R13, RZ, RZ, R17, P0 ;  /* 0x000000ffff0d7224 */ /* 0x000fe200000e0611 */
[----:B------:R-:W-:Y:S01]  /*f040*/  IADD3 R9, P2, R16, 0x3000, RZ ;  /* 0x0000300010097810 */ /* 0x000fe20007f5e0ff */
[----:B------:R-:W-:Y:S01]  /*f050*/  SHFL.IDX PT, R48, R10, RZ, 0x1c1f ;  /* 0x001c1fff0a307589 */ /* 0x000fe200000e0000 */
[----:B------:R-:W-:Y:S01]  /*f060*/  LEA.HI.X R14, R4, UR5, R5, 0x2, P4 ;  /* 0x00000005040e7c11 */ /* 0x000fe2000a0f1405 */
[----:B------:R-:W-:Y:S01]  /*f070*/  VIADD R4, R24, 0x8 ;  /* 0x0000000818047836 */ /* 0x000fe20000000000 */
[----:B------:R-:W-:Y:S01]  /*f080*/  LOP3.LUT R8, R9, 0x380, RZ, 0xc0, !PT ;  /* 0x0000038009087812 */ /* 0x000fe200078ec0ff */
[----:B------:R-:W-:Y:S01]  /*f090*/  SHFL.IDX PT, R50, R10, 0x1, 0x1c1f ;  /* 0x003c1f000a327f89 */ /* 0x000fe200000e0000 */
[----:B------:R-:W-:Y:S01]  /*f0a0*/  LOP3.LUT P0, RZ, R167, 0x3, RZ, 0xc0, !PT ;  /* 0x00000003a7ff7812 */ /* 0x000fe2000780c0ff */
[----:B------:R-:W-:Y:S01]  /*f0b0*/  ULDC.64 UR4, c[0x0][0xaa0] ;  /* 0x0002a80000047ab9 */ /* 0x000fe20000000a00 */
[----:B------:R-:W-:Y:S01]  /*f0c0*/  SHF.R.U64 R8, R8, 0x3, RZ ;  /* 0x0000000308087819 */ /* 0x000fe200000012ff */
[----:B------:R-:W0:Y:S01]  /*f0d0*/  SHFL.IDX PT, R49, R14, RZ, 0x1c1f ;  /* 0x001c1fff0e317589 */ /* 0x000e2200000e0000 */
[----:B------:R-:W-:-:S02]  /*f0e0*/  IADD3 R33, P4, R16, 0x6000, RZ ;  /* 0x0000600010217810 */ /* 0x000fc40007f9e0ff */
[----:B------:R-:W-:Y:S01]  /*f0f0*/  LOP3.LUT R8, R8, R9, RZ, 0x3c, !PT ;  /* 0x0000000908087212 */ /* 0x000fe200078e3cff */
[----:B------:R-:W1:Y:S01]  /*f100*/  SHFL.IDX PT, R51, R14, 0x1, 0x1c1f ;  /* 0x003c1f000e337f89 */ /* 0x000e6200000e0000 */
[----:B------:R-:W-:Y:S01]  /*f110*/  IMAD.X R9, RZ, RZ, R17, P2 ;  /* 0x000000ffff097224 */ /* 0x000fe200010e0611 */
[-C--:B------:R-:W-:Y:S02]  /*f120*/  ISETP.GE.OR P2, PT, R24, R55.reuse, P0 ;  /* 0x000000371800720c */ /* 0x080fe40000746670 */
[----:B------:R-:W-:Y:S02]  /*f130*/  ISETP.GE.OR P0, PT, R4, R55, P0 ;  /* 0x000000370400720c */ /* 0x000fe40000706670 */
[----:B------:R-:W-:Y:S02]  /*f140*/  LOP3.LUT R11, R16, 0x380, RZ, 0xc0, !PT ;  /* 0x00000380100b7812 */ /* 0x000fe400078ec0ff */
[----:B------:R-:W-:Y:S02]  /*f150*/  LOP3.LUT R32, R33, 0x380, RZ, 0xc0, !PT ;  /* 0x0000038021207812 */ /* 0x000fe400078ec0ff */
[----:B------:R-:W-:-:S02]  /*f160*/  SHF.R.U64 R11, R11, 0x3, RZ ;  /* 0x000000030b0b7819 */ /* 0x000fc400000012ff */
[----:B------:R-:W-:Y:S02]  /*f170*/  IADD3 R5, P3, R16, 0x7000, RZ ;  /* 0x0000700010057810 */ /* 0x000fe40007f7e0ff */
[----:B------:R-:W-:Y:S02]  /*f180*/  SHF.R.U64 R40, R40, 0x3, RZ ;  /* 0x0000000328287819 */ /* 0x000fe400000012ff */
[----:B------:R-:W-:Y:S01]  /*f190*/  SHF.R.U64 R36, R36, 0x3, RZ ;  /* 0x0000000324247819 */ /* 0x000fe200000012ff */
[--C-:B------:R-:W-:Y:S01]  /*f1a0*/  IMAD.X R29, RZ, RZ, R17.reuse, P3 ;  /* 0x000000ffff1d7224 */ /* 0x100fe200018e0611 */
[----:B------:R-:W-:Y:S02]  /*f1b0*/  SHF.R.U64 R32, R32, 0x3, RZ ;  /* 0x0000000320207819 */ /* 0x000fe400000012ff */
[----:B------:R-:W-:Y:S01]  /*f1c0*/  LOP3.LUT R16, R11, R16, RZ, 0x3c, !PT ;  /* 0x000000100b107212 */ /* 0x000fe200078e3cff */
[----:B0-----:R0:W-:Y:S01]  /*f1d0*/  @!P2 ST.E desc[UR36][R48.64], R2 ;  /* 0x000000023000a985 */ /* 0x0011e2000c101924 */
[----:B------:R-:W-:Y:S01]  /*f1e0*/  LOP3.LUT R40, R40, R41, RZ, 0x3c, !PT ;  /* 0x0000002928287212 */ /* 0x000fe200078e3cff */
[--C-:B------:R-:W-:Y:S01]  /*f1f0*/  IMAD.X R41, RZ, RZ, R17.reuse, P6 ;  /* 0x000000ffff297224 */ /* 0x100fe200030e0611 */
[----:B------:R-:W-:Y:S01]  /*f200*/  LOP3.LUT R36, R36, R37, RZ, 0x3c, !PT ;  /* 0x0000002524247212 */ /* 0x000fe200078e3cff */
[----:B-1----:R1:W-:Y:S01]  /*f210*/  @!P0 ST.E desc[UR36][R50.64], R0 ;  /* 0x0000000032008985 */ /* 0x0023e2000c101924 */
[----:B------:R-:W-:Y:S01]  /*f220*/  LOP3.LUT R32, R32, R33, RZ, 0x3c, !PT ;  /* 0x0000002120207212 */ /* 0x000fe200078e3cff */
[--C-:B------:R-:W-:Y:S01]  /*f230*/  IMAD.X R37, RZ, RZ, R17.reuse, P5 ;  /* 0x000000ffff257224 */ /* 0x100fe200028e0611 */
[----:B------:R-:W-:Y:S01]  /*f240*/  LOP3.LUT R12, R15, 0x380, RZ, 0xc0, !PT ;  /* 0x000003800f0c7812 */ /* 0x000fe200078ec0ff */
[----:B------:R-:W-:Y:S01]  /*f250*/  IMAD.X R33, RZ, RZ, R17, P4 ;  /* 0x000000ffff217224 */ /* 0x000fe200020e0611 */
[----:B------:R2:W5:Y:S01]  /*f260*/  LD.E.128 R24, desc[UR36][R16.64] ;  /* 0x0000002410187980 */ /* 0x000562000c101d00 */
[----:B------:R-:W-:Y:S01]  /*f270*/  LOP3.LUT R4, R5, 0x380, RZ, 0xc0, !PT ;  /* 0x0000038005047812 */ /* 0x000fe200078ec0ff */
[----:B0-----:R-:W0:Y:S01]  /*f280*/  @P1 LDC R49, c[0x0][0xbec] ;  /* 0x0002fb00ff311b82 */ /* 0x001e220000000800 */
[----:B------:R-:W-:Y:S01]  /*f290*/  SHF.R.U64 R12, R12, 0x3, RZ ;  /* 0x000000030c0c7819 */ /* 0x000fe200000012ff */
[----:B------:R-:W5:Y:S01]  /*f2a0*/  LD.E.128 R8, desc[UR36][R8.64] ;  /* 0x0000002408087980 */ /* 0x000f62000c101d00 */
[----:B------:R-:W-:Y:S01]  /*f2b0*/  SHF.R.U64 R4, R4, 0x3, RZ ;  /* 0x0000000304047819 */ /* 0x000fe200000012ff */
[----:B-1----:R-:W-:Y:S01]  /*f2c0*/  IMAD R0, R21, UR4, RZ ;  /* 0x0000000415007c24 */ /* 0x002fe2000f8e02ff */
[----:B------:R-:W-:Y:S01]  /*f2d0*/  LOP3.LUT R12, R12, R15, RZ, 0x3c, !PT ;  /* 0x0000000f0c0c7212 */ /* 0x000fe200078e3cff */
[----:B------:R-:W5:Y:S01]  /*f2e0*/  LD.E.128 R40, desc[UR36][R40.64] ;  /* 0x0000002428287980 */ /* 0x000f62000c101d00 */
[----:B--2---:R-:W-:Y:S01]  /*f2f0*/  IMAD.WIDE.U32 R16, R23, UR4, RZ ;  /* 0x0000000417107c25 */ /* 0x004fe2000f8e00ff */
[----:B------:R-:W-:-:S02]  /*f300*/  LOP3.LUT R28, R4, R5, RZ, 0x3c, !PT ;  /* 0x00000005041c7212 */ /* 0x000fc400078e3cff */
[----:B------:R-:W5:Y:S01]  /*f310*/  LD.E.128 R4, desc[UR36][R6.64] ;  /* 0x0000002406047980 */ /* 0x000f62000c101d00 */
[----:B------:R-:W-:Y:S01]  /*f320*/  IMAD R21, R23, UR5, R0 ;  /* 0x0000000517157c24 */ /* 0x000fe2000f8e0200 */
[----:B------:R-:W-:Y:S01]  /*f330*/  ULDC.64 UR4, c[0x0][0xae8] ;  /* 0x0002ba0000047ab9 */ /* 0x000fe20000000a00 */
[----:B------:R-:W1:Y:S01]  /*f340*/  @P1 LDC R23, c[0x0][0xbf0] ;  /* 0x0002fc00ff171b82 */ /* 0x000e620000000800 */
[----:B------:R-:W5:Y:S01]  /*f350*/  LD.E.128 R12, desc[UR36][R12.64] ;  /* 0x000000240c0c7980 */ /* 0x000f62000c101d00 */
[----:B------:R-:W-:Y:S02]  /*f360*/  IMAD.IADD R17, R17, 0x1, R21 ;  /* 0x0000000111117824 */ /* 0x000fe400078e0215 */
[----:B------:R-:W-:Y:S01]  /*f370*/  IMAD R21, R162, 0x20, R165 ;  /* 0x00000020a2157824 */ /* 0x000fe200078e02a5 */
[----:B------:R-:W5:Y:S01]  /*f380*/  LD.E.128 R36, desc[UR36][R36.64] ;  /* 0x0000002424247980 */ /* 0x000f62000c101d00 */
[----:B------:R-:W-:Y:S02]  /*f390*/  IMAD R0, R44, UR4, RZ ;  /* 0x000000042c007c24 */ /* 0x000fe4000f8e02ff */
[----:B------:R-:W-:Y:S01]  /*f3a0*/  IMAD.IADD R44, R18, 0x1, R21 ;  /* 0x00000001122c7824 */ /* 0x000fe200078e0215 */
[----:B------:R-:W5:Y:S01]  /*f3b0*/  LD.E.128 R32, desc[UR36][R32.64] ;  /* 0x0000002420207980 */ /* 0x000f62000c101d00 */
[----:B------:R-:W-:-:S02]  /*f3c0*/  IMAD R21, R163, UR5, R0 ;  /* 0x00000005a3157c24 */ /* 0x000fc4000f8e0200 */
[----:B------:R-:W-:Y:S01]  /*f3d0*/  IMAD.WIDE.U32 R16, R163, UR4, R16 ;  /* 0x00000004a3107c25 */ /* 0x000fe2000f8e0010 */
[----:B------:R-:W-:Y:S01]  /*f3e0*/  ULDC.64 UR4, c[0x0][0xaf0] ;  /* 0x0002bc0000047ab9 */ /* 0x000fe20000000a00 */
[----:B------:R-:W5:Y:S02]  /*f3f0*/  LD.E.128 R28, desc[UR36][R28.64] ;  /* 0x000000241c1c7980 */ /* 0x000f64000c101d00 */
[----:B0-----:R-:W-:Y:S01]  /*f400*/  @P1 IMAD.HI.U32 R0, R44, R49, RZ ;  /* 0x000000312c001227 */ /* 0x001fe200078e00ff */
[----:B------:R-:W-:Y:S01]  /*f410*/  @!PT LDS RZ, [RZ] ;  /* 0x00000000fffff984 */ /* 0x000fe20000000800 */
[----:B------:R-:W-:Y:S01]  /*f420*/  @!PT LDS RZ, [RZ] ;  /* 0x00000000fffff984 */ /* 0x000fe20000000800 */
[----:B------:R-:W-:Y:S01]  /*f430*/  @!PT LDS RZ, [RZ] ;  /* 0x00000000fffff984 */ /* 0x000fe20000000800 */
[----:B------:R-:W-:Y:S01]  /*f440*/  @!PT LDS RZ, [RZ] ;  /* 0x00000000fffff984 */ /* 0x000fe20000000800 */
[----:B------:R0:W-:Y:S06]  /*f450*/  MEMBAR.ALL.CTA ;  /* 0x0000000000007992 */ /* 0x0001ec0000008000 */
[----:B0-----:R-:W0:Y:S01]  /*f460*/  FENCE.VIEW.ASYNC.S ;  /* 0x00000000000073c6 */ /* 0x001e220000000000 */
[----:B------:R-:W-:-:S02]  /*f470*/  IMAD.IADD R17, R17, 0x1, R21 ;  /* 0x0000000111117824 */ /* 0x000fc400078e0215 */
[----:B------:R-:W-:Y:S02]  /*f480*/  IMAD.MOV.U32 R21, RZ, RZ, R44 ;  /* 0x000000ffff157224 */ /* 0x000fe400078e002c */
[----:B------:R-:W-:Y:S01]  /*f490*/  IMAD R2, R20, UR4, RZ ;  /* 0x0000000414027c24 */ /* 0x000fe2000f8e02ff */
[----:B-1----:R-:W-:Y:S01]  /*f4a0*/  @P1 SHF.R.U32.HI R21, RZ, R23, R0 ;  /* 0x00000017ff151219 */ /* 0x002fe20000011600 */
[----:B------:R-:W-:-:S03]  /*f4b0*/  IMAD.WIDE.U32 R16, R53, UR4, R16 ;  /* 0x0000000435107c25 */ /* 0x000fc6000f8e0010 */
[--C-:B------:R-:W-:Y:S01]  /*f4c0*/  SHF.R.S32.HI R0, RZ, 0x1f, R21.reuse ;  /* 0x0000001fff007819 */ /* 0x100fe20000011415 */
        /* <DEDUP_REMOVED lines=12> */
[----:B------:R-:W-:Y:S02]  /*f590*/  IMAD.IADD R44, R165, 0x1, R18 ;  /* 0x00000001a52c7824 */ /* 0x000fe400078e0212 */
[----:B------:R-:W-:-:S02]  /*f5a0*/  IMAD R21, R23, UR5, R2 ;  /* 0x0000000517157c24 */ /* 0x000fc4000f8e0202 */
[----:B------:R-:W-:Y:S01]  /*f5b0*/  IMAD.WIDE.U32 R16, R23, UR4, R16 ;  /* 0x0000000417107c25 */ /* 0x000fe2000f8e0010 */
[CC--:B------:R-:W-:Y:S01]  /*f5c0*/  ISETP.GE.AND P2, PT, R44.reuse, R55.reuse, PT ;  /* 0x000000372c00720c */ /* 0x0c0fe20003f46270 */
[----:B------:R-:W-:Y:S02]  /*f5d0*/  ULDC.64 UR4, c[0x0][0xa80] ;  /* 0x0002a00000047ab9 */ /* 0x000fe40000000a00 */
[----:B------:R-:W-:Y:S01]  /*f5e0*/  VIADD R0, R44, 0x20 ;  /* 0x000000202c007836 */ /* 0x000fe20000000000 */
[----:B------:R-:W-:Y:S01]  /*f5f0*/  LEA R18, P3, R16, UR4, 0x1 ;  /* 0x0000000410127c11 */ /* 0x000fe2000f8608ff */
[----:B------:R-:W-:Y:S02]  /*f600*/  IMAD.IADD R17, R17, 0x1, R21 ;  /* 0x0000000111117824 */ /* 0x000fe400078e0215 */
[----:B------:R-:W-:Y:S01]  /*f610*/  VIADD R3, R3, 0x2a820 ;  /* 0x0002a82003037836 */ /* 0x000fe20000000000 */
[----:B------:R-:W-:Y:S01]  /*f620*/  ISETP.GE.AND P0, PT, R0, R55, PT ;  /* 0x000000370000720c */ /* 0x000fe20003f06270 */
[----:B------:R-:W-:Y:S01]  /*f630*/  VIADD R0, R44, 0x40 ;  /* 0x000000402c007836 */ /* 0x000fe20000000000 */
[----:B------:R-:W-:-:S02]  /*f640*/  LEA.HI.X R20, R16, UR5, R17, 0x1, P3 ;  /* 0x0000000510147c11 */ /* 0x000fc400098f0c11 */
[----:B------:R-:W-:Y:S01]  /*f650*/  PRMT R3, RZ, 0x654, R3 ;  /* 0x00000654ff037816 */ /* 0x000fe20000000003 */
[----:B0-----:R0:W1:Y:S01]  /*f660*/  SHFL.IDX PT, R16, R18, RZ, 0x181f ;  /* 0x00181fff12107589 */ /* 0x00106200000e0000 */
        /* <DEDUP_REMOVED lines=10> */
[-C--:B0-2---:R-:W-:Y:S02]  /*f710*/  @!P2 LEA.HI.X R3, R160, R0.reuse, R173, 0x1, P4 ;  /* 0x00000000a003a211 */ /* 0x085fe400020f0cad */
[----:B------:R-:W-:-:S03]  /*f720*/  @!P3 LEA.HI.X R17, R161, R0, R172, 0x1, P5 ;  /* 0x00000000a111b211 */ /* 0x000fc600028f0cac */
[----:B-----5:R3:W-:Y:S04]  /*f730*/  @!P2 ST.E.128 desc[UR36][R2.64], R24 ;  /* 0x000000180200a985 */ /* 0x0207e8000c101d24 */
[----:B------:R3:W-:Y:S02]  /*f740*/  @!P3 ST.E.128 desc[UR36][R16.64], R40 ;  /* 0x000000281000b985 */ /* 0x0007e4000c101d24 */
.L_x_1329:
[----:B------:R-:W-:Y:S05]  /*f750*/  BSYNC B1 ;  /* 0x0000000000017941 */ /* 0x000fea0003800000 */
.L_x_1328:
        /* <DEDUP_REMOVED lines=9> */
[-C--:B0---4-:R-:W-:Y:S02]  /*f7f0*/  @!P3 LEA.HI.X R3, R160, R0.reuse, R173, 0x1, P0 ;  /* 0x00000000a003b211 */ /* 0x091fe400000f0cad */
[----:B------:R-:W-:-:S03]  /*f800*/  @!P4 LEA.HI.X R17, R161, R0, R172, 0x1, P2 ;  /* 0x00000000a111c211 */ /* 0x000fc600010f0cac */
[----:B-----5:R3:W-:Y:S04]  /*f810*/  @!P3 ST.E.128 desc[UR36][R2.64], R12 ;  /* 0x0000000c0200b985 */ /* 0x0207e8000c101d24 */
[----:B------:R3:W-:Y:S02]  /*f820*/  @!P4 ST.E.128 desc[UR36][R16.64], R36 ;  /* 0x000000241000c985 */ /* 0x0007e4000c101d24 */
.L_x_1331:
[----:B------:R-:W-:Y:S05]  /*f830*/  BSYNC B1 ;  /* 0x0000000000017941 */ /* 0x000fea0003800000 */
.L_x_1330:
        /* <DEDUP_REMOVED lines=13> */
.L_x_1333:
[----:B------:R-:W-:Y:S05]  /*f910*/  BSYNC B1 ;  /* 0x0000000000017941 */ /* 0x000fea0003800000 */
.L_x_1332:
        /* <DEDUP_REMOVED lines=16> */
.L_x_1326:
[----:B------:R-:W2:Y:S08]  /*fa20*/  LDC.64 R4, c[0x0][0xc00] ;  /* 0x00030000ff047b82 */ /* 0x000eb00000000a00 */
[----:B0-----:R-:W0:Y:S01]  /*fa30*/  LDC.64 R2, c[0x0][0xc00] ;  /* 0x00030000ff027b82 */ /* 0x001e220000000a00 */
[----:B------:R-:W-:Y:S01]  /*fa40*/  ULDC UR4, c[0x0][0xa88] ;  /* 0x0002a20000047ab9 */ /* 0x000fe20000000800 */
[----:B------:R-:W-:-:S06]  /*fa50*/  IMAD.MOV.U32 R6, RZ, RZ, RZ ;  /* 0x000000ffff067224 */ /* 0x000fcc00078e00ff */
[----:B------:R-:W3:Y:S01]  /*fa60*/  LDC R17, c[0x0][0xbe8] ;  /* 0x0002fa00ff117b82 */ /* 0x000ee20000000800 */
[----:B--2---:R-:W-:-:S04]  /*fa70*/  ISETP.NE.U32.AND P0, PT, R4, RZ, PT ;  /* 0x000000ff0400720c */ /* 0x004fc80003f05070 */
[----:B------:R-:W-:-:S03]  /*fa80*/  ISETP.NE.AND.EX P0, PT, R5, RZ, PT, P0 ;  /* 0x000000ff0500720c */ /* 0x000fc60003f05300 */
[----:B------:R-:W2:Y:S01]  /*fa90*/  LDC.64 R4, c[0x0][0xc08] ;  /* 0x00030200ff047b82 */ /* 0x000ea20000000a00 */
[----:B0-----:R-:W-:-:S04]  /*faa0*/  IMAD.WIDE R2, R164, 0x4, R2 ;  /* 0x00000004a4027825 */ /* 0x001fc800078e0202 */
[----:B------:R-:W-:-:S05]  /*fab0*/  IMAD.U32 R0, RZ, RZ, UR4 ;  /* 0x00000004ff007e24 */ /* 0x000fca000f8e00ff */
[----:B------:R0:W5:Y:S01]  /*fac0*/  @P0 LDG.E R6, desc[UR36][R2.64] ;  /* 0x0000002402060981 */ /* 0x000162000c1e1900 */
[----:B--2---:R-:W-:-:S04]  /*fad0*/  ISETP.NE.U32.AND P1, PT, R4, RZ, PT ;  /* 0x000000ff0400720c */ /* 0x004fc80003f25070 */
[----:B------:R-:W-:-:S13]  /*fae0*/  ISETP.NE.AND.EX P1, PT, R5, RZ, PT, P1 ;  /* 0x000000ff0500720c */ /* 0x000fda0003f25310 */
[----:B------:R-:W2:Y:S02]  /*faf0*/  @P1 LDC.64 R4, c[0x0][0xc08] ;  /* 0x00030200ff041b82 */ /* 0x000ea40000000a00 */
[----:B--2---:R-:W-:-:S05]  /*fb00*/  @P1 IMAD.WIDE R4, R164, 0x4, R4 ;  /* 0x00000004a4041825 */ /* 0x004fca00078e0204 */
[----:B------:R0:W5:Y:S01]  /*fb10*/  @P1 LDG.E R0, desc[UR36][R4.64] ;  /* 0x0000002404001981 */ /* 0x000162000c1e1900 */
[----:B---3--:R-:W-:Y:S02]  /*fb20*/  ISETP.NE.AND P2, PT, R17, 0x1, PT ;  /* 0x000000011100780c */ /* 0x008fe40003f45270 */
[----:B------:R-:W-:Y:S02]  /*fb30*/  ISETP.GE.AND P3, PT, R174, 0x80, PT ;  /* 0x00000080ae00780c */ /* 0x000fe40003f66270 */
[----:B------:R-:W-:-:S09]  /*fb40*/  SHF.R.S32.HI R7, RZ, 0x1f, R164 ;  /* 0x0000001fff077819 */ /* 0x000fd200000114a4 */
[----:B------:R-:W2:Y:S08]  /*fb50*/  @P2 LDC R16, c[0x0][0xbec] ;  /* 0x0002fb00ff102b82 */ /* 0x000eb00000000800 */
[----:B------:R-:W3:Y:S01]  /*fb60*/  @P2 LDC R21, c[0x0][0xbf0] ;  /* 0x0002fc00ff152b82 */ /* 0x000ee20000000800 */
[----:B0-----:R-:W-:Y:S05]  /*fb70*/  @P1 BRA `(.L_x_1335) ;  /* 0x0000000000101947 */ /* 0x001fea0003800000 */
[----:B------:R-:W-:Y:S05]  /*fb80*/  @!P0 BRA `(.L_x_1335) ;  /* 0x00000000000c8947 */ /* 0x000fea0003800000 */
[----:B------:R-:W4:Y:S04]  /*fb90*/  LDG.E R5, desc[UR36][R2.64] ;  /* 0x0000002402057981 */ /* 0x000f28000c1e1900 */
[----:B-----5:R-:W4:Y:S02]  /*fba0*/  LDG.E R0, desc[UR36][R2.64+0x4] ;  /* 0x0000042402007981 */ /* 0x020f24000c1e1900 */
[----:B----4-:R-:W-:-:S07]  /*fbb0*/  IMAD.IADD R0, R0, 0x1, -R5 ;  /* 0x0000000100007824 */ /* 0x010fce00078e0a05 */
.L_x_1335:
[----:B------:R-:W-:Y:S01]  /*fbc0*/  BSSY B1, `(.L_x_1336) ;  /* 0x000002d000017945 */ /* 0x000fe20003800000 */
[----:B------:R-:W-:Y:S02]  /*fbd0*/  SHF.R.S32.HI R10, RZ, 0x1f, R163 ;  /* 0x0000001fff0a7819 */ /* 0x000fe400000114a3 */
[----:B------:R-:W-:Y:S02]  /*fbe0*/  SEL R13, R164, RZ, !P0 ;  /* 0x000000ffa40d7207 */ /* 0x000fe40004000000 */
[----:B------:R-:W-:Y:S02]  /*fbf0*/  SEL R12, R7, RZ, !P0 ;  /* 0x000000ff070c7207 */ /* 0x000fe40004000000 */
[----:B-----5:R-:W-:Y:S01]  /*fc00*/  SHF.R.S32.HI R11, RZ, 0x1f, R6 ;  /* 0x0000001fff0b7819 */ /* 0x020fe20000011406 */
[----:B------:R-:W-:Y:S06]  /*fc10*/  @P3 BRA `(.L_x_1337) ;  /* 0x00000000009c3947 */ /* 0x000fec0003800000 */
[----:B------:R-:W0:Y:S01]  /*fc20*/  S2R R3, SR_TID.X ;  /* 0x0000000000037919 */ /* 0x000e220000002100 */
[----:B------:R-:W4:Y:S02]  /*fc30*/  LDC R14, c[0x0][0xbe8] ;  /* 0x0002fa00ff0e7b82 */ /* 0x000f240000000800 */
[----:B----4-:R-:W-:Y:S01]  /*fc40*/  IMAD R2, R0, R14, RZ ;  /* 0x0000000e00027224 */ /* 0x010fe200078e02ff */
[----:B0-----:R-:W-:-:S04]  /*fc50*/  IADD3 R9, R18, -0x80, R3 ;  /* 0xffffff8012097810 */ /* 0x001fc80007ffe003 */
[----:B------:R-:W-:-:S13]  /*fc60*/  ISETP.GE.AND P0, PT, R9, R2, PT ;  /* 0x000000020900720c */ /* 0x000fda0003f06270 */
[----:B------:R-:W-:Y:S05]  /*fc70*/  @P0 BRA `(.L_x_1337) ;  /* 0x0000000000840947 */ /* 0x000fea0003800000 */
[----:B------:R-:W-:Y:S01]  /*fc80*/  ISETP.NE.AND P0, PT, R14, 0x1, PT ;  /* 0x000000010e00780c */ /* 0x000fe20003f05270 */
[----:B------:R-:W-:Y:S01]  /*fc90*/  ULDC.64 UR4, c[0x0][0xb90] ;  /* 0x0002e40000047ab9 */ /* 0x000fe20000000a00 */
[----:B------:R-:W-:Y:S02]  /*fca0*/  IMAD.MOV.U32 R2, RZ, RZ, R6 ;  /* 0x000000ffff027224 */ /* 0x000fe400078e0006 */
[----:B------:R-:W-:Y:S02]  /*fcb0*/  IMAD R8, R10, UR4, RZ ;  /* 0x000000040a087c24 */ /* 0x000fe4000f8e02ff */
[----:B------:R-:W-:Y:S02]  /*fcc0*/  IMAD.MOV.U32 R3, RZ, RZ, R11 ;  /* 0x000000ffff037224 */ /* 0x000fe400078e000b */
[----:B------:R-:W-:Y:S02]  /*fcd0*/  IMAD.MOV.U32 R5, RZ, RZ, R9 ;  /* 0x000000ffff057224 */ /* 0x000fe400078e0009 */
[----:B------:R-:W-:-:S03]  /*fce0*/  IMAD.WIDE.U32 R2, R163, UR4, R2 ;  /* 0x00000004a3027c25 */ /* 0x000fc6000f8e0002 */
[----:B------:R-:W0:Y:S01]  /*fcf0*/  @P0 LDC R4, c[0x0][0xbec] ;  /* 0x0002fb00ff040b82 */ /* 0x000e220000000800 */
[----:B------:R-:W-:Y:S01]  /*fd00*/  IMAD R7, R163, UR5, R8 ;  /* 0x00000005a3077c24 */ /* 0x000fe2000f8e0208 */
[----:B------:R-:W-:-:S03]  /*fd10*/  ULDC.64 UR4, c[0x0][0xb98] ;  /* 0x0002e60000047ab9 */ /* 0x000fc60000000a00 */
[----:B------:R-:W-:-:S03]  /*fd20*/  IMAD.IADD R3, R3, 0x1, R7 ;  /* 0x0000000103037824 */ /* 0x000fc600078e0207 */
[----:B------:R-:W4:Y:S01]  /*fd30*/  @P0 LDC R15, c[0x0][0xbf0] ;  /* 0x0002fc00ff0f0b82 */ /* 0x000f220000000800 */
[----:B------:R-:W-:-:S04]  /*fd40*/  IMAD.WIDE.U32 R2, R13, UR4, R2 ;  /* 0x000000040d027c25 */ /* 0x000fc8000f8e0002 */
[----:B0-----:R-:W-:-:S05]  /*fd50*/  @P0 IMAD.HI.U32 R4, R9, R4, RZ ;  /* 0x0000000409040227 */ /* 0x001fca00078e00ff */
[----:B----4-:R-:W-:Y:S01]  /*fd60*/  @P0 SHF.R.U32.HI R5, RZ, R15, R4 ;  /* 0x0000000fff050219 */ /* 0x010fe20000011604 */
[----:B------:R-:W-:-:S03]  /*fd70*/  IMAD R4, R12, UR4, RZ ;  /* 0x000000040c047c24 */ /* 0x000fc6000f8e02ff */
[----:B------:R-:W-:Y:S01]  /*fd80*/  IADD3 R2, P0, R5, R2, RZ ;  /* 0x0000000205027210 */ /* 0x000fe20007f1e0ff */
[----:B------:R-:W-:Y:S02]  /*fd90*/  IMAD.MOV R7, RZ, RZ, -R5 ;  /* 0x000000ffff077224 */ /* 0x000fe400078e0a05 */
[----:B------:R-:W-:Y:S01]  /*fda0*/  IMAD R8, R13, UR5, R4 ;  /* 0x000000050d087c24 */ /* 0x000fe2000f8e0204 */
[----:B------:R-:W-:Y:S01]  /*fdb0*/  ULDC.64 UR4, c[0x0][0xb88] ;  /* 0x0002e20000047ab9 */ /* 0x000fe20000000a00 */
[----:B------:R-:W-:Y:S01]  /*fdc0*/  IMAD R7, R14, R7, R9 ;  /* 0x000000070e077224 */ /* 0x000fe200078e0209 */
[----:B------:R-:W-:-:S04]  /*fdd0*/  SHF.R.S32.HI R9, RZ, 0x1f, R5 ;  /* 0x0000001fff097819 */ /* 0x000fc80000011405 */
        /* <DEDUP_REMOVED lines=11> */
.L_x_1337:
[----:B------:R-:W-:Y:S05]  /*fe90*/  BSYNC B1 ;  /* 0x0000000000017941 */ /* 0x000fea0003800000 */
.L_x_1336:
[----:B------:R-:W-:Y:S01]  /*fea0*/  ULDC.64 UR4, c[0x0][0xaa0] ;  /* 0x0002a80000047ab9 */ /* 0x000fe20000000a00 */
[----:B------:R-:W-:Y:S01]  /*feb0*/  LEA R7, R162, R165, 0x5 ;  /* 0x000000a5a2077211 */ /* 0x000fe200078e28ff */
[----:B0-----:R-:W-:Y:S01]  /*fec0*/  IMAD R3, R11, UR4, RZ ;  /* 0x000000040b037c24 */ /* 0x001fe2000f8e02ff */
[----:B------:R-:W-:Y:S03]  /*fed0*/  BSSY B1, `(.L_x_1338) ;  /* 0x0000036000017945 */ /* 0x000fe60003800000 */
[C---:B------:R-:W-:Y:S02]  /*fee0*/  IMAD R5, R6.reuse, UR5, R3 ;  /* 0x0000000506057c24 */ /* 0x040fe4000f8e0203 */
[----:B------:R-:W-:Y:S01]  /*fef0*/  IMAD.WIDE.U32 R2, R6, UR4, RZ ;  /* 0x0000000406027c25 */ /* 0x000fe2000f8e00ff */
[----:B------:R-:W-:-:S03]  /*ff00*/  ULDC.64 UR4, c[0x0][0xae8] ;  /* 0x0002ba0000047ab9 */ /* 0x000fc60000000a00 */
[----:B------:R-:W-:Y:S02]  /*ff10*/  IMAD.IADD R9, R18, 0x1, R7 ;  /* 0x0000000112097824 */ /* 0x000fe400078e0207 */
[----:B------:R-:W-:Y:S02]  /*ff20*/  IMAD.IADD R3, R3, 0x1, R5 ;  /* 0x0000000103037824 */ /* 0x000fe400078e0205 */
[----:B------:R-:W-:Y:S02]  /*ff30*/  IMAD R6, R10, UR4, RZ ;  /* 0x000000040a067c24 */ /* 0x000fe4000f8e02ff */
[----:B--2---:R-:W-:-:S04]  /*ff40*/  @P2 IMAD.HI.U32 R4, R9, R16, RZ ;  /* 0x0000001009042227 */ /* 0x004fc800078e00ff */
[C---:B------:R-:W-:Y:S02]  /*ff50*/  IMAD R7, R163.reuse, UR5, R6 ;  /* 0x00000005a3077c24 */ /* 0x040fe4000f8e0206 */
[----:B------:R-:W-:Y:S01]  /*ff60*/  IMAD.WIDE.U32 R2, R163, UR4, R2 ;  /* 0x00000004a3027c25 */ /* 0x000fe2000f8e0002 */
[----:B------:R-:W-:-:S03]  /*ff70*/  ULDC.64 UR4, c[0x0][0xaf0] ;  /* 0x0002bc0000047ab9 */ /* 0x000fc60000000a00 */
[----:B------:R-:W-:Y:S01]  /*ff80*/  IMAD.MOV.U32 R5, RZ, RZ, R9 ;  /* 0x000000ffff057224 */ /* 0x000fe200078e0009 */
[----:B---3--:R-:W-:Y:S01]  /*ff90*/  @P2 SHF.R.U32.HI R5, RZ, R21, R4 ;  /* 0x00000015ff052219 */ /* 0x008fe20000011604 */
[----:B------:R-:W-:Y:S02]  /*ffa0*/  IMAD R6, R12, UR4, RZ ;  /* 0x000000040c067c24 */ /* 0x000fe4000f8e02ff */
[----:B------:R-:W-:Y:S01]  /*ffb0*/  IMAD.IADD R3, R3, 0x1, R7 ;  /* 0x0000000103037824 */ /* 0x000fe200078e0207 */
[----:B------:R-:W-:Y:S01]  /*ffc0*/  SHF.R.S32.HI R4, RZ, 0x1f, R5 ;  /* 0x0000001fff047819 */ /* 0x000fe20000011405 */
[C---:B------:R-:W-:Y:S02]  /*ffd0*/  IMAD R7, R13.reuse, UR5, R6 ;  /* 0x000000050d077c24 */ /* 0x040fe4000f8e0206 */
[----:B------:R-:W-:Y:S01]  /*ffe0*/  IMAD.WIDE.U32 R2, R13, UR4, R2 ;  /* 0x000000040d027c25 */ /* 0x000fe2000f8e0002 */
[----:B------:R-:W-:-:S03]  /*fff0*/  ULDC.64 UR4, c[0x0][0xae0] ;  /* 0x0002b80000047ab9 */ /* 0x000fc60000000a00 */
[----:B------:R-:W-:Y:S02]  /*10000*/  IMAD.MOV R6, RZ, RZ, -R5 ;  /* 0x000000ffff067224 */ /* 0x000fe400078e0a05 */
[----:B------:R-:W-:Y:S02]  /*10010*/  IMAD.IADD R3, R3, 0x1, R7 ;  /* 0x0000000103037824 */ /* 0x000fe400078e0207 */
[----:B------:R-:W-:Y:S02]  /*10020*/  IMAD R4, R4, UR4, RZ ;  /* 0x0000000404047c24 */ /* 0x000fe4000f8e02ff */
[----:B------:R-:W-:Y:S02]  /*10030*/  IMAD R7, R17, R6, R9 ;  /* 0x0000000611077224 */ /* 0x000fe400078e0209 */
[C---:B------:R-:W-:Y:S02]  /*10040*/  IMAD R9, R5.reuse, UR5, R4 ;  /* 0x0000000505097c24 */ /* 0x040fe4000f8e0204 */
[----:B------:R-:W-:Y:S01]  /*10050*/  IMAD.WIDE.U32 R2, R5, UR4, R2 ;  /* 0x0000000405027c25 */ /* 0x000fe2000f8e0002 */
[----:B------:R-:W-:Y:S01]  /*10060*/  SHF.R.S32.HI R4, RZ, 0x1f, R7 ;  /* 0x0000001fff047819 */ /* 0x000fe20000011407 */
[----:B------:R-:W-:-:S02]  /*10070*/  ULDC.64 UR4, c[0x0][0xad8] ;  /* 0x0002b60000047ab9 */ /* 0x000fc40000000a00 */
[----:B------:R-:W-:Y:S02]  /*10080*/  IMAD.IADD R3, R3, 0x1, R9 ;  /* 0x0000000103037824 */ /* 0x000fe400078e0209 */
[----:B------:R-:W-:Y:S02]  /*10090*/  IMAD R4, R4, UR4, RZ ;  /* 0x0000000404047c24 */ /* 0x000fe4000f8e02ff */
[----:B------:R-:W-:Y:S02]  /*100a0*/  IMAD.IADD R18, R165, 0x1, R18 ;  /* 0x00000001a5127824 */ /* 0x000fe400078e0212 */
        /* <DEDUP_REMOVED lines=11> */
[----:B------:R0:W2:Y:S02]  /*10160*/  SHFL.IDX PT, R2, R4, RZ, 0x181f ;  /* 0x00181fff04027589 */ /* 0x0000a400000e0000 */
[----:B------:R-:W-:Y:S02]  /*10170*/  ISETP.GE.AND P0, PT, R0, R17, PT ;  /* 0x000000110000720c */ /* 0x000fe40003f06270 */
[----:B------:R0:W3:Y:S01]  /*10180*/  SHFL.IDX PT, R0, R5, RZ, 0x181f ;  /* 0x00181fff05007589 */ /* 0x0000e200000e0000 */
[----:B------:R-:W-:Y:S10]  /*10190*/  @P2 BRA `(.L_x_1339) ;  /* 0x0000000000242947 */ /* 0x000ff40003800000 */
        /* <DEDUP_REMOVED lines=9> */
.L_x_1339:
[----:B------:R-:W-:Y:S05]  /*10230*/  BSYNC B1 ;  /* 0x0000000000017941 */ /* 0x000fea0003800000 */
.L_x_1338:
[----:B---3--:R3:W0:Y:S01]  /*10240*/  SHFL.IDX PT, R0, R5, 0x1, 0x181f ;  /* 0x00381f0005007f89 */ /* 0x00862200000e0000 */
[----:B------:R-:W-:Y:S03]  /*10250*/  BSSY B1, `(.L_x_1340) ;  /* 0x000000c000017945 */ /* 0x000fe60003800000 */
[----:B--2-4-:R3:W2:Y:S01]  /*10260*/  SHFL.IDX PT, R2, R4, 0x1, 0x181f ;  /* 0x00381f0004027f89 */ /* 0x0146a200000e0000 */
        /* <DEDUP_REMOVED lines=10> */
.L_x_1341:
[----:B------:R-:W-:Y:S05]  /*10310*/  BSYNC B1 ;  /* 0x0000000000017941 */ /* 0x000fea0003800000 */
.L_x_1340:
[----:B0-----:R0:W0:Y:S01]  /*10320*/  SHFL.IDX PT, R0, R5, 0x2, 0x181f ;  /* 0x00581f0005007f89 */ /* 0x00102200000e0000 */
[----:B------:R-:W-:Y:S03]  /*10330*/  BSSY B1, `(.L_x_1342) ;  /* 0x000000c000017945 */ /* 0x000fe60003800000 */
[----:B--2-4-:R2:W4:Y:S01]  /*10340*/  SHFL.IDX PT, R2, R4, 0x2, 0x181f ;  /* 0x00581f0004027f89 */ /* 0x01452200000e0000 */
        /* <DEDUP_REMOVED lines=10> */
.L_x_1343:
[----:B------:R-:W-:Y:S05]  /*103f0*/  BSYNC B1 ;  /* 0x0000000000017941 */ /* 0x000fea0003800000 */
.L_x_1342:
[----:B0-----:R-:W-:Y:S01]  /*10400*/  VIADD R0, R18, 0x60 ;  /* 0x0000006012007836 */ /* 0x001fe20000000000 */
[----:B---3--:R-:W0:Y:S04]  /*10410*/  SHFL.IDX PT, R5, R5, 0x3, 0x181f ;  /* 0x00781f0005057f89 */ /* 0x008e2800000e0000 */
[----:B------:R-:W-:Y:S01]  /*10420*/  ISETP.GE.AND P0, PT, R0, R17, PT ;  /* 0x000000110000720c */ /* 0x000fe20003f06270 */
[----:B----4-:R3:W4:-:S12]  /*10430*/  SHFL.IDX PT, R2, R4, 0x3, 0x181f ;  /* 0x00781f0004027f89 */ /* 0x01071800000e0000 */
[----:B---3--:R-:W-:Y:S05]  /*10440*/  @P0 BRA `(.L_x_1334) ;  /* 0x0000000000240947 */ /* 0x008fea0003800000 */
        /* <DEDUP_REMOVED lines=9> */
.L_x_1334:
[----:B------:R-:W-:Y:S05]  /*104e0*/  BSYNC B0 ;  /* 0x0000000000007941 */ /* 0x000fea0003800000 */
.L_x_1325:
[----:B------:R-:W-:Y:S02]  /*104f0*/  ULDC UR4, c[0x0][0xc3c] ;  /* 0x00030f0000047ab9 */ /* 0x000fe40000000800 */
[----:B-1----:R-:W-:-:S13]  /*10500*/  ISETP.GE.AND P0, PT, R47, UR4, PT ;  /* 0x000000042f007c0c */ /* 0x002fda000bf06270 */
[----:B------:R-:W-:Y:S05]  /*10510*/  @!P0 BRA `(.L_x_1344) ;  /* 0xffffff0800008947 */ /* 0x000fea000383ffff */
[----:B------:R-:W-:Y:S05]  /*10520*/  EXIT ;  /* 0x000000000000794d */ /* 0x000fea0003800000 */
.L_x_1235:
[----:B------:R-:W-:-:S08]  /*10530*/  NOP ;  /* 0x0000000000007918 */ /* 0x000fd00000000000 */
[----:B0-----:R-:W0:-:S00]  /*10540*/  USETMAXREG.DEALLOC.CTAPOOL 0x28 ;  /* 0x00000028000079c8 */ /* 0x001e0000080e0500 */
[----:B0-----:R-:W2:Y:S01]  /*10550*/  LDL.LU R2, [R1] ;  /* 0x0000000001027983 */ /* 0x001ea20000300800 */
[----:B------:R-:W-:-:S06]  /*10560*/  LOP3.LUT R0, R0, 0x3, RZ, 0xc0, !PT ;  /* 0x0000000300007812 */ /* 0x000fcc00078ec0ff */
[----:B------:R-:W0:Y:S02]  /*10570*/  SHFL.IDX PT, R0, R0, RZ, 0x1f ;  /* 0x00001fff00007589 */ /* 0x000e2400000e0000 */
[----:B0-----:R-:W-:Y:S01]  /*10580*/  ISETP.NE.AND P0, PT, R0, RZ, PT ;  /* 0x000000ff0000720c */ /* 0x001fe20003f05270 */
[----:B------:R-:W-:Y:S01]  /*10590*/  IMAD.MOV.U32 R0, RZ, RZ, RZ ;  /* 0x000000ffff007224 */ /* 0x000fe200078e00ff */
[----:B--2---:R-:W-:-:S11]  /*105a0*/  LOP3.LUT R2, R2, 0xfffffeff, RZ, 0xc0, !PT ;  /* 0xfffffeff02027812 */ /* 0x004fd600078ec0ff */
[----:B------:R-:W-:-:S05]  /*105b0*/  @P0 LOP3.LUT R2, R2, 0x100, RZ, 0xfc, !PT ;  /* 0x0000010002020812 */ /* 0x000fca00078efcff */
[----:B------:R0:W-:Y:S01]  /*105c0*/  STL [R1], R2 ;  /* 0x0000000201007387 */ /* 0x0001e20000100800 */
[----:B------:R-:W-:Y:S05]  /*105d0*/  @!P0 BRA `(.L_x_1345) ;  /* 0x00000000001c8947 */ /* 0x000fea0003800000 */
[----:B------:R-:W1:Y:S08]  /*105e0*/  S2UR UR5, SR_CgaCtaId ;  /* 0x00000000000579c3 */ /* 0x000e700000008800 */
[----:B------:R-:W-:Y:S06]  /*105f0*/  BAR.SYNC.DEFER_BLOCKING 0x5, 0x180 ;  /* 0x0146000000007b1d */ /* 0x000fec0000010000 */
[----:B------:R-:W-:-:S02]  /*10600*/  UMOV UR4, 0x400 ;  /* 0x0000040000047882 */ /* 0x000fc40000000000 */
[----:B-1----:R-:W-:-:S09]  /*10610*/  ULEA UR4, UR5, UR4, 0x18 ;  /* 0x0000000405047291 */ /* 0x002fd2000f8ec03f */
[----:B------:R-:W1:Y:S01]  /*10620*/  LDS.128 R16, [UR4+0x2a8d0] ;  /* 0x02a8d004ff107984 */ /* 0x000e620008000c00 */
[----:B------:R-:W-:Y:S06]  /*10630*/  BAR.ARV 0x4, 0x180 ;  /* 0x0106000000007b1d */ /* 0x000fec0000002000 */
[----:B------:R-:W-:Y:S05]  /*10640*/  BRA `(.L_x_1346) ;  /* 0x00000008008c7947 */ /* 0x000fea0003800000 */
.L_x_1345:
[----:B0-----:R-:W0:Y:S01]  /*10650*/  S2R R2, SR_TID.X ;  /* 0x0000000000027919 */ /* 0x001e220000002100 */
        /* <DEDUP_REMOVED lines=16> */
[----:B--2---:R-:W0:Y:S02]  /*10760*/  SHFL.UP PT, R4, R0, 0x1, RZ ;  /* 0x0420000000047989 */ /* 0x004e2400000e00ff */
        /* <DEDUP_REMOVED lines=22> */
.L_x_1351:
        /* <DEDUP_REMOVED lines=12> */
.L_x_1350:
[----:B------:R-:W-:Y:S05]  /*10990*/  BSYNC B0 ;  /* 0x0000000000007941 */ /* 0x000fea0003800000 */
.L_x_1349:
[----:B0----5:R-:W0:Y:S02]  /*109a0*/  SHFL.UP PT, R2, R0, 0x1, RZ ;  /* 0x0420000000027989 */ /* 0x021e2400000e00ff */
        /* <DEDUP_REMOVED lines=16> */
[----:B------:R-:W-:-:S05]  /*10ab0*/  IMAD.IADD R4, R3, 0x1, R4 ;  /* 0x0000000103047824 */ /* 0x000fca00078e0204 */
[----:B------:R-:W-:-:S13]  /*10ac0*/  ISETP.GT.AND P6, PT, R4, UR6, PT ;  /* 0x0000000604007c0c */ /* 0x000fda000bfc4270 */
[----:B------:R-:W-:Y:S05]  /*10ad0*/  @!P6 BRA `(.L_x_1351) ;  /* 0xfffffffc007ce947 */ /* 0x000fea000383ffff */
.L_x_1347:
[----:B------:R-:W-:-:S04]  /*10ae0*/  IMAD.IADD R11, R4, 0x1, -R3 ;  /* 0x00000001040b7824 */ /* 0x000fc800078e0a03 */
[----:B------:R-:W-:-:S05]  /*10af0*/  IMAD R2, R6, UR5, R11 ;  /* 0x0000000506027c24 */ /* 0x000fca000f8e020b */
[----:B------:R-:W-:Y:S02]  /*10b00*/  ISETP.GT.AND P0, PT, R2, UR6, PT ;  /* 0x0000000602007c0c */ /* 0x000fe4000bf04270 */
[----:B------:R-:W0:Y:S11]  /*10b10*/  LDC.64 R2, c[0x0][0xc90] ;  /* 0x00032400ff027b82 */ /* 0x000e360000000a00 */
[----:B------:R-:W-:-:S04]  /*10b20*/  VOTE.ANY R8, PT, !P0 ;  /* 0x0000000000087806 */ /* 0x000fc800040e0100 */
[----:B------:R-:W1:Y:S02]  /*10b30*/  POPC R13, R8 ;  /* 0x00000008000d7309 */ /* 0x000e640000000000 */
[----:B-1----:R-:W-:-:S04]  /*10b40*/  VIADD R19, R13, UR4 ;  /* 0x000000040d137c36 */ /* 0x002fc80008000000 */
[----:B0-----:R-:W-:-:S05]  /*10b50*/  IMAD.WIDE R2, R19, 0x4, R2 ;  /* 0x0000000413027825 */ /* 0x001fca00078e0202 */
[----:B------:R-:W2:Y:S01]  /*10b60*/  LDG.E R7, desc[UR36][R2.64] ;  /* 0x0000002402077981 */ /* 0x000ea2000c1e1900 */
[----:B------:R-:W-:-:S03]  /*10b70*/  ISETP.NE.AND P0, PT, R8, RZ, PT ;  /* 0x000000ff0800720c */ /* 0x000fc60003f05270 */
[----:B------:R-:W2:Y:S02]  /*10b80*/  SHFL.IDX PT, R0, R0, R13, 0x1f ;  /* 0x00001f0d00007589 */ /* 0x000ea400000e0000 */
[----:B--2---:R-:W-:-:S05]  /*10b90*/  IMAD R4, R0, R7, RZ ;  /* 0x0000000700047224 */ /* 0x004fca00078e02ff */
[----:B------:R-:W-:-:S04]  /*10ba0*/  IABS R12, R4 ;  /* 0x00000004000c7213 */ /* 0x000fc80000000000 */
[----:B------:R-:W0:Y:S08]  /*10bb0*/  I2F.RP R9, R12 ;  /* 0x0000000c00097306 */ /* 0x000e300000209400 */
[----:B0-----:R-:W0:Y:S02]  /*10bc0*/  MUFU.RCP R9, R9 ;  /* 0x0000000900097308 */ /* 0x001e240000001000 */
[----:B0-----:R-:W-:-:S06]  /*10bd0*/  VIADD R10, R9, 0xffffffe ;  /* 0x0ffffffe090a7836 */ /* 0x001fcc0000000000 */
[----:B------:R0:W1:Y:S01]  /*10be0*/  F2I.FTZ.U32.TRUNC.NTZ R3, R10 ;  /* 0x0000000a00037305 */ /* 0x000062000021f000 */
[----:B------:R-:W-:Y:S05]  /*10bf0*/  @!P0 BRA `(.L_x_1352) ;  /* 0x0000000000088947 */ /* 0x000fea0003800000 */
[----:B------:R-:W-:-:S05]  /*10c00*/  VIADD R9, R13, 0xffffffff ;  /* 0xffffffff0d097836 */ /* 0x000fca0000000000 */
[----:B------:R2:W3:Y:S02]  /*10c10*/  SHFL.IDX PT, R16, R6, R9, 0x1f ;  /* 0x00001f0906107589 */ /* 0x0004e400000e0000 */
.L_x_1352:
[----:B-1----:R-:W-:Y:S02]  /*10c20*/  IMAD.MOV R2, RZ, RZ, -R3 ;  /* 0x000000ffff027224 */ /* 0x002fe400078e0a03 */
[----:B---3--:R-:W-:Y:S02]  /*10c30*/  IMAD R16, R16, UR5, R11 ;  /* 0x0000000510107c24 */ /* 0x008fe4000f8e020b */
[----:B------:R-:W-:Y:S01]  /*10c40*/  IMAD.MOV.U32 R11, RZ, RZ, R2 ;  /* 0x000000ffff0b7224 */ /* 0x000fe200078e0002 */
[----:B------:R-:W-:Y:S02]  /*10c50*/  IABS R2, R4 ;  /* 0x0000000400027213 */ /* 0x000fe40000000000 */
[----:B--2---:R-:W-:Y:S01]  /*10c60*/  IADD3 R9, -R16, UR6, RZ ;  /* 0x0000000610097c10 */ /* 0x004fe2000fffe1ff */
[----:B------:R-:W-:Y:S02]  /*10c70*/  IMAD R11, R11, R12, RZ ;  /* 0x0000000c0b0b7224 */ /* 0x000fe400078e02ff */
[----:B------:R-:W-:Y:S01]  /*10c80*/  IMAD.MOV R8, RZ, RZ, -R2 ;  /* 0x000000ffff087224 */ /* 0x000fe200078e0a02 */
[----:B------:R-:W-:Y:S01]  /*10c90*/  IABS R6, R9 ;  /* 0x0000000900067213 */ /* 0x000fe20000000000 */
[----:B------:R-:W-:-:S04]  /*10ca0*/  IMAD.MOV.U32 R2, RZ, RZ, RZ ;  /* 0x000000ffff027224 */ /* 0x000fc800078e00ff */
[----:B------:R-:W-:-:S04]  /*10cb0*/  IMAD.HI.U32 R2, R3, R11, R2 ;  /* 0x0000000b03027227 */ /* 0x000fc800078e0002 */
[----:B------:R-:W-:Y:S02]  /*10cc0*/  IMAD.MOV.U32 R3, RZ, RZ, R6 ;  /* 0x000000ffff037224 */ /* 0x000fe400078e0006 */
        /* <DEDUP_REMOVED lines=10> */
[----:B------:R-:W-:-:S06]  /*10d70*/  @P0 VIADD R2, R2, 0x1 ;  /* 0x0000000102020836 */ /* 0x000fcc0000000000 */
[----:B------:R-:W-:Y:S01]  /*10d80*/  @!P2 IMAD.MOV R2, RZ, RZ, -R2 ;  /* 0x000000ffff02a224 */ /* 0x000fe200078e0a02 */
[----:B------:R-:W-:-:S05]  /*10d90*/  @!P1 LOP3.LUT R2, RZ, R4, RZ, 0x33, !PT ;  /* 0x00000004ff029212 */ /* 0x000fca00078e33ff */
[----:B------:R-:W-:Y:S02]  /*10da0*/  IMAD R11, R7, R2, RZ ;  /* 0x00000002070b7224 */ /* 0x000fe400078e02ff */
[----:B------:R-:W-:Y:S02]  /*10db0*/  IMAD.MOV R2, RZ, RZ, -R2 ;  /* 0x000000ffff027224 */ /* 0x000fe400078e0a02 */
[----:B------:R-:W-:Y:S02]  /*10dc0*/  IMAD.MOV R6, RZ, RZ, -R11 ;  /* 0x000000ffff067224 */ /* 0x000fe400078e0a0b */
[----:B------:R-:W-:Y:S02]  /*10dd0*/  IMAD R4, R4, R2, R9 ;  /* 0x0000000204047224 */ /* 0x000fe400078e0209 */
[----:B------:R-:W-:Y:S01]  /*10de0*/  IMAD.MOV.U32 R2, RZ, RZ, RZ ;  /* 0x000000ffff027224 */ /* 0x000fe200078e00ff */
[----:B------:R-:W-:Y:S02]  /*10df0*/  VIADDMNMX R13, R6, UR5, R7, PT ;  /* 0x00000005060d7c46 */ /* 0x000fe4000b800107 */
[----:B------:R-:W-:-:S02]  /*10e00*/  IABS R9, R4 ;  /* 0x0000000400097213 */ /* 0x000fc40000000000 */
[-C--:B------:R-:W-:Y:S01]  /*10e10*/  IABS R8, R13.reuse ;  /* 0x0000000d00087213 */ /* 0x080fe20000000000 */
[----:B------:R-:W-:Y:S01]  /*10e20*/  IMAD.MOV R18, RZ, RZ, -R13 ;  /* 0x000000ffff127224 */ /* 0x000fe200078e0a0d */
[----:B0-----:R-:W-:Y:S02]  /*10e30*/  IABS R10, R13 ;  /* 0x0000000d000a7213 */ /* 0x001fe40000000000 */
[----:B------:R-:W0:Y:S08]  /*10e40*/  I2F.RP R6, R8 ;  /* 0x0000000800067306 */ /* 0x000e300000209400 */
[----:B0-----:R-:W0:Y:S02]  /*10e50*/  MUFU.RCP R6, R6 ;  /* 0x0000000600067308 */ /* 0x001e240000001000 */
[----:B0-----:R-:W-:-:S06]  /*10e60*/  VIADD R3, R6, 0xffffffe ;  /* 0x0ffffffe06037836 */ /* 0x001fcc0000000000 */
[----:B------:R-:W0:Y:S02]  /*10e70*/  F2I.FTZ.U32.TRUNC.NTZ R3, R3 ;  /* 0x0000000300037305 */ /* 0x000e24000021f000 */
[----:B0-----:R-:W-:-:S04]  /*10e80*/  IMAD.MOV R7, RZ, RZ, -R3 ;  /* 0x000000ffff077224 */ /* 0x001fc800078e0a03 */
[----:B------:R-:W-:-:S04]  /*10e90*/  IMAD R7, R7, R8, RZ ;  /* 0x0000000807077224 */ /* 0x000fc800078e02ff */
[----:B------:R-:W-:Y:S01]  /*10ea0*/  IMAD.HI.U32 R2, R3, R7, R2 ;  /* 0x0000000703027227 */ /* 0x000fe200078e0002 */
[----:B------:R-:W-:-:S05]  /*10eb0*/  IADD3 R3, RZ, -R10, RZ ;  /* 0x8000000aff037210 */ /* 0x000fca0007ffe0ff */
        /* <DEDUP_REMOVED lines=8> */
[----:B------:R-:W-:Y:S01]  /*10f40*/  ISETP.GE.AND P2, PT, R3, RZ, PT ;  /* 0x000000ff0300720c */ /* 0x000fe20003f46270 */
[----:B------:R-:W-:-:S06]  /*10f50*/  IMAD.IADD R3, R4, 0x1, R11 ;  /* 0x0000000104037824 */ /* 0x000fcc00078e020b */
[----:B------:R-:W-:-:S06]  /*10f60*/  @P0 VIADD R2, R2, 0x1 ;  /* 0x0000000102020836 */ /* 0x000fcc0000000000 */
[----:B------:R-:W-:Y:S01]  /*10f70*/  @!P2 IMAD.MOV R2, RZ, RZ, -R2 ;  /* 0x000000ffff02a224 */ /* 0x000fe200078e0a02 */
[----:B------:R-:W-:-:S04]  /*10f80*/  @!P1 LOP3.LUT R2, RZ, R13, RZ, 0x33, !PT ;  /* 0x0000000dff029212 */ /* 0x000fc800078e33ff */
[----:B------:R-:W-:Y:S01]  /*10f90*/  LOP3.LUT R17, RZ, R2, RZ, 0x33, !PT ;  /* 0x00000002ff117212 */ /* 0x000fe200078e33ff */
[----:B------:R-:W-:-:S04]  /*10fa0*/  IMAD R18, R2, R18, R3 ;  /* 0x0000001202127224 */ /* 0x000fc800078e0203 */
[----:B------:R-:W-:Y:S01]  /*10fb0*/  IMAD.IADD R17, R0, 0x1, R17 ;  /* 0x0000000100117824 */ /* 0x000fe200078e0211 */
[----:B------:R-:W-:Y:S06]  /*10fc0*/  BRA `(.L_x_1353) ;  /* 0x0000000000147947 */ /* 0x000fec0003800000 */
.L_x_1348:
[----:B------:R-:W-:Y:S01]  /*10fd0*/  ULDC UR4, c[0x0][0xc3c] ;  /* 0x00030f0000047ab9 */ /* 0x000fe20000000800 */
[----:B------:R-:W-:Y:S02]  /*10fe0*/  IMAD.MOV.U32 R17, RZ, RZ, RZ ;  /* 0x000000ffff117224 */ /* 0x000fe400078e00ff */
[----:B------:R-:W-:Y:S02]  /*10ff0*/  IMAD.U32 R16, RZ, RZ, UR6 ;  /* 0x00000006ff107e24 */ /* 0x000fe4000f8e00ff */
[----:B------:R-:W-:Y:S02]  /*11000*/  IMAD.MOV.U32 R18, RZ, RZ, RZ ;  /* 0x000000ffff127224 */ /* 0x000fe400078e00ff */
[----:B------:R-:W-:-:S07]  /*11010*/  IMAD.U32 R19, RZ, RZ, UR4 ;  /* 0x00000004ff137e24 */ /* 0x000fce000f8e00ff */
.L_x_1353:
[----:B------:R-:W-:-:S13]  /*11020*/  ISETP.NE.AND P0, PT, R5, RZ, PT ;  /* 0x000000ff0500720c */ /* 0x000fda0003f05270 */
[----:B------:R-:W0:Y:S01]  /*11030*/  @!P0 S2R R3, SR_CgaCtaId ;  /* 0x0000000000038919 */ /* 0x000e220000008800 */
[----:B------:R-:W-:-:S04]  /*11040*/  @!P0 MOV R0, 0x400 ;  /* 0x0000040000008802 */ /* 0x000fc80000000f00 */
[----:B0-----:R-:W-:-:S05]  /*11050*/  @!P0 LEA R0, R3, R0, 0x18 ;  /* 0x0000000003008211 */ /* 0x001fca00078ec0ff */
[----:B------:R2:W-:Y:S01]  /*11060*/  @!P0 STS.128 [R0+0x2a8d0], R16 ;  /* 0x02a8d01000008388 */ /* 0x0005e20000000c00 */
[----:B------:R-:W-:Y:S06]  /*11070*/  BAR.ARV 0x5, 0x180 ;  /* 0x0146000000007b1d */ /* 0x000fec0000002000 */
.L_x_1346:
[----:B------:R3:W-:Y:S01]  /*11080*/  STL [R1+0x14], RZ ;  /* 0x000014ff01007387 */ /* 0x0007e20000100800 */
[----:B------:R-:W-:Y:S01]  /*11090*/  ULDC UR4, c[0x0][0xc3c] ;  /* 0x00030f0000047ab9 */ /* 0x000fe20000000800 */
[----:B------:R-:W-:Y:S01]  /*110a0*/  IMAD.MOV.U32 R27, RZ, RZ, 0x1 ;  /* 0x00000001ff1b7424 */ /* 0x000fe200078e00ff */
[----:B-1----:R-:W-:Y:S01]  /*110b0*/  ISETP.GE.AND P0, PT, R19, UR4, PT ;  /* 0x0000000413007c0c */ /* 0x002fe2000bf06270 */
[----:B------:R-:W-:-:S12]  /*110c0*/  IMAD.MOV.U32 R25, RZ, RZ, RZ ;  /* 0x000000ffff197224 */ /* 0x000fd800078e00ff */
[----:B---3--:R-:W-:Y:S05]  /*110d0*/  @P0 BRA `(.L_x_1354) ;  /* 0x0000004c005c0947 */ /* 0x008fea0003800000 */
[----:B--2---:R-:W2:Y:S01]  /*110e0*/  LDL R0, [R1+0x18] ;  /* 0x0000180001007983 */ /* 0x004ea20000100800 */
[----:B------:R-:W1:Y:S01]  /*110f0*/  S2UR UR5, SR_CgaCtaId ;  /* 0x00000000000579c3 */ /* 0x000e620000008800 */
[----:B------:R-:W-:Y:S01]  /*11100*/  BSSY B8, `(.L_x_1354) ;  /* 0x00004d4000087945 */ /* 0x000fe20003800000 */
[----:B------:R-:W-:Y:S01]  /*11110*/  IMAD.MOV.U32 R27, RZ, RZ, 0x1 ;  /* 0x00000001ff1b7424 */ /* 0x000fe200078e00ff */
[----:B------:R-:W3:Y:S01]  /*11120*/  S2R R5, SR_TID.X ;  /* 0x0000000000057919 */ /* 0x000ee20000002100 */
[----:B------:R-:W-:Y:S01]  /*11130*/  IMAD.MOV.U32 R25, RZ, RZ, RZ ;  /* 0x000000ffff197224 */ /* 0x000fe200078e00ff */
[----:B------:R-:W-:Y:S01]  /*11140*/  ULDC UR39, c[0x0][0xc] ;  /* 0x0000030000277ab9 */ /* 0x000fe20000000800 */
[----:B------:R4:W-:Y:S01]  /*11150*/  STL [R1+0x14], RZ ;  /* 0x000014ff01007387 */ /* 0x0009e20000100800 */
[C---:B---3--:R-:W-:Y:S02]  /*11160*/  LOP3.LUT R4, R5.reuse, 0x7f, RZ, 0xc0, !PT ;  /* 0x0000007f05047812 */ /* 0x048fe400078ec0ff */
[----:B--2---:R-:W-:Y:S01]  /*11170*/  R2UR UR4, R0 ;  /* 0x00000000000472ca */ /* 0x004fe200000e0000 */
[----:B------:R-:W-:-:S05]  /*11180*/  IMAD.SHL.U32 R0, R5, 0x8, RZ ;  /* 0x0000000805007824 */ /* 0x000fca00078e00ff */
[----:B0-----:R-:W-:-:S04]  /*11190*/  LOP3.LUT R2, R0, 0x1f8, RZ, 0xc0, !PT ;  /* 0x000001f800027812 */ /* 0x001fc800078ec0ff */
[----:B------:R-:W-:Y:S01]  /*111a0*/  LOP3.LUT R3, R2, 0x38, R5, 0x78, !PT ;  /* 0x0000003802037812 */ /* 0x000fe200078e7805 */
[----:B------:R-:W-:Y:S01]  /*111b0*/  IMAD.SHL.U32 R2, R5, 0x10, RZ ;  /* 0x0000001005027824 */ /* 0x000fe200078e00ff */
[----:B------:R-:W-:Y:S01]  /*111c0*/  SHF.R.U32.HI R5, RZ, 0x3, R4 ;  /* 0x00000003ff057819 */ /* 0x000fe20000011604 */
[----:B------:R-:W-:Y:S01]  /*111d0*/  ULOP3.LUT UR38, UR4, 0x2, URZ, 0xfc, !UPT ;  /* 0x0000000204267892 */ /* 0x000fe2000f8efc3f */
[----:B------:R-:W-:Y:S02]  /*111e0*/  LOP3.LUT R32, R3, 0x200, R0, 0xf8, !PT ;  /* 0x0000020003207812 */ /* 0x000fe400078ef800 */
[----:B------:R-:W-:Y:S01]  /*111f0*/  UMOV UR4, 0x400 ;  /* 0x0000040000047882 */ /* 0x000fe20000000000 */
[----:B------:R-:W-:Y:S01]  /*11200*/  LOP3.LUT R4, R0, 0x38, RZ, 0xc0, !PT ;  /* 0x0000003800047812 */ /* 0x000fe200078ec0ff */
[----:B-1----:R-:W-:Y:S01]  /*11210*/  ULEA UR4, UR5, UR4, 0x18 ;  /* 0x0000000405047291 */ /* 0x002fe2000f8ec03f */
[----:B------:R-:W-:Y:S02]  /*11220*/  LOP3.LUT R3, R5, 0x70, R2, 0xf8, !PT ;  /* 0x0000007005037812 */ /* 0x000fe400078ef802 */
[----:B------:R-:W-:-:S02]  /*11230*/  LOP3.LUT R2, R4, 0x40, RZ, 0xfc, !PT ;  /* 0x0000004004027812 */ /* 0x000fc400078efcff */
[----:B------:R-:W-:Y:S01]  /*11240*/  LOP3.LUT R0, R4, 0x80, RZ, 0xfc, !PT ;  /* 0x0000008004007812 */ /* 0x000fe200078efcff */
[----:B------:R-:W-:-:S04]  /*11250*/  IMAD.U32 R22, RZ, RZ, UR4 ;  /* 0x00000004ff167e24 */ /* 0x000fc8000f8e00ff */
[----:B----4-:R-:W-:-:S07]  /*11260*/  IMAD R33, R32, 0x2, R22 ;  /* 0x0000000220217824 */ /* 0x010fce00078e0216 */
.L_x_1425:
[----:B------:R-:W-:Y:S05]  /*11270*/  YIELD ;  /* 0x0000000000007946 */ /* 0x000fea0003800000 */
[----:B------:R-:W-:Y:S01]  /*11280*/  ULDC.64 UR4, c[0x0][0xa28] ;  /* 0x00028a0000047ab9 */ /* 0x000fe20000000a00 */
[----:B-12---:R-:W2:Y:S01]  /*11290*/  LDL.LU R6, [R1] ;  /* 0x0000000001067983 */ /* 0x006ea20000300800 */
[----:B------:R-:W-:Y:S01]  /*112a0*/  ISETP.NE.U32.AND P0, PT, RZ, UR4, PT ;  /* 0x00000004ff007c0c */ /* 0x000fe2000bf05070 */
[----:B------:R-:W-:-:S03]  /*112b0*/  IMAD.MOV.U32 R36, RZ, RZ, RZ ;  /* 0x000000ffff247224 */ /* 0x000fc600078e00ff */
[----:B------:R-:W-:Y:S01]  /*112c0*/  ISETP.NE.AND.EX P0, PT, RZ, UR5, PT, P0 ;  /* 0x00000005ff007c0c */ /* 0x000fe2000bf05300 */
[----:B------:R-:W-:-:S12]  /*112d0*/  ULDC.64 UR4, c[0x0][0xa18] ;  /* 0x0002860000047ab9 */ /* 0x000fd80000000a00 */
[----:B0-----:R-:W0:Y:S02]  /*112e0*/  @P0 LDC.64 R2, c[0x0][0xa28] ;  /* 0x00028a00ff020b82 */ /* 0x001e240000000a00 */
[----:B0-----:R-:W-:-:S05]  /*112f0*/  @P0 IMAD.WIDE R2, R19, 0x4, R2 ;  /* 0x0000000413020825 */ /* 0x001fca00078e0202 */
[----:B------:R0:W5:Y:S01]  /*11300*/  @P0 LDG.E R36, desc[UR36][R2.64] ;  /* 0x0000002402240981 */ /* 0x000162000c1e1900 */
[----:B------:R-:W-:Y:S01]  /*11310*/  ISETP.NE.U32.AND P0, PT, RZ, UR4, PT ;  /* 0x00000004ff007c0c */ /* 0x000fe2000bf05070 */
[----:B------:R-:W-:-:S03]  /*11320*/  IMAD.MOV.U32 R34, RZ, RZ, RZ ;  /* 0x000000ffff227224 */ /* 0x000fc600078e00ff */
[----:B------:R-:W-:Y:S01]  /*11330*/  ISETP.NE.AND.EX P1, PT, RZ, UR5, PT, P0 ;  /* 0x00000005ff007c0c */ /* 0x000fe2000bf25300 */
[----:B------:R-:W-:Y:S02]  /*11340*/  ULDC.64 UR4, c[0x0][0xa00] ;  /* 0x0002800000047ab9 */ /* 0x000fe40000000a00 */
[----:B------:R-:W-:Y:S01]  /*11350*/  ISETP.NE.U32.AND P0, PT, RZ, UR4, PT ;  /* 0x00000004ff007c0c */ /* 0x000fe2000bf05070 */
[----:B0-----:R-:W0:Y:S03]  /*11360*/  LDC.64 R2, c[0x0][0xa00] ;  /* 0x00028000ff027b82 */ /* 0x001e260000000a00 */
[----:B------:R-:W-:Y:S01]  /*11370*/  ISETP.NE.AND.EX P2, PT, RZ, UR5, PT, P0 ;  /* 0x00000005ff007c0c */ /* 0x000fe2000bf45300 */
[----:B------:R-:W-:-:S05]  /*11380*/  ULDC.64 UR4, c[0x0][0x418] ;  /* 0x0001060000047ab9 */ /* 0x000fca0000000a00 */
[----:B------:R-:W1:Y:S01]  /*11390*/  @P1 LDC.64 R4, c[0x0][0xa18] ;  /* 0x00028600ff041b82 */ /* 0x000e620000000a00 */
[----:B0-----:R-:W-:-:S06]  /*113a0*/  IMAD.WIDE R2, R19, 0x4, R2 ;  /* 0x0000000413027825 */ /* 0x001fcc00078e0202 */
[----:B------:R0:W5:Y:S01]  /*113b0*/  @P2 LDG.E R34, desc[UR36][R2.64] ;  /* 0x0000002402222981 */ /* 0x000162000c1e1900 */
[----:B-1----:R-:W-:-:S05]  /*113c0*/  @P1 IMAD.WIDE R4, R19, 0x4, R4 ;  /* 0x0000000413041825 */ /* 0x002fca00078e0204 */
[----:B------:R0:W5:Y:S01]  /*113d0*/  @P1 LDG.E R29, desc[UR36][R4.64] ;  /* 0x00000024041d1981 */ /* 0x000162000c1e1900 */
[----:B------:R-:W-:-:S03]  /*113e0*/  UISETP.NE.U32.AND UP0, UPT, UR4, URZ, UPT ;  /* 0x0000003f0400728c */ /* 0x000fc6000bf05070 */
[----:B------:R-:W-:Y:S01]  /*113f0*/  ULDC UR4, c[0x0][0x424] ;  /* 0x0001090000047ab9 */ /* 0x000fe20000000800 */
[----:B------:R-:W-:-:S03]  /*11400*/  UISETP.NE.AND.EX UP0, UPT, UR5, URZ, UPT, UP0 ;  /* 0x0000003f0500728c */ /* 0x000fc6000bf05300 */
[----:B------:R-:W-:Y:S01]  /*11410*/  ULDC UR5, c[0x0][0x2f0] ;  /* 0x0000bc0000057ab9 */ /* 0x000fe20000000800 */
[----:B------:R-:W-:-:S04]  /*11420*/  USEL UR4, UR4, 0x1, UP0 ;  /* 0x0000000104047887 */ /* 0x000fc80008000000 */
[----:B------:R-:W-:-:S06]  /*11430*/  UIMAD UR4, UR4, UR5, URZ ;  /* 0x00000005040472a4 */ /* 0x000fcc000f8e023f */
[----:B------:R-:W-:Y:S01]  /*11440*/  IMAD.U32 R35, RZ, RZ, UR4 ;  /* 0x00000004ff237e24 */ /* 0x000fe2000f8e00ff */
[----:B--2---:R-:W-:-:S04]  /*11450*/  LOP3.LUT R6, R6, 0xffffff7f, RZ, 0xc0, !PT ;  /* 0xffffff7f06067812 */ /* 0x004fc800078ec0ff */
[----:B------:R-:W-:-:S05]  /*11460*/  @P2 LOP3.LUT R6, R6, 0x80, RZ, 0xfc, !PT ;  /* 0x0000008006062812 */ /* 0x000fca00078efcff */
[----:B------:R0:W-:Y:S01]  /*11470*/  STL [R1], R6 ;  /* 0x0000000601007387 */ /* 0x0001e20000100800 */
[----:B---3--:R-:W-:Y:S05]  /*11480*/  @P1 BRA `(.L_x_1355) ;  /* 0x0000000000181947 */ /* 0x008fea0003800000 */
[----:B------:R-:W-:Y:S02]  /*11490*/  ULDC UR4, c[0x0][0x288] ;  /* 0x0000a20000047ab9 */ /* 0x000fe40000000800 */
[----:B-----5:R-:W-:Y:S01]  /*114a0*/  IMAD.U32 R29, RZ, RZ, UR4 ;  /* 0x00000004ff1d7e24 */ /* 0x020fe2000f8e00ff */
[----:B------:R-:W-:Y:S06]  /*114b0*/  @!P2 BRA `(.L_x_1355) ;  /* 0x00000000000ca947 */ /* 0x000fec0003800000 */
[----:B------:R-:W2:Y:S04]  /*114c0*/  LDG.E R0, desc[UR36][R2.64] ;  /* 0x0000002402007981 */ /* 0x000ea8000c1e1900 */
[----:B------:R-:W2:Y:S02]  /*114d0*/  LDG.E R29, desc[UR36][R2.64+0x4] ;  /* 0x00000424021d7981 */ /* 0x000ea4000c1e1900 */
[----:B--2---:R-:W-:-:S07]  /*114e0*/  IMAD.IADD R29, R29, 0x1, -R0 ;  /* 0x000000011d1d7824 */ /* 0x004fce00078e0a00 */
.L_x_1355:
[----:B------:R-:W-:Y:S02]  /*114f0*/  ULDC.64 UR4, c[0x0][0xa20] ;  /* 0x0002880000047ab9 */ /* 0x000fe40000000a00 */
[----:B------:R-:W-:-:S04]  /*11500*/  ISETP.NE.U32.AND P0, PT, RZ, UR4, PT ;  /* 0x00000004ff007c0c */ /* 0x000fc8000bf05070 */
[----:B------:R-:W-:-:S13]  /*11510*/  ISETP.NE.AND.EX P0, PT, RZ, UR5, PT, P0 ;  /* 0x00000005ff007c0c */ /* 0x000fda000bf05300 */
[----:B------:R-:W-:Y:S05]  /*11520*/  @!P0 BRA `(.L_x_1356) ;  /* 0x0000000000108947 */ /* 0x000fea0003800000 */
[----:B0-----:R-:W0:Y:S02]  /*11530*/  LDC.64 R2, c[0x0][0xa20] ;  /* 0x00028800ff027b82 */ /* 0x001e240000000a00 */
[----:B0-----:R-:W-:-:S05]  /*11540*/  IMAD.WIDE R2, R19, 0x4, R2 ;  /* 0x0000000413027825 */ /* 0x001fca00078e0202 */
[----:B------:R1:W5:Y:S01]  /*11550*/  LDG.E R35, desc[UR36][R2.64] ;  /* 0x0000002402237981 */ /* 0x000362000c1e1900 */
[----:B------:R-:W-:Y:S05]  /*11560*/  BRA `(.L_x_1357) ;  /* 0x0000000000247947 */ /* 0x000fea0003800000 */
.L_x_1356:
        /* <DEDUP_REMOVED lines=8> */
[----:B--2---:R-:W-:-:S07]  /*115f0*/  IMAD.IADD R35, R0, 0x1, -R35 ;  /* 0x0000000100237824 */ /* 0x004fce00078e0a23 */
.L_x_1357:
[----:B------:R-:W2:Y:S01]  /*11600*/  LDC R0, c[0x0][0x448] ;  /* 0x00011200ff007b82 */ /* 0x000ea20000000800 */
[----:B------:R-:W-:Y:S02]  /*11610*/  IMAD.MOV.U32 R24, RZ, RZ, R6 ;  /* 0x000000ffff187224 */ /* 0x000fe400078e0006 */
[----:B------:R-:W-:Y:S02]  /*11620*/  IMAD.SHL.U32 R26, R17, 0x80, RZ ;  /* 0x00000080111a7824 */ /* 0x000fe400078e00ff */
[----:B-----5:R-:W-:Y:S01]  /*11630*/  IMAD.IADD R35, R35, 0x1, -R36 ;  /* 0x0000000123237824 */ /* 0x020fe200078e0a24 */
[----:B------:R-:W-:Y:S02]  /*11640*/  LOP3.LUT R24, R24, 0xffffffbf, RZ, 0xc0, !PT ;  /* 0xffffffbf18187812 */ /* 0x000fe400078ec0ff */
[----:B01----:R-:W0:Y:S01]  /*11650*/  LDC.64 R2, c[0x0][0x9e0] ;  /* 0x00027800ff027b82 */ /* 0x003e220000000a00 */
[----:B--2---:R-:W-:Y:S01]  /*11660*/  ISETP.NE.AND P2, PT, R0, 0x1, PT ;  /* 0x000000010000780c */ /* 0x004fe20003f45270 */
[----:B------:R-:W-:Y:S01]  /*11670*/  VIADD R0, R26, 0x7f ;  /* 0x0000007f1a007836 */ /* 0x000fe20000000000 */
[----:B0-----:R-:W-:-:S11]  /*11680*/  ISETP.GE.AND P1, PT, R3, 0x1, PT ;  /* 0x000000010300780c */ /* 0x001fd60003f26270 */
[----:B------:R-:W0:Y:S01]  /*11690*/  @P2 LDC R5, c[0x0][0x44c] ;  /* 0x00011300ff052b82 */ /* 0x000e220000000800 */
[----:B------:R-:W-:-:S05]  /*116a0*/  @P2 LOP3.LUT R24, R24, 0x40, RZ, 0xfc, !PT ;  /* 0x0000004018182812 */ /* 0x000fca00078efcff */
[----:B------:R1:W-:Y:S02]  /*116b0*/  STL [R1], R24 ;  /* 0x0000001801007387 */ /* 0x0003e40000100800 */
[----:B------:R-:W2:Y:S01]  /*116c0*/  @P2 LDC R7, c[0x0][0x450] ;  /* 0x00011400ff072b82 */ /* 0x000ea20000000800 */
[----:B0-----:R-:W-:Y:S01]  /*116d0*/  @P2 IMAD.HI.U32 R4, R0, R5, RZ ;  /* 0x0000000500042227 */ /* 0x001fe200078e00ff */
[----:B------:R-:W-:-:S04]  /*116e0*/  IADD3 R5, R35, 0x1, -R29 ;  /* 0x0000000123057810 */ /* 0x000fc80007ffe81d */
[----:B--2---:R-:W-:-:S05]  /*116f0*/  @P2 SHF.R.U32.HI R0, RZ, R7, R4 ;  /* 0x00000007ff002219 */ /* 0x004fca0000011604 */
[----:B------:R-:W-:-:S04]  /*11700*/  IMAD.IADD R7, R5, 0x1, R0 ;  /* 0x0000000105077824 */ /* 0x000fc800078e0200 */
[----:B------:R-:W-:Y:S01]  /*11710*/  IMAD.IADD R2, R7, 0x1, R2 ;  /* 0x0000000107027824 */ /* 0x000fe200078e0202 */
[----:B-1----:R-:W-:Y:S06]  /*11720*/  @!P1 BRA `(.L_x_1358) ;  /* 0x0000000000489947 */ /* 0x002fec0003800000 */
[C---:B------:R-:W-:Y:S01]  /*11730*/  ISETP.GT.AND P0, PT, R7.reuse, RZ, PT ;  /* 0x000000ff0700720c */ /* 0x040fe20003f04270 */
[----:B------:R-:W-:Y:S01]  /*11740*/  BSSY B0, `(.L_x_1359) ;  /* 0x000000e000007945 */ /* 0x000fe20003800000 */
[----:B------:R-:W-:-:S11]  /*11750*/  VIADD R0, R7, 0xffffffff ;  /* 0xffffffff07007836 */ /* 0x000fd60000000000 */
        /* <DEDUP_REMOVED lines=8> */
.L_x_1360:
[----:B------:R-:W-:-:S13]  /*117e0*/  ISETP.NE.AND P0, PT, R3, 0x1, PT ;  /* 0x000000010300780c */ /* 0x000fda0003f05270 */
[----:B------:R-:W0:Y:S02]  /*117f0*/  @P0 LDC.64 R4, c[0x0][0x9e8] ;  /* 0x00027a00ff040b82 */ /* 0x000e240000000a00 */
[----:B0-----:R-:W-:-:S05]  /*11800*/  @P0 IMAD.HI.U32 R4, R0, R4, RZ ;  /* 0x0000000400040227 */ /* 0x001fca00078e00ff */
[----:B------:R-:W-:-:S07]  /*11810*/  @P0 SHF.R.U32.HI R0, RZ, R5, R4 ;  /* 0x00000005ff000219 */ /* 0x000fce0000011604 */
.L_x_1361:
[----:B------:R-:W-:Y:S05]  /*11820*/  BSYNC B0 ;  /* 0x0000000000007941 */ /* 0x000fea0003800000 */
.L_x_1359:
[----:B------:R-:W-:-:S05]  /*11830*/  IMAD R5, R0, R3, R3 ;  /* 0x0000000300057224 */ /* 0x000fca00078e0203 */
[----:B------:R-:W-:-:S07]  /*11840*/  VIMNMX R2, R2, R5, PT ;  /* 0x0000000502027248 */ /* 0x000fce0003fe0100 */
.L_x_1358:
[----:B------:R-:W0:Y:S01]  /*11850*/  @P2 LDC R5, c[0x0][0x44c] ;  /* 0x00011300ff052b82 */ /* 0x000e220000000800 */
[----:B------:R-:W-:Y:S01]  /*11860*/  VIADD R2, R2, 0x5f ;  /* 0x0000005f02027836 */ /* 0x000fe20000000000 */
[----:B------:R-:W-:Y:S01]  /*11870*/  ULDC UR4, c[0x0][0x9dc] ;  /* 0x0002770000047ab9 */ /* 0x000fe20000000800 */
[----:B------:R-:W-:-:S05]  /*11880*/  IMAD.MOV.U32 R0, RZ, RZ, R26 ;  /* 0x000000ffff007224 */ /* 0x000fca00078e001a */
[----:B------:R-:W1:Y:S01]  /*11890*/  @P2 LDC R7, c[0x0][0x450] ;  /* 0x00011400ff072b82 */ /* 0x000e620000000800 */
[----:B0-----:R-:W-:-:S05]  /*118a0*/  @P2 IMAD.HI.U32 R4, R26, R5, RZ ;  /* 0x000000051a042227 */ /* 0x001fca00078e00ff */
[----:B-1----:R-:W-:Y:S01]  /*118b0*/  @P2 SHF.R.U32.HI R0, RZ, R7, R4 ;  /* 0x00000007ff002219 */ /* 0x002fe20000011604 */
[----:B------:R-:W-:-:S04]  /*118c0*/  IMAD.HI R4, R2, 0x2aaaaaab, RZ ;  /* 0x2aaaaaab02047827 */ /* 0x000fc800078e02ff */
[----:B------:R-:W-:Y:S01]  /*118d0*/  VIADD R2, R35, 0x5f ;  /* 0x0000005f23027836 */ /* 0x000fe20000000000 */
[----:B------:R-:W-:-:S03]  /*118e0*/  SHF.R.U32.HI R5, RZ, 0x1f, R4 ;  /* 0x0000001fff057819 */ /* 0x000fc60000011604 */
[----:B------:R-:W-:Y:S01]  /*118f0*/  IMAD.HI R2, R2, 0x2aaaaaab, RZ ;  /* 0x2aaaaaab02027827 */ /* 0x000fe200078e02ff */
[----:B------:R-:W-:-:S04]  /*11900*/  LEA.HI.SX32 R4, R4, R5, 0x1c ;  /* 0x0000000504047211 */ /* 0x000fc800078fe2ff */
[----:B------:R-:W-:-:S04]  /*11910*/  SHF.R.U32.HI R5, RZ, 0x1f, R2 ;  /* 0x0000001fff057819 */ /* 0x000fc80000011602 */
[----:B------:R-:W-:Y:S02]  /*11920*/  LEA.HI.SX32 R5, R2, R5, 0x1c ;  /* 0x0000000502057211 */ /* 0x000fe400078fe2ff */
[----:B------:R-:W-:Y:S02]  /*11930*/  IADD3 R2, R0, R35, -R29 ;  /* 0x0000002300027210 */ /* 0x000fe40007ffe81d */
[----:B------:R-:W-:-:S03]  /*11940*/  VIMNMX R23, R5, R4, PT ;  /* 0x0000000405177248 */ /* 0x000fc60003fe0100 */
[----:B------:R-:W-:Y:S02]  /*11950*/  VIADD R0, R2, -UR4 ;  /* 0x8000000402007c36 */ /* 0x000fe40008000000 */
[----:B------:R0:W-:Y:S01]  /*11960*/  STL [R1+0x10], R23 ;  /* 0x0000101701007387 */ /* 0x0001e20000100800 */
[----:B------:R-:W-:Y:S05]  /*11970*/  @!P1 BRA `(.L_x_1362) ;  /* 0x0000000000449947 */ /* 0x000fea0003800000 */
[----:B------:R-:W-:Y:S01]  /*11980*/  ISETP.GT.AND P0, PT, R2, -0x1, PT ;  /* 0xffffffff0200780c */ /* 0x000fe20003f04270 */
[----:B------:R-:W-:-:S12]  /*11990*/  BSSY B0, `(.L_x_1363) ;  /* 0x000000d000007945 */ /* 0x000fd80003800000 */
[----:B------:R-:W-:Y:S05]  /*119a0*/  @P0 BRA `(.L_x_1364) ;  /* 0x00000000001c0947 */ /* 0x000fea0003800000 */
[----:B------:R-:W-:Y:S02]  /*119b0*/  ISETP.NE.AND P0, PT, R3, 0x1, PT ;  /* 0x000000010300780c */ /* 0x000fe40003f05270 */
[----:B------:R-:W-:-:S11]  /*119c0*/  LOP3.LUT R7, RZ, R2, RZ, 0x33, !PT ;  /* 0x00000002ff077212 */ /* 0x000fd600078e33ff */
[----:B------:R-:W1:Y:S02]  /*119d0*/  @P0 LDC.64 R4, c[0x0][0x9e8] ;  /* 0x00027a00ff040b82 */ /* 0x000e640000000a00 */
[----:B-1----:R-:W-:-:S05]  /*119e0*/  @P0 IMAD.HI.U32 R4, R7, R4, RZ ;  /* 0x0000000407040227 */ /* 0x002fca00078e00ff */
[----:B------:R-:W-:-:S04]  /*119f0*/  @P0 SHF.R.U32.HI R7, RZ, R5, R4 ;  /* 0x00000005ff070219 */ /* 0x000fc80000011604 */
[----:B------:R-:W-:Y:S01]  /*11a00*/  LOP3.LUT R2, RZ, R7, RZ, 0x33, !PT ;  /* 0x00000007ff027212 */ /* 0x000fe200078e33ff */
[----:B------:R-:W-:Y:S06]  /*11a10*/  BRA `(.L_x_1365) ;  /* 0x0000000000107947 */ /* 0x000fec0003800000 */
.L_x_1364:
[----:B------:R-:W-:-:S13]  /*11a20*/  ISETP.NE.AND P0, PT, R3, 0x1, PT ;  /* 0x000000010300780c */ /* 0x000fda0003f05270 */
[----:B------:R-:W1:Y:S02]  /*11a30*/  @P0 LDC.64 R4, c[0x0][0x9e8] ;  /* 0x00027a00ff040b82 */ /* 0x000e640000000a00 */
[----:B-1----:R-:W-:-:S05]  /*11a40*/  @P0 IMAD.HI.U32 R4, R2, R4, RZ ;  /* 0x0000000402040227 */ /* 0x002fca00078e00ff */
[----:B------:R-:W-:-:S07]  /*11a50*/  @P0 SHF.R.U32.HI R2, RZ, R5, R4 ;  /* 0x00000005ff020219 */ /* 0x000fce0000011604 */
.L_x_1365:
[----:B------:R-:W-:Y:S05]  /*11a60*/  BSYNC B0 ;  /* 0x0000000000007941 */ /* 0x000fea0003800000 */
.L_x_1363:
[----:B------:R-:W-:-:S05]  /*11a70*/  IMAD R3, R2, R3, RZ ;  /* 0x0000000302037224 */ /* 0x000fca00078e02ff */
[----:B------:R-:W-:-:S07]  /*11a80*/  VIMNMX R0, R0, R3, !PT ;  /* 0x0000000300007248 */ /* 0x000fce0007fe0100 */
.L_x_1362:
[----:B------:R-:W-:Y:S01]  /*11a90*/  IMAD.HI R0, R0, 0x2aaaaaab, RZ ;  /* 0x2aaaaaab00007827 */ /* 0x000fe200078e02ff */
[----:B------:R-:W-:Y:S04]  /*11aa0*/  BSSY B7, `(.L_x_1366) ;  /* 0x0000377000077945 */ /* 0x000fe80003800000 */
[----:B------:R-:W-:-:S04]  /*11ab0*/  SHF.R.U32.HI R3, RZ, 0x1f, R0 ;  /* 0x0000001fff037819 */ /* 0x000fc80000011600 */
[----:B------:R-:W-:-:S04]  /*11ac0*/  LEA.HI.SX32 R3, R0, R3, 0x1c ;  /* 0x0000000300037211 */ /* 0x000fc800078fe2ff */
[----:B------:R-:W-:-:S04]  /*11ad0*/  VIMNMX R37, RZ, R3, !PT ;  /* 0x00000003ff257248 */ /* 0x000fc80007fe0100 */
[----:B------:R-:W-:-:S13]  /*11ae0*/  ISETP.GT.AND P0, PT, R23, R37, PT ;  /* 0x000000251700720c */ /* 0x000fda0003f04270 */
        /* <DEDUP_REMOVED lines=8> */
[----:B------:R-:W1:Y:S08]  /*11b70*/  FLO.U32 R0, UR4 ;  /* 0x0000000400007d00 */ /* 0x000e7000080e0000 */
[----:B------:R-:W2:Y:S01]  /*11b80*/  POPC R5, UR4 ;  /* 0x0000000400057d09 */ /* 0x000ea20008000000 */
[----:B-1----:R-:W-:-:S13]  /*11b90*/  ISETP.EQ.U32.AND P0, PT, R0, R7, PT ;  /* 0x000000070000720c */ /* 0x002fda0003f02070 */
[----:B--2---:R-:W2:Y:S01]  /*11ba0*/  @P0 ATOMG.E.ADD.STRONG.GPU PT, R3, desc[UR36][R2.64], R5 ;  /* 0x00000005020309a8 */ /* 0x004ea200081ee1e4 */
[----:B------:R-:W1:Y:S02]  /*11bb0*/  S2R R4, SR_LTMASK ;  /* 0x0000000000047919 */ /* 0x000e640000003900 */
[----:B-1----:R-:W-:-:S04]  /*11bc0*/  LOP3.LUT R4, R4, UR4, RZ, 0xc0, !PT ;  /* 0x0000000404047c12 */ /* 0x002fc8000f8ec0ff */
[----:B------:R-:W1:Y:S01]  /*11bd0*/  POPC R7, R4 ;  /* 0x0000000400077309 */ /* 0x000e620000000000 */
[----:B--2---:R-:W1:Y:S02]  /*11be0*/  SHFL.IDX PT, R0, R3, R0, 0x1f ;  /* 0x00001f0003007589 */ /* 0x004e6400000e0000 */
[----:B-1----:R-:W-:Y:S01]  /*11bf0*/  IADD3 R16, R0, UR39, R7 ;  /* 0x0000002700107c10 */ /* 0x002fe2000fffe007 */
[----:B------:R-:W-:Y:S06]  /*11c00*/  BRA `(.L_x_1368) ;  /* 0x0000003400807947 */ /* 0x000fec0003800000 */
.L_x_1367:
        /* <DEDUP_REMOVED lines=8> */
[----:B------:R-:W-:Y:S02]  /*11c90*/  IMAD.U32 R4, RZ, RZ, UR6 ;  /* 0x00000006ff047e24 */ /* 0x000fe4000f8e00ff */
[----:B------:R-:W1:Y:S01]  /*11ca0*/  LDC.64 R2, c[0x4][R2] ;  /* 0x0100000002027b82 */ /* 0x000e620000000a00 */
        /* <DEDUP_REMOVED lines=9> */
[----:B01----:R-:W-:Y:S05]  /*11d40*/  CALL.ABS.NOINC R2 ;  /* 0x0000000002007343 */ /* 0x003fea0003c00000 */
.L_x_1370:
[----:B------:R-:W-:Y:S05]  /*11d50*/  BSYNC B6 ;  /* 0x0000000000067941 */ /* 0x000fea0003800000 */
.L_x_1369:
        /* <DEDUP_REMOVED lines=9> */
[----:B------:R-:W-:Y:S01]  /*11df0*/  MOV R4, UR6 ;  /* 0x0000000600047c02 */ /* 0x000fe20008000f00 */
[----:B------:R-:W-:Y:S02]  /*11e00*/  IMAD.U32 R5, RZ, RZ, UR7 ;  /* 0x00000007ff057e24 */ /* 0x000fe4000f8e00ff */
[----:B------:R-:W-:Y:S02]  /*11e10*/  IMAD.U32 R6, RZ, RZ, UR8 ;  /* 0x00000008ff067e24 */ /* 0x000fe4000f8e00ff */
[----:B------:R-:W-:-:S02]  /*11e20*/  IMAD.U32 R7, RZ, RZ, UR9 ;  /* 0x00000009ff077e24 */ /* 0x000fc4000f8e00ff */
[----:B------:R-:W-:Y:S02]  /*11e30*/  IMAD.U32 R10, RZ, RZ, UR4 ;  /* 0x00000004ff0a7e24 */ /* 0x000fe4000f8e00ff */
[----:B------:R-:W-:Y:S02]  /*11e40*/  IMAD.U32 R11, RZ, RZ, UR5 ;  /* 0x00000005ff0b7e24 */ /* 0x000fe4000f8e00ff */
[----:B------:R-:W-:Y:S02]  /*11e50*/  IMAD.MOV.U32 R8, RZ, RZ, 0x70 ;  /* 0x00000070ff087424 */ /* 0x000fe400078e00ff */
[----:B------:R-:W-:Y:S02]  /*11e60*/  IMAD.MOV.U32 R12, RZ, RZ, 0x1 ;  /* 0x00000001ff0c7424 */ /* 0x000fe400078e00ff */
[----:B-1----:R-:W-:-:S07]  /*11e70*/  IMAD.MOV.U32 R13, RZ, RZ, RZ ;  /* 0x000000ffff0d7224 */ /* 0x002fce00078e00ff */
[----:B------:R-:W-:-:S07]  /*11e80*/  LEPC R20, `(.L_x_1373) ;  /* 0x000000001014794e */ /* 0x000fce0000000000 */
[----:B0-2---:R-:W-:Y:S05]  /*11e90*/  CALL.ABS.NOINC R2 ;  /* 0x0000000002007343 */ /* 0x005fea0003c00000 */
.L_x_1373:
[----:B------:R0:W1:Y:S01]  /*11ea0*/  LDC.64 R2, c[0x4][R17] ;  /* 0x0100000011027b82 */ /* 0x0000620000000a00 */
[----:B------:R-:W-:Y:S01]  /*11eb0*/  ULDC.64 UR6, c[0x4][0xf0] ;  /* 0x01003c0000067ab9 */ /* 0x000fe20000000a00 */
[----:B------:R-:W-:Y:S01]  /*11ec0*/  ULDC.64 UR8, c[0x4][0xf8] ;  /* 0x01003e0000087ab9 */ /* 0x000fe20000000a00 */
[----:B------:R-:W-:Y:S01]  /*11ed0*/  ULDC.64 UR4, c[0x4][0x80] ;  /* 0x0100200000047ab9 */ /* 0x000fe20000000a00 */
[----:B------:R-:W-:Y:S02]  /*11ee0*/  IMAD.U32 R4, RZ, RZ, UR6 ;  /* 0x00000006ff047e24 */ /* 0x000fe4000f8e00ff */
[----:B------:R-:W-:Y:S02]  /*11ef0*/  IMAD.U32 R5, RZ, RZ, UR7 ;  /* 0x00000007ff057e24 */ /* 0x000fe4000f8e00ff */
[----:B------:R-:W-:Y:S02]  /*11f00*/  IMAD.U32 R6, RZ, RZ, UR8 ;  /* 0x00000008ff067e24 */ /* 0x000fe4000f8e00ff */
[----:B------:R-:W-:-:S02]  /*11f10*/  IMAD.U32 R7, RZ, RZ, UR9 ;  /* 0x00000009ff077e24 */ /* 0x000fc4000f8e00ff */
[----:B------:R-:W-:Y:S02]  /*11f20*/  IMAD.U32 R10, RZ, RZ, UR4 ;  /* 0x00000004ff0a7e24 */ /* 0x000fe4000f8e00ff */
[----:B------:R-:W-:Y:S02]  /*11f30*/  IMAD.U32 R11, RZ, RZ, UR5 ;  /* 0x00000005ff0b7e24 */ /* 0x000fe4000f8e00ff */
[----:B------:R-:W-:Y:S02]  /*11f40*/  IMAD.MOV.U32 R8, RZ, RZ, 0x70 ;  /* 0x00000070ff087424 */ /* 0x000fe400078e00ff */
[----:B------:R-:W-:Y:S02]  /*11f50*/  IMAD.MOV.U32 R12, RZ, RZ, 0x1 ;  /* 0x00000001ff0c7424 */ /* 0x000fe400078e00ff */
[----:B0-----:R-:W-:-:S07]  /*11f60*/  IMAD.MOV.U32 R13, RZ, RZ, RZ ;  /* 0x000000ffff0d7224 */ /* 0x001fce00078e00ff */
[----:B------:R-:W-:-:S07]  /*11f70*/  LEPC R20, `(.L_x_1372) ;  /* 0x000000001014794e */ /* 0x000fce0000000000 */
[----:B-1----:R-:W-:Y:S05]  /*11f80*/  CALL.ABS.NOINC R2 ;  /* 0x0000000002007343 */ /* 0x002fea0003c00000 */
.L_x_1372:
[----:B------:R-:W-:Y:S05]  /*11f90*/  BSYNC B6 ;  /* 0x0000000000067941 */ /* 0x000fea0003800000 */
.L_x_1371:
[----:B------:R-:W1:Y:S01]  /*11fa0*/  S2R R2, SR_TID.X ;  /* 0x0000000000027919 */ /* 0x000e620000002100 */
[----:B------:R-:W-:Y:S01]  /*11fb0*/  ULDC.64 UR4, c[0x0][0x9f8] ;  /* 0x00027e0000047ab9 */ /* 0x000fe20000000a00 */
[----:B------:R-:W-:Y:S01]  /*11fc0*/  IMAD.MOV.U32 R31, RZ, RZ, R19 ;  /* 0x000000ffff1f7224 */ /* 0x000fe200078e0013 */
[----:B------:R-:W-:Y:S01]  /*11fd0*/  ISETP.NE.U32.AND P0, PT, RZ, UR4, PT ;  /* 0x00000004ff007c0c */ /* 0x000fe2000bf05070 */
[----:B------:R-:W2:Y:S01]  /*11fe0*/  S2R R21, SR_TID.X ;  /* 0x0000000000157919 */ /* 0x000ea20000002100 */
[----:B------:R-:W3:Y:S01]  /*11ff0*/  LDC R8, c[0x0][0x430] ;  /* 0x00010c00ff087b82 */ /* 0x000ee20000000800 */
[----:B------:R-:W-:Y:S01]  /*12000*/  IMAD.MOV.U32 R20, RZ, RZ, R24 ;  /* 0x000000ffff147224 */ /* 0x000fe200078e0018 */
[----:B------:R-:W-:Y:S01]  /*12010*/  ISETP.NE.AND.EX P0, PT, RZ, UR5, PT, P0 ;  /* 0x00000005ff007c0c */ /* 0x000fe2000bf05300 */
[----:B------:R-:W-:Y:S01]  /*12020*/  ULDC UR4, c[0x0][0x320] ;  /* 0x0000c80000047ab9 */ /* 0x000fe20000000800 */
[----:B-1----:R-:W-:-:S11]  /*12030*/  LOP3.LUT R17, R2, 0x7f, RZ, 0xc0, !PT ;  /* 0x0000007f02117812 */ /* 0x002fd600078ec0ff */
[----:B------:R-:W1:Y:S01]  /*12040*/  @P0 LDC.64 R2, c[0x0][0x9f8] ;  /* 0x00027e00ff020b82 */ /* 0x000e620000000a00 */
[----:B---3--:R-:W-:Y:S02]  /*12050*/  ISETP.NE.AND P1, PT, R8, 0x1, PT ;  /* 0x000000010800780c */ /* 0x008fe40003f25270 */
[----:B------:R-:W-:Y:S01]  /*12060*/  SHF.R.U32.HI R24, RZ, 0x3, R17 ;  /* 0x00000003ff187819 */ /* 0x000fe20000011611 */
[----:B-1----:R-:W-:-:S10]  /*12070*/  @P0 IMAD.WIDE R2, R19, 0x4, R2 ;  /* 0x0000000413020825 */ /* 0x002fd400078e0202 */
[----:B------:R-:W1:Y:S01]  /*12080*/  @P1 LDC R7, c[0x0][0x434] ;  /* 0x00010d00ff071b82 */ /* 0x000e620000000800 */
[----:B------:R3:W4:Y:S01]  /*12090*/  @P0 LDG.E R31, desc[UR36][R2.64] ;  /* 0x00000024021f0981 */ /* 0x000722000c1e1900 */
[----:B--2---:R-:W-:Y:S01]  /*120a0*/  IMAD.SHL.U32 R17, R21, 0x10, RZ ;  /* 0x0000001015117824 */ /* 0x004fe200078e00ff */
[----:B------:R-:W-:-:S05]  /*120b0*/  LOP3.LUT R20, R20, 0xffffffdf, RZ, 0xc0, !PT ;  /* 0xffffffdf14147812 */ /* 0x000fca00078ec0ff */
[----:B------:R-:W2:Y:S01]  /*120c0*/  @P1 LDC R5, c[0x0][0x438] ;  /* 0x00010e00ff051b82 */ /* 0x000ea20000000800 */
[----:B------:R-:W-:Y:S01]  /*120d0*/  LOP3.LUT R17, R24, 0x70, R17, 0xf8, !PT ;  /* 0x0000007018117812 */ /* 0x000fe200078ef811 */
[----:B------:R-:W-:Y:S01]  /*120e0*/  VIADD R24, R23, 0xffffffff ;  /* 0xffffffff17187836 */ /* 0x000fe20000000000 */
[----:B------:R-:W-:Y:S01]  /*120f0*/  @P1 LOP3.LUT R20, R20, 0x20, RZ, 0xfc, !PT ;  /* 0x0000002014141812 */ /* 0x000fe200078efcff */
[----:B0-----:R-:W0:Y:S02]  /*12100*/  S2R R23, SR_TID.X ;  /* 0x0000000000177919 */ /* 0x001e240000002100 */
[----:B------:R-:W-:-:S05]  /*12110*/  IMAD R0, R24, 0x60, R17 ;  /* 0x0000006018007824 */ /* 0x000fca00078e0211 */
[C---:B------:R-:W-:Y:S01]  /*12120*/  ISETP.GE.AND P0, PT, R0.reuse, R35, PT ;  /* 0x000000230000720c */ /* 0x040fe20003f06270 */
[----:B------:R-:W-:-:S03]  /*12130*/  IMAD.IADD R0, R0, 0x1, R36 ;  /* 0x0000000100007824 */ /* 0x000fc600078e0224 */
[----:B------:R-:W-:Y:S01]  /*12140*/  ISETP.GT.U32.OR P0, PT, R17, 0x5f, P0 ;  /* 0x0000005f1100780c */ /* 0x000fe20000704470 */
[----:B-1----:R-:W-:-:S04]  /*12150*/  @P1 IMAD.HI.U32 R6, R0, R7, RZ ;  /* 0x0000000700061227 */ /* 0x002fc800078e00ff */
[----:B------:R-:W-:Y:S01]  /*12160*/  IMAD.MOV.U32 R4, RZ, RZ, R0 ;  /* 0x000000ffff047224 */ /* 0x000fe200078e0000 */
[----:B--2---:R-:W-:-:S07]  /*12170*/  @P1 SHF.R.U32.HI R4, RZ, R5, R6 ;  /* 0x00000005ff041219 */ /* 0x004fce0000011606 */
[----:B---3--:R-:W1:Y:S01]  /*12180*/  @!P0 LDC.64 R2, c[0x0][0x428] ;  /* 0x00010a00ff028b82 */ /* 0x008e620000000a00 */
[----:B------:R-:W-:-:S04]  /*12190*/  IMAD.MOV R5, RZ, RZ, -R4 ;  /* 0x000000ffff057224 */ /* 0x000fc800078e0a04 */
[----:B------:R-:W-:Y:S01]  /*121a0*/  IMAD R0, R8, R5, R0 ;  /* 0x0000000508007224 */ /* 0x000fe200078e0200 */
[----:B------:R-:W-:Y:S01]  /*121b0*/  @!P0 SHF.R.S32.HI R5, RZ, 0x1f, R4 ;  /* 0x0000001fff058819 */ /* 0x000fe20000011404 */
[----:B0-----:R-:W-:-:S05]  /*121c0*/  IMAD.SHL.U32 R23, R23, 0x8, RZ ;  /* 0x0000000817177824 */ /* 0x001fca00078e00ff */
[----:B------:R-:W-:-:S04]  /*121d0*/  LOP3.LUT R23, R23, 0x38, RZ, 0xc0, !PT ;  /* 0x0000003817177812 */ /* 0x000fc800078ec0ff */
[C---:B------:R-:W-:Y:S02]  /*121e0*/  LOP3.LUT R9, R23.reuse, 0x40, RZ, 0xfc, !PT ;  /* 0x0000004017097812 */ /* 0x040fe400078efcff */
[----:B------:R-:W-:Y:S02]  /*121f0*/  ISETP.GE.AND P1, PT, R23, UR4, PT ;  /* 0x0000000417007c0c */ /* 0x000fe4000bf26270 */
[----:B------:R-:W-:Y:S01]  /*12200*/  ISETP.GE.AND P2, PT, R9, UR4, PT ;  /* 0x0000000409007c0c */ /* 0x000fe2000bf46270 */
[----:B------:R-:W-:Y:S01]  /*12210*/  ULDC UR4, c[0x0][0x2f4] ;  /* 0x0000bd0000047ab9 */ /* 0x000fe20000000800 */
[----:B------:R-:W-:Y:S02]  /*12220*/  SEL R28, RZ, 0x1, P1 ;  /* 0x00000001ff1c7807 */ /* 0x000fe40000800000 */
[----:B------:R-:W-:Y:S02]  /*12230*/  LOP3.LUT R20, R20, 0xfffffffb, RZ, 0xc0, !PT ;  /* 0xfffffffb14147812 */ /* 0x000fe400078ec0ff */
[----:B------:R-:W-:Y:S01]  /*12240*/  LOP3.LUT R8, R23, 0x80, RZ, 0xfc, !PT ;  /* 0x0000008017087812 */ /* 0x000fe200078efcff */
[----:B------:R-:W-:Y:S01]  /*12250*/  UMOV UR5, 0xffffffff ;  /* 0xffffffff00057882 */ /* 0x000fe20000000000 */
[----:B----4-:R-:W-:Y:S01]  /*12260*/  SHF.R.S32.HI R6, RZ, 0x1f, R31 ;  /* 0x0000001fff067819 */ /* 0x010fe2000001141f */
[----:B-1----:R-:W-:-:S04]  /*12270*/  @!P0 IMAD.WIDE.U32 R4, R31, R2, R4 ;  /* 0x000000021f048225 */ /* 0x002fc800078e0004 */
[----:B------:R0:W-:Y:S02]  /*12280*/  STL [R1+0x4], R6 ;  /* 0x0000040601007387 */ /* 0x0001e40000100800 */
[----:B0-----:R-:W-:Y:S01]  /*12290*/  @!P0 IMAD R6, R6, R2, RZ ;  /* 0x0000000206068224 */ /* 0x001fe200078e02ff */
[----:B------:R-:W-:-:S03]  /*122a0*/  SEL R2, RZ, 0xffffffff, P2 ;  /* 0xffffffffff027807 */ /* 0x000fc60001000000 */
[----:B------:R-:W-:Y:S02]  /*122b0*/  @!P0 IMAD R6, R31, R3, R6 ;  /* 0x000000031f068224 */ /* 0x000fe400078e0206 */
[----:B------:R-:W-:Y:S01]  /*122c0*/  IMAD.SHL.U32 R3, R2, 0x2, RZ ;  /* 0x0000000202037824 */ /* 0x000fe200078e00ff */
[----:B------:R-:W-:Y:S01]  /*122d0*/  ISETP.GE.AND P2, PT, R23, UR4, PT ;  /* 0x0000000417007c0c */ /* 0x000fe2000bf46270 */
[----:B------:R-:W-:-:S03]  /*122e0*/  @!P0 IMAD.IADD R6, R5, 0x1, R6 ;  /* 0x0000000105068824 */ /* 0x000fc600078e0206 */
[----:B------:R-:W-:Y:S02]  /*122f0*/  LOP3.LUT R28, R3, 0x2, R28, 0xe2, !PT ;  /* 0x00000002031c7812 */ /* 0x000fe400078ee21c */
[----:B------:R-:W0:Y:S07]  /*12300*/  @!P0 LDC.64 R2, c[0x0][0x418] ;  /* 0x00010600ff028b82 */ /* 0x000e2e0000000a00 */
[----:B------:R-:W-:Y:S02]  /*12310*/  @P2 LOP3.LUT R20, R20, 0x4, RZ, 0xfc, !PT ;  /* 0x0000000414142812 */ /* 0x000fe400078efcff */
[----:B0-----:R-:W-:-:S04]  /*12320*/  @!P0 LEA R2, P1, R4, R2, 0x2 ;  /* 0x0000000204028211 */ /* 0x001fc800078210ff */
[----:B------:R-:W-:Y:S01]  /*12330*/  @!P0 LEA.HI.X R3, R4, R3, R6, 0x2, P1 ;  /* 0x0000000304038211 */ /* 0x000fe200008f1406 */
[----:B------:R-:W-:Y:S01]  /*12340*/  IMAD.MOV.U32 R4, RZ, RZ, RZ ;  /* 0x000000ffff047224 */ /* 0x000fe200078e00ff */
[----:B------:R-:W-:Y:S02]  /*12350*/  ISETP.GE.AND P1, PT, R9, UR4, PT ;  /* 0x0000000409007c0c */ /* 0x000fe4000bf26270 */
[----:B------:R-:W-:-:S03]  /*12360*/  LOP3.LUT R20, R20, 0xfffffffd, RZ, 0xc0, !PT ;  /* 0xfffffffd14147812 */ /* 0x000fc600078ec0ff */
[----:B------:R0:W5:Y:S01]  /*12370*/  @!P0 LDG.E R4, desc[UR36][R2.64] ;  /* 0x0000002402048981 */ /* 0x000162000c1e1900 */
[----:B------:R-:W-:-:S07]  /*12380*/  ISETP.GE.AND P0, PT, R8, UR4, PT ;  /* 0x0000000408007c0c */ /* 0x000fce000bf06270 */
[----:B------:R-:W-:Y:S01]  /*12390*/  @P1 LOP3.LUT R20, R20, 0x2, RZ, 0xfc, !PT ;  /* 0x0000000214141812 */ /* 0x000fe200078efcff */
[----:B0-----:R-:W-:-:S03]  /*123a0*/  IMAD.U32 R2, RZ, RZ, UR38 ;  /* 0x00000026ff027e24 */ /* 0x001fc6000f8e00ff */
[----:B------:R-:W-:-:S04]  /*123b0*/  LOP3.LUT R20, R20, 0xfffffffe, RZ, 0xc0, !PT ;  /* 0xfffffffe14147812 */ /* 0x000fc800078ec0ff */
[----:B------:R-:W-:-:S05]  /*123c0*/  @P0 LOP3.LUT R20, R20, 0x1, RZ, 0xfc, !PT ;  /* 0x0000000114140812 */ /* 0x000fca00078efcff */
[----:B------:R0:W-:Y:S01]  /*123d0*/  STL [R1], R20 ;  /* 0x0000001401007387 */ /* 0x0001e20000100800 */
[----:B------:R-:W-:Y:S05]  /*123e0*/  BRA.DIV UR5, `(.L_x_1374) ;  /* 0x00000042055c7947 */ /* 0x000fea000b800000 */
.L_x_1442:
[----:B------:R-:W-:Y:S01]  /*123f0*/  ISETP.NE.AND P0, PT, R2, 0x3, PT ;  /* 0x000000030200780c */ /* 0x000fe20003f05270 */
[----:B------:R-:W-:Y:S01]  /*12400*/  IMAD.MOV.U32 R3, RZ, RZ, R20 ;  /* 0x000000ffff037224 */ /* 0x000fe200078e0014 */
[----:B------:R-:W-:Y:S02]  /*12410*/  ISETP.GT.U32.AND P1, PT, R17, 0x5f, PT ;  /* 0x0000005f1100780c */ /* 0x000fe40003f24070 */
[----:B------:R-:W-:Y:S02]  /*12420*/  SHF.R.S32.HI R30, RZ, 0x1f, R18 ;  /* 0x0000001fff1e7819 */ /* 0x000fe40000011412 */
[----:B------:R-:W-:-:S07]  /*12430*/  LOP3.LUT R3, R3, 0xffffffef, RZ, 0xc0, !PT ;  /* 0xffffffef03037812 */ /* 0x000fce00078ec0ff */
[----:B------:R-:W-:-:S04]  /*12440*/  @P0 LOP3.LUT R3, R3, 0x10, RZ, 0xfc, !PT ;  /* 0x0000001003030812 */ /* 0x000fc800078efcff */
[----:B------:R-:W-:-:S04]  /*12450*/  LOP3.LUT R3, R3, 0xfffffff7, RZ, 0xc0, !PT ;  /* 0xfffffff703037812 */ /* 0x000fc800078ec0ff */
[----:B------:R-:W-:-:S05]  /*12460*/  @P1 LOP3.LUT R3, R3, 0x8, RZ, 0xfc, !PT ;  /* 0x0000000803031812 */ /* 0x000fca00078efcff */
[----:B------:R1:W-:Y:S01]  /*12470*/  STL [R1], R3 ;  /* 0x0000000301007387 */ /* 0x0003e20000100800 */
[----:B------:R-:W-:Y:S05]  /*12480*/  @!P0 BRA `(.L_x_1375) ;  /* 0x0000000000048947 */ /* 0x000fea0003800000 */
[----:B------:R-:W-:Y:S01]  /*12490*/  BPT.TRAP 0x1 ;  /* 0x000000040000795c */ /* 0x000fe20000300000 */
.L_x_1375:
[----:B------:R-:W-:Y:S01]  /*124a0*/  SHF.R.S32.HI R5, RZ, 0x1f, R0 ;  /* 0x0000001fff057819 */ /* 0x000fe20000011400 */
[----:B------:R-:W-:Y:S01]  /*124b0*/  ULDC.64 UR4, c[0x0][0x328] ;  /* 0x0000ca0000047ab9 */ /* 0x000fe20000000a00 */
[----:B------:R-:W-:Y:S03]  /*124c0*/  BSSY B0, `(.L_x_1376) ;  /* 0x0000017000007945 */ /* 0x000fe60003800000 */
[----:B-1----:R-:W-:-:S04]  /*124d0*/  IMAD R3, R5, UR4, RZ ;  /* 0x0000000405037c24 */ /* 0x002fc8000f8e02ff */
[C---:B------:R-:W-:Y:S02]  /*124e0*/  IMAD R6, R0.reuse, UR5, R3 ;  /* 0x0000000500067c24 */ /* 0x040fe4000f8e0203 */
[----:B------:R-:W-:Y:S01]  /*124f0*/  IMAD.WIDE.U32 R2, R0, UR4, RZ ;  /* 0x0000000400027c25 */ /* 0x000fe2000f8e00ff */
        /* <DEDUP_REMOVED lines=14> */
[----:B------:R-:W-:Y:S01]  /*125e0*/  LEA.HI.X R23, R2, UR5, R7, 0x1, P0 ;  /* 0x0000000502177c11 */ /* 0x000fe200080f0c07 */
[----:B------:R-:W-:Y:S01]  /*125f0*/  IMAD R7, R25, 0x8, R22 ;  /* 0x0000000819077824 */ /* 0x000fe200078e0216 */
[----:B------:R-:W-:-:S04]  /*12600*/  SHF.L.U32 R2, R27, 0x1f, RZ ;  /* 0x0000001f1b027819 */ /* 0x000fc800000006ff */
[----:B------:R-:W1:Y:S02]  /*12610*/  SYNCS.PHASECHK.TRANS64.TRYWAIT P0, [R7+URZ+0x2a840], R2 ;  /* 0x02a84002070075a7 */ /* 0x000e64000800017f */
[----:B-1----:R-:W-:Y:S05]  /*12620*/  @!P0 BRA `(.L_x_1377) ;  /* 0x0000003c00fc8947 */ /* 0x002fea0003800000 */
.L_x_1443:
[----:B------:R-:W-:Y:S05]  /*12630*/  BSYNC B0 ;  /* 0x0000000000007941 */ /* 0x000fea0003800000 */
.L_x_1376:
[----:B------:R-:W2:Y:S01]  /*12640*/  LDL R3, [R1] ;  /* 0x0000000001037983 */ /* 0x000ea20000100800 */
[----:B------:R-:W-:Y:S02]  /*12650*/  ULDC.64 UR4, c[0x0][0x300] ;  /* 0x0000c00000047ab9 */ /* 0x000fe40000000a00 */
[----:B------:R-:W-:Y:S01]  /*12660*/  IMAD R5, R5, UR4, RZ ;  /* 0x0000000405057c24 */ /* 0x000fe2000f8e02ff */
[----:B------:R-:W3:Y:S03]  /*12670*/  S2R R8, SR_TID.X ;  /* 0x0000000000087919 */ /* 0x000ee60000002100 */
[----:B------:R-:W-:Y:S01]  /*12680*/  IMAD R5, R0, UR5, R5 ;  /* 0x0000000500057c24 */ /* 0x000fe2000f8e0205 */
[----:B---3--:R-:W-:-:S04]  /*12690*/  LOP3.LUT R8, R8, 0x7f, RZ, 0xc0, !PT ;  /* 0x0000007f08087812 */ /* 0x008fc800078ec0ff */
[----:B------:R-:W-:Y:S02]  /*126a0*/  SHF.R.U32.HI R9, RZ, 0x3, R8 ;  /* 0x00000003ff097819 */ /* 0x000fe40000011608 */
[----:B------:R-:W3:Y:S01]  /*126b0*/  S2R R8, SR_TID.X ;  /* 0x0000000000087919 */ /* 0x000ee20000002100 */
[C---:B--2---:R-:W-:Y:S02]  /*126c0*/  LOP3.LUT P4, RZ, R3.reuse, 0x4, RZ, 0xc0, !PT ;  /* 0x0000000403ff7812 */ /* 0x044fe4000788c0ff */
[C---:B------:R-:W-:Y:S02]  /*126d0*/  LOP3.LUT P3, RZ, R3.reuse, 0x2, RZ, 0xc0, !PT ;  /* 0x0000000203ff7812 */ /* 0x040fe4000786c0ff */
[----:B------:R-:W-:Y:S01]  /*126e0*/  LOP3.LUT P2, RZ, R3, 0x1, RZ, 0xc0, !PT ;  /* 0x0000000103ff7812 */ /* 0x000fe2000784c0ff */
[----:B-1----:R-:W-:Y:S01]  /*126f0*/  IMAD.WIDE.U32 R2, R0, UR4, RZ ;  /* 0x0000000400027c25 */ /* 0x002fe2000f8e00ff */
[----:B------:R-:W-:-:S03]  /*12700*/  ULDC.64 UR4, c[0x0][0x310] ;  /* 0x0000c40000047ab9 */ /* 0x000fc60000000a00 */
[----:B------:R-:W-:Y:S02]  /*12710*/  IMAD.IADD R3, R3, 0x1, R5 ;  /* 0x0000000103037824 */ /* 0x000fe400078e0205 */
[----:B------:R-:W-:Y:S02]  /*12720*/  IMAD R6, R6, UR4, RZ ;  /* 0x0000000406067c24 */ /* 0x000fe4000f8e02ff */
[----:B------:R-:W-:-:S04]  /*12730*/  IMAD.WIDE.U32 R2, R4, UR4, R2 ;  /* 0x0000000404027c25 */ /* 0x000fc8000f8e0002 */
[----:B------:R-:W-:Y:S01]  /*12740*/  IMAD R6, R4, UR5, R6 ;  /* 0x0000000504067c24 */ /* 0x000fe2000f8e0206 */
[----:B------:R-:W-:Y:S01]  /*12750*/  ULDC.64 UR4, c[0x0][0x308] ;  /* 0x0000c20000047ab9 */ /* 0x000fe20000000a00 */
[----:B------:R-:W-:Y:S02]  /*12760*/  IMAD R5, R25, 0x4800, R32 ;  /* 0x0000480019057824 */ /* 0x000fe400078e0220 */
[----:B------:R-:W-:Y:S02]  /*12770*/  IMAD.IADD R3, R3, 0x1, R6 ;  /* 0x0000000103037824 */ /* 0x000fe400078e0206 */
[----:B------:R-:W-:Y:S02]  /*12780*/  IMAD R0, R30, UR4, RZ ;  /* 0x000000041e007c24 */ /* 0x000fe4000f8e02ff */
[----:B------:R-:W-:-:S04]  /*12790*/  IMAD.WIDE.U32 R2, R18, UR4, R2 ;  /* 0x0000000412027c25 */ /* 0x000fc8000f8e0002 */
[----:B------:R-:W-:Y:S01]  /*127a0*/  IMAD R0, R18, UR5, R0 ;  /* 0x0000000512007c24 */ /* 0x000fe2000f8e0200 */
[----:B------:R-:W-:Y:S01]  /*127b0*/  ULDC.64 UR4, c[0x0][0x2e8] ;  /* 0x0000ba0000047ab9 */ /* 0x000fe20000000a00 */
[----:B------:R-:W-:Y:S01]  /*127c0*/  IMAD R6, R24, -0x60, R35 ;  /* 0xffffffa018067824 */ /* 0x000fe200078e0223 */
[----:B------:R-:W-:Y:S01]  /*127d0*/  LEA R4, P0, R2, UR4, 0x1 ;  /* 0x0000000402047c11 */ /* 0x000fe2000f8008ff */
[----:B------:R-:W-:Y:S01]  /*127e0*/  IMAD.IADD R0, R3, 0x1, R0 ;  /* 0x0000000103007824 */ /* 0x000fe200078e0200 */
[----:B------:R-:W-:Y:S01]  /*127f0*/  UMOV UR4, 0xffffffff ;  /* 0xffffffff00047882 */ /* 0x000fe20000000000 */
[----:B------:R-:W-:Y:S02]  /*12800*/  IMAD.IADD R6, R6, 0x1, -R9 ;  /* 0x0000000106067824 */ /* 0x000fe400078e0a09 */
[----:B---3--:R-:W-:Y:S01]  /*12810*/  IMAD.SHL.U32 R9, R8, 0x8, RZ ;  /* 0x0000000808097824 */ /* 0x008fe200078e00ff */
[----:B------:R-:W-:Y:S02]  /*12820*/  LEA.HI.X R0, R2, UR5, R0, 0x1, P0 ;  /* 0x0000000502007c11 */ /* 0x000fe400080f0c00 */
[----:B------:R-:W-:-:S02]  /*12830*/  ISETP.GE.AND P0, PT, R6, 0x1, PT ;  /* 0x000000010600780c */ /* 0x000fc40003f06270 */
[----:B------:R-:W-:Y:S01]  /*12840*/  LOP3.LUT R9, R9, 0x38, RZ, 0xc0, !PT ;  /* 0x0000003809097812 */ /* 0x000fe200078ec0ff */
[----:B------:R-:W-:Y:S10]  /*12850*/  BRA.DIV UR4, `(.L_x_1378) ;  /* 0x0000003e04847947 */ /* 0x000ff4000b800000 */
[----:B------:R-:W1:Y:S01]  /*12860*/  SHFL.IDX PT, R3, R4, RZ, 0x181f ;  /* 0x00181fff04037589 */ /* 0x000e6200000e0000 */
[----:B------:R-:W-:-:S03]  /*12870*/  @P0 IMAD R8, R5, 0x2, R22 ;  /* 0x0000000205080824 */ /* 0x000fc600078e0216 */
[----:B------:R-:W2:Y:S01]  /*12880*/  SHFL.IDX PT, R2, R0, RZ, 0x181f ;  /* 0x00181fff00027589 */ /* 0x000ea200000e0000 */
[----:B-1----:R-:W-:-:S05]  /*12890*/  @P0 LEA R3, P1, R9, R3, 0x1 ;  /* 0x0000000309030211 */ /* 0x002fca00078208ff */
[----:B--2---:R-:W-:Y:S01]  /*128a0*/  @P0 IMAD.X R2, RZ, RZ, R2, P1 ;  /* 0x000000ffff020224 */ /* 0x004fe200008e0602 */
        /* <DEDUP_REMOVED lines=8> */
[----:B-1----:R-:W1:Y:S01]  /*12930*/  SHFL.IDX PT, R3, R4, 0x1, 0x181f ;  /* 0x00381f0004037f89 */ /* 0x002e6200000e0000 */
[----:B------:R-:W-:-:S03]  /*12940*/  @P1 IMAD R8, R5, 0x2, R22 ;  /* 0x0000000205081824 */ /* 0x000fc600078e0216 */
[----:B------:R-:W2:Y:S01]  /*12950*/  SHFL.IDX PT, R2, R0, 0x1, 0x181f ;  /* 0x00381f0000027f89 */ /* 0x000ea200000e0000 */
[----:B-1----:R-:W-:-:S05]  /*12960*/  @P1 LEA R3, P0, R9, R3, 0x1 ;  /* 0x0000000309031211 */ /* 0x002fca00078008ff */
[----:B--2---:R-:W-:-:S05]  /*12970*/  @P1 IMAD.X R2, RZ, RZ, R2, P0 ;  /* 0x000000ffff021224 */ /* 0x004fca00000e0602 */
[----:B------:R-:W-:-:S04]  /*12980*/  @P1 LOP3.LUT R3, R3, R2, RZ, 0x3c, !PT ;  /* 0x0000000203031212 */ /* 0x000fc800078e3cff */
[----:B------:R-:W-:-:S04]  /*12990*/  @P1 LOP3.LUT R2, R3, R2, RZ, 0x3c, !PT ;  /* 0x0000000203021212 */ /* 0x000fc800078e3cff */
[----:B------:R-:W-:-:S05]  /*129a0*/  @P1 LOP3.LUT R3, R3, R2, RZ, 0x3c, !PT ;  /* 0x0000000203031212 */ /* 0x000fca00078e3cff */
[----:B------:R-:W-:Y:S04]  /*129b0*/  @P1 LDGSTS.E.BYPASS.LTC128B.128 [R8+0x18c00], desc[UR36][R2.64], !P4 ;  /* 0x18c0000002081fae */ /* 0x000fe8000e101d64 */
[----:B------:R-:W-:Y:S04]  /*129c0*/  @P1 LDGSTS.E.BYPASS.LTC128B.128 [R8+0x1bc00], desc[UR36][R2.64+0x80], !P3 ;  /* 0x1bc0008002081fae */ /* 0x000fe8000d901d64 */
[----:B------:R1:W-:Y:S01]  /*129d0*/  @P1 LDGSTS.E.BYPASS.LTC128B.128 [R8+0x1ec00], desc[UR36][R2.64+0x100], !P2 ;  /* 0x1ec0010002081fae */ /* 0x0003e2000d101d64 */
[----:B------:R-:W-:-:S03]  /*129e0*/  ISETP.GE.AND P1, PT, R6, 0x21, PT ;  /* 0x000000210600780c */ /* 0x000fc60003f26270 */
[----:B-1----:R-:W1:Y:S10]  /*129f0*/  SHFL.IDX PT, R3, R4, 0x2, 0x181f ;  /* 0x00581f0004037f89 */ /* 0x002e7400000e0000 */
[----:B------:R-:W-:Y:S01]  /*12a00*/  @P1 IMAD R8, R5, 0x2, R22 ;  /* 0x0000000205081824 */ /* 0x000fe200078e0216 */
        /* <DEDUP_REMOVED lines=23> */
[----:B------:R-:W-:Y:S01]  /*12b80*/  @P1 LEA R8, R5, R22, 0x1 ;  /* 0x0000001605081211 */ /* 0x000fe200078e08ff */
[----:B------:R-:W2:Y:S04]  /*12b90*/  SHFL.IDX PT, R2, R0, 0x4, 0x181f ;  /* 0x00981f0000027f89 */ /* 0x000ea800000e0000 */
[----:B------:R-:W3:Y:S01]  /*12ba0*/  SHFL.IDX PT, R0, R0, 0x5, 0x181f ;  /* 0x00b81f0000007f89 */ /* 0x000ee200000e0000 */
[----:B-1----:R-:W-:-:S05]  /*12bb0*/  @P1 LEA R3, P0, R9, R3, 0x1 ;  /* 0x0000000309031211 */ /* 0x002fca00078008ff */
[----:B--2---:R-:W-:-:S05]  /*12bc0*/  @P1 IMAD.X R2, RZ, RZ, R2, P0 ;  /* 0x000000ffff021224 */ /* 0x004fca00000e0602 */
[----:B------:R-:W-:-:S04]  /*12bd0*/  @P1 LOP3.LUT R3, R3, R2, RZ, 0x3c, !PT ;  /* 0x0000000203031212 */ /* 0x000fc800078e3cff */
[----:B------:R-:W-:-:S04]  /*12be0*/  @P1 LOP3.LUT R2, R3, R2, RZ, 0x3c, !PT ;  /* 0x0000000203021212 */ /* 0x000fc800078e3cff */
[----:B------:R-:W-:-:S05]  /*12bf0*/  @P1 LOP3.LUT R3, R3, R2, RZ, 0x3c, !PT ;  /* 0x0000000203031212 */ /* 0x000fca00078e3cff */
[----:B------:R-:W-:Y:S04]  /*12c00*/  @P1 LDGSTS.E.BYPASS.LTC128B.128 [R8+0x1a400], desc[UR36][R2.64], !P4 ;  /* 0x1a40000002081fae */ /* 0x000fe8000e101d64 */
[----:B------:R-:W-:Y:S04]  /*12c10*/  @P1 LDGSTS.E.BYPASS.LTC128B.128 [R8+0x1d400], desc[UR36][R2.64+0x80], !P3 ;  /* 0x1d40008002081fae */ /* 0x000fe8000d901d64 */
[----:B------:R1:W-:Y:S04]  /*12c20*/  @P1 LDGSTS.E.BYPASS.LTC128B.128 [R8+0x20400], desc[UR36][R2.64+0x100], !P2 ;  /* 0x2040010002081fae */ /* 0x0003e8000d101d64 */
[----:B-1-3--:R1:W2:Y:S02]  /*12c30*/  SHFL.IDX PT, R2, R4, 0x5, 0x181f ;  /* 0x00b81f0004027f89 */ /* 0x00a2a400000e0000 */
.L_x_1457:
[----:B------:R-:W-:-:S13]  /*12c40*/  ISETP.GE.AND P0, PT, R6, 0x51, PT ;  /* 0x000000510600780c */ /* 0x000fda0003f06270 */
[----:B--2---:R-:W-:Y:S01]  /*12c50*/  @P0 LEA R2, P1, R9, R2, 0x1 ;  /* 0x0000000209020211 */ /* 0x004fe200078208ff */
[----:B------:R-:W-:-:S04]  /*12c60*/  @P0 IMAD R5, R5, 0x2, R22 ;  /* 0x0000000205050824 */ /* 0x000fc800078e0216 */
        /* <DEDUP_REMOVED lines=9> */
.L_x_1379:
[----:B------:R-:W-:Y:S02]  /*12d00*/  PLOP3.LUT P1, PT, P1, P0, PT, 0xa2, 0x0 ;  /* 0x000000000000781c */ /* 0x000fe40000f21472 */
[----:B------:R-:W-:-:S08]  /*12d10*/  @P0 R2UR P1, UR4, R7 ;  /* 0x00000000070402ca */ /* 0x000fd00000020000 */
[----:B------:R-:W-:-:S05]  /*12d20*/  @P0 PLOP3.LUT P0, PT, P1, PT, PT, 0x80, 0x0 ;  /* 0x000000000000081c */ /* 0x000fca0000f0f070 */
[----:B------:R-:W-:Y:S01]  /*12d30*/  @!P1 SYNCS.ARRIVE.TRANS64.RED.A0T1 RZ, [UR4+0x2a830], RZ ;  /* 0x02a830ffffff99a7 */ /* 0x000fe20008200404 */
[----:B------:R-:W-:Y:S07]  /*12d40*/  @!P1 ARRIVES.LDGSTSBAR.64.TRANSCNT [UR4+0x2a830] ;  /* 0x02a83000ff0099b0 */ /* 0x000fee0008000a84 */
[----:B------:R-:W-:Y:S05]  /*12d50*/  @P0 BRA.U.ANY `(.L_x_1379) ;  /* 0xfffffffd00e80947 */ /* 0x000fea000393ffff */
[----:B------:R-:W-:Y:S01]  /*12d60*/  NOP ;  /* 0x0000000000007918 */ /* 0x000fe20000000000 */
[----:B------:R-:W3:Y:S02]  /*12d70*/  LDL R0, [R1] ;  /* 0x0000000001007983 */ /* 0x000ee40000100800 */
[----:B---3--:R-:W-:-:S13]  /*12d80*/  LOP3.LUT P2, RZ, R0, 0x10, RZ, 0xc0, !PT ;  /* 0x0000001000ff7812 */ /* 0x008fda000784c0ff */
[----:B------:R-:W-:Y:S05]  /*12d90*/  @!P2 BRA `(.L_x_1380) ;  /* 0x000000000004a947 */ /* 0x000fea0003800000 */
[----:B------:R-:W-:Y:S01]  /*12da0*/  BPT.TRAP 0x1 ;  /* 0x000000040000795c */ /* 0x000fe20000300000 */
.L_x_1380:
[----:B------:R3:W-:Y:S02]  /*12db0*/  SYNCS.ARRIVE.TRANS64.A1T0 RZ, [R7+URZ+0x2a830], RZ ;  /* 0x02a830ff07ff79a7 */ /* 0x0007e4000810003f */
[----:B------:R-:W-:Y:S05]  /*12dc0*/  WARPSYNC.ALL ;  /* 0x0000000000007948 */ /* 0x000fea0003800000 */
[----:B------:R-:W-:Y:S01]  /*12dd0*/  ULDC.64 UR4, c[0x0][0x298] ;  /* 0x0000a60000047ab9 */ /* 0x000fe20000000a00 */
[----:B--2---:R-:W-:Y:S01]  /*12de0*/  VIADD R2, R22, 0xc400 ;  /* 0x0000c40016027836 */ /* 0x004fe20000000000 */
[----:B------:R-:W-:Y:S01]  /*12df0*/  SHF.R.S32.HI R0, RZ, 0x1f, R34 ;  /* 0x0000001fff007819 */ /* 0x000fe20000011422 */
[----:B-1----:R-:W-:Y:S01]  /*12e00*/  IMAD.WIDE.U32 R4, R34, UR4, RZ ;  /* 0x0000000422047c25 */ /* 0x002fe2000f8e00ff */
[----:B------:R-:W-:Y:S01]  /*12e10*/  BSSY B6, `(.L_x_1381) ;  /* 0x0000018000067945 */ /* 0x000fe20003800000 */
[----:B------:R-:W-:Y:S01]  /*12e20*/  BAR.SYNC.DEFER_BLOCKING 0x8, 0x180 ;  /* 0x0206000000007b1d */ /* 0x000fe20000010000 */
[----:B------:R-:W-:Y:S01]  /*12e30*/  LOP3.LUT P0, RZ, R2, 0x3ff, RZ, 0xc0, !PT ;  /* 0x000003ff02ff7812 */ /* 0x000fe2000780c0ff */
[----:B------:R-:W-:-:S04]  /*12e40*/  IMAD R3, R0, UR4, RZ ;  /* 0x0000000400037c24 */ /* 0x000fc8000f8e02ff */
[----:B------:R-:W-:Y:S01]  /*12e50*/  IMAD R0, R34, UR5, R3 ;  /* 0x0000000522007c24 */ /* 0x000fe2000f8e0203 */
[----:B------:R1:W-:Y:S03]  /*12e60*/  STL.64 [R1+0x8], R4 ;  /* 0x0000080401007387 */ /* 0x0003e60000100a00 */
[----:B------:R-:W-:-:S04]  /*12e70*/  IMAD.IADD R34, R5, 0x1, R0 ;  /* 0x0000000105227824 */ /* 0x000fc800078e0200 */
[----:B------:R-:W-:Y:S05]  /*12e80*/  @!P0 BRA `(.L_x_1382) ;  /* 0x0000000000408947 */ /* 0x000fea0003800000 */
[----:B------:R-:W-:Y:S01]  /*12e90*/  MOV R2, 0x0 ;  /* 0x0000000000027802 */ /* 0x000fe20000000f00 */
[----:B------:R-:W-:Y:S01]  /*12ea0*/  ULDC.64 UR6, c[0x4][0xf0] ;  /* 0x01003c0000067ab9 */ /* 0x000fe20000000a00 */
[----:B------:R-:W-:Y:S01]  /*12eb0*/  ULDC.64 UR8, c[0x4][0xf8] ;  /* 0x01003e0000087ab9 */ /* 0x000fe20000000a00 */
[----:B------:R-:W-:Y:S01]  /*12ec0*/  ULDC.64 UR4, c[0x4][0x88] ;  /* 0x0100220000047ab9 */ /* 0x000fe20000000a00 */
[----:B-1----:R-:W-:Y:S02]  /*12ed0*/  IMAD.U32 R4, RZ, RZ, UR6 ;  /* 0x00000006ff047e24 */ /* 0x002fe4000f8e00ff */
[----:B------:R-:W1:Y:S01]  /*12ee0*/  LDC.64 R2, c[0x4][R2] ;  /* 0x0100000002027b82 */ /* 0x000e620000000a00 */
[----:B------:R-:W-:Y:S02]  /*12ef0*/  IMAD.U32 R5, RZ, RZ, UR7 ;  /* 0x00000007ff057e24 */ /* 0x000fe4000f8e00ff */
[----:B------:R-:W-:Y:S02]  /*12f00*/  IMAD.U32 R6, RZ, RZ, UR8 ;  /* 0x00000008ff067e24 */ /* 0x000fe4000f8e00ff */
[----:B---3--:R-:W-:-:S02]  /*12f10*/  IMAD.U32 R7, RZ, RZ, UR9 ;  /* 0x00000009ff077e24 */ /* 0x008fc4000f8e00ff */
[----:B------:R-:W-:Y:S02]  /*12f20*/  IMAD.U32 R10, RZ, RZ, UR4 ;  /* 0x00000004ff0a7e24 */ /* 0x000fe4000f8e00ff */
[----:B------:R-:W-:Y:S02]  /*12f30*/  IMAD.U32 R11, RZ, RZ, UR5 ;  /* 0x00000005ff0b7e24 */ /* 0x000fe4000f8e00ff */
[----:B------:R-:W-:Y:S02]  /*12f40*/  IMAD.MOV.U32 R8, RZ, RZ, 0x70 ;  /* 0x00000070ff087424 */ /* 0x000fe400078e00ff */
[----:B------:R-:W-:Y:S02]  /*12f50*/  IMAD.MOV.U32 R12, RZ, RZ, 0x1 ;  /* 0x00000001ff0c7424 */ /* 0x000fe400078e00ff */
[----:B------:R-:W-:-:S07]  /*12f60*/  IMAD.MOV.U32 R13, RZ, RZ, RZ ;  /* 0x000000ffff0d7224 */ /* 0x000fce00078e00ff */
[----:B0-----:R-:W-:-:S07]  /*12f70*/  LEPC R20, `(.L_x_1382) ;  /* 0x000000001014794e */ /* 0x001fce0000000000 */
[----:B-1----:R-:W-:Y:S05]  /*12f80*/  CALL.ABS.NOINC R2 ;  /* 0x0000000002007343 */ /* 0x002fea0003c00000 */
.L_x_1382:
[----:B------:R-:W-:Y:S05]  /*12f90*/  BSYNC B6 ;  /* 0x0000000000067941 */ /* 0x000fea0003800000 */
.L_x_1381:
[----:B0-----:R-:W2:Y:S01]  /*12fa0*/  LDL.LU.64 R20, [R1+0x8] ;  /* 0x0000080001147983 */ /* 0x001ea20000300a00 */
[----:B------:R-:W-:-:S03]  /*12fb0*/  ULDC.64 UR4, c[0x0][0x2d8] ;  /* 0x0000b60000047ab9 */ /* 0x000fc60000000a00 */
[----:B------:R-:W4:Y:S01]  /*12fc0*/  LDL R2, [R1] ;  /* 0x0000000001027983 */ /* 0x000f220000100800 */
[----:B------:R-:W-:Y:S02]  /*12fd0*/  IMAD R0, R30, UR4, RZ ;  /* 0x000000041e007c24 */ /* 0x000fe4000f8e02ff */
[----:B------:R-:W-:Y:S01]  /*12fe0*/  IMAD.MOV.U32 R3, RZ, RZ, R34 ;  /* 0x000000ffff037224 */ /* 0x000fe200078e0022 */
[----:B------:R-:W3:Y:S01]  /*12ff0*/  S2R R9, SR_TID.X ;  /* 0x0000000000097919 */ /* 0x000ee20000002100 */
[----:B-1----:R-:W-:Y:S01]  /*13000*/  IMAD R5, R18, UR5, R0 ;  /* 0x0000000512057c24 */ /* 0x002fe2000f8e0200 */
[----:B------:R-:W-:Y:S01]  /*13010*/  SHF.R.S32.HI R0, RZ, 0x1f, R19 ;  /* 0x0000001fff007819 */ /* 0x000fe20000011413 */
[----:B---3--:R-:W-:-:S05]  /*13020*/  IMAD.SHL.U32 R7, R9, 0x8, RZ ;  /* 0x0000000809077824 */ /* 0x008fca00078e00ff */
[----:B------:R-:W-:Y:S01]  /*13030*/  LOP3.LUT R7, R7, 0x38, RZ, 0xc0, !PT ;  /* 0x0000003807077812 */ /* 0x000fe200078ec0ff */
[----:B--2---:R-:W0:Y:S01]  /*13040*/  S2R R21, SR_TID.X ;  /* 0x0000000000157919 */ /* 0x004e220000002100 */
[----:B----4-:R-:W-:Y:S01]  /*13050*/  LOP3.LUT P6, RZ, R2, 0x80, RZ, 0xc0, !PT ;  /* 0x0000008002ff7812 */ /* 0x010fe200078cc0ff */
[----:B------:R-:W-:Y:S02]  /*13060*/  IMAD.MOV.U32 R2, RZ, RZ, R20 ;  /* 0x000000ffff027224 */ /* 0x000fe400078e0014 */
[----:B------:R-:W1:Y:S01]  /*13070*/  LDC R20, c[0x0][0x448] ;  /* 0x00011200ff147b82 */ /* 0x000e620000000800 */
[----:B------:R-:W-:Y:S01]  /*13080*/  SEL R0, R0, RZ, !P6 ;  /* 0x000000ff00007207 */ /* 0x000fe20007000000 */
[----:B------:R-:W-:Y:S01]  /*13090*/  IMAD.WIDE.U32 R2, R18, UR4, R2 ;  /* 0x0000000412027c25 */ /* 0x000fe2000f8e0002 */
[----:B------:R-:W-:Y:S01]  /*130a0*/  SEL R4, R19, RZ, !P6 ;  /* 0x000000ff13047207 */ /* 0x000fe20007000000 */
[----:B------:R-:W-:Y:S02]  /*130b0*/  ULDC.64 UR4, c[0x0][0x2e0] ;  /* 0x0000b80000047ab9 */ /* 0x000fe40000000a00 */
[----:B------:R-:W-:-:S02]  /*130c0*/  IMAD.IADD R3, R3, 0x1, R5 ;  /* 0x0000000103037824 */ /* 0x000fc400078e0205 */
[----:B------:R-:W-:Y:S02]  /*130d0*/  IMAD R0, R0, UR4, RZ ;  /* 0x0000000400007c24 */ /* 0x000fe4000f8e02ff */
[----:B------:R-:W-:-:S04]  /*130e0*/  IMAD.WIDE.U32 R2, R4, UR4, R2 ;  /* 0x0000000404027c25 */ /* 0x000fc8000f8e0002 */
[----:B------:R-:W-:Y:S01]  /*130f0*/  IMAD R0, R4, UR5, R0 ;  /* 0x0000000504007c24 */ /* 0x000fe2000f8e0200 */
[----:B------:R-:W-:-:S03]  /*13100*/  ULDC.64 UR4, c[0x0][0x2d0] ;  /* 0x0000b40000047ab9 */ /* 0x000fc60000000a00 */
[----:B------:R-:W-:Y:S01]  /*13110*/  IMAD.IADD R3, R3, 0x1, R0 ;  /* 0x0000000103037824 */ /* 0x000fe200078e0200 */
[----:B-1----:R-:W-:Y:S02]  /*13120*/  ISETP.NE.AND P6, PT, R20, 0x1, PT ;  /* 0x000000011400780c */ /* 0x002fe40003fc5270 */
[----:B------:R-:W1:Y:S01]  /*13130*/  S2R R20, SR_TID.X ;  /* 0x0000000000147919 */ /* 0x000e620000002100 */
[----:B0-----:R-:W-:-:S04]  /*13140*/  LOP3.LUT R21, R21, 0x7f, RZ, 0xc0, !PT ;  /* 0x0000007f15157812 */ /* 0x001fc800078ec0ff */
[----:B------:R-:W-:-:S06]  /*13150*/  SHF.R.U32.HI R21, RZ, 0x3, R21 ;  /* 0x00000003ff157819 */ /* 0x000fcc0000011615 */
[----:B------:R-:W0:Y:S08]  /*13160*/  @P6 LDC R6, c[0x0][0x44c] ;  /* 0x00011300ff066b82 */ /* 0x000e300000000800 */
[----:B------:R-:W2:Y:S01]  /*13170*/  @P6 LDC R5, c[0x0][0x450] ;  /* 0x00011400ff056b82 */ /* 0x000ea20000000800 */
[----:B-1----:R-:W-:-:S05]  /*13180*/  IMAD.SHL.U32 R20, R20, 0x10, RZ ;  /* 0x0000001014147824 */ /* 0x002fca00078e00ff */
[----:B------:R-:W-:Y:S01]  /*13190*/  LOP3.LUT R20, R21, 0x70, R20, 0xf8, !PT ;  /* 0x0000007015147812 */ /* 0x000fe200078ef814 */
[----:B------:R-:W-:-:S04]  /*131a0*/  IMAD.SHL.U32 R21, R9, 0x8, RZ ;  /* 0x0000000809157824 */ /* 0x000fc800078e00ff */
[----:B------:R-:W-:Y:S01]  /*131b0*/  IMAD.IADD R0, R20, 0x1, R26 ;  /* 0x0000000114007824 */ /* 0x000fe200078e021a */
[----:B------:R-:W-:Y:S02]  /*131c0*/  LOP3.LUT R21, R21, 0x38, RZ, 0xc0, !PT ;  /* 0x0000003815157812 */ /* 0x000fe400078ec0ff */
[----:B------:R-:W-:Y:S01]  /*131d0*/  LOP3.LUT R20, R9, 0x7f, RZ, 0xc0, !PT ;  /* 0x0000007f09147812 */ /* 0x000fe200078ec0ff */
[----:B0-----:R-:W-:Y:S01]  /*131e0*/  @P6 IMAD.HI.U32 R6, R0, R6, RZ ;  /* 0x0000000600066227 */ /* 0x001fe200078e00ff */
[C---:B------:R-:W-:Y:S02]  /*131f0*/  LOP3.LUT R8, R21.reuse, 0x40, RZ, 0xfc, !PT ;  /* 0x0000004015087812 */ /* 0x040fe400078efcff */
[----:B------:R-:W-:Y:S01]  /*13200*/  LOP3.LUT R9, R21, 0x80, RZ, 0xfc, !PT ;  /* 0x0000008015097812 */ /* 0x000fe200078efcff */
[----:B------:R-:W-:Y:S01]  /*13210*/  IMAD.MOV.U32 R4, RZ, RZ, R0 ;  /* 0x000000ffff047224 */ /* 0x000fe200078e0000 */
[----:B--2---:R-:W-:Y:S02]  /*13220*/  @P6 SHF.R.U32.HI R4, RZ, R5, R6 ;  /* 0x00000005ff046219 */ /* 0x004fe40000011606 */
[----:B------:R-:W0:Y:S03]  /*13230*/  LDC R6, c[0x0][0x448] ;  /* 0x00011200ff067b82 */ /* 0x000e260000000800 */
[----:B------:R-:W-:-:S02]  /*13240*/  IMAD.MOV R5, RZ, RZ, -R4 ;  /* 0x000000ffff057224 */ /* 0x000fc400078e0a04 */
[----:B------:R-:W-:-:S04]  /*13250*/  IMAD.WIDE.U32 R2, R4, UR4, R2 ;  /* 0x0000000404027c25 */ /* 0x000fc8000f8e0002 */
[----:B0-----:R-:W-:Y:S01]  /*13260*/  IMAD R0, R6, R5, R0 ;  /* 0x0000000506007224 */ /* 0x001fe200078e0200 */
[----:B------:R-:W-:-:S05]  /*13270*/  SHF.R.S32.HI R5, RZ, 0x1f, R4 ;  /* 0x0000001fff057819 */ /* 0x000fca0000011404 */
[----:B------:R-:W-:-:S04]  /*13280*/  IMAD R5, R5, UR4, RZ ;  /* 0x0000000405057c24 */ /* 0x000fc8000f8e02ff */
[----:B------:R-:W-:Y:S01]  /*13290*/  IMAD R5, R4, UR5, R5 ;  /* 0x0000000504057c24 */ /* 0x000fe2000f8e0205 */
[----:B------:R-:W-:Y:S01]  /*132a0*/  SHF.R.S32.HI R4, RZ, 0x1f, R0 ;  /* 0x0000001fff047819 */ /* 0x000fe20000011400 */
[----:B------:R-:W-:Y:S02]  /*132b0*/  ULDC.64 UR4, c[0x0][0x2c8] ;  /* 0x0000b20000047ab9 */ /* 0x000fe40000000a00 */
[----:B------:R-:W-:Y:S02]  /*132c0*/  IMAD.IADD R3, R3, 0x1, R5 ;  /* 0x0000000103037824 */ /* 0x000fe400078e0205 */
[----:B------:R-:W-:Y:S02]  /*132d0*/  IMAD R4, R4, UR4, RZ ;  /* 0x0000000404047c24 */ /* 0x000fe4000f8e02ff */
[----:B------:R-:W-:-:S04]  /*132e0*/  IMAD.WIDE.U32 R2, R0, UR4, R2 ;  /* 0x0000000400027c25 */ /* 0x000fc8000f8e0002 */
[----:B------:R-:W-:Y:S01]  /*132f0*/  IMAD R5, R0, UR5, R4 ;  /* 0x0000000500057c24 */ /* 0x000fe2000f8e0204 */
[----:B------:R-:W-:Y:S02]  /*13300*/  ULDC.64 UR4, c[0x0][0x280] ;  /* 0x0000a00000047ab9 */ /* 0x000fe40000000a00 */
[C---:B------:R-:W-:Y:S01]  /*13310*/  LEA R0, P0, R2.reuse, UR4, 0x1 ;  /* 0x0000000402007c11 */ /* 0x040fe2000f8008ff */
[----:B------:R-:W-:Y:S01]  /*13320*/  IMAD.IADD R4, R3, 0x1, R5 ;  /* 0x0000000103047824 */ /* 0x000fe200078e0205 */
[----:B------:R-:W-:Y:S02]  /*13330*/  ULDC UR4, c[0x0][0x2b8] ;  /* 0x0000ae0000047ab9 */ /* 0x000fe40000000800 */
[----:B------:R-:W-:Y:S02]  /*13340*/  ISETP.GE.AND P3, PT, R7, UR4, PT ;  /* 0x0000000407007c0c */ /* 0x000fe4000bf66270 */
[----:B------:R-:W-:Y:S01]  /*13350*/  LEA.HI.X R4, R2, UR5, R4, 0x1, P0 ;  /* 0x0000000502047c11 */ /* 0x000fe200080f0c04 */
[----:B------:R-:W-:Y:S01]  /*13360*/  UMOV UR5, 0xffffffff ;  /* 0xffffffff00057882 */ /* 0x000fe20000000000 */
[----:B------:R-:W-:-:S02]  /*13370*/  ISETP.GE.AND P2, PT, R8, UR4, PT ;  /* 0x0000000408007c0c */ /* 0x000fc4000bf46270 */
[----:B------:R-:W-:Y:S02]  /*13380*/  ISETP.GE.AND P0, PT, R9, UR4, PT ;  /* 0x0000000409007c0c */ /* 0x000fe4000bf06270 */
[----:B------:R-:W-:Y:S01]  /*13390*/  SHF.R.U32.HI R8, RZ, 0x3, R20 ;  /* 0x00000003ff087819 */ /* 0x000fe20000011614 */
[----:B------:R-:W-:Y:S10]  /*133a0*/  BRA.DIV UR5, `(.L_x_1383) ;  /* 0x0000003a05d87947 */ /* 0x000ff4000b800000 */
[----:B------:R-:W0:Y:S01]  /*133b0*/  SHFL.IDX PT, R3, R0, RZ, 0x181f ;  /* 0x00181fff00037589 */ /* 0x000e2200000e0000 */
[----:B------:R-:W-:Y:S02]  /*133c0*/  IMAD R29, R29, R6, RZ ;  /* 0x000000061d1d7224 */ /* 0x000fe400078e02ff */
[----:B------:R-:W-:Y:S01]  /*133d0*/  IMAD.IADD R26, R8, 0x1, R26 ;  /* 0x00000001081a7824 */ /* 0x000fe200078e021a */
[----:B------:R-:W1:Y:S04]  /*133e0*/  SHFL.IDX PT, R2, R4, RZ, 0x181f ;  /* 0x00181fff04027589 */ /* 0x000e6800000e0000 */
[----:B------:R-:W-:Y:S01]  /*133f0*/  ISETP.GE.AND P1, PT, R26, R29, PT ;  /* 0x0000001d1a00720c */ /* 0x000fe20003f26270 */
[----:B------:R-:W-:-:S12]  /*13400*/  SHFL.IDX PT, R14, R0, 0x7, 0x181f ;  /* 0x00f81f00000e7f89 */ /* 0x000fd800000e0000 */
[----:B0-----:R-:W-:-:S05]  /*13410*/  @!P1 LEA R5, P4, R7, R3, 0x1 ;  /* 0x0000000307059211 */ /* 0x001fca00078808ff */
[----:B-1----:R-:W-:Y:S02]  /*13420*/  @!P1 IMAD.X R3, RZ, RZ, R2, P4 ;  /* 0x000000ffff039224 */ /* 0x002fe400020e0602 */
[----:B------:R-:W-:Y:S02]  /*13430*/  @!P1 IMAD.MOV.U32 R2, RZ, RZ, R5 ;  /* 0x000000ffff029224 */ /* 0x000fe400078e0005 */
[----:B------:R-:W-:-:S03]  /*13440*/  VIADD R5, R26, 0x10 ;  /* 0x000000101a057836 */ /* 0x000fc60000000000 */
        /* <DEDUP_REMOVED lines=8> */
[----:B------:R-:W-:Y:S02]  /*134d0*/  @!P1 IMAD.MOV.U32 R2, RZ, RZ, R5 ;  /* 0x000000ffff029224 */ /* 0x000fe400078e0005 */
        /* <DEDUP_REMOVED lines=60> */
.L_x_1474:
[----:B------:R-:W-:Y:S01]  /*138a0*/  VIADD R26, R26, 0x70 ;  /* 0x000000701a1a7836 */ /* 0x000fe20000000000 */
[----:B------:R-:W-:Y:S04]  /*138b0*/  BSSY B0, `(.L_x_1384) ;  /* 0x000000b000007945 */ /* 0x000fe80003800000 */
[----:B------:R-:W-:-:S13]  /*138c0*/  ISETP.GE.AND P1, PT, R26, R29, PT ;  /* 0x0000001d1a00720c */ /* 0x000fda0003f26270 */
[----:B------:R-:W-:Y:S05]  /*138d0*/  @P1 BRA `(.L_x_1385) ;  /* 0x0000000000201947 */ /* 0x000fea0003800000 */
[----:B0-----:R-:W-:-:S05]  /*138e0*/  LEA R2, P1, R7, R14, 0x1 ;  /* 0x0000000e07027211 */ /* 0x001fca00078208ff */
[----:B------:R-:W-:-:S05]  /*138f0*/  IMAD.X R3, RZ, RZ, R4, P1 ;  /* 0x000000ffff037224 */ /* 0x000fca00008e0604 */
[----:B------:R-:W-:Y:S01]  /*13900*/  @!PT LDS RZ, [RZ] ;  /* 0x00000000fffff984 */ /* 0x000fe20000000800 */
[----:B------:R-:W-:Y:S01]  /*13910*/  @!PT LDS RZ, [RZ] ;  /* 0x00000000fffff984 */ /* 0x000fe20000000800 */
[----:B------:R-:W-:Y:S01]  /*13920*/  @!PT LDS RZ, [RZ] ;  /* 0x00000000fffff984 */ /* 0x000fe20000000800 */
[----:B------:R1:W-:Y:S04]  /*13930*/  LDGSTS.E.BYPASS.LTC128B.128 [R33+0xfc00], desc[UR36][R2.64], !P3 ;  /* 0x0fc0000002217fae */ /* 0x0003e8000d901d64 */
[----:B------:R1:W-:Y:S04]  /*13940*/  LDGSTS.E.BYPASS.LTC128B.128 [R33+0x13c00], desc[UR36][R2.64+0x80], !P2 ;  /* 0x13c0008002217fae */ /* 0x0003e8000d101d64 */
[----:B------:R1:W-:Y:S02]  /*13950*/  LDGSTS.E.BYPASS.LTC128B.128 [R33+0x17c00], desc[UR36][R2.64+0x100], !P0 ;  /* 0x17c0010002217fae */ /* 0x0003e4000c101d64 */
.L_x_1385:
[----:B------:R-:W-:Y:S05]  /*13960*/  BSYNC B0 ;  /* 0x0000000000007941 */ /* 0x000fea0003800000 */
.L_x_1384:
[----:B------:R-:W-:Y:S01]  /*13970*/  NOP ;  /* 0x0000000000007918 */ /* 0x000fe20000000000 */
[----:B------:R-:W-:-:S13]  /*13980*/  PLOP3.LUT P0, PT, PT, PT, PT, 0x80, 0x0 ;  /* 0x000000000000781c */ /* 0x000fda0003f0f070 */
.L_x_1386:
[----:B------:R-:W-:Y:S02]  /*13990*/  PLOP3.LUT P1, PT, P1, P0, PT, 0xa2, 0x0 ;  /* 0x000000000000781c */ /* 0x000fe40000f21472 */
[----:B------:R-:W-:-:S08]  /*139a0*/  @P0 R2UR P1, UR4, R22 ;  /* 0x00000000160402ca */ /* 0x000fd00000020000 */
[----:B------:R-:W-:-:S05]  /*139b0*/  @P0 PLOP3.LUT P0, PT, P1, PT, PT, 0x80, 0x0 ;  /* 0x000000000000081c */ /* 0x000fca0000f0f070 */
[----:B------:R-:W-:Y:S01]  /*139c0*/  @!P1 SYNCS.ARRIVE.TRANS64.RED.A0T1 RZ, [UR4+0x2a800], RZ ;  /* 0x02a800ffffff99a7 */ /* 0x000fe20008200404 */
[----:B------:R-:W-:Y:S07]  /*139d0*/  @!P1 ARRIVES.LDGSTSBAR.64.TRANSCNT [UR4+0x2a800] ;  /* 0x02a80000ff0099b0 */ /* 0x000fee0008000a84 */
[----:B------:R-:W-:Y:S05]  /*139e0*/  @P0 BRA.U.ANY `(.L_x_1386) ;  /* 0xfffffffd00e80947 */ /* 0x000fea000393ffff */
[----:B01----:R-:W2:Y:S04]  /*139f0*/  LDL.LU R3, [R1+0x14] ;  /* 0x0000140001037983 */ /* 0x003ea80000300800 */
[----:B------:R-:W3:Y:S01]  /*13a00*/  LDL.LU R2, [R1+0x10] ;  /* 0x0000100001027983 */ /* 0x000ee20000300800 */
[----:B--2---:R-:W-:-:S05]  /*13a10*/  VIADD R3, R3, 0x1 ;  /* 0x0000000103037836 */ /* 0x004fca0000000000 */
[----:B------:R-:W-:Y:S01]  /*13a20*/  LEA.HI R0, R3, R3, RZ, 0x1 ;  /* 0x0000000303007211 */ /* 0x000fe200078f08ff */
[----:B------:R0:W-:Y:S03]  /*13a30*/  STL [R1+0x14], R3 ;  /* 0x0000140301007387 */ /* 0x0001e60000100800 */
[----:B------:R-:W-:-:S05]  /*13a40*/  LOP3.LUT R0, R0, 0xfffffffe, RZ, 0xc0, !PT ;  /* 0xfffffffe00007812 */ /* 0x000fca00078ec0ff */
[----:B0-----:R-:W-:Y:S02]  /*13a50*/  IMAD.IADD R3, R3, 0x1, -R0 ;  /* 0x0000000103037824 */ /* 0x001fe400078e0a00 */
[----:B---3--:R-:W-:-:S03]  /*13a60*/  VIADD R0, R2, 0xfffffffe ;  /* 0xfffffffe02007836 */ /* 0x008fc60000000000 */
[----:B------:R-:W-:Y:S01]  /*13a70*/  SHF.L.U32 R3, R3, 0x1f, RZ ;  /* 0x0000001f03037819 */ /* 0x000fe200000006ff */
[----:B------:R-:W-:Y:S01]  /*13a80*/  NOP ;  /* 0x0000000000007918 */ /* 0x000fe20000000000 */
[----:B------:R0:W-:Y:S01]  /*13a90*/  SYNCS.ARRIVE.TRANS64.A1T0 RZ, [R22+URZ+0x2a800], RZ ;  /* 0x02a800ff16ff79a7 */ /* 0x0001e2000810003f */
[----:B------:R-:W-:Y:S01]  /*13aa0*/  BSSY B0, `(.L_x_1387) ;  /* 0x0000003000007945 */ /* 0x000fe20003800000 */
[----:B------:R-:W1:Y:S03]  /*13ab0*/  SYNCS.PHASECHK.TRANS64.TRYWAIT P0, [R22+URZ+0x2a820], R3 ;  /* 0x02a82003160075a7 */ /* 0x000e66000800017f */
[----:B01----:R-:W-:Y:S05]  /*13ac0*/  @!P0 BRA `(.L_x_1388) ;  /* 0x0000003c00c88947 */ /* 0x003fea0003800000 */
.L_x_1475:
[----:B------:R-:W-:Y:S05]  /*13ad0*/  BSYNC B0 ;  /* 0x0000000000007941 */ /* 0x000fea0003800000 */
.L_x_1387:
[----:B------:R-:W-:Y:S01]  /*13ae0*/  ISETP.GE.AND P0, PT, R0, R37, PT ;  /* 0x000000250000720c */ /* 0x000fe20003f06270 */
[----:B------:R-:W-:-:S12]  /*13af0*/  BSSY B0, `(.L_x_1389) ;  /* 0x00000ff000007945 */ /* 0x000fd80003800000 */
[----:B------:R-:W-:Y:S05]  /*13b00*/  @!P0 BRA `(.L_x_1390) ;  /* 0x0000000c00f48947 */ /* 0x000fea0003800000 */
[----:B------:R-:W-:Y:S02]  /*13b10*/  IMAD.MOV.U32 R20, RZ, RZ, R27 ;  /* 0x000000ffff147224 */ /* 0x000fe400078e001b */
[----:B------:R-:W-:Y:S02]  /*13b20*/  IMAD.MOV.U32 R10, RZ, RZ, R25 ;  /* 0x000000ffff0a7224 */ /* 0x000fe400078e0019 */
[----:B------:R-:W-:-:S07]  /*13b30*/  IMAD.MOV.U32 R29, RZ, RZ, R24 ;  /* 0x000000ffff1d7224 */ /* 0x000fce00078e0018 */
.L_x_1403:
[----:B------:R-:W1:Y:S01]  /*13b40*/  S2R R2, SR_TID.X ;  /* 0x0000000000027919 */ /* 0x000e620000002100 */
[----:B0-----:R-:W0:Y:S01]  /*13b50*/  LDC R3, c[0x0][0x430] ;  /* 0x00010c00ff037b82 */ /* 0x001e220000000800 */
[----:B------:R-:W2:Y:S01]  /*13b60*/  LDL R7, [R1+0x4] ;  /* 0x0000040001077983 */ /* 0x000ea20000100800 */
[----:B------:R-:W3:Y:S01]  /*13b70*/  S2R R5, SR_TID.X ;  /* 0x0000000000057919 */ /* 0x000ee20000002100 */
[----:B-1----:R-:W-:-:S04]  /*13b80*/  LOP3.LUT R2, R2, 0x7f, RZ, 0xc0, !PT ;  /* 0x0000007f02027812 */ /* 0x002fc800078ec0ff */
[----:B------:R-:W-:Y:S02]  /*13b90*/  SHF.R.U32.HI R4, RZ, 0x3, R2 ;  /* 0x00000003ff047819 */ /* 0x000fe40000011602 */
[----:B------:R-:W4:Y:S01]  /*13ba0*/  LDL R2, [R1] ;  /* 0x0000000001027983 */ /* 0x000f220000100800 */
[----:B0-----:R-:W-:Y:S01]  /*13bb0*/  ISETP.NE.AND P0, PT, R3, 0x1, PT ;  /* 0x000000010300780c */ /* 0x001fe20003f05270 */
[----:B---3--:R-:W-:-:S05]  /*13bc0*/  IMAD.SHL.U32 R6, R5, 0x10, RZ ;  /* 0x0000001005067824 */ /* 0x008fca00078e00ff */
[----:B------:R-:W-:-:S04]  /*13bd0*/  LOP3.LUT R6, R4, 0x70, R6, 0xf8, !PT ;  /* 0x0000007004067812 */ /* 0x000fc800078ef806 */
[----:B------:R-:W-:-:S03]  /*13be0*/  ISETP.GT.U32.AND P2, PT, R6, 0x5f, PT ;  /* 0x0000005f0600780c */ /* 0x000fc60003f44070 */
[----:B------:R-:W0:Y:S01]  /*13bf0*/  @P0 LDC R3, c[0x0][0x434] ;  /* 0x00010d00ff030b82 */ /* 0x000e220000000800 */
[----:B------:R-:W-:-:S09]  /*13c00*/  IMAD R8, R0, 0x60, R36 ;  /* 0x0000006000087824 */ /* 0x000fd200078e0224 */
[----:B------:R-:W1:Y:S01]  /*13c10*/  @!P2 LDC.64 R4, c[0x0][0x428] ;  /* 0x00010a00ff04ab82 */ /* 0x000e620000000a00 */
[----:B------:R-:W-:-:S04]  /*13c20*/  IMAD.IADD R8, R6, 0x1, R8 ;  /* 0x0000000106087824 */ /* 0x000fc800078e0208 */
[----:B------:R-:W-:Y:S02]  /*13c30*/  IMAD.MOV.U32 R6, RZ, RZ, R8 ;  /* 0x000000ffff067224 */ /* 0x000fe400078e0008 */
[----:B0-----:R-:W-:Y:S01]  /*13c40*/  @P0 IMAD.HI.U32 R3, R8, R3, RZ ;  /* 0x0000000308030227 */ /* 0x001fe200078e00ff */
[----:B----4-:R-:W-:Y:S02]  /*13c50*/  LOP3.LUT P1, RZ, R2, 0x10, RZ, 0xc0, !PT ;  /* 0x0000001002ff7812 */ /* 0x010fe4000782c0ff */
[----:B------:R-:W0:Y:S02]  /*13c60*/  @P0 LDC R2, c[0x0][0x438] ;  /* 0x00010e00ff020b82 */ /* 0x000e240000000800 */
[----:B0-----:R-:W-:-:S04]  /*13c70*/  @P0 SHF.R.U32.HI R6, RZ, R2, R3 ;  /* 0x00000002ff060219 */ /* 0x001fc80000011603 */
[--C-:B------:R-:W-:Y:S01]  /*13c80*/  @!P2 SHF.R.S32.HI R3, RZ, 0x1f, R6.reuse ;  /* 0x0000001fff03a819 */ /* 0x100fe20000011406 */
[----:B------:R-:W-:-:S04]  /*13c90*/  @!P2 IMAD.MOV.U32 R2, RZ, RZ, R6 ;  /* 0x000000ffff02a224 */ /* 0x000fc800078e0006 */
[----:B-1----:R-:W-:-:S04]  /*13ca0*/  @!P2 IMAD.WIDE.U32 R2, R31, R4, R2 ;  /* 0x000000041f02a225 */ /* 0x002fc800078e0002 */
[----:B--2---:R-:W-:-:S04]  /*13cb0*/  @!P2 IMAD R4, R7, R4, RZ ;  /* 0x000000040704a224 */ /* 0x004fc800078e02ff */
[----:B------:R-:W-:Y:S02]  /*13cc0*/  @!P2 IMAD R7, R31, R5, R4 ;  /* 0x000000051f07a224 */ /* 0x000fe400078e0204 */
[----:B------:R-:W0:Y:S02]  /*13cd0*/  @!P2 LDC.64 R4, c[0x0][0x418] ;  /* 0x00010600ff04ab82 */ /* 0x000e240000000a00 */
[----:B------:R-:W-:Y:S02]  /*13ce0*/  @!P2 IMAD.IADD R3, R7, 0x1, R3 ;  /* 0x000000010703a824 */ /* 0x000fe400078e0203 */
[----:B------:R-:W-:Y:S01]  /*13cf0*/  IMAD.MOV.U32 R7, RZ, RZ, RZ ;  /* 0x000000ffff077224 */ /* 0x000fe200078e00ff */
[----:B0-----:R-:W-:-:S04]  /*13d00*/  @!P2 LEA R4, P0, R2, R4, 0x2 ;  /* 0x000000040204a211 */ /* 0x001fc800078010ff */
[----:B------:R-:W-:-:S05]  /*13d10*/  @!P2 LEA.HI.X R5, R2, R5, R3, 0x2, P0 ;  /* 0x000000050205a211 */ /* 0x000fca00000f1403 */
[----:B------:R0:W5:Y:S01]  /*13d20*/  @!P2 LDG.E R7, desc[UR36][R4.64] ;  /* 0x000000240407a981 */ /* 0x000162000c1e1900 */
[----:B------:R-:W-:Y:S01]  /*13d30*/  VIADD R25, R10, 0x1 ;  /* 0x000000010a197836 */ /* 0x000fe20000000000 */
[----:B------:R-:W-:Y:S05]  /*13d40*/  YIELD ;  /* 0x0000000000007946 */ /* 0x000fea0003800000 */
[----:B------:R-:W-:Y:S01]  /*13d50*/  ISETP.NE.AND P0, PT, R25, 0x2, PT ;  /* 0x000000021900780c */ /* 0x000fe20003f05270 */
[----:B------:R-:W-:Y:S01]  /*13d60*/  IMAD.MOV R3, RZ, RZ, -R6 ;  /* 0x000000ffff037224 */ /* 0x000fe200078e0a06 */
[----:B------:R-:W-:Y:S02]  /*13d70*/  ULDC UR4, c[0x0][0x430] ;  /* 0x00010c0000047ab9 */ /* 0x000fe40000000800 */
[----:B------:R-:W-:Y:S01]  /*13d80*/  SEL R27, RZ, 0x1, P0 ;  /* 0x00000001ff1b7807 */ /* 0x000fe20000000000 */
[----:B------:R-:W-:Y:S01]  /*13d90*/  IMAD R8, R3, UR4, R8 ;  /* 0x0000000403087c24 */ /* 0x000fe2000f8e0208 */
[----:B------:R-:W-:Y:S01]  /*13da0*/  SEL R25, R25, RZ, P0 ;  /* 0x000000ff19197207 */ /* 0x000fe20000000000 */
[----:B------:R-:W-:Y:S01]  /*13db0*/  IMAD.MOV.U32 R24, RZ, RZ, R0 ;  /* 0x000000ffff187224 */ /* 0x000fe200078e0000 */
[----:B------:R-:W-:Y:S01]  /*13dc0*/  LOP3.LUT R27, R20, R27, RZ, 0x3c, !PT ;  /* 0x0000001b141b7212 */ /* 0x000fe200078e3cff */
[----:B0-----:R-:W-:Y:S06]  /*13dd0*/  @!P1 BRA `(.L_x_1391) ;  /* 0x0000000000049947 */ /* 0x001fec0003800000 */
[----:B------:R-:W-:Y:S01]  /*13de0*/  BPT.TRAP 0x1 ;  /* 0x000000040000795c */ /* 0x000fe20000300000 */
.L_x_1391:
[----:B------:R-:W-:Y:S01]  /*13df0*/  IMAD R6, R25, 0x8, R22 ;  /* 0x0000000819067824 */ /* 0x000fe200078e0216 */
[----:B------:R-:W-:Y:S01]  /*13e00*/  SHF.L.U32 R3, R27, 0x1f, RZ ;  /* 0x0000001f1b037819 */ /* 0x000fe200000006ff */
[----:B------:R-:W-:Y:S03]  /*13e10*/  BSSY B1, `(.L_x_1392) ;  /* 0x0000003000017945 */ /* 0x000fe60003800000 */
[----:B------:R-:W0:Y:S02]  /*13e20*/  SYNCS.PHASECHK.TRANS64.TRYWAIT P0, [R6+URZ+0x2a840], R3 ;  /* 0x02a84003060075a7 */ /* 0x000e24000800017f */
[----:B0-----:R-:W-:Y:S05]  /*13e30*/  @!P0 BRA `(.L_x_1393) ;  /* 0x0000003c00008947 */ /* 0x001fea0003800000 */
.L_x_1476:
[----:B------:R-:W-:Y:S05]  /*13e40*/  BSYNC B1 ;  /* 0x0000000000017941 */ /* 0x000fea0003800000 */
.L_x_1392:
[----:B------:R-:W2:Y:S01]  /*13e50*/  LDL R0, [R1] ;  /* 0x0000000001007983 */ /* 0x000ea20000100800 */
[----:B------:R-:W-:Y:S01]  /*13e60*/  SHF.R.S32.HI R21, RZ, 0x1f, R8 ;  /* 0x0000001fff157819 */ /* 0x000fe20000011408 */
[----:B------:R-:W-:Y:S01]  /*13e70*/  ULDC.64 UR4, c[0x0][0x300] ;  /* 0x0000c00000047ab9 */ /* 0x000fe20000000a00 */
[----:B-----5:R-:W-:Y:S01]  /*13e80*/  SHF.R.S32.HI R26, RZ, 0x1f, R7 ;  /* 0x0000001fff1a7819 */ /* 0x020fe20000011407 */
[----:B0-----:R-:W-:-:S04]  /*13e90*/  IMAD.WIDE.U32 R2, R8, UR4, RZ ;  /* 0x0000000408027c25 */ /* 0x001fc8000f8e00ff */
[----:B------:R-:W-:Y:S01]  /*13ea0*/  IMAD R4, R25, 0x4800, R32 ;  /* 0x0000480019047824 */ /* 0x000fe200078e0220 */
[C---:B--2---:R-:W-:Y:S02]  /*13eb0*/  LOP3.LUT P3, RZ, R0.reuse, 0x4, RZ, 0xc0, !PT ;  /* 0x0000000400ff7812 */ /* 0x044fe4000786c0ff */
[C---:B------:R-:W-:Y:S02]  /*13ec0*/  LOP3.LUT P2, RZ, R0.reuse, 0x2, RZ, 0xc0, !PT ;  /* 0x0000000200ff7812 */ /* 0x040fe4000784c0ff */
[----:B------:R-:W-:Y:S01]  /*13ed0*/  LOP3.LUT P1, RZ, R0, 0x1, RZ, 0xc0, !PT ;  /* 0x0000000100ff7812 */ /* 0x000fe2000782c0ff */
[----:B------:R-:W-:-:S04]  /*13ee0*/  IMAD R0, R21, UR4, RZ ;  /* 0x0000000415007c24 */ /* 0x000fc8000f8e02ff */
        /* <DEDUP_REMOVED lines=17> */
[----:B------:R-:W0:Y:S01]  /*14000*/  S2R R3, SR_TID.X ;  /* 0x0000000000037919 */ /* 0x000e220000002100 */
[----:B------:R-:W-:Y:S01]  /*14010*/  IMAD R4, R4, 0x2, R22 ;  /* 0x0000000204047824 */ /* 0x000fe200078e0216 */
        /* <DEDUP_REMOVED lines=40> */
.L_x_1490:
        /* <DEDUP_REMOVED lines=10> */
.L_x_1395:
[----:B------:R-:W-:Y:S02]  /*14340*/  PLOP3.LUT P1, PT, P1, P0, PT, 0xa2, 0x0 ;  /* 0x000000000000781c */ /* 0x000fe40000f21472 */
[----:B------:R-:W-:-:S08]  /*14350*/  @P0 R2UR P1, UR4, R6 ;  /* 0x00000000060402ca */ /* 0x000fd00000020000 */
[----:B------:R-:W-:-:S05]  /*14360*/  @P0 PLOP3.LUT P0, PT, P1, PT, PT, 0x80, 0x0 ;  /* 0x000000000000081c */ /* 0x000fca0000f0f070 */
[----:B------:R-:W-:Y:S01]  /*14370*/  @!P1 SYNCS.ARRIVE.TRANS64.RED.A0T1 RZ, [UR4+0x2a830], RZ ;  /* 0x02a830ffffff99a7 */ /* 0x000fe20008200404 */
[----:B------:R-:W-:Y:S07]  /*14380*/  @!P1 ARRIVES.LDGSTSBAR.64.TRANSCNT [UR4+0x2a830] ;  /* 0x02a83000ff0099b0 */ /* 0x000fee0008000a84 */
[----:B------:R-:W-:Y:S05]  /*14390*/  @P0 BRA.U.ANY `(.L_x_1395) ;  /* 0xfffffffd00e80947 */ /* 0x000fea000393ffff */
[----:B------:R-:W-:Y:S01]  /*143a0*/  NOP ;  /* 0x0000000000007918 */ /* 0x000fe20000000000 */
[----:B-1----:R-:W2:Y:S02]  /*143b0*/  LDL R2, [R1] ;  /* 0x0000000001027983 */ /* 0x002ea40000100800 */
[----:B--2---:R-:W-:-:S13]  /*143c0*/  LOP3.LUT P2, RZ, R2, 0x10, RZ, 0xc0, !PT ;  /* 0x0000001002ff7812 */ /* 0x004fda000784c0ff */
[----:B------:R-:W-:Y:S05]  /*143d0*/  @!P2 BRA `(.L_x_1396) ;  /* 0x000000000004a947 */ /* 0x000fea0003800000 */
[----:B------:R-:W-:Y:S01]  /*143e0*/  BPT.TRAP 0x1 ;  /* 0x000000040000795c */ /* 0x000fe20000300000 */
.L_x_1396:
[----:B------:R1:W-:Y:S01]  /*143f0*/  SYNCS.ARRIVE.TRANS64.A1T0 RZ, [R6+URZ+0x2a830], RZ ;  /* 0x02a830ff06ff79a7 */ /* 0x0003e2000810003f */
[----:B------:R-:W-:Y:S05]  /*14400*/  @!P2 BRA `(.L_x_1397) ;  /* 0x000000000004a947 */ /* 0x000fea0003800000 */
[----:B------:R-:W-:Y:S01]  /*14410*/  BPT.TRAP 0x1 ;  /* 0x000000040000795c */ /* 0x000fe20000300000 */
.L_x_1397:
[----:B------:R-:W-:Y:S01]  /*14420*/  SHF.L.U32 R2, R20, 0x1f, RZ ;  /* 0x0000001f14027819 */ /* 0x000fe200000006ff */
[----:B0-----:R-:W-:Y:S01]  /*14430*/  IMAD R5, R10, 0x8, R22 ;  /* 0x000000080a057824 */ /* 0x001fe200078e0216 */
[----:B------:R-:W-:Y:S03]  /*14440*/  BSSY B1, `(.L_x_1398) ;  /* 0x0000003000017945 */ /* 0x000fe60003800000 */
[----:B------:R-:W0:Y:S02]  /*14450*/  SYNCS.PHASECHK.TRANS64.TRYWAIT P0, [R5+URZ+0x2a860], R2 ;  /* 0x02a86002050075a7 */ /* 0x000e24000800017f */
[----:B0-----:R-:W-:Y:S05]  /*14460*/  @!P0 BRA `(.L_x_1399) ;  /* 0x0000003c00648947 */ /* 0x001fea0003800000 */
.L_x_1491:
[----:B------:R-:W-:Y:S05]  /*14470*/  BSYNC B1 ;  /* 0x0000000000017941 */ /* 0x000fea0003800000 */
.L_x_1398:
[----:B------:R-:W2:Y:S01]  /*14480*/  S2R R3, SR_TID.X ;  /* 0x0000000000037919 */ /* 0x000ea20000002100 */
[----:B------:R-:W-:Y:S01]  /*14490*/  UMOV UR4, 0xffffffff ;  /* 0xffffffff00047882 */ /* 0x000fe20000000000 */
[----:B-1----:R-:W-:Y:S01]  /*144a0*/  IMAD R6, R29, -0x60, R35 ;  /* 0xffffffa01d067824 */ /* 0x002fe200078e0223 */
[----:B------:R-:W-:Y:S01]  /*144b0*/  LOP3.LUT P0, RZ, R28, 0x2, RZ, 0xc0, !PT ;  /* 0x000000021cff7812 */ /* 0x000fe2000780c0ff */
[----:B------:R-:W-:Y:S01]  /*144c0*/  IMAD R4, R10, 0x3000, R32 ;  /* 0x000030000a047824 */ /* 0x000fe200078e0220 */
[----:B--2---:R-:W-:-:S04]  /*144d0*/  LOP3.LUT R3, R3, 0x7f, RZ, 0xc0, !PT ;  /* 0x0000007f03037812 */ /* 0x004fc800078ec0ff */
[----:B------:R-:W-:-:S05]  /*144e0*/  SHF.R.U32.HI R3, RZ, 0x3, R3 ;  /* 0x00000003ff037819 */ /* 0x000fca0000011603 */
[----:B------:R-:W-:Y:S01]  /*144f0*/  IMAD.IADD R6, R6, 0x1, -R3 ;  /* 0x0000000106067824 */ /* 0x000fe200078e0a03 */
[----:B------:R-:W-:Y:S06]  /*14500*/  BRA.DIV UR4, `(.L_x_1400) ;  /* 0x0000003e04507947 */ /* 0x000fec000b800000 */
[----:B0-----:R-:W0:Y:S01]  /*14510*/  SHFL.IDX PT, R2, R17, RZ, 0x181f ;  /* 0x00181fff11027589 */ /* 0x001e2200000e0000 */
[----:B------:R-:W-:-:S03]  /*14520*/  IMAD R4, R4, 0x2, R22 ;  /* 0x0000000204047824 */ /* 0x000fc600078e0216 */
        /* <DEDUP_REMOVED lines=43> */
.L_x_1505:
        /* <DEDUP_REMOVED lines=19> */
[----:B------:R-:W-:-:S04]  /*14910*/  IMAD R9, R7, UR5, R26 ;  /* 0x0000000507097c24 */ /* 0x000fc8000f8e021a */
[----:B------:R-:W-:-:S07]  /*14920*/  IMAD.IADD R9, R3, 0x1, R9 ;  /* 0x0000000103097824 */ /* 0x000fce00078e0209 */
.L_x_1401:
[----:B------:R-:W-:Y:S02]  /*14930*/  PLOP3.LUT P1, PT, P1, P0, PT, 0xa2, 0x0 ;  /* 0x000000000000781c */ /* 0x000fe40000f21472 */
[----:B------:R-:W-:-:S08]  /*14940*/  @P0 R2UR P1, UR4, R5 ;  /* 0x00000000050402ca */ /* 0x000fd00000020000 */
[----:B------:R-:W-:-:S05]  /*14950*/  @P0 PLOP3.LUT P0, PT, P1, PT, PT, 0x80, 0x0 ;  /* 0x000000000000081c */ /* 0x000fca0000f0f070 */
[----:B------:R-:W-:Y:S01]  /*14960*/  @!P1 SYNCS.ARRIVE.TRANS64.RED.A0T1 RZ, [UR4+0x2a850], RZ ;  /* 0x02a850ffffff99a7 */ /* 0x000fe20008200404 */
[----:B------:R-:W-:Y:S07]  /*14970*/  @!P1 ARRIVES.LDGSTSBAR.64.TRANSCNT [UR4+0x2a850] ;  /* 0x02a85000ff0099b0 */ /* 0x000fee0008000a84 */
[----:B------:R-:W-:Y:S05]  /*14980*/  @P0 BRA.U.ANY `(.L_x_1401) ;  /* 0xfffffffd00e80947 */ /* 0x000fea000393ffff */
[----:B------:R-:W-:Y:S01]  /*14990*/  NOP ;  /* 0x0000000000007918 */ /* 0x000fe20000000000 */
[----:B------:R-:W2:Y:S02]  /*149a0*/  LDL R0, [R1] ;  /* 0x0000000001007983 */ /* 0x000ea40000100800 */
[----:B--2---:R-:W-:-:S13]  /*149b0*/  LOP3.LUT P2, RZ, R0, 0x10, RZ, 0xc0, !PT ;  /* 0x0000001000ff7812 */ /* 0x004fda000784c0ff */
[----:B------:R-:W-:Y:S05]  /*149c0*/  @!P2 BRA `(.L_x_1402) ;  /* 0x000000000004a947 */ /* 0x000fea0003800000 */
[----:B------:R-:W-:Y:S01]  /*149d0*/  BPT.TRAP 0x1 ;  /* 0x000000040000795c */ /* 0x000fe20000300000 */
.L_x_1402:
        /* <DEDUP_REMOVED lines=14> */
[----:B------:R-:W-:-:S13]  /*14ac0*/  ISETP.GT.AND P0, PT, R24, R37, PT ;  /* 0x000000251800720c */ /* 0x000fda0003f04270 */
[----:B-1----:R-:W-:Y:S05]  /*14ad0*/  @P0 BRA `(.L_x_1403) ;  /* 0xfffffff000180947 */ /* 0x002fea000383ffff */
.L_x_1390:
[----:B------:R-:W-:Y:S05]  /*14ae0*/  BSYNC B0 ;  /* 0x0000000000007941 */ /* 0x000fea0003800000 */
.L_x_1389:
        /* <DEDUP_REMOVED lines=17> */
.L_x_1405:
[----:B------:R-:W-:Y:S05]  /*14c00*/  BSYNC B0 ;  /* 0x0000000000007941 */ /* 0x000fea0003800000 */
.L_x_1404:
[----:B------:R-:W2:Y:S02]  /*14c10*/  LDL R0, [R1] ;  /* 0x0000000001007983 */ /* 0x000ea40000100800 */
[----:B--2---:R-:W-:-:S13]  /*14c20*/  LOP3.LUT P0, RZ, R0, 0x10, RZ, 0xc0, !PT ;  /* 0x0000001000ff7812 */ /* 0x004fda000780c0ff */
[----:B------:R-:W-:Y:S05]  /*14c30*/  @!P0 BRA `(.L_x_1406) ;  /* 0x0000000000048947 */ /* 0x000fea0003800000 */
[----:B------:R-:W-:Y:S01]  /*14c40*/  BPT.TRAP 0x1 ;  /* 0x000000040000795c */ /* 0x000fe20000300000 */
.L_x_1406:
[----:B------:R-:W-:Y:S01]  /*14c50*/  IMAD R0, R25, 0x8, R22 ;  /* 0x0000000819007824 */ /* 0x000fe200078e0216 */
[----:B0-----:R-:W-:Y:S01]  /*14c60*/  SHF.L.U32 R3, R27, 0x1f, RZ ;  /* 0x0000001f1b037819 */ /* 0x001fe200000006ff */
[----:B------:R-:W-:Y:S01]  /*14c70*/  BSSY B0, `(.L_x_1407) ;  /* 0x0000004000007945 */ /* 0x000fe20003800000 */
[----:B------:R-:W-:Y:S02]  /*14c80*/  IMAD R6, R24, -0x60, R35 ;  /* 0xffffffa018067824 */ /* 0x000fe400078e0223 */
[----:B------:R-:W0:Y:S02]  /*14c90*/  SYNCS.PHASECHK.TRANS64.TRYWAIT P0, [R0+URZ+0x2a860], R3 ;  /* 0x02a86003000075a7 */ /* 0x000e24000800017f */
[----:B0-----:R-:W-:Y:S05]  /*14ca0*/  @!P0 BRA `(.L_x_1408) ;  /* 0x0000003c00588947 */ /* 0x001fea0003800000 */
.L_x_1506:
[----:B------:R-:W-:Y:S05]  /*14cb0*/  BSYNC B0 ;  /* 0x0000000000007941 */ /* 0x000fea0003800000 */
.L_x_1407:
        /* <DEDUP_REMOVED lines=8> */
[----:B------:R-:W-:Y:S01]  /*14d40*/  LOP3.LUT P0, RZ, R28, 0x2, RZ, 0xc0, !PT ;  /* 0x000000021cff7812 */ /* 0x000fe2000780c0ff */
[----:B------:R-:W-:Y:S01]  /*14d50*/  IMAD R4, R7, 0x2, R22 ;  /* 0x0000000207047824 */ /* 0x000fe200078e0216 */
[----:B------:R-:W2:Y:S02]  /*14d60*/  SHFL.IDX PT, R14, R17, RZ, 0x181f ;  /* 0x00181fff110e7589 */ /* 0x000ea400000e0000 */
[----:B------:R-:W-:Y:S02]  /*14d70*/  ISETP.LT.OR P3, PT, R6, 0x1, !P0 ;  /* 0x000000010600780c */ /* 0x000fe40004761670 */
        /* <DEDUP_REMOVED lines=16> */
[----:B------:R-:W-:Y:S02]  /*14e80*/  ISETP.LT.OR P3, PT, R6, 0x11, !P0 ;  /* 0x000000110600780c */ /* 0x000fe40004761670 */
        /* <DEDUP_REMOVED lines=28> */
.L_x_1520:
        /* <DEDUP_REMOVED lines=11> */
.L_x_1410:
[----:B------:R-:W-:Y:S02]  /*15100*/  PLOP3.LUT P1, PT, P1, P0, PT, 0xa2, 0x0 ;  /* 0x000000000000781c */ /* 0x000fe40000f21472 */
[----:B------:R-:W-:-:S08]  /*15110*/  @P0 R2UR P1, UR4, R0 ;  /* 0x00000000000402ca */ /* 0x000fd00000020000 */
[----:B------:R-:W-:-:S05]  /*15120*/  @P0 PLOP3.LUT P0, PT, P1, PT, PT, 0x80, 0x0 ;  /* 0x000000000000081c */ /* 0x000fca0000f0f070 */
[----:B------:R-:W-:Y:S01]  /*15130*/  @!P1 SYNCS.ARRIVE.TRANS64.RED.A0T1 RZ, [UR4+0x2a850], RZ ;  /* 0x02a850ffffff99a7 */ /* 0x000fe20008200404 */
[----:B------:R-:W-:Y:S07]  /*15140*/  @!P1 ARRIVES.LDGSTSBAR.64.TRANSCNT [UR4+0x2a850] ;  /* 0x02a85000ff0099b0 */ /* 0x000fee0008000a84 */
[----:B------:R-:W-:Y:S05]  /*15150*/  @P0 BRA.U.ANY `(.L_x_1410) ;  /* 0xfffffffd00e80947 */ /* 0x000fea000393ffff */
[----:B------:R-:W-:Y:S01]  /*15160*/  NOP ;  /* 0x0000000000007918 */ /* 0x000fe20000000000 */
[----:B0-----:R-:W2:Y:S02]  /*15170*/  LDL R2, [R1] ;  /* 0x0000000001027983 */ /* 0x001ea40000100800 */
[----:B--2---:R-:W-:-:S13]  /*15180*/  LOP3.LUT P2, RZ, R2, 0x10, RZ, 0xc0, !PT ;  /* 0x0000001002ff7812 */ /* 0x004fda000784c0ff */
[----:B------:R-:W-:Y:S05]  /*15190*/  @!P2 BRA `(.L_x_1411) ;  /* 0x000000000004a947 */ /* 0x000fea0003800000 */
[----:B------:R-:W-:Y:S01]  /*151a0*/  BPT.TRAP 0x1 ;  /* 0x000000040000795c */ /* 0x000fe20000300000 */
.L_x_1411:
[----:B------:R-:W-:Y:S01]  /*151b0*/  VIADD R25, R25, 0x1 ;  /* 0x0000000119197836 */ /* 0x000fe20000000000 */
[----:B------:R0:W-:Y:S04]  /*151c0*/  SYNCS.ARRIVE.TRANS64.A1T0 RZ, [R0+URZ+0x2a850], RZ ;  /* 0x02a850ff00ff79a7 */ /* 0x0001e8000810003f */
[----:B------:R-:W-:-:S04]  /*151d0*/  ISETP.NE.AND P0, PT, R25, 0x2, PT ;  /* 0x000000021900780c */ /* 0x000fc80003f05270 */
[----:B0-----:R-:W-:Y:S02]  /*151e0*/  SEL R0, RZ, 0x1, P0 ;  /* 0x00000001ff007807 */ /* 0x001fe40000000000 */
[----:B------:R-:W-:Y:S02]  /*151f0*/  SEL R25, R25, RZ, P0 ;  /* 0x000000ff19197207 */ /* 0x000fe40000000000 */
[----:B------:R-:W-:-:S07]  /*15200*/  LOP3.LUT R27, R27, R0, RZ, 0x3c, !PT ;  /* 0x000000001b1b7212 */ /* 0x000fce00078e3cff */
.L_x_1368:
[----:B------:R-:W-:Y:S05]  /*15210*/  BSYNC B7 ;  /* 0x0000000000077941 */ /* 0x000fea0003800000 */
.L_x_1366:
[----:B------:R-:W2:Y:S02]  /*15220*/  LDL R0, [R1] ;  /* 0x0000000001007983 */ /* 0x000ea40000100800 */
[----:B--2---:R-:W-:-:S13]  /*15230*/  LOP3.LUT P0, RZ, R0, 0x100, RZ, 0xc0, !PT ;  /* 0x0000010000ff7812 */ /* 0x004fda000780c0ff */
[----:B------:R-:W-:Y:S05]  /*15240*/  @!P0 BRA `(.L_x_1412) ;  /* 0x0000000000248947 */ /* 0x000fea0003800000 */
[----:B------:R-:W-:Y:S05]  /*15250*/  WARPSYNC.ALL ;  /* 0x0000000000007948 */ /* 0x000fea0003800000 */
[----:B------:R-:W1:Y:S08]  /*15260*/  S2UR UR5, SR_CgaCtaId ;  /* 0x00000000000579c3 */ /* 0x000e700000008800 */
[----:B------:R-:W-:Y:S06]  /*15270*/  BAR.SYNC.DEFER_BLOCKING 0x5, 0x180 ;  /* 0x0146000000007b1d */ /* 0x000fec0000010000 */
[----:B------:R-:W-:-:S02]  /*15280*/  UMOV UR4, 0x400 ;  /* 0x0000040000047882 */ /* 0x000fc40000000000 */
[----:B-1----:R-:W-:-:S06]  /*15290*/  ULEA UR4, UR5, UR4, 0x18 ;  /* 0x0000000405047291 */ /* 0x002fcc000f8ec03f */
[----:B------:R-:W-:-:S05]  /*152a0*/  IMAD.U32 R22, RZ, RZ, UR4 ;  /* 0x00000004ff167e24 */ /* 0x000fca000f8e00ff */
[----:B------:R3:W4:Y:S01]  /*152b0*/  LDS.128 R16, [R22+0x2a8d0] ;  /* 0x02a8d00016107984 */ /* 0x0007220000000c00 */
[----:B------:R-:W-:Y:S06]  /*152c0*/  BAR.ARV 0x4, 0x180 ;  /* 0x0106000000007b1d */ /* 0x000fec0000002000 */
[----:B------:R-:W-:Y:S05]  /*152d0*/  BRA `(.L_x_1413) ;  /* 0x0000000800cc7947 */ /* 0x000fea0003800000 */
.L_x_1412:
        /* <DEDUP_REMOVED lines=8> */
[----:B------:R-:W1:Y:S02]  /*15360*/  @!P1 LDC.64 R2, c[0x0][0xc80] ;  /* 0x00032000ff029b82 */ /* 0x000e640000000a00 */
[----:B-1----:R-:W-:-:S06]  /*15370*/  @!P1 IMAD.WIDE R2, R5, 0x4, R2 ;  /* 0x0000000405029825 */ /* 0x002fcc00078e0202 */
[----:B------:R-:W2:Y:S01]  /*15380*/  @!P1 LDG.E R2, desc[UR36][R2.64] ;  /* 0x0000002402029981 */ /* 0x000ea2000c1e1900 */
[----:B------:R-:W-:Y:S01]  /*15390*/  IMAD.MOV.U32 R5, RZ, RZ, RZ ;  /* 0x000000ffff057224 */ /* 0x000fe200078e00ff */
[C---:B------:R-:W-:Y:S02]  /*153a0*/  ISETP.GE.U32.AND P2, PT, R8.reuse, 0x2, PT ;  /* 0x000000020800780c */ /* 0x040fe40003f46070 */
[C---:B------:R-:W-:Y:S01]  /*153b0*/  ISETP.GE.U32.AND P3, PT, R8.reuse, 0x4, PT ;  /* 0x000000040800780c */ /* 0x040fe20003f66070 */
[----:B------:R-:W-:Y:S01]  /*153c0*/  SHFL.IDX PT, R0, R16, RZ, 0x1f ;  /* 0x00001fff10007589 */ /* 0x000fe200000e0000 */
[C---:B------:R-:W-:Y:S02]  /*153d0*/  ISETP.GE.U32.AND P4, PT, R8.reuse, 0x8, PT ;  /* 0x000000080800780c */ /* 0x040fe40003f86070 */
[C---:B------:R-:W-:Y:S01]  /*153e0*/  ISETP.GE.U32.AND P5, PT, R8.reuse, 0x10, PT ;  /* 0x000000100800780c */ /* 0x040fe20003fa6070 */
[----:B------:R-:W-:Y:S01]  /*153f0*/  SHFL.IDX PT, R4, R16, 0x1, 0x1f ;  /* 0x00201f0010047f89 */ /* 0x000fe200000e0000 */
[----:B--2---:R-:W-:Y:S01]  /*15400*/  @!P1 IMAD.MOV.U32 R5, RZ, RZ, R2 ;  /* 0x000000ffff059224 */ /* 0x004fe200078e0002 */
[----:B------:R-:W-:-:S04]  /*15410*/  ISETP.NE.AND P1, PT, R8, RZ, PT ;  /* 0x000000ff0800720c */ /* 0x000fc80003f25270 */
        /* <DEDUP_REMOVED lines=16> */
.L_x_1530:
[----:B------:R-:W-:Y:S02]  /*15520*/  ULDC UR4, c[0x0][0xc38] ;  /* 0x00030e0000047ab9 */ /* 0x000fe40000000800 */
[----:B------:R-:W-:-:S04]  /*15530*/  IMAD.U32 R7, RZ, RZ, UR4 ;  /* 0x00000004ff077e24 */ /* 0x000fc8000f8e00ff */
[----:B--2---:R-:W-:-:S04]  /*15540*/  IMAD R14, R14, R7, RZ ;  /* 0x000000070e0e7224 */ /* 0x004fc800078e02ff */
[----:B------:R-:W-:-:S05]  /*15550*/  IMAD.IADD R9, R4, 0x1, R14 ;  /* 0x0000000104097824 */ /* 0x000fca00078e020e */
[----:B------:R-:W-:-:S13]  /*15560*/  ISETP.GT.AND P6, PT, R9, R0, PT ;  /* 0x000000000900720c */ /* 0x000fda0003fc4270 */
[----:B------:R-:W-:Y:S05]  /*15570*/  @P6 BRA `(.L_x_1415) ;  /* 0x00000000009c6947 */ /* 0x000fea0003800000 */
.L_x_1420:
[----:B------:R-:W2:Y:S01]  /*15580*/  LDC R2, c[0x0][0xc3c] ;  /* 0x00030f00ff027b82 */ /* 0x000ea20000000800 */
[----:B------:R-:W-:-:S05]  /*15590*/  VIADD R19, R19, 0x1f ;  /* 0x0000001f13137836 */ /* 0x000fca0000000000 */
[----:B--2---:R-:W-:-:S13]  /*155a0*/  ISETP.GE.AND P6, PT, R19, R2, PT ;  /* 0x000000021300720c */ /* 0x004fda0003fc6270 */
[----:B------:R-:W-:Y:S05]  /*155b0*/  @P6 BRA `(.L_x_1416) ;  /* 0x0000000400d06947 */ /* 0x000fea0003800000 */
[----:B------:R-:W2:Y:S01]  /*155c0*/  S2R R3, SR_TID.X ;  /* 0x0000000000037919 */ /* 0x000ea20000002100 */
[----:B------:R-:W-:Y:S01]  /*155d0*/  BSSY B0, `(.L_x_1417) ;  /* 0x0000009000007945 */ /* 0x000fe20003800000 */
[----:B------:R-:W-:Y:S01]  /*155e0*/  IMAD.MOV.U32 R5, RZ, RZ, RZ ;  /* 0x000000ffff057224 */ /* 0x000fe200078e00ff */
[----:B--2---:R-:W-:-:S05]  /*155f0*/  LOP3.LUT R3, R3, 0x1f, RZ, 0xc0, !PT ;  /* 0x0000001f03037812 */ /* 0x004fca00078ec0ff */
[----:B------:R-:W-:-:S05]  /*15600*/  IMAD.IADD R7, R19, 0x1, R3 ;  /* 0x0000000113077824 */ /* 0x000fca00078e0203 */
[----:B------:R-:W-:-:S13]  /*15610*/  ISETP.GE.OR P6, PT, R7, R2, !P0 ;  /* 0x000000020700720c */ /* 0x000fda00047c6670 */
[----:B------:R-:W-:Y:S05]  /*15620*/  @P6 BRA `(.L_x_1418) ;  /* 0x00000000000c6947 */ /* 0x000fea0003800000 */
[----:B------:R-:W2:Y:S02]  /*15630*/  LDC.64 R2, c[0x0][0xc80] ;  /* 0x00032000ff027b82 */ /* 0x000ea40000000a00 */
[----:B--2---:R-:W-:-:S05]  /*15640*/  IMAD.WIDE R2, R7, 0x4, R2 ;  /* 0x0000000407027825 */ /* 0x004fca00078e0202 */
[----:B------:R2:W5:Y:S02]  /*15650*/  LDG.E R5, desc[UR36][R2.64] ;  /* 0x0000002402057981 */ /* 0x000564000c1e1900 */
.L_x_1418:
[----:B------:R-:W-:Y:S05]  /*15660*/  BSYNC B0 ;  /* 0x0000000000007941 */ /* 0x000fea0003800000 */
.L_x_1417:
[----:B------:R-:W-:-:S03]  /*15670*/  UMOV UR4, 0xffffffff ;  /* 0xffffffff00047882 */ /* 0x000fc60000000000 */
[----:B------:R-:W-:Y:S05]  /*15680*/  BRA.DIV UR4, `(.L_x_1419) ;  /* 0x0000004204047947 */ /* 0x000fea000b800000 */
[----:B-----5:R-:W3:Y:S02]  /*15690*/  SHFL.UP PT, R14, R5, 0x1, RZ ;  /* 0x04200000050e7989 */ /* 0x020ee400000e00ff */
[----:B---3--:R-:W-:-:S05]  /*156a0*/  SEL R14, R14, RZ, P1 ;  /* 0x000000ff0e0e7207 */ /* 0x008fca0000800000 */
[----:B------:R-:W-:-:S05]  /*156b0*/  IMAD.IADD R13, R5, 0x1, R14 ;  /* 0x00000001050d7824 */ /* 0x000fca00078e020e */
[----:B------:R-:W2:Y:S02]  /*156c0*/  SHFL.UP PT, R14, R13, 0x2, RZ ;  /* 0x044000000d0e7989 */ /* 0x000ea400000e00ff */
[----:B--2---:R-:W-:-:S05]  /*156d0*/  SEL R2, R14, RZ, P2 ;  /* 0x000000ff0e027207 */ /* 0x004fca0001000000 */
        /* <DEDUP_REMOVED lines=9> */
[----:B-1----:R-:W-:-:S05]  /*15770*/  IMAD.IADD R6, R4, 0x1, R7 ;  /* 0x0000000104067824 */ /* 0x002fca00078e0207 */
[----:B------:R1:W2:Y:S02]  /*15780*/  SHFL.IDX PT, R14, R6, 0x1f, 0x1f ;  /* 0x03e01f00060e7f89 */ /* 0x0002a400000e0000 */
.L_x_1538:
[----:B------:R-:W-:Y:S02]  /*15790*/  ULDC UR4, c[0x0][0xc38] ;  /* 0x00030e0000047ab9 */ /* 0x000fe40000000800 */
[----:B------:R-:W-:-:S04]  /*157a0*/  IMAD.U32 R7, RZ, RZ, UR4 ;  /* 0x00000004ff077e24 */ /* 0x000fc8000f8e00ff */
[----:B--2---:R-:W-:-:S04]  /*157b0*/  IMAD R14, R14, R7, RZ ;  /* 0x000000070e0e7224 */ /* 0x004fc800078e02ff */
[----:B------:R-:W-:-:S05]  /*157c0*/  IMAD.IADD R9, R14, 0x1, R9 ;  /* 0x000000010e097824 */ /* 0x000fca00078e0209 */
[----:B------:R-:W-:-:S13]  /*157d0*/  ISETP.GT.AND P6, PT, R9, R0, PT ;  /* 0x000000000900720c */ /* 0x000fda0003fc4270 */
[----:B------:R-:W-:Y:S05]  /*157e0*/  @!P6 BRA `(.L_x_1420) ;  /* 0xfffffffc0064e947 */ /* 0x000fea000383ffff */
.L_x_1415:
[----:B------:R-:W-:Y:S01]  /*157f0*/  IMAD.IADD R16, R9, 0x1, -R14 ;  /* 0x0000000109107824 */ /* 0x000fe200078e0a0e */
[----:B------:R-:W-:-:S03]  /*15800*/  UMOV UR4, 0xffffffff ;  /* 0xffffffff00047882 */ /* 0x000fc60000000000 */
[----:B------:R-:W-:-:S05]  /*15810*/  IMAD R3, R6, R7, R16 ;  /* 0x0000000706037224 */ /* 0x000fca00078e0210 */
[----:B------:R-:W-:Y:S01]  /*15820*/  ISETP.GT.AND P6, PT, R3, R0, PT ;  /* 0x000000000300720c */ /* 0x000fe20003fc4270 */
[----:B------:R-:W-:-:S12]  /*15830*/  BRA.DIV UR4, `(.L_x_1421) ;  /* 0x0000004204547947 */ /* 0x000fd8000b800000 */
[----:B------:R-:W-:-:S04]  /*15840*/  VOTE.ANY R2, PT, !P6 ;  /* 0x0000000000027806 */ /* 0x000fc800070e0100 */
[----:B------:R-:W2:Y:S02]  /*15850*/  POPC R4, R2 ;  /* 0x0000000200047309 */ /* 0x000ea40000000000 */
[----:B--2---:R2:W3:Y:S02]  /*15860*/  SHFL.IDX PT, R5, R5, R4, 0x1f ;  /* 0x00001f0405057589 */ /* 0x0044e400000e0000 */
.L_x_1542:
[----:B------:R-:W-:Y:S01]  /*15870*/  ISETP.NE.AND P0, PT, R2, RZ, PT ;  /* 0x000000ff0200720c */ /* 0x000fe20003f05270 */
[----:B------:R-:W-:-:S12]  /*15880*/  IMAD.MOV.U32 R14, RZ, RZ, RZ ;  /* 0x000000ffff0e7224 */ /* 0x000fd800078e00ff */
[----:B------:R-:W-:Y:S05]  /*15890*/  @!P0 BRA `(.L_x_1422) ;  /* 0x0000000000108947 */ /* 0x000fea0003800000 */
[----:B------:R-:W-:Y:S01]  /*158a0*/  UMOV UR4, 0xffffffff ;  /* 0xffffffff00047882 */ /* 0x000fe20000000000 */
[----:B------:R-:W-:Y:S02]  /*158b0*/  VIADD R12, R4, 0xffffffff ;  /* 0xffffffff040c7836 */ /* 0x000fe40000000000 */
[----:B------:R-:W-:Y:S05]  /*158c0*/  BRA.DIV UR4, `(.L_x_1423) ;  /* 0x0000004204787947 */ /* 0x000fea000b800000 */
[----:B------:R4:W0:Y:S02]  /*158d0*/  SHFL.IDX PT, R14, R6, R12, 0x1f ;  /* 0x00001f0c060e7589 */ /* 0x00082400000e0000 */
.L_x_1422:
[----:B------:R-:W5:Y:S01]  /*158e0*/  LDC.64 R2, c[0x0][0xc90] ;  /* 0x00032400ff027b82 */ /* 0x000f620000000a00 */
[----:B------:R-:W-:-:S04]  /*158f0*/  IMAD.IADD R19, R4, 0x1, R19 ;  /* 0x0000000104137824 */ /* 0x000fc800078e0213 */
[----:B-----5:R-:W-:-:S05]  /*15900*/  IMAD.WIDE R2, R19, 0x4, R2 ;  /* 0x0000000413027825 */ /* 0x020fca00078e0202 */
[----:B-1--4-:R1:W2:Y:S01]  /*15910*/  LDG.E R6, desc[UR36][R2.64] ;  /* 0x0000002402067981 */ /* 0x0122a2000c1e1900 */
[----:B0-----:R-:W-:Y:S02]  /*15920*/  IMAD R16, R14, R7, R16 ;  /* 0x000000070e107224 */ /* 0x001fe400078e0210 */
[----:B-1----:R-:W-:Y:S02]  /*15930*/  IMAD.MOV.U32 R2, RZ, RZ, RZ ;  /* 0x000000ffff027224 */ /* 0x002fe400078e00ff */
[----:B--23--:R-:W-:-:S05]  /*15940*/  IMAD R4, R5, R6, RZ ;  /* 0x0000000605047224 */ /* 0x00cfca00078e02ff */
[----:B------:R-:W-:-:S04]  /*15950*/  IABS R8, R4 ;  /* 0x0000000400087213 */ /* 0x000fc80000000000 */
[----:B------:R-:W0:Y:S08]  /*15960*/  I2F.RP R10, R8 ;  /* 0x00000008000a7306 */ /* 0x000e300000209400 */
[----:B0-----:R-:W0:Y:S02]  /*15970*/  MUFU.RCP R10, R10 ;  /* 0x0000000a000a7308 */ /* 0x001e240000001000 */
[----:B0-----:R-:W-:-:S06]  /*15980*/  VIADD R11, R10, 0xffffffe ;  /* 0x0ffffffe0a0b7836 */ /* 0x001fcc0000000000 */
[----:B------:R-:W0:Y:S02]  /*15990*/  F2I.FTZ.U32.TRUNC.NTZ R3, R11 ;  /* 0x0000000b00037305 */ /* 0x000e24000021f000 */
[----:B0-----:R-:W-:-:S04]  /*159a0*/  IMAD.MOV R9, RZ, RZ, -R3 ;  /* 0x000000ffff097224 */ /* 0x001fc800078e0a03 */
        /* <DEDUP_REMOVED lines=11> */
[----:B------:R-:W-:Y:S02]  /*15a60*/  @!P1 IMAD.IADD R3, R3, 0x1, -R8 ;  /* 0x0000000103039824 */ /* 0x000fe400078e0a08 */
[----:B------:R-:W-:Y:S01]  /*15a70*/  @!P1 VIADD R2, R2, 0x1 ;  /* 0x0000000102029836 */ /* 0x000fe20000000000 */
[----:B------:R-:W-:Y:S02]  /*15a80*/  ISETP.NE.AND P1, PT, R4, RZ, PT ;  /* 0x000000ff0400720c */ /* 0x000fe40003f25270 */
[----:B------:R-:W-:-:S13]  /*15a90*/  ISETP.GE.U32.AND P0, PT, R3, R8, PT ;  /* 0x000000080300720c */ /* 0x000fda0003f06070 */
[----:B------:R-:W-:-:S04]  /*15aa0*/  @P0 VIADD R2, R2, 0x1 ;  /* 0x0000000102020836 */ /* 0x000fc80000000000 */
[----:B------:R-:W-:Y:S01]  /*15ab0*/  @!P2 IMAD.MOV R2, RZ, RZ, -R2 ;  /* 0x000000ffff02a224 */ /* 0x000fe200078e0a02 */
[----:B------:R-:W-:-:S05]  /*15ac0*/  @!P1 LOP3.LUT R2, RZ, R4, RZ, 0x33, !PT ;  /* 0x00000004ff029212 */ /* 0x000fca00078e33ff */
[----:B------:R-:W-:Y:S02]  /*15ad0*/  IMAD R0, R6, R2, RZ ;  /* 0x0000000206007224 */ /* 0x000fe400078e02ff */
[----:B------:R-:W-:Y:S02]  /*15ae0*/  IMAD.MOV R2, RZ, RZ, -R2 ;  /* 0x000000ffff027224 */ /* 0x000fe400078e0a02 */
[----:B------:R-:W-:Y:S02]  /*15af0*/  IMAD.MOV R3, RZ, RZ, -R0 ;  /* 0x000000ffff037224 */ /* 0x000fe400078e0a00 */
[----:B------:R-:W-:-:S03]  /*15b00*/  IMAD R9, R4, R2, R9 ;  /* 0x0000000204097224 */ /* 0x000fc600078e0209 */
[----:B------:R-:W-:-:S04]  /*15b10*/  VIADDMNMX R6, R3, R7, R6, PT ;  /* 0x0000000703067246 */ /* 0x000fc80003800106 */
[-C--:B------:R-:W-:Y:S02]  /*15b20*/  IABS R7, R6.reuse ;  /* 0x0000000600077213 */ /* 0x080fe40000000000 */
[----:B------:R-:W-:Y:S02]  /*15b30*/  IABS R4, R6 ;  /* 0x0000000600047213 */ /* 0x000fe40000000000 */
[----:B------:R-:W0:Y:S03]  /*15b40*/  I2F.RP R8, R7 ;  /* 0x0000000700087306 */ /* 0x000e260000209400 */
[----:B------:R-:W-:-:S05]  /*15b50*/  IMAD.MOV R4, RZ, RZ, -R4 ;  /* 0x000000ffff047224 */ /* 0x000fca00078e0a04 */
[----:B0-----:R-:W0:Y:S02]  /*15b60*/  MUFU.RCP R8, R8 ;  /* 0x0000000800087308 */ /* 0x001e240000001000 */
[----:B0-----:R-:W-:-:S06]  /*15b70*/  IADD3 R3, R8, 0xffffffe, RZ ;  /* 0x0ffffffe08037810 */ /* 0x001fcc0007ffe0ff */
[----:B------:R-:W0:Y:S02]  /*15b80*/  F2I.FTZ.U32.TRUNC.NTZ R3, R3 ;  /* 0x0000000300037305 */ /* 0x000e24000021f000 */
[----:B0-----:R-:W-:-:S04]  /*15b90*/  IMAD.MOV R2, RZ, RZ, -R3 ;  /* 0x000000ffff027224 */ /* 0x001fc800078e0a03 */
[----:B------:R-:W-:Y:S02]  /*15ba0*/  IMAD R11, R2, R7, RZ ;  /* 0x00000007020b7224 */ /* 0x000fe400078e02ff */
[----:B------:R-:W-:-:S04]  /*15bb0*/  IMAD.MOV.U32 R2, RZ, RZ, RZ ;  /* 0x000000ffff027224 */ /* 0x000fc800078e00ff */
[----:B------:R-:W-:Y:S01]  /*15bc0*/  IMAD.HI.U32 R2, R3, R11, R2 ;  /* 0x0000000b03027227 */ /* 0x000fe200078e0002 */
[----:B------:R-:W-:Y:S02]  /*15bd0*/  IABS R11, R9 ;  /* 0x00000009000b7213 */ /* 0x000fe40000000000 */
[C---:B------:R-:W-:Y:S01]  /*15be0*/  LOP3.LUT R3, R9.reuse, R6, RZ, 0x3c, !PT ;  /* 0x0000000609037212 */ /* 0x040fe200078e3cff */
[----:B------:R-:W-:Y:S02]  /*15bf0*/  IMAD.IADD R9, R9, 0x1, R0 ;  /* 0x0000000109097824 */ /* 0x000fe400078e0200 */
[----:B------:R-:W-:Y:S01]  /*15c00*/  IMAD.HI.U32 R2, R2, R11, RZ ;  /* 0x0000000b02027227 */ /* 0x000fe200078e00ff */
[----:B------:R-:W-:-:S03]  /*15c10*/  ISETP.GE.AND P2, PT, R3, RZ, PT ;  /* 0x000000ff0300720c */ /* 0x000fc60003f46270 */
[----:B------:R-:W-:-:S05]  /*15c20*/  IMAD R4, R2, R4, R11 ;  /* 0x0000000402047224 */ /* 0x000fca00078e020b */
[----:B------:R-:W-:-:S13]  /*15c30*/  ISETP.GT.U32.AND P1, PT, R7, R4, PT ;  /* 0x000000040700720c */ /* 0x000fda0003f24070 */
[----:B------:R-:W-:Y:S02]  /*15c40*/  @!P1 IMAD.IADD R4, R4, 0x1, -R7 ;  /* 0x0000000104049824 */ /* 0x000fe400078e0a07 */
[----:B------:R-:W-:Y:S01]  /*15c50*/  @!P1 VIADD R2, R2, 0x1 ;  /* 0x0000000102029836 */ /* 0x000fe20000000000 */
[----:B------:R-:W-:Y:S02]  /*15c60*/  ISETP.NE.AND P1, PT, R6, RZ, PT ;  /* 0x000000ff0600720c */ /* 0x000fe40003f25270 */
[----:B------:R-:W-:-:S13]  /*15c70*/  ISETP.GE.U32.AND P0, PT, R4, R7, PT ;  /* 0x000000070400720c */ /* 0x000fda0003f06070 */
[----:B------:R-:W-:-:S04]  /*15c80*/  @P0 VIADD R2, R2, 0x1 ;  /* 0x0000000102020836 */ /* 0x000fc80000000000 */
[----:B------:R-:W-:Y:S01]  /*15c90*/  @!P2 IMAD.MOV R2, RZ, RZ, -R2 ;  /* 0x000000ffff02a224 */ /* 0x000fe200078e0a02 */
[----:B------:R-:W-:Y:S01]  /*15ca0*/  @!P1 LOP3.LUT R2, RZ, R6, RZ, 0x33, !PT ;  /* 0x00000006ff029212 */ /* 0x000fe200078e33ff */
[----:B------:R-:W-:-:S04]  /*15cb0*/  IMAD.MOV R6, RZ, RZ, -R6 ;  /* 0x000000ffff067224 */ /* 0x000fc800078e0a06 */
[----:B------:R-:W-:Y:S01]  /*15cc0*/  IMAD R18, R2, R6, R9 ;  /* 0x0000000602127224 */ /* 0x000fe200078e0209 */
[----:B------:R-:W-:-:S05]  /*15cd0*/  LOP3.LUT R2, RZ, R2, RZ, 0x33, !PT ;  /* 0x00000002ff027212 */ /* 0x000fca00078e33ff */
[----:B------:R-:W-:Y:S01]  /*15ce0*/  IMAD.IADD R17, R5, 0x1, R2 ;  /* 0x0000000105117824 */ /* 0x000fe200078e0202 */
[----:B------:R-:W-:Y:S06]  /*15cf0*/  BRA `(.L_x_1424) ;  /* 0x00000000001c7947 */ /* 0x000fec0003800000 */
.L_x_1416:
[----:B------:R-:W-:Y:S01]  /*15d00*/  UMOV UR4, URZ ;  /* 0x0000003f00047c82 */ /* 0x000fe20008000000 */
[----:B------:R-:W-:Y:S01]  /*15d10*/  UMOV UR5, URZ ;  /* 0x0000003f00057c82 */ /* 0x000fe20008000000 */
[----:B------:R-:W-:Y:S01]  /*15d20*/  ULDC UR6, c[0x0][0xc3c] ;  /* 0x00030f0000067ab9 */ /* 0x000fe20000000800 */
[----:B------:R-:W-:Y:S02]  /*15d30*/  IMAD.MOV.U32 R16, RZ, RZ, R0 ;  /* 0x000000ffff107224 */ /* 0x000fe400078e0000 */
[----:B------:R-:W-:Y:S02]  /*15d40*/  IMAD.U32 R17, RZ, RZ, UR4 ;  /* 0x00000004ff117e24 */ /* 0x000fe4000f8e00ff */
[----:B------:R-:W-:Y:S02]  /*15d50*/  IMAD.U32 R18, RZ, RZ, UR5 ;  /* 0x00000005ff127e24 */ /* 0x000fe4000f8e00ff */
[----:B------:R-:W-:-:S07]  /*15d60*/  IMAD.U32 R19, RZ, RZ, UR6 ;  /* 0x00000006ff137e24 */ /* 0x000fce000f8e00ff */
.L_x_1424:
[----:B------:R-:W2:Y:S01]  /*15d70*/  S2R R0, SR_TID.X ;  /* 0x0000000000007919 */ /* 0x000ea20000002100 */
        /* <DEDUP_REMOVED lines=9> */
.L_x_1413:
[----:B------:R-:W-:Y:S02]  /*15e10*/  ULDC UR4, c[0x0][0xc3c] ;  /* 0x00030f0000047ab9 */ /* 0x000fe40000000800 */
[----:B----4-:R-:W-:-:S13]  /*15e20*/  ISETP.GE.AND P0, PT, R19, UR4, PT ;  /* 0x0000000413007c0c */ /* 0x010fda000bf06270 */
[----:B------:R-:W-:Y:S05]  /*15e30*/  @!P0 BRA `(.L_x_1425) ;  /* 0xffffffb4000c8947 */ /* 0x000fea000383ffff */
[----:B------:R-:W-:Y:S05]  /*15e40*/  BSYNC B8 ;  /* 0x0000000000087941 */ /* 0x000fea0003800000 */
.L_x_1354:
[----:B--2---:R-:W2:Y:S01]  /*15e50*/  LDL.LU R0, [R1+0x14] ;  /* 0x0000140001007983 */ /* 0x004ea20000300800 */
[----:B------:R-:W-:Y:S01]  /*15e60*/  BSSY B0, `(.L_x_1426) ;  /* 0x000000b000007945 */ /* 0x000fe20003800000 */
[----:B------:R-:W4:Y:S01]  /*15e70*/  S2R R5, SR_CgaCtaId ;  /* 0x0000000000057919 */ /* 0x000f220000008800 */
[----:B--2---:R-:W-:-:S05]  /*15e80*/  VIADD R0, R0, 0x1 ;  /* 0x0000000100007836 */ /* 0x004fca0000000000 */
[----:B0-----:R-:W-:-:S04]  /*15e90*/  LEA.HI R2, R0, R0, RZ, 0x1 ;  /* 0x0000000000027211 */ /* 0x001fc800078f08ff */
[----:B------:R-:W-:Y:S02]  /*15ea0*/  LOP3.LUT R3, R2, 0xfffffffe, RZ, 0xc0, !PT ;  /* 0xfffffffe02037812 */ /* 0x000fe400078ec0ff */
[----:B------:R-:W-:-:S03]  /*15eb0*/  MOV R2, 0x400 ;  /* 0x0000040000027802 */ /* 0x000fc60000000f00 */
[----:B------:R-:W-:Y:S01]  /*15ec0*/  IMAD.IADD R0, R0, 0x1, -R3 ;  /* 0x0000000100007824 */ /* 0x000fe200078e0a03 */
[----:B----4-:R-:W-:-:S04]  /*15ed0*/  LEA R5, R5, R2, 0x18 ;  /* 0x0000000205057211 */ /* 0x010fc800078ec0ff */
[----:B------:R-:W-:-:S04]  /*15ee0*/  SHF.L.U32 R0, R0, 0x1f, RZ ;  /* 0x0000001f00007819 */ /* 0x000fc800000006ff */
[----:B------:R-:W0:Y:S02]  /*15ef0*/  SYNCS.PHASECHK.TRANS64.TRYWAIT P0, [R5+URZ+0x2a820], R0 ;  /* 0x02a82000050075a7 */ /* 0x000e24000800017f */
[----:B0-----:R-:W-:Y:S05]  /*15f00*/  @!P0 BRA `(.L_x_1427) ;  /* 0x0000003c000c8947 */ /* 0x001fea0003800000 */
.L_x_1545:
[----:B------:R-:W-:Y:S05]  /*15f10*/  BSYNC B0 ;  /* 0x0000000000007941 */ /* 0x000fea0003800000 */
.L_x_1426:
[----:B------:R-:W-:-:S03]  /*15f20*/  UMOV UR4, 0xffffffff ;  /* 0xffffffff00047882 */ /* 0x000fc60000000000 */
[----:B------:R-:W-:Y:S05]  /*15f30*/  BRA.DIV UR4, `(.L_x_1428) ;  /* 0x0000003e04147947 */ /* 0x000fea000b800000 */
[----:B0-----:R-:W0:Y:S02]  /*15f40*/  S2R R0, SR_TID.X ;  /* 0x0000000000007919 */ /* 0x001e240000002100 */
[----:B0-----:R-:W-:-:S04]  /*15f50*/  SHF.R.U32.HI R0, RZ, 0x5, R0 ;  /* 0x00000005ff007819 */ /* 0x001fc80000011600 */
[----:B------:R-:W-:-:S05]  /*15f60*/  LOP3.LUT R0, R0, 0x3, RZ, 0xc0, !PT ;  /* 0x0000000300007812 */ /* 0x000fca00078ec0ff */
[----:B------:R0:W2:Y:S02]  /*15f70*/  SHFL.IDX PT, R14, R0, RZ, 0x1f ;  /* 0x00001fff000e7589 */ /* 0x0000a400000e0000 */
.L_x_1548:
[----:B--2---:R-:W-:Y:S01]  /*15f80*/  ISETP.NE.AND P0, PT, R14, RZ, PT ;  /* 0x000000ff0e00720c */ /* 0x004fe20003f05270 */
[----:B------:R-:W-:-:S12]  /*15f90*/  BSSY B0, `(.L_x_1429) ;  /* 0x0000026000007945 */ /* 0x000fd80003800000 */
[----:B------:R-:W-:Y:S05]  /*15fa0*/  @P0 BRA `(.L_x_1430) ;  /* 0x0000000000900947 */ /* 0x000fea0003800000 */
[----:B------:R-:W-:-:S03]  /*15fb0*/  UMOV UR4, 0xffffffff ;  /* 0xffffffff00047882 */ /* 0x000fc60000000000 */
[----:B------:R-:W-:Y:S05]  /*15fc0*/  BRA.DIV UR4, `(.L_x_1431) ;  /* 0x0000003e04247947 */ /* 0x000fea000b800000 */
[----:B------:R-:W-:-:S13]  /*15fd0*/  ELECT P6, URZ, PT ;  /* 0x00000000003f782f */ /* 0x000fda00038c0000 */
.L_x_1551:
        /* <DEDUP_REMOVED lines=8> */
.L_x_1432:
[----:B------:R-:W-:Y:S01]  /*16060*/  IMAD R3, R25, 0x8, R5 ;  /* 0x0000000819037824 */ /* 0x000fe200078e0205 */
[----:B------:R-:W-:Y:S01]  /*16070*/  SHF.L.U32 R2, R27, 0x1f, RZ ;  /* 0x0000001f1b027819 */ /* 0x000fe200000006ff */
[----:B------:R-:W-:-:S03]  /*16080*/  VIADD R25, R25, 0x1 ;  /* 0x0000000119197836 */ /* 0x000fc60000000000 */
[----:B------:R-:W0:Y:S02]  /*16090*/  SYNCS.PHASECHK.TRANS64.TRYWAIT P1, [R3+URZ+0x2a840], R2 ;  /* 0x02a84002030075a7 */ /* 0x000e24000802017f */
[----:B------:R-:W-:-:S04]  /*160a0*/  ISETP.NE.AND P2, PT, R25, 0x2, PT ;  /* 0x000000021900780c */ /* 0x000fc80003f45270 */
[----:B------:R-:W-:Y:S01]  /*160b0*/  SEL R0, RZ, 0x1, P2 ;  /* 0x00000001ff007807 */ /* 0x000fe20001000000 */
[----:B0-----:R-:W-:Y:S08]  /*160c0*/  @!P1 BRA `(.L_x_1433) ;  /* 0x0000003c00049947 */ /* 0x001ff00003800000 */
.L_x_1552:
[----:B------:R-:W-:Y:S02]  /*160d0*/  SEL R25, R25, RZ, P2 ;  /* 0x000000ff19197207 */ /* 0x000fe40001000000 */
[----:B------:R-:W-:Y:S01]  /*160e0*/  LOP3.LUT R0, R27, R0, RZ, 0x3c, !PT ;  /* 0x000000001b007212 */ /* 0x000fe200078e3cff */
[----:B------:R-:W-:Y:S06]  /*160f0*/  @!P0 BRA `(.L_x_1434) ;  /* 0x0000000000048947 */ /* 0x000fec0003800000 */
[----:B------:R-:W-:Y:S01]  /*16100*/  BPT.TRAP 0x1 ;  /* 0x000000040000795c */ /* 0x000fe20000300000 */
.L_x_1434:
[----:B------:R-:W-:Y:S01]  /*16110*/  IMAD R25, R25, 0x8, R5 ;  /* 0x0000000819197824 */ /* 0x000fe200078e0205 */
[----:B------:R-:W-:-:S04]  /*16120*/  SHF.L.U32 R0, R0, 0x1f, RZ ;  /* 0x0000001f00007819 */ /* 0x000fc800000006ff */
[----:B------:R-:W2:Y:S02]  /*16130*/  SYNCS.PHASECHK.TRANS64.TRYWAIT P1, [R25+URZ+0x2a840], R0 ;  /* 0x02a84000190075a7 */ /* 0x000ea4000802017f */
[----:B--2---:R-:W-:Y:S05]  /*16140*/  @!P1 BRA `(.L_x_1435) ;  /* 0x0000003800f89947 */ /* 0x004fea0003800000 */
.L_x_1553:
[----:B------:R-:W-:Y:S05]  /*16150*/  @!P0 BRA `(.L_x_1436) ;  /* 0x0000000000048947 */ /* 0x000fea0003800000 */
[----:B------:R-:W-:Y:S01]  /*16160*/  BPT.TRAP 0x1 ;  /* 0x000000040000795c */ /* 0x000fe20000300000 */
.L_x_1436:
[----:B------:R-:W4:Y:S02]  /*16170*/  SYNCS.PHASECHK.TRANS64.TRYWAIT P1, [R3+URZ+0x2a860], R2 ;  /* 0x02a86002030075a7 */ /* 0x000f24000802017f */
[----:B----4-:R-:W-:Y:S05]  /*16180*/  @!P1 BRA `(.L_x_1437) ;  /* 0x0000003800fc9947 */ /* 0x010fea0003800000 */
.L_x_1554:
[----:B------:R-:W-:Y:S05]  /*16190*/  @!P0 BRA `(.L_x_1438) ;  /* 0x0000000000048947 */ /* 0x000fea0003800000 */
[----:B------:R-:W-:Y:S01]  /*161a0*/  BPT.TRAP 0x1 ;  /* 0x000000040000795c */ /* 0x000fe20000300000 */
.L_x_1438:
[----:B------:R0:W0:Y:S02]  /*161b0*/  SYNCS.PHASECHK.TRANS64.TRYWAIT P0, [R25+URZ+0x2a860], R0 ;  /* 0x02a86000190075a7 */ /* 0x000024000800017f */
[----:B0-----:R-:W-:Y:S05]  /*161c0*/  @!P0 NANOSLEEP.SYNCS 0x989680 ;  /* 0x009896800000895d */ /* 0x001fea0003900000 */
[----:B------:R-:W0:Y:S02]  /*161d0*/  @!P0 SYNCS.PHASECHK.TRANS64 P0, [R25+URZ+0x2a860], R0 ;  /* 0x02a86000190085a7 */ /* 0x000e24000800007f */
[----:B0-----:R-:W-:Y:S05]  /*161e0*/  @!P0 BRA `(.L_x_1438) ;  /* 0xfffffffc00f08947 */ /* 0x001fea000383ffff */
.L_x_1430:
[----:B------:R-:W-:Y:S05]  /*161f0*/  BSYNC B0 ;  /* 0x0000000000007941 */ /* 0x000fea0003800000 */
.L_x_1429:
[----:B------:R-:W-:Y:S05]  /*16200*/  EXIT ;  /* 0x000000000000794d */ /* 0x000fea0003800000 */
.L_x_1248:
[----:B0-----:R-:W-:-:S04]  /*16210*/  IMAD.U32 R3, RZ, RZ, UR40 ;  /* 0x00000028ff037e24 */ /* 0x001fc8000f8e00ff */
[----:B------:R0:W1:Y:S03]  /*16220*/  SYNCS.PHASECHK.TRANS64.TRYWAIT P1, [R3+URZ+0x2a800], R0 ;  /* 0x02a80000030075a7 */ /* 0x000066000802017f */
[----:B-1----:R-:W-:Y:S05]  /*16230*/  @!P1 NANOSLEEP.SYNCS 0x989680 ;  /* 0x009896800000995d */ /* 0x002fea0003900000 */
[----:B------:R-:W1:Y:S02]  /*16240*/  @!P1 SYNCS.PHASECHK.TRANS64 P1, [R3+URZ+0x2a800], R0 ;  /* 0x02a80000030095a7 */ /* 0x000e64000802007f */
[----:B-1----:R-:W-:Y:S05]  /*16250*/  @!P1 BRA `(.L_x_1248) ;  /* 0xfffffffc00ec9947 */ /* 0x002fea000383ffff */
[----:B------:R-:W-:Y:S05]  /*16260*/  BRA `(.L_x_1439) ;  /* 0xfffffeb400e07947 */ /* 0x000fea000383ffff */
.L_x_1252:
[----:B-1----:R1:W2:Y:S02]  /*16270*/  SYNCS.PHASECHK.TRANS64.TRYWAIT P1, [R15+URZ+0x2a830], R0 ;  /* 0x02a830000f0075a7 */ /* 0x0022a4000802017f */
[----:B--2---:R-:W-:Y:S05]  /*16280*/  @!P1 NANOSLEEP.SYNCS 0x989680 ;  /* 0x009896800000995d */ /* 0x004fea0003900000 */
[----:B------:R-:W2:Y:S02]  /*16290*/  @!P1 SYNCS.PHASECHK.TRANS64 P1, [R15+URZ+0x2a830], R0 ;  /* 0x02a830000f0095a7 */ /* 0x000ea4000802007f */
[----:B--2---:R-:W-:Y:S05]  /*162a0*/  @!P1 BRA `(.L_x_1252) ;  /* 0xfffffffc00f09947 */ /* 0x004fea000383ffff */
[----:B------:R-:W-:Y:S05]  /*162b0*/  BRA `(.L_x_1251) ;  /* 0xfffffeb400fc7947 */ /* 0x000fea000383ffff */
.L_x_1269:
[----:B-1----:R-:W-:-:S04]  /*162c0*/  IMAD.U32 R14, RZ, RZ, UR7 ;  /* 0x00000007ff0e7e24 */ /* 0x002fc8000f8e00ff */
[----:B------:R1:W2:Y:S03]  /*162d0*/  SYNCS.PHASECHK.TRANS64.TRYWAIT P1, [R14+URZ+0x2a830], R13 ;  /* 0x02a8300d0e0075a7 */ /* 0x0002a6000802017f */
[----:B--2---:R-:W-:Y:S05]  /*162e0*/  @!P1 NANOSLEEP.SYNCS 0x989680 ;  /* 0x009896800000995d */ /* 0x004fea0003900000 */
[----:B------:R-:W2:Y:S02]  /*162f0*/  @!P1 SYNCS.PHASECHK.TRANS64 P1, [R14+URZ+0x2a830], R13 ;  /* 0x02a8300d0e0095a7 */ /* 0x000ea4000802007f */
[----:B--2---:R-:W-:Y:S05]  /*16300*/  @!P1 BRA `(.L_x_1269) ;  /* 0xfffffffc00ec9947 */ /* 0x004fea000383ffff */
[----:B------:R-:W-:Y:S05]  /*16310*/  BRA `(.L_x_1268) ;  /* 0xfffffee800807947 */ /* 0x000fea000383ffff */
.L_x_1273:
[----:B01----:R-:W-:-:S04]  /*16320*/  IMAD.U32 R13, RZ, RZ, UR6 ;  /* 0x00000006ff0d7e24 */ /* 0x003fc8000f8e00ff */
[----:B------:R0:W1:Y:S03]  /*16330*/  SYNCS.PHASECHK.TRANS64.TRYWAIT P1, [R13+URZ+0x2a850], R0 ;  /* 0x02a850000d0075a7 */ /* 0x000066000802017f */
[----:B-1----:R-:W-:Y:S05]  /*16340*/  @!P1 NANOSLEEP.SYNCS 0x989680 ;  /* 0x009896800000995d */ /* 0x002fea0003900000 */
[----:B------:R-:W1:Y:S02]  /*16350*/  @!P1 SYNCS.PHASECHK.TRANS64 P1, [R13+URZ+0x2a850], R0 ;  /* 0x02a850000d0095a7 */ /* 0x000e64000802007f */
[----:B-1----:R-:W-:Y:S05]  /*16360*/  @!P1 BRA `(.L_x_1273) ;  /* 0xfffffffc00ec9947 */ /* 0x002fea000383ffff */
[----:B------:R-:W-:Y:S05]  /*16370*/  BRA `(.L_x_1272) ;  /* 0xfffffef000b07947 */ /* 0x000fea000383ffff */
.L_x_1292:
[----:B-1----:R-:W-:-:S04]  /*16380*/  IMAD.U32 R12, RZ, RZ, UR7 ;  /* 0x00000007ff0c7e24 */ /* 0x002fc8000f8e00ff */
[----:B------:R1:W2:Y:S03]  /*16390*/  SYNCS.PHASECHK.TRANS64.TRYWAIT P1, [R12+URZ+0x2a830], R11 ;  /* 0x02a8300b0c0075a7 */ /* 0x0002a6000802017f */
[----:B--2---:R-:W-:Y:S05]  /*163a0*/  @!P1 NANOSLEEP.SYNCS 0x989680 ;  /* 0x009896800000995d */ /* 0x004fea0003900000 */
[----:B------:R-:W2:Y:S02]  /*163b0*/  @!P1 SYNCS.PHASECHK.TRANS64 P1, [R12+URZ+0x2a830], R11 ;  /* 0x02a8300b0c0095a7 */ /* 0x000ea4000802007f */
[----:B--2---:R-:W-:Y:S05]  /*163c0*/  @!P1 BRA `(.L_x_1292) ;  /* 0xfffffffc00ec9947 */ /* 0x004fea000383ffff */
[----:B------:R-:W-:Y:S05]  /*163d0*/  BRA `(.L_x_1291) ;  /* 0xffffff1c00d47947 */ /* 0x000fea000383ffff */
.L_x_1296:
[----:B01----:R-:W-:-:S04]  /*163e0*/  IMAD.U32 R11, RZ, RZ, UR6 ;  /* 0x00000006ff0b7e24 */ /* 0x003fc8000f8e00ff */
[----:B------:R0:W1:Y:S03]  /*163f0*/  SYNCS.PHASECHK.TRANS64.TRYWAIT P1, [R11+URZ+0x2a850], R0 ;  /* 0x02a850000b0075a7 */ /* 0x000066000802017f */
[----:B-1----:R-:W-:Y:S05]  /*16400*/  @!P1 NANOSLEEP.SYNCS 0x989680 ;  /* 0x009896800000995d */ /* 0x002fea0003900000 */
[----:B------:R-:W1:Y:S02]  /*16410*/  @!P1 SYNCS.PHASECHK.TRANS64 P1, [R11+URZ+0x2a850], R0 ;  /* 0x02a850000b0095a7 */ /* 0x000e64000802007f */
[----:B-1----:R-:W-:Y:S05]  /*16420*/  @!P1 BRA `(.L_x_1296) ;  /* 0xfffffffc00ec9947 */ /* 0x002fea000383ffff */
[----:B------:R-:W-:Y:S05]  /*16430*/  BRA `(.L_x_1295) ;  /* 0xffffff2800047947 */ /* 0x000fea000383ffff */
.L_x_1304:
[----:B-1----:R-:W-:-:S04]  /*16440*/  IMAD.U32 R14, RZ, RZ, UR6 ;  /* 0x00000006ff0e7e24 */ /* 0x002fc8000f8e00ff */
[----:B------:R1:W2:Y:S03]  /*16450*/  SYNCS.PHASECHK.TRANS64.TRYWAIT P1, [R14+URZ+0x2a830], R11 ;  /* 0x02a8300b0e0075a7 */ /* 0x0002a6000802017f */
[----:B--2---:R-:W-:Y:S05]  /*16460*/  @!P1 NANOSLEEP.SYNCS 0x989680 ;  /* 0x009896800000995d */ /* 0x004fea0003900000 */
[----:B------:R-:W2:Y:S02]  /*16470*/  @!P1 SYNCS.PHASECHK.TRANS64 P1, [R14+URZ+0x2a830], R11 ;  /* 0x02a8300b0e0095a7 */ /* 0x000ea4000802007f */
[----:B--2---:R-:W-:Y:S05]  /*16480*/  @!P1 BRA `(.L_x_1304) ;  /* 0xfffffffc00ec9947 */ /* 0x004fea000383ffff */
[----:B------:R-:W-:Y:S05]  /*16490*/  BRA `(.L_x_1303) ;  /* 0xffffff4000507947 */ /* 0x000fea000383ffff */
.L_x_1308:
[----:B01----:R-:W-:-:S04]  /*164a0*/  IMAD.U32 R11, RZ, RZ, UR10 ;  /* 0x0000000aff0b7e24 */ /* 0x003fc8000f8e00ff */
[----:B------:R0:W1:Y:S03]  /*164b0*/  SYNCS.PHASECHK.TRANS64.TRYWAIT P1, [R11+URZ+0x2a850], R0 ;  /* 0x02a850000b0075a7 */ /* 0x000066000802017f */
[----:B-1----:R-:W-:Y:S05]  /*164c0*/  @!P1 NANOSLEEP.SYNCS 0x989680 ;  /* 0x009896800000995d */ /* 0x002fea0003900000 */
[----:B------:R-:W1:Y:S02]  /*164d0*/  @!P1 SYNCS.PHASECHK.TRANS64 P1, [R11+URZ+0x2a850], R0 ;  /* 0x02a850000b0095a7 */ /* 0x000e64000802007f */
[----:B-1----:R-:W-:Y:S05]  /*164e0*/  @!P1 BRA `(.L_x_1308) ;  /* 0xfffffffc00ec9947 */ /* 0x002fea000383ffff */
[----:B------:R-:W-:Y:S05]  /*164f0*/  BRA `(.L_x_1307) ;  /* 0xffffff4800807947 */ /* 0x000fea000383ffff */
.L_x_1323:
[----:B-1----:R-:W-:-:S04]  /*16500*/  IMAD.U32 R5, RZ, RZ, UR5 ;  /* 0x00000005ff057e24 */ /* 0x002fc8000f8e00ff */
[----:B------:R1:W2:Y:S03]  /*16510*/  SYNCS.PHASECHK.TRANS64.TRYWAIT P1, [R5+URZ+0x2a850], R0 ;  /* 0x02a85000050075a7 */ /* 0x0002a6000802017f */
[----:B--2---:R-:W-:Y:S05]  /*16520*/  @!P1 NANOSLEEP.SYNCS 0x989680 ;  /* 0x009896800000995d */ /* 0x004fea0003900000 */
[----:B------:R-:W2:Y:S02]  /*16530*/  @!P1 SYNCS.PHASECHK.TRANS64 P1, [R5+URZ+0x2a850], R0 ;  /* 0x02a85000050095a7 */ /* 0x000ea4000802007f */
[----:B--2---:R-:W-:Y:S05]  /*16540*/  @!P1 BRA `(.L_x_1323) ;  /* 0xfffffffc00ec9947 */ /* 0x004fea000383ffff */
[----:B------:R-:W-:Y:S05]  /*16550*/  BRA `(.L_x_1322) ;  /* 0xffffff7400ec7947 */ /* 0x000fea000383ffff */
.L_x_1374:
[----:B------:R-:W-:Y:S01]  /*16560*/  SHF.R.U32.HI R7, RZ, 0x5, R21 ;  /* 0x00000005ff077819 */ /* 0x000fe20000011615 */
[----:B------:R-:W-:Y:S01]  /*16570*/  BSSY B0, `(.L_x_1440) ;  /* 0x0000009000007945 */ /* 0x000fe20003800000 */
[----:B------:R-:W-:Y:S02]  /*16580*/  IMAD.MOV.U32 R12, RZ, RZ, RZ ;  /* 0x000000ffff0c7224 */ /* 0x000fe400078e00ff */
[----:B------:R-:W-:Y:S01]  /*16590*/  LOP3.LUT R7, R7, 0x3, RZ, 0xc0, !PT ;  /* 0x0000000307077812 */ /* 0x000fe200078ec0ff */
[----:B------:R-:W-:Y:S02]  /*165a0*/  IMAD.MOV.U32 R11, RZ, RZ, 0x1f ;  /* 0x0000001fff0b7424 */ /* 0x000fe400078e00ff */
[----:B------:R-:W-:Y:S02]  /*165b0*/  IMAD.MOV.U32 R15, RZ, RZ, -0x1 ;  /* 0xffffffffff0f7424 */ /* 0x000fe400078e00ff */
[----:B------:R-:W-:-:S07]  /*165c0*/  IMAD.MOV.U32 R13, RZ, RZ, R7 ;  /* 0x000000ffff0d7224 */ /* 0x000fce00078e0007 */
[----:B0----5:R-:W-:Y:S05]  /*165d0*/  WARPSYNC.COLLECTIVE R15, `(.L_x_1441) ;  /* 0x000000000f087348 */ /* 0x021fea0003c00000 */
[----:B------:R1:W2:Y:S02]  /*165e0*/  SHFL.IDX P6, R14, R13, R12, R11 ;  /* 0x0000000c0d0e7389 */ /* 0x0002a400000c000b */
[----:B012--5:R-:W-:Y:S01]  /*165f0*/  ENDCOLLECTIVE ;  /* 0x000000000000791b */ /* 0x027fe20003800000 */
.L_x_1441:
[----:B------:R-:W-:Y:S05]  /*16600*/  BSYNC B0 ;  /* 0x0000000000007941 */ /* 0x000fea0003800000 */
.L_x_1440:
[----:B------:R-:W-:Y:S05]  /*16610*/  BRA `(.L_x_1442) ;  /* 0xffffffbc00747947 */ /* 0x000fea000383ffff */
.L_x_1377:
[----:B-1----:R1:W2:Y:S02]  /*16620*/  SYNCS.PHASECHK.TRANS64.TRYWAIT P0, [R7+URZ+0x2a840], R2 ;  /* 0x02a84002070075a7 */ /* 0x0022a4000800017f */
[----:B--2---:R-:W-:Y:S05]  /*16630*/  @!P0 NANOSLEEP.SYNCS 0x989680 ;  /* 0x009896800000895d */ /* 0x004fea0003900000 */
[----:B------:R-:W2:Y:S02]  /*16640*/  @!P0 SYNCS.PHASECHK.TRANS64 P0, [R7+URZ+0x2a840], R2 ;  /* 0x02a84002070085a7 */ /* 0x000ea4000800007f */
[----:B--2---:R-:W-:Y:S05]  /*16650*/  @!P0 BRA `(.L_x_1377) ;  /* 0xfffffffc00f08947 */ /* 0x004fea000383ffff */
[----:B------:R-:W-:Y:S05]  /*16660*/  BRA `(.L_x_1443) ;  /* 0xffffffbc00f07947 */ /* 0x000fea000383ffff */
.L_x_1378:
        /* <DEDUP_REMOVED lines=8> */
.L_x_1445:
[----:B------:R-:W-:Y:S05]  /*166f0*/  BSYNC B0 ;  /* 0x0000000000007941 */ /* 0x000fea0003800000 */
.L_x_1444:
        /* <DEDUP_REMOVED lines=9> */
.L_x_1446:
[----:B------:R-:W-:Y:S02]  /*16790*/  IMAD.MOV.U32 R13, RZ, RZ, R0 ;  /* 0x000000ffff0d7224 */ /* 0x000fe400078e0000 */
[----:B------:R-:W-:Y:S02]  /*167a0*/  IMAD.MOV.U32 R12, RZ, RZ, 0x1 ;  /* 0x00000001ff0c7424 */ /* 0x000fe400078e00ff */
[----:B------:R-:W-:-:S07]  /*167b0*/  IMAD.MOV.U32 R3, RZ, RZ, R14 ;  /* 0x000000ffff037224 */ /* 0x000fce00078e000e */
[----:B------:R-:W-:Y:S05]  /*167c0*/  WARPSYNC.COLLECTIVE R15, `(.L_x_1447) ;  /* 0x000000000f087348 */ /* 0x000fea0003c00000 */
[----:B------:R0:W1:Y:S02]  /*167d0*/  SHFL.IDX P6, R14, R13, R12, R11 ;  /* 0x0000000c0d0e7389 */ /* 0x00006400000c000b */
[----:B01----:R-:W-:Y:S01]  /*167e0*/  ENDCOLLECTIVE ;  /* 0x000000000000791b */ /* 0x003fe20003800000 */
.L_x_1447:
[----:B------:R-:W-:-:S05]  /*167f0*/  @P0 LEA R3, P1, R9, R3, 0x1 ;  /* 0x0000000309030211 */ /* 0x000fca00078208ff */
[----:B------:R-:W-:Y:S01]  /*16800*/  @P0 IMAD.X R2, RZ, RZ, R2, P1 ;  /* 0x000000ffff020224 */ /* 0x000fe200008e0602 */
[----:B------:R-:W-:-:S04]  /*16810*/  ISETP.GE.AND P1, PT, R6, 0x11, PT ;  /* 0x000000110600780c */ /* 0x000fc80003f26270 */
        /* <DEDUP_REMOVED lines=14> */
.L_x_1448:
[----:B------:R-:W-:Y:S02]  /*16900*/  @P1 IMAD R8, R5, 0x2, R22 ;  /* 0x0000000205081824 */ /* 0x000fe400078e0216 */
[----:B------:R-:W-:Y:S02]  /*16910*/  IMAD.MOV.U32 R13, RZ, RZ, R0 ;  /* 0x000000ffff0d7224 */ /* 0x000fe400078e0000 */
[----:B------:R-:W-:Y:S02]  /*16920*/  IMAD.MOV.U32 R12, RZ, RZ, 0x2 ;  /* 0x00000002ff0c7424 */ /* 0x000fe400078e00ff */
[----:B------:R-:W-:-:S07]  /*16930*/  IMAD.MOV.U32 R3, RZ, RZ, R14 ;  /* 0x000000ffff037224 */ /* 0x000fce00078e000e */
[----:B------:R-:W-:Y:S05]  /*16940*/  WARPSYNC.COLLECTIVE R15, `(.L_x_1449) ;  /* 0x000000000f087348 */ /* 0x000fea0003c00000 */
[----:B------:R0:W1:Y:S02]  /*16950*/  SHFL.IDX P6, R14, R13, R12, R11 ;  /* 0x0000000c0d0e7389 */ /* 0x00006400000c000b */
[----:B01----:R-:W-:Y:S01]  /*16960*/  ENDCOLLECTIVE ;  /* 0x000000000000791b */ /* 0x003fe20003800000 */
.L_x_1449:
        /* <DEDUP_REMOVED lines=17> */
.L_x_1450:
[----:B------:R-:W-:Y:S02]  /*16a80*/  @P1 IMAD R8, R5, 0x2, R22 ;  /* 0x0000000205081824 */ /* 0x000fe400078e0216 */
[----:B------:R-:W-:Y:S02]  /*16a90*/  IMAD.MOV.U32 R13, RZ, RZ, R0 ;  /* 0x000000ffff0d7224 */ /* 0x000fe400078e0000 */
[----:B------:R-:W-:Y:S02]  /*16aa0*/  IMAD.MOV.U32 R12, RZ, RZ, 0x3 ;  /* 0x00000003ff0c7424 */ /* 0x000fe400078e00ff */
[----:B------:R-:W-:-:S07]  /*16ab0*/  IMAD.MOV.U32 R3, RZ, RZ, R14 ;  /* 0x000000ffff037224 */ /* 0x000fce00078e000e */
[----:B------:R-:W-:Y:S05]  /*16ac0*/  WARPSYNC.COLLECTIVE R15, `(.L_x_1451) ;  /* 0x000000000f087348 */ /* 0x000fea0003c00000 */
[----:B------:R0:W1:Y:S02]  /*16ad0*/  SHFL.IDX P6, R14, R13, R12, R11 ;  /* 0x0000000c0d0e7389 */ /* 0x00006400000c000b */
[----:B01----:R-:W-:Y:S01]  /*16ae0*/  ENDCOLLECTIVE ;  /* 0x000000000000791b */ /* 0x003fe20003800000 */
.L_x_1451:
        /* <DEDUP_REMOVED lines=17> */
.L_x_1452:
[----:B------:R-:W-:Y:S02]  /*16c00*/  @P1 IMAD R8, R5, 0x2, R22 ;  /* 0x0000000205081824 */ /* 0x000fe400078e0216 */
[----:B------:R-:W-:Y:S02]  /*16c10*/  IMAD.MOV.U32 R13, RZ, RZ, R0 ;  /* 0x000000ffff0d7224 */ /* 0x000fe400078e0000 */
[----:B------:R-:W-:Y:S02]  /*16c20*/  IMAD.MOV.U32 R12, RZ, RZ, 0x4 ;  /* 0x00000004ff0c7424 */ /* 0x000fe400078e00ff */
[----:B------:R-:W-:-:S07]  /*16c30*/  IMAD.MOV.U32 R3, RZ, RZ, R14 ;  /* 0x000000ffff037224 */ /* 0x000fce00078e000e */
[----:B------:R-:W-:Y:S05]  /*16c40*/  WARPSYNC.COLLECTIVE R15, `(.L_x_1453) ;  /* 0x000000000f087348 */ /* 0x000fea0003c00000 */
[----:B------:R0:W1:Y:S02]  /*16c50*/  SHFL.IDX P6, R14, R13, R12, R11 ;  /* 0x0000000c0d0e7389 */ /* 0x00006400000c000b */
[----:B01----:R-:W-:Y:S01]  /*16c60*/  ENDCOLLECTIVE ;  /* 0x000000000000791b */ /* 0x003fe20003800000 */
.L_x_1453:
        /* <DEDUP_REMOVED lines=17> */
.L_x_1454:
[----:B------:R-:W-:Y:S02]  /*16d80*/  @P1 IMAD R8, R5, 0x2, R22 ;  /* 0x0000000205081824 */ /* 0x000fe400078e0216 */
[----:B------:R-:W-:Y:S02]  /*16d90*/  IMAD.MOV.U32 R13, RZ, RZ, R0 ;  /* 0x000000ffff0d7224 */ /* 0x000fe400078e0000 */
[----:B------:R-:W-:Y:S02]  /*16da0*/  IMAD.MOV.U32 R12, RZ, RZ, 0x5 ;  /* 0x00000005ff0c7424 */ /* 0x000fe400078e00ff */
[----:B------:R-:W-:-:S07]  /*16db0*/  IMAD.MOV.U32 R3, RZ, RZ, R14 ;  /* 0x000000ffff037224 */ /* 0x000fce00078e000e */
[----:B------:R-:W-:Y:S05]  /*16dc0*/  WARPSYNC.COLLECTIVE R15, `(.L_x_1455) ;  /* 0x000000000f087348 */ /* 0x000fea0003c00000 */
[----:B------:R0:W1:Y:S02]  /*16dd0*/  SHFL.IDX P6, R14, R13, R12, R11 ;  /* 0x0000000c0d0e7389 */ /* 0x00006400000c000b */
[----:B01----:R-:W-:Y:S01]  /*16de0*/  ENDCOLLECTIVE ;  /* 0x000000000000791b */ /* 0x003fe20003800000 */
.L_x_1455:
        /* <DEDUP_REMOVED lines=10> */
.L_x_1456:
[----:B------:R-:W-:Y:S01]  /*16e90*/  @!PT LDS RZ, [RZ] ;  /* 0x00000000fffff984 */ /* 0x000fe20000000800 */
[----:B------:R-:W-:Y:S01]  /*16ea0*/  @!PT LDS RZ, [RZ] ;  /* 0x00000000fffff984 */ /* 0x000fe20000000800 */
[----:B------:R-:W-:Y:S01]  /*16eb0*/  @!PT LDS RZ, [RZ] ;  /* 0x00000000fffff984 */ /* 0x000fe20000000800 */
[----:B------:R-:W-:Y:S04]  /*16ec0*/  @P1 LDGSTS.E.BYPASS.LTC128B.128 [R8+0x1a400], desc[UR36][R2.64], !P4 ;  /* 0x1a40000002081fae */ /* 0x000fe8000e101d64 */
[----:B------:R-:W-:Y:S04]  /*16ed0*/  @P1 LDGSTS.E.BYPASS.LTC128B.128 [R8+0x1d400], desc[UR36][R2.64+0x80], !P3 ;  /* 0x1d40008002081fae */ /* 0x000fe8000d901d64 */
[----:B------:R0:W-:Y:S02]  /*16ee0*/  @P1 LDGSTS.E.BYPASS.LTC128B.128 [R8+0x20400], desc[UR36][R2.64+0x100], !P2 ;  /* 0x2040010002081fae */ /* 0x0001e4000d101d64 */
[----:B0-----:R-:W-:Y:S01]  /*16ef0*/  IMAD.MOV.U32 R2, RZ, RZ, R14 ;  /* 0x000000ffff027224 */ /* 0x001fe200078e000e */
[----:B------:R-:W-:Y:S06]  /*16f00*/  BRA `(.L_x_1457) ;  /* 0xffffffbc004c7947 */ /* 0x000fec000383ffff */
.L_x_1383:
[----:B------:R-:W-:Y:S02]  /*16f10*/  IMAD.MOV.U32 R13, RZ, RZ, R4 ;  /* 0x000000ffff0d7224 */ /* 0x000fe400078e0004 */
[----:B------:R-:W-:Y:S02]  /*16f20*/  IMAD.MOV.U32 R12, RZ, RZ, RZ ;  /* 0x000000ffff0c7224 */ /* 0x000fe400078e00ff */
[----:B------:R-:W-:Y:S02]  /*16f30*/  IMAD.MOV.U32 R11, RZ, RZ, 0x181f ;  /* 0x0000181fff0b7424 */ /* 0x000fe400078e00ff */
[----:B------:R-:W-:Y:S02]  /*16f40*/  IMAD.MOV.U32 R15, RZ, RZ, -0x1 ;  /* 0xffffffffff0f7424 */ /* 0x000fe400078e00ff */
[----:B------:R-:W-:Y:S02]  /*16f50*/  IMAD R29, R29, R6, RZ ;  /* 0x000000061d1d7224 */ /* 0x000fe400078e02ff */
[----:B------:R-:W-:-:S07]  /*16f60*/  IMAD.IADD R26, R8, 0x1, R26 ;  /* 0x00000001081a7824 */ /* 0x000fce00078e021a */
[----:B------:R-:W-:Y:S05]  /*16f70*/  WARPSYNC.COLLECTIVE R15, `(.L_x_1458) ;  /* 0x000000000f087348 */ /* 0x000fea0003c00000 */
[----:B------:R0:W1:Y:S02]  /*16f80*/  SHFL.IDX P6, R14, R13, R12, R11 ;  /* 0x0000000c0d0e7389 */ /* 0x00006400000c000b */
[----:B01----:R-:W-:Y:S01]  /*16f90*/  ENDCOLLECTIVE ;  /* 0x000000000000791b */ /* 0x003fe20003800000 */
.L_x_1458:
[C---:B------:R-:W-:Y:S01]  /*16fa0*/  VIADD R6, R26.reuse, 0x10 ;  /* 0x000000101a067836 */ /* 0x040fe20000000000 */
[----:B------:R-:W-:Y:S01]  /*16fb0*/  ISETP.GE.AND P1, PT, R26, R29, PT ;  /* 0x0000001d1a00720c */ /* 0x000fe20003f26270 */
[----:B------:R-:W-:Y:S02]  /*16fc0*/  IMAD.MOV.U32 R13, RZ, RZ, R0 ;  /* 0x000000ffff0d7224 */ /* 0x000fe400078e0000 */
[----:B------:R-:W-:-:S10]  /*16fd0*/  IMAD.MOV.U32 R2, RZ, RZ, R14 ;  /* 0x000000ffff027224 */ /* 0x000fd400078e000e */
[----:B------:R-:W-:Y:S05]  /*16fe0*/  WARPSYNC.COLLECTIVE R15, `(.L_x_1459) ;  /* 0x000000000f087348 */ /* 0x000fea0003c00000 */
[----:B------:R0:W1:Y:S02]  /*16ff0*/  SHFL.IDX P6, R14, R13, R12, R11 ;  /* 0x0000000c0d0e7389 */ /* 0x00006400000c000b */
[----:B01----:R-:W-:Y:S01]  /*17000*/  ENDCOLLECTIVE ;  /* 0x000000000000791b */ /* 0x003fe20003800000 */
.L_x_1459:
[----:B------:R-:W-:Y:S02]  /*17010*/  IMAD.MOV.U32 R13, RZ, RZ, R4 ;  /* 0x000000ffff0d7224 */ /* 0x000fe400078e0004 */
[----:B------:R-:W-:Y:S02]  /*17020*/  IMAD.MOV.U32 R12, RZ, RZ, 0x1 ;  /* 0x00000001ff0c7424 */ /* 0x000fe400078e00ff */
[----:B------:R-:W-:-:S07]  /*17030*/  IMAD.MOV.U32 R3, RZ, RZ, R14 ;  /* 0x000000ffff037224 */ /* 0x000fce00078e000e */
[----:B------:R-:W-:Y:S05]  /*17040*/  WARPSYNC.COLLECTIVE R15, `(.L_x_1460) ;  /* 0x000000000f087348 */ /* 0x000fea0003c00000 */
[----:B------:R0:W1:Y:S02]  /*17050*/  SHFL.IDX P6, R14, R13, R12, R11 ;  /* 0x0000000c0d0e7389 */ /* 0x00006400000c000b */
[----:B01----:R-:W-:Y:S01]  /*17060*/  ENDCOLLECTIVE ;  /* 0x000000000000791b */ /* 0x003fe20003800000 */
.L_x_1460:
[----:B------:R-:W-:-:S05]  /*17070*/  @!P1 LEA R5, P4, R7, R3, 0x1 ;  /* 0x0000000307059211 */ /* 0x000fca00078808ff */
[----:B------:R-:W-:Y:S02]  /*17080*/  @!P1 IMAD.X R3, RZ, RZ, R2, P4 ;  /* 0x000000ffff039224 */ /* 0x000fe400020e0602 */
        /* <DEDUP_REMOVED lines=13> */
.L_x_1461:
[----:B------:R-:W-:Y:S02]  /*17160*/  IMAD.MOV.U32 R13, RZ, RZ, R4 ;  /* 0x000000ffff0d7224 */ /* 0x000fe400078e0004 */
[----:B------:R-:W-:Y:S02]  /*17170*/  IMAD.MOV.U32 R12, RZ, RZ, 0x2 ;  /* 0x00000002ff0c7424 */ /* 0x000fe400078e00ff */
[----:B------:R-:W-:-:S07]  /*17180*/  IMAD.MOV.U32 R3, RZ, RZ, R14 ;  /* 0x000000ffff037224 */ /* 0x000fce00078e000e */
[----:B------:R-:W-:Y:S05]  /*17190*/  WARPSYNC.COLLECTIVE R15, `(.L_x_1462) ;  /* 0x000000000f087348 */ /* 0x000fea0003c00000 */
[----:B------:R0:W1:Y:S02]  /*171a0*/  SHFL.IDX P6, R14, R13, R12, R11 ;  /* 0x0000000c0d0e7389 */ /* 0x00006400000c000b */
[----:B01----:R-:W-:Y:S01]  /*171b0*/  ENDCOLLECTIVE ;  /* 0x000000000000791b */ /* 0x003fe20003800000 */
.L_x_1462:
[----:B------:R-:W-:-:S05]  /*171c0*/  @!P1 LEA R5, P4, R7, R3, 0x1 ;  /* 0x0000000307059211 */ /* 0x000fca00078808ff */
[----:B------:R-:W-:Y:S02]  /*171d0*/  @!P1 IMAD.X R6, RZ, RZ, R2, P4 ;  /* 0x000000ffff069224 */ /* 0x000fe400020e0602 */
[----:B------:R-:W-:Y:S02]  /*171e0*/  @!P1 IMAD.MOV.U32 R2, RZ, RZ, R5 ;  /* 0x000000ffff029224 */ /* 0x000fe400078e0005 */
[----:B------:R-:W-:Y:S01]  /*171f0*/  @!P1 IMAD.MOV.U32 R3, RZ, RZ, R6 ;  /* 0x000000ffff039224 */ /* 0x000fe200078e0006 */
[----:B------:R-:W-:Y:S01]  /*17200*/  IADD3 R6, R26, 0x20, RZ ;  /* 0x000000201a067810 */ /* 0x000fe20007ffe0ff */
        /* <DEDUP_REMOVED lines=12> */
.L_x_1463:
[----:B------:R-:W-:Y:S02]  /*172d0*/  IMAD.MOV.U32 R13, RZ, RZ, R4 ;  /* 0x000000ffff0d7224 */ /* 0x000fe400078e0004 */
[----:B------:R-:W-:Y:S02]  /*172e0*/  IMAD.MOV.U32 R12, RZ, RZ, 0x3 ;  /* 0x00000003ff0c7424 */ /* 0x000fe400078e00ff */
[----:B------:R-:W-:-:S07]  /*172f0*/  IMAD.MOV.U32 R3, RZ, RZ, R14 ;  /* 0x000000ffff037224 */ /* 0x000fce00078e000e */
[----:B------:R-:W-:Y:S05]  /*17300*/  WARPSYNC.COLLECTIVE R15, `(.L_x_1464) ;  /* 0x000000000f087348 */ /* 0x000fea0003c00000 */
[----:B------:R0:W1:Y:S02]  /*17310*/  SHFL.IDX P6, R14, R13, R12, R11 ;  /* 0x0000000c0d0e7389 */ /* 0x00006400000c000b */
[----:B01----:R-:W-:Y:S01]  /*17320*/  ENDCOLLECTIVE ;  /* 0x000000000000791b */ /* 0x003fe20003800000 */
.L_x_1464:
[----:B------:R-:W-:-:S05]  /*17330*/  @!P1 LEA R5, P4, R7, R3, 0x1 ;  /* 0x0000000307059211 */ /* 0x000fca00078808ff */
[----:B------:R-:W-:Y:S02]  /*17340*/  @!P1 IMAD.X R6, RZ, RZ, R2, P4 ;  /* 0x000000ffff069224 */ /* 0x000fe400020e0602 */
[----:B------:R-:W-:Y:S02]  /*17350*/  @!P1 IMAD.MOV.U32 R2, RZ, RZ, R5 ;  /* 0x000000ffff029224 */ /* 0x000fe400078e0005 */
[----:B------:R-:W-:Y:S02]  /*17360*/  @!P1 IMAD.MOV.U32 R3, RZ, RZ, R6 ;  /* 0x000000ffff039224 */ /* 0x000fe400078e0006 */
[----:B------:R-:W-:Y:S02]  /*17370*/  IMAD.MOV.U32 R13, RZ, RZ, R0 ;  /* 0x000000ffff0d7224 */ /* 0x000fe400078e0000 */
[----:B------:R-:W-:Y:S01]  /*17380*/  VIADD R6, R26, 0x30 ;  /* 0x000000301a067836 */ /* 0x000fe20000000000 */
        /* <DEDUP_REMOVED lines=11> */
.L_x_1465:
[----:B------:R-:W-:Y:S02]  /*17440*/  IMAD.MOV.U32 R13, RZ, RZ, R4 ;  /* 0x000000ffff0d7224 */ /* 0x000fe400078e0004 */
[----:B------:R-:W-:Y:S02]  /*17450*/  IMAD.MOV.U32 R12, RZ, RZ, 0x4 ;  /* 0x00000004ff0c7424 */ /* 0x000fe400078e00ff */
[----:B------:R-:W-:-:S07]  /*17460*/  IMAD.MOV.U32 R3, RZ, RZ, R14 ;  /* 0x000000ffff037224 */ /* 0x000fce00078e000e */
[----:B------:R-:W-:Y:S05]  /*17470*/  WARPSYNC.COLLECTIVE R15, `(.L_x_1466) ;  /* 0x000000000f087348 */ /* 0x000fea0003c00000 */
[----:B------:R0:W1:Y:S02]  /*17480*/  SHFL.IDX P6, R14, R13, R12, R11 ;  /* 0x0000000c0d0e7389 */ /* 0x00006400000c000b */
[----:B01----:R-:W-:Y:S01]  /*17490*/  ENDCOLLECTIVE ;  /* 0x000000000000791b */ /* 0x003fe20003800000 */
.L_x_1466:
        /* <DEDUP_REMOVED lines=17> */
.L_x_1467:
[----:B------:R-:W-:Y:S02]  /*175b0*/  IMAD.MOV.U32 R13, RZ, RZ, R4 ;  /* 0x000000ffff0d7224 */ /* 0x000fe400078e0004 */
[----:B------:R-:W-:Y:S02]  /*175c0*/  IMAD.MOV.U32 R12, RZ, RZ, 0x5 ;  /* 0x00000005ff0c7424 */ /* 0x000fe400078e00ff */
[----:B------:R-:W-:-:S07]  /*175d0*/  IMAD.MOV.U32 R3, RZ, RZ, R14 ;  /* 0x000000ffff037224 */ /* 0x000fce00078e000e */
[----:B------:R-:W-:Y:S05]  /*175e0*/  WARPSYNC.COLLECTIVE R15, `(.L_x_1468) ;  /* 0x000000000f087348 */ /* 0x000fea0003c00000 */
[----:B------:R0:W1:Y:S02]  /*175f0*/  SHFL.IDX P6, R14, R13, R12, R11 ;  /* 0x0000000c0d0e7389 */ /* 0x00006400000c000b */
[----:B01----:R-:W-:Y:S01]  /*17600*/  ENDCOLLECTIVE ;  /* 0x000000000000791b */ /* 0x003fe20003800000 */
.L_x_1468:
        /* <DEDUP_REMOVED lines=17> */
.L_x_1469:
[----:B------:R-:W-:Y:S02]  /*17720*/  IMAD.MOV.U32 R13, RZ, RZ, R4 ;  /* 0x000000ffff0d7224 */ /* 0x000fe400078e0004 */
[----:B------:R-:W-:Y:S02]  /*17730*/  IMAD.MOV.U32 R12, RZ, RZ, 0x6 ;  /* 0x00000006ff0c7424 */ /* 0x000fe400078e00ff */
[----:B------:R-:W-:-:S07]  /*17740*/  IMAD.MOV.U32 R3, RZ, RZ, R14 ;  /* 0x000000ffff037224 */ /* 0x000fce00078e000e */
[----:B------:R-:W-:Y:S05]  /*17750*/  WARPSYNC.COLLECTIVE R15, `(.L_x_1470) ;  /* 0x000000000f087348 */ /* 0x000fea0003c00000 */
[----:B------:R0:W1:Y:S02]  /*17760*/  SHFL.IDX P6, R14, R13, R12, R11 ;  /* 0x0000000c0d0e7389 */ /* 0x00006400000c000b */
[----:B01----:R-:W-:Y:S01]  /*17770*/  ENDCOLLECTIVE ;  /* 0x000000000000791b */ /* 0x003fe20003800000 */
.L_x_1470:
        /* <DEDUP_REMOVED lines=17> */
.L_x_1471:
[----:B------:R-:W-:Y:S02]  /*17890*/  IMAD.MOV.U32 R13, RZ, RZ, R4 ;  /* 0x000000ffff0d7224 */ /* 0x000fe400078e0004 */
[----:B------:R-:W-:Y:S02]  /*178a0*/  IMAD.MOV.U32 R12, RZ, RZ, 0x7 ;  /* 0x00000007ff0c7424 */ /* 0x000fe400078e00ff */
[----:B------:R-:W-:-:S07]  /*178b0*/  IMAD.MOV.U32 R3, RZ, RZ, R14 ;  /* 0x000000ffff037224 */ /* 0x000fce00078e000e */
[----:B------:R-:W-:Y:S05]  /*178c0*/  WARPSYNC.COLLECTIVE R15, `(.L_x_1472) ;  /* 0x000000000f087348 */ /* 0x000fea0003c00000 */
[----:B------:R0:W1:Y:S02]  /*178d0*/  SHFL.IDX P6, R14, R13, R12, R11 ;  /* 0x0000000c0d0e7389 */ /* 0x00006400000c000b */
[----:B01----:R-:W-:Y:S01]  /*178e0*/  ENDCOLLECTIVE ;  /* 0x000000000000791b */ /* 0x003fe20003800000 */
.L_x_1472:
[----:B------:R-:W-:-:S05]  /*178f0*/  @!P1 LEA R5, P4, R7, R3, 0x1 ;  /* 0x0000000307059211 */ /* 0x000fca00078808ff */
[----:B------:R-:W-:Y:S02]  /*17900*/  @!P1 IMAD.X R6, RZ, RZ, R2, P4 ;  /* 0x000000ffff069224 */ /* 0x000fe400020e0602 */
[----:B------:R-:W-:Y:S02]  /*17910*/  @!P1 IMAD.MOV.U32 R2, RZ, RZ, R5 ;  /* 0x000000ffff029224 */ /* 0x000fe400078e0005 */
[----:B------:R-:W-:Y:S01]  /*17920*/  @!P1 IMAD.MOV.U32 R3, RZ, RZ, R6 ;  /* 0x000000ffff039224 */ /* 0x000fe200078e0006 */
[----:B------:R-:W-:-:S04]  /*17930*/  MOV R13, R0 ;  /* 0x00000000000d7202 */ /* 0x000fc80000000f00 */
        /* <DEDUP_REMOVED lines=10> */
.L_x_1473:
[----:B------:R-:W-:Y:S05]  /*179e0*/  BRA `(.L_x_1474) ;  /* 0xffffffbc00ac7947 */ /* 0x000fea000383ffff */
.L_x_1388:
[----:B0-----:R0:W1:Y:S02]  /*179f0*/  SYNCS.PHASECHK.TRANS64.TRYWAIT P0, [R22+URZ+0x2a820], R3 ;  /* 0x02a82003160075a7 */ /* 0x001064000800017f */
[----:B-1----:R-:W-:Y:S05]  /*17a00*/  @!P0 NANOSLEEP.SYNCS 0x989680 ;  /* 0x009896800000895d */ /* 0x002fea0003900000 */
[----:B------:R-:W1:Y:S02]  /*17a10*/  @!P0 SYNCS.PHASECHK.TRANS64 P0, [R22+URZ+0x2a820], R3 ;  /* 0x02a82003160085a7 */ /* 0x000e64000800007f */
[----:B-1----:R-:W-:Y:S05]  /*17a20*/  @!P0 BRA `(.L_x_1388) ;  /* 0xfffffffc00f08947 */ /* 0x002fea000383ffff */
[----:B------:R-:W-:Y:S05]  /*17a30*/  BRA `(.L_x_1475) ;  /* 0xffffffc000247947 */ /* 0x000fea000383ffff */
.L_x_1393:
[----:B0-----:R0:W1:Y:S02]  /*17a40*/  SYNCS.PHASECHK.TRANS64.TRYWAIT P0, [R6+URZ+0x2a840], R3 ;  /* 0x02a84003060075a7 */ /* 0x001064000800017f */
[----:B-1----:R-:W-:Y:S05]  /*17a50*/  @!P0 NANOSLEEP.SYNCS 0x989680 ;  /* 0x009896800000895d */ /* 0x002fea0003900000 */
[----:B------:R-:W1:Y:S02]  /*17a60*/  @!P0 SYNCS.PHASECHK.TRANS64 P0, [R6+URZ+0x2a840], R3 ;  /* 0x02a84003060085a7 */ /* 0x000e64000800007f */
[----:B-1----:R-:W-:Y:S05]  /*17a70*/  @!P0 BRA `(.L_x_1393) ;  /* 0xfffffffc00f08947 */ /* 0x002fea000383ffff */
[----:B------:R-:W-:Y:S05]  /*17a80*/  BRA `(.L_x_1476) ;  /* 0xffffffc000ec7947 */ /* 0x000fea000383ffff */
.L_x_1394:
        /* <DEDUP_REMOVED lines=8> */
.L_x_1478:
[----:B------:R-:W-:Y:S05]  /*17b10*/  BSYNC B1 ;  /* 0x0000000000017941 */ /* 0x000fea0003800000 */
.L_x_1477:
[----:B------:R-:W0:Y:S01]  /*17b20*/  S2R R34, SR_TID.X ;  /* 0x0000000000227919 */ /* 0x000e220000002100 */
[----:B------:R-:W-:Y:S02]  /*17b30*/  IMAD.MOV.U32 R13, RZ, RZ, R9 ;  /* 0x000000ffff0d7224 */ /* 0x000fe400078e0009 */
[----:B------:R-:W-:Y:S02]  /*17b40*/  IMAD.MOV.U32 R12, RZ, RZ, RZ ;  /* 0x000000ffff0c7224 */ /* 0x000fe400078e00ff */
[----:B------:R-:W-:Y:S02]  /*17b50*/  IMAD.MOV.U32 R11, RZ, RZ, 0x181f ;  /* 0x0000181fff0b7424 */ /* 0x000fe400078e00ff */
[----:B------:R-:W-:Y:S02]  /*17b60*/  IMAD.MOV.U32 R15, RZ, RZ, -0x1 ;  /* 0xffffffffff0f7424 */ /* 0x000fe400078e00ff */
[----:B------:R-:W-:Y:S02]  /*17b70*/  IMAD.MOV.U32 R3, RZ, RZ, R14 ;  /* 0x000000ffff037224 */ /* 0x000fe400078e000e */
[----:B------:R-:W-:-:S07]  /*17b80*/  IMAD R4, R4, 0x2, R22 ;  /* 0x0000000204047824 */ /* 0x000fce00078e0216 */
[----:B0-----:R-:W-:Y:S05]  /*17b90*/  WARPSYNC.COLLECTIVE R15, `(.L_x_1479) ;  /* 0x000000000f087348 */ /* 0x001fea0003c00000 */
[----:B------:R1:W2:Y:S02]  /*17ba0*/  SHFL.IDX P6, R14, R13, R12, R11 ;  /* 0x0000000c0d0e7389 */ /* 0x0002a400000c000b */
[----:B012---:R-:W-:Y:S01]  /*17bb0*/  ENDCOLLECTIVE ;  /* 0x000000000000791b */ /* 0x007fe20003800000 */
.L_x_1479:
[----:B------:R-:W-:Y:S02]  /*17bc0*/  IMAD.MOV.U32 R13, RZ, RZ, R5 ;  /* 0x000000ffff0d7224 */ /* 0x000fe400078e0005 */
[----:B------:R-:W-:Y:S02]  /*17bd0*/  IMAD.MOV.U32 R12, RZ, RZ, 0x1 ;  /* 0x00000001ff0c7424 */ /* 0x000fe400078e00ff */
[----:B------:R-:W-:Y:S02]  /*17be0*/  IMAD.SHL.U32 R34, R34, 0x8, RZ ;  /* 0x0000000822227824 */ /* 0x000fe400078e00ff */
[----:B------:R-:W-:-:S03]  /*17bf0*/  IMAD.MOV.U32 R2, RZ, RZ, R14 ;  /* 0x000000ffff027224 */ /* 0x000fc600078e000e */
[----:B------:R-:W-:-:S07]  /*17c00*/  LOP3.LUT R34, R34, 0x38, RZ, 0xc0, !PT ;  /* 0x0000003822227812 */ /* 0x000fce00078ec0ff */
[----:B------:R-:W-:Y:S05]  /*17c10*/  WARPSYNC.COLLECTIVE R15, `(.L_x_1480) ;  /* 0x000000000f087348 */ /* 0x000fea0003c00000 */
[----:B------:R0:W1:Y:S02]  /*17c20*/  SHFL.IDX P6, R14, R13, R12, R11 ;  /* 0x0000000c0d0e7389 */ /* 0x00006400000c000b */
[----:B01----:R-:W-:Y:S01]  /*17c30*/  ENDCOLLECTIVE ;  /* 0x000000000000791b */ /* 0x003fe20003800000 */
.L_x_1480:
[----:B------:R-:W-:-:S05]  /*17c40*/  IMAD.SHL.U32 R0, R34, 0x2, RZ ;  /* 0x0000000222007824 */ /* 0x000fca00078e00ff */
        /* <DEDUP_REMOVED lines=13> */
.L_x_1481:
[----:B------:R-:W-:Y:S02]  /*17d20*/  IMAD.MOV.U32 R13, RZ, RZ, R5 ;  /* 0x000000ffff0d7224 */ /* 0x000fe400078e0005 */
[----:B------:R-:W-:Y:S02]  /*17d30*/  IMAD.MOV.U32 R12, RZ, RZ, 0x2 ;  /* 0x00000002ff0c7424 */ /* 0x000fe400078e00ff */
[----:B------:R-:W-:-:S07]  /*17d40*/  IMAD.MOV.U32 R2, RZ, RZ, R14 ;  /* 0x000000ffff027224 */ /* 0x000fce00078e000e */
[----:B------:R-:W-:Y:S05]  /*17d50*/  WARPSYNC.COLLECTIVE R15, `(.L_x_1482) ;  /* 0x000000000f087348 */ /* 0x000fea0003c00000 */
[----:B------:R0:W1:Y:S02]  /*17d60*/  SHFL.IDX P6, R14, R13, R12, R11 ;  /* 0x0000000c0d0e7389 */ /* 0x00006400000c000b */
[----:B01----:R-:W-:Y:S01]  /*17d70*/  ENDCOLLECTIVE ;  /* 0x000000000000791b */ /* 0x003fe20003800000 */
.L_x_1482:
        /* <DEDUP_REMOVED lines=13> */
.L_x_1483:
[----:B------:R-:W-:Y:S02]  /*17e50*/  IMAD.MOV.U32 R13, RZ, RZ, R5 ;  /* 0x000000ffff0d7224 */ /* 0x000fe400078e0005 */
[----:B------:R-:W-:Y:S02]  /*17e60*/  IMAD.MOV.U32 R12, RZ, RZ, 0x3 ;  /* 0x00000003ff0c7424 */ /* 0x000fe400078e00ff */
[----:B------:R-:W-:-:S07]  /*17e70*/  IMAD.MOV.U32 R2, RZ, RZ, R14 ;  /* 0x000000ffff027224 */ /* 0x000fce00078e000e */
[----:B------:R-:W-:Y:S05]  /*17e80*/  WARPSYNC.COLLECTIVE R15, `(.L_x_1484) ;  /* 0x000000000f087348 */ /* 0x000fea0003c00000 */
[----:B------:R0:W1:Y:S02]  /*17e90*/  SHFL.IDX P6, R14, R13, R12, R11 ;  /* 0x0000000c0d0e7389 */ /* 0x00006400000c000b */
[----:B01----:R-:W-:Y:S01]  /*17ea0*/  ENDCOLLECTIVE ;  /* 0x000000000000791b */ /* 0x003fe20003800000 */
.L_x_1484:
        /* <DEDUP_REMOVED lines=13> */
.L_x_1485:
[----:B------:R-:W-:Y:S02]  /*17f80*/  IMAD.MOV.U32 R13, RZ, RZ, R5 ;  /* 0x000000ffff0d7224 */ /* 0x000fe400078e0005 */
[----:B------:R-:W-:Y:S02]  /*17f90*/  IMAD.MOV.U32 R12, RZ, RZ, 0x4 ;  /* 0x00000004ff0c7424 */ /* 0x000fe400078e00ff */
[----:B------:R-:W-:-:S07]  /*17fa0*/  IMAD.MOV.U32 R2, RZ, RZ, R14 ;  /* 0x000000ffff027224 */ /* 0x000fce00078e000e */
[----:B------:R-:W-:Y:S05]  /*17fb0*/  WARPSYNC.COLLECTIVE R15, `(.L_x_1486) ;  /* 0x000000000f087348 */ /* 0x000fea0003c00000 */
[----:B------:R0:W1:Y:S02]  /*17fc0*/  SHFL.IDX P6, R14, R13, R12, R11 ;  /* 0x0000000c0d0e7389 */ /* 0x00006400000c000b */
[----:B01----:R-:W-:Y:S01]  /*17fd0*/  ENDCOLLECTIVE ;  /* 0x000000000000791b */ /* 0x003fe20003800000 */
.L_x_1486:
        /* <DEDUP_REMOVED lines=13> */
.L_x_1487:
[----:B------:R-:W-:Y:S02]  /*180b0*/  IMAD.MOV.U32 R13, RZ, RZ, R5 ;  /* 0x000000ffff0d7224 */ /* 0x000fe400078e0005 */
[----:B------:R-:W-:Y:S02]  /*180c0*/  IMAD.MOV.U32 R12, RZ, RZ, 0x5 ;  /* 0x00000005ff0c7424 */ /* 0x000fe400078e00ff */
[----:B------:R-:W-:-:S07]  /*180d0*/  IMAD.MOV.U32 R2, RZ, RZ, R14 ;  /* 0x000000ffff027224 */ /* 0x000fce00078e000e */
[----:B------:R-:W-:Y:S05]  /*180e0*/  WARPSYNC.COLLECTIVE R15, `(.L_x_1488) ;  /* 0x000000000f087348 */ /* 0x000fea0003c00000 */
[----:B------:R0:W1:Y:S02]  /*180f0*/  SHFL.IDX P6, R14, R13, R12, R11 ;  /* 0x0000000c0d0e7389 */ /* 0x00006400000c000b */
[----:B01----:R-:W-:Y:S01]  /*18100*/  ENDCOLLECTIVE ;  /* 0x000000000000791b */ /* 0x003fe20003800000 */
.L_x_1488:
        /* <DEDUP_REMOVED lines=13> */
.L_x_1489:
[----:B------:R-:W-:Y:S01]  /*181e0*/  IMAD.MOV.U32 R2, RZ, RZ, R14 ;  /* 0x000000ffff027224 */ /* 0x000fe200078e000e */
[----:B------:R-:W-:Y:S06]  /*181f0*/  BRA `(.L_x_1490) ;  /* 0xffffffc000287947 */ /* 0x000fec000383ffff */
.L_x_1399:
[----:B0-----:R0:W2:Y:S02]  /*18200*/  SYNCS.PHASECHK.TRANS64.TRYWAIT P0, [R5+URZ+0x2a860], R2 ;  /* 0x02a86002050075a7 */ /* 0x0010a4000800017f */
[----:B--2---:R-:W-:Y:S05]  /*18210*/  @!P0 NANOSLEEP.SYNCS 0x989680 ;  /* 0x009896800000895d */ /* 0x004fea0003900000 */
[----:B------:R-:W2:Y:S02]  /*18220*/  @!P0 SYNCS.PHASECHK.TRANS64 P0, [R5+URZ+0x2a860], R2 ;  /* 0x02a86002050085a7 */ /* 0x000ea4000800007f */
[----:B--2---:R-:W-:Y:S05]  /*18230*/  @!P0 BRA `(.L_x_1399) ;  /* 0xfffffffc00f08947 */ /* 0x004fea000383ffff */
[----:B------:R-:W-:Y:S05]  /*18240*/  BRA `(.L_x_1491) ;  /* 0xffffffc000887947 */ /* 0x000fea000383ffff */
.L_x_1400:
        /* <DEDUP_REMOVED lines=8> */
.L_x_1493:
[----:B------:R-:W-:Y:S05]  /*182d0*/  BSYNC B1 ;  /* 0x0000000000017941 */ /* 0x000fea0003800000 */
.L_x_1492:
[----:B------:R-:W-:Y:S01]  /*182e0*/  IMAD.MOV.U32 R13, RZ, RZ, R17 ;  /* 0x000000ffff0d7224 */ /* 0x000fe200078e0011 */
[----:B------:R-:W-:Y:S01]  /*182f0*/  MOV R3, R14 ;  /* 0x0000000e00037202 */ /* 0x000fe20000000f00 */
[----:B------:R-:W-:Y:S02]  /*18300*/  IMAD.MOV.U32 R12, RZ, RZ, RZ ;  /* 0x000000ffff0c7224 */ /* 0x000fe400078e00ff */
[----:B------:R-:W-:Y:S02]  /*18310*/  IMAD.MOV.U32 R11, RZ, RZ, 0x181f ;  /* 0x0000181fff0b7424 */ /* 0x000fe400078e00ff */
[----:B------:R-:W-:Y:S02]  /*18320*/  IMAD.MOV.U32 R15, RZ, RZ, -0x1 ;  /* 0xffffffffff0f7424 */ /* 0x000fe400078e00ff */
[----:B------:R-:W-:-:S07]  /*18330*/  IMAD R4, R4, 0x2, R22 ;  /* 0x0000000204047824 */ /* 0x000fce00078e0216 */
[----:B------:R-:W-:Y:S05]  /*18340*/  WARPSYNC.COLLECTIVE R15, `(.L_x_1494) ;  /* 0x000000000f087348 */ /* 0x000fea0003c00000 */
[----:B------:R0:W1:Y:S02]  /*18350*/  SHFL.IDX P6, R14, R13, R12, R11 ;  /* 0x0000000c0d0e7389 */ /* 0x00006400000c000b */
[----:B01----:R-:W-:Y:S01]  /*18360*/  ENDCOLLECTIVE ;  /* 0x000000000000791b */ /* 0x003fe20003800000 */
.L_x_1494:
[----:B------:R-:W-:Y:S02]  /*18370*/  IMAD.MOV.U32 R13, RZ, RZ, R23 ;  /* 0x000000ffff0d7224 */ /* 0x000fe400078e0017 */
[----:B------:R-:W-:Y:S02]  /*18380*/  IMAD.MOV.U32 R12, RZ, RZ, 0x1 ;  /* 0x00000001ff0c7424 */ /* 0x000fe400078e00ff */
[----:B------:R-:W-:-:S07]  /*18390*/  IMAD.MOV.U32 R2, RZ, RZ, R14 ;  /* 0x000000ffff027224 */ /* 0x000fce00078e000e */
[----:B------:R-:W-:Y:S05]  /*183a0*/  WARPSYNC.COLLECTIVE R15, `(.L_x_1495) ;  /* 0x000000000f087348 */ /* 0x000fea0003c00000 */
[----:B------:R0:W1:Y:S02]  /*183b0*/  SHFL.IDX P6, R14, R13, R12, R11 ;  /* 0x0000000c0d0e7389 */ /* 0x00006400000c000b */
[----:B01----:R-:W-:Y:S01]  /*183c0*/  ENDCOLLECTIVE ;  /* 0x000000000000791b */ /* 0x003fe20003800000 */
.L_x_1495:
        /* <DEDUP_REMOVED lines=15> */
.L_x_1496:
[----:B------:R-:W-:Y:S02]  /*184c0*/  IMAD.MOV.U32 R13, RZ, RZ, R23 ;  /* 0x000000ffff0d7224 */ /* 0x000fe400078e0017 */
[----:B------:R-:W-:Y:S02]  /*184d0*/  IMAD.MOV.U32 R12, RZ, RZ, 0x2 ;  /* 0x00000002ff0c7424 */ /* 0x000fe400078e00ff */
[----:B------:R-:W-:-:S07]  /*184e0*/  IMAD.MOV.U32 R2, RZ, RZ, R14 ;  /* 0x000000ffff027224 */ /* 0x000fce00078e000e */
[----:B------:R-:W-:Y:S05]  /*184f0*/  WARPSYNC.COLLECTIVE R15, `(.L_x_1497) ;  /* 0x000000000f087348 */ /* 0x000fea0003c00000 */
[----:B------:R0:W1:Y:S02]  /*18500*/  SHFL.IDX P6, R14, R13, R12, R11 ;  /* 0x0000000c0d0e7389 */ /* 0x00006400000c000b */
[----:B01----:R-:W-:Y:S01]  /*18510*/  ENDCOLLECTIVE ;  /* 0x000000000000791b */ /* 0x003fe20003800000 */
.L_x_1497:
        /* <DEDUP_REMOVED lines=14> */
.L_x_1498:
[----:B------:R-:W-:Y:S02]  /*18600*/  IMAD.MOV.U32 R13, RZ, RZ, R23 ;  /* 0x000000ffff0d7224 */ /* 0x000fe400078e0017 */
[----:B------:R-:W-:Y:S02]  /*18610*/  IMAD.MOV.U32 R12, RZ, RZ, 0x3 ;  /* 0x00000003ff0c7424 */ /* 0x000fe400078e00ff */
[----:B------:R-:W-:-:S07]  /*18620*/  IMAD.MOV.U32 R2, RZ, RZ, R14 ;  /* 0x000000ffff027224 */ /* 0x000fce00078e000e */
[----:B------:R-:W-:Y:S05]  /*18630*/  WARPSYNC.COLLECTIVE R15, `(.L_x_1499) ;  /* 0x000000000f087348 */ /* 0x000fea0003c00000 */
[----:B------:R0:W1:Y:S02]  /*18640*/  SHFL.IDX P6, R14, R13, R12, R11 ;  /* 0x0000000c0d0e7389 */ /* 0x00006400000c000b */
[----:B01----:R-:W-:Y:S01]  /*18650*/  ENDCOLLECTIVE ;  /* 0x000000000000791b */ /* 0x003fe20003800000 */
.L_x_1499:
        /* <DEDUP_REMOVED lines=14> */
.L_x_1500:
[----:B------:R-:W-:Y:S02]  /*18740*/  IMAD.MOV.U32 R13, RZ, RZ, R23 ;  /* 0x000000ffff0d7224 */ /* 0x000fe400078e0017 */
[----:B------:R-:W-:Y:S02]  /*18750*/  IMAD.MOV.U32 R12, RZ, RZ, 0x4 ;  /* 0x00000004ff0c7424 */ /* 0x000fe400078e00ff */
[----:B------:R-:W-:-:S07]  /*18760*/  IMAD.MOV.U32 R2, RZ, RZ, R14 ;  /* 0x000000ffff027224 */ /* 0x000fce00078e000e */
[----:B------:R-:W-:Y:S05]  /*18770*/  WARPSYNC.COLLECTIVE R15, `(.L_x_1501) ;  /* 0x000000000f087348 */ /* 0x000fea0003c00000 */
[----:B------:R0:W1:Y:S02]  /*18780*/  SHFL.IDX P6, R14, R13, R12, R11 ;  /* 0x0000000c0d0e7389 */ /* 0x00006400000c000b */
[----:B01----:R-:W-:Y:S01]  /*18790*/  ENDCOLLECTIVE ;  /* 0x000000000000791b */ /* 0x003fe20003800000 */
.L_x_1501:
        /* <DEDUP_REMOVED lines=14> */
.L_x_1502:
[----:B------:R-:W-:Y:S02]  /*18880*/  IMAD.MOV.U32 R13, RZ, RZ, R23 ;  /* 0x000000ffff0d7224 */ /* 0x000fe400078e0017 */
[----:B------:R-:W-:Y:S02]  /*18890*/  IMAD.MOV.U32 R12, RZ, RZ, 0x5 ;  /* 0x00000005ff0c7424 */ /* 0x000fe400078e00ff */
[----:B------:R-:W-:-:S07]  /*188a0*/  IMAD.MOV.U32 R2, RZ, RZ, R14 ;  /* 0x000000ffff027224 */ /* 0x000fce00078e000e */
[----:B------:R-:W-:Y:S05]  /*188b0*/  WARPSYNC.COLLECTIVE R15, `(.L_x_1503) ;  /* 0x000000000f087348 */ /* 0x000fea0003c00000 */
[----:B------:R0:W1:Y:S02]  /*188c0*/  SHFL.IDX P6, R14, R13, R12, R11 ;  /* 0x0000000c0d0e7389 */ /* 0x00006400000c000b */
[----:B01----:R-:W-:Y:S01]  /*188d0*/  ENDCOLLECTIVE ;  /* 0x000000000000791b */ /* 0x003fe20003800000 */
.L_x_1503:
        /* <DEDUP_REMOVED lines=13> */
.L_x_1504:
[----:B------:R-:W-:Y:S01]  /*189b0*/  @!PT LDS RZ, [RZ] ;  /* 0x00000000fffff984 */ /* 0x000fe20000000800 */
[----:B------:R-:W-:Y:S01]  /*189c0*/  @!PT LDS RZ, [RZ] ;  /* 0x00000000fffff984 */ /* 0x000fe20000000800 */
[----:B------:R-:W-:Y:S01]  /*189d0*/  @!PT LDS RZ, [RZ] ;  /* 0x00000000fffff984 */ /* 0x000fe20000000800 */
[----:B------:R0:W-:Y:S02]  /*189e0*/  LDGSTS.E.BYPASS.LTC128B.128 [R4+0x5400], desc[UR36][R2.64+0x80], !P2 ;  /* 0x0540008002047fae */ /* 0x0001e4000d101d64 */
[----:B0-----:R-:W-:Y:S01]  /*189f0*/  IMAD.MOV.U32 R2, RZ, RZ, R14 ;  /* 0x000000ffff027224 */ /* 0x001fe200078e000e */
[----:B------:R-:W-:Y:S06]  /*18a00*/  BRA `(.L_x_1505) ;  /* 0xffffffbc00747947 */ /* 0x000fec000383ffff */
.L_x_1408:
[----:B0-----:R0:W1:Y:S02]  /*18a10*/  SYNCS.PHASECHK.TRANS64.TRYWAIT P0, [R0+URZ+0x2a860], R3 ;  /* 0x02a86003000075a7 */ /* 0x001064000800017f */
[----:B-1----:R-:W-:Y:S05]  /*18a20*/  @!P0 NANOSLEEP.SYNCS 0x989680 ;  /* 0x009896800000895d */ /* 0x002fea0003900000 */
[----:B------:R-:W1:Y:S02]  /*18a30*/  @!P0 SYNCS.PHASECHK.TRANS64 P0, [R0+URZ+0x2a860], R3 ;  /* 0x02a86003000085a7 */ /* 0x000e64000800007f */
[----:B-1----:R-:W-:Y:S05]  /*18a40*/  @!P0 BRA `(.L_x_1408) ;  /* 0xfffffffc00f08947 */ /* 0x002fea000383ffff */
[----:B------:R-:W-:Y:S05]  /*18a50*/  BRA `(.L_x_1506) ;  /* 0xffffffc000947947 */ /* 0x000fea000383ffff */
.L_x_1409:
        /* <DEDUP_REMOVED lines=8> */
.L_x_1508:
[----:B------:R-:W-:Y:S05]  /*18ae0*/  BSYNC B0 ;  /* 0x0000000000007941 */ /* 0x000fea0003800000 */
.L_x_1507:
[----:B------:R-:W0:Y:S01]  /*18af0*/  S2R R4, SR_TID.X ;  /* 0x0000000000047919 */ /* 0x000e220000002100 */
[----:B------:R-:W-:Y:S01]  /*18b00*/  IMAD.MOV.U32 R13, RZ, RZ, R17 ;  /* 0x000000ffff0d7224 */ /* 0x000fe200078e0011 */
[C---:B------:R-:W-:Y:S01]  /*18b10*/  LOP3.LUT R2, R28.reuse, 0x1, RZ, 0xc0, !PT ;  /* 0x000000011c027812 */ /* 0x040fe200078ec0ff */
[----:B------:R-:W-:Y:S01]  /*18b20*/  IMAD.MOV.U32 R12, RZ, RZ, RZ ;  /* 0x000000ffff0c7224 */ /* 0x000fe200078e00ff */
[----:B------:R-:W-:Y:S01]  /*18b30*/  LOP3.LUT P0, RZ, R28, 0x2, RZ, 0xc0, !PT ;  /* 0x000000021cff7812 */ /* 0x000fe2000780c0ff */
[----:B------:R-:W-:Y:S01]  /*18b40*/  IMAD.MOV.U32 R11, RZ, RZ, 0x181f ;  /* 0x0000181fff0b7424 */ /* 0x000fe200078e00ff */
[----:B------:R-:W-:Y:S01]  /*18b50*/  ISETP.NE.U32.AND P1, PT, R2, 0x1, PT ;  /* 0x000000010200780c */ /* 0x000fe20003f25070 */
[----:B------:R-:W-:Y:S01]  /*18b60*/  IMAD.MOV.U32 R15, RZ, RZ, -0x1 ;  /* 0xffffffffff0f7424 */ /* 0x000fe200078e00ff */
[C---:B------:R-:W-:Y:S01]  /*18b70*/  ISETP.LT.OR P4, PT, R6.reuse, 0x1, !P0 ;  /* 0x000000010600780c */ /* 0x040fe20004781670 */
[----:B------:R-:W-:Y:S01]  /*18b80*/  IMAD.MOV.U32 R3, RZ, RZ, R14 ;  /* 0x000000ffff037224 */ /* 0x000fe200078e000e */
[----:B------:R-:W-:-:S13]  /*18b90*/  ISETP.LT.OR P3, PT, R6, 0x1, P1 ;  /* 0x000000010600780c */ /* 0x000fda0000f61670 */
[----:B0-----:R-:W-:Y:S05]  /*18ba0*/  WARPSYNC.COLLECTIVE R15, `(.L_x_1509) ;  /* 0x000000000f087348 */ /* 0x001fea0003c00000 */
[----:B------:R1:W2:Y:S02]  /*18bb0*/  SHFL.IDX P6, R14, R13, R12, R11 ;  /* 0x0000000c0d0e7389 */ /* 0x0002a400000c000b */
[----:B012---:R-:W-:Y:S01]  /*18bc0*/  ENDCOLLECTIVE ;  /* 0x000000000000791b */ /* 0x007fe20003800000 */
.L_x_1509:
        /* <DEDUP_REMOVED lines=10> */
.L_x_1510:
        /* <DEDUP_REMOVED lines=13> */
.L_x_1511:
[----:B------:R-:W-:Y:S02]  /*18d40*/  IMAD.MOV.U32 R13, RZ, RZ, R23 ;  /* 0x000000ffff0d7224 */ /* 0x000fe400078e0017 */
[----:B------:R-:W-:Y:S01]  /*18d50*/  IMAD.MOV.U32 R12, RZ, RZ, 0x2 ;  /* 0x00000002ff0c7424 */ /* 0x000fe200078e00ff */
[----:B------:R-:W-:-:S13]  /*18d60*/  IADD3 R2, P2, R14, R5, RZ ;  /* 0x000000050e027210 */ /* 0x000fda0007f5e0ff */
[----:B------:R-:W-:Y:S05]  /*18d70*/  WARPSYNC.COLLECTIVE R15, `(.L_x_1512) ;  /* 0x000000000f087348 */ /* 0x000fea0003c00000 */
[----:B------:R0:W1:Y:S02]  /*18d80*/  SHFL.IDX P6, R14, R13, R12, R11 ;  /* 0x0000000c0d0e7389 */ /* 0x00006400000c000b */
[----:B01----:R-:W-:Y:S01]  /*18d90*/  ENDCOLLECTIVE ;  /* 0x000000000000791b */ /* 0x003fe20003800000 */
.L_x_1512:
        /* <DEDUP_REMOVED lines=13> */
.L_x_1513:
[----:B------:R-:W-:Y:S02]  /*18e70*/  IMAD.MOV.U32 R13, RZ, RZ, R23 ;  /* 0x000000ffff0d7224 */ /* 0x000fe400078e0017 */
[----:B------:R-:W-:Y:S02]  /*18e80*/  IMAD.MOV.U32 R12, RZ, RZ, 0x3 ;  /* 0x00000003ff0c7424 */ /* 0x000fe400078e00ff */
[----:B------:R-:W-:-:S07]  /*18e90*/  IMAD.MOV.U32 R10, RZ, RZ, R14 ;  /* 0x000000ffff0a7224 */ /* 0x000fce00078e000e */
[----:B------:R-:W-:Y:S05]  /*18ea0*/  WARPSYNC.COLLECTIVE R15, `(.L_x_1514) ;  /* 0x000000000f087348 */ /* 0x000fea0003c00000 */
[----:B------:R0:W1:Y:S02]  /*18eb0*/  SHFL.IDX P6, R14, R13, R12, R11 ;  /* 0x0000000c0d0e7389 */ /* 0x00006400000c000b */
[----:B01----:R-:W-:Y:S01]  /*18ec0*/  ENDCOLLECTIVE ;  /* 0x000000000000791b */ /* 0x003fe20003800000 */
.L_x_1514:
[----:B------:R-:W-:-:S05]  /*18ed0*/  IADD3 R2, P2, R10, R5, RZ ;  /* 0x000000050a027210 */ /* 0x000fca0007f5e0ff */
[----:B------:R-:W-:-:S05]  /*18ee0*/  IMAD.X R3, RZ, RZ, R7, P2 ;  /* 0x000000ffff037224 */ /* 0x000fca00010e0607 */
[----:B------:R-:W-:Y:S01]  /*18ef0*/  @!PT LDS RZ, [RZ] ;  /* 0x00000000fffff984 */ /* 0x000fe20000000800 */
[----:B------:R-:W-:Y:S01]  /*18f00*/  @!PT LDS RZ, [RZ] ;  /* 0x00000000fffff984 */ /* 0x000fe20000000800 */
[----:B------:R-:W-:Y:S01]  /*18f10*/  @!PT LDS RZ, [RZ] ;  /* 0x00000000fffff984 */ /* 0x000fe20000000800 */
[----:B------:R0:W-:Y:S01]  /*18f20*/  LDGSTS.E.BYPASS.LTC128B.128 [R4+0x1400], desc[UR36][R2.64], !P3 ;  /* 0x0140000002047fae */ /* 0x0001e2000d901d64 */
[----:B------:R-:W-:Y:S01]  /*18f30*/  IMAD.MOV.U32 R13, RZ, RZ, R17 ;  /* 0x000000ffff0d7224 */ /* 0x000fe200078e0011 */
[C---:B------:R-:W-:Y:S02]  /*18f40*/  ISETP.LT.OR P3, PT, R6.reuse, 0x31, P1 ;  /* 0x000000310600780c */ /* 0x040fe40000f61670 */
[----:B------:R0:W-:Y:S01]  /*18f50*/  LDGSTS.E.BYPASS.LTC128B.128 [R4+0x4400], desc[UR36][R2.64+0x80], !P4 ;  /* 0x0440008002047fae */ /* 0x0001e2000e101d64 */
[----:B------:R-:W-:Y:S01]  /*18f60*/  ISETP.LT.OR P4, PT, R6, 0x31, !P0 ;  /* 0x000000310600780c */ /* 0x000fe20004781670 */
[----:B------:R-:W-:-:S12]  /*18f70*/  IMAD.MOV.U32 R8, RZ, RZ, R14 ;  /* 0x000000ffff087224 */ /* 0x000fd800078e000e */
[----:B0-----:R-:W-:Y:S05]  /*18f80*/  WARPSYNC.COLLECTIVE R15, `(.L_x_1515) ;  /* 0x000000000f087348 */ /* 0x001fea0003c00000 */
[----:B------:R1:W2:Y:S02]  /*18f90*/  SHFL.IDX P6, R14, R13, R12, R11 ;  /* 0x0000000c0d0e7389 */ /* 0x0002a400000c000b */
[----:B012---:R-:W-:Y:S01]  /*18fa0*/  ENDCOLLECTIVE ;  /* 0x000000000000791b */ /* 0x007fe20003800000 */
.L_x_1515:
[----:B------:R-:W-:Y:S02]  /*18fb0*/  IMAD.MOV.U32 R13, RZ, RZ, R23 ;  /* 0x000000ffff0d7224 */ /* 0x000fe400078e0017 */
[----:B------:R-:W-:Y:S01]  /*18fc0*/  IMAD.MOV.U32 R12, RZ, RZ, 0x4 ;  /* 0x00000004ff0c7424 */ /* 0x000fe200078e00ff */
[----:B------:R-:W-:-:S13]  /*18fd0*/  IADD3 R2, P2, R14, R5, RZ ;  /* 0x000000050e027210 */ /* 0x000fda0007f5e0ff */
[----:B------:R-:W-:Y:S05]  /*18fe0*/  WARPSYNC.COLLECTIVE R15, `(.L_x_1516) ;  /* 0x000000000f087348 */ /* 0x000fea0003c00000 */
[----:B------:R0:W1:Y:S02]  /*18ff0*/  SHFL.IDX P6, R14, R13, R12, R11 ;  /* 0x0000000c0d0e7389 */ /* 0x00006400000c000b */
[----:B01----:R-:W-:Y:S01]  /*19000*/  ENDCOLLECTIVE ;  /* 0x000000000000791b */ /* 0x003fe20003800000 */
.L_x_1516:
        /* <DEDUP_REMOVED lines=13> */
.L_x_1517:
[----:B------:R-:W-:Y:S02]  /*190e0*/  IMAD.MOV.U32 R13, RZ, RZ, R23 ;  /* 0x000000ffff0d7224 */ /* 0x000fe400078e0017 */
[----:B------:R-:W-:Y:S02]  /*190f0*/  IMAD.MOV.U32 R12, RZ, RZ, 0x5 ;  /* 0x00000005ff0c7424 */ /* 0x000fe400078e00ff */
[----:B------:R-:W-:-:S07]  /*19100*/  IMAD.MOV.U32 R10, RZ, RZ, R14 ;  /* 0x000000ffff0a7224 */ /* 0x000fce00078e000e */
[----:B------:R-:W-:Y:S05]  /*19110*/  WARPSYNC.COLLECTIVE R15, `(.L_x_1518) ;  /* 0x000000000f087348 */ /* 0x000fea0003c00000 */
[----:B------:R0:W1:Y:S02]  /*19120*/  SHFL.IDX P6, R14, R13, R12, R11 ;  /* 0x0000000c0d0e7389 */ /* 0x00006400000c000b */
[----:B01----:R-:W-:Y:S01]  /*19130*/  ENDCOLLECTIVE ;  /* 0x000000000000791b */ /* 0x003fe20003800000 */
.L_x_1518:
        /* <DEDUP_REMOVED lines=12> */
.L_x_1519:
[----:B------:R-:W-:Y:S05]  /*19200*/  BRA `(.L_x_1520) ;  /* 0xffffffbc00907947 */ /* 0x000fea000383ffff */
.L_x_1414:
        /* <DEDUP_REMOVED lines=8> */
.L_x_1522:
[----:B------:R-:W-:Y:S05]  /*19290*/  BSYNC B0 ;  /* 0x0000000000007941 */ /* 0x000fea0003800000 */
.L_x_1521:
[----:B------:R-:W-:Y:S02]  /*192a0*/  IMAD.MOV.U32 R13, RZ, RZ, R16 ;  /* 0x000000ffff0d7224 */ /* 0x000fe400078e0010 */
[----:B------:R-:W-:Y:S02]  /*192b0*/  IMAD.MOV.U32 R12, RZ, RZ, 0x1 ;  /* 0x00000001ff0c7424 */ /* 0x000fe400078e00ff */
[----:B------:R-:W-:Y:S02]  /*192c0*/  IMAD.MOV.U32 R11, RZ, RZ, 0x1f ;  /* 0x0000001fff0b7424 */ /* 0x000fe400078e00ff */
[----:B------:R-:W-:Y:S02]  /*192d0*/  IMAD.MOV.U32 R15, RZ, RZ, -0x1 ;  /* 0xffffffffff0f7424 */ /* 0x000fe400078e00ff */
[----:B------:R-:W-:Y:S02]  /*192e0*/  IMAD.IADD R5, R19, 0x1, R8 ;  /* 0x0000000113057824 */ /* 0x000fe400078e0208 */
[----:B------:R-:W-:-:S07]  /*192f0*/  IMAD.MOV.U32 R0, RZ, RZ, R14 ;  /* 0x000000ffff007224 */ /* 0x000fce00078e000e */
[----:B------:R-:W-:Y:S05]  /*19300*/  WARPSYNC.COLLECTIVE R15, `(.L_x_1523) ;  /* 0x000000000f087348 */ /* 0x000fea0003c00000 */
[----:B------:R0:W1:Y:S02]  /*19310*/  SHFL.IDX P6, R14, R13, R12, R11 ;  /* 0x0000000c0d0e7389 */ /* 0x00006400000c000b */
[----:B01----:R-:W-:Y:S01]  /*19320*/  ENDCOLLECTIVE ;  /* 0x000000000000791b */ /* 0x003fe20003800000 */
.L_x_1523:
[----:B------:R-:W-:Y:S02]  /*19330*/  ULDC UR4, c[0x0][0xc3c] ;  /* 0x00030f0000047ab9 */ /* 0x000fe40000000800 */
[----:B------:R-:W-:-:S13]  /*19340*/  ISETP.GE.OR P1, PT, R5, UR4, !P0 ;  /* 0x0000000405007c0c */ /* 0x000fda000c726670 */
[----:B------:R-:W0:Y:S01]  /*19350*/  @!P1 LDC.64 R2, c[0x0][0xc80] ;  /* 0x00032000ff029b82 */ /* 0x000e220000000a00 */
[----:B------:R-:W-:Y:S02]  /*19360*/  IMAD.MOV.U32 R11, RZ, RZ, RZ ;  /* 0x000000ffff0b7224 */ /* 0x000fe400078e00ff */
[----:B------:R-:W-:Y:S02]  /*19370*/  IMAD.MOV.U32 R4, RZ, RZ, R14 ;  /* 0x000000ffff047224 */ /* 0x000fe400078e000e */
[----:B0-----:R-:W-:-:S06]  /*19380*/  @!P1 IMAD.WIDE R2, R5, 0x4, R2 ;  /* 0x0000000405029825 */ /* 0x001fcc00078e0202 */
[----:B------:R-:W2:Y:S01]  /*19390*/  @!P1 LDG.E R2, desc[UR36][R2.64] ;  /* 0x0000002402029981 */ /* 0x000ea2000c1e1900 */
[----:B------:R-:W-:Y:S01]  /*193a0*/  IMAD.MOV.U32 R5, RZ, RZ, RZ ;  /* 0x000000ffff057224 */ /* 0x000fe200078e00ff */
[C---:B------:R-:W-:Y:S02]  /*193b0*/  ISETP.GE.U32.AND P2, PT, R8.reuse, 0x2, PT ;  /* 0x000000020800780c */ /* 0x040fe40003f46070 */
[C---:B------:R-:W-:Y:S02]  /*193c0*/  ISETP.GE.U32.AND P3, PT, R8.reuse, 0x4, PT ;  /* 0x000000040800780c */ /* 0x040fe40003f66070 */
[C---:B------:R-:W-:Y:S02]  /*193d0*/  ISETP.GE.U32.AND P4, PT, R8.reuse, 0x8, PT ;  /* 0x000000080800780c */ /* 0x040fe40003f86070 */
[C---:B------:R-:W-:Y:S01]  /*193e0*/  ISETP.GE.U32.AND P5, PT, R8.reuse, 0x10, PT ;  /* 0x000000100800780c */ /* 0x040fe20003fa6070 */
[----:B--2---:R-:W-:Y:S01]  /*193f0*/  @!P1 IMAD.MOV.U32 R5, RZ, RZ, R2 ;  /* 0x000000ffff059224 */ /* 0x004fe200078e0002 */
[----:B------:R-:W-:-:S03]  /*19400*/  ISETP.NE.AND P1, PT, R8, RZ, PT ;  /* 0x000000ff0800720c */ /* 0x000fc60003f25270 */
[----:B------:R-:W-:-:S10]  /*19410*/  IMAD.MOV.U32 R13, RZ, RZ, R5 ;  /* 0x000000ffff0d7224 */ /* 0x000fd400078e0005 */
[----:B------:R-:W-:Y:S05]  /*19420*/  WARPSYNC.COLLECTIVE R15, `(.L_x_1524) ;  /* 0x000000000f087348 */ /* 0x000fea0003c00000 */
[----:B------:R0:W1:Y:S02]  /*19430*/  SHFL.UP P6, R14, R13, R12, R11 ;  /* 0x0400000c0d0e7389 */ /* 0x00006400000c000b */
[----:B01----:R-:W-:Y:S01]  /*19440*/  ENDCOLLECTIVE ;  /* 0x000000000000791b */ /* 0x003fe20003800000 */
.L_x_1524:
[----:B------:R-:W-:Y:S01]  /*19450*/  IMAD.MOV.U32 R12, RZ, RZ, 0x2 ;  /* 0x00000002ff0c7424 */ /* 0x000fe200078e00ff */
[----:B------:R-:W-:-:S05]  /*19460*/  SEL R6, R14, RZ, P1 ;  /* 0x000000ff0e067207 */ /* 0x000fca0000800000 */
[----:B------:R-:W-:-:S04]  /*19470*/  IMAD.IADD R6, R5, 0x1, R6 ;  /* 0x0000000105067824 */ /* 0x000fc800078e0206 */
[----:B------:R-:W-:-:S07]  /*19480*/  IMAD.MOV.U32 R13, RZ, RZ, R6 ;  /* 0x000000ffff0d7224 */ /* 0x000fce00078e0006 */
[----:B------:R-:W-:Y:S05]  /*19490*/  WARPSYNC.COLLECTIVE R15, `(.L_x_1525) ;  /* 0x000000000f087348 */ /* 0x000fea0003c00000 */
[----:B------:R0:W1:Y:S02]  /*194a0*/  SHFL.UP P6, R14, R13, R12, R11 ;  /* 0x0400000c0d0e7389 */ /* 0x00006400000c000b */
[----:B01----:R-:W-:Y:S01]  /*194b0*/  ENDCOLLECTIVE ;  /* 0x000000000000791b */ /* 0x003fe20003800000 */
.L_x_1525:
[----:B------:R-:W-:Y:S02]  /*194c0*/  MOV R12, 0x4 ;  /* 0x00000004000c7802 */ /* 0x000fe40000000f00 */
[----:B------:R-:W-:-:S05]  /*194d0*/  SEL R7, R14, RZ, P2 ;  /* 0x000000ff0e077207 */ /* 0x000fca0001000000 */
[----:B------:R-:W-:-:S04]  /*194e0*/  IMAD.IADD R7, R6, 0x1, R7 ;  /* 0x0000000106077824 */ /* 0x000fc800078e0207 */
[----:B------:R-:W-:-:S07]  /*194f0*/  IMAD.MOV.U32 R13, RZ, RZ, R7 ;  /* 0x000000ffff0d7224 */ /* 0x000fce00078e0007 */
[----:B------:R-:W-:Y:S05]  /*19500*/  WARPSYNC.COLLECTIVE R15, `(.L_x_1526) ;  /* 0x000000000f087348 */ /* 0x000fea0003c00000 */
[----:B------:R0:W1:Y:S02]  /*19510*/  SHFL.UP P6, R14, R13, R12, R11 ;  /* 0x0400000c0d0e7389 */ /* 0x00006400000c000b */
[----:B01----:R-:W-:Y:S01]  /*19520*/  ENDCOLLECTIVE ;  /* 0x000000000000791b */ /* 0x003fe20003800000 */
.L_x_1526:
[----:B------:R-:W-:Y:S01]  /*19530*/  IMAD.MOV.U32 R12, RZ, RZ, 0x8 ;  /* 0x00000008ff0c7424 */ /* 0x000fe200078e00ff */
[----:B------:R-:W-:-:S05]  /*19540*/  SEL R2, R14, RZ, P3 ;  /* 0x000000ff0e027207 */ /* 0x000fca0001800000 */
[----:B------:R-:W-:-:S04]  /*19550*/  IMAD.IADD R2, R7, 0x1, R2 ;  /* 0x0000000107027824 */ /* 0x000fc800078e0202 */
[----:B------:R-:W-:-:S07]  /*19560*/  IMAD.MOV.U32 R13, RZ, RZ, R2 ;  /* 0x000000ffff0d7224 */ /* 0x000fce00078e0002 */
[----:B------:R-:W-:Y:S05]  /*19570*/  WARPSYNC.COLLECTIVE R15, `(.L_x_1527) ;  /* 0x000000000f087348 */ /* 0x000fea0003c00000 */
[----:B------:R0:W1:Y:S02]  /*19580*/  SHFL.UP P6, R14, R13, R12, R11 ;  /* 0x0400000c0d0e7389 */ /* 0x00006400000c000b */
[----:B01----:R-:W-:Y:S01]  /*19590*/  ENDCOLLECTIVE ;  /* 0x000000000000791b */ /* 0x003fe20003800000 */
.L_x_1527:
[----:B------:R-:W-:Y:S01]  /*195a0*/  IMAD.MOV.U32 R12, RZ, RZ, 0x10 ;  /* 0x00000010ff0c7424 */ /* 0x000fe200078e00ff */
[----:B------:R-:W-:-:S05]  /*195b0*/  SEL R3, R14, RZ, P4 ;  /* 0x000000ff0e037207 */ /* 0x000fca0002000000 */
[----:B------:R-:W-:-:S04]  /*195c0*/  IMAD.IADD R3, R2, 0x1, R3 ;  /* 0x0000000102037824 */ /* 0x000fc800078e0203 */
[----:B------:R-:W-:-:S07]  /*195d0*/  IMAD.MOV.U32 R13, RZ, RZ, R3 ;  /* 0x000000ffff0d7224 */ /* 0x000fce00078e0003 */
[----:B------:R-:W-:Y:S05]  /*195e0*/  WARPSYNC.COLLECTIVE R15, `(.L_x_1528) ;  /* 0x000000000f087348 */ /* 0x000fea0003c00000 */
[----:B------:R0:W1:Y:S02]  /*195f0*/  SHFL.UP P6, R14, R13, R12, R11 ;  /* 0x0400000c0d0e7389 */ /* 0x00006400000c000b */
[----:B01----:R-:W-:Y:S01]  /*19600*/  ENDCOLLECTIVE ;  /* 0x000000000000791b */ /* 0x003fe20003800000 */
.L_x_1528:
[----:B------:R-:W-:Y:S02]  /*19610*/  IMAD.MOV.U32 R12, RZ, RZ, 0x1f ;  /* 0x0000001fff0c7424 */ /* 0x000fe400078e00ff */
[----:B------:R-:W-:Y:S01]  /*19620*/  IMAD.MOV.U32 R11, RZ, RZ, 0x1f ;  /* 0x0000001fff0b7424 */ /* 0x000fe200078e00ff */
[----:B------:R-:W-:-:S05]  /*19630*/  SEL R6, R14, RZ, P5 ;  /* 0x000000ff0e067207 */ /* 0x000fca0002800000 */
[----:B------:R-:W-:-:S04]  /*19640*/  IMAD.IADD R6, R3, 0x1, R6 ;  /* 0x0000000103067824 */ /* 0x000fc800078e0206 */
[----:B------:R-:W-:-:S07]  /*19650*/  IMAD.MOV.U32 R13, RZ, RZ, R6 ;  /* 0x000000ffff0d7224 */ /* 0x000fce00078e0006 */
[----:B------:R-:W-:Y:S05]  /*19660*/  WARPSYNC.COLLECTIVE R15, `(.L_x_1529) ;  /* 0x000000000f087348 */ /* 0x000fea0003c00000 */
[----:B------:R0:W1:Y:S02]  /*19670*/  SHFL.IDX P6, R14, R13, R12, R11 ;  /* 0x0000000c0d0e7389 */ /* 0x00006400000c000b */
[----:B01----:R-:W-:Y:S01]  /*19680*/  ENDCOLLECTIVE ;  /* 0x000000000000791b */ /* 0x003fe20003800000 */
.L_x_1529:
[----:B------:R-:W-:Y:S05]  /*19690*/  BRA `(.L_x_1530) ;  /* 0xffffffbc00a07947 */ /* 0x000fea000383ffff */
.L_x_1419:
[----:B------:R-:W-:Y:S01]  /*196a0*/  BSSY B0, `(.L_x_1531) ;  /* 0x0000008000007945 */ /* 0x000fe20003800000 */
[----:B-----5:R-:W-:Y:S02]  /*196b0*/  IMAD.MOV.U32 R13, RZ, RZ, R5 ;  /* 0x000000ffff0d7224 */ /* 0x020fe400078e0005 */
[----:B------:R-:W-:Y:S02]  /*196c0*/  IMAD.MOV.U32 R12, RZ, RZ, 0x1 ;  /* 0x00000001ff0c7424 */ /* 0x000fe400078e00ff */
[----:B------:R-:W-:Y:S02]  /*196d0*/  IMAD.MOV.U32 R11, RZ, RZ, RZ ;  /* 0x000000ffff0b7224 */ /* 0x000fe400078e00ff */
[----:B------:R-:W-:-:S07]  /*196e0*/  IMAD.MOV.U32 R15, RZ, RZ, -0x1 ;  /* 0xffffffffff0f7424 */ /* 0x000fce00078e00ff */
[----:B012---:R-:W-:Y:S05]  /*196f0*/  WARPSYNC.COLLECTIVE R15, `(.L_x_1532) ;  /* 0x000000000f087348 */ /* 0x007fea0003c00000 */
[----:B------:R3:W4:Y:S02]  /*19700*/  SHFL.UP P6, R14, R13, R12, R11 ;  /* 0x0400000c0d0e7389 */ /* 0x00072400000c000b */
[----:B01234-:R-:W-:Y:S01]  /*19710*/  ENDCOLLECTIVE ;  /* 0x000000000000791b */ /* 0x01ffe20003800000 */
.L_x_1532:
[----:B------:R-:W-:Y:S05]  /*19720*/  BSYNC B0 ;  /* 0x0000000000007941 */ /* 0x000fea0003800000 */
.L_x_1531:
[----:B------:R-:W-:Y:S01]  /*19730*/  SEL R14, R14, RZ, P1 ;  /* 0x000000ff0e0e7207 */ /* 0x000fe20000800000 */
[----:B------:R-:W-:Y:S02]  /*19740*/  IMAD.MOV.U32 R12, RZ, RZ, 0x2 ;  /* 0x00000002ff0c7424 */ /* 0x000fe400078e00ff */
[----:B------:R-:W-:Y:S02]  /*19750*/  IMAD.MOV.U32 R11, RZ, RZ, RZ ;  /* 0x000000ffff0b7224 */ /* 0x000fe400078e00ff */
[----:B------:R-:W-:Y:S02]  /*19760*/  IMAD.IADD R13, R5, 0x1, R14 ;  /* 0x00000001050d7824 */ /* 0x000fe400078e020e */
[----:B------:R-:W-:-:S07]  /*19770*/  IMAD.MOV.U32 R15, RZ, RZ, -0x1 ;  /* 0xffffffffff0f7424 */ /* 0x000fce00078e00ff */
[----:B------:R-:W-:Y:S05]  /*19780*/  WARPSYNC.COLLECTIVE R15, `(.L_x_1533) ;  /* 0x000000000f087348 */ /* 0x000fea0003c00000 */
[----:B------:R0:W1:Y:S02]  /*19790*/  SHFL.UP P6, R14, R13, R12, R11 ;  /* 0x0400000c0d0e7389 */ /* 0x00006400000c000b */
[----:B01----:R-:W-:Y:S01]  /*197a0*/  ENDCOLLECTIVE ;  /* 0x000000000000791b */ /* 0x003fe20003800000 */
.L_x_1533:
[----:B------:R-:W-:Y:S01]  /*197b0*/  IMAD.MOV.U32 R12, RZ, RZ, 0x4 ;  /* 0x00000004ff0c7424 */ /* 0x000fe200078e00ff */
[----:B------:R-:W-:-:S05]  /*197c0*/  SEL R2, R14, RZ, P2 ;  /* 0x000000ff0e027207 */ /* 0x000fca0001000000 */
[----:B------:R-:W-:-:S04]  /*197d0*/  IMAD.IADD R2, R13, 0x1, R2 ;  /* 0x000000010d027824 */ /* 0x000fc800078e0202 */
[----:B------:R-:W-:-:S07]  /*197e0*/  IMAD.MOV.U32 R13, RZ, RZ, R2 ;  /* 0x000000ffff0d7224 */ /* 0x000fce00078e0002 */
[----:B------:R-:W-:Y:S05]  /*197f0*/  WARPSYNC.COLLECTIVE R15, `(.L_x_1534) ;  /* 0x000000000f087348 */ /* 0x000fea0003c00000 */
[----:B------:R0:W1:Y:S02]  /*19800*/  SHFL.UP P6, R14, R13, R12, R11 ;  /* 0x0400000c0d0e7389 */ /* 0x00006400000c000b */
[----:B01----:R-:W-:Y:S01]  /*19810*/  ENDCOLLECTIVE ;  /* 0x000000000000791b */ /* 0x003fe20003800000 */
.L_x_1534:
[----:B------:R-:W-:Y:S01]  /*19820*/  IMAD.MOV.U32 R12, RZ, RZ, 0x8 ;  /* 0x00000008ff0c7424 */ /* 0x000fe200078e00ff */
[----:B------:R-:W-:-:S05]  /*19830*/  SEL R3, R14, RZ, P3 ;  /* 0x000000ff0e037207 */ /* 0x000fca0001800000 */
[----:B------:R-:W-:-:S04]  /*19840*/  IMAD.IADD R3, R2, 0x1, R3 ;  /* 0x0000000102037824 */ /* 0x000fc800078e0203 */
[----:B------:R-:W-:-:S07]  /*19850*/  IMAD.MOV.U32 R13, RZ, RZ, R3 ;  /* 0x000000ffff0d7224 */ /* 0x000fce00078e0003 */
[----:B------:R-:W-:Y:S05]  /*19860*/  WARPSYNC.COLLECTIVE R15, `(.L_x_1535) ;  /* 0x000000000f087348 */ /* 0x000fea0003c00000 */
[----:B------:R0:W1:Y:S02]  /*19870*/  SHFL.UP P6, R14, R13, R12, R11 ;  /* 0x0400000c0d0e7389 */ /* 0x00006400000c000b */
[----:B01----:R-:W-:Y:S01]  /*19880*/  ENDCOLLECTIVE ;  /* 0x000000000000791b */ /* 0x003fe20003800000 */
.L_x_1535:
[----:B------:R-:W-:Y:S01]  /*19890*/  IMAD.MOV.U32 R12, RZ, RZ, 0x10 ;  /* 0x00000010ff0c7424 */ /* 0x000fe200078e00ff */
[----:B------:R-:W-:-:S05]  /*198a0*/  SEL R4, R14, RZ, P4 ;  /* 0x000000ff0e047207 */ /* 0x000fca0002000000 */
[----:B------:R-:W-:-:S04]  /*198b0*/  IMAD.IADD R4, R3, 0x1, R4 ;  /* 0x0000000103047824 */ /* 0x000fc800078e0204 */
[----:B------:R-:W-:-:S07]  /*198c0*/  IMAD.MOV.U32 R13, RZ, RZ, R4 ;  /* 0x000000ffff0d7224 */ /* 0x000fce00078e0004 */
[----:B------:R-:W-:Y:S05]  /*198d0*/  WARPSYNC.COLLECTIVE R15, `(.L_x_1536) ;  /* 0x000000000f087348 */ /* 0x000fea0003c00000 */
[----:B------:R0:W1:Y:S02]  /*198e0*/  SHFL.UP P6, R14, R13, R12, R11 ;  /* 0x0400000c0d0e7389 */ /* 0x00006400000c000b */
[----:B01----:R-:W-:Y:S01]  /*198f0*/  ENDCOLLECTIVE ;  /* 0x000000000000791b */ /* 0x003fe20003800000 */
.L_x_1536:
        /* <DEDUP_REMOVED lines=8> */
.L_x_1537:
[----:B------:R-:W-:Y:S05]  /*19980*/  BRA `(.L_x_1538) ;  /* 0xffffffbc00807947 */ /* 0x000fea000383ffff */
.L_x_1421:
[----:B------:R-:W-:Y:S01]  /*19990*/  BSSY B0, `(.L_x_1539) ;  /* 0x0000006000007945 */ /* 0x000fe20003800000 */
[----:B------:R-:W-:Y:S01]  /*199a0*/  PLOP3.LUT P6, PT, P6, PT, PT, 0x8, 0x0 ;  /* 0x000000000000781c */ /* 0x000fe200037ce170 */
[----:B------:R-:W-:-:S12]  /*199b0*/  IMAD.MOV.U32 R15, RZ, RZ, -0x1 ;  /* 0xffffffffff0f7424 */ /* 0x000fd800078e00ff */
[----:B01----:R-:W-:Y:S05]  /*199c0*/  WARPSYNC.COLLECTIVE R15, `(.L_x_1540) ;  /* 0x000000000f087348 */ /* 0x003fea0003c00000 */
[----:B------:R-:W-:Y:S01]  /*199d0*/  VOTE.ANY R14, PT, P6 ;  /* 0x00000000000e7806 */ /* 0x000fe200030e0100 */
[----:B01----:R-:W-:Y:S06]  /*199e0*/  ENDCOLLECTIVE ;  /* 0x000000000000791b */ /* 0x003fec0003800000 */
.L_x_1540:
[----:B------:R-:W-:Y:S05]  /*199f0*/  BSYNC B0 ;  /* 0x0000000000007941 */ /* 0x000fea0003800000 */
.L_x_1539:
[----:B------:R-:W-:Y:S02]  /*19a00*/  IMAD.MOV.U32 R2, RZ, RZ, R14 ;  /* 0x000000ffff027224 */ /* 0x000fe400078e000e */
[----:B------:R-:W-:Y:S02]  /*19a10*/  IMAD.MOV.U32 R13, RZ, RZ, R5 ;  /* 0x000000ffff0d7224 */ /* 0x000fe400078e0005 */
[----:B------:R-:W0:Y:S01]  /*19a20*/  POPC R4, R2 ;  /* 0x0000000200047309 */ /* 0x000e220000000000 */
[----:B------:R-:W-:Y:S02]  /*19a30*/  IMAD.MOV.U32 R11, RZ, RZ, 0x1f ;  /* 0x0000001fff0b7424 */ /* 0x000fe400078e00ff */
[----:B------:R-:W-:Y:S02]  /*19a40*/  IMAD.MOV.U32 R15, RZ, RZ, -0x1 ;  /* 0xffffffffff0f7424 */ /* 0x000fe400078e00ff */
[----:B0-----:R-:W-:-:S07]  /*19a50*/  IMAD.MOV.U32 R12, RZ, RZ, R4 ;  /* 0x000000ffff0c7224 */ /* 0x001fce00078e0004 */
[----:B------:R-:W-:Y:S05]  /*19a60*/  WARPSYNC.COLLECTIVE R15, `(.L_x_1541) ;  /* 0x000000000f087348 */ /* 0x000fea0003c00000 */
[----:B------:R0:W1:Y:S02]  /*19a70*/  SHFL.IDX P6, R14, R13, R12, R11 ;  /* 0x0000000c0d0e7389 */ /* 0x00006400000c000b */
[----:B01----:R-:W-:Y:S01]  /*19a80*/  ENDCOLLECTIVE ;  /* 0x000000000000791b */ /* 0x003fe20003800000 */
.L_x_1541:
[----:B------:R-:W-:Y:S01]  /*19a90*/  IMAD.MOV.U32 R5, RZ, RZ, R14 ;  /* 0x000000ffff057224 */ /* 0x000fe200078e000e */
[----:B------:R-:W-:Y:S06]  /*19aa0*/  BRA `(.L_x_1542) ;  /* 0xffffffbc00707947 */ /* 0x000fec000383ffff */
.L_x_1423:
[----:B------:R-:W-:Y:S01]  /*19ab0*/  BSSY B0, `(.L_x_1543) ;  /* 0x0000007000007945 */ /* 0x000fe20003800000 */
[----:B------:R-:W-:Y:S02]  /*19ac0*/  IMAD.MOV.U32 R13, RZ, RZ, R6 ;  /* 0x000000ffff0d7224 */ /* 0x000fe400078e0006 */
[----:B------:R-:W-:Y:S02]  /*19ad0*/  IMAD.MOV.U32 R11, RZ, RZ, 0x1f ;  /* 0x0000001fff0b7424 */ /* 0x000fe400078e00ff */
[----:B------:R-:W-:-:S07]  /*19ae0*/  IMAD.MOV.U32 R15, RZ, RZ, -0x1 ;  /* 0xffffffffff0f7424 */ /* 0x000fce00078e00ff */
[----:B0123--:R-:W-:Y:S05]  /*19af0*/  WARPSYNC.COLLECTIVE R15, `(.L_x_1544) ;  /* 0x000000000f087348 */ /* 0x00ffea0003c00000 */
[----:B------:R4:W0:Y:S02]  /*19b00*/  SHFL.IDX P6, R14, R13, R12, R11 ;  /* 0x0000000c0d0e7389 */ /* 0x00082400000c000b */
[----:B01234-:R-:W-:Y:S01]  /*19b10*/  ENDCOLLECTIVE ;  /* 0x000000000000791b */ /* 0x01ffe20003800000 */
.L_x_1544:
[----:B------:R-:W-:Y:S05]  /*19b20*/  BSYNC B0 ;  /* 0x0000000000007941 */ /* 0x000fea0003800000 */
.L_x_1543:
[----:B------:R-:W-:Y:S05]  /*19b30*/  BRA `(.L_x_1422) ;  /* 0xffffffbc00687947 */ /* 0x000fea000383ffff */
.L_x_1427:
[----:B0-----:R0:W2:Y:S02]  /*19b40*/  SYNCS.PHASECHK.TRANS64.TRYWAIT P0, [R5+URZ+0x2a820], R0 ;  /* 0x02a82000050075a7 */ /* 0x0010a4000800017f */
[----:B--2---:R-:W-:Y:S05]  /*19b50*/  @!P0 NANOSLEEP.SYNCS 0x989680 ;  /* 0x009896800000895d */ /* 0x004fea0003900000 */
[----:B------:R-:W2:Y:S02]  /*19b60*/  @!P0 SYNCS.PHASECHK.TRANS64 P0, [R5+URZ+0x2a820], R0 ;  /* 0x02a82000050085a7 */ /* 0x000ea4000800007f */
[----:B--2---:R-:W-:Y:S05]  /*19b70*/  @!P0 BRA `(.L_x_1427) ;  /* 0xfffffffc00f08947 */ /* 0x004fea000383ffff */
[----:B------:R-:W-:Y:S05]  /*19b80*/  BRA `(.L_x_1545) ;  /* 0xffffffc000e07947 */ /* 0x000fea000383ffff */
.L_x_1428:
        /* <DEDUP_REMOVED lines=8> */
[----:B01-3--:R-:W-:Y:S05]  /*19c10*/  WARPSYNC.COLLECTIVE R15, `(.L_x_1547) ;  /* 0x000000000f087348 */ /* 0x00bfea0003c00000 */
[----:B------:R2:W4:Y:S02]  /*19c20*/  SHFL.IDX P6, R14, R13, R12, R11 ;  /* 0x0000000c0d0e7389 */ /* 0x00052400000c000b */
[----:B01234-:R-:W-:Y:S01]  /*19c30*/  ENDCOLLECTIVE ;  /* 0x000000000000791b */ /* 0x01ffe20003800000 */
.L_x_1547:
[----:B------:R-:W-:Y:S05]  /*19c40*/  BSYNC B0 ;  /* 0x0000000000007941 */ /* 0x000fea0003800000 */
.L_x_1546:
[----:B------:R-:W-:Y:S05]  /*19c50*/  BRA `(.L_x_1548) ;  /* 0xffffffc000c87947 */ /* 0x000fea000383ffff */
.L_x_1431:
[----:B------:R-:W-:Y:S01]  /*19c60*/  BSSY B1, `(.L_x_1549) ;  /* 0x0000006000017945 */ /* 0x000fe20003800000 */
[----:B------:R-:W-:-:S07]  /*19c70*/  IMAD.MOV.U32 R15, RZ, RZ, -0x1 ;  /* 0xffffffffff0f7424 */ /* 0x000fce00078e00ff */
[----:B01-3--:R-:W-:Y:S05]  /*19c80*/  WARPSYNC.COLLECTIVE R15, `(.L_x_1550) ;  /* 0x000000000f0c7348 */ /* 0x00bfea0003c00000 */
[----:B------:R-:W-:Y:S02]  /*19c90*/  ELECT P6, UR62, PT ;  /* 0x00000000003e782f */ /* 0x000fe400038c0000 */
[----:B------:R-:W-:Y:S01]  /*19ca0*/  MOV R14, UR62 ;  /* 0x0000003e000e7c02 */ /* 0x000fe20008000f00 */
[----:B01-3--:R-:W-:Y:S10]  /*19cb0*/  ENDCOLLECTIVE ;  /* 0x000000000000791b */ /* 0x00bff40003800000 */
.L_x_1550:
[----:B------:R-:W-:Y:S05]  /*19cc0*/  BSYNC B1 ;  /* 0x0000000000017941 */ /* 0x000fea0003800000 */
.L_x_1549:
[----:B------:R-:W-:Y:S05]  /*19cd0*/  BRA `(.L_x_1551) ;  /* 0xffffffc000c07947 */ /* 0x000fea000383ffff */
.L_x_1433:
[----:B0-----:R0:W2:Y:S02]  /*19ce0*/  SYNCS.PHASECHK.TRANS64.TRYWAIT P1, [R3+URZ+0x2a840], R2 ;  /* 0x02a84002030075a7 */ /* 0x0010a4000802017f */
[----:B--2---:R-:W-:Y:S05]  /*19cf0*/  @!P1 NANOSLEEP.SYNCS 0x989680 ;  /* 0x009896800000995d */ /* 0x004fea0003900000 */
[----:B------:R-:W2:Y:S02]  /*19d00*/  @!P1 SYNCS.PHASECHK.TRANS64 P1, [R3+URZ+0x2a840], R2 ;  /* 0x02a84002030095a7 */ /* 0x000ea4000802007f */
[----:B--2---:R-:W-:Y:S05]  /*19d10*/  @!P1 BRA `(.L_x_1433) ;  /* 0xfffffffc00f09947 */ /* 0x004fea000383ffff */
[----:B------:R-:W-:Y:S05]  /*19d20*/  BRA `(.L_x_1552) ;  /* 0xffffffc000e87947 */ /* 0x000fea000383ffff */
.L_x_1435:
[----:B--2---:R2:W4:Y:S02]  /*19d30*/  SYNCS.PHASECHK.TRANS64.TRYWAIT P1, [R25+URZ+0x2a840], R0 ;  /* 0x02a84000190075a7 */ /* 0x004524000802017f */
[----:B----4-:R-:W-:Y:S05]  /*19d40*/  @!P1 NANOSLEEP.SYNCS 0x989680 ;  /* 0x009896800000995d */ /* 0x010fea0003900000 */
[----:B------:R-:W4:Y:S02]  /*19d50*/  @!P1 SYNCS.PHASECHK.TRANS64 P1, [R25+URZ+0x2a840], R0 ;  /* 0x02a84000190095a7 */ /* 0x000f24000802007f */
[----:B----4-:R-:W-:Y:S05]  /*19d60*/  @!P1 BRA `(.L_x_1435) ;  /* 0xfffffffc00f09947 */ /* 0x010fea000383ffff */
[----:B------:R-:W-:Y:S05]  /*19d70*/  BRA `(.L_x_1553) ;  /* 0xffffffc000f47947 */ /* 0x000fea000383ffff */
.L_x_1437:
[----:B----4-:R4:W0:Y:S02]  /*19d80*/  SYNCS.PHASECHK.TRANS64.TRYWAIT P1, [R3+URZ+0x2a860], R2 ;  /* 0x02a86002030075a7 */ /* 0x010824000802017f */
[----:B0-----:R-:W-:Y:S05]  /*19d90*/  @!P1 NANOSLEEP.SYNCS 0x989680 ;  /* 0x009896800000995d */ /* 0x001fea0003900000 */
[----:B------:R-:W0:Y:S02]  /*19da0*/  @!P1 SYNCS.PHASECHK.TRANS64 P1, [R3+URZ+0x2a860], R2 ;  /* 0x02a86002030095a7 */ /* 0x000e24000802007f */
[----:B0-----:R-:W-:Y:S05]  /*19db0*/  @!P1 BRA `(.L_x_1437) ;  /* 0xfffffffc00f09947 */ /* 0x001fea000383ffff */
[----:B------:R-:W-:Y:S05]  /*19dc0*/  BRA `(.L_x_1554) ;  /* 0xffffffc000f07947 */ /* 0x000fea000383ffff */
.L_x_1555:
        /* <DEDUP_REMOVED lines=11> */
.L_x_15636:


//--------------------- .text._ZN7cutlass13device_kernelIN5flash11enable_sm90INS1_16FlashAttnFwdSm90INS1_25CollectiveMainloopFwdSm90ILi2EN4cute5tupleIJNS5_1CILi1EEES8_S8_EEENS6_IJNS7_ILi128EEENS7_ILi96EEENS7_ILi192EEEEEELi128ENS_6half_tEfNS_4arch4Sm90ELb0ELb1ELb1ELb1ELb1ELb1ELb0ELb1ELb1ELb1ELb0ELb0EEENS1_21CollectiveEpilogueFwdINS6_IJSA_SA_SB_EEES9_SE_SG_Li256ELb1ELb1ELb0ELb0EEENS1_36VarlenDynamicPersistentTileSchedulerILi128ELi96ELi256ELi128ELb0ELb1ELb1ELb1ELb0ELb1EEEEEEEEEvNT_6ParamsE --------------------------
	.section	.text._ZN7cutlass13device_kernelIN5flash11enable_sm90INS1_16FlashAttnFwdSm90INS1_25CollectiveMainloopFwdSm90ILi2EN4cute5tupleIJNS5_1CILi1EEES8_S8_EEENS6_IJNS7_ILi128EEENS7_ILi96EEENS7_ILi192EEEEEELi128ENS_6half_tEfNS_4arch4Sm90ELb0ELb1ELb1ELb1ELb1ELb1ELb0ELb1ELb1ELb1ELb0ELb0EEENS1_21CollectiveEpilogueFwdINS6_IJSA_SA_SB_EEES9_SE_SG_Li256ELb1ELb1ELb0ELb0EEENS1_36VarlenDynamicPersistentTileSchedulerILi128ELi96ELi256ELi128ELb0ELb1ELb1ELb1ELb0ELb1EEEEEEEEEvNT_6ParamsE,"ax",@progbits
	.align	128
.text._ZN7cutlass13device_kernelIN5flash11enable_sm90INS1_16FlashAttnFwdSm90INS1_25CollectiveMainloopFwdSm90ILi2EN4cute5tupleIJNS5_1CILi1EEES8_S8_EEENS6_IJNS7_ILi128EEENS7_ILi96EEENS7_ILi192EEEEEELi128ENS_6half_tEfNS_4arch4Sm90ELb0ELb1ELb1ELb1ELb1ELb1ELb0ELb1ELb1ELb1ELb0ELb0EEENS1_21CollectiveEpilogueFwdINS6_IJSA_SA_SB_EEES9_SE_SG_Li256ELb1ELb1ELb0ELb0EEENS1_36VarlenDynamicPersistentTileSchedulerILi128ELi96ELi256ELi128ELb0ELb1ELb1ELb1ELb0ELb1EEEEEEEEEvNT_6ParamsE:
        .type           _ZN7cutlass13device_kernelIN5flash11enable_sm90INS1_16FlashAttnFwdSm90INS1_25CollectiveMainloopFwdSm90ILi2EN4cute5tupleIJNS5_1CILi1EEES8_S8_EEENS6_IJNS7_ILi128EEENS7_ILi96EEENS7_ILi192EEEEEELi128ENS_6half_tEfNS_4arch4Sm90ELb0ELb1ELb1ELb1ELb1ELb1ELb0ELb1ELb1ELb1ELb0ELb0EEENS1_21CollectiveEpilogueFwdINS6_IJSA_SA_SB_EEES9_SE_SG_Li256ELb1ELb1ELb0ELb0EEENS1_36VarlenDynamicPersistentTileSchedulerILi128ELi96ELi256ELi128ELb0ELb1ELb1ELb1ELb0ELb1EEEEEEEEEvNT_6ParamsE,@function
        .size           _ZN7cutlass13device_kernelIN5flash11enable_sm90INS1_16FlashAttnFwdSm90INS1_25CollectiveMainloopFwdSm90ILi2EN4cute5tupleIJNS5_1CILi1EEES8_S8_EEENS6_IJNS7_ILi128EEENS7_ILi96EEENS7_ILi192EEEEEELi128ENS_6half_tEfNS_4arch4Sm90ELb0ELb1ELb1ELb1ELb1ELb1ELb0ELb1ELb1ELb1ELb0ELb0EEENS1_21CollectiveEpilogueFwdINS6_IJSA_SA_SB_EEES9_SE_SG_Li256ELb1ELb1ELb0ELb0EEENS1_36VarlenDynamicPersistentTileSchedulerILi128ELi96ELi256ELi128ELb0ELb1ELb1ELb1ELb0ELb1EEEEEEEEEvNT_6ParamsE,(.L_x_15637 - _ZN7cutlass13device_kernelIN5flash11enable_sm90INS1_16FlashAttnFwdSm90INS1_25CollectiveMainloopFwdSm90ILi2EN4cute5tupleIJNS5_1CILi1EEES8_S8_EEENS6_IJNS7_ILi128EEENS7_ILi96EEENS7_ILi192EEEEEELi128ENS_6half_tEfNS_4arch4Sm90ELb0ELb1ELb1ELb1ELb1ELb1ELb0ELb1ELb1ELb1ELb0ELb0EEENS1_21CollectiveEpilogueFwdINS6_IJSA_SA_SB_EEES9_SE_SG_Li256ELb1ELb1ELb0ELb0EEENS1_36VarlenDynamicPersistentTileSchedulerILi128ELi96ELi256ELi128ELb0ELb1ELb1ELb1ELb0ELb1EEEEEEEEEvNT_6ParamsE)
        .other          _ZN7cutlass13device_kernelIN5flash11enable_sm90INS1_16FlashAttnFwdSm90INS1_25CollectiveMainloopFwdSm90ILi2EN4cute5tupleIJNS5_1CILi1EEES8_S8_EEENS6_IJNS7_ILi128EEENS7_ILi96EEENS7_ILi192EEEEEELi128ENS_6half_tEfNS_4arch4Sm90ELb0ELb1ELb1ELb1ELb1ELb1ELb0ELb1ELb1ELb1ELb0ELb0EEENS1_21CollectiveEpilogueFwdINS6_IJSA_SA_SB_EEES9_SE_SG_Li256ELb1ELb1ELb0ELb0EEENS1_36VarlenDynamicPersistentTileSchedulerILi128ELi96ELi256ELi128ELb0ELb1ELb1ELb1ELb0ELb1EEEEEEEEEvNT_6ParamsE,@"STO_CUDA_ENTRY STV_DEFAULT"
_ZN7cutlass13device_kernelIN5flash11enable_sm90INS1_16FlashAttnFwdSm90INS1_25CollectiveMainloopFwdSm90ILi2EN4cute5tupleIJNS5_1CILi1EEES8_S8_EEENS6_IJNS7_ILi128EEENS7_ILi96EEENS7_ILi192EEEEEELi128ENS_6half_tEfNS_4arch4Sm90ELb0ELb1ELb1ELb1ELb1ELb1ELb0ELb1ELb1ELb1ELb0ELb0EEENS1_21CollectiveEpilogueFwdINS6_IJSA_SA_SB_EEES9_SE_SG_Li256ELb1ELb1ELb0ELb0EEENS1_36VarlenDynamicPersistentTileSchedulerILi128ELi96ELi256ELi128ELb0ELb1ELb1ELb1ELb0ELb1EEEEEEEEEvNT_6ParamsE:
        /* <DEDUP_REMOVED lines=18> */
.L_x_1557:
[----:B------:R-:W-:Y:S05]  /*0120*/  BSYNC B0 ;  /* 0x0000000000007941 */ /* 0x000fea0003800000 */
.L_x_1556:
        /* <DEDUP_REMOVED lines=41> */
.L_x_1558:
        /* <DEDUP_REMOVED lines=22> */
.L_x_1559:
        /* <DEDUP_REMOVED lines=18> */
.L_x_1560:
        /* <DEDUP_REMOVED lines=22> */
.L_x_1561:
        /* <DEDUP_REMOVED lines=22> */
.L_x_1562:
        /* <DEDUP_REMOVED lines=10> */
.L_x_1565:
[----:B------:R-:W-:-:S08]  /*09a0*/  NOP ;  /* 0x0000000000007918 */ /* 0x000fd00000000000 */
[----:B------:R-:W1:Y:S02]  /*09b0*/  USETMAXREG.TRY_ALLOC.CTAPOOL UP0, 0xe8 ;  /* 0x000000e8000079c8 */ /* 0x000e640008000600 */
[----:B-1----:R-:W-:-:S13]  /*09c0*/  PLOP3.LUT P0, PT, PT, PT, UP0, 0x80, 0x0 ;  /* 0x000000000000781c */ /* 0x002fda0003f0f008 */
[----:B------:R-:W-:Y:S05]  /*09d0*/  @!P0 BRA `(.L_x_1565) ;  /* 0xfffffffc00f08947 */ /* 0x000fea000383ffff */
[----:B------:R-:W1:Y:S08]  /*09e0*/  S2UR UR4, SR_CgaCtaId ;  /* 0x00000000000479c3 */ /* 0x000e700000008800 */
[----:B------:R-:W-:Y:S06]  /*09f0*/  BAR.ARV 0x8, 0x180 ;  /* 0x0206000000007b1d */ /* 0x000fec0000002000 */
[----:B0-----:R-:W-:-:S02]  /*0a00*/  MOV R3, 0x400 ;  /* 0x0000040000037802 */ /* 0x001fc40000000f00 */
[----:B------:R-:W-:Y:S01]  /*0a10*/  BAR.SYNC.DEFER_BLOCKING 0x5, 0x180 ;  /* 0x0146000000007b1d */ /* 0x000fe20000010000 */
[----:B-1----:R-:W-:-:S05]  /*0a20*/  IMAD.U32 R172, RZ, RZ, UR4 ;  /* 0x00000004ffac7e24 */ /* 0x002fca000f8e00ff */
[----:B------:R-:W-:Y:S01]  /*0a30*/  ULDC UR4, c[0x0][0xc3c] ;  /* 0x00030f0000047ab9 */ /* 0x000fe20000000800 */
[----:B------:R-:W-:-:S05]  /*0a40*/  LEA R18, R172, R3, 0x18 ;  /* 0x00000003ac127211 */ /* 0x000fca00078ec0ff */
[----:B------:R-:W0:Y:S01]  /*0a50*/  LDS.128 R28, [R18+0x2a8d0] ;  /* 0x02a8d000121c7984 */ /* 0x000e220000000c00 */
[----:B------:R-:W-:Y:S06]  /*0a60*/  BAR.ARV 0x4, 0x180 ;  /* 0x0106000000007b1d */ /* 0x000fec0000002000 */
[----:B0-----:R-:W-:-:S13]  /*0a70*/  ISETP.GE.AND P0, PT, R31, UR4, PT ;  /* 0x000000041f007c0c */ /* 0x001fda000bf06270 */
[----:B------:R-:W-:Y:S05]  /*0a80*/  @P0 BRA `(.L_x_1566) ;  /* 0x0000028800640947 */ /* 0x000fea0003800000 */
[----:B------:R-:W2:Y:S01]  /*0a90*/  LDL R2, [R1+0x40] ;  /* 0x0000400001027983 */ /* 0x000ea20000100800 */
[----:B------:R-:W-:Y:S01]  /*0aa0*/  VIADD R0, R0, 0xffffff80 ;  /* 0xffffff8000007836 */ /* 0x000fe20000000000 */
[----:B------:R-:W-:Y:S01]  /*0ab0*/  R2UR UR4, R18 ;  /* 0x00000000120472ca */ /* 0x000fe200000e0000 */
[----:B------:R-:W-:Y:S01]  /*0ac0*/  IMAD.MOV.U32 R198, RZ, RZ, RZ ;  /* 0x000000ffffc67224 */ /* 0x000fe200078e00ff */
[----:B------:R-:W-:Y:S01]  /*0ad0*/  MOV R19, RZ ;  /* 0x000000ff00137202 */ /* 0x000fe20000000f00 */
[----:B------:R-:W-:Y:S01]  /*0ae0*/  IMAD.MOV.U32 R175, RZ, RZ, RZ ;  /* 0x000000ffffaf7224 */ /* 0x000fe200078e00ff */
[----:B------:R-:W-:Y:S01]  /*0af0*/  SHF.R.S32.HI R3, RZ, 0x1f, R0 ;  /* 0x0000001fff037819 */ /* 0x000fe20000011400 */
[----:B------:R-:W-:Y:S02]  /*0b00*/  IMAD.MOV.U32 R163, RZ, RZ, RZ ;  /* 0x000000ffffa37224 */ /* 0x000fe400078e00ff */
[----:B------:R-:W-:Y:S01]  /*0b10*/  IMAD.MOV.U32 R160, RZ, RZ, RZ ;  /* 0x000000ffffa07224 */ /* 0x000fe200078e00ff */
[----:B------:R-:W-:-:S02]  /*0b20*/  LEA.HI R5, R3, R0, RZ, 0x7 ;  /* 0x0000000003057211 */ /* 0x000fc400078f38ff */
[----:B------:R-:W-:Y:S02]  /*0b30*/  LEA.HI R200, R3, R0, RZ, 0x3 ;  /* 0x0000000003c87211 */ /* 0x000fe400078f18ff */
[C---:B------:R-:W-:Y:S01]  /*0b40*/  LOP3.LUT R209, R5.reuse, 0xffffff80, RZ, 0xc0, !PT ;  /* 0xffffff8005d17812 */ /* 0x040fe200078ec0ff */
[----:B------:R-:W-:Y:S01]  /*0b50*/  UIADD3 UR4, UR4, 0xc400, URZ ;  /* 0x0000c40004047890 */ /* 0x000fe2000fffe03f */
[----:B------:R-:W-:Y:S02]  /*0b60*/  SHF.R.S32.HI R220, RZ, 0x7, R5 ;  /* 0x00000007ffdc7819 */ /* 0x000fe40000011405 */
[----:B------:R-:W-:Y:S02]  /*0b70*/  IADD3 R209, R0, -R209, RZ ;  /* 0x800000d100d17210 */ /* 0x000fe40007ffe0ff */
[----:B------:R-:W-:Y:S02]  /*0b80*/  LEA.HI R5, R5, R220, RZ, 0x1 ;  /* 0x000000dc05057211 */ /* 0x000fe400078f08ff */
[----:B------:R-:W-:-:S02]  /*0b90*/  SHF.R.S32.HI R6, RZ, 0x1f, R209 ;  /* 0x0000001fff067819 */ /* 0x000fc400000114d1 */
[----:B------:R-:W-:Y:S02]  /*0ba0*/  LOP3.LUT R11, R5, 0x3fffffe, RZ, 0xc0, !PT ;  /* 0x03fffffe050b7812 */ /* 0x000fe400078ec0ff */
[CC--:B------:R-:W-:Y:S02]  /*0bb0*/  LEA.HI R8, R6.reuse, R209.reuse, RZ, 0x2 ;  /* 0x000000d106087211 */ /* 0x0c0fe400078f10ff */
[----:B------:R-:W-:Y:S01]  /*0bc0*/  LEA.HI R6, R6, R209, RZ, 0x5 ;  /* 0x000000d106067211 */ /* 0x000fe200078f28ff */
[----:B------:R-:W-:Y:S01]  /*0bd0*/  IMAD.IADD R11, R220, 0x1, -R11 ;  /* 0x00000001dc0b7824 */ /* 0x000fe200078e0a0b */
[--C-:B------:R-:W-:Y:S02]  /*0be0*/  SHF.R.S32.HI R9, RZ, 0x2, R8.reuse ;  /* 0x00000002ff097819 */ /* 0x100fe40000011408 */
[----:B------:R-:W-:Y:S02]  /*0bf0*/  SHF.R.S32.HI R4, RZ, 0x1f, R8 ;  /* 0x0000001fff047819 */ /* 0x000fe40000011408 */
[----:B------:R-:W-:-:S02]  /*0c00*/  SHF.R.S32.HI R6, RZ, 0x5, R6 ;  /* 0x00000005ff067819 */ /* 0x000fc40000011406 */
[----:B------:R-:W-:Y:S02]  /*0c10*/  LEA.HI R10, R4, R9, RZ, 0x3 ;  /* 0x00000009040a7211 */ /* 0x000fe400078f18ff */
[----:B------:R-:W-:Y:S02]  /*0c20*/  LOP3.LUT R190, R8, 0x7ffffffc, RZ, 0xc0, !PT ;  /* 0x7ffffffc08be7812 */ /* 0x000fe400078ec0ff */
[----:B------:R-:W-:-:S03]  /*0c30*/  LOP3.LUT R10, R10, 0xfffffff8, RZ, 0xc0, !PT ;  /* 0xfffffff80a0a7812 */ /* 0x000fc600078ec0ff */
[----:B------:R-:W-:Y:S02]  /*0c40*/  IMAD.IADD R190, R209, 0x1, -R190 ;  /* 0x00000001d1be7824 */ /* 0x000fe400078e0abe */
[----:B------:R-:W-:-:S04]  /*0c50*/  IMAD.IADD R9, R9, 0x1, -R10 ;  /* 0x0000000109097824 */ /* 0x000fc800078e0a0a */
[----:B------:R-:W-:Y:S01]  /*0c60*/  IMAD R10, R6, 0x10, R9 ;  /* 0x00000010060a7824 */ /* 0x000fe200078e0209 */
[----:B------:R-:W-:Y:S02]  /*0c70*/  LEA.HI R6, R3, R0, RZ, 0x2 ;  /* 0x0000000003067211 */ /* 0x000fe400078f10ff */
[----:B------:R-:W-:Y:S02]  /*0c80*/  LOP3.LUT R9, R200, 0xfffffff8, RZ, 0xc0, !PT ;  /* 0xfffffff8c8097812 */ /* 0x000fe400078ec0ff */
[----:B------:R-:W-:Y:S02]  /*0c90*/  LOP3.LUT R199, R6, 0xfffffffc, RZ, 0xc0, !PT ;  /* 0xfffffffc06c77812 */ /* 0x000fe400078ec0ff */
[--C-:B------:R-:W-:Y:S01]  /*0ca0*/  SHF.R.S32.HI R174, RZ, 0x2, R6.reuse ;  /* 0x00000002ffae7819 */ /* 0x100fe20000011406 */
[C---:B------:R-:W-:Y:S01]  /*0cb0*/  IMAD.IADD R194, R0.reuse, 0x1, -R9 ;  /* 0x0000000100c27824 */ /* 0x040fe200078e0a09 */
[----:B------:R-:W-:Y:S01]  /*0cc0*/  SHF.R.S32.HI R5, RZ, 0x1f, R6 ;  /* 0x0000001fff057819 */ /* 0x000fe20000011406 */
[----:B------:R-:W-:Y:S01]  /*0cd0*/  IMAD.IADD R199, R0, 0x1, -R199 ;  /* 0x0000000100c77824 */ /* 0x000fe200078e0ac7 */
[----:B------:R-:W-:Y:S01]  /*0ce0*/  LEA R221, R11, R10, 0x6 ;  /* 0x0000000a0bdd7211 */ /* 0x000fe200078e30ff */
[----:B------:R-:W-:Y:S01]  /*0cf0*/  VIADD R219, R174, 0x40 ;  /* 0x00000040aedb7836 */ /* 0x000fe20000000000 */
[----:B------:R-:W-:Y:S01]  /*0d00*/  LEA.HI R5, R5, R174, RZ, 0x3 ;  /* 0x000000ae05057211 */ /* 0x000fe200078f18ff */
[C---:B------:R-:W-:Y:S01]  /*0d10*/  IMAD.SHL.U32 R164, R199.reuse, 0x4, RZ ;  /* 0x00000004c7a47824 */ /* 0x040fe200078e00ff */
[----:B------:R-:W-:Y:S01]  /*0d20*/  SHF.L.U32 R16, R199, 0x3, RZ ;  /* 0x00000003c7107819 */ /* 0x000fe200000006ff */
[----:B------:R-:W-:Y:S01]  /*0d30*/  IMAD.SHL.U32 R181, R219, 0x40, RZ ;  /* 0x00000040dbb57824 */ /* 0x000fe200078e00ff */
[----:B------:R-:W-:Y:S01]  /*0d40*/  LOP3.LUT R5, R5, 0xfffffff8, RZ, 0xc0, !PT ;  /* 0xfffffff805057812 */ /* 0x000fe200078ec0ff */
[----:B------:R-:W-:Y:S01]  /*0d50*/  VIADD R177, R164, 0x20 ;  /* 0x00000020a4b17836 */ /* 0x000fe20000000000 */
[----:B------:R-:W-:Y:S01]  /*0d60*/  IADD3 R162, R16, 0xa0, RZ ;  /* 0x000000a010a27810 */ /* 0x000fe20007ffe0ff */
[----:B------:R-:W-:Y:S01]  /*0d70*/  VIADD R176, R164, 0x40 ;  /* 0x00000040a4b07836 */ /* 0x000fe20000000000 */
[----:B------:R-:W-:Y:S01]  /*0d80*/  IADD3 R208, R174, -R5, RZ ;  /* 0x80000005aed07210 */ /* 0x000fe20007ffe0ff */
[C---:B------:R-:W-:Y:S01]  /*0d90*/  IMAD.IADD R168, R164.reuse, 0x1, R177 ;  /* 0x00000001a4a87824 */ /* 0x040fe200078e02b1 */
[----:B------:R-:W-:Y:S01]  /*0da0*/  LOP3.LUT R181, R181, 0x1c0, RZ, 0xc0, !PT ;  /* 0x000001c0b5b57812 */ /* 0x000fe200078ec0ff */
[----:B------:R-:W-:Y:S01]  /*0db0*/  IMAD.IADD R169, R164, 0x1, R176 ;  /* 0x00000001a4a97824 */ /* 0x000fe200078e02b0 */
[----:B------:R-:W-:Y:S01]  /*0dc0*/  SHF.L.U32 R184, R208, 0x6, RZ ;  /* 0x00000006d0b87819 */ /* 0x000fe200000006ff */
[----:B------:R-:W-:Y:S01]  /*0dd0*/  IMAD.SHL.U32 R192, R194, 0x8, RZ ;  /* 0x00000008c2c07824 */ /* 0x000fe200078e00ff */
[----:B------:R-:W-:Y:S01]  /*0de0*/  SHF.R.U32.HI R218, RZ, 0x3, R181 ;  /* 0x00000003ffda7819 */ /* 0x000fe200000116b5 */
[----:B------:R-:W-:Y:S01]  /*0df0*/  VIADD R23, R16, 0x60 ;  /* 0x0000006010177836 */ /* 0x000fe20000000000 */
[----:B------:R-:W-:Y:S01]  /*0e00*/  LOP3.LUT R184, R184, 0x1c0, RZ, 0xc0, !PT ;  /* 0x000001c0b8b87812 */ /* 0x000fe200078ec0ff */
[----:B------:R-:W-:Y:S01]  /*0e10*/  VIADD R161, R16, 0x80 ;  /* 0x0000008010a17836 */ /* 0x000fe20000000000 */
[----:B------:R-:W-:Y:S01]  /*0e20*/  SHF.R.S32.HI R200, RZ, 0x3, R200 ;  /* 0x00000003ffc87819 */ /* 0x000fe200000114c8 */
[----:B------:R-:W-:Y:S01]  /*0e30*/  VIADD R179, R164, 0x10 ;  /* 0x00000010a4b37836 */ /* 0x000fe20000000000 */
[----:B------:R-:W-:Y:S01]  /*0e40*/  SHF.R.U32.HI R185, RZ, 0x3, R184 ;  /* 0x00000003ffb97819 */ /* 0x000fe200000116b8 */
[----:B------:R-:W-:Y:S01]  /*0e50*/  VIADD R193, R192, 0x40 ;  /* 0x00000040c0c17836 */ /* 0x000fe20000000000 */
[----:B------:R-:W-:Y:S01]  /*0e60*/  SHF.R.S32.HI R17, RZ, 0x1f, R16 ;  /* 0x0000001fff117819 */ /* 0x000fe20000011410 */
[C---:B------:R-:W-:Y:S01]  /*0e70*/  VIADD R178, R164.reuse, 0x30 ;  /* 0x00000030a4b27836 */ /* 0x040fe20000000000 */
[----:B------:R-:W-:Y:S01]  /*0e80*/  SHF.R.S32.HI R225, RZ, 0x1f, R192 ;  /* 0x0000001fffe17819 */ /* 0x000fe200000114c0 */
[----:B------:R-:W-:Y:S01]  /*0e90*/  VIADD R180, R164, 0x50 ;  /* 0x00000050a4b47836 */ /* 0x000fe20000000000 */
[----:B------:R-:W-:-:S02]  /*0ea0*/  SHF.R.S32.HI R173, RZ, 0x1f, R23 ;  /* 0x0000001fffad7819 */ /* 0x000fc40000011417 */
[----:B------:R-:W-:Y:S02]  /*0eb0*/  SHF.R.S32.HI R183, RZ, 0x1f, R161 ;  /* 0x0000001fffb77819 */ /* 0x000fe400000114a1 */
[----:B------:R-:W-:Y:S02]  /*0ec0*/  SHF.R.S32.HI R182, RZ, 0x1f, R162 ;  /* 0x0000001fffb67819 */ /* 0x000fe400000114a2 */
[----:B------:R-:W-:Y:S02]  /*0ed0*/  SHF.R.S32.HI R207, RZ, 0x1f, R179 ;  /* 0x0000001fffcf7819 */ /* 0x000fe400000114b3 */
[----:B------:R-:W-:Y:S02]  /*0ee0*/  SHF.R.S32.HI R224, RZ, 0x1f, R193 ;  /* 0x0000001fffe07819 */ /* 0x000fe400000114c1 */
[----:B------:R-:W-:Y:S02]  /*0ef0*/  SHF.R.S32.HI R206, RZ, 0x1f, R177 ;  /* 0x0000001fffce7819 */ /* 0x000fe400000114b1 */
[----:B------:R-:W-:-:S02]  /*0f00*/  SHF.R.S32.HI R205, RZ, 0x1f, R178 ;  /* 0x0000001fffcd7819 */ /* 0x000fc400000114b2 */
[----:B------:R-:W-:Y:S02]  /*0f10*/  SHF.R.S32.HI R203, RZ, 0x1f, R176 ;  /* 0x0000001fffcb7819 */ /* 0x000fe400000114b0 */
[----:B------:R-:W-:Y:S02]  /*0f20*/  SHF.R.S32.HI R202, RZ, 0x1f, R180 ;  /* 0x0000001fffca7819 */ /* 0x000fe400000114b4 */
[----:B--2---:R-:W-:Y:S02]  /*0f30*/  R2UR UR5, R2 ;  /* 0x00000000020572ca */ /* 0x004fe400000e0000 */
[----:B------:R-:W-:-:S04]  /*0f40*/  LEA.HI R2, R3, R0, RZ, 0x4 ;  /* 0x0000000003027211 */ /* 0x000fc800078f20ff */
[----:B------:R-:W-:-:S04]  /*0f50*/  SHF.R.S32.HI R7, RZ, 0x4, R2 ;  /* 0x00000004ff077819 */ /* 0x000fc80000011402 */
[----:B------:R-:W-:-:S03]  /*0f60*/  LEA.HI R4, R2, R7, RZ, 0x1 ;  /* 0x0000000702047211 */ /* 0x000fc600078f08ff */
[----:B------:R-:W-:Y:S01]  /*0f70*/  ULOP3.LUT UR5, UR5, 0x1, URZ, 0xfc, !UPT ;  /* 0x0000000105057892 */ /* 0x000fe2000f8efc3f */
[----:B------:R-:W-:-:S05]  /*0f80*/  LOP3.LUT R4, R4, 0x1ffffffe, RZ, 0xc0, !PT ;  /* 0x1ffffffe04047812 */ /* 0x000fca00078ec0ff */
[----:B------:R-:W-:Y:S01]  /*0f90*/  IMAD.IADD R7, R7, 0x1, -R4 ;  /* 0x0000000107077824 */ /* 0x000fe200078e0a04 */
[----:B------:R-:W-:Y:S02]  /*0fa0*/  LEA.HI R4, R3, R0, RZ, 0x5 ;  /* 0x0000000003047211 */ /* 0x000fe400078f28ff */
[----:B------:R-:W-:Y:S02]  /*0fb0*/  LOP3.LUT R3, R2, 0x3fffff0, RZ, 0xc0, !PT ;  /* 0x03fffff002037812 */ /* 0x000fe400078ec0ff */
[----:B------:R-:W-:-:S03]  /*0fc0*/  SHF.R.S32.HI R4, RZ, 0x5, R4 ;  /* 0x00000005ff047819 */ /* 0x000fc60000011404 */
[----:B------:R-:W-:Y:S01]  /*0fd0*/  IMAD.IADD R3, R0, 0x1, -R3 ;  /* 0x0000000100037824 */ /* 0x000fe200078e0a03 */
[----:B------:R-:W-:Y:S01]  /*0fe0*/  SHF.R.S32.HI R0, RZ, 0x1f, R219 ;  /* 0x0000001fff007819 */ /* 0x000fe200000114db */
[----:B------:R-:W-:-:S03]  /*0ff0*/  IMAD.SHL.U32 R186, R4, 0x200, RZ ;  /* 0x0000020004ba7824 */ /* 0x000fc600078e00ff */
[----:B------:R-:W-:Y:S02]  /*1000*/  LEA.HI R0, R0, R219, RZ, 0x3 ;  /* 0x000000db00007211 */ /* 0x000fe400078f18ff */
[----:B------:R-:W-:Y:S02]  /*1010*/  LEA R2, R4, R3, 0x4 ;  /* 0x0000000304027211 */ /* 0x000fe400078e20ff */
[----:B------:R-:W-:Y:S01]  /*1020*/  SHF.R.S32.HI R3, RZ, 0x1f, R168 ;  /* 0x0000001fff037819 */ /* 0x000fe200000114a8 */
[----:B------:R-:W-:Y:S02]  /*1030*/  IMAD.SHL.U32 R0, R0, 0x40, RZ ;  /* 0x0000004000007824 */ /* 0x000fe400078e00ff */
[----:B------:R-:W-:Y:S01]  /*1040*/  IMAD R222, R2, 0x8, R7 ;  /* 0x0000000802de7824 */ /* 0x000fe200078e0207 */
[CC--:B------:R-:W-:Y:S02]  /*1050*/  LEA.HI R170, R3.reuse, R168.reuse, RZ, 0x3 ;  /* 0x000000a803aa7211 */ /* 0x0c0fe400078f18ff */
[----:B------:R-:W-:Y:S01]  /*1060*/  LOP3.LUT R188, R0, 0xfffffe00, RZ, 0xc0, !PT ;  /* 0xfffffe0000bc7812 */ /* 0x000fe200078ec0ff */
[----:B------:R-:W-:Y:S01]  /*1070*/  IMAD.SHL.U32 R222, R222, 0x8, RZ ;  /* 0x00000008dede7824 */ /* 0x000fe200078e00ff */
[----:B------:R-:W-:-:S02]  /*1080*/  LEA.HI R3, R3, R168, RZ, 0x6 ;  /* 0x000000a803037211 */ /* 0x000fc400078f30ff */
[----:B------:R-:W-:Y:S02]  /*1090*/  SHF.R.S32.HI R0, RZ, 0x1f, R169 ;  /* 0x0000001fff007819 */ /* 0x000fe400000114a9 */
[--C-:B------:R-:W-:Y:S01]  /*10a0*/  LOP3.LUT R5, R181, 0x38, R170.reuse, 0xf8, !PT ;  /* 0x00000038b5057812 */ /* 0x100fe200078ef8aa */
[----:B------:R-:W-:Y:S01]  /*10b0*/  IMAD.SHL.U32 R3, R3, 0x80, RZ ;  /* 0x0000008003037824 */ /* 0x000fe200078e00ff */
[CC--:B------:R-:W-:Y:S02]  /*10c0*/  LEA.HI R2, R0.reuse, R169.reuse, RZ, 0x6 ;  /* 0x000000a900027211 */ /* 0x0c0fe400078f30ff */
[----:B------:R-:W-:Y:S02]  /*10d0*/  LEA.HI R171, R0, R169, RZ, 0x3 ;  /* 0x000000a900ab7211 */ /* 0x000fe400078f18ff */
[----:B------:R-:W-:Y:S01]  /*10e0*/  LOP3.LUT R0, R184, 0x38, R170, 0xf8, !PT ;  /* 0x00000038b8007812 */ /* 0x000fe200078ef8aa */
[----:B------:R-:W-:Y:S01]  /*10f0*/  IMAD.SHL.U32 R4, R2, 0x80, RZ ;  /* 0x0000008002047824 */ /* 0x000fe200078e00ff */
[----:B------:R-:W-:-:S02]  /*1100*/  LOP3.LUT R3, R3, 0xffffe000, RZ, 0xc0, !PT ;  /* 0xffffe00003037812 */ /* 0x000fc400078ec0ff */
[----:B------:R-:W-:Y:S02]  /*1110*/  LOP3.LUT R0, R0, R185, RZ, 0x3c, !PT ;  /* 0x000000b900007212 */ /* 0x000fe400078e3cff */
[----:B------:R-:W-:Y:S02]  /*1120*/  LOP3.LUT R6, R5, R218, RZ, 0x3c, !PT ;  /* 0x000000da05067212 */ /* 0x000fe400078e3cff */
[-C--:B------:R-:W-:Y:S01]  /*1130*/  IADD3 R217, R0, R3.reuse, R186 ;  /* 0x0000000300d97210 */ /* 0x080fe20007ffe0ba */
[----:B------:R-:W-:Y:S01]  /*1140*/  IMAD.U32 R0, RZ, RZ, UR5 ;  /* 0x00000005ff007e24 */ /* 0x000fe2000f8e00ff */
[----:B------:R-:W-:Y:S01]  /*1150*/  IADD3 R6, R6, R3, R188 ;  /* 0x0000000306067210 */ /* 0x000fe20007ffe0bc */
[----:B------:R-:W-:Y:S01]  /*1160*/  IMAD.U32 R3, RZ, RZ, UR4 ;  /* 0x00000004ff037e24 */ /* 0x000fe2000f8e00ff */
[--C-:B------:R-:W-:Y:S02]  /*1170*/  LOP3.LUT R2, R184, 0x38, R171.reuse, 0xf8, !PT ;  /* 0x00000038b8027812 */ /* 0x100fe400078ef8ab */
[----:B------:R0:W-:Y:S01]  /*1180*/  STL [R1+0x30], R0 ;  /* 0x0000300001007387 */ /* 0x0001e20000100800 */
[----:B------:R-:W-:-:S02]  /*1190*/  LOP3.LUT R7, R181, 0x38, R171, 0xf8, !PT ;  /* 0x00000038b5077812 */ /* 0x000fc400078ef8ab */
[----:B------:R-:W-:Y:S01]  /*11a0*/  LOP3.LUT R5, R4, 0xffffe000, RZ, 0xc0, !PT ;  /* 0xffffe00004057812 */ /* 0x000fe200078ec0ff */
[----:B------:R1:W-:Y:S01]  /*11b0*/  STL [R1+0x34], R3 ;  /* 0x0000340301007387 */ /* 0x0003e20000100800 */
[----:B------:R-:W-:Y:S02]  /*11c0*/  LOP3.LUT R2, R2, R185, RZ, 0x3c, !PT ;  /* 0x000000b902027212 */ /* 0x000fe400078e3cff */
[----:B------:R-:W-:Y:S02]  /*11d0*/  LOP3.LUT R7, R7, R218, RZ, 0x3c, !PT ;  /* 0x000000da07077212 */ /* 0x000fe400078e3cff */
[----:B------:R-:W-:Y:S02]  /*11e0*/  IADD3 R2, R2, R5, R186 ;  /* 0x0000000502027210 */ /* 0x000fe40007ffe0ba */
[----:B0-----:R-:W-:Y:S02]  /*11f0*/  LEA.HI R0, R199, R199, RZ, 0x1 ;  /* 0x000000c7c7007211 */ /* 0x001fe400078f08ff */
[----:B------:R-:W-:-:S02]  /*1200*/  IADD3 R7, R7, R5, R188 ;  /* 0x0000000507077210 */ /* 0x000fc40007ffe0bc */
[----:B------:R-:W-:Y:S02]  /*1210*/  LOP3.LUT R0, R0, 0x1ffffffe, RZ, 0xc0, !PT ;  /* 0x1ffffffe00007812 */ /* 0x000fe400078ec0ff */
[----:B-1----:R-:W-:Y:S02]  /*1220*/  LOP3.LUT R3, R181, 0x38, R16, 0xf8, !PT ;  /* 0x00000038b5037812 */ /* 0x002fe400078ef810 */
[----:B------:R-:W-:Y:S02]  /*1230*/  IADD3 R0, R199, -R0, RZ ;  /* 0x80000000c7007210 */ /* 0x000fe40007ffe0ff */
[----:B------:R-:W-:Y:S02]  /*1240*/  LOP3.LUT R3, R188, R3, R218, 0xf6, !PT ;  /* 0x00000003bc037212 */ /* 0x000fe400078ef6da */
[----:B------:R-:W-:Y:S01]  /*1250*/  SHF.R.S32.HI R170, RZ, 0x3, R170 ;  /* 0x00000003ffaa7819 */ /* 0x000fe200000114aa */
[----:B------:R-:W-:Y:S01]  /*1260*/  IMAD R191, R0, 0x8, R221 ;  /* 0x0000000800bf7824 */ /* 0x000fe200078e02dd */
[----:B------:R-:W-:-:S02]  /*1270*/  SHF.R.S32.HI R171, RZ, 0x3, R171 ;  /* 0x00000003ffab7819 */ /* 0x000fc400000114ab */
[----:B------:R-:W-:Y:S02]  /*1280*/  LEA R216, R3, UR4, 0x1 ;  /* 0x0000000403d87c11 */ /* 0x000fe4000f8e08ff */
[----:B------:R-:W-:Y:S02]  /*1290*/  LEA R217, R217, UR4, 0x1 ;  /* 0x00000004d9d97c11 */ /* 0x000fe4000f8e08ff */
[----:B------:R-:W-:Y:S02]  /*12a0*/  LEA R214, R6, UR4, 0x1 ;  /* 0x0000000406d67c11 */ /* 0x000fe4000f8e08ff */
[----:B------:R-:W-:Y:S02]  /*12b0*/  LEA R215, R2, UR4, 0x1 ;  /* 0x0000000402d77c11 */ /* 0x000fe4000f8e08ff */
[----:B------:R-:W-:-:S07]  /*12c0*/  LEA R213, R7, UR4, 0x1 ;  /* 0x0000000407d57c11 */ /* 0x000fce000f8e08ff */
.L_x_1866:
[----:B------:R-:W-:Y:S01]  /*12d0*/  ULDC.64 UR4, c[0x0][0xa28] ;  /* 0x00028a0000047ab9 */ /* 0x000fe20000000a00 */
[----:B0-2---:R-:W0:Y:S01]  /*12e0*/  LDC.64 R4, c[0x0][0xa08] ;  /* 0x00028200ff047b82 */ /* 0x005e220000000a00 */
[----:B------:R-:W-:Y:S01]  /*12f0*/  ISETP.NE.U32.AND P0, PT, RZ, UR4, PT ;  /* 0x00000004ff007c0c */ /* 0x000fe2000bf05070 */
[----:B------:R-:W-:Y:S01]  /*1300*/  IMAD.MOV.U32 R0, RZ, RZ, RZ ;  /* 0x000000ffff007224 */ /* 0x000fe200078e00ff */
[----:B------:R-:W-:Y:S01]  /*1310*/  MOV R130, RZ ;  /* 0x000000ff00827202 */ /* 0x000fe20000000f00 */
[----:B------:R-:W-:Y:S01]  /*1320*/  ULDC UR6, c[0x0][0x424] ;  /* 0x0001090000067ab9 */ /* 0x000fe20000000800 */
[----:B------:R-:W-:Y:S01]  /*1330*/  ISETP.NE.AND.EX P0, PT, RZ, UR5, PT, P0 ;  /* 0x00000005ff007c0c */ /* 0x000fe2000bf05300 */
[----:B------:R-:W-:Y:S02]  /*1340*/  ULDC.64 UR4, c[0x0][0xa18] ;  /* 0x0002860000047ab9 */ /* 0x000fe40000000a00 */
[----:B------:R-:W-:-:S04]  /*1350*/  ISETP.NE.U32.AND P1, PT, RZ, UR4, PT ;  /* 0x00000004ff007c0c */ /* 0x000fc8000bf25070 */
[----:B------:R-:W-:Y:S01]  /*1360*/  ISETP.NE.AND.EX P1, PT, RZ, UR5, PT, P1 ;  /* 0x00000005ff007c0c */ /* 0x000fe2000bf25310 */
[----:B------:R-:W-:Y:S02]  /*1370*/  ULDC.64 UR4, c[0x0][0xa08] ;  /* 0x0002820000047ab9 */ /* 0x000fe40000000a00 */
[----:B------:R-:W-:-:S03]  /*1380*/  ISETP.NE.U32.AND P3, PT, RZ, UR4, PT ;  /* 0x00000004ff007c0c */ /* 0x000fc6000bf65070 */
[----:B----4-:R-:W1:Y:S01]  /*1390*/  @P0 LDC.64 R2, c[0x0][0xa28] ;  /* 0x00028a00ff020b82 */ /* 0x010e620000000a00 */
[----:B------:R-:W-:Y:S01]  /*13a0*/  ISETP.NE.AND.EX P3, PT, RZ, UR5, PT, P3 ;  /* 0x00000005ff007c0c */ /* 0x000fe2000bf65330 */
[----:B0-----:R-:W-:-:S06]  /*13b0*/  IMAD.WIDE R8, R31, 0x4, R4 ;  /* 0x000000041f087825 */ /* 0x001fcc00078e0204 */
[----:B------:R-:W0:Y:S01]  /*13c0*/  @P1 LDC.64 R6, c[0x0][0xa18] ;  /* 0x00028600ff061b82 */ /* 0x000e220000000a00 */
[----:B------:R-:W-:Y:S02]  /*13d0*/  ULDC UR4, c[0x0][0x288] ;  /* 0x0000a20000047ab9 */ /* 0x000fe40000000800 */
[----:B------:R-:W-:Y:S01]  /*13e0*/  IMAD.U32 R166, RZ, RZ, UR4 ;  /* 0x00000004ffa67e24 */ /* 0x000fe2000f8e00ff */
[----:B------:R-:W-:Y:S02]  /*13f0*/  ULDC.64 UR4, c[0x0][0x418] ;  /* 0x0001060000047ab9 */ /* 0x000fe40000000a00 */
[----:B------:R2:W5:Y:S01]  /*1400*/  @P3 LDG.E R130, desc[UR60][R8.64] ;  /* 0x0000003c08823981 */ /* 0x000562000c1e1900 */
[----:B-1----:R-:W-:-:S05]  /*1410*/  @P0 IMAD.WIDE R2, R31, 0x4, R2 ;  /* 0x000000041f020825 */ /* 0x002fca00078e0202 */
[----:B------:R2:W5:Y:S01]  /*1420*/  @P0 LDG.E R0, desc[UR60][R2.64] ;  /* 0x0000003c02000981 */ /* 0x000562000c1e1900 */
[----:B0-----:R-:W-:-:S05]  /*1430*/  @P1 IMAD.WIDE R4, R31, 0x4, R6 ;  /* 0x000000041f041825 */ /* 0x001fca00078e0206 */
[----:B------:R2:W5:Y:S01]  /*1440*/  @P1 LDG.E R166, desc[UR60][R4.64] ;  /* 0x0000003c04a61981 */ /* 0x000562000c1e1900 */
[----:B------:R-:W-:-:S04]  /*1450*/  UISETP.NE.U32.AND UP0, UPT, UR4, URZ, UPT ;  /* 0x0000003f0400728c */ /* 0x000fc8000bf05070 */
[----:B------:R-:W-:-:S03]  /*1460*/  UISETP.NE.AND.EX UP0, UPT, UR5, URZ, UPT, UP0 ;  /* 0x0000003f0500728c */ /* 0x000fc6000bf05300 */
[----:B------:R-:W-:Y:S02]  /*1470*/  ULDC.64 UR4, c[0x0][0xa20] ;  /* 0x0002880000047ab9 */ /* 0x000fe40000000a00 */
[----:B------:R-:W-:Y:S01]  /*1480*/  ISETP.NE.U32.AND P2, PT, RZ, UR4, PT ;  /* 0x00000004ff007c0c */ /* 0x000fe2000bf45070 */
[----:B------:R-:W-:-:S03]  /*1490*/  USEL UR4, UR6, 0x1, UP0 ;  /* 0x0000000106047887 */ /* 0x000fc60008000000 */
[----:B------:R-:W-:Y:S01]  /*14a0*/  ULDC UR6, c[0x0][0x2f0] ;  /* 0x0000bc0000067ab9 */ /* 0x000fe20000000800 */
[----:B------:R-:W-:Y:S01]  /*14b0*/  ISETP.NE.AND.EX P2, PT, RZ, UR5, PT, P2 ;  /* 0x00000005ff007c0c */ /* 0x000fe2000bf45320 */
[----:B------:R-:W-:Y:S01]  /*14c0*/  UIMAD UR4, UR4, UR6, URZ ;  /* 0x00000006040472a4 */ /* 0x000fe2000f8e023f */
[----:B------:R-:W-:Y:S01]  /*14d0*/  ULDC UR5, c[0x0][0x348] ;  /* 0x0000d20000057ab9 */ /* 0x000fe20000000800 */
[----:B------:R-:W-:Y:S02]  /*14e0*/  IMAD.MOV.U32 R195, RZ, RZ, R30 ;  /* 0x000000ffffc37224 */ /* 0x000fe400078e001e */
[----:B------:R-:W-:Y:S01]  /*14f0*/  IMAD.MOV.U32 R197, RZ, RZ, R31 ;  /* 0x000000ffffc57224 */ /* 0x000fe200078e001f */
[----:B--23--:R-:W-:Y:S07]  /*1500*/  @P1 BRA `(.L_x_1567) ;  /* 0x0000000000241947 */ /* 0x00cfee0003800000 */
        /* <DEDUP_REMOVED lines=9> */
.L_x_1567:
[----:B------:R-:W-:Y:S01]  /*15a0*/  MOV R24, UR5 ;  /* 0x0000000500187c02 */ /* 0x000fe20008000f00 */
[----:B------:R-:W-:Y:S01]  /*15b0*/  IMAD.U32 R25, RZ, RZ, UR4 ;  /* 0x00000004ff197e24 */ /* 0x000fe2000f8e00ff */
[----:B------:R-:W-:Y:S06]  /*15c0*/  @!P2 BRA `(.L_x_1568) ;  /* 0x000000000010a947 */ /* 0x000fec0003800000 */
[----:B------:R-:W0:Y:S02]  /*15d0*/  LDC.64 R2, c[0x0][0xa20] ;  /* 0x00028800ff027b82 */ /* 0x000e240000000a00 */
[----:B0-----:R-:W-:-:S05]  /*15e0*/  IMAD.WIDE R2, R31, 0x4, R2 ;  /* 0x000000041f027825 */ /* 0x001fca00078e0202 */
[----:B------:R0:W5:Y:S01]  /*15f0*/  LDG.E R25, desc[UR60][R2.64] ;  /* 0x0000003c02197981 */ /* 0x000162000c1e1900 */
[----:B------:R-:W-:Y:S05]  /*1600*/  BRA `(.L_x_1569) ;  /* 0x0000000000107947 */ /* 0x000fea0003800000 */
.L_x_1568:
[----:B------:R-:W-:Y:S05]  /*1610*/  @!P3 BRA `(.L_x_1569) ;  /* 0x00000000000cb947 */ /* 0x000fea0003800000 */
[----:B------:R-:W2:Y:S04]  /*1620*/  LDG.E R2, desc[UR60][R8.64] ;  /* 0x0000003c08027981 */ /* 0x000ea8000c1e1900 */
[----:B------:R-:W2:Y:S02]  /*1630*/  LDG.E R25, desc[UR60][R8.64+0x4] ;  /* 0x0000043c08197981 */ /* 0x000ea4000c1e1900 */
[----:B--2---:R-:W-:-:S07]  /*1640*/  IMAD.IADD R25, R25, 0x1, -R2 ;  /* 0x0000000119197824 */ /* 0x004fce00078e0a02 */
.L_x_1569:
[----:B------:R-:W-:Y:S01]  /*1650*/  ULDC.64 UR4, c[0x0][0xa10] ;  /* 0x0002840000047ab9 */ /* 0x000fe20000000a00 */
[----:B0-----:R-:W0:Y:S01]  /*1660*/  LDC R2, c[0x0][0x448] ;  /* 0x00011200ff027b82 */ /* 0x001e220000000800 */
[----:B------:R-:W-:-:S04]  /*1670*/  ISETP.NE.U32.AND P0, PT, RZ, UR4, PT ;  /* 0x00000004ff007c0c */ /* 0x000fc8000bf05070 */
[----:B------:R-:W-:Y:S01]  /*1680*/  ISETP.NE.AND.EX P0, PT, RZ, UR5, PT, P0 ;  /* 0x00000005ff007c0c */ /* 0x000fe2000bf05300 */
[----:B------:R-:W-:Y:S02]  /*1690*/  ULDC.64 UR4, c[0x0][0xa30] ;  /* 0x00028c0000047ab9 */ /* 0x000fe40000000a00 */
[----:B------:R-:W-:-:S04]  /*16a0*/  ISETP.NE.U32.AND P1, PT, RZ, UR4, PT ;  /* 0x00000004ff007c0c */ /* 0x000fc8000bf25070 */
[----:B------:R-:W-:-:S06]  /*16b0*/  ISETP.NE.AND.EX P1, PT, RZ, UR5, PT, P1 ;  /* 0x00000005ff007c0c */ /* 0x000fcc000bf25310 */
[----:B------:R-:W1:Y:S08]  /*16c0*/  @P0 LDC.64 R4, c[0x0][0xa10] ;  /* 0x00028400ff040b82 */ /* 0x000e700000000a00 */
[----:B------:R-:W2:Y:S01]  /*16d0*/  @P1 LDC.64 R6, c[0x0][0xa30] ;  /* 0x00028c00ff061b82 */ /* 0x000ea20000000a00 */
[----:B-1----:R-:W-:-:S05]  /*16e0*/  @P0 IMAD.WIDE R4, R31, 0x4, R4 ;  /* 0x000000041f040825 */ /* 0x002fca00078e0204 */
[----:B------:R-:W3:Y:S04]  /*16f0*/  @P0 LDG.E R8, desc[UR60][R4.64] ;  /* 0x0000003c04080981 */ /* 0x000ee8000c1e1900 */
[----:B------:R1:W3:Y:S01]  /*1700*/  @P0 LDG.E R9, desc[UR60][R4.64+0x4] ;  /* 0x0000043c04090981 */ /* 0x0002e2000c1e1900 */
[----:B-----5:R-:W-:Y:S02]  /*1710*/  IMAD.MOV.U32 R141, RZ, RZ, R25 ;  /* 0x000000ffff8d7224 */ /* 0x020fe400078e0019 */
[----:B--2---:R-:W-:-:S05]  /*1720*/  @P1 IMAD.WIDE R6, R31, 0x4, R6 ;  /* 0x000000041f061825 */ /* 0x004fca00078e0206 */
[----:B------:R2:W5:Y:S01]  /*1730*/  @P1 LDG.E R141, desc[UR60][R6.64] ;  /* 0x0000003c068d1981 */ /* 0x000562000c1e1900 */
[----:B0-----:R-:W-:Y:S01]  /*1740*/  ISETP.NE.AND P1, PT, R2, 0x1, PT ;  /* 0x000000010200780c */ /* 0x001fe20003f25270 */
[----:B------:R-:W-:Y:S01]  /*1750*/  IMAD.SHL.U32 R187, R29, 0x80, RZ ;  /* 0x000000801dbb7824 */ /* 0x000fe200078e00ff */
[----:B------:R-:W0:Y:S03]  /*1760*/  LDC.64 R2, c[0x0][0x9e0] ;  /* 0x00027800ff027b82 */ /* 0x000e260000000a00 */
[----:B-1----:R-:W-:-:S08]  /*1770*/  VIADD R4, R187, 0x7f ;  /* 0x0000007fbb047836 */ /* 0x002fd00000000000 */
[----:B------:R-:W1:Y:S08]  /*1780*/  @P1 LDC R11, c[0x0][0x44c] ;  /* 0x00011300ff0b1b82 */ /* 0x000e700000000800 */
[----:B------:R-:W4:Y:S01]  /*1790*/  @P1 LDC R10, c[0x0][0x450] ;  /* 0x00011400ff0a1b82 */ /* 0x000f220000000800 */
[----:B0-----:R-:W-:Y:S01]  /*17a0*/  ISETP.GE.AND P2, PT, R3, 0x1, PT ;  /* 0x000000010300780c */ /* 0x001fe20003f46270 */
[----:B-1----:R-:W-:-:S05]  /*17b0*/  @P1 IMAD.HI.U32 R5, R4, R11, RZ ;  /* 0x0000000b04051227 */ /* 0x002fca00078e00ff */
[----:B----4-:R-:W-:Y:S02]  /*17c0*/  @P1 SHF.R.U32.HI R4, RZ, R10, R5 ;  /* 0x0000000aff041219 */ /* 0x010fe40000011605 */
[----:B---3--:R-:W-:Y:S01]  /*17d0*/  @P0 IADD3 R24, -R8, R9, RZ ;  /* 0x0000000908180210 */ /* 0x008fe20007ffe1ff */
[----:B------:R-:W-:-:S05]  /*17e0*/  IMAD.IADD R9, R25, 0x1, -R0 ;  /* 0x0000000119097824 */ /* 0x000fca00078e0a00 */
[----:B------:R-:W-:-:S04]  /*17f0*/  IADD3 R167, R9, R24, RZ ;  /* 0x0000001809a77210 */ /* 0x000fc80007ffe0ff */
[C---:B------:R-:W-:Y:S01]  /*1800*/  IADD3 R5, R167.reuse, 0x1, -R166 ;  /* 0x00000001a7057810 */ /* 0x040fe20007ffe8a6 */
[----:B------:R-:W-:-:S04]  /*1810*/  VIADD R0, R167, 0x5f ;  /* 0x0000005fa7007836 */ /* 0x000fc80000000000 */
[----:B------:R-:W-:-:S04]  /*1820*/  IMAD.HI R0, R0, 0x2aaaaaab, RZ ;  /* 0x2aaaaaab00007827 */ /* 0x000fc800078e02ff */
[----:B------:R-:W-:Y:S01]  /*1830*/  IMAD.IADD R5, R5, 0x1, R4 ;  /* 0x0000000105057824 */ /* 0x000fe200078e0204 */
[----:B------:R-:W-:-:S03]  /*1840*/  SHF.R.U32.HI R143, RZ, 0x1f, R0 ;  /* 0x0000001fff8f7819 */ /* 0x000fc60000011600 */
[----:B------:R-:W-:Y:S01]  /*1850*/  IMAD.IADD R2, R5, 0x1, R2 ;  /* 0x0000000105027824 */ /* 0x000fe200078e0202 */
[----:B------:R-:W-:Y:S01]  /*1860*/  LEA.HI.SX32 R143, R0, R143, 0x1c ;  /* 0x0000008f008f7211 */ /* 0x000fe200078fe2ff */
[----:B--2---:R-:W-:Y:S06]  /*1870*/  @!P2 BRA `(.L_x_1570) ;  /* 0x000000000048a947 */ /* 0x004fec0003800000 */
[C---:B------:R-:W-:Y:S01]  /*1880*/  ISETP.GT.AND P0, PT, R5.reuse, RZ, PT ;  /* 0x000000ff0500720c */ /* 0x040fe20003f04270 */
[----:B------:R-:W-:Y:S01]  /*1890*/  BSSY B0, `(.L_x_1571) ;  /* 0x000000e000007945 */ /* 0x000fe20003800000 */
[----:B------:R-:W-:-:S11]  /*18a0*/  IADD3 R0, R5, -0x1, RZ ;  /* 0xffffffff05007810 */ /* 0x000fd60007ffe0ff */
        /* <DEDUP_REMOVED lines=8> */
.L_x_1572:
[----:B------:R-:W-:-:S13]  /*1930*/  ISETP.NE.AND P0, PT, R3, 0x1, PT ;  /* 0x000000010300780c */ /* 0x000fda0003f05270 */
[----:B------:R-:W0:Y:S02]  /*1940*/  @P0 LDC.64 R4, c[0x0][0x9e8] ;  /* 0x00027a00ff040b82 */ /* 0x000e240000000a00 */
[----:B0-----:R-:W-:-:S05]  /*1950*/  @P0 IMAD.HI.U32 R4, R0, R4, RZ ;  /* 0x0000000400040227 */ /* 0x001fca00078e00ff */
[----:B------:R-:W-:-:S07]  /*1960*/  @P0 SHF.R.U32.HI R0, RZ, R5, R4 ;  /* 0x00000005ff000219 */ /* 0x000fce0000011604 */
.L_x_1573:
[----:B------:R-:W-:Y:S05]  /*1970*/  BSYNC B0 ;  /* 0x0000000000007941 */ /* 0x000fea0003800000 */
.L_x_1571:
[----:B------:R-:W-:-:S05]  /*1980*/  IMAD R5, R0, R3, R3 ;  /* 0x0000000300057224 */ /* 0x000fca00078e0203 */
[----:B------:R-:W-:-:S07]  /*1990*/  VIMNMX R2, R2, R5, PT ;  /* 0x0000000502027248 */ /* 0x000fce0003fe0100 */
.L_x_1570:
[----:B------:R-:W0:Y:S01]  /*19a0*/  @P1 LDC R0, c[0x0][0x44c] ;  /* 0x00011300ff001b82 */ /* 0x000e220000000800 */
[----:B------:R-:W-:Y:S01]  /*19b0*/  IMAD.MOV.U32 R5, RZ, RZ, R187 ;  /* 0x000000ffff057224 */ /* 0x000fe200078e00bb */
[----:B------:R-:W-:Y:S01]  /*19c0*/  ULDC UR4, c[0x0][0x9dc] ;  /* 0x0002770000047ab9 */ /* 0x000fe20000000800 */
[----:B------:R-:W-:-:S05]  /*19d0*/  IMAD.IADD R142, R167, 0x1, -R166 ;  /* 0x00000001a78e7824 */ /* 0x000fca00078e0aa6 */
[----:B------:R-:W1:Y:S01]  /*19e0*/  @P1 LDC R7, c[0x0][0x450] ;  /* 0x00011400ff071b82 */ /* 0x000e620000000800 */
[----:B0-----:R-:W-:-:S05]  /*19f0*/  @P1 IMAD.HI.U32 R0, R187, R0, RZ ;  /* 0x00000000bb001227 */ /* 0x001fca00078e00ff */
[----:B-1----:R-:W-:-:S04]  /*1a00*/  @P1 SHF.R.U32.HI R5, RZ, R7, R0 ;  /* 0x00000007ff051219 */ /* 0x002fc80000011600 */
[----:B------:R-:W-:-:S05]  /*1a10*/  IADD3 R0, R142, R5, RZ ;  /* 0x000000058e007210 */ /* 0x000fca0007ffe0ff */
[----:B------:R-:W-:Y:S01]  /*1a20*/  VIADD R4, R0, -UR4 ;  /* 0x8000000400047c36 */ /* 0x000fe20008000000 */
[----:B------:R-:W-:Y:S06]  /*1a30*/  @!P2 BRA `(.L_x_1574) ;  /* 0x000000000044a947 */ /* 0x000fec0003800000 */
[----:B------:R-:W-:Y:S01]  /*1a40*/  ISETP.GT.AND P0, PT, R0, -0x1, PT ;  /* 0xffffffff0000780c */ /* 0x000fe20003f04270 */
[----:B------:R-:W-:-:S12]  /*1a50*/  BSSY B0, `(.L_x_1575) ;  /* 0x000000d000007945 */ /* 0x000fd80003800000 */
        /* <DEDUP_REMOVED lines=8> */
.L_x_1576:
[----:B------:R-:W-:-:S13]  /*1ae0*/  ISETP.NE.AND P0, PT, R3, 0x1, PT ;  /* 0x000000010300780c */ /* 0x000fda0003f05270 */
[----:B------:R-:W0:Y:S02]  /*1af0*/  @P0 LDC.64 R6, c[0x0][0x9e8] ;  /* 0x00027a00ff060b82 */ /* 0x000e240000000a00 */
[----:B0-----:R-:W-:-:S05]  /*1b00*/  @P0 IMAD.HI.U32 R6, R0, R6, RZ ;  /* 0x0000000600060227 */ /* 0x001fca00078e00ff */
[----:B------:R-:W-:-:S07]  /*1b10*/  @P0 SHF.R.U32.HI R0, RZ, R7, R6 ;  /* 0x00000007ff000219 */ /* 0x000fce0000011606 */
.L_x_1577:
[----:B------:R-:W-:Y:S05]  /*1b20*/  BSYNC B0 ;  /* 0x0000000000007941 */ /* 0x000fea0003800000 */
.L_x_1575:
[----:B------:R-:W-:-:S05]  /*1b30*/  IMAD R3, R0, R3, RZ ;  /* 0x0000000300037224 */ /* 0x000fca00078e02ff */
[----:B------:R-:W-:-:S07]  /*1b40*/  VIMNMX R4, R4, R3, !PT ;  /* 0x0000000304047248 */ /* 0x000fce0007fe0100 */
.L_x_1574:
[----:B------:R-:W-:Y:S02]  /*1b50*/  VIADD R2, R2, 0x5f ;  /* 0x0000005f02027836 */ /* 0x000fe40000000000 */
[----:B------:R-:W-:-:S04]  /*1b60*/  IMAD.HI R4, R4, 0x2aaaaaab, RZ ;  /* 0x2aaaaaab04047827 */ /* 0x000fc800078e02ff */
[----:B------:R-:W-:Y:S01]  /*1b70*/  IMAD.HI R2, R2, 0x2aaaaaab, RZ ;  /* 0x2aaaaaab02027827 */ /* 0x000fe200078e02ff */
[----:B------:R-:W-:-:S04]  /*1b80*/  SHF.R.U32.HI R5, RZ, 0x1f, R4 ;  /* 0x0000001fff057819 */ /* 0x000fc80000011604 */
[----:B------:R-:W-:Y:S02]  /*1b90*/  SHF.R.U32.HI R3, RZ, 0x1f, R2 ;  /* 0x0000001fff037819 */ /* 0x000fe40000011602 */
[----:B------:R-:W-:Y:S02]  /*1ba0*/  LEA.HI.SX32 R5, R4, R5, 0x1c ;  /* 0x0000000504057211 */ /* 0x000fe400078fe2ff */
[----:B------:R-:W-:Y:S02]  /*1bb0*/  LEA.HI.SX32 R2, R2, R3, 0x1c ;  /* 0x0000000302027211 */ /* 0x000fe400078fe2ff */
[----:B------:R-:W-:Y:S02]  /*1bc0*/  VIMNMX R5, RZ, R5, !PT ;  /* 0x00000005ff057248 */ /* 0x000fe40007fe0100 */
[----:B------:R-:W-:-:S03]  /*1bd0*/  VIMNMX R2, R143, R2, PT ;  /* 0x000000028f027248 */ /* 0x000fc60003fe0100 */
[--C-:B------:R-:W-:Y:S02]  /*1be0*/  IMAD R5, R5, 0x60, -R9.reuse ;  /* 0x0000006005057824 */ /* 0x100fe400078e0a09 */
[----:B------:R-:W-:-:S03]  /*1bf0*/  IMAD R3, R2, 0x60, -R9 ;  /* 0x0000006002037824 */ /* 0x000fc600078e0a09 */
[----:B------:R-:W-:Y:S02]  /*1c00*/  VIMNMX R5, RZ, R5, !PT ;  /* 0x00000005ff057248 */ /* 0x000fe40007fe0100 */
[----:B------:R-:W-:-:S03]  /*1c10*/  VIMNMX R0, R3, R24, PT ;  /* 0x0000001803007248 */ /* 0x000fc60003fe0100 */
[----:B------:R-:W-:Y:S01]  /*1c20*/  IMAD.WIDE.U32 R126, R5, -0x55555555, RZ ;  /* 0xaaaaaaab057e7825 */ /* 0x000fe200078e00ff */
[----:B------:R-:W-:-:S04]  /*1c30*/  ISETP.GT.AND P0, PT, R0, R5, PT ;  /* 0x000000050000720c */ /* 0x000fc80003f04270 */
[----:B------:R-:W-:-:S04]  /*1c40*/  SHF.R.U32.HI R126, RZ, 0x6, R127 ;  /* 0x00000006ff7e7819 */ /* 0x000fc8000001167f */
[----:B------:R-:W-:-:S05]  /*1c50*/  MOV R2, R126 ;  /* 0x0000007e00027202 */ /* 0x000fca0000000f00 */
[----:B------:R-:W-:-:S04]  /*1c60*/  @P0 VIADD R0, R0, 0x5f ;  /* 0x0000005f00000836 */ /* 0x000fc80000000000 */
[----:B------:R-:W-:-:S05]  /*1c70*/  @P0 IMAD.HI R0, R0, 0x2aaaaaab, RZ ;  /* 0x2aaaaaab00000827 */ /* 0x000fca00078e02ff */
[----:B------:R-:W-:-:S04]  /*1c80*/  @P0 SHF.R.U32.HI R3, RZ, 0x1f, R0 ;  /* 0x0000001fff030819 */ /* 0x000fc80000011600 */
[----:B------:R-:W-:Y:S02]  /*1c90*/  @P0 LEA.HI.SX32 R2, R0, R3, 0x1c ;  /* 0x0000000300020211 */ /* 0x000fe400078fe2ff */
[----:B------:R-:W-:Y:S02]  /*1ca0*/  PLOP3.LUT P0, PT, PT, PT, PT, 0x80, 0x0 ;  /* 0x000000000000781c */ /* 0x000fe40003f0f070 */
[----:B------:R-:W-:-:S13]  /*1cb0*/  ISETP.GT.AND P1, PT, R2, R126, PT ;  /* 0x0000007e0200720c */ /* 0x000fda0003f24270 */
[----:B------:R-:W-:Y:S05]  /*1cc0*/  @!P1 BRA `(.L_x_1578) ;  /* 0x0000008c00e49947 */ /* 0x000fea0003800000 */
        /* <DEDUP_REMOVED lines=20> */
.L_x_1580:
[----:B------:R-:W-:Y:S05]  /*1e10*/  BSYNC B6 ;  /* 0x0000000000067941 */ /* 0x000fea0003800000 */
.L_x_1579:
        /* <DEDUP_REMOVED lines=14> */
[----:B------:R-:W-:Y:S01]  /*1f00*/  MOV R13, RZ ;  /* 0x000000ff000d7202 */ /* 0x000fe20000000f00 */
[----:B------:R-:W-:-:S02]  /*1f10*/  IMAD.U32 R11, RZ, RZ, UR5 ;  /* 0x00000005ff0b7e24 */ /* 0x000fc4000f8e00ff */
[----:B------:R-:W-:Y:S02]  /*1f20*/  IMAD.MOV.U32 R8, RZ, RZ, 0x70 ;  /* 0x00000070ff087424 */ /* 0x000fe400078e00ff */
[----:B0-----:R-:W-:-:S07]  /*1f30*/  IMAD.MOV.U32 R12, RZ, RZ, 0x1 ;  /* 0x00000001ff0c7424 */ /* 0x001fce00078e00ff */
[----:B------:R-:W-:-:S07]  /*1f40*/  LEPC R20, `(.L_x_1582) ;  /* 0x000000001014794e */ /* 0x000fce0000000000 */
[----:B-1---5:R-:W-:Y:S05]  /*1f50*/  CALL.ABS.NOINC R14 ;  /* 0x000000000e007343 */ /* 0x022fea0003c00000 */
.L_x_1582:
[----:B------:R-:W-:Y:S05]  /*1f60*/  BSYNC B6 ;  /* 0x0000000000067941 */ /* 0x000fea0003800000 */
.L_x_1581:
[----:B------:R-:W-:Y:S01]  /*1f70*/  ULDC.64 UR4, c[0x0][0x9f8] ;  /* 0x00027e0000047ab9 */ /* 0x000fe20000000a00 */
[----:B------:R-:W-:Y:S01]  /*1f80*/  IMAD.MOV.U32 R101, RZ, RZ, R31 ;  /* 0x000000ffff657224 */ /* 0x000fe200078e001f */
[----:B------:R-:W-:Y:S01]  /*1f90*/  ISETP.NE.U32.AND P0, PT, RZ, UR4, PT ;  /* 0x00000004ff007c0c */ /* 0x000fe2000bf05070 */
[----:B------:R-:W-:Y:S01]  /*1fa0*/  ULDC UR4, c[0x0][0x2f4] ;  /* 0x0000bd0000047ab9 */ /* 0x000fe20000000800 */
[----:B------:R-:W0:Y:S02]  /*1fb0*/  LDC.64 R94, c[0x0][0x3f8] ;  /* 0x0000fe00ff5e7b82 */ /* 0x000e240000000a00 */
[----:B------:R-:W-:Y:S01]  /*1fc0*/  ISETP.NE.AND.EX P0, PT, RZ, UR5, PT, P0 ;  /* 0x00000005ff007c0c */ /* 0x000fe2000bf05300 */
[----:B------:R-:W-:-:S05]  /*1fd0*/  ULDC UR5, c[0x0][0x320] ;  /* 0x0000c80000057ab9 */ /* 0x000fca0000000800 */
[----:B------:R-:W1:Y:S08]  /*1fe0*/  LDC R125, c[0x0][0x3f4] ;  /* 0x0000fd00ff7d7b82 */ /* 0x000e700000000800 */
[----:B------:R-:W2:Y:S08]  /*1ff0*/  @P0 LDC.64 R4, c[0x0][0x9f8] ;  /* 0x00027e00ff040b82 */ /* 0x000eb00000000a00 */
[----:B------:R-:W3:Y:S01]  /*2000*/  LDC.64 R88, c[0x0][0x408] ;  /* 0x00010200ff587b82 */ /* 0x000ee20000000a00 */
[----:B--2---:R-:W-:-:S05]  /*2010*/  @P0 IMAD.WIDE R4, R31, 0x4, R4 ;  /* 0x000000041f040825 */ /* 0x004fca00078e0204 */
[----:B------:R2:W4:Y:S01]  /*2020*/  @P0 LDG.E R101, desc[UR60][R4.64] ;  /* 0x0000003c04650981 */ /* 0x000522000c1e1900 */
[----:B------:R-:W-:Y:S01]  /*2030*/  ISETP.GE.AND P1, PT, R168, UR4, PT ;  /* 0x00000004a8007c0c */ /* 0x000fe2000bf26270 */
[--C-:B0-----:R-:W-:Y:S01]  /*2040*/  IMAD.WIDE.U32 R96, R174, R94, R16.reuse ;  /* 0x0000005eae607225 */ /* 0x101fe200078e0010 */
[----:B------:R-:W-:Y:S01]  /*2050*/  ISETP.GE.AND P0, PT, R16, UR4, PT ;  /* 0x0000000410007c0c */ /* 0x000fe2000bf06270 */
[----:B------:R-:W0:Y:S01]  /*2060*/  S2R R144, SR_TID.X ;  /* 0x0000000000907919 */ /* 0x000e220000002100 */
[----:B------:R-:W-:Y:S01]  /*2070*/  SEL R3, RZ, 0xffffffff, P1 ;  /* 0xffffffffff037807 */ /* 0x000fe20000800000 */
[----:B---3--:R-:W-:Y:S01]  /*2080*/  IMAD.WIDE.U32 R90, R174, R88, R16 ;  /* 0x00000058ae5a7225 */ /* 0x008fe200078e0010 */
[----:B------:R-:W-:Y:S02]  /*2090*/  SEL R0, RZ, 0x1, P0 ;  /* 0x00000001ff007807 */ /* 0x000fe40000000000 */
[----:B------:R-:W-:Y:S01]  /*20a0*/  ISETP.GE.AND P0, PT, R168, UR5, PT ;  /* 0x00000005a8007c0c */ /* 0x000fe2000bf06270 */
[----:B------:R-:W-:Y:S01]  /*20b0*/  IMAD.SHL.U32 R3, R3, 0x2, RZ ;  /* 0x0000000203037824 */ /* 0x000fe200078e00ff */
[----:B------:R-:W-:Y:S01]  /*20c0*/  ISETP.GE.AND P1, PT, R23, UR4, PT ;  /* 0x0000000417007c0c */ /* 0x000fe2000bf26270 */
[----:B------:R-:W-:Y:S01]  /*20d0*/  IMAD.SHL.U32 R107, R94, 0x40, RZ ;  /* 0x000000405e6b7824 */ /* 0x000fe200078e00ff */
[----:B------:R-:W-:Y:S01]  /*20e0*/  SHF.R.S32.HI R7, RZ, 0x1f, R174 ;  /* 0x0000001fff077819 */ /* 0x000fe200000114ae */
[----:B------:R-:W-:Y:S01]  /*20f0*/  IMAD R133, R89, 0x60, RZ ;  /* 0x0000006059857824 */ /* 0x000fe200078e02ff */
[----:B------:R-:W-:Y:S01]  /*2100*/  LOP3.LUT R0, R3, 0x2, R0, 0xe2, !PT ;  /* 0x0000000203007812 */ /* 0x000fe200078ee200 */
[----:B------:R-:W-:Y:S01]  /*2110*/  IMAD.SHL.U32 R109, R88, 0x40, RZ ;  /* 0x00000040586d7824 */ /* 0x000fe200078e00ff */
[----:B------:R-:W-:Y:S01]  /*2120*/  SEL R3, RZ, 0xffffffff, P0 ;  /* 0xffffffffff037807 */ /* 0x000fe20000000000 */
[----:B------:R-:W-:Y:S01]  /*2130*/  IMAD.IADD R130, R130, 0x1, R25 ;  /* 0x0000000182827824 */ /* 0x000fe200078e0219 */
[----:B------:R-:W-:Y:S01]  /*2140*/  ISETP.GE.AND P0, PT, R169, UR4, PT ;  /* 0x00000004a9007c0c */ /* 0x000fe2000bf06270 */
[----:B------:R-:W-:Y:S01]  /*2150*/  IMAD R113, R199, 0x40, R174 ;  /* 0x00000040c7717824 */ /* 0x000fe200078e02ae */
[----:B--2---:R-:W-:Y:S01]  /*2160*/  SEL R4, RZ, 0x8, P1 ;  /* 0x00000008ff047807 */ /* 0x004fe20000800000 */
[----:B------:R-:W-:Y:S01]  /*2170*/  IMAD.SHL.U32 R6, R3, 0x2, RZ ;  /* 0x0000000203067824 */ /* 0x000fe200078e00ff */
[----:B------:R-:W-:-:S02]  /*2180*/  SEL R3, RZ, 0x4, P0 ;  /* 0x00000004ff037807 */ /* 0x000fc40000000000 */
[--C-:B------:R-:W-:Y:S02]  /*2190*/  SHF.R.S32.HI R165, RZ, 0x1f, R164.reuse ;  /* 0x0000001fffa57819 */ /* 0x100fe400000114a4 */
[----:B------:R-:W-:Y:S01]  /*21a0*/  LOP3.LUT R0, R4, R0, R3, 0xfe, !PT ;  /* 0x0000000004007212 */ /* 0x000fe200078efe03 */
[-C--:B------:R-:W-:Y:S01]  /*21b0*/  IMAD R3, R7, R94.reuse, RZ ;  /* 0x0000005e07037224 */ /* 0x080fe200078e02ff */
[----:B------:R-:W-:Y:S01]  /*21c0*/  ISETP.GE.AND P0, PT, R161, UR4, PT ;  /* 0x00000004a1007c0c */ /* 0x000fe2000bf06270 */
[----:B------:R-:W-:Y:S01]  /*21d0*/  IMAD.WIDE.U32 R98, R174, R94, R164 ;  /* 0x0000005eae627225 */ /* 0x000fe200078e00a4 */
[----:B------:R-:W-:Y:S02]  /*21e0*/  ISETP.GE.AND P1, PT, R169, UR5, PT ;  /* 0x00000005a9007c0c */ /* 0x000fe4000bf26270 */
[----:B------:R-:W-:Y:S01]  /*21f0*/  ISETP.GE.AND P2, PT, R16, UR5, PT ;  /* 0x0000000510007c0c */ /* 0x000fe2000bf46270 */
[----:B------:R-:W-:Y:S01]  /*2200*/  IMAD R9, R174, R95, R3 ;  /* 0x0000005fae097224 */ /* 0x000fe200078e0203 */
[----:B------:R-:W-:Y:S01]  /*2210*/  SEL R3, RZ, 0x10, P0 ;  /* 0x00000010ff037807 */ /* 0x000fe20000000000 */
[-C--:B------:R-:W-:Y:S01]  /*2220*/  IMAD R7, R7, R88.reuse, RZ ;  /* 0x0000005807077224 */ /* 0x080fe200078e02ff */
[----:B-1----:R-:W-:Y:S01]  /*2230*/  ISETP.GE.AND P3, PT, R16, R125, PT ;  /* 0x0000007d1000720c */ /* 0x002fe20003f66270 */
[----:B------:R-:W-:Y:S01]  /*2240*/  IMAD.IADD R97, R9, 0x1, R97 ;  /* 0x0000000109617824 */ /* 0x000fe200078e0261 */
[----:B------:R-:W-:Y:S01]  /*2250*/  IADD3 R99, R99, R9, RZ ;  /* 0x0000000963637210 */ /* 0x000fe20007ffe0ff */
[C---:B------:R-:W-:Y:S01]  /*2260*/  IMAD R11, R174.reuse, R89, R7 ;  /* 0x00000059ae0b7224 */ /* 0x040fe200078e0207 */
[----:B------:R-:W-:Y:S01]  /*2270*/  SEL R4, RZ, 0x4, P1 ;  /* 0x00000004ff047807 */ /* 0x000fe20000800000 */
[----:B------:R-:W-:Y:S01]  /*2280*/  IMAD.WIDE.U32 R92, R174, R88, R164 ;  /* 0x00000058ae5c7225 */ /* 0x000fe200078e00a4 */
[----:B------:R-:W-:-:S02]  /*2290*/  LOP3.LUT R9, R0, R3, RZ, 0xfc, !PT ;  /* 0x0000000300097212 */ /* 0x000fc400078efcff */
[----:B------:R-:W-:Y:S01]  /*22a0*/  SEL R5, RZ, 0x1, P2 ;  /* 0x00000001ff057807 */ /* 0x000fe20001000000 */
[----:B------:R-:W-:Y:S01]  /*22b0*/  IMAD.IADD R93, R93, 0x1, R11 ;  /* 0x000000015d5d7824 */ /* 0x000fe200078e020b */
[-C--:B------:R-:W-:Y:S01]  /*22c0*/  ISETP.GE.AND P1, PT, R169, R125.reuse, PT ;  /* 0x0000007da900720c */ /* 0x080fe20003f26270 */
[-C--:B-----5:R-:W-:Y:S01]  /*22d0*/  IMAD.WIDE.U32 R98, R141, R94.reuse, R98 ;  /* 0x0000005e8d627225 */ /* 0x0a0fe200078e0062 */
[----:B------:R-:W-:Y:S02]  /*22e0*/  SEL R3, R125, RZ, P3 ;  /* 0x000000ff7d037207 */ /* 0x000fe40001800000 */
[----:B------:R-:W-:Y:S01]  /*22f0*/  ISETP.GE.AND P2, PT, R168, R125, PT ;  /* 0x0000007da800720c */ /* 0x000fe20003f46270 */
[----:B------:R-:W-:Y:S01]  /*2300*/  IMAD.WIDE.U32 R96, R141, R94, R96 ;  /* 0x0000005e8d607225 */ /* 0x000fe200078e0060 */
[C---:B------:R-:W-:Y:S02]  /*2310*/  SEL R0, R125.reuse, RZ, P1 ;  /* 0x000000ff7d007207 */ /* 0x040fe40000800000 */
[----:B------:R-:W-:Y:S01]  /*2320*/  SEL R7, R125, RZ, P2 ;  /* 0x000000ff7d077207 */ /* 0x000fe20001000000 */
[----:B------:R-:W-:Y:S01]  /*2330*/  IMAD.IADD R3, R16, 0x1, R3 ;  /* 0x0000000110037824 */ /* 0x000fe200078e0203 */
[----:B------:R-:W-:Y:S01]  /*2340*/  LOP3.LUT R5, R6, 0x2, R5, 0xe2, !PT ;  /* 0x0000000206057812 */ /* 0x000fe200078ee205 */
[----:B------:R-:W-:Y:S01]  /*2350*/  IMAD.IADD R10, R169, 0x1, R0 ;  /* 0x00000001a90a7824 */ /* 0x000fe200078e0200 */
[----:B------:R-:W-:Y:S01]  /*2360*/  IADD3 R91, R11, R91, RZ ;  /* 0x0000005b0b5b7210 */ /* 0x000fe20007ffe0ff */
[----:B------:R-:W-:Y:S01]  /*2370*/  IMAD.IADD R7, R168, 0x1, R7 ;  /* 0x00000001a8077824 */ /* 0x000fe200078e0207 */
[----:B------:R-:W-:Y:S01]  /*2380*/  SHF.R.S32.HI R0, RZ, 0x1f, R3 ;  /* 0x0000001fff007819 */ /* 0x000fe20000011403 */
[----:B------:R-:W-:Y:S01]  /*2390*/  IMAD.WIDE.U32 R92, R141, R88, R92 ;  /* 0x000000588d5c7225 */ /* 0x000fe200078e005c */
[----:B------:R-:W-:-:S02]  /*23a0*/  LOP3.LUT R5, R5, R4, RZ, 0xfc, !PT ;  /* 0x0000000405057212 */ /* 0x000fc400078efcff */
[CC--:B------:R-:W-:Y:S01]  /*23b0*/  LEA.HI R6, R0.reuse, R3.reuse, RZ, 0x3 ;  /* 0x0000000300067211 */ /* 0x0c0fe200078f18ff */
[----:B------:R-:W-:Y:S01]  /*23c0*/  IMAD.WIDE.U32 R90, R141, R88, R90 ;  /* 0x000000588d5a7225 */ /* 0x000fe200078e005a */
[----:B------:R-:W-:Y:S02]  /*23d0*/  SHF.R.S32.HI R4, RZ, 0x1f, R7 ;  /* 0x0000001fff047819 */ /* 0x000fe40000011407 */
[----:B------:R-:W-:Y:S01]  /*23e0*/  LEA.HI R0, R0, R3, RZ, 0x6 ;  /* 0x0000000300007211 */ /* 0x000fe200078f30ff */
[----:B------:R-:W-:Y:S01]  /*23f0*/  IMAD.SHL.U32 R125, R125, 0x2, RZ ;  /* 0x000000027d7d7824 */ /* 0x000fe200078e00ff */
[CC--:B------:R-:W-:Y:S02]  /*2400*/  LEA.HI R8, R4.reuse, R7.reuse, RZ, 0x6 ;  /* 0x0000000704087211 */ /* 0x0c0fe400078f30ff */
[----:B------:R-:W-:Y:S02]  /*2410*/  SHF.R.S32.HI R3, RZ, 0x6, R0 ;  /* 0x00000006ff037819 */ /* 0x000fe40000011400 */
[----:B------:R-:W-:-:S02]  /*2420*/  LEA.HI R7, R4, R7, RZ, 0x3 ;  /* 0x0000000704077211 */ /* 0x000fc400078f18ff */
[----:B------:R-:W-:Y:S01]  /*2430*/  SHF.R.S32.HI R15, RZ, 0x1f, R10 ;  /* 0x0000001fff0f7819 */ /* 0x000fe2000001140a */
[C---:B------:R-:W-:Y:S01]  /*2440*/  IMAD R140, R3.reuse, 0x1800, R186 ;  /* 0x00001800038c7824 */ /* 0x040fe200078e02ba */
[C---:B------:R-:W-:Y:S01]  /*2450*/  LOP3.LUT R0, R184.reuse, 0x38, R6, 0xf8, !PT ;  /* 0x00000038b8007812 */ /* 0x040fe200078ef806 */
[----:B------:R-:W-:Y:S01]  /*2460*/  IMAD R138, R3, 0x1800, R188 ;  /* 0x00001800038a7824 */ /* 0x000fe200078e02bc */
[----:B------:R-:W-:Y:S02]  /*2470*/  SHF.R.S32.HI R11, RZ, 0x6, R8 ;  /* 0x00000006ff0b7819 */ /* 0x000fe40000011408 */
[----:B------:R-:W-:Y:S02]  /*2480*/  LOP3.LUT R4, R184, 0x38, R7, 0xf8, !PT ;  /* 0x00000038b8047812 */ /* 0x000fe400078ef807 */
[-C--:B------:R-:W-:Y:S01]  /*2490*/  LEA.HI R12, R15, R10.reuse, RZ, 0x3 ;  /* 0x0000000a0f0c7211 */ /* 0x080fe200078f18ff */
[C---:B------:R-:W-:Y:S01]  /*24a0*/  IMAD R139, R11.reuse, 0x1800, R186 ;  /* 0x000018000b8b7824 */ /* 0x040fe200078e02ba */
[-C--:B------:R-:W-:Y:S01]  /*24b0*/  LOP3.LUT R3, R0, R185.reuse, RZ, 0x3c, !PT ;  /* 0x000000b900037212 */ /* 0x080fe200078e3cff */
[----:B------:R-:W-:Y:S01]  /*24c0*/  IMAD R136, R11, 0x1800, R188 ;  /* 0x000018000b887824 */ /* 0x000fe200078e02bc */
[----:B------:R-:W-:Y:S01]  /*24d0*/  LEA.HI R10, R15, R10, RZ, 0x6 ;  /* 0x0000000a0f0a7211 */ /* 0x000fe200078f30ff */
[----:B------:R-:W-:Y:S01]  /*24e0*/  IMAD R11, R95, 0x60, RZ ;  /* 0x000000605f0b7824 */ /* 0x000fe200078e02ff */
[----:B------:R-:W-:-:S02]  /*24f0*/  LOP3.LUT R4, R4, R185, RZ, 0x3c, !PT ;  /* 0x000000b904047212 */ /* 0x000fc400078e3cff */
[----:B------:R-:W-:Y:S02]  /*2500*/  IADD3 R140, R140, R3, RZ ;  /* 0x000000038c8c7210 */ /* 0x000fe40007ffe0ff */
[----:B------:R-:W-:Y:S01]  /*2510*/  SHF.R.S32.HI R3, RZ, 0x6, R10 ;  /* 0x00000006ff037819 */ /* 0x000fe2000001140a */
[----:B------:R-:W-:Y:S01]  /*2520*/  IMAD.IADD R139, R139, 0x1, R4 ;  /* 0x000000018b8b7824 */ /* 0x000fe200078e0204 */
[C---:B------:R-:W-:Y:S02]  /*2530*/  LOP3.LUT R15, R181.reuse, 0x38, R12, 0xf8, !PT ;  /* 0x00000038b50f7812 */ /* 0x040fe400078ef80c */
[----:B------:R-:W-:Y:S01]  /*2540*/  LOP3.LUT R13, R181, 0x38, R6, 0xf8, !PT ;  /* 0x00000038b50d7812 */ /* 0x000fe200078ef806 */
[----:B------:R-:W-:Y:S01]  /*2550*/  IMAD R135, R3, 0x1800, R188 ;  /* 0x0000180003877824 */ /* 0x000fe200078e02bc */
[-C--:B------:R-:W-:Y:S01]  /*2560*/  LOP3.LUT R4, R15, R218.reuse, RZ, 0x3c, !PT ;  /* 0x000000da0f047212 */ /* 0x080fe200078e3cff */
[----:B------:R-:W-:Y:S01]  /*2570*/  IMAD R137, R3, 0x1800, R186 ;  /* 0x0000180003897824 */ /* 0x000fe200078e02ba */
[----:B------:R-:W-:-:S02]  /*2580*/  LOP3.LUT R13, R13, R218, RZ, 0x3c, !PT ;  /* 0x000000da0d0d7212 */ /* 0x000fc400078e3cff */
[----:B------:R-:W-:Y:S01]  /*2590*/  SHF.R.S32.HI R21, RZ, 0x1f, R141 ;  /* 0x0000001fff157819 */ /* 0x000fe2000001148d */
[----:B------:R-:W-:Y:S01]  /*25a0*/  IMAD.IADD R135, R135, 0x1, R4 ;  /* 0x0000000187877824 */ /* 0x000fe200078e0204 */
[----:B------:R-:W-:Y:S01]  /*25b0*/  LOP3.LUT R0, R184, 0x38, R12, 0xf8, !PT ;  /* 0x00000038b8007812 */ /* 0x000fe200078ef80c */
[----:B------:R-:W-:Y:S01]  /*25c0*/  IMAD.IADD R138, R138, 0x1, R13 ;  /* 0x000000018a8a7824 */ /* 0x000fe200078e020d */
[----:B------:R-:W-:Y:S01]  /*25d0*/  LOP3.LUT R4, R184, 0x18, R16, 0xf8, !PT ;  /* 0x00000018b8047812 */ /* 0x000fe200078ef810 */
[----:B------:R-:W-:Y:S01]  /*25e0*/  IMAD R8, R21, R94, RZ ;  /* 0x0000005e15087224 */ /* 0x000fe200078e02ff */
[----:B------:R-:W-:Y:S02]  /*25f0*/  ISETP.GE.AND P4, PT, R23, UR5, PT ;  /* 0x0000000517007c0c */ /* 0x000fe4000bf86270 */
[----:B------:R-:W-:Y:S01]  /*2600*/  LOP3.LUT R13, R181, 0x38, R7, 0xf8, !PT ;  /* 0x00000038b50d7812 */ /* 0x000fe200078ef807 */
[----:B------:R-:W-:Y:S01]  /*2610*/  IMAD R103, R141, R95, R8 ;  /* 0x0000005f8d677224 */ /* 0x000fe200078e0208 */
[----:B------:R-:W-:-:S02]  /*2620*/  LOP3.LUT R0, R0, R185, RZ, 0x3c, !PT ;  /* 0x000000b900007212 */ /* 0x000fc400078e3cff */
[----:B------:R-:W-:Y:S01]  /*2630*/  ISETP.GE.AND P0, PT, R162, UR4, PT ;  /* 0x00000004a2007c0c */ /* 0x000fe2000bf06270 */
[----:B------:R-:W-:Y:S01]  /*2640*/  IMAD.IADD R105, R99, 0x1, R103 ;  /* 0x0000000163697824 */ /* 0x000fe200078e0267 */
[----:B------:R-:W-:Y:S02]  /*2650*/  LOP3.LUT R3, R4, R185, RZ, 0x3c, !PT ;  /* 0x000000b904037212 */ /* 0x000fe400078e3cff */
[----:B------:R-:W-:Y:S02]  /*2660*/  SEL R4, RZ, 0x8, P4 ;  /* 0x00000008ff047807 */ /* 0x000fe40002000000 */
[----:B------:R-:W-:Y:S01]  /*2670*/  LOP3.LUT R13, R13, R218, RZ, 0x3c, !PT ;  /* 0x000000da0d0d7212 */ /* 0x000fe200078e3cff */
[----:B------:R-:W-:Y:S01]  /*2680*/  IMAD.IADD R3, R186, 0x1, R3 ;  /* 0x00000001ba037824 */ /* 0x000fe200078e0203 */
[----:B------:R-:W-:Y:S01]  /*2690*/  IADD3 R137, R137, R0, RZ ;  /* 0x0000000089897210 */ /* 0x000fe20007ffe0ff */
[----:B------:R-:W-:Y:S01]  /*26a0*/  IMAD R0, R21, R88, RZ ;  /* 0x0000005815007224 */ /* 0x000fe200078e02ff */
[----:B------:R-:W-:Y:S01]  /*26b0*/  LOP3.LUT P5, RZ, R208, 0x4, RZ, 0xc0, !PT ;  /* 0x00000004d0ff7812 */ /* 0x000fe200078ac0ff */
[----:B------:R-:W-:Y:S01]  /*26c0*/  IMAD.IADD R136, R136, 0x1, R13 ;  /* 0x0000000188887824 */ /* 0x000fe200078e020d */
[----:B------:R-:W-:Y:S01]  /*26d0*/  MOV R127, 0x20 ;  /* 0x00000020007f7802 */ /* 0x000fe20000000f00 */
[----:B------:R-:W-:Y:S01]  /*26e0*/  IMAD R13, R141, R89, R0 ;  /* 0x000000598d0d7224 */ /* 0x000fe200078e0200 */
[----:B------:R-:W-:-:S02]  /*26f0*/  SEL R8, RZ, 0x20, P0 ;  /* 0x00000020ff087807 */ /* 0x000fc40000000000 */
[----:B------:R-:W-:Y:S01]  /*2700*/  LOP3.LUT R20, R5, R4, RZ, 0xfc, !PT ;  /* 0x0000000405147212 */ /* 0x000fe200078efcff */
[----:B------:R-:W-:Y:S01]  /*2710*/  IMAD.IADD R104, R93, 0x1, R13 ;  /* 0x000000015d687824 */ /* 0x000fe200078e020d */
[----:B------:R-:W-:Y:S01]  /*2720*/  LOP3.LUT R4, R5, 0x1, RZ, 0xc0, !PT ;  /* 0x0000000105047812 */ /* 0x000fe200078ec0ff */
[----:B------:R-:W-:Y:S01]  /*2730*/  IMAD.IADD R102, R13, 0x1, R91 ;  /* 0x000000010d667824 */ /* 0x000fe200078e025b */
[C---:B------:R-:W-:Y:S01]  /*2740*/  SHF.L.U64.HI R106, R94.reuse, 0x6, R95 ;  /* 0x000000065e6a7819 */ /* 0x040fe2000001025f */
[----:B------:R-:W-:Y:S01]  /*2750*/  IMAD.WIDE.U32 R94, R94, 0x60, RZ ;  /* 0x000000605e5e7825 */ /* 0x000fe200078e00ff */
[----:B------:R-:W-:Y:S02]  /*2760*/  SHF.R.S32.HI R118, RZ, 0x3, R6 ;  /* 0x00000003ff767819 */ /* 0x000fe40000011406 */
[----:B------:R-:W-:Y:S02]  /*2770*/  LOP3.LUT R5, R6, 0xfffffff8, RZ, 0xc0, !PT ;  /* 0xfffffff806057812 */ /* 0x000fe400078ec0ff */
[C---:B------:R-:W-:Y:S01]  /*2780*/  SHF.L.U64.HI R108, R88.reuse, 0x6, R89 ;  /* 0x00000006586c7819 */ /* 0x040fe20000010259 */
[----:B------:R-:W-:Y:S01]  /*2790*/  IMAD.WIDE.U32 R88, R88, 0x60, RZ ;  /* 0x0000006058587825 */ /* 0x000fe200078e00ff */
[----:B------:R-:W-:-:S02]  /*27a0*/  SEL R127, R127, 0xffffffe0, !P5 ;  /* 0xffffffe07f7f7807 */ /* 0x000fc40006800000 */
[----:B------:R-:W-:Y:S01]  /*27b0*/  SHF.R.S32.HI R117, RZ, 0x3, R7 ;  /* 0x00000003ff757819 */ /* 0x000fe20000011407 */
[----:B------:R-:W-:Y:S01]  /*27c0*/  IMAD.IADD R133, R89, 0x1, R133 ;  /* 0x0000000159857824 */ /* 0x000fe200078e0285 */
[----:B------:R-:W-:Y:S01]  /*27d0*/  LOP3.LUT R6, R7, 0xfffffff8, RZ, 0xc0, !PT ;  /* 0xfffffff807067812 */ /* 0x000fe200078ec0ff */
[----:B------:R-:W-:Y:S01]  /*27e0*/  IMAD.IADD R134, R127, 0x1, R3 ;  /* 0x000000017f867824 */ /* 0x000fe200078e0203 */
[C---:B------:R-:W-:Y:S02]  /*27f0*/  LOP3.LUT R27, R9.reuse, R8, RZ, 0xfc, !PT ;  /* 0x00000008091b7212 */ /* 0x040fe400078efcff */
[----:B------:R-:W-:Y:S02]  /*2800*/  LOP3.LUT R7, R12, 0xfffffff8, RZ, 0xc0, !PT ;  /* 0xfffffff80c077812 */ /* 0x000fe400078ec0ff */
[----:B------:R-:W-:Y:S02]  /*2810*/  LOP3.LUT R8, R9, 0x1, RZ, 0xc0, !PT ;  /* 0x0000000109087812 */ /* 0x000fe400078ec0ff */
[----:B------:R-:W-:-:S02]  /*2820*/  LOP3.LUT R9, R20, 0x2, RZ, 0xc0, !PT ;  /* 0x0000000214097812 */ /* 0x000fc400078ec0ff */
[----:B------:R-:W-:Y:S02]  /*2830*/  LOP3.LUT R10, R20, 0x4, RZ, 0xc0, !PT ;  /* 0x00000004140a7812 */ /* 0x000fe400078ec0ff */
[C---:B------:R-:W-:Y:S02]  /*2840*/  LOP3.LUT R21, R27.reuse, 0x2, RZ, 0xc0, !PT ;  /* 0x000000021b157812 */ /* 0x040fe400078ec0ff */
[C---:B------:R-:W-:Y:S02]  /*2850*/  LOP3.LUT R25, R27.reuse, 0x4, RZ, 0xc0, !PT ;  /* 0x000000041b197812 */ /* 0x040fe400078ec0ff */
[C---:B------:R-:W-:Y:S02]  /*2860*/  LOP3.LUT R100, R27.reuse, 0x8, RZ, 0xc0, !PT ;  /* 0x000000081b647812 */ /* 0x040fe400078ec0ff */
[----:B------:R-:W-:Y:S02]  /*2870*/  LOP3.LUT R26, R27, 0x10, RZ, 0xc0, !PT ;  /* 0x000000101b1a7812 */ /* 0x000fe400078ec0ff */
[----:B------:R-:W-:-:S02]  /*2880*/  SHF.R.S32.HI R0, RZ, 0x1f, R30 ;  /* 0x0000001fff007819 */ /* 0x000fc4000001141e */
[----:B0-----:R-:W-:Y:S02]  /*2890*/  LEA.HI R144, R144, 0x8, RZ, 0x19 ;  /* 0x0000000890907811 */ /* 0x001fe400078fc8ff */
[----:B------:R-:W-:Y:S02]  /*28a0*/  IADD3 R132, R95, R11, RZ ;  /* 0x0000000b5f847210 */ /* 0x000fe40007ffe0ff */
[----:B------:R-:W-:Y:S02]  /*28b0*/  IADD3 R103, R103, R97, RZ ;  /* 0x0000006167677210 */ /* 0x000fe40007ffe0ff */
[----:B------:R-:W-:Y:S02]  /*28c0*/  SHF.R.S32.HI R114, RZ, 0x3, R12 ;  /* 0x00000003ff727819 */ /* 0x000fe4000001140c */
[----:B------:R-:W-:Y:S02]  /*28d0*/  LOP3.LUT R20, R20, 0x8, RZ, 0xc0, !PT ;  /* 0x0000000814147812 */ /* 0x000fe400078ec0ff */
[----:B------:R-:W-:-:S02]  /*28e0*/  SHF.R.S32.HI R112, RZ, 0x1f, R5 ;  /* 0x0000001fff707819 */ /* 0x000fc40000011405 */
[----:B------:R-:W-:Y:S02]  /*28f0*/  SHF.R.S32.HI R111, RZ, 0x1f, R6 ;  /* 0x0000001fff6f7819 */ /* 0x000fe40000011406 */
[----:B------:R-:W-:Y:S02]  /*2900*/  SHF.R.S32.HI R110, RZ, 0x1f, R7 ;  /* 0x0000001fff6e7819 */ /* 0x000fe40000011407 */
[----:B------:R-:W-:Y:S02]  /*2910*/  LOP3.LUT R27, R27, 0x20, RZ, 0xc0, !PT ;  /* 0x000000201b1b7812 */ /* 0x000fe400078ec0ff */
[----:B----4-:R-:W-:-:S07]  /*2920*/  SHF.R.S32.HI R129, RZ, 0x1f, R101 ;  /* 0x0000001fff817819 */ /* 0x010fce0000011465 */
.L_x_1688:
[----:B0-----:R-:W0:Y:S01]  /*2930*/  LDC R32, c[0x0][0x430] ;  /* 0x00010c00ff207b82 */ /* 0x001e220000000800 */
[----:B------:R-:W-:-:S04]  /*2940*/  VIADD R2, R2, 0xffffffff ;  /* 0xffffffff02027836 */ /* 0x000fc80000000000 */
[----:B------:R-:W-:-:S03]  /*2950*/  IMAD R11, R2, 0x60, R113 ;  /* 0x00000060020b7824 */ /* 0x000fc600078e0271 */
[----:B------:R-:W1:Y:S02]  /*2960*/  LDC R124, c[0x0][0x3f4] ;  /* 0x0000fd00ff7c7b82 */ /* 0x000e640000000800 */
[----:B------:R-:W-:Y:S02]  /*2970*/  ISETP.GE.AND P0, PT, R11, R24, PT ;  /* 0x000000180b00720c */ /* 0x000fe40003f06270 */
[----:B------:R-:W-:Y:S02]  /*2980*/  IADD3 R33, R130, R11, RZ ;  /* 0x0000000b82217210 */ /* 0x000fe40007ffe0ff */
[----:B------:R-:W-:-:S03]  /*2990*/  ISETP.GT.OR P0, PT, R113, 0x5f, P0 ;  /* 0x0000005f7100780c */ /* 0x000fc60000704670 */
[----:B------:R-:W-:Y:S01]  /*29a0*/  IMAD.MOV.U32 R11, RZ, RZ, R33 ;  /* 0x000000ffff0b7224 */ /* 0x000fe200078e0021 */
        /* <DEDUP_REMOVED lines=9> */
[----:B------:R-:W-:Y:S02]  /*2a40*/  @!P0 IMAD R31, R101, R15, R28 ;  /* 0x0000000f651f8224 */ /* 0x000fe400078e021c */
[----:B------:R-:W-:-:S04]  /*2a50*/  @!P0 IMAD.MOV.U32 R28, RZ, RZ, R11 ;  /* 0x000000ffff1c8224 */ /* 0x000fc800078e000b */
[----:B------:R-:W-:Y:S01]  /*2a60*/  @!P0 IMAD.WIDE.U32 R14, R101, R14, R28 ;  /* 0x0000000e650e8225 */ /* 0x000fe200078e001c */
[----:B------:R-:W-:-:S03]  /*2a70*/  MOV R28, RZ ;  /* 0x000000ff001c7202 */ /* 0x000fc60000000f00 */
[----:B------:R-:W-:Y:S01]  /*2a80*/  @!P0 IMAD.IADD R15, R15, 0x1, R31 ;  /* 0x000000010f0f8824 */ /* 0x000fe200078e021f */
[----:B--2---:R-:W-:-:S04]  /*2a90*/  @!P0 LEA R12, P4, R14, R12, 0x2 ;  /* 0x0000000c0e0c8211 */ /* 0x004fc800078810ff */
[----:B------:R-:W-:-:S05]  /*2aa0*/  @!P0 LEA.HI.X R13, R14, R13, R15, 0x2, P4 ;  /* 0x0000000d0e0d8211 */ /* 0x000fca00020f140f */
[----:B------:R0:W5:Y:S01]  /*2ab0*/  @!P0 LDG.E R28, desc[UR60][R12.64] ;  /* 0x0000003c0c1c8981 */ /* 0x000162000c1e1900 */
[----:B-1----:R-:W-:Y:S01]  /*2ac0*/  ISETP.GE.AND P0, PT, R124, 0x1, PT ;  /* 0x000000017c00780c */ /* 0x002fe20003f06270 */
[----:B------:R-:W-:Y:S01]  /*2ad0*/  IMAD.MOV R29, RZ, RZ, -R11 ;  /* 0x000000ffff1d7224 */ /* 0x000fe200078e0a0b */
[----:B------:R-:W-:Y:S01]  /*2ae0*/  ISETP.GT.AND P4, PT, R2, R126, PT ;  /* 0x0000007e0200720c */ /* 0x000fe20003f84270 */
[C---:B------:R-:W-:Y:S01]  /*2af0*/  IMAD R11, R19.reuse, 0x4800, R134 ;  /* 0x00004800130b7824 */ /* 0x040fe200078e0286 */
[----:B------:R-:W-:Y:S05]  /*2b00*/  YIELD ;  /* 0x0000000000007946 */ /* 0x000fea0003800000 */
[----:B------:R-:W-:Y:S01]  /*2b10*/  IMAD R29, R32, R29, R33 ;  /* 0x0000001d201d7224 */ /* 0x000fe200078e0221 */
[----:B------:R-:W-:Y:S01]  /*2b20*/  BSSY B0, `(.L_x_1583) ;  /* 0x00007a0000007945 */ /* 0x000fe20003800000 */
[----:B------:R-:W-:Y:S01]  /*2b30*/  IMAD R33, R19, 0x4800, R3 ;  /* 0x0000480013217824 */ /* 0x000fe200078e0203 */
[----:B------:R-:W-:Y:S01]  /*2b40*/  P2R R123, PR, RZ, 0x10 ;  /* 0x00000010ff7b7803 */ /* 0x000fe20000000000 */
[----:B------:R-:W-:-:S02]  /*2b50*/  IMAD R32, R11, 0x2, R122 ;  /* 0x000000020b207824 */ /* 0x000fc400078e027a */
[----:B------:R-:W-:Y:S01]  /*2b60*/  IMAD R33, R33, 0x2, R122 ;  /* 0x0000000221217824 */ /* 0x000fe200078e027a */
        /* <DEDUP_REMOVED lines=8> */
[-C--:B------:R-:W-:Y:S02]  /*2bf0*/  IMAD R34, R133, R2.reuse, RZ ;  /* 0x0000000285227224 */ /* 0x080fe400078e02ff */
[----:B------:R-:W-:Y:S01]  /*2c00*/  IMAD R11, R29, UR5, R14 ;  /* 0x000000051d0b7c24 */ /* 0x000fe2000f8e020e */
[----:B------:R-:W-:Y:S01]  /*2c10*/  ULDC.64 UR4, c[0x0][0x310] ;  /* 0x0000c40000047ab9 */ /* 0x000fe20000000a00 */
[----:B------:R-:W-:-:S02]  /*2c20*/  IMAD R14, R132, R2, RZ ;  /* 0x00000002840e7224 */ /* 0x000fc400078e02ff */
[----:B------:R-:W-:Y:S01]  /*2c30*/  IMAD R15, R84, UR4, RZ ;  /* 0x00000004540f7c24 */ /* 0x000fe2000f8e02ff */
[----:B------:R-:W-:Y:S01]  /*2c40*/  IADD3 R13, R13, R11, RZ ;  /* 0x0000000b0d0d7210 */ /* 0x000fe20007ffe0ff */
[----:B------:R-:W-:Y:S01]  /*2c50*/  IMAD R85, R2, -0x60, R24 ;  /* 0xffffffa002557824 */ /* 0x000fe200078e0218 */
[----:B------:R-:W-:Y:S01]  /*2c60*/  SHF.R.S32.HI R11, RZ, 0x1f, R2 ;  /* 0x0000001fff0b7819 */ /* 0x000fe20000011402 */
[C---:B------:R-:W-:Y:S02]  /*2c70*/  IMAD R15, R28.reuse, UR5, R15 ;  /* 0x000000051c0f7c24 */ /* 0x040fe4000f8e020f */
[----:B------:R-:W-:Y:S01]  /*2c80*/  IMAD.WIDE.U32 R12, R28, UR4, R12 ;  /* 0x000000041c0c7c25 */ /* 0x000fe2000f8e000c */
[----:B------:R-:W-:Y:S01]  /*2c90*/  ULDC.64 UR4, c[0x0][0x308] ;  /* 0x0000c20000047ab9 */ /* 0x000fe20000000a00 */
[----:B------:R-:W-:Y:S02]  /*2ca0*/  VIMNMX R85, R85, 0x60, PT ;  /* 0x0000006055557848 */ /* 0x000fe40003fe0100 */
[----:B------:R-:W-:-:S02]  /*2cb0*/  IMAD.IADD R13, R13, 0x1, R15 ;  /* 0x000000010d0d7824 */ /* 0x000fc400078e020f */
[----:B------:R-:W-:Y:S02]  /*2cc0*/  IMAD R15, R0, UR4, RZ ;  /* 0x00000004000f7c24 */ /* 0x000fe4000f8e02ff */
[----:B------:R-:W-:Y:S02]  /*2cd0*/  IMAD R39, R11, R88, R34 ;  /* 0x000000580b277224 */ /* 0x000fe400078e0222 */
[C---:B------:R-:W-:Y:S02]  /*2ce0*/  IMAD R115, R30.reuse, UR5, R15 ;  /* 0x000000051e737c24 */ /* 0x040fe4000f8e020f */
[----:B------:R-:W-:Y:S01]  /*2cf0*/  IMAD.WIDE.U32 R34, R30, UR4, R12 ;  /* 0x000000041e227c25 */ /* 0x000fe2000f8e000c */
[----:B------:R-:W-:-:S03]  /*2d00*/  ULDC.64 UR4, c[0x0][0x2e8] ;  /* 0x0000ba0000047ab9 */ /* 0x000fc60000000a00 */
[----:B------:R-:W-:Y:S01]  /*2d10*/  IMAD.IADD R115, R35, 0x1, R115 ;  /* 0x0000000123737824 */ /* 0x000fe200078e0273 */
[----:B------:R-:W-:Y:S01]  /*2d20*/  LEA R116, P4, R34, UR4, 0x1 ;  /* 0x0000000422747c11 */ /* 0x000fe2000f8808ff */
[----:B------:R-:W-:Y:S02]  /*2d30*/  IMAD R37, R11, R94, R14 ;  /* 0x0000005e0b257224 */ /* 0x000fe400078e020e */
[----:B------:R-:W-:Y:S01]  /*2d40*/  IMAD.WIDE.U32 R12, R88, R2, RZ ;  /* 0x00000002580c7225 */ /* 0x000fe200078e00ff */
[----:B------:R-:W-:-:S03]  /*2d50*/  LEA.HI.X R115, R34, UR5, R115, 0x1, P4 ;  /* 0x0000000522737c11 */ /* 0x000fc6000a0f0c73 */
[----:B------:R-:W-:Y:S01]  /*2d60*/  IMAD.WIDE.U32 R14, R94, R2, RZ ;  /* 0x000000025e0e7225 */ /* 0x000fe200078e00ff */
[----:B------:R-:W-:-:S03]  /*2d70*/  IADD3 R82, R13, R39, RZ ;  /* 0x000000270d527210 */ /* 0x000fc60007ffe0ff */
        /* <DEDUP_REMOVED lines=22> */
[----:B------:R-:W-:Y:S01]  /*2ee0*/  CS2R R78, SRZ ;  /* 0x00000000004e7805 */ /* 0x000fe2000001ff00 */
[----:B------:R-:W-:Y:S01]  /*2ef0*/  IMAD.X R38, R11, 0x1, R105, P5 ;  /* 0x000000010b267824 */ /* 0x000fe200028e0669 */
[----:B------:R-:W-:Y:S01]  /*2f00*/  LEA R36, P5, R37, UR4, 0x1 ;  /* 0x0000000425247c11 */ /* 0x000fe2000f8a08ff */
[----:B------:R-:W-:Y:S01]  /*2f10*/  IMAD.X R40, R82, 0x1, R104, P0 ;  /* 0x0000000152287824 */ /* 0x000fe200000e0668 */
[----:B------:R-:W-:Y:S02]  /*2f20*/  ISETP.GE.AND P0, PT, R164, R124, PT ;  /* 0x0000007ca400720c */ /* 0x000fe40003f06270 */
[----:B------:R-:W-:-:S02]  /*2f30*/  CS2R R74, SRZ ;  /* 0x00000000004a7805 */ /* 0x000fc4000001ff00 */
[----:B------:R-:W-:Y:S02]  /*2f40*/  LEA.HI.X R37, R37, UR5, R38, 0x1, P5 ;  /* 0x0000000525257c11 */ /* 0x000fe4000a8f0c26 */
[----:B------:R-:W-:Y:S02]  /*2f50*/  CS2R R80, SRZ ;  /* 0x0000000000507805 */ /* 0x000fe4000001ff00 */
[C---:B------:R-:W-:Y:S02]  /*2f60*/  LEA R38, P5, R39.reuse, UR6, 0x1 ;  /* 0x0000000627267c11 */ /* 0x040fe4000f8a08ff */
[----:B------:R-:W-:Y:S02]  /*2f70*/  CS2R R76, SRZ ;  /* 0x00000000004c7805 */ /* 0x000fe4000001ff00 */
[----:B------:R-:W-:Y:S02]  /*2f80*/  LEA.HI.X R39, R39, UR7, R40, 0x1, P5 ;  /* 0x0000000727277c11 */ /* 0x000fe4000a8f0c28 */
        /* <DEDUP_REMOVED lines=25> */
.L_x_1587:
[----:B------:R-:W-:Y:S05]  /*3120*/  BSYNC B1 ;  /* 0x0000000000017941 */ /* 0x000fea0003800000 */
.L_x_1586:
        /* <DEDUP_REMOVED lines=56> */
.L_x_1589:
[----:B------:R-:W-:Y:S05]  /*34b0*/  BSYNC B1 ;  /* 0x0000000000017941 */ /* 0x000fea0003800000 */
.L_x_1588:
[----:B------:R-:W2:Y:S01]  /*34c0*/  LDL R11, [R1+0x30] ;  /* 0x00003000010b7983 */ /* 0x000ea20000100800 */
[----:B0-----:R-:W-:Y:S01]  /*34d0*/  IMAD.MOV.U32 R12, RZ, RZ, R63 ;  /* 0x000000ffff0c7224 */ /* 0x001fe200078e003f */
[----:B------:R-:W-:Y:S01]  /*34e0*/  MOV R14, R67 ;  /* 0x00000043000e7202 */ /* 0x000fe20000000f00 */
[----:B------:R-:W-:Y:S01]  /*34f0*/  IMAD.MOV.U32 R13, RZ, RZ, R66 ;  /* 0x000000ffff0d7224 */ /* 0x000fe200078e0042 */
[----:B------:R-:W-:Y:S02]  /*3500*/  PRMT R155, R83, 0x5410, R86 ;  /* 0x00005410539b7816 */ /* 0x000fe40000000056 */
[----:B------:R-:W-:Y:S02]  /*3510*/  PRMT R159, R14, 0x7610, R159 ;  /* 0x000076100e9f7816 */ /* 0x000fe4000000009f */
        /* <DEDUP_REMOVED lines=11> */
[----:B------:R-:W-:Y:S01]  /*35d0*/  PRMT R159, R159, 0x5410, R14 ;  /* 0x000054109f9f7816 */ /* 0x000fe2000000000e */
[----:B------:R-:W-:-:S05]  /*35e0*/  IMAD.MOV.U32 R14, RZ, RZ, R76 ;  /* 0x000000ffff0e7224 */ /* 0x000fca00078e004c */
[----:B------:R-:W-:Y:S01]  /*35f0*/  PRMT R210, R13, 0x5410, R14 ;  /* 0x000054100dd27816 */ /* 0x000fe2000000000e */
[----:B-----5:R-:W-:Y:S02]  /*3600*/  IMAD.MOV.U32 R14, RZ, RZ, R34 ;  /* 0x000000ffff0e7224 */ /* 0x020fe400078e0022 */
[----:B------:R-:W-:Y:S01]  /*3610*/  IMAD.MOV.U32 R13, RZ, RZ, R81 ;  /* 0x000000ffff0d7224 */ /* 0x000fe200078e0051 */
[----:B--2---:R-:W-:Y:S01]  /*3620*/  R2UR UR4, R11 ;  /* 0x000000000b0472ca */ /* 0x004fe200000e0000 */
[----:B------:R-:W-:-:S05]  /*3630*/  IMAD.MOV.U32 R11, RZ, RZ, R62 ;  /* 0x000000ffff0b7224 */ /* 0x000fca00078e003e */
[----:B------:R-:W-:Y:S01]  /*3640*/  PRMT R157, R12, 0x5410, R11 ;  /* 0x000054100c9d7816 */ /* 0x000fe2000000000b */
[----:B------:R-:W-:Y:S02]  /*3650*/  IMAD.MOV.U32 R11, RZ, RZ, R70 ;  /* 0x000000ffff0b7224 */ /* 0x000fe400078e0046 */
[----:B------:R-:W-:-:S04]  /*3660*/  IMAD.MOV.U32 R12, RZ, RZ, R71 ;  /* 0x000000ffff0c7224 */ /* 0x000fc800078e0047 */
[----:B------:R-:W-:Y:S01]  /*3670*/  UISETP.NE.AND UP0, UPT, UR4, 0x3, UPT ;  /* 0x000000030400788c */ /* 0x000fe2000bf05270 */
[----:B------:R-:W-:Y:S01]  /*3680*/  PRMT R196, R11, 0x5410, R12 ;  /* 0x000054100bc47816 */ /* 0x000fe2000000000c */
[----:B------:R-:W-:Y:S02]  /*3690*/  IMAD.MOV.U32 R11, RZ, RZ, R78 ;  /* 0x000000ffff0b7224 */ /* 0x000fe400078e004e */
[----:B------:R-:W-:Y:S02]  /*36a0*/  IMAD.MOV.U32 R12, RZ, RZ, R79 ;  /* 0x000000ffff0c7224 */ /* 0x000fe400078e004f */
[----:B------:R-:W-:Y:S02]  /*36b0*/  PLOP3.LUT P0, PT, PT, PT, UP0, 0x80, 0x0 ;  /* 0x000000000000781c */ /* 0x000fe40003f0f008 */
        /* <DEDUP_REMOVED lines=9> */
[----:B------:R-:W-:Y:S02]  /*3750*/  PRMT R211, R11, 0x7610, R211 ;  /* 0x000076100bd37816 */ /* 0x000fe400000000d3 */
[----:B------:R-:W-:Y:S02]  /*3760*/  MOV R11, R35 ;  /* 0x00000023000b7202 */ /* 0x000fe40000000f00 */
[----:B------:R-:W-:Y:S01]  /*3770*/  PRMT R152, R152, 0x5410, R12 ;  /* 0x0000541098987816 */ /* 0x000fe2000000000c */
[----:B------:R-:W-:Y:S01]  /*3780*/  IMAD.MOV.U32 R12, RZ, RZ, R42 ;  /* 0x000000ffff0c7224 */ /* 0x000fe200078e002a */
[----:B------:R-:W-:Y:S01]  /*3790*/  PRMT R83, R14, 0x5410, R11 ;  /* 0x000054100e537816 */ /* 0x000fe2000000000b */
[----:B------:R-:W-:Y:S01]  /*37a0*/  IMAD.MOV.U32 R14, RZ, RZ, R38 ;  /* 0x000000ffff0e7224 */ /* 0x000fe200078e0026 */
[----:B------:R-:W-:-:S02]  /*37b0*/  MOV R11, R43 ;  /* 0x0000002b000b7202 */ /* 0x000fc40000000f00 */
[----:B------:R-:W-:Y:S01]  /*37c0*/  PRMT R211, R211, 0x5410, R13 ;  /* 0x00005410d3d37816 */ /* 0x000fe2000000000d */
[----:B------:R-:W-:Y:S01]  /*37d0*/  IMAD.MOV.U32 R13, RZ, RZ, R39 ;  /* 0x000000ffff0d7224 */ /* 0x000fe200078e0027 */
        /* <DEDUP_REMOVED lines=24> */
[----:B------:R-:W-:Y:S02]  /*3960*/  IMAD.MOV.U32 R13, RZ, RZ, R49 ;  /* 0x000000ffff0d7224 */ /* 0x000fe400078e0031 */
[----:B------:R-:W-:Y:S02]  /*3970*/  IMAD.MOV.U32 R12, RZ, RZ, R56 ;  /* 0x000000ffff0c7224 */ /* 0x000fe400078e0038 */
[----:B------:R-:W-:Y:S01]  /*3980*/  IMAD.MOV.U32 R11, RZ, RZ, R57 ;  /* 0x000000ffff0b7224 */ /* 0x000fe200078e0039 */
[----:B------:R-:W-:-:S04]  /*3990*/  PRMT R147, R14, 0x5410, R13 ;  /* 0x000054100e937816 */ /* 0x000fc8000000000d */
[----:B------:R-:W-:Y:S01]  /*39a0*/  PRMT R154, R12, 0x5410, R11 ;  /* 0x000054100c9a7816 */ /* 0x000fe2000000000b */
[----:B------:R-:W-:Y:S06]  /*39b0*/  @!P0 BRA `(.L_x_1590) ;  /* 0x0000000000048947 */ /* 0x000fec0003800000 */
[----:B------:R-:W-:Y:S01]  /*39c0*/  BPT.TRAP 0x1 ;  /* 0x000000040000795c */ /* 0x000fe20000300000 */
.L_x_1590:
[----:B------:R-:W-:Y:S01]  /*39d0*/  IMAD R86, R19, 0x8, R18 ;  /* 0x0000000813567824 */ /* 0x000fe200078e0212 */
[----:B------:R-:W-:Y:S01]  /*39e0*/  SHF.L.U32 R87, R175, 0x1f, RZ ;  /* 0x0000001faf577819 */ /* 0x000fe200000006ff */
[----:B------:R-:W-:Y:S03]  /*39f0*/  BSSY B1, `(.L_x_1591) ;  /* 0x0000003000017945 */ /* 0x000fe60003800000 */
[----:B------:R-:W0:Y:S02]  /*3a00*/  SYNCS.PHASECHK.TRANS64.TRYWAIT P6, [R86+URZ+0x2a890], R87 ;  /* 0x02a89057560075a7 */ /* 0x000e2400080c017f */
[----:B0-----:R-:W-:Y:S05]  /*3a10*/  @!P6 BRA `(.L_x_1592) ;  /* 0x000002580088e947 */ /* 0x001fea0003800000 */
.L_x_2005:
[----:B------:R-:W-:Y:S05]  /*3a20*/  BSYNC B1 ;  /* 0x0000000000017941 */ /* 0x000fea0003800000 */
.L_x_1591:
[----:B------:R-:W-:-:S03]  /*3a30*/  UMOV UR4, 0xffffffff ;  /* 0xffffffff00047882 */ /* 0x000fc60000000000 */
[----:B------:R-:W-:Y:S05]  /*3a40*/  BRA.DIV UR4, `(.L_x_1593) ;  /* 0x0000025a04907947 */ /* 0x000fea000b800000 */
[----:B------:R1:W2:Y:S04]  /*3a50*/  SHFL.IDX PT, R82, R115, RZ, 0x1c1f ;  /* 0x001c1fff73527589 */ /* 0x0002a800000e0000 */
[----:B------:R1:W3:Y:S02]  /*3a60*/  SHFL.IDX PT, R11, R116, RZ, 0x1c1f ;  /* 0x001c1fff740b7589 */ /* 0x0002e400000e0000 */
.L_x_2009:
        /* <DEDUP_REMOVED lines=9> */
[----:B------:R-:W-:Y:S02]  /*3b00*/  SHF.R.U64 R150, R80, 0x10, R81 ;  /* 0x0000001050967819 */ /* 0x000fe40000001251 */
[----:B0-----:R-:W-:Y:S02]  /*3b10*/  MOV R80, R13 ;  /* 0x0000000d00507202 */ /* 0x001fe40000000f00 */
[----:B------:R-:W-:Y:S01]  /*3b20*/  SHF.R.U64 R78, R78, 0x10, R79 ;  /* 0x000000104e4e7819 */ /* 0x000fe2000000124f */
        /* <DEDUP_REMOVED lines=9> */
[----:B------:R-:W-:Y:S01]  /*3bc0*/  SHF.R.U32.HI R78, RZ, 0x10, R79 ;  /* 0x00000010ff4e7819 */ /* 0x000fe2000001164f */
[----:B------:R-:W-:Y:S02]  /*3bd0*/  IMAD.MOV.U32 R79, RZ, RZ, R12 ;  /* 0x000000ffff4f7224 */ /* 0x000fe400078e000c */
        /* <DEDUP_REMOVED lines=9> */
[----:B------:R-:W-:Y:S02]  /*3c70*/  HADD2.F32 R80, -RZ, R152.H1_H1 ;  /* 0x30000098ff507230 */ /* 0x000fe40000004100 */
[----:B------:R-:W-:Y:S01]  /*3c80*/  FFMA.FTZ R13, R13, R78, R15 ;  /* 0x0000004e0d0d7223 */ /* 0x000fe2000001000f */
[----:B------:R-:W-:Y:S02]  /*3c90*/  IMAD.MOV.U32 R78, RZ, RZ, R14 ;  /* 0x000000ffff4e7224 */ /* 0x000fe400078e000e */
[----:B------:R-:W-:-:S02]  /*3ca0*/  HADD2.F32 R14, -RZ, R79.H1_H1 ;  /* 0x3000004fff0e7230 */ /* 0x000fc40000004100 */
[----:B------:R-:W-:Y:S02]  /*3cb0*/  HADD2.F32 R15, -RZ, R79.H0_H0 ;  /* 0x2000004fff0f7230 */ /* 0x000fe40000004100 */
[----:B------:R-:W-:Y:S02]  /*3cc0*/  HADD2.F32 R79, -RZ, R152.H0_H0 ;  /* 0x20000098ff4f7230 */ /* 0x000fe40000004100 */
[-C--:B------:R-:W-:Y:S01]  /*3cd0*/  FMUL.FTZ R81, R14, R80.reuse ;  /* 0x000000500e517220 */ /* 0x080fe20000410000 */
[----:B------:R-:W-:Y:S02]  /*3ce0*/  HADD2.F32 R152, -RZ, R211.H1_H1 ;  /* 0x300000d3ff987230 */ /* 0x000fe40000004100 */
[C---:B------:R-:W-:Y:S01]  /*3cf0*/  FMUL.FTZ R80, R15.reuse, R80 ;  /* 0x000000500f507220 */ /* 0x040fe20000410000 */
[----:B------:R-:W-:-:S03]  /*3d00*/  FFMA.FTZ R15, R15, R79, -R81 ;  /* 0x0000004f0f0f7223 */ /* 0x000fc60000010851 */
[----:B------:R-:W-:Y:S01]  /*3d10*/  FFMA.FTZ R14, R14, R79, R80 ;  /* 0x0000004f0e0e7223 */ /* 0x000fe20000010050 */
[--C-:B------:R-:W-:Y:S02]  /*3d20*/  HADD2.F32 R80, -RZ, R78.reuse.H0_H0 ;  /* 0x2000004eff507230 */ /* 0x100fe40000004100 */
[----:B------:R-:W-:Y:S02]  /*3d30*/  HADD2.F32 R78, -RZ, R78.H1_H1 ;  /* 0x3000004eff4e7230 */ /* 0x000fe40000004100 */
[----:B------:R-:W-:Y:S01]  /*3d40*/  HADD2.F32 R79, -RZ, R204.H0_H0 ;  /* 0x200000ccff4f7230 */ /* 0x000fe20000004100 */
        /* <DEDUP_REMOVED lines=8> */
[----:B------:R-:W-:Y:S01]  /*3dd0*/  F2FP.F16.F32.PACK_AB R81, R152, R81 ;  /* 0x000000519851723e */ /* 0x000fe200000000ff */
[----:B------:R-:W-:-:S04]  /*3de0*/  IMAD.MOV.U32 R15, RZ, RZ, R78 ;  /* 0x000000ffff0f7224 */ /* 0x000fc800078e004e */
[----:B------:R-:W-:-:S07]  /*3df0*/  IMAD.MOV.U32 R14, RZ, RZ, R81 ;  /* 0x000000ffff0e7224 */ /* 0x000fce00078e0051 */
.L_x_1599:
[----:B------:R-:W-:Y:S05]  /*3e00*/  BSYNC B3 ;  /* 0x0000000000037941 */ /* 0x000fea0003800000 */
.L_x_1598:
[----:B---3--:R-:W-:-:S04]  /*3e10*/  LEA R78, P4, R16, R11, 0x1 ;  /* 0x0000000b104e7211 */ /* 0x008fc800078808ff */
[----:B--2---:R-:W-:-:S05]  /*3e20*/  LEA.HI.X R79, R16, R82, R17, 0x1, P4 ;  /* 0x00000052104f7211 */ /* 0x004fca00020f0c11 */
[----:B0-----:R4:W-:Y:S04]  /*3e30*/  ST.E.128 desc[UR60][R78.64], R12 ;  /* 0x0000000c4e007985 */ /* 0x0019e8000c101d3c */
.L_x_1597:
[----:B------:R-:W-:Y:S05]  /*3e40*/  BSYNC B2 ;  /* 0x0000000000027941 */ /* 0x000fea0003800000 */
.L_x_1596:
        /* <DEDUP_REMOVED lines=8> */
[----:B------:R-:W-:Y:S01]  /*3ed0*/  HADD2.F32 R80, -RZ, R211.H0_H0 ;  /* 0x200000d3ff507230 */ /* 0x000fe20000004100 */
        /* <DEDUP_REMOVED lines=46> */
.L_x_1603:
[----:B------:R-:W-:Y:S05]  /*41c0*/  BSYNC B3 ;  /* 0x0000000000037941 */ /* 0x000fea0003800000 */
.L_x_1602:
[----:B------:R-:W-:Y:S01]  /*41d0*/  SHF.L.U32 R76, R170, 0x3, RZ ;  /* 0x00000003aa4c7819 */ /* 0x000fe200000006ff */
[----:B---3--:R-:W-:Y:S02]  /*41e0*/  IMAD.MOV.U32 R74, RZ, RZ, R11 ;  /* 0x000000ffff4a7224 */ /* 0x008fe400078e000b */
[----:B--2---:R-:W-:Y:S02]  /*41f0*/  IMAD.MOV.U32 R75, RZ, RZ, R82 ;  /* 0x000000ffff4b7224 */ /* 0x004fe400078e0052 */
[----:B------:R-:W-:-:S05]  /*4200*/  IMAD.WIDE R74, R76, 0x2, R74 ;  /* 0x000000024c4a7825 */ /* 0x000fca00078e024a */
[----:B0-----:R0:W-:Y:S02]  /*4210*/  ST.E.128 desc[UR60][R74.64], R12 ;  /* 0x0000000c4a007985 */ /* 0x0011e4000c101d3c */
.L_x_1601:
[----:B------:R-:W-:Y:S05]  /*4220*/  BSYNC B2 ;  /* 0x0000000000027941 */ /* 0x000fea0003800000 */
.L_x_1600:
[----:B------:R-:W-:Y:S01]  /*4230*/  ISETP.NE.AND P4, PT, R25, RZ, PT ;  /* 0x000000ff1900720c */ /* 0x000fe20003f85270 */
[----:B------:R-:W-:-:S12]  /*4240*/  BSSY B2, `(.L_x_1604) ;  /* 0x000003a000027945 */ /* 0x000fd80003800000 */
[----:B------:R-:W-:Y:S05]  /*4250*/  @!P4 BRA `(.L_x_1605) ;  /* 0x0000000000e0c947 */ /* 0x000fea0003800000 */
[----:B0---4-:R0:W4:Y:S01]  /*4260*/  LDS.128 R12, [R33+0x3000] ;  /* 0x00300000210c7984 */ /* 0x0111220000000c00 */
[----:B------:R-:W-:Y:S01]  /*4270*/  ISETP.GE.AND P4, PT, R177, R124, PT ;  /* 0x0000007cb100720c */ /* 0x000fe20003f86270 */
[----:B------:R-:W-:Y:S01]  /*4280*/  IMAD.SHL.U32 R76, R171, 0x8, RZ ;  /* 0x00000008ab4c7824 */ /* 0x000fe200078e00ff */
[----:B---3--:R-:W-:Y:S01]  /*4290*/  MOV R74, R11 ;  /* 0x0000000b004a7202 */ /* 0x008fe20000000f00 */
[----:B--2---:R-:W-:Y:S01]  /*42a0*/  IMAD.MOV.U32 R75, RZ, RZ, R82 ;  /* 0x000000ffff4b7224 */ /* 0x004fe200078e0052 */
[----:B------:R-:W-:Y:S03]  /*42b0*/  BSSY B3, `(.L_x_1606) ;  /* 0x0000031000037945 */ /* 0x000fe60003800000 */
[----:B------:R-:W-:-:S06]  /*42c0*/  IMAD.WIDE R74, R76, 0x2, R74 ;  /* 0x000000024c4a7825 */ /* 0x000fcc00078e024a */
        /* <DEDUP_REMOVED lines=9> */
[CC--:B------:R-:W-:Y:S01]  /*4360*/  FMUL.FTZ R77, R13.reuse, R72.reuse ;  /* 0x000000480d4d7220 */ /* 0x0c0fe20000410000 */
[----:B------:R-:W-:Y:S02]  /*4370*/  HADD2.F32 R78, -RZ, R196.H0_H0 ;  /* 0x200000c4ff4e7230 */ /* 0x000fe40000004100 */
[C---:B------:R-:W-:Y:S01]  /*4380*/  FMUL.FTZ R72, R76.reuse, R72 ;  /* 0x000000484c487220 */ /* 0x040fe20000410000 */
[----:B------:R-:W-:Y:S02]  /*4390*/  HADD2.F32 R80, -RZ, R210.H0_H0 ;  /* 0x200000d2ff507230 */ /* 0x000fe40000004100 */
[-C--:B------:R-:W-:Y:S01]  /*43a0*/  FFMA.FTZ R76, R76, R70.reuse, -R77 ;  /* 0x000000464c4c7223 */ /* 0x080fe2000001084d */
[----:B------:R-:W-:Y:S01]  /*43b0*/  FFMA.FTZ R72, R13, R70, R72 ;  /* 0x000000460d487223 */ /* 0x000fe20000010048 */
[----:B------:R-:W-:Y:S01]  /*43c0*/  SHF.R.U32.HI R13, RZ, 0x10, R73 ;  /* 0x00000010ff0d7819 */ /* 0x000fe20000011649 */
[----:B------:R-:W-:Y:S01]  /*43d0*/  IMAD.MOV.U32 R70, RZ, RZ, R15 ;  /* 0x000000ffff467224 */ /* 0x000fe200078e000f */
[----:B------:R-:W-:-:S02]  /*43e0*/  SHF.R.U32.HI R73, RZ, 0x10, R71 ;  /* 0x00000010ff497819 */ /* 0x000fc40000011647 */
[----:B------:R-:W-:Y:S01]  /*43f0*/  F2FP.F16.F32.PACK_AB R72, R72, R76 ;  /* 0x0000004c4848723e */ /* 0x000fe200000000ff */
[----:B------:R-:W-:Y:S02]  /*4400*/  HADD2.F32 R15, -RZ, R13.H0_H0 ;  /* 0x2000000dff0f7230 */ /* 0x000fe40000004100 */
[--C-:B------:R-:W-:Y:S02]  /*4410*/  HADD2.F32 R13, -RZ, R70.reuse.H1_H1 ;  /* 0x30000046ff0d7230 */ /* 0x100fe40000004100 */
[----:B------:R-:W-:Y:S02]  /*4420*/  HADD2.F32 R71, -RZ, R70.H0_H0 ;  /* 0x20000046ff477230 */ /* 0x000fe40000004100 */
[----:B------:R-:W-:Y:S02]  /*4430*/  HADD2.F32 R70, -RZ, R73.H0_H0 ;  /* 0x20000049ff467230 */ /* 0x000fe40000004100 */
[-C--:B------:R-:W-:Y:S01]  /*4440*/  FMUL.FTZ R77, R13, R15.reuse ;  /* 0x0000000f0d4d7220 */ /* 0x080fe20000410000 */
[----:B------:R-:W-:Y:S01]  /*4450*/  MOV R73, R14 ;  /* 0x0000000e00497202 */ /* 0x000fe20000000f00 */
[----:B------:R-:W-:-:S02]  /*4460*/  FMUL.FTZ R14, R71, R15 ;  /* 0x0000000f470e7220 */ /* 0x000fc40000410000 */
[-C--:B------:R-:W-:Y:S01]  /*4470*/  FFMA.FTZ R15, R71, R70.reuse, -R77 ;  /* 0x00000046470f7223 */ /* 0x080fe2000001084d */
[--C-:B------:R-:W-:Y:S02]  /*4480*/  HADD2.F32 R77, -RZ, R12.reuse.H1_H1 ;  /* 0x3000000cff4d7230 */ /* 0x100fe40000004100 */
[----:B------:R-:W-:Y:S01]  /*4490*/  FFMA.FTZ R13, R13, R70, R14 ;  /* 0x000000460d0d7223 */ /* 0x000fe2000001000e */
[----:B------:R-:W-:Y:S02]  /*44a0*/  HADD2.F32 R14, -RZ, R12.H0_H0 ;  /* 0x2000000cff0e7230 */ /* 0x000fe40000004100 */
[--C-:B------:R-:W-:Y:S02]  /*44b0*/  HADD2.F32 R70, -RZ, R73.reuse.H1_H1 ;  /* 0x30000049ff467230 */ /* 0x100fe40000004100 */
[-C--:B------:R-:W-:Y:S01]  /*44c0*/  FMUL.FTZ R12, R77, R79.reuse ;  /* 0x0000004f4d0c7220 */ /* 0x080fe20000410000 */
[----:B------:R-:W-:Y:S02]  /*44d0*/  HADD2.F32 R73, -RZ, R73.H0_H0 ;  /* 0x20000049ff497230 */ /* 0x000fe40000004100 */
[----:B------:R-:W-:Y:S01]  /*44e0*/  FMUL.FTZ R79, R14, R79 ;  /* 0x0000004f0e4f7220 */ /* 0x000fe20000410000 */
[----:B------:R-:W-:-:S02]  /*44f0*/  HADD2.F32 R71, -RZ, R196.H1_H1 ;  /* 0x300000c4ff477230 */ /* 0x000fc40000004100 */
[----:B------:R-:W-:Y:S01]  /*4500*/  FFMA.FTZ R14, R14, R78, -R12 ;  /* 0x0000004e0e0e7223 */ /* 0x000fe2000001080c */
[CC--:B------:R-:W-:Y:S01]  /*4510*/  FMUL.FTZ R12, R70.reuse, R80.reuse ;  /* 0x00000050460c7220 */ /* 0x0c0fe20000410000 */
[----:B------:R-:W-:Y:S01]  /*4520*/  FMUL.FTZ R80, R73, R80 ;  /* 0x0000005049507220 */ /* 0x000fe20000410000 */
[----:B------:R-:W-:Y:S01]  /*4530*/  FFMA.FTZ R79, R77, R78, R79 ;  /* 0x0000004e4d4f7223 */ /* 0x000fe2000001004f */
[----:B------:R-:W-:Y:S01]  /*4540*/  F2FP.F16.F32.PACK_AB R15, R13, R15 ;  /* 0x0000000f0d0f723e */ /* 0x000fe200000000ff */
[-C--:B------:R-:W-:Y:S01]  /*4550*/  FFMA.FTZ R12, R73, R71.reuse, -R12 ;  /* 0x00000047490c7223 */ /* 0x080fe2000001080c */
[----:B------:R-:W-:Y:S01]  /*4560*/  FFMA.FTZ R80, R70, R71, R80 ;  /* 0x0000004746507223 */ /* 0x000fe20000010050 */
[----:B------:R-:W-:Y:S01]  /*4570*/  IMAD.MOV.U32 R13, RZ, RZ, R72 ;  /* 0x000000ffff0d7224 */ /* 0x000fe200078e0048 */
[----:B------:R-:W-:-:S03]  /*4580*/  F2FP.F16.F32.PACK_AB R14, R79, R14 ;  /* 0x0000000e4f0e723e */ /* 0x000fc600000000ff */
[----:B------:R-:W-:Y:S02]  /*4590*/  F2FP.F16.F32.PACK_AB R80, R80, R12 ;  /* 0x0000000c5050723e */ /* 0x000fe400000000ff */
[----:B------:R-:W-:-:S03]  /*45a0*/  IMAD.MOV.U32 R12, RZ, RZ, R14 ;  /* 0x000000ffff0c7224 */ /* 0x000fc600078e000e */
[----:B------:R-:W-:-:S07]  /*45b0*/  IMAD.MOV.U32 R14, RZ, RZ, R80 ;  /* 0x000000ffff0e7224 */ /* 0x000fce00078e0050 */
.L_x_1607:
[----:B------:R-:W-:Y:S05]  /*45c0*/  BSYNC B3 ;  /* 0x0000000000037941 */ /* 0x000fea0003800000 */
.L_x_1606:
[----:B----4-:R0:W-:Y:S02]  /*45d0*/  ST.E.128 desc[UR60][R74.64], R12 ;  /* 0x0000000c4a007985 */ /* 0x0101e4000c101d3c */
.L_x_1605:
[----:B------:R-:W-:Y:S05]  /*45e0*/  BSYNC B2 ;  /* 0x0000000000027941 */ /* 0x000fea0003800000 */
.L_x_1604:
        /* <DEDUP_REMOVED lines=10> */
[----:B----4-:R-:W-:Y:S01]  /*4690*/  HADD2.F32 R73, -RZ, R15.H0_H0 ;  /* 0x2000000fff497230 */ /* 0x010fe20000004100 */
[----:B------:R-:W-:Y:S02]  /*46a0*/  SHF.R.U64 R68, R68, 0x10, R69 ;  /* 0x0000001044447819 */ /* 0x000fe40000001245 */
[----:B------:R-:W-:Y:S01]  /*46b0*/  SHF.R.U32.HI R66, RZ, 0x10, R67 ;  /* 0x00000010ff427819 */ /* 0x000fe20000011643 */
[----:B------:R-:W-:Y:S01]  /*46c0*/  HADD2.F32 R72, -RZ, R72.H0_H0 ;  /* 0x20000048ff487230 */ /* 0x000fe20000004100 */
[----:B------:R-:W-:Y:S01]  /*46d0*/  SHF.R.U32.HI R69, RZ, 0x10, R69 ;  /* 0x00000010ff457819 */ /* 0x000fe20000011645 */
[----:B------:R-:W-:Y:S01]  /*46e0*/  HADD2.F32 R75, -RZ, R68.H0_H0 ;  /* 0x20000044ff4b7230 */ /* 0x000fe20000004100 */
[----:B------:R-:W-:Y:S01]  /*46f0*/  MOV R67, R13 ;  /* 0x0000000d00437202 */ /* 0x000fe20000000f00 */
[----:B------:R-:W-:Y:S02]  /*4700*/  IMAD.MOV.U32 R13, RZ, RZ, R14 ;  /* 0x000000ffff0d7224 */ /* 0x000fe400078e000e */
[----:B------:R-:W-:-:S02]  /*4710*/  HADD2.F32 R14, -RZ, R69.H0_H0 ;  /* 0x20000045ff0e7230 */ /* 0x000fc40000004100 */
[--C-:B------:R-:W-:Y:S02]  /*4720*/  HADD2.F32 R69, -RZ, R67.reuse.H1_H1 ;  /* 0x30000043ff457230 */ /* 0x100fe40000004100 */
[----:B------:R-:W-:Y:S02]  /*4730*/  HADD2.F32 R74, -RZ, R67.H0_H0 ;  /* 0x20000043ff4a7230 */ /* 0x000fe40000004100 */
[----:B------:R-:W-:Y:S02]  /*4740*/  HADD2.F32 R68, -RZ, R15.H1_H1 ;  /* 0x3000000fff447230 */ /* 0x000fe40000004100 */
[-C--:B------:R-:W-:Y:S01]  /*4750*/  FMUL.FTZ R15, R69, R75.reuse ;  /* 0x0000004b450f7220 */ /* 0x080fe20000410000 */
[----:B------:R-:W-:Y:S02]  /*4760*/  HADD2.F32 R67, -RZ, R66.H0_H0 ;  /* 0x20000042ff437230 */ /* 0x000fe40000004100 */
[----:B------:R-:W-:Y:S01]  /*4770*/  FMUL.FTZ R76, R74, R75 ;  /* 0x0000004b4a4c7220 */ /* 0x000fe20000410000 */
[-C--:B------:R-:W-:Y:S01]  /*4780*/  FMUL.FTZ R75, R73, R14.reuse ;  /* 0x0000000e494b7220 */ /* 0x080fe20000410000 */
[----:B------:R-:W-:Y:S01]  /*4790*/  FMUL.FTZ R66, R68, R14 ;  /* 0x0000000e44427220 */ /* 0x000fe20000410000 */
[-C--:B------:R-:W-:Y:S01]  /*47a0*/  FFMA.FTZ R14, R74, R72.reuse, -R15 ;  /* 0x000000484a0e7223 */ /* 0x080fe2000001080f */
[----:B------:R-:W-:Y:S01]  /*47b0*/  FFMA.FTZ R15, R69, R72, R76 ;  /* 0x00000048450f7223 */ /* 0x000fe2000001004c */
[----:B------:R-:W-:-:S02]  /*47c0*/  HADD2.F32 R69, -RZ, R189.H0_H0 ;  /* 0x200000bdff457230 */ /* 0x000fc40000004100 */
[-C--:B------:R-:W-:Y:S01]  /*47d0*/  FFMA.FTZ R66, R73, R67.reuse, -R66 ;  /* 0x0000004349427223 */ /* 0x080fe20000010842 */
[--C-:B------:R-:W-:Y:S02]  /*47e0*/  HADD2.F32 R73, -RZ, R12.reuse.H1_H1 ;  /* 0x3000000cff497230 */ /* 0x100fe40000004100 */
[----:B------:R-:W-:Y:S01]  /*47f0*/  FFMA.FTZ R68, R68, R67, R75 ;  /* 0x0000004344447223 */ /* 0x000fe2000001004b */
[----:B------:R-:W-:Y:S01]  /*4800*/  HADD2.F32 R74, -RZ, R12.H0_H0 ;  /* 0x2000000cff4a7230 */ /* 0x000fe20000004100 */
[----:B------:R-:W-:Y:S01]  /*4810*/  F2FP.F16.F32.PACK_AB R14, R15, R14 ;  /* 0x0000000e0f0e723e */ /* 0x000fe200000000ff */
[----:B------:R-:W-:Y:S02]  /*4820*/  HADD2.F32 R67, -RZ, R159.H1_H1 ;  /* 0x3000009fff437230 */ /* 0x000fe40000004100 */
[--C-:B------:R-:W-:Y:S02]  /*4830*/  HADD2.F32 R12, -RZ, R13.reuse.H1_H1 ;  /* 0x3000000dff0c7230 */ /* 0x100fe40000004100 */
[----:B------:R-:W-:Y:S01]  /*4840*/  FMUL.FTZ R77, R74, R69 ;  /* 0x000000454a4d7220 */ /* 0x000fe20000410000 */
[----:B------:R-:W-:-:S02]  /*4850*/  HADD2.F32 R76, -RZ, R13.H0_H0 ;  /* 0x2000000dff4c7230 */ /* 0x000fc40000004100 */
[C---:B------:R-:W-:Y:S01]  /*4860*/  FMUL.FTZ R13, R73.reuse, R69 ;  /* 0x00000045490d7220 */ /* 0x040fe20000410000 */
[----:B------:R-:W-:Y:S02]  /*4870*/  HADD2.F32 R72, -RZ, R189.H1_H1 ;  /* 0x300000bdff487230 */ /* 0x000fe40000004100 */
        /* <DEDUP_REMOVED lines=8> */
[----:B------:R-:W-:-:S02]  /*4900*/  IMAD.MOV.U32 R15, RZ, RZ, R66 ;  /* 0x000000ffff0f7224 */ /* 0x000fc400078e0042 */
[----:B------:R-:W-:Y:S02]  /*4910*/  F2FP.F16.F32.PACK_AB R13, R77, R13 ;  /* 0x0000000d4d0d723e */ /* 0x000fe400000000ff */
[----:B------:R-:W-:-:S03]  /*4920*/  F2FP.F16.F32.PACK_AB R67, R67, R69 ;  /* 0x000000454343723e */ /* 0x000fc600000000ff */
[----:B------:R-:W-:Y:S02]  /*4930*/  IMAD.MOV.U32 R12, RZ, RZ, R13 ;  /* 0x000000ffff0c7224 */ /* 0x000fe400078e000d */
[----:B------:R-:W-:Y:S01]  /*4940*/  IMAD.MOV.U32 R13, RZ, RZ, R14 ;  /* 0x000000ffff0d7224 */ /* 0x000fe200078e000e */
[----:B------:R-:W-:-:S07]  /*4950*/  MOV R14, R67 ;  /* 0x00000043000e7202 */ /* 0x000fce0000000f00 */
.L_x_1611:
[----:B------:R-:W-:Y:S05]  /*4960*/  BSYNC B3 ;  /* 0x0000000000037941 */ /* 0x000fea0003800000 */
.L_x_1610:
[----:B----4-:R0:W-:Y:S02]  /*4970*/  ST.E.128 desc[UR60][R70.64], R12 ;  /* 0x0000000c46007985 */ /* 0x0101e4000c101d3c */
.L_x_1609:
[----:B------:R-:W-:Y:S05]  /*4980*/  BSYNC B2 ;  /* 0x0000000000027941 */ /* 0x000fea0003800000 */
.L_x_1608:
        /* <DEDUP_REMOVED lines=26> */
[----:B------:R-:W-:Y:S02]  /*4b30*/  HADD2.F32 R62, -RZ, R12.H1_H1 ;  /* 0x3000000cff3e7230 */ /* 0x000fe40000004100 */
[C---:B------:R-:W-:Y:S01]  /*4b40*/  FMUL.FTZ R65, R15.reuse, R65 ;  /* 0x000000410f417220 */ /* 0x040fe20000410000 */
[----:B------:R-:W-:Y:S01]  /*4b50*/  FFMA.FTZ R64, R15, R70, -R64 ;  /* 0x000000460f407223 */ /* 0x000fe20000010840 */
[----:B------:R-:W-:-:S02]  /*4b60*/  HADD2.F32 R15, -RZ, R158.H1_H1 ;  /* 0x3000009eff0f7230 */ /* 0x000fc40000004100 */
[----:B------:R-:W-:Y:S02]  /*4b70*/  HADD2.F32 R12, -RZ, R12.H0_H0 ;  /* 0x2000000cff0c7230 */ /* 0x000fe40000004100 */
[----:B------:R-:W-:Y:S01]  /*4b80*/  FFMA.FTZ R65, R69, R70, R65 ;  /* 0x0000004645417223 */ /* 0x000fe20000010041 */
[----:B------:R-:W-:Y:S02]  /*4b90*/  HADD2.F32 R158, -RZ, R158.H0_H0 ;  /* 0x2000009eff9e7230 */ /* 0x000fe40000004100 */
[-C--:B------:R-:W-:Y:S01]  /*4ba0*/  FMUL.FTZ R69, R62, R15.reuse ;  /* 0x0000000f3e457220 */ /* 0x080fe20000410000 */
[--C-:B------:R-:W-:Y:S02]  /*4bb0*/  HADD2.F32 R68, -RZ, R14.reuse.H1_H1 ;  /* 0x3000000eff447230 */ /* 0x100fe40000004100 */
[----:B------:R-:W-:Y:S01]  /*4bc0*/  FMUL.FTZ R70, R12, R15 ;  /* 0x0000000f0c467220 */ /* 0x000fe20000410000 */
[----:B------:R-:W-:Y:S01]  /*4bd0*/  HADD2.F32 R14, -RZ, R14.H0_H0 ;  /* 0x2000000eff0e7230 */ /* 0x000fe20000004100 */
[----:B------:R-:W-:Y:S01]  /*4be0*/  F2FP.F16.F32.PACK_AB R64, R65, R64 ;  /* 0x000000404140723e */ /* 0x000fe200000000ff */
[----:B------:R-:W-:-:S02]  /*4bf0*/  HADD2.F32 R13, -RZ, R157.H1_H1 ;  /* 0x3000009dff0d7230 */ /* 0x000fc40000004100 */
[-C--:B------:R-:W-:Y:S01]  /*4c00*/  FMUL.FTZ R15, R68, R158.reuse ;  /* 0x0000009e440f7220 */ /* 0x080fe20000410000 */
[----:B------:R-:W-:Y:S02]  /*4c10*/  HADD2.F32 R157, -RZ, R157.H0_H0 ;  /* 0x2000009dff9d7230 */ /* 0x000fe40000004100 */
        /* <DEDUP_REMOVED lines=8> */
[----:B------:R-:W-:-:S07]  /*4ca0*/  IMAD.MOV.U32 R15, RZ, RZ, R64 ;  /* 0x000000ffff0f7224 */ /* 0x000fce00078e0040 */
.L_x_1615:
[----:B------:R-:W-:Y:S05]  /*4cb0*/  BSYNC B3 ;  /* 0x0000000000037941 */ /* 0x000fea0003800000 */
.L_x_1614:
[----:B----4-:R0:W-:Y:S02]  /*4cc0*/  ST.E.128 desc[UR60][R66.64], R12 ;  /* 0x0000000c42007985 */ /* 0x0101e4000c101d3c */
.L_x_1613:
[----:B------:R-:W-:Y:S05]  /*4cd0*/  BSYNC B2 ;  /* 0x0000000000027941 */ /* 0x000fea0003800000 */
.L_x_1612:
        /* <DEDUP_REMOVED lines=51> */
.L_x_1617:
[----:B------:R-:W-:Y:S05]  /*5010*/  BSYNC B2 ;  /* 0x0000000000027941 */ /* 0x000fea0003800000 */
.L_x_1616:
[----:B----4-:R0:W-:Y:S02]  /*5020*/  ST.E.128 desc[UR60][R62.64], R12 ;  /* 0x0000000c3e007985 */ /* 0x0101e4000c101d3c */
.L_x_1595:
[----:B------:R-:W-:Y:S05]  /*5030*/  BSYNC B1 ;  /* 0x0000000000017941 */ /* 0x000fea0003800000 */
.L_x_1594:
[----:B------:R-:W-:-:S03]  /*5040*/  UMOV UR4, 0xffffffff ;  /* 0xffffffff00047882 */ /* 0x000fc60000000000 */
[----:B------:R-:W-:Y:S05]  /*5050*/  BRA.DIV UR4, `(.L_x_1618) ;  /* 0x0000024604587947 */ /* 0x000fea000b800000 */
[----:B-1----:R-:W1:Y:S04]  /*5060*/  SHFL.IDX PT, R115, R115, 0x1, 0x1c1f ;  /* 0x003c1f0073737f89 */ /* 0x002e6800000e0000 */
[----:B------:R-:W0:Y:S02]  /*5070*/  SHFL.IDX PT, R116, R116, 0x1, 0x1c1f ;  /* 0x003c1f0074747f89 */ /* 0x000e2400000e0000 */
.L_x_2013:
        /* <DEDUP_REMOVED lines=10> */
[--C-:B---3--:R-:W-:Y:S02]  /*5120*/  SHF.R.U64 R11, R56, 0x10, R57.reuse ;  /* 0x00000010380b7819 */ /* 0x108fe40000001239 */
[----:B------:R-:W-:Y:S02]  /*5130*/  SHF.R.U32.HI R62, RZ, 0x10, R57 ;  /* 0x00000010ff3e7819 */ /* 0x000fe40000011639 */
[--C-:B------:R-:W-:Y:S01]  /*5140*/  SHF.R.U64 R61, R54, 0x10, R55.reuse ;  /* 0x00000010363d7819 */ /* 0x100fe20000001237 */
[----:B----4-:R-:W-:Y:S01]  /*5150*/  IMAD.MOV.U32 R54, RZ, RZ, R12 ;  /* 0x000000ffff367224 */ /* 0x010fe200078e000c */
[----:B------:R-:W-:Y:S01]  /*5160*/  SHF.R.U32.HI R60, RZ, 0x10, R55 ;  /* 0x00000010ff3c7819 */ /* 0x000fe20000011637 */
[----:B------:R-:W-:Y:S02]  /*5170*/  HADD2.F32 R57, -RZ, R11.H0_H0 ;  /* 0x2000000bff397230 */ /* 0x000fe40000004100 */
[----:B------:R-:W-:Y:S02]  /*5180*/  HADD2.F32 R12, -RZ, R13.H1_H1 ;  /* 0x3000000dff0c7230 */ /* 0x000fe40000004100 */
[----:B------:R-:W-:-:S02]  /*5190*/  HADD2.F32 R62, -RZ, R62.H0_H0 ;  /* 0x2000003eff3e7230 */ /* 0x000fc40000004100 */
[----:B------:R-:W-:Y:S02]  /*51a0*/  HADD2.F32 R11, -RZ, R13.H0_H0 ;  /* 0x2000000dff0b7230 */ /* 0x000fe40000004100 */
[-C--:B------:R-:W-:Y:S01]  /*51b0*/  FMUL.FTZ R64, R12, R57.reuse ;  /* 0x000000390c407220 */ /* 0x080fe20000410000 */
[--C-:B------:R-:W-:Y:S02]  /*51c0*/  HADD2.F32 R55, -RZ, R15.reuse.H1_H1 ;  /* 0x3000000fff377230 */ /* 0x100fe40000004100 */
[----:B------:R-:W-:Y:S02]  /*51d0*/  HADD2.F32 R13, -RZ, R15.H0_H0 ;  /* 0x2000000fff0d7230 */ /* 0x000fe40000004100 */
[----:B------:R-:W-:Y:S01]  /*51e0*/  FMUL.FTZ R57, R11, R57 ;  /* 0x000000390b397220 */ /* 0x000fe20000410000 */
[----:B------:R-:W-:Y:S02]  /*51f0*/  HADD2.F32 R56, -RZ, R61.H0_H0 ;  /* 0x2000003dff387230 */ /* 0x000fe40000004100 */
[----:B------:R-:W-:Y:S01]  /*5200*/  FMUL.FTZ R66, R55, R62 ;  /* 0x0000003e37427220 */ /* 0x000fe20000410000 */
[----:B------:R-:W-:-:S02]  /*5210*/  HADD2.F32 R60, -RZ, R60.H0_H0 ;  /* 0x2000003cff3c7230 */ /* 0x000fc40000004100 */
[----:B------:R-:W-:Y:S01]  /*5220*/  FMUL.FTZ R62, R13, R62 ;  /* 0x0000003e0d3e7220 */ /* 0x000fe20000410000 */
[----:B------:R-:W-:Y:S02]  /*5230*/  HADD2.F32 R15, -RZ, R54.H1_H1 ;  /* 0x30000036ff0f7230 */ /* 0x000fe40000004100 */
[----:B------:R-:W-:Y:S01]  /*5240*/  FFMA.FTZ R12, R12, R56, R57 ;  /* 0x000000380c0c7223 */ /* 0x000fe20000010039 */
[----:B------:R-:W-:Y:S02]  /*5250*/  HADD2.F32 R57, -RZ, R154.H0_H0 ;  /* 0x2000009aff397230 */ /* 0x000fe40000004100 */
[----:B------:R-:W-:Y:S01]  /*5260*/  FFMA.FTZ R62, R55, R60, R62 ;  /* 0x0000003c373e7223 */ /* 0x000fe2000001003e */
[----:B------:R-:W-:Y:S02]  /*5270*/  HADD2.F32 R54, -RZ, R54.H0_H0 ;  /* 0x20000036ff367230 */ /* 0x000fe40000004100 */
[----:B------:R-:W-:Y:S01]  /*5280*/  FFMA.FTZ R11, R11, R56, -R64 ;  /* 0x000000380b0b7223 */ /* 0x000fe20000010840 */
[----:B------:R-:W-:-:S02]  /*5290*/  HADD2.F32 R154, -RZ, R154.H1_H1 ;  /* 0x3000009aff9a7230 */ /* 0x000fc40000004100 */
[----:B------:R-:W-:Y:S01]  /*52a0*/  FFMA.FTZ R13, R13, R60, -R66 ;  /* 0x0000003c0d0d7223 */ /* 0x000fe20000010842 */
[--C-:B------:R-:W-:Y:S02]  /*52b0*/  HADD2.F32 R55, -RZ, R14.reuse.H1_H1 ;  /* 0x3000000eff377230 */ /* 0x100fe40000004100 */
[-C--:B------:R-:W-:Y:S01]  /*52c0*/  FMUL.FTZ R61, R15, R57.reuse ;  /* 0x000000390f3d7220 */ /* 0x080fe20000410000 */
[----:B------:R-:W-:Y:S02]  /*52d0*/  HADD2.F32 R14, -RZ, R14.H0_H0 ;  /* 0x2000000eff0e7230 */ /* 0x000fe40000004100 */
[----:B------:R-:W-:Y:S01]  /*52e0*/  FMUL.FTZ R60, R54, R57 ;  /* 0x00000039363c7220 */ /* 0x000fe20000410000 */
[--C-:B------:R-:W-:Y:S02]  /*52f0*/  HADD2.F32 R56, -RZ, R153.reuse.H0_H0 ;  /* 0x20000099ff387230 */ /* 0x100fe40000004100 */
[----:B------:R-:W-:Y:S01]  /*5300*/  FMUL.FTZ R57, R55, R154 ;  /* 0x0000009a37397220 */ /* 0x000fe20000410000 */
[----:B------:R-:W-:-:S02]  /*5310*/  HADD2.F32 R153, -RZ, R153.H1_H1 ;  /* 0x30000099ff997230 */ /* 0x000fc40000004100 */
[----:B------:R-:W-:Y:S01]  /*5320*/  FMUL.FTZ R154, R14, R154 ;  /* 0x0000009a0e9a7220 */ /* 0x000fe20000410000 */
[----:B------:R-:W-:Y:S01]  /*5330*/  F2FP.F16.F32.PACK_AB R11, R12, R11 ;  /* 0x0000000b0c0b723e */ /* 0x000fe200000000ff */
[-C--:B------:R-:W-:Y:S01]  /*5340*/  FFMA.FTZ R61, R54, R56.reuse, -R61 ;  /* 0x00000038363d7223 */ /* 0x080fe2000001083d */
[----:B------:R-:W-:Y:S01]  /*5350*/  FFMA.FTZ R60, R15, R56, R60 ;  /* 0x000000380f3c7223 */ /* 0x000fe2000001003c */
[-C--:B------:R-:W-:Y:S01]  /*5360*/  FFMA.FTZ R57, R14, R153.reuse, -R57 ;  /* 0x000000990e397223 */ /* 0x080fe20000010839 */
[----:B------:R-:W-:Y:S01]  /*5370*/  FFMA.FTZ R154, R55, R153, R154 ;  /* 0x00000099379a7223 */ /* 0x000fe2000001009a */
[----:B------:R-:W-:Y:S01]  /*5380*/  F2FP.F16.F32.PACK_AB R15, R62, R13 ;  /* 0x0000000d3e0f723e */ /* 0x000fe200000000ff */
[----:B------:R-:W-:Y:S01]  /*5390*/  IMAD.MOV.U32 R13, RZ, RZ, R11 ;  /* 0x000000ffff0d7224 */ /* 0x000fe200078e000b */
[----:B------:R-:W-:Y:S02]  /*53a0*/  F2FP.F16.F32.PACK_AB R12, R60, R61 ;  /* 0x0000003d3c0c723e */ /* 0x000fe400000000ff */
[----:B------:R-:W-:-:S07]  /*53b0*/  F2FP.F16.F32.PACK_AB R14, R154, R57 ;  /* 0x000000399a0e723e */ /* 0x000fce00000000ff */
.L_x_1623:
[----:B------:R-:W-:Y:S05]  /*53c0*/  BSYNC B2 ;  /* 0x0000000000027941 */ /* 0x000fea0003800000 */
.L_x_1622:
[----:B----4-:R0:W-:Y:S02]  /*53d0*/  ST.E.128 desc[UR60][R58.64], R12 ;  /* 0x0000000c3a007985 */ /* 0x0101e4000c101d3c */
.L_x_1621:
[----:B------:R-:W-:Y:S05]  /*53e0*/  BSYNC B1 ;  /* 0x0000000000017941 */ /* 0x000fea0003800000 */
.L_x_1620:
[----:B------:R-:W-:Y:S01]  /*53f0*/  ISETP.NE.AND P4, PT, R21, RZ, PT ;  /* 0x000000ff1500720c */ /* 0x000fe20003f85270 */
[----:B------:R-:W-:-:S12]  /*5400*/  BSSY B1, `(.L_x_1624) ;  /* 0x0000034000017945 */ /* 0x000fd80003800000 */
[----:B------:R-:W-:Y:S05]  /*5410*/  @!P4 BRA `(.L_x_1625) ;  /* 0x0000000000c8c947 */ /* 0x000fea0003800000 */
[----:B0---4-:R0:W4:Y:S01]  /*5420*/  LDS.128 R12, [R32+0x2000] ;  /* 0x00200000200c7984 */ /* 0x0111220000000c00 */
[----:B------:R-:W-:Y:S01]  /*5430*/  ISETP.GE.AND P4, PT, R179, R124, PT ;  /* 0x0000007cb300720c */ /* 0x000fe20003f86270 */
[----:B------:R-:W-:Y:S01]  /*5440*/  IMAD.MOV.U32 R54, RZ, RZ, R116 ;  /* 0x000000ffff367224 */ /* 0x000fe200078e0074 */
[----:B---3--:R-:W-:Y:S01]  /*5450*/  SHF.L.U32 R11, R170, 0x3, RZ ;  /* 0x00000003aa0b7819 */ /* 0x008fe200000006ff */
[----:B-1----:R-:W-:Y:S01]  /*5460*/  IMAD.MOV.U32 R55, RZ, RZ, R115 ;  /* 0x000000ffff377224 */ /* 0x002fe200078e0073 */
        /* <DEDUP_REMOVED lines=43> */
.L_x_1627:
[----:B------:R-:W-:Y:S05]  /*5720*/  BSYNC B2 ;  /* 0x0000000000027941 */ /* 0x000fea0003800000 */
.L_x_1626:
[----:B----4-:R0:W-:Y:S02]  /*5730*/  ST.E.128 desc[UR60][R54.64], R12 ;  /* 0x0000000c36007985 */ /* 0x0101e4000c101d3c */
.L_x_1625:
[----:B------:R-:W-:Y:S05]  /*5740*/  BSYNC B1 ;  /* 0x0000000000017941 */ /* 0x000fea0003800000 */
.L_x_1624:
        /* <DEDUP_REMOVED lines=51> */
.L_x_1631:
[----:B------:R-:W-:Y:S05]  /*5a80*/  BSYNC B2 ;  /* 0x0000000000027941 */ /* 0x000fea0003800000 */
.L_x_1630:
[----:B----4-:R0:W-:Y:S02]  /*5a90*/  ST.E.128 desc[UR60][R50.64], R12 ;  /* 0x0000000c32007985 */ /* 0x0101e4000c101d3c */
.L_x_1629:
[----:B------:R-:W-:Y:S05]  /*5aa0*/  BSYNC B1 ;  /* 0x0000000000017941 */ /* 0x000fea0003800000 */
.L_x_1628:
        /* <DEDUP_REMOVED lines=49> */
.L_x_1635:
[----:B------:R-:W-:Y:S05]  /*5dc0*/  BSYNC B2 ;  /* 0x0000000000027941 */ /* 0x000fea0003800000 */
.L_x_1634:
[----:B----4-:R0:W-:Y:S02]  /*5dd0*/  ST.E.128 desc[UR60][R46.64], R12 ;  /* 0x0000000c2e007985 */ /* 0x0101e4000c101d3c */
.L_x_1633:
[----:B------:R-:W-:Y:S05]  /*5de0*/  BSYNC B1 ;  /* 0x0000000000017941 */ /* 0x000fea0003800000 */
.L_x_1632:
        /* <DEDUP_REMOVED lines=25> */
[----:B------:R-:W-:Y:S01]  /*5f80*/  FFMA.FTZ R41, R11, R38, R44 ;  /* 0x000000260b297223 */ /* 0x000fe2000001002c */
[----:B------:R-:W-:Y:S02]  /*5f90*/  HADD2.F32 R11, -RZ, R12.H1_H1 ;  /* 0x3000000cff0b7230 */ /* 0x000fe40000004100 */
[----:B------:R-:W-:Y:S01]  /*5fa0*/  FFMA.FTZ R45, R33, R40, R46 ;  /* 0x00000028212d7223 */ /* 0x000fe2000001002e */
[----:B------:R-:W-:Y:S01]  /*5fb0*/  FFMA.FTZ R48, R13, R38, -R48 ;  /* 0x000000260d307223 */ /* 0x000fe20000010830 */
[----:B------:R-:W-:-:S02]  /*5fc0*/  HADD2.F32 R33, -RZ, R128.H0_H0 ;  /* 0x20000080ff217230 */ /* 0x000fc40000004100 */
[----:B------:R-:W-:Y:S01]  /*5fd0*/  FFMA.FTZ R50, R15, R40, -R50 ;  /* 0x000000280f327223 */ /* 0x000fe20000010832 */
[----:B------:R-:W-:Y:S02]  /*5fe0*/  HADD2.F32 R12, -RZ, R12.H0_H0 ;  /* 0x2000000cff0c7230 */ /* 0x000fe40000004100 */
[----:B------:R-:W-:Y:S02]  /*5ff0*/  HADD2.F32 R128, -RZ, R128.H1_H1 ;  /* 0x30000080ff807230 */ /* 0x000fe40000004100 */
[-C--:B------:R-:W-:Y:S01]  /*6000*/  FMUL.FTZ R39, R11, R33.reuse ;  /* 0x000000210b277220 */ /* 0x080fe20000410000 */
[--C-:B------:R-:W-:Y:S02]  /*6010*/  HADD2.F32 R13, -RZ, R14.reuse.H1_H1 ;  /* 0x3000000eff0d7230 */ /* 0x100fe40000004100 */
[----:B------:R-:W-:Y:S01]  /*6020*/  FMUL.FTZ R38, R12, R33 ;  /* 0x000000210c267220 */ /* 0x000fe20000410000 */
[----:B------:R-:W-:Y:S02]  /*6030*/  HADD2.F32 R14, -RZ, R14.H0_H0 ;  /* 0x2000000eff0e7230 */ /* 0x000fe40000004100 */
        /* <DEDUP_REMOVED lines=10> */
[----:B------:R-:W-:Y:S02]  /*60e0*/  F2FP.F16.F32.PACK_AB R12, R38, R39 ;  /* 0x00000027260c723e */ /* 0x000fe400000000ff */
[----:B------:R-:W-:-:S07]  /*60f0*/  F2FP.F16.F32.PACK_AB R14, R128, R33 ;  /* 0x00000021800e723e */ /* 0x000fce00000000ff */
.L_x_1639:
[----:B------:R-:W-:Y:S05]  /*6100*/  BSYNC B2 ;  /* 0x0000000000027941 */ /* 0x000fea0003800000 */
.L_x_1638:
[----:B----4-:R0:W-:Y:S02]  /*6110*/  ST.E.128 desc[UR60][R42.64], R12 ;  /* 0x0000000c2a007985 */ /* 0x0101e4000c101d3c */
.L_x_1637:
[----:B------:R-:W-:Y:S05]  /*6120*/  BSYNC B1 ;  /* 0x0000000000017941 */ /* 0x000fea0003800000 */
.L_x_1636:
        /* <DEDUP_REMOVED lines=48> */
.L_x_1641:
[----:B------:R-:W-:Y:S05]  /*6430*/  BSYNC B1 ;  /* 0x0000000000017941 */ /* 0x000fea0003800000 */
.L_x_1640:
[----:B----4-:R0:W-:Y:S01]  /*6440*/  ST.E.128 desc[UR60][R38.64], R12 ;  /* 0x0000000c26007985 */ /* 0x0101e2000c101d3c */
[----:B------:R-:W-:Y:S05]  /*6450*/  BRA `(.L_x_1619) ;  /* 0x0000004000307947 */ /* 0x000fea0003800000 */
.L_x_1585:
        /* <DEDUP_REMOVED lines=47> */
.L_x_1643:
[----:B------:R-:W-:Y:S05]  /*6750*/  BSYNC B1 ;  /* 0x0000000000017941 */ /* 0x000fea0003800000 */
.L_x_1642:
        /* <DEDUP_REMOVED lines=47> */
.L_x_1645:
[----:B------:R-:W-:Y:S05]  /*6a50*/  BSYNC B1 ;  /* 0x0000000000017941 */ /* 0x000fea0003800000 */
.L_x_1644:
[----:B------:R-:W2:Y:S01]  /*6a60*/  LDL R11, [R1+0x30] ;  /* 0x00003000010b7983 */ /* 0x000ea20000100800 */
[----:B0-----:R-:W-:Y:S01]  /*6a70*/  IMAD.MOV.U32 R12, RZ, RZ, R33 ;  /* 0x000000ffff0c7224 */ /* 0x001fe200078e0021 */
[----:B------:R-:W-:Y:S02]  /*6a80*/  MOV R13, R38 ;  /* 0x00000026000d7202 */ /* 0x000fe40000000f00 */
[----:B------:R-:W-:Y:S02]  /*6a90*/  MOV R14, R42 ;  /* 0x0000002a000e7202 */ /* 0x000fe40000000f00 */
[----:B------:R-:W-:Y:S01]  /*6aa0*/  PRMT R223, R13, 0x7610, R223 ;  /* 0x000076100ddf7816 */ /* 0x000fe200000000df */
[----:B------:R-:W-:Y:S01]  /*6ab0*/  IMAD.MOV.U32 R13, RZ, RZ, R37 ;  /* 0x000000ffff0d7224 */ /* 0x000fe200078e0025 */
[----:B------:R-:W-:Y:S02]  /*6ac0*/  PRMT R228, R14, 0x7610, R228 ;  /* 0x000076100ee47816 */ /* 0x000fe400000000e4 */
[----:B------:R-:W-:-:S02]  /*6ad0*/  MOV R14, R46 ;  /* 0x0000002e000e7202 */ /* 0x000fc40000000f00 */
[----:B------:R-:W-:Y:S02]  /*6ae0*/  PRMT R204, R80, 0x5410, R81 ;  /* 0x0000541050cc7816 */ /* 0x000fe40000000051 */
[----:B------:R-:W-:Y:S02]  /*6af0*/  PRMT R211, R14, 0x7610, R211 ;  /* 0x000076100ed37816 */ /* 0x000fe400000000d3 */
[----:B------:R-:W-:-:S04]  /*6b00*/  MOV R14, R50 ;  /* 0x00000032000e7202 */ /* 0x000fc80000000f00 */
[----:B------:R-:W-:Y:S02]  /*6b10*/  PRMT R223, R223, 0x5410, R14 ;  /* 0x00005410dfdf7816 */ /* 0x000fe4000000000e */
[----:B------:R-:W-:Y:S02]  /*6b20*/  MOV R14, R54 ;  /* 0x00000036000e7202 */ /* 0x000fe40000000f00 */
[----:B--2---:R-:W-:Y:S01]  /*6b30*/  R2UR UR4, R11 ;  /* 0x000000000b0472ca */ /* 0x004fe200000e0000 */
[----:B------:R-:W-:-:S05]  /*6b40*/  IMAD.MOV.U32 R11, RZ, RZ, R32 ;  /* 0x000000ffff0b7224 */ /* 0x000fca00078e0020 */
[----:B------:R-:W-:Y:S01]  /*6b50*/  PRMT R210, R11, 0x5410, R12 ;  /* 0x000054100bd27816 */ /* 0x000fe2000000000c */
[----:B------:R-:W-:Y:S02]  /*6b60*/  IMAD.MOV.U32 R11, RZ, RZ, R39 ;  /* 0x000000ffff0b7224 */ /* 0x000fe400078e0027 */
[----:B------:R-:W-:-:S03]  /*6b70*/  IMAD.MOV.U32 R12, RZ, RZ, R36 ;  /* 0x000000ffff0c7224 */ /* 0x000fc600078e0024 */
[----:B------:R-:W-:Y:S01]  /*6b80*/  PRMT R227, R11, 0x5410, R13 ;  /* 0x000054100be37816 */ /* 0x000fe2000000000d */
[----:B------:R-:W-:Y:S01]  /*6b90*/  IMAD.MOV.U32 R13, RZ, RZ, R41 ;  /* 0x000000ffff0d7224 */ /* 0x000fe200078e0029 */
[----:B------:R-:W-:Y:S01]  /*6ba0*/  PRMT R226, R12, 0x7610, R226 ;  /* 0x000076100ce27816 */ /* 0x000fe200000000e2 */
[----:B------:R-:W-:Y:S01]  /*6bb0*/  IMAD.MOV.U32 R12, RZ, RZ, R40 ;  /* 0x000000ffff0c7224 */ /* 0x000fe200078e0028 */
[----:B------:R-:W-:Y:S01]  /*6bc0*/  UISETP.NE.AND UP0, UPT, UR4, 0x3, UPT ;  /* 0x000000030400788c */ /* 0x000fe2000bf05270 */
[----:B------:R-:W-:Y:S01]  /*6bd0*/  IMAD.MOV.U32 R11, RZ, RZ, R43 ;  /* 0x000000ffff0b7224 */ /* 0x000fe200078e002b */
[----:B------:R-:W-:Y:S01]  /*6be0*/  PRMT R157, R13, 0x7610, R157 ;  /* 0x000076100d9d7816 */ /* 0x000fe2000000009d */
[----:B------:R-:W-:Y:S01]  /*6bf0*/  IMAD.MOV.U32 R13, RZ, RZ, R45 ;  /* 0x000000ffff0d7224 */ /* 0x000fe200078e002d */
[----:B------:R-:W-:Y:S01]  /*6c00*/  PRMT R229, R12, 0x7610, R229 ;  /* 0x000076100ce57816 */ /* 0x000fe200000000e5 */
[----:B------:R-:W-:Y:S01]  /*6c10*/  IMAD.MOV.U32 R12, RZ, RZ, R44 ;  /* 0x000000ffff0c7224 */ /* 0x000fe200078e002c */
[----:B------:R-:W-:Y:S01]  /*6c20*/  PRMT R228, R228, 0x5410, R11 ;  /* 0x00005410e4e47816 */ /* 0x000fe2000000000b */
[----:B------:R-:W-:Y:S01]  /*6c30*/  IMAD.MOV.U32 R11, RZ, RZ, R47 ;  /* 0x000000ffff0b7224 */ /* 0x000fe200078e002f */
[----:B------:R-:W-:-:S02]  /*6c40*/  PLOP3.LUT P0, PT, PT, PT, UP0, 0x80, 0x0 ;  /* 0x000000000000781c */ /* 0x000fc40003f0f008 */
[----:B------:R-:W-:Y:S01]  /*6c50*/  PRMT R212, R12, 0x5410, R13 ;  /* 0x000054100cd47816 */ /* 0x000fe2000000000d */
[----:B------:R-:W-:Y:S01]  /*6c60*/  IMAD.MOV.U32 R12, RZ, RZ, R48 ;  /* 0x000000ffff0c7224 */ /* 0x000fe200078e0030 */
[----:B------:R-:W-:Y:S01]  /*6c70*/  PRMT R211, R211, 0x5410, R11 ;  /* 0x00005410d3d37816 */ /* 0x000fe2000000000b */
[----:B------:R-:W-:Y:S02]  /*6c80*/  IMAD.MOV.U32 R13, RZ, RZ, R49 ;  /* 0x000000ffff0d7224 */ /* 0x000fe400078e0031 */
[----:B------:R-:W-:Y:S01]  /*6c90*/  IMAD.MOV.U32 R11, RZ, RZ, R51 ;  /* 0x000000ffff0b7224 */ /* 0x000fe200078e0033 */
[----:B------:R-:W-:Y:S01]  /*6ca0*/  PRMT R226, R226, 0x5410, R12 ;  /* 0x00005410e2e27816 */ /* 0x000fe2000000000c */
[----:B------:R-:W-:Y:S01]  /*6cb0*/  IMAD.MOV.U32 R12, RZ, RZ, R53 ;  /* 0x000000ffff0c7224 */ /* 0x000fe200078e0035 */
[----:B------:R0:W-:Y:S02]  /*6cc0*/  STL.S16 [R1+0x38], R13 ;  /* 0x0000380d01007387 */ /* 0x0001e40000100600 */
[----:B------:R-:W-:-:S02]  /*6cd0*/  PRMT R229, R229, 0x5410, R11 ;  /* 0x00005410e5e57816 */ /* 0x000fc4000000000b */
[----:B------:R1:W-:Y:S01]  /*6ce0*/  STL.S16 [R1+0x3a], R14 ;  /* 0x00003a0e01007387 */ /* 0x0003e20000100600 */
[----:B-----5:R-:W-:Y:S02]  /*6cf0*/  MOV R11, R58 ;  /* 0x0000003a000b7202 */ /* 0x020fe40000000f00 */
[----:B------:R-:W-:Y:S01]  /*6d00*/  PRMT R156, R12, 0x7610, R156 ;  /* 0x000076100c9c7816 */ /* 0x000fe2000000009c */
[----:B------:R-:W-:Y:S01]  /*6d10*/  IMAD.MOV.U32 R12, RZ, RZ, R57 ;  /* 0x000000ffff0c7224 */ /* 0x000fe200078e0039 */
[----:B------:R-:W-:Y:S01]  /*6d20*/  PRMT R145, R11, 0x7610, R145 ;  /* 0x000076100b917816 */ /* 0x000fe20000000091 */
[----:B0-----:R-:W-:Y:S01]  /*6d30*/  IMAD.MOV.U32 R13, RZ, RZ, R55 ;  /* 0x000000ffff0d7224 */ /* 0x001fe200078e0037 */
[----:B------:R-:W-:Y:S01]  /*6d40*/  MOV R11, R62 ;  /* 0x0000003e000b7202 */ /* 0x000fe20000000f00 */
[----:B-1----:R-:W-:-:S03]  /*6d50*/  IMAD.MOV.U32 R14, RZ, RZ, R52 ;  /* 0x000000ffff0e7224 */ /* 0x002fc600078e0034 */
[----:B------:R0:W-:Y:S01]  /*6d60*/  STL.S16 [R1+0x3c], R13 ;  /* 0x00003c0d01007387 */ /* 0x0001e20000100600 */
[----:B------:R-:W-:Y:S02]  /*6d70*/  PRMT R149, R11, 0x7610, R149 ;  /* 0x000076100b957816 */ /* 0x000fe40000000095 */
[----:B------:R-:W-:Y:S01]  /*6d80*/  MOV R11, R66 ;  /* 0x00000042000b7202 */ /* 0x000fe20000000f00 */
[----:B------:R1:W-:Y:S03]  /*6d90*/  STL.S16 [R1+0x3e], R14 ;  /* 0x00003e0e01007387 */ /* 0x0003e60000100600 */
[----:B------:R-:W-:Y:S02]  /*6da0*/  PRMT R159, R11, 0x7610, R159 ;  /* 0x000076100b9f7816 */ /* 0x000fe4000000009f */
[----:B------:R-:W-:Y:S01]  /*6db0*/  MOV R11, R70 ;  /* 0x00000046000b7202 */ /* 0x000fe20000000f00 */
[----:B0-----:R-:W-:-:S03]  /*6dc0*/  IMAD.MOV.U32 R13, RZ, RZ, R56 ;  /* 0x000000ffff0d7224 */ /* 0x001fc600078e0038 */
[----:B------:R-:W-:Y:S01]  /*6dd0*/  PRMT R147, R11, 0x7610, R147 ;  /* 0x000076100b937816 */ /* 0x000fe20000000093 */
[----:B-1----:R-:W-:Y:S01]  /*6de0*/  IMAD.MOV.U32 R14, RZ, RZ, R59 ;  /* 0x000000ffff0e7224 */ /* 0x002fe200078e003b */
[----:B------:R-:W-:Y:S01]  /*6df0*/  PRMT R146, R13, 0x5410, R12 ;  /* 0x000054100d927816 */ /* 0x000fe2000000000c */
[----:B------:R-:W-:Y:S01]  /*6e00*/  IMAD.MOV.U32 R13, RZ, RZ, R60 ;  /* 0x000000ffff0d7224 */ /* 0x000fe200078e003c */
[----:B------:R-:W-:Y:S01]  /*6e10*/  MOV R11, R74 ;  /* 0x0000004a000b7202 */ /* 0x000fe20000000f00 */
[----:B------:R-:W-:Y:S01]  /*6e20*/  IMAD.MOV.U32 R12, RZ, RZ, R61 ;  /* 0x000000ffff0c7224 */ /* 0x000fe200078e003d */
[----:B------:R-:W-:Y:S01]  /*6e30*/  PRMT R145, R145, 0x5410, R14 ;  /* 0x0000541091917816 */ /* 0x000fe2000000000e */
[----:B------:R-:W-:Y:S01]  /*6e40*/  IMAD.MOV.U32 R14, RZ, RZ, R63 ;  /* 0x000000ffff0e7224 */ /* 0x000fe200078e003f */
[----:B------:R-:W-:Y:S01]  /*6e50*/  PRMT R151, R11, 0x7610, R151 ;  /* 0x000076100b977816 */ /* 0x000fe20000000097 */
[----:B------:R-:W-:Y:S01]  /*6e60*/  IMAD.MOV.U32 R11, RZ, RZ, R73 ;  /* 0x000000ffff0b7224 */ /* 0x000fe200078e0049 */
[----:B------:R-:W-:Y:S01]  /*6e70*/  PRMT R150, R13, 0x5410, R12 ;  /* 0x000054100d967816 */ /* 0x000fe2000000000c */
[----:B------:R-:W-:Y:S01]  /*6e80*/  IMAD.MOV.U32 R13, RZ, RZ, R64 ;  /* 0x000000ffff0d7224 */ /* 0x000fe200078e0040 */
[----:B------:R-:W-:Y:S01]  /*6e90*/  PRMT R149, R149, 0x5410, R14 ;  /* 0x0000541095957816 */ /* 0x000fe2000000000e */
[----:B------:R-:W-:-:S02]  /*6ea0*/  IMAD.MOV.U32 R12, RZ, RZ, R65 ;  /* 0x000000ffff0c7224 */ /* 0x000fc400078e0041 */
[----:B------:R-:W-:-:S03]  /*6eb0*/  IMAD.MOV.U32 R14, RZ, RZ, R67 ;  /* 0x000000ffff0e7224 */ /* 0x000fc600078e0043 */
[----:B------:R-:W-:Y:S01]  /*6ec0*/  PRMT R189, R13, 0x5410, R12 ;  /* 0x000054100dbd7816 */ /* 0x000fe2000000000c */
[----:B------:R-:W-:Y:S01]  /*6ed0*/  IMAD.MOV.U32 R13, RZ, RZ, R68 ;  /* 0x000000ffff0d7224 */ /* 0x000fe200078e0044 */
[----:B------:R-:W-:Y:S01]  /*6ee0*/  PRMT R159, R159, 0x5410, R14 ;  /* 0x000054109f9f7816 */ /* 0x000fe2000000000e */
[----:B------:R-:W-:Y:S02]  /*6ef0*/  IMAD.MOV.U32 R12, RZ, RZ, R69 ;  /* 0x000000ffff0c7224 */ /* 0x000fe400078e0045 */
[----:B------:R-:W-:-:S03]  /*6f00*/  IMAD.MOV.U32 R14, RZ, RZ, R71 ;  /* 0x000000ffff0e7224 */ /* 0x000fc600078e0047 */
        /* <DEDUP_REMOVED lines=8> */
[----:B------:R-:W-:Y:S02]  /*6f90*/  IMAD.MOV.U32 R12, RZ, RZ, R76 ;  /* 0x000000ffff0c7224 */ /* 0x000fe400078e004c */
[----:B------:R-:W-:Y:S01]  /*6fa0*/  IMAD.MOV.U32 R11, RZ, RZ, R77 ;  /* 0x000000ffff0b7224 */ /* 0x000fe200078e004d */
[----:B------:R-:W-:-:S04]  /*6fb0*/  PRMT R196, R14, 0x5410, R13 ;  /* 0x000054100ec47816 */ /* 0x000fc8000000000d */
[----:B------:R-:W-:Y:S01]  /*6fc0*/  PRMT R201, R12, 0x5410, R11 ;  /* 0x000054100cc97816 */ /* 0x000fe2000000000b */
[----:B------:R-:W-:Y:S06]  /*6fd0*/  @!P0 BRA `(.L_x_1646) ;  /* 0x0000000000048947 */ /* 0x000fec0003800000 */
[----:B------:R-:W-:Y:S01]  /*6fe0*/  BPT.TRAP 0x1 ;  /* 0x000000040000795c */ /* 0x000fe20000300000 */
.L_x_1646:
[----:B------:R-:W-:Y:S01]  /*6ff0*/  LEA R86, R19, R18, 0x3 ;  /* 0x0000001213567211 */ /* 0x000fe200078e18ff */
[----:B------:R-:W0:Y:S01]  /*7000*/  LDC R128, c[0x0][0x2f4] ;  /* 0x0000bd00ff807b82 */ /* 0x000e220000000800 */
[----:B------:R-:W-:Y:S01]  /*7010*/  SHF.L.U32 R87, R175, 0x1f, RZ ;  /* 0x0000001faf577819 */ /* 0x000fe200000006ff */
[----:B------:R-:W-:Y:S03]  /*7020*/  BSSY B1, `(.L_x_1647) ;  /* 0x0000003000017945 */ /* 0x000fe60003800000 */
[----:B------:R-:W1:Y:S02]  /*7030*/  SYNCS.PHASECHK.TRANS64.TRYWAIT P6, [R86+URZ+0x2a890], R87 ;  /* 0x02a89057560075a7 */ /* 0x000e6400080c017f */
[----:B-1----:R-:W-:Y:S05]  /*7040*/  @!P6 BRA `(.L_x_1648) ;  /* 0x0000022400a8e947 */ /* 0x002fea0003800000 */
.L_x_2014:
[----:B------:R-:W-:Y:S05]  /*7050*/  BSYNC B1 ;  /* 0x0000000000017941 */ /* 0x000fea0003800000 */
.L_x_1647:
[----:B------:R-:W-:Y:S01]  /*7060*/  UMOV UR4, 0xffffffff ;  /* 0xffffffff00047882 */ /* 0x000fe20000000000 */
[----:B0-----:R-:W-:Y:S02]  /*7070*/  IMAD.IADD R131, R128, 0x1, -R125 ;  /* 0x0000000180837824 */ /* 0x001fe400078e0a7d */
[----:B------:R-:W-:Y:S05]  /*7080*/  BRA.DIV UR4, `(.L_x_1649) ;  /* 0x0000022604ac7947 */ /* 0x000fea000b800000 */
[----:B------:R0:W2:Y:S04]  /*7090*/  SHFL.IDX PT, R121, R115, RZ, 0x1c1f ;  /* 0x001c1fff73797589 */ /* 0x0000a800000e0000 */
[----:B------:R0:W3:Y:S02]  /*70a0*/  SHFL.IDX PT, R11, R116, RZ, 0x1c1f ;  /* 0x001c1fff740b7589 */ /* 0x0000e400000e0000 */
.L_x_2018:
        /* <DEDUP_REMOVED lines=18> */
[----:B------:R-:W-:-:S04]  /*71d0*/  LOP3.LUT R12, R12, R185, RZ, 0x3c, !PT ;  /* 0x000000b90c0c7212 */ /* 0x000fc800078e3cff */
[----:B------:R-:W-:-:S05]  /*71e0*/  IADD3 R12, R13, R12, RZ ;  /* 0x0000000c0d0c7210 */ /* 0x000fca0007ffe0ff */
[C---:B------:R-:W-:Y:S02]  /*71f0*/  IMAD R80, R19.reuse, 0x4800, R12 ;  /* 0x0000480013507824 */ /* 0x040fe400078e020c */
[----:B------:R-:W-:Y:S02]  /*7200*/  IMAD R12, R19, 0x4800, R140 ;  /* 0x00004800130c7824 */ /* 0x000fe400078e028c */
[--C-:B------:R-:W-:Y:S02]  /*7210*/  IMAD R80, R80, 0x2, R18.reuse ;  /* 0x0000000250507824 */ /* 0x100fe400078e0212 */
[----:B------:R-:W-:-:S04]  /*7220*/  IMAD R12, R12, 0x2, R18 ;  /* 0x000000020c0c7824 */ /* 0x000fc800078e0212 */
[----:B------:R-:W3:Y:S04]  /*7230*/  LDS.128 R80, [R80+0x18400] ;  /* 0x0184000050507984 */ /* 0x000ee80000000c00 */
[----:B------:R-:W4:Y:S01]  /*7240*/  LDS.128 R12, [R12+0x18400] ;  /* 0x018400000c0c7984 */ /* 0x000f220000000c00 */
[----:B------:R-:W-:Y:S05]  /*7250*/  @P4 BRA `(.L_x_1655) ;  /* 0x0000000400704947 */ /* 0x000fea0003800000 */
[----:B---3--:R-:W-:Y:S01]  /*7260*/  IMAD.MOV.U32 R155, RZ, RZ, R81 ;  /* 0x000000ffff9b7224 */ /* 0x008fe200078e0051 */
[----:B----4-:R-:W-:Y:S01]  /*7270*/  MOV R154, R13 ;  /* 0x0000000d009a7202 */ /* 0x010fe20000000f00 */
[----:B------:R-:W-:Y:S02]  /*7280*/  HADD2.F32 R156, -RZ, R156.H0_H0 ;  /* 0x2000009cff9c7230 */ /* 0x000fe40000004100 */
[----:B------:R-:W-:Y:S02]  /*7290*/  HADD2.F32 R157, -RZ, R157.H0_H0 ;  /* 0x2000009dff9d7230 */ /* 0x000fe40000004100 */
[----:B------:R-:W-:Y:S02]  /*72a0*/  HADD2.F32 R13, -RZ, R155.H0_H0 ;  /* 0x2000009bff0d7230 */ /* 0x000fe40000004100 */
[----:B------:R-:W-:-:S03]  /*72b0*/  HADD2.F32 R158, -RZ, R154.H0_H0 ;  /* 0x2000009aff9e7230 */ /* 0x000fc60000004100 */
[CC--:B------:R-:W-:Y:S02]  /*72c0*/  FMUL.FTZ R81, R13.reuse, R156.reuse ;  /* 0x0000009c0d517220 */ /* 0x0c0fe40000410000 */
[C---:B------:R-:W-:Y:S02]  /*72d0*/  FMUL.FTZ R156, R158.reuse, R156 ;  /* 0x0000009c9e9c7220 */ /* 0x040fe40000410000 */
[-C--:B------:R-:W-:Y:S02]  /*72e0*/  FFMA.FTZ R81, R158, R157.reuse, -R81 ;  /* 0x0000009d9e517223 */ /* 0x080fe40000010851 */
[----:B------:R-:W3:Y:S01]  /*72f0*/  LDL.S16 R158, [R1+0x3c] ;  /* 0x00003c00019e7983 */ /* 0x000ee20000100600 */
[----:B------:R-:W-:Y:S01]  /*7300*/  FFMA.FTZ R13, R13, R157, R156 ;  /* 0x0000009d0d0d7223 */ /* 0x000fe2000001009c */
[----:B------:R-:W-:Y:S01]  /*7310*/  SHF.R.U32.HI R156, RZ, 0x10, R53 ;  /* 0x00000010ff9c7819 */ /* 0x000fe20000011635 */
[----:B------:R-:W-:Y:S01]  /*7320*/  HADD2.F32 R155, -RZ, R155.H1_H1 ;  /* 0x3000009bff9b7230 */ /* 0x000fe20000004100 */
[----:B------:R-:W-:-:S02]  /*7330*/  SHF.R.U64 R40, R40, 0x10, R41 ;  /* 0x0000001028287819 */ /* 0x000fc40000001229 */
[----:B------:R-:W-:Y:S01]  /*7340*/  SHF.R.U32.HI R41, RZ, 0x10, R41 ;  /* 0x00000010ff297819 */ /* 0x000fe20000011629 */
[----:B------:R-:W-:Y:S01]  /*7350*/  HADD2.F32 R156, -RZ, R156.H0_H0 ;  /* 0x2000009cff9c7230 */ /* 0x000fe20000004100 */
[----:B------:R-:W-:Y:S01]  /*7360*/  SHF.R.U64 R53, R52, 0x10, R53 ;  /* 0x0000001034357819 */ /* 0x000fe20000001235 */
[----:B------:R-:W-:Y:S02]  /*7370*/  HADD2.F32 R52, -RZ, R154.H1_H1 ;  /* 0x3000009aff347230 */ /* 0x000fe40000004100 */
[----:B------:R-:W-:Y:S02]  /*7380*/  HADD2.F32 R41, -RZ, R41.H0_H0 ;  /* 0x20000029ff297230 */ /* 0x000fe40000004100 */
[-C--:B------:R-:W-:Y:S01]  /*7390*/  FMUL.FTZ R154, R155, R156.reuse ;  /* 0x0000009c9b9a7220 */ /* 0x080fe20000410000 */
[----:B------:R-:W-:-:S03]  /*73a0*/  FMUL.FTZ R156, R52, R156 ;  /* 0x0000009c349c7220 */ /* 0x000fc60000410000 */
[-C--:B------:R-:W-:Y:S01]  /*73b0*/  FFMA.FTZ R52, R52, R41.reuse, -R154 ;  /* 0x0000002934347223 */ /* 0x080fe2000001089a */
[----:B------:R-:W-:Y:S02]  /*73c0*/  HADD2.F32 R154, -RZ, R83.H0_H0 ;  /* 0x20000053ff9a7230 */ /* 0x000fe40000004100 */
[----:B------:R-:W-:Y:S01]  /*73d0*/  FFMA.FTZ R41, R155, R41, R156 ;  /* 0x000000299b297223 */ /* 0x000fe2000001009c */
[----:B------:R-:W-:Y:S02]  /*73e0*/  HADD2.F32 R155, -RZ, R228.H1_H1 ;  /* 0x300000e4ff9b7230 */ /* 0x000fe40000004100 */
[----:B------:R-:W-:Y:S02]  /*73f0*/  HADD2.F32 R156, -RZ, R15.H0_H0 ;  /* 0x2000000fff9c7230 */ /* 0x000fe40000004100 */
[----:B---3--:R-:W-:-:S05]  /*7400*/  HADD2.F32 R157, -RZ, R158.H0_H0 ;  /* 0x2000009eff9d7230 */ /* 0x008fca0000004100 */
[----:B------:R-:W-:-:S04]  /*7410*/  FMUL.FTZ R158, R154, R157 ;  /* 0x0000009d9a9e7220 */ /* 0x000fc80000410000 */
[C---:B------:R-:W-:Y:S01]  /*7420*/  FFMA.FTZ R158, R156.reuse, R155, -R158 ;  /* 0x0000009b9c9e7223 */ /* 0x040fe2000001089e */
[----:B------:R-:W-:Y:S02]  /*7430*/  FMUL.FTZ R156, R156, R157 ;  /* 0x0000009d9c9c7220 */ /* 0x000fe40000410000 */
[----:B------:R-:W3:Y:S01]  /*7440*/  LDL.LU.S16 R157, [R1+0x3e] ;  /* 0x00003e00019d7983 */ /* 0x000ee20000300600 */
[--C-:B------:R-:W-:Y:S01]  /*7450*/  SHF.R.U64 R42, R42, 0x10, R43.reuse ;  /* 0x000000102a2a7819 */ /* 0x100fe2000000122b */
[----:B------:R-:W-:Y:S01]  /*7460*/  FFMA.FTZ R156, R154, R155, R156 ;  /* 0x0000009b9a9c7223 */ /* 0x000fe2000001009c */
[----:B------:R-:W-:Y:S01]  /*7470*/  SHF.R.U32.HI R154, RZ, 0x10, R43 ;  /* 0x00000010ff9a7819 */ /* 0x000fe2000001162b */
[----:B------:R-:W-:Y:S01]  /*7480*/  HADD2.F32 R15, -RZ, R15.H1_H1 ;  /* 0x3000000fff0f7230 */ /* 0x000fe20000004100 */
[--C-:B------:R-:W-:Y:S01]  /*7490*/  SHF.R.U64 R43, R54, 0x10, R55.reuse ;  /* 0x00000010362b7819 */ /* 0x100fe20000001237 */
[----:B------:R-:W-:Y:S01]  /*74a0*/  HADD2.F32 R54, -RZ, R83.H1_H1 ;  /* 0x30000053ff367230 */ /* 0x000fe20000004100 */
[----:B------:R-:W-:Y:S01]  /*74b0*/  SHF.R.U32.HI R55, RZ, 0x10, R55 ;  /* 0x00000010ff377819 */ /* 0x000fe20000011637 */
[----:B------:R-:W-:-:S04]  /*74c0*/  HADD2.F32 R154, -RZ, R154.H0_H0 ;  /* 0x2000009aff9a7230 */ /* 0x000fc80000004100 */
[----:B------:R-:W-:-:S05]  /*74d0*/  HADD2.F32 R55, -RZ, R55.H0_H0 ;  /* 0x20000037ff377230 */ /* 0x000fca0000004100 */
[----:B------:R-:W-:-:S04]  /*74e0*/  FMUL.FTZ R83, R54, R55 ;  /* 0x0000003736537220 */ /* 0x000fc80000410000 */
[C---:B------:R-:W-:Y:S01]  /*74f0*/  FFMA.FTZ R83, R15.reuse, R154, -R83 ;  /* 0x0000009a0f537223 */ /* 0x040fe20000010853 */
[----:B------:R-:W-:Y:S01]  /*7500*/  FMUL.FTZ R15, R15, R55 ;  /* 0x000000370f0f7220 */ /* 0x000fe20000410000 */
[----:B------:R-:W-:-:S03]  /*7510*/  HADD2.F32 R55, -RZ, R229.H0_H0 ;  /* 0x200000e5ff377230 */ /* 0x000fc60000004100 */
[----:B------:R-:W-:Y:S01]  /*7520*/  FFMA.FTZ R15, R54, R154, R15 ;  /* 0x0000009a360f7223 */ /* 0x000fe2000001000f */
[----:B------:R-:W-:Y:S02]  /*7530*/  HADD2.F32 R54, -RZ, R80.H0_H0 ;  /* 0x20000050ff367230 */ /* 0x000fe40000004100 */
[----:B------:R-:W-:Y:S02]  /*7540*/  HADD2.F32 R154, -RZ, R12.H0_H0 ;  /* 0x2000000cff9a7230 */ /* 0x000fe40000004100 */
[----:B---3--:R-:W-:-:S05]  /*7550*/  HADD2.F32 R157, -RZ, R157.H0_H0 ;  /* 0x2000009dff9d7230 */ /* 0x008fca0000004100 */
[-C--:B------:R-:W-:Y:S01]  /*7560*/  FMUL.FTZ R155, R54, R157.reuse ;  /* 0x0000009d369b7220 */ /* 0x080fe20000410000 */
[----:B------:R-:W-:-:S03]  /*7570*/  FMUL.FTZ R157, R154, R157 ;  /* 0x0000009d9a9d7220 */ /* 0x000fc60000410000 */
[-C--:B------:R-:W-:Y:S02]  /*7580*/  FFMA.FTZ R155, R154, R55.reuse, -R155 ;  /* 0x000000379a9b7223 */ /* 0x080fe4000001089b */
[----:B------:R-:W3:Y:S01]  /*7590*/  LDL.S16 R154, [R1+0x3a] ;  /* 0x00003a00019a7983 */ /* 0x000ee20000100600 */
[----:B------:R-:W-:Y:S02]  /*75a0*/  HADD2.F32 R53, -RZ, R53.H0_H0 ;  /* 0x20000035ff357230 */ /* 0x000fe40000004100 */
[----:B------:R-:W-:Y:S01]  /*75b0*/  FFMA.FTZ R157, R54, R55, R157 ;  /* 0x00000037369d7223 */ /* 0x000fe2000001009d */
[----:B------:R-:W-:Y:S01]  /*75c0*/  HADD2.F32 R80, -RZ, R80.H1_H1 ;  /* 0x30000050ff507230 */ /* 0x000fe20000004100 */
[----:B------:R-:W-:Y:S01]  /*75d0*/  F2FP.F16.F32.PACK_AB R83, R83, R158 ;  /* 0x0000009e5353723e */ /* 0x000fe200000000ff */
[----:B------:R-:W-:Y:S01]  /*75e0*/  HADD2.F32 R12, -RZ, R12.H1_H1 ;  /* 0x3000000cff0c7230 */ /* 0x000fe20000004100 */
[----:B------:R-:W-:Y:S01]  /*75f0*/  F2FP.F16.F32.PACK_AB R52, R52, R81 ;  /* 0x000000513434723e */ /* 0x000fe200000000ff */
[----:B------:R-:W-:-:S02]  /*7600*/  HADD2.F32 R40, -RZ, R40.H0_H0 ;  /* 0x20000028ff287230 */ /* 0x000fc40000004100 */
[-C--:B------:R-:W-:Y:S01]  /*7610*/  FMUL.FTZ R54, R80, R53.reuse ;  /* 0x0000003550367220 */ /* 0x080fe20000410000 */
[----:B------:R-:W-:Y:S02]  /*7620*/  HADD2.F32 R55, -RZ, R14.H0_H0 ;  /* 0x2000000eff377230 */ /* 0x000fe40000004100 */
[C---:B------:R-:W-:Y:S01]  /*7630*/  FMUL.FTZ R53, R12.reuse, R53 ;  /* 0x000000350c357220 */ /* 0x040fe20000410000 */
[----:B------:R-:W-:Y:S02]  /*7640*/  HADD2.F32 R43, -RZ, R43.H0_H0 ;  /* 0x2000002bff2b7230 */ /* 0x000fe40000004100 */
[-C--:B------:R-:W-:Y:S01]  /*7650*/  FFMA.FTZ R12, R12, R40.reuse, -R54 ;  /* 0x000000280c0c7223 */ /* 0x080fe20000010836 */
[----:B------:R-:W-:Y:S02]  /*7660*/  HADD2.F32 R54, -RZ, R228.H0_H0 ;  /* 0x200000e4ff367230 */ /* 0x000fe40000004100 */
[----:B------:R-:W-:Y:S01]  /*7670*/  FFMA.FTZ R40, R80, R40, R53 ;  /* 0x0000002850287223 */ /* 0x000fe20000010035 */
[--C-:B------:R-:W-:Y:S01]  /*7680*/  HADD2.F32 R53, -RZ, R82.reuse.H0_H0 ;  /* 0x20000052ff357230 */ /* 0x100fe20000004100 */
[----:B------:R-:W-:Y:S01]  /*7690*/  F2FP.F16.F32.PACK_AB R41, R41, R13 ;  /* 0x0000000d2929723e */ /* 0x000fe200000000ff */
[----:B------:R-:W-:Y:S01]  /*76a0*/  HADD2.F32 R82, -RZ, R82.H1_H1 ;  /* 0x30000052ff527230 */ /* 0x000fe20000004100 */
[----:B------:R-:W-:Y:S01]  /*76b0*/  F2FP.F16.F32.PACK_AB R156, R15, R156 ;  /* 0x0000009c0f9c723e */ /* 0x000fe200000000ff */
[----:B------:R-:W-:Y:S01]  /*76c0*/  HADD2.F32 R14, -RZ, R14.H1_H1 ;  /* 0x3000000eff0e7230 */ /* 0x000fe20000004100 */
[----:B------:R-:W-:Y:S01]  /*76d0*/  F2FP.F16.F32.PACK_AB R40, R40, R157 ;  /* 0x0000009d2828723e */ /* 0x000fe200000000ff */
[----:B------:R-:W-:Y:S01]  /*76e0*/  HADD2.F32 R42, -RZ, R42.H0_H0 ;  /* 0x2000002aff2a7230 */ /* 0x000fe20000004100 */
[----:B------:R-:W-:Y:S01]  /*76f0*/  F2FP.F16.F32.PACK_AB R12, R12, R155 ;  /* 0x0000009b0c0c723e */ /* 0x000fe200000000ff */
[----:B------:R-:W-:-:S02]  /*7700*/  IMAD.MOV.U32 R15, RZ, RZ, R83 ;  /* 0x000000ffff0f7224 */ /* 0x000fc400078e0053 */
[----:B------:R-:W-:Y:S02]  /*7710*/  IMAD.MOV.U32 R13, RZ, RZ, R52 ;  /* 0x000000ffff0d7224 */ /* 0x000fe400078e0034 */
[----:B------:R-:W-:Y:S02]  /*7720*/  IMAD.MOV.U32 R81, RZ, RZ, R41 ;  /* 0x000000ffff517224 */ /* 0x000fe400078e0029 */
[----:B------:R-:W-:Y:S02]  /*7730*/  IMAD.MOV.U32 R83, RZ, RZ, R156 ;  /* 0x000000ffff537224 */ /* 0x000fe400078e009c */
[----:B---3--:R-:W-:-:S05]  /*7740*/  HADD2.F32 R154, -RZ, R154.H0_H0 ;  /* 0x2000009aff9a7230 */ /* 0x008fca0000004100 */
        /* <DEDUP_REMOVED lines=13> */
.L_x_1655:
[----:B------:R-:W-:Y:S05]  /*7820*/  BSYNC B3 ;  /* 0x0000000000037941 */ /* 0x000fea0003800000 */
.L_x_1654:
[----:B------:R-:W-:-:S04]  /*7830*/  LEA R40, P4, R5, R11, 0x1 ;  /* 0x0000000b05287211 */ /* 0x000fc800078808ff */
[----:B--2---:R-:W-:Y:S02]  /*7840*/  LEA.HI.X R41, R5, R121, R112, 0x1, P4 ;  /* 0x0000007905297211 */ /* 0x004fe400020f0c70 */
[----:B------:R-:W-:-:S03]  /*7850*/  ISETP.GE.AND P4, PT, R153, R128, PT ;  /* 0x000000809900720c */ /* 0x000fc60003f86270 */
[----:B----4-:R2:W-:Y:S10]  /*7860*/  ST.E.128 desc[UR60][R40.64], R12 ;  /* 0x0000000c28007985 */ /* 0x0105f4000c101d3c */
[----:B--2---:R-:W-:-:S05]  /*7870*/  @!P4 IMAD.WIDE R12, R153, 0x2, R120 ;  /* 0x00000002990cc825 */ /* 0x004fca00078e0278 */
[----:B---3--:R3:W-:Y:S02]  /*7880*/  @!P4 ST.E.128 desc[UR60][R12.64], R80 ;  /* 0x000000500c00c985 */ /* 0x0087e4000c101d3c */
.L_x_1653:
[----:B------:R-:W-:Y:S05]  /*7890*/  BSYNC B2 ;  /* 0x0000000000027941 */ /* 0x000fea0003800000 */
.L_x_1652:
[----:B------:R-:W-:Y:S01]  /*78a0*/  ISETP.NE.AND P4, PT, R21, RZ, PT ;  /* 0x000000ff1500720c */ /* 0x000fe20003f85270 */
[----:B------:R-:W-:-:S12]  /*78b0*/  BSSY B2, `(.L_x_1656) ;  /* 0x0000079000027945 */ /* 0x000fd80003800000 */
[----:B------:R-:W-:Y:S05]  /*78c0*/  @!P4 BRA `(.L_x_1657) ;  /* 0x0000000400dcc947 */ /* 0x000fea0003800000 */
[----:B---3--:R-:W-:Y:S01]  /*78d0*/  SEL R12, R125, R131, !P2 ;  /* 0x000000837d0c7207 */ /* 0x008fe20005000000 */
[----:B------:R-:W-:Y:S01]  /*78e0*/  BSSY B3, `(.L_x_1658) ;  /* 0x0000072000037945 */ /* 0x000fe20003800000 */
[----:B------:R-:W-:Y:S02]  /*78f0*/  ISETP.GE.AND P6, PT, R168, R124, PT ;  /* 0x0000007ca800720c */ /* 0x000fe40003fc6270 */
[----:B------:R-:W-:Y:S02]  /*7900*/  SHF.R.S32.HI R13, RZ, 0x1f, R12 ;  /* 0x0000001fff0d7819 */ /* 0x000fe4000001140c */
[C---:B------:R-:W-:Y:S02]  /*7910*/  LEA R52, P4, R6.reuse, R11, 0x1 ;  /* 0x0000000b06347211 */ /* 0x040fe400078808ff */
[----:B------:R-:W-:Y:S02]  /*7920*/  LEA.HI R13, R13, R12, RZ, 0x4 ;  /* 0x0000000c0d0d7211 */ /* 0x000fe400078f20ff */
[----:B--2---:R-:W-:-:S02]  /*7930*/  LEA.HI.X R53, R6, R121, R111, 0x1, P4 ;  /* 0x0000007906357211 */ /* 0x004fc400020f0c6f */
[----:B------:R-:W-:-:S04]  /*7940*/  LEA.HI.SX32 R54, R13, R117, 0x1c ;  /* 0x000000750d367211 */ /* 0x000fc800078fe2ff */
[----:B------:R-:W-:-:S04]  /*7950*/  SHF.R.S32.HI R13, RZ, 0x1f, R54 ;  /* 0x0000001fff0d7819 */ /* 0x000fc80000011436 */
[----:B------:R-:W-:Y:S02]  /*7960*/  LEA.HI R13, R13, R54, RZ, 0x3 ;  /* 0x000000360d0d7211 */ /* 0x000fe400078f18ff */
[----:B------:R-:W-:Y:S02]  /*7970*/  SHF.L.U32 R54, R54, 0x3, RZ ;  /* 0x0000000336367819 */ /* 0x000fe400000006ff */
[----:B------:R-:W-:Y:S02]  /*7980*/  SHF.R.S32.HI R13, RZ, 0x3, R13 ;  /* 0x00000003ff0d7819 */ /* 0x000fe4000001140d */
[----:B------:R-:W-:Y:S02]  /*7990*/  LOP3.LUT R12, R184, 0x38, R54, 0xf8, !PT ;  /* 0x00000038b80c7812 */ /* 0x000fe400078ef836 */
[----:B------:R-:W-:Y:S01]  /*79a0*/  ISETP.GE.AND P4, PT, R54, R128, PT ;  /* 0x000000803600720c */ /* 0x000fe20003f86270 */
[----:B------:R-:W-:Y:S01]  /*79b0*/  IMAD R13, R13, 0x1800, R186 ;  /* 0x000018000d0d7824 */ /* 0x000fe200078e02ba */
[----:B------:R-:W-:-:S05]  /*79c0*/  LOP3.LUT R12, R12, R185, RZ, 0x3c, !PT ;  /* 0x000000b90c0c7212 */ /* 0x000fca00078e3cff */
[----:B------:R-:W-:Y:S02]  /*79d0*/  IMAD.IADD R13, R13, 0x1, R12 ;  /* 0x000000010d0d7824 */ /* 0x000fe400078e020c */
[C---:B------:R-:W-:Y:S02]  /*79e0*/  IMAD R12, R19.reuse, 0x4800, R139 ;  /* 0x00004800130c7824 */ /* 0x040fe400078e028b */
[----:B------:R-:W-:Y:S02]  /*79f0*/  IMAD R40, R19, 0x4800, R13 ;  /* 0x0000480013287824 */ /* 0x000fe400078e020d */
[--C-:B------:R-:W-:Y:S02]  /*7a00*/  IMAD R12, R12, 0x2, R18.reuse ;  /* 0x000000020c0c7824 */ /* 0x100fe400078e0212 */
[----:B------:R-:W-:-:S04]  /*7a10*/  IMAD R40, R40, 0x2, R18 ;  /* 0x0000000228287824 */ /* 0x000fc800078e0212 */
[----:B------:R-:W2:Y:S04]  /*7a20*/  LDS.128 R12, [R12+0x18400] ;  /* 0x018400000c0c7984 */ /* 0x000ea80000000c00 */
[----:B------:R-:W3:Y:S01]  /*7a30*/  LDS.128 R40, [R40+0x18400] ;  /* 0x0184000028287984 */ /* 0x000ee20000000c00 */
[----:B------:R-:W-:Y:S05]  /*7a40*/  @P6 BRA `(.L_x_1659) ;  /* 0x00000004006c6947 */ /* 0x000fea0003800000 */
[----:B------:R-:W4:Y:S01]  /*7a50*/  LDL.LU.S16 R55, [R1+0x38] ;  /* 0x0000380001377983 */ /* 0x000f220000300600 */
[----:B---3--:R-:W-:Y:S01]  /*7a60*/  MOV R81, R41 ;  /* 0x0000002900517202 */ /* 0x008fe20000000f00 */
[----:B--2---:R-:W-:Y:S01]  /*7a70*/  IMAD.MOV.U32 R41, RZ, RZ, R13 ;  /* 0x000000ffff297224 */ /* 0x004fe200078e000d */
[----:B------:R-:W-:Y:S01]  /*7a80*/  SHF.R.U64 R48, R48, 0x10, R49 ;  /* 0x0000001030307819 */ /* 0x000fe20000001231 */
[----:B------:R-:W-:Y:S01]  /*7a90*/  HADD2.F32 R13, -RZ, R227.H1_H1 ;  /* 0x300000e3ff0d7230 */ /* 0x000fe20000004100 */
[----:B------:R-:W-:Y:S01]  /*7aa0*/  SHF.R.U64 R36, R36, 0x10, R37 ;  /* 0x0000001024247819 */ /* 0x000fe20000001225 */
[----:B------:R-:W-:Y:S01]  /*7ab0*/  HADD2.F32 R153, -RZ, R229.H1_H1 ;  /* 0x300000e5ff997230 */ /* 0x000fe20000004100 */
[----:B------:R-:W-:Y:S01]  /*7ac0*/  SHF.R.U64 R50, R50, 0x10, R51 ;  /* 0x0000001032327819 */ /* 0x000fe20000001233 */
[--C-:B------:R-:W-:Y:S01]  /*7ad0*/  HADD2.F32 R80, -RZ, R41.reuse.H0_H0 ;  /* 0x20000029ff507230 */ /* 0x100fe20000004100 */
[----:B------:R-:W-:Y:S01]  /*7ae0*/  SHF.R.U64 R38, R38, 0x10, R39 ;  /* 0x0000001026267819 */ /* 0x000fe20000001227 */
[----:B------:R-:W-:-:S02]  /*7af0*/  HADD2.F32 R41, -RZ, R41.H1_H1 ;  /* 0x30000029ff297230 */ /* 0x000fc40000004100 */
[----:B------:R-:W-:Y:S02]  /*7b00*/  HADD2.F32 R155, -RZ, R226.H1_H1 ;  /* 0x300000e2ff9b7230 */ /* 0x000fe40000004100 */
[----:B------:R-:W-:Y:S02]  /*7b10*/  HADD2.F32 R48, -RZ, R48.H0_H0 ;  /* 0x20000030ff307230 */ /* 0x000fe40000004100 */
[----:B------:R-:W-:Y:S02]  /*7b20*/  HADD2.F32 R36, -RZ, R36.H0_H0 ;  /* 0x20000024ff247230 */ /* 0x000fe40000004100 */
[----:B------:R-:W-:Y:S02]  /*7b30*/  HADD2.F32 R50, -RZ, R50.H0_H0 ;  /* 0x20000032ff327230 */ /* 0x000fe40000004100 */
[----:B------:R-:W-:Y:S02]  /*7b40*/  HADD2.F32 R38, -RZ, R38.H0_H0 ;  /* 0x20000026ff267230 */ /* 0x000fe40000004100 */
[----:B----4-:R-:W-:-:S02]  /*7b50*/  HADD2.F32 R82, -RZ, R55.H0_H0 ;  /* 0x20000037ff527230 */ /* 0x010fc40000004100 */
[----:B------:R-:W-:-:S05]  /*7b60*/  HADD2.F32 R55, -RZ, R81.H0_H0 ;  /* 0x20000051ff377230 */ /* 0x000fca0000004100 */
[-C--:B------:R-:W-:Y:S01]  /*7b70*/  FMUL.FTZ R83, R55, R82.reuse ;  /* 0x0000005237537220 */ /* 0x080fe20000410000 */
[----:B------:R-:W-:-:S03]  /*7b80*/  FMUL.FTZ R82, R80, R82 ;  /* 0x0000005250527220 */ /* 0x000fc60000410000 */
[-C--:B------:R-:W-:Y:S01]  /*7b90*/  FFMA.FTZ R80, R80, R13.reuse, -R83 ;  /* 0x0000000d50507223 */ /* 0x080fe20000010853 */
[----:B------:R-:W-:Y:S01]  /*7ba0*/  FFMA.FTZ R55, R55, R13, R82 ;  /* 0x0000000d37377223 */ /* 0x000fe20000010052 */
[----:B------:R-:W-:Y:S01]  /*7bb0*/  SHF.R.U32.HI R82, RZ, 0x10, R49 ;  /* 0x00000010ff527819 */ /* 0x000fe20000011631 */
[----:B------:R-:W-:Y:S01]  /*7bc0*/  HADD2.F32 R13, -RZ, R81.H1_H1 ;  /* 0x30000051ff0d7230 */ /* 0x000fe20000004100 */
[----:B------:R-:W-:Y:S01]  /*7bd0*/  SHF.R.U32.HI R81, RZ, 0x10, R37 ;  /* 0x00000010ff517819 */ /* 0x000fe20000011625 */
[----:B------:R-:W-:Y:S02]  /*7be0*/  HADD2.F32 R49, -RZ, R226.H0_H0 ;  /* 0x200000e2ff317230 */ /* 0x000fe40000004100 */
[----:B------:R-:W-:Y:S02]  /*7bf0*/  HADD2.F32 R82, -RZ, R82.H0_H0 ;  /* 0x20000052ff527230 */ /* 0x000fe40000004100 */
[----:B------:R-:W-:Y:S02]  /*7c00*/  HADD2.F32 R81, -RZ, R81.H0_H0 ;  /* 0x20000051ff517230 */ /* 0x000fe40000004100 */
[----:B------:R-:W-:-:S02]  /*7c10*/  HADD2.F32 R37, -RZ, R14.H0_H0 ;  /* 0x2000000eff257230 */ /* 0x000fc40000004100 */
[-C--:B------:R-:W-:Y:S01]  /*7c20*/  FMUL.FTZ R83, R13, R82.reuse ;  /* 0x000000520d537220 */ /* 0x080fe20000410000 */
[C---:B------:R-:W-:Y:S01]  /*7c30*/  FMUL.FTZ R82, R41.reuse, R82 ;  /* 0x0000005229527220 */ /* 0x040fe20000410000 */
[----:B------:R-:W-:Y:S02]  /*7c40*/  HADD2.F32 R14, -RZ, R14.H1_H1 ;  /* 0x3000000eff0e7230 */ /* 0x000fe40000004100 */
[-C--:B------:R-:W-:Y:S01]  /*7c50*/  FFMA.FTZ R41, R41, R81.reuse, -R83 ;  /* 0x0000005129297223 */ /* 0x080fe20000010853 */
[----:B------:R-:W-:Y:S01]  /*7c60*/  FFMA.FTZ R13, R13, R81, R82 ;  /* 0x000000510d0d7223 */ /* 0x000fe20000010052 */
[----:B------:R-:W-:Y:S02]  /*7c70*/  IMAD.MOV.U32 R81, RZ, RZ, R43 ;  /* 0x000000ffff517224 */ /* 0x000fe400078e002b */
[----:B------:R-:W-:Y:S01]  /*7c80*/  HADD2.F32 R43, -RZ, R15.H0_H0 ;  /* 0x2000000fff2b7230 */ /* 0x000fe20000004100 */
[----:B------:R-:W-:Y:S01]  /*7c90*/  F2FP.F16.F32.PACK_AB R41, R41, R80 ;  /* 0x000000502929723e */ /* 0x000fe200000000ff */
[----:B------:R-:W-:Y:S01]  /*7ca0*/  HADD2.F32 R83, -RZ, R227.H0_H0 ;  /* 0x200000e3ff537230 */ /* 0x000fe20000004100 */
[----:B------:R-:W-:Y:S01]  /*7cb0*/  F2FP.F16.F32.PACK_AB R55, R13, R55 ;  /* 0x000000370d37723e */ /* 0x000fe200000000ff */
[--C-:B------:R-:W-:Y:S01]  /*7cc0*/  HADD2.F32 R82, -RZ, R81.reuse.H0_H0 ;  /* 0x20000051ff527230 */ /* 0x100fe20000004100 */
[----:B------:R-:W-:Y:S01]  /*7cd0*/  MOV R13, R41 ;  /* 0x00000029000d7202 */ /* 0x000fe20000000f00 */
[----:B------:R-:W-:-:S02]  /*7ce0*/  HADD2.F32 R81, -RZ, R81.H1_H1 ;  /* 0x30000051ff517230 */ /* 0x000fc40000004100 */
[----:B------:R-:W-:Y:S02]  /*7cf0*/  HADD2.F32 R15, -RZ, R15.H1_H1 ;  /* 0x3000000fff0f7230 */ /* 0x000fe40000004100 */
[CC--:B------:R-:W-:Y:S01]  /*7d00*/  FMUL.FTZ R154, R82.reuse, R153.reuse ;  /* 0x00000099529a7220 */ /* 0x0c0fe20000410000 */
[C---:B------:R-:W-:Y:S01]  /*7d10*/  FMUL.FTZ R153, R43.reuse, R153 ;  /* 0x000000992b997220 */ /* 0x040fe20000410000 */
[----:B------:R-:W-:Y:S02]  /*7d20*/  IMAD.MOV.U32 R41, RZ, RZ, R55 ;  /* 0x000000ffff297224 */ /* 0x000fe400078e0037 */
[-C--:B------:R-:W-:Y:S01]  /*7d30*/  FFMA.FTZ R43, R43, R83.reuse, -R154 ;  /* 0x000000532b2b7223 */ /* 0x080fe2000001089a */
[----:B------:R-:W-:Y:S01]  /*7d40*/  FFMA.FTZ R153, R82, R83, R153 ;  /* 0x0000005352997223 */ /* 0x000fe20000010099 */
[----:B------:R-:W-:Y:S02]  /*7d50*/  SHF.R.U32.HI R82, RZ, 0x10, R51 ;  /* 0x00000010ff527819 */ /* 0x000fe40000011633 */
[----:B------:R-:W-:-:S03]  /*7d60*/  SHF.R.U32.HI R83, RZ, 0x10, R39 ;  /* 0x00000010ff537819 */ /* 0x000fc60000011627 */
[----:B------:R-:W-:Y:S02]  /*7d70*/  HADD2.F32 R82, -RZ, R82.H0_H0 ;  /* 0x20000052ff527230 */ /* 0x000fe40000004100 */
[----:B------:R-:W-:-:S03]  /*7d80*/  HADD2.F32 R83, -RZ, R83.H0_H0 ;  /* 0x20000053ff537230 */ /* 0x000fc60000004100 */
        /* <DEDUP_REMOVED lines=10> */
[C---:B------:R-:W-:Y:S01]  /*7e30*/  FMUL.FTZ R155, R81.reuse, R155 ;  /* 0x0000009b519b7220 */ /* 0x040fe20000410000 */
[----:B------:R-:W-:Y:S01]  /*7e40*/  F2FP.F16.F32.PACK_AB R82, R82, R153 ;  /* 0x000000995252723e */ /* 0x000fe200000000ff */
[----:B------:R-:W-:-:S02]  /*7e50*/  FFMA.FTZ R83, R81, R49, -R83 ;  /* 0x0000003151537223 */ /* 0x000fc40000010853 */
[----:B------:R-:W-:Y:S01]  /*7e60*/  FFMA.FTZ R155, R15, R49, R155 ;  /* 0x000000310f9b7223 */ /* 0x000fe2000001009b */
[-C--:B------:R-:W-:Y:S01]  /*7e70*/  FMUL.FTZ R15, R40, R48.reuse ;  /* 0x00000030280f7220 */ /* 0x080fe20000410000 */
[C---:B------:R-:W-:Y:S01]  /*7e80*/  FMUL.FTZ R48, R12.reuse, R48 ;  /* 0x000000300c307220 */ /* 0x040fe20000410000 */
[--C-:B------:R-:W-:Y:S02]  /*7e90*/  HADD2.F32 R49, -RZ, R223.reuse.H1_H1 ;  /* 0x300000dfff317230 */ /* 0x100fe40000004100 */
[-C--:B------:R-:W-:Y:S01]  /*7ea0*/  FFMA.FTZ R15, R12, R36.reuse, -R15 ;  /* 0x000000240c0f7223 */ /* 0x080fe2000001080f */
[--C-:B------:R-:W-:Y:S02]  /*7eb0*/  HADD2.F32 R12, -RZ, R42.reuse.H0_H0 ;  /* 0x2000002aff0c7230 */ /* 0x100fe40000004100 */
[----:B------:R-:W-:Y:S01]  /*7ec0*/  FFMA.FTZ R48, R40, R36, R48 ;  /* 0x0000002428307223 */ /* 0x000fe20000010030 */
[----:B------:R-:W-:Y:S02]  /*7ed0*/  HADD2.F32 R36, -RZ, R223.H0_H0 ;  /* 0x200000dfff247230 */ /* 0x000fe40000004100 */
[----:B------:R-:W-:-:S02]  /*7ee0*/  HADD2.F32 R42, -RZ, R42.H1_H1 ;  /* 0x3000002aff2a7230 */ /* 0x000fc40000004100 */
[CC--:B------:R-:W-:Y:S01]  /*7ef0*/  FMUL.FTZ R40, R12.reuse, R49.reuse ;  /* 0x000000310c287220 */ /* 0x0c0fe20000410000 */
[----:B------:R-:W-:Y:S01]  /*7f00*/  FMUL.FTZ R49, R37, R49 ;  /* 0x0000003125317220 */ /* 0x000fe20000410000 */
[----:B------:R-:W-:Y:S02]  /*7f10*/  F2FP.F16.F32.PACK_AB R15, R15, R83 ;  /* 0x000000530f0f723e */ /* 0x000fe400000000ff */
[-C--:B------:R-:W-:Y:S01]  /*7f20*/  FFMA.FTZ R40, R37, R36.reuse, -R40 ;  /* 0x0000002425287223 */ /* 0x080fe20000010828 */
[----:B------:R-:W-:Y:S01]  /*7f30*/  FFMA.FTZ R49, R12, R36, R49 ;  /* 0x000000240c317223 */ /* 0x000fe20000010031 */
[-C--:B------:R-:W-:Y:S01]  /*7f40*/  FMUL.FTZ R12, R42, R50.reuse ;  /* 0x000000322a0c7220 */ /* 0x080fe20000410000 */
[----:B------:R-:W-:Y:S01]  /*7f50*/  FMUL.FTZ R50, R14, R50 ;  /* 0x000000320e327220 */ /* 0x000fe20000410000 */
[----:B------:R-:W-:Y:S02]  /*7f60*/  F2FP.F16.F32.PACK_AB R48, R48, R155 ;  /* 0x0000009b3030723e */ /* 0x000fe400000000ff */
[-C--:B------:R-:W-:Y:S01]  /*7f70*/  FFMA.FTZ R12, R14, R38.reuse, -R12 ;  /* 0x000000260e0c7223 */ /* 0x080fe2000001080c */
[----:B------:R-:W-:-:S04]  /*7f80*/  FFMA.FTZ R50, R42, R38, R50 ;  /* 0x000000262a327223 */ /* 0x000fc80000010032 */
[----:B------:R-:W-:Y:S01]  /*7f90*/  F2FP.F16.F32.PACK_AB R14, R12, R40 ;  /* 0x000000280c0e723e */ /* 0x000fe200000000ff */
[----:B------:R-:W-:Y:S01]  /*7fa0*/  IMAD.MOV.U32 R12, RZ, RZ, R15 ;  /* 0x000000ffff0c7224 */ /* 0x000fe200078e000f */
[----:B------:R-:W-:Y:S01]  /*7fb0*/  F2FP.F16.F32.PACK_AB R49, R50, R49 ;  /* 0x000000313231723e */ /* 0x000fe200000000ff */
[----:B------:R-:W-:Y:S02]  /*7fc0*/  IMAD.MOV.U32 R15, RZ, RZ, R43 ;  /* 0x000000ffff0f7224 */ /* 0x000fe400078e002b */
[----:B------:R-:W-:Y:S01]  /*7fd0*/  IMAD.MOV.U32 R40, RZ, RZ, R48 ;  /* 0x000000ffff287224 */ /* 0x000fe200078e0030 */
[----:B------:R-:W-:Y:S01]  /*7fe0*/  MOV R42, R49 ;  /* 0x00000031002a7202 */ /* 0x000fe20000000f00 */
[----:B------:R-:W-:-:S07]  /*7ff0*/  IMAD.MOV.U32 R43, RZ, RZ, R82 ;  /* 0x000000ffff2b7224 */ /* 0x000fce00078e0052 */
.L_x_1659:
[----:B------:R-:W-:Y:S05]  /*8000*/  BSYNC B3 ;  /* 0x0000000000037941 */ /* 0x000fea0003800000 */
.L_x_1658:
[----:B------:R-:W-:Y:S01]  /*8010*/  @!P4 IMAD.WIDE R36, R54, 0x2, R120 ;  /* 0x000000023624c825 */ /* 0x000fe200078e0278 */
[----:B--2---:R4:W-:Y:S04]  /*8020*/  ST.E.128 desc[UR60][R52.64], R12 ;  /* 0x0000000c34007985 */ /* 0x0049e8000c101d3c */
[----:B---3--:R4:W-:Y:S02]  /*8030*/  @!P4 ST.E.128 desc[UR60][R36.64], R40 ;  /* 0x000000282400c985 */ /* 0x0089e4000c101d3c */
.L_x_1657:
[----:B------:R-:W-:Y:S05]  /*8040*/  BSYNC B2 ;  /* 0x0000000000027941 */ /* 0x000fea0003800000 */
.L_x_1656:
        /* <DEDUP_REMOVED lines=21> */
[----:B------:R-:W-:Y:S01]  /*81a0*/  @!P4 IMAD.WIDE R120, R12, 0x2, R120 ;  /* 0x000000020c78c825 */ /* 0x000fe200078e0278 */
[----:B------:R-:W-:-:S03]  /*81b0*/  LEA R13, R13, R18, 0x1 ;  /* 0x000000120d0d7211 */ /* 0x000fc600078e08ff */
[----:B------:R-:W-:-:S03]  /*81c0*/  IMAD R36, R36, 0x2, R18 ;  /* 0x0000000224247824 */ /* 0x000fc600078e0212 */
[----:B------:R-:W2:Y:S04]  /*81d0*/  LDS.128 R12, [R13+0x18400] ;  /* 0x018400000d0c7984 */ /* 0x000ea80000000c00 */
[----:B------:R-:W3:Y:S01]  /*81e0*/  LDS.128 R36, [R36+0x18400] ;  /* 0x0184000024247984 */ /* 0x000ee20000000c00 */
[----:B------:R-:W-:Y:S05]  /*81f0*/  @P6 BRA `(.L_x_1661) ;  /* 0x0000000400486947 */ /* 0x000fea0003800000 */
[----:B------:R-:W-:Y:S01]  /*8200*/  SHF.R.U64 R11, R32, 0x10, R33 ;  /* 0x00000010200b7819 */ /* 0x000fe20000001221 */
[--C-:B---3--:R-:W-:Y:S01]  /*8210*/  HADD2.F32 R48, -RZ, R37.reuse.H1_H1 ;  /* 0x30000025ff307230 */ /* 0x108fe20000004100 */
[----:B------:R-:W-:Y:S01]  /*8220*/  SHF.R.U64 R42, R46, 0x10, R47 ;  /* 0x000000102e2a7819 */ /* 0x000fe2000000122f */
[--C-:B------:R-:W-:Y:S01]  /*8230*/  HADD2.F32 R43, -RZ, R210.reuse.H1_H1 ;  /* 0x300000d2ff2b7230 */ /* 0x100fe20000004100 */
[----:B------:R-:W-:Y:S01]  /*8240*/  SHF.R.U64 R32, R44, 0x10, R45 ;  /* 0x000000102c207819 */ /* 0x000fe2000000122d */
[----:B------:R-:W-:Y:S01]  /*8250*/  HADD2.F32 R210, -RZ, R210.H0_H0 ;  /* 0x200000d2ffd27230 */ /* 0x000fe20000004100 */
[----:B------:R-:W-:Y:S01]  /*8260*/  SHF.R.U32.HI R46, RZ, 0x10, R47 ;  /* 0x00000010ff2e7819 */ /* 0x000fe2000001162f */
[----:B------:R-:W-:Y:S01]  /*8270*/  HADD2.F32 R47, -RZ, R37.H0_H0 ;  /* 0x20000025ff2f7230 */ /* 0x000fe20000004100 */
[----:B------:R-:W-:Y:S01]  /*8280*/  SHF.R.U32.HI R33, RZ, 0x10, R33 ;  /* 0x00000010ff217819 */ /* 0x000fe20000011621 */
[----:B--2---:R-:W-:Y:S01]  /*8290*/  HADD2.F32 R37, -RZ, R13.H0_H0 ;  /* 0x2000000dff257230 */ /* 0x004fe20000004100 */
[----:B------:R-:W-:Y:S01]  /*82a0*/  SHF.R.U32.HI R44, RZ, 0x10, R45 ;  /* 0x00000010ff2c7819 */ /* 0x000fe2000001162d */
[----:B------:R-:W-:Y:S01]  /*82b0*/  HADD2.F32 R45, -RZ, R212.H1_H1 ;  /* 0x300000d4ff2d7230 */ /* 0x000fe20000004100 */
[--C-:B------:R-:W-:Y:S01]  /*82c0*/  SHF.R.U64 R34, R34, 0x10, R35.reuse ;  /* 0x0000001022227819 */ /* 0x100fe20000001223 */
[----:B------:R-:W-:Y:S01]  /*82d0*/  HADD2.F32 R49, -RZ, R33.H0_H0 ;  /* 0x20000021ff317230 */ /* 0x000fe20000004100 */
[----:B------:R-:W-:Y:S01]  /*82e0*/  SHF.R.U32.HI R35, RZ, 0x10, R35 ;  /* 0x00000010ff237819 */ /* 0x000fe20000011623 */
[----:B------:R-:W-:-:S02]  /*82f0*/  HADD2.F32 R44, -RZ, R44.H0_H0 ;  /* 0x2000002cff2c7230 */ /* 0x000fc40000004100 */
[-C--:B------:R-:W-:Y:S01]  /*8300*/  FMUL.FTZ R33, R47, R45.reuse ;  /* 0x0000002d2f217220 */ /* 0x080fe20000410000 */
[----:B------:R-:W-:Y:S02]  /*8310*/  HADD2.F32 R13, -RZ, R13.H1_H1 ;  /* 0x3000000dff0d7230 */ /* 0x000fe40000004100 */
        /* <DEDUP_REMOVED lines=10> */
[----:B------:R-:W-:Y:S02]  /*83c0*/  HADD2.F32 R37, -RZ, R211.H1_H1 ;  /* 0x300000d3ff257230 */ /* 0x000fe40000004100 */
[----:B------:R-:W-:Y:S02]  /*83d0*/  HADD2.F32 R39, -RZ, R15.H0_H0 ;  /* 0x2000000fff277230 */ /* 0x000fe40000004100 */
[----:B------:R-:W-:Y:S02]  /*83e0*/  HADD2.F32 R48, -RZ, R35.H0_H0 ;  /* 0x20000023ff307230 */ /* 0x000fe40000004100 */
[----:B------:R-:W-:Y:S01]  /*83f0*/  FMUL.FTZ R35, R43, R37 ;  /* 0x000000252b237220 */ /* 0x000fe20000410000 */
[----:B------:R-:W-:-:S02]  /*8400*/  HADD2.F32 R15, -RZ, R15.H1_H1 ;  /* 0x3000000fff0f7230 */ /* 0x000fc40000004100 */
[----:B------:R-:W-:Y:S01]  /*8410*/  FMUL.FTZ R49, R39, R37 ;  /* 0x0000002527317220 */ /* 0x000fe20000410000 */
[-C--:B------:R-:W-:Y:S01]  /*8420*/  FMUL.FTZ R37, R47, R46.reuse ;  /* 0x0000002e2f257220 */ /* 0x080fe20000410000 */
[----:B------:R-:W-:Y:S02]  /*8430*/  HADD2.F32 R13, -RZ, R204.H1_H1 ;  /* 0x300000ccff0d7230 */ /* 0x000fe40000004100 */
[C---:B------:R-:W-:Y:S01]  /*8440*/  FMUL.FTZ R46, R15.reuse, R46 ;  /* 0x0000002e0f2e7220 */ /* 0x040fe20000410000 */
[----:B------:R-:W-:Y:S01]  /*8450*/  FFMA.FTZ R37, R15, R48, -R37 ;  /* 0x000000300f257223 */ /* 0x000fe20000010825 */
[----:B------:R-:W-:Y:S02]  /*8460*/  HADD2.F32 R212, -RZ, R212.H0_H0 ;  /* 0x200000d4ffd47230 */ /* 0x000fe40000004100 */
[-C--:B------:R-:W-:Y:S01]  /*8470*/  FFMA.FTZ R35, R39, R13.reuse, -R35 ;  /* 0x0000000d27237223 */ /* 0x080fe20000010823 */
[----:B------:R-:W-:Y:S02]  /*8480*/  HADD2.F32 R15, -RZ, R36.H0_H0 ;  /* 0x20000024ff0f7230 */ /* 0x000fe40000004100 */
[----:B------:R-:W-:Y:S01]  /*8490*/  FFMA.FTZ R49, R43, R13, R49 ;  /* 0x0000000d2b317223 */ /* 0x000fe20000010031 */
[----:B------:R-:W-:-:S02]  /*84a0*/  HADD2.F32 R32, -RZ, R32.H0_H0 ;  /* 0x20000020ff207230 */ /* 0x000fc40000004100 */
[----:B------:R-:W-:Y:S01]  /*84b0*/  FFMA.FTZ R46, R47, R48, R46 ;  /* 0x000000302f2e7223 */ /* 0x000fe2000001002e */
[----:B------:R-:W-:Y:S01]  /*84c0*/  HADD2.F32 R36, -RZ, R36.H1_H1 ;  /* 0x30000024ff247230 */ /* 0x000fe20000004100 */
[----:B------:R-:W-:Y:S01]  /*84d0*/  F2FP.F16.F32.PACK_AB R35, R37, R35 ;  /* 0x000000232523723e */ /* 0x000fe200000000ff */
[--C-:B------:R-:W-:Y:S01]  /*84e0*/  HADD2.F32 R13, -RZ, R12.reuse.H0_H0 ;  /* 0x2000000cff0d7230 */ /* 0x100fe20000004100 */
[----:B------:R-:W-:Y:S01]  /*84f0*/  F2FP.F16.F32.PACK_AB R37, R44, R50 ;  /* 0x000000322c25723e */ /* 0x000fe200000000ff */
[----:B------:R-:W-:Y:S02]  /*8500*/  HADD2.F32 R39, -RZ, R11.H0_H0 ;  /* 0x2000000bff277230 */ /* 0x000fe40000004100 */
[----:B------:R-:W-:Y:S01]  /*8510*/  FMUL.FTZ R11, R15, R212 ;  /* 0x000000d40f0b7220 */ /* 0x000fe20000410000 */
[----:B------:R-:W-:Y:S02]  /*8520*/  HADD2.F32 R12, -RZ, R12.H1_H1 ;  /* 0x3000000cff0c7230 */ /* 0x000fe40000004100 */
[----:B------:R-:W-:Y:S01]  /*8530*/  FMUL.FTZ R43, R36, R32 ;  /* 0x00000020242b7220 */ /* 0x000fe20000410000 */
[C---:B------:R-:W-:Y:S01]  /*8540*/  FMUL.FTZ R212, R13.reuse, R212 ;  /* 0x000000d40dd47220 */ /* 0x040fe20000410000 */
[----:B------:R-:W-:Y:S01]  /*8550*/  FFMA.FTZ R11, R13, R210, -R11 ;  /* 0x000000d20d0b7223 */ /* 0x000fe2000001080b */
[----:B------:R-:W-:-:S02]  /*8560*/  HADD2.F32 R13, -RZ, R38.H0_H0 ;  /* 0x20000026ff0d7230 */ /* 0x000fc40000004100 */
[C---:B------:R-:W-:Y:S01]  /*8570*/  FMUL.FTZ R32, R12.reuse, R32 ;  /* 0x000000200c207220 */ /* 0x040fe20000410000 */
[-C--:B------:R-:W-:Y:S01]  /*8580*/  FFMA.FTZ R43, R12, R39.reuse, -R43 ;  /* 0x000000270c2b7223 */ /* 0x080fe2000001082b */
[----:B------:R-:W-:Y:S02]  /*8590*/  HADD2.F32 R211, -RZ, R211.H0_H0 ;  /* 0x200000d3ffd37230 */ /* 0x000fe40000004100 */
[----:B------:R-:W-:Y:S01]  /*85a0*/  FFMA.FTZ R212, R15, R210, R212 ;  /* 0x000000d20fd47223 */ /* 0x000fe200000100d4 */
[----:B------:R-:W-:Y:S02]  /*85b0*/  HADD2.F32 R42, -RZ, R42.H0_H0 ;  /* 0x2000002aff2a7230 */ /* 0x000fe40000004100 */
[----:B------:R-:W-:Y:S01]  /*85c0*/  FFMA.FTZ R32, R36, R39, R32 ;  /* 0x0000002724207223 */ /* 0x000fe20000010020 */
[----:B------:R-:W-:Y:S02]  /*85d0*/  HADD2.F32 R12, -RZ, R14.H0_H0 ;  /* 0x2000000eff0c7230 */ /* 0x000fe40000004100 */
[----:B------:R-:W-:Y:S01]  /*85e0*/  FMUL.FTZ R15, R13, R211 ;  /* 0x000000d30d0f7220 */ /* 0x000fe20000410000 */
[----:B------:R-:W-:Y:S01]  /*85f0*/  HADD2.F32 R38, -RZ, R38.H1_H1 ;  /* 0x30000026ff267230 */ /* 0x000fe20000004100 */
[----:B------:R-:W-:Y:S01]  /*8600*/  F2FP.F16.F32.PACK_AB R39, R46, R49 ;  /* 0x000000312e27723e */ /* 0x000fe200000000ff */
[----:B------:R-:W-:-:S02]  /*8610*/  HADD2.F32 R14, -RZ, R14.H1_H1 ;  /* 0x3000000eff0e7230 */ /* 0x000fc40000004100 */
[----:B------:R-:W-:Y:S01]  /*8620*/  FMUL.FTZ R211, R12, R211 ;  /* 0x000000d30cd37220 */ /* 0x000fe20000410000 */
[----:B------:R-:W-:Y:S02]  /*8630*/  HADD2.F32 R204, -RZ, R204.H0_H0 ;  /* 0x200000ccffcc7230 */ /* 0x000fe40000004100 */
        /* <DEDUP_REMOVED lines=8> */
[----:B------:R-:W-:-:S02]  /*86c0*/  F2FP.F16.F32.PACK_AB R13, R45, R33 ;  /* 0x000000212d0d723e */ /* 0x000fc400000000ff */
[----:B------:R-:W-:Y:S02]  /*86d0*/  F2FP.F16.F32.PACK_AB R12, R43, R11 ;  /* 0x0000000b2b0c723e */ /* 0x000fe400000000ff */
[----:B------:R-:W-:Y:S01]  /*86e0*/  F2FP.F16.F32.PACK_AB R14, R36, R15 ;  /* 0x0000000f240e723e */ /* 0x000fe200000000ff */
[----:B------:R-:W-:Y:S01]  /*86f0*/  IMAD.MOV.U32 R36, RZ, RZ, R32 ;  /* 0x000000ffff247224 */ /* 0x000fe200078e0020 */
[----:B------:R-:W-:Y:S01]  /*8700*/  F2FP.F16.F32.PACK_AB R38, R42, R211 ;  /* 0x000000d32a26723e */ /* 0x000fe200000000ff */
[----:B------:R-:W-:-:S07]  /*8710*/  IMAD.MOV.U32 R15, RZ, RZ, R35 ;  /* 0x000000ffff0f7224 */ /* 0x000fce00078e0023 */
.L_x_1661:
[----:B------:R-:W-:Y:S05]  /*8720*/  BSYNC B2 ;  /* 0x0000000000027941 */ /* 0x000fea0003800000 */
.L_x_1660:
[----:B--2---:R2:W-:Y:S04]  /*8730*/  ST.E.128 desc[UR60][R40.64], R12 ;  /* 0x0000000c28007985 */ /* 0x0045e8000c101d3c */
[----:B---3--:R2:W-:Y:S02]  /*8740*/  @!P4 ST.E.128 desc[UR60][R120.64], R36 ;  /* 0x000000247800c985 */ /* 0x0085e4000c101d3c */
.L_x_1651:
[----:B------:R-:W-:Y:S05]  /*8750*/  BSYNC B1 ;  /* 0x0000000000017941 */ /* 0x000fea0003800000 */
.L_x_1650:
[----:B------:R-:W-:-:S03]  /*8760*/  UMOV UR4, 0xffffffff ;  /* 0xffffffff00047882 */ /* 0x000fc60000000000 */
[----:B------:R-:W-:Y:S05]  /*8770*/  BRA.DIV UR4, `(.L_x_1662) ;  /* 0x00000212043c7947 */ /* 0x000fea000b800000 */
[----:B0-----:R-:W0:Y:S04]  /*8780*/  SHFL.IDX PT, R115, R115, 0x1, 0x1c1f ;  /* 0x003c1f0073737f89 */ /* 0x001e2800000e0000 */
[----:B------:R-:W0:Y:S02]  /*8790*/  SHFL.IDX PT, R116, R116, 0x1, 0x1c1f ;  /* 0x003c1f0074747f89 */ /* 0x000e2400000e0000 */
.L_x_2022:
[----:B------:R-:W-:Y:S05]  /*87a0*/  @P5 BRA `(.L_x_1619) ;  /* 0x0000001c005c5947 */ /* 0x000fea0003800000 */
[----:B------:R-:W-:Y:S01]  /*87b0*/  ISETP.NE.AND P4, PT, R8, RZ, PT ;  /* 0x000000ff0800720c */ /* 0x000fe20003f85270 */
[----:B------:R-:W-:Y:S01]  /*87c0*/  BSSY B1, `(.L_x_1663) ;  /* 0x0000072000017945 */ /* 0x000fe20003800000 */
[----:B0-2-4-:R-:W-:Y:S01]  /*87d0*/  MOV R36, R116 ;  /* 0x0000007400247202 */ /* 0x015fe20000000f00 */
[----:B------:R-:W-:-:S10]  /*87e0*/  IMAD.MOV.U32 R37, RZ, RZ, R115 ;  /* 0x000000ffff257224 */ /* 0x000fd400078e0073 */
[----:B------:R-:W-:Y:S05]  /*87f0*/  @!P4 BRA `(.L_x_1664) ;  /* 0x0000000400b8c947 */ /* 0x000fea0003800000 */
[----:B---3--:R-:W-:Y:S01]  /*8800*/  SEL R11, R125, R131, !P3 ;  /* 0x000000837d0b7207 */ /* 0x008fe20005800000 */
[----:B------:R-:W-:Y:S01]  /*8810*/  BSSY B2, `(.L_x_1665) ;  /* 0x000006a000027945 */ /* 0x000fe20003800000 */
[C---:B------:R-:W-:Y:S02]  /*8820*/  LEA R38, P5, R5.reuse, R116, 0x1 ;  /* 0x0000007405267211 */ /* 0x040fe400078a08ff */
[----:B------:R-:W-:Y:S02]  /*8830*/  SHF.R.S32.HI R12, RZ, 0x1f, R11 ;  /* 0x0000001fff0c7819 */ /* 0x000fe4000001140b */
        /* <DEDUP_REMOVED lines=11> */
[----:B------:R-:W-:-:S04]  /*88f0*/  IMAD R12, R13, 0x1800, R188 ;  /* 0x000018000d0c7824 */ /* 0x000fc800078e02bc */
[----:B------:R-:W-:Y:S02]  /*8900*/  IMAD.IADD R12, R12, 0x1, R11 ;  /* 0x000000010c0c7824 */ /* 0x000fe400078e020b */
[C---:B------:R-:W-:Y:S02]  /*8910*/  IMAD R11, R19.reuse, 0x4800, R138 ;  /* 0x00004800130b7824 */ /* 0x040fe400078e028a */
[----:B------:R-:W-:-:S03]  /*8920*/  IMAD R13, R19, 0x4800, R12 ;  /* 0x00004800130d7824 */ /* 0x000fc600078e020c */
[----:B------:R-:W-:Y:S01]  /*8930*/  LEA R11, R11, R18, 0x1 ;  /* 0x000000120b0b7211 */ /* 0x000fe200078e08ff */
[----:B------:R-:W-:Y:S02]  /*8940*/  IMAD R32, R13, 0x2, R18 ;  /* 0x000000020d207824 */ /* 0x000fe400078e0212 */
[----:B------:R-:W-:Y:S02]  /*8950*/  @!P4 IMAD.WIDE R40, R41, 0x2, R36 ;  /* 0x000000022928c825 */ /* 0x000fe400078e0224 */
[----:B------:R0:W2:Y:S04]  /*8960*/  LDS.128 R12, [R11+0x18400] ;  /* 0x018400000b0c7984 */ /* 0x0000a80000000c00 */
[----:B------:R-:W3:Y:S01]  /*8970*/  LDS.128 R32, [R32+0x18400] ;  /* 0x0184000020207984 */ /* 0x000ee20000000c00 */
[----:B------:R-:W-:Y:S05]  /*8980*/  @P5 BRA `(.L_x_1666) ;  /* 0x0000000400485947 */ /* 0x000fea0003800000 */
[--C-:B------:R-:W-:Y:S01]  /*8990*/  SHF.R.U64 R42, R76, 0x10, R77.reuse ;  /* 0x000000104c2a7819 */ /* 0x100fe2000000124d */
[----:B------:R-:W-:Y:S01]  /*89a0*/  HADD2.F32 R49, -RZ, R201.H1_H1 ;  /* 0x300000c9ff317230 */ /* 0x000fe20000004100 */
[----:B------:R-:W-:Y:S01]  /*89b0*/  SHF.R.U32.HI R76, RZ, 0x10, R77 ;  /* 0x00000010ff4c7819 */ /* 0x000fe2000001164d */
[--C-:B---3--:R-:W-:Y:S01]  /*89c0*/  HADD2.F32 R46, -RZ, R33.reuse.H0_H0 ;  /* 0x20000021ff2e7230 */ /* 0x108fe20000004100 */
[--C-:B0-----:R-:W-:Y:S01]  /*89d0*/  SHF.R.U64 R11, R64, 0x10, R65.reuse ;  /* 0x00000010400b7819 */ /* 0x101fe20000001241 */
[----:B------:R-:W-:Y:S01]  /*89e0*/  HADD2.F32 R48, -RZ, R33.H1_H1 ;  /* 0x30000021ff307230 */ /* 0x000fe20000004100 */
[----:B------:R-:W-:Y:S01]  /*89f0*/  SHF.R.U32.HI R64, RZ, 0x10, R65 ;  /* 0x00000010ff407819 */ /* 0x000fe20000011641 */
[--C-:B--2---:R-:W-:Y:S01]  /*8a00*/  HADD2.F32 R52, -RZ, R13.reuse.H0_H0 ;  /* 0x2000000dff347230 */ /* 0x104fe20000004100 */
[--C-:B------:R-:W-:Y:S01]  /*8a10*/  SHF.R.U64 R44, R78, 0x10, R79.reuse ;  /* 0x000000104e2c7819 */ /* 0x100fe2000000124f */
[----:B------:R-:W-:Y:S01]  /*8a20*/  HADD2.F32 R33, -RZ, R76.H0_H0 ;  /* 0x2000004cff217230 */ /* 0x000fe20000004100 */
[----:B------:R-:W-:Y:S01]  /*8a30*/  SHF.R.U32.HI R78, RZ, 0x10, R79 ;  /* 0x00000010ff4e7819 */ /* 0x000fe2000001164f */
[----:B------:R-:W-:-:S02]  /*8a40*/  HADD2.F32 R50, -RZ, R13.H1_H1 ;  /* 0x3000000dff327230 */ /* 0x000fc40000004100 */
[-C--:B------:R-:W-:Y:S01]  /*8a50*/  FMUL.FTZ R13, R46, R49.reuse ;  /* 0x000000312e0d7220 */ /* 0x080fe20000410000 */
[----:B------:R-:W-:Y:S02]  /*8a60*/  HADD2.F32 R45, -RZ, R189.H1_H1 ;  /* 0x300000bdff2d7230 */ /* 0x000fe40000004100 */
[----:B------:R-:W-:Y:S01]  /*8a70*/  FMUL.FTZ R49, R52, R49 ;  /* 0x0000003134317220 */ /* 0x000fe20000410000 */
[----:B------:R-:W-:Y:S02]  /*8a80*/  HADD2.F32 R47, -RZ, R64.H0_H0 ;  /* 0x20000040ff2f7230 */ /* 0x000fe40000004100 */
[-C--:B------:R-:W-:Y:S01]  /*8a90*/  FMUL.FTZ R51, R48, R33.reuse ;  /* 0x0000002130337220 */ /* 0x080fe20000410000 */
[----:B------:R-:W-:Y:S01]  /*8aa0*/  FMUL.FTZ R53, R50, R33 ;  /* 0x0000002132357220 */ /* 0x000fe20000410000 */
[----:B------:R-:W-:Y:S01]  /*8ab0*/  SHF.R.U64 R43, R66, 0x10, R67 ;  /* 0x00000010422b7819 */ /* 0x000fe20000001243 */
[-C--:B------:R-:W-:Y:S01]  /*8ac0*/  FFMA.FTZ R33, R46, R45.reuse, R49 ;  /* 0x0000002d2e217223 */ /* 0x080fe20000010031 */
[----:B------:R-:W-:Y:S01]  /*8ad0*/  SHF.R.U32.HI R66, RZ, 0x10, R67 ;  /* 0x00000010ff427819 */ /* 0x000fe20000011643 */
[----:B------:R-:W-:Y:S01]  /*8ae0*/  FFMA.FTZ R13, R52, R45, -R13 ;  /* 0x0000002d340d7223 */ /* 0x000fe2000001080d */
[----:B------:R-:W-:Y:S01]  /*8af0*/  FFMA.FTZ R46, R50, R47, -R51 ;  /* 0x0000002f322e7223 */ /* 0x000fe20000010833 */
[----:B------:R-:W-:-:S02]  /*8b00*/  HADD2.F32 R49, -RZ, R196.H1_H1 ;  /* 0x300000c4ff317230 */ /* 0x000fc40000004100 */
[----:B------:R-:W-:Y:S01]  /*8b10*/  FFMA.FTZ R48, R48, R47, R53 ;  /* 0x0000002f30307223 */ /* 0x000fe20000010035 */
[----:B------:R-:W-:Y:S02]  /*8b20*/  HADD2.F32 R54, -RZ, R15.H0_H0 ;  /* 0x2000000fff367230 */ /* 0x000fe40000004100 */
[--C-:B------:R-:W-:Y:S01]  /*8b30*/  HADD2.F32 R50, -RZ, R35.reuse.H0_H0 ;  /* 0x20000023ff327230 */ /* 0x100fe20000004100 */
[----:B------:R-:W-:Y:S01]  /*8b40*/  F2FP.F16.F32.PACK_AB R13, R46, R13 ;  /* 0x0000000d2e0d723e */ /* 0x000fe200000000ff */
[----:B------:R-:W-:Y:S02]  /*8b50*/  HADD2.F32 R52, -RZ, R35.H1_H1 ;  /* 0x30000023ff347230 */ /* 0x000fe40000004100 */
[----:B------:R-:W-:Y:S01]  /*8b60*/  FMUL.FTZ R35, R54, R49 ;  /* 0x0000003136237220 */ /* 0x000fe20000410000 */
[----:B------:R-:W-:Y:S01]  /*8b70*/  HADD2.F32 R78, -RZ, R78.H0_H0 ;  /* 0x2000004eff4e7230 */ /* 0x000fe20000004100 */
[----:B------:R-:W-:Y:S01]  /*8b80*/  F2FP.F16.F32.PACK_AB R33, R48, R33 ;  /* 0x000000213021723e */ /* 0x000fe200000000ff */
[----:B------:R-:W-:-:S02]  /*8b90*/  HADD2.F32 R45, -RZ, R159.H1_H1 ;  /* 0x3000009fff2d7230 */ /* 0x000fc40000004100 */
[----:B------:R-:W-:Y:S02]  /*8ba0*/  HADD2.F32 R47, -RZ, R15.H1_H1 ;  /* 0x3000000fff2f7230 */ /* 0x000fe40000004100 */
[----:B------:R-:W-:Y:S01]  /*8bb0*/  FMUL.FTZ R15, R50, R49 ;  /* 0x00000031320f7220 */ /* 0x000fe20000410000 */
[----:B------:R-:W-:Y:S02]  /*8bc0*/  HADD2.F32 R66, -RZ, R66.H0_H0 ;  /* 0x20000042ff427230 */ /* 0x000fe40000004100 */
[-C--:B------:R-:W-:Y:S01]  /*8bd0*/  FMUL.FTZ R64, R52, R78.reuse ;  /* 0x0000004e34407220 */ /* 0x080fe20000410000 */
[-C--:B------:R-:W-:Y:S01]  /*8be0*/  FFMA.FTZ R35, R50, R45.reuse, R35 ;  /* 0x0000002d32237223 */ /* 0x080fe20000010023 */
[C---:B------:R-:W-:Y:S01]  /*8bf0*/  FMUL.FTZ R49, R47.reuse, R78 ;  /* 0x0000004e2f317220 */ /* 0x040fe20000410000 */
[----:B------:R-:W-:Y:S01]  /*8c00*/  FFMA.FTZ R15, R54, R45, -R15 ;  /* 0x0000002d360f7223 */ /* 0x000fe2000001080f */
[----:B------:R-:W-:Y:S01]  /*8c10*/  FFMA.FTZ R50, R47, R66, -R64 ;  /* 0x000000422f327223 */ /* 0x000fe20000010840 */
[----:B------:R-:W-:-:S02]  /*8c20*/  HADD2.F32 R51, -RZ, R42.H0_H0 ;  /* 0x2000002aff337230 */ /* 0x000fc40000004100 */
[----:B------:R-:W-:Y:S01]  /*8c30*/  FFMA.FTZ R52, R52, R66, R49 ;  /* 0x0000004234347223 */ /* 0x000fe20000010031 */
[----:B------:R-:W-:Y:S02]  /*8c40*/  HADD2.F32 R201, -RZ, R201.H0_H0 ;  /* 0x200000c9ffc97230 */ /* 0x000fe40000004100 */
[----:B------:R-:W-:Y:S01]  /*8c50*/  HADD2.F32 R45, -RZ, R32.H0_H0 ;  /* 0x20000020ff2d7230 */ /* 0x000fe20000004100 */
[----:B------:R-:W-:Y:S01]  /*8c60*/  F2FP.F16.F32.PACK_AB R15, R50, R15 ;  /* 0x0000000f320f723e */ /* 0x000fe200000000ff */
[----:B------:R-:W-:Y:S01]  /*8c70*/  HADD2.F32 R42, -RZ, R12.H0_H0 ;  /* 0x2000000cff2a7230 */ /* 0x000fe20000004100 */
[----:B------:R-:W-:Y:S01]  /*8c80*/  F2FP.F16.F32.PACK_AB R35, R52, R35 ;  /* 0x000000233423723e */ /* 0x000fe200000000ff */
[----:B------:R-:W-:Y:S02]  /*8c90*/  HADD2.F32 R47, -RZ, R32.H1_H1 ;  /* 0x30000020ff2f7230 */ /* 0x000fe40000004100 */
[----:B------:R-:W-:Y:S02]  /*8ca0*/  HADD2.F32 R32, -RZ, R12.H1_H1 ;  /* 0x3000000cff207230 */ /* 0x000fe40000004100 */
[----:B------:R-:W-:Y:S01]  /*8cb0*/  FMUL.FTZ R12, R42, R201 ;  /* 0x000000c92a0c7220 */ /* 0x000fe20000410000 */
[----:B------:R-:W-:-:S02]  /*8cc0*/  HADD2.F32 R189, -RZ, R189.H0_H0 ;  /* 0x200000bdffbd7230 */ /* 0x000fc40000004100 */
[-C--:B------:R-:W-:Y:S01]  /*8cd0*/  FMUL.FTZ R53, R47, R51.reuse ;  /* 0x000000332f357220 */ /* 0x080fe20000410000 */
[----:B------:R-:W-:Y:S02]  /*8ce0*/  HADD2.F32 R49, -RZ, R11.H0_H0 ;  /* 0x2000000bff317230 */ /* 0x000fe40000004100 */
[C---:B------:R-:W-:Y:S01]  /*8cf0*/  FMUL.FTZ R54, R32.reuse, R51 ;  /* 0x0000003320367220 */ /* 0x040fe20000410000 */
[C---:B------:R-:W-:Y:S01]  /*8d00*/  FMUL.FTZ R11, R45.reuse, R201 ;  /* 0x000000c92d0b7220 */ /* 0x040fe20000410000 */
[----:B------:R-:W-:Y:S01]  /*8d10*/  FFMA.FTZ R12, R45, R189, R12 ;  /* 0x000000bd2d0c7223 */ /* 0x000fe2000001000c */
[----:B------:R-:W-:Y:S02]  /*8d20*/  HADD2.F32 R159, -RZ, R159.H0_H0 ;  /* 0x2000009fff9f7230 */ /* 0x000fe40000004100 */
[-C--:B------:R-:W-:Y:S01]  /*8d30*/  FFMA.FTZ R32, R32, R49.reuse, -R53 ;  /* 0x0000003120207223 */ /* 0x080fe20000010835 */
[----:B------:R-:W-:Y:S01]  /*8d40*/  FFMA.FTZ R45, R47, R49, R54 ;  /* 0x000000312f2d7223 */ /* 0x000fe20000010036 */
[----:B------:R-:W-:-:S02]  /*8d50*/  HADD2.F32 R49, -RZ, R44.H0_H0 ;  /* 0x2000002cff317230 */ /* 0x000fc40000004100 */
[----:B------:R-:W-:Y:S01]  /*8d60*/  FFMA.FTZ R11, R42, R189, -R11 ;  /* 0x000000bd2a0b7223 */ /* 0x000fe2000001080b */
[----:B------:R-:W-:Y:S02]  /*8d70*/  HADD2.F32 R44, -RZ, R34.H0_H0 ;  /* 0x20000022ff2c7230 */ /* 0x000fe40000004100 */
[----:B------:R-:W-:Y:S02]  /*8d80*/  HADD2.F32 R47, -RZ, R196.H0_H0 ;  /* 0x200000c4ff2f7230 */ /* 0x000fe40000004100 */
[----:B------:R-:W-:Y:S01]  /*8d90*/  HADD2.F32 R42, -RZ, R14.H0_H0 ;  /* 0x2000000eff2a7230 */ /* 0x000fe20000004100 */
[----:B------:R-:W-:Y:S01]  /*8da0*/  F2FP.F16.F32.PACK_AB R32, R32, R11 ;  /* 0x0000000b2020723e */ /* 0x000fe200000000ff */
[----:B------:R-:W-:Y:S02]  /*8db0*/  HADD2.F32 R34, -RZ, R34.H1_H1 ;  /* 0x30000022ff227230 */ /* 0x000fe40000004100 */
[----:B------:R-:W-:Y:S01]  /*8dc0*/  FMUL.FTZ R51, R44, R47 ;  /* 0x0000002f2c337220 */ /* 0x000fe20000410000 */
[----:B------:R-:W-:-:S02]  /*8dd0*/  HADD2.F32 R14, -RZ, R14.H1_H1 ;  /* 0x3000000eff0e7230 */ /* 0x000fc40000004100 */
[----:B------:R-:W-:Y:S01]  /*8de0*/  FMUL.FTZ R47, R42, R47 ;  /* 0x0000002f2a2f7220 */ /* 0x000fe20000410000 */
[----:B------:R-:W-:Y:S02]  /*8df0*/  HADD2.F32 R43, -RZ, R43.H0_H0 ;  /* 0x2000002bff2b7230 */ /* 0x000fe40000004100 */
[----:B------:R-:W-:Y:S01]  /*8e00*/  FMUL.FTZ R53, R34, R49 ;  /* 0x0000003122357220 */ /* 0x000fe20000410000 */
[----:B------:R-:W-:Y:S01]  /*8e10*/  FFMA.FTZ R51, R42, R159, -R51 ;  /* 0x0000009f2a337223 */ /* 0x000fe20000010833 */
[----:B------:R-:W-:Y:S01]  /*8e20*/  FMUL.FTZ R49, R14, R49 ;  /* 0x000000310e317220 */ /* 0x000fe20000410000 */
[----:B------:R-:W-:Y:S01]  /*8e30*/  FFMA.FTZ R47, R44, R159, R47 ;  /* 0x0000009f2c2f7223 */ /* 0x000fe2000001002f */
[-C--:B------:R-:W-:Y:S01]  /*8e40*/  FFMA.FTZ R14, R14, R43.reuse, -R53 ;  /* 0x0000002b0e0e7223 */ /* 0x080fe20000010835 */
[----:B------:R-:W-:Y:S01]  /*8e50*/  F2FP.F16.F32.PACK_AB R42, R45, R12 ;  /* 0x0000000c2d2a723e */ /* 0x000fe200000000ff */
[----:B------:R-:W-:Y:S01]  /*8e60*/  FFMA.FTZ R34, R34, R43, R49 ;  /* 0x0000002b22227223 */ /* 0x000fe20000010031 */
[----:B------:R-:W-:-:S02]  /*8e70*/  IMAD.MOV.U32 R12, RZ, RZ, R32 ;  /* 0x000000ffff0c7224 */ /* 0x000fc400078e0020 */
[----:B------:R-:W-:Y:S01]  /*8e80*/  F2FP.F16.F32.PACK_AB R14, R14, R51 ;  /* 0x000000330e0e723e */ /* 0x000fe200000000ff */
[----:B------:R-:W-:Y:S01]  /*8e90*/  IMAD.MOV.U32 R32, RZ, RZ, R42 ;  /* 0x000000ffff207224 */ /* 0x000fe200078e002a */
[----:B------:R-:W-:-:S07]  /*8ea0*/  F2FP.F16.F32.PACK_AB R34, R34, R47 ;  /* 0x0000002f2222723e */ /* 0x000fce00000000ff */
.L_x_1666:
[----:B------:R-:W-:Y:S05]  /*8eb0*/  BSYNC B2 ;  /* 0x0000000000027941 */ /* 0x000fea0003800000 */
.L_x_1665:
[----:B--2---:R2:W-:Y:S04]  /*8ec0*/  ST.E.128 desc[UR60][R38.64], R12 ;  /* 0x0000000c26007985 */ /* 0x0045e8000c101d3c */
[----:B---3--:R2:W-:Y:S02]  /*8ed0*/  @!P4 ST.E.128 desc[UR60][R40.64], R32 ;  /* 0x000000202800c985 */ /* 0x0085e4000c101d3c */
.L_x_1664:
[----:B------:R-:W-:Y:S05]  /*8ee0*/  BSYNC B1 ;  /* 0x0000000000017941 */ /* 0x000fea0003800000 */
.L_x_1663:
[----:B------:R-:W-:Y:S01]  /*8ef0*/  ISETP.NE.AND P4, PT, R21, RZ, PT ;  /* 0x000000ff1500720c */ /* 0x000fe20003f85270 */
[----:B------:R-:W-:-:S12]  /*8f00*/  BSSY B1, `(.L_x_1667) ;  /* 0x0000073000017945 */ /* 0x000fd80003800000 */
[----:B------:R-:W-:Y:S05]  /*8f10*/  @!P4 BRA `(.L_x_1668) ;  /* 0x0000000400c4c947 */ /* 0x000fea0003800000 */
[----:B0--3--:R-:W-:Y:S01]  /*8f20*/  SEL R11, R125, R131, !P2 ;  /* 0x000000837d0b7207 */ /* 0x009fe20005000000 */
[----:B------:R-:W-:Y:S01]  /*8f30*/  BSSY B2, `(.L_x_1669) ;  /* 0x000006d000027945 */ /* 0x000fe20003800000 */
[C---:B--2---:R-:W-:Y:S02]  /*8f40*/  LEA R38, P5, R6.reuse, R116, 0x1 ;  /* 0x0000007406267211 */ /* 0x044fe400078a08ff */
[----:B------:R-:W-:Y:S02]  /*8f50*/  SHF.R.S32.HI R12, RZ, 0x1f, R11 ;  /* 0x0000001fff0c7819 */ /* 0x000fe4000001140b */
[----:B------:R-:W-:Y:S02]  /*8f60*/  LEA.HI.X R39, R6, R115, R111, 0x1, P5 ;  /* 0x0000007306277211 */ /* 0x000fe400028f0c6f */
[----:B------:R-:W-:Y:S02]  /*8f70*/  LEA.HI R12, R12, R11, RZ, 0x4 ;  /* 0x0000000b0c0c7211 */ /* 0x000fe400078f20ff */
[----:B------:R-:W-:-:S02]  /*8f80*/  ISETP.GE.AND P5, PT, R168, R124, PT ;  /* 0x0000007ca800720c */ /* 0x000fc40003fa6270 */
[----:B------:R-:W-:-:S04]  /*8f90*/  LEA.HI.SX32 R12, R12, R117, 0x1c ;  /* 0x000000750c0c7211 */ /* 0x000fc800078fe2ff */
[----:B------:R-:W-:Y:S02]  /*8fa0*/  SHF.R.S32.HI R11, RZ, 0x1f, R12 ;  /* 0x0000001fff0b7819 */ /* 0x000fe4000001140c */
[----:B------:R-:W-:Y:S02]  /*8fb0*/  SHF.L.U32 R41, R12, 0x3, RZ ;  /* 0x000000030c297819 */ /* 0x000fe400000006ff */
[----:B------:R-:W-:Y:S02]  /*8fc0*/  LEA.HI R11, R11, R12, RZ, 0x3 ;  /* 0x0000000c0b0b7211 */ /* 0x000fe400078f18ff */
[----:B------:R-:W-:Y:S02]  /*8fd0*/  ISETP.GE.AND P4, PT, R41, R128, PT ;  /* 0x000000802900720c */ /* 0x000fe40003f86270 */
[----:B------:R-:W-:Y:S02]  /*8fe0*/  SHF.R.S32.HI R13, RZ, 0x3, R11 ;  /* 0x00000003ff0d7819 */ /* 0x000fe4000001140b */
[----:B------:R-:W-:-:S03]  /*8ff0*/  LOP3.LUT R11, R181, 0x38, R41, 0xf8, !PT ;  /* 0x00000038b50b7812 */ /* 0x000fc600078ef829 */
[----:B------:R-:W-:Y:S01]  /*9000*/  IMAD R12, R13, 0x1800, R188 ;  /* 0x000018000d0c7824 */ /* 0x000fe200078e02bc */
[----:B------:R-:W-:-:S05]  /*9010*/  LOP3.LUT R11, R11, R218, RZ, 0x3c, !PT ;  /* 0x000000da0b0b7212 */ /* 0x000fca00078e3cff */
[----:B------:R-:W-:Y:S02]  /*9020*/  IMAD.IADD R12, R12, 0x1, R11 ;  /* 0x000000010c0c7824 */ /* 0x000fe400078e020b */
[C---:B------:R-:W-:Y:S02]  /*9030*/  IMAD R11, R19.reuse, 0x4800, R136 ;  /* 0x00004800130b7824 */ /* 0x040fe400078e0288 */
[----:B------:R-:W-:Y:S02]  /*9040*/  IMAD R13, R19, 0x4800, R12 ;  /* 0x00004800130d7824 */ /* 0x000fe400078e020c */
[--C-:B------:R-:W-:Y:S02]  /*9050*/  IMAD R11, R11, 0x2, R18.reuse ;  /* 0x000000020b0b7824 */ /* 0x100fe400078e0212 */
[----:B------:R-:W-:Y:S02]  /*9060*/  IMAD R32, R13, 0x2, R18 ;  /* 0x000000020d207824 */ /* 0x000fe400078e0212 */
[----:B------:R-:W-:Y:S01]  /*9070*/  @!P4 IMAD.WIDE R40, R41, 0x2, R36 ;  /* 0x000000022928c825 */ /* 0x000fe200078e0224 */
[----:B------:R0:W2:Y:S04]  /*9080*/  LDS.128 R12, [R11+0x18400] ;  /* 0x018400000b0c7984 */ /* 0x0000a80000000c00 */
[----:B------:R-:W3:Y:S01]  /*9090*/  LDS.128 R32, [R32+0x18400] ;  /* 0x0184000020207984 */ /* 0x000ee20000000c00 */
[----:B------:R-:W-:Y:S05]  /*90a0*/  @P5 BRA `(.L_x_1670) ;  /* 0x0000000400545947 */ /* 0x000fea0003800000 */
[----:B---3--:R-:W-:Y:S01]  /*90b0*/  MOV R45, R33 ;  /* 0x00000021002d7202 */ /* 0x008fe20000000f00 */
[----:B------:R-:W-:Y:S01]  /*90c0*/  IMAD.MOV.U32 R47, RZ, RZ, R35 ;  /* 0x000000ffff2f7224 */ /* 0x000fe200078e0023 */
[----:B------:R-:W-:Y:S01]  /*90d0*/  SHF.R.U32.HI R51, RZ, 0x10, R73 ;  /* 0x00000010ff337819 */ /* 0x000fe20000011649 */
[----:B--2---:R-:W-:Y:S01]  /*90e0*/  IMAD.MOV.U32 R33, RZ, RZ, R15 ;  /* 0x000000ffff217224 */ /* 0x004fe200078e000f */
[----:B------:R-:W-:Y:S01]  /*90f0*/  SHF.R.U32.HI R49, RZ, 0x10, R61 ;  /* 0x00000010ff317819 */ /* 0x000fe2000001163d */
[----:B------:R-:W-:Y:S01]  /*9100*/  HADD2.F32 R50, -RZ, R152.H1_H1 ;  /* 0x30000098ff327230 */ /* 0x000fe20000004100 */
[--C-:B------:R-:W-:Y:S01]  /*9110*/  SHF.R.U64 R44, R74, 0x10, R75.reuse ;  /* 0x000000104a2c7819 */ /* 0x100fe2000000124b */
[----:B------:R-:W-:Y:S01]  /*9120*/  HADD2.F32 R35, -RZ, R45.H0_H0 ;  /* 0x2000002dff237230 */ /* 0x000fe20000004100 */
[----:B------:R-:W-:Y:S01]  /*9130*/  SHF.R.U32.HI R74, RZ, 0x10, R75 ;  /* 0x00000010ff4a7819 */ /* 0x000fe2000001164b */
[----:B------:R-:W-:Y:S01]  /*9140*/  HADD2.F32 R15, -RZ, R13.H0_H0 ;  /* 0x2000000dff0f7230 */ /* 0x000fe20000004100 */
[----:B------:R-:W-:Y:S01]  /*9150*/  SHF.R.U64 R42, R62, 0x10, R63 ;  /* 0x000000103e2a7819 */ /* 0x000fe2000000123f */
[----:B------:R-:W-:-:S02]  /*9160*/  HADD2.F32 R51, -RZ, R51.H0_H0 ;  /* 0x20000033ff337230 */ /* 0x000fc40000004100 */
[-C--:B------:R-:W-:Y:S01]  /*9170*/  FMUL.FTZ R52, R35, R50.reuse ;  /* 0x0000003223347220 */ /* 0x080fe20000410000 */
[----:B------:R-:W-:Y:S02]  /*9180*/  HADD2.F32 R46, -RZ, R13.H1_H1 ;  /* 0x3000000dff2e7230 */ /* 0x000fe40000004100 */
[C---:B------:R-:W-:Y:S01]  /*9190*/  FMUL.FTZ R50, R15.reuse, R50 ;  /* 0x000000320f327220 */ /* 0x040fe20000410000 */
[----:B------:R-:W-:Y:S01]  /*91a0*/  HADD2.F32 R48, -RZ, R150.H1_H1 ;  /* 0x30000096ff307230 */ /* 0x000fe20000004100 */
[----:B------:R-:W-:Y:S01]  /*91b0*/  SHF.R.U32.HI R62, RZ, 0x10, R63 ;  /* 0x00000010ff3e7819 */ /* 0x000fe2000001163f */
[----:B------:R-:W-:Y:S02]  /*91c0*/  HADD2.F32 R45, -RZ, R45.H1_H1 ;  /* 0x3000002dff2d7230 */ /* 0x000fe40000004100 */
[-C--:B------:R-:W-:Y:S01]  /*91d0*/  FMUL.FTZ R54, R46, R51.reuse ;  /* 0x000000332e367220 */ /* 0x080fe20000410000 */
[----:B------:R-:W-:Y:S02]  /*91e0*/  HADD2.F32 R49, -RZ, R49.H0_H0 ;  /* 0x20000031ff317230 */ /* 0x000fe40000004100 */
[-C--:B------:R-:W-:Y:S01]  /*91f0*/  FFMA.FTZ R13, R15, R48.reuse, -R52 ;  /* 0x000000300f0d7223 */ /* 0x080fe20000010834 */
[----:B------:R-:W-:Y:S01]  /*9200*/  FFMA.FTZ R15, R35, R48, R50 ;  /* 0x00000030230f7223 */ /* 0x000fe20000010032 */
[----:B------:R-:W-:Y:S01]  /*9210*/  FMUL.FTZ R53, R45, R51 ;  /* 0x000000332d357220 */ /* 0x000fe20000410000 */
[----:B------:R-:W-:-:S02]  /*9220*/  HADD2.F32 R35, -RZ, R33.H0_H0 ;  /* 0x20000021ff237230 */ /* 0x000fc40000004100 */
[-C--:B------:R-:W-:Y:S01]  /*9230*/  FFMA.FTZ R48, R45, R49.reuse, R54 ;  /* 0x000000312d307223 */ /* 0x080fe20000010036 */
[----:B------:R-:W-:Y:S01]  /*9240*/  HADD2.F32 R54, -RZ, R151.H1_H1 ;  /* 0x30000097ff367230 */ /* 0x000fe20000004100 */
[----:B0-----:R-:W-:Y:S01]  /*9250*/  SHF.R.U64 R11, R60, 0x10, R61 ;  /* 0x000000103c0b7819 */ /* 0x001fe2000000123d */
[--C-:B------:R-:W-:Y:S02]  /*9260*/  HADD2.F32 R45, -RZ, R47.reuse.H0_H0 ;  /* 0x2000002fff2d7230 */ /* 0x100fe40000004100 */
[----:B------:R-:W-:Y:S01]  /*9270*/  FFMA.FTZ R46, R46, R49, -R53 ;  /* 0x000000312e2e7223 */ /* 0x000fe20000010835 */
[----:B------:R-:W-:Y:S01]  /*9280*/  HADD2.F32 R47, -RZ, R47.H1_H1 ;  /* 0x3000002fff2f7230 */ /* 0x000fe20000004100 */
[----:B------:R-:W-:Y:S01]  /*9290*/  SHF.R.U64 R43, R72, 0x10, R73 ;  /* 0x00000010482b7819 */ /* 0x000fe20000001249 */
[----:B------:R-:W-:Y:S02]  /*92a0*/  HADD2.F32 R74, -RZ, R74.H0_H0 ;  /* 0x2000004aff4a7230 */ /* 0x000fe40000004100 */
[----:B------:R-:W-:Y:S01]  /*92b0*/  FMUL.FTZ R60, R45, R54 ;  /* 0x000000362d3c7220 */ /* 0x000fe20000410000 */
[----:B------:R-:W-:-:S02]  /*92c0*/  HADD2.F32 R50, -RZ, R33.H1_H1 ;  /* 0x30000021ff327230 */ /* 0x000fc40000004100 */
[----:B------:R-:W-:Y:S01]  /*92d0*/  FMUL.FTZ R54, R35, R54 ;  /* 0x0000003623367220 */ /* 0x000fe20000410000 */
[----:B------:R-:W-:Y:S02]  /*92e0*/  HADD2.F32 R52, -RZ, R149.H1_H1 ;  /* 0x30000095ff347230 */ /* 0x000fe40000004100 */
[-C--:B------:R-:W-:Y:S01]  /*92f0*/  FMUL.FTZ R49, R47, R74.reuse ;  /* 0x0000004a2f317220 */ /* 0x080fe20000410000 */
[----:B------:R-:W-:Y:S02]  /*9300*/  HADD2.F32 R62, -RZ, R62.H0_H0 ;  /* 0x2000003eff3e7230 */ /* 0x000fe40000004100 */
[----:B------:R-:W-:Y:S01]  /*9310*/  FMUL.FTZ R74, R50, R74 ;  /* 0x0000004a324a7220 */ /* 0x000fe20000410000 */
[----:B------:R-:W-:Y:S02]  /*9320*/  HADD2.F32 R152, -RZ, R152.H0_H0 ;  /* 0x20000098ff987230 */ /* 0x000fe40000004100 */
[-C--:B------:R-:W-:Y:S01]  /*9330*/  FFMA.FTZ R33, R35, R52.reuse, -R60 ;  /* 0x0000003423217223 */ /* 0x080fe2000001083c */
[----:B------:R-:W-:Y:S01]  /*9340*/  FFMA.FTZ R35, R45, R52, R54 ;  /* 0x000000342d237223 */ /* 0x000fe20000010036 */
[----:B------:R-:W-:Y:S01]  /*9350*/  FFMA.FTZ R52, R47, R62, R74 ;  /* 0x0000003e2f347223 */ /* 0x000fe2000001004a */
[----:B------:R-:W-:-:S02]  /*9360*/  HADD2.F32 R47, -RZ, R43.H0_H0 ;  /* 0x2000002bff2f7230 */ /* 0x000fc40000004100 */
[----:B------:R-:W-:Y:S01]  /*9370*/  FFMA.FTZ R50, R50, R62, -R49 ;  /* 0x0000003e32327223 */ /* 0x000fe20000010831 */
[----:B------:R-:W-:Y:S01]  /*9380*/  HADD2.F32 R45, -RZ, R32.H0_H0 ;  /* 0x20000020ff2d7230 */ /* 0x000fe20000004100 */
[----:B------:R-:W-:Y:S01]  /*9390*/  F2FP.F16.F32.PACK_AB R13, R46, R13 ;  /* 0x0000000d2e0d723e */ /* 0x000fe200000000ff */
[----:B------:R-:W-:Y:S01]  /*93a0*/  HADD2.F32 R43, -RZ, R12.H0_H0 ;  /* 0x2000000cff2b7230 */ /* 0x000fe20000004100 */
[----:B------:R-:W-:Y:S01]  /*93b0*/  F2FP.F16.F32.PACK_AB R35, R52, R35 ;  /* 0x000000233423723e */ /* 0x000fe200000000ff */
[----:B------:R-:W-:Y:S02]  /*93c0*/  HADD2.F32 R32, -RZ, R32.H1_H1 ;  /* 0x30000020ff207230 */ /* 0x000fe40000004100 */
[-C--:B------:R-:W-:Y:S01]  /*93d0*/  FMUL.FTZ R54, R45, R152.reuse ;  /* 0x000000982d367220 */ /* 0x080fe20000410000 */
[----:B------:R-:W-:Y:S02]  /*93e0*/  HADD2.F32 R12, -RZ, R12.H1_H1 ;  /* 0x3000000cff0c7230 */ /* 0x000fe40000004100 */
[----:B------:R-:W-:Y:S01]  /*93f0*/  FMUL.FTZ R152, R43, R152 ;  /* 0x000000982b987220 */ /* 0x000fe20000410000 */
        /* <DEDUP_REMOVED lines=8> */
[----:B------:R-:W-:Y:S01]  /*9480*/  FFMA.FTZ R47, R32, R11, R47 ;  /* 0x0000000b202f7223 */ /* 0x000fe2000001002f */
[----:B------:R-:W-:-:S02]  /*9490*/  HADD2.F32 R45, -RZ, R44.H0_H0 ;  /* 0x2000002cff2d7230 */ /* 0x000fc40000004100 */
[----:B------:R-:W-:Y:S01]  /*94a0*/  FFMA.FTZ R54, R43, R150, -R54 ;  /* 0x000000962b367223 */ /* 0x000fe20000010836 */
[----:B------:R-:W-:Y:S02]  /*94b0*/  HADD2.F32 R11, -RZ, R14.H0_H0 ;  /* 0x2000000eff0b7230 */ /* 0x000fe40000004100 */
[-C--:B------:R-:W-:Y:S01]  /*94c0*/  FMUL.FTZ R32, R12, R151.reuse ;  /* 0x000000970c207220 */ /* 0x080fe20000410000 */
[----:B------:R-:W-:Y:S01]  /*94d0*/  HADD2.F32 R34, -RZ, R34.H1_H1 ;  /* 0x30000022ff227230 */ /* 0x000fe20000004100 */
[----:B------:R-:W-:Y:S01]  /*94e0*/  F2FP.F16.F32.PACK_AB R152, R47, R152 ;  /* 0x000000982f98723e */ /* 0x000fe200000000ff */
[----:B------:R-:W-:Y:S02]  /*94f0*/  HADD2.F32 R14, -RZ, R14.H1_H1 ;  /* 0x3000000eff0e7230 */ /* 0x000fe40000004100 */
[----:B------:R-:W-:Y:S01]  /*9500*/  FMUL.FTZ R151, R11, R151 ;  /* 0x000000970b977220 */ /* 0x000fe20000410000 */
[----:B------:R-:W-:Y:S02]  /*9510*/  HADD2.F32 R149, -RZ, R149.H0_H0 ;  /* 0x20000095ff957230 */ /* 0x000fe40000004100 */
[----:B------:R-:W-:Y:S01]  /*9520*/  FMUL.FTZ R51, R34, R45 ;  /* 0x0000002d22337220 */ /* 0x000fe20000410000 */
[----:B------:R-:W-:-:S02]  /*9530*/  HADD2.F32 R43, -RZ, R42.H0_H0 ;  /* 0x2000002aff2b7230 */ /* 0x000fc40000004100 */
[----:B------:R-:W-:Y:S01]  /*9540*/  FMUL.FTZ R45, R14, R45 ;  /* 0x0000002d0e2d7220 */ /* 0x000fe20000410000 */
[----:B------:R-:W-:Y:S01]  /*9550*/  F2FP.F16.F32.PACK_AB R50, R50, R33 ;  /* 0x000000213232723e */ /* 0x000fe200000000ff */
[-C--:B------:R-:W-:Y:S01]  /*9560*/  FFMA.FTZ R32, R11, R149.reuse, -R32 ;  /* 0x000000950b207223 */ /* 0x080fe20000010820 */
[----:B------:R-:W-:Y:S01]  /*9570*/  FFMA.FTZ R151, R12, R149, R151 ;  /* 0x000000950c977223 */ /* 0x000fe20000010097 */
[-C--:B------:R-:W-:Y:S01]  /*9580*/  FFMA.FTZ R51, R14, R43.reuse, -R51 ;  /* 0x0000002b0e337223 */ /* 0x080fe20000010833 */
[----:B------:R-:W-:Y:S01]  /*9590*/  FFMA.FTZ R34, R34, R43, R45 ;  /* 0x0000002b22227223 */ /* 0x000fe2000001002d */
[----:B------:R-:W-:Y:S02]  /*95a0*/  F2FP.F16.F32.PACK_AB R33, R48, R15 ;  /* 0x0000000f3021723e */ /* 0x000fe400000000ff */
[----:B------:R-:W-:Y:S02]  /*95b0*/  F2FP.F16.F32.PACK_AB R12, R49, R54 ;  /* 0x00000036310c723e */ /* 0x000fe400000000ff */
[----:B------:R-:W-:Y:S01]  /*95c0*/  F2FP.F16.F32.PACK_AB R14, R51, R32 ;  /* 0x00000020330e723e */ /* 0x000fe200000000ff */
[----:B------:R-:W-:Y:S01]  /*95d0*/  IMAD.MOV.U32 R32, RZ, RZ, R152 ;  /* 0x000000ffff207224 */ /* 0x000fe200078e0098 */
[----:B------:R-:W-:-:S02]  /*95e0*/  F2FP.F16.F32.PACK_AB R34, R34, R151 ;  /* 0x000000972222723e */ /* 0x000fc400000000ff */
[----:B------:R-:W-:-:S07]  /*95f0*/  MOV R15, R50 ;  /* 0x00000032000f7202 */ /* 0x000fce0000000f00 */
.L_x_1670:
[----:B------:R-:W-:Y:S05]  /*9600*/  BSYNC B2 ;  /* 0x0000000000027941 */ /* 0x000fea0003800000 */
.L_x_1669:
[----:B--2---:R4:W-:Y:S04]  /*9610*/  ST.E.128 desc[UR60][R38.64], R12 ;  /* 0x0000000c26007985 */ /* 0x0049e8000c101d3c */
[----:B---3--:R4:W-:Y:S02]  /*9620*/  @!P4 ST.E.128 desc[UR60][R40.64], R32 ;  /* 0x000000202800c985 */ /* 0x0089e4000c101d3c */
.L_x_1668:
[----:B------:R-:W-:Y:S05]  /*9630*/  BSYNC B1 ;  /* 0x0000000000017941 */ /* 0x000fea0003800000 */
.L_x_1667:
        /* <DEDUP_REMOVED lines=11> */
[----:B0-----:R-:W-:-:S03]  /*96f0*/  IMAD.SHL.U32 R11, R131, 0x8, RZ ;  /* 0x00000008830b7824 */ /* 0x001fc600078e00ff */
[----:B------:R-:W-:Y:S02]  /*9700*/  LEA.HI R12, R12, R131, RZ, 0x3 ;  /* 0x000000830c0c7211 */ /* 0x000fe400078f18ff */
[----:B------:R-:W-:Y:S02]  /*9710*/  LOP3.LUT R13, R181, 0x38, R11, 0xf8, !PT ;  /* 0x00000038b50d7812 */ /* 0x000fe400078ef80b */
[----:B------:R-:W-:Y:S02]  /*9720*/  SHF.R.S32.HI R15, RZ, 0x3, R12 ;  /* 0x00000003ff0f7819 */ /* 0x000fe4000001140c */
[----:B------:R-:W-:-:S03]  /*9730*/  LOP3.LUT R13, R13, R218, RZ, 0x3c, !PT ;  /* 0x000000da0d0d7212 */ /* 0x000fc600078e3cff */
[----:B------:R-:W-:-:S04]  /*9740*/  IMAD R12, R15, 0x1800, R188 ;  /* 0x000018000f0c7824 */ /* 0x000fc800078e02bc */
[----:B------:R-:W-:Y:S02]  /*9750*/  IMAD.IADD R12, R12, 0x1, R13 ;  /* 0x000000010c0c7824 */ /* 0x000fe400078e020d */
[C---:B------:R-:W-:Y:S02]  /*9760*/  IMAD R13, R19.reuse, 0x4800, R135 ;  /* 0x00004800130d7824 */ /* 0x040fe400078e0287 */
[----:B------:R-:W-:Y:S02]  /*9770*/  IMAD R15, R19, 0x4800, R12 ;  /* 0x00004800130f7824 */ /* 0x000fe400078e020c */
[----:B------:R-:W-:-:S03]  /*9780*/  IMAD R13, R13, 0x2, R18 ;  /* 0x000000020d0d7824 */ /* 0x000fc600078e0212 */
[----:B------:R-:W-:-:S03]  /*9790*/  LEA R32, R15, R18, 0x1 ;  /* 0x000000120f207211 */ /* 0x000fc600078e08ff */
[----:B------:R-:W0:Y:S04]  /*97a0*/  LDS.128 R12, [R13+0x18400] ;  /* 0x018400000d0c7984 */ /* 0x000e280000000c00 */
[----:B------:R-:W2:Y:S01]  /*97b0*/  LDS.128 R32, [R32+0x18400] ;  /* 0x0184000020207984 */ /* 0x000ea20000000c00 */
[----:B------:R-:W-:Y:S05]  /*97c0*/  @P5 BRA `(.L_x_1672) ;  /* 0x00000004005c5947 */ /* 0x000fea0003800000 */
[----:B0-----:R-:W-:Y:S01]  /*97d0*/  IMAD.MOV.U32 R44, RZ, RZ, R12 ;  /* 0x000000ffff2c7224 */ /* 0x001fe200078e000c */
[----:B------:R-:W-:Y:S01]  /*97e0*/  SHF.R.U32.HI R50, RZ, 0x10, R69 ;  /* 0x00000010ff327819 */ /* 0x000fe20000011645 */
[----:B--2---:R-:W-:Y:S01]  /*97f0*/  IMAD.MOV.U32 R12, RZ, RZ, R33 ;  /* 0x000000ffff0c7224 */ /* 0x004fe200078e0021 */
[----:B------:R-:W-:Y:S01]  /*9800*/  SHF.R.U32.HI R48, RZ, 0x10, R57 ;  /* 0x00000010ff307819 */ /* 0x000fe20000011639 */
[----:B------:R-:W-:Y:S01]  /*9810*/  IMAD.MOV.U32 R45, RZ, RZ, R32 ;  /* 0x000000ffff2d7224 */ /* 0x000fe200078e0020 */
[----:B------:R-:W-:Y:S01]  /*9820*/  MOV R33, R15 ;  /* 0x0000000f00217202 */ /* 0x000fe20000000f00 */
[----:B------:R-:W-:Y:S01]  /*9830*/  IMAD.MOV.U32 R46, RZ, RZ, R35 ;  /* 0x000000ffff2e7224 */ /* 0x000fe200078e0023 */
[----:B------:R-:W-:Y:S01]  /*9840*/  SHF.R.U32.HI R51, RZ, 0x10, R71 ;  /* 0x00000010ff337819 */ /* 0x000fe20000011647 */
[----:B------:R-:W-:Y:S01]  /*9850*/  HADD2.F32 R49, -RZ, R148.H1_H1 ;  /* 0x30000094ff317230 */ /* 0x000fe20000004100 */
[--C-:B------:R-:W-:Y:S01]  /*9860*/  SHF.R.U64 R40, R58, 0x10, R59.reuse ;  /* 0x000000103a287819 */ /* 0x100fe2000000123b */
[--C-:B------:R-:W-:Y:S01]  /*9870*/  HADD2.F32 R32, -RZ, R12.reuse.H0_H0 ;  /* 0x2000000cff207230 */ /* 0x100fe20000004100 */
[----:B------:R-:W-:Y:S01]  /*9880*/  SHF.R.U32.HI R58, RZ, 0x10, R59 ;  /* 0x00000010ff3a7819 */ /* 0x000fe2000001163b */
[----:B------:R-:W-:Y:S01]  /*9890*/  HADD2.F32 R35, -RZ, R12.H1_H1 ;  /* 0x3000000cff237230 */ /* 0x000fe20000004100 */
[----:B------:R-:W-:Y:S01]  /*98a0*/  SHF.R.U64 R43, R68, 0x10, R69 ;  /* 0x00000010442b7819 */ /* 0x000fe20000001245 */
        /* <DEDUP_REMOVED lines=17> */
[----:B------:R-:W-:Y:S02]  /*99c0*/  HADD2.F32 R46, -RZ, R46.H1_H1 ;  /* 0x3000002eff2e7230 */ /* 0x000fe40000004100 */
[----:B------:R-:W-:Y:S02]  /*99d0*/  HADD2.F32 R51, -RZ, R51.H0_H0 ;  /* 0x20000033ff337230 */ /* 0x000fe40000004100 */
[----:B------:R-:W-:Y:S01]  /*99e0*/  FMUL.FTZ R52, R47, R50 ;  /* 0x000000322f347220 */ /* 0x000fe20000410000 */
[----:B------:R-:W-:Y:S01]  /*99f0*/  HADD2.F32 R35, -RZ, R33.H0_H0 ;  /* 0x20000021ff237230 */ /* 0x000fe20000004100 */
[----:B------:R-:W-:Y:S01]  /*9a00*/  F2FP.F16.F32.PACK_AB R15, R15, R12 ;  /* 0x0000000c0f0f723e */ /* 0x000fe200000000ff */
[----:B------:R-:W-:-:S02]  /*9a10*/  HADD2.F32 R48, -RZ, R145.H1_H1 ;  /* 0x30000091ff307230 */ /* 0x000fc40000004100 */
[-C--:B------:R-:W-:Y:S01]  /*9a20*/  FMUL.FTZ R54, R46, R51.reuse ;  /* 0x000000332e367220 */ /* 0x080fe20000410000 */
[----:B------:R-:W-:Y:S02]  /*9a30*/  HADD2.F32 R33, -RZ, R33.H1_H1 ;  /* 0x30000021ff217230 */ /* 0x000fe40000004100 */
[C---:B------:R-:W-:Y:S01]  /*9a40*/  FMUL.FTZ R50, R35.reuse, R50 ;  /* 0x0000003223327220 */ /* 0x040fe20000410000 */
        /* <DEDUP_REMOVED lines=8> */
[----:B------:R-:W-:Y:S02]  /*9ad0*/  HADD2.F32 R43, -RZ, R43.H0_H0 ;  /* 0x2000002bff2b7230 */ /* 0x000fe40000004100 */
[----:B------:R-:W-:Y:S01]  /*9ae0*/  FMUL.FTZ R46, R35, R148 ;  /* 0x00000094232e7220 */ /* 0x000fe20000410000 */
[----:B------:R-:W-:Y:S02]  /*9af0*/  HADD2.F32 R45, -RZ, R45.H1_H1 ;  /* 0x3000002dff2d7230 */ /* 0x000fe40000004100 */
[----:B------:R-:W-:Y:S01]  /*9b00*/  FFMA.FTZ R50, R47, R48, R50 ;  /* 0x000000302f327223 */ /* 0x000fe20000010032 */
[----:B------:R-:W-:-:S02]  /*9b10*/  HADD2.F32 R146, -RZ, R146.H0_H0 ;  /* 0x20000092ff927230 */ /* 0x000fc40000004100 */
[----:B------:R-:W-:Y:S01]  /*9b20*/  FMUL.FTZ R148, R33, R148 ;  /* 0x0000009421947220 */ /* 0x000fe20000410000 */
[----:B------:R-:W-:Y:S02]  /*9b30*/  HADD2.F32 R44, -RZ, R44.H1_H1 ;  /* 0x3000002cff2c7230 */ /* 0x000fe40000004100 */
[-C--:B------:R-:W-:Y:S01]  /*9b40*/  FMUL.FTZ R47, R45, R43.reuse ;  /* 0x0000002b2d2f7220 */ /* 0x080fe20000410000 */
[----:B------:R-:W-:Y:S02]  /*9b50*/  HADD2.F32 R42, -RZ, R42.H0_H0 ;  /* 0x2000002aff2a7230 */ /* 0x000fe40000004100 */
[-C--:B------:R-:W-:Y:S01]  /*9b60*/  FFMA.FTZ R148, R35, R146.reuse, R148 ;  /* 0x0000009223947223 */ /* 0x080fe20000010094 */
[----:B------:R-:W-:Y:S01]  /*9b70*/  FFMA.FTZ R46, R33, R146, -R46 ;  /* 0x00000092212e7223 */ /* 0x000fe2000001082e */
[C---:B------:R-:W-:Y:S01]  /*9b80*/  FMUL.FTZ R48, R44.reuse, R43 ;  /* 0x0000002b2c307220 */ /* 0x040fe20000410000 */
[----:B------:R-:W-:Y:S02]  /*9b90*/  HADD2.F32 R35, -RZ, R34.H0_H0 ;  /* 0x20000022ff237230 */ /* 0x000fe40000004100 */
[----:B------:R-:W-:Y:S01]  /*9ba0*/  FFMA.FTZ R47, R44, R42, -R47 ;  /* 0x0000002a2c2f7223 */ /* 0x000fe2000001082f */
[----:B------:R-:W-:-:S02]  /*9bb0*/  HADD2.F32 R44, -RZ, R147.H0_H0 ;  /* 0x20000093ff2c7230 */ /* 0x000fc40000004100 */
[----:B------:R-:W-:Y:S01]  /*9bc0*/  FFMA.FTZ R45, R45, R42, R48 ;  /* 0x0000002a2d2d7223 */ /* 0x000fe20000010030 */
[----:B------:R-:W-:Y:S01]  /*9bd0*/  HADD2.F32 R43, -RZ, R41.H0_H0 ;  /* 0x20000029ff2b7230 */ /* 0x000fe20000004100 */
[----:B------:R-:W-:Y:S01]  /*9be0*/  F2FP.F16.F32.PACK_AB R51, R51, R52 ;  /* 0x000000343333723e */ /* 0x000fe200000000ff */
[----:B------:R-:W-:Y:S01]  /*9bf0*/  HADD2.F32 R33, -RZ, R14.H0_H0 ;  /* 0x2000000eff217230 */ /* 0x000fe20000004100 */
[----:B------:R-:W-:Y:S01]  /*9c00*/  F2FP.F16.F32.PACK_AB R12, R47, R46 ;  /* 0x0000002e2f0c723e */ /* 0x000fe200000000ff */
[----:B------:R-:W-:Y:S02]  /*9c10*/  HADD2.F32 R34, -RZ, R34.H1_H1 ;  /* 0x30000022ff227230 */ /* 0x000fe40000004100 */
[----:B------:R-:W-:Y:S02]  /*9c20*/  HADD2.F32 R14, -RZ, R14.H1_H1 ;  /* 0x3000000eff0e7230 */ /* 0x000fe40000004100 */
[----:B------:R-:W-:Y:S02]  /*9c30*/  HADD2.F32 R41, -RZ, R40.H0_H0 ;  /* 0x20000028ff297230 */ /* 0x000fe40000004100 */
[----:B------:R-:W-:Y:S01]  /*9c40*/  FMUL.FTZ R40, R35, R44 ;  /* 0x0000002c23287220 */ /* 0x000fe20000410000 */
[----:B------:R-:W-:-:S02]  /*9c50*/  HADD2.F32 R42, -RZ, R145.H0_H0 ;  /* 0x20000091ff2a7230 */ /* 0x000fc40000004100 */
[-C--:B------:R-:W-:Y:S01]  /*9c60*/  FMUL.FTZ R49, R34, R43.reuse ;  /* 0x0000002b22317220 */ /* 0x080fe20000410000 */
[C---:B------:R-:W-:Y:S01]  /*9c70*/  FMUL.FTZ R44, R33.reuse, R44 ;  /* 0x0000002c212c7220 */ /* 0x040fe20000410000 */
[C---:B------:R-:W-:Y:S01]  /*9c80*/  FMUL.FTZ R43, R14.reuse, R43 ;  /* 0x0000002b0e2b7220 */ /* 0x040fe20000410000 */
[-C--:B------:R-:W-:Y:S02]  /*9c90*/  FFMA.FTZ R40, R33, R42.reuse, -R40 ;  /* 0x0000002a21287223 */ /* 0x080fe40000010828 */
[----:B------:R-:W-:Y:S01]  /*9ca0*/  FFMA.FTZ R44, R35, R42, R44 ;  /* 0x0000002a232c7223 */ /* 0x000fe2000001002c */
[-C--:B------:R-:W-:Y:S01]  /*9cb0*/  FFMA.FTZ R49, R14, R41.reuse, -R49 ;  /* 0x000000290e317223 */ /* 0x080fe20000010831 */
[----:B------:R-:W-:Y:S01]  /*9cc0*/  FFMA.FTZ R43, R34, R41, R43 ;  /* 0x00000029222b7223 */ /* 0x000fe2000001002b */
[----:B------:R-:W-:Y:S01]  /*9cd0*/  F2FP.F16.F32.PACK_AB R33, R32, R13 ;  /* 0x0000000d2021723e */ /* 0x000fe200000000ff */
[----:B------:R-:W-:Y:S01]  /*9ce0*/  IMAD.MOV.U32 R13, RZ, RZ, R15 ;  /* 0x000000ffff0d7224 */ /* 0x000fe200078e000f */
[----:B------:R-:W-:Y:S01]  /*9cf0*/  F2FP.F16.F32.PACK_AB R35, R53, R50 ;  /* 0x000000323523723e */ /* 0x000fe200000000ff */
[----:B------:R-:W-:Y:S01]  /*9d00*/  IMAD.MOV.U32 R15, RZ, RZ, R51 ;  /* 0x000000ffff0f7224 */ /* 0x000fe200078e0033 */
[----:B------:R-:W-:-:S02]  /*9d10*/  F2FP.F16.F32.PACK_AB R32, R45, R148 ;  /* 0x000000942d20723e */ /* 0x000fc400000000ff */
[----:B------:R-:W-:Y:S02]  /*9d20*/  F2FP.F16.F32.PACK_AB R14, R49, R40 ;  /* 0x00000028310e723e */ /* 0x000fe400000000ff */
[----:B------:R-:W-:-:S07]  /*9d30*/  F2FP.F16.F32.PACK_AB R34, R43, R44 ;  /* 0x0000002c2b22723e */ /* 0x000fce00000000ff */
.L_x_1672:
[----:B------:R-:W-:Y:S05]  /*9d40*/  BSYNC B1 ;  /* 0x0000000000017941 */ /* 0x000fea0003800000 */
.L_x_1671:
[----:B0-----:R0:W-:Y:S01]  /*9d50*/  ST.E.128 desc[UR60][R38.64], R12 ;  /* 0x0000000c26007985 */ /* 0x0011e2000c101d3c */
[----:B------:R-:W-:-:S13]  /*9d60*/  ISETP.GE.AND P4, PT, R11, R128, PT ;  /* 0x000000800b00720c */ /* 0x000fda0003f86270 */
[----:B------:R-:W-:Y:S05]  /*9d70*/  @P4 BRA `(.L_x_1619) ;  /* 0x0000000400e84947 */ /* 0x000fea0003800000 */
[----:B------:R-:W-:-:S05]  /*9d80*/  IMAD.WIDE R36, R11, 0x2, R36 ;  /* 0x000000020b247825 */ /* 0x000fca00078e0224 */
[----:B--2---:R2:W-:Y:S01]  /*9d90*/  ST.E.128 desc[UR60][R36.64], R32 ;  /* 0x0000002024007985 */ /* 0x0045e2000c101d3c */
[----:B------:R-:W-:Y:S05]  /*9da0*/  BRA `(.L_x_1619) ;  /* 0x0000000400dc7947 */ /* 0x000fea0003800000 */
.L_x_1584:
[----:B------:R-:W2:Y:S02]  /*9db0*/  LDL R11, [R1+0x30] ;  /* 0x00003000010b7983 */ /* 0x000ea40000100800 */
[----:B--2---:R-:W-:-:S13]  /*9dc0*/  R2UR UR4, R11 ;  /* 0x000000000b0472ca */ /* 0x004fda00000e0000 */
[----:B------:R-:W-:-:S06]  /*9dd0*/  UISETP.NE.AND UP0, UPT, UR4, 0x3, UPT ;  /* 0x000000030400788c */ /* 0x000fcc000bf05270 */
[----:B------:R-:W-:-:S13]  /*9de0*/  PLOP3.LUT P0, PT, PT, PT, UP0, 0x80, 0x0 ;  /* 0x000000000000781c */ /* 0x000fda0003f0f008 */
[----:B------:R-:W-:Y:S05]  /*9df0*/  @!P0 BRA `(.L_x_1673) ;  /* 0x0000000000048947 */ /* 0x000fea0003800000 */
[----:B------:R-:W-:Y:S01]  /*9e00*/  BPT.TRAP 0x1 ;  /* 0x000000040000795c */ /* 0x000fe20000300000 */
.L_x_1673:
[----:B------:R-:W-:Y:S01]  /*9e10*/  LEA R86, R19, R18, 0x3 ;  /* 0x0000001213567211 */ /* 0x000fe200078e18ff */
[----:B------:R-:W-:Y:S01]  /*9e20*/  BSSY B1, `(.L_x_1674) ;  /* 0x0000005000017945 */ /* 0x000fe20003800000 */
[----:B------:R-:W-:Y:S02]  /*9e30*/  SHF.L.U32 R87, R175, 0x1f, RZ ;  /* 0x0000001faf577819 */ /* 0x000fe400000006ff */
[----:B------:R-:W-:Y:S02]  /*9e40*/  SHF.R.S32.HI R31, RZ, 0x1f, R29 ;  /* 0x0000001fff1f7819 */ /* 0x000fe4000001141d */
[----:B------:R-:W0:Y:S02]  /*9e50*/  SYNCS.PHASECHK.TRANS64.TRYWAIT P4, [R86+URZ+0x2a890], R87 ;  /* 0x02a89057560075a7 */ /* 0x000e24000808017f */
[----:B0-----:R-:W-:Y:S05]  /*9e60*/  @!P4 BRA `(.L_x_1675) ;  /* 0x000001f800ccc947 */ /* 0x001fea0003800000 */
.L_x_2023:
[----:B------:R-:W-:Y:S05]  /*9e70*/  BSYNC B1 ;  /* 0x0000000000017941 */ /* 0x000fea0003800000 */
.L_x_1674:
        /* <DEDUP_REMOVED lines=12> */
[----:B------:R-:W-:Y:S01]  /*9f40*/  ULDC.64 UR4, c[0x0][0x308] ;  /* 0x0000c20000047ab9 */ /* 0x000fe20000000a00 */
[----:B------:R-:W-:-:S02]  /*9f50*/  IADD3 R40, -R174, R85, RZ ;  /* 0x00000055ae287210 */ /* 0x000fc40007ffe1ff */
[----:B------:R-:W-:Y:S02]  /*9f60*/  IMAD R11, R0, UR4, RZ ;  /* 0x00000004000b7c24 */ /* 0x000fe4000f8e02ff */
[----:B------:R-:W-:Y:S02]  /*9f70*/  IMAD.IADD R13, R13, 0x1, R15 ;  /* 0x000000010d0d7824 */ /* 0x000fe400078e020f */
        /* <DEDUP_REMOVED lines=11> */
.L_x_2027:
        /* <DEDUP_REMOVED lines=8> */
[----:B------:R-:W-:Y:S01]  /*a0b0*/  @!P5 IMAD.SHL.U32 R11, R170, 0x8, RZ ;  /* 0x00000008aa0bd824 */ /* 0x000fe200078e00ff */
        /* <DEDUP_REMOVED lines=28> */
.L_x_1678:
[----:B------:R-:W-:Y:S05]  /*a280*/  BSYNC B1 ;  /* 0x0000000000017941 */ /* 0x000fea0003800000 */
.L_x_1677:
[----:B------:R-:W-:-:S03]  /*a290*/  UMOV UR4, 0xffffffff ;  /* 0xffffffff00047882 */ /* 0x000fc60000000000 */
[----:B------:R-:W-:Y:S05]  /*a2a0*/  BRA.DIV UR4, `(.L_x_1679) ;  /* 0x000001fa041c7947 */ /* 0x000fea000b800000 */
[----:B--2---:R2:W0:Y:S04]  /*a2b0*/  SHFL.IDX PT, R36, R39, 0x1, 0x1c1f ;  /* 0x003c1f0027247f89 */ /* 0x00442800000e0000 */
[----:B---3--:R2:W3:Y:S02]  /*a2c0*/  SHFL.IDX PT, R37, R38, 0x1, 0x1c1f ;  /* 0x003c1f0026257f89 */ /* 0x0084e400000e0000 */
.L_x_2031:
        /* <DEDUP_REMOVED lines=8> */
[----:B------:R-:W-:Y:S01]  /*a350*/  @!P5 IMAD.SHL.U32 R11, R170, 0x8, RZ ;  /* 0x00000008aa0bd824 */ /* 0x000fe200078e00ff */
[----:B----4-:R0:W-:Y:S01]  /*a360*/  @!P4 ST.E.128 desc[UR60][R34.64], R12 ;  /* 0x0000000c2200c985 */ /* 0x0101e2000c101d3c */
[----:B------:R-:W-:-:S03]  /*a370*/  ISETP.GE.AND P4, PT, R169, UR4, PT ;  /* 0x00000004a9007c0c */ /* 0x000fc6000bf86270 */
[----:B------:R-:W3:Y:S01]  /*a380*/  @!P5 LDS.128 R12, [R32+0x2000] ;  /* 0x00200000200cd984 */ /* 0x000ee20000000c00 */
[----:B0-----:R-:W-:Y:S01]  /*a390*/  @!P5 MOV R34, R37 ;  /* 0x000000250022d202 */ /* 0x001fe20000000f00 */
[----:B------:R-:W-:-:S04]  /*a3a0*/  @!P5 IMAD.MOV.U32 R35, RZ, RZ, R36 ;  /* 0x000000ffff23d224 */ /* 0x000fc800078e0024 */
[----:B------:R-:W-:-:S04]  /*a3b0*/  @!P5 IMAD.WIDE R34, R11, 0x2, R34 ;  /* 0x000000020b22d825 */ /* 0x000fc800078e0222 */
[----:B------:R-:W-:Y:S01]  /*a3c0*/  @!P4 IMAD.SHL.U32 R11, R171, 0x8, RZ ;  /* 0x00000008ab0bc824 */ /* 0x000fe200078e00ff */
[----:B---3--:R0:W-:Y:S01]  /*a3d0*/  @!P5 ST.E.128 desc[UR60][R34.64], R12 ;  /* 0x0000000c2200d985 */ /* 0x0081e2000c101d3c */
[----:B------:R-:W-:-:S03]  /*a3e0*/  ISETP.GE.AND P5, PT, R23, UR4, PT ;  /* 0x0000000417007c0c */ /* 0x000fc6000bfa6270 */
[----:B------:R-:W3:Y:S01]  /*a3f0*/  @!P4 LDS.128 R12, [R33+0x5000] ;  /* 0x00500000210cc984 */ /* 0x000ee20000000c00 */
[----:B0-----:R-:W-:Y:S01]  /*a400*/  @!P4 MOV R35, R36 ;  /* 0x000000240023c202 */ /* 0x001fe20000000f00 */
[----:B------:R-:W-:-:S04]  /*a410*/  @!P4 IMAD.MOV.U32 R34, RZ, RZ, R37 ;  /* 0x000000ffff22c224 */ /* 0x000fc800078e0025 */
        /* <DEDUP_REMOVED lines=16> */
.L_x_1619:
[----:B------:R-:W-:Y:S05]  /*a520*/  BSYNC B0 ;  /* 0x0000000000007941 */ /* 0x000fea0003800000 */
.L_x_1583:
        /* <DEDUP_REMOVED lines=12> */
[----:B------:R-:W-:-:S05]  /*a5f0*/  @!P4 VIADD R11, R86, 0x2a8a0 ;  /* 0x0002a8a0560bc836 */ /* 0x000fca0000000000 */
[----:B------:R-:W-:-:S04]  /*a600*/  @!P4 PRMT R11, RZ, 0x654, R11 ;  /* 0x00000654ff0bc816 */ /* 0x000fc8000000000b */
[----:B------:R0:W-:Y:S01]  /*a610*/  @!P4 SYNCS.ARRIVE.TRANS64.RED.A1T0 RZ, [R11+URZ], RZ ;  /* 0x000000ff0bffc9a7 */ /* 0x0001e2000810043f */
[----:B------:R-:W-:Y:S05]  /*a620*/  @!P0 BRA `(.L_x_1681) ;  /* 0x0000000000048947 */ /* 0x000fea0003800000 */
[----:B------:R-:W-:Y:S01]  /*a630*/  BPT.TRAP 0x1 ;  /* 0x000000040000795c */ /* 0x000fe20000300000 */
.L_x_1681:
[----:B------:R-:W-:Y:S05]  /*a640*/  BSYNC B0 ;  /* 0x0000000000007941 */ /* 0x000fea0003800000 */
.L_x_1680:
[----:B------:R-:W3:Y:S01]  /*a650*/  SYNCS.PHASECHK.TRANS64.TRYWAIT P0, [R86+URZ+0x2a8b0], R87 ;  /* 0x02a8b057560075a7 */ /* 0x000ee2000800017f */
[----:B------:R-:W-:Y:S04]  /*a660*/  BSSY B0, `(.L_x_1682) ;  /* 0x0000002000007945 */ /* 0x000fe80003800000 */
[----:B---3--:R-:W-:Y:S05]  /*a670*/  @!P0 BRA `(.L_x_1683) ;  /* 0x000001f400748947 */ /* 0x008fea0003800000 */
.L_x_2032:
[----:B------:R-:W-:Y:S05]  /*a680*/  BSYNC B0 ;  /* 0x0000000000007941 */ /* 0x000fea0003800000 */
.L_x_1682:
[----:B------:R-:W-:Y:S01]  /*a690*/  ULDC.64 UR4, c[0x0][0x328] ;  /* 0x0000ca0000047ab9 */ /* 0x000fe20000000a00 */
[----:B------:R-:W-:Y:S01]  /*a6a0*/  IADD3 R85, -R174, R85, RZ ;  /* 0x00000055ae557210 */ /* 0x000fe20007ffe1ff */
[----:B--2-4-:R-:W-:Y:S01]  /*a6b0*/  IMAD R14, R31, UR4, RZ ;  /* 0x000000041f0e7c24 */ /* 0x014fe2000f8e02ff */
[----:B------:R-:W-:Y:S01]  /*a6c0*/  BSSY B0, `(.L_x_1684) ;  /* 0x000002d000007945 */ /* 0x000fe20003800000 */
[----:B------:R-:W-:Y:S01]  /*a6d0*/  IMAD.WIDE.U32 R12, R29, UR4, RZ ;  /* 0x000000041d0c7c25 */ /* 0x000fe2000f8e00ff */
[----:B------:R-:W-:-:S03]  /*a6e0*/  ISETP.GE.AND P0, PT, R85, 0x1, PT ;  /* 0x000000015500780c */ /* 0x000fc60003f06270 */
[----:B------:R-:W-:Y:S01]  /*a6f0*/  IMAD R29, R29, UR5, R14 ;  /* 0x000000051d1d7c24 */ /* 0x000fe2000f8e020e */
[----:B------:R-:W-:Y:S01]  /*a700*/  ULDC.64 UR4, c[0x0][0x338] ;  /* 0x0000ce0000047ab9 */ /* 0x000fe20000000a00 */
[----:B------:R-:W-:Y:S02]  /*a710*/  IMAD R14, R19, 0x3000, R3 ;  /* 0x00003000130e7824 */ /* 0x000fe400078e0203 */
[----:B0-----:R-:W-:Y:S02]  /*a720*/  IMAD R11, R84, UR4, RZ ;  /* 0x00000004540b7c24 */ /* 0x001fe4000f8e02ff */
[----:B------:R-:W-:Y:S02]  /*a730*/  IMAD.IADD R13, R13, 0x1, R29 ;  /* 0x000000010d0d7824 */ /* 0x000fe400078e021d */
[C---:B------:R-:W-:Y:S02]  /*a740*/  IMAD R11, R28.reuse, UR5, R11 ;  /* 0x000000051c0b7c24 */ /* 0x040fe4000f8e020b */
        /* <DEDUP_REMOVED lines=9> */
[----:B------:R-:W-:Y:S02]  /*a7e0*/  IMAD.IADD R28, R127, 0x1, R14 ;  /* 0x000000017f1c7824 */ /* 0x000fe400078e020e */
[----:B------:R-:W-:Y:S01]  /*a7f0*/  IMAD R34, R14, 0x2, R119 ;  /* 0x000000020e227824 */ /* 0x000fe200078e0277 */
[----:B------:R-:W-:Y:S02]  /*a800*/  LEA.HI.X R11, R12, UR5, R11, 0x1, P5 ;  /* 0x000000050c0b7c11 */ /* 0x000fe4000a8f0c0b */
[----:B------:R-:W-:Y:S02]  /*a810*/  LEA R35, R28, R119, 0x1 ;  /* 0x000000771c237211 */ /* 0x000fe400078e08ff */
        /* <DEDUP_REMOVED lines=8> */
[----:B------:R-:W-:Y:S01]  /*a8a0*/  @P0 IMAD.SHL.U32 R37, R170, 0x8, RZ ;  /* 0x00000008aa250824 */ /* 0x000fe200078e00ff */
[----:B-----5:R2:W-:Y:S01]  /*a8b0*/  @P5 ST.E.128 desc[UR60][R32.64], R12 ;  /* 0x0000000c20005985 */ /* 0x0205e2000c101d3c */
[----:B------:R-:W-:-:S03]  /*a8c0*/  ISETP.NE.AND P5, PT, R10, RZ, PT ;  /* 0x000000ff0a00720c */ /* 0x000fc60003fa5270 */
[----:B------:R-:W4:Y:S01]  /*a8d0*/  @P0 LDS.128 R12, [R35] ;  /* 0x00000000230c0984 */ /* 0x000f220000000c00 */
[----:B--2---:R-:W-:-:S09]  /*a8e0*/  @P0 IMAD.WIDE R32, R37, 0x2, R28 ;  /* 0x0000000225200825 */ /* 0x004fd200078e021c */
[----:B------:R-:W-:Y:S01]  /*a8f0*/  @P5 IMAD.SHL.U32 R37, R171, 0x8, RZ ;  /* 0x00000008ab255824 */ /* 0x000fe200078e00ff */
[----:B----4-:R2:W-:Y:S01]  /*a900*/  @P0 ST.E.128 desc[UR60][R32.64], R12 ;  /* 0x0000000c20000985 */ /* 0x0105e2000c101d3c */
[----:B------:R-:W-:-:S03]  /*a910*/  ISETP.NE.AND P0, PT, R20, RZ, PT ;  /* 0x000000ff1400720c */ /* 0x000fc60003f05270 */
[----:B------:R-:W4:Y:S01]  /*a920*/  @P5 LDS.128 R12, [R34+0x3000] ;  /* 0x00300000220c5984 */ /* 0x000f220000000c00 */
[----:B--2---:R-:W-:-:S05]  /*a930*/  @P5 IMAD.WIDE R32, R37, 0x2, R28 ;  /* 0x0000000225205825 */ /* 0x004fca00078e021c */
[----:B----4-:R-:W-:Y:S04]  /*a940*/  @P5 ST.E.128 desc[UR60][R32.64], R12 ;  /* 0x0000000c20005985 */ /* 0x010fe8000c101d3c */
[C---:B------:R-:W-:Y:S01]  /*a950*/  @P0 LEA R28, P5, R23.reuse, R28, 0x1 ;  /* 0x0000001c171c0211 */ /* 0x040fe200078a08ff */
[----:B------:R-:W2:Y:S03]  /*a960*/  @P0 LDS.128 R12, [R35+0x3000] ;  /* 0x00300000230c0984 */ /* 0x000ea60000000c00 */
[----:B------:R-:W-:-:S05]  /*a970*/  @P0 LEA.HI.X R29, R23, R29, R173, 0x1, P5 ;  /* 0x0000001d171d0211 */ /* 0x000fca00028f0cad */
[----:B--2---:R2:W-:Y:S04]  /*a980*/  @P0 ST.E.128 desc[UR60][R28.64], R12 ;  /* 0x0000000c1c000985 */ /* 0x0045e8000c101d3c */
.L_x_1685:
[----:B------:R-:W-:Y:S05]  /*a990*/  BSYNC B0 ;  /* 0x0000000000007941 */ /* 0x000fea0003800000 */
.L_x_1684:
[----:B------:R-:W-:Y:S01]  /*a9a0*/  ISETP.GE.AND P0, PT, R85, 0x41, PT ;  /* 0x000000415500780c */ /* 0x000fe20003f06270 */
[----:B--2-4-:R2:W4:Y:S01]  /*a9b0*/  SHFL.IDX PT, R29, R11, 0x1, 0x1c1f ;  /* 0x003c1f000b1d7f89 */ /* 0x01452200000e0000 */
[----:B------:R-:W-:Y:S03]  /*a9c0*/  BSSY B0, `(.L_x_1686) ;  /* 0x0000017000007945 */ /* 0x000fe60003800000 */
[----:B------:R2:W0:Y:S08]  /*a9d0*/  SHFL.IDX PT, R28, R31, 0x1, 0x1c1f ;  /* 0x003c1f001f1c7f89 */ /* 0x00043000000e0000 */
[----:B--2---:R-:W-:Y:S05]  /*a9e0*/  @!P0 BRA `(.L_x_1687) ;  /* 0x0000000000508947 */ /* 0x004fea0003800000 */
[----:B------:R-:W-:-:S13]  /*a9f0*/  ISETP.NE.AND P5, PT, R4, RZ, PT ;  /* 0x000000ff0400720c */ /* 0x000fda0003fa5270 */
[----:B------:R-:W2:Y:S01]  /*aa00*/  @P5 LDS.128 R12, [R34+0x2000] ;  /* 0x00200000220c5984 */ /* 0x000ea20000000c00 */
[----:B0-----:R-:W-:-:S04]  /*aa10*/  @P5 LEA R32, P0, R16, R28, 0x1 ;  /* 0x0000001c10205211 */ /* 0x001fc800078008ff */
[----:B----4-:R-:W-:Y:S02]  /*aa20*/  @P5 LEA.HI.X R33, R16, R29, R17, 0x1, P0 ;  /* 0x0000001d10215211 */ /* 0x010fe400000f0c11 */
[----:B------:R-:W-:-:S13]  /*aa30*/  ISETP.NE.AND P0, PT, R9, RZ, PT ;  /* 0x000000ff0900720c */ /* 0x000fda0003f05270 */
[----:B------:R-:W-:Y:S01]  /*aa40*/  @P0 IMAD.SHL.U32 R11, R170, 0x8, RZ ;  /* 0x00000008aa0b0824 */ /* 0x000fe200078e00ff */
[----:B--2---:R0:W-:Y:S01]  /*aa50*/  @P5 ST.E.128 desc[UR60][R32.64], R12 ;  /* 0x0000000c20005985 */ /* 0x0041e2000c101d3c */
[----:B------:R-:W-:-:S03]  /*aa60*/  ISETP.NE.AND P5, PT, R10, RZ, PT ;  /* 0x000000ff0a00720c */ /* 0x000fc60003fa5270 */
[----:B------:R-:W2:Y:S01]  /*aa70*/  @P0 LDS.128 R12, [R35+0x2000] ;  /* 0x00200000230c0984 */ /* 0x000ea20000000c00 */
[----:B0-----:R-:W-:-:S09]  /*aa80*/  @P0 IMAD.WIDE R32, R11, 0x2, R28 ;  /* 0x000000020b200825 */ /* 0x001fd200078e021c */
[----:B------:R-:W-:Y:S01]  /*aa90*/  @P5 SHF.L.U32 R11, R171, 0x3, RZ ;  /* 0x00000003ab0b5819 */ /* 0x000fe200000006ff */
[----:B--2---:R0:W-:Y:S01]  /*aaa0*/  @P0 ST.E.128 desc[UR60][R32.64], R12 ;  /* 0x0000000c20000985 */ /* 0x0041e2000c101d3c */
[----:B------:R-:W-:-:S03]  /*aab0*/  ISETP.NE.AND P0, PT, R20, RZ, PT ;  /* 0x000000ff1400720c */ /* 0x000fc60003f05270 */
[----:B------:R-:W2:Y:S01]  /*aac0*/  @P5 LDS.128 R12, [R34+0x5000] ;  /* 0x00500000220c5984 */ /* 0x000ea20000000c00 */
[----:B0-----:R-:W-:-:S05]  /*aad0*/  @P5 IMAD.WIDE R32, R11, 0x2, R28 ;  /* 0x000000020b205825 */ /* 0x001fca00078e021c */
[----:B--2---:R-:W-:Y:S04]  /*aae0*/  @P5 ST.E.128 desc[UR60][R32.64], R12 ;  /* 0x0000000c20005985 */ /* 0x004fe8000c101d3c */
[C---:B------:R-:W-:Y:S01]  /*aaf0*/  @P0 LEA R28, P5, R23.reuse, R28, 0x1 ;  /* 0x0000001c171c0211 */ /* 0x040fe200078a08ff */
[----:B------:R-:W0:Y:S03]  /*ab00*/  @P0 LDS.128 R12, [R35+0x5000] ;  /* 0x00500000230c0984 */ /* 0x000e260000000c00 */
[----:B------:R-:W-:-:S05]  /*ab10*/  @P0 LEA.HI.X R29, R23, R29, R173, 0x1, P5 ;  /* 0x0000001d171d0211 */ /* 0x000fca00028f0cad */
[----:B0-----:R2:W-:Y:S04]  /*ab20*/  @P0 ST.E.128 desc[UR60][R28.64], R12 ;  /* 0x0000000c1c000985 */ /* 0x0015e8000c101d3c */
.L_x_1687:
[----:B------:R-:W-:Y:S05]  /*ab30*/  BSYNC B0 ;  /* 0x0000000000007941 */ /* 0x000fea0003800000 */
.L_x_1686:
[----:B------:R-:W-:Y:S01]  /*ab40*/  @!PT LDS RZ, [RZ] ;  /* 0x00000000fffff984 */ /* 0x000fe20000000800 */
[----:B------:R-:W-:Y:S01]  /*ab50*/  @!PT LDS RZ, [RZ] ;  /* 0x00000000fffff984 */ /* 0x000fe20000000800 */
[----:B------:R-:W-:Y:S01]  /*ab60*/  @!PT LDS RZ, [RZ] ;  /* 0x00000000fffff984 */ /* 0x000fe20000000800 */
[----:B------:R-:W-:Y:S01]  /*ab70*/  @!PT LDS RZ, [RZ] ;  /* 0x00000000fffff984 */ /* 0x000fe20000000800 */
[----:B------:R5:W-:Y:S06]  /*ab80*/  MEMBAR.ALL.CTA ;  /* 0x0000000000007992 */ /* 0x000bec0000008000 */
[----:B-----5:R-:W5:Y:S01]  /*ab90*/  FENCE.VIEW.ASYNC.S ;  /* 0x00000000000073c6 */ /* 0x020f620000000000 */
[----:B-1-3--:R-:W-:Y:S01]  /*aba0*/  @!P4 VIADD R86, R86, 0x2a8c0 ;  /* 0x0002a8c05656c836 */ /* 0x00afe20000000000 */
[----:B-----5:R1:W-:Y:S01]  /*abb0*/  BAR.SYNC.DEFER_BLOCKING R144, 0x80 ;  /* 0x000200900000751d */ /* 0x0203e20000010000 */
[----:B------:R-:W-:Y:S01]  /*abc0*/  ISETP.NE.AND P5, PT, R123, RZ, PT ;  /* 0x000000ff7b00720c */ /* 0x000fe20003fa5270 */
[----:B------:R-:W-:-:S02]  /*abd0*/  VIADD R19, R19, 0x1 ;  /* 0x0000000113137836 */ /* 0x000fc40000000000 */
[----:B------:R-:W-:Y:S02]  /*abe0*/  @!P4 PRMT R86, RZ, 0x654, R86 ;  /* 0x00000654ff56c816 */ /* 0x000fe40000000056 */
[----:B------:R-:W-:Y:S02]  /*abf0*/  PLOP3.LUT P0, PT, PT, PT, PT, 0x8, 0x0 ;  /* 0x000000000000781c */ /* 0x000fe40003f0e170 */
[----:B------:R1:W-:Y:S01]  /*ac00*/  @!P4 SYNCS.ARRIVE.TRANS64.RED.A1T0 RZ, [R86+URZ], RZ ;  /* 0x000000ff56ffc9a7 */ /* 0x0003e2000810043f */
[----:B------:R-:W-:-:S04]  /*ac10*/  ISETP.NE.AND P4, PT, R19, 0x2, PT ;  /* 0x000000021300780c */ /* 0x000fc80003f85270 */
[----:B--2---:R-:W-:Y:S02]  /*ac20*/  SEL R12, RZ, 0x1, P4 ;  /* 0x00000001ff0c7807 */ /* 0x004fe40002000000 */
[----:B------:R-:W-:Y:S02]  /*ac30*/  SEL R19, R19, RZ, P4 ;  /* 0x000000ff13137207 */ /* 0x000fe40002000000 */
[----:B------:R-:W-:Y:S01]  /*ac40*/  LOP3.LUT R175, R175, R12, RZ, 0x3c, !PT ;  /* 0x0000000cafaf7212 */ /* 0x000fe200078e3cff */
[----:B-1----:R-:W-:Y:S06]  /*ac50*/  @P5 BRA `(.L_x_1688) ;  /* 0xffffff7c00345947 */ /* 0x002fec000383ffff */
.L_x_1578:
[----:B------:R-:W1:Y:S01]  /*ac60*/  LDC R0, c[0x0][0x448] ;  /* 0x00011200ff007b82 */ /* 0x000e620000000800 */
[----:B------:R-:W-:Y:S01]  /*ac70*/  IADD3 R5, R167, 0x1, -R166 ;  /* 0x00000001a7057810 */ /* 0x000fe20007ffe8a6 */
[----:B------:R-:W-:Y:S06]  /*ac80*/  BSSY B0, `(.L_x_1689) ;  /* 0x000000d000007945 */ /* 0x000fec0003800000 */
[----:B------:R-:W2:Y:S01]  /*ac90*/  LDC.64 R6, c[0x0][0x9e0] ;  /* 0x00027800ff067b82 */ /* 0x000ea20000000a00 */
[----:B-1----:R-:W-:Y:S01]  /*aca0*/  ISETP.NE.AND P1, PT, R0, 0x1, PT ;  /* 0x000000010000780c */ /* 0x002fe20003f25270 */
[----:B------:R-:W-:Y:S01]  /*acb0*/  VIADD R0, R187, 0x7f ;  /* 0x0000007fbb007836 */ /* 0x000fe20000000000 */
[----:B--2---:R-:W-:-:S11]  /*acc0*/  ISETP.GE.AND P2, PT, R7, 0x1, PT ;  /* 0x000000010700780c */ /* 0x004fd60003f46270 */
[----:B------:R-:W1:Y:S08]  /*acd0*/  @P1 LDC R3, c[0x0][0x44c] ;  /* 0x00011300ff031b82 */ /* 0x000e700000000800 */
[----:B------:R-:W2:Y:S01]  /*ace0*/  @P1 LDC R2, c[0x0][0x450] ;  /* 0x00011400ff021b82 */ /* 0x000ea20000000800 */
[----:B-1----:R-:W-:-:S05]  /*acf0*/  @P1 IMAD.HI.U32 R3, R0, R3, RZ ;  /* 0x0000000300031227 */ /* 0x002fca00078e00ff */
[----:B--2---:R-:W-:-:S04]  /*ad00*/  @P1 SHF.R.U32.HI R0, RZ, R2, R3 ;  /* 0x00000002ff001219 */ /* 0x004fc80000011603 */
[----:B------:R-:W-:Y:S01]  /*ad10*/  IADD3 R3, R5, R0, RZ ;  /* 0x0000000005037210 */ /* 0x000fe20007ffe0ff */
[----:B------:R-:W-:Y:S06]  /*ad20*/  @P0 BRA `(.L_x_1690) ;  /* 0x0000000000080947 */ /* 0x000fec0003800000 */
[----:B------:R-:W1:Y:S02]  /*ad30*/  FENCE.VIEW.ASYNC.G ;  /* 0x00000000000073c6 */ /* 0x000e640000000100 */
[----:B-1----:R-:W-:Y:S06]  /*ad40*/  BAR.ARV 0xc, 0x180 ;  /* 0x0306000000007b1d */ /* 0x002fec0000002000 */
.L_x_1690:
[----:B------:R-:W-:Y:S05]  /*ad50*/  BSYNC B0 ;  /* 0x0000000000007941 */ /* 0x000fea0003800000 */
.L_x_1689:
[----:B------:R-:W-:Y:S01]  /*ad60*/  IMAD.IADD R0, R3, 0x1, R6 ;  /* 0x0000000103007824 */ /* 0x000fe200078e0206 */
[----:B------:R-:W-:Y:S06]  /*ad70*/  @!P2 BRA `(.L_x_1691) ;  /* 0x000000000048a947 */ /* 0x000fec0003800000 */
[C---:B------:R-:W-:Y:S01]  /*ad80*/  ISETP.GT.AND P0, PT, R3.reuse, RZ, PT ;  /* 0x000000ff0300720c */ /* 0x040fe20003f04270 */
[----:B------:R-:W-:Y:S01]  /*ad90*/  BSSY B0, `(.L_x_1692) ;  /* 0x000000e000007945 */ /* 0x000fe20003800000 */
[----:B------:R-:W-:-:S11]  /*ada0*/  VIADD R2, R3, 0xffffffff ;  /* 0xffffffff03027836 */ /* 0x000fd60000000000 */
[----:B------:R-:W-:Y:S05]  /*adb0*/  @P0 BRA `(.L_x_1693) ;  /* 0x00000000001c0947 */ /* 0x000fea0003800000 */
[----:B------:R-:W-:Y:S01]  /*adc0*/  ISETP.NE.AND P0, PT, R7, 0x1, PT ;  /* 0x000000010700780c */ /* 0x000fe20003f05270 */
[----:B------:R-:W-:-:S12]  /*add0*/  IMAD.MOV R3, RZ, RZ, -R3 ;  /* 0x000000ffff037224 */ /* 0x000fd800078e0a03 */
[----:B------:R-:W1:Y:S02]  /*ade0*/  @P0 LDC.64 R4, c[0x0][0x9e8] ;  /* 0x00027a00ff040b82 */ /* 0x000e640000000a00 */
[----:B-1----:R-:W-:-:S05]  /*adf0*/  @P0 IMAD.HI.U32 R2, R3, R4, RZ ;  /* 0x0000000403020227 */ /* 0x002fca00078e00ff */
[----:B------:R-:W-:-:S04]  /*ae00*/  @P0 SHF.R.U32.HI R3, RZ, R5, R2 ;  /* 0x00000005ff030219 */ /* 0x000fc80000011602 */
[----:B------:R-:W-:Y:S01]  /*ae10*/  LOP3.LUT R2, RZ, R3, RZ, 0x33, !PT ;  /* 0x00000003ff027212 */ /* 0x000fe200078e33ff */
[----:B------:R-:W-:Y:S06]  /*ae20*/  BRA `(.L_x_1694) ;  /* 0x0000000000107947 */ /* 0x000fec0003800000 */
.L_x_1693:
[----:B------:R-:W-:-:S13]  /*ae30*/  ISETP.NE.AND P0, PT, R7, 0x1, PT ;  /* 0x000000010700780c */ /* 0x000fda0003f05270 */
[----:B------:R-:W1:Y:S02]  /*ae40*/  @P0 LDC.64 R4, c[0x0][0x9e8] ;  /* 0x00027a00ff040b82 */ /* 0x000e640000000a00 */
[----:B-1----:R-:W-:-:S05]  /*ae50*/  @P0 IMAD.HI.U32 R4, R2, R4, RZ ;  /* 0x0000000402040227 */ /* 0x002fca00078e00ff */
[----:B------:R-:W-:-:S07]  /*ae60*/  @P0 SHF.R.U32.HI R2, RZ, R5, R4 ;  /* 0x00000005ff020219 */ /* 0x000fce0000011604 */
.L_x_1694:
[----:B------:R-:W-:Y:S05]  /*ae70*/  BSYNC B0 ;  /* 0x0000000000007941 */ /* 0x000fea0003800000 */
.L_x_1692:
[----:B------:R-:W-:-:S05]  /*ae80*/  IMAD R3, R2, R7, R7 ;  /* 0x0000000702037224 */ /* 0x000fca00078e0207 */
[----:B------:R-:W-:-:S07]  /*ae90*/  VIMNMX R0, R0, R3, PT ;  /* 0x0000000300007248 */ /* 0x000fce0003fe0100 */
.L_x_1691:
[----:B------:R-:W1:Y:S01]  /*aea0*/  @P1 LDC R2, c[0x0][0x44c] ;  /* 0x00011300ff021b82 */ /* 0x000e620000000800 */
[----:B------:R-:W-:Y:S01]  /*aeb0*/  IADD3 R0, R0, 0x5f, RZ ;  /* 0x0000005f00007810 */ /* 0x000fe20007ffe0ff */
[----:B------:R-:W-:Y:S01]  /*aec0*/  IMAD.MOV.U32 R5, RZ, RZ, R187 ;  /* 0x000000ffff057224 */ /* 0x000fe200078e00bb */
[----:B------:R-:W-:-:S03]  /*aed0*/  ULDC UR4, c[0x0][0x9dc] ;  /* 0x0002770000047ab9 */ /* 0x000fc60000000800 */
[----:B------:R-:W-:Y:S02]  /*aee0*/  IMAD.HI R0, R0, 0x2aaaaaab, RZ ;  /* 0x2aaaaaab00007827 */ /* 0x000fe400078e02ff */
[----:B------:R-:W2:Y:S03]  /*aef0*/  @P1 LDC R9, c[0x0][0x450] ;  /* 0x00011400ff091b82 */ /* 0x000ea60000000800 */
[----:B------:R-:W-:Y:S01]  /*af00*/  SHF.R.U32.HI R3, RZ, 0x1f, R0 ;  /* 0x0000001fff037819 */ /* 0x000fe20000011600 */
[----:B-1----:R-:W-:-:S05]  /*af10*/  @P1 IMAD.HI.U32 R2, R187, R2, RZ ;  /* 0x00000002bb021227 */ /* 0x002fca00078e00ff */
[----:B--2---:R-:W-:Y:S02]  /*af20*/  @P1 SHF.R.U32.HI R5, RZ, R9, R2 ;  /* 0x00000009ff051219 */ /* 0x004fe40000011602 */
[----:B------:R-:W-:-:S03]  /*af30*/  LEA.HI.SX32 R2, R0, R3, 0x1c ;  /* 0x0000000300027211 */ /* 0x000fc600078fe2ff */
[----:B------:R-:W-:Y:S01]  /*af40*/  IMAD.IADD R0, R142, 0x1, R5 ;  /* 0x000000018e007824 */ /* 0x000fe200078e0205 */
[----:B------:R-:W-:-:S03]  /*af50*/  VIMNMX R2, R143, R2, PT ;  /* 0x000000028f027248 */ /* 0x000fc60003fe0100 */
[----:B------:R-:W-:Y:S01]  /*af60*/  VIADD R3, R0, -UR4 ;  /* 0x8000000400037c36 */ /* 0x000fe20008000000 */
[----:B------:R-:W-:Y:S06]  /*af70*/  @!P2 BRA `(.L_x_1695) ;  /* 0x000000000044a947 */ /* 0x000fec0003800000 */
        /* <DEDUP_REMOVED lines=10> */
.L_x_1697:
[----:B------:R-:W-:-:S13]  /*b020*/  ISETP.NE.AND P0, PT, R7, 0x1, PT ;  /* 0x000000010700780c */ /* 0x000fda0003f05270 */
[----:B------:R-:W1:Y:S02]  /*b030*/  @P0 LDC.64 R4, c[0x0][0x9e8] ;  /* 0x00027a00ff040b82 */ /* 0x000e640000000a00 */
[----:B-1----:R-:W-:-:S05]  /*b040*/  @P0 IMAD.HI.U32 R4, R0, R4, RZ ;  /* 0x0000000400040227 */ /* 0x002fca00078e00ff */
[----:B------:R-:W-:-:S07]  /*b050*/  @P0 SHF.R.U32.HI R0, RZ, R5, R4 ;  /* 0x00000005ff000219 */ /* 0x000fce0000011604 */
.L_x_1698:
[----:B------:R-:W-:Y:S05]  /*b060*/  BSYNC B0 ;  /* 0x0000000000007941 */ /* 0x000fea0003800000 */
.L_x_1696:
[----:B------:R-:W-:-:S05]  /*b070*/  IMAD R0, R0, R7, RZ ;  /* 0x0000000700007224 */ /* 0x000fca00078e02ff */
[----:B------:R-:W-:-:S07]  /*b080*/  VIMNMX R3, R3, R0, !PT ;  /* 0x0000000003037248 */ /* 0x000fce0007fe0100 */
.L_x_1695:
[----:B------:R-:W-:Y:S01]  /*b090*/  IMAD.HI R3, R3, 0x2aaaaaab, RZ ;  /* 0x2aaaaaab03037827 */ /* 0x000fe200078e02ff */
[----:B------:R-:W-:Y:S02]  /*b0a0*/  PLOP3.LUT P0, PT, PT, PT, PT, 0x80, 0x0 ;  /* 0x000000000000781c */ /* 0x000fe40003f0f070 */
[----:B------:R-:W-:Y:S02]  /*b0b0*/  CS2R R20, SRZ ;  /* 0x0000000000147805 */ /* 0x000fe4000001ff00 */
[----:B------:R-:W-:Y:S02]  /*b0c0*/  CS2R R86, SRZ ;  /* 0x0000000000567805 */ /* 0x000fe4000001ff00 */
[----:B------:R-:W-:Y:S02]  /*b0d0*/  CS2R R84, SRZ ;  /* 0x0000000000547805 */ /* 0x000fe4000001ff00 */
[----:B------:R-:W-:Y:S02]  /*b0e0*/  SHF.R.U32.HI R0, RZ, 0x1f, R3 ;  /* 0x0000001fff007819 */ /* 0x000fe40000011603 */
[----:B------:R-:W-:-:S02]  /*b0f0*/  CS2R R82, SRZ ;  /* 0x0000000000527805 */ /* 0x000fc4000001ff00 */
[----:B------:R-:W-:Y:S02]  /*b100*/  CS2R R80, SRZ ;  /* 0x0000000000507805 */ /* 0x000fe4000001ff00 */
[----:B------:R-:W-:Y:S02]  /*b110*/  CS2R R42, SRZ ;  /* 0x00000000002a7805 */ /* 0x000fe4000001ff00 */
[----:B------:R-:W-:Y:S02]  /*b120*/  LEA.HI.SX32 R189, R3, R0, 0x1c ;  /* 0x0000000003bd7211 */ /* 0x000fe400078fe2ff */
[----:B------:R-:W-:Y:S02]  /*b130*/  CS2R R38, SRZ ;  /* 0x0000000000267805 */ /* 0x000fe4000001ff00 */
[----:B------:R-:W-:Y:S02]  /*b140*/  MOV R0, RZ ;  /* 0x000000ff00007202 */ /* 0x000fe40000000f00 */
[----:B------:R-:W-:-:S02]  /*b150*/  CS2R R76, SRZ ;  /* 0x00000000004c7805 */ /* 0x000fc4000001ff00 */
[----:B------:R-:W-:Y:S02]  /*b160*/  VIMNMX R189, RZ, R189, !PT ;  /* 0x000000bdffbd7248 */ /* 0x000fe40007fe0100 */
[----:B------:R-:W-:Y:S02]  /*b170*/  CS2R R36, SRZ ;  /* 0x0000000000247805 */ /* 0x000fe4000001ff00 */
[----:B------:R-:W-:Y:S02]  /*b180*/  CS2R R72, SRZ ;  /* 0x0000000000487805 */ /* 0x000fe4000001ff00 */
[----:B------:R-:W-:Y:S02]  /*b190*/  CS2R R46, SRZ ;  /* 0x00000000002e7805 */ /* 0x000fe4000001ff00 */
[----:B------:R-:W-:Y:S02]  /*b1a0*/  ISETP.GT.AND P1, PT, R2, R189, PT ;  /* 0x000000bd0200720c */ /* 0x000fe40003f24270 */
        /* <DEDUP_REMOVED lines=18> */
[----:B------:R-:W-:Y:S01]  /*b2d0*/  IMAD.MOV.U32 R97, RZ, RZ, RZ ;  /* 0x000000ffff617224 */ /* 0x000fe200078e00ff */
[----:B------:R-:W-:Y:S01]  /*b2e0*/  CS2R R6, SRZ ;  /* 0x0000000000067805 */ /* 0x000fe2000001ff00 */
[----:B------:R-:W-:Y:S01]  /*b2f0*/  IMAD.MOV.U32 R26, RZ, RZ, RZ ;  /* 0x000000ffff1a7224 */ /* 0x000fe200078e00ff */
[----:B------:R-:W-:Y:S01]  /*b300*/  MOV R99, RZ ;  /* 0x000000ff00637202 */ /* 0x000fe20000000f00 */
[----:B------:R-:W-:-:S02]  /*b310*/  IMAD.MOV.U32 R32, RZ, RZ, RZ ;  /* 0x000000ffff207224 */ /* 0x000fc400078e00ff */
[----:B------:R-:W-:Y:S01]  /*b320*/  IMAD.MOV.U32 R24, RZ, RZ, RZ ;  /* 0x000000ffff187224 */ /* 0x000fe200078e00ff */
[----:B------:R-:W-:Y:S06]  /*b330*/  @!P1 BRA `(.L_x_1699) ;  /* 0x0000014c00149947 */ /* 0x000fec0003800000 */
[----:B------:R-:W2:Y:S04]  /*b340*/  LDL R4, [R1+0x34] ;  /* 0x0000340001047983 */ /* 0x000ea80000100800 */
[----:B------:R-:W1:Y:S02]  /*b350*/  SHFL.IDX PT, R0, R220, RZ, 0x1f ;  /* 0x00001fffdc007589 */ /* 0x000e6400000e0000 */
[----:B-1----:R-:W-:-:S04]  /*b360*/  LEA.HI R3, R0, R0, RZ, 0x1 ;  /* 0x0000000000037211 */ /* 0x002fc800078f08ff */
[----:B------:R-:W-:-:S05]  /*b370*/  LOP3.LUT R3, R3, 0x1e, RZ, 0xc0, !PT ;  /* 0x0000001e03037812 */ /* 0x000fca00078ec0ff */
[----:B------:R-:W-:Y:S01]  /*b380*/  IMAD.IADD R3, R0, 0x1, -R3 ;  /* 0x0000000100037824 */ /* 0x000fe200078e0a03 */
        /* <DEDUP_REMOVED lines=11> */
[----:B------:R1:W2:Y:S01]  /*b440*/  LDC.64 R14, c[0x4][R0] ;  /* 0x01000000000e7b82 */ /* 0x0002a20000000a00 */
[----:B------:R-:W-:Y:S01]  /*b450*/  MOV R5, UR5 ;  /* 0x0000000500057c02 */ /* 0x000fe20008000f00 */
[----:B------:R-:W-:Y:S01]  /*b460*/  ULDC.64 UR4, c[0x4][0x38] ;  /* 0x01000e0000047ab9 */ /* 0x000fe20000000a00 */
[----:B------:R-:W-:Y:S01]  /*b470*/  IMAD.U32 R6, RZ, RZ, UR6 ;  /* 0x00000006ff067e24 */ /* 0x000fe2000f8e00ff */
[----:B0-----:R-:W-:Y:S01]  /*b480*/  MOV R11, UR5 ;  /* 0x00000005000b7c02 */ /* 0x001fe20008000f00 */
[----:B------:R-:W-:Y:S02]  /*b490*/  IMAD.U32 R7, RZ, RZ, UR7 ;  /* 0x00000007ff077e24 */ /* 0x000fe4000f8e00ff */
[----:B------:R-:W-:-:S02]  /*b4a0*/  IMAD.U32 R10, RZ, RZ, UR4 ;  /* 0x00000004ff0a7e24 */ /* 0x000fc4000f8e00ff */
[----:B------:R-:W-:Y:S02]  /*b4b0*/  IMAD.MOV.U32 R8, RZ, RZ, 0x70 ;  /* 0x00000070ff087424 */ /* 0x000fe400078e00ff */
[----:B------:R-:W-:Y:S02]  /*b4c0*/  IMAD.MOV.U32 R12, RZ, RZ, 0x1 ;  /* 0x00000001ff0c7424 */ /* 0x000fe400078e00ff */
[----:B-1----:R-:W-:-:S07]  /*b4d0*/  IMAD.MOV.U32 R13, RZ, RZ, RZ ;  /* 0x000000ffff0d7224 */ /* 0x002fce00078e00ff */
[----:B------:R-:W-:-:S07]  /*b4e0*/  LEPC R20, `(.L_x_1700) ;  /* 0x000000001014794e */ /* 0x000fce0000000000 */
[----:B--2-45:R-:W-:Y:S05]  /*b4f0*/  CALL.ABS.NOINC R14 ;  /* 0x000000000e007343 */ /* 0x034fea0003c00000 */
.L_x_1700:
[----:B------:R-:W-:Y:S02]  /*b500*/  ULDC UR4, c[0x0][0x3f4] ;  /* 0x0000fd0000047ab9 */ /* 0x000fe40000000800 */
[----:B------:R-:W-:-:S13]  /*b510*/  ISETP.LT.AND P0, PT, RZ, UR4, PT ;  /* 0x00000004ff007c0c */ /* 0x000fda000bf01270 */
[----:B------:R-:W-:Y:S05]  /*b520*/  @P0 BRA `(.L_x_1701) ;  /* 0x00000000003c0947 */ /* 0x000fea0003800000 */
[----:B------:R-:W-:-:S04]  /*b530*/  LEA.HI R0, R198, R198, RZ, 0x1 ;  /* 0x000000c6c6007211 */ /* 0x000fc800078f08ff */
[----:B------:R-:W-:-:S04]  /*b540*/  LOP3.LUT R3, R0, 0xfffffffe, RZ, 0xc0, !PT ;  /* 0xfffffffe00037812 */ /* 0x000fc800078ec0ff */
[----:B------:R-:W-:-:S04]  /*b550*/  IADD3 R3, R198, -R3, RZ ;  /* 0x80000003c6037210 */ /* 0x000fc80007ffe0ff */
[----:B------:R-:W-:-:S04]  /*b560*/  SHF.L.U32 R3, R3, 0x1f, RZ ;  /* 0x0000001f03037819 */ /* 0x000fc800000006ff */
[----:B------:R1:W2:Y:S03]  /*b570*/  SYNCS.PHASECHK.TRANS64.TRYWAIT P0, [R18+URZ+0x2a800], R3 ;  /* 0x02a80003120075a7 */ /* 0x0002a6000800017f */
[----:B--2---:R-:W-:Y:S05]  /*b580*/  @!P0 NANOSLEEP.SYNCS 0x989680 ;  /* 0x009896800000895d */ /* 0x004fea0003900000 */
[----:B------:R-:W2:Y:S01]  /*b590*/  @!P0 SYNCS.PHASECHK.TRANS64 P0, [R18+URZ+0x2a800], R3 ;  /* 0x02a80003120085a7 */ /* 0x000ea2000800007f */
[----:B------:R-:W-:Y:S04]  /*b5a0*/  BSSY B0, `(.L_x_1702) ;  /* 0x0000006000007945 */ /* 0x000fe80003800000 */
[----:B--2---:R-:W-:Y:S05]  /*b5b0*/  @P0 BRA `(.L_x_1703) ;  /* 0x0000000000100947 */ /* 0x004fea0003800000 */
.L_x_1704:
[----:B--2---:R2:W3:Y:S02]  /*b5c0*/  SYNCS.PHASECHK.TRANS64.TRYWAIT P0, [R18+URZ+0x2a800], R3 ;  /* 0x02a80003120075a7 */ /* 0x0044e4000800017f */
[----:B---3--:R-:W-:Y:S05]  /*b5d0*/  @!P0 NANOSLEEP.SYNCS 0x989680 ;  /* 0x009896800000895d */ /* 0x008fea0003900000 */
[----:B------:R-:W3:Y:S02]  /*b5e0*/  @!P0 SYNCS.PHASECHK.TRANS64 P0, [R18+URZ+0x2a800], R3 ;  /* 0x02a80003120085a7 */ /* 0x000ee4000800007f */
[----:B---3--:R-:W-:Y:S05]  /*b5f0*/  @!P0 BRA `(.L_x_1704) ;  /* 0xfffffffc00f08947 */ /* 0x008fea000383ffff */
.L_x_1703:
[----:B------:R-:W-:Y:S05]  /*b600*/  BSYNC B0 ;  /* 0x0000000000007941 */ /* 0x000fea0003800000 */
.L_x_1702:
[----:B------:R-:W-:Y:S05]  /*b610*/  BRA `(.L_x_1705) ;  /* 0x0000006c001c7947 */ /* 0x000fea0003800000 */
.L_x_1701:
[----:B------:R-:W2:Y:S01]  /*b620*/  LDL R0, [R1+0x34] ;  /* 0x0000340001007983 */ /* 0x000ea20000100800 */
[----:B------:R-:W-:Y:S02]  /*b630*/  ULDC.64 UR6, c[0x0][0x408] ;  /* 0x0001020000067ab9 */ /* 0x000fe40000000a00 */
[----:B-----5:R-:W-:Y:S01]  /*b640*/  IMAD.WIDE.U32 R24, R141, UR6, RZ ;  /* 0x000000068d187c25 */ /* 0x020fe2000f8e00ff */
[----:B--2---:R-:W-:Y:S02]  /*b650*/  R2UR UR4, R0 ;  /* 0x00000000000472ca */ /* 0x004fe400000e0000 */
[----:B------:R-:W-:-:S11]  /*b660*/  SHF.R.S32.HI R0, RZ, 0x1f, R141 ;  /* 0x0000001fff007819 */ /* 0x000fd6000001148d */
[----:B------:R-:W-:-:S03]  /*b670*/  ULOP3.LUT UP0, URZ, UR4, 0x3ff, URZ, 0xc0, !UPT ;  /* 0x000003ff043f7892 */ /* 0x000fc6000f80c03f */
[----:B------:R-:W-:Y:S02]  /*b680*/  ULDC.64 UR4, c[0x0][0x3f8] ;  /* 0x0000fe0000047ab9 */ /* 0x000fe40000000a00 */
[C---:B------:R-:W-:Y:S01]  /*b690*/  IMAD R4, R0.reuse, UR4, RZ ;  /* 0x0000000400047c24 */ /* 0x040fe2000f8e02ff */
[----:B------:R-:W-:Y:S01]  /*b6a0*/  PLOP3.LUT P0, PT, PT, PT, UP0, 0x80, 0x0 ;  /* 0x000000000000781c */ /* 0x000fe20003f0f008 */
[----:B------:R-:W-:Y:S02]  /*b6b0*/  IMAD R0, R0, UR6, RZ ;  /* 0x0000000600007c24 */ /* 0x000fe4000f8e02ff */
[----:B------:R-:W-:-:S04]  /*b6c0*/  IMAD.WIDE.U32 R26, R141, UR4, RZ ;  /* 0x000000048d1a7c25 */ /* 0x000fc8000f8e00ff */
[C---:B----4-:R-:W-:Y:S02]  /*b6d0*/  IMAD R29, R141.reuse, UR5, R4 ;  /* 0x000000058d1d7c24 */ /* 0x050fe4000f8e0204 */
[----:B0-----:R-:W-:Y:S02]  /*b6e0*/  IMAD R31, R141, UR7, R0 ;  /* 0x000000078d1f7c24 */ /* 0x001fe4000f8e0200 */
[----:B------:R-:W-:Y:S02]  /*b6f0*/  IMAD.IADD R29, R29, 0x1, R27 ;  /* 0x000000011d1d7824 */ /* 0x000fe400078e021b */
[----:B------:R-:W-:Y:S01]  /*b700*/  IMAD.IADD R31, R31, 0x1, R25 ;  /* 0x000000011f1f7824 */ /* 0x000fe200078e0219 */
[----:B------:R-:W-:Y:S06]  /*b710*/  @!P0 BRA `(.L_x_1706) ;  /* 0x0000000000408947 */ /* 0x000fec0003800000 */
        /* <DEDUP_REMOVED lines=16> */
.L_x_1706:
[----:B------:R-:W-:Y:S01]  /*b820*/  ULDC.U8 UR4, c[0x0][0x410] ;  /* 0x0001040000047ab9 */ /* 0x000fe20000000000 */
[----:B------:R-:W-:Y:S01]  /*b830*/  BSSY B0, `(.L_x_1707) ;  /* 0x000069d000007945 */ /* 0x000fe20003800000 */
[----:B------:R-:W-:Y:S02]  /*b840*/  ISETP.NE.AND P0, PT, RZ, UR4, PT ;  /* 0x00000004ff007c0c */ /* 0x000fe4000bf05270 */
[----:B------:R-:W-:-:S11]  /*b850*/  IADD3 R10, R174, R187, RZ ;  /* 0x000000bbae0a7210 */ /* 0x000fd60007ffe0ff */
[----:B------:R-:W-:Y:S05]  /*b860*/  @!P0 BRA `(.L_x_1708) ;  /* 0x0000003400648947 */ /* 0x000fea0003800000 */
[----:B------:R-:W0:Y:S01]  /*b870*/  LDC R63, c[0x0][0x448] ;  /* 0x00011200ff3f7b82 */ /* 0x000e220000000800 */
[----:B------:R-:W-:Y:S01]  /*b880*/  IMAD R3, R199, 0x40, R10 ;  /* 0x00000040c7037824 */ /* 0x000fe200078e020a */
[----:B------:R-:W-:Y:S01]  /*b890*/  ULDC.64 UR4, c[0x0][0x3f8] ;  /* 0x0000fe0000047ab9 */ /* 0x000fe20000000a00 */
[----:B------:R-:W-:Y:S01]  /*b8a0*/  ULDC.64 UR6, c[0x0][0x408] ;  /* 0x0001020000067ab9 */ /* 0x000fe20000000a00 */
[----:B------:R-:W-:Y:S01]  /*b8b0*/  MOV R12, R24 ;  /* 0x00000018000c7202 */ /* 0x000fe20000000f00 */
[----:B------:R-:W-:Y:S02]  /*b8c0*/  IMAD.MOV.U32 R8, RZ, RZ, R26 ;  /* 0x000000ffff087224 */ /* 0x000fe400078e001a */
[----:B------:R-:W-:Y:S02]  /*b8d0*/  IMAD.MOV.U32 R9, RZ, RZ, R29 ;  /* 0x000000ffff097224 */ /* 0x000fe400078e001d */
[----:B------:R-:W-:Y:S01]  /*b8e0*/  IMAD.MOV.U32 R13, RZ, RZ, R31 ;  /* 0x000000ffff0d7224 */ /* 0x000fe200078e001f */
[----:B0-----:R-:W-:-:S13]  /*b8f0*/  ISETP.NE.AND P0, PT, R63, 0x1, PT ;  /* 0x000000013f00780c */ /* 0x001fda0003f05270 */
[----:B------:R-:W0:Y:S08]  /*b900*/  @P0 LDC R0, c[0x0][0x44c] ;  /* 0x00011300ff000b82 */ /* 0x000e300000000800 */
[----:B------:R-:W1:Y:S01]  /*b910*/  @P0 LDC R5, c[0x0][0x450] ;  /* 0x00011400ff050b82 */ /* 0x000e620000000800 */
[----:B0-----:R-:W-:-:S05]  /*b920*/  @P0 IMAD.HI.U32 R0, R3, R0, RZ ;  /* 0x0000000003000227 */ /* 0x001fca00078e00ff */
[----:B-1----:R-:W-:-:S04]  /*b930*/  @P0 SHF.R.U32.HI R3, RZ, R5, R0 ;  /* 0x00000005ff030219 */ /* 0x002fc80000011600 */
[----:B------:R-:W-:Y:S01]  /*b940*/  SHF.R.S32.HI R0, RZ, 0x1f, R3 ;  /* 0x0000001fff007819 */ /* 0x000fe20000011403 */
[----:B------:R-:W-:-:S04]  /*b950*/  IMAD.WIDE.U32 R8, R3, UR4, R8 ;  /* 0x0000000403087c25 */ /* 0x000fc8000f8e0008 */
[C---:B------:R-:W-:Y:S02]  /*b960*/  IMAD R4, R0.reuse, UR4, RZ ;  /* 0x0000000400047c24 */ /* 0x040fe4000f8e02ff */
[----:B------:R-:W-:Y:S02]  /*b970*/  IMAD R0, R0, UR6, RZ ;  /* 0x0000000600007c24 */ /* 0x000fe4000f8e02ff */
[C---:B------:R-:W-:Y:S01]  /*b980*/  IMAD R7, R3.reuse, UR5, R4 ;  /* 0x0000000503077c24 */ /* 0x040fe2000f8e0204 */
[----:B------:R-:W-:Y:S01]  /*b990*/  ULDC.64 UR4, c[0x0][0x3e8] ;  /* 0x0000fa0000047ab9 */ /* 0x000fe20000000a00 */
[C---:B------:R-:W-:Y:S01]  /*b9a0*/  IMAD.WIDE.U32 R12, R3.reuse, UR6, R12 ;  /* 0x00000006030c7c25 */ /* 0x040fe2000f8e000c */
[----:B------:R-:W-:Y:S01]  /*b9b0*/  LEA R6, P0, R8, UR4, 0x1 ;  /* 0x0000000408067c11 */ /* 0x000fe2000f8008ff */
[----:B------:R-:W-:Y:S02]  /*b9c0*/  UMOV UR4, 0xffffffff ;  /* 0xffffffff00047882 */ /* 0x000fe40000000000 */
[----:B------:R-:W-:Y:S01]  /*b9d0*/  IMAD R3, R3, UR7, R0 ;  /* 0x0000000703037c24 */ /* 0x000fe2000f8e0200 */
[----:B------:R-:W-:Y:S01]  /*b9e0*/  ULDC.64 UR6, c[0x0][0x400] ;  /* 0x0001000000067ab9 */ /* 0x000fe20000000a00 */
[----:B------:R-:W-:Y:S01]  /*b9f0*/  IMAD.IADD R7, R9, 0x1, R7 ;  /* 0x0000000109077824 */ /* 0x000fe200078e0207 */
[----:B------:R-:W-:Y:S01]  /*ba00*/  LEA R4, P1, R12, UR6, 0x1 ;  /* 0x000000060c047c11 */ /* 0x000fe2000f8208ff */
[----:B------:R-:W-:-:S03]  /*ba10*/  IMAD.IADD R3, R13, 0x1, R3 ;  /* 0x000000010d037824 */ /* 0x000fc600078e0203 */
[----:B------:R-:W-:Y:S02]  /*ba20*/  LEA.HI.X R7, R8, UR5, R7, 0x1, P0 ;  /* 0x0000000508077c11 */ /* 0x000fe400080f0c07 */
[----:B------:R-:W-:Y:S01]  /*ba30*/  LEA.HI.X R8, R12, UR7, R3, 0x1, P1 ;  /* 0x000000070c087c11 */ /* 0x000fe200088f0c03 */
[----:B------:R-:W-:Y:S06]  /*ba40*/  BRA.DIV UR4, `(.L_x_1709) ;  /* 0x000001e204947947 */ /* 0x000fec000b800000 */
[----:B------:R0:W1:Y:S04]  /*ba50*/  SHFL.IDX PT, R3, R7, RZ, 0x1c1f ;  /* 0x001c1fff07037589 */ /* 0x00006800000e0000 */
[----:B------:R0:W2:Y:S04]  /*ba60*/  SHFL.IDX PT, R0, R6, RZ, 0x1c1f ;  /* 0x001c1fff06007589 */ /* 0x0000a800000e0000 */
[----:B------:R0:W3:Y:S04]  /*ba70*/  SHFL.IDX PT, R5, R8, RZ, 0x1c1f ;  /* 0x001c1fff08057589 */ /* 0x0000e800000e0000 */
[----:B------:R0:W4:Y:S02]  /*ba80*/  SHFL.IDX PT, R14, R4, RZ, 0x1c1f ;  /* 0x001c1fff040e7589 */ /* 0x00012400000e0000 */
.L_x_2038:
[----:B------:R-:W-:Y:S01]  /*ba90*/  IMAD R63, R166, R63, RZ ;  /* 0x0000003fa63f7224 */ /* 0x000fe200078e02ff */
[----:B------:R-:W-:Y:S01]  /*baa0*/  BSSY B1, `(.L_x_1710) ;  /* 0x0000051000017945 */ /* 0x000fe20003800000 */
[----:B------:R-:W-:Y:S02]  /*bab0*/  CS2R R60, SRZ ;  /* 0x00000000003c7805 */ /* 0x000fe4000001ff00 */
[----:B------:R-:W-:Y:S02]  /*bac0*/  CS2R R56, SRZ ;  /* 0x0000000000387805 */ /* 0x000fe4000001ff00 */
[----:B------:R-:W-:Y:S02]  /*bad0*/  CS2R R50, SRZ ;  /* 0x0000000000327805 */ /* 0x000fe4000001ff00 */
[----:B------:R-:W-:Y:S02]  /*bae0*/  ISETP.GE.AND P0, PT, R10, R63, PT ;  /* 0x0000003f0a00720c */ /* 0x000fe40003f06270 */
        /* <DEDUP_REMOVED lines=10> */
[----:B------:R-:W-:Y:S01]  /*bb90*/  ULDC UR4, c[0x0][0x3f4] ;  /* 0x0000fd0000047ab9 */ /* 0x000fe20000000800 */
[----:B------:R-:W-:Y:S02]  /*bba0*/  CS2R R58, SRZ ;  /* 0x00000000003a7805 */ /* 0x000fe4000001ff00 */
[----:B------:R-:W-:Y:S02]  /*bbb0*/  ISETP.GE.AND P3, PT, R179, UR4, PT ;  /* 0x00000004b3007c0c */ /* 0x000fe4000bf66270 */
[----:B------:R-:W-:Y:S02]  /*bbc0*/  CS2R R60, SRZ ;  /* 0x00000000003c7805 */ /* 0x000fe4000001ff00 */
[----:B------:R-:W-:Y:S02]  /*bbd0*/  ISETP.GE.AND P2, PT, R177, UR4, PT ;  /* 0x00000004b1007c0c */ /* 0x000fe4000bf46270 */
[----:B------:R-:W-:Y:S02]  /*bbe0*/  ISETP.GE.AND P1, PT, R178, UR4, PT ;  /* 0x00000004b2007c0c */ /* 0x000fe4000bf26270 */
[----:B------:R-:W-:-:S02]  /*bbf0*/  ISETP.GE.AND P0, PT, R176, UR4, PT ;  /* 0x00000004b0007c0c */ /* 0x000fc4000bf06270 */
[----:B------:R-:W-:-:S03]  /*bc00*/  ISETP.GE.AND P4, PT, R164, UR4, PT ;  /* 0x00000004a4007c0c */ /* 0x000fc6000bf86270 */
[C---:B------:R-:W-:Y:S02]  /*bc10*/  @!P3 SHF.L.U32 R31, R179.reuse, 0x1, RZ ;  /* 0x00000001b31fb819 */ /* 0x040fe400000006ff */
[----:B------:R-:W-:Y:S02]  /*bc20*/  @!P3 SHF.L.U64.HI R12, R179, 0x1, R207 ;  /* 0x00000001b30cb819 */ /* 0x000fe400000102cf */
[C---:B------:R-:W-:Y:S01]  /*bc30*/  @!P2 IMAD.SHL.U32 R33, R177.reuse, 0x2, RZ ;  /* 0x00000002b121a824 */ /* 0x040fe200078e00ff */
[-C--:B--2---:R-:W-:Y:S01]  /*bc40*/  @!P3 IADD3 R28, P6, R0, R31.reuse, RZ ;  /* 0x0000001f001cb210 */ /* 0x084fe20007fde0ff */
[----:B------:R-:W-:Y:S01]  /*bc50*/  @!P1 IMAD.SHL.U32 R35, R178, 0x2, RZ ;  /* 0x00000002b2239824 */ /* 0x000fe200078e00ff */
[----:B------:R-:W-:Y:S02]  /*bc60*/  @!P2 SHF.L.U64.HI R24, R177, 0x1, R206 ;  /* 0x00000001b118a819 */ /* 0x000fe400000102ce */
[----:B----4-:R-:W-:Y:S01]  /*bc70*/  @!P3 IADD3 R30, P5, R14, R31, RZ ;  /* 0x0000001f0e1eb210 */ /* 0x010fe20007fbe0ff */
[----:B-1----:R-:W-:Y:S01]  /*bc80*/  @!P3 IMAD.X R29, R3, 0x1, R12, P6 ;  /* 0x00000001031db824 */ /* 0x002fe200030e060c */
[----:B------:R-:W-:Y:S01]  /*bc90*/  @!P2 IADD3 R20, P6, R0, R33, RZ ;  /* 0x000000210014a210 */ /* 0x000fe20007fde0ff */
[----:B------:R-:W-:Y:S01]  /*bca0*/  @!P4 IMAD.MOV.U32 R25, RZ, RZ, R3 ;  /* 0x000000ffff19c224 */ /* 0x000fe200078e0003 */
[----:B---3--:R-:W-:-:S02]  /*bcb0*/  @!P3 IADD3.X R31, R5, R12, RZ, P5, !PT ;  /* 0x0000000c051fb210 */ /* 0x008fc40002ffe4ff */
[----:B------:R-:W-:Y:S01]  /*bcc0*/  @!P2 IADD3 R32, P5, R14, R33, RZ ;  /* 0x000000210e20a210 */ /* 0x000fe20007fbe0ff */
[--C-:B------:R-:W-:Y:S01]  /*bcd0*/  @!P2 IMAD.X R21, R3, 0x1, R24.reuse, P6 ;  /* 0x000000010315a824 */ /* 0x100fe200030e0618 */
[----:B------:R-:W-:Y:S02]  /*bce0*/  @!P1 SHF.L.U64.HI R26, R178, 0x1, R205 ;  /* 0x00000001b21a9819 */ /* 0x000fe400000102cd */
[-C--:B------:R-:W-:Y:S01]  /*bcf0*/  @!P1 IADD3 R12, P6, R0, R35.reuse, RZ ;  /* 0x00000023000c9210 */ /* 0x080fe20007fde0ff */
[----:B------:R-:W-:Y:S01]  /*bd00*/  @!P2 IMAD.X R33, R5, 0x1, R24, P5 ;  /* 0x000000010521a824 */ /* 0x000fe200028e0618 */
[----:B------:R-:W-:Y:S01]  /*bd10*/  ISETP.GE.AND P5, PT, R180, UR4, PT ;  /* 0x00000004b4007c0c */ /* 0x000fe2000bfa6270 */
[----:B------:R-:W-:Y:S01]  /*bd20*/  @!P4 IMAD.MOV.U32 R24, RZ, RZ, R0 ;  /* 0x000000ffff18c224 */ /* 0x000fe200078e0000 */
[----:B------:R-:W-:Y:S01]  /*bd30*/  @!P0 SHF.L.U32 R65, R176, 0x1, RZ ;  /* 0x00000001b0418819 */ /* 0x000fe200000006ff */
[----:B------:R-:W-:Y:S01]  /*bd40*/  @!P1 IMAD.X R13, R3, 0x1, R26, P6 ;  /* 0x00000001030d9824 */ /* 0x000fe200030e061a */
[----:B------:R-:W-:Y:S01]  /*bd50*/  @!P1 IADD3 R34, P6, R14, R35, RZ ;  /* 0x000000230e229210 */ /* 0x000fe20007fde0ff */
[----:B------:R-:W-:Y:S01]  /*bd60*/  @!P4 IMAD.WIDE R24, R164, 0x2, R24 ;  /* 0x00000002a418c825 */ /* 0x000fe200078e0218 */
[----:B------:R-:W-:-:S02]  /*bd70*/  @!P0 SHF.L.U64.HI R38, R176, 0x1, R203 ;  /* 0x00000001b0268819 */ /* 0x000fc400000102cb */
[----:B------:R-:W-:Y:S01]  /*bd80*/  @!P4 MOV R15, R5 ;  /* 0x00000005000fc202 */ /* 0x000fe20000000f00 */
[----:B------:R-:W-:Y:S01]  /*bd90*/  @!P1 IMAD.X R35, R5, 0x1, R26, P6 ;  /* 0x0000000105239824 */ /* 0x000fe200030e061a */
[----:B------:R-:W-:Y:S01]  /*bda0*/  @!P0 IADD3 R40, P6, R0, R65, RZ ;  /* 0x0000004100288210 */ /* 0x000fe20007fde0ff */
[----:B------:R1:W5:Y:S01]  /*bdb0*/  @!P4 LD.E.64 R58, desc[UR60][R24.64] ;  /* 0x0000003c183ac980 */ /* 0x000362000c101b00 */
[----:B------:R-:W-:-:S04]  /*bdc0*/  @!P4 IMAD.WIDE R26, R164, 0x2, R14 ;  /* 0x00000002a41ac825 */ /* 0x000fc800078e020e */
[----:B------:R-:W-:Y:S01]  /*bdd0*/  @!P0 IMAD.X R41, R3, 0x1, R38, P6 ;  /* 0x0000000103298824 */ /* 0x000fe200030e0626 */
[----:B------:R-:W-:Y:S01]  /*bde0*/  @!P0 IADD3 R64, P6, R14, R65, RZ ;  /* 0x000000410e408210 */ /* 0x000fe20007fde0ff */
[C---:B------:R-:W-:Y:S01]  /*bdf0*/  @!P5 IMAD.SHL.U32 R15, R180.reuse, 0x2, RZ ;  /* 0x00000002b40fd824 */ /* 0x040fe200078e00ff */
[----:B------:R1:W5:Y:S01]  /*be00*/  @!P4 LD.E.64 R60, desc[UR60][R26.64] ;  /* 0x0000003c1a3cc980 */ /* 0x000362000c101b00 */
[----:B------:R-:W-:Y:S02]  /*be10*/  @!P5 SHF.L.U64.HI R36, R180, 0x1, R202 ;  /* 0x00000001b424d819 */ /* 0x000fe400000102ca */
[----:B------:R-:W-:Y:S01]  /*be20*/  @!P0 IMAD.X R65, R5, 0x1, R38, P6 ;  /* 0x0000000105418824 */ /* 0x000fe200030e0626 */
[-C--:B------:R-:W-:Y:S02]  /*be30*/  @!P5 IADD3 R14, P6, R14, R15.reuse, RZ ;  /* 0x0000000f0e0ed210 */ /* 0x080fe40007fde0ff */
[----:B------:R-:W-:Y:S02]  /*be40*/  @!P5 IADD3 R66, P4, R0, R15, RZ ;  /* 0x0000000f0042d210 */ /* 0x000fe40007f9e0ff */
[----:B------:R-:W-:-:S02]  /*be50*/  CS2R R54, SRZ ;  /* 0x0000000000367805 */ /* 0x000fc4000001ff00 */
[----:B------:R-:W-:Y:S01]  /*be60*/  CS2R R56, SRZ ;  /* 0x0000000000387805 */ /* 0x000fe2000001ff00 */
[----:B------:R-:W-:Y:S01]  /*be70*/  @!P5 IMAD.X R15, R5, 0x1, R36, P6 ;  /* 0x00000001050fd824 */ /* 0x000fe200030e0624 */
[----:B------:R-:W-:Y:S02]  /*be80*/  @!P5 IADD3.X R67, R3, R36, RZ, P4, !PT ;  /* 0x000000240343d210 */ /* 0x000fe400027fe4ff */
        /* <DEDUP_REMOVED lines=8> */
[----:B------:R1:W5:Y:S04]  /*bf10*/  @!P3 LD.E.64 R54, desc[UR60][R28.64] ;  /* 0x0000003c1c36b980 */ /* 0x000368000c101b00 */
        /* <DEDUP_REMOVED lines=8> */
[----:B------:R1:W5:Y:S02]  /*bfa0*/  @!P5 LD.E.64 R38, desc[UR60][R14.64] ;  /* 0x0000003c0e26d980 */ /* 0x000364000c101b00 */
.L_x_1711:
[----:B------:R-:W-:Y:S05]  /*bfb0*/  BSYNC B1 ;  /* 0x0000000000017941 */ /* 0x000fea0003800000 */
.L_x_1710:
[----:B--2--5:R-:W-:Y:S01]  /*bfc0*/  IMAD.MOV.U32 R0, RZ, RZ, R60 ;  /* 0x000000ffff007224 */ /* 0x024fe200078e003c */
[----:B---3--:R-:W-:Y:S01]  /*bfd0*/  MOV R5, R56 ;  /* 0x0000003800057202 */ /* 0x008fe20000000f00 */
[----:B-1----:R-:W-:Y:S01]  /*bfe0*/  IMAD.MOV.U32 R3, RZ, RZ, R61 ;  /* 0x000000ffff037224 */ /* 0x002fe200078e003d */
[----:B------:R-:W-:Y:S01]  /*bff0*/  UMOV UR4, 0xffffffff ;  /* 0xffffffff00047882 */ /* 0x000fe20000000000 */
[----:B------:R-:W-:Y:S01]  /*c000*/  IMAD.MOV.U32 R9, RZ, RZ, R57 ;  /* 0x000000ffff097224 */ /* 0x000fe200078e0039 */
[----:B------:R-:W-:Y:S01]  /*c010*/  PRMT R88, R0, 0x7610, R88 ;  /* 0x0000761000587816 */ /* 0x000fe20000000058 */
[----:B------:R-:W-:Y:S01]  /*c020*/  IMAD.MOV.U32 R0, RZ, RZ, R50 ;  /* 0x000000ffff007224 */ /* 0x000fe200078e0032 */
[----:B------:R-:W-:Y:S01]  /*c030*/  PRMT R87, R87, 0x5410, R3 ;  /* 0x0000541057577816 */ /* 0x000fe20000000003 */
[----:B------:R-:W-:Y:S01]  /*c040*/  IMAD.MOV.U32 R3, RZ, RZ, R51 ;  /* 0x000000ffff037224 */ /* 0x000fe200078e0033 */
[----:B------:R-:W-:Y:S01]  /*c050*/  PRMT R85, R5, 0x5410, R9 ;  /* 0x0000541005557816 */ /* 0x000fe20000000009 */
[----:B------:R-:W-:Y:S01]  /*c060*/  IMAD.MOV.U32 R9, RZ, RZ, R47 ;  /* 0x000000ffff097224 */ /* 0x000fe200078e002f */
[----:B------:R-:W-:-:S02]  /*c070*/  MOV R5, R46 ;  /* 0x0000002e00057202 */ /* 0x000fc40000000f00 */
[----:B------:R-:W-:Y:S02]  /*c080*/  CS2R R30, SRZ ;  /* 0x00000000001e7805 */ /* 0x000fe4000001ff00 */
        /* <DEDUP_REMOVED lines=23> */
[----:B------:R-:W-:Y:S01]  /*c200*/  MOV R5, R36 ;  /* 0x0000002400057202 */ /* 0x000fe20000000f00 */
[----:B------:R-:W-:-:S03]  /*c210*/  IMAD.MOV.U32 R9, RZ, RZ, R37 ;  /* 0x000000ffff097224 */ /* 0x000fc600078e0025 */
[----:B------:R-:W-:Y:S02]  /*c220*/  PRMT R79, R3, 0x5410, R0 ;  /* 0x00005410034f7816 */ /* 0x000fe40000000000 */
[----:B------:R-:W-:Y:S01]  /*c230*/  PRMT R78, R5, 0x5410, R9 ;  /* 0x00005410054e7816 */ /* 0x000fe20000000009 */
[----:B------:R-:W-:Y:S06]  /*c240*/  BRA.DIV UR4, `(.L_x_1712) ;  /* 0x000001de04047947 */ /* 0x000fec000b800000 */
[----:B------:R1:W2:Y:S04]  /*c250*/  SHFL.IDX PT, R3, R7, 0x1, 0x1c1f ;  /* 0x003c1f0007037f89 */ /* 0x0002a800000e0000 */
[----:B------:R1:W3:Y:S04]  /*c260*/  SHFL.IDX PT, R0, R6, 0x1, 0x1c1f ;  /* 0x003c1f0006007f89 */ /* 0x0002e800000e0000 */
[----:B------:R1:W1:Y:S04]  /*c270*/  SHFL.IDX PT, R5, R8, 0x1, 0x1c1f ;  /* 0x003c1f0008057f89 */ /* 0x00026800000e0000 */
[----:B0-----:R-:W0:Y:S02]  /*c280*/  SHFL.IDX PT, R4, R4, 0x1, 0x1c1f ;  /* 0x003c1f0004047f89 */ /* 0x001e2400000e0000 */
.L_x_2044:
[----:B------:R-:W-:Y:S01]  /*c290*/  VIADD R10, R10, 0x40 ;  /* 0x000000400a0a7836 */ /* 0x000fe20000000000 */
[----:B-1----:R-:W-:Y:S01]  /*c2a0*/  LOP3.LUT R6, R184, 0x18, R16, 0xf8, !PT ;  /* 0x00000018b8067812 */ /* 0x002fe200078ef810 */
[----:B------:R-:W-:Y:S01]  /*c2b0*/  BSSY B1, `(.L_x_1713) ;  /* 0x0000053000017945 */ /* 0x000fe20003800000 */
[----:B------:R-:W-:Y:S02]  /*c2c0*/  LOP3.LUT P0, RZ, R208, 0x4, RZ, 0xc0, !PT ;  /* 0x00000004d0ff7812 */ /* 0x000fe4000780c0ff */
[----:B------:R-:W-:Y:S02]  /*c2d0*/  CS2R R32, SRZ ;  /* 0x0000000000207805 */ /* 0x000fe4000001ff00 */
[----:B------:R-:W-:Y:S02]  /*c2e0*/  ISETP.GE.AND P1, PT, R10, R63, PT ;  /* 0x0000003f0a00720c */ /* 0x000fe40003f26270 */
[----:B------:R-:W-:Y:S02]  /*c2f0*/  CS2R R26, SRZ ;  /* 0x00000000001a7805 */ /* 0x000fe4000001ff00 */
[----:B------:R-:W-:-:S02]  /*c300*/  LOP3.LUT R7, R6, R185, RZ, 0x3c, !PT ;  /* 0x000000b906077212 */ /* 0x000fc400078e3cff */
[----:B------:R-:W-:Y:S02]  /*c310*/  CS2R R20, SRZ ;  /* 0x0000000000147805 */ /* 0x000fe4000001ff00 */
[----:B------:R-:W-:Y:S02]  /*c320*/  CS2R R12, SRZ ;  /* 0x00000000000c7805 */ /* 0x000fe4000001ff00 */
[----:B------:R-:W-:Y:S02]  /*c330*/  CS2R R8, SRZ ;  /* 0x0000000000087805 */ /* 0x000fe4000001ff00 */
[----:B------:R-:W-:Y:S01]  /*c340*/  CS2R R40, SRZ ;  /* 0x0000000000287805 */ /* 0x000fe2000001ff00 */
[----:B------:R-:W-:Y:S01]  /*c350*/  IMAD.IADD R7, R186, 0x1, R7 ;  /* 0x00000001ba077824 */ /* 0x000fe200078e0207 */
[----:B------:R-:W-:Y:S02]  /*c360*/  CS2R R34, SRZ ;  /* 0x0000000000227805 */ /* 0x000fe4000001ff00 */
[----:B------:R-:W-:-:S02]  /*c370*/  CS2R R28, SRZ ;  /* 0x00000000001c7805 */ /* 0x000fc4000001ff00 */
[----:B------:R-:W-:Y:S02]  /*c380*/  CS2R R24, SRZ ;  /* 0x0000000000187805 */ /* 0x000fe4000001ff00 */
[----:B----4-:R-:W-:Y:S02]  /*c390*/  CS2R R14, SRZ ;  /* 0x00000000000e7805 */ /* 0x010fe4000001ff00 */
[----:B------:R-:W-:Y:S02]  /*c3a0*/  LEA R62, R7, R18, 0x1 ;  /* 0x00000012073e7211 */ /* 0x000fe400078e08ff */
        /* <DEDUP_REMOVED lines=8> */
[----:B------:R-:W-:-:S05]  /*c430*/  ISETP.GE.AND P1, PT, R176, UR4, PT ;  /* 0x00000004b0007c0c */ /* 0x000fca000bf26270 */
[C---:B------:R-:W-:Y:S01]  /*c440*/  @!P4 IMAD.SHL.U32 R9, R179.reuse, 0x2, RZ ;  /* 0x00000002b309c824 */ /* 0x040fe200078e00ff */
[----:B------:R-:W-:-:S03]  /*c450*/  @!P4 SHF.L.U64.HI R6, R179, 0x1, R207 ;  /* 0x00000001b306c819 */ /* 0x000fc600000102cf */
[C---:B------:R-:W-:Y:S01]  /*c460*/  @!P3 IMAD.SHL.U32 R73, R177.reuse, 0x2, RZ ;  /* 0x00000002b149b824 */ /* 0x040fe200078e00ff */
[----:B------:R-:W-:Y:S01]  /*c470*/  @!P3 SHF.L.U64.HI R12, R177, 0x1, R206 ;  /* 0x00000001b10cb819 */ /* 0x000fe200000102ce */
[----:B------:R-:W-:Y:S01]  /*c480*/  @!P2 IMAD.SHL.U32 R67, R178, 0x2, RZ ;  /* 0x00000002b243a824 */ /* 0x000fe200078e00ff */
[-C--:B---3--:R-:W-:Y:S01]  /*c490*/  @!P4 IADD3 R10, P5, R0, R9.reuse, RZ ;  /* 0x00000009000ac210 */ /* 0x088fe20007fbe0ff */
[----:B------:R-:W-:Y:S01]  /*c4a0*/  @!P1 IMAD.SHL.U32 R7, R176, 0x2, RZ ;  /* 0x00000002b0079824 */ /* 0x000fe200078e00ff */
[----:B0-----:R-:W-:Y:S02]  /*c4b0*/  @!P4 IADD3 R8, P6, R4, R9, RZ ;  /* 0x000000090408c210 */ /* 0x001fe40007fde0ff */
[----:B--2---:R-:W-:Y:S02]  /*c4c0*/  @!P4 IADD3.X R11, R3, R6, RZ, P5, !PT ;  /* 0x00000006030bc210 */ /* 0x004fe40002ffe4ff */
[----:B------:R-:W-:Y:S01]  /*c4d0*/  @!P3 IADD3 R76, P5, R0, R73, RZ ;  /* 0x00000049004cb210 */ /* 0x000fe20007fbe0ff */
[----:B------:R-:W-:Y:S01]  /*c4e0*/  @!P4 IMAD.X R9, R5, 0x1, R6, P6 ;  /* 0x000000010509c824 */ /* 0x000fe200030e0606 */
[----:B------:R-:W-:-:S02]  /*c4f0*/  @!P2 SHF.L.U64.HI R14, R178, 0x1, R205 ;  /* 0x00000001b20ea819 */ /* 0x000fc400000102cd */
[----:B------:R-:W-:Y:S01]  /*c500*/  @!P3 IADD3 R72, P6, R4, R73, RZ ;  /* 0x000000490448b210 */ /* 0x000fe20007fde0ff */
[----:B------:R-:W-:Y:S01]  /*c510*/  @!P3 IMAD.X R77, R3, 0x1, R12, P5 ;  /* 0x00000001034db824 */ /* 0x000fe200028e060c */
[-C--:B------:R-:W-:Y:S02]  /*c520*/  @!P2 IADD3 R70, P5, R0, R67.reuse, RZ ;  /* 0x000000430046a210 */ /* 0x080fe40007fbe0ff */
[----:B------:R-:W-:Y:S02]  /*c530*/  @!P3 IADD3.X R73, R5, R12, RZ, P6, !PT ;  /* 0x0000000c0549b210 */ /* 0x000fe400037fe4ff */
[----:B------:R-:W-:Y:S01]  /*c540*/  @!P1 SHF.L.U64.HI R20, R176, 0x1, R203 ;  /* 0x00000001b0149819 */ /* 0x000fe200000102cb */
[----:B------:R-:W-:Y:S01]  /*c550*/  @!P2 IMAD.X R71, R3, 0x1, R14, P5 ;  /* 0x000000010347a824 */ /* 0x000fe200028e060e */
[----:B------:R-:W-:Y:S02]  /*c560*/  @!P2 IADD3 R66, P6, R4, R67, RZ ;  /* 0x000000430442a210 */ /* 0x000fe40007fde0ff */
[----:B------:R-:W-:-:S03]  /*c570*/  @!P1 IADD3 R64, P5, R0, R7, RZ ;  /* 0x0000000700409210 */ /* 0x000fc60007fbe0ff */
[----:B------:R-:W-:Y:S01]  /*c580*/  @!P2 IMAD.X R67, R5, 0x1, R14, P6 ;  /* 0x000000010543a824 */ /* 0x000fe200030e060e */
[----:B------:R-:W-:Y:S01]  /*c590*/  ISETP.GE.AND P6, PT, R164, UR4, PT ;  /* 0x00000004a4007c0c */ /* 0x000fe2000bfc6270 */
[----:B------:R-:W-:Y:S01]  /*c5a0*/  @!P1 IMAD.X R65, R3, 0x1, R20, P5 ;  /* 0x0000000103419824 */ /* 0x000fe200028e0614 */
[----:B------:R-:W-:-:S04]  /*c5b0*/  @!P1 IADD3 R6, P5, R4, R7, RZ ;  /* 0x0000000704069210 */ /* 0x000fc80007fbe0ff */
[----:B------:R-:W-:Y:S02]  /*c5c0*/  @!P1 IADD3.X R7, R5, R20, RZ, P5, !PT ;  /* 0x0000001405079210 */ /* 0x000fe40002ffe4ff */
[----:B------:R-:W-:-:S05]  /*c5d0*/  ISETP.GE.AND P5, PT, R180, UR4, PT ;  /* 0x00000004b4007c0c */ /* 0x000fca000bfa6270 */
[----:B------:R-:W-:Y:S02]  /*c5e0*/  @!P6 IMAD.MOV.U32 R12, RZ, RZ, R0 ;  /* 0x000000ffff0ce224 */ /* 0x000fe400078e0000 */
[----:B------:R-:W-:Y:S02]  /*c5f0*/  @!P6 IMAD.MOV.U32 R13, RZ, RZ, R3 ;  /* 0x000000ffff0de224 */ /* 0x000fe400078e0003 */
[----:B------:R-:W-:-:S04]  /*c600*/  @!P6 IMAD.WIDE R14, R164, 0x2, R4 ;  /* 0x00000002a40ee825 */ /* 0x000fc800078e0204 */
[----:B------:R-:W-:Y:S01]  /*c610*/  @!P6 IMAD.WIDE R12, R164, 0x2, R12 ;  /* 0x00000002a40ce825 */ /* 0x000fe200078e020c */
[----:B------:R0:W5:Y:S03]  /*c620*/  @!P6 LD.E.64 R30, desc[UR60][R14.64] ;  /* 0x0000003c0e1ee980 */ /* 0x000166000c101b00 */
[C---:B------:R-:W-:Y:S01]  /*c630*/  @!P5 IMAD.SHL.U32 R21, R180.reuse, 0x2, RZ ;  /* 0x00000002b415d824 */ /* 0x040fe200078e00ff */
[----:B------:R1:W5:Y:S01]  /*c640*/  @!P6 LD.E.64 R40, desc[UR60][R12.64] ;  /* 0x0000003c0c28e980 */ /* 0x000362000c101b00 */
[----:B------:R-:W-:-:S03]  /*c650*/  @!P5 SHF.L.U64.HI R20, R180, 0x1, R202 ;  /* 0x00000001b414d819 */ /* 0x000fc600000102ca */
[-C--:B------:R-:W-:Y:S02]  /*c660*/  @!P5 IADD3 R74, P6, R0, R21.reuse, RZ ;  /* 0x00000015004ad210 */ /* 0x080fe40007fde0ff */
[----:B------:R-:W-:Y:S02]  /*c670*/  CS2R R34, SRZ ;  /* 0x0000000000227805 */ /* 0x000fe4000001ff00 */
[----:B------:R-:W-:Y:S02]  /*c680*/  CS2R R32, SRZ ;  /* 0x0000000000207805 */ /* 0x000fe4000001ff00 */
[----:B------:R-:W-:Y:S02]  /*c690*/  @!P5 IADD3.X R75, R3, R20, RZ, P6, !PT ;  /* 0x00000014034bd210 */ /* 0x000fe400037fe4ff */
[----:B------:R-:W-:Y:S01]  /*c6a0*/  @!P5 IADD3 R4, P6, R4, R21, RZ ;  /* 0x000000150404d210 */ /* 0x000fe20007fde0ff */
[----:B------:R2:W5:Y:S01]  /*c6b0*/  @!P4 LD.E.64 R34, desc[UR60][R10.64] ;  /* 0x0000003c0a22c980 */ /* 0x000562000c101b00 */
[----:B------:R-:W-:-:S02]  /*c6c0*/  CS2R R28, SRZ ;  /* 0x00000000001c7805 */ /* 0x000fc4000001ff00 */
[----:B------:R-:W-:Y:S02]  /*c6d0*/  CS2R R26, SRZ ;  /* 0x00000000001a7805 */ /* 0x000fe4000001ff00 */
[----:B------:R-:W-:Y:S01]  /*c6e0*/  CS2R R24, SRZ ;  /* 0x0000000000187805 */ /* 0x000fe2000001ff00 */
[----:B------:R-:W-:Y:S01]  /*c6f0*/  @!P5 IMAD.X R5, R5, 0x1, R20, P6 ;  /* 0x000000010505d824 */ /* 0x000fe200030e0614 */
[----:B------:R3:W5:Y:S01]  /*c700*/  @!P4 LD.E.64 R32, desc[UR60][R8.64] ;  /* 0x0000003c0820c980 */ /* 0x000762000c101b00 */
[----:B------:R-:W-:Y:S02]  /*c710*/  CS2R R20, SRZ ;  /* 0x0000000000147805 */ /* 0x000fe4000001ff00 */
[----:B0-----:R-:W-:Y:S02]  /*c720*/  CS2R R14, SRZ ;  /* 0x00000000000e7805 */ /* 0x001fe4000001ff00 */
[----:B-1----:R-:W-:Y:S01]  /*c730*/  CS2R R12, SRZ ;  /* 0x00000000000c7805 */ /* 0x002fe2000001ff00 */
[----:B------:R1:W5:Y:S01]  /*c740*/  @!P3 LD.E.64 R28, desc[UR60][R76.64] ;  /* 0x0000003c4c1cb980 */ /* 0x000362000c101b00 */
[----:B--2---:R-:W-:-:S03]  /*c750*/  CS2R R10, SRZ ;  /* 0x00000000000a7805 */ /* 0x004fc6000001ff00 */
[----:B------:R1:W5:Y:S01]  /*c760*/  @!P3 LD.E.64 R26, desc[UR60][R72.64] ;  /* 0x0000003c481ab980 */ /* 0x000362000c101b00 */
[----:B---3--:R-:W-:-:S03]  /*c770*/  CS2R R8, SRZ ;  /* 0x0000000000087805 */ /* 0x008fc6000001ff00 */
[----:B------:R1:W5:Y:S04]  /*c780*/  @!P2 LD.E.64 R24, desc[UR60][R70.64] ;  /* 0x0000003c4618a980 */ /* 0x000368000c101b00 */
[----:B------:R1:W5:Y:S04]  /*c790*/  @!P2 LD.E.64 R20, desc[UR60][R66.64] ;  /* 0x0000003c4214a980 */ /* 0x000368000c101b00 */
[----:B------:R1:W5:Y:S04]  /*c7a0*/  @!P1 LD.E.64 R14, desc[UR60][R64.64] ;  /* 0x0000003c400e9980 */ /* 0x000368000c101b00 */
[----:B------:R1:W5:Y:S04]  /*c7b0*/  @!P1 LD.E.64 R12, desc[UR60][R6.64] ;  /* 0x0000003c060c9980 */ /* 0x000368000c101b00 */
[----:B------:R1:W5:Y:S04]  /*c7c0*/  @!P5 LD.E.64 R10, desc[UR60][R74.64] ;  /* 0x0000003c4a0ad980 */ /* 0x000368000c101b00 */
[----:B------:R1:W5:Y:S02]  /*c7d0*/  @!P5 LD.E.64 R8, desc[UR60][R4.64] ;  /* 0x0000003c0408d980 */ /* 0x000364000c101b00 */
.L_x_1714:
[----:B------:R-:W-:Y:S05]  /*c7e0*/  BSYNC B1 ;  /* 0x0000000000017941 */ /* 0x000fea0003800000 */
.L_x_1713:
[----:B--2---:R-:W-:Y:S01]  /*c7f0*/  LEA.HI R3, R198, R198, RZ, 0x1 ;  /* 0x000000c6c6037211 */ /* 0x004fe200078f08ff */
[C---:B-1----:R-:W-:Y:S01]  /*c800*/  VIADD R5, R62.reuse, 0xc400 ;  /* 0x0000c4003e057836 */ /* 0x042fe20000000000 */
[----:B-----5:R-:W-:Y:S01]  /*c810*/  MOV R6, R33 ;  /* 0x0000002100067202 */ /* 0x020fe20000000f00 */
[----:B---3--:R-:W-:Y:S01]  /*c820*/  VIADD R0, R62, 0xc440 ;  /* 0x0000c4403e007836 */ /* 0x008fe20000000000 */
[----:B------:R-:W-:Y:S01]  /*c830*/  LOP3.LUT R3, R3, 0xfffffffe, RZ, 0xc0, !PT ;  /* 0xfffffffe03037812 */ /* 0x000fe200078ec0ff */
[----:B------:R-:W-:Y:S01]  /*c840*/  @P0 VIADD R0, R5, 0xffffffc0 ;  /* 0xffffffc005000836 */ /* 0x000fe20000000000 */
[----:B0-----:R-:W-:Y:S01]  /*c850*/  MOV R4, R30 ;  /* 0x0000001e00047202 */ /* 0x001fe20000000f00 */
[----:B------:R-:W-:Y:S01]  /*c860*/  IMAD.MOV.U32 R5, RZ, RZ, R32 ;  /* 0x000000ffff057224 */ /* 0x000fe200078e0020 */
[----:B------:R-:W-:Y:S01]  /*c870*/  MOV R7, R20 ;  /* 0x0000001400077202 */ /* 0x000fe20000000f00 */
[----:B------:R-:W-:Y:S01]  /*c880*/  IMAD.IADD R3, R198, 0x1, -R3 ;  /* 0x00000001c6037824 */ /* 0x000fe200078e0a03 */
[----:B------:R-:W-:Y:S01]  /*c890*/  PRMT R75, R4, 0x7610, R75 ;  /* 0x00007610044b7816 */ /* 0x000fe2000000004b */
[----:B------:R-:W-:Y:S01]  /*c8a0*/  IMAD.MOV.U32 R4, RZ, RZ, R31 ;  /* 0x000000ffff047224 */ /* 0x000fe200078e001f */
[----:B------:R-:W-:Y:S01]  /*c8b0*/  PRMT R73, R5, 0x5410, R6 ;  /* 0x0000541005497816 */ /* 0x000fe20000000006 */
[----:B------:R-:W-:Y:S01]  /*c8c0*/  IMAD.MOV.U32 R6, RZ, RZ, R27 ;  /* 0x000000ffff067224 */ /* 0x000fe200078e001b */
[----:B------:R-:W-:Y:S01]  /*c8d0*/  SHF.L.U32 R5, R3, 0x1f, RZ ;  /* 0x0000001f03057819 */ /* 0x000fe200000006ff */
[----:B------:R-:W-:Y:S01]  /*c8e0*/  IMAD.MOV.U32 R3, RZ, RZ, R21 ;  /* 0x000000ffff037224 */ /* 0x000fe200078e0015 */
[----:B------:R-:W-:Y:S01]  /*c8f0*/  PRMT R75, R75, 0x5410, R4 ;  /* 0x000054104b4b7816 */ /* 0x000fe20000000004 */
[----:B------:R-:W-:Y:S01]  /*c900*/  IMAD.MOV.U32 R4, RZ, RZ, R26 ;  /* 0x000000ffff047224 */ /* 0x000fe200078e001a */
[----:B------:R-:W0:Y:S01]  /*c910*/  SYNCS.PHASECHK.TRANS64.TRYWAIT P0, [R18+URZ+0x2a800], R5 ;  /* 0x02a80005120075a7 */ /* 0x000e22000800017f */
[----:B------:R-:W-:Y:S01]  /*c920*/  PRMT R66, R7, 0x7610, R66 ;  /* 0x0000761007427816 */ /* 0x000fe20000000042 */
[----:B------:R-:W-:Y:S01]  /*c930*/  BSSY B1, `(.L_x_1715) ;  /* 0x000001f000017945 */ /* 0x000fe20003800000 */
[----:B------:R-:W-:-:S02]  /*c940*/  MOV R7, R8 ;  /* 0x0000000800077202 */ /* 0x000fc40000000f00 */
[----:B------:R-:W-:Y:S01]  /*c950*/  PRMT R70, R4, 0x5410, R6 ;  /* 0x0000541004467816 */ /* 0x000fe20000000006 */
[----:B------:R-:W-:Y:S01]  /*c960*/  IMAD.MOV.U32 R4, RZ, RZ, R12 ;  /* 0x000000ffff047224 */ /* 0x000fe200078e000c */
        /* <DEDUP_REMOVED lines=9> */
[----:B------:R-:W-:Y:S01]  /*ca00*/  VIADDMNMX R72, R63, -R187, 0x80, PT ;  /* 0x000000803f487446 */ /* 0x000fe200038009bb */
[----:B------:R-:W-:Y:S01]  /*ca10*/  IMAD.MOV.U32 R63, RZ, RZ, R15 ;  /* 0x000000ffff3f7224 */ /* 0x000fe200078e000f */
[----:B------:R-:W-:Y:S01]  /*ca20*/  PRMT R76, R6, 0x5410, R7 ;  /* 0x00005410064c7816 */ /* 0x000fe20000000007 */
[----:B------:R-:W-:Y:S01]  /*ca30*/  IMAD.MOV.U32 R6, RZ, RZ, R28 ;  /* 0x000000ffff067224 */ /* 0x000fe200078e001c */
[----:B------:R-:W-:Y:S01]  /*ca40*/  PRMT R3, R3, 0x5410, R4 ;  /* 0x0000541003037816 */ /* 0x000fe20000000004 */
[----:B------:R-:W-:Y:S01]  /*ca50*/  IMAD.MOV.U32 R7, RZ, RZ, R29 ;  /* 0x000000ffff077224 */ /* 0x000fe200078e001d */
[----:B------:R-:W-:Y:S01]  /*ca60*/  ISETP.GE.AND P1, PT, R174, R72, PT ;  /* 0x00000048ae00720c */ /* 0x000fe20003f26270 */
[----:B------:R-:W-:-:S03]  /*ca70*/  IMAD.MOV.U32 R4, RZ, RZ, R35 ;  /* 0x000000ffff047224 */ /* 0x000fc600078e0023 */
[----:B------:R-:W-:Y:S01]  /*ca80*/  PRMT R71, R6, 0x5410, R7 ;  /* 0x0000541006477816 */ /* 0x000fe20000000007 */
[----:B------:R-:W-:Y:S01]  /*ca90*/  IMAD.MOV.U32 R6, RZ, RZ, R25 ;  /* 0x000000ffff067224 */ /* 0x000fe200078e0019 */
[----:B------:R-:W-:Y:S01]  /*caa0*/  PRMT R74, R74, 0x5410, R4 ;  /* 0x000054104a4a7816 */ /* 0x000fe20000000004 */
[----:B------:R-:W-:Y:S01]  /*cab0*/  IMAD.MOV.U32 R7, RZ, RZ, R14 ;  /* 0x000000ffff077224 */ /* 0x000fe200078e000e */
[----:B------:R-:W-:-:S04]  /*cac0*/  MOV R4, R24 ;  /* 0x0000001800047202 */ /* 0x000fc80000000f00 */
[----:B------:R-:W-:Y:S01]  /*cad0*/  PRMT R67, R4, 0x5410, R6 ;  /* 0x0000541004437816 */ /* 0x000fe20000000006 */
[----:B------:R-:W-:Y:S01]  /*cae0*/  IMAD.MOV.U32 R6, RZ, RZ, R11 ;  /* 0x000000ffff067224 */ /* 0x000fe200078e000b */
[----:B------:R-:W-:Y:S02]  /*caf0*/  PRMT R65, R7, 0x5410, R63 ;  /* 0x0000541007417816 */ /* 0x000fe4000000003f */
[----:B------:R-:W-:Y:S01]  /*cb00*/  MOV R4, R10 ;  /* 0x0000000a00047202 */ /* 0x000fe20000000f00 */
[----:B0-----:R-:W-:Y:S06]  /*cb10*/  @!P0 BRA `(.L_x_1716) ;  /* 0x000001d400448947 */ /* 0x001fec0003800000 */
.L_x_2045:
[----:B------:R-:W-:Y:S05]  /*cb20*/  BSYNC B1 ;  /* 0x0000000000017941 */ /* 0x000fea0003800000 */
.L_x_1715:
[----:B------:R-:W-:Y:S01]  /*cb30*/  BSSY B1, `(.L_x_1717) ;  /* 0x0000116000017945 */ /* 0x000fe20003800000 */
[----:B------:R-:W-:-:S03]  /*cb40*/  PRMT R63, R4, 0x5410, R6 ;  /* 0x00005410043f7816 */ /* 0x000fc60000000006 */
[----:B------:R-:W-:Y:S05]  /*cb50*/  @P1 BRA `(.L_x_1718) ;  /* 0x00000010004c1947 */ /* 0x000fea0003800000 */
[----:B0-----:R-:W0:Y:S01]  /*cb60*/  LDC R5, c[0x0][0x3f4] ;  /* 0x0000fd00ff057b82 */ /* 0x001e220000000800 */
        /* <DEDUP_REMOVED lines=9> */
[----:B------:R-:W-:Y:S01]  /*cc00*/  SHF.R.U64 R94, R58, 0x10, R59 ;  /* 0x000000103a5e7819 */ /* 0x000fe2000000123b */
[--C-:B------:R-:W-:Y:S01]  /*cc10*/  HADD2.F32 R77, -RZ, R88.reuse.H1_H1 ;  /* 0x30000058ff4d7230 */ /* 0x100fe20000004100 */
[----:B------:R-:W-:Y:S01]  /*cc20*/  SHF.R.U32.HI R90, RZ, 0x10, R61 ;  /* 0x00000010ff5a7819 */ /* 0x000fe2000001163d */
[----:B------:R-:W-:Y:S01]  /*cc30*/  HADD2.F32 R89, -RZ, R88.H0_H0 ;  /* 0x20000058ff597230 */ /* 0x000fe20000004100 */
[----:B------:R-:W-:Y:S02]  /*cc40*/  SHF.R.U32.HI R58, RZ, 0x10, R59 ;  /* 0x00000010ff3a7819 */ /* 0x000fe4000001163b */
[----:B------:R-:W-:Y:S01]  /*cc50*/  SHF.R.U64 R93, R60, 0x10, R61 ;  /* 0x000000103c5d7819 */ /* 0x000fe2000000123d */
[----:B------:R-:W-:Y:S02]  /*cc60*/  HADD2.F32 R90, -RZ, R90.H0_H0 ;  /* 0x2000005aff5a7230 */ /* 0x000fe40000004100 */
[----:B------:R-:W-:-:S02]  /*cc70*/  HADD2.F32 R88, -RZ, R58.H0_H0 ;  /* 0x2000003aff587230 */ /* 0x000fc40000004100 */
[--C-:B0-----:R-:W-:Y:S02]  /*cc80*/  HADD2.F32 R61, -RZ, R7.reuse.H1_H1 ;  /* 0x30000007ff3d7230 */ /* 0x101fe40000004100 */
[----:B------:R-:W-:Y:S02]  /*cc90*/  HADD2.F32 R60, -RZ, R7.H0_H0 ;  /* 0x20000007ff3c7230 */ /* 0x000fe40000004100 */
[--C-:B------:R-:W-:Y:S02]  /*cca0*/  HADD2.F32 R7, -RZ, R4.reuse.H0_H0 ;  /* 0x20000004ff077230 */ /* 0x100fe40000004100 */
[C---:B------:R-:W-:Y:S01]  /*ccb0*/  FMUL.FTZ R91, R61.reuse, R90 ;  /* 0x0000005a3d5b7220 */ /* 0x040fe20000410000 */
[----:B------:R-:W-:Y:S01]  /*ccc0*/  FMUL.FTZ R61, R61, R88 ;  /* 0x000000583d3d7220 */ /* 0x000fe20000410000 */
[----:B------:R-:W-:Y:S02]  /*ccd0*/  HADD2.F32 R4, -RZ, R4.H1_H1 ;  /* 0x30000004ff047230 */ /* 0x000fe40000004100 */
[----:B------:R-:W-:-:S02]  /*cce0*/  HADD2.F32 R58, -RZ, R6.H0_H0 ;  /* 0x20000006ff3a7230 */ /* 0x000fc40000004100 */
[C---:B------:R-:W-:Y:S01]  /*ccf0*/  FFMA.FTZ R90, R60.reuse, R90, R61 ;  /* 0x0000005a3c5a7223 */ /* 0x040fe2000001003d */
[----:B------:R-:W-:Y:S02]  /*cd00*/  HADD2.F32 R59, -RZ, R6.H1_H1 ;  /* 0x30000006ff3b7230 */ /* 0x000fe40000004100 */
[----:B------:R-:W-:Y:S01]  /*cd10*/  FFMA.FTZ R91, R60, R88, -R91 ;  /* 0x000000583c5b7223 */ /* 0x000fe2000001085b */
[----:B------:R-:W-:Y:S02]  /*cd20*/  HADD2.F32 R61, -RZ, R87.H1_H1 ;  /* 0x30000057ff3d7230 */ /* 0x000fe40000004100 */
[C---:B------:R-:W-:Y:S01]  /*cd30*/  FMUL.FTZ R92, R4.reuse, R89 ;  /* 0x00000059045c7220 */ /* 0x040fe20000410000 */
[----:B------:R-:W-:Y:S02]  /*cd40*/  HADD2.F32 R6, -RZ, R5.H0_H0 ;  /* 0x20000005ff067230 */ /* 0x000fe40000004100 */
[----:B------:R-:W-:Y:S01]  /*cd50*/  FMUL.FTZ R88, R4, R77 ;  /* 0x0000004d04587220 */ /* 0x000fe20000410000 */
[----:B------:R-:W-:-:S02]  /*cd60*/  HADD2.F32 R87, -RZ, R87.H0_H0 ;  /* 0x20000057ff577230 */ /* 0x000fc40000004100 */
[C---:B------:R-:W-:Y:S01]  /*cd70*/  FFMA.FTZ R92, R7.reuse, R77, -R92 ;  /* 0x0000004d075c7223 */ /* 0x040fe2000001085c */
[----:B------:R-:W-:Y:S02]  /*cd80*/  HADD2.F32 R5, -RZ, R5.H1_H1 ;  /* 0x30000005ff057230 */ /* 0x000fe40000004100 */
[----:B------:R-:W-:Y:S01]  /*cd90*/  FFMA.FTZ R89, R7, R89, R88 ;  /* 0x0000005907597223 */ /* 0x000fe20000010058 */
[----:B------:R-:W-:Y:S02]  /*cda0*/  HADD2.F32 R60, -RZ, R93.H0_H0 ;  /* 0x2000005dff3c7230 */ /* 0x000fe40000004100 */
[C---:B------:R-:W-:Y:S01]  /*cdb0*/  FMUL.FTZ R77, R59.reuse, R61 ;  /* 0x0000003d3b4d7220 */ /* 0x040fe20000410000 */
[----:B------:R-:W-:Y:S02]  /*cdc0*/  HADD2.F32 R4, -RZ, R94.H0_H0 ;  /* 0x2000005eff047230 */ /* 0x000fe40000004100 */
[-C--:B------:R-:W-:Y:S01]  /*cdd0*/  FMUL.FTZ R88, R59, R87.reuse ;  /* 0x000000573b587220 */ /* 0x080fe20000410000 */
[C---:B------:R-:W-:Y:S01]  /*cde0*/  FMUL.FTZ R7, R5.reuse, R60 ;  /* 0x0000003c05077220 */ /* 0x040fe20000410000 */
[C---:B------:R-:W-:Y:S01]  /*cdf0*/  FFMA.FTZ R77, R58.reuse, R87, -R77 ;  /* 0x000000573a4d7223 */ /* 0x040fe2000001084d */
[-C--:B------:R-:W-:Y:S01]  /*ce00*/  FMUL.FTZ R59, R5, R4.reuse ;  /* 0x00000004053b7220 */ /* 0x080fe20000410000 */
[----:B------:R-:W-:Y:S01]  /*ce10*/  FFMA.FTZ R88, R58, R61, R88 ;  /* 0x0000003d3a587223 */ /* 0x000fe20000010058 */
[----:B------:R-:W-:Y:S01]  /*ce20*/  FFMA.FTZ R5, R6, R4, -R7 ;  /* 0x0000000406057223 */ /* 0x000fe20000010807 */
[----:B------:R-:W-:Y:S01]  /*ce30*/  F2FP.F16.F32.PACK_AB R7, R90, R91 ;  /* 0x0000005b5a07723e */ /* 0x000fe200000000ff */
[----:B------:R-:W-:Y:S01]  /*ce40*/  FFMA.FTZ R60, R6, R60, R59 ;  /* 0x0000003c063c7223 */ /* 0x000fe2000001003b */
[----:B------:R-:W-:-:S02]  /*ce50*/  F2FP.F16.F32.PACK_AB R4, R89, R92 ;  /* 0x0000005c5904723e */ /* 0x000fc400000000ff */
[----:B------:R-:W-:Y:S02]  /*ce60*/  F2FP.F16.F32.PACK_AB R6, R88, R77 ;  /* 0x0000004d5806723e */ /* 0x000fe400000000ff */
[----:B------:R-:W-:-:S05]  /*ce70*/  F2FP.F16.F32.PACK_AB R5, R60, R5 ;  /* 0x000000053c05723e */ /* 0x000fca00000000ff */
[----:B------:R0:W-:Y:S02]  /*ce80*/  STS.128 [R62+0xc400], R4 ;  /* 0x00c400043e007388 */ /* 0x0001e40000000c00 */
.L_x_1720:
[----:B------:R-:W-:Y:S05]  /*ce90*/  BSYNC B2 ;  /* 0x0000000000027941 */ /* 0x000fea0003800000 */
.L_x_1719:
[----:B------:R-:W-:Y:S04]  /*cea0*/  BSSY B2, `(.L_x_1721) ;  /* 0x000002c000027945 */ /* 0x000fe80003800000 */
[----:B------:R-:W-:Y:S05]  /*ceb0*/  @P1 BRA `(.L_x_1722) ;  /* 0x0000000000a81947 */ /* 0x000fea0003800000 */
[----:B0-----:R-:W0:Y:S01]  /*cec0*/  LDS.128 R4, [R0] ;  /* 0x0000000000047984 */ /* 0x001e220000000c00 */
[----:B------:R-:W-:Y:S01]  /*ced0*/  SHF.R.U32.HI R59, RZ, 0x10, R55 ;  /* 0x00000010ff3b7819 */ /* 0x000fe20000011637 */
[----:B------:R-:W-:Y:S01]  /*cee0*/  HADD2.F32 R58, -RZ, R86.H0_H0 ;  /* 0x20000056ff3a7230 */ /* 0x000fe20000004100 */
[--C-:B------:R-:W-:Y:S01]  /*cef0*/  SHF.R.U32.HI R61, RZ, 0x10, R57.reuse ;  /* 0x00000010ff3d7819 */ /* 0x100fe20000011639 */
[----:B------:R-:W-:Y:S01]  /*cf00*/  HADD2.F32 R60, -RZ, R85.H0_H0 ;  /* 0x20000055ff3c7230 */ /* 0x000fe20000004100 */
[----:B------:R-:W-:Y:S01]  /*cf10*/  SHF.R.U64 R87, R56, 0x10, R57 ;  /* 0x0000001038577819 */ /* 0x000fe20000001239 */
[----:B------:R-:W-:Y:S01]  /*cf20*/  HADD2.F32 R59, -RZ, R59.H0_H0 ;  /* 0x2000003bff3b7230 */ /* 0x000fe20000004100 */
[----:B------:R-:W-:Y:S01]  /*cf30*/  SHF.R.U64 R89, R54, 0x10, R55 ;  /* 0x0000001036597819 */ /* 0x000fe20000001237 */
[----:B------:R-:W-:Y:S02]  /*cf40*/  HADD2.F32 R61, -RZ, R61.H0_H0 ;  /* 0x2000003dff3d7230 */ /* 0x000fe40000004100 */
[----:B------:R-:W-:-:S02]  /*cf50*/  HADD2.F32 R85, -RZ, R85.H1_H1 ;  /* 0x30000055ff557230 */ /* 0x000fc40000004100 */
[----:B------:R-:W-:Y:S02]  /*cf60*/  HADD2.F32 R86, -RZ, R86.H1_H1 ;  /* 0x30000056ff567230 */ /* 0x000fe40000004100 */
[--C-:B0-----:R-:W-:Y:S02]  /*cf70*/  HADD2.F32 R57, -RZ, R7.reuse.H1_H1 ;  /* 0x30000007ff397230 */ /* 0x101fe40000004100 */
[----:B------:R-:W-:Y:S02]  /*cf80*/  HADD2.F32 R56, -RZ, R7.H0_H0 ;  /* 0x20000007ff387230 */ /* 0x000fe40000004100 */
[--C-:B------:R-:W-:Y:S02]  /*cf90*/  HADD2.F32 R7, -RZ, R4.reuse.H0_H0 ;  /* 0x20000004ff077230 */ /* 0x100fe40000004100 */
[C---:B------:R-:W-:Y:S01]  /*cfa0*/  FMUL.FTZ R90, R57.reuse, R59 ;  /* 0x0000003b395a7220 */ /* 0x040fe20000410000 */
[----:B------:R-:W-:Y:S02]  /*cfb0*/  HADD2.F32 R4, -RZ, R4.H1_H1 ;  /* 0x30000004ff047230 */ /* 0x000fe40000004100 */
[----:B------:R-:W-:Y:S01]  /*cfc0*/  FMUL.FTZ R77, R57, R61 ;  /* 0x0000003d394d7220 */ /* 0x000fe20000410000 */
[----:B------:R-:W-:-:S02]  /*cfd0*/  HADD2.F32 R54, -RZ, R6.H0_H0 ;  /* 0x20000006ff367230 */ /* 0x000fc40000004100 */
[----:B------:R-:W-:Y:S01]  /*cfe0*/  FFMA.FTZ R92, R56, R61, R90 ;  /* 0x0000003d385c7223 */ /* 0x000fe2000001005a */
[----:B------:R-:W-:Y:S02]  /*cff0*/  HADD2.F32 R55, -RZ, R6.H1_H1 ;  /* 0x30000006ff377230 */ /* 0x000fe40000004100 */
[----:B------:R-:W-:Y:S01]  /*d000*/  FMUL.FTZ R88, R4, R60 ;  /* 0x0000003c04587220 */ /* 0x000fe20000410000 */
[--C-:B------:R-:W-:Y:S02]  /*d010*/  HADD2.F32 R6, -RZ, R5.reuse.H0_H0 ;  /* 0x20000005ff067230 */ /* 0x100fe40000004100 */
[----:B------:R-:W-:Y:S01]  /*d020*/  FFMA.FTZ R77, R56, R59, -R77 ;  /* 0x0000003b384d7223 */ /* 0x000fe2000001084d */
[-C--:B------:R-:W-:Y:S01]  /*d030*/  FMUL.FTZ R90, R4, R58.reuse ;  /* 0x0000003a045a7220 */ /* 0x080fe20000410000 */
[----:B------:R-:W-:Y:S02]  /*d040*/  HADD2.F32 R5, -RZ, R5.H1_H1 ;  /* 0x30000005ff057230 */ /* 0x000fe40000004100 */
[----:B------:R-:W-:Y:S01]  /*d050*/  FFMA.FTZ R88, R7, R58, -R88 ;  /* 0x0000003a07587223 */ /* 0x000fe20000010858 */
[----:B------:R-:W-:-:S02]  /*d060*/  HADD2.F32 R56, -RZ, R87.H0_H0 ;  /* 0x20000057ff387230 */ /* 0x000fc40000004100 */
[----:B------:R-:W-:Y:S01]  /*d070*/  FFMA.FTZ R57, R7, R60, R90 ;  /* 0x0000003c07397223 */ /* 0x000fe2000001005a */
[----:B------:R-:W-:Y:S02]  /*d080*/  HADD2.F32 R4, -RZ, R89.H0_H0 ;  /* 0x20000059ff047230 */ /* 0x000fe40000004100 */
[CC--:B------:R-:W-:Y:S01]  /*d090*/  FMUL.FTZ R59, R55.reuse, R85.reuse ;  /* 0x00000055373b7220 */ /* 0x0c0fe20000410000 */
[----:B------:R-:W-:Y:S01]  /*d0a0*/  FMUL.FTZ R58, R55, R86 ;  /* 0x00000056373a7220 */ /* 0x000fe20000410000 */
[C---:B------:R-:W-:Y:S01]  /*d0b0*/  FMUL.FTZ R7, R5.reuse, R56 ;  /* 0x0000003805077220 */ /* 0x040fe20000410000 */
[----:B------:R-:W-:Y:S01]  /*d0c0*/  FMUL.FTZ R55, R5, R4 ;  /* 0x0000000405377220 */ /* 0x000fe20000410000 */
[C---:B------:R-:W-:Y:S01]  /*d0d0*/  FFMA.FTZ R59, R54.reuse, R86, -R59 ;  /* 0x00000056363b7223 */ /* 0x040fe2000001083b */
[----:B------:R-:W-:Y:S01]  /*d0e0*/  FFMA.FTZ R58, R54, R85, R58 ;  /* 0x00000055363a7223 */ /* 0x000fe2000001003a */
[C---:B------:R-:W-:Y:S01]  /*d0f0*/  FFMA.FTZ R5, R6.reuse, R4, -R7 ;  /* 0x0000000406057223 */ /* 0x040fe20000010807 */
[----:B------:R-:W-:Y:S01]  /*d100*/  FFMA.FTZ R56, R6, R56, R55 ;  /* 0x0000003806387223 */ /* 0x000fe20000010037 */
[----:B------:R-:W-:-:S02]  /*d110*/  F2FP.F16.F32.PACK_AB R7, R92, R77 ;  /* 0x0000004d5c07723e */ /* 0x000fc400000000ff */
[----:B------:R-:W-:Y:S02]  /*d120*/  F2FP.F16.F32.PACK_AB R6, R58, R59 ;  /* 0x0000003b3a06723e */ /* 0x000fe400000000ff */
[----:B------:R-:W-:Y:S02]  /*d130*/  F2FP.F16.F32.PACK_AB R4, R57, R88 ;  /* 0x000000583904723e */ /* 0x000fe400000000ff */
[----:B------:R-:W-:-:S05]  /*d140*/  F2FP.F16.F32.PACK_AB R5, R56, R5 ;  /* 0x000000053805723e */ /* 0x000fca00000000ff */
[----:B------:R1:W-:Y:S02]  /*d150*/  STS.128 [R0], R4 ;  /* 0x0000000400007388 */ /* 0x0003e40000000c00 */
.L_x_1722:
[----:B------:R-:W-:Y:S05]  /*d160*/  BSYNC B2 ;  /* 0x0000000000027941 */ /* 0x000fea0003800000 */
.L_x_1721:
[----:B------:R-:W-:Y:S04]  /*d170*/  BSSY B2, `(.L_x_1723) ;  /* 0x000002c000027945 */ /* 0x000fe80003800000 */
[----:B------:R-:W-:Y:S05]  /*d180*/  @P2 BRA `(.L_x_1724) ;  /* 0x0000000000a82947 */ /* 0x000fea0003800000 */
[----:B01----:R-:W0:Y:S01]  /*d190*/  LDS.128 R4, [R62+0x10400] ;  /* 0x010400003e047984 */ /* 0x003e220000000c00 */
[----:B------:R-:W-:Y:S01]  /*d1a0*/  SHF.R.U32.HI R55, RZ, 0x10, R53 ;  /* 0x00000010ff377819 */ /* 0x000fe20000011635 */
[----:B------:R-:W-:Y:S01]  /*d1b0*/  HADD2.F32 R54, -RZ, R84.H0_H0 ;  /* 0x20000054ff367230 */ /* 0x000fe20000004100 */
[----:B------:R-:W-:Y:S01]  /*d1c0*/  SHF.R.U32.HI R57, RZ, 0x10, R51 ;  /* 0x00000010ff397819 */ /* 0x000fe20000011633 */
        /* <DEDUP_REMOVED lines=37> */
[----:B------:R2:W-:Y:S02]  /*d420*/  STS.128 [R62+0x10400], R4 ;  /* 0x010400043e007388 */ /* 0x0005e40000000c00 */
.L_x_1724:
[----:B------:R-:W-:Y:S05]  /*d430*/  BSYNC B2 ;  /* 0x0000000000027941 */ /* 0x000fea0003800000 */
.L_x_1723:
[----:B------:R-:W-:Y:S04]  /*d440*/  BSSY B2, `(.L_x_1725) ;  /* 0x000002c000027945 */ /* 0x000fe80003800000 */
[----:B------:R-:W-:Y:S05]  /*d450*/  @P3 BRA `(.L_x_1726) ;  /* 0x0000000000a83947 */ /* 0x000fea0003800000 */
[----:B012---:R-:W0:Y:S01]  /*d460*/  LDS.128 R4, [R0+0x4000] ;  /* 0x0040000000047984 */ /* 0x007e220000000c00 */
[----:B------:R-:W-:Y:S01]  /*d470*/  SHF.R.U32.HI R51, RZ, 0x10, R49 ;  /* 0x00000010ff337819 */ /* 0x000fe20000011631 */
[----:B------:R-:W-:Y:S01]  /*d480*/  HADD2.F32 R50, -RZ, R81.H1_H1 ;  /* 0x30000051ff327230 */ /* 0x000fe20000004100 */
[----:B------:R-:W-:Y:S01]  /*d490*/  SHF.R.U32.HI R53, RZ, 0x10, R47 ;  /* 0x00000010ff357819 */ /* 0x000fe2000001162f */
[--C-:B------:R-:W-:Y:S01]  /*d4a0*/  HADD2.F32 R52, -RZ, R82.reuse.H1_H1 ;  /* 0x30000052ff347230 */ /* 0x100fe20000004100 */
[----:B------:R-:W-:Y:S01]  /*d4b0*/  SHF.R.U64 R59, R48, 0x10, R49 ;  /* 0x00000010303b7819 */ /* 0x000fe20000001231 */
[----:B------:R-:W-:Y:S01]  /*d4c0*/  HADD2.F32 R51, -RZ, R51.H0_H0 ;  /* 0x20000033ff337230 */ /* 0x000fe20000004100 */
[----:B------:R-:W-:Y:S01]  /*d4d0*/  SHF.R.U64 R57, R46, 0x10, R47 ;  /* 0x000000102e397819 */ /* 0x000fe2000000122f */
[----:B------:R-:W-:Y:S02]  /*d4e0*/  HADD2.F32 R53, -RZ, R53.H0_H0 ;  /* 0x20000035ff357230 */ /* 0x000fe40000004100 */
[----:B------:R-:W-:-:S02]  /*d4f0*/  HADD2.F32 R82, -RZ, R82.H0_H0 ;  /* 0x20000052ff527230 */ /* 0x000fc40000004100 */
[----:B------:R-:W-:Y:S02]  /*d500*/  HADD2.F32 R81, -RZ, R81.H0_H0 ;  /* 0x20000051ff517230 */ /* 0x000fe40000004100 */
        /* <DEDUP_REMOVED lines=18> */
[C---:B------:R-:W-:Y:S01]  /*d630*/  FMUL.FTZ R51, R47.reuse, R82 ;  /* 0x000000522f337220 */ /* 0x040fe20000410000 */
[-C--:B------:R-:W-:Y:S01]  /*d640*/  FMUL.FTZ R53, R47, R81.reuse ;  /* 0x000000512f357220 */ /* 0x080fe20000410000 */
        /* <DEDUP_REMOVED lines=11> */
.L_x_1726:
[----:B------:R-:W-:Y:S05]  /*d700*/  BSYNC B2 ;  /* 0x0000000000027941 */ /* 0x000fea0003800000 */
.L_x_1725:
[----:B------:R-:W-:Y:S04]  /*d710*/  BSSY B2, `(.L_x_1727) ;  /* 0x000002c000027945 */ /* 0x000fe80003800000 */
[----:B------:R-:W-:Y:S05]  /*d720*/  @P4 BRA `(.L_x_1728) ;  /* 0x0000000000a84947 */ /* 0x000fea0003800000 */
[----:B0123--:R-:W0:Y:S01]  /*d730*/  LDS.128 R4, [R62+0x14400] ;  /* 0x014400003e047984 */ /* 0x00fe220000000c00 */
        /* <DEDUP_REMOVED lines=41> */
.L_x_1728:
[----:B------:R-:W-:Y:S05]  /*d9d0*/  BSYNC B2 ;  /* 0x0000000000027941 */ /* 0x000fea0003800000 */
.L_x_1727:
[----:B------:R-:W-:Y:S05]  /*d9e0*/  @P5 BRA `(.L_x_1718) ;  /* 0x0000000000a85947 */ /* 0x000fea0003800000 */
[----:B01234-:R-:W0:Y:S01]  /*d9f0*/  LDS.128 R4, [R0+0x8000] ;  /* 0x0080000000047984 */ /* 0x01fe220000000c00 */
        /* <DEDUP_REMOVED lines=41> */
.L_x_1718:
[----:B------:R-:W-:Y:S05]  /*dc90*/  BSYNC B1 ;  /* 0x0000000000017941 */ /* 0x000fea0003800000 */
.L_x_1717:
        /* <DEDUP_REMOVED lines=12> */
[--C-:B------:R-:W-:Y:S01]  /*dd60*/  SHF.R.U64 R47, R40, 0x10, R41.reuse ;  /* 0x00000010282f7819 */ /* 0x100fe20000001229 */
[----:B------:R-:W-:Y:S01]  /*dd70*/  HADD2.F32 R38, -RZ, R76.H0_H0 ;  /* 0x2000004cff267230 */ /* 0x000fe20000004100 */
[----:B------:R-:W-:Y:S01]  /*dd80*/  SHF.R.U32.HI R39, RZ, 0x10, R41 ;  /* 0x00000010ff277819 */ /* 0x000fe20000011629 */
[--C-:B------:R-:W-:Y:S01]  /*dd90*/  HADD2.F32 R40, -RZ, R75.reuse.H0_H0 ;  /* 0x2000004bff287230 */ /* 0x100fe20000004100 */
[--C-:B------:R-:W-:Y:S01]  /*dda0*/  SHF.R.U32.HI R41, RZ, 0x10, R31.reuse ;  /* 0x00000010ff297819 */ /* 0x100fe2000001161f */
[----:B------:R-:W-:Y:S01]  /*ddb0*/  HADD2.F32 R75, -RZ, R75.H1_H1 ;  /* 0x3000004bff4b7230 */ /* 0x000fe20000004100 */
[----:B------:R-:W-:Y:S01]  /*ddc0*/  SHF.R.U64 R45, R30, 0x10, R31 ;  /* 0x000000101e2d7819 */ /* 0x000fe2000000121f */
[----:B------:R-:W-:Y:S02]  /*ddd0*/  HADD2.F32 R39, -RZ, R39.H0_H0 ;  /* 0x20000027ff277230 */ /* 0x000fe40000004100 */
[----:B------:R-:W-:-:S02]  /*dde0*/  HADD2.F32 R41, -RZ, R41.H0_H0 ;  /* 0x20000029ff297230 */ /* 0x000fc40000004100 */
        /* <DEDUP_REMOVED lines=32> */
.L_x_1731:
[----:B------:R-:W-:Y:S05]  /*dff0*/  BSYNC B1 ;  /* 0x0000000000017941 */ /* 0x000fea0003800000 */
.L_x_1730:
[----:B------:R-:W-:Y:S04]  /*e000*/  BSSY B1, `(.L_x_1732) ;  /* 0x000002c000017945 */ /* 0x000fe80003800000 */
[----:B------:R-:W-:Y:S05]  /*e010*/  @P1 BRA `(.L_x_1733) ;  /* 0x0000000000a81947 */ /* 0x000fea0003800000 */
[----:B0-----:R-:W0:Y:S01]  /*e020*/  LDS.128 R4, [R0+0x2000] ;  /* 0x0020000000047984 */ /* 0x001e220000000c00 */
        /* <DEDUP_REMOVED lines=41> */
.L_x_1733:
[----:B------:R-:W-:Y:S05]  /*e2c0*/  BSYNC B1 ;  /* 0x0000000000017941 */ /* 0x000fea0003800000 */
.L_x_1732:
[----:B------:R-:W-:Y:S04]  /*e2d0*/  BSSY B1, `(.L_x_1734) ;  /* 0x000002c000017945 */ /* 0x000fe80003800000 */
[----:B------:R-:W-:Y:S05]  /*e2e0*/  @P2 BRA `(.L_x_1735) ;  /* 0x0000000000a82947 */ /* 0x000fea0003800000 */
[----:B01----:R-:W0:Y:S01]  /*e2f0*/  LDS.128 R4, [R62+0x12400] ;  /* 0x012400003e047984 */ /* 0x003e220000000c00 */
[----:B------:R-:W-:Y:S01]  /*e300*/  SHF.R.U32.HI R31, RZ, 0x10, R29 ;  /* 0x00000010ff1f7819 */ /* 0x000fe2000001161d */
[----:B------:R-:W-:Y:S01]  /*e310*/  HADD2.F32 R30, -RZ, R71.H0_H0 ;  /* 0x20000047ff1e7230 */ /* 0x000fe20000004100 */
[----:B------:R-:W-:Y:S01]  /*e320*/  SHF.R.U32.HI R33, RZ, 0x10, R27 ;  /* 0x00000010ff217819 */ /* 0x000fe2000001161b */
[--C-:B------:R-:W-:Y:S01]  /*e330*/  HADD2.F32 R32, -RZ, R70.reuse.H0_H0 ;  /* 0x20000046ff207230 */ /* 0x100fe20000004100 */
        /* <DEDUP_REMOVED lines=37> */
.L_x_1735:
[----:B------:R-:W-:Y:S05]  /*e590*/  BSYNC B1 ;  /* 0x0000000000017941 */ /* 0x000fea0003800000 */
.L_x_1734:
[----:B------:R-:W-:Y:S04]  /*e5a0*/  BSSY B1, `(.L_x_1736) ;  /* 0x000002c000017945 */ /* 0x000fe80003800000 */
[----:B------:R-:W-:Y:S05]  /*e5b0*/  @P3 BRA `(.L_x_1737) ;  /* 0x0000000000a83947 */ /* 0x000fea0003800000 */
[----:B012---:R-:W0:Y:S01]  /*e5c0*/  LDS.128 R4, [R0+0x6000] ;  /* 0x0060000000047984 */ /* 0x007e220000000c00 */
        /* <DEDUP_REMOVED lines=41> */
.L_x_1737:
[----:B------:R-:W-:Y:S05]  /*e860*/  BSYNC B1 ;  /* 0x0000000000017941 */ /* 0x000fea0003800000 */
.L_x_1736:
[----:B------:R-:W-:Y:S04]  /*e870*/  BSSY B1, `(.L_x_1738) ;  /* 0x000002c000017945 */ /* 0x000fe80003800000 */
[----:B------:R-:W-:Y:S05]  /*e880*/  @P4 BRA `(.L_x_1739) ;  /* 0x0000000000a84947 */ /* 0x000fea0003800000 */
[----:B0123--:R-:W0:Y:S01]  /*e890*/  LDS.128 R4, [R62+0x16400] ;  /* 0x016400003e047984 */ /* 0x00fe220000000c00 */
        /* <DEDUP_REMOVED lines=41> */
.L_x_1739:
[----:B------:R-:W-:Y:S05]  /*eb30*/  BSYNC B1 ;  /* 0x0000000000017941 */ /* 0x000fea0003800000 */
.L_x_1738:
[----:B------:R-:W-:Y:S05]  /*eb40*/  @P5 BRA `(.L_x_1729) ;  /* 0x0000003400ac5947 */ /* 0x000fea0003800000 */
[----:B01234-:R-:W0:Y:S01]  /*eb50*/  LDS.128 R4, [R0+0xa000] ;  /* 0x00a0000000047984 */ /* 0x01fe220000000c00 */
        /* <DEDUP_REMOVED lines=9> */
[--C-:B0-----:R-:W-:Y:S02]  /*ebf0*/  HADD2.F32 R11, -RZ, R7.reuse.H1_H1 ;  /* 0x30000007ff0b7230 */ /* 0x101fe40000004100 */
[----:B------:R-:W-:Y:S02]  /*ec00*/  HADD2.F32 R10, -RZ, R7.H0_H0 ;  /* 0x20000007ff0a7230 */ /* 0x000fe40000004100 */
[--C-:B------:R-:W-:Y:S02]  /*ec10*/  HADD2.F32 R7, -RZ, R4.reuse.H0_H0 ;  /* 0x20000004ff077230 */ /* 0x100fe40000004100 */
[C---:B------:R-:W-:Y:S01]  /*ec20*/  FMUL.FTZ R21, R11.reuse, R15 ;  /* 0x0000000f0b157220 */ /* 0x040fe20000410000 */
[----:B------:R-:W-:Y:S02]  /*ec30*/  HADD2.F32 R4, -RZ, R4.H1_H1 ;  /* 0x30000004ff047230 */ /* 0x000fe40000004100 */
[----:B------:R-:W-:Y:S01]  /*ec40*/  FMUL.FTZ R24, R11, R13 ;  /* 0x0000000d0b187220 */ /* 0x000fe20000410000 */
[----:B------:R-:W-:-:S02]  /*ec50*/  HADD2.F32 R8, -RZ, R6.H0_H0 ;  /* 0x20000006ff087230 */ /* 0x000fc40000004100 */
[C---:B------:R-:W-:Y:S01]  /*ec60*/  FFMA.FTZ R21, R10.reuse, R13, -R21 ;  /* 0x0000000d0a157223 */ /* 0x040fe20000010815 */
[----:B------:R-:W-:Y:S02]  /*ec70*/  HADD2.F32 R9, -RZ, R6.H1_H1 ;  /* 0x30000006ff097230 */ /* 0x000fe40000004100 */
[----:B------:R-:W-:Y:S01]  /*ec80*/  FFMA.FTZ R26, R10, R15, R24 ;  /* 0x0000000f0a1a7223 */ /* 0x000fe20000010018 */
[----:B------:R-:W-:Y:S02]  /*ec90*/  HADD2.F32 R6, -RZ, R5.H0_H0 ;  /* 0x20000005ff067230 */ /* 0x000fe40000004100 */
[C---:B------:R-:W-:Y:S01]  /*eca0*/  FMUL.FTZ R20, R4.reuse, R14 ;  /* 0x0000000e04147220 */ /* 0x040fe20000410000 */
[----:B------:R-:W-:Y:S01]  /*ecb0*/  FMUL.FTZ R24, R4, R12 ;  /* 0x0000000c04187220 */ /* 0x000fe20000410000 */
[----:B------:R-:W-:Y:S02]  /*ecc0*/  HADD2.F32 R10, -RZ, R3.H1_H1 ;  /* 0x30000003ff0a7230 */ /* 0x000fe40000004100 */
[----:B------:R-:W-:Y:S01]  /*ecd0*/  FMUL.FTZ R15, R9, R63 ;  /* 0x0000003f090f7220 */ /* 0x000fe20000410000 */
[----:B------:R-:W-:-:S02]  /*ece0*/  HADD2.F32 R5, -RZ, R5.H1_H1 ;  /* 0x30000005ff057230 */ /* 0x000fc40000004100 */
[C---:B------:R-:W-:Y:S01]  /*ecf0*/  FFMA.FTZ R20, R7.reuse, R12, -R20 ;  /* 0x0000000c07147223 */ /* 0x040fe20000010814 */
[----:B------:R-:W-:Y:S02]  /*ed00*/  HADD2.F32 R4, -RZ, R25.H0_H0 ;  /* 0x20000019ff047230 */ /* 0x000fe40000004100 */
[----:B------:R-:W-:Y:S01]  /*ed10*/  FFMA.FTZ R11, R7, R14, R24 ;  /* 0x0000000e070b7223 */ /* 0x000fe20000010018 */
[----:B------:R-:W-:Y:S02]  /*ed20*/  HADD2.F32 R3, -RZ, R27.H0_H0 ;  /* 0x2000001bff037230 */ /* 0x000fe40000004100 */
[-C--:B------:R-:W-:Y:S01]  /*ed30*/  FMUL.FTZ R13, R9, R10.reuse ;  /* 0x0000000a090d7220 */ /* 0x080fe20000410000 */
[C---:B------:R-:W-:Y:S01]  /*ed40*/  FFMA.FTZ R10, R8.reuse, R10, R15 ;  /* 0x0000000a080a7223 */ /* 0x040fe2000001000f */
[C---:B------:R-:W-:Y:S01]  /*ed50*/  FMUL.FTZ R7, R5.reuse, R4 ;  /* 0x0000000405077220 */ /* 0x040fe20000410000 */
[----:B------:R-:W-:Y:S01]  /*ed60*/  FMUL.FTZ R9, R5, R3 ;  /* 0x0000000305097220 */ /* 0x000fe20000410000 */
[----:B------:R-:W-:-:S02]  /*ed70*/  FFMA.FTZ R13, R8, R63, -R13 ;  /* 0x0000003f080d7223 */ /* 0x000fc4000001080d */
[----:B------:R-:W-:Y:S01]  /*ed80*/  FFMA.FTZ R5, R6, R3, -R7 ;  /* 0x0000000306057223 */ /* 0x000fe20000010807 */
[----:B------:R-:W-:Y:S01]  /*ed90*/  F2FP.F16.F32.PACK_AB R7, R26, R21 ;  /* 0x000000151a07723e */ /* 0x000fe200000000ff */
[----:B------:R-:W-:Y:S01]  /*eda0*/  FFMA.FTZ R8, R6, R4, R9 ;  /* 0x0000000406087223 */ /* 0x000fe20000010009 */
[----:B------:R-:W-:Y:S02]  /*edb0*/  F2FP.F16.F32.PACK_AB R4, R11, R20 ;  /* 0x000000140b04723e */ /* 0x000fe400000000ff */
[----:B------:R-:W-:Y:S02]  /*edc0*/  F2FP.F16.F32.PACK_AB R6, R10, R13 ;  /* 0x0000000d0a06723e */ /* 0x000fe400000000ff */
[----:B------:R-:W-:-:S05]  /*edd0*/  F2FP.F16.F32.PACK_AB R5, R8, R5 ;  /* 0x000000050805723e */ /* 0x000fca00000000ff */
[----:B------:R0:W-:Y:S01]  /*ede0*/  STS.128 [R0+0xa000], R4 ;  /* 0x00a0000400007388 */ /* 0x0001e20000000c00 */
[----:B------:R-:W-:Y:S05]  /*edf0*/  BRA `(.L_x_1729) ;  /* 0x0000003400007947 */ /* 0x000fea0003800000 */
.L_x_1708:
[----:B------:R-:W0:Y:S01]  /*ee00*/  LDC R25, c[0x0][0x448] ;  /* 0x00011200ff197b82 */ /* 0x000e220000000800 */
[----:B------:R-:W-:Y:S01]  /*ee10*/  IMAD R3, R199, 0x40, R10 ;  /* 0x00000040c7037824 */ /* 0x000fe200078e020a */
[----:B------:R-:W-:Y:S01]  /*ee20*/  ULDC.64 UR4, c[0x0][0x3f8] ;  /* 0x0000fe0000047ab9 */ /* 0x000fe20000000a00 */
[----:B------:R-:W-:Y:S01]  /*ee30*/  ULDC.64 UR6, c[0x0][0x408] ;  /* 0x0001020000067ab9 */ /* 0x000fe20000000a00 */
[----:B------:R-:W-:Y:S02]  /*ee40*/  IMAD.MOV.U32 R4, RZ, RZ, R26 ;  /* 0x000000ffff047224 */ /* 0x000fe400078e001a */
[----:B------:R-:W-:Y:S02]  /*ee50*/  IMAD.MOV.U32 R8, RZ, RZ, R24 ;  /* 0x000000ffff087224 */ /* 0x000fe400078e0018 */
[----:B------:R-:W-:Y:S01]  /*ee60*/  IMAD.MOV.U32 R9, RZ, RZ, R31 ;  /* 0x000000ffff097224 */ /* 0x000fe200078e001f */
[----:B0-----:R-:W-:-:S13]  /*ee70*/  ISETP.NE.AND P0, PT, R25, 0x1, PT ;  /* 0x000000011900780c */ /* 0x001fda0003f05270 */
[----:B------:R-:W0:Y:S08]  /*ee80*/  @P0 LDC R0, c[0x0][0x44c] ;  /* 0x00011300ff000b82 */ /* 0x000e300000000800 */
[----:B------:R-:W1:Y:S01]  /*ee90*/  @P0 LDC R5, c[0x0][0x450] ;  /* 0x00011400ff050b82 */ /* 0x000e620000000800 */
[----:B0-----:R-:W-:-:S05]  /*eea0*/  @P0 IMAD.HI.U32 R0, R3, R0, RZ ;  /* 0x0000000003000227 */ /* 0x001fca00078e00ff */
[----:B-1----:R-:W-:Y:S02]  /*eeb0*/  @P0 SHF.R.U32.HI R3, RZ, R5, R0 ;  /* 0x00000005ff030219 */ /* 0x002fe40000011600 */
[----:B------:R-:W-:Y:S02]  /*eec0*/  MOV R5, R29 ;  /* 0x0000001d00057202 */ /* 0x000fe40000000f00 */
[----:B------:R-:W-:Y:S01]  /*eed0*/  SHF.R.S32.HI R0, RZ, 0x1f, R3 ;  /* 0x0000001fff007819 */ /* 0x000fe20000011403 */
[----:B------:R-:W-:-:S04]  /*eee0*/  IMAD.WIDE.U32 R8, R3, UR6, R8 ;  /* 0x0000000603087c25 */ /* 0x000fc8000f8e0008 */
[C---:B------:R-:W-:Y:S02]  /*eef0*/  IMAD R6, R0.reuse, UR4, RZ ;  /* 0x0000000400067c24 */ /* 0x040fe4000f8e02ff */
[----:B------:R-:W-:Y:S02]  /*ef00*/  IMAD R0, R0, UR6, RZ ;  /* 0x0000000600007c24 */ /* 0x000fe4000f8e02ff */
[----:B------:R-:W-:-:S04]  /*ef10*/  IMAD.WIDE.U32 R4, R3, UR4, R4 ;  /* 0x0000000403047c25 */ /* 0x000fc8000f8e0004 */
[C---:B------:R-:W-:Y:S01]  /*ef20*/  IMAD R7, R3.reuse, UR5, R6 ;  /* 0x0000000503077c24 */ /* 0x040fe2000f8e0206 */
[----:B------:R-:W-:Y:S01]  /*ef30*/  ULDC.64 UR4, c[0x0][0x3e8] ;  /* 0x0000fa0000047ab9 */ /* 0x000fe20000000a00 */
[----:B------:R-:W-:Y:S01]  /*ef40*/  IMAD R21, R3, UR7, R0 ;  /* 0x0000000703157c24 */ /* 0x000fe2000f8e0200 */
[----:B------:R-:W-:Y:S01]  /*ef50*/  ULDC.64 UR6, c[0x0][0x400] ;  /* 0x0001000000067ab9 */ /* 0x000fe20000000a00 */
[----:B------:R-:W-:Y:S01]  /*ef60*/  IMAD.IADD R7, R5, 0x1, R7 ;  /* 0x0000000105077824 */ /* 0x000fe200078e0207 */
[----:B------:R-:W-:Y:S01]  /*ef70*/  LEA R6, P0, R4, UR4, 0x1 ;  /* 0x0000000404067c11 */ /* 0x000fe2000f8008ff */
[----:B------:R-:W-:Y:S01]  /*ef80*/  UMOV UR4, 0xffffffff ;  /* 0xffffffff00047882 */ /* 0x000fe20000000000 */
[----:B------:R-:W-:Y:S02]  /*ef90*/  LEA R20, P1, R8, UR6, 0x1 ;  /* 0x0000000608147c11 */ /* 0x000fe4000f8208ff */
[----:B------:R-:W-:Y:S02]  /*efa0*/  IADD3 R21, R9, R21, RZ ;  /* 0x0000001509157210 */ /* 0x000fe40007ffe0ff */
[----:B------:R-:W-:-:S02]  /*efb0*/  LEA.HI.X R7, R4, UR5, R7, 0x1, P0 ;  /* 0x0000000504077c11 */ /* 0x000fc400080f0c07 */
[----:B------:R-:W-:Y:S01]  /*efc0*/  LEA.HI.X R21, R8, UR7, R21, 0x1, P1 ;  /* 0x0000000708157c11 */ /* 0x000fe200088f0c15 */
[----:B------:R-:W-:Y:S06]  /*efd0*/  BRA.DIV UR4, `(.L_x_1740) ;  /* 0x000001b204287947 */ /* 0x000fec000b800000 */
[----:B------:R0:W1:Y:S04]  /*efe0*/  SHFL.IDX PT, R3, R7, RZ, 0x1c1f ;  /* 0x001c1fff07037589 */ /* 0x00006800000e0000 */
[----:B------:R0:W2:Y:S04]  /*eff0*/  SHFL.IDX PT, R0, R6, RZ, 0x1c1f ;  /* 0x001c1fff06007589 */ /* 0x0000a800000e0000 */
[----:B------:R0:W3:Y:S04]  /*f000*/  SHFL.IDX PT, R5, R21, RZ, 0x1c1f ;  /* 0x001c1fff15057589 */ /* 0x0000e800000e0000 */
[----:B------:R0:W4:Y:S02]  /*f010*/  SHFL.IDX PT, R14, R20, RZ, 0x1c1f ;  /* 0x001c1fff140e7589 */ /* 0x00012400000e0000 */
.L_x_2051:
        /* <DEDUP_REMOVED lines=17> */
[----:B--2---:R-:W-:Y:S01]  /*f130*/  IMAD.MOV.U32 R12, RZ, RZ, R0 ;  /* 0x000000ffff0c7224 */ /* 0x004fe200078e0000 */
[----:B------:R-:W-:Y:S01]  /*f140*/  ISETP.GE.AND P2, PT, R16, UR4, PT ;  /* 0x0000000410007c0c */ /* 0x000fe2000bf46270 */
[----:B-1----:R-:W-:Y:S01]  /*f150*/  IMAD.MOV.U32 R13, RZ, RZ, R3 ;  /* 0x000000ffff0d7224 */ /* 0x002fe200078e0003 */
[----:B------:R-:W-:Y:S01]  /*f160*/  ISETP.GE.AND P3, PT, R168, UR4, PT ;  /* 0x00000004a8007c0c */ /* 0x000fe2000bf66270 */
[----:B----4-:R-:W-:Y:S01]  /*f170*/  IMAD.MOV.U32 R24, RZ, RZ, R14 ;  /* 0x000000ffff187224 */ /* 0x010fe200078e000e */
[----:B------:R-:W-:Y:S01]  /*f180*/  ISETP.GE.AND P4, PT, R169, UR4, PT ;  /* 0x00000004a9007c0c */ /* 0x000fe2000bf86270 */
[----:B---3--:R-:W-:Y:S01]  /*f190*/  IMAD.MOV.U32 R25, RZ, RZ, R5 ;  /* 0x000000ffff197224 */ /* 0x008fe200078e0005 */
[----:B------:R-:W-:Y:S02]  /*f1a0*/  CS2R R28, SRZ ;  /* 0x00000000001c7805 */ /* 0x000fe4000001ff00 */
[----:B------:R-:W-:-:S02]  /*f1b0*/  CS2R R30, SRZ ;  /* 0x00000000001e7805 */ /* 0x000fc4000001ff00 */
[----:B------:R-:W-:Y:S02]  /*f1c0*/  CS2R R40, SRZ ;  /* 0x0000000000287805 */ /* 0x000fe4000001ff00 */
[----:B------:R-:W-:Y:S02]  /*f1d0*/  CS2R R42, SRZ ;  /* 0x00000000002a7805 */ /* 0x000fe4000001ff00 */
[----:B------:R-:W-:Y:S01]  /*f1e0*/  CS2R R26, SRZ ;  /* 0x00000000001a7805 */ /* 0x000fe2000001ff00 */
[----:B------:R-:W-:Y:S01]  /*f1f0*/  @!P2 IMAD.SHL.U32 R9, R16, 0x2, RZ ;  /* 0x000000021009a824 */ /* 0x000fe200078e00ff */
[----:B------:R-:W-:Y:S01]  /*f200*/  @!P3 SHF.L.U32 R11, R170, 0x3, RZ ;  /* 0x00000003aa0bb819 */ /* 0x000fe200000006ff */
[----:B------:R-:W-:-:S03]  /*f210*/  @!P4 IMAD.SHL.U32 R49, R171, 0x8, RZ ;  /* 0x00000008ab31c824 */ /* 0x000fc600078e00ff */
[-C--:B------:R-:W-:Y:S02]  /*f220*/  @!P2 IADD3 R50, P0, R0, R9.reuse, RZ ;  /* 0x000000090032a210 */ /* 0x080fe40007f1e0ff */
[----:B------:R-:W-:Y:S01]  /*f230*/  @!P2 IADD3 R4, P1, R14, R9, RZ ;  /* 0x000000090e04a210 */ /* 0x000fe20007f3e0ff */
[----:B------:R-:W-:Y:S01]  /*f240*/  @!P3 IMAD.WIDE R8, R11, 0x2, R12 ;  /* 0x000000020b08b825 */ /* 0x000fe200078e020c */
[----:B------:R-:W-:Y:S02]  /*f250*/  @!P2 SHF.L.U64.HI R0, R16, 0x1, R17 ;  /* 0x000000011000a819 */ /* 0x000fe40000010211 */
[----:B------:R-:W-:Y:S01]  /*f260*/  CS2R R36, SRZ ;  /* 0x0000000000247805 */ /* 0x000fe2000001ff00 */
[----:B------:R-:W-:Y:S01]  /*f270*/  @!P4 IMAD.WIDE R14, R49, 0x2, R12 ;  /* 0x00000002310ec825 */ /* 0x000fe200078e020c */
[----:B------:R-:W-:Y:S02]  /*f280*/  CS2R R38, SRZ ;  /* 0x0000000000267805 */ /* 0x000fe4000001ff00 */
[----:B------:R-:W-:-:S02]  /*f290*/  CS2R R32, SRZ ;  /* 0x0000000000207805 */ /* 0x000fc4000001ff00 */
[----:B------:R-:W-:Y:S01]  /*f2a0*/  CS2R R34, SRZ ;  /* 0x0000000000227805 */ /* 0x000fe2000001ff00 */
[--C-:B------:R-:W-:Y:S01]  /*f2b0*/  @!P3 IMAD.WIDE R12, R11, 0x2, R24.reuse ;  /* 0x000000020b0cb825 */ /* 0x100fe200078e0218 */
[----:B------:R-:W-:Y:S02]  /*f2c0*/  CS2R R44, SRZ ;  /* 0x00000000002c7805 */ /* 0x000fe4000001ff00 */
[----:B------:R-:W-:Y:S02]  /*f2d0*/  CS2R R46, SRZ ;  /* 0x00000000002e7805 */ /* 0x000fe4000001ff00 */
[----:B------:R-:W-:Y:S01]  /*f2e0*/  @!P2 IADD3.X R51, R3, R0, RZ, P0, !PT ;  /* 0x000000000333a210 */ /* 0x000fe200007fe4ff */
[----:B------:R-:W-:Y:S01]  /*f2f0*/  @!P4 IMAD.WIDE R48, R49, 0x2, R24 ;  /* 0x000000023130c825 */ /* 0x000fe200078e0218 */
[----:B------:R-:W-:Y:S01]  /*f300*/  CS2R R24, SRZ ;  /* 0x0000000000187805 */ /* 0x000fe2000001ff00 */
[----:B------:R1:W5:Y:S02]  /*f310*/  @!P3 LD.E.128 R28, desc[UR60][R8.64] ;  /* 0x0000003c081cb980 */ /* 0x000364000c101d00 */
[----:B------:R-:W-:-:S02]  /*f320*/  @!P2 IMAD.X R5, R5, 0x1, R0, P1 ;  /* 0x000000010505a824 */ /* 0x000fc400008e0600 */
[----:B------:R1:W5:Y:S04]  /*f330*/  @!P3 LD.E.128 R40, desc[UR60][R12.64] ;  /* 0x0000003c0c28b980 */ /* 0x000368000c101d00 */
[----:B------:R1:W5:Y:S04]  /*f340*/  @!P4 LD.E.128 R24, desc[UR60][R14.64] ;  /* 0x0000003c0e18c980 */ /* 0x000368000c101d00 */
[----:B------:R1:W5:Y:S04]  /*f350*/  @!P4 LD.E.128 R36, desc[UR60][R48.64] ;  /* 0x0000003c3024c980 */ /* 0x000368000c101d00 */
[----:B------:R1:W5:Y:S04]  /*f360*/  @!P2 LD.E.128 R32, desc[UR60][R50.64] ;  /* 0x0000003c3220a980 */ /* 0x000368000c101d00 */
[----:B------:R1:W5:Y:S02]  /*f370*/  @!P2 LD.E.128 R44, desc[UR60][R4.64] ;  /* 0x0000003c042ca980 */ /* 0x000364000c101d00 */
.L_x_1742:
[----:B------:R-:W-:Y:S05]  /*f380*/  BSYNC B1 ;  /* 0x0000000000017941 */ /* 0x000fea0003800000 */
.L_x_1741:
[----:B-1-3-5:R-:W-:Y:S01]  /*f390*/  IMAD.MOV.U32 R5, RZ, RZ, R47 ;  /* 0x000000ffff057224 */ /* 0x02afe200078e002f */
[----:B------:R-:W-:Y:S01]  /*f3a0*/  MOV R4, R46 ;  /* 0x0000002e00047202 */ /* 0x000fe20000000f00 */
[----:B--2---:R-:W-:Y:S01]  /*f3b0*/  IMAD.MOV.U32 R0, RZ, RZ, R44 ;  /* 0x000000ffff007224 */ /* 0x004fe200078e002c */
        /* <DEDUP_REMOVED lines=8> */
[----:B------:R-:W-:-:S02]  /*f440*/  PRMT R88, R88, 0x5410, R4 ;  /* 0x0000541058587816 */ /* 0x000fc40000000004 */
        /* <DEDUP_REMOVED lines=27> */
[----:B------:R-:W-:Y:S02]  /*f600*/  PRMT R77, R4, 0x5410, R5 ;  /* 0x00005410044d7816 */ /* 0x000fe40000000005 */
[----:B------:R-:W-:Y:S02]  /*f610*/  CS2R R4, SRZ ;  /* 0x0000000000047805 */ /* 0x000fe4000001ff00 */
[----:B------:R-:W-:Y:S01]  /*f620*/  PRMT R76, R0, 0x5410, R3 ;  /* 0x00005410004c7816 */ /* 0x000fe20000000003 */
[----:B------:R-:W-:Y:S06]  /*f630*/  BRA.DIV UR4, `(.L_x_1743) ;  /* 0x000001ae04007947 */ /* 0x000fec000b800000 */
[----:B------:R1:W2:Y:S04]  /*f640*/  SHFL.IDX PT, R3, R7, 0x1, 0x1c1f ;  /* 0x003c1f0007037f89 */ /* 0x0002a800000e0000 */
[----:B------:R1:W3:Y:S04]  /*f650*/  SHFL.IDX PT, R0, R6, 0x1, 0x1c1f ;  /* 0x003c1f0006007f89 */ /* 0x0002e800000e0000 */
[----:B0-----:R-:W0:Y:S04]  /*f660*/  SHFL.IDX PT, R21, R21, 0x1, 0x1c1f ;  /* 0x003c1f0015157f89 */ /* 0x001e2800000e0000 */
[----:B-1----:R-:W0:Y:S02]  /*f670*/  SHFL.IDX PT, R20, R20, 0x1, 0x1c1f ;  /* 0x003c1f0014147f89 */ /* 0x002e2400000e0000 */
.L_x_2057:
[----:B------:R-:W-:Y:S01]  /*f680*/  VIADD R11, R10, 0x40 ;  /* 0x000000400a0b7836 */ /* 0x000fe20000000000 */
[----:B------:R-:W-:Y:S01]  /*f690*/  BSSY B1, `(.L_x_1744) ;  /* 0x0000032000017945 */ /* 0x000fe20003800000 */
[----:B------:R-:W-:Y:S02]  /*f6a0*/  CS2R R6, SRZ ;  /* 0x0000000000067805 */ /* 0x000fe4000001ff00 */
[----:B------:R-:W-:Y:S02]  /*f6b0*/  CS2R R8, SRZ ;  /* 0x0000000000087805 */ /* 0x000fe4000001ff00 */
[----:B------:R-:W-:Y:S02]  /*f6c0*/  CS2R R12, SRZ ;  /* 0x00000000000c7805 */ /* 0x000fe4000001ff00 */
[----:B------:R-:W-:Y:S02]  /*f6d0*/  ISETP.GE.AND P0, PT, R11, R86, PT ;  /* 0x000000560b00720c */ /* 0x000fe40003f06270 */
[----:B------:R-:W-:-:S02]  /*f6e0*/  CS2R R10, SRZ ;  /* 0x00000000000a7805 */ /* 0x000fc4000001ff00 */
[----:B----4-:R-:W-:Y:S02]  /*f6f0*/  CS2R R14, SRZ ;  /* 0x00000000000e7805 */ /* 0x010fe4000001ff00 */
[----:B------:R-:W-:Y:S02]  /*f700*/  CS2R R48, SRZ ;  /* 0x0000000000307805 */ /* 0x000fe4000001ff00 */
[----:B------:R-:W-:Y:S02]  /*f710*/  CS2R R50, SRZ ;  /* 0x0000000000327805 */ /* 0x000fe4000001ff00 */
[----:B------:R-:W-:Y:S02]  /*f720*/  CS2R R52, SRZ ;  /* 0x0000000000347805 */ /* 0x000fe4000001ff00 */
[----:B------:R-:W-:Y:S02]  /*f730*/  CS2R R54, SRZ ;  /* 0x0000000000367805 */ /* 0x000fe4000001ff00 */
[----:B------:R-:W-:-:S02]  /*f740*/  CS2R R56, SRZ ;  /* 0x0000000000387805 */ /* 0x000fc4000001ff00 */
[----:B------:R-:W-:Y:S01]  /*f750*/  CS2R R58, SRZ ;  /* 0x00000000003a7805 */ /* 0x000fe2000001ff00 */
[----:B------:R-:W-:Y:S06]  /*f760*/  @P0 BRA `(.L_x_1745) ;  /* 0x0000000000900947 */ /* 0x000fec0003800000 */
[----:B------:R-:W-:Y:S01]  /*f770*/  ULDC UR4, c[0x0][0x3f4] ;  /* 0x0000fd0000047ab9 */ /* 0x000fe20000000800 */
[----:B---3--:R-:W-:Y:S01]  /*f780*/  MOV R4, R0 ;  /* 0x0000000000047202 */ /* 0x008fe20000000f00 */
[----:B--2---:R-:W-:Y:S01]  /*f790*/  IMAD.MOV.U32 R5, RZ, RZ, R3 ;  /* 0x000000ffff057224 */ /* 0x004fe200078e0003 */
[----:B------:R-:W-:Y:S02]  /*f7a0*/  ISETP.GE.AND P2, PT, R16, UR4, PT ;  /* 0x0000000410007c0c */ /* 0x000fe4000bf46270 */
[----:B------:R-:W-:Y:S02]  /*f7b0*/  CS2R R52, SRZ ;  /* 0x0000000000347805 */ /* 0x000fe4000001ff00 */
[----:B------:R-:W-:Y:S02]  /*f7c0*/  ISETP.GE.AND P3, PT, R168, UR4, PT ;  /* 0x00000004a8007c0c */ /* 0x000fe4000bf66270 */
[----:B------:R-:W-:Y:S02]  /*f7d0*/  CS2R R54, SRZ ;  /* 0x0000000000367805 */ /* 0x000fe4000001ff00 */
[----:B------:R-:W-:-:S02]  /*f7e0*/  ISETP.GE.AND P4, PT, R169, UR4, PT ;  /* 0x00000004a9007c0c */ /* 0x000fc4000bf86270 */
[----:B------:R-:W-:Y:S02]  /*f7f0*/  CS2R R8, SRZ ;  /* 0x0000000000087805 */ /* 0x000fe4000001ff00 */
[----:B------:R-:W-:Y:S02]  /*f800*/  CS2R R10, SRZ ;  /* 0x00000000000a7805 */ /* 0x000fe4000001ff00 */
[----:B------:R-:W-:Y:S02]  /*f810*/  CS2R R56, SRZ ;  /* 0x0000000000387805 */ /* 0x000fe4000001ff00 */
[----:B------:R-:W-:Y:S01]  /*f820*/  CS2R R58, SRZ ;  /* 0x00000000003a7805 */ /* 0x000fe2000001ff00 */
[----:B------:R-:W-:Y:S02]  /*f830*/  @!P2 IMAD.SHL.U32 R63, R16, 0x2, RZ ;  /* 0x00000002103fa824 */ /* 0x000fe400078e00ff */
[----:B------:R-:W-:Y:S02]  /*f840*/  @!P3 IMAD.SHL.U32 R73, R170, 0x8, RZ ;  /* 0x00000008aa49b824 */ /* 0x000fe400078e00ff */
[----:B------:R-:W-:Y:S01]  /*f850*/  @!P4 IMAD.SHL.U32 R65, R171, 0x8, RZ ;  /* 0x00000008ab41c824 */ /* 0x000fe200078e00ff */
[-C--:B------:R-:W-:Y:S01]  /*f860*/  @!P2 IADD3 R60, P0, R0, R63.reuse, RZ ;  /* 0x0000003f003ca210 */ /* 0x080fe20007f1e0ff */
[----:B------:R-:W-:Y:S01]  /*f870*/  @!P3 IMAD.WIDE R66, R73, 0x2, R4 ;  /* 0x000000024942b825 */ /* 0x000fe200078e0204 */
[----:B0-----:R-:W-:-:S02]  /*f880*/  @!P2 IADD3 R62, P1, R20, R63, RZ ;  /* 0x0000003f143ea210 */ /* 0x001fc40007f3e0ff */
[----:B------:R-:W-:Y:S01]  /*f890*/  @!P2 SHF.L.U64.HI R0, R16, 0x1, R17 ;  /* 0x000000011000a819 */ /* 0x000fe20000010211 */
[----:B------:R-:W-:Y:S01]  /*f8a0*/  @!P4 IMAD.WIDE R70, R65, 0x2, R4 ;  /* 0x000000024146c825 */ /* 0x000fe200078e0204 */
[----:B------:R-:W-:Y:S02]  /*f8b0*/  CS2R R12, SRZ ;  /* 0x00000000000c7805 */ /* 0x000fe4000001ff00 */
[----:B------:R-:W-:Y:S02]  /*f8c0*/  CS2R R14, SRZ ;  /* 0x00000000000e7805 */ /* 0x000fe4000001ff00 */
[----:B------:R-:W-:Y:S02]  /*f8d0*/  CS2R R48, SRZ ;  /* 0x0000000000307805 */ /* 0x000fe4000001ff00 */
[----:B------:R-:W-:Y:S02]  /*f8e0*/  CS2R R50, SRZ ;  /* 0x0000000000327805 */ /* 0x000fe4000001ff00 */
[----:B------:R-:W-:-:S02]  /*f8f0*/  CS2R R4, SRZ ;  /* 0x0000000000047805 */ /* 0x000fc4000001ff00 */
[----:B------:R-:W-:Y:S01]  /*f900*/  CS2R R6, SRZ ;  /* 0x0000000000067805 */ /* 0x000fe2000001ff00 */
[--C-:B------:R-:W-:Y:S01]  /*f910*/  @!P3 IMAD.WIDE R72, R73, 0x2, R20.reuse ;  /* 0x000000024948b825 */ /* 0x100fe200078e0214 */
[----:B------:R-:W-:Y:S01]  /*f920*/  @!P2 IADD3.X R61, R3, R0, RZ, P0, !PT ;  /* 0x00000000033da210 */ /* 0x000fe200007fe4ff */
[----:B------:R1:W5:Y:S02]  /*f930*/  @!P3 LD.E.128 R52, desc[UR60][R66.64] ;  /* 0x0000003c4234b980 */ /* 0x000364000c101d00 */
[----:B------:R-:W-:Y:S02]  /*f940*/  @!P4 IMAD.WIDE R64, R65, 0x2, R20 ;  /* 0x000000024140c825 */ /* 0x000fe400078e0214 */
[----:B------:R1:W5:Y:S02]  /*f950*/  @!P3 LD.E.128 R8, desc[UR60][R72.64] ;  /* 0x0000003c4808b980 */ /* 0x000364000c101d00 */
[----:B------:R-:W-:Y:S02]  /*f960*/  @!P2 IMAD.X R63, R21, 0x1, R0, P1 ;  /* 0x00000001153fa824 */ /* 0x000fe400008e0600 */
[----:B------:R1:W5:Y:S04]  /*f970*/  @!P4 LD.E.128 R56, desc[UR60][R70.64] ;  /* 0x0000003c4638c980 */ /* 0x000368000c101d00 */
[----:B------:R1:W5:Y:S04]  /*f980*/  @!P4 LD.E.128 R12, desc[UR60][R64.64] ;  /* 0x0000003c400cc980 */ /* 0x000368000c101d00 */
[----:B------:R1:W5:Y:S04]  /*f990*/  @!P2 LD.E.128 R48, desc[UR60][R60.64] ;  /* 0x0000003c3c30a980 */ /* 0x000368000c101d00 */
[----:B------:R1:W5:Y:S02]  /*f9a0*/  @!P2 LD.E.128 R4, desc[UR60][R62.64] ;  /* 0x0000003c3e04a980 */ /* 0x000364000c101d00 */
.L_x_1745:
[----:B------:R-:W-:Y:S05]  /*f9b0*/  BSYNC B1 ;  /* 0x0000000000017941 */ /* 0x000fea0003800000 */
.L_x_1744:
[----:B--2--5:R-:W-:Y:S01]  /*f9c0*/  IMAD.MOV.U32 R3, RZ, RZ, R4 ;  /* 0x000000ffff037224 */ /* 0x024fe200078e0004 */
[----:B---3--:R-:W-:Y:S01]  /*f9d0*/  LEA.HI R0, R198, R198, RZ, 0x1 ;  /* 0x000000c6c6007211 */ /* 0x008fe200078f08ff */
[----:B0-----:R-:W-:Y:S01]  /*f9e0*/  IMAD.MOV.U32 R20, RZ, RZ, R5 ;  /* 0x000000ffff147224 */ /* 0x001fe200078e0005 */
[----:B------:R-:W-:Y:S01]  /*f9f0*/  MOV R21, R6 ;  /* 0x0000000600157202 */ /* 0x000fe20000000f00 */
[----:B-1----:R-:W-:Y:S01]  /*fa00*/  IMAD.MOV.U32 R60, RZ, RZ, R7 ;  /* 0x000000ffff3c7224 */ /* 0x002fe200078e0007 */
[----:B------:R-:W-:Y:S01]  /*fa10*/  MOV R61, R49 ;  /* 0x00000031003d7202 */ /* 0x000fe20000000f00 */
[----:B------:R-:W-:Y:S01]  /*fa20*/  IMAD.MOV.U32 R62, RZ, RZ, R50 ;  /* 0x000000ffff3e7224 */ /* 0x000fe200078e0032 */
[----:B------:R-:W-:Y:S01]  /*fa30*/  PRMT R78, R3, 0x5410, R20 ;  /* 0x00005410034e7816 */ /* 0x000fe20000000014 */
[----:B------:R-:W-:Y:S01]  /*fa40*/  BSSY B1, `(.L_x_1746) ;  /* 0x0000027000017945 */ /* 0x000fe20003800000 */
[----:B------:R-:W-:Y:S01]  /*fa50*/  LOP3.LUT R3, R0, 0xfffffffe, RZ, 0xc0, !PT ;  /* 0xfffffffe00037812 */ /* 0x000fe200078ec0ff */
[----:B------:R-:W-:Y:S01]  /*fa60*/  IMAD.MOV.U32 R0, RZ, RZ, R8 ;  /* 0x000000ffff007224 */ /* 0x000fe200078e0008 */
[----:B------:R-:W-:Y:S01]  /*fa70*/  PRMT R79, R21, 0x5410, R60 ;  /* 0x00005410154f7816 */ /* 0x000fe2000000003c */
[----:B------:R-:W-:Y:S01]  /*fa80*/  IMAD.MOV.U32 R60, RZ, RZ, R10 ;  /* 0x000000ffff3c7224 */ /* 0x000fe200078e000a */
[----:B------:R-:W-:Y:S01]  /*fa90*/  MOV R20, R9 ;  /* 0x0000000900147202 */ /* 0x000fe20000000f00 */
[----:B------:R-:W-:Y:S01]  /*faa0*/  IMAD.IADD R3, R198, 0x1, -R3 ;  /* 0x00000001c6037824 */ /* 0x000fe200078e0a03 */
[----:B------:R-:W-:-:S02]  /*fab0*/  PRMT R81, R62, 0x7610, R81 ;  /* 0x000076103e517816 */ /* 0x000fc40000000051 */
[----:B------:R-:W-:Y:S01]  /*fac0*/  PRMT R69, R0, 0x5410, R20 ;  /* 0x0000541000457816 */ /* 0x000fe20000000014 */
[----:B------:R-:W-:Y:S01]  /*fad0*/  IMAD.MOV.U32 R0, RZ, RZ, R11 ;  /* 0x000000ffff007224 */ /* 0x000fe200078e000b */
[----:B------:R-:W-:Y:S01]  /*fae0*/  SHF.L.U32 R21, R3, 0x1f, RZ ;  /* 0x0000001f03157819 */ /* 0x000fe200000006ff */
[----:B------:R-:W-:Y:S01]  /*faf0*/  IMAD.MOV.U32 R3, RZ, RZ, R12 ;  /* 0x000000ffff037224 */ /* 0x000fe200078e000c */
[----:B------:R-:W-:Y:S01]  /*fb00*/  PRMT R70, R60, 0x7610, R70 ;  /* 0x000076103c467816 */ /* 0x000fe20000000046 */
[----:B------:R-:W-:Y:S01]  /*fb10*/  IMAD.MOV.U32 R60, RZ, RZ, R14 ;  /* 0x000000ffff3c7224 */ /* 0x000fe200078e000e */
[----:B------:R-:W0:Y:S01]  /*fb20*/  SYNCS.PHASECHK.TRANS64.TRYWAIT P0, [R18+URZ+0x2a800], R21 ;  /* 0x02a80015120075a7 */ /* 0x000e22000800017f */
[----:B------:R-:W-:Y:S02]  /*fb30*/  MOV R20, R13 ;  /* 0x0000000d00147202 */ /* 0x000fe40000000f00 */
[----:B------:R-:W-:Y:S02]  /*fb40*/  PRMT R70, R70, 0x5410, R0 ;  /* 0x0000541046467816 */ /* 0x000fe40000000000 */
        /* <DEDUP_REMOVED lines=15> */
[----:B------:R-:W-:-:S03]  /*fc40*/  IMAD.MOV.U32 R61, RZ, RZ, R56 ;  /* 0x000000ffff3d7224 */ /* 0x000fc600078e0038 */
[----:B------:R-:W-:Y:S01]  /*fc50*/  PRMT R72, R20, 0x5410, R60 ;  /* 0x0000541014487816 */ /* 0x000fe2000000003c */
[----:B------:R-:W-:Y:S01]  /*fc60*/  IMAD.MOV.U32 R60, RZ, RZ, R58 ;  /* 0x000000ffff3c7224 */ /* 0x000fe200078e003a */
[----:B------:R-:W-:Y:S01]  /*fc70*/  PRMT R20, R61, 0x5410, R62 ;  /* 0x000054103d147816 */ /* 0x000fe2000000003e */
[----:B------:R-:W-:Y:S01]  /*fc80*/  IMAD.MOV.U32 R61, RZ, RZ, R59 ;  /* 0x000000ffff3d7224 */ /* 0x000fe200078e003b */
[----:B------:R-:W-:Y:S01]  /*fc90*/  ISETP.GE.AND P1, PT, R174, R73, PT ;  /* 0x00000049ae00720c */ /* 0x000fe20003f26270 */
[----:B0-----:R-:W-:-:S12]  /*fca0*/  @!P0 BRA `(.L_x_1747) ;  /* 0x000001a400d88947 */ /* 0x001fd80003800000 */
.L_x_2058:
[----:B------:R-:W-:Y:S05]  /*fcb0*/  BSYNC B1 ;  /* 0x0000000000017941 */ /* 0x000fea0003800000 */
.L_x_1746:
[----:B------:R-:W-:Y:S01]  /*fcc0*/  BSSY B1, `(.L_x_1748) ;  /* 0x000012c000017945 */ /* 0x000fe20003800000 */
[----:B0-----:R-:W-:-:S03]  /*fcd0*/  PRMT R21, R60, 0x5410, R61 ;  /* 0x000054103c157816 */ /* 0x001fc6000000003d */
[----:B------:R-:W-:Y:S05]  /*fce0*/  @P1 BRA `(.L_x_1749) ;  /* 0x0000001000a41947 */ /* 0x000fea0003800000 */
[----:B------:R-:W0:Y:S01]  /*fcf0*/  LDC R86, c[0x0][0x3f4] ;  /* 0x0000fd00ff567b82 */ /* 0x000e220000000800 */
[----:B------:R-:W-:Y:S01]  /*fd00*/  BSSY B2, `(.L_x_1750) ;  /* 0x0000067000027945 */ /* 0x000fe20003800000 */
[-C--:B0-----:R-:W-:Y:S02]  /*fd10*/  ISETP.GE.AND P0, PT, R16, R86.reuse, PT ;  /* 0x000000561000720c */ /* 0x081fe40003f06270 */
[-C--:B------:R-:W-:Y:S02]  /*fd20*/  ISETP.GE.AND P1, PT, R168, R86.reuse, PT ;  /* 0x00000056a800720c */ /* 0x080fe40003f26270 */
[----:B------:R-:W-:-:S09]  /*fd30*/  ISETP.GE.AND P2, PT, R169, R86, PT ;  /* 0x00000056a900720c */ /* 0x000fd20003f46270 */
[----:B------:R-:W-:Y:S05]  /*fd40*/  @P0 BRA `(.L_x_1751) ;  /* 0x0000000400880947 */ /* 0x000fea0003800000 */
[----:B------:R-:W-:Y:S01]  /*fd50*/  LEA.HI R62, R86, R199, RZ, 0x1d ;  /* 0x000000c7563e7211 */ /* 0x000fe200078fe8ff */
[--C-:B------:R-:W-:Y:S01]  /*fd60*/  HADD2.F32 R101, -RZ, R90.reuse.H0_H0 ;  /* 0x2000005aff657230 */ /* 0x100fe20000004100 */
[----:B------:R-:W-:Y:S01]  /*fd70*/  LOP3.LUT R60, R184, 0x38, R16, 0xf8, !PT ;  /* 0x00000038b83c7812 */ /* 0x000fe200078ef810 */
[----:B------:R-:W-:Y:S01]  /*fd80*/  HADD2.F32 R100, -RZ, R90.H1_H1 ;  /* 0x3000005aff647230 */ /* 0x000fe20000004100 */
[----:B------:R-:W-:Y:S01]  /*fd90*/  SHF.R.S32.HI R65, RZ, 0x1f, R62 ;  /* 0x0000001fff417819 */ /* 0x000fe2000001143e */
[----:B------:R-:W-:Y:S01]  /*fda0*/  IMAD.SHL.U32 R63, R62, 0x8, RZ ;  /* 0x000000083e3f7824 */ /* 0x000fe200078e00ff */
[----:B------:R-:W-:Y:S02]  /*fdb0*/  LOP3.LUT R61, R60, R185, RZ, 0x3c, !PT ;  /* 0x000000b93c3d7212 */ /* 0x000fe400078e3cff */
[----:B------:R-:W-:Y:S02]  /*fdc0*/  LEA.HI R65, R65, R62, RZ, 0x3 ;  /* 0x0000003e41417211 */ /* 0x000fe400078f18ff */
[----:B------:R-:W-:-:S02]  /*fdd0*/  LOP3.LUT R60, R184, 0x38, R63, 0xf8, !PT ;  /* 0x00000038b83c7812 */ /* 0x000fc400078ef83f */
[----:B------:R-:W-:Y:S01]  /*fde0*/  IADD3 R61, R186, R61, RZ ;  /* 0x0000003dba3d7210 */ /* 0x000fe20007ffe0ff */
[----:B------:R-:W-:Y:S01]  /*fdf0*/  IMAD.SHL.U32 R65, R65, 0x400, RZ ;  /* 0x0000040041417824 */ /* 0x000fe200078e00ff */
[----:B------:R-:W-:Y:S02]  /*fe00*/  LOP3.LUT R64, R60, R185, RZ, 0x3c, !PT ;  /* 0x000000b93c407212 */ /* 0x000fe400078e3cff */
[----:B------:R-:W-:Y:S01]  /*fe10*/  SHF.R.U32.HI R102, RZ, 0x10, R33 ;  /* 0x00000010ff667819 */ /* 0x000fe20000011621 */
[----:B------:R-:W-:Y:S01]  /*fe20*/  IMAD R91, R61, 0x2, R18 ;  /* 0x000000023d5b7824 */ /* 0x000fe200078e0212 */
[----:B------:R-:W-:Y:S02]  /*fe30*/  LOP3.LUT R65, R65, 0x7fffe000, RZ, 0xc0, !PT ;  /* 0x7fffe00041417812 */ /* 0x000fe400078ec0ff */
[----:B------:R-:W-:Y:S02]  /*fe40*/  SHF.R.U32.HI R103, RZ, 0x10, R45 ;  /* 0x00000010ff677819 */ /* 0x000fe4000001162d */
[----:B------:R-:W-:Y:S01]  /*fe50*/  IADD3 R65, R64, R65, R186 ;  /* 0x0000004140417210 */ /* 0x000fe20007ffe0ba */
[----:B------:R-:W0:Y:S01]  /*fe60*/  LDS.128 R60, [R91+0xc400] ;  /* 0x00c400005b3c7984 */ /* 0x000e220000000c00 */
[----:B------:R-:W-:Y:S01]  /*fe70*/  SHF.R.U64 R32, R32, 0x10, R33 ;  /* 0x0000001020207819 */ /* 0x000fe20000001221 */
[----:B------:R-:W-:Y:S01]  /*fe80*/  HADD2.F32 R103, -RZ, R103.H0_H0 ;  /* 0x20000067ff677230 */ /* 0x000fe20000004100 */
[----:B------:R-:W-:Y:S01]  /*fe90*/  SHF.R.U64 R44, R44, 0x10, R45 ;  /* 0x000000102c2c7819 */ /* 0x000fe2000000122d */
[----:B------:R-:W-:Y:S01]  /*fea0*/  IMAD R92, R65, 0x2, R18 ;  /* 0x00000002415c7824 */ /* 0x000fe200078e0212 */
[----:B------:R-:W-:-:S02]  /*feb0*/  SHF.R.U64 R33, R34, 0x10, R35 ;  /* 0x0000001022217819 */ /* 0x000fc40000001223 */
[--C-:B------:R-:W-:Y:S02]  /*fec0*/  SHF.R.U64 R34, R46, 0x10, R47.reuse ;  /* 0x000000102e227819 */ /* 0x100fe4000000122f */
[----:B------:R-:W1:Y:S01]  /*fed0*/  LDS.128 R64, [R92+0xc400] ;  /* 0x00c400005c407984 */ /* 0x000e620000000c00 */
[----:B------:R-:W-:Y:S01]  /*fee0*/  SHF.R.U32.HI R46, RZ, 0x10, R47 ;  /* 0x00000010ff2e7819 */ /* 0x000fe2000001162f */
[----:B------:R-:W-:Y:S01]  /*fef0*/  HADD2.F32 R33, -RZ, R33.H0_H0 ;  /* 0x20000021ff217230 */ /* 0x000fe20000004100 */
[----:B------:R-:W-:Y:S01]  /*ff00*/  SHF.R.U32.HI R35, RZ, 0x10, R35 ;  /* 0x00000010ff237819 */ /* 0x000fe20000011623 */
[--C-:B0-----:R-:W-:Y:S02]  /*ff10*/  HADD2.F32 R94, -RZ, R61.reuse.H0_H0 ;  /* 0x2000003dff5e7230 */ /* 0x101fe40000004100 */
[----:B------:R-:W-:Y:S02]  /*ff20*/  HADD2.F32 R96, -RZ, R61.H1_H1 ;  /* 0x3000003dff607230 */ /* 0x000fe40000004100 */
[----:B------:R-:W-:-:S02]  /*ff30*/  HADD2.F32 R95, -RZ, R60.H0_H0 ;  /* 0x2000003cff5f7230 */ /* 0x000fc40000004100 */
[----:B------:R-:W-:Y:S02]  /*ff40*/  HADD2.F32 R45, -RZ, R62.H0_H0 ;  /* 0x2000003eff2d7230 */ /* 0x000fe40000004100 */
[----:B------:R-:W-:Y:S02]  /*ff50*/  HADD2.F32 R47, -RZ, R63.H0_H0 ;  /* 0x2000003fff2f7230 */ /* 0x000fe40000004100 */
[--C-:B-1----:R-:W-:Y:S02]  /*ff60*/  HADD2.F32 R61, -RZ, R65.reuse.H0_H0 ;  /* 0x20000041ff3d7230 */ /* 0x102fe40000004100 */
[----:B------:R-:W-:Y:S02]  /*ff70*/  HADD2.F32 R90, -RZ, R65.H1_H1 ;  /* 0x30000041ff5a7230 */ /* 0x000fe40000004100 */
[--C-:B------:R-:W-:Y:S02]  /*ff80*/  HADD2.F32 R99, -RZ, R67.reuse.H0_H0 ;  /* 0x20000043ff637230 */ /* 0x100fe40000004100 */
[----:B------:R-:W-:Y:S01]  /*ff90*/  FMUL.FTZ R65, R61, R101 ;  /* 0x000000653d417220 */ /* 0x000fe20000410000 */
[----:B------:R-:W-:-:S02]  /*ffa0*/  HADD2.F32 R93, -RZ, R67.H1_H1 ;  /* 0x30000043ff5d7230 */ /* 0x000fc40000004100 */
[-C--:B------:R-:W-:Y:S01]  /*ffb0*/  FMUL.FTZ R105, R61, R100.reuse ;  /* 0x000000643d697220 */ /* 0x080fe20000410000 */
[----:B------:R-:W-:Y:S02]  /*ffc0*/  HADD2.F32 R67, -RZ, R102.H0_H0 ;  /* 0x20000066ff437230 */ /* 0x000fe40000004100 */
[----:B------:R-:W-:Y:S01]  /*ffd0*/  FFMA.FTZ R61, R94, R100, -R65 ;  /* 0x000000645e3d7223 */ /* 0x000fe20000010841 */
[----:B------:R-:W-:Y:S02]  /*ffe0*/  HADD2.F32 R97, -RZ, R64.H0_H0 ;  /* 0x20000040ff617230 */ /* 0x000fe40000004100 */
[----:B------:R-:W-:Y:S01]  /*fff0*/  FMUL.FTZ R107, R90, R103 ;  /* 0x000000675a6b7220 */ /* 0x000fe20000410000 */
[--C-:B------:R-:W-:Y:S02]  /*10000*/  HADD2.F32 R102, -RZ, R89.reuse.H1_H1 ;  /* 0x30000059ff667230 */ /* 0x100fe40000004100 */
[----:B------:R-:W-:Y:S01]  /*10010*/  FFMA.FTZ R65, R94, R101, R105 ;  /* 0x000000655e417223 */ /* 0x000fe20000010069 */
[----:B------:R-:W-:-:S02]  /*10020*/  HADD2.F32 R100, -RZ, R89.H0_H0 ;  /* 0x20000059ff647230 */ /* 0x000fc40000004100 */
[-C--:B------:R-:W-:Y:S01]  /*10030*/  FMUL.FTZ R101, R90, R67.reuse ;  /* 0x000000435a657220 */ /* 0x080fe20000410000 */
[----:B------:R-:W-:Y:S02]  /*10040*/  HADD2.F32 R98, -RZ, R66.H0_H0 ;  /* 0x20000042ff627230 */ /* 0x000fe40000004100 */
[C---:B------:R-:W-:Y:S01]  /*10050*/  FMUL.FTZ R104, R97.reuse, R102 ;  /* 0x0000006661687220 */ /* 0x040fe20000410000 */
[--C-:B------:R-:W-:Y:S02]  /*10060*/  HADD2.F32 R89, -RZ, R88.reuse.H1_H1 ;  /* 0x30000058ff597230 */ /* 0x100fe40000004100 */
[-C--:B------:R-:W-:Y:S01]  /*10070*/  FMUL.FTZ R97, R97, R100.reuse ;  /* 0x0000006461617220 */ /* 0x080fe20000410000 */
[C---:B------:R-:W-:Y:S01]  /*10080*/  FFMA.FTZ R90, R96.reuse, R67, -R107 ;  /* 0x00000043605a7223 */ /* 0x040fe2000001086b */
[C---:B------:R-:W-:Y:S01]  /*10090*/  FFMA.FTZ R67, R95.reuse, R100, -R104 ;  /* 0x000000645f437223 */ /* 0x040fe20000010868 */
[----:B------:R-:W-:Y:S02]  /*100a0*/  HADD2.F32 R88, -RZ, R88.H0_H0 ;  /* 0x20000058ff587230 */ /* 0x000fe40000004100 */
[----:B------:R-:W-:Y:S01]  /*100b0*/  FFMA.FTZ R97, R95, R102, R97 ;  /* 0x000000665f617223 */ /* 0x000fe20000010061 */
[----:B------:R-:W-:Y:S01]  /*100c0*/  FFMA.FTZ R94, R96, R103, R101 ;  /* 0x00000067605e7223 */ /* 0x000fe20000010065 */
[----:B------:R-:W-:Y:S01]  /*100d0*/  FMUL.FTZ R102, R98, R89 ;  /* 0x0000005962667220 */ /* 0x000fe20000410000 */
[----:B------:R-:W-:-:S02]  /*100e0*/  HADD2.F32 R100, -RZ, R87.H1_H1 ;  /* 0x30000057ff647230 */ /* 0x000fc40000004100 */
[-C--:B------:R-:W-:Y:S01]  /*100f0*/  FMUL.FTZ R98, R98, R88.reuse ;  /* 0x0000005862627220 */ /* 0x080fe20000410000 */
[----:B------:R-:W-:Y:S02]  /*10100*/  HADD2.F32 R96, -RZ, R87.H0_H0 ;  /* 0x20000057ff607230 */ /* 0x000fe40000004100 */
[----:B------:R-:W-:Y:S01]  /*10110*/  FFMA.FTZ R102, R45, R88, -R102 ;  /* 0x000000582d667223 */ /* 0x000fe20000010866 */
[----:B------:R-:W-:Y:S02]  /*10120*/  HADD2.F32 R88, -RZ, R46.H0_H0 ;  /* 0x2000002eff587230 */ /* 0x000fe40000004100 */
[C---:B------:R-:W-:Y:S01]  /*10130*/  FMUL.FTZ R104, R99.reuse, R100 ;  /* 0x0000006463687220 */ /* 0x040fe20000410000 */
[----:B------:R-:W-:Y:S02]  /*10140*/  HADD2.F32 R46, -RZ, R35.H0_H0 ;  /* 0x20000023ff2e7230 */ /* 0x000fe40000004100 */
[----:B------:R-:W-:Y:S01]  /*10150*/  FMUL.FTZ R99, R99, R96 ;  /* 0x0000006063637220 */ /* 0x000fe20000410000 */
[----:B------:R-:W-:-:S02]  /*10160*/  HADD2.F32 R63, -RZ, R63.H1_H1 ;  /* 0x3000003fff3f7230 */ /* 0x000fc40000004100 */
[----:B------:R-:W-:Y:S01]  /*10170*/  FFMA.FTZ R98, R45, R89, R98 ;  /* 0x000000592d627223 */ /* 0x000fe20000010062 */
[C---:B------:R-:W-:Y:S01]  /*10180*/  FFMA.FTZ R104, R47.reuse, R96, -R104 ;  /* 0x000000602f687223 */ /* 0x040fe20000010868 */
[----:B------:R-:W-:Y:S01]  /*10190*/  FFMA.FTZ R99, R47, R100, R99 ;  /* 0x000000642f637223 */ /* 0x000fe20000010063 */
[----:B------:R-:W-:Y:S02]  /*101a0*/  HADD2.F32 R64, -RZ, R64.H1_H1 ;  /* 0x30000040ff407230 */ /* 0x000fe40000004100 */
[C---:B------:R-:W-:Y:S01]  /*101b0*/  FMUL.FTZ R106, R93.reuse, R88 ;  /* 0x000000585d6a7220 */ /* 0x040fe20000410000 */
[----:B------:R-:W-:Y:S02]  /*101c0*/  HADD2.F32 R66, -RZ, R66.H1_H1 ;  /* 0x30000042ff427230 */ /* 0x000fe40000004100 */
[-C--:B------:R-:W-:Y:S01]  /*101d0*/  FMUL.FTZ R96, R93, R46.reuse ;  /* 0x0000002e5d607220 */ /* 0x080fe20000410000 */
[----:B------:R-:W-:Y:S02]  /*101e0*/  HADD2.F32 R45, -RZ, R44.H0_H0 ;  /* 0x2000002cff2d7230 */ /* 0x000fe40000004100 */
[----:B------:R-:W-:Y:S01]  /*101f0*/  FFMA.FTZ R89, R63, R46, -R106 ;  /* 0x0000002e3f597223 */ /* 0x000fe2000001086a */
[----:B------:R-:W-:-:S02]  /*10200*/  HADD2.F32 R47, -RZ, R34.H0_H0 ;  /* 0x20000022ff2f7230 */ /* 0x000fc40000004100 */
[----:B------:R-:W-:Y:S01]  /*10210*/  FFMA.FTZ R96, R63, R88, R96 ;  /* 0x000000583f607223 */ /* 0x000fe20000010060 */
[----:B------:R-:W-:Y:S02]  /*10220*/  HADD2.F32 R35, -RZ, R32.H0_H0 ;  /* 0x20000020ff237230 */ /* 0x000fe40000004100 */
[----:B------:R-:W-:Y:S01]  /*10230*/  FMUL.FTZ R63, R64, R45 ;  /* 0x0000002d403f7220 */ /* 0x000fe20000410000 */
[----:B------:R-:W-:Y:S02]  /*10240*/  HADD2.F32 R60, -RZ, R60.H1_H1 ;  /* 0x3000003cff3c7230 */ /* 0x000fe40000004100 */
[----:B------:R-:W-:Y:S01]  /*10250*/  FMUL.FTZ R87, R66, R47 ;  /* 0x0000002f42577220 */ /* 0x000fe20000410000 */
[----:B------:R-:W-:Y:S02]  /*10260*/  HADD2.F32 R62, -RZ, R62.H1_H1 ;  /* 0x3000003eff3e7230 */ /* 0x000fe40000004100 */
[----:B------:R-:W-:Y:S01]  /*10270*/  FMUL.FTZ R64, R64, R35 ;  /* 0x0000002340407220 */ /* 0x000fe20000410000 */
[----:B------:R-:W-:Y:S01]  /*10280*/  FMUL.FTZ R66, R66, R33 ;  /* 0x0000002142427220 */ /* 0x000fe20000410000 */
[----:B------:R-:W-:Y:S01]  /*10290*/  FFMA.FTZ R32, R60, R35, -R63 ;  /* 0x000000233c207223 */ /* 0x000fe2000001083f */
[----:B------:R-:W-:Y:S01]  /*102a0*/  F2FP.F16.F32.PACK_AB R35, R89, R104 ;  /* 0x000000685923723e */ /* 0x000fe200000000ff */
[----:B------:R-:W-:Y:S01]  /*102b0*/  FFMA.FTZ R87, R62, R33, -R87 ;  /* 0x000000213e577223 */ /* 0x000fe20000010857 */
[----:B------:R-:W-:Y:S01]  /*102c0*/  FFMA.FTZ R44, R60, R45, R64 ;  /* 0x0000002d3c2c7223 */ /* 0x000fe20000010040 */
[----:B------:R-:W-:Y:S01]  /*102d0*/  FFMA.FTZ R63, R62, R47, R66 ;  /* 0x0000002f3e3f7223 */ /* 0x000fe20000010042 */
        /* <DEDUP_REMOVED lines=9> */
.L_x_1751:
[----:B------:R-:W-:Y:S05]  /*10370*/  BSYNC B2 ;  /* 0x0000000000027941 */ /* 0x000fea0003800000 */
.L_x_1750:
[----:B------:R-:W-:Y:S04]  /*10380*/  BSSY B2, `(.L_x_1752) ;  /* 0x0000060000027945 */ /* 0x000fe80003800000 */
[----:B------:R-:W-:Y:S05]  /*10390*/  @P1 BRA `(.L_x_1753) ;  /* 0x0000000400781947 */ /* 0x000fea0003800000 */
[----:B0-----:R-:W-:Y:S01]  /*103a0*/  LEA.HI R32, R86, R170, RZ, 0x1d ;  /* 0x000000aa56207211 */ /* 0x001fe200078fe8ff */
[----:B------:R-:W-:Y:S01]  /*103b0*/  HADD2.F32 R66, -RZ, R84.H1_H1 ;  /* 0x30000054ff427230 */ /* 0x000fe20000004100 */
[----:B------:R-:W-:Y:S01]  /*103c0*/  SHF.R.U32.HI R67, RZ, 0x10, R29 ;  /* 0x00000010ff437819 */ /* 0x000fe2000001161d */
[--C-:B------:R-:W-:Y:S01]  /*103d0*/  HADD2.F32 R88, -RZ, R82.reuse.H1_H1 ;  /* 0x30000052ff587230 */ /* 0x100fe20000004100 */
[----:B------:R-:W-:Y:S01]  /*103e0*/  SHF.R.S32.HI R35, RZ, 0x1f, R32 ;  /* 0x0000001fff237819 */ /* 0x000fe20000011420 */
[----:B------:R-:W-:Y:S01]  /*103f0*/  HADD2.F32 R82, -RZ, R82.H0_H0 ;  /* 0x20000052ff527230 */ /* 0x000fe20000004100 */
[----:B------:R-:W-:Y:S01]  /*10400*/  SHF.L.U32 R33, R32, 0x3, RZ ;  /* 0x0000000320217819 */ /* 0x000fe200000006ff */
[----:B------:R-:W-:Y:S01]  /*10410*/  HADD2.F32 R84, -RZ, R84.H0_H0 ;  /* 0x20000054ff547230 */ /* 0x000fe20000004100 */
[----:B------:R-:W-:Y:S02]  /*10420*/  LEA.HI R35, R35, R32, RZ, 0x3 ;  /* 0x0000002023237211 */ /* 0x000fe400078f18ff */
[----:B------:R-:W-:-:S02]  /*10430*/  LOP3.LUT R32, R184, 0x38, R33, 0xf8, !PT ;  /* 0x00000038b8207812 */ /* 0x000fc400078ef821 */
[--C-:B------:R-:W-:Y:S01]  /*10440*/  SHF.R.U32.HI R65, RZ, 0x10, R41.reuse ;  /* 0x00000010ff417819 */ /* 0x100fe20000011629 */
[----:B------:R-:W-:Y:S01]  /*10450*/  IMAD.SHL.U32 R35, R35, 0x400, RZ ;  /* 0x0000040023237824 */ /* 0x000fe200078e00ff */
[----:B------:R-:W-:Y:S02]  /*10460*/  LOP3.LUT R44, R32, R185, RZ, 0x3c, !PT ;  /* 0x000000b9202c7212 */ /* 0x000fe400078e3cff */
[----:B------:R-:W-:Y:S01]  /*10470*/  SHF.R.U64 R40, R40, 0x10, R41 ;  /* 0x0000001028287819 */ /* 0x000fe20000001229 */
[----:B------:R-:W-:Y:S01]  /*10480*/  HADD2.F32 R65, -RZ, R65.H0_H0 ;  /* 0x20000041ff417230 */ /* 0x000fe20000004100 */
[----:B------:R-:W-:Y:S02]  /*10490*/  LOP3.LUT R45, R35, 0x7fffe000, RZ, 0xc0, !PT ;  /* 0x7fffe000232d7812 */ /* 0x000fe400078ec0ff */
[----:B------:R-:W0:Y:S01]  /*104a0*/  LDS.128 R32, [R217] ;  /* 0x00000000d9207984 */ /* 0x000e220000000c00 */
[----:B------:R-:W-:Y:S02]  /*104b0*/  SHF.R.U64 R28, R28, 0x10, R29 ;  /* 0x000000101c1c7819 */ /* 0x000fe4000000121d */
[----:B------:R-:W-:-:S02]  /*104c0*/  IADD3 R45, R44, R45, R186 ;  /* 0x0000002d2c2d7210 */ /* 0x000fc40007ffe0ba */
[--C-:B------:R-:W-:Y:S02]  /*104d0*/  SHF.R.U64 R29, R30, 0x10, R31.reuse ;  /* 0x000000101e1d7819 */ /* 0x100fe4000000121f */
[----:B------:R-:W-:Y:S01]  /*104e0*/  SHF.R.U32.HI R89, RZ, 0x10, R31 ;  /* 0x00000010ff597819 */ /* 0x000fe2000001161f */
[----:B------:R-:W-:Y:S01]  /*104f0*/  IMAD R60, R45, 0x2, R18 ;  /* 0x000000022d3c7824 */ /* 0x000fe200078e0212 */
[--C-:B------:R-:W-:Y:S01]  /*10500*/  SHF.R.U32.HI R87, RZ, 0x10, R43.reuse ;  /* 0x00000010ff577819 */ /* 0x100fe2000001162b */
[----:B------:R-:W-:Y:S01]  /*10510*/  HADD2.F32 R29, -RZ, R29.H0_H0 ;  /* 0x2000001dff1d7230 */ /* 0x000fe20000004100 */
[----:B------:R-:W-:Y:S02]  /*10520*/  SHF.R.U64 R30, R42, 0x10, R43 ;  /* 0x000000102a1e7819 */ /* 0x000fe4000000122b */
[----:B------:R-:W1:Y:S01]  /*10530*/  LDS.128 R44, [R60+0xc400] ;  /* 0x00c400003c2c7984 */ /* 0x000e620000000c00 */
[--C-:B0-----:R-:W-:Y:S02]  /*10540*/  HADD2.F32 R41, -RZ, R33.reuse.H0_H0 ;  /* 0x20000021ff297230 */ /* 0x101fe40000004100 */
[----:B------:R-:W-:-:S02]  /*10550*/  HADD2.F32 R33, -RZ, R33.H1_H1 ;  /* 0x30000021ff217230 */ /* 0x000fc40000004100 */
[----:B------:R-:W-:Y:S02]  /*10560*/  HADD2.F32 R31, -RZ, R32.H0_H0 ;  /* 0x20000020ff1f7230 */ /* 0x000fe40000004100 */
[----:B------:R-:W-:Y:S02]  /*10570*/  HADD2.F32 R42, -RZ, R34.H0_H0 ;  /* 0x20000022ff2a7230 */ /* 0x000fe40000004100 */
[--C-:B------:R-:W-:Y:S02]  /*10580*/  HADD2.F32 R43, -RZ, R35.reuse.H0_H0 ;  /* 0x20000023ff2b7230 */ /* 0x100fe40000004100 */
[----:B------:R-:W-:Y:S02]  /*10590*/  HADD2.F32 R35, -RZ, R35.H1_H1 ;  /* 0x30000023ff237230 */ /* 0x000fe40000004100 */
[----:B------:R-:W-:Y:S02]  /*105a0*/  HADD2.F32 R32, -RZ, R32.H1_H1 ;  /* 0x30000020ff207230 */ /* 0x000fe40000004100 */
[----:B-1----:R-:W-:-:S02]  /*105b0*/  HADD2.F32 R61, -RZ, R45.H0_H0 ;  /* 0x2000002dff3d7230 */ /* 0x002fc40000004100 */
[----:B------:R-:W-:Y:S02]  /*105c0*/  HADD2.F32 R62, -RZ, R45.H1_H1 ;  /* 0x3000002dff3e7230 */ /* 0x000fe40000004100 */
[----:B------:R-:W-:Y:S02]  /*105d0*/  HADD2.F32 R45, -RZ, R44.H0_H0 ;  /* 0x2000002cff2d7230 */ /* 0x000fe40000004100 */
[C---:B------:R-:W-:Y:S01]  /*105e0*/  FMUL.FTZ R90, R61.reuse, R88 ;  /* 0x000000583d5a7220 */ /* 0x040fe20000410000 */
[-C--:B------:R-:W-:Y:S01]  /*105f0*/  FMUL.FTZ R92, R61, R66.reuse ;  /* 0x000000423d5c7220 */ /* 0x080fe20000410000 */
[----:B------:R-:W-:Y:S02]  /*10600*/  HADD2.F32 R61, -RZ, R67.H0_H0 ;  /* 0x20000043ff3d7230 */ /* 0x000fe40000004100 */
[C---:B------:R-:W-:Y:S01]  /*10610*/  FFMA.FTZ R90, R41.reuse, R66, -R90 ;  /* 0x00000042295a7223 */ /* 0x040fe2000001085a */
[----:B------:R-:W-:Y:S01]  /*10620*/  FFMA.FTZ R92, R41, R88, R92 ;  /* 0x00000058295c7223 */ /* 0x000fe2000001005c */
[C---:B------:R-:W-:Y:S01]  /*10630*/  FMUL.FTZ R66, R62.reuse, R65 ;  /* 0x000000413e427220 */ /* 0x040fe20000410000 */
[----:B------:R-:W-:Y:S01]  /*10640*/  FMUL.FTZ R88, R62, R61 ;  /* 0x0000003d3e587220 */ /* 0x000fe20000410000 */
[----:B------:R-:W-:Y:S01]  /*10650*/  FMUL.FTZ R62, R45, R82 ;  /* 0x000000522d3e7220 */ /* 0x000fe20000410000 */
[----:B------:R-:W-:-:S02]  /*10660*/  HADD2.F32 R63, -RZ, R46.H0_H0 ;  /* 0x2000002eff3f7230 */ /* 0x000fc40000004100 */
[C---:B------:R-:W-:Y:S01]  /*10670*/  FFMA.FTZ R61, R33.reuse, R61, -R66 ;  /* 0x0000003d213d7223 */ /* 0x040fe20000010842 */
[----:B------:R-:W-:Y:S01]  /*10680*/  FFMA.FTZ R65, R33, R65, R88 ;  /* 0x0000004121417223 */ /* 0x000fe20000010058 */
[----:B------:R-:W-:Y:S02]  /*10690*/  HADD2.F32 R41, -RZ, R83.H0_H0 ;  /* 0x20000053ff297230 */ /* 0x000fe40000004100 */
[-C--:B------:R-:W-:Y:S01]  /*106a0*/  FMUL.FTZ R45, R45, R84.reuse ;  /* 0x000000542d2d7220 */ /* 0x080fe20000410000 */
[----:B------:R-:W-:Y:S02]  /*106b0*/  HADD2.F32 R33, -RZ, R85.H0_H0 ;  /* 0x20000055ff217230 */ /* 0x000fe40000004100 */
[C---:B------:R-:W-:Y:S01]  /*106c0*/  FFMA.FTZ R84, R31.reuse, R84, -R62 ;  /* 0x000000541f547223 */ /* 0x040fe2000001083e */
[----:B------:R-:W-:Y:S02]  /*106d0*/  HADD2.F32 R64, -RZ, R47.H0_H0 ;  /* 0x2000002fff407230 */ /* 0x000fe40000004100 */
[----:B------:R-:W-:Y:S01]  /*106e0*/  FFMA.FTZ R45, R31, R82, R45 ;  /* 0x000000521f2d7223 */ /* 0x000fe2000001002d */
[----:B------:R-:W-:-:S02]  /*106f0*/  HADD2.F32 R83, -RZ, R83.H1_H1 ;  /* 0x30000053ff537230 */ /* 0x000fc40000004100 */
[C---:B------:R-:W-:Y:S01]  /*10700*/  FMUL.FTZ R31, R63.reuse, R41 ;  /* 0x000000293f1f7220 */ /* 0x040fe20000410000 */
[----:B------:R-:W-:Y:S02]  /*10710*/  HADD2.F32 R85, -RZ, R85.H1_H1 ;  /* 0x30000055ff557230 */ /* 0x000fe40000004100 */
[----:B------:R-:W-:Y:S01]  /*10720*/  FMUL.FTZ R67, R63, R33 ;  /* 0x000000213f437220 */ /* 0x000fe20000410000 */
[----:B------:R-:W-:Y:S02]  /*10730*/  HADD2.F32 R47, -RZ, R47.H1_H1 ;  /* 0x3000002fff2f7230 */ /* 0x000fe40000004100 */
[----:B------:R-:W-:Y:S01]  /*10740*/  FMUL.FTZ R82, R64, R83 ;  /* 0x0000005340527220 */ /* 0x000fe20000410000 */
[----:B------:R-:W-:Y:S02]  /*10750*/  HADD2.F32 R66, -RZ, R87.H0_H0 ;  /* 0x20000057ff427230 */ /* 0x000fe40000004100 */
[----:B------:R-:W-:Y:S01]  /*10760*/  FFMA.FTZ R63, R42, R33, -R31 ;  /* 0x000000212a3f7223 */ /* 0x000fe2000001081f */
[----:B------:R-:W-:-:S02]  /*10770*/  HADD2.F32 R62, -RZ, R89.H0_H0 ;  /* 0x20000059ff3e7230 */ /* 0x000fc40000004100 */
[----:B------:R-:W-:Y:S01]  /*10780*/  FMUL.FTZ R64, R64, R85 ;  /* 0x0000005540407220 */ /* 0x000fe20000410000 */
[----:B------:R-:W-:Y:S01]  /*10790*/  FFMA.FTZ R67, R42, R41, R67 ;  /* 0x000000292a437223 */ /* 0x000fe20000010043 */
[----:B------:R-:W-:Y:S02]  /*107a0*/  HADD2.F32 R44, -RZ, R44.H1_H1 ;  /* 0x3000002cff2c7230 */ /* 0x000fe40000004100 */
[C---:B------:R-:W-:Y:S01]  /*107b0*/  FMUL.FTZ R42, R47.reuse, R66 ;  /* 0x000000422f2a7220 */ /* 0x040fe20000410000 */
[----:B------:R-:W-:Y:S02]  /*107c0*/  HADD2.F32 R46, -RZ, R46.H1_H1 ;  /* 0x3000002eff2e7230 */ /* 0x000fe40000004100 */
[----:B------:R-:W-:Y:S01]  /*107d0*/  FMUL.FTZ R88, R47, R62 ;  /* 0x0000003e2f587220 */ /* 0x000fe20000410000 */
[----:B------:R-:W-:Y:S02]  /*107e0*/  HADD2.F32 R33, -RZ, R40.H0_H0 ;  /* 0x20000028ff217230 */ /* 0x000fe40000004100 */
[----:B------:R-:W-:Y:S01]  /*107f0*/  FFMA.FTZ R82, R43, R85, -R82 ;  /* 0x000000552b527223 */ /* 0x000fe20000010852 */
[----:B------:R-:W-:-:S02]  /*10800*/  HADD2.F32 R41, -RZ, R30.H0_H0 ;  /* 0x2000001eff297230 */ /* 0x000fc40000004100 */
[----:B------:R-:W-:Y:S01]  /*10810*/  FFMA.FTZ R64, R43, R83, R64 ;  /* 0x000000532b407223 */ /* 0x000fe20000010040 */
[----:B------:R-:W-:Y:S02]  /*10820*/  HADD2.F32 R31, -RZ, R28.H0_H0 ;  /* 0x2000001cff1f7230 */ /* 0x000fe40000004100 */
[C---:B------:R-:W-:Y:S01]  /*10830*/  FFMA.FTZ R83, R35.reuse, R62, -R42 ;  /* 0x0000003e23537223 */ /* 0x040fe2000001082a */
[----:B------:R-:W-:Y:S02]  /*10840*/  HADD2.F32 R34, -RZ, R34.H1_H1 ;  /* 0x30000022ff227230 */ /* 0x000fe40000004100 */
[----:B------:R-:W-:Y:S01]  /*10850*/  FFMA.FTZ R85, R35, R66, R88 ;  /* 0x0000004223557223 */ /* 0x000fe20000010058 */
[----:B------:R-:W-:Y:S01]  /*10860*/  FMUL.FTZ R35, R44, R33 ;  /* 0x000000212c237220 */ /* 0x000fe20000410000 */
[----:B------:R-:W-:Y:S01]  /*10870*/  FMUL.FTZ R47, R46, R41 ;  /* 0x000000292e2f7220 */ /* 0x000fe20000410000 */
[----:B------:R-:W-:Y:S01]  /*10880*/  FMUL.FTZ R44, R44, R31 ;  /* 0x0000001f2c2c7220 */ /* 0x000fe20000410000 */
[----:B------:R-:W-:Y:S01]  /*10890*/  FMUL.FTZ R46, R46, R29 ;  /* 0x0000001d2e2e7220 */ /* 0x000fe20000410000 */
[----:B------:R-:W-:Y:S01]  /*108a0*/  FFMA.FTZ R43, R32, R31, -R35 ;  /* 0x0000001f202b7223 */ /* 0x000fe20000010823 */
[----:B------:R-:W-:Y:S01]  /*108b0*/  FFMA.FTZ R30, R34, R29, -R47 ;  /* 0x0000001d221e7223 */ /* 0x000fe2000001082f */
[----:B------:R-:W-:Y:S01]  /*108c0*/  FFMA.FTZ R32, R32, R33, R44 ;  /* 0x0000002120207223 */ /* 0x000fe2000001002c */
        /* <DEDUP_REMOVED lines=8> */
[----:B------:R-:W-:-:S02]  /*10950*/  F2FP.F16.F32.PACK_AB R32, R32, R45 ;  /* 0x0000002d2020723e */ /* 0x000fc400000000ff */
[----:B------:R-:W-:-:S05]  /*10960*/  F2FP.F16.F32.PACK_AB R34, R34, R67 ;  /* 0x000000432222723e */ /* 0x000fca00000000ff */
[----:B------:R1:W-:Y:S02]  /*10970*/  STS.128 [R60+0xc400], R32 ;  /* 0x00c400203c007388 */ /* 0x0003e40000000c00 */
.L_x_1753:
[----:B------:R-:W-:Y:S05]  /*10980*/  BSYNC B2 ;  /* 0x0000000000027941 */ /* 0x000fea0003800000 */
.L_x_1752:
[----:B------:R-:W-:Y:S05]  /*10990*/  @P2 BRA `(.L_x_1749) ;  /* 0x0000000400782947 */ /* 0x000fea0003800000 */
[----:B------:R-:W-:Y:S01]  /*109a0*/  LEA.HI R86, R86, R171, RZ, 0x1d ;  /* 0x000000ab56567211 */ /* 0x000fe200078fe8ff */
[----:B------:R-:W-:Y:S01]  /*109b0*/  HADD2.F32 R41, -RZ, R76.H1_H1 ;  /* 0x3000004cff297230 */ /* 0x000fe20000004100 */
[--C-:B0-----:R-:W-:Y:S01]  /*109c0*/  SHF.R.U32.HI R44, RZ, 0x10, R37.reuse ;  /* 0x00000010ff2c7819 */ /* 0x101fe20000011625 */
[--C-:B------:R-:W-:Y:S01]  /*109d0*/  HADD2.F32 R42, -RZ, R75.reuse.H0_H0 ;  /* 0x2000004bff2a7230 */ /* 0x100fe20000004100 */
[----:B-1----:R-:W-:Y:S01]  /*109e0*/  SHF.R.S32.HI R31, RZ, 0x1f, R86 ;  /* 0x0000001fff1f7819 */ /* 0x002fe20000011456 */
[----:B------:R-:W-:Y:S01]  /*109f0*/  IMAD.SHL.U32 R29, R86, 0x8, RZ ;  /* 0x00000008561d7824 */ /* 0x000fe200078e00ff */
[----:B------:R-:W-:Y:S01]  /*10a00*/  SHF.R.U64 R61, R36, 0x10, R37 ;  /* 0x00000010243d7819 */ /* 0x000fe20000001225 */
[----:B------:R-:W-:Y:S01]  /*10a10*/  HADD2.F32 R44, -RZ, R44.H0_H0 ;  /* 0x2000002cff2c7230 */ /* 0x000fe20000004100 */
[----:B------:R-:W-:Y:S01]  /*10a20*/  LEA.HI R31, R31, R86, RZ, 0x3 ;  /* 0x000000561f1f7211 */ /* 0x000fe200078f18ff */
[----:B------:R-:W-:Y:S01]  /*10a30*/  HADD2.F32 R75, -RZ, R75.H1_H1 ;  /* 0x3000004bff4b7230 */ /* 0x000fe20000004100 */
[----:B------:R-:W-:Y:S01]  /*10a40*/  LOP3.LUT R28, R184, 0x38, R29, 0xf8, !PT ;  /* 0x00000038b81c7812 */ /* 0x000fe200078ef81d */
[----:B------:R-:W-:Y:S01]  /*10a50*/  HADD2.F32 R76, -RZ, R76.H0_H0 ;  /* 0x2000004cff4c7230 */ /* 0x000fe20000004100 */
[----:B------:R-:W-:-:S02]  /*10a60*/  SHF.L.U32 R31, R31, 0xa, RZ ;  /* 0x0000000a1f1f7819 */ /* 0x000fc400000006ff */
[----:B------:R-:W-:Y:S02]  /*10a70*/  LOP3.LUT R32, R28, R185, RZ, 0x3c, !PT ;  /* 0x000000b91c207212 */ /* 0x000fe400078e3cff */
[----:B------:R-:W-:Y:S02]  /*10a80*/  LOP3.LUT R33, R31, 0x7fffe000, RZ, 0xc0, !PT ;  /* 0x7fffe0001f217812 */ /* 0x000fe400078ec0ff */
[----:B------:R-:W0:Y:S01]  /*10a90*/  LDS.128 R28, [R215] ;  /* 0x00000000d71c7984 */ /* 0x000e220000000c00 */
[--C-:B------:R-:W-:Y:S02]  /*10aa0*/  SHF.R.U32.HI R43, RZ, 0x10, R25.reuse ;  /* 0x00000010ff2b7819 */ /* 0x100fe40000011619 */
[----:B------:R-:W-:Y:S02]  /*10ab0*/  IADD3 R33, R32, R33, R186 ;  /* 0x0000002120217210 */ /* 0x000fe40007ffe0ba */
[----:B------:R-:W-:Y:S02]  /*10ac0*/  SHF.R.U64 R65, R24, 0x10, R25 ;  /* 0x0000001018417819 */ /* 0x000fe40000001219 */
[--C-:B------:R-:W-:Y:S01]  /*10ad0*/  SHF.R.U64 R47, R38, 0x10, R39.reuse ;  /* 0x00000010262f7819 */ /* 0x100fe20000001227 */
[----:B------:R-:W-:Y:S01]  /*10ae0*/  IMAD R40, R33, 0x2, R18 ;  /* 0x0000000221287824 */ /* 0x000fe200078e0212 */
[----:B------:R-:W-:-:S02]  /*10af0*/  SHF.R.U32.HI R45, RZ, 0x10, R39 ;  /* 0x00000010ff2d7819 */ /* 0x000fc40000011627 */
[--C-:B------:R-:W-:Y:S02]  /*10b00*/  SHF.R.U32.HI R63, RZ, 0x10, R27.reuse ;  /* 0x00000010ff3f7819 */ /* 0x100fe4000001161b */
[----:B------:R-:W1:Y:S01]  /*10b10*/  LDS.128 R32, [R40+0xc400] ;  /* 0x00c4000028207984 */ /* 0x000e620000000c00 */
[----:B------:R-:W-:Y:S01]  /*10b20*/  SHF.R.U64 R64, R26, 0x10, R27 ;  /* 0x000000101a407819 */ /* 0x000fe2000000121b */
[--C-:B0-----:R-:W-:Y:S02]  /*10b30*/  HADD2.F32 R25, -RZ, R29.reuse.H0_H0 ;  /* 0x2000001dff197230 */ /* 0x101fe40000004100 */
[----:B------:R-:W-:Y:S02]  /*10b40*/  HADD2.F32 R29, -RZ, R29.H1_H1 ;  /* 0x3000001dff1d7230 */ /* 0x000fe40000004100 */
[----:B------:R-:W-:Y:S02]  /*10b50*/  HADD2.F32 R24, -RZ, R28.H0_H0 ;  /* 0x2000001cff187230 */ /* 0x000fe40000004100 */
[----:B------:R-:W-:-:S02]  /*10b60*/  HADD2.F32 R26, -RZ, R30.H0_H0 ;  /* 0x2000001eff1a7230 */ /* 0x000fc40000004100 */
[--C-:B------:R-:W-:Y:S02]  /*10b70*/  HADD2.F32 R27, -RZ, R31.reuse.H0_H0 ;  /* 0x2000001fff1b7230 */ /* 0x100fe40000004100 */
[----:B------:R-:W-:Y:S02]  /*10b80*/  HADD2.F32 R31, -RZ, R31.H1_H1 ;  /* 0x3000001fff1f7230 */ /* 0x000fe40000004100 */
[----:B------:R-:W-:Y:S02]  /*10b90*/  HADD2.F32 R28, -RZ, R28.H1_H1 ;  /* 0x3000001cff1c7230 */ /* 0x000fe40000004100 */
[--C-:B-1----:R-:W-:Y:S02]  /*10ba0*/  HADD2.F32 R36, -RZ, R33.reuse.H0_H0 ;  /* 0x20000021ff247230 */ /* 0x102fe40000004100 */
[----:B------:R-:W-:Y:S02]  /*10bb0*/  HADD2.F32 R37, -RZ, R33.H1_H1 ;  /* 0x30000021ff257230 */ /* 0x000fe40000004100 */
[----:B------:R-:W-:-:S02]  /*10bc0*/  HADD2.F32 R33, -RZ, R32.H0_H0 ;  /* 0x20000020ff217230 */ /* 0x000fc40000004100 */
[C---:B------:R-:W-:Y:S01]  /*10bd0*/  FMUL.FTZ R46, R36.reuse, R42 ;  /* 0x0000002a242e7220 */ /* 0x040fe20000410000 */
[-C--:B------:R-:W-:Y:S01]  /*10be0*/  FMUL.FTZ R60, R36, R41.reuse ;  /* 0x00000029243c7220 */ /* 0x080fe20000410000 */
[----:B------:R-:W-:Y:S02]  /*10bf0*/  HADD2.F32 R36, -RZ, R43.H0_H0 ;  /* 0x2000002bff247230 */ /* 0x000fe40000004100 */
[----:B------:R-:W-:Y:S01]  /*10c00*/  FMUL.FTZ R62, R37, R44 ;  /* 0x0000002c253e7220 */ /* 0x000fe20000410000 */
[C---:B------:R-:W-:Y:S01]  /*10c10*/  FFMA.FTZ R46, R25.reuse, R41, -R46 ;  /* 0x00000029192e7223 */ /* 0x040fe2000001082e */
[----:B------:R-:W-:Y:S01]  /*10c20*/  FFMA.FTZ R60, R25, R42, R60 ;  /* 0x0000002a193c7223 */ /* 0x000fe2000001003c */
[----:B------:R-:W-:Y:S01]  /*10c30*/  FMUL.FTZ R25, R33, R75 ;  /* 0x0000004b21197220 */ /* 0x000fe20000410000 */
[-C--:B------:R-:W-:Y:S01]  /*10c40*/  FMUL.FTZ R42, R37, R36.reuse ;  /* 0x00000024252a7220 */ /* 0x080fe20000410000 */
[----:B------:R-:W-:Y:S01]  /*10c50*/  FFMA.FTZ R41, R29, R36, -R62 ;  /* 0x000000241d297223 */ /* 0x000fe2000001083e */
[-C--:B------:R-:W-:Y:S01]  /*10c60*/  FMUL.FTZ R36, R33, R76.reuse ;  /* 0x0000004c21247220 */ /* 0x080fe20000410000 */
[----:B------:R-:W-:Y:S01]  /*10c70*/  FFMA.FTZ R76, R24, R76, -R25 ;  /* 0x0000004c184c7223 */ /* 0x000fe20000010819 */
[----:B------:R-:W-:-:S02]  /*10c80*/  HADD2.F32 R38, -RZ, R34.H0_H0 ;  /* 0x20000022ff267230 */ /* 0x000fc40000004100 */
[----:B------:R-:W-:Y:S01]  /*10c90*/  FFMA.FTZ R43, R29, R44, R42 ;  /* 0x0000002c1d2b7223 */ /* 0x000fe2000001002a */
[--C-:B------:R-:W-:Y:S02]  /*10ca0*/  HADD2.F32 R37, -RZ, R74.reuse.H1_H1 ;  /* 0x3000004aff257230 */ /* 0x100fe40000004100 */
[----:B------:R-:W-:Y:S01]  /*10cb0*/  FFMA.FTZ R75, R24, R75, R36 ;  /* 0x0000004b184b7223 */ /* 0x000fe20000010024 */
[----:B------:R-:W-:Y:S02]  /*10cc0*/  HADD2.F32 R25, -RZ, R77.H0_H0 ;  /* 0x2000004dff197230 */ /* 0x000fe40000004100 */
[----:B------:R-:W-:Y:S02]  /*10cd0*/  HADD2.F32 R39, -RZ, R35.H0_H0 ;  /* 0x20000023ff277230 */ /* 0x000fe40000004100 */
[C---:B------:R-:W-:Y:S01]  /*10ce0*/  FMUL.FTZ R29, R38.reuse, R37 ;  /* 0x00000025261d7220 */ /* 0x040fe20000410000 */
[----:B------:R-:W-:Y:S02]  /*10cf0*/  HADD2.F32 R74, -RZ, R74.H0_H0 ;  /* 0x2000004aff4a7230 */ /* 0x000fe40000004100 */
[----:B------:R-:W-:Y:S01]  /*10d00*/  FMUL.FTZ R33, R38, R25 ;  /* 0x0000001926217220 */ /* 0x000fe20000410000 */
[----:B------:R-:W-:-:S02]  /*10d10*/  HADD2.F32 R24, -RZ, R77.H1_H1 ;  /* 0x3000004dff187230 */ /* 0x000fc40000004100 */
[C---:B------:R-:W-:Y:S01]  /*10d20*/  FFMA.FTZ R42, R26.reuse, R25, -R29 ;  /* 0x000000191a2a7223 */ /* 0x040fe2000001081d */
[----:B------:R-:W-:Y:S02]  /*10d30*/  HADD2.F32 R35, -RZ, R35.H1_H1 ;  /* 0x30000023ff237230 */ /* 0x000fe40000004100 */
[C---:B------:R-:W-:Y:S01]  /*10d40*/  FMUL.FTZ R44, R39.reuse, R74 ;  /* 0x0000004a272c7220 */ /* 0x040fe20000410000 */
[----:B------:R-:W-:Y:S02]  /*10d50*/  HADD2.F32 R38, -RZ, R45.H0_H0 ;  /* 0x2000002dff267230 */ /* 0x000fe40000004100 */
[-C--:B------:R-:W-:Y:S01]  /*10d60*/  FMUL.FTZ R39, R39, R24.reuse ;  /* 0x0000001827277220 */ /* 0x080fe20000410000 */
[----:B------:R-:W-:Y:S02]  /*10d70*/  HADD2.F32 R36, -RZ, R63.H0_H0 ;  /* 0x2000003fff247230 */ /* 0x000fe40000004100 */
[----:B------:R-:W-:Y:S01]  /*10d80*/  FFMA.FTZ R37, R26, R37, R33 ;  /* 0x000000251a257223 */ /* 0x000fe20000010021 */
[----:B------:R-:W-:Y:S01]  /*10d90*/  FFMA.FTZ R44, R27, R24, -R44 ;  /* 0x000000181b2c7223 */ /* 0x000fe2000001082c */
[----:B------:R-:W-:-:S02]  /*10da0*/  HADD2.F32 R32, -RZ, R32.H1_H1 ;  /* 0x30000020ff207230 */ /* 0x000fc40000004100 */
[----:B------:R-:W-:Y:S01]  /*10db0*/  FMUL.FTZ R26, R35, R38 ;  /* 0x00000026231a7220 */ /* 0x000fe20000410000 */
[----:B------:R-:W-:Y:S02]  /*10dc0*/  HADD2.F32 R34, -RZ, R34.H1_H1 ;  /* 0x30000022ff227230 */ /* 0x000fe40000004100 */
[----:B------:R-:W-:Y:S01]  /*10dd0*/  FFMA.FTZ R74, R27, R74, R39 ;  /* 0x0000004a1b4a7223 */ /* 0x000fe20000010027 */
[-C--:B------:R-:W-:Y:S01]  /*10de0*/  FMUL.FTZ R24, R35, R36.reuse ;  /* 0x0000002423187220 */ /* 0x080fe20000410000 */
[----:B------:R-:W-:Y:S02]  /*10df0*/  HADD2.F32 R29, -RZ, R61.H0_H0 ;  /* 0x2000003dff1d7230 */ /* 0x000fe40000004100 */
[C---:B------:R-:W-:Y:S01]  /*10e00*/  FFMA.FTZ R45, R31.reuse, R36, -R26 ;  /* 0x000000241f2d7223 */ /* 0x040fe2000001081a */
[----:B------:R-:W-:Y:S02]  /*10e10*/  HADD2.F32 R33, -RZ, R47.H0_H0 ;  /* 0x2000002fff217230 */ /* 0x000fe40000004100 */
[----:B------:R-:W-:Y:S01]  /*10e20*/  FFMA.FTZ R47, R31, R38, R24 ;  /* 0x000000261f2f7223 */ /* 0x000fe20000010018 */
[----:B------:R-:W-:-:S02]  /*10e30*/  HADD2.F32 R25, -RZ, R65.H0_H0 ;  /* 0x20000041ff197230 */ /* 0x000fc40000004100 */
[----:B------:R-:W-:Y:S01]  /*10e40*/  FMUL.FTZ R31, R32, R29 ;  /* 0x0000001d201f7220 */ /* 0x000fe20000410000 */
[----:B------:R-:W-:Y:S02]  /*10e50*/  HADD2.F32 R27, -RZ, R64.H0_H0 ;  /* 0x20000040ff1b7230 */ /* 0x000fe40000004100 */
[----:B------:R-:W-:Y:S01]  /*10e60*/  FMUL.FTZ R39, R34, R33 ;  /* 0x0000002122277220 */ /* 0x000fe20000410000 */
[----:B------:R-:W-:Y:S02]  /*10e70*/  HADD2.F32 R30, -RZ, R30.H1_H1 ;  /* 0x3000001eff1e7230 */ /* 0x000fe40000004100 */
[-C--:B------:R-:W-:Y:S01]  /*10e80*/  FMUL.FTZ R32, R32, R25.reuse ;  /* 0x0000001920207220 */ /* 0x080fe20000410000 */
[----:B------:R-:W-:Y:S01]  /*10e90*/  FFMA.FTZ R35, R28, R25, -R31 ;  /* 0x000000191c237223 */ /* 0x000fe2000001081f */
[-C--:B------:R-:W-:Y:S01]  /*10ea0*/  FMUL.FTZ R34, R34, R27.reuse ;  /* 0x0000001b22227220 */ /* 0x080fe20000410000 */
        /* <DEDUP_REMOVED lines=13> */
.L_x_1749:
[----:B------:R-:W-:Y:S05]  /*10f80*/  BSYNC B1 ;  /* 0x0000000000017941 */ /* 0x000fea0003800000 */
.L_x_1748:
[----:B------:R-:W-:-:S13]  /*10f90*/  ISETP.GE.AND P0, PT, R219, R73, PT ;  /* 0x00000049db00720c */ /* 0x000fda0003f06270 */
[----:B------:R-:W-:Y:S05]  /*10fa0*/  @P0 BRA `(.L_x_1729) ;  /* 0x0000001000940947 */ /* 0x000fea0003800000 */
[----:B01----:R-:W0:Y:S01]  /*10fb0*/  LDC R32, c[0x0][0x3f4] ;  /* 0x0000fd00ff207b82 */ /* 0x003e220000000800 */
[----:B------:R-:W-:Y:S01]  /*10fc0*/  BSSY B1, `(.L_x_1754) ;  /* 0x0000063000017945 */ /* 0x000fe20003800000 */
[-C--:B0-----:R-:W-:Y:S02]  /*10fd0*/  ISETP.GE.AND P0, PT, R16, R32.reuse, PT ;  /* 0x000000201000720c */ /* 0x081fe40003f06270 */
[-C--:B------:R-:W-:Y:S02]  /*10fe0*/  ISETP.GE.AND P1, PT, R168, R32.reuse, PT ;  /* 0x00000020a800720c */ /* 0x080fe40003f26270 */
[----:B------:R-:W-:-:S09]  /*10ff0*/  ISETP.GE.AND P2, PT, R169, R32, PT ;  /* 0x00000020a900720c */ /* 0x000fd20003f46270 */
[----:B------:R-:W-:Y:S05]  /*11000*/  @P0 BRA `(.L_x_1755) ;  /* 0x0000000400780947 */ /* 0x000fea0003800000 */
[----:B--2---:R-:W-:Y:S01]  /*11010*/  LEA.HI R24, R32, R199, RZ, 0x1d ;  /* 0x000000c720187211 */ /* 0x004fe200078fe8ff */
[----:B------:R-:W-:Y:S01]  /*11020*/  HADD2.F32 R38, -RZ, R80.H1_H1 ;  /* 0x30000050ff267230 */ /* 0x000fe20000004100 */
[----:B------:R-:W-:Y:S01]  /*11030*/  SHF.R.U32.HI R41, RZ, 0x10, R49 ;  /* 0x00000010ff297819 */ /* 0x000fe20000011631 */
[--C-:B------:R-:W-:Y:S01]  /*11040*/  HADD2.F32 R39, -RZ, R78.reuse.H1_H1 ;  /* 0x3000004eff277230 */ /* 0x100fe20000004100 */
[----:B------:R-:W-:Y:S01]  /*11050*/  SHF.R.S32.HI R25, RZ, 0x1f, R24 ;  /* 0x0000001fff197819 */ /* 0x000fe20000011418 */
[----:B------:R-:W-:Y:S01]  /*11060*/  IMAD.SHL.U32 R26, R24, 0x8, RZ ;  /* 0x00000008181a7824 */ /* 0x000fe200078e00ff */
[----:B------:R-:W-:Y:S01]  /*11070*/  SHF.R.U32.HI R40, RZ, 0x10, R5 ;  /* 0x00000010ff287819 */ /* 0x000fe20000011605 */
[----:B------:R-:W-:Y:S01]  /*11080*/  HADD2.F32 R78, -RZ, R78.H0_H0 ;  /* 0x2000004eff4e7230 */ /* 0x000fe20000004100 */
[----:B------:R-:W-:Y:S01]  /*11090*/  LEA.HI R24, R25, R24, RZ, 0x3 ;  /* 0x0000001819187211 */ /* 0x000fe200078f18ff */
[----:B------:R-:W-:Y:S01]  /*110a0*/  HADD2.F32 R80, -RZ, R80.H0_H0 ;  /* 0x20000050ff507230 */ /* 0x000fe20000004100 */
[----:B------:R-:W-:Y:S01]  /*110b0*/  LOP3.LUT R25, R181, 0x38, R26, 0xf8, !PT ;  /* 0x00000038b5197812 */ /* 0x000fe200078ef81a */
[----:B------:R-:W-:Y:S01]  /*110c0*/  HADD2.F32 R40, -RZ, R40.H0_H0 ;  /* 0x20000028ff287230 */ /* 0x000fe20000004100 */
[----:B------:R-:W-:Y:S01]  /*110d0*/  SHF.R.U64 R60, R48, 0x10, R49 ;  /* 0x00000010303c7819 */ /* 0x000fe20000001231 */
[----:B------:R-:W-:Y:S01]  /*110e0*/  IMAD.SHL.U32 R24, R24, 0x400, RZ ;  /* 0x0000040018187824 */ /* 0x000fe200078e00ff */
[----:B------:R-:W-:-:S02]  /*110f0*/  LOP3.LUT R29, R25, R218, RZ, 0x3c, !PT ;  /* 0x000000da191d7212 */ /* 0x000fc400078e3cff */
[----:B------:R-:W-:Y:S02]  /*11100*/  SHF.R.U64 R48, R4, 0x10, R5 ;  /* 0x0000001004307819 */ /* 0x000fe40000001205 */
[----:B------:R-:W-:Y:S02]  /*11110*/  LOP3.LUT R28, R24, 0x7fffe000, RZ, 0xc0, !PT ;  /* 0x7fffe000181c7812 */ /* 0x000fe400078ec0ff */
[----:B------:R-:W0:Y:S01]  /*11120*/  LDS.128 R24, [R216] ;  /* 0x00000000d8187984 */ /* 0x000e220000000c00 */
[----:B------:R-:W-:Y:S02]  /*11130*/  SHF.R.U64 R49, R50, 0x10, R51 ;  /* 0x0000001032317819 */ /* 0x000fe40000001233 */
[----:B------:R-:W-:Y:S02]  /*11140*/  IADD3 R29, R29, R28, R188 ;  /* 0x0000001c1d1d7210 */ /* 0x000fe40007ffe0bc */
[----:B------:R-:W-:Y:S02]  /*11150*/  SHF.R.U64 R47, R6, 0x10, R7 ;  /* 0x00000010062f7819 */ /* 0x000fe40000001207 */
[----:B------:R-:W-:-:S02]  /*11160*/  LEA R33, R29, R18, 0x1 ;  /* 0x000000121d217211 */ /* 0x000fc400078e08ff */
[----:B------:R-:W-:Y:S02]  /*11170*/  SHF.R.U32.HI R50, RZ, 0x10, R51 ;  /* 0x00000010ff327819 */ /* 0x000fe40000011633 */
[----:B------:R-:W-:Y:S01]  /*11180*/  SHF.R.U32.HI R43, RZ, 0x10, R7 ;  /* 0x00000010ff2b7819 */ /* 0x000fe20000011607 */
[----:B------:R-:W1:Y:S01]  /*11190*/  LDS.128 R28, [R33+0xc400] ;  /* 0x00c40000211c7984 */ /* 0x000e620000000c00 */
[--C-:B0-----:R-:W-:Y:S02]  /*111a0*/  HADD2.F32 R5, -RZ, R25.reuse.H0_H0 ;  /* 0x20000019ff057230 */ /* 0x101fe40000004100 */
[----:B------:R-:W-:Y:S02]  /*111b0*/  HADD2.F32 R4, -RZ, R24.H0_H0 ;  /* 0x20000018ff047230 */ /* 0x000fe40000004100 */
[----:B------:R-:W-:Y:S02]  /*111c0*/  HADD2.F32 R25, -RZ, R25.H1_H1 ;  /* 0x30000019ff197230 */ /* 0x000fe40000004100 */
[----:B------:R-:W-:-:S02]  /*111d0*/  HADD2.F32 R6, -RZ, R26.H0_H0 ;  /* 0x2000001aff067230 */ /* 0x000fc40000004100 */
        /* <DEDUP_REMOVED lines=8> */
[C---:B------:R-:W-:Y:S01]  /*11260*/  FFMA.FTZ R42, R5.reuse, R38, -R42 ;  /* 0x00000026052a7223 */ /* 0x040fe2000001082a */
[----:B------:R-:W-:Y:S01]  /*11270*/  FFMA.FTZ R44, R5, R39, R44 ;  /* 0x00000027052c7223 */ /* 0x000fe2000001002c */
[----:B------:R-:W-:Y:S01]  /*11280*/  FMUL.FTZ R5, R29, R78 ;  /* 0x0000004e1d057220 */ /* 0x000fe20000410000 */
[C---:B------:R-:W-:Y:S01]  /*11290*/  FMUL.FTZ R38, R35.reuse, R40 ;  /* 0x0000002823267220 */ /* 0x040fe20000410000 */
[----:B------:R-:W-:Y:S01]  /*112a0*/  FMUL.FTZ R46, R35, R34 ;  /* 0x00000022232e7220 */ /* 0x000fe20000410000 */
[----:B------:R-:W-:Y:S02]  /*112b0*/  HADD2.F32 R36, -RZ, R30.H0_H0 ;  /* 0x2000001eff247230 */ /* 0x000fe40000004100 */
[-C--:B------:R-:W-:Y:S01]  /*112c0*/  FMUL.FTZ R29, R29, R80.reuse ;  /* 0x000000501d1d7220 */ /* 0x080fe20000410000 */
[----:B------:R-:W-:Y:S02]  /*112d0*/  HADD2.F32 R35, -RZ, R79.H0_H0 ;  /* 0x2000004fff237230 */ /* 0x000fe40000004100 */
[----:B------:R-:W-:Y:S01]  /*112e0*/  FFMA.FTZ R80, R4, R80, -R5 ;  /* 0x0000005004507223 */ /* 0x000fe20000010805 */
[----:B------:R-:W-:Y:S01]  /*112f0*/  FFMA.FTZ R39, R25, R34, -R38 ;  /* 0x0000002219277223 */ /* 0x000fe20000010826 */
[----:B------:R-:W-:-:S02]  /*11300*/  HADD2.F32 R5, -RZ, R81.H0_H0 ;  /* 0x20000051ff057230 */ /* 0x000fc40000004100 */
[----:B------:R-:W-:Y:S01]  /*11310*/  FFMA.FTZ R41, R25, R40, R46 ;  /* 0x0000002819297223 */ /* 0x000fe2000001002e */
[----:B------:R-:W-:Y:S02]  /*11320*/  HADD2.F32 R37, -RZ, R31.H0_H0 ;  /* 0x2000001fff257230 */ /* 0x000fe40000004100 */
[----:B------:R-:W-:Y:S01]  /*11330*/  FFMA.FTZ R78, R4, R78, R29 ;  /* 0x0000004e044e7223 */ /* 0x000fe2000001001d */
[----:B------:R-:W-:Y:S02]  /*11340*/  HADD2.F32 R38, -RZ, R79.H1_H1 ;  /* 0x3000004fff267230 */ /* 0x000fe40000004100 */
[C---:B------:R-:W-:Y:S01]  /*11350*/  FMUL.FTZ R25, R36.reuse, R35 ;  /* 0x0000002324197220 */ /* 0x040fe20000410000 */
[----:B------:R-:W-:Y:S02]  /*11360*/  HADD2.F32 R4, -RZ, R81.H1_H1 ;  /* 0x30000051ff047230 */ /* 0x000fe40000004100 */
[----:B------:R-:W-:Y:S01]  /*11370*/  FMUL.FTZ R29, R36, R5 ;  /* 0x00000005241d7220 */ /* 0x000fe20000410000 */
[----:B------:R-:W-:-:S02]  /*11380*/  HADD2.F32 R31, -RZ, R31.H1_H1 ;  /* 0x3000001fff1f7230 */ /* 0x000fc40000004100 */
[C---:B------:R-:W-:Y:S01]  /*11390*/  FFMA.FTZ R40, R6.reuse, R5, -R25 ;  /* 0x0000000506287223 */ /* 0x040fe20000010819 */
[----:B------:R-:W-:Y:S02]  /*113a0*/  HADD2.F32 R36, -RZ, R43.H0_H0 ;  /* 0x2000002bff247230 */ /* 0x000fe40000004100 */
[C---:B------:R-:W-:Y:S01]  /*113b0*/  FMUL.FTZ R46, R37.reuse, R38 ;  /* 0x00000026252e7220 */ /* 0x040fe20000410000 */
[----:B------:R-:W-:Y:S02]  /*113c0*/  HADD2.F32 R34, -RZ, R50.H0_H0 ;  /* 0x20000032ff227230 */ /* 0x000fe40000004100 */
[-C--:B------:R-:W-:Y:S01]  /*113d0*/  FMUL.FTZ R5, R37, R4.reuse ;  /* 0x0000000425057220 */ /* 0x080fe20000410000 */
[----:B------:R-:W-:Y:S01]  /*113e0*/  FFMA.FTZ R37, R6, R35, R29 ;  /* 0x0000002306257223 */ /* 0x000fe2000001001d */
[----:B------:R-:W-:Y:S01]  /*113f0*/  FFMA.FTZ R46, R7, R4, -R46 ;  /* 0x00000004072e7223 */ /* 0x000fe2000001082e */
[----:B------:R-:W-:Y:S02]  /*11400*/  HADD2.F32 R28, -RZ, R28.H1_H1 ;  /* 0x3000001cff1c7230 */ /* 0x000fe40000004100 */
[----:B------:R-:W-:Y:S01]  /*11410*/  FMUL.FTZ R6, R31, R36 ;  /* 0x000000241f067220 */ /* 0x000fe20000410000 */
[----:B------:R-:W-:-:S02]  /*11420*/  HADD2.F32 R30, -RZ, R30.H1_H1 ;  /* 0x3000001eff1e7230 */ /* 0x000fc40000004100 */
[----:B------:R-:W-:Y:S01]  /*11430*/  FFMA.FTZ R38, R7, R38, R5 ;  /* 0x0000002607267223 */ /* 0x000fe20000010005 */
[-C--:B------:R-:W-:Y:S01]  /*11440*/  FMUL.FTZ R4, R31, R34.reuse ;  /* 0x000000221f047220 */ /* 0x080fe20000410000 */
[----:B------:R-:W-:Y:S02]  /*11450*/  HADD2.F32 R25, -RZ, R48.H0_H0 ;  /* 0x20000030ff197230 */ /* 0x000fe40000004100 */
[C---:B------:R-:W-:Y:S01]  /*11460*/  FFMA.FTZ R45, R27.reuse, R34, -R6 ;  /* 0x000000221b2d7223 */ /* 0x040fe20000010806 */
[----:B------:R-:W-:Y:S02]  /*11470*/  HADD2.F32 R29, -RZ, R47.H0_H0 ;  /* 0x2000002fff1d7230 */ /* 0x000fe40000004100 */
[----:B------:R-:W-:Y:S01]  /*11480*/  FFMA.FTZ R47, R27, R36, R4 ;  /* 0x000000241b2f7223 */ /* 0x000fe20000010004 */
[----:B------:R-:W-:Y:S02]  /*11490*/  HADD2.F32 R5, -RZ, R60.H0_H0 ;  /* 0x2000003cff057230 */ /* 0x000fe40000004100 */
[----:B------:R-:W-:Y:S01]  /*114a0*/  FMUL.FTZ R27, R28, R25 ;  /* 0x000000191c1b7220 */ /* 0x000fe20000410000 */
[----:B------:R-:W-:-:S02]  /*114b0*/  HADD2.F32 R7, -RZ, R49.H0_H0 ;  /* 0x20000031ff077230 */ /* 0x000fc40000004100 */
[----:B------:R-:W-:Y:S01]  /*114c0*/  FMUL.FTZ R43, R30, R29 ;  /* 0x0000001d1e2b7220 */ /* 0x000fe20000410000 */
[----:B------:R-:W-:Y:S02]  /*114d0*/  HADD2.F32 R24, -RZ, R24.H1_H1 ;  /* 0x30000018ff187230 */ /* 0x000fe40000004100 */
[----:B------:R-:W-:Y:S01]  /*114e0*/  FMUL.FTZ R28, R28, R5 ;  /* 0x000000051c1c7220 */ /* 0x000fe20000410000 */
[----:B------:R-:W-:Y:S02]  /*114f0*/  HADD2.F32 R26, -RZ, R26.H1_H1 ;  /* 0x3000001aff1a7230 */ /* 0x000fe40000004100 */
        /* <DEDUP_REMOVED lines=15> */
.L_x_1755:
[----:B------:R-:W-:Y:S05]  /*115f0*/  BSYNC B1 ;  /* 0x0000000000017941 */ /* 0x000fea0003800000 */
.L_x_1754:
[----:B------:R-:W-:Y:S04]  /*11600*/  BSSY B1, `(.L_x_1756) ;  /* 0x0000060000017945 */ /* 0x000fe80003800000 */
[----:B------:R-:W-:Y:S05]  /*11610*/  @P1 BRA `(.L_x_1757) ;  /* 0x0000000400781947 */ /* 0x000fea0003800000 */
[----:B0-----:R-:W-:Y:S01]  /*11620*/  LEA.HI R4, R32, R170, RZ, 0x1d ;  /* 0x000000aa20047211 */ /* 0x001fe200078fe8ff */
[----:B------:R-:W-:Y:S01]  /*11630*/  HADD2.F32 R35, -RZ, R69.H1_H1 ;  /* 0x30000045ff237230 */ /* 0x000fe20000004100 */
[----:B------:R-:W-:Y:S01]  /*11640*/  SHF.R.U32.HI R36, RZ, 0x10, R9 ;  /* 0x00000010ff247819 */ /* 0x000fe20000011609 */
[----:B------:R-:W-:Y:S01]  /*11650*/  HADD2.F32 R34, -RZ, R71.H1_H1 ;  /* 0x30000047ff227230 */ /* 0x000fe20000004100 */
[----:B------:R-:W-:Y:S01]  /*11660*/  SHF.R.S32.HI R5, RZ, 0x1f, R4 ;  /* 0x0000001fff057819 */ /* 0x000fe20000011404 */
[----:B------:R-:W-:Y:S01]  /*11670*/  IMAD.SHL.U32 R6, R4, 0x8, RZ ;  /* 0x0000000804067824 */ /* 0x000fe200078e00ff */
[----:B------:R-:W-:Y:S01]  /*11680*/  SHF.R.U64 R47, R52, 0x10, R53 ;  /* 0x00000010342f7819 */ /* 0x000fe20000001235 */
[----:B------:R-:W-:Y:S01]  /*11690*/  HADD2.F32 R36, -RZ, R36.H0_H0 ;  /* 0x20000024ff247230 */ /* 0x000fe20000004100 */
[----:B------:R-:W-:Y:S02]  /*116a0*/  LEA.HI R4, R5, R4, RZ, 0x3 ;  /* 0x0000000405047211 */ /* 0x000fe400078f18ff */
[----:B------:R-:W-:-:S02]  /*116b0*/  LOP3.LUT R5, R181, 0x38, R6, 0xf8, !PT ;  /* 0x00000038b5057812 */ /* 0x000fc400078ef806 */
[----:B------:R-:W-:Y:S01]  /*116c0*/  SHF.R.U64 R45, R8, 0x10, R9 ;  /* 0x00000010082d7819 */ /* 0x000fe20000001209 */
[----:B------:R-:W-:Y:S01]  /*116d0*/  IMAD.SHL.U32 R4, R4, 0x400, RZ ;  /* 0x0000040004047824 */ /* 0x000fe200078e00ff */
[----:B--2---:R-:W-:Y:S02]  /*116e0*/  LOP3.LUT R25, R5, R218, RZ, 0x3c, !PT ;  /* 0x000000da05197212 */ /* 0x004fe400078e3cff */
[----:B------:R-:W-:Y:S02]  /*116f0*/  SHF.R.U32.HI R52, RZ, 0x10, R53 ;  /* 0x00000010ff347819 */ /* 0x000fe40000011635 */
[----:B------:R-:W-:Y:S02]  /*11700*/  LOP3.LUT R24, R4, 0x7fffe000, RZ, 0xc0, !PT ;  /* 0x7fffe00004187812 */ /* 0x000fe400078ec0ff */
[----:B------:R-:W0:Y:S01]  /*11710*/  LDS.128 R4, [R214] ;  /* 0x00000000d6047984 */ /* 0x000e220000000c00 */
[----:B------:R-:W-:Y:S02]  /*11720*/  SHF.R.U64 R43, R10, 0x10, R11 ;  /* 0x000000100a2b7819 */ /* 0x000fe4000000120b */
[----:B------:R-:W-:-:S02]  /*11730*/  IADD3 R25, R25, R24, R188 ;  /* 0x0000001819197210 */ /* 0x000fc40007ffe0bc */
[--C-:B------:R-:W-:Y:S02]  /*11740*/  SHF.R.U64 R46, R54, 0x10, R55.reuse ;  /* 0x00000010362e7819 */ /* 0x100fe40000001237 */
[----:B------:R-:W-:Y:S01]  /*11750*/  SHF.R.U32.HI R54, RZ, 0x10, R55 ;  /* 0x00000010ff367819 */ /* 0x000fe20000011637 */
[----:B------:R-:W-:Y:S01]  /*11760*/  IMAD R28, R25, 0x2, R18 ;  /* 0x00000002191c7824 */ /* 0x000fe200078e0212 */
[----:B------:R-:W-:-:S04]  /*11770*/  SHF.R.U32.HI R41, RZ, 0x10, R11 ;  /* 0x00000010ff297819 */ /* 0x000fc8000001160b */
[----:B------:R-:W1:Y:S01]  /*11780*/  LDS.128 R24, [R28+0xc400] ;  /* 0x00c400001c187984 */ /* 0x000e620000000c00 */
[--C-:B0-----:R-:W-:Y:S02]  /*11790*/  HADD2.F32 R8, -RZ, R5.reuse.H0_H0 ;  /* 0x20000005ff087230 */ /* 0x101fe40000004100 */
[----:B------:R-:W-:Y:S02]  /*117a0*/  HADD2.F32 R9, -RZ, R5.H1_H1 ;  /* 0x30000005ff097230 */ /* 0x000fe40000004100 */
[----:B------:R-:W-:Y:S02]  /*117b0*/  HADD2.F32 R5, -RZ, R4.H0_H0 ;  /* 0x20000004ff057230 */ /* 0x000fe40000004100 */
[----:B------:R-:W-:Y:S02]  /*117c0*/  HADD2.F32 R10, -RZ, R6.H0_H0 ;  /* 0x20000006ff0a7230 */ /* 0x000fe40000004100 */
[--C-:B------:R-:W-:Y:S02]  /*117d0*/  HADD2.F32 R11, -RZ, R7.reuse.H0_H0 ;  /* 0x20000007ff0b7230 */ /* 0x100fe40000004100 */
[----:B------:R-:W-:-:S02]  /*117e0*/  HADD2.F32 R7, -RZ, R7.H1_H1 ;  /* 0x30000007ff077230 */ /* 0x000fc40000004100 */
[----:B------:R-:W-:Y:S02]  /*117f0*/  HADD2.F32 R4, -RZ, R4.H1_H1 ;  /* 0x30000004ff047230 */ /* 0x000fe40000004100 */
[--C-:B-1----:R-:W-:Y:S02]  /*11800*/  HADD2.F32 R29, -RZ, R25.reuse.H0_H0 ;  /* 0x20000019ff1d7230 */ /* 0x102fe40000004100 */
[----:B------:R-:W-:Y:S02]  /*11810*/  HADD2.F32 R30, -RZ, R25.H1_H1 ;  /* 0x30000019ff1e7230 */ /* 0x000fe40000004100 */
[----:B------:R-:W-:Y:S02]  /*11820*/  HADD2.F32 R25, -RZ, R24.H0_H0 ;  /* 0x20000018ff197230 */ /* 0x000fe40000004100 */
[C---:B------:R-:W-:Y:S01]  /*11830*/  FMUL.FTZ R37, R29.reuse, R35 ;  /* 0x000000231d257220 */ /* 0x040fe20000410000 */
[----:B------:R-:W-:Y:S01]  /*11840*/  FMUL.FTZ R39, R29, R34 ;  /* 0x000000221d277220 */ /* 0x000fe20000410000 */
[----:B------:R-:W-:-:S02]  /*11850*/  HADD2.F32 R29, -RZ, R52.H0_H0 ;  /* 0x20000034ff1d7230 */ /* 0x000fc40000004100 */
[----:B------:R-:W-:Y:S01]  /*11860*/  FMUL.FTZ R38, R30, R36 ;  /* 0x000000241e267220 */ /* 0x000fe20000410000 */
[C---:B------:R-:W-:Y:S01]  /*11870*/  FFMA.FTZ R37, R8.reuse, R34, -R37 ;  /* 0x0000002208257223 */ /* 0x040fe20000010825 */
[----:B------:R-:W-:Y:S02]  /*11880*/  HADD2.F32 R34, -RZ, R69.H0_H0 ;  /* 0x20000045ff227230 */ /* 0x000fe40000004100 */
[----:B------:R-:W-:Y:S01]  /*11890*/  FFMA.FTZ R39, R8, R35, R39 ;  /* 0x0000002308277223 */ /* 0x000fe20000010027 */
[----:B------:R-:W-:Y:S02]  /*118a0*/  HADD2.F32 R8, -RZ, R71.H0_H0 ;  /* 0x20000047ff087230 */ /* 0x000fe40000004100 */
[-C--:B------:R-:W-:Y:S01]  /*118b0*/  FMUL.FTZ R40, R30, R29.reuse ;  /* 0x0000001d1e287220 */ /* 0x080fe20000410000 */
[----:B------:R-:W-:Y:S01]  /*118c0*/  FFMA.FTZ R38, R9, R29, -R38 ;  /* 0x0000001d09267223 */ /* 0x000fe20000010826 */
[----:B------:R-:W-:Y:S01]  /*118d0*/  FMUL.FTZ R30, R25, R34 ;  /* 0x00000022191e7220 */ /* 0x000fe20000410000 */
[----:B------:R-:W-:-:S02]  /*118e0*/  HADD2.F32 R31, -RZ, R26.H0_H0 ;  /* 0x2000001aff1f7230 */ /* 0x000fc40000004100 */
[-C--:B------:R-:W-:Y:S01]  /*118f0*/  FMUL.FTZ R25, R25, R8.reuse ;  /* 0x0000000819197220 */ /* 0x080fe20000410000 */
[----:B------:R-:W-:Y:S02]  /*11900*/  HADD2.F32 R29, -RZ, R70.H0_H0 ;  /* 0x20000046ff1d7230 */ /* 0x000fe40000004100 */
[C---:B------:R-:W-:Y:S01]  /*11910*/  FFMA.FTZ R35, R5.reuse, R8, -R30 ;  /* 0x0000000805237223 */ /* 0x040fe2000001081e */
[----:B------:R-:W-:Y:S02]  /*11920*/  HADD2.F32 R8, -RZ, R72.H0_H0 ;  /* 0x20000048ff087230 */ /* 0x000fe40000004100 */
[----:B------:R-:W-:Y:S01]  /*11930*/  FFMA.FTZ R34, R5, R34, R25 ;  /* 0x0000002205227223 */ /* 0x000fe20000010019 */
[----:B------:R-:W-:Y:S02]  /*11940*/  HADD2.F32 R33, -RZ, R27.H0_H0 ;  /* 0x2000001bff217230 */ /* 0x000fe40000004100 */
[----:B------:R-:W-:Y:S01]  /*11950*/  FMUL.FTZ R5, R31, R29 ;  /* 0x0000001d1f057220 */ /* 0x000fe20000410000 */
[----:B------:R-:W-:-:S02]  /*11960*/  HADD2.F32 R70, -RZ, R70.H1_H1 ;  /* 0x30000046ff467230 */ /* 0x000fc40000004100 */
[----:B------:R-:W-:Y:S01]  /*11970*/  FFMA.FTZ R40, R9, R36, R40 ;  /* 0x0000002409287223 */ /* 0x000fe20000010028 */
[----:B------:R-:W-:Y:S02]  /*11980*/  HADD2.F32 R72, -RZ, R72.H1_H1 ;  /* 0x30000048ff487230 */ /* 0x000fe40000004100 */
[-C--:B------:R-:W-:Y:S01]  /*11990*/  FMUL.FTZ R9, R31, R8.reuse ;  /* 0x000000081f097220 */ /* 0x080fe20000410000 */
[----:B------:R-:W-:Y:S01]  /*119a0*/  FFMA.FTZ R31, R10, R8, -R5 ;  /* 0x000000080a1f7223 */ /* 0x000fe20000010805 */
[C---:B------:R-:W-:Y:S01]  /*119b0*/  FMUL.FTZ R36, R33.reuse, R70 ;  /* 0x0000004621247220 */ /* 0x040fe20000410000 */
[----:B------:R-:W-:Y:S02]  /*119c0*/  HADD2.F32 R27, -RZ, R27.H1_H1 ;  /* 0x3000001bff1b7230 */ /* 0x000fe40000004100 */
[-C--:B------:R-:W-:Y:S01]  /*119d0*/  FMUL.FTZ R33, R33, R72.reuse ;  /* 0x0000004821217220 */ /* 0x080fe20000410000 */
[----:B------:R-:W-:Y:S02]  /*119e0*/  HADD2.F32 R30, -RZ, R41.H0_H0 ;  /* 0x20000029ff1e7230 */ /* 0x000fe40000004100 */
[----:B------:R-:W-:Y:S01]  /*119f0*/  FFMA.FTZ R36, R11, R72, -R36 ;  /* 0x000000480b247223 */ /* 0x000fe20000010824 */
[----:B------:R-:W-:-:S02]  /*11a00*/  HADD2.F32 R8, -RZ, R54.H0_H0 ;  /* 0x20000036ff087230 */ /* 0x000fc40000004100 */
[----:B------:R-:W-:Y:S01]  /*11a10*/  FFMA.FTZ R33, R11, R70, R33 ;  /* 0x000000460b217223 */ /* 0x000fe20000010021 */
[----:B------:R-:W-:Y:S02]  /*11a20*/  HADD2.F32 R24, -RZ, R24.H1_H1 ;  /* 0x30000018ff187230 */ /* 0x000fe40000004100 */
[C---:B------:R-:W-:Y:S01]  /*11a30*/  FMUL.FTZ R42, R27.reuse, R30 ;  /* 0x0000001e1b2a7220 */ /* 0x040fe20000410000 */
[----:B------:R-:W-:Y:S02]  /*11a40*/  HADD2.F32 R11, -RZ, R45.H0_H0 ;  /* 0x2000002dff0b7230 */ /* 0x000fe40000004100 */
[----:B------:R-:W-:Y:S01]  /*11a50*/  FMUL.FTZ R44, R27, R8 ;  /* 0x000000081b2c7220 */ /* 0x000fe20000410000 */
[----:B------:R-:W-:Y:S02]  /*11a60*/  HADD2.F32 R5, -RZ, R47.H0_H0 ;  /* 0x2000002fff057230 */ /* 0x000fe40000004100 */
[----:B------:R-:W-:Y:S01]  /*11a70*/  FFMA.FTZ R10, R10, R29, R9 ;  /* 0x0000001d0a0a7223 */ /* 0x000fe20000010009 */
[----:B------:R-:W-:-:S02]  /*11a80*/  HADD2.F32 R26, -RZ, R26.H1_H1 ;  /* 0x3000001aff1a7230 */ /* 0x000fc40000004100 */
[C---:B------:R-:W-:Y:S01]  /*11a90*/  FFMA.FTZ R41, R7.reuse, R8, -R42 ;  /* 0x0000000807297223 */ /* 0x040fe2000001082a */
[----:B------:R-:W-:Y:S02]  /*11aa0*/  HADD2.F32 R25, -RZ, R43.H0_H0 ;  /* 0x2000002bff197230 */ /* 0x000fe40000004100 */
[----:B------:R-:W-:Y:S01]  /*11ab0*/  FFMA.FTZ R44, R7, R30, R44 ;  /* 0x0000001e072c7223 */ /* 0x000fe2000001002c */
[----:B------:R-:W-:Y:S02]  /*11ac0*/  HADD2.F32 R9, -RZ, R46.H0_H0 ;  /* 0x2000002eff097230 */ /* 0x000fe40000004100 */
[C---:B------:R-:W-:Y:S01]  /*11ad0*/  FMUL.FTZ R7, R24.reuse, R11 ;  /* 0x0000000b18077220 */ /* 0x040fe20000410000 */
[----:B------:R-:W-:Y:S02]  /*11ae0*/  HADD2.F32 R6, -RZ, R6.H1_H1 ;  /* 0x30000006ff067230 */ /* 0x000fe40000004100 */
        /* <DEDUP_REMOVED lines=17> */
.L_x_1757:
[----:B------:R-:W-:Y:S05]  /*11c00*/  BSYNC B1 ;  /* 0x0000000000017941 */ /* 0x000fea0003800000 */
.L_x_1756:
[----:B------:R-:W-:Y:S05]  /*11c10*/  @P2 BRA `(.L_x_1729) ;  /* 0x0000000400782947 */ /* 0x000fea0003800000 */
[----:B------:R-:W-:Y:S01]  /*11c20*/  LEA.HI R32, R32, R171, RZ, 0x1d ;  /* 0x000000ab20207211 */ /* 0x000fe200078fe8ff */
[----:B--2---:R-:W-:Y:S01]  /*11c30*/  HADD2.F32 R29, -RZ, R20.H1_H1 ;  /* 0x30000014ff1d7230 */ /* 0x004fe20000004100 */
[----:B------:R-:W-:Y:S01]  /*11c40*/  SHF.R.U64 R40, R56, 0x10, R57 ;  /* 0x0000001038287819 */ /* 0x000fe20000001239 */
[--C-:B------:R-:W-:Y:S01]  /*11c50*/  HADD2.F32 R31, -RZ, R0.reuse.H1_H1 ;  /* 0x30000000ff1f7230 */ /* 0x100fe20000004100 */
[----:B01----:R-:W-:Y:S01]  /*11c60*/  SHF.R.S32.HI R5, RZ, 0x1f, R32 ;  /* 0x0000001fff057819 */ /* 0x003fe20000011420 */
[----:B------:R-:W-:Y:S01]  /*11c70*/  HADD2.F32 R30, -RZ, R0.H0_H0 ;  /* 0x20000000ff1e7230 */ /* 0x000fe20000004100 */
[----:B------:R-:W-:Y:S01]  /*11c80*/  SHF.L.U32 R4, R32, 0x3, RZ ;  /* 0x0000000320047819 */ /* 0x000fe200000006ff */
[----:B------:R-:W-:Y:S01]  /*11c90*/  HADD2.F32 R20, -RZ, R20.H0_H0 ;  /* 0x20000014ff147230 */ /* 0x000fe20000004100 */
[----:B------:R-:W-:Y:S02]  /*11ca0*/  LEA.HI R32, R5, R32, RZ, 0x3 ;  /* 0x0000002005207211 */ /* 0x000fe400078f18ff */
[----:B------:R-:W-:-:S02]  /*11cb0*/  LOP3.LUT R5, R181, 0x38, R4, 0xf8, !PT ;  /* 0x00000038b5057812 */ /* 0x000fc400078ef804 */
[----:B------:R-:W-:Y:S01]  /*11cc0*/  SHF.R.U32.HI R56, RZ, 0x10, R57 ;  /* 0x00000010ff387819 */ /* 0x000fe20000011639 */
[----:B------:R-:W-:Y:S01]  /*11cd0*/  IMAD.SHL.U32 R32, R32, 0x400, RZ ;  /* 0x0000040020207824 */ /* 0x000fe200078e00ff */
[----:B------:R-:W-:Y:S02]  /*11ce0*/  LOP3.LUT R9, R5, R218, RZ, 0x3c, !PT ;  /* 0x000000da05097212 */ /* 0x000fe400078e3cff */
[----:B------:R-:W0:Y:S01]  /*11cf0*/  LDS.128 R4, [R213] ;  /* 0x00000000d5047984 */ /* 0x000e220000000c00 */
[----:B------:R-:W-:Y:S02]  /*11d00*/  SHF.R.U64 R38, R12, 0x10, R13 ;  /* 0x000000100c267819 */ /* 0x000fe4000000120d */
[----:B------:R-:W-:Y:S02]  /*11d10*/  LOP3.LUT R32, R32, 0x7fffe000, RZ, 0xc0, !PT ;  /* 0x7fffe00020207812 */ /* 0x000fe400078ec0ff */
[----:B------:R-:W-:Y:S02]  /*11d20*/  SHF.R.U64 R37, R14, 0x10, R15 ;  /* 0x000000100e257819 */ /* 0x000fe4000000120f */
[----:B------:R-:W-:-:S02]  /*11d30*/  IADD3 R9, R9, R32, R188 ;  /* 0x0000002009097210 */ /* 0x000fc40007ffe0bc */
[----:B------:R-:W-:Y:S02]  /*11d40*/  SHF.R.U32.HI R32, RZ, 0x10, R13 ;  /* 0x00000010ff207819 */ /* 0x000fe4000001160d */
[--C-:B------:R-:W-:Y:S01]  /*11d50*/  SHF.R.U64 R39, R58, 0x10, R59.reuse ;  /* 0x000000103a277819 */ /* 0x100fe2000000123b */
[----:B------:R-:W-:Y:S01]  /*11d60*/  IMAD R24, R9, 0x2, R18 ;  /* 0x0000000209187824 */ /* 0x000fe200078e0212 */
[----:B------:R-:W-:Y:S01]  /*11d70*/  SHF.R.U32.HI R58, RZ, 0x10, R59 ;  /* 0x00000010ff3a7819 */ /* 0x000fe2000001163b */
[----:B------:R-:W-:Y:S01]  /*11d80*/  HADD2.F32 R32, -RZ, R32.H0_H0 ;  /* 0x20000020ff207230 */ /* 0x000fe20000004100 */
[----:B------:R-:W-:Y:S02]  /*11d90*/  SHF.R.U32.HI R36, RZ, 0x10, R15 ;  /* 0x00000010ff247819 */ /* 0x000fe4000001160f */
[----:B------:R-:W1:Y:S01]  /*11da0*/  LDS.128 R8, [R24+0xc400] ;  /* 0x00c4000018087984 */ /* 0x000e620000000c00 */
[--C-:B0-----:R-:W-:Y:S02]  /*11db0*/  HADD2.F32 R13, -RZ, R5.reuse.H1_H1 ;  /* 0x30000005ff0d7230 */ /* 0x101fe40000004100 */
[----:B------:R-:W-:-:S02]  /*11dc0*/  HADD2.F32 R12, -RZ, R5.H0_H0 ;  /* 0x20000005ff0c7230 */ /* 0x000fc40000004100 */
[----:B------:R-:W-:Y:S02]  /*11dd0*/  HADD2.F32 R5, -RZ, R4.H0_H0 ;  /* 0x20000004ff057230 */ /* 0x000fe40000004100 */
[----:B------:R-:W-:Y:S02]  /*11de0*/  HADD2.F32 R14, -RZ, R6.H0_H0 ;  /* 0x20000006ff0e7230 */ /* 0x000fe40000004100 */
[--C-:B------:R-:W-:Y:S02]  /*11df0*/  HADD2.F32 R15, -RZ, R7.reuse.H0_H0 ;  /* 0x20000007ff0f7230 */ /* 0x100fe40000004100 */
[----:B------:R-:W-:Y:S02]  /*11e00*/  HADD2.F32 R7, -RZ, R7.H1_H1 ;  /* 0x30000007ff077230 */ /* 0x000fe40000004100 */
[----:B------:R-:W-:Y:S02]  /*11e10*/  HADD2.F32 R4, -RZ, R4.H1_H1 ;  /* 0x30000004ff047230 */ /* 0x000fe40000004100 */
[----:B------:R-:W-:-:S02]  /*11e20*/  HADD2.F32 R6, -RZ, R6.H1_H1 ;  /* 0x30000006ff067230 */ /* 0x000fc40000004100 */
[--C-:B-1----:R-:W-:Y:S02]  /*11e30*/  HADD2.F32 R25, -RZ, R9.reuse.H0_H0 ;  /* 0x20000009ff197230 */ /* 0x102fe40000004100 */
[----:B------:R-:W-:Y:S02]  /*11e40*/  HADD2.F32 R26, -RZ, R9.H1_H1 ;  /* 0x30000009ff1a7230 */ /* 0x000fe40000004100 */
[----:B------:R-:W-:Y:S02]  /*11e50*/  HADD2.F32 R9, -RZ, R8.H0_H0 ;  /* 0x20000008ff097230 */ /* 0x000fe40000004100 */
[C---:B------:R-:W-:Y:S01]  /*11e60*/  FMUL.FTZ R33, R25.reuse, R31 ;  /* 0x0000001f19217220 */ /* 0x040fe20000410000 */
[-C--:B------:R-:W-:Y:S01]  /*11e70*/  FMUL.FTZ R35, R25, R29.reuse ;  /* 0x0000001d19237220 */ /* 0x080fe20000410000 */
[----:B------:R-:W-:Y:S02]  /*11e80*/  HADD2.F32 R25, -RZ, R56.H0_H0 ;  /* 0x20000038ff197230 */ /* 0x000fe40000004100 */
[----:B------:R-:W-:Y:S01]  /*11e90*/  FMUL.FTZ R0, R26, R32 ;  /* 0x000000201a007220 */ /* 0x000fe20000410000 */
[C---:B------:R-:W-:Y:S01]  /*11ea0*/  FFMA.FTZ R33, R12.reuse, R29, -R33 ;  /* 0x0000001d0c217223 */ /* 0x040fe20000010821 */
[----:B------:R-:W-:Y:S01]  /*11eb0*/  FFMA.FTZ R35, R12, R31, R35 ;  /* 0x0000001f0c237223 */ /* 0x000fe20000010023 */
[----:B------:R-:W-:-:S02]  /*11ec0*/  HADD2.F32 R27, -RZ, R10.H0_H0 ;  /* 0x2000000aff1b7230 */ /* 0x000fc40000004100 */
[-C--:B------:R-:W-:Y:S01]  /*11ed0*/  FMUL.FTZ R34, R26, R25.reuse ;  /* 0x000000191a227220 */ /* 0x080fe20000410000 */
[----:B------:R-:W-:Y:S01]  /*11ee0*/  FFMA.FTZ R26, R13, R25, -R0 ;  /* 0x000000190d1a7223 */ /* 0x000fe20000010800 */
[C---:B------:R-:W-:Y:S01]  /*11ef0*/  FMUL.FTZ R0, R9.reuse, R30 ;  /* 0x0000001e09007220 */ /* 0x040fe20000410000 */
[----:B------:R-:W-:Y:S02]  /*11f00*/  HADD2.F32 R12, -RZ, R3.H0_H0 ;  /* 0x20000003ff0c7230 */ /* 0x000fe40000004100 */
[----:B------:R-:W-:Y:S01]  /*11f10*/  FMUL.FTZ R9, R9, R20 ;  /* 0x0000001409097220 */ /* 0x000fe20000410000 */
[----:B------:R-:W-:Y:S01]  /*11f20*/  FFMA.FTZ R34, R13, R32, R34 ;  /* 0x000000200d227223 */ /* 0x000fe20000010022 */
[C---:B------:R-:W-:Y:S01]  /*11f30*/  FFMA.FTZ R13, R5.reuse, R20, -R0 ;  /* 0x00000014050d7223 */ /* 0x040fe20000010800 */
[----:B------:R-:W-:Y:S02]  /*11f40*/  HADD2.F32 R0, -RZ, R21.H0_H0 ;  /* 0x20000015ff007230 */ /* 0x000fe40000004100 */
[----:B------:R-:W-:Y:S01]  /*11f50*/  FFMA.FTZ R30, R5, R30, R9 ;  /* 0x0000001e051e7223 */ /* 0x000fe20000010009 */
[----:B------:R-:W-:Y:S01]  /*11f60*/  FMUL.FTZ R5, R27, R12 ;  /* 0x0000000c1b057220 */ /* 0x000fe20000410000 */
[----:B------:R-:W-:-:S02]  /*11f70*/  HADD2.F32 R28, -RZ, R11.H0_H0 ;  /* 0x2000000bff1c7230 */ /* 0x000fc40000004100 */
[----:B------:R-:W-:Y:S02]  /*11f80*/  HADD2.F32 R3, -RZ, R3.H1_H1 ;  /* 0x30000003ff037230 */ /* 0x000fe40000004100 */
[-C--:B------:R-:W-:Y:S01]  /*11f90*/  FMUL.FTZ R27, R27, R0.reuse ;  /* 0x000000001b1b7220 */ /* 0x080fe20000410000 */
[----:B------:R-:W-:Y:S02]  /*11fa0*/  HADD2.F32 R21, -RZ, R21.H1_H1 ;  /* 0x30000015ff157230 */ /* 0x000fe40000004100 */
[----:B------:R-:W-:Y:S01]  /*11fb0*/  FFMA.FTZ R25, R14, R0, -R5 ;  /* 0x000000000e197223 */ /* 0x000fe20000010805 */
[----:B------:R-:W-:Y:S02]  /*11fc0*/  HADD2.F32 R11, -RZ, R11.H1_H1 ;  /* 0x3000000bff0b7230 */ /* 0x000fe40000004100 */
[C---:B------:R-:W-:Y:S01]  /*11fd0*/  FMUL.FTZ R32, R28.reuse, R3 ;  /* 0x000000031c207220 */ /* 0x040fe20000410000 */
[----:B------:R-:W-:Y:S02]  /*11fe0*/  HADD2.F32 R20, -RZ, R36.H0_H0 ;  /* 0x20000024ff147230 */ /* 0x000fe40000004100 */
[----:B------:R-:W-:Y:S01]  /*11ff0*/  FMUL.FTZ R28, R28, R21 ;  /* 0x000000151c1c7220 */ /* 0x000fe20000410000 */
[----:B------:R-:W-:-:S02]  /*12000*/  HADD2.F32 R0, -RZ, R58.H0_H0 ;  /* 0x2000003aff007230 */ /* 0x000fc40000004100 */
[----:B------:R-:W-:Y:S01]  /*12010*/  FFMA.FTZ R27, R14, R12, R27 ;  /* 0x0000000c0e1b7223 */ /* 0x000fe2000001001b */
[----:B------:R-:W-:Y:S02]  /*12020*/  HADD2.F32 R8, -RZ, R8.H1_H1 ;  /* 0x30000008ff087230 */ /* 0x000fe40000004100 */
[C---:B------:R-:W-:Y:S01]  /*12030*/  FMUL.FTZ R12, R11.reuse, R20 ;  /* 0x000000140b0c7220 */ /* 0x040fe20000410000 */
[----:B------:R-:W-:Y:S02]  /*12040*/  HADD2.F32 R10, -RZ, R10.H1_H1 ;  /* 0x3000000aff0a7230 */ /* 0x000fe40000004100 */
[----:B------:R-:W-:Y:S01]  /*12050*/  FMUL.FTZ R14, R11, R0 ;  /* 0x000000000b0e7220 */ /* 0x000fe20000410000 */
[C---:B------:R-:W-:Y:S01]  /*12060*/  FFMA.FTZ R28, R15.reuse, R3, R28 ;  /* 0x000000030f1c7223 */ /* 0x040fe2000001001c */
[----:B------:R-:W-:Y:S02]  /*12070*/  HADD2.F32 R9, -RZ, R38.H0_H0 ;  /* 0x20000026ff097230 */ /* 0x000fe40000004100 */
[----:B------:R-:W-:Y:S01]  /*12080*/  FFMA.FTZ R32, R15, R21, -R32 ;  /* 0x000000150f207223 */ /* 0x000fe20000010820 */
[----:B------:R-:W-:-:S02]  /*12090*/  HADD2.F32 R11, -RZ, R37.H0_H0 ;  /* 0x20000025ff0b7230 */ /* 0x000fc40000004100 */
[C---:B------:R-:W-:Y:S01]  /*120a0*/  FFMA.FTZ R21, R7.reuse, R0, -R12 ;  /* 0x0000000007157223 */ /* 0x040fe2000001080c */
[----:B------:R-:W-:Y:S02]  /*120b0*/  HADD2.F32 R3, -RZ, R40.H0_H0 ;  /* 0x20000028ff037230 */ /* 0x000fe40000004100 */
[----:B------:R-:W-:Y:S01]  /*120c0*/  FFMA.FTZ R29, R7, R20, R14 ;  /* 0x00000014071d7223 */ /* 0x000fe2000001000e */
[----:B------:R-:W-:Y:S02]  /*120d0*/  HADD2.F32 R5, -RZ, R39.H0_H0 ;  /* 0x20000027ff057230 */ /* 0x000fe40000004100 */
        /* <DEDUP_REMOVED lines=18> */
.L_x_1729:
[----:B------:R-:W-:Y:S05]  /*12200*/  BSYNC B0 ;  /* 0x0000000000007941 */ /* 0x000fea0003800000 */
.L_x_1707:
        /* <DEDUP_REMOVED lines=8> */
.L_x_1705:
[----:B01-3--:R-:W3:Y:S02]  /*12290*/  LDL R0, [R1+0x30] ;  /* 0x0000300001007983 */ /* 0x00bee40000100800 */
[----:B---3--:R-:W-:-:S13]  /*122a0*/  R2UR UR4, R0 ;  /* 0x00000000000472ca */ /* 0x008fda00000e0000 */
[----:B------:R-:W-:-:S05]  /*122b0*/  IMAD.U32 R0, RZ, RZ, UR4 ;  /* 0x00000004ff007e24 */ /* 0x000fca000f8e00ff */
[----:B------:R-:W-:-:S13]  /*122c0*/  ISETP.NE.AND P0, PT, R0, 0x3, PT ;  /* 0x000000030000780c */ /* 0x000fda0003f05270 */
[----:B------:R-:W-:Y:S05]  /*122d0*/  @!P0 BRA `(.L_x_1758) ;  /* 0x0000000000048947 */ /* 0x000fea0003800000 */
[----:B------:R-:W-:Y:S01]  /*122e0*/  BPT.TRAP 0x1 ;  /* 0x000000040000795c */ /* 0x000fe20000300000 */
.L_x_1758:
[----:B--2-4-:R-:W-:Y:S02]  /*122f0*/  LEA R4, R160, R18, 0x3 ;  /* 0x00000012a0047211 */ /* 0x014fe400078e18ff */
[----:B------:R-:W-:-:S04]  /*12300*/  SHF.L.U32 R3, R163, 0x1f, RZ ;  /* 0x0000001fa3037819 */ /* 0x000fc800000006ff */
[----:B------:R0:W1:Y:S01]  /*12310*/  SYNCS.PHASECHK.TRANS64.TRYWAIT P1, [R4+URZ+0x2a830], R3 ;  /* 0x02a83003040075a7 */ /* 0x000062000802017f */
[----:B------:R-:W-:Y:S05]  /*12320*/  @!P0 BRA `(.L_x_1759) ;  /* 0x0000000000048947 */ /* 0x000fea0003800000 */
[----:B------:R-:W-:Y:S01]  /*12330*/  BPT.TRAP 0x1 ;  /* 0x000000040000795c */ /* 0x000fe20000300000 */
.L_x_1759:
[----:B-1----:R-:W-:Y:S05]  /*12340*/  @P1 BRA `(.L_x_1760) ;  /* 0x0000000000081947 */ /* 0x002fea0003800000 */
[----:B------:R-:W1:Y:S02]  /*12350*/  SYNCS.PHASECHK.TRANS64.TRYWAIT P1, [R4+URZ+0x2a830], R3 ;  /* 0x02a83003040075a7 */ /* 0x000e64000802017f */
[----:B-1----:R-:W-:Y:S05]  /*12360*/  @!P1 BRA `(.L_x_1761) ;  /* 0x00000180003c9947 */ /* 0x002fea0003800000 */
.L_x_1760:
[----:B------:R-:W-:Y:S05]  /*12370*/  WARPSYNC.ALL ;  /* 0x0000000000007948 */ /* 0x000fea0003800000 */
[----:B------:R-:W-:Y:S01]  /*12380*/  VIADD R0, R18, 0x18400 ;  /* 0x0001840012007836 */ /* 0x000fe20000000000 */
[----:B------:R-:W-:Y:S01]  /*12390*/  R2UR UR4, R68 ;  /* 0x00000000440472ca */ /* 0x000fe200000e0000 */
[----:B------:R-:W-:Y:S01]  /*123a0*/  IMAD.MOV.U32 R9, RZ, RZ, 0x40000040 ;  /* 0x40000040ff097424 */ /* 0x000fe200078e00ff */
[----:B------:R-:W-:Y:S01]  /*123b0*/  WARPGROUP.ARRIVE ;  /* 0x00000000000079c5 */ /* 0x000fe20000000000 */
[----:B------:R-:W-:Y:S01]  /*123c0*/  UMOV UR9, 0x40000040 ;  /* 0x4000004000097882 */ /* 0x000fe20000000000 */
[----:B------:R-:W-:Y:S01]  /*123d0*/  SHF.R.U32.HI R0, RZ, 0x4, R0 ;  /* 0x00000004ff007819 */ /* 0x000fe20000011600 */
[----:B------:R-:W-:Y:S01]  /*123e0*/  IMAD.MOV.U32 R11, RZ, RZ, 0x40000040 ;  /* 0x40000040ff0b7424 */ /* 0x000fe200078e00ff */
[----:B------:R-:W-:Y:S01]  /*123f0*/  R2UR UR11, R9 ;  /* 0x00000000090b72ca */ /* 0x000fe200000e0000 */
[----:B------:R-:W-:Y:S01]  /*12400*/  UMOV UR57, 0x40000040 ;  /* 0x4000004000397882 */ /* 0x000fe20000000000 */
[----:B------:R-:W-:Y:S01]  /*12410*/  LOP3.LUT R0, R0, 0x3fff, RZ, 0xc0, !PT ;  /* 0x00003fff00007812 */ /* 0x000fe200078ec0ff */
[----:B------:R-:W-:Y:S01]  /*12420*/  UMOV UR53, 0x40000040 ;  /* 0x4000004000357882 */ /* 0x000fe20000000000 */
[----:B------:R-:W-:Y:S01]  /*12430*/  MOV R13, UR9 ;  /* 0x00000009000d7c02 */ /* 0x000fe20008000f00 */
[----:B------:R-:W-:Y:S01]  /*12440*/  UMOV UR49, 0x40000040 ;  /* 0x4000004000317882 */ /* 0x000fe20000000000 */
[----:B------:R-:W-:Y:S01]  /*12450*/  LOP3.LUT R7, R0, 0x10000, RZ, 0xfc, !PT ;  /* 0x0001000000077812 */ /* 0x000fe200078efcff */
[----:B------:R-:W-:Y:S01]  /*12460*/  ULOP3.LUT UR4, UR4, 0x10000, URZ, 0xfc, !UPT ;  /* 0x0001000004047892 */ /* 0x000fe2000f8efc3f */
[----:B------:R-:W-:Y:S01]  /*12470*/  MOV R9, 0x40000040 ;  /* 0x4000004000097802 */ /* 0x000fe20000000f00 */
[----:B------:R-:W-:Y:S01]  /*12480*/  UMOV UR45, 0x40000040 ;  /* 0x40000040002d7882 */ /* 0x000fe20000000000 */
[----:B------:R-:W-:Y:S01]  /*12490*/  UMOV UR41, 0x40000040 ;  /* 0x4000004000297882 */ /* 0x000fe20000000000 */
[----:B------:R-:W-:Y:S01]  /*124a0*/  IMAD R8, R160, 0x900, R7 ;  /* 0x00000900a0087824 */ /* 0x000fe200078e0207 */
[----:B------:R-:W-:Y:S01]  /*124b0*/  UIADD3 UR5, UR4, 0x2, URZ ;  /* 0x0000000204057890 */ /* 0x000fe2000fffe03f */
[----:B------:R-:W-:Y:S01]  /*124c0*/  R2UR UR39, R9 ;  /* 0x00000000092772ca */ /* 0x000fe200000e0000 */
[----:B------:R-:W-:Y:S01]  /*124d0*/  UMOV UR8, UR4 ;  /* 0x0000000400087c82 */ /* 0x000fe20008000000 */
[C---:B------:R-:W-:Y:S01]  /*124e0*/  VIADD R10, R8.reuse, 0x2 ;  /* 0x00000002080a7836 */ /* 0x040fe20000000000 */
[----:B------:R-:W-:Y:S01]  /*124f0*/  R2UR UR10, R8 ;  /* 0x00000000080a72ca */ /* 0x000fe200000e0000 */
[----:B------:R-:W-:Y:S01]  /*12500*/  IMAD.U32 R12, RZ, RZ, UR8 ;  /* 0x00000008ff0c7e24 */ /* 0x000fe2000f8e00ff */
[----:B------:R-:W-:-:S02]  /*12510*/  UIADD3 UR56, UR4, 0x404, URZ ;  /* 0x0000040404387890 */ /* 0x000fc4000fffe03f */
[----:B------:R-:W-:Y:S02]  /*12520*/  UIADD3 UR52, UR4, 0x406, URZ ;  /* 0x0000040604347890 */ /* 0x000fe4000fffe03f */
[----:B------:R2:W-:Y:S01]  /*12530*/  STL.64 [R1+0x28], R12 ;  /* 0x0000280c01007387 */ /* 0x0005e20000100a00 */
[----:B------:R-:W-:Y:S02]  /*12540*/  UIADD3 UR48, UR4, 0x800, URZ ;  /* 0x0000080004307890 */ /* 0x000fe4000fffe03f */
[----:B------:R-:W-:Y:S02]  /*12550*/  UIADD3 UR44, UR4, 0x802, URZ ;  /* 0x00000802042c7890 */ /* 0x000fe4000fffe03f */
[----:B------:R-:W-:Y:S02]  /*12560*/  UIADD3 UR40, UR4, 0x804, URZ ;  /* 0x0000080404287890 */ /* 0x000fe4000fffe03f */
[----:B------:R-:W-:Y:S01]  /*12570*/  HGMMA.64x96x16.F32 R24, gdesc[UR8], RZ, !UPT, gsb0 ;  /* 0x01600000081879f0 */ /* 0x000fe2000c0008ff */
[----:B------:R-:W-:Y:S01]  /*12580*/  R2UR UR10, R10 ;  /* 0x000000000a0a72ca */ /* 0x000fe200000e0000 */
[----:B------:R-:W-:Y:S01]  /*12590*/  UMOV UR8, UR5 ;  /* 0x0000000500087c82 */ /* 0x000fe20008000000 */
[----:B------:R-:W-:Y:S01]  /*125a0*/  R2UR UR11, R11 ;  /* 0x000000000b0b72ca */ /* 0x000fe200000e0000 */
[----:B------:R-:W-:Y:S01]  /*125b0*/  UMOV UR9, 0x40000040 ;  /* 0x4000004000097882 */ /* 0x000fe20000000000 */
[----:B------:R-:W-:Y:S01]  /*125c0*/  VIADD R10, R8, 0x4 ;  /* 0x00000004080a7836 */ /* 0x000fe20000000000 */
[----:B------:R-:W-:Y:S01]  /*125d0*/  UIADD3 UR5, UR4, 0x4, URZ ;  /* 0x0000000404057890 */ /* 0x000fe2000fffe03f */
[----:B------:R-:W-:Y:S01]  /*125e0*/  IMAD.MOV.U32 R11, RZ, RZ, 0x40000040 ;  /* 0x40000040ff0b7424 */ /* 0x000fe200078e00ff */
[----:B--2---:R-:W-:Y:S01]  /*125f0*/  MOV R13, UR9 ;  /* 0x00000009000d7c02 */ /* 0x004fe20008000f00 */
[----:B------:R-:W-:Y:S01]  /*12600*/  IMAD.U32 R12, RZ, RZ, UR8 ;  /* 0x00000008ff0c7e24 */ /* 0x000fe2000f8e00ff */
        /* <DEDUP_REMOVED lines=14> */
[----:B------:R-:W-:-:S05]  /*126f0*/  IMAD.U32 R12, RZ, RZ, UR8 ;  /* 0x00000008ff0c7e24 */ /* 0x000fca000f8e00ff */
        /* <DEDUP_REMOVED lines=35> */
[----:B--2---:R-:W-:Y:S01]  /*12930*/  MOV R13, UR9 ;  /* 0x00000009000d7c02 */ /* 0x004fe20008000f00 */
[----:B------:R-:W-:Y:S02]  /*12940*/  IMAD.MOV.U32 R11, RZ, RZ, 0x40000040 ;  /* 0x40000040ff0b7424 */ /* 0x000fe400078e00ff */
[----:B------:R-:W-:Y:S01]  /*12950*/  IMAD.U32 R12, RZ, RZ, UR8 ;  /* 0x00000008ff0c7e24 */ /* 0x000fe2000f8e00ff */
[----:B------:R-:W-:Y:S01]  /*12960*/  R2UR UR58, R10 ;  /* 0x000000000a3a72ca */ /* 0x000fe200000e0000 */
[----:B------:R-:W-:Y:S01]  /*12970*/  VIADD R10, R8, 0x306 ;  /* 0x00000306080a7836 */ /* 0x000fe20000000000 */
[----:B------:R-:W-:-:S02]  /*12980*/  R2UR UR59, R11 ;  /* 0x000000000b3b72ca */ /* 0x000fc400000e0000 */
[----:B------:R-:W-:Y:S01]  /*12990*/  MOV R11, 0x40000040 ;  /* 0x40000040000b7802 */ /* 0x000fe20000000f00 */
[----:B------:R2:W-:Y:S01]  /*129a0*/  STL.64 [R1], R12 ;  /* 0x0000000c01007387 */ /* 0x0005e20000100a00 */
[----:B------:R-:W-:Y:S01]  /*129b0*/  R2UR UR54, R10 ;  /* 0x000000000a3672ca */ /* 0x000fe200000e0000 */
[----:B------:R-:W-:Y:S01]  /*129c0*/  VIADD R10, R8, 0x600 ;  /* 0x00000600080a7836 */ /* 0x000fe20000000000 */
[----:B------:R-:W-:Y:S01]  /*129d0*/  R2UR UR55, R11 ;  /* 0x000000000b3772ca */ /* 0x000fe200000e0000 */
[----:B------:R-:W-:-:S03]  /*129e0*/  IMAD.MOV.U32 R11, RZ, RZ, 0x40000040 ;  /* 0x40000040ff0b7424 */ /* 0x000fc600078e00ff */
[----:B------:R-:W-:Y:S01]  /*129f0*/  R2UR UR50, R10 ;  /* 0x000000000a3272ca */ /* 0x000fe200000e0000 */
[----:B------:R-:W-:Y:S01]  /*12a00*/  VIADD R10, R8, 0x602 ;  /* 0x00000602080a7836 */ /* 0x000fe20000000000 */
[----:B------:R-:W-:Y:S02]  /*12a10*/  R2UR UR51, R11 ;  /* 0x000000000b3372ca */ /* 0x000fe400000e0000 */
[----:B------:R-:W-:Y:S02]  /*12a20*/  MOV R11, 0x40000040 ;  /* 0x40000040000b7802 */ /* 0x000fe40000000f00 */
[----:B------:R-:W-:Y:S01]  /*12a30*/  R2UR UR46, R10 ;  /* 0x000000000a2e72ca */ /* 0x000fe200000e0000 */
[C---:B------:R-:W-:Y:S01]  /*12a40*/  VIADD R10, R8.reuse, 0x604 ;  /* 0x00000604080a7836 */ /* 0x040fe20000000000 */
[----:B------:R-:W-:Y:S01]  /*12a50*/  R2UR UR47, R11 ;  /* 0x000000000b2f72ca */ /* 0x000fe200000e0000 */
[----:B------:R-:W-:Y:S02]  /*12a60*/  IMAD.MOV.U32 R11, RZ, RZ, 0x40000040 ;  /* 0x40000040ff0b7424 */ /* 0x000fe400078e00ff */
[----:B------:R-:W-:Y:S01]  /*12a70*/  VIADD R8, R8, 0x606 ;  /* 0x0000060608087836 */ /* 0x000fe20000000000 */
[----:B------:R-:W-:-:S02]  /*12a80*/  R2UR UR42, R10 ;  /* 0x000000000a2a72ca */ /* 0x000fc400000e0000 */
[----:B------:R-:W-:Y:S02]  /*12a90*/  R2UR UR43, R11 ;  /* 0x000000000b2b72ca */ /* 0x000fe400000e0000 */
[----:B------:R-:W-:Y:S01]  /*12aa0*/  R2UR UR38, R8 ;  /* 0x00000000082672ca */ /* 0x000fe200000e0000 */
        /* <DEDUP_REMOVED lines=22> */
[----:B--2---:R-:W-:Y:S05]  /*12c10*/  @!P0 BRA `(.L_x_1762) ;  /* 0x0000000000048947 */ /* 0x004fea0003800000 */
[----:B------:R-:W-:Y:S01]  /*12c20*/  BPT.TRAP 0x1 ;  /* 0x000000040000795c */ /* 0x000fe20000300000 */
.L_x_1762:
[----:B------:R-:W2:Y:S01]  /*12c30*/  LDC R21, c[0x0][0x448] ;  /* 0x00011200ff157b82 */ /* 0x000ea20000000800 */
[----:B------:R-:W-:Y:S01]  /*12c40*/  IMAD.IADD R5, R191, 0x1, R187 ;  /* 0x00000001bf057824 */ /* 0x000fe200078e02bb */
[----:B------:R-:W-:Y:S01]  /*12c50*/  ULDC UR4, c[0x0][0x9d8] ;  /* 0x0002760000047ab9 */ /* 0x000fe20000000800 */
[----:B------:R-:W-:Y:S01]  /*12c60*/  LOP3.LUT R22, R22, 0xffefffff, RZ, 0xc0, !PT ;  /* 0xffefffff16167812 */ /* 0x000fe200078ec0ff */
[----:B------:R-:W-:Y:S01]  /*12c70*/  FMUL.FTZ R20, R42, UR4 ;  /* 0x000000042a147c20 */ /* 0x000fe20008410000 */
[----:B------:R-:W-:Y:S02]  /*12c80*/  IMAD.MOV.U32 R42, RZ, RZ, R5 ;  /* 0x000000ffff2a7224 */ /* 0x000fe400078e0005 */
[----:B------:R-:W-:Y:S01]  /*12c90*/  FMUL.FTZ R53, R53, UR4 ;  /* 0x0000000435357c20 */ /* 0x000fe20008410000 */
[----:B------:R-:W-:Y:S01]  /*12ca0*/  FMUL.FTZ R87, R40, UR4 ;  /* 0x0000000428577c20 */ /* 0x000fe20008410000 */
[----:B------:R-:W-:Y:S01]  /*12cb0*/  FMUL.FTZ R40, R49, UR4 ;  /* 0x0000000431287c20 */ /* 0x000fe20008410000 */
[----:B------:R-:W-:Y:S01]  /*12cc0*/  FMUL.FTZ R79, R41, UR4 ;  /* 0x00000004294f7c20 */ /* 0x000fe20008410000 */
[----:B------:R3:W4:Y:S01]  /*12cd0*/  MUFU.TANH R49, R53 ;  /* 0x0000003500317308 */ /* 0x0007220000002400 */
[----:B------:R-:W-:Y:S01]  /*12ce0*/  MOV R41, 0xffffffa0 ;  /* 0xffffffa000297802 */ /* 0x000fe20000000f00 */
[----:B------:R-:W-:Y:S01]  /*12cf0*/  FMUL.FTZ R6, R24, UR4 ;  /* 0x0000000418067c20 */ /* 0x000fe20008410000 */
[----:B------:R-:W-:Y:S01]  /*12d00*/  FMUL.FTZ R0, R26, UR4 ;  /* 0x000000041a007c20 */ /* 0x000fe20008410000 */
[----:B01----:R-:W-:Y:S01]  /*12d10*/  FMUL.FTZ R3, R27, UR4 ;  /* 0x000000041b037c20 */ /* 0x003fe20008410000 */
        /* <DEDUP_REMOVED lines=9> */
[----:B--2---:R-:W-:Y:S01]  /*12db0*/  ISETP.NE.AND P1, PT, R21, 0x1, PT ;  /* 0x000000011500780c */ /* 0x004fe20003f25270 */
[----:B------:R-:W-:Y:S01]  /*12dc0*/  FMUL.FTZ R15, R39, UR4 ;  /* 0x00000004270f7c20 */ /* 0x000fe20008410000 */
[----:B------:R-:W-:-:S02]  /*12dd0*/  IMAD R41, R2, R41, 0x61 ;  /* 0x0000006102297424 */ /* 0x000fc400078e0229 */
        /* <DEDUP_REMOVED lines=30> */
[----:B------:R-:W-:Y:S01]  /*12fc0*/  @P1 LOP3.LUT R22, R22, 0x100000, RZ, 0xfc, !PT ;  /* 0x0010000016161812 */ /* 0x000fe200078efcff */
[----:B------:R-:W-:Y:S01]  /*12fd0*/  IMAD R43, R190, -0x2, R41 ;  /* 0xfffffffebe2b7824 */ /* 0x000fe200078e0229 */
[----:B------:R-:W2:Y:S01]  /*12fe0*/  MUFU.TANH R6, R6 ;  /* 0x0000000600067308 */ /* 0x000ea20000002400 */
[----:B------:R-:W-:Y:S01]  /*12ff0*/  ULDC UR38, c[0x0][0x9dc] ;  /* 0x0002770000267ab9 */ /* 0x000fe20000000800 */
[----:B0-----:R-:W-:Y:S01]  /*13000*/  @P1 IMAD.HI.U32 R12, R5, R12, RZ ;  /* 0x0000000c050c1227 */ /* 0x001fe200078e00ff */
[----:B------:R-:W-:Y:S01]  /*13010*/  ULOP3.LUT UR38, URZ, UR38, URZ, 0x33, !UPT ;  /* 0x000000263f267292 */ /* 0x000fe2000f8e333f */
[----:B------:R-:W-:-:S02]  /*13020*/  IADD3 R45, -R166, R43, R167 ;  /* 0x0000002ba62d7210 */ /* 0x000fc40007ffe1a7 */
[----:B------:R-:W-:Y:S01]  /*13030*/  FMUL.FTZ R52, R52, UR4 ;  /* 0x0000000434347c20 */ /* 0x000fe20008410000 */
[----:B------:R-:W-:Y:S02]  /*13040*/  VIADD R5, R4, 0x2a840 ;  /* 0x0002a84004057836 */ /* 0x000fe40000000000 */
[----:B------:R-:W-:Y:S01]  /*13050*/  FMUL.FTZ R56, R56, UR4 ;  /* 0x0000000438387c20 */ /* 0x000fe20008410000 */
[----:B------:R-:W-:Y:S01]  /*13060*/  IMAD R4, R2, -0x60, R167 ;  /* 0xffffffa002047824 */ /* 0x000fe200078e02a7 */
[----:B------:R-:W0:Y:S01]  /*13070*/  MUFU.TANH R25, R25 ;  /* 0x0000001900197308 */ /* 0x000e220000002400 */
[----:B-1----:R-:W-:Y:S02]  /*13080*/  @P1 SHF.R.U32.HI R42, RZ, R13, R12 ;  /* 0x0000000dff2a1219 */ /* 0x002fe4000001160c */
[----:B------:R-:W1:Y:S01]  /*13090*/  LDC.64 R12, c[0x0][0x9e0] ;  /* 0x00027800ff0c7b82 */ /* 0x000e620000000a00 */
[----:B------:R-:W-:Y:S02]  /*130a0*/  PRMT R5, R172, 0x654, R5 ;  /* 0x00000654ac057816 */ /* 0x000fe40000000005 */
[----:B---3--:R-:W3:Y:S01]  /*130b0*/  SHFL.IDX PT, R53, R42, RZ, 0x1c1f ;  /* 0x001c1fff2a357589 */ /* 0x008ee200000e0000 */
[----:B------:R-:W-:Y:S01]  /*130c0*/  LOP3.LUT R22, R22, 0xfff7ffff, RZ, 0xc0, !PT ;  /* 0xfff7ffff16167812 */ /* 0x000fe200078ec0ff */
[----:B------:R-:W0:Y:S01]  /*130d0*/  MUFU.TANH R0, R0 ;  /* 0x0000000000007308 */ /* 0x000e220000002400 */
[----:B------:R-:W-:Y:S01]  /*130e0*/  IADD3 R54, R41, -0x1, RZ ;  /* 0xffffffff29367810 */ /* 0x000fe20007ffe0ff */
[----:B------:R4:W-:Y:S06]  /*130f0*/  SYNCS.ARRIVE.TRANS64.RED.A1T0 RZ, [R5+URZ], RZ ;  /* 0x000000ff05ff79a7 */ /* 0x0009ec000810043f */
[----:B------:R-:W0:Y:S01]  /*13100*/  MUFU.TANH R3, R3 ;  /* 0x0000000300037308 */ /* 0x000e220000002400 */
[----:B----4-:R-:W-:-:S04]  /*13110*/  VIADD R5, R4, 0x60 ;  /* 0x0000006004057836 */ /* 0x010fc80000000000 */
[----:B------:R-:W-:-:S03]  /*13120*/  IMAD R50, R190, -0x2, R5 ;  /* 0xfffffffebe327824 */ /* 0x000fc600078e0205 */
[----:B------:R-:W4:Y:S01]  /*13130*/  MUFU.TANH R28, R28 ;  /* 0x0000001c001c7308 */ /* 0x000f220000002400 */
[----:B-1----:R-:W-:Y:S01]  /*13140*/  ISETP.GE.AND P1, PT, R13, 0x1, PT ;  /* 0x000000010d00780c */ /* 0x002fe20003f26270 */
[----:B------:R-:W-:-:S06]  /*13150*/  IMAD.IADD R63, R45, 0x1, R12 ;  /* 0x000000012d3f7824 */ /* 0x000fcc00078e020c */
[----:B------:R-:W1:Y:S01]  /*13160*/  MUFU.TANH R29, R29 ;  /* 0x0000001d001d7308 */ /* 0x000e620000002400 */
[----:B---3--:R-:W-:-:S07]  /*13170*/  VIADDMNMX R44, R53, R63, R50, PT ;  /* 0x0000003f352c7246 */ /* 0x008fce0003800132 */
[----:B------:R-:W3:Y:S01]  /*13180*/  MUFU.TANH R8, R8 ;  /* 0x0000000800087308 */ /* 0x000ee20000002400 */
[----:B------:R-:W-:-:S07]  /*13190*/  @P1 LOP3.LUT R22, R22, 0x80000, RZ, 0xfc, !PT ;  /* 0x0008000016161812 */ /* 0x000fce00078efcff */
        /* <DEDUP_REMOVED lines=39> */
[----:B------:R4:W0:Y:S01]  /*13410*/  MUFU.TANH R47, R56 ;  /* 0x00000038002f7308 */ /* 0x0008220000002400 */
[----:B--2---:R-:W-:-:S04]  /*13420*/  VIADD R52, R45, UR38 ;  /* 0x000000262d347c36 */ /* 0x004fc80008000000 */
[----:B------:R-:W-:Y:S02]  /*13430*/  IMAD.IADD R46, R52, 0x1, R53 ;  /* 0x00000001342e7824 */ /* 0x000fe400078e0235 */
[----:B----4-:R-:W-:Y:S01]  /*13440*/  VIADD R56, R43, 0xffffffff ;  /* 0xffffffff2b387836 */ /* 0x010fe20000000000 */
[----:B-1-3--:R-:W-:Y:S06]  /*13450*/  @!P1 BRA `(.L_x_1763) ;  /* 0x00000000004c9947 */ /* 0x00afec0003800000 */
[----:B------:R-:W-:Y:S01]  /*13460*/  IADD3 R41, -R166, R167, R53 ;  /* 0x000000a7a6297210 */ /* 0x000fe20007ffe135 */
[----:B------:R-:W-:Y:S03]  /*13470*/  BSSY B0, `(.L_x_1764) ;  /* 0x000000e000007945 */ /* 0x000fe60003800000 */
[----:B------:R-:W-:-:S13]  /*13480*/  ISETP.GT.AND P1, PT, R41, -0x1, PT ;  /* 0xffffffff2900780c */ /* 0x000fda0003f24270 */
        /* <DEDUP_REMOVED lines=8> */
.L_x_1765:
[----:B------:R-:W-:-:S13]  /*13510*/  ISETP.NE.AND P1, PT, R13, 0x1, PT ;  /* 0x000000010d00780c */ /* 0x000fda0003f25270 */
[----:B------:R-:W1:Y:S02]  /*13520*/  @P1 LDC.64 R4, c[0x0][0x9e8] ;  /* 0x00027a00ff041b82 */ /* 0x000e640000000a00 */
[----:B-1----:R-:W-:-:S05]  /*13530*/  @P1 IMAD.HI.U32 R4, R41, R4, RZ ;  /* 0x0000000429041227 */ /* 0x002fca00078e00ff */
[----:B------:R-:W-:-:S07]  /*13540*/  @P1 SHF.R.U32.HI R41, RZ, R5, R4 ;  /* 0x00000005ff291219 */ /* 0x000fce0000011604 */
.L_x_1766:
[----:B------:R-:W-:Y:S05]  /*13550*/  BSYNC B0 ;  /* 0x0000000000007941 */ /* 0x000fea0003800000 */
.L_x_1764:
[----:B------:R-:W-:-:S05]  /*13560*/  IMAD R41, R41, R13, R56 ;  /* 0x0000000d29297224 */ /* 0x000fca00078e0238 */
[----:B------:R-:W-:Y:S02]  /*13570*/  VIMNMX R46, R46, R41, !PT ;  /* 0x000000292e2e7248 */ /* 0x000fe40007fe0100 */
[----:B------:R-:W-:-:S07]  /*13580*/  VIADDMNMX R44, R41, R13, R44, PT ;  /* 0x0000000d292c7246 */ /* 0x000fce000380012c */
.L_x_1763:
[C---:B------:R-:W-:Y:S01]  /*13590*/  ISETP.GE.AND P6, PT, R54.reuse, 0x9, PT ;  /* 0x000000093600780c */ /* 0x040fe20003fc6270 */
[----:B------:R-:W1:Y:S01]  /*135a0*/  SHFL.IDX PT, R5, R42, 0x1, 0x1c1f ;  /* 0x003c1f002a057f89 */ /* 0x000e6200000e0000 */
        /* <DEDUP_REMOVED lines=11> */
[----:B------:R-:W-:Y:S01]  /*13660*/  FSEL R97, R29, -INF , !P2 ;  /* 0xff8000001d617808 */ /* 0x000fe20005000000 */
[----:B-1----:R-:W-:Y:S01]  /*13670*/  IMAD.IADD R28, R52, 0x1, R5 ;  /* 0x00000001341c7824 */ /* 0x002fe200078e0205 */
        /* <DEDUP_REMOVED lines=97> */
[----:B------:R-:W-:Y:S02]  /*13c90*/  ISETP.GE.AND P5, PT, R54, 0x5a, PT ;  /* 0x0000005a3600780c */ /* 0x000fe40003fa6270 */
[----:B------:R-:W-:Y:S02]  /*13ca0*/  VIADDMNMX R6, R5, R63, R50, PT ;  /* 0x0000003f05067246 */ /* 0x000fe40003800132 */
[----:B------:R-:W-:Y:S02]  /*13cb0*/  P2R R54, PR, RZ, 0x20 ;  /* 0x00000020ff367803 */ /* 0x000fe40000000000 */
[----:B------:R-:W-:-:S04]  /*13cc0*/  ISETP.GT.AND P5, PT, R46, 0x59, !P5 ;  /* 0x000000592e00780c */ /* 0x000fc80006fa4270 */
[----:B------:R-:W-:-:S04]  /*13cd0*/  ISETP.LT.OR P5, PT, R44, 0x5a, P5 ;  /* 0x0000005a2c00780c */ /* 0x000fc80002fa1670 */
[----:B------:R-:W-:Y:S02]  /*13ce0*/  FSEL R29, R69, -INF , !P5 ;  /* 0xff800000451d7808 */ /* 0x000fe40006800000 */
[----:B------:R-:W-:-:S13]  /*13cf0*/  ISETP.GE.AND P5, PT, R13, 0x1, PT ;  /* 0x000000010d00780c */ /* 0x000fda0003fa6270 */
[----:B------:R-:W-:Y:S05]  /*13d00*/  @!P5 BRA `(.L_x_1767) ;  /* 0x00000000004cd947 */ /* 0x000fea0003800000 */
[----:B------:R-:W-:Y:S01]  /*13d10*/  IADD3 R38, -R166, R167, R5 ;  /* 0x000000a7a6267210 */ /* 0x000fe20007ffe105 */
[----:B------:R-:W-:Y:S03]  /*13d20*/  BSSY B0, `(.L_x_1768) ;  /* 0x000000e000007945 */ /* 0x000fe60003800000 */
        /* <DEDUP_REMOVED lines=9> */
.L_x_1769:
[----:B------:R-:W-:-:S13]  /*13dc0*/  ISETP.NE.AND P5, PT, R13, 0x1, PT ;  /* 0x000000010d00780c */ /* 0x000fda0003fa5270 */
[----:B------:R-:W0:Y:S02]  /*13dd0*/  @P5 LDC.64 R4, c[0x0][0x9e8] ;  /* 0x00027a00ff045b82 */ /* 0x000e240000000a00 */
[----:B0-----:R-:W-:-:S05]  /*13de0*/  @P5 IMAD.HI.U32 R4, R38, R4, RZ ;  /* 0x0000000426045227 */ /* 0x001fca00078e00ff */
[----:B------:R-:W-:-:S07]  /*13df0*/  @P5 SHF.R.U32.HI R38, RZ, R5, R4 ;  /* 0x00000005ff265219 */ /* 0x000fce0000011604 */
.L_x_1770:
[----:B------:R-:W-:Y:S05]  /*13e00*/  BSYNC B0 ;  /* 0x0000000000007941 */ /* 0x000fea0003800000 */
.L_x_1768:
[----:B------:R-:W-:-:S05]  /*13e10*/  IMAD R5, R38, R13, R56 ;  /* 0x0000000d26057224 */ /* 0x000fca00078e0238 */
[----:B------:R-:W-:Y:S02]  /*13e20*/  VIMNMX R28, R28, R5, !PT ;  /* 0x000000051c1c7248 */ /* 0x000fe40007fe0100 */
[----:B------:R-:W-:-:S07]  /*13e30*/  VIADDMNMX R6, R5, R13, R6, PT ;  /* 0x0000000d05067246 */ /* 0x000fce0003800106 */
.L_x_1767:
        /* <DEDUP_REMOVED lines=67> */
[C---:B------:R-:W-:Y:S02]  /*14270*/  ISETP.GT.AND P1, PT, R28.reuse, 0x30, !P1 ;  /* 0x000000301c00780c */ /* 0x040fe40004f24270 */
[----:B------:R-:W-:Y:S01]  /*14280*/  ISETP.GT.AND P4, PT, R28, RZ, !P4 ;  /* 0x000000ff1c00720c */ /* 0x000fe20006784270 */
[----:B------:R-:W0:Y:S01]  /*14290*/  SHFL.BFLY PT, R3, R4, 0x2, 0x1f ;  /* 0x0c401f0004037f89 */ /* 0x000e2200000e0000 */
        /* <DEDUP_REMOVED lines=10> */
[----:B------:R-:W-:Y:S02]  /*14340*/  ISETP.NE.AND P1, PT, R40, RZ, PT ;  /* 0x000000ff2800720c */ /* 0x000fe40003f25270 */
[----:B------:R-:W-:Y:S02]  /*14350*/  MOV R10, UR4 ;  /* 0x00000004000a7c02 */ /* 0x000fe40008000f00 */
[----:B------:R-:W-:Y:S02]  /*14360*/  ISETP.GT.AND P1, PT, R28, 0x38, !P1 ;  /* 0x000000381c00780c */ /* 0x000fe40004f24270 */
[----:B0-----:R-:W-:Y:S02]  /*14370*/  FMNMX.FTZ R8, R4, R3, !PT ;  /* 0x0000000304087209 */ /* 0x001fe40007810000 */
[----:B------:R-:W-:Y:S02]  /*14380*/  FMNMX.FTZ R4, R0, R71, !PT ;  /* 0x0000004700047209 */ /* 0x000fe40007810000 */
[----:B------:R-:W-:Y:S01]  /*14390*/  ISETP.LT.OR P1, PT, R6, 0x39, P1 ;  /* 0x000000390600780c */ /* 0x000fe20000f21670 */
[----:B------:R-:W0:Y:S01]  /*143a0*/  SHFL.BFLY PT, R3, R8, 0x1, 0x1f ;  /* 0x0c201f0008037f89 */ /* 0x000e2200000e0000 */
        /* <DEDUP_REMOVED lines=21> */
[----:B------:R-:W-:Y:S02]  /*14500*/  FMNMX.FTZ R4, R27, R4, !PT ;  /* 0x000000041b047209 */ /* 0x000fe40007810000 */
[----:B------:R-:W-:Y:S02]  /*14510*/  ISETP.GT.AND P1, PT, R28, 0x48, !P5 ;  /* 0x000000481c00780c */ /* 0x000fe40006f24270 */
[----:B0-----:R-:W-:Y:S02]  /*14520*/  FMNMX.FTZ R3, R8, R3, !PT ;  /* 0x0000000308037209 */ /* 0x001fe40007810000 */
[----:B------:R-:W-:-:S02]  /*14530*/  FMNMX.FTZ R4, R73, R4, !PT ;  /* 0x0000000449047209 */ /* 0x000fc40007810000 */
[----:B------:R-:W-:Y:S01]  /*14540*/  ISETP.LT.OR P1, PT, R6, 0x49, P1 ;  /* 0x000000490600780c */ /* 0x000fe20000f21670 */
[----:B------:R-:W-:Y:S01]  /*14550*/  FMUL.FTZ R14, R3, R10 ;  /* 0x0000000a030e7220 */ /* 0x000fe20000410000 */
[----:B------:R-:W-:Y:S02]  /*14560*/  FMNMX.FTZ R4, R31, R4, !PT ;  /* 0x000000041f047209 */ /* 0x000fe40007810000 */
[----:B------:R-:W-:Y:S02]  /*14570*/  FSEL R85, R85, -INF , !P1 ;  /* 0xff80000055557808 */ /* 0x000fe40004800000 */
[----:B------:R-:W-:Y:S02]  /*14580*/  FSETP.NEU.FTZ.AND P1, PT, R3, -INF , PT ;  /* 0xff8000000300780b */ /* 0x000fe40003f3d000 */
[----:B------:R-:W-:Y:S02]  /*14590*/  ISETP.NE.AND P5, PT, R60, RZ, PT ;  /* 0x000000ff3c00720c */ /* 0x000fe40003fa5270 */
[----:B------:R-:W-:-:S02]  /*145a0*/  FMNMX.FTZ R4, R75, R4, !PT ;  /* 0x000000044b047209 */ /* 0x000fc40007810000 */
        /* <DEDUP_REMOVED lines=11> */
[-CC-:B------:R-:W-:Y:S01]  /*14660*/  FFMA.FTZ R95, R95, R10.reuse, -R14.reuse ;  /* 0x0000000a5f5f7223 */ /* 0x180fe2000001080e */
[C---:B------:R-:W-:Y:S01]  /*14670*/  ISETP.GT.AND P1, PT, R28.reuse, 0x50, !P6 ;  /* 0x000000501c00780c */ /* 0x040fe20007724270 */
[--C-:B------:R-:W-:Y:S01]  /*14680*/  FFMA.FTZ R158, R103, R10, -R14.reuse ;  /* 0x0000000a679e7223 */ /* 0x100fe2000001080e */
[----:B------:R-:W-:Y:S01]  /*14690*/  FMNMX.FTZ R4, R83, R4, !PT ;  /* 0x0000000453047209 */ /* 0x000fe20007810000 */
[----:B------:R-:W-:Y:S01]  /*146a0*/  MUFU.EX2 R156, R156 ;  /* 0x0000009c009c7308 */ /* 0x000fe20000000800 */
[----:B------:R-:W-:Y:S01]  /*146b0*/  ISETP.GT.AND P2, PT, R28, 0x51, !P2 ;  /* 0x000000511c00780c */ /* 0x000fe20005744270 */
[-CC-:B------:R-:W-:Y:S01]  /*146c0*/  FFMA.FTZ R97, R97, R10.reuse, -R14.reuse ;  /* 0x0000000a61617223 */ /* 0x180fe2000001080e */
[----:B------:R-:W-:Y:S01]  /*146d0*/  ISETP.LT.OR P1, PT, R6, 0x51, P1 ;  /* 0x000000510600780c */ /* 0x000fe20000f21670 */
[--C-:B------:R-:W-:Y:S01]  /*146e0*/  FFMA.FTZ R99, R99, R10, -R14.reuse ;  /* 0x0000000a63637223 */ /* 0x100fe2000001080e */
[----:B------:R-:W-:Y:S01]  /*146f0*/  FMNMX.FTZ R4, R85, R4, !PT ;  /* 0x0000000455047209 */ /* 0x000fe20007810000 */
[-CC-:B------:R-:W-:Y:S01]  /*14700*/  FFMA.FTZ R150, R53, R10.reuse, -R14.reuse ;  /* 0x0000000a35967223 */ /* 0x180fe2000001080e */
[----:B------:R-:W-:Y:S01]  /*14710*/  ISETP.NE.AND P5, PT, R54, RZ, PT ;  /* 0x000000ff3600720c */ /* 0x000fe20003fa5270 */
[----:B------:R-:W0:Y:S01]  /*14720*/  MUFU.EX2 R95, R95 ;  /* 0x0000005f005f7308 */ /* 0x000e220000000800 */
[----:B------:R-:W-:Y:S01]  /*14730*/  ISETP.GT.AND P3, PT, R28, 0x58, !P3 ;  /* 0x000000581c00780c */ /* 0x000fe20005f64270 */
[-CC-:B------:R-:W-:Y:S01]  /*14740*/  FFMA.FTZ R138, R25, R10.reuse, -R14.reuse ;  /* 0x0000000a198a7223 */ /* 0x180fe2000001080e */
[----:B------:R-:W-:Y:S01]  /*14750*/  ISETP.LT.OR P2, PT, R6, 0x52, P2 ;  /* 0x000000520600780c */ /* 0x000fe20001741670 */
[-CC-:B------:R-:W-:Y:S01]  /*14760*/  FFMA.FTZ R89, R89, R10.reuse, -R14.reuse ;  /* 0x0000000a59597223 */ /* 0x180fe2000001080e */
[----:B------:R-:W-:Y:S01]  /*14770*/  FSEL R87, R33, -INF , !P1 ;  /* 0xff80000021577808 */ /* 0x000fe20004800000 */
[--C-:B------:R-:W-:Y:S01]  /*14780*/  FFMA.FTZ R33, R79, R10, -R14.reuse ;  /* 0x0000000a4f217223 */ /* 0x100fe2000001080e */
[----:B------:R-:W-:Y:S01]  /*14790*/  FMNMX.FTZ R4, R93, R4, !PT ;  /* 0x000000045d047209 */ /* 0x000fe20007810000 */
[----:B------:R-:W1:Y:S01]  /*147a0*/  MUFU.EX2 R158, R158 ;  /* 0x0000009e009e7308 */ /* 0x000e620000000800 */
[----:B------:R-:W-:Y:S01]  /*147b0*/  ISETP.GT.AND P4, PT, R28, 0x59, !P5 ;  /* 0x000000591c00780c */ /* 0x000fe20006f84270 */
[-CC-:B------:R-:W-:Y:S01]  /*147c0*/  FFMA.FTZ R144, R55, R10.reuse, -R14.reuse ;  /* 0x0000000a37907223 */ /* 0x180fe2000001080e */
[----:B------:R-:W-:Y:S01]  /*147d0*/  ISETP.LT.OR P3, PT, R6, 0x59, P3 ;  /* 0x000000590600780c */ /* 0x000fe20001f61670 */
[-CC-:B------:R-:W-:Y:S01]  /*147e0*/  FFMA.FTZ R53, R59, R10.reuse, -R14.reuse ;  /* 0x0000000a3b357223 */ /* 0x180fe2000001080e */
[----:B------:R-:W-:Y:S01]  /*147f0*/  FSEL R91, R32, -INF , !P2 ;  /* 0xff800000205b7808 */ /* 0x000fe20005000000 */
[--C-:B------:R-:W-:Y:S01]  /*14800*/  FFMA.FTZ R146, R51, R10, -R14.reuse ;  /* 0x0000000a33927223 */ /* 0x100fe2000001080e */
[----:B------:R-:W-:Y:S01]  /*14810*/  FMNMX.FTZ R4, R87, R4, !PT ;  /* 0x0000000457047209 */ /* 0x000fe20007810000 */
[----:B------:R-:W2:Y:S01]  /*14820*/  MUFU.EX2 R97, R97 ;  /* 0x0000006100617308 */ /* 0x000ea20000000800 */
[----:B------:R-:W-:Y:S01]  /*14830*/  ISETP.LT.OR P4, PT, R6, 0x5a, P4 ;  /* 0x0000005a0600780c */ /* 0x000fe20002781670 */
        /* <DEDUP_REMOVED lines=8> */
[----:B------:R-:W3:Y:S01]  /*148c0*/  MUFU.EX2 R152, R152 ;  /* 0x0000009800987308 */ /* 0x000ee20000000800 */
[----:B------:R-:W-:Y:S01]  /*148d0*/  ISETP.NE.AND P5, PT, R21, 0x1, PT ;  /* 0x000000011500780c */ /* 0x000fe20003fa5270 */
[--C-:B------:R-:W-:Y:S01]  /*148e0*/  FFMA.FTZ R6, R43, R10, -R14.reuse ;  /* 0x0000000a2b067223 */ /* 0x100fe2000001080e */
[----:B------:R-:W-:Y:S01]  /*148f0*/  FMNMX.FTZ R4, R101, R4, !PT ;  /* 0x0000000465047209 */ /* 0x000fe20007810000 */
[-CC-:B------:R-:W-:Y:S01]  /*14900*/  FFMA.FTZ R41, R41, R10.reuse, -R14.reuse ;  /* 0x0000000a29297223 */ /* 0x180fe2000001080e */
[-CC-:B------:R-:W-:Y:S01]  /*14910*/  FFMA.FTZ R136, R39, R10.reuse, -R14.reuse ;  /* 0x0000000a27887223 */ /* 0x180fe2000001080e */
[-CC-:B------:R-:W-:Y:S01]  /*14920*/  FFMA.FTZ R37, R37, R10.reuse, -R14.reuse ;  /* 0x0000000a25257223 */ /* 0x180fe2000001080e */
[----:B------:R-:W-:Y:S01]  /*14930*/  FFMA.FTZ R25, R29, R10, -R14 ;  /* 0x0000000a1d197223 */ /* 0x000fe2000001080e */
[----:B------:R-:W4:Y:S01]  /*14940*/  SHFL.BFLY PT, R57, R4, 0x2, 0x1f ;  /* 0x0c401f0004397f89 */ /* 0x000f2200000e0000 */
[----:B------:R-:W3:Y:S05]  /*14950*/  MUFU.EX2 R99, R99 ;  /* 0x0000006300637308 */ /* 0x000eea0000000800 */
[----:B------:R-:W3:Y:S03]  /*14960*/  @P5 LDC R38, c[0x0][0x44c] ;  /* 0x00011300ff265b82 */ /* 0x000ee60000000800 */
[----:B------:R-:W3:Y:S05]  /*14970*/  MUFU.EX2 R154, R154 ;  /* 0x0000009a009a7308 */ /* 0x000eea0000000800 */
[----:B------:R-:W3:Y:S03]  /*14980*/  @P5 LDC R40, c[0x0][0x450] ;  /* 0x00011400ff285b82 */ /* 0x000ee60000000800 */
[----:B------:R-:W3:Y:S01]  /*14990*/  MUFU.EX2 R89, R89 ;  /* 0x0000005900597308 */ /* 0x000ee20000000800 */
[----:B----4-:R-:W-:-:S07]  /*149a0*/  FMNMX.FTZ R57, R4, R57, !PT ;  /* 0x0000003904397209 */ /* 0x010fce0007810000 */
[----:B------:R-:W-:Y:S01]  /*149b0*/  MUFU.EX2 R148, R148 ;  /* 0x0000009400947308 */ /* 0x000fe20000000800 */
[----:B------:R-:W4:Y:S07]  /*149c0*/  SHFL.BFLY PT, R4, R57, 0x1, 0x1f ;  /* 0x0c201f0039047f89 */ /* 0x000f2e00000e0000 */
[----:B------:R-:W-:Y:S08]  /*149d0*/  MUFU.EX2 R33, R33 ;  /* 0x0000002100217308 */ /* 0x000ff00000000800 */
[----:B------:R-:W-:Y:S08]  /*149e0*/  MUFU.EX2 R150, R150 ;  /* 0x0000009600967308 */ /* 0x000ff00000000800 */
[----:B------:R-:W-:Y:S01]  /*149f0*/  MUFU.EX2 R35, R35 ;  /* 0x0000002300237308 */ /* 0x000fe20000000800 */
[----:B----4-:R-:W-:-:S04]  /*14a00*/  FMNMX.FTZ R4, R57, R4, !PT ;  /* 0x0000000439047209 */ /* 0x010fc80007810000 */
[C---:B------:R-:W-:Y:S01]  /*14a10*/  FSETP.NEU.FTZ.AND P1, PT, R4.reuse, -INF , PT ;  /* 0xff8000000400780b */ /* 0x040fe20003f3d000 */
[----:B------:R-:W-:Y:S02]  /*14a20*/  FMUL.FTZ R8, R4, R10 ;  /* 0x0000000a04087220 */ /* 0x000fe40000410000 */
[----:B------:R-:W-:Y:S03]  /*14a30*/  MUFU.EX2 R144, R144 ;  /* 0x0000009000907308 */ /* 0x000fe60000000800 */
[----:B------:R-:W-:-:S05]  /*14a40*/  FSEL R26, R8, RZ, P1 ;  /* 0x000000ff081a7208 */ /* 0x000fca0000800000 */
[----:B------:R-:W-:Y:S01]  /*14a50*/  MUFU.EX2 R53, R53 ;  /* 0x0000003500357308 */ /* 0x000fe20000000800 */
[-CC-:B------:R-:W-:Y:S01]  /*14a60*/  FFMA.FTZ R157, R0, R10.reuse, -R26.reuse ;  /* 0x0000000a009d7223 */ /* 0x180fe2000001081a */
[-CC-:B------:R-:W-:Y:S01]  /*14a70*/  FFMA.FTZ R0, R71, R10.reuse, -R26.reuse ;  /* 0x0000000a47007223 */ /* 0x180fe2000001081a */
[-CC-:B------:R-:W-:Y:S01]  /*14a80*/  FFMA.FTZ R159, R5, R10.reuse, -R26.reuse ;  /* 0x0000000a059f7223 */ /* 0x180fe2000001081a */
[-CC-:B------:R-:W-:Y:S01]  /*14a90*/  FFMA.FTZ R8, R69, R10.reuse, -R26.reuse ;  /* 0x0000000a45087223 */ /* 0x180fe2000001081a */
[-CC-:B------:R-:W-:Y:S01]  /*14aa0*/  FFMA.FTZ R153, R9, R10.reuse, -R26.reuse ;  /* 0x0000000a09997223 */ /* 0x180fe2000001081a */
[----:B0-----:R-:W-:Y:S01]  /*14ab0*/  FADD.FTZ R5, R156, R95 ;  /* 0x0000005f9c057221 */ /* 0x001fe20000010000 */
[-CC-:B------:R-:W-:Y:S01]  /*14ac0*/  FFMA.FTZ R14, R67, R10.reuse, -R26.reuse ;  /* 0x0000000a430e7223 */ /* 0x180fe2000001081a */
[----:B------:R-:W-:Y:S01]  /*14ad0*/  MUFU.EX2 R157, R157 ;  /* 0x0000009d009d7308 */ /* 0x000fe20000000800 */
[-CC-:B------:R-:W-:Y:S01]  /*14ae0*/  FFMA.FTZ R155, R61, R10.reuse, -R26.reuse ;  /* 0x0000000a3d9b7223 */ /* 0x180fe2000001081a */
[----:B-1----:R-:W-:Y:S01]  /*14af0*/  FADD.FTZ R32, R158, R5 ;  /* 0x000000059e207221 */ /* 0x002fe20000010000 */
[-CC-:B------:R-:W-:Y:S01]  /*14b00*/  FFMA.FTZ R20, R65, R10.reuse, -R26.reuse ;  /* 0x0000000a41147223 */ /* 0x180fe2000001081a */
[-CC-:B------:R-:W-:Y:S01]  /*14b10*/  FFMA.FTZ R149, R11, R10.reuse, -R26.reuse ;  /* 0x0000000a0b957223 */ /* 0x180fe2000001081a */
[-C--:B------:R-:W-:Y:S01]  /*14b20*/  FFMA.FTZ R24, R63, R10.reuse, -R26 ;  /* 0x0000000a3f187223 */ /* 0x080fe2000001081a */
[----:B--2---:R-:W-:Y:S01]  /*14b30*/  FADD.FTZ R5, R97, R32 ;  /* 0x0000002061057221 */ /* 0x004fe20000010000 */
[-CC-:B------:R-:W-:Y:S01]  /*14b40*/  FFMA.FTZ R151, R15, R10.reuse, -R26.reuse ;  /* 0x0000000a0f977223 */ /* 0x180fe2000001081a */
[----:B------:R-:W0:Y:S01]  /*14b50*/  MUFU.EX2 R0, R0 ;  /* 0x0000000000007308 */ /* 0x000e220000000800 */
[-CC-:B------:R-:W-:Y:S01]  /*14b60*/  FFMA.FTZ R27, R27, R10.reuse, -R26.reuse ;  /* 0x0000000a1b1b7223 */ /* 0x180fe2000001081a */
[----:B---3--:R-:W-:Y:S01]  /*14b70*/  FADD.FTZ R34, R152, R5 ;  /* 0x0000000598227221 */ /* 0x008fe20000010000 */
[----:B------:R-:W-:Y:S01]  /*14b80*/  FFMA.FTZ R73, R73, R10, -R26 ;  /* 0x0000000a49497223 */ /* 0x000fe2000001081a */
[----:B------:R-:W-:-:S04]  /*14b90*/  @P5 IMAD.HI.U32 R15, R187, R38, RZ ;  /* 0x00000026bb0f5227 */ /* 0x000fc800078e00ff */
[-C--:B------:R-:W-:Y:S01]  /*14ba0*/  FFMA.FTZ R31, R31, R10.reuse, -R26 ;  /* 0x0000000a1f1f7223 */ /* 0x080fe2000001081a */
[----:B------:R-:W-:Y:S01]  /*14bb0*/  FADD.FTZ R9, R99, R34 ;  /* 0x0000002263097221 */ /* 0x000fe20000010000 */
[-CC-:B------:R-:W-:Y:S01]  /*14bc0*/  FFMA.FTZ R75, R75, R10.reuse, -R26.reuse ;  /* 0x0000000a4b4b7223 */ /* 0x180fe2000001081a */
[----:B------:R-:W1:Y:S01]  /*14bd0*/  MUFU.EX2 R159, R159 ;  /* 0x0000009f009f7308 */ /* 0x000e620000000800 */
[-CC-:B------:R-:W-:Y:S01]  /*14be0*/  FFMA.FTZ R77, R77, R10.reuse, -R26.reuse ;  /* 0x0000000a4d4d7223 */ /* 0x180fe2000001081a */
[----:B------:R-:W-:Y:S01]  /*14bf0*/  FADD.FTZ R36, R154, R9 ;  /* 0x000000099a247221 */ /* 0x000fe20000010000 */
[-CC-:B------:R-:W-:Y:S01]  /*14c00*/  FFMA.FTZ R81, R81, R10.reuse, -R26.reuse ;  /* 0x0000000a51517223 */ /* 0x180fe2000001081a */
[-CC-:B------:R-:W-:Y:S01]  /*14c10*/  FFMA.FTZ R83, R83, R10.reuse, -R26.reuse ;  /* 0x0000000a53537223 */ /* 0x180fe2000001081a */
[-C--:B------:R-:W-:Y:S01]  /*14c20*/  FFMA.FTZ R85, R85, R10.reuse, -R26 ;  /* 0x0000000a55557223 */ /* 0x080fe2000001081a */
[----:B------:R-:W-:Y:S01]  /*14c30*/  FADD.FTZ R9, R89, R36 ;  /* 0x0000002459097221 */ /* 0x000fe20000010000 */
[-C--:B------:R-:W-:Y:S01]  /*14c40*/  FFMA.FTZ R93, R93, R10.reuse, -R26 ;  /* 0x0000000a5d5d7223 */ /* 0x080fe2000001081a */
[----:B------:R-:W2:Y:S01]  /*14c50*/  MUFU.EX2 R8, R8 ;  /* 0x0000000800087308 */ /* 0x000ea20000000800 */
[----:B0-----:R-:W-:Y:S01]  /*14c60*/  FADD.FTZ R32, R157, R0 ;  /* 0x000000009d207221 */ /* 0x001fe20000010000 */
[----:B------:R-:W-:Y:S01]  /*14c70*/  FADD.FTZ R36, R148, R9 ;  /* 0x0000000994247221 */ /* 0x000fe20000010000 */
[-CC-:B------:R-:W-:Y:S01]  /*14c80*/  FFMA.FTZ R87, R87, R10.reuse, -R26.reuse ;  /* 0x0000000a57577223 */ /* 0x180fe2000001081a */
[-CC-:B------:R-:W-:Y:S01]  /*14c90*/  FFMA.FTZ R91, R91, R10.reuse, -R26.reuse ;  /* 0x0000000a5b5b7223 */ /* 0x180fe2000001081a */
[-C--:B------:R-:W-:Y:S01]  /*14ca0*/  FFMA.FTZ R79, R79, R10.reuse, -R26 ;  /* 0x0000000a4f4f7223 */ /* 0x080fe2000001081a */
[----:B------:R-:W-:Y:S01]  /*14cb0*/  FADD.FTZ R9, R33, R36 ;  /* 0x0000002421097221 */ /* 0x000fe20000010000 */
[----:B------:R-:W-:Y:S01]  /*14cc0*/  FFMA.FTZ R101, R101, R10, -R26 ;  /* 0x0000000a65657223 */ /* 0x000fe2000001081a */
[----:B------:R-:W0:Y:S01]  /*14cd0*/  MUFU.EX2 R153, R153 ;  /* 0x0000009900997308 */ /* 0x000e220000000800 */
[----:B-1----:R-:W-:Y:S01]  /*14ce0*/  FADD.FTZ R5, R159, R32 ;  /* 0x000000209f057221 */ /* 0x002fe20000010000 */
[----:B------:R-:W-:Y:S01]  /*14cf0*/  FADD.FTZ R38, R150, R9 ;  /* 0x0000000996267221 */ /* 0x000fe20000010000 */
[----:B------:R-:W-:Y:S01]  /*14d00*/  IMAD.MOV.U32 R11, RZ, RZ, R187 ;  /* 0x000000ffff0b7224 */ /* 0x000fe200078e00bb */
[----:B------:R-:W-:-:S02]  /*14d10*/  @P5 SHF.R.U32.HI R11, RZ, R40, R15 ;  /* 0x00000028ff0b5219 */ /* 0x000fc4000001160f */
[----:B------:R-:W-:Y:S01]  /*14d20*/  FADD.FTZ R9, R35, R38 ;  /* 0x0000002623097221 */ /* 0x000fe20000010000 */
[----:B------:R-:W-:Y:S01]  /*14d30*/  ISETP.GE.AND P5, PT, R13, 0x1, PT ;  /* 0x000000010d00780c */ /* 0x000fe20003fa6270 */
[----:B------:R-:W1:Y:S01]  /*14d40*/  MUFU.EX2 R14, R14 ;  /* 0x0000000e000e7308 */ /* 0x000e620000000800 */
[----:B--2---:R-:W-:Y:S01]  /*14d50*/  FADD.FTZ R34, R8, R5 ;  /* 0x0000000508227221 */ /* 0x004fe20000010000 */
[----:B------:R-:W-:Y:S01]  /*14d60*/  FADD.FTZ R38, R144, R9 ;  /* 0x0000000990267221 */ /* 0x000fe20000010000 */
[----:B------:R-:W-:Y:S01]  /*14d70*/  F2FP.F16.F32.PACK_AB R157, R0, R157 ;  /* 0x0000009d009d723e */ /* 0x000fe200000000ff */
[----:B------:R-:W-:Y:S01]  /*14d80*/  IMAD.IADD R11, R142, 0x1, R11 ;  /* 0x000000018e0b7824 */ /* 0x000fe200078e020b */
[----:B------:R-:W-:Y:S01]  /*14d90*/  F2FP.F16.F32.PACK_AB R159, R8, R159 ;  /* 0x0000009f089f723e */ /* 0x000fe200000000ff */
[----:B------:R-:W-:Y:S01]  /*14da0*/  FADD.FTZ R9, R53, R38 ;  /* 0x0000002635097221 */ /* 0x000fe20000010000 */
[----:B------:R-:W-:Y:S01]  /*14db0*/  F2FP.F16.F32.PACK_AB R156, R95, R156 ;  /* 0x0000009c5f9c723e */ /* 0x000fe200000000ff */
[----:B------:R-:W2:Y:S01]  /*14dc0*/  MUFU.EX2 R155, R155 ;  /* 0x0000009b009b7308 */ /* 0x000ea20000000800 */
[----:B0-----:R-:W-:Y:S01]  /*14dd0*/  FADD.FTZ R5, R153, R34 ;  /* 0x0000002299057221 */ /* 0x001fe20000010000 */
[----:B------:R-:W-:Y:S01]  /*14de0*/  F2FP.F16.F32.PACK_AB R158, R97, R158 ;  /* 0x0000009e619e723e */ /* 0x000fe200000000ff */
[----:B------:R-:W-:Y:S01]  /*14df0*/  VIADD R8, R2, 0xfffffffe ;  /* 0xfffffffe02087836 */ /* 0x000fe20000000000 */
[----:B------:R-:W-:-:S02]  /*14e00*/  F2FP.F16.F32.PACK_AB R152, R99, R152 ;  /* 0x000000986398723e */ /* 0x000fc400000000ff */
[----:B------:R-:W-:Y:S02]  /*14e10*/  F2FP.F16.F32.PACK_AB R154, R89, R154 ;  /* 0x0000009a599a723e */ /* 0x000fe400000000ff */
[----:B------:R-:W0:Y:S01]  /*14e20*/  MUFU.EX2 R20, R20 ;  /* 0x0000001400147308 */ /* 0x000e220000000800 */
[C---:B-1----:R-:W-:Y:S01]  /*14e30*/  FADD.FTZ R34, R14.reuse, R5 ;  /* 0x000000050e227221 */ /* 0x042fe20000010000 */
[----:B------:R-:W-:Y:S02]  /*14e40*/  F2FP.F16.F32.PACK_AB R148, R33, R148 ;  /* 0x000000942194723e */ /* 0x000fe400000000ff */
[----:B------:R-:W-:Y:S02]  /*14e50*/  F2FP.F16.F32.PACK_AB R150, R35, R150 ;  /* 0x000000962396723e */ /* 0x000fe400000000ff */
[----:B------:R-:W-:Y:S02]  /*14e60*/  F2FP.F16.F32.PACK_AB R144, R53, R144 ;  /* 0x000000903590723e */ /* 0x000fe400000000ff */
[----:B------:R-:W1:Y:S01]  /*14e70*/  MUFU.EX2 R149, R149 ;  /* 0x0000009500957308 */ /* 0x000e620000000800 */
[----:B--2---:R-:W-:Y:S01]  /*14e80*/  FADD.FTZ R5, R155, R34 ;  /* 0x000000229b057221 */ /* 0x004fe20000010000 */
[----:B------:R-:W-:-:S02]  /*14e90*/  F2FP.F16.F32.PACK_AB R153, R14, R153 ;  /* 0x000000990e99723e */ /* 0x000fc400000000ff */
[----:B------:R-:W-:-:S04]  /*14ea0*/  IADD3 R12, R11, R12, RZ ;  /* 0x0000000c0b0c7210 */ /* 0x000fc80007ffe0ff */
        /* <DEDUP_REMOVED lines=14> */
[----:B--2---:R-:W-:-:S07]  /*14f90*/  FADD.FTZ R38, R146, R9 ;  /* 0x0000000992267221 */ /* 0x004fce0000010000 */
[----:B------:R-:W2:Y:S01]  /*14fa0*/  MUFU.EX2 R30, R31 ;  /* 0x0000001f001e7308 */ /* 0x000ea20000000800 */
[----:B0-----:R-:W-:-:S07]  /*14fb0*/  FADD.FTZ R5, R73, R36 ;  /* 0x0000002449057221 */ /* 0x001fce0000010000 */
[----:B------:R-:W0:Y:S01]  /*14fc0*/  MUFU.EX2 R140, R140 ;  /* 0x0000008c008c7308 */ /* 0x000e220000000800 */
[C---:B-1----:R-:W-:Y:S01]  /*14fd0*/  FADD.FTZ R9, R49.reuse, R38 ;  /* 0x0000002631097221 */ /* 0x042fe20000010000 */
[----:B------:R-:W-:-:S06]  /*14fe0*/  F2FP.F16.F32.PACK_AB R146, R49, R146 ;  /* 0x000000923192723e */ /* 0x000fcc00000000ff */
        /* <DEDUP_REMOVED lines=11> */
[C---:B0-----:R-:W-:Y:S01]  /*150a0*/  FADD.FTZ R38, R32.reuse, R5 ;  /* 0x0000000520267221 */ /* 0x041fe20000010000 */
[----:B------:R-:W-:-:S06]  /*150b0*/  F2FP.F16.F32.PACK_AB R147, R32, R75 ;  /* 0x0000004b2093723e */ /* 0x000fcc00000000ff */
[----:B------:R-:W0:Y:S01]  /*150c0*/  MUFU.EX2 R41, R41 ;  /* 0x0000002900297308 */ /* 0x000e220000000800 */
[----:B-1----:R-:W-:-:S07]  /*150d0*/  FADD.FTZ R40, R6, R9 ;  /* 0x0000000906287221 */ /* 0x002fce0000010000 */
[----:B------:R-:W1:Y:S01]  /*150e0*/  MUFU.EX2 R34, R83 ;  /* 0x0000005300227308 */ /* 0x000e620000000800 */
[----:B--2---:R-:W-:-:S07]  /*150f0*/  FADD.FTZ R5, R81, R38 ;  /* 0x0000002651057221 */ /* 0x004fce0000010000 */
[----:B------:R-:W2:Y:S01]  /*15100*/  MUFU.EX2 R136, R136 ;  /* 0x0000008800887308 */ /* 0x000ea20000000800 */
[C---:B0-----:R-:W-:Y:S01]  /*15110*/  FADD.FTZ R9, R41.reuse, R40 ;  /* 0x0000002829097221 */ /* 0x041fe20000010000 */
[----:B------:R-:W-:-:S06]  /*15120*/  F2FP.F16.F32.PACK_AB R142, R41, R6 ;  /* 0x00000006298e723e */ /* 0x000fcc00000000ff */
[----:B------:R-:W0:Y:S01]  /*15130*/  MUFU.EX2 R85, R85 ;  /* 0x0000005500557308 */ /* 0x000e220000000800 */
[C---:B-1----:R-:W-:Y:S01]  /*15140*/  FADD.FTZ R38, R34.reuse, R5 ;  /* 0x0000000522267221 */ /* 0x042fe20000010000 */
[----:B-----5:R-:W-:-:S06]  /*15150*/  F2FP.F16.F32.PACK_AB R141, R34, R81 ;  /* 0x00000051228d723e */ /* 0x020fcc00000000ff */
        /* <DEDUP_REMOVED lines=18> */
[----:B0-----:R-:W-:Y:S01]  /*15280*/  FADD.FTZ R5, R79, R0 ;  /* 0x000000004f057221 */ /* 0x001fe20000010000 */
[C---:B-1----:R-:W-:Y:S01]  /*15290*/  FADD.FTZ R6, R25.reuse, R6 ;  /* 0x0000000619067221 */ /* 0x042fe20000010000 */
[----:B------:R-:W-:Y:S02]  /*152a0*/  F2FP.F16.F32.PACK_AB R138, R25, R138 ;  /* 0x0000008a198a723e */ /* 0x000fe400000000ff */
[C---:B--2---:R-:W-:Y:S01]  /*152b0*/  FADD.FTZ R5, R38.reuse, R5 ;  /* 0x0000000526057221 */ /* 0x044fe20000010000 */
[----:B------:R-:W-:Y:S01]  /*152c0*/  F2FP.F16.F32.PACK_AB R139, R38, R79 ;  /* 0x0000004f268b723e */ /* 0x000fe200000000ff */
[----:B------:R-:W-:Y:S06]  /*152d0*/  @!P5 BRA `(.L_x_1771) ;  /* 0x000000000048d947 */ /* 0x000fec0003800000 */
        /* <DEDUP_REMOVED lines=11> */
.L_x_1773:
[----:B------:R-:W-:-:S13]  /*15390*/  ISETP.NE.AND P1, PT, R13, 0x1, PT ;  /* 0x000000010d00780c */ /* 0x000fda0003f25270 */
[----:B------:R-:W0:Y:S02]  /*153a0*/  @P1 LDC.64 R14, c[0x0][0x9e8] ;  /* 0x00027a00ff0e1b82 */ /* 0x000e240000000a00 */
[----:B0-----:R-:W-:-:S05]  /*153b0*/  @P1 IMAD.HI.U32 R2, R0, R14, RZ ;  /* 0x0000000e00021227 */ /* 0x001fca00078e00ff */
[----:B------:R-:W-:-:S07]  /*153c0*/  @P1 SHF.R.U32.HI R0, RZ, R15, R2 ;  /* 0x0000000fff001219 */ /* 0x000fce0000011602 */
.L_x_1774:
[----:B------:R-:W-:Y:S05]  /*153d0*/  BSYNC B0 ;  /* 0x0000000000007941 */ /* 0x000fea0003800000 */
.L_x_1772:
[----:B------:R-:W-:-:S05]  /*153e0*/  IMAD R13, R0, R13, R13 ;  /* 0x0000000d000d7224 */ /* 0x000fca00078e020d */
[----:B------:R-:W-:-:S07]  /*153f0*/  VIMNMX R12, R12, R13, PT ;  /* 0x0000000d0c0c7248 */ /* 0x000fce0003fe0100 */
.L_x_1771:
[----:B------:R-:W-:Y:S01]  /*15400*/  IMAD.HI R12, R12, 0x2aaaaaab, RZ ;  /* 0x2aaaaaab0c0c7827 */ /* 0x000fe200078e02ff */
[----:B------:R-:W-:Y:S01]  /*15410*/  ULDC UR47, c[0x0][0x9e4] ;  /* 0x00027900002f7ab9 */ /* 0x000fe20000000800 */
[----:B------:R-:W-:Y:S01]  /*15420*/  ULDC UR46, c[0x0][0x9e4] ;  /* 0x00027900002e7ab9 */ /* 0x000fe20000000800 */
[----:B------:R-:W-:Y:S01]  /*15430*/  ULDC UR39, c[0x0][0x9d8] ;  /* 0x0002760000277ab9 */ /* 0x000fe20000000800 */
[----:B------:R-:W-:Y:S01]  /*15440*/  ULDC UR43, c[0x0][0x9d8] ;  /* 0x00027600002b7ab9 */ /* 0x000fe20000000800 */
[----:B------:R-:W-:Y:S01]  /*15450*/  SHF.R.U32.HI R9, RZ, 0x1f, R12 ;  /* 0x0000001fff097819 */ /* 0x000fe2000001160c */
[----:B------:R-:W-:Y:S01]  /*15460*/  ULDC UR42, c[0x0][0x9d8] ;  /* 0x00027600002a7ab9 */ /* 0x000fe20000000800 */
[----:B------:R-:W-:Y:S01]  /*15470*/  ULDC UR50, c[0x0][0x988] ;  /* 0x0002620000327ab9 */ /* 0x000fe20000000800 */
[----:B------:R-:W-:Y:S01]  /*15480*/  ULDC UR54, c[0x0][0x988] ;  /* 0x0002620000367ab9 */ /* 0x000fe20000000800 */
[----:B------:R-:W-:Y:S01]  /*15490*/  LEA.HI.SX32 R12, R12, R9, 0x1c ;  /* 0x000000090c0c7211 */ /* 0x000fe200078fe2ff */
[----:B------:R-:W-:Y:S01]  /*154a0*/  ULDC UR51, c[0x0][0x988] ;  /* 0x0002620000337ab9 */ /* 0x000fe20000000800 */
[----:B------:R-:W-:Y:S01]  /*154b0*/  ULDC UR58, c[0x0][0x9e0] ;  /* 0x00027800003a7ab9 */ /* 0x000fe20000000800 */
[----:B------:R-:W-:Y:S01]  /*154c0*/  ULDC UR55, c[0x0][0x9e0] ;  /* 0x0002780000377ab9 */ /* 0x000fe20000000800 */
[----:B------:R-:W-:Y:S01]  /*154d0*/  VIMNMX R9, R189, R12, !PT ;  /* 0x0000000cbd097248 */ /* 0x000fe20007fe0100 */
[----:B------:R-:W-:Y:S01]  /*154e0*/  BSSY B1, `(.L_x_1775) ;  /* 0x00003b0000017945 */ /* 0x000fe20003800000 */
[----:B------:R-:W-:Y:S01]  /*154f0*/  IMAD.MOV.U32 R2, RZ, RZ, 0x3f800000 ;  /* 0x3f800000ff027424 */ /* 0x000fe200078e00ff */
[----:B------:R-:W-:-:S02]  /*15500*/  MOV R0, 0x3f800000 ;  /* 0x3f80000000007802 */ /* 0x000fc40000000f00 */
[----:B------:R-:W-:Y:S02]  /*15510*/  CS2R R86, SRZ ;  /* 0x0000000000567805 */ /* 0x000fe4000001ff00 */
[----:B------:R-:W-:Y:S02]  /*15520*/  ISETP.GE.AND P1, PT, R8, R9, PT ;  /* 0x000000090800720c */ /* 0x000fe40003f26270 */
        /* <DEDUP_REMOVED lines=31> */
[----:B------:R-:W-:Y:S06]  /*15720*/  @!P1 BRA `(.L_x_1776) ;  /* 0x00000038002c9947 */ /* 0x000fec0003800000 */
[----:B------:R-:W-:Y:S01]  /*15730*/  BSSY B0, `(.L_x_1777) ;  /* 0x0000386000007945 */ /* 0x000fe20003800000 */
[----:B------:R-:W-:Y:S02]  /*15740*/  IMAD.MOV.U32 R2, RZ, RZ, 0x3f800000 ;  /* 0x3f800000ff027424 */ /* 0x000fe400078e00ff */
[----:B------:R-:W-:-:S07]  /*15750*/  IMAD.MOV.U32 R87, RZ, RZ, RZ ;  /* 0x000000ffff577224 */ /* 0x000fce00078e00ff */
.L_x_1798:
[----:B------:R-:W-:-:S05]  /*15760*/  VIADD R14, R160, 0x1 ;  /* 0x00000001a00e7836 */ /* 0x000fca0000000000 */
[----:B------:R-:W-:-:S04]  /*15770*/  ISETP.NE.AND P1, PT, R14, 0x2, PT ;  /* 0x000000020e00780c */ /* 0x000fc80003f25270 */
[----:B------:R-:W-:Y:S02]  /*15780*/  SEL R10, RZ, 0x1, P1 ;  /* 0x00000001ff0a7807 */ /* 0x000fe40000800000 */
[----:B------:R-:W-:Y:S02]  /*15790*/  SEL R14, R14, RZ, P1 ;  /* 0x000000ff0e0e7207 */ /* 0x000fe40000800000 */
[----:B------:R-:W-:Y:S01]  /*157a0*/  LOP3.LUT R15, R163, R10, RZ, 0x3c, !PT ;  /* 0x0000000aa30f7212 */ /* 0x000fe200078e3cff */
[----:B------:R-:W-:Y:S06]  /*157b0*/  @!P0 BRA `(.L_x_1778) ;  /* 0x0000000000048947 */ /* 0x000fec0003800000 */
[----:B------:R-:W-:Y:S01]  /*157c0*/  BPT.TRAP 0x1 ;  /* 0x000000040000795c */ /* 0x000fe20000300000 */
.L_x_1778:
[----:B------:R-:W-:Y:S02]  /*157d0*/  LEA R20, R14, R18, 0x3 ;  /* 0x000000120e147211 */ /* 0x000fe400078e18ff */
[----:B------:R-:W-:-:S04]  /*157e0*/  SHF.L.U32 R13, R15, 0x1f, RZ ;  /* 0x0000001f0f0d7819 */ /* 0x000fc800000006ff */
[----:B------:R0:W1:Y:S01]  /*157f0*/  SYNCS.PHASECHK.TRANS64.TRYWAIT P1, [R20+URZ+0x2a830], R13 ;  /* 0x02a8300d140075a7 */ /* 0x000062000802017f */
[----:B------:R-:W-:Y:S05]  /*15800*/  @!P0 BRA `(.L_x_1779) ;  /* 0x0000000000048947 */ /* 0x000fea0003800000 */
[----:B------:R-:W-:Y:S01]  /*15810*/  BPT.TRAP 0x1 ;  /* 0x000000040000795c */ /* 0x000fe20000300000 */
.L_x_1779:
[----:B------:R-:W-:Y:S01]  /*15820*/  BSSY B2, `(.L_x_1780) ;  /* 0x0000006000027945 */ /* 0x000fe20003800000 */
[----:B------:R-:W-:Y:S02]  /*15830*/  IMAD R10, R14, 0x900, R7 ;  /* 0x000009000e0a7824 */ /* 0x000fe400078e0207 */
[----:B------:R-:W-:Y:S01]  /*15840*/  IMAD.MOV.U32 R11, RZ, RZ, 0x40000040 ;  /* 0x40000040ff0b7424 */ /* 0x000fe200078e00ff */
[----:B-1----:R-:W-:Y:S06]  /*15850*/  @P1 BRA `(.L_x_1781) ;  /* 0x0000000000081947 */ /* 0x002fec0003800000 */
[----:B------:R-:W1:Y:S02]  /*15860*/  SYNCS.PHASECHK.TRANS64.TRYWAIT P1, [R20+URZ+0x2a830], R13 ;  /* 0x02a8300d140075a7 */ /* 0x000e64000802017f */
[----:B-1----:R-:W-:Y:S05]  /*15870*/  @!P1 BRA `(.L_x_1782) ;  /* 0x0000014c000c9947 */ /* 0x002fea0003800000 */
.L_x_1781:
[----:B------:R-:W-:Y:S05]  /*15880*/  BSYNC B2 ;  /* 0x0000000000027941 */ /* 0x000fea0003800000 */
.L_x_1780:
[----:B------:R-:W2:Y:S04]  /*15890*/  LDL.64 R88, [R1+0x28] ;  /* 0x0000280001587983 */ /* 0x000ea80000100a00 */
[----:B------:R-:W3:Y:S04]  /*158a0*/  LDL.64 R226, [R1+0x20] ;  /* 0x0000200001e27983 */ /* 0x000ee80000100a00 */
[----:B------:R-:W4:Y:S01]  /*158b0*/  LDL.64 R210, [R1+0x18] ;  /* 0x0000180001d27983 */ /* 0x000f220000100a00 */
[C---:B------:R-:W-:Y:S02]  /*158c0*/  R2UR UR6, R10.reuse ;  /* 0x000000000a0672ca */ /* 0x040fe400000e0000 */
[----:B------:R-:W-:Y:S01]  /*158d0*/  R2UR UR7, R11 ;  /* 0x000000000b0772ca */ /* 0x000fe200000e0000 */
[----:B------:R0:W-:Y:S04]  /*158e0*/  STL.64 [R1+0x48], R4 ;  /* 0x0000480401007387 */ /* 0x0001e80000100a00 */
[----:B0-----:R-:W4:Y:S01]  /*158f0*/  LDL.64 R4, [R1+0x10] ;  /* 0x0000100001047983 */ /* 0x001f220000100a00 */
[----:B------:R-:W-:-:S02]  /*15900*/  VIADD R12, R10, 0x2 ;  /* 0x000000020a0c7836 */ /* 0x000fc40000000000 */
[----:B-1----:R-:W-:Y:S01]  /*15910*/  IMAD.MOV.U32 R13, RZ, RZ, 0x40000040 ;  /* 0x40000040ff0d7424 */ /* 0x002fe200078e00ff */
[----:B--2---:R-:W-:Y:S02]  /*15920*/  R2UR UR4, R88 ;  /* 0x00000000580472ca */ /* 0x004fe400000e0000 */
[----:B------:R-:W-:Y:S02]  /*15930*/  R2UR UR5, R89 ;  /* 0x00000000590572ca */ /* 0x000fe400000e0000 */
[----:B------:R-:W-:-:S11]  /*15940*/  WARPGROUP.ARRIVE ;  /* 0x00000000000079c5 */ /* 0x000fd60000000000 */
[----:B------:R-:W-:Y:S01]  /*15950*/  HGMMA.64x96x16.F32 R88, gdesc[UR4], RZ, !UPT, gsb0 ;  /* 0x01600000045879f0 */ /* 0x000fe2000c0008ff */
[----:B---3--:R-:W-:Y:S02]  /*15960*/  R2UR UR4, R226 ;  /* 0x00000000e20472ca */ /* 0x008fe400000e0000 */
[----:B------:R-:W-:Y:S02]  /*15970*/  R2UR UR5, R227 ;  /* 0x00000000e30572ca */ /* 0x000fe400000e0000 */
[----:B------:R-:W2:Y:S01]  /*15980*/  LDL.64 R226, [R1+0x8] ;  /* 0x0000080001e27983 */ /* 0x000ea20000100a00 */
[----:B------:R-:W-:Y:S02]  /*15990*/  R2UR UR6, R12 ;  /* 0x000000000c0672ca */ /* 0x000fe400000e0000 */
[----:B------:R-:W-:Y:S01]  /*159a0*/  R2UR UR7, R13 ;  /* 0x000000000d0772ca */ /* 0x000fe200000e0000 */
[----:B------:R-:W-:Y:S01]  /*159b0*/  IMAD.MOV.U32 R13, RZ, RZ, 0x40000040 ;  /* 0x40000040ff0d7424 */ /* 0x000fe200078e00ff */
[----:B------:R-:W-:Y:S01]  /*159c0*/  IADD3 R12, R10, 0x4, RZ ;  /* 0x000000040a0c7810 */ /* 0x000fe20007ffe0ff */
[----:B------:R-:W-:-:S02]  /*159d0*/  WARPGROUP.DEPBAR.LE gsb0, 0x0 ;  /* 0x00008000000079c5 */ /* 0x000fc40000010000 */
[----:B------:R-:W-:-:S08]  /*159e0*/  WARPGROUP.ARRIVE ;  /* 0x00000000000079c5 */ /* 0x000fd00000000000 */
[----:B------:R-:W-:Y:S01]  /*159f0*/  HGMMA.64x96x16.F32 R88, gdesc[UR4], R88, gsb0 ;  /* 0x01600000045879f0 */ /* 0x000fe20008000858 */
[----:B----4-:R-:W-:Y:S02]  /*15a00*/  R2UR UR4, R210 ;  /* 0x00000000d20472ca */ /* 0x010fe400000e0000 */
[----:B------:R-:W-:Y:S02]  /*15a10*/  R2UR UR5, R211 ;  /* 0x00000000d30572ca */ /* 0x000fe400000e0000 */
[----:B------:R-:W3:Y:S01]  /*15a20*/  LDL.64 R210, [R1] ;  /* 0x0000000001d27983 */ /* 0x000ee20000100a00 */
[----:B------:R-:W-:Y:S02]  /*15a30*/  R2UR UR6, R12 ;  /* 0x000000000c0672ca */ /* 0x000fe400000e0000 */
[----:B------:R-:W-:Y:S01]  /*15a40*/  R2UR UR7, R13 ;  /* 0x000000000d0772ca */ /* 0x000fe200000e0000 */
[----:B------:R-:W-:Y:S02]  /*15a50*/  VIADD R12, R10, 0x6 ;  /* 0x000000060a0c7836 */ /* 0x000fe40000000000 */
[----:B------:R-:W-:Y:S01]  /*15a60*/  IMAD.MOV.U32 R13, RZ, RZ, 0x40000040 ;  /* 0x40000040ff0d7424 */ /* 0x000fe200078e00ff */
[----:B------:R-:W-:-:S02]  /*15a70*/  WARPGROUP.DEPBAR.LE gsb0, 0x0 ;  /* 0x00008000000079c5 */ /* 0x000fc40000010000 */
[----:B------:R-:W-:-:S07]  /*15a80*/  WARPGROUP.ARRIVE ;  /* 0x00000000000079c5 */ /* 0x000fce0000000000 */
[----:B------:R-:W-:Y:S01]  /*15a90*/  HGMMA.64x96x16.F32 R88, gdesc[UR4], R88, gsb0 ;  /* 0x01600000045879f0 */ /* 0x000fe20008000858 */
[----:B------:R-:W-:Y:S02]  /*15aa0*/  R2UR UR6, R12 ;  /* 0x000000000c0672ca */ /* 0x000fe400000e0000 */
[----:B------:R-:W-:Y:S02]  /*15ab0*/  R2UR UR7, R13 ;  /* 0x000000000d0772ca */ /* 0x000fe400000e0000 */
[----:B------:R-:W-:Y:S02]  /*15ac0*/  R2UR UR4, R4 ;  /* 0x00000000040472ca */ /* 0x000fe400000e0000 */
[----:B------:R-:W-:Y:S01]  /*15ad0*/  R2UR UR5, R5 ;  /* 0x00000000050572ca */ /* 0x000fe200000e0000 */
[----:B------:R-:W-:Y:S01]  /*15ae0*/  IMAD.MOV.U32 R13, RZ, RZ, 0x40000040 ;  /* 0x40000040ff0d7424 */ /* 0x000fe200078e00ff */
[----:B------:R-:W-:Y:S01]  /*15af0*/  IADD3 R12, R10, 0x300, RZ ;  /* 0x000003000a0c7810 */ /* 0x000fe20007ffe0ff */
[----:B------:R0:W5:Y:S01]  /*15b00*/  LDL.LU.64 R4, [R1+0x48] ;  /* 0x0000480001047983 */ /* 0x0001620000300a00 */
[----:B------:R-:W-:-:S02]  /*15b10*/  WARPGROUP.DEPBAR.LE gsb0, 0x0 ;  /* 0x00008000000079c5 */ /* 0x000fc40000010000 */
[----:B------:R-:W-:-:S07]  /*15b20*/  WARPGROUP.ARRIVE ;  /* 0x00000000000079c5 */ /* 0x000fce0000000000 */
[----:B------:R-:W-:Y:S01]  /*15b30*/  HGMMA.64x96x16.F32 R88, gdesc[UR4], R88, gsb0 ;  /* 0x01600000045879f0 */ /* 0x000fe20008000858 */
[----:B------:R-:W-:Y:S02]  /*15b40*/  R2UR UR6, R12 ;  /* 0x000000000c0672ca */ /* 0x000fe400000e0000 */
[----:B------:R-:W-:Y:S02]  /*15b50*/  R2UR UR7, R13 ;  /* 0x000000000d0772ca */ /* 0x000fe400000e0000 */
[----:B--2---:R-:W-:Y:S02]  /*15b60*/  R2UR UR4, R226 ;  /* 0x00000000e20472ca */ /* 0x004fe400000e0000 */
        /* <DEDUP_REMOVED lines=19> */
[----:B------:R-:W-:Y:S02]  /*15ca0*/  VIADD R12, R10, 0x306 ;  /* 0x000003060a0c7836 */ /* 0x000fe40000000000 */
[----:B------:R-:W-:Y:S01]  /*15cb0*/  IMAD.MOV.U32 R13, RZ, RZ, 0x40000040 ;  /* 0x40000040ff0d7424 */ /* 0x000fe200078e00ff */
        /* <DEDUP_REMOVED lines=111> */
[----:B0-----:R-:W-:Y:S05]  /*163b0*/  @!P0 BRA `(.L_x_1783) ;  /* 0x0000000000048947 */ /* 0x001fea0003800000 */
[----:B------:R-:W-:Y:S01]  /*163c0*/  BPT.TRAP 0x1 ;  /* 0x000000040000795c */ /* 0x000fe20000300000 */
.L_x_1783:
[----:B------:R-:W-:Y:S02]  /*163d0*/  SHF.L.U32 R2, R163, 0x1f, RZ ;  /* 0x0000001fa3027819 */ /* 0x000fe400000006ff */
[----:B------:R-:W-:-:S04]  /*163e0*/  LEA R12, R160, R18, 0x3 ;  /* 0x00000012a00c7211 */ /* 0x000fc800078e18ff */
[----:B------:R0:W1:Y:S01]  /*163f0*/  SYNCS.PHASECHK.TRANS64.TRYWAIT P1, [R12+URZ+0x2a850], R2 ;  /* 0x02a850020c0075a7 */ /* 0x000062000802017f */
[----:B------:R-:W-:Y:S05]  /*16400*/  @!P0 BRA `(.L_x_1784) ;  /* 0x0000000000048947 */ /* 0x000fea0003800000 */
[----:B------:R-:W-:Y:S01]  /*16410*/  BPT.TRAP 0x1 ;  /* 0x000000040000795c */ /* 0x000fe20000300000 */
.L_x_1784:
        /* <DEDUP_REMOVED lines=9> */
.L_x_1786:
[----:B------:R-:W-:Y:S05]  /*164b0*/  BSYNC B2 ;  /* 0x0000000000027941 */ /* 0x000fea0003800000 */
.L_x_1785:
[----:B------:R-:W-:Y:S01]  /*164c0*/  IMAD.MOV.U32 R10, RZ, RZ, R0 ;  /* 0x000000ffff0a7224 */ /* 0x000fe200078e0000 */
[----:B------:R-:W-:Y:S01]  /*164d0*/  WARPGROUP.ARRIVE ;  /* 0x00000000000079c5 */ /* 0x000fe20000000000 */
[----:B------:R-:W-:-:S03]  /*164e0*/  IMAD.MOV.U32 R11, RZ, RZ, 0x40000040 ;  /* 0x40000040ff0b7424 */ /* 0x000fc600078e00ff */
[----:B------:R-:W-:Y:S02]  /*164f0*/  R2UR UR6, R10 ;  /* 0x000000000a0672ca */ /* 0x000fe400000e0000 */
[----:B------:R-:W-:Y:S01]  /*16500*/  R2UR UR7, R11 ;  /* 0x000000000b0772ca */ /* 0x000fe200000e0000 */
[----:B------:R-:W-:Y:S01]  /*16510*/  IMAD.MOV.U32 R11, RZ, RZ, 0x40000040 ;  /* 0x40000040ff0b7424 */ /* 0x000fe200078e00ff */
[----:B------:R-:W-:-:S11]  /*16520*/  IADD3 R10, R0, 0x80, RZ ;  /* 0x00000080000a7810 */ /* 0x000fd60007ffe0ff */
[----:B------:R-:W-:Y:S01]  /*16530*/  HGMMA.64x128x16.F32 R24, R156, gdesc[UR4].tnspB, R24, gsb0 ;  /* 0x41e000049c187df0 */ /* 0x000fe20008000818 */
[----:B------:R-:W-:Y:S01]  /*16540*/  R2UR UR6, R10 ;  /* 0x000000000a0672ca */ /* 0x000fe200000e0000 */
[----:B------:R-:W-:Y:S01]  /*16550*/  VIADD R10, R0, 0x100 ;  /* 0x00000100000a7836 */ /* 0x000fe20000000000 */
[----:B------:R-:W-:Y:S01]  /*16560*/  R2UR UR7, R11 ;  /* 0x000000000b0772ca */ /* 0x000fe200000e0000 */
[----:B------:R-:W-:Y:S01]  /*16570*/  IMAD.MOV.U32 R11, RZ, RZ, 0x40000040 ;  /* 0x40000040ff0b7424 */ /* 0x000fe200078e00ff */
[----:B------:R-:W-:Y:S02]  /*16580*/  WARPGROUP.DEPBAR.LE gsb0, 0x0 ;  /* 0x00008000000079c5 */ /* 0x000fe40000010000 */
[----:B------:R-:W-:-:S09]  /*16590*/  WARPGROUP.ARRIVE ;  /* 0x00000000000079c5 */ /* 0x000fd20000000000 */
        /* <DEDUP_REMOVED lines=30> */
.L_x_1788:
        /* <DEDUP_REMOVED lines=10> */
[----:B------:R-:W-:-:S02]  /*16820*/  IMAD.IADD R10, R191, 0x1, R187 ;  /* 0x00000001bf0a7824 */ /* 0x000fc400078e02bb */
[----:B------:R-:W-:Y:S01]  /*16830*/  FMUL.FTZ R112, R113, UR43 ;  /* 0x0000002b71707c20 */ /* 0x000fe20008410000 */
[----:B------:R-:W-:Y:S01]  /*16840*/  FMUL.FTZ R113, R118, UR43 ;  /* 0x0000002b76717c20 */ /* 0x000fe20008410000 */
[----:B------:R-:W2:Y:S01]  /*16850*/  @P2 LDC R11, c[0x0][0x44c] ;  /* 0x00011300ff0b2b82 */ /* 0x000ea20000000800 */
[----:B------:R-:W-:Y:S01]  /*16860*/  FMUL.FTZ R118, R123, UR43 ;  /* 0x0000002b7b767c20 */ /* 0x000fe20008410000 */
[----:B------:R-:W-:Y:S01]  /*16870*/  FMUL.FTZ R123, R124, UR43 ;  /* 0x0000002b7c7b7c20 */ /* 0x000fe20008410000 */
[----:B01----:R-:W-:Y:S01]  /*16880*/  FMUL.FTZ R2, R91, UR43 ;  /* 0x0000002b5b027c20 */ /* 0x003fe20008410000 */
        /* <DEDUP_REMOVED lines=9> */
[----:B------:R-:W-:-:S02]  /*16920*/  IMAD.MOV.U32 R132, RZ, RZ, R10 ;  /* 0x000000ffff847224 */ /* 0x000fc400078e000a */
        /* <DEDUP_REMOVED lines=25> */
[----:B------:R-:W-:Y:S01]  /*16ac0*/  FMUL.FTZ R121, R126, UR43 ;  /* 0x0000002b7e797c20 */ /* 0x000fe20008410000 */
[----:B------:R-:W-:Y:S01]  /*16ad0*/  FMUL.FTZ R128, R129, UR43 ;  /* 0x0000002b81807c20 */ /* 0x000fe20008410000 */
[----:B------:R-:W-:Y:S01]  /*16ae0*/  IADD3 R11, R20, 0x2a840, RZ ;  /* 0x0002a840140b7810 */ /* 0x000fe20007ffe0ff */
[----:B------:R-:W-:-:S02]  /*16af0*/  VIADD R137, R133, 0x1 ;  /* 0x0000000185897836 */ /* 0x000fc40000000000 */
[----:B------:R-:W-:Y:S01]  /*16b00*/  FMUL.FTZ R126, R130, UR43 ;  /* 0x0000002b827e7c20 */ /* 0x000fe20008410000 */
[----:B------:R-:W-:Y:S01]  /*16b10*/  FMUL.FTZ R20, R134, UR43 ;  /* 0x0000002b86147c20 */ /* 0x000fe20008410000 */
[----:B------:R-:W-:Y:S01]  /*16b20*/  FMUL.FTZ R129, R135, UR43 ;  /* 0x0000002b87817c20 */ /* 0x000fe20008410000 */
[----:B------:R-:W-:Y:S01]  /*16b30*/  LOP3.LUT P1, RZ, R22, 0x80000, RZ, 0xc0, !PT ;  /* 0x0008000016ff7812 */ /* 0x000fe2000782c0ff */
[----:B------:R-:W-:Y:S01]  /*16b40*/  IMAD R137, R190, -0x2, R137 ;  /* 0xfffffffebe897824 */ /* 0x000fe200078e0289 */
[----:B------:R-:W1:Y:S01]  /*16b50*/  MUFU.TANH R13, R13 ;  /* 0x0000000d000d7308 */ /* 0x000e620000002400 */
[----:B------:R-:W-:-:S03]  /*16b60*/  PRMT R11, R172, 0x654, R11 ;  /* 0x00000654ac0b7816 */ /* 0x000fc6000000000b */
[----:B------:R-:W-:Y:S01]  /*16b70*/  IADD3 R138, -R166, R137, R167 ;  /* 0x00000089a68a7210 */ /* 0x000fe20007ffe1a7 */
[----:B------:R2:W-:Y:S01]  /*16b80*/  SYNCS.ARRIVE.TRANS64.RED.A1T0 RZ, [R11+URZ], RZ ;  /* 0x000000ff0bff79a7 */ /* 0x0005e2000810043f */
[----:B------:R-:W-:Y:S02]  /*16b90*/  IADD3 R130, R137, -0x1, RZ ;  /* 0xffffffff89827810 */ /* 0x000fe40007ffe0ff */
[----:B------:R-:W3:Y:S01]  /*16ba0*/  MUFU.TANH R88, R88 ;  /* 0x0000005800587308 */ /* 0x000ee20000002400 */
[C---:B------:R-:W-:Y:S02]  /*16bb0*/  VIADD R139, R138.reuse, UR58 ;  /* 0x0000003a8a8b7c36 */ /* 0x040fe40008000000 */
[----:B------:R-:W-:Y:S02]  /*16bc0*/  VIADD R138, R138, UR38 ;  /* 0x000000268a8a7c36 */ /* 0x000fe40008000000 */
[--C-:B0-----:R-:W-:Y:S02]  /*16bd0*/  IMAD.IADD R137, R139, 0x1, R10.reuse ;  /* 0x000000018b897824 */ /* 0x101fe400078e020a */
[----:B------:R-:W-:Y:S01]  /*16be0*/  IMAD.IADD R134, R138, 0x1, R10 ;  /* 0x000000018a867824 */ /* 0x000fe200078e020a */
        /* <DEDUP_REMOVED lines=46> */
[----:B-1234-:R-:W-:Y:S05]  /*16ed0*/  @!P1 BRA `(.L_x_1789) ;  /* 0x0000000000549947 */ /* 0x01efea0003800000 */
        /* <DEDUP_REMOVED lines=12> */
.L_x_1791:
[----:B------:R-:W-:-:S04]  /*16fa0*/  MOV R140, UR47 ;  /* 0x0000002f008c7c02 */ /* 0x000fc80008000f00 */
[----:B------:R-:W-:-:S13]  /*16fb0*/  ISETP.NE.AND P1, PT, R140, 0x1, PT ;  /* 0x000000018c00780c */ /* 0x000fda0003f25270 */
[----:B------:R-:W1:Y:S02]  /*16fc0*/  @P1 LDC.64 R10, c[0x0][0x9e8] ;  /* 0x00027a00ff0a1b82 */ /* 0x000e640000000a00 */
[----:B-1----:R-:W-:-:S05]  /*16fd0*/  @P1 IMAD.HI.U32 R10, R135, R10, RZ ;  /* 0x0000000a870a1227 */ /* 0x002fca00078e00ff */
[----:B------:R-:W-:-:S07]  /*16fe0*/  @P1 SHF.R.U32.HI R135, RZ, R11, R10 ;  /* 0x0000000bff871219 */ /* 0x000fce000001160a */
.L_x_1792:
[----:B------:R-:W-:Y:S05]  /*16ff0*/  BSYNC B2 ;  /* 0x0000000000027941 */ /* 0x000fea0003800000 */
.L_x_1790:
[----:B------:R-:W-:-:S05]  /*17000*/  IMAD R135, R135, R140, R130 ;  /* 0x0000008c87877224 */ /* 0x000fca00078e0282 */
[----:B------:R-:W-:Y:S02]  /*17010*/  VIADDMNMX R137, R135, R140, R137, PT ;  /* 0x0000008c87897246 */ /* 0x000fe40003800189 */
[----:B------:R-:W-:-:S07]  /*17020*/  VIMNMX R134, R134, R135, !PT ;  /* 0x0000008786867248 */ /* 0x000fce0007fe0100 */
.L_x_1789:
[C---:B------:R-:W-:Y:S01]  /*17030*/  ISETP.GE.AND P1, PT, R133.reuse, 0x2, PT ;  /* 0x000000028500780c */ /* 0x040fe20003f26270 */
[----:B------:R-:W1:Y:S01]  /*17040*/  SHFL.IDX PT, R132, R132, 0x1, 0x1c1f ;  /* 0x003c1f0084847f89 */ /* 0x000e6200000e0000 */
[C---:B------:R-:W-:Y:S02]  /*17050*/  ISETP.GE.AND P2, PT, R133.reuse, 0x9, PT ;  /* 0x000000098500780c */ /* 0x040fe40003f46270 */
[C---:B------:R-:W-:Y:S02]  /*17060*/  ISETP.GT.AND P4, PT, R134.reuse, 0x1, !P1 ;  /* 0x000000018600780c */ /* 0x040fe40004f84270 */
[----:B------:R-:W-:Y:S02]  /*17070*/  ISETP.GE.AND P5, PT, R133, 0xa, PT ;  /* 0x0000000a8500780c */ /* 0x000fe40003fa6270 */
[----:B------:R-:W-:Y:S02]  /*17080*/  ISETP.GT.AND P3, PT, R134, 0x8, !P2 ;  /* 0x000000088600780c */ /* 0x000fe40005764270 */
[----:B------:R-:W-:-:S02]  /*17090*/  ISETP.LT.OR P4, PT, R137, 0x2, P4 ;  /* 0x000000028900780c */ /* 0x000fc40002781670 */
[----:B------:R-:W-:Y:S02]  /*170a0*/  ISETP.LT.OR P3, PT, R137, 0x9, P3 ;  /* 0x000000098900780c */ /* 0x000fe40001f61670 */
[----:B------:R-:W-:Y:S02]  /*170b0*/  FSEL R135, R88, -INF , !P4 ;  /* 0xff80000058877808 */ /* 0x000fe40006000000 */
[----:B------:R-:W-:Y:S02]  /*170c0*/  ISETP.GE.AND P4, PT, R133, 0x11, PT ;  /* 0x000000118500780c */ /* 0x000fe40003f86270 */
[----:B------:R-:W-:Y:S02]  /*170d0*/  LOP3.LUT R22, R22, 0xfffffffb, RZ, 0xc0, !PT ;  /* 0xfffffffb16167812 */ /* 0x000fe400078ec0ff */
[----:B0-----:R-:W-:Y:S02]  /*170e0*/  FSEL R91, R91, -INF , !P3 ;  /* 0xff8000005b5b7808 */ /* 0x001fe40005800000 */
[----:B------:R-:W-:-:S02]  /*170f0*/  ISETP.GT.AND P3, PT, R134, 0x9, !P5 ;  /* 0x000000098600780c */ /* 0x000fc40006f64270 */
[----:B------:R-:W-:Y:S01]  /*17100*/  @P5 LOP3.LUT R22, R22, 0x4, RZ, 0xfc, !PT ;  /* 0x0000000416165812 */ /* 0x000fe200078efcff */
[--C-:B-1----:R-:W-:Y:S01]  /*17110*/  IMAD.IADD R139, R139, 0x1, R132.reuse ;  /* 0x000000018b8b7824 */ /* 0x102fe200078e0284 */
[----:B------:R-:W-:Y:S01]  /*17120*/  ISETP.LT.OR P3, PT, R137, 0xa, P3 ;  /* 0x0000000a8900780c */ /* 0x000fe20001f61670 */
[----:B------:R-:W-:Y:S01]  /*17130*/  IMAD.IADD R138, R138, 0x1, R132 ;  /* 0x000000018a8a7824 */ /* 0x000fe200078e0284 */
[----:B------:R-:W-:Y:S02]  /*17140*/  LOP3.LUT R22, R22, 0xfffffff7, RZ, 0xc0, !PT ;  /* 0xfffffff716167812 */ /* 0x000fe400078ec0ff */
[----:B------:R-:W-:Y:S02]  /*17150*/  FSEL R141, R92, -INF , !P3 ;  /* 0xff8000005c8d7808 */ /* 0x000fe40005800000 */
[----:B------:R-:W-:Y:S02]  /*17160*/  @P4 LOP3.LUT R22, R22, 0x8, RZ, 0xfc, !PT ;  /* 0x0000000816164812 */ /* 0x000fe400078efcff */
[----:B------:R-:W-:-:S02]  /*17170*/  ISETP.GT.AND P3, PT, R134, 0x10, !P4 ;  /* 0x000000108600780c */ /* 0x000fc40006764270 */
[----:B------:R-:W-:Y:S02]  /*17180*/  ISETP.GE.AND P4, PT, R133, 0x12, PT ;  /* 0x000000128500780c */ /* 0x000fe40003f86270 */
[----:B------:R-:W-:Y:S02]  /*17190*/  ISETP.LT.OR P3, PT, R137, 0x11, P3 ;  /* 0x000000118900780c */ /* 0x000fe40001f61670 */
[----:B------:R-:W-:Y:S02]  /*171a0*/  LOP3.LUT R22, R22, 0xffffffef, RZ, 0xc0, !PT ;  /* 0xffffffef16167812 */ /* 0x000fe400078ec0ff */
[----:B------:R-:W-:Y:S02]  /*171b0*/  FSEL R95, R95, -INF , !P3 ;  /* 0xff8000005f5f7808 */ /* 0x000fe40005800000 */
[----:B------:R-:W-:-:S04]  /*171c0*/  ISETP.GT.AND P3, PT, R134, 0x11, !P4 ;  /* 0x000000118600780c */ /* 0x000fc80006764270 */
[----:B------:R-:W-:Y:S02]  /*171d0*/  ISETP.LT.OR P3, PT, R137, 0x12, P3 ;  /* 0x000000128900780c */ /* 0x000fe40001f61670 */
[----:B------:R-:W-:Y:S02]  /*171e0*/  @P4 LOP3.LUT R22, R22, 0x10, RZ, 0xfc, !PT ;  /* 0x0000001016164812 */ /* 0x000fe400078efcff */
[----:B------:R-:W-:Y:S02]  /*171f0*/  ISETP.GE.AND P4, PT, R133, 0x19, PT ;  /* 0x000000198500780c */ /* 0x000fe40003f86270 */
[----:B------:R-:W-:Y:S02]  /*17200*/  LOP3.LUT R22, R22, 0xfffbffff, RZ, 0xc0, !PT ;  /* 0xfffbffff16167812 */ /* 0x000fe400078ec0ff */
[----:B------:R-:W-:Y:S02]  /*17210*/  FSEL R143, R96, -INF , !P3 ;  /* 0xff800000608f7808 */ /* 0x000fe40005800000 */
[----:B------:R-:W-:-:S04]  /*17220*/  ISETP.GT.AND P3, PT, R134, 0x18, !P4 ;  /* 0x000000188600780c */ /* 0x000fc80006764270 */
[----:B------:R-:W-:-:S03]  /*17230*/  ISETP.LT.OR P3, PT, R137, 0x19, P3 ;  /* 0x000000198900780c */ /* 0x000fc60001f61670 */
        /* <DEDUP_REMOVED lines=68> */
[----:B------:R-:W-:Y:S02]  /*17680*/  FSEL R155, R120, -INF , !P3 ;  /* 0xff800000789b7808 */ /* 0x000fe40005800000 */
[----:B------:R-:W-:Y:S02]  /*17690*/  LOP3.LUT R22, R22, 0xffffffbf, RZ, 0xc0, !PT ;  /* 0xffffffbf16167812 */ /* 0x000fe400078ec0ff */
[----:B------:R-:W-:-:S04]  /*176a0*/  ISETP.GT.AND P3, PT, R134, 0x48, !P4 ;  /* 0x000000488600780c */ /* 0x000fc80006764270 */
[----:B------:R-:W-:-:S03]  /*176b0*/  ISETP.LT.OR P3, PT, R137, 0x49, P3 ;  /* 0x000000498900780c */ /* 0x000fc60001f61670 */
[----:B------:R-:W-:Y:S02]  /*176c0*/  @P4 LOP3.LUT R22, R22, 0x40, RZ, 0xfc, !PT ;  /* 0x0000004016164812 */ /* 0x000fe400078efcff */
[----:B------:R-:W-:Y:S02]  /*176d0*/  ISETP.GE.AND P4, PT, R133, 0x4a, PT ;  /* 0x0000004a8500780c */ /* 0x000fe40003f86270 */
[----:B------:R-:W-:Y:S02]  /*176e0*/  FSEL R123, R123, -INF , !P3 ;  /* 0xff8000007b7b7808 */ /* 0x000fe40005800000 */
[----:B------:R-:W-:Y:S02]  /*176f0*/  ISETP.GT.AND P3, PT, R134, 0x49, !P4 ;  /* 0x000000498600780c */ /* 0x000fe40006764270 */
[----:B------:R-:W-:Y:S02]  /*17700*/  LOP3.LUT R22, R22, 0xffffffdf, RZ, 0xc0, !PT ;  /* 0xffffffdf16167812 */ /* 0x000fe400078ec0ff */
[----:B------:R-:W-:-:S04]  /*17710*/  ISETP.LT.OR P3, PT, R137, 0x4a, P3 ;  /* 0x0000004a8900780c */ /* 0x000fc80001f61670 */
[----:B------:R-:W-:Y:S02]  /*17720*/  FSEL R157, R124, -INF , !P3 ;  /* 0xff8000007c9d7808 */ /* 0x000fe40005800000 */
[----:B------:R-:W-:Y:S02]  /*17730*/  ISETP.GE.AND P3, PT, R133, 0x51, PT ;  /* 0x000000518500780c */ /* 0x000fe40003f66270 */
[----:B------:R-:W-:Y:S02]  /*17740*/  @P4 LOP3.LUT R22, R22, 0x20, RZ, 0xfc, !PT ;  /* 0x0000002016164812 */ /* 0x000fe400078efcff */
[----:B------:R-:W-:Y:S02]  /*17750*/  ISETP.GT.AND P4, PT, R134, 0x50, !P3 ;  /* 0x000000508600780c */ /* 0x000fe40005f84270 */
[----:B------:R-:W-:Y:S02]  /*17760*/  LOP3.LUT R22, R22, 0xfffffffd, RZ, 0xc0, !PT ;  /* 0xfffffffd16167812 */ /* 0x000fe400078ec0ff */
        /* <DEDUP_REMOVED lines=10> */
[----:B------:R-:W-:-:S13]  /*17810*/  ISETP.GE.AND P6, PT, R133, 0x1, PT ;  /* 0x000000018500780c */ /* 0x000fda0003fc6270 */
[----:B------:R-:W-:Y:S02]  /*17820*/  @P6 LOP3.LUT R22, R22, 0x2, RZ, 0xfc, !PT ;  /* 0x0000000216166812 */ /* 0x000fe400078efcff */
[----:B------:R-:W-:Y:S02]  /*17830*/  ISETP.GT.AND P6, PT, R134, RZ, !P6 ;  /* 0x000000ff8600720c */ /* 0x000fe400077c4270 */
[----:B------:R-:W-:Y:S02]  /*17840*/  LOP3.LUT R22, R22, 0xfffffffe, RZ, 0xc0, !PT ;  /* 0xfffffffe16167812 */ /* 0x000fe400078ec0ff */
[----:B------:R-:W-:-:S04]  /*17850*/  ISETP.LT.OR P6, PT, R137, 0x1, P6 ;  /* 0x000000018900780c */ /* 0x000fc800037c1670 */
[----:B------:R-:W-:Y:S02]  /*17860*/  FSEL R13, R13, -INF , !P6 ;  /* 0xff8000000d0d7808 */ /* 0x000fe40007000000 */
[----:B------:R-:W-:-:S13]  /*17870*/  ISETP.GE.AND P6, PT, R133, 0x5a, PT ;  /* 0x0000005a8500780c */ /* 0x000fda0003fc6270 */
[----:B------:R-:W-:Y:S02]  /*17880*/  @P6 LOP3.LUT R22, R22, 0x1, RZ, 0xfc, !PT ;  /* 0x0000000116166812 */ /* 0x000fe400078efcff */
        /* <DEDUP_REMOVED lines=17> */
.L_x_1795:
[----:B------:R-:W-:-:S04]  /*179a0*/  MOV R88, UR47 ;  /* 0x0000002f00587c02 */ /* 0x000fc80008000f00 */
[----:B------:R-:W-:-:S13]  /*179b0*/  ISETP.NE.AND P6, PT, R88, 0x1, PT ;  /* 0x000000015800780c */ /* 0x000fda0003fc5270 */
[----:B------:R-:W0:Y:S02]  /*179c0*/  @P6 LDC.64 R10, c[0x0][0x9e8] ;  /* 0x00027a00ff0a6b82 */ /* 0x000e240000000a00 */
[----:B0-----:R-:W-:-:S05]  /*179d0*/  @P6 IMAD.HI.U32 R10, R137, R10, RZ ;  /* 0x0000000a890a6227 */ /* 0x001fca00078e00ff */
[----:B------:R-:W-:-:S07]  /*179e0*/  @P6 SHF.R.U32.HI R137, RZ, R11, R10 ;  /* 0x0000000bff896219 */ /* 0x000fce000001160a */
.L_x_1796:
[----:B------:R-:W-:Y:S05]  /*179f0*/  BSYNC B2 ;  /* 0x0000000000027941 */ /* 0x000fea0003800000 */
.L_x_1794:
[----:B------:R-:W-:-:S05]  /*17a00*/  IMAD R130, R137, R88, R130 ;  /* 0x0000005889827224 */ /* 0x000fca00078e0282 */
[----:B------:R-:W-:Y:S02]  /*17a10*/  VIADDMNMX R139, R130, R88, R139, PT ;  /* 0x00000058828b7246 */ /* 0x000fe4000380018b */
[----:B------:R-:W-:-:S07]  /*17a20*/  VIMNMX R138, R138, R130, !PT ;  /* 0x000000828a8a7248 */ /* 0x000fce0007fe0100 */
.L_x_1793:
[C---:B------:R-:W-:Y:S01]  /*17a30*/  ISETP.GT.AND P1, PT, R138.reuse, 0x1, !P1 ;  /* 0x000000018a00780c */ /* 0x040fe20004f24270 */
[----:B------:R-:W-:Y:S01]  /*17a40*/  IMAD.U32 R10, RZ, RZ, UR54 ;  /* 0x00000036ff0a7e24 */ /* 0x000fe2000f8e00ff */
[----:B------:R-:W-:Y:S02]  /*17a50*/  ISETP.GT.AND P2, PT, R138, 0x8, !P2 ;  /* 0x000000088a00780c */ /* 0x000fe40005744270 */
[C---:B------:R-:W-:Y:S02]  /*17a60*/  ISETP.LT.OR P1, PT, R139.reuse, 0x2, P1 ;  /* 0x000000028b00780c */ /* 0x040fe40000f21670 */
[----:B------:R-:W-:Y:S02]  /*17a70*/  ISETP.LT.OR P2, PT, R139, 0x9, P2 ;  /* 0x000000098b00780c */ /* 0x000fe40001741670 */
[----:B------:R-:W-:Y:S02]  /*17a80*/  FSEL R137, R2, -INF , !P1 ;  /* 0xff80000002897808 */ /* 0x000fe40004800000 */
[----:B------:R-:W-:-:S02]  /*17a90*/  LOP3.LUT P1, RZ, R22, 0x4, RZ, 0xc0, !PT ;  /* 0x0000000416ff7812 */ /* 0x000fc4000782c0ff */
[----:B------:R-:W-:Y:S02]  /*17aa0*/  FSEL R89, R89, -INF , !P2 ;  /* 0xff80000059597808 */ /* 0x000fe40005000000 */
[----:B------:R-:W-:Y:S02]  /*17ab0*/  ISETP.GT.AND P1, PT, R138, 0x9, !P1 ;  /* 0x000000098a00780c */ /* 0x000fe40004f24270 */
[C---:B------:R-:W-:Y:S02]  /*17ac0*/  LOP3.LUT P2, RZ, R22.reuse, 0x20000, RZ, 0xc0, !PT ;  /* 0x0002000016ff7812 */ /* 0x040fe4000784c0ff */
[----:B------:R-:W-:Y:S02]  /*17ad0*/  ISETP.LT.OR P1, PT, R139, 0xa, P1 ;  /* 0x0000000a8b00780c */ /* 0x000fe40000f21670 */
[----:B------:R-:W-:Y:S02]  /*17ae0*/  LOP3.LUT P6, RZ, R22, 0x10000, RZ, 0xc0, !PT ;  /* 0x0001000016ff7812 */ /* 0x000fe400078cc0ff */
[----:B------:R-:W-:-:S02]  /*17af0*/  FSEL R163, R90, -INF , !P1 ;  /* 0xff8000005aa37808 */ /* 0x000fc40004800000 */
[----:B------:R-:W-:Y:S02]  /*17b00*/  LOP3.LUT P1, RZ, R22, 0x8, RZ, 0xc0, !PT ;  /* 0x0000000816ff7812 */ /* 0x000fe4000782c0ff */
[----:B------:R-:W-:Y:S02]  /*17b10*/  FMNMX.FTZ R2, R13, R3, !PT ;  /* 0x000000030d027209 */ /* 0x000fe40007810000 */
[----:B------:R-:W-:Y:S02]  /*17b20*/  ISETP.GT.AND P1, PT, R138, 0x10, !P1 ;  /* 0x000000108a00780c */ /* 0x000fe40004f24270 */
[----:B------:R-:W-:Y:S02]  /*17b30*/  FMNMX.FTZ R2, R135, R2, !PT ;  /* 0x0000000287027209 */ /* 0x000fe40007810000 */
[----:B------:R-:W-:Y:S02]  /*17b40*/  ISETP.LT.OR P1, PT, R139, 0x11, P1 ;  /* 0x000000118b00780c */ /* 0x000fe40000f21670 */
[----:B------:R-:W-:-:S02]  /*17b50*/  FMNMX.FTZ R2, R91, R2, !PT ;  /* 0x000000025b027209 */ /* 0x000fc40007810000 */
[----:B------:R-:W-:Y:S02]  /*17b60*/  FSEL R93, R93, -INF , !P1 ;  /* 0xff8000005d5d7808 */ /* 0x000fe40004800000 */
[----:B------:R-:W-:Y:S02]  /*17b70*/  LOP3.LUT P1, RZ, R22, 0x10, RZ, 0xc0, !PT ;  /* 0x0000001016ff7812 */ /* 0x000fe4000782c0ff */
[----:B------:R-:W-:Y:S02]  /*17b80*/  FMNMX.FTZ R2, R141, R2, !PT ;  /* 0x000000028d027209 */ /* 0x000fe40007810000 */
[----:B------:R-:W-:Y:S02]  /*17b90*/  ISETP.GT.AND P1, PT, R138, 0x11, !P1 ;  /* 0x000000118a00780c */ /* 0x000fe40004f24270 */
[----:B------:R-:W-:Y:S02]  /*17ba0*/  FMNMX.FTZ R2, R95, R2, !PT ;  /* 0x000000025f027209 */ /* 0x000fe40007810000 */
[----:B------:R-:W-:-:S02]  /*17bb0*/  ISETP.LT.OR P1, PT, R139, 0x12, P1 ;  /* 0x000000128b00780c */ /* 0x000fc40000f21670 */
[----:B------:R-:W-:Y:S02]  /*17bc0*/  FMNMX.FTZ R2, R143, R2, !PT ;  /* 0x000000028f027209 */ /* 0x000fe40007810000 */
[----:B------:R-:W-:Y:S02]  /*17bd0*/  FSEL R201, R94, -INF , !P1 ;  /* 0xff8000005ec97808 */ /* 0x000fe40004800000 */
[----:B------:R-:W-:Y:S02]  /*17be0*/  LOP3.LUT P1, RZ, R22, 0x40000, RZ, 0xc0, !PT ;  /* 0x0004000016ff7812 */ /* 0x000fe4000782c0ff */
        /* <DEDUP_REMOVED lines=30> */
[----:B------:R-:W-:Y:S02]  /*17dd0*/  LOP3.LUT P1, RZ, R22, 0x2000, RZ, 0xc0, !PT ;  /* 0x0000200016ff7812 */ /* 0x000fe4000782c0ff */
[----:B------:R-:W-:Y:S02]  /*17de0*/  FMNMX.FTZ R2, R157, R2, !PT ;  /* 0x000000029d027209 */ /* 0x000fe40007810000 */
[----:B------:R-:W-:-:S02]  /*17df0*/  ISETP.GT.AND P1, PT, R138, 0x29, !P1 ;  /* 0x000000298a00780c */ /* 0x000fc40004f24270 */
[----:B------:R-:W-:Y:S02]  /*17e00*/  FMNMX.FTZ R2, R127, R2, !PT ;  /* 0x000000027f027209 */ /* 0x000fe40007810000 */
[----:B------:R-:W-:Y:S02]  /*17e10*/  ISETP.LT.OR P1, PT, R139, 0x2a, P1 ;  /* 0x0000002a8b00780c */ /* 0x000fe40000f21670 */
[----:B------:R-:W-:Y:S02]  /*17e20*/  FMNMX.FTZ R2, R159, R2, !PT ;  /* 0x000000029f027209 */ /* 0x000fe40007810000 */
[----:B------:R-:W-:Y:S02]  /*17e30*/  FSEL R105, R106, -INF , !P1 ;  /* 0xff8000006a697808 */ /* 0x000fe40004800000 */
[C---:B------:R-:W-:Y:S02]  /*17e40*/  LOP3.LUT P1, RZ, R22.reuse, 0x1000, RZ, 0xc0, !PT ;  /* 0x0000100016ff7812 */ /* 0x040fe4000782c0ff */
[----:B------:R-:W-:-:S02]  /*17e50*/  LOP3.LUT P2, RZ, R22, 0x40, RZ, 0xc0, !PT ;  /* 0x0000004016ff7812 */ /* 0x000fc4000784c0ff */
[----:B------:R-:W-:Y:S02]  /*17e60*/  ISETP.GT.AND P1, PT, R138, 0x30, !P1 ;  /* 0x000000308a00780c */ /* 0x000fe40004f24270 */
[----:B------:R-:W-:Y:S02]  /*17e70*/  FMNMX.FTZ R2, R131, R2, !PT ;  /* 0x0000000283027209 */ /* 0x000fe40007810000 */
[----:B------:R-:W-:Y:S02]  /*17e80*/  ISETP.LT.OR P1, PT, R139, 0x31, P1 ;  /* 0x000000318b00780c */ /* 0x000fe40000f21670 */
[----:B------:R-:W-:Y:S02]  /*17e90*/  FMNMX.FTZ R88, R133, R2, !PT ;  /* 0x0000000285587209 */ /* 0x000fe40007810000 */
[----:B------:R-:W-:Y:S02]  /*17ea0*/  FSEL R109, R109, -INF , !P1 ;  /* 0xff8000006d6d7808 */ /* 0x000fe40004800000 */
[C---:B------:R-:W-:Y:S01]  /*17eb0*/  LOP3.LUT P1, RZ, R22.reuse, 0x800, RZ, 0xc0, !PT ;  /* 0x0000080016ff7812 */ /* 0x040fe2000782c0ff */
[----:B------:R-:W0:Y:S01]  /*17ec0*/  SHFL.BFLY PT, R11, R88, 0x2, 0x1f ;  /* 0x0c401f00580b7f89 */ /* 0x000e2200000e0000 */
[----:B------:R-:W-:-:S02]  /*17ed0*/  LOP3.LUT P6, RZ, R22, 0x20, RZ, 0xc0, !PT ;  /* 0x0000002016ff7812 */ /* 0x000fc400078cc0ff */
[C---:B------:R-:W-:Y:S02]  /*17ee0*/  ISETP.GT.AND P1, PT, R138.reuse, 0x31, !P1 ;  /* 0x000000318a00780c */ /* 0x040fe40004f24270 */
[----:B------:R-:W-:Y:S02]  /*17ef0*/  ISETP.GT.AND P3, PT, R138, 0x50, !P3 ;  /* 0x000000508a00780c */ /* 0x000fe40005f64270 */
[C---:B------:R-:W-:Y:S02]  /*17f00*/  ISETP.LT.OR P1, PT, R139.reuse, 0x32, P1 ;  /* 0x000000328b00780c */ /* 0x040fe40000f21670 */
[----:B------:R-:W-:Y:S02]  /*17f10*/  ISETP.LT.OR P3, PT, R139, 0x51, P3 ;  /* 0x000000518b00780c */ /* 0x000fe40001f61670 */
[----:B------:R-:W-:Y:S02]  /*17f20*/  FSEL R229, R110, -INF , !P1 ;  /* 0xff8000006ee57808 */ /* 0x000fe40004800000 */
[----:B------:R-:W-:-:S02]  /*17f30*/  LOP3.LUT P1, RZ, R22, 0x400, RZ, 0xc0, !PT ;  /* 0x0000040016ff7812 */ /* 0x000fc4000782c0ff */
[C---:B------:R-:W-:Y:S02]  /*17f40*/  ISETP.GT.AND P4, PT, R138.reuse, 0x51, !P4 ;  /* 0x000000518a00780c */ /* 0x040fe40006784270 */
[----:B------:R-:W-:Y:S02]  /*17f50*/  ISETP.GT.AND P1, PT, R138, 0x38, !P1 ;  /* 0x000000388a00780c */ /* 0x000fe40004f24270 */
[----:B------:R-:W-:Y:S02]  /*17f60*/  FSEL R126, R126, -INF , !P3 ;  /* 0xff8000007e7e7808 */ /* 0x000fe40005800000 */
[----:B------:R-:W-:Y:S02]  /*17f70*/  ISETP.LT.OR P1, PT, R139, 0x39, P1 ;  /* 0x000000398b00780c */ /* 0x000fe40000f21670 */
[----:B------:R-:W-:Y:S02]  /*17f80*/  ISETP.GT.AND P5, PT, R138, 0x58, !P5 ;  /* 0x000000588a00780c */ /* 0x000fe40006fa4270 */
[----:B------:R-:W-:-:S02]  /*17f90*/  FSEL R113, R113, -INF , !P1 ;  /* 0xff80000071717808 */ /* 0x000fc40004800000 */
[----:B------:R-:W-:Y:S02]  /*17fa0*/  LOP3.LUT P1, RZ, R22, 0x200, RZ, 0xc0, !PT ;  /* 0x0000020016ff7812 */ /* 0x000fe4000782c0ff */
[----:B0-----:R-:W-:Y:S02]  /*17fb0*/  FMNMX.FTZ R90, R88, R11, !PT ;  /* 0x0000000b585a7209 */ /* 0x001fe40007810000 */
[----:B------:R-:W-:Y:S02]  /*17fc0*/  ISETP.GT.AND P1, PT, R138, 0x39, !P1 ;  /* 0x000000398a00780c */ /* 0x000fe40004f24270 */
[C---:B------:R-:W-:Y:S01]  /*17fd0*/  ISETP.LT.OR P4, PT, R139.reuse, 0x52, P4 ;  /* 0x000000528b00780c */ /* 0x040fe20002781670 */
[----:B------:R-:W0:Y:S01]  /*17fe0*/  SHFL.BFLY PT, R11, R90, 0x1, 0x1f ;  /* 0x0c201f005a0b7f89 */ /* 0x000e2200000e0000 */
[C---:B------:R-:W-:Y:S02]  /*17ff0*/  ISETP.LT.OR P1, PT, R139.reuse, 0x3a, P1 ;  /* 0x0000003a8b00780c */ /* 0x040fe40000f21670 */
[----:B------:R-:W-:-:S02]  /*18000*/  ISETP.LT.OR P5, PT, R139, 0x59, P5 ;  /* 0x000000598b00780c */ /* 0x000fc40002fa1670 */
[----:B------:R-:W-:Y:S02]  /*18010*/  FSEL R114, R114, -INF , !P1 ;  /* 0xff80000072727808 */ /* 0x000fe40004800000 */
[----:B------:R-:W-:-:S04]  /*18020*/  LOP3.LUT P1, RZ, R22, 0x100, RZ, 0xc0, !PT ;  /* 0x0000010016ff7812 */ /* 0x000fc8000782c0ff */
[----:B------:R-:W-:-:S04]  /*18030*/  ISETP.GT.AND P1, PT, R138, 0x40, !P1 ;  /* 0x000000408a00780c */ /* 0x000fc80004f24270 */
[----:B------:R-:W-:-:S04]  /*18040*/  ISETP.LT.OR P1, PT, R139, 0x41, P1 ;  /* 0x000000418b00780c */ /* 0x000fc80000f21670 */
[----:B------:R-:W-:Y:S02]  /*18050*/  FSEL R117, R117, -INF , !P1 ;  /* 0xff80000075757808 */ /* 0x000fe40004800000 */
[----:B------:R-:W-:Y:S02]  /*18060*/  LOP3.LUT P1, RZ, R22, 0x80, RZ, 0xc0, !PT ;  /* 0x0000008016ff7812 */ /* 0x000fe4000782c0ff */
[----:B0-----:R-:W-:Y:S02]  /*18070*/  FMNMX.FTZ R11, R90, R11, !PT ;  /* 0x0000000b5a0b7209 */ /* 0x001fe40007810000 */
[----:B------:R-:W-:-:S04]  /*18080*/  ISETP.GT.AND P1, PT, R138, 0x41, !P1 ;  /* 0x000000418a00780c */ /* 0x000fc80004f24270 */
[----:B------:R-:W-:-:S04]  /*18090*/  ISETP.LT.OR P1, PT, R139, 0x42, P1 ;  /* 0x000000428b00780c */ /* 0x000fc80000f21670 */
[----:B------:R-:W-:Y:S02]  /*180a0*/  FSEL R118, R118, -INF , !P1 ;  /* 0xff80000076767808 */ /* 0x000fe40004800000 */
[----:B------:R-:W-:-:S04]  /*180b0*/  ISETP.GT.AND P1, PT, R138, 0x48, !P2 ;  /* 0x000000488a00780c */ /* 0x000fc80005724270 */
[----:B------:R-:W-:-:S04]  /*180c0*/  ISETP.LT.OR P1, PT, R139, 0x49, P1 ;  /* 0x000000498b00780c */ /* 0x000fc80000f21670 */
[----:B------:R-:W-:Y:S02]  /*180d0*/  FSEL R121, R121, -INF , !P1 ;  /* 0xff80000079797808 */ /* 0x000fe40004800000 */
[----:B------:R-:W-:Y:S02]  /*180e0*/  ISETP.GT.AND P1, PT, R138, 0x49, !P6 ;  /* 0x000000498a00780c */ /* 0x000fe40007724270 */
[----:B------:R-:W-:Y:S02]  /*180f0*/  LOP3.LUT P6, RZ, R22, 0x2, RZ, 0xc0, !PT ;  /* 0x0000000216ff7812 */ /* 0x000fe400078cc0ff */
[----:B------:R-:W-:-:S04]  /*18100*/  ISETP.LT.OR P1, PT, R139, 0x4a, P1 ;  /* 0x0000004a8b00780c */ /* 0x000fc80000f21670 */
[----:B------:R-:W-:Y:S02]  /*18110*/  FSEL R122, R122, -INF , !P1 ;  /* 0xff8000007a7a7808 */ /* 0x000fe40004800000 */
[----:B------:R-:W-:Y:S02]  /*18120*/  ISETP.GT.AND P1, PT, R138, RZ, !P6 ;  /* 0x000000ff8a00720c */ /* 0x000fe40007724270 */
[----:B------:R-:W-:Y:S02]  /*18130*/  LOP3.LUT P6, RZ, R22, 0x1, RZ, 0xc0, !PT ;  /* 0x0000000116ff7812 */ /* 0x000fe400078cc0ff */
[----:B------:R-:W-:Y:S02]  /*18140*/  ISETP.LT.OR P1, PT, R139, 0x1, P1 ;  /* 0x000000018b00780c */ /* 0x000fe40000f21670 */
[----:B------:R-:W-:Y:S02]  /*18150*/  ISETP.GT.AND P2, PT, R138, 0x59, !P6 ;  /* 0x000000598a00780c */ /* 0x000fe40007744270 */
[----:B------:R-:W-:Y:S01]  /*18160*/  FSEL R2, R0, -INF , !P1 ;  /* 0xff80000000027808 */ /* 0x000fe20004800000 */
[C---:B------:R-:W-:Y:S01]  /*18170*/  FMUL.FTZ R0, R11.reuse, R10 ;  /* 0x0000000a0b007220 */ /* 0x040fe20000410000 */
[----:B------:R-:W-:-:S02]  /*18180*/  FSETP.NEU.FTZ.AND P1, PT, R11, -INF , PT ;  /* 0xff8000000b00780b */ /* 0x000fc40003f3d000 */
[----:B-----5:R-:W-:Y:S02]  /*18190*/  FMNMX.FTZ R88, R2, R4, !PT ;  /* 0x0000000402587209 */ /* 0x020fe40007810000 */
[----:B------:R-:W-:Y:S02]  /*181a0*/  FSEL R0, R0, RZ, P1 ;  /* 0x000000ff00007208 */ /* 0x000fe40000800000 */
[----:B------:R-:W-:Y:S02]  /*181b0*/  FMNMX.FTZ R88, R137, R88, !PT ;  /* 0x0000005889587209 */ /* 0x000fe40007810000 */
[----:B------:R-:W-:Y:S01]  /*181c0*/  ISETP.LT.OR P2, PT, R139, 0x5a, P2 ;  /* 0x0000005a8b00780c */ /* 0x000fe20001741670 */
[--C-:B------:R-:W-:Y:S01]  /*181d0*/  FFMA.FTZ R158, R91, R10, -R0.reuse ;  /* 0x0000000a5b9e7223 */ /* 0x100fe20000010800 */
[----:B------:R-:W-:Y:S01]  /*181e0*/  FMNMX.FTZ R88, R89, R88, !PT ;  /* 0x0000005859587209 */ /* 0x000fe20007810000 */
[-CC-:B------:R-:W-:Y:S01]  /*181f0*/  FFMA.FTZ R154, R99, R10.reuse, -R0.reuse ;  /* 0x0000000a639a7223 */ /* 0x180fe20000010800 */
[-CC-:B------:R-:W-:Y:S01]  /*18200*/  FFMA.FTZ R156, R135, R10.reuse, -R0.reuse ;  /* 0x0000000a879c7223 */ /* 0x180fe20000010800 */
        /* <DEDUP_REMOVED lines=32> */
[----:B------:R-:W-:Y:S01]  /*18410*/  MUFU.EX2 R13, R13 ;  /* 0x0000000d000d7308 */ /* 0x000fe20000000800 */
[----:B------:R-:W-:-:S04]  /*18420*/  FMNMX.FTZ R88, R105, R88, !PT ;  /* 0x0000005869587209 */ /* 0x000fc80007810000 */
[----:B------:R-:W-:-:S03]  /*18430*/  FMNMX.FTZ R88, R109, R88, !PT ;  /* 0x000000586d587209 */ /* 0x000fc60007810000 */
        /* <DEDUP_REMOVED lines=16> */
[----:B------:R-:W-:-:S05]  /*18540*/  FMNMX.FTZ R88, R145, R88, !PT ;  /* 0x0000005891587209 */ /* 0x000fca0007810000 */
[----:B------:R-:W0:Y:S02]  /*18550*/  SHFL.BFLY PT, R99, R88, 0x2, 0x1f ;  /* 0x0c401f0058637f89 */ /* 0x000e2400000e0000 */
[----:B------:R-:W-:Y:S08]  /*18560*/  MUFU.EX2 R129, R149 ;  /* 0x0000009500817308 */ /* 0x000ff00000000800 */
[----:B------:R-:W-:Y:S08]  /*18570*/  MUFU.EX2 R95, R95 ;  /* 0x0000005f005f7308 */ /* 0x000ff00000000800 */
[----:B------:R-:W-:Y:S01]  /*18580*/  MUFU.EX2 R148, R148 ;  /* 0x0000009400947308 */ /* 0x000fe20000000800 */
[----:B0-----:R-:W-:-:S02]  /*18590*/  FMNMX.FTZ R99, R88, R99, !PT ;  /* 0x0000006358637209 */ /* 0x001fc40007810000 */
[----:B------:R-:W-:-:S05]  /*185a0*/  FSEL R88, R11, RZ, P1 ;  /* 0x000000ff0b587208 */ /* 0x000fca0000800000 */
[----:B------:R-:W-:Y:S01]  /*185b0*/  MUFU.EX2 R91, R147 ;  /* 0x00000093005b7308 */ /* 0x000fe20000000800 */
[----:B------:R-:W0:Y:S01]  /*185c0*/  SHFL.BFLY PT, R20, R99, 0x1, 0x1f ;  /* 0x0c201f0063147f89 */ /* 0x000e2200000e0000 */
[----:B------:R-:W-:-:S04]  /*185d0*/  FADD.FTZ R119, -R88, R3 ;  /* 0x0000000358777221 */ /* 0x000fc80000010100 */
[----:B------:R-:W-:Y:S02]  /*185e0*/  FMUL.FTZ R119, R119, R10 ;  /* 0x0000000a77777220 */ /* 0x000fe40000410000 */
[----:B------:R-:W-:Y:S08]  /*185f0*/  MUFU.EX2 R150, R150 ;  /* 0x0000009600967308 */ /* 0x000ff00000000800 */
[----:B------:R-:W1:Y:S08]  /*18600*/  MUFU.EX2 R0, R119 ;  /* 0x0000007700007308 */ /* 0x000e700000000800 */
[----:B------:R-:W-:Y:S01]  /*18610*/  MUFU.EX2 R144, R144 ;  /* 0x0000009000907308 */ /* 0x000fe20000000800 */
[----:B0-----:R-:W-:-:S04]  /*18620*/  FMNMX.FTZ R99, R99, R20, !PT ;  /* 0x0000001463637209 */ /* 0x001fc80007810000 */
[C---:B------:R-:W-:Y:S01]  /*18630*/  FSETP.NEU.FTZ.AND P1, PT, R99.reuse, -INF , PT ;  /* 0xff8000006300780b */ /* 0x040fe20003f3d000 */
[----:B------:R-:W-:Y:S02]  /*18640*/  FMUL.FTZ R20, R99, R10 ;  /* 0x0000000a63147220 */ /* 0x000fe40000410000 */
[----:B------:R-:W-:Y:S03]  /*18650*/  MUFU.EX2 R125, R125 ;  /* 0x0000007d007d7308 */ /* 0x000fe60000000800 */
[----:B------:R-:W-:-:S05]  /*18660*/  FSEL R20, R20, RZ, P1 ;  /* 0x000000ff14147208 */ /* 0x000fca0000800000 */
[-CC-:B------:R-:W-:Y:S01]  /*18670*/  FFMA.FTZ R159, R89, R10.reuse, -R20.reuse ;  /* 0x0000000a599f7223 */ /* 0x180fe20000010814 */
[----:B------:R-:W-:Y:S01]  /*18680*/  FSEL R89, R99, RZ, P1 ;  /* 0x000000ff63597208 */ /* 0x000fe20000800000 */
[-CC-:B------:R-:W-:Y:S01]  /*18690*/  FFMA.FTZ R157, R2, R10.reuse, -R20.reuse ;  /* 0x0000000a029d7223 */ /* 0x180fe20000010814 */
[-CC-:B------:R-:W-:Y:S01]  /*186a0*/  FFMA.FTZ R98, R137, R10.reuse, -R20.reuse ;  /* 0x0000000a89627223 */ /* 0x180fe20000010814 */
[-CC-:B------:R-:W-:Y:S01]  /*186b0*/  FFMA.FTZ R96, R163, R10.reuse, -R20.reuse ;  /* 0x0000000aa3607223 */ /* 0x180fe20000010814 */
[-C--:B------:R-:W-:Y:S01]  /*186c0*/  FFMA.FTZ R153, R93, R10.reuse, -R20 ;  /* 0x0000000a5d997223 */ /* 0x080fe20000010814 */
[----:B------:R-:W-:Y:S01]  /*186d0*/  FADD.FTZ R89, -R89, R4 ;  /* 0x0000000459597221 */ /* 0x000fe20000010100 */
[----:B------:R-:W-:Y:S01]  /*186e0*/  MUFU.EX2 R159, R159 ;  /* 0x0000009f009f7308 */ /* 0x000fe20000000800 */
[--C-:B------:R-:W-:Y:S01]  /*186f0*/  FFMA.FTZ R94, R201, R10, -R20.reuse ;  /* 0x0000000ac95e7223 */ /* 0x100fe20000010814 */
[----:B-1----:R-:W-:Y:S01]  /*18700*/  FFMA.FTZ R93, R0, R6, R13 ;  /* 0x00000006005d7223 */ /* 0x002fe2000001000d */
[-C--:B------:R-:W-:Y:S01]  /*18710*/  FMUL.FTZ R2, R89, R10.reuse ;  /* 0x0000000a59027220 */ /* 0x080fe20000410000 */
[-CC-:B------:R-:W-:Y:S01]  /*18720*/  FFMA.FTZ R155, R97, R10.reuse, -R20.reuse ;  /* 0x0000000a619b7223 */ /* 0x180fe20000010814 */
[-CC-:B------:R-:W-:Y:S01]  /*18730*/  FFMA.FTZ R92, R211, R10.reuse, -R20.reuse ;  /* 0x0000000ad35c7223 */ /* 0x180fe20000010814 */
[----:B------:R-:W-:Y:S01]  /*18740*/  FADD.FTZ R93, R156, R93 ;  /* 0x0000005d9c5d7221 */ /* 0x000fe20000010000 */
[-CC-:B------:R-:W-:Y:S01]  /*18750*/  FFMA.FTZ R149, R101, R10.reuse, -R20.reuse ;  /* 0x0000000a65957223 */ /* 0x180fe20000010814 */
[----:B------:R-:W-:Y:S01]  /*18760*/  MUFU.EX2 R157, R157 ;  /* 0x0000009d009d7308 */ /* 0x000fe20000000800 */
[-CC-:B------:R-:W-:Y:S01]  /*18770*/  FFMA.FTZ R90, R223, R10.reuse, -R20.reuse ;  /* 0x0000000adf5a7223 */ /* 0x180fe20000010814 */
[----:B------:R-:W-:Y:S01]  /*18780*/  FADD.FTZ R6, R158, R93 ;  /* 0x0000005d9e067221 */ /* 0x000fe20000010000 */
[-CC-:B------:R-:W-:Y:S01]  /*18790*/  FFMA.FTZ R151, R227, R10.reuse, -R20.reuse ;  /* 0x0000000ae3977223 */ /* 0x180fe20000010814 */
[-CC-:B------:R-:W-:Y:S01]  /*187a0*/  FFMA.FTZ R100, R105, R10.reuse, -R20.reuse ;  /* 0x0000000a69647223 */ /* 0x180fe20000010814 */
[-C--:B------:R-:W-:Y:S01]  /*187b0*/  FFMA.FTZ R89, R109, R10.reuse, -R20 ;  /* 0x0000000a6d597223 */ /* 0x080fe20000010814 */
[----:B------:R-:W-:Y:S01]  /*187c0*/  FADD.FTZ R93, R141, R6 ;  /* 0x000000068d5d7221 */ /* 0x000fe20000010000 */
[-CC-:B------:R-:W-:Y:S01]  /*187d0*/  FFMA.FTZ R102, R229, R10.reuse, -R20.reuse ;  /* 0x0000000ae5667223 */ /* 0x180fe20000010814 */
[----:B------:R-:W0:Y:S01]  /*187e0*/  MUFU.EX2 R2, R2 ;  /* 0x0000000200027308 */ /* 0x000e220000000800 */
[-CC-:B------:R-:W-:Y:S01]  /*187f0*/  FFMA.FTZ R147, R113, R10.reuse, -R20.reuse ;  /* 0x0000000a71937223 */ /* 0x180fe20000010814 */
[----:B------:R-:W-:Y:S01]  /*18800*/  FADD.FTZ R6, R152, R93 ;  /* 0x0000005d98067221 */ /* 0x000fe20000010000 */
[-CC-:B------:R-:W-:Y:S01]  /*18810*/  FFMA.FTZ R104, R114, R10.reuse, -R20.reuse ;  /* 0x0000000a72687223 */ /* 0x180fe20000010814 */
[-CC-:B------:R-:W-:Y:S01]  /*18820*/  FFMA.FTZ R88, R117, R10.reuse, -R20.reuse ;  /* 0x0000000a75587223 */ /* 0x180fe20000010814 */
[-C--:B------:R-:W-:Y:S01]  /*18830*/  FFMA.FTZ R93, R118, R10.reuse, -R20 ;  /* 0x0000000a765d7223 */ /* 0x080fe20000010814 */
[----:B------:R-:W-:Y:S01]  /*18840*/  FADD.FTZ R97, R135, R6 ;  /* 0x0000000687617221 */ /* 0x000fe20000010000 */
[-CC-:B------:R-:W-:Y:S01]  /*18850*/  FFMA.FTZ R137, R126, R10.reuse, -R20.reuse ;  /* 0x0000000a7e897223 */ /* 0x180fe20000010814 */
[----:B------:R-:W1:Y:S01]  /*18860*/  MUFU.EX2 R98, R98 ;  /* 0x0000006200627308 */ /* 0x000e620000000800 */
[----:B------:R-:W-:Y:S01]  /*18870*/  FFMA.FTZ R139, R139, R10, -R20 ;  /* 0x0000000a8b8b7223 */ /* 0x000fe20000010814 */
[----:B------:R-:W-:-:S04]  /*18880*/  FADD.FTZ R6, R154, R97 ;  /* 0x000000619a067221 */ /* 0x000fc80000010000 */
[----:B------:R-:W-:Y:S02]  /*18890*/  FADD.FTZ R97, R95, R6 ;  /* 0x000000065f617221 */ /* 0x000fe40000010000 */
[----:B------:R-:W2:Y:S01]  /*188a0*/  MUFU.EX2 R96, R96 ;  /* 0x0000006000607308 */ /* 0x000ea20000000800 */
[----:B0-----:R-:W-:Y:S01]  /*188b0*/  FFMA.FTZ R5, R2, R5, R157 ;  /* 0x0000000502057223 */ /* 0x001fe2000001009d */
[----:B------:R-:W-:Y:S01]  /*188c0*/  FADD.FTZ R106, R148, R97 ;  /* 0x00000061946a7221 */ /* 0x000fe20000010000 */
[----:B------:R-:W-:-:S03]  /*188d0*/  FFMA.FTZ R97, R122, R10, -R20 ;  /* 0x0000000a7a617223 */ /* 0x000fc60000010814 */
[----:B------:R-:W-:Y:S02]  /*188e0*/  FADD.FTZ R101, R91, R106 ;  /* 0x0000006a5b657221 */ /* 0x000fe40000010000 */
[----:B------:R-:W0:Y:S01]  /*188f0*/  MUFU.EX2 R153, R153 ;  /* 0x0000009900997308 */ /* 0x000e220000000800 */
[----:B-1----:R-:W-:Y:S01]  /*18900*/  FADD.FTZ R4, R98, R5 ;  /* 0x0000000562047221 */ /* 0x002fe20000010000 */
[----:B------:R-:W-:-:S03]  /*18910*/  FADD.FTZ R106, R150, R101 ;  /* 0x00000065966a7221 */ /* 0x000fc60000010000 */
[----:B------:R-:W-:Y:S01]  /*18920*/  FADD.FTZ R5, R159, R4 ;  /* 0x000000049f057221 */ /* 0x000fe20000010000 */
[----:B------:R-:W-:Y:S02]  /*18930*/  FADD.FTZ R101, R129, R106 ;  /* 0x0000006a81657221 */ /* 0x000fe40000010000 */
[----:B------:R-:W1:Y:S01]  /*18940*/  MUFU.EX2 R94, R94 ;  /* 0x0000005e005e7308 */ /* 0x000e620000000800 */
[----:B--2---:R-:W-:Y:S01]  /*18950*/  FADD.FTZ R4, R96, R5 ;  /* 0x0000000560047221 */ /* 0x004fe20000010000 */
[----:B------:R-:W-:-:S04]  /*18960*/  FADD.FTZ R106, R144, R101 ;  /* 0x00000065906a7221 */ /* 0x000fc80000010000 */
[----:B------:R-:W-:Y:S01]  /*18970*/  FADD.FTZ R101, R125, R106 ;  /* 0x0000006a7d657221 */ /* 0x000fe20000010000 */
[----:B------:R-:W-:Y:S01]  /*18980*/  FFMA.FTZ R106, R143, R10, -R20 ;  /* 0x0000000a8f6a7223 */ /* 0x000fe20000010814 */
[----:B------:R-:W2:Y:S01]  /*18990*/  MUFU.EX2 R155, R155 ;  /* 0x0000009b009b7308 */ /* 0x000ea20000000800 */
[----:B0-----:R-:W-:-:S07]  /*189a0*/  FADD.FTZ R5, R153, R4 ;  /* 0x0000000499057221 */ /* 0x001fce0000010000 */
[----:B------:R-:W0:Y:S01]  /*189b0*/  MUFU.EX2 R92, R92 ;  /* 0x0000005c005c7308 */ /* 0x000e220000000800 */
[----:B-1----:R-:W-:-:S07]  /*189c0*/  FADD.FTZ R4, R94, R5 ;  /* 0x000000055e047221 */ /* 0x002fce0000010000 */
[----:B------:R-:W1:Y:S01]  /*189d0*/  MUFU.EX2 R149, R149 ;  /* 0x0000009500957308 */ /* 0x000e620000000800 */
[----:B--2---:R-:W-:Y:S01]  /*189e0*/  FADD.FTZ R5, R155, R4 ;  /* 0x000000049b057221 */ /* 0x004fe20000010000 */
[-CC-:B------:R-:W-:Y:S01]  /*189f0*/  FFMA.FTZ R4, R121, R10.reuse, -R20.reuse ;  /* 0x0000000a79047223 */ /* 0x180fe20000010814 */
[----:B------:R-:W-:-:S05]  /*18a00*/  FFMA.FTZ R20, R145, R10, -R20 ;  /* 0x0000000a91147223 */ /* 0x000fca0000010814 */
        /* <DEDUP_REMOVED lines=54> */
.L_x_1797:
[----:B------:R-:W-:Y:S01]  /*18d70*/  ISETP.GT.AND P1, PT, R8, R9, PT ;  /* 0x000000090800720c */ /* 0x000fe20003f24270 */
[----:B------:R-:W-:Y:S01]  /*18d80*/  VIADD R101, R12, 0x2a860 ;  /* 0x0002a8600c657836 */ /* 0x000fe20000000000 */
[----:B------:R-:W-:Y:S01]  /*18d90*/  F2FP.F16.F32.PACK_AB R158, R141, R158 ;  /* 0x0000009e8d9e723e */ /* 0x000fe200000000ff */
[----:B------:R-:W-:Y:S01]  /*18da0*/  VIADD R8, R8, 0xffffffff ;  /* 0xffffffff08087836 */ /* 0x000fe20000000000 */
[----:B------:R-:W-:Y:S01]  /*18db0*/  F2FP.F16.F32.PACK_AB R143, R97, R4 ;  /* 0x00000004618f723e */ /* 0x000fe200000000ff */
[----:B------:R-:W-:Y:S01]  /*18dc0*/  IMAD.MOV.U32 R163, RZ, RZ, R15 ;  /* 0x000000ffffa37224 */ /* 0x000fe200078e000f */
[----:B------:R-:W-:Y:S01]  /*18dd0*/  PRMT R101, R172, 0x654, R101 ;  /* 0x00000654ac657816 */ /* 0x000fe20000000065 */
[----:B------:R-:W-:Y:S01]  /*18de0*/  IMAD.MOV.U32 R160, RZ, RZ, R14 ;  /* 0x000000ffffa07224 */ /* 0x000fe200078e000e */
[----:B------:R-:W-:Y:S01]  /*18df0*/  F2FP.F16.F32.PACK_AB R138, R3, R138 ;  /* 0x0000008a038a723e */ /* 0x000fe200000000ff */
[----:B------:R-:W-:Y:S01]  /*18e00*/  IMAD.MOV.U32 R3, RZ, RZ, R11 ;  /* 0x000000ffff037224 */ /* 0x000fe200078e000b */
[----:B------:R0:W-:Y:S01]  /*18e10*/  SYNCS.ARRIVE.TRANS64.RED.A1T0 RZ, [R101+URZ], RZ ;  /* 0x000000ff65ff79a7 */ /* 0x0001e2000810043f */
        /* <DEDUP_REMOVED lines=22> */
[----:B0-----:R-:W-:Y:S06]  /*18f80*/  @P1 BRA `(.L_x_1798) ;  /* 0xffffffc400f41947 */ /* 0x001fec000383ffff */
[----:B------:R-:W-:Y:S05]  /*18f90*/  BSYNC B0 ;  /* 0x0000000000007941 */ /* 0x000fea0003800000 */
.L_x_1777:
[----:B------:R-:W-:Y:S01]  /*18fa0*/  MOV R4, R99 ;  /* 0x0000006300047202 */ /* 0x000fe20000000f00 */
[----:B------:R-:W-:Y:S02]  /*18fb0*/  IMAD.MOV.U32 R3, RZ, RZ, R11 ;  /* 0x000000ffff037224 */ /* 0x000fe400078e000b */
[----:B------:R-:W-:Y:S02]  /*18fc0*/  IMAD.MOV.U32 R160, RZ, RZ, R14 ;  /* 0x000000ffffa07224 */ /* 0x000fe400078e000e */
[----:B------:R-:W-:-:S07]  /*18fd0*/  IMAD.MOV.U32 R163, RZ, RZ, R15 ;  /* 0x000000ffffa37224 */ /* 0x000fce00078e000f */
.L_x_1776:
[----:B------:R-:W-:Y:S05]  /*18fe0*/  BSYNC B1 ;  /* 0x0000000000017941 */ /* 0x000fea0003800000 */
.L_x_1775:
[----:B------:R-:W0:Y:S01]  /*18ff0*/  LDC R204, c[0x0][0x448] ;  /* 0x00011200ffcc7b82 */ /* 0x000e220000000800 */
[----:B------:R-:W-:Y:S01]  /*19000*/  IADD3 R9, R187, 0x7f, RZ ;  /* 0x0000007fbb097810 */ /* 0x000fe20007ffe0ff */
[----:B------:R-:W-:Y:S01]  /*19010*/  ULDC UR4, c[0x0][0x9dc] ;  /* 0x0002770000047ab9 */ /* 0x000fe20000000800 */
[----:B------:R-:W-:Y:S02]  /*19020*/  LOP3.LUT R22, R22, 0xfff7ffff, RZ, 0xc0, !PT ;  /* 0xfff7ffff16167812 */ /* 0x000fe400078ec0ff */
[----:B------:R-:W-:-:S03]  /*19030*/  IADD3 R14, R167, 0x1, -R166 ;  /* 0x00000001a70e7810 */ /* 0x000fc60007ffe8a6 */
[----:B------:R-:W1:Y:S01]  /*19040*/  LDC R201, c[0x0][0x9e4] ;  /* 0x00027900ffc97b82 */ /* 0x000e620000000800 */
[----:B0-----:R-:W-:-:S13]  /*19050*/  ISETP.NE.AND P1, PT, R204, 0x1, PT ;  /* 0x00000001cc00780c */ /* 0x001fda0003f25270 */
[----:B------:R-:W0:Y:S01]  /*19060*/  @P1 LDC R12, c[0x0][0x44c] ;  /* 0x00011300ff0c1b82 */ /* 0x000e220000000800 */
[----:B------:R-:W-:-:S04]  /*19070*/  @P1 LOP3.LUT R22, R22, 0x80000, RZ, 0xfc, !PT ;  /* 0x0008000016161812 */ /* 0x000fc800078efcff */
[----:B------:R-:W-:-:S03]  /*19080*/  LOP3.LUT R22, R22, 0xffefffff, RZ, 0xc0, !PT ;  /* 0xffefffff16167812 */ /* 0x000fc600078ec0ff */
[----:B------:R-:W2:Y:S01]  /*19090*/  @P1 LDC R11, c[0x0][0x450] ;  /* 0x00011400ff0b1b82 */ /* 0x000ea20000000800 */
[----:B0-----:R-:W-:-:S05]  /*190a0*/  @P1 IMAD.HI.U32 R12, R9, R12, RZ ;  /* 0x0000000c090c1227 */ /* 0x001fca00078e00ff */
[----:B--2---:R-:W-:Y:S02]  /*190b0*/  @P1 SHF.R.U32.HI R9, RZ, R11, R12 ;  /* 0x0000000bff091219 */ /* 0x004fe4000001160c */
[----:B-1----:R-:W-:-:S03]  /*190c0*/  ISETP.GE.AND P1, PT, R201, 0x1, PT ;  /* 0x00000001c900780c */ /* 0x002fc60003f26270 */
[----:B------:R-:W-:-:S04]  /*190d0*/  IMAD.IADD R9, R14, 0x1, R9 ;  /* 0x000000010e097824 */ /* 0x000fc800078e0209 */
[----:B------:R-:W-:-:S06]  /*190e0*/  VIADD R11, R9, -UR4 ;  /* 0x80000004090b7c36 */ /* 0x000fcc0008000000 */
[----:B------:R-:W-:Y:S01]  /*190f0*/  @P1 LOP3.LUT R22, R22, 0x100000, RZ, 0xfc, !PT ;  /* 0x0010000016161812 */ /* 0x000fe200078efcff */
        /* <DEDUP_REMOVED lines=11> */
.L_x_1801:
[----:B------:R-:W-:-:S13]  /*191b0*/  ISETP.NE.AND P1, PT, R201, 0x1, PT ;  /* 0x00000001c900780c */ /* 0x000fda0003f25270 */
[----:B------:R-:W0:Y:S02]  /*191c0*/  @P1 LDC.64 R12, c[0x0][0x9e8] ;  /* 0x00027a00ff0c1b82 */ /* 0x000e240000000a00 */
[----:B0-----:R-:W-:-:S05]  /*191d0*/  @P1 IMAD.HI.U32 R12, R9, R12, RZ ;  /* 0x0000000c090c1227 */ /* 0x001fca00078e00ff */
[----:B------:R-:W-:-:S07]  /*191e0*/  @P1 SHF.R.U32.HI R9, RZ, R13, R12 ;  /* 0x0000000dff091219 */ /* 0x000fce000001160c */
.L_x_1802:
[----:B------:R-:W-:Y:S05]  /*191f0*/  BSYNC B0 ;  /* 0x0000000000007941 */ /* 0x000fea0003800000 */
.L_x_1800:
[----:B------:R-:W-:-:S05]  /*19200*/  IMAD R12, R9, R201, RZ ;  /* 0x000000c9090c7224 */ /* 0x000fca00078e02ff */
[----:B------:R-:W-:-:S07]  /*19210*/  VIMNMX R11, R11, R12, !PT ;  /* 0x0000000c0b0b7248 */ /* 0x000fce0007fe0100 */
.L_x_1799:
[----:B------:R-:W-:Y:S01]  /*19220*/  VIADD R11, R11, 0x5f ;  /* 0x0000005f0b0b7836 */ /* 0x000fe20000000000 */
[----:B------:R-:W-:Y:S03]  /*19230*/  BSSY B0, `(.L_x_1803) ;  /* 0x000026a000007945 */ /* 0x000fe60003800000 */
[----:B------:R-:W-:-:S05]  /*19240*/  IMAD.HI R11, R11, 0x2aaaaaab, RZ ;  /* 0x2aaaaaab0b0b7827 */ /* 0x000fca00078e02ff */
[----:B------:R-:W-:-:S04]  /*19250*/  SHF.R.U32.HI R12, RZ, 0x1f, R11 ;  /* 0x0000001fff0c7819 */ /* 0x000fc8000001160b */
[----:B------:R-:W-:-:S04]  /*19260*/  LEA.HI.SX32 R12, R11, R12, 0x1c ;  /* 0x0000000c0b0c7211 */ /* 0x000fc800078fe2ff */
[----:B------:R-:W-:-:S04]  /*19270*/  VIMNMX R14, R189, R12, !PT ;  /* 0x0000000cbd0e7248 */ /* 0x000fc80007fe0100 */
[----:B------:R-:W-:-:S13]  /*19280*/  ISETP.GE.AND P1, PT, R8, R14, PT ;  /* 0x0000000e0800720c */ /* 0x000fda0003f26270 */
[----:B------:R-:W-:Y:S05]  /*19290*/  @!P1 BRA `(.L_x_1804) ;  /* 0x00000024008c9947 */ /* 0x000fea0003800000 */
[----:B------:R-:W-:Y:S01]  /*192a0*/  BSSY B1, `(.L_x_1804) ;  /* 0x0000262000017945 */ /* 0x000fe20003800000 */
[----:B------:R-:W-:Y:S01]  /*192b0*/  MOV R13, R4 ;  /* 0x00000004000d7202 */ /* 0x000fe20000000f00 */
[----:B------:R-:W-:Y:S01]  /*192c0*/  IMAD.MOV.U32 R12, RZ, RZ, R3 ;  /* 0x000000ffff0c7224 */ /* 0x000fe200078e0003 */
[----:B------:R-:W-:Y:S01]  /*192d0*/  MOV R196, R160 ;  /* 0x000000a000c47202 */ /* 0x000fe20000000f00 */
[----:B------:R-:W-:Y:S02]  /*192e0*/  IMAD.MOV.U32 R15, RZ, RZ, R8 ;  /* 0x000000ffff0f7224 */ /* 0x000fe400078e0008 */
[----:B------:R-:W-:-:S07]  /*192f0*/  IMAD.MOV.U32 R21, RZ, RZ, R163 ;  /* 0x000000ffff157224 */ /* 0x000fce00078e00a3 */
.L_x_1817:
[----:B------:R-:W-:-:S04]  /*19300*/  ISETP.NE.AND P1, PT, R196, 0x1, PT ;  /* 0x00000001c400780c */ /* 0x000fc80003f25270 */
[----:B------:R-:W-:-:S04]  /*19310*/  SEL R4, RZ, 0x1, P1 ;  /* 0x00000001ff047807 */ /* 0x000fc80000800000 */
[----:B------:R-:W-:Y:S01]  /*19320*/  LOP3.LUT R163, R21, R4, RZ, 0x3c, !PT ;  /* 0x0000000415a37212 */ /* 0x000fe200078e3cff */
[----:B------:R-:W-:Y:S06]  /*19330*/  @!P0 BRA `(.L_x_1805) ;  /* 0x0000000000048947 */ /* 0x000fec0003800000 */
[----:B------:R-:W-:Y:S01]  /*19340*/  BPT.TRAP 0x1 ;  /* 0x000000040000795c */ /* 0x000fe20000300000 */
.L_x_1805:
[----:B------:R-:W-:Y:S01]  /*19350*/  VIADD R160, R196, 0x1 ;  /* 0x00000001c4a07836 */ /* 0x000fe20000000000 */
[----:B------:R-:W-:-:S04]  /*19360*/  SHF.L.U32 R3, R163, 0x1f, RZ ;  /* 0x0000001fa3037819 */ /* 0x000fc800000006ff */
[----:B------:R-:W-:-:S04]  /*19370*/  ISETP.NE.AND P1, PT, R160, 0x2, PT ;  /* 0x00000002a000780c */ /* 0x000fc80003f25270 */
[----:B------:R-:W-:-:S05]  /*19380*/  SEL R160, R160, RZ, P1 ;  /* 0x000000ffa0a07207 */ /* 0x000fca0000800000 */
[----:B------:R-:W-:-:S04]  /*19390*/  IMAD R20, R160, 0x8, R18 ;  /* 0x00000008a0147824 */ /* 0x000fc800078e0212 */
[----:B------:R0:W1:Y:S01]  /*193a0*/  SYNCS.PHASECHK.TRANS64.TRYWAIT P1, [R20+URZ+0x2a830], R3 ;  /* 0x02a83003140075a7 */ /* 0x000062000802017f */
[----:B------:R-:W-:Y:S05]  /*193b0*/  @!P0 BRA `(.L_x_1806) ;  /* 0x0000000000048947 */ /* 0x000fea0003800000 */
[----:B------:R-:W-:Y:S01]  /*193c0*/  BPT.TRAP 0x1 ;  /* 0x000000040000795c */ /* 0x000fe20000300000 */
.L_x_1806:
[----:B------:R-:W-:Y:S01]  /*193d0*/  BSSY B2, `(.L_x_1807) ;  /* 0x0000006000027945 */ /* 0x000fe20003800000 */
[----:B------:R-:W-:Y:S02]  /*193e0*/  IMAD R8, R160, 0x900, R7 ;  /* 0x00000900a0087824 */ /* 0x000fe400078e0207 */
[----:B------:R-:W-:Y:S01]  /*193f0*/  IMAD.MOV.U32 R9, RZ, RZ, 0x40000040 ;  /* 0x40000040ff097424 */ /* 0x000fe200078e00ff */
[----:B-1----:R-:W-:Y:S06]  /*19400*/  @P1 BRA `(.L_x_1808) ;  /* 0x0000000000081947 */ /* 0x002fec0003800000 */
[----:B------:R-:W1:Y:S02]  /*19410*/  SYNCS.PHASECHK.TRANS64.TRYWAIT P1, [R20+URZ+0x2a830], R3 ;  /* 0x02a83003140075a7 */ /* 0x000e64000802017f */
[----:B-1----:R-:W-:Y:S05]  /*19420*/  @!P1 BRA `(.L_x_1809) ;  /* 0x0000011000489947 */ /* 0x002fea0003800000 */
.L_x_1808:
[----:B------:R-:W-:Y:S05]  /*19430*/  BSYNC B2 ;  /* 0x0000000000027941 */ /* 0x000fea0003800000 */
.L_x_1807:
[----:B------:R-:W2:Y:S04]  /*19440*/  LDL.64 R88, [R1+0x28] ;  /* 0x0000280001587983 */ /* 0x000ea80000100a00 */
[----:B------:R-:W3:Y:S04]  /*19450*/  LDL.64 R226, [R1+0x20] ;  /* 0x0000200001e27983 */ /* 0x000ee80000100a00 */
[----:B------:R-:W4:Y:S01]  /*19460*/  LDL.64 R210, [R1+0x18] ;  /* 0x0000180001d27983 */ /* 0x000f220000100a00 */
[C---:B------:R-:W-:Y:S02]  /*19470*/  R2UR UR6, R8.reuse ;  /* 0x00000000080672ca */ /* 0x040fe400000e0000 */
[----:B------:R-:W-:Y:S01]  /*19480*/  R2UR UR7, R9 ;  /* 0x00000000090772ca */ /* 0x000fe200000e0000 */
[----:B------:R0:W-:Y:S04]  /*19490*/  STL [R1+0x44], R5 ;  /* 0x0000440501007387 */ /* 0x0001e80000100800 */
[----:B0-----:R-:W4:Y:S01]  /*194a0*/  LDL.64 R4, [R1+0x10] ;  /* 0x0000100001047983 */ /* 0x001f220000100a00 */
[----:B------:R-:W-:Y:S01]  /*194b0*/  IMAD.MOV.U32 R11, RZ, RZ, 0x40000040 ;  /* 0x40000040ff0b7424 */ /* 0x000fe200078e00ff */
[----:B------:R-:W-:-:S02]  /*194c0*/  IADD3 R10, R8, 0x2, RZ ;  /* 0x00000002080a7810 */ /* 0x000fc40007ffe0ff */
        /* <DEDUP_REMOVED lines=9> */
[----:B------:R-:W-:Y:S02]  /*19560*/  VIADD R10, R8, 0x4 ;  /* 0x00000004080a7836 */ /* 0x000fe40000000000 */
[----:B------:R-:W-:Y:S01]  /*19570*/  IMAD.MOV.U32 R11, RZ, RZ, 0x40000040 ;  /* 0x40000040ff0b7424 */ /* 0x000fe200078e00ff */
[----:B------:R-:W-:-:S02]  /*19580*/  WARPGROUP.DEPBAR.LE gsb0, 0x0 ;  /* 0x00008000000079c5 */ /* 0x000fc40000010000 */
[----:B------:R-:W-:-:S07]  /*19590*/  WARPGROUP.ARRIVE ;  /* 0x00000000000079c5 */ /* 0x000fce0000000000 */
[----:B------:R-:W-:Y:S01]  /*195a0*/  HGMMA.64x96x16.F32 R88, gdesc[UR4], R88, gsb0 ;  /* 0x01600000045879f0 */ /* 0x000fe20008000858 */
[----:B----4-:R-:W-:Y:S02]  /*195b0*/  R2UR UR4, R210 ;  /* 0x00000000d20472ca */ /* 0x010fe400000e0000 */
[----:B------:R-:W-:Y:S02]  /*195c0*/  R2UR UR5, R211 ;  /* 0x00000000d30572ca */ /* 0x000fe400000e0000 */
[----:B------:R-:W3:Y:S01]  /*195d0*/  LDL.64 R210, [R1] ;  /* 0x0000000001d27983 */ /* 0x000ee20000100a00 */
        /* <DEDUP_REMOVED lines=11> */
[----:B------:R-:W-:Y:S01]  /*19690*/  VIADD R10, R8, 0x300 ;  /* 0x00000300080a7836 */ /* 0x000fe20000000000 */
[----:B------:R0:W5:Y:S01]  /*196a0*/  LDL.LU R5, [R1+0x44] ;  /* 0x0000440001057983 */ /* 0x0001620000300800 */
[----:B------:R-:W-:Y:S01]  /*196b0*/  IMAD.MOV.U32 R11, RZ, RZ, 0x40000040 ;  /* 0x40000040ff0b7424 */ /* 0x000fe200078e00ff */
[----:B------:R-:W-:-:S02]  /*196c0*/  WARPGROUP.DEPBAR.LE gsb0, 0x0 ;  /* 0x00008000000079c5 */ /* 0x000fc40000010000 */
[----:B------:R-:W-:-:S07]  /*196d0*/  WARPGROUP.ARRIVE ;  /* 0x00000000000079c5 */ /* 0x000fce0000000000 */
[----:B------:R-:W-:Y:S01]  /*196e0*/  HGMMA.64x96x16.F32 R88, gdesc[UR4], R88, gsb0 ;  /* 0x01600000045879f0 */ /* 0x000fe20008000858 */
[----:B------:R-:W-:Y:S02]  /*196f0*/  R2UR UR6, R10 ;  /* 0x000000000a0672ca */ /* 0x000fe400000e0000 */
[----:B------:R-:W-:Y:S02]  /*19700*/  R2UR UR7, R11 ;  /* 0x000000000b0772ca */ /* 0x000fe400000e0000 */
[----:B--2---:R-:W-:Y:S02]  /*19710*/  R2UR UR4, R226 ;  /* 0x00000000e20472ca */ /* 0x004fe400000e0000 */
        /* <DEDUP_REMOVED lines=8> */
[----:B---3--:R-:W-:Y:S02]  /*197a0*/  R2UR UR4, R210 ;  /* 0x00000000d20472ca */ /* 0x008fe400000e0000 */
[----:B------:R-:W-:Y:S01]  /*197b0*/  R2UR UR5, R211 ;  /* 0x00000000d30572ca */ /* 0x000fe200000e0000 */
[----:B------:R-:W-:Y:S02]  /*197c0*/  VIADD R10, R8, 0x304 ;  /* 0x00000304080a7836 */ /* 0x000fe40000000000 */
[----:B------:R-:W-:Y:S01]  /*197d0*/  IMAD.MOV.U32 R11, RZ, RZ, 0x40000040 ;  /* 0x40000040ff0b7424 */ /* 0x000fe200078e00ff */
[----:B------:R-:W-:-:S02]  /*197e0*/  WARPGROUP.DEPBAR.LE gsb0, 0x0 ;  /* 0x00008000000079c5 */ /* 0x000fc40000010000 */
[----:B------:R-:W-:-:S07]  /*197f0*/  WARPGROUP.ARRIVE ;  /* 0x00000000000079c5 */ /* 0x000fce0000000000 */
        /* <DEDUP_REMOVED lines=120> */
.L_x_1810:
[----:B------:R-:W-:Y:S01]  /*19f80*/  SHF.L.U32 R2, R21, 0x1f, RZ ;  /* 0x0000001f15027819 */ /* 0x000fe200000006ff */
[----:B------:R-:W-:-:S04]  /*19f90*/  IMAD R8, R196, 0x8, R18 ;  /* 0x00000008c4087824 */ /* 0x000fc800078e0212 */
[----:B------:R0:W2:Y:S01]  /*19fa0*/  SYNCS.PHASECHK.TRANS64.TRYWAIT P1, [R8+URZ+0x2a850], R2 ;  /* 0x02a85002080075a7 */ /* 0x0000a2000802017f */
[----:B------:R-:W-:Y:S05]  /*19fb0*/  @!P0 BRA `(.L_x_1811) ;  /* 0x0000000000048947 */ /* 0x000fea0003800000 */
[----:B------:R-:W-:Y:S01]  /*19fc0*/  BPT.TRAP 0x1 ;  /* 0x000000040000795c */ /* 0x000fe20000300000 */
.L_x_1811:
[----:B------:R-:W-:Y:S01]  /*19fd0*/  VIADD R0, R18, 0x400 ;  /* 0x0000040012007836 */ /* 0x000fe20000000000 */
[----:B------:R-:W-:Y:S04]  /*19fe0*/  BSSY B2, `(.L_x_1812) ;  /* 0x0000008000027945 */ /* 0x000fe80003800000 */
[----:B------:R-:W-:-:S04]  /*19ff0*/  SHF.R.U32.HI R0, RZ, 0x4, R0 ;  /* 0x00000004ff007819 */ /* 0x000fc80000011600 */
[----:B------:R-:W-:-:S04]  /*1a000*/  LOP3.LUT R0, R0, 0x3fff, RZ, 0xc0, !PT ;  /* 0x00003fff00007812 */ /* 0x000fc800078ec0ff */
[----:B------:R-:W-:-:S05]  /*1a010*/  LOP3.LUT R0, R0, 0x3000000, RZ, 0xfc, !PT ;  /* 0x0300000000007812 */ /* 0x000fca00078efcff */
[----:B------:R-:W-:Y:S01]  /*1a020*/  IMAD R0, R196, 0x600, R0 ;  /* 0x00000600c4007824 */ /* 0x000fe200078e0200 */
[----:B--2---:R-:W-:Y:S06]  /*1a030*/  @P1 BRA `(.L_x_1813) ;  /* 0x0000000000081947 */ /* 0x004fec0003800000 */
[----:B------:R-:W2:Y:S02]  /*1a040*/  SYNCS.PHASECHK.TRANS64.TRYWAIT P1, [R8+URZ+0x2a850], R2 ;  /* 0x02a85002080075a7 */ /* 0x000ea4000802017f */
[----:B--2---:R-:W-:Y:S05]  /*1a050*/  @!P1 BRA `(.L_x_1814) ;  /* 0x0000010400509947 */ /* 0x004fea0003800000 */
.L_x_1813:
[----:B------:R-:W-:Y:S05]  /*1a060*/  BSYNC B2 ;  /* 0x0000000000027941 */ /* 0x000fea0003800000 */
.L_x_1812:
[----:B-1----:R-:W-:Y:S01]  /*1a070*/  IMAD.MOV.U32 R3, RZ, RZ, 0x40000040 ;  /* 0x40000040ff037424 */ /* 0x002fe200078e00ff */
[----:B0-2---:R-:W-:Y:S01]  /*1a080*/  MOV R2, R0 ;  /* 0x0000000000027202 */ /* 0x005fe20000000f00 */
[----:B------:R-:W-:-:S03]  /*1a090*/  WARPGROUP.ARRIVE ;  /* 0x00000000000079c5 */ /* 0x000fc60000000000 */
[----:B------:R-:W-:Y:S01]  /*1a0a0*/  R2UR UR6, R2 ;  /* 0x00000000020672ca */ /* 0x000fe200000e0000 */
[----:B------:R-:W-:Y:S01]  /*1a0b0*/  VIADD R2, R0, 0x80 ;  /* 0x0000008000027836 */ /* 0x000fe20000000000 */
[----:B------:R-:W-:Y:S01]  /*1a0c0*/  R2UR UR7, R3 ;  /* 0x00000000030772ca */ /* 0x000fe200000e0000 */
[----:B------:R-:W-:-:S12]  /*1a0d0*/  IMAD.MOV.U32 R3, RZ, RZ, 0x40000040 ;  /* 0x40000040ff037424 */ /* 0x000fd800078e00ff */
        /* <DEDUP_REMOVED lines=37> */
.L_x_1815:
        /* <DEDUP_REMOVED lines=51> */
[----:B------:R-:W-:-:S03]  /*1a660*/  MOV R10, UR51 ;  /* 0x00000033000a7c02 */ /* 0x000fc60008000f00 */
[----:B------:R-:W0:Y:S01]  /*1a670*/  MUFU.TANH R89, R89 ;  /* 0x0000005900597308 */ /* 0x000e220000002400 */
[----:B-1----:R-:W-:-:S07]  /*1a680*/  FMNMX.FTZ R0, R11, R0, !PT ;  /* 0x000000000b007209 */ /* 0x002fce0007810000 */
[----:B------:R-:W1:Y:S01]  /*1a690*/  MUFU.TANH R95, R95 ;  /* 0x0000005f005f7308 */ /* 0x000e620000002400 */
[----:B--2---:R-:W-:Y:S01]  /*1a6a0*/  FMNMX.FTZ R2, R92, R125, !PT ;  /* 0x0000007d5c027209 */ /* 0x004fe20007810000 */
[----:B------:R-:W-:Y:S01]  /*1a6b0*/  FMUL.FTZ R125, R128, UR42 ;  /* 0x0000002a807d7c20 */ /* 0x000fe20008410000 */
[----:B------:R-:W-:-:S05]  /*1a6c0*/  FMUL.FTZ R128, R131, UR42 ;  /* 0x0000002a83807c20 */ /* 0x000fca0008410000 */
        /* <DEDUP_REMOVED lines=15> */
[----:B-1----:R-:W-:Y:S01]  /*1a7c0*/  FMNMX.FTZ R2, R100, R127, !PT ;  /* 0x0000007f64027209 */ /* 0x002fe20007810000 */
[----:B------:R-:W-:Y:S01]  /*1a7d0*/  FMUL.FTZ R127, R130, UR42 ;  /* 0x0000002a827f7c20 */ /* 0x000fe20008410000 */
[----:B------:R-:W-:-:S05]  /*1a7e0*/  FMUL.FTZ R130, R133, UR42 ;  /* 0x0000002a85827c20 */ /* 0x000fca0008410000 */
        /* <DEDUP_REMOVED lines=15> */
[----:B0-----:R-:W-:Y:S01]  /*1a8e0*/  FMNMX.FTZ R2, R108, R129, !PT ;  /* 0x000000816c027209 */ /* 0x001fe20007810000 */
[----:B------:R-:W-:Y:S01]  /*1a8f0*/  FMUL.FTZ R129, R132, UR42 ;  /* 0x0000002a84817c20 */ /* 0x000fe20008410000 */
[----:B------:R-:W-:-:S05]  /*1a900*/  FMUL.FTZ R132, R135, UR42 ;  /* 0x0000002a87847c20 */ /* 0x000fca0008410000 */
        /* <DEDUP_REMOVED lines=15> */
[----:B--2---:R-:W-:Y:S01]  /*1aa00*/  FMNMX.FTZ R2, R116, R131, !PT ;  /* 0x0000008374027209 */ /* 0x004fe20007810000 */
[----:B------:R-:W-:-:S06]  /*1aa10*/  FMUL.FTZ R131, R134, UR42 ;  /* 0x0000002a86837c20 */ /* 0x000fcc0008410000 */
        /* <DEDUP_REMOVED lines=31> */
[----:B0-----:R-:W-:-:S05]  /*1ac10*/  FMNMX.FTZ R133, R132, R133, !PT ;  /* 0x0000008584857209 */ /* 0x001fca0007810000 */
[----:B------:R-:W0:Y:S01]  /*1ac20*/  SHFL.BFLY PT, R4, R133, 0x2, 0x1f ;  /* 0x0c401f0085047f89 */ /* 0x000e2200000e0000 */
[----:B-1----:R-:W-:-:S04]  /*1ac30*/  FMNMX.FTZ R3, R129, R0, !PT ;  /* 0x0000000081037209 */ /* 0x002fc80007810000 */
[----:B--2---:R-:W-:-:S05]  /*1ac40*/  FMNMX.FTZ R0, R130, R3, !PT ;  /* 0x0000000382007209 */ /* 0x004fca0007810000 */
[----:B------:R-:W1:Y:S01]  /*1ac50*/  SHFL.BFLY PT, R3, R0, 0x2, 0x1f ;  /* 0x0c401f0000037f89 */ /* 0x000e6200000e0000 */
[----:B0-----:R-:W-:-:S05]  /*1ac60*/  FMNMX.FTZ R134, R133, R4, !PT ;  /* 0x0000000485867209 */ /* 0x001fca0007810000 */
[----:B------:R-:W0:Y:S01]  /*1ac70*/  SHFL.BFLY PT, R135, R134, 0x1, 0x1f ;  /* 0x0c201f0086877f89 */ /* 0x000e2200000e0000 */
[----:B-1----:R-:W-:-:S05]  /*1ac80*/  FMNMX.FTZ R2, R0, R3, !PT ;  /* 0x0000000300027209 */ /* 0x002fca0007810000 */
[----:B------:R-:W1:Y:S01]  /*1ac90*/  SHFL.BFLY PT, R3, R2, 0x1, 0x1f ;  /* 0x0c201f0002037f89 */ /* 0x000e6200000e0000 */
[----:B0-----:R-:W-:-:S05]  /*1aca0*/  FMNMX.FTZ R4, R134, R135, !PT ;  /* 0x0000008786047209 */ /* 0x001fca0007810000 */
[----:B------:R-:W-:-:S04]  /*1acb0*/  FADD.FTZ R13, -R4, R13 ;  /* 0x0000000d040d7221 */ /* 0x000fc80000010100 */
[----:B------:R-:W-:Y:S01]  /*1acc0*/  FMUL.FTZ R133, R13, R10 ;  /* 0x0000000a0d857220 */ /* 0x000fe20000410000 */
[----:B-1----:R-:W-:-:S03]  /*1acd0*/  FMNMX.FTZ R3, R2, R3, !PT ;  /* 0x0000000302037209 */ /* 0x002fc60007810000 */
[----:B------:R0:W-:Y:S02]  /*1ace0*/  MUFU.EX2 R2, R133 ;  /* 0x0000008500027308 */ /* 0x0001e40000000800 */
[C---:B------:R-:W-:Y:S01]  /*1acf0*/  FMUL.FTZ R13, R3.reuse, R10 ;  /* 0x0000000a030d7220 */ /* 0x040fe20000410000 */
[----:B------:R-:W-:-:S03]  /*1ad00*/  FADD.FTZ R135, -R3, R12 ;  /* 0x0000000c03877221 */ /* 0x000fc60000010100 */
[-CC-:B------:R-:W-:Y:S01]  /*1ad10*/  FFMA.FTZ R148, R101, R10.reuse, -R13.reuse ;  /* 0x0000000a65947223 */ /* 0x180fe2000001080d */
[-C--:B------:R-:W-:Y:S01]  /*1ad20*/  FMUL.FTZ R101, R4, R10.reuse ;  /* 0x0000000a04657220 */ /* 0x080fe20000410000 */
[-CC-:B------:R-:W-:Y:S01]  /*1ad30*/  FFMA.FTZ R156, R9, R10.reuse, -R13.reuse ;  /* 0x0000000a099c7223 */ /* 0x180fe2000001080d */
[-C--:B------:R-:W-:Y:S01]  /*1ad40*/  FMUL.FTZ R12, R135, R10.reuse ;  /* 0x0000000a870c7220 */ /* 0x080fe20000410000 */
[-C--:B------:R-:W-:Y:S01]  /*1ad50*/  FFMA.FTZ R135, R11, R10.reuse, -R13 ;  /* 0x0000000a0b877223 */ /* 0x080fe2000001080d */
[-CC-:B------:R-:W-:Y:S01]  /*1ad60*/  FFMA.FTZ R157, R21, R10.reuse, -R101.reuse ;  /* 0x0000000a159d7223 */ /* 0x180fe20000010865 */
        /* <DEDUP_REMOVED lines=8> */
[-C--:B0-----:R-:W-:Y:S01]  /*1adf0*/  FFMA.FTZ R133, R94, R10.reuse, -R13 ;  /* 0x0000000a5e857223 */ /* 0x081fe2000001080d */
[----:B------:R-:W0:Y:S01]  /*1ae00*/  MUFU.EX2 R156, R156 ;  /* 0x0000009c009c7308 */ /* 0x000e220000000800 */
[-CC-:B------:R-:W-:Y:S01]  /*1ae10*/  FFMA.FTZ R91, R96, R10.reuse, -R101.reuse ;  /* 0x0000000a605b7223 */ /* 0x180fe20000010865 */
        /* <DEDUP_REMOVED lines=23> */
[----:B-1---5:R-:W-:Y:S01]  /*1af90*/  FFMA.FTZ R100, R2, R5, R157 ;  /* 0x0000000502647223 */ /* 0x022fe2000001009d */
[-C--:B------:R-:W-:Y:S01]  /*1afa0*/  FFMA.FTZ R140, R117, R10.reuse, -R13 ;  /* 0x0000000a758c7223 */ /* 0x080fe2000001080d */
[-C--:B------:R-:W-:Y:S01]  /*1afb0*/  FFMA.FTZ R141, R119, R10.reuse, -R101 ;  /* 0x0000000a778d7223 */ /* 0x080fe20000010865 */
[-CC-:B------:R-:W-:Y:S01]  /*1afc0*/  FFMA.FTZ R12, R118, R10.reuse, -R13.reuse ;  /* 0x0000000a760c7223 */ /* 0x180fe2000001080d */
[-C--:B------:R-:W-:Y:S01]  /*1afd0*/  FFMA.FTZ R142, R121, R10.reuse, -R13 ;  /* 0x0000000a798e7223 */ /* 0x080fe2000001080d */
[-C--:B------:R-:W-:Y:S01]  /*1afe0*/  FFMA.FTZ R143, R123, R10.reuse, -R101 ;  /* 0x0000000a7b8f7223 */ /* 0x080fe20000010865 */
[-CC-:B------:R-:W-:Y:S01]  /*1aff0*/  FFMA.FTZ R11, R122, R10.reuse, -R13.reuse ;  /* 0x0000000a7a0b7223 */ /* 0x180fe2000001080d */
[----:B------:R-:W1:Y:S01]  /*1b000*/  MUFU.EX2 R158, R158 ;  /* 0x0000009e009e7308 */ /* 0x000e620000000800 */
[----:B--2---:R-:W-:Y:S01]  /*1b010*/  FADD.FTZ R5, R135, R6 ;  /* 0x0000000687057221 */ /* 0x004fe20000010000 */
[-C--:B------:R-:W-:Y:S01]  /*1b020*/  FFMA.FTZ R136, R125, R10.reuse, -R13 ;  /* 0x0000000a7d887223 */ /* 0x080fe2000001080d */
[-C--:B------:R-:W-:Y:S01]  /*1b030*/  FFMA.FTZ R137, R127, R10.reuse, -R101 ;  /* 0x0000000a7f897223 */ /* 0x080fe20000010865 */
[-CC-:B------:R-:W-:Y:S01]  /*1b040*/  FFMA.FTZ R9, R126, R10.reuse, -R13.reuse ;  /* 0x0000000a7e097223 */ /* 0x180fe2000001080d */
        /* <DEDUP_REMOVED lines=18> */
[----:B-1----:R-:W-:Y:S01]  /*1b170*/  FADD.FTZ R5, R133, R100 ;  /* 0x0000006485057221 */ /* 0x002fe20000010000 */
[----:B------:R-:W-:-:S06]  /*1b180*/  FFMA.FTZ R100, R120, R10, -R101 ;  /* 0x0000000a78647223 */ /* 0x000fcc0000010865 */
        /* <DEDUP_REMOVED lines=46> */
[----:B------:R-:W-:Y:S02]  /*1b470*/  VIADD R5, R20, 0x2a840 ;  /* 0x0002a84014057836 */ /* 0x000fe40000000000 */
[----:B------:R-:W-:-:S03]  /*1b480*/  FFMA.FTZ R20, R132, R10, -R101 ;  /* 0x0000000a84147223 */ /* 0x000fc60000010865 */
[----:B------:R-:W-:Y:S01]  /*1b490*/  PRMT R5, R172, 0x654, R5 ;  /* 0x00000654ac057816 */ /* 0x000fe20000000005 */
[----:B------:R-:W2:Y:S01]  /*1b4a0*/  MUFU.EX2 R100, R100 ;  /* 0x0000006400647308 */ /* 0x000ea20000000800 */
[----:B0-----:R-:W-:Y:S02]  /*1b4b0*/  FADD.FTZ R107, R141, R6 ;  /* 0x000000068d6b7221 */ /* 0x001fe40000010000 */
[----:B------:R0:W-:Y:S05]  /*1b4c0*/  SYNCS.ARRIVE.TRANS64.RED.A1T0 RZ, [R5+URZ], RZ ;  /* 0x000000ff05ff79a7 */ /* 0x0001ea000810043f */
[----:B------:R-:W3:Y:S01]  /*1b4d0*/  MUFU.EX2 R142, R142 ;  /* 0x0000008e008e7308 */ /* 0x000ee20000000800 */
[----:B-1----:R-:W-:-:S07]  /*1b4e0*/  FADD.FTZ R105, R12, R105 ;  /* 0x000000690c697221 */ /* 0x002fce0000010000 */
[----:B------:R-:W1:Y:S01]  /*1b4f0*/  MUFU.EX2 R143, R143 ;  /* 0x0000008f008f7308 */ /* 0x000e620000000800 */
[----:B--2---:R-:W-:-:S07]  /*1b500*/  FADD.FTZ R6, R100, R107 ;  /* 0x0000006b64067221 */ /* 0x004fce0000010000 */
[----:B------:R-:W0:Y:S01]  /*1b510*/  MUFU.EX2 R11, R11 ;  /* 0x0000000b000b7308 */ /* 0x000e220000000800 */
[----:B---3--:R-:W-:-:S07]  /*1b520*/  FADD.FTZ R104, R142, R105 ;  /* 0x000000698e687221 */ /* 0x008fce0000010000 */
        /* <DEDUP_REMOVED lines=22> */
.L_x_1816:
        /* <DEDUP_REMOVED lines=35> */
[----:B------:R-:W-:Y:S05]  /*1b8c0*/  BSYNC B1 ;  /* 0x0000000000017941 */ /* 0x000fea0003800000 */
.L_x_1804:
[----:B------:R-:W-:Y:S05]  /*1b8d0*/  BSYNC B0 ;  /* 0x0000000000007941 */ /* 0x000fea0003800000 */
.L_x_1803:
[----:B------:R-:W-:Y:S01]  /*1b8e0*/  ISETP.GE.AND P1, PT, R8, R189, PT ;  /* 0x000000bd0800720c */ /* 0x000fe20003f26270 */
[----:B------:R-:W-:-:S12]  /*1b8f0*/  BSSY B0, `(.L_x_1818) ;  /* 0x0000389000007945 */ /* 0x000fd80003800000 */
[----:B------:R-:W-:Y:S05]  /*1b900*/  @!P1 BRA `(.L_x_1819) ;  /* 0x00000038001c9947 */ /* 0x000fea0003800000 */
[----:B------:R-:W-:Y:S01]  /*1b910*/  IMAD.MOV.U32 R9, RZ, RZ, R4 ;  /* 0x000000ffff097224 */ /* 0x000fe200078e0004 */
[----:B------:R-:W-:Y:S01]  /*1b920*/  MOV R20, R160 ;  /* 0x000000a000147202 */ /* 0x000fe20000000f00 */
[----:B------:R-:W-:Y:S02]  /*1b930*/  IMAD.MOV.U32 R14, RZ, RZ, R3 ;  /* 0x000000ffff0e7224 */ /* 0x000fe400078e0003 */
[----:B------:R-:W-:-:S07]  /*1b940*/  IMAD.MOV.U32 R15, RZ, RZ, R163 ;  /* 0x000000ffff0f7224 */ /* 0x000fce00078e00a3 */
.L_x_1840:
[----:B------:R-:W-:-:S04]  /*1b950*/  ISETP.NE.AND P1, PT, R20, 0x1, PT ;  /* 0x000000011400780c */ /* 0x000fc80003f25270 */
[----:B------:R-:W-:-:S04]  /*1b960*/  SEL R4, RZ, 0x1, P1 ;  /* 0x00000001ff047807 */ /* 0x000fc80000800000 */
[----:B------:R-:W-:Y:S01]  /*1b970*/  LOP3.LUT R163, R15, R4, RZ, 0x3c, !PT ;  /* 0x000000040fa37212 */ /* 0x000fe200078e3cff */
[----:B------:R-:W-:Y:S06]  /*1b980*/  @!P0 BRA `(.L_x_1820) ;  /* 0x0000000000048947 */ /* 0x000fec0003800000 */
[----:B------:R-:W-:Y:S01]  /*1b990*/  BPT.TRAP 0x1 ;  /* 0x000000040000795c */ /* 0x000fe20000300000 */
.L_x_1820:
        /* <DEDUP_REMOVED lines=8> */
.L_x_1821:
[----:B------:R-:W-:Y:S01]  /*1ba20*/  BSSY B1, `(.L_x_1822) ;  /* 0x0000006000017945 */ /* 0x000fe20003800000 */
[----:B------:R-:W-:Y:S02]  /*1ba30*/  IMAD R10, R160, 0x900, R7 ;  /* 0x00000900a00a7824 */ /* 0x000fe400078e0207 */
[----:B------:R-:W-:Y:S01]  /*1ba40*/  IMAD.MOV.U32 R11, RZ, RZ, 0x40000040 ;  /* 0x40000040ff0b7424 */ /* 0x000fe200078e00ff */
[----:B-1----:R-:W-:Y:S06]  /*1ba50*/  @P1 BRA `(.L_x_1823) ;  /* 0x0000000000081947 */ /* 0x002fec0003800000 */
[----:B------:R-:W1:Y:S02]  /*1ba60*/  SYNCS.PHASECHK.TRANS64.TRYWAIT P1, [R4+URZ+0x2a830], R3 ;  /* 0x02a83003040075a7 */ /* 0x000e64000802017f */
[----:B-1----:R-:W-:Y:S05]  /*1ba70*/  @!P1 BRA `(.L_x_1824) ;  /* 0x000000e800dc9947 */ /* 0x002fea0003800000 */
.L_x_1823:
[----:B------:R-:W-:Y:S05]  /*1ba80*/  BSYNC B1 ;  /* 0x0000000000017941 */ /* 0x000fea0003800000 */
.L_x_1822:
[----:B------:R-:W2:Y:S04]  /*1ba90*/  LDL.64 R88, [R1+0x28] ;  /* 0x0000280001587983 */ /* 0x000ea80000100a00 */
[----:B------:R-:W3:Y:S04]  /*1baa0*/  LDL.64 R226, [R1+0x20] ;  /* 0x0000200001e27983 */ /* 0x000ee80000100a00 */
[----:B------:R-:W4:Y:S01]  /*1bab0*/  LDL.64 R210, [R1+0x18] ;  /* 0x0000180001d27983 */ /* 0x000f220000100a00 */
[C---:B------:R-:W-:Y:S02]  /*1bac0*/  R2UR UR6, R10.reuse ;  /* 0x000000000a0672ca */ /* 0x040fe400000e0000 */
[----:B------:R-:W-:Y:S01]  /*1bad0*/  R2UR UR7, R11 ;  /* 0x000000000b0772ca */ /* 0x000fe200000e0000 */
[----:B------:R0:W-:Y:S04]  /*1bae0*/  STL.64 [R1+0x48], R4 ;  /* 0x0000480401007387 */ /* 0x0001e80000100a00 */
[----:B01----:R-:W4:Y:S01]  /*1baf0*/  LDL.64 R4, [R1+0x10] ;  /* 0x0000100001047983 */ /* 0x003f220000100a00 */
        /* <DEDUP_REMOVED lines=31> */
[----:B------:R0:W5:Y:S01]  /*1bcf0*/  LDL.LU.64 R4, [R1+0x48] ;  /* 0x0000480001047983 */ /* 0x0001620000300a00 */
        /* <DEDUP_REMOVED lines=141> */
.L_x_1825:
[----:B------:R-:W-:Y:S01]  /*1c5d0*/  SHF.L.U32 R2, R15, 0x1f, RZ ;  /* 0x0000001f0f027819 */ /* 0x000fe200000006ff */
[----:B------:R-:W-:-:S04]  /*1c5e0*/  IMAD R11, R20, 0x8, R18 ;  /* 0x00000008140b7824 */ /* 0x000fc800078e0212 */
[----:B------:R0:W1:Y:S01]  /*1c5f0*/  SYNCS.PHASECHK.TRANS64.TRYWAIT P1, [R11+URZ+0x2a850], R2 ;  /* 0x02a850020b0075a7 */ /* 0x000062000802017f */
[----:B------:R-:W-:Y:S05]  /*1c600*/  @!P0 BRA `(.L_x_1826) ;  /* 0x0000000000048947 */ /* 0x000fea0003800000 */
[----:B------:R-:W-:Y:S01]  /*1c610*/  BPT.TRAP 0x1 ;  /* 0x000000040000795c */ /* 0x000fe20000300000 */
.L_x_1826:
        /* <DEDUP_REMOVED lines=9> */
.L_x_1828:
[----:B------:R-:W-:Y:S05]  /*1c6b0*/  BSYNC B1 ;  /* 0x0000000000017941 */ /* 0x000fea0003800000 */
.L_x_1827:
[----:B------:R-:W-:Y:S01]  /*1c6c0*/  IMAD.MOV.U32 R3, RZ, RZ, 0x40000040 ;  /* 0x40000040ff037424 */ /* 0x000fe200078e00ff */
[----:B01----:R-:W-:Y:S01]  /*1c6d0*/  MOV R2, R0 ;  /* 0x0000000000027202 */ /* 0x003fe20000000f00 */
        /* <DEDUP_REMOVED lines=42> */
.L_x_1830:
[----:B------:R-:W-:Y:S01]  /*1c980*/  ISETP.NE.AND P1, PT, R204, 0x1, PT ;  /* 0x00000001cc00780c */ /* 0x000fe20003f25270 */
[----:B------:R-:W-:Y:S01]  /*1c990*/  FMUL.FTZ R20, R95, UR39 ;  /* 0x000000275f147c20 */ /* 0x000fe20008410000 */
[----:B------:R-:W-:Y:S01]  /*1c9a0*/  FMUL.FTZ R95, R100, UR39 ;  /* 0x00000027645f7c20 */ /* 0x000fe20008410000 */
[----:B------:R-:W-:Y:S01]  /*1c9b0*/  FMUL.FTZ R100, R105, UR39 ;  /* 0x0000002769647c20 */ /* 0x000fe20008410000 */
[----:B------:R-:W-:Y:S01]  /*1c9c0*/  FMUL.FTZ R105, R114, UR39 ;  /* 0x0000002772697c20 */ /* 0x000fe20008410000 */
[----:B------:R-:W-:Y:S01]  /*1c9d0*/  FMUL.FTZ R114, R123, UR39 ;  /* 0x000000277b727c20 */ /* 0x000fe20008410000 */
[----:B------:R-:W-:Y:S01]  /*1c9e0*/  FMUL.FTZ R123, R128, UR39 ;  /* 0x00000027807b7c20 */ /* 0x000fe20008410000 */
[----:B------:R-:W-:Y:S01]  /*1c9f0*/  IADD3 R128, R191, R187, RZ ;  /* 0x000000bbbf807210 */ /* 0x000fe20007ffe0ff */
        /* <DEDUP_REMOVED lines=16> */
[----:B------:R-:W-:-:S02]  /*1cb00*/  IMAD R129, R8, -0x60, RZ ;  /* 0xffffffa008817824 */ /* 0x000fc400078e02ff */
        /* <DEDUP_REMOVED lines=12> */
[----:B0-----:R-:W-:-:S04]  /*1cbd0*/  @P1 IMAD.HI.U32 R3, R128, R3, RZ ;  /* 0x0000000380031227 */ /* 0x001fc800078e00ff */
[----:B------:R-:W-:Y:S01]  /*1cbe0*/  FMUL.FTZ R108, R113, UR39 ;  /* 0x00000027716c7c20 */ /* 0x000fe20008410000 */
[----:B------:R-:W-:Y:S01]  /*1cbf0*/  FMUL.FTZ R111, R116, UR39 ;  /* 0x00000027746f7c20 */ /* 0x000fe20008410000 */
[----:B------:R-:W-:Y:S01]  /*1cc00*/  FMUL.FTZ R120, R131, UR39 ;  /* 0x0000002783787c20 */ /* 0x000fe20008410000 */
[----:B------:R-:W-:Y:S01]  /*1cc10*/  FMUL.FTZ R107, R112, UR39 ;  /* 0x00000027706b7c20 */ /* 0x000fe20008410000 */
[----:B------:R-:W-:Y:S01]  /*1cc20*/  FMUL.FTZ R109, R118, UR39 ;  /* 0x00000027766d7c20 */ /* 0x000fe20008410000 */
[----:B------:R-:W-:Y:S01]  /*1cc30*/  FMUL.FTZ R116, R121, UR39 ;  /* 0x0000002779747c20 */ /* 0x000fe20008410000 */
[----:B------:R-:W-:Y:S01]  /*1cc40*/  FMUL.FTZ R113, R122, UR39 ;  /* 0x000000277a717c20 */ /* 0x000fe20008410000 */
[----:B-1----:R-:W-:Y:S01]  /*1cc50*/  @P1 SHF.R.U32.HI R128, RZ, R2, R3 ;  /* 0x00000002ff801219 */ /* 0x002fe20000011603 */
[----:B------:R-:W-:Y:S02]  /*1cc60*/  VIADD R131, R129, 0x1 ;  /* 0x0000000181837836 */ /* 0x000fe40000000000 */
[----:B------:R-:W-:Y:S01]  /*1cc70*/  FMUL.FTZ R112, R117, UR39 ;  /* 0x0000002775707c20 */ /* 0x000fe20008410000 */
[----:B------:R-:W-:Y:S01]  /*1cc80*/  FMUL.FTZ R121, R125, UR39 ;  /* 0x000000277d797c20 */ /* 0x000fe20008410000 */
[----:B------:R-:W-:Y:S01]  /*1cc90*/  FMUL.FTZ R118, R127, UR39 ;  /* 0x000000277f767c20 */ /* 0x000fe20008410000 */
[----:B------:R-:W0:Y:S01]  /*1cca0*/  SHFL.IDX PT, R2, R128, RZ, 0x1c1f ;  /* 0x001c1fff80027589 */ /* 0x000e2200000e0000 */
[----:B------:R-:W-:Y:S01]  /*1ccb0*/  FMUL.FTZ R122, R130, UR39 ;  /* 0x00000027827a7c20 */ /* 0x000fe20008410000 */
[----:B-----5:R-:W-:-:S02]  /*1ccc0*/  VIADD R3, R4, 0x2a840 ;  /* 0x0002a84004037836 */ /* 0x020fc40000000000 */
[----:B------:R-:W-:Y:S01]  /*1ccd0*/  FMUL.FTZ R117, R126, UR39 ;  /* 0x000000277e757c20 */ /* 0x000fe20008410000 */
[----:B------:R-:W-:Y:S01]  /*1cce0*/  FMUL.FTZ R127, R132, UR39 ;  /* 0x00000027847f7c20 */ /* 0x000fe20008410000 */
[----:B------:R-:W-:Y:S01]  /*1ccf0*/  FMUL.FTZ R130, R133, UR39 ;  /* 0x0000002785827c20 */ /* 0x000fe20008410000 */
[----:B------:R-:W-:Y:S01]  /*1cd00*/  FMUL.FTZ R4, R134, UR39 ;  /* 0x0000002786047c20 */ /* 0x000fe20008410000 */
[----:B------:R-:W-:Y:S01]  /*1cd10*/  FMUL.FTZ R125, R135, UR39 ;  /* 0x00000027877d7c20 */ /* 0x000fe20008410000 */
[----:B------:R-:W-:Y:S01]  /*1cd20*/  IMAD R131, R190, -0x2, R131 ;  /* 0xfffffffebe837824 */ /* 0x000fe200078e0283 */
[----:B------:R-:W-:Y:S01]  /*1cd30*/  ISETP.GE.AND P1, PT, R201, 0x1, PT ;  /* 0x00000001c900780c */ /* 0x000fe20003f26270 */
[----:B------:R-:W1:Y:S01]  /*1cd40*/  MUFU.TANH R12, R12 ;  /* 0x0000000c000c7308 */ /* 0x000e620000002400 */
[----:B------:R-:W-:Y:S01]  /*1cd50*/  PRMT R3, R172, 0x654, R3 ;  /* 0x00000654ac037816 */ /* 0x000fe20000000003 */
[----:B------:R-:W-:Y:S01]  /*1cd60*/  VIADD R126, R131, 0xffffffff ;  /* 0xffffffff837e7836 */ /* 0x000fe20000000000 */
[----:B------:R-:W-:-:S02]  /*1cd70*/  IADD3 R133, -R166, R131, R167 ;  /* 0x00000083a6857210 */ /* 0x000fc40007ffe1a7 */
[----:B------:R2:W-:Y:S03]  /*1cd80*/  SYNCS.ARRIVE.TRANS64.RED.A1T0 RZ, [R3+URZ], RZ ;  /* 0x000000ff03ff79a7 */ /* 0x0005e6000810043f */
[----:B------:R-:W3:Y:S01]  /*1cd90*/  MUFU.TANH R13, R13 ;  /* 0x0000000d000d7308 */ /* 0x000ee20000002400 */
[C---:B------:R-:W-:Y:S01]  /*1cda0*/  VIADD R134, R133.reuse, UR55 ;  /* 0x0000003785867c36 */ /* 0x040fe20008000000 */
[----:B------:R-:W-:-:S03]  /*1cdb0*/  IADD3 R133, R133, UR38, RZ ;  /* 0x0000002685857c10 */ /* 0x000fc6000fffe0ff */
        /* <DEDUP_REMOVED lines=61> */
.L_x_1833:
[----:B------:R-:W-:-:S05]  /*1d190*/  IMAD.U32 R136, RZ, RZ, UR46 ;  /* 0x0000002eff887e24 */ /* 0x000fca000f8e00ff */
[----:B------:R-:W-:-:S13]  /*1d1a0*/  ISETP.NE.AND P1, PT, R136, 0x1, PT ;  /* 0x000000018800780c */ /* 0x000fda0003f25270 */
[----:B------:R-:W1:Y:S02]  /*1d1b0*/  @P1 LDC.64 R2, c[0x0][0x9e8] ;  /* 0x00027a00ff021b82 */ /* 0x000e640000000a00 */
[----:B-1----:R-:W-:-:S05]  /*1d1c0*/  @P1 IMAD.HI.U32 R2, R135, R2, RZ ;  /* 0x0000000287021227 */ /* 0x002fca00078e00ff */
[----:B------:R-:W-:-:S07]  /*1d1d0*/  @P1 SHF.R.U32.HI R135, RZ, R3, R2 ;  /* 0x00000003ff871219 */ /* 0x000fce0000011602 */
.L_x_1834:
[----:B------:R-:W-:Y:S05]  /*1d1e0*/  BSYNC B1 ;  /* 0x0000000000017941 */ /* 0x000fea0003800000 */
.L_x_1832:
[----:B------:R-:W-:-:S05]  /*1d1f0*/  IMAD R135, R135, R136, R126 ;  /* 0x0000008887877224 */ /* 0x000fca00078e027e */
[----:B------:R-:W-:Y:S02]  /*1d200*/  VIADDMNMX R132, R135, R136, R132, PT ;  /* 0x0000008887847246 */ /* 0x000fe40003800184 */
[----:B------:R-:W-:-:S07]  /*1d210*/  VIMNMX R131, R131, R135, !PT ;  /* 0x0000008783837248 */ /* 0x000fce0007fe0100 */
.L_x_1831:
[C---:B------:R-:W-:Y:S01]  /*1d220*/  ISETP.GE.AND P1, PT, R129.reuse, 0x2, PT ;  /* 0x000000028100780c */ /* 0x040fe20003f26270 */
[----:B------:R-:W1:Y:S01]  /*1d230*/  SHFL.IDX PT, R128, R128, 0x1, 0x1c1f ;  /* 0x003c1f0080807f89 */ /* 0x000e6200000e0000 */
[----:B------:R-:W-:Y:S02]  /*1d240*/  ISETP.GE.AND P2, PT, R129, 0x9, PT ;  /* 0x000000098100780c */ /* 0x000fe40003f46270 */
[----:B------:R-:W-:Y:S02]  /*1d250*/  ISETP.GT.AND P4, PT, R131, 0x1, !P1 ;  /* 0x000000018300780c */ /* 0x000fe40004f84270 */
        /* <DEDUP_REMOVED lines=139> */
[----:B------:R-:W-:Y:S02]  /*1db10*/  MOV R155, UR46 ;  /* 0x0000002e009b7c02 */ /* 0x000fe40008000f00 */
[----:B------:R-:W-:Y:S02]  /*1db20*/  LOP3.LUT R131, RZ, R131, RZ, 0x33, !PT ;  /* 0x00000083ff837212 */ /* 0x000fe400078e33ff */
[----:B------:R-:W-:-:S13]  /*1db30*/  ISETP.NE.AND P6, PT, R155, 0x1, PT ;  /* 0x000000019b00780c */ /* 0x000fda0003fc5270 */
[----:B------:R-:W0:Y:S02]  /*1db40*/  @P6 LDC.64 R2, c[0x0][0x9e8] ;  /* 0x00027a00ff026b82 */ /* 0x000e240000000a00 */
[----:B0-----:R-:W-:-:S05]  /*1db50*/  @P6 IMAD.HI.U32 R2, R131, R2, RZ ;  /* 0x0000000283026227 */ /* 0x001fca00078e00ff */
[----:B------:R-:W-:-:S04]  /*1db60*/  @P6 SHF.R.U32.HI R131, RZ, R3, R2 ;  /* 0x00000003ff836219 */ /* 0x000fc80000011602 */
[----:B------:R-:W-:Y:S01]  /*1db70*/  LOP3.LUT R131, RZ, R131, RZ, 0x33, !PT ;  /* 0x00000083ff837212 */ /* 0x000fe200078e33ff */
[----:B------:R-:W-:Y:S06]  /*1db80*/  BRA `(.L_x_1838) ;  /* 0x0000000000147947 */ /* 0x000fec0003800000 */
.L_x_1837:
[----:B------:R-:W-:-:S05]  /*1db90*/  IMAD.U32 R155, RZ, RZ, UR46 ;  /* 0x0000002eff9b7e24 */ /* 0x000fca000f8e00ff */
[----:B------:R-:W-:-:S13]  /*1dba0*/  ISETP.NE.AND P6, PT, R155, 0x1, PT ;  /* 0x000000019b00780c */ /* 0x000fda0003fc5270 */
[----:B------:R-:W0:Y:S02]  /*1dbb0*/  @P6 LDC.64 R2, c[0x0][0x9e8] ;  /* 0x00027a00ff026b82 */ /* 0x000e240000000a00 */
[----:B0-----:R-:W-:-:S05]  /*1dbc0*/  @P6 IMAD.HI.U32 R2, R131, R2, RZ ;  /* 0x0000000283026227 */ /* 0x001fca00078e00ff */
[----:B------:R-:W-:-:S07]  /*1dbd0*/  @P6 SHF.R.U32.HI R131, RZ, R3, R2 ;  /* 0x00000003ff836219 */ /* 0x000fce0000011602 */
.L_x_1838:
[----:B------:R-:W-:Y:S05]  /*1dbe0*/  BSYNC B1 ;  /* 0x0000000000017941 */ /* 0x000fea0003800000 */
.L_x_1836:
[----:B------:R-:W-:-:S05]  /*1dbf0*/  IMAD R126, R131, R155, R126 ;  /* 0x0000009b837e7224 */ /* 0x000fca00078e027e */
[----:B------:R-:W-:Y:S02]  /*1dc00*/  VIADDMNMX R134, R126, R155, R134, PT ;  /* 0x0000009b7e867246 */ /* 0x000fe40003800186 */
[----:B------:R-:W-:-:S07]  /*1dc10*/  VIMNMX R133, R133, R126, !PT ;  /* 0x0000007e85857248 */ /* 0x000fce0007fe0100 */
.L_x_1835:
[C---:B------:R-:W-:Y:S02]  /*1dc20*/  ISETP.GT.AND P1, PT, R133.reuse, 0x1, !P1 ;  /* 0x000000018500780c */ /* 0x040fe40004f24270 */
[----:B------:R-:W-:Y:S02]  /*1dc30*/  ISETP.GT.AND P2, PT, R133, 0x8, !P2 ;  /* 0x000000088500780c */ /* 0x000fe40005744270 */
[C---:B------:R-:W-:Y:S02]  /*1dc40*/  ISETP.LT.OR P1, PT, R134.reuse, 0x2, P1 ;  /* 0x000000028600780c */ /* 0x040fe40000f21670 */
[----:B------:R-:W-:Y:S02]  /*1dc50*/  ISETP.LT.OR P2, PT, R134, 0x9, P2 ;  /* 0x000000098600780c */ /* 0x000fe40001741670 */
[----:B------:R-:W-:Y:S01]  /*1dc60*/  FSEL R131, R10, -INF , !P1 ;  /* 0xff8000000a837808 */ /* 0x000fe20004800000 */
[----:B------:R-:W-:Y:S01]  /*1dc70*/  IMAD.U32 R10, RZ, RZ, UR50 ;  /* 0x00000032ff0a7e24 */ /* 0x000fe2000f8e00ff */
[----:B------:R-:W-:-:S02]  /*1dc80*/  LOP3.LUT P1, RZ, R22, 0x4, RZ, 0xc0, !PT ;  /* 0x0000000416ff7812 */ /* 0x000fc4000782c0ff */
[----:B------:R-:W-:Y:S02]  /*1dc90*/  FSEL R15, R15, -INF , !P2 ;  /* 0xff8000000f0f7808 */ /* 0x000fe40005000000 */
[----:B------:R-:W-:Y:S02]  /*1dca0*/  ISETP.GT.AND P1, PT, R133, 0x9, !P1 ;  /* 0x000000098500780c */ /* 0x000fe40004f24270 */
[----:B------:R-:W-:Y:S02]  /*1dcb0*/  LOP3.LUT P2, RZ, R22, 0x20000, RZ, 0xc0, !PT ;  /* 0x0002000016ff7812 */ /* 0x000fe4000784c0ff */
        /* <DEDUP_REMOVED lines=21> */
[C---:B------:R-:W-:Y:S02]  /*1de10*/  ISETP.LT.OR P1, PT, R134.reuse, 0x19, P1 ;  /* 0x000000198600780c */ /* 0x040fe40000f21670 */
        /* <DEDUP_REMOVED lines=50> */
[C---:B------:R-:W-:Y:S02]  /*1e140*/  ISETP.GT.AND P1, PT, R133.reuse, 0x38, !P1 ;  /* 0x000000388500780c */ /* 0x040fe40004f24270 */
        /* <DEDUP_REMOVED lines=28> */
[C---:B------:R-:W-:Y:S02]  /*1e310*/  ISETP.GT.AND P1, PT, R133.reuse, RZ, !P6 ;  /* 0x000000ff8500720c */ /* 0x040fe40007724270 */
[----:B------:R-:W-:Y:S02]  /*1e320*/  LOP3.LUT P6, RZ, R22, 0x1, RZ, 0xc0, !PT ;  /* 0x0000000116ff7812 */ /* 0x000fe400078cc0ff */
[----:B------:R-:W-:Y:S02]  /*1e330*/  ISETP.LT.OR P1, PT, R134, 0x1, P1 ;  /* 0x000000018600780c */ /* 0x000fe40000f21670 */
[----:B------:R-:W-:Y:S02]  /*1e340*/  ISETP.GT.AND P2, PT, R133, 0x59, !P6 ;  /* 0x000000598500780c */ /* 0x000fe40007744270 */
[----:B------:R-:W-:Y:S01]  /*1e350*/  FSEL R2, R0, -INF , !P1 ;  /* 0xff80000000027808 */ /* 0x000fe20004800000 */
[C---:B------:R-:W-:Y:S01]  /*1e360*/  FMUL.FTZ R0, R3.reuse, R10 ;  /* 0x0000000a03007220 */ /* 0x040fe20000410000 */
        /* <DEDUP_REMOVED lines=39> */
[----:B------:R-:W-:Y:S01]  /*1e5e0*/  FFMA.FTZ R129, R129, R10, -R0 ;  /* 0x0000000a81817223 */ /* 0x000fe20000010800 */
[----:B------:R-:W-:Y:S02]  /*1e5f0*/  MUFU.EX2 R153, R153 ;  /* 0x0000009900997308 */ /* 0x000fe40000000800 */
[----:B------:R-:W-:-:S04]  /*1e600*/  FMNMX.FTZ R12, R223, R12, !PT ;  /* 0x0000000cdf0c7209 */ /* 0x000fc80007810000 */
[----:B------:R-:W-:Y:S02]  /*1e610*/  FMNMX.FTZ R12, R105, R12, !PT ;  /* 0x0000000c690c7209 */ /* 0x000fe40007810000 */
        /* <DEDUP_REMOVED lines=9> */
[----:B------:R0:W-:Y:S02]  /*1e6b0*/  MUFU.EX2 R13, R141 ;  /* 0x0000008d000d7308 */ /* 0x0001e40000000800 */
[----:B------:R-:W-:-:S04]  /*1e6c0*/  FMNMX.FTZ R95, R118, R95, !PT ;  /* 0x0000005f765f7209 */ /* 0x000fc80007810000 */
[----:B------:R-:W-:Y:S02]  /*1e6d0*/  FMNMX.FTZ R12, R122, R95, !PT ;  /* 0x0000005f7a0c7209 */ /* 0x000fe40007810000 */
[----:B------:R-:W-:Y:S01]  /*1e6e0*/  MUFU.EX2 R152, R152 ;  /* 0x0000009800987308 */ /* 0x000fe20000000800 */
[----:B0-----:R-:W-:Y:S01]  /*1e6f0*/  FSEL R141, R125, -INF , !P2 ;  /* 0xff8000007d8d7808 */ /* 0x001fe20005000000 */
[----:B------:R-:W-:Y:S01]  /*1e700*/  FFMA.FTZ R125, R145, R10, -R0 ;  /* 0x0000000a917d7223 */ /* 0x000fe20000010800 */
        /* <DEDUP_REMOVED lines=8> */
[----:B0-----:R-:W-:Y:S01]  /*1e790*/  FMNMX.FTZ R4, R12, R95, !PT ;  /* 0x0000005f0c047209 */ /* 0x001fe20007810000 */
[-C--:B------:R-:W-:Y:S01]  /*1e7a0*/  FFMA.FTZ R95, R151, R10.reuse, -R0 ;  /* 0x0000000a975f7223 */ /* 0x080fe20000010800 */
[----:B------:R-:W-:-:S05]  /*1e7b0*/  FMUL.FTZ R0, R115, R10 ;  /* 0x0000000a73007220 */ /* 0x000fca0000410000 */
[----:B------:R-:W-:Y:S01]  /*1e7c0*/  MUFU.EX2 R150, R150 ;  /* 0x0000009600967308 */ /* 0x000fe20000000800 */
[----:B------:R-:W0:Y:S07]  /*1e7d0*/  SHFL.BFLY PT, R111, R4, 0x1, 0x1f ;  /* 0x0c201f00046f7f89 */ /* 0x000e2e00000e0000 */
[----:B------:R-:W1:Y:S08]  /*1e7e0*/  MUFU.EX2 R0, R0 ;  /* 0x0000000000007308 */ /* 0x000e700000000800 */
        /* <DEDUP_REMOVED lines=23> */
[----:B------:R-:W0:Y:S01]  /*1e960*/  MUFU.EX2 R2, R9 ;  /* 0x0000000900027308 */ /* 0x000e220000000800 */
[-CC-:B------:R-:W-:Y:S01]  /*1e970*/  FFMA.FTZ R88, R211, R10.reuse, -R20.reuse ;  /* 0x0000000ad3587223 */ /* 0x180fe20000010814 */
[----:B------:R-:W-:Y:S01]  /*1e980*/  FADD.FTZ R6, R158, R15 ;  /* 0x0000000f9e067221 */ /* 0x000fe20000010000 */
[-CC-:B------:R-:W-:Y:S01]  /*1e990*/  FFMA.FTZ R151, R101, R10.reuse, -R20.reuse ;  /* 0x0000000a65977223 */ /* 0x180fe20000010814 */
[-CC-:B------:R-:W-:Y:S01]  /*1e9a0*/  FFMA.FTZ R94, R223, R10.reuse, -R20.reuse ;  /* 0x0000000adf5e7223 */ /* 0x180fe20000010814 */
[-CC-:B------:R-:W-:Y:S01]  /*1e9b0*/  FFMA.FTZ R145, R105, R10.reuse, -R20.reuse ;  /* 0x0000000a69917223 */ /* 0x180fe20000010814 */
[-CC-:B------:R-:W-:Y:S01]  /*1e9c0*/  FFMA.FTZ R96, R227, R10.reuse, -R20.reuse ;  /* 0x0000000ae3607223 */ /* 0x180fe20000010814 */
[-CC-:B------:R-:W-:Y:S01]  /*1e9d0*/  FFMA.FTZ R147, R109, R10.reuse, -R20.reuse ;  /* 0x0000000a6d937223 */ /* 0x180fe20000010814 */
[----:B------:R-:W1:Y:S01]  /*1e9e0*/  MUFU.EX2 R92, R92 ;  /* 0x0000005c005c7308 */ /* 0x000e620000000800 */
[-CC-:B------:R-:W-:Y:S01]  /*1e9f0*/  FFMA.FTZ R98, R229, R10.reuse, -R20.reuse ;  /* 0x0000000ae5627223 */ /* 0x180fe20000010814 */
[-CC-:B------:R-:W-:Y:S01]  /*1ea00*/  FFMA.FTZ R15, R113, R10.reuse, -R20.reuse ;  /* 0x0000000a710f7223 */ /* 0x180fe20000010814 */
[-CC-:B------:R-:W-:Y:S01]  /*1ea10*/  FFMA.FTZ R143, R117, R10.reuse, -R20.reuse ;  /* 0x0000000a758f7223 */ /* 0x180fe20000010814 */
[----:B------:R-:W-:-:S04]  /*1ea20*/  FFMA.FTZ R139, R139, R10, -R20 ;  /* 0x0000000a8b8b7223 */ /* 0x000fc80000010814 */
[----:B------:R-:W2:Y:S01]  /*1ea30*/  MUFU.EX2 R14, R14 ;  /* 0x0000000e000e7308 */ /* 0x000ea20000000800 */
[----:B0-----:R-:W-:-:S07]  /*1ea40*/  FFMA.FTZ R5, R2, R5, R115 ;  /* 0x0000000502057223 */ /* 0x001fce0000010073 */
        /* <DEDUP_REMOVED lines=16> */
[----:B------:R-:W-:Y:S01]  /*1eb50*/  FADD.FTZ R9, R13, R102 ;  /* 0x000000660d097221 */ /* 0x000fe20000010000 */
[-CC-:B------:R-:W-:Y:S01]  /*1eb60*/  FFMA.FTZ R100, R114, R10.reuse, -R20.reuse ;  /* 0x0000000a72647223 */ /* 0x180fe20000010814 */
[-CC-:B------:R-:W-:Y:S02]  /*1eb70*/  FFMA.FTZ R102, R118, R10.reuse, -R20.reuse ;  /* 0x0000000a76667223 */ /* 0x180fe40000010814 */
[----:B------:R-:W-:Y:S01]  /*1eb80*/  FADD.FTZ R104, R150, R9 ;  /* 0x0000000996687221 */ /* 0x000fe20000010000 */
[----:B------:R-:W-:Y:S01]  /*1eb90*/  FFMA.FTZ R9, R122, R10, -R20 ;  /* 0x0000000a7a097223 */ /* 0x000fe20000010814 */
[----:B------:R-:W2:Y:S01]  /*1eba0*/  MUFU.EX2 R149, R149 ;  /* 0x0000009500957308 */ /* 0x000ea20000000800 */
[----:B0-----:R-:W-:Y:S01]  /*1ebb0*/  FADD.FTZ R5, R155, R6 ;  /* 0x000000069b057221 */ /* 0x001fe20000010000 */
[----:B------:R-:W-:-:S04]  /*1ebc0*/  FADD.FTZ R93, R133, R104 ;  /* 0x00000068855d7221 */ /* 0x000fc80000010000 */
[----:B------:R-:W-:Y:S02]  /*1ebd0*/  FADD.FTZ R104, R144, R93 ;  /* 0x0000005d90687221 */ /* 0x000fe40000010000 */
[----:B------:R-:W0:Y:S01]  /*1ebe0*/  MUFU.EX2 R88, R88 ;  /* 0x0000005800587308 */ /* 0x000e220000000800 */
[----:B-1----:R-:W-:Y:S01]  /*1ebf0*/  FADD.FTZ R6, R90, R5 ;  /* 0x000000055a067221 */ /* 0x002fe20000010000 */
[----:B------:R-:W-:Y:S01]  /*1ec00*/  FADD.FTZ R93, R125, R104 ;  /* 0x000000687d5d7221 */ /* 0x000fe20000010000 */
[-CC-:B------:R-:W-:Y:S01]  /*1ec10*/  FFMA.FTZ R104, R137, R10.reuse, -R20.reuse ;  /* 0x0000000a89687223 */ /* 0x180fe20000010814 */
[----:B------:R-:W-:Y:S02]  /*1ec20*/  FFMA.FTZ R20, R141, R10, -R20 ;  /* 0x0000000a8d147223 */ /* 0x000fe40000010814 */
        /* <DEDUP_REMOVED lines=51> */
.L_x_1839:
[----:B------:R-:W-:Y:S01]  /*1ef60*/  ISETP.GT.AND P1, PT, R8, R189, PT ;  /* 0x000000bd0800720c */ /* 0x000fe20003f24270 */
[----:B------:R-:W-:Y:S01]  /*1ef70*/  VIADD R11, R11, 0x2a860 ;  /* 0x0002a8600b0b7836 */ /* 0x000fe20000000000 */
[----:B------:R-:W-:Y:S02]  /*1ef80*/  F2FP.F16.F32.PACK_AB R156, R156, R153 ;  /* 0x000000999c9c723e */ /* 0x000fe400000000ff */
[----:B------:R-:W-:Y:S01]  /*1ef90*/  F2FP.F16.F32.PACK_AB R159, R119, R14 ;  /* 0x0000000e779f723e */ /* 0x000fe200000000ff */
[----:B------:R-:W-:Y:S01]  /*1efa0*/  IMAD.MOV.U32 R14, RZ, RZ, R3 ;  /* 0x000000ffff0e7224 */ /* 0x000fe200078e0003 */
        /* <DEDUP_REMOVED lines=26> */
[----:B------:R-:W-:Y:S02]  /*1f150*/  IADD3 R8, R8, -0x1, RZ ;  /* 0xffffffff08087810 */ /* 0x000fe40007ffe0ff */
[----:B------:R-:W-:Y:S01]  /*1f160*/  MOV R20, R160 ;  /* 0x000000a000147202 */ /* 0x000fe20000000f00 */
[----:B0-----:R-:W-:Y:S06]  /*1f170*/  @P1 BRA `(.L_x_1840) ;  /* 0xffffffc400f41947 */ /* 0x001fec000383ffff */
.L_x_1819:
[----:B------:R-:W-:Y:S05]  /*1f180*/  BSYNC B0 ;  /* 0x0000000000007941 */ /* 0x000fea0003800000 */
.L_x_1818:
        /* <DEDUP_REMOVED lines=67> */
.L_x_1841:
[----:B------:R-:W-:Y:S01]  /*1f5c0*/  IMAD R11, R160, 0x8, R18 ;  /* 0x00000008a00b7824 */ /* 0x000fe200078e0212 */
[----:B------:R-:W-:-:S04]  /*1f5d0*/  SHF.L.U32 R2, R163, 0x1f, RZ ;  /* 0x0000001fa3027819 */ /* 0x000fc800000006ff */
[----:B------:R0:W1:Y:S01]  /*1f5e0*/  SYNCS.PHASECHK.TRANS64.TRYWAIT P1, [R11+URZ+0x2a850], R2 ;  /* 0x02a850020b0075a7 */ /* 0x000062000802017f */
[----:B------:R-:W-:Y:S05]  /*1f5f0*/  @!P0 BRA `(.L_x_1842) ;  /* 0x0000000000048947 */ /* 0x000fea0003800000 */
[----:B------:R-:W-:Y:S01]  /*1f600*/  BPT.TRAP 0x1 ;  /* 0x000000040000795c */ /* 0x000fe20000300000 */
.L_x_1842:
        /* <DEDUP_REMOVED lines=9> */
.L_x_1844:
[----:B------:R-:W-:Y:S05]  /*1f6a0*/  BSYNC B0 ;  /* 0x0000000000007941 */ /* 0x000fea0003800000 */
.L_x_1843:
[----:B------:R-:W-:Y:S01]  /*1f6b0*/  IMAD.MOV.U32 R8, RZ, RZ, R0 ;  /* 0x000000ffff087224 */ /* 0x000fe200078e0000 */
[----:B------:R-:W-:Y:S01]  /*1f6c0*/  MOV R9, 0x40000040 ;  /* 0x4000004000097802 */ /* 0x000fe20000000f00 */
[----:B------:R-:W-:Y:S01]  /*1f6d0*/  WARPGROUP.ARRIVE ;  /* 0x00000000000079c5 */ /* 0x000fe20000000000 */
[----:B------:R-:W2:Y:S01]  /*1f6e0*/  SHFL.BFLY PT, R7, R6, 0x2, 0x1f ;  /* 0x0c401f0006077f89 */ /* 0x000ea200000e0000 */
[----:B------:R-:W-:Y:S01]  /*1f6f0*/  IMAD.MOV.U32 R20, RZ, RZ, -0x800000 ;  /* 0xff800000ff147424 */ /* 0x000fe200078e00ff */
[----:B------:R-:W-:Y:S01]  /*1f700*/  R2UR UR6, R8 ;  /* 0x00000000080672ca */ /* 0x000fe200000e0000 */
[----:B------:R-:W-:Y:S01]  /*1f710*/  VIADD R8, R0, 0x80 ;  /* 0x0000008000087836 */ /* 0x000fe20000000000 */
[----:B------:R-:W-:Y:S01]  /*1f720*/  R2UR UR7, R9 ;  /* 0x00000000090772ca */ /* 0x000fe200000e0000 */
[----:B------:R-:W-:-:S12]  /*1f730*/  IMAD.MOV.U32 R9, RZ, RZ, 0x40000040 ;  /* 0x40000040ff097424 */ /* 0x000fd800078e00ff */
[----:B------:R-:W-:Y:S01]  /*1f740*/  HGMMA.64x128x16.F32 R24, R156, gdesc[UR4].tnspB, R24, gsb0 ;  /* 0x41e000049c187df0 */ /* 0x000fe20008000818 */
[----:B------:R-:W-:Y:S01]  /*1f750*/  R2UR UR6, R8 ;  /* 0x00000000080672ca */ /* 0x000fe200000e0000 */
[----:B------:R-:W-:Y:S01]  /*1f760*/  VIADD R8, R0, 0x100 ;  /* 0x0000010000087836 */ /* 0x000fe20000000000 */
[----:B------:R-:W-:Y:S02]  /*1f770*/  R2UR UR7, R9 ;  /* 0x00000000090772ca */ /* 0x000fe400000e0000 */
[----:B------:R-:W-:Y:S01]  /*1f780*/  MOV R9, 0x40000040 ;  /* 0x4000004000097802 */ /* 0x000fe20000000f00 */
[----:B--2---:R-:W-:Y:S01]  /*1f790*/  FADD.FTZ R7, R7, R6 ;  /* 0x0000000607077221 */ /* 0x004fe20000010000 */
[----:B------:R-:W-:Y:S02]  /*1f7a0*/  WARPGROUP.DEPBAR.LE gsb0, 0x0 ;  /* 0x00008000000079c5 */ /* 0x000fe40000010000 */
[----:B------:R-:W-:-:S07]  /*1f7b0*/  WARPGROUP.ARRIVE ;  /* 0x00000000000079c5 */ /* 0x000fce0000000000 */
        /* <DEDUP_REMOVED lines=8> */
[----:B------:R-:W-:Y:S01]  /*1f840*/  R2UR UR6, R8 ;  /* 0x00000000080672ca */ /* 0x000fe200000e0000 */
[----:B------:R-:W-:Y:S01]  /*1f850*/  VIADD R8, R0, 0x200 ;  /* 0x0000020000087836 */ /* 0x000fe20000000000 */
[----:B------:R-:W-:Y:S02]  /*1f860*/  R2UR UR7, R9 ;  /* 0x00000000090772ca */ /* 0x000fe400000e0000 */
[----:B------:R-:W-:Y:S01]  /*1f870*/  MOV R9, 0x40000040 ;  /* 0x4000004000097802 */ /* 0x000fe20000000f00 */
[----:B------:R-:W-:Y:S02]  /*1f880*/  WARPGROUP.DEPBAR.LE gsb0, 0x0 ;  /* 0x00008000000079c5 */ /* 0x000fe40000010000 */
[----:B------:R-:W-:-:S08]  /*1f890*/  WARPGROUP.ARRIVE ;  /* 0x00000000000079c5 */ /* 0x000fd00000000000 */
[----:B------:R-:W-:Y:S01]  /*1f8a0*/  HGMMA.64x128x16.F32 R24, R144, gdesc[UR4].tnspB, R24, gsb0 ;  /* 0x41e0000490187df0 */ /* 0x000fe20008000818 */
[----:B------:R-:W-:Y:S01]  /*1f8b0*/  R2UR UR6, R8 ;  /* 0x00000000080672ca */ /* 0x000fe200000e0000 */
[----:B------:R-:W-:Y:S01]  /*1f8c0*/  VIADD R8, R0, 0x280 ;  /* 0x0000028000087836 */ /* 0x000fe20000000000 */
[----:B------:R-:W-:Y:S01]  /*1f8d0*/  R2UR UR7, R9 ;  /* 0x00000000090772ca */ /* 0x000fe200000e0000 */
[----:B------:R-:W-:Y:S01]  /*1f8e0*/  IMAD.MOV.U32 R9, RZ, RZ, 0x40000040 ;  /* 0x40000040ff097424 */ /* 0x000fe200078e00ff */
[----:B------:R-:W0:Y:S02]  /*1f8f0*/  SHFL.BFLY PT, R0, R5, 0x2, 0x1f ;  /* 0x0c401f0005007f89 */ /* 0x000e2400000e0000 */
[----:B01----:R-:W-:Y:S01]  /*1f900*/  FADD.FTZ R2, R0, R5 ;  /* 0x0000000500027221 */ /* 0x003fe20000010000 */
[----:B------:R-:W-:Y:S01]  /*1f910*/  IMAD.MOV.U32 R5, RZ, RZ, RZ ;  /* 0x000000ffff057224 */ /* 0x000fe200078e00ff */
[----:B------:R-:W0:Y:S02]  /*1f920*/  SHFL.BFLY PT, R0, R7, 0x1, 0x1f ;  /* 0x0c201f0007007f89 */ /* 0x000e2400000e0000 */
[----:B0-----:R-:W-:Y:S01]  /*1f930*/  FADD.FTZ R12, R7, R0 ;  /* 0x00000000070c7221 */ /* 0x001fe20000010000 */
[----:B------:R-:W-:-:S04]  /*1f940*/  IMAD.MOV.U32 R0, RZ, RZ, -0x800000 ;  /* 0xff800000ff007424 */ /* 0x000fc800078e00ff */
        /* <DEDUP_REMOVED lines=9> */
[----:B------:R-:W0:Y:S01]  /*1f9e0*/  SHFL.BFLY PT, R9, R2, 0x1, 0x1f ;  /* 0x0c201f0002097f89 */ /* 0x000e2200000e0000 */
[----:B------:R-:W-:Y:S01]  /*1f9f0*/  MOV R8, RZ ;  /* 0x000000ff00087202 */ /* 0x000fe20000000f00 */
        /* <DEDUP_REMOVED lines=15> */
.L_x_1846:
[----:B------:R-:W-:Y:S01]  /*1faf0*/  VIADD R3, R11, 0x2a860 ;  /* 0x0002a8600b037836 */ /* 0x000fe20000000000 */
[----:B------:R-:W-:Y:S01]  /*1fb00*/  IADD3 R160, R160, 0x1, RZ ;  /* 0x00000001a0a07810 */ /* 0x000fe20007ffe0ff */
[-C--:B------:R-:W-:Y:S01]  /*1fb10*/  FMUL.FTZ R21, R36, R5.reuse ;  /* 0x0000000524157220 */ /* 0x080fe20000410000 */
[-C--:B------:R-:W-:Y:S01]  /*1fb20*/  FMUL.FTZ R36, R72, R5.reuse ;  /* 0x0000000548247220 */ /* 0x080fe20000410000 */
[-C--:B------:R-:W-:Y:S01]  /*1fb30*/  FMUL.FTZ R93, R34, R8.reuse ;  /* 0x00000008225d7220 */ /* 0x080fe20000410000 */
[----:B------:R-:W-:Y:S01]  /*1fb40*/  PRMT R3, R172, 0x654, R3 ;  /* 0x00000654ac037816 */ /* 0x000fe20000000003 */
[-C--:B------:R-:W-:Y:S01]  /*1fb50*/  FMUL.FTZ R88, R32, R5.reuse ;  /* 0x0000000520587220 */ /* 0x080fe20000410000 */
        /* <DEDUP_REMOVED lines=64> */
[----:B------:R-:W-:Y:S01]  /*1ff60*/  LOP3.LUT R163, R163, R2, RZ, 0x3c, !PT ;  /* 0x00000002a3a37212 */ /* 0x000fe200078e3cff */
[----:B------:R-:W-:Y:S01]  /*1ff70*/  VIADD R198, R198, 0x1 ;  /* 0x00000001c6c67836 */ /* 0x000fe20000000000 */
[----:B-1----:R-:W-:-:S07]  /*1ff80*/  SEL R160, R160, RZ, P1 ;  /* 0x000000ffa0a07207 */ /* 0x002fce0000800000 */
.L_x_1699:
[----:B------:R-:W1:Y:S08]  /*1ff90*/  S2UR UR4, SR_CgaCtaId ;  /* 0x00000000000479c3 */ /* 0x000e700000008800 */
[----:B------:R-:W-:Y:S01]  /*1ffa0*/  BAR.SYNC.DEFER_BLOCKING 0x5, 0x180 ;  /* 0x0146000000007b1d */ /* 0x000fe20000010000 */
[----:B------:R-:W-:-:S05]  /*1ffb0*/  MOV R3, 0x400 ;  /* 0x0000040000037802 */ /* 0x000fca0000000f00 */
[----:B------:R-:W-:Y:S01]  /*1ffc0*/  BSSY B0, `(.L_x_1847) ;  /* 0x00001f3000007945 */ /* 0x000fe20003800000 */
[----:B-1----:R-:W-:-:S05]  /*1ffd0*/  IMAD.U32 R172, RZ, RZ, UR4 ;  /* 0x00000004ffac7e24 */ /* 0x002fca000f8e00ff */
[----:B------:R-:W-:-:S05]  /*1ffe0*/  LEA R18, R172, R3, 0x18 ;  /* 0x00000003ac127211 */ /* 0x000fca00078ec0ff */
[----:B0---4-:R0:W1:Y:S01]  /*1fff0*/  LDS.128 R28, [R18+0x2a8d0] ;  /* 0x02a8d000121c7984 */ /* 0x0110620000000c00 */
[----:B------:R-:W-:Y:S06]  /*20000*/  BAR.ARV 0x4, 0x180 ;  /* 0x0106000000007b1d */ /* 0x000fec0000002000 */
[----:B------:R-:W-:Y:S05]  /*20010*/  @P0 BRA `(.L_x_1848) ;  /* 0x0000001400000947 */ /* 0x000fea0003800000 */
[----:B------:R-:W2:Y:S01]  /*20020*/  S2R R5, SR_SWINHI ;  /* 0x0000000000057919 */ /* 0x000ea20000002f00 */
        /* <DEDUP_REMOVED lines=9> */
[----:B--2---:R-:W-:-:S03]  /*200c0*/  MOV R3, R5 ;  /* 0x0000000500037202 */ /* 0x004fc60000000f00 */
[----:B------:R-:W-:-:S03]  /*200d0*/  IMAD.WIDE R4, R222, 0x2, R2 ;  /* 0x00000002de047825 */ /* 0x000fc600078e0202 */
[C---:B------:R-:W-:Y:S02]  /*200e0*/  LOP3.LUT R15, R4.reuse, 0x380, RZ, 0xc0, !PT ;  /* 0x00000380040f7812 */ /* 0x040fe400078ec0ff */
[C---:B------:R-:W-:Y:S02]  /*200f0*/  IADD3 R107, P0, R4.reuse, 0x4060, RZ ;  /* 0x00004060046b7810 */ /* 0x040fe40007f1e0ff */
[----:B------:R-:W-:Y:S01]  /*20100*/  SHF.R.U64 R15, R15, 0x3, RZ ;  /* 0x000000030f0f7819 */ /* 0x000fe200000012ff */
[----:B------:R-:W-:Y:S01]  /*20110*/  BAR.SYNC.DEFER_BLOCKING 0x1, 0x100 ;  /* 0x0044000000007b1d */ /* 0x000fe20000010000 */
[C---:B------:R-:W-:Y:S01]  /*20120*/  IADD3 R71, P6, R4.reuse, 0x20, RZ ;  /* 0x0000002004477810 */ /* 0x040fe20007fde0ff */
[--C-:B------:R-:W-:Y:S01]  /*20130*/  IMAD.X R33, RZ, RZ, R5.reuse, P0 ;  /* 0x000000ffff217224 */ /* 0x100fe200000e0605 */
[C---:B------:R-:W-:Y:S02]  /*20140*/  IADD3 R75, P5, R4.reuse, 0x40, RZ ;  /* 0x00000040044b7810 */ /* 0x040fe40007fbe0ff */
[C---:B------:R-:W-:Y:S01]  /*20150*/  IADD3 R79, P4, R4.reuse, 0x60, RZ ;  /* 0x00000060044f7810 */ /* 0x040fe20007f9e0ff */
[----:B------:R-:W-:Y:S01]  /*20160*/  IMAD.X R9, RZ, RZ, R5, P6 ;  /* 0x000000ffff097224 */ /* 0x000fe200030e0605 */
[----:B------:R-:W-:-:S02]  /*20170*/  IADD3 R101, P3, R4, 0x4000, RZ ;  /* 0x0000400004657810 */ /* 0x000fc40007f7e0ff */
[C---:B------:R-:W-:Y:S01]  /*20180*/  IADD3 R103, P2, R4.reuse, 0x4020, RZ ;  /* 0x0000402004677810 */ /* 0x040fe20007f5e0ff */
[--C-:B------:R-:W-:Y:S01]  /*20190*/  IMAD.X R13, RZ, RZ, R5.reuse, P4 ;  /* 0x000000ffff0d7224 */ /* 0x100fe200020e0605 */
[----:B------:R-:W-:Y:S02]  /*201a0*/  IADD3 R105, P1, R4, 0x4040, RZ ;  /* 0x0000404004697810 */ /* 0x000fe40007f3e0ff */
[----:B------:R-:W-:Y:S01]  /*201b0*/  ISETP.NE.U32.AND P0, PT, RZ, UR4, PT ;  /* 0x00000004ff007c0c */ /* 0x000fe2000bf05070 */
[--C-:B------:R-:W-:Y:S01]  /*201c0*/  IMAD.X R25, RZ, RZ, R5.reuse, P2 ;  /* 0x000000ffff197224 */ /* 0x100fe200010e0605 */
[----:B------:R-:W-:Y:S01]  /*201d0*/  LOP3.LUT R4, R15, R4, RZ, 0x3c, !PT ;  /* 0x000000040f047212 */ /* 0x000fe200078e3cff */
[----:B------:R-:W-:Y:S01]  /*201e0*/  IMAD.X R15, RZ, RZ, R5, P3 ;  /* 0x000000ffff0f7224 */ /* 0x000fe200018e0605 */
[----:B------:R-:W-:Y:S01]  /*201f0*/  ISETP.NE.AND.EX P0, PT, RZ, UR5, PT, P0 ;  /* 0x00000005ff007c0c */ /* 0x000fe2000bf05300 */
[----:B------:R-:W-:Y:S01]  /*20200*/  ULDC.64 UR4, c[0x0][0xc08] ;  /* 0x0003020000047ab9 */ /* 0x000fe20000000a00 */
[----:B------:R-:W-:-:S02]  /*20210*/  LOP3.LUT R8, R71, 0x380, RZ, 0xc0, !PT ;  /* 0x0000038047087812 */ /* 0x000fc400078ec0ff */
[----:B------:R-:W-:Y:S02]  /*20220*/  LOP3.LUT R10, R75, 0x380, RZ, 0xc0, !PT ;  /* 0x000003804b0a7812 */ /* 0x000fe400078ec0ff */
[----:B------:R-:W-:Y:S02]  /*20230*/  MOV R96, R4 ;  /* 0x0000000400607202 */ /* 0x000fe40000000f00 */
[-C--:B------:R-:W-:Y:S02]  /*20240*/  IADD3.X R11, RZ, R5.reuse, RZ, P5, !PT ;  /* 0x00000005ff0b7210 */ /* 0x080fe40002ffe4ff */
[----:B------:R-:W-:Y:S02]  /*20250*/  IADD3.X R27, RZ, R5, RZ, P1, !PT ;  /* 0x00000005ff1b7210 */ /* 0x000fe40000ffe4ff */
[----:B------:R-:W-:Y:S02]  /*20260*/  LOP3.LUT R12, R79, 0x380, RZ, 0xc0, !PT ;  /* 0x000003804f0c7812 */ /* 0x000fe400078ec0ff */
[----:B------:R-:W-:-:S02]  /*20270*/  LOP3.LUT R14, R101, 0x380, RZ, 0xc0, !PT ;  /* 0x00000380650e7812 */ /* 0x000fc400078ec0ff */
[----:B------:R-:W-:Y:S02]  /*20280*/  F2FP.F16.F32.PACK_AB R4, R91, R24 ;  /* 0x000000185b04723e */ /* 0x000fe400000000ff */
[----:B------:R-:W-:Y:S02]  /*20290*/  F2FP.F16.F32.PACK_AB R5, R32, R99 ;  /* 0x000000632005723e */ /* 0x000fe400000000ff */
[----:B------:R-:W-:Y:S02]  /*202a0*/  LOP3.LUT R24, R103, 0x380, RZ, 0xc0, !PT ;  /* 0x0000038067187812 */ /* 0x000fe400078ec0ff */
[----:B-1----:R-:W-:Y:S01]  /*202b0*/  LOP3.LUT R28, R105, 0x380, RZ, 0xc0, !PT ;  /* 0x00000380691c7812 */ /* 0x002fe200078ec0ff */
[----:B------:R1:W-:Y:S01]  /*202c0*/  STSM.16.M88.4 [R96], R4 ;  /* 0x0000000460007844 */ /* 0x0003e20000000200 */
[----:B------:R-:W-:Y:S02]  /*202d0*/  ISETP.NE.U32.AND P2, PT, RZ, UR4, PT ;  /* 0x00000004ff007c0c */ /* 0x000fe4000bf45070 */
[----:B------:R-:W-:-:S02]  /*202e0*/  LOP3.LUT R32, R107, 0x380, RZ, 0xc0, !PT ;  /* 0x000003806b207812 */ /* 0x000fc400078ec0ff */
[----:B------:R-:W-:Y:S02]  /*202f0*/  SHF.R.U64 R8, R8, 0x3, RZ ;  /* 0x0000000308087819 */ /* 0x000fe400000012ff */
[----:B------:R-:W-:Y:S02]  /*20300*/  SHF.R.U64 R10, R10, 0x3, RZ ;  /* 0x000000030a0a7819 */ /* 0x000fe400000012ff */
[----:B------:R-:W-:Y:S02]  /*20310*/  SHF.R.U64 R12, R12, 0x3, RZ ;  /* 0x000000030c0c7819 */ /* 0x000fe400000012ff */
[----:B------:R-:W-:Y:S02]  /*20320*/  SHF.R.U64 R14, R14, 0x3, RZ ;  /* 0x000000030e0e7819 */ /* 0x000fe400000012ff */
[----:B------:R-:W-:Y:S02]  /*20330*/  SHF.R.U64 R24, R24, 0x3, RZ ;  /* 0x0000000318187819 */ /* 0x000fe400000012ff */
[----:B------:R-:W-:-:S02]  /*20340*/  SHF.R.U64 R28, R28, 0x3, RZ ;  /* 0x000000031c1c7819 */ /* 0x000fc400000012ff */
[----:B------:R-:W-:Y:S02]  /*20350*/  ISETP.NE.AND.EX P2, PT, RZ, UR5, PT, P2 ;  /* 0x00000005ff007c0c */ /* 0x000fe4000bf45320 */
[----:B------:R-:W-:Y:S02]  /*20360*/  SHF.R.U64 R32, R32, 0x3, RZ ;  /* 0x0000000320207819 */ /* 0x000fe400000012ff */
[----:B------:R-:W-:Y:S02]  /*20370*/  LOP3.LUT R8, R8, R71, RZ, 0x3c, !PT ;  /* 0x0000004708087212 */ /* 0x000fe400078e3cff */
[----:B------:R-:W-:Y:S02]  /*20380*/  LOP3.LUT R10, R10, R75, RZ, 0x3c, !PT ;  /* 0x0000004b0a0a7212 */ /* 0x000fe400078e3cff */
[----:B------:R-:W-:Y:S02]  /*20390*/  LOP3.LUT R12, R12, R79, RZ, 0x3c, !PT ;  /* 0x0000004f0c0c7212 */ /* 0x000fe400078e3cff */
[----:B------:R-:W-:-:S02]  /*203a0*/  LOP3.LUT R14, R14, R101, RZ, 0x3c, !PT ;  /* 0x000000650e0e7212 */ /* 0x000fc400078e3cff */
[----:B------:R-:W-:Y:S02]  /*203b0*/  LOP3.LUT R24, R24, R103, RZ, 0x3c, !PT ;  /* 0x0000006718187212 */ /* 0x000fe400078e3cff */
[----:B------:R-:W-:Y:S02]  /*203c0*/  LOP3.LUT R26, R28, R105, RZ, 0x3c, !PT ;  /* 0x000000691c1a7212 */ /* 0x000fe400078e3cff */
[----:B------:R-:W-:Y:S02]  /*203d0*/  LOP3.LUT R32, R32, R107, RZ, 0x3c, !PT ;  /* 0x0000006b20207212 */ /* 0x000fe400078e3cff */
[----:B------:R-:W-:Y:S02]  /*203e0*/  MOV R79, R8 ;  /* 0x00000008004f7202 */ /* 0x000fe40000000f00 */
[----:B------:R-:W-:Y:S02]  /*203f0*/  MOV R78, R10 ;  /* 0x0000000a004e7202 */ /* 0x000fe40000000f00 */
[----:B-1----:R-:W-:-:S02]  /*20400*/  F2FP.F16.F32.PACK_AB R4, R89, R88 ;  /* 0x000000585904723e */ /* 0x002fc400000000ff */
[----:B------:R-:W-:Y:S02]  /*20410*/  F2FP.F16.F32.PACK_AB R5, R94, R93 ;  /* 0x0000005d5e05723e */ /* 0x000fe400000000ff */
[----:B------:R-:W-:Y:S02]  /*20420*/  F2FP.F16.F32.PACK_AB R6, R90, R21 ;  /* 0x000000155a06723e */ /* 0x000fe400000000ff */
[----:B------:R-:W-:Y:S01]  /*20430*/  F2FP.F16.F32.PACK_AB R7, R95, R92 ;  /* 0x0000005c5f07723e */ /* 0x000fe200000000ff */
[----:B------:R-:W-:Y:S01]  /*20440*/  ULDC UR4, c[0x0][0xa88] ;  /* 0x0002a20000047ab9 */ /* 0x000fe20000000800 */
[----:B------:R-:W-:Y:S01]  /*20450*/  MOV R75, R12 ;  /* 0x0000000c004b7202 */ /* 0x000fe20000000f00 */
[----:B------:R-:W1:Y:S01]  /*20460*/  LDC R21, c[0x0][0xbe8] ;  /* 0x0002fa00ff157b82 */ /* 0x000e620000000800 */
[----:B------:R-:W-:Y:S01]  /*20470*/  MOV R74, R14 ;  /* 0x0000000e004a7202 */ /* 0x000fe20000000f00 */
[----:B------:R-:W-:Y:S01]  /*20480*/  STSM.16.M88.4 [R79], R4 ;  /* 0x000000044f007844 */ /* 0x000fe20000000200 */
[----:B------:R-:W-:-:S02]  /*20490*/  F2FP.F16.F32.PACK_AB R8, R41, R40 ;  /* 0x000000282908723e */ /* 0x000fc400000000ff */
[----:B------:R-:W-:Y:S02]  /*204a0*/  F2FP.F16.F32.PACK_AB R9, R43, R72 ;  /* 0x000000482b09723e */ /* 0x000fe400000000ff */
[----:B------:R-:W-:Y:S01]  /*204b0*/  F2FP.F16.F32.PACK_AB R10, R45, R44 ;  /* 0x0000002c2d0a723e */ /* 0x000fe200000000ff */
[----:B------:R-:W2:Y:S01]  /*204c0*/  LDC.64 R40, c[0x0][0xc00] ;  /* 0x00030000ff287b82 */ /* 0x000ea20000000a00 */
[----:B------:R-:W-:Y:S02]  /*204d0*/  F2FP.F16.F32.PACK_AB R11, R47, R34 ;  /* 0x000000222f0b723e */ /* 0x000fe400000000ff */
[----:B------:R-:W-:Y:S02]  /*204e0*/  MOV R71, R24 ;  /* 0x0000001800477202 */ /* 0x000fe40000000f00 */
[----:B------:R-:W-:Y:S01]  /*204f0*/  MOV R70, R26 ;  /* 0x0000001a00467202 */ /* 0x000fe20000000f00 */
[----:B------:R3:W-:Y:S01]  /*20500*/  STSM.16.M88.4 [R78], R8 ;  /* 0x000000084e007844 */ /* 0x0007e20000000200 */
[----:B------:R-:W-:Y:S01]  /*20510*/  F2FP.F16.F32.PACK_AB R12, R49, R48 ;  /* 0x00000030310c723e */ /* 0x000fe200000000ff */
[----:B------:R-:W-:Y:S01]  /*20520*/  IMAD.MOV.U32 R48, RZ, RZ, RZ ;  /* 0x000000ffff307224 */ /* 0x000fe200078e00ff */
[----:B------:R-:W-:-:S02]  /*20530*/  F2FP.F16.F32.PACK_AB R13, R51, R50 ;  /* 0x00000032330d723e */ /* 0x000fc400000000ff */
[----:B------:R-:W-:Y:S02]  /*20540*/  F2FP.F16.F32.PACK_AB R14, R53, R52 ;  /* 0x00000034350e723e */ /* 0x000fe400000000ff */
[----:B------:R-:W-:Y:S02]  /*20550*/  F2FP.F16.F32.PACK_AB R15, R55, R54 ;  /* 0x00000036370f723e */ /* 0x000fe400000000ff */
[----:B------:R-:W-:Y:S02]  /*20560*/  MOV R28, R32 ;  /* 0x00000020001c7202 */ /* 0x000fe40000000f00 */
[----:B------:R-:W-:Y:S01]  /*20570*/  F2FP.F16.F32.PACK_AB R24, R57, R56 ;  /* 0x000000383918723e */ /* 0x000fe200000000ff */
[----:B------:R-:W-:Y:S01]  /*20580*/  STSM.16.M88.4 [R75], R12 ;  /* 0x0000000c4b007844 */ /* 0x000fe20000000200 */
[----:B------:R-:W-:Y:S02]  /*20590*/  F2FP.F16.F32.PACK_AB R25, R59, R58 ;  /* 0x0000003a3b19723e */ /* 0x000fe400000000ff */
[----:B------:R-:W-:Y:S01]  /*205a0*/  F2FP.F16.F32.PACK_AB R26, R61, R60 ;  /* 0x0000003c3d1a723e */ /* 0x000fe200000000ff */
[----:B---3--:R-:W3:Y:S01]  /*205b0*/  @P2 LDC.64 R8, c[0x0][0xc08] ;  /* 0x00030200ff082b82 */ /* 0x008ee20000000a00 */
[----:B------:R-:W-:Y:S01]  /*205c0*/  F2FP.F16.F32.PACK_AB R27, R63, R62 ;  /* 0x0000003e3f1b723e */ /* 0x000fe200000000ff */
[----:B--2---:R-:W-:Y:S01]  /*205d0*/  IMAD.WIDE R40, R197, 0x4, R40 ;  /* 0x00000004c5287825 */ /* 0x004fe200078e0228 */
[----:B------:R-:W-:-:S02]  /*205e0*/  F2FP.F16.F32.PACK_AB R32, R65, R64 ;  /* 0x000000404120723e */ /* 0x000fc400000000ff */
[----:B------:R-:W-:Y:S01]  /*205f0*/  F2FP.F16.F32.PACK_AB R33, R67, R66 ;  /* 0x000000424321723e */ /* 0x000fe200000000ff */
[----:B------:R-:W-:Y:S01]  /*20600*/  STSM.16.M88.4 [R74], R24 ;  /* 0x000000184a007844 */ /* 0x000fe20000000200 */
[----:B------:R-:W-:Y:S02]  /*20610*/  F2FP.F16.F32.PACK_AB R34, R69, R68 ;  /* 0x000000444522723e */ /* 0x000fe400000000ff */
[----:B------:R-:W-:Y:S02]  /*20620*/  F2FP.F16.F32.PACK_AB R4, R81, R80 ;  /* 0x000000505104723e */ /* 0x000fe400000000ff */
[----:B------:R-:W-:Y:S01]  /*20630*/  F2FP.F16.F32.PACK_AB R5, R83, R82 ;  /* 0x000000525305723e */ /* 0x000fe200000000ff */
[----:B------:R-:W-:Y:S01]  /*20640*/  STSM.16.M88.4 [R71], R32 ;  /* 0x0000002047007844 */ /* 0x000fe20000000200 */
[----:B------:R-:W-:Y:S02]  /*20650*/  F2FP.F16.F32.PACK_AB R6, R85, R84 ;  /* 0x000000545506723e */ /* 0x000fe400000000ff */
[----:B------:R-:W-:Y:S01]  /*20660*/  F2FP.F16.F32.PACK_AB R7, R87, R86 ;  /* 0x000000565707723e */ /* 0x000fe200000000ff */
[----:B------:R-:W-:Y:S04]  /*20670*/  STSM.16.M88.4 [R70], R36 ;  /* 0x0000002446007844 */ /* 0x000fe80000000200 */
[----:B------:R2:W-:Y:S01]  /*20680*/  STSM.16.M88.4 [R28], R4 ;  /* 0x000000041c007844 */ /* 0x0005e20000000200 */
[----:B------:R-:W-:Y:S01]  /*20690*/  BAR.SYNC.DEFER_BLOCKING 0x1, 0x100 ;  /* 0x0044000000007b1d */ /* 0x000fe20000010000 */
[----:B--2---:R-:W-:-:S02]  /*206a0*/  IMAD.U32 R6, RZ, RZ, UR4 ;  /* 0x00000004ff067e24 */ /* 0x004fc4000f8e00ff */
[----:B---3--:R-:W-:-:S03]  /*206b0*/  @P2 IMAD.WIDE R4, R197, 0x4, R8 ;  /* 0x00000004c5042825 */ /* 0x008fc600078e0208 */
        /* <DEDUP_REMOVED lines=9> */
[----:B--2---:R-:W-:-:S07]  /*20750*/  IADD3 R6, -R5, R6, RZ ;  /* 0x0000000605067210 */ /* 0x004fce0007ffe1ff */
.L_x_1849:
[----:B------:R-:W-:Y:S01]  /*20760*/  SHF.R.S32.HI R54, RZ, 0x1f, R195 ;  /* 0x0000001fff367819 */ /* 0x000fe200000114c3 */
[----:B------:R-:W-:Y:S01]  /*20770*/  IMAD.IADD R15, R191, 0x1, R187 ;  /* 0x00000001bf0f7824 */ /* 0x000fe200078e02bb */
[----:B------:R-:W-:Y:S01]  /*20780*/  ULDC.64 UR4, c[0x0][0xb90] ;  /* 0x0002e40000047ab9 */ /* 0x000fe20000000a00 */
[----:B-----5:R-:W-:Y:S01]  /*20790*/  SHF.R.S32.HI R49, RZ, 0x1f, R48 ;  /* 0x0000001fff317819 */ /* 0x020fe20000011430 */
[----:B------:R-:W-:Y:S01]  /*207a0*/  IMAD R9, R200, 0x40, R192 ;  /* 0x00000040c8097824 */ /* 0x000fe200078e02c0 */
[----:B------:R-:W-:Y:S01]  /*207b0*/  SEL R55, R197, RZ, !P0 ;  /* 0x000000ffc5377207 */ /* 0x000fe20004000000 */
[----:B------:R-:W-:Y:S02]  /*207c0*/  IMAD R4, R54, UR4, RZ ;  /* 0x0000000436047c24 */ /* 0x000fe4000f8e02ff */
[----:B-1----:R-:W-:Y:S01]  /*207d0*/  @P1 IMAD.HI.U32 R8, R15, R10, RZ ;  /* 0x0000000a0f081227 */ /* 0x002fe200078e00ff */
[----:B------:R-:W-:-:S03]  /*207e0*/  SHF.R.S32.HI R10, RZ, 0x1f, R197 ;  /* 0x0000001fff0a7819 */ /* 0x000fc600000114c5 */
[C---:B------:R-:W-:Y:S01]  /*207f0*/  IMAD R11, R195.reuse, UR5, R4 ;  /* 0x00000005c30b7c24 */ /* 0x040fe2000f8e0204 */
[----:B------:R-:W-:Y:S01]  /*20800*/  SEL R28, R10, RZ, !P0 ;  /* 0x000000ff0a1c7207 */ /* 0x000fe20004000000 */
[----:B------:R-:W-:Y:S01]  /*20810*/  IMAD.WIDE.U32 R4, R195, UR4, R48 ;  /* 0x00000004c3047c25 */ /* 0x000fe2000f8e0030 */
[----:B------:R-:W-:-:S03]  /*20820*/  ULDC.64 UR4, c[0x0][0xb98] ;  /* 0x0002e60000047ab9 */ /* 0x000fc60000000a00 */
[----:B------:R-:W-:Y:S01]  /*20830*/  IMAD.MOV.U32 R7, RZ, RZ, R15 ;  /* 0x000000ffff077224 */ /* 0x000fe200078e000f */
[----:B---3--:R-:W-:Y:S01]  /*20840*/  @P1 SHF.R.U32.HI R7, RZ, R13, R8 ;  /* 0x0000000dff071219 */ /* 0x008fe20000011608 */
[----:B------:R-:W-:Y:S01]  /*20850*/  IMAD.WIDE R2, R9, 0x2, R2 ;  /* 0x0000000209027825 */ /* 0x000fe200078e0202 */
[----:B------:R-:W-:Y:S02]  /*20860*/  IADD3 R5, R5, R11, RZ ;  /* 0x0000000b05057210 */ /* 0x000fe40007ffe0ff */
[--C-:B------:R-:W-:Y:S01]  /*20870*/  SHF.R.S32.HI R11, RZ, 0x1f, R7.reuse ;  /* 0x0000001fff0b7819 */ /* 0x100fe20000011407 */
[----:B------:R-:W-:Y:S01]  /*20880*/  IMAD.MOV R10, RZ, RZ, -R7 ;  /* 0x000000ffff0a7224 */ /* 0x000fe200078e0a07 */
[C---:B------:R-:W-:Y:S01]  /*20890*/  IADD3 R13, P3, R2.reuse, 0x2000, RZ ;  /* 0x00002000020d7810 */ /* 0x040fe20007f7e0ff */
[----:B------:R-:W-:Y:S01]  /*208a0*/  IMAD.WIDE.U32 R4, R55, UR4, R4 ;  /* 0x0000000437047c25 */ /* 0x000fe2000f8e0004 */
[----:B------:R-:W-:Y:S02]  /*208b0*/  IADD3 R33, P6, R2, 0x4000, RZ ;  /* 0x0000400002217810 */ /* 0x000fe40007fde0ff */
[----:B------:R-:W-:Y:S01]  /*208c0*/  LOP3.LUT R12, R13, 0x380, RZ, 0xc0, !PT ;  /* 0x000003800d0c7812 */ /* 0x000fe200078ec0ff */
[----:B------:R-:W-:Y:S01]  /*208d0*/  IMAD R8, R28, UR4, RZ ;  /* 0x000000041c087c24 */ /* 0x000fe2000f8e02ff */
[----:B------:R-:W-:Y:S01]  /*208e0*/  IADD3 R4, P2, R7, R4, RZ ;  /* 0x0000000407047210 */ /* 0x000fe20007f5e0ff */
[----:B------:R-:W-:Y:S01]  /*208f0*/  IMAD R9, R21, R10, R15 ;  /* 0x0000000a15097224 */ /* 0x000fe200078e020f */
[----:B------:R-:W-:Y:S01]  /*20900*/  IADD3 R15, P0, R2, 0x1000, RZ ;  /* 0x00001000020f7810 */ /* 0x000fe20007f1e0ff */
[----:B------:R-:W-:Y:S01]  /*20910*/  IMAD R8, R55, UR5, R8 ;  /* 0x0000000537087c24 */ /* 0x000fe2000f8e0208 */
[----:B------:R-:W-:Y:S01]  /*20920*/  ULDC.64 UR4, c[0x0][0xb88] ;  /* 0x0002e20000047ab9 */ /* 0x000fe20000000a00 */
[----:B------:R-:W-:Y:S01]  /*20930*/  IMAD.IADD R14, R221, 0x1, R187 ;  /* 0x00000001dd0e7824 */ /* 0x000fe200078e02bb */
[----:B------:R-:W-:Y:S01]  /*20940*/  SHF.R.S32.HI R7, RZ, 0x1f, R9 ;  /* 0x0000001fff077819 */ /* 0x000fe20000011409 */
[----:B------:R-:W-:Y:S01]  /*20950*/  IMAD R57, R6, R21, RZ ;  /* 0x0000001506397224 */ /* 0x000fe200078e02ff */
[----:B------:R-:W-:-:S02]  /*20960*/  IADD3.X R5, R11, R5, R8, P2, !PT ;  /* 0x000000050b057210 */ /* 0x000fc400017fe408 */
[----:B------:R-:W-:Y:S01]  /*20970*/  IADD3 R25, P2, R2, 0x3000, RZ ;  /* 0x0000300002197810 */ /* 0x000fe20007f5e0ff */
[----:B------:R-:W-:Y:S01]  /*20980*/  IMAD R10, R7, UR4, RZ ;  /* 0x00000004070a7c24 */ /* 0x000fe2000f8e02ff */
[----:B------:R-:W-:Y:S01]  /*20990*/  SHF.R.U64 R12, R12, 0x3, RZ ;  /* 0x000000030c0c7819 */ /* 0x000fe200000012ff */
[----:B------:R-:W-:Y:S01]  /*209a0*/  IMAD.WIDE.U32 R4, R9, UR4, R4 ;  /* 0x0000000409047c25 */ /* 0x000fe2000f8e0004 */
[----:B------:R-:W-:Y:S02]  /*209b0*/  LOP3.LUT R24, R25, 0x380, RZ, 0xc0, !PT ;  /* 0x0000038019187812 */ /* 0x000fe400078ec0ff */
[----:B------:R-:W-:Y:S01]  /*209c0*/  LOP3.LUT R12, R12, R13, RZ, 0x3c, !PT ;  /* 0x0000000d0c0c7212 */ /* 0x000fe200078e3cff */
[----:B------:R-:W-:Y:S01]  /*209d0*/  IMAD R7, R9, UR5, R10 ;  /* 0x0000000509077c24 */ /* 0x000fe2000f8e020a */
[----:B------:R-:W-:Y:S01]  /*209e0*/  ULDC.64 UR4, c[0x0][0xb50] ;  /* 0x0002d40000047ab9 */ /* 0x000fe20000000a00 */
[----:B------:R-:W-:Y:S01]  /*209f0*/  SHF.R.U64 R24, R24, 0x3, RZ ;  /* 0x0000000318187819 */ /* 0x000fe200000012ff */
[----:B------:R-:W-:Y:S01]  /*20a00*/  IMAD.X R13, RZ, RZ, R3, P3 ;  /* 0x000000ffff0d7224 */ /* 0x000fe200018e0603 */
[----:B------:R-:W-:Y:S01]  /*20a10*/  LEA R10, P4, R4, UR4, 0x2 ;  /* 0x00000004040a7c11 */ /* 0x000fe2000f8810ff */
[----:B------:R-:W-:Y:S01]  /*20a20*/  IMAD.IADD R5, R5, 0x1, R7 ;  /* 0x0000000105057824 */ /* 0x000fe200078e0207 */
[----:B------:R-:W-:-:S02]  /*20a30*/  IADD3.X R9, RZ, R3, RZ, P0, !PT ;  /* 0x00000003ff097210 */ /* 0x000fc400007fe4ff */
[----:B------:R-:W-:Y:S01]  /*20a40*/  LOP3.LUT P0, RZ, R209, 0x3, RZ, 0xc0, !PT ;  /* 0x00000003d1ff7812 */ /* 0x000fe2000780c0ff */
[----:B------:R-:W-:Y:S01]  /*20a50*/  SHFL.IDX PT, R50, R10, RZ, 0x1c1f ;  /* 0x001c1fff0a327589 */ /* 0x000fe200000e0000 */
[----:B------:R-:W-:Y:S01]  /*20a60*/  LEA.HI.X R11, R4, UR5, R5, 0x2, P4 ;  /* 0x00000005040b7c11 */ /* 0x000fe2000a0f1405 */
[----:B------:R-:W-:Y:S01]  /*20a70*/  VIADD R4, R14, 0x8 ;  /* 0x000000080e047836 */ /* 0x000fe20000000000 */
[----:B------:R-:W-:Y:S01]  /*20a80*/  LOP3.LUT R24, R24, R25, RZ, 0x3c, !PT ;  /* 0x0000001918187212 */ /* 0x000fe200078e3cff */
[----:B------:R-:W-:Y:S01]  /*20a90*/  SHFL.IDX PT, R52, R10, 0x1, 0x1c1f ;  /* 0x003c1f000a347f89 */ /* 0x000fe200000e0000 */
[----:B------:R-:W-:Y:S01]  /*20aa0*/  IMAD.X R25, RZ, RZ, R3, P2 ;  /* 0x000000ffff197224 */ /* 0x000fe200010e0603 */
[-C--:B------:R-:W-:Y:S01]  /*20ab0*/  ISETP.GE.OR P2, PT, R14, R57.reuse, P0 ;  /* 0x000000390e00720c */ /* 0x080fe20000746670 */
[----:B------:R-:W-:Y:S01]  /*20ac0*/  ULDC.64 UR4, c[0x0][0xaa0] ;  /* 0x0002a80000047ab9 */ /* 0x000fe20000000a00 */
[----:B------:R-:W1:Y:S01]  /*20ad0*/  SHFL.IDX PT, R51, R11, RZ, 0x1c1f ;  /* 0x001c1fff0b337589 */ /* 0x000e6200000e0000 */
[----:B------:R-:W-:-:S02]  /*20ae0*/  ISETP.GE.OR P0, PT, R4, R57, P0 ;  /* 0x000000390400720c */ /* 0x000fc40000706670 */
[C---:B------:R-:W-:Y:S01]  /*20af0*/  IADD3 R5, P3, R2.reuse, 0x7000, RZ ;  /* 0x0000700002057810 */ /* 0x040fe20007f7e0ff */
[----:B------:R-:W2:Y:S01]  /*20b00*/  SHFL.IDX PT, R53, R11, 0x1, 0x1c1f ;  /* 0x003c1f000b357f89 */ /* 0x000ea200000e0000 */
[C---:B------:R-:W-:Y:S02]  /*20b10*/  IADD3 R37, P5, R2.reuse, 0x5000, RZ ;  /* 0x0000500002257810 */ /* 0x040fe40007fbe0ff */
[C---:B------:R-:W-:Y:S02]  /*20b20*/  IADD3 R41, P4, R2.reuse, 0x6000, RZ ;  /* 0x0000600002297810 */ /* 0x040fe40007f9e0ff */
[----:B------:R-:W-:Y:S02]  /*20b30*/  LOP3.LUT R7, R2, 0x380, RZ, 0xc0, !PT ;  /* 0x0000038002077812 */ /* 0x000fe400078ec0ff */
[----:B------:R-:W-:Y:S01]  /*20b40*/  LOP3.LUT R32, R33, 0x380, RZ, 0xc0, !PT ;  /* 0x0000038021207812 */ /* 0x000fe200078ec0ff */
[----:B------:R-:W-:Y:S01]  /*20b50*/  IMAD R49, R49, UR4, RZ ;  /* 0x0000000431317c24 */ /* 0x000fe2000f8e02ff */
[----:B------:R-:W-:Y:S01]  /*20b60*/  LOP3.LUT R4, R5, 0x380, RZ, 0xc0, !PT ;  /* 0x0000038005047812 */ /* 0x000fe200078ec0ff */
[----:B------:R-:W-:Y:S01]  /*20b70*/  IMAD.X R45, RZ, RZ, R3, P3 ;  /* 0x000000ffff2d7224 */ /* 0x000fe200018e0603 */
[----:B------:R-:W-:-:S02]  /*20b80*/  LOP3.LUT R36, R37, 0x380, RZ, 0xc0, !PT ;  /* 0x0000038025247812 */ /* 0x000fc400078ec0ff */
[----:B------:R-:W-:Y:S02]  /*20b90*/  LOP3.LUT R40, R41, 0x380, RZ, 0xc0, !PT ;  /* 0x0000038029287812 */ /* 0x000fe400078ec0ff */
[----:B------:R-:W-:Y:S02]  /*20ba0*/  SHF.R.U64 R7, R7, 0x3, RZ ;  /* 0x0000000307077819 */ /* 0x000fe400000012ff */
[----:B------:R-:W-:Y:S02]  /*20bb0*/  SHF.R.U64 R4, R4, 0x3, RZ ;  /* 0x0000000304047819 */ /* 0x000fe400000012ff */
[----:B------:R-:W-:Y:S01]  /*20bc0*/  SHF.R.U64 R32, R32, 0x3, RZ ;  /* 0x0000000320207819 */ /* 0x000fe200000012ff */
[----:B-1----:R1:W-:Y:S01]  /*20bd0*/  @!P2 ST.E desc[UR60][R50.64], R0 ;  /* 0x000000003200a985 */ /* 0x0023e2000c10193c */
[----:B------:R-:W-:Y:S02]  /*20be0*/  SHF.R.U64 R36, R36, 0x3, RZ ;  /* 0x0000000324247819 */ /* 0x000fe400000012ff */
[----:B------:R-:W-:Y:S01]  /*20bf0*/  SHF.R.U64 R40, R40, 0x3, RZ ;  /* 0x0000000328287819 */ /* 0x000fe200000012ff */
[----:B--2---:R2:W-:Y:S01]  /*20c00*/  @!P0 ST.E desc[UR60][R52.64], R20 ;  /* 0x0000001434008985 */ /* 0x0045e2000c10193c */
[----:B------:R-:W-:-:S02]  /*20c10*/  LOP3.LUT R2, R7, R2, RZ, 0x3c, !PT ;  /* 0x0000000207027212 */ /* 0x000fc400078e3cff */
[----:B------:R-:W-:Y:S01]  /*20c20*/  LOP3.LUT R32, R32, R33, RZ, 0x3c, !PT ;  /* 0x0000002120207212 */ /* 0x000fe200078e3cff */
[----:B------:R-:W-:Y:S01]  /*20c30*/  IMAD R49, R48, UR5, R49 ;  /* 0x0000000530317c24 */ /* 0x000fe2000f8e0231 */
[----:B------:R-:W-:Y:S01]  /*20c40*/  LOP3.LUT R36, R36, R37, RZ, 0x3c, !PT ;  /* 0x0000002524247212 */ /* 0x000fe200078e3cff */
[--C-:B------:R-:W-:Y:S01]  /*20c50*/  IMAD.X R37, RZ, RZ, R3.reuse, P5 ;  /* 0x000000ffff257224 */ /* 0x100fe200028e0603 */
[----:B------:R-:W-:Y:S01]  /*20c60*/  LOP3.LUT R40, R40, R41, RZ, 0x3c, !PT ;  /* 0x0000002928287212 */ /* 0x000fe200078e3cff */
[----:B-1----:R-:W1:Y:S01]  /*20c70*/  @P1 LDC R51, c[0x0][0xbec] ;  /* 0x0002fb00ff331b82 */ /* 0x002e620000000800 */
[----:B------:R-:W-:Y:S01]  /*20c80*/  LOP3.LUT R44, R4, R5, RZ, 0x3c, !PT ;  /* 0x00000005042c7212 */ /* 0x000fe200078e3cff */
[----:B------:R-:W-:Y:S01]  /*20c90*/  IMAD.X R41, RZ, RZ, R3, P4 ;  /* 0x000000ffff297224 */ /* 0x000fe200020e0603 */
[----:B------:R-:W-:Y:S01]  /*20ca0*/  IADD3.X R33, RZ, R3, RZ, P6, !PT ;  /* 0x00000003ff217210 */ /* 0x000fe200037fe4ff */
[----:B------:R3:W5:Y:S01]  /*20cb0*/  LD.E.128 R4, desc[UR60][R2.64] ;  /* 0x0000003c02047980 */ /* 0x000762000c101d00 */
[----:B------:R-:W-:-:S03]  /*20cc0*/  LOP3.LUT R8, R15, 0x380, RZ, 0xc0, !PT ;  /* 0x000003800f087812 */ /* 0x000fc600078ec0ff */
[----:B--2---:R-:W2:Y:S01]  /*20cd0*/  @P1 LDC R53, c[0x0][0xbf0] ;  /* 0x0002fc00ff351b82 */ /* 0x004ea20000000800 */
[----:B------:R-:W-:Y:S01]  /*20ce0*/  IMAD R0, R194, 0x20, R200 ;  /* 0x00000020c2007824 */ /* 0x000fe200078e02c8 */
[----:B------:R-:W-:Y:S01]  /*20cf0*/  SHF.R.U64 R8, R8, 0x3, RZ ;  /* 0x0000000308087819 */ /* 0x000fe200000012ff */
[----:B------:R-:W5:Y:S01]  /*20d00*/  LD.E.128 R24, desc[UR60][R24.64] ;  /* 0x0000003c18187980 */ /* 0x000f62000c101d00 */
[----:B---3--:R-:W-:Y:S01]  /*20d10*/  IMAD.WIDE.U32 R2, R48, UR4, RZ ;  /* 0x0000000430027c25 */ /* 0x008fe2000f8e00ff */
[----:B------:R-:W-:Y:S01]  /*20d20*/  ULDC.64 UR4, c[0x0][0xae8] ;  /* 0x0002ba0000047ab9 */ /* 0x000fe20000000a00 */
[----:B------:R-:W-:Y:S01]  /*20d30*/  LOP3.LUT R8, R8, R15, RZ, 0x3c, !PT ;  /* 0x0000000f08087212 */ /* 0x000fe200078e3cff */
[----:B------:R-:W5:Y:S01]  /*20d40*/  LD.E.128 R32, desc[UR60][R32.64] ;  /* 0x0000003c20207980 */ /* 0x000f62000c101d00 */
[----:B------:R-:W-:Y:S01]  /*20d50*/  IMAD R20, R54, UR4, RZ ;  /* 0x0000000436147c24 */ /* 0x000fe2000f8e02ff */
[----:B------:R-:W-:Y:S01]  /*20d60*/  IADD3 R3, R3, R49, RZ ;  /* 0x0000003103037210 */ /* 0x000fe20007ffe0ff */
[----:B------:R-:W-:Y:S01]  /*20d70*/  IMAD.IADD R48, R187, 0x1, R0 ;  /* 0x00000001bb307824 */ /* 0x000fe200078e0200 */
[----:B------:R-:W5:Y:S01]  /*20d80*/  LD.E.128 R12, desc[UR60][R12.64] ;  /* 0x0000003c0c0c7980 */ /* 0x000f62000c101d00 */
[----:B------:R-:W-:-:S02]  /*20d90*/  IMAD R49, R195, UR5, R20 ;  /* 0x00000005c3317c24 */ /* 0x000fc4000f8e0214 */
[----:B------:R-:W-:Y:S01]  /*20da0*/  IMAD.WIDE.U32 R2, R195, UR4, R2 ;  /* 0x00000004c3027c25 */ /* 0x000fe2000f8e0002 */
[----:B------:R-:W-:Y:S01]  /*20db0*/  ULDC.64 UR4, c[0x0][0xaf0] ;  /* 0x0002bc0000047ab9 */ /* 0x000fe20000000a00 */
[----:B------:R-:W5:Y:S02]  /*20dc0*/  LD.E.128 R8, desc[UR60][R8.64] ;  /* 0x0000003c08087980 */ /* 0x000f64000c101d00 */
[----:B-1----:R-:W-:Y:S02]  /*20dd0*/  @P1 IMAD.HI.U32 R0, R48, R51, RZ ;  /* 0x0000003330001227 */ /* 0x002fe400078e00ff */
[----:B------:R-:W5:Y:S02]  /*20de0*/  LD.E.128 R36, desc[UR60][R36.64] ;  /* 0x0000003c24247980 */ /* 0x000f64000c101d00 */
[----:B------:R-:W-:Y:S01]  /*20df0*/  IMAD.IADD R3, R3, 0x1, R49 ;  /* 0x0000000103037824 */ /* 0x000fe200078e0231 */
[----:B------:R-:W-:Y:S01]  /*20e00*/  MOV R49, R48 ;  /* 0x0000003000317202 */ /* 0x000fe20000000f00 */
[----:B------:R-:W-:Y:S01]  /*20e10*/  IMAD R20, R28, UR4, RZ ;  /* 0x000000041c147c24 */ /* 0x000fe2000f8e02ff */
[----:B--2---:R-:W-:Y:S01]  /*20e20*/  @P1 SHF.R.U32.HI R49, RZ, R53, R0 ;  /* 0x00000035ff311219 */ /* 0x004fe20000011600 */
[C---:B------:R-:W-:Y:S01]  /*20e30*/  IMAD.WIDE.U32 R2, R55.reuse, UR4, R2 ;  /* 0x0000000437027c25 */ /* 0x040fe2000f8e0002 */
[----:B------:R-:W5:Y:S02]  /*20e40*/  LD.E.128 R40, desc[UR60][R40.64] ;  /* 0x0000003c28287980 */ /* 0x000f64000c101d00 */
[--C-:B------:R-:W-:Y:S01]  /*20e50*/  SHF.R.S32.HI R0, RZ, 0x1f, R49.reuse ;  /* 0x0000001fff007819 */ /* 0x100fe20000011431 */
[----:B------:R-:W-:Y:S01]  /*20e60*/  IMAD R51, R55, UR5, R20 ;  /* 0x0000000537337c24 */ /* 0x000fe2000f8e0214 */
[----:B------:R-:W-:Y:S01]  /*20e70*/  ULDC.64 UR4, c[0x0][0xae0] ;  /* 0x0002b80000047ab9 */ /* 0x000fe20000000a00 */
[----:B------:R-:W-:Y:S01]  /*20e80*/  IMAD.MOV R20, RZ, RZ, -R49 ;  /* 0x000000ffff147224 */ /* 0x000fe200078e0a31 */
[----:B------:R-:W5:Y:S01]  /*20e90*/  LD.E.128 R44, desc[UR60][R44.64] ;  /* 0x0000003c2c2c7980 */ /* 0x000f62000c101d00 */
[----:B------:R-:W-:-:S02]  /*20ea0*/  IMAD.IADD R3, R3, 0x1, R51 ;  /* 0x0000000103037824 */ /* 0x000fc400078e0233 */
[----:B------:R-:W-:Y:S01]  /*20eb0*/  IMAD R0, R0, UR4, RZ ;  /* 0x0000000400007c24 */ /* 0x000fe2000f8e02ff */
[----:B------:R-:W-:Y:S01]  /*20ec0*/  @!PT LDS RZ, [RZ] ;  /* 0x00000000fffff984 */ /* 0x000fe20000000800 */
[----:B------:R-:W-:Y:S01]  /*20ed0*/  @!PT LDS RZ, [RZ] ;  /* 0x00000000fffff984 */ /* 0x000fe20000000800 */
[----:B------:R-:W-:Y:S01]  /*20ee0*/  @!PT LDS RZ, [RZ] ;  /* 0x00000000fffff984 */ /* 0x000fe20000000800 */
[----:B------:R-:W-:Y:S01]  /*20ef0*/  @!PT LDS RZ, [RZ] ;  /* 0x00000000fffff984 */ /* 0x000fe20000000800 */
[----:B------:R1:W-:Y:S06]  /*20f00*/  MEMBAR.ALL.CTA ;  /* 0x0000000000007992 */ /* 0x0003ec0000008000 */
[----:B-1----:R-:W1:Y:S01]  /*20f10*/  FENCE.VIEW.ASYNC.S ;  /* 0x00000000000073c6 */ /* 0x002e620000000000 */
[----:B------:R-:W-:Y:S02]  /*20f20*/  IMAD R21, R21, R20, R48 ;  /* 0x0000001415157224 */ /* 0x000fe400078e0230 */
[----:B------:R-:W-:-:S02]  /*20f30*/  IMAD R51, R49, UR5, R0 ;  /* 0x0000000531337c24 */ /* 0x000fc4000f8e0200 */
[----:B------:R-:W-:Y:S01]  /*20f40*/  IMAD.WIDE.U32 R2, R49, UR4, R2 ;  /* 0x0000000431027c25 */ /* 0x000fe2000f8e0002 */
[----:B------:R-:W-:Y:S01]  /*20f50*/  SHF.R.S32.HI R0, RZ, 0x1f, R21 ;  /* 0x0000001fff007819 */ /* 0x000fe20000011415 */
[----:B------:R-:W-:Y:S02]  /*20f60*/  ULDC.64 UR4, c[0x0][0xad8] ;  /* 0x0002b60000047ab9 */ /* 0x000fe40000000a00 */
[----:B------:R-:W-:Y:S01]  /*20f70*/  IMAD.IADD R50, R200, 0x1, R187 ;  /* 0x00000001c8327824 */ /* 0x000fe200078e02bb */
[----:B------:R-:W-:Y:S01]  /*20f80*/  IADD3 R3, R3, R51, RZ ;  /* 0x0000003303037210 */ /* 0x000fe20007ffe0ff */
[----:B------:R-:W-:Y:S02]  /*20f90*/  IMAD R20, R0, UR4, RZ ;  /* 0x0000000400147c24 */ /* 0x000fe4000f8e02ff */
[----:B------:R-:W-:Y:S02]  /*20fa0*/  VIADD R0, R50, 0x20 ;  /* 0x0000002032007836 */ /* 0x000fe40000000000 */
[----:B------:R-:W-:-:S02]  /*20fb0*/  IMAD R49, R21, UR5, R20 ;  /* 0x0000000515317c24 */ /* 0x000fc4000f8e0214 */
[----:B------:R-:W-:Y:S01]  /*20fc0*/  IMAD.WIDE.U32 R2, R21, UR4, R2 ;  /* 0x0000000415027c25 */ /* 0x000fe2000f8e0002 */
[-C--:B------:R-:W-:Y:S01]  /*20fd0*/  ISETP.GE.AND P0, PT, R0, R57.reuse, PT ;  /* 0x000000390000720c */ /* 0x080fe20003f06270 */
[----:B------:R-:W-:Y:S01]  /*20fe0*/  ULDC.64 UR4, c[0x0][0xa80] ;  /* 0x0002a00000047ab9 */ /* 0x000fe20000000a00 */
[----:B------:R-:W-:Y:S01]  /*20ff0*/  ISETP.GE.AND P2, PT, R50, R57, PT ;  /* 0x000000393200720c */ /* 0x000fe20003f46270 */
[----:B------:R-:W-:Y:S01]  /*21000*/  VIADD R0, R18, 0x2a820 ;  /* 0x0002a82012007836 */ /* 0x000fe20000000000 */
[----:B------:R-:W-:Y:S02]  /*21010*/  IADD3 R3, R3, R49, RZ ;  /* 0x0000003103037210 */ /* 0x000fe40007ffe0ff */
[----:B------:R-:W-:Y:S01]  /*21020*/  LEA R28, P3, R2, UR4, 0x1 ;  /* 0x00000004021c7c11 */ /* 0x000fe2000f8608ff */
[----:B------:R-:W-:Y:S01]  /*21030*/  VIADD R20, R50, 0x40 ;  /* 0x0000004032147836 */ /* 0x000fe20000000000 */
[----:B------:R-:W-:Y:S02]  /*21040*/  PRMT R0, RZ, 0x654, R0 ;  /* 0x00000654ff007816 */ /* 0x000fe40000000000 */
[----:B------:R-:W-:Y:S01]  /*21050*/  LEA.HI.X R48, R2, UR5, R3, 0x1, P3 ;  /* 0x0000000502307c11 */ /* 0x000fe200098f0c03 */
[----:B------:R-:W-:Y:S01]  /*21060*/  BSSY B1, `(.L_x_1850) ;  /* 0x000000f000017945 */ /* 0x000fe20003800000 */
[----:B------:R-:W-:Y:S01]  /*21070*/  ISETP.GE.AND P1, PT, R20, R57, PT ;  /* 0x000000391400720c */ /* 0x000fe20003f26270 */
[----:B-1----:R1:W-:Y:S01]  /*21080*/  SYNCS.ARRIVE.TRANS64.RED.A1T0 RZ, [R0+URZ], RZ ;  /* 0x000000ff00ff79a7 */ /* 0x0023e2000810043f */
[----:B------:R2:W3:Y:S04]  /*21090*/  SHFL.IDX PT, R20, R28, RZ, 0x181f ;  /* 0x00181fff1c147589 */ /* 0x0004e800000e0000 */
[----:B-1----:R2:W1:Y:S01]  /*210a0*/  SHFL.IDX PT, R0, R48, RZ, 0x181f ;  /* 0x00181fff30007589 */ /* 0x00246200000e0000 */
[----:B------:R-:W-:Y:S06]  /*210b0*/  @P2 BRA `(.L_x_1851) ;  /* 0x0000000000242947 */ /* 0x000fec0003800000 */
[----:B------:R-:W-:Y:S02]  /*210c0*/  ULDC UR4, c[0x0][0xac8] ;  /* 0x0002b20000047ab9 */ /* 0x000fe40000000800 */
[----:B------:R-:W-:Y:S02]  /*210d0*/  ISETP.GE.AND P2, PT, R192, UR4, PT ;  /* 0x00000004c0007c0c */ /* 0x000fe4000bf46270 */
[----:B------:R-:W-:-:S11]  /*210e0*/  ISETP.GE.AND P3, PT, R193, UR4, PT ;  /* 0x00000004c1007c0c */ /* 0x000fd6000bf66270 */
[CC--:B---3--:R-:W-:Y:S02]  /*210f0*/  @!P2 LEA R2, P4, R192.reuse, R20.reuse, 0x1 ;  /* 0x00000014c002a211 */ /* 0x0c8fe400078808ff */
[C---:B------:R-:W-:Y:S02]  /*21100*/  @!P3 LEA R20, P5, R193.reuse, R20, 0x1 ;  /* 0x00000014c114b211 */ /* 0x040fe400078a08ff */
[-C--:B-1----:R-:W-:Y:S02]  /*21110*/  @!P2 LEA.HI.X R3, R192, R0.reuse, R225, 0x1, P4 ;  /* 0x00000000c003a211 */ /* 0x082fe400020f0ce1 */
[----:B------:R-:W-:-:S03]  /*21120*/  @!P3 LEA.HI.X R21, R193, R0, R224, 0x1, P5 ;  /* 0x00000000c115b211 */ /* 0x000fc600028f0ce0 */
[----:B-----5:R4:W-:Y:S04]  /*21130*/  @!P2 ST.E.128 desc[UR60][R2.64], R4 ;  /* 0x000000040200a985 */ /* 0x0209e8000c101d3c */
[----:B------:R4:W-:Y:S02]  /*21140*/  @!P3 ST.E.128 desc[UR60][R20.64], R32 ;  /* 0x000000201400b985 */ /* 0x0009e4000c101d3c */
.L_x_1851:
[----:B------:R-:W-:Y:S05]  /*21150*/  BSYNC B1 ;  /* 0x0000000000017941 */ /* 0x000fea0003800000 */
.L_x_1850:
[----:B-1----:R1:W0:Y:S01]  /*21160*/  SHFL.IDX PT, R0, R48, 0x1, 0x181f ;  /* 0x00381f0030007f89 */ /* 0x00222200000e0000 */
        /* <DEDUP_REMOVED lines=12> */
.L_x_1853:
[----:B------:R-:W-:Y:S05]  /*21230*/  BSYNC B1 ;  /* 0x0000000000017941 */ /* 0x000fea0003800000 */
.L_x_1852:
        /* <DEDUP_REMOVED lines=13> */
.L_x_1855:
[----:B------:R-:W-:Y:S05]  /*21310*/  BSYNC B1 ;  /* 0x0000000000017941 */ /* 0x000fea0003800000 */
.L_x_1854:
[----:B0-----:R-:W-:Y:S01]  /*21320*/  VIADD R0, R50, 0x60 ;  /* 0x0000006032007836 */ /* 0x001fe20000000000 */
[----:B-12---:R-:W0:Y:S04]  /*21330*/  SHFL.IDX PT, R48, R48, 0x3, 0x181f ;  /* 0x00781f0030307f89 */ /* 0x006e2800000e0000 */
        /* <DEDUP_REMOVED lines=10> */
[----:B--2---:R-:W-:-:S04]  /*213e0*/  LEA R2, P0, R193, R28, 0x1 ;  /* 0x0000001cc1027211 */ /* 0x004fc800078008ff */
[----:B------:R-:W-:-:S05]  /*213f0*/  LEA.HI.X R3, R193, R48, R224, 0x1, P0 ;  /* 0x00000030c1037211 */ /* 0x000fca00000f0ce0 */
[----:B------:R4:W-:Y:S01]  /*21400*/  ST.E.128 desc[UR60][R2.64], R44 ;  /* 0x0000002c02007985 */ /* 0x0009e2000c101d3c */
[----:B------:R-:W-:Y:S05]  /*21410*/  BRA `(.L_x_1856) ;  /* 0x0000000800b47947 */ /* 0x000fea0003800000 */
.L_x_1848:
[----:B------:R-:W-:Y:S01]  /*21420*/  ULDC.64 UR4, c[0x0][0xc00] ;  /* 0x0003000000047ab9 */ /* 0x000fe20000000a00 */
[----:B------:R-:W2:Y:S01]  /*21430*/  LDC.64 R2, c[0x0][0xc00] ;  /* 0x00030000ff027b82 */ /* 0x000ea20000000a00 */
[----:B------:R-:W-:Y:S01]  /*21440*/  ISETP.NE.U32.AND P0, PT, RZ, UR4, PT ;  /* 0x00000004ff007c0c */ /* 0x000fe2000bf05070 */
[----:B------:R-:W-:-:S03]  /*21450*/  IMAD.MOV.U32 R6, RZ, RZ, RZ ;  /* 0x000000ffff067224 */ /* 0x000fc600078e00ff */
[----:B------:R-:W-:Y:S01]  /*21460*/  ISETP.NE.AND.EX P0, PT, RZ, UR5, PT, P0 ;  /* 0x00000005ff007c0c */ /* 0x000fe2000bf05300 */
[----:B------:R-:W-:Y:S02]  /*21470*/  ULDC.64 UR4, c[0x0][0xc08] ;  /* 0x0003020000047ab9 */ /* 0x000fe40000000a00 */
[----:B------:R-:W-:Y:S01]  /*21480*/  ISETP.NE.U32.AND P1, PT, RZ, UR4, PT ;  /* 0x00000004ff007c0c */ /* 0x000fe2000bf25070 */
[----:B------:R-:W3:Y:S03]  /*21490*/  LDC R21, c[0x0][0xbe8] ;  /* 0x0002fa00ff157b82 */ /* 0x000ee60000000800 */
[----:B------:R-:W-:Y:S01]  /*214a0*/  ISETP.NE.AND.EX P1, PT, RZ, UR5, PT, P1 ;  /* 0x00000005ff007c0c */ /* 0x000fe2000bf25310 */
[----:B--2---:R-:W-:-:S12]  /*214b0*/  IMAD.WIDE R2, R197, 0x4, R2 ;  /* 0x00000004c5027825 */ /* 0x004fd800078e0202 */
[----:B------:R-:W2:Y:S01]  /*214c0*/  @P1 LDC.64 R4, c[0x0][0xc08] ;  /* 0x00030200ff041b82 */ /* 0x000ea20000000a00 */
[----:B------:R-:W-:Y:S02]  /*214d0*/  ULDC UR4, c[0x0][0xa88] ;  /* 0x0002a20000047ab9 */ /* 0x000fe40000000800 */
[----:B------:R-:W-:Y:S01]  /*214e0*/  IMAD.U32 R0, RZ, RZ, UR4 ;  /* 0x00000004ff007e24 */ /* 0x000fe2000f8e00ff */
[----:B------:R4:W5:Y:S01]  /*214f0*/  @P0 LDG.E R6, desc[UR60][R2.64] ;  /* 0x0000003c02060981 */ /* 0x000962000c1e1900 */
[----:B--2---:R-:W-:-:S05]  /*21500*/  @P1 IMAD.WIDE R4, R197, 0x4, R4 ;  /* 0x00000004c5041825 */ /* 0x004fca00078e0204 */
[----:B------:R4:W5:Y:S01]  /*21510*/  @P1 LDG.E R0, desc[UR60][R4.64] ;  /* 0x0000003c04001981 */ /* 0x000962000c1e1900 */
[----:B---3--:R-:W-:Y:S01]  /*21520*/  ISETP.NE.AND P2, PT, R21, 0x1, PT ;  /* 0x000000011500780c */ /* 0x008fe20003f45270 */
[----:B------:R-:W2:-:S12]  /*21530*/  S2R R8, SR_TID.X ;  /* 0x0000000000087919 */ /* 0x000e980000002100 */
[----:B------:R-:W3:Y:S08]  /*21540*/  @P2 LDC R20, c[0x0][0xbec] ;  /* 0x0002fb00ff142b82 */ /* 0x000ef00000000800 */
[----:B------:R-:W0:Y:S01]  /*21550*/  @P2 LDC R25, c[0x0][0xbf0] ;  /* 0x0002fc00ff192b82 */ /* 0x000e220000000800 */
[----:B--2---:R-:W-:-:S04]  /*21560*/  IADD3 R7, R8, -0x80, RZ ;  /* 0xffffff8008077810 */ /* 0x004fc80007ffe0ff */
[----:B------:R-:W-:Y:S02]  /*21570*/  ISETP.GE.AND P3, PT, R7, 0x80, PT ;  /* 0x000000800700780c */ /* 0x000fe40003f66270 */
[----:B------:R-:W-:Y:S01]  /*21580*/  SHF.R.S32.HI R7, RZ, 0x1f, R197 ;  /* 0x0000001fff077819 */ /* 0x000fe200000114c5 */
[----:B----4-:R-:W-:Y:S10]  /*21590*/  @P1 BRA `(.L_x_1857) ;  /* 0x0000000000101947 */ /* 0x010ff40003800000 */
[----:B------:R-:W-:Y:S05]  /*215a0*/  @!P0 BRA `(.L_x_1857) ;  /* 0x00000000000c8947 */ /* 0x000fea0003800000 */
[----:B------:R-:W2:Y:S04]  /*215b0*/  LDG.E R5, desc[UR60][R2.64] ;  /* 0x0000003c02057981 */ /* 0x000ea8000c1e1900 */
[----:B-----5:R-:W2:Y:S02]  /*215c0*/  LDG.E R0, desc[UR60][R2.64+0x4] ;  /* 0x0000043c02007981 */ /* 0x020ea4000c1e1900 */
[----:B--2---:R-:W-:-:S07]  /*215d0*/  IMAD.IADD R0, R0, 0x1, -R5 ;  /* 0x0000000100007824 */ /* 0x004fce00078e0a05 */
.L_x_1857:
[----:B------:R-:W-:Y:S01]  /*215e0*/  BSSY B1, `(.L_x_1858) ;  /* 0x000002c000017945 */ /* 0x000fe20003800000 */
[----:B------:R-:W-:Y:S02]  /*215f0*/  SHF.R.S32.HI R10, RZ, 0x1f, R195 ;  /* 0x0000001fff0a7819 */ /* 0x000fe400000114c3 */
[----:B------:R-:W-:Y:S02]  /*21600*/  SEL R13, R197, RZ, !P0 ;  /* 0x000000ffc50d7207 */ /* 0x000fe40004000000 */
[----:B------:R-:W-:Y:S02]  /*21610*/  SEL R12, R7, RZ, !P0 ;  /* 0x000000ff070c7207 */ /* 0x000fe40004000000 */
[----:B-----5:R-:W-:Y:S01]  /*21620*/  SHF.R.S32.HI R11, RZ, 0x1f, R6 ;  /* 0x0000001fff0b7819 */ /* 0x020fe20000011406 */
[----:B------:R-:W-:Y:S06]  /*21630*/  @P3 BRA `(.L_x_1859) ;  /* 0x0000000000983947 */ /* 0x000fec0003800000 */
[----:B------:R-:W2:Y:S01]  /*21640*/  LDC R14, c[0x0][0xbe8] ;  /* 0x0002fa00ff0e7b82 */ /* 0x000ea20000000800 */
[----:B------:R-:W-:Y:S01]  /*21650*/  IADD3 R9, R187, -0x80, R8 ;  /* 0xffffff80bb097810 */ /* 0x000fe20007ffe008 */
[----:B--2---:R-:W-:-:S05]  /*21660*/  IMAD R2, R0, R14, RZ ;  /* 0x0000000e00027224 */ /* 0x004fca00078e02ff */
        /* <DEDUP_REMOVED lines=13> */
[----:B------:R-:W4:Y:S01]  /*21740*/  @P0 LDC R15, c[0x0][0xbf0] ;  /* 0x0002fc00ff0f0b82 */ /* 0x000f220000000800 */
[----:B------:R-:W-:-:S04]  /*21750*/  IMAD.WIDE.U32 R2, R13, UR4, R2 ;  /* 0x000000040d027c25 */ /* 0x000fc8000f8e0002 */
[----:B--2---:R-:W-:-:S05]  /*21760*/  @P0 IMAD.HI.U32 R4, R9, R4, RZ ;  /* 0x0000000409040227 */ /* 0x004fca00078e00ff */
        /* <DEDUP_REMOVED lines=19> */
.L_x_1859:
[----:B------:R-:W-:Y:S05]  /*218a0*/  BSYNC B1 ;  /* 0x0000000000017941 */ /* 0x000fea0003800000 */
.L_x_1858:
[----:B------:R-:W-:Y:S01]  /*218b0*/  ULDC.64 UR4, c[0x0][0xaa0] ;  /* 0x0002a80000047ab9 */ /* 0x000fe20000000a00 */
[----:B--2---:R-:W-:Y:S01]  /*218c0*/  IMAD R4, R194, 0x20, R200 ;  /* 0x00000020c2047824 */ /* 0x004fe200078e02c8 */
[----:B------:R-:W-:Y:S01]  /*218d0*/  BSSY B1, `(.L_x_1860) ;  /* 0x0000037000017945 */ /* 0x000fe20003800000 */
[----:B------:R-:W-:Y:S02]  /*218e0*/  IMAD R3, R11, UR4, RZ ;  /* 0x000000040b037c24 */ /* 0x000fe4000f8e02ff */
[----:B------:R-:W-:Y:S02]  /*218f0*/  IMAD.IADD R9, R187, 0x1, R4 ;  /* 0x00000001bb097824 */ /* 0x000fe400078e0204 */
[C---:B------:R-:W-:Y:S02]  /*21900*/  IMAD R5, R6.reuse, UR5, R3 ;  /* 0x0000000506057c24 */ /* 0x040fe4000f8e0203 */
[----:B------:R-:W-:Y:S01]  /*21910*/  IMAD.WIDE.U32 R2, R6, UR4, RZ ;  /* 0x0000000406027c25 */ /* 0x000fe2000f8e00ff */
[----:B------:R-:W-:-:S03]  /*21920*/  ULDC.64 UR4, c[0x0][0xae8] ;  /* 0x0002ba0000047ab9 */ /* 0x000fc60000000a00 */
[----:B------:R-:W-:Y:S01]  /*21930*/  IMAD.IADD R3, R3, 0x1, R5 ;  /* 0x0000000103037824 */ /* 0x000fe200078e0205 */
[----:B------:R-:W-:Y:S01]  /*21940*/  MOV R5, R9 ;  /* 0x0000000900057202 */ /* 0x000fe20000000f00 */
[----:B------:R-:W-:Y:S02]  /*21950*/  IMAD R6, R10, UR4, RZ ;  /* 0x000000040a067c24 */ /* 0x000fe4000f8e02ff */
[----:B---3--:R-:W-:-:S04]  /*21960*/  @P2 IMAD.HI.U32 R4, R9, R20, RZ ;  /* 0x0000001409042227 */ /* 0x008fc800078e00ff */
[C---:B------:R-:W-:Y:S01]  /*21970*/  IMAD R7, R195.reuse, UR5, R6 ;  /* 0x00000005c3077c24 */ /* 0x040fe2000f8e0206 */
[----:B0-----:R-:W-:Y:S01]  /*21980*/  @P2 SHF.R.U32.HI R5, RZ, R25, R4 ;  /* 0x00000019ff052219 */ /* 0x001fe20000011604 */
[----:B------:R-:W-:Y:S01]  /*21990*/  IMAD.WIDE.U32 R2, R195, UR4, R2 ;  /* 0x00000004c3027c25 */ /* 0x000fe2000f8e0002 */
[----:B------:R-:W-:Y:S02]  /*219a0*/  ULDC.64 UR4, c[0x0][0xaf0] ;  /* 0x0002bc0000047ab9 */ /* 0x000fe40000000a00 */
[----:B------:R-:W-:Y:S01]  /*219b0*/  SHF.R.S32.HI R4, RZ, 0x1f, R5 ;  /* 0x0000001fff047819 */ /* 0x000fe20000011405 */
[----:B------:R-:W-:Y:S02]  /*219c0*/  IMAD R6, R12, UR4, RZ ;  /* 0x000000040c067c24 */ /* 0x000fe4000f8e02ff */
[----:B------:R-:W-:Y:S02]  /*219d0*/  IMAD.IADD R3, R3, 0x1, R7 ;  /* 0x0000000103037824 */ /* 0x000fe400078e0207 */
[----:B------:R-:W-:-:S02]  /*219e0*/  IMAD R7, R13, UR5, R6 ;  /* 0x000000050d077c24 */ /* 0x000fc4000f8e0206 */
        /* <DEDUP_REMOVED lines=10> */
[----:B------:R-:W-:Y:S01]  /*21a90*/  IMAD.IADD R6, R200, 0x1, R187 ;  /* 0x00000001c8067824 */ /* 0x000fe200078e02bb */
[----:B------:R-:W-:Y:S01]  /*21aa0*/  IADD3 R3, R3, R9, RZ ;  /* 0x0000000903037210 */ /* 0x000fe20007ffe0ff */
[----:B------:R-:W-:Y:S02]  /*21ab0*/  IMAD R4, R4, UR4, RZ ;  /* 0x0000000404047c24 */ /* 0x000fe4000f8e02ff */
[----:B------:R-:W-:Y:S02]  /*21ac0*/  IMAD R21, R0, R21, RZ ;  /* 0x0000001500157224 */ /* 0x000fe400078e02ff */
[C---:B------:R-:W-:Y:S02]  /*21ad0*/  IMAD R5, R7.reuse, UR5, R4 ;  /* 0x0000000507057c24 */ /* 0x040fe4000f8e0204 */
[----:B------:R-:W-:Y:S01]  /*21ae0*/  IMAD.WIDE.U32 R2, R7, UR4, R2 ;  /* 0x0000000407027c25 */ /* 0x000fe2000f8e0002 */
[----:B------:R-:W-:Y:S01]  /*21af0*/  ISETP.GE.AND P2, PT, R6, R21, PT ;  /* 0x000000150600720c */ /* 0x000fe20003f46270 */
[----:B------:R-:W-:-:S02]  /*21b00*/  ULDC.64 UR4, c[0x0][0xa80] ;  /* 0x0002a00000047ab9 */ /* 0x000fc40000000a00 */
[----:B------:R-:W-:Y:S01]  /*21b10*/  VIADD R0, R6, 0x20 ;  /* 0x0000002006007836 */ /* 0x000fe20000000000 */
[----:B------:R-:W-:Y:S02]  /*21b20*/  IADD3 R3, R3, R5, RZ ;  /* 0x0000000503037210 */ /* 0x000fe40007ffe0ff */
[----:B------:R-:W-:Y:S02]  /*21b30*/  LEA R4, P3, R2, UR4, 0x1 ;  /* 0x0000000402047c11 */ /* 0x000fe4000f8608ff */
[-C--:B------:R-:W-:Y:S01]  /*21b40*/  ISETP.GE.AND P1, PT, R0, R21.reuse, PT ;  /* 0x000000150000720c */ /* 0x080fe20003f26270 */
[----:B------:R-:W-:Y:S01]  /*21b50*/  VIADD R0, R6, 0x40 ;  /* 0x0000004006007836 */ /* 0x000fe20000000000 */
[----:B------:R-:W-:Y:S02]  /*21b60*/  LEA.HI.X R5, R2, UR5, R3, 0x1, P3 ;  /* 0x0000000502057c11 */ /* 0x000fe400098f0c03 */
[----:B------:R0:W2:Y:S02]  /*21b70*/  SHFL.IDX PT, R2, R4, RZ, 0x181f ;  /* 0x00181fff04027589 */ /* 0x0000a400000e0000 */
[----:B------:R-:W-:-:S02]  /*21b80*/  ISETP.GE.AND P0, PT, R0, R21, PT ;  /* 0x000000150000720c */ /* 0x000fc40003f06270 */
        /* <DEDUP_REMOVED lines=11> */
.L_x_1861:
[----:B------:R-:W-:Y:S05]  /*21c40*/  BSYNC B1 ;  /* 0x0000000000017941 */ /* 0x000fea0003800000 */
.L_x_1860:
        /* <DEDUP_REMOVED lines=13> */
.L_x_1863:
[----:B------:R-:W-:Y:S05]  /*21d20*/  BSYNC B1 ;  /* 0x0000000000017941 */ /* 0x000fea0003800000 */
.L_x_1862:
        /* <DEDUP_REMOVED lines=13> */
.L_x_1865:
[----:B------:R-:W-:Y:S05]  /*21e00*/  BSYNC B1 ;  /* 0x0000000000017941 */ /* 0x000fea0003800000 */
.L_x_1864:
        /* <DEDUP_REMOVED lines=14> */
.L_x_1856:
[----:B------:R-:W-:Y:S05]  /*21ef0*/  BSYNC B0 ;  /* 0x0000000000007941 */ /* 0x000fea0003800000 */
.L_x_1847:
[----:B------:R-:W-:Y:S02]  /*21f00*/  ULDC UR4, c[0x0][0xc3c] ;  /* 0x00030f0000047ab9 */ /* 0x000fe40000000800 */
[----:B-1----:R-:W-:-:S13]  /*21f10*/  ISETP.GE.AND P0, PT, R31, UR4, PT ;  /* 0x000000041f007c0c */ /* 0x002fda000bf06270 */
[----:B------:R-:W-:Y:S05]  /*21f20*/  @!P0 BRA `(.L_x_1866) ;  /* 0xfffffdf000e88947 */ /* 0x000fea000383ffff */
[----:B------:R-:W-:Y:S05]  /*21f30*/  BRA `(.L_x_1566) ;  /* 0x0000007400387947 */ /* 0x000fea0003800000 */
.L_x_1564:
        /* <DEDUP_REMOVED lines=16> */
.L_x_1867:
        /* <DEDUP_REMOVED lines=16> */
[----:B--2---:R-:W1:Y:S02]  /*22140*/  SHFL.UP PT, R6, R4, 0x1, RZ ;  /* 0x0420000004067989 */ /* 0x004e6400000e00ff */
        /* <DEDUP_REMOVED lines=14> */
[----:B------:R-:W1:Y:S02]  /*22230*/  SHFL.IDX PT, R6, R8, 0x1f, 0x1f ;  /* 0x03e01f0008067f89 */ /* 0x000e6400000e0000 */
[----:B-1----:R-:W-:-:S04]  /*22240*/  IMAD R6, R6, UR5, RZ ;  /* 0x0000000506067c24 */ /* 0x002fc8000f8e02ff */
[----:B------:R-:W-:Y:S01]  /*22250*/  IMAD.MOV.U32 R3, RZ, RZ, R6 ;  /* 0x000000ffff037224 */ /* 0x000fe200078e0006 */
[----:B0-----:R-:W-:-:S13]  /*22260*/  ISETP.GT.AND P6, PT, R6, UR6, PT ;  /* 0x0000000606007c0c */ /* 0x001fda000bfc4270 */
[----:B------:R-:W-:Y:S05]  /*22270*/  @P6 BRA `(.L_x_1869) ;  /* 0x0000000000986947 */ /* 0x000fea0003800000 */
[----:B------:R-:W0:Y:S01]  /*22280*/  LDC R10, c[0x0][0xc3c] ;  /* 0x00030f00ff0a7b82 */ /* 0x000e220000000800 */
[----:B------:R-:W-:Y:S01]  /*22290*/  IMAD.MOV.U32 R6, RZ, RZ, R3 ;  /* 0x000000ffff067224 */ /* 0x000fe200078e0003 */
[----:B------:R-:W-:Y:S01]  /*222a0*/  UMOV UR4, URZ ;  /* 0x0000003f00047c82 */ /* 0x000fe20008000000 */
[----:B------:R-:W-:Y:S01]  /*222b0*/  ULDC UR7, c[0x0][0xc3c] ;  /* 0x00030f0000077ab9 */ /* 0x000fe20000000800 */
[----:B------:R-:W-:-:S05]  /*222c0*/  ULDC UR5, c[0x0][0xc38] ;  /* 0x00030e0000057ab9 */ /* 0x000fca0000000800 */
.L_x_1873:
[----:B------:R-:W-:Y:S01]  /*222d0*/  UIADD3 UR4, UR4, 0x1f, URZ ;  /* 0x0000001f04047890 */ /* 0x000fe2000fffe03f */
[----:B------:R-:W-:-:S05]  /*222e0*/  IMAD.U32 R19, RZ, RZ, UR7 ;  /* 0x00000007ff137e24 */ /* 0x000fca000f8e00ff */
[----:B0-----:R-:W-:-:S13]  /*222f0*/  ISETP.LE.AND P6, PT, R10, UR4, PT ;  /* 0x000000040a007c0c */ /* 0x001fda000bfc3270 */
[----:B------:R-:W-:Y:S05]  /*22300*/  @P6 BRA `(.L_x_1870) ;  /* 0x0000000400b06947 */ /* 0x000fea0003800000 */
[----:B------:R-:W-:Y:S01]  /*22310*/  IADD3 R7, R5, UR4, RZ ;  /* 0x0000000405077c10 */ /* 0x000fe2000fffe0ff */
[----:B------:R-:W-:Y:S01]  /*22320*/  BSSY B0, `(.L_x_1871) ;  /* 0x0000007000007945 */ /* 0x000fe20003800000 */
[----:B------:R-:W-:Y:S02]  /*22330*/  IMAD.MOV.U32 R4, RZ, RZ, RZ ;  /* 0x000000ffff047224 */ /* 0x000fe400078e00ff */
[----:B------:R-:W-:-:S13]  /*22340*/  ISETP.GE.OR P6, PT, R7, R10, !P0 ;  /* 0x0000000a0700720c */ /* 0x000fda00047c6670 */
[----:B------:R-:W-:Y:S05]  /*22350*/  @P6 BRA `(.L_x_1872) ;  /* 0x00000000000c6947 */ /* 0x000fea0003800000 */
[----:B------:R-:W0:Y:S02]  /*22360*/  LDC.64 R2, c[0x0][0xc80] ;  /* 0x00032000ff027b82 */ /* 0x000e240000000a00 */
[----:B0-----:R-:W-:-:S05]  /*22370*/  IMAD.WIDE R2, R7, 0x4, R2 ;  /* 0x0000000407027825 */ /* 0x001fca00078e0202 */
[----:B------:R0:W5:Y:S02]  /*22380*/  LDG.E R4, desc[UR60][R2.64] ;  /* 0x0000003c02047981 */ /* 0x000164000c1e1900 */
.L_x_1872:
[----:B------:R-:W-:Y:S05]  /*22390*/  BSYNC B0 ;  /* 0x0000000000007941 */ /* 0x000fea0003800000 */
.L_x_1871:
[----:B0----5:R-:W0:Y:S02]  /*223a0*/  SHFL.UP PT, R2, R4, 0x1, RZ ;  /* 0x0420000004027989 */ /* 0x021e2400000e00ff */
[----:B0-----:R-:W-:-:S05]  /*223b0*/  SEL R3, R2, RZ, P1 ;  /* 0x000000ff02037207 */ /* 0x001fca0000800000 */
[----:B------:R-:W-:-:S05]  /*223c0*/  IMAD.IADD R3, R4, 0x1, R3 ;  /* 0x0000000104037824 */ /* 0x000fca00078e0203 */
        /* <DEDUP_REMOVED lines=17> */
.L_x_1869:
[----:B------:R-:W-:-:S05]  /*224e0*/  IADD3 R13, -R3, R6, RZ ;  /* 0x00000006030d7210 */ /* 0x000fca0007ffe1ff */
        /* <DEDUP_REMOVED lines=19> */
.L_x_1874:
[----:B---3--:R-:W-:Y:S01]  /*22620*/  IMAD R16, R16, UR5, R13 ;  /* 0x0000000510107c24 */ /* 0x008fe2000f8e020d */
[----:B------:R-:W-:Y:S02]  /*22630*/  IABS R2, R6 ;  /* 0x0000000600027213 */ /* 0x000fe40000000000 */
[----:B01----:R-:W-:Y:S02]  /*22640*/  IADD3 R11, RZ, -R3, RZ ;  /* 0x80000003ff0b7210 */ /* 0x003fe40007ffe0ff */
[----:B--2---:R-:W-:Y:S01]  /*22650*/  IADD3 R9, -R16, UR6, RZ ;  /* 0x0000000610097c10 */ /* 0x004fe2000fffe1ff */
[----:B------:R-:W-:Y:S02]  /*22660*/  IMAD.MOV R10, RZ, RZ, -R2 ;  /* 0x000000ffff0a7224 */ /* 0x000fe400078e0a02 */
[----:B------:R-:W-:Y:S01]  /*22670*/  IMAD R11, R11, R12, RZ ;  /* 0x0000000c0b0b7224 */ /* 0x000fe200078e02ff */
[----:B------:R-:W-:Y:S01]  /*22680*/  IABS R8, R9 ;  /* 0x0000000900087213 */ /* 0x000fe20000000000 */
[----:B------:R-:W-:-:S04]  /*22690*/  IMAD.MOV.U32 R2, RZ, RZ, RZ ;  /* 0x000000ffff027224 */ /* 0x000fc800078e00ff */
[----:B------:R-:W-:-:S04]  /*226a0*/  IMAD.HI.U32 R2, R3, R11, R2 ;  /* 0x0000000b03027227 */ /* 0x000fc800078e0002 */
[----:B------:R-:W-:Y:S01]  /*226b0*/  IMAD.MOV.U32 R3, RZ, RZ, R8 ;  /* 0x000000ffff037224 */ /* 0x000fe200078e0008 */
[----:B------:R-:W-:-:S03]  /*226c0*/  MOV R8, R10 ;  /* 0x0000000a00087202 */ /* 0x000fc60000000f00 */
        /* <DEDUP_REMOVED lines=10> */
[----:B------:R-:W-:Y:S02]  /*22770*/  @!P2 IADD3 R2, -R2, RZ, RZ ;  /* 0x000000ff0202a210 */ /* 0x000fe40007ffe1ff */
[----:B------:R-:W-:-:S05]  /*22780*/  @!P1 LOP3.LUT R2, RZ, R6, RZ, 0x33, !PT ;  /* 0x00000006ff029212 */ /* 0x000fca00078e33ff */
[----:B------:R-:W-:Y:S02]  /*22790*/  IMAD R8, R7, R2, RZ ;  /* 0x0000000207087224 */ /* 0x000fe400078e02ff */
[----:B------:R-:W-:Y:S02]  /*227a0*/  IMAD.MOV R2, RZ, RZ, -R2 ;  /* 0x000000ffff027224 */ /* 0x000fe400078e0a02 */
[----:B------:R-:W-:Y:S02]  /*227b0*/  IMAD.MOV R10, RZ, RZ, -R8 ;  /* 0x000000ffff0a7224 */ /* 0x000fe400078e0a08 */
[----:B------:R-:W-:Y:S02]  /*227c0*/  IMAD R13, R6, R2, R9 ;  /* 0x00000002060d7224 */ /* 0x000fe400078e0209 */
[----:B------:R-:W-:Y:S01]  /*227d0*/  IMAD.MOV.U32 R2, RZ, RZ, RZ ;  /* 0x000000ffff027224 */ /* 0x000fe200078e00ff */
[----:B------:R-:W-:-:S04]  /*227e0*/  VIADDMNMX R18, R10, UR5, R7, PT ;  /* 0x000000050a127c46 */ /* 0x000fc8000b800107 */
[-C--:B------:R-:W-:Y:S02]  /*227f0*/  IABS R10, R18.reuse ;  /* 0x00000012000a7213 */ /* 0x080fe40000000000 */
[----:B------:R-:W-:Y:S02]  /*22800*/  IABS R6, R18 ;  /* 0x0000001200067213 */ /* 0x000fe40000000000 */
[----:B------:R-:W0:Y:S08]  /*22810*/  I2F.RP R7, R10 ;  /* 0x0000000a00077306 */ /* 0x000e300000209400 */
[----:B0-----:R-:W0:Y:S02]  /*22820*/  MUFU.RCP R7, R7 ;  /* 0x0000000700077308 */ /* 0x001e240000001000 */
[----:B0-----:R-:W-:-:S06]  /*22830*/  VIADD R3, R7, 0xffffffe ;  /* 0x0ffffffe07037836 */ /* 0x001fcc0000000000 */
[----:B------:R-:W0:Y:S02]  /*22840*/  F2I.FTZ.U32.TRUNC.NTZ R3, R3 ;  /* 0x0000000300037305 */ /* 0x000e24000021f000 */
[----:B0-----:R-:W-:-:S05]  /*22850*/  IADD3 R11, RZ, -R3, RZ ;  /* 0x80000003ff0b7210 */ /* 0x001fca0007ffe0ff */
[----:B------:R-:W-:Y:S01]  /*22860*/  IMAD.MOV.U32 R9, RZ, RZ, R11 ;  /* 0x000000ffff097224 */ /* 0x000fe200078e000b */
[----:B------:R-:W-:-:S03]  /*22870*/  IABS R11, R13 ;  /* 0x0000000d000b7213 */ /* 0x000fc60000000000 */
[----:B------:R-:W-:-:S04]  /*22880*/  IMAD R9, R9, R10, RZ ;  /* 0x0000000a09097224 */ /* 0x000fc800078e02ff */
[----:B------:R-:W-:-:S04]  /*22890*/  IMAD.HI.U32 R2, R3, R9, R2 ;  /* 0x0000000903027227 */ /* 0x000fc800078e0002 */
[----:B------:R-:W-:Y:S02]  /*228a0*/  IMAD.MOV R3, RZ, RZ, -R6 ;  /* 0x000000ffff037224 */ /* 0x000fe400078e0a06 */
        /* <DEDUP_REMOVED lines=8> */
[----:B------:R-:W-:Y:S02]  /*22930*/  ISETP.GE.AND P2, PT, R3, RZ, PT ;  /* 0x000000ff0300720c */ /* 0x000fe40003f46270 */
[----:B------:R-:W-:-:S05]  /*22940*/  IADD3 R3, R13, R8, RZ ;  /* 0x000000080d037210 */ /* 0x000fca0007ffe0ff */
[----:B------:R-:W-:-:S06]  /*22950*/  @P0 VIADD R2, R2, 0x1 ;  /* 0x0000000102020836 */ /* 0x000fcc0000000000 */
[----:B------:R-:W-:Y:S01]  /*22960*/  @!P2 IMAD.MOV R2, RZ, RZ, -R2 ;  /* 0x000000ffff02a224 */ /* 0x000fe200078e0a02 */
[----:B------:R-:W-:Y:S01]  /*22970*/  @!P1 LOP3.LUT R2, RZ, R18, RZ, 0x33, !PT ;  /* 0x00000012ff029212 */ /* 0x000fe200078e33ff */
[----:B------:R-:W-:-:S03]  /*22980*/  IMAD.MOV R18, RZ, RZ, -R18 ;  /* 0x000000ffff127224 */ /* 0x000fc600078e0a12 */
[----:B------:R-:W-:Y:S01]  /*22990*/  LOP3.LUT R17, RZ, R2, RZ, 0x33, !PT ;  /* 0x00000002ff117212 */ /* 0x000fe200078e33ff */
[----:B------:R-:W-:-:S04]  /*229a0*/  IMAD R18, R2, R18, R3 ;  /* 0x0000001202127224 */ /* 0x000fc800078e0203 */
[----:B------:R-:W-:Y:S01]  /*229b0*/  IMAD.IADD R17, R4, 0x1, R17 ;  /* 0x0000000104117824 */ /* 0x000fe200078e0211 */
[----:B------:R-:W-:Y:S06]  /*229c0*/  BRA `(.L_x_1875) ;  /* 0x00000000000c7947 */ /* 0x000fec0003800000 */
.L_x_1870:
[----:B------:R-:W-:Y:S01]  /*229d0*/  IMAD.MOV.U32 R17, RZ, RZ, RZ ;  /* 0x000000ffff117224 */ /* 0x000fe200078e00ff */
[----:B------:R-:W-:Y:S01]  /*229e0*/  MOV R16, UR6 ;  /* 0x0000000600107c02 */ /* 0x000fe20008000f00 */
[----:B------:R-:W-:-:S07]  /*229f0*/  IMAD.MOV.U32 R18, RZ, RZ, RZ ;  /* 0x000000ffff127224 */ /* 0x000fce00078e00ff */
.L_x_1875:
[----:B------:R-:W-:-:S13]  /*22a00*/  ISETP.NE.AND P0, PT, R5, RZ, PT ;  /* 0x000000ff0500720c */ /* 0x000fda0003f05270 */
[----:B------:R-:W0:Y:S01]  /*22a10*/  @!P0 S2R R3, SR_CgaCtaId ;  /* 0x0000000000038919 */ /* 0x000e220000008800 */
[----:B------:R-:W-:-:S04]  /*22a20*/  @!P0 MOV R2, 0x400 ;  /* 0x0000040000028802 */ /* 0x000fc80000000f00 */
[----:B0-----:R-:W-:-:S05]  /*22a30*/  @!P0 LEA R2, R3, R2, 0x18 ;  /* 0x0000000203028211 */ /* 0x001fca00078ec0ff */
[----:B------:R0:W-:Y:S01]  /*22a40*/  @!P0 STS.128 [R2+0x2a8d0], R16 ;  /* 0x02a8d01002008388 */ /* 0x0001e20000000c00 */
[----:B------:R-:W-:Y:S06]  /*22a50*/  BAR.ARV 0x5, 0x180 ;  /* 0x0146000000007b1d */ /* 0x000fec0000002000 */
.L_x_1868:
[----:B------:R2:W-:Y:S01]  /*22a60*/  STL [R1+0x28], RZ ;  /* 0x000028ff01007387 */ /* 0x0005e20000100800 */
[----:B------:R-:W-:Y:S01]  /*22a70*/  ULDC UR4, c[0x0][0xc3c] ;  /* 0x00030f0000047ab9 */ /* 0x000fe20000000800 */
[----:B------:R-:W-:Y:S01]  /*22a80*/  IMAD.MOV.U32 R29, RZ, RZ, 0x1 ;  /* 0x00000001ff1d7424 */ /* 0x000fe200078e00ff */
[----:B-1----:R-:W-:Y:S01]  /*22a90*/  ISETP.GE.AND P0, PT, R19, UR4, PT ;  /* 0x0000000413007c0c */ /* 0x002fe2000bf06270 */
[----:B------:R-:W-:-:S12]  /*22aa0*/  IMAD.MOV.U32 R27, RZ, RZ, RZ ;  /* 0x000000ffff1b7224 */ /* 0x000fd800078e00ff */
[----:B--2---:R-:W-:Y:S05]  /*22ab0*/  @P0 BRA `(.L_x_1876) ;  /* 0x0000006400740947 */ /* 0x004fea0003800000 */
[----:B0-----:R-:W2:Y:S01]  /*22ac0*/  LDL R2, [R1+0x40] ;  /* 0x0000400001027983 */ /* 0x001ea20000100800 */
[----:B------:R-:W0:Y:S01]  /*22ad0*/  S2UR UR5, SR_CgaCtaId ;  /* 0x00000000000579c3 */ /* 0x000e220000008800 */
[----:B------:R-:W-:Y:S01]  /*22ae0*/  LOP3.LUT R4, R0, 0x7f, RZ, 0xc0, !PT ;  /* 0x0000007f00047812 */ /* 0x000fe200078ec0ff */
[----:B------:R-:W-:Y:S01]  /*22af0*/  BSSY B8, `(.L_x_1876) ;  /* 0x0000659000087945 */ /* 0x000fe20003800000 */
[----:B------:R1:W-:Y:S01]  /*22b00*/  STL [R1+0x28], RZ ;  /* 0x000028ff01007387 */ /* 0x0003e20000100800 */
[----:B------:R-:W-:Y:S01]  /*22b10*/  IMAD.MOV.U32 R31, RZ, RZ, 0x1 ;  /* 0x00000001ff1f7424 */ /* 0x000fe200078e00ff */
[----:B------:R-:W-:Y:S01]  /*22b20*/  MOV R25, RZ ;  /* 0x000000ff00197202 */ /* 0x000fe20000000f00 */
[----:B------:R-:W-:Y:S01]  /*22b30*/  IMAD.SHL.U32 R36, R4, 0x8, RZ ;  /* 0x0000000804247824 */ /* 0x000fe200078e00ff */
[----:B------:R-:W-:Y:S01]  /*22b40*/  ULDC.64 UR36, c[0x0][0x198] ;  /* 0x0000660000247ab9 */ /* 0x000fe20000000a00 */
[----:B------:R-:W-:Y:S01]  /*22b50*/  IMAD.MOV.U32 R27, RZ, RZ, RZ ;  /* 0x000000ffff1b7224 */ /* 0x000fe200078e00ff */
[----:B------:R-:W-:Y:S01]  /*22b60*/  ULDC UR38, c[0x0][0xc] ;  /* 0x0000030000267ab9 */ /* 0x000fe20000000800 */
[----:B------:R-:W-:Y:S01]  /*22b70*/  IMAD.MOV.U32 R29, RZ, RZ, 0x1 ;  /* 0x00000001ff1d7424 */ /* 0x000fe200078e00ff */
[----:B--2---:R-:W-:-:S02]  /*22b80*/  R2UR UR4, R2 ;  /* 0x00000000020472ca */ /* 0x004fc400000e0000 */
[----:B------:R-:W-:-:S04]  /*22b90*/  SHF.L.U32 R2, R0, 0x3, RZ ;  /* 0x0000000300027819 */ /* 0x000fc800000006ff */
[C---:B------:R-:W-:Y:S02]  /*22ba0*/  LOP3.LUT R3, R2.reuse, 0x1f8, RZ, 0xc0, !PT ;  /* 0x000001f802037812 */ /* 0x040fe400078ec0ff */
[----:B------:R-:W-:Y:S02]  /*22bb0*/  LOP3.LUT R2, R2, 0x38, RZ, 0xc0, !PT ;  /* 0x0000003802027812 */ /* 0x000fe400078ec0ff */
[----:B------:R-:W-:Y:S01]  /*22bc0*/  LOP3.LUT R3, R3, 0x38, R0, 0x78, !PT ;  /* 0x0000003803037812 */ /* 0x000fe200078e7800 */
[----:B------:R-:W-:Y:S02]  /*22bd0*/  IMAD.SHL.U32 R0, R0, 0x10, RZ ;  /* 0x0000001000007824 */ /* 0x000fe400078e00ff */
        /* <DEDUP_REMOVED lines=10> */
.L_x_1993:
[----:B------:R-:W-:Y:S05]  /*22c80*/  YIELD ;  /* 0x0000000000007946 */ /* 0x000fea0003800000 */
[----:B------:R-:W-:Y:S01]  /*22c90*/  ULDC.64 UR4, c[0x0][0xa28] ;  /* 0x00028a0000047ab9 */ /* 0x000fe20000000a00 */
[----:B------:R-:W-:Y:S01]  /*22ca0*/  IMAD.MOV.U32 R11, RZ, RZ, RZ ;  /* 0x000000ffff0b7224 */ /* 0x000fe200078e00ff */
[----:B------:R-:W-:Y:S01]  /*22cb0*/  ISETP.NE.U32.AND P0, PT, RZ, UR4, PT ;  /* 0x00000004ff007c0c */ /* 0x000fe2000bf05070 */
[----:B0-----:R-:W0:Y:S01]  /*22cc0*/  LDC.64 R4, c[0x0][0xa00] ;  /* 0x00028000ff047b82 */ /* 0x001e220000000a00 */
[----:B------:R-:W-:Y:S02]  /*22cd0*/  ULDC.64 UR6, c[0x0][0xa10] ;  /* 0x0002840000067ab9 */ /* 0x000fe40000000a00 */
[----:B------:R-:W-:Y:S01]  /*22ce0*/  ISETP.NE.AND.EX P0, PT, RZ, UR5, PT, P0 ;  /* 0x00000005ff007c0c */ /* 0x000fe2000bf05300 */
[----:B------:R-:W-:-:S12]  /*22cf0*/  ULDC.64 UR4, c[0x0][0xa18] ;  /* 0x0002860000047ab9 */ /* 0x000fd80000000a00 */
[----:B-1----:R-:W1:Y:S01]  /*22d00*/  @P0 LDC.64 R2, c[0x0][0xa28] ;  /* 0x00028a00ff020b82 */ /* 0x002e620000000a00 */
[----:B------:R-:W-:Y:S01]  /*22d10*/  ISETP.NE.U32.AND P1, PT, RZ, UR6, PT ;  /* 0x00000006ff007c0c */ /* 0x000fe2000bf25070 */
[----:B-1----:R-:W-:-:S05]  /*22d20*/  @P0 IMAD.WIDE R2, R19, 0x4, R2 ;  /* 0x0000000413020825 */ /* 0x002fca00078e0202 */
[----:B--2---:R1:W2:Y:S01]  /*22d30*/  @P0 LDG.E R11, desc[UR60][R2.64] ;  /* 0x0000003c020b0981 */ /* 0x0042a2000c1e1900 */
[----:B------:R-:W-:Y:S01]  /*22d40*/  ISETP.NE.U32.AND P0, PT, RZ, UR4, PT ;  /* 0x00000004ff007c0c */ /* 0x000fe2000bf05070 */
[----:B------:R-:W-:Y:S01]  /*22d50*/  IMAD.MOV.U32 R35, RZ, RZ, RZ ;  /* 0x000000ffff237224 */ /* 0x000fe200078e00ff */
[----:B------:R-:W-:Y:S01]  /*22d60*/  ISETP.NE.AND.EX P1, PT, RZ, UR7, PT, P1 ;  /* 0x00000007ff007c0c */ /* 0x000fe2000bf25310 */
[----:B------:R-:W-:Y:S01]  /*22d70*/  IMAD.MOV.U32 R0, RZ, RZ, RZ ;  /* 0x000000ffff007224 */ /* 0x000fe200078e00ff */
[----:B------:R-:W-:Y:S01]  /*22d80*/  ISETP.NE.AND.EX P2, PT, RZ, UR5, PT, P0 ;  /* 0x00000005ff007c0c */ /* 0x000fe2000bf45300 */
[----:B------:R-:W-:Y:S01]  /*22d90*/  ULDC.64 UR4, c[0x0][0xa00] ;  /* 0x0002800000047ab9 */ /* 0x000fe20000000a00 */
[----:B0-----:R-:W-:Y:S01]  /*22da0*/  IMAD.WIDE R4, R19, 0x4, R4 ;  /* 0x0000000413047825 */ /* 0x001fe200078e0204 */
[----:B------:R-:W-:Y:S01]  /*22db0*/  ISETP.NE.U32.AND P0, PT, RZ, UR4, PT ;  /* 0x00000004ff007c0c */ /* 0x000fe2000bf05070 */
[----:B-1----:R-:W0:Y:S03]  /*22dc0*/  LDC.64 R2, c[0x0][0xa10] ;  /* 0x00028400ff027b82 */ /* 0x002e260000000a00 */
[----:B------:R-:W-:-:S06]  /*22dd0*/  ISETP.NE.AND.EX P0, PT, RZ, UR5, PT, P0 ;  /* 0x00000005ff007c0c */ /* 0x000fcc000bf05300 */
[----:B------:R-:W1:Y:S07]  /*22de0*/  @P2 LDC.64 R6, c[0x0][0xa18] ;  /* 0x00028600ff062b82 */ /* 0x000e6e0000000a00 */
[----:B------:R-:W5:Y:S01]  /*22df0*/  @P0 LDG.E R35, desc[UR60][R4.64] ;  /* 0x0000003c04230981 */ /* 0x000f62000c1e1900 */
[----:B0-----:R-:W-:-:S05]  /*22e00*/  IMAD.WIDE R2, R19, 0x4, R2 ;  /* 0x0000000413027825 */ /* 0x001fca00078e0202 */
[----:B------:R-:W5:Y:S01]  /*22e10*/  @P1 LDG.E R0, desc[UR60][R2.64] ;  /* 0x0000003c02001981 */ /* 0x000f62000c1e1900 */
[----:B------:R-:W-:Y:S02]  /*22e20*/  ULDC UR4, c[0x0][0x288] ;  /* 0x0000a20000047ab9 */ /* 0x000fe40000000800 */
[----:B------:R-:W-:Y:S01]  /*22e30*/  MOV R32, UR4 ;  /* 0x0000000400207c02 */ /* 0x000fe20008000f00 */
[----:B------:R-:W-:Y:S02]  /*22e40*/  ULDC.64 UR4, c[0x0][0x418] ;  /* 0x0001060000047ab9 */ /* 0x000fe40000000a00 */
[----:B------:R-:W-:-:S03]  /*22e50*/  UISETP.NE.U32.AND UP0, UPT, UR4, URZ, UPT ;  /* 0x0000003f0400728c */ /* 0x000fc6000bf05070 */
[----:B------:R-:W-:Y:S01]  /*22e60*/  ULDC UR4, c[0x0][0x424] ;  /* 0x0001090000047ab9 */ /* 0x000fe20000000800 */
[----:B------:R-:W-:Y:S01]  /*22e70*/  UISETP.NE.AND.EX UP0, UPT, UR5, URZ, UPT, UP0 ;  /* 0x0000003f0500728c */ /* 0x000fe2000bf05300 */
[----:B-1----:R-:W-:Y:S02]  /*22e80*/  @P2 IMAD.WIDE R6, R19, 0x4, R6 ;  /* 0x0000000413062825 */ /* 0x002fe400078e0206 */
[----:B------:R-:W-:Y:S01]  /*22e90*/  ULDC UR5, c[0x0][0x2f0] ;  /* 0x0000bc0000057ab9 */ /* 0x000fe20000000800 */
[----:B------:R-:W-:Y:S02]  /*22ea0*/  USEL UR4, UR4, 0x1, UP0 ;  /* 0x0000000104047887 */ /* 0x000fe40008000000 */
[----:B------:R0:W5:Y:S02]  /*22eb0*/  @P2 LDG.E R32, desc[UR60][R6.64] ;  /* 0x0000003c06202981 */ /* 0x000164000c1e1900 */
[----:B------:R-:W-:-:S03]  /*22ec0*/  UIMAD UR4, UR4, UR5, URZ ;  /* 0x00000005040472a4 */ /* 0x000fc6000f8e023f */
[----:B------:R-:W-:-:S03]  /*22ed0*/  ULDC UR5, c[0x0][0x348] ;  /* 0x0000d20000057ab9 */ /* 0x000fc60000000800 */
[----:B------:R-:W-:Y:S02]  /*22ee0*/  IMAD.U32 R10, RZ, RZ, UR4 ;  /* 0x00000004ff0a7e24 */ /* 0x000fe4000f8e00ff */
[----:B0-----:R-:W-:Y:S01]  /*22ef0*/  IMAD.U32 R6, RZ, RZ, UR5 ;  /* 0x00000005ff067e24 */ /* 0x001fe2000f8e00ff */
[----:B--2---:R0:W-:Y:S01]  /*22f00*/  STL [R1+0x4], R11 ;  /* 0x0000040b01007387 */ /* 0x0041e20000100800 */
[----:B------:R-:W-:Y:S05]  /*22f10*/  @P2 BRA `(.L_x_1877) ;  /* 0x0000000000102947 */ /* 0x000fea0003800000 */
[----:B------:R-:W-:Y:S05]  /*22f20*/  @!P0 BRA `(.L_x_1877) ;  /* 0x00000000000c8947 */ /* 0x000fea0003800000 */
[----:B------:R-:W2:Y:S04]  /*22f30*/  LDG.E R7, desc[UR60][R4.64] ;  /* 0x0000003c04077981 */ /* 0x000ea8000c1e1900 */
[----:B-----5:R-:W2:Y:S02]  /*22f40*/  LDG.E R32, desc[UR60][R4.64+0x4] ;  /* 0x0000043c04207981 */ /* 0x020ea4000c1e1900 */
[----:B--2---:R-:W-:-:S07]  /*22f50*/  IMAD.IADD R32, R32, 0x1, -R7 ;  /* 0x0000000120207824 */ /* 0x004fce00078e0a07 */
.L_x_1877:
[----:B------:R-:W-:Y:S02]  /*22f60*/  ULDC.64 UR4, c[0x0][0xa20] ;  /* 0x0002880000047ab9 */ /* 0x000fe40000000a00 */
[----:B------:R-:W-:-:S04]  /*22f70*/  ISETP.NE.U32.AND P0, PT, RZ, UR4, PT ;  /* 0x00000004ff007c0c */ /* 0x000fc8000bf05070 */
[----:B------:R-:W-:-:S13]  /*22f80*/  ISETP.NE.AND.EX P0, PT, RZ, UR5, PT, P0 ;  /* 0x00000005ff007c0c */ /* 0x000fda000bf05300 */
[----:B------:R-:W-:Y:S05]  /*22f90*/  @!P0 BRA `(.L_x_1878) ;  /* 0x0000000000108947 */ /* 0x000fea0003800000 */
[----:B------:R-:W1:Y:S02]  /*22fa0*/  LDC.64 R4, c[0x0][0xa20] ;  /* 0x00028800ff047b82 */ /* 0x000e640000000a00 */
[----:B-1----:R-:W-:-:S05]  /*22fb0*/  IMAD.WIDE R4, R19, 0x4, R4 ;  /* 0x0000000413047825 */ /* 0x002fca00078e0204 */
[----:B------:R1:W5:Y:S01]  /*22fc0*/  LDG.E R10, desc[UR60][R4.64] ;  /* 0x0000003c040a7981 */ /* 0x000362000c1e1900 */
[----:B------:R-:W-:Y:S05]  /*22fd0*/  BRA `(.L_x_1879) ;  /* 0x0000000000247947 */ /* 0x000fea0003800000 */
.L_x_1878:
        /* <DEDUP_REMOVED lines=8> */
[----:B--2---:R-:W-:-:S07]  /*23060*/  IADD3 R10, -R10, R7, RZ ;  /* 0x000000070a0a7210 */ /* 0x004fce0007ffe1ff */
.L_x_1879:
[----:B-1----:R-:W2:Y:S01]  /*23070*/  @P1 LDG.E R5, desc[UR60][R2.64] ;  /* 0x0000003c02051981 */ /* 0x002ea2000c1e1900 */
[----:B------:R-:W1:Y:S03]  /*23080*/  LDC R7, c[0x0][0x448] ;  /* 0x00011200ff077b82 */ /* 0x000e660000000800 */
[----:B------:R3:W2:Y:S01]  /*23090*/  @P1 LDG.E R4, desc[UR60][R2.64+0x4] ;  /* 0x0000043c02041981 */ /* 0x0006a2000c1e1900 */
[----:B-----5:R-:W-:Y:S01]  /*230a0*/  IADD3 R10, -R11, R10, RZ ;  /* 0x0000000a0b0a7210 */ /* 0x020fe20007ffe1ff */
[----:B------:R-:W-:-:S03]  /*230b0*/  IMAD.SHL.U32 R28, R17, 0x80, RZ ;  /* 0x00000080111c7824 */ /* 0x000fc600078e00ff */
[----:B---3--:R-:W3:Y:S01]  /*230c0*/  LDC.64 R2, c[0x0][0x9e0] ;  /* 0x00027800ff027b82 */ /* 0x008ee20000000a00 */
[----:B-1----:R-:W-:Y:S01]  /*230d0*/  ISETP.NE.AND P2, PT, R7, 0x1, PT ;  /* 0x000000010700780c */ /* 0x002fe20003f45270 */
[----:B------:R-:W-:-:S12]  /*230e0*/  VIADD R7, R28, 0x7f ;  /* 0x0000007f1c077836 */ /* 0x000fd80000000000 */
[----:B------:R-:W1:Y:S01]  /*230f0*/  @P2 LDC R8, c[0x0][0x44c] ;  /* 0x00011300ff082b82 */ /* 0x000e620000000800 */
[----:B---3--:R-:W-:-:S07]  /*23100*/  ISETP.GE.AND P3, PT, R3, 0x1, PT ;  /* 0x000000010300780c */ /* 0x008fce0003f66270 */
[----:B------:R-:W3:Y:S01]  /*23110*/  @P2 LDC R9, c[0x0][0x450] ;  /* 0x00011400ff092b82 */ /* 0x000ee20000000800 */
[----:B--2---:R-:W-:Y:S02]  /*23120*/  @P1 IMAD.IADD R6, R4, 0x1, -R5 ;  /* 0x0000000104061824 */ /* 0x004fe400078e0a05 */
[----:B-1----:R-:W-:-:S04]  /*23130*/  @P2 IMAD.HI.U32 R4, R7, R8, RZ ;  /* 0x0000000807042227 */ /* 0x002fc800078e00ff */
[----:B------:R-:W-:Y:S01]  /*23140*/  IMAD.IADD R13, R10, 0x1, R6 ;  /* 0x000000010a0d7824 */ /* 0x000fe200078e0206 */
[----:B---3--:R-:W-:-:S03]  /*23150*/  @P2 SHF.R.U32.HI R7, RZ, R9, R4 ;  /* 0x00000009ff072219 */ /* 0x008fc60000011604 */
[C---:B------:R-:W-:Y:S01]  /*23160*/  VIADD R4, R13.reuse, 0x5f ;  /* 0x0000005f0d047836 */ /* 0x040fe20000000000 */
[----:B------:R1:W-:Y:S01]  /*23170*/  STL [R1], R13 ;  /* 0x0000000d01007387 */ /* 0x0003e20000100800 */
[----:B------:R-:W-:Y:S02]  /*23180*/  IADD3 R8, R13, 0x1, -R32 ;  /* 0x000000010d087810 */ /* 0x000fe40007ffe820 */
[----:B------:R-:W-:-:S04]  /*23190*/  IMAD.HI R4, R4, 0x2aaaaaab, RZ ;  /* 0x2aaaaaab04047827 */ /* 0x000fc800078e02ff */
[----:B------:R-:W-:Y:S01]  /*231a0*/  IMAD.IADD R7, R8, 0x1, R7 ;  /* 0x0000000108077824 */ /* 0x000fe200078e0207 */
[----:B------:R-:W-:-:S04]  /*231b0*/  SHF.R.U32.HI R9, RZ, 0x1f, R4 ;  /* 0x0000001fff097819 */ /* 0x000fc80000011604 */
[----:B------:R-:W-:Y:S02]  /*231c0*/  LEA.HI.SX32 R9, R4, R9, 0x1c ;  /* 0x0000000904097211 */ /* 0x000fe400078fe2ff */
[----:B------:R-:W-:Y:S01]  /*231d0*/  IADD3 R2, R7, R2, RZ ;  /* 0x0000000207027210 */ /* 0x000fe20007ffe0ff */
[----:B-1----:R-:W-:Y:S06]  /*231e0*/  @!P3 BRA `(.L_x_1880) ;  /* 0x000000000048b947 */ /* 0x002fec0003800000 */
[C---:B------:R-:W-:Y:S01]  /*231f0*/  ISETP.GT.AND P0, PT, R7.reuse, RZ, PT ;  /* 0x000000ff0700720c */ /* 0x040fe20003f04270 */
[----:B------:R-:W-:Y:S01]  /*23200*/  BSSY B0, `(.L_x_1881) ;  /* 0x000000e000007945 */ /* 0x000fe20003800000 */
[----:B0-----:R-:W-:-:S11]  /*23210*/  VIADD R11, R7, 0xffffffff ;  /* 0xffffffff070b7836 */ /* 0x001fd60000000000 */
        /* <DEDUP_REMOVED lines=8> */
.L_x_1882:
[----:B------:R-:W-:-:S13]  /*232a0*/  ISETP.NE.AND P0, PT, R3, 0x1, PT ;  /* 0x000000010300780c */ /* 0x000fda0003f05270 */
[----:B------:R-:W0:Y:S02]  /*232b0*/  @P0 LDC.64 R4, c[0x0][0x9e8] ;  /* 0x00027a00ff040b82 */ /* 0x000e240000000a00 */
[----:B0-----:R-:W-:-:S05]  /*232c0*/  @P0 IMAD.HI.U32 R4, R11, R4, RZ ;  /* 0x000000040b040227 */ /* 0x001fca00078e00ff */
[----:B------:R-:W-:-:S07]  /*232d0*/  @P0 SHF.R.U32.HI R11, RZ, R5, R4 ;  /* 0x00000005ff0b0219 */ /* 0x000fce0000011604 */
.L_x_1883:
[----:B------:R-:W-:Y:S05]  /*232e0*/  BSYNC B0 ;  /* 0x0000000000007941 */ /* 0x000fea0003800000 */
.L_x_1881:
[----:B------:R-:W-:-:S05]  /*232f0*/  IMAD R11, R11, R3, R3 ;  /* 0x000000030b0b7224 */ /* 0x000fca00078e0203 */
[----:B------:R-:W-:-:S07]  /*23300*/  VIMNMX R2, R2, R11, PT ;  /* 0x0000000b02027248 */ /* 0x000fce0003fe0100 */
.L_x_1880:
[----:B------:R-:W1:Y:S01]  /*23310*/  @P2 LDC R5, c[0x0][0x44c] ;  /* 0x00011300ff052b82 */ /* 0x000e620000000800 */
[----:B------:R-:W-:Y:S01]  /*23320*/  IMAD.MOV.U32 R4, RZ, RZ, R28 ;  /* 0x000000ffff047224 */ /* 0x000fe200078e001c */
[----:B------:R-:W-:Y:S01]  /*23330*/  IADD3 R7, R13, -R32, RZ ;  /* 0x800000200d077210 */ /* 0x000fe20007ffe0ff */
[----:B------:R-:W-:-:S05]  /*23340*/  ULDC UR4, c[0x0][0x9dc] ;  /* 0x0002770000047ab9 */ /* 0x000fca0000000800 */
[----:B------:R-:W2:Y:S01]  /*23350*/  @P2 LDC R12, c[0x0][0x450] ;  /* 0x00011400ff0c2b82 */ /* 0x000ea20000000800 */
[----:B-1----:R-:W-:-:S05]  /*23360*/  @P2 IMAD.HI.U32 R5, R28, R5, RZ ;  /* 0x000000051c052227 */ /* 0x002fca00078e00ff */
[----:B--2---:R-:W-:-:S05]  /*23370*/  @P2 SHF.R.U32.HI R4, RZ, R12, R5 ;  /* 0x0000000cff042219 */ /* 0x004fca0000011605 */
[----:B------:R-:W-:-:S04]  /*23380*/  IMAD.IADD R12, R7, 0x1, R4 ;  /* 0x00000001070c7824 */ /* 0x000fc800078e0204 */
[----:B0-----:R-:W-:Y:S01]  /*23390*/  VIADD R11, R12, -UR4 ;  /* 0x800000040c0b7c36 */ /* 0x001fe20008000000 */
        /* <DEDUP_REMOVED lines=11> */
.L_x_1886:
[----:B------:R-:W-:-:S13]  /*23450*/  ISETP.NE.AND P0, PT, R3, 0x1, PT ;  /* 0x000000010300780c */ /* 0x000fda0003f05270 */
[----:B------:R-:W0:Y:S02]  /*23460*/  @P0 LDC.64 R4, c[0x0][0x9e8] ;  /* 0x00027a00ff040b82 */ /* 0x000e240000000a00 */
[----:B0-----:R-:W-:-:S05]  /*23470*/  @P0 IMAD.HI.U32 R4, R12, R4, RZ ;  /* 0x000000040c040227 */ /* 0x001fca00078e00ff */
[----:B------:R-:W-:-:S07]  /*23480*/  @P0 SHF.R.U32.HI R12, RZ, R5, R4 ;  /* 0x00000005ff0c0219 */ /* 0x000fce0000011604 */
.L_x_1887:
[----:B------:R-:W-:Y:S05]  /*23490*/  BSYNC B0 ;  /* 0x0000000000007941 */ /* 0x000fea0003800000 */
.L_x_1885:
[----:B------:R-:W-:-:S05]  /*234a0*/  IMAD R12, R12, R3, RZ ;  /* 0x000000030c0c7224 */ /* 0x000fca00078e02ff */
[----:B------:R-:W-:-:S07]  /*234b0*/  VIMNMX R11, R11, R12, !PT ;  /* 0x0000000c0b0b7248 */ /* 0x000fce0007fe0100 */
.L_x_1884:
[----:B------:R-:W-:Y:S01]  /*234c0*/  VIADD R2, R2, 0x5f ;  /* 0x0000005f02027836 */ /* 0x000fe20000000000 */
[----:B------:R-:W-:Y:S01]  /*234d0*/  BSSY B0, `(.L_x_1888) ;  /* 0x000013a000007945 */ /* 0x000fe20003800000 */
        /* <DEDUP_REMOVED lines=30> */
.L_x_2061:
[----:B-1----:R-:W-:Y:S02]  /*236c0*/  ISETP.NE.AND P0, PT, R14, RZ, PT ;  /* 0x000000ff0e00720c */ /* 0x002fe40003f05270 */
[----:B------:R-:W-:-:S11]  /*236d0*/  PLOP3.LUT P6, PT, PT, PT, PT, 0x8, 0x0 ;  /* 0x000000000000781c */ /* 0x000fd60003fce170 */
[----:B------:R-:W-:Y:S05]  /*236e0*/  @P0 BRA `(.L_x_1891) ;  /* 0x00000000000c0947 */ /* 0x000fea0003800000 */
[----:B------:R-:W-:-:S03]  /*236f0*/  UMOV UR4, 0xffffffff ;  /* 0xffffffff00047882 */ /* 0x000fc60000000000 */
[----:B------:R-:W-:Y:S05]  /*23700*/  BRA.DIV UR4, `(.L_x_1892) ;  /* 0x0000007204287947 */ /* 0x000fea000b800000 */
[----:B------:R-:W-:-:S13]  /*23710*/  ELECT P6, URZ, PT ;  /* 0x00000000003f782f */ /* 0x000fda00038c0000 */
.L_x_1891:
[----:B0-----:R-:W2:Y:S01]  /*23720*/  LDL R3, [R1+0x28] ;  /* 0x0000280001037983 */ /* 0x001ea20000100800 */
[----:B------:R-:W-:Y:S01]  /*23730*/  BSSY B1, `(.L_x_1893) ;  /* 0x0000008000017945 */ /* 0x000fe20003800000 */
[----:B--2---:R-:W-:-:S05]  /*23740*/  VIADD R3, R3, 0x1 ;  /* 0x0000000103037836 */ /* 0x004fca0000000000 */
[----:B------:R-:W-:-:S04]  /*23750*/  LEA.HI R6, R3, R3, RZ, 0x1 ;  /* 0x0000000303067211 */ /* 0x000fc800078f08ff */
[----:B------:R-:W-:-:S05]  /*23760*/  LOP3.LUT R6, R6, 0xfffffffe, RZ, 0xc0, !PT ;  /* 0xfffffffe06067812 */ /* 0x000fca00078ec0ff */
[----:B------:R-:W-:-:S05]  /*23770*/  IMAD.IADD R6, R3, 0x1, -R6 ;  /* 0x0000000103067824 */ /* 0x000fca00078e0a06 */
[----:B------:R-:W-:-:S04]  /*23780*/  SHF.L.U32 R6, R6, 0x1f, RZ ;  /* 0x0000001f06067819 */ /* 0x000fc800000006ff */
[----:B------:R-:W0:Y:S02]  /*23790*/  SYNCS.PHASECHK.TRANS64.TRYWAIT P0, [R23+URZ+0x2a820], R6 ;  /* 0x02a82006170075a7 */ /* 0x000e24000800017f */
[----:B0-----:R-:W-:Y:S05]  /*237a0*/  @!P0 BRA `(.L_x_1894) ;  /* 0x0000007000208947 */ /* 0x001fea0003800000 */
.L_x_2064:
[----:B------:R-:W-:Y:S05]  /*237b0*/  BSYNC B1 ;  /* 0x0000000000017941 */ /* 0x000fea0003800000 */
.L_x_1893:
        /* <DEDUP_REMOVED lines=10> */
.L_x_2065:
[----:B------:R-:W-:Y:S05]  /*23860*/  BSYNC B2 ;  /* 0x0000000000027941 */ /* 0x000fea0003800000 */
.L_x_1897:
        /* <DEDUP_REMOVED lines=9> */
.L_x_1900:
[----:B------:R-:W-:Y:S05]  /*23900*/  BSYNC B2 ;  /* 0x0000000000027941 */ /* 0x000fea0003800000 */
.L_x_1899:
        /* <DEDUP_REMOVED lines=8> */
[----:B------:R-:W-:Y:S01]  /*23990*/  VIADD R13, R11, 0x18400 ;  /* 0x000184000b0d7836 */ /* 0x000fe20000000000 */
[----:B------:R-:W-:Y:S01]  /*239a0*/  UIADD3.X UR5, URZ, UR37, URZ, UP0, !UPT ;  /* 0x000000253f057290 */ /* 0x000fe200087fe43f */
[----:B------:R-:W-:Y:S01]  /*239b0*/  UMOV UR6, 0x0 ;  /* 0x0000000000067882 */ /* 0x000fe20000000000 */
[----:B------:R-:W-:-:S10]  /*239c0*/  UMOV UR7, 0x12f00000 ;  /* 0x12f0000000077882 */ /* 0x000fd40000000000 */
.L_x_1901:
        /* <DEDUP_REMOVED lines=10> */
[----:B------:R-:W-:Y:S01]  /*23a70*/  IMAD.MOV.U32 R15, RZ, RZ, 0x40 ;  /* 0x00000040ff0f7424 */ /* 0x000fe200078e00ff */
[----:B------:R-:W-:Y:S01]  /*23a80*/  PLOP3.LUT P0, PT, PT, PT, PT, 0x80, 0x0 ;  /* 0x000000000000781c */ /* 0x000fe20003f0f070 */
[----:B------:R-:W-:Y:S01]  /*23a90*/  VIADD R13, R11, 0x1b400 ;  /* 0x0001b4000b0d7836 */ /* 0x000fe20000000000 */
[----:B------:R-:W-:Y:S01]  /*23aa0*/  UMOV UR6, 0x0 ;  /* 0x0000000000067882 */ /* 0x000fe20000000000 */
[----:B------:R-:W-:Y:S01]  /*23ab0*/  UMOV UR7, 0x12f00000 ;  /* 0x12f0000000077882 */ /* 0x000fe20000000000 */
[----:B------:R-:W-:-:S15]  /*23ac0*/  R2UR UR10, R15 ;  /* 0x000000000f0a72ca */ /* 0x000fde00000e0000 */
.L_x_1902:
        /* <DEDUP_REMOVED lines=15> */
.L_x_1903:
        /* <DEDUP_REMOVED lines=13> */
.L_x_2066:
[----:B------:R-:W-:Y:S05]  /*23c90*/  BSYNC B2 ;  /* 0x0000000000027941 */ /* 0x000fea0003800000 */
.L_x_1904:
[----:B------:R-:W-:Y:S01]  /*23ca0*/  BSSY B2, `(.L_x_1906) ;  /* 0x000000b000027945 */ /* 0x000fe20003800000 */
[----:B------:R-:W-:Y:S02]  /*23cb0*/  IMAD.MOV.U32 R10, RZ, RZ, 0x0 ;  /* 0x00000000ff0a7424 */ /* 0x000fe400078e00ff */
[----:B------:R-:W-:Y:S01]  /*23cc0*/  IMAD.MOV.U32 R11, RZ, RZ, 0x12f00000 ;  /* 0x12f00000ff0b7424 */ /* 0x000fe200078e00ff */
[----:B------:R-:W-:Y:S06]  /*23cd0*/  @P1 BRA `(.L_x_1907) ;  /* 0x00000000001c1947 */ /* 0x000fec0003800000 */
[----:B------:R-:W2:Y:S01]  /*23ce0*/  S2R R13, SR_TID.X ;  /* 0x00000000000d7919 */ /* 0x000ea20000002100 */
[----:B01----:R-:W-:-:S04]  /*23cf0*/  IMAD.MOV.U32 R12, RZ, RZ, 0x6000 ;  /* 0x00006000ff0c7424 */ /* 0x003fc800078e00ff */
[----:B------:R3:W-:Y:S01]  /*23d00*/  SYNCS.ARRIVE.TRANS64 RZ, [R3+URZ+0x2a8b0], R12 ;  /* 0x02a8b00c03ff79a7 */ /* 0x0007e2000800003f */
[----:B--2---:R-:W-:-:S04]  /*23d10*/  LOP3.LUT R13, R13, 0x1f, RZ, 0xc0, !PT ;  /* 0x0000001f0d0d7812 */ /* 0x004fc800078ec0ff */
[----:B------:R-:W-:-:S13]  /*23d20*/  ISETP.NE.AND P0, PT, R13, RZ, PT ;  /* 0x000000ff0d00720c */ /* 0x000fda0003f05270 */
[----:B---3--:R-:W-:Y:S05]  /*23d30*/  @!P0 BRA `(.L_x_1907) ;  /* 0x0000000000048947 */ /* 0x008fea0003800000 */
[----:B------:R-:W-:Y:S01]  /*23d40*/  BPT.TRAP 0x1 ;  /* 0x000000040000795c */ /* 0x000fe20000300000 */
.L_x_1907:
[----:B------:R-:W-:Y:S05]  /*23d50*/  BSYNC B2 ;  /* 0x0000000000027941 */ /* 0x000fea0003800000 */
.L_x_1906:
        /* <DEDUP_REMOVED lines=9> */
.L_x_1908:
        /* <DEDUP_REMOVED lines=10> */
[----:B------:R-:W-:Y:S01]  /*23e90*/  R2UR UR10, R15 ;  /* 0x000000000f0a72ca */ /* 0x000fe200000e0000 */
[----:B------:R-:W-:Y:S01]  /*23ea0*/  VIADD R12, R12, 0x3400 ;  /* 0x000034000c0c7836 */ /* 0x000fe20000000000 */
[----:B------:R-:W-:Y:S02]  /*23eb0*/  R2UR UR6, R10 ;  /* 0x000000000a0672ca */ /* 0x000fe400000e0000 */
[----:B------:R-:W-:Y:S02]  /*23ec0*/  R2UR UR7, R11 ;  /* 0x000000000b0772ca */ /* 0x000fe400000e0000 */
[----:B------:R-:W-:-:S13]  /*23ed0*/  PLOP3.LUT P0, PT, PT, PT, PT, 0x80, 0x0 ;  /* 0x000000000000781c */ /* 0x000fda0003f0f070 */
.L_x_1909:
        /* <DEDUP_REMOVED lines=10> */
.L_x_1896:
[----:B------:R-:W-:Y:S05]  /*23f80*/  BSYNC B1 ;  /* 0x0000000000017941 */ /* 0x000fea0003800000 */
.L_x_1895:
        /* <DEDUP_REMOVED lines=9> */
.L_x_1925:
        /* <DEDUP_REMOVED lines=11> */
.L_x_2067:
[----:B------:R-:W-:Y:S05]  /*240d0*/  BSYNC B2 ;  /* 0x0000000000027941 */ /* 0x000fea0003800000 */
.L_x_1912:
        /* <DEDUP_REMOVED lines=9> */
.L_x_1915:
[----:B------:R-:W-:Y:S05]  /*24170*/  BSYNC B2 ;  /* 0x0000000000027941 */ /* 0x000fea0003800000 */
.L_x_1914:
[----:B------:R-:W-:Y:S01]  /*24180*/  IMAD.MOV.U32 R10, RZ, RZ, RZ ;  /* 0x000000ffff0a7224 */ /* 0x000fe200078e00ff */
[----:B------:R-:W-:Y:S01]  /*24190*/  UIADD3 UR4, UP0, UR36, 0x570, URZ ;  /* 0x0000057024047890 */ /* 0x000fe2000ff1e03f */
[----:B------:R-:W-:Y:S01]  /*241a0*/  IMAD R3, R25, 0x9000, R23 ;  /* 0x0000900019037824 */ /* 0x000fe200078e0217 */
[----:B------:R-:W-:Y:S01]  /*241b0*/  PLOP3.LUT P1, PT, PT, PT, PT, 0x80, 0x0 ;  /* 0x000000000000781c */ /* 0x000fe20003f2f070 */
[----:B0-----:R-:W-:Y:S01]  /*241c0*/  IMAD R6, R12, 0x60, R0 ;  /* 0x000000600c067824 */ /* 0x001fe200078e0200 */
[----:B------:R-:W-:Y:S01]  /*241d0*/  R2UR UR10, R10 ;  /* 0x000000000a0a72ca */ /* 0x000fe200000e0000 */
[----:B------:R-:W-:Y:S01]  /*241e0*/  VIADD R13, R3, 0x18400 ;  /* 0x00018400030d7836 */ /* 0x000fe20000000000 */
[----:B------:R-:W-:Y:S01]  /*241f0*/  IADD3 R14, R11, 0x2a890, RZ ;  /* 0x0002a8900b0e7810 */ /* 0x000fe20007ffe0ff */
[----:B------:R-:W-:Y:S01]  /*24200*/  UIADD3.X UR5, URZ, UR37, URZ, UP0, !UPT ;  /* 0x000000253f057290 */ /* 0x000fe200087fe43f */
[----:B------:R-:W-:Y:S01]  /*24210*/  UMOV UR6, 0x0 ;  /* 0x0000000000067882 */ /* 0x000fe20000000000 */
[----:B------:R-:W-:-:S10]  /*24220*/  UMOV UR7, 0x12f00000 ;  /* 0x12f0000000077882 */ /* 0x000fd40000000000 */
.L_x_1916:
        /* <DEDUP_REMOVED lines=16> */
.L_x_1917:
        /* <DEDUP_REMOVED lines=15> */
.L_x_1918:
        /* <DEDUP_REMOVED lines=13> */
.L_x_2068:
[----:B------:R-:W-:Y:S05]  /*244f0*/  BSYNC B2 ;  /* 0x0000000000027941 */ /* 0x000fea0003800000 */
.L_x_1919:
[----:B------:R-:W-:Y:S01]  /*24500*/  BSSY B2, `(.L_x_1921) ;  /* 0x000000b000027945 */ /* 0x000fe20003800000 */
[----:B01----:R-:W-:Y:S02]  /*24510*/  IMAD.MOV.U32 R2, RZ, RZ, 0x0 ;  /* 0x00000000ff027424 */ /* 0x003fe400078e00ff */
[----:B------:R-:W-:Y:S01]  /*24520*/  IMAD.MOV.U32 R3, RZ, RZ, 0x12f00000 ;  /* 0x12f00000ff037424 */ /* 0x000fe200078e00ff */
[----:B------:R-:W-:Y:S06]  /*24530*/  @P2 BRA `(.L_x_1922) ;  /* 0x00000000001c2947 */ /* 0x000fec0003800000 */
[----:B------:R-:W0:Y:S01]  /*24540*/  S2R R15, SR_TID.X ;  /* 0x00000000000f7919 */ /* 0x000e220000002100 */
[----:B------:R-:W-:-:S04]  /*24550*/  IMAD.MOV.U32 R14, RZ, RZ, 0x6000 ;  /* 0x00006000ff0e7424 */ /* 0x000fc800078e00ff */
[----:B------:R1:W-:Y:S01]  /*24560*/  SYNCS.ARRIVE.TRANS64 RZ, [R11+URZ+0x2a8b0], R14 ;  /* 0x02a8b00e0bff79a7 */ /* 0x0003e2000800003f */
[----:B0-----:R-:W-:-:S04]  /*24570*/  LOP3.LUT R15, R15, 0x1f, RZ, 0xc0, !PT ;  /* 0x0000001f0f0f7812 */ /* 0x001fc800078ec0ff */
[----:B------:R-:W-:-:S13]  /*24580*/  ISETP.NE.AND P1, PT, R15, RZ, PT ;  /* 0x000000ff0f00720c */ /* 0x000fda0003f25270 */
[----:B-1----:R-:W-:Y:S05]  /*24590*/  @!P1 BRA `(.L_x_1922) ;  /* 0x0000000000049947 */ /* 0x002fea0003800000 */
[----:B------:R-:W-:Y:S01]  /*245a0*/  BPT.TRAP 0x1 ;  /* 0x000000040000795c */ /* 0x000fe20000300000 */
.L_x_1922:
[----:B------:R-:W-:Y:S05]  /*245b0*/  BSYNC B2 ;  /* 0x0000000000027941 */ /* 0x000fea0003800000 */
.L_x_1921:
[----:B------:R-:W-:Y:S01]  /*245c0*/  R2UR UR6, R2 ;  /* 0x00000000020672ca */ /* 0x000fe200000e0000 */
[----:B------:R-:W-:Y:S01]  /*245d0*/  UIADD3 UR4, UP0, UR36, 0x670, URZ ;  /* 0x0000067024047890 */ /* 0x000fe2000ff1e03f */
[----:B------:R-:W-:Y:S02]  /*245e0*/  R2UR UR7, R3 ;  /* 0x00000000030772ca */ /* 0x000fe400000e0000 */
[----:B------:R-:W-:Y:S01]  /*245f0*/  R2UR UR10, R10 ;  /* 0x000000000a0a72ca */ /* 0x000fe200000e0000 */
[----:B------:R-:W-:Y:S01]  /*24600*/  IMAD R10, R25, 0x6000, R23 ;  /* 0x00006000190a7824 */ /* 0x000fe200078e0217 */
[----:B------:R-:W-:Y:S01]  /*24610*/  PLOP3.LUT P1, PT, PT, PT, PT, 0x80, 0x0 ;  /* 0x000000000000781c */ /* 0x000fe20003f2f070 */
[----:B------:R-:W-:Y:S01]  /*24620*/  UIADD3.X UR5, URZ, UR37, URZ, UP0, !UPT ;  /* 0x000000253f057290 */ /* 0x000fe200087fe43f */
[----:B------:R-:W-:Y:S01]  /*24630*/  IADD3 R11, R11, 0x2a8b0, RZ ;  /* 0x0002a8b00b0b7810 */ /* 0x000fe20007ffe0ff */
[----:B------:R-:W-:-:S10]  /*24640*/  VIADD R14, R10, 0x400 ;  /* 0x000004000a0e7836 */ /* 0x000fd40000000000 */
.L_x_1923:
        /* <DEDUP_REMOVED lines=15> */
.L_x_1924:
        /* <DEDUP_REMOVED lines=10> */
.L_x_1911:
[----:B------:R-:W-:Y:S05]  /*247e0*/  BSYNC B1 ;  /* 0x0000000000017941 */ /* 0x000fea0003800000 */
.L_x_1910:
        /* <DEDUP_REMOVED lines=8> */
.L_x_1889:
[----:B------:R-:W-:Y:S05]  /*24870*/  BSYNC B0 ;  /* 0x0000000000007941 */ /* 0x000fea0003800000 */
.L_x_1888:
[----:B------:R-:W1:Y:S01]  /*24880*/  LDC R0, c[0x0][0x448] ;  /* 0x00011200ff007b82 */ /* 0x000e620000000800 */
[----:B------:R-:W-:Y:S01]  /*24890*/  VIADD R5, R28, 0x7f ;  /* 0x0000007f1c057836 */ /* 0x000fe20000000000 */
[----:B------:R-:W-:Y:S06]  /*248a0*/  @!P0 WARPSYNC.ALL ;  /* 0x0000000000008948 */ /* 0x000fec0003800000 */
[----:B------:R-:W2:Y:S08]  /*248b0*/  LDC.64 R2, c[0x0][0x9e0] ;  /* 0x00027800ff027b82 */ /* 0x000eb00000000a00 */
[----:B------:R-:W-:Y:S01]  /*248c0*/  @!P0 BAR.SYNC.DEFER_BLOCKING 0xc, 0x180 ;  /* 0x0306000000008b1d */ /* 0x000fe20000010000 */
[----:B-1----:R-:W-:-:S02]  /*248d0*/  ISETP.NE.AND P1, PT, R0, 0x1, PT ;  /* 0x000000010000780c */ /* 0x002fc40003f25270 */
[----:B--2---:R-:W-:-:S11]  /*248e0*/  ISETP.GE.AND P2, PT, R3, 0x1, PT ;  /* 0x000000010300780c */ /* 0x004fd60003f46270 */
[----:B------:R-:W1:Y:S08]  /*248f0*/  @P1 LDC R0, c[0x0][0x44c] ;  /* 0x00011300ff001b82 */ /* 0x000e700000000800 */
[----:B------:R-:W2:Y:S01]  /*24900*/  @P1 LDC R11, c[0x0][0x450] ;  /* 0x00011400ff0b1b82 */ /* 0x000ea20000000800 */
[----:B-1----:R-:W-:-:S05]  /*24910*/  @P1 IMAD.HI.U32 R0, R5, R0, RZ ;  /* 0x0000000005001227 */ /* 0x002fca00078e00ff */
[----:B--2---:R-:W-:-:S05]  /*24920*/  @P1 SHF.R.U32.HI R5, RZ, R11, R0 ;  /* 0x0000000bff051219 */ /* 0x004fca0000011600 */
[----:B------:R-:W-:-:S04]  /*24930*/  IMAD.IADD R11, R8, 0x1, R5 ;  /* 0x00000001080b7824 */ /* 0x000fc800078e0205 */
[----:B------:R-:W-:Y:S01]  /*24940*/  IMAD.IADD R2, R11, 0x1, R2 ;  /* 0x000000010b027824 */ /* 0x000fe200078e0202 */
[----:B------:R-:W-:Y:S06]  /*24950*/  @!P2 BRA `(.L_x_1926) ;  /* 0x000000000048a947 */ /* 0x000fec0003800000 */
[C---:B------:R-:W-:Y:S01]  /*24960*/  ISETP.GT.AND P0, PT, R11.reuse, RZ, PT ;  /* 0x000000ff0b00720c */ /* 0x040fe20003f04270 */
[----:B------:R-:W-:Y:S01]  /*24970*/  BSSY B0, `(.L_x_1927) ;  /* 0x000000e000007945 */ /* 0x000fe20003800000 */
[----:B------:R-:W-:-:S11]  /*24980*/  IADD3 R0, R11, -0x1, RZ ;  /* 0xffffffff0b007810 */ /* 0x000fd60007ffe0ff */
        /* <DEDUP_REMOVED lines=8> */
.L_x_1928:
[----:B------:R-:W-:-:S13]  /*24a10*/  ISETP.NE.AND P0, PT, R3, 0x1, PT ;  /* 0x000000010300780c */ /* 0x000fda0003f05270 */
[----:B------:R-:W1:Y:S02]  /*24a20*/  @P0 LDC.64 R4, c[0x0][0x9e8] ;  /* 0x00027a00ff040b82 */ /* 0x000e640000000a00 */
[----:B-1----:R-:W-:-:S05]  /*24a30*/  @P0 IMAD.HI.U32 R4, R0, R4, RZ ;  /* 0x0000000400040227 */ /* 0x002fca00078e00ff */
[----:B------:R-:W-:-:S07]  /*24a40*/  @P0 SHF.R.U32.HI R0, RZ, R5, R4 ;  /* 0x00000005ff000219 */ /* 0x000fce0000011604 */
.L_x_1929:
[----:B------:R-:W-:Y:S05]  /*24a50*/  BSYNC B0 ;  /* 0x0000000000007941 */ /* 0x000fea0003800000 */
.L_x_1927:
[----:B------:R-:W-:-:S05]  /*24a60*/  IMAD R5, R0, R3, R3 ;  /* 0x0000000300057224 */ /* 0x000fca00078e0203 */
[----:B------:R-:W-:-:S07]  /*24a70*/  VIMNMX R2, R2, R5, PT ;  /* 0x0000000502027248 */ /* 0x000fce0003fe0100 */
.L_x_1926:
[----:B------:R-:W1:Y:S01]  /*24a80*/  @P1 LDC R5, c[0x0][0x44c] ;  /* 0x00011300ff051b82 */ /* 0x000e620000000800 */
[----:B------:R-:W-:Y:S01]  /*24a90*/  VIADD R2, R2, 0x5f ;  /* 0x0000005f02027836 */ /* 0x000fe20000000000 */
[----:B------:R-:W-:Y:S01]  /*24aa0*/  ULDC UR4, c[0x0][0x9dc] ;  /* 0x0002770000047ab9 */ /* 0x000fe20000000800 */
[----:B------:R-:W-:Y:S02]  /*24ab0*/  IMAD.MOV.U32 R0, RZ, RZ, R28 ;  /* 0x000000ffff007224 */ /* 0x000fe400078e001c */
[----:B------:R-:W-:-:S03]  /*24ac0*/  IMAD.HI R2, R2, 0x2aaaaaab, RZ ;  /* 0x2aaaaaab02027827 */ /* 0x000fc600078e02ff */
[----:B------:R-:W2:Y:S01]  /*24ad0*/  @P1 LDC R4, c[0x0][0x450] ;  /* 0x00011400ff041b82 */ /* 0x000ea20000000800 */
[----:B-1----:R-:W-:-:S05]  /*24ae0*/  @P1 IMAD.HI.U32 R5, R28, R5, RZ ;  /* 0x000000051c051227 */ /* 0x002fca00078e00ff */
[----:B--2---:R-:W-:Y:S02]  /*24af0*/  @P1 SHF.R.U32.HI R0, RZ, R4, R5 ;  /* 0x00000004ff001219 */ /* 0x004fe40000011605 */
[----:B------:R-:W-:Y:S02]  /*24b00*/  SHF.R.U32.HI R5, RZ, 0x1f, R2 ;  /* 0x0000001fff057819 */ /* 0x000fe40000011602 */
[----:B------:R-:W-:Y:S02]  /*24b10*/  IADD3 R7, R7, R0, RZ ;  /* 0x0000000007077210 */ /* 0x000fe40007ffe0ff */
[----:B------:R-:W-:-:S03]  /*24b20*/  LEA.HI.SX32 R2, R2, R5, 0x1c ;  /* 0x0000000502027211 */ /* 0x000fc600078fe2ff */
[----:B------:R-:W-:Y:S01]  /*24b30*/  VIADD R0, R7, -UR4 ;  /* 0x8000000407007c36 */ /* 0x000fe20008000000 */
[----:B------:R-:W-:-:S05]  /*24b40*/  VIMNMX R24, R9, R2, PT ;  /* 0x0000000209187248 */ /* 0x000fca0003fe0100 */
[----:B------:R1:W-:Y:S01]  /*24b50*/  STL [R1+0x24], R24 ;  /* 0x0000241801007387 */ /* 0x0003e20000100800 */
[----:B------:R-:W-:Y:S05]  /*24b60*/  @!P2 BRA `(.L_x_1930) ;  /* 0x000000000044a947 */ /* 0x000fea0003800000 */
[----:B------:R-:W-:Y:S01]  /*24b70*/  ISETP.GT.AND P0, PT, R7, -0x1, PT ;  /* 0xffffffff0700780c */ /* 0x000fe20003f04270 */
[----:B------:R-:W-:-:S12]  /*24b80*/  BSSY B0, `(.L_x_1931) ;  /* 0x000000d000007945 */ /* 0x000fd80003800000 */
[----:B------:R-:W-:Y:S05]  /*24b90*/  @P0 BRA `(.L_x_1932) ;  /* 0x00000000001c0947 */ /* 0x000fea0003800000 */
[----:B------:R-:W-:Y:S02]  /*24ba0*/  ISETP.NE.AND P0, PT, R3, 0x1, PT ;  /* 0x000000010300780c */ /* 0x000fe40003f05270 */
[----:B------:R-:W-:-:S11]  /*24bb0*/  LOP3.LUT R7, RZ, R7, RZ, 0x33, !PT ;  /* 0x00000007ff077212 */ /* 0x000fd600078e33ff */
[----:B------:R-:W2:Y:S02]  /*24bc0*/  @P0 LDC.64 R4, c[0x0][0x9e8] ;  /* 0x00027a00ff040b82 */ /* 0x000ea40000000a00 */
[----:B--2---:R-:W-:-:S05]  /*24bd0*/  @P0 IMAD.HI.U32 R4, R7, R4, RZ ;  /* 0x0000000407040227 */ /* 0x004fca00078e00ff */
[----:B------:R-:W-:-:S04]  /*24be0*/  @P0 SHF.R.U32.HI R7, RZ, R5, R4 ;  /* 0x00000005ff070219 */ /* 0x000fc80000011604 */
[----:B------:R-:W-:Y:S01]  /*24bf0*/  LOP3.LUT R7, RZ, R7, RZ, 0x33, !PT ;  /* 0x00000007ff077212 */ /* 0x000fe200078e33ff */
[----:B------:R-:W-:Y:S06]  /*24c00*/  BRA `(.L_x_1933) ;  /* 0x0000000000107947 */ /* 0x000fec0003800000 */
.L_x_1932:
[----:B------:R-:W-:-:S13]  /*24c10*/  ISETP.NE.AND P0, PT, R3, 0x1, PT ;  /* 0x000000010300780c */ /* 0x000fda0003f05270 */
[----:B------:R-:W2:Y:S02]  /*24c20*/  @P0 LDC.64 R4, c[0x0][0x9e8] ;  /* 0x00027a00ff040b82 */ /* 0x000ea40000000a00 */
[----:B--2---:R-:W-:-:S05]  /*24c30*/  @P0 IMAD.HI.U32 R4, R7, R4, RZ ;  /* 0x0000000407040227 */ /* 0x004fca00078e00ff */
[----:B------:R-:W-:-:S07]  /*24c40*/  @P0 SHF.R.U32.HI R7, RZ, R5, R4 ;  /* 0x00000005ff070219 */ /* 0x000fce0000011604 */
.L_x_1933:
[----:B------:R-:W-:Y:S05]  /*24c50*/  BSYNC B0 ;  /* 0x0000000000007941 */ /* 0x000fea0003800000 */
.L_x_1931:
[----:B------:R-:W-:-:S05]  /*24c60*/  IMAD R3, R7, R3, RZ ;  /* 0x0000000307037224 */ /* 0x000fca00078e02ff */
[----:B------:R-:W-:-:S07]  /*24c70*/  VIMNMX R0, R0, R3, !PT ;  /* 0x0000000300007248 */ /* 0x000fce0007fe0100 */
.L_x_1930:
[----:B------:R-:W-:Y:S01]  /*24c80*/  IMAD.HI R0, R0, 0x2aaaaaab, RZ ;  /* 0x2aaaaaab00007827 */ /* 0x000fe200078e02ff */
[----:B------:R-:W-:Y:S04]  /*24c90*/  BSSY B7, `(.L_x_1934) ;  /* 0x000037d000077945 */ /* 0x000fe80003800000 */
[----:B------:R-:W-:-:S04]  /*24ca0*/  SHF.R.U32.HI R3, RZ, 0x1f, R0 ;  /* 0x0000001fff037819 */ /* 0x000fc80000011600 */
[----:B------:R-:W-:-:S04]  /*24cb0*/  LEA.HI.SX32 R3, R0, R3, 0x1c ;  /* 0x0000000300037211 */ /* 0x000fc800078fe2ff */
[----:B------:R-:W-:-:S04]  /*24cc0*/  VIMNMX R2, RZ, R3, !PT ;  /* 0x00000003ff027248 */ /* 0x000fc80007fe0100 */
[----:B------:R-:W-:Y:S01]  /*24cd0*/  ISETP.GT.AND P0, PT, R24, R2, PT ;  /* 0x000000021800720c */ /* 0x000fe20003f04270 */
[----:B------:R2:W-:-:S12]  /*24ce0*/  STL [R1+0x8], R2 ;  /* 0x0000080201007387 */ /* 0x0005d80000100800 */
[----:B--2---:R-:W-:Y:S05]  /*24cf0*/  @P0 BRA `(.L_x_1935) ;  /* 0x0000000000440947 */ /* 0x004fea0003800000 */
[----:B------:R-:W2:Y:S02]  /*24d00*/  S2R R2, SR_TID.X ;  /* 0x0000000000027919 */ /* 0x000ea40000002100 */
[----:B--2---:R-:W-:-:S04]  /*24d10*/  LOP3.LUT R2, R2, 0x7f, RZ, 0xc0, !PT ;  /* 0x0000007f02027812 */ /* 0x004fc800078ec0ff */
[----:B------:R-:W-:-:S13]  /*24d20*/  ISETP.NE.AND P0, PT, R2, RZ, PT ;  /* 0x000000ff0200720c */ /* 0x000fda0003f05270 */
[----:B------:R-:W-:Y:S05]  /*24d30*/  @P0 BRA `(.L_x_1936) ;  /* 0x0000003400c80947 */ /* 0x000fea0003800000 */
[----:B------:R-:W2:Y:S01]  /*24d40*/  S2R R5, SR_LANEID ;  /* 0x0000000000057919 */ /* 0x000ea20000000000 */
[----:B------:R-:W-:Y:S01]  /*24d50*/  VOTEU.ANY UR4, UPT, PT ;  /* 0x0000000000047886 */ /* 0x000fe200038e0100 */
[----:B------:R-:W3:Y:S01]  /*24d60*/  LDC.64 R2, c[0x0][0xc60] ;  /* 0x00031800ff027b82 */ /* 0x000ee20000000a00 */
[----:B------:R-:W2:Y:S02]  /*24d70*/  FLO.U32 R0, UR4 ;  /* 0x0000000400007d00 */ /* 0x000ea400080e0000 */
[----:B--2---:R-:W-:-:S06]  /*24d80*/  ISETP.EQ.U32.AND P0, PT, R0, R5, PT ;  /* 0x000000050000720c */ /* 0x004fcc0003f02070 */
[----:B------:R-:W3:Y:S07]  /*24d90*/  POPC R5, UR4 ;  /* 0x0000000400057d09 */ /* 0x000eee0008000000 */
[----:B---3--:R-:W2:Y:S01]  /*24da0*/  @P0 ATOMG.E.ADD.STRONG.GPU PT, R3, desc[UR60][R2.64], R5 ;  /* 0x00000005020309a8 */ /* 0x008ea200081ee1fc */
[----:B------:R-:W3:Y:S02]  /*24db0*/  S2R R4, SR_LTMASK ;  /* 0x0000000000047919 */ /* 0x000ee40000003900 */
[----:B---3--:R-:W-:-:S04]  /*24dc0*/  LOP3.LUT R4, R4, UR4, RZ, 0xc0, !PT ;  /* 0x0000000404047c12 */ /* 0x008fc8000f8ec0ff */
[----:B------:R-:W3:Y:S01]  /*24dd0*/  POPC R7, R4 ;  /* 0x0000000400077309 */ /* 0x000ee20000000000 */
[----:B--2---:R-:W3:Y:S02]  /*24de0*/  SHFL.IDX PT, R0, R3, R0, 0x1f ;  /* 0x00001f0003007589 */ /* 0x004ee400000e0000 */
[----:B---3--:R-:W-:Y:S01]  /*24df0*/  IADD3 R16, R0, UR38, R7 ;  /* 0x0000002600107c10 */ /* 0x008fe2000fffe007 */
[----:B------:R-:W-:Y:S06]  /*24e00*/  BRA `(.L_x_1936) ;  /* 0x0000003400947947 */ /* 0x000fec0003800000 */
.L_x_1935:
        /* <DEDUP_REMOVED lines=8> */
[----:B------:R-:W-:Y:S01]  /*24e90*/  IMAD.U32 R4, RZ, RZ, UR6 ;  /* 0x00000006ff047e24 */ /* 0x000fe2000f8e00ff */
[----:B------:R-:W-:Y:S01]  /*24ea0*/  MOV R5, UR7 ;  /* 0x0000000700057c02 */ /* 0x000fe20008000f00 */
[----:B------:R-:W2:Y:S01]  /*24eb0*/  LDC.64 R2, c[0x4][R2] ;  /* 0x0100000002027b82 */ /* 0x000ea20000000a00 */
[----:B0-----:R-:W-:Y:S01]  /*24ec0*/  IMAD.U32 R6, RZ, RZ, UR8 ;  /* 0x00000008ff067e24 */ /* 0x001fe2000f8e00ff */
[----:B------:R-:W-:Y:S01]  /*24ed0*/  MOV R11, UR5 ;  /* 0x00000005000b7c02 */ /* 0x000fe20008000f00 */
[----:B------:R-:W-:Y:S02]  /*24ee0*/  IMAD.U32 R7, RZ, RZ, UR9 ;  /* 0x00000009ff077e24 */ /* 0x000fe4000f8e00ff */
[----:B------:R-:W-:-:S02]  /*24ef0*/  IMAD.U32 R10, RZ, RZ, UR4 ;  /* 0x00000004ff0a7e24 */ /* 0x000fc4000f8e00ff */
[----:B------:R-:W-:Y:S02]  /*24f00*/  IMAD.MOV.U32 R8, RZ, RZ, 0x70 ;  /* 0x00000070ff087424 */ /* 0x000fe400078e00ff */
[----:B------:R-:W-:Y:S02]  /*24f10*/  IMAD.MOV.U32 R12, RZ, RZ, 0x1 ;  /* 0x00000001ff0c7424 */ /* 0x000fe400078e00ff */
[----:B------:R-:W-:-:S07]  /*24f20*/  IMAD.MOV.U32 R13, RZ, RZ, RZ ;  /* 0x000000ffff0d7224 */ /* 0x000fce00078e00ff */
[----:B------:R-:W-:-:S07]  /*24f30*/  LEPC R20, `(.L_x_1938) ;  /* 0x000000001014794e */ /* 0x000fce0000000000 */
[----:B-12---:R-:W-:Y:S05]  /*24f40*/  CALL.ABS.NOINC R2 ;  /* 0x0000000002007343 */ /* 0x006fea0003c00000 */
.L_x_1938:
[----:B------:R-:W-:Y:S05]  /*24f50*/  BSYNC B6 ;  /* 0x0000000000067941 */ /* 0x000fea0003800000 */
.L_x_1937:
[----:B------:R-:W-:Y:S01]  /*24f60*/  IADD3 R0, R23, 0x400, RZ ;  /* 0x0000040017007810 */ /* 0x000fe20007ffe0ff */
[----:B------:R-:W-:Y:S03]  /*24f70*/  BSSY B6, `(.L_x_1939) ;  /* 0x0000022000067945 */ /* 0x000fe60003800000 */
[----:B------:R-:W-:-:S13]  /*24f80*/  LOP3.LUT P0, RZ, R0, 0x3ff, RZ, 0xc0, !PT ;  /* 0x000003ff00ff7812 */ /* 0x000fda000780c0ff */
[----:B------:R-:W-:Y:S05]  /*24f90*/  @!P0 BRA `(.L_x_1940) ;  /* 0x00000000007c8947 */ /* 0x000fea0003800000 */
[----:B------:R-:W-:Y:S01]  /*24fa0*/  MOV R17, 0x0 ;  /* 0x0000000000117802 */ /* 0x000fe20000000f00 */
[----:B------:R-:W-:Y:S01]  /*24fb0*/  ULDC.64 UR6, c[0x4][0xf0] ;  /* 0x01003c0000067ab9 */ /* 0x000fe20000000a00 */
[----:B------:R-:W-:Y:S01]  /*24fc0*/  ULDC.64 UR8, c[0x4][0xf8] ;  /* 0x01003e0000087ab9 */ /* 0x000fe20000000a00 */
[----:B------:R-:W-:Y:S01]  /*24fd0*/  ULDC.64 UR4, c[0x4][0x78] ;  /* 0x01001e0000047ab9 */ /* 0x000fe20000000a00 */
[----:B------:R2:W3:Y:S01]  /*24fe0*/  LDC.64 R2, c[0x4][R17] ;  /* 0x0100000011027b82 */ /* 0x0004e20000000a00 */
[----:B------:R-:W-:Y:S01]  /*24ff0*/  IMAD.U32 R4, RZ, RZ, UR6 ;  /* 0x00000006ff047e24 */ /* 0x000fe2000f8e00ff */
[----:B------:R-:W-:Y:S01]  /*25000*/  MOV R7, UR9 ;  /* 0x0000000900077c02 */ /* 0x000fe20008000f00 */
[----:B------:R-:W-:Y:S01]  /*25010*/  IMAD.U32 R5, RZ, RZ, UR7 ;  /* 0x00000007ff057e24 */ /* 0x000fe2000f8e00ff */
[----:B------:R-:W-:Y:S01]  /*25020*/  MOV R12, 0x1 ;  /* 0x00000001000c7802 */ /* 0x000fe20000000f00 */
[----:B0-----:R-:W-:Y:S02]  /*25030*/  IMAD.U32 R6, RZ, RZ, UR8 ;  /* 0x00000008ff067e24 */ /* 0x001fe4000f8e00ff */
[----:B------:R-:W-:-:S02]  /*25040*/  IMAD.U32 R10, RZ, RZ, UR4 ;  /* 0x00000004ff0a7e24 */ /* 0x000fc4000f8e00ff */
[----:B------:R-:W-:Y:S02]  /*25050*/  IMAD.U32 R11, RZ, RZ, UR5 ;  /* 0x00000005ff0b7e24 */ /* 0x000fe4000f8e00ff */
[----:B------:R-:W-:Y:S02]  /*25060*/  IMAD.MOV.U32 R8, RZ, RZ, 0x70 ;  /* 0x00000070ff087424 */ /* 0x000fe400078e00ff */
[----:B--2---:R-:W-:-:S07]  /*25070*/  IMAD.MOV.U32 R13, RZ, RZ, RZ ;  /* 0x000000ffff0d7224 */ /* 0x004fce00078e00ff */
[----:B------:R-:W-:-:S07]  /*25080*/  LEPC R20, `(.L_x_1941) ;  /* 0x000000001014794e */ /* 0x000fce0000000000 */
[----:B-1-3--:R-:W-:Y:S05]  /*25090*/  CALL.ABS.NOINC R2 ;  /* 0x0000000002007343 */ /* 0x00afea0003c00000 */
.L_x_1941:
[----:B------:R0:W1:Y:S01]  /*250a0*/  LDC.64 R2, c[0x4][R17] ;  /* 0x0100000011027b82 */ /* 0x0000620000000a00 */
[----:B------:R-:W-:Y:S01]  /*250b0*/  ULDC.64 UR4, c[0x4][0xf0] ;  /* 0x01003c0000047ab9 */ /* 0x000fe20000000a00 */
[----:B------:R-:W-:Y:S01]  /*250c0*/  ULDC.64 UR6, c[0x4][0xf8] ;  /* 0x01003e0000067ab9 */ /* 0x000fe20000000a00 */
[----:B------:R-:W-:Y:S01]  /*250d0*/  ULDC.64 UR8, c[0x4][0x80] ;  /* 0x0100200000087ab9 */ /* 0x000fe20000000a00 */
        /* <DEDUP_REMOVED lines=8> */
[----:B0-----:R-:W-:-:S07]  /*25160*/  IMAD.MOV.U32 R13, RZ, RZ, RZ ;  /* 0x000000ffff0d7224 */ /* 0x001fce00078e00ff */
[----:B------:R-:W-:-:S07]  /*25170*/  LEPC R20, `(.L_x_1940) ;  /* 0x000000001014794e */ /* 0x000fce0000000000 */
[----:B-1----:R-:W-:Y:S05]  /*25180*/  CALL.ABS.NOINC R2 ;  /* 0x0000000002007343 */ /* 0x002fea0003c00000 */
.L_x_1940:
[----:B------:R-:W-:Y:S05]  /*25190*/  BSYNC B6 ;  /* 0x0000000000067941 */ /* 0x000fea0003800000 */
.L_x_1939:
[----:B------:R-:W-:Y:S01]  /*251a0*/  ULDC.64 UR4, c[0x0][0x9f8] ;  /* 0x00027e0000047ab9 */ /* 0x000fe20000000a00 */
[----:B------:R-:W2:Y:S01]  /*251b0*/  LDL R20, [R1] ;  /* 0x0000000001147983 */ /* 0x000ea20000100800 */
[----:B------:R-:W-:-:S03]  /*251c0*/  ISETP.NE.U32.AND P0, PT, RZ, UR4, PT ;  /* 0x00000004ff007c0c */ /* 0x000fc6000bf05070 */
[----:B------:R-:W3:Y:S01]  /*251d0*/  LDL R17, [R1+0x4] ;  /* 0x0000040001117983 */ /* 0x000ee20000100800 */
[----:B------:R-:W-:Y:S01]  /*251e0*/  ISETP.NE.AND.EX P0, PT, RZ, UR5, PT, P0 ;  /* 0x00000005ff007c0c */ /* 0x000fe2000bf05300 */
[----:B------:R-:W-:Y:S01]  /*251f0*/  IMAD.MOV.U32 R34, RZ, RZ, R19 ;  /* 0x000000ffff227224 */ /* 0x000fe200078e0013 */
[----:B------:R-:W4:Y:S01]  /*25200*/  LDC R0, c[0x0][0x430] ;  /* 0x00010c00ff007b82 */ /* 0x000f220000000800 */
[----:B------:R-:W0:Y:S01]  /*25210*/  S2R R21, SR_TID.X ;  /* 0x0000000000157919 */ /* 0x000e220000002100 */
[----:B------:R-:W-:-:S09]  /*25220*/  ULDC UR4, c[0x0][0x320] ;  /* 0x0000c80000047ab9 */ /* 0x000fd20000000800 */
[----:B------:R-:W1:Y:S01]  /*25230*/  @P0 LDC.64 R2, c[0x0][0x9f8] ;  /* 0x00027e00ff020b82 */ /* 0x000e620000000a00 */
[----:B0-----:R-:W-:Y:S01]  /*25240*/  LOP3.LUT R21, R21, 0x7f, RZ, 0xc0, !PT ;  /* 0x0000007f15157812 */ /* 0x001fe200078ec0ff */
[----:B-1----:R-:W-:-:S03]  /*25250*/  @P0 IMAD.WIDE R2, R19, 0x4, R2 ;  /* 0x0000000413020825 */ /* 0x002fc600078e0202 */
[----:B------:R-:W-:Y:S02]  /*25260*/  SHF.R.U32.HI R26, RZ, 0x3, R21 ;  /* 0x00000003ff1a7819 */ /* 0x000fe40000011615 */
[----:B------:R0:W3:Y:S01]  /*25270*/  @P0 LDG.E R34, desc[UR60][R2.64] ;  /* 0x0000003c02220981 */ /* 0x0000e2000c1e1900 */
[----:B----4-:R-:W-:Y:S01]  /*25280*/  ISETP.NE.AND P1, PT, R0, 0x1, PT ;  /* 0x000000010000780c */ /* 0x010fe20003f25270 */
[----:B------:R-:W1:-:S12]  /*25290*/  S2R R21, SR_TID.X ;  /* 0x0000000000157919 */ /* 0x000e580000002100 */
[----:B------:R-:W4:Y:S08]  /*252a0*/  @P1 LDC R4, c[0x0][0x434] ;  /* 0x00010d00ff041b82 */ /* 0x000f300000000800 */
[----:B------:R-:W0:Y:S01]  /*252b0*/  @P1 LDC R6, c[0x0][0x438] ;  /* 0x00010e00ff061b82 */ /* 0x000e220000000800 */
[----:B-1----:R-:W-:-:S04]  /*252c0*/  SHF.L.U32 R21, R21, 0x4, RZ ;  /* 0x0000000415157819 */ /* 0x002fc800000006ff */
[----:B------:R-:W-:Y:S01]  /*252d0*/  LOP3.LUT R21, R26, 0x70, R21, 0xf8, !PT ;  /* 0x000000701a157812 */ /* 0x000fe200078ef815 */
[----:B------:R-:W-:-:S04]  /*252e0*/  VIADD R26, R24, 0xffffffff ;  /* 0xffffffff181a7836 */ /* 0x000fc80000000000 */
[----:B------:R-:W-:Y:S01]  /*252f0*/  IMAD R5, R26, 0x60, R21 ;  /* 0x000000601a057824 */ /* 0x000fe200078e0215 */
[----:B------:R-:W-:Y:S01]  /*25300*/  LOP3.LUT R22, R22, 0xfffffff7, RZ, 0xc0, !PT ;  /* 0xfffffff716167812 */ /* 0x000fe200078ec0ff */
[----:B------:R-:W-:-:S03]  /*25310*/  UMOV UR5, 0xffffffff ;  /* 0xffffffff00057882 */ /* 0x000fc60000000000 */
[----:B--2---:R-:W-:Y:S02]  /*25320*/  ISETP.GE.AND P0, PT, R5, R20, PT ;  /* 0x000000140500720c */ /* 0x004fe40003f06270 */
[----:B------:R-:W1:Y:S02]  /*25330*/  S2R R20, SR_TID.X ;  /* 0x0000000000147919 */ /* 0x000e640000002100 */
[----:B------:R-:W-:Y:S01]  /*25340*/  ISETP.GT.U32.OR P0, PT, R21, 0x5f, P0 ;  /* 0x0000005f1500780c */ /* 0x000fe20000704470 */
[----:B---3--:R-:W-:-:S04]  /*25350*/  IMAD.IADD R5, R5, 0x1, R17 ;  /* 0x0000000105057824 */ /* 0x008fc800078e0211 */
[----:B----4-:R-:W-:-:S04]  /*25360*/  @P1 IMAD.HI.U32 R7, R5, R4, RZ ;  /* 0x0000000405071227 */ /* 0x010fc800078e00ff */
[----:B------:R-:W-:Y:S01]  /*25370*/  IMAD.MOV.U32 R4, RZ, RZ, R5 ;  /* 0x000000ffff047224 */ /* 0x000fe200078e0005 */
[----:B0-----:R-:W-:-:S03]  /*25380*/  @P1 SHF.R.U32.HI R4, RZ, R6, R7 ;  /* 0x00000006ff041219 */ /* 0x001fc60000011607 */
[----:B------:R-:W0:Y:S01]  /*25390*/  @!P0 LDC.64 R2, c[0x0][0x428] ;  /* 0x00010a00ff028b82 */ /* 0x000e220000000a00 */
[----:B------:R-:W-:-:S05]  /*253a0*/  IADD3 R6, -R4, RZ, RZ ;  /* 0x000000ff04067210 */ /* 0x000fca0007ffe1ff */
[----:B------:R-:W-:Y:S01]  /*253b0*/  IMAD R0, R0, R6, R5 ;  /* 0x0000000600007224 */ /* 0x000fe200078e0205 */
[----:B------:R-:W-:Y:S01]  /*253c0*/  @!P0 SHF.R.S32.HI R5, RZ, 0x1f, R4 ;  /* 0x0000001fff058819 */ /* 0x000fe20000011404 */
[----:B-1----:R-:W-:-:S05]  /*253d0*/  IMAD.SHL.U32 R20, R20, 0x8, RZ ;  /* 0x0000000814147824 */ /* 0x002fca00078e00ff */
[----:B------:R-:W-:-:S04]  /*253e0*/  LOP3.LUT R20, R20, 0x38, RZ, 0xc0, !PT ;  /* 0x0000003814147812 */ /* 0x000fc800078ec0ff */
[C---:B------:R-:W-:Y:S02]  /*253f0*/  LOP3.LUT R17, R20.reuse, 0x40, RZ, 0xfc, !PT ;  /* 0x0000004014117812 */ /* 0x040fe400078efcff */
[----:B------:R-:W-:Y:S02]  /*25400*/  ISETP.GE.AND P1, PT, R20, UR4, PT ;  /* 0x0000000414007c0c */ /* 0x000fe4000bf26270 */
[----:B------:R-:W-:Y:S01]  /*25410*/  SHF.R.S32.HI R8, RZ, 0x1f, R34 ;  /* 0x0000001fff087819 */ /* 0x000fe20000011422 */
[-C--:B0-----:R-:W-:Y:S01]  /*25420*/  @!P0 IMAD.WIDE.U32 R4, R34, R2.reuse, R4 ;  /* 0x0000000222048225 */ /* 0x081fe200078e0004 */
[----:B------:R-:W-:Y:S01]  /*25430*/  ISETP.GE.AND P2, PT, R17, UR4, PT ;  /* 0x0000000411007c0c */ /* 0x000fe2000bf46270 */
[----:B------:R-:W-:Y:S01]  /*25440*/  ULDC UR4, c[0x0][0x2f4] ;  /* 0x0000bd0000047ab9 */ /* 0x000fe20000000800 */
[----:B------:R-:W-:Y:S01]  /*25450*/  SEL R30, RZ, 0x1, P1 ;  /* 0x00000001ff1e7807 */ /* 0x000fe20000800000 */
[----:B------:R-:W-:Y:S01]  /*25460*/  @!P0 IMAD R6, R8, R2, RZ ;  /* 0x0000000208068224 */ /* 0x000fe200078e02ff */
[----:B------:R-:W-:Y:S01]  /*25470*/  SEL R2, RZ, 0xffffffff, P2 ;  /* 0xffffffffff027807 */ /* 0x000fe20001000000 */
[----:B------:R0:W-:Y:S02]  /*25480*/  STL [R1+0xc], R8 ;  /* 0x00000c0801007387 */ /* 0x0001e40000100800 */
[----:B------:R-:W-:-:S02]  /*25490*/  @!P0 IMAD R6, R34, R3, R6 ;  /* 0x0000000322068224 */ /* 0x000fc400078e0206 */
[----:B------:R-:W-:Y:S02]  /*254a0*/  IMAD.SHL.U32 R3, R2, 0x2, RZ ;  /* 0x0000000202037824 */ /* 0x000fe400078e00ff */
[----:B------:R-:W-:-:S03]  /*254b0*/  @!P0 IMAD.IADD R6, R5, 0x1, R6 ;  /* 0x0000000105068824 */ /* 0x000fc600078e0206 */
[----:B------:R-:W-:Y:S02]  /*254c0*/  LOP3.LUT R30, R3, 0x2, R30, 0xe2, !PT ;  /* 0x00000002031e7812 */ /* 0x000fe400078ee21e */
[----:B------:R-:W1:Y:S01]  /*254d0*/  @!P0 LDC.64 R2, c[0x0][0x418] ;  /* 0x00010600ff028b82 */ /* 0x000e620000000a00 */
[----:B------:R-:W-:Y:S01]  /*254e0*/  IMAD.U32 R5, RZ, RZ, UR39 ;  /* 0x00000027ff057e24 */ /* 0x000fe2000f8e00ff */
[----:B-1----:R-:W-:-:S04]  /*254f0*/  @!P0 LEA R2, P1, R4, R2, 0x2 ;  /* 0x0000000204028211 */ /* 0x002fc800078210ff */
[----:B------:R-:W-:Y:S02]  /*25500*/  @!P0 LEA.HI.X R3, R4, R3, R6, 0x2, P1 ;  /* 0x0000000304038211 */ /* 0x000fe400008f1406 */
[----:B------:R-:W-:-:S06]  /*25510*/  MOV R4, RZ ;  /* 0x000000ff00047202 */ /* 0x000fcc0000000f00 */
[----:B------:R1:W5:Y:S01]  /*25520*/  @!P0 LDG.E R4, desc[UR60][R2.64] ;  /* 0x0000003c02048981 */ /* 0x000362000c1e1900 */
[----:B------:R-:W-:Y:S02]  /*25530*/  ISETP.GT.U32.AND P0, PT, R21, 0x5f, PT ;  /* 0x0000005f1500780c */ /* 0x000fe40003f04070 */
[----:B------:R-:W-:Y:S02]  /*25540*/  ISETP.NE.AND P3, PT, R5, 0x3, PT ;  /* 0x000000030500780c */ /* 0x000fe40003f65270 */
[C---:B------:R-:W-:Y:S02]  /*25550*/  ISETP.GE.AND P2, PT, R20.reuse, UR4, PT ;  /* 0x0000000414007c0c */ /* 0x040fe4000bf46270 */
[----:B0-----:R-:W-:Y:S02]  /*25560*/  LOP3.LUT R8, R20, 0x80, RZ, 0xfc, !PT ;  /* 0x0000008014087812 */ /* 0x001fe400078efcff */
[----:B------:R-:W-:-:S05]  /*25570*/  ISETP.GE.AND P1, PT, R17, UR4, PT ;  /* 0x0000000411007c0c */ /* 0x000fca000bf26270 */
[----:B------:R-:W-:Y:S02]  /*25580*/  @P0 LOP3.LUT R22, R22, 0x8, RZ, 0xfc, !PT ;  /* 0x0000000816160812 */ /* 0x000fe400078efcff */
[----:B------:R-:W-:Y:S02]  /*25590*/  ISETP.GE.AND P0, PT, R8, UR4, PT ;  /* 0x0000000408007c0c */ /* 0x000fe4000bf06270 */
[----:B------:R-:W-:-:S04]  /*255a0*/  LOP3.LUT R22, R22, 0xffffffef, RZ, 0xc0, !PT ;  /* 0xffffffef16167812 */ /* 0x000fc800078ec0ff */
[----:B------:R-:W-:-:S04]  /*255b0*/  @P3 LOP3.LUT R22, R22, 0x10, RZ, 0xfc, !PT ;  /* 0x0000001016163812 */ /* 0x000fc800078efcff */
[----:B------:R-:W-:-:S04]  /*255c0*/  LOP3.LUT R22, R22, 0xfffffffb, RZ, 0xc0, !PT ;  /* 0xfffffffb16167812 */ /* 0x000fc800078ec0ff */
[----:B------:R-:W-:-:S04]  /*255d0*/  @P2 LOP3.LUT R22, R22, 0x4, RZ, 0xfc, !PT ;  /* 0x0000000416162812 */ /* 0x000fc800078efcff */
[----:B------:R-:W-:-:S04]  /*255e0*/  LOP3.LUT R22, R22, 0xfffffffe, RZ, 0xc0, !PT ;  /* 0xfffffffe16167812 */ /* 0x000fc800078ec0ff */
[----:B------:R-:W-:-:S04]  /*255f0*/  LOP3.LUT R22, R22, 0xfffffffd, RZ, 0xc0, !PT ;  /* 0xfffffffd16167812 */ /* 0x000fc800078ec0ff */
[----:B------:R-:W-:-:S04]  /*25600*/  @P1 LOP3.LUT R22, R22, 0x2, RZ, 0xfc, !PT ;  /* 0x0000000216161812 */ /* 0x000fc800078efcff */
[----:B------:R-:W-:Y:S01]  /*25610*/  @P0 LOP3.LUT R22, R22, 0x1, RZ, 0xfc, !PT ;  /* 0x0000000116160812 */ /* 0x000fe200078efcff */
[----:B-1----:R-:W-:Y:S06]  /*25620*/  BRA.DIV UR5, `(.L_x_1942) ;  /* 0x0000005205e47947 */ /* 0x002fec000b800000 */
.L_x_2071:
[----:B------:R-:W-:Y:S01]  /*25630*/  SHF.R.S32.HI R33, RZ, 0x1f, R18 ;  /* 0x0000001fff217819 */ /* 0x000fe20000011412 */
[----:B------:R-:W-:Y:S06]  /*25640*/  @!P3 BRA `(.L_x_1943) ;  /* 0x000000000004b947 */ /* 0x000fec0003800000 */
[----:B------:R-:W-:Y:S01]  /*25650*/  BPT.TRAP 0x1 ;  /* 0x000000040000795c */ /* 0x000fe20000300000 */
.L_x_1943:
[----:B------:R-:W-:Y:S01]  /*25660*/  SHF.R.S32.HI R5, RZ, 0x1f, R0 ;  /* 0x0000001fff057819 */ /* 0x000fe20000011400 */
[----:B------:R-:W-:Y:S01]  /*25670*/  ULDC.64 UR4, c[0x0][0x328] ;  /* 0x0000ca0000047ab9 */ /* 0x000fe20000000a00 */
[----:B------:R-:W-:Y:S03]  /*25680*/  BSSY B0, `(.L_x_1944) ;  /* 0x0000017000007945 */ /* 0x000fe60003800000 */
[----:B------:R-:W-:-:S04]  /*25690*/  IMAD R3, R5, UR4, RZ ;  /* 0x0000000405037c24 */ /* 0x000fc8000f8e02ff */
        /* <DEDUP_REMOVED lines=21> */
.L_x_2072:
[----:B------:R-:W-:Y:S05]  /*257f0*/  BSYNC B0 ;  /* 0x0000000000007941 */ /* 0x000fea0003800000 */
.L_x_1944:
[----:B------:R-:W2:Y:S01]  /*25800*/  LDL R9, [R1] ;  /* 0x0000000001097983 */ /* 0x000ea20000100800 */
[----:B------:R-:W-:Y:S01]  /*25810*/  ULDC.64 UR4, c[0x0][0x300] ;  /* 0x0000c00000047ab9 */ /* 0x000fe20000000a00 */
[----:B------:R-:W-:Y:S01]  /*25820*/  LOP3.LUT P4, RZ, R22, 0x4, RZ, 0xc0, !PT ;  /* 0x0000000416ff7812 */ /* 0x000fe2000788c0ff */
[----:B------:R-:W-:Y:S01]  /*25830*/  IMAD R5, R5, UR4, RZ ;  /* 0x0000000405057c24 */ /* 0x000fe2000f8e02ff */
[----:B------:R-:W1:Y:S01]  /*25840*/  S2R R8, SR_TID.X ;  /* 0x0000000000087919 */ /* 0x000e620000002100 */
[----:B0-----:R-:W-:Y:S01]  /*25850*/  IMAD.WIDE.U32 R2, R0, UR4, RZ ;  /* 0x0000000400027c25 */ /* 0x001fe2000f8e00ff */
[C---:B------:R-:W-:Y:S02]  /*25860*/  LOP3.LUT P3, RZ, R22.reuse, 0x2, RZ, 0xc0, !PT ;  /* 0x0000000216ff7812 */ /* 0x040fe4000786c0ff */
[----:B------:R-:W-:Y:S01]  /*25870*/  LOP3.LUT P2, RZ, R22, 0x1, RZ, 0xc0, !PT ;  /* 0x0000000116ff7812 */ /* 0x000fe2000784c0ff */
[----:B------:R-:W-:Y:S01]  /*25880*/  IMAD R5, R0, UR5, R5 ;  /* 0x0000000500057c24 */ /* 0x000fe2000f8e0205 */
[----:B------:R-:W-:-:S02]  /*25890*/  ULDC.64 UR4, c[0x0][0x310] ;  /* 0x0000c40000047ab9 */ /* 0x000fc40000000a00 */
        /* <DEDUP_REMOVED lines=10> */
[----:B------:R-:W-:Y:S01]  /*25940*/  IMAD R5, R27, 0x4800, R36 ;  /* 0x000048001b057824 */ /* 0x000fe200078e0224 */
[----:B------:R-:W-:Y:S01]  /*25950*/  LEA R4, P0, R2, UR4, 0x1 ;  /* 0x0000000402047c11 */ /* 0x000fe2000f8008ff */
[----:B------:R-:W-:Y:S01]  /*25960*/  UMOV UR4, 0xffffffff ;  /* 0xffffffff00047882 */ /* 0x000fe20000000000 */
[----:B------:R-:W-:Y:S02]  /*25970*/  IADD3 R0, R3, R0, RZ ;  /* 0x0000000003007210 */ /* 0x000fe40007ffe0ff */
[----:B-1----:R-:W-:Y:S02]  /*25980*/  LOP3.LUT R8, R8, 0x7f, RZ, 0xc0, !PT ;  /* 0x0000007f08087812 */ /* 0x002fe400078ec0ff */
[----:B------:R-:W-:Y:S02]  /*25990*/  LEA.HI.X R0, R2, UR5, R0, 0x1, P0 ;  /* 0x0000000502007c11 */ /* 0x000fe400080f0c00 */
[----:B------:R-:W-:Y:S01]  /*259a0*/  SHF.R.U32.HI R8, RZ, 0x3, R8 ;  /* 0x00000003ff087819 */ /* 0x000fe20000011608 */
[----:B--2---:R-:W-:-:S02]  /*259b0*/  IMAD R6, R26, -0x60, R9 ;  /* 0xffffffa01a067824 */ /* 0x004fc400078e0209 */
[----:B------:R-:W0:Y:S02]  /*259c0*/  S2R R9, SR_TID.X ;  /* 0x0000000000097919 */ /* 0x000e240000002100 */
[----:B------:R-:W-:-:S05]  /*259d0*/  IMAD.IADD R6, R6, 0x1, -R8 ;  /* 0x0000000106067824 */ /* 0x000fca00078e0a08 */
[----:B------:R-:W-:Y:S01]  /*259e0*/  ISETP.GE.AND P0, PT, R6, 0x1, PT ;  /* 0x000000010600780c */ /* 0x000fe20003f06270 */
[----:B0-----:R-:W-:-:S05]  /*259f0*/  IMAD.SHL.U32 R9, R9, 0x8, RZ ;  /* 0x0000000809097824 */ /* 0x001fca00078e00ff */
        /* <DEDUP_REMOVED lines=64> */
.L_x_2086:
[----:B------:R-:W-:-:S13]  /*25e00*/  ISETP.GE.AND P0, PT, R6, 0x51, PT ;  /* 0x000000510600780c */ /* 0x000fda0003f06270 */
[----:B-1----:R-:W-:Y:S01]  /*25e10*/  @P0 LEA R2, P1, R9, R2, 0x1 ;  /* 0x0000000209020211 */ /* 0x002fe200078208ff */
        /* <DEDUP_REMOVED lines=10> */
.L_x_1947:
        /* <DEDUP_REMOVED lines=10> */
.L_x_1948:
[----:B------:R2:W-:Y:S02]  /*25f60*/  SYNCS.ARRIVE.TRANS64.A1T0 RZ, [R7+URZ+0x2a830], RZ ;  /* 0x02a830ff07ff79a7 */ /* 0x0005e4000810003f */
[----:B------:R-:W-:Y:S05]  /*25f70*/  WARPSYNC.ALL ;  /* 0x0000000000007948 */ /* 0x000fea0003800000 */
[----:B------:R-:W-:Y:S01]  /*25f80*/  ULDC.64 UR4, c[0x0][0xa00] ;  /* 0x0002800000047ab9 */ /* 0x000fe20000000a00 */
[----:B------:R-:W-:Y:S01]  /*25f90*/  VIADD R0, R23, 0xc400 ;  /* 0x0000c40017007836 */ /* 0x000fe20000000000 */
[----:B------:R-:W-:Y:S01]  /*25fa0*/  BAR.SYNC.DEFER_BLOCKING 0x8, 0x180 ;  /* 0x0206000000007b1d */ /* 0x000fe20000010000 */
[----:B------:R-:W-:-:S03]  /*25fb0*/  ISETP.NE.U32.AND P0, PT, RZ, UR4, PT ;  /* 0x00000004ff007c0c */ /* 0x000fc6000bf05070 */
[----:B------:R-:W-:Y:S02]  /*25fc0*/  LOP3.LUT P1, RZ, R0, 0x3ff, RZ, 0xc0, !PT ;  /* 0x000003ff00ff7812 */ /* 0x000fe4000782c0ff */
[----:B------:R-:W-:Y:S01]  /*25fd0*/  ISETP.NE.AND.EX P0, PT, RZ, UR5, PT, P0 ;  /* 0x00000005ff007c0c */ /* 0x000fe2000bf05300 */
[----:B------:R-:W-:Y:S01]  /*25fe0*/  ULDC.64 UR4, c[0x0][0x298] ;  /* 0x0000a60000047ab9 */ /* 0x000fe20000000a00 */
[----:B------:R-:W-:Y:S01]  /*25ff0*/  SHF.R.S32.HI R0, RZ, 0x1f, R19 ;  /* 0x0000001fff007819 */ /* 0x000fe20000011413 */
[----:B------:R-:W-:Y:S01]  /*26000*/  BSSY B6, `(.L_x_1949) ;  /* 0x000001c000067945 */ /* 0x000fe20003800000 */
[----:B-1----:R-:W-:Y:S02]  /*26010*/  SEL R2, R19, RZ, !P0 ;  /* 0x000000ff13027207 */ /* 0x002fe40004000000 */
[----:B------:R-:W-:-:S05]  /*26020*/  SEL R0, R0, RZ, !P0 ;  /* 0x000000ff00007207 */ /* 0x000fca0004000000 */
[----:B------:R1:W-:Y:S04]  /*26030*/  STL [R1+0x30], R0 ;  /* 0x0000300001007387 */ /* 0x0003e80000100800 */
[----:B------:R3:W-:Y:S01]  /*26040*/  STL [R1+0x20], R2 ;  /* 0x0000200201007387 */ /* 0x0007e20000100800 */
[----:B-1----:R-:W-:Y:S01]  /*26050*/  SHF.R.S32.HI R0, RZ, 0x1f, R35 ;  /* 0x0000001fff007819 */ /* 0x002fe20000011423 */
[----:B---3--:R-:W-:-:S04]  /*26060*/  IMAD.WIDE.U32 R2, R35, UR4, RZ ;  /* 0x0000000423027c25 */ /* 0x008fc8000f8e00ff */
[----:B------:R-:W-:Y:S01]  /*26070*/  IMAD R0, R0, UR4, RZ ;  /* 0x0000000400007c24 */ /* 0x000fe2000f8e02ff */
[----:B------:R1:W-:Y:S03]  /*26080*/  STL.64 [R1+0x18], R2 ;  /* 0x0000180201007387 */ /* 0x0003e60000100a00 */
[----:B------:R-:W-:-:S05]  /*26090*/  IMAD R0, R35, UR5, R0 ;  /* 0x0000000523007c24 */ /* 0x000fca000f8e0200 */
[----:B------:R-:W-:Y:S01]  /*260a0*/  IADD3 R35, R3, R0, RZ ;  /* 0x0000000003237210 */ /* 0x000fe20007ffe0ff */
[----:B------:R-:W-:Y:S06]  /*260b0*/  @!P1 BRA `(.L_x_1950) ;  /* 0x0000000000409947 */ /* 0x000fec0003800000 */
[----:B-1----:R-:W-:Y:S01]  /*260c0*/  MOV R2, 0x0 ;  /* 0x0000000000027802 */ /* 0x002fe20000000f00 */
[----:B------:R-:W-:Y:S01]  /*260d0*/  ULDC.64 UR4, c[0x4][0xf0] ;  /* 0x01003c0000047ab9 */ /* 0x000fe20000000a00 */
[----:B------:R-:W-:Y:S01]  /*260e0*/  ULDC.64 UR6, c[0x4][0xf8] ;  /* 0x01003e0000067ab9 */ /* 0x000fe20000000a00 */
[----:B------:R-:W-:Y:S01]  /*260f0*/  ULDC.64 UR8, c[0x4][0x88] ;  /* 0x0100220000087ab9 */ /* 0x000fe20000000a00 */
[----:B0-----:R-:W-:Y:S01]  /*26100*/  IMAD.U32 R4, RZ, RZ, UR4 ;  /* 0x00000004ff047e24 */ /* 0x001fe2000f8e00ff */
[----:B--2---:R-:W-:Y:S01]  /*26110*/  MOV R7, UR7 ;  /* 0x0000000700077c02 */ /* 0x004fe20008000f00 */
[----:B------:R-:W0:Y:S01]  /*26120*/  LDC.64 R2, c[0x4][R2] ;  /* 0x0100000002027b82 */ /* 0x000e220000000a00 */
[----:B------:R-:W-:Y:S01]  /*26130*/  IMAD.U32 R5, RZ, RZ, UR5 ;  /* 0x00000005ff057e24 */ /* 0x000fe2000f8e00ff */
[----:B------:R-:W-:Y:S01]  /*26140*/  MOV R12, 0x1 ;  /* 0x00000001000c7802 */ /* 0x000fe20000000f00 */
[----:B------:R-:W-:Y:S02]  /*26150*/  IMAD.U32 R6, RZ, RZ, UR6 ;  /* 0x00000006ff067e24 */ /* 0x000fe4000f8e00ff */
[----:B------:R-:W-:-:S02]  /*26160*/  IMAD.U32 R10, RZ, RZ, UR8 ;  /* 0x00000008ff0a7e24 */ /* 0x000fc4000f8e00ff */
[----:B------:R-:W-:Y:S02]  /*26170*/  IMAD.U32 R11, RZ, RZ, UR9 ;  /* 0x00000009ff0b7e24 */ /* 0x000fe4000f8e00ff */
[----:B------:R-:W-:Y:S02]  /*26180*/  IMAD.MOV.U32 R8, RZ, RZ, 0x70 ;  /* 0x00000070ff087424 */ /* 0x000fe400078e00ff */
[----:B------:R-:W-:-:S07]  /*26190*/  IMAD.MOV.U32 R13, RZ, RZ, RZ ;  /* 0x000000ffff0d7224 */ /* 0x000fce00078e00ff */
[----:B------:R-:W-:-:S07]  /*261a0*/  LEPC R20, `(.L_x_1950) ;  /* 0x000000001014794e */ /* 0x000fce0000000000 */
[----:B0-----:R-:W-:Y:S05]  /*261b0*/  CALL.ABS.NOINC R2 ;  /* 0x0000000002007343 */ /* 0x001fea0003c00000 */
.L_x_1950:
[----:B------:R-:W-:Y:S05]  /*261c0*/  BSYNC B6 ;  /* 0x0000000000067941 */ /* 0x000fea0003800000 */
.L_x_1949:
[----:B------:R-:W3:Y:S01]  /*261d0*/  LDL.LU R20, [R1+0x30] ;  /* 0x0000300001147983 */ /* 0x000ee20000300800 */
[----:B------:R-:W-:Y:S01]  /*261e0*/  ULDC.64 UR4, c[0x0][0x2d8] ;  /* 0x0000b60000047ab9 */ /* 0x000fe20000000a00 */
[----:B--2---:R-:W2:Y:S02]  /*261f0*/  LDC R7, c[0x0][0x448] ;  /* 0x00011200ff077b82 */ /* 0x004ea40000000800 */
[----:B------:R-:W4:Y:S04]  /*26200*/  LDL.LU R21, [R1+0x20] ;  /* 0x0000200001157983 */ /* 0x000f280000300800 */
[----:B-1----:R-:W5:Y:S01]  /*26210*/  LDL.LU.64 R2, [R1+0x18] ;  /* 0x0000180001027983 */ /* 0x002f620000300a00 */
[----:B------:R-:W-:Y:S01]  /*26220*/  IMAD R0, R33, UR4, RZ ;  /* 0x0000000421007c24 */ /* 0x000fe2000f8e02ff */
[----:B------:R-:W1:Y:S03]  /*26230*/  S2R R8, SR_TID.X ;  /* 0x0000000000087919 */ /* 0x000e660000002100 */
[----:B------:R-:W-:Y:S01]  /*26240*/  IMAD R0, R18, UR5, R0 ;  /* 0x0000000512007c24 */ /* 0x000fe2000f8e0200 */
[----:B--2---:R-:W-:-:S13]  /*26250*/  ISETP.NE.AND P0, PT, R7, 0x1, PT ;  /* 0x000000010700780c */ /* 0x004fda0003f05270 */
[----:B------:R-:W2:Y:S01]  /*26260*/  @P0 LDC R6, c[0x0][0x44c] ;  /* 0x00011300ff060b82 */ /* 0x000ea20000000800 */
[----:B-1----:R-:W-:-:S05]  /*26270*/  IMAD.SHL.U32 R8, R8, 0x8, RZ ;  /* 0x0000000808087824 */ /* 0x002fca00078e00ff */
[----:B------:R-:W-:Y:S01]  /*26280*/  LOP3.LUT R8, R8, 0x38, RZ, 0xc0, !PT ;  /* 0x0000003808087812 */ /* 0x000fe200078ec0ff */
[----:B-----5:R-:W-:Y:S02]  /*26290*/  IMAD.MOV.U32 R3, RZ, RZ, R35 ;  /* 0x000000ffff037224 */ /* 0x020fe400078e0023 */
[----:B------:R-:W-:Y:S01]  /*262a0*/  IMAD.WIDE.U32 R2, R18, UR4, R2 ;  /* 0x0000000412027c25 */ /* 0x000fe2000f8e0002 */
[----:B------:R-:W-:-:S03]  /*262b0*/  ULDC.64 UR4, c[0x0][0x2e0] ;  /* 0x0000b80000047ab9 */ /* 0x000fc60000000a00 */
[----:B------:R-:W-:Y:S02]  /*262c0*/  IMAD.IADD R3, R3, 0x1, R0 ;  /* 0x0000000103037824 */ /* 0x000fe400078e0200 */
[----:B---3--:R-:W-:Y:S02]  /*262d0*/  IMAD R0, R20, UR4, RZ ;  /* 0x0000000414007c24 */ /* 0x008fe4000f8e02ff */
[----:B------:R-:W1:Y:S01]  /*262e0*/  S2R R20, SR_TID.X ;  /* 0x0000000000147919 */ /* 0x000e620000002100 */
[----:B----4-:R-:W-:-:S04]  /*262f0*/  IMAD.WIDE.U32 R2, R21, UR4, R2 ;  /* 0x0000000415027c25 */ /* 0x010fc8000f8e0002 */
[----:B------:R-:W-:Y:S01]  /*26300*/  IMAD R0, R21, UR5, R0 ;  /* 0x0000000515007c24 */ /* 0x000fe2000f8e0200 */
[----:B------:R-:W-:-:S04]  /*26310*/  ULDC.64 UR4, c[0x0][0x2d0] ;  /* 0x0000b40000047ab9 */ /* 0x000fc80000000a00 */
[----:B------:R-:W-:Y:S02]  /*26320*/  IADD3 R3, R3, R0, RZ ;  /* 0x0000000003037210 */ /* 0x000fe40007ffe0ff */
[----:B------:R-:W3:Y:S01]  /*26330*/  @P0 LDC R0, c[0x0][0x450] ;  /* 0x00011400ff000b82 */ /* 0x000ee20000000800 */
[----:B-1----:R-:W-:-:S04]  /*26340*/  LOP3.LUT R20, R20, 0x7f, RZ, 0xc0, !PT ;  /* 0x0000007f14147812 */ /* 0x002fc800078ec0ff */
[----:B------:R-:W-:Y:S02]  /*26350*/  SHF.R.U32.HI R21, RZ, 0x3, R20 ;  /* 0x00000003ff157819 */ /* 0x000fe40000011614 */
[----:B------:R-:W1:Y:S02]  /*26360*/  S2R R20, SR_TID.X ;  /* 0x0000000000147919 */ /* 0x000e640000002100 */
[----:B-1----:R-:W-:-:S05]  /*26370*/  IMAD.SHL.U32 R20, R20, 0x10, RZ ;  /* 0x0000001014147824 */ /* 0x002fca00078e00ff */
[----:B------:R-:W-:Y:S02]  /*26380*/  LOP3.LUT R20, R21, 0x70, R20, 0xf8, !PT ;  /* 0x0000007015147812 */ /* 0x000fe400078ef814 */
[----:B------:R-:W1:Y:S03]  /*26390*/  S2R R21, SR_TID.X ;  /* 0x0000000000157919 */ /* 0x000e660000002100 */
[----:B------:R-:W-:Y:S02]  /*263a0*/  IMAD.IADD R5, R20, 0x1, R28 ;  /* 0x0000000114057824 */ /* 0x000fe400078e021c */
[----:B------:R-:W4:Y:S02]  /*263b0*/  S2R R20, SR_TID.X ;  /* 0x0000000000147919 */ /* 0x000f240000002100 */
[----:B--2---:R-:W-:-:S04]  /*263c0*/  @P0 IMAD.HI.U32 R6, R5, R6, RZ ;  /* 0x0000000605060227 */ /* 0x004fc800078e00ff */
[----:B0-----:R-:W-:Y:S01]  /*263d0*/  IMAD.MOV.U32 R4, RZ, RZ, R5 ;  /* 0x000000ffff047224 */ /* 0x001fe200078e0005 */
[----:B---3--:R-:W-:-:S04]  /*263e0*/  @P0 SHF.R.U32.HI R4, RZ, R0, R6 ;  /* 0x00000000ff040219 */ /* 0x008fc80000011606 */
[C---:B------:R-:W-:Y:S01]  /*263f0*/  IADD3 R0, -R4.reuse, RZ, RZ ;  /* 0x000000ff04007210 */ /* 0x040fe20007ffe1ff */
[----:B------:R-:W-:-:S04]  /*26400*/  IMAD.WIDE.U32 R2, R4, UR4, R2 ;  /* 0x0000000404027c25 */ /* 0x000fc8000f8e0002 */
[----:B------:R-:W-:Y:S01]  /*26410*/  IMAD R0, R7, R0, R5 ;  /* 0x0000000007007224 */ /* 0x000fe200078e0205 */
[----:B------:R-:W-:-:S05]  /*26420*/  SHF.R.S32.HI R5, RZ, 0x1f, R4 ;  /* 0x0000001fff057819 */ /* 0x000fca0000011404 */
[----:B------:R-:W-:-:S04]  /*26430*/  IMAD R5, R5, UR4, RZ ;  /* 0x0000000405057c24 */ /* 0x000fc8000f8e02ff */
[----:B------:R-:W-:Y:S01]  /*26440*/  IMAD R5, R4, UR5, R5 ;  /* 0x0000000504057c24 */ /* 0x000fe2000f8e0205 */
[----:B------:R-:W-:Y:S01]  /*26450*/  SHF.R.S32.HI R4, RZ, 0x1f, R0 ;  /* 0x0000001fff047819 */ /* 0x000fe20000011400 */
[----:B------:R-:W-:Y:S01]  /*26460*/  ULDC.64 UR4, c[0x0][0x2c8] ;  /* 0x0000b20000047ab9 */ /* 0x000fe20000000a00 */
[----:B-1----:R-:W-:Y:S01]  /*26470*/  SHF.L.U32 R21, R21, 0x3, RZ ;  /* 0x0000000315157819 */ /* 0x002fe200000006ff */
[----:B------:R-:W-:Y:S02]  /*26480*/  IMAD.IADD R3, R3, 0x1, R5 ;  /* 0x0000000103037824 */ /* 0x000fe400078e0205 */
[----:B------:R-:W-:Y:S01]  /*26490*/  IMAD R4, R4, UR4, RZ ;  /* 0x0000000404047c24 */ /* 0x000fe2000f8e02ff */
[----:B------:R-:W-:Y:S01]  /*264a0*/  LOP3.LUT R21, R21, 0x38, RZ, 0xc0, !PT ;  /* 0x0000003815157812 */ /* 0x000fe200078ec0ff */
[----:B------:R-:W-:Y:S01]  /*264b0*/  IMAD.WIDE.U32 R2, R0, UR4, R2 ;  /* 0x0000000400027c25 */ /* 0x000fe2000f8e0002 */
[----:B----4-:R-:W-:Y:S02]  /*264c0*/  LOP3.LUT R20, R20, 0x7f, RZ, 0xc0, !PT ;  /* 0x0000007f14147812 */ /* 0x010fe400078ec0ff */
[C---:B------:R-:W-:Y:S01]  /*264d0*/  LOP3.LUT R9, R21.reuse, 0x40, RZ, 0xfc, !PT ;  /* 0x0000004015097812 */ /* 0x040fe200078efcff */
[----:B------:R-:W-:Y:S01]  /*264e0*/  IMAD R4, R0, UR5, R4 ;  /* 0x0000000500047c24 */ /* 0x000fe2000f8e0204 */
[----:B------:R-:W-:Y:S01]  /*264f0*/  ULDC.64 UR4, c[0x0][0x280] ;  /* 0x0000a00000047ab9 */ /* 0x000fe20000000a00 */
[----:B------:R-:W-:-:S02]  /*26500*/  LOP3.LUT R10, R21, 0x80, RZ, 0xfc, !PT ;  /* 0x00000080150a7812 */ /* 0x000fc400078efcff */
[----:B------:R-:W-:Y:S01]  /*26510*/  IMAD.IADD R4, R3, 0x1, R4 ;  /* 0x0000000103047824 */ /* 0x000fe200078e0204 */
[----:B------:R-:W-:Y:S01]  /*26520*/  LEA R0, P0, R2, UR4, 0x1 ;  /* 0x0000000402007c11 */ /* 0x000fe2000f8008ff */
[----:B------:R-:W-:Y:S02]  /*26530*/  ULDC UR4, c[0x0][0x2b8] ;  /* 0x0000ae0000047ab9 */ /* 0x000fe40000000800 */
[----:B------:R-:W-:Y:S02]  /*26540*/  ISETP.GE.AND P3, PT, R8, UR4, PT ;  /* 0x0000000408007c0c */ /* 0x000fe4000bf66270 */
[----:B------:R-:W-:Y:S01]  /*26550*/  LEA.HI.X R4, R2, UR5, R4, 0x1, P0 ;  /* 0x0000000502047c11 */ /* 0x000fe200080f0c04 */
[----:B------:R-:W-:Y:S01]  /*26560*/  UMOV UR5, 0xffffffff ;  /* 0xffffffff00057882 */ /* 0x000fe20000000000 */
[----:B------:R-:W-:Y:S02]  /*26570*/  ISETP.GE.AND P2, PT, R9, UR4, PT ;  /* 0x0000000409007c0c */ /* 0x000fe4000bf46270 */
[----:B------:R-:W-:-:S02]  /*26580*/  ISETP.GE.AND P0, PT, R10, UR4, PT ;  /* 0x000000040a007c0c */ /* 0x000fc4000bf06270 */
[----:B------:R-:W-:Y:S01]  /*26590*/  SHF.R.U32.HI R9, RZ, 0x3, R20 ;  /* 0x00000003ff097819 */ /* 0x000fe20000011614 */
[----:B------:R-:W-:Y:S10]  /*265a0*/  BRA.DIV UR5, `(.L_x_1951) ;  /* 0x0000004e05747947 */ /* 0x000ff4000b800000 */
[----:B------:R-:W0:Y:S01]  /*265b0*/  SHFL.IDX PT, R3, R0, RZ, 0x181f ;  /* 0x00181fff00037589 */ /* 0x000e2200000e0000 */
[----:B------:R-:W-:Y:S02]  /*265c0*/  IMAD R32, R32, R7, RZ ;  /* 0x0000000720207224 */ /* 0x000fe400078e02ff */
[----:B------:R-:W-:Y:S01]  /*265d0*/  IMAD.IADD R28, R9, 0x1, R28 ;  /* 0x00000001091c7824 */ /* 0x000fe200078e021c */
[----:B------:R-:W1:Y:S03]  /*265e0*/  SHFL.IDX PT, R2, R4, RZ, 0x181f ;  /* 0x00181fff04027589 */ /* 0x000e6600000e0000 */
[C---:B------:R-:W-:Y:S01]  /*265f0*/  VIADD R5, R28.reuse, 0x10 ;  /* 0x000000101c057836 */ /* 0x040fe20000000000 */
[----:B------:R-:W-:Y:S01]  /*26600*/  ISETP.GE.AND P1, PT, R28, R32, PT ;  /* 0x000000201c00720c */ /* 0x000fe20003f26270 */
[----:B------:R-:W-:-:S12]  /*26610*/  SHFL.IDX PT, R14, R0, 0x7, 0x181f ;  /* 0x00f81f00000e7f89 */ /* 0x000fd800000e0000 */
[----:B0-----:R-:W-:-:S05]  /*26620*/  @!P1 LEA R3, P4, R8, R3, 0x1 ;  /* 0x0000000308039211 */ /* 0x001fca00078808ff */
[----:B-1----:R-:W-:-:S05]  /*26630*/  @!P1 IMAD.X R2, RZ, RZ, R2, P4 ;  /* 0x000000ffff029224 */ /* 0x002fca00020e0602 */
[----:B------:R-:W-:-:S04]  /*26640*/  @!P1 LOP3.LUT R3, R3, R2, RZ, 0x3c, !PT ;  /* 0x0000000203039212 */ /* 0x000fc800078e3cff */
[----:B------:R-:W-:-:S04]  /*26650*/  @!P1 LOP3.LUT R2, R3, R2, RZ, 0x3c, !PT ;  /* 0x0000000203029212 */ /* 0x000fc800078e3cff */
[----:B------:R-:W-:-:S05]  /*26660*/  @!P1 LOP3.LUT R3, R3, R2, RZ, 0x3c, !PT ;  /* 0x0000000203039212 */ /* 0x000fca00078e3cff */
[----:B------:R-:W-:Y:S04]  /*26670*/  @!P1 LDGSTS.E.BYPASS.LTC128B.128 [R37+0xc400], desc[UR60][R2.64], !P3 ;  /* 0x0c40000002259fae */ /* 0x000fe8000d901d7c */
[----:B------:R-:W-:Y:S04]  /*26680*/  @!P1 LDGSTS.E.BYPASS.LTC128B.128 [R37+0x10400], desc[UR60][R2.64+0x80], !P2 ;  /* 0x1040008002259fae */ /* 0x000fe8000d101d7c */
[----:B------:R0:W-:Y:S01]  /*26690*/  @!P1 LDGSTS.E.BYPASS.LTC128B.128 [R37+0x14400], desc[UR60][R2.64+0x100], !P0 ;  /* 0x1440010002259fae */ /* 0x0001e2000c101d7c */
[----:B------:R-:W-:Y:S01]  /*266a0*/  ISETP.GE.AND P1, PT, R5, R32, PT ;  /* 0x000000200500720c */ /* 0x000fe20003f26270 */
[----:B------:R-:W-:-:S02]  /*266b0*/  VIADD R5, R28, 0x20 ;  /* 0x000000201c057836 */ /* 0x000fc40000000000 */
[----:B0-----:R-:W0:Y:S04]  /*266c0*/  SHFL.IDX PT, R3, R0, 0x1, 0x181f ;  /* 0x00381f0000037f89 */ /* 0x001e2800000e0000 */
[----:B------:R-:W1:Y:S06]  /*266d0*/  SHFL.IDX PT, R2, R4, 0x1, 0x181f ;  /* 0x00381f0004027f89 */ /* 0x000e6c00000e0000 */
[----:B0-----:R-:W-:-:S04]  /*266e0*/  @!P1 LEA R3, P4, R8, R3, 0x1 ;  /* 0x0000000308039211 */ /* 0x001fc800078808ff */
[----:B-1----:R-:W-:-:S04]  /*266f0*/  @!P1 IADD3.X R2, RZ, R2, RZ, P4, !PT ;  /* 0x00000002ff029210 */ /* 0x002fc800027fe4ff */
        /* <DEDUP_REMOVED lines=59> */
[----:B-1----:R-:W-:-:S05]  /*26ab0*/  @!P1 IMAD.X R2, RZ, RZ, R2, P4 ;  /* 0x000000ffff029224 */ /* 0x002fca00020e0602 */
[----:B------:R-:W-:-:S04]  /*26ac0*/  @!P1 LOP3.LUT R3, R3, R2, RZ, 0x3c, !PT ;  /* 0x0000000203039212 */ /* 0x000fc800078e3cff */
[----:B------:R-:W-:-:S04]  /*26ad0*/  @!P1 LOP3.LUT R2, R3, R2, RZ, 0x3c, !PT ;  /* 0x0000000203029212 */ /* 0x000fc800078e3cff */
[----:B------:R-:W-:-:S05]  /*26ae0*/  @!P1 LOP3.LUT R3, R3, R2, RZ, 0x3c, !PT ;  /* 0x0000000203039212 */ /* 0x000fca00078e3cff */
[----:B------:R0:W-:Y:S04]  /*26af0*/  @!P1 LDGSTS.E.BYPASS.LTC128B.128 [R37+0xf400], desc[UR60][R2.64], !P3 ;  /* 0x0f40000002259fae */ /* 0x0001e8000d901d7c */
[----:B------:R0:W-:Y:S04]  /*26b00*/  @!P1 LDGSTS.E.BYPASS.LTC128B.128 [R37+0x13400], desc[UR60][R2.64+0x80], !P2 ;  /* 0x1340008002259fae */ /* 0x0001e8000d101d7c */
[----:B--2---:R0:W-:Y:S02]  /*26b10*/  @!P1 LDGSTS.E.BYPASS.LTC128B.128 [R37+0x17400], desc[UR60][R2.64+0x100], !P0 ;  /* 0x1740010002259fae */ /* 0x0041e4000c101d7c */
.L_x_2103:
[----:B0-----:R-:W-:Y:S01]  /*26b20*/  VIADD R3, R28, 0x70 ;  /* 0x000000701c037836 */ /* 0x001fe20000000000 */
[----:B------:R-:W-:Y:S04]  /*26b30*/  BSSY B0, `(.L_x_1952) ;  /* 0x000000b000007945 */ /* 0x000fe80003800000 */
[----:B------:R-:W-:-:S13]  /*26b40*/  ISETP.GE.AND P1, PT, R3, R32, PT ;  /* 0x000000200300720c */ /* 0x000fda0003f26270 */
[----:B------:R-:W-:Y:S05]  /*26b50*/  @P1 BRA `(.L_x_1953) ;  /* 0x0000000000201947 */ /* 0x000fea0003800000 */
[----:B------:R-:W-:-:S04]  /*26b60*/  LEA R2, P1, R8, R14, 0x1 ;  /* 0x0000000e08027211 */ /* 0x000fc800078208ff */
[----:B------:R-:W-:-:S05]  /*26b70*/  IADD3.X R3, RZ, R4, RZ, P1, !PT ;  /* 0x00000004ff037210 */ /* 0x000fca0000ffe4ff */
[----:B------:R-:W-:Y:S01]  /*26b80*/  @!PT LDS RZ, [RZ] ;  /* 0x00000000fffff984 */ /* 0x000fe20000000800 */
[----:B------:R-:W-:Y:S01]  /*26b90*/  @!PT LDS RZ, [RZ] ;  /* 0x00000000fffff984 */ /* 0x000fe20000000800 */
[----:B------:R-:W-:Y:S01]  /*26ba0*/  @!PT LDS RZ, [RZ] ;  /* 0x00000000fffff984 */ /* 0x000fe20000000800 */
[----:B------:R0:W-:Y:S04]  /*26bb0*/  LDGSTS.E.BYPASS.LTC128B.128 [R37+0xfc00], desc[UR60][R2.64], !P3 ;  /* 0x0fc0000002257fae */ /* 0x0001e8000d901d7c */
[----:B------:R0:W-:Y:S04]  /*26bc0*/  LDGSTS.E.BYPASS.LTC128B.128 [R37+0x13c00], desc[UR60][R2.64+0x80], !P2 ;  /* 0x13c0008002257fae */ /* 0x0001e8000d101d7c */
[----:B------:R0:W-:Y:S02]  /*26bd0*/  LDGSTS.E.BYPASS.LTC128B.128 [R37+0x17c00], desc[UR60][R2.64+0x100], !P0 ;  /* 0x17c0010002257fae */ /* 0x0001e4000c101d7c */
.L_x_1953:
[----:B------:R-:W-:Y:S05]  /*26be0*/  BSYNC B0 ;  /* 0x0000000000007941 */ /* 0x000fea0003800000 */
.L_x_1952:
[----:B------:R-:W-:Y:S01]  /*26bf0*/  NOP ;  /* 0x0000000000007918 */ /* 0x000fe20000000000 */
[----:B------:R-:W-:-:S13]  /*26c00*/  PLOP3.LUT P0, PT, PT, PT, PT, 0x80, 0x0 ;  /* 0x000000000000781c */ /* 0x000fda0003f0f070 */
.L_x_1954:
        /* <DEDUP_REMOVED lines=8> */
[----:B------:R-:W-:Y:S01]  /*26c90*/  LEA.HI R0, R2, R2, RZ, 0x1 ;  /* 0x0000000202007211 */ /* 0x000fe200078f08ff */
[----:B------:R0:W-:Y:S03]  /*26ca0*/  STL [R1+0x28], R2 ;  /* 0x0000280201007387 */ /* 0x0001e60000100800 */
[----:B------:R-:W-:-:S05]  /*26cb0*/  LOP3.LUT R0, R0, 0xfffffffe, RZ, 0xc0, !PT ;  /* 0xfffffffe00007812 */ /* 0x000fca00078ec0ff */
[----:B------:R-:W-:-:S05]  /*26cc0*/  IMAD.IADD R0, R2, 0x1, -R0 ;  /* 0x0000000102007824 */ /* 0x000fca00078e0a00 */
[----:B0-----:R-:W-:Y:S01]  /*26cd0*/  SHF.L.U32 R2, R0, 0x1f, RZ ;  /* 0x0000001f00027819 */ /* 0x001fe200000006ff */
[----:B------:R-:W-:Y:S01]  /*26ce0*/  NOP ;  /* 0x0000000000007918 */ /* 0x000fe20000000000 */
[----:B------:R-:W2:Y:S01]  /*26cf0*/  LDL.LU R3, [R1+0x24] ;  /* 0x0000240001037983 */ /* 0x000ea20000300800 */
[----:B------:R0:W-:Y:S01]  /*26d00*/  SYNCS.ARRIVE.TRANS64.A1T0 RZ, [R23+URZ+0x2a800], RZ ;  /* 0x02a800ff17ff79a7 */ /* 0x0001e2000810003f */
[----:B------:R-:W-:Y:S01]  /*26d10*/  BSSY B0, `(.L_x_1955) ;  /* 0x0000004000007945 */ /* 0x000fe20003800000 */
[----:B------:R-:W1:Y:S01]  /*26d20*/  SYNCS.PHASECHK.TRANS64.TRYWAIT P0, [R23+URZ+0x2a820], R2 ;  /* 0x02a82002170075a7 */ /* 0x000e62000800017f */
[----:B--2---:R-:W-:Y:S02]  /*26d30*/  VIADD R0, R3, 0xfffffffe ;  /* 0xfffffffe03007836 */ /* 0x004fe40000000000 */
[----:B01----:R-:W-:Y:S05]  /*26d40*/  @!P0 BRA `(.L_x_1956) ;  /* 0x0000005000648947 */ /* 0x003fea0003800000 */
.L_x_2104:
[----:B------:R-:W-:Y:S05]  /*26d50*/  BSYNC B0 ;  /* 0x0000000000007941 */ /* 0x000fea0003800000 */
.L_x_1955:
[----:B------:R-:W2:Y:S01]  /*26d60*/  LDL R3, [R1+0x8] ;  /* 0x0000080001037983 */ /* 0x000ea20000100800 */
[----:B------:R-:W-:Y:S01]  /*26d70*/  BSSY B0, `(.L_x_1957) ;  /* 0x00000fd000007945 */ /* 0x000fe20003800000 */
[----:B--2---:R-:W-:-:S13]  /*26d80*/  ISETP.GE.AND P0, PT, R0, R3, PT ;  /* 0x000000030000720c */ /* 0x004fda0003f06270 */
[----:B------:R-:W-:Y:S05]  /*26d90*/  @!P0 BRA `(.L_x_1958) ;  /* 0x0000000c00e88947 */ /* 0x000fea0003800000 */
[----:B------:R-:W-:Y:S01]  /*26da0*/  MOV R10, R27 ;  /* 0x0000001b000a7202 */ /* 0x000fe20000000f00 */
[----:B------:R-:W-:Y:S02]  /*26db0*/  IMAD.MOV.U32 R20, RZ, RZ, R29 ;  /* 0x000000ffff147224 */ /* 0x000fe400078e001d */
[----:B------:R-:W-:-:S07]  /*26dc0*/  IMAD.MOV.U32 R32, RZ, RZ, R26 ;  /* 0x000000ffff207224 */ /* 0x000fce00078e001a */
.L_x_1971:
[----:B0-----:R-:W2:Y:S01]  /*26dd0*/  LDL R2, [R1+0x4] ;  /* 0x0000040001027983 */ /* 0x001ea20000100800 */
[----:B------:R-:W0:Y:S03]  /*26de0*/  LDC R7, c[0x0][0x430] ;  /* 0x00010c00ff077b82 */ /* 0x000e260000000800 */
[----:B------:R-:W3:Y:S01]  /*26df0*/  LDL R8, [R1+0xc] ;  /* 0x00000c0001087983 */ /* 0x000ee20000100800 */
[----:B------:R-:W1:Y:S01]  /*26e00*/  S2R R3, SR_TID.X ;  /* 0x0000000000037919 */ /* 0x000e620000002100 */
[----:B------:R-:W4:Y:S01]  /*26e10*/  S2R R9, SR_TID.X ;  /* 0x0000000000097919 */ /* 0x000f220000002100 */
[----:B0-----:R-:W-:-:S13]  /*26e20*/  ISETP.NE.AND P0, PT, R7, 0x1, PT ;  /* 0x000000010700780c */ /* 0x001fda0003f05270 */
[----:B------:R-:W0:Y:S01]  /*26e30*/  @P0 LDC R5, c[0x0][0x434] ;  /* 0x00010d00ff050b82 */ /* 0x000e220000000800 */
[----:B-1----:R-:W-:-:S04]  /*26e40*/  LOP3.LUT R3, R3, 0x7f, RZ, 0xc0, !PT ;  /* 0x0000007f03037812 */ /* 0x002fc800078ec0ff */
[----:B------:R-:W-:Y:S01]  /*26e50*/  SHF.R.U32.HI R3, RZ, 0x3, R3 ;  /* 0x00000003ff037819 */ /* 0x000fe20000011603 */
[----:B----4-:R-:W-:-:S05]  /*26e60*/  IMAD.SHL.U32 R9, R9, 0x10, RZ ;  /* 0x0000001009097824 */ /* 0x010fca00078e00ff */
[----:B------:R-:W-:Y:S02]  /*26e70*/  LOP3.LUT R9, R3, 0x70, R9, 0xf8, !PT ;  /* 0x0000007003097812 */ /* 0x000fe400078ef809 */
[----:B------:R-:W1:Y:S02]  /*26e80*/  @P0 LDC R3, c[0x0][0x438] ;  /* 0x00010e00ff030b82 */ /* 0x000e640000000800 */
[----:B------:R-:W-:Y:S01]  /*26e90*/  ISETP.GT.U32.AND P2, PT, R9, 0x5f, PT ;  /* 0x0000005f0900780c */ /* 0x000fe20003f44070 */
[----:B--2---:R-:W-:-:S05]  /*26ea0*/  IMAD R4, R0, 0x60, R2 ;  /* 0x0000006000047824 */ /* 0x004fca00078e0202 */
[----:B------:R-:W-:-:S05]  /*26eb0*/  IADD3 R4, R9, R4, RZ ;  /* 0x0000000409047210 */ /* 0x000fca0007ffe0ff */
[----:B0-----:R-:W-:-:S04]  /*26ec0*/  @P0 IMAD.HI.U32 R6, R4, R5, RZ ;  /* 0x0000000504060227 */ /* 0x001fc800078e00ff */
[----:B------:R-:W-:Y:S01]  /*26ed0*/  IMAD.MOV.U32 R2, RZ, RZ, R4 ;  /* 0x000000ffff027224 */ /* 0x000fe200078e0004 */
[----:B-1----:R-:W-:-:S05]  /*26ee0*/  @P0 SHF.R.U32.HI R2, RZ, R3, R6 ;  /* 0x00000003ff020219 */ /* 0x002fca0000011606 */
[----:B------:R-:W-:-:S04]  /*26ef0*/  IMAD.MOV R3, RZ, RZ, -R2 ;  /* 0x000000ffff037224 */ /* 0x000fc800078e0a02 */
[----:B------:R-:W-:Y:S02]  /*26f00*/  IMAD R7, R7, R3, R4 ;  /* 0x0000000307077224 */ /* 0x000fe400078e0204 */
[----:B------:R-:W3:Y:S01]  /*26f10*/  @!P2 LDC.64 R4, c[0x0][0x428] ;  /* 0x00010a00ff04ab82 */ /* 0x000ee20000000a00 */
[--C-:B------:R-:W-:Y:S01]  /*26f20*/  @!P2 SHF.R.S32.HI R3, RZ, 0x1f, R2.reuse ;  /* 0x0000001fff03a819 */ /* 0x100fe20000011402 */
[-C--:B---3--:R-:W-:Y:S02]  /*26f30*/  @!P2 IMAD R6, R8, R4.reuse, RZ ;  /* 0x000000040806a224 */ /* 0x088fe400078e02ff */
[----:B------:R-:W-:-:S04]  /*26f40*/  @!P2 IMAD.WIDE.U32 R2, R34, R4, R2 ;  /* 0x000000042202a225 */ /* 0x000fc800078e0002 */
[----:B------:R-:W-:Y:S02]  /*26f50*/  @!P2 IMAD R6, R34, R5, R6 ;  /* 0x000000052206a224 */ /* 0x000fe400078e0206 */
[----:B------:R-:W0:Y:S02]  /*26f60*/  @!P2 LDC.64 R4, c[0x0][0x418] ;  /* 0x00010600ff04ab82 */ /* 0x000e240000000a00 */
[----:B------:R-:W-:Y:S01]  /*26f70*/  @!P2 IMAD.IADD R3, R6, 0x1, R3 ;  /* 0x000000010603a824 */ /* 0x000fe200078e0203 */
[----:B------:R-:W-:Y:S02]  /*26f80*/  MOV R6, RZ ;  /* 0x000000ff00067202 */ /* 0x000fe40000000f00 */
[----:B0-----:R-:W-:-:S04]  /*26f90*/  @!P2 LEA R4, P0, R2, R4, 0x2 ;  /* 0x000000040204a211 */ /* 0x001fc800078010ff */
[----:B------:R-:W-:-:S05]  /*26fa0*/  @!P2 LEA.HI.X R5, R2, R5, R3, 0x2, P0 ;  /* 0x000000050205a211 */ /* 0x000fca00000f1403 */
[----:B------:R0:W5:Y:S01]  /*26fb0*/  @!P2 LDG.E R6, desc[UR60][R4.64] ;  /* 0x0000003c0406a981 */ /* 0x000162000c1e1900 */
[----:B------:R-:W-:Y:S01]  /*26fc0*/  LOP3.LUT P1, RZ, R22, 0x10, RZ, 0xc0, !PT ;  /* 0x0000001016ff7812 */ /* 0x000fe2000782c0ff */
[----:B------:R-:W-:-:S05]  /*26fd0*/  VIADD R27, R10, 0x1 ;  /* 0x000000010a1b7836 */ /* 0x000fca0000000000 */
        /* <DEDUP_REMOVED lines=8> */
.L_x_1959:
[----:B------:R-:W-:Y:S01]  /*27060*/  IMAD R5, R27, 0x8, R23 ;  /* 0x000000081b057824 */ /* 0x000fe200078e0217 */
[----:B------:R-:W-:Y:S01]  /*27070*/  SHF.L.U32 R0, R29, 0x1f, RZ ;  /* 0x0000001f1d007819 */ /* 0x000fe200000006ff */
[----:B------:R-:W-:Y:S03]  /*27080*/  BSSY B1, `(.L_x_1960) ;  /* 0x0000003000017945 */ /* 0x000fe60003800000 */
[----:B------:R-:W0:Y:S02]  /*27090*/  SYNCS.PHASECHK.TRANS64.TRYWAIT P0, [R5+URZ+0x2a840], R0 ;  /* 0x02a84000050075a7 */ /* 0x000e24000800017f */
[----:B0-----:R-:W-:Y:S05]  /*270a0*/  @!P0 BRA `(.L_x_1961) ;  /* 0x0000004c00a08947 */ /* 0x001fea0003800000 */
.L_x_2105:
[----:B------:R-:W-:Y:S05]  /*270b0*/  BSYNC B1 ;  /* 0x0000000000017941 */ /* 0x000fea0003800000 */
.L_x_1960:
        /* <DEDUP_REMOVED lines=29> */
[----:B------:R-:W2:Y:S04]  /*27290*/  SHFL.IDX PT, R3, R8, RZ, 0x181f ;  /* 0x00181fff08037589 */ /* 0x000ea800000e0000 */
[----:B------:R-:W-:Y:S01]  /*272a0*/  SHFL.IDX PT, R35, R8, 0x2, 0x181f ;  /* 0x00581f0008237f89 */ /* 0x000fe200000e0000 */
[----:B0-----:R-:W-:-:S05]  /*272b0*/  IMAD.SHL.U32 R11, R11, 0x8, RZ ;  /* 0x000000080b0b7824 */ /* 0x001fca00078e00ff */
[----:B------:R-:W-:-:S04]  /*272c0*/  LOP3.LUT R11, R11, 0x38, RZ, 0xc0, !PT ;  /* 0x000000380b0b7812 */ /* 0x000fc800078ec0ff */
[----:B------:R-:W-:-:S04]  /*272d0*/  SHF.L.U32 R0, R11, 0x1, RZ ;  /* 0x000000010b007819 */ /* 0x000fc800000006ff */
[----:B-1----:R-:W-:-:S05]  /*272e0*/  IADD3 R2, P0, R2, R0, RZ ;  /* 0x0000000002027210 */ /* 0x002fca0007f1e0ff */
[----:B--2---:R-:W-:-:S05]  /*272f0*/  IMAD.X R3, RZ, RZ, R3, P0 ;  /* 0x000000ffff037224 */ /* 0x004fca00000e0603 */
        /* <DEDUP_REMOVED lines=32> */
.L_x_2119:
        /* <DEDUP_REMOVED lines=10> */
.L_x_1963:
        /* <DEDUP_REMOVED lines=10> */
.L_x_1964:
[----:B------:R2:W-:Y:S01]  /*27640*/  SYNCS.ARRIVE.TRANS64.A1T0 RZ, [R5+URZ+0x2a830], RZ ;  /* 0x02a830ff05ff79a7 */ /* 0x0005e2000810003f */
[----:B------:R-:W-:Y:S05]  /*27650*/  @!P2 BRA `(.L_x_1965) ;  /* 0x000000000004a947 */ /* 0x000fea0003800000 */
[----:B------:R-:W-:Y:S01]  /*27660*/  BPT.TRAP 0x1 ;  /* 0x000000040000795c */ /* 0x000fe20000300000 */
.L_x_1965:
[----:B-1----:R-:W-:Y:S01]  /*27670*/  SHF.L.U32 R2, R20, 0x1f, RZ ;  /* 0x0000001f14027819 */ /* 0x002fe200000006ff */
[----:B------:R-:W-:Y:S01]  /*27680*/  BSSY B1, `(.L_x_1966) ;  /* 0x0000004000017945 */ /* 0x000fe20003800000 */
[----:B--2---:R-:W-:-:S04]  /*27690*/  LEA R5, R10, R23, 0x3 ;  /* 0x000000170a057211 */ /* 0x004fc800078e18ff */
[----:B------:R-:W1:Y:S02]  /*276a0*/  SYNCS.PHASECHK.TRANS64.TRYWAIT P0, [R5+URZ+0x2a860], R2 ;  /* 0x02a86002050075a7 */ /* 0x000e64000800017f */
[----:B-1----:R-:W-:Y:S05]  /*276b0*/  @!P0 BRA `(.L_x_1967) ;  /* 0x00000050000c8947 */ /* 0x002fea0003800000 */
.L_x_2120:
[----:B------:R-:W-:Y:S05]  /*276c0*/  BSYNC B1 ;  /* 0x0000000000017941 */ /* 0x000fea0003800000 */
.L_x_1966:
[----:B------:R-:W0:Y:S01]  /*276d0*/  LDL R4, [R1] ;  /* 0x0000000001047983 */ /* 0x000e220000100800 */
[----:B------:R-:W2:Y:S01]  /*276e0*/  S2R R3, SR_TID.X ;  /* 0x0000000000037919 */ /* 0x000ea20000002100 */
[----:B------:R-:W-:Y:S01]  /*276f0*/  UMOV UR4, 0xffffffff ;  /* 0xffffffff00047882 */ /* 0x000fe20000000000 */
[----:B------:R-:W-:Y:S02]  /*27700*/  LOP3.LUT P0, RZ, R30, 0x2, RZ, 0xc0, !PT ;  /* 0x000000021eff7812 */ /* 0x000fe4000780c0ff */
[----:B--2---:R-:W-:-:S04]  /*27710*/  LOP3.LUT R3, R3, 0x7f, RZ, 0xc0, !PT ;  /* 0x0000007f03037812 */ /* 0x004fc800078ec0ff */
[----:B------:R-:W-:Y:S01]  /*27720*/  SHF.R.U32.HI R3, RZ, 0x3, R3 ;  /* 0x00000003ff037819 */ /* 0x000fe20000011603 */
[----:B0-----:R-:W-:Y:S02]  /*27730*/  IMAD R8, R32, -0x60, R4 ;  /* 0xffffffa020087824 */ /* 0x001fe400078e0204 */
[----:B------:R-:W-:Y:S02]  /*27740*/  IMAD R4, R10, 0x3000, R36 ;  /* 0x000030000a047824 */ /* 0x000fe400078e0224 */
[----:B------:R-:W-:Y:S01]  /*27750*/  IMAD.IADD R8, R8, 0x1, -R3 ;  /* 0x0000000108087824 */ /* 0x000fe200078e0a03 */
[----:B------:R-:W-:Y:S06]  /*27760*/  BRA.DIV UR4, `(.L_x_1968) ;  /* 0x0000004e04f47947 */ /* 0x000fec000b800000 */
[----:B-1----:R-:W0:Y:S01]  /*27770*/  SHFL.IDX PT, R2, R17, RZ, 0x181f ;  /* 0x00181fff11027589 */ /* 0x002e2200000e0000 */
        /* <DEDUP_REMOVED lines=44> */
.L_x_2134:
[C---:B------:R-:W-:Y:S01]  /*27a40*/  ISETP.LT.OR P1, PT, R8.reuse, 0x51, !P1 ;  /* 0x000000510800780c */ /* 0x040fe20004f21670 */
[----:B------:R-:W-:Y:S01]  /*27a50*/  ULDC.64 UR4, c[0x0][0x328] ;  /* 0x0000ca0000047ab9 */ /* 0x000fe20000000a00 */
[----:B------:R-:W-:Y:S02]  /*27a60*/  ISETP.LT.OR P0, PT, R8, 0x51, !P0 ;  /* 0x000000510800780c */ /* 0x000fe40004701670 */
[----:B-1----:R-:W-:Y:S01]  /*27a70*/  IADD3 R2, P2, R2, R0, RZ ;  /* 0x0000000002027210 */ /* 0x002fe20007f5e0ff */
[----:B------:R-:W-:-:S03]  /*27a80*/  IMAD R0, R21, UR4, RZ ;  /* 0x0000000415007c24 */ /* 0x000fc6000f8e02ff */
[----:B------:R-:W-:Y:S01]  /*27a90*/  IADD3.X R3, RZ, R24, RZ, P2, !PT ;  /* 0x00000018ff037210 */ /* 0x000fe200017fe4ff */
[----:B------:R-:W-:-:S04]  /*27aa0*/  IMAD R9, R7, UR5, R0 ;  /* 0x0000000507097c24 */ /* 0x000fc8000f8e0200 */
        /* <DEDUP_REMOVED lines=14> */
.L_x_1969:
        /* <DEDUP_REMOVED lines=10> */
.L_x_1970:
[----:B------:R-:W2:Y:S01]  /*27c30*/  LDL R0, [R1+0x8] ;  /* 0x0000080001007983 */ /* 0x000ea20000100800 */
[----:B------:R-:W-:Y:S01]  /*27c40*/  ULDC.64 UR4, c[0x0][0x330] ;  /* 0x0000cc0000047ab9 */ /* 0x000fe20000000a00 */
[----:B------:R1:W-:Y:S01]  /*27c50*/  SYNCS.ARRIVE.TRANS64.A1T0 RZ, [R5+URZ+0x2a850], RZ ;  /* 0x02a850ff05ff79a7 */ /* 0x0003e2000810003f */
[----:B------:R-:W-:Y:S01]  /*27c60*/  IMAD.MOV.U32 R3, RZ, RZ, R7 ;  /* 0x000000ffff037224 */ /* 0x000fe200078e0007 */
[----:B------:R-:W-:Y:S01]  /*27c70*/  MOV R32, R26 ;  /* 0x0000001a00207202 */ /* 0x000fe20000000f00 */
[----:B------:R-:W-:Y:S02]  /*27c80*/  IMAD.MOV.U32 R10, RZ, RZ, R27 ;  /* 0x000000ffff0a7224 */ /* 0x000fe400078e001b */
[----:B------:R-:W-:-:S04]  /*27c90*/  IMAD.WIDE.U32 R2, R18, UR4, R2 ;  /* 0x0000000412027c25 */ /* 0x000fc8000f8e0002 */
[----:B-1----:R-:W-:Y:S02]  /*27ca0*/  IMAD R5, R33, UR4, RZ ;  /* 0x0000000421057c24 */ /* 0x002fe4000f8e02ff */
[----:B------:R-:W-:Y:S02]  /*27cb0*/  IMAD.MOV.U32 R20, RZ, RZ, R29 ;  /* 0x000000ffff147224 */ /* 0x000fe400078e001d */
[----:B------:R-:W-:Y:S01]  /*27cc0*/  IMAD R5, R18, UR5, R5 ;  /* 0x0000000512057c24 */ /* 0x000fe2000f8e0205 */
[----:B------:R-:W-:Y:S02]  /*27cd0*/  ULDC.64 UR4, c[0x0][0x318] ;  /* 0x0000c60000047ab9 */ /* 0x000fe40000000a00 */
[----:B0-----:R-:W-:Y:S02]  /*27ce0*/  LEA R17, P0, R2, UR4, 0x1 ;  /* 0x0000000402117c11 */ /* 0x001fe4000f8008ff */
[----:B------:R-:W-:-:S04]  /*27cf0*/  IADD3 R3, R5, R3, RZ ;  /* 0x0000000305037210 */ /* 0x000fc80007ffe0ff */
[----:B------:R-:W-:Y:S02]  /*27d00*/  LEA.HI.X R24, R2, UR5, R3, 0x1, P0 ;  /* 0x0000000502187c11 */ /* 0x000fe400080f0c03 */
[C---:B--2---:R-:W-:Y:S01]  /*27d10*/  ISETP.GT.AND P0, PT, R26.reuse, R0, PT ;  /* 0x000000001a00720c */ /* 0x044fe20003f04270 */
[----:B------:R-:W-:-:S12]  /*27d20*/  VIADD R0, R26, 0xffffffff ;  /* 0xffffffff1a007836 */ /* 0x000fd80000000000 */
[----:B------:R-:W-:Y:S05]  /*27d30*/  @P0 BRA `(.L_x_1971) ;  /* 0xfffffff000240947 */ /* 0x000fea000383ffff */
.L_x_1958:
[----:B------:R-:W-:Y:S05]  /*27d40*/  BSYNC B0 ;  /* 0x0000000000007941 */ /* 0x000fea0003800000 */
.L_x_1957:
[----:B0-----:R-:W0:Y:S01]  /*27d50*/  S2R R2, SR_TID.X ;  /* 0x0000000000027919 */ /* 0x001e220000002100 */
[----:B------:R-:W-:Y:S01]  /*27d60*/  BSSY B0, `(.L_x_1972) ;  /* 0x0000010000007945 */ /* 0x000fe20003800000 */
[----:B0-----:R-:W-:-:S04]  /*27d70*/  LOP3.LUT R2, R2, 0x7f, RZ, 0xc0, !PT ;  /* 0x0000007f02027812 */ /* 0x001fc800078ec0ff */
[----:B------:R-:W-:-:S13]  /*27d80*/  ISETP.NE.AND P0, PT, R2, RZ, PT ;  /* 0x000000ff0200720c */ /* 0x000fda0003f05270 */
[----:B------:R-:W-:Y:S05]  /*27d90*/  @P0 BRA `(.L_x_1973) ;  /* 0x0000000000300947 */ /* 0x000fea0003800000 */
[----:B------:R-:W0:Y:S01]  /*27da0*/  S2R R5, SR_LANEID ;  /* 0x0000000000057919 */ /* 0x000e220000000000 */
[----:B------:R-:W-:Y:S01]  /*27db0*/  VOTEU.ANY UR4, UPT, PT ;  /* 0x0000000000047886 */ /* 0x000fe200038e0100 */
[----:B------:R-:W1:Y:S01]  /*27dc0*/  LDC.64 R2, c[0x0][0xc60] ;  /* 0x00031800ff027b82 */ /* 0x000e620000000a00 */
[----:B------:R-:W0:Y:S02]  /*27dd0*/  FLO.U32 R0, UR4 ;  /* 0x0000000400007d00 */ /* 0x000e2400080e0000 */
[----:B0-----:R-:W-:-:S06]  /*27de0*/  ISETP.EQ.U32.AND P0, PT, R0, R5, PT ;  /* 0x000000050000720c */ /* 0x001fcc0003f02070 */
[----:B------:R-:W1:Y:S07]  /*27df0*/  POPC R5, UR4 ;  /* 0x0000000400057d09 */ /* 0x000e6e0008000000 */
[----:B-1----:R-:W2:Y:S01]  /*27e00*/  @P0 ATOMG.E.ADD.STRONG.GPU PT, R3, desc[UR60][R2.64], R5 ;  /* 0x00000005020309a8 */ /* 0x002ea200081ee1fc */
[----:B------:R-:W0:Y:S02]  /*27e10*/  S2R R4, SR_LTMASK ;  /* 0x0000000000047919 */ /* 0x000e240000003900 */
[----:B0-----:R-:W-:-:S04]  /*27e20*/  LOP3.LUT R4, R4, UR4, RZ, 0xc0, !PT ;  /* 0x0000000404047c12 */ /* 0x001fc8000f8ec0ff */
[----:B------:R-:W0:Y:S01]  /*27e30*/  POPC R7, R4 ;  /* 0x0000000400077309 */ /* 0x000e220000000000 */
[----:B--2---:R-:W0:Y:S02]  /*27e40*/  SHFL.IDX PT, R0, R3, R0, 0x1f ;  /* 0x00001f0003007589 */ /* 0x004e2400000e0000 */
[----:B0-----:R-:W-:-:S07]  /*27e50*/  IADD3 R16, R0, UR38, R7 ;  /* 0x0000002600107c10 */ /* 0x001fce000fffe007 */
.L_x_1973:
[----:B------:R-:W-:Y:S05]  /*27e60*/  BSYNC B0 ;  /* 0x0000000000007941 */ /* 0x000fea0003800000 */
.L_x_1972:
[----:B------:R-:W-:-:S13]  /*27e70*/  LOP3.LUT P0, RZ, R22, 0x10, RZ, 0xc0, !PT ;  /* 0x0000001016ff7812 */ /* 0x000fda000780c0ff */
[----:B------:R-:W-:Y:S05]  /*27e80*/  @!P0 BRA `(.L_x_1974) ;  /* 0x0000000000048947 */ /* 0x000fea0003800000 */
[----:B------:R-:W-:Y:S01]  /*27e90*/  BPT.TRAP 0x1 ;  /* 0x000000040000795c */ /* 0x000fe20000300000 */
.L_x_1974:
[----:B------:R-:W2:Y:S01]  /*27ea0*/  LDL.LU R2, [R1] ;  /* 0x0000000001027983 */ /* 0x000ea20000300800 */
[----:B------:R-:W-:Y:S01]  /*27eb0*/  IMAD R0, R27, 0x8, R23 ;  /* 0x000000081b007824 */ /* 0x000fe200078e0217 */
[----:B------:R-:W-:Y:S01]  /*27ec0*/  SHF.L.U32 R3, R29, 0x1f, RZ ;  /* 0x0000001f1d037819 */ /* 0x000fe200000006ff */
[----:B------:R-:W-:Y:S03]  /*27ed0*/  BSSY B0, `(.L_x_1975) ;  /* 0x0000004000007945 */ /* 0x000fe60003800000 */
[----:B------:R-:W0:Y:S01]  /*27ee0*/  SYNCS.PHASECHK.TRANS64.TRYWAIT P0, [R0+URZ+0x2a860], R3 ;  /* 0x02a86003000075a7 */ /* 0x000e22000800017f */
[----:B--2---:R-:W-:Y:S01]  /*27ef0*/  IMAD R6, R26, -0x60, R2 ;  /* 0xffffffa01a067824 */ /* 0x004fe200078e0202 */
[----:B0-----:R-:W-:Y:S06]  /*27f00*/  @!P0 BRA `(.L_x_1976) ;  /* 0x0000004c00fc8947 */ /* 0x001fec0003800000 */
.L_x_2135:
[----:B------:R-:W-:Y:S05]  /*27f10*/  BSYNC B0 ;  /* 0x0000000000007941 */ /* 0x000fea0003800000 */
.L_x_1975:
        /* <DEDUP_REMOVED lines=18> */
[----:B-1----:R-:W-:-:S05]  /*28040*/  IMAD.SHL.U32 R7, R7, 0x8, RZ ;  /* 0x0000000807077824 */ /* 0x002fca00078e00ff */
[----:B------:R-:W-:-:S04]  /*28050*/  LOP3.LUT R7, R7, 0x38, RZ, 0xc0, !PT ;  /* 0x0000003807077812 */ /* 0x000fc800078ec0ff */
[----:B------:R-:W-:Y:S02]  /*28060*/  SHF.L.U32 R5, R7, 0x1, RZ ;  /* 0x0000000107057819 */ /* 0x000fe400000006ff */
[----:B------:R-:W-:Y:S02]  /*28070*/  SHFL.IDX PT, R7, R24, 0x2, 0x181f ;  /* 0x00581f0018077f89 */ /* 0x000fe400000e0000 */
        /* <DEDUP_REMOVED lines=16> */
[----:B------:R-:W2:Y:S02]  /*28180*/  SHFL.IDX PT, R10, R17, 0x4, 0x181f ;  /* 0x00981f00110a7f89 */ /* 0x000ea400000e0000 */
[----:B------:R-:W-:Y:S02]  /*28190*/  IADD3.X R3, RZ, R7, RZ, P4, !PT ;  /* 0x00000007ff037210 */ /* 0x000fe400027fe4ff */
        /* <DEDUP_REMOVED lines=17> */
.L_x_2149:
        /* <DEDUP_REMOVED lines=11> */
.L_x_1978:
        /* <DEDUP_REMOVED lines=10> */
.L_x_1979:
[----:B------:R-:W-:Y:S01]  /*28400*/  IADD3 R27, R27, 0x1, RZ ;  /* 0x000000011b1b7810 */ /* 0x000fe20007ffe0ff */
[----:B------:R1:W-:Y:S03]  /*28410*/  SYNCS.ARRIVE.TRANS64.A1T0 RZ, [R0+URZ+0x2a850], RZ ;  /* 0x02a850ff00ff79a7 */ /* 0x0003e6000810003f */
[----:B------:R-:W-:-:S04]  /*28420*/  ISETP.NE.AND P0, PT, R27, 0x2, PT ;  /* 0x000000021b00780c */ /* 0x000fc80003f05270 */
[----:B------:R-:W-:Y:S02]  /*28430*/  SEL R27, R27, RZ, P0 ;  /* 0x000000ff1b1b7207 */ /* 0x000fe40000000000 */
[----:B-1----:R-:W-:-:S04]  /*28440*/  SEL R0, RZ, 0x1, P0 ;  /* 0x00000001ff007807 */ /* 0x002fc80000000000 */
[----:B------:R-:W-:-:S07]  /*28450*/  LOP3.LUT R29, R29, R0, RZ, 0x3c, !PT ;  /* 0x000000001d1d7212 */ /* 0x000fce00078e3cff */
.L_x_1936:
[----:B------:R-:W-:Y:S05]  /*28460*/  BSYNC B7 ;  /* 0x0000000000077941 */ /* 0x000fea0003800000 */
.L_x_1934:
[----:B------:R-:W-:-:S13]  /*28470*/  LOP3.LUT P0, RZ, R22, 0x20, RZ, 0xc0, !PT ;  /* 0x0000002016ff7812 */ /* 0x000fda000780c0ff */
[----:B------:R-:W-:Y:S05]  /*28480*/  @!P0 BRA `(.L_x_1980) ;  /* 0x0000000000248947 */ /* 0x000fea0003800000 */
[----:B------:R-:W-:Y:S05]  /*28490*/  WARPSYNC.ALL ;  /* 0x0000000000007948 */ /* 0x000fea0003800000 */
[----:B------:R-:W2:Y:S08]  /*284a0*/  S2UR UR5, SR_CgaCtaId ;  /* 0x00000000000579c3 */ /* 0x000eb00000008800 */
[----:B------:R-:W-:Y:S06]  /*284b0*/  BAR.SYNC.DEFER_BLOCKING 0x5, 0x180 ;  /* 0x0146000000007b1d */ /* 0x000fec0000010000 */
[----:B------:R-:W-:-:S02]  /*284c0*/  UMOV UR4, 0x400 ;  /* 0x0000040000047882 */ /* 0x000fc40000000000 */
[----:B--2---:R-:W-:-:S06]  /*284d0*/  ULEA UR4, UR5, UR4, 0x18 ;  /* 0x0000000405047291 */ /* 0x004fcc000f8ec03f */
[----:B0-----:R-:W-:-:S05]  /*284e0*/  IMAD.U32 R23, RZ, RZ, UR4 ;  /* 0x00000004ff177e24 */ /* 0x001fca000f8e00ff */
[----:B------:R2:W3:Y:S01]  /*284f0*/  LDS.128 R16, [R23+0x2a8d0] ;  /* 0x02a8d00017107984 */ /* 0x0004e20000000c00 */
[----:B------:R-:W-:Y:S06]  /*28500*/  BAR.ARV 0x4, 0x180 ;  /* 0x0106000000007b1d */ /* 0x000fec0000002000 */
[----:B------:R-:W-:Y:S05]  /*28510*/  BRA `(.L_x_1981) ;  /* 0x0000000800cc7947 */ /* 0x000fea0003800000 */
.L_x_1980:
[----:B------:R-:W2:Y:S01]  /*28520*/  S2R R8, SR_TID.X ;  /* 0x0000000000087919 */ /* 0x000ea20000002100 */
[----:B------:R-:W-:Y:S01]  /*28530*/  UMOV UR4, 0xffffffff ;  /* 0xffffffff00047882 */ /* 0x000fe20000000000 */
[----:B--2---:R-:W-:-:S04]  /*28540*/  LOP3.LUT R8, R8, 0x1f, RZ, 0xc0, !PT ;  /* 0x0000001f08087812 */ /* 0x004fc800078ec0ff */
        /* <DEDUP_REMOVED lines=8> */
[----:B------:R-:W-:Y:S01]  /*285d0*/  IMAD.MOV.U32 R5, RZ, RZ, RZ ;  /* 0x000000ffff057224 */ /* 0x000fe200078e00ff */
[C---:B------:R-:W-:Y:S02]  /*285e0*/  ISETP.GE.U32.AND P2, PT, R8.reuse, 0x2, PT ;  /* 0x000000020800780c */ /* 0x040fe40003f46070 */
[C---:B------:R-:W-:Y:S01]  /*285f0*/  ISETP.GE.U32.AND P3, PT, R8.reuse, 0x4, PT ;  /* 0x000000040800780c */ /* 0x040fe20003f66070 */
[----:B------:R-:W-:Y:S01]  /*28600*/  SHFL.IDX PT, R0, R16, RZ, 0x1f ;  /* 0x00001fff10007589 */ /* 0x000fe200000e0000 */
[C---:B------:R-:W-:Y:S02]  /*28610*/  ISETP.GE.U32.AND P4, PT, R8.reuse, 0x8, PT ;  /* 0x000000080800780c */ /* 0x040fe40003f86070 */
[----:B------:R-:W-:Y:S01]  /*28620*/  ISETP.GE.U32.AND P5, PT, R8, 0x10, PT ;  /* 0x000000100800780c */ /* 0x000fe20003fa6070 */
[----:B------:R-:W-:Y:S01]  /*28630*/  SHFL.IDX PT, R4, R16, 0x1, 0x1f ;  /* 0x00201f0010047f89 */ /* 0x000fe200000e0000 */
[----:B--2---:R-:W-:-:S02]  /*28640*/  @!P1 MOV R5, R2 ;  /* 0x0000000200059202 */ /* 0x004fc40000000f00 */
[----:B------:R-:W-:-:S03]  /*28650*/  ISETP.NE.AND P1, PT, R8, RZ, PT ;  /* 0x000000ff0800720c */ /* 0x000fc60003f25270 */
        /* <DEDUP_REMOVED lines=15> */
[----:B------:R0:W2:Y:S02]  /*28750*/  SHFL.IDX PT, R14, R2, 0x1f, 0x1f ;  /* 0x03e01f00020e7f89 */ /* 0x0000a400000e0000 */
.L_x_2159:
[----:B------:R-:W-:Y:S02]  /*28760*/  ULDC UR4, c[0x0][0xc38] ;  /* 0x00030e0000047ab9 */ /* 0x000fe40000000800 */
[----:B------:R-:W-:-:S04]  /*28770*/  IMAD.U32 R7, RZ, RZ, UR4 ;  /* 0x00000004ff077e24 */ /* 0x000fc8000f8e00ff */
[----:B--2---:R-:W-:-:S04]  /*28780*/  IMAD R14, R14, R7, RZ ;  /* 0x000000070e0e7224 */ /* 0x004fc800078e02ff */
[----:B------:R-:W-:-:S05]  /*28790*/  IMAD.IADD R9, R4, 0x1, R14 ;  /* 0x0000000104097824 */ /* 0x000fca00078e020e */
[----:B------:R-:W-:-:S13]  /*287a0*/  ISETP.GT.AND P6, PT, R9, R0, PT ;  /* 0x000000000900720c */ /* 0x000fda0003fc4270 */
[----:B------:R-:W-:Y:S05]  /*287b0*/  @P6 BRA `(.L_x_1983) ;  /* 0x00000000009c6947 */ /* 0x000fea0003800000 */
.L_x_1988:
[----:B0-----:R-:W0:Y:S01]  /*287c0*/  LDC R2, c[0x0][0xc3c] ;  /* 0x00030f00ff027b82 */ /* 0x001e220000000800 */
[----:B------:R-:W-:-:S04]  /*287d0*/  IADD3 R19, R19, 0x1f, RZ ;  /* 0x0000001f13137810 */ /* 0x000fc80007ffe0ff */
[----:B0-----:R-:W-:-:S13]  /*287e0*/  ISETP.GE.AND P6, PT, R19, R2, PT ;  /* 0x000000021300720c */ /* 0x001fda0003fc6270 */
[----:B------:R-:W-:Y:S05]  /*287f0*/  @P6 BRA `(.L_x_1984) ;  /* 0x0000000400d06947 */ /* 0x000fea0003800000 */
[----:B------:R-:W0:Y:S01]  /*28800*/  S2R R3, SR_TID.X ;  /* 0x0000000000037919 */ /* 0x000e220000002100 */
[----:B------:R-:W-:Y:S01]  /*28810*/  BSSY B0, `(.L_x_1985) ;  /* 0x0000009000007945 */ /* 0x000fe20003800000 */
[----:B------:R-:W-:Y:S01]  /*28820*/  IMAD.MOV.U32 R5, RZ, RZ, RZ ;  /* 0x000000ffff057224 */ /* 0x000fe200078e00ff */
[----:B0-----:R-:W-:-:S05]  /*28830*/  LOP3.LUT R3, R3, 0x1f, RZ, 0xc0, !PT ;  /* 0x0000001f03037812 */ /* 0x001fca00078ec0ff */
[----:B------:R-:W-:-:S05]  /*28840*/  IMAD.IADD R7, R19, 0x1, R3 ;  /* 0x0000000113077824 */ /* 0x000fca00078e0203 */
[----:B------:R-:W-:-:S13]  /*28850*/  ISETP.GE.OR P6, PT, R7, R2, !P0 ;  /* 0x000000020700720c */ /* 0x000fda00047c6670 */
[----:B------:R-:W-:Y:S05]  /*28860*/  @P6 BRA `(.L_x_1986) ;  /* 0x00000000000c6947 */ /* 0x000fea0003800000 */
[----:B------:R-:W0:Y:S02]  /*28870*/  LDC.64 R2, c[0x0][0xc80] ;  /* 0x00032000ff027b82 */ /* 0x000e240000000a00 */
[----:B0-----:R-:W-:-:S05]  /*28880*/  IMAD.WIDE R2, R7, 0x4, R2 ;  /* 0x0000000407027825 */ /* 0x001fca00078e0202 */
[----:B------:R0:W5:Y:S02]  /*28890*/  LDG.E R5, desc[UR60][R2.64] ;  /* 0x0000003c02057981 */ /* 0x000164000c1e1900 */
.L_x_1986:
[----:B------:R-:W-:Y:S05]  /*288a0*/  BSYNC B0 ;  /* 0x0000000000007941 */ /* 0x000fea0003800000 */
.L_x_1985:
[----:B------:R-:W-:-:S03]  /*288b0*/  UMOV UR4, 0xffffffff ;  /* 0xffffffff00047882 */ /* 0x000fc60000000000 */
[----:B------:R-:W-:Y:S05]  /*288c0*/  BRA.DIV UR4, `(.L_x_1987) ;  /* 0x0000005204b07947 */ /* 0x000fea000b800000 */
[----:B-----5:R-:W2:Y:S02]  /*288d0*/  SHFL.UP PT, R14, R5, 0x1, RZ ;  /* 0x04200000050e7989 */ /* 0x020ea400000e00ff */
[----:B--2---:R-:W-:-:S05]  /*288e0*/  SEL R14, R14, RZ, P1 ;  /* 0x000000ff0e0e7207 */ /* 0x004fca0000800000 */
        /* <DEDUP_REMOVED lines=13> */
[----:B------:R0:W2:Y:S02]  /*289c0*/  SHFL.IDX PT, R14, R2, 0x1f, 0x1f ;  /* 0x03e01f00020e7f89 */ /* 0x0000a400000e0000 */
.L_x_2167:
[----:B------:R-:W-:Y:S02]  /*289d0*/  ULDC UR4, c[0x0][0xc38] ;  /* 0x00030e0000047ab9 */ /* 0x000fe40000000800 */
[----:B------:R-:W-:-:S05]  /*289e0*/  MOV R7, UR4 ;  /* 0x0000000400077c02 */ /* 0x000fca0008000f00 */
[----:B--2---:R-:W-:-:S04]  /*289f0*/  IMAD R14, R14, R7, RZ ;  /* 0x000000070e0e7224 */ /* 0x004fc800078e02ff */
[----:B------:R-:W-:-:S05]  /*28a00*/  IMAD.IADD R9, R14, 0x1, R9 ;  /* 0x000000010e097824 */ /* 0x000fca00078e0209 */
[----:B------:R-:W-:-:S13]  /*28a10*/  ISETP.GT.AND P6, PT, R9, R0, PT ;  /* 0x000000000900720c */ /* 0x000fda0003fc4270 */
[----:B------:R-:W-:Y:S05]  /*28a20*/  @!P6 BRA `(.L_x_1988) ;  /* 0xfffffffc0064e947 */ /* 0x000fea000383ffff */
.L_x_1983:
        /* <DEDUP_REMOVED lines=8> */
.L_x_2171:
[----:B------:R-:W-:Y:S01]  /*28ab0*/  ISETP.NE.AND P0, PT, R3, RZ, PT ;  /* 0x000000ff0300720c */ /* 0x000fe20003f05270 */
[----:B------:R-:W-:-:S12]  /*28ac0*/  IMAD.MOV.U32 R14, RZ, RZ, RZ ;  /* 0x000000ffff0e7224 */ /* 0x000fd800078e00ff */
[----:B------:R-:W-:Y:S05]  /*28ad0*/  @!P0 BRA `(.L_x_1990) ;  /* 0x0000000000108947 */ /* 0x000fea0003800000 */
[----:B------:R-:W-:Y:S01]  /*28ae0*/  UMOV UR4, 0xffffffff ;  /* 0xffffffff00047882 */ /* 0x000fe20000000000 */
[----:B------:R-:W-:Y:S02]  /*28af0*/  IADD3 R12, R4, -0x1, RZ ;  /* 0xffffffff040c7810 */ /* 0x000fe40007ffe0ff */
[----:B------:R-:W-:Y:S05]  /*28b00*/  BRA.DIV UR4, `(.L_x_1991) ;  /* 0x0000005604247947 */ /* 0x000fea000b800000 */
[----:B------:R4:W0:Y:S02]  /*28b10*/  SHFL.IDX PT, R14, R2, R12, 0x1f ;  /* 0x00001f0c020e7589 */ /* 0x00082400000e0000 */
.L_x_1990:
[----:B0---4-:R-:W0:Y:S01]  /*28b20*/  LDC.64 R2, c[0x0][0xc90] ;  /* 0x00032400ff027b82 */ /* 0x011e220000000a00 */
[----:B------:R-:W-:-:S04]  /*28b30*/  IMAD.IADD R19, R4, 0x1, R19 ;  /* 0x0000000104137824 */ /* 0x000fc800078e0213 */
[----:B0-----:R-:W-:-:S05]  /*28b40*/  IMAD.WIDE R2, R19, 0x4, R2 ;  /* 0x0000000413027825 */ /* 0x001fca00078e0202 */
[----:B------:R0:W2:Y:S01]  /*28b50*/  LDG.E R6, desc[UR60][R2.64] ;  /* 0x0000003c02067981 */ /* 0x0000a2000c1e1900 */
[----:B------:R-:W-:Y:S01]  /*28b60*/  IMAD R16, R14, R7, R16 ;  /* 0x000000070e107224 */ /* 0x000fe200078e0210 */
[----:B0-----:R-:W-:Y:S01]  /*28b70*/  MOV R2, RZ ;  /* 0x000000ff00027202 */ /* 0x001fe20000000f00 */
        /* <DEDUP_REMOVED lines=32> */
[----:B------:R-:W0:Y:S02]  /*28d80*/  I2F.RP R8, R7 ;  /* 0x0000000700087306 */ /* 0x000e240000209400 */
[----:B------:R-:W-:-:S06]  /*28d90*/  IADD3 R4, RZ, -R4, RZ ;  /* 0x80000004ff047210 */ /* 0x000fcc0007ffe0ff */
        /* <DEDUP_REMOVED lines=18> */
[----:B------:R-:W-:-:S05]  /*28ec0*/  @P0 VIADD R2, R2, 0x1 ;  /* 0x0000000102020836 */ /* 0x000fca0000000000 */
[----:B------:R-:W-:Y:S02]  /*28ed0*/  @!P2 IADD3 R2, -R2, RZ, RZ ;  /* 0x000000ff0202a210 */ /* 0x000fe40007ffe1ff */
[----:B------:R-:W-:Y:S01]  /*28ee0*/  @!P1 LOP3.LUT R2, RZ, R6, RZ, 0x33, !PT ;  /* 0x00000006ff029212 */ /* 0x000fe200078e33ff */
[----:B------:R-:W-:-:S04]  /*28ef0*/  IMAD.MOV R6, RZ, RZ, -R6 ;  /* 0x000000ffff067224 */ /* 0x000fc800078e0a06 */
[----:B------:R-:W-:Y:S01]  /*28f00*/  IMAD R18, R2, R6, R9 ;  /* 0x0000000602127224 */ /* 0x000fe200078e0209 */
[----:B------:R-:W-:-:S05]  /*28f10*/  LOP3.LUT R2, RZ, R2, RZ, 0x33, !PT ;  /* 0x00000002ff027212 */ /* 0x000fca00078e33ff */
[----:B------:R-:W-:Y:S01]  /*28f20*/  IMAD.IADD R17, R5, 0x1, R2 ;  /* 0x0000000105117824 */ /* 0x000fe200078e0202 */
[----:B------:R-:W-:Y:S06]  /*28f30*/  BRA `(.L_x_1992) ;  /* 0x00000000001c7947 */ /* 0x000fec0003800000 */
.L_x_1984:
[----:B------:R-:W-:Y:S01]  /*28f40*/  UMOV UR4, URZ ;  /* 0x0000003f00047c82 */ /* 0x000fe20008000000 */
[----:B------:R-:W-:Y:S01]  /*28f50*/  UMOV UR5, URZ ;  /* 0x0000003f00057c82 */ /* 0x000fe20008000000 */
[----:B------:R-:W-:Y:S01]  /*28f60*/  ULDC UR6, c[0x0][0xc3c] ;  /* 0x00030f0000067ab9 */ /* 0x000fe20000000800 */
[----:B------:R-:W-:Y:S01]  /*28f70*/  MOV R16, R0 ;  /* 0x0000000000107202 */ /* 0x000fe20000000f00 */
[----:B------:R-:W-:Y:S02]  /*28f80*/  IMAD.U32 R17, RZ, RZ, UR4 ;  /* 0x00000004ff117e24 */ /* 0x000fe4000f8e00ff */
[----:B------:R-:W-:Y:S02]  /*28f90*/  IMAD.U32 R18, RZ, RZ, UR5 ;  /* 0x00000005ff127e24 */ /* 0x000fe4000f8e00ff */
[----:B------:R-:W-:-:S07]  /*28fa0*/  IMAD.U32 R19, RZ, RZ, UR6 ;  /* 0x00000006ff137e24 */ /* 0x000fce000f8e00ff */
.L_x_1992:
[----:B------:R-:W0:Y:S01]  /*28fb0*/  S2R R0, SR_TID.X ;  /* 0x0000000000007919 */ /* 0x000e220000002100 */
[----:B------:R-:W-:Y:S05]  /*28fc0*/  WARPSYNC.ALL ;  /* 0x0000000000007948 */ /* 0x000fea0003800000 */
[----:B------:R-:W-:Y:S01]  /*28fd0*/  BAR.SYNC.DEFER_BLOCKING 0x4, 0x180 ;  /* 0x0106000000007b1d */ /* 0x000fe20000010000 */
[----:B0-----:R-:W-:-:S04]  /*28fe0*/  LOP3.LUT R0, R0, 0x1f, RZ, 0xc0, !PT ;  /* 0x0000001f00007812 */ /* 0x001fc800078ec0ff */
[----:B------:R-:W-:-:S13]  /*28ff0*/  ISETP.NE.AND P0, PT, R0, RZ, PT ;  /* 0x000000ff0000720c */ /* 0x000fda0003f05270 */
[----:B------:R-:W0:Y:S01]  /*29000*/  @!P0 S2R R3, SR_CgaCtaId ;  /* 0x0000000000038919 */ /* 0x000e220000008800 */
[----:B------:R-:W-:-:S04]  /*29010*/  @!P0 MOV R0, 0x400 ;  /* 0x0000040000008802 */ /* 0x000fc80000000f00 */
[----:B0-----:R-:W-:-:S05]  /*29020*/  @!P0 LEA R23, R3, R0, 0x18 ;  /* 0x0000000003178211 */ /* 0x001fca00078ec0ff */
[----:B------:R0:W-:Y:S01]  /*29030*/  @!P0 STS.128 [R23+0x2a8d0], R16 ;  /* 0x02a8d01017008388 */ /* 0x0001e20000000c00 */
[----:B------:R-:W-:Y:S06]  /*29040*/  BAR.ARV 0x5, 0x180 ;  /* 0x0146000000007b1d */ /* 0x000fec0000002000 */
.L_x_1981:
[----:B------:R-:W-:Y:S02]  /*29050*/  ULDC UR4, c[0x0][0xc3c] ;  /* 0x00030f0000047ab9 */ /* 0x000fe40000000800 */
[----:B---3--:R-:W-:-:S13]  /*29060*/  ISETP.GE.AND P0, PT, R19, UR4, PT ;  /* 0x0000000413007c0c */ /* 0x008fda000bf06270 */
[----:B------:R-:W-:Y:S05]  /*29070*/  @!P0 BRA `(.L_x_1993) ;  /* 0xffffff9c00008947 */ /* 0x000fea000383ffff */
[----:B------:R-:W-:Y:S05]  /*29080*/  BSYNC B8 ;  /* 0x0000000000087941 */ /* 0x000fea0003800000 */
.L_x_1876:
[----:B------:R-:W3:Y:S01]  /*29090*/  LDL.LU R0, [R1+0x28] ;  /* 0x0000280001007983 */ /* 0x000ee20000300800 */
[----:B------:R-:W-:Y:S01]  /*290a0*/  BSSY B0, `(.L_x_1994) ;  /* 0x000000b000007945 */ /* 0x000fe20003800000 */
[----:B------:R-:W4:Y:S01]  /*290b0*/  S2R R5, SR_CgaCtaId ;  /* 0x0000000000057919 */ /* 0x000f220000008800 */
[----:B---3--:R-:W-:-:S04]  /*290c0*/  IADD3 R0, R0, 0x1, RZ ;  /* 0x0000000100007810 */ /* 0x008fc80007ffe0ff */
        /* <DEDUP_REMOVED lines=8> */
.L_x_2174:
[----:B------:R-:W-:Y:S05]  /*29150*/  BSYNC B0 ;  /* 0x0000000000007941 */ /* 0x000fea0003800000 */
.L_x_1994:
[----:B------:R-:W-:-:S03]  /*29160*/  UMOV UR4, 0xffffffff ;  /* 0xffffffff00047882 */ /* 0x000fc60000000000 */
[----:B------:R-:W-:Y:S05]  /*29170*/  BRA.DIV UR4, `(.L_x_1996) ;  /* 0x0000004e04c07947 */ /* 0x000fea000b800000 */
[----:B0-----:R-:W0:Y:S02]  /*29180*/  S2R R0, SR_TID.X ;  /* 0x0000000000007919 */ /* 0x001e240000002100 */
[----:B0-----:R-:W-:-:S04]  /*29190*/  SHF.R.U32.HI R0, RZ, 0x5, R0 ;  /* 0x00000005ff007819 */ /* 0x001fc80000011600 */
[----:B------:R-:W-:-:S05]  /*291a0*/  LOP3.LUT R0, R0, 0x3, RZ, 0xc0, !PT ;  /* 0x0000000300007812 */ /* 0x000fca00078ec0ff */
[----:B------:R0:W3:Y:S02]  /*291b0*/  SHFL.IDX PT, R14, R0, RZ, 0x1f ;  /* 0x00001fff000e7589 */ /* 0x0000e400000e0000 */
.L_x_2177:
[----:B---3--:R-:W-:-:S13]  /*291c0*/  ISETP.NE.AND P0, PT, R14, RZ, PT ;  /* 0x000000ff0e00720c */ /* 0x008fda0003f05270 */
[----:B------:R-:W-:Y:S05]  /*291d0*/  @P0 BRA `(.L_x_1566) ;  /* 0x0000000000900947 */ /* 0x000fea0003800000 */
[----:B------:R-:W-:-:S03]  /*291e0*/  UMOV UR4, 0xffffffff ;  /* 0xffffffff00047882 */ /* 0x000fc60000000000 */
[----:B------:R-:W-:Y:S05]  /*291f0*/  BRA.DIV UR4, `(.L_x_1997) ;  /* 0x0000004e04d47947 */ /* 0x000fea000b800000 */
[----:B------:R-:W-:-:S13]  /*29200*/  ELECT P6, URZ, PT ;  /* 0x00000000003f782f */ /* 0x000fda00038c0000 */
.L_x_2180:
[----:B------:R-:W-:Y:S05]  /*29210*/  @!P6 BRA `(.L_x_1566) ;  /* 0x000000000080e947 */ /* 0x000fea0003800000 */
[----:B0-----:R-:W3:Y:S02]  /*29220*/  LDL R0, [R1+0x40] ;  /* 0x0000400001007983 */ /* 0x001ee40000100800 */
[----:B---3--:R-:W-:-:S13]  /*29230*/  R2UR UR4, R0 ;  /* 0x00000000000472ca */ /* 0x008fda00000e0000 */
[----:B------:R-:W-:-:S06]  /*29240*/  ULOP3.LUT UR4, UR4, 0x2, URZ, 0xfc, !UPT ;  /* 0x0000000204047892 */ /* 0x000fcc000f8efc3f */
[----:B------:R-:W-:-:S05]  /*29250*/  IMAD.U32 R0, RZ, RZ, UR4 ;  /* 0x00000004ff007e24 */ /* 0x000fca000f8e00ff */
[----:B------:R-:W-:-:S13]  /*29260*/  ISETP.NE.AND P0, PT, R0, 0x3, PT ;  /* 0x000000030000780c */ /* 0x000fda0003f05270 */
[----:B------:R-:W-:Y:S05]  /*29270*/  @!P0 BRA `(.L_x_1998) ;  /* 0x0000000000048947 */ /* 0x000fea0003800000 */
[----:B------:R-:W-:Y:S01]  /*29280*/  BPT.TRAP 0x1 ;  /* 0x000000040000795c */ /* 0x000fe20000300000 */
.L_x_1998:
[----:B------:R-:W-:Y:S01]  /*29290*/  IMAD R3, R27, 0x8, R5 ;  /* 0x000000081b037824 */ /* 0x000fe200078e0205 */
[----:B------:R-:W-:Y:S02]  /*292a0*/  SHF.L.U32 R2, R29, 0x1f, RZ ;  /* 0x0000001f1d027819 */ /* 0x000fe400000006ff */
[----:B------:R-:W-:Y:S02]  /*292b0*/  IADD3 R27, R27, 0x1, RZ ;  /* 0x000000011b1b7810 */ /* 0x000fe40007ffe0ff */
[----:B------:R-:W0:Y:S02]  /*292c0*/  SYNCS.PHASECHK.TRANS64.TRYWAIT P1, [R3+URZ+0x2a840], R2 ;  /* 0x02a84002030075a7 */ /* 0x000e24000802017f */
[----:B------:R-:W-:-:S04]  /*292d0*/  ISETP.NE.AND P2, PT, R27, 0x2, PT ;  /* 0x000000021b00780c */ /* 0x000fc80003f45270 */
[----:B------:R-:W-:Y:S01]  /*292e0*/  SEL R0, RZ, 0x1, P2 ;  /* 0x00000001ff007807 */ /* 0x000fe20001000000 */
[----:B0-----:R-:W-:Y:S08]  /*292f0*/  @!P1 BRA `(.L_x_1999) ;  /* 0x0000004c00b49947 */ /* 0x001ff00003800000 */
.L_x_2181:
[----:B------:R-:W-:Y:S02]  /*29300*/  SEL R27, R27, RZ, P2 ;  /* 0x000000ff1b1b7207 */ /* 0x000fe40001000000 */
[----:B------:R-:W-:Y:S01]  /*29310*/  LOP3.LUT R0, R29, R0, RZ, 0x3c, !PT ;  /* 0x000000001d007212 */ /* 0x000fe200078e3cff */
[----:B------:R-:W-:Y:S06]  /*29320*/  @!P0 BRA `(.L_x_2000) ;  /* 0x0000000000048947 */ /* 0x000fec0003800000 */
[----:B------:R-:W-:Y:S01]  /*29330*/  BPT.TRAP 0x1 ;  /* 0x000000040000795c */ /* 0x000fe20000300000 */
.L_x_2000:
[----:B------:R-:W-:Y:S01]  /*29340*/  IMAD R27, R27, 0x8, R5 ;  /* 0x000000081b1b7824 */ /* 0x000fe200078e0205 */
[----:B------:R-:W-:-:S04]  /*29350*/  SHF.L.U32 R0, R0, 0x1f, RZ ;  /* 0x0000001f00007819 */ /* 0x000fc800000006ff */
[----:B------:R-:W3:Y:S02]  /*29360*/  SYNCS.PHASECHK.TRANS64.TRYWAIT P1, [R27+URZ+0x2a840], R0 ;  /* 0x02a840001b0075a7 */ /* 0x000ee4000802017f */
[----:B---3--:R-:W-:Y:S05]  /*29370*/  @!P1 BRA `(.L_x_2001) ;  /* 0x0000004c00a89947 */ /* 0x008fea0003800000 */
.L_x_2182:
[----:B------:R-:W-:Y:S05]  /*29380*/  @!P0 BRA `(.L_x_2002) ;  /* 0x0000000000048947 */ /* 0x000fea0003800000 */
[----:B------:R-:W-:Y:S01]  /*29390*/  BPT.TRAP 0x1 ;  /* 0x000000040000795c */ /* 0x000fe20000300000 */
.L_x_2002:
[----:B------:R-:W4:Y:S02]  /*293a0*/  SYNCS.PHASECHK.TRANS64.TRYWAIT P1, [R3+URZ+0x2a860], R2 ;  /* 0x02a86002030075a7 */ /* 0x000f24000802017f */
[----:B----4-:R-:W-:Y:S05]  /*293b0*/  @!P1 BRA `(.L_x_2003) ;  /* 0x0000004c00ac9947 */ /* 0x010fea0003800000 */
.L_x_2183:
[----:B------:R-:W-:Y:S05]  /*293c0*/  @!P0 BRA `(.L_x_2004) ;  /* 0x0000000000048947 */ /* 0x000fea0003800000 */
[----:B------:R-:W-:Y:S01]  /*293d0*/  BPT.TRAP 0x1 ;  /* 0x000000040000795c */ /* 0x000fe20000300000 */
.L_x_2004:
[----:B------:R0:W0:Y:S02]  /*293e0*/  SYNCS.PHASECHK.TRANS64.TRYWAIT P0, [R27+URZ+0x2a860], R0 ;  /* 0x02a860001b0075a7 */ /* 0x000024000800017f */
[----:B0-----:R-:W-:Y:S05]  /*293f0*/  @!P0 NANOSLEEP.SYNCS 0x989680 ;  /* 0x009896800000895d */ /* 0x001fea0003900000 */
[----:B------:R-:W0:Y:S02]  /*29400*/  @!P0 SYNCS.PHASECHK.TRANS64 P0, [R27+URZ+0x2a860], R0 ;  /* 0x02a860001b0085a7 */ /* 0x000e24000800007f */
[----:B0-----:R-:W-:Y:S05]  /*29410*/  @!P0 BRA `(.L_x_2004) ;  /* 0xfffffffc00f08947 */ /* 0x001fea000383ffff */
.L_x_1566:
[----:B------:R-:W-:Y:S05]  /*29420*/  BSYNC B9 ;  /* 0x0000000000097941 */ /* 0x000fea0003800000 */
.L_x_1563:
[----:B------:R-:W-:Y:S05]  /*29430*/  EXIT ;  /* 0x000000000000794d */ /* 0x000fea0003800000 */
.L_x_1592:
[----:B0-----:R0:W1:Y:S02]  /*29440*/  SYNCS.PHASECHK.TRANS64.TRYWAIT P6, [R86+URZ+0x2a890], R87 ;  /* 0x02a89057560075a7 */ /* 0x00106400080c017f */
[----:B-1----:R-:W-:Y:S05]  /*29450*/  @!P6 NANOSLEEP.SYNCS 0x989680 ;  /* 0x009896800000e95d */ /* 0x002fea0003900000 */
[----:B------:R-:W1:Y:S02]  /*29460*/  @!P6 SYNCS.PHASECHK.TRANS64 P6, [R86+URZ+0x2a890], R87 ;  /* 0x02a890575600e5a7 */ /* 0x000e6400080c007f */
[----:B-1----:R-:W-:Y:S05]  /*29470*/  @!P6 BRA `(.L_x_1592) ;  /* 0xfffffffc00f0e947 */ /* 0x002fea000383ffff */
[----:B------:R-:W-:Y:S05]  /*29480*/  BRA `(.L_x_2005) ;  /* 0xfffffda400647947 */ /* 0x000fea000383ffff */
.L_x_1593:
        /* <DEDUP_REMOVED lines=8> */
.L_x_2007:
[----:B------:R-:W-:Y:S05]  /*29510*/  BSYNC B1 ;  /* 0x0000000000017941 */ /* 0x000fea0003800000 */
.L_x_2006:
[----:B------:R-:W-:Y:S01]  /*29520*/  IMAD.MOV.U32 R13, RZ, RZ, R116 ;  /* 0x000000ffff0d7224 */ /* 0x000fe200078e0074 */
[----:B------:R-:W-:Y:S01]  /*29530*/  MOV R12, RZ ;  /* 0x000000ff000c7202 */ /* 0x000fe20000000f00 */
[----:B------:R-:W-:Y:S02]  /*29540*/  IMAD.MOV.U32 R11, RZ, RZ, 0x1c1f ;  /* 0x00001c1fff0b7424 */ /* 0x000fe400078e00ff */
[----:B------:R-:W-:Y:S02]  /*29550*/  IMAD.MOV.U32 R15, RZ, RZ, -0x1 ;  /* 0xffffffffff0f7424 */ /* 0x000fe400078e00ff */
[----:B------:R-:W-:-:S07]  /*29560*/  IMAD.MOV.U32 R82, RZ, RZ, R14 ;  /* 0x000000ffff527224 */ /* 0x000fce00078e000e */
[----:B------:R-:W-:Y:S05]  /*29570*/  WARPSYNC.COLLECTIVE R15, `(.L_x_2008) ;  /* 0x000000000f087348 */ /* 0x000fea0003c00000 */
[----:B------:R0:W1:Y:S02]  /*29580*/  SHFL.IDX P6, R14, R13, R12, R11 ;  /* 0x0000000c0d0e7389 */ /* 0x00006400000c000b */
[----:B01----:R-:W-:Y:S01]  /*29590*/  ENDCOLLECTIVE ;  /* 0x000000000000791b */ /* 0x003fe20003800000 */
.L_x_2008:
[----:B------:R-:W-:Y:S01]  /*295a0*/  IMAD.MOV.U32 R11, RZ, RZ, R14 ;  /* 0x000000ffff0b7224 */ /* 0x000fe200078e000e */
[----:B------:R-:W-:Y:S06]  /*295b0*/  BRA `(.L_x_2009) ;  /* 0xfffffda4002c7947 */ /* 0x000fec000383ffff */
.L_x_1618:
[----:B------:R-:W-:Y:S01]  /*295c0*/  BSSY B1, `(.L_x_2010) ;  /* 0x0000008000017945 */ /* 0x000fe20003800000 */
[----:B0---4-:R-:W-:Y:S01]  /*295d0*/  MOV R13, R115 ;  /* 0x00000073000d7202 */ /* 0x011fe20000000f00 */
[----:B------:R-:W-:Y:S02]  /*295e0*/  IMAD.MOV.U32 R12, RZ, RZ, 0x1 ;  /* 0x00000001ff0c7424 */ /* 0x000fe400078e00ff */
[----:B---3--:R-:W-:Y:S02]  /*295f0*/  IMAD.MOV.U32 R11, RZ, RZ, 0x1c1f ;  /* 0x00001c1fff0b7424 */ /* 0x008fe400078e00ff */
[----:B------:R-:W-:-:S07]  /*29600*/  IMAD.MOV.U32 R15, RZ, RZ, -0x1 ;  /* 0xffffffffff0f7424 */ /* 0x000fce00078e00ff */
[----:B-12---:R-:W-:Y:S05]  /*29610*/  WARPSYNC.COLLECTIVE R15, `(.L_x_2011) ;  /* 0x000000000f087348 */ /* 0x006fea0003c00000 */
[----:B------:R0:W3:Y:S02]  /*29620*/  SHFL.IDX P6, R14, R13, R12, R11 ;  /* 0x0000000c0d0e7389 */ /* 0x0000e400000c000b */
[----:B0123--:R-:W-:Y:S01]  /*29630*/  ENDCOLLECTIVE ;  /* 0x000000000000791b */ /* 0x00ffe20003800000 */
.L_x_2011:
[----:B------:R-:W-:Y:S05]  /*29640*/  BSYNC B1 ;  /* 0x0000000000017941 */ /* 0x000fea0003800000 */
.L_x_2010:
[----:B------:R-:W-:Y:S01]  /*29650*/  IMAD.MOV.U32 R13, RZ, RZ, R116 ;  /* 0x000000ffff0d7224 */ /* 0x000fe200078e0074 */
[----:B------:R-:W-:Y:S01]  /*29660*/  MOV R15, 0xffffffff ;  /* 0xffffffff000f7802 */ /* 0x000fe20000000f00 */
[----:B------:R-:W-:Y:S01]  /*29670*/  IMAD.MOV.U32 R12, RZ, RZ, 0x1 ;  /* 0x00000001ff0c7424 */ /* 0x000fe200078e00ff */
[----:B------:R-:W-:Y:S01]  /*29680*/  MOV R115, R14 ;  /* 0x0000000e00737202 */ /* 0x000fe20000000f00 */
[----:B------:R-:W-:-:S07]  /*29690*/  IMAD.MOV.U32 R11, RZ, RZ, 0x1c1f ;  /* 0x00001c1fff0b7424 */ /* 0x000fce00078e00ff */
[----:B------:R-:W-:Y:S05]  /*296a0*/  WARPSYNC.COLLECTIVE R15, `(.L_x_2012) ;  /* 0x000000000f087348 */ /* 0x000fea0003c00000 */
[----:B------:R0:W1:Y:S02]  /*296b0*/  SHFL.IDX P6, R14, R13, R12, R11 ;  /* 0x0000000c0d0e7389 */ /* 0x00006400000c000b */
[----:B01----:R-:W-:Y:S01]  /*296c0*/  ENDCOLLECTIVE ;  /* 0x000000000000791b */ /* 0x003fe20003800000 */
.L_x_2012:
[----:B------:R-:W-:Y:S01]  /*296d0*/  IMAD.MOV.U32 R116, RZ, RZ, R14 ;  /* 0x000000ffff747224 */ /* 0x000fe200078e000e */
[----:B------:R-:W-:Y:S06]  /*296e0*/  BRA `(.L_x_2013) ;  /* 0xfffffdb800647947 */ /* 0x000fec000383ffff */
.L_x_1648:
[----:B-1----:R1:W2:Y:S02]  /*296f0*/  SYNCS.PHASECHK.TRANS64.TRYWAIT P6, [R86+URZ+0x2a890], R87 ;  /* 0x02a89057560075a7 */ /* 0x0022a400080c017f */
[----:B--2---:R-:W-:Y:S05]  /*29700*/  @!P6 NANOSLEEP.SYNCS 0x989680 ;  /* 0x009896800000e95d */ /* 0x004fea0003900000 */
[----:B------:R-:W2:Y:S02]  /*29710*/  @!P6 SYNCS.PHASECHK.TRANS64 P6, [R86+URZ+0x2a890], R87 ;  /* 0x02a890575600e5a7 */ /* 0x000ea400080c007f */
[----:B--2---:R-:W-:Y:S05]  /*29720*/  @!P6 BRA `(.L_x_1648) ;  /* 0xfffffffc00f0e947 */ /* 0x004fea000383ffff */
[----:B------:R-:W-:Y:S05]  /*29730*/  BRA `(.L_x_2014) ;  /* 0xfffffdd800447947 */ /* 0x000fea000383ffff */
.L_x_1649:
[----:B------:R-:W-:Y:S01]  /*29740*/  BSSY B1, `(.L_x_2015) ;  /* 0x0000008000017945 */ /* 0x000fe20003800000 */
[----:B------:R-:W-:Y:S01]  /*29750*/  IMAD.MOV.U32 R13, RZ, RZ, R115 ;  /* 0x000000ffff0d7224 */ /* 0x000fe200078e0073 */
[----:B------:R-:W-:Y:S01]  /*29760*/  MOV R11, 0x1c1f ;  /* 0x00001c1f000b7802 */ /* 0x000fe20000000f00 */
[----:B------:R-:W-:Y:S02]  /*29770*/  IMAD.MOV.U32 R12, RZ, RZ, RZ ;  /* 0x000000ffff0c7224 */ /* 0x000fe400078e00ff */
[----:B------:R-:W-:-:S07]  /*29780*/  IMAD.MOV.U32 R15, RZ, RZ, -0x1 ;  /* 0xffffffffff0f7424 */ /* 0x000fce00078e00ff */
[----:B-1----:R-:W-:Y:S05]  /*29790*/  WARPSYNC.COLLECTIVE R15, `(.L_x_2016) ;  /* 0x000000000f087348 */ /* 0x002fea0003c00000 */
[----:B------:R0:W2:Y:S02]  /*297a0*/  SHFL.IDX P6, R14, R13, R12, R11 ;  /* 0x0000000c0d0e7389 */ /* 0x0000a400000c000b */
[----:B012---:R-:W-:Y:S01]  /*297b0*/  ENDCOLLECTIVE ;  /* 0x000000000000791b */ /* 0x007fe20003800000 */
.L_x_2016:
[----:B------:R-:W-:Y:S05]  /*297c0*/  BSYNC B1 ;  /* 0x0000000000017941 */ /* 0x000fea0003800000 */
.L_x_2015:
        /* <DEDUP_REMOVED lines=8> */
.L_x_2017:
[----:B------:R-:W-:Y:S01]  /*29850*/  IMAD.MOV.U32 R11, RZ, RZ, R14 ;  /* 0x000000ffff0b7224 */ /* 0x000fe200078e000e */
[----:B------:R-:W-:Y:S06]  /*29860*/  BRA `(.L_x_2018) ;  /* 0xfffffdd800107947 */ /* 0x000fec000383ffff */
.L_x_1662:
[----:B------:R-:W-:Y:S01]  /*29870*/  BSSY B1, `(.L_x_2019) ;  /* 0x0000008000017945 */ /* 0x000fe20003800000 */
[----:B--234-:R-:W-:Y:S01]  /*29880*/  MOV R13, R115 ;  /* 0x00000073000d7202 */ /* 0x01cfe20000000f00 */
[----:B------:R-:W-:Y:S02]  /*29890*/  IMAD.MOV.U32 R12, RZ, RZ, 0x1 ;  /* 0x00000001ff0c7424 */ /* 0x000fe400078e00ff */
[----:B------:R-:W-:Y:S02]  /*298a0*/  IMAD.MOV.U32 R11, RZ, RZ, 0x1c1f ;  /* 0x00001c1fff0b7424 */ /* 0x000fe400078e00ff */
[----:B------:R-:W-:-:S07]  /*298b0*/  IMAD.MOV.U32 R15, RZ, RZ, -0x1 ;  /* 0xffffffffff0f7424 */ /* 0x000fce00078e00ff */
[----:B01----:R-:W-:Y:S05]  /*298c0*/  WARPSYNC.COLLECTIVE R15, `(.L_x_2020) ;  /* 0x000000000f087348 */ /* 0x003fea0003c00000 */
[----:B------:R2:W3:Y:S02]  /*298d0*/  SHFL.IDX P6, R14, R13, R12, R11 ;  /* 0x0000000c0d0e7389 */ /* 0x0004e400000c000b */
[----:B0123--:R-:W-:Y:S01]  /*298e0*/  ENDCOLLECTIVE ;  /* 0x000000000000791b */ /* 0x00ffe20003800000 */
.L_x_2020:
[----:B------:R-:W-:Y:S05]  /*298f0*/  BSYNC B1 ;  /* 0x0000000000017941 */ /* 0x000fea0003800000 */
.L_x_2019:
        /* <DEDUP_REMOVED lines=8> */
.L_x_2021:
[----:B------:R-:W-:Y:S01]  /*29980*/  IMAD.MOV.U32 R116, RZ, RZ, R14 ;  /* 0x000000ffff747224 */ /* 0x000fe200078e000e */
[----:B------:R-:W-:Y:S06]  /*29990*/  BRA `(.L_x_2022) ;  /* 0xfffffdec00807947 */ /* 0x000fec000383ffff */
.L_x_1675:
[----:B0-----:R0:W1:Y:S02]  /*299a0*/  SYNCS.PHASECHK.TRANS64.TRYWAIT P4, [R86+URZ+0x2a890], R87 ;  /* 0x02a89057560075a7 */ /* 0x001064000808017f */
[----:B-1----:R-:W-:Y:S05]  /*299b0*/  @!P4 NANOSLEEP.SYNCS 0x989680 ;  /* 0x009896800000c95d */ /* 0x002fea0003900000 */
[----:B------:R-:W1:Y:S02]  /*299c0*/  @!P4 SYNCS.PHASECHK.TRANS64 P4, [R86+URZ+0x2a890], R87 ;  /* 0x02a890575600c5a7 */ /* 0x000e64000808007f */
[----:B-1----:R-:W-:Y:S05]  /*299d0*/  @!P4 BRA `(.L_x_1675) ;  /* 0xfffffffc00f0c947 */ /* 0x002fea000383ffff */
[----:B------:R-:W-:Y:S05]  /*299e0*/  BRA `(.L_x_2023) ;  /* 0xfffffe0400207947 */ /* 0x000fea000383ffff */
.L_x_1676:
        /* <DEDUP_REMOVED lines=8> */
.L_x_2025:
[----:B------:R-:W-:Y:S05]  /*29a70*/  BSYNC B1 ;  /* 0x0000000000017941 */ /* 0x000fea0003800000 */
.L_x_2024:
        /* <DEDUP_REMOVED lines=8> */
.L_x_2026:
[----:B------:R-:W-:Y:S01]  /*29b00*/  IMAD.MOV.U32 R37, RZ, RZ, R14 ;  /* 0x000000ffff257224 */ /* 0x000fe200078e000e */
[----:B------:R-:W-:Y:S06]  /*29b10*/  BRA `(.L_x_2027) ;  /* 0xfffffe0400447947 */ /* 0x000fec000383ffff */
.L_x_1679:
[----:B------:R-:W-:Y:S01]  /*29b20*/  BSSY B1, `(.L_x_2028) ;  /* 0x0000008000017945 */ /* 0x000fe20003800000 */
[----:B----4-:R-:W-:Y:S01]  /*29b30*/  MOV R13, R39 ;  /* 0x00000027000d7202 */ /* 0x010fe20000000f00 */
[----:B------:R-:W-:Y:S02]  /*29b40*/  IMAD.MOV.U32 R12, RZ, RZ, 0x1 ;  /* 0x00000001ff0c7424 */ /* 0x000fe400078e00ff */
[----:B------:R-:W-:Y:S02]  /*29b50*/  IMAD.MOV.U32 R11, RZ, RZ, 0x1c1f ;  /* 0x00001c1fff0b7424 */ /* 0x000fe400078e00ff */
[----:B------:R-:W-:-:S07]  /*29b60*/  IMAD.MOV.U32 R15, RZ, RZ, -0x1 ;  /* 0xffffffffff0f7424 */ /* 0x000fce00078e00ff */
[----:B0123--:R-:W-:Y:S05]  /*29b70*/  WARPSYNC.COLLECTIVE R15, `(.L_x_2029) ;  /* 0x000000000f087348 */ /* 0x00ffea0003c00000 */
[----:B------:R4:W0:Y:S02]  /*29b80*/  SHFL.IDX P6, R14, R13, R12, R11 ;  /* 0x0000000c0d0e7389 */ /* 0x00082400000c000b */
[----:B01234-:R-:W-:Y:S01]  /*29b90*/  ENDCOLLECTIVE ;  /* 0x000000000000791b */ /* 0x01ffe20003800000 */
.L_x_2029:
[----:B------:R-:W-:Y:S05]  /*29ba0*/  BSYNC B1 ;  /* 0x0000000000017941 */ /* 0x000fea0003800000 */
.L_x_2028:
        /* <DEDUP_REMOVED lines=8> */
.L_x_2030:
[----:B------:R-:W-:Y:S01]  /*29c30*/  IMAD.MOV.U32 R37, RZ, RZ, R14 ;  /* 0x000000ffff257224 */ /* 0x000fe200078e000e */
[----:B------:R-:W-:Y:S06]  /*29c40*/  BRA `(.L_x_2031) ;  /* 0xfffffe0400a07947 */ /* 0x000fec000383ffff */
.L_x_1683:
[----:B---3--:R3:W0:Y:S02]  /*29c50*/  SYNCS.PHASECHK.TRANS64.TRYWAIT P0, [R86+URZ+0x2a8b0], R87 ;  /* 0x02a8b057560075a7 */ /* 0x008624000800017f */
[----:B0-----:R-:W-:Y:S05]  /*29c60*/  @!P0 NANOSLEEP.SYNCS 0x989680 ;  /* 0x009896800000895d */ /* 0x001fea0003900000 */
[----:B------:R-:W0:Y:S02]  /*29c70*/  @!P0 SYNCS.PHASECHK.TRANS64 P0, [R86+URZ+0x2a8b0], R87 ;  /* 0x02a8b057560085a7 */ /* 0x000e24000800007f */
[----:B0-----:R-:W-:Y:S05]  /*29c80*/  @!P0 BRA `(.L_x_1683) ;  /* 0xfffffffc00f08947 */ /* 0x001fea000383ffff */
[----:B------:R-:W-:Y:S05]  /*29c90*/  BRA `(.L_x_2032) ;  /* 0xfffffe0800787947 */ /* 0x000fea000383ffff */
.L_x_1709:
        /* <DEDUP_REMOVED lines=8> */
.L_x_2034:
[----:B------:R-:W-:Y:S05]  /*29d20*/  BSYNC B1 ;  /* 0x0000000000017941 */ /* 0x000fea0003800000 */
.L_x_2033:
        /* <DEDUP_REMOVED lines=8> */
.L_x_2035:
[----:B------:R-:W-:Y:S01]  /*29db0*/  MOV R13, R8 ;  /* 0x00000008000d7202 */ /* 0x000fe20000000f00 */
[----:B------:R-:W-:-:S07]  /*29dc0*/  IMAD.MOV.U32 R0, RZ, RZ, R14 ;  /* 0x000000ffff007224 */ /* 0x000fce00078e000e */
[----:B------:R-:W-:Y:S05]  /*29dd0*/  WARPSYNC.COLLECTIVE R15, `(.L_x_2036) ;  /* 0x000000000f087348 */ /* 0x000fea0003c00000 */
[----:B------:R0:W1:Y:S02]  /*29de0*/  SHFL.IDX P6, R14, R13, R12, R11 ;  /* 0x0000000c0d0e7389 */ /* 0x00006400000c000b */
[----:B01----:R-:W-:Y:S01]  /*29df0*/  ENDCOLLECTIVE ;  /* 0x000000000000791b */ /* 0x003fe20003800000 */
.L_x_2036:
[----:B------:R-:W-:Y:S02]  /*29e00*/  IMAD.MOV.U32 R13, RZ, RZ, R4 ;  /* 0x000000ffff0d7224 */ /* 0x000fe400078e0004 */
[----:B------:R-:W-:-:S07]  /*29e10*/  IMAD.MOV.U32 R5, RZ, RZ, R14 ;  /* 0x000000ffff057224 */ /* 0x000fce00078e000e */
[----:B------:R-:W-:Y:S05]  /*29e20*/  WARPSYNC.COLLECTIVE R15, `(.L_x_2037) ;  /* 0x000000000f087348 */ /* 0x000fea0003c00000 */
[----:B------:R0:W1:Y:S02]  /*29e30*/  SHFL.IDX P6, R14, R13, R12, R11 ;  /* 0x0000000c0d0e7389 */ /* 0x00006400000c000b */
[----:B01----:R-:W-:Y:S01]  /*29e40*/  ENDCOLLECTIVE ;  /* 0x000000000000791b */ /* 0x003fe20003800000 */
.L_x_2037:
[----:B------:R-:W-:Y:S05]  /*29e50*/  BRA `(.L_x_2038) ;  /* 0xfffffe1c000c7947 */ /* 0x000fea000383ffff */
.L_x_1712:
[----:B------:R-:W-:Y:S01]  /*29e60*/  BSSY B1, `(.L_x_2039) ;  /* 0x0000008000017945 */ /* 0x000fe20003800000 */
[----:B------:R-:W-:Y:S01]  /*29e70*/  IMAD.MOV.U32 R13, RZ, RZ, R7 ;  /* 0x000000ffff0d7224 */ /* 0x000fe200078e0007 */
[----:B------:R-:W-:Y:S01]  /*29e80*/  MOV R12, 0x1 ;  /* 0x00000001000c7802 */ /* 0x000fe20000000f00 */
[----:B------:R-:W-:Y:S02]  /*29e90*/  IMAD.MOV.U32 R11, RZ, RZ, 0x1c1f ;  /* 0x00001c1fff0b7424 */ /* 0x000fe400078e00ff */
[----:B------:R-:W-:-:S07]  /*29ea0*/  IMAD.MOV.U32 R15, RZ, RZ, -0x1 ;  /* 0xffffffffff0f7424 */ /* 0x000fce00078e00ff */
[----:B0---4-:R-:W-:Y:S05]  /*29eb0*/  WARPSYNC.COLLECTIVE R15, `(.L_x_2040) ;  /* 0x000000000f087348 */ /* 0x011fea0003c00000 */
[----:B----4-:R1:W2:Y:S02]  /*29ec0*/  SHFL.IDX P6, R14, R13, R12, R11 ;  /* 0x0000000c0d0e7389 */ /* 0x0102a400000c000b */
[----:B012---:R-:W-:Y:S01]  /*29ed0*/  ENDCOLLECTIVE ;  /* 0x000000000000791b */ /* 0x007fe20003800000 */
.L_x_2040:
[----:B------:R-:W-:Y:S05]  /*29ee0*/  BSYNC B1 ;  /* 0x0000000000017941 */ /* 0x000fea0003800000 */
.L_x_2039:
[----:B------:R-:W-:Y:S01]  /*29ef0*/  MOV R13, R6 ;  /* 0x00000006000d7202 */ /* 0x000fe20000000f00 */
[----:B------:R-:W-:Y:S02]  /*29f00*/  IMAD.MOV.U32 R12, RZ, RZ, 0x1 ;  /* 0x00000001ff0c7424 */ /* 0x000fe400078e00ff */
[----:B------:R-:W-:Y:S02]  /*29f10*/  IMAD.MOV.U32 R11, RZ, RZ, 0x1c1f ;  /* 0x00001c1fff0b7424 */ /* 0x000fe400078e00ff */
[----:B------:R-:W-:Y:S02]  /*29f20*/  IMAD.MOV.U32 R15, RZ, RZ, -0x1 ;  /* 0xffffffffff0f7424 */ /* 0x000fe400078e00ff */
[----:B------:R-:W-:-:S07]  /*29f30*/  IMAD.MOV.U32 R3, RZ, RZ, R14 ;  /* 0x000000ffff037224 */ /* 0x000fce00078e000e */
[----:B------:R-:W-:Y:S05]  /*29f40*/  WARPSYNC.COLLECTIVE R15, `(.L_x_2041) ;  /* 0x000000000f087348 */ /* 0x000fea0003c00000 */
[----:B------:R0:W1:Y:S02]  /*29f50*/  SHFL.IDX P6, R14, R13, R12, R11 ;  /* 0x0000000c0d0e7389 */ /* 0x00006400000c000b */
[----:B01----:R-:W-:Y:S01]  /*29f60*/  ENDCOLLECTIVE ;  /* 0x000000000000791b */ /* 0x003fe20003800000 */
.L_x_2041:
[----:B------:R-:W-:Y:S01]  /*29f70*/  IMAD.MOV.U32 R13, RZ, RZ, R8 ;  /* 0x000000ffff0d7224 */ /* 0x000fe200078e0008 */
[----:B------:R-:W-:-:S07]  /*29f80*/  MOV R0, R14 ;  /* 0x0000000e00007202 */ /* 0x000fce0000000f00 */
[----:B------:R-:W-:Y:S05]  /*29f90*/  WARPSYNC.COLLECTIVE R15, `(.L_x_2042) ;  /* 0x000000000f087348 */ /* 0x000fea0003c00000 */
[----:B------:R0:W1:Y:S02]  /*29fa0*/  SHFL.IDX P6, R14, R13, R12, R11 ;  /* 0x0000000c0d0e7389 */ /* 0x00006400000c000b */
[----:B01----:R-:W-:Y:S01]  /*29fb0*/  ENDCOLLECTIVE ;  /* 0x000000000000791b */ /* 0x003fe20003800000 */
.L_x_2042:
[----:B------:R-:W-:Y:S02]  /*29fc0*/  IMAD.MOV.U32 R13, RZ, RZ, R4 ;  /* 0x000000ffff0d7224 */ /* 0x000fe400078e0004 */
[----:B------:R-:W-:-:S07]  /*29fd0*/  IMAD.MOV.U32 R5, RZ, RZ, R14 ;  /* 0x000000ffff057224 */ /* 0x000fce00078e000e */
[----:B------:R-:W-:Y:S05]  /*29fe0*/  WARPSYNC.COLLECTIVE R15, `(.L_x_2043) ;  /* 0x000000000f087348 */ /* 0x000fea0003c00000 */
[----:B------:R0:W1:Y:S02]  /*29ff0*/  SHFL.IDX P6, R14, R13, R12, R11 ;  /* 0x0000000c0d0e7389 */ /* 0x00006400000c000b */
[----:B01----:R-:W-:Y:S01]  /*2a000*/  ENDCOLLECTIVE ;  /* 0x000000000000791b */ /* 0x003fe20003800000 */
.L_x_2043:
[----:B------:R-:W-:Y:S01]  /*2a010*/  MOV R4, R14 ;  /* 0x0000000e00047202 */ /* 0x000fe20000000f00 */
[----:B------:R-:W-:Y:S06]  /*2a020*/  BRA `(.L_x_2044) ;  /* 0xfffffe2000987947 */ /* 0x000fec000383ffff */
.L_x_1716:
[----:B0-----:R0:W1:Y:S02]  /*2a030*/  SYNCS.PHASECHK.TRANS64.TRYWAIT P0, [R18+URZ+0x2a800], R5 ;  /* 0x02a80005120075a7 */ /* 0x001064000800017f */
[----:B-1----:R-:W-:Y:S05]  /*2a040*/  @!P0 NANOSLEEP.SYNCS 0x989680 ;  /* 0x009896800000895d */ /* 0x002fea0003900000 */
[----:B------:R-:W1:Y:S02]  /*2a050*/  @!P0 SYNCS.PHASECHK.TRANS64 P0, [R18+URZ+0x2a800], R5 ;  /* 0x02a80005120085a7 */ /* 0x000e64000800007f */
[----:B-1----:R-:W-:Y:S05]  /*2a060*/  @!P0 BRA `(.L_x_1716) ;  /* 0xfffffffc00f08947 */ /* 0x002fea000383ffff */
[----:B------:R-:W-:Y:S05]  /*2a070*/  BRA `(.L_x_2045) ;  /* 0xfffffe2800a87947 */ /* 0x000fea000383ffff */
.L_x_1740:
        /* <DEDUP_REMOVED lines=8> */
.L_x_2047:
[----:B------:R-:W-:Y:S05]  /*2a100*/  BSYNC B1 ;  /* 0x0000000000017941 */ /* 0x000fea0003800000 */
.L_x_2046:
[----:B------:R-:W-:Y:S01]  /*2a110*/  IMAD.MOV.U32 R13, RZ, RZ, R6 ;  /* 0x000000ffff0d7224 */ /* 0x000fe200078e0006 */
[----:B------:R-:W-:Y:S01]  /*2a120*/  MOV R11, 0x1c1f ;  /* 0x00001c1f000b7802 */ /* 0x000fe20000000f00 */
[----:B------:R-:W-:Y:S02]  /*2a130*/  IMAD.MOV.U32 R12, RZ, RZ, RZ ;  /* 0x000000ffff0c7224 */ /* 0x000fe400078e00ff */
[----:B------:R-:W-:Y:S02]  /*2a140*/  IMAD.MOV.U32 R15, RZ, RZ, -0x1 ;  /* 0xffffffffff0f7424 */ /* 0x000fe400078e00ff */
[----:B------:R-:W-:-:S07]  /*2a150*/  IMAD.MOV.U32 R3, RZ, RZ, R14 ;  /* 0x000000ffff037224 */ /* 0x000fce00078e000e */
[----:B------:R-:W-:Y:S05]  /*2a160*/  WARPSYNC.COLLECTIVE R15, `(.L_x_2048) ;  /* 0x000000000f087348 */ /* 0x000fea0003c00000 */
[----:B------:R0:W1:Y:S02]  /*2a170*/  SHFL.IDX P6, R14, R13, R12, R11 ;  /* 0x0000000c0d0e7389 */ /* 0x00006400000c000b */
[----:B01----:R-:W-:Y:S01]  /*2a180*/  ENDCOLLECTIVE ;  /* 0x000000000000791b */ /* 0x003fe20003800000 */
.L_x_2048:
[----:B------:R-:W-:Y:S02]  /*2a190*/  IMAD.MOV.U32 R13, RZ, RZ, R21 ;  /* 0x000000ffff0d7224 */ /* 0x000fe400078e0015 */
[----:B------:R-:W-:-:S07]  /*2a1a0*/  IMAD.MOV.U32 R0, RZ, RZ, R14 ;  /* 0x000000ffff007224 */ /* 0x000fce00078e000e */
[----:B------:R-:W-:Y:S05]  /*2a1b0*/  WARPSYNC.COLLECTIVE R15, `(.L_x_2049) ;  /* 0x000000000f087348 */ /* 0x000fea0003c00000 */
[----:B------:R0:W1:Y:S02]  /*2a1c0*/  SHFL.IDX P6, R14, R13, R12, R11 ;  /* 0x0000000c0d0e7389 */ /* 0x00006400000c000b */
[----:B01----:R-:W-:Y:S01]  /*2a1d0*/  ENDCOLLECTIVE ;  /* 0x000000000000791b */ /* 0x003fe20003800000 */
.L_x_2049:
[----:B------:R-:W-:Y:S01]  /*2a1e0*/  IMAD.MOV.U32 R13, RZ, RZ, R20 ;  /* 0x000000ffff0d7224 */ /* 0x000fe200078e0014 */
[----:B------:R-:W-:-:S07]  /*2a1f0*/  MOV R5, R14 ;  /* 0x0000000e00057202 */ /* 0x000fce0000000f00 */
[----:B------:R-:W-:Y:S05]  /*2a200*/  WARPSYNC.COLLECTIVE R15, `(.L_x_2050) ;  /* 0x000000000f087348 */ /* 0x000fea0003c00000 */
[----:B------:R0:W1:Y:S02]  /*2a210*/  SHFL.IDX P6, R14, R13, R12, R11 ;  /* 0x0000000c0d0e7389 */ /* 0x00006400000c000b */
[----:B01----:R-:W-:Y:S01]  /*2a220*/  ENDCOLLECTIVE ;  /* 0x000000000000791b */ /* 0x003fe20003800000 */
.L_x_2050:
[----:B------:R-:W-:Y:S05]  /*2a230*/  BRA `(.L_x_2051) ;  /* 0xfffffe4c00787947 */ /* 0x000fea000383ffff */
.L_x_1743:
        /* <DEDUP_REMOVED lines=8> */
.L_x_2053:
[----:B------:R-:W-:Y:S05]  /*2a2c0*/  BSYNC B1 ;  /* 0x0000000000017941 */ /* 0x000fea0003800000 */
.L_x_2052:
[----:B------:R-:W-:Y:S01]  /*2a2d0*/  IMAD.MOV.U32 R13, RZ, RZ, R6 ;  /* 0x000000ffff0d7224 */ /* 0x000fe200078e0006 */
[----:B------:R-:W-:Y:S01]  /*2a2e0*/  MOV R12, 0x1 ;  /* 0x00000001000c7802 */ /* 0x000fe20000000f00 */
[----:B------:R-:W-:Y:S02]  /*2a2f0*/  IMAD.MOV.U32 R11, RZ, RZ, 0x1c1f ;  /* 0x00001c1fff0b7424 */ /* 0x000fe400078e00ff */
[----:B------:R-:W-:Y:S02]  /*2a300*/  IMAD.MOV.U32 R15, RZ, RZ, -0x1 ;  /* 0xffffffffff0f7424 */ /* 0x000fe400078e00ff */
[----:B------:R-:W-:-:S07]  /*2a310*/  IMAD.MOV.U32 R3, RZ, RZ, R14 ;  /* 0x000000ffff037224 */ /* 0x000fce00078e000e */
[----:B------:R-:W-:Y:S05]  /*2a320*/  WARPSYNC.COLLECTIVE R15, `(.L_x_2054) ;  /* 0x000000000f087348 */ /* 0x000fea0003c00000 */
[----:B------:R0:W1:Y:S02]  /*2a330*/  SHFL.IDX P6, R14, R13, R12, R11 ;  /* 0x0000000c0d0e7389 */ /* 0x00006400000c000b */
[----:B01----:R-:W-:Y:S01]  /*2a340*/  ENDCOLLECTIVE ;  /* 0x000000000000791b */ /* 0x003fe20003800000 */
.L_x_2054:
[----:B------:R-:W-:Y:S01]  /*2a350*/  MOV R13, R21 ;  /* 0x00000015000d7202 */ /* 0x000fe20000000f00 */
[----:B------:R-:W-:-:S07]  /*2a360*/  IMAD.MOV.U32 R0, RZ, RZ, R14 ;  /* 0x000000ffff007224 */ /* 0x000fce00078e000e */
[----:B------:R-:W-:Y:S05]  /*2a370*/  WARPSYNC.COLLECTIVE R15, `(.L_x_2055) ;  /* 0x000000000f087348 */ /* 0x000fea0003c00000 */
[----:B------:R0:W1:Y:S02]  /*2a380*/  SHFL.IDX P6, R14, R13, R12, R11 ;  /* 0x0000000c0d0e7389 */ /* 0x00006400000c000b */
[----:B01----:R-:W-:Y:S01]  /*2a390*/  ENDCOLLECTIVE ;  /* 0x000000000000791b */ /* 0x003fe20003800000 */
.L_x_2055:
[----:B------:R-:W-:Y:S02]  /*2a3a0*/  IMAD.MOV.U32 R13, RZ, RZ, R20 ;  /* 0x000000ffff0d7224 */ /* 0x000fe400078e0014 */
[----:B------:R-:W-:-:S07]  /*2a3b0*/  IMAD.MOV.U32 R21, RZ, RZ, R14 ;  /* 0x000000ffff157224 */ /* 0x000fce00078e000e */
[----:B------:R-:W-:Y:S05]  /*2a3c0*/  WARPSYNC.COLLECTIVE R15, `(.L_x_2056) ;  /* 0x000000000f087348 */ /* 0x000fea0003c00000 */
[----:B------:R0:W1:Y:S02]  /*2a3d0*/  SHFL.IDX P6, R14, R13, R12, R11 ;  /* 0x0000000c0d0e7389 */ /* 0x00006400000c000b */
[----:B01----:R-:W-:Y:S01]  /*2a3e0*/  ENDCOLLECTIVE ;  /* 0x000000000000791b */ /* 0x003fe20003800000 */
.L_x_2056:
[----:B------:R-:W-:Y:S01]  /*2a3f0*/  IMAD.MOV.U32 R20, RZ, RZ, R14 ;  /* 0x000000ffff147224 */ /* 0x000fe200078e000e */
[----:B------:R-:W-:Y:S06]  /*2a400*/  BRA `(.L_x_2057) ;  /* 0xfffffe50009c7947 */ /* 0x000fec000383ffff */
.L_x_1747:
[----:B0-----:R0:W1:Y:S02]  /*2a410*/  SYNCS.PHASECHK.TRANS64.TRYWAIT P0, [R18+URZ+0x2a800], R21 ;  /* 0x02a80015120075a7 */ /* 0x001064000800017f */
[----:B-1----:R-:W-:Y:S05]  /*2a420*/  @!P0 NANOSLEEP.SYNCS 0x989680 ;  /* 0x009896800000895d */ /* 0x002fea0003900000 */
[----:B------:R-:W1:Y:S02]  /*2a430*/  @!P0 SYNCS.PHASECHK.TRANS64 P0, [R18+URZ+0x2a800], R21 ;  /* 0x02a80015120085a7 */ /* 0x000e64000800007f */
[----:B-1----:R-:W-:Y:S05]  /*2a440*/  @!P0 BRA `(.L_x_1747) ;  /* 0xfffffffc00f08947 */ /* 0x002fea000383ffff */
[----:B------:R-:W-:Y:S05]  /*2a450*/  BRA `(.L_x_2058) ;  /* 0xfffffe5800147947 */ /* 0x000fea000383ffff */
.L_x_1761:
[----:B-1----:R1:W2:Y:S02]  /*2a460*/  SYNCS.PHASECHK.TRANS64.TRYWAIT P1, [R4+URZ+0x2a830], R3 ;  /* 0x02a83003040075a7 */ /* 0x0022a4000802017f */
[----:B--2---:R-:W-:Y:S05]  /*2a470*/  @!P1 NANOSLEEP.SYNCS 0x989680 ;  /* 0x009896800000995d */ /* 0x004fea0003900000 */
[----:B------:R-:W2:Y:S02]  /*2a480*/  @!P1 SYNCS.PHASECHK.TRANS64 P1, [R4+URZ+0x2a830], R3 ;  /* 0x02a83003040095a7 */ /* 0x000ea4000802007f */
[----:B--2---:R-:W-:Y:S05]  /*2a490*/  @!P1 BRA `(.L_x_1761) ;  /* 0xfffffffc00f09947 */ /* 0x004fea000383ffff */
[----:B------:R-:W-:Y:S05]  /*2a4a0*/  BRA `(.L_x_1760) ;  /* 0xfffffe7c00b07947 */ /* 0x000fea000383ffff */
.L_x_1782:
[----:B-1----:R1:W2:Y:S02]  /*2a4b0*/  SYNCS.PHASECHK.TRANS64.TRYWAIT P1, [R20+URZ+0x2a830], R13 ;  /* 0x02a8300d140075a7 */ /* 0x0022a4000802017f */
[----:B--2---:R-:W-:Y:S05]  /*2a4c0*/  @!P1 NANOSLEEP.SYNCS 0x989680 ;  /* 0x009896800000995d */ /* 0x004fea0003900000 */
[----:B------:R-:W2:Y:S02]  /*2a4d0*/  @!P1 SYNCS.PHASECHK.TRANS64 P1, [R20+URZ+0x2a830], R13 ;  /* 0x02a8300d140095a7 */ /* 0x000ea4000802007f */
[----:B--2---:R-:W-:Y:S05]  /*2a4e0*/  @!P1 BRA `(.L_x_1782) ;  /* 0xfffffffc00f09947 */ /* 0x004fea000383ffff */
[----:B------:R-:W-:Y:S05]  /*2a4f0*/  BRA `(.L_x_1781) ;  /* 0xfffffeb000e07947 */ /* 0x000fea000383ffff */
.L_x_1787:
[----:B-1----:R1:W2:Y:S02]  /*2a500*/  SYNCS.PHASECHK.TRANS64.TRYWAIT P1, [R12+URZ+0x2a850], R2 ;  /* 0x02a850020c0075a7 */ /* 0x0022a4000802017f */
[----:B--2---:R-:W-:Y:S05]  /*2a510*/  @!P1 NANOSLEEP.SYNCS 0x989680 ;  /* 0x009896800000995d */ /* 0x004fea0003900000 */
[----:B------:R-:W2:Y:S02]  /*2a520*/  @!P1 SYNCS.PHASECHK.TRANS64 P1, [R12+URZ+0x2a850], R2 ;  /* 0x02a850020c0095a7 */ /* 0x000ea4000802007f */
[----:B--2---:R-:W-:Y:S05]  /*2a530*/  @!P1 BRA `(.L_x_1787) ;  /* 0xfffffffc00f09947 */ /* 0x004fea000383ffff */
[----:B------:R-:W-:Y:S05]  /*2a540*/  BRA `(.L_x_1786) ;  /* 0xfffffebc00d87947 */ /* 0x000fea000383ffff */
.L_x_1809:
[----:B-1----:R1:W2:Y:S02]  /*2a550*/  SYNCS.PHASECHK.TRANS64.TRYWAIT P1, [R20+URZ+0x2a830], R3 ;  /* 0x02a83003140075a7 */ /* 0x0022a4000802017f */
[----:B--2---:R-:W-:Y:S05]  /*2a560*/  @!P1 NANOSLEEP.SYNCS 0x989680 ;  /* 0x009896800000995d */ /* 0x004fea0003900000 */
[----:B------:R-:W2:Y:S02]  /*2a570*/  @!P1 SYNCS.PHASECHK.TRANS64 P1, [R20+URZ+0x2a830], R3 ;  /* 0x02a83003140095a7 */ /* 0x000ea4000802007f */
[----:B--2---:R-:W-:Y:S05]  /*2a580*/  @!P1 BRA `(.L_x_1809) ;  /* 0xfffffffc00f09947 */ /* 0x004fea000383ffff */
[----:B------:R-:W-:Y:S05]  /*2a590*/  BRA `(.L_x_1808) ;  /* 0xfffffeec00a47947 */ /* 0x000fea000383ffff */
.L_x_1814:
[----:B--2---:R2:W3:Y:S02]  /*2a5a0*/  SYNCS.PHASECHK.TRANS64.TRYWAIT P1, [R8+URZ+0x2a850], R2 ;  /* 0x02a85002080075a7 */ /* 0x0044e4000802017f */
[----:B---3--:R-:W-:Y:S05]  /*2a5b0*/  @!P1 NANOSLEEP.SYNCS 0x989680 ;  /* 0x009896800000995d */ /* 0x008fea0003900000 */
[----:B------:R-:W3:Y:S02]  /*2a5c0*/  @!P1 SYNCS.PHASECHK.TRANS64 P1, [R8+URZ+0x2a850], R2 ;  /* 0x02a85002080095a7 */ /* 0x000ee4000802007f */
[----:B---3--:R-:W-:Y:S05]  /*2a5d0*/  @!P1 BRA `(.L_x_1814) ;  /* 0xfffffffc00f09947 */ /* 0x008fea000383ffff */
[----:B------:R-:W-:Y:S05]  /*2a5e0*/  BRA `(.L_x_1813) ;  /* 0xfffffef8009c7947 */ /* 0x000fea000383ffff */
.L_x_1824:
[----:B-1----:R1:W2:Y:S02]  /*2a5f0*/  SYNCS.PHASECHK.TRANS64.TRYWAIT P1, [R4+URZ+0x2a830], R3 ;  /* 0x02a83003040075a7 */ /* 0x0022a4000802017f */
[----:B--2---:R-:W-:Y:S05]  /*2a600*/  @!P1 NANOSLEEP.SYNCS 0x989680 ;  /* 0x009896800000995d */ /* 0x004fea0003900000 */
[----:B------:R-:W2:Y:S02]  /*2a610*/  @!P1 SYNCS.PHASECHK.TRANS64 P1, [R4+URZ+0x2a830], R3 ;  /* 0x02a83003040095a7 */ /* 0x000ea4000802007f */
[----:B--2---:R-:W-:Y:S05]  /*2a620*/  @!P1 BRA `(.L_x_1824) ;  /* 0xfffffffc00f09947 */ /* 0x004fea000383ffff */
[----:B------:R-:W-:Y:S05]  /*2a630*/  BRA `(.L_x_1823) ;  /* 0xffffff1400107947 */ /* 0x000fea000383ffff */
.L_x_1829:
[----:B-1----:R1:W2:Y:S02]  /*2a640*/  SYNCS.PHASECHK.TRANS64.TRYWAIT P1, [R11+URZ+0x2a850], R2 ;  /* 0x02a850020b0075a7 */ /* 0x0022a4000802017f */
[----:B--2---:R-:W-:Y:S05]  /*2a650*/  @!P1 NANOSLEEP.SYNCS 0x989680 ;  /* 0x009896800000995d */ /* 0x004fea0003900000 */
[----:B------:R-:W2:Y:S02]  /*2a660*/  @!P1 SYNCS.PHASECHK.TRANS64 P1, [R11+URZ+0x2a850], R2 ;  /* 0x02a850020b0095a7 */ /* 0x000ea4000802007f */
[----:B--2---:R-:W-:Y:S05]  /*2a670*/  @!P1 BRA `(.L_x_1829) ;  /* 0xfffffffc00f09947 */ /* 0x004fea000383ffff */
[----:B------:R-:W-:Y:S05]  /*2a680*/  BRA `(.L_x_1828) ;  /* 0xffffff2000087947 */ /* 0x000fea000383ffff */
.L_x_1845:
[----:B-1----:R1:W2:Y:S02]  /*2a690*/  SYNCS.PHASECHK.TRANS64.TRYWAIT P1, [R11+URZ+0x2a850], R2 ;  /* 0x02a850020b0075a7 */ /* 0x0022a4000802017f */
[----:B--2---:R-:W-:Y:S05]  /*2a6a0*/  @!P1 NANOSLEEP.SYNCS 0x989680 ;  /* 0x009896800000995d */ /* 0x004fea0003900000 */
[----:B------:R-:W2:Y:S02]  /*2a6b0*/  @!P1 SYNCS.PHASECHK.TRANS64 P1, [R11+URZ+0x2a850], R2 ;  /* 0x02a850020b0095a7 */ /* 0x000ea4000802007f */
[----:B--2---:R-:W-:Y:S05]  /*2a6c0*/  @!P1 BRA `(.L_x_1845) ;  /* 0xfffffffc00f09947 */ /* 0x004fea000383ffff */
[----:B------:R-:W-:Y:S05]  /*2a6d0*/  BRA `(.L_x_1844) ;  /* 0xffffff4c00f07947 */ /* 0x000fea000383ffff */
.L_x_1890:
[----:B------:R-:W0:Y:S01]  /*2a6e0*/  S2R R12, SR_TID.X ;  /* 0x00000000000c7919 */ /* 0x000e220000002100 */
[----:B------:R-:W-:Y:S01]  /*2a6f0*/  BSSY B1, `(.L_x_2059) ;  /* 0x000000a000017945 */ /* 0x000fe20003800000 */
[----:B------:R-:W-:Y:S02]  /*2a700*/  IMAD.MOV.U32 R11, RZ, RZ, 0x1f ;  /* 0x0000001fff0b7424 */ /* 0x000fe400078e00ff */
[----:B------:R-:W-:Y:S01]  /*2a710*/  IMAD.MOV.U32 R15, RZ, RZ, -0x1 ;  /* 0xffffffffff0f7424 */ /* 0x000fe200078e00ff */
[----:B0-----:R-:W-:-:S04]  /*2a720*/  SHF.R.U32.HI R12, RZ, 0x5, R12 ;  /* 0x00000005ff0c7819 */ /* 0x001fc8000001160c */
[----:B------:R-:W-:-:S04]  /*2a730*/  LOP3.LUT R12, R12, 0x3, RZ, 0xc0, !PT ;  /* 0x000000030c0c7812 */ /* 0x000fc800078ec0ff */
[----:B------:R-:W-:Y:S01]  /*2a740*/  MOV R13, R12 ;  /* 0x0000000c000d7202 */ /* 0x000fe20000000f00 */
[----:B------:R-:W-:-:S07]  /*2a750*/  IMAD.MOV.U32 R12, RZ, RZ, RZ ;  /* 0x000000ffff0c7224 */ /* 0x000fce00078e00ff */
[----:B------:R-:W-:Y:S05]  /*2a760*/  WARPSYNC.COLLECTIVE R15, `(.L_x_2060) ;  /* 0x000000000f087348 */ /* 0x000fea0003c00000 */
[----:B------:R0:W1:Y:S02]  /*2a770*/  SHFL.IDX P6, R14, R13, R12, R11 ;  /* 0x0000000c0d0e7389 */ /* 0x00006400000c000b */
[----:B01----:R-:W-:Y:S01]  /*2a780*/  ENDCOLLECTIVE ;  /* 0x000000000000791b */ /* 0x003fe20003800000 */
.L_x_2060:
[----:B------:R-:W-:Y:S05]  /*2a790*/  BSYNC B1 ;  /* 0x0000000000017941 */ /* 0x000fea0003800000 */
.L_x_2059:
[----:B------:R-:W-:Y:S05]  /*2a7a0*/  BRA `(.L_x_2061) ;  /* 0xffffff8c00c47947 */ /* 0x000fea000383ffff */
.L_x_1892:
[----:B------:R-:W-:Y:S01]  /*2a7b0*/  BSSY B1, `(.L_x_2062) ;  /* 0x0000006000017945 */ /* 0x000fe20003800000 */
[----:B------:R-:W-:-:S07]  /*2a7c0*/  MOV R15, 0xffffffff ;  /* 0xffffffff000f7802 */ /* 0x000fce0000000f00 */
[----:B0-----:R-:W-:Y:S05]  /*2a7d0*/  WARPSYNC.COLLECTIVE R15, `(.L_x_2063) ;  /* 0x000000000f0c7348 */ /* 0x001fea0003c00000 */
[----:B------:R-:W-:Y:S02]  /*2a7e0*/  ELECT P6, UR62, PT ;  /* 0x00000000003e782f */ /* 0x000fe400038c0000 */
[----:B------:R-:W-:Y:S01]  /*2a7f0*/  MOV R14, UR62 ;  /* 0x0000003e000e7c02 */ /* 0x000fe20008000f00 */
[----:B0-----:R-:W-:Y:S10]  /*2a800*/  ENDCOLLECTIVE ;  /* 0x000000000000791b */ /* 0x001ff40003800000 */
.L_x_2063:
[----:B------:R-:W-:Y:S05]  /*2a810*/  BSYNC B1 ;  /* 0x0000000000017941 */ /* 0x000fea0003800000 */
.L_x_2062:
[----:B------:R-:W-:Y:S05]  /*2a820*/  BRA `(.L_x_1891) ;  /* 0xffffff8c00bc7947 */ /* 0x000fea000383ffff */
.L_x_1894:
[----:B0-----:R0:W1:Y:S02]  /*2a830*/  SYNCS.PHASECHK.TRANS64.TRYWAIT P0, [R23+URZ+0x2a820], R6 ;  /* 0x02a82006170075a7 */ /* 0x001064000800017f */
[----:B-1----:R-:W-:Y:S05]  /*2a840*/  @!P0 NANOSLEEP.SYNCS 0x989680 ;  /* 0x009896800000895d */ /* 0x002fea0003900000 */
[----:B------:R-:W1:Y:S02]  /*2a850*/  @!P0 SYNCS.PHASECHK.TRANS64 P0, [R23+URZ+0x2a820], R6 ;  /* 0x02a82006170085a7 */ /* 0x000e64000800007f */
[----:B-1----:R-:W-:Y:S05]  /*2a860*/  @!P0 BRA `(.L_x_1894) ;  /* 0xfffffffc00f08947 */ /* 0x002fea000383ffff */
[----:B------:R-:W-:Y:S05]  /*2a870*/  BRA `(.L_x_2064) ;  /* 0xffffff8c00cc7947 */ /* 0x000fea000383ffff */
.L_x_1898:
[----:B-1----:R1:W2:Y:S02]  /*2a880*/  SYNCS.PHASECHK.TRANS64.TRYWAIT P0, [R3+URZ+0x2a8a0], R12 ;  /* 0x02a8a00c030075a7 */ /* 0x0022a4000800017f */
[----:B--2---:R-:W-:Y:S05]  /*2a890*/  @!P0 NANOSLEEP.SYNCS 0x989680 ;  /* 0x009896800000895d */ /* 0x004fea0003900000 */
[----:B------:R-:W2:Y:S02]  /*2a8a0*/  @!P0 SYNCS.PHASECHK.TRANS64 P0, [R3+URZ+0x2a8a0], R12 ;  /* 0x02a8a00c030085a7 */ /* 0x000ea4000800007f */
[----:B--2---:R-:W-:Y:S05]  /*2a8b0*/  @!P0 BRA `(.L_x_1898) ;  /* 0xfffffffc00f08947 */ /* 0x004fea000383ffff */
[----:B------:R-:W-:Y:S05]  /*2a8c0*/  BRA `(.L_x_2065) ;  /* 0xffffff8c00e47947 */ /* 0x000fea000383ffff */
.L_x_1905:
[----:B0-----:R0:W2:Y:S02]  /*2a8d0*/  SYNCS.PHASECHK.TRANS64.TRYWAIT P0, [R3+URZ+0x2a8c0], R12 ;  /* 0x02a8c00c030075a7 */ /* 0x0010a4000800017f */
[----:B--2---:R-:W-:Y:S05]  /*2a8e0*/  @!P0 NANOSLEEP.SYNCS 0x989680 ;  /* 0x009896800000895d */ /* 0x004fea0003900000 */
[----:B------:R-:W2:Y:S02]  /*2a8f0*/  @!P0 SYNCS.PHASECHK.TRANS64 P0, [R3+URZ+0x2a8c0], R12 ;  /* 0x02a8c00c030085a7 */ /* 0x000ea4000800007f */
[----:B--2---:R-:W-:Y:S05]  /*2a900*/  @!P0 BRA `(.L_x_1905) ;  /* 0xfffffffc00f08947 */ /* 0x004fea000383ffff */
[----:B------:R-:W-:Y:S05]  /*2a910*/  BRA `(.L_x_2066) ;  /* 0xffffff9000dc7947 */ /* 0x000fea000383ffff */
.L_x_1913:
[----:B-1----:R1:W2:Y:S02]  /*2a920*/  SYNCS.PHASECHK.TRANS64.TRYWAIT P1, [R11+URZ+0x2a8a0], R2 ;  /* 0x02a8a0020b0075a7 */ /* 0x0022a4000802017f */
[----:B--2---:R-:W-:Y:S05]  /*2a930*/  @!P1 NANOSLEEP.SYNCS 0x989680 ;  /* 0x009896800000995d */ /* 0x004fea0003900000 */
[----:B------:R-:W2:Y:S02]  /*2a940*/  @!P1 SYNCS.PHASECHK.TRANS64 P1, [R11+URZ+0x2a8a0], R2 ;  /* 0x02a8a0020b0095a7 */ /* 0x000ea4000802007f */
[----:B--2---:R-:W-:Y:S05]  /*2a950*/  @!P1 BRA `(.L_x_1913) ;  /* 0xfffffffc00f09947 */ /* 0x004fea000383ffff */
[----:B------:R-:W-:Y:S05]  /*2a960*/  BRA `(.L_x_2067) ;  /* 0xffffff9400d87947 */ /* 0x000fea000383ffff */
.L_x_1920:
[----:B0-----:R0:W2:Y:S02]  /*2a970*/  SYNCS.PHASECHK.TRANS64.TRYWAIT P1, [R11+URZ+0x2a8c0], R2 ;  /* 0x02a8c0020b0075a7 */ /* 0x0010a4000802017f */
[----:B--2---:R-:W-:Y:S05]  /*2a980*/  @!P1 NANOSLEEP.SYNCS 0x989680 ;  /* 0x009896800000995d */ /* 0x004fea0003900000 */
[----:B------:R-:W2:Y:S02]  /*2a990*/  @!P1 SYNCS.PHASECHK.TRANS64 P1, [R11+URZ+0x2a8c0], R2 ;  /* 0x02a8c0020b0095a7 */ /* 0x000ea4000802007f */
[----:B--2---:R-:W-:Y:S05]  /*2a9a0*/  @!P1 BRA `(.L_x_1920) ;  /* 0xfffffffc00f09947 */ /* 0x004fea000383ffff */
[----:B------:R-:W-:Y:S05]  /*2a9b0*/  BRA `(.L_x_2068) ;  /* 0xffffff9800cc7947 */ /* 0x000fea000383ffff */
.L_x_1942:
[----:B------:R-:W0:Y:S01]  /*2a9c0*/  S2R R7, SR_TID.X ;  /* 0x0000000000077919 */ /* 0x000e220000002100 */
[----:B------:R-:W-:Y:S01]  /*2a9d0*/  BSSY B0, `(.L_x_2069) ;  /* 0x000000a000007945 */ /* 0x000fe20003800000 */
[----:B------:R-:W-:Y:S01]  /*2a9e0*/  IMAD.MOV.U32 R12, RZ, RZ, RZ ;  /* 0x000000ffff0c7224 */ /* 0x000fe200078e00ff */
[----:B------:R-:W-:Y:S01]  /*2a9f0*/  MOV R15, 0xffffffff ;  /* 0xffffffff000f7802 */ /* 0x000fe20000000f00 */
[----:B------:R-:W-:Y:S01]  /*2aa00*/  IMAD.MOV.U32 R11, RZ, RZ, 0x1f ;  /* 0x0000001fff0b7424 */ /* 0x000fe200078e00ff */
[----:B0-----:R-:W-:-:S04]  /*2aa10*/  SHF.R.U32.HI R7, RZ, 0x5, R7 ;  /* 0x00000005ff077819 */ /* 0x001fc80000011607 */
[----:B------:R-:W-:-:S05]  /*2aa20*/  LOP3.LUT R7, R7, 0x3, RZ, 0xc0, !PT ;  /* 0x0000000307077812 */ /* 0x000fca00078ec0ff */
[----:B------:R-:W-:-:S07]  /*2aa30*/  IMAD.MOV.U32 R13, RZ, RZ, R7 ;  /* 0x000000ffff0d7224 */ /* 0x000fce00078e0007 */
[----:B-----5:R-:W-:Y:S05]  /*2aa40*/  WARPSYNC.COLLECTIVE R15, `(.L_x_2070) ;  /* 0x000000000f087348 */ /* 0x020fea0003c00000 */
[----:B------:R0:W1:Y:S02]  /*2aa50*/  SHFL.IDX P6, R14, R13, R12, R11 ;  /* 0x0000000c0d0e7389 */ /* 0x00006400000c000b */
[----:B01---5:R-:W-:Y:S01]  /*2aa60*/  ENDCOLLECTIVE ;  /* 0x000000000000791b */ /* 0x023fe20003800000 */
.L_x_2070:
[----:B------:R-:W-:Y:S05]  /*2aa70*/  BSYNC B0 ;  /* 0x0000000000007941 */ /* 0x000fea0003800000 */
.L_x_2069:
[----:B------:R-:W-:Y:S05]  /*2aa80*/  BRA `(.L_x_2071) ;  /* 0xffffffa800e87947 */ /* 0x000fea000383ffff */
.L_x_1945:
[----:B0-----:R0:W1:Y:S02]  /*2aa90*/  SYNCS.PHASECHK.TRANS64.TRYWAIT P0, [R7+URZ+0x2a840], R2 ;  /* 0x02a84002070075a7 */ /* 0x001064000800017f */
[----:B-1----:R-:W-:Y:S05]  /*2aaa0*/  @!P0 NANOSLEEP.SYNCS 0x989680 ;  /* 0x009896800000895d */ /* 0x002fea0003900000 */
[----:B------:R-:W1:Y:S02]  /*2aab0*/  @!P0 SYNCS.PHASECHK.TRANS64 P0, [R7+URZ+0x2a840], R2 ;  /* 0x02a84002070085a7 */ /* 0x000e64000800007f */
[----:B-1----:R-:W-:Y:S05]  /*2aac0*/  @!P0 BRA `(.L_x_1945) ;  /* 0xfffffffc00f08947 */ /* 0x002fea000383ffff */
[----:B------:R-:W-:Y:S05]  /*2aad0*/  BRA `(.L_x_2072) ;  /* 0xffffffac00447947 */ /* 0x000fea000383ffff */
.L_x_1946:
        /* <DEDUP_REMOVED lines=8> */
.L_x_2074:
[----:B------:R-:W-:Y:S05]  /*2ab60*/  BSYNC B0 ;  /* 0x0000000000007941 */ /* 0x000fea0003800000 */
.L_x_2073:
[----:B------:R-:W-:Y:S01]  /*2ab70*/  IMAD.MOV.U32 R13, RZ, RZ, R4 ;  /* 0x000000ffff0d7224 */ /* 0x000fe200078e0004 */
[----:B------:R-:W-:Y:S01]  /*2ab80*/  MOV R11, 0x181f ;  /* 0x0000181f000b7802 */ /* 0x000fe20000000f00 */
[----:B------:R-:W-:Y:S01]  /*2ab90*/  IMAD.MOV.U32 R12, RZ, RZ, RZ ;  /* 0x000000ffff0c7224 */ /* 0x000fe200078e00ff */
[----:B------:R-:W-:Y:S01]  /*2aba0*/  @P0 LEA R8, R5, R23, 0x1 ;  /* 0x0000001705080211 */ /* 0x000fe200078e08ff */
[----:B------:R-:W-:Y:S02]  /*2abb0*/  IMAD.MOV.U32 R15, RZ, RZ, -0x1 ;  /* 0xffffffffff0f7424 */ /* 0x000fe400078e00ff */
[----:B------:R-:W-:-:S07]  /*2abc0*/  IMAD.MOV.U32 R2, RZ, RZ, R14 ;  /* 0x000000ffff027224 */ /* 0x000fce00078e000e */
[----:B------:R-:W-:Y:S05]  /*2abd0*/  WARPSYNC.COLLECTIVE R15, `(.L_x_2075) ;  /* 0x000000000f087348 */ /* 0x000fea0003c00000 */
[----:B------:R0:W1:Y:S02]  /*2abe0*/  SHFL.IDX P6, R14, R13, R12, R11 ;  /* 0x0000000c0d0e7389 */ /* 0x00006400000c000b */
[----:B01----:R-:W-:Y:S01]  /*2abf0*/  ENDCOLLECTIVE ;  /* 0x000000000000791b */ /* 0x003fe20003800000 */
.L_x_2075:
[----:B------:R-:W-:Y:S02]  /*2ac00*/  IMAD.MOV.U32 R13, RZ, RZ, R0 ;  /* 0x000000ffff0d7224 */ /* 0x000fe400078e0000 */
[----:B------:R-:W-:Y:S02]  /*2ac10*/  IMAD.MOV.U32 R12, RZ, RZ, 0x1 ;  /* 0x00000001ff0c7424 */ /* 0x000fe400078e00ff */
[----:B------:R-:W-:-:S07]  /*2ac20*/  IMAD.MOV.U32 R3, RZ, RZ, R14 ;  /* 0x000000ffff037224 */ /* 0x000fce00078e000e */
[----:B------:R-:W-:Y:S05]  /*2ac30*/  WARPSYNC.COLLECTIVE R15, `(.L_x_2076) ;  /* 0x000000000f087348 */ /* 0x000fea0003c00000 */
[----:B------:R0:W1:Y:S02]  /*2ac40*/  SHFL.IDX P6, R14, R13, R12, R11 ;  /* 0x0000000c0d0e7389 */ /* 0x00006400000c000b */
[----:B01----:R-:W-:Y:S01]  /*2ac50*/  ENDCOLLECTIVE ;  /* 0x000000000000791b */ /* 0x003fe20003800000 */
.L_x_2076:
        /* <DEDUP_REMOVED lines=17> */
.L_x_2077:
[----:B------:R-:W-:Y:S01]  /*2ad70*/  @P1 IMAD R8, R5, 0x2, R23 ;  /* 0x0000000205081824 */ /* 0x000fe200078e0217 */
[----:B------:R-:W-:Y:S01]  /*2ad80*/  MOV R13, R0 ;  /* 0x00000000000d7202 */ /* 0x000fe20000000f00 */
[----:B------:R-:W-:Y:S02]  /*2ad90*/  IMAD.MOV.U32 R12, RZ, RZ, 0x2 ;  /* 0x00000002ff0c7424 */ /* 0x000fe400078e00ff */
[----:B------:R-:W-:-:S07]  /*2ada0*/  IMAD.MOV.U32 R3, RZ, RZ, R14 ;  /* 0x000000ffff037224 */ /* 0x000fce00078e000e */
[----:B------:R-:W-:Y:S05]  /*2adb0*/  WARPSYNC.COLLECTIVE R15, `(.L_x_2078) ;  /* 0x000000000f087348 */ /* 0x000fea0003c00000 */
[----:B------:R0:W1:Y:S02]  /*2adc0*/  SHFL.IDX P6, R14, R13, R12, R11 ;  /* 0x0000000c0d0e7389 */ /* 0x00006400000c000b */
[----:B01----:R-:W-:Y:S01]  /*2add0*/  ENDCOLLECTIVE ;  /* 0x000000000000791b */ /* 0x003fe20003800000 */
.L_x_2078:
        /* <DEDUP_REMOVED lines=17> */
.L_x_2079:
[----:B------:R-:W-:Y:S02]  /*2aef0*/  @P1 IMAD R8, R5, 0x2, R23 ;  /* 0x0000000205081824 */ /* 0x000fe400078e0217 */
[----:B------:R-:W-:Y:S01]  /*2af00*/  IMAD.MOV.U32 R13, RZ, RZ, R0 ;  /* 0x000000ffff0d7224 */ /* 0x000fe200078e0000 */
[----:B------:R-:W-:Y:S02]  /*2af10*/  MOV R12, 0x3 ;  /* 0x00000003000c7802 */ /* 0x000fe40000000f00 */
[----:B------:R-:W-:-:S07]  /*2af20*/  MOV R3, R14 ;  /* 0x0000000e00037202 */ /* 0x000fce0000000f00 */
[----:B------:R-:W-:Y:S05]  /*2af30*/  WARPSYNC.COLLECTIVE R15, `(.L_x_2080) ;  /* 0x000000000f087348 */ /* 0x000fea0003c00000 */
[----:B------:R0:W1:Y:S02]  /*2af40*/  SHFL.IDX P6, R14, R13, R12, R11 ;  /* 0x0000000c0d0e7389 */ /* 0x00006400000c000b */
[----:B01----:R-:W-:Y:S01]  /*2af50*/  ENDCOLLECTIVE ;  /* 0x000000000000791b */ /* 0x003fe20003800000 */
.L_x_2080:
        /* <DEDUP_REMOVED lines=17> */
.L_x_2081:
[----:B------:R-:W-:Y:S02]  /*2b070*/  @P1 IMAD R8, R5, 0x2, R23 ;  /* 0x0000000205081824 */ /* 0x000fe400078e0217 */
[----:B------:R-:W-:Y:S02]  /*2b080*/  IMAD.MOV.U32 R13, RZ, RZ, R0 ;  /* 0x000000ffff0d7224 */ /* 0x000fe400078e0000 */
[----:B------:R-:W-:Y:S02]  /*2b090*/  IMAD.MOV.U32 R12, RZ, RZ, 0x4 ;  /* 0x00000004ff0c7424 */ /* 0x000fe400078e00ff */
[----:B------:R-:W-:-:S07]  /*2b0a0*/  IMAD.MOV.U32 R3, RZ, RZ, R14 ;  /* 0x000000ffff037224 */ /* 0x000fce00078e000e */
[----:B------:R-:W-:Y:S05]  /*2b0b0*/  WARPSYNC.COLLECTIVE R15, `(.L_x_2082) ;  /* 0x000000000f087348 */ /* 0x000fea0003c00000 */
[----:B------:R0:W1:Y:S02]  /*2b0c0*/  SHFL.IDX P6, R14, R13, R12, R11 ;  /* 0x0000000c0d0e7389 */ /* 0x00006400000c000b */
[----:B01----:R-:W-:Y:S01]  /*2b0d0*/  ENDCOLLECTIVE ;  /* 0x000000000000791b */ /* 0x003fe20003800000 */
.L_x_2082:
        /* <DEDUP_REMOVED lines=17> */
.L_x_2083:
[----:B------:R-:W-:Y:S01]  /*2b1f0*/  @P1 LEA R8, R5, R23, 0x1 ;  /* 0x0000001705081211 */ /* 0x000fe200078e08ff */
[----:B------:R-:W-:Y:S02]  /*2b200*/  IMAD.MOV.U32 R13, RZ, RZ, R0 ;  /* 0x000000ffff0d7224 */ /* 0x000fe400078e0000 */
[----:B------:R-:W-:Y:S02]  /*2b210*/  IMAD.MOV.U32 R12, RZ, RZ, 0x5 ;  /* 0x00000005ff0c7424 */ /* 0x000fe400078e00ff */
[----:B------:R-:W-:-:S07]  /*2b220*/  IMAD.MOV.U32 R3, RZ, RZ, R14 ;  /* 0x000000ffff037224 */ /* 0x000fce00078e000e */
[----:B------:R-:W-:Y:S05]  /*2b230*/  WARPSYNC.COLLECTIVE R15, `(.L_x_2084) ;  /* 0x000000000f087348 */ /* 0x000fea0003c00000 */
[----:B------:R0:W1:Y:S02]  /*2b240*/  SHFL.IDX P6, R14, R13, R12, R11 ;  /* 0x0000000c0d0e7389 */ /* 0x00006400000c000b */
[----:B01----:R-:W-:Y:S01]  /*2b250*/  ENDCOLLECTIVE ;  /* 0x000000000000791b */ /* 0x003fe20003800000 */
.L_x_2084:
[----:B------:R-:W-:-:S05]  /*2b260*/  @P1 LEA R3, P0, R9, R3, 0x1 ;  /* 0x0000000309031211 */ /* 0x000fca00078008ff */
[----:B------:R-:W-:-:S05]  /*2b270*/  @P1 IMAD.X R2, RZ, RZ, R2, P0 ;  /* 0x000000ffff021224 */ /* 0x000fca00000e0602 */
[----:B------:R-:W-:Y:S02]  /*2b280*/  @P1 LOP3.LUT R3, R3, R2, RZ, 0x3c, !PT ;  /* 0x0000000203031212 */ /* 0x000fe400078e3cff */
[----:B------:R-:W-:Y:S02]  /*2b290*/  MOV R13, R4 ;  /* 0x00000004000d7202 */ /* 0x000fe40000000f00 */
[----:B------:R-:W-:-:S04]  /*2b2a0*/  @P1 LOP3.LUT R2, R3, R2, RZ, 0x3c, !PT ;  /* 0x0000000203021212 */ /* 0x000fc800078e3cff */
[----:B------:R-:W-:Y:S01]  /*2b2b0*/  @P1 LOP3.LUT R3, R3, R2, RZ, 0x3c, !PT ;  /* 0x0000000203031212 */ /* 0x000fe200078e3cff */
[----:B------:R-:W-:-:S07]  /*2b2c0*/  IMAD.MOV.U32 R0, RZ, RZ, R14 ;  /* 0x000000ffff007224 */ /* 0x000fce00078e000e */
[----:B------:R-:W-:Y:S05]  /*2b2d0*/  WARPSYNC.COLLECTIVE R15, `(.L_x_2085) ;  /* 0x000000000f087348 */ /* 0x000fea0003c00000 */
[----:B------:R0:W1:Y:S02]  /*2b2e0*/  SHFL.IDX P6, R14, R13, R12, R11 ;  /* 0x0000000c0d0e7389 */ /* 0x00006400000c000b */
[----:B01----:R-:W-:Y:S01]  /*2b2f0*/  ENDCOLLECTIVE ;  /* 0x000000000000791b */ /* 0x003fe20003800000 */
.L_x_2085:
        /* <DEDUP_REMOVED lines=8> */
.L_x_1951:
[----:B------:R-:W-:Y:S01]  /*2b380*/  IMAD.MOV.U32 R13, RZ, RZ, R4 ;  /* 0x000000ffff0d7224 */ /* 0x000fe200078e0004 */
[----:B------:R-:W-:Y:S01]  /*2b390*/  MOV R11, 0x181f ;  /* 0x0000181f000b7802 */ /* 0x000fe20000000f00 */
[----:B------:R-:W-:Y:S02]  /*2b3a0*/  IMAD.MOV.U32 R12, RZ, RZ, RZ ;  /* 0x000000ffff0c7224 */ /* 0x000fe400078e00ff */
[----:B------:R-:W-:Y:S02]  /*2b3b0*/  IMAD.MOV.U32 R15, RZ, RZ, -0x1 ;  /* 0xffffffffff0f7424 */ /* 0x000fe400078e00ff */
[----:B------:R-:W-:Y:S02]  /*2b3c0*/  IMAD R32, R32, R7, RZ ;  /* 0x0000000720207224 */ /* 0x000fe400078e02ff */
[----:B------:R-:W-:-:S07]  /*2b3d0*/  IMAD.IADD R28, R9, 0x1, R28 ;  /* 0x00000001091c7824 */ /* 0x000fce00078e021c */
[----:B------:R-:W-:Y:S05]  /*2b3e0*/  WARPSYNC.COLLECTIVE R15, `(.L_x_2087) ;  /* 0x000000000f087348 */ /* 0x000fea0003c00000 */
[----:B------:R0:W1:Y:S02]  /*2b3f0*/  SHFL.IDX P6, R14, R13, R12, R11 ;  /* 0x0000000c0d0e7389 */ /* 0x00006400000c000b */
[----:B01----:R-:W-:Y:S01]  /*2b400*/  ENDCOLLECTIVE ;  /* 0x000000000000791b */ /* 0x003fe20003800000 */
.L_x_2087:
[C---:B------:R-:W-:Y:S01]  /*2b410*/  VIADD R5, R28.reuse, 0x10 ;  /* 0x000000101c057836 */ /* 0x040fe20000000000 */
[----:B------:R-:W-:Y:S01]  /*2b420*/  ISETP.GE.AND P1, PT, R28, R32, PT ;  /* 0x000000201c00720c */ /* 0x000fe20003f26270 */
[----:B------:R-:W-:Y:S02]  /*2b430*/  IMAD.MOV.U32 R13, RZ, RZ, R0 ;  /* 0x000000ffff0d7224 */ /* 0x000fe400078e0000 */
[----:B------:R-:W-:-:S10]  /*2b440*/  IMAD.MOV.U32 R2, RZ, RZ, R14 ;  /* 0x000000ffff027224 */ /* 0x000fd400078e000e */
[----:B------:R-:W-:Y:S05]  /*2b450*/  WARPSYNC.COLLECTIVE R15, `(.L_x_2088) ;  /* 0x000000000f087348 */ /* 0x000fea0003c00000 */
[----:B------:R0:W1:Y:S02]  /*2b460*/  SHFL.IDX P6, R14, R13, R12, R11 ;  /* 0x0000000c0d0e7389 */ /* 0x00006400000c000b */
[----:B01----:R-:W-:Y:S01]  /*2b470*/  ENDCOLLECTIVE ;  /* 0x000000000000791b */ /* 0x003fe20003800000 */
.L_x_2088:
[----:B------:R-:W-:Y:S01]  /*2b480*/  MOV R13, R4 ;  /* 0x00000004000d7202 */ /* 0x000fe20000000f00 */
[----:B------:R-:W-:Y:S01]  /*2b490*/  IMAD.MOV.U32 R12, RZ, RZ, 0x1 ;  /* 0x00000001ff0c7424 */ /* 0x000fe200078e00ff */
[----:B------:R-:W-:-:S07]  /*2b4a0*/  MOV R3, R14 ;  /* 0x0000000e00037202 */ /* 0x000fce0000000f00 */
[----:B------:R-:W-:Y:S05]  /*2b4b0*/  WARPSYNC.COLLECTIVE R15, `(.L_x_2089) ;  /* 0x000000000f087348 */ /* 0x000fea0003c00000 */
[----:B------:R0:W1:Y:S02]  /*2b4c0*/  SHFL.IDX P6, R14, R13, R12, R11 ;  /* 0x0000000c0d0e7389 */ /* 0x00006400000c000b */
[----:B01----:R-:W-:Y:S01]  /*2b4d0*/  ENDCOLLECTIVE ;  /* 0x000000000000791b */ /* 0x003fe20003800000 */
.L_x_2089:
[----:B------:R-:W-:-:S05]  /*2b4e0*/  @!P1 LEA R3, P4, R8, R3, 0x1 ;  /* 0x0000000308039211 */ /* 0x000fca00078808ff */
[----:B------:R-:W-:-:S05]  /*2b4f0*/  @!P1 IMAD.X R2, RZ, RZ, R2, P4 ;  /* 0x000000ffff029224 */ /* 0x000fca00020e0602 */
[----:B------:R-:W-:Y:S01]  /*2b500*/  @!P1 LOP3.LUT R3, R3, R2, RZ, 0x3c, !PT ;  /* 0x0000000203039212 */ /* 0x000fe200078e3cff */
[----:B------:R-:W-:-:S03]  /*2b510*/  IMAD.MOV.U32 R13, RZ, RZ, R0 ;  /* 0x000000ffff0d7224 */ /* 0x000fc600078e0000 */
[----:B------:R-:W-:-:S04]  /*2b520*/  @!P1 LOP3.LUT R2, R3, R2, RZ, 0x3c, !PT ;  /* 0x0000000203029212 */ /* 0x000fc800078e3cff */
[----:B------:R-:W-:-:S05]  /*2b530*/  @!P1 LOP3.LUT R3, R3, R2, RZ, 0x3c, !PT ;  /* 0x0000000203039212 */ /* 0x000fca00078e3cff */
[----:B------:R-:W-:Y:S01]  /*2b540*/  @!PT LDS RZ, [RZ] ;  /* 0x00000000fffff984 */ /* 0x000fe20000000800 */
[----:B------:R-:W-:Y:S01]  /*2b550*/  @!PT LDS RZ, [RZ] ;  /* 0x00000000fffff984 */ /* 0x000fe20000000800 */
[----:B------:R-:W-:Y:S01]  /*2b560*/  @!PT LDS RZ, [RZ] ;  /* 0x00000000fffff984 */ /* 0x000fe20000000800 */
[----:B------:R-:W-:Y:S04]  /*2b570*/  @!P1 LDGSTS.E.BYPASS.LTC128B.128 [R37+0xc400], desc[UR60][R2.64], !P3 ;  /* 0x0c40000002259fae */ /* 0x000fe8000d901d7c */
[----:B------:R-:W-:Y:S04]  /*2b580*/  @!P1 LDGSTS.E.BYPASS.LTC128B.128 [R37+0x10400], desc[UR60][R2.64+0x80], !P2 ;  /* 0x1040008002259fae */ /* 0x000fe8000d101d7c */
[----:B------:R0:W-:Y:S01]  /*2b590*/  @!P1 LDGSTS.E.BYPASS.LTC128B.128 [R37+0x14400], desc[UR60][R2.64+0x100], !P0 ;  /* 0x1440010002259fae */ /* 0x0001e2000c101d7c */
[----:B------:R-:W-:Y:S01]  /*2b5a0*/  ISETP.GE.AND P1, PT, R5, R32, PT ;  /* 0x000000200500720c */ /* 0x000fe20003f26270 */
[----:B------:R-:W-:-:S02]  /*2b5b0*/  VIADD R5, R28, 0x20 ;  /* 0x000000201c057836 */ /* 0x000fc40000000000 */
[----:B0-----:R-:W-:-:S10]  /*2b5c0*/  IMAD.MOV.U32 R2, RZ, RZ, R14 ;  /* 0x000000ffff027224 */ /* 0x001fd400078e000e */
[----:B------:R-:W-:Y:S05]  /*2b5d0*/  WARPSYNC.COLLECTIVE R15, `(.L_x_2090) ;  /* 0x000000000f087348 */ /* 0x000fea0003c00000 */
[----:B------:R0:W1:Y:S02]  /*2b5e0*/  SHFL.IDX P6, R14, R13, R12, R11 ;  /* 0x0000000c0d0e7389 */ /* 0x00006400000c000b */
[----:B01----:R-:W-:Y:S01]  /*2b5f0*/  ENDCOLLECTIVE ;  /* 0x000000000000791b */ /* 0x003fe20003800000 */
.L_x_2090:
[----:B------:R-:W-:Y:S01]  /*2b600*/  IMAD.MOV.U32 R13, RZ, RZ, R4 ;  /* 0x000000ffff0d7224 */ /* 0x000fe200078e0004 */
[----:B------:R-:W-:Y:S02]  /*2b610*/  MOV R12, 0x2 ;  /* 0x00000002000c7802 */ /* 0x000fe40000000f00 */
[----:B------:R-:W-:-:S07]  /*2b620*/  MOV R3, R14 ;  /* 0x0000000e00037202 */ /* 0x000fce0000000f00 */
[----:B------:R-:W-:Y:S05]  /*2b630*/  WARPSYNC.COLLECTIVE R15, `(.L_x_2091) ;  /* 0x000000000f087348 */ /* 0x000fea0003c00000 */
[----:B------:R0:W1:Y:S02]  /*2b640*/  SHFL.IDX P6, R14, R13, R12, R11 ;  /* 0x0000000c0d0e7389 */ /* 0x00006400000c000b */
[----:B01----:R-:W-:Y:S01]  /*2b650*/  ENDCOLLECTIVE ;  /* 0x000000000000791b */ /* 0x003fe20003800000 */
.L_x_2091:
        /* <DEDUP_REMOVED lines=18> */
.L_x_2092:
[----:B------:R-:W-:Y:S02]  /*2b780*/  IMAD.MOV.U32 R13, RZ, RZ, R4 ;  /* 0x000000ffff0d7224 */ /* 0x000fe400078e0004 */
[----:B------:R-:W-:Y:S02]  /*2b790*/  IMAD.MOV.U32 R12, RZ, RZ, 0x3 ;  /* 0x00000003ff0c7424 */ /* 0x000fe400078e00ff */
[----:B------:R-:W-:-:S07]  /*2b7a0*/  IMAD.MOV.U32 R3, RZ, RZ, R14 ;  /* 0x000000ffff037224 */ /* 0x000fce00078e000e */
[----:B------:R-:W-:Y:S05]  /*2b7b0*/  WARPSYNC.COLLECTIVE R15, `(.L_x_2093) ;  /* 0x000000000f087348 */ /* 0x000fea0003c00000 */
[----:B------:R0:W1:Y:S02]  /*2b7c0*/  SHFL.IDX P6, R14, R13, R12, R11 ;  /* 0x0000000c0d0e7389 */ /* 0x00006400000c000b */
[----:B01----:R-:W-:Y:S01]  /*2b7d0*/  ENDCOLLECTIVE ;  /* 0x000000000000791b */ /* 0x003fe20003800000 */
.L_x_2093:
[----:B------:R-:W-:-:S04]  /*2b7e0*/  @!P1 LEA R3, P4, R8, R3, 0x1 ;  /* 0x0000000308039211 */ /* 0x000fc800078808ff */
[----:B------:R-:W-:-:S04]  /*2b7f0*/  @!P1 IADD3.X R2, RZ, R2, RZ, P4, !PT ;  /* 0x00000002ff029210 */ /* 0x000fc800027fe4ff */
        /* <DEDUP_REMOVED lines=10> */
[----:B------:R-:W-:Y:S02]  /*2b8a0*/  ISETP.GE.AND P1, PT, R5, R32, PT ;  /* 0x000000200500720c */ /* 0x000fe40003f26270 */
[----:B------:R-:W-:-:S02]  /*2b8b0*/  IADD3 R5, R28, 0x40, RZ ;  /* 0x000000401c057810 */ /* 0x000fc40007ffe0ff */
[----:B0-----:R-:W-:-:S09]  /*2b8c0*/  MOV R2, R14 ;  /* 0x0000000e00027202 */ /* 0x001fd20000000f00 */
[----:B------:R-:W-:Y:S05]  /*2b8d0*/  WARPSYNC.COLLECTIVE R15, `(.L_x_2094) ;  /* 0x000000000f087348 */ /* 0x000fea0003c00000 */
[----:B------:R0:W1:Y:S02]  /*2b8e0*/  SHFL.IDX P6, R14, R13, R12, R11 ;  /* 0x0000000c0d0e7389 */ /* 0x00006400000c000b */
[----:B01----:R-:W-:Y:S01]  /*2b8f0*/  ENDCOLLECTIVE ;  /* 0x000000000000791b */ /* 0x003fe20003800000 */
.L_x_2094:
[----:B------:R-:W-:Y:S02]  /*2b900*/  IMAD.MOV.U32 R13, RZ, RZ, R4 ;  /* 0x000000ffff0d7224 */ /* 0x000fe400078e0004 */
[----:B------:R-:W-:Y:S02]  /*2b910*/  IMAD.MOV.U32 R12, RZ, RZ, 0x4 ;  /* 0x00000004ff0c7424 */ /* 0x000fe400078e00ff */
[----:B------:R-:W-:-:S07]  /*2b920*/  IMAD.MOV.U32 R3, RZ, RZ, R14 ;  /* 0x000000ffff037224 */ /* 0x000fce00078e000e */
[----:B------:R-:W-:Y:S05]  /*2b930*/  WARPSYNC.COLLECTIVE R15, `(.L_x_2095) ;  /* 0x000000000f087348 */ /* 0x000fea0003c00000 */
[----:B------:R0:W1:Y:S02]  /*2b940*/  SHFL.IDX P6, R14, R13, R12, R11 ;  /* 0x0000000c0d0e7389 */ /* 0x00006400000c000b */
[----:B01----:R-:W-:Y:S01]  /*2b950*/  ENDCOLLECTIVE ;  /* 0x000000000000791b */ /* 0x003fe20003800000 */
.L_x_2095:
[----:B------:R-:W-:-:S05]  /*2b960*/  @!P1 LEA R3, P4, R8, R3, 0x1 ;  /* 0x0000000308039211 */ /* 0x000fca00078808ff */
[----:B------:R-:W-:-:S05]  /*2b970*/  @!P1 IMAD.X R2, RZ, RZ, R2, P4 ;  /* 0x000000ffff029224 */ /* 0x000fca00020e0602 */
[----:B------:R-:W-:Y:S02]  /*2b980*/  @!P1 LOP3.LUT R3, R3, R2, RZ, 0x3c, !PT ;  /* 0x0000000203039212 */ /* 0x000fe400078e3cff */
[----:B------:R-:W-:Y:S02]  /*2b990*/  MOV R13, R0 ;  /* 0x00000000000d7202 */ /* 0x000fe40000000f00 */
        /* <DEDUP_REMOVED lines=14> */
.L_x_2096:
[----:B------:R-:W-:Y:S01]  /*2ba80*/  MOV R13, R4 ;  /* 0x00000004000d7202 */ /* 0x000fe20000000f00 */
[----:B------:R-:W-:Y:S02]  /*2ba90*/  IMAD.MOV.U32 R12, RZ, RZ, 0x5 ;  /* 0x00000005ff0c7424 */ /* 0x000fe400078e00ff */
[----:B------:R-:W-:-:S07]  /*2baa0*/  IMAD.MOV.U32 R3, RZ, RZ, R14 ;  /* 0x000000ffff037224 */ /* 0x000fce00078e000e */
[----:B------:R-:W-:Y:S05]  /*2bab0*/  WARPSYNC.COLLECTIVE R15, `(.L_x_2097) ;  /* 0x000000000f087348 */ /* 0x000fea0003c00000 */
[----:B------:R0:W1:Y:S02]  /*2bac0*/  SHFL.IDX P6, R14, R13, R12, R11 ;  /* 0x0000000c0d0e7389 */ /* 0x00006400000c000b */
[----:B01----:R-:W-:Y:S01]  /*2bad0*/  ENDCOLLECTIVE ;  /* 0x000000000000791b */ /* 0x003fe20003800000 */
.L_x_2097:
        /* <DEDUP_REMOVED lines=18> */
.L_x_2098:
[----:B------:R-:W-:Y:S01]  /*2bc00*/  IMAD.MOV.U32 R13, RZ, RZ, R4 ;  /* 0x000000ffff0d7224 */ /* 0x000fe200078e0004 */
[----:B------:R-:W-:Y:S02]  /*2bc10*/  MOV R12, 0x6 ;  /* 0x00000006000c7802 */ /* 0x000fe40000000f00 */
[----:B------:R-:W-:-:S07]  /*2bc20*/  MOV R3, R14 ;  /* 0x0000000e00037202 */ /* 0x000fce0000000f00 */
[----:B------:R-:W-:Y:S05]  /*2bc30*/  WARPSYNC.COLLECTIVE R15, `(.L_x_2099) ;  /* 0x000000000f087348 */ /* 0x000fea0003c00000 */
[----:B------:R0:W1:Y:S02]  /*2bc40*/  SHFL.IDX P6, R14, R13, R12, R11 ;  /* 0x0000000c0d0e7389 */ /* 0x00006400000c000b */
[----:B01----:R-:W-:Y:S01]  /*2bc50*/  ENDCOLLECTIVE ;  /* 0x000000000000791b */ /* 0x003fe20003800000 */
.L_x_2099:
        /* <DEDUP_REMOVED lines=17> */
.L_x_2100:
[----:B------:R-:W-:Y:S02]  /*2bd70*/  IMAD.MOV.U32 R13, RZ, RZ, R4 ;  /* 0x000000ffff0d7224 */ /* 0x000fe400078e0004 */
[----:B------:R-:W-:Y:S02]  /*2bd80*/  IMAD.MOV.U32 R12, RZ, RZ, 0x7 ;  /* 0x00000007ff0c7424 */ /* 0x000fe400078e00ff */
[----:B------:R-:W-:-:S07]  /*2bd90*/  IMAD.MOV.U32 R3, RZ, RZ, R14 ;  /* 0x000000ffff037224 */ /* 0x000fce00078e000e */
[----:B------:R-:W-:Y:S05]  /*2bda0*/  WARPSYNC.COLLECTIVE R15, `(.L_x_2101) ;  /* 0x000000000f087348 */ /* 0x000fea0003c00000 */
[----:B------:R0:W1:Y:S02]  /*2bdb0*/  SHFL.IDX P6, R14, R13, R12, R11 ;  /* 0x0000000c0d0e7389 */ /* 0x00006400000c000b */
[----:B01----:R-:W-:Y:S01]  /*2bdc0*/  ENDCOLLECTIVE ;  /* 0x000000000000791b */ /* 0x003fe20003800000 */
.L_x_2101:
[----:B------:R-:W-:-:S04]  /*2bdd0*/  @!P1 LEA R3, P4, R8, R3, 0x1 ;  /* 0x0000000308039211 */ /* 0x000fc800078808ff */
[----:B------:R-:W-:-:S04]  /*2bde0*/  @!P1 IADD3.X R2, RZ, R2, RZ, P4, !PT ;  /* 0x00000002ff029210 */ /* 0x000fc800027fe4ff */
[----:B------:R-:W-:Y:S02]  /*2bdf0*/  @!P1 LOP3.LUT R3, R3, R2, RZ, 0x3c, !PT ;  /* 0x0000000203039212 */ /* 0x000fe400078e3cff */
[----:B------:R-:W-:Y:S02]  /*2be00*/  MOV R13, R0 ;  /* 0x00000000000d7202 */ /* 0x000fe40000000f00 */
[----:B------:R-:W-:-:S04]  /*2be10*/  @!P1 LOP3.LUT R2, R3, R2, RZ, 0x3c, !PT ;  /* 0x0000000203029212 */ /* 0x000fc800078e3cff */
[----:B------:R-:W-:Y:S01]  /*2be20*/  @!P1 LOP3.LUT R3, R3, R2, RZ, 0x3c, !PT ;  /* 0x0000000203039212 */ /* 0x000fe200078e3cff */
[----:B------:R-:W-:-:S04]  /*2be30*/  IMAD.MOV.U32 R4, RZ, RZ, R14 ;  /* 0x000000ffff047224 */ /* 0x000fc800078e000e */
[----:B------:R-:W-:Y:S01]  /*2be40*/  @!PT LDS RZ, [RZ] ;  /* 0x00000000fffff984 */ /* 0x000fe20000000800 */
[----:B------:R-:W-:Y:S01]  /*2be50*/  @!PT LDS RZ, [RZ] ;  /* 0x00000000fffff984 */ /* 0x000fe20000000800 */
[----:B------:R-:W-:Y:S01]  /*2be60*/  @!PT LDS RZ, [RZ] ;  /* 0x00000000fffff984 */ /* 0x000fe20000000800 */
[----:B------:R0:W-:Y:S04]  /*2be70*/  @!P1 LDGSTS.E.BYPASS.LTC128B.128 [R37+0xf400], desc[UR60][R2.64], !P3 ;  /* 0x0f40000002259fae */ /* 0x0001e8000d901d7c */
[----:B------:R0:W-:Y:S04]  /*2be80*/  @!P1 LDGSTS.E.BYPASS.LTC128B.128 [R37+0x13400], desc[UR60][R2.64+0x80], !P2 ;  /* 0x1340008002259fae */ /* 0x0001e8000d101d7c */
[----:B------:R0:W-:Y:S02]  /*2be90*/  @!P1 LDGSTS.E.BYPASS.LTC128B.128 [R37+0x17400], desc[UR60][R2.64+0x100], !P0 ;  /* 0x1740010002259fae */ /* 0x0001e4000c101d7c */
[----:B0-----:R-:W-:Y:S05]  /*2bea0*/  WARPSYNC.COLLECTIVE R15, `(.L_x_2102) ;  /* 0x000000000f087348 */ /* 0x001fea0003c00000 */
[----:B------:R1:W2:Y:S02]  /*2beb0*/  SHFL.IDX P6, R14, R13, R12, R11 ;  /* 0x0000000c0d0e7389 */ /* 0x0002a400000c000b */
[----:B012---:R-:W-:Y:S01]  /*2bec0*/  ENDCOLLECTIVE ;  /* 0x000000000000791b */ /* 0x007fe20003800000 */
.L_x_2102:
[----:B------:R-:W-:Y:S05]  /*2bed0*/  BRA `(.L_x_2103) ;  /* 0xffffffac00107947 */ /* 0x000fea000383ffff */
.L_x_1956:
[----:B0-----:R0:W1:Y:S02]  /*2bee0*/  SYNCS.PHASECHK.TRANS64.TRYWAIT P0, [R23+URZ+0x2a820], R2 ;  /* 0x02a82002170075a7 */ /* 0x001064000800017f */
[----:B-1----:R-:W-:Y:S05]  /*2bef0*/  @!P0 NANOSLEEP.SYNCS 0x989680 ;  /* 0x009896800000895d */ /* 0x002fea0003900000 */
[----:B------:R-:W1:Y:S02]  /*2bf00*/  @!P0 SYNCS.PHASECHK.TRANS64 P0, [R23+URZ+0x2a820], R2 ;  /* 0x02a82002170085a7 */ /* 0x000e64000800007f */
[----:B-1----:R-:W-:Y:S05]  /*2bf10*/  @!P0 BRA `(.L_x_1956) ;  /* 0xfffffffc00f08947 */ /* 0x002fea000383ffff */
[----:B------:R-:W-:Y:S05]  /*2bf20*/  BRA `(.L_x_2104) ;  /* 0xffffffac00887947 */ /* 0x000fea000383ffff */
.L_x_1961:
[----:B0-----:R0:W1:Y:S02]  /*2bf30*/  SYNCS.PHASECHK.TRANS64.TRYWAIT P0, [R5+URZ+0x2a840], R0 ;  /* 0x02a84000050075a7 */ /* 0x001064000800017f */
[----:B-1----:R-:W-:Y:S05]  /*2bf40*/  @!P0 NANOSLEEP.SYNCS 0x989680 ;  /* 0x009896800000895d */ /* 0x002fea0003900000 */
[----:B------:R-:W1:Y:S02]  /*2bf50*/  @!P0 SYNCS.PHASECHK.TRANS64 P0, [R5+URZ+0x2a840], R0 ;  /* 0x02a84000050085a7 */ /* 0x000e64000800007f */
[----:B-1----:R-:W-:Y:S05]  /*2bf60*/  @!P0 BRA `(.L_x_1961) ;  /* 0xfffffffc00f08947 */ /* 0x002fea000383ffff */
[----:B------:R-:W-:Y:S05]  /*2bf70*/  BRA `(.L_x_2105) ;  /* 0xffffffb0004c7947 */ /* 0x000fea000383ffff */
.L_x_1962:
        /* <DEDUP_REMOVED lines=8> */
.L_x_2107:
[----:B------:R-:W-:Y:S05]  /*2c000*/  BSYNC B1 ;  /* 0x0000000000017941 */ /* 0x000fea0003800000 */
.L_x_2106:
        /* <DEDUP_REMOVED lines=10> */
.L_x_2108:
[----:B------:R-:W-:Y:S01]  /*2c0b0*/  IMAD.MOV.U32 R13, RZ, RZ, R8 ;  /* 0x000000ffff0d7224 */ /* 0x000fe200078e0008 */
[----:B------:R-:W-:Y:S01]  /*2c0c0*/  MOV R12, 0x1 ;  /* 0x00000001000c7802 */ /* 0x000fe20000000f00 */
[----:B------:R-:W-:Y:S02]  /*2c0d0*/  IMAD.SHL.U32 R35, R35, 0x8, RZ ;  /* 0x0000000823237824 */ /* 0x000fe400078e00ff */
[----:B------:R-:W-:-:S07]  /*2c0e0*/  IMAD.MOV.U32 R2, RZ, RZ, R14 ;  /* 0x000000ffff027224 */ /* 0x000fce00078e000e */
[----:B------:R-:W-:Y:S05]  /*2c0f0*/  WARPSYNC.COLLECTIVE R15, `(.L_x_2109) ;  /* 0x000000000f087348 */ /* 0x000fea0003c00000 */
[----:B------:R0:W1:Y:S02]  /*2c100*/  SHFL.IDX P6, R14, R13, R12, R11 ;  /* 0x0000000c0d0e7389 */ /* 0x00006400000c000b */
[----:B01----:R-:W-:Y:S01]  /*2c110*/  ENDCOLLECTIVE ;  /* 0x000000000000791b */ /* 0x003fe20003800000 */
.L_x_2109:
        /* <DEDUP_REMOVED lines=15> */
.L_x_2110:
[----:B------:R-:W-:Y:S02]  /*2c210*/  IMAD.MOV.U32 R13, RZ, RZ, R8 ;  /* 0x000000ffff0d7224 */ /* 0x000fe400078e0008 */
[----:B------:R-:W-:Y:S02]  /*2c220*/  IMAD.MOV.U32 R12, RZ, RZ, 0x2 ;  /* 0x00000002ff0c7424 */ /* 0x000fe400078e00ff */
[----:B------:R-:W-:-:S07]  /*2c230*/  IMAD.MOV.U32 R2, RZ, RZ, R14 ;  /* 0x000000ffff027224 */ /* 0x000fce00078e000e */
[----:B------:R-:W-:Y:S05]  /*2c240*/  WARPSYNC.COLLECTIVE R15, `(.L_x_2111) ;  /* 0x000000000f087348 */ /* 0x000fea0003c00000 */
[----:B------:R0:W1:Y:S02]  /*2c250*/  SHFL.IDX P6, R14, R13, R12, R11 ;  /* 0x0000000c0d0e7389 */ /* 0x00006400000c000b */
[----:B01----:R-:W-:Y:S01]  /*2c260*/  ENDCOLLECTIVE ;  /* 0x000000000000791b */ /* 0x003fe20003800000 */
.L_x_2111:
        /* <DEDUP_REMOVED lines=13> */
.L_x_2112:
[----:B------:R-:W-:Y:S01]  /*2c340*/  IMAD.MOV.U32 R13, RZ, RZ, R8 ;  /* 0x000000ffff0d7224 */ /* 0x000fe200078e0008 */
[----:B------:R-:W-:Y:S01]  /*2c350*/  MOV R12, 0x3 ;  /* 0x00000003000c7802 */ /* 0x000fe20000000f00 */
[----:B------:R-:W-:-:S07]  /*2c360*/  IMAD.MOV.U32 R2, RZ, RZ, R14 ;  /* 0x000000ffff027224 */ /* 0x000fce00078e000e */
[----:B------:R-:W-:Y:S05]  /*2c370*/  WARPSYNC.COLLECTIVE R15, `(.L_x_2113) ;  /* 0x000000000f087348 */ /* 0x000fea0003c00000 */
[----:B------:R0:W1:Y:S02]  /*2c380*/  SHFL.IDX P6, R14, R13, R12, R11 ;  /* 0x0000000c0d0e7389 */ /* 0x00006400000c000b */
[----:B01----:R-:W-:Y:S01]  /*2c390*/  ENDCOLLECTIVE ;  /* 0x000000000000791b */ /* 0x003fe20003800000 */
.L_x_2113:
        /* <DEDUP_REMOVED lines=13> */
.L_x_2114:
[----:B------:R-:W-:Y:S02]  /*2c470*/  IMAD.MOV.U32 R13, RZ, RZ, R8 ;  /* 0x000000ffff0d7224 */ /* 0x000fe400078e0008 */
[----:B------:R-:W-:Y:S02]  /*2c480*/  IMAD.MOV.U32 R12, RZ, RZ, 0x4 ;  /* 0x00000004ff0c7424 */ /* 0x000fe400078e00ff */
[----:B------:R-:W-:-:S07]  /*2c490*/  IMAD.MOV.U32 R2, RZ, RZ, R14 ;  /* 0x000000ffff027224 */ /* 0x000fce00078e000e */
[----:B------:R-:W-:Y:S05]  /*2c4a0*/  WARPSYNC.COLLECTIVE R15, `(.L_x_2115) ;  /* 0x000000000f087348 */ /* 0x000fea0003c00000 */
[----:B------:R0:W1:Y:S02]  /*2c4b0*/  SHFL.IDX P6, R14, R13, R12, R11 ;  /* 0x0000000c0d0e7389 */ /* 0x00006400000c000b */
[----:B01----:R-:W-:Y:S01]  /*2c4c0*/  ENDCOLLECTIVE ;  /* 0x000000000000791b */ /* 0x003fe20003800000 */
.L_x_2115:
        /* <DEDUP_REMOVED lines=13> */
.L_x_2116:
[----:B------:R-:W-:Y:S01]  /*2c5a0*/  IMAD.MOV.U32 R13, RZ, RZ, R8 ;  /* 0x000000ffff0d7224 */ /* 0x000fe200078e0008 */
[----:B------:R-:W-:Y:S01]  /*2c5b0*/  MOV R12, 0x5 ;  /* 0x00000005000c7802 */ /* 0x000fe20000000f00 */
[----:B------:R-:W-:-:S07]  /*2c5c0*/  IMAD.MOV.U32 R2, RZ, RZ, R14 ;  /* 0x000000ffff027224 */ /* 0x000fce00078e000e */
[----:B------:R-:W-:Y:S05]  /*2c5d0*/  WARPSYNC.COLLECTIVE R15, `(.L_x_2117) ;  /* 0x000000000f087348 */ /* 0x000fea0003c00000 */
[----:B------:R0:W1:Y:S02]  /*2c5e0*/  SHFL.IDX P6, R14, R13, R12, R11 ;  /* 0x0000000c0d0e7389 */ /* 0x00006400000c000b */
[----:B01----:R-:W-:Y:S01]  /*2c5f0*/  ENDCOLLECTIVE ;  /* 0x000000000000791b */ /* 0x003fe20003800000 */
.L_x_2117:
        /* <DEDUP_REMOVED lines=13> */
.L_x_2118:
[----:B------:R-:W-:Y:S01]  /*2c6d0*/  IMAD.MOV.U32 R2, RZ, RZ, R14 ;  /* 0x000000ffff027224 */ /* 0x000fe200078e000e */
[----:B------:R-:W-:Y:S06]  /*2c6e0*/  BRA `(.L_x_2119) ;  /* 0xffffffac00847947 */ /* 0x000fec000383ffff */
.L_x_1967:
[----:B-1----:R1:W2:Y:S02]  /*2c6f0*/  SYNCS.PHASECHK.TRANS64.TRYWAIT P0, [R5+URZ+0x2a860], R2 ;  /* 0x02a86002050075a7 */ /* 0x0022a4000800017f */
[----:B--2---:R-:W-:Y:S05]  /*2c700*/  @!P0 NANOSLEEP.SYNCS 0x989680 ;  /* 0x009896800000895d */ /* 0x004fea0003900000 */
[----:B------:R-:W2:Y:S02]  /*2c710*/  @!P0 SYNCS.PHASECHK.TRANS64 P0, [R5+URZ+0x2a860], R2 ;  /* 0x02a86002050085a7 */ /* 0x000ea4000800007f */
[----:B--2---:R-:W-:Y:S05]  /*2c720*/  @!P0 BRA `(.L_x_1967) ;  /* 0xfffffffc00f08947 */ /* 0x004fea000383ffff */
[----:B------:R-:W-:Y:S05]  /*2c730*/  BRA `(.L_x_2120) ;  /* 0xffffffac00e07947 */ /* 0x000fea000383ffff */
.L_x_1968:
[----:B------:R-:W-:Y:S01]  /*2c740*/  BSSY B1, `(.L_x_2121) ;  /* 0x0000008000017945 */ /* 0x000fe20003800000 */
[----:B------:R-:W-:Y:S01]  /*2c750*/  MOV R13, R24 ;  /* 0x00000018000d7202 */ /* 0x000fe20000000f00 */
[----:B------:R-:W-:Y:S02]  /*2c760*/  IMAD.MOV.U32 R12, RZ, RZ, RZ ;  /* 0x000000ffff0c7224 */ /* 0x000fe400078e00ff */
[----:B------:R-:W-:Y:S02]  /*2c770*/  IMAD.MOV.U32 R11, RZ, RZ, 0x181f ;  /* 0x0000181fff0b7424 */ /* 0x000fe400078e00ff */
[----:B------:R-:W-:-:S07]  /*2c780*/  IMAD.MOV.U32 R15, RZ, RZ, -0x1 ;  /* 0xffffffffff0f7424 */ /* 0x000fce00078e00ff */
[----:B-1----:R-:W-:Y:S05]  /*2c790*/  WARPSYNC.COLLECTIVE R15, `(.L_x_2122) ;  /* 0x000000000f087348 */ /* 0x002fea0003c00000 */
[----:B------:R0:W2:Y:S02]  /*2c7a0*/  SHFL.IDX P6, R14, R13, R12, R11 ;  /* 0x0000000c0d0e7389 */ /* 0x0000a400000c000b */
[----:B012---:R-:W-:Y:S01]  /*2c7b0*/  ENDCOLLECTIVE ;  /* 0x000000000000791b */ /* 0x007fe20003800000 */
.L_x_2122:
[----:B------:R-:W-:Y:S05]  /*2c7c0*/  BSYNC B1 ;  /* 0x0000000000017941 */ /* 0x000fea0003800000 */
.L_x_2121:
        /* <DEDUP_REMOVED lines=9> */
.L_x_2123:
[----:B------:R-:W-:Y:S01]  /*2c860*/  MOV R13, R24 ;  /* 0x00000018000d7202 */ /* 0x000fe20000000f00 */
[----:B------:R-:W-:Y:S02]  /*2c870*/  IMAD.MOV.U32 R12, RZ, RZ, 0x1 ;  /* 0x00000001ff0c7424 */ /* 0x000fe400078e00ff */
[----:B------:R-:W-:-:S07]  /*2c880*/  IMAD.MOV.U32 R2, RZ, RZ, R14 ;  /* 0x000000ffff027224 */ /* 0x000fce00078e000e */
[----:B------:R-:W-:Y:S05]  /*2c890*/  WARPSYNC.COLLECTIVE R15, `(.L_x_2124) ;  /* 0x000000000f087348 */ /* 0x000fea0003c00000 */
[----:B------:R0:W1:Y:S02]  /*2c8a0*/  SHFL.IDX P6, R14, R13, R12, R11 ;  /* 0x0000000c0d0e7389 */ /* 0x00006400000c000b */
[----:B01----:R-:W-:Y:S01]  /*2c8b0*/  ENDCOLLECTIVE ;  /* 0x000000000000791b */ /* 0x003fe20003800000 */
.L_x_2124:
        /* <DEDUP_REMOVED lines=15> */
.L_x_2125:
[----:B------:R-:W-:Y:S02]  /*2c9b0*/  IMAD.MOV.U32 R13, RZ, RZ, R24 ;  /* 0x000000ffff0d7224 */ /* 0x000fe400078e0018 */
[----:B------:R-:W-:Y:S01]  /*2c9c0*/  IMAD.MOV.U32 R12, RZ, RZ, 0x2 ;  /* 0x00000002ff0c7424 */ /* 0x000fe200078e00ff */
[----:B------:R-:W-:-:S07]  /*2c9d0*/  MOV R2, R14 ;  /* 0x0000000e00027202 */ /* 0x000fce0000000f00 */
[----:B------:R-:W-:Y:S05]  /*2c9e0*/  WARPSYNC.COLLECTIVE R15, `(.L_x_2126) ;  /* 0x000000000f087348 */ /* 0x000fea0003c00000 */
[----:B------:R0:W1:Y:S02]  /*2c9f0*/  SHFL.IDX P6, R14, R13, R12, R11 ;  /* 0x0000000c0d0e7389 */ /* 0x00006400000c000b */
[----:B01----:R-:W-:Y:S01]  /*2ca00*/  ENDCOLLECTIVE ;  /* 0x000000000000791b */ /* 0x003fe20003800000 */
.L_x_2126:
        /* <DEDUP_REMOVED lines=14> */
.L_x_2127:
[----:B------:R-:W-:Y:S01]  /*2caf0*/  MOV R13, R24 ;  /* 0x00000018000d7202 */ /* 0x000fe20000000f00 */
[----:B------:R-:W-:Y:S02]  /*2cb00*/  IMAD.MOV.U32 R12, RZ, RZ, 0x3 ;  /* 0x00000003ff0c7424 */ /* 0x000fe400078e00ff */
[----:B------:R-:W-:-:S07]  /*2cb10*/  IMAD.MOV.U32 R2, RZ, RZ, R14 ;  /* 0x000000ffff027224 */ /* 0x000fce00078e000e */
[----:B------:R-:W-:Y:S05]  /*2cb20*/  WARPSYNC.COLLECTIVE R15, `(.L_x_2128) ;  /* 0x000000000f087348 */ /* 0x000fea0003c00000 */
[----:B------:R0:W1:Y:S02]  /*2cb30*/  SHFL.IDX P6, R14, R13, R12, R11 ;  /* 0x0000000c0d0e7389 */ /* 0x00006400000c000b */
[----:B01----:R-:W-:Y:S01]  /*2cb40*/  ENDCOLLECTIVE ;  /* 0x000000000000791b */ /* 0x003fe20003800000 */
.L_x_2128:
        /* <DEDUP_REMOVED lines=14> */
.L_x_2129:
[----:B------:R-:W-:Y:S02]  /*2cc30*/  IMAD.MOV.U32 R13, RZ, RZ, R24 ;  /* 0x000000ffff0d7224 */ /* 0x000fe400078e0018 */
[----:B------:R-:W-:Y:S01]  /*2cc40*/  IMAD.MOV.U32 R12, RZ, RZ, 0x4 ;  /* 0x00000004ff0c7424 */ /* 0x000fe200078e00ff */
[----:B------:R-:W-:-:S07]  /*2cc50*/  MOV R2, R14 ;  /* 0x0000000e00027202 */ /* 0x000fce0000000f00 */
[----:B------:R-:W-:Y:S05]  /*2cc60*/  WARPSYNC.COLLECTIVE R15, `(.L_x_2130) ;  /* 0x000000000f087348 */ /* 0x000fea0003c00000 */
[----:B------:R0:W1:Y:S02]  /*2cc70*/  SHFL.IDX P6, R14, R13, R12, R11 ;  /* 0x0000000c0d0e7389 */ /* 0x00006400000c000b */
[----:B01----:R-:W-:Y:S01]  /*2cc80*/  ENDCOLLECTIVE ;  /* 0x000000000000791b */ /* 0x003fe20003800000 */
.L_x_2130:
        /* <DEDUP_REMOVED lines=14> */
.L_x_2131:
[----:B------:R-:W-:Y:S01]  /*2cd70*/  MOV R13, R24 ;  /* 0x00000018000d7202 */ /* 0x000fe20000000f00 */
[----:B------:R-:W-:Y:S02]  /*2cd80*/  IMAD.MOV.U32 R12, RZ, RZ, 0x5 ;  /* 0x00000005ff0c7424 */ /* 0x000fe400078e00ff */
[----:B------:R-:W-:-:S07]  /*2cd90*/  IMAD.MOV.U32 R2, RZ, RZ, R14 ;  /* 0x000000ffff027224 */ /* 0x000fce00078e000e */
[----:B------:R-:W-:Y:S05]  /*2cda0*/  WARPSYNC.COLLECTIVE R15, `(.L_x_2132) ;  /* 0x000000000f087348 */ /* 0x000fea0003c00000 */
[----:B------:R0:W1:Y:S02]  /*2cdb0*/  SHFL.IDX P6, R14, R13, R12, R11 ;  /* 0x0000000c0d0e7389 */ /* 0x00006400000c000b */
[----:B01----:R-:W-:Y:S01]  /*2cdc0*/  ENDCOLLECTIVE ;  /* 0x000000000000791b */ /* 0x003fe20003800000 */
.L_x_2132:
        /* <DEDUP_REMOVED lines=13> */
.L_x_2133:
[----:B------:R-:W-:Y:S01]  /*2cea0*/  @!PT LDS RZ, [RZ] ;  /* 0x00000000fffff984 */ /* 0x000fe20000000800 */
[----:B------:R-:W-:Y:S01]  /*2ceb0*/  @!PT LDS RZ, [RZ] ;  /* 0x00000000fffff984 */ /* 0x000fe20000000800 */
[----:B------:R-:W-:Y:S01]  /*2cec0*/  @!PT LDS RZ, [RZ] ;  /* 0x00000000fffff984 */ /* 0x000fe20000000800 */
[----:B------:R0:W-:Y:S02]  /*2ced0*/  LDGSTS.E.BYPASS.LTC128B.128 [R4+0x5400], desc[UR60][R2.64+0x80], !P2 ;  /* 0x0540008002047fae */ /* 0x0001e4000d101d7c */
[----:B0-----:R-:W-:Y:S01]  /*2cee0*/  MOV R2, R14 ;  /* 0x0000000e00027202 */ /* 0x001fe20000000f00 */
[----:B------:R-:W-:Y:S06]  /*2cef0*/  BRA `(.L_x_2134) ;  /* 0xffffffa800d07947 */ /* 0x000fec000383ffff */
.L_x_1976:
[----:B0-----:R0:W1:Y:S02]  /*2cf00*/  SYNCS.PHASECHK.TRANS64.TRYWAIT P0, [R0+URZ+0x2a860], R3 ;  /* 0x02a86003000075a7 */ /* 0x001064000800017f */
[----:B-1----:R-:W-:Y:S05]  /*2cf10*/  @!P0 NANOSLEEP.SYNCS 0x989680 ;  /* 0x009896800000895d */ /* 0x002fea0003900000 */
[----:B------:R-:W1:Y:S02]  /*2cf20*/  @!P0 SYNCS.PHASECHK.TRANS64 P0, [R0+URZ+0x2a860], R3 ;  /* 0x02a86003000085a7 */ /* 0x000e64000800007f */
[----:B-1----:R-:W-:Y:S05]  /*2cf30*/  @!P0 BRA `(.L_x_1976) ;  /* 0xfffffffc00f08947 */ /* 0x002fea000383ffff */
[----:B------:R-:W-:Y:S05]  /*2cf40*/  BRA `(.L_x_2135) ;  /* 0xffffffac00f07947 */ /* 0x000fea000383ffff */
.L_x_1977:
        /* <DEDUP_REMOVED lines=8> */
.L_x_2137:
[----:B------:R-:W-:Y:S05]  /*2cfd0*/  BSYNC B0 ;  /* 0x0000000000007941 */ /* 0x000fea0003800000 */
.L_x_2136:
        /* <DEDUP_REMOVED lines=8> */
[----:B------:R-:W-:Y:S01]  /*2d060*/  ISETP.NE.U32.AND P1, PT, R2, 0x1, PT ;  /* 0x000000010200780c */ /* 0x000fe20003f25070 */
[----:B------:R-:W-:-:S12]  /*2d070*/  IMAD R4, R4, 0x2, R23 ;  /* 0x0000000204047824 */ /* 0x000fd800078e0217 */
[----:B0-----:R-:W-:Y:S05]  /*2d080*/  WARPSYNC.COLLECTIVE R15, `(.L_x_2138) ;  /* 0x000000000f087348 */ /* 0x001fea0003c00000 */
[----:B------:R1:W2:Y:S02]  /*2d090*/  SHFL.IDX P6, R14, R13, R12, R11 ;  /* 0x0000000c0d0e7389 */ /* 0x0002a400000c000b */
[----:B012---:R-:W-:Y:S01]  /*2d0a0*/  ENDCOLLECTIVE ;  /* 0x000000000000791b */ /* 0x007fe20003800000 */
.L_x_2138:
[C---:B------:R-:W-:Y:S02]  /*2d0b0*/  ISETP.LT.OR P4, PT, R6.reuse, 0x1, !P0 ;  /* 0x000000010600780c */ /* 0x040fe40004781670 */
[----:B------:R-:W-:Y:S01]  /*2d0c0*/  ISETP.LT.OR P3, PT, R6, 0x1, P1 ;  /* 0x000000010600780c */ /* 0x000fe20000f61670 */
[----:B------:R-:W-:Y:S02]  /*2d0d0*/  IMAD.MOV.U32 R13, RZ, RZ, R24 ;  /* 0x000000ffff0d7224 */ /* 0x000fe400078e0018 */
[----:B------:R-:W-:Y:S02]  /*2d0e0*/  IMAD.MOV.U32 R12, RZ, RZ, 0x1 ;  /* 0x00000001ff0c7424 */ /* 0x000fe400078e00ff */
[----:B------:R-:W-:-:S05]  /*2d0f0*/  IMAD.SHL.U32 R5, R5, 0x8, RZ ;  /* 0x0000000805057824 */ /* 0x000fca00078e00ff */
[----:B------:R-:W-:-:S05]  /*2d100*/  LOP3.LUT R5, R5, 0x38, RZ, 0xc0, !PT ;  /* 0x0000003805057812 */ /* 0x000fca00078ec0ff */
[----:B------:R-:W-:-:S05]  /*2d110*/  IMAD.SHL.U32 R5, R5, 0x2, RZ ;  /* 0x0000000205057824 */ /* 0x000fca00078e00ff */
[----:B------:R-:W-:-:S13]  /*2d120*/  IADD3 R2, P2, R14, R5, RZ ;  /* 0x000000050e027210 */ /* 0x000fda0007f5e0ff */
[----:B------:R-:W-:Y:S05]  /*2d130*/  WARPSYNC.COLLECTIVE R15, `(.L_x_2139) ;  /* 0x000000000f087348 */ /* 0x000fea0003c00000 */
[----:B------:R0:W1:Y:S02]  /*2d140*/  SHFL.IDX P6, R14, R13, R12, R11 ;  /* 0x0000000c0d0e7389 */ /* 0x00006400000c000b */
[----:B01----:R-:W-:Y:S01]  /*2d150*/  ENDCOLLECTIVE ;  /* 0x000000000000791b */ /* 0x003fe20003800000 */
.L_x_2139:
        /* <DEDUP_REMOVED lines=13> */
.L_x_2140:
[----:B------:R-:W-:Y:S01]  /*2d230*/  IMAD.MOV.U32 R13, RZ, RZ, R24 ;  /* 0x000000ffff0d7224 */ /* 0x000fe200078e0018 */
[----:B------:R-:W-:Y:S02]  /*2d240*/  MOV R12, 0x2 ;  /* 0x00000002000c7802 */ /* 0x000fe40000000f00 */
[----:B------:R-:W-:-:S13]  /*2d250*/  IADD3 R2, P2, R14, R5, RZ ;  /* 0x000000050e027210 */ /* 0x000fda0007f5e0ff */
[----:B------:R-:W-:Y:S05]  /*2d260*/  WARPSYNC.COLLECTIVE R15, `(.L_x_2141) ;  /* 0x000000000f087348 */ /* 0x000fea0003c00000 */
[----:B------:R0:W1:Y:S02]  /*2d270*/  SHFL.IDX P6, R14, R13, R12, R11 ;  /* 0x0000000c0d0e7389 */ /* 0x00006400000c000b */
[----:B01----:R-:W-:Y:S01]  /*2d280*/  ENDCOLLECTIVE ;  /* 0x000000000000791b */ /* 0x003fe20003800000 */
.L_x_2141:
        /* <DEDUP_REMOVED lines=13> */
.L_x_2142:
[----:B------:R-:W-:Y:S02]  /*2d360*/  IMAD.MOV.U32 R13, RZ, RZ, R24 ;  /* 0x000000ffff0d7224 */ /* 0x000fe400078e0018 */
[----:B------:R-:W-:Y:S02]  /*2d370*/  IMAD.MOV.U32 R12, RZ, RZ, 0x3 ;  /* 0x00000003ff0c7424 */ /* 0x000fe400078e00ff */
[----:B------:R-:W-:-:S07]  /*2d380*/  IMAD.MOV.U32 R10, RZ, RZ, R14 ;  /* 0x000000ffff0a7224 */ /* 0x000fce00078e000e */
[----:B------:R-:W-:Y:S05]  /*2d390*/  WARPSYNC.COLLECTIVE R15, `(.L_x_2143) ;  /* 0x000000000f087348 */ /* 0x000fea0003c00000 */
[----:B------:R0:W1:Y:S02]  /*2d3a0*/  SHFL.IDX P6, R14, R13, R12, R11 ;  /* 0x0000000c0d0e7389 */ /* 0x00006400000c000b */
[----:B01----:R-:W-:Y:S01]  /*2d3b0*/  ENDCOLLECTIVE ;  /* 0x000000000000791b */ /* 0x003fe20003800000 */
.L_x_2143:
        /* <DEDUP_REMOVED lines=14> */
.L_x_2144:
[----:B------:R-:W-:Y:S02]  /*2d4a0*/  IMAD.MOV.U32 R13, RZ, RZ, R24 ;  /* 0x000000ffff0d7224 */ /* 0x000fe400078e0018 */
[----:B------:R-:W-:Y:S01]  /*2d4b0*/  IMAD.MOV.U32 R12, RZ, RZ, 0x4 ;  /* 0x00000004ff0c7424 */ /* 0x000fe200078e00ff */
[----:B------:R-:W-:-:S13]  /*2d4c0*/  IADD3 R2, P2, R14, R5, RZ ;  /* 0x000000050e027210 */ /* 0x000fda0007f5e0ff */
[----:B------:R-:W-:Y:S05]  /*2d4d0*/  WARPSYNC.COLLECTIVE R15, `(.L_x_2145) ;  /* 0x000000000f087348 */ /* 0x000fea0003c00000 */
[----:B------:R0:W1:Y:S02]  /*2d4e0*/  SHFL.IDX P6, R14, R13, R12, R11 ;  /* 0x0000000c0d0e7389 */ /* 0x00006400000c000b */
[----:B01----:R-:W-:Y:S01]  /*2d4f0*/  ENDCOLLECTIVE ;  /* 0x000000000000791b */ /* 0x003fe20003800000 */
.L_x_2145:
        /* <DEDUP_REMOVED lines=13> */
.L_x_2146:
[----:B------:R-:W-:Y:S01]  /*2d5d0*/  MOV R13, R24 ;  /* 0x00000018000d7202 */ /* 0x000fe20000000f00 */
[----:B------:R-:W-:Y:S02]  /*2d5e0*/  IMAD.MOV.U32 R12, RZ, RZ, 0x5 ;  /* 0x00000005ff0c7424 */ /* 0x000fe400078e00ff */
[----:B------:R-:W-:-:S07]  /*2d5f0*/  IMAD.MOV.U32 R10, RZ, RZ, R14 ;  /* 0x000000ffff0a7224 */ /* 0x000fce00078e000e */
[----:B------:R-:W-:Y:S05]  /*2d600*/  WARPSYNC.COLLECTIVE R15, `(.L_x_2147) ;  /* 0x000000000f087348 */ /* 0x000fea0003c00000 */
[----:B------:R0:W1:Y:S02]  /*2d610*/  SHFL.IDX P6, R14, R13, R12, R11 ;  /* 0x0000000c0d0e7389 */ /* 0x00006400000c000b */
[----:B01----:R-:W-:Y:S01]  /*2d620*/  ENDCOLLECTIVE ;  /* 0x000000000000791b */ /* 0x003fe20003800000 */
.L_x_2147:
        /* <DEDUP_REMOVED lines=12> */
.L_x_2148:
[----:B------:R-:W-:Y:S05]  /*2d6f0*/  BRA `(.L_x_2149) ;  /* 0xffffffa800ec7947 */ /* 0x000fea000383ffff */
.L_x_1982:
[----:B------:R-:W-:Y:S01]  /*2d700*/  BSSY B0, `(.L_x_2150) ;  /* 0x0000008000007945 */ /* 0x000fe20003800000 */
[----:B------:R-:W-:Y:S01]  /*2d710*/  MOV R13, R16 ;  /* 0x00000010000d7202 */ /* 0x000fe20000000f00 */
[----:B------:R-:W-:Y:S02]  /*2d720*/  IMAD.MOV.U32 R12, RZ, RZ, RZ ;  /* 0x000000ffff0c7224 */ /* 0x000fe400078e00ff */
[----:B------:R-:W-:Y:S02]  /*2d730*/  IMAD.MOV.U32 R11, RZ, RZ, 0x1f ;  /* 0x0000001fff0b7424 */ /* 0x000fe400078e00ff */
[----:B------:R-:W-:-:S07]  /*2d740*/  IMAD.MOV.U32 R15, RZ, RZ, -0x1 ;  /* 0xffffffffff0f7424 */ /* 0x000fce00078e00ff */
[----:B01----:R-:W-:Y:S05]  /*2d750*/  WARPSYNC.COLLECTIVE R15, `(.L_x_2151) ;  /* 0x000000000f087348 */ /* 0x003fea0003c00000 */
[----:B------:R2:W3:Y:S02]  /*2d760*/  SHFL.IDX P6, R14, R13, R12, R11 ;  /* 0x0000000c0d0e7389 */ /* 0x0004e400000c000b */
[----:B0123--:R-:W-:Y:S01]  /*2d770*/  ENDCOLLECTIVE ;  /* 0x000000000000791b */ /* 0x00ffe20003800000 */
.L_x_2151:
[----:B------:R-:W-:Y:S05]  /*2d780*/  BSYNC B0 ;  /* 0x0000000000007941 */ /* 0x000fea0003800000 */
.L_x_2150:
        /* <DEDUP_REMOVED lines=9> */
.L_x_2152:
        /* <DEDUP_REMOVED lines=11> */
[----:B------:R-:W-:Y:S02]  /*2d8d0*/  ISETP.GE.U32.AND P5, PT, R8, 0x10, PT ;  /* 0x000000100800780c */ /* 0x000fe40003fa6070 */
[----:B--2---:R-:W-:-:S02]  /*2d8e0*/  @!P1 MOV R5, R2 ;  /* 0x0000000200059202 */ /* 0x004fc40000000f00 */
[----:B------:R-:W-:-:S03]  /*2d8f0*/  ISETP.NE.AND P1, PT, R8, RZ, PT ;  /* 0x000000ff0800720c */ /* 0x000fc60003f25270 */
[----:B------:R-:W-:-:S10]  /*2d900*/  IMAD.MOV.U32 R13, RZ, RZ, R5 ;  /* 0x000000ffff0d7224 */ /* 0x000fd400078e0005 */
[----:B------:R-:W-:Y:S05]  /*2d910*/  WARPSYNC.COLLECTIVE R15, `(.L_x_2153) ;  /* 0x000000000f087348 */ /* 0x000fea0003c00000 */
[----:B------:R0:W1:Y:S02]  /*2d920*/  SHFL.UP P6, R14, R13, R12, R11 ;  /* 0x0400000c0d0e7389 */ /* 0x00006400000c000b */
[----:B01----:R-:W-:Y:S01]  /*2d930*/  ENDCOLLECTIVE ;  /* 0x000000000000791b */ /* 0x003fe20003800000 */
.L_x_2153:
[----:B------:R-:W-:Y:S01]  /*2d940*/  IMAD.MOV.U32 R12, RZ, RZ, 0x2 ;  /* 0x00000002ff0c7424 */ /* 0x000fe200078e00ff */
[----:B------:R-:W-:-:S05]  /*2d950*/  SEL R6, R14, RZ, P1 ;  /* 0x000000ff0e067207 */ /* 0x000fca0000800000 */
[----:B------:R-:W-:-:S05]  /*2d960*/  IMAD.IADD R6, R5, 0x1, R6 ;  /* 0x0000000105067824 */ /* 0x000fca00078e0206 */
[----:B------:R-:W-:-:S07]  /*2d970*/  MOV R13, R6 ;  /* 0x00000006000d7202 */ /* 0x000fce0000000f00 */
[----:B------:R-:W-:Y:S05]  /*2d980*/  WARPSYNC.COLLECTIVE R15, `(.L_x_2154) ;  /* 0x000000000f087348 */ /* 0x000fea0003c00000 */
[----:B------:R0:W1:Y:S02]  /*2d990*/  SHFL.UP P6, R14, R13, R12, R11 ;  /* 0x0400000c0d0e7389 */ /* 0x00006400000c000b */
[----:B01----:R-:W-:Y:S01]  /*2d9a0*/  ENDCOLLECTIVE ;  /* 0x000000000000791b */ /* 0x003fe20003800000 */
.L_x_2154:
[----:B------:R-:W-:Y:S02]  /*2d9b0*/  MOV R12, 0x4 ;  /* 0x00000004000c7802 */ /* 0x000fe40000000f00 */
[----:B------:R-:W-:-:S05]  /*2d9c0*/  SEL R7, R14, RZ, P2 ;  /* 0x000000ff0e077207 */ /* 0x000fca0001000000 */
[----:B------:R-:W-:-:S04]  /*2d9d0*/  IMAD.IADD R7, R6, 0x1, R7 ;  /* 0x0000000106077824 */ /* 0x000fc800078e0207 */
[----:B------:R-:W-:-:S07]  /*2d9e0*/  IMAD.MOV.U32 R13, RZ, RZ, R7 ;  /* 0x000000ffff0d7224 */ /* 0x000fce00078e0007 */
[----:B------:R-:W-:Y:S05]  /*2d9f0*/  WARPSYNC.COLLECTIVE R15, `(.L_x_2155) ;  /* 0x000000000f087348 */ /* 0x000fea0003c00000 */
[----:B------:R0:W1:Y:S02]  /*2da00*/  SHFL.UP P6, R14, R13, R12, R11 ;  /* 0x0400000c0d0e7389 */ /* 0x00006400000c000b */
[----:B01----:R-:W-:Y:S01]  /*2da10*/  ENDCOLLECTIVE ;  /* 0x000000000000791b */ /* 0x003fe20003800000 */
.L_x_2155:
[----:B------:R-:W-:Y:S01]  /*2da20*/  IMAD.MOV.U32 R12, RZ, RZ, 0x8 ;  /* 0x00000008ff0c7424 */ /* 0x000fe200078e00ff */
[----:B------:R-:W-:-:S05]  /*2da30*/  SEL R2, R14, RZ, P3 ;  /* 0x000000ff0e027207 */ /* 0x000fca0001800000 */
[----:B------:R-:W-:-:S04]  /*2da40*/  IMAD.IADD R2, R7, 0x1, R2 ;  /* 0x0000000107027824 */ /* 0x000fc800078e0202 */
[----:B------:R-:W-:-:S07]  /*2da50*/  IMAD.MOV.U32 R13, RZ, RZ, R2 ;  /* 0x000000ffff0d7224 */ /* 0x000fce00078e0002 */
[----:B------:R-:W-:Y:S05]  /*2da60*/  WARPSYNC.COLLECTIVE R15, `(.L_x_2156) ;  /* 0x000000000f087348 */ /* 0x000fea0003c00000 */
[----:B------:R0:W1:Y:S02]  /*2da70*/  SHFL.UP P6, R14, R13, R12, R11 ;  /* 0x0400000c0d0e7389 */ /* 0x00006400000c000b */
[----:B01----:R-:W-:Y:S01]  /*2da80*/  ENDCOLLECTIVE ;  /* 0x000000000000791b */ /* 0x003fe20003800000 */
.L_x_2156:
[----:B------:R-:W-:Y:S01]  /*2da90*/  IMAD.MOV.U32 R12, RZ, RZ, 0x10 ;  /* 0x00000010ff0c7424 */ /* 0x000fe200078e00ff */
[----:B------:R-:W-:-:S04]  /*2daa0*/  SEL R3, R14, RZ, P4 ;  /* 0x000000ff0e037207 */ /* 0x000fc80002000000 */
[----:B------:R-:W-:-:S05]  /*2dab0*/  IADD3 R3, R2, R3, RZ ;  /* 0x0000000302037210 */ /* 0x000fca0007ffe0ff */
[----:B------:R-:W-:-:S07]  /*2dac0*/  IMAD.MOV.U32 R13, RZ, RZ, R3 ;  /* 0x000000ffff0d7224 */ /* 0x000fce00078e0003 */
[----:B------:R-:W-:Y:S05]  /*2dad0*/  WARPSYNC.COLLECTIVE R15, `(.L_x_2157) ;  /* 0x000000000f087348 */ /* 0x000fea0003c00000 */
[----:B------:R0:W1:Y:S02]  /*2dae0*/  SHFL.UP P6, R14, R13, R12, R11 ;  /* 0x0400000c0d0e7389 */ /* 0x00006400000c000b */
[----:B01----:R-:W-:Y:S01]  /*2daf0*/  ENDCOLLECTIVE ;  /* 0x000000000000791b */ /* 0x003fe20003800000 */
.L_x_2157:
        /* <DEDUP_REMOVED lines=8> */
.L_x_2158:
[----:B------:R-:W-:Y:S05]  /*2db80*/  BRA `(.L_x_2159) ;  /* 0xffffffa800f47947 */ /* 0x000fea000383ffff */
.L_x_1987:
[----:B------:R-:W-:Y:S01]  /*2db90*/  BSSY B0, `(.L_x_2160) ;  /* 0x0000008000007945 */ /* 0x000fe20003800000 */
[----:B-----5:R-:W-:Y:S01]  /*2dba0*/  IMAD.MOV.U32 R13, RZ, RZ, R5 ;  /* 0x000000ffff0d7224 */ /* 0x020fe200078e0005 */
[----:B------:R-:W-:Y:S01]  /*2dbb0*/  MOV R12, 0x1 ;  /* 0x00000001000c7802 */ /* 0x000fe20000000f00 */
[----:B------:R-:W-:Y:S02]  /*2dbc0*/  IMAD.MOV.U32 R11, RZ, RZ, RZ ;  /* 0x000000ffff0b7224 */ /* 0x000fe400078e00ff */
[----:B------:R-:W-:-:S07]  /*2dbd0*/  IMAD.MOV.U32 R15, RZ, RZ, -0x1 ;  /* 0xffffffffff0f7424 */ /* 0x000fce00078e00ff */
[----:B01----:R-:W-:Y:S05]  /*2dbe0*/  WARPSYNC.COLLECTIVE R15, `(.L_x_2161) ;  /* 0x000000000f087348 */ /* 0x003fea0003c00000 */
[----:B------:R2:W3:Y:S02]  /*2dbf0*/  SHFL.UP P6, R14, R13, R12, R11 ;  /* 0x0400000c0d0e7389 */ /* 0x0004e400000c000b */
[----:B0123--:R-:W-:Y:S01]  /*2dc00*/  ENDCOLLECTIVE ;  /* 0x000000000000791b */ /* 0x00ffe20003800000 */
.L_x_2161:
[----:B------:R-:W-:Y:S05]  /*2dc10*/  BSYNC B0 ;  /* 0x0000000000007941 */ /* 0x000fea0003800000 */
.L_x_2160:
        /* <DEDUP_REMOVED lines=8> */
.L_x_2162:
[----:B------:R-:W-:Y:S01]  /*2dca0*/  IMAD.MOV.U32 R12, RZ, RZ, 0x4 ;  /* 0x00000004ff0c7424 */ /* 0x000fe200078e00ff */
[----:B------:R-:W-:-:S05]  /*2dcb0*/  SEL R2, R14, RZ, P2 ;  /* 0x000000ff0e027207 */ /* 0x000fca0001000000 */
[----:B------:R-:W-:-:S05]  /*2dcc0*/  IMAD.IADD R2, R13, 0x1, R2 ;  /* 0x000000010d027824 */ /* 0x000fca00078e0202 */
[----:B------:R-:W-:-:S07]  /*2dcd0*/  MOV R13, R2 ;  /* 0x00000002000d7202 */ /* 0x000fce0000000f00 */
[----:B------:R-:W-:Y:S05]  /*2dce0*/  WARPSYNC.COLLECTIVE R15, `(.L_x_2163) ;  /* 0x000000000f087348 */ /* 0x000fea0003c00000 */
[----:B------:R0:W1:Y:S02]  /*2dcf0*/  SHFL.UP P6, R14, R13, R12, R11 ;  /* 0x0400000c0d0e7389 */ /* 0x00006400000c000b */
[----:B01----:R-:W-:Y:S01]  /*2dd00*/  ENDCOLLECTIVE ;  /* 0x000000000000791b */ /* 0x003fe20003800000 */
.L_x_2163:
[----:B------:R-:W-:Y:S02]  /*2dd10*/  MOV R12, 0x8 ;  /* 0x00000008000c7802 */ /* 0x000fe40000000f00 */
[----:B------:R-:W-:-:S05]  /*2dd20*/  SEL R3, R14, RZ, P3 ;  /* 0x000000ff0e037207 */ /* 0x000fca0001800000 */
[----:B------:R-:W-:-:S04]  /*2dd30*/  IMAD.IADD R3, R2, 0x1, R3 ;  /* 0x0000000102037824 */ /* 0x000fc800078e0203 */
[----:B------:R-:W-:-:S07]  /*2dd40*/  IMAD.MOV.U32 R13, RZ, RZ, R3 ;  /* 0x000000ffff0d7224 */ /* 0x000fce00078e0003 */
[----:B------:R-:W-:Y:S05]  /*2dd50*/  WARPSYNC.COLLECTIVE R15, `(.L_x_2164) ;  /* 0x000000000f087348 */ /* 0x000fea0003c00000 */
[----:B------:R0:W1:Y:S02]  /*2dd60*/  SHFL.UP P6, R14, R13, R12, R11 ;  /* 0x0400000c0d0e7389 */ /* 0x00006400000c000b */
[----:B01----:R-:W-:Y:S01]  /*2dd70*/  ENDCOLLECTIVE ;  /* 0x000000000000791b */ /* 0x003fe20003800000 */
.L_x_2164:
[----:B------:R-:W-:Y:S01]  /*2dd80*/  IMAD.MOV.U32 R12, RZ, RZ, 0x10 ;  /* 0x00000010ff0c7424 */ /* 0x000fe200078e00ff */
[----:B------:R-:W-:-:S05]  /*2dd90*/  SEL R4, R14, RZ, P4 ;  /* 0x000000ff0e047207 */ /* 0x000fca0002000000 */
[----:B------:R-:W-:-:S04]  /*2dda0*/  IMAD.IADD R4, R3, 0x1, R4 ;  /* 0x0000000103047824 */ /* 0x000fc800078e0204 */
[----:B------:R-:W-:-:S07]  /*2ddb0*/  IMAD.MOV.U32 R13, RZ, RZ, R4 ;  /* 0x000000ffff0d7224 */ /* 0x000fce00078e0004 */
[----:B------:R-:W-:Y:S05]  /*2ddc0*/  WARPSYNC.COLLECTIVE R15, `(.L_x_2165) ;  /* 0x000000000f087348 */ /* 0x000fea0003c00000 */
[----:B------:R0:W1:Y:S02]  /*2ddd0*/  SHFL.UP P6, R14, R13, R12, R11 ;  /* 0x0400000c0d0e7389 */ /* 0x00006400000c000b */
[----:B01----:R-:W-:Y:S01]  /*2dde0*/  ENDCOLLECTIVE ;  /* 0x000000000000791b */ /* 0x003fe20003800000 */
.L_x_2165:
        /* <DEDUP_REMOVED lines=8> */
.L_x_2166:
[----:B------:R-:W-:Y:S05]  /*2de70*/  BRA `(.L_x_2167) ;  /* 0xffffffa800d47947 */ /* 0x000fea000383ffff */
.L_x_1989:
[----:B------:R-:W-:Y:S01]  /*2de80*/  BSSY B0, `(.L_x_2168) ;  /* 0x0000006000007945 */ /* 0x000fe20003800000 */
[----:B------:R-:W-:Y:S02]  /*2de90*/  PLOP3.LUT P6, PT, P6, PT, PT, 0x8, 0x0 ;  /* 0x000000000000781c */ /* 0x000fe400037ce170 */
[----:B------:R-:W-:-:S11]  /*2dea0*/  MOV R15, 0xffffffff ;  /* 0xffffffff000f7802 */ /* 0x000fd60000000f00 */
[----:B01----:R-:W-:Y:S05]  /*2deb0*/  WARPSYNC.COLLECTIVE R15, `(.L_x_2169) ;  /* 0x000000000f087348 */ /* 0x003fea0003c00000 */
[----:B------:R-:W-:Y:S01]  /*2dec0*/  VOTE.ANY R14, PT, P6 ;  /* 0x00000000000e7806 */ /* 0x000fe200030e0100 */
[----:B01----:R-:W-:Y:S06]  /*2ded0*/  ENDCOLLECTIVE ;  /* 0x000000000000791b */ /* 0x003fec0003800000 */
.L_x_2169:
[----:B------:R-:W-:Y:S05]  /*2dee0*/  BSYNC B0 ;  /* 0x0000000000007941 */ /* 0x000fea0003800000 */
.L_x_2168:
        /* <DEDUP_REMOVED lines=9> */
.L_x_2170:
[----:B------:R-:W-:Y:S01]  /*2df80*/  IMAD.MOV.U32 R5, RZ, RZ, R14 ;  /* 0x000000ffff057224 */ /* 0x000fe200078e000e */
[----:B------:R-:W-:Y:S06]  /*2df90*/  BRA `(.L_x_2171) ;  /* 0xffffffa800c47947 */ /* 0x000fec000383ffff */
.L_x_1991:
[----:B------:R-:W-:Y:S01]  /*2dfa0*/  BSSY B0, `(.L_x_2172) ;  /* 0x0000007000007945 */ /* 0x000fe20003800000 */
[----:B------:R-:W-:Y:S01]  /*2dfb0*/  IMAD.MOV.U32 R13, RZ, RZ, R2 ;  /* 0x000000ffff0d7224 */ /* 0x000fe200078e0002 */
[----:B------:R-:W-:Y:S01]  /*2dfc0*/  MOV R11, 0x1f ;  /* 0x0000001f000b7802 */ /* 0x000fe20000000f00 */
[----:B------:R-:W-:-:S07]  /*2dfd0*/  IMAD.MOV.U32 R15, RZ, RZ, -0x1 ;  /* 0xffffffffff0f7424 */ /* 0x000fce00078e00ff */
[----:B0123--:R-:W-:Y:S05]  /*2dfe0*/  WARPSYNC.COLLECTIVE R15, `(.L_x_2173) ;  /* 0x000000000f087348 */ /* 0x00ffea0003c00000 */
[----:B------:R4:W0:Y:S02]  /*2dff0*/  SHFL.IDX P6, R14, R13, R12, R11 ;  /* 0x0000000c0d0e7389 */ /* 0x00082400000c000b */
[----:B01234-:R-:W-:Y:S01]  /*2e000*/  ENDCOLLECTIVE ;  /* 0x000000000000791b */ /* 0x01ffe20003800000 */
.L_x_2173:
[----:B------:R-:W-:Y:S05]  /*2e010*/  BSYNC B0 ;  /* 0x0000000000007941 */ /* 0x000fea0003800000 */
.L_x_2172:
[----:B------:R-:W-:Y:S05]  /*2e020*/  BRA `(.L_x_1990) ;  /* 0xffffffa800bc7947 */ /* 0x000fea000383ffff */
.L_x_1995:
[----:B0-----:R0:W3:Y:S02]  /*2e030*/  SYNCS.PHASECHK.TRANS64.TRYWAIT P0, [R5+URZ+0x2a820], R0 ;  /* 0x02a82000050075a7 */ /* 0x0010e4000800017f */
[----:B---3--:R-:W-:Y:S05]  /*2e040*/  @!P0 NANOSLEEP.SYNCS 0x989680 ;  /* 0x009896800000895d */ /* 0x008fea0003900000 */
[----:B------:R-:W3:Y:S02]  /*2e050*/  @!P0 SYNCS.PHASECHK.TRANS64 P0, [R5+URZ+0x2a820], R0 ;  /* 0x02a82000050085a7 */ /* 0x000ee4000800007f */
[----:B---3--:R-:W-:Y:S05]  /*2e060*/  @!P0 BRA `(.L_x_1995) ;  /* 0xfffffffc00f08947 */ /* 0x008fea000383ffff */
[----:B------:R-:W-:Y:S05]  /*2e070*/  BRA `(.L_x_2174) ;  /* 0xffffffb000347947 */ /* 0x000fea000383ffff */
.L_x_1996:
[----:B------:R-:W3:Y:S01]  /*2e080*/  S2R R2, SR_TID.X ;  /* 0x0000000000027919 */ /* 0x000ee20000002100 */
[----:B------:R-:W-:Y:S01]  /*2e090*/  BSSY B0, `(.L_x_2175) ;  /* 0x000000a000007945 */ /* 0x000fe20003800000 */
[----:B------:R-:W-:Y:S01]  /*2e0a0*/  IMAD.MOV.U32 R12, RZ, RZ, RZ ;  /* 0x000000ffff0c7224 */ /* 0x000fe200078e00ff */
[----:B------:R-:W-:Y:S01]  /*2e0b0*/  MOV R11, 0x1f ;  /* 0x0000001f000b7802 */ /* 0x000fe20000000f00 */
[----:B------:R-:W-:Y:S01]  /*2e0c0*/  IMAD.MOV.U32 R15, RZ, RZ, -0x1 ;  /* 0xffffffffff0f7424 */ /* 0x000fe200078e00ff */
[----:B---3--:R-:W-:-:S04]  /*2e0d0*/  SHF.R.U32.HI R2, RZ, 0x5, R2 ;  /* 0x00000005ff027819 */ /* 0x008fc80000011602 */
[----:B------:R-:W-:-:S05]  /*2e0e0*/  LOP3.LUT R2, R2, 0x3, RZ, 0xc0, !PT ;  /* 0x0000000302027812 */ /* 0x000fca00078ec0ff */
[----:B------:R-:W-:-:S07]  /*2e0f0*/  IMAD.MOV.U32 R13, RZ, RZ, R2 ;  /* 0x000000ffff0d7224 */ /* 0x000fce00078e0002 */
[----:B012---:R-:W-:Y:S05]  /*2e100*/  WARPSYNC.COLLECTIVE R15, `(.L_x_2176) ;  /* 0x000000000f087348 */ /* 0x007fea0003c00000 */
[----:B------:R3:W4:Y:S02]  /*2e110*/  SHFL.IDX P6, R14, R13, R12, R11 ;  /* 0x0000000c0d0e7389 */ /* 0x00072400000c000b */
[----:B01234-:R-:W-:Y:S01]  /*2e120*/  ENDCOLLECTIVE ;  /* 0x000000000000791b */ /* 0x01ffe20003800000 */
.L_x_2176:
[----:B------:R-:W-:Y:S05]  /*2e130*/  BSYNC B0 ;  /* 0x0000000000007941 */ /* 0x000fea0003800000 */
.L_x_2175:
[----:B------:R-:W-:Y:S05]  /*2e140*/  BRA `(.L_x_2177) ;  /* 0xffffffb0001c7947 */ /* 0x000fea000383ffff */
.L_x_1997:
[----:B------:R-:W-:Y:S01]  /*2e150*/  BSSY B0, `(.L_x_2178) ;  /* 0x0000006000007945 */ /* 0x000fe20003800000 */
[----:B------:R-:W-:-:S07]  /*2e160*/  IMAD.MOV.U32 R15, RZ, RZ, -0x1 ;  /* 0xffffffffff0f7424 */ /* 0x000fce00078e00ff */
[----:B012---:R-:W-:Y:S05]  /*2e170*/  WARPSYNC.COLLECTIVE R15, `(.L_x_2179) ;  /* 0x000000000f0c7348 */ /* 0x007fea0003c00000 */
[----:B------:R-:W-:Y:S02]  /*2e180*/  ELECT P6, UR62, PT ;  /* 0x00000000003e782f */ /* 0x000fe400038c0000 */
[----:B------:R-:W-:Y:S01]  /*2e190*/  MOV R14, UR62 ;  /* 0x0000003e000e7c02 */ /* 0x000fe20008000f00 */
[----:B012---:R-:W-:Y:S10]  /*2e1a0*/  ENDCOLLECTIVE ;  /* 0x000000000000791b */ /* 0x007ff40003800000 */
.L_x_2179:
[----:B------:R-:W-:Y:S05]  /*2e1b0*/  BSYNC B0 ;  /* 0x0000000000007941 */ /* 0x000fea0003800000 */
.L_x_2178:
[----:B------:R-:W-:Y:S05]  /*2e1c0*/  BRA `(.L_x_2180) ;  /* 0xffffffb000107947 */ /* 0x000fea000383ffff */
.L_x_1999:
[----:B0-----:R0:W3:Y:S02]  /*2e1d0*/  SYNCS.PHASECHK.TRANS64.TRYWAIT P1, [R3+URZ+0x2a840], R2 ;  /* 0x02a84002030075a7 */ /* 0x0010e4000802017f */
[----:B---3--:R-:W-:Y:S05]  /*2e1e0*/  @!P1 NANOSLEEP.SYNCS 0x989680 ;  /* 0x009896800000995d */ /* 0x008fea0003900000 */
[----:B------:R-:W3:Y:S02]  /*2e1f0*/  @!P1 SYNCS.PHASECHK.TRANS64 P1, [R3+URZ+0x2a840], R2 ;  /* 0x02a84002030095a7 */ /* 0x000ee4000802007f */
[----:B---3--:R-:W-:Y:S05]  /*2e200*/  @!P1 BRA `(.L_x_1999) ;  /* 0xfffffffc00f09947 */ /* 0x008fea000383ffff */
[----:B------:R-:W-:Y:S05]  /*2e210*/  BRA `(.L_x_2181) ;  /* 0xffffffb000387947 */ /* 0x000fea000383ffff */
.L_x_2001:
[----:B---3--:R3:W4:Y:S02]  /*2e220*/  SYNCS.PHASECHK.TRANS64.TRYWAIT P1, [R27+URZ+0x2a840], R0 ;  /* 0x02a840001b0075a7 */ /* 0x008724000802017f */
[----:B----4-:R-:W-:Y:S05]  /*2e230*/  @!P1 NANOSLEEP.SYNCS 0x989680 ;  /* 0x009896800000995d */ /* 0x010fea0003900000 */
[----:B------:R-:W4:Y:S02]  /*2e240*/  @!P1 SYNCS.PHASECHK.TRANS64 P1, [R27+URZ+0x2a840], R0 ;  /* 0x02a840001b0095a7 */ /* 0x000f24000802007f */
[----:B----4-:R-:W-:Y:S05]  /*2e250*/  @!P1 BRA `(.L_x_2001) ;  /* 0xfffffffc00f09947 */ /* 0x010fea000383ffff */
[----:B------:R-:W-:Y:S05]  /*2e260*/  BRA `(.L_x_2182) ;  /* 0xffffffb000447947 */ /* 0x000fea000383ffff */
.L_x_2003:
[----:B----4-:R4:W0:Y:S02]  /*2e270*/  SYNCS.PHASECHK.TRANS64.TRYWAIT P1, [R3+URZ+0x2a860], R2 ;  /* 0x02a86002030075a7 */ /* 0x010824000802017f */
[----:B0-----:R-:W-:Y:S05]  /*2e280*/  @!P1 NANOSLEEP.SYNCS 0x989680 ;  /* 0x009896800000995d */ /* 0x001fea0003900000 */
[----:B------:R-:W0:Y:S02]  /*2e290*/  @!P1 SYNCS.PHASECHK.TRANS64 P1, [R3+URZ+0x2a860], R2 ;  /* 0x02a86002030095a7 */ /* 0x000e24000802007f */
[----:B0-----:R-:W-:Y:S05]  /*2e2a0*/  @!P1 BRA `(.L_x_2003) ;  /* 0xfffffffc00f09947 */ /* 0x001fea000383ffff */
[----:B------:R-:W-:Y:S05]  /*2e2b0*/  BRA `(.L_x_2183) ;  /* 0xffffffb000407947 */ /* 0x000fea000383ffff */
.L_x_2184:
        /* <DEDUP_REMOVED lines=12> */
.L_x_15637:


//--------------------- .text._ZN7cutlass13device_kernelIN5flash11enable_sm90INS1_16FlashAttnFwdSm90INS1_25CollectiveMainloopFwdSm90ILi2EN4cute5tupleIJNS5_1CILi1EEES8_S8_EEENS6_IJNS7_ILi128EEENS7_ILi96EEENS7_ILi192EEEEEELi128ENS_6half_tEfNS_4arch4Sm90ELb1ELb0ELb1ELb0ELb1ELb0ELb0ELb1ELb1ELb1ELb0ELb0EEENS1_21CollectiveEpilogueFwdINS6_IJSA_SA_SB_EEES9_SE_SG_Li256ELb0ELb1ELb0ELb0EEENS1_30DynamicPersistentTileSchedulerILi256ELi128ELb0ELb1ELb1EEEEEEEEEvNT_6ParamsE --------------------------
	.section	.text._ZN7cutlass13device_kernelIN5flash11enable_sm90INS1_16FlashAttnFwdSm90INS1_25CollectiveMainloopFwdSm90ILi2EN4cute5tupleIJNS5_1CILi1EEES8_S8_EEENS6_IJNS7_ILi128EEENS7_ILi96EEENS7_ILi192EEEEEELi128ENS_6half_tEfNS_4arch4Sm90ELb1ELb0ELb1ELb0ELb1ELb0ELb0ELb1ELb1ELb1ELb0ELb0EEENS1_21CollectiveEpilogueFwdINS6_IJSA_SA_SB_EEES9_SE_SG_Li256ELb0ELb1ELb0ELb0EEENS1_30DynamicPersistentTileSchedulerILi256ELi128ELb0ELb1ELb1EEEEEEEEEvNT_6ParamsE,"ax",@progbits
	.align	128
.text._ZN7cutlass13device_kernelIN5flash11enable_sm90INS1_16FlashAttnFwdSm90INS1_25CollectiveMainloopFwdSm90ILi2EN4cute5tupleIJNS5_1CILi1EEES8_S8_EEENS6_IJNS7_ILi128EEENS7_ILi96EEENS7_ILi192EEEEEELi128ENS_6half_tEfNS_4arch4Sm90ELb1ELb0ELb1ELb0ELb1ELb0ELb0ELb1ELb1ELb1ELb0ELb0EEENS1_21CollectiveEpilogueFwdINS6_IJSA_SA_SB_EEES9_SE_SG_Li256ELb0ELb1ELb0ELb0EEENS1_30DynamicPersistentTileSchedulerILi256ELi128ELb0ELb1ELb1EEEEEEEEEvNT_6ParamsE:
        .type           _ZN7cutlass13device_kernelIN5flash11enable_sm90INS1_16FlashAttnFwdSm90INS1_25CollectiveMainloopFwdSm90ILi2EN4cute5tupleIJNS5_1CILi1EEES8_S8_EEENS6_IJNS7_ILi128EEENS7_ILi96EEENS7_ILi192EEEEEELi128ENS_6half_tEfNS_4arch4Sm90ELb1ELb0ELb1ELb0ELb1ELb0ELb0ELb1ELb1ELb1ELb0ELb0EEENS1_21CollectiveEpilogueFwdINS6_IJSA_SA_SB_EEES9_SE_SG_Li256ELb0ELb1ELb0ELb0EEENS1_30DynamicPersistentTileSchedulerILi256ELi128ELb0ELb1ELb1EEEEEEEEEvNT_6ParamsE,@function
        .size           _ZN7cutlass13device_kernelIN5flash11enable_sm90INS1_16FlashAttnFwdSm90INS1_25CollectiveMainloopFwdSm90ILi2EN4cute5tupleIJNS5_1CILi1EEES8_S8_EEENS6_IJNS7_ILi128EEENS7_ILi96EEENS7_ILi192EEEEEELi128ENS_6half_tEfNS_4arch4Sm90ELb1ELb0ELb1ELb0ELb1ELb0ELb0ELb1ELb1ELb1ELb0ELb0EEENS1_21CollectiveEpilogueFwdINS6_IJSA_SA_SB_EEES9_SE_SG_Li256ELb0ELb1ELb0ELb0EEENS1_30DynamicPersistentTileSchedulerILi256ELi128ELb0ELb1ELb1EEEEEEEEEvNT_6ParamsE,(.L_x_15638 - _ZN7cutlass13device_kernelIN5flash11enable_sm90INS1_16FlashAttnFwdSm90INS1_25CollectiveMainloopFwdSm90ILi2EN4cute5tupleIJNS5_1CILi1EEES8_S8_EEENS6_IJNS7_ILi128EEENS7_ILi96EEENS7_ILi192EEEEEELi128ENS_6half_tEfNS_4arch4Sm90ELb1ELb0ELb1ELb0ELb1ELb0ELb0ELb1ELb1ELb1ELb0ELb0EEENS1_21CollectiveEpilogueFwdINS6_IJSA_SA_SB_EEES9_SE_SG_Li256ELb0ELb1ELb0ELb0EEENS1_30DynamicPersistentTileSchedulerILi256ELi128ELb0ELb1ELb1EEEEEEEEEvNT_6ParamsE)
        .other          _ZN7cutlass13device_kernelIN5flash11enable_sm90INS1_16FlashAttnFwdSm90INS1_25CollectiveMainloopFwdSm90ILi2EN4cute5tupleIJNS5_1CILi1EEES8_S8_EEENS6_IJNS7_ILi128EEENS7_ILi96EEENS7_ILi192EEEEEELi128ENS_6half_tEfNS_4arch4Sm90ELb1ELb0ELb1ELb0ELb1ELb0ELb0ELb1ELb1ELb1ELb0ELb0EEENS1_21CollectiveEpilogueFwdINS6_IJSA_SA_SB_EEES9_SE_SG_Li256ELb0ELb1ELb0ELb0EEENS1_30DynamicPersistentTileSchedulerILi256ELi128ELb0ELb1ELb1EEEEEEEEEvNT_6ParamsE,@"STO_CUDA_ENTRY STV_DEFAULT"
_ZN7cutlass13device_kernelIN5flash11enable_sm90INS1_16FlashAttnFwdSm90INS1_25CollectiveMainloopFwdSm90ILi2EN4cute5tupleIJNS5_1CILi1EEES8_S8_EEENS6_IJNS7_ILi128EEENS7_ILi96EEENS7_ILi192EEEEEELi128ENS_6half_tEfNS_4arch4Sm90ELb1ELb0ELb1ELb0ELb1ELb0ELb0ELb1ELb1ELb1ELb0ELb0EEENS1_21CollectiveEpilogueFwdINS6_IJSA_SA_SB_EEES9_SE_SG_Li256ELb0ELb1ELb0ELb0EEENS1_30DynamicPersistentTileSchedulerILi256ELi128ELb0ELb1ELb1EEEEEEEEEvNT_6ParamsE:
        /* <DEDUP_REMOVED lines=45> */
.L_x_2185:
        /* <DEDUP_REMOVED lines=22> */
.L_x_2186:
        /* <DEDUP_REMOVED lines=18> */
.L_x_2187:
        /* <DEDUP_REMOVED lines=22> */
.L_x_2188:
        /* <DEDUP_REMOVED lines=23> */
.L_x_2189:
[----:B------:R-:W-:Y:S01]  /*0820*/  UISETP.NE.AND UP0, UPT, UR9, URZ, UPT ;  /* 0x0000003f0900728c */ /* 0x000fe2000bf05270 */
[----:B------:R-:W-:Y:S01]  /*0830*/  NOP ;  /* 0x0000000000007918 */ /* 0x000fe20000000000 */
[----:B------:R-:W-:Y:S01]  /*0840*/  UMOV UR61, 0x1 ;  /* 0x00000001003d7882 */ /* 0x000fe20000000000 */
[----:B------:R-:W-:Y:S01]  /*0850*/  ULDC.64 UR36, c[0x0][0x208] ;  /* 0x0000820000247ab9 */ /* 0x000fe20000000a00 */
[----:B------:R-:W-:Y:S01]  /*0860*/  USEL UR61, UR61, 0x2, !UP0 ;  /* 0x000000023d3d7887 */ /* 0x000fe2000c000000 */
[----:B01234-:R-:W-:Y:S01]  /*0870*/  BAR.SYNC.DEFER_BLOCKING 0x0 ;  /* 0x0000000000007b1d */ /* 0x01ffe20000010000 */
[----:B------:R-:W-:-:S13]  /*0880*/  PLOP3.LUT P0, PT, PT, PT, UP0, 0x80, 0x0 ;  /* 0x000000000000781c */ /* 0x000fda0003f0f008 */
[----:B------:R-:W-:Y:S05]  /*0890*/  @!P0 BRA `(.L_x_2190) ;  /* 0x000000a800748947 */ /* 0x000fea0003800000 */
.L_x_2191:
[----:B------:R-:W-:-:S08]  /*08a0*/  NOP ;  /* 0x0000000000007918 */ /* 0x000fd00000000000 */
[----:B------:R-:W0:Y:S02]  /*08b0*/  USETMAXREG.TRY_ALLOC.CTAPOOL UP0, 0xe8 ;  /* 0x000000e8000079c8 */ /* 0x000e240008000600 */
[----:B0-----:R-:W-:-:S13]  /*08c0*/  PLOP3.LUT P0, PT, PT, PT, UP0, 0x80, 0x0 ;  /* 0x000000000000781c */ /* 0x001fda0003f0f008 */
[----:B------:R-:W-:Y:S05]  /*08d0*/  @!P0 BRA `(.L_x_2191) ;  /* 0xfffffffc00f08947 */ /* 0x000fea000383ffff */
[----:B------:R-:W0:Y:S08]  /*08e0*/  S2UR UR4, SR_CTAID.X ;  /* 0x00000000000479c3 */ /* 0x000e300000002500 */
[----:B------:R-:W-:Y:S08]  /*08f0*/  BAR.ARV 0x4, 0x180 ;  /* 0x0106000000007b1d */ /* 0x000ff00000002000 */
[----:B------:R-:W0:Y:S08]  /*0900*/  LDC R0, c[0x0][0xc38] ;  /* 0x00030e00ff007b82 */ /* 0x000e300000000800 */
[----:B------:R-:W-:Y:S06]  /*0910*/  BAR.ARV 0x8, 0x180 ;  /* 0x0206000000007b1d */ /* 0x000fec0000002000 */
[----:B0-----:R-:W-:-:S13]  /*0920*/  ISETP.LE.AND P0, PT, R0, UR4, PT ;  /* 0x0000000400007c0c */ /* 0x001fda000bf03270 */
[----:B------:R-:W-:Y:S05]  /*0930*/  @P0 EXIT ;  /* 0x000000000000094d */ /* 0x000fea0003800000 */
[----:B------:R-:W0:Y:S01]  /*0940*/  S2R R2, SR_TID.X ;  /* 0x0000000000027919 */ /* 0x000e220000002100 */
[----:B------:R-:W-:Y:S01]  /*0950*/  IMAD.MOV.U32 R163, RZ, RZ, RZ ;  /* 0x000000ffffa37224 */ /* 0x000fe200078e00ff */
[----:B------:R-:W-:Y:S01]  /*0960*/  ULOP3.LUT UR60, UR61, 0x1, URZ, 0xfc, !UPT ;  /* 0x000000013d3c7892 */ /* 0x000fe2000f8efc3f */
[----:B------:R-:W-:Y:S01]  /*0970*/  UMOV UR38, URZ ;  /* 0x0000003f00267c82 */ /* 0x000fe20008000000 */
[----:B------:R-:W-:Y:S01]  /*0980*/  UMOV UR39, URZ ;  /* 0x0000003f00277c82 */ /* 0x000fe20008000000 */
[----:B0-----:R-:W-:-:S05]  /*0990*/  VIADD R170, R2, 0xffffff80 ;  /* 0xffffff8002aa7836 */ /* 0x001fca0000000000 */
[----:B------:R-:W-:-:S04]  /*09a0*/  SHF.R.S32.HI R3, RZ, 0x1f, R170 ;  /* 0x0000001fff037819 */ /* 0x000fc800000114aa */
[CC--:B------:R-:W-:Y:S02]  /*09b0*/  LEA.HI R0, R3.reuse, R170.reuse, RZ, 0x7 ;  /* 0x000000aa03007211 */ /* 0x0c0fe400078f38ff */
[CC--:B------:R-:W-:Y:S02]  /*09c0*/  LEA.HI R2, R3.reuse, R170.reuse, RZ, 0x4 ;  /* 0x000000aa03027211 */ /* 0x0c0fe400078f20ff */
[----:B------:R-:W-:Y:S02]  /*09d0*/  LOP3.LUT R5, R0, 0xffffff80, RZ, 0xc0, !PT ;  /* 0xffffff8000057812 */ /* 0x000fe400078ec0ff */
[----:B------:R-:W-:Y:S02]  /*09e0*/  SHF.R.S32.HI R7, RZ, 0x4, R2 ;  /* 0x00000004ff077819 */ /* 0x000fe40000011402 */
[----:B------:R-:W-:Y:S01]  /*09f0*/  LEA.HI R4, R3, R170, RZ, 0x5 ;  /* 0x000000aa03047211 */ /* 0x000fe200078f28ff */
[----:B------:R-:W-:Y:S01]  /*0a00*/  IMAD.IADD R164, R170, 0x1, -R5 ;  /* 0x00000001aaa47824 */ /* 0x000fe200078e0a05 */
[----:B------:R-:W-:-:S02]  /*0a10*/  LOP3.LUT R5, R2, 0x3fffff0, RZ, 0xc0, !PT ;  /* 0x03fffff002057812 */ /* 0x000fc400078ec0ff */
[----:B------:R-:W-:Y:S02]  /*0a20*/  LEA.HI R2, R2, R7, RZ, 0x1 ;  /* 0x0000000702027211 */ /* 0x000fe400078f08ff */
[----:B------:R-:W-:Y:S01]  /*0a30*/  SHF.R.S32.HI R9, RZ, 0x1f, R164 ;  /* 0x0000001fff097819 */ /* 0x000fe200000114a4 */
[----:B------:R-:W-:Y:S01]  /*0a40*/  IMAD.IADD R5, R170, 0x1, -R5 ;  /* 0x00000001aa057824 */ /* 0x000fe200078e0a05 */
[----:B------:R-:W-:Y:S02]  /*0a50*/  LOP3.LUT R2, R2, 0x1ffffffe, RZ, 0xc0, !PT ;  /* 0x1ffffffe02027812 */ /* 0x000fe400078ec0ff */
[----:B------:R-:W-:Y:S02]  /*0a60*/  LEA.HI R6, R9, R164, RZ, 0x2 ;  /* 0x000000a409067211 */ /* 0x000fe400078f10ff */
[----:B------:R-:W-:Y:S01]  /*0a70*/  SHF.L.U32 R4, R4, 0x5, RZ ;  /* 0x0000000504047819 */ /* 0x000fe200000006ff */
[----:B------:R-:W-:Y:S01]  /*0a80*/  IMAD.IADD R2, R7, 0x1, -R2 ;  /* 0x0000000107027824 */ /* 0x000fe200078e0a02 */
[----:B------:R-:W-:-:S02]  /*0a90*/  LEA.HI R10, R3, R170, RZ, 0x2 ;  /* 0x000000aa030a7211 */ /* 0x000fc400078f10ff */
[--C-:B------:R-:W-:Y:S02]  /*0aa0*/  SHF.R.S32.HI R8, RZ, 0x2, R6.reuse ;  /* 0x00000002ff087819 */ /* 0x100fe40000011406 */
[----:B------:R-:W-:Y:S02]  /*0ab0*/  SHF.R.S32.HI R11, RZ, 0x1f, R6 ;  /* 0x0000001fff0b7819 */ /* 0x000fe40000011406 */
[----:B------:R-:W-:Y:S02]  /*0ac0*/  LOP3.LUT R4, R4, 0xfffffc00, RZ, 0xc0, !PT ;  /* 0xfffffc0004047812 */ /* 0x000fe400078ec0ff */
[----:B------:R-:W-:Y:S02]  /*0ad0*/  LOP3.LUT R7, R10, 0xfffffffc, RZ, 0xc0, !PT ;  /* 0xfffffffc0a077812 */ /* 0x000fe400078ec0ff */
[----:B------:R-:W-:Y:S01]  /*0ae0*/  LEA.HI R3, R3, R170, RZ, 0x3 ;  /* 0x000000aa03037211 */ /* 0x000fe200078f18ff */
[----:B------:R-:W-:Y:S01]  /*0af0*/  IMAD R5, R5, 0x40, R4 ;  /* 0x0000004005057824 */ /* 0x000fe200078e0204 */
[----:B------:R-:W-:Y:S01]  /*0b00*/  LEA.HI R11, R11, R8, RZ, 0x3 ;  /* 0x000000080b0b7211 */ /* 0x000fe200078f18ff */
[----:B------:R-:W-:Y:S01]  /*0b10*/  IMAD.IADD R4, R170, 0x1, -R7 ;  /* 0x00000001aa047824 */ /* 0x000fe200078e0a07 */
[----:B------:R-:W-:Y:S01]  /*0b20*/  SHF.R.S32.HI R165, RZ, 0x7, R0 ;  /* 0x00000007ffa57819 */ /* 0x000fe20000011400 */
[----:B------:R-:W-:Y:S01]  /*0b30*/  IMAD R167, R2, 0x8, R5 ;  /* 0x0000000802a77824 */ /* 0x000fe200078e0205 */
[----:B------:R-:W-:-:S02]  /*0b40*/  LOP3.LUT R7, R3, 0xfffffff8, RZ, 0xc0, !PT ;  /* 0xfffffff803077812 */ /* 0x000fc400078ec0ff */
[----:B------:R-:W-:Y:S02]  /*0b50*/  LOP3.LUT R11, R11, 0xfffffff8, RZ, 0xc0, !PT ;  /* 0xfffffff80b0b7812 */ /* 0x000fe400078ec0ff */
[----:B------:R-:W-:Y:S02]  /*0b60*/  LEA.HI R9, R9, R164, RZ, 0x5 ;  /* 0x000000a409097211 */ /* 0x000fe400078f28ff */
[----:B------:R-:W-:Y:S02]  /*0b70*/  LEA.HI R0, R0, R165, RZ, 0x1 ;  /* 0x000000a500007211 */ /* 0x000fe400078f08ff */
[----:B------:R-:W-:Y:S02]  /*0b80*/  IADD3 R160, R170, -R7, RZ ;  /* 0x80000007aaa07210 */ /* 0x000fe40007ffe0ff */
[----:B------:R-:W-:Y:S02]  /*0b90*/  IADD3 R8, R8, -R11, RZ ;  /* 0x8000000b08087210 */ /* 0x000fe40007ffe0ff */
[----:B------:R-:W-:-:S02]  /*0ba0*/  SHF.R.S32.HI R9, RZ, 0x5, R9 ;  /* 0x00000005ff097819 */ /* 0x000fc40000011409 */
[----:B------:R-:W-:Y:S02]  /*0bb0*/  LEA.HI R10, R4, R4, RZ, 0x1 ;  /* 0x00000004040a7211 */ /* 0x000fe400078f08ff */
[----:B------:R-:W-:Y:S01]  /*0bc0*/  LOP3.LUT R0, R0, 0x3fffffe, RZ, 0xc0, !PT ;  /* 0x03fffffe00007812 */ /* 0x000fe200078ec0ff */
[----:B------:R-:W-:Y:S01]  /*0bd0*/  IMAD R9, R9, 0x10, R8 ;  /* 0x0000001009097824 */ /* 0x000fe200078e0208 */
[----:B------:R-:W-:Y:S02]  /*0be0*/  SHF.L.U32 R17, R160, 0x3, RZ ;  /* 0x00000003a0117819 */ /* 0x000fe400000006ff */
[----:B------:R-:W-:Y:S01]  /*0bf0*/  LOP3.LUT R11, R10, 0x1ffffffe, RZ, 0xc0, !PT ;  /* 0x1ffffffe0a0b7812 */ /* 0x000fe200078ec0ff */
[----:B------:R-:W-:Y:S01]  /*0c00*/  IMAD.IADD R0, R165, 0x1, -R0 ;  /* 0x00000001a5007824 */ /* 0x000fe200078e0a00 */
[----:B------:R-:W-:Y:S01]  /*0c10*/  LOP3.LUT R5, R6, 0x7ffffffc, RZ, 0xc0, !PT ;  /* 0x7ffffffc06057812 */ /* 0x000fe200078ec0ff */
[----:B------:R-:W-:Y:S01]  /*0c20*/  VIADD R22, R17, 0x40 ;  /* 0x0000004011167836 */ /* 0x000fe20000000000 */
[----:B------:R-:W-:Y:S01]  /*0c30*/  SHF.R.S32.HI R162, RZ, 0x3, R3 ;  /* 0x00000003ffa27819 */ /* 0x000fe20000011403 */
[----:B------:R-:W-:Y:S01]  /*0c40*/  IMAD.IADD R11, R4, 0x1, -R11 ;  /* 0x00000001040b7824 */ /* 0x000fe200078e0a0b */
[----:B------:R-:W-:Y:S01]  /*0c50*/  SHF.R.S32.HI R169, RZ, 0x1f, R17 ;  /* 0x0000001fffa97819 */ /* 0x000fe20000011411 */
[----:B------:R-:W-:Y:S01]  /*0c60*/  IMAD R166, R0, 0x40, R9 ;  /* 0x0000004000a67824 */ /* 0x000fe200078e0209 */
[----:B------:R-:W-:Y:S01]  /*0c70*/  SHF.R.S32.HI R168, RZ, 0x1f, R22 ;  /* 0x0000001fffa87819 */ /* 0x000fe20000011416 */
[----:B------:R-:W-:Y:S01]  /*0c80*/  IMAD.U32 R0, RZ, RZ, UR4 ;  /* 0x00000004ff007e24 */ /* 0x000fe2000f8e00ff */
[----:B------:R-:W-:Y:S01]  /*0c90*/  IADD3 R18, R164, -R5, RZ ;  /* 0x80000005a4127210 */ /* 0x000fe20007ffe0ff */
[----:B------:R-:W-:-:S07]  /*0ca0*/  IMAD R19, R11, 0x8, R166 ;  /* 0x000000080b137824 */ /* 0x000fce00078e02a6 */
.L_x_2248:
[----:B0----5:R-:W0:Y:S01]  /*0cb0*/  LDC R5, c[0x0][0xc60] ;  /* 0x00031800ff057b82 */ /* 0x021e220000000800 */
[----:B--2---:R-:W-:Y:S01]  /*0cc0*/  IMAD.MOV.U32 R2, RZ, RZ, R0 ;  /* 0x000000ffff027224 */ /* 0x004fe200078e0000 */
[----:B------:R-:W-:Y:S01]  /*0cd0*/  ULDC UR4, c[0x0][0xc78] ;  /* 0x00031e0000047ab9 */ /* 0x000fe20000000800 */
[----:B0-----:R-:W-:-:S13]  /*0ce0*/  ISETP.NE.AND P0, PT, R5, 0x1, PT ;  /* 0x000000010500780c */ /* 0x001fda0003f05270 */
[----:B---3--:R-:W0:Y:S08]  /*0cf0*/  @P0 LDC R3, c[0x0][0xc64] ;  /* 0x00031900ff030b82 */ /* 0x008e300000000800 */
[----:B------:R-:W1:Y:S01]  /*0d00*/  @P0 LDC R4, c[0x0][0xc68] ;  /* 0x00031a00ff040b82 */ /* 0x000e620000000800 */
[----:B0-----:R-:W-:-:S05]  /*0d10*/  @P0 IMAD.HI.U32 R3, R0, R3, RZ ;  /* 0x0000000300030227 */ /* 0x001fca00078e00ff */
[----:B-1----:R-:W-:-:S04]  /*0d20*/  @P0 SHF.R.U32.HI R2, RZ, R4, R3 ;  /* 0x00000004ff020219 */ /* 0x002fc80000011603 */
[----:B------:R-:W-:Y:S01]  /*0d30*/  ISETP.GE.AND P0, PT, R2, UR4, PT ;  /* 0x0000000402007c0c */ /* 0x000fe2000bf06270 */
[----:B------:R-:W-:-:S04]  /*0d40*/  IMAD.MOV R3, RZ, RZ, -R2 ;  /* 0x000000ffff037224 */ /* 0x000fc800078e0a02 */
[----:B------:R-:W-:-:S08]  /*0d50*/  IMAD R9, R5, R3, R0 ;  /* 0x0000000305097224 */ /* 0x000fd000078e0200 */
[----:B----4-:R-:W-:Y:S05]  /*0d60*/  @!P0 BRA `(.L_x_2192) ;  /* 0x0000000000208947 */ /* 0x010fea0003800000 */
[----:B------:R-:W0:Y:S01]  /*0d70*/  LDC R3, c[0x0][0xc6c] ;  /* 0x00031b00ff037b82 */ /* 0x000e220000000800 */
[----:B------:R-:W-:Y:S02]  /*0d80*/  MOV R0, R9 ;  /* 0x0000000900007202 */ /* 0x000fe40000000f00 */
[----:B0-----:R-:W-:-:S13]  /*0d90*/  ISETP.NE.AND P0, PT, R3, 0x1, PT ;  /* 0x000000010300780c */ /* 0x001fda0003f05270 */
[----:B------:R-:W0:Y:S02]  /*0da0*/  @P0 LDC.64 R4, c[0x0][0xc70] ;  /* 0x00031c00ff040b82 */ /* 0x000e240000000a00 */
[----:B0-----:R-:W-:-:S05]  /*0db0*/  @P0 IMAD.HI.U32 R4, R9, R4, RZ ;  /* 0x0000000409040227 */ /* 0x001fca00078e00ff */
[----:B------:R-:W-:-:S05]  /*0dc0*/  @P0 SHF.R.U32.HI R0, RZ, R5, R4 ;  /* 0x00000005ff000219 */ /* 0x000fca0000011604 */
[----:B------:R-:W-:Y:S01]  /*0dd0*/  IMAD R3, R0, R3, RZ ;  /* 0x0000000300037224 */ /* 0x000fe200078e02ff */
[----:B------:R-:W-:Y:S06]  /*0de0*/  BRA `(.L_x_2193) ;  /* 0x00000000001c7947 */ /* 0x000fec0003800000 */
.L_x_2192:
[----:B------:R-:W0:Y:S01]  /*0df0*/  LDC R3, c[0x0][0xc54] ;  /* 0x00031500ff037b82 */ /* 0x000e220000000800 */
[----:B------:R-:W-:Y:S01]  /*0e00*/  IMAD.MOV.U32 R0, RZ, RZ, R9 ;  /* 0x000000ffff007224 */ /* 0x000fe200078e0009 */
[----:B0-----:R-:W-:-:S13]  /*0e10*/  ISETP.NE.AND P0, PT, R3, 0x1, PT ;  /* 0x000000010300780c */ /* 0x001fda0003f05270 */
[----:B------:R-:W0:Y:S02]  /*0e20*/  @P0 LDC.64 R4, c[0x0][0xc58] ;  /* 0x00031600ff040b82 */ /* 0x000e240000000a00 */
[----:B0-----:R-:W-:-:S05]  /*0e30*/  @P0 IMAD.HI.U32 R4, R9, R4, RZ ;  /* 0x0000000409040227 */ /* 0x001fca00078e00ff */
[----:B------:R-:W-:-:S05]  /*0e40*/  @P0 SHF.R.U32.HI R0, RZ, R5, R4 ;  /* 0x00000005ff000219 */ /* 0x000fca0000011604 */
[----:B------:R-:W-:-:S07]  /*0e50*/  IMAD R3, R0, R3, RZ ;  /* 0x0000000300037224 */ /* 0x000fce00078e02ff */
.L_x_2193:
[----:B------:R-:W0:Y:S01]  /*0e60*/  LDC R171, c[0x0][0x448] ;  /* 0x00011200ffab7b82 */ /* 0x000e220000000800 */
[----:B------:R-:W-:Y:S01]  /*0e70*/  LOP3.LUT R0, RZ, R0, RZ, 0x33, !PT ;  /* 0x00000000ff007212 */ /* 0x000fe200078e33ff */
[----:B------:R-:W-:Y:S01]  /*0e80*/  ULDC UR4, c[0x0][0xc3c] ;  /* 0x00030f0000047ab9 */ /* 0x000fe20000000800 */
[----:B------:R-:W-:Y:S01]  /*0e90*/  ULDC.64 UR6, c[0x0][0x418] ;  /* 0x0001060000067ab9 */ /* 0x000fe20000000a00 */
[----:B------:R-:W-:Y:S01]  /*0ea0*/  ULDC UR42, c[0x0][0x424] ;  /* 0x00010900002a7ab9 */ /* 0x000fe20000000800 */
[----:B------:R-:W-:Y:S01]  /*0eb0*/  UISETP.NE.U32.AND UP0, UPT, UR6, URZ, UPT ;  /* 0x0000003f0600728c */ /* 0x000fe2000bf05070 */
[----:B------:R-:W-:Y:S01]  /*0ec0*/  VIADD R0, R0, UR4 ;  /* 0x0000000400007c36 */ /* 0x000fe20008000000 */
[----:B------:R-:W-:Y:S01]  /*0ed0*/  ULDC UR4, c[0x0][0x288] ;  /* 0x0000a20000047ab9 */ /* 0x000fe20000000800 */
[----:B------:R-:W1:Y:S01]  /*0ee0*/  LDC R161, c[0x0][0xc48] ;  /* 0x00031200ffa17b82 */ /* 0x000e620000000800 */
[----:B------:R-:W-:Y:S01]  /*0ef0*/  UISETP.NE.AND.EX UP0, UPT, UR7, URZ, UPT, UP0 ;  /* 0x0000003f0700728c */ /* 0x000fe2000bf05300 */
[----:B------:R-:W-:Y:S01]  /*0f00*/  IMAD.SHL.U32 R16, R0, 0x80, RZ ;  /* 0x0000008000107824 */ /* 0x000fe200078e00ff */
[----:B------:R-:W-:Y:S01]  /*0f10*/  UIADD3 UR4, -UR4, 0x60, URZ ;  /* 0x0000006004047890 */ /* 0x000fe2000fffe13f */
[----:B------:R-:W-:Y:S01]  /*0f20*/  IMAD.IADD R3, R9, 0x1, -R3 ;  /* 0x0000000109037824 */ /* 0x000fe200078e0a03 */
[----:B------:R-:W-:Y:S01]  /*0f30*/  USEL UR42, UR42, 0x1, UP0 ;  /* 0x000000012a2a7887 */ /* 0x000fe20008000000 */
[----:B------:R-:W-:-:S02]  /*0f40*/  CS2R R88, SRZ ;  /* 0x0000000000587805 */ /* 0x000fc4000001ff00 */
[----:B------:R-:W-:Y:S01]  /*0f50*/  IADD3 R0, R16, 0x7f, RZ ;  /* 0x0000007f10007810 */ /* 0x000fe20007ffe0ff */
[----:B------:R-:W-:Y:S01]  /*0f60*/  ULDC UR5, c[0x0][0x2f0] ;  /* 0x0000bc0000057ab9 */ /* 0x000fe20000000800 */
[----:B------:R-:W-:Y:S01]  /*0f70*/  ULDC UR6, c[0x0][0xc54] ;  /* 0x0003150000067ab9 */ /* 0x000fe20000000800 */
[----:B------:R-:W-:Y:S01]  /*0f80*/  UIMAD UR4, UR42, UR5, UR4 ;  /* 0x000000052a0472a4 */ /* 0x000fe2000f8e0204 */
[----:B------:R-:W-:Y:S01]  /*0f90*/  IMAD R9, R2, UR6, R3 ;  /* 0x0000000602097c24 */ /* 0x000fe2000f8e0203 */
[----:B------:R-:W-:Y:S01]  /*0fa0*/  CS2R R86, SRZ ;  /* 0x0000000000567805 */ /* 0x000fe2000001ff00 */
[----:B------:R-:W-:Y:S01]  /*0fb0*/  IMAD.MOV.U32 R4, RZ, RZ, R0 ;  /* 0x000000ffff047224 */ /* 0x000fe200078e0000 */
[----:B------:R-:W-:Y:S01]  /*0fc0*/  CS2R R84, SRZ ;  /* 0x0000000000547805 */ /* 0x000fe2000001ff00 */
[----:B------:R-:W-:Y:S01]  /*0fd0*/  IMAD.MOV.U32 R23, RZ, RZ, R9 ;  /* 0x000000ffff177224 */ /* 0x000fe200078e0009 */
[----:B0-----:R-:W-:Y:S02]  /*0fe0*/  ISETP.NE.AND P1, PT, R171, 0x1, PT ;  /* 0x00000001ab00780c */ /* 0x001fe40003f25270 */
[----:B------:R-:W-:-:S02]  /*0ff0*/  CS2R R82, SRZ ;  /* 0x0000000000527805 */ /* 0x000fc4000001ff00 */
[----:B------:R-:W-:Y:S02]  /*1000*/  CS2R R80, SRZ ;  /* 0x0000000000507805 */ /* 0x000fe4000001ff00 */
[----:B------:R-:W-:Y:S02]  /*1010*/  CS2R R78, SRZ ;  /* 0x00000000004e7805 */ /* 0x000fe4000001ff00 */
[----:B------:R-:W-:Y:S02]  /*1020*/  CS2R R76, SRZ ;  /* 0x00000000004c7805 */ /* 0x000fe4000001ff00 */
[----:B------:R-:W-:Y:S01]  /*1030*/  CS2R R74, SRZ ;  /* 0x00000000004a7805 */ /* 0x000fe2000001ff00 */
[----:B------:R-:W-:Y:S01]  /*1040*/  IMAD.MOV.U32 R73, RZ, RZ, RZ ;  /* 0x000000ffff497224 */ /* 0x000fe200078e00ff */
[----:B------:R-:W-:Y:S02]  /*1050*/  CS2R R44, SRZ ;  /* 0x00000000002c7805 */ /* 0x000fe4000001ff00 */
[----:B-1----:R-:W-:-:S02]  /*1060*/  ISETP.NE.AND P0, PT, R161, 0x1, PT ;  /* 0x00000001a100780c */ /* 0x002fc40003f05270 */
[----:B------:R-:W-:Y:S02]  /*1070*/  CS2R R70, SRZ ;  /* 0x0000000000467805 */ /* 0x000fe4000001ff00 */
[----:B------:R-:W-:Y:S02]  /*1080*/  CS2R R68, SRZ ;  /* 0x0000000000447805 */ /* 0x000fe4000001ff00 */
[----:B------:R-:W-:Y:S02]  /*1090*/  CS2R R66, SRZ ;  /* 0x0000000000427805 */ /* 0x000fe4000001ff00 */
[----:B------:R-:W-:Y:S01]  /*10a0*/  CS2R R64, SRZ ;  /* 0x0000000000407805 */ /* 0x000fe2000001ff00 */
[----:B------:R-:W0:Y:S01]  /*10b0*/  @P1 LDC R5, c[0x0][0x44c] ;  /* 0x00011300ff051b82 */ /* 0x000e220000000800 */
[----:B------:R-:W-:Y:S02]  /*10c0*/  CS2R R62, SRZ ;  /* 0x00000000003e7805 */ /* 0x000fe4000001ff00 */
[----:B------:R-:W-:Y:S01]  /*10d0*/  CS2R R60, SRZ ;  /* 0x00000000003c7805 */ /* 0x000fe2000001ff00 */
[----:B------:R-:W-:Y:S01]  /*10e0*/  IMAD.MOV.U32 R59, RZ, RZ, RZ ;  /* 0x000000ffff3b7224 */ /* 0x000fe200078e00ff */
[----:B------:R-:W-:-:S02]  /*10f0*/  MOV R50, RZ ;  /* 0x000000ff00327202 */ /* 0x000fc40000000f00 */
[----:B------:R-:W-:Y:S02]  /*1100*/  CS2R R56, SRZ ;  /* 0x0000000000387805 */ /* 0x000fe4000001ff00 */
[----:B------:R-:W-:Y:S02]  /*1110*/  CS2R R54, SRZ ;  /* 0x0000000000367805 */ /* 0x000fe4000001ff00 */
[----:B------:R-:W-:Y:S01]  /*1120*/  CS2R R52, SRZ ;  /* 0x0000000000347805 */ /* 0x000fe2000001ff00 */
[----:B------:R-:W1:Y:S01]  /*1130*/  @P1 LDC R8, c[0x0][0x450] ;  /* 0x00011400ff081b82 */ /* 0x000e620000000800 */
[----:B------:R-:W-:Y:S02]  /*1140*/  CS2R R100, SRZ ;  /* 0x0000000000647805 */ /* 0x000fe4000001ff00 */
[----:B------:R-:W-:Y:S02]  /*1150*/  CS2R R96, SRZ ;  /* 0x0000000000607805 */ /* 0x000fe4000001ff00 */
[----:B------:R-:W-:-:S02]  /*1160*/  CS2R R48, SRZ ;  /* 0x0000000000307805 */ /* 0x000fc4000001ff00 */
[----:B------:R-:W-:Y:S02]  /*1170*/  CS2R R102, SRZ ;  /* 0x0000000000667805 */ /* 0x000fe4000001ff00 */
[----:B------:R-:W-:Y:S02]  /*1180*/  CS2R R98, SRZ ;  /* 0x0000000000627805 */ /* 0x000fe4000001ff00 */
[----:B------:R-:W-:Y:S02]  /*1190*/  CS2R R90, SRZ ;  /* 0x00000000005a7805 */ /* 0x000fe4000001ff00 */
[----:B------:R-:W-:Y:S01]  /*11a0*/  CS2R R104, SRZ ;  /* 0x0000000000687805 */ /* 0x000fe2000001ff00 */
[----:B------:R-:W2:Y:S01]  /*11b0*/  @P0 LDC R6, c[0x0][0xc4c] ;  /* 0x00031300ff060b82 */ /* 0x000ea20000000800 */
[----:B------:R-:W-:Y:S01]  /*11c0*/  CS2R R92, SRZ ;  /* 0x00000000005c7805 */ /* 0x000fe2000001ff00 */
[----:B------:R-:W-:Y:S01]  /*11d0*/  IMAD.MOV.U32 R106, RZ, RZ, RZ ;  /* 0x000000ffff6a7224 */ /* 0x000fe200078e00ff */
[----:B------:R-:W-:Y:S01]  /*11e0*/  CS2R R94, SRZ ;  /* 0x00000000005e7805 */ /* 0x000fe2000001ff00 */
[----:B------:R-:W-:Y:S01]  /*11f0*/  IMAD.MOV.U32 R108, RZ, RZ, RZ ;  /* 0x000000ffff6c7224 */ /* 0x000fe200078e00ff */
[----:B------:R-:W-:Y:S01]  /*1200*/  MOV R29, RZ ;  /* 0x000000ff001d7202 */ /* 0x000fe20000000f00 */
[----:B------:R-:W-:-:S02]  /*1210*/  IMAD.MOV.U32 R30, RZ, RZ, RZ ;  /* 0x000000ffff1e7224 */ /* 0x000fc400078e00ff */
[----:B0-----:R-:W-:Y:S01]  /*1220*/  @P1 IMAD.HI.U32 R5, R0, R5, RZ ;  /* 0x0000000500051227 */ /* 0x001fe200078e00ff */
[----:B------:R-:W0:Y:S03]  /*1230*/  @P0 LDC R7, c[0x0][0xc50] ;  /* 0x00031400ff070b82 */ /* 0x000e260000000800 */
[----:B------:R-:W-:Y:S02]  /*1240*/  IMAD.MOV.U32 R27, RZ, RZ, RZ ;  /* 0x000000ffff1b7224 */ /* 0x000fe400078e00ff */
[----:B------:R-:W-:Y:S01]  /*1250*/  IMAD.MOV.U32 R110, RZ, RZ, RZ ;  /* 0x000000ffff6e7224 */ /* 0x000fe200078e00ff */
[----:B-1----:R-:W-:-:S04]  /*1260*/  @P1 SHF.R.U32.HI R4, RZ, R8, R5 ;  /* 0x00000008ff041219 */ /* 0x002fc80000011605 */
[----:B------:R-:W-:Y:S01]  /*1270*/  IADD3 R4, R4, UR4, RZ ;  /* 0x0000000404047c10 */ /* 0x000fe2000fffe0ff */
[----:B------:R-:W-:Y:S01]  /*1280*/  UIMAD UR4, UR42, UR5, 0x5f ;  /* 0x0000005f2a0474a4 */ /* 0x000fe2000f8e0205 */
[----:B--2---:R-:W-:-:S03]  /*1290*/  @P0 IMAD.HI.U32 R0, R9, R6, RZ ;  /* 0x0000000609000227 */ /* 0x004fc600078e00ff */
[----:B------:R-:W-:Y:S01]  /*12a0*/  UIMAD.WIDE UR4, UR4, 0x2aaaaaab, URZ ;  /* 0x2aaaaaab040478a5 */ /* 0x000fe2000f8e023f */
[----:B------:R-:W-:-:S03]  /*12b0*/  IMAD.HI R4, R4, 0x2aaaaaab, RZ ;  /* 0x2aaaaaab04047827 */ /* 0x000fc600078e02ff */
[----:B------:R-:W-:Y:S02]  /*12c0*/  USHF.R.U32.HI UR4, URZ, 0x1f, UR5 ;  /* 0x0000001f3f047899 */ /* 0x000fe40008011605 */
[----:B------:R-:W-:Y:S02]  /*12d0*/  SHF.R.U32.HI R3, RZ, 0x1f, R4 ;  /* 0x0000001fff037819 */ /* 0x000fe40000011604 */
[----:B------:R-:W-:Y:S01]  /*12e0*/  ULEA.HI.SX32 UR4, UR5, UR4, 0x1c ;  /* 0x0000000405047291 */ /* 0x000fe2000f8fe23f */
[----:B0-----:R-:W-:Y:S02]  /*12f0*/  @P0 SHF.R.U32.HI R23, RZ, R7, R0 ;  /* 0x00000007ff170219 */ /* 0x001fe40000011600 */
[----:B------:R-:W-:Y:S02]  /*1300*/  CS2R R6, SRZ ;  /* 0x0000000000067805 */ /* 0x000fe4000001ff00 */
[----:B------:R-:W-:Y:S02]  /*1310*/  LEA.HI.SX32 R3, R4, R3, 0x1c ;  /* 0x0000000304037211 */ /* 0x000fe400078fe2ff */
[----:B------:R-:W-:Y:S01]  /*1320*/  PLOP3.LUT P0, PT, PT, PT, PT, 0x80, 0x0 ;  /* 0x000000000000781c */ /* 0x000fe20003f0f070 */
[----:B------:R-:W-:Y:S01]  /*1330*/  IMAD.MOV R0, RZ, RZ, -R23 ;  /* 0x000000ffff007224 */ /* 0x000fe200078e0a17 */
[----:B------:R-:W-:Y:S01]  /*1340*/  VIMNMX R72, R3, UR4, PT ;  /* 0x0000000403487c48 */ /* 0x000fe2000bfe0100 */
[----:B------:R-:W-:-:S02]  /*1350*/  IMAD.MOV.U32 R3, RZ, RZ, RZ ;  /* 0x000000ffff037224 */ /* 0x000fc400078e00ff */
[----:B------:R-:W-:Y:S01]  /*1360*/  IMAD R161, R161, R0, R9 ;  /* 0x00000000a1a17224 */ /* 0x000fe200078e0209 */
[----:B------:R-:W-:-:S13]  /*1370*/  ISETP.GE.AND P1, PT, R72, 0x1, PT ;  /* 0x000000014800780c */ /* 0x000fda0003f26270 */
[----:B------:R-:W-:Y:S05]  /*1380*/  @!P1 BRA `(.L_x_2194) ;  /* 0x0000008000ac9947 */ /* 0x000fea0003800000 */
        /* <DEDUP_REMOVED lines=18> */
[----:B------:R-:W-:Y:S01]  /*14b0*/  MOV R4, UR4 ;  /* 0x0000000400047c02 */ /* 0x000fe20008000f00 */
[----:B------:R0:W1:Y:S01]  /*14c0*/  LDC.64 R2, c[0x4][R0] ;  /* 0x0100000000027b82 */ /* 0x0000620000000a00 */
[----:B------:R-:W-:Y:S01]  /*14d0*/  IMAD.U32 R5, RZ, RZ, UR5 ;  /* 0x00000005ff057e24 */ /* 0x000fe2000f8e00ff */
[----:B------:R-:W-:Y:S01]  /*14e0*/  ULDC.64 UR4, c[0x4][0xf8] ;  /* 0x01003e0000047ab9 */ /* 0x000fe20000000a00 */
[----:B------:R-:W-:Y:S01]  /*14f0*/  MOV R10, UR6 ;  /* 0x00000006000a7c02 */ /* 0x000fe20008000f00 */
[----:B------:R-:W-:Y:S01]  /*1500*/  IMAD.U32 R6, RZ, RZ, UR4 ;  /* 0x00000004ff067e24 */ /* 0x000fe2000f8e00ff */
[----:B------:R-:W-:Y:S01]  /*1510*/  MOV R13, RZ ;  /* 0x000000ff000d7202 */ /* 0x000fe20000000f00 */
[----:B------:R-:W-:-:S02]  /*1520*/  IMAD.U32 R7, RZ, RZ, UR5 ;  /* 0x00000005ff077e24 */ /* 0x000fc4000f8e00ff */
[----:B------:R-:W-:Y:S02]  /*1530*/  IMAD.U32 R11, RZ, RZ, UR7 ;  /* 0x00000007ff0b7e24 */ /* 0x000fe4000f8e00ff */
[----:B------:R-:W-:Y:S02]  /*1540*/  IMAD.MOV.U32 R8, RZ, RZ, 0x70 ;  /* 0x00000070ff087424 */ /* 0x000fe400078e00ff */
[----:B0-----:R-:W-:-:S07]  /*1550*/  IMAD.MOV.U32 R12, RZ, RZ, 0x1 ;  /* 0x00000001ff0c7424 */ /* 0x001fce00078e00ff */
[----:B------:R-:W-:-:S07]  /*1560*/  LEPC R20, `(.L_x_2195) ;  /* 0x000000001014794e */ /* 0x000fce0000000000 */
[----:B-1----:R-:W-:Y:S05]  /*1570*/  CALL.ABS.NOINC R2 ;  /* 0x0000000002007343 */ /* 0x002fea0003c00000 */
.L_x_2195:
        /* <DEDUP_REMOVED lines=8> */
.L_x_2312:
[----:B------:R-:W-:Y:S05]  /*1600*/  @!P0 BRA `(.L_x_2197) ;  /* 0x0000000000048947 */ /* 0x000fea0003800000 */
[----:B------:R-:W-:Y:S01]  /*1610*/  BPT.TRAP 0x1 ;  /* 0x000000040000795c */ /* 0x000fe20000300000 */
.L_x_2197:
[----:B0-----:R-:W-:Y:S01]  /*1620*/  IMAD.U32 R0, RZ, RZ, UR39 ;  /* 0x00000027ff007e24 */ /* 0x001fe2000f8e00ff */
[----:B------:R-:W-:-:S04]  /*1630*/  MOV R3, UR38 ;  /* 0x0000002600037c02 */ /* 0x000fc80008000f00 */
[----:B------:R-:W-:Y:S02]  /*1640*/  LEA R0, R0, UR40, 0x3 ;  /* 0x0000002800007c11 */ /* 0x000fe4000f8e18ff */
[----:B------:R-:W-:-:S04]  /*1650*/  SHF.L.U32 R3, R3, 0x1f, RZ ;  /* 0x0000001f03037819 */ /* 0x000fc800000006ff */
[----:B------:R0:W1:Y:S01]  /*1660*/  SYNCS.PHASECHK.TRANS64.TRYWAIT P1, [R0+URZ+0x2a830], R3 ;  /* 0x02a83003000075a7 */ /* 0x000062000802017f */
[----:B------:R-:W-:Y:S05]  /*1670*/  @!P0 BRA `(.L_x_2198) ;  /* 0x0000000000048947 */ /* 0x000fea0003800000 */
[----:B------:R-:W-:Y:S01]  /*1680*/  BPT.TRAP 0x1 ;  /* 0x000000040000795c */ /* 0x000fe20000300000 */
.L_x_2198:
[----:B-1----:R-:W-:Y:S05]  /*1690*/  @P1 BRA `(.L_x_2199) ;  /* 0x0000000000081947 */ /* 0x002fea0003800000 */
[----:B------:R-:W1:Y:S02]  /*16a0*/  SYNCS.PHASECHK.TRANS64.TRYWAIT P1, [R0+URZ+0x2a830], R3 ;  /* 0x02a83003000075a7 */ /* 0x000e64000802017f */
[----:B-1----:R-:W-:Y:S05]  /*16b0*/  @!P1 BRA `(.L_x_2200) ;  /* 0x000000dc00489947 */ /* 0x002fea0003800000 */
.L_x_2199:
        /* <DEDUP_REMOVED lines=31> */
[----:B01----:R-:W-:Y:S01]  /*18b0*/  MOV R3, UR9 ;  /* 0x0000000900037c02 */ /* 0x003fe20008000f00 */
        /* <DEDUP_REMOVED lines=67> */
.L_x_2201:
[----:B------:R-:W-:Y:S01]  /*1cf0*/  ISETP.NE.AND P4, PT, R171, 0x1, PT ;  /* 0x00000001ab00780c */ /* 0x000fe20003f85270 */
[----:B------:R-:W-:Y:S01]  /*1d00*/  IMAD.IADD R13, R19, 0x1, R16 ;  /* 0x00000001130d7824 */ /* 0x000fe200078e0210 */
[----:B------:R-:W0:Y:S01]  /*1d10*/  LDC R6, c[0x0][0x2f0] ;  /* 0x0000bc00ff067b82 */ /* 0x000e220000000800 */
[----:B------:R-:W-:Y:S02]  /*1d20*/  ULDC UR4, c[0x0][0x9d8] ;  /* 0x0002760000047ab9 */ /* 0x000fe40000000800 */
[----:B------:R-:W-:Y:S01]  /*1d30*/  FMUL.FTZ R11, R29, UR4 ;  /* 0x000000041d0b7c20 */ /* 0x000fe20008410000 */
[----:B------:R-:W-:Y:S02]  /*1d40*/  IMAD R29, R72, -0x60, RZ ;  /* 0xffffffa0481d7824 */ /* 0x000fe400078e02ff */
[----:B------:R-:W-:Y:S01]  /*1d50*/  FMUL.FTZ R26, R26, UR4 ;  /* 0x000000041a1a7c20 */ /* 0x000fe20008410000 */
[----:B------:R-:W-:Y:S01]  /*1d60*/  FMUL.FTZ R27, R27, UR4 ;  /* 0x000000041b1b7c20 */ /* 0x000fe20008410000 */
[----:B------:R-:W-:Y:S01]  /*1d70*/  FMUL.FTZ R30, R30, UR4 ;  /* 0x000000041e1e7c20 */ /* 0x000fe20008410000 */
[----:B------:R-:W-:-:S02]  /*1d80*/  VIADD R15, R29, 0x61 ;  /* 0x000000611d0f7836 */ /* 0x000fc40000000000 */
[----:B------:R-:W-:Y:S01]  /*1d90*/  FMUL.FTZ R10, R25, UR4 ;  /* 0x00000004190a7c20 */ /* 0x000fe20008410000 */
[----:B------:R-:W-:Y:S01]  /*1da0*/  FMUL.FTZ R31, R31, UR4 ;  /* 0x000000041f1f7c20 */ /* 0x000fe20008410000 */
[----:B------:R-:W1:Y:S01]  /*1db0*/  @P4 LDC R8, c[0x0][0x44c] ;  /* 0x00011300ff084b82 */ /* 0x000e620000000800 */
[----:B------:R-:W-:Y:S01]  /*1dc0*/  IMAD R15, R18, -0x2, R15 ;  /* 0xfffffffe120f7824 */ /* 0x000fe200078e020f */
[----:B------:R-:W2:Y:S01]  /*1dd0*/  MUFU.TANH R26, R26 ;  /* 0x0000001a001a7308 */ /* 0x000ea20000002400 */
[----:B------:R-:W-:Y:S01]  /*1de0*/  FMUL.FTZ R34, R34, UR4 ;  /* 0x0000000422227c20 */ /* 0x000fe20008410000 */
[----:B------:R-:W-:Y:S01]  /*1df0*/  FMUL.FTZ R35, R35, UR4 ;  /* 0x0000000423237c20 */ /* 0x000fe20008410000 */
[----:B------:R-:W-:Y:S01]  /*1e00*/  FMUL.FTZ R36, R36, UR4 ;  /* 0x0000000424247c20 */ /* 0x000fe20008410000 */
[----:B------:R-:W-:Y:S01]  /*1e10*/  FMUL.FTZ R38, R38, UR4 ;  /* 0x0000000426267c20 */ /* 0x000fe20008410000 */
[----:B------:R-:W-:Y:S01]  /*1e20*/  FMUL.FTZ R46, R46, UR4 ;  /* 0x000000042e2e7c20 */ /* 0x000fe20008410000 */
[----:B------:R-:W3:Y:S01]  /*1e30*/  @P4 LDC R14, c[0x0][0x450] ;  /* 0x00011400ff0e4b82 */ /* 0x000ee20000000800 */
[----:B------:R-:W-:Y:S01]  /*1e40*/  FMUL.FTZ R39, R39, UR4 ;  /* 0x0000000427277c20 */ /* 0x000fe20008410000 */
[----:B------:R-:W4:Y:S01]  /*1e50*/  MUFU.TANH R25, R27 ;  /* 0x0000001b00197308 */ /* 0x000f220000002400 */
[----:B------:R-:W-:Y:S01]  /*1e60*/  FMUL.FTZ R50, R50, UR4 ;  /* 0x0000000432327c20 */ /* 0x000fe20008410000 */
[----:B------:R-:W-:Y:S01]  /*1e70*/  FMUL.FTZ R42, R42, UR4 ;  /* 0x000000042a2a7c20 */ /* 0x000fe20008410000 */
[----:B0-----:R-:W-:-:S02]  /*1e80*/  IMAD R20, R6, UR42, R15 ;  /* 0x0000002a06147c24 */ /* 0x001fc4000f8e020f */
        /* <DEDUP_REMOVED lines=10> */
[----:B-1----:R-:W-:-:S04]  /*1f30*/  @P4 IMAD.HI.U32 R7, R13, R8, RZ ;  /* 0x000000080d074227 */ /* 0x002fc800078e00ff */
[----:B------:R-:W-:Y:S01]  /*1f40*/  FMUL.FTZ R66, R66, UR4 ;  /* 0x0000000442427c20 */ /* 0x000fe20008410000 */
[----:B------:R-:W1:Y:S01]  /*1f50*/  MUFU.TANH R31, R31 ;  /* 0x0000001f001f7308 */ /* 0x000e620000002400 */
[----:B------:R-:W-:Y:S01]  /*1f60*/  FMUL.FTZ R67, R67, UR4 ;  /* 0x0000000443437c20 */ /* 0x000fe20008410000 */
[----:B------:R-:W-:Y:S02]  /*1f70*/  IMAD R8, R6, UR42, R29 ;  /* 0x0000002a06087c24 */ /* 0x000fe4000f8e021d */
[----:B------:R-:W-:Y:S01]  /*1f80*/  FMUL.FTZ R70, R70, UR4 ;  /* 0x0000000446467c20 */ /* 0x000fe20008410000 */
[----:B------:R-:W-:Y:S01]  /*1f90*/  FMUL.FTZ R71, R71, UR4 ;  /* 0x0000000447477c20 */ /* 0x000fe20008410000 */
[----:B------:R-:W-:Y:S01]  /*1fa0*/  FMUL.FTZ R9, R24, UR4 ;  /* 0x0000000418097c20 */ /* 0x000fe20008410000 */
[----:B---3--:R-:W-:Y:S01]  /*1fb0*/  @P4 SHF.R.U32.HI R13, RZ, R14, R7 ;  /* 0x0000000eff0d4219 */ /* 0x008fe20000011607 */
[----:B------:R-:W-:Y:S01]  /*1fc0*/  VIADD R29, R8, 0x60 ;  /* 0x00000060081d7836 */ /* 0x000fe20000000000 */
[----:B------:R-:W3:Y:S01]  /*1fd0*/  LDC R7, c[0x0][0x288] ;  /* 0x0000a200ff077b82 */ /* 0x000ee20000000800 */
[----:B------:R-:W-:Y:S01]  /*1fe0*/  MUFU.TANH R34, R34 ;  /* 0x0000002200227308 */ /* 0x000fe20000002400 */
[----:B------:R-:W-:Y:S01]  /*1ff0*/  FMUL.FTZ R12, R28, UR4 ;  /* 0x000000041c0c7c20 */ /* 0x000fe20008410000 */
[----:B------:R-:W3:Y:S01]  /*2000*/  SHFL.IDX PT, R21, R13, 0x1, 0x1c1f ;  /* 0x003c1f000d157f89 */ /* 0x000ee200000e0000 */
[----:B------:R-:W-:-:S02]  /*2010*/  IMAD R14, R18, -0x2, R29 ;  /* 0xfffffffe120e7824 */ /* 0x000fc400078e021d */
[----:B------:R-:W-:Y:S01]  /*2020*/  FMUL.FTZ R32, R32, UR4 ;  /* 0x0000000420207c20 */ /* 0x000fe20008410000 */
[----:B------:R-:W-:Y:S01]  /*2030*/  FMUL.FTZ R33, R33, UR4 ;  /* 0x0000000421217c20 */ /* 0x000fe20008410000 */
[----:B------:R-:W-:Y:S01]  /*2040*/  SHFL.IDX PT, R13, R13, RZ, 0x1c1f ;  /* 0x001c1fff0d0d7589 */ /* 0x000fe200000e0000 */
[----:B------:R-:W-:Y:S01]  /*2050*/  FMUL.FTZ R37, R37, UR4 ;  /* 0x0000000425257c20 */ /* 0x000fe20008410000 */
[----:B------:R-:W5:Y:S01]  /*2060*/  MUFU.TANH R35, R35 ;  /* 0x0000002300237308 */ /* 0x000f620000002400 */
[----:B------:R-:W-:Y:S01]  /*2070*/  FMUL.FTZ R40, R40, UR4 ;  /* 0x0000000428287c20 */ /* 0x000fe20008410000 */
[----:B------:R-:W-:Y:S01]  /*2080*/  FMUL.FTZ R41, R41, UR4 ;  /* 0x0000000429297c20 */ /* 0x000fe20008410000 */
[----:B------:R-:W-:Y:S01]  /*2090*/  FMUL.FTZ R44, R44, UR4 ;  /* 0x000000042c2c7c20 */ /* 0x000fe20008410000 */
[----:B------:R-:W-:Y:S01]  /*20a0*/  FMUL.FTZ R45, R45, UR4 ;  /* 0x000000042d2d7c20 */ /* 0x000fe20008410000 */
[----:B------:R-:W-:Y:S01]  /*20b0*/  FMUL.FTZ R48, R48, UR4 ;  /* 0x0000000430307c20 */ /* 0x000fe20008410000 */
[----:B------:R-:W-:Y:S01]  /*20c0*/  FMUL.FTZ R49, R49, UR4 ;  /* 0x0000000431317c20 */ /* 0x000fe20008410000 */
[----:B------:R-:W-:Y:S01]  /*20d0*/  FMUL.FTZ R52, R52, UR4 ;  /* 0x0000000434347c20 */ /* 0x000fe20008410000 */
[----:B------:R2:W-:Y:S01]  /*20e0*/  MUFU.TANH R27, R36 ;  /* 0x00000024001b7308 */ /* 0x0005e20000002400 */
        /* <DEDUP_REMOVED lines=8> */
[----:B------:R-:W-:Y:S01]  /*2170*/  FMUL.FTZ R68, R68, UR4 ;  /* 0x0000000444447c20 */ /* 0x000fe20008410000 */
[----:B---3--:R-:W-:Y:S01]  /*2180*/  IADD3 R21, R21, -R7, R20 ;  /* 0x8000000715157210 */ /* 0x008fe20007ffe014 */
[----:B------:R-:W-:Y:S01]  /*2190*/  FMUL.FTZ R69, R69, UR4 ;  /* 0x0000000445457c20 */ /* 0x000fe20008410000 */
[----:B------:R-:W-:-:S02]  /*21a0*/  ULDC UR4, c[0x0][0x988] ;  /* 0x0002620000047ab9 */ /* 0x000fc40000000800 */
[----:B------:R-:W-:Y:S02]  /*21b0*/  VIMNMX R21, R14, R21, PT ;  /* 0x000000150e157248 */ /* 0x000fe40003fe0100 */
[----:B------:R0:W-:Y:S02]  /*21c0*/  MUFU.TANH R84, R46 ;  /* 0x0000002e00547308 */ /* 0x0001e40000002400 */
[C---:B------:R-:W-:Y:S02]  /*21d0*/  ISETP.GT.AND P1, PT, R21.reuse, RZ, PT ;  /* 0x000000ff1500720c */ /* 0x040fe40003f24270 */
[C---:B------:R-:W-:Y:S02]  /*21e0*/  ISETP.GT.AND P2, PT, R21.reuse, 0x1, PT ;  /* 0x000000011500780c */ /* 0x040fe40003f44270 */
[----:B------:R-:W-:Y:S02]  /*21f0*/  ISETP.GT.AND P3, PT, R21, 0x8, PT ;  /* 0x000000081500780c */ /* 0x000fe40003f64270 */
[----:B--2---:R-:W-:Y:S01]  /*2200*/  FSEL R36, R26, -INF , P1 ;  /* 0xff8000001a247808 */ /* 0x004fe20000800000 */
[----:B------:R-:W2:Y:S01]  /*2210*/  MUFU.TANH R39, R39 ;  /* 0x0000002700277308 */ /* 0x000ea20000002400 */
[----:B----4-:R-:W-:-:S02]  /*2220*/  FSEL R25, R25, -INF , P2 ;  /* 0xff80000019197808 */ /* 0x010fc40001000000 */
[C---:B------:R-:W-:Y:S02]  /*2230*/  ISETP.GT.AND P1, PT, R21.reuse, 0x9, PT ;  /* 0x000000091500780c */ /* 0x040fe40003f24270 */
[----:B0-----:R-:W-:Y:S02]  /*2240*/  FSEL R46, R30, -INF , P3 ;  /* 0xff8000001e2e7808 */ /* 0x001fe40001800000 */
[----:B------:R-:W-:Y:S01]  /*2250*/  FMNMX.FTZ R15, R36, R25, !PT ;  /* 0x00000019240f7209 */ /* 0x000fe20007810000 */
[----:B------:R1:W-:Y:S01]  /*2260*/  MUFU.TANH R88, R50 ;  /* 0x0000003200587308 */ /* 0x0003e20000002400 */
[----:B------:R-:W-:Y:S02]  /*2270*/  ISETP.GT.AND P2, PT, R21, 0x10, PT ;  /* 0x000000101500780c */ /* 0x000fe40003f44270 */
[----:B------:R-:W-:-:S05]  /*2280*/  FMNMX.FTZ R15, R46, R15, !PT ;  /* 0x0000000f2e0f7209 */ /* 0x000fca0007810000 */
[----:B------:R-:W0:Y:S01]  /*2290*/  MUFU.TANH R42, R42 ;  /* 0x0000002a002a7308 */ /* 0x000e220000002400 */
[----:B-1----:R-:W-:Y:S02]  /*22a0*/  FSEL R50, R31, -INF , P1 ;  /* 0xff8000001f327808 */ /* 0x002fe40000800000 */
[----:B------:R-:W-:Y:S02]  /*22b0*/  ISETP.GT.AND P1, PT, R21, 0x11, PT ;  /* 0x000000111500780c */ /* 0x000fe40003f24270 */
[----:B------:R-:W-:Y:S02]  /*22c0*/  FMNMX.FTZ R15, R50, R15, !PT ;  /* 0x0000000f320f7209 */ /* 0x000fe40007810000 */
[----:B-----5:R-:W-:Y:S01]  /*22d0*/  FSEL R74, R35, -INF , P1 ;  /* 0xff800000234a7808 */ /* 0x020fe20000800000 */
[----:B------:R1:W-:Y:S01]  /*22e0*/  MUFU.TANH R92, R54 ;  /* 0x00000036005c7308 */ /* 0x0003e20000002400 */
[----:B------:R-:W-:Y:S01]  /*22f0*/  ISETP.GT.AND P1, PT, R21, 0x19, PT ;  /* 0x000000191500780c */ /* 0x000fe20003f24270 */
[----:B------:R-:W3:Y:S03]  /*2300*/  @P4 LDC R35, c[0x0][0x44c] ;  /* 0x00011300ff234b82 */ /* 0x000ee60000000800 */
[----:B--2---:R-:W-:Y:S01]  /*2310*/  FSEL R78, R39, -INF , P1 ;  /* 0xff800000274e7808 */ /* 0x004fe20000800000 */
[----:B------:R-:W-:Y:S01]  /*2320*/  IMAD R39, R6, UR42, -R7 ;  /* 0x0000002a06277c24 */ /* 0x000fe2000f8e0a07 */
[----:B------:R-:W-:Y:S01]  /*2330*/  ISETP.GT.AND P1, PT, R21, 0x21, PT ;  /* 0x000000211500780c */ /* 0x000fe20003f24270 */
[----:B------:R-:W2:Y:S01]  /*2340*/  MUFU.TANH R43, R43 ;  /* 0x0000002b002b7308 */ /* 0x000ea20000002400 */
[----:B-1----:R-:W-:-:S02]  /*2350*/  FSEL R54, R34, -INF , P2 ;  /* 0xff80000022367808 */ /* 0x002fc40001000000 */
[C---:B------:R-:W-:Y:S02]  /*2360*/  ISETP.GT.AND P2, PT, R21.reuse, 0x18, PT ;  /* 0x000000181500780c */ /* 0x040fe40003f44270 */
[----:B------:R-:W-:Y:S02]  /*2370*/  FMNMX.FTZ R15, R54, R15, !PT ;  /* 0x0000000f360f7209 */ /* 0x000fe40007810000 */
[----:B------:R-:W-:Y:S01]  /*2380*/  FSEL R76, R38, -INF , P2 ;  /* 0xff800000264c7808 */ /* 0x000fe20001000000 */
[----:B------:R-:W1:Y:S01]  /*2390*/  MUFU.TANH R47, R47 ;  /* 0x0000002f002f7308 */ /* 0x000e620000002400 */
[----:B------:R-:W-:Y:S02]  /*23a0*/  FMNMX.FTZ R15, R74, R15, !PT ;  /* 0x0000000f4a0f7209 */ /* 0x000fe40007810000 */
[----:B------:R-:W-:Y:S02]  /*23b0*/  ISETP.GT.AND P2, PT, R21, 0x20, PT ;  /* 0x000000201500780c */ /* 0x000fe40003f44270 */
[----:B------:R-:W-:-:S02]  /*23c0*/  FMNMX.FTZ R15, R76, R15, !PT ;  /* 0x0000000f4c0f7209 */ /* 0x000fc40007810000 */
[----:B0-----:R-:W-:Y:S01]  /*23d0*/  FSEL R80, R42, -INF , P2 ;  /* 0xff8000002a507808 */ /* 0x001fe20001000000 */
[----:B------:R-:W0:Y:S01]  /*23e0*/  MUFU.TANH R51, R51 ;  /* 0x0000003300337308 */ /* 0x000e220000002400 */
[----:B------:R-:W-:Y:S02]  /*23f0*/  FMNMX.FTZ R15, R78, R15, !PT ;  /* 0x0000000f4e0f7209 */ /* 0x000fe40007810000 */
[----:B------:R-:W-:Y:S02]  /*2400*/  ISETP.GT.AND P2, PT, R21, 0x28, PT ;  /* 0x000000281500780c */ /* 0x000fe40003f44270 */
[----:B--2---:R-:W-:Y:S02]  /*2410*/  FSEL R82, R43, -INF , P1 ;  /* 0xff8000002b527808 */ /* 0x004fe40000800000 */
[----:B------:R-:W-:Y:S01]  /*2420*/  FMNMX.FTZ R15, R80, R15, !PT ;  /* 0x0000000f500f7209 */ /* 0x000fe20007810000 */
[----:B------:R-:W2:Y:S01]  /*2430*/  MUFU.TANH R55, R55 ;  /* 0x0000003700377308 */ /* 0x000ea20000002400 */
[----:B------:R-:W-:-:S02]  /*2440*/  ISETP.GT.AND P1, PT, R21, 0x29, PT ;  /* 0x000000291500780c */ /* 0x000fc40003f24270 */
[----:B------:R-:W-:Y:S02]  /*2450*/  FSEL R84, R84, -INF , P2 ;  /* 0xff80000054547808 */ /* 0x000fe40001000000 */
[----:B------:R-:W-:Y:S02]  /*2460*/  FMNMX.FTZ R15, R82, R15, !PT ;  /* 0x0000000f520f7209 */ /* 0x000fe40007810000 */
[----:B------:R-:W-:Y:S01]  /*2470*/  ISETP.GT.AND P2, PT, R21, 0x30, PT ;  /* 0x000000301500780c */ /* 0x000fe20003f44270 */
[----:B------:R-:W4:Y:S01]  /*2480*/  MUFU.TANH R58, R58 ;  /* 0x0000003a003a7308 */ /* 0x000f220000002400 */
[----:B-1----:R-:W-:Y:S02]  /*2490*/  FSEL R86, R47, -INF , P1 ;  /* 0xff8000002f567808 */ /* 0x002fe40000800000 */
[----:B------:R-:W-:Y:S02]  /*24a0*/  FMNMX.FTZ R15, R84, R15, !PT ;  /* 0x0000000f540f7209 */ /* 0x000fe40007810000 */
[----:B------:R-:W-:-:S02]  /*24b0*/  ISETP.GT.AND P1, PT, R21, 0x31, PT ;  /* 0x000000311500780c */ /* 0x000fc40003f24270 */
[----:B------:R-:W-:Y:S01]  /*24c0*/  FSEL R88, R88, -INF , P2 ;  /* 0xff80000058587808 */ /* 0x000fe20001000000 */
[----:B------:R-:W1:Y:S01]  /*24d0*/  MUFU.TANH R59, R59 ;  /* 0x0000003b003b7308 */ /* 0x000e620000002400 */
[----:B------:R-:W-:Y:S02]  /*24e0*/  FMNMX.FTZ R15, R86, R15, !PT ;  /* 0x0000000f560f7209 */ /* 0x000fe40007810000 */
[----:B------:R-:W-:Y:S02]  /*24f0*/  ISETP.GT.AND P2, PT, R21, 0x38, PT ;  /* 0x000000381500780c */ /* 0x000fe40003f44270 */
[----:B0-----:R-:W-:Y:S02]  /*2500*/  FSEL R90, R51, -INF , P1 ;  /* 0xff800000335a7808 */ /* 0x001fe40000800000 */
[----:B------:R-:W-:Y:S01]  /*2510*/  FMNMX.FTZ R15, R88, R15, !PT ;  /* 0x0000000f580f7209 */ /* 0x000fe20007810000 */
[----:B------:R-:W0:Y:S01]  /*2520*/  MUFU.TANH R62, R62 ;  /* 0x0000003e003e7308 */ /* 0x000e220000002400 */
[----:B------:R-:W-:-:S02]  /*2530*/  ISETP.GT.AND P1, PT, R21, 0x39, PT ;  /* 0x000000391500780c */ /* 0x000fc40003f24270 */
[----:B------:R-:W-:Y:S02]  /*2540*/  FSEL R92, R92, -INF , P2 ;  /* 0xff8000005c5c7808 */ /* 0x000fe40001000000 */
[----:B------:R-:W-:Y:S02]  /*2550*/  FMNMX.FTZ R15, R90, R15, !PT ;  /* 0x0000000f5a0f7209 */ /* 0x000fe40007810000 */
[----:B------:R-:W-:Y:S01]  /*2560*/  ISETP.GT.AND P2, PT, R21, 0x40, PT ;  /* 0x000000401500780c */ /* 0x000fe20003f44270 */
[----:B------:R-:W5:Y:S01]  /*2570*/  MUFU.TANH R63, R63 ;  /* 0x0000003f003f7308 */ /* 0x000f620000002400 */
[----:B--2---:R-:W-:Y:S02]  /*2580*/  FSEL R94, R55, -INF , P1 ;  /* 0xff800000375e7808 */ /* 0x004fe40000800000 */
[----:B------:R-:W-:Y:S02]  /*2590*/  FMNMX.FTZ R15, R92, R15, !PT ;  /* 0x0000000f5c0f7209 */ /* 0x000fe40007810000 */
[----:B------:R-:W-:-:S02]  /*25a0*/  ISETP.GT.AND P1, PT, R21, 0x41, PT ;  /* 0x000000411500780c */ /* 0x000fc40003f24270 */
[----:B----4-:R-:W-:Y:S01]  /*25b0*/  FSEL R96, R58, -INF , P2 ;  /* 0xff8000003a607808 */ /* 0x010fe20001000000 */
[----:B------:R-:W2:Y:S01]  /*25c0*/  MUFU.TANH R66, R66 ;  /* 0x0000004200427308 */ /* 0x000ea20000002400 */
[----:B------:R-:W-:Y:S02]  /*25d0*/  FMNMX.FTZ R15, R94, R15, !PT ;  /* 0x0000000f5e0f7209 */ /* 0x000fe40007810000 */
[----:B------:R-:W-:Y:S02]  /*25e0*/  ISETP.GT.AND P2, PT, R21, 0x48, PT ;  /* 0x000000481500780c */ /* 0x000fe40003f44270 */
[----:B-1----:R-:W-:Y:S02]  /*25f0*/  FSEL R98, R59, -INF , P1 ;  /* 0xff8000003b627808 */ /* 0x002fe40000800000 */
[----:B------:R-:W-:Y:S01]  /*2600*/  FMNMX.FTZ R15, R96, R15, !PT ;  /* 0x0000000f600f7209 */ /* 0x000fe20007810000 */
[----:B------:R-:W1:Y:S01]  /*2610*/  MUFU.TANH R67, R67 ;  /* 0x0000004300437308 */ /* 0x000e620000002400 */
[----:B------:R-:W-:-:S02]  /*2620*/  ISETP.GT.AND P1, PT, R21, 0x49, PT ;  /* 0x000000491500780c */ /* 0x000fc40003f24270 */
[----:B0-----:R-:W-:Y:S02]  /*2630*/  FSEL R100, R62, -INF , P2 ;  /* 0xff8000003e647808 */ /* 0x001fe40001000000 */
[----:B------:R-:W-:Y:S02]  /*2640*/  FMNMX.FTZ R15, R98, R15, !PT ;  /* 0x0000000f620f7209 */ /* 0x000fe40007810000 */
[----:B------:R-:W-:Y:S01]  /*2650*/  ISETP.GT.AND P2, PT, R21, 0x50, PT ;  /* 0x000000501500780c */ /* 0x000fe20003f44270 */
[----:B------:R2:W0:Y:S01]  /*2660*/  MUFU.TANH R106, R70 ;  /* 0x00000046006a7308 */ /* 0x0004220000002400 */
[----:B-----5:R-:W-:Y:S02]  /*2670*/  FSEL R102, R63, -INF , P1 ;  /* 0xff8000003f667808 */ /* 0x020fe40000800000 */
[----:B------:R-:W-:Y:S02]  /*2680*/  FMNMX.FTZ R15, R100, R15, !PT ;  /* 0x0000000f640f7209 */ /* 0x000fe40007810000 */
[----:B------:R-:W-:-:S02]  /*2690*/  ISETP.GT.AND P1, PT, R21, 0x51, PT ;  /* 0x000000511500780c */ /* 0x000fc40003f24270 */
[----:B------:R-:W-:Y:S01]  /*26a0*/  FMNMX.FTZ R15, R102, R15, !PT ;  /* 0x0000000f660f7209 */ /* 0x000fe20007810000 */
[----:B------:R-:W4:Y:S01]  /*26b0*/  MUFU.TANH R8, R71 ;  /* 0x0000004700087308 */ /* 0x000f220000002400 */
[----:B--2---:R-:W-:Y:S02]  /*26c0*/  FSEL R70, R66, -INF , P2 ;  /* 0xff80000042467808 */ /* 0x004fe40001000000 */
[----:B------:R-:W-:Y:S02]  /*26d0*/  ISETP.GT.AND P2, PT, R21, 0x58, PT ;  /* 0x000000581500780c */ /* 0x000fe40003f44270 */
[----:B-1----:R-:W-:Y:S02]  /*26e0*/  FSEL R104, R67, -INF , P1 ;  /* 0xff80000043687808 */ /* 0x002fe40000800000 */
[----:B------:R-:W-:Y:S01]  /*26f0*/  FMNMX.FTZ R15, R70, R15, !PT ;  /* 0x0000000f460f7209 */ /* 0x000fe20007810000 */
[----:B------:R-:W1:Y:S01]  /*2700*/  MUFU.TANH R9, R9 ;  /* 0x0000000900097308 */ /* 0x000e620000002400 */
[----:B------:R-:W-:-:S02]  /*2710*/  ISETP.GT.AND P1, PT, R21, 0x59, PT ;  /* 0x000000591500780c */ /* 0x000fc40003f24270 */
[----:B0-----:R-:W-:Y:S02]  /*2720*/  FSEL R106, R106, -INF , P2 ;  /* 0xff8000006a6a7808 */ /* 0x001fe40001000000 */
[----:B------:R-:W-:-:S03]  /*2730*/  FMNMX.FTZ R15, R104, R15, !PT ;  /* 0x0000000f680f7209 */ /* 0x000fc60007810000 */
[----:B------:R-:W0:Y:S01]  /*2740*/  MUFU.TANH R10, R10 ;  /* 0x0000000a000a7308 */ /* 0x000e220000002400 */
[----:B----4-:R-:W-:Y:S02]  /*2750*/  FSEL R8, R8, -INF , P1 ;  /* 0xff80000008087808 */ /* 0x010fe40000800000 */
[----:B------:R-:W-:-:S04]  /*2760*/  FMNMX.FTZ R15, R106, R15, !PT ;  /* 0x0000000f6a0f7209 */ /* 0x000fc80007810000 */
[----:B------:R-:W-:Y:S01]  /*2770*/  FMNMX.FTZ R15, R8, R15, !PT ;  /* 0x0000000f080f7209 */ /* 0x000fe20007810000 */
[----:B------:R-:W-:Y:S04]  /*2780*/  MUFU.TANH R12, R12 ;  /* 0x0000000c000c7308 */ /* 0x000fe80000002400 */
[----:B------:R-:W2:Y:S04]  /*2790*/  SHFL.BFLY PT, R24, R15, 0x2, 0x1f ;  /* 0x0c401f000f187f89 */ /* 0x000ea800000e0000 */
[----:B------:R-:W4:Y:S08]  /*27a0*/  MUFU.TANH R11, R11 ;  /* 0x0000000b000b7308 */ /* 0x000f300000002400 */
[----:B------:R-:W5:Y:S08]  /*27b0*/  MUFU.TANH R28, R32 ;  /* 0x00000020001c7308 */ /* 0x000f700000002400 */
[----:B------:R-:W3:Y:S01]  /*27c0*/  MUFU.TANH R33, R33 ;  /* 0x0000002100217308 */ /* 0x000ee20000002400 */
[----:B--2---:R-:W-:-:S02]  /*27d0*/  FMNMX.FTZ R24, R15, R24, !PT ;  /* 0x000000180f187209 */ /* 0x004fc40007810000 */
[----:B------:R-:W-:-:S05]  /*27e0*/  IADD3 R15, R20, -R7, RZ ;  /* 0x80000007140f7210 */ /* 0x000fca0007ffe0ff */
[----:B------:R-:W2:Y:S01]  /*27f0*/  MUFU.TANH R37, R37 ;  /* 0x0000002500257308 */ /* 0x000ea20000002400 */
[----:B------:R-:W3:Y:S01]  /*2800*/  SHFL.BFLY PT, R21, R24, 0x1, 0x1f ;  /* 0x0c201f0018157f89 */ /* 0x000ee200000e0000 */
[----:B------:R-:W-:-:S04]  /*2810*/  VIADDMNMX R13, R13, R15, R14, PT ;  /* 0x0000000f0d0d7246 */ /* 0x000fc8000380010e */
[C---:B------:R-:W-:Y:S02]  /*2820*/  ISETP.GT.AND P1, PT, R13.reuse, RZ, PT ;  /* 0x000000ff0d00720c */ /* 0x040fe40003f24270 */
[C---:B------:R-:W-:Y:S01]  /*2830*/  ISETP.GT.AND P2, PT, R13.reuse, 0x1, PT ;  /* 0x000000010d00780c */ /* 0x040fe20003f44270 */
[----:B------:R-:W2:Y:S01]  /*2840*/  MUFU.TANH R40, R40 ;  /* 0x0000002800287308 */ /* 0x000ea20000002400 */
[----:B------:R-:W-:Y:S02]  /*2850*/  ISETP.GT.AND P3, PT, R13, 0x8, PT ;  /* 0x000000080d00780c */ /* 0x000fe40003f64270 */
[----:B-1----:R-:W-:Y:S01]  /*2860*/  FSEL R20, R9, -INF , P1 ;  /* 0xff80000009147808 */ /* 0x002fe20000800000 */
[----:B------:R-:W-:Y:S01]  /*2870*/  IMAD.U32 R9, RZ, RZ, UR4 ;  /* 0x00000004ff097e24 */ /* 0x000fe2000f8e00ff */
[----:B0-----:R-:W-:Y:S02]  /*2880*/  FSEL R15, R10, -INF , P2 ;  /* 0xff8000000a0f7808 */ /* 0x001fe40001000000 */
[C---:B------:R-:W-:Y:S01]  /*2890*/  ISETP.GT.AND P1, PT, R13.reuse, 0x9, PT ;  /* 0x000000090d00780c */ /* 0x040fe20003f24270 */
[----:B------:R-:W0:Y:S01]  /*28a0*/  MUFU.TANH R41, R41 ;  /* 0x0000002900297308 */ /* 0x000e220000002400 */
[----:B------:R-:W-:-:S02]  /*28b0*/  ISETP.GT.AND P2, PT, R13, 0x10, PT ;  /* 0x000000100d00780c */ /* 0x000fc40003f44270 */
[----:B----4-:R-:W-:Y:S02]  /*28c0*/  FSEL R26, R11, -INF , P1 ;  /* 0xff8000000b1a7808 */ /* 0x010fe40000800000 */
[C---:B------:R-:W-:Y:S02]  /*28d0*/  ISETP.GT.AND P1, PT, R13.reuse, 0x11, PT ;  /* 0x000000110d00780c */ /* 0x040fe40003f24270 */
[----:B-----5:R-:W-:Y:S01]  /*28e0*/  FSEL R28, R28, -INF , P2 ;  /* 0xff8000001c1c7808 */ /* 0x020fe20001000000 */
[----:B------:R-:W1:Y:S01]  /*28f0*/  MUFU.TANH R44, R44 ;  /* 0x0000002c002c7308 */ /* 0x000e620000002400 */
[----:B---3--:R-:W-:Y:S02]  /*2900*/  FMNMX.FTZ R14, R24, R21, !PT ;  /* 0x00000015180e7209 */ /* 0x008fe40007810000 */
[----:B------:R-:W-:Y:S02]  /*2910*/  FSEL R24, R12, -INF , P3 ;  /* 0xff8000000c187808 */ /* 0x000fe40001800000 */
[----:B------:R-:W-:Y:S01]  /*2920*/  FMNMX.FTZ R21, R20, R15, !PT ;  /* 0x0000000f14157209 */ /* 0x000fe20007810000 */
[----:B------:R-:W-:Y:S01]  /*2930*/  FMUL.FTZ R10, R14, R9 ;  /* 0x000000090e0a7220 */ /* 0x000fe20000410000 */
[----:B------:R-:W-:Y:S01]  /*2940*/  ISETP.GT.AND P3, PT, R13, 0x18, PT ;  /* 0x000000180d00780c */ /* 0x000fe20003f64270 */
[----:B------:R-:W3:Y:S01]  /*2950*/  MUFU.TANH R42, R45 ;  /* 0x0000002d002a7308 */ /* 0x000ee20000002400 */
[----:B------:R-:W-:-:S02]  /*2960*/  FMNMX.FTZ R21, R24, R21, !PT ;  /* 0x0000001518157209 */ /* 0x000fc40007810000 */
[----:B------:R-:W-:Y:S02]  /*2970*/  FSEL R30, R33, -INF , P1 ;  /* 0xff800000211e7808 */ /* 0x000fe40000800000 */
[----:B------:R-:W-:Y:S02]  /*2980*/  FMNMX.FTZ R21, R26, R21, !PT ;  /* 0x000000151a157209 */ /* 0x000fe40007810000 */
[----:B------:R-:W-:Y:S01]  /*2990*/  FSETP.NEU.FTZ.AND P2, PT, R14, -INF , PT ;  /* 0xff8000000e00780b */ /* 0x000fe20003f5d000 */
[----:B------:R-:W4:Y:S01]  /*29a0*/  MUFU.TANH R48, R48 ;  /* 0x0000003000307308 */ /* 0x000f220000002400 */
[----:B------:R-:W-:Y:S02]  /*29b0*/  FMNMX.FTZ R21, R28, R21, !PT ;  /* 0x000000151c157209 */ /* 0x000fe40007810000 */
[----:B------:R-:W-:Y:S02]  /*29c0*/  ISETP.GT.AND P1, PT, R13, 0x19, PT ;  /* 0x000000190d00780c */ /* 0x000fe40003f24270 */
[----:B------:R-:W-:-:S02]  /*29d0*/  FSEL R32, R27, -INF , P3 ;  /* 0xff8000001b207808 */ /* 0x000fc40001800000 */
[----:B------:R-:W-:Y:S01]  /*29e0*/  FMNMX.FTZ R21, R30, R21, !PT ;  /* 0x000000151e157209 */ /* 0x000fe20007810000 */
[----:B------:R-:W5:Y:S01]  /*29f0*/  MUFU.TANH R49, R49 ;  /* 0x0000003100317308 */ /* 0x000f620000002400 */
[----:B------:R-:W-:Y:S02]  /*2a00*/  FSEL R33, R10, RZ, P2 ;  /* 0x000000ff0a217208 */ /* 0x000fe40001000000 */
[----:B------:R-:W-:Y:S02]  /*2a10*/  ISETP.GT.AND P2, PT, R13, 0x20, PT ;  /* 0x000000200d00780c */ /* 0x000fe40003f44270 */
[----:B--2---:R-:W-:Y:S01]  /*2a20*/  FSEL R34, R37, -INF , P1 ;  /* 0xff80000025227808 */ /* 0x004fe20000800000 */
[--C-:B------:R-:W-:Y:S01]  /*2a30*/  FFMA.FTZ R157, R36, R9, -R33.reuse ;  /* 0x00000009249d7223 */ /* 0x100fe20000010821 */
[----:B------:R-:W-:Y:S01]  /*2a40*/  FMNMX.FTZ R21, R32, R21, !PT ;  /* 0x0000001520157209 */ /* 0x000fe20007810000 */
[----:B------:R-:W2:Y:S01]  /*2a50*/  MUFU.TANH R52, R52 ;  /* 0x0000003400347308 */ /* 0x000ea20000002400 */
[----:B------:R-:W-:Y:S01]  /*2a60*/  ISETP.GT.AND P1, PT, R13, 0x21, PT ;  /* 0x000000210d00780c */ /* 0x000fe20003f24270 */
[-CC-:B------:R-:W-:Y:S01]  /*2a70*/  FFMA.FTZ R10, R46, R9.reuse, -R33.reuse ;  /* 0x000000092e0a7223 */ /* 0x180fe20000010821 */
[----:B------:R-:W-:Y:S01]  /*2a80*/  FSEL R36, R40, -INF , P2 ;  /* 0xff80000028247808 */ /* 0x000fe20001000000 */
[--C-:B------:R-:W-:Y:S01]  /*2a90*/  FFMA.FTZ R11, R50, R9, -R33.reuse ;  /* 0x00000009320b7223 */ /* 0x100fe20000010821 */
[----:B------:R-:W-:Y:S01]  /*2aa0*/  FMNMX.FTZ R21, R34, R21, !PT ;  /* 0x0000001522157209 */ /* 0x000fe20007810000 */
[--C-:B------:R-:W-:Y:S01]  /*2ab0*/  FFMA.FTZ R12, R25, R9, -R33.reuse ;  /* 0x00000009190c7223 */ /* 0x100fe20000010821 */
[----:B------:R-:W-:Y:S01]  /*2ac0*/  ISETP.GT.AND P2, PT, R13, 0x28, PT ;  /* 0x000000280d00780c */ /* 0x000fe20003f44270 */
[----:B------:R-:W2:Y:S01]  /*2ad0*/  MUFU.TANH R53, R53 ;  /* 0x0000003500357308 */ /* 0x000ea20000002400 */
[----:B0-----:R-:W-:Y:S01]  /*2ae0*/  FSEL R38, R41, -INF , P1 ;  /* 0xff80000029267808 */ /* 0x001fe20000800000 */
[----:B------:R-:W0:Y:S01]  /*2af0*/  @P4 LDC R37, c[0x0][0x450] ;  /* 0x00011400ff254b82 */ /* 0x000e220000000800 */
[----:B------:R-:W-:Y:S01]  /*2b00*/  FMNMX.FTZ R21, R36, R21, !PT ;  /* 0x0000001524157209 */ /* 0x000fe20007810000 */
[-CC-:B------:R-:W-:Y:S01]  /*2b10*/  FFMA.FTZ R74, R74, R9.reuse, -R33.reuse ;  /* 0x000000094a4a7223 */ /* 0x180fe20000010821 */
[C---:B------:R-:W-:Y:S01]  /*2b20*/  ISETP.GT.AND P1, PT, R13.reuse, 0x29, PT ;  /* 0x000000290d00780c */ /* 0x040fe20003f24270 */
[--C-:B------:R-:W-:Y:S01]  /*2b30*/  FFMA.FTZ R76, R76, R9, -R33.reuse ;  /* 0x000000094c4c7223 */ /* 0x100fe20000010821 */
[----:B-1----:R-:W-:Y:S01]  /*2b40*/  FSEL R40, R44, -INF , P2 ;  /* 0xff8000002c287808 */ /* 0x002fe20001000000 */
[----:B------:R-:W1:Y:S01]  /*2b50*/  MUFU.TANH R56, R56 ;  /* 0x0000003800387308 */ /* 0x000e620000002400 */
[----:B------:R-:W-:Y:S01]  /*2b60*/  FMNMX.FTZ R21, R38, R21, !PT ;  /* 0x0000001526157209 */ /* 0x000fe20007810000 */
[-CC-:B------:R-:W-:Y:S01]  /*2b70*/  FFMA.FTZ R78, R78, R9.reuse, -R33.reuse ;  /* 0x000000094e4e7223 */ /* 0x180fe20000010821 */
[C---:B------:R-:W-:Y:S01]  /*2b80*/  ISETP.GT.AND P2, PT, R13.reuse, 0x30, PT ;  /* 0x000000300d00780c */ /* 0x040fe20003f44270 */
[-CC-:B------:R-:W-:Y:S01]  /*2b90*/  FFMA.FTZ R80, R80, R9.reuse, -R33.reuse ;  /* 0x0000000950507223 */ /* 0x180fe20000010821 */
[----:B---3--:R-:W-:Y:S01]  /*2ba0*/  FSEL R42, R42, -INF , P1 ;  /* 0xff8000002a2a7808 */ /* 0x008fe20000800000 */
[--C-:B------:R-:W-:Y:S01]  /*2bb0*/  FFMA.FTZ R82, R82, R9, -R33.reuse ;  /* 0x0000000952527223 */ /* 0x100fe20000010821 */
[----:B------:R-:W-:Y:S01]  /*2bc0*/  FMNMX.FTZ R21, R40, R21, !PT ;  /* 0x0000001528157209 */ /* 0x000fe20007810000 */
[----:B------:R-:W-:Y:S01]  /*2bd0*/  MUFU.TANH R57, R57 ;  /* 0x0000003900397308 */ /* 0x000fe20000002400 */
[C---:B------:R-:W-:Y:S01]  /*2be0*/  ISETP.GT.AND P1, PT, R13.reuse, 0x31, PT ;  /* 0x000000310d00780c */ /* 0x040fe20003f24270 */
[-CC-:B------:R-:W-:Y:S01]  /*2bf0*/  FFMA.FTZ R84, R84, R9.reuse, -R33.reuse ;  /* 0x0000000954547223 */ /* 0x180fe20000010821 */
[----:B----4-:R-:W-:Y:S01]  /*2c00*/  FSEL R44, R48, -INF , P2 ;  /* 0xff800000302c7808 */ /* 0x010fe20001000000 */
[--C-:B------:R-:W-:Y:S01]  /*2c10*/  FFMA.FTZ R86, R86, R9, -R33.reuse ;  /* 0x0000000956567223 */ /* 0x100fe20000010821 */
[----:B------:R-:W-:Y:S01]  /*2c20*/  FMNMX.FTZ R21, R42, R21, !PT ;  /* 0x000000152a157209 */ /* 0x000fe20007810000 */
[-CC-:B------:R-:W-:Y:S01]  /*2c30*/  FFMA.FTZ R88, R88, R9.reuse, -R33.reuse ;  /* 0x0000000958587223 */ /* 0x180fe20000010821 */
[----:B------:R-:W-:Y:S01]  /*2c40*/  ISETP.GT.AND P2, PT, R13, 0x38, PT ;  /* 0x000000380d00780c */ /* 0x000fe20003f44270 */
[----:B------:R-:W3:Y:S01]  /*2c50*/  MUFU.TANH R60, R60 ;  /* 0x0000003c003c7308 */ /* 0x000ee20000002400 */
[----:B-----5:R-:W-:Y:S01]  /*2c60*/  FSEL R46, R49, -INF , P1 ;  /* 0xff800000312e7808 */ /* 0x020fe20000800000 */
[--C-:B------:R-:W-:Y:S01]  /*2c70*/  FFMA.FTZ R90, R90, R9, -R33.reuse ;  /* 0x000000095a5a7223 */ /* 0x100fe20000010821 */
[----:B------:R-:W-:Y:S01]  /*2c80*/  FMNMX.FTZ R21, R44, R21, !PT ;  /* 0x000000152c157209 */ /* 0x000fe20007810000 */
[-CC-:B------:R-:W-:Y:S01]  /*2c90*/  FFMA.FTZ R92, R92, R9.reuse, -R33.reuse ;  /* 0x000000095c5c7223 */ /* 0x180fe20000010821 */
[C---:B------:R-:W-:Y:S01]  /*2ca0*/  ISETP.GT.AND P1, PT, R13.reuse, 0x39, PT ;  /* 0x000000390d00780c */ /* 0x040fe20003f24270 */
[--C-:B------:R-:W-:Y:S01]  /*2cb0*/  FFMA.FTZ R94, R94, R9, -R33.reuse ;  /* 0x000000095e5e7223 */ /* 0x100fe20000010821 */
[----:B--2---:R-:W-:Y:S01]  /*2cc0*/  FSEL R48, R52, -INF , P2 ;  /* 0xff80000034307808 */ /* 0x004fe20001000000 */
[----:B------:R-:W2:Y:S01]  /*2cd0*/  MUFU.TANH R58, R61 ;  /* 0x0000003d003a7308 */ /* 0x000ea20000002400 */
[----:B------:R-:W-:Y:S01]  /*2ce0*/  FMNMX.FTZ R21, R46, R21, !PT ;  /* 0x000000152e157209 */ /* 0x000fe20007810000 */
[-CC-:B------:R-:W-:Y:S01]  /*2cf0*/  FFMA.FTZ R96, R96, R9.reuse, -R33.reuse ;  /* 0x0000000960607223 */ /* 0x180fe20000010821 */
[----:B------:R-:W-:Y:S01]  /*2d00*/  ISETP.GT.AND P2, PT, R13, 0x40, PT ;  /* 0x000000400d00780c */ /* 0x000fe20003f44270 */
[-CC-:B------:R-:W-:Y:S01]  /*2d10*/  FFMA.FTZ R98, R98, R9.reuse, -R33.reuse ;  /* 0x0000000962627223 */ /* 0x180fe20000010821 */
[----:B------:R-:W-:Y:S01]  /*2d20*/  FSEL R50, R53, -INF , P1 ;  /* 0xff80000035327808 */ /* 0x000fe20000800000 */
[--C-:B------:R-:W-:Y:S01]  /*2d30*/  FFMA.FTZ R100, R100, R9, -R33.reuse ;  /* 0x0000000964647223 */ /* 0x100fe20000010821 */
[----:B------:R-:W-:Y:S01]  /*2d40*/  FMNMX.FTZ R21, R48, R21, !PT ;  /* 0x0000001530157209 */ /* 0x000fe20007810000 */
[----:B------:R-:W4:Y:S01]  /*2d50*/  MUFU.TANH R64, R64 ;  /* 0x0000004000407308 */ /* 0x000f220000002400 */
[C---:B------:R-:W-:Y:S01]  /*2d60*/  ISETP.GT.AND P1, PT, R13.reuse, 0x41, PT ;  /* 0x000000410d00780c */ /* 0x040fe20003f24270 */
[-CC-:B------:R-:W-:Y:S01]  /*2d70*/  FFMA.FTZ R102, R102, R9.reuse, -R33.reuse ;  /* 0x0000000966667223 */ /* 0x180fe20000010821 */
[----:B-1----:R-:W-:Y:S01]  /*2d80*/  FSEL R52, R56, -INF , P2 ;  /* 0xff80000038347808 */ /* 0x002fe20001000000 */
[--C-:B------:R-:W-:Y:S01]  /*2d90*/  FFMA.FTZ R70, R70, R9, -R33.reuse ;  /* 0x0000000946467223 */ /* 0x100fe20000010821 */
[----:B------:R-:W-:Y:S01]  /*2da0*/  FMNMX.FTZ R21, R50, R21, !PT ;  /* 0x0000001532157209 */ /* 0x000fe20007810000 */
[--C-:B------:R-:W-:Y:S01]  /*2db0*/  FFMA.FTZ R104, R104, R9, -R33.reuse ;  /* 0x0000000968687223 */ /* 0x100fe20000010821 */
[C---:B------:R-:W-:Y:S01]  /*2dc0*/  ISETP.GT.AND P2, PT, R13.reuse, 0x48, PT ;  /* 0x000000480d00780c */ /* 0x040fe20003f44270 */
[----:B------:R1:W-:Y:S01]  /*2dd0*/  MUFU.EX2 R159, R10 ;  /* 0x0000000a009f7308 */ /* 0x0003e20000000800 */
[----:B------:R-:W-:Y:S01]  /*2de0*/  FMNMX.FTZ R21, R52, R21, !PT ;  /* 0x0000001534157209 */ /* 0x000fe20007810000 */
[-CC-:B------:R-:W-:Y:S01]  /*2df0*/  FFMA.FTZ R106, R106, R9.reuse, -R33.reuse ;  /* 0x000000096a6a7223 */ /* 0x180fe20000010821 */
[----:B---3--:R-:W-:Y:S01]  /*2e00*/  FSEL R56, R60, -INF , P2 ;  /* 0xff8000003c387808 */ /* 0x008fe20001000000 */
[----:B------:R-:W-:Y:S01]  /*2e10*/  FFMA.FTZ R8, R8, R9, -R33 ;  /* 0x0000000908087223 */ /* 0x000fe20000010821 */
[----:B------:R-:W-:-:S02]  /*2e20*/  ISETP.GT.AND P2, PT, R13, 0x50, PT ;  /* 0x000000500d00780c */ /* 0x000fc40003f44270 */
[----:B------:R-:W-:Y:S01]  /*2e30*/  R2UR UR4, R0 ;  /* 0x00000000000472ca */ /* 0x000fe200000e0000 */
[----:B------:R-:W3:Y:S01]  /*2e40*/  MUFU.TANH R62, R65 ;  /* 0x00000041003e7308 */ /* 0x000ee20000002400 */
[----:B-1----:R-:W-:Y:S01]  /*2e50*/  FFMA.FTZ R10, R54, R9, -R33 ;  /* 0x00000009360a7223 */ /* 0x002fe20000010821 */
[----:B------:R-:W-:Y:S02]  /*2e60*/  FSEL R54, R57, -INF , P1 ;  /* 0xff80000039367808 */ /* 0x000fe40000800000 */
[----:B------:R-:W-:Y:S02]  /*2e70*/  ISETP.GT.AND P1, PT, R13, 0x49, PT ;  /* 0x000000490d00780c */ /* 0x000fe40003f24270 */
[----:B------:R-:W-:Y:S02]  /*2e80*/  FMNMX.FTZ R21, R54, R21, !PT ;  /* 0x0000001536157209 */ /* 0x000fe40007810000 */
[----:B------:R-:W1:Y:S01]  /*2e90*/  MUFU.TANH R29, R68 ;  /* 0x00000044001d7308 */ /* 0x000e620000002400 */
[----:B--2---:R-:W-:-:S02]  /*2ea0*/  FSEL R58, R58, -INF , P1 ;  /* 0xff8000003a3a7808 */ /* 0x004fc40000800000 */
[----:B------:R-:W-:Y:S01]  /*2eb0*/  FMNMX.FTZ R21, R56, R21, !PT ;  /* 0x0000001538157209 */ /* 0x000fe20007810000 */
[----:B------:R-:W-:Y:S01]  /*2ec0*/  UIADD3 UR4, UR4, 0x2a840, URZ ;  /* 0x0002a84004047890 */ /* 0x000fe2000fffe03f */
[C---:B------:R-:W-:Y:S02]  /*2ed0*/  ISETP.GT.AND P1, PT, R13.reuse, 0x51, PT ;  /* 0x000000510d00780c */ /* 0x040fe40003f24270 */
[----:B----4-:R-:W-:Y:S01]  /*2ee0*/  FSEL R60, R64, -INF , P2 ;  /* 0xff800000403c7808 */ /* 0x010fe20001000000 */
[----:B------:R-:W2:Y:S01]  /*2ef0*/  MUFU.TANH R66, R69 ;  /* 0x0000004500427308 */ /* 0x000ea20000002400 */
[----:B------:R-:W-:Y:S01]  /*2f00*/  FMNMX.FTZ R21, R58, R21, !PT ;  /* 0x000000153a157209 */ /* 0x000fe20007810000 */
[----:B------:R-:W-:Y:S01]  /*2f10*/  UPRMT UR4, UR43, 0x654, UR4 ;  /* 0x000006542b047896 */ /* 0x000fe20008000004 */
[----:B------:R-:W-:Y:S02]  /*2f20*/  ISETP.GT.AND P2, PT, R13, 0x58, PT ;  /* 0x000000580d00780c */ /* 0x000fe40003f44270 */
[----:B---3--:R-:W-:-:S02]  /*2f30*/  FSEL R62, R62, -INF , P1 ;  /* 0xff8000003e3e7808 */ /* 0x008fc40000800000 */
[----:B------:R-:W-:Y:S01]  /*2f40*/  FMNMX.FTZ R21, R60, R21, !PT ;  /* 0x000000153c157209 */ /* 0x000fe20007810000 */
[----:B------:R3:W-:Y:S01]  /*2f50*/  MUFU.EX2 R153, R10 ;  /* 0x0000000a00997308 */ /* 0x0007e20000000800 */
[----:B------:R-:W-:Y:S02]  /*2f60*/  ISETP.GT.AND P1, PT, R13, 0x59, PT ;  /* 0x000000590d00780c */ /* 0x000fe40003f24270 */
[----:B-1----:R-:W-:Y:S01]  /*2f70*/  FSEL R64, R29, -INF , P2 ;  /* 0xff8000001d407808 */ /* 0x002fe20001000000 */
[----:B------:R-:W-:Y:S01]  /*2f80*/  SYNCS.ARRIVE.TRANS64.RED.A1T0 RZ, [UR4], RZ ;  /* 0x000000ffffff79a7 */ /* 0x000fe20008100404 */
[----:B------:R-:W-:-:S03]  /*2f90*/  FMNMX.FTZ R21, R62, R21, !PT ;  /* 0x000000153e157209 */ /* 0x000fc60007810000 */
[----:B------:R-:W-:Y:S01]  /*2fa0*/  MUFU.EX2 R68, R11 ;  /* 0x0000000b00447308 */ /* 0x000fe20000000800 */
[----:B--2---:R-:W-:Y:S02]  /*2fb0*/  FSEL R66, R66, -INF , P1 ;  /* 0xff80000042427808 */ /* 0x004fe40000800000 */
[----:B------:R-:W-:-:S04]  /*2fc0*/  FMNMX.FTZ R21, R64, R21, !PT ;  /* 0x0000001540157209 */ /* 0x000fc80007810000 */
[----:B------:R-:W-:Y:S01]  /*2fd0*/  FMNMX.FTZ R21, R66, R21, !PT ;  /* 0x0000001542157209 */ /* 0x000fe20007810000 */
[----:B------:R-:W-:Y:S04]  /*2fe0*/  MUFU.EX2 R157, R157 ;  /* 0x0000009d009d7308 */ /* 0x000fe80000000800 */
[----:B---3--:R-:W1:Y:S04]  /*2ff0*/  SHFL.BFLY PT, R10, R21, 0x2, 0x1f ;  /* 0x0c401f00150a7f89 */ /* 0x008e6800000e0000 */
[----:B------:R-:W2:Y:S08]  /*3000*/  MUFU.EX2 R12, R12 ;  /* 0x0000000c000c7308 */ /* 0x000eb00000000800 */
[----:B------:R-:W-:Y:S08]  /*3010*/  MUFU.EX2 R74, R74 ;  /* 0x0000004a004a7308 */ /* 0x000ff00000000800 */
[----:B------:R-:W-:Y:S01]  /*3020*/  MUFU.EX2 R76, R76 ;  /* 0x0000004c004c7308 */ /* 0x000fe20000000800 */
[----:B--2---:R-:W-:Y:S01]  /*3030*/  FADD.FTZ R6, R157, R12 ;  /* 0x0000000c9d067221 */ /* 0x004fe20000010000 */
[----:B------:R-:W-:-:S02]  /*3040*/  F2FP.F16.F32.PACK_AB R157, R12, R157 ;  /* 0x0000009d0c9d723e */ /* 0x000fc400000000ff */
[----:B-1----:R-:W-:-:S04]  /*3050*/  FMNMX.FTZ R11, R21, R10, !PT ;  /* 0x0000000a150b7209 */ /* 0x002fc80007810000 */
[----:B------:R1:W-:Y:S01]  /*3060*/  MUFU.EX2 R155, R78 ;  /* 0x0000004e009b7308 */ /* 0x0003e20000000800 */
[----:B------:R-:W2:Y:S07]  /*3070*/  SHFL.BFLY PT, R10, R11, 0x1, 0x1f ;  /* 0x0c201f000b0a7f89 */ /* 0x000eae00000e0000 */
[----:B------:R-:W-:Y:S01]  /*3080*/  MUFU.EX2 R80, R80 ;  /* 0x0000005000507308 */ /* 0x000fe20000000800 */
[----:B-1----:R-:W-:-:S07]  /*3090*/  CS2R R78, SRZ ;  /* 0x00000000004e7805 */ /* 0x002fce000001ff00 */
[----:B------:R1:W-:Y:S08]  /*30a0*/  MUFU.EX2 R149, R82 ;  /* 0x0000005200957308 */ /* 0x0003f00000000800 */
[----:B------:R-:W-:Y:S01]  /*30b0*/  MUFU.EX2 R84, R84 ;  /* 0x0000005400547308 */ /* 0x000fe20000000800 */
[----:B--2---:R-:W-:Y:S02]  /*30c0*/  FMNMX.FTZ R10, R11, R10, !PT ;  /* 0x0000000a0b0a7209 */ /* 0x004fe40007810000 */
[----:B-1----:R-:W-:-:S02]  /*30d0*/  CS2R R82, SRZ ;  /* 0x0000000000527805 */ /* 0x002fc4000001ff00 */
[C---:B------:R-:W-:Y:S01]  /*30e0*/  FSETP.NEU.FTZ.AND P1, PT, R10.reuse, -INF , PT ;  /* 0xff8000000a00780b */ /* 0x040fe20003f3d000 */
[----:B------:R-:W-:Y:S02]  /*30f0*/  FMUL.FTZ R11, R10, R9 ;  /* 0x000000090a0b7220 */ /* 0x000fe40000410000 */
[----:B------:R1:W-:Y:S03]  /*3100*/  MUFU.EX2 R151, R86 ;  /* 0x0000005600977308 */ /* 0x0003e60000000800 */
[----:B------:R-:W-:-:S05]  /*3110*/  FSEL R11, R11, RZ, P1 ;  /* 0x000000ff0b0b7208 */ /* 0x000fca0000800000 */
        /* <DEDUP_REMOVED lines=26> */
[----:B------:R-:W-:Y:S01]  /*32c0*/  FFMA.FTZ R66, R66, R9, -R11 ;  /* 0x0000000942427223 */ /* 0x000fe2000001080b */
[----:B-1----:R-:W-:-:S03]  /*32d0*/  CS2R R86, SRZ ;  /* 0x0000000000567805 */ /* 0x002fc6000001ff00 */
[----:B------:R1:W3:Y:S01]  /*32e0*/  MUFU.EX2 R13, R26 ;  /* 0x0000001a000d7308 */ /* 0x0002e20000000800 */
[----:B--2---:R-:W-:-:S07]  /*32f0*/  F2FP.F16.F32.PACK_AB R156, R15, R20 ;  /* 0x000000140f9c723e */ /* 0x004fce00000000ff */
[----:B------:R2:W-:Y:S01]  /*3300*/  MUFU.EX2 R21, R30 ;  /* 0x0000001e00157308 */ /* 0x0005e20000000800 */
[----:B-1----:R-:W-:-:S07]  /*3310*/  IMAD.MOV.U32 R26, RZ, RZ, R16 ;  /* 0x000000ffff1a7224 */ /* 0x002fce00078e0010 */
[----:B------:R-:W1:Y:S01]  /*3320*/  MUFU.EX2 R28, R28 ;  /* 0x0000001c001c7308 */ /* 0x000e620000000800 */
[----:B--2---:R-:W-:-:S04]  /*3330*/  @P4 IMAD.HI.U32 R30, R16, R35, RZ ;  /* 0x00000023101e4227 */ /* 0x004fc800078e00ff */
[----:B------:R-:W-:Y:S01]  /*3340*/  FADD.FTZ R35, R20, R15 ;  /* 0x0000000f14237221 */ /* 0x000fe20000010000 */
[----:B---3--:R-:W-:Y:S02]  /*3350*/  F2FP.F16.F32.PACK_AB R158, R13, R24 ;  /* 0x000000180d9e723e */ /* 0x008fe400000000ff */
[----:B0-----:R-:W-:Y:S01]  /*3360*/  @P4 SHF.R.U32.HI R26, RZ, R37, R30 ;  /* 0x00000025ff1a4219 */ /* 0x001fe2000001161e */
[----:B------:R-:W-:Y:S01]  /*3370*/  FADD.FTZ R37, R159, R6 ;  /* 0x000000069f257221 */ /* 0x000fe20000010000 */
[----:B------:R-:W0:Y:S01]  /*3380*/  MUFU.EX2 R32, R32 ;  /* 0x0000002000207308 */ /* 0x000e220000000800 */
[----:B------:R-:W-:Y:S01]  /*3390*/  FADD.FTZ R6, R24, R35 ;  /* 0x0000002318067221 */ /* 0x000fe20000010000 */
[C---:B------:R-:W-:Y:S01]  /*33a0*/  F2FP.F16.F32.PACK_AB R159, R68.reuse, R159 ;  /* 0x0000009f449f723e */ /* 0x040fe200000000ff */
[----:B------:R-:W-:Y:S02]  /*33b0*/  IMAD.IADD R39, R39, 0x1, R26 ;  /* 0x0000000127277824 */ /* 0x000fe400078e021a */
[----:B------:R-:W-:Y:S01]  /*33c0*/  FADD.FTZ R26, R68, R37 ;  /* 0x00000025441a7221 */ /* 0x000fe20000010000 */
[----:B------:R-:W-:Y:S01]  /*33d0*/  FADD.FTZ R35, R13, R6 ;  /* 0x000000060d237221 */ /* 0x000fe20000010000 */
[----:B------:R-:W-:Y:S01]  /*33e0*/  CS2R R68, SRZ ;  /* 0x0000000000447805 */ /* 0x000fe2000001ff00 */
[----:B------:R-:W-:Y:S01]  /*33f0*/  IMAD.HI R39, R39, 0x2aaaaaab, RZ ;  /* 0x2aaaaaab27277827 */ /* 0x000fe200078e02ff */
[----:B------:R-:W2:Y:S03]  /*3400*/  MUFU.EX2 R25, R34 ;  /* 0x0000002200197308 */ /* 0x000ea60000000800 */
[----:B------:R-:W-:Y:S01]  /*3410*/  FADD.FTZ R37, R153, R26 ;  /* 0x0000001a99257221 */ /* 0x000fe20000010000 */
[----:B-1----:R-:W-:Y:S01]  /*3420*/  FADD.FTZ R0, R28, R35 ;  /* 0x000000231c007221 */ /* 0x002fe20000010000 */
[----:B------:R-:W-:-:S02]  /*3430*/  F2FP.F16.F32.PACK_AB R152, R21, R28 ;  /* 0x0000001c1598723e */ /* 0x000fc400000000ff */
[----:B------:R-:W-:Y:S01]  /*3440*/  FADD.FTZ R37, R74, R37 ;  /* 0x000000254a257221 */ /* 0x000fe20000010000 */
[----:B------:R-:W-:Y:S01]  /*3450*/  FADD.FTZ R35, R21, R0 ;  /* 0x0000000015237221 */ /* 0x000fe20000010000 */
[----:B------:R-:W-:Y:S01]  /*3460*/  SHF.R.U32.HI R26, RZ, 0x1f, R39 ;  /* 0x0000001fff1a7819 */ /* 0x000fe20000011627 */
[----:B------:R-:W1:Y:S01]  /*3470*/  MUFU.EX2 R36, R36 ;  /* 0x0000002400247308 */ /* 0x000e620000000800 */
[----:B------:R-:W-:Y:S01]  /*3480*/  FADD.FTZ R6, R76, R37 ;  /* 0x000000254c067221 */ /* 0x000fe20000010000 */
[----:B0-----:R-:W-:Y:S01]  /*3490*/  FADD.FTZ R0, R32, R35 ;  /* 0x0000002320007221 */ /* 0x001fe20000010000 */
[----:B------:R-:W-:Y:S02]  /*34a0*/  LEA.HI.SX32 R26, R39, R26, 0x1c ;  /* 0x0000001a271a7211 */ /* 0x000fe400078fe2ff */
[----:B------:R-:W-:Y:S01]  /*34b0*/  FADD.FTZ R37, R155, R6 ;  /* 0x000000069b257221 */ /* 0x000fe20000010000 */
[----:B------:R-:W-:Y:S02]  /*34c0*/  F2FP.F16.F32.PACK_AB R153, R74, R153 ;  /* 0x000000994a99723e */ /* 0x000fe400000000ff */
[----:B------:R-:W-:Y:S01]  /*34d0*/  CS2R R74, SRZ ;  /* 0x00000000004a7805 */ /* 0x000fe2000001ff00 */
[----:B------:R-:W0:Y:S01]  /*34e0*/  MUFU.EX2 R27, R38 ;  /* 0x00000026001b7308 */ /* 0x000e220000000800 */
[----:B--2---:R-:W-:Y:S01]  /*34f0*/  FADD.FTZ R35, R25, R0 ;  /* 0x0000000019237221 */ /* 0x004fe20000010000 */
[----:B------:R-:W-:Y:S01]  /*3500*/  FADD.FTZ R6, R80, R37 ;  /* 0x0000002550067221 */ /* 0x000fe20000010000 */
[----:B------:R-:W-:-:S02]  /*3510*/  VIMNMX R12, RZ, R26, !PT ;  /* 0x0000001aff0c7248 */ /* 0x000fc40007fe0100 */
[----:B------:R-:W-:Y:S02]  /*3520*/  F2FP.F16.F32.PACK_AB R155, R155, R76 ;  /* 0x0000004c9b9b723e */ /* 0x000fe400000000ff */
[----:B------:R-:W-:Y:S02]  /*3530*/  CS2R R76, SRZ ;  /* 0x00000000004c7805 */ /* 0x000fe4000001ff00 */
[----:B------:R-:W-:Y:S01]  /*3540*/  F2FP.F16.F32.PACK_AB R154, R25, R32 ;  /* 0x00000020199a723e */ /* 0x000fe200000000ff */
[----:B------:R-:W2:Y:S01]  /*3550*/  MUFU.EX2 R40, R40 ;  /* 0x0000002800287308 */ /* 0x000ea20000000800 */
[----:B-1----:R-:W-:Y:S01]  /*3560*/  FADD.FTZ R0, R36, R35 ;  /* 0x0000002324007221 */ /* 0x002fe20000010000 */
[C---:B------:R-:W-:Y:S01]  /*3570*/  FADD.FTZ R35, R149.reuse, R6 ;  /* 0x0000000695237221 */ /* 0x040fe20000010000 */
[----:B------:R-:W-:Y:S02]  /*3580*/  F2FP.F16.F32.PACK_AB R149, R149, R80 ;  /* 0x000000509595723e */ /* 0x000fe400000000ff */
[----:B------:R-:W-:-:S02]  /*3590*/  CS2R R80, SRZ ;  /* 0x0000000000507805 */ /* 0x000fc4000001ff00 */
[----:B------:R-:W-:Y:S01]  /*35a0*/  CS2R R24, SRZ ;  /* 0x0000000000187805 */ /* 0x000fe2000001ff00 */
[----:B------:R-:W-:Y:S01]  /*35b0*/  FADD.FTZ R6, R84, R35 ;  /* 0x0000002354067221 */ /* 0x000fe20000010000 */
[----:B------:R1:W3:Y:S01]  /*35c0*/  MUFU.EX2 R29, R42 ;  /* 0x0000002a001d7308 */ /* 0x0002e20000000800 */
[C---:B0-----:R-:W-:Y:S01]  /*35d0*/  FADD.FTZ R37, R27.reuse, R0 ;  /* 0x000000001b257221 */ /* 0x041fe20000010000 */
[----:B------:R-:W-:Y:S02]  /*35e0*/  F2FP.F16.F32.PACK_AB R148, R27, R36 ;  /* 0x000000241b94723e */ /* 0x000fe400000000ff */
[----:B------:R-:W-:-:S04]  /*35f0*/  CS2R R26, SRZ ;  /* 0x00000000001a7805 */ /* 0x000fc8000001ff00 */
[----:B------:R-:W0:Y:S01]  /*3600*/  MUFU.EX2 R88, R88 ;  /* 0x0000005800587308 */ /* 0x000e220000000800 */
[----:B--2---:R-:W-:Y:S01]  /*3610*/  FADD.FTZ R0, R40, R37 ;  /* 0x0000002528007221 */ /* 0x004fe20000010000 */
[C---:B------:R-:W-:Y:S01]  /*3620*/  FADD.FTZ R37, R151.reuse, R6 ;  /* 0x0000000697257221 */ /* 0x040fe20000010000 */
[----:B------:R-:W-:Y:S02]  /*3630*/  F2FP.F16.F32.PACK_AB R151, R151, R84 ;  /* 0x000000549797723e */ /* 0x000fe400000000ff */
[----:B------:R-:W-:Y:S02]  /*3640*/  CS2R R84, SRZ ;  /* 0x0000000000547805 */ /* 0x000fe4000001ff00 */
[----:B-1----:R-:W-:Y:S01]  /*3650*/  CS2R R42, SRZ ;  /* 0x00000000002a7805 */ /* 0x002fe2000001ff00 */
[----:B------:R-:W1:Y:S01]  /*3660*/  MUFU.EX2 R44, R44 ;  /* 0x0000002c002c7308 */ /* 0x000e620000000800 */
[C---:B---3--:R-:W-:Y:S01]  /*3670*/  FADD.FTZ R11, R29.reuse, R0 ;  /* 0x000000001d0b7221 */ /* 0x048fe20000010000 */
[----:B------:R-:W-:-:S02]  /*3680*/  F2FP.F16.F32.PACK_AB R150, R29, R40 ;  /* 0x000000281d96723e */ /* 0x000fc400000000ff */
[----:B------:R-:W-:Y:S02]  /*3690*/  CS2R R40, SRZ ;  /* 0x0000000000287805 */ /* 0x000fe4000001ff00 */
[----:B------:R-:W-:Y:S02]  /*36a0*/  CS2R R28, SRZ ;  /* 0x00000000001c7805 */ /* 0x000fe4000001ff00 */
[----:B------:R-:W2:Y:S01]  /*36b0*/  MUFU.EX2 R145, R90 ;  /* 0x0000005a00917308 */ /* 0x000ea20000000800 */
[----:B0-----:R-:W-:-:S07]  /*36c0*/  FADD.FTZ R6, R88, R37 ;  /* 0x0000002558067221 */ /* 0x001fce0000010000 */
[----:B------:R0:W3:Y:S01]  /*36d0*/  MUFU.EX2 R31, R46 ;  /* 0x0000002e001f7308 */ /* 0x0000e20000000800 */
[----:B-1----:R-:W-:-:S07]  /*36e0*/  FADD.FTZ R0, R44, R11 ;  /* 0x0000000b2c007221 */ /* 0x002fce0000010000 */
[----:B------:R-:W1:Y:S01]  /*36f0*/  MUFU.EX2 R92, R92 ;  /* 0x0000005c005c7308 */ /* 0x000e620000000800 */
[C---:B--2---:R-:W-:Y:S01]  /*3700*/  FADD.FTZ R11, R145.reuse, R6 ;  /* 0x00000006910b7221 */ /* 0x044fe20000010000 */
[----:B------:R-:W-:Y:S02]  /*3710*/  F2FP.F16.F32.PACK_AB R145, R145, R88 ;  /* 0x000000589191723e */ /* 0x000fe400000000ff */
[----:B0-----:R-:W-:-:S04]  /*3720*/  CS2R R46, SRZ ;  /* 0x00000000002e7805 */ /* 0x001fc8000001ff00 */
[----:B------:R-:W0:Y:S01]  /*3730*/  MUFU.EX2 R48, R48 ;  /* 0x0000003000307308 */ /* 0x000e220000000800 */
[C---:B---3--:R-:W-:Y:S01]  /*3740*/  FADD.FTZ R37, R31.reuse, R0 ;  /* 0x000000001f257221 */ /* 0x048fe20000010000 */
[----:B------:R-:W-:Y:S02]  /*3750*/  F2FP.F16.F32.PACK_AB R144, R31, R44 ;  /* 0x0000002c1f90723e */ /* 0x000fe400000000ff */
[----:B------:R-:W-:Y:S02]  /*3760*/  CS2R R44, SRZ ;  /* 0x00000000002c7805 */ /* 0x000fe4000001ff00 */
[----:B------:R-:W-:Y:S02]  /*3770*/  CS2R R30, SRZ ;  /* 0x00000000001e7805 */ /* 0x000fe4000001ff00 */
[----:B------:R-:W2:Y:S01]  /*3780*/  MUFU.EX2 R147, R94 ;  /* 0x0000005e00937308 */ /* 0x000ea20000000800 */
[----:B-1----:R-:W-:-:S07]  /*3790*/  FADD.FTZ R6, R92, R11 ;  /* 0x0000000b5c067221 */ /* 0x002fce0000010000 */
[----:B------:R1:W3:Y:S01]  /*37a0*/  MUFU.EX2 R7, R50 ;  /* 0x0000003200077308 */ /* 0x0002e20000000800 */
[----:B0-----:R-:W-:-:S07]  /*37b0*/  FADD.FTZ R0, R48, R37 ;  /* 0x0000002530007221 */ /* 0x001fce0000010000 */
[----:B------:R-:W0:Y:S01]  /*37c0*/  MUFU.EX2 R96, R96 ;  /* 0x0000006000607308 */ /* 0x000e220000000800 */
[C---:B--2---:R-:W-:Y:S01]  /*37d0*/  FADD.FTZ R39, R147.reuse, R6 ;  /* 0x0000000693277221 */ /* 0x044fe20000010000 */
[----:B------:R-:W-:Y:S02]  /*37e0*/  F2FP.F16.F32.PACK_AB R147, R147, R92 ;  /* 0x0000005c9393723e */ /* 0x000fe400000000ff */
[----:B-1----:R-:W-:-:S04]  /*37f0*/  CS2R R50, SRZ ;  /* 0x0000000000327805 */ /* 0x002fc8000001ff00 */
[----:B------:R-:W1:Y:S01]  /*3800*/  MUFU.EX2 R52, R52 ;  /* 0x0000003400347308 */ /* 0x000e620000000800 */
[C---:B---3--:R-:W-:Y:S01]  /*3810*/  FADD.FTZ R37, R7.reuse, R0 ;  /* 0x0000000007257221 */ /* 0x048fe20000010000 */
[----:B------:R-:W-:Y:S02]  /*3820*/  F2FP.F16.F32.PACK_AB R146, R7, R48 ;  /* 0x000000300792723e */ /* 0x000fe400000000ff */
[----:B------:R-:W-:-:S04]  /*3830*/  CS2R R48, SRZ ;  /* 0x0000000000307805 */ /* 0x000fc8000001ff00 */
[----:B------:R-:W2:Y:S01]  /*3840*/  MUFU.EX2 R141, R98 ;  /* 0x00000062008d7308 */ /* 0x000ea20000000800 */
[----:B0-----:R-:W-:Y:S01]  /*3850*/  FADD.FTZ R6, R96, R39 ;  /* 0x0000002760067221 */ /* 0x001fe20000010000 */
[----:B------:R-:W-:-:S06]  /*3860*/  CS2R R38, SRZ ;  /* 0x0000000000267805 */ /* 0x000fcc000001ff00 */
        /* <DEDUP_REMOVED lines=12> */
[----:B-1----:R-:W-:Y:S01]  /*3930*/  FADD.FTZ R6, R100, R37 ;  /* 0x0000002564067221 */ /* 0x002fe20000010000 */
[----:B------:R-:W-:-:S06]  /*3940*/  CS2R R36, SRZ ;  /* 0x0000000000247805 */ /* 0x000fcc000001ff00 */
        /* <DEDUP_REMOVED lines=9> */
[----:B------:R-:W-:Y:S02]  /*39e0*/  CS2R R56, SRZ ;  /* 0x0000000000387805 */ /* 0x000fe4000001ff00 */
[----:B------:R-:W-:Y:S02]  /*39f0*/  CS2R R34, SRZ ;  /* 0x0000000000227805 */ /* 0x000fe4000001ff00 */
[----:B------:R-:W2:Y:S01]  /*3a00*/  MUFU.EX2 R137, R104 ;  /* 0x0000006800897308 */ /* 0x000ea20000000800 */
[----:B0-----:R-:W-:-:S07]  /*3a10*/  FADD.FTZ R6, R70, R21 ;  /* 0x0000001546067221 */ /* 0x001fce0000010000 */
[----:B------:R-:W0:Y:S01]  /*3a20*/  MUFU.EX2 R106, R106 ;  /* 0x0000006a006a7308 */ /* 0x000e220000000800 */
[----:B-1----:R-:W-:-:S07]  /*3a30*/  FADD.FTZ R0, R60, R15 ;  /* 0x0000000f3c007221 */ /* 0x002fce0000010000 */
[----:B------:R1:W3:Y:S01]  /*3a40*/  MUFU.EX2 R11, R62 ;  /* 0x0000003e000b7308 */ /* 0x0002e20000000800 */
[C---:B--2---:R-:W-:Y:S01]  /*3a50*/  FADD.FTZ R15, R137.reuse, R6 ;  /* 0x00000006890f7221 */ /* 0x044fe20000010000 */
[----:B------:R-:W-:Y:S02]  /*3a60*/  F2FP.F16.F32.PACK_AB R137, R137, R70 ;  /* 0x000000468989723e */ /* 0x000fe400000000ff */
[----:B------:R-:W-:-:S04]  /*3a70*/  CS2R R70, SRZ ;  /* 0x0000000000467805 */ /* 0x000fc8000001ff00 */
[----:B------:R-:W2:Y:S01]  /*3a80*/  MUFU.EX2 R64, R64 ;  /* 0x0000004000407308 */ /* 0x000ea20000000800 */
[----:B0-----:R-:W-:Y:S01]  /*3a90*/  FADD.FTZ R6, R106, R15 ;  /* 0x0000000f6a067221 */ /* 0x001fe20000010000 */
[----:B------:R-:W-:Y:S02]  /*3aa0*/  IADD3 R15, R72, -0x2, RZ ;  /* 0xfffffffe480f7810 */ /* 0x000fe40007ffe0ff */
[----:B------:R-:W-:Y:S02]  /*3ab0*/  CS2R R72, SRZ ;  /* 0x0000000000487805 */ /* 0x000fe4000001ff00 */
[----:B-1----:R-:W-:Y:S02]  /*3ac0*/  CS2R R62, SRZ ;  /* 0x00000000003e7805 */ /* 0x002fe4000001ff00 */
[----:B------:R-:W-:Y:S01]  /*3ad0*/  ISETP.GE.AND P1, PT, R15, R12, PT ;  /* 0x0000000c0f00720c */ /* 0x000fe20003f26270 */
[----:B------:R0:W1:Y:S01]  /*3ae0*/  MUFU.EX2 R13, R66 ;  /* 0x00000042000d7308 */ /* 0x0000620000000800 */
[C---:B---3--:R-:W-:Y:S01]  /*3af0*/  FADD.FTZ R7, R11.reuse, R0 ;  /* 0x000000000b077221 */ /* 0x048fe20000010000 */
[----:B------:R-:W-:-:S02]  /*3b00*/  F2FP.F16.F32.PACK_AB R136, R11, R60 ;  /* 0x0000003c0b88723e */ /* 0x000fc400000000ff */
[----:B------:R-:W-:-:S04]  /*3b10*/  CS2R R60, SRZ ;  /* 0x00000000003c7805 */ /* 0x000fc8000001ff00 */
[----:B------:R3:W4:Y:S01]  /*3b20*/  MUFU.EX2 R139, R8 ;  /* 0x00000008008b7308 */ /* 0x0007220000000800 */
[----:B--2---:R-:W-:Y:S01]  /*3b30*/  FADD.FTZ R0, R64, R7 ;  /* 0x0000000740007221 */ /* 0x004fe20000010000 */
[----:B0-----:R-:W-:-:S03]  /*3b40*/  CS2R R66, SRZ ;  /* 0x0000000000427805 */ /* 0x001fc6000001ff00 */
[C---:B-1----:R-:W-:Y:S01]  /*3b50*/  FADD.FTZ R7, R13.reuse, R0 ;  /* 0x000000000d077221 */ /* 0x042fe20000010000 */
[----:B------:R-:W-:Y:S01]  /*3b60*/  F2FP.F16.F32.PACK_AB R138, R13, R64 ;  /* 0x000000400d8a723e */ /* 0x000fe200000000ff */
[----:B------:R-:W-:Y:S01]  /*3b70*/  IMAD.MOV.U32 R0, RZ, RZ, 0x3f800000 ;  /* 0x3f800000ff007424 */ /* 0x000fe200078e00ff */
[----:B------:R-:W-:Y:S01]  /*3b80*/  CS2R R64, SRZ ;  /* 0x0000000000407805 */ /* 0x000fe2000001ff00 */
[----:B---3--:R-:W-:Y:S02]  /*3b90*/  IMAD.MOV.U32 R8, RZ, RZ, 0x3f800000 ;  /* 0x3f800000ff087424 */ /* 0x008fe400078e00ff */
[C---:B----4-:R-:W-:Y:S01]  /*3ba0*/  FADD.FTZ R6, R139.reuse, R6 ;  /* 0x000000068b067221 */ /* 0x050fe20000010000 */
[----:B------:R-:W-:Y:S01]  /*3bb0*/  F2FP.F16.F32.PACK_AB R139, R139, R106 ;  /* 0x0000006a8b8b723e */ /* 0x000fe200000000ff */
[----:B------:R-:W-:Y:S06]  /*3bc0*/  @!P1 BRA `(.L_x_2202) ;  /* 0x0000002800909947 */ /* 0x000fec0003800000 */
[----:B------:R-:W-:Y:S01]  /*3bd0*/  IMAD.MOV.U32 R11, RZ, RZ, R14 ;  /* 0x000000ffff0b7224 */ /* 0x000fe200078e000e */
[----:B------:R-:W-:Y:S01]  /*3be0*/  MOV R13, R10 ;  /* 0x0000000a000d7202 */ /* 0x000fe20000000f00 */
[----:B------:R-:W-:Y:S01]  /*3bf0*/  IMAD.MOV.U32 R0, RZ, RZ, 0x3f800000 ;  /* 0x3f800000ff007424 */ /* 0x000fe200078e00ff */
[----:B------:R-:W-:Y:S01]  /*3c00*/  UMOV UR4, UR38 ;  /* 0x0000002600047c82 */ /* 0x000fe20008000000 */
[----:B------:R-:W-:Y:S01]  /*3c10*/  IMAD.MOV.U32 R87, RZ, RZ, RZ ;  /* 0x000000ffff577224 */ /* 0x000fe200078e00ff */
[----:B------:R-:W-:Y:S01]  /*3c20*/  UMOV UR5, UR39 ;  /* 0x0000002700057c82 */ /* 0x000fe20008000000 */
[----:B------:R-:W-:Y:S01]  /*3c30*/  ULDC UR11, c[0x0][0x288] ;  /* 0x0000a200000b7ab9 */ /* 0x000fe20000000800 */
[----:B------:R-:W-:-:S05]  /*3c40*/  ULDC UR6, c[0x0][0x9d8] ;  /* 0x0002760000067ab9 */ /* 0x000fca0000000800 */
.L_x_2213:
[----:B------:R-:W-:-:S04]  /*3c50*/  UISETP.NE.AND UP0, UPT, UR5, 0x1, UPT ;  /* 0x000000010500788c */ /* 0x000fc8000bf05270 */
[----:B------:R-:W-:-:S04]  /*3c60*/  USEL UR38, URZ, 0x1, UP0 ;  /* 0x000000013f267887 */ /* 0x000fc80008000000 */
[----:B------:R-:W-:Y:S01]  /*3c70*/  ULOP3.LUT UR38, UR4, UR38, URZ, 0x3c, !UPT ;  /* 0x0000002604267292 */ /* 0x000fe2000f8e3c3f */
[----:B------:R-:W-:Y:S11]  /*3c80*/  @!P0 BRA `(.L_x_2203) ;  /* 0x0000000000048947 */ /* 0x000ff60003800000 */
[----:B------:R-:W-:Y:S01]  /*3c90*/  BPT.TRAP 0x1 ;  /* 0x000000040000795c */ /* 0x000fe20000300000 */
.L_x_2203:
        /* <DEDUP_REMOVED lines=9> */
.L_x_2204:
[----:B-1----:R-:W-:Y:S05]  /*3d30*/  @P1 BRA `(.L_x_2205) ;  /* 0x0000000000081947 */ /* 0x002fea0003800000 */
[----:B------:R-:W1:Y:S02]  /*3d40*/  SYNCS.PHASECHK.TRANS64.TRYWAIT P1, [UR7+0x2a830], R9 ;  /* 0x02a83009ff0075a7 */ /* 0x000e640008020147 */
[----:B-1----:R-:W-:Y:S05]  /*3d50*/  @!P1 BRA `(.L_x_2206) ;  /* 0x000000b400b49947 */ /* 0x002fea0003800000 */
.L_x_2205:
        /* <DEDUP_REMOVED lines=143> */
.L_x_2207:
[----:B------:R-:W-:Y:S01]  /*4650*/  ULEA UR10, UR5, UR40, 0x3 ;  /* 0x00000028050a7291 */ /* 0x000fe2000f8e183f */
[----:B------:R-:W-:-:S04]  /*4660*/  MOV R0, UR4 ;  /* 0x0000000400007c02 */ /* 0x000fc80008000f00 */
[----:B------:R-:W-:-:S04]  /*4670*/  SHF.L.U32 R0, R0, 0x1f, RZ ;  /* 0x0000001f00007819 */ /* 0x000fc800000006ff */
[----:B------:R2:W3:Y:S01]  /*4680*/  SYNCS.PHASECHK.TRANS64.TRYWAIT P1, [UR10+0x2a850], R0 ;  /* 0x02a85000ff0075a7 */ /* 0x0004e2000802014a */
[----:B------:R-:W-:Y:S05]  /*4690*/  @!P0 BRA `(.L_x_2208) ;  /* 0x0000000000048947 */ /* 0x000fea0003800000 */
[----:B------:R-:W-:Y:S01]  /*46a0*/  BPT.TRAP 0x1 ;  /* 0x000000040000795c */ /* 0x000fe20000300000 */
.L_x_2208:
[----:B---3--:R-:W-:Y:S05]  /*46b0*/  @P1 BRA `(.L_x_2209) ;  /* 0x0000000000081947 */ /* 0x008fea0003800000 */
[----:B------:R-:W3:Y:S02]  /*46c0*/  SYNCS.PHASECHK.TRANS64.TRYWAIT P1, [UR10+0x2a850], R0 ;  /* 0x02a85000ff0075a7 */ /* 0x000ee4000802014a */
[----:B---3--:R-:W-:Y:S05]  /*46d0*/  @!P1 BRA `(.L_x_2210) ;  /* 0x000000ac006c9947 */ /* 0x008fea0003800000 */
.L_x_2209:
        /* <DEDUP_REMOVED lines=38> */
.L_x_2211:
[----:B------:R-:W-:Y:S01]  /*4940*/  ISETP.NE.AND P1, PT, R171, 0x1, PT ;  /* 0x00000001ab00780c */ /* 0x000fe20003f25270 */
[----:B------:R-:W-:Y:S01]  /*4950*/  FMUL.FTZ R20, R94, UR6 ;  /* 0x000000065e147c20 */ /* 0x000fe20008410000 */
[----:B-1----:R-:W-:Y:S02]  /*4960*/  IMAD.IADD R10, R19, 0x1, R16 ;  /* 0x00000001130a7824 */ /* 0x002fe400078e0210 */
[----:B0-2---:R-:W-:Y:S01]  /*4970*/  FMUL.FTZ R0, R90, UR6 ;  /* 0x000000065a007c20 */ /* 0x005fe20008410000 */
[----:B------:R-:W-:Y:S01]  /*4980*/  FMUL.FTZ R90, R102, UR6 ;  /* 0x00000006665a7c20 */ /* 0x000fe20008410000 */
[----:B------:R-:W-:Y:S01]  /*4990*/  FMUL.FTZ R92, R92, UR6 ;  /* 0x000000065c5c7c20 */ /* 0x000fe20008410000 */
[----:B------:R-:W0:Y:S01]  /*49a0*/  LDC R102, c[0x0][0x2f0] ;  /* 0x0000bc00ff667b82 */ /* 0x000e220000000800 */
[----:B------:R-:W-:Y:S01]  /*49b0*/  FMUL.FTZ R88, R88, UR6 ;  /* 0x0000000658587c20 */ /* 0x000fe20008410000 */
[----:B------:R-:W-:Y:S01]  /*49c0*/  FMUL.FTZ R97, R97, UR6 ;  /* 0x0000000661617c20 */ /* 0x000fe20008410000 */
[----:B------:R1:W-:Y:S01]  /*49d0*/  MUFU.TANH R146, R92 ;  /* 0x0000005c00927308 */ /* 0x0003e20000002400 */
[----:B------:R-:W-:Y:S01]  /*49e0*/  FMUL.FTZ R89, R89, UR6 ;  /* 0x0000000659597c20 */ /* 0x000fe20008410000 */
[----:B------:R-:W-:Y:S01]  /*49f0*/  FMUL.FTZ R93, R93, UR6 ;  /* 0x000000065d5d7c20 */ /* 0x000fe20008410000 */
[----:B------:R-:W-:Y:S01]  /*4a00*/  FMUL.FTZ R21, R99, UR6 ;  /* 0x0000000663157c20 */ /* 0x000fe20008410000 */
[----:B------:R-:W-:Y:S01]  /*4a10*/  FMUL.FTZ R96, R96, UR6 ;  /* 0x0000000660607c20 */ /* 0x000fe20008410000 */
[----:B------:R-:W2:Y:S01]  /*4a20*/  @P1 LDC R9, c[0x0][0x44c] ;  /* 0x00011300ff091b82 */ /* 0x000ea20000000800 */
[----:B------:R-:W-:Y:S01]  /*4a30*/  FMUL.FTZ R100, R100, UR6 ;  /* 0x0000000664647c20 */ /* 0x000fe20008410000 */
[----:B------:R-:W-:Y:S01]  /*4a40*/  FMUL.FTZ R101, R101, UR6 ;  /* 0x0000000665657c20 */ /* 0x000fe20008410000 */
[----:B------:R3:W4:Y:S01]  /*4a50*/  MUFU.TANH R150, R88 ;  /* 0x0000005800967308 */ /* 0x0007220000002400 */
[----:B-1----:R-:W-:Y:S01]  /*4a60*/  FMUL.FTZ R92, R106, UR6 ;  /* 0x000000066a5c7c20 */ /* 0x002fe20008410000 */
[----:B------:R-:W-:-:S02]  /*4a70*/  IMAD.MOV.U32 R106, RZ, RZ, -0x60 ;  /* 0xffffffa0ff6a7424 */ /* 0x000fc400078e00ff */
[----:B------:R-:W-:Y:S01]  /*4a80*/  FMUL.FTZ R104, R104, UR6 ;  /* 0x0000000668687c20 */ /* 0x000fe20008410000 */
[----:B------:R-:W-:Y:S01]  /*4a90*/  FMUL.FTZ R105, R105, UR6 ;  /* 0x0000000669697c20 */ /* 0x000fe20008410000 */
[----:B------:R-:W1:Y:S01]  /*4aa0*/  @P1 LDC R94, c[0x0][0x450] ;  /* 0x00011400ff5e1b82 */ /* 0x000e620000000800 */
[----:B------:R-:W-:Y:S01]  /*4ab0*/  FMUL.FTZ R108, R108, UR6 ;  /* 0x000000066c6c7c20 */ /* 0x000fe20008410000 */
[----:B------:R-:W-:Y:S01]  /*4ac0*/  FMUL.FTZ R109, R109, UR6 ;  /* 0x000000066d6d7c20 */ /* 0x000fe20008410000 */
[----:B------:R-:W-:Y:S01]  /*4ad0*/  MUFU.TANH R140, R97 ;  /* 0x00000061008c7308 */ /* 0x000fe20000002400 */
[----:B---3--:R-:W-:Y:S01]  /*4ae0*/  FMUL.FTZ R88, R98, UR6 ;  /* 0x0000000662587c20 */ /* 0x008fe20008410000 */
[----:B------:R-:W-:Y:S01]  /*4af0*/  FMUL.FTZ R112, R112, UR6 ;  /* 0x0000000670707c20 */ /* 0x000fe20008410000 */
[----:B------:R-:W-:Y:S01]  /*4b00*/  FMUL.FTZ R113, R113, UR6 ;  /* 0x0000000671717c20 */ /* 0x000fe20008410000 */
[----:B------:R-:W-:Y:S01]  /*4b10*/  FMUL.FTZ R116, R116, UR6 ;  /* 0x0000000674747c20 */ /* 0x000fe20008410000 */
[----:B------:R-:W-:Y:S01]  /*4b20*/  FMUL.FTZ R117, R117, UR6 ;  /* 0x0000000675757c20 */ /* 0x000fe20008410000 */
[----:B------:R-:W-:Y:S01]  /*4b30*/  FMUL.FTZ R120, R120, UR6 ;  /* 0x0000000678787c20 */ /* 0x000fe20008410000 */
[----:B------:R-:W-:Y:S01]  /*4b40*/  FMUL.FTZ R121, R121, UR6 ;  /* 0x0000000679797c20 */ /* 0x000fe20008410000 */
[----:B------:R3:W5:Y:S01]  /*4b50*/  MUFU.TANH R148, R89 ;  /* 0x0000005900947308 */ /* 0x0007620000002400 */
[----:B------:R-:W-:Y:S01]  /*4b60*/  FMUL.FTZ R124, R124, UR6 ;  /* 0x000000067c7c7c20 */ /* 0x000fe20008410000 */
[----:B------:R-:W-:Y:S01]  /*4b70*/  FMUL.FTZ R125, R125, UR6 ;  /* 0x000000067d7d7c20 */ /* 0x000fe20008410000 */
[----:B------:R-:W-:Y:S01]  /*4b80*/  FMUL.FTZ R128, R128, UR6 ;  /* 0x0000000680807c20 */ /* 0x000fe20008410000 */
[----:B------:R-:W-:Y:S01]  /*4b90*/  FMUL.FTZ R129, R129, UR6 ;  /* 0x0000000681817c20 */ /* 0x000fe20008410000 */
[----:B--2---:R-:W-:-:S04]  /*4ba0*/  @P1 IMAD.HI.U32 R9, R10, R9, RZ ;  /* 0x000000090a091227 */ /* 0x004fc800078e00ff */
[----:B------:R-:W-:Y:S01]  /*4bb0*/  FMUL.FTZ R132, R132, UR6 ;  /* 0x0000000684847c20 */ /* 0x000fe20008410000 */
[----:B------:R-:W-:Y:S01]  /*4bc0*/  FMUL.FTZ R133, R133, UR6 ;  /* 0x0000000685857c20 */ /* 0x000fe20008410000 */
[----:B------:R2:W5:Y:S01]  /*4bd0*/  MUFU.TANH R144, R93 ;  /* 0x0000005d00907308 */ /* 0x0005620000002400 */
[----:B------:R-:W-:Y:S01]  /*4be0*/  FMUL.FTZ R8, R91, UR6 ;  /* 0x000000065b087c20 */ /* 0x000fe20008410000 */
[----:B------:R-:W-:Y:S01]  /*4bf0*/  FMUL.FTZ R14, R95, UR6 ;  /* 0x000000065f0e7c20 */ /* 0x000fe20008410000 */
[----:B---3--:R-:W-:Y:S01]  /*4c00*/  FMUL.FTZ R89, R103, UR6 ;  /* 0x0000000667597c20 */ /* 0x008fe20008410000 */
[----:B------:R-:W-:Y:S01]  /*4c10*/  FMUL.FTZ R118, R118, UR6 ;  /* 0x0000000676767c20 */ /* 0x000fe20008410000 */
[----:B-1----:R-:W-:Y:S01]  /*4c20*/  @P1 SHF.R.U32.HI R10, RZ, R94, R9 ;  /* 0x0000005eff0a1219 */ /* 0x002fe20000011609 */
[----:B------:R-:W-:Y:S02]  /*4c30*/  IMAD R9, R15, R106, 0x1 ;  /* 0x000000010f097424 */ /* 0x000fe400078e026a */
[----:B------:R-:W-:Y:S01]  /*4c40*/  FMUL.FTZ R91, R107, UR6 ;  /* 0x000000066b5b7c20 */ /* 0x000fe20008410000 */
[----:B------:R-:W1:Y:S01]  /*4c50*/  MUFU.TANH R96, R96 ;  /* 0x0000006000607308 */ /* 0x000e620000002400 */
[----:B--2---:R-:W-:Y:S01]  /*4c60*/  FMUL.FTZ R93, R110, UR6 ;  /* 0x000000066e5d7c20 */ /* 0x004fe20008410000 */
[----:B------:R-:W2:Y:S01]  /*4c70*/  SHFL.IDX PT, R94, R10, RZ, 0x1c1f ;  /* 0x001c1fff0a5e7589 */ /* 0x000ea200000e0000 */
[----:B------:R-:W-:-:S02]  /*4c80*/  IMAD R9, R18, -0x2, R9 ;  /* 0xfffffffe12097824 */ /* 0x000fc400078e0209 */
[----:B------:R-:W-:Y:S01]  /*4c90*/  FMUL.FTZ R122, R122, UR6 ;  /* 0x000000067a7a7c20 */ /* 0x000fe20008410000 */
[----:B------:R-:W-:Y:S01]  /*4ca0*/  FMUL.FTZ R95, R111, UR6 ;  /* 0x000000066f5f7c20 */ /* 0x000fe20008410000 */
[----:B------:R-:W3:Y:S01]  /*4cb0*/  SHFL.IDX PT, R10, R10, 0x1, 0x1c1f ;  /* 0x003c1f000a0a7f89 */ /* 0x000ee200000e0000 */
[----:B0-----:R-:W-:Y:S01]  /*4cc0*/  IMAD R97, R102, UR42, R9 ;  /* 0x0000002a66617c24 */ /* 0x001fe2000f8e0209 */
        /* <DEDUP_REMOVED lines=11> */
[----:B------:R-:W-:-:S04]  /*4d80*/  UIADD3 UR7, UR7, 0x2a840, URZ ;  /* 0x0002a84007077890 */ /* 0x000fc8000fffe03f */
[----:B------:R-:W-:Y:S01]  /*4d90*/  UPRMT UR7, UR43, 0x654, UR7 ;  /* 0x000006542b077896 */ /* 0x000fe20008000007 */
[----:B------:R-:W3:Y:S01]  /*4da0*/  MUFU.TANH R104, R104 ;  /* 0x0000006800687308 */ /* 0x000ee20000002400 */
[----:B--2---:R-:W-:-:S04]  /*4db0*/  IADD3 R99, R94, -UR11, R97 ;  /* 0x8000000b5e637c10 */ /* 0x004fc8000fffe061 */
[C---:B------:R-:W-:Y:S02]  /*4dc0*/  ISETP.GT.AND P1, PT, R99.reuse, RZ, PT ;  /* 0x000000ff6300720c */ /* 0x040fe40003f24270 */
[C---:B------:R-:W-:Y:S01]  /*4dd0*/  ISETP.GT.AND P2, PT, R99.reuse, 0x1, PT ;  /* 0x000000016300780c */ /* 0x040fe20003f44270 */
[----:B------:R-:W2:Y:S01]  /*4de0*/  MUFU.TANH R105, R105 ;  /* 0x0000006900697308 */ /* 0x000ea20000002400 */
[----:B----4-:R-:W-:Y:S01]  /*4df0*/  FSEL R150, R150, -INF , P1 ;  /* 0xff80000096967808 */ /* 0x010fe20000800000 */
[----:B------:R-:W-:Y:S01]  /*4e00*/  SYNCS.ARRIVE.TRANS64.RED.A1T0 RZ, [UR7], RZ ;  /* 0x000000ffffff79a7 */ /* 0x000fe20008100407 */
[C---:B------:R-:W-:Y:S02]  /*4e10*/  ISETP.GT.AND P1, PT, R99.reuse, 0x8, PT ;  /* 0x000000086300780c */ /* 0x040fe40003f24270 */
[----:B-----5:R-:W-:Y:S02]  /*4e20*/  FSEL R148, R148, -INF , P2 ;  /* 0xff80000094947808 */ /* 0x020fe40001000000 */
[----:B------:R-:W-:Y:S01]  /*4e30*/  FMNMX.FTZ R9, R150, R13, !PT ;  /* 0x0000000d96097209 */ /* 0x000fe20007810000 */
[----:B------:R-:W4:Y:S01]  /*4e40*/  MUFU.TANH R108, R108 ;  /* 0x0000006c006c7308 */ /* 0x000f220000002400 */
[----:B------:R-:W-:-:S02]  /*4e50*/  ISETP.GT.AND P2, PT, R99, 0x9, PT ;  /* 0x000000096300780c */ /* 0x000fc40003f44270 */
[----:B------:R-:W-:Y:S02]  /*4e60*/  FSEL R146, R146, -INF , P1 ;  /* 0xff80000092927808 */ /* 0x000fe40000800000 */
[----:B------:R-:W-:Y:S02]  /*4e70*/  FMNMX.FTZ R9, R148, R9, !PT ;  /* 0x0000000994097209 */ /* 0x000fe40007810000 */
[C---:B------:R-:W-:Y:S01]  /*4e80*/  ISETP.GT.AND P1, PT, R99.reuse, 0x10, PT ;  /* 0x000000106300780c */ /* 0x040fe20003f24270 */
[----:B------:R-:W5:Y:S01]  /*4e90*/  MUFU.TANH R98, R109 ;  /* 0x0000006d00627308 */ /* 0x000f620000002400 */
[----:B------:R-:W-:Y:S02]  /*4ea0*/  FSEL R144, R144, -INF , P2 ;  /* 0xff80000090907808 */ /* 0x000fe40001000000 */
[----:B------:R-:W-:Y:S02]  /*4eb0*/  FMNMX.FTZ R9, R146, R9, !PT ;  /* 0x0000000992097209 */ /* 0x000fe40007810000 */
[----:B------:R-:W-:-:S02]  /*4ec0*/  ISETP.GT.AND P2, PT, R99, 0x11, PT ;  /* 0x000000116300780c */ /* 0x000fc40003f44270 */
[----:B-1----:R-:W-:Y:S01]  /*4ed0*/  FSEL R142, R96, -INF , P1 ;  /* 0xff800000608e7808 */ /* 0x002fe20000800000 */
[----:B------:R-:W1:Y:S01]  /*4ee0*/  MUFU.TANH R102, R112 ;  /* 0x0000007000667308 */ /* 0x000e620000002400 */
[----:B------:R-:W-:Y:S02]  /*4ef0*/  FMNMX.FTZ R9, R144, R9, !PT ;  /* 0x0000000990097209 */ /* 0x000fe40007810000 */
[C---:B------:R-:W-:Y:S02]  /*4f00*/  ISETP.GT.AND P1, PT, R99.reuse, 0x18, PT ;  /* 0x000000186300780c */ /* 0x040fe40003f24270 */
[----:B------:R-:W-:Y:S02]  /*4f10*/  FSEL R140, R140, -INF , P2 ;  /* 0xff8000008c8c7808 */ /* 0x000fe40001000000 */
[----:B------:R-:W-:Y:S01]  /*4f20*/  FMNMX.FTZ R9, R142, R9, !PT ;  /* 0x000000098e097209 */ /* 0x000fe20007810000 */
[----:B------:R-:W1:Y:S01]  /*4f30*/  MUFU.TANH R113, R113 ;  /* 0x0000007100717308 */ /* 0x000e620000002400 */
[----:B------:R-:W-:-:S02]  /*4f40*/  ISETP.GT.AND P2, PT, R99, 0x19, PT ;  /* 0x000000196300780c */ /* 0x000fc40003f44270 */
[----:B0-----:R-:W-:Y:S02]  /*4f50*/  FSEL R136, R100, -INF , P1 ;  /* 0xff80000064887808 */ /* 0x001fe40000800000 */
[----:B------:R-:W-:Y:S02]  /*4f60*/  FMNMX.FTZ R9, R140, R9, !PT ;  /* 0x000000098c097209 */ /* 0x000fe40007810000 */
[----:B------:R-:W-:Y:S01]  /*4f70*/  ISETP.GT.AND P1, PT, R99, 0x20, PT ;  /* 0x000000206300780c */ /* 0x000fe20003f24270 */
[----:B------:R-:W0:Y:S01]  /*4f80*/  MUFU.TANH R116, R116 ;  /* 0x0000007400747308 */ /* 0x000e220000002400 */
[----:B---3--:R-:W-:Y:S02]  /*4f90*/  FSEL R106, R101, -INF , P2 ;  /* 0xff800000656a7808 */ /* 0x008fe40001000000 */
[----:B------:R-:W-:Y:S02]  /*4fa0*/  FMNMX.FTZ R9, R136, R9, !PT ;  /* 0x0000000988097209 */ /* 0x000fe40007810000 */
[----:B------:R-:W-:-:S02]  /*4fb0*/  ISETP.GT.AND P2, PT, R99, 0x21, PT ;  /* 0x000000216300780c */ /* 0x000fc40003f44270 */
[----:B------:R-:W-:Y:S01]  /*4fc0*/  FSEL R100, R104, -INF , P1 ;  /* 0xff80000068647808 */ /* 0x000fe20000800000 */
[----:B------:R-:W3:Y:S01]  /*4fd0*/  MUFU.TANH R110, R117 ;  /* 0x00000075006e7308 */ /* 0x000ee20000002400 */
[----:B------:R-:W-:Y:S02]  /*4fe0*/  FMNMX.FTZ R9, R106, R9, !PT ;  /* 0x000000096a097209 */ /* 0x000fe40007810000 */
[----:B------:R-:W-:Y:S02]  /*4ff0*/  ISETP.GT.AND P1, PT, R99, 0x28, PT ;  /* 0x000000286300780c */ /* 0x000fe40003f24270 */
[----:B--2---:R-:W-:Y:S02]  /*5000*/  FSEL R96, R105, -INF , P2 ;  /* 0xff80000069607808 */ /* 0x004fe40001000000 */
[----:B------:R-:W-:Y:S01]  /*5010*/  FMNMX.FTZ R9, R100, R9, !PT ;  /* 0x0000000964097209 */ /* 0x000fe20007810000 */
[----:B------:R-:W2:Y:S01]  /*5020*/  MUFU.TANH R112, R120 ;  /* 0x0000007800707308 */ /* 0x000ea20000002400 */
[----:B------:R-:W-:-:S02]  /*5030*/  ISETP.GT.AND P2, PT, R99, 0x29, PT ;  /* 0x000000296300780c */ /* 0x000fc40003f44270 */
[----:B----4-:R-:W-:Y:S02]  /*5040*/  FSEL R94, R108, -INF , P1 ;  /* 0xff8000006c5e7808 */ /* 0x010fe40000800000 */
[----:B------:R-:W-:Y:S02]  /*5050*/  FMNMX.FTZ R9, R96, R9, !PT ;  /* 0x0000000960097209 */ /* 0x000fe40007810000 */
[C---:B------:R-:W-:Y:S01]  /*5060*/  ISETP.GT.AND P1, PT, R99.reuse, 0x30, PT ;  /* 0x000000306300780c */ /* 0x040fe20003f24270 */
[----:B------:R-:W4:Y:S01]  /*5070*/  MUFU.TANH R121, R121 ;  /* 0x0000007900797308 */ /* 0x000f220000002400 */
[----:B-----5:R-:W-:Y:S02]  /*5080*/  FSEL R98, R98, -INF , P2 ;  /* 0xff80000062627808 */ /* 0x020fe40001000000 */
[----:B------:R-:W-:Y:S02]  /*5090*/  FMNMX.FTZ R9, R94, R9, !PT ;  /* 0x000000095e097209 */ /* 0x000fe40007810000 */
[----:B------:R-:W-:-:S02]  /*50a0*/  ISETP.GT.AND P2, PT, R99, 0x31, PT ;  /* 0x000000316300780c */ /* 0x000fc40003f44270 */
[----:B-1----:R-:W-:Y:S01]  /*50b0*/  FSEL R102, R102, -INF , P1 ;  /* 0xff80000066667808 */ /* 0x002fe20000800000 */
[----:B------:R-:W1:Y:S01]  /*50c0*/  MUFU.TANH R120, R124 ;  /* 0x0000007c00787308 */ /* 0x000e620000002400 */
[----:B------:R-:W-:Y:S02]  /*50d0*/  FMNMX.FTZ R9, R98, R9, !PT ;  /* 0x0000000962097209 */ /* 0x000fe40007810000 */
[----:B------:R-:W-:Y:S02]  /*50e0*/  ISETP.GT.AND P1, PT, R99, 0x38, PT ;  /* 0x000000386300780c */ /* 0x000fe40003f24270 */
[----:B------:R-:W-:Y:S02]  /*50f0*/  FSEL R104, R113, -INF , P2 ;  /* 0xff80000071687808 */ /* 0x000fe40001000000 */
[----:B------:R-:W-:Y:S01]  /*5100*/  FMNMX.FTZ R9, R102, R9, !PT ;  /* 0x0000000966097209 */ /* 0x000fe20007810000 */
[----:B------:R-:W5:Y:S01]  /*5110*/  MUFU.TANH R125, R125 ;  /* 0x0000007d007d7308 */ /* 0x000f620000002400 */
[----:B------:R-:W-:-:S02]  /*5120*/  ISETP.GT.AND P2, PT, R99, 0x39, PT ;  /* 0x000000396300780c */ /* 0x000fc40003f44270 */
[----:B0-----:R-:W-:Y:S02]  /*5130*/  FSEL R108, R116, -INF , P1 ;  /* 0xff800000746c7808 */ /* 0x001fe40000800000 */
[----:B------:R-:W-:Y:S02]  /*5140*/  FMNMX.FTZ R9, R104, R9, !PT ;  /* 0x0000000968097209 */ /* 0x000fe40007810000 */
[C---:B------:R-:W-:Y:S01]  /*5150*/  ISETP.GT.AND P1, PT, R99.reuse, 0x40, PT ;  /* 0x000000406300780c */ /* 0x040fe20003f24270 */
[----:B------:R-:W0:Y:S01]  /*5160*/  MUFU.TANH R128, R128 ;  /* 0x0000008000807308 */ /* 0x000e220000002400 */
[----:B---3--:R-:W-:Y:S02]  /*5170*/  FSEL R110, R110, -INF , P2 ;  /* 0xff8000006e6e7808 */ /* 0x008fe40001000000 */
[----:B------:R-:W-:Y:S02]  /*5180*/  FMNMX.FTZ R9, R108, R9, !PT ;  /* 0x000000096c097209 */ /* 0x000fe40007810000 */
[----:B------:R-:W-:-:S02]  /*5190*/  ISETP.GT.AND P2, PT, R99, 0x41, PT ;  /* 0x000000416300780c */ /* 0x000fc40003f44270 */
[----:B--2---:R-:W-:Y:S01]  /*51a0*/  FSEL R112, R112, -INF , P1 ;  /* 0xff80000070707808 */ /* 0x004fe20000800000 */
[----:B------:R-:W2:Y:S01]  /*51b0*/  MUFU.TANH R129, R129 ;  /* 0x0000008100817308 */ /* 0x000ea20000002400 */
[----:B------:R-:W-:Y:S02]  /*51c0*/  FMNMX.FTZ R9, R110, R9, !PT ;  /* 0x000000096e097209 */ /* 0x000fe40007810000 */
[----:B------:R-:W-:Y:S02]  /*51d0*/  ISETP.GT.AND P1, PT, R99, 0x48, PT ;  /* 0x000000486300780c */ /* 0x000fe40003f24270 */
[----:B----4-:R-:W-:Y:S02]  /*51e0*/  FSEL R116, R121, -INF , P2 ;  /* 0xff80000079747808 */ /* 0x010fe40001000000 */
[----:B------:R-:W-:Y:S01]  /*51f0*/  FMNMX.FTZ R9, R112, R9, !PT ;  /* 0x0000000970097209 */ /* 0x000fe20007810000 */
[----:B------:R-:W3:Y:S01]  /*5200*/  MUFU.TANH R132, R132 ;  /* 0x0000008400847308 */ /* 0x000ee20000002400 */
[----:B------:R-:W-:-:S02]  /*5210*/  ISETP.GT.AND P2, PT, R99, 0x49, PT ;  /* 0x000000496300780c */ /* 0x000fc40003f44270 */
[----:B-1----:R-:W-:Y:S02]  /*5220*/  FSEL R120, R120, -INF , P1 ;  /* 0xff80000078787808 */ /* 0x002fe40000800000 */
[----:B------:R-:W-:Y:S02]  /*5230*/  FMNMX.FTZ R9, R116, R9, !PT ;  /* 0x0000000974097209 */ /* 0x000fe40007810000 */
[----:B------:R-:W-:Y:S01]  /*5240*/  ISETP.GT.AND P1, PT, R99, 0x50, PT ;  /* 0x000000506300780c */ /* 0x000fe20003f24270 */
[----:B------:R-:W1:Y:S01]  /*5250*/  MUFU.TANH R133, R133 ;  /* 0x0000008500857308 */ /* 0x000e620000002400 */
[----:B-----5:R-:W-:Y:S02]  /*5260*/  FSEL R124, R125, -INF , P2 ;  /* 0xff8000007d7c7808 */ /* 0x020fe40001000000 */
[----:B------:R-:W-:Y:S01]  /*5270*/  FMNMX.FTZ R101, R120, R9, !PT ;  /* 0x0000000978657209 */ /* 0x000fe20007810000 */
[----:B------:R-:W-:Y:S01]  /*5280*/  FMUL.FTZ R9, R114, UR6 ;  /* 0x0000000672097c20 */ /* 0x000fe20008410000 */
[----:B------:R-:W-:-:S02]  /*5290*/  ISETP.GT.AND P2, PT, R99, 0x51, PT ;  /* 0x000000516300780c */ /* 0x000fc40003f44270 */
        /* <DEDUP_REMOVED lines=8> */
[----:B---3--:R-:W-:Y:S02]  /*5320*/  FSEL R132, R132, -INF , P1 ;  /* 0xff80000084847808 */ /* 0x008fe40000800000 */
[----:B------:R-:W-:Y:S02]  /*5330*/  FMNMX.FTZ R101, R128, R101, !PT ;  /* 0x0000006580657209 */ /* 0x000fe40007810000 */
[----:B-1----:R-:W-:Y:S01]  /*5340*/  FSEL R138, R133, -INF , P2 ;  /* 0xff800000858a7808 */ /* 0x002fe20001000000 */
[----:B------:R-:W1:Y:S01]  /*5350*/  MUFU.TANH R20, R20 ;  /* 0x0000001400147308 */ /* 0x000e620000002400 */
[----:B------:R-:W-:Y:S02]  /*5360*/  FMNMX.FTZ R101, R132, R101, !PT ;  /* 0x0000006584657209 */ /* 0x000fe40007810000 */
[----:B------:R-:W-:Y:S02]  /*5370*/  IADD3 R97, R10, -UR11, R97 ;  /* 0x8000000b0a617c10 */ /* 0x000fe4000fffe061 */
[----:B------:R-:W-:-:S02]  /*5380*/  FMNMX.FTZ R101, R138, R101, !PT ;  /* 0x000000658a657209 */ /* 0x000fc40007810000 */
[C---:B------:R-:W-:Y:S01]  /*5390*/  ISETP.GT.AND P1, PT, R97.reuse, RZ, PT ;  /* 0x000000ff6100720c */ /* 0x040fe20003f24270 */
[----:B------:R-:W-:Y:S01]  /*53a0*/  MUFU.TANH R14, R14 ;  /* 0x0000000e000e7308 */ /* 0x000fe20000002400 */
[C---:B------:R-:W-:Y:S01]  /*53b0*/  ISETP.GT.AND P2, PT, R97.reuse, 0x1, PT ;  /* 0x000000016100780c */ /* 0x040fe20003f44270 */
[----:B------:R-:W3:Y:S01]  /*53c0*/  SHFL.BFLY PT, R152, R101, 0x2, 0x1f ;  /* 0x0c401f0065987f89 */ /* 0x000ee200000e0000 */
[----:B0-----:R-:W-:Y:S02]  /*53d0*/  FSEL R0, R0, -INF , P1 ;  /* 0xff80000000007808 */ /* 0x001fe40000800000 */
[C---:B------:R-:W-:Y:S02]  /*53e0*/  ISETP.GT.AND P3, PT, R97.reuse, 0x8, PT ;  /* 0x000000086100780c */ /* 0x040fe40003f64270 */
[----:B--2---:R-:W-:Y:S01]  /*53f0*/  FSEL R8, R8, -INF , P2 ;  /* 0xff80000008087808 */ /* 0x004fe20001000000 */
[----:B------:R-:W0:Y:S01]  /*5400*/  MUFU.TANH R88, R88 ;  /* 0x0000005800587308 */ /* 0x000e220000002400 */
[----:B------:R-:W-:-:S02]  /*5410*/  ISETP.GT.AND P4, PT, R97, 0x9, PT ;  /* 0x000000096100780c */ /* 0x000fc40003f84270 */
[----:B-1----:R-:W-:Y:S02]  /*5420*/  FSEL R20, R20, -INF , P3 ;  /* 0xff80000014147808 */ /* 0x002fe40001800000 */
[C---:B------:R-:W-:Y:S02]  /*5430*/  ISETP.GT.AND P2, PT, R97.reuse, 0x10, PT ;  /* 0x000000106100780c */ /* 0x040fe40003f44270 */
[----:B------:R-:W-:Y:S01]  /*5440*/  ISETP.GT.AND P3, PT, R97, 0x11, PT ;  /* 0x000000116100780c */ /* 0x000fe20003f64270 */
[----:B------:R1:W-:Y:S08]  /*5450*/  MUFU.TANH R103, R9 ;  /* 0x0000000900677308 */ /* 0x0003f00000002400 */
[----:B------:R-:W-:Y:S01]  /*5460*/  MUFU.TANH R21, R21 ;  /* 0x0000001500157308 */ /* 0x000fe20000002400 */
[----:B-1----:R-:W1:Y:S01]  /*5470*/  LDC R9, c[0x0][0x988] ;  /* 0x00026200ff097b82 */ /* 0x002e620000000800 */
[----:B---3--:R-:W-:-:S02]  /*5480*/  FMNMX.FTZ R152, R101, R152, !PT ;  /* 0x0000009865987209 */ /* 0x008fc40007810000 */
[----:B0-----:R-:W-:Y:S02]  /*5490*/  FSEL R88, R88, -INF , P2 ;  /* 0xff80000058587808 */ /* 0x001fe40001000000 */
[----:B------:R-:W-:Y:S01]  /*54a0*/  ISETP.GT.AND P2, PT, R97, 0x18, PT ;  /* 0x000000186100780c */ /* 0x000fe20003f44270 */
[----:B------:R-:W0:Y:S01]  /*54b0*/  SHFL.BFLY PT, R99, R152, 0x1, 0x1f ;  /* 0x0c201f0098637f89 */ /* 0x000e2200000e0000 */
[----:B------:R-:W2:Y:S08]  /*54c0*/  MUFU.TANH R90, R90 ;  /* 0x0000005a005a7308 */ /* 0x000eb00000002400 */
[----:B------:R-:W3:Y:S08]  /*54d0*/  MUFU.TANH R89, R89 ;  /* 0x0000005900597308 */ /* 0x000ef00000002400 */
[----:B------:R4:W-:Y:S01]  /*54e0*/  MUFU.TANH R105, R118 ;  /* 0x0000007600697308 */ /* 0x0009e20000002400 */
[----:B--2---:R-:W-:-:S02]  /*54f0*/  FSEL R90, R90, -INF , P2 ;  /* 0xff8000005a5a7808 */ /* 0x004fc40001000000 */
[----:B------:R-:W-:Y:S02]  /*5500*/  ISETP.GT.AND P2, PT, R97, 0x20, PT ;  /* 0x000000206100780c */ /* 0x000fe40003f44270 */
[----:B0-----:R-:W-:-:S03]  /*5510*/  FMNMX.FTZ R10, R152, R99, !PT ;  /* 0x00000063980a7209 */ /* 0x001fc60007810000 */
[----:B------:R-:W-:Y:S01]  /*5520*/  MUFU.TANH R92, R92 ;  /* 0x0000005c005c7308 */ /* 0x000fe20000002400 */
[----:B------:R-:W-:Y:S02]  /*5530*/  FMNMX.FTZ R99, R0, R11, !PT ;  /* 0x0000000b00637209 */ /* 0x000fe40007810000 */
[----:B----4-:R-:W-:Y:S01]  /*5540*/  FSEL R118, R14, -INF , P4 ;  /* 0xff8000000e767808 */ /* 0x010fe20002000000 */
[----:B-1----:R-:W-:Y:S01]  /*5550*/  FMUL.FTZ R111, R10, R9 ;  /* 0x000000090a6f7220 */ /* 0x002fe20000410000 */
[----:B------:R-:W-:Y:S02]  /*5560*/  FMNMX.FTZ R99, R8, R99, !PT ;  /* 0x0000006308637209 */ /* 0x000fe40007810000 */
[----:B------:R-:W-:Y:S01]  /*5570*/  FSETP.NEU.FTZ.AND P1, PT, R10, -INF , PT ;  /* 0xff8000000a00780b */ /* 0x000fe20003f3d000 */
[----:B------:R-:W0:Y:S01]  /*5580*/  MUFU.TANH R91, R91 ;  /* 0x0000005b005b7308 */ /* 0x000e220000002400 */
[----:B------:R-:W-:Y:S02]  /*5590*/  FMNMX.FTZ R99, R20, R99, !PT ;  /* 0x0000006314637209 */ /* 0x000fe40007810000 */
[----:B------:R-:W-:-:S02]  /*55a0*/  FSEL R111, R111, RZ, P1 ;  /* 0x000000ff6f6f7208 */ /* 0x000fc40000800000 */
[----:B------:R-:W-:-:S03]  /*55b0*/  FMNMX.FTZ R99, R118, R99, !PT ;  /* 0x0000006376637209 */ /* 0x000fc60007810000 */
[----:B------:R1:W-:Y:S01]  /*55c0*/  MUFU.TANH R107, R122 ;  /* 0x0000007a006b7308 */ /* 0x0003e20000002400 */
[----:B------:R-:W-:Y:S01]  /*55d0*/  FMNMX.FTZ R99, R88, R99, !PT ;  /* 0x0000006358637209 */ /* 0x000fe20007810000 */
[-CC-:B------:R-:W-:Y:S01]  /*55e0*/  FFMA.FTZ R158, R146, R9.reuse, -R111.reuse ;  /* 0x00000009929e7223 */ /* 0x180fe2000001086f */
[-CC-:B------:R-:W-:Y:S01]  /*55f0*/  FFMA.FTZ R156, R148, R9.reuse, -R111.reuse ;  /* 0x00000009949c7223 */ /* 0x180fe2000001086f */
[-CC-:B------:R-:W-:Y:S01]  /*5600*/  FFMA.FTZ R152, R142, R9.reuse, -R111.reuse ;  /* 0x000000098e987223 */ /* 0x180fe2000001086f */
[-CC-:B------:R-:W-:Y:S01]  /*5610*/  FFMA.FTZ R150, R150, R9.reuse, -R111.reuse ;  /* 0x0000000996967223 */ /* 0x180fe2000001086f */
[-CC-:B------:R-:W-:Y:S01]  /*5620*/  FFMA.FTZ R154, R136, R9.reuse, -R111.reuse ;  /* 0x00000009889a7223 */ /* 0x180fe2000001086f */
[-CC-:B------:R-:W-:Y:S01]  /*5630*/  FFMA.FTZ R101, R108, R9.reuse, -R111.reuse ;  /* 0x000000096c657223 */ /* 0x180fe2000001086f */
[----:B------:R-:W2:Y:S01]  /*5640*/  MUFU.TANH R93, R93 ;  /* 0x0000005d005d7308 */ /* 0x000ea20000002400 */
[----:B-1----:R-:W-:Y:S01]  /*5650*/  FSEL R122, R21, -INF , P3 ;  /* 0xff800000157a7808 */ /* 0x002fe20001800000 */
[-CC-:B------:R-:W-:Y:S01]  /*5660*/  FFMA.FTZ R96, R96, R9.reuse, -R111.reuse ;  /* 0x0000000960607223 */ /* 0x180fe2000001086f */
[----:B------:R-:W-:Y:S01]  /*5670*/  ISETP.GT.AND P3, PT, R97, 0x19, PT ;  /* 0x000000196100780c */ /* 0x000fe20003f64270 */
[--C-:B------:R-:W-:Y:S01]  /*5680*/  FFMA.FTZ R94, R94, R9, -R111.reuse ;  /* 0x000000095e5e7223 */ /* 0x100fe2000001086f */
[----:B------:R-:W-:Y:S01]  /*5690*/  FMNMX.FTZ R99, R122, R99, !PT ;  /* 0x000000637a637209 */ /* 0x000fe20007810000 */
[-CC-:B------:R-:W-:Y:S01]  /*56a0*/  FFMA.FTZ R108, R124, R9.reuse, -R111.reuse ;  /* 0x000000097c6c7223 */ /* 0x180fe2000001086f */
[----:B------:R-:W-:Y:S01]  /*56b0*/  FFMA.FTZ R138, R138, R9, -R111 ;  /* 0x000000098a8a7223 */ /* 0x000fe2000001086f */
[----:B------:R-:W1:Y:S01]  /*56c0*/  MUFU.TANH R95, R95 ;  /* 0x0000005f005f7308 */ /* 0x000e620000002400 */
[----:B------:R-:W-:-:S07]  /*56d0*/  FMNMX.FTZ R99, R90, R99, !PT ;  /* 0x000000635a637209 */ /* 0x000fce0007810000 */
[----:B------:R3:W-:Y:S08]  /*56e0*/  MUFU.TANH R172, R126 ;  /* 0x0000007e00ac7308 */ /* 0x0007f00000002400 */
[----:B------:R4:W-:Y:S01]  /*56f0*/  MUFU.TANH R174, R130 ;  /* 0x0000008200ae7308 */ /* 0x0009e20000002400 */
[----:B---3--:R-:W-:Y:S01]  /*5700*/  FSEL R126, R89, -INF , P3 ;  /* 0xff800000597e7808 */ /* 0x008fe20001800000 */
[----:B------:R-:W-:Y:S01]  /*5710*/  FFMA.FTZ R89, R144, R9, -R111 ;  /* 0x0000000990597223 */ /* 0x000fe2000001086f */
[----:B------:R-:W-:-:S02]  /*5720*/  ISETP.GT.AND P3, PT, R97, 0x21, PT ;  /* 0x000000216100780c */ /* 0x000fc40003f64270 */
[----:B------:R-:W-:Y:S02]  /*5730*/  FMNMX.FTZ R99, R126, R99, !PT ;  /* 0x000000637e637209 */ /* 0x000fe40007810000 */
[----:B0-----:R-:W-:Y:S01]  /*5740*/  FSEL R146, R91, -INF , P3 ;  /* 0xff8000005b927808 */ /* 0x001fe20001800000 */
[----:B------:R-:W0:Y:S01]  /*5750*/  MUFU.TANH R115, R115 ;  /* 0x0000007300737308 */ /* 0x000e220000002400 */
[----:B----4-:R-:W-:Y:S01]  /*5760*/  FSEL R130, R92, -INF , P2 ;  /* 0xff8000005c827808 */ /* 0x010fe20001000000 */
[--C-:B------:R-:W-:Y:S01]  /*5770*/  FFMA.FTZ R91, R140, R9, -R111.reuse ;  /* 0x000000098c5b7223 */ /* 0x100fe2000001086f */
[C---:B------:R-:W-:Y:S02]  /*5780*/  ISETP.GT.AND P2, PT, R97.reuse, 0x28, PT ;  /* 0x000000286100780c */ /* 0x040fe40003f44270 */
[----:B------:R-:W-:Y:S02]  /*5790*/  FMNMX.FTZ R99, R130, R99, !PT ;  /* 0x0000006382637209 */ /* 0x000fe40007810000 */
[----:B------:R-:W-:Y:S01]  /*57a0*/  ISETP.GT.AND P3, PT, R97, 0x29, PT ;  /* 0x000000296100780c */ /* 0x000fe20003f64270 */
[----:B------:R-:W3:Y:S01]  /*57b0*/  MUFU.TANH R119, R119 ;  /* 0x0000007700777308 */ /* 0x000ee20000002400 */
[----:B--2---:R-:W-:Y:S01]  /*57c0*/  FSEL R148, R93, -INF , P2 ;  /* 0xff8000005d947808 */ /* 0x004fe20001000000 */
[----:B------:R-:W-:Y:S01]  /*57d0*/  FFMA.FTZ R93, R106, R9, -R111 ;  /* 0x000000096a5d7223 */ /* 0x000fe2000001086f */
[----:B------:R-:W-:-:S02]  /*57e0*/  FMNMX.FTZ R99, R146, R99, !PT ;  /* 0x0000006392637209 */ /* 0x000fc40007810000 */
[----:B------:R-:W-:Y:S02]  /*57f0*/  ISETP.GT.AND P2, PT, R97, 0x30, PT ;  /* 0x000000306100780c */ /* 0x000fe40003f44270 */
[----:B-1----:R-:W-:Y:S01]  /*5800*/  FSEL R92, R95, -INF , P3 ;  /* 0xff8000005f5c7808 */ /* 0x002fe20001800000 */
[----:B------:R1:W-:Y:S01]  /*5810*/  MUFU.TANH R176, R134 ;  /* 0x0000008600b07308 */ /* 0x0003e20000002400 */
[----:B------:R-:W-:Y:S01]  /*5820*/  FMNMX.FTZ R99, R148, R99, !PT ;  /* 0x0000006394637209 */ /* 0x000fe20007810000 */
[----:B------:R-:W-:Y:S01]  /*5830*/  FFMA.FTZ R95, R100, R9, -R111 ;  /* 0x00000009645f7223 */ /* 0x000fe2000001086f */
[----:B------:R-:W-:Y:S02]  /*5840*/  ISETP.GT.AND P3, PT, R97, 0x31, PT ;  /* 0x000000316100780c */ /* 0x000fe40003f64270 */
[----:B------:R-:W-:Y:S02]  /*5850*/  FMNMX.FTZ R99, R92, R99, !PT ;  /* 0x000000635c637209 */ /* 0x000fe40007810000 */
[----:B0-----:R-:W-:Y:S01]  /*5860*/  FSEL R142, R115, -INF , P3 ;  /* 0xff800000738e7808 */ /* 0x001fe20001800000 */
[----:B------:R-:W0:Y:S01]  /*5870*/  MUFU.TANH R123, R123 ;  /* 0x0000007b007b7308 */ /* 0x000e220000002400 */
[----:B-1----:R-:W-:-:S02]  /*5880*/  FSEL R134, R103, -INF , P2 ;  /* 0xff80000067867808 */ /* 0x002fc40001000000 */
[C---:B------:R-:W-:Y:S02]  /*5890*/  ISETP.GT.AND P2, PT, R97.reuse, 0x38, PT ;  /* 0x000000386100780c */ /* 0x040fe40003f44270 */
[----:B------:R-:W-:Y:S02]  /*58a0*/  FMNMX.FTZ R99, R134, R99, !PT ;  /* 0x0000006386637209 */ /* 0x000fe40007810000 */
[----:B------:R-:W-:Y:S01]  /*58b0*/  ISETP.GT.AND P3, PT, R97, 0x39, PT ;  /* 0x000000396100780c */ /* 0x000fe20003f64270 */
[----:B------:R-:W1:Y:S01]  /*58c0*/  MUFU.TANH R127, R127 ;  /* 0x0000007f007f7308 */ /* 0x000e620000002400 */
[----:B------:R-:W-:Y:S01]  /*58d0*/  FSEL R144, R105, -INF , P2 ;  /* 0xff80000069907808 */ /* 0x000fe20001000000 */
[----:B------:R-:W-:Y:S01]  /*58e0*/  FFMA.FTZ R105, R120, R9, -R111 ;  /* 0x0000000978697223 */ /* 0x000fe2000001086f */
[----:B------:R-:W-:Y:S02]  /*58f0*/  FMNMX.FTZ R99, R142, R99, !PT ;  /* 0x000000638e637209 */ /* 0x000fe40007810000 */
[----:B------:R-:W-:-:S02]  /*5900*/  ISETP.GT.AND P2, PT, R97, 0x40, PT ;  /* 0x000000406100780c */ /* 0x000fc40003f44270 */
[----:B---3--:R-:W-:Y:S01]  /*5910*/  FSEL R140, R119, -INF , P3 ;  /* 0xff800000778c7808 */ /* 0x008fe20001800000 */
[----:B------:R2:W-:Y:S01]  /*5920*/  MUFU.EX2 R21, R150 ;  /* 0x0000009600157308 */ /* 0x0005e20000000800 */
[----:B------:R-:W-:Y:S02]  /*5930*/  FMNMX.FTZ R99, R144, R99, !PT ;  /* 0x0000006390637209 */ /* 0x000fe40007810000 */
[----:B------:R-:W-:Y:S02]  /*5940*/  ISETP.GT.AND P3, PT, R97, 0x41, PT ;  /* 0x000000416100780c */ /* 0x000fe40003f64270 */
[----:B------:R-:W-:Y:S02]  /*5950*/  FMNMX.FTZ R99, R140, R99, !PT ;  /* 0x000000638c637209 */ /* 0x000fe40007810000 */
[----:B0-----:R-:W-:Y:S01]  /*5960*/  FSEL R136, R123, -INF , P3 ;  /* 0xff8000007b887808 */ /* 0x001fe20001800000 */
[----:B------:R-:W0:Y:S01]  /*5970*/  MUFU.TANH R131, R131 ;  /* 0x0000008300837308 */ /* 0x000e220000002400 */
[----:B--2---:R-:W-:Y:S01]  /*5980*/  FSEL R150, R107, -INF , P2 ;  /* 0xff8000006b967808 */ /* 0x004fe20001000000 */
[----:B------:R-:W-:Y:S01]  /*5990*/  FFMA.FTZ R107, R114, R9, -R111 ;  /* 0x00000009726b7223 */ /* 0x000fe2000001086f */
[----:B------:R-:W-:-:S02]  /*59a0*/  ISETP.GT.AND P2, PT, R97, 0x48, PT ;  /* 0x000000486100780c */ /* 0x000fc40003f44270 */
[----:B------:R-:W-:Y:S02]  /*59b0*/  FMNMX.FTZ R99, R150, R99, !PT ;  /* 0x0000006396637209 */ /* 0x000fe40007810000 */
[C---:B------:R-:W-:Y:S01]  /*59c0*/  ISETP.GT.AND P3, PT, R97.reuse, 0x49, PT ;  /* 0x000000496100780c */ /* 0x040fe20003f64270 */
[----:B------:R-:W2:Y:S01]  /*59d0*/  MUFU.TANH R135, R135 ;  /* 0x0000008700877308 */ /* 0x000ea20000002400 */
[----:B------:R-:W-:Y:S02]  /*59e0*/  FSEL R172, R172, -INF , P2 ;  /* 0xff800000acac7808 */ /* 0x000fe40001000000 */
[----:B------:R-:W-:Y:S02]  /*59f0*/  FMNMX.FTZ R99, R136, R99, !PT ;  /* 0x0000006388637209 */ /* 0x000fe40007810000 */
[----:B------:R-:W-:Y:S02]  /*5a00*/  ISETP.GT.AND P2, PT, R97, 0x50, PT ;  /* 0x000000506100780c */ /* 0x000fe40003f44270 */
[----:B-1----:R-:W-:Y:S01]  /*5a10*/  FSEL R106, R127, -INF , P3 ;  /* 0xff8000007f6a7808 */ /* 0x002fe20001800000 */
[----:B------:R-:W-:Y:S01]  /*5a20*/  MUFU.EX2 R156, R156 ;  /* 0x0000009c009c7308 */ /* 0x000fe20000000800 */
[----:B------:R-:W-:-:S02]  /*5a30*/  FMNMX.FTZ R99, R172, R99, !PT ;  /* 0x00000063ac637209 */ /* 0x000fc40007810000 */
[C---:B------:R-:W-:Y:S02]  /*5a40*/  ISETP.GT.AND P3, PT, R97.reuse, 0x51, PT ;  /* 0x000000516100780c */ /* 0x040fe40003f64270 */
[----:B------:R-:W-:Y:S02]  /*5a50*/  FSEL R174, R174, -INF , P2 ;  /* 0xff800000aeae7808 */ /* 0x000fe40001000000 */
[----:B------:R-:W-:Y:S01]  /*5a60*/  FMNMX.FTZ R99, R106, R99, !PT ;  /* 0x000000636a637209 */ /* 0x000fe20007810000 */
[----:B------:R-:W-:Y:S01]  /*5a70*/  MUFU.EX2 R158, R158 ;  /* 0x0000009e009e7308 */ /* 0x000fe20000000800 */
[----:B------:R-:W-:Y:S02]  /*5a80*/  ISETP.GT.AND P2, PT, R97, 0x58, PT ;  /* 0x000000586100780c */ /* 0x000fe40003f44270 */
[----:B0-----:R-:W-:Y:S02]  /*5a90*/  FSEL R100, R131, -INF , P3 ;  /* 0xff80000083647808 */ /* 0x001fe40001800000 */
[----:B------:R-:W-:-:S02]  /*5aa0*/  FMNMX.FTZ R99, R174, R99, !PT ;  /* 0x00000063ae637209 */ /* 0x000fc40007810000 */
[----:B------:R-:W-:Y:S01]  /*5ab0*/  ISETP.GT.AND P3, PT, R97, 0x59, PT ;  /* 0x000000596100780c */ /* 0x000fe20003f64270 */
[-CC-:B------:R-:W-:Y:S01]  /*5ac0*/  FFMA.FTZ R97, R98, R9.reuse, -R111.reuse ;  /* 0x0000000962617223 */ /* 0x180fe2000001086f */
[----:B------:R-:W-:Y:S01]  /*5ad0*/  FSEL R176, R176, -INF , P2 ;  /* 0xff800000b0b07808 */ /* 0x000fe20001000000 */
[--C-:B------:R-:W-:Y:S01]  /*5ae0*/  FFMA.FTZ R98, R102, R9, -R111.reuse ;  /* 0x0000000966627223 */ /* 0x100fe2000001086f */
[----:B------:R-:W-:Y:S01]  /*5af0*/  FMNMX.FTZ R99, R100, R99, !PT ;  /* 0x0000006364637209 */ /* 0x000fe20007810000 */
[-CC-:B------:R-:W-:Y:S01]  /*5b00*/  FFMA.FTZ R102, R110, R9.reuse, -R111.reuse ;  /* 0x000000096e667223 */ /* 0x180fe2000001086f */
[----:B--2---:R-:W-:Y:S01]  /*5b10*/  FSEL R178, R135, -INF , P3 ;  /* 0xff80000087b27808 */ /* 0x004fe20001800000 */
[--C-:B------:R-:W-:Y:S01]  /*5b20*/  FFMA.FTZ R110, R128, R9, -R111.reuse ;  /* 0x00000009806e7223 */ /* 0x100fe2000001086f */
[----:B------:R-:W-:Y:S01]  /*5b30*/  FMNMX.FTZ R99, R176, R99, !PT ;  /* 0x00000063b0637209 */ /* 0x000fe20007810000 */
[----:B------:R-:W-:Y:S03]  /*5b40*/  MUFU.EX2 R89, R89 ;  /* 0x0000005900597308 */ /* 0x000fe60000000800 */
[----:B------:R-:W-:Y:S01]  /*5b50*/  FMNMX.FTZ R14, R178, R99, !PT ;  /* 0x00000063b20e7209 */ /* 0x000fe20007810000 */
[-CC-:B------:R-:W-:Y:S01]  /*5b60*/  FFMA.FTZ R99, R104, R9.reuse, -R111.reuse ;  /* 0x0000000968637223 */ /* 0x180fe2000001086f */
[----:B------:R-:W-:-:S03]  /*5b70*/  FFMA.FTZ R104, R116, R9, -R111 ;  /* 0x0000000974687223 */ /* 0x000fc6000001086f */
[----:B------:R-:W0:Y:S01]  /*5b80*/  SHFL.BFLY PT, R103, R14, 0x2, 0x1f ;  /* 0x0c401f000e677f89 */ /* 0x000e2200000e0000 */
[----:B------:R-:W-:Y:S08]  /*5b90*/  MUFU.EX2 R152, R152 ;  /* 0x0000009800987308 */ /* 0x000ff00000000800 */
[----:B------:R-:W-:Y:S08]  /*5ba0*/  MUFU.EX2 R91, R91 ;  /* 0x0000005b005b7308 */ /* 0x000ff00000000800 */
[----:B------:R-:W-:Y:S01]  /*5bb0*/  MUFU.EX2 R154, R154 ;  /* 0x0000009a009a7308 */ /* 0x000fe20000000800 */
[----:B0-----:R-:W-:Y:S01]  /*5bc0*/  FMNMX.FTZ R109, R14, R103, !PT ;  /* 0x000000670e6d7209 */ /* 0x001fe20007810000 */
[----:B------:R-:W-:-:S06]  /*5bd0*/  FFMA.FTZ R103, R112, R9, -R111 ;  /* 0x0000000970677223 */ /* 0x000fcc000001086f */
[----:B------:R-:W-:Y:S01]  /*5be0*/  MUFU.EX2 R93, R93 ;  /* 0x0000005d005d7308 */ /* 0x000fe20000000800 */
[----:B------:R-:W0:Y:S07]  /*5bf0*/  SHFL.BFLY PT, R14, R109, 0x1, 0x1f ;  /* 0x0c201f006d0e7f89 */ /* 0x000e2e00000e0000 */
[----:B------:R-:W-:Y:S08]  /*5c00*/  MUFU.EX2 R95, R95 ;  /* 0x0000005f005f7308 */ /* 0x000ff00000000800 */
[----:B------:R-:W-:Y:S08]  /*5c10*/  MUFU.EX2 R96, R96 ;  /* 0x0000006000607308 */ /* 0x000ff00000000800 */
[----:B------:R-:W-:Y:S01]  /*5c20*/  MUFU.EX2 R94, R94 ;  /* 0x0000005e005e7308 */ /* 0x000fe20000000800 */
[----:B0-----:R-:W-:Y:S01]  /*5c30*/  FMNMX.FTZ R14, R109, R14, !PT ;  /* 0x0000000e6d0e7209 */ /* 0x001fe20007810000 */
[----:B------:R-:W-:-:S03]  /*5c40*/  FFMA.FTZ R109, R132, R9, -R111 ;  /* 0x00000009846d7223 */ /* 0x000fc6000001086f */
[C---:B------:R-:W-:Y:S01]  /*5c50*/  FSETP.NEU.FTZ.AND P2, PT, R14.reuse, -INF , PT ;  /* 0xff8000000e00780b */ /* 0x040fe20003f5d000 */
[C---:B------:R-:W-:Y:S02]  /*5c60*/  FMUL.FTZ R112, R14.reuse, R9 ;  /* 0x000000090e707220 */ /* 0x040fe40000410000 */
[----:B------:R-:W-:Y:S01]  /*5c70*/  MUFU.EX2 R97, R97 ;  /* 0x0000006100617308 */ /* 0x000fe20000000800 */
[----:B------:R-:W-:Y:S02]  /*5c80*/  FSEL R116, R14, RZ, P2 ;  /* 0x000000ff0e747208 */ /* 0x000fe40001000000 */
[----:B------:R-:W-:-:S03]  /*5c90*/  FSEL R111, R112, RZ, P2 ;  /* 0x000000ff706f7208 */ /* 0x000fc60001000000 */
[----:B------:R-:W-:Y:S02]  /*5ca0*/  FADD.FTZ R116, -R116, R11 ;  /* 0x0000000b74747221 */ /* 0x000fe40000010100 */
[----:B------:R-:W-:Y:S01]  /*5cb0*/  MUFU.EX2 R98, R98 ;  /* 0x0000006200627308 */ /* 0x000fe20000000800 */
[-CC-:B------:R-:W-:Y:S01]  /*5cc0*/  FFMA.FTZ R157, R0, R9.reuse, -R111.reuse ;  /* 0x00000009009d7223 */ /* 0x180fe2000001086f */
[----:B------:R-:W-:Y:S01]  /*5cd0*/  FSEL R0, R10, RZ, P1 ;  /* 0x000000ff0a007208 */ /* 0x000fe20000800000 */
[-CC-:B------:R-:W-:Y:S01]  /*5ce0*/  FFMA.FTZ R112, R8, R9.reuse, -R111.reuse ;  /* 0x0000000908707223 */ /* 0x180fe2000001086f */
[-C--:B------:R-:W-:Y:S01]  /*5cf0*/  FMUL.FTZ R116, R116, R9.reuse ;  /* 0x0000000974747220 */ /* 0x080fe20000410000 */
[-CC-:B------:R-:W-:Y:S01]  /*5d00*/  FFMA.FTZ R159, R20, R9.reuse, -R111.reuse ;  /* 0x00000009149f7223 */ /* 0x180fe2000001086f */
[-C--:B------:R-:W-:Y:S01]  /*5d10*/  FFMA.FTZ R20, R118, R9.reuse, -R111 ;  /* 0x0000000976147223 */ /* 0x080fe2000001086f */
[----:B------:R-:W-:Y:S01]  /*5d20*/  FADD.FTZ R0, -R0, R13 ;  /* 0x0000000d00007221 */ /* 0x000fe20000010100 */
[----:B------:R-:W-:Y:S01]  /*5d30*/  MUFU.EX2 R157, R157 ;  /* 0x0000009d009d7308 */ /* 0x000fe20000000800 */
[-CC-:B------:R-:W-:Y:S01]  /*5d40*/  FFMA.FTZ R153, R88, R9.reuse, -R111.reuse ;  /* 0x0000000958997223 */ /* 0x180fe2000001086f */
[-CC-:B------:R-:W-:Y:S01]  /*5d50*/  FFMA.FTZ R88, R122, R9.reuse, -R111.reuse ;  /* 0x000000097a587223 */ /* 0x180fe2000001086f */
[-C--:B------:R-:W-:Y:S01]  /*5d60*/  FMUL.FTZ R8, R0, R9.reuse ;  /* 0x0000000900087220 */ /* 0x080fe20000410000 */
[-CC-:B------:R-:W-:Y:S01]  /*5d70*/  FFMA.FTZ R155, R90, R9.reuse, -R111.reuse ;  /* 0x000000095a9b7223 */ /* 0x180fe2000001086f */
        /* <DEDUP_REMOVED lines=20> */
[----:B0-----:R-:W-:-:S07]  /*5ec0*/  FFMA.FTZ R11, R0, R6, R157 ;  /* 0x00000006000b7223 */ /* 0x001fce000001009d */
[----:B------:R-:W0:Y:S01]  /*5ed0*/  MUFU.EX2 R159, R159 ;  /* 0x0000009f009f7308 */ /* 0x000e220000000800 */
[----:B-1----:R-:W-:-:S04]  /*5ee0*/  FFMA.FTZ R7, R8, R7, R21 ;  /* 0x0000000708077223 */ /* 0x002fc80000010015 */
[----:B------:R-:W-:-:S03]  /*5ef0*/  FADD.FTZ R7, R156, R7 ;  /* 0x000000079c077221 */ /* 0x000fc60000010000 */
[----:B------:R-:W1:Y:S01]  /*5f00*/  MUFU.EX2 R20, R20 ;  /* 0x0000001400147308 */ /* 0x000e620000000800 */
[----:B--2---:R-:W-:-:S07]  /*5f10*/  FADD.FTZ R6, R112, R11 ;  /* 0x0000000b70067221 */ /* 0x004fce0000010000 */
[----:B------:R-:W2:Y:S08]  /*5f20*/  MUFU.EX2 R153, R153 ;  /* 0x0000009900997308 */ /* 0x000eb00000000800 */
[----:B------:R-:W3:Y:S08]  /*5f30*/  MUFU.EX2 R88, R88 ;  /* 0x0000005800587308 */ /* 0x000ef00000000800 */
[----:B------:R4:W-:Y:S08]  /*5f40*/  MUFU.EX2 R13, R92 ;  /* 0x0000005c000d7308 */ /* 0x0009f00000000800 */
[----:B------:R-:W5:Y:S01]  /*5f50*/  MUFU.EX2 R155, R155 ;  /* 0x0000009b009b7308 */ /* 0x000f620000000800 */
[----:B----4-:R-:W-:Y:S01]  /*5f60*/  FADD.FTZ R92, R158, R7 ;  /* 0x000000079e5c7221 */ /* 0x010fe20000010000 */
[----:B0-----:R-:W-:-:S03]  /*5f70*/  FADD.FTZ R7, R159, R6 ;  /* 0x000000069f077221 */ /* 0x001fc60000010000 */
[----:B------:R-:W-:Y:S01]  /*5f80*/  FADD.FTZ R11, R89, R92 ;  /* 0x0000005c590b7221 */ /* 0x000fe20000010000 */
[----:B-1----:R-:W-:Y:S02]  /*5f90*/  FADD.FTZ R6, R20, R7 ;  /* 0x0000000714067221 */ /* 0x002fe40000010000 */
[----:B------:R-:W0:Y:S01]  /*5fa0*/  MUFU.EX2 R90, R90 ;  /* 0x0000005a005a7308 */ /* 0x000e220000000800 */
[----:B------:R-:W-:Y:S01]  /*5fb0*/  FADD.FTZ R92, R152, R11 ;  /* 0x0000000b985c7221 */ /* 0x000fe20000010000 */
[----:B--2---:R-:W-:-:S03]  /*5fc0*/  FADD.FTZ R7, R153, R6 ;  /* 0x0000000699077221 */ /* 0x004fc60000010000 */
[----:B------:R-:W-:Y:S01]  /*5fd0*/  FADD.FTZ R11, R91, R92 ;  /* 0x0000005c5b0b7221 */ /* 0x000fe20000010000 */
[----:B---3--:R-:W-:Y:S02]  /*5fe0*/  FADD.FTZ R6, R88, R7 ;  /* 0x0000000758067221 */ /* 0x008fe40000010000 */
[----:B------:R-:W1:Y:S01]  /*5ff0*/  MUFU.EX2 R149, R149 ;  /* 0x0000009500957308 */ /* 0x000e620000000800 */
[----:B------:R-:W-:Y:S01]  /*6000*/  FADD.FTZ R92, R154, R11 ;  /* 0x0000000b9a5c7221 */ /* 0x000fe20000010000 */
[----:B-----5:R-:W-:-:S03]  /*6010*/  FADD.FTZ R7, R155, R6 ;  /* 0x000000069b077221 */ /* 0x020fc60000010000 */
[----:B------:R-:W-:-:S03]  /*6020*/  FADD.FTZ R92, R93, R92 ;  /* 0x0000005c5d5c7221 */ /* 0x000fc60000010000 */
        /* <DEDUP_REMOVED lines=12> */
[----:B0-----:R-:W-:-:S04]  /*60f0*/  FADD.FTZ R6, R151, R6 ;  /* 0x0000000697067221 */ /* 0x001fc80000010000 */
[----:B------:R-:W-:-:S03]  /*6100*/  FADD.FTZ R6, R13, R6 ;  /* 0x000000060d067221 */ /* 0x000fc60000010000 */
        /* <DEDUP_REMOVED lines=46> */
.L_x_2212:
        /* <DEDUP_REMOVED lines=34> */
.L_x_2202:
[----:B------:R-:W-:-:S13]  /*6610*/  ISETP.GE.AND P1, PT, R15, RZ, PT ;  /* 0x000000ff0f00720c */ /* 0x000fda0003f26270 */
[----:B------:R-:W-:Y:S05]  /*6620*/  @!P1 BRA `(.L_x_2214) ;  /* 0x0000002000b49947 */ /* 0x000fea0003800000 */
[----:B------:R-:W-:Y:S01]  /*6630*/  IMAD.MOV.U32 R13, RZ, RZ, R14 ;  /* 0x000000ffff0d7224 */ /* 0x000fe200078e000e */
[----:B------:R-:W-:Y:S01]  /*6640*/  UMOV UR4, UR38 ;  /* 0x0000002600047c82 */ /* 0x000fe20008000000 */
[----:B------:R-:W-:Y:S01]  /*6650*/  IMAD.MOV.U32 R11, RZ, RZ, R10 ;  /* 0x000000ffff0b7224 */ /* 0x000fe200078e000a */
[----:B------:R-:W-:Y:S01]  /*6660*/  UMOV UR5, UR39 ;  /* 0x0000002700057c82 */ /* 0x000fe20008000000 */
[----:B------:R-:W-:-:S05]  /*6670*/  ULDC UR6, c[0x0][0x9d8] ;  /* 0x0002760000067ab9 */ /* 0x000fca0000000800 */
.L_x_2225:
[----:B------:R-:W-:-:S04]  /*6680*/  UIADD3 UR10, UR5, 0x1, URZ ;  /* 0x00000001050a7890 */ /* 0x000fc8000fffe03f */
[----:B------:R-:W-:-:S04]  /*6690*/  UISETP.NE.AND UP0, UPT, UR10, 0x2, UPT ;  /* 0x000000020a00788c */ /* 0x000fc8000bf05270 */
[----:B------:R-:W-:Y:S02]  /*66a0*/  USEL UR10, UR10, URZ, UP0 ;  /* 0x0000003f0a0a7287 */ /* 0x000fe40008000000 */
[----:B------:R-:W-:-:S04]  /*66b0*/  USEL UR38, URZ, 0x1, UP0 ;  /* 0x000000013f267887 */ /* 0x000fc80008000000 */
[----:B------:R-:W-:Y:S01]  /*66c0*/  ULOP3.LUT UR38, UR4, UR38, URZ, 0x3c, !UPT ;  /* 0x0000002604267292 */ /* 0x000fe2000f8e3c3f */
[----:B------:R-:W-:Y:S01]  /*66d0*/  UMOV UR39, UR10 ;  /* 0x0000000a00277c82 */ /* 0x000fe20008000000 */
[----:B------:R-:W-:Y:S10]  /*66e0*/  @!P0 BRA `(.L_x_2215) ;  /* 0x0000000000048947 */ /* 0x000ff40003800000 */
[----:B------:R-:W-:Y:S01]  /*66f0*/  BPT.TRAP 0x1 ;  /* 0x000000040000795c */ /* 0x000fe20000300000 */
.L_x_2215:
[----:B------:R-:W-:Y:S01]  /*6700*/  ULEA UR7, UR39, UR40, 0x3 ;  /* 0x0000002827077291 */ /* 0x000fe2000f8e183f */
[----:B------:R-:W-:-:S04]  /*6710*/  MOV R9, UR38 ;  /* 0x0000002600097c02 */ /* 0x000fc80008000f00 */
[----:B------:R-:W-:-:S04]  /*6720*/  SHF.L.U32 R9, R9, 0x1f, RZ ;  /* 0x0000001f09097819 */ /* 0x000fc800000006ff */
[----:B------:R0:W1:Y:S01]  /*6730*/  SYNCS.PHASECHK.TRANS64.TRYWAIT P1, [UR7+0x2a830], R9 ;  /* 0x02a83009ff0075a7 */ /* 0x0000620008020147 */
[----:B------:R-:W-:Y:S05]  /*6740*/  @!P0 BRA `(.L_x_2216) ;  /* 0x0000000000048947 */ /* 0x000fea0003800000 */
[----:B------:R-:W-:Y:S01]  /*6750*/  BPT.TRAP 0x1 ;  /* 0x000000040000795c */ /* 0x000fe20000300000 */
.L_x_2216:
[----:B-1----:R-:W-:Y:S05]  /*6760*/  @P1 BRA `(.L_x_2217) ;  /* 0x0000000000081947 */ /* 0x002fea0003800000 */
[----:B------:R-:W1:Y:S02]  /*6770*/  SYNCS.PHASECHK.TRANS64.TRYWAIT P1, [UR7+0x2a830], R9 ;  /* 0x02a83009ff0075a7 */ /* 0x000e640008020147 */
[----:B-1----:R-:W-:Y:S05]  /*6780*/  @!P1 BRA `(.L_x_2218) ;  /* 0x0000008c00589947 */ /* 0x002fea0003800000 */
.L_x_2217:
        /* <DEDUP_REMOVED lines=143> */
.L_x_2219:
[----:B------:R-:W-:Y:S01]  /*7080*/  ULEA UR7, UR5, UR40, 0x3 ;  /* 0x0000002805077291 */ /* 0x000fe2000f8e183f */
[----:B------:R-:W-:-:S05]  /*7090*/  IMAD.U32 R0, RZ, RZ, UR4 ;  /* 0x00000004ff007e24 */ /* 0x000fca000f8e00ff */
[----:B------:R-:W-:-:S04]  /*70a0*/  SHF.L.U32 R0, R0, 0x1f, RZ ;  /* 0x0000001f00007819 */ /* 0x000fc800000006ff */
[----:B------:R2:W3:Y:S01]  /*70b0*/  SYNCS.PHASECHK.TRANS64.TRYWAIT P1, [UR7+0x2a850], R0 ;  /* 0x02a85000ff0075a7 */ /* 0x0004e20008020147 */
[----:B------:R-:W-:Y:S05]  /*70c0*/  @!P0 BRA `(.L_x_2220) ;  /* 0x0000000000048947 */ /* 0x000fea0003800000 */
[----:B------:R-:W-:Y:S01]  /*70d0*/  BPT.TRAP 0x1 ;  /* 0x000000040000795c */ /* 0x000fe20000300000 */
.L_x_2220:
[----:B---3--:R-:W-:Y:S05]  /*70e0*/  @P1 BRA `(.L_x_2221) ;  /* 0x0000000000081947 */ /* 0x008fea0003800000 */
[----:B------:R-:W3:Y:S02]  /*70f0*/  SYNCS.PHASECHK.TRANS64.TRYWAIT P1, [UR7+0x2a850], R0 ;  /* 0x02a85000ff0075a7 */ /* 0x000ee40008020147 */
[----:B---3--:R-:W-:Y:S05]  /*7100*/  @!P1 BRA `(.L_x_2222) ;  /* 0x0000008400109947 */ /* 0x008fea0003800000 */
.L_x_2221:
        /* <DEDUP_REMOVED lines=38> */
.L_x_2223:
        /* <DEDUP_REMOVED lines=23> */
[----:B01----:R-:W-:Y:S01]  /*74e0*/  FMNMX.FTZ R9, R136, R11, !PT ;  /* 0x0000000b88097209 */ /* 0x003fe20007810000 */
[----:B------:R-:W-:Y:S01]  /*74f0*/  FMUL.FTZ R102, R107, UR6 ;  /* 0x000000066b667c20 */ /* 0x000fe20008410000 */
[----:B------:R-:W-:Y:S01]  /*7500*/  FMUL.FTZ R158, R109, UR6 ;  /* 0x000000066d9e7c20 */ /* 0x000fe20008410000 */
[----:B------:R-:W-:Y:S01]  /*7510*/  FMUL.FTZ R104, R110, UR6 ;  /* 0x000000066e687c20 */ /* 0x000fe20008410000 */
[----:B------:R-:W-:Y:S01]  /*7520*/  FMUL.FTZ R172, R112, UR6 ;  /* 0x0000000670ac7c20 */ /* 0x000fe20008410000 */
[----:B------:R-:W-:Y:S01]  /*7530*/  FMUL.FTZ R106, R111, UR6 ;  /* 0x000000066f6a7c20 */ /* 0x000fe20008410000 */
[----:B------:R-:W-:Y:S01]  /*7540*/  FMUL.FTZ R174, R113, UR6 ;  /* 0x0000000671ae7c20 */ /* 0x000fe20008410000 */
[----:B------:R-:W0:Y:S01]  /*7550*/  MUFU.TANH R140, R140 ;  /* 0x0000008c008c7308 */ /* 0x000e220000002400 */
[----:B---3--:R-:W-:Y:S01]  /*7560*/  FMNMX.FTZ R9, R138, R9, !PT ;  /* 0x000000098a097209 */ /* 0x008fe20007810000 */
        /* <DEDUP_REMOVED lines=14> */
[----:B------:R-:W3:Y:S01]  /*7650*/  MUFU.TANH R142, R142 ;  /* 0x0000008e008e7308 */ /* 0x000ee20000002400 */
        /* <DEDUP_REMOVED lines=11> */
[----:B--2---:R-:W-:Y:S01]  /*7710*/  FMUL.FTZ R0, R134, UR6 ;  /* 0x0000000686007c20 */ /* 0x004fe20008410000 */
[----:B------:R-:W-:Y:S01]  /*7720*/  FMUL.FTZ R134, R135, UR6 ;  /* 0x0000000687867c20 */ /* 0x000fe20008410000 */
[----:B------:R-:W-:-:S02]  /*7730*/  ULEA UR4, UR10, UR40, 0x3 ;  /* 0x000000280a047291 */ /* 0x000fc4000f8e183f */
[----:B------:R-:W1:Y:S01]  /*7740*/  MUFU.TANH R144, R144 ;  /* 0x0000009000907308 */ /* 0x000e620000002400 */
[----:B---3--:R-:W-:Y:S01]  /*7750*/  FMNMX.FTZ R9, R142, R9, !PT ;  /* 0x000000098e097209 */ /* 0x008fe20007810000 */
[----:B------:R-:W-:-:S04]  /*7760*/  UIADD3 UR4, UR4, 0x2a840, URZ ;  /* 0x0002a84004047890 */ /* 0x000fc8000fffe03f */
[----:B------:R-:W-:Y:S02]  /*7770*/  UPRMT UR4, UR43, 0x654, UR4 ;  /* 0x000006542b047896 */ /* 0x000fe40008000004 */
[----:B------:R-:W2:Y:S01]  /*7780*/  MUFU.TANH R90, R90 ;  /* 0x0000005a005a7308 */ /* 0x000ea20000002400 */
[----:B0-----:R-:W-:-:S06]  /*7790*/  FMNMX.FTZ R21, R88, R21, !PT ;  /* 0x0000001558157209 */ /* 0x001fcc0007810000 */
[----:B------:R-:W-:Y:S01]  /*77a0*/  SYNCS.ARRIVE.TRANS64.RED.A1T0 RZ, [UR4], RZ ;  /* 0x000000ffffff79a7 */ /* 0x000fe20008100404 */
        /* <DEDUP_REMOVED lines=74> */
[----:B------:R0:W1:Y:S01]  /*7c50*/  MUFU.TANH R132, R0 ;  /* 0x0000000000847308 */ /* 0x0000620000002400 */
[----:B--2---:R-:W-:-:S07]  /*7c60*/  FMNMX.FTZ R21, R130, R21, !PT ;  /* 0x0000001582157209 */ /* 0x004fce0007810000 */
[----:B------:R-:W2:Y:S01]  /*7c70*/  MUFU.TANH R134, R134 ;  /* 0x0000008600867308 */ /* 0x000ea20000002400 */
[----:B0-----:R-:W-:-:S05]  /*7c80*/  FMNMX.FTZ R0, R190, R9, !PT ;  /* 0x00000009be007209 */ /* 0x001fca0007810000 */
[----:B------:R-:W0:Y:S01]  /*7c90*/  SHFL.BFLY PT, R9, R0, 0x2, 0x1f ;  /* 0x0c401f0000097f89 */ /* 0x000e2200000e0000 */
[----:B-1----:R-:W-:-:S04]  /*7ca0*/  FMNMX.FTZ R21, R132, R21, !PT ;  /* 0x0000001584157209 */ /* 0x002fc80007810000 */
[----:B--2---:R-:W-:-:S05]  /*7cb0*/  FMNMX.FTZ R21, R134, R21, !PT ;  /* 0x0000001586157209 */ /* 0x004fca0007810000 */
[----:B------:R-:W1:Y:S01]  /*7cc0*/  SHFL.BFLY PT, R8, R21, 0x2, 0x1f ;  /* 0x0c401f0015087f89 */ /* 0x000e6200000e0000 */
[----:B0-----:R-:W-:Y:S02]  /*7cd0*/  FMNMX.FTZ R89, R0, R9, !PT ;  /* 0x0000000900597209 */ /* 0x001fe40007810000 */
[----:B------:R-:W0:Y:S03]  /*7ce0*/  LDC R9, c[0x0][0x988] ;  /* 0x00026200ff097b82 */ /* 0x000e260000000800 */
[----:B------:R-:W2:Y:S01]  /*7cf0*/  SHFL.BFLY PT, R10, R89, 0x1, 0x1f ;  /* 0x0c201f00590a7f89 */ /* 0x000ea200000e0000 */
[----:B-1----:R-:W-:-:S05]  /*7d00*/  FMNMX.FTZ R91, R21, R8, !PT ;  /* 0x00000008155b7209 */ /* 0x002fca0007810000 */
[----:B------:R-:W1:Y:S01]  /*7d10*/  SHFL.BFLY PT, R14, R91, 0x1, 0x1f ;  /* 0x0c201f005b0e7f89 */ /* 0x000e6200000e0000 */
[----:B--2---:R-:W-:-:S05]  /*7d20*/  FMNMX.FTZ R10, R89, R10, !PT ;  /* 0x0000000a590a7209 */ /* 0x004fca0007810000 */
[C---:B0-----:R-:W-:Y:S01]  /*7d30*/  FMUL.FTZ R107, R10.reuse, R9 ;  /* 0x000000090a6b7220 */ /* 0x041fe20000410000 */
[----:B------:R-:W-:-:S03]  /*7d40*/  FADD.FTZ R8, -R10, R11 ;  /* 0x0000000b0a087221 */ /* 0x000fc60000010100 */
[-CC-:B------:R-:W-:Y:S01]  /*7d50*/  FFMA.FTZ R11, R136, R9.reuse, -R107.reuse ;  /* 0x00000009880b7223 */ /* 0x180fe2000001086b */
[-CC-:B------:R-:W-:Y:S01]  /*7d60*/  FFMA.FTZ R136, R138, R9.reuse, -R107.reuse ;  /* 0x000000098a887223 */ /* 0x180fe2000001086b */
[-CC-:B------:R-:W-:Y:S01]  /*7d70*/  FFMA.FTZ R138, R142, R9.reuse, -R107.reuse ;  /* 0x000000098e8a7223 */ /* 0x180fe2000001086b */
[-CC-:B------:R-:W-:Y:S01]  /*7d80*/  FFMA.FTZ R21, R144, R9.reuse, -R107.reuse ;  /* 0x0000000990157223 */ /* 0x180fe2000001086b */
[-CC-:B------:R-:W-:Y:S01]  /*7d90*/  FFMA.FTZ R89, R148, R9.reuse, -R107.reuse ;  /* 0x0000000994597223 */ /* 0x180fe2000001086b */
[-CC-:B------:R-:W-:Y:S01]  /*7da0*/  FFMA.FTZ R142, R150, R9.reuse, -R107.reuse ;  /* 0x00000009968e7223 */ /* 0x180fe2000001086b */
[-CC-:B------:R-:W-:Y:S01]  /*7db0*/  FFMA.FTZ R144, R172, R9.reuse, -R107.reuse ;  /* 0x00000009ac907223 */ /* 0x180fe2000001086b */
[----:B-1----:R-:W-:Y:S01]  /*7dc0*/  FMNMX.FTZ R14, R91, R14, !PT ;  /* 0x0000000e5b0e7209 */ /* 0x002fe20007810000 */
[-CC-:B------:R-:W-:Y:S01]  /*7dd0*/  FFMA.FTZ R95, R174, R9.reuse, -R107.reuse ;  /* 0x00000009ae5f7223 */ /* 0x180fe2000001086b */
[-CC-:B------:R-:W-:Y:S01]  /*7de0*/  FFMA.FTZ R101, R124, R9.reuse, -R107.reuse ;  /* 0x000000097c657223 */ /* 0x180fe2000001086b */
[-CC-:B------:R-:W-:Y:S01]  /*7df0*/  FFMA.FTZ R103, R126, R9.reuse, -R107.reuse ;  /* 0x000000097e677223 */ /* 0x180fe2000001086b */
[-C--:B------:R-:W-:Y:S01]  /*7e00*/  FFMA.FTZ R148, R152, R9.reuse, -R107 ;  /* 0x0000000998947223 */ /* 0x080fe2000001086b */
[----:B------:R-:W-:Y:S01]  /*7e10*/  FADD.FTZ R0, -R14, R13 ;  /* 0x0000000d0e007221 */ /* 0x000fe20000010100 */
[-CC-:B------:R-:W-:Y:S01]  /*7e20*/  FFMA.FTZ R13, R140, R9.reuse, -R107.reuse ;  /* 0x000000098c0d7223 */ /* 0x180fe2000001086b */
        /* <DEDUP_REMOVED lines=11> */
[-C--:B------:R-:W-:Y:S01]  /*7ee0*/  FFMA.FTZ R174, R190, R9.reuse, -R107 ;  /* 0x00000009beae7223 */ /* 0x080fe2000001086b */
[-C--:B------:R-:W-:Y:S01]  /*7ef0*/  FMUL.FTZ R107, R14, R9.reuse ;  /* 0x000000090e6b7220 */ /* 0x080fe20000410000 */
[-C--:B------:R-:W-:Y:S01]  /*7f00*/  FMUL.FTZ R8, R8, R9.reuse ;  /* 0x0000000908087220 */ /* 0x080fe20000410000 */
[-C--:B------:R-:W-:Y:S01]  /*7f10*/  FMUL.FTZ R0, R0, R9.reuse ;  /* 0x0000000900007220 */ /* 0x080fe20000410000 */
        /* <DEDUP_REMOVED lines=23> */
[----:B------:R-:W-:Y:S01]  /*8090*/  FFMA.FTZ R128, R128, R9, -R107 ;  /* 0x0000000980807223 */ /* 0x000fe2000001086b */
[----:B------:R-:W1:Y:S01]  /*80a0*/  MUFU.EX2 R157, R157 ;  /* 0x0000009d009d7308 */ /* 0x000e620000000800 */
[----:B0-----:R-:W-:Y:S01]  /*80b0*/  FFMA.FTZ R7, R8, R7, R11 ;  /* 0x0000000708077223 */ /* 0x001fe2000001000b */
[-CC-:B------:R-:W-:Y:S01]  /*80c0*/  FFMA.FTZ R130, R130, R9.reuse, -R107.reuse ;  /* 0x0000000982827223 */ /* 0x180fe2000001086b */
[-CC-:B------:R-:W-:Y:S01]  /*80d0*/  FFMA.FTZ R132, R132, R9.reuse, -R107.reuse ;  /* 0x0000000984847223 */ /* 0x180fe2000001086b */
[----:B------:R-:W-:-:S04]  /*80e0*/  FFMA.FTZ R107, R134, R9, -R107 ;  /* 0x00000009866b7223 */ /* 0x000fc8000001086b */
[----:B------:R-:W0:Y:S08]  /*80f0*/  MUFU.EX2 R136, R136 ;  /* 0x0000008800887308 */ /* 0x000e300000000800 */
[----:B------:R-:W2:Y:S01]  /*8100*/  MUFU.EX2 R12, R12 ;  /* 0x0000000c000c7308 */ /* 0x000ea20000000800 */
[----:B-1----:R-:W-:-:S07]  /*8110*/  FFMA.FTZ R109, R0, R6, R157 ;  /* 0x00000006006d7223 */ /* 0x002fce000001009d */
        /* <DEDUP_REMOVED lines=92> */
.L_x_2224:
        /* <DEDUP_REMOVED lines=34> */
.L_x_2214:
        /* <DEDUP_REMOVED lines=67> */
.L_x_2226:
[----:B------:R-:W-:Y:S01]  /*8d30*/  ULEA UR5, UR39, UR40, 0x3 ;  /* 0x0000002827057291 */ /* 0x000fe2000f8e183f */
[----:B------:R-:W-:-:S05]  /*8d40*/  IMAD.U32 R0, RZ, RZ, UR38 ;  /* 0x00000026ff007e24 */ /* 0x000fca000f8e00ff */
[----:B------:R-:W-:-:S04]  /*8d50*/  SHF.L.U32 R0, R0, 0x1f, RZ ;  /* 0x0000001f00007819 */ /* 0x000fc800000006ff */
[----:B------:R0:W1:Y:S01]  /*8d60*/  SYNCS.PHASECHK.TRANS64.TRYWAIT P1, [UR5+0x2a850], R0 ;  /* 0x02a85000ff0075a7 */ /* 0x0000620008020145 */
[----:B------:R-:W-:Y:S05]  /*8d70*/  @!P0 BRA `(.L_x_2227) ;  /* 0x0000000000048947 */ /* 0x000fea0003800000 */
[----:B------:R-:W-:Y:S01]  /*8d80*/  BPT.TRAP 0x1 ;  /* 0x000000040000795c */ /* 0x000fe20000300000 */
.L_x_2227:
[----:B-1----:R-:W-:Y:S05]  /*8d90*/  @P1 BRA `(.L_x_2228) ;  /* 0x0000000000081947 */ /* 0x002fea0003800000 */
[----:B------:R-:W1:Y:S02]  /*8da0*/  SYNCS.PHASECHK.TRANS64.TRYWAIT P1, [UR5+0x2a850], R0 ;  /* 0x02a85000ff0075a7 */ /* 0x000e640008020145 */
[----:B-1----:R-:W-:Y:S05]  /*8db0*/  @!P1 BRA `(.L_x_2229) ;  /* 0x0000006400fc9947 */ /* 0x002fea0003800000 */
.L_x_2228:
[----:B------:R-:W-:Y:S01]  /*8dc0*/  UIADD3 UR40, UR40, 0x400, URZ ;  /* 0x0000040028287890 */ /* 0x000fe2000fffe03f */
[----:B------:R-:W-:Y:S01]  /*8dd0*/  WARPGROUP.ARRIVE ;  /* 0x00000000000079c5 */ /* 0x000fe20000000000 */
[----:B------:R-:W-:Y:S01]  /*8de0*/  UMOV UR7, 0x40000040 ;  /* 0x4000004000077882 */ /* 0x000fe20000000000 */
[----:B01----:R-:W0:Y:S01]  /*8df0*/  SHFL.BFLY PT, R0, R7, 0x2, 0x1f ;  /* 0x0c401f0007007f89 */ /* 0x003e2200000e0000 */
[----:B------:R-:W-:Y:S01]  /*8e00*/  USHF.R.U32.HI UR40, URZ, 0x4, UR40 ;  /* 0x000000043f287899 */ /* 0x000fe20008011628 */
[----:B------:R-:W-:Y:S01]  /*8e10*/  IMAD.MOV.U32 R4, RZ, RZ, RZ ;  /* 0x000000ffff047224 */ /* 0x000fe200078e00ff */
[----:B------:R-:W-:Y:S01]  /*8e20*/  MOV R89, 0xff800000 ;  /* 0xff80000000597802 */ /* 0x000fe20000000f00 */
[----:B------:R-:W1:Y:S01]  /*8e30*/  SHFL.BFLY PT, R3, R6, 0x2, 0x1f ;  /* 0x0c401f0006037f89 */ /* 0x000e6200000e0000 */
[----:B------:R-:W-:Y:S01]  /*8e40*/  ULOP3.LUT UR40, UR40, 0x3fff, URZ, 0xc0, !UPT ;  /* 0x00003fff28287892 */ /* 0x000fe2000f8ec03f */
[----:B------:R-:W-:Y:S02]  /*8e50*/  IMAD.MOV.U32 R8, RZ, RZ, RZ ;  /* 0x000000ffff087224 */ /* 0x000fe400078e00ff */
[----:B------:R-:W-:Y:S01]  /*8e60*/  IMAD.MOV.U32 R88, RZ, RZ, -0x800000 ;  /* 0xff800000ff587424 */ /* 0x000fe200078e00ff */
[----:B------:R-:W-:-:S04]  /*8e70*/  ULOP3.LUT UR4, UR40, 0x3000000, URZ, 0xfc, !UPT ;  /* 0x0300000028047892 */ /* 0x000fc8000f8efc3f */
[----:B------:R-:W-:-:S07]  /*8e80*/  UIMAD UR4, UR39, 0x600, UR4 ;  /* 0x00000600270478a4 */ /* 0x000fce000f8e0204 */
[----:B------:R-:W-:Y:S02]  /*8e90*/  UMOV UR6, UR4 ;  /* 0x0000000400067c82 */ /* 0x000fe40008000000 */
[----:B------:R-:W-:Y:S01]  /*8ea0*/  HGMMA.64x128x16.F32 R24, R156, gdesc[UR4].tnspB, R24, gsb0 ;  /* 0x41e000049c187df0 */ /* 0x000fe20008000818 */
[----:B------:R-:W-:Y:S01]  /*8eb0*/  UIADD3 UR6, UR4, 0x80, URZ ;  /* 0x0000008004067890 */ /* 0x000fe2000fffe03f */
[----:B0-----:R-:W-:Y:S01]  /*8ec0*/  FADD.FTZ R0, R0, R7 ;  /* 0x0000000700007221 */ /* 0x001fe20000010000 */
[----:B------:R-:W-:Y:S01]  /*8ed0*/  UMOV UR7, 0x40000040 ;  /* 0x4000004000077882 */ /* 0x000fe20000000000 */
[----:B-1----:R-:W-:-:S03]  /*8ee0*/  FADD.FTZ R2, R3, R6 ;  /* 0x0000000603027221 */ /* 0x002fc60000010000 */
[----:B------:R-:W0:Y:S04]  /*8ef0*/  SHFL.BFLY PT, R3, R0, 0x1, 0x1f ;  /* 0x0c201f0000037f89 */ /* 0x000e2800000e0000 */
[----:B------:R-:W1:Y:S01]  /*8f00*/  SHFL.BFLY PT, R5, R2, 0x1, 0x1f ;  /* 0x0c201f0002057f89 */ /* 0x000e6200000e0000 */
[----:B0-----:R-:W-:Y:S01]  /*8f10*/  FADD.FTZ R11, R0, R3 ;  /* 0x00000003000b7221 */ /* 0x001fe20000010000 */
[----:B-1----:R-:W-:-:S04]  /*8f20*/  FADD.FTZ R12, R2, R5 ;  /* 0x00000005020c7221 */ /* 0x002fc80000010000 */
[----:B------:R-:W-:Y:S02]  /*8f30*/  FSETP.NE.FTZ.AND P1, PT, R11, RZ, PT ;  /* 0x000000ff0b00720b */ /* 0x000fe40003f35000 */
[----:B------:R-:W-:-:S11]  /*8f40*/  FSETP.NE.FTZ.AND P2, PT, R12, RZ, PT ;  /* 0x000000ff0c00720b */ /* 0x000fd60003f55000 */
[----:B------:R-:W0:Y:S01]  /*8f50*/  @P1 MUFU.LG2 R5, R11 ;  /* 0x0000000b00051308 */ /* 0x000e220000000c00 */
[C---:B------:R-:W-:Y:S01]  /*8f60*/  @P1 FMUL.FTZ R3, R9.reuse, 0.69314718246459960938 ;  /* 0x3f31721809031820 */ /* 0x040fe20000410000 */
[----:B------:R-:W-:-:S06]  /*8f70*/  @P2 FMUL.FTZ R2, R9, 0.69314718246459960938 ;  /* 0x3f31721809022820 */ /* 0x000fcc0000410000 */
        /* <DEDUP_REMOVED lines=34> */
.L_x_2230:
[----:B------:R-:W-:Y:S01]  /*91a0*/  UIADD3 UR4, UR5, 0x2a860, URZ ;  /* 0x0002a86005047890 */ /* 0x000fe2000fffe03f */
[----:B------:R-:W-:Y:S01]  /*91b0*/  FMUL.FTZ R90, R44, R4 ;  /* 0x000000042c5a7220 */ /* 0x000fe20000410000 */
[----:B------:R-:W-:Y:S01]  /*91c0*/  UIADD3 UR39, UR39, 0x1, URZ ;  /* 0x0000000127277890 */ /* 0x000fe2000fffe03f */
[----:B------:R-:W-:Y:S01]  /*91d0*/  FMUL.FTZ R97, R50, R8 ;  /* 0x0000000832617220 */ /* 0x000fe20000410000 */
[----:B------:R-:W-:Y:S01]  /*91e0*/  UPRMT UR4, UR43, 0x654, UR4 ;  /* 0x000006542b047896 */ /* 0x000fe20008000004 */
[-C--:B------:R-:W-:Y:S01]  /*91f0*/  FMUL.FTZ R3, R24, R4.reuse ;  /* 0x0000000418037220 */ /* 0x080fe20000410000 */
[----:B------:R-:W-:Y:S01]  /*9200*/  UISETP.NE.AND UP0, UPT, UR39, 0x2, UPT ;  /* 0x000000022700788c */ /* 0x000fe2000bf05270 */
[-C--:B------:R-:W-:Y:S01]  /*9210*/  FMUL.FTZ R98, R25, R4.reuse ;  /* 0x0000000419627220 */ /* 0x080fe20000410000 */
[-C--:B------:R-:W-:Y:S01]  /*9220*/  FMUL.FTZ R6, R28, R4.reuse ;  /* 0x000000041c067220 */ /* 0x080fe20000410000 */
        /* <DEDUP_REMOVED lines=65> */
.L_x_2194:
        /* <DEDUP_REMOVED lines=11> */
[----:B------:R-:W-:Y:S01]  /*96f0*/  IMAD R9, R162, 0x40, R17 ;  /* 0x00000040a2097824 */ /* 0x000fe200078e0211 */
        /* <DEDUP_REMOVED lines=11> */
[----:B------:R-:W-:Y:S02]  /*97b0*/  F2FP.F16.F32.PACK_AB R81, R83, R82 ;  /* 0x000000525351723e */ /* 0x000fe400000000ff */
[----:B------:R-:W-:Y:S02]  /*97c0*/  F2FP.F16.F32.PACK_AB R82, R85, R84 ;  /* 0x000000545552723e */ /* 0x000fe400000000ff */
[----:B------:R-:W-:Y:S02]  /*97d0*/  IADD3 R11, R11, R13, RZ ;  /* 0x0000000d0b0b7210 */ /* 0x000fe40007ffe0ff */
[----:B------:R-:W-:Y:S01]  /*97e0*/  F2FP.F16.F32.PACK_AB R83, R87, R86 ;  /* 0x000000565753723e */ /* 0x000fe200000000ff */
[----:B------:R-:W-:Y:S01]  /*97f0*/  IMAD.WIDE.U32 R10, R23, UR4, R10 ;  /* 0x00000004170a7c25 */ /* 0x000fe2000f8e000a */
[----:B------:R-:W-:-:S02]  /*9800*/  MOV R34, R40 ;  /* 0x0000002800227202 */ /* 0x000fc40000000f00 */
[----:B--2---:R-:W-:-:S03]  /*9810*/  MOV R35, R5 ;  /* 0x0000000500237202 */ /* 0x004fc60000000f00 */
[----:B------:R-:W-:-:S04]  /*9820*/  IMAD.WIDE R4, R167, 0x2, R34 ;  /* 0x00000002a7047825 */ /* 0x000fc800078e0222 */
[----:B------:R-:W-:Y:S01]  /*9830*/  IMAD.WIDE R34, R9, 0x2, R34 ;  /* 0x0000000209227825 */ /* 0x000fe200078e0222 */
[C---:B------:R-:W-:Y:S02]  /*9840*/  IADD3 R107, P1, R4.reuse, 0x4040, RZ ;  /* 0x00004040046b7810 */ /* 0x040fe40007f3e0ff */
[C---:B------:R-:W-:Y:S02]  /*9850*/  IADD3 R47, P0, R4.reuse, 0x4060, RZ ;  /* 0x00004060042f7810 */ /* 0x040fe40007f1e0ff */
[C---:B------:R-:W-:Y:S01]  /*9860*/  IADD3 R51, P2, R4.reuse, 0x4020, RZ ;  /* 0x0000402004337810 */ /* 0x040fe20007f5e0ff */
[--C-:B------:R-:W-:Y:S01]  /*9870*/  IMAD.X R43, RZ, RZ, R5.reuse, P1 ;  /* 0x000000ffff2b7224 */ /* 0x100fe200008e0605 */
[----:B---3--:R-:W-:Y:S02]  /*9880*/  ISETP.NE.AND P1, PT, R41, 0x1, PT ;  /* 0x000000012900780c */ /* 0x008fe40003f25270 */
[----:B------:R-:W-:Y:S01]  /*9890*/  LOP3.LUT R46, R47, 0x380, RZ, 0xc0, !PT ;  /* 0x000003802f2e7812 */ /* 0x000fe200078ec0ff */
[----:B------:R-:W-:Y:S01]  /*98a0*/  IMAD.X R39, RZ, RZ, R5, P2 ;  /* 0x000000ffff277224 */ /* 0x000fe200010e0605 */
[----:B------:R-:W-:-:S02]  /*98b0*/  LOP3.LUT R9, R4, 0x380, RZ, 0xc0, !PT ;  /* 0x0000038004097812 */ /* 0x000fc400078ec0ff */
[C---:B------:R-:W-:Y:S02]  /*98c0*/  IADD3 R33, P3, R4.reuse, 0x4000, RZ ;  /* 0x0000400004217810 */ /* 0x040fe40007f7e0ff */
[----:B------:R-:W-:Y:S02]  /*98d0*/  IADD3 R21, P6, R4, 0x20, RZ ;  /* 0x0000002004157810 */ /* 0x000fe40007fde0ff */
[----:B------:R-:W-:Y:S02]  /*98e0*/  LOP3.LUT R12, R51, 0x380, RZ, 0xc0, !PT ;  /* 0x00000380330c7812 */ /* 0x000fe400078ec0ff */
[----:B------:R-:W-:Y:S01]  /*98f0*/  SHF.R.U64 R46, R46, 0x3, RZ ;  /* 0x000000032e2e7819 */ /* 0x000fe200000012ff */
[----:B------:R-:W2:Y:S01]  /*9900*/  @P1 LDC R72, c[0x0][0xbec] ;  /* 0x0002fb00ff481b82 */ /* 0x000ea20000000800 */
[----:B------:R-:W-:Y:S01]  /*9910*/  SHF.R.U64 R9, R9, 0x3, RZ ;  /* 0x0000000309097819 */ /* 0x000fe200000012ff */
[----:B------:R-:W-:Y:S01]  /*9920*/  IMAD.X R15, RZ, RZ, R5, P6 ;  /* 0x000000ffff0f7224 */ /* 0x000fe200030e0605 */
[----:B------:R-:W-:-:S02]  /*9930*/  LOP3.LUT R14, R107, 0x380, RZ, 0xc0, !PT ;  /* 0x000003806b0e7812 */ /* 0x000fc400078ec0ff */
[----:B------:R-:W-:Y:S02]  /*9940*/  LOP3.LUT R8, R33, 0x380, RZ, 0xc0, !PT ;  /* 0x0000038021087812 */ /* 0x000fe400078ec0ff */
[----:B------:R-:W-:Y:S01]  /*9950*/  LOP3.LUT R2, R21, 0x380, RZ, 0xc0, !PT ;  /* 0x0000038015027812 */ /* 0x000fe200078ec0ff */
[----:B------:R-:W3:Y:S01]  /*9960*/  @P1 LDC R111, c[0x0][0xbf0] ;  /* 0x0002fc00ff6f1b82 */ /* 0x000ee20000000800 */
[C---:B------:R-:W-:Y:S02]  /*9970*/  IADD3 R31, P4, R4.reuse, 0x60, RZ ;  /* 0x00000060041f7810 */ /* 0x040fe40007f9e0ff */
[----:B------:R-:W-:Y:S02]  /*9980*/  IADD3 R25, P5, R4, 0x40, RZ ;  /* 0x0000004004197810 */ /* 0x000fe40007fbe0ff */
[----:B------:R-:W-:Y:S01]  /*9990*/  SHF.R.U64 R12, R12, 0x3, RZ ;  /* 0x000000030c0c7819 */ /* 0x000fe200000012ff */
[--C-:B------:R-:W-:Y:S01]  /*99a0*/  IMAD.X R13, RZ, RZ, R5.reuse, P4 ;  /* 0x000000ffff0d7224 */ /* 0x100fe200020e0605 */
[----:B------:R-:W-:Y:S01]  /*99b0*/  LOP3.LUT R46, R46, R47, RZ, 0x3c, !PT ;  /* 0x0000002f2e2e7212 */ /* 0x000fe200078e3cff */
[--C-:B------:R-:W-:Y:S01]  /*99c0*/  IMAD.X R47, RZ, RZ, R5.reuse, P0 ;  /* 0x000000ffff2f7224 */ /* 0x100fe200000e0605 */
[----:B------:R-:W-:Y:S01]  /*99d0*/  LOP3.LUT R4, R9, R4, RZ, 0x3c, !PT ;  /* 0x0000000409047212 */ /* 0x000fe200078e3cff */
[----:B------:R-:W-:Y:S01]  /*99e0*/  IMAD.X R9, RZ, RZ, R5, P5 ;  /* 0x000000ffff097224 */ /* 0x000fe200028e0605 */
[----:B------:R-:W-:-:S02]  /*99f0*/  SHF.R.U64 R14, R14, 0x3, RZ ;  /* 0x000000030e0e7819 */ /* 0x000fc400000012ff */
[----:B------:R-:W-:Y:S02]  /*9a00*/  SHF.R.U64 R8, R8, 0x3, RZ ;  /* 0x0000000308087819 */ /* 0x000fe400000012ff */
[----:B------:R-:W-:Y:S02]  /*9a10*/  SHF.R.U64 R2, R2, 0x3, RZ ;  /* 0x0000000302027819 */ /* 0x000fe400000012ff */
[----:B------:R-:W-:Y:S02]  /*9a20*/  LOP3.LUT R38, R12, R51, RZ, 0x3c, !PT ;  /* 0x000000330c267212 */ /* 0x000fe400078e3cff */
[----:B------:R-:W-:Y:S02]  /*9a30*/  LOP3.LUT R42, R14, R107, RZ, 0x3c, !PT ;  /* 0x0000006b0e2a7212 */ /* 0x000fe400078e3cff */
[----:B------:R-:W-:Y:S02]  /*9a40*/  LOP3.LUT R36, R8, R33, RZ, 0x3c, !PT ;  /* 0x0000002108247212 */ /* 0x000fe400078e3cff */
[----:B------:R-:W-:-:S02]  /*9a50*/  MOV R51, R4 ;  /* 0x0000000400337202 */ /* 0x000fc40000000f00 */
[----:B------:R-:W-:Y:S02]  /*9a60*/  LOP3.LUT R14, R2, R21, RZ, 0x3c, !PT ;  /* 0x00000015020e7212 */ /* 0x000fe400078e3cff */
[----:B------:R-:W-:Y:S02]  /*9a70*/  LOP3.LUT R8, R31, 0x380, RZ, 0xc0, !PT ;  /* 0x000003801f087812 */ /* 0x000fe400078ec0ff */
[----:B------:R-:W-:Y:S02]  /*9a80*/  F2FP.F16.F32.PACK_AB R4, R98, R3 ;  /* 0x000000036204723e */ /* 0x000fe400000000ff */
[----:B------:R-:W-:Y:S02]  /*9a90*/  LOP3.LUT R2, R25, 0x380, RZ, 0xc0, !PT ;  /* 0x0000038019027812 */ /* 0x000fe400078ec0ff */
[----:B------:R-:W-:Y:S01]  /*9aa0*/  MOV R98, R46 ;  /* 0x0000002e00627202 */ /* 0x000fe20000000f00 */
[----:B------:R-:W-:Y:S01]  /*9ab0*/  IMAD.IADD R47, R19, 0x1, R16 ;  /* 0x00000001132f7824 */ /* 0x000fe200078e0210 */
[----:B------:R-:W-:-:S02]  /*9ac0*/  SHF.R.U64 R8, R8, 0x3, RZ ;  /* 0x0000000308087819 */ /* 0x000fc400000012ff */
[----:B------:R-:W-:Y:S02]  /*9ad0*/  SHF.R.U64 R2, R2, 0x3, RZ ;  /* 0x0000000302027819 */ /* 0x000fe400000012ff */
[----:B------:R-:W-:Y:S01]  /*9ae0*/  MOV R109, R38 ;  /* 0x00000026006d7202 */ /* 0x000fe20000000f00 */
[----:B--2---:R-:W-:Y:S01]  /*9af0*/  @P1 IMAD.HI.U32 R38, R47, R72, RZ ;  /* 0x000000482f261227 */ /* 0x004fe200078e00ff */
[C---:B------:R-:W-:Y:S02]  /*9b00*/  IADD3 R21, P5, R34.reuse, 0x2000, RZ ;  /* 0x0000200022157810 */ /* 0x040fe40007fbe0ff */
[----:B------:R-:W-:Y:S01]  /*9b10*/  IADD3 R33, P6, R34, 0x1000, RZ ;  /* 0x0000100022217810 */ /* 0x000fe20007fde0ff */
[----:B------:R-:W-:Y:S01]  /*9b20*/  IMAD R72, R41, UR6, RZ ;  /* 0x0000000629487c24 */ /* 0x000fe2000f8e02ff */
[----:B------:R-:W-:Y:S01]  /*9b30*/  LOP3.LUT R12, R8, R31, RZ, 0x3c, !PT ;  /* 0x0000001f080c7212 */ /* 0x000fe200078e3cff */
[----:B------:R-:W-:Y:S01]  /*9b40*/  IMAD.X R29, RZ, RZ, R35, P5 ;  /* 0x000000ffff1d7224 */ /* 0x000fe200028e0623 */
[----:B------:R-:W-:-:S02]  /*9b50*/  IADD3.X R37, RZ, R5, RZ, P3, !PT ;  /* 0x00000005ff257210 */ /* 0x000fc40001ffe4ff */
[----:B------:R-:W-:Y:S02]  /*9b60*/  LOP3.LUT R8, R2, R25, RZ, 0x3c, !PT ;  /* 0x0000001902087212 */ /* 0x000fe400078e3cff */
[----:B------:R-:W-:Y:S02]  /*9b70*/  LOP3.LUT R28, R21, 0x380, RZ, 0xc0, !PT ;  /* 0x00000380151c7812 */ /* 0x000fe400078ec0ff */
[----:B------:R-:W-:Y:S02]  /*9b80*/  IADD3 R25, P0, R34, 0x6000, RZ ;  /* 0x0000600022197810 */ /* 0x000fe40007f1e0ff */
[----:B------:R-:W-:Y:S01]  /*9b90*/  F2FP.F16.F32.PACK_AB R5, R27, R110 ;  /* 0x0000006e1b05723e */ /* 0x000fe200000000ff */
[----:B------:R-:W-:Y:S01]  /*9ba0*/  BAR.SYNC.DEFER_BLOCKING 0x1, 0x100 ;  /* 0x0044000000007b1d */ /* 0x000fe20000010000 */
[----:B------:R-:W-:Y:S02]  /*9bb0*/  MOV R39, R47 ;  /* 0x0000002f00277202 */ /* 0x000fe40000000f00 */
[----:B------:R-:W-:-:S02]  /*9bc0*/  LOP3.LUT R32, R33, 0x380, RZ, 0xc0, !PT ;  /* 0x0000038021207812 */ /* 0x000fc400078ec0ff */
[----:B---3--:R-:W-:Y:S02]  /*9bd0*/  @P1 SHF.R.U32.HI R39, RZ, R111, R38 ;  /* 0x0000006fff271219 */ /* 0x008fe40000011626 */
[----:B------:R-:W-:Y:S02]  /*9be0*/  SHF.R.U64 R28, R28, 0x3, RZ ;  /* 0x000000031c1c7819 */ /* 0x000fe400000012ff */
[----:B------:R-:W-:Y:S02]  /*9bf0*/  LOP3.LUT R24, R25, 0x380, RZ, 0xc0, !PT ;  /* 0x0000038019187812 */ /* 0x000fe400078ec0ff */
[----:B------:R-:W-:Y:S02]  /*9c00*/  SHF.R.U64 R32, R32, 0x3, RZ ;  /* 0x0000000320207819 */ /* 0x000fe400000012ff */
[----:B------:R-:W-:Y:S02]  /*9c10*/  LOP3.LUT R28, R28, R21, RZ, 0x3c, !PT ;  /* 0x000000151c1c7212 */ /* 0x000fe400078e3cff */
[----:B------:R-:W-:-:S02]  /*9c20*/  SHF.R.U64 R24, R24, 0x3, RZ ;  /* 0x0000000318187819 */ /* 0x000fc400000012ff */
[----:B------:R-:W-:Y:S01]  /*9c30*/  MOV R110, R36 ;  /* 0x00000024006e7202 */ /* 0x000fe20000000f00 */
[----:B------:R-:W-:Y:S01]  /*9c40*/  IMAD.IADD R37, R166, 0x1, R16 ;  /* 0x00000001a6257824 */ /* 0x000fe200078e0210 */
[----:B------:R-:W-:Y:S02]  /*9c50*/  LOP3.LUT R32, R32, R33, RZ, 0x3c, !PT ;  /* 0x0000002120207212 */ /* 0x000fe400078e3cff */
[C---:B------:R-:W-:Y:S02]  /*9c60*/  IADD3 R21, P2, R34.reuse, 0x5000, RZ ;  /* 0x0000500022157810 */ /* 0x040fe40007f5e0ff */
[----:B------:R-:W-:Y:S01]  /*9c70*/  MOV R36, R14 ;  /* 0x0000000e00247202 */ /* 0x000fe20000000f00 */
[----:B------:R2:W-:Y:S01]  /*9c80*/  STSM.16.M88.4 [R51], R4 ;  /* 0x0000000433007844 */ /* 0x0005e20000000200 */
[----:B------:R-:W-:Y:S02]  /*9c90*/  IADD3 R33, P4, R34, 0x3000, RZ ;  /* 0x0000300022217810 */ /* 0x000fe40007f9e0ff */
[----:B------:R-:W-:Y:S01]  /*9ca0*/  LOP3.LUT R24, R24, R25, RZ, 0x3c, !PT ;  /* 0x0000001918187212 */ /* 0x000fe200078e3cff */
[--C-:B------:R-:W-:Y:S01]  /*9cb0*/  IMAD.X R25, RZ, RZ, R35.reuse, P0 ;  /* 0x000000ffff197224 */ /* 0x100fe200000e0623 */
[----:B------:R-:W-:Y:S01]  /*9cc0*/  LOP3.LUT R20, R21, 0x380, RZ, 0xc0, !PT ;  /* 0x0000038015147812 */ /* 0x000fe200078ec0ff */
[----:B------:R-:W-:Y:S01]  /*9cd0*/  IMAD.X R27, RZ, RZ, R35, P4 ;  /* 0x000000ffff1b7224 */ /* 0x000fe200020e0623 */
[----:B------:R-:W-:-:S02]  /*9ce0*/  LOP3.LUT R26, R33, 0x380, RZ, 0xc0, !PT ;  /* 0x00000380211a7812 */ /* 0x000fc400078ec0ff */
[----:B------:R-:W-:Y:S02]  /*9cf0*/  IADD3 R10, P0, R39, R10, RZ ;  /* 0x0000000a270a7210 */ /* 0x000fe40007f1e0ff */
[----:B------:R-:W-:Y:S02]  /*9d00*/  MOV R111, R12 ;  /* 0x0000000c006f7202 */ /* 0x000fe40000000f00 */
[----:B------:R-:W-:Y:S02]  /*9d10*/  SHF.R.U64 R20, R20, 0x3, RZ ;  /* 0x0000000314147819 */ /* 0x000fe400000012ff */
[----:B------:R-:W-:Y:S01]  /*9d20*/  SHF.R.U64 R26, R26, 0x3, RZ ;  /* 0x000000031a1a7819 */ /* 0x000fe200000012ff */
[--C-:B--2---:R-:W-:Y:S01]  /*9d30*/  IMAD.MOV R6, RZ, RZ, -R39.reuse ;  /* 0x000000ffff067224 */ /* 0x104fe200078e0a27 */
[----:B------:R-:W-:Y:S01]  /*9d40*/  SHF.R.S32.HI R5, RZ, 0x1f, R39 ;  /* 0x0000001fff057819 */ /* 0x000fe20000011427 */
[----:B------:R-:W-:Y:S01]  /*9d50*/  IMAD R4, R112, UR4, RZ ;  /* 0x0000000470047c24 */ /* 0x000fe2000f8e02ff */
[----:B------:R-:W-:Y:S01]  /*9d60*/  MOV R14, R8 ;  /* 0x00000008000e7202 */ /* 0x000fe20000000f00 */
[----:B------:R-:W-:Y:S01]  /*9d70*/  IMAD R15, R41, R6, R47 ;  /* 0x00000006290f7224 */ /* 0x000fe200078e022f */
[----:B------:R-:W-:Y:S01]  /*9d80*/  LOP3.LUT R20, R20, R21, RZ, 0x3c, !PT ;  /* 0x0000001514147212 */ /* 0x000fe200078e3cff */
[----:B------:R-:W-:Y:S01]  /*9d90*/  IMAD R4, R23, UR5, R4 ;  /* 0x0000000517047c24 */ /* 0x000fe2000f8e0204 */
[----:B------:R-:W-:Y:S01]  /*9da0*/  ULDC.64 UR4, c[0x0][0xb88] ;  /* 0x0002e20000047ab9 */ /* 0x000fe20000000a00 */
[----:B------:R-:W-:-:S02]  /*9db0*/  LOP3.LUT R26, R26, R33, RZ, 0x3c, !PT ;  /* 0x000000211a1a7212 */ /* 0x000fc400078e3cff */
[----:B------:R-:W-:Y:S02]  /*9dc0*/  SHF.R.S32.HI R12, RZ, 0x1f, R15 ;  /* 0x0000001fff0c7819 */ /* 0x000fe4000001140f */
[----:B------:R-:W-:Y:S02]  /*9dd0*/  IADD3.X R11, R5, R11, R4, P0, !PT ;  /* 0x0000000b050b7210 */ /* 0x000fe400007fe404 */
[----:B------:R-:W-:Y:S01]  /*9de0*/  LOP3.LUT R21, R34, 0x380, RZ, 0xc0, !PT ;  /* 0x0000038022157812 */ /* 0x000fe200078ec0ff */
[----:B------:R-:W-:Y:S01]  /*9df0*/  IMAD R8, R12, UR4, RZ ;  /* 0x000000040c087c24 */ /* 0x000fe2000f8e02ff */
[----:B------:R-:W-:Y:S01]  /*9e00*/  F2FP.F16.F32.PACK_AB R4, R94, R95 ;  /* 0x0000005f5e04723e */ /* 0x000fe200000000ff */
[C---:B------:R-:W-:Y:S01]  /*9e10*/  IMAD.WIDE.U32 R12, R15.reuse, UR4, R10 ;  /* 0x000000040f0c7c25 */ /* 0x040fe2000f8e000a */
[----:B------:R-:W-:Y:S02]  /*9e20*/  F2FP.F16.F32.PACK_AB R5, R108, R105 ;  /* 0x000000696c05723e */ /* 0x000fe400000000ff */
[----:B------:R-:W-:Y:S01]  /*9e30*/  F2FP.F16.F32.PACK_AB R6, R96, R93 ;  /* 0x0000005d6006723e */ /* 0x000fe200000000ff */
[----:B------:R-:W-:Y:S01]  /*9e40*/  IMAD R15, R15, UR5, R8 ;  /* 0x000000050f0f7c24 */ /* 0x000fe2000f8e0208 */
[----:B------:R-:W-:Y:S01]  /*9e50*/  F2FP.F16.F32.PACK_AB R7, R106, R103 ;  /* 0x000000676a07723e */ /* 0x000fe200000000ff */
[----:B------:R-:W-:Y:S01]  /*9e60*/  ULDC.64 UR4, c[0x0][0xb50] ;  /* 0x0002d40000047ab9 */ /* 0x000fe20000000a00 */
[----:B------:R-:W-:-:S02]  /*9e70*/  IADD3 R31, P3, R34, 0x4000, RZ ;  /* 0x00004000221f7810 */ /* 0x000fc40007f7e0ff */
[----:B------:R-:W-:Y:S01]  /*9e80*/  IADD3.X R33, RZ, R35, RZ, P6, !PT ;  /* 0x00000023ff217210 */ /* 0x000fe200037fe4ff */
[----:B------:R2:W-:Y:S01]  /*9e90*/  STSM.16.M88.4 [R36], R4 ;  /* 0x0000000424007844 */ /* 0x0005e20000000200 */
[----:B------:R-:W-:Y:S01]  /*9ea0*/  IADD3 R107, P6, R34, 0x7000, RZ ;  /* 0x00007000226b7810 */ /* 0x000fe20007fde0ff */
[----:B------:R-:W-:Y:S01]  /*9eb0*/  IMAD.X R3, RZ, RZ, R35, P3 ;  /* 0x000000ffff037224 */ /* 0x000fe200018e0623 */
[----:B------:R-:W-:Y:S02]  /*9ec0*/  SHF.R.U64 R21, R21, 0x3, RZ ;  /* 0x0000000315157819 */ /* 0x000fe400000012ff */
[----:B------:R-:W-:Y:S02]  /*9ed0*/  LOP3.LUT R30, R107, 0x380, RZ, 0xc0, !PT ;  /* 0x000003806b1e7812 */ /* 0x000fe400078ec0ff */
[----:B------:R-:W-:Y:S02]  /*9ee0*/  LOP3.LUT P0, RZ, R164, 0x3, RZ, 0xc0, !PT ;  /* 0x00000003a4ff7812 */ /* 0x000fe4000780c0ff */
[----:B------:R-:W-:-:S02]  /*9ef0*/  F2FP.F16.F32.PACK_AB R8, R92, R91 ;  /* 0x0000005b5c08723e */ /* 0x000fc400000000ff */
[----:B------:R-:W-:Y:S02]  /*9f00*/  F2FP.F16.F32.PACK_AB R9, R104, R101 ;  /* 0x000000656809723e */ /* 0x000fe400000000ff */
[----:B------:R-:W-:Y:S02]  /*9f10*/  F2FP.F16.F32.PACK_AB R10, R45, R90 ;  /* 0x0000005a2d0a723e */ /* 0x000fe400000000ff */
[----:B------:R-:W-:Y:S01]  /*9f20*/  F2FP.F16.F32.PACK_AB R11, R102, R99 ;  /* 0x00000063660b723e */ /* 0x000fe200000000ff */
[----:B--2---:R-:W-:Y:S01]  /*9f30*/  VIADD R5, R37, 0x8 ;  /* 0x0000000825057836 */ /* 0x004fe20000000000 */
[----:B------:R-:W-:Y:S02]  /*9f40*/  IADD3 R7, R13, R15, RZ ;  /* 0x0000000f0d077210 */ /* 0x000fe40007ffe0ff */
[----:B------:R-:W-:Y:S01]  /*9f50*/  LEA R36, P3, R12, UR4, 0x2 ;  /* 0x000000040c247c11 */ /* 0x000fe2000f8610ff */
[----:B------:R2:W-:Y:S01]  /*9f60*/  STSM.16.M88.4 [R14], R8 ;  /* 0x000000080e007844 */ /* 0x0005e20000000200 */
[----:B------:R-:W-:-:S02]  /*9f70*/  LOP3.LUT R34, R21, R34, RZ, 0x3c, !PT ;  /* 0x0000002215227212 */ /* 0x000fc400078e3cff */
[----:B------:R-:W-:Y:S02]  /*9f80*/  IADD3.X R21, RZ, R35, RZ, P2, !PT ;  /* 0x00000023ff157210 */ /* 0x000fe400017fe4ff */
[----:B------:R-:W-:Y:S02]  /*9f90*/  SHF.R.U64 R30, R30, 0x3, RZ ;  /* 0x000000031e1e7819 */ /* 0x000fe400000012ff */
[-C--:B------:R-:W-:Y:S02]  /*9fa0*/  ISETP.GE.OR P2, PT, R37, R72.reuse, P0 ;  /* 0x000000482500720c */ /* 0x080fe40000746670 */
[----:B------:R-:W-:Y:S02]  /*9fb0*/  ISETP.GE.OR P0, PT, R5, R72, P0 ;  /* 0x000000480500720c */ /* 0x000fe40000706670 */
[----:B------:R-:W-:Y:S01]  /*9fc0*/  LEA.HI.X R37, R12, UR5, R7, 0x2, P3 ;  /* 0x000000050c257c11 */ /* 0x000fe200098f1407 */
[----:B------:R-:W-:Y:S01]  /*9fd0*/  ULDC.64 UR4, c[0x0][0xae8] ;  /* 0x0002ba0000047ab9 */ /* 0x000fe20000000a00 */
[----:B------:R-:W-:-:S02]  /*9fe0*/  F2FP.F16.F32.PACK_AB R4, R49, R48 ;  /* 0x000000303104723e */ /* 0x000fc400000000ff */
[----:B------:R-:W-:Y:S02]  /*9ff0*/  F2FP.F16.F32.PACK_AB R5, R100, R97 ;  /* 0x000000616405723e */ /* 0x000fe400000000ff */
[----:B------:R-:W-:Y:S02]  /*a000*/  F2FP.F16.F32.PACK_AB R6, R53, R52 ;  /* 0x000000343506723e */ /* 0x000fe400000000ff */
[----:B------:R-:W-:Y:S02]  /*a010*/  F2FP.F16.F32.PACK_AB R7, R55, R54 ;  /* 0x000000363707723e */ /* 0x000fe400000000ff */
[----:B------:R-:W-:Y:S02]  /*a020*/  F2FP.F16.F32.PACK_AB R12, R57, R56 ;  /* 0x00000038390c723e */ /* 0x000fe400000000ff */
[----:B------:R-:W-:Y:S01]  /*a030*/  F2FP.F16.F32.PACK_AB R13, R59, R50 ;  /* 0x000000323b0d723e */ /* 0x000fe200000000ff */
[----:B------:R-:W-:Y:S01]  /*a040*/  STSM.16.M88.4 [R111], R4 ;  /* 0x000000046f007844 */ /* 0x000fe20000000200 */
[----:B--2---:R-:W-:-:S02]  /*a050*/  F2FP.F16.F32.PACK_AB R14, R61, R60 ;  /* 0x0000003c3d0e723e */ /* 0x004fc400000000ff */
[----:B------:R-:W-:Y:S01]  /*a060*/  F2FP.F16.F32.PACK_AB R15, R63, R62 ;  /* 0x0000003e3f0f723e */ /* 0x000fe200000000ff */
[----:B------:R-:W-:Y:S01]  /*a070*/  SHFL.IDX PT, R56, R36, 0x1, 0x1c1f ;  /* 0x003c1f0024387f89 */ /* 0x000fe200000e0000 */
[----:B------:R-:W-:Y:S02]  /*a080*/  LOP3.LUT R30, R30, R107, RZ, 0x3c, !PT ;  /* 0x0000006b1e1e7212 */ /* 0x000fe400078e3cff */
[----:B------:R-:W-:Y:S01]  /*a090*/  F2FP.F16.F32.PACK_AB R8, R65, R64 ;  /* 0x000000404108723e */ /* 0x000fe200000000ff */
[----:B------:R-:W-:Y:S01]  /*a0a0*/  STSM.16.M88.4 [R110], R12 ;  /* 0x0000000c6e007844 */ /* 0x000fe20000000200 */
[----:B------:R-:W-:Y:S02]  /*a0b0*/  F2FP.F16.F32.PACK_AB R9, R67, R66 ;  /* 0x000000424309723e */ /* 0x000fe400000000ff */
[----:B------:R-:W-:Y:S01]  /*a0c0*/  F2FP.F16.F32.PACK_AB R10, R69, R68 ;  /* 0x00000044450a723e */ /* 0x000fe200000000ff */
[----:B------:R-:W-:Y:S01]  /*a0d0*/  SHFL.IDX PT, R57, R37, 0x1, 0x1c1f ;  /* 0x003c1f0025397f89 */ /* 0x000fe200000e0000 */
[----:B------:R-:W-:-:S02]  /*a0e0*/  F2FP.F16.F32.PACK_AB R11, R71, R70 ;  /* 0x00000046470b723e */ /* 0x000fc400000000ff */
[----:B------:R-:W-:Y:S02]  /*a0f0*/  MOV R107, R42 ;  /* 0x0000002a006b7202 */ /* 0x000fe40000000f00 */
[----:B------:R-:W-:Y:S01]  /*a100*/  F2FP.F16.F32.PACK_AB R45, R75, R74 ;  /* 0x0000004a4b2d723e */ /* 0x000fe200000000ff */
[----:B------:R-:W-:Y:S01]  /*a110*/  STSM.16.M88.4 [R109], R8 ;  /* 0x000000086d007844 */ /* 0x000fe20000000200 */
[----:B------:R-:W-:Y:S02]  /*a120*/  F2FP.F16.F32.PACK_AB R46, R77, R76 ;  /* 0x0000004c4d2e723e */ /* 0x000fe400000000ff */
[----:B------:R-:W-:Y:S01]  /*a130*/  F2FP.F16.F32.PACK_AB R47, R79, R78 ;  /* 0x0000004e4f2f723e */ /* 0x000fe200000000ff */
[----:B------:R-:W-:Y:S01]  /*a140*/  SHFL.IDX PT, R42, R36, RZ, 0x1c1f ;  /* 0x001c1fff242a7589 */ /* 0x000fe200000e0000 */
[----:B------:R-:W-:-:S03]  /*a150*/  LOP3.LUT R2, R31, 0x380, RZ, 0xc0, !PT ;  /* 0x000003801f027812 */ /* 0x000fc600078ec0ff */
[----:B------:R2:W-:Y:S01]  /*a160*/  STSM.16.M88.4 [R107], R44 ;  /* 0x0000002c6b007844 */ /* 0x0005e20000000200 */
[----:B------:R-:W-:-:S03]  /*a170*/  SHF.R.U64 R2, R2, 0x3, RZ ;  /* 0x0000000302027819 */ /* 0x000fc600000012ff */
[----:B------:R-:W-:Y:S01]  /*a180*/  STSM.16.M88.4 [R98], R80 ;  /* 0x0000005062007844 */ /* 0x000fe20000000200 */
[----:B------:R-:W-:Y:S01]  /*a190*/  IMAD R58, R58, UR4, RZ ;  /* 0x000000043a3a7c24 */ /* 0x000fe2000f8e02ff */
[----:B------:R-:W-:Y:S01]  /*a1a0*/  LOP3.LUT R2, R2, R31, RZ, 0x3c, !PT ;  /* 0x0000001f02027212 */ /* 0x000fe200078e3cff */
[----:B------:R-:W-:Y:S01]  /*a1b0*/  IMAD.X R31, RZ, RZ, R35, P6 ;  /* 0x000000ffff1f7224 */ /* 0x000fe200030e0623 */
[----:B------:R-:W3:Y:S01]  /*a1c0*/  SHFL.IDX PT, R43, R37, RZ, 0x1c1f ;  /* 0x001c1fff252b7589 */ /* 0x000ee200000e0000 */
[----:B------:R-:W-:Y:S08]  /*a1d0*/  BAR.SYNC.DEFER_BLOCKING 0x1, 0x100 ;  /* 0x0044000000007b1d */ /* 0x000ff00000010000 */
[----:B--2---:R-:W2:Y:S01]  /*a1e0*/  @P1 LDC R44, c[0x0][0xbec] ;  /* 0x0002fb00ff2c1b82 */ /* 0x004ea20000000800 */
[----:B---3--:R3:W-:Y:S04]  /*a1f0*/  @!P2 ST.E desc[UR36][R42.64], R89 ;  /* 0x000000592a00a985 */ /* 0x0087e8000c101924 */
[----:B------:R4:W-:Y:S04]  /*a200*/  @!P0 ST.E desc[UR36][R56.64], R88 ;  /* 0x0000005838008985 */ /* 0x0009e8000c101924 */
[----:B------:R0:W5:Y:S01]  /*a210*/  LD.E.128 R48, desc[UR36][R32.64] ;  /* 0x0000002420307980 */ /* 0x000162000c101d00 */
[----:B---3--:R-:W3:Y:S03]  /*a220*/  @P1 LDC R43, c[0x0][0xbf0] ;  /* 0x0002fc00ff2b1b82 */ /* 0x008ee60000000800 */
[----:B------:R2:W5:Y:S04]  /*a230*/  LD.E.128 R60, desc[UR36][R20.64] ;  /* 0x00000024143c7980 */ /* 0x000568000c101d00 */
[----:B------:R1:W5:Y:S01]  /*a240*/  LD.E.128 R36, desc[UR36][R28.64] ;  /* 0x000000241c247980 */ /* 0x000362000c101d00 */
[----:B0-----:R-:W-:-:S03]  /*a250*/  IMAD R33, R160, 0x20, R162 ;  /* 0x00000020a0217824 */ /* 0x001fc600078e02a2 */
[----:B------:R0:W5:Y:S01]  /*a260*/  LD.E.128 R4, desc[UR36][R26.64] ;  /* 0x000000241a047980 */ /* 0x000162000c101d00 */
[----:B------:R-:W-:-:S03]  /*a270*/  IMAD.IADD R33, R16, 0x1, R33 ;  /* 0x0000000110217824 */ /* 0x000fc600078e0221 */
[----:B------:R4:W5:Y:S01]  /*a280*/  LD.E.128 R12, desc[UR36][R24.64] ;  /* 0x00000024180c7980 */ /* 0x000962000c101d00 */
[----:B--2---:R-:W-:Y:S01]  /*a290*/  @P1 IMAD.HI.U32 R20, R33, R44, RZ ;  /* 0x0000002c21141227 */ /* 0x004fe200078e00ff */
[----:B------:R-:W-:Y:S02]  /*a2a0*/  MOV R21, R33 ;  /* 0x0000002100157202 */ /* 0x000fe40000000f00 */
[----:B------:R2:W5:Y:S01]  /*a2b0*/  LD.E.128 R64, desc[UR36][R2.64] ;  /* 0x0000002402407980 */ /* 0x000562000c101d00 */
[C---:B-1----:R-:W-:Y:S02]  /*a2c0*/  IMAD R29, R161.reuse, UR5, R58 ;  /* 0x00000005a11d7c24 */ /* 0x042fe4000f8e023a */
[----:B0-----:R-:W-:Y:S01]  /*a2d0*/  IMAD.WIDE.U32 R26, R161, UR4, RZ ;  /* 0x00000004a11a7c25 */ /* 0x001fe2000f8e00ff */
[----:B------:R-:W-:Y:S01]  /*a2e0*/  ULDC.64 UR4, c[0x0][0xaf0] ;  /* 0x0002bc0000047ab9 */ /* 0x000fe20000000a00 */
[----:B------:R0:W5:Y:S02]  /*a2f0*/  LD.E.128 R52, desc[UR36][R34.64] ;  /* 0x0000002422347980 */ /* 0x000164000c101d00 */
[----:B----4-:R-:W-:Y:S01]  /*a300*/  IMAD R24, R112, UR4, RZ ;  /* 0x0000000470187c24 */ /* 0x010fe2000f8e02ff */
[----:B---3--:R-:W-:Y:S01]  /*a310*/  @P1 SHF.R.U32.HI R21, RZ, R43, R20 ;  /* 0x0000002bff151219 */ /* 0x008fe20000011614 */
[----:B------:R0:W5:Y:S01]  /*a320*/  LD.E.128 R8, desc[UR36][R30.64] ;  /* 0x000000241e087980 */ /* 0x000162000c101d00 */
[----:B--2---:R-:W-:-:S02]  /*a330*/  IMAD.IADD R3, R27, 0x1, R29 ;  /* 0x000000011b037824 */ /* 0x004fc400078e021d */
[----:B------:R-:W-:Y:S01]  /*a340*/  IMAD.MOV.U32 R2, RZ, RZ, R26 ;  /* 0x000000ffff027224 */ /* 0x000fe200078e001a */
[--C-:B------:R-:W-:Y:S01]  /*a350*/  SHF.R.S32.HI R20, RZ, 0x1f, R21.reuse ;  /* 0x0000001fff147819 */ /* 0x100fe20000011415 */
[----:B------:R-:W-:Y:S01]  /*a360*/  IMAD R25, R23, UR5, R24 ;  /* 0x0000000517197c24 */ /* 0x000fe2000f8e0218 */
[----:B------:R-:W-:Y:S01]  /*a370*/  @!PT LDS RZ, [RZ] ;  /* 0x00000000fffff984 */ /* 0x000fe20000000800 */
[----:B------:R-:W-:Y:S01]  /*a380*/  @!PT LDS RZ, [RZ] ;  /* 0x00000000fffff984 */ /* 0x000fe20000000800 */
[----:B------:R-:W-:Y:S01]  /*a390*/  @!PT LDS RZ, [RZ] ;  /* 0x00000000fffff984 */ /* 0x000fe20000000800 */
[----:B------:R-:W-:Y:S01]  /*a3a0*/  @!PT LDS RZ, [RZ] ;  /* 0x00000000fffff984 */ /* 0x000fe20000000800 */
[----:B------:R1:W-:Y:S06]  /*a3b0*/  MEMBAR.ALL.CTA ;  /* 0x0000000000007992 */ /* 0x0003ec0000008000 */
[----:B-1----:R-:W1:Y:S01]  /*a3c0*/  FENCE.VIEW.ASYNC.S ;  /* 0x00000000000073c6 */ /* 0x002e620000000000 */
[----:B------:R-:W-:-:S02]  /*a3d0*/  IMAD.MOV R24, RZ, RZ, -R21 ;  /* 0x000000ffff187224 */ /* 0x000fc400078e0a15 */
        /* <DEDUP_REMOVED lines=8> */
[----:B------:R-:W-:Y:S01]  /*a460*/  ULDC.64 UR4, c[0x0][0xad8] ;  /* 0x0002b60000047ab9 */ /* 0x000fe20000000a00 */
[----:B------:R-:W-:-:S02]  /*a470*/  IADD3 R25, R162, R16, RZ ;  /* 0x00000010a2197210 */ /* 0x000fc40007ffe0ff */
[----:B------:R-:W-:Y:S02]  /*a480*/  IMAD.IADD R3, R3, 0x1, R23 ;  /* 0x0000000103037824 */ /* 0x000fe400078e0217 */
[----:B------:R-:W-:Y:S02]  /*a490*/  IMAD R20, R20, UR4, RZ ;  /* 0x0000000414147c24 */ /* 0x000fe4000f8e02ff */
[----:B------:R-:W-:Y:S01]  /*a4a0*/  IMAD.WIDE.U32 R2, R41, UR4, R2 ;  /* 0x0000000429027c25 */ /* 0x000fe2000f8e0002 */
[----:B------:R-:W-:-:S03]  /*a4b0*/  ISETP.GE.AND P2, PT, R25, R72, PT ;  /* 0x000000481900720c */ /* 0x000fc60003f46270 */
[----:B------:R-:W-:Y:S01]  /*a4c0*/  IMAD R23, R41, UR5, R20 ;  /* 0x0000000529177c24 */ /* 0x000fe2000f8e0214 */
[----:B------:R-:W-:Y:S01]  /*a4d0*/  ULDC.64 UR4, c[0x0][0xa80] ;  /* 0x0002a00000047ab9 */ /* 0x000fe20000000a00 */
[----:B------:R-:W-:Y:S01]  /*a4e0*/  VIADD R21, R25, 0x20 ;  /* 0x0000002019157836 */ /* 0x000fe20000000000 */
[----:B------:R-:W-:Y:S01]  /*a4f0*/  LEA R16, P3, R2, UR4, 0x1 ;  /* 0x0000000402107c11 */ /* 0x000fe2000f8608ff */
[----:B------:R-:W-:Y:S02]  /*a500*/  IMAD.IADD R3, R3, 0x1, R23 ;  /* 0x0000000103037824 */ /* 0x000fe400078e0217 */
[----:B------:R-:W-:Y:S01]  /*a510*/  VIADD R40, R40, 0x2a820 ;  /* 0x0002a82028287836 */ /* 0x000fe20000000000 */
[----:B------:R-:W-:Y:S02]  /*a520*/  ISETP.GE.AND P0, PT, R21, R72, PT ;  /* 0x000000481500720c */ /* 0x000fe40003f06270 */
[----:B------:R-:W-:Y:S02]  /*a530*/  IADD3 R21, R25, 0x40, RZ ;  /* 0x0000004019157810 */ /* 0x000fe40007ffe0ff */
[----:B------:R-:W-:-:S02]  /*a540*/  LEA.HI.X R23, R2, UR5, R3, 0x1, P3 ;  /* 0x0000000502177c11 */ /* 0x000fc400098f0c03 */
        /* <DEDUP_REMOVED lines=16> */
.L_x_2234:
[----:B------:R-:W-:Y:S05]  /*a650*/  BSYNC B1 ;  /* 0x0000000000017941 */ /* 0x000fea0003800000 */
.L_x_2233:
[----:B--23--:R2:W3:Y:S01]  /*a660*/  SHFL.IDX PT, R21, R23, 0x1, 0x181f ;  /* 0x00381f0017157f89 */ /* 0x00c4e200000e0000 */
[----:B------:R-:W-:Y:S03]  /*a670*/  BSSY B1, `(.L_x_2235) ;  /* 0x000000c000017945 */ /* 0x000fe60003800000 */
[----:B-1----:R2:W1:Y:S01]  /*a680*/  SHFL.IDX PT, R20, R16, 0x1, 0x181f ;  /* 0x00381f0010147f89 */ /* 0x00246200000e0000 */
[----:B------:R-:W-:Y:S05]  /*a690*/  @P0 BRA `(.L_x_2236) ;  /* 0x0000000000240947 */ /* 0x000fea0003800000 */
[----:B------:R-:W-:Y:S02]  /*a6a0*/  ULDC UR4, c[0x0][0xac8] ;  /* 0x0002b20000047ab9 */ /* 0x000fe40000000800 */
[----:B------:R-:W-:Y:S02]  /*a6b0*/  ISETP.GE.AND P3, PT, R17, UR4, PT ;  /* 0x0000000411007c0c */ /* 0x000fe4000bf66270 */
[----:B------:R-:W-:-:S11]  /*a6c0*/  ISETP.GE.AND P4, PT, R22, UR4, PT ;  /* 0x0000000416007c0c */ /* 0x000fd6000bf86270 */
[CC--:B-1----:R-:W-:Y:S02]  /*a6d0*/  @!P3 LEA R2, P0, R17.reuse, R20.reuse, 0x1 ;  /* 0x000000141102b211 */ /* 0x0c2fe400078008ff */
[C---:B------:R-:W-:Y:S02]  /*a6e0*/  @!P4 LEA R20, P2, R22.reuse, R20, 0x1 ;  /* 0x000000141614c211 */ /* 0x040fe400078408ff */
[-C--:B---3--:R-:W-:Y:S02]  /*a6f0*/  @!P3 LEA.HI.X R3, R17, R21.reuse, R169, 0x1, P0 ;  /* 0x000000151103b211 */ /* 0x088fe400000f0ca9 */
[----:B------:R-:W-:-:S03]  /*a700*/  @!P4 LEA.HI.X R21, R22, R21, R168, 0x1, P2 ;  /* 0x000000151615c211 */ /* 0x000fc600010f0ca8 */
[----:B-----5:R4:W-:Y:S04]  /*a710*/  @!P3 ST.E.128 desc[UR36][R2.64], R48 ;  /* 0x000000300200b985 */ /* 0x0209e8000c101d24 */
[----:B------:R4:W-:Y:S02]  /*a720*/  @!P4 ST.E.128 desc[UR36][R20.64], R60 ;  /* 0x0000003c1400c985 */ /* 0x0009e4000c101d24 */
.L_x_2236:
[----:B------:R-:W-:Y:S05]  /*a730*/  BSYNC B1 ;  /* 0x0000000000017941 */ /* 0x000fea0003800000 */
.L_x_2235:
[----:B---34-:R3:W4:Y:S01]  /*a740*/  SHFL.IDX PT, R21, R23, 0x2, 0x181f ;  /* 0x00581f0017157f89 */ /* 0x01872200000e0000 */
        /* <DEDUP_REMOVED lines=12> */
.L_x_2238:
[----:B------:R-:W-:Y:S05]  /*a810*/  BSYNC B1 ;  /* 0x0000000000017941 */ /* 0x000fea0003800000 */
.L_x_2237:
[----:B-1----:R-:W-:Y:S01]  /*a820*/  VIADD R3, R25, 0x60 ;  /* 0x0000006019037836 */ /* 0x002fe20000000000 */
[----:B0-23--:R-:W0:Y:S04]  /*a830*/  SHFL.IDX PT, R23, R23, 0x3, 0x181f ;  /* 0x00781f0017177f89 */ /* 0x00de2800000e0000 */
[----:B------:R-:W-:Y:S01]  /*a840*/  ISETP.GE.AND P0, PT, R3, R72, PT ;  /* 0x000000480300720c */ /* 0x000fe20003f06270 */
[----:B------:R-:W1:-:S12]  /*a850*/  SHFL.IDX PT, R16, R16, 0x3, 0x181f ;  /* 0x00781f0010107f89 */ /* 0x000e5800000e0000 */
[----:B------:R-:W-:Y:S05]  /*a860*/  @P0 BRA `(.L_x_2239) ;  /* 0x00000008006c0947 */ /* 0x000fea0003800000 */
[----:B------:R-:W-:Y:S02]  /*a870*/  ULDC UR4, c[0x0][0xac8] ;  /* 0x0002b20000047ab9 */ /* 0x000fe40000000800 */
[----:B------:R-:W-:-:S13]  /*a880*/  ISETP.GE.AND P1, PT, R17, UR4, PT ;  /* 0x0000000411007c0c */ /* 0x000fda000bf26270 */
[----:B-1----:R-:W-:-:S04]  /*a890*/  @!P1 LEA R2, P0, R17, R16, 0x1 ;  /* 0x0000001011029211 */ /* 0x002fc800078008ff */
[----:B0-----:R-:W-:Y:S02]  /*a8a0*/  @!P1 LEA.HI.X R3, R17, R23, R169, 0x1, P0 ;  /* 0x0000001711039211 */ /* 0x001fe400000f0ca9 */
[----:B------:R-:W-:-:S03]  /*a8b0*/  ISETP.GE.AND P0, PT, R22, UR4, PT ;  /* 0x0000000416007c0c */ /* 0x000fc6000bf06270 */
[----:B-----5:R0:W-:Y:S10]  /*a8c0*/  @!P1 ST.E.128 desc[UR36][R2.64], R4 ;  /* 0x0000000402009985 */ /* 0x0201f4000c101d24 */
[----:B------:R-:W-:Y:S05]  /*a8d0*/  @P0 BRA `(.L_x_2239) ;  /* 0x0000000800500947 */ /* 0x000fea0003800000 */
[----:B0-----:R-:W-:-:S04]  /*a8e0*/  LEA R2, P0, R22, R16, 0x1 ;  /* 0x0000001016027211 */ /* 0x001fc800078008ff */
[----:B------:R-:W-:-:S05]  /*a8f0*/  LEA.HI.X R3, R22, R23, R168, 0x1, P0 ;  /* 0x0000001716037211 */ /* 0x000fca00000f0ca8 */
[----:B------:R0:W-:Y:S01]  /*a900*/  ST.E.128 desc[UR36][R2.64], R8 ;  /* 0x0000000802007985 */ /* 0x0001e2000c101d24 */
[----:B------:R-:W-:Y:S05]  /*a910*/  BRA `(.L_x_2239) ;  /* 0x0000000800407947 */ /* 0x000fea0003800000 */
.L_x_2232:
[----:B------:R-:W2:Y:S01]  /*a920*/  LDC R12, c[0x0][0xbe8] ;  /* 0x0002fa00ff0c7b82 */ /* 0x000ea20000000800 */
[----:B------:R-:W-:Y:S01]  /*a930*/  ISETP.GE.AND P0, PT, R170, 0x80, PT ;  /* 0x00000080aa00780c */ /* 0x000fe20003f06270 */
[----:B------:R-:W-:Y:S01]  /*a940*/  IMAD R3, R160, 0x20, R162 ;  /* 0x00000020a0037824 */ /* 0x000fe200078e02a2 */
[----:B------:R-:W-:Y:S01]  /*a950*/  BSSY B1, `(.L_x_2240) ;  /* 0x000002e000017945 */ /* 0x000fe20003800000 */
[----:B------:R-:W-:Y:S02]  /*a960*/  SHF.R.S32.HI R10, RZ, 0x1f, R161 ;  /* 0x0000001fff0a7819 */ /* 0x000fe400000114a1 */
[----:B------:R-:W-:Y:S02]  /*a970*/  SHF.R.S32.HI R11, RZ, 0x1f, R23 ;  /* 0x0000001fff0b7819 */ /* 0x000fe40000011417 */
[----:B------:R-:W-:Y:S02]  /*a980*/  IADD3 R15, R16, R3, RZ ;  /* 0x00000003100f7210 */ /* 0x000fe40007ffe0ff */
        /* <DEDUP_REMOVED lines=42> */
.L_x_2241:
[----:B------:R-:W-:Y:S05]  /*ac30*/  BSYNC B1 ;  /* 0x0000000000017941 */ /* 0x000fea0003800000 */
.L_x_2240:
[----:B------:R-:W-:Y:S01]  /*ac40*/  ULDC.64 UR4, c[0x0][0xae8] ;  /* 0x0002ba0000047ab9 */ /* 0x000fe20000000a00 */
[----:B--2-4-:R-:W-:Y:S01]  /*ac50*/  @P1 IMAD.HI.U32 R4, R15, R14, RZ ;  /* 0x0000000e0f041227 */ /* 0x014fe200078e00ff */
[----:B------:R-:W-:Y:S01]  /*ac60*/  ULDC UR6, c[0x0][0xa88] ;  /* 0x0002a20000067ab9 */ /* 0x000fe20000000800 */
[----:B------:R-:W-:Y:S02]  /*ac70*/  BSSY B1, `(.L_x_2242) ;  /* 0x0000030000017945 */ /* 0x000fe40003800000 */
[----:B------:R-:W-:Y:S02]  /*ac80*/  IMAD R2, R10, UR4, RZ ;  /* 0x000000040a027c24 */ /* 0x000fe4000f8e02ff */
        /* <DEDUP_REMOVED lines=8> */
[----:B------:R-:W-:Y:S01]  /*ad10*/  IMAD R7, R23, UR5, R6 ;  /* 0x0000000517077c24 */ /* 0x000fe2000f8e0206 */
[----:B------:R-:W-:Y:S01]  /*ad20*/  IADD3 R6, -R5, RZ, RZ ;  /* 0x000000ff05067210 */ /* 0x000fe20007ffe1ff */
[----:B------:R-:W-:Y:S01]  /*ad30*/  IMAD.WIDE.U32 R2, R23, UR4, R2 ;  /* 0x0000000417027c25 */ /* 0x000fe2000f8e0002 */
[----:B------:R-:W-:-:S03]  /*ad40*/  ULDC.64 UR4, c[0x0][0xae0] ;  /* 0x0002b80000047ab9 */ /* 0x000fc60000000a00 */
        /* <DEDUP_REMOVED lines=8> */
[----:B------:R-:W-:Y:S02]  /*add0*/  IMAD.IADD R3, R3, 0x1, R9 ;  /* 0x0000000103037824 */ /* 0x000fe400078e0209 */
[----:B------:R-:W-:Y:S01]  /*ade0*/  IMAD R6, R4, UR4, RZ ;  /* 0x0000000404067c24 */ /* 0x000fe2000f8e02ff */
[----:B------:R-:W-:Y:S01]  /*adf0*/  IADD3 R4, R16, 0x20, RZ ;  /* 0x0000002010047810 */ /* 0x000fe20007ffe0ff */
[----:B------:R-:W-:Y:S02]  /*ae00*/  IMAD R9, R12, UR6, RZ ;  /* 0x000000060c097c24 */ /* 0x000fe4000f8e02ff */
[C---:B------:R-:W-:Y:S02]  /*ae10*/  IMAD R5, R7.reuse, UR5, R6 ;  /* 0x0000000507057c24 */ /* 0x040fe4000f8e0206 */
[----:B------:R-:W-:Y:S01]  /*ae20*/  IMAD.WIDE.U32 R2, R7, UR4, R2 ;  /* 0x0000000407027c25 */ /* 0x000fe2000f8e0002 */
[-C--:B------:R-:W-:Y:S01]  /*ae30*/  ISETP.GE.AND P1, PT, R4, R9.reuse, PT ;  /* 0x000000090400720c */ /* 0x080fe20003f26270 */
[----:B------:R-:W-:Y:S01]  /*ae40*/  ULDC.64 UR4, c[0x0][0xa80] ;  /* 0x0002a00000047ab9 */ /* 0x000fe20000000a00 */
[C---:B------:R-:W-:Y:S01]  /*ae50*/  ISETP.GE.AND P2, PT, R16.reuse, R9, PT ;  /* 0x000000091000720c */ /* 0x040fe20003f46270 */
[----:B------:R-:W-:-:S02]  /*ae60*/  VIADD R4, R16, 0x40 ;  /* 0x0000004010047836 */ /* 0x000fc40000000000 */
[----:B------:R-:W-:Y:S01]  /*ae70*/  IMAD.IADD R3, R3, 0x1, R5 ;  /* 0x0000000103037824 */ /* 0x000fe200078e0205 */
[----:B------:R-:W-:Y:S02]  /*ae80*/  LEA R5, P3, R2, UR4, 0x1 ;  /* 0x0000000402057c11 */ /* 0x000fe4000f8608ff */
[----:B------:R-:W-:Y:S02]  /*ae90*/  ISETP.GE.AND P0, PT, R4, R9, PT ;  /* 0x000000090400720c */ /* 0x000fe40003f06270 */
[----:B------:R-:W-:Y:S02]  /*aea0*/  LEA.HI.X R4, R2, UR5, R3, 0x1, P3 ;  /* 0x0000000502047c11 */ /* 0x000fe400098f0c03 */
[----:B------:R2:W3:Y:S04]  /*aeb0*/  SHFL.IDX PT, R2, R5, RZ, 0x181f ;  /* 0x00181fff05027589 */ /* 0x0004e800000e0000 */
[----:B------:R2:W4:Y:S01]  /*aec0*/  SHFL.IDX PT, R3, R4, RZ, 0x181f ;  /* 0x00181fff04037589 */ /* 0x00052200000e0000 */
[----:B------:R-:W-:Y:S05]  /*aed0*/  @P2 BRA `(.L_x_2243) ;  /* 0x0000000000242947 */ /* 0x000fea0003800000 */
        /* <DEDUP_REMOVED lines=9> */
.L_x_2243:
[----:B------:R-:W-:Y:S05]  /*af70*/  BSYNC B1 ;  /* 0x0000000000017941 */ /* 0x000fea0003800000 */
.L_x_2242:
[----:B---34-:R3:W4:Y:S01]  /*af80*/  SHFL.IDX PT, R3, R4, 0x1, 0x181f ;  /* 0x00381f0004037f89 */ /* 0x01872200000e0000 */
[----:B------:R-:W-:Y:S03]  /*af90*/  BSSY B1, `(.L_x_2244) ;  /* 0x000000c000017945 */ /* 0x000fe60003800000 */
[----:B------:R3:W0:Y:S01]  /*afa0*/  SHFL.IDX PT, R2, R5, 0x1, 0x181f ;  /* 0x00381f0005027f89 */ /* 0x00062200000e0000 */
[----:B------:R-:W-:Y:S05]  /*afb0*/  @P1 BRA `(.L_x_2245) ;  /* 0x0000000000241947 */ /* 0x000fea0003800000 */
[----:B------:R-:W-:Y:S02]  /*afc0*/  ULDC UR4, c[0x0][0xac8] ;  /* 0x0002b20000047ab9 */ /* 0x000fe40000000800 */
[----:B------:R-:W-:Y:S02]  /*afd0*/  ISETP.GE.AND P3, PT, R17, UR4, PT ;  /* 0x0000000411007c0c */ /* 0x000fe4000bf66270 */
[----:B------:R-:W-:-:S11]  /*afe0*/  ISETP.GE.AND P4, PT, R22, UR4, PT ;  /* 0x0000000416007c0c */ /* 0x000fd6000bf86270 */
[CC--:B0-----:R-:W-:Y:S02]  /*aff0*/  @!P3 LEA R6, P1, R17.reuse, R2.reuse, 0x1 ;  /* 0x000000021106b211 */ /* 0x0c1fe400078208ff */
[C---:B------:R-:W-:Y:S02]  /*b000*/  @!P4 LEA R2, P2, R22.reuse, R2, 0x1 ;  /* 0x000000021602c211 */ /* 0x040fe400078408ff */
[-C--:B----4-:R-:W-:Y:S02]  /*b010*/  @!P3 LEA.HI.X R7, R17, R3.reuse, R169, 0x1, P1 ;  /* 0x000000031107b211 */ /* 0x090fe400008f0ca9 */
[----:B------:R-:W-:-:S03]  /*b020*/  @!P4 LEA.HI.X R3, R22, R3, R168, 0x1, P2 ;  /* 0x000000031603c211 */ /* 0x000fc600010f0ca8 */
[----:B------:R0:W-:Y:S04]  /*b030*/  @!P3 ST.E.128 desc[UR36][R6.64], RZ ;  /* 0x000000ff0600b985 */ /* 0x0001e8000c101d24 */
[----:B------:R0:W-:Y:S02]  /*b040*/  @!P4 ST.E.128 desc[UR36][R2.64], RZ ;  /* 0x000000ff0200c985 */ /* 0x0001e4000c101d24 */
.L_x_2245:
[----:B------:R-:W-:Y:S05]  /*b050*/  BSYNC B1 ;  /* 0x0000000000017941 */ /* 0x000fea0003800000 */
.L_x_2244:
[----:B0---4-:R0:W4:Y:S01]  /*b060*/  SHFL.IDX PT, R3, R4, 0x2, 0x181f ;  /* 0x00581f0004037f89 */ /* 0x01112200000e0000 */
        /* <DEDUP_REMOVED lines=12> */
.L_x_2247:
[----:B------:R-:W-:Y:S05]  /*b130*/  BSYNC B1 ;  /* 0x0000000000017941 */ /* 0x000fea0003800000 */
.L_x_2246:
[----:B0-----:R-:W-:Y:S01]  /*b140*/  VIADD R2, R16, 0x60 ;  /* 0x0000006010027836 */ /* 0x001fe20000000000 */
[----:B--23--:R-:W0:Y:S04]  /*b150*/  SHFL.IDX PT, R4, R4, 0x3, 0x181f ;  /* 0x00781f0004047f89 */ /* 0x00ce2800000e0000 */
[----:B------:R-:W-:Y:S01]  /*b160*/  ISETP.GE.AND P0, PT, R2, R9, PT ;  /* 0x000000090200720c */ /* 0x000fe20003f06270 */
[----:B----4-:R2:W3:-:S12]  /*b170*/  SHFL.IDX PT, R3, R5, 0x3, 0x181f ;  /* 0x00781f0005037f89 */ /* 0x0104d800000e0000 */
[----:B--2---:R-:W-:Y:S05]  /*b180*/  @P0 BRA `(.L_x_2239) ;  /* 0x0000000000240947 */ /* 0x004fea0003800000 */
        /* <DEDUP_REMOVED lines=9> */
.L_x_2239:
[----:B------:R-:W-:Y:S05]  /*b220*/  BSYNC B0 ;  /* 0x0000000000007941 */ /* 0x000fea0003800000 */
.L_x_2231:
[----:B------:R-:W-:Y:S02]  /*b230*/  ULDC UR4, c[0x0][0xc38] ;  /* 0x00030e0000047ab9 */ /* 0x000fe40000000800 */
[----:B-1----:R-:W-:-:S13]  /*b240*/  ISETP.GE.AND P0, PT, R0, UR4, PT ;  /* 0x0000000400007c0c */ /* 0x002fda000bf06270 */
[----:B------:R-:W-:Y:S05]  /*b250*/  @!P0 BRA `(.L_x_2248) ;  /* 0xffffff5800948947 */ /* 0x000fea000383ffff */
[----:B------:R-:W-:Y:S05]  /*b260*/  EXIT ;  /* 0x000000000000794d */ /* 0x000fea0003800000 */
.L_x_2190:
[----:B------:R-:W-:-:S08]  /*b270*/  NOP ;  /* 0x0000000000007918 */ /* 0x000fd00000000000 */
[----:B------:R-:W0:-:S00]  /*b280*/  USETMAXREG.DEALLOC.CTAPOOL 0x28 ;  /* 0x00000028000079c8 */ /* 0x000e0000080e0500 */
[----:B0-----:R-:W-:-:S06]  /*b290*/  LOP3.LUT R0, R0, 0x3, RZ, 0xc0, !PT ;  /* 0x0000000300007812 */ /* 0x001fcc00078ec0ff */
[----:B------:R-:W0:Y:S01]  /*b2a0*/  S2UR UR9, SR_CTAID.X ;  /* 0x00000000000979c3 */ /* 0x000e220000002500 */
[----:B------:R-:W-:Y:S01]  /*b2b0*/  LOP3.LUT R16, R16, 0xfffff7ff, RZ, 0xc0, !PT ;  /* 0xfffff7ff10107812 */ /* 0x000fe200078ec0ff */
[----:B------:R-:W-:Y:S01]  /*b2c0*/  STL [R1], RZ ;  /* 0x000000ff01007387 */ /* 0x000fe20000100800 */
[----:B------:R-:W-:Y:S01]  /*b2d0*/  MOV R23, RZ ;  /* 0x000000ff00177202 */ /* 0x000fe20000000f00 */
[----:B------:R-:W-:Y:S02]  /*b2e0*/  IMAD.MOV.U32 R26, RZ, RZ, 0x1 ;  /* 0x00000001ff1a7424 */ /* 0x000fe400078e00ff */
[----:B------:R1:W2:Y:S02]  /*b2f0*/  SHFL.IDX PT, R2, R0, RZ, 0x1f ;  /* 0x00001fff00027589 */ /* 0x0002a400000e0000 */
[----:B-1----:R-:W0:Y:S01]  /*b300*/  LDC R0, c[0x0][0xc38] ;  /* 0x00030e00ff007b82 */ /* 0x002e220000000800 */
[----:B--2---:R-:W-:-:S13]  /*b310*/  ISETP.NE.AND P0, PT, R2, RZ, PT ;  /* 0x000000ff0200720c */ /* 0x004fda0003f05270 */
[----:B------:R-:W-:Y:S01]  /*b320*/  @P0 LOP3.LUT R16, R16, 0x800, RZ, 0xfc, !PT ;  /* 0x0000080010100812 */ /* 0x000fe200078efcff */
[----:B------:R-:W-:Y:S06]  /*b330*/  @P0 BAR.ARV 0x4, 0x180 ;  /* 0x0106000000000b1d */ /* 0x000fec0000002000 */
[----:B0-----:R-:W-:-:S13]  /*b340*/  ISETP.LE.AND P0, PT, R0, UR9, PT ;  /* 0x0000000900007c0c */ /* 0x001fda000bf03270 */
[----:B------:R-:W-:Y:S05]  /*b350*/  @P0 BRA `(.L_x_2249) ;  /* 0x0000003c00200947 */ /* 0x000fea0003800000 */
[----:B------:R-:W0:Y:S01]  /*b360*/  S2R R5, SR_TID.X ;  /* 0x0000000000057919 */ /* 0x000e220000002100 */
[----:B------:R-:W-:Y:S01]  /*b370*/  ULDC.64 UR38, c[0x0][0x2f0] ;  /* 0x0000bc0000267ab9 */ /* 0x000fe20000000a00 */
[----:B------:R-:W-:Y:S01]  /*b380*/  ULDC UR7, c[0x0][0x320] ;  /* 0x0000c80000077ab9 */ /* 0x000fe20000000800 */
[----:B------:R-:W-:Y:S01]  /*b390*/  LOP3.LUT R16, R16, 0xfffffffe, RZ, 0xc0, !PT ;  /* 0xfffffffe10107812 */ /* 0x000fe200078ec0ff */
[----:B------:R-:W-:Y:S01]  /*b3a0*/  ULDC UR8, c[0x0][0x2b8] ;  /* 0x0000ae0000087ab9 */ /* 0x000fe20000000800 */
[----:B------:R-:W1:Y:S01]  /*b3b0*/  S2UR UR6, SR_CgaCtaId ;  /* 0x00000000000679c3 */ /* 0x000e620000008800 */
[----:B------:R-:W-:Y:S01]  /*b3c0*/  ULDC.64 UR4, c[0x0][0x418] ;  /* 0x0001060000047ab9 */ /* 0x000fe20000000a00 */
[----:B------:R-:W-:Y:S01]  /*b3d0*/  LOP3.LUT R16, R16, 0xfffffff7, RZ, 0xc0, !PT ;  /* 0xfffffff710107812 */ /* 0x000fe200078ec0ff */
[----:B------:R-:W-:Y:S01]  /*b3e0*/  UISETP.NE.U32.AND UP0, UPT, UR4, URZ, UPT ;  /* 0x0000003f0400728c */ /* 0x000fe2000bf05070 */
[----:B------:R2:W-:Y:S01]  /*b3f0*/  STL [R1], RZ ;  /* 0x000000ff01007387 */ /* 0x0005e20000100800 */
[----:B------:R-:W-:Y:S01]  /*b400*/  ULDC UR40, c[0x0][0x288] ;  /* 0x0000a20000287ab9 */ /* 0x000fe20000000800 */
[----:B------:R-:W-:Y:S01]  /*b410*/  ULDC UR4, c[0x0][0x424] ;  /* 0x0001090000047ab9 */ /* 0x000fe20000000800 */
[----:B------:R-:W-:Y:S01]  /*b420*/  UISETP.NE.AND.EX UP0, UPT, UR5, URZ, UPT, UP0 ;  /* 0x0000003f0500728c */ /* 0x000fe2000bf05300 */
[----:B------:R-:W-:Y:S01]  /*b430*/  MOV R34, UR9 ;  /* 0x0000000900227c02 */ /* 0x000fe20008000f00 */
[----:B------:R-:W-:Y:S01]  /*b440*/  IMAD.MOV.U32 R26, RZ, RZ, 0x1 ;  /* 0x00000001ff1a7424 */ /* 0x000fe200078e00ff */
[----:B------:R-:W-:Y:S01]  /*b450*/  UMOV UR5, 0x400 ;  /* 0x0000040000057882 */ /* 0x000fe20000000000 */
[----:B------:R-:W-:Y:S01]  /*b460*/  USEL UR4, UR4, 0x1, UP0 ;  /* 0x0000000104047887 */ /* 0x000fe20008000000 */
[----:B------:R-:W-:Y:S01]  /*b470*/  IMAD.MOV.U32 R23, RZ, RZ, RZ ;  /* 0x000000ffff177224 */ /* 0x000fe200078e00ff */
[----:B------:R-:W-:Y:S01]  /*b480*/  ULDC UR46, c[0x0][0xc] ;  /* 0x00000300002e7ab9 */ /* 0x000fe20000000800 */
[----:B------:R-:W-:-:S02]  /*b490*/  ULOP3.LUT UR47, UR61, 0x2, URZ, 0xfc, !UPT ;  /* 0x000000023d2f7892 */ /* 0x000fc4000f8efc3f */
[----:B------:R-:W-:-:S04]  /*b4a0*/  UIMAD UR38, UR4, UR38, URZ ;  /* 0x00000026042672a4 */ /* 0x000fc8000f8e023f */
[----:B------:R-:W-:Y:S02]  /*b4b0*/  UIADD3 UR4, UR38, 0x5f, URZ ;  /* 0x0000005f26047890 */ /* 0x000fe4000fffe03f */
        /* <DEDUP_REMOVED lines=9> */
[----:B------:R-:W-:Y:S02]  /*b550*/  LOP3.LUT R3, R0, 0x38, R5, 0x78, !PT ;  /* 0x0000003800037812 */ /* 0x000fe400078e7805 */
[C---:B------:R-:W-:Y:S02]  /*b560*/  LOP3.LUT R0, R37.reuse, 0x40, RZ, 0xfc, !PT ;  /* 0x0000004025007812 */ /* 0x040fe400078efcff */
[----:B------:R-:W-:Y:S02]  /*b570*/  LOP3.LUT R2, R37, 0x80, RZ, 0xfc, !PT ;  /* 0x0000008025027812 */ /* 0x000fe400078efcff */
[C---:B------:R-:W-:Y:S02]  /*b580*/  ISETP.GE.AND P0, PT, R0.reuse, UR39, PT ;  /* 0x0000002700007c0c */ /* 0x040fe4000bf06270 */
[----:B------:R-:W-:-:S02]  /*b590*/  ISETP.GE.AND P1, PT, R0, UR7, PT ;  /* 0x0000000700007c0c */ /* 0x000fc4000bf26270 */
[----:B------:R-:W-:Y:S01]  /*b5a0*/  LOP3.LUT R30, R3, 0x200, R30, 0xf8, !PT ;  /* 0x00000200031e7812 */ /* 0x000fe200078ef81e */
[----:B------:R-:W-:Y:S01]  /*b5b0*/  IMAD.SHL.U32 R3, R5, 0x10, RZ ;  /* 0x0000001005037824 */ /* 0x000fe200078e00ff */
[----:B------:R-:W-:Y:S02]  /*b5c0*/  SHF.R.U32.HI R36, RZ, 0x3, R4 ;  /* 0x00000003ff247819 */ /* 0x000fe40000011604 */
[----:B------:R-:W-:-:S05]  /*b5d0*/  LEA R31, R30, R17, 0x1 ;  /* 0x000000111e1f7211 */ /* 0x000fca00078e08ff */
        /* <DEDUP_REMOVED lines=10> */
[C---:B------:R-:W-:Y:S01]  /*b680*/  ISETP.GE.AND P0, PT, R37.reuse, UR39, PT ;  /* 0x0000002725007c0c */ /* 0x040fe2000bf06270 */
[----:B------:R-:W-:Y:S01]  /*b690*/  ULDC UR39, c[0x0][0x448] ;  /* 0x0001120000277ab9 */ /* 0x000fe20000000800 */
[----:B------:R-:W-:Y:S01]  /*b6a0*/  LOP3.LUT R16, R16, 0xfffffeff, RZ, 0xc0, !PT ;  /* 0xfffffeff10107812 */ /* 0x000fe200078ec0ff */
[----:B------:R-:W-:Y:S02]  /*b6b0*/  UIMAD UR39, UR39, UR40, URZ ;  /* 0x00000028272772a4 */ /* 0x000fe4000f8e023f */
[----:B------:R-:W-:Y:S01]  /*b6c0*/  UIADD3 UR40, UR38, 0x60, -UR40 ;  /* 0x0000006026287890 */ /* 0x000fe2000fffe828 */
        /* <DEDUP_REMOVED lines=8> */
[----:B--2---:R-:W-:-:S07]  /*b750*/  @P0 LOP3.LUT R16, R16, 0x400, RZ, 0xfc, !PT ;  /* 0x0000040010100812 */ /* 0x004fce00078efcff */
.L_x_2298:
        /* <DEDUP_REMOVED lines=22> */
.L_x_2250:
[----:B------:R-:W-:Y:S01]  /*b8c0*/  ULDC UR8, c[0x0][0xc54] ;  /* 0x0003150000087ab9 */ /* 0x000fe20000000800 */
[----:B------:R-:W-:Y:S01]  /*b8d0*/  UMOV UR6, UR7 ;  /* 0x0000000700067c82 */ /* 0x000fe20008000000 */
[----:B------:R-:W-:-:S11]  /*b8e0*/  UISETP.NE.AND UP0, UPT, UR8, 0x1, UPT ;  /* 0x000000010800788c */ /* 0x000fd6000bf05270 */
[----:B------:R-:W-:Y:S02]  /*b8f0*/  @UP0 ULDC.64 UR10, c[0x0][0xc58] ;  /* 0x00031600000a0ab9 */ /* 0x000fe40000000a00 */
[----:B------:R-:W-:-:S04]  /*b900*/  UIMAD.WIDE.U32 UR4, UR7, UR10, URZ ;  /* 0x0000000a070472a5 */ /* 0x000fc8000f8e003f */
[----:B------:R-:W-:-:S04]  /*b910*/  @UP0 USHF.R.U32.HI UR6, URZ, UR11, UR5 ;  /* 0x0000000b3f060299 */ /* 0x000fc80008011605 */
[----:B------:R-:W-:-:S12]  /*b920*/  UIMAD UR4, UR6, UR8, URZ ;  /* 0x00000008060472a4 */ /* 0x000fd8000f8e023f */
.L_x_2251:
        /* <DEDUP_REMOVED lines=25> */
[----:B------:R-:W-:Y:S01]  /*bac0*/  UP2UR UR48, UPR, URZ, 0x4 ;  /* 0x000000043f307883 */ /* 0x000fe20008000000 */
[----:B------:R-:W-:Y:S01]  /*bad0*/  BSSY B7, `(.L_x_2252) ;  /* 0x0000337000077945 */ /* 0x000fe20003800000 */
[----:B------:R-:W-:-:S04]  /*bae0*/  USHF.L.U32 UR6, UR44, 0x7, URZ ;  /* 0x000000072c067899 */ /* 0x000fc8000800063f */
[----:B------:R-:W-:Y:S01]  /*baf0*/  UIADD3 UR6, UR6, 0x7f, URZ ;  /* 0x0000007f06067890 */ /* 0x000fe2000fffe03f */
[----:B------:R-:W-:Y:S01]  /*bb00*/  @UP2 ULDC UR4, c[0x0][0x44c] ;  /* 0x0001130000042ab9 */ /* 0x000fe20000000800 */
[----:B------:R-:W-:Y:S02]  /*bb10*/  @UP2 ULDC UR7, c[0x0][0x450] ;  /* 0x0001140000072ab9 */ /* 0x000fe40000000800 */
[----:B------:R-:W-:-:S04]  /*bb20*/  UIMAD.WIDE.U32 UR4, UR6, UR4, URZ ;  /* 0x00000004060472a5 */ /* 0x000fc8000f8e003f */
[----:B------:R-:W-:-:S04]  /*bb30*/  @UP2 USHF.R.U32.HI UR6, URZ, UR7, UR5 ;  /* 0x000000073f062299 */ /* 0x000fc80008011605 */
[----:B------:R-:W-:-:S04]  /*bb40*/  UIADD3 UR4, UR40, UR6, URZ ;  /* 0x0000000628047290 */ /* 0x000fc8000fffe03f */
[----:B------:R-:W-:-:S04]  /*bb50*/  UIMAD.WIDE UR4, UR4, 0x2aaaaaab, URZ ;  /* 0x2aaaaaab040478a5 */ /* 0x000fc8000f8e023f */
[----:B------:R-:W-:-:S04]  /*bb60*/  USHF.R.U32.HI UR4, URZ, 0x1f, UR5 ;  /* 0x0000001f3f047899 */ /* 0x000fc80008011605 */
[----:B------:R-:W-:-:S04]  /*bb70*/  ULEA.HI.SX32 UR4, UR5, UR4, 0x1c ;  /* 0x0000000405047291 */ /* 0x000fc8000f8fe23f */
[----:B------:R-:W-:-:S04]  /*bb80*/  UISETP.LT.AND UP0, UPT, UR41, UR4, UPT ;  /* 0x000000042900728c */ /* 0x000fc8000bf01270 */
[----:B------:R-:W-:-:S06]  /*bb90*/  USEL UR45, UR41, UR4, UP0 ;  /* 0x00000004292d7287 */ /* 0x000fcc0008000000 */
[----:B------:R-:W-:-:S13]  /*bba0*/  ISETP.LT.AND P0, PT, RZ, UR45, PT ;  /* 0x0000002dff007c0c */ /* 0x000fda000bf01270 */
[----:B0-----:R-:W-:Y:S05]  /*bbb0*/  @P0 BRA `(.L_x_2253) ;  /* 0x0000000000440947 */ /* 0x001fea0003800000 */
        /* <DEDUP_REMOVED lines=17> */
.L_x_2253:
        /* <DEDUP_REMOVED lines=8> */
[----:B------:R-:W-:Y:S01]  /*bd50*/  MOV R7, UR7 ;  /* 0x0000000700077c02 */ /* 0x000fe20008000f00 */
[----:B------:R-:W-:Y:S01]  /*bd60*/  IMAD.U32 R5, RZ, RZ, UR5 ;  /* 0x00000005ff057e24 */ /* 0x000fe2000f8e00ff */
[----:B------:R-:W0:Y:S01]  /*bd70*/  LDC.64 R2, c[0x4][R2] ;  /* 0x0100000002027b82 */ /* 0x000e220000000a00 */
[----:B------:R-:W-:Y:S01]  /*bd80*/  ULDC.64 UR4, c[0x4][0x70] ;  /* 0x01001c0000047ab9 */ /* 0x000fe20000000a00 */
[----:B------:R-:W-:Y:S01]  /*bd90*/  IMAD.U32 R6, RZ, RZ, UR6 ;  /* 0x00000006ff067e24 */ /* 0x000fe2000f8e00ff */
[----:B------:R-:W-:Y:S01]  /*bda0*/  MOV R12, 0x1 ;  /* 0x00000001000c7802 */ /* 0x000fe20000000f00 */
[----:B------:R-:W-:-:S02]  /*bdb0*/  IMAD.U32 R10, RZ, RZ, UR4 ;  /* 0x00000004ff0a7e24 */ /* 0x000fc4000f8e00ff */
[----:B------:R-:W-:Y:S02]  /*bdc0*/  IMAD.U32 R11, RZ, RZ, UR5 ;  /* 0x00000005ff0b7e24 */ /* 0x000fe4000f8e00ff */
[----:B------:R-:W-:Y:S02]  /*bdd0*/  IMAD.MOV.U32 R8, RZ, RZ, 0x70 ;  /* 0x00000070ff087424 */ /* 0x000fe400078e00ff */
[----:B------:R-:W-:-:S07]  /*bde0*/  IMAD.MOV.U32 R13, RZ, RZ, RZ ;  /* 0x000000ffff0d7224 */ /* 0x000fce00078e00ff */
[----:B------:R-:W-:-:S07]  /*bdf0*/  LEPC R20, `(.L_x_2256) ;  /* 0x000000001014794e */ /* 0x000fce0000000000 */
[----:B0----5:R-:W-:Y:S05]  /*be00*/  CALL.ABS.NOINC R2 ;  /* 0x0000000002007343 */ /* 0x021fea0003c00000 */
.L_x_2256:
[----:B------:R-:W-:Y:S05]  /*be10*/  BSYNC B6 ;  /* 0x0000000000067941 */ /* 0x000fea0003800000 */
.L_x_2255:
        /* <DEDUP_REMOVED lines=19> */
[----:B-1---5:R-:W-:Y:S05]  /*bf50*/  CALL.ABS.NOINC R2 ;  /* 0x0000000002007343 */ /* 0x022fea0003c00000 */
.L_x_2259:
[----:B------:R0:W1:Y:S01]  /*bf60*/  LDC.64 R2, c[0x4][R18] ;  /* 0x0100000012027b82 */ /* 0x0000620000000a00 */
[----:B------:R-:W-:Y:S01]  /*bf70*/  ULDC.64 UR4, c[0x4][0xf0] ;  /* 0x01003c0000047ab9 */ /* 0x000fe20000000a00 */
[----:B------:R-:W-:Y:S01]  /*bf80*/  ULDC.64 UR6, c[0x4][0xf8] ;  /* 0x01003e0000067ab9 */ /* 0x000fe20000000a00 */
[----:B------:R-:W-:Y:S01]  /*bf90*/  MOV R4, UR4 ;  /* 0x0000000400047c02 */ /* 0x000fe20008000f00 */
        /* <DEDUP_REMOVED lines=10> */
[----:B-1----:R-:W-:Y:S05]  /*c040*/  CALL.ABS.NOINC R2 ;  /* 0x0000000002007343 */ /* 0x002fea0003c00000 */
.L_x_2258:
[----:B------:R-:W-:Y:S05]  /*c050*/  BSYNC B6 ;  /* 0x0000000000067941 */ /* 0x000fea0003800000 */
.L_x_2257:
        /* <DEDUP_REMOVED lines=13> */
[----:B------:R-:W-:Y:S02]  /*c130*/  MOV R22, UR4 ;  /* 0x0000000400167c02 */ /* 0x000fe40008000f00 */
[----:B------:R-:W-:Y:S05]  /*c140*/  BRA.DIV UR5, `(.L_x_2260) ;  /* 0x0000003605307947 */ /* 0x000fea000b800000 */
.L_x_2314:
        /* <DEDUP_REMOVED lines=15> */
[----:B------:R-:W-:Y:S02]  /*c240*/  ISETP.GT.U32.OR P0, PT, R8, 0x5f, P0 ;  /* 0x0000005f0800780c */ /* 0x000fe40000704470 */
[----:B------:R-:W-:Y:S02]  /*c250*/  MOV R9, R0 ;  /* 0x0000000000097202 */ /* 0x000fe40000000f00 */
        /* <DEDUP_REMOVED lines=12> */
[----:B------:R-:W-:Y:S01]  /*c320*/  IMAD.U32 R2, RZ, RZ, UR47 ;  /* 0x0000002fff027e24 */ /* 0x000fe2000f8e00ff */
[----:B------:R-:W-:-:S03]  /*c330*/  LOP3.LUT R16, R16, 0xffffffbf, RZ, 0xc0, !PT ;  /* 0xffffffbf10107812 */ /* 0x000fc600078ec0ff */
[----:B------:R0:W5:Y:S01]  /*c340*/  @!P0 LDG.E R6, desc[UR36][R4.64] ;  /* 0x0000002404068981 */ /* 0x000162000c1e1900 */
[----:B------:R-:W-:Y:S01]  /*c350*/  ISETP.NE.AND P2, PT, R2, 0x3, PT ;  /* 0x000000030200780c */ /* 0x000fe20003f45270 */
[----:B------:R-:W-:Y:S01]  /*c360*/  IMAD.MOV R7, RZ, RZ, -R9 ;  /* 0x000000ffff077224 */ /* 0x000fe200078e0a09 */
[----:B------:R-:W-:Y:S01]  /*c370*/  ISETP.GT.U32.AND P0, PT, R8, 0x5f, PT ;  /* 0x0000005f0800780c */ /* 0x000fe20003f04070 */
[----:B------:R-:W-:Y:S01]  /*c380*/  IMAD.U32 R24, RZ, RZ, UR4 ;  /* 0x00000004ff187e24 */ /* 0x000fe2000f8e00ff */
[----:B------:R-:W-:-:S05]  /*c390*/  IADD3 R3, RZ, -UR43, RZ ;  /* 0x8000002bff037c10 */ /* 0x000fca000fffe0ff */
[----:B------:R-:W-:Y:S02]  /*c3a0*/  IMAD R22, R22, R3, UR42 ;  /* 0x0000002a16167e24 */ /* 0x000fe4000f8e0203 */
[----:B0-----:R-:W-:Y:S02]  /*c3b0*/  IMAD R5, R10, R7, R0 ;  /* 0x000000070a057224 */ /* 0x001fe400078e0200 */
[----:B------:R-:W-:Y:S02]  /*c3c0*/  @P2 LOP3.LUT R16, R16, 0x40, RZ, 0xfc, !PT ;  /* 0x0000004010102812 */ /* 0x000fe400078efcff */
[----:B------:R-:W-:Y:S02]  /*c3d0*/  SHF.R.S32.HI R28, RZ, 0x1f, R22 ;  /* 0x0000001fff1c7819 */ /* 0x000fe40000011416 */
[----:B------:R-:W-:-:S04]  /*c3e0*/  LOP3.LUT R16, R16, 0xffffffdf, RZ, 0xc0, !PT ;  /* 0xffffffdf10107812 */ /* 0x000fc800078ec0ff */
[----:B------:R-:W-:Y:S01]  /*c3f0*/  @P0 LOP3.LUT R16, R16, 0x20, RZ, 0xfc, !PT ;  /* 0x0000002010100812 */ /* 0x000fe200078efcff */
[----:B------:R-:W-:Y:S06]  /*c400*/  @!P2 BRA `(.L_x_2261) ;  /* 0x000000000004a947 */ /* 0x000fec0003800000 */
[----:B------:R-:W-:Y:S01]  /*c410*/  BPT.TRAP 0x1 ;  /* 0x000000040000795c */ /* 0x000fe20000300000 */
.L_x_2261:
        /* <DEDUP_REMOVED lines=8> */
[----:B------:R-:W-:-:S03]  /*c4a0*/  IMAD R0, R23, 0x8, R17 ;  /* 0x0000000817007824 */ /* 0x000fc600078e0211 */
        /* <DEDUP_REMOVED lines=12> */
[----:B------:R-:W-:-:S04]  /*c570*/  SHF.L.U32 R3, R26, 0x1f, RZ ;  /* 0x0000001f1a037819 */ /* 0x000fc800000006ff */
[----:B------:R-:W-:-:S06]  /*c580*/  LEA.HI.X R19, R2, UR5, R19, 0x1, P0 ;  /* 0x0000000502137c11 */ /* 0x000fcc00080f0c13 */
[----:B------:R-:W0:Y:S02]  /*c590*/  SYNCS.PHASECHK.TRANS64.TRYWAIT P0, [R0+URZ+0x2a840], R3 ;  /* 0x02a84003000075a7 */ /* 0x000e24000800017f */
[----:B0-----:R-:W-:Y:S05]  /*c5a0*/  @!P0 BRA `(.L_x_2263) ;  /* 0x0000003000448947 */ /* 0x001fea0003800000 */
.L_x_2315:
[----:B------:R-:W-:Y:S05]  /*c5b0*/  BSYNC B0 ;  /* 0x0000000000007941 */ /* 0x000fea0003800000 */
.L_x_2262:
        /* <DEDUP_REMOVED lines=9> */
[----:B------:R-:W-:Y:S01]  /*c650*/  IADD3 R3, R3, R7, RZ ;  /* 0x0000000703037210 */ /* 0x000fe20007ffe0ff */
[----:B------:R-:W-:Y:S02]  /*c660*/  IMAD.MOV.U32 R7, RZ, RZ, -0x60 ;  /* 0xffffffa0ff077424 */ /* 0x000fe400078e00ff */
        /* <DEDUP_REMOVED lines=8> */
[----:B------:R-:W-:Y:S01]  /*c6f0*/  IMAD R7, R24, R7, UR38 ;  /* 0x0000002618077e24 */ /* 0x000fe2000f8e0207 */
[----:B------:R-:W-:Y:S01]  /*c700*/  LEA R4, P0, R2, UR4, 0x1 ;  /* 0x0000000402047c11 */ /* 0x000fe2000f8008ff */
[----:B------:R-:W-:Y:S01]  /*c710*/  IMAD.IADD R3, R3, 0x1, R5 ;  /* 0x0000000103037824 */ /* 0x000fe200078e0205 */
[----:B------:R-:W-:Y:S01]  /*c720*/  UMOV UR4, 0xffffffff ;  /* 0xffffffff00047882 */ /* 0x000fe20000000000 */
[----:B------:R-:W-:Y:S01]  /*c730*/  IMAD R5, R23, 0x4800, R30 ;  /* 0x0000480017057824 */ /* 0x000fe200078e021e */
[----:B------:R-:W-:Y:S02]  /*c740*/  IADD3 R7, -R36, R7, RZ ;  /* 0x0000000724077210 */ /* 0x000fe40007ffe1ff */
        /* <DEDUP_REMOVED lines=16> */
[----:B------:R-:W-:-:S03]  /*c850*/  @P0 IMAD R25, R5, 0x2, R17 ;  /* 0x0000000205190824 */ /* 0x000fc600078e0211 */
[----:B------:R-:W-:Y:S01]  /*c860*/  @P0 IADD3.X R21, RZ, R8, RZ, P1, !PT ;  /* 0x00000008ff150210 */ /* 0x000fe20000ffe4ff */
[----:B-1----:R-:W-:Y:S01]  /*c870*/  @P0 IMAD.MOV.U32 R2, RZ, RZ, R14 ;  /* 0x000000ffff020224 */ /* 0x002fe200078e000e */
[----:B------:R-:W-:Y:S03]  /*c880*/  SHFL.IDX PT, R8, R6, 0x2, 0x181f ;  /* 0x00581f0006087f89 */ /* 0x000fe600000e0000 */
[----:B------:R-:W-:Y:S01]  /*c890*/  @P0 IMAD.MOV.U32 R3, RZ, RZ, R21 ;  /* 0x000000ffff030224 */ /* 0x000fe200078e0015 */
        /* <DEDUP_REMOVED lines=31> */
[----:B------:R0:W1:Y:S03]  /*ca90*/  SHFL.IDX PT, R8, R6, 0x5, 0x181f ;  /* 0x00b81f0006087f89 */ /* 0x00006600000e0000 */
[----:B------:R-:W-:Y:S01]  /*caa0*/  @P0 IMAD.MOV.U32 R3, RZ, RZ, R9 ;  /* 0x000000ffff030224 */ /* 0x000fe200078e0009 */
[----:B------:R0:W2:Y:S04]  /*cab0*/  SHFL.IDX PT, R14, R4, 0x5, 0x181f ;  /* 0x00b81f00040e7f89 */ /* 0x0000a800000e0000 */
[----:B------:R0:W-:Y:S04]  /*cac0*/  @P0 LDGSTS.E.BYPASS.LTC128B.128 [R21+0x1a400], desc[UR36][R2.64], !P4 ;  /* 0x1a40000002150fae */ /* 0x0001e8000e101d64 */
[----:B------:R0:W-:Y:S04]  /*cad0*/  @P0 LDGSTS.E.BYPASS.LTC128B.128 [R21+0x1d400], desc[UR36][R2.64+0x80], !P3 ;  /* 0x1d40008002150fae */ /* 0x0001e8000d901d64 */
[----:B------:R0:W-:Y:S02]  /*cae0*/  @P0 LDGSTS.E.BYPASS.LTC128B.128 [R21+0x20400], desc[UR36][R2.64+0x100], !P2 ;  /* 0x2040010002150fae */ /* 0x0001e4000d101d64 */
.L_x_2329:
[----:B------:R-:W-:-:S13]  /*caf0*/  ISETP.GE.AND P0, PT, R7, 0x51, PT ;  /* 0x000000510700780c */ /* 0x000fda0003f06270 */
[----:B0-2---:R-:W-:Y:S01]  /*cb00*/  @P0 LEA R2, P1, R37, R14, 0x1 ;  /* 0x0000000e25020211 */ /* 0x005fe200078208ff */
[----:B------:R-:W-:-:S03]  /*cb10*/  @P0 IMAD R5, R5, 0x2, R17 ;  /* 0x0000000205050824 */ /* 0x000fc600078e0211 */
[----:B-1----:R-:W-:-:S05]  /*cb20*/  @P0 IADD3.X R3, RZ, R8, RZ, P1, !PT ;  /* 0x00000008ff030210 */ /* 0x002fca0000ffe4ff */
        /* <DEDUP_REMOVED lines=8> */
.L_x_2265:
[----:B------:R-:W-:Y:S02]  /*cbb0*/  PLOP3.LUT P1, PT, P1, P0, PT, 0xa2, 0x0 ;  /* 0x000000000000781c */ /* 0x000fe40000f21472 */
[----:B------:R-:W-:-:S08]  /*cbc0*/  @P0 R2UR P1, UR4, R0 ;  /* 0x00000000000402ca */ /* 0x000fd00000020000 */
[----:B------:R-:W-:-:S05]  /*cbd0*/  @P0 PLOP3.LUT P0, PT, P1, PT, PT, 0x80, 0x0 ;  /* 0x000000000000081c */ /* 0x000fca0000f0f070 */
[----:B------:R-:W-:Y:S01]  /*cbe0*/  @!P1 SYNCS.ARRIVE.TRANS64.RED.A0T1 RZ, [UR4+0x2a830], RZ ;  /* 0x02a830ffffff99a7 */ /* 0x000fe20008200404 */
[----:B------:R-:W-:Y:S07]  /*cbf0*/  @!P1 ARRIVES.LDGSTSBAR.64.TRANSCNT [UR4+0x2a830] ;  /* 0x02a83000ff0099b0 */ /* 0x000fee0008000a84 */
[----:B------:R-:W-:Y:S05]  /*cc00*/  @P0 BRA.U.ANY `(.L_x_2265) ;  /* 0xfffffffd00e80947 */ /* 0x000fea000393ffff */
[----:B------:R-:W-:Y:S01]  /*cc10*/  NOP ;  /* 0x0000000000007918 */ /* 0x000fe20000000000 */
[----:B0-----:R-:W-:-:S05]  /*cc20*/  IMAD.U32 R2, RZ, RZ, UR47 ;  /* 0x0000002fff027e24 */ /* 0x001fca000f8e00ff */
[----:B------:R-:W-:-:S13]  /*cc30*/  ISETP.NE.AND P2, PT, R2, 0x3, PT ;  /* 0x000000030200780c */ /* 0x000fda0003f45270 */
[----:B------:R-:W-:Y:S05]  /*cc40*/  @!P2 BRA `(.L_x_2266) ;  /* 0x000000000004a947 */ /* 0x000fea0003800000 */
[----:B------:R-:W-:Y:S01]  /*cc50*/  BPT.TRAP 0x1 ;  /* 0x000000040000795c */ /* 0x000fe20000300000 */
.L_x_2266:
[----:B------:R0:W-:Y:S02]  /*cc60*/  SYNCS.ARRIVE.TRANS64.A1T0 RZ, [R0+URZ+0x2a830], RZ ;  /* 0x02a830ff00ff79a7 */ /* 0x0001e4000810003f */
[----:B------:R-:W-:Y:S05]  /*cc70*/  WARPSYNC.ALL ;  /* 0x0000000000007948 */ /* 0x000fea0003800000 */
[----:B------:R-:W-:Y:S01]  /*cc80*/  BSSY B6, `(.L_x_2267) ;  /* 0x0000015000067945 */ /* 0x000fe20003800000 */
[----:B0-----:R-:W-:Y:S01]  /*cc90*/  VIADD R0, R17, 0xc400 ;  /* 0x0000c40011007836 */ /* 0x001fe20000000000 */
[----:B------:R-:W-:Y:S04]  /*cca0*/  BAR.SYNC.DEFER_BLOCKING 0x8, 0x180 ;  /* 0x0206000000007b1d */ /* 0x000fe80000010000 */
        /* <DEDUP_REMOVED lines=17> */
[----:B0-----:R-:W-:Y:S05]  /*cdc0*/  CALL.ABS.NOINC R2 ;  /* 0x0000000002007343 */ /* 0x001fea0003c00000 */
.L_x_2268:
[----:B------:R-:W-:Y:S05]  /*cdd0*/  BSYNC B6 ;  /* 0x0000000000067941 */ /* 0x000fea0003800000 */
.L_x_2267:
[----:B------:R-:W0:Y:S01]  /*cde0*/  S2R R2, SR_TID.X ;  /* 0x0000000000027919 */ /* 0x000e220000002100 */
[----:B------:R-:W-:Y:S01]  /*cdf0*/  UISETP.NE.AND UP0, UPT, UR48, URZ, UPT ;  /* 0x0000003f3000728c */ /* 0x000fe2000bf05270 */
[----:B------:R-:W-:Y:S01]  /*ce00*/  IMAD.U32 R0, RZ, RZ, UR44 ;  /* 0x0000002cff007e24 */ /* 0x000fe2000f8e00ff */
[----:B------:R-:W-:Y:S01]  /*ce10*/  R2UR UR6, R28 ;  /* 0x000000001c0672ca */ /* 0x000fe200000e0000 */
[----:B------:R-:W-:Y:S01]  /*ce20*/  ULDC.64 UR8, c[0x0][0x2d8] ;  /* 0x0000b60000087ab9 */ /* 0x000fe20000000a00 */
[----:B------:R-:W-:Y:S02]  /*ce30*/  R2UR UR7, R22 ;  /* 0x00000000160772ca */ /* 0x000fe400000e0000 */
[----:B------:R-:W-:Y:S02]  /*ce40*/  PLOP3.LUT P0, PT, PT, PT, UP0, 0x80, 0x0 ;  /* 0x000000000000781c */ /* 0x000fe40003f0f008 */
[C---:B------:R-:W-:Y:S02]  /*ce50*/  LOP3.LUT P3, RZ, R16.reuse, 0x400, RZ, 0xc0, !PT ;  /* 0x0000040010ff7812 */ /* 0x040fe4000786c0ff */
[C---:B------:R-:W-:Y:S01]  /*ce60*/  LOP3.LUT P4, RZ, R16.reuse, 0x200, RZ, 0xc0, !PT ;  /* 0x0000020010ff7812 */ /* 0x040fe2000788c0ff */
[----:B------:R-:W-:Y:S01]  /*ce70*/  @UP0 ULDC UR4, c[0x0][0x44c] ;  /* 0x0001130000040ab9 */ /* 0x000fe20000000800 */
[----:B------:R-:W-:-:S03]  /*ce80*/  LOP3.LUT P5, RZ, R16, 0x100, RZ, 0xc0, !PT ;  /* 0x0000010010ff7812 */ /* 0x000fc600078ac0ff */
[----:B------:R-:W-:-:S04]  /*ce90*/  UIMAD UR6, UR6, UR8, URZ ;  /* 0x00000008060672a4 */ /* 0x000fc8000f8e023f */
[----:B------:R-:W-:Y:S02]  /*cea0*/  UIMAD UR7, UR7, UR9, UR6 ;  /* 0x00000009070772a4 */ /* 0x000fe4000f8e0206 */
[----:B------:R-:W-:Y:S01]  /*ceb0*/  USHF.R.S32.HI UR6, URZ, 0x1f, UR43 ;  /* 0x0000001f3f067899 */ /* 0x000fe2000801142b */
[----:B0-----:R-:W-:-:S05]  /*cec0*/  IMAD.SHL.U32 R2, R2, 0x10, RZ ;  /* 0x0000001002027824 */ /* 0x001fca00078e00ff */
[----:B------:R-:W-:-:S05]  /*ced0*/  LOP3.LUT R2, R36, 0x70, R2, 0xf8, !PT ;  /* 0x0000007024027812 */ /* 0x000fca00078ef802 */
[----:B------:R-:W-:-:S04]  /*cee0*/  IMAD R0, R0, 0x80, R2 ;  /* 0x0000008000007824 */ /* 0x000fc800078e0202 */
[----:B------:R-:W-:Y:S01]  /*cef0*/  @P0 IMAD.HI.U32 R3, R0, UR4, RZ ;  /* 0x0000000400030c27 */ /* 0x000fe2000f8e00ff */
[----:B------:R-:W-:Y:S01]  /*cf00*/  PLOP3.LUT P0, PT, PT, PT, UP0, 0x80, 0x0 ;  /* 0x000000000000781c */ /* 0x000fe20003f0f008 */
[----:B------:R-:W-:Y:S01]  /*cf10*/  @UP0 ULDC UR4, c[0x0][0x450] ;  /* 0x0001140000040ab9 */ /* 0x000fe20000000800 */
[----:B------:R-:W-:-:S11]  /*cf20*/  MOV R2, R0 ;  /* 0x0000000000027202 */ /* 0x000fd60000000f00 */
        /* <DEDUP_REMOVED lines=30> */
[----:B------:R-:W0:Y:S01]  /*d110*/  SHFL.IDX PT, R14, R0, RZ, 0x181f ;  /* 0x00181fff000e7589 */ /* 0x000e2200000e0000 */
[----:B------:R-:W-:-:S03]  /*d120*/  IMAD.U32 R3, RZ, RZ, UR44 ;  /* 0x0000002cff037e24 */ /* 0x000fc6000f8e00ff */
[----:B------:R-:W1:Y:S01]  /*d130*/  SHFL.IDX PT, R2, R5, RZ, 0x181f ;  /* 0x00181fff05027589 */ /* 0x000e6200000e0000 */
[----:B------:R-:W-:-:S03]  /*d140*/  IMAD R4, R3, 0x80, R36 ;  /* 0x0000008003047824 */ /* 0x000fc600078e0224 */
[----:B------:R-:W-:Y:S01]  /*d150*/  SHFL.IDX PT, R6, R5, 0x1, 0x181f ;  /* 0x00381f0005067f89 */ /* 0x000fe200000e0000 */
[C---:B------:R-:W-:Y:S01]  /*d160*/  VIADD R7, R4.reuse, 0x10 ;  /* 0x0000001004077836 */ /* 0x040fe20000000000 */
[----:B------:R-:W-:-:S13]  /*d170*/  ISETP.GE.AND P0, PT, R4, UR39, PT ;  /* 0x0000002704007c0c */ /* 0x000fda000bf06270 */
[----:B0-----:R-:W-:-:S05]  /*d180*/  @!P0 LEA R14, P1, R37, R14, 0x1 ;  /* 0x0000000e250e8211 */ /* 0x001fca00078208ff */
[----:B-1----:R-:W-:Y:S01]  /*d190*/  @!P0 IMAD.X R3, RZ, RZ, R2, P1 ;  /* 0x000000ffff038224 */ /* 0x002fe200008e0602 */
[----:B------:R-:W-:Y:S02]  /*d1a0*/  @!P0 MOV R2, R14 ;  /* 0x0000000e00028202 */ /* 0x000fe40000000f00 */
        /* <DEDUP_REMOVED lines=63> */
[----:B------:R0:W1:Y:S02]  /*d5a0*/  SHFL.IDX PT, R6, R5, 0x7, 0x181f ;  /* 0x00f81f0005067f89 */ /* 0x00006400000e0000 */
[----:B------:R-:W-:Y:S02]  /*d5b0*/  @!P0 MOV R3, R7 ;  /* 0x0000000700038202 */ /* 0x000fe40000000f00 */
[----:B------:R0:W2:Y:S04]  /*d5c0*/  SHFL.IDX PT, R14, R0, 0x7, 0x181f ;  /* 0x00f81f00000e7f89 */ /* 0x0000a800000e0000 */
[----:B------:R0:W-:Y:S04]  /*d5d0*/  @!P0 LDGSTS.E.BYPASS.LTC128B.128 [R31+0xf400], desc[UR36][R2.64], !P3 ;  /* 0x0f400000021f8fae */ /* 0x0001e8000d901d64 */
[----:B------:R0:W-:Y:S04]  /*d5e0*/  @!P0 LDGSTS.E.BYPASS.LTC128B.128 [R31+0x13400], desc[UR36][R2.64+0x80], !P4 ;  /* 0x13400080021f8fae */ /* 0x0001e8000e101d64 */
[----:B------:R0:W-:Y:S02]  /*d5f0*/  @!P0 LDGSTS.E.BYPASS.LTC128B.128 [R31+0x17400], desc[UR36][R2.64+0x100], !P5 ;  /* 0x17400100021f8fae */ /* 0x0001e4000e901d64 */
.L_x_2346:
        /* <DEDUP_REMOVED lines=12> */
.L_x_2270:
        /* <DEDUP_REMOVED lines=10> */
[----:B------:R-:W-:-:S04]  /*d760*/  LOP3.LUT R0, R0, 0xfffffffe, RZ, 0xc0, !PT ;  /* 0xfffffffe00007812 */ /* 0x000fc800078ec0ff */
[----:B------:R-:W-:-:S04]  /*d770*/  IADD3 R0, R2, -R0, RZ ;  /* 0x8000000002007210 */ /* 0x000fc80007ffe0ff */
[----:B------:R-:W-:Y:S01]  /*d780*/  SHF.L.U32 R0, R0, 0x1f, RZ ;  /* 0x0000001f00007819 */ /* 0x000fe200000006ff */
[----:B------:R-:W-:Y:S01]  /*d790*/  NOP ;  /* 0x0000000000007918 */ /* 0x000fe20000000000 */
[----:B------:R0:W-:Y:S01]  /*d7a0*/  SYNCS.ARRIVE.TRANS64.A1T0 RZ, [R17+URZ+0x2a800], RZ ;  /* 0x02a800ff11ff79a7 */ /* 0x0001e2000810003f */
[----:B------:R-:W-:Y:S01]  /*d7b0*/  BSSY B0, `(.L_x_2271) ;  /* 0x0000003000007945 */ /* 0x000fe20003800000 */
[----:B------:R-:W1:Y:S03]  /*d7c0*/  SYNCS.PHASECHK.TRANS64.TRYWAIT P0, [R17+URZ+0x2a820], R0 ;  /* 0x02a82000110075a7 */ /* 0x000e66000800017f */
[----:B01----:R-:W-:Y:S05]  /*d7d0*/  @!P0 BRA `(.L_x_2272) ;  /* 0x0000003000608947 */ /* 0x003fea0003800000 */
.L_x_2347:
[----:B------:R-:W-:Y:S05]  /*d7e0*/  BSYNC B0 ;  /* 0x0000000000007941 */ /* 0x000fea0003800000 */
.L_x_2271:
[----:B------:R-:W-:-:S06]  /*d7f0*/  UISETP.GE.AND UP0, UPT, UR45, 0x2, UPT ;  /* 0x000000022d00788c */ /* 0x000fcc000bf06270 */
[----:B------:R-:W-:-:S13]  /*d800*/  PLOP3.LUT P0, PT, PT, PT, UP0, 0x40, 0x0 ;  /* 0x000000000000781c */ /* 0x000fda0003f0e808 */
[----:B------:R-:W-:Y:S05]  /*d810*/  @P0 BRA `(.L_x_2273) ;  /* 0x0000000c00d80947 */ /* 0x000fea0003800000 */
[----:B------:R-:W-:Y:S01]  /*d820*/  UIADD3 UR4, UR45, -0x2, URZ ;  /* 0xfffffffe2d047890 */ /* 0x000fe2000fffe03f */
[----:B------:R-:W-:Y:S01]  /*d830*/  BSSY B0, `(.L_x_2273) ;  /* 0x00000f4000007945 */ /* 0x000fe20003800000 */
[----:B------:R-:W-:Y:S02]  /*d840*/  IMAD.MOV.U32 R20, RZ, RZ, R26 ;  /* 0x000000ffff147224 */ /* 0x000fe400078e001a */
[----:B------:R-:W-:Y:S02]  /*d850*/  IMAD.MOV.U32 R9, RZ, RZ, R23 ;  /* 0x000000ffff097224 */ /* 0x000fe400078e0017 */
[----:B------:R-:W-:Y:S01]  /*d860*/  IMAD.MOV.U32 R27, RZ, RZ, R24 ;  /* 0x000000ffff1b7224 */ /* 0x000fe200078e0018 */
[----:B------:R-:W-:-:S07]  /*d870*/  MOV R8, UR4 ;  /* 0x0000000400087c02 */ /* 0x000fce0008000f00 */
.L_x_2286:
[----:B------:R-:W1:Y:S01]  /*d880*/  LDC R3, c[0x0][0x430] ;  /* 0x00010c00ff037b82 */ /* 0x000e620000000800 */
[----:B0-----:R-:W0:Y:S01]  /*d890*/  S2R R0, SR_TID.X ;  /* 0x0000000000007919 */ /* 0x001e220000002100 */
[----:B------:R-:W-:Y:S02]  /*d8a0*/  IMAD R10, R8, 0x60, R32 ;  /* 0x00000060080a7824 */ /* 0x000fe400078e0220 */
[----:B------:R-:W-:Y:S01]  /*d8b0*/  VIADD R23, R9, 0x1 ;  /* 0x0000000109177836 */ /* 0x000fe20000000000 */
[----:B-1----:R-:W-:Y:S01]  /*d8c0*/  ISETP.NE.AND P0, PT, R3, 0x1, PT ;  /* 0x000000010300780c */ /* 0x002fe20003f05270 */
[----:B0-----:R-:W-:-:S12]  /*d8d0*/  IMAD.SHL.U32 R0, R0, 0x10, RZ ;  /* 0x0000001000007824 */ /* 0x001fd800078e00ff */
        /* <DEDUP_REMOVED lines=10> */
[----:B------:R-:W-:Y:S02]  /*d980*/  @!P1 SHF.R.S32.HI R3, RZ, 0x1f, R11 ;  /* 0x0000001fff039819 */ /* 0x000fe4000001140b */
[----:B------:R-:W-:Y:S01]  /*d990*/  @!P1 MOV R2, R11 ;  /* 0x0000000b00029202 */ /* 0x000fe20000000f00 */
[----:B--2---:R-:W-:-:S04]  /*d9a0*/  @!P1 IMAD R0, R33, R6, RZ ;  /* 0x0000000621009224 */ /* 0x004fc800078e02ff */
[----:B------:R-:W-:-:S04]  /*d9b0*/  @!P1 IMAD.WIDE.U32 R2, R29, R6, R2 ;  /* 0x000000061d029225 */ /* 0x000fc800078e0002 */
[----:B------:R-:W-:-:S04]  /*d9c0*/  @!P1 IMAD R7, R29, R7, R0 ;  /* 0x000000071d079224 */ /* 0x000fc800078e0200 */
[----:B------:R-:W-:Y:S01]  /*d9d0*/  @!P1 IMAD.IADD R0, R7, 0x1, R3 ;  /* 0x0000000107009824 */ /* 0x000fe200078e0203 */
[----:B0-----:R-:W-:-:S04]  /*d9e0*/  @!P1 LEA R4, P0, R2, R4, 0x2 ;  /* 0x0000000402049211 */ /* 0x001fc800078010ff */
[----:B------:R-:W-:Y:S01]  /*d9f0*/  @!P1 LEA.HI.X R5, R2, R5, R0, 0x2, P0 ;  /* 0x0000000502059211 */ /* 0x000fe200000f1400 */
[----:B------:R-:W-:Y:S01]  /*da00*/  IMAD.MOV.U32 R0, RZ, RZ, RZ ;  /* 0x000000ffff007224 */ /* 0x000fe200078e00ff */
[----:B------:R-:W-:Y:S01]  /*da10*/  MOV R12, UR47 ;  /* 0x0000002f000c7c02 */ /* 0x000fe20008000f00 */
[----:B------:R-:W-:Y:S01]  /*da20*/  IMAD.MOV R7, RZ, RZ, -R11 ;  /* 0x000000ffff077224 */ /* 0x000fe200078e0a0b */
[----:B------:R-:W-:-:S03]  /*da30*/  ISETP.NE.AND P0, PT, R23, 0x2, PT ;  /* 0x000000021700780c */ /* 0x000fc60003f05270 */
[----:B------:R0:W5:Y:S01]  /*da40*/  @!P1 LDG.E R0, desc[UR36][R4.64] ;  /* 0x0000002404009981 */ /* 0x000162000c1e1900 */
[----:B------:R-:W-:Y:S01]  /*da50*/  ISETP.NE.AND P1, PT, R12, 0x3, PT ;  /* 0x000000030c00780c */ /* 0x000fe20003f25270 */
[----:B------:R-:W-:Y:S05]  /*da60*/  YIELD ;  /* 0x0000000000007946 */ /* 0x000fea0003800000 */
[----:B------:R-:W-:Y:S01]  /*da70*/  ULDC UR4, c[0x0][0x430] ;  /* 0x00010c0000047ab9 */ /* 0x000fe20000000800 */
[----:B------:R-:W-:Y:S01]  /*da80*/  SEL R3, RZ, 0x1, P0 ;  /* 0x00000001ff037807 */ /* 0x000fe20000000000 */
[----:B0-----:R-:W-:Y:S01]  /*da90*/  IMAD R4, R7, UR4, R10 ;  /* 0x0000000407047c24 */ /* 0x001fe2000f8e020a */
[----:B------:R-:W-:Y:S01]  /*daa0*/  SEL R23, R23, RZ, P0 ;  /* 0x000000ff17177207 */ /* 0x000fe20000000000 */
[----:B------:R-:W-:Y:S01]  /*dab0*/  IMAD.MOV.U32 R24, RZ, RZ, R8 ;  /* 0x000000ffff187224 */ /* 0x000fe200078e0008 */
[----:B------:R-:W-:-:S02]  /*dac0*/  LOP3.LUT R26, R20, R3, RZ, 0x3c, !PT ;  /* 0x00000003141a7212 */ /* 0x000fc400078e3cff */
[----:B------:R-:W-:Y:S05]  /*dad0*/  @!P1 BRA `(.L_x_2274) ;  /* 0x0000000000049947 */ /* 0x000fea0003800000 */
[----:B------:R-:W-:Y:S01]  /*dae0*/  BPT.TRAP 0x1 ;  /* 0x000000040000795c */ /* 0x000fe20000300000 */
.L_x_2274:
[----:B------:R-:W-:Y:S01]  /*daf0*/  IMAD R6, R23, 0x8, R17 ;  /* 0x0000000817067824 */ /* 0x000fe200078e0211 */
[----:B------:R-:W-:Y:S01]  /*db00*/  SHF.L.U32 R3, R26, 0x1f, RZ ;  /* 0x0000001f1a037819 */ /* 0x000fe200000006ff */
[----:B------:R-:W-:Y:S03]  /*db10*/  BSSY B1, `(.L_x_2275) ;  /* 0x0000003000017945 */ /* 0x000fe60003800000 */
[----:B------:R-:W0:Y:S02]  /*db20*/  SYNCS.PHASECHK.TRANS64.TRYWAIT P0, [R6+URZ+0x2a840], R3 ;  /* 0x02a84003060075a7 */ /* 0x000e24000800017f */
[----:B0-----:R-:W-:Y:S05]  /*db30*/  @!P0 BRA `(.L_x_2276) ;  /* 0x0000002c009c8947 */ /* 0x001fea0003800000 */
.L_x_2348:
[----:B------:R-:W-:Y:S05]  /*db40*/  BSYNC B1 ;  /* 0x0000000000017941 */ /* 0x000fea0003800000 */
.L_x_2275:
        /* <DEDUP_REMOVED lines=65> */
.L_x_2362:
        /* <DEDUP_REMOVED lines=10> */
.L_x_2278:
        /* <DEDUP_REMOVED lines=11> */
.L_x_2279:
[----:B------:R0:W-:Y:S01]  /*e0b0*/  SYNCS.ARRIVE.TRANS64.A1T0 RZ, [R6+URZ+0x2a830], RZ ;  /* 0x02a830ff06ff79a7 */ /* 0x0001e2000810003f */
[----:B------:R-:W-:Y:S05]  /*e0c0*/  @!P2 BRA `(.L_x_2280) ;  /* 0x000000000004a947 */ /* 0x000fea0003800000 */
[----:B------:R-:W-:Y:S01]  /*e0d0*/  BPT.TRAP 0x1 ;  /* 0x000000040000795c */ /* 0x000fe20000300000 */
.L_x_2280:
[----:B------:R-:W-:Y:S01]  /*e0e0*/  SHF.L.U32 R3, R20, 0x1f, RZ ;  /* 0x0000001f14037819 */ /* 0x000fe200000006ff */
[----:B------:R-:W-:Y:S01]  /*e0f0*/  BSSY B1, `(.L_x_2281) ;  /* 0x0000004000017945 */ /* 0x000fe20003800000 */
[----:B0-----:R-:W-:-:S04]  /*e100*/  LEA R6, R9, R17, 0x3 ;  /* 0x0000001109067211 */ /* 0x001fc800078e18ff */
[----:B------:R-:W0:Y:S02]  /*e110*/  SYNCS.PHASECHK.TRANS64.TRYWAIT P0, [R6+URZ+0x2a860], R3 ;  /* 0x02a86003060075a7 */ /* 0x000e24000800017f */
[----:B0-----:R-:W-:Y:S05]  /*e120*/  @!P0 BRA `(.L_x_2282) ;  /* 0x0000002c00ec8947 */ /* 0x001fea0003800000 */
.L_x_2363:
[----:B------:R-:W-:Y:S05]  /*e130*/  BSYNC B1 ;  /* 0x0000000000017941 */ /* 0x000fea0003800000 */
.L_x_2281:
[----:B------:R-:W-:Y:S01]  /*e140*/  IMAD.MOV.U32 R2, RZ, RZ, -0x60 ;  /* 0xffffffa0ff027424 */ /* 0x000fe200078e00ff */
[----:B------:R-:W-:Y:S01]  /*e150*/  UMOV UR4, 0xffffffff ;  /* 0xffffffff00047882 */ /* 0x000fe20000000000 */
[C---:B------:R-:W-:Y:S01]  /*e160*/  LOP3.LUT P2, RZ, R16.reuse, 0x2, RZ, 0xc0, !PT ;  /* 0x0000000210ff7812 */ /* 0x040fe2000784c0ff */
[----:B------:R-:W-:Y:S01]  /*e170*/  IMAD R7, R9, 0x3000, R30 ;  /* 0x0000300009077824 */ /* 0x000fe200078e021e */
[----:B------:R-:W-:Y:S01]  /*e180*/  LOP3.LUT P1, RZ, R16, 0x1, RZ, 0xc0, !PT ;  /* 0x0000000110ff7812 */ /* 0x000fe2000782c0ff */
[----:B0-----:R-:W-:-:S04]  /*e190*/  IMAD R3, R27, R2, UR38 ;  /* 0x000000261b037e24 */ /* 0x001fc8000f8e0202 */
[----:B------:R-:W-:Y:S01]  /*e1a0*/  IMAD.IADD R8, R3, 0x1, -R36 ;  /* 0x0000000103087824 */ /* 0x000fe200078e0a24 */
[----:B------:R-:W-:Y:S07]  /*e1b0*/  BRA.DIV UR4, `(.L_x_2283) ;  /* 0x0000002e04dc7947 */ /* 0x000fee000b800000 */
[----:B------:R-:W0:Y:S01]  /*e1c0*/  SHFL.IDX PT, R14, R18, RZ, 0x181f ;  /* 0x00181fff120e7589 */ /* 0x000e2200000e0000 */
[----:B------:R-:W-:-:S03]  /*e1d0*/  LEA R7, R7, R17, 0x1 ;  /* 0x0000001107077211 */ /* 0x000fc600078e08ff */
        /* <DEDUP_REMOVED lines=34> */
[----:B------:R-:W0:Y:S04]  /*e400*/  SHFL.IDX PT, R19, R19, 0x5, 0x181f ;  /* 0x00b81f0013137f89 */ /* 0x000e2800000e0000 */
[----:B------:R2:W3:Y:S01]  /*e410*/  SHFL.IDX PT, R14, R18, 0x5, 0x181f ;  /* 0x00b81f00120e7f89 */ /* 0x0004e200000e0000 */
[----:B-1----:R-:W-:Y:S02]  /*e420*/  IADD3.X R3, RZ, R3, RZ, P0, !PT ;  /* 0x00000003ff037210 */ /* 0x002fe400007fe4ff */
[----:B------:R-:W-:-:S13]  /*e430*/  ISETP.LT.OR P0, PT, R8, 0x41, P2 ;  /* 0x000000410800780c */ /* 0x000fda0001701670 */
[----:B------:R2:W-:Y:S01]  /*e440*/  LDGSTS.E.BYPASS.LTC128B.128 [R7+0x2400], desc[UR36][R2.64], !P0 ;  /* 0x0240000002077fae */ /* 0x0005e2000c101d64 */
[----:B------:R-:W-:-:S13]  /*e450*/  ISETP.LT.OR P0, PT, R8, 0x41, P1 ;  /* 0x000000410800780c */ /* 0x000fda0000f01670 */
[----:B0--3--:R2:W-:Y:S02]  /*e460*/  LDGSTS.E.BYPASS.LTC128B.128 [R7+0x5400], desc[UR36][R2.64+0x80], !P0 ;  /* 0x0540008002077fae */ /* 0x0095e4000c101d64 */
.L_x_2377:
[----:B0-2---:R-:W-:Y:S01]  /*e470*/  IADD3 R2, P0, R14, R5, RZ ;  /* 0x000000050e027210 */ /* 0x005fe20007f1e0ff */
        /* <DEDUP_REMOVED lines=20> */
.L_x_2284:
[----:B------:R-:W-:Y:S02]  /*e5c0*/  PLOP3.LUT P1, PT, P1, P0, PT, 0xa2, 0x0 ;  /* 0x000000000000781c */ /* 0x000fe40000f21472 */
[----:B------:R-:W-:-:S08]  /*e5d0*/  @P0 R2UR P1, UR4, R6 ;  /* 0x00000000060402ca */ /* 0x000fd00000020000 */
[----:B------:R-:W-:-:S05]  /*e5e0*/  @P0 PLOP3.LUT P0, PT, P1, PT, PT, 0x80, 0x0 ;  /* 0x000000000000081c */ /* 0x000fca0000f0f070 */
[----:B------:R-:W-:Y:S01]  /*e5f0*/  @!P1 SYNCS.ARRIVE.TRANS64.RED.A0T1 RZ, [UR4+0x2a850], RZ ;  /* 0x02a850ffffff99a7 */ /* 0x000fe20008200404 */
[----:B------:R-:W-:Y:S07]  /*e600*/  @!P1 ARRIVES.LDGSTSBAR.64.TRANSCNT [UR4+0x2a850] ;  /* 0x02a85000ff0099b0 */ /* 0x000fee0008000a84 */
[----:B------:R-:W-:Y:S05]  /*e610*/  @P0 BRA.U.ANY `(.L_x_2284) ;  /* 0xfffffffd00e80947 */ /* 0x000fea000393ffff */
[----:B------:R-:W-:Y:S01]  /*e620*/  NOP ;  /* 0x0000000000007918 */ /* 0x000fe20000000000 */
[----:B------:R-:W-:-:S04]  /*e630*/  MOV R0, UR47 ;  /* 0x0000002f00007c02 */ /* 0x000fc80008000f00 */
[----:B------:R-:W-:-:S13]  /*e640*/  ISETP.NE.AND P2, PT, R0, 0x3, PT ;  /* 0x000000030000780c */ /* 0x000fda0003f45270 */
[----:B------:R-:W-:Y:S05]  /*e650*/  @!P2 BRA `(.L_x_2285) ;  /* 0x000000000004a947 */ /* 0x000fea0003800000 */
[----:B------:R-:W-:Y:S01]  /*e660*/  BPT.TRAP 0x1 ;  /* 0x000000040000795c */ /* 0x000fe20000300000 */
.L_x_2285:
        /* <DEDUP_REMOVED lines=13> */
[----:B------:R-:W-:Y:S02]  /*e740*/  LEA.HI.X R19, R2, UR5, R19, 0x1, P0 ;  /* 0x0000000502137c11 */ /* 0x000fe400080f0c13 */
[----:B------:R-:W-:-:S13]  /*e750*/  ISETP.GT.AND P0, PT, R24, RZ, PT ;  /* 0x000000ff1800720c */ /* 0x000fda0003f04270 */
[----:B-1----:R-:W-:Y:S05]  /*e760*/  @P0 BRA `(.L_x_2286) ;  /* 0xfffffff000440947 */ /* 0x002fea000383ffff */
[----:B------:R-:W-:Y:S05]  /*e770*/  BSYNC B0 ;  /* 0x0000000000007941 */ /* 0x000fea0003800000 */
.L_x_2273:
        /* <DEDUP_REMOVED lines=16> */
[----:B0-----:R-:W-:-:S07]  /*e880*/  IADD3 R34, R0, UR46, R7 ;  /* 0x0000002e00227c10 */ /* 0x001fce000fffe007 */
.L_x_2288:
[----:B------:R-:W-:Y:S05]  /*e890*/  BSYNC B0 ;  /* 0x0000000000007941 */ /* 0x000fea0003800000 */
.L_x_2287:
[----:B------:R-:W-:-:S05]  /*e8a0*/  IMAD.U32 R0, RZ, RZ, UR47 ;  /* 0x0000002fff007e24 */ /* 0x000fca000f8e00ff */
[----:B------:R-:W-:-:S13]  /*e8b0*/  ISETP.NE.AND P0, PT, R0, 0x3, PT ;  /* 0x000000030000780c */ /* 0x000fda0003f05270 */
[----:B------:R-:W-:Y:S05]  /*e8c0*/  @!P0 BRA `(.L_x_2289) ;  /* 0x0000000000048947 */ /* 0x000fea0003800000 */
[----:B------:R-:W-:Y:S01]  /*e8d0*/  BPT.TRAP 0x1 ;  /* 0x000000040000795c */ /* 0x000fe20000300000 */
.L_x_2289:
[----:B------:R-:W-:Y:S01]  /*e8e0*/  IMAD R4, R23, 0x8, R17 ;  /* 0x0000000817047824 */ /* 0x000fe200078e0211 */
[----:B------:R-:W-:Y:S01]  /*e8f0*/  SHF.L.U32 R3, R26, 0x1f, RZ ;  /* 0x0000001f1a037819 */ /* 0x000fe200000006ff */
[----:B------:R-:W-:Y:S01]  /*e900*/  BSSY B0, `(.L_x_2290) ;  /* 0x0000005000007945 */ /* 0x000fe20003800000 */
[----:B------:R-:W-:Y:S02]  /*e910*/  MOV R5, 0xffffffa0 ;  /* 0xffffffa000057802 */ /* 0x000fe40000000f00 */
[----:B------:R-:W0:Y:S03]  /*e920*/  SYNCS.PHASECHK.TRANS64.TRYWAIT P0, [R4+URZ+0x2a860], R3 ;  /* 0x02a86003040075a7 */ /* 0x000e26000800017f */
[----:B------:R-:W-:Y:S01]  /*e930*/  IMAD R5, R24, R5, UR38 ;  /* 0x0000002618057e24 */ /* 0x000fe2000f8e0205 */
[----:B0-----:R-:W-:Y:S06]  /*e940*/  @!P0 BRA `(.L_x_2291) ;  /* 0x0000002c00cc8947 */ /* 0x001fec0003800000 */
.L_x_2378:
[----:B------:R-:W-:Y:S05]  /*e950*/  BSYNC B0 ;  /* 0x0000000000007941 */ /* 0x000fea0003800000 */
.L_x_2290:
[----:B------:R-:W-:Y:S01]  /*e960*/  UMOV UR4, 0xffffffff ;  /* 0xffffffff00047882 */ /* 0x000fe20000000000 */
[C---:B------:R-:W-:Y:S01]  /*e970*/  LOP3.LUT P3, RZ, R16.reuse, 0x2, RZ, 0xc0, !PT ;  /* 0x0000000210ff7812 */ /* 0x040fe2000786c0ff */
[----:B------:R-:W-:Y:S01]  /*e980*/  IMAD R8, R23, 0x3000, R30 ;  /* 0x0000300017087824 */ /* 0x000fe200078e021e */
[----:B------:R-:W-:Y:S01]  /*e990*/  LOP3.LUT P1, RZ, R16, 0x1, RZ, 0xc0, !PT ;  /* 0x0000000110ff7812 */ /* 0x000fe2000782c0ff */
[----:B------:R-:W-:Y:S01]  /*e9a0*/  IMAD.IADD R5, R5, 0x1, -R36 ;  /* 0x0000000105057824 */ /* 0x000fe200078e0a24 */
[----:B------:R-:W-:Y:S11]  /*e9b0*/  BRA.DIV UR4, `(.L_x_2292) ;  /* 0x0000002e04c47947 */ /* 0x000ff6000b800000 */
[----:B------:R-:W1:Y:S01]  /*e9c0*/  SHFL.IDX PT, R14, R18, RZ, 0x181f ;  /* 0x00181fff120e7589 */ /* 0x000e6200000e0000 */
[----:B------:R-:W-:-:S03]  /*e9d0*/  IMAD.SHL.U32 R6, R37, 0x2, RZ ;  /* 0x0000000225067824 */ /* 0x000fc600078e00ff */
[----:B------:R-:W0:Y:S04]  /*e9e0*/  SHFL.IDX PT, R0, R19, RZ, 0x181f ;  /* 0x00181fff13007589 */ /* 0x000e2800000e0000 */
[----:B------:R-:W-:Y:S01]  /*e9f0*/  SHFL.IDX PT, R7, R19, 0x1, 0x181f ;  /* 0x00381f0013077f89 */ /* 0x000fe200000e0000 */
[----:B-1----:R-:W-:-:S03]  /*ea00*/  IADD3 R2, P0, R14, R6, RZ ;  /* 0x000000060e027210 */ /* 0x002fc60007f1e0ff */
[----:B------:R-:W1:Y:S01]  /*ea10*/  SHFL.IDX PT, R14, R18, 0x1, 0x181f ;  /* 0x00381f00120e7f89 */ /* 0x000e6200000e0000 */
[----:B0-----:R-:W-:Y:S01]  /*ea20*/  IADD3.X R3, RZ, R0, RZ, P0, !PT ;  /* 0x00000000ff037210 */ /* 0x001fe200007fe4ff */
[----:B------:R-:W-:Y:S01]  /*ea30*/  IMAD R0, R8, 0x2, R17 ;  /* 0x0000000208007824 */ /* 0x000fe200078e0211 */
[----:B------:R-:W-:-:S13]  /*ea40*/  ISETP.LT.OR P0, PT, R5, 0x1, P3 ;  /* 0x000000010500780c */ /* 0x000fda0001f01670 */
[----:B------:R-:W-:Y:S01]  /*ea50*/  LDGSTS.E.BYPASS.LTC128B.128 [R0+0x400], desc[UR36][R2.64], !P0 ;  /* 0x0040000002007fae */ /* 0x000fe2000c101d64 */
[----:B------:R-:W-:-:S13]  /*ea60*/  ISETP.LT.OR P0, PT, R5, 0x1, P1 ;  /* 0x000000010500780c */ /* 0x000fda0000f01670 */
[----:B------:R1:W-:Y:S02]  /*ea70*/  LDGSTS.E.BYPASS.LTC128B.128 [R0+0x3400], desc[UR36][R2.64+0x80], !P0 ;  /* 0x0340008002007fae */ /* 0x0003e4000c101d64 */
[----:B-1----:R-:W-:Y:S02]  /*ea80*/  IADD3 R2, P0, R14, R6, RZ ;  /* 0x000000060e027210 */ /* 0x002fe40007f1e0ff */
[----:B------:R-:W0:Y:S03]  /*ea90*/  SHFL.IDX PT, R14, R18, 0x2, 0x181f ;  /* 0x00581f00120e7f89 */ /* 0x000e2600000e0000 */
[----:B------:R-:W-:Y:S01]  /*eaa0*/  IMAD.X R3, RZ, RZ, R7, P0 ;  /* 0x000000ffff037224 */ /* 0x000fe200000e0607 */
[----:B------:R-:W-:Y:S01]  /*eab0*/  ISETP.LT.OR P0, PT, R5, 0x11, P3 ;  /* 0x000000110500780c */ /* 0x000fe20001f01670 */
[----:B------:R-:W1:-:S12]  /*eac0*/  SHFL.IDX PT, R7, R19, 0x2, 0x181f ;  /* 0x00581f0013077f89 */ /* 0x000e5800000e0000 */
[----:B------:R-:W-:Y:S01]  /*ead0*/  LDGSTS.E.BYPASS.LTC128B.128 [R0+0xc00], desc[UR36][R2.64], !P0 ;  /* 0x00c0000002007fae */ /* 0x000fe2000c101d64 */
[----:B------:R-:W-:-:S13]  /*eae0*/  ISETP.LT.OR P0, PT, R5, 0x11, P1 ;  /* 0x000000110500780c */ /* 0x000fda0000f01670 */
[----:B------:R0:W-:Y:S02]  /*eaf0*/  LDGSTS.E.BYPASS.LTC128B.128 [R0+0x3c00], desc[UR36][R2.64+0x80], !P0 ;  /* 0x03c0008002007fae */ /* 0x0001e4000c101d64 */
[----:B0-----:R-:W-:Y:S02]  /*eb00*/  IADD3 R2, P0, R14, R6, RZ ;  /* 0x000000060e027210 */ /* 0x001fe40007f1e0ff */
[----:B------:R-:W0:Y:S03]  /*eb10*/  SHFL.IDX PT, R14, R18, 0x3, 0x181f ;  /* 0x00781f00120e7f89 */ /* 0x000e2600000e0000 */
[----:B-1----:R-:W-:Y:S01]  /*eb20*/  IMAD.X R3, RZ, RZ, R7, P0 ;  /* 0x000000ffff037224 */ /* 0x002fe200000e0607 */
[----:B------:R-:W-:Y:S01]  /*eb30*/  ISETP.LT.OR P0, PT, R5, 0x21, P3 ;  /* 0x000000210500780c */ /* 0x000fe20001f01670 */
[----:B------:R-:W1:-:S12]  /*eb40*/  SHFL.IDX PT, R7, R19, 0x3, 0x181f ;  /* 0x00781f0013077f89 */ /* 0x000e5800000e0000 */
[----:B------:R-:W-:Y:S01]  /*eb50*/  LDGSTS.E.BYPASS.LTC128B.128 [R0+0x1400], desc[UR36][R2.64], !P0 ;  /* 0x0140000002007fae */ /* 0x000fe2000c101d64 */
[----:B------:R-:W-:-:S13]  /*eb60*/  ISETP.LT.OR P0, PT, R5, 0x21, P1 ;  /* 0x000000210500780c */ /* 0x000fda0000f01670 */
[----:B------:R0:W-:Y:S02]  /*eb70*/  LDGSTS.E.BYPASS.LTC128B.128 [R0+0x4400], desc[UR36][R2.64+0x80], !P0 ;  /* 0x0440008002007fae */ /* 0x0001e4000c101d64 */
[----:B0-----:R-:W-:Y:S02]  /*eb80*/  IADD3 R2, P0, R14, R6, RZ ;  /* 0x000000060e027210 */ /* 0x001fe40007f1e0ff */
[----:B------:R-:W0:Y:S02]  /*eb90*/  SHFL.IDX PT, R14, R18, 0x4, 0x181f ;  /* 0x00981f00120e7f89 */ /* 0x000e2400000e0000 */
[----:B-1----:R-:W-:Y:S02]  /*eba0*/  IADD3.X R3, RZ, R7, RZ, P0, !PT ;  /* 0x00000007ff037210 */ /* 0x002fe400007fe4ff */
[----:B------:R-:W-:Y:S01]  /*ebb0*/  ISETP.LT.OR P0, PT, R5, 0x31, P3 ;  /* 0x000000310500780c */ /* 0x000fe20001f01670 */
[----:B------:R-:W1:-:S12]  /*ebc0*/  SHFL.IDX PT, R7, R19, 0x4, 0x181f ;  /* 0x00981f0013077f89 */ /* 0x000e5800000e0000 */
[----:B------:R-:W-:Y:S01]  /*ebd0*/  LDGSTS.E.BYPASS.LTC128B.128 [R0+0x1c00], desc[UR36][R2.64], !P0 ;  /* 0x01c0000002007fae */ /* 0x000fe2000c101d64 */
[----:B------:R-:W-:-:S13]  /*ebe0*/  ISETP.LT.OR P0, PT, R5, 0x31, P1 ;  /* 0x000000310500780c */ /* 0x000fda0000f01670 */
[----:B------:R0:W-:Y:S02]  /*ebf0*/  LDGSTS.E.BYPASS.LTC128B.128 [R0+0x4c00], desc[UR36][R2.64+0x80], !P0 ;  /* 0x04c0008002007fae */ /* 0x0001e4000c101d64 */
[----:B0-----:R-:W-:Y:S02]  /*ec00*/  IADD3 R2, P0, R14, R6, RZ ;  /* 0x000000060e027210 */ /* 0x001fe40007f1e0ff */
[----:B------:R0:W2:Y:S03]  /*ec10*/  SHFL.IDX PT, R14, R18, 0x5, 0x181f ;  /* 0x00b81f00120e7f89 */ /* 0x0000a600000e0000 */
[----:B-1----:R-:W-:Y:S01]  /*ec20*/  IMAD.X R3, RZ, RZ, R7, P0 ;  /* 0x000000ffff037224 */ /* 0x002fe200000e0607 */
[----:B------:R-:W-:Y:S01]  /*ec30*/  ISETP.LT.OR P0, PT, R5, 0x41, P3 ;  /* 0x000000410500780c */ /* 0x000fe20001f01670 */
[----:B------:R0:W1:-:S12]  /*ec40*/  SHFL.IDX PT, R7, R19, 0x5, 0x181f ;  /* 0x00b81f0013077f89 */ /* 0x00005800000e0000 */
[----:B------:R0:W-:Y:S01]  /*ec50*/  LDGSTS.E.BYPASS.LTC128B.128 [R0+0x2400], desc[UR36][R2.64], !P0 ;  /* 0x0240000002007fae */ /* 0x0001e2000c101d64 */
[----:B------:R-:W-:-:S13]  /*ec60*/  ISETP.LT.OR P0, PT, R5, 0x41, P1 ;  /* 0x000000410500780c */ /* 0x000fda0000f01670 */
[----:B-12---:R0:W-:Y:S02]  /*ec70*/  LDGSTS.E.BYPASS.LTC128B.128 [R0+0x5400], desc[UR36][R2.64+0x80], !P0 ;  /* 0x0540008002007fae */ /* 0x0061e4000c101d64 */
.L_x_2392:
        /* <DEDUP_REMOVED lines=11> */
.L_x_2293:
        /* <DEDUP_REMOVED lines=11> */
.L_x_2294:
[----:B------:R0:W-:Y:S01]  /*ede0*/  SYNCS.ARRIVE.TRANS64.A1T0 RZ, [R4+URZ+0x2a850], RZ ;  /* 0x02a850ff04ff79a7 */ /* 0x0001e2000810003f */
[----:B------:R-:W-:-:S04]  /*edf0*/  IADD3 R23, R23, 0x1, RZ ;  /* 0x0000000117177810 */ /* 0x000fc80007ffe0ff */
[----:B------:R-:W-:-:S04]  /*ee00*/  ISETP.NE.AND P0, PT, R23, 0x2, PT ;  /* 0x000000021700780c */ /* 0x000fc80003f05270 */
[----:B------:R-:W-:Y:S02]  /*ee10*/  SEL R3, RZ, 0x1, P0 ;  /* 0x00000001ff037807 */ /* 0x000fe40000000000 */
[----:B------:R-:W-:Y:S02]  /*ee20*/  SEL R23, R23, RZ, P0 ;  /* 0x000000ff17177207 */ /* 0x000fe40000000000 */
[----:B0-----:R-:W-:-:S07]  /*ee30*/  LOP3.LUT R26, R26, R3, RZ, 0x3c, !PT ;  /* 0x000000031a1a7212 */ /* 0x001fce00078e3cff */
.L_x_2254:
[----:B------:R-:W-:Y:S05]  /*ee40*/  BSYNC B7 ;  /* 0x0000000000077941 */ /* 0x000fea0003800000 */
.L_x_2252:
        /* <DEDUP_REMOVED lines=11> */
.L_x_2295:
[----:B------:R-:W-:-:S03]  /*ef00*/  UMOV UR4, 0xffffffff ;  /* 0xffffffff00047882 */ /* 0x000fc60000000000 */
[----:B------:R-:W-:Y:S05]  /*ef10*/  BRA.DIV UR4, `(.L_x_2297) ;  /* 0x0000003204747947 */ /* 0x000fea000b800000 */
[----:B------:R0:W1:Y:S02]  /*ef20*/  SHFL.IDX PT, R14, R34, RZ, 0x1f ;  /* 0x00001fff220e7589 */ /* 0x00006400000e0000 */
.L_x_2395:
        /* <DEDUP_REMOVED lines=8> */
.L_x_2296:
[----:B------:R-:W-:Y:S02]  /*efb0*/  ULDC UR4, c[0x0][0xc38] ;  /* 0x00030e0000047ab9 */ /* 0x000fe40000000800 */
[----:B-1----:R-:W-:-:S13]  /*efc0*/  ISETP.GE.AND P0, PT, R34, UR4, PT ;  /* 0x0000000422007c0c */ /* 0x002fda000bf06270 */
[----:B------:R-:W-:Y:S05]  /*efd0*/  @!P0 BRA `(.L_x_2298) ;  /* 0xffffffc400e08947 */ /* 0x000fea000383ffff */
.L_x_2249:
[----:B------:R-:W2:Y:S01]  /*efe0*/  LDL.LU R0, [R1] ;  /* 0x0000000001007983 */ /* 0x000ea20000300800 */
[----:B------:R-:W-:Y:S01]  /*eff0*/  BSSY B0, `(.L_x_2299) ;  /* 0x000000b000007945 */ /* 0x000fe20003800000 */
[----:B------:R-:W1:Y:S01]  /*f000*/  S2R R5, SR_CgaCtaId ;  /* 0x0000000000057919 */ /* 0x000e620000008800 */
[----:B--2---:R-:W-:-:S05]  /*f010*/  VIADD R0, R0, 0x1 ;  /* 0x0000000100007836 */ /* 0x004fca0000000000 */
[----:B------:R-:W-:-:S04]  /*f020*/  LEA.HI R2, R0, R0, RZ, 0x1 ;  /* 0x0000000000027211 */ /* 0x000fc800078f08ff */
[----:B------:R-:W-:Y:S02]  /*f030*/  LOP3.LUT R3, R2, 0xfffffffe, RZ, 0xc0, !PT ;  /* 0xfffffffe02037812 */ /* 0x000fe400078ec0ff */
[----:B------:R-:W-:Y:S02]  /*f040*/  MOV R2, 0x400 ;  /* 0x0000040000027802 */ /* 0x000fe40000000f00 */
[----:B------:R-:W-:Y:S02]  /*f050*/  IADD3 R0, R0, -R3, RZ ;  /* 0x8000000300007210 */ /* 0x000fe40007ffe0ff */
[----:B-1----:R-:W-:Y:S02]  /*f060*/  LEA R4, R5, R2, 0x18 ;  /* 0x0000000205047211 */ /* 0x002fe400078ec0ff */
[----:B------:R-:W-:-:S04]  /*f070*/  SHF.L.U32 R0, R0, 0x1f, RZ ;  /* 0x0000001f00007819 */ /* 0x000fc800000006ff */
[----:B------:R-:W1:Y:S02]  /*f080*/  SYNCS.PHASECHK.TRANS64.TRYWAIT P0, [R4+URZ+0x2a820], R0 ;  /* 0x02a82000040075a7 */ /* 0x000e64000800017f */
[----:B-1----:R-:W-:Y:S05]  /*f090*/  @!P0 BRA `(.L_x_2300) ;  /* 0x00000030003c8947 */ /* 0x002fea0003800000 */
.L_x_2396:
[----:B------:R-:W-:Y:S05]  /*f0a0*/  BSYNC B0 ;  /* 0x0000000000007941 */ /* 0x000fea0003800000 */
.L_x_2299:
[----:B------:R-:W-:-:S03]  /*f0b0*/  UMOV UR4, 0xffffffff ;  /* 0xffffffff00047882 */ /* 0x000fc60000000000 */
[----:B------:R-:W-:Y:S05]  /*f0c0*/  BRA.DIV UR4, `(.L_x_2301) ;  /* 0x0000003204447947 */ /* 0x000fea000b800000 */
[----:B-1----:R-:W1:Y:S02]  /*f0d0*/  S2R R0, SR_TID.X ;  /* 0x0000000000007919 */ /* 0x002e640000002100 */
[----:B-1----:R-:W-:-:S04]  /*f0e0*/  SHF.R.U32.HI R0, RZ, 0x5, R0 ;  /* 0x00000005ff007819 */ /* 0x002fc80000011600 */
[----:B------:R-:W-:-:S05]  /*f0f0*/  LOP3.LUT R0, R0, 0x3, RZ, 0xc0, !PT ;  /* 0x0000000300007812 */ /* 0x000fca00078ec0ff */
[----:B------:R1:W2:Y:S02]  /*f100*/  SHFL.IDX PT, R14, R0, RZ, 0x1f ;  /* 0x00001fff000e7589 */ /* 0x0002a400000e0000 */
.L_x_2399:
[----:B--2---:R-:W-:Y:S01]  /*f110*/  ISETP.NE.AND P0, PT, R14, RZ, PT ;  /* 0x000000ff0e00720c */ /* 0x004fe20003f05270 */
[----:B------:R-:W-:-:S12]  /*f120*/  BSSY B0, `(.L_x_2302) ;  /* 0x0000024000007945 */ /* 0x000fd80003800000 */
[----:B------:R-:W-:Y:S05]  /*f130*/  @P0 BRA `(.L_x_2303) ;  /* 0x0000000000880947 */ /* 0x000fea0003800000 */
[----:B------:R-:W-:-:S03]  /*f140*/  UMOV UR4, 0xffffffff ;  /* 0xffffffff00047882 */ /* 0x000fc60000000000 */
[----:B------:R-:W-:Y:S05]  /*f150*/  BRA.DIV UR4, `(.L_x_2304) ;  /* 0x0000003204547947 */ /* 0x000fea000b800000 */
[----:B------:R-:W-:-:S13]  /*f160*/  ELECT P6, URZ, PT ;  /* 0x00000000003f782f */ /* 0x000fda00038c0000 */
.L_x_2402:
[----:B------:R-:W-:Y:S05]  /*f170*/  @!P6 BRA `(.L_x_2303) ;  /* 0x000000000078e947 */ /* 0x000fea0003800000 */
[----:B------:R-:W-:-:S06]  /*f180*/  ULOP3.LUT UR4, UR61, 0x2, URZ, 0xfc, !UPT ;  /* 0x000000023d047892 */ /* 0x000fcc000f8efc3f */
[----:B-1----:R-:W-:-:S05]  /*f190*/  IMAD.U32 R0, RZ, RZ, UR4 ;  /* 0x00000004ff007e24 */ /* 0x002fca000f8e00ff */
[----:B------:R-:W-:-:S13]  /*f1a0*/  ISETP.NE.AND P0, PT, R0, 0x3, PT ;  /* 0x000000030000780c */ /* 0x000fda0003f05270 */
[----:B------:R-:W-:Y:S05]  /*f1b0*/  @!P0 BRA `(.L_x_2305) ;  /* 0x0000000000048947 */ /* 0x000fea0003800000 */
[----:B------:R-:W-:Y:S01]  /*f1c0*/  BPT.TRAP 0x1 ;  /* 0x000000040000795c */ /* 0x000fe20000300000 */
.L_x_2305:
[C---:B------:R-:W-:Y:S01]  /*f1d0*/  IMAD R5, R23.reuse, 0x8, R4 ;  /* 0x0000000817057824 */ /* 0x040fe200078e0204 */
[----:B------:R-:W-:Y:S01]  /*f1e0*/  SHF.L.U32 R0, R26, 0x1f, RZ ;  /* 0x0000001f1a007819 */ /* 0x000fe200000006ff */
[----:B------:R-:W-:-:S03]  /*f1f0*/  VIADD R23, R23, 0x1 ;  /* 0x0000000117177836 */ /* 0x000fc60000000000 */
[----:B------:R-:W1:Y:S02]  /*f200*/  SYNCS.PHASECHK.TRANS64.TRYWAIT P1, [R5+URZ+0x2a840], R0 ;  /* 0x02a84000050075a7 */ /* 0x000e64000802017f */
[----:B------:R-:W-:-:S04]  /*f210*/  ISETP.NE.AND P2, PT, R23, 0x2, PT ;  /* 0x000000021700780c */ /* 0x000fc80003f45270 */
[----:B------:R-:W-:Y:S01]  /*f220*/  SEL R3, RZ, 0x1, P2 ;  /* 0x00000001ff037807 */ /* 0x000fe20001000000 */
[----:B-1----:R-:W-:Y:S08]  /*f230*/  @!P1 BRA `(.L_x_2306) ;  /* 0x00000030003c9947 */ /* 0x002ff00003800000 */
.L_x_2403:
[----:B------:R-:W-:Y:S02]  /*f240*/  SEL R23, R23, RZ, P2 ;  /* 0x000000ff17177207 */ /* 0x000fe40001000000 */
[----:B------:R-:W-:Y:S01]  /*f250*/  LOP3.LUT R2, R26, R3, RZ, 0x3c, !PT ;  /* 0x000000031a027212 */ /* 0x000fe200078e3cff */
[----:B------:R-:W-:Y:S06]  /*f260*/  @!P0 BRA `(.L_x_2307) ;  /* 0x0000000000048947 */ /* 0x000fec0003800000 */
[----:B------:R-:W-:Y:S01]  /*f270*/  BPT.TRAP 0x1 ;  /* 0x000000040000795c */ /* 0x000fe20000300000 */
.L_x_2307:
[----:B------:R-:W-:Y:S02]  /*f280*/  LEA R23, R23, R4, 0x3 ;  /* 0x0000000417177211 */ /* 0x000fe400078e18ff */
[----:B------:R-:W-:-:S04]  /*f290*/  SHF.L.U32 R2, R2, 0x1f, RZ ;  /* 0x0000001f02027819 */ /* 0x000fc800000006ff */
[----:B------:R-:W2:Y:S02]  /*f2a0*/  SYNCS.PHASECHK.TRANS64.TRYWAIT P1, [R23+URZ+0x2a840], R2 ;  /* 0x02a84002170075a7 */ /* 0x000ea4000802017f */
[----:B--2---:R-:W-:Y:S05]  /*f2b0*/  @!P1 BRA `(.L_x_2308) ;  /* 0x0000003000309947 */ /* 0x004fea0003800000 */
.L_x_2404:
[----:B------:R-:W-:Y:S05]  /*f2c0*/  @!P0 BRA `(.L_x_2309) ;  /* 0x0000000000048947 */ /* 0x000fea0003800000 */
[----:B------:R-:W-:Y:S01]  /*f2d0*/  BPT.TRAP 0x1 ;  /* 0x000000040000795c */ /* 0x000fe20000300000 */
.L_x_2309:
[----:B------:R-:W3:Y:S02]  /*f2e0*/  SYNCS.PHASECHK.TRANS64.TRYWAIT P1, [R5+URZ+0x2a860], R0 ;  /* 0x02a86000050075a7 */ /* 0x000ee4000802017f */
[----:B---3--:R-:W-:Y:S05]  /*f2f0*/  @!P1 BRA `(.L_x_2310) ;  /* 0x0000003000349947 */ /* 0x008fea0003800000 */
.L_x_2405:
[----:B------:R-:W-:Y:S05]  /*f300*/  @!P0 BRA `(.L_x_2311) ;  /* 0x0000000000048947 */ /* 0x000fea0003800000 */
[----:B------:R-:W-:Y:S01]  /*f310*/  BPT.TRAP 0x1 ;  /* 0x000000040000795c */ /* 0x000fe20000300000 */
.L_x_2311:
[----:B----4-:R4:W0:Y:S02]  /*f320*/  SYNCS.PHASECHK.TRANS64.TRYWAIT P0, [R23+URZ+0x2a860], R2 ;  /* 0x02a86002170075a7 */ /* 0x010824000800017f */
[----:B0-----:R-:W-:Y:S05]  /*f330*/  @!P0 NANOSLEEP.SYNCS 0x989680 ;  /* 0x009896800000895d */ /* 0x001fea0003900000 */
[----:B------:R-:W0:Y:S02]  /*f340*/  @!P0 SYNCS.PHASECHK.TRANS64 P0, [R23+URZ+0x2a860], R2 ;  /* 0x02a86002170085a7 */ /* 0x000e24000800007f */
[----:B0-----:R-:W-:Y:S05]  /*f350*/  @!P0 BRA `(.L_x_2311) ;  /* 0xfffffffc00f08947 */ /* 0x001fea000383ffff */
.L_x_2303:
[----:B------:R-:W-:Y:S05]  /*f360*/  BSYNC B0 ;  /* 0x0000000000007941 */ /* 0x000fea0003800000 */
.L_x_2302:
[----:B------:R-:W-:Y:S05]  /*f370*/  EXIT ;  /* 0x000000000000794d */ /* 0x000fea0003800000 */
.L_x_2196:
[----:B0-----:R-:W-:-:S04]  /*f380*/  IMAD.U32 R3, RZ, RZ, UR40 ;  /* 0x00000028ff037e24 */ /* 0x001fc8000f8e00ff */
[----:B------:R0:W1:Y:S03]  /*f390*/  SYNCS.PHASECHK.TRANS64.TRYWAIT P1, [R3+URZ+0x2a800], R0 ;  /* 0x02a80000030075a7 */ /* 0x000066000802017f */
[----:B-1----:R-:W-:Y:S05]  /*f3a0*/  @!P1 NANOSLEEP.SYNCS 0x989680 ;  /* 0x009896800000995d */ /* 0x002fea0003900000 */
[----:B------:R-:W1:Y:S02]  /*f3b0*/  @!P1 SYNCS.PHASECHK.TRANS64 P1, [R3+URZ+0x2a800], R0 ;  /* 0x02a80000030095a7 */ /* 0x000e64000802007f */
[----:B-1----:R-:W-:Y:S05]  /*f3c0*/  @!P1 BRA `(.L_x_2196) ;  /* 0xfffffffc00ec9947 */ /* 0x002fea000383ffff */
[----:B------:R-:W-:Y:S05]  /*f3d0*/  BRA `(.L_x_2312) ;  /* 0xffffff2000887947 */ /* 0x000fea000383ffff */
.L_x_2200:
[----:B-1----:R1:W2:Y:S02]  /*f3e0*/  SYNCS.PHASECHK.TRANS64.TRYWAIT P1, [R0+URZ+0x2a830], R3 ;  /* 0x02a83003000075a7 */ /* 0x0022a4000802017f */
[----:B--2---:R-:W-:Y:S05]  /*f3f0*/  @!P1 NANOSLEEP.SYNCS 0x989680 ;  /* 0x009896800000995d */ /* 0x004fea0003900000 */
[----:B------:R-:W2:Y:S02]  /*f400*/  @!P1 SYNCS.PHASECHK.TRANS64 P1, [R0+URZ+0x2a830], R3 ;  /* 0x02a83003000095a7 */ /* 0x000ea4000802007f */
[----:B--2---:R-:W-:Y:S05]  /*f410*/  @!P1 BRA `(.L_x_2200) ;  /* 0xfffffffc00f09947 */ /* 0x004fea000383ffff */
[----:B------:R-:W-:Y:S05]  /*f420*/  BRA `(.L_x_2199) ;  /* 0xffffff2000a47947 */ /* 0x000fea000383ffff */
.L_x_2206:
[----:B-1----:R-:W-:-:S04]  /*f430*/  IMAD.U32 R10, RZ, RZ, UR7 ;  /* 0x00000007ff0a7e24 */ /* 0x002fc8000f8e00ff */
[----:B------:R1:W2:Y:S03]  /*f440*/  SYNCS.PHASECHK.TRANS64.TRYWAIT P1, [R10+URZ+0x2a830], R9 ;  /* 0x02a830090a0075a7 */ /* 0x0002a6000802017f */
[----:B--2---:R-:W-:Y:S05]  /*f450*/  @!P1 NANOSLEEP.SYNCS 0x989680 ;  /* 0x009896800000995d */ /* 0x004fea0003900000 */
[----:B------:R-:W2:Y:S02]  /*f460*/  @!P1 SYNCS.PHASECHK.TRANS64 P1, [R10+URZ+0x2a830], R9 ;  /* 0x02a830090a0095a7 */ /* 0x000ea4000802007f */
[----:B--2---:R-:W-:Y:S05]  /*f470*/  @!P1 BRA `(.L_x_2206) ;  /* 0xfffffffc00ec9947 */ /* 0x004fea000383ffff */
[----:B------:R-:W-:Y:S05]  /*f480*/  BRA `(.L_x_2205) ;  /* 0xffffff4800347947 */ /* 0x000fea000383ffff */
.L_x_2210:
[----:B01----:R-:W-:-:S04]  /*f490*/  IMAD.U32 R9, RZ, RZ, UR10 ;  /* 0x0000000aff097e24 */ /* 0x003fc8000f8e00ff */
[----:B------:R0:W1:Y:S03]  /*f4a0*/  SYNCS.PHASECHK.TRANS64.TRYWAIT P1, [R9+URZ+0x2a850], R0 ;  /* 0x02a85000090075a7 */ /* 0x000066000802017f */
[----:B-1----:R-:W-:Y:S05]  /*f4b0*/  @!P1 NANOSLEEP.SYNCS 0x989680 ;  /* 0x009896800000995d */ /* 0x002fea0003900000 */
[----:B------:R-:W1:Y:S02]  /*f4c0*/  @!P1 SYNCS.PHASECHK.TRANS64 P1, [R9+URZ+0x2a850], R0 ;  /* 0x02a85000090095a7 */ /* 0x000e64000802007f */
[----:B-1----:R-:W-:Y:S05]  /*f4d0*/  @!P1 BRA `(.L_x_2210) ;  /* 0xfffffffc00ec9947 */ /* 0x002fea000383ffff */
[----:B------:R-:W-:Y:S05]  /*f4e0*/  BRA `(.L_x_2209) ;  /* 0xffffff50007c7947 */ /* 0x000fea000383ffff */
.L_x_2218:
[----:B-1----:R-:W-:-:S04]  /*f4f0*/  MOV R10, UR7 ;  /* 0x00000007000a7c02 */ /* 0x002fc80008000f00 */
[----:B------:R1:W2:Y:S03]  /*f500*/  SYNCS.PHASECHK.TRANS64.TRYWAIT P1, [R10+URZ+0x2a830], R9 ;  /* 0x02a830090a0075a7 */ /* 0x0002a6000802017f */
[----:B--2---:R-:W-:Y:S05]  /*f510*/  @!P1 NANOSLEEP.SYNCS 0x989680 ;  /* 0x009896800000995d */ /* 0x004fea0003900000 */
[----:B------:R-:W2:Y:S02]  /*f520*/  @!P1 SYNCS.PHASECHK.TRANS64 P1, [R10+URZ+0x2a830], R9 ;  /* 0x02a830090a0095a7 */ /* 0x000ea4000802007f */
[----:B--2---:R-:W-:Y:S05]  /*f530*/  @!P1 BRA `(.L_x_2218) ;  /* 0xfffffffc00ec9947 */ /* 0x004fea000383ffff */
[----:B------:R-:W-:Y:S05]  /*f540*/  BRA `(.L_x_2217) ;  /* 0xffffff7000907947 */ /* 0x000fea000383ffff */
.L_x_2222:
[----:B01----:R-:W-:-:S04]  /*f550*/  IMAD.U32 R9, RZ, RZ, UR7 ;  /* 0x00000007ff097e24 */ /* 0x003fc8000f8e00ff */
[----:B------:R0:W1:Y:S03]  /*f560*/  SYNCS.PHASECHK.TRANS64.TRYWAIT P1, [R9+URZ+0x2a850], R0 ;  /* 0x02a85000090075a7 */ /* 0x000066000802017f */
[----:B-1----:R-:W-:Y:S05]  /*f570*/  @!P1 NANOSLEEP.SYNCS 0x989680 ;  /* 0x009896800000995d */ /* 0x002fea0003900000 */
[----:B------:R-:W1:Y:S02]  /*f580*/  @!P1 SYNCS.PHASECHK.TRANS64 P1, [R9+URZ+0x2a850], R0 ;  /* 0x02a85000090095a7 */ /* 0x000e64000802007f */
[----:B-1----:R-:W-:Y:S05]  /*f590*/  @!P1 BRA `(.L_x_2222) ;  /* 0xfffffffc00ec9947 */ /* 0x002fea000383ffff */
[----:B------:R-:W-:Y:S05]  /*f5a0*/  BRA `(.L_x_2221) ;  /* 0xffffff7800d87947 */ /* 0x000fea000383ffff */
.L_x_2229:
[----:B-1----:R-:W-:-:S04]  /*f5b0*/  IMAD.U32 R3, RZ, RZ, UR5 ;  /* 0x00000005ff037e24 */ /* 0x002fc8000f8e00ff */
[----:B------:R1:W2:Y:S03]  /*f5c0*/  SYNCS.PHASECHK.TRANS64.TRYWAIT P1, [R3+URZ+0x2a850], R0 ;  /* 0x02a85000030075a7 */ /* 0x0002a6000802017f */
[----:B--2---:R-:W-:Y:S05]  /*f5d0*/  @!P1 NANOSLEEP.SYNCS 0x989680 ;  /* 0x009896800000995d */ /* 0x004fea0003900000 */
[----:B------:R-:W2:Y:S02]  /*f5e0*/  @!P1 SYNCS.PHASECHK.TRANS64 P1, [R3+URZ+0x2a850], R0 ;  /* 0x02a85000030095a7 */ /* 0x000ea4000802007f */
[----:B--2---:R-:W-:Y:S05]  /*f5f0*/  @!P1 BRA `(.L_x_2229) ;  /* 0xfffffffc00ec9947 */ /* 0x004fea000383ffff */
[----:B------:R-:W-:Y:S05]  /*f600*/  BRA `(.L_x_2228) ;  /* 0xffffff9400ec7947 */ /* 0x000fea000383ffff */
.L_x_2260:
[----:B------:R-:W2:Y:S01]  /*f610*/  S2R R18, SR_TID.X ;  /* 0x0000000000127919 */ /* 0x000ea20000002100 */
[----:B------:R-:W-:Y:S01]  /*f620*/  MOV R12, RZ ;  /* 0x000000ff000c7202 */ /* 0x000fe20000000f00 */
        /* <DEDUP_REMOVED lines=8> */
.L_x_2313:
[----:B------:R-:W-:Y:S05]  /*f6b0*/  BRA `(.L_x_2314) ;  /* 0xffffffc800a47947 */ /* 0x000fea000383ffff */
.L_x_2263:
[----:B0-----:R0:W1:Y:S02]  /*f6c0*/  SYNCS.PHASECHK.TRANS64.TRYWAIT P0, [R0+URZ+0x2a840], R3 ;  /* 0x02a84003000075a7 */ /* 0x001064000800017f */
[----:B-1----:R-:W-:Y:S05]  /*f6d0*/  @!P0 NANOSLEEP.SYNCS 0x989680 ;  /* 0x009896800000895d */ /* 0x002fea0003900000 */
[----:B------:R-:W1:Y:S02]  /*f6e0*/  @!P0 SYNCS.PHASECHK.TRANS64 P0, [R0+URZ+0x2a840], R3 ;  /* 0x02a84003000085a7 */ /* 0x000e64000800007f */
[----:B-1----:R-:W-:Y:S05]  /*f6f0*/  @!P0 BRA `(.L_x_2263) ;  /* 0xfffffffc00f08947 */ /* 0x002fea000383ffff */
[----:B------:R-:W-:Y:S05]  /*f700*/  BRA `(.L_x_2315) ;  /* 0xffffffcc00a87947 */ /* 0x000fea000383ffff */
.L_x_2264:
[----:B------:R-:W-:Y:S01]  /*f710*/  BSSY B0, `(.L_x_2316) ;  /* 0x0000008000007945 */ /* 0x000fe20003800000 */
[----:B------:R-:W-:Y:S01]  /*f720*/  IMAD.MOV.U32 R13, RZ, RZ, R6 ;  /* 0x000000ffff0d7224 */ /* 0x000fe200078e0006 */
[----:B------:R-:W-:Y:S01]  /*f730*/  MOV R12, RZ ;  /* 0x000000ff000c7202 */ /* 0x000fe20000000f00 */
[----:B------:R-:W-:Y:S02]  /*f740*/  IMAD.MOV.U32 R11, RZ, RZ, 0x181f ;  /* 0x0000181fff0b7424 */ /* 0x000fe400078e00ff */
[----:B------:R-:W-:-:S07]  /*f750*/  IMAD.MOV.U32 R15, RZ, RZ, -0x1 ;  /* 0xffffffffff0f7424 */ /* 0x000fce00078e00ff */
[----:B------:R-:W-:Y:S05]  /*f760*/  WARPSYNC.COLLECTIVE R15, `(.L_x_2317) ;  /* 0x000000000f087348 */ /* 0x000fea0003c00000 */
[----:B------:R0:W1:Y:S02]  /*f770*/  SHFL.IDX P6, R14, R13, R12, R11 ;  /* 0x0000000c0d0e7389 */ /* 0x00006400000c000b */
[----:B01----:R-:W-:Y:S01]  /*f780*/  ENDCOLLECTIVE ;  /* 0x000000000000791b */ /* 0x003fe20003800000 */
.L_x_2317:
[----:B------:R-:W-:Y:S05]  /*f790*/  BSYNC B0 ;  /* 0x0000000000007941 */ /* 0x000fea0003800000 */
.L_x_2316:
[----:B------:R-:W-:Y:S01]  /*f7a0*/  MOV R13, R4 ;  /* 0x00000004000d7202 */ /* 0x000fe20000000f00 */
[----:B------:R-:W-:Y:S01]  /*f7b0*/  IMAD.MOV.U32 R12, RZ, RZ, RZ ;  /* 0x000000ffff0c7224 */ /* 0x000fe200078e00ff */
[----:B------:R-:W-:Y:S01]  /*f7c0*/  MOV R15, 0xffffffff ;  /* 0xffffffff000f7802 */ /* 0x000fe20000000f00 */
[----:B------:R-:W-:Y:S02]  /*f7d0*/  IMAD.MOV.U32 R11, RZ, RZ, 0x181f ;  /* 0x0000181fff0b7424 */ /* 0x000fe400078e00ff */
[----:B------:R-:W-:Y:S02]  /*f7e0*/  IMAD.MOV.U32 R2, RZ, RZ, R14 ;  /* 0x000000ffff027224 */ /* 0x000fe400078e000e */
[----:B------:R-:W-:-:S07]  /*f7f0*/  @P0 IMAD R9, R5, 0x2, R17 ;  /* 0x0000000205090824 */ /* 0x000fce00078e0211 */
[----:B------:R-:W-:Y:S05]  /*f800*/  WARPSYNC.COLLECTIVE R15, `(.L_x_2318) ;  /* 0x000000000f087348 */ /* 0x000fea0003c00000 */
[----:B------:R0:W1:Y:S02]  /*f810*/  SHFL.IDX P6, R14, R13, R12, R11 ;  /* 0x0000000c0d0e7389 */ /* 0x00006400000c000b */
[----:B01----:R-:W-:Y:S01]  /*f820*/  ENDCOLLECTIVE ;  /* 0x000000000000791b */ /* 0x003fe20003800000 */
.L_x_2318:
[----:B------:R-:W-:Y:S02]  /*f830*/  IMAD.MOV.U32 R13, RZ, RZ, R6 ;  /* 0x000000ffff0d7224 */ /* 0x000fe400078e0006 */
[----:B------:R-:W-:Y:S01]  /*f840*/  IMAD.MOV.U32 R12, RZ, RZ, 0x1 ;  /* 0x00000001ff0c7424 */ /* 0x000fe200078e00ff */
[----:B------:R-:W-:-:S05]  /*f850*/  @P0 LEA R14, P1, R37, R14, 0x1 ;  /* 0x0000000e250e0211 */ /* 0x000fca00078208ff */
[----:B------:R-:W-:Y:S01]  /*f860*/  @P0 IMAD.X R3, RZ, RZ, R2, P1 ;  /* 0x000000ffff030224 */ /* 0x000fe200008e0602 */
[----:B------:R-:W-:-:S07]  /*f870*/  @P0 MOV R2, R14 ;  /* 0x0000000e00020202 */ /* 0x000fce0000000f00 */
[----:B------:R-:W-:Y:S05]  /*f880*/  WARPSYNC.COLLECTIVE R15, `(.L_x_2319) ;  /* 0x000000000f087348 */ /* 0x000fea0003c00000 */
[----:B------:R0:W1:Y:S02]  /*f890*/  SHFL.IDX P6, R14, R13, R12, R11 ;  /* 0x0000000c0d0e7389 */ /* 0x00006400000c000b */
[----:B01----:R-:W-:Y:S01]  /*f8a0*/  ENDCOLLECTIVE ;  /* 0x000000000000791b */ /* 0x003fe20003800000 */
.L_x_2319:
[----:B------:R-:W-:Y:S01]  /*f8b0*/  @!PT LDS RZ, [RZ] ;  /* 0x00000000fffff984 */ /* 0x000fe20000000800 */
[----:B------:R-:W-:Y:S01]  /*f8c0*/  @!PT LDS RZ, [RZ] ;  /* 0x00000000fffff984 */ /* 0x000fe20000000800 */
[----:B------:R-:W-:Y:S01]  /*f8d0*/  @!PT LDS RZ, [RZ] ;  /* 0x00000000fffff984 */ /* 0x000fe20000000800 */
[----:B------:R0:W-:Y:S04]  /*f8e0*/  @P0 LDGSTS.E.BYPASS.LTC128B.128 [R9+0x18400], desc[UR36][R2.64], !P4 ;  /* 0x1840000002090fae */ /* 0x0001e8000e101d64 */
[----:B------:R0:W-:Y:S04]  /*f8f0*/  @P0 LDGSTS.E.BYPASS.LTC128B.128 [R9+0x1b400], desc[UR36][R2.64+0x80], !P3 ;  /* 0x1b40008002090fae */ /* 0x0001e8000d901d64 */
[----:B------:R0:W-:Y:S01]  /*f900*/  @P0 LDGSTS.E.BYPASS.LTC128B.128 [R9+0x1e400], desc[UR36][R2.64+0x100], !P2 ;  /* 0x1e40010002090fae */ /* 0x0001e2000d101d64 */
[----:B------:R-:W-:Y:S01]  /*f910*/  ISETP.GE.AND P0, PT, R7, 0x11, PT ;  /* 0x000000110700780c */ /* 0x000fe20003f06270 */
[----:B------:R-:W-:Y:S01]  /*f920*/  IMAD.MOV.U32 R13, RZ, RZ, R4 ;  /* 0x000000ffff0d7224 */ /* 0x000fe200078e0004 */
[----:B------:R-:W-:-:S11]  /*f930*/  MOV R8, R14 ;  /* 0x0000000e00087202 */ /* 0x000fd60000000f00 */
[----:B0-----:R-:W-:Y:S05]  /*f940*/  WARPSYNC.COLLECTIVE R15, `(.L_x_2320) ;  /* 0x000000000f087348 */ /* 0x001fea0003c00000 */
[----:B------:R1:W2:Y:S02]  /*f950*/  SHFL.IDX P6, R14, R13, R12, R11 ;  /* 0x0000000c0d0e7389 */ /* 0x0002a400000c000b */
[----:B012---:R-:W-:Y:S01]  /*f960*/  ENDCOLLECTIVE ;  /* 0x000000000000791b */ /* 0x007fe20003800000 */
.L_x_2320:
[----:B------:R-:W-:Y:S02]  /*f970*/  @P0 LEA R25, R5, R17, 0x1 ;  /* 0x0000001105190211 */ /* 0x000fe400078e08ff */
[----:B------:R-:W-:Y:S01]  /*f980*/  MOV R13, R6 ;  /* 0x00000006000d7202 */ /* 0x000fe20000000f00 */
[----:B------:R-:W-:Y:S01]  /*f990*/  IMAD.MOV.U32 R12, RZ, RZ, 0x2 ;  /* 0x00000002ff0c7424 */ /* 0x000fe200078e00ff */
[----:B------:R-:W-:-:S05]  /*f9a0*/  @P0 LEA R14, P1, R37, R14, 0x1 ;  /* 0x0000000e250e0211 */ /* 0x000fca00078208ff */
[----:B------:R-:W-:-:S08]  /*f9b0*/  @P0 IMAD.MOV.U32 R2, RZ, RZ, R14 ;  /* 0x000000ffff020224 */ /* 0x000fd000078e000e */
[----:B------:R-:W-:Y:S05]  /*f9c0*/  WARPSYNC.COLLECTIVE R15, `(.L_x_2321) ;  /* 0x000000000f087348 */ /* 0x000fea0003c00000 */
[----:B------:R0:W1:Y:S02]  /*f9d0*/  SHFL.IDX P6, R14, R13, R12, R11 ;  /* 0x0000000c0d0e7389 */ /* 0x00006400000c000b */
[----:B01----:R-:W-:Y:S01]  /*f9e0*/  ENDCOLLECTIVE ;  /* 0x000000000000791b */ /* 0x003fe20003800000 */
.L_x_2321:
[----:B------:R-:W-:-:S04]  /*f9f0*/  @P0 IMAD.X R21, RZ, RZ, R8, P1 ;  /* 0x000000ffff150224 */ /* 0x000fc800008e0608 */
[----:B------:R-:W-:-:S05]  /*fa00*/  @P0 IMAD.MOV.U32 R3, RZ, RZ, R21 ;  /* 0x000000ffff030224 */ /* 0x000fca00078e0015 */
[----:B------:R-:W-:Y:S01]  /*fa10*/  @!PT LDS RZ, [RZ] ;  /* 0x00000000fffff984 */ /* 0x000fe20000000800 */
[----:B------:R-:W-:Y:S01]  /*fa20*/  @!PT LDS RZ, [RZ] ;  /* 0x00000000fffff984 */ /* 0x000fe20000000800 */
[----:B------:R-:W-:Y:S01]  /*fa30*/  @!PT LDS RZ, [RZ] ;  /* 0x00000000fffff984 */ /* 0x000fe20000000800 */
[----:B------:R0:W-:Y:S01]  /*fa40*/  @P0 LDGSTS.E.BYPASS.LTC128B.128 [R25+0x18c00], desc[UR36][R2.64], !P4 ;  /* 0x18c0000002190fae */ /* 0x0001e2000e101d64 */
[----:B------:R-:W-:-:S03]  /*fa50*/  MOV R13, R4 ;  /* 0x00000004000d7202 */ /* 0x000fc60000000f00 */
[----:B------:R0:W-:Y:S04]  /*fa60*/  @P0 LDGSTS.E.BYPASS.LTC128B.128 [R25+0x1bc00], desc[UR36][R2.64+0x80], !P3 ;  /* 0x1bc0008002190fae */ /* 0x0001e8000d901d64 */
[----:B------:R0:W-:Y:S01]  /*fa70*/  @P0 LDGSTS.E.BYPASS.LTC128B.128 [R25+0x1ec00], desc[UR36][R2.64+0x100], !P2 ;  /* 0x1ec0010002190fae */ /* 0x0001e2000d101d64 */
[----:B------:R-:W-:Y:S01]  /*fa80*/  ISETP.GE.AND P0, PT, R7, 0x21, PT ;  /* 0x000000210700780c */ /* 0x000fe20003f06270 */
[----:B------:R-:W-:-:S12]  /*fa90*/  IMAD.MOV.U32 R8, RZ, RZ, R14 ;  /* 0x000000ffff087224 */ /* 0x000fd800078e000e */
[----:B0-----:R-:W-:Y:S05]  /*faa0*/  WARPSYNC.COLLECTIVE R15, `(.L_x_2322) ;  /* 0x000000000f087348 */ /* 0x001fea0003c00000 */
[----:B------:R1:W2:Y:S02]  /*fab0*/  SHFL.IDX P6, R14, R13, R12, R11 ;  /* 0x0000000c0d0e7389 */ /* 0x0002a400000c000b */
[----:B012---:R-:W-:Y:S01]  /*fac0*/  ENDCOLLECTIVE ;  /* 0x000000000000791b */ /* 0x007fe20003800000 */
.L_x_2322:
[----:B------:R-:W-:Y:S02]  /*fad0*/  @P0 IMAD R21, R5, 0x2, R17 ;  /* 0x0000000205150824 */ /* 0x000fe400078e0211 */
        /* <DEDUP_REMOVED lines=8> */
.L_x_2323:
        /* <DEDUP_REMOVED lines=13> */
.L_x_2324:
[----:B------:R-:W-:Y:S02]  /*fc30*/  @P0 IMAD R25, R5, 0x2, R17 ;  /* 0x0000000205190824 */ /* 0x000fe400078e0211 */
[----:B------:R-:W-:Y:S02]  /*fc40*/  IMAD.MOV.U32 R13, RZ, RZ, R6 ;  /* 0x000000ffff0d7224 */ /* 0x000fe400078e0006 */
[----:B------:R-:W-:Y:S01]  /*fc50*/  IMAD.MOV.U32 R12, RZ, RZ, 0x4 ;  /* 0x00000004ff0c7424 */ /* 0x000fe200078e00ff */
[----:B------:R-:W-:-:S04]  /*fc60*/  @P0 LEA R14, P1, R37, R14, 0x1 ;  /* 0x0000000e250e0211 */ /* 0x000fc800078208ff */
[----:B------:R-:W-:Y:S01]  /*fc70*/  @P0 IADD3.X R9, RZ, R8, RZ, P1, !PT ;  /* 0x00000008ff090210 */ /* 0x000fe20000ffe4ff */
[----:B------:R-:W-:-:S08]  /*fc80*/  @P0 IMAD.MOV.U32 R2, RZ, RZ, R14 ;  /* 0x000000ffff020224 */ /* 0x000fd000078e000e */
[----:B------:R-:W-:Y:S05]  /*fc90*/  WARPSYNC.COLLECTIVE R15, `(.L_x_2325) ;  /* 0x000000000f087348 */ /* 0x000fea0003c00000 */
[----:B------:R0:W1:Y:S02]  /*fca0*/  SHFL.IDX P6, R14, R13, R12, R11 ;  /* 0x0000000c0d0e7389 */ /* 0x00006400000c000b */
[----:B01----:R-:W-:Y:S01]  /*fcb0*/  ENDCOLLECTIVE ;  /* 0x000000000000791b */ /* 0x003fe20003800000 */
.L_x_2325:
[----:B------:R-:W-:-:S05]  /*fcc0*/  @P0 MOV R3, R9 ;  /* 0x0000000900030202 */ /* 0x000fca0000000f00 */
[----:B------:R-:W-:Y:S01]  /*fcd0*/  @!PT LDS RZ, [RZ] ;  /* 0x00000000fffff984 */ /* 0x000fe20000000800 */
[----:B------:R-:W-:Y:S01]  /*fce0*/  @!PT LDS RZ, [RZ] ;  /* 0x00000000fffff984 */ /* 0x000fe20000000800 */
[----:B------:R-:W-:Y:S01]  /*fcf0*/  @!PT LDS RZ, [RZ] ;  /* 0x00000000fffff984 */ /* 0x000fe20000000800 */
[----:B------:R0:W-:Y:S04]  /*fd00*/  @P0 LDGSTS.E.BYPASS.LTC128B.128 [R25+0x19c00], desc[UR36][R2.64], !P4 ;  /* 0x19c0000002190fae */ /* 0x0001e8000e101d64 */
[----:B------:R0:W-:Y:S01]  /*fd10*/  @P0 LDGSTS.E.BYPASS.LTC128B.128 [R25+0x1cc00], desc[UR36][R2.64+0x80], !P3 ;  /* 0x1cc0008002190fae */ /* 0x0001e2000d901d64 */
[----:B------:R-:W-:-:S03]  /*fd20*/  IMAD.MOV.U32 R13, RZ, RZ, R4 ;  /* 0x000000ffff0d7224 */ /* 0x000fc600078e0004 */
[----:B------:R0:W-:Y:S01]  /*fd30*/  @P0 LDGSTS.E.BYPASS.LTC128B.128 [R25+0x1fc00], desc[UR36][R2.64+0x100], !P2 ;  /* 0x1fc0010002190fae */ /* 0x0001e2000d101d64 */
[----:B------:R-:W-:Y:S02]  /*fd40*/  ISETP.GE.AND P0, PT, R7, 0x41, PT ;  /* 0x000000410700780c */ /* 0x000fe40003f06270 */
[----:B------:R-:W-:-:S11]  /*fd50*/  MOV R8, R14 ;  /* 0x0000000e00087202 */ /* 0x000fd60000000f00 */
[----:B0-----:R-:W-:Y:S05]  /*fd60*/  WARPSYNC.COLLECTIVE R15, `(.L_x_2326) ;  /* 0x000000000f087348 */ /* 0x001fea0003c00000 */
[----:B------:R1:W2:Y:S02]  /*fd70*/  SHFL.IDX P6, R14, R13, R12, R11 ;  /* 0x0000000c0d0e7389 */ /* 0x0002a400000c000b */
[----:B012---:R-:W-:Y:S01]  /*fd80*/  ENDCOLLECTIVE ;  /* 0x000000000000791b */ /* 0x007fe20003800000 */
.L_x_2326:
        /* <DEDUP_REMOVED lines=8> */
.L_x_2327:
        /* <DEDUP_REMOVED lines=9> */
[----:B------:R-:W-:-:S07]  /*fea0*/  IMAD.MOV.U32 R8, RZ, RZ, R14 ;  /* 0x000000ffff087224 */ /* 0x000fce00078e000e */
[----:B0-----:R-:W-:Y:S05]  /*feb0*/  WARPSYNC.COLLECTIVE R15, `(.L_x_2328) ;  /* 0x000000000f087348 */ /* 0x001fea0003c00000 */
[----:B------:R1:W2:Y:S02]  /*fec0*/  SHFL.IDX P6, R14, R13, R12, R11 ;  /* 0x0000000c0d0e7389 */ /* 0x0002a400000c000b */
[----:B012---:R-:W-:Y:S01]  /*fed0*/  ENDCOLLECTIVE ;  /* 0x000000000000791b */ /* 0x007fe20003800000 */
.L_x_2328:
[----:B------:R-:W-:Y:S05]  /*fee0*/  BRA `(.L_x_2329) ;  /* 0xffffffcc00007947 */ /* 0x000fea000383ffff */
.L_x_2269:
[----:B------:R-:W-:Y:S01]  /*fef0*/  IMAD.MOV.U32 R13, RZ, RZ, R5 ;  /* 0x000000ffff0d7224 */ /* 0x000fe200078e0005 */
[----:B------:R-:W-:Y:S01]  /*ff00*/  MOV R11, 0x181f ;  /* 0x0000181f000b7802 */ /* 0x000fe20000000f00 */
[----:B------:R-:W-:Y:S02]  /*ff10*/  IMAD.MOV.U32 R12, RZ, RZ, RZ ;  /* 0x000000ffff0c7224 */ /* 0x000fe400078e00ff */
[----:B------:R-:W-:Y:S02]  /*ff20*/  IMAD.MOV.U32 R15, RZ, RZ, -0x1 ;  /* 0xffffffffff0f7424 */ /* 0x000fe400078e00ff */
[----:B------:R-:W-:-:S07]  /*ff30*/  IMAD.U32 R3, RZ, RZ, UR44 ;  /* 0x0000002cff037e24 */ /* 0x000fce000f8e00ff */
[----:B------:R-:W-:Y:S05]  /*ff40*/  WARPSYNC.COLLECTIVE R15, `(.L_x_2330) ;  /* 0x000000000f087348 */ /* 0x000fea0003c00000 */
[----:B------:R0:W1:Y:S02]  /*ff50*/  SHFL.IDX P6, R14, R13, R12, R11 ;  /* 0x0000000c0d0e7389 */ /* 0x00006400000c000b */
[----:B01----:R-:W-:Y:S01]  /*ff60*/  ENDCOLLECTIVE ;  /* 0x000000000000791b */ /* 0x003fe20003800000 */
.L_x_2330:
[----:B------:R-:W-:-:S04]  /*ff70*/  IMAD R4, R3, 0x80, R36 ;  /* 0x0000008003047824 */ /* 0x000fc800078e0224 */
[C---:B------:R-:W-:Y:S01]  /*ff80*/  VIADD R6, R4.reuse, 0x10 ;  /* 0x0000001004067836 */ /* 0x040fe20000000000 */
[----:B------:R-:W-:Y:S02]  /*ff90*/  ISETP.GE.AND P0, PT, R4, UR39, PT ;  /* 0x0000002704007c0c */ /* 0x000fe4000bf06270 */
[----:B------:R-:W-:Y:S01]  /*ffa0*/  MOV R13, R0 ;  /* 0x00000000000d7202 */ /* 0x000fe20000000f00 */
[----:B------:R-:W-:-:S10]  /*ffb0*/  IMAD.MOV.U32 R2, RZ, RZ, R14 ;  /* 0x000000ffff027224 */ /* 0x000fd400078e000e */
[----:B------:R-:W-:Y:S05]  /*ffc0*/  WARPSYNC.COLLECTIVE R15, `(.L_x_2331) ;  /* 0x000000000f087348 */ /* 0x000fea0003c00000 */
[----:B------:R0:W1:Y:S02]  /*ffd0*/  SHFL.IDX P6, R14, R13, R12, R11 ;  /* 0x0000000c0d0e7389 */ /* 0x00006400000c000b */
[----:B01----:R-:W-:Y:S01]  /*ffe0*/  ENDCOLLECTIVE ;  /* 0x000000000000791b */ /* 0x003fe20003800000 */
.L_x_2331:
        /* <DEDUP_REMOVED lines=8> */
.L_x_2332:
        /* <DEDUP_REMOVED lines=12> */
.L_x_2333:
[----:B------:R-:W-:Y:S01]  /*10130*/  IMAD.MOV.U32 R13, RZ, RZ, R5 ;  /* 0x000000ffff0d7224 */ /* 0x000fe200078e0005 */
[----:B------:R-:W-:Y:S02]  /*10140*/  MOV R12, 0x2 ;  /* 0x00000002000c7802 */ /* 0x000fe40000000f00 */
[----:B------:R-:W-:-:S05]  /*10150*/  @!P0 LEA R14, P1, R37, R14, 0x1 ;  /* 0x0000000e250e8211 */ /* 0x000fca00078208ff */
[----:B------:R-:W-:-:S08]  /*10160*/  @!P0 IMAD.MOV.U32 R2, RZ, RZ, R14 ;  /* 0x000000ffff028224 */ /* 0x000fd000078e000e */
[----:B------:R-:W-:Y:S05]  /*10170*/  WARPSYNC.COLLECTIVE R15, `(.L_x_2334) ;  /* 0x000000000f087348 */ /* 0x000fea0003c00000 */
[----:B------:R0:W1:Y:S02]  /*10180*/  SHFL.IDX P6, R14, R13, R12, R11 ;  /* 0x0000000c0d0e7389 */ /* 0x00006400000c000b */
[----:B01----:R-:W-:Y:S01]  /*10190*/  ENDCOLLECTIVE ;  /* 0x000000000000791b */ /* 0x003fe20003800000 */
.L_x_2334:
        /* <DEDUP_REMOVED lines=15> */
.L_x_2335:
        /* <DEDUP_REMOVED lines=9> */
.L_x_2336:
        /* <DEDUP_REMOVED lines=13> */
.L_x_2337:
        /* <DEDUP_REMOVED lines=8> */
.L_x_2338:
        /* <DEDUP_REMOVED lines=14> */
.L_x_2339:
[----:B------:R-:W-:Y:S01]  /*10550*/  IMAD.MOV.U32 R13, RZ, RZ, R5 ;  /* 0x000000ffff0d7224 */ /* 0x000fe200078e0005 */
[----:B------:R-:W-:Y:S02]  /*10560*/  MOV R12, 0x5 ;  /* 0x00000005000c7802 */ /* 0x000fe40000000f00 */
[----:B------:R-:W-:-:S05]  /*10570*/  @!P0 LEA R14, P1, R37, R14, 0x1 ;  /* 0x0000000e250e8211 */ /* 0x000fca00078208ff */
[----:B------:R-:W-:-:S08]  /*10580*/  @!P0 IMAD.MOV.U32 R2, RZ, RZ, R14 ;  /* 0x000000ffff028224 */ /* 0x000fd000078e000e */
[----:B------:R-:W-:Y:S05]  /*10590*/  WARPSYNC.COLLECTIVE R15, `(.L_x_2340) ;  /* 0x000000000f087348 */ /* 0x000fea0003c00000 */
[----:B------:R0:W1:Y:S02]  /*105a0*/  SHFL.IDX P6, R14, R13, R12, R11 ;  /* 0x0000000c0d0e7389 */ /* 0x00006400000c000b */
[----:B01----:R-:W-:Y:S01]  /*105b0*/  ENDCOLLECTIVE ;  /* 0x000000000000791b */ /* 0x003fe20003800000 */
.L_x_2340:
        /* <DEDUP_REMOVED lines=15> */
.L_x_2341:
        /* <DEDUP_REMOVED lines=9> */
.L_x_2342:
        /* <DEDUP_REMOVED lines=13> */
.L_x_2343:
        /* <DEDUP_REMOVED lines=8> */
.L_x_2344:
        /* <DEDUP_REMOVED lines=12> */
.L_x_2345:
[----:B------:R-:W-:Y:S05]  /*10950*/  BRA `(.L_x_2346) ;  /* 0xffffffcc00287947 */ /* 0x000fea000383ffff */
.L_x_2272:
[----:B0-----:R0:W1:Y:S02]  /*10960*/  SYNCS.PHASECHK.TRANS64.TRYWAIT P0, [R17+URZ+0x2a820], R0 ;  /* 0x02a82000110075a7 */ /* 0x001064000800017f */
[----:B-1----:R-:W-:Y:S05]  /*10970*/  @!P0 NANOSLEEP.SYNCS 0x989680 ;  /* 0x009896800000895d */ /* 0x002fea0003900000 */
[----:B------:R-:W1:Y:S02]  /*10980*/  @!P0 SYNCS.PHASECHK.TRANS64 P0, [R17+URZ+0x2a820], R0 ;  /* 0x02a82000110085a7 */ /* 0x000e64000800007f */
[----:B-1----:R-:W-:Y:S05]  /*10990*/  @!P0 BRA `(.L_x_2272) ;  /* 0xfffffffc00f08947 */ /* 0x002fea000383ffff */
[----:B------:R-:W-:Y:S05]  /*109a0*/  BRA `(.L_x_2347) ;  /* 0xffffffcc008c7947 */ /* 0x000fea000383ffff */
.L_x_2276:
[----:B0-----:R0:W1:Y:S02]  /*109b0*/  SYNCS.PHASECHK.TRANS64.TRYWAIT P0, [R6+URZ+0x2a840], R3 ;  /* 0x02a84003060075a7 */ /* 0x001064000800017f */
[----:B-1----:R-:W-:Y:S05]  /*109c0*/  @!P0 NANOSLEEP.SYNCS 0x989680 ;  /* 0x009896800000895d */ /* 0x002fea0003900000 */
[----:B------:R-:W1:Y:S02]  /*109d0*/  @!P0 SYNCS.PHASECHK.TRANS64 P0, [R6+URZ+0x2a840], R3 ;  /* 0x02a84003060085a7 */ /* 0x000e64000800007f */
[----:B-1----:R-:W-:Y:S05]  /*109e0*/  @!P0 BRA `(.L_x_2276) ;  /* 0xfffffffc00f08947 */ /* 0x002fea000383ffff */
[----:B------:R-:W-:Y:S05]  /*109f0*/  BRA `(.L_x_2348) ;  /* 0xffffffd000507947 */ /* 0x000fea000383ffff */
.L_x_2277:
[----:B------:R-:W-:Y:S01]  /*10a00*/  BSSY B1, `(.L_x_2349) ;  /* 0x0000008000017945 */ /* 0x000fe20003800000 */
[----:B------:R-:W-:Y:S01]  /*10a10*/  MOV R13, R10 ;  /* 0x0000000a000d7202 */ /* 0x000fe20000000f00 */
[----:B------:R-:W-:Y:S01]  /*10a20*/  IMAD.MOV.U32 R12, RZ, RZ, RZ ;  /* 0x000000ffff0c7224 */ /* 0x000fe200078e00ff */
[----:B------:R-:W-:Y:S01]  /*10a30*/  MOV R15, 0xffffffff ;  /* 0xffffffff000f7802 */ /* 0x000fe20000000f00 */
[----:B------:R-:W-:-:S07]  /*10a40*/  IMAD.MOV.U32 R11, RZ, RZ, 0x181f ;  /* 0x0000181fff0b7424 */ /* 0x000fce00078e00ff */
[----:B------:R-:W-:Y:S05]  /*10a50*/  WARPSYNC.COLLECTIVE R15, `(.L_x_2350) ;  /* 0x000000000f087348 */ /* 0x000fea0003c00000 */
[----:B------:R0:W1:Y:S02]  /*10a60*/  SHFL.IDX P6, R14, R13, R12, R11 ;  /* 0x0000000c0d0e7389 */ /* 0x00006400000c000b */
[----:B01----:R-:W-:Y:S01]  /*10a70*/  ENDCOLLECTIVE ;  /* 0x000000000000791b */ /* 0x003fe20003800000 */
.L_x_2350:
[----:B------:R-:W-:Y:S05]  /*10a80*/  BSYNC B1 ;  /* 0x0000000000017941 */ /* 0x000fea0003800000 */
.L_x_2349:
[----:B------:R-:W-:Y:S01]  /*10a90*/  IMAD.MOV.U32 R13, RZ, RZ, R7 ;  /* 0x000000ffff0d7224 */ /* 0x000fe200078e0007 */
[----:B------:R-:W-:Y:S01]  /*10aa0*/  MOV R12, RZ ;  /* 0x000000ff000c7202 */ /* 0x000fe20000000f00 */
[----:B------:R-:W-:Y:S01]  /*10ab0*/  IMAD.MOV.U32 R11, RZ, RZ, 0x181f ;  /* 0x0000181fff0b7424 */ /* 0x000fe200078e00ff */
[----:B------:R-:W-:Y:S01]  /*10ac0*/  SHF.L.U32 R5, R37, 0x1, RZ ;  /* 0x0000000125057819 */ /* 0x000fe200000006ff */
[----:B------:R-:W-:Y:S02]  /*10ad0*/  IMAD.MOV.U32 R15, RZ, RZ, -0x1 ;  /* 0xffffffffff0f7424 */ /* 0x000fe400078e00ff */
[----:B------:R-:W-:Y:S02]  /*10ae0*/  IMAD.MOV.U32 R3, RZ, RZ, R14 ;  /* 0x000000ffff037224 */ /* 0x000fe400078e000e */
[----:B------:R-:W-:-:S07]  /*10af0*/  IMAD R8, R8, 0x2, R17 ;  /* 0x0000000208087824 */ /* 0x000fce00078e0211 */
[----:B------:R-:W-:Y:S05]  /*10b00*/  WARPSYNC.COLLECTIVE R15, `(.L_x_2351) ;  /* 0x000000000f087348 */ /* 0x000fea0003c00000 */
[----:B------:R0:W1:Y:S02]  /*10b10*/  SHFL.IDX P6, R14, R13, R12, R11 ;  /* 0x0000000c0d0e7389 */ /* 0x00006400000c000b */
[----:B01----:R-:W-:Y:S01]  /*10b20*/  ENDCOLLECTIVE ;  /* 0x000000000000791b */ /* 0x003fe20003800000 */
.L_x_2351:
[----:B------:R-:W-:Y:S01]  /*10b30*/  MOV R13, R10 ;  /* 0x0000000a000d7202 */ /* 0x000fe20000000f00 */
[----:B------:R-:W-:Y:S01]  /*10b40*/  IMAD.MOV.U32 R12, RZ, RZ, 0x1 ;  /* 0x00000001ff0c7424 */ /* 0x000fe200078e00ff */
[----:B------:R-:W-:-:S13]  /*10b50*/  IADD3 R2, P0, R14, R5, RZ ;  /* 0x000000050e027210 */ /* 0x000fda0007f1e0ff */
[----:B------:R-:W-:Y:S05]  /*10b60*/  WARPSYNC.COLLECTIVE R15, `(.L_x_2352) ;  /* 0x000000000f087348 */ /* 0x000fea0003c00000 */
[----:B------:R0:W1:Y:S02]  /*10b70*/  SHFL.IDX P6, R14, R13, R12, R11 ;  /* 0x0000000c0d0e7389 */ /* 0x00006400000c000b */
[----:B01----:R-:W-:Y:S01]  /*10b80*/  ENDCOLLECTIVE ;  /* 0x000000000000791b */ /* 0x003fe20003800000 */
.L_x_2352:
        /* <DEDUP_REMOVED lines=12> */
.L_x_2353:
[----:B------:R-:W-:Y:S01]  /*10c50*/  IMAD.MOV.U32 R13, RZ, RZ, R10 ;  /* 0x000000ffff0d7224 */ /* 0x000fe200078e000a */
[----:B------:R-:W-:Y:S02]  /*10c60*/  MOV R12, 0x2 ;  /* 0x00000002000c7802 */ /* 0x000fe40000000f00 */
[----:B------:R-:W-:-:S13]  /*10c70*/  IADD3 R2, P0, R14, R5, RZ ;  /* 0x000000050e027210 */ /* 0x000fda0007f1e0ff */
[----:B------:R-:W-:Y:S05]  /*10c80*/  WARPSYNC.COLLECTIVE R15, `(.L_x_2354) ;  /* 0x000000000f087348 */ /* 0x000fea0003c00000 */
[----:B------:R0:W1:Y:S02]  /*10c90*/  SHFL.IDX P6, R14, R13, R12, R11 ;  /* 0x0000000c0d0e7389 */ /* 0x00006400000c000b */
[----:B01----:R-:W-:Y:S01]  /*10ca0*/  ENDCOLLECTIVE ;  /* 0x000000000000791b */ /* 0x003fe20003800000 */
.L_x_2354:
        /* <DEDUP_REMOVED lines=12> */
.L_x_2355:
[----:B------:R-:W-:Y:S02]  /*10d70*/  IMAD.MOV.U32 R13, RZ, RZ, R10 ;  /* 0x000000ffff0d7224 */ /* 0x000fe400078e000a */
[----:B------:R-:W-:Y:S01]  /*10d80*/  IMAD.MOV.U32 R12, RZ, RZ, 0x3 ;  /* 0x00000003ff0c7424 */ /* 0x000fe200078e00ff */
[----:B------:R-:W-:-:S13]  /*10d90*/  IADD3 R2, P0, R14, R5, RZ ;  /* 0x000000050e027210 */ /* 0x000fda0007f1e0ff */
[----:B------:R-:W-:Y:S05]  /*10da0*/  WARPSYNC.COLLECTIVE R15, `(.L_x_2356) ;  /* 0x000000000f087348 */ /* 0x000fea0003c00000 */
[----:B------:R0:W1:Y:S02]  /*10db0*/  SHFL.IDX P6, R14, R13, R12, R11 ;  /* 0x0000000c0d0e7389 */ /* 0x00006400000c000b */
[----:B01----:R-:W-:Y:S01]  /*10dc0*/  ENDCOLLECTIVE ;  /* 0x000000000000791b */ /* 0x003fe20003800000 */
.L_x_2356:
        /* <DEDUP_REMOVED lines=12> */
.L_x_2357:
[----:B------:R-:W-:Y:S01]  /*10e90*/  MOV R13, R10 ;  /* 0x0000000a000d7202 */ /* 0x000fe20000000f00 */
[----:B------:R-:W-:Y:S01]  /*10ea0*/  IMAD.MOV.U32 R12, RZ, RZ, 0x4 ;  /* 0x00000004ff0c7424 */ /* 0x000fe200078e00ff */
[----:B------:R-:W-:-:S13]  /*10eb0*/  IADD3 R2, P0, R14, R5, RZ ;  /* 0x000000050e027210 */ /* 0x000fda0007f1e0ff */
[----:B------:R-:W-:Y:S05]  /*10ec0*/  WARPSYNC.COLLECTIVE R15, `(.L_x_2358) ;  /* 0x000000000f087348 */ /* 0x000fea0003c00000 */
[----:B------:R0:W1:Y:S02]  /*10ed0*/  SHFL.IDX P6, R14, R13, R12, R11 ;  /* 0x0000000c0d0e7389 */ /* 0x00006400000c000b */
[----:B01----:R-:W-:Y:S01]  /*10ee0*/  ENDCOLLECTIVE ;  /* 0x000000000000791b */ /* 0x003fe20003800000 */
.L_x_2358:
        /* <DEDUP_REMOVED lines=12> */
.L_x_2359:
[----:B------:R-:W-:Y:S01]  /*10fb0*/  IMAD.MOV.U32 R13, RZ, RZ, R10 ;  /* 0x000000ffff0d7224 */ /* 0x000fe200078e000a */
[----:B------:R-:W-:Y:S02]  /*10fc0*/  MOV R12, 0x5 ;  /* 0x00000005000c7802 */ /* 0x000fe40000000f00 */
[----:B------:R-:W-:-:S13]  /*10fd0*/  IADD3 R2, P0, R14, R5, RZ ;  /* 0x000000050e027210 */ /* 0x000fda0007f1e0ff */
[----:B------:R-:W-:Y:S05]  /*10fe0*/  WARPSYNC.COLLECTIVE R15, `(.L_x_2360) ;  /* 0x000000000f087348 */ /* 0x000fea0003c00000 */
[----:B------:R0:W1:Y:S02]  /*10ff0*/  SHFL.IDX P6, R14, R13, R12, R11 ;  /* 0x0000000c0d0e7389 */ /* 0x00006400000c000b */
[----:B01----:R-:W-:Y:S01]  /*11000*/  ENDCOLLECTIVE ;  /* 0x000000000000791b */ /* 0x003fe20003800000 */
.L_x_2360:
        /* <DEDUP_REMOVED lines=12> */
.L_x_2361:
[----:B------:R-:W-:Y:S05]  /*110d0*/  BRA `(.L_x_2362) ;  /* 0xffffffcc00a07947 */ /* 0x000fea000383ffff */
.L_x_2282:
[----:B0-----:R0:W1:Y:S02]  /*110e0*/  SYNCS.PHASECHK.TRANS64.TRYWAIT P0, [R6+URZ+0x2a860], R3 ;  /* 0x02a86003060075a7 */ /* 0x001064000800017f */
[----:B-1----:R-:W-:Y:S05]  /*110f0*/  @!P0 NANOSLEEP.SYNCS 0x989680 ;  /* 0x009896800000895d */ /* 0x002fea0003900000 */
[----:B------:R-:W1:Y:S02]  /*11100*/  @!P0 SYNCS.PHASECHK.TRANS64 P0, [R6+URZ+0x2a860], R3 ;  /* 0x02a86003060085a7 */ /* 0x000e64000800007f */
[----:B-1----:R-:W-:Y:S05]  /*11110*/  @!P0 BRA `(.L_x_2282) ;  /* 0xfffffffc00f08947 */ /* 0x002fea000383ffff */
[----:B------:R-:W-:Y:S05]  /*11120*/  BRA `(.L_x_2363) ;  /* 0xffffffd000007947 */ /* 0x000fea000383ffff */
.L_x_2283:
        /* <DEDUP_REMOVED lines=8> */
.L_x_2365:
[----:B------:R-:W-:Y:S05]  /*111b0*/  BSYNC B1 ;  /* 0x0000000000017941 */ /* 0x000fea0003800000 */
.L_x_2364:
[----:B------:R-:W-:Y:S01]  /*111c0*/  IMAD.MOV.U32 R13, RZ, RZ, R18 ;  /* 0x000000ffff0d7224 */ /* 0x000fe200078e0012 */
[----:B------:R-:W-:Y:S01]  /*111d0*/  MOV R12, RZ ;  /* 0x000000ff000c7202 */ /* 0x000fe20000000f00 */
[----:B------:R-:W-:Y:S02]  /*111e0*/  IMAD.MOV.U32 R11, RZ, RZ, 0x181f ;  /* 0x0000181fff0b7424 */ /* 0x000fe400078e00ff */
[----:B------:R-:W-:Y:S02]  /*111f0*/  IMAD.MOV.U32 R15, RZ, RZ, -0x1 ;  /* 0xffffffffff0f7424 */ /* 0x000fe400078e00ff */
[----:B------:R-:W-:Y:S02]  /*11200*/  IMAD.MOV.U32 R3, RZ, RZ, R14 ;  /* 0x000000ffff037224 */ /* 0x000fe400078e000e */
[----:B------:R-:W-:-:S07]  /*11210*/  IMAD R7, R7, 0x2, R17 ;  /* 0x0000000207077824 */ /* 0x000fce00078e0211 */
[----:B------:R-:W-:Y:S05]  /*11220*/  WARPSYNC.COLLECTIVE R15, `(.L_x_2366) ;  /* 0x000000000f087348 */ /* 0x000fea0003c00000 */
[----:B------:R0:W1:Y:S02]  /*11230*/  SHFL.IDX P6, R14, R13, R12, R11 ;  /* 0x0000000c0d0e7389 */ /* 0x00006400000c000b */
[----:B01----:R-:W-:Y:S01]  /*11240*/  ENDCOLLECTIVE ;  /* 0x000000000000791b */ /* 0x003fe20003800000 */
.L_x_2366:
[----:B------:R-:W-:Y:S01]  /*11250*/  IMAD.MOV.U32 R13, RZ, RZ, R19 ;  /* 0x000000ffff0d7224 */ /* 0x000fe200078e0013 */
[----:B------:R-:W-:Y:S02]  /*11260*/  MOV R12, 0x1 ;  /* 0x00000001000c7802 */ /* 0x000fe40000000f00 */
[----:B------:R-:W-:-:S13]  /*11270*/  IADD3 R2, P0, R14, R5, RZ ;  /* 0x000000050e027210 */ /* 0x000fda0007f1e0ff */
[----:B------:R-:W-:Y:S05]  /*11280*/  WARPSYNC.COLLECTIVE R15, `(.L_x_2367) ;  /* 0x000000000f087348 */ /* 0x000fea0003c00000 */
[----:B------:R0:W1:Y:S02]  /*11290*/  SHFL.IDX P6, R14, R13, R12, R11 ;  /* 0x0000000c0d0e7389 */ /* 0x00006400000c000b */
[----:B01----:R-:W-:Y:S01]  /*112a0*/  ENDCOLLECTIVE ;  /* 0x000000000000791b */ /* 0x003fe20003800000 */
.L_x_2367:
        /* <DEDUP_REMOVED lines=13> */
.L_x_2368:
[----:B------:R-:W-:Y:S02]  /*11380*/  IMAD.MOV.U32 R13, RZ, RZ, R19 ;  /* 0x000000ffff0d7224 */ /* 0x000fe400078e0013 */
[----:B------:R-:W-:Y:S01]  /*11390*/  IMAD.MOV.U32 R12, RZ, RZ, 0x2 ;  /* 0x00000002ff0c7424 */ /* 0x000fe200078e00ff */
[----:B------:R-:W-:-:S13]  /*113a0*/  IADD3 R2, P0, R14, R5, RZ ;  /* 0x000000050e027210 */ /* 0x000fda0007f1e0ff */
[----:B------:R-:W-:Y:S05]  /*113b0*/  WARPSYNC.COLLECTIVE R15, `(.L_x_2369) ;  /* 0x000000000f087348 */ /* 0x000fea0003c00000 */
[----:B------:R0:W1:Y:S02]  /*113c0*/  SHFL.IDX P6, R14, R13, R12, R11 ;  /* 0x0000000c0d0e7389 */ /* 0x00006400000c000b */
[----:B01----:R-:W-:Y:S01]  /*113d0*/  ENDCOLLECTIVE ;  /* 0x000000000000791b */ /* 0x003fe20003800000 */
.L_x_2369:
        /* <DEDUP_REMOVED lines=13> */
.L_x_2370:
[----:B------:R-:W-:Y:S01]  /*114b0*/  MOV R13, R19 ;  /* 0x00000013000d7202 */ /* 0x000fe20000000f00 */
[----:B------:R-:W-:Y:S01]  /*114c0*/  IMAD.MOV.U32 R12, RZ, RZ, 0x3 ;  /* 0x00000003ff0c7424 */ /* 0x000fe200078e00ff */
[----:B------:R-:W-:-:S13]  /*114d0*/  IADD3 R2, P0, R14, R5, RZ ;  /* 0x000000050e027210 */ /* 0x000fda0007f1e0ff */
[----:B------:R-:W-:Y:S05]  /*114e0*/  WARPSYNC.COLLECTIVE R15, `(.L_x_2371) ;  /* 0x000000000f087348 */ /* 0x000fea0003c00000 */
[----:B------:R0:W1:Y:S02]  /*114f0*/  SHFL.IDX P6, R14, R13, R12, R11 ;  /* 0x0000000c0d0e7389 */ /* 0x00006400000c000b */
[----:B01----:R-:W-:Y:S01]  /*11500*/  ENDCOLLECTIVE ;  /* 0x000000000000791b */ /* 0x003fe20003800000 */
.L_x_2371:
        /* <DEDUP_REMOVED lines=13> */
.L_x_2372:
[----:B------:R-:W-:Y:S01]  /*115e0*/  IMAD.MOV.U32 R13, RZ, RZ, R19 ;  /* 0x000000ffff0d7224 */ /* 0x000fe200078e0013 */
[----:B------:R-:W-:Y:S02]  /*115f0*/  MOV R12, 0x4 ;  /* 0x00000004000c7802 */ /* 0x000fe40000000f00 */
[----:B------:R-:W-:-:S13]  /*11600*/  IADD3 R2, P0, R14, R5, RZ ;  /* 0x000000050e027210 */ /* 0x000fda0007f1e0ff */
[----:B------:R-:W-:Y:S05]  /*11610*/  WARPSYNC.COLLECTIVE R15, `(.L_x_2373) ;  /* 0x000000000f087348 */ /* 0x000fea0003c00000 */
[----:B------:R0:W1:Y:S02]  /*11620*/  SHFL.IDX P6, R14, R13, R12, R11 ;  /* 0x0000000c0d0e7389 */ /* 0x00006400000c000b */
[----:B01----:R-:W-:Y:S01]  /*11630*/  ENDCOLLECTIVE ;  /* 0x000000000000791b */ /* 0x003fe20003800000 */
.L_x_2373:
        /* <DEDUP_REMOVED lines=13> */
.L_x_2374:
[----:B------:R-:W-:Y:S02]  /*11710*/  IMAD.MOV.U32 R13, RZ, RZ, R19 ;  /* 0x000000ffff0d7224 */ /* 0x000fe400078e0013 */
[----:B------:R-:W-:Y:S01]  /*11720*/  IMAD.MOV.U32 R12, RZ, RZ, 0x5 ;  /* 0x00000005ff0c7424 */ /* 0x000fe200078e00ff */
[----:B------:R-:W-:-:S13]  /*11730*/  IADD3 R2, P0, R14, R5, RZ ;  /* 0x000000050e027210 */ /* 0x000fda0007f1e0ff */
[----:B------:R-:W-:Y:S05]  /*11740*/  WARPSYNC.COLLECTIVE R15, `(.L_x_2375) ;  /* 0x000000000f087348 */ /* 0x000fea0003c00000 */
[----:B------:R0:W1:Y:S02]  /*11750*/  SHFL.IDX P6, R14, R13, R12, R11 ;  /* 0x0000000c0d0e7389 */ /* 0x00006400000c000b */
[----:B01----:R-:W-:Y:S01]  /*11760*/  ENDCOLLECTIVE ;  /* 0x000000000000791b */ /* 0x003fe20003800000 */
.L_x_2375:
        /* <DEDUP_REMOVED lines=12> */
.L_x_2376:
[----:B------:R-:W-:Y:S01]  /*11830*/  @!PT LDS RZ, [RZ] ;  /* 0x00000000fffff984 */ /* 0x000fe20000000800 */
[----:B------:R-:W-:Y:S01]  /*11840*/  @!PT LDS RZ, [RZ] ;  /* 0x00000000fffff984 */ /* 0x000fe20000000800 */
[----:B------:R-:W-:Y:S01]  /*11850*/  @!PT LDS RZ, [RZ] ;  /* 0x00000000fffff984 */ /* 0x000fe20000000800 */
[----:B------:R0:W-:Y:S01]  /*11860*/  LDGSTS.E.BYPASS.LTC128B.128 [R7+0x5400], desc[UR36][R2.64+0x80], !P0 ;  /* 0x0540008002077fae */ /* 0x0001e2000c101d64 */
[----:B------:R-:W-:Y:S05]  /*11870*/  BRA `(.L_x_2377) ;  /* 0xffffffc800fc7947 */ /* 0x000fea000383ffff */
.L_x_2291:
[----:B0-----:R0:W1:Y:S02]  /*11880*/  SYNCS.PHASECHK.TRANS64.TRYWAIT P0, [R4+URZ+0x2a860], R3 ;  /* 0x02a86003040075a7 */ /* 0x001064000800017f */
[----:B-1----:R-:W-:Y:S05]  /*11890*/  @!P0 NANOSLEEP.SYNCS 0x989680 ;  /* 0x009896800000895d */ /* 0x002fea0003900000 */
[----:B------:R-:W1:Y:S02]  /*118a0*/  @!P0 SYNCS.PHASECHK.TRANS64 P0, [R4+URZ+0x2a860], R3 ;  /* 0x02a86003040085a7 */ /* 0x000e64000800007f */
[----:B-1----:R-:W-:Y:S05]  /*118b0*/  @!P0 BRA `(.L_x_2291) ;  /* 0xfffffffc00f08947 */ /* 0x002fea000383ffff */
[----:B------:R-:W-:Y:S05]  /*118c0*/  BRA `(.L_x_2378) ;  /* 0xffffffd000207947 */ /* 0x000fea000383ffff */
.L_x_2292:
[----:B------:R-:W-:Y:S01]  /*118d0*/  BSSY B0, `(.L_x_2379) ;  /* 0x0000008000007945 */ /* 0x000fe20003800000 */
[----:B------:R-:W-:Y:S01]  /*118e0*/  IMAD.MOV.U32 R13, RZ, RZ, R19 ;  /* 0x000000ffff0d7224 */ /* 0x000fe200078e0013 */
[----:B------:R-:W-:Y:S01]  /*118f0*/  MOV R12, RZ ;  /* 0x000000ff000c7202 */ /* 0x000fe20000000f00 */
[----:B------:R-:W-:Y:S02]  /*11900*/  IMAD.MOV.U32 R11, RZ, RZ, 0x181f ;  /* 0x0000181fff0b7424 */ /* 0x000fe400078e00ff */
[----:B------:R-:W-:-:S07]  /*11910*/  IMAD.MOV.U32 R15, RZ, RZ, -0x1 ;  /* 0xffffffffff0f7424 */ /* 0x000fce00078e00ff */
[----:B0-----:R-:W-:Y:S05]  /*11920*/  WARPSYNC.COLLECTIVE R15, `(.L_x_2380) ;  /* 0x000000000f087348 */ /* 0x001fea0003c00000 */
[----:B------:R1:W2:Y:S02]  /*11930*/  SHFL.IDX P6, R14, R13, R12, R11 ;  /* 0x0000000c0d0e7389 */ /* 0x0002a400000c000b */
[----:B012---:R-:W-:Y:S01]  /*11940*/  ENDCOLLECTIVE ;  /* 0x000000000000791b */ /* 0x007fe20003800000 */
.L_x_2380:
[----:B------:R-:W-:Y:S05]  /*11950*/  BSYNC B0 ;  /* 0x0000000000007941 */ /* 0x000fea0003800000 */
.L_x_2379:
[----:B------:R-:W-:Y:S01]  /*11960*/  IMAD.MOV.U32 R13, RZ, RZ, R18 ;  /* 0x000000ffff0d7224 */ /* 0x000fe200078e0012 */
[----:B------:R-:W-:Y:S01]  /*11970*/  MOV R11, 0x181f ;  /* 0x0000181f000b7802 */ /* 0x000fe20000000f00 */
[----:B------:R-:W-:Y:S01]  /*11980*/  IMAD.MOV.U32 R12, RZ, RZ, RZ ;  /* 0x000000ffff0c7224 */ /* 0x000fe200078e00ff */
[----:B------:R-:W-:Y:S01]  /*11990*/  MOV R0, R14 ;  /* 0x0000000e00007202 */ /* 0x000fe20000000f00 */
[----:B------:R-:W-:Y:S02]  /*119a0*/  IMAD.MOV.U32 R15, RZ, RZ, -0x1 ;  /* 0xffffffffff0f7424 */ /* 0x000fe400078e00ff */
[----:B------:R-:W-:-:S07]  /*119b0*/  IMAD.SHL.U32 R6, R37, 0x2, RZ ;  /* 0x0000000225067824 */ /* 0x000fce00078e00ff */
[----:B------:R-:W-:Y:S05]  /*119c0*/  WARPSYNC.COLLECTIVE R15, `(.L_x_2381) ;  /* 0x000000000f087348 */ /* 0x000fea0003c00000 */
[----:B------:R0:W1:Y:S02]  /*119d0*/  SHFL.IDX P6, R14, R13, R12, R11 ;  /* 0x0000000c0d0e7389 */ /* 0x00006400000c000b */
[----:B01----:R-:W-:Y:S01]  /*119e0*/  ENDCOLLECTIVE ;  /* 0x000000000000791b */ /* 0x003fe20003800000 */
.L_x_2381:
[----:B------:R-:W-:Y:S01]  /*119f0*/  IMAD.MOV.U32 R13, RZ, RZ, R19 ;  /* 0x000000ffff0d7224 */ /* 0x000fe200078e0013 */
[----:B------:R-:W-:Y:S02]  /*11a00*/  MOV R12, 0x1 ;  /* 0x00000001000c7802 */ /* 0x000fe40000000f00 */
[----:B------:R-:W-:-:S13]  /*11a10*/  IADD3 R2, P0, R14, R6, RZ ;  /* 0x000000060e027210 */ /* 0x000fda0007f1e0ff */
[----:B------:R-:W-:Y:S05]  /*11a20*/  WARPSYNC.COLLECTIVE R15, `(.L_x_2382) ;  /* 0x000000000f087348 */ /* 0x000fea0003c00000 */
[----:B------:R0:W1:Y:S02]  /*11a30*/  SHFL.IDX P6, R14, R13, R12, R11 ;  /* 0x0000000c0d0e7389 */ /* 0x00006400000c000b */
[----:B01----:R-:W-:Y:S01]  /*11a40*/  ENDCOLLECTIVE ;  /* 0x000000000000791b */ /* 0x003fe20003800000 */
.L_x_2382:
[----:B------:R-:W-:Y:S01]  /*11a50*/  IADD3.X R3, RZ, R0, RZ, P0, !PT ;  /* 0x00000000ff037210 */ /* 0x000fe200007fe4ff */
[----:B------:R-:W-:Y:S01]  /*11a60*/  IMAD R0, R8, 0x2, R17 ;  /* 0x0000000208007824 */ /* 0x000fe200078e0211 */
        /* <DEDUP_REMOVED lines=11> */
.L_x_2383:
        /* <DEDUP_REMOVED lines=10> */
.L_x_2384:
        /* <DEDUP_REMOVED lines=12> */
.L_x_2385:
        /* <DEDUP_REMOVED lines=10> */
.L_x_2386:
        /* <DEDUP_REMOVED lines=12> */
.L_x_2387:
        /* <DEDUP_REMOVED lines=10> */
.L_x_2388:
        /* <DEDUP_REMOVED lines=12> */
.L_x_2389:
        /* <DEDUP_REMOVED lines=10> */
.L_x_2390:
        /* <DEDUP_REMOVED lines=12> */
.L_x_2391:
[----:B------:R-:W-:Y:S01]  /*120a0*/  @!PT LDS RZ, [RZ] ;  /* 0x00000000fffff984 */ /* 0x000fe20000000800 */
[----:B------:R-:W-:Y:S01]  /*120b0*/  @!PT LDS RZ, [RZ] ;  /* 0x00000000fffff984 */ /* 0x000fe20000000800 */
[----:B------:R-:W-:Y:S01]  /*120c0*/  @!PT LDS RZ, [RZ] ;  /* 0x00000000fffff984 */ /* 0x000fe20000000800 */
[----:B------:R1:W-:Y:S01]  /*120d0*/  LDGSTS.E.BYPASS.LTC128B.128 [R0+0x5400], desc[UR36][R2.64+0x80], !P0 ;  /* 0x0540008002007fae */ /* 0x0003e2000c101d64 */
[----:B------:R-:W-:Y:S05]  /*120e0*/  BRA `(.L_x_2392) ;  /* 0xffffffc800e47947 */ /* 0x000fea000383ffff */
.L_x_2297:
[----:B------:R-:W-:Y:S01]  /*120f0*/  BSSY B0, `(.L_x_2393) ;  /* 0x0000008000007945 */ /* 0x000fe20003800000 */
[----:B------:R-:W-:Y:S01]  /*12100*/  IMAD.MOV.U32 R13, RZ, RZ, R34 ;  /* 0x000000ffff0d7224 */ /* 0x000fe200078e0022 */
[----:B------:R-:W-:Y:S01]  /*12110*/  MOV R12, RZ ;  /* 0x000000ff000c7202 */ /* 0x000fe20000000f00 */
[----:B------:R-:W-:Y:S02]  /*12120*/  IMAD.MOV.U32 R11, RZ, RZ, 0x1f ;  /* 0x0000001fff0b7424 */ /* 0x000fe400078e00ff */
[----:B------:R-:W-:-:S07]  /*12130*/  IMAD.MOV.U32 R15, RZ, RZ, -0x1 ;  /* 0xffffffffff0f7424 */ /* 0x000fce00078e00ff */
[----:B-----5:R-:W-:Y:S05]  /*12140*/  WARPSYNC.COLLECTIVE R15, `(.L_x_2394) ;  /* 0x000000000f087348 */ /* 0x020fea0003c00000 */
[----:B------:R0:W1:Y:S02]  /*12150*/  SHFL.IDX P6, R14, R13, R12, R11 ;  /* 0x0000000c0d0e7389 */ /* 0x00006400000c000b */
[----:B01---5:R-:W-:Y:S01]  /*12160*/  ENDCOLLECTIVE ;  /* 0x000000000000791b */ /* 0x023fe20003800000 */
.L_x_2394:
[----:B------:R-:W-:Y:S05]  /*12170*/  BSYNC B0 ;  /* 0x0000000000007941 */ /* 0x000fea0003800000 */
.L_x_2393:
[----:B------:R-:W-:Y:S05]  /*12180*/  BRA `(.L_x_2395) ;  /* 0xffffffcc00687947 */ /* 0x000fea000383ffff */
.L_x_2300:
[----:B-1----:R1:W2:Y:S02]  /*12190*/  SYNCS.PHASECHK.TRANS64.TRYWAIT P0, [R4+URZ+0x2a820], R0 ;  /* 0x02a82000040075a7 */ /* 0x0022a4000800017f */
[----:B--2---:R-:W-:Y:S05]  /*121a0*/  @!P0 NANOSLEEP.SYNCS 0x989680 ;  /* 0x009896800000895d */ /* 0x004fea0003900000 */
[----:B------:R-:W2:Y:S02]  /*121b0*/  @!P0 SYNCS.PHASECHK.TRANS64 P0, [R4+URZ+0x2a820], R0 ;  /* 0x02a82000040085a7 */ /* 0x000ea4000800007f */
[----:B--2---:R-:W-:Y:S05]  /*121c0*/  @!P0 BRA `(.L_x_2300) ;  /* 0xfffffffc00f08947 */ /* 0x004fea000383ffff */
[----:B------:R-:W-:Y:S05]  /*121d0*/  BRA `(.L_x_2396) ;  /* 0xffffffcc00b07947 */ /* 0x000fea000383ffff */
.L_x_2301:
[----:B------:R-:W2:Y:S01]  /*121e0*/  S2R R2, SR_TID.X ;  /* 0x0000000000027919 */ /* 0x000ea20000002100 */
[----:B------:R-:W-:Y:S01]  /*121f0*/  BSSY B0, `(.L_x_2397) ;  /* 0x000000a000007945 */ /* 0x000fe20003800000 */
[----:B------:R-:W-:Y:S01]  /*12200*/  IMAD.MOV.U32 R12, RZ, RZ, RZ ;  /* 0x000000ffff0c7224 */ /* 0x000fe200078e00ff */
[----:B------:R-:W-:Y:S01]  /*12210*/  MOV R15, 0xffffffff ;  /* 0xffffffff000f7802 */ /* 0x000fe20000000f00 */
[----:B------:R-:W-:Y:S01]  /*12220*/  IMAD.MOV.U32 R11, RZ, RZ, 0x1f ;  /* 0x0000001fff0b7424 */ /* 0x000fe200078e00ff */
[----:B--2---:R-:W-:-:S04]  /*12230*/  SHF.R.U32.HI R2, RZ, 0x5, R2 ;  /* 0x00000005ff027819 */ /* 0x004fc80000011602 */
[----:B------:R-:W-:-:S04]  /*12240*/  LOP3.LUT R2, R2, 0x3, RZ, 0xc0, !PT ;  /* 0x0000000302027812 */ /* 0x000fc800078ec0ff */
[----:B------:R-:W-:-:S07]  /*12250*/  MOV R13, R2 ;  /* 0x00000002000d7202 */ /* 0x000fce0000000f00 */
[----:B01---5:R-:W-:Y:S05]  /*12260*/  WARPSYNC.COLLECTIVE R15, `(.L_x_2398) ;  /* 0x000000000f087348 */ /* 0x023fea0003c00000 */
[----:B------:R2:W3:Y:S02]  /*12270*/  SHFL.IDX P6, R14, R13, R12, R11 ;  /* 0x0000000c0d0e7389 */ /* 0x0004e400000c000b */
[----:B0123-5:R-:W-:Y:S01]  /*12280*/  ENDCOLLECTIVE ;  /* 0x000000000000791b */ /* 0x02ffe20003800000 */
.L_x_2398:
[----:B------:R-:W-:Y:S05]  /*12290*/  BSYNC B0 ;  /* 0x0000000000007941 */ /* 0x000fea0003800000 */
.L_x_2397:
[----:B------:R-:W-:Y:S05]  /*122a0*/  BRA `(.L_x_2399) ;  /* 0xffffffcc00987947 */ /* 0x000fea000383ffff */
.L_x_2304:
[----:B------:R-:W-:Y:S01]  /*122b0*/  BSSY B1, `(.L_x_2400) ;  /* 0x0000006000017945 */ /* 0x000fe20003800000 */
[----:B------:R-:W-:-:S07]  /*122c0*/  IMAD.MOV.U32 R15, RZ, RZ, -0x1 ;  /* 0xffffffffff0f7424 */ /* 0x000fce00078e00ff */
[----:B01---5:R-:W-:Y:S05]  /*122d0*/  WARPSYNC.COLLECTIVE R15, `(.L_x_2401) ;  /* 0x000000000f0c7348 */ /* 0x023fea0003c00000 */
[----:B------:R-:W-:Y:S02]  /*122e0*/  ELECT P6, UR62, PT ;  /* 0x00000000003e782f */ /* 0x000fe400038c0000 */
[----:B------:R-:W-:Y:S01]  /*122f0*/  MOV R14, UR62 ;  /* 0x0000003e000e7c02 */ /* 0x000fe20008000f00 */
[----:B01---5:R-:W-:Y:S10]  /*12300*/  ENDCOLLECTIVE ;  /* 0x000000000000791b */ /* 0x023ff40003800000 */
.L_x_2401:
[----:B------:R-:W-:Y:S05]  /*12310*/  BSYNC B1 ;  /* 0x0000000000017941 */ /* 0x000fea0003800000 */
.L_x_2400:
[----:B------:R-:W-:Y:S05]  /*12320*/  BRA `(.L_x_2402) ;  /* 0xffffffcc00907947 */ /* 0x000fea000383ffff */
.L_x_2306:
[----:B-1----:R1:W2:Y:S02]  /*12330*/  SYNCS.PHASECHK.TRANS64.TRYWAIT P1, [R5+URZ+0x2a840], R0 ;  /* 0x02a84000050075a7 */ /* 0x0022a4000802017f */
[----:B--2---:R-:W-:Y:S05]  /*12340*/  @!P1 NANOSLEEP.SYNCS 0x989680 ;  /* 0x009896800000995d */ /* 0x004fea0003900000 */
[----:B------:R-:W2:Y:S02]  /*12350*/  @!P1 SYNCS.PHASECHK.TRANS64 P1, [R5+URZ+0x2a840], R0 ;  /* 0x02a84000050095a7 */ /* 0x000ea4000802007f */
[----:B--2---:R-:W-:Y:S05]  /*12360*/  @!P1 BRA `(.L_x_2306) ;  /* 0xfffffffc00f09947 */ /* 0x004fea000383ffff */
[----:B------:R-:W-:Y:S05]  /*12370*/  BRA `(.L_x_2403) ;  /* 0xffffffcc00b07947 */ /* 0x000fea000383ffff */
.L_x_2308:
[----:B--2---:R2:W3:Y:S02]  /*12380*/  SYNCS.PHASECHK.TRANS64.TRYWAIT P1, [R23+URZ+0x2a840], R2 ;  /* 0x02a84002170075a7 */ /* 0x0044e4000802017f */
[----:B---3--:R-:W-:Y:S05]  /*12390*/  @!P1 NANOSLEEP.SYNCS 0x989680 ;  /* 0x009896800000995d */ /* 0x008fea0003900000 */
[----:B------:R-:W3:Y:S02]  /*123a0*/  @!P1 SYNCS.PHASECHK.TRANS64 P1, [R23+URZ+0x2a840], R2 ;  /* 0x02a84002170095a7 */ /* 0x000ee4000802007f */
[----:B---3--:R-:W-:Y:S05]  /*123b0*/  @!P1 BRA `(.L_x_2308) ;  /* 0xfffffffc00f09947 */ /* 0x008fea000383ffff */
[----:B------:R-:W-:Y:S05]  /*123c0*/  BRA `(.L_x_2404) ;  /* 0xffffffcc00bc7947 */ /* 0x000fea000383ffff */
.L_x_2310:
[----:B---3--:R3:W4:Y:S02]  /*123d0*/  SYNCS.PHASECHK.TRANS64.TRYWAIT P1, [R5+URZ+0x2a860], R0 ;  /* 0x02a86000050075a7 */ /* 0x008724000802017f */
[----:B----4-:R-:W-:Y:S05]  /*123e0*/  @!P1 NANOSLEEP.SYNCS 0x989680 ;  /* 0x009896800000995d */ /* 0x010fea0003900000 */
[----:B------:R-:W4:Y:S02]  /*123f0*/  @!P1 SYNCS.PHASECHK.TRANS64 P1, [R5+URZ+0x2a860], R0 ;  /* 0x02a86000050095a7 */ /* 0x000f24000802007f */
[----:B----4-:R-:W-:Y:S05]  /*12400*/  @!P1 BRA `(.L_x_2310) ;  /* 0xfffffffc00f09947 */ /* 0x010fea000383ffff */
[----:B------:R-:W-:Y:S05]  /*12410*/  BRA `(.L_x_2405) ;  /* 0xffffffcc00b87947 */ /* 0x000fea000383ffff */
.L_x_2406:
        /* <DEDUP_REMOVED lines=14> */
.L_x_15638:


//--------------------- .text._ZN7cutlass13device_kernelIN5flash11enable_sm90INS1_16FlashAttnFwdSm90INS1_25CollectiveMainloopFwdSm90ILi2EN4cute5tupleIJNS5_1CILi1EEES8_S8_EEENS6_IJNS7_ILi128EEENS7_ILi96EEENS7_ILi192EEEEEELi128ENS_6half_tEfNS_4arch4Sm90ELb1ELb0ELb1ELb1ELb1ELb0ELb0ELb1ELb1ELb1ELb0ELb0EEENS1_21CollectiveEpilogueFwdINS6_IJSA_SA_SB_EEES9_SE_SG_Li256ELb1ELb1ELb0ELb0EEENS1_36VarlenDynamicPersistentTileSchedulerILi128ELi96ELi256ELi128ELb0ELb1ELb1ELb1ELb1ELb1EEEEEEEEEvNT_6ParamsE --------------------------
	.section	.text._ZN7cutlass13device_kernelIN5flash11enable_sm90INS1_16FlashAttnFwdSm90INS1_25CollectiveMainloopFwdSm90ILi2EN4cute5tupleIJNS5_1CILi1EEES8_S8_EEENS6_IJNS7_ILi128EEENS7_ILi96EEENS7_ILi192EEEEEELi128ENS_6half_tEfNS_4arch4Sm90ELb1ELb0ELb1ELb1ELb1ELb0ELb0ELb1ELb1ELb1ELb0ELb0EEENS1_21CollectiveEpilogueFwdINS6_IJSA_SA_SB_EEES9_SE_SG_Li256ELb1ELb1ELb0ELb0EEENS1_36VarlenDynamicPersistentTileSchedulerILi128ELi96ELi256ELi128ELb0ELb1ELb1ELb1ELb1ELb1EEEEEEEEEvNT_6ParamsE,"ax",@progbits
	.align	128
.text._ZN7cutlass13device_kernelIN5flash11enable_sm90INS1_16FlashAttnFwdSm90INS1_25CollectiveMainloopFwdSm90ILi2EN4cute5tupleIJNS5_1CILi1EEES8_S8_EEENS6_IJNS7_ILi128EEENS7_ILi96EEENS7_ILi192EEEEEELi128ENS_6half_tEfNS_4arch4Sm90ELb1ELb0ELb1ELb1ELb1ELb0ELb0ELb1ELb1ELb1ELb0ELb0EEENS1_21CollectiveEpilogueFwdINS6_IJSA_SA_SB_EEES9_SE_SG_Li256ELb1ELb1ELb0ELb0EEENS1_36VarlenDynamicPersistentTileSchedulerILi128ELi96ELi256ELi128ELb0ELb1ELb1ELb1ELb1ELb1EEEEEEEEEvNT_6ParamsE:
        .type           _ZN7cutlass13device_kernelIN5flash11enable_sm90INS1_16FlashAttnFwdSm90INS1_25CollectiveMainloopFwdSm90ILi2EN4cute5tupleIJNS5_1CILi1EEES8_S8_EEENS6_IJNS7_ILi128EEENS7_ILi96EEENS7_ILi192EEEEEELi128ENS_6half_tEfNS_4arch4Sm90ELb1ELb0ELb1ELb1ELb1ELb0ELb0ELb1ELb1ELb1ELb0ELb0EEENS1_21CollectiveEpilogueFwdINS6_IJSA_SA_SB_EEES9_SE_SG_Li256ELb1ELb1ELb0ELb0EEENS1_36VarlenDynamicPersistentTileSchedulerILi128ELi96ELi256ELi128ELb0ELb1ELb1ELb1ELb1ELb1EEEEEEEEEvNT_6ParamsE,@function
        .size           _ZN7cutlass13device_kernelIN5flash11enable_sm90INS1_16FlashAttnFwdSm90INS1_25CollectiveMainloopFwdSm90ILi2EN4cute5tupleIJNS5_1CILi1EEES8_S8_EEENS6_IJNS7_ILi128EEENS7_ILi96EEENS7_ILi192EEEEEELi128ENS_6half_tEfNS_4arch4Sm90ELb1ELb0ELb1ELb1ELb1ELb0ELb0ELb1ELb1ELb1ELb0ELb0EEENS1_21CollectiveEpilogueFwdINS6_IJSA_SA_SB_EEES9_SE_SG_Li256ELb1ELb1ELb0ELb0EEENS1_36VarlenDynamicPersistentTileSchedulerILi128ELi96ELi256ELi128ELb0ELb1ELb1ELb1ELb1ELb1EEEEEEEEEvNT_6ParamsE,(.L_x_15639 - _ZN7cutlass13device_kernelIN5flash11enable_sm90INS1_16FlashAttnFwdSm90INS1_25CollectiveMainloopFwdSm90ILi2EN4cute5tupleIJNS5_1CILi1EEES8_S8_EEENS6_IJNS7_ILi128EEENS7_ILi96EEENS7_ILi192EEEEEELi128ENS_6half_tEfNS_4arch4Sm90ELb1ELb0ELb1ELb1ELb1ELb0ELb0ELb1ELb1ELb1ELb0ELb0EEENS1_21CollectiveEpilogueFwdINS6_IJSA_SA_SB_EEES9_SE_SG_Li256ELb1ELb1ELb0ELb0EEENS1_36VarlenDynamicPersistentTileSchedulerILi128ELi96ELi256ELi128ELb0ELb1ELb1ELb1ELb1ELb1EEEEEEEEEvNT_6ParamsE)
        .other          _ZN7cutlass13device_kernelIN5flash11enable_sm90INS1_16FlashAttnFwdSm90INS1_25CollectiveMainloopFwdSm90ILi2EN4cute5tupleIJNS5_1CILi1EEES8_S8_EEENS6_IJNS7_ILi128EEENS7_ILi96EEENS7_ILi192EEEEEELi128ENS_6half_tEfNS_4arch4Sm90ELb1ELb0ELb1ELb1ELb1ELb0ELb0ELb1ELb1ELb1ELb0ELb0EEENS1_21CollectiveEpilogueFwdINS6_IJSA_SA_SB_EEES9_SE_SG_Li256ELb1ELb1ELb0ELb0EEENS1_36VarlenDynamicPersistentTileSchedulerILi128ELi96ELi256ELi128ELb0ELb1ELb1ELb1ELb1ELb1EEEEEEEEEvNT_6ParamsE,@"STO_CUDA_ENTRY STV_DEFAULT"
_ZN7cutlass13device_kernelIN5flash11enable_sm90INS1_16FlashAttnFwdSm90INS1_25CollectiveMainloopFwdSm90ILi2EN4cute5tupleIJNS5_1CILi1EEES8_S8_EEENS6_IJNS7_ILi128EEENS7_ILi96EEENS7_ILi192EEEEEELi128ENS_6half_tEfNS_4arch4Sm90ELb1ELb0ELb1ELb1ELb1ELb0ELb0ELb1ELb1ELb1ELb0ELb0EEENS1_21CollectiveEpilogueFwdINS6_IJSA_SA_SB_EEES9_SE_SG_Li256ELb1ELb1ELb0ELb0EEENS1_36VarlenDynamicPersistentTileSchedulerILi128ELi96ELi256ELi128ELb0ELb1ELb1ELb1ELb1ELb1EEEEEEEEEvNT_6ParamsE:
        /* <DEDUP_REMOVED lines=45> */
.L_x_2407:
        /* <DEDUP_REMOVED lines=22> */
.L_x_2408:
        /* <DEDUP_REMOVED lines=18> */
.L_x_2409:
        /* <DEDUP_REMOVED lines=22> */
.L_x_2410:
        /* <DEDUP_REMOVED lines=23> */
.L_x_2411:
        /* <DEDUP_REMOVED lines=8> */
.L_x_2413:
        /* <DEDUP_REMOVED lines=22> */
[-C--:B------:R-:W-:Y:S02]  /*0a00*/  LEA.HI R0, R3, R174.reuse, RZ, 0x4 ;  /* 0x000000ae03007211 */ /* 0x080fe400078f20ff */
[----:B------:R-:W-:Y:S02]  /*0a10*/  LOP3.LUT R165, R5, 0xffffff80, RZ, 0xc0, !PT ;  /* 0xffffff8005a57812 */ /* 0x000fe400078ec0ff */
[----:B------:R-:W-:Y:S02]  /*0a20*/  SHF.R.S32.HI R9, RZ, 0x4, R0 ;  /* 0x00000004ff097819 */ /* 0x000fe40000011400 */
[----:B------:R-:W-:Y:S01]  /*0a30*/  LEA.HI R2, R3, R174, RZ, 0x5 ;  /* 0x000000ae03027211 */ /* 0x000fe200078f28ff */
[----:B------:R-:W-:Y:S01]  /*0a40*/  IMAD.IADD R165, R174, 0x1, -R165 ;  /* 0x00000001aea57824 */ /* 0x000fe200078e0aa5 */
[----:B------:R-:W-:-:S02]  /*0a50*/  LOP3.LUT R7, R0, 0x3fffff0, RZ, 0xc0, !PT ;  /* 0x03fffff000077812 */ /* 0x000fc400078ec0ff */
[----:B------:R-:W-:Y:S01]  /*0a60*/  LEA.HI R0, R0, R9, RZ, 0x1 ;  /* 0x0000000900007211 */ /* 0x000fe200078f08ff */
[----:B------:R-:W-:Y:S01]  /*0a70*/  IMAD.SHL.U32 R2, R2, 0x20, RZ ;  /* 0x0000002002027824 */ /* 0x000fe200078e00ff */
[----:B------:R-:W-:Y:S02]  /*0a80*/  SHF.R.S32.HI R4, RZ, 0x1f, R165 ;  /* 0x0000001fff047819 */ /* 0x000fe400000114a5 */
[----:B------:R-:W-:Y:S02]  /*0a90*/  LOP3.LUT R0, R0, 0x1ffffffe, RZ, 0xc0, !PT ;  /* 0x1ffffffe00007812 */ /* 0x000fe400078ec0ff */
[----:B------:R-:W-:Y:S02]  /*0aa0*/  LEA.HI R6, R4, R165, RZ, 0x2 ;  /* 0x000000a504067211 */ /* 0x000fe400078f10ff */
[----:B------:R-:W-:Y:S01]  /*0ab0*/  LEA.HI R10, R3, R174, RZ, 0x2 ;  /* 0x000000ae030a7211 */ /* 0x000fe200078f10ff */
[----:B------:R-:W-:Y:S01]  /*0ac0*/  IMAD.IADD R0, R9, 0x1, -R0 ;  /* 0x0000000109007824 */ /* 0x000fe200078e0a00 */
[----:B------:R-:W-:-:S02]  /*0ad0*/  SHF.R.S32.HI R8, RZ, 0x2, R6 ;  /* 0x00000002ff087819 */ /* 0x000fc40000011406 */
[----:B------:R-:W-:Y:S02]  /*0ae0*/  SHF.R.S32.HI R11, RZ, 0x1f, R6 ;  /* 0x0000001fff0b7819 */ /* 0x000fe40000011406 */
[----:B------:R-:W-:Y:S02]  /*0af0*/  SHF.R.S32.HI R166, RZ, 0x7, R5 ;  /* 0x00000007ffa67819 */ /* 0x000fe40000011405 */
[----:B------:R-:W-:Y:S02]  /*0b00*/  LOP3.LUT R2, R2, 0xfffffc00, RZ, 0xc0, !PT ;  /* 0xfffffc0002027812 */ /* 0x000fe400078ec0ff */
[----:B------:R-:W-:Y:S02]  /*0b10*/  IADD3 R7, R174, -R7, RZ ;  /* 0x80000007ae077210 */ /* 0x000fe40007ffe0ff */
[----:B------:R-:W-:Y:S02]  /*0b20*/  LEA.HI R11, R11, R8, RZ, 0x3 ;  /* 0x000000080b0b7211 */ /* 0x000fe400078f18ff */
[----:B------:R-:W-:Y:S01]  /*0b30*/  LOP3.LUT R9, R10, 0xfffffffc, RZ, 0xc0, !PT ;  /* 0xfffffffc0a097812 */ /* 0x000fe200078ec0ff */
[----:B------:R-:W-:Y:S01]  /*0b40*/  IMAD R7, R7, 0x40, R2 ;  /* 0x0000004007077824 */ /* 0x000fe200078e0202 */
[----:B------:R-:W-:-:S02]  /*0b50*/  LEA.HI R5, R5, R166, RZ, 0x1 ;  /* 0x000000a605057211 */ /* 0x000fc400078f08ff */
[----:B------:R-:W-:Y:S01]  /*0b60*/  LEA.HI R3, R3, R174, RZ, 0x3 ;  /* 0x000000ae03037211 */ /* 0x000fe200078f18ff */
[----:B------:R-:W-:Y:S01]  /*0b70*/  IMAD.IADD R2, R174, 0x1, -R9 ;  /* 0x00000001ae027824 */ /* 0x000fe200078e0a09 */
[----:B------:R-:W-:Y:S01]  /*0b80*/  LOP3.LUT R11, R11, 0xfffffff8, RZ, 0xc0, !PT ;  /* 0xfffffff80b0b7812 */ /* 0x000fe200078ec0ff */
[----:B------:R-:W-:Y:S01]  /*0b90*/  IMAD R168, R0, 0x8, R7 ;  /* 0x0000000800a87824 */ /* 0x000fe200078e0207 */
[----:B------:R-:W-:Y:S02]  /*0ba0*/  LEA.HI R4, R4, R165, RZ, 0x5 ;  /* 0x000000a504047211 */ /* 0x000fe400078f28ff */
[----:B------:R-:W-:Y:S01]  /*0bb0*/  LOP3.LUT R9, R5, 0x3fffffe, RZ, 0xc0, !PT ;  /* 0x03fffffe05097812 */ /* 0x000fe200078ec0ff */
[----:B------:R-:W-:Y:S01]  /*0bc0*/  IMAD.IADD R11, R8, 0x1, -R11 ;  /* 0x00000001080b7824 */ /* 0x000fe200078e0a0b */
[----:B------:R-:W-:Y:S02]  /*0bd0*/  LOP3.LUT R5, R3, 0xfffffff8, RZ, 0xc0, !PT ;  /* 0xfffffff803057812 */ /* 0x000fe400078ec0ff */
[----:B------:R-:W-:Y:S01]  /*0be0*/  SHF.R.S32.HI R4, RZ, 0x5, R4 ;  /* 0x00000005ff047819 */ /* 0x000fe20000011404 */
[----:B------:R-:W-:Y:S01]  /*0bf0*/  IMAD.IADD R9, R166, 0x1, -R9 ;  /* 0x00000001a6097824 */ /* 0x000fe200078e0a09 */
[----:B------:R-:W-:Y:S01]  /*0c00*/  LEA.HI R8, R2, R2, RZ, 0x1 ;  /* 0x0000000202087211 */ /* 0x000fe200078f08ff */
[----:B------:R-:W-:Y:S01]  /*0c10*/  IMAD.IADD R160, R174, 0x1, -R5 ;  /* 0x00000001aea07824 */ /* 0x000fe200078e0a05 */
[----:B------:R-:W-:-:S02]  /*0c20*/  LEA R4, R4, R11, 0x4 ;  /* 0x0000000b04047211 */ /* 0x000fc400078e20ff */
[----:B------:R-:W-:Y:S01]  /*0c30*/  LOP3.LUT R11, R8, 0x1ffffffe, RZ, 0xc0, !PT ;  /* 0x1ffffffe080b7812 */ /* 0x000fe200078ec0ff */
[----:B------:R-:W-:Y:S01]  /*0c40*/  IMAD.SHL.U32 R17, R160, 0x8, RZ ;  /* 0x00000008a0117824 */ /* 0x000fe200078e00ff */
[----:B------:R-:W-:Y:S02]  /*0c50*/  LOP3.LUT R18, R6, 0x7ffffffc, RZ, 0xc0, !PT ;  /* 0x7ffffffc06127812 */ /* 0x000fe400078ec0ff */
[----:B------:R-:W-:Y:S01]  /*0c60*/  LEA R167, R9, R4, 0x6 ;  /* 0x0000000409a77211 */ /* 0x000fe200078e30ff */
[----:B------:R-:W-:Y:S01]  /*0c70*/  IMAD.IADD R2, R2, 0x1, -R11 ;  /* 0x0000000102027824 */ /* 0x000fe200078e0a0b */
[----:B------:R-:W-:Y:S01]  /*0c80*/  SHF.R.S32.HI R163, RZ, 0x3, R3 ;  /* 0x00000003ffa37819 */ /* 0x000fe20000011403 */
[----:B------:R-:W-:Y:S01]  /*0c90*/  VIADD R23, R17, 0x40 ;  /* 0x0000004011177836 */ /* 0x000fe20000000000 */
[----:B------:R-:W-:Y:S01]  /*0ca0*/  SHF.R.S32.HI R173, RZ, 0x1f, R17 ;  /* 0x0000001fffad7819 */ /* 0x000fe20000011411 */
[----:B------:R-:W-:Y:S01]  /*0cb0*/  IMAD.IADD R18, R165, 0x1, -R18 ;  /* 0x00000001a5127824 */ /* 0x000fe200078e0a12 */
[----:B------:R-:W-:-:S02]  /*0cc0*/  LEA R19, R2, R167, 0x3 ;  /* 0x000000a702137211 */ /* 0x000fc400078e18ff */
[----:B------:R-:W-:-:S07]  /*0cd0*/  SHF.R.S32.HI R169, RZ, 0x1f, R23 ;  /* 0x0000001fffa97819 */ /* 0x000fce0000011417 */
.L_x_2473:
[----:B0---4-:R-:W0:Y:S01]  /*0ce0*/  LDC.64 R2, c[0x0][0xc88] ;  /* 0x00032200ff027b82 */ /* 0x011e220000000a00 */
[----:B------:R-:W-:Y:S01]  /*0cf0*/  ULDC.64 UR4, c[0x0][0xa28] ;  /* 0x00028a0000047ab9 */ /* 0x000fe20000000a00 */
[----:B------:R-:W-:Y:S01]  /*0d00*/  ULDC.64 UR6, c[0x0][0xa18] ;  /* 0x0002860000067ab9 */ /* 0x000fe20000000a00 */
[----:B------:R-:W-:Y:S01]  /*0d10*/  IMAD.MOV.U32 R0, RZ, RZ, RZ ;  /* 0x000000ffff007224 */ /* 0x000fe200078e00ff */
[----:B------:R-:W-:Y:S01]  /*0d20*/  ULDC.64 UR8, c[0x0][0xa20] ;  /* 0x0002880000087ab9 */ /* 0x000fe20000000a00 */
[----:B0-----:R-:W-:-:S05]  /*0d30*/  IMAD.WIDE R2, R47, 0x4, R2 ;  /* 0x000000042f027825 */ /* 0x001fca00078e0202 */
[----:B--2---:R-:W2:Y:S01]  /*0d40*/  LDG.E R22, desc[UR36][R2.64] ;  /* 0x0000002402167981 */ /* 0x004ea2000c1e1900 */
[----:B------:R-:W-:Y:S02]  /*0d50*/  ISETP.NE.U32.AND P0, PT, RZ, UR4, PT ;  /* 0x00000004ff007c0c */ /* 0x000fe4000bf05070 */
[----:B------:R-:W-:Y:S02]  /*0d60*/  ISETP.NE.U32.AND P1, PT, RZ, UR6, PT ;  /* 0x00000006ff007c0c */ /* 0x000fe4000bf25070 */
[----:B------:R-:W-:Y:S02]  /*0d70*/  ISETP.NE.AND.EX P0, PT, RZ, UR5, PT, P0 ;  /* 0x00000005ff007c0c */ /* 0x000fe4000bf05300 */
[----:B------:R-:W-:Y:S02]  /*0d80*/  ISETP.NE.AND.EX P1, PT, RZ, UR7, PT, P1 ;  /* 0x00000007ff007c0c */ /* 0x000fe4000bf25310 */
[----:B--2---:R-:W-:-:S09]  /*0d90*/  SHF.R.S32.HI R162, RZ, 0x1f, R22 ;  /* 0x0000001fffa27819 */ /* 0x004fd20000011416 */
[----:B---3--:R-:W-:-:S04]  /*0da0*/  @P0 LEA R4, P2, R22, UR4, 0x2 ;  /* 0x0000000416040c11 */ /* 0x008fc8000f8410ff */
[C---:B------:R-:W-:Y:S01]  /*0db0*/  @P0 LEA.HI.X R5, R22.reuse, UR5, R162, 0x2, P2 ;  /* 0x0000000516050c11 */ /* 0x040fe200090f14a2 */
[----:B------:R-:W-:Y:S01]  /*0dc0*/  ULDC.64 UR4, c[0x0][0x418] ;  /* 0x0001060000047ab9 */ /* 0x000fe20000000a00 */
[----:B------:R-:W-:-:S03]  /*0dd0*/  @P1 LEA R170, P2, R22, UR6, 0x2 ;  /* 0x0000000616aa1c11 */ /* 0x000fc6000f8410ff */
[----:B------:R0:W5:Y:S01]  /*0de0*/  @P0 LDG.E R0, desc[UR36][R4.64] ;  /* 0x0000002404000981 */ /* 0x000162000c1e1900 */
[----:B------:R-:W-:-:S05]  /*0df0*/  @P1 LEA.HI.X R171, R22, UR7, R162, 0x2, P2 ;  /* 0x0000000716ab1c11 */ /* 0x000fca00090f14a2 */
[----:B------:R0:W5:Y:S01]  /*0e00*/  @P1 LDG.E R170, desc[UR36][R170.64] ;  /* 0x00000024aaaa1981 */ /* 0x000162000c1e1900 */
[----:B------:R-:W-:Y:S01]  /*0e10*/  UISETP.NE.U32.AND UP0, UPT, UR4, URZ, UPT ;  /* 0x0000003f0400728c */ /* 0x000fe2000bf05070 */
[----:B------:R-:W-:Y:S02]  /*0e20*/  ISETP.NE.U32.AND P2, PT, RZ, UR8, PT ;  /* 0x00000008ff007c0c */ /* 0x000fe4000bf45070 */
        /* <DEDUP_REMOVED lines=17> */
.L_x_2414:
[----:B------:R-:W-:Y:S02]  /*0f40*/  IMAD.U32 R171, RZ, RZ, UR4 ;  /* 0x00000004ffab7e24 */ /* 0x000fe4000f8e00ff */
[----:B------:R-:W-:Y:S01]  /*0f50*/  IMAD.MOV.U32 R161, RZ, RZ, R46 ;  /* 0x000000ffffa17224 */ /* 0x000fe200078e002e */
[----:B------:R-:W-:Y:S06]  /*0f60*/  @!P2 BRA `(.L_x_2415) ;  /* 0x000000000010a947 */ /* 0x000fec0003800000 */
[----:B------:R-:W-:-:S04]  /*0f70*/  LEA R2, P0, R22, UR8, 0x2 ;  /* 0x0000000816027c11 */ /* 0x000fc8000f8010ff */
[----:B------:R-:W-:-:S05]  /*0f80*/  LEA.HI.X R3, R22, UR9, R162, 0x2, P0 ;  /* 0x0000000916037c11 */ /* 0x000fca00080f14a2 */
[----:B------:R1:W5:Y:S01]  /*0f90*/  LDG.E R171, desc[UR36][R2.64] ;  /* 0x0000002402ab7981 */ /* 0x000362000c1e1900 */
[----:B------:R-:W-:Y:S05]  /*0fa0*/  BRA `(.L_x_2416) ;  /* 0x0000000000247947 */ /* 0x000fea0003800000 */
.L_x_2415:
        /* <DEDUP_REMOVED lines=9> */
.L_x_2416:
[----:B------:R-:W2:Y:S01]  /*1040*/  LDC R172, c[0x0][0x448] ;  /* 0x00011200ffac7b82 */ /* 0x000ea20000000800 */
[----:B------:R-:W-:Y:S01]  /*1050*/  IMAD.SHL.U32 R16, R45, 0x80, RZ ;  /* 0x000000802d107824 */ /* 0x000fe200078e00ff */
[----:B------:R-:W-:Y:S01]  /*1060*/  CS2R R86, SRZ ;  /* 0x0000000000567805 */ /* 0x000fe2000001ff00 */
[----:B-----5:R-:W-:Y:S01]  /*1070*/  IMAD.IADD R171, R171, 0x1, -R0 ;  /* 0x00000001abab7824 */ /* 0x020fe200078e0a00 */
[----:B------:R-:W-:Y:S01]  /*1080*/  CS2R R84, SRZ ;  /* 0x0000000000547805 */ /* 0x000fe2000001ff00 */
[----:B-1----:R-:W-:Y:S01]  /*1090*/  VIADD R2, R16, 0x7f ;  /* 0x0000007f10027836 */ /* 0x002fe20000000000 */
[----:B------:R-:W-:Y:S02]  /*10a0*/  CS2R R82, SRZ ;  /* 0x0000000000527805 */ /* 0x000fe4000001ff00 */
[----:B------:R-:W-:Y:S02]  /*10b0*/  CS2R R80, SRZ ;  /* 0x0000000000507805 */ /* 0x000fe4000001ff00 */
[----:B------:R-:W-:-:S02]  /*10c0*/  CS2R R78, SRZ ;  /* 0x00000000004e7805 */ /* 0x000fc4000001ff00 */
[----:B------:R-:W-:Y:S02]  /*10d0*/  CS2R R76, SRZ ;  /* 0x00000000004c7805 */ /* 0x000fe4000001ff00 */
[----:B------:R-:W-:Y:S01]  /*10e0*/  CS2R R74, SRZ ;  /* 0x00000000004a7805 */ /* 0x000fe2000001ff00 */
[----:B------:R-:W-:Y:S01]  /*10f0*/  IMAD.MOV.U32 R73, RZ, RZ, RZ ;  /* 0x000000ffff497224 */ /* 0x000fe200078e00ff */
        /* <DEDUP_REMOVED lines=12> */
[----:B--2---:R-:W-:Y:S02]  /*11c0*/  ISETP.NE.AND P0, PT, R172, 0x1, PT ;  /* 0x00000001ac00780c */ /* 0x004fe40003f05270 */
        /* <DEDUP_REMOVED lines=11> */
[----:B------:R-:W-:Y:S01]  /*1280*/  MOV R10, RZ ;  /* 0x000000ff000a7202 */ /* 0x000fe20000000f00 */
[----:B------:R-:W1:Y:S01]  /*1290*/  @P0 LDC R3, c[0x0][0x44c] ;  /* 0x00011300ff030b82 */ /* 0x000e620000000800 */
[----:B------:R-:W-:Y:S02]  /*12a0*/  IMAD.MOV.U32 R93, RZ, RZ, RZ ;  /* 0x000000ffff5d7224 */ /* 0x000fe400078e00ff */
[----:B------:R-:W-:Y:S02]  /*12b0*/  IMAD.MOV.U32 R12, RZ, RZ, RZ ;  /* 0x000000ffff0c7224 */ /* 0x000fe400078e00ff */
[----:B------:R-:W-:-:S03]  /*12c0*/  IMAD.MOV.U32 R95, RZ, RZ, RZ ;  /* 0x000000ffff5f7224 */ /* 0x000fc600078e00ff */
[----:B------:R-:W2:Y:S01]  /*12d0*/  @P0 LDC R5, c[0x0][0x450] ;  /* 0x00011400ff050b82 */ /* 0x000ea20000000800 */
[----:B-1----:R-:W-:Y:S01]  /*12e0*/  @P0 IMAD.HI.U32 R0, R2, R3, RZ ;  /* 0x0000000302000227 */ /* 0x002fe200078e00ff */
[----:B0-----:R-:W-:-:S04]  /*12f0*/  IADD3 R3, R171, 0x60, -R170 ;  /* 0x00000060ab037810 */ /* 0x001fc80007ffe8aa */
[----:B--2---:R-:W-:Y:S01]  /*1300*/  @P0 SHF.R.U32.HI R2, RZ, R5, R0 ;  /* 0x00000005ff020219 */ /* 0x004fe20000011600 */
[----:B------:R-:W-:Y:S01]  /*1310*/  VIADD R0, R171, 0x5f ;  /* 0x0000005fab007836 */ /* 0x000fe20000000000 */
[----:B------:R-:W-:Y:S02]  /*1320*/  PLOP3.LUT P0, PT, PT, PT, PT, 0x80, 0x0 ;  /* 0x000000000000781c */ /* 0x000fe40003f0f070 */
[----:B------:R-:W-:Y:S01]  /*1330*/  IADD3 R2, R3, R2, RZ ;  /* 0x0000000203027210 */ /* 0x000fe20007ffe0ff */
[----:B------:R-:W-:-:S04]  /*1340*/  IMAD.HI R0, R0, 0x2aaaaaab, RZ ;  /* 0x2aaaaaab00007827 */ /* 0x000fc800078e02ff */
[----:B------:R-:W-:Y:S01]  /*1350*/  IMAD.HI R2, R2, 0x2aaaaaab, RZ ;  /* 0x2aaaaaab02027827 */ /* 0x000fe200078e02ff */
[----:B------:R-:W-:-:S04]  /*1360*/  SHF.R.U32.HI R3, RZ, 0x1f, R0 ;  /* 0x0000001fff037819 */ /* 0x000fc80000011600 */
[----:B------:R-:W-:Y:S02]  /*1370*/  SHF.R.U32.HI R5, RZ, 0x1f, R2 ;  /* 0x0000001fff057819 */ /* 0x000fe40000011602 */
[----:B------:R-:W-:Y:S01]  /*1380*/  LEA.HI.SX32 R3, R0, R3, 0x1c ;  /* 0x0000000300037211 */ /* 0x000fe200078fe2ff */
[----:B------:R-:W-:Y:S01]  /*1390*/  IMAD.MOV.U32 R0, RZ, RZ, RZ ;  /* 0x000000ffff007224 */ /* 0x000fe200078e00ff */
[----:B------:R-:W-:Y:S01]  /*13a0*/  LEA.HI.SX32 R72, R2, R5, 0x1c ;  /* 0x0000000502487211 */ /* 0x000fe200078fe2ff */
[----:B------:R-:W-:-:S03]  /*13b0*/  IMAD.MOV.U32 R2, RZ, RZ, RZ ;  /* 0x000000ffff027224 */ /* 0x000fc600078e00ff */
[----:B------:R-:W-:-:S04]  /*13c0*/  VIMNMX R72, R3, R72, PT ;  /* 0x0000004803487248 */ /* 0x000fc80003fe0100 */
        /* <DEDUP_REMOVED lines=33> */
.L_x_2418:
        /* <DEDUP_REMOVED lines=8> */
.L_x_2560:
[----:B------:R-:W-:Y:S05]  /*1660*/  @!P0 BRA `(.L_x_2420) ;  /* 0x0000000000048947 */ /* 0x000fea0003800000 */
[----:B------:R-:W-:Y:S01]  /*1670*/  BPT.TRAP 0x1 ;  /* 0x000000040000795c */ /* 0x000fe20000300000 */
.L_x_2420:
[----:B0-----:R-:W-:Y:S01]  /*1680*/  IMAD.U32 R3, RZ, RZ, UR38 ;  /* 0x00000026ff037e24 */ /* 0x001fe2000f8e00ff */
[----:B------:R-:W-:-:S04]  /*1690*/  MOV R0, UR39 ;  /* 0x0000002700007c02 */ /* 0x000fc80008000f00 */
[----:B------:R-:W-:Y:S02]  /*16a0*/  LEA R0, R0, UR40, 0x3 ;  /* 0x0000002800007c11 */ /* 0x000fe4000f8e18ff */
[----:B------:R-:W-:-:S04]  /*16b0*/  SHF.L.U32 R3, R3, 0x1f, RZ ;  /* 0x0000001f03037819 */ /* 0x000fc800000006ff */
[----:B------:R0:W1:Y:S01]  /*16c0*/  SYNCS.PHASECHK.TRANS64.TRYWAIT P1, [R0+URZ+0x2a830], R3 ;  /* 0x02a83003000075a7 */ /* 0x000062000802017f */
[----:B------:R-:W-:Y:S05]  /*16d0*/  @!P0 BRA `(.L_x_2421) ;  /* 0x0000000000048947 */ /* 0x000fea0003800000 */
[----:B------:R-:W-:Y:S01]  /*16e0*/  BPT.TRAP 0x1 ;  /* 0x000000040000795c */ /* 0x000fe20000300000 */
.L_x_2421:
[----:B-1----:R-:W-:Y:S05]  /*16f0*/  @P1 BRA `(.L_x_2422) ;  /* 0x0000000000081947 */ /* 0x002fea0003800000 */
[----:B------:R-:W1:Y:S02]  /*1700*/  SYNCS.PHASECHK.TRANS64.TRYWAIT P1, [R0+URZ+0x2a830], R3 ;  /* 0x02a83003000075a7 */ /* 0x000e64000802017f */
[----:B-1----:R-:W-:Y:S05]  /*1710*/  @!P1 BRA `(.L_x_2423) ;  /* 0x000000f800149947 */ /* 0x002fea0003800000 */
.L_x_2422:
        /* <DEDUP_REMOVED lines=99> */
.L_x_2424:
[----:B------:R-:W-:Y:S01]  /*1d50*/  ISETP.NE.AND P4, PT, R172, 0x1, PT ;  /* 0x00000001ac00780c */ /* 0x000fe20003f85270 */
[----:B------:R-:W-:Y:S01]  /*1d60*/  IMAD.IADD R9, R19, 0x1, R16 ;  /* 0x0000000113097824 */ /* 0x000fe200078e0210 */
[----:B------:R-:W-:Y:S01]  /*1d70*/  ULDC UR4, c[0x0][0x9d8] ;  /* 0x0002760000047ab9 */ /* 0x000fe20000000800 */
[----:B------:R-:W-:Y:S02]  /*1d80*/  IMAD.MOV.U32 R15, RZ, RZ, -0x60 ;  /* 0xffffffa0ff0f7424 */ /* 0x000fe400078e00ff */
[----:B------:R-:W-:Y:S01]  /*1d90*/  FMUL.FTZ R26, R26, UR4 ;  /* 0x000000041a1a7c20 */ /* 0x000fe20008410000 */
[----:B------:R-:W-:Y:S01]  /*1da0*/  FMUL.FTZ R27, R27, UR4 ;  /* 0x000000041b1b7c20 */ /* 0x000fe20008410000 */
[----:B------:R-:W-:Y:S01]  /*1db0*/  FMUL.FTZ R30, R30, UR4 ;  /* 0x000000041e1e7c20 */ /* 0x000fe20008410000 */
[----:B------:R-:W-:Y:S02]  /*1dc0*/  IMAD R15, R72, R15, 0x61 ;  /* 0x00000061480f7424 */ /* 0x000fe400078e020f */
[----:B------:R-:W-:Y:S01]  /*1dd0*/  FMUL.FTZ R31, R31, UR4 ;  /* 0x000000041f1f7c20 */ /* 0x000fe20008410000 */
[----:B------:R-:W-:Y:S01]  /*1de0*/  FMUL.FTZ R34, R34, UR4 ;  /* 0x0000000422227c20 */ /* 0x000fe20008410000 */
[----:B------:R-:W0:Y:S01]  /*1df0*/  MUFU.TANH R26, R26 ;  /* 0x0000001a001a7308 */ /* 0x000e220000002400 */
[----:B------:R-:W-:-:S02]  /*1e00*/  IMAD R15, R18, -0x2, R15 ;  /* 0xfffffffe120f7824 */ /* 0x000fc400078e020f */
[----:B------:R-:W-:Y:S01]  /*1e10*/  FMUL.FTZ R35, R35, UR4 ;  /* 0x0000000423237c20 */ /* 0x000fe20008410000 */
[----:B------:R-:W1:Y:S01]  /*1e20*/  @P4 LDC R6, c[0x0][0x44c] ;  /* 0x00011300ff064b82 */ /* 0x000e620000000800 */
[----:B------:R-:W-:Y:S01]  /*1e30*/  FMUL.FTZ R36, R36, UR4 ;  /* 0x0000000424247c20 */ /* 0x000fe20008410000 */
[----:B------:R-:W-:Y:S01]  /*1e40*/  FMUL.FTZ R38, R38, UR4 ;  /* 0x0000000426267c20 */ /* 0x000fe20008410000 */
[----:B------:R-:W-:Y:S01]  /*1e50*/  IADD3 R12, -R170, R15, R171 ;  /* 0x0000000faa0c7210 */ /* 0x000fe20007ffe1ab */
[----:B------:R-:W-:Y:S01]  /*1e60*/  FMUL.FTZ R8, R25, UR4 ;  /* 0x0000000419087c20 */ /* 0x000fe20008410000 */
[----:B------:R-:W2:Y:S01]  /*1e70*/  MUFU.TANH R27, R27 ;  /* 0x0000001b001b7308 */ /* 0x000ea20000002400 */
[----:B------:R-:W-:Y:S01]  /*1e80*/  FMUL.FTZ R46, R46, UR4 ;  /* 0x000000042e2e7c20 */ /* 0x000fe20008410000 */
[----:B------:R-:W-:Y:S01]  /*1e90*/  FMUL.FTZ R39, R39, UR4 ;  /* 0x0000000427277c20 */ /* 0x000fe20008410000 */
[----:B------:R-:W3:Y:S01]  /*1ea0*/  @P4 LDC R13, c[0x0][0x450] ;  /* 0x00011400ff0d4b82 */ /* 0x000ee20000000800 */
[----:B------:R-:W-:Y:S01]  /*1eb0*/  FMUL.FTZ R50, R50, UR4 ;  /* 0x0000000432327c20 */ /* 0x000fe20008410000 */
[----:B------:R-:W-:Y:S01]  /*1ec0*/  FMUL.FTZ R42, R42, UR4 ;  /* 0x000000042a2a7c20 */ /* 0x000fe20008410000 */
[----:B------:R-:W-:Y:S01]  /*1ed0*/  FMUL.FTZ R54, R54, UR4 ;  /* 0x0000000436367c20 */ /* 0x000fe20008410000 */
[----:B------:R-:W-:Y:S01]  /*1ee0*/  FMUL.FTZ R43, R43, UR4 ;  /* 0x000000042b2b7c20 */ /* 0x000fe20008410000 */
[----:B------:R-:W4:Y:S01]  /*1ef0*/  MUFU.TANH R30, R30 ;  /* 0x0000001e001e7308 */ /* 0x000f220000002400 */
[----:B------:R-:W-:Y:S01]  /*1f00*/  FMUL.FTZ R47, R47, UR4 ;  /* 0x000000042f2f7c20 */ /* 0x000fe20008410000 */
[----:B------:R-:W-:Y:S01]  /*1f10*/  FMUL.FTZ R51, R51, UR4 ;  /* 0x0000000433337c20 */ /* 0x000fe20008410000 */
[----:B------:R-:W-:Y:S01]  /*1f20*/  FMUL.FTZ R55, R55, UR4 ;  /* 0x0000000437377c20 */ /* 0x000fe20008410000 */
[----:B------:R-:W-:Y:S01]  /*1f30*/  FMUL.FTZ R58, R58, UR4 ;  /* 0x000000043a3a7c20 */ /* 0x000fe20008410000 */
[----:B------:R-:W-:Y:S01]  /*1f40*/  FMUL.FTZ R59, R59, UR4 ;  /* 0x000000043b3b7c20 */ /* 0x000fe20008410000 */
[----:B------:R-:W-:Y:S01]  /*1f50*/  FMUL.FTZ R62, R62, UR4 ;  /* 0x000000043e3e7c20 */ /* 0x000fe20008410000 */
[----:B------:R-:W-:Y:S01]  /*1f60*/  FMUL.FTZ R63, R63, UR4 ;  /* 0x000000043f3f7c20 */ /* 0x000fe20008410000 */
[----:B------:R-:W5:Y:S01]  /*1f70*/  MUFU.TANH R31, R31 ;  /* 0x0000001f001f7308 */ /* 0x000f620000002400 */
[----:B------:R-:W-:Y:S01]  /*1f80*/  FMUL.FTZ R66, R66, UR4 ;  /* 0x0000000442427c20 */ /* 0x000fe20008410000 */
[----:B------:R-:W-:Y:S01]  /*1f90*/  FMUL.FTZ R67, R67, UR4 ;  /* 0x0000000443437c20 */ /* 0x000fe20008410000 */
[----:B-1----:R-:W-:-:S04]  /*1fa0*/  @P4 IMAD.HI.U32 R6, R9, R6, RZ ;  /* 0x0000000609064227 */ /* 0x002fc800078e00ff */
[----:B------:R-:W-:Y:S01]  /*1fb0*/  FMUL.FTZ R70, R70, UR4 ;  /* 0x0000000446467c20 */ /* 0x000fe20008410000 */
[----:B------:R-:W-:Y:S01]  /*1fc0*/  FMUL.FTZ R71, R71, UR4 ;  /* 0x0000000447477c20 */ /* 0x000fe20008410000 */
[----:B------:R-:W-:Y:S01]  /*1fd0*/  FMUL.FTZ R7, R24, UR4 ;  /* 0x0000000418077c20 */ /* 0x000fe20008410000 */
[----:B------:R-:W-:Y:S01]  /*1fe0*/  FMUL.FTZ R11, R28, UR4 ;  /* 0x000000041c0b7c20 */ /* 0x000fe20008410000 */
[----:B------:R-:W-:Y:S01]  /*1ff0*/  MUFU.TANH R34, R34 ;  /* 0x0000002200227308 */ /* 0x000fe20000002400 */
[----:B------:R-:W-:Y:S01]  /*2000*/  FMUL.FTZ R10, R29, UR4 ;  /* 0x000000041d0a7c20 */ /* 0x000fe20008410000 */
[----:B------:R-:W-:Y:S01]  /*2010*/  FMUL.FTZ R32, R32, UR4 ;  /* 0x0000000420207c20 */ /* 0x000fe20008410000 */
[----:B---3--:R-:W-:Y:S01]  /*2020*/  @P4 SHF.R.U32.HI R9, RZ, R13, R6 ;  /* 0x0000000dff094219 */ /* 0x008fe20000011606 */
[----:B------:R-:W-:Y:S02]  /*2030*/  IMAD R6, R72, -0x60, R171 ;  /* 0xffffffa048067824 */ /* 0x000fe400078e02ab */
[----:B------:R-:W-:Y:S01]  /*2040*/  FMUL.FTZ R33, R33, UR4 ;  /* 0x0000000421217c20 */ /* 0x000fe20008410000 */
[----:B------:R-:W-:Y:S01]  /*2050*/  FMUL.FTZ R37, R37, UR4 ;  /* 0x0000000425257c20 */ /* 0x000fe20008410000 */
[----:B------:R-:W-:Y:S01]  /*2060*/  FMUL.FTZ R40, R40, UR4 ;  /* 0x0000000428287c20 */ /* 0x000fe20008410000 */
[----:B------:R-:W1:Y:S01]  /*2070*/  SHFL.IDX PT, R14, R9, 0x1, 0x1c1f ;  /* 0x003c1f00090e7f89 */ /* 0x000e6200000e0000 */
[----:B------:R-:W-:Y:S01]  /*2080*/  VIADD R13, R6, 0x60 ;  /* 0x00000060060d7836 */ /* 0x000fe20000000000 */
[----:B------:R-:W3:Y:S01]  /*2090*/  MUFU.TANH R35, R35 ;  /* 0x0000002300237308 */ /* 0x000ee20000002400 */
[----:B------:R-:W-:Y:S01]  /*20a0*/  FMUL.FTZ R41, R41, UR4 ;  /* 0x0000000429297c20 */ /* 0x000fe20008410000 */
[----:B------:R-:W5:Y:S01]  /*20b0*/  SHFL.IDX PT, R9, R9, RZ, 0x1c1f ;  /* 0x001c1fff09097589 */ /* 0x000f6200000e0000 */
[----:B------:R-:W-:-:S02]  /*20c0*/  IMAD R13, R18, -0x2, R13 ;  /* 0xfffffffe120d7824 */ /* 0x000fc400078e020d */
        /* <DEDUP_REMOVED lines=14> */
[----:B------:R-:W-:Y:S01]  /*21b0*/  FMUL.FTZ R68, R68, UR4 ;  /* 0x0000000444447c20 */ /* 0x000fe20008410000 */
[----:B------:R-:W-:Y:S01]  /*21c0*/  FMUL.FTZ R69, R69, UR4 ;  /* 0x0000000445457c20 */ /* 0x000fe20008410000 */
[----:B------:R-:W-:Y:S01]  /*21d0*/  ULDC UR4, c[0x0][0x988] ;  /* 0x0002620000047ab9 */ /* 0x000fe20000000800 */
[----:B-1----:R-:W-:-:S03]  /*21e0*/  VIADDMNMX R14, R14, R12, R13, PT ;  /* 0x0000000c0e0e7246 */ /* 0x002fc6000380010d */
[----:B------:R4:W-:Y:S01]  /*21f0*/  MUFU.TANH R84, R46 ;  /* 0x0000002e00547308 */ /* 0x0009e20000002400 */
[C---:B------:R-:W-:Y:S02]  /*2200*/  ISETP.GT.AND P1, PT, R14.reuse, RZ, PT ;  /* 0x000000ff0e00720c */ /* 0x040fe40003f24270 */
[C---:B------:R-:W-:Y:S02]  /*2210*/  ISETP.GT.AND P2, PT, R14.reuse, 0x1, PT ;  /* 0x000000010e00780c */ /* 0x040fe40003f44270 */
[----:B------:R-:W-:Y:S02]  /*2220*/  ISETP.GT.AND P3, PT, R14, 0x8, PT ;  /* 0x000000080e00780c */ /* 0x000fe40003f64270 */
[----:B0-----:R-:W-:Y:S01]  /*2230*/  FSEL R36, R26, -INF , P1 ;  /* 0xff8000001a247808 */ /* 0x001fe20000800000 */
[----:B------:R-:W0:Y:S01]  /*2240*/  MUFU.TANH R39, R39 ;  /* 0x0000002700277308 */ /* 0x000e220000002400 */
[----:B--2---:R-:W-:Y:S02]  /*2250*/  FSEL R15, R27, -INF , P2 ;  /* 0xff8000001b0f7808 */ /* 0x004fe40001000000 */
[----:B------:R-:W-:-:S02]  /*2260*/  ISETP.GT.AND P1, PT, R14, 0x9, PT ;  /* 0x000000090e00780c */ /* 0x000fc40003f24270 */
[----:B----4-:R-:W-:Y:S02]  /*2270*/  FSEL R46, R30, -INF , P3 ;  /* 0xff8000001e2e7808 */ /* 0x010fe40001800000 */
[----:B------:R-:W-:Y:S01]  /*2280*/  FMNMX.FTZ R21, R36, R15, !PT ;  /* 0x0000000f24157209 */ /* 0x000fe20007810000 */
[----:B------:R1:W-:Y:S01]  /*2290*/  MUFU.TANH R88, R50 ;  /* 0x0000003200587308 */ /* 0x0003e20000002400 */
[----:B------:R-:W-:Y:S02]  /*22a0*/  ISETP.GT.AND P2, PT, R14, 0x10, PT ;  /* 0x000000100e00780c */ /* 0x000fe40003f44270 */
[----:B------:R-:W-:Y:S02]  /*22b0*/  FMNMX.FTZ R21, R46, R21, !PT ;  /* 0x000000152e157209 */ /* 0x000fe40007810000 */
[----:B-----5:R-:W-:Y:S01]  /*22c0*/  VIADDMNMX R12, R9, R12, R13, PT ;  /* 0x0000000c090c7246 */ /* 0x020fe2000380010d */
[----:B------:R-:W-:Y:S01]  /*22d0*/  IMAD.U32 R9, RZ, RZ, UR4 ;  /* 0x00000004ff097e24 */ /* 0x000fe2000f8e00ff */
[----:B------:R-:W-:Y:S01]  /*22e0*/  R2UR UR4, R0 ;  /* 0x00000000000472ca */ /* 0x000fe200000e0000 */
[----:B------:R-:W2:Y:S01]  /*22f0*/  MUFU.TANH R42, R42 ;  /* 0x0000002a002a7308 */ /* 0x000ea20000002400 */
[----:B-1----:R-:W-:-:S02]  /*2300*/  FSEL R50, R31, -INF , P1 ;  /* 0xff8000001f327808 */ /* 0x002fc40000800000 */
[----:B------:R-:W-:Y:S01]  /*2310*/  ISETP.GT.AND P1, PT, R14, 0x11, PT ;  /* 0x000000110e00780c */ /* 0x000fe20003f24270 */
[----:B------:R-:W1:Y:S01]  /*2320*/  @P4 LDC R31, c[0x0][0x44c] ;  /* 0x00011300ff1f4b82 */ /* 0x000e620000000800 */
[----:B------:R-:W-:Y:S02]  /*2330*/  FMNMX.FTZ R21, R50, R21, !PT ;  /* 0x0000001532157209 */ /* 0x000fe40007810000 */
[----:B---3--:R-:W-:Y:S01]  /*2340*/  FSEL R74, R35, -INF , P1 ;  /* 0xff800000234a7808 */ /* 0x008fe20000800000 */
[----:B------:R3:W-:Y:S01]  /*2350*/  MUFU.TANH R92, R54 ;  /* 0x00000036005c7308 */ /* 0x0007e20000002400 */
[----:B------:R-:W-:Y:S02]  /*2360*/  ISETP.GT.AND P1, PT, R14, 0x19, PT ;  /* 0x000000190e00780c */ /* 0x000fe40003f24270 */
[----:B------:R-:W-:Y:S01]  /*2370*/  ISETP.GT.AND P3, PT, R12, 0x8, PT ;  /* 0x000000080c00780c */ /* 0x000fe20003f64270 */
[----:B------:R-:W4:Y:S01]  /*2380*/  @P4 LDC R35, c[0x0][0x450] ;  /* 0x00011400ff234b82 */ /* 0x000f220000000800 */
[----:B0-----:R-:W-:Y:S01]  /*2390*/  FSEL R78, R39, -INF , P1 ;  /* 0xff800000274e7808 */ /* 0x001fe20000800000 */
[----:B------:R-:W-:Y:S01]  /*23a0*/  UIADD3 UR4, UR4, 0x2a840, URZ ;  /* 0x0002a84004047890 */ /* 0x000fe2000fffe03f */
[----:B------:R-:W-:Y:S01]  /*23b0*/  ISETP.GT.AND P1, PT, R14, 0x21, PT ;  /* 0x000000210e00780c */ /* 0x000fe20003f24270 */
[----:B------:R-:W0:Y:S01]  /*23c0*/  MUFU.TANH R43, R43 ;  /* 0x0000002b002b7308 */ /* 0x000e220000002400 */
[----:B---3--:R-:W-:Y:S01]  /*23d0*/  FSEL R54, R34, -INF , P2 ;  /* 0xff80000022367808 */ /* 0x008fe20001000000 */
[----:B------:R-:W-:Y:S01]  /*23e0*/  UPRMT UR4, UR42, 0x654, UR4 ;  /* 0x000006542a047896 */ /* 0x000fe20008000004 */
[----:B------:R-:W-:-:S02]  /*23f0*/  ISETP.GT.AND P2, PT, R14, 0x18, PT ;  /* 0x000000180e00780c */ /* 0x000fc40003f44270 */
[----:B------:R-:W-:Y:S02]  /*2400*/  FMNMX.FTZ R21, R54, R21, !PT ;  /* 0x0000001536157209 */ /* 0x000fe40007810000 */
[----:B------:R-:W-:Y:S01]  /*2410*/  FSEL R76, R38, -INF , P2 ;  /* 0xff800000264c7808 */ /* 0x000fe20001000000 */
[----:B------:R-:W3:Y:S01]  /*2420*/  MUFU.TANH R47, R47 ;  /* 0x0000002f002f7308 */ /* 0x000ee20000002400 */
[----:B------:R-:W-:Y:S02]  /*2430*/  FMNMX.FTZ R21, R74, R21, !PT ;  /* 0x000000154a157209 */ /* 0x000fe40007810000 */
[----:B------:R-:W-:Y:S01]  /*2440*/  ISETP.GT.AND P2, PT, R14, 0x20, PT ;  /* 0x000000200e00780c */ /* 0x000fe20003f44270 */
[----:B------:R-:W-:Y:S01]  /*2450*/  SYNCS.ARRIVE.TRANS64.RED.A1T0 RZ, [UR4], RZ ;  /* 0x000000ffffff79a7 */ /* 0x000fe20008100404 */
[----:B------:R-:W-:Y:S02]  /*2460*/  FMNMX.FTZ R21, R76, R21, !PT ;  /* 0x000000154c157209 */ /* 0x000fe40007810000 */
[----:B--2---:R-:W-:Y:S01]  /*2470*/  FSEL R80, R42, -INF , P2 ;  /* 0xff8000002a507808 */ /* 0x004fe20001000000 */
[----:B------:R-:W2:Y:S01]  /*2480*/  MUFU.TANH R51, R51 ;  /* 0x0000003300337308 */ /* 0x000ea20000002400 */
[----:B------:R-:W-:-:S02]  /*2490*/  FMNMX.FTZ R21, R78, R21, !PT ;  /* 0x000000154e157209 */ /* 0x000fc40007810000 */
[----:B------:R-:W-:Y:S02]  /*24a0*/  ISETP.GT.AND P2, PT, R14, 0x28, PT ;  /* 0x000000280e00780c */ /* 0x000fe40003f44270 */
[----:B0-----:R-:W-:Y:S02]  /*24b0*/  FSEL R82, R43, -INF , P1 ;  /* 0xff8000002b527808 */ /* 0x001fe40000800000 */
[----:B------:R-:W-:Y:S01]  /*24c0*/  FMNMX.FTZ R21, R80, R21, !PT ;  /* 0x0000001550157209 */ /* 0x000fe20007810000 */
[----:B------:R-:W0:Y:S01]  /*24d0*/  MUFU.TANH R55, R55 ;  /* 0x0000003700377308 */ /* 0x000e220000002400 */
[----:B------:R-:W-:Y:S02]  /*24e0*/  ISETP.GT.AND P1, PT, R14, 0x29, PT ;  /* 0x000000290e00780c */ /* 0x000fe40003f24270 */
[----:B------:R-:W-:Y:S02]  /*24f0*/  FSEL R84, R84, -INF , P2 ;  /* 0xff80000054547808 */ /* 0x000fe40001000000 */
[----:B------:R-:W-:-:S02]  /*2500*/  FMNMX.FTZ R21, R82, R21, !PT ;  /* 0x0000001552157209 */ /* 0x000fc40007810000 */
[----:B------:R-:W-:Y:S01]  /*2510*/  ISETP.GT.AND P2, PT, R14, 0x30, PT ;  /* 0x000000300e00780c */ /* 0x000fe20003f44270 */
[----:B------:R-:W-:Y:S01]  /*2520*/  MUFU.TANH R58, R58 ;  /* 0x0000003a003a7308 */ /* 0x000fe20000002400 */
[----:B---3--:R-:W-:Y:S02]  /*2530*/  FSEL R86, R47, -INF , P1 ;  /* 0xff8000002f567808 */ /* 0x008fe40000800000 */
[----:B------:R-:W-:Y:S02]  /*2540*/  FMNMX.FTZ R21, R84, R21, !PT ;  /* 0x0000001554157209 */ /* 0x000fe40007810000 */
[----:B------:R-:W-:Y:S02]  /*2550*/  ISETP.GT.AND P1, PT, R14, 0x31, PT ;  /* 0x000000310e00780c */ /* 0x000fe40003f24270 */
[----:B------:R-:W-:Y:S01]  /*2560*/  FSEL R88, R88, -INF , P2 ;  /* 0xff80000058587808 */ /* 0x000fe20001000000 */
[----:B------:R-:W3:Y:S01]  /*2570*/  MUFU.TANH R59, R59 ;  /* 0x0000003b003b7308 */ /* 0x000ee20000002400 */
[----:B------:R-:W-:-:S02]  /*2580*/  FMNMX.FTZ R21, R86, R21, !PT ;  /* 0x0000001556157209 */ /* 0x000fc40007810000 */
[----:B------:R-:W-:Y:S02]  /*2590*/  ISETP.GT.AND P2, PT, R14, 0x38, PT ;  /* 0x000000380e00780c */ /* 0x000fe40003f44270 */
[----:B--2---:R-:W-:Y:S02]  /*25a0*/  FSEL R90, R51, -INF , P1 ;  /* 0xff800000335a7808 */ /* 0x004fe40000800000 */
[----:B------:R-:W-:Y:S01]  /*25b0*/  FMNMX.FTZ R21, R88, R21, !PT ;  /* 0x0000001558157209 */ /* 0x000fe20007810000 */
[----:B------:R-:W2:Y:S01]  /*25c0*/  MUFU.TANH R62, R62 ;  /* 0x0000003e003e7308 */ /* 0x000ea20000002400 */
[----:B------:R-:W-:Y:S02]  /*25d0*/  ISETP.GT.AND P1, PT, R14, 0x39, PT ;  /* 0x000000390e00780c */ /* 0x000fe40003f24270 */
[----:B------:R-:W-:Y:S02]  /*25e0*/  FSEL R92, R92, -INF , P2 ;  /* 0xff8000005c5c7808 */ /* 0x000fe40001000000 */
[----:B------:R-:W-:-:S02]  /*25f0*/  FMNMX.FTZ R21, R90, R21, !PT ;  /* 0x000000155a157209 */ /* 0x000fc40007810000 */
[----:B------:R-:W-:Y:S01]  /*2600*/  ISETP.GT.AND P2, PT, R14, 0x40, PT ;  /* 0x000000400e00780c */ /* 0x000fe20003f44270 */
[----:B------:R-:W5:Y:S01]  /*2610*/  MUFU.TANH R63, R63 ;  /* 0x0000003f003f7308 */ /* 0x000f620000002400 */
[----:B0-----:R-:W-:Y:S02]  /*2620*/  FSEL R94, R55, -INF , P1 ;  /* 0xff800000375e7808 */ /* 0x001fe40000800000 */
[----:B------:R-:W-:Y:S02]  /*2630*/  FMNMX.FTZ R21, R92, R21, !PT ;  /* 0x000000155c157209 */ /* 0x000fe40007810000 */
[----:B------:R-:W-:Y:S02]  /*2640*/  ISETP.GT.AND P1, PT, R14, 0x41, PT ;  /* 0x000000410e00780c */ /* 0x000fe40003f24270 */
[----:B------:R-:W-:Y:S01]  /*2650*/  FMNMX.FTZ R21, R94, R21, !PT ;  /* 0x000000155e157209 */ /* 0x000fe20007810000 */
[----:B------:R0:W1:Y:S01]  /*2660*/  MUFU.TANH R6, R66 ;  /* 0x0000004200067308 */ /* 0x0000620000002400 */
[----:B---3--:R-:W-:-:S02]  /*2670*/  FSEL R96, R59, -INF , P1 ;  /* 0xff8000003b607808 */ /* 0x008fc40000800000 */
[----:B------:R-:W-:-:S05]  /*2680*/  ISETP.GT.AND P1, PT, R14, 0x49, PT ;  /* 0x000000490e00780c */ /* 0x000fca0003f24270 */
[----:B------:R-:W3:Y:S01]  /*2690*/  MUFU.TANH R67, R67 ;  /* 0x0000004300437308 */ /* 0x000ee20000002400 */
[----:B0-----:R-:W-:Y:S02]  /*26a0*/  FSEL R66, R58, -INF , P2 ;  /* 0xff8000003a427808 */ /* 0x001fe40001000000 */
[----:B------:R-:W-:Y:S02]  /*26b0*/  ISETP.GT.AND P2, PT, R14, 0x48, PT ;  /* 0x000000480e00780c */ /* 0x000fe40003f44270 */
[----:B------:R-:W-:Y:S02]  /*26c0*/  FMNMX.FTZ R21, R66, R21, !PT ;  /* 0x0000001542157209 */ /* 0x000fe40007810000 */
[----:B--2---:R-:W-:Y:S01]  /*26d0*/  FSEL R98, R62, -INF , P2 ;  /* 0xff8000003e627808 */ /* 0x004fe20001000000 */
[----:B------:R1:W0:Y:S01]  /*26e0*/  MUFU.TANH R104, R70 ;  /* 0x0000004600687308 */ /* 0x0002220000002400 */
[----:B------:R-:W-:Y:S02]  /*26f0*/  FMNMX.FTZ R21, R96, R21, !PT ;  /* 0x0000001560157209 */ /* 0x000fe40007810000 */
[----:B------:R-:W-:-:S02]  /*2700*/  ISETP.GT.AND P2, PT, R14, 0x50, PT ;  /* 0x000000500e00780c */ /* 0x000fc40003f44270 */
[----:B-----5:R-:W-:Y:S02]  /*2710*/  FSEL R100, R63, -INF , P1 ;  /* 0xff8000003f647808 */ /* 0x020fe40000800000 */
[----:B------:R-:W-:Y:S01]  /*2720*/  FMNMX.FTZ R21, R98, R21, !PT ;  /* 0x0000001562157209 */ /* 0x000fe20007810000 */
[----:B------:R-:W2:Y:S01]  /*2730*/  MUFU.TANH R71, R71 ;  /* 0x0000004700477308 */ /* 0x000ea20000002400 */
[----:B------:R-:W-:Y:S02]  /*2740*/  ISETP.GT.AND P1, PT, R14, 0x51, PT ;  /* 0x000000510e00780c */ /* 0x000fe40003f24270 */
[----:B-1----:R-:W-:Y:S02]  /*2750*/  FSEL R70, R6, -INF , P2 ;  /* 0xff80000006467808 */ /* 0x002fe40001000000 */
[----:B------:R-:W-:Y:S02]  /*2760*/  FMNMX.FTZ R21, R100, R21, !PT ;  /* 0x0000001564157209 */ /* 0x000fe40007810000 */
[----:B------:R-:W-:Y:S01]  /*2770*/  ISETP.GT.AND P2, PT, R14, 0x58, PT ;  /* 0x000000580e00780c */ /* 0x000fe20003f44270 */
[----:B------:R-:W-:Y:S01]  /*2780*/  MUFU.TANH R7, R7 ;  /* 0x0000000700077308 */ /* 0x000fe20000002400 */
[----:B---3--:R-:W-:-:S02]  /*2790*/  FSEL R102, R67, -INF , P1 ;  /* 0xff80000043667808 */ /* 0x008fc40000800000 */
[----:B------:R-:W-:Y:S02]  /*27a0*/  FMNMX.FTZ R21, R70, R21, !PT ;  /* 0x0000001546157209 */ /* 0x000fe40007810000 */
[----:B------:R-:W-:Y:S02]  /*27b0*/  ISETP.GT.AND P1, PT, R14, 0x59, PT ;  /* 0x000000590e00780c */ /* 0x000fe40003f24270 */
[----:B0-----:R-:W-:Y:S01]  /*27c0*/  FSEL R104, R104, -INF , P2 ;  /* 0xff80000068687808 */ /* 0x001fe20001000000 */
[----:B------:R-:W0:Y:S01]  /*27d0*/  MUFU.TANH R8, R8 ;  /* 0x0000000800087308 */ /* 0x000e220000002400 */
[----:B------:R-:W-:Y:S02]  /*27e0*/  FMNMX.FTZ R21, R102, R21, !PT ;  /* 0x0000001566157209 */ /* 0x000fe40007810000 */
[----:B--2---:R-:W-:Y:S02]  /*27f0*/  FSEL R6, R71, -INF , P1 ;  /* 0xff80000047067808 */ /* 0x004fe40000800000 */
[----:B------:R-:W-:-:S02]  /*2800*/  FMNMX.FTZ R21, R104, R21, !PT ;  /* 0x0000001568157209 */ /* 0x000fc40007810000 */
[----:B------:R-:W-:Y:S01]  /*2810*/  ISETP.GT.AND P1, PT, R12, RZ, PT ;  /* 0x000000ff0c00720c */ /* 0x000fe20003f24270 */
[----:B------:R-:W1:Y:S01]  /*2820*/  MUFU.TANH R11, R11 ;  /* 0x0000000b000b7308 */ /* 0x000e620000002400 */
[----:B------:R-:W-:Y:S02]  /*2830*/  FMNMX.FTZ R21, R6, R21, !PT ;  /* 0x0000001506157209 */ /* 0x000fe40007810000 */
[----:B------:R-:W-:-:S03]  /*2840*/  ISETP.GT.AND P2, PT, R12, 0x1, PT ;  /* 0x000000010c00780c */ /* 0x000fc60003f44270 */
[----:B------:R-:W2:Y:S02]  /*2850*/  SHFL.BFLY PT, R14, R21, 0x2, 0x1f ;  /* 0x0c401f00150e7f89 */ /* 0x000ea400000e0000 */
[----:B------:R-:W-:Y:S01]  /*2860*/  MUFU.TANH R10, R10 ;  /* 0x0000000a000a7308 */ /* 0x000fe20000002400 */
[----:B0-----:R-:W-:Y:S02]  /*2870*/  FSEL R8, R8, -INF , P2 ;  /* 0xff80000008087808 */ /* 0x001fe40001000000 */
[----:B------:R-:W-:-:S05]  /*2880*/  ISETP.GT.AND P2, PT, R12, 0x10, PT ;  /* 0x000000100c00780c */ /* 0x000fca0003f44270 */
[----:B------:R0:W3:Y:S01]  /*2890*/  MUFU.TANH R28, R32 ;  /* 0x00000020001c7308 */ /* 0x0000e20000002400 */
[----:B-1----:R-:W-:Y:S02]  /*28a0*/  FSEL R24, R11, -INF , P3 ;  /* 0xff8000000b187808 */ /* 0x002fe40001800000 */
[----:B------:R-:W-:-:S05]  /*28b0*/  ISETP.GT.AND P3, PT, R12, 0x18, PT ;  /* 0x000000180c00780c */ /* 0x000fca0003f64270 */
[----:B------:R-:W1:Y:S01]  /*28c0*/  MUFU.TANH R33, R33 ;  /* 0x0000002100217308 */ /* 0x000e620000002400 */
[----:B0-----:R-:W-:Y:S02]  /*28d0*/  FSEL R32, R25, -INF , P3 ;  /* 0xff80000019207808 */ /* 0x001fe40001800000 */
[----:B--2---:R-:W-:-:S05]  /*28e0*/  FMNMX.FTZ R14, R21, R14, !PT ;  /* 0x0000000e150e7209 */ /* 0x004fca0007810000 */
[----:B------:R-:W0:Y:S01]  /*28f0*/  MUFU.TANH R37, R37 ;  /* 0x0000002500257308 */ /* 0x000e220000002400 */
[----:B---3--:R-:W-:Y:S01]  /*2900*/  FSEL R28, R28, -INF , P2 ;  /* 0xff8000001c1c7808 */ /* 0x008fe20001000000 */
[----:B------:R-:W2:Y:S06]  /*2910*/  SHFL.BFLY PT, R21, R14, 0x1, 0x1f ;  /* 0x0c201f000e157f89 */ /* 0x000eac00000e0000 */
[----:B------:R-:W3:Y:S08]  /*2920*/  MUFU.TANH R40, R40 ;  /* 0x0000002800287308 */ /* 0x000ef00000002400 */
[----:B------:R-:W5:Y:S08]  /*2930*/  MUFU.TANH R41, R41 ;  /* 0x0000002900297308 */ /* 0x000f700000002400 */
[----:B------:R-:W4:Y:S01]  /*2940*/  MUFU.TANH R44, R44 ;  /* 0x0000002c002c7308 */ /* 0x000f220000002400 */
[----:B--2---:R-:W-:-:S02]  /*2950*/  FMNMX.FTZ R20, R14, R21, !PT ;  /* 0x000000150e147209 */ /* 0x004fc40007810000 */
[----:B------:R-:W-:Y:S02]  /*2960*/  FSEL R14, R7, -INF , P1 ;  /* 0xff800000070e7808 */ /* 0x000fe40000800000 */
[----:B------:R-:W-:-:S03]  /*2970*/  ISETP.GT.AND P1, PT, R12, 0x9, PT ;  /* 0x000000090c00780c */ /* 0x000fc60003f24270 */
[----:B------:R-:W2:Y:S01]  /*2980*/  MUFU.TANH R42, R45 ;  /* 0x0000002d002a7308 */ /* 0x000ea20000002400 */
[----:B------:R-:W-:Y:S02]  /*2990*/  FMNMX.FTZ R7, R14, R8, !PT ;  /* 0x000000080e077209 */ /* 0x000fe40007810000 */
[----:B------:R-:W-:Y:S01]  /*29a0*/  FSEL R26, R10, -INF , P1 ;  /* 0xff8000000a1a7808 */ /* 0x000fe20000800000 */
[----:B------:R-:W-:Y:S01]  /*29b0*/  FMUL.FTZ R10, R20, R9 ;  /* 0x00000009140a7220 */ /* 0x000fe20000410000 */
[----:B------:R-:W-:Y:S02]  /*29c0*/  FMNMX.FTZ R7, R24, R7, !PT ;  /* 0x0000000718077209 */ /* 0x000fe40007810000 */
[----:B------:R-:W-:Y:S01]  /*29d0*/  ISETP.GT.AND P1, PT, R12, 0x11, PT ;  /* 0x000000110c00780c */ /* 0x000fe20003f24270 */
[----:B------:R-:W2:Y:S01]  /*29e0*/  MUFU.TANH R48, R48 ;  /* 0x0000003000307308 */ /* 0x000ea20000002400 */
[----:B------:R-:W-:Y:S02]  /*29f0*/  FMNMX.FTZ R7, R26, R7, !PT ;  /* 0x000000071a077209 */ /* 0x000fe40007810000 */
[----:B-1----:R-:W-:-:S02]  /*2a00*/  FSEL R30, R33, -INF , P1 ;  /* 0xff800000211e7808 */ /* 0x002fc40000800000 */
[----:B------:R-:W-:Y:S02]  /*2a10*/  FMNMX.FTZ R7, R28, R7, !PT ;  /* 0x000000071c077209 */ /* 0x000fe40007810000 */
[----:B------:R-:W-:Y:S01]  /*2a20*/  FSETP.NEU.FTZ.AND P2, PT, R20, -INF , PT ;  /* 0xff8000001400780b */ /* 0x000fe20003f5d000 */
[----:B------:R-:W1:Y:S01]  /*2a30*/  MUFU.TANH R49, R49 ;  /* 0x0000003100317308 */ /* 0x000e620000002400 */
[----:B------:R-:W-:Y:S02]  /*2a40*/  ISETP.GT.AND P1, PT, R12, 0x19, PT ;  /* 0x000000190c00780c */ /* 0x000fe40003f24270 */
[----:B------:R-:W-:Y:S02]  /*2a50*/  FMNMX.FTZ R7, R30, R7, !PT ;  /* 0x000000071e077209 */ /* 0x000fe40007810000 */
[----:B------:R-:W-:Y:S02]  /*2a60*/  FSEL R33, R10, RZ, P2 ;  /* 0x000000ff0a217208 */ /* 0x000fe40001000000 */
[----:B------:R-:W-:Y:S01]  /*2a70*/  ISETP.GT.AND P2, PT, R12, 0x20, PT ;  /* 0x000000200c00780c */ /* 0x000fe20003f44270 */
[----:B------:R-:W1:Y:S01]  /*2a80*/  MUFU.TANH R52, R52 ;  /* 0x0000003400347308 */ /* 0x000e620000002400 */
[----:B0-----:R-:W-:Y:S01]  /*2a90*/  FSEL R34, R37, -INF , P1 ;  /* 0xff80000025227808 */ /* 0x001fe20000800000 */
[--C-:B------:R-:W-:Y:S01]  /*2aa0*/  FFMA.FTZ R157, R36, R9, -R33.reuse ;  /* 0x00000009249d7223 */ /* 0x100fe20000010821 */
[----:B------:R-:W-:Y:S01]  /*2ab0*/  FMNMX.FTZ R7, R32, R7, !PT ;  /* 0x0000000720077209 */ /* 0x000fe20007810000 */
[-CC-:B------:R-:W-:Y:S01]  /*2ac0*/  FFMA.FTZ R10, R46, R9.reuse, -R33.reuse ;  /* 0x000000092e0a7223 */ /* 0x180fe20000010821 */
[----:B------:R-:W-:Y:S01]  /*2ad0*/  ISETP.GT.AND P1, PT, R12, 0x21, PT ;  /* 0x000000210c00780c */ /* 0x000fe20003f24270 */
[--C-:B------:R-:W-:Y:S01]  /*2ae0*/  FFMA.FTZ R11, R50, R9, -R33.reuse ;  /* 0x00000009320b7223 */ /* 0x100fe20000010821 */
[----:B---3--:R-:W-:Y:S01]  /*2af0*/  FSEL R36, R40, -INF , P2 ;  /* 0xff80000028247808 */ /* 0x008fe20001000000 */
[----:B------:R-:W0:Y:S01]  /*2b00*/  MUFU.TANH R53, R53 ;  /* 0x0000003500357308 */ /* 0x000e220000002400 */
[----:B------:R-:W-:Y:S01]  /*2b10*/  FMNMX.FTZ R7, R34, R7, !PT ;  /* 0x0000000722077209 */ /* 0x000fe20007810000 */
[-CC-:B------:R-:W-:Y:S01]  /*2b20*/  FFMA.FTZ R15, R15, R9.reuse, -R33.reuse ;  /* 0x000000090f0f7223 */ /* 0x180fe20000010821 */
[----:B------:R-:W-:Y:S01]  /*2b30*/  ISETP.GT.AND P2, PT, R12, 0x28, PT ;  /* 0x000000280c00780c */ /* 0x000fe20003f44270 */
[-CC-:B------:R-:W-:Y:S01]  /*2b40*/  FFMA.FTZ R74, R74, R9.reuse, -R33.reuse ;  /* 0x000000094a4a7223 */ /* 0x180fe20000010821 */
[----:B-----5:R-:W-:Y:S01]  /*2b50*/  FSEL R38, R41, -INF , P1 ;  /* 0xff80000029267808 */ /* 0x020fe20000800000 */
[--C-:B------:R-:W-:Y:S01]  /*2b60*/  FFMA.FTZ R76, R76, R9, -R33.reuse ;  /* 0x000000094c4c7223 */ /* 0x100fe20000010821 */
[----:B------:R-:W-:Y:S01]  /*2b70*/  FMNMX.FTZ R7, R36, R7, !PT ;  /* 0x0000000724077209 */ /* 0x000fe20007810000 */
[----:B------:R-:W3:Y:S01]  /*2b80*/  MUFU.TANH R56, R56 ;  /* 0x0000003800387308 */ /* 0x000ee20000002400 */
[----:B------:R-:W-:Y:S01]  /*2b90*/  ISETP.GT.AND P1, PT, R12, 0x29, PT ;  /* 0x000000290c00780c */ /* 0x000fe20003f24270 */
[-CC-:B------:R-:W-:Y:S01]  /*2ba0*/  FFMA.FTZ R78, R78, R9.reuse, -R33.reuse ;  /* 0x000000094e4e7223 */ /* 0x180fe20000010821 */
[----:B----4-:R-:W-:Y:S01]  /*2bb0*/  FSEL R40, R44, -INF , P2 ;  /* 0xff8000002c287808 */ /* 0x010fe20001000000 */
[--C-:B------:R-:W-:Y:S01]  /*2bc0*/  FFMA.FTZ R80, R80, R9, -R33.reuse ;  /* 0x0000000950507223 */ /* 0x100fe20000010821 */
[----:B------:R-:W-:Y:S01]  /*2bd0*/  FMNMX.FTZ R7, R38, R7, !PT ;  /* 0x0000000726077209 */ /* 0x000fe20007810000 */
[-CC-:B------:R-:W-:Y:S01]  /*2be0*/  FFMA.FTZ R82, R82, R9.reuse, -R33.reuse ;  /* 0x0000000952527223 */ /* 0x180fe20000010821 */
[----:B------:R-:W-:Y:S01]  /*2bf0*/  ISETP.GT.AND P2, PT, R12, 0x30, PT ;  /* 0x000000300c00780c */ /* 0x000fe20003f44270 */
[----:B------:R-:W-:Y:S01]  /*2c00*/  MUFU.TANH R57, R57 ;  /* 0x0000003900397308 */ /* 0x000fe20000002400 */
[----:B--2---:R-:W-:Y:S01]  /*2c10*/  FSEL R42, R42, -INF , P1 ;  /* 0xff8000002a2a7808 */ /* 0x004fe20000800000 */
[--C-:B------:R-:W-:Y:S01]  /*2c20*/  FFMA.FTZ R84, R84, R9, -R33.reuse ;  /* 0x0000000954547223 */ /* 0x100fe20000010821 */
[----:B------:R-:W-:Y:S01]  /*2c30*/  FMNMX.FTZ R7, R40, R7, !PT ;  /* 0x0000000728077209 */ /* 0x000fe20007810000 */
[-CC-:B------:R-:W-:Y:S01]  /*2c40*/  FFMA.FTZ R86, R86, R9.reuse, -R33.reuse ;  /* 0x0000000956567223 */ /* 0x180fe20000010821 */
[----:B------:R-:W-:Y:S01]  /*2c50*/  ISETP.GT.AND P1, PT, R12, 0x31, PT ;  /* 0x000000310c00780c */ /* 0x000fe20003f24270 */
[--C-:B------:R-:W-:Y:S01]  /*2c60*/  FFMA.FTZ R88, R88, R9, -R33.reuse ;  /* 0x0000000958587223 */ /* 0x100fe20000010821 */
[----:B------:R-:W-:Y:S01]  /*2c70*/  FSEL R44, R48, -INF , P2 ;  /* 0xff800000302c7808 */ /* 0x000fe20001000000 */
[----:B------:R-:W2:Y:S01]  /*2c80*/  MUFU.TANH R60, R60 ;  /* 0x0000003c003c7308 */ /* 0x000ea20000002400 */
[----:B------:R-:W-:Y:S01]  /*2c90*/  FMNMX.FTZ R7, R42, R7, !PT ;  /* 0x000000072a077209 */ /* 0x000fe20007810000 */
[-CC-:B------:R-:W-:Y:S01]  /*2ca0*/  FFMA.FTZ R90, R90, R9.reuse, -R33.reuse ;  /* 0x000000095a5a7223 */ /* 0x180fe20000010821 */
[----:B------:R-:W-:Y:S01]  /*2cb0*/  ISETP.GT.AND P2, PT, R12, 0x38, PT ;  /* 0x000000380c00780c */ /* 0x000fe20003f44270 */
[-CC-:B------:R-:W-:Y:S01]  /*2cc0*/  FFMA.FTZ R92, R92, R9.reuse, -R33.reuse ;  /* 0x000000095c5c7223 */ /* 0x180fe20000010821 */
[----:B-1----:R-:W-:Y:S01]  /*2cd0*/  FSEL R46, R49, -INF , P1 ;  /* 0xff800000312e7808 */ /* 0x002fe20000800000 */
[--C-:B------:R-:W-:Y:S01]  /*2ce0*/  FFMA.FTZ R94, R94, R9, -R33.reuse ;  /* 0x000000095e5e7223 */ /* 0x100fe20000010821 */
[----:B------:R-:W-:Y:S01]  /*2cf0*/  FMNMX.FTZ R7, R44, R7, !PT ;  /* 0x000000072c077209 */ /* 0x000fe20007810000 */
[----:B------:R-:W1:Y:S01]  /*2d00*/  MUFU.TANH R58, R61 ;  /* 0x0000003d003a7308 */ /* 0x000e620000002400 */
[----:B------:R-:W-:Y:S01]  /*2d10*/  ISETP.GT.AND P1, PT, R12, 0x39, PT ;  /* 0x000000390c00780c */ /* 0x000fe20003f24270 */
[-CC-:B------:R-:W-:Y:S01]  /*2d20*/  FFMA.FTZ R66, R66, R9.reuse, -R33.reuse ;  /* 0x0000000942427223 */ /* 0x180fe20000010821 */
[----:B------:R-:W-:Y:S01]  /*2d30*/  FSEL R48, R52, -INF , P2 ;  /* 0xff80000034307808 */ /* 0x000fe20001000000 */
[--C-:B------:R-:W-:Y:S01]  /*2d40*/  FFMA.FTZ R96, R96, R9, -R33.reuse ;  /* 0x0000000960607223 */ /* 0x100fe20000010821 */
[----:B------:R-:W-:Y:S01]  /*2d50*/  FMNMX.FTZ R7, R46, R7, !PT ;  /* 0x000000072e077209 */ /* 0x000fe20007810000 */
[-CC-:B------:R-:W-:Y:S01]  /*2d60*/  FFMA.FTZ R98, R98, R9.reuse, -R33.reuse ;  /* 0x0000000962627223 */ /* 0x180fe20000010821 */
[----:B------:R-:W-:Y:S01]  /*2d70*/  ISETP.GT.AND P2, PT, R12, 0x40, PT ;  /* 0x000000400c00780c */ /* 0x000fe20003f44270 */
[----:B------:R-:W4:Y:S01]  /*2d80*/  MUFU.TANH R64, R64 ;  /* 0x0000004000407308 */ /* 0x000f220000002400 */
[----:B0-----:R-:W-:Y:S01]  /*2d90*/  FSEL R50, R53, -INF , P1 ;  /* 0xff80000035327808 */ /* 0x001fe20000800000 */
[--C-:B------:R-:W-:Y:S01]  /*2da0*/  FFMA.FTZ R100, R100, R9, -R33.reuse ;  /* 0x0000000964647223 */ /* 0x100fe20000010821 */
[----:B------:R-:W-:Y:S01]  /*2db0*/  FMNMX.FTZ R7, R48, R7, !PT ;  /* 0x0000000730077209 */ /* 0x000fe20007810000 */
[-CC-:B------:R-:W-:Y:S01]  /*2dc0*/  FFMA.FTZ R70, R70, R9.reuse, -R33.reuse ;  /* 0x0000000946467223 */ /* 0x180fe20000010821 */
[----:B------:R-:W-:Y:S01]  /*2dd0*/  ISETP.GT.AND P1, PT, R12, 0x41, PT ;  /* 0x000000410c00780c */ /* 0x000fe20003f24270 */
[--C-:B------:R-:W-:Y:S01]  /*2de0*/  FFMA.FTZ R102, R102, R9, -R33.reuse ;  /* 0x0000000966667223 */ /* 0x100fe20000010821 */
[----:B---3--:R-:W-:Y:S01]  /*2df0*/  FSEL R52, R56, -INF , P2 ;  /* 0xff80000038347808 */ /* 0x008fe20001000000 */
[----:B------:R0:W-:Y:S01]  /*2e00*/  MUFU.EX2 R159, R10 ;  /* 0x0000000a009f7308 */ /* 0x0001e20000000800 */
[----:B------:R-:W-:Y:S01]  /*2e10*/  FMNMX.FTZ R7, R50, R7, !PT ;  /* 0x0000000732077209 */ /* 0x000fe20007810000 */
[-CC-:B------:R-:W-:Y:S01]  /*2e20*/  FFMA.FTZ R104, R104, R9.reuse, -R33.reuse ;  /* 0x0000000968687223 */ /* 0x180fe20000010821 */
[----:B------:R-:W-:Y:S01]  /*2e30*/  ISETP.GT.AND P2, PT, R12, 0x48, PT ;  /* 0x000000480c00780c */ /* 0x000fe20003f44270 */
[----:B------:R-:W-:Y:S01]  /*2e40*/  FFMA.FTZ R6, R6, R9, -R33 ;  /* 0x0000000906067223 */ /* 0x000fe20000010821 */
[----:B------:R-:W-:-:S02]  /*2e50*/  FMNMX.FTZ R7, R52, R7, !PT ;  /* 0x0000000734077209 */ /* 0x000fc40007810000 */
[----:B--2---:R-:W-:Y:S01]  /*2e60*/  FSEL R56, R60, -INF , P2 ;  /* 0xff8000003c387808 */ /* 0x004fe20001000000 */
[----:B------:R-:W2:Y:S01]  /*2e70*/  MUFU.TANH R62, R65 ;  /* 0x00000041003e7308 */ /* 0x000ea20000002400 */
[----:B0-----:R-:W-:Y:S01]  /*2e80*/  FFMA.FTZ R10, R54, R9, -R33 ;  /* 0x00000009360a7223 */ /* 0x001fe20000010821 */
[----:B------:R-:W-:Y:S02]  /*2e90*/  FSEL R54, R57, -INF , P1 ;  /* 0xff80000039367808 */ /* 0x000fe40000800000 */
[----:B------:R-:W-:Y:S02]  /*2ea0*/  ISETP.GT.AND P1, PT, R12, 0x49, PT ;  /* 0x000000490c00780c */ /* 0x000fe40003f24270 */
[----:B------:R-:W-:Y:S02]  /*2eb0*/  FMNMX.FTZ R7, R54, R7, !PT ;  /* 0x0000000736077209 */ /* 0x000fe40007810000 */
[----:B------:R-:W0:Y:S01]  /*2ec0*/  MUFU.TANH R13, R68 ;  /* 0x00000044000d7308 */ /* 0x000e220000002400 */
[----:B------:R-:W-:-:S02]  /*2ed0*/  ISETP.GT.AND P2, PT, R12, 0x50, PT ;  /* 0x000000500c00780c */ /* 0x000fc40003f44270 */
[----:B-1----:R-:W-:Y:S02]  /*2ee0*/  FSEL R58, R58, -INF , P1 ;  /* 0xff8000003a3a7808 */ /* 0x002fe40000800000 */
[----:B------:R-:W-:Y:S02]  /*2ef0*/  FMNMX.FTZ R7, R56, R7, !PT ;  /* 0x0000000738077209 */ /* 0x000fe40007810000 */
[----:B------:R-:W-:Y:S01]  /*2f00*/  ISETP.GT.AND P1, PT, R12, 0x51, PT ;  /* 0x000000510c00780c */ /* 0x000fe20003f24270 */
[----:B------:R-:W1:Y:S01]  /*2f10*/  MUFU.TANH R69, R69 ;  /* 0x0000004500457308 */ /* 0x000e620000002400 */
[----:B----4-:R-:W-:Y:S02]  /*2f20*/  FSEL R60, R64, -INF , P2 ;  /* 0xff800000403c7808 */ /* 0x010fe40001000000 */
[----:B------:R-:W-:Y:S02]  /*2f30*/  FMNMX.FTZ R7, R58, R7, !PT ;  /* 0x000000073a077209 */ /* 0x000fe40007810000 */
[----:B------:R-:W-:-:S02]  /*2f40*/  ISETP.GT.AND P2, PT, R12, 0x58, PT ;  /* 0x000000580c00780c */ /* 0x000fc40003f44270 */
[----:B--2---:R-:W-:Y:S01]  /*2f50*/  FSEL R62, R62, -INF , P1 ;  /* 0xff8000003e3e7808 */ /* 0x004fe20000800000 */
[----:B------:R2:W-:Y:S01]  /*2f60*/  MUFU.EX2 R153, R10 ;  /* 0x0000000a00997308 */ /* 0x0005e20000000800 */
[----:B------:R-:W-:Y:S02]  /*2f70*/  FMNMX.FTZ R7, R60, R7, !PT ;  /* 0x000000073c077209 */ /* 0x000fe40007810000 */
[----:B------:R-:W-:Y:S02]  /*2f80*/  ISETP.GT.AND P1, PT, R12, 0x59, PT ;  /* 0x000000590c00780c */ /* 0x000fe40003f24270 */
[----:B0-----:R-:W-:Y:S02]  /*2f90*/  FSEL R12, R13, -INF , P2 ;  /* 0xff8000000d0c7808 */ /* 0x001fe40001000000 */
[----:B------:R-:W-:Y:S01]  /*2fa0*/  FMNMX.FTZ R7, R62, R7, !PT ;  /* 0x000000073e077209 */ /* 0x000fe20007810000 */
[----:B------:R-:W-:Y:S01]  /*2fb0*/  MUFU.EX2 R106, R11 ;  /* 0x0000000b006a7308 */ /* 0x000fe20000000800 */
[----:B-1----:R-:W-:-:S02]  /*2fc0*/  FSEL R64, R69, -INF , P1 ;  /* 0xff80000045407808 */ /* 0x002fc40000800000 */
[----:B------:R-:W-:-:S04]  /*2fd0*/  FMNMX.FTZ R7, R12, R7, !PT ;  /* 0x000000070c077209 */ /* 0x000fc80007810000 */
[----:B------:R-:W-:Y:S01]  /*2fe0*/  FMNMX.FTZ R7, R64, R7, !PT ;  /* 0x0000000740077209 */ /* 0x000fe20007810000 */
[----:B------:R-:W-:Y:S04]  /*2ff0*/  MUFU.EX2 R157, R157 ;  /* 0x0000009d009d7308 */ /* 0x000fe80000000800 */
[----:B--2---:R-:W0:Y:S04]  /*3000*/  SHFL.BFLY PT, R10, R7, 0x2, 0x1f ;  /* 0x0c401f00070a7f89 */ /* 0x004e2800000e0000 */
[----:B------:R-:W1:Y:S08]  /*3010*/  MUFU.EX2 R68, R15 ;  /* 0x0000000f00447308 */ /* 0x000e700000000800 */
[----:B------:R-:W-:Y:S08]  /*3020*/  MUFU.EX2 R74, R74 ;  /* 0x0000004a004a7308 */ /* 0x000ff00000000800 */
[----:B------:R-:W-:Y:S01]  /*3030*/  MUFU.EX2 R76, R76 ;  /* 0x0000004c004c7308 */ /* 0x000fe20000000800 */
[----:B-1----:R-:W-:Y:S01]  /*3040*/  FADD.FTZ R0, R157, R68 ;  /* 0x000000449d007221 */ /* 0x002fe20000010000 */
[----:B------:R-:W-:-:S02]  /*3050*/  F2FP.F16.F32.PACK_AB R157, R68, R157 ;  /* 0x0000009d449d723e */ /* 0x000fc400000000ff */
[----:B------:R-:W-:Y:S02]  /*3060*/  CS2R R68, SRZ ;  /* 0x0000000000447805 */ /* 0x000fe4000001ff00 */
[----:B0-----:R-:W-:Y:S02]  /*3070*/  FMNMX.FTZ R11, R7, R10, !PT ;  /* 0x0000000a070b7209 */ /* 0x001fe40007810000 */
[----:B------:R0:W-:Y:S03]  /*3080*/  MUFU.EX2 R155, R78 ;  /* 0x0000004e009b7308 */ /* 0x0001e60000000800 */
[----:B------:R-:W1:Y:S05]  /*3090*/  SHFL.BFLY PT, R10, R11, 0x1, 0x1f ;  /* 0x0c201f000b0a7f89 */ /* 0x000e6a00000e0000 */
[----:B------:R-:W-:Y:S01]  /*30a0*/  MUFU.EX2 R80, R80 ;  /* 0x0000005000507308 */ /* 0x000fe20000000800 */
[----:B0-----:R-:W-:-:S07]  /*30b0*/  CS2R R78, SRZ ;  /* 0x00000000004e7805 */ /* 0x001fce000001ff00 */
[----:B------:R0:W-:Y:S08]  /*30c0*/  MUFU.EX2 R149, R82 ;  /* 0x0000005200957308 */ /* 0x0001f00000000800 */
[----:B------:R-:W-:Y:S01]  /*30d0*/  MUFU.EX2 R84, R84 ;  /* 0x0000005400547308 */ /* 0x000fe20000000800 */
[----:B-1----:R-:W-:Y:S02]  /*30e0*/  FMNMX.FTZ R10, R11, R10, !PT ;  /* 0x0000000a0b0a7209 */ /* 0x002fe40007810000 */
[----:B0-----:R-:W-:-:S02]  /*30f0*/  CS2R R82, SRZ ;  /* 0x0000000000527805 */ /* 0x001fc4000001ff00 */
[C---:B------:R-:W-:Y:S01]  /*3100*/  FSETP.NEU.FTZ.AND P1, PT, R10.reuse, -INF , PT ;  /* 0xff8000000a00780b */ /* 0x040fe20003f3d000 */
[----:B------:R-:W-:Y:S02]  /*3110*/  FMUL.FTZ R7, R10, R9 ;  /* 0x000000090a077220 */ /* 0x000fe40000410000 */
[----:B------:R-:W-:Y:S03]  /*3120*/  MUFU.EX2 R151, R86 ;  /* 0x0000005600977308 */ /* 0x000fe60000000800 */
[----:B------:R-:W-:-:S05]  /*3130*/  FSEL R7, R7, RZ, P1 ;  /* 0x000000ff07077208 */ /* 0x000fca0000800000 */
[-CC-:B------:R-:W-:Y:S01]  /*3140*/  FFMA.FTZ R14, R14, R9.reuse, -R7.reuse ;  /* 0x000000090e0e7223 */ /* 0x180fe20000010807 */
[-CC-:B------:R-:W-:Y:S01]  /*3150*/  FFMA.FTZ R8, R8, R9.reuse, -R7.reuse ;  /* 0x0000000908087223 */ /* 0x180fe20000010807 */
[-CC-:B------:R-:W-:Y:S01]  /*3160*/  FFMA.FTZ R24, R24, R9.reuse, -R7.reuse ;  /* 0x0000000918187223 */ /* 0x180fe20000010807 */
[-CC-:B------:R-:W-:Y:S01]  /*3170*/  FFMA.FTZ R26, R26, R9.reuse, -R7.reuse ;  /* 0x000000091a1a7223 */ /* 0x180fe20000010807 */
[-CC-:B------:R-:W-:Y:S01]  /*3180*/  FFMA.FTZ R28, R28, R9.reuse, -R7.reuse ;  /* 0x000000091c1c7223 */ /* 0x180fe20000010807 */
[----:B------:R0:W-:Y:S01]  /*3190*/  MUFU.EX2 R11, R8 ;  /* 0x00000008000b7308 */ /* 0x0001e20000000800 */
        /* <DEDUP_REMOVED lines=8> */
[----:B0-----:R-:W-:Y:S01]  /*3220*/  MOV R8, R16 ;  /* 0x0000001000087202 */ /* 0x001fe20000000f00 */
        /* <DEDUP_REMOVED lines=12> */
[----:B------:R-:W-:Y:S01]  /*32f0*/  FFMA.FTZ R64, R64, R9, -R7 ;  /* 0x0000000940407223 */ /* 0x000fe20000010807 */
[----:B------:R-:W-:Y:S01]  /*3300*/  CS2R R86, SRZ ;  /* 0x0000000000567805 */ /* 0x000fe2000001ff00 */
[----:B------:R0:W2:Y:S01]  /*3310*/  MUFU.EX2 R13, R26 ;  /* 0x0000001a000d7308 */ /* 0x0000a20000000800 */
[----:B-1----:R-:W-:-:S07]  /*3320*/  F2FP.F16.F32.PACK_AB R156, R11, R14 ;  /* 0x0000000e0b9c723e */ /* 0x002fce00000000ff */
[----:B------:R-:W1:Y:S01]  /*3330*/  MUFU.EX2 R28, R28 ;  /* 0x0000001c001c7308 */ /* 0x000e620000000800 */
[----:B0-----:R-:W-:-:S05]  /*3340*/  @P4 IMAD.HI.U32 R26, R16, R31, RZ ;  /* 0x0000001f101a4227 */ /* 0x001fca00078e00ff */
[----:B------:R-:W-:Y:S01]  /*3350*/  @P4 SHF.R.U32.HI R8, RZ, R35, R26 ;  /* 0x00000023ff084219 */ /* 0x000fe2000001161a */
[----:B------:R-:W-:Y:S01]  /*3360*/  FADD.FTZ R35, R14, R11 ;  /* 0x0000000b0e237221 */ /* 0x000fe20000010000 */
[----:B------:R-:W0:Y:S01]  /*3370*/  MUFU.EX2 R15, R30 ;  /* 0x0000001e000f7308 */ /* 0x000e220000000800 */
[----:B--2---:R-:W-:Y:S01]  /*3380*/  F2FP.F16.F32.PACK_AB R158, R13, R24 ;  /* 0x000000180d9e723e */ /* 0x004fe200000000ff */
[----:B------:R-:W-:Y:S01]  /*3390*/  VIADD R14, R72, 0xfffffffe ;  /* 0xfffffffe480e7836 */ /* 0x000fe20000000000 */
[----:B------:R-:W-:Y:S02]  /*33a0*/  IADD3 R8, R8, R171, -R170 ;  /* 0x000000ab08087210 */ /* 0x000fe40007ffe8aa */
[----:B------:R-:W-:-:S03]  /*33b0*/  CS2R R72, SRZ ;  /* 0x0000000000487805 */ /* 0x000fc6000001ff00 */
[----:B------:R-:W2:Y:S01]  /*33c0*/  MUFU.EX2 R32, R32 ;  /* 0x0000002000207308 */ /* 0x000ea20000000800 */
[----:B------:R-:W-:-:S04]  /*33d0*/  IMAD.HI R26, R8, 0x2aaaaaab, RZ ;  /* 0x2aaaaaab081a7827 */ /* 0x000fc800078e02ff */
[----:B------:R-:W-:Y:S01]  /*33e0*/  FADD.FTZ R8, R24, R35 ;  /* 0x0000002318087221 */ /* 0x000fe20000010000 */
[----:B------:R-:W-:Y:S01]  /*33f0*/  FADD.FTZ R35, R159, R0 ;  /* 0x000000009f237221 */ /* 0x000fe20000010000 */
[C---:B------:R-:W-:Y:S02]  /*3400*/  F2FP.F16.F32.PACK_AB R159, R106.reuse, R159 ;  /* 0x0000009f6a9f723e */ /* 0x040fe400000000ff */
[----:B------:R-:W-:Y:S01]  /*3410*/  FADD.FTZ R33, R13, R8 ;  /* 0x000000080d217221 */ /* 0x000fe20000010000 */
[----:B------:R-:W-:Y:S01]  /*3420*/  FADD.FTZ R0, R106, R35 ;  /* 0x000000236a007221 */ /* 0x000fe20000010000 */
[----:B------:R-:W3:Y:S01]  /*3430*/  MUFU.EX2 R21, R34 ;  /* 0x0000002200157308 */ /* 0x000ee20000000800 */
[----:B------:R-:W-:Y:S01]  /*3440*/  SHF.R.U32.HI R39, RZ, 0x1f, R26 ;  /* 0x0000001fff277819 */ /* 0x000fe2000001161a */
[----:B-1----:R-:W-:Y:S01]  /*3450*/  FADD.FTZ R8, R28, R33 ;  /* 0x000000211c087221 */ /* 0x002fe20000010000 */
[----:B------:R-:W-:Y:S01]  /*3460*/  FADD.FTZ R35, R153, R0 ;  /* 0x0000000099237221 */ /* 0x000fe20000010000 */
[----:B0-----:R-:W-:-:S02]  /*3470*/  F2FP.F16.F32.PACK_AB R152, R15, R28 ;  /* 0x0000001c0f98723e */ /* 0x001fc400000000ff */
[----:B------:R-:W-:Y:S01]  /*3480*/  FADD.FTZ R37, R15, R8 ;  /* 0x000000080f257221 */ /* 0x000fe20000010000 */
[----:B------:R-:W-:Y:S01]  /*3490*/  FADD.FTZ R35, R74, R35 ;  /* 0x000000234a237221 */ /* 0x000fe20000010000 */
[----:B------:R-:W0:Y:S01]  /*34a0*/  MUFU.EX2 R36, R36 ;  /* 0x0000002400247308 */ /* 0x000e220000000800 */
[----:B------:R-:W-:Y:S01]  /*34b0*/  LEA.HI.SX32 R26, R26, R39, 0x1c ;  /* 0x000000271a1a7211 */ /* 0x000fe200078fe2ff */
[----:B--2---:R-:W-:Y:S01]  /*34c0*/  FADD.FTZ R0, R32, R37 ;  /* 0x0000002520007221 */ /* 0x004fe20000010000 */
[----:B------:R-:W-:Y:S01]  /*34d0*/  FADD.FTZ R8, R76, R35 ;  /* 0x000000234c087221 */ /* 0x000fe20000010000 */
[----:B------:R-:W-:Y:S02]  /*34e0*/  F2FP.F16.F32.PACK_AB R153, R74, R153 ;  /* 0x000000994a99723e */ /* 0x000fe400000000ff */
[----:B------:R-:W-:Y:S01]  /*34f0*/  CS2R R74, SRZ ;  /* 0x00000000004a7805 */ /* 0x000fe2000001ff00 */
[----:B------:R-:W-:Y:S01]  /*3500*/  FADD.FTZ R37, R155, R8 ;  /* 0x000000089b257221 */ /* 0x000fe20000010000 */
[----:B------:R-:W1:Y:S01]  /*3510*/  MUFU.EX2 R25, R38 ;  /* 0x0000002600197308 */ /* 0x000e620000000800 */
[----:B---3--:R-:W-:Y:S01]  /*3520*/  FADD.FTZ R35, R21, R0 ;  /* 0x0000000015237221 */ /* 0x008fe20000010000 */
[----:B------:R-:W-:Y:S01]  /*3530*/  F2FP.F16.F32.PACK_AB R155, R155, R76 ;  /* 0x0000004c9b9b723e */ /* 0x000fe200000000ff */
[----:B------:R-:W-:Y:S01]  /*3540*/  FADD.FTZ R8, R80, R37 ;  /* 0x0000002550087221 */ /* 0x000fe20000010000 */
[----:B------:R-:W-:-:S02]  /*3550*/  F2FP.F16.F32.PACK_AB R154, R21, R32 ;  /* 0x00000020159a723e */ /* 0x000fc400000000ff */
[----:B------:R-:W-:Y:S01]  /*3560*/  CS2R R76, SRZ ;  /* 0x00000000004c7805 */ /* 0x000fe2000001ff00 */
[C---:B------:R-:W-:Y:S01]  /*3570*/  FADD.FTZ R37, R149.reuse, R8 ;  /* 0x0000000895257221 */ /* 0x040fe20000010000 */
[----:B------:R-:W2:Y:S01]  /*3580*/  MUFU.EX2 R40, R40 ;  /* 0x0000002800287308 */ /* 0x000ea20000000800 */
[----:B0-----:R-:W-:Y:S01]  /*3590*/  FADD.FTZ R0, R36, R35 ;  /* 0x0000002324007221 */ /* 0x001fe20000010000 */
[----:B------:R-:W-:Y:S01]  /*35a0*/  F2FP.F16.F32.PACK_AB R149, R149, R80 ;  /* 0x000000509595723e */ /* 0x000fe200000000ff */
[----:B------:R-:W-:Y:S01]  /*35b0*/  FADD.FTZ R8, R84, R37 ;  /* 0x0000002554087221 */ /* 0x000fe20000010000 */
[----:B------:R-:W-:-:S03]  /*35c0*/  CS2R R80, SRZ ;  /* 0x0000000000507805 */ /* 0x000fc6000001ff00 */
[----:B------:R-:W-:Y:S01]  /*35d0*/  FADD.FTZ R37, R151, R8 ;  /* 0x0000000897257221 */ /* 0x000fe20000010000 */
[----:B------:R0:W3:Y:S01]  /*35e0*/  MUFU.EX2 R27, R42 ;  /* 0x0000002a001b7308 */ /* 0x0000e20000000800 */
[----:B-1----:R-:W-:Y:S01]  /*35f0*/  FADD.FTZ R35, R25, R0 ;  /* 0x0000000019237221 */ /* 0x002fe20000010000 */
[----:B------:R-:W-:Y:S02]  /*3600*/  F2FP.F16.F32.PACK_AB R151, R151, R84 ;  /* 0x000000549797723e */ /* 0x000fe400000000ff */
[----:B------:R-:W-:Y:S02]  /*3610*/  CS2R R84, SRZ ;  /* 0x0000000000547805 */ /* 0x000fe4000001ff00 */
[----:B------:R-:W-:Y:S02]  /*3620*/  F2FP.F16.F32.PACK_AB R148, R25, R36 ;  /* 0x000000241994723e */ /* 0x000fe400000000ff */
[----:B------:R-:W-:Y:S01]  /*3630*/  CS2R R24, SRZ ;  /* 0x0000000000187805 */ /* 0x000fe2000001ff00 */
[----:B------:R-:W1:Y:S01]  /*3640*/  MUFU.EX2 R44, R44 ;  /* 0x0000002c002c7308 */ /* 0x000e620000000800 */
[----:B--2---:R-:W-:Y:S01]  /*3650*/  FADD.FTZ R0, R40, R35 ;  /* 0x0000002328007221 */ /* 0x004fe20000010000 */
[----:B0-----:R-:W-:-:S06]  /*3660*/  CS2R R42, SRZ ;  /* 0x00000000002a7805 */ /* 0x001fcc000001ff00 */
[----:B------:R-:W0:Y:S01]  /*3670*/  MUFU.EX2 R88, R88 ;  /* 0x0000005800587308 */ /* 0x000e220000000800 */
[C---:B---3--:R-:W-:Y:S01]  /*3680*/  FADD.FTZ R35, R27.reuse, R0 ;  /* 0x000000001b237221 */ /* 0x048fe20000010000 */
[----:B------:R-:W-:Y:S02]  /*3690*/  F2FP.F16.F32.PACK_AB R150, R27, R40 ;  /* 0x000000281b96723e */ /* 0x000fe400000000ff */
[----:B------:R-:W-:-:S04]  /*36a0*/  CS2R R40, SRZ ;  /* 0x0000000000287805 */ /* 0x000fc8000001ff00 */
[----:B------:R2:W3:Y:S01]  /*36b0*/  MUFU.EX2 R29, R46 ;  /* 0x0000002e001d7308 */ /* 0x0004e20000000800 */
[----:B-1----:R-:W-:-:S07]  /*36c0*/  FADD.FTZ R0, R44, R35 ;  /* 0x000000232c007221 */ /* 0x002fce0000010000 */
[----:B------:R-:W1:Y:S01]  /*36d0*/  MUFU.EX2 R145, R90 ;  /* 0x0000005a00917308 */ /* 0x000e620000000800 */
[----:B0-----:R-:W-:Y:S01]  /*36e0*/  FADD.FTZ R8, R88, R37 ;  /* 0x0000002558087221 */ /* 0x001fe20000010000 */
[----:B--2---:R-:W-:-:S06]  /*36f0*/  CS2R R46, SRZ ;  /* 0x00000000002e7805 */ /* 0x004fcc000001ff00 */
[----:B------:R-:W0:Y:S01]  /*3700*/  MUFU.EX2 R48, R48 ;  /* 0x0000003000307308 */ /* 0x000e220000000800 */
[C---:B---3--:R-:W-:Y:S01]  /*3710*/  FADD.FTZ R37, R29.reuse, R0 ;  /* 0x000000001d257221 */ /* 0x048fe20000010000 */
[----:B------:R-:W-:Y:S02]  /*3720*/  F2FP.F16.F32.PACK_AB R144, R29, R44 ;  /* 0x0000002c1d90723e */ /* 0x000fe400000000ff */
[----:B------:R-:W-:Y:S02]  /*3730*/  CS2R R44, SRZ ;  /* 0x00000000002c7805 */ /* 0x000fe4000001ff00 */
[----:B------:R-:W-:Y:S02]  /*3740*/  CS2R R28, SRZ ;  /* 0x00000000001c7805 */ /* 0x000fe4000001ff00 */
[----:B------:R-:W2:Y:S01]  /*3750*/  MUFU.EX2 R92, R92 ;  /* 0x0000005c005c7308 */ /* 0x000ea20000000800 */
[C---:B-1----:R-:W-:Y:S01]  /*3760*/  FADD.FTZ R39, R145.reuse, R8 ;  /* 0x0000000891277221 */ /* 0x042fe20000010000 */
[----:B------:R-:W-:-:S06]  /*3770*/  F2FP.F16.F32.PACK_AB R145, R145, R88 ;  /* 0x000000589191723e */ /* 0x000fcc00000000ff */
[----:B------:R1:W3:Y:S01]  /*3780*/  MUFU.EX2 R31, R50 ;  /* 0x00000032001f7308 */ /* 0x0002e20000000800 */
[----:B0-----:R-:W-:Y:S01]  /*3790*/  FADD.FTZ R0, R48, R37 ;  /* 0x0000002530007221 */ /* 0x001fe20000010000 */
[----:B------:R-:W-:-:S06]  /*37a0*/  CS2R R36, SRZ ;  /* 0x0000000000247805 */ /* 0x000fcc000001ff00 */
[----:B------:R-:W0:Y:S01]  /*37b0*/  MUFU.EX2 R147, R94 ;  /* 0x0000005e00937308 */ /* 0x000e220000000800 */
[----:B--2---:R-:W-:Y:S01]  /*37c0*/  FADD.FTZ R8, R92, R39 ;  /* 0x000000275c087221 */ /* 0x004fe20000010000 */
[----:B-1----:R-:W-:Y:S02]  /*37d0*/  CS2R R50, SRZ ;  /* 0x0000000000327805 */ /* 0x002fe4000001ff00 */
[----:B------:R-:W-:-:S04]  /*37e0*/  CS2R R38, SRZ ;  /* 0x0000000000267805 */ /* 0x000fc8000001ff00 */
[----:B------:R-:W1:Y:S01]  /*37f0*/  MUFU.EX2 R52, R52 ;  /* 0x0000003400347308 */ /* 0x000e620000000800 */
[C---:B---3--:R-:W-:Y:S01]  /*3800*/  FADD.FTZ R11, R31.reuse, R0 ;  /* 0x000000001f0b7221 */ /* 0x048fe20000010000 */
[----:B------:R-:W-:Y:S02]  /*3810*/  F2FP.F16.F32.PACK_AB R146, R31, R48 ;  /* 0x000000301f92723e */ /* 0x000fe400000000ff */
[----:B------:R-:W-:Y:S02]  /*3820*/  CS2R R48, SRZ ;  /* 0x0000000000307805 */ /* 0x000fe4000001ff00 */
[----:B------:R-:W-:Y:S02]  /*3830*/  CS2R R30, SRZ ;  /* 0x00000000001e7805 */ /* 0x000fe4000001ff00 */
[----:B------:R-:W2:Y:S01]  /*3840*/  MUFU.EX2 R66, R66 ;  /* 0x0000004200427308 */ /* 0x000ea20000000800 */
[C---:B0-----:R-:W-:Y:S01]  /*3850*/  FADD.FTZ R13, R147.reuse, R8 ;  /* 0x00000008930d7221 */ /* 0x041fe20000010000 */
[----:B------:R-:W-:-:S06]  /*3860*/  F2FP.F16.F32.PACK_AB R147, R147, R92 ;  /* 0x0000005c9393723e */ /* 0x000fcc00000000ff */
[----:B------:R0:W3:Y:S01]  /*3870*/  MUFU.EX2 R33, R54 ;  /* 0x0000003600217308 */ /* 0x0000e20000000800 */
[----:B-1----:R-:W-:-:S07]  /*3880*/  FADD.FTZ R0, R52, R11 ;  /* 0x0000000b34007221 */ /* 0x002fce0000010000 */
[----:B------:R-:W1:Y:S01]  /*3890*/  MUFU.EX2 R56, R56 ;  /* 0x0000003800387308 */ /* 0x000e620000000800 */
[----:B--2---:R-:W-:Y:S01]  /*38a0*/  FADD.FTZ R8, R66, R13 ;  /* 0x0000000d42087221 */ /* 0x004fe20000010000 */
[----:B0-----:R-:W-:-:S06]  /*38b0*/  CS2R R54, SRZ ;  /* 0x0000000000367805 */ /* 0x001fcc000001ff00 */
[----:B------:R0:W2:Y:S01]  /*38c0*/  MUFU.EX2 R7, R58 ;  /* 0x0000003a00077308 */ /* 0x0000a20000000800 */
[C---:B---3--:R-:W-:Y:S01]  /*38d0*/  FADD.FTZ R13, R33.reuse, R0 ;  /* 0x00000000210d7221 */ /* 0x048fe20000010000 */
[----:B------:R-:W-:Y:S02]  /*38e0*/  F2FP.F16.F32.PACK_AB R140, R33, R52 ;  /* 0x00000034218c723e */ /* 0x000fe400000000ff */
[----:B------:R-:W-:Y:S02]  /*38f0*/  CS2R R52, SRZ ;  /* 0x0000000000347805 */ /* 0x000fe4000001ff00 */
[----:B------:R-:W-:Y:S02]  /*3900*/  CS2R R32, SRZ ;  /* 0x0000000000207805 */ /* 0x000fe4000001ff00 */
[----:B------:R-:W3:Y:S01]  /*3910*/  MUFU.EX2 R60, R60 ;  /* 0x0000003c003c7308 */ /* 0x000ee20000000800 */
[----:B-1----:R-:W-:Y:S01]  /*3920*/  FADD.FTZ R0, R56, R13 ;  /* 0x0000000d38007221 */ /* 0x002fe20000010000 */
[----:B0-----:R-:W-:-:S06]  /*3930*/  CS2R R58, SRZ ;  /* 0x00000000003a7805 */ /* 0x001fcc000001ff00 */
[----:B------:R-:W0:Y:S01]  /*3940*/  MUFU.EX2 R141, R96 ;  /* 0x00000060008d7308 */ /* 0x000e220000000800 */
[C---:B--2---:R-:W-:Y:S01]  /*3950*/  FADD.FTZ R13, R7.reuse, R0 ;  /* 0x00000000070d7221 */ /* 0x044fe20000010000 */
[----:B------:R-:W-:Y:S02]  /*3960*/  F2FP.F16.F32.PACK_AB R142, R7, R56 ;  /* 0x00000038078e723e */ /* 0x000fe400000000ff */
[----:B------:R-:W-:-:S04]  /*3970*/  CS2R R56, SRZ ;  /* 0x0000000000387805 */ /* 0x000fc8000001ff00 */
[----:B------:R1:W2:Y:S01]  /*3980*/  MUFU.EX2 R35, R62 ;  /* 0x0000003e00237308 */ /* 0x0002a20000000800 */
[----:B---3--:R-:W-:-:S07]  /*3990*/  FADD.FTZ R0, R60, R13 ;  /* 0x0000000d3c007221 */ /* 0x008fce0000010000 */
[----:B------:R-:W3:Y:S01]  /*39a0*/  MUFU.EX2 R98, R98 ;  /* 0x0000006200627308 */ /* 0x000ee20000000800 */
[C---:B0-----:R-:W-:Y:S01]  /*39b0*/  FADD.FTZ R15, R141.reuse, R8 ;  /* 0x000000088d0f7221 */ /* 0x041fe20000010000 */
[----:B------:R-:W-:Y:S02]  /*39c0*/  F2FP.F16.F32.PACK_AB R141, R141, R66 ;  /* 0x000000428d8d723e */ /* 0x000fe400000000ff */
[----:B------:R-:W-:Y:S02]  /*39d0*/  CS2R R66, SRZ ;  /* 0x0000000000427805 */ /* 0x000fe4000001ff00 */
[----:B-1----:R-:W-:Y:S02]  /*39e0*/  CS2R R62, SRZ ;  /* 0x00000000003e7805 */ /* 0x002fe4000001ff00 */
[----:B------:R-:W0:Y:S01]  /*39f0*/  MUFU.EX2 R12, R12 ;  /* 0x0000000c000c7308 */ /* 0x000e220000000800 */
[C---:B--2---:R-:W-:Y:S01]  /*3a00*/  FADD.FTZ R13, R35.reuse, R0 ;  /* 0x00000000230d7221 */ /* 0x044fe20000010000 */
[----:B------:R-:W-:-:S02]  /*3a10*/  F2FP.F16.F32.PACK_AB R136, R35, R60 ;  /* 0x0000003c2388723e */ /* 0x000fc400000000ff */
[----:B------:R-:W-:Y:S02]  /*3a20*/  CS2R R60, SRZ ;  /* 0x00000000003c7805 */ /* 0x000fe4000001ff00 */
[----:B------:R-:W-:Y:S02]  /*3a30*/  CS2R R34, SRZ ;  /* 0x0000000000227805 */ /* 0x000fe4000001ff00 */
[----:B------:R-:W1:Y:S01]  /*3a40*/  MUFU.EX2 R143, R100 ;  /* 0x00000064008f7308 */ /* 0x000e620000000800 */
[----:B---3--:R-:W-:-:S07]  /*3a50*/  FADD.FTZ R8, R98, R15 ;  /* 0x0000000f62087221 */ /* 0x008fce0000010000 */
[----:B------:R-:W2:Y:S01]  /*3a60*/  MUFU.EX2 R70, R70 ;  /* 0x0000004600467308 */ /* 0x000ea20000000800 */
[----:B0-----:R-:W-:Y:S01]  /*3a70*/  FADD.FTZ R0, R12, R13 ;  /* 0x0000000d0c007221 */ /* 0x001fe20000010000 */
[----:B------:R-:W-:Y:S02]  /*3a80*/  VIMNMX R13, RZ, R26, !PT ;  /* 0x0000001aff0d7248 */ /* 0x000fe40007fe0100 */
[----:B------:R-:W-:Y:S02]  /*3a90*/  CS2R R26, SRZ ;  /* 0x00000000001a7805 */ /* 0x000fe4000001ff00 */
[----:B------:R-:W-:Y:S02]  /*3aa0*/  ISETP.GE.AND P1, PT, R14, R13, PT ;  /* 0x0000000d0e00720c */ /* 0x000fe40003f26270 */
[----:B------:R-:W0:Y:S01]  /*3ab0*/  MUFU.EX2 R137, R102 ;  /* 0x0000006600897308 */ /* 0x000e220000000800 */
[C---:B-1----:R-:W-:Y:S01]  /*3ac0*/  FADD.FTZ R15, R143.reuse, R8 ;  /* 0x000000088f0f7221 */ /* 0x042fe20000010000 */
[----:B------:R-:W-:-:S06]  /*3ad0*/  F2FP.F16.F32.PACK_AB R143, R143, R98 ;  /* 0x000000628f8f723e */ /* 0x000fcc00000000ff */
[----:B------:R-:W1:Y:S01]  /*3ae0*/  MUFU.EX2 R104, R104 ;  /* 0x0000006800687308 */ /* 0x000e620000000800 */
[----:B--2---:R-:W-:-:S07]  /*3af0*/  FADD.FTZ R8, R70, R15 ;  /* 0x0000000f46087221 */ /* 0x004fce0000010000 */
[----:B------:R2:W3:Y:S01]  /*3b00*/  MUFU.EX2 R11, R64 ;  /* 0x00000040000b7308 */ /* 0x0004e20000000800 */
[C---:B0-----:R-:W-:Y:S01]  /*3b10*/  FADD.FTZ R7, R137.reuse, R8 ;  /* 0x0000000889077221 */ /* 0x041fe20000010000 */
[----:B------:R-:W-:Y:S01]  /*3b20*/  F2FP.F16.F32.PACK_AB R137, R137, R70 ;  /* 0x000000468989723e */ /* 0x000fe200000000ff */
[----:B------:R-:W-:Y:S01]  /*3b30*/  IMAD.MOV.U32 R8, RZ, RZ, 0x3f800000 ;  /* 0x3f800000ff087424 */ /* 0x000fe200078e00ff */
[----:B------:R-:W-:-:S04]  /*3b40*/  CS2R R70, SRZ ;  /* 0x0000000000467805 */ /* 0x000fc8000001ff00 */
[----:B------:R1:W0:Y:S01]  /*3b50*/  MUFU.EX2 R139, R6 ;  /* 0x00000006008b7308 */ /* 0x0002220000000800 */
[----:B--2---:R-:W-:Y:S01]  /*3b60*/  CS2R R64, SRZ ;  /* 0x0000000000407805 */ /* 0x004fe2000001ff00 */
[----:B-1----:R-:W-:Y:S01]  /*3b70*/  FADD.FTZ R6, R104, R7 ;  /* 0x0000000768067221 */ /* 0x002fe20000010000 */
[C---:B---3--:R-:W-:Y:S01]  /*3b80*/  FADD.FTZ R7, R11.reuse, R0 ;  /* 0x000000000b077221 */ /* 0x048fe20000010000 */
[----:B------:R-:W-:Y:S01]  /*3b90*/  F2FP.F16.F32.PACK_AB R138, R11, R12 ;  /* 0x0000000c0b8a723e */ /* 0x000fe200000000ff */
[----:B------:R-:W-:Y:S02]  /*3ba0*/  IMAD.MOV.U32 R0, RZ, RZ, 0x3f800000 ;  /* 0x3f800000ff007424 */ /* 0x000fe400078e00ff */
[C---:B0-----:R-:W-:Y:S01]  /*3bb0*/  FADD.FTZ R6, R139.reuse, R6 ;  /* 0x000000068b067221 */ /* 0x041fe20000010000 */
        /* <DEDUP_REMOVED lines=8> */
[----:B------:R-:W-:-:S05]  /*3c40*/  ULDC UR6, c[0x0][0x9d8] ;  /* 0x0002760000067ab9 */ /* 0x000fca0000000800 */
.L_x_2436:
[----:B------:R-:W-:-:S04]  /*3c50*/  UISETP.NE.AND UP0, UPT, UR5, 0x1, UPT ;  /* 0x000000010500788c */ /* 0x000fc8000bf05270 */
[----:B------:R-:W-:-:S04]  /*3c60*/  USEL UR38, URZ, 0x1, UP0 ;  /* 0x000000013f267887 */ /* 0x000fc80008000000 */
[----:B------:R-:W-:Y:S01]  /*3c70*/  ULOP3.LUT UR38, UR4, UR38, URZ, 0x3c, !UPT ;  /* 0x0000002604267292 */ /* 0x000fe2000f8e3c3f */
[----:B------:R-:W-:Y:S11]  /*3c80*/  @!P0 BRA `(.L_x_2426) ;  /* 0x0000000000048947 */ /* 0x000ff60003800000 */
[----:B------:R-:W-:Y:S01]  /*3c90*/  BPT.TRAP 0x1 ;  /* 0x000000040000795c */ /* 0x000fe20000300000 */
.L_x_2426:
        /* <DEDUP_REMOVED lines=9> */
.L_x_2427:
[----:B-1----:R-:W-:Y:S05]  /*3d30*/  @P1 BRA `(.L_x_2428) ;  /* 0x0000000000081947 */ /* 0x002fea0003800000 */
[----:B------:R-:W1:Y:S02]  /*3d40*/  SYNCS.PHASECHK.TRANS64.TRYWAIT P1, [UR7+0x2a830], R9 ;  /* 0x02a83009ff0075a7 */ /* 0x000e640008020147 */
[----:B-1----:R-:W-:Y:S05]  /*3d50*/  @!P1 BRA `(.L_x_2429) ;  /* 0x000000d000989947 */ /* 0x002fea0003800000 */
.L_x_2428:
        /* <DEDUP_REMOVED lines=143> */
.L_x_2430:
[----:B------:R-:W-:Y:S01]  /*4650*/  ULEA UR10, UR5, UR40, 0x3 ;  /* 0x00000028050a7291 */ /* 0x000fe2000f8e183f */
[----:B------:R-:W-:-:S05]  /*4660*/  IMAD.U32 R0, RZ, RZ, UR4 ;  /* 0x00000004ff007e24 */ /* 0x000fca000f8e00ff */
[----:B------:R-:W-:-:S04]  /*4670*/  SHF.L.U32 R0, R0, 0x1f, RZ ;  /* 0x0000001f00007819 */ /* 0x000fc800000006ff */
[----:B------:R2:W3:Y:S01]  /*4680*/  SYNCS.PHASECHK.TRANS64.TRYWAIT P1, [UR10+0x2a850], R0 ;  /* 0x02a85000ff0075a7 */ /* 0x0004e2000802014a */
[----:B------:R-:W-:Y:S05]  /*4690*/  @!P0 BRA `(.L_x_2431) ;  /* 0x0000000000048947 */ /* 0x000fea0003800000 */
[----:B------:R-:W-:Y:S01]  /*46a0*/  BPT.TRAP 0x1 ;  /* 0x000000040000795c */ /* 0x000fe20000300000 */
.L_x_2431:
[----:B---3--:R-:W-:Y:S05]  /*46b0*/  @P1 BRA `(.L_x_2432) ;  /* 0x0000000000081947 */ /* 0x008fea0003800000 */
[----:B------:R-:W3:Y:S02]  /*46c0*/  SYNCS.PHASECHK.TRANS64.TRYWAIT P1, [UR10+0x2a850], R0 ;  /* 0x02a85000ff0075a7 */ /* 0x000ee4000802014a */
[----:B---3--:R-:W-:Y:S05]  /*46d0*/  @!P1 BRA `(.L_x_2433) ;  /* 0x000000c800509947 */ /* 0x008fea0003800000 */
.L_x_2432:
        /* <DEDUP_REMOVED lines=38> */
.L_x_2434:
[----:B------:R-:W-:Y:S01]  /*4940*/  ISETP.NE.AND P1, PT, R172, 0x1, PT ;  /* 0x00000001ac00780c */ /* 0x000fe20003f25270 */
[----:B------:R-:W-:Y:S01]  /*4950*/  FMUL.FTZ R20, R94, UR6 ;  /* 0x000000065e147c20 */ /* 0x000fe20008410000 */
[----:B-1----:R-:W-:Y:S01]  /*4960*/  IADD3 R10, R19, R16, RZ ;  /* 0x00000010130a7210 */ /* 0x002fe20007ffe0ff */
        /* <DEDUP_REMOVED lines=8> */
[----:B------:R-:W-:Y:S01]  /*49f0*/  FMUL.FTZ R100, R100, UR6 ;  /* 0x0000000664647c20 */ /* 0x000fe20008410000 */
[----:B------:R-:W-:Y:S01]  /*4a00*/  FMUL.FTZ R101, R101, UR6 ;  /* 0x0000000665657c20 */ /* 0x000fe20008410000 */
[----:B0-----:R-:W0:Y:S01]  /*4a10*/  @P1 LDC R9, c[0x0][0x44c] ;  /* 0x00011300ff091b82 */ /* 0x001e220000000800 */
[----:B------:R-:W-:Y:S01]  /*4a20*/  FMUL.FTZ R21, R99, UR6 ;  /* 0x0000000663157c20 */ /* 0x000fe20008410000 */
[----:B------:R1:W3:Y:S01]  /*4a30*/  MUFU.TANH R152, R88 ;  /* 0x0000005800987308 */ /* 0x0002e20000002400 */
[----:B------:R-:W-:Y:S01]  /*4a40*/  FMUL.FTZ R104, R104, UR6 ;  /* 0x0000000668687c20 */ /* 0x000fe20008410000 */
[----:B--2---:R-:W-:Y:S01]  /*4a50*/  FMUL.FTZ R0, R90, UR6 ;  /* 0x000000065a007c20 */ /* 0x004fe20008410000 */
[----:B------:R-:W-:Y:S01]  /*4a60*/  FMUL.FTZ R90, R102, UR6 ;  /* 0x00000006665a7c20 */ /* 0x000fe20008410000 */
[----:B------:R-:W-:Y:S01]  /*4a70*/  FMUL.FTZ R105, R105, UR6 ;  /* 0x0000000669697c20 */ /* 0x000fe20008410000 */
[----:B------:R-:W-:Y:S01]  /*4a80*/  FMUL.FTZ R108, R108, UR6 ;  /* 0x000000066c6c7c20 */ /* 0x000fe20008410000 */
[----:B------:R-:W2:Y:S01]  /*4a90*/  @P1 LDC R94, c[0x0][0x450] ;  /* 0x00011400ff5e1b82 */ /* 0x000ea20000000800 */
[----:B------:R-:W-:Y:S01]  /*4aa0*/  FMUL.FTZ R109, R109, UR6 ;  /* 0x000000066d6d7c20 */ /* 0x000fe20008410000 */
[----:B------:R4:W5:Y:S01]  /*4ab0*/  MUFU.TANH R150, R89 ;  /* 0x0000005900967308 */ /* 0x0009620000002400 */
[----:B-1----:R-:W-:Y:S01]  /*4ac0*/  FMUL.FTZ R88, R98, UR6 ;  /* 0x0000000662587c20 */ /* 0x002fe20008410000 */
        /* <DEDUP_REMOVED lines=10> */
[----:B----4-:R-:W-:Y:S01]  /*4b70*/  FMUL.FTZ R89, R103, UR6 ;  /* 0x0000000667597c20 */ /* 0x010fe20008410000 */
[----:B------:R-:W-:Y:S01]  /*4b80*/  FMUL.FTZ R133, R133, UR6 ;  /* 0x0000000685857c20 */ /* 0x000fe20008410000 */
[----:B0-----:R-:W-:-:S04]  /*4b90*/  @P1 IMAD.HI.U32 R9, R10, R9, RZ ;  /* 0x000000090a091227 */ /* 0x001fc800078e00ff */
[----:B------:R-:W-:Y:S01]  /*4ba0*/  FMUL.FTZ R8, R91, UR6 ;  /* 0x000000065b087c20 */ /* 0x000fe20008410000 */
[----:B------:R0:W1:Y:S01]  /*4bb0*/  MUFU.TANH R148, R92 ;  /* 0x0000005c00947308 */ /* 0x0000620000002400 */
[----:B------:R-:W-:Y:S01]  /*4bc0*/  FMUL.FTZ R118, R118, UR6 ;  /* 0x0000000676767c20 */ /* 0x000fe20008410000 */
[----:B------:R-:W-:Y:S01]  /*4bd0*/  FMUL.FTZ R122, R122, UR6 ;  /* 0x000000067a7a7c20 */ /* 0x000fe20008410000 */
[----:B------:R-:W-:Y:S01]  /*4be0*/  FMUL.FTZ R91, R107, UR6 ;  /* 0x000000066b5b7c20 */ /* 0x000fe20008410000 */
[----:B------:R-:W-:Y:S01]  /*4bf0*/  FMUL.FTZ R126, R126, UR6 ;  /* 0x000000067e7e7c20 */ /* 0x000fe20008410000 */
[----:B------:R-:W-:Y:S01]  /*4c00*/  FMUL.FTZ R130, R130, UR6 ;  /* 0x0000000682827c20 */ /* 0x000fe20008410000 */
[----:B--2---:R-:W-:Y:S01]  /*4c10*/  @P1 SHF.R.U32.HI R10, RZ, R94, R9 ;  /* 0x0000005eff0a1219 */ /* 0x004fe20000011609 */
[----:B------:R-:W-:Y:S01]  /*4c20*/  IMAD.MOV.U32 R9, RZ, RZ, -0x60 ;  /* 0xffffffa0ff097424 */ /* 0x000fe200078e00ff */
[----:B------:R2:W4:Y:S01]  /*4c30*/  MUFU.TANH R146, R93 ;  /* 0x0000005d00927308 */ /* 0x0005220000002400 */
[----:B0-----:R-:W-:Y:S01]  /*4c40*/  FMUL.FTZ R92, R106, UR6 ;  /* 0x000000066a5c7c20 */ /* 0x001fe20008410000 */
[----:B------:R-:W-:Y:S01]  /*4c50*/  FMUL.FTZ R94, R111, UR6 ;  /* 0x000000066f5e7c20 */ /* 0x000fe20008410000 */
[----:B------:R-:W0:Y:S01]  /*4c60*/  SHFL.IDX PT, R96, R10, RZ, 0x1c1f ;  /* 0x001c1fff0a607589 */ /* 0x000e2200000e0000 */
[----:B------:R-:W-:-:S02]  /*4c70*/  IMAD R9, R14, R9, 0x1 ;  /* 0x000000010e097424 */ /* 0x000fc400078e0209 */
[----:B------:R-:W-:Y:S01]  /*4c80*/  FMUL.FTZ R115, R115, UR6 ;  /* 0x0000000673737c20 */ /* 0x000fe20008410000 */
[----:B------:R-:W-:Y:S01]  /*4c90*/  FMUL.FTZ R119, R119, UR6 ;  /* 0x0000000677777c20 */ /* 0x000fe20008410000 */
[----:B------:R-:W4:Y:S01]  /*4ca0*/  SHFL.IDX PT, R10, R10, 0x1, 0x1c1f ;  /* 0x003c1f000a0a7f89 */ /* 0x000f2200000e0000 */
[----:B------:R-:W-:Y:S01]  /*4cb0*/  IMAD R9, R18, -0x2, R9 ;  /* 0xfffffffe12097824 */ /* 0x000fe200078e0209 */
[----:B------:R-:W4:Y:S01]  /*4cc0*/  MUFU.TANH R100, R100 ;  /* 0x0000006400647308 */ /* 0x000f220000002400 */
[----:B--2---:R-:W-:Y:S01]  /*4cd0*/  FMUL.FTZ R93, R110, UR6 ;  /* 0x000000066e5d7c20 */ /* 0x004fe20008410000 */
[----:B------:R-:W-:Y:S01]  /*4ce0*/  FMUL.FTZ R134, R134, UR6 ;  /* 0x0000000686867c20 */ /* 0x000fe20008410000 */
[----:B------:R-:W-:Y:S01]  /*4cf0*/  FMUL.FTZ R123, R123, UR6 ;  /* 0x000000067b7b7c20 */ /* 0x000fe20008410000 */
[----:B------:R-:W-:Y:S01]  /*4d00*/  IADD3 R95, -R170, R9, R171 ;  /* 0x00000009aa5f7210 */ /* 0x000fe20007ffe1ab */
[----:B------:R-:W-:Y:S01]  /*4d10*/  FMUL.FTZ R127, R127, UR6 ;  /* 0x000000067f7f7c20 */ /* 0x000fe20008410000 */
[----:B------:R-:W-:Y:S01]  /*4d20*/  FMUL.FTZ R131, R131, UR6 ;  /* 0x0000000683837c20 */ /* 0x000fe20008410000 */
[----:B------:R-:W-:Y:S01]  /*4d30*/  FMUL.FTZ R135, R135, UR6 ;  /* 0x0000000687877c20 */ /* 0x000fe20008410000 */
[----:B------:R-:W2:Y:S01]  /*4d40*/  MUFU.TANH R101, R101 ;  /* 0x0000006500657308 */ /* 0x000ea20000002400 */
[----:B------:R-:W-:-:S04]  /*4d50*/  UIADD3 UR7, UR7, 0x2a840, URZ ;  /* 0x0002a84007077890 */ /* 0x000fc8000fffe03f */
[----:B------:R-:W-:-:S03]  /*4d60*/  UPRMT UR7, UR42, 0x654, UR7 ;  /* 0x000006542a077896 */ /* 0x000fc60008000007 */
[----:B------:R-:W2:Y:S01]  /*4d70*/  MUFU.TANH R102, R104 ;  /* 0x0000006800667308 */ /* 0x000ea20000002400 */
[----:B0-----:R-:W-:-:S05]  /*4d80*/  IMAD.IADD R97, R95, 0x1, R96 ;  /* 0x000000015f617824 */ /* 0x001fca00078e0260 */
[----:B------:R-:W-:Y:S01]  /*4d90*/  SYNCS.ARRIVE.TRANS64.RED.A1T0 RZ, [UR7], RZ ;  /* 0x000000ffffff79a7 */ /* 0x000fe20008100407 */
[C---:B------:R-:W-:Y:S01]  /*4da0*/  ISETP.GT.AND P1, PT, R97.reuse, RZ, PT ;  /* 0x000000ff6100720c */ /* 0x040fe20003f24270 */
[----:B------:R-:W0:Y:S01]  /*4db0*/  MUFU.TANH R98, R105 ;  /* 0x0000006900627308 */ /* 0x000e220000002400 */
[C---:B------:R-:W-:Y:S02]  /*4dc0*/  ISETP.GT.AND P2, PT, R97.reuse, 0x1, PT ;  /* 0x000000016100780c */ /* 0x040fe40003f44270 */
[----:B---3--:R-:W-:Y:S02]  /*4dd0*/  FSEL R152, R152, -INF , P1 ;  /* 0xff80000098987808 */ /* 0x008fe40000800000 */
[----:B------:R-:W-:Y:S02]  /*4de0*/  ISETP.GT.AND P1, PT, R97, 0x8, PT ;  /* 0x000000086100780c */ /* 0x000fe40003f24270 */
[----:B-----5:R-:W-:Y:S01]  /*4df0*/  FSEL R150, R150, -INF , P2 ;  /* 0xff80000096967808 */ /* 0x020fe20001000000 */
[----:B------:R-:W3:Y:S01]  /*4e00*/  MUFU.TANH R108, R108 ;  /* 0x0000006c006c7308 */ /* 0x000ee20000002400 */
[----:B------:R-:W-:-:S02]  /*4e10*/  FMNMX.FTZ R9, R152, R11, !PT ;  /* 0x0000000b98097209 */ /* 0x000fc40007810000 */
[C---:B------:R-:W-:Y:S02]  /*4e20*/  ISETP.GT.AND P2, PT, R97.reuse, 0x9, PT ;  /* 0x000000096100780c */ /* 0x040fe40003f44270 */
[----:B-1----:R-:W-:Y:S02]  /*4e30*/  FSEL R148, R148, -INF , P1 ;  /* 0xff80000094947808 */ /* 0x002fe40000800000 */
[----:B------:R-:W-:Y:S01]  /*4e40*/  FMNMX.FTZ R9, R150, R9, !PT ;  /* 0x0000000996097209 */ /* 0x000fe20007810000 */
[----:B------:R-:W1:Y:S01]  /*4e50*/  MUFU.TANH R109, R109 ;  /* 0x0000006d006d7308 */ /* 0x000e620000002400 */
[C---:B------:R-:W-:Y:S02]  /*4e60*/  ISETP.GT.AND P1, PT, R97.reuse, 0x10, PT ;  /* 0x000000106100780c */ /* 0x040fe40003f24270 */
[----:B----4-:R-:W-:Y:S02]  /*4e70*/  FSEL R146, R146, -INF , P2 ;  /* 0xff80000092927808 */ /* 0x010fe40001000000 */
[----:B------:R-:W-:Y:S01]  /*4e80*/  FMNMX.FTZ R99, R148, R9, !PT ;  /* 0x0000000994637209 */ /* 0x000fe20007810000 */
[----:B------:R-:W-:Y:S01]  /*4e90*/  FMUL.FTZ R9, R120, UR6 ;  /* 0x0000000678097c20 */ /* 0x000fe20008410000 */
[----:B------:R-:W-:Y:S01]  /*4ea0*/  ISETP.GT.AND P2, PT, R97, 0x11, PT ;  /* 0x000000116100780c */ /* 0x000fe20003f44270 */
[----:B------:R-:W4:Y:S01]  /*4eb0*/  MUFU.TANH R104, R112 ;  /* 0x0000007000687308 */ /* 0x000f220000002400 */
[----:B------:R-:W-:-:S02]  /*4ec0*/  FSEL R144, R144, -INF , P1 ;  /* 0xff80000090907808 */ /* 0x000fc40000800000 */
[----:B------:R-:W-:Y:S02]  /*4ed0*/  FMNMX.FTZ R99, R146, R99, !PT ;  /* 0x0000006392637209 */ /* 0x000fe40007810000 */
[C---:B------:R-:W-:Y:S02]  /*4ee0*/  ISETP.GT.AND P1, PT, R97.reuse, 0x18, PT ;  /* 0x000000186100780c */ /* 0x040fe40003f24270 */
[----:B------:R-:W-:Y:S01]  /*4ef0*/  FSEL R140, R140, -INF , P2 ;  /* 0xff8000008c8c7808 */ /* 0x000fe20001000000 */
[----:B------:R-:W5:Y:S01]  /*4f00*/  MUFU.TANH R113, R113 ;  /* 0x0000007100717308 */ /* 0x000f620000002400 */
[----:B------:R-:W-:Y:S02]  /*4f10*/  FMNMX.FTZ R99, R144, R99, !PT ;  /* 0x0000006390637209 */ /* 0x000fe40007810000 */
[----:B------:R-:W-:Y:S02]  /*4f20*/  ISETP.GT.AND P2, PT, R97, 0x19, PT ;  /* 0x000000196100780c */ /* 0x000fe40003f44270 */
[----:B------:R-:W-:-:S02]  /*4f30*/  FSEL R120, R100, -INF , P1 ;  /* 0xff80000064787808 */ /* 0x000fc40000800000 */
[----:B------:R-:W-:Y:S01]  /*4f40*/  FMNMX.FTZ R99, R140, R99, !PT ;  /* 0x000000638c637209 */ /* 0x000fe20007810000 */
[----:B------:R-:W5:Y:S01]  /*4f50*/  MUFU.TANH R110, R116 ;  /* 0x00000074006e7308 */ /* 0x000f620000002400 */
[----:B------:R-:W-:Y:S02]  /*4f60*/  ISETP.GT.AND P1, PT, R97, 0x20, PT ;  /* 0x000000206100780c */ /* 0x000fe40003f24270 */
[----:B--2---:R-:W-:Y:S02]  /*4f70*/  FSEL R106, R101, -INF , P2 ;  /* 0xff800000656a7808 */ /* 0x004fe40001000000 */
[----:B------:R-:W-:Y:S02]  /*4f80*/  FMNMX.FTZ R99, R120, R99, !PT ;  /* 0x0000006378637209 */ /* 0x000fe40007810000 */
[----:B------:R-:W-:Y:S01]  /*4f90*/  ISETP.GT.AND P2, PT, R97, 0x21, PT ;  /* 0x000000216100780c */ /* 0x000fe20003f44270 */
[----:B------:R-:W2:Y:S01]  /*4fa0*/  MUFU.TANH R112, R117 ;  /* 0x0000007500707308 */ /* 0x000ea20000002400 */
[----:B------:R-:W-:-:S02]  /*4fb0*/  FSEL R102, R102, -INF , P1 ;  /* 0xff80000066667808 */ /* 0x000fc40000800000 */
[----:B------:R-:W-:Y:S02]  /*4fc0*/  FMNMX.FTZ R99, R106, R99, !PT ;  /* 0x000000636a637209 */ /* 0x000fe40007810000 */
[C---:B------:R-:W-:Y:S02]  /*4fd0*/  ISETP.GT.AND P1, PT, R97.reuse, 0x28, PT ;  /* 0x000000286100780c */ /* 0x040fe40003f24270 */
[----:B0-----:R-:W-:Y:S01]  /*4fe0*/  FSEL R98, R98, -INF , P2 ;  /* 0xff80000062627808 */ /* 0x001fe20001000000 */
[----:B------:R0:W2:Y:S01]  /*4ff0*/  MUFU.TANH R116, R9 ;  /* 0x0000000900747308 */ /* 0x0000a20000002400 */
[----:B------:R-:W-:Y:S02]  /*5000*/  FMNMX.FTZ R99, R102, R99, !PT ;  /* 0x0000006366637209 */ /* 0x000fe40007810000 */
[----:B------:R-:W-:Y:S02]  /*5010*/  ISETP.GT.AND P2, PT, R97, 0x29, PT ;  /* 0x000000296100780c */ /* 0x000fe40003f44270 */
[----:B---3--:R-:W-:-:S02]  /*5020*/  FSEL R96, R108, -INF , P1 ;  /* 0xff8000006c607808 */ /* 0x008fc40000800000 */
[----:B------:R-:W-:Y:S01]  /*5030*/  FMNMX.FTZ R99, R98, R99, !PT ;  /* 0x0000006362637209 */ /* 0x000fe20007810000 */
[----:B------:R-:W3:Y:S01]  /*5040*/  MUFU.TANH R121, R121 ;  /* 0x0000007900797308 */ /* 0x000ee20000002400 */
[----:B------:R-:W-:Y:S01]  /*5050*/  ISETP.GT.AND P1, PT, R97, 0x30, PT ;  /* 0x000000306100780c */ /* 0x000fe20003f24270 */
[----:B0-----:R-:W-:Y:S01]  /*5060*/  FMUL.FTZ R9, R132, UR6 ;  /* 0x0000000684097c20 */ /* 0x001fe20008410000 */
[----:B-1----:R-:W-:Y:S02]  /*5070*/  FSEL R100, R109, -INF , P2 ;  /* 0xff8000006d647808 */ /* 0x002fe40001000000 */
[----:B------:R-:W-:Y:S02]  /*5080*/  FMNMX.FTZ R99, R96, R99, !PT ;  /* 0x0000006360637209 */ /* 0x000fe40007810000 */
[----:B------:R-:W-:Y:S01]  /*5090*/  ISETP.GT.AND P2, PT, R97, 0x31, PT ;  /* 0x000000316100780c */ /* 0x000fe20003f44270 */
[----:B------:R3:W0:Y:S01]  /*50a0*/  MUFU.TANH R101, R124 ;  /* 0x0000007c00657308 */ /* 0x0006220000002400 */
[----:B----4-:R-:W-:-:S02]  /*50b0*/  FSEL R104, R104, -INF , P1 ;  /* 0xff80000068687808 */ /* 0x010fc40000800000 */
[----:B------:R-:W-:Y:S02]  /*50c0*/  FMNMX.FTZ R99, R100, R99, !PT ;  /* 0x0000006364637209 */ /* 0x000fe40007810000 */
[----:B------:R-:W-:Y:S02]  /*50d0*/  ISETP.GT.AND P1, PT, R97, 0x38, PT ;  /* 0x000000386100780c */ /* 0x000fe40003f24270 */
[----:B-----5:R-:W-:Y:S01]  /*50e0*/  FSEL R108, R113, -INF , P2 ;  /* 0xff800000716c7808 */ /* 0x020fe20001000000 */
[----:B------:R-:W1:Y:S01]  /*50f0*/  MUFU.TANH R125, R125 ;  /* 0x0000007d007d7308 */ /* 0x000e620000002400 */
[----:B------:R-:W-:Y:S02]  /*5100*/  FMNMX.FTZ R99, R104, R99, !PT ;  /* 0x0000006368637209 */ /* 0x000fe40007810000 */
[----:B------:R-:W-:Y:S02]  /*5110*/  ISETP.GT.AND P2, PT, R97, 0x39, PT ;  /* 0x000000396100780c */ /* 0x000fe40003f44270 */
[----:B------:R-:W-:-:S02]  /*5120*/  FSEL R110, R110, -INF , P1 ;  /* 0xff8000006e6e7808 */ /* 0x000fc40000800000 */
[----:B------:R-:W-:Y:S01]  /*5130*/  FMNMX.FTZ R99, R108, R99, !PT ;  /* 0x000000636c637209 */ /* 0x000fe20007810000 */
[----:B------:R0:W4:Y:S01]  /*5140*/  MUFU.TANH R103, R128 ;  /* 0x0000008000677308 */ /* 0x0001220000002400 */
[C---:B------:R-:W-:Y:S02]  /*5150*/  ISETP.GT.AND P1, PT, R97.reuse, 0x40, PT ;  /* 0x000000406100780c */ /* 0x040fe40003f24270 */
[----:B--2---:R-:W-:Y:S02]  /*5160*/  FSEL R112, R112, -INF , P2 ;  /* 0xff80000070707808 */ /* 0x004fe40001000000 */
[----:B------:R-:W-:Y:S02]  /*5170*/  FMNMX.FTZ R99, R110, R99, !PT ;  /* 0x000000636e637209 */ /* 0x000fe40007810000 */
[----:B------:R-:W-:Y:S01]  /*5180*/  ISETP.GT.AND P2, PT, R97, 0x41, PT ;  /* 0x000000416100780c */ /* 0x000fe20003f44270 */
[----:B------:R-:W2:Y:S01]  /*5190*/  MUFU.TANH R129, R129 ;  /* 0x0000008100817308 */ /* 0x000ea20000002400 */
[----:B------:R-:W-:-:S02]  /*51a0*/  FSEL R116, R116, -INF , P1 ;  /* 0xff80000074747808 */ /* 0x000fc40000800000 */
[----:B------:R-:W-:Y:S02]  /*51b0*/  FMNMX.FTZ R99, R112, R99, !PT ;  /* 0x0000006370637209 */ /* 0x000fe40007810000 */
[----:B------:R-:W-:Y:S02]  /*51c0*/  ISETP.GT.AND P1, PT, R97, 0x48, PT ;  /* 0x000000486100780c */ /* 0x000fe40003f24270 */
[----:B---3--:R-:W-:Y:S01]  /*51d0*/  FSEL R124, R121, -INF , P2 ;  /* 0xff800000797c7808 */ /* 0x008fe20001000000 */
[----:B------:R3:W5:Y:S01]  /*51e0*/  MUFU.TANH R138, R9 ;  /* 0x00000009008a7308 */ /* 0x0007620000002400 */
[----:B------:R-:W-:Y:S02]  /*51f0*/  FMNMX.FTZ R99, R116, R99, !PT ;  /* 0x0000006374637209 */ /* 0x000fe40007810000 */
[----:B------:R-:W-:Y:S02]  /*5200*/  ISETP.GT.AND P2, PT, R97, 0x49, PT ;  /* 0x000000496100780c */ /* 0x000fe40003f44270 */
[----:B0-----:R-:W-:-:S02]  /*5210*/  FSEL R128, R101, -INF , P1 ;  /* 0xff80000065807808 */ /* 0x001fc40000800000 */
[----:B------:R-:W-:Y:S01]  /*5220*/  FMNMX.FTZ R99, R124, R99, !PT ;  /* 0x000000637c637209 */ /* 0x000fe20007810000 */
[----:B------:R-:W0:Y:S01]  /*5230*/  MUFU.TANH R133, R133 ;  /* 0x0000008500857308 */ /* 0x000e220000002400 */
[----:B------:R-:W-:Y:S01]  /*5240*/  ISETP.GT.AND P1, PT, R97, 0x50, PT ;  /* 0x000000506100780c */ /* 0x000fe20003f24270 */
[----:B---3--:R-:W-:Y:S01]  /*5250*/  FMUL.FTZ R9, R114, UR6 ;  /* 0x0000000672097c20 */ /* 0x008fe20008410000 */
[----:B-1----:R-:W-:Y:S02]  /*5260*/  FSEL R132, R125, -INF , P2 ;  /* 0xff8000007d847808 */ /* 0x002fe40001000000 */
[----:B------:R-:W-:Y:S02]  /*5270*/  FMNMX.FTZ R99, R128, R99, !PT ;  /* 0x0000006380637209 */ /* 0x000fe40007810000 */
[----:B------:R-:W-:Y:S01]  /*5280*/  ISETP.GT.AND P2, PT, R97, 0x51, PT ;  /* 0x000000516100780c */ /* 0x000fe20003f44270 */
[----:B------:R-:W1:Y:S01]  /*5290*/  MUFU.TANH R0, R0 ;  /* 0x0000000000007308 */ /* 0x000e620000002400 */
[----:B----4-:R-:W-:-:S02]  /*52a0*/  FSEL R114, R103, -INF , P1 ;  /* 0xff80000067727808 */ /* 0x010fc40000800000 */
[----:B------:R-:W-:Y:S02]  /*52b0*/  FMNMX.FTZ R99, R132, R99, !PT ;  /* 0x0000006384637209 */ /* 0x000fe40007810000 */
[----:B------:R-:W-:Y:S02]  /*52c0*/  ISETP.GT.AND P1, PT, R97, 0x58, PT ;  /* 0x000000586100780c */ /* 0x000fe40003f24270 */
[----:B--2---:R-:W-:Y:S01]  /*52d0*/  FSEL R136, R129, -INF , P2 ;  /* 0xff80000081887808 */ /* 0x004fe20001000000 */
[----:B------:R-:W2:Y:S01]  /*52e0*/  MUFU.TANH R8, R8 ;  /* 0x0000000800087308 */ /* 0x000ea20000002400 */
[----:B------:R-:W-:Y:S02]  /*52f0*/  FMNMX.FTZ R99, R114, R99, !PT ;  /* 0x0000006372637209 */ /* 0x000fe40007810000 */
[----:B------:R-:W-:Y:S01]  /*5300*/  ISETP.GT.AND P2, PT, R97, 0x59, PT ;  /* 0x000000596100780c */ /* 0x000fe20003f44270 */
[----:B------:R-:W-:Y:S01]  /*5310*/  IMAD.IADD R97, R95, 0x1, R10 ;  /* 0x000000015f617824 */ /* 0x000fe200078e020a */
[----:B-----5:R-:W-:-:S02]  /*5320*/  FSEL R138, R138, -INF , P1 ;  /* 0xff8000008a8a7808 */ /* 0x020fc40000800000 */
[----:B------:R-:W-:Y:S01]  /*5330*/  FMNMX.FTZ R99, R136, R99, !PT ;  /* 0x0000006388637209 */ /* 0x000fe20007810000 */
[----:B------:R-:W-:Y:S01]  /*5340*/  MUFU.TANH R20, R20 ;  /* 0x0000001400147308 */ /* 0x000fe20000002400 */
[----:B0-----:R-:W-:Y:S02]  /*5350*/  FSEL R142, R133, -INF , P2 ;  /* 0xff800000858e7808 */ /* 0x001fe40001000000 */
[----:B------:R-:W-:Y:S02]  /*5360*/  FMNMX.FTZ R99, R138, R99, !PT ;  /* 0x000000638a637209 */ /* 0x000fe40007810000 */
[C---:B------:R-:W-:Y:S02]  /*5370*/  ISETP.GT.AND P1, PT, R97.reuse, RZ, PT ;  /* 0x000000ff6100720c */ /* 0x040fe40003f24270 */
[----:B------:R-:W-:Y:S01]  /*5380*/  FMNMX.FTZ R99, R142, R99, !PT ;  /* 0x000000638e637209 */ /* 0x000fe20007810000 */
[----:B------:R-:W-:Y:S01]  /*5390*/  MUFU.TANH R15, R15 ;  /* 0x0000000f000f7308 */ /* 0x000fe20000002400 */
[----:B------:R-:W-:-:S02]  /*53a0*/  ISETP.GT.AND P2, PT, R97, 0x1, PT ;  /* 0x000000016100780c */ /* 0x000fc40003f44270 */
[----:B-1----:R-:W-:Y:S01]  /*53b0*/  FSEL R0, R0, -INF , P1 ;  /* 0xff80000000007808 */ /* 0x002fe20000800000 */
[----:B------:R-:W0:Y:S01]  /*53c0*/  SHFL.BFLY PT, R154, R99, 0x2, 0x1f ;  /* 0x0c401f00639a7f89 */ /* 0x000e2200000e0000 */
[C---:B------:R-:W-:Y:S02]  /*53d0*/  ISETP.GT.AND P3, PT, R97.reuse, 0x8, PT ;  /* 0x000000086100780c */ /* 0x040fe40003f64270 */
[----:B--2---:R-:W-:Y:S01]  /*53e0*/  FSEL R8, R8, -INF , P2 ;  /* 0xff80000008087808 */ /* 0x004fe20001000000 */
[----:B------:R-:W1:Y:S01]  /*53f0*/  MUFU.TANH R88, R88 ;  /* 0x0000005800587308 */ /* 0x000e620000002400 */
[----:B------:R-:W-:Y:S02]  /*5400*/  FMNMX.FTZ R95, R0, R12, !PT ;  /* 0x0000000c005f7209 */ /* 0x000fe40007810000 */
[C---:B------:R-:W-:Y:S02]  /*5410*/  ISETP.GT.AND P4, PT, R97.reuse, 0x9, PT ;  /* 0x000000096100780c */ /* 0x040fe40003f84270 */
[----:B------:R-:W-:-:S03]  /*5420*/  ISETP.GT.AND P2, PT, R97, 0x10, PT ;  /* 0x000000106100780c */ /* 0x000fc60003f44270 */
[----:B------:R2:W-:Y:S08]  /*5430*/  MUFU.TANH R103, R9 ;  /* 0x0000000900677308 */ /* 0x0005f00000002400 */
[----:B------:R-:W-:Y:S01]  /*5440*/  MUFU.TANH R21, R21 ;  /* 0x0000001500157308 */ /* 0x000fe20000002400 */
[----:B--2---:R-:W2:Y:S01]  /*5450*/  LDC R9, c[0x0][0x988] ;  /* 0x00026200ff097b82 */ /* 0x004ea20000000800 */
[----:B-1----:R-:W-:-:S02]  /*5460*/  FSEL R88, R88, -INF , P2 ;  /* 0xff80000058587808 */ /* 0x002fc40001000000 */
[----:B0-----:R-:W-:Y:S02]  /*5470*/  FMNMX.FTZ R154, R99, R154, !PT ;  /* 0x0000009a639a7209 */ /* 0x001fe40007810000 */
[----:B------:R-:W-:Y:S02]  /*5480*/  ISETP.GT.AND P2, PT, R97, 0x18, PT ;  /* 0x000000186100780c */ /* 0x000fe40003f44270 */
[----:B------:R-:W0:Y:S01]  /*5490*/  MUFU.TANH R90, R90 ;  /* 0x0000005a005a7308 */ /* 0x000e220000002400 */
[----:B------:R-:W1:Y:S07]  /*54a0*/  SHFL.BFLY PT, R99, R154, 0x1, 0x1f ;  /* 0x0c201f009a637f89 */ /* 0x000e6e00000e0000 */
[----:B------:R3:W-:Y:S08]  /*54b0*/  MUFU.TANH R105, R118 ;  /* 0x0000007600697308 */ /* 0x0007f00000002400 */
[----:B------:R-:W-:Y:S01]  /*54c0*/  MUFU.TANH R89, R89 ;  /* 0x0000005900597308 */ /* 0x000fe20000002400 */
[----:B---3--:R-:W-:-:S02]  /*54d0*/  FSEL R118, R20, -INF , P3 ;  /* 0xff80000014767808 */ /* 0x008fc40001800000 */
[C---:B------:R-:W-:Y:S02]  /*54e0*/  ISETP.GT.AND P3, PT, R97.reuse, 0x11, PT ;  /* 0x000000116100780c */ /* 0x040fe40003f64270 */
[----:B0-----:R-:W-:Y:S02]  /*54f0*/  FSEL R90, R90, -INF , P2 ;  /* 0xff8000005a5a7808 */ /* 0x001fe40001000000 */
[----:B------:R-:W-:Y:S01]  /*5500*/  ISETP.GT.AND P2, PT, R97, 0x20, PT ;  /* 0x000000206100780c */ /* 0x000fe20003f44270 */
[----:B------:R0:W-:Y:S01]  /*5510*/  MUFU.TANH R176, R122 ;  /* 0x0000007a00b07308 */ /* 0x0001e20000002400 */
[----:B-1----:R-:W-:Y:S02]  /*5520*/  FMNMX.FTZ R10, R154, R99, !PT ;  /* 0x000000639a0a7209 */ /* 0x002fe40007810000 */
[----:B------:R-:W-:Y:S02]  /*5530*/  FMNMX.FTZ R99, R8, R95, !PT ;  /* 0x0000005f08637209 */ /* 0x000fe40007810000 */
[C---:B------:R-:W-:Y:S01]  /*5540*/  FSETP.NEU.FTZ.AND P1, PT, R10.reuse, -INF , PT ;  /* 0xff8000000a00780b */ /* 0x040fe20003f3d000 */
[----:B--2---:R-:W-:Y:S01]  /*5550*/  FMUL.FTZ R101, R10, R9 ;  /* 0x000000090a657220 */ /* 0x004fe20000410000 */
[----:B------:R-:W-:Y:S01]  /*5560*/  FMNMX.FTZ R99, R118, R99, !PT ;  /* 0x0000006376637209 */ /* 0x000fe20007810000 */
[----:B------:R-:W1:Y:S01]  /*5570*/  MUFU.TANH R92, R92 ;  /* 0x0000005c005c7308 */ /* 0x000e620000002400 */
[----:B0-----:R-:W-:-:S02]  /*5580*/  FSEL R122, R15, -INF , P4 ;  /* 0xff8000000f7a7808 */ /* 0x001fc40002000000 */
[----:B------:R-:W-:Y:S02]  /*5590*/  FSEL R95, R101, RZ, P1 ;  /* 0x000000ff655f7208 */ /* 0x000fe40000800000 */
[----:B------:R-:W-:-:S03]  /*55a0*/  FMNMX.FTZ R99, R122, R99, !PT ;  /* 0x000000637a637209 */ /* 0x000fc60007810000 */
[----:B------:R-:W-:Y:S01]  /*55b0*/  MUFU.TANH R91, R91 ;  /* 0x0000005b005b7308 */ /* 0x000fe20000002400 */
[----:B------:R-:W-:Y:S01]  /*55c0*/  FMNMX.FTZ R99, R88, R99, !PT ;  /* 0x0000006358637209 */ /* 0x000fe20007810000 */
[-CC-:B------:R-:W-:Y:S01]  /*55d0*/  FFMA.FTZ R158, R148, R9.reuse, -R95.reuse ;  /* 0x00000009949e7223 */ /* 0x180fe2000001085f */
[-CC-:B------:R-:W-:Y:S01]  /*55e0*/  FFMA.FTZ R156, R150, R9.reuse, -R95.reuse ;  /* 0x00000009969c7223 */ /* 0x180fe2000001085f */
[-CC-:B------:R-:W-:Y:S01]  /*55f0*/  FFMA.FTZ R15, R152, R9.reuse, -R95.reuse ;  /* 0x00000009980f7223 */ /* 0x180fe2000001085f */
[-CC-:B------:R-:W-:Y:S01]  /*5600*/  FFMA.FTZ R152, R144, R9.reuse, -R95.reuse ;  /* 0x0000000990987223 */ /* 0x180fe2000001085f */
[-CC-:B------:R-:W-:Y:S01]  /*5610*/  FFMA.FTZ R154, R120, R9.reuse, -R95.reuse ;  /* 0x00000009789a7223 */ /* 0x180fe2000001085f */
[-CC-:B------:R-:W-:Y:S01]  /*5620*/  FFMA.FTZ R107, R114, R9.reuse, -R95.reuse ;  /* 0x00000009726b7223 */ /* 0x180fe2000001085f */
[----:B------:R0:W-:Y:S01]  /*5630*/  MUFU.TANH R178, R126 ;  /* 0x0000007e00b27308 */ /* 0x0001e20000002400 */
[----:B-1----:R-:W-:Y:S01]  /*5640*/  FSEL R92, R92, -INF , P2 ;  /* 0xff8000005c5c7808 */ /* 0x002fe20001000000 */
[-CC-:B------:R-:W-:Y:S01]  /*5650*/  FFMA.FTZ R98, R98, R9.reuse, -R95.reuse ;  /* 0x0000000962627223 */ /* 0x180fe2000001085f */
[----:B------:R-:W-:Y:S01]  /*5660*/  ISETP.GT.AND P2, PT, R97, 0x28, PT ;  /* 0x000000286100780c */ /* 0x000fe20003f44270 */
[-CC-:B------:R-:W-:Y:S01]  /*5670*/  FFMA.FTZ R96, R96, R9.reuse, -R95.reuse ;  /* 0x0000000960607223 */ /* 0x180fe2000001085f */
[-CC-:B------:R-:W-:Y:S01]  /*5680*/  FFMA.FTZ R101, R110, R9.reuse, -R95.reuse ;  /* 0x000000096e657223 */ /* 0x180fe2000001085f */
[-CC-:B------:R-:W-:Y:S01]  /*5690*/  FFMA.FTZ R110, R132, R9.reuse, -R95.reuse ;  /* 0x00000009846e7223 */ /* 0x180fe2000001085f */
[-CC-:B------:R-:W-:Y:S01]  /*56a0*/  FFMA.FTZ R136, R136, R9.reuse, -R95.reuse ;  /* 0x0000000988887223 */ /* 0x180fe2000001085f */
[----:B------:R-:W1:Y:S01]  /*56b0*/  MUFU.TANH R93, R93 ;  /* 0x0000005d005d7308 */ /* 0x000e620000002400 */
[----:B0-----:R-:W-:Y:S01]  /*56c0*/  FSEL R126, R21, -INF , P3 ;  /* 0xff800000157e7808 */ /* 0x001fe20001800000 */
[-CC-:B------:R-:W-:Y:S01]  /*56d0*/  FFMA.FTZ R21, R146, R9.reuse, -R95.reuse ;  /* 0x0000000992157223 */ /* 0x180fe2000001085f */
[----:B------:R-:W-:Y:S01]  /*56e0*/  ISETP.GT.AND P3, PT, R97, 0x19, PT ;  /* 0x000000196100780c */ /* 0x000fe20003f64270 */
[----:B------:R-:W-:Y:S01]  /*56f0*/  FFMA.FTZ R138, R138, R9, -R95 ;  /* 0x000000098a8a7223 */ /* 0x000fe2000001085f */
[----:B------:R-:W-:-:S03]  /*5700*/  FMNMX.FTZ R99, R126, R99, !PT ;  /* 0x000000637e637209 */ /* 0x000fc60007810000 */
[----:B------:R-:W0:Y:S01]  /*5710*/  MUFU.TANH R94, R94 ;  /* 0x0000005e005e7308 */ /* 0x000e220000002400 */
[----:B------:R-:W-:-:S07]  /*5720*/  FMNMX.FTZ R99, R90, R99, !PT ;  /* 0x000000635a637209 */ /* 0x000fce0007810000 */
[----:B------:R2:W-:Y:S01]  /*5730*/  MUFU.TANH R180, R130 ;  /* 0x0000008200b47308 */ /* 0x0005e20000002400 */
[----:B-1----:R-:W-:Y:S01]  /*5740*/  FSEL R150, R93, -INF , P2 ;  /* 0xff8000005d967808 */ /* 0x002fe20001000000 */
[----:B------:R-:W-:Y:S01]  /*5750*/  FFMA.FTZ R93, R102, R9, -R95 ;  /* 0x00000009665d7223 */ /* 0x000fe2000001085f */
[----:B------:R-:W-:-:S05]  /*5760*/  ISETP.GT.AND P2, PT, R97, 0x30, PT ;  /* 0x000000306100780c */ /* 0x000fca0003f44270 */
[----:B------:R-:W1:Y:S01]  /*5770*/  MUFU.TANH R115, R115 ;  /* 0x0000007300737308 */ /* 0x000e620000002400 */
[----:B--2---:R-:W-:Y:S01]  /*5780*/  FSEL R130, R89, -INF , P3 ;  /* 0xff80000059827808 */ /* 0x004fe20001800000 */
[--C-:B------:R-:W-:Y:S01]  /*5790*/  FFMA.FTZ R89, R140, R9, -R95.reuse ;  /* 0x000000098c597223 */ /* 0x100fe2000001085f */
[----:B------:R-:W-:Y:S02]  /*57a0*/  ISETP.GT.AND P3, PT, R97, 0x21, PT ;  /* 0x000000216100780c */ /* 0x000fe40003f64270 */
[----:B------:R-:W-:Y:S02]  /*57b0*/  FMNMX.FTZ R99, R130, R99, !PT ;  /* 0x0000006382637209 */ /* 0x000fe40007810000 */
[----:B------:R-:W-:Y:S01]  /*57c0*/  FSEL R148, R91, -INF , P3 ;  /* 0xff8000005b947808 */ /* 0x000fe20001800000 */
[----:B------:R-:W2:Y:S01]  /*57d0*/  MUFU.TANH R119, R119 ;  /* 0x0000007700777308 */ /* 0x000ea20000002400 */
[----:B------:R-:W-:Y:S01]  /*57e0*/  FMNMX.FTZ R99, R92, R99, !PT ;  /* 0x000000635c637209 */ /* 0x000fe20007810000 */
[----:B------:R-:W-:Y:S01]  /*57f0*/  FFMA.FTZ R91, R106, R9, -R95 ;  /* 0x000000096a5b7223 */ /* 0x000fe2000001085f */
[----:B------:R-:W-:-:S02]  /*5800*/  ISETP.GT.AND P3, PT, R97, 0x29, PT ;  /* 0x000000296100780c */ /* 0x000fc40003f64270 */
[----:B------:R-:W-:Y:S02]  /*5810*/  FMNMX.FTZ R99, R148, R99, !PT ;  /* 0x0000006394637209 */ /* 0x000fe40007810000 */
[----:B0-----:R-:W-:Y:S01]  /*5820*/  FSEL R94, R94, -INF , P3 ;  /* 0xff8000005e5e7808 */ /* 0x001fe20001800000 */
[----:B------:R0:W-:Y:S01]  /*5830*/  MUFU.TANH R182, R134 ;  /* 0x0000008600b67308 */ /* 0x0001e20000002400 */
[----:B------:R-:W-:Y:S02]  /*5840*/  FMNMX.FTZ R99, R150, R99, !PT ;  /* 0x0000006396637209 */ /* 0x000fe40007810000 */
[----:B------:R-:W-:Y:S02]  /*5850*/  ISETP.GT.AND P3, PT, R97, 0x31, PT ;  /* 0x000000316100780c */ /* 0x000fe40003f64270 */
[----:B------:R-:W-:Y:S02]  /*5860*/  FMNMX.FTZ R99, R94, R99, !PT ;  /* 0x000000635e637209 */ /* 0x000fe40007810000 */
[----:B-1----:R-:W-:Y:S01]  /*5870*/  FSEL R144, R115, -INF , P3 ;  /* 0xff80000073907808 */ /* 0x002fe20001800000 */
[----:B------:R-:W1:Y:S01]  /*5880*/  MUFU.TANH R123, R123 ;  /* 0x0000007b007b7308 */ /* 0x000e620000002400 */
[----:B0-----:R-:W-:-:S02]  /*5890*/  FSEL R134, R103, -INF , P2 ;  /* 0xff80000067867808 */ /* 0x001fc40001000000 */
[C---:B------:R-:W-:Y:S02]  /*58a0*/  ISETP.GT.AND P2, PT, R97.reuse, 0x38, PT ;  /* 0x000000386100780c */ /* 0x040fe40003f44270 */
[----:B------:R-:W-:Y:S02]  /*58b0*/  FMNMX.FTZ R99, R134, R99, !PT ;  /* 0x0000006386637209 */ /* 0x000fe40007810000 */
[----:B------:R-:W-:Y:S01]  /*58c0*/  ISETP.GT.AND P3, PT, R97, 0x39, PT ;  /* 0x000000396100780c */ /* 0x000fe20003f64270 */
[----:B------:R-:W0:Y:S01]  /*58d0*/  MUFU.TANH R127, R127 ;  /* 0x0000007f007f7308 */ /* 0x000e220000002400 */
[----:B------:R-:W-:Y:S01]  /*58e0*/  FSEL R146, R105, -INF , P2 ;  /* 0xff80000069927808 */ /* 0x000fe20001000000 */
[----:B------:R-:W-:Y:S01]  /*58f0*/  FFMA.FTZ R105, R128, R9, -R95 ;  /* 0x0000000980697223 */ /* 0x000fe2000001085f */
[----:B------:R-:W-:Y:S02]  /*5900*/  FMNMX.FTZ R99, R144, R99, !PT ;  /* 0x0000006390637209 */ /* 0x000fe40007810000 */
[----:B------:R-:W-:-:S02]  /*5910*/  ISETP.GT.AND P2, PT, R97, 0x40, PT ;  /* 0x000000406100780c */ /* 0x000fc40003f44270 */
[----:B--2---:R-:W-:Y:S01]  /*5920*/  FSEL R140, R119, -INF , P3 ;  /* 0xff800000778c7808 */ /* 0x004fe20001800000 */
[----:B------:R-:W2:Y:S01]  /*5930*/  MUFU.TANH R131, R131 ;  /* 0x0000008300837308 */ /* 0x000ea20000002400 */
[----:B------:R-:W-:Y:S02]  /*5940*/  FMNMX.FTZ R99, R146, R99, !PT ;  /* 0x0000006392637209 */ /* 0x000fe40007810000 */
[C---:B------:R-:W-:Y:S02]  /*5950*/  ISETP.GT.AND P3, PT, R97.reuse, 0x41, PT ;  /* 0x000000416100780c */ /* 0x040fe40003f64270 */
[----:B------:R-:W-:Y:S02]  /*5960*/  FSEL R176, R176, -INF , P2 ;  /* 0xff800000b0b07808 */ /* 0x000fe40001000000 */
[----:B------:R-:W-:Y:S01]  /*5970*/  FMNMX.FTZ R99, R140, R99, !PT ;  /* 0x000000638c637209 */ /* 0x000fe20007810000 */
[----:B------:R-:W3:Y:S01]  /*5980*/  MUFU.TANH R135, R135 ;  /* 0x0000008700877308 */ /* 0x000ee20000002400 */
[----:B------:R-:W-:-:S02]  /*5990*/  ISETP.GT.AND P2, PT, R97, 0x48, PT ;  /* 0x000000486100780c */ /* 0x000fc40003f44270 */
[----:B-1----:R-:W-:Y:S02]  /*59a0*/  FSEL R120, R123, -INF , P3 ;  /* 0xff8000007b787808 */ /* 0x002fe40001800000 */
[----:B------:R-:W-:Y:S02]  /*59b0*/  FMNMX.FTZ R99, R176, R99, !PT ;  /* 0x00000063b0637209 */ /* 0x000fe40007810000 */
[C---:B------:R-:W-:Y:S01]  /*59c0*/  ISETP.GT.AND P3, PT, R97.reuse, 0x49, PT ;  /* 0x000000496100780c */ /* 0x040fe20003f64270 */
[----:B------:R-:W-:Y:S01]  /*59d0*/  MUFU.EX2 R15, R15 ;  /* 0x0000000f000f7308 */ /* 0x000fe20000000800 */
[----:B------:R-:W-:Y:S02]  /*59e0*/  FSEL R178, R178, -INF , P2 ;  /* 0xff800000b2b27808 */ /* 0x000fe40001000000 */
[----:B------:R-:W-:Y:S02]  /*59f0*/  FMNMX.FTZ R99, R120, R99, !PT ;  /* 0x0000006378637209 */ /* 0x000fe40007810000 */
[----:B------:R-:W-:-:S02]  /*5a00*/  ISETP.GT.AND P2, PT, R97, 0x50, PT ;  /* 0x000000506100780c */ /* 0x000fc40003f44270 */
[----:B0-----:R-:W-:Y:S01]  /*5a10*/  FSEL R106, R127, -INF , P3 ;  /* 0xff8000007f6a7808 */ /* 0x001fe20001800000 */
[----:B------:R-:W-:Y:S01]  /*5a20*/  MUFU.EX2 R156, R156 ;  /* 0x0000009c009c7308 */ /* 0x000fe20000000800 */
[----:B------:R-:W-:Y:S02]  /*5a30*/  FMNMX.FTZ R99, R178, R99, !PT ;  /* 0x00000063b2637209 */ /* 0x000fe40007810000 */
[C---:B------:R-:W-:Y:S02]  /*5a40*/  ISETP.GT.AND P3, PT, R97.reuse, 0x51, PT ;  /* 0x000000516100780c */ /* 0x040fe40003f64270 */
[----:B------:R-:W-:Y:S02]  /*5a50*/  FSEL R180, R180, -INF , P2 ;  /* 0xff800000b4b47808 */ /* 0x000fe40001000000 */
[----:B------:R-:W-:Y:S01]  /*5a60*/  FMNMX.FTZ R99, R106, R99, !PT ;  /* 0x000000636a637209 */ /* 0x000fe20007810000 */
[----:B------:R-:W-:Y:S01]  /*5a70*/  MUFU.EX2 R158, R158 ;  /* 0x0000009e009e7308 */ /* 0x000fe20000000800 */
[----:B------:R-:W-:-:S02]  /*5a80*/  ISETP.GT.AND P2, PT, R97, 0x58, PT ;  /* 0x000000586100780c */ /* 0x000fc40003f44270 */
[----:B--2---:R-:W-:Y:S02]  /*5a90*/  FSEL R102, R131, -INF , P3 ;  /* 0xff80000083667808 */ /* 0x004fe40001800000 */
[----:B------:R-:W-:Y:S02]  /*5aa0*/  FMNMX.FTZ R99, R180, R99, !PT ;  /* 0x00000063b4637209 */ /* 0x000fe40007810000 */
[----:B------:R-:W-:Y:S01]  /*5ab0*/  ISETP.GT.AND P3, PT, R97, 0x59, PT ;  /* 0x000000596100780c */ /* 0x000fe20003f64270 */
[----:B------:R-:W-:Y:S01]  /*5ac0*/  MUFU.EX2 R21, R21 ;  /* 0x0000001500157308 */ /* 0x000fe20000000800 */
[----:B------:R-:W-:Y:S01]  /*5ad0*/  FSEL R182, R182, -INF , P2 ;  /* 0xff800000b6b67808 */ /* 0x000fe20001000000 */
[--C-:B------:R-:W-:Y:S01]  /*5ae0*/  FFMA.FTZ R97, R100, R9, -R95.reuse ;  /* 0x0000000964617223 */ /* 0x100fe2000001085f */
[----:B------:R-:W-:Y:S01]  /*5af0*/  FMNMX.FTZ R99, R102, R99, !PT ;  /* 0x0000006366637209 */ /* 0x000fe20007810000 */
[-CC-:B------:R-:W-:Y:S01]  /*5b00*/  FFMA.FTZ R100, R108, R9.reuse, -R95.reuse ;  /* 0x000000096c647223 */ /* 0x180fe2000001085f */
[----:B---3--:R-:W-:Y:S01]  /*5b10*/  FSEL R184, R135, -INF , P3 ;  /* 0xff80000087b87808 */ /* 0x008fe20001800000 */
        /* <DEDUP_REMOVED lines=10> */
[----:B0-----:R-:W-:-:S07]  /*5bc0*/  FMNMX.FTZ R109, R20, R103, !PT ;  /* 0x00000067146d7209 */ /* 0x001fce0007810000 */
[----:B------:R-:W-:Y:S01]  /*5bd0*/  MUFU.EX2 R93, R93 ;  /* 0x0000005d005d7308 */ /* 0x000fe20000000800 */
[-CC-:B------:R-:W-:Y:S01]  /*5be0*/  FFMA.FTZ R103, R116, R9.reuse, -R95.reuse ;  /* 0x0000000974677223 */ /* 0x180fe2000001085f */
[----:B------:R-:W-:Y:S01]  /*5bf0*/  FFMA.FTZ R95, R142, R9, -R95 ;  /* 0x000000098e5f7223 */ /* 0x000fe2000001085f */
[----:B------:R-:W0:Y:S05]  /*5c00*/  SHFL.BFLY PT, R20, R109, 0x1, 0x1f ;  /* 0x0c201f006d147f89 */ /* 0x000e2a00000e0000 */
        /* <DEDUP_REMOVED lines=14> */
[-C--:B------:R-:W-:Y:S01]  /*5cf0*/  FFMA.FTZ R153, R88, R9.reuse, -R109 ;  /* 0x0000000958997223 */ /* 0x080fe2000001086d */
[----:B------:R-:W-:Y:S01]  /*5d00*/  FADD.FTZ R0, -R0, R11 ;  /* 0x0000000b00007221 */ /* 0x000fe20000010100 */
[----:B------:R-:W-:Y:S01]  /*5d10*/  FSEL R11, R20, RZ, P2 ;  /* 0x000000ff140b7208 */ /* 0x000fe20001000000 */
[----:B------:R-:W-:Y:S01]  /*5d20*/  MUFU.EX2 R157, R157 ;  /* 0x0000009d009d7308 */ /* 0x000fe20000000800 */
[-CC-:B------:R-:W-:Y:S01]  /*5d30*/  FFMA.FTZ R88, R126, R9.reuse, -R109.reuse ;  /* 0x000000097e587223 */ /* 0x180fe2000001086d */
[-C--:B------:R-:W-:Y:S01]  /*5d40*/  FMUL.FTZ R8, R0, R9.reuse ;  /* 0x0000000900087220 */ /* 0x080fe20000410000 */
[-CC-:B------:R-:W-:Y:S01]  /*5d50*/  FFMA.FTZ R155, R90, R9.reuse, -R109.reuse ;  /* 0x000000095a9b7223 */ /* 0x180fe2000001086d */
[----:B------:R-:W-:Y:S01]  /*5d60*/  FADD.FTZ R0, -R11, R12 ;  /* 0x0000000c0b007221 */ /* 0x000fe20000010100 */
[-CC-:B------:R-:W-:Y:S01]  /*5d70*/  FFMA.FTZ R90, R130, R9.reuse, -R109.reuse ;  /* 0x00000009825a7223 */ /* 0x180fe2000001086d */
[-CC-:B------:R-:W-:Y:S01]  /*5d80*/  FFMA.FTZ R149, R92, R9.reuse, -R109.reuse ;  /* 0x000000095c957223 */ /* 0x180fe2000001086d */
[-CC-:B------:R-:W-:Y:S01]  /*5d90*/  FFMA.FTZ R92, R148, R9.reuse, -R109.reuse ;  /* 0x00000009945c7223 */ /* 0x180fe2000001086d */
[-C--:B------:R-:W-:Y:S01]  /*5da0*/  FMUL.FTZ R0, R0, R9.reuse ;  /* 0x0000000900007220 */ /* 0x080fe20000410000 */
        /* <DEDUP_REMOVED lines=17> */
[----:B0-----:R-:W-:-:S04]  /*5ec0*/  FFMA.FTZ R7, R8, R7, R15 ;  /* 0x0000000708077223 */ /* 0x001fc8000001000f */
[----:B------:R-:W-:-:S03]  /*5ed0*/  FADD.FTZ R7, R156, R7 ;  /* 0x000000079c077221 */ /* 0x000fc60000010000 */
[----:B------:R-:W0:Y:S01]  /*5ee0*/  MUFU.EX2 R159, R159 ;  /* 0x0000009f009f7308 */ /* 0x000e220000000800 */
[----:B-1----:R-:W-:Y:S01]  /*5ef0*/  FFMA.FTZ R11, R0, R6, R157 ;  /* 0x00000006000b7223 */ /* 0x002fe2000001009d */
[----:B------:R-:W-:-:S06]  /*5f00*/  FADD.FTZ R12, R158, R7 ;  /* 0x000000079e0c7221 */ /* 0x000fcc0000010000 */
        /* <DEDUP_REMOVED lines=77> */
.L_x_2435:
        /* <DEDUP_REMOVED lines=34> */
.L_x_2425:
[----:B------:R-:W-:-:S13]  /*6600*/  ISETP.GE.AND P1, PT, R14, RZ, PT ;  /* 0x000000ff0e00720c */ /* 0x000fda0003f26270 */
[----:B------:R-:W-:Y:S05]  /*6610*/  @!P1 BRA `(.L_x_2437) ;  /* 0x0000002000b49947 */ /* 0x000fea0003800000 */
[----:B------:R-:W-:Y:S01]  /*6620*/  IMAD.MOV.U32 R13, RZ, RZ, R20 ;  /* 0x000000ffff0d7224 */ /* 0x000fe200078e0014 */
[----:B------:R-:W-:Y:S01]  /*6630*/  UMOV UR4, UR38 ;  /* 0x0000002600047c82 */ /* 0x000fe20008000000 */
[----:B------:R-:W-:Y:S01]  /*6640*/  IMAD.MOV.U32 R11, RZ, RZ, R10 ;  /* 0x000000ffff0b7224 */ /* 0x000fe200078e000a */
[----:B------:R-:W-:Y:S01]  /*6650*/  UMOV UR5, UR39 ;  /* 0x0000002700057c82 */ /* 0x000fe20008000000 */
[----:B------:R-:W-:-:S05]  /*6660*/  ULDC UR6, c[0x0][0x9d8] ;  /* 0x0002760000067ab9 */ /* 0x000fca0000000800 */
.L_x_2448:
        /* <DEDUP_REMOVED lines=8> */
.L_x_2438:
[----:B------:R-:W-:Y:S01]  /*66f0*/  ULEA UR7, UR39, UR40, 0x3 ;  /* 0x0000002827077291 */ /* 0x000fe2000f8e183f */
[----:B------:R-:W-:-:S05]  /*6700*/  IMAD.U32 R9, RZ, RZ, UR38 ;  /* 0x00000026ff097e24 */ /* 0x000fca000f8e00ff */
[----:B------:R-:W-:-:S04]  /*6710*/  SHF.L.U32 R9, R9, 0x1f, RZ ;  /* 0x0000001f09097819 */ /* 0x000fc800000006ff */
[----:B------:R0:W1:Y:S01]  /*6720*/  SYNCS.PHASECHK.TRANS64.TRYWAIT P1, [UR7+0x2a830], R9 ;  /* 0x02a83009ff0075a7 */ /* 0x0000620008020147 */
[----:B------:R-:W-:Y:S05]  /*6730*/  @!P0 BRA `(.L_x_2439) ;  /* 0x0000000000048947 */ /* 0x000fea0003800000 */
[----:B------:R-:W-:Y:S01]  /*6740*/  BPT.TRAP 0x1 ;  /* 0x000000040000795c */ /* 0x000fe20000300000 */
.L_x_2439:
[----:B-1----:R-:W-:Y:S05]  /*6750*/  @P1 BRA `(.L_x_2440) ;  /* 0x0000000000081947 */ /* 0x002fea0003800000 */
[----:B------:R-:W1:Y:S02]  /*6760*/  SYNCS.PHASECHK.TRANS64.TRYWAIT P1, [UR7+0x2a830], R9 ;  /* 0x02a83009ff0075a7 */ /* 0x000e640008020147 */
[----:B-1----:R-:W-:Y:S05]  /*6770*/  @!P1 BRA `(.L_x_2441) ;  /* 0x000000a800409947 */ /* 0x002fea0003800000 */
.L_x_2440:
        /* <DEDUP_REMOVED lines=143> */
.L_x_2442:
[----:B------:R-:W-:Y:S01]  /*7070*/  ULEA UR7, UR5, UR40, 0x3 ;  /* 0x0000002805077291 */ /* 0x000fe2000f8e183f */
[----:B------:R-:W-:-:S04]  /*7080*/  MOV R0, UR4 ;  /* 0x0000000400007c02 */ /* 0x000fc80008000f00 */
[----:B------:R-:W-:-:S04]  /*7090*/  SHF.L.U32 R0, R0, 0x1f, RZ ;  /* 0x0000001f00007819 */ /* 0x000fc800000006ff */
[----:B------:R2:W3:Y:S01]  /*70a0*/  SYNCS.PHASECHK.TRANS64.TRYWAIT P1, [UR7+0x2a850], R0 ;  /* 0x02a85000ff0075a7 */ /* 0x0004e20008020147 */
[----:B------:R-:W-:Y:S05]  /*70b0*/  @!P0 BRA `(.L_x_2443) ;  /* 0x0000000000048947 */ /* 0x000fea0003800000 */
[----:B------:R-:W-:Y:S01]  /*70c0*/  BPT.TRAP 0x1 ;  /* 0x000000040000795c */ /* 0x000fe20000300000 */
.L_x_2443:
[----:B---3--:R-:W-:Y:S05]  /*70d0*/  @P1 BRA `(.L_x_2444) ;  /* 0x0000000000081947 */ /* 0x008fea0003800000 */
[----:B------:R-:W3:Y:S02]  /*70e0*/  SYNCS.PHASECHK.TRANS64.TRYWAIT P1, [UR7+0x2a850], R0 ;  /* 0x02a85000ff0075a7 */ /* 0x000ee40008020147 */
[----:B---3--:R-:W-:Y:S05]  /*70f0*/  @!P1 BRA `(.L_x_2445) ;  /* 0x0000009c00f89947 */ /* 0x008fea0003800000 */
.L_x_2444:
        /* <DEDUP_REMOVED lines=38> */
.L_x_2446:
        /* <DEDUP_REMOVED lines=311> */
.L_x_2447:
[----:B------:R-:W-:Y:S01]  /*86d0*/  UIADD3 UR7, UR7, 0x2a860, URZ ;  /* 0x0002a86007077890 */ /* 0x000fe2000fffe03f */
[----:B------:R-:W-:Y:S01]  /*86e0*/  ISETP.GT.AND P1, PT, R14, RZ, PT ;  /* 0x000000ff0e00720c */ /* 0x000fe20003f24270 */
        /* <DEDUP_REMOVED lines=32> */
.L_x_2437:
        /* <DEDUP_REMOVED lines=67> */
.L_x_2449:
[----:B------:R-:W-:Y:S01]  /*8d20*/  ULEA UR5, UR39, UR40, 0x3 ;  /* 0x0000002827057291 */ /* 0x000fe2000f8e183f */
[----:B------:R-:W-:-:S05]  /*8d30*/  IMAD.U32 R0, RZ, RZ, UR38 ;  /* 0x00000026ff007e24 */ /* 0x000fca000f8e00ff */
[----:B------:R-:W-:-:S04]  /*8d40*/  SHF.L.U32 R0, R0, 0x1f, RZ ;  /* 0x0000001f00007819 */ /* 0x000fc800000006ff */
[----:B------:R0:W1:Y:S01]  /*8d50*/  SYNCS.PHASECHK.TRANS64.TRYWAIT P1, [UR5+0x2a850], R0 ;  /* 0x02a85000ff0075a7 */ /* 0x0000620008020145 */
[----:B------:R-:W-:Y:S05]  /*8d60*/  @!P0 BRA `(.L_x_2450) ;  /* 0x0000000000048947 */ /* 0x000fea0003800000 */
[----:B------:R-:W-:Y:S01]  /*8d70*/  BPT.TRAP 0x1 ;  /* 0x000000040000795c */ /* 0x000fe20000300000 */
.L_x_2450:
[----:B-1----:R-:W-:Y:S05]  /*8d80*/  @P1 BRA `(.L_x_2451) ;  /* 0x0000000000081947 */ /* 0x002fea0003800000 */
[----:B------:R-:W1:Y:S02]  /*8d90*/  SYNCS.PHASECHK.TRANS64.TRYWAIT P1, [UR5+0x2a850], R0 ;  /* 0x02a85000ff0075a7 */ /* 0x000e640008020145 */
[----:B-1----:R-:W-:Y:S05]  /*8da0*/  @!P1 BRA `(.L_x_2452) ;  /* 0x0000008000e49947 */ /* 0x002fea0003800000 */
.L_x_2451:
        /* <DEDUP_REMOVED lines=19> */
[----:B------:R-:W-:Y:S01]  /*8ee0*/  MOV R3, RZ ;  /* 0x000000ff00037202 */ /* 0x000fe20000000f00 */
[----:B------:R-:W-:Y:S02]  /*8ef0*/  IMAD.MOV.U32 R0, RZ, RZ, -0x800000 ;  /* 0xff800000ff007424 */ /* 0x000fe400078e00ff */
[----:B-1----:R-:W-:Y:S01]  /*8f00*/  FADD.FTZ R12, R2, R5 ;  /* 0x00000005020c7221 */ /* 0x002fe20000010000 */
[----:B------:R-:W-:Y:S01]  /*8f10*/  FSETP.NE.FTZ.AND P1, PT, R8, RZ, PT ;  /* 0x000000ff0800720b */ /* 0x000fe20003f35000 */
[----:B------:R-:W-:-:S03]  /*8f20*/  IMAD.MOV.U32 R2, RZ, RZ, -0x800000 ;  /* 0xff800000ff027424 */ /* 0x000fc600078e00ff */
[----:B------:R-:W-:-:S09]  /*8f30*/  FSETP.NE.FTZ.AND P2, PT, R12, RZ, PT ;  /* 0x000000ff0c00720b */ /* 0x000fd20003f55000 */
[----:B------:R-:W0:Y:S01]  /*8f40*/  @P1 MUFU.LG2 R4, R8 ;  /* 0x0000000800041308 */ /* 0x000e220000000c00 */
[----:B------:R-:W-:-:S03]  /*8f50*/  @P1 FMUL.FTZ R5, R9, 0.69314718246459960938 ;  /* 0x3f31721809051820 */ /* 0x000fc60000410000 */
[----:B------:R-:W-:-:S04]  /*8f60*/  @P2 FMUL.FTZ R14, R9, 0.69314718246459960938 ;  /* 0x3f317218090e2820 */ /* 0x000fc80000410000 */
        /* <DEDUP_REMOVED lines=34> */
.L_x_2453:
[----:B------:R-:W-:Y:S01]  /*9190*/  UIADD3 UR4, UR5, 0x2a860, URZ ;  /* 0x0002a86005047890 */ /* 0x000fe2000fffe03f */
[-C--:B------:R-:W-:Y:S01]  /*91a0*/  FMUL.FTZ R90, R32, R3.reuse ;  /* 0x00000003205a7220 */ /* 0x080fe20000410000 */
[----:B------:R-:W-:Y:S01]  /*91b0*/  UIADD3 UR39, UR39, 0x1, URZ ;  /* 0x0000000127277890 */ /* 0x000fe2000fffe03f */
[-C--:B------:R-:W-:Y:S01]  /*91c0*/  FMUL.FTZ R89, R33, R3.reuse ;  /* 0x0000000321597220 */ /* 0x080fe20000410000 */
[----:B------:R-:W-:Y:S01]  /*91d0*/  UPRMT UR4, UR42, 0x654, UR4 ;  /* 0x000006542a047896 */ /* 0x000fe20008000004 */
[----:B------:R-:W-:Y:S01]  /*91e0*/  FMUL.FTZ R88, R36, R3 ;  /* 0x0000000324587220 */ /* 0x000fe20000410000 */
[----:B------:R-:W-:Y:S01]  /*91f0*/  UISETP.NE.AND UP0, UPT, UR39, 0x2, UPT ;  /* 0x000000022700788c */ /* 0x000fe2000bf05270 */
[-C--:B------:R-:W-:Y:S01]  /*9200*/  FMUL.FTZ R8, R30, R11.reuse ;  /* 0x0000000b1e087220 */ /* 0x080fe20000410000 */
        /* <DEDUP_REMOVED lines=66> */
.L_x_2417:
        /* <DEDUP_REMOVED lines=24> */
[C---:B------:R-:W-:Y:S02]  /*97b0*/  LOP3.LUT R9, R4.reuse, 0x380, RZ, 0xc0, !PT ;  /* 0x0000038004097812 */ /* 0x040fe400078ec0ff */
[C---:B------:R-:W-:Y:S02]  /*97c0*/  IADD3 R97, P6, R4.reuse, 0x20, RZ ;  /* 0x0000002004617810 */ /* 0x040fe40007fde0ff */
[C---:B------:R-:W-:Y:S02]  /*97d0*/  IADD3 R99, P5, R4.reuse, 0x40, RZ ;  /* 0x0000004004637810 */ /* 0x040fe40007fbe0ff */
[C---:B------:R-:W-:Y:S02]  /*97e0*/  IADD3 R101, P4, R4.reuse, 0x60, RZ ;  /* 0x0000006004657810 */ /* 0x040fe40007f9e0ff */
[----:B------:R-:W-:Y:S01]  /*97f0*/  IADD3 R103, P3, R4, 0x4000, RZ ;  /* 0x0000400004677810 */ /* 0x000fe20007f7e0ff */
[--C-:B------:R-:W-:Y:S01]  /*9800*/  IMAD.X R27, RZ, RZ, R5.reuse, P5 ;  /* 0x000000ffff1b7224 */ /* 0x100fe200028e0605 */
[----:B------:R-:W-:Y:S01]  /*9810*/  SHF.R.U64 R9, R9, 0x3, RZ ;  /* 0x0000000309097819 */ /* 0x000fe200000012ff */
[--C-:B------:R-:W-:Y:S01]  /*9820*/  IMAD.X R25, RZ, RZ, R5.reuse, P4 ;  /* 0x000000ffff197224 */ /* 0x100fe200020e0605 */
[----:B------:R-:W-:Y:S01]  /*9830*/  LOP3.LUT R14, R97, 0x380, RZ, 0xc0, !PT ;  /* 0x00000380610e7812 */ /* 0x000fe200078ec0ff */
[----:B------:R-:W-:Y:S01]  /*9840*/  IMAD.X R15, RZ, RZ, R5, P3 ;  /* 0x000000ffff0f7224 */ /* 0x000fe200018e0605 */
[----:B------:R-:W-:-:S02]  /*9850*/  LOP3.LUT R24, R99, 0x380, RZ, 0xc0, !PT ;  /* 0x0000038063187812 */ /* 0x000fc400078ec0ff */
[----:B-1----:R-:W-:Y:S02]  /*9860*/  LOP3.LUT R44, R101, 0x380, RZ, 0xc0, !PT ;  /* 0x00000380652c7812 */ /* 0x002fe400078ec0ff */
[----:B------:R-:W-:Y:S02]  /*9870*/  LOP3.LUT R72, R103, 0x380, RZ, 0xc0, !PT ;  /* 0x0000038067487812 */ /* 0x000fe400078ec0ff */
[C---:B------:R-:W-:Y:S02]  /*9880*/  IADD3 R105, P2, R4.reuse, 0x4020, RZ ;  /* 0x0000402004697810 */ /* 0x040fe40007f5e0ff */
[C---:B------:R-:W-:Y:S02]  /*9890*/  IADD3 R107, P1, R4.reuse, 0x4040, RZ ;  /* 0x00004040046b7810 */ /* 0x040fe40007f3e0ff */
[----:B------:R-:W-:Y:S01]  /*98a0*/  IADD3 R109, P0, R4, 0x4060, RZ ;  /* 0x00004060046d7810 */ /* 0x000fe20007f1e0ff */
[----:B------:R-:W-:Y:S01]  /*98b0*/  IMAD.X R13, RZ, RZ, R5, P2 ;  /* 0x000000ffff0d7224 */ /* 0x000fe200010e0605 */
[----:B------:R-:W-:-:S02]  /*98c0*/  LOP3.LUT R4, R9, R4, RZ, 0x3c, !PT ;  /* 0x0000000409047212 */ /* 0x000fc400078e3cff */
[----:B------:R-:W-:Y:S01]  /*98d0*/  SHF.R.U64 R14, R14, 0x3, RZ ;  /* 0x000000030e0e7819 */ /* 0x000fe200000012ff */
[----:B------:R-:W-:Y:S01]  /*98e0*/  IMAD.X R9, RZ, RZ, R5, P0 ;  /* 0x000000ffff097224 */ /* 0x000fe200000e0605 */
[----:B------:R-:W-:Y:S02]  /*98f0*/  SHF.R.U64 R24, R24, 0x3, RZ ;  /* 0x0000000318187819 */ /* 0x000fe400000012ff */
[----:B------:R-:W-:Y:S02]  /*9900*/  SHF.R.U64 R44, R44, 0x3, RZ ;  /* 0x000000032c2c7819 */ /* 0x000fe400000012ff */
[----:B------:R-:W-:Y:S02]  /*9910*/  SHF.R.U64 R72, R72, 0x3, RZ ;  /* 0x0000000348487819 */ /* 0x000fe400000012ff */
[-C--:B------:R-:W-:Y:S02]  /*9920*/  IADD3.X R29, RZ, R5.reuse, RZ, P6, !PT ;  /* 0x00000005ff1d7210 */ /* 0x080fe400037fe4ff */
[----:B------:R-:W-:-:S02]  /*9930*/  IADD3.X R11, RZ, R5, RZ, P1, !PT ;  /* 0x00000005ff0b7210 */ /* 0x000fc40000ffe4ff */
[----:B------:R-:W-:Y:S02]  /*9940*/  MOV R96, R4 ;  /* 0x0000000400607202 */ /* 0x000fe40000000f00 */
[----:B------:R-:W-:Y:S02]  /*9950*/  LOP3.LUT R28, R14, R97, RZ, 0x3c, !PT ;  /* 0x000000610e1c7212 */ /* 0x000fe400078e3cff */
[----:B------:R-:W-:Y:S02]  /*9960*/  LOP3.LUT R26, R24, R99, RZ, 0x3c, !PT ;  /* 0x00000063181a7212 */ /* 0x000fe400078e3cff */
[----:B------:R-:W-:Y:S01]  /*9970*/  F2FP.F16.F32.PACK_AB R5, R10, R93 ;  /* 0x0000005d0a05723e */ /* 0x000fe200000000ff */
[----:B------:R-:W1:Y:S01]  /*9980*/  LDC.64 R98, c[0x0][0xc00] ;  /* 0x00030000ff627b82 */ /* 0x000e620000000a00 */
[----:B------:R-:W-:Y:S02]  /*9990*/  LOP3.LUT R24, R44, R101, RZ, 0x3c, !PT ;  /* 0x000000652c187212 */ /* 0x000fe400078e3cff */
[----:B------:R-:W-:-:S02]  /*99a0*/  LOP3.LUT R14, R72, R103, RZ, 0x3c, !PT ;  /* 0x00000067480e7212 */ /* 0x000fc400078e3cff */
[----:B------:R-:W-:Y:S02]  /*99b0*/  LOP3.LUT R10, R105, 0x380, RZ, 0xc0, !PT ;  /* 0x00000380690a7812 */ /* 0x000fe400078ec0ff */
[----:B------:R-:W-:Y:S02]  /*99c0*/  LOP3.LUT R44, R107, 0x380, RZ, 0xc0, !PT ;  /* 0x000003806b2c7812 */ /* 0x000fe400078ec0ff */
[----:B------:R-:W-:Y:S02]  /*99d0*/  LOP3.LUT R72, R109, 0x380, RZ, 0xc0, !PT ;  /* 0x000003806d487812 */ /* 0x000fe400078ec0ff */
[----:B------:R-:W-:Y:S02]  /*99e0*/  SHF.R.U64 R10, R10, 0x3, RZ ;  /* 0x000000030a0a7819 */ /* 0x000fe400000012ff */
[----:B------:R-:W-:Y:S02]  /*99f0*/  SHF.R.U64 R44, R44, 0x3, RZ ;  /* 0x000000032c2c7819 */ /* 0x000fe400000012ff */
[----:B------:R-:W-:-:S02]  /*9a00*/  SHF.R.U64 R72, R72, 0x3, RZ ;  /* 0x0000000348487819 */ /* 0x000fc400000012ff */
[----:B------:R-:W-:Y:S01]  /*9a10*/  F2FP.F16.F32.PACK_AB R4, R12, R95 ;  /* 0x0000005f0c04723e */ /* 0x000fe200000000ff */
[----:B------:R-:W-:Y:S01]  /*9a20*/  BAR.SYNC.DEFER_BLOCKING 0x1, 0x100 ;  /* 0x0044000000007b1d */ /* 0x000fe20000010000 */
[----:B------:R-:W-:Y:S02]  /*9a30*/  LOP3.LUT R12, R10, R105, RZ, 0x3c, !PT ;  /* 0x000000690a0c7212 */ /* 0x000fe400078e3cff */
[----:B------:R-:W-:Y:S02]  /*9a40*/  LOP3.LUT R10, R44, R107, RZ, 0x3c, !PT ;  /* 0x0000006b2c0a7212 */ /* 0x000fe400078e3cff */
[----:B------:R-:W-:Y:S02]  /*9a50*/  LOP3.LUT R8, R72, R109, RZ, 0x3c, !PT ;  /* 0x0000006d48087212 */ /* 0x000fe400078e3cff */
[----:B------:R-:W-:Y:S02]  /*9a60*/  MOV R72, R10 ;  /* 0x0000000a00487202 */ /* 0x000fe40000000f00 */
[----:B------:R-:W-:-:S02]  /*9a70*/  MOV R44, R8 ;  /* 0x00000008002c7202 */ /* 0x000fc40000000f00 */
[----:B------:R-:W-:Y:S02]  /*9a80*/  MOV R95, R28 ;  /* 0x0000001c005f7202 */ /* 0x000fe40000000f00 */
[----:B------:R-:W-:Y:S01]  /*9a90*/  F2FP.F16.F32.PACK_AB R8, R89, R90 ;  /* 0x0000005a5908723e */ /* 0x000fe200000000ff */
[----:B------:R-:W2:Y:S01]  /*9aa0*/  LDC.64 R28, c[0x0][0xc00] ;  /* 0x00030000ff1c7b82 */ /* 0x000ea20000000a00 */
[----:B------:R-:W-:Y:S02]  /*9ab0*/  F2FP.F16.F32.PACK_AB R9, R35, R34 ;  /* 0x000000222309723e */ /* 0x000fe400000000ff */
[----:B------:R-:W-:Y:S02]  /*9ac0*/  F2FP.F16.F32.PACK_AB R10, R37, R88 ;  /* 0x00000058250a723e */ /* 0x000fe400000000ff */
[----:B------:R-:W-:Y:S02]  /*9ad0*/  F2FP.F16.F32.PACK_AB R11, R39, R38 ;  /* 0x00000026270b723e */ /* 0x000fe400000000ff */
[----:B------:R-:W-:-:S02]  /*9ae0*/  MOV R94, R26 ;  /* 0x0000001a005e7202 */ /* 0x000fc40000000f00 */
[----:B------:R-:W-:Y:S01]  /*9af0*/  MOV R92, R14 ;  /* 0x0000000e005c7202 */ /* 0x000fe20000000f00 */
[----:B------:R3:W-:Y:S01]  /*9b00*/  STSM.16.M88.4 [R96], R4 ;  /* 0x0000000460007844 */ /* 0x0007e20000000200 */
[----:B------:R-:W-:Y:S02]  /*9b10*/  MOV R91, R12 ;  /* 0x0000000c005b7202 */ /* 0x000fe40000000f00 */
[----:B------:R-:W-:Y:S01]  /*9b20*/  MOV R93, R24 ;  /* 0x00000018005d7202 */ /* 0x000fe20000000f00 */
[----:B------:R-:W-:Y:S01]  /*9b30*/  STSM.16.M88.4 [R95], R8 ;  /* 0x000000085f007844 */ /* 0x000fe20000000200 */
[----:B------:R-:W-:Y:S01]  /*9b40*/  F2FP.F16.F32.PACK_AB R12, R49, R48 ;  /* 0x00000030310c723e */ /* 0x000fe200000000ff */
[----:B------:R-:W-:Y:S01]  /*9b50*/  IMAD.MOV.U32 R48, RZ, RZ, RZ ;  /* 0x000000ffff307224 */ /* 0x000fe200078e00ff */
[----:B------:R-:W-:Y:S02]  /*9b60*/  F2FP.F16.F32.PACK_AB R13, R51, R50 ;  /* 0x00000032330d723e */ /* 0x000fe400000000ff */
[----:B------:R-:W-:-:S02]  /*9b70*/  F2FP.F16.F32.PACK_AB R14, R53, R52 ;  /* 0x00000034350e723e */ /* 0x000fc400000000ff */
[----:B------:R-:W-:Y:S02]  /*9b80*/  F2FP.F16.F32.PACK_AB R15, R55, R54 ;  /* 0x00000036370f723e */ /* 0x000fe400000000ff */
[----:B------:R-:W-:Y:S01]  /*9b90*/  F2FP.F16.F32.PACK_AB R24, R57, R56 ;  /* 0x000000383918723e */ /* 0x000fe200000000ff */
[----:B--2---:R-:W-:Y:S01]  /*9ba0*/  IMAD.WIDE R28, R22, 0x4, R28 ;  /* 0x00000004161c7825 */ /* 0x004fe200078e021c */
[----:B------:R-:W-:Y:S01]  /*9bb0*/  F2FP.F16.F32.PACK_AB R25, R59, R58 ;  /* 0x0000003a3b19723e */ /* 0x000fe200000000ff */
[----:B------:R-:W2:Y:S01]  /*9bc0*/  LDC R54, c[0x0][0xbe8] ;  /* 0x0002fa00ff367b82 */ /* 0x000ea20000000800 */
[----:B---3--:R-:W-:Y:S02]  /*9bd0*/  F2FP.F16.F32.PACK_AB R4, R41, R40 ;  /* 0x000000282904723e */ /* 0x008fe400000000ff */
[----:B------:R-:W-:Y:S02]  /*9be0*/  F2FP.F16.F32.PACK_AB R5, R43, R42 ;  /* 0x0000002a2b05723e */ /* 0x000fe400000000ff */
[----:B------:R-:W-:-:S02]  /*9bf0*/  F2FP.F16.F32.PACK_AB R6, R33, R36 ;  /* 0x000000242106723e */ /* 0x000fc400000000ff */
[----:B------:R-:W-:Y:S02]  /*9c00*/  F2FP.F16.F32.PACK_AB R7, R30, R31 ;  /* 0x0000001f1e07723e */ /* 0x000fe400000000ff */
[----:B------:R-:W-:Y:S02]  /*9c10*/  F2FP.F16.F32.PACK_AB R26, R61, R60 ;  /* 0x0000003c3d1a723e */ /* 0x000fe400000000ff */
[----:B------:R-:W-:Y:S01]  /*9c20*/  F2FP.F16.F32.PACK_AB R27, R63, R62 ;  /* 0x0000003e3f1b723e */ /* 0x000fe200000000ff */
[----:B------:R3:W-:Y:S01]  /*9c30*/  STSM.16.M88.4 [R94], R4 ;  /* 0x000000045e007844 */ /* 0x0007e20000000200 */
[----:B------:R-:W-:Y:S02]  /*9c40*/  F2FP.F16.F32.PACK_AB R33, R75, R74 ;  /* 0x0000004a4b21723e */ /* 0x000fe400000000ff */
[----:B------:R-:W-:Y:S01]  /*9c50*/  F2FP.F16.F32.PACK_AB R34, R77, R76 ;  /* 0x0000004c4d22723e */ /* 0x000fe200000000ff */
[----:B------:R4:W-:Y:S01]  /*9c60*/  STSM.16.M88.4 [R93], R12 ;  /* 0x0000000c5d007844 */ /* 0x0009e20000000200 */
[----:B------:R-:W-:-:S02]  /*9c70*/  F2FP.F16.F32.PACK_AB R35, R79, R78 ;  /* 0x0000004e4f23723e */ /* 0x000fc400000000ff */
        /* <DEDUP_REMOVED lines=11> */
[----:B------:R-:W-:Y:S01]  /*9d30*/  @P2 LEA.HI.X R5, R22, UR5, R162, 0x2, P3 ;  /* 0x0000000516052c11 */ /* 0x000fe200098f14a2 */
[----:B------:R-:W-:Y:S01]  /*9d40*/  IMAD.U32 R7, RZ, RZ, UR4 ;  /* 0x00000004ff077e24 */ /* 0x000fe2000f8e00ff */
        /* <DEDUP_REMOVED lines=10> */
.L_x_2456:
[----:B------:R-:W-:Y:S01]  /*9df0*/  SHF.R.S32.HI R44, RZ, 0x1f, R161 ;  /* 0x0000001fff2c7819 */ /* 0x000fe200000114a1 */
[----:B------:R-:W-:Y:S01]  /*9e00*/  ULDC.64 UR4, c[0x0][0xb90] ;  /* 0x0002e40000047ab9 */ /* 0x000fe20000000a00 */
[----:B------:R-:W-:Y:S01]  /*9e10*/  IADD3 R15, R19, R16, RZ ;  /* 0x00000010130f7210 */ /* 0x000fe20007ffe0ff */
[----:B-----5:R-:W-:Y:S01]  /*9e20*/  IMAD R57, R7, R54, RZ ;  /* 0x0000003607397224 */ /* 0x020fe200078e02ff */
[----:B------:R-:W-:Y:S01]  /*9e30*/  SHF.R.S32.HI R49, RZ, 0x1f, R48 ;  /* 0x0000001fff317819 */ /* 0x000fe20000011430 */
[----:B------:R-:W-:Y:S01]  /*9e40*/  IMAD R4, R44, UR4, RZ ;  /* 0x000000042c047c24 */ /* 0x000fe2000f8e02ff */
[----:B------:R-:W-:Y:S01]  /*9e50*/  SEL R162, R162, RZ, !P0 ;  /* 0x000000ffa2a27207 */ /* 0x000fe20004000000 */
[----:B-1----:R-:W-:Y:S01]  /*9e60*/  @P1 IMAD.HI.U32 R6, R15, R6, RZ ;  /* 0x000000060f061227 */ /* 0x002fe200078e00ff */
[----:B------:R-:W-:-:S03]  /*9e70*/  SEL R55, R22, RZ, !P0 ;  /* 0x000000ff16377207 */ /* 0x000fc60004000000 */
[----:B------:R-:W-:Y:S01]  /*9e80*/  IMAD.MOV.U32 R9, RZ, RZ, R15 ;  /* 0x000000ffff097224 */ /* 0x000fe200078e000f */
[----:B--2---:R-:W-:Y:S01]  /*9e90*/  @P1 SHF.R.U32.HI R9, RZ, R11, R6 ;  /* 0x0000000bff091219 */ /* 0x004fe20000011606 */
[C---:B------:R-:W-:Y:S02]  /*9ea0*/  IMAD R13, R161.reuse, UR5, R4 ;  /* 0x00000005a10d7c24 */ /* 0x040fe4000f8e0204 */
[----:B------:R-:W-:Y:S01]  /*9eb0*/  IMAD.WIDE.U32 R4, R161, UR4, R48 ;  /* 0x00000004a1047c25 */ /* 0x000fe2000f8e0030 */
[----:B------:R-:W-:-:S03]  /*9ec0*/  ULDC.64 UR4, c[0x0][0xb98] ;  /* 0x0002e60000047ab9 */ /* 0x000fc60000000a00 */
[----:B------:R-:W-:Y:S02]  /*9ed0*/  IMAD R11, R163, 0x40, R17 ;  /* 0x00000040a30b7824 */ /* 0x000fe400078e0211 */
        /* <DEDUP_REMOVED lines=15> */
[----:B------:R-:W-:-:S02]  /*9fd0*/  IADD3.X R5, R13, R5, R8, P2, !PT ;  /* 0x000000050d057210 */ /* 0x000fc400017fe408 */
[----:B------:R-:W-:Y:S01]  /*9fe0*/  IADD3 R9, P3, R20, 0x2000, RZ ;  /* 0x0000200014097810 */ /* 0x000fe20007f7e0ff */
[----:B------:R-:W-:Y:S01]  /*9ff0*/  IMAD R10, R6, UR4, RZ ;  /* 0x00000004060a7c24 */ /* 0x000fe2000f8e02ff */
[----:B------:R-:W-:Y:S01]  /*a000*/  IADD3 R15, P0, R20, 0x1000, RZ ;  /* 0x00001000140f7810 */ /* 0x000fe20007f1e0ff */
[----:B------:R-:W-:Y:S01]  /*a010*/  IMAD.WIDE.U32 R4, R11, UR4, R4 ;  /* 0x000000040b047c25 */ /* 0x000fe2000f8e0004 */
[----:B------:R-:W-:Y:S02]  /*a020*/  LOP3.LUT R8, R9, 0x380, RZ, 0xc0, !PT ;  /* 0x0000038009087812 */ /* 0x000fe400078ec0ff */
[----:B------:R-:W-:Y:S01]  /*a030*/  LOP3.LUT R36, R37, 0x380, RZ, 0xc0, !PT ;  /* 0x0000038025247812 */ /* 0x000fe200078ec0ff */
[----:B------:R-:W-:Y:S01]  /*a040*/  IMAD R13, R11, UR5, R10 ;  /* 0x000000050b0d7c24 */ /* 0x000fe2000f8e020a */
[----:B------:R-:W-:Y:S01]  /*a050*/  ULDC.64 UR4, c[0x0][0xb50] ;  /* 0x0002d40000047ab9 */ /* 0x000fe20000000a00 */
[----:B------:R-:W-:Y:S01]  /*a060*/  SHF.R.U64 R6, R8, 0x3, RZ ;  /* 0x0000000308067819 */ /* 0x000fe200000012ff */
[----:B------:R-:W-:Y:S01]  /*a070*/  IMAD.X R7, RZ, RZ, R21, P3 ;  /* 0x000000ffff077224 */ /* 0x000fe200018e0615 */
[----:B------:R-:W-:-:S02]  /*a080*/  LEA R10, P4, R4, UR4, 0x2 ;  /* 0x00000004040a7c11 */ /* 0x000fc4000f8810ff */
[----:B------:R-:W-:Y:S01]  /*a090*/  IADD3 R5, R5, R13, RZ ;  /* 0x0000000d05057210 */ /* 0x000fe20007ffe0ff */
[----:B------:R-:W-:Y:S01]  /*a0a0*/  IMAD.X R13, RZ, RZ, R21, P0 ;  /* 0x000000ffff0d7224 */ /* 0x000fe200000e0615 */
[----:B------:R-:W-:Y:S01]  /*a0b0*/  LOP3.LUT R6, R6, R9, RZ, 0x3c, !PT ;  /* 0x0000000906067212 */ /* 0x000fe200078e3cff */
[----:B------:R-:W-:Y:S01]  /*a0c0*/  SHFL.IDX PT, R50, R10, RZ, 0x1c1f ;  /* 0x001c1fff0a327589 */ /* 0x000fe200000e0000 */
[----:B------:R-:W-:Y:S01]  /*a0d0*/  LEA.HI.X R14, R4, UR5, R5, 0x2, P4 ;  /* 0x00000005040e7c11 */ /* 0x000fe2000a0f1405 */
[----:B------:R-:W-:Y:S01]  /*a0e0*/  VIADD R4, R22, 0x8 ;  /* 0x0000000816047836 */ /* 0x000fe20000000000 */
[C---:B------:R-:W-:Y:S01]  /*a0f0*/  IADD3 R9, P2, R20.reuse, 0x3000, RZ ;  /* 0x0000300014097810 */ /* 0x040fe20007f5e0ff */
[----:B------:R-:W-:Y:S01]  /*a100*/  SHFL.IDX PT, R52, R10, 0x1, 0x1c1f ;  /* 0x003c1f000a347f89 */ /* 0x000fe200000e0000 */
[----:B------:R-:W-:Y:S01]  /*a110*/  LOP3.LUT P0, RZ, R165, 0x3, RZ, 0xc0, !PT ;  /* 0x00000003a5ff7812 */ /* 0x000fe2000780c0ff */
[----:B------:R-:W-:Y:S01]  /*a120*/  ULDC.64 UR4, c[0x0][0xaa0] ;  /* 0x0002a80000047ab9 */ /* 0x000fe20000000a00 */
[----:B------:R-:W-:Y:S01]  /*a130*/  LOP3.LUT R8, R9, 0x380, RZ, 0xc0, !PT ;  /* 0x0000038009087812 */ /* 0x000fe200078ec0ff */
[----:B------:R-:W1:Y:S01]  /*a140*/  SHFL.IDX PT, R51, R14, RZ, 0x1c1f ;  /* 0x001c1fff0e337589 */ /* 0x000e6200000e0000 */
[----:B------:R-:W-:-:S02]  /*a150*/  IADD3 R33, P4, R20, 0x6000, RZ ;  /* 0x0000600014217810 */ /* 0x000fc40007f9e0ff */
[----:B------:R-:W-:Y:S01]  /*a160*/  SHF.R.U64 R8, R8, 0x3, RZ ;  /* 0x0000000308087819 */ /* 0x000fe200000012ff */
[----:B------:R-:W2:Y:S01]  /*a170*/  SHFL.IDX PT, R53, R14, 0x1, 0x1c1f ;  /* 0x003c1f000e357f89 */ /* 0x000ea200000e0000 */
[----:B------:R-:W-:Y:S02]  /*a180*/  LOP3.LUT R11, R20, 0x380, RZ, 0xc0, !PT ;  /* 0x00000380140b7812 */ /* 0x000fe400078ec0ff */
[----:B------:R-:W-:Y:S02]  /*a190*/  LOP3.LUT R8, R8, R9, RZ, 0x3c, !PT ;  /* 0x0000000908087212 */ /* 0x000fe400078e3cff */
[----:B------:R-:W-:Y:S02]  /*a1a0*/  IADD3.X R9, RZ, R21, RZ, P2, !PT ;  /* 0x00000015ff097210 */ /* 0x000fe400017fe4ff */
[-C--:B------:R-:W-:Y:S02]  /*a1b0*/  ISETP.GE.OR P2, PT, R22, R57.reuse, P0 ;  /* 0x000000391600720c */ /* 0x080fe40000746670 */
[----:B------:R-:W-:-:S02]  /*a1c0*/  ISETP.GE.OR P0, PT, R4, R57, P0 ;  /* 0x000000390400720c */ /* 0x000fc40000706670 */
[----:B------:R-:W-:Y:S02]  /*a1d0*/  LOP3.LUT R32, R33, 0x380, RZ, 0xc0, !PT ;  /* 0x0000038021207812 */ /* 0x000fe400078ec0ff */
[----:B------:R-:W-:Y:S02]  /*a1e0*/  SHF.R.U64 R11, R11, 0x3, RZ ;  /* 0x000000030b0b7819 */ /* 0x000fe400000012ff */
[----:B------:R-:W-:Y:S02]  /*a1f0*/  IADD3 R5, P3, R20, 0x7000, RZ ;  /* 0x0000700014057810 */ /* 0x000fe40007f7e0ff */
[----:B------:R-:W-:Y:S02]  /*a200*/  SHF.R.U64 R40, R40, 0x3, RZ ;  /* 0x0000000328287819 */ /* 0x000fe400000012ff */
[----:B------:R-:W-:Y:S01]  /*a210*/  SHF.R.U64 R36, R36, 0x3, RZ ;  /* 0x0000000324247819 */ /* 0x000fe200000012ff */
[----:B-1----:R1:W-:Y:S01]  /*a220*/  @!P2 ST.E desc[UR36][R50.64], R2 ;  /* 0x000000023200a985 */ /* 0x0023e2000c101924 */
[----:B------:R-:W-:Y:S01]  /*a230*/  SHF.R.U64 R32, R32, 0x3, RZ ;  /* 0x0000000320207819 */ /* 0x000fe200000012ff */
[----:B------:R-:W-:Y:S01]  /*a240*/  IMAD R49, R49, UR4, RZ ;  /* 0x0000000431317c24 */ /* 0x000fe2000f8e02ff */
[----:B------:R-:W-:Y:S01]  /*a250*/  LOP3.LUT R20, R11, R20, RZ, 0x3c, !PT ;  /* 0x000000140b147212 */ /* 0x000fe200078e3cff */
[----:B--2---:R2:W-:Y:S01]  /*a260*/  @!P0 ST.E desc[UR36][R52.64], R0 ;  /* 0x0000000034008985 */ /* 0x0045e2000c101924 */
[----:B------:R-:W-:Y:S01]  /*a270*/  LOP3.LUT R40, R40, R41, RZ, 0x3c, !PT ;  /* 0x0000002928287212 */ /* 0x000fe200078e3cff */
[--C-:B------:R-:W-:Y:S01]  /*a280*/  IMAD.X R41, RZ, RZ, R21.reuse, P6 ;  /* 0x000000ffff297224 */ /* 0x100fe200030e0615 */
[----:B------:R-:W-:Y:S01]  /*a290*/  LOP3.LUT R36, R36, R37, RZ, 0x3c, !PT ;  /* 0x0000002524247212 */ /* 0x000fe200078e3cff */
[--C-:B------:R-:W-:Y:S01]  /*a2a0*/  IMAD.X R37, RZ, RZ, R21.reuse, P5 ;  /* 0x000000ffff257224 */ /* 0x100fe200028e0615 */
[----:B------:R-:W-:Y:S01]  /*a2b0*/  LOP3.LUT R32, R32, R33, RZ, 0x3c, !PT ;  /* 0x0000002120207212 */ /* 0x000fe200078e3cff */
[--C-:B------:R-:W-:Y:S01]  /*a2c0*/  IMAD.X R33, RZ, RZ, R21.reuse, P4 ;  /* 0x000000ffff217224 */ /* 0x100fe200020e0615 */
[----:B------:R3:W5:Y:S01]  /*a2d0*/  LD.E.128 R24, desc[UR36][R20.64] ;  /* 0x0000002414187980 */ /* 0x000762000c101d00 */
[----:B-1----:R-:W1:Y:S01]  /*a2e0*/  @P1 LDC R51, c[0x0][0xbec] ;  /* 0x0002fb00ff331b82 */ /* 0x002e620000000800 */
[----:B------:R-:W-:Y:S01]  /*a2f0*/  IMAD.X R29, RZ, RZ, R21, P3 ;  /* 0x000000ffff1d7224 */ /* 0x000fe200018e0615 */
[----:B------:R-:W-:Y:S01]  /*a300*/  LOP3.LUT R12, R15, 0x380, RZ, 0xc0, !PT ;  /* 0x000003800f0c7812 */ /* 0x000fe200078ec0ff */
[----:B------:R-:W-:Y:S01]  /*a310*/  IMAD R49, R48, UR5, R49 ;  /* 0x0000000530317c24 */ /* 0x000fe2000f8e0231 */
[----:B------:R-:W-:Y:S01]  /*a320*/  LOP3.LUT R4, R5, 0x380, RZ, 0xc0, !PT ;  /* 0x0000038005047812 */ /* 0x000fe200078ec0ff */
[----:B------:R-:W5:Y:S01]  /*a330*/  LD.E.128 R8, desc[UR36][R8.64] ;  /* 0x0000002408087980 */ /* 0x000f62000c101d00 */
[----:B------:R-:W-:-:S02]  /*a340*/  SHF.R.U64 R12, R12, 0x3, RZ ;  /* 0x000000030c0c7819 */ /* 0x000fc400000012ff */
[----:B--2---:R-:W2:Y:S01]  /*a350*/  @P1 LDC R53, c[0x0][0xbf0] ;  /* 0x0002fc00ff351b82 */ /* 0x004ea20000000800 */
[----:B---3--:R-:W-:Y:S01]  /*a360*/  IMAD.WIDE.U32 R20, R48, UR4, RZ ;  /* 0x0000000430147c25 */ /* 0x008fe2000f8e00ff */
[----:B------:R-:W-:Y:S01]  /*a370*/  ULDC.64 UR4, c[0x0][0xae8] ;  /* 0x0002ba0000047ab9 */ /* 0x000fe20000000a00 */
[----:B------:R-:W-:Y:S01]  /*a380*/  SHF.R.U64 R4, R4, 0x3, RZ ;  /* 0x0000000304047819 */ /* 0x000fe200000012ff */
[----:B------:R-:W5:Y:S01]  /*a390*/  LD.E.128 R40, desc[UR36][R40.64] ;  /* 0x0000002428287980 */ /* 0x000f62000c101d00 */
[----:B------:R-:W-:Y:S02]  /*a3a0*/  LOP3.LUT R12, R12, R15, RZ, 0x3c, !PT ;  /* 0x0000000f0c0c7212 */ /* 0x000fe400078e3cff */
[----:B------:R-:W-:Y:S01]  /*a3b0*/  IADD3 R21, R21, R49, RZ ;  /* 0x0000003115157210 */ /* 0x000fe20007ffe0ff */
[----:B------:R-:W-:Y:S01]  /*a3c0*/  IMAD R49, R160, 0x20, R163 ;  /* 0x00000020a0317824 */ /* 0x000fe200078e02a3 */
[----:B------:R-:W-:Y:S01]  /*a3d0*/  LOP3.LUT R28, R4, R5, RZ, 0x3c, !PT ;  /* 0x00000005041c7212 */ /* 0x000fe200078e3cff */
[----:B------:R-:W-:Y:S01]  /*a3e0*/  IMAD R0, R44, UR4, RZ ;  /* 0x000000042c007c24 */ /* 0x000fe2000f8e02ff */
[----:B------:R-:W5:Y:S01]  /*a3f0*/  LD.E.128 R12, desc[UR36][R12.64] ;  /* 0x000000240c0c7980 */ /* 0x000f62000c101d00 */
[----:B------:R-:W-:-:S02]  /*a400*/  IMAD.IADD R22, R16, 0x1, R49 ;  /* 0x0000000110167824 */ /* 0x000fc400078e0231 */
[C---:B------:R-:W-:Y:S01]  /*a410*/  IMAD R49, R161.reuse, UR5, R0 ;  /* 0x00000005a1317c24 */ /* 0x040fe2000f8e0200 */
[----:B------:R-:W5:Y:S01]  /*a420*/  LD.E.128 R4, desc[UR36][R6.64] ;  /* 0x0000002406047980 */ /* 0x000f62000c101d00 */
[----:B------:R-:W-:Y:S01]  /*a430*/  IMAD.WIDE.U32 R20, R161, UR4, R20 ;  /* 0x00000004a1147c25 */ /* 0x000fe2000f8e0014 */
[----:B------:R-:W-:Y:S02]  /*a440*/  ULDC.64 UR4, c[0x0][0xaf0] ;  /* 0x0002bc0000047ab9 */ /* 0x000fe40000000a00 */
[----:B------:R-:W5:Y:S01]  /*a450*/  LD.E.128 R36, desc[UR36][R36.64] ;  /* 0x0000002424247980 */ /* 0x000f62000c101d00 */
[----:B-1----:R-:W-:-:S03]  /*a460*/  @P1 IMAD.HI.U32 R0, R22, R51, RZ ;  /* 0x0000003316001227 */ /* 0x002fc600078e00ff */
[----:B------:R-:W5:Y:S01]  /*a470*/  LD.E.128 R32, desc[UR36][R32.64] ;  /* 0x0000002420207980 */ /* 0x000f62000c101d00 */
[----:B------:R-:W-:Y:S02]  /*a480*/  IMAD.IADD R21, R21, 0x1, R49 ;  /* 0x0000000115157824 */ /* 0x000fe400078e0231 */
[----:B------:R-:W-:Y:S01]  /*a490*/  IMAD.MOV.U32 R49, RZ, RZ, R22 ;  /* 0x000000ffff317224 */ /* 0x000fe200078e0016 */
[----:B--2---:R-:W-:Y:S01]  /*a4a0*/  @P1 SHF.R.U32.HI R49, RZ, R53, R0 ;  /* 0x00000035ff311219 */ /* 0x004fe20000011600 */
[----:B------:R-:W-:Y:S01]  /*a4b0*/  IMAD R2, R162, UR4, RZ ;  /* 0x00000004a2027c24 */ /* 0x000fe2000f8e02ff */
[----:B------:R-:W5:Y:S01]  /*a4c0*/  LD.E.128 R28, desc[UR36][R28.64] ;  /* 0x000000241c1c7980 */ /* 0x000f62000c101d00 */
[----:B------:R-:W-:Y:S01]  /*a4d0*/  IMAD.WIDE.U32 R20, R55, UR4, R20 ;  /* 0x0000000437147c25 */ /* 0x000fe2000f8e0014 */
[----:B------:R-:W-:Y:S02]  /*a4e0*/  SHF.R.S32.HI R0, RZ, 0x1f, R49 ;  /* 0x0000001fff007819 */ /* 0x000fe40000011431 */
[----:B------:R-:W-:Y:S01]  /*a4f0*/  IADD3 R53, -R49, RZ, RZ ;  /* 0x000000ff31357210 */ /* 0x000fe20007ffe1ff */
[----:B------:R-:W-:Y:S01]  /*a500*/  IMAD R51, R55, UR5, R2 ;  /* 0x0000000537337c24 */ /* 0x000fe2000f8e0202 */
[----:B------:R-:W-:Y:S01]  /*a510*/  ULDC.64 UR4, c[0x0][0xae0] ;  /* 0x0002b80000047ab9 */ /* 0x000fe20000000a00 */
[----:B------:R-:W-:Y:S01]  /*a520*/  @!PT LDS RZ, [RZ] ;  /* 0x00000000fffff984 */ /* 0x000fe20000000800 */
[----:B------:R-:W-:Y:S01]  /*a530*/  @!PT LDS RZ, [RZ] ;  /* 0x00000000fffff984 */ /* 0x000fe20000000800 */
[----:B------:R-:W-:Y:S01]  /*a540*/  @!PT LDS RZ, [RZ] ;  /* 0x00000000fffff984 */ /* 0x000fe20000000800 */
[----:B------:R-:W-:Y:S01]  /*a550*/  @!PT LDS RZ, [RZ] ;  /* 0x00000000fffff984 */ /* 0x000fe20000000800 */
[----:B------:R1:W-:Y:S06]  /*a560*/  MEMBAR.ALL.CTA ;  /* 0x0000000000007992 */ /* 0x0003ec0000008000 */
[----:B-1----:R-:W1:Y:S01]  /*a570*/  FENCE.VIEW.ASYNC.S ;  /* 0x00000000000073c6 */ /* 0x002e620000000000 */
[----:B------:R-:W-:-:S02]  /*a580*/  IMAD R0, R0, UR4, RZ ;  /* 0x0000000400007c24 */ /* 0x000fc4000f8e02ff */
[----:B------:R-:W-:Y:S02]  /*a590*/  IMAD.IADD R21, R21, 0x1, R51 ;  /* 0x0000000115157824 */ /* 0x000fe400078e0233 */
[----:B------:R-:W-:Y:S02]  /*a5a0*/  IMAD R51, R54, R53, R22 ;  /* 0x0000003536337224 */ /* 0x000fe400078e0216 */
[C---:B------:R-:W-:Y:S02]  /*a5b0*/  IMAD R53, R49.reuse, UR5, R0 ;  /* 0x0000000531357c24 */ /* 0x040fe4000f8e0200 */
[----:B------:R-:W-:Y:S01]  /*a5c0*/  IMAD.WIDE.U32 R20, R49, UR4, R20 ;  /* 0x0000000431147c25 */ /* 0x000fe2000f8e0014 */
[----:B------:R-:W-:Y:S01]  /*a5d0*/  SHF.R.S32.HI R0, RZ, 0x1f, R51 ;  /* 0x0000001fff007819 */ /* 0x000fe20000011433 */
[----:B------:R-:W-:Y:S02]  /*a5e0*/  ULDC.64 UR4, c[0x0][0xad8] ;  /* 0x0002b60000047ab9 */ /* 0x000fe40000000a00 */
[----:B------:R-:W-:-:S02]  /*a5f0*/  IMAD.IADD R21, R21, 0x1, R53 ;  /* 0x0000000115157824 */ /* 0x000fc400078e0235 */
[----:B------:R-:W-:Y:S02]  /*a600*/  IMAD R2, R0, UR4, RZ ;  /* 0x0000000400027c24 */ /* 0x000fe4000f8e02ff */
[----:B------:R-:W-:Y:S02]  /*a610*/  IMAD.IADD R44, R163, 0x1, R16 ;  /* 0x00000001a32c7824 */ /* 0x000fe400078e0210 */
[C---:B------:R-:W-:Y:S02]  /*a620*/  IMAD R49, R51.reuse, UR5, R2 ;  /* 0x0000000533317c24 */ /* 0x040fe4000f8e0202 */
[----:B------:R-:W-:Y:S01]  /*a630*/  IMAD.WIDE.U32 R20, R51, UR4, R20 ;  /* 0x0000000433147c25 */ /* 0x000fe2000f8e0014 */
[C---:B------:R-:W-:Y:S01]  /*a640*/  ISETP.GE.AND P2, PT, R44.reuse, R57, PT ;  /* 0x000000392c00720c */ /* 0x040fe20003f46270 */
[----:B------:R-:W-:Y:S02]  /*a650*/  ULDC.64 UR4, c[0x0][0xa80] ;  /* 0x0002a00000047ab9 */ /* 0x000fe40000000a00 */
[----:B------:R-:W-:Y:S01]  /*a660*/  VIADD R0, R44, 0x20 ;  /* 0x000000202c007836 */ /* 0x000fe20000000000 */
[----:B------:R-:W-:Y:S01]  /*a670*/  LEA R16, P3, R20, UR4, 0x1 ;  /* 0x0000000414107c11 */ /* 0x000fe2000f8608ff */
[----:B------:R-:W-:Y:S01]  /*a680*/  IMAD.IADD R21, R21, 0x1, R49 ;  /* 0x0000000115157824 */ /* 0x000fe200078e0231 */
[----:B0-----:R-:W-:-:S02]  /*a690*/  IADD3 R3, R3, 0x2a820, RZ ;  /* 0x0002a82003037810 */ /* 0x001fc40007ffe0ff */
        /* <DEDUP_REMOVED lines=13> */
[-C--:B-1----:R-:W-:Y:S02]  /*a770*/  @!P2 LEA R2, P4, R17, R20.reuse, 0x1 ;  /* 0x000000141102a211 */ /* 0x082fe400078808ff */
[----:B------:R-:W-:Y:S02]  /*a780*/  @!P3 LEA R20, P5, R23, R20, 0x1 ;  /* 0x000000141714b211 */ /* 0x000fe400078a08ff */
[-C--:B0-2---:R-:W-:Y:S02]  /*a790*/  @!P2 LEA.HI.X R3, R17, R0.reuse, R173, 0x1, P4 ;  /* 0x000000001103a211 */ /* 0x085fe400020f0cad */
[----:B------:R-:W-:-:S03]  /*a7a0*/  @!P3 LEA.HI.X R21, R23, R0, R169, 0x1, P5 ;  /* 0x000000001715b211 */ /* 0x000fc600028f0ca9 */
[----:B-----5:R3:W-:Y:S04]  /*a7b0*/  @!P2 ST.E.128 desc[UR36][R2.64], R24 ;  /* 0x000000180200a985 */ /* 0x0207e8000c101d24 */
[----:B------:R3:W-:Y:S02]  /*a7c0*/  @!P3 ST.E.128 desc[UR36][R20.64], R40 ;  /* 0x000000281400b985 */ /* 0x0007e4000c101d24 */
.L_x_2458:
[----:B------:R-:W-:Y:S05]  /*a7d0*/  BSYNC B1 ;  /* 0x0000000000017941 */ /* 0x000fea0003800000 */
.L_x_2457:
[----:B--2---:R2:W4:Y:S01]  /*a7e0*/  SHFL.IDX PT, R0, R22, 0x1, 0x181f ;  /* 0x00381f0016007f89 */ /* 0x00452200000e0000 */
[----:B------:R-:W-:Y:S03]  /*a7f0*/  BSSY B1, `(.L_x_2459) ;  /* 0x000000c000017945 */ /* 0x000fe60003800000 */
[----:B-1-3--:R2:W1:Y:S01]  /*a800*/  SHFL.IDX PT, R20, R16, 0x1, 0x181f ;  /* 0x00381f0010147f89 */ /* 0x00a46200000e0000 */
[----:B------:R-:W-:Y:S05]  /*a810*/  @P0 BRA `(.L_x_2460) ;  /* 0x0000000000240947 */ /* 0x000fea0003800000 */
[----:B------:R-:W-:Y:S02]  /*a820*/  ULDC UR4, c[0x0][0xac8] ;  /* 0x0002b20000047ab9 */ /* 0x000fe40000000800 */
[----:B------:R-:W-:Y:S02]  /*a830*/  ISETP.GE.AND P3, PT, R17, UR4, PT ;  /* 0x0000000411007c0c */ /* 0x000fe4000bf66270 */
[----:B------:R-:W-:-:S11]  /*a840*/  ISETP.GE.AND P4, PT, R23, UR4, PT ;  /* 0x0000000417007c0c */ /* 0x000fd6000bf86270 */
[-C--:B-1----:R-:W-:Y:S02]  /*a850*/  @!P3 LEA R2, P0, R17, R20.reuse, 0x1 ;  /* 0x000000141102b211 */ /* 0x082fe400078008ff */
[----:B------:R-:W-:Y:S02]  /*a860*/  @!P4 LEA R20, P2, R23, R20, 0x1 ;  /* 0x000000141714c211 */ /* 0x000fe400078408ff */
[-C--:B0---4-:R-:W-:Y:S02]  /*a870*/  @!P3 LEA.HI.X R3, R17, R0.reuse, R173, 0x1, P0 ;  /* 0x000000001103b211 */ /* 0x091fe400000f0cad */
[----:B------:R-:W-:-:S03]  /*a880*/  @!P4 LEA.HI.X R21, R23, R0, R169, 0x1, P2 ;  /* 0x000000001715c211 */ /* 0x000fc600010f0ca9 */
[----:B-----5:R3:W-:Y:S04]  /*a890*/  @!P3 ST.E.128 desc[UR36][R2.64], R12 ;  /* 0x0000000c0200b985 */ /* 0x0207e8000c101d24 */
[----:B------:R3:W-:Y:S02]  /*a8a0*/  @!P4 ST.E.128 desc[UR36][R20.64], R36 ;  /* 0x000000241400c985 */ /* 0x0007e4000c101d24 */
.L_x_2460:
[----:B------:R-:W-:Y:S05]  /*a8b0*/  BSYNC B1 ;  /* 0x0000000000017941 */ /* 0x000fea0003800000 */
.L_x_2459:
[----:B----4-:R4:W0:Y:S01]  /*a8c0*/  SHFL.IDX PT, R0, R22, 0x2, 0x181f ;  /* 0x00581f0016007f89 */ /* 0x01082200000e0000 */
[----:B------:R-:W-:Y:S03]  /*a8d0*/  BSSY B1, `(.L_x_2461) ;  /* 0x000000c000017945 */ /* 0x000fe60003800000 */
[----:B---3-5:R4:W3:Y:S01]  /*a8e0*/  SHFL.IDX PT, R12, R16, 0x2, 0x181f ;  /* 0x00581f00100c7f89 */ /* 0x0288e200000e0000 */
[----:B------:R-:W-:Y:S05]  /*a8f0*/  @P1 BRA `(.L_x_2462) ;  /* 0x0000000000241947 */ /* 0x000fea0003800000 */
[----:B------:R-:W-:Y:S02]  /*a900*/  ULDC UR4, c[0x0][0xac8] ;  /* 0x0002b20000047ab9 */ /* 0x000fe40000000800 */
[----:B------:R-:W-:Y:S02]  /*a910*/  ISETP.GE.AND P2, PT, R17, UR4, PT ;  /* 0x0000000411007c0c */ /* 0x000fe4000bf46270 */
[----:B------:R-:W-:-:S11]  /*a920*/  ISETP.GE.AND P3, PT, R23, UR4, PT ;  /* 0x0000000417007c0c */ /* 0x000fd6000bf66270 */
[-C--:B---3--:R-:W-:Y:S02]  /*a930*/  @!P2 LEA R2, P0, R17, R12.reuse, 0x1 ;  /* 0x0000000c1102a211 */ /* 0x088fe400078008ff */
[----:B------:R-:W-:Y:S02]  /*a940*/  @!P3 LEA R12, P1, R23, R12, 0x1 ;  /* 0x0000000c170cb211 */ /* 0x000fe400078208ff */
[-C--:B0-----:R-:W-:Y:S02]  /*a950*/  @!P2 LEA.HI.X R3, R17, R0.reuse, R173, 0x1, P0 ;  /* 0x000000001103a211 */ /* 0x081fe400000f0cad */
[----:B------:R-:W-:-:S03]  /*a960*/  @!P3 LEA.HI.X R13, R23, R0, R169, 0x1, P1 ;  /* 0x00000000170db211 */ /* 0x000fc600008f0ca9 */
[----:B------:R0:W-:Y:S04]  /*a970*/  @!P2 ST.E.128 desc[UR36][R2.64], R4 ;  /* 0x000000040200a985 */ /* 0x0001e8000c101d24 */
[----:B------:R0:W-:Y:S02]  /*a980*/  @!P3 ST.E.128 desc[UR36][R12.64], R32 ;  /* 0x000000200c00b985 */ /* 0x0001e4000c101d24 */
.L_x_2462:
[----:B------:R-:W-:Y:S05]  /*a990*/  BSYNC B1 ;  /* 0x0000000000017941 */ /* 0x000fea0003800000 */
.L_x_2461:
        /* <DEDUP_REMOVED lines=16> */
.L_x_2455:
[----:B------:R-:W2:Y:S01]  /*aaa0*/  LDC.64 R4, c[0x0][0xc00] ;  /* 0x00030000ff047b82 */ /* 0x000ea20000000a00 */
[C---:B0-----:R-:W-:Y:S01]  /*aab0*/  IMAD.SHL.U32 R3, R22.reuse, 0x4, RZ ;  /* 0x0000000416037824 */ /* 0x041fe200078e00ff */
[----:B------:R-:W-:Y:S01]  /*aac0*/  SHF.L.U64.HI R0, R22, 0x2, R162 ;  /* 0x0000000216007819 */ /* 0x000fe200000102a2 */
[----:B------:R-:W-:Y:S01]  /*aad0*/  ULDC.64 UR4, c[0x0][0xc08] ;  /* 0x0003020000047ab9 */ /* 0x000fe20000000a00 */
[----:B------:R-:W-:-:S04]  /*aae0*/  IMAD.MOV.U32 R6, RZ, RZ, RZ ;  /* 0x000000ffff067224 */ /* 0x000fc800078e00ff */
[----:B------:R-:W0:Y:S01]  /*aaf0*/  LDC R21, c[0x0][0xbe8] ;  /* 0x0002fa00ff157b82 */ /* 0x000e220000000800 */
[----:B--2---:R-:W-:Y:S02]  /*ab00*/  ISETP.NE.U32.AND P0, PT, R4, RZ, PT ;  /* 0x000000ff0400720c */ /* 0x004fe40003f05070 */
[----:B------:R-:W-:Y:S02]  /*ab10*/  IADD3 R4, P1, R3, R4, RZ ;  /* 0x0000000403047210 */ /* 0x000fe40007f3e0ff */
[----:B------:R-:W-:Y:S02]  /*ab20*/  ISETP.NE.AND.EX P0, PT, R5, RZ, PT, P0 ;  /* 0x000000ff0500720c */ /* 0x000fe40003f05300 */
[----:B------:R-:W-:Y:S02]  /*ab30*/  IADD3.X R5, R0, R5, RZ, P1, !PT ;  /* 0x0000000500057210 */ /* 0x000fe40000ffe4ff */
[----:B------:R-:W-:-:S04]  /*ab40*/  ISETP.NE.U32.AND P1, PT, RZ, UR4, PT ;  /* 0x00000004ff007c0c */ /* 0x000fc8000bf25070 */
[----:B------:R-:W-:-:S05]  /*ab50*/  ISETP.NE.AND.EX P1, PT, RZ, UR5, PT, P1 ;  /* 0x00000005ff007c0c */ /* 0x000fca000bf25310 */
[----:B------:R2:W5:Y:S08]  /*ab60*/  @P0 LDG.E R6, desc[UR36][R4.64] ;  /* 0x0000002404060981 */ /* 0x000570000c1e1900 */
[----:B------:R-:W-:Y:S01]  /*ab70*/  @P1 IADD3 R2, P2, R3, UR4, RZ ;  /* 0x0000000403021c10 */ /* 0x000fe2000ff5e0ff */
[----:B------:R-:W-:-:S03]  /*ab80*/  ULDC UR4, c[0x0][0xa88] ;  /* 0x0002a20000047ab9 */ /* 0x000fc60000000800 */
[----:B------:R-:W-:Y:S01]  /*ab90*/  @P1 IADD3.X R3, R0, UR5, RZ, P2, !PT ;  /* 0x0000000500031c10 */ /* 0x000fe200097fe4ff */
[----:B------:R-:W-:-:S06]  /*aba0*/  IMAD.U32 R0, RZ, RZ, UR4 ;  /* 0x00000004ff007e24 */ /* 0x000fcc000f8e00ff */
[----:B------:R2:W5:Y:S01]  /*abb0*/  @P1 LDG.E R0, desc[UR36][R2.64] ;  /* 0x0000002402001981 */ /* 0x000562000c1e1900 */
[----:B0-----:R-:W-:Y:S02]  /*abc0*/  ISETP.NE.AND P2, PT, R21, 0x1, PT ;  /* 0x000000011500780c */ /* 0x001fe40003f45270 */
[----:B------:R-:W-:-:S11]  /*abd0*/  ISETP.GE.AND P3, PT, R174, 0x80, PT ;  /* 0x00000080ae00780c */ /* 0x000fd60003f66270 */
[----:B------:R-:W0:Y:S08]  /*abe0*/  @P2 LDC R14, c[0x0][0xbec] ;  /* 0x0002fb00ff0e2b82 */ /* 0x000e300000000800 */
[----:B------:R-:W3:Y:S01]  /*abf0*/  @P2 LDC R25, c[0x0][0xbf0] ;  /* 0x0002fc00ff192b82 */ /* 0x000ee20000000800 */
[----:B--2---:R-:W-:Y:S05]  /*ac00*/  @P1 BRA `(.L_x_2464) ;  /* 0x0000000000101947 */ /* 0x004fea0003800000 */
[----:B------:R-:W-:Y:S05]  /*ac10*/  @!P0 BRA `(.L_x_2464) ;  /* 0x00000000000c8947 */ /* 0x000fea0003800000 */
[----:B------:R-:W2:Y:S04]  /*ac20*/  LDG.E R3, desc[UR36][R4.64] ;  /* 0x0000002404037981 */ /* 0x000ea8000c1e1900 */
[----:B-----5:R-:W2:Y:S02]  /*ac30*/  LDG.E R0, desc[UR36][R4.64+0x4] ;  /* 0x0000042404007981 */ /* 0x020ea4000c1e1900 */
[----:B--2---:R-:W-:-:S07]  /*ac40*/  IMAD.IADD R0, R0, 0x1, -R3 ;  /* 0x0000000100007824 */ /* 0x004fce00078e0a03 */
.L_x_2464:
[----:B------:R-:W-:Y:S01]  /*ac50*/  BSSY B1, `(.L_x_2465) ;  /* 0x000002d000017945 */ /* 0x000fe20003800000 */
[----:B------:R-:W-:Y:S02]  /*ac60*/  SHF.R.S32.HI R10, RZ, 0x1f, R161 ;  /* 0x0000001fff0a7819 */ /* 0x000fe400000114a1 */
[----:B------:R-:W-:Y:S02]  /*ac70*/  SEL R13, R22, RZ, !P0 ;  /* 0x000000ff160d7207 */ /* 0x000fe40004000000 */
[----:B------:R-:W-:Y:S02]  /*ac80*/  SEL R162, R162, RZ, !P0 ;  /* 0x000000ffa2a27207 */ /* 0x000fe40004000000 */
[----:B-----5:R-:W-:Y:S01]  /*ac90*/  SHF.R.S32.HI R11, RZ, 0x1f, R6 ;  /* 0x0000001fff0b7819 */ /* 0x020fe20000011406 */
[----:B------:R-:W-:Y:S06]  /*aca0*/  @P3 BRA `(.L_x_2466) ;  /* 0x00000000009c3947 */ /* 0x000fec0003800000 */
[----:B------:R-:W2:Y:S01]  /*acb0*/  S2R R3, SR_TID.X ;  /* 0x0000000000037919 */ /* 0x000ea20000002100 */
[----:B------:R-:W4:Y:S02]  /*acc0*/  LDC R12, c[0x0][0xbe8] ;  /* 0x0002fa00ff0c7b82 */ /* 0x000f240000000800 */
[----:B----4-:R-:W-:Y:S01]  /*acd0*/  IMAD R2, R0, R12, RZ ;  /* 0x0000000c00027224 */ /* 0x010fe200078e02ff */
[----:B--2---:R-:W-:-:S04]  /*ace0*/  IADD3 R9, R16, -0x80, R3 ;  /* 0xffffff8010097810 */ /* 0x004fc80007ffe003 */
        /* <DEDUP_REMOVED lines=35> */
.L_x_2466:
[----:B------:R-:W-:Y:S05]  /*af20*/  BSYNC B1 ;  /* 0x0000000000017941 */ /* 0x000fea0003800000 */
.L_x_2465:
[----:B------:R-:W-:Y:S01]  /*af30*/  ULDC.64 UR4, c[0x0][0xaa0] ;  /* 0x0002a80000047ab9 */ /* 0x000fe20000000a00 */
[----:B------:R-:W-:Y:S01]  /*af40*/  IMAD R7, R160, 0x20, R163 ;  /* 0x00000020a0077824 */ /* 0x000fe200078e02a3 */
[----:B------:R-:W-:Y:S01]  /*af50*/  BSSY B1, `(.L_x_2467) ;  /* 0x0000037000017945 */ /* 0x000fe20003800000 */
[----:B--2---:R-:W-:Y:S02]  /*af60*/  IMAD R3, R11, UR4, RZ ;  /* 0x000000040b037c24 */ /* 0x004fe4000f8e02ff */
[----:B------:R-:W-:Y:S02]  /*af70*/  IMAD.IADD R9, R16, 0x1, R7 ;  /* 0x0000000110097824 */ /* 0x000fe400078e0207 */
        /* <DEDUP_REMOVED lines=8> */
[----:B0-----:R-:W-:-:S03]  /*b000*/  @P2 IMAD.HI.U32 R4, R9, R14, RZ ;  /* 0x0000000e09042227 */ /* 0x001fc600078e00ff */
[----:B------:R-:W-:Y:S01]  /*b010*/  IADD3 R3, R3, R7, RZ ;  /* 0x0000000703037210 */ /* 0x000fe20007ffe0ff */
[----:B------:R-:W-:Y:S01]  /*b020*/  IMAD.MOV.U32 R5, RZ, RZ, R9 ;  /* 0x000000ffff057224 */ /* 0x000fe200078e0009 */
[----:B---3--:R-:W-:Y:S01]  /*b030*/  @P2 SHF.R.U32.HI R5, RZ, R25, R4 ;  /* 0x00000019ff052219 */ /* 0x008fe20000011604 */
        /* <DEDUP_REMOVED lines=34> */
[-C--:B--2---:R-:W-:Y:S02]  /*b260*/  @!P4 LEA R6, P2, R17, R2.reuse, 0x1 ;  /* 0x000000021106c211 */ /* 0x084fe400078408ff */
[----:B------:R-:W-:Y:S02]  /*b270*/  @!P5 LEA R2, P3, R23, R2, 0x1 ;  /* 0x000000021702d211 */ /* 0x000fe400078608ff */
[-C--:B---3--:R-:W-:Y:S02]  /*b280*/  @!P4 LEA.HI.X R7, R17, R0.reuse, R173, 0x1, P2 ;  /* 0x000000001107c211 */ /* 0x088fe400010f0cad */
[----:B------:R-:W-:-:S03]  /*b290*/  @!P5 LEA.HI.X R3, R23, R0, R169, 0x1, P3 ;  /* 0x000000001703d211 */ /* 0x000fc600018f0ca9 */
[----:B------:R4:W-:Y:S04]  /*b2a0*/  @!P4 ST.E.128 desc[UR36][R6.64], RZ ;  /* 0x000000ff0600c985 */ /* 0x0009e8000c101d24 */
[----:B------:R4:W-:Y:S02]  /*b2b0*/  @!P5 ST.E.128 desc[UR36][R2.64], RZ ;  /* 0x000000ff0200d985 */ /* 0x0009e4000c101d24 */
.L_x_2468:
[----:B------:R-:W-:Y:S05]  /*b2c0*/  BSYNC B1 ;  /* 0x0000000000017941 */ /* 0x000fea0003800000 */
.L_x_2467:
[----:B---3--:R3:W0:Y:S01]  /*b2d0*/  SHFL.IDX PT, R0, R5, 0x1, 0x181f ;  /* 0x00381f0005007f89 */ /* 0x00862200000e0000 */
[----:B------:R-:W-:Y:S03]  /*b2e0*/  BSSY B1, `(.L_x_2469) ;  /* 0x000000c000017945 */ /* 0x000fe60003800000 */
[----:B--2-4-:R3:W2:Y:S01]  /*b2f0*/  SHFL.IDX PT, R2, R4, 0x1, 0x181f ;  /* 0x00381f0004027f89 */ /* 0x0146a200000e0000 */
[----:B------:R-:W-:Y:S05]  /*b300*/  @P1 BRA `(.L_x_2470) ;  /* 0x0000000000241947 */ /* 0x000fea0003800000 */
[----:B------:R-:W-:Y:S02]  /*b310*/  ULDC UR4, c[0x0][0xac8] ;  /* 0x0002b20000047ab9 */ /* 0x000fe40000000800 */
[----:B------:R-:W-:Y:S02]  /*b320*/  ISETP.GE.AND P3, PT, R17, UR4, PT ;  /* 0x0000000411007c0c */ /* 0x000fe4000bf66270 */
[----:B------:R-:W-:-:S11]  /*b330*/  ISETP.GE.AND P4, PT, R23, UR4, PT ;  /* 0x0000000417007c0c */ /* 0x000fd6000bf86270 */
[-C--:B--2---:R-:W-:Y:S02]  /*b340*/  @!P3 LEA R6, P1, R17, R2.reuse, 0x1 ;  /* 0x000000021106b211 */ /* 0x084fe400078208ff */
[----:B------:R-:W-:Y:S02]  /*b350*/  @!P4 LEA R2, P2, R23, R2, 0x1 ;  /* 0x000000021702c211 */ /* 0x000fe400078408ff */
[-C--:B0-----:R-:W-:Y:S02]  /*b360*/  @!P3 LEA.HI.X R7, R17, R0.reuse, R173, 0x1, P1 ;  /* 0x000000001107b211 */ /* 0x081fe400008f0cad */
[----:B------:R-:W-:-:S03]  /*b370*/  @!P4 LEA.HI.X R3, R23, R0, R169, 0x1, P2 ;  /* 0x000000001703c211 */ /* 0x000fc600010f0ca9 */
[----:B------:R4:W-:Y:S04]  /*b380*/  @!P3 ST.E.128 desc[UR36][R6.64], RZ ;  /* 0x000000ff0600b985 */ /* 0x0009e8000c101d24 */
[----:B------:R4:W-:Y:S02]  /*b390*/  @!P4 ST.E.128 desc[UR36][R2.64], RZ ;  /* 0x000000ff0200c985 */ /* 0x0009e4000c101d24 */
.L_x_2470:
[----:B------:R-:W-:Y:S05]  /*b3a0*/  BSYNC B1 ;  /* 0x0000000000017941 */ /* 0x000fea0003800000 */
.L_x_2469:
[----:B0-----:R0:W0:Y:S01]  /*b3b0*/  SHFL.IDX PT, R0, R5, 0x2, 0x181f ;  /* 0x00581f0005007f89 */ /* 0x00102200000e0000 */
[----:B------:R-:W-:Y:S03]  /*b3c0*/  BSSY B1, `(.L_x_2471) ;  /* 0x000000c000017945 */ /* 0x000fe60003800000 */
[----:B--2-4-:R2:W4:Y:S01]  /*b3d0*/  SHFL.IDX PT, R2, R4, 0x2, 0x181f ;  /* 0x00581f0004027f89 */ /* 0x01452200000e0000 */
[----:B------:R-:W-:Y:S05]  /*b3e0*/  @P0 BRA `(.L_x_2472) ;  /* 0x0000000000240947 */ /* 0x000fea0003800000 */
[----:B------:R-:W-:Y:S02]  /*b3f0*/  ULDC UR4, c[0x0][0xac8] ;  /* 0x0002b20000047ab9 */ /* 0x000fe40000000800 */
[----:B------:R-:W-:Y:S02]  /*b400*/  ISETP.GE.AND P2, PT, R17, UR4, PT ;  /* 0x0000000411007c0c */ /* 0x000fe4000bf46270 */
[----:B------:R-:W-:-:S11]  /*b410*/  ISETP.GE.AND P3, PT, R23, UR4, PT ;  /* 0x0000000417007c0c */ /* 0x000fd6000bf66270 */
[-C--:B----4-:R-:W-:Y:S02]  /*b420*/  @!P2 LEA R6, P0, R17, R2.reuse, 0x1 ;  /* 0x000000021106a211 */ /* 0x090fe400078008ff */
[----:B------:R-:W-:Y:S02]  /*b430*/  @!P3 LEA R2, P1, R23, R2, 0x1 ;  /* 0x000000021702b211 */ /* 0x000fe400078208ff */
[-C--:B0-----:R-:W-:Y:S02]  /*b440*/  @!P2 LEA.HI.X R7, R17, R0.reuse, R173, 0x1, P0 ;  /* 0x000000001107a211 */ /* 0x081fe400000f0cad */
[----:B------:R-:W-:-:S03]  /*b450*/  @!P3 LEA.HI.X R3, R23, R0, R169, 0x1, P1 ;  /* 0x000000001703b211 */ /* 0x000fc600008f0ca9 */
[----:B------:R0:W-:Y:S04]  /*b460*/  @!P2 ST.E.128 desc[UR36][R6.64], RZ ;  /* 0x000000ff0600a985 */ /* 0x0001e8000c101d24 */
[----:B------:R0:W-:Y:S02]  /*b470*/  @!P3 ST.E.128 desc[UR36][R2.64], RZ ;  /* 0x000000ff0200b985 */ /* 0x0001e4000c101d24 */
.L_x_2472:
[----:B------:R-:W-:Y:S05]  /*b480*/  BSYNC B1 ;  /* 0x0000000000017941 */ /* 0x000fea0003800000 */
.L_x_2471:
[----:B0-----:R-:W-:Y:S01]  /*b490*/  VIADD R0, R16, 0x60 ;  /* 0x0000006010007836 */ /* 0x001fe20000000000 */
[----:B------:R0:W0:Y:S04]  /*b4a0*/  SHFL.IDX PT, R6, R5, 0x3, 0x181f ;  /* 0x00781f0005067f89 */ /* 0x00002800000e0000 */
[----:B------:R-:W-:Y:S01]  /*b4b0*/  ISETP.GE.AND P0, PT, R0, R21, PT ;  /* 0x000000150000720c */ /* 0x000fe20003f06270 */
[----:B----4-:R4:W0:-:S12]  /*b4c0*/  SHFL.IDX PT, R2, R4, 0x3, 0x181f ;  /* 0x00781f0004027f89 */ /* 0x01081800000e0000 */
[----:B----4-:R-:W-:Y:S05]  /*b4d0*/  @P0 BRA `(.L_x_2463) ;  /* 0x0000000000240947 */ /* 0x010fea0003800000 */
[----:B------:R-:W-:Y:S02]  /*b4e0*/  ULDC UR4, c[0x0][0xac8] ;  /* 0x0002b20000047ab9 */ /* 0x000fe40000000800 */
[----:B------:R-:W-:Y:S02]  /*b4f0*/  ISETP.GE.AND P2, PT, R17, UR4, PT ;  /* 0x0000000411007c0c */ /* 0x000fe4000bf46270 */
[----:B------:R-:W-:-:S11]  /*b500*/  ISETP.GE.AND P3, PT, R23, UR4, PT ;  /* 0x0000000417007c0c */ /* 0x000fd6000bf66270 */
[-C--:B0-23--:R-:W-:Y:S02]  /*b510*/  @!P2 LEA R4, P0, R17, R2.reuse, 0x1 ;  /* 0x000000021104a211 */ /* 0x08dfe400078008ff */
[----:B------:R-:W-:Y:S02]  /*b520*/  @!P3 LEA R2, P1, R23, R2, 0x1 ;  /* 0x000000021702b211 */ /* 0x000fe400078208ff */
[-C--:B------:R-:W-:Y:S02]  /*b530*/  @!P2 LEA.HI.X R5, R17, R6.reuse, R173, 0x1, P0 ;  /* 0x000000061105a211 */ /* 0x080fe400000f0cad */
[----:B------:R-:W-:-:S03]  /*b540*/  @!P3 LEA.HI.X R3, R23, R6, R169, 0x1, P1 ;  /* 0x000000061703b211 */ /* 0x000fc600008f0ca9 */
[----:B------:R4:W-:Y:S04]  /*b550*/  @!P2 ST.E.128 desc[UR36][R4.64], RZ ;  /* 0x000000ff0400a985 */ /* 0x0009e8000c101d24 */
[----:B------:R4:W-:Y:S02]  /*b560*/  @!P3 ST.E.128 desc[UR36][R2.64], RZ ;  /* 0x000000ff0200b985 */ /* 0x0009e4000c101d24 */
.L_x_2463:
[----:B------:R-:W-:Y:S05]  /*b570*/  BSYNC B0 ;  /* 0x0000000000007941 */ /* 0x000fea0003800000 */
.L_x_2454:
[----:B------:R-:W-:Y:S02]  /*b580*/  ULDC UR4, c[0x0][0xc3c] ;  /* 0x00030f0000047ab9 */ /* 0x000fe40000000800 */
[----:B-1----:R-:W-:-:S13]  /*b590*/  ISETP.GE.AND P0, PT, R47, UR4, PT ;  /* 0x000000042f007c0c */ /* 0x002fda000bf06270 */
[----:B------:R-:W-:Y:S05]  /*b5a0*/  @!P0 BRA `(.L_x_2473) ;  /* 0xffffff5400cc8947 */ /* 0x000fea000383ffff */
[----:B------:R-:W-:Y:S05]  /*b5b0*/  EXIT ;  /* 0x000000000000794d */ /* 0x000fea0003800000 */
.L_x_2412:
        /* <DEDUP_REMOVED lines=16> */
.L_x_2474:
        /* <DEDUP_REMOVED lines=40> */
.L_x_2480:
        /* <DEDUP_REMOVED lines=12> */
.L_x_2479:
[----:B------:R-:W-:Y:S05]  /*ba00*/  BSYNC B0 ;  /* 0x0000000000007941 */ /* 0x000fea0003800000 */
.L_x_2478:
        /* <DEDUP_REMOVED lines=20> */
.L_x_2476:
        /* <DEDUP_REMOVED lines=20> */
.L_x_2481:
[----:B---3--:R-:W-:Y:S01]  /*bc90*/  IMAD R16, R16, UR5, R11 ;  /* 0x0000000510107c24 */ /* 0x008fe2000f8e020b */
[----:B------:R-:W-:Y:S02]  /*bca0*/  IABS R2, R4 ;  /* 0x0000000400027213 */ /* 0x000fe40000000000 */
[----:B-12---:R-:W-:Y:S02]  /*bcb0*/  IADD3 R9, RZ, -R3, RZ ;  /* 0x80000003ff097210 */ /* 0x006fe40007ffe0ff */
[----:B------:R-:W-:Y:S01]  /*bcc0*/  IADD3 R11, -R16, UR6, RZ ;  /* 0x00000006100b7c10 */ /* 0x000fe2000fffe1ff */
[----:B------:R-:W-:Y:S02]  /*bcd0*/  IMAD.MOV R8, RZ, RZ, -R2 ;  /* 0x000000ffff087224 */ /* 0x000fe400078e0a02 */
[----:B------:R-:W-:Y:S01]  /*bce0*/  IMAD R9, R9, R12, RZ ;  /* 0x0000000c09097224 */ /* 0x000fe200078e02ff */
        /* <DEDUP_REMOVED lines=17> */
[----:B------:R-:W-:-:S04]  /*be00*/  IMAD R13, R7, R2, RZ ;  /* 0x00000002070d7224 */ /* 0x000fc800078e02ff */
[----:B------:R-:W-:-:S05]  /*be10*/  IMAD.MOV R6, RZ, RZ, -R13 ;  /* 0x000000ffff067224 */ /* 0x000fca00078e0a0d */
[----:B------:R-:W-:Y:S01]  /*be20*/  VIADDMNMX R15, R6, UR5, R7, PT ;  /* 0x00000005060f7c46 */ /* 0x000fe2000b800107 */
[----:B------:R-:W-:-:S03]  /*be30*/  IMAD.MOV R7, RZ, RZ, -R2 ;  /* 0x000000ffff077224 */ /* 0x000fc600078e0a02 */
[----:B------:R-:W-:Y:S01]  /*be40*/  IABS R8, R15 ;  /* 0x0000000f00087213 */ /* 0x000fe20000000000 */
[----:B------:R-:W-:Y:S01]  /*be50*/  IMAD R4, R4, R7, R11 ;  /* 0x0000000704047224 */ /* 0x000fe200078e020b */
[----:B0-----:R-:W-:Y:S01]  /*be60*/  IABS R10, R15 ;  /* 0x0000000f000a7213 */ /* 0x001fe20000000000 */
[----:B------:R-:W-:Y:S01]  /*be70*/  IMAD.MOV R18, RZ, RZ, -R15 ;  /* 0x000000ffff127224 */ /* 0x000fe200078e0a0f */
[----:B------:R-:W0:Y:S02]  /*be80*/  I2F.RP R6, R8 ;  /* 0x0000000800067306 */ /* 0x000e240000209400 */
[----:B------:R-:W-:-:S06]  /*be90*/  IABS R9, R4 ;  /* 0x0000000400097213 */ /* 0x000fcc0000000000 */
[----:B0-----:R-:W0:Y:S02]  /*bea0*/  MUFU.RCP R6, R6 ;  /* 0x0000000600067308 */ /* 0x001e240000001000 */
[----:B0-----:R-:W-:-:S06]  /*beb0*/  IADD3 R3, R6, 0xffffffe, RZ ;  /* 0x0ffffffe06037810 */ /* 0x001fcc0007ffe0ff */
[----:B------:R-:W0:Y:S02]  /*bec0*/  F2I.FTZ.U32.TRUNC.NTZ R3, R3 ;  /* 0x0000000300037305 */ /* 0x000e24000021f000 */
[----:B0-----:R-:W-:-:S04]  /*bed0*/  IMAD.MOV R2, RZ, RZ, -R3 ;  /* 0x000000ffff027224 */ /* 0x001fc800078e0a03 */
[----:B------:R-:W-:Y:S02]  /*bee0*/  IMAD.MOV.U32 R7, RZ, RZ, R2 ;  /* 0x000000ffff077224 */ /* 0x000fe400078e0002 */
[----:B------:R-:W-:Y:S02]  /*bef0*/  IMAD.MOV.U32 R2, RZ, RZ, RZ ;  /* 0x000000ffff027224 */ /* 0x000fe400078e00ff */
        /* <DEDUP_REMOVED lines=15> */
[----:B------:R-:W-:-:S04]  /*bff0*/  @!P1 LOP3.LUT R2, RZ, R15, RZ, 0x33, !PT ;  /* 0x0000000fff029212 */ /* 0x000fc800078e33ff */
[----:B------:R-:W-:Y:S01]  /*c000*/  LOP3.LUT R17, RZ, R2, RZ, 0x33, !PT ;  /* 0x00000002ff117212 */ /* 0x000fe200078e33ff */
[----:B------:R-:W-:-:S04]  /*c010*/  IMAD R18, R2, R18, R3 ;  /* 0x0000001202127224 */ /* 0x000fc800078e0203 */
[----:B------:R-:W-:Y:S01]  /*c020*/  IMAD.IADD R17, R0, 0x1, R17 ;  /* 0x0000000100117824 */ /* 0x000fe200078e0211 */
[----:B------:R-:W-:Y:S06]  /*c030*/  BRA `(.L_x_2482) ;  /* 0x0000000000147947 */ /* 0x000fec0003800000 */
.L_x_2477:
[----:B------:R-:W-:Y:S01]  /*c040*/  ULDC UR4, c[0x0][0xc3c] ;  /* 0x00030f0000047ab9 */ /* 0x000fe20000000800 */
[----:B------:R-:W-:Y:S01]  /*c050*/  IMAD.MOV.U32 R17, RZ, RZ, RZ ;  /* 0x000000ffff117224 */ /* 0x000fe200078e00ff */
[----:B------:R-:W-:Y:S01]  /*c060*/  MOV R18, RZ ;  /* 0x000000ff00127202 */ /* 0x000fe20000000f00 */
[----:B------:R-:W-:Y:S02]  /*c070*/  IMAD.U32 R16, RZ, RZ, UR6 ;  /* 0x00000006ff107e24 */ /* 0x000fe4000f8e00ff */
[----:B------:R-:W-:-:S07]  /*c080*/  IMAD.U32 R19, RZ, RZ, UR4 ;  /* 0x00000004ff137e24 */ /* 0x000fce000f8e00ff */
.L_x_2482:
[----:B------:R-:W-:-:S13]  /*c090*/  ISETP.NE.AND P0, PT, R5, RZ, PT ;  /* 0x000000ff0500720c */ /* 0x000fda0003f05270 */
[----:B------:R-:W0:Y:S01]  /*c0a0*/  @!P0 S2R R3, SR_CgaCtaId ;  /* 0x0000000000038919 */ /* 0x000e220000008800 */
[----:B------:R-:W-:-:S04]  /*c0b0*/  @!P0 MOV R0, 0x400 ;  /* 0x0000040000008802 */ /* 0x000fc80000000f00 */
[----:B0-----:R-:W-:-:S05]  /*c0c0*/  @!P0 LEA R0, R3, R0, 0x18 ;  /* 0x0000000003008211 */ /* 0x001fca00078ec0ff */
[----:B------:R1:W-:Y:S01]  /*c0d0*/  @!P0 STS.128 [R0+0x2a8d0], R16 ;  /* 0x02a8d01000008388 */ /* 0x0003e20000000c00 */
[----:B------:R-:W-:Y:S06]  /*c0e0*/  BAR.ARV 0x5, 0x180 ;  /* 0x0146000000007b1d */ /* 0x000fec0000002000 */
.L_x_2475:
[----:B------:R2:W-:Y:S01]  /*c0f0*/  STL [R1+0x18], RZ ;  /* 0x000018ff01007387 */ /* 0x0005e20000100800 */
[----:B------:R-:W-:Y:S01]  /*c100*/  ULDC UR4, c[0x0][0xc3c] ;  /* 0x00030f0000047ab9 */ /* 0x000fe20000000800 */
[----:B------:R-:W-:Y:S01]  /*c110*/  IMAD.MOV.U32 R28, RZ, RZ, 0x1 ;  /* 0x00000001ff1c7424 */ /* 0x000fe200078e00ff */
[----:B0-----:R-:W-:Y:S01]  /*c120*/  ISETP.GE.AND P0, PT, R19, UR4, PT ;  /* 0x0000000413007c0c */ /* 0x001fe2000bf06270 */
[----:B------:R-:W-:-:S12]  /*c130*/  IMAD.MOV.U32 R27, RZ, RZ, RZ ;  /* 0x000000ffff1b7224 */ /* 0x000fd800078e00ff */
[----:B--2---:R-:W-:Y:S05]  /*c140*/  @P0 BRA `(.L_x_2483) ;  /* 0x0000004800880947 */ /* 0x004fea0003800000 */
[----:B------:R-:W0:Y:S01]  /*c150*/  S2R R4, SR_TID.X ;  /* 0x0000000000047919 */ /* 0x000e220000002100 */
[----:B------:R-:W2:Y:S01]  /*c160*/  S2UR UR5, SR_CgaCtaId ;  /* 0x00000000000579c3 */ /* 0x000ea20000008800 */
[----:B------:R-:W-:Y:S01]  /*c170*/  UMOV UR4, 0x400 ;  /* 0x0000040000047882 */ /* 0x000fe20000000000 */
[----:B------:R-:W-:Y:S01]  /*c180*/  BSSY B8, `(.L_x_2483) ;  /* 0x000049e000087945 */ /* 0x000fe20003800000 */
[----:B------:R3:W-:Y:S01]  /*c190*/  STL [R1+0x18], RZ ;  /* 0x000018ff01007387 */ /* 0x0007e20000100800 */
[----:B------:R-:W-:Y:S01]  /*c1a0*/  IMAD.MOV.U32 R28, RZ, RZ, 0x1 ;  /* 0x00000001ff1c7424 */ /* 0x000fe200078e00ff */
[----:B------:R-:W-:Y:S01]  /*c1b0*/  ULOP3.LUT UR38, UR60, 0x2, URZ, 0xfc, !UPT ;  /* 0x000000023c267892 */ /* 0x000fe2000f8efc3f */
[----:B------:R-:W-:Y:S01]  /*c1c0*/  IMAD.MOV.U32 R27, RZ, RZ, RZ ;  /* 0x000000ffff1b7224 */ /* 0x000fe200078e00ff */
[----:B------:R-:W-:Y:S01]  /*c1d0*/  ULDC UR39, c[0x0][0xc] ;  /* 0x0000030000277ab9 */ /* 0x000fe20000000800 */
[----:B--2---:R-:W-:-:S06]  /*c1e0*/  ULEA UR4, UR5, UR4, 0x18 ;  /* 0x0000000405047291 */ /* 0x004fcc000f8ec03f */
[----:B------:R-:W-:Y:S01]  /*c1f0*/  IMAD.U32 R22, RZ, RZ, UR4 ;  /* 0x00000004ff167e24 */ /* 0x000fe2000f8e00ff */
[C---:B0-----:R-:W-:Y:S01]  /*c200*/  LOP3.LUT R3, R4.reuse, 0x7f, RZ, 0xc0, !PT ;  /* 0x0000007f04037812 */ /* 0x041fe200078ec0ff */
[----:B-1----:R-:W-:-:S05]  /*c210*/  IMAD.SHL.U32 R0, R4, 0x8, RZ ;  /* 0x0000000804007824 */ /* 0x002fca00078e00ff */
[----:B------:R-:W-:-:S04]  /*c220*/  LOP3.LUT R2, R0, 0x1f8, RZ, 0xc0, !PT ;  /* 0x000001f800027812 */ /* 0x000fc800078ec0ff */
[----:B------:R-:W-:Y:S02]  /*c230*/  LOP3.LUT R33, R2, 0x38, R4, 0x78, !PT ;  /* 0x0000003802217812 */ /* 0x000fe400078e7804 */
[----:B------:R-:W-:Y:S02]  /*c240*/  SHF.L.U32 R2, R4, 0x4, RZ ;  /* 0x0000000404027819 */ /* 0x000fe400000006ff */
[----:B------:R-:W-:Y:S02]  /*c250*/  SHF.R.U32.HI R4, RZ, 0x3, R3 ;  /* 0x00000003ff047819 */ /* 0x000fe40000011603 */
[----:B------:R-:W-:Y:S02]  /*c260*/  LOP3.LUT R33, R33, 0x200, R0, 0xf8, !PT ;  /* 0x0000020021217812 */ /* 0x000fe400078ef800 */
[----:B------:R-:W-:Y:S02]  /*c270*/  LOP3.LUT R3, R0, 0x38, RZ, 0xc0, !PT ;  /* 0x0000003800037812 */ /* 0x000fe400078ec0ff */
[----:B------:R-:W-:Y:S01]  /*c280*/  LOP3.LUT R4, R4, 0x70, R2, 0xf8, !PT ;  /* 0x0000007004047812 */ /* 0x000fe200078ef802 */
[----:B------:R-:W-:Y:S01]  /*c290*/  IMAD R34, R33, 0x2, R22 ;  /* 0x0000000221227824 */ /* 0x000fe200078e0216 */
[----:B------:R-:W-:-:S02]  /*c2a0*/  LOP3.LUT R2, R3, 0x40, RZ, 0xfc, !PT ;  /* 0x0000004003027812 */ /* 0x000fc400078efcff */
[----:B---3--:R-:W-:-:S07]  /*c2b0*/  LOP3.LUT R0, R3, 0x80, RZ, 0xfc, !PT ;  /* 0x0000008003007812 */ /* 0x008fce00078efcff */
.L_x_2546:
[----:B0-----:R-:W0:Y:S02]  /*c2c0*/  LDC.64 R30, c[0x0][0xc88] ;  /* 0x00032200ff1e7b82 */ /* 0x001e240000000a00 */
[----:B0-----:R-:W-:-:S06]  /*c2d0*/  IMAD.WIDE R30, R19, 0x4, R30 ;  /* 0x00000004131e7825 */ /* 0x001fcc00078e021e */
[----:B--2---:R-:W2:Y:S01]  /*c2e0*/  LDG.E R30, desc[UR36][R30.64] ;  /* 0x000000241e1e7981 */ /* 0x004ea2000c1e1900 */
[----:B------:R-:W-:Y:S05]  /*c2f0*/  YIELD ;  /* 0x0000000000007946 */ /* 0x000fea0003800000 */
[----:B------:R-:W-:Y:S01]  /*c300*/  ULDC.64 UR4, c[0x0][0xa28] ;  /* 0x00028a0000047ab9 */ /* 0x000fe20000000a00 */
[----:B------:R-:W-:Y:S01]  /*c310*/  MOV R37, RZ ;  /* 0x000000ff00257202 */ /* 0x000fe20000000f00 */
[----:B------:R-:W-:Y:S01]  /*c320*/  ULDC.64 UR6, c[0x0][0xa18] ;  /* 0x0002860000067ab9 */ /* 0x000fe20000000a00 */
[----:B------:R-:W-:-:S04]  /*c330*/  ISETP.NE.U32.AND P0, PT, RZ, UR4, PT ;  /* 0x00000004ff007c0c */ /* 0x000fc8000bf05070 */
        /* <DEDUP_REMOVED lines=9> */
[----:B------:R1:W5:Y:S01]  /*c3d0*/  @P0 LDG.E R37, desc[UR36][R2.64] ;  /* 0x0000002402250981 */ /* 0x000362000c1e1900 */
        /* <DEDUP_REMOVED lines=19> */
[----:B------:R-:W-:Y:S01]  /*c510*/  IMAD.U32 R36, RZ, RZ, UR4 ;  /* 0x00000004ff247e24 */ /* 0x000fe2000f8e00ff */
[----:B--2---:R1:W-:Y:S01]  /*c520*/  @P0 STL [R1+0x4], R0 ;  /* 0x0000040001000387 */ /* 0x0043e20000100800 */
[----:B------:R-:W-:Y:S05]  /*c530*/  @P0 BRA `(.L_x_2484) ;  /* 0x0000000000200947 */ /* 0x000fea0003800000 */
[----:B------:R-:W-:Y:S02]  /*c540*/  ULDC UR4, c[0x0][0x288] ;  /* 0x0000a20000047ab9 */ /* 0x000fe40000000800 */
[----:B-1----:R-:W-:-:S05]  /*c550*/  IMAD.U32 R0, RZ, RZ, UR4 ;  /* 0x00000004ff007e24 */ /* 0x002fca000f8e00ff */
[----:B------:R0:W-:Y:S01]  /*c560*/  STL [R1+0x4], R0 ;  /* 0x0000040001007387 */ /* 0x0001e20000100800 */
[----:B------:R-:W-:Y:S05]  /*c570*/  @!P2 BRA `(.L_x_2484) ;  /* 0x000000000010a947 */ /* 0x000fea0003800000 */
[----:B------:R-:W2:Y:S04]  /*c580*/  LDG.E R5, desc[UR36][R2.64] ;  /* 0x0000002402057981 */ /* 0x000ea8000c1e1900 */
[----:B0-----:R-:W2:Y:S02]  /*c590*/  LDG.E R0, desc[UR36][R2.64+0x4] ;  /* 0x0000042402007981 */ /* 0x001ea4000c1e1900 */
[----:B--2---:R-:W-:-:S05]  /*c5a0*/  IADD3 R0, -R5, R0, RZ ;  /* 0x0000000005007210 */ /* 0x004fca0007ffe1ff */
[----:B------:R2:W-:Y:S02]  /*c5b0*/  STL [R1+0x4], R0 ;  /* 0x0000040001007387 */ /* 0x0005e40000100800 */
.L_x_2484:
        /* <DEDUP_REMOVED lines=9> */
.L_x_2485:
        /* <DEDUP_REMOVED lines=8> */
[----:B---3--:R-:W-:-:S07]  /*c6d0*/  IMAD.IADD R36, R5, 0x1, -R36 ;  /* 0x0000000105247824 */ /* 0x008fce00078e0a24 */
.L_x_2486:
[----:B------:R-:W3:Y:S01]  /*c6e0*/  LDL R4, [R1+0x4] ;  /* 0x0000040001047983 */ /* 0x000ee20000100800 */
[----:B012---:R-:W0:Y:S01]  /*c6f0*/  LDC R0, c[0x0][0x448] ;  /* 0x00011200ff007b82 */ /* 0x007e220000000800 */
[----:B-----5:R-:W-:Y:S01]  /*c700*/  IADD3 R36, -R37, R36, RZ ;  /* 0x0000002425247210 */ /* 0x020fe20007ffe1ff */
[----:B------:R-:W-:Y:S01]  /*c710*/  BSSY B7, `(.L_x_2487) ;  /* 0x0000383000077945 */ /* 0x000fe20003800000 */
[----:B------:R-:W-:Y:S02]  /*c720*/  LOP3.LUT R25, R25, 0xffffff7f, RZ, 0xc0, !PT ;  /* 0xffffff7f19197812 */ /* 0x000fe400078ec0ff */
[----:B0-----:R-:W-:Y:S01]  /*c730*/  ISETP.NE.AND P0, PT, R0, 0x1, PT ;  /* 0x000000010000780c */ /* 0x001fe20003f05270 */
[----:B------:R-:W-:-:S04]  /*c740*/  IMAD.SHL.U32 R0, R17, 0x80, RZ ;  /* 0x0000008011007824 */ /* 0x000fc800078e00ff */
[----:B------:R-:W-:-:S08]  /*c750*/  VIADD R0, R0, 0x7f ;  /* 0x0000007f00007836 */ /* 0x000fd00000000000 */
[----:B------:R-:W0:Y:S01]  /*c760*/  @P0 LDC R3, c[0x0][0x44c] ;  /* 0x00011300ff030b82 */ /* 0x000e220000000800 */
[----:B------:R-:W-:-:S07]  /*c770*/  @P0 LOP3.LUT R25, R25, 0x80, RZ, 0xfc, !PT ;  /* 0x0000008019190812 */ /* 0x000fce00078efcff */
[----:B------:R-:W1:Y:S01]  /*c780*/  @P0 LDC R5, c[0x0][0x450] ;  /* 0x00011400ff050b82 */ /* 0x000e620000000800 */
[----:B0-----:R-:W-:-:S05]  /*c790*/  @P0 IMAD.HI.U32 R2, R0, R3, RZ ;  /* 0x0000000300020227 */ /* 0x001fca00078e00ff */
[----:B-1----:R-:W-:Y:S01]  /*c7a0*/  @P0 SHF.R.U32.HI R0, RZ, R5, R2 ;  /* 0x00000005ff000219 */ /* 0x002fe20000011602 */
[----:B------:R-:W-:-:S04]  /*c7b0*/  VIADD R2, R36, 0x5f ;  /* 0x0000005f24027836 */ /* 0x000fc80000000000 */
[----:B------:R-:W-:Y:S01]  /*c7c0*/  IMAD.HI R2, R2, 0x2aaaaaab, RZ ;  /* 0x2aaaaaab02027827 */ /* 0x000fe200078e02ff */
[----:B---3--:R-:W-:-:S05]  /*c7d0*/  IADD3 R3, R36, 0x60, -R4 ;  /* 0x0000006024037810 */ /* 0x008fca0007ffe804 */
[----:B------:R-:W-:Y:S01]  /*c7e0*/  IMAD.IADD R0, R3, 0x1, R0 ;  /* 0x0000000103007824 */ /* 0x000fe200078e0200 */
[----:B------:R-:W-:-:S03]  /*c7f0*/  SHF.R.U32.HI R3, RZ, 0x1f, R2 ;  /* 0x0000001fff037819 */ /* 0x000fc60000011602 */
[----:B------:R-:W-:Y:S01]  /*c800*/  IMAD.HI R0, R0, 0x2aaaaaab, RZ ;  /* 0x2aaaaaab00007827 */ /* 0x000fe200078e02ff */
[----:B------:R-:W-:-:S04]  /*c810*/  LEA.HI.SX32 R3, R2, R3, 0x1c ;  /* 0x0000000302037211 */ /* 0x000fc800078fe2ff */
[----:B------:R-:W-:-:S04]  /*c820*/  SHF.R.U32.HI R5, RZ, 0x1f, R0 ;  /* 0x0000001fff057819 */ /* 0x000fc80000011600 */
[----:B------:R-:W-:-:S04]  /*c830*/  LEA.HI.SX32 R0, R0, R5, 0x1c ;  /* 0x0000000500007211 */ /* 0x000fc800078fe2ff */
[----:B------:R-:W-:-:S04]  /*c840*/  VIMNMX R29, R3, R0, PT ;  /* 0x00000000031d7248 */ /* 0x000fc80003fe0100 */
[----:B------:R-:W-:Y:S01]  /*c850*/  ISETP.GT.AND P0, PT, R29, RZ, PT ;  /* 0x000000ff1d00720c */ /* 0x000fe20003f04270 */
[----:B------:R0:W-:-:S12]  /*c860*/  STL [R1+0x8], R29 ;  /* 0x0000081d01007387 */ /* 0x0001d80000100800 */
        /* <DEDUP_REMOVED lines=18> */
.L_x_2488:
        /* <DEDUP_REMOVED lines=20> */
.L_x_2491:
[----:B------:R-:W-:Y:S05]  /*cad0*/  BSYNC B6 ;  /* 0x0000000000067941 */ /* 0x000fea0003800000 */
.L_x_2490:
        /* <DEDUP_REMOVED lines=20> */
.L_x_2494:
        /* <DEDUP_REMOVED lines=15> */
.L_x_2493:
[----:B------:R-:W-:Y:S05]  /*cd10*/  BSYNC B6 ;  /* 0x0000000000067941 */ /* 0x000fea0003800000 */
.L_x_2492:
[----:B------:R-:W0:Y:S01]  /*cd20*/  S2R R2, SR_TID.X ;  /* 0x0000000000027919 */ /* 0x000e220000002100 */
[----:B------:R-:W-:Y:S01]  /*cd30*/  ULDC.64 UR4, c[0x0][0x9f8] ;  /* 0x00027e0000047ab9 */ /* 0x000fe20000000a00 */
[----:B------:R-:W1:Y:S01]  /*cd40*/  LDC R8, c[0x0][0x430] ;  /* 0x00010c00ff087b82 */ /* 0x000e620000000800 */
[----:B------:R-:W-:Y:S01]  /*cd50*/  ISETP.NE.U32.AND P0, PT, RZ, UR4, PT ;  /* 0x00000004ff007c0c */ /* 0x000fe2000bf05070 */
[----:B------:R-:W2:Y:S03]  /*cd60*/  S2R R21, SR_TID.X ;  /* 0x0000000000157919 */ /* 0x000ea60000002100 */
[----:B------:R-:W-:Y:S02]  /*cd70*/  ISETP.NE.AND.EX P0, PT, RZ, UR5, PT, P0 ;  /* 0x00000005ff007c0c */ /* 0x000fe4000bf05300 */
[----:B0-----:R-:W-:-:S11]  /*cd80*/  LOP3.LUT R20, R2, 0x7f, RZ, 0xc0, !PT ;  /* 0x0000007f02147812 */ /* 0x001fd600078ec0ff */
[----:B------:R-:W-:Y:S01]  /*cd90*/  @P0 IADD3 R2, P1, R23, UR4, RZ ;  /* 0x0000000417020c10 */ /* 0x000fe2000ff3e0ff */
[----:B------:R-:W-:Y:S01]  /*cda0*/  ULDC UR4, c[0x0][0x320] ;  /* 0x0000c80000047ab9 */ /* 0x000fe20000000800 */
[----:B------:R-:W-:Y:S02]  /*cdb0*/  SHF.R.U32.HI R26, RZ, 0x3, R20 ;  /* 0x00000003ff1a7819 */ /* 0x000fe40000011614 */
[----:B------:R-:W-:-:S05]  /*cdc0*/  @P0 IADD3.X R3, R24, UR5, RZ, P1, !PT ;  /* 0x0000000518030c10 */ /* 0x000fca0008ffe4ff */
[----:B------:R0:W3:Y:S01]  /*cdd0*/  @P0 LDG.E R31, desc[UR36][R2.64] ;  /* 0x00000024021f0981 */ /* 0x0000e2000c1e1900 */
[----:B--2---:R-:W-:Y:S01]  /*cde0*/  IMAD.SHL.U32 R20, R21, 0x10, RZ ;  /* 0x0000001015147824 */ /* 0x004fe200078e00ff */
[----:B-1----:R-:W-:Y:S02]  /*cdf0*/  ISETP.NE.AND P2, PT, R8, 0x1, PT ;  /* 0x000000010800780c */ /* 0x002fe40003f45270 */
[----:B------:R-:W-:Y:S02]  /*ce00*/  LOP3.LUT R25, R25, 0xffffffdf, RZ, 0xc0, !PT ;  /* 0xffffffdf19197812 */ /* 0x000fe400078ec0ff */
[----:B------:R-:W-:Y:S01]  /*ce10*/  LOP3.LUT R20, R26, 0x70, R20, 0xf8, !PT ;  /* 0x000000701a147812 */ /* 0x000fe200078ef814 */
[----:B------:R-:W-:Y:S02]  /*ce20*/  VIADD R26, R29, 0xffffffff ;  /* 0xffffffff1d1a7836 */ /* 0x000fe40000000000 */
[----:B------:R-:W1:Y:S02]  /*ce30*/  S2R R29, SR_TID.X ;  /* 0x00000000001d7919 */ /* 0x000e640000002100 */
[----:B------:R-:W-:-:S04]  /*ce40*/  IMAD R0, R26, 0x60, R20 ;  /* 0x000000601a007824 */ /* 0x000fc800078e0214 */
[----:B------:R-:W2:Y:S01]  /*ce50*/  @P2 LDC R7, c[0x0][0x434] ;  /* 0x00010d00ff072b82 */ /* 0x000ea20000000800 */
[C---:B------:R-:W-:Y:S01]  /*ce60*/  ISETP.GE.AND P0, PT, R0.reuse, R36, PT ;  /* 0x000000240000720c */ /* 0x040fe20003f06270 */
[----:B------:R-:W-:Y:S01]  /*ce70*/  IMAD.IADD R0, R0, 0x1, R37 ;  /* 0x0000000100007824 */ /* 0x000fe200078e0225 */
[----:B------:R-:W-:Y:S02]  /*ce80*/  @P2 LOP3.LUT R25, R25, 0x20, RZ, 0xfc, !PT ;  /* 0x0000002019192812 */ /* 0x000fe400078efcff */
[----:B------:R-:W-:Y:S02]  /*ce90*/  ISETP.GT.U32.OR P0, PT, R20, 0x5f, P0 ;  /* 0x0000005f1400780c */ /* 0x000fe40000704470 */
[----:B0-----:R-:W-:Y:S01]  /*cea0*/  MOV R2, R0 ;  /* 0x0000000000027202 */ /* 0x001fe20000000f00 */
[----:B------:R-:W0:Y:S10]  /*ceb0*/  @P2 LDC R6, c[0x0][0x438] ;  /* 0x00010e00ff062b82 */ /* 0x000e340000000800 */
[----:B------:R-:W4:Y:S01]  /*cec0*/  @!P0 LDC.64 R4, c[0x0][0x428] ;  /* 0x00010a00ff048b82 */ /* 0x000f220000000a00 */
[----:B--2---:R-:W-:-:S04]  /*ced0*/  @P2 IMAD.HI.U32 R3, R0, R7, RZ ;  /* 0x0000000700032227 */ /* 0x004fc800078e00ff */
[----:B-1----:R-:W-:Y:S01]  /*cee0*/  IMAD.SHL.U32 R10, R29, 0x8, RZ ;  /* 0x000000081d0a7824 */ /* 0x002fe200078e00ff */
[----:B0-----:R-:W-:-:S04]  /*cef0*/  @P2 SHF.R.U32.HI R2, RZ, R6, R3 ;  /* 0x00000006ff022219 */ /* 0x001fc80000011603 */
[----:B------:R-:W-:Y:S01]  /*cf00*/  LOP3.LUT R10, R10, 0x38, RZ, 0xc0, !PT ;  /* 0x000000380a0a7812 */ /* 0x000fe200078ec0ff */
[----:B------:R-:W-:-:S03]  /*cf10*/  IMAD.MOV R3, RZ, RZ, -R2 ;  /* 0x000000ffff037224 */ /* 0x000fc600078e0a02 */
[C---:B------:R-:W-:Y:S02]  /*cf20*/  LOP3.LUT R32, R10.reuse, 0x40, RZ, 0xfc, !PT ;  /* 0x000000400a207812 */ /* 0x040fe400078efcff */
[----:B------:R-:W-:Y:S01]  /*cf30*/  ISETP.GE.AND P1, PT, R10, UR4, PT ;  /* 0x000000040a007c0c */ /* 0x000fe2000bf26270 */
[----:B------:R-:W-:Y:S01]  /*cf40*/  IMAD R0, R8, R3, R0 ;  /* 0x0000000308007224 */ /* 0x000fe200078e0200 */
[----:B------:R-:W-:Y:S02]  /*cf50*/  @!P0 SHF.R.S32.HI R3, RZ, 0x1f, R2 ;  /* 0x0000001fff038819 */ /* 0x000fe40000011402 */
[----:B------:R-:W-:Y:S01]  /*cf60*/  ISETP.GE.AND P2, PT, R32, UR4, PT ;  /* 0x0000000420007c0c */ /* 0x000fe2000bf46270 */
[----:B------:R-:W-:Y:S01]  /*cf70*/  ULDC UR4, c[0x0][0x2f4] ;  /* 0x0000bd0000047ab9 */ /* 0x000fe20000000800 */
[----:B------:R-:W-:Y:S02]  /*cf80*/  SEL R29, RZ, 0x1, P1 ;  /* 0x00000001ff1d7807 */ /* 0x000fe40000800000 */
[----:B------:R-:W-:-:S02]  /*cf90*/  LOP3.LUT R25, R25, 0xfffffffb, RZ, 0xc0, !PT ;  /* 0xfffffffb19197812 */ /* 0x000fc400078ec0ff */
[----:B------:R-:W-:Y:S01]  /*cfa0*/  LOP3.LUT R9, R10, 0x80, RZ, 0xfc, !PT ;  /* 0x000000800a097812 */ /* 0x000fe200078efcff */
[----:B------:R-:W-:Y:S01]  /*cfb0*/  UMOV UR5, 0xffffffff ;  /* 0xffffffff00057882 */ /* 0x000fe20000000000 */
[----:B---3--:R-:W-:-:S05]  /*cfc0*/  SHF.R.S32.HI R6, RZ, 0x1f, R31 ;  /* 0x0000001fff067819 */ /* 0x008fca000001141f */
[----:B------:R0:W-:Y:S01]  /*cfd0*/  STL [R1], R6 ;  /* 0x0000000601007387 */ /* 0x0001e20000100800 */
[----:B----4-:R-:W-:-:S04]  /*cfe0*/  @!P0 IMAD R8, R6, R4, RZ ;  /* 0x0000000406088224 */ /* 0x010fc800078e02ff */
[C---:B------:R-:W-:Y:S02]  /*cff0*/  @!P0 IMAD R5, R31.reuse, R5, R8 ;  /* 0x000000051f058224 */ /* 0x040fe400078e0208 */
[----:B0-----:R-:W-:Y:S01]  /*d000*/  @!P0 IMAD.WIDE.U32 R6, R31, R4, R2 ;  /* 0x000000041f068225 */ /* 0x001fe200078e0002 */
[----:B------:R-:W-:Y:S02]  /*d010*/  SEL R2, RZ, 0xffffffff, P2 ;  /* 0xffffffffff027807 */ /* 0x000fe40001000000 */
[----:B------:R-:W-:Y:S01]  /*d020*/  MOV R4, RZ ;  /* 0x000000ff00047202 */ /* 0x000fe20000000f00 */
[----:B------:R-:W-:Y:S02]  /*d030*/  @!P0 IMAD.IADD R5, R7, 0x1, R5 ;  /* 0x0000000107058824 */ /* 0x000fe400078e0205 */
[----:B------:R-:W-:-:S05]  /*d040*/  IMAD.SHL.U32 R2, R2, 0x2, RZ ;  /* 0x0000000202027824 */ /* 0x000fca00078e00ff */
[----:B------:R-:W-:Y:S02]  /*d050*/  LOP3.LUT R29, R2, 0x2, R29, 0xe2, !PT ;  /* 0x00000002021d7812 */ /* 0x000fe400078ee21d */
[----:B------:R-:W0:Y:S01]  /*d060*/  @!P0 LDC.64 R2, c[0x0][0x418] ;  /* 0x00010600ff028b82 */ /* 0x000e220000000a00 */
[----:B------:R-:W-:-:S13]  /*d070*/  ISETP.GE.AND P2, PT, R10, UR4, PT ;  /* 0x000000040a007c0c */ /* 0x000fda000bf46270 */
[----:B------:R-:W-:Y:S02]  /*d080*/  @P2 LOP3.LUT R25, R25, 0x4, RZ, 0xfc, !PT ;  /* 0x0000000419192812 */ /* 0x000fe400078efcff */
[----:B0-----:R-:W-:-:S04]  /*d090*/  @!P0 LEA R2, P1, R6, R2, 0x2 ;  /* 0x0000000206028211 */ /* 0x001fc800078210ff */
[----:B------:R-:W-:Y:S02]  /*d0a0*/  @!P0 LEA.HI.X R3, R6, R3, R5, 0x2, P1 ;  /* 0x0000000306038211 */ /* 0x000fe400008f1405 */
[----:B------:R-:W-:-:S03]  /*d0b0*/  ISETP.GE.AND P1, PT, R32, UR4, PT ;  /* 0x0000000420007c0c */ /* 0x000fc6000bf26270 */
[----:B------:R0:W5:Y:S01]  /*d0c0*/  @!P0 LDG.E R4, desc[UR36][R2.64] ;  /* 0x0000002402048981 */ /* 0x000162000c1e1900 */
[----:B------:R-:W-:Y:S02]  /*d0d0*/  ISETP.GE.AND P0, PT, R9, UR4, PT ;  /* 0x0000000409007c0c */ /* 0x000fe4000bf06270 */
[----:B------:R-:W-:-:S07]  /*d0e0*/  LOP3.LUT R25, R25, 0xfffffffd, RZ, 0xc0, !PT ;  /* 0xfffffffd19197812 */ /* 0x000fce00078ec0ff */
[----:B------:R-:W-:Y:S01]  /*d0f0*/  @P1 LOP3.LUT R25, R25, 0x2, RZ, 0xfc, !PT ;  /* 0x0000000219191812 */ /* 0x000fe200078efcff */
[----:B0-----:R-:W-:-:S03]  /*d100*/  IMAD.U32 R2, RZ, RZ, UR38 ;  /* 0x00000026ff027e24 */ /* 0x001fc6000f8e00ff */
[----:B------:R-:W-:-:S04]  /*d110*/  LOP3.LUT R25, R25, 0xfffffffe, RZ, 0xc0, !PT ;  /* 0xfffffffe19197812 */ /* 0x000fc800078ec0ff */
[----:B------:R-:W-:Y:S01]  /*d120*/  @P0 LOP3.LUT R25, R25, 0x1, RZ, 0xfc, !PT ;  /* 0x0000000119190812 */ /* 0x000fe200078efcff */
[----:B------:R-:W-:Y:S06]  /*d130*/  BRA.DIV UR5, `(.L_x_2495) ;  /* 0x0000004205187947 */ /* 0x000fec000b800000 */
.L_x_2563:
[----:B------:R-:W-:Y:S02]  /*d140*/  ISETP.NE.AND P0, PT, R2, 0x3, PT ;  /* 0x000000030200780c */ /* 0x000fe40003f05270 */
[----:B------:R-:W-:Y:S02]  /*d150*/  ISETP.GT.U32.AND P1, PT, R20, 0x5f, PT ;  /* 0x0000005f1400780c */ /* 0x000fe40003f24070 */
[----:B------:R-:W-:Y:S02]  /*d160*/  LOP3.LUT R25, R25, 0xffffffef, RZ, 0xc0, !PT ;  /* 0xffffffef19197812 */ /* 0x000fe400078ec0ff */
[----:B------:R-:W-:-:S07]  /*d170*/  SHF.R.S32.HI R32, RZ, 0x1f, R18 ;  /* 0x0000001fff207819 */ /* 0x000fce0000011412 */
[----:B------:R-:W-:-:S04]  /*d180*/  @P0 LOP3.LUT R25, R25, 0x10, RZ, 0xfc, !PT ;  /* 0x0000001019190812 */ /* 0x000fc800078efcff */
[----:B------:R-:W-:-:S04]  /*d190*/  LOP3.LUT R25, R25, 0xfffffff7, RZ, 0xc0, !PT ;  /* 0xfffffff719197812 */ /* 0x000fc800078ec0ff */
[----:B------:R-:W-:Y:S01]  /*d1a0*/  @P1 LOP3.LUT R25, R25, 0x8, RZ, 0xfc, !PT ;  /* 0x0000000819191812 */ /* 0x000fe200078efcff */
[----:B------:R-:W-:Y:S06]  /*d1b0*/  @!P0 BRA `(.L_x_2496) ;  /* 0x0000000000048947 */ /* 0x000fec0003800000 */
[----:B------:R-:W-:Y:S01]  /*d1c0*/  BPT.TRAP 0x1 ;  /* 0x000000040000795c */ /* 0x000fe20000300000 */
.L_x_2496:
        /* <DEDUP_REMOVED lines=25> */
.L_x_2564:
[----:B------:R-:W-:Y:S05]  /*d360*/  BSYNC B0 ;  /* 0x0000000000007941 */ /* 0x000fea0003800000 */
.L_x_2497:
        /* <DEDUP_REMOVED lines=21> */
[C---:B------:R-:W-:Y:S01]  /*d4c0*/  LEA R4, P0, R2.reuse, UR4, 0x1 ;  /* 0x0000000402047c11 */ /* 0x040fe2000f8008ff */
[----:B------:R-:W-:Y:S01]  /*d4d0*/  IMAD.IADD R0, R3, 0x1, R0 ;  /* 0x0000000103007824 */ /* 0x000fe200078e0200 */
[----:B------:R-:W-:Y:S01]  /*d4e0*/  SHF.R.U32.HI R9, RZ, 0x3, R8 ;  /* 0x00000003ff097819 */ /* 0x000fe20000011608 */
[----:B------:R-:W-:Y:S01]  /*d4f0*/  UMOV UR4, 0xffffffff ;  /* 0xffffffff00047882 */ /* 0x000fe20000000000 */
[----:B------:R-:W0:Y:S01]  /*d500*/  S2R R8, SR_TID.X ;  /* 0x0000000000087919 */ /* 0x000e220000002100 */
[----:B------:R-:W-:Y:S01]  /*d510*/  IMAD R5, R27, 0x4800, R33 ;  /* 0x000048001b057824 */ /* 0x000fe200078e0221 */
[----:B------:R-:W-:Y:S01]  /*d520*/  LEA.HI.X R0, R2, UR5, R0, 0x1, P0 ;  /* 0x0000000502007c11 */ /* 0x000fe200080f0c00 */
[----:B------:R-:W-:-:S05]  /*d530*/  IMAD.IADD R6, R6, 0x1, -R9 ;  /* 0x0000000106067824 */ /* 0x000fca00078e0a09 */
[----:B------:R-:W-:Y:S02]  /*d540*/  ISETP.GE.AND P0, PT, R6, 0x1, PT ;  /* 0x000000010600780c */ /* 0x000fe40003f06270 */
[----:B0-----:R-:W-:-:S04]  /*d550*/  SHF.L.U32 R9, R8, 0x3, RZ ;  /* 0x0000000308097819 */ /* 0x001fc800000006ff */
        /* <DEDUP_REMOVED lines=64> */
.L_x_2578:
        /* <DEDUP_REMOVED lines=12> */
.L_x_2500:
[----:B------:R-:W-:Y:S02]  /*da20*/  PLOP3.LUT P1, PT, P1, P0, PT, 0xa2, 0x0 ;  /* 0x000000000000781c */ /* 0x000fe40000f21472 */
[----:B------:R-:W-:-:S08]  /*da30*/  @P0 R2UR P1, UR4, R7 ;  /* 0x00000000070402ca */ /* 0x000fd00000020000 */
[----:B------:R-:W-:-:S05]  /*da40*/  @P0 PLOP3.LUT P0, PT, P1, PT, PT, 0x80, 0x0 ;  /* 0x000000000000081c */ /* 0x000fca0000f0f070 */
[----:B------:R-:W-:Y:S01]  /*da50*/  @!P1 SYNCS.ARRIVE.TRANS64.RED.A0T1 RZ, [UR4+0x2a830], RZ ;  /* 0x02a830ffffff99a7 */ /* 0x000fe20008200404 */
[----:B------:R-:W-:Y:S07]  /*da60*/  @!P1 ARRIVES.LDGSTSBAR.64.TRANSCNT [UR4+0x2a830] ;  /* 0x02a83000ff0099b0 */ /* 0x000fee0008000a84 */
[----:B------:R-:W-:Y:S05]  /*da70*/  @P0 BRA.U.ANY `(.L_x_2500) ;  /* 0xfffffffd00e80947 */ /* 0x000fea000393ffff */
[----:B------:R-:W-:Y:S01]  /*da80*/  NOP ;  /* 0x0000000000007918 */ /* 0x000fe20000000000 */
[----:B------:R-:W-:-:S05]  /*da90*/  IMAD.U32 R0, RZ, RZ, UR38 ;  /* 0x00000026ff007e24 */ /* 0x000fca000f8e00ff */
[----:B------:R-:W-:-:S13]  /*daa0*/  ISETP.NE.AND P2, PT, R0, 0x3, PT ;  /* 0x000000030000780c */ /* 0x000fda0003f45270 */
[----:B------:R-:W-:Y:S05]  /*dab0*/  @!P2 BRA `(.L_x_2501) ;  /* 0x000000000004a947 */ /* 0x000fea0003800000 */
[----:B------:R-:W-:Y:S01]  /*dac0*/  BPT.TRAP 0x1 ;  /* 0x000000040000795c */ /* 0x000fe20000300000 */
.L_x_2501:
        /* <DEDUP_REMOVED lines=16> */
[----:B------:R-:W-:-:S05]  /*dbd0*/  IMAD R0, R35, UR5, R0 ;  /* 0x0000000523007c24 */ /* 0x000fca000f8e0200 */
[----:B------:R-:W-:Y:S01]  /*dbe0*/  IADD3 R35, R5, R0, RZ ;  /* 0x0000000005237210 */ /* 0x000fe20007ffe0ff */
[----:B-1----:R-:W-:Y:S06]  /*dbf0*/  @!P0 BRA `(.L_x_2503) ;  /* 0x0000000000408947 */ /* 0x002fec0003800000 */
[----:B------:R-:W-:Y:S01]  /*dc00*/  MOV R2, 0x0 ;  /* 0x0000000000027802 */ /* 0x000fe20000000f00 */
[----:B------:R-:W-:Y:S01]  /*dc10*/  ULDC.64 UR6, c[0x4][0xf0] ;  /* 0x01003c0000067ab9 */ /* 0x000fe20000000a00 */
[----:B------:R-:W-:Y:S01]  /*dc20*/  ULDC.64 UR8, c[0x4][0xf8] ;  /* 0x01003e0000087ab9 */ /* 0x000fe20000000a00 */
[----:B------:R-:W-:Y:S01]  /*dc30*/  ULDC.64 UR4, c[0x4][0x88] ;  /* 0x0100220000047ab9 */ /* 0x000fe20000000a00 */
[----:B------:R-:W-:Y:S01]  /*dc40*/  IMAD.U32 R4, RZ, RZ, UR6 ;  /* 0x00000006ff047e24 */ /* 0x000fe2000f8e00ff */
[----:B------:R-:W-:Y:S01]  /*dc50*/  MOV R10, UR4 ;  /* 0x00000004000a7c02 */ /* 0x000fe20008000f00 */
[----:B------:R-:W0:Y:S01]  /*dc60*/  LDC.64 R2, c[0x4][R2] ;  /* 0x0100000002027b82 */ /* 0x000e220000000a00 */
[----:B------:R-:W-:Y:S02]  /*dc70*/  IMAD.U32 R5, RZ, RZ, UR7 ;  /* 0x00000007ff057e24 */ /* 0x000fe4000f8e00ff */
[----:B------:R-:W-:Y:S02]  /*dc80*/  IMAD.U32 R6, RZ, RZ, UR8 ;  /* 0x00000008ff067e24 */ /* 0x000fe4000f8e00ff */
[----:B--2---:R-:W-:-:S02]  /*dc90*/  IMAD.U32 R7, RZ, RZ, UR9 ;  /* 0x00000009ff077e24 */ /* 0x004fc4000f8e00ff */
[----:B------:R-:W-:Y:S02]  /*dca0*/  IMAD.U32 R11, RZ, RZ, UR5 ;  /* 0x00000005ff0b7e24 */ /* 0x000fe4000f8e00ff */
[----:B------:R-:W-:Y:S02]  /*dcb0*/  IMAD.MOV.U32 R8, RZ, RZ, 0x70 ;  /* 0x00000070ff087424 */ /* 0x000fe400078e00ff */
[----:B------:R-:W-:Y:S02]  /*dcc0*/  IMAD.MOV.U32 R12, RZ, RZ, 0x1 ;  /* 0x00000001ff0c7424 */ /* 0x000fe400078e00ff */
[----:B------:R-:W-:-:S07]  /*dcd0*/  IMAD.MOV.U32 R13, RZ, RZ, RZ ;  /* 0x000000ffff0d7224 */ /* 0x000fce00078e00ff */
[----:B------:R-:W-:-:S07]  /*dce0*/  LEPC R20, `(.L_x_2503) ;  /* 0x000000001014794e */ /* 0x000fce0000000000 */
[----:B0-----:R-:W-:Y:S05]  /*dcf0*/  CALL.ABS.NOINC R2 ;  /* 0x0000000002007343 */ /* 0x001fea0003c00000 */
.L_x_2503:
[----:B------:R-:W-:Y:S05]  /*dd00*/  BSYNC B6 ;  /* 0x0000000000067941 */ /* 0x000fea0003800000 */
.L_x_2502:
[----:B------:R-:W3:Y:S01]  /*dd10*/  LDL.LU R2, [R1+0xc] ;  /* 0x00000c0001027983 */ /* 0x000ee20000300800 */
[----:B------:R-:W-:-:S03]  /*dd20*/  ULDC.64 UR4, c[0x0][0x2d8] ;  /* 0x0000b60000047ab9 */ /* 0x000fc60000000a00 */
[----:B------:R-:W4:Y:S01]  /*dd30*/  LDL.LU.64 R20, [R1+0x10] ;  /* 0x0000100001147983 */ /* 0x000f220000300a00 */
[----:B------:R-:W-:Y:S02]  /*dd40*/  IMAD.MOV.U32 R3, RZ, RZ, R35 ;  /* 0x000000ffff037224 */ /* 0x000fe400078e0023 */
[----:B------:R-:W-:Y:S01]  /*dd50*/  IMAD R0, R32, UR4, RZ ;  /* 0x0000000420007c24 */ /* 0x000fe2000f8e02ff */
[----:B------:R0:W5:Y:S03]  /*dd60*/  LDL R10, [R1+0x4] ;  /* 0x00000400010a7983 */ /* 0x0001660000100800 */
[----:B------:R-:W-:Y:S01]  /*dd70*/  IMAD R0, R18, UR5, R0 ;  /* 0x0000000512007c24 */ /* 0x000fe2000f8e0200 */
[----:B------:R-:W1:Y:S02]  /*dd80*/  S2R R11, SR_TID.X ;  /* 0x00000000000b7919 */ /* 0x000e640000002100 */
[----:B-1----:R-:W-:-:S05]  /*dd90*/  IMAD.SHL.U32 R8, R11, 0x8, RZ ;  /* 0x000000080b087824 */ /* 0x002fca00078e00ff */
[----:B------:R-:W-:Y:S02]  /*dda0*/  LOP3.LUT R8, R8, 0x38, RZ, 0xc0, !PT ;  /* 0x0000003808087812 */ /* 0x000fe400078ec0ff */
[----:B---3--:R-:W-:Y:S01]  /*ddb0*/  MOV R4, R2 ;  /* 0x0000000200047202 */ /* 0x008fe20000000f00 */
[----:B----4-:R-:W-:Y:S01]  /*ddc0*/  IMAD.MOV.U32 R2, RZ, RZ, R20 ;  /* 0x000000ffff027224 */ /* 0x010fe200078e0014 */
[----:B------:R-:W1:Y:S01]  /*ddd0*/  S2R R21, SR_TID.X ;  /* 0x0000000000157919 */ /* 0x000e620000002100 */
[----:B------:R-:W3:Y:S02]  /*dde0*/  LDC R20, c[0x0][0x448] ;  /* 0x00011200ff147b82 */ /* 0x000ee40000000800 */
[----:B------:R-:W-:Y:S01]  /*ddf0*/  IMAD.WIDE.U32 R2, R18, UR4, R2 ;  /* 0x0000000412027c25 */ /* 0x000fe2000f8e0002 */
[----:B------:R-:W-:-:S03]  /*de00*/  ULDC.64 UR4, c[0x0][0x2e0] ;  /* 0x0000b80000047ab9 */ /* 0x000fc60000000a00 */
[----:B------:R-:W-:Y:S02]  /*de10*/  IMAD.IADD R3, R3, 0x1, R0 ;  /* 0x0000000103037824 */ /* 0x000fe400078e0200 */
[----:B------:R-:W-:Y:S02]  /*de20*/  IMAD R4, R4, UR4, RZ ;  /* 0x0000000404047c24 */ /* 0x000fe4000f8e02ff */
[----:B------:R-:W-:-:S04]  /*de30*/  IMAD.WIDE.U32 R2, R30, UR4, R2 ;  /* 0x000000041e027c25 */ /* 0x000fc8000f8e0002 */
[----:B------:R-:W-:Y:S01]  /*de40*/  IMAD R4, R30, UR5, R4 ;  /* 0x000000051e047c24 */ /* 0x000fe2000f8e0204 */
[----:B------:R-:W-:Y:S01]  /*de50*/  ULDC.64 UR4, c[0x0][0x2d0] ;  /* 0x0000b40000047ab9 */ /* 0x000fe20000000a00 */
[----:B---3--:R-:W-:Y:S02]  /*de60*/  ISETP.NE.AND P6, PT, R20, 0x1, PT ;  /* 0x000000011400780c */ /* 0x008fe40003fc5270 */
[----:B------:R-:W3:Y:S01]  /*de70*/  S2R R20, SR_TID.X ;  /* 0x0000000000147919 */ /* 0x000ee20000002100 */
[----:B-1----:R-:W-:-:S04]  /*de80*/  LOP3.LUT R21, R21, 0x7f, RZ, 0xc0, !PT ;  /* 0x0000007f15157812 */ /* 0x002fc800078ec0ff */
[----:B------:R-:W-:-:S06]  /*de90*/  SHF.R.U32.HI R21, RZ, 0x3, R21 ;  /* 0x00000003ff157819 */ /* 0x000fcc0000011615 */
[----:B--2---:R-:W1:Y:S08]  /*dea0*/  @P6 LDC R7, c[0x0][0x44c] ;  /* 0x00011300ff076b82 */ /* 0x004e700000000800 */
[----:B------:R-:W2:Y:S01]  /*deb0*/  @P6 LDC R6, c[0x0][0x450] ;  /* 0x00011400ff066b82 */ /* 0x000ea20000000800 */
[----:B---3--:R-:W-:-:S05]  /*dec0*/  IMAD.SHL.U32 R20, R20, 0x10, RZ ;  /* 0x0000001014147824 */ /* 0x008fca00078e00ff */
[----:B------:R-:W-:-:S04]  /*ded0*/  LOP3.LUT R20, R21, 0x70, R20, 0xf8, !PT ;  /* 0x0000007015147812 */ /* 0x000fc800078ef814 */
[----:B------:R-:W-:-:S05]  /*dee0*/  LEA R5, R17, R20, 0x7 ;  /* 0x0000001411057211 */ /* 0x000fca00078e38ff */
[----:B-1----:R-:W-:-:S04]  /*def0*/  @P6 IMAD.HI.U32 R7, R5, R7, RZ ;  /* 0x0000000705076227 */ /* 0x002fc800078e00ff */
[----:B------:R-:W-:Y:S01]  /*df00*/  IMAD.MOV.U32 R0, RZ, RZ, R5 ;  /* 0x000000ffff007224 */ /* 0x000fe200078e0005 */
[----:B--2---:R-:W-:Y:S02]  /*df10*/  @P6 SHF.R.U32.HI R0, RZ, R6, R7 ;  /* 0x00000006ff006219 */ /* 0x004fe40000011607 */
[----:B------:R-:W1:Y:S01]  /*df20*/  LDC R6, c[0x0][0x448] ;  /* 0x00011200ff067b82 */ /* 0x000e620000000800 */
[----:B------:R-:W-:Y:S02]  /*df30*/  IMAD.IADD R3, R3, 0x1, R4 ;  /* 0x0000000103037824 */ /* 0x000fe400078e0204 */
[----:B------:R-:W-:Y:S02]  /*df40*/  IMAD.MOV R4, RZ, RZ, -R0 ;  /* 0x000000ffff047224 */ /* 0x000fe400078e0a00 */
[----:B------:R-:W-:-:S04]  /*df50*/  IMAD.WIDE.U32 R2, R0, UR4, R2 ;  /* 0x0000000400027c25 */ /* 0x000fc8000f8e0002 */
[----:B-1----:R-:W-:Y:S01]  /*df60*/  IMAD R4, R6, R4, R5 ;  /* 0x0000000406047224 */ /* 0x002fe200078e0205 */
        /* <DEDUP_REMOVED lines=9> */
[----:B------:R-:W-:Y:S01]  /*e000*/  ULDC.64 UR4, c[0x0][0x280] ;  /* 0x0000a00000047ab9 */ /* 0x000fe20000000a00 */
[----:B------:R-:W-:-:S03]  /*e010*/  IMAD.SHL.U32 R21, R11, 0x8, RZ ;  /* 0x000000080b157824 */ /* 0x000fc600078e00ff */
[----:B------:R-:W-:Y:S02]  /*e020*/  IADD3 R3, R3, R0, RZ ;  /* 0x0000000003037210 */ /* 0x000fe40007ffe0ff */
[----:B------:R-:W-:Y:S02]  /*e030*/  LOP3.LUT R21, R21, 0x38, RZ, 0xc0, !PT ;  /* 0x0000003815157812 */ /* 0x000fe400078ec0ff */
        /* <DEDUP_REMOVED lines=11> */
[----:B0-----:R-:W-:Y:S10]  /*e0f0*/  BRA.DIV UR5, `(.L_x_2504) ;  /* 0x0000003a05947947 */ /* 0x001ff4000b800000 */
[----:B------:R-:W0:Y:S01]  /*e100*/  SHFL.IDX PT, R14, R0, RZ, 0x181f ;  /* 0x00181fff000e7589 */ /* 0x000e2200000e0000 */
[----:B-----5:R-:W-:Y:S02]  /*e110*/  IMAD R5, R10, R6, RZ ;  /* 0x000000060a057224 */ /* 0x020fe400078e02ff */
[----:B------:R-:W-:Y:S01]  /*e120*/  IMAD R17, R17, 0x80, R9 ;  /* 0x0000008011117824 */ /* 0x000fe200078e0209 */
[----:B------:R-:W1:Y:S03]  /*e130*/  SHFL.IDX PT, R2, R4, RZ, 0x181f ;  /* 0x00181fff04027589 */ /* 0x000e6600000e0000 */
[C---:B------:R-:W-:Y:S01]  /*e140*/  VIADD R6, R17.reuse, 0x10 ;  /* 0x0000001011067836 */ /* 0x040fe20000000000 */
[----:B------:R-:W-:-:S13]  /*e150*/  ISETP.GE.AND P2, PT, R17, R5, PT ;  /* 0x000000051100720c */ /* 0x000fda0003f46270 */
[----:B0-----:R-:W-:-:S05]  /*e160*/  @!P2 LEA R14, P4, R8, R14, 0x1 ;  /* 0x0000000e080ea211 */ /* 0x001fca00078808ff */
[----:B-1----:R-:W-:Y:S01]  /*e170*/  @!P2 IMAD.X R3, RZ, RZ, R2, P4 ;  /* 0x000000ffff03a224 */ /* 0x002fe200020e0602 */
[----:B------:R-:W-:Y:S02]  /*e180*/  @!P2 MOV R2, R14 ;  /* 0x0000000e0002a202 */ /* 0x000fe40000000f00 */
[----:B------:R-:W0:Y:S04]  /*e190*/  SHFL.IDX PT, R14, R0, 0x1, 0x181f ;  /* 0x00381f00000e7f89 */ /* 0x000e2800000e0000 */
[----:B------:R-:W-:Y:S04]  /*e1a0*/  @!P2 LDGSTS.E.BYPASS.LTC128B.128 [R34+0xc400], desc[UR36][R2.64], !P3 ;  /* 0x0c4000000222afae */ /* 0x000fe8000d901d64 */
[----:B------:R-:W-:Y:S04]  /*e1b0*/  @!P2 LDGSTS.E.BYPASS.LTC128B.128 [R34+0x10400], desc[UR36][R2.64+0x80], !P0 ;  /* 0x104000800222afae */ /* 0x000fe8000c101d64 */
[----:B------:R1:W-:Y:S01]  /*e1c0*/  @!P2 LDGSTS.E.BYPASS.LTC128B.128 [R34+0x14400], desc[UR36][R2.64+0x100], !P1 ;  /* 0x144001000222afae */ /* 0x0003e2000c901d64 */
[----:B------:R-:W-:-:S02]  /*e1d0*/  ISETP.GE.AND P2, PT, R6, R5, PT ;  /* 0x000000050600720c */ /* 0x000fc40003f46270 */
[----:B------:R-:W-:Y:S01]  /*e1e0*/  IADD3 R6, R17, 0x20, RZ ;  /* 0x0000002011067810 */ /* 0x000fe20007ffe0ff */
[----:B-1----:R-:W1:Y:S10]  /*e1f0*/  SHFL.IDX PT, R2, R4, 0x1, 0x181f ;  /* 0x00381f0004027f89 */ /* 0x002e7400000e0000 */
[----:B0-----:R-:W-:-:S05]  /*e200*/  @!P2 LEA R14, P4, R8, R14, 0x1 ;  /* 0x0000000e080ea211 */ /* 0x001fca00078808ff */
[----:B-1----:R-:W-:Y:S02]  /*e210*/  @!P2 IMAD.X R7, RZ, RZ, R2, P4 ;  /* 0x000000ffff07a224 */ /* 0x002fe400020e0602 */
[----:B------:R-:W-:Y:S02]  /*e220*/  @!P2 IMAD.MOV.U32 R2, RZ, RZ, R14 ;  /* 0x000000ffff02a224 */ /* 0x000fe400078e000e */
[----:B------:R-:W-:Y:S01]  /*e230*/  @!P2 IMAD.MOV.U32 R3, RZ, RZ, R7 ;  /* 0x000000ffff03a224 */ /* 0x000fe200078e0007 */
[----:B------:R-:W0:Y:S04]  /*e240*/  SHFL.IDX PT, R14, R0, 0x2, 0x181f ;  /* 0x00581f00000e7f89 */ /* 0x000e2800000e0000 */
[----:B------:R-:W-:Y:S04]  /*e250*/  @!P2 LDGSTS.E.BYPASS.LTC128B.128 [R34+0xcc00], desc[UR36][R2.64], !P3 ;  /* 0x0cc000000222afae */ /* 0x000fe8000d901d64 */
[----:B------:R-:W-:Y:S04]  /*e260*/  @!P2 LDGSTS.E.BYPASS.LTC128B.128 [R34+0x10c00], desc[UR36][R2.64+0x80], !P0 ;  /* 0x10c000800222afae */ /* 0x000fe8000c101d64 */
[----:B------:R1:W-:Y:S01]  /*e270*/  @!P2 LDGSTS.E.BYPASS.LTC128B.128 [R34+0x14c00], desc[UR36][R2.64+0x100], !P1 ;  /* 0x14c001000222afae */ /* 0x0003e2000c901d64 */
[----:B------:R-:W-:Y:S01]  /*e280*/  ISETP.GE.AND P2, PT, R6, R5, PT ;  /* 0x000000050600720c */ /* 0x000fe20003f46270 */
[----:B------:R-:W-:-:S02]  /*e290*/  VIADD R6, R17, 0x30 ;  /* 0x0000003011067836 */ /* 0x000fc40000000000 */
        /* <DEDUP_REMOVED lines=12> */
[----:B0-----:R-:W-:-:S04]  /*e360*/  @!P2 LEA R14, P4, R8, R14, 0x1 ;  /* 0x0000000e080ea211 */ /* 0x001fc800078808ff */
[----:B-1----:R-:W-:Y:S01]  /*e370*/  @!P2 IADD3.X R7, RZ, R2, RZ, P4, !PT ;  /* 0x00000002ff07a210 */ /* 0x002fe200027fe4ff */
[----:B------:R-:W-:Y:S02]  /*e380*/  @!P2 IMAD.MOV.U32 R2, RZ, RZ, R14 ;  /* 0x000000ffff02a224 */ /* 0x000fe400078e000e */
[----:B------:R-:W0:Y:S02]  /*e390*/  SHFL.IDX PT, R14, R0, 0x4, 0x181f ;  /* 0x00981f00000e7f89 */ /* 0x000e2400000e0000 */
[----:B------:R-:W-:-:S05]  /*e3a0*/  @!P2 IMAD.MOV.U32 R3, RZ, RZ, R7 ;  /* 0x000000ffff03a224 */ /* 0x000fca00078e0007 */
[----:B------:R-:W-:Y:S04]  /*e3b0*/  @!P2 LDGSTS.E.BYPASS.LTC128B.128 [R34+0xdc00], desc[UR36][R2.64], !P3 ;  /* 0x0dc000000222afae */ /* 0x000fe8000d901d64 */
[----:B------:R-:W-:Y:S04]  /*e3c0*/  @!P2 LDGSTS.E.BYPASS.LTC128B.128 [R34+0x11c00], desc[UR36][R2.64+0x80], !P0 ;  /* 0x11c000800222afae */ /* 0x000fe8000c101d64 */
[----:B------:R1:W-:Y:S01]  /*e3d0*/  @!P2 LDGSTS.E.BYPASS.LTC128B.128 [R34+0x15c00], desc[UR36][R2.64+0x100], !P1 ;  /* 0x15c001000222afae */ /* 0x0003e2000c901d64 */
[----:B------:R-:W-:Y:S01]  /*e3e0*/  ISETP.GE.AND P2, PT, R6, R5, PT ;  /* 0x000000050600720c */ /* 0x000fe20003f46270 */
[----:B------:R-:W-:-:S02]  /*e3f0*/  VIADD R6, R17, 0x50 ;  /* 0x0000005011067836 */ /* 0x000fc40000000000 */
[----:B-1----:R-:W1:Y:S10]  /*e400*/  SHFL.IDX PT, R2, R4, 0x4, 0x181f ;  /* 0x00981f0004027f89 */ /* 0x002e7400000e0000 */
[----:B0-----:R-:W-:-:S05]  /*e410*/  @!P2 LEA R14, P4, R8, R14, 0x1 ;  /* 0x0000000e080ea211 */ /* 0x001fca00078808ff */
[----:B-1----:R-:W-:Y:S01]  /*e420*/  @!P2 IMAD.X R7, RZ, RZ, R2, P4 ;  /* 0x000000ffff07a224 */ /* 0x002fe200020e0602 */
[----:B------:R-:W-:Y:S02]  /*e430*/  @!P2 MOV R2, R14 ;  /* 0x0000000e0002a202 */ /* 0x000fe40000000f00 */
[----:B------:R-:W0:Y:S01]  /*e440*/  SHFL.IDX PT, R14, R0, 0x5, 0x181f ;  /* 0x00b81f00000e7f89 */ /* 0x000e2200000e0000 */
        /* <DEDUP_REMOVED lines=10> */
[----:B------:R-:W0:Y:S01]  /*e4f0*/  SHFL.IDX PT, R14, R0, 0x6, 0x181f ;  /* 0x00d81f00000e7f89 */ /* 0x000e2200000e0000 */
[----:B------:R-:W-:-:S05]  /*e500*/  @!P2 MOV R3, R7 ;  /* 0x000000070003a202 */ /* 0x000fca0000000f00 */
[----:B------:R-:W-:Y:S04]  /*e510*/  @!P2 LDGSTS.E.BYPASS.LTC128B.128 [R34+0xec00], desc[UR36][R2.64], !P3 ;  /* 0x0ec000000222afae */ /* 0x000fe8000d901d64 */
[----:B------:R-:W-:Y:S04]  /*e520*/  @!P2 LDGSTS.E.BYPASS.LTC128B.128 [R34+0x12c00], desc[UR36][R2.64+0x80], !P0 ;  /* 0x12c000800222afae */ /* 0x000fe8000c101d64 */
[----:B------:R1:W-:Y:S01]  /*e530*/  @!P2 LDGSTS.E.BYPASS.LTC128B.128 [R34+0x16c00], desc[UR36][R2.64+0x100], !P1 ;  /* 0x16c001000222afae */ /* 0x0003e2000c901d64 */
[----:B------:R-:W-:-:S03]  /*e540*/  ISETP.GE.AND P2, PT, R6, R5, PT ;  /* 0x000000050600720c */ /* 0x000fc60003f46270 */
[----:B-1----:R-:W1:Y:S10]  /*e550*/  SHFL.IDX PT, R2, R4, 0x6, 0x181f ;  /* 0x00d81f0004027f89 */ /* 0x002e7400000e0000 */
[----:B0-----:R-:W-:Y:S01]  /*e560*/  @!P2 LEA R14, P4, R8, R14, 0x1 ;  /* 0x0000000e080ea211 */ /* 0x001fe200078808ff */
[----:B------:R-:W0:Y:S04]  /*e570*/  SHFL.IDX PT, R4, R4, 0x7, 0x181f ;  /* 0x00f81f0004047f89 */ /* 0x000e2800000e0000 */
[----:B-1----:R-:W-:-:S02]  /*e580*/  @!P2 IMAD.X R7, RZ, RZ, R2, P4 ;  /* 0x000000ffff07a224 */ /* 0x002fc400020e0602 */
[----:B------:R-:W-:Y:S02]  /*e590*/  @!P2 IMAD.MOV.U32 R2, RZ, RZ, R14 ;  /* 0x000000ffff02a224 */ /* 0x000fe400078e000e */
[----:B------:R-:W-:Y:S01]  /*e5a0*/  @!P2 IMAD.MOV.U32 R3, RZ, RZ, R7 ;  /* 0x000000ffff03a224 */ /* 0x000fe200078e0007 */
[----:B------:R1:W2:Y:S04]  /*e5b0*/  SHFL.IDX PT, R14, R0, 0x7, 0x181f ;  /* 0x00f81f00000e7f89 */ /* 0x0002a800000e0000 */
[----:B------:R1:W-:Y:S04]  /*e5c0*/  @!P2 LDGSTS.E.BYPASS.LTC128B.128 [R34+0xf400], desc[UR36][R2.64], !P3 ;  /* 0x0f4000000222afae */ /* 0x0003e8000d901d64 */
[----:B------:R1:W-:Y:S04]  /*e5d0*/  @!P2 LDGSTS.E.BYPASS.LTC128B.128 [R34+0x13400], desc[UR36][R2.64+0x80], !P0 ;  /* 0x134000800222afae */ /* 0x0003e8000c101d64 */
[----:B0-----:R1:W-:Y:S02]  /*e5e0*/  @!P2 LDGSTS.E.BYPASS.LTC128B.128 [R34+0x17400], desc[UR36][R2.64+0x100], !P1 ;  /* 0x174001000222afae */ /* 0x0013e4000c901d64 */
.L_x_2595:
[----:B-1----:R-:W-:Y:S01]  /*e5f0*/  IADD3 R0, R17, 0x70, RZ ;  /* 0x0000007011007810 */ /* 0x002fe20007ffe0ff */
[----:B------:R-:W-:Y:S03]  /*e600*/  BSSY B0, `(.L_x_2505) ;  /* 0x000000b000007945 */ /* 0x000fe60003800000 */
[----:B------:R-:W-:-:S13]  /*e610*/  ISETP.GE.AND P2, PT, R0, R5, PT ;  /* 0x000000050000720c */ /* 0x000fda0003f46270 */
[----:B------:R-:W-:Y:S05]  /*e620*/  @P2 BRA `(.L_x_2506) ;  /* 0x0000000000202947 */ /* 0x000fea0003800000 */
[----:B--2---:R-:W-:-:S05]  /*e630*/  LEA R2, P2, R8, R14, 0x1 ;  /* 0x0000000e08027211 */ /* 0x004fca00078408ff */
[----:B------:R-:W-:-:S05]  /*e640*/  IMAD.X R3, RZ, RZ, R4, P2 ;  /* 0x000000ffff037224 */ /* 0x000fca00010e0604 */
[----:B------:R-:W-:Y:S01]  /*e650*/  @!PT LDS RZ, [RZ] ;  /* 0x00000000fffff984 */ /* 0x000fe20000000800 */
[----:B------:R-:W-:Y:S01]  /*e660*/  @!PT LDS RZ, [RZ] ;  /* 0x00000000fffff984 */ /* 0x000fe20000000800 */
[----:B------:R-:W-:Y:S01]  /*e670*/  @!PT LDS RZ, [RZ] ;  /* 0x00000000fffff984 */ /* 0x000fe20000000800 */
[----:B------:R0:W-:Y:S04]  /*e680*/  LDGSTS.E.BYPASS.LTC128B.128 [R34+0xfc00], desc[UR36][R2.64], !P3 ;  /* 0x0fc0000002227fae */ /* 0x0001e8000d901d64 */
[----:B------:R0:W-:Y:S04]  /*e690*/  LDGSTS.E.BYPASS.LTC128B.128 [R34+0x13c00], desc[UR36][R2.64+0x80], !P0 ;  /* 0x13c0008002227fae */ /* 0x0001e8000c101d64 */
[----:B------:R0:W-:Y:S02]  /*e6a0*/  LDGSTS.E.BYPASS.LTC128B.128 [R34+0x17c00], desc[UR36][R2.64+0x100], !P1 ;  /* 0x17c0010002227fae */ /* 0x0001e4000c901d64 */
.L_x_2506:
[----:B------:R-:W-:Y:S05]  /*e6b0*/  BSYNC B0 ;  /* 0x0000000000007941 */ /* 0x000fea0003800000 */
.L_x_2505:
[----:B------:R-:W-:Y:S01]  /*e6c0*/  NOP ;  /* 0x0000000000007918 */ /* 0x000fe20000000000 */
[----:B------:R-:W-:-:S13]  /*e6d0*/  PLOP3.LUT P0, PT, PT, PT, PT, 0x80, 0x0 ;  /* 0x000000000000781c */ /* 0x000fda0003f0f070 */
.L_x_2507:
[----:B------:R-:W-:Y:S02]  /*e6e0*/  PLOP3.LUT P1, PT, P1, P0, PT, 0xa2, 0x0 ;  /* 0x000000000000781c */ /* 0x000fe40000f21472 */
[----:B------:R-:W-:-:S08]  /*e6f0*/  @P0 R2UR P1, UR4, R22 ;  /* 0x00000000160402ca */ /* 0x000fd00000020000 */
[----:B------:R-:W-:-:S05]  /*e700*/  @P0 PLOP3.LUT P0, PT, P1, PT, PT, 0x80, 0x0 ;  /* 0x000000000000081c */ /* 0x000fca0000f0f070 */
[----:B------:R-:W-:Y:S01]  /*e710*/  @!P1 SYNCS.ARRIVE.TRANS64.RED.A0T1 RZ, [UR4+0x2a800], RZ ;  /* 0x02a800ffffff99a7 */ /* 0x000fe20008200404 */
[----:B------:R-:W-:Y:S07]  /*e720*/  @!P1 ARRIVES.LDGSTSBAR.64.TRANSCNT [UR4+0x2a800] ;  /* 0x02a80000ff0099b0 */ /* 0x000fee0008000a84 */
[----:B------:R-:W-:Y:S05]  /*e730*/  @P0 BRA.U.ANY `(.L_x_2507) ;  /* 0xfffffffd00e80947 */ /* 0x000fea000393ffff */
[----:B0-----:R-:W3:Y:S02]  /*e740*/  LDL.LU R2, [R1+0x18] ;  /* 0x0000180001027983 */ /* 0x001ee40000300800 */
[----:B---3--:R-:W-:-:S05]  /*e750*/  VIADD R2, R2, 0x1 ;  /* 0x0000000102027836 */ /* 0x008fca0000000000 */
        /* <DEDUP_REMOVED lines=10> */
.L_x_2596:
[----:B------:R-:W-:Y:S05]  /*e800*/  BSYNC B0 ;  /* 0x0000000000007941 */ /* 0x000fea0003800000 */
.L_x_2508:
[----:B------:R-:W3:Y:S01]  /*e810*/  LDL R0, [R1+0x8] ;  /* 0x0000080001007983 */ /* 0x000ee20000100800 */
[----:B------:R-:W-:Y:S01]  /*e820*/  BSSY B0, `(.L_x_2510) ;  /* 0x00000ff000007945 */ /* 0x000fe20003800000 */
[----:B---3--:R-:W-:-:S13]  /*e830*/  ISETP.GE.AND P0, PT, R0, 0x2, PT ;  /* 0x000000020000780c */ /* 0x008fda0003f06270 */
[----:B------:R-:W-:Y:S05]  /*e840*/  @!P0 BRA `(.L_x_2511) ;  /* 0x0000000c00f08947 */ /* 0x000fea0003800000 */
[----:B------:R-:W-:Y:S01]  /*e850*/  VIADD R0, R0, 0xfffffffe ;  /* 0xfffffffe00007836 */ /* 0x000fe20000000000 */
[----:B------:R-:W-:Y:S01]  /*e860*/  MOV R17, R28 ;  /* 0x0000001c00117202 */ /* 0x000fe20000000f00 */
[----:B------:R-:W-:Y:S02]  /*e870*/  IMAD.MOV.U32 R10, RZ, RZ, R27 ;  /* 0x000000ffff0a7224 */ /* 0x000fe400078e001b */
[----:B------:R-:W-:-:S07]  /*e880*/  IMAD.MOV.U32 R30, RZ, RZ, R26 ;  /* 0x000000ffff1e7224 */ /* 0x000fce00078e001a */
.L_x_2524:
[----:B------:R-:W3:Y:S01]  /*e890*/  LDL R8, [R1] ;  /* 0x0000000001087983 */ /* 0x000ee20000100800 */
[----:B------:R-:W1:Y:S01]  /*e8a0*/  S2R R2, SR_TID.X ;  /* 0x0000000000027919 */ /* 0x000e620000002100 */
[----:B0-----:R-:W0:Y:S01]  /*e8b0*/  S2R R3, SR_TID.X ;  /* 0x0000000000037919 */ /* 0x001e220000002100 */
[----:B-1----:R-:W-:-:S04]  /*e8c0*/  LOP3.LUT R2, R2, 0x7f, RZ, 0xc0, !PT ;  /* 0x0000007f02027812 */ /* 0x002fc800078ec0ff */
[----:B------:R-:W-:Y:S01]  /*e8d0*/  SHF.R.U32.HI R4, RZ, 0x3, R2 ;  /* 0x00000003ff047819 */ /* 0x000fe20000011602 */
[----:B0-----:R-:W-:Y:S01]  /*e8e0*/  IMAD.SHL.U32 R3, R3, 0x10, RZ ;  /* 0x0000001003037824 */ /* 0x001fe200078e00ff */
[----:B------:R-:W0:Y:S04]  /*e8f0*/  LDC R2, c[0x0][0x430] ;  /* 0x00010c00ff027b82 */ /* 0x000e280000000800 */
[----:B------:R-:W-:-:S04]  /*e900*/  LOP3.LUT R3, R4, 0x70, R3, 0xf8, !PT ;  /* 0x0000007004037812 */ /* 0x000fc800078ef803 */
[----:B------:R-:W-:Y:S01]  /*e910*/  ISETP.GT.U32.AND P1, PT, R3, 0x5f, PT ;  /* 0x0000005f0300780c */ /* 0x000fe20003f24070 */
[----:B------:R-:W-:-:S12]  /*e920*/  IMAD R7, R0, 0x60, R37 ;  /* 0x0000006000077824 */ /* 0x000fd800078e0225 */
[----:B------:R-:W1:Y:S01]  /*e930*/  @!P1 LDC.64 R4, c[0x0][0x428] ;  /* 0x00010a00ff049b82 */ /* 0x000e620000000a00 */
[----:B0-----:R-:W-:-:S13]  /*e940*/  ISETP.NE.AND P0, PT, R2, 0x1, PT ;  /* 0x000000010200780c */ /* 0x001fda0003f05270 */
[----:B------:R-:W0:Y:S08]  /*e950*/  @P0 LDC R6, c[0x0][0x434] ;  /* 0x00010d00ff060b82 */ /* 0x000e300000000800 */
[----:B------:R-:W4:Y:S01]  /*e960*/  @P0 LDC R2, c[0x0][0x438] ;  /* 0x00010e00ff020b82 */ /* 0x000f220000000800 */
[----:B------:R-:W-:-:S04]  /*e970*/  IMAD.IADD R7, R3, 0x1, R7 ;  /* 0x0000000103077824 */ /* 0x000fc800078e0207 */
[----:B0-----:R-:W-:Y:S01]  /*e980*/  @P0 IMAD.HI.U32 R3, R7, R6, RZ ;  /* 0x0000000607030227 */ /* 0x001fe200078e00ff */
[----:B------:R-:W-:-:S04]  /*e990*/  MOV R6, R7 ;  /* 0x0000000700067202 */ /* 0x000fc80000000f00 */
[----:B----4-:R-:W-:-:S04]  /*e9a0*/  @P0 SHF.R.U32.HI R6, RZ, R2, R3 ;  /* 0x00000002ff060219 */ /* 0x010fc80000011603 */
[--C-:B------:R-:W-:Y:S01]  /*e9b0*/  @!P1 SHF.R.S32.HI R3, RZ, 0x1f, R6.reuse ;  /* 0x0000001fff039819 */ /* 0x100fe20000011406 */
[----:B------:R-:W-:-:S04]  /*e9c0*/  @!P1 IMAD.MOV.U32 R2, RZ, RZ, R6 ;  /* 0x000000ffff029224 */ /* 0x000fc800078e0006 */
[----:B-1----:R-:W-:Y:S01]  /*e9d0*/  @!P1 IMAD.WIDE.U32 R2, R31, R4, R2 ;  /* 0x000000041f029225 */ /* 0x002fe200078e0002 */
[----:B------:R-:W-:-:S03]  /*e9e0*/  MOV R9, UR38 ;  /* 0x0000002600097c02 */ /* 0x000fc60008000f00 */
[----:B------:R-:W-:Y:S01]  /*e9f0*/  VIADD R27, R10, 0x1 ;  /* 0x000000010a1b7836 */ /* 0x000fe20000000000 */
[----:B------:R-:W-:Y:S05]  /*ea00*/  YIELD ;  /* 0x0000000000007946 */ /* 0x000fea0003800000 */
[----:B------:R-:W-:Y:S01]  /*ea10*/  ULDC UR4, c[0x0][0x430] ;  /* 0x00010c0000047ab9 */ /* 0x000fe20000000800 */
[----:B------:R-:W-:Y:S02]  /*ea20*/  IMAD.MOV.U32 R26, RZ, RZ, R0 ;  /* 0x000000ffff1a7224 */ /* 0x000fe400078e0000 */
[----:B---3--:R-:W-:-:S04]  /*ea30*/  @!P1 IMAD R8, R8, R4, RZ ;  /* 0x0000000408089224 */ /* 0x008fc800078e02ff */
[----:B------:R-:W-:Y:S02]  /*ea40*/  @!P1 IMAD R8, R31, R5, R8 ;  /* 0x000000051f089224 */ /* 0x000fe400078e0208 */
[----:B------:R-:W0:Y:S02]  /*ea50*/  @!P1 LDC.64 R4, c[0x0][0x418] ;  /* 0x00010600ff049b82 */ /* 0x000e240000000a00 */
[----:B------:R-:W-:Y:S01]  /*ea60*/  @!P1 IMAD.IADD R8, R8, 0x1, R3 ;  /* 0x0000000108089824 */ /* 0x000fe200078e0203 */
[----:B0-----:R-:W-:-:S04]  /*ea70*/  @!P1 LEA R4, P0, R2, R4, 0x2 ;  /* 0x0000000402049211 */ /* 0x001fc800078010ff */
[----:B------:R-:W-:Y:S01]  /*ea80*/  @!P1 LEA.HI.X R5, R2, R5, R8, 0x2, P0 ;  /* 0x0000000502059211 */ /* 0x000fe200000f1408 */
[----:B------:R-:W-:-:S06]  /*ea90*/  IMAD.MOV.U32 R8, RZ, RZ, RZ ;  /* 0x000000ffff087224 */ /* 0x000fcc00078e00ff */
[----:B------:R0:W5:Y:S01]  /*eaa0*/  @!P1 LDG.E R8, desc[UR36][R4.64] ;  /* 0x0000002404089981 */ /* 0x000162000c1e1900 */
[----:B------:R-:W-:Y:S01]  /*eab0*/  ISETP.NE.AND P1, PT, R9, 0x3, PT ;  /* 0x000000030900780c */ /* 0x000fe20003f25270 */
[----:B------:R-:W-:Y:S01]  /*eac0*/  IMAD.MOV R2, RZ, RZ, -R6 ;  /* 0x000000ffff027224 */ /* 0x000fe200078e0a06 */
[----:B------:R-:W-:-:S03]  /*ead0*/  ISETP.NE.AND P0, PT, R27, 0x2, PT ;  /* 0x000000021b00780c */ /* 0x000fc60003f05270 */
[----:B------:R-:W-:Y:S01]  /*eae0*/  IMAD R7, R2, UR4, R7 ;  /* 0x0000000402077c24 */ /* 0x000fe2000f8e0207 */
[----:B------:R-:W-:Y:S02]  /*eaf0*/  SEL R28, RZ, 0x1, P0 ;  /* 0x00000001ff1c7807 */ /* 0x000fe40000000000 */
[----:B------:R-:W-:Y:S02]  /*eb00*/  SEL R27, R27, RZ, P0 ;  /* 0x000000ff1b1b7207 */ /* 0x000fe40000000000 */
[----:B------:R-:W-:-:S03]  /*eb10*/  LOP3.LUT R28, R17, R28, RZ, 0x3c, !PT ;  /* 0x0000001c111c7212 */ /* 0x000fc600078e3cff */
[----:B0-----:R-:W-:Y:S05]  /*eb20*/  @!P1 BRA `(.L_x_2512) ;  /* 0x0000000000049947 */ /* 0x001fea0003800000 */
[----:B------:R-:W-:Y:S01]  /*eb30*/  BPT.TRAP 0x1 ;  /* 0x000000040000795c */ /* 0x000fe20000300000 */
.L_x_2512:
[----:B------:R-:W-:Y:S01]  /*eb40*/  IMAD R6, R27, 0x8, R22 ;  /* 0x000000081b067824 */ /* 0x000fe200078e0216 */
[----:B------:R-:W-:Y:S01]  /*eb50*/  SHF.L.U32 R3, R28, 0x1f, RZ ;  /* 0x0000001f1c037819 */ /* 0x000fe200000006ff */
[----:B------:R-:W-:Y:S03]  /*eb60*/  BSSY B1, `(.L_x_2513) ;  /* 0x0000003000017945 */ /* 0x000fe60003800000 */
[----:B------:R-:W0:Y:S02]  /*eb70*/  SYNCS.PHASECHK.TRANS64.TRYWAIT P0, [R6+URZ+0x2a840], R3 ;  /* 0x02a84003060075a7 */ /* 0x000e24000800017f */
[----:B0-----:R-:W-:Y:S05]  /*eb80*/  @!P0 BRA `(.L_x_2514) ;  /* 0x0000003800a08947 */ /* 0x001fea0003800000 */
.L_x_2597:
[----:B------:R-:W-:Y:S05]  /*eb90*/  BSYNC B1 ;  /* 0x0000000000017941 */ /* 0x000fea0003800000 */
.L_x_2513:
        /* <DEDUP_REMOVED lines=67> */
[----:B-1-3--:R0:W3:Y:S02]  /*efd0*/  SHFL.IDX PT, R2, R9, 0x5, 0x181f ;  /* 0x00b81f0009027f89 */ /* 0x00a0e400000e0000 */
.L_x_2611:
[----:B---3--:R-:W-:-:S04]  /*efe0*/  IADD3 R2, P0, R2, R0, RZ ;  /* 0x0000000002027210 */ /* 0x008fc80007f1e0ff */
        /* <DEDUP_REMOVED lines=9> */
.L_x_2516:
[----:B------:R-:W-:Y:S02]  /*f080*/  PLOP3.LUT P1, PT, P1, P0, PT, 0xa2, 0x0 ;  /* 0x000000000000781c */ /* 0x000fe40000f21472 */
[----:B------:R-:W-:-:S08]  /*f090*/  @P0 R2UR P1, UR4, R6 ;  /* 0x00000000060402ca */ /* 0x000fd00000020000 */
[----:B------:R-:W-:-:S05]  /*f0a0*/  @P0 PLOP3.LUT P0, PT, P1, PT, PT, 0x80, 0x0 ;  /* 0x000000000000081c */ /* 0x000fca0000f0f070 */
[----:B------:R-:W-:Y:S01]  /*f0b0*/  @!P1 SYNCS.ARRIVE.TRANS64.RED.A0T1 RZ, [UR4+0x2a830], RZ ;  /* 0x02a830ffffff99a7 */ /* 0x000fe20008200404 */
[----:B------:R-:W-:Y:S07]  /*f0c0*/  @!P1 ARRIVES.LDGSTSBAR.64.TRANSCNT [UR4+0x2a830] ;  /* 0x02a83000ff0099b0 */ /* 0x000fee0008000a84 */
[----:B------:R-:W-:Y:S05]  /*f0d0*/  @P0 BRA.U.ANY `(.L_x_2516) ;  /* 0xfffffffd00e80947 */ /* 0x000fea000393ffff */
[----:B------:R-:W-:Y:S01]  /*f0e0*/  NOP ;  /* 0x0000000000007918 */ /* 0x000fe20000000000 */
[----:B-1----:R-:W-:-:S05]  /*f0f0*/  IMAD.U32 R2, RZ, RZ, UR38 ;  /* 0x00000026ff027e24 */ /* 0x002fca000f8e00ff */
[----:B------:R-:W-:-:S13]  /*f100*/  ISETP.NE.AND P2, PT, R2, 0x3, PT ;  /* 0x000000030200780c */ /* 0x000fda0003f45270 */
[----:B------:R-:W-:Y:S05]  /*f110*/  @!P2 BRA `(.L_x_2517) ;  /* 0x000000000004a947 */ /* 0x000fea0003800000 */
[----:B------:R-:W-:Y:S01]  /*f120*/  BPT.TRAP 0x1 ;  /* 0x000000040000795c */ /* 0x000fe20000300000 */
.L_x_2517:
[----:B------:R1:W-:Y:S01]  /*f130*/  SYNCS.ARRIVE.TRANS64.A1T0 RZ, [R6+URZ+0x2a830], RZ ;  /* 0x02a830ff06ff79a7 */ /* 0x0003e2000810003f */
[----:B------:R-:W-:Y:S05]  /*f140*/  @!P2 BRA `(.L_x_2518) ;  /* 0x000000000004a947 */ /* 0x000fea0003800000 */
[----:B------:R-:W-:Y:S01]  /*f150*/  BPT.TRAP 0x1 ;  /* 0x000000040000795c */ /* 0x000fe20000300000 */
.L_x_2518:
[----:B------:R-:W-:Y:S01]  /*f160*/  SHF.L.U32 R2, R17, 0x1f, RZ ;  /* 0x0000001f11027819 */ /* 0x000fe200000006ff */
[----:B------:R-:W-:Y:S01]  /*f170*/  IMAD R4, R10, 0x8, R22 ;  /* 0x000000080a047824 */ /* 0x000fe200078e0216 */
[----:B------:R-:W-:Y:S03]  /*f180*/  BSSY B1, `(.L_x_2519) ;  /* 0x0000003000017945 */ /* 0x000fe60003800000 */
[----:B------:R-:W3:Y:S02]  /*f190*/  SYNCS.PHASECHK.TRANS64.TRYWAIT P0, [R4+URZ+0x2a860], R2 ;  /* 0x02a86002040075a7 */ /* 0x000ee4000800017f */
[----:B---3--:R-:W-:Y:S05]  /*f1a0*/  @!P0 BRA `(.L_x_2520) ;  /* 0x0000003c00088947 */ /* 0x008fea0003800000 */
.L_x_2612:
[----:B------:R-:W-:Y:S05]  /*f1b0*/  BSYNC B1 ;  /* 0x0000000000017941 */ /* 0x000fea0003800000 */
.L_x_2519:
[----:B------:R-:W4:Y:S01]  /*f1c0*/  S2R R3, SR_TID.X ;  /* 0x0000000000037919 */ /* 0x000f220000002100 */
[----:B------:R-:W-:Y:S01]  /*f1d0*/  UMOV UR4, 0xffffffff ;  /* 0xffffffff00047882 */ /* 0x000fe20000000000 */
[----:B-1----:R-:W-:Y:S01]  /*f1e0*/  IMAD R6, R30, -0x60, R36 ;  /* 0xffffffa01e067824 */ /* 0x002fe200078e0224 */
[----:B------:R-:W-:Y:S01]  /*f1f0*/  LOP3.LUT P0, RZ, R29, 0x2, RZ, 0xc0, !PT ;  /* 0x000000021dff7812 */ /* 0x000fe2000780c0ff */
[----:B0-----:R-:W-:Y:S01]  /*f200*/  IMAD R5, R10, 0x3000, R33 ;  /* 0x000030000a057824 */ /* 0x001fe200078e0221 */
[----:B----4-:R-:W-:-:S04]  /*f210*/  LOP3.LUT R3, R3, 0x7f, RZ, 0xc0, !PT ;  /* 0x0000007f03037812 */ /* 0x010fc800078ec0ff */
[----:B------:R-:W-:-:S05]  /*f220*/  SHF.R.U32.HI R3, RZ, 0x3, R3 ;  /* 0x00000003ff037819 */ /* 0x000fca0000011603 */
[----:B------:R-:W-:Y:S01]  /*f230*/  IMAD.IADD R6, R6, 0x1, -R3 ;  /* 0x0000000106067824 */ /* 0x000fe200078e0a03 */
[----:B------:R-:W-:Y:S06]  /*f240*/  BRA.DIV UR4, `(.L_x_2521) ;  /* 0x0000003a04f47947 */ /* 0x000fec000b800000 */
[----:B---3--:R-:W0:Y:S01]  /*f250*/  SHFL.IDX PT, R2, R23, RZ, 0x181f ;  /* 0x00181fff17027589 */ /* 0x008e2200000e0000 */
[----:B------:R-:W-:-:S03]  /*f260*/  LEA R5, R5, R22, 0x1 ;  /* 0x0000001605057211 */ /* 0x000fc600078e08ff */
[----:B------:R-:W1:Y:S04]  /*f270*/  SHFL.IDX PT, R3, R24, RZ, 0x181f ;  /* 0x00181fff18037589 */ /* 0x000e6800000e0000 */
[----:B--2---:R-:W-:Y:S01]  /*f280*/  SHFL.IDX PT, R14, R23, 0x5, 0x181f ;  /* 0x00b81f00170e7f89 */ /* 0x004fe200000e0000 */
[----:B0-----:R-:W-:-:S05]  /*f290*/  IADD3 R2, P1, R2, R0, RZ ;  /* 0x0000000002027210 */ /* 0x001fca0007f3e0ff */
[----:B-1----:R-:W-:Y:S01]  /*f2a0*/  IMAD.X R3, RZ, RZ, R3, P1 ;  /* 0x000000ffff037224 */ /* 0x002fe200008e0603 */
[----:B------:R-:W-:-:S04]  /*f2b0*/  LOP3.LUT P1, RZ, R29, 0x1, RZ, 0xc0, !PT ;  /* 0x000000011dff7812 */ /* 0x000fc8000782c0ff */
        /* <DEDUP_REMOVED lines=34> */
[----:B------:R0:W-:Y:S01]  /*f4e0*/  LDGSTS.E.BYPASS.LTC128B.128 [R5+0x2400], desc[UR36][R2.64], !P2 ;  /* 0x0240000002057fae */ /* 0x0001e2000d101d64 */
[----:B------:R-:W-:-:S13]  /*f4f0*/  ISETP.LT.OR P2, PT, R6, 0x41, !P0 ;  /* 0x000000410600780c */ /* 0x000fda0004741670 */
[----:B--2---:R0:W-:Y:S02]  /*f500*/  LDGSTS.E.BYPASS.LTC128B.128 [R5+0x5400], desc[UR36][R2.64+0x80], !P2 ;  /* 0x0540008002057fae */ /* 0x0041e4000d101d64 */
.L_x_2626:
[C---:B------:R-:W-:Y:S01]  /*f510*/  ISETP.LT.OR P1, PT, R6.reuse, 0x51, !P1 ;  /* 0x000000510600780c */ /* 0x040fe20004f21670 */
[----:B------:R-:W-:Y:S01]  /*f520*/  ULDC.64 UR4, c[0x0][0x328] ;  /* 0x0000ca0000047ab9 */ /* 0x000fe20000000a00 */
[----:B------:R-:W-:Y:S01]  /*f530*/  ISETP.LT.OR P0, PT, R6, 0x51, !P0 ;  /* 0x000000510600780c */ /* 0x000fe20004701670 */
[----:B------:R-:W-:Y:S01]  /*f540*/  IMAD R20, R20, UR4, RZ ;  /* 0x0000000414147c24 */ /* 0x000fe2000f8e02ff */
[----:B01----:R-:W-:-:S03]  /*f550*/  IADD3 R2, P2, R14, R0, RZ ;  /* 0x000000000e027210 */ /* 0x003fc60007f5e0ff */
[----:B------:R-:W-:Y:S01]  /*f560*/  IMAD R9, R7, UR5, R20 ;  /* 0x0000000507097c24 */ /* 0x000fe2000f8e0214 */
[----:B------:R-:W-:-:S05]  /*f570*/  IADD3.X R3, RZ, R24, RZ, P2, !PT ;  /* 0x00000018ff037210 */ /* 0x000fca00017fe4ff */
[----:B------:R-:W-:Y:S01]  /*f580*/  @!PT LDS RZ, [RZ] ;  /* 0x00000000fffff984 */ /* 0x000fe20000000800 */
[----:B------:R-:W-:Y:S01]  /*f590*/  @!PT LDS RZ, [RZ] ;  /* 0x00000000fffff984 */ /* 0x000fe20000000800 */
[----:B------:R-:W-:Y:S01]  /*f5a0*/  @!PT LDS RZ, [RZ] ;  /* 0x00000000fffff984 */ /* 0x000fe20000000800 */
[----:B------:R-:W-:Y:S04]  /*f5b0*/  LDGSTS.E.BYPASS.LTC128B.128 [R5+0x2c00], desc[UR36][R2.64], !P1 ;  /* 0x02c0000002057fae */ /* 0x000fe8000c901d64 */
        /* <DEDUP_REMOVED lines=10> */
.L_x_2522:
        /* <DEDUP_REMOVED lines=11> */
.L_x_2523:
        /* <DEDUP_REMOVED lines=9> */
[----:B------:R-:W-:Y:S01]  /*f7a0*/  IMAD.MOV.U32 R17, RZ, RZ, R28 ;  /* 0x000000ffff117224 */ /* 0x000fe200078e001c */
[----:B------:R-:W-:Y:S01]  /*f7b0*/  IADD3 R3, R5, R3, RZ ;  /* 0x0000000305037210 */ /* 0x000fe20007ffe0ff */
[----:B------:R-:W-:Y:S02]  /*f7c0*/  IMAD.MOV.U32 R10, RZ, RZ, R27 ;  /* 0x000000ffff0a7224 */ /* 0x000fe400078e001b */
[----:B------:R-:W-:Y:S01]  /*f7d0*/  IMAD.MOV.U32 R30, RZ, RZ, R26 ;  /* 0x000000ffff1e7224 */ /* 0x000fe200078e001a */
[----:B------:R-:W-:Y:S02]  /*f7e0*/  LEA.HI.X R24, R2, UR5, R3, 0x1, P0 ;  /* 0x0000000502187c11 */ /* 0x000fe400080f0c03 */
[----:B------:R-:W-:-:S13]  /*f7f0*/  ISETP.GT.AND P0, PT, R26, RZ, PT ;  /* 0x000000ff1a00720c */ /* 0x000fda0003f04270 */
[----:B-1----:R-:W-:Y:S05]  /*f800*/  @P0 BRA `(.L_x_2524) ;  /* 0xfffffff000200947 */ /* 0x002fea000383ffff */
.L_x_2511:
[----:B------:R-:W-:Y:S05]  /*f810*/  BSYNC B0 ;  /* 0x0000000000007941 */ /* 0x000fea0003800000 */
.L_x_2510:
        /* <DEDUP_REMOVED lines=11> */
[----:B0-----:R-:W3:Y:S01]  /*f8d0*/  @P0 ATOMG.E.ADD.STRONG.GPU PT, R3, desc[UR36][R2.64], R5 ;  /* 0x00000005020309a8 */ /* 0x001ee200081ee1e4 */
[----:B------:R-:W0:Y:S02]  /*f8e0*/  S2R R4, SR_LTMASK ;  /* 0x0000000000047919 */ /* 0x000e240000003900 */
[----:B0-----:R-:W-:-:S04]  /*f8f0*/  LOP3.LUT R4, R4, UR4, RZ, 0xc0, !PT ;  /* 0x0000000404047c12 */ /* 0x001fc8000f8ec0ff */
[----:B------:R-:W0:Y:S01]  /*f900*/  POPC R7, R4 ;  /* 0x0000000400077309 */ /* 0x000e220000000000 */
[----:B---3--:R-:W0:Y:S02]  /*f910*/  SHFL.IDX PT, R0, R3, R0, 0x1f ;  /* 0x00001f0003007589 */ /* 0x008e2400000e0000 */
[----:B0-----:R-:W-:-:S07]  /*f920*/  IADD3 R16, R0, UR39, R7 ;  /* 0x0000002700107c10 */ /* 0x001fce000fffe007 */
.L_x_2526:
[----:B------:R-:W-:Y:S05]  /*f930*/  BSYNC B0 ;  /* 0x0000000000007941 */ /* 0x000fea0003800000 */
.L_x_2525:
[----:B------:R-:W-:-:S04]  /*f940*/  MOV R0, UR38 ;  /* 0x0000002600007c02 */ /* 0x000fc80008000f00 */
[----:B------:R-:W-:-:S13]  /*f950*/  ISETP.NE.AND P0, PT, R0, 0x3, PT ;  /* 0x000000030000780c */ /* 0x000fda0003f05270 */
[----:B------:R-:W-:Y:S05]  /*f960*/  @!P0 BRA `(.L_x_2527) ;  /* 0x0000000000048947 */ /* 0x000fea0003800000 */
[----:B------:R-:W-:Y:S01]  /*f970*/  BPT.TRAP 0x1 ;  /* 0x000000040000795c */ /* 0x000fe20000300000 */
.L_x_2527:
[----:B------:R-:W-:Y:S01]  /*f980*/  IMAD R0, R27, 0x8, R22 ;  /* 0x000000081b007824 */ /* 0x000fe200078e0216 */
[----:B0-----:R-:W-:Y:S01]  /*f990*/  SHF.L.U32 R3, R28, 0x1f, RZ ;  /* 0x0000001f1c037819 */ /* 0x001fe200000006ff */
[----:B------:R-:W-:Y:S01]  /*f9a0*/  BSSY B0, `(.L_x_2528) ;  /* 0x0000004000007945 */ /* 0x000fe20003800000 */
[----:B------:R-:W-:Y:S02]  /*f9b0*/  IMAD R6, R26, -0x60, R36 ;  /* 0xffffffa01a067824 */ /* 0x000fe400078e0224 */
[----:B------:R-:W0:Y:S02]  /*f9c0*/  SYNCS.PHASECHK.TRANS64.TRYWAIT P0, [R0+URZ+0x2a860], R3 ;  /* 0x02a86003000075a7 */ /* 0x000e24000800017f */
[----:B0-----:R-:W-:Y:S05]  /*f9d0*/  @!P0 BRA `(.L_x_2529) ;  /* 0x0000003800fc8947 */ /* 0x001fea0003800000 */
.L_x_2627:
[----:B------:R-:W-:Y:S05]  /*f9e0*/  BSYNC B0 ;  /* 0x0000000000007941 */ /* 0x000fea0003800000 */
.L_x_2528:
        /* <DEDUP_REMOVED lines=10> */
[----:B--2---:R-:W2:Y:S02]  /*fa90*/  SHFL.IDX PT, R14, R23, RZ, 0x181f ;  /* 0x00181fff170e7589 */ /* 0x004ea400000e0000 */
        /* <DEDUP_REMOVED lines=46> */
.L_x_2641:
        /* <DEDUP_REMOVED lines=11> */
.L_x_2531:
        /* <DEDUP_REMOVED lines=11> */
.L_x_2532:
[----:B------:R0:W-:Y:S01]  /*fee0*/  SYNCS.ARRIVE.TRANS64.A1T0 RZ, [R0+URZ+0x2a850], RZ ;  /* 0x02a850ff00ff79a7 */ /* 0x0001e2000810003f */
[----:B------:R-:W-:-:S05]  /*fef0*/  VIADD R27, R27, 0x1 ;  /* 0x000000011b1b7836 */ /* 0x000fca0000000000 */
[----:B------:R-:W-:-:S04]  /*ff00*/  ISETP.NE.AND P0, PT, R27, 0x2, PT ;  /* 0x000000021b00780c */ /* 0x000fc80003f05270 */
[----:B------:R-:W-:Y:S02]  /*ff10*/  SEL R3, RZ, 0x1, P0 ;  /* 0x00000001ff037807 */ /* 0x000fe40000000000 */
[----:B------:R-:W-:Y:S02]  /*ff20*/  SEL R27, R27, RZ, P0 ;  /* 0x000000ff1b1b7207 */ /* 0x000fe40000000000 */
[----:B0-----:R-:W-:-:S07]  /*ff30*/  LOP3.LUT R28, R28, R3, RZ, 0x3c, !PT ;  /* 0x000000031c1c7212 */ /* 0x001fce00078e3cff */
.L_x_2489:
[----:B------:R-:W-:Y:S05]  /*ff40*/  BSYNC B7 ;  /* 0x0000000000077941 */ /* 0x000fea0003800000 */
.L_x_2487:
        /* <DEDUP_REMOVED lines=8> */
[----:B------:R0:W1:Y:S01]  /*ffd0*/  LDS.128 R16, [R22+0x2a8d0] ;  /* 0x02a8d00016107984 */ /* 0x0000620000000c00 */
[----:B------:R-:W-:Y:S06]  /*ffe0*/  BAR.ARV 0x4, 0x180 ;  /* 0x0106000000007b1d */ /* 0x000fec0000002000 */
[----:B------:R-:W-:Y:S05]  /*fff0*/  BRA `(.L_x_2534) ;  /* 0x0000000800cc7947 */ /* 0x000fea0003800000 */
.L_x_2533:
[----:B------:R-:W0:Y:S01]  /*10000*/  S2R R0, SR_TID.X ;  /* 0x0000000000007919 */ /* 0x000e220000002100 */
[----:B------:R-:W-:Y:S01]  /*10010*/  UMOV UR4, 0xffffffff ;  /* 0xffffffff00047882 */ /* 0x000fe20000000000 */
[----:B0-----:R-:W-:-:S04]  /*10020*/  LOP3.LUT R8, R0, 0x1f, RZ, 0xc0, !PT ;  /* 0x0000001f00087812 */ /* 0x001fc800078ec0ff */
[----:B------:R-:W-:Y:S01]  /*10030*/  ISETP.NE.AND P0, PT, R8, 0x1f, PT ;  /* 0x0000001f0800780c */ /* 0x000fe20003f05270 */
[----:B------:R-:W-:-:S12]  /*10040*/  BRA.DIV UR4, `(.L_x_2535) ;  /* 0x0000003e04607947 */ /* 0x000fd8000b800000 */
[----:B------:R-:W-:Y:S01]  /*10050*/  IADD3 R5, R19, R8, RZ ;  /* 0x0000000813057210 */ /* 0x000fe20007ffe0ff */
[----:B------:R-:W-:-:S03]  /*10060*/  ULDC UR4, c[0x0][0xc3c] ;  /* 0x00030f0000047ab9 */ /* 0x000fc60000000800 */
[----:B------:R-:W-:-:S13]  /*10070*/  ISETP.GE.OR P1, PT, R5, UR4, !P0 ;  /* 0x0000000405007c0c */ /* 0x000fda000c726670 */
[----:B------:R-:W0:Y:S02]  /*10080*/  @!P1 LDC.64 R2, c[0x0][0xc80] ;  /* 0x00032000ff029b82 */ /* 0x000e240000000a00 */
[----:B0-----:R-:W-:-:S06]  /*10090*/  @!P1 IMAD.WIDE R2, R5, 0x4, R2 ;  /* 0x0000000405029825 */ /* 0x001fcc00078e0202 */
        /* <DEDUP_REMOVED lines=9> */
[----:B------:R-:W0:Y:S02]  /*10130*/  SHFL.UP PT, R14, R4, 0x1, RZ ;  /* 0x04200000040e7989 */ /* 0x000e2400000e00ff */
[----:B0-----:R-:W-:-:S05]  /*10140*/  SEL R5, R14, RZ, P1 ;  /* 0x000000ff0e057207 */ /* 0x001fca0000800000 */
[----:B------:R-:W-:Y:S02]  /*10150*/  IMAD.IADD R6, R4, 0x1, R5 ;  /* 0x0000000104067824 */ /* 0x000fe400078e0205 */
        /* <DEDUP_REMOVED lines=13> */
[----:B------:R0:W1:Y:S02]  /*10230*/  SHFL.IDX PT, R14, R6, 0x1f, 0x1f ;  /* 0x03e01f00060e7f89 */ /* 0x00006400000e0000 */
.L_x_2651:
[----:B------:R-:W-:Y:S02]  /*10240*/  ULDC UR4, c[0x0][0xc38] ;  /* 0x00030e0000047ab9 */ /* 0x000fe40000000800 */
[----:B------:R-:W-:-:S04]  /*10250*/  IMAD.U32 R7, RZ, RZ, UR4 ;  /* 0x00000004ff077e24 */ /* 0x000fc8000f8e00ff */
[----:B-1----:R-:W-:-:S04]  /*10260*/  IMAD R3, R14, R7, RZ ;  /* 0x000000070e037224 */ /* 0x002fc800078e02ff */
[----:B------:R-:W-:-:S05]  /*10270*/  IMAD.IADD R8, R0, 0x1, R3 ;  /* 0x0000000100087824 */ /* 0x000fca00078e0203 */
[----:B------:R-:W-:-:S13]  /*10280*/  ISETP.GT.AND P6, PT, R8, R5, PT ;  /* 0x000000050800720c */ /* 0x000fda0003fc4270 */
[----:B------:R-:W-:Y:S05]  /*10290*/  @P6 BRA `(.L_x_2536) ;  /* 0x00000000009c6947 */ /* 0x000fea0003800000 */
.L_x_2541:
[----:B------:R-:W1:Y:S01]  /*102a0*/  LDC R0, c[0x0][0xc3c] ;  /* 0x00030f00ff007b82 */ /* 0x000e620000000800 */
[----:B------:R-:W-:-:S04]  /*102b0*/  IADD3 R19, R19, 0x1f, RZ ;  /* 0x0000001f13137810 */ /* 0x000fc80007ffe0ff */
[----:B-1----:R-:W-:-:S13]  /*102c0*/  ISETP.GE.AND P6, PT, R19, R0, PT ;  /* 0x000000001300720c */ /* 0x002fda0003fc6270 */
[----:B------:R-:W-:Y:S05]  /*102d0*/  @P6 BRA `(.L_x_2537) ;  /* 0x0000000400d06947 */ /* 0x000fea0003800000 */
[----:B------:R-:W1:Y:S01]  /*102e0*/  S2R R2, SR_TID.X ;  /* 0x0000000000027919 */ /* 0x000e620000002100 */
[----:B------:R-:W-:Y:S01]  /*102f0*/  BSSY B0, `(.L_x_2538) ;  /* 0x0000009000007945 */ /* 0x000fe20003800000 */
[----:B------:R-:W-:Y:S01]  /*10300*/  IMAD.MOV.U32 R4, RZ, RZ, RZ ;  /* 0x000000ffff047224 */ /* 0x000fe200078e00ff */
[----:B-1----:R-:W-:-:S05]  /*10310*/  LOP3.LUT R2, R2, 0x1f, RZ, 0xc0, !PT ;  /* 0x0000001f02027812 */ /* 0x002fca00078ec0ff */
[----:B------:R-:W-:-:S05]  /*10320*/  IMAD.IADD R7, R19, 0x1, R2 ;  /* 0x0000000113077824 */ /* 0x000fca00078e0202 */
[----:B------:R-:W-:-:S13]  /*10330*/  ISETP.GE.OR P6, PT, R7, R0, !P0 ;  /* 0x000000000700720c */ /* 0x000fda00047c6670 */
[----:B------:R-:W-:Y:S05]  /*10340*/  @P6 BRA `(.L_x_2539) ;  /* 0x00000000000c6947 */ /* 0x000fea0003800000 */
[----:B------:R-:W1:Y:S02]  /*10350*/  LDC.64 R2, c[0x0][0xc80] ;  /* 0x00032000ff027b82 */ /* 0x000e640000000a00 */
[----:B-1----:R-:W-:-:S05]  /*10360*/  IMAD.WIDE R2, R7, 0x4, R2 ;  /* 0x0000000407027825 */ /* 0x002fca00078e0202 */
[----:B------:R1:W5:Y:S02]  /*10370*/  LDG.E R4, desc[UR36][R2.64] ;  /* 0x0000002402047981 */ /* 0x000364000c1e1900 */
.L_x_2539:
[----:B------:R-:W-:Y:S05]  /*10380*/  BSYNC B0 ;  /* 0x0000000000007941 */ /* 0x000fea0003800000 */
.L_x_2538:
[----:B------:R-:W-:-:S03]  /*10390*/  UMOV UR4, 0xffffffff ;  /* 0xffffffff00047882 */ /* 0x000fc60000000000 */
[----:B------:R-:W-:Y:S05]  /*103a0*/  BRA.DIV UR4, `(.L_x_2540) ;  /* 0x0000003e04ac7947 */ /* 0x000fea000b800000 */
[----:B-----5:R-:W2:Y:S02]  /*103b0*/  SHFL.UP PT, R14, R4, 0x1, RZ ;  /* 0x04200000040e7989 */ /* 0x020ea400000e00ff */
[----:B--2---:R-:W-:-:S05]  /*103c0*/  SEL R13, R14, RZ, P1 ;  /* 0x000000ff0e0d7207 */ /* 0x004fca0000800000 */
[----:B------:R-:W-:-:S05]  /*103d0*/  IMAD.IADD R13, R4, 0x1, R13 ;  /* 0x00000001040d7824 */ /* 0x000fca00078e020d */
[----:B------:R-:W2:Y:S02]  /*103e0*/  SHFL.UP PT, R14, R13, 0x2, RZ ;  /* 0x044000000d0e7989 */ /* 0x000ea400000e00ff */
[----:B--2---:R-:W-:-:S05]  /*103f0*/  SEL R0, R14, RZ, P2 ;  /* 0x000000ff0e007207 */ /* 0x004fca0001000000 */
[----:B------:R-:W-:-:S05]  /*10400*/  IMAD.IADD R0, R13, 0x1, R0 ;  /* 0x000000010d007824 */ /* 0x000fca00078e0200 */
[----:B------:R-:W1:Y:S02]  /*10410*/  SHFL.UP PT, R14, R0, 0x4, RZ ;  /* 0x04800000000e7989 */ /* 0x000e6400000e00ff */
[----:B-1----:R-:W-:-:S04]  /*10420*/  SEL R3, R14, RZ, P3 ;  /* 0x000000ff0e037207 */ /* 0x002fc80001800000 */
[----:B------:R-:W-:-:S05]  /*10430*/  IADD3 R2, R0, R3, RZ ;  /* 0x0000000300027210 */ /* 0x000fca0007ffe0ff */
[----:B------:R-:W1:Y:S02]  /*10440*/  SHFL.UP PT, R14, R2, 0x8, RZ ;  /* 0x05000000020e7989 */ /* 0x000e6400000e00ff */
[----:B-1----:R-:W-:-:S05]  /*10450*/  SEL R3, R14, RZ, P4 ;  /* 0x000000ff0e037207 */ /* 0x002fca0002000000 */
[----:B------:R-:W-:-:S05]  /*10460*/  IMAD.IADD R3, R2, 0x1, R3 ;  /* 0x0000000102037824 */ /* 0x000fca00078e0203 */
[----:B------:R-:W0:Y:S02]  /*10470*/  SHFL.UP PT, R14, R3, 0x10, RZ ;  /* 0x06000000030e7989 */ /* 0x000e2400000e00ff */
[----:B0-----:R-:W-:-:S05]  /*10480*/  SEL R6, R14, RZ, P5 ;  /* 0x000000ff0e067207 */ /* 0x001fca0002800000 */
[----:B------:R-:W-:-:S05]  /*10490*/  IMAD.IADD R6, R3, 0x1, R6 ;  /* 0x0000000103067824 */ /* 0x000fca00078e0206 */
[----:B------:R0:W1:Y:S02]  /*104a0*/  SHFL.IDX PT, R14, R6, 0x1f, 0x1f ;  /* 0x03e01f00060e7f89 */ /* 0x00006400000e0000 */
.L_x_2659:
[----:B------:R-:W-:Y:S02]  /*104b0*/  ULDC UR4, c[0x0][0xc38] ;  /* 0x00030e0000047ab9 */ /* 0x000fe40000000800 */
[----:B------:R-:W-:-:S04]  /*104c0*/  IMAD.U32 R7, RZ, RZ, UR4 ;  /* 0x00000004ff077e24 */ /* 0x000fc8000f8e00ff */
[----:B-1----:R-:W-:-:S04]  /*104d0*/  IMAD R3, R14, R7, RZ ;  /* 0x000000070e037224 */ /* 0x002fc800078e02ff */
[----:B------:R-:W-:-:S05]  /*104e0*/  IMAD.IADD R8, R3, 0x1, R8 ;  /* 0x0000000103087824 */ /* 0x000fca00078e0208 */
[----:B------:R-:W-:-:S13]  /*104f0*/  ISETP.GT.AND P6, PT, R8, R5, PT ;  /* 0x000000050800720c */ /* 0x000fda0003fc4270 */
[----:B------:R-:W-:Y:S05]  /*10500*/  @!P6 BRA `(.L_x_2541) ;  /* 0xfffffffc0064e947 */ /* 0x000fea000383ffff */
.L_x_2536:
[----:B------:R-:W-:Y:S01]  /*10510*/  IADD3 R16, -R3, R8, RZ ;  /* 0x0000000803107210 */ /* 0x000fe20007ffe1ff */
[----:B------:R-:W-:-:S04]  /*10520*/  UMOV UR4, 0xffffffff ;  /* 0xffffffff00047882 */ /* 0x000fc80000000000 */
[----:B------:R-:W-:-:S05]  /*10530*/  IMAD R0, R6, R7, R16 ;  /* 0x0000000706007224 */ /* 0x000fca00078e0210 */
[----:B------:R-:W-:Y:S01]  /*10540*/  ISETP.GT.AND P6, PT, R0, R5, PT ;  /* 0x000000050000720c */ /* 0x000fe20003fc4270 */
[----:B------:R-:W-:-:S12]  /*10550*/  BRA.DIV UR4, `(.L_x_2542) ;  /* 0x0000003e04fc7947 */ /* 0x000fd8000b800000 */
[----:B------:R-:W-:-:S04]  /*10560*/  VOTE.ANY R0, PT, !P6 ;  /* 0x0000000000007806 */ /* 0x000fc800070e0100 */
[----:B------:R-:W1:Y:S02]  /*10570*/  POPC R8, R0 ;  /* 0x0000000000087309 */ /* 0x000e640000000000 */
[----:B-1----:R1:W2:Y:S02]  /*10580*/  SHFL.IDX PT, R4, R4, R8, 0x1f ;  /* 0x00001f0804047589 */ /* 0x0022a400000e0000 */
.L_x_2663:
[----:B------:R-:W-:Y:S01]  /*10590*/  ISETP.NE.AND P0, PT, R0, RZ, PT ;  /* 0x000000ff0000720c */ /* 0x000fe20003f05270 */
[----:B------:R-:W-:-:S12]  /*105a0*/  IMAD.MOV.U32 R14, RZ, RZ, RZ ;  /* 0x000000ffff0e7224 */ /* 0x000fd800078e00ff */
[----:B------:R-:W-:Y:S05]  /*105b0*/  @!P0 BRA `(.L_x_2543) ;  /* 0x0000000000108947 */ /* 0x000fea0003800000 */
[----:B------:R-:W-:Y:S01]  /*105c0*/  UMOV UR4, 0xffffffff ;  /* 0xffffffff00047882 */ /* 0x000fe20000000000 */
[----:B------:R-:W-:Y:S02]  /*105d0*/  VIADD R12, R8, 0xffffffff ;  /* 0xffffffff080c7836 */ /* 0x000fe40000000000 */
[----:B------:R-:W-:Y:S05]  /*105e0*/  BRA.DIV UR4, `(.L_x_2544) ;  /* 0x0000004204207947 */ /* 0x000fea000b800000 */
[----:B------:R3:W4:Y:S02]  /*105f0*/  SHFL.IDX PT, R14, R6, R12, 0x1f ;  /* 0x00001f0c060e7589 */ /* 0x00072400000e0000 */
.L_x_2543:
[----:B------:R-:W5:Y:S01]  /*10600*/  LDC.64 R2, c[0x0][0xc90] ;  /* 0x00032400ff027b82 */ /* 0x000f620000000a00 */
[----:B------:R-:W-:-:S04]  /*10610*/  IMAD.IADD R19, R8, 0x1, R19 ;  /* 0x0000000108137824 */ /* 0x000fc800078e0213 */
[----:B-----5:R-:W-:-:S05]  /*10620*/  IMAD.WIDE R2, R19, 0x4, R2 ;  /* 0x0000000413027825 */ /* 0x020fca00078e0202 */
[----:B0--3--:R0:W2:Y:S01]  /*10630*/  LDG.E R6, desc[UR36][R2.64] ;  /* 0x0000002402067981 */ /* 0x0090a2000c1e1900 */
[----:B----4-:R-:W-:-:S04]  /*10640*/  IMAD R16, R14, R7, R16 ;  /* 0x000000070e107224 */ /* 0x010fc800078e0210 */
[----:B------:R-:W-:Y:S02]  /*10650*/  IMAD.IADD R5, R5, 0x1, -R16 ;  /* 0x0000000105057824 */ /* 0x000fe400078e0a10 */
[----:B0-----:R-:W-:Y:S02]  /*10660*/  IMAD.MOV.U32 R2, RZ, RZ, RZ ;  /* 0x000000ffff027224 */ /* 0x001fe400078e00ff */
[----:B--2---:R-:W-:-:S05]  /*10670*/  IMAD R0, R4, R6, RZ ;  /* 0x0000000604007224 */ /* 0x004fca00078e02ff */
[----:B-1----:R-:W-:-:S04]  /*10680*/  IABS R8, R0 ;  /* 0x0000000000087213 */ /* 0x002fc80000000000 */
[----:B------:R-:W0:Y:S08]  /*10690*/  I2F.RP R9, R8 ;  /* 0x0000000800097306 */ /* 0x000e300000209400 */
[----:B0-----:R-:W0:Y:S02]  /*106a0*/  MUFU.RCP R9, R9 ;  /* 0x0000000900097308 */ /* 0x001e240000001000 */
[----:B0-----:R-:W-:Y:S01]  /*106b0*/  VIADD R10, R9, 0xffffffe ;  /* 0x0ffffffe090a7836 */ /* 0x001fe20000000000 */
[----:B------:R-:W-:-:S05]  /*106c0*/  IABS R9, R0 ;  /* 0x0000000000097213 */ /* 0x000fca0000000000 */
[----:B------:R-:W0:Y:S01]  /*106d0*/  F2I.FTZ.U32.TRUNC.NTZ R3, R10 ;  /* 0x0000000a00037305 */ /* 0x000e22000021f000 */
[----:B------:R-:W-:Y:S01]  /*106e0*/  IMAD.MOV R9, RZ, RZ, -R9 ;  /* 0x000000ffff097224 */ /* 0x000fe200078e0a09 */
[----:B0-----:R-:W-:-:S05]  /*106f0*/  IADD3 R11, RZ, -R3, RZ ;  /* 0x80000003ff0b7210 */ /* 0x001fca0007ffe0ff */
[----:B------:R-:W-:-:S04]  /*10700*/  IMAD R11, R11, R8, RZ ;  /* 0x000000080b0b7224 */ /* 0x000fc800078e02ff */
[----:B------:R-:W-:Y:S01]  /*10710*/  IMAD.HI.U32 R2, R3, R11, R2 ;  /* 0x0000000b03027227 */ /* 0x000fe200078e0002 */
[----:B------:R-:W-:-:S05]  /*10720*/  IABS R3, R5 ;  /* 0x0000000500037213 */ /* 0x000fca0000000000 */
[----:B------:R-:W-:-:S04]  /*10730*/  IMAD.HI.U32 R2, R2, R3, RZ ;  /* 0x0000000302027227 */ /* 0x000fc800078e00ff */
[----:B------:R-:W-:-:S05]  /*10740*/  IMAD R3, R2, R9, R3 ;  /* 0x0000000902037224 */ /* 0x000fca00078e0203 */
[----:B------:R-:W-:-:S13]  /*10750*/  ISETP.GT.U32.AND P1, PT, R8, R3, PT ;  /* 0x000000030800720c */ /* 0x000fda0003f24070 */
[----:B------:R-:W-:Y:S01]  /*10760*/  @!P1 IMAD.IADD R3, R3, 0x1, -R8 ;  /* 0x0000000103039824 */ /* 0x000fe200078e0a08 */
[----:B------:R-:W-:Y:S02]  /*10770*/  @!P1 IADD3 R2, R2, 0x1, RZ ;  /* 0x0000000102029810 */ /* 0x000fe40007ffe0ff */
[----:B------:R-:W-:Y:S02]  /*10780*/  ISETP.NE.AND P1, PT, R0, RZ, PT ;  /* 0x000000ff0000720c */ /* 0x000fe40003f25270 */
[----:B------:R-:W-:Y:S02]  /*10790*/  ISETP.GE.U32.AND P0, PT, R3, R8, PT ;  /* 0x000000080300720c */ /* 0x000fe40003f06070 */
[----:B------:R-:W-:-:S04]  /*107a0*/  LOP3.LUT R3, R5, R0, RZ, 0x3c, !PT ;  /* 0x0000000005037212 */ /* 0x000fc800078e3cff */
[----:B------:R-:W-:-:S07]  /*107b0*/  ISETP.GE.AND P2, PT, R3, RZ, PT ;  /* 0x000000ff0300720c */ /* 0x000fce0003f46270 */
[----:B------:R-:W-:-:S06]  /*107c0*/  @P0 VIADD R2, R2, 0x1 ;  /* 0x0000000102020836 */ /* 0x000fcc0000000000 */
[----:B------:R-:W-:Y:S01]  /*107d0*/  @!P2 IMAD.MOV R2, RZ, RZ, -R2 ;  /* 0x000000ffff02a224 */ /* 0x000fe200078e0a02 */
[----:B------:R-:W-:-:S05]  /*107e0*/  @!P1 LOP3.LUT R2, RZ, R0, RZ, 0x33, !PT ;  /* 0x00000000ff029212 */ /* 0x000fca00078e33ff */
[----:B------:R-:W-:Y:S01]  /*107f0*/  IMAD R8, R6, R2, RZ ;  /* 0x0000000206087224 */ /* 0x000fe200078e02ff */
[----:B------:R-:W-:-:S03]  /*10800*/  IADD3 R2, -R2, RZ, RZ ;  /* 0x000000ff02027210 */ /* 0x000fc60007ffe1ff */
[----:B------:R-:W-:Y:S02]  /*10810*/  IMAD.MOV R3, RZ, RZ, -R8 ;  /* 0x000000ffff037224 */ /* 0x000fe400078e0a08 */
[----:B------:R-:W-:Y:S02]  /*10820*/  IMAD R11, R0, R2, R5 ;  /* 0x00000002000b7224 */ /* 0x000fe400078e0205 */
[----:B------:R-:W-:Y:S01]  /*10830*/  IMAD.MOV.U32 R2, RZ, RZ, RZ ;  /* 0x000000ffff027224 */ /* 0x000fe200078e00ff */
[----:B------:R-:W-:-:S04]  /*10840*/  VIADDMNMX R6, R3, R7, R6, PT ;  /* 0x0000000703067246 */ /* 0x000fc80003800106 */
[----:B------:R-:W-:-:S04]  /*10850*/  IABS R7, R6 ;  /* 0x0000000600077213 */ /* 0x000fc80000000000 */
[----:B------:R-:W0:Y:S08]  /*10860*/  I2F.RP R9, R7 ;  /* 0x0000000700097306 */ /* 0x000e300000209400 */
[----:B0-----:R-:W0:Y:S02]  /*10870*/  MUFU.RCP R9, R9 ;  /* 0x0000000900097308 */ /* 0x001e240000001000 */
[----:B0-----:R-:W-:-:S06]  /*10880*/  VIADD R3, R9, 0xffffffe ;  /* 0x0ffffffe09037836 */ /* 0x001fcc0000000000 */
[----:B------:R-:W0:Y:S02]  /*10890*/  F2I.FTZ.U32.TRUNC.NTZ R3, R3 ;  /* 0x0000000300037305 */ /* 0x000e24000021f000 */
[----:B0-----:R-:W-:-:S04]  /*108a0*/  IMAD.MOV R0, RZ, RZ, -R3 ;  /* 0x000000ffff007224 */ /* 0x001fc800078e0a03 */
[----:B------:R-:W-:Y:S01]  /*108b0*/  IMAD R5, R0, R7, RZ ;  /* 0x0000000700057224 */ /* 0x000fe200078e02ff */
[----:B------:R-:W-:-:S03]  /*108c0*/  IABS R0, R6 ;  /* 0x0000000600007213 */ /* 0x000fc60000000000 */
[----:B------:R-:W-:Y:S01]  /*108d0*/  IMAD.HI.U32 R2, R3, R5, R2 ;  /* 0x0000000503027227 */ /* 0x000fe200078e0002 */
[----:B------:R-:W-:-:S03]  /*108e0*/  IABS R5, R11 ;  /* 0x0000000b00057213 */ /* 0x000fc60000000000 */
[----:B------:R-:W-:Y:S02]  /*108f0*/  IMAD.MOV R0, RZ, RZ, -R0 ;  /* 0x000000ffff007224 */ /* 0x000fe400078e0a00 */
[----:B------:R-:W-:-:S04]  /*10900*/  IMAD.HI.U32 R2, R2, R5, RZ ;  /* 0x0000000502027227 */ /* 0x000fc800078e00ff */
[----:B------:R-:W-:Y:S02]  /*10910*/  IMAD R0, R2, R0, R5 ;  /* 0x0000000002007224 */ /* 0x000fe400078e0205 */
[----:B------:R-:W-:-:S03]  /*10920*/  IMAD.IADD R3, R11, 0x1, R8 ;  /* 0x000000010b037824 */ /* 0x000fc600078e0208 */
        /* <DEDUP_REMOVED lines=9> */
[----:B------:R-:W-:Y:S01]  /*109c0*/  @!P1 LOP3.LUT R2, RZ, R6, RZ, 0x33, !PT ;  /* 0x00000006ff029212 */ /* 0x000fe200078e33ff */
[----:B------:R-:W-:-:S03]  /*109d0*/  IMAD.MOV R6, RZ, RZ, -R6 ;  /* 0x000000ffff067224 */ /* 0x000fc600078e0a06 */
[----:B------:R-:W-:Y:S01]  /*109e0*/  LOP3.LUT R17, RZ, R2, RZ, 0x33, !PT ;  /* 0x00000002ff117212 */ /* 0x000fe200078e33ff */
[----:B------:R-:W-:-:S03]  /*109f0*/  IMAD R18, R2, R6, R3 ;  /* 0x0000000602127224 */ /* 0x000fc600078e0203 */
[----:B------:R-:W-:Y:S01]  /*10a00*/  IADD3 R17, R4, R17, RZ ;  /* 0x0000001104117210 */ /* 0x000fe20007ffe0ff */
[----:B------:R-:W-:Y:S06]  /*10a10*/  BRA `(.L_x_2545) ;  /* 0x00000000001c7947 */ /* 0x000fec0003800000 */
.L_x_2537:
[----:B------:R-:W-:Y:S01]  /*10a20*/  UMOV UR4, URZ ;  /* 0x0000003f00047c82 */ /* 0x000fe20008000000 */
[----:B------:R-:W-:Y:S01]  /*10a30*/  UMOV UR5, URZ ;  /* 0x0000003f00057c82 */ /* 0x000fe20008000000 */
[----:B------:R-:W-:Y:S01]  /*10a40*/  ULDC UR6, c[0x0][0xc3c] ;  /* 0x00030f0000067ab9 */ /* 0x000fe20000000800 */
[----:B------:R-:W-:Y:S02]  /*10a50*/  IMAD.MOV.U32 R16, RZ, RZ, R5 ;  /* 0x000000ffff107224 */ /* 0x000fe400078e0005 */
[----:B------:R-:W-:Y:S02]  /*10a60*/  IMAD.U32 R17, RZ, RZ, UR4 ;  /* 0x00000004ff117e24 */ /* 0x000fe4000f8e00ff */
[----:B------:R-:W-:Y:S02]  /*10a70*/  IMAD.U32 R18, RZ, RZ, UR5 ;  /* 0x00000005ff127e24 */ /* 0x000fe4000f8e00ff */
[----:B------:R-:W-:-:S07]  /*10a80*/  IMAD.U32 R19, RZ, RZ, UR6 ;  /* 0x00000006ff137e24 */ /* 0x000fce000f8e00ff */
.L_x_2545:
[----:B------:R-:W1:Y:S01]  /*10a90*/  S2R R0, SR_TID.X ;  /* 0x0000000000007919 */ /* 0x000e620000002100 */
        /* <DEDUP_REMOVED lines=9> */
.L_x_2534:
[----:B------:R-:W-:Y:S02]  /*10b30*/  ULDC UR4, c[0x0][0xc3c] ;  /* 0x00030f0000047ab9 */ /* 0x000fe40000000800 */
[----:B-1----:R-:W-:-:S13]  /*10b40*/  ISETP.GE.AND P0, PT, R19, UR4, PT ;  /* 0x0000000413007c0c */ /* 0x002fda000bf06270 */
[----:B------:R-:W-:Y:S05]  /*10b50*/  @!P0 BRA `(.L_x_2546) ;  /* 0xffffffb400d88947 */ /* 0x000fea000383ffff */
[----:B------:R-:W-:Y:S05]  /*10b60*/  BSYNC B8 ;  /* 0x0000000000087941 */ /* 0x000fea0003800000 */
.L_x_2483:
[----:B-1----:R-:W3:Y:S01]  /*10b70*/  LDL.LU R0, [R1+0x18] ;  /* 0x0000180001007983 */ /* 0x002ee20000300800 */
[----:B------:R-:W-:Y:S01]  /*10b80*/  BSSY B0, `(.L_x_2547) ;  /* 0x000000b000007945 */ /* 0x000fe20003800000 */
[----:B------:R-:W1:Y:S01]  /*10b90*/  S2R R5, SR_CgaCtaId ;  /* 0x0000000000057919 */ /* 0x000e620000008800 */
[----:B---3--:R-:W-:-:S04]  /*10ba0*/  IADD3 R0, R0, 0x1, RZ ;  /* 0x0000000100007810 */ /* 0x008fc80007ffe0ff */
        /* <DEDUP_REMOVED lines=8> */
.L_x_2666:
[----:B------:R-:W-:Y:S05]  /*10c30*/  BSYNC B0 ;  /* 0x0000000000007941 */ /* 0x000fea0003800000 */
.L_x_2547:
[----:B------:R-:W-:-:S03]  /*10c40*/  UMOV UR4, 0xffffffff ;  /* 0xffffffff00047882 */ /* 0x000fc60000000000 */
[----:B------:R-:W-:Y:S05]  /*10c50*/  BRA.DIV UR4, `(.L_x_2549) ;  /* 0x0000003a04bc7947 */ /* 0x000fea000b800000 */
[----:B-1----:R-:W1:Y:S02]  /*10c60*/  S2R R0, SR_TID.X ;  /* 0x0000000000007919 */ /* 0x002e640000002100 */
[----:B-1----:R-:W-:-:S04]  /*10c70*/  SHF.R.U32.HI R0, RZ, 0x5, R0 ;  /* 0x00000005ff007819 */ /* 0x002fc80000011600 */
[----:B------:R-:W-:-:S05]  /*10c80*/  LOP3.LUT R0, R0, 0x3, RZ, 0xc0, !PT ;  /* 0x0000000300007812 */ /* 0x000fca00078ec0ff */
[----:B------:R1:W3:Y:S02]  /*10c90*/  SHFL.IDX PT, R14, R0, RZ, 0x1f ;  /* 0x00001fff000e7589 */ /* 0x0002e400000e0000 */
.L_x_2669:
[----:B---3--:R-:W-:Y:S01]  /*10ca0*/  ISETP.NE.AND P0, PT, R14, RZ, PT ;  /* 0x000000ff0e00720c */ /* 0x008fe20003f05270 */
[----:B------:R-:W-:-:S12]  /*10cb0*/  BSSY B0, `(.L_x_2550) ;  /* 0x0000024000007945 */ /* 0x000fd80003800000 */
[----:B------:R-:W-:Y:S05]  /*10cc0*/  @P0 BRA `(.L_x_2551) ;  /* 0x0000000000880947 */ /* 0x000fea0003800000 */
[----:B------:R-:W-:-:S03]  /*10cd0*/  UMOV UR4, 0xffffffff ;  /* 0xffffffff00047882 */ /* 0x000fc60000000000 */
[----:B------:R-:W-:Y:S05]  /*10ce0*/  BRA.DIV UR4, `(.L_x_2552) ;  /* 0x0000003a04cc7947 */ /* 0x000fea000b800000 */
[----:B------:R-:W-:-:S13]  /*10cf0*/  ELECT P6, URZ, PT ;  /* 0x00000000003f782f */ /* 0x000fda00038c0000 */
.L_x_2672:
[----:B------:R-:W-:Y:S05]  /*10d00*/  @!P6 BRA `(.L_x_2551) ;  /* 0x000000000078e947 */ /* 0x000fea0003800000 */
[----:B------:R-:W-:-:S06]  /*10d10*/  ULOP3.LUT UR4, UR60, 0x2, URZ, 0xfc, !UPT ;  /* 0x000000023c047892 */ /* 0x000fcc000f8efc3f */
[----:B-1----:R-:W-:-:S05]  /*10d20*/  IMAD.U32 R0, RZ, RZ, UR4 ;  /* 0x00000004ff007e24 */ /* 0x002fca000f8e00ff */
[----:B------:R-:W-:-:S13]  /*10d30*/  ISETP.NE.AND P0, PT, R0, 0x3, PT ;  /* 0x000000030000780c */ /* 0x000fda0003f05270 */
[----:B------:R-:W-:Y:S05]  /*10d40*/  @!P0 BRA `(.L_x_2553) ;  /* 0x0000000000048947 */ /* 0x000fea0003800000 */
[----:B------:R-:W-:Y:S01]  /*10d50*/  BPT.TRAP 0x1 ;  /* 0x000000040000795c */ /* 0x000fe20000300000 */
.L_x_2553:
[C---:B------:R-:W-:Y:S01]  /*10d60*/  IMAD R5, R27.reuse, 0x8, R4 ;  /* 0x000000081b057824 */ /* 0x040fe200078e0204 */
[----:B------:R-:W-:Y:S01]  /*10d70*/  SHF.L.U32 R0, R28, 0x1f, RZ ;  /* 0x0000001f1c007819 */ /* 0x000fe200000006ff */
[----:B------:R-:W-:-:S03]  /*10d80*/  VIADD R27, R27, 0x1 ;  /* 0x000000011b1b7836 */ /* 0x000fc60000000000 */
[----:B------:R-:W1:Y:S02]  /*10d90*/  SYNCS.PHASECHK.TRANS64.TRYWAIT P1, [R5+URZ+0x2a840], R0 ;  /* 0x02a84000050075a7 */ /* 0x000e64000802017f */
[----:B------:R-:W-:-:S04]  /*10da0*/  ISETP.NE.AND P2, PT, R27, 0x2, PT ;  /* 0x000000021b00780c */ /* 0x000fc80003f45270 */
[----:B------:R-:W-:Y:S01]  /*10db0*/  SEL R3, RZ, 0x1, P2 ;  /* 0x00000001ff037807 */ /* 0x000fe20001000000 */
[----:B-1----:R-:W-:Y:S08]  /*10dc0*/  @!P1 BRA `(.L_x_2554) ;  /* 0x0000003800b49947 */ /* 0x002ff00003800000 */
.L_x_2673:
[----:B------:R-:W-:Y:S02]  /*10dd0*/  SEL R27, R27, RZ, P2 ;  /* 0x000000ff1b1b7207 */ /* 0x000fe40001000000 */
[----:B------:R-:W-:Y:S01]  /*10de0*/  LOP3.LUT R2, R28, R3, RZ, 0x3c, !PT ;  /* 0x000000031c027212 */ /* 0x000fe200078e3cff */
[----:B------:R-:W-:Y:S06]  /*10df0*/  @!P0 BRA `(.L_x_2555) ;  /* 0x0000000000048947 */ /* 0x000fec0003800000 */
[----:B------:R-:W-:Y:S01]  /*10e00*/  BPT.TRAP 0x1 ;  /* 0x000000040000795c */ /* 0x000fe20000300000 */
.L_x_2555:
[----:B------:R-:W-:Y:S02]  /*10e10*/  LEA R27, R27, R4, 0x3 ;  /* 0x000000041b1b7211 */ /* 0x000fe400078e18ff */
[----:B------:R-:W-:-:S04]  /*10e20*/  SHF.L.U32 R2, R2, 0x1f, RZ ;  /* 0x0000001f02027819 */ /* 0x000fc800000006ff */
[----:B------:R-:W3:Y:S02]  /*10e30*/  SYNCS.PHASECHK.TRANS64.TRYWAIT P1, [R27+URZ+0x2a840], R2 ;  /* 0x02a840021b0075a7 */ /* 0x000ee4000802017f */
[----:B---3--:R-:W-:Y:S05]  /*10e40*/  @!P1 BRA `(.L_x_2556) ;  /* 0x0000003800a89947 */ /* 0x008fea0003800000 */
.L_x_2674:
[----:B------:R-:W-:Y:S05]  /*10e50*/  @!P0 BRA `(.L_x_2557) ;  /* 0x0000000000048947 */ /* 0x000fea0003800000 */
[----:B------:R-:W-:Y:S01]  /*10e60*/  BPT.TRAP 0x1 ;  /* 0x000000040000795c */ /* 0x000fe20000300000 */
.L_x_2557:
[----:B------:R-:W4:Y:S02]  /*10e70*/  SYNCS.PHASECHK.TRANS64.TRYWAIT P1, [R5+URZ+0x2a860], R0 ;  /* 0x02a86000050075a7 */ /* 0x000f24000802017f */
[----:B----4-:R-:W-:Y:S05]  /*10e80*/  @!P1 BRA `(.L_x_2558) ;  /* 0x0000003800ac9947 */ /* 0x010fea0003800000 */
.L_x_2675:
[----:B------:R-:W-:Y:S05]  /*10e90*/  @!P0 BRA `(.L_x_2559) ;  /* 0x0000000000048947 */ /* 0x000fea0003800000 */
[----:B------:R-:W-:Y:S01]  /*10ea0*/  BPT.TRAP 0x1 ;  /* 0x000000040000795c */ /* 0x000fe20000300000 */
.L_x_2559:
[----:B------:R0:W0:Y:S02]  /*10eb0*/  SYNCS.PHASECHK.TRANS64.TRYWAIT P0, [R27+URZ+0x2a860], R2 ;  /* 0x02a860021b0075a7 */ /* 0x000024000800017f */
[----:B0-----:R-:W-:Y:S05]  /*10ec0*/  @!P0 NANOSLEEP.SYNCS 0x989680 ;  /* 0x009896800000895d */ /* 0x001fea0003900000 */
[----:B------:R-:W0:Y:S02]  /*10ed0*/  @!P0 SYNCS.PHASECHK.TRANS64 P0, [R27+URZ+0x2a860], R2 ;  /* 0x02a860021b0085a7 */ /* 0x000e24000800007f */
[----:B0-----:R-:W-:Y:S05]  /*10ee0*/  @!P0 BRA `(.L_x_2559) ;  /* 0xfffffffc00f08947 */ /* 0x001fea000383ffff */
.L_x_2551:
[----:B------:R-:W-:Y:S05]  /*10ef0*/  BSYNC B0 ;  /* 0x0000000000007941 */ /* 0x000fea0003800000 */
.L_x_2550:
[----:B------:R-:W-:Y:S05]  /*10f00*/  EXIT ;  /* 0x000000000000794d */ /* 0x000fea0003800000 */
.L_x_2419:
[----:B0-----:R-:W-:-:S04]  /*10f10*/  IMAD.U32 R3, RZ, RZ, UR40 ;  /* 0x00000028ff037e24 */ /* 0x001fc8000f8e00ff */
[----:B------:R0:W1:Y:S03]  /*10f20*/  SYNCS.PHASECHK.TRANS64.TRYWAIT P1, [R3+URZ+0x2a800], R0 ;  /* 0x02a80000030075a7 */ /* 0x000066000802017f */
[----:B-1----:R-:W-:Y:S05]  /*10f30*/  @!P1 NANOSLEEP.SYNCS 0x989680 ;  /* 0x009896800000995d */ /* 0x002fea0003900000 */
[----:B------:R-:W1:Y:S02]  /*10f40*/  @!P1 SYNCS.PHASECHK.TRANS64 P1, [R3+URZ+0x2a800], R0 ;  /* 0x02a80000030095a7 */ /* 0x000e64000802007f */
[----:B-1----:R-:W-:Y:S05]  /*10f50*/  @!P1 BRA `(.L_x_2419) ;  /* 0xfffffffc00ec9947 */ /* 0x002fea000383ffff */
[----:B------:R-:W-:Y:S05]  /*10f60*/  BRA `(.L_x_2560) ;  /* 0xffffff0400bc7947 */ /* 0x000fea000383ffff */
.L_x_2423:
[----:B-1----:R1:W2:Y:S02]  /*10f70*/  SYNCS.PHASECHK.TRANS64.TRYWAIT P1, [R0+URZ+0x2a830], R3 ;  /* 0x02a83003000075a7 */ /* 0x0022a4000802017f */
[----:B--2---:R-:W-:Y:S05]  /*10f80*/  @!P1 NANOSLEEP.SYNCS 0x989680 ;  /* 0x009896800000995d */ /* 0x004fea0003900000 */
[----:B------:R-:W2:Y:S02]  /*10f90*/  @!P1 SYNCS.PHASECHK.TRANS64 P1, [R0+URZ+0x2a830], R3 ;  /* 0x02a83003000095a7 */ /* 0x000ea4000802007f */
[----:B--2---:R-:W-:Y:S05]  /*10fa0*/  @!P1 BRA `(.L_x_2423) ;  /* 0xfffffffc00f09947 */ /* 0x004fea000383ffff */
[----:B------:R-:W-:Y:S05]  /*10fb0*/  BRA `(.L_x_2422) ;  /* 0xffffff0400d87947 */ /* 0x000fea000383ffff */
.L_x_2429:
[----:B-1----:R-:W-:-:S04]  /*10fc0*/  IMAD.U32 R10, RZ, RZ, UR7 ;  /* 0x00000007ff0a7e24 */ /* 0x002fc8000f8e00ff */
[----:B------:R1:W2:Y:S03]  /*10fd0*/  SYNCS.PHASECHK.TRANS64.TRYWAIT P1, [R10+URZ+0x2a830], R9 ;  /* 0x02a830090a0075a7 */ /* 0x0002a6000802017f */
[----:B--2---:R-:W-:Y:S05]  /*10fe0*/  @!P1 NANOSLEEP.SYNCS 0x989680 ;  /* 0x009896800000995d */ /* 0x004fea0003900000 */
[----:B------:R-:W2:Y:S02]  /*10ff0*/  @!P1 SYNCS.PHASECHK.TRANS64 P1, [R10+URZ+0x2a830], R9 ;  /* 0x02a830090a0095a7 */ /* 0x000ea4000802007f */
[----:B--2---:R-:W-:Y:S05]  /*11000*/  @!P1 BRA `(.L_x_2429) ;  /* 0xfffffffc00ec9947 */ /* 0x004fea000383ffff */
[----:B------:R-:W-:Y:S05]  /*11010*/  BRA `(.L_x_2428) ;  /* 0xffffff2c00507947 */ /* 0x000fea000383ffff */
.L_x_2433:
[----:B01----:R-:W-:-:S04]  /*11020*/  IMAD.U32 R9, RZ, RZ, UR10 ;  /* 0x0000000aff097e24 */ /* 0x003fc8000f8e00ff */
[----:B------:R0:W1:Y:S03]  /*11030*/  SYNCS.PHASECHK.TRANS64.TRYWAIT P1, [R9+URZ+0x2a850], R0 ;  /* 0x02a85000090075a7 */ /* 0x000066000802017f */
[----:B-1----:R-:W-:Y:S05]  /*11040*/  @!P1 NANOSLEEP.SYNCS 0x989680 ;  /* 0x009896800000995d */ /* 0x002fea0003900000 */
[----:B------:R-:W1:Y:S02]  /*11050*/  @!P1 SYNCS.PHASECHK.TRANS64 P1, [R9+URZ+0x2a850], R0 ;  /* 0x02a85000090095a7 */ /* 0x000e64000802007f */
[----:B-1----:R-:W-:Y:S05]  /*11060*/  @!P1 BRA `(.L_x_2433) ;  /* 0xfffffffc00ec9947 */ /* 0x002fea000383ffff */
[----:B------:R-:W-:Y:S05]  /*11070*/  BRA `(.L_x_2432) ;  /* 0xffffff3400987947 */ /* 0x000fea000383ffff */
.L_x_2441:
[----:B-1----:R-:W-:-:S04]  /*11080*/  IMAD.U32 R10, RZ, RZ, UR7 ;  /* 0x00000007ff0a7e24 */ /* 0x002fc8000f8e00ff */
[----:B------:R1:W2:Y:S03]  /*11090*/  SYNCS.PHASECHK.TRANS64.TRYWAIT P1, [R10+URZ+0x2a830], R9 ;  /* 0x02a830090a0075a7 */ /* 0x0002a6000802017f */
[----:B--2---:R-:W-:Y:S05]  /*110a0*/  @!P1 NANOSLEEP.SYNCS 0x989680 ;  /* 0x009896800000995d */ /* 0x004fea0003900000 */
[----:B------:R-:W2:Y:S02]  /*110b0*/  @!P1 SYNCS.PHASECHK.TRANS64 P1, [R10+URZ+0x2a830], R9 ;  /* 0x02a830090a0095a7 */ /* 0x000ea4000802007f */
[----:B--2---:R-:W-:Y:S05]  /*110c0*/  @!P1 BRA `(.L_x_2441) ;  /* 0xfffffffc00ec9947 */ /* 0x004fea000383ffff */
[----:B------:R-:W-:Y:S05]  /*110d0*/  BRA `(.L_x_2440) ;  /* 0xffffff5400a87947 */ /* 0x000fea000383ffff */
.L_x_2445:
[----:B01----:R-:W-:-:S04]  /*110e0*/  MOV R9, UR7 ;  /* 0x0000000700097c02 */ /* 0x003fc80008000f00 */
[----:B------:R0:W1:Y:S03]  /*110f0*/  SYNCS.PHASECHK.TRANS64.TRYWAIT P1, [R9+URZ+0x2a850], R0 ;  /* 0x02a85000090075a7 */ /* 0x000066000802017f */
[----:B-1----:R-:W-:Y:S05]  /*11100*/  @!P1 NANOSLEEP.SYNCS 0x989680 ;  /* 0x009896800000995d */ /* 0x002fea0003900000 */
[----:B------:R-:W1:Y:S02]  /*11110*/  @!P1 SYNCS.PHASECHK.TRANS64 P1, [R9+URZ+0x2a850], R0 ;  /* 0x02a85000090095a7 */ /* 0x000e64000802007f */
[----:B-1----:R-:W-:Y:S05]  /*11120*/  @!P1 BRA `(.L_x_2445) ;  /* 0xfffffffc00ec9947 */ /* 0x002fea000383ffff */
[----:B------:R-:W-:Y:S05]  /*11130*/  BRA `(.L_x_2444) ;  /* 0xffffff5c00f07947 */ /* 0x000fea000383ffff */
.L_x_2452:
[----:B-1----:R-:W-:-:S04]  /*11140*/  IMAD.U32 R3, RZ, RZ, UR5 ;  /* 0x00000005ff037e24 */ /* 0x002fc8000f8e00ff */
[----:B------:R1:W2:Y:S03]  /*11150*/  SYNCS.PHASECHK.TRANS64.TRYWAIT P1, [R3+URZ+0x2a850], R0 ;  /* 0x02a85000030075a7 */ /* 0x0002a6000802017f */
[----:B--2---:R-:W-:Y:S05]  /*11160*/  @!P1 NANOSLEEP.SYNCS 0x989680 ;  /* 0x009896800000995d */ /* 0x004fea0003900000 */
[----:B------:R-:W2:Y:S02]  /*11170*/  @!P1 SYNCS.PHASECHK.TRANS64 P1, [R3+URZ+0x2a850], R0 ;  /* 0x02a85000030095a7 */ /* 0x000ea4000802007f */
[----:B--2---:R-:W-:Y:S05]  /*11180*/  @!P1 BRA `(.L_x_2452) ;  /* 0xfffffffc00ec9947 */ /* 0x004fea000383ffff */
[----:B------:R-:W-:Y:S05]  /*11190*/  BRA `(.L_x_2451) ;  /* 0xffffff7c00047947 */ /* 0x000fea000383ffff */
.L_x_2495:
[----:B------:R-:W-:Y:S01]  /*111a0*/  SHF.R.U32.HI R9, RZ, 0x5, R21 ;  /* 0x00000005ff097819 */ /* 0x000fe20000011615 */
[----:B------:R-:W-:Y:S01]  /*111b0*/  BSSY B0, `(.L_x_2561) ;  /* 0x0000009000007945 */ /* 0x000fe20003800000 */
[----:B------:R-:W-:Y:S01]  /*111c0*/  IMAD.MOV.U32 R12, RZ, RZ, RZ ;  /* 0x000000ffff0c7224 */ /* 0x000fe200078e00ff */
[----:B------:R-:W-:Y:S01]  /*111d0*/  MOV R15, 0xffffffff ;  /* 0xffffffff000f7802 */ /* 0x000fe20000000f00 */
[----:B------:R-:W-:Y:S01]  /*111e0*/  IMAD.MOV.U32 R11, RZ, RZ, 0x1f ;  /* 0x0000001fff0b7424 */ /* 0x000fe200078e00ff */
[----:B------:R-:W-:-:S05]  /*111f0*/  LOP3.LUT R9, R9, 0x3, RZ, 0xc0, !PT ;  /* 0x0000000309097812 */ /* 0x000fca00078ec0ff */
[----:B------:R-:W-:-:S07]  /*11200*/  IMAD.MOV.U32 R13, RZ, RZ, R9 ;  /* 0x000000ffff0d7224 */ /* 0x000fce00078e0009 */
[----:B-----5:R-:W-:Y:S05]  /*11210*/  WARPSYNC.COLLECTIVE R15, `(.L_x_2562) ;  /* 0x000000000f087348 */ /* 0x020fea0003c00000 */
[----:B------:R0:W1:Y:S02]  /*11220*/  SHFL.IDX P6, R14, R13, R12, R11 ;  /* 0x0000000c0d0e7389 */ /* 0x00006400000c000b */
[----:B01---5:R-:W-:Y:S01]  /*11230*/  ENDCOLLECTIVE ;  /* 0x000000000000791b */ /* 0x023fe20003800000 */
.L_x_2562:
[----:B------:R-:W-:Y:S05]  /*11240*/  BSYNC B0 ;  /* 0x0000000000007941 */ /* 0x000fea0003800000 */
.L_x_2561:
[----:B------:R-:W-:Y:S05]  /*11250*/  BRA `(.L_x_2563) ;  /* 0xffffffbc00b87947 */ /* 0x000fea000383ffff */
.L_x_2498:
[----:B0-----:R0:W1:Y:S02]  /*11260*/  SYNCS.PHASECHK.TRANS64.TRYWAIT P0, [R7+URZ+0x2a840], R2 ;  /* 0x02a84002070075a7 */ /* 0x001064000800017f */
[----:B-1----:R-:W-:Y:S05]  /*11270*/  @!P0 NANOSLEEP.SYNCS 0x989680 ;  /* 0x009896800000895d */ /* 0x002fea0003900000 */
[----:B------:R-:W1:Y:S02]  /*11280*/  @!P0 SYNCS.PHASECHK.TRANS64 P0, [R7+URZ+0x2a840], R2 ;  /* 0x02a84002070085a7 */ /* 0x000e64000800007f */
[----:B-1----:R-:W-:Y:S05]  /*11290*/  @!P0 BRA `(.L_x_2498) ;  /* 0xfffffffc00f08947 */ /* 0x002fea000383ffff */
[----:B------:R-:W-:Y:S05]  /*112a0*/  BRA `(.L_x_2564) ;  /* 0xffffffc0002c7947 */ /* 0x000fea000383ffff */
.L_x_2499:
        /* <DEDUP_REMOVED lines=8> */
.L_x_2566:
[----:B------:R-:W-:Y:S05]  /*11330*/  BSYNC B0 ;  /* 0x0000000000007941 */ /* 0x000fea0003800000 */
.L_x_2565:
[----:B------:R-:W-:Y:S01]  /*11340*/  IMAD.MOV.U32 R13, RZ, RZ, R4 ;  /* 0x000000ffff0d7224 */ /* 0x000fe200078e0004 */
[----:B------:R-:W-:Y:S01]  /*11350*/  MOV R2, R14 ;  /* 0x0000000e00027202 */ /* 0x000fe20000000f00 */
[----:B------:R-:W-:Y:S02]  /*11360*/  IMAD.MOV.U32 R12, RZ, RZ, RZ ;  /* 0x000000ffff0c7224 */ /* 0x000fe400078e00ff */
[----:B------:R-:W-:Y:S02]  /*11370*/  IMAD.MOV.U32 R11, RZ, RZ, 0x181f ;  /* 0x0000181fff0b7424 */ /* 0x000fe400078e00ff */
[----:B------:R-:W-:Y:S02]  /*11380*/  IMAD.MOV.U32 R15, RZ, RZ, -0x1 ;  /* 0xffffffffff0f7424 */ /* 0x000fe400078e00ff */
[----:B------:R-:W-:-:S07]  /*11390*/  @P0 IMAD R8, R5, 0x2, R22 ;  /* 0x0000000205080824 */ /* 0x000fce00078e0216 */
[----:B------:R-:W-:Y:S05]  /*113a0*/  WARPSYNC.COLLECTIVE R15, `(.L_x_2567) ;  /* 0x000000000f087348 */ /* 0x000fea0003c00000 */
[----:B------:R0:W1:Y:S02]  /*113b0*/  SHFL.IDX P6, R14, R13, R12, R11 ;  /* 0x0000000c0d0e7389 */ /* 0x00006400000c000b */
[----:B01----:R-:W-:Y:S01]  /*113c0*/  ENDCOLLECTIVE ;  /* 0x000000000000791b */ /* 0x003fe20003800000 */
.L_x_2567:
[----:B------:R-:W-:Y:S02]  /*113d0*/  IMAD.MOV.U32 R13, RZ, RZ, R0 ;  /* 0x000000ffff0d7224 */ /* 0x000fe400078e0000 */
[----:B------:R-:W-:Y:S01]  /*113e0*/  IMAD.MOV.U32 R12, RZ, RZ, 0x1 ;  /* 0x00000001ff0c7424 */ /* 0x000fe200078e00ff */
[----:B------:R-:W-:-:S07]  /*113f0*/  MOV R3, R14 ;  /* 0x0000000e00037202 */ /* 0x000fce0000000f00 */
[----:B------:R-:W-:Y:S05]  /*11400*/  WARPSYNC.COLLECTIVE R15, `(.L_x_2568) ;  /* 0x000000000f087348 */ /* 0x000fea0003c00000 */
[----:B------:R0:W1:Y:S02]  /*11410*/  SHFL.IDX P6, R14, R13, R12, R11 ;  /* 0x0000000c0d0e7389 */ /* 0x00006400000c000b */
[----:B01----:R-:W-:Y:S01]  /*11420*/  ENDCOLLECTIVE ;  /* 0x000000000000791b */ /* 0x003fe20003800000 */
.L_x_2568:
        /* <DEDUP_REMOVED lines=13> */
[----:B0-----:R-:W-:Y:S01]  /*11500*/  MOV R2, R14 ;  /* 0x0000000e00027202 */ /* 0x001fe20000000f00 */
[----:B------:R-:W-:-:S07]  /*11510*/  @P1 IMAD R8, R5, 0x2, R22 ;  /* 0x0000000205081824 */ /* 0x000fce00078e0216 */
[----:B------:R-:W-:Y:S05]  /*11520*/  WARPSYNC.COLLECTIVE R15, `(.L_x_2569) ;  /* 0x000000000f087348 */ /* 0x000fea0003c00000 */
[----:B------:R0:W1:Y:S02]  /*11530*/  SHFL.IDX P6, R14, R13, R12, R11 ;  /* 0x0000000c0d0e7389 */ /* 0x00006400000c000b */
[----:B01----:R-:W-:Y:S01]  /*11540*/  ENDCOLLECTIVE ;  /* 0x000000000000791b */ /* 0x003fe20003800000 */
.L_x_2569:
[----:B------:R-:W-:Y:S01]  /*11550*/  MOV R13, R0 ;  /* 0x00000000000d7202 */ /* 0x000fe20000000f00 */
[----:B------:R-:W-:Y:S02]  /*11560*/  IMAD.MOV.U32 R12, RZ, RZ, 0x2 ;  /* 0x00000002ff0c7424 */ /* 0x000fe400078e00ff */
[----:B------:R-:W-:-:S07]  /*11570*/  IMAD.MOV.U32 R3, RZ, RZ, R14 ;  /* 0x000000ffff037224 */ /* 0x000fce00078e000e */
[----:B------:R-:W-:Y:S05]  /*11580*/  WARPSYNC.COLLECTIVE R15, `(.L_x_2570) ;  /* 0x000000000f087348 */ /* 0x000fea0003c00000 */
[----:B------:R0:W1:Y:S02]  /*11590*/  SHFL.IDX P6, R14, R13, R12, R11 ;  /* 0x0000000c0d0e7389 */ /* 0x00006400000c000b */
[----:B01----:R-:W-:Y:S01]  /*115a0*/  ENDCOLLECTIVE ;  /* 0x000000000000791b */ /* 0x003fe20003800000 */
.L_x_2570:
        /* <DEDUP_REMOVED lines=17> */
.L_x_2571:
[----:B------:R-:W-:Y:S02]  /*116c0*/  @P1 IMAD R8, R5, 0x2, R22 ;  /* 0x0000000205081824 */ /* 0x000fe400078e0216 */
[----:B------:R-:W-:Y:S02]  /*116d0*/  IMAD.MOV.U32 R13, RZ, RZ, R0 ;  /* 0x000000ffff0d7224 */ /* 0x000fe400078e0000 */
[----:B------:R-:W-:Y:S02]  /*116e0*/  IMAD.MOV.U32 R12, RZ, RZ, 0x3 ;  /* 0x00000003ff0c7424 */ /* 0x000fe400078e00ff */
[----:B------:R-:W-:-:S07]  /*116f0*/  IMAD.MOV.U32 R3, RZ, RZ, R14 ;  /* 0x000000ffff037224 */ /* 0x000fce00078e000e */
[----:B------:R-:W-:Y:S05]  /*11700*/  WARPSYNC.COLLECTIVE R15, `(.L_x_2572) ;  /* 0x000000000f087348 */ /* 0x000fea0003c00000 */
[----:B------:R0:W1:Y:S02]  /*11710*/  SHFL.IDX P6, R14, R13, R12, R11 ;  /* 0x0000000c0d0e7389 */ /* 0x00006400000c000b */
[----:B01----:R-:W-:Y:S01]  /*11720*/  ENDCOLLECTIVE ;  /* 0x000000000000791b */ /* 0x003fe20003800000 */
.L_x_2572:
[----:B------:R-:W-:-:S04]  /*11730*/  @P1 LEA R3, P0, R9, R3, 0x1 ;  /* 0x0000000309031211 */ /* 0x000fc800078008ff */
[----:B------:R-:W-:-:S04]  /*11740*/  @P1 IADD3.X R2, RZ, R2, RZ, P0, !PT ;  /* 0x00000002ff021210 */ /* 0x000fc800007fe4ff */
        /* <DEDUP_REMOVED lines=15> */
.L_x_2573:
[----:B------:R-:W-:Y:S02]  /*11840*/  @P1 IMAD R8, R5, 0x2, R22 ;  /* 0x0000000205081824 */ /* 0x000fe400078e0216 */
[----:B------:R-:W-:Y:S01]  /*11850*/  IMAD.MOV.U32 R13, RZ, RZ, R0 ;  /* 0x000000ffff0d7224 */ /* 0x000fe200078e0000 */
[----:B------:R-:W-:Y:S01]  /*11860*/  MOV R12, 0x4 ;  /* 0x00000004000c7802 */ /* 0x000fe20000000f00 */
[----:B------:R-:W-:-:S07]  /*11870*/  IMAD.MOV.U32 R3, RZ, RZ, R14 ;  /* 0x000000ffff037224 */ /* 0x000fce00078e000e */
[----:B------:R-:W-:Y:S05]  /*11880*/  WARPSYNC.COLLECTIVE R15, `(.L_x_2574) ;  /* 0x000000000f087348 */ /* 0x000fea0003c00000 */
[----:B------:R0:W1:Y:S02]  /*11890*/  SHFL.IDX P6, R14, R13, R12, R11 ;  /* 0x0000000c0d0e7389 */ /* 0x00006400000c000b */
[----:B01----:R-:W-:Y:S01]  /*118a0*/  ENDCOLLECTIVE ;  /* 0x000000000000791b */ /* 0x003fe20003800000 */
.L_x_2574:
        /* <DEDUP_REMOVED lines=17> */
.L_x_2575:
[----:B------:R-:W-:Y:S01]  /*119c0*/  @P1 LEA R8, R5, R22, 0x1 ;  /* 0x0000001605081211 */ /* 0x000fe200078e08ff */
[----:B------:R-:W-:Y:S02]  /*119d0*/  IMAD.MOV.U32 R13, RZ, RZ, R0 ;  /* 0x000000ffff0d7224 */ /* 0x000fe400078e0000 */
[----:B------:R-:W-:Y:S02]  /*119e0*/  IMAD.MOV.U32 R12, RZ, RZ, 0x5 ;  /* 0x00000005ff0c7424 */ /* 0x000fe400078e00ff */
[----:B------:R-:W-:-:S07]  /*119f0*/  IMAD.MOV.U32 R3, RZ, RZ, R14 ;  /* 0x000000ffff037224 */ /* 0x000fce00078e000e */
[----:B------:R-:W-:Y:S05]  /*11a00*/  WARPSYNC.COLLECTIVE R15, `(.L_x_2576) ;  /* 0x000000000f087348 */ /* 0x000fea0003c00000 */
[----:B------:R0:W1:Y:S02]  /*11a10*/  SHFL.IDX P6, R14, R13, R12, R11 ;  /* 0x0000000c0d0e7389 */ /* 0x00006400000c000b */
[----:B01----:R-:W-:Y:S01]  /*11a20*/  ENDCOLLECTIVE ;  /* 0x000000000000791b */ /* 0x003fe20003800000 */
.L_x_2576:
        /* <DEDUP_REMOVED lines=10> */
.L_x_2577:
        /* <DEDUP_REMOVED lines=8> */
.L_x_2504:
[----:B------:R-:W-:Y:S01]  /*11b50*/  IMAD.MOV.U32 R13, RZ, RZ, R4 ;  /* 0x000000ffff0d7224 */ /* 0x000fe200078e0004 */
[----:B------:R-:W-:Y:S01]  /*11b60*/  MOV R15, 0xffffffff ;  /* 0xffffffff000f7802 */ /* 0x000fe20000000f00 */
[----:B------:R-:W-:Y:S02]  /*11b70*/  IMAD.MOV.U32 R12, RZ, RZ, RZ ;  /* 0x000000ffff0c7224 */ /* 0x000fe400078e00ff */
[----:B------:R-:W-:Y:S02]  /*11b80*/  IMAD.MOV.U32 R11, RZ, RZ, 0x181f ;  /* 0x0000181fff0b7424 */ /* 0x000fe400078e00ff */
[----:B-----5:R-:W-:Y:S02]  /*11b90*/  IMAD R5, R10, R6, RZ ;  /* 0x000000060a057224 */ /* 0x020fe400078e02ff */
[----:B------:R-:W-:-:S07]  /*11ba0*/  IMAD R17, R17, 0x80, R9 ;  /* 0x0000008011117824 */ /* 0x000fce00078e0209 */
[----:B------:R-:W-:Y:S05]  /*11bb0*/  WARPSYNC.COLLECTIVE R15, `(.L_x_2579) ;  /* 0x000000000f087348 */ /* 0x000fea0003c00000 */
[----:B------:R0:W1:Y:S02]  /*11bc0*/  SHFL.IDX P6, R14, R13, R12, R11 ;  /* 0x0000000c0d0e7389 */ /* 0x00006400000c000b */
[----:B01----:R-:W-:Y:S01]  /*11bd0*/  ENDCOLLECTIVE ;  /* 0x000000000000791b */ /* 0x003fe20003800000 */
.L_x_2579:
[C---:B------:R-:W-:Y:S01]  /*11be0*/  VIADD R6, R17.reuse, 0x10 ;  /* 0x0000001011067836 */ /* 0x040fe20000000000 */
[----:B------:R-:W-:Y:S01]  /*11bf0*/  ISETP.GE.AND P2, PT, R17, R5, PT ;  /* 0x000000051100720c */ /* 0x000fe20003f46270 */
[----:B------:R-:W-:Y:S02]  /*11c00*/  IMAD.MOV.U32 R13, RZ, RZ, R0 ;  /* 0x000000ffff0d7224 */ /* 0x000fe400078e0000 */
[----:B------:R-:W-:-:S10]  /*11c10*/  IMAD.MOV.U32 R2, RZ, RZ, R14 ;  /* 0x000000ffff027224 */ /* 0x000fd400078e000e */
[----:B------:R-:W-:Y:S05]  /*11c20*/  WARPSYNC.COLLECTIVE R15, `(.L_x_2580) ;  /* 0x000000000f087348 */ /* 0x000fea0003c00000 */
[----:B------:R0:W1:Y:S02]  /*11c30*/  SHFL.IDX P6, R14, R13, R12, R11 ;  /* 0x0000000c0d0e7389 */ /* 0x00006400000c000b */
[----:B01----:R-:W-:Y:S01]  /*11c40*/  ENDCOLLECTIVE ;  /* 0x000000000000791b */ /* 0x003fe20003800000 */
.L_x_2580:
[----:B------:R-:W-:Y:S01]  /*11c50*/  IMAD.MOV.U32 R13, RZ, RZ, R4 ;  /* 0x000000ffff0d7224 */ /* 0x000fe200078e0004 */
[----:B------:R-:W-:Y:S02]  /*11c60*/  MOV R12, 0x1 ;  /* 0x00000001000c7802 */ /* 0x000fe40000000f00 */
[----:B------:R-:W-:-:S04]  /*11c70*/  @!P2 LEA R14, P4, R8, R14, 0x1 ;  /* 0x0000000e080ea211 */ /* 0x000fc800078808ff */
[----:B------:R-:W-:Y:S01]  /*11c80*/  @!P2 IADD3.X R3, RZ, R2, RZ, P4, !PT ;  /* 0x00000002ff03a210 */ /* 0x000fe200027fe4ff */
[----:B------:R-:W-:-:S08]  /*11c90*/  @!P2 IMAD.MOV.U32 R2, RZ, RZ, R14 ;  /* 0x000000ffff02a224 */ /* 0x000fd000078e000e */
[----:B------:R-:W-:Y:S05]  /*11ca0*/  WARPSYNC.COLLECTIVE R15, `(.L_x_2581) ;  /* 0x000000000f087348 */ /* 0x000fea0003c00000 */
[----:B------:R0:W1:Y:S02]  /*11cb0*/  SHFL.IDX P6, R14, R13, R12, R11 ;  /* 0x0000000c0d0e7389 */ /* 0x00006400000c000b */
[----:B01----:R-:W-:Y:S01]  /*11cc0*/  ENDCOLLECTIVE ;  /* 0x000000000000791b */ /* 0x003fe20003800000 */
.L_x_2581:
[----:B------:R-:W-:Y:S01]  /*11cd0*/  @!PT LDS RZ, [RZ] ;  /* 0x00000000fffff984 */ /* 0x000fe20000000800 */
[----:B------:R-:W-:Y:S01]  /*11ce0*/  @!PT LDS RZ, [RZ] ;  /* 0x00000000fffff984 */ /* 0x000fe20000000800 */
[----:B------:R-:W-:Y:S01]  /*11cf0*/  @!PT LDS RZ, [RZ] ;  /* 0x00000000fffff984 */ /* 0x000fe20000000800 */
[----:B------:R-:W-:Y:S04]  /*11d00*/  @!P2 LDGSTS.E.BYPASS.LTC128B.128 [R34+0xc400], desc[UR36][R2.64], !P3 ;  /* 0x0c4000000222afae */ /* 0x000fe8000d901d64 */
[----:B------:R-:W-:Y:S04]  /*11d10*/  @!P2 LDGSTS.E.BYPASS.LTC128B.128 [R34+0x10400], desc[UR36][R2.64+0x80], !P0 ;  /* 0x104000800222afae */ /* 0x000fe8000c101d64 */
[----:B------:R0:W-:Y:S01]  /*11d20*/  @!P2 LDGSTS.E.BYPASS.LTC128B.128 [R34+0x14400], desc[UR36][R2.64+0x100], !P1 ;  /* 0x144001000222afae */ /* 0x0001e2000c901d64 */
[----:B------:R-:W-:Y:S01]  /*11d30*/  ISETP.GE.AND P2, PT, R6, R5, PT ;  /* 0x000000050600720c */ /* 0x000fe20003f46270 */
[----:B------:R-:W-:-:S02]  /*11d40*/  IMAD.MOV.U32 R13, RZ, RZ, R0 ;  /* 0x000000ffff0d7224 */ /* 0x000fc400078e0000 */
[----:B------:R-:W-:Y:S02]  /*11d50*/  VIADD R6, R17, 0x20 ;  /* 0x0000002011067836 */ /* 0x000fe40000000000 */
[----:B0-----:R-:W-:-:S08]  /*11d60*/  IMAD.MOV.U32 R2, RZ, RZ, R14 ;  /* 0x000000ffff027224 */ /* 0x001fd000078e000e */
[----:B------:R-:W-:Y:S05]  /*11d70*/  WARPSYNC.COLLECTIVE R15, `(.L_x_2582) ;  /* 0x000000000f087348 */ /* 0x000fea0003c00000 */
[----:B------:R0:W1:Y:S02]  /*11d80*/  SHFL.IDX P6, R14, R13, R12, R11 ;  /* 0x0000000c0d0e7389 */ /* 0x00006400000c000b */
[----:B01----:R-:W-:Y:S01]  /*11d90*/  ENDCOLLECTIVE ;  /* 0x000000000000791b */ /* 0x003fe20003800000 */
.L_x_2582:
[----:B------:R-:W-:Y:S01]  /*11da0*/  IMAD.MOV.U32 R13, RZ, RZ, R4 ;  /* 0x000000ffff0d7224 */ /* 0x000fe200078e0004 */
[----:B------:R-:W-:Y:S02]  /*11db0*/  MOV R12, 0x2 ;  /* 0x00000002000c7802 */ /* 0x000fe40000000f00 */
[----:B------:R-:W-:-:S05]  /*11dc0*/  @!P2 LEA R14, P4, R8, R14, 0x1 ;  /* 0x0000000e080ea211 */ /* 0x000fca00078808ff */
[----:B------:R-:W-:Y:S01]  /*11dd0*/  @!P2 IMAD.X R7, RZ, RZ, R2, P4 ;  /* 0x000000ffff07a224 */ /* 0x000fe200020e0602 */
[----:B------:R-:W-:-:S07]  /*11de0*/  @!P2 MOV R2, R14 ;  /* 0x0000000e0002a202 */ /* 0x000fce0000000f00 */
[----:B------:R-:W-:Y:S05]  /*11df0*/  WARPSYNC.COLLECTIVE R15, `(.L_x_2583) ;  /* 0x000000000f087348 */ /* 0x000fea0003c00000 */
[----:B------:R0:W1:Y:S02]  /*11e00*/  SHFL.IDX P6, R14, R13, R12, R11 ;  /* 0x0000000c0d0e7389 */ /* 0x00006400000c000b */
[----:B01----:R-:W-:Y:S01]  /*11e10*/  ENDCOLLECTIVE ;  /* 0x000000000000791b */ /* 0x003fe20003800000 */
.L_x_2583:
[----:B------:R-:W-:-:S05]  /*11e20*/  @!P2 IMAD.MOV.U32 R3, RZ, RZ, R7 ;  /* 0x000000ffff03a224 */ /* 0x000fca00078e0007 */
[----:B------:R-:W-:Y:S01]  /*11e30*/  @!PT LDS RZ, [RZ] ;  /* 0x00000000fffff984 */ /* 0x000fe20000000800 */
[----:B------:R-:W-:Y:S01]  /*11e40*/  @!PT LDS RZ, [RZ] ;  /* 0x00000000fffff984 */ /* 0x000fe20000000800 */
[----:B------:R-:W-:Y:S01]  /*11e50*/  @!PT LDS RZ, [RZ] ;  /* 0x00000000fffff984 */ /* 0x000fe20000000800 */
[----:B------:R-:W-:Y:S04]  /*11e60*/  @!P2 LDGSTS.E.BYPASS.LTC128B.128 [R34+0xcc00], desc[UR36][R2.64], !P3 ;  /* 0x0cc000000222afae */ /* 0x000fe8000d901d64 */
[----:B------:R-:W-:Y:S01]  /*11e70*/  @!P2 LDGSTS.E.BYPASS.LTC128B.128 [R34+0x10c00], desc[UR36][R2.64+0x80], !P0 ;  /* 0x10c000800222afae */ /* 0x000fe2000c101d64 */
[----:B------:R-:W-:-:S03]  /*11e80*/  IMAD.MOV.U32 R13, RZ, RZ, R0 ;  /* 0x000000ffff0d7224 */ /* 0x000fc600078e0000 */
[----:B------:R0:W-:Y:S01]  /*11e90*/  @!P2 LDGSTS.E.BYPASS.LTC128B.128 [R34+0x14c00], desc[UR36][R2.64+0x100], !P1 ;  /* 0x14c001000222afae */ /* 0x0001e2000c901d64 */
[----:B------:R-:W-:Y:S01]  /*11ea0*/  ISETP.GE.AND P2, PT, R6, R5, PT ;  /* 0x000000050600720c */ /* 0x000fe20003f46270 */
[----:B------:R-:W-:Y:S02]  /*11eb0*/  VIADD R6, R17, 0x30 ;  /* 0x0000003011067836 */ /* 0x000fe40000000000 */
[----:B0-----:R-:W-:-:S10]  /*11ec0*/  IMAD.MOV.U32 R2, RZ, RZ, R14 ;  /* 0x000000ffff027224 */ /* 0x001fd400078e000e */
[----:B------:R-:W-:Y:S05]  /*11ed0*/  WARPSYNC.COLLECTIVE R15, `(.L_x_2584) ;  /* 0x000000000f087348 */ /* 0x000fea0003c00000 */
[----:B------:R0:W1:Y:S02]  /*11ee0*/  SHFL.IDX P6, R14, R13, R12, R11 ;  /* 0x0000000c0d0e7389 */ /* 0x00006400000c000b */
[----:B01----:R-:W-:Y:S01]  /*11ef0*/  ENDCOLLECTIVE ;  /* 0x000000000000791b */ /* 0x003fe20003800000 */
.L_x_2584:
        /* <DEDUP_REMOVED lines=8> */
.L_x_2585:
        /* <DEDUP_REMOVED lines=14> */
.L_x_2586:
        /* <DEDUP_REMOVED lines=8> */
.L_x_2587:
        /* <DEDUP_REMOVED lines=14> */
.L_x_2588:
        /* <DEDUP_REMOVED lines=8> */
.L_x_2589:
        /* <DEDUP_REMOVED lines=14> */
.L_x_2590:
        /* <DEDUP_REMOVED lines=8> */
.L_x_2591:
        /* <DEDUP_REMOVED lines=9> */
[----:B0-----:R-:W-:-:S12]  /*12430*/  IMAD.MOV.U32 R2, RZ, RZ, R14 ;  /* 0x000000ffff027224 */ /* 0x001fd800078e000e */
[----:B------:R-:W-:Y:S05]  /*12440*/  WARPSYNC.COLLECTIVE R15, `(.L_x_2592) ;  /* 0x000000000f087348 */ /* 0x000fea0003c00000 */
[----:B------:R0:W1:Y:S02]  /*12450*/  SHFL.IDX P6, R14, R13, R12, R11 ;  /* 0x0000000c0d0e7389 */ /* 0x00006400000c000b */
[----:B01----:R-:W-:Y:S01]  /*12460*/  ENDCOLLECTIVE ;  /* 0x000000000000791b */ /* 0x003fe20003800000 */
.L_x_2592:
[----:B------:R-:W-:Y:S02]  /*12470*/  IMAD.MOV.U32 R13, RZ, RZ, R4 ;  /* 0x000000ffff0d7224 */ /* 0x000fe400078e0004 */
[----:B------:R-:W-:Y:S01]  /*12480*/  IMAD.MOV.U32 R12, RZ, RZ, 0x7 ;  /* 0x00000007ff0c7424 */ /* 0x000fe200078e00ff */
[----:B------:R-:W-:-:S05]  /*12490*/  @!P2 LEA R14, P4, R8, R14, 0x1 ;  /* 0x0000000e080ea211 */ /* 0x000fca00078808ff */
[----:B------:R-:W-:Y:S01]  /*124a0*/  @!P2 IMAD.X R7, RZ, RZ, R2, P4 ;  /* 0x000000ffff07a224 */ /* 0x000fe200020e0602 */
[----:B------:R-:W-:-:S07]  /*124b0*/  @!P2 MOV R2, R14 ;  /* 0x0000000e0002a202 */ /* 0x000fce0000000f00 */
[----:B------:R-:W-:Y:S05]  /*124c0*/  WARPSYNC.COLLECTIVE R15, `(.L_x_2593) ;  /* 0x000000000f087348 */ /* 0x000fea0003c00000 */
[----:B------:R0:W1:Y:S02]  /*124d0*/  SHFL.IDX P6, R14, R13, R12, R11 ;  /* 0x0000000c0d0e7389 */ /* 0x00006400000c000b */
[----:B01----:R-:W-:Y:S01]  /*124e0*/  ENDCOLLECTIVE ;  /* 0x000000000000791b */ /* 0x003fe20003800000 */
.L_x_2593:
        /* <DEDUP_REMOVED lines=8> */
[----:B------:R-:W-:-:S07]  /*12570*/  MOV R4, R14 ;  /* 0x0000000e00047202 */ /* 0x000fce0000000f00 */
[----:B0-----:R-:W-:Y:S05]  /*12580*/  WARPSYNC.COLLECTIVE R15, `(.L_x_2594) ;  /* 0x000000000f087348 */ /* 0x001fea0003c00000 */
[----:B------:R1:W2:Y:S02]  /*12590*/  SHFL.IDX P6, R14, R13, R12, R11 ;  /* 0x0000000c0d0e7389 */ /* 0x0002a400000c000b */
[----:B012---:R-:W-:Y:S01]  /*125a0*/  ENDCOLLECTIVE ;  /* 0x000000000000791b */ /* 0x007fe20003800000 */
.L_x_2594:
[----:B------:R-:W-:Y:S05]  /*125b0*/  BRA `(.L_x_2595) ;  /* 0xffffffc0000c7947 */ /* 0x000fea000383ffff */
.L_x_2509:
[----:B0-----:R0:W1:Y:S02]  /*125c0*/  SYNCS.PHASECHK.TRANS64.TRYWAIT P0, [R22+URZ+0x2a820], R3 ;  /* 0x02a82003160075a7 */ /* 0x001064000800017f */
[----:B-1----:R-:W-:Y:S05]  /*125d0*/  @!P0 NANOSLEEP.SYNCS 0x989680 ;  /* 0x009896800000895d */ /* 0x002fea0003900000 */
[----:B------:R-:W1:Y:S02]  /*125e0*/  @!P0 SYNCS.PHASECHK.TRANS64 P0, [R22+URZ+0x2a820], R3 ;  /* 0x02a82003160085a7 */ /* 0x000e64000800007f */
[----:B-1----:R-:W-:Y:S05]  /*125f0*/  @!P0 BRA `(.L_x_2509) ;  /* 0xfffffffc00f08947 */ /* 0x002fea000383ffff */
[----:B------:R-:W-:Y:S05]  /*12600*/  BRA `(.L_x_2596) ;  /* 0xffffffc0007c7947 */ /* 0x000fea000383ffff */
.L_x_2514:
[----:B0-----:R0:W1:Y:S02]  /*12610*/  SYNCS.PHASECHK.TRANS64.TRYWAIT P0, [R6+URZ+0x2a840], R3 ;  /* 0x02a84003060075a7 */ /* 0x001064000800017f */
[----:B-1----:R-:W-:Y:S05]  /*12620*/  @!P0 NANOSLEEP.SYNCS 0x989680 ;  /* 0x009896800000895d */ /* 0x002fea0003900000 */
[----:B------:R-:W1:Y:S02]  /*12630*/  @!P0 SYNCS.PHASECHK.TRANS64 P0, [R6+URZ+0x2a840], R3 ;  /* 0x02a84003060085a7 */ /* 0x000e64000800007f */
[----:B-1----:R-:W-:Y:S05]  /*12640*/  @!P0 BRA `(.L_x_2514) ;  /* 0xfffffffc00f08947 */ /* 0x002fea000383ffff */
[----:B------:R-:W-:Y:S05]  /*12650*/  BRA `(.L_x_2597) ;  /* 0xffffffc4004c7947 */ /* 0x000fea000383ffff */
.L_x_2515:
[----:B------:R-:W-:Y:S01]  /*12660*/  BSSY B1, `(.L_x_2598) ;  /* 0x0000008000017945 */ /* 0x000fe20003800000 */
[----:B------:R-:W-:Y:S01]  /*12670*/  IMAD.MOV.U32 R13, RZ, RZ, R5 ;  /* 0x000000ffff0d7224 */ /* 0x000fe200078e0005 */
[----:B------:R-:W-:Y:S01]  /*12680*/  MOV R11, 0x181f ;  /* 0x0000181f000b7802 */ /* 0x000fe20000000f00 */
[----:B------:R-:W-:Y:S02]  /*12690*/  IMAD.MOV.U32 R12, RZ, RZ, RZ ;  /* 0x000000ffff0c7224 */ /* 0x000fe400078e00ff */
[----:B------:R-:W-:-:S07]  /*126a0*/  IMAD.MOV.U32 R15, RZ, RZ, -0x1 ;  /* 0xffffffffff0f7424 */ /* 0x000fce00078e00ff */
[----:B--2---:R-:W-:Y:S05]  /*126b0*/  WARPSYNC.COLLECTIVE R15, `(.L_x_2599) ;  /* 0x000000000f087348 */ /* 0x004fea0003c00000 */
[----:B--2---:R0:W1:Y:S02]  /*126c0*/  SHFL.IDX P6, R14, R13, R12, R11 ;  /* 0x0000000c0d0e7389 */ /* 0x00406400000c000b */
[----:B01----:R-:W-:Y:S01]  /*126d0*/  ENDCOLLECTIVE ;  /* 0x000000000000791b */ /* 0x003fe20003800000 */
.L_x_2599:
[----:B------:R-:W-:Y:S05]  /*126e0*/  BSYNC B1 ;  /* 0x0000000000017941 */ /* 0x000fea0003800000 */
.L_x_2598:
[----:B------:R-:W0:Y:S01]  /*126f0*/  S2R R35, SR_TID.X ;  /* 0x0000000000237919 */ /* 0x000e220000002100 */
[----:B------:R-:W-:Y:S01]  /*12700*/  IMAD.MOV.U32 R13, RZ, RZ, R9 ;  /* 0x000000ffff0d7224 */ /* 0x000fe200078e0009 */
[----:B------:R-:W-:Y:S01]  /*12710*/  MOV R12, RZ ;  /* 0x000000ff000c7202 */ /* 0x000fe20000000f00 */
[----:B------:R-:W-:Y:S02]  /*12720*/  IMAD.MOV.U32 R11, RZ, RZ, 0x181f ;  /* 0x0000181fff0b7424 */ /* 0x000fe400078e00ff */
[----:B------:R-:W-:Y:S02]  /*12730*/  IMAD.MOV.U32 R15, RZ, RZ, -0x1 ;  /* 0xffffffffff0f7424 */ /* 0x000fe400078e00ff */
[----:B------:R-:W-:Y:S02]  /*12740*/  IMAD.MOV.U32 R3, RZ, RZ, R14 ;  /* 0x000000ffff037224 */ /* 0x000fe400078e000e */
[----:B------:R-:W-:-:S07]  /*12750*/  IMAD R4, R4, 0x2, R22 ;  /* 0x0000000204047824 */ /* 0x000fce00078e0216 */
[----:B0-----:R-:W-:Y:S05]  /*12760*/  WARPSYNC.COLLECTIVE R15, `(.L_x_2600) ;  /* 0x000000000f087348 */ /* 0x001fea0003c00000 */
[----:B------:R1:W2:Y:S02]  /*12770*/  SHFL.IDX P6, R14, R13, R12, R11 ;  /* 0x0000000c0d0e7389 */ /* 0x0002a400000c000b */
[----:B012---:R-:W-:Y:S01]  /*12780*/  ENDCOLLECTIVE ;  /* 0x000000000000791b */ /* 0x007fe20003800000 */
.L_x_2600:
[----:B------:R-:W-:Y:S01]  /*12790*/  MOV R13, R5 ;  /* 0x00000005000d7202 */ /* 0x000fe20000000f00 */
[----:B------:R-:W-:Y:S02]  /*127a0*/  IMAD.MOV.U32 R12, RZ, RZ, 0x1 ;  /* 0x00000001ff0c7424 */ /* 0x000fe400078e00ff */
[----:B------:R-:W-:Y:S01]  /*127b0*/  IMAD.SHL.U32 R35, R35, 0x8, RZ ;  /* 0x0000000823237824 */ /* 0x000fe200078e00ff */
[----:B------:R-:W-:-:S07]  /*127c0*/  MOV R2, R14 ;  /* 0x0000000e00027202 */ /* 0x000fce0000000f00 */
[----:B------:R-:W-:Y:S05]  /*127d0*/  WARPSYNC.COLLECTIVE R15, `(.L_x_2601) ;  /* 0x000000000f087348 */ /* 0x000fea0003c00000 */
[----:B------:R0:W1:Y:S02]  /*127e0*/  SHFL.IDX P6, R14, R13, R12, R11 ;  /* 0x0000000c0d0e7389 */ /* 0x00006400000c000b */
[----:B01----:R-:W-:Y:S01]  /*127f0*/  ENDCOLLECTIVE ;  /* 0x000000000000791b */ /* 0x003fe20003800000 */
.L_x_2601:
[----:B------:R-:W-:-:S05]  /*12800*/  LOP3.LUT R35, R35, 0x38, RZ, 0xc0, !PT ;  /* 0x0000003823237812 */ /* 0x000fca00078ec0ff */
[----:B------:R-:W-:-:S05]  /*12810*/  IMAD.SHL.U32 R0, R35, 0x2, RZ ;  /* 0x0000000223007824 */ /* 0x000fca00078e00ff */
[----:B------:R-:W-:Y:S01]  /*12820*/  IADD3 R2, P0, R2, R0, RZ ;  /* 0x0000000002027210 */ /* 0x000fe20007f1e0ff */
[----:B------:R-:W-:-:S04]  /*12830*/  IMAD.MOV.U32 R13, RZ, RZ, R9 ;  /* 0x000000ffff0d7224 */ /* 0x000fc800078e0009 */
[----:B------:R-:W-:-:S05]  /*12840*/  IMAD.X R3, RZ, RZ, R3, P0 ;  /* 0x000000ffff037224 */ /* 0x000fca00000e0603 */
        /* <DEDUP_REMOVED lines=10> */
.L_x_2602:
[----:B------:R-:W-:Y:S02]  /*128f0*/  IMAD.MOV.U32 R13, RZ, RZ, R5 ;  /* 0x000000ffff0d7224 */ /* 0x000fe400078e0005 */
[----:B------:R-:W-:Y:S01]  /*12900*/  IMAD.MOV.U32 R12, RZ, RZ, 0x2 ;  /* 0x00000002ff0c7424 */ /* 0x000fe200078e00ff */
[----:B------:R-:W-:-:S07]  /*12910*/  MOV R2, R14 ;  /* 0x0000000e00027202 */ /* 0x000fce0000000f00 */
[----:B------:R-:W-:Y:S05]  /*12920*/  WARPSYNC.COLLECTIVE R15, `(.L_x_2603) ;  /* 0x000000000f087348 */ /* 0x000fea0003c00000 */
[----:B------:R0:W1:Y:S02]  /*12930*/  SHFL.IDX P6, R14, R13, R12, R11 ;  /* 0x0000000c0d0e7389 */ /* 0x00006400000c000b */
[----:B01----:R-:W-:Y:S01]  /*12940*/  ENDCOLLECTIVE ;  /* 0x000000000000791b */ /* 0x003fe20003800000 */
.L_x_2603:
        /* <DEDUP_REMOVED lines=9> */
[----:B------:R-:W-:-:S07]  /*129e0*/  MOV R35, R14 ;  /* 0x0000000e00237202 */ /* 0x000fce0000000f00 */
[----:B0-----:R-:W-:Y:S05]  /*129f0*/  WARPSYNC.COLLECTIVE R15, `(.L_x_2604) ;  /* 0x000000000f087348 */ /* 0x001fea0003c00000 */
[----:B------:R1:W2:Y:S02]  /*12a00*/  SHFL.IDX P6, R14, R13, R12, R11 ;  /* 0x0000000c0d0e7389 */ /* 0x0002a400000c000b */
[----:B012---:R-:W-:Y:S01]  /*12a10*/  ENDCOLLECTIVE ;  /* 0x000000000000791b */ /* 0x007fe20003800000 */
.L_x_2604:
[----:B------:R-:W-:Y:S01]  /*12a20*/  MOV R13, R5 ;  /* 0x00000005000d7202 */ /* 0x000fe20000000f00 */
[----:B------:R-:W-:Y:S02]  /*12a30*/  IMAD.MOV.U32 R12, RZ, RZ, 0x3 ;  /* 0x00000003ff0c7424 */ /* 0x000fe400078e00ff */
[----:B------:R-:W-:-:S07]  /*12a40*/  IMAD.MOV.U32 R2, RZ, RZ, R14 ;  /* 0x000000ffff027224 */ /* 0x000fce00078e000e */
[----:B------:R-:W-:Y:S05]  /*12a50*/  WARPSYNC.COLLECTIVE R15, `(.L_x_2605) ;  /* 0x000000000f087348 */ /* 0x000fea0003c00000 */
[----:B------:R0:W1:Y:S02]  /*12a60*/  SHFL.IDX P6, R14, R13, R12, R11 ;  /* 0x0000000c0d0e7389 */ /* 0x00006400000c000b */
[----:B01----:R-:W-:Y:S01]  /*12a70*/  ENDCOLLECTIVE ;  /* 0x000000000000791b */ /* 0x003fe20003800000 */
.L_x_2605:
        /* <DEDUP_REMOVED lines=13> */
.L_x_2606:
[----:B------:R-:W-:Y:S02]  /*12b50*/  IMAD.MOV.U32 R13, RZ, RZ, R5 ;  /* 0x000000ffff0d7224 */ /* 0x000fe400078e0005 */
[----:B------:R-:W-:Y:S01]  /*12b60*/  IMAD.MOV.U32 R12, RZ, RZ, 0x4 ;  /* 0x00000004ff0c7424 */ /* 0x000fe200078e00ff */
[----:B------:R-:W-:-:S07]  /*12b70*/  MOV R2, R14 ;  /* 0x0000000e00027202 */ /* 0x000fce0000000f00 */
[----:B------:R-:W-:Y:S05]  /*12b80*/  WARPSYNC.COLLECTIVE R15, `(.L_x_2607) ;  /* 0x000000000f087348 */ /* 0x000fea0003c00000 */
[----:B------:R0:W1:Y:S02]  /*12b90*/  SHFL.IDX P6, R14, R13, R12, R11 ;  /* 0x0000000c0d0e7389 */ /* 0x00006400000c000b */
[----:B01----:R-:W-:Y:S01]  /*12ba0*/  ENDCOLLECTIVE ;  /* 0x000000000000791b */ /* 0x003fe20003800000 */
.L_x_2607:
        /* <DEDUP_REMOVED lines=13> */
.L_x_2608:
[----:B------:R-:W-:Y:S01]  /*12c80*/  MOV R13, R5 ;  /* 0x00000005000d7202 */ /* 0x000fe20000000f00 */
[----:B------:R-:W-:Y:S02]  /*12c90*/  IMAD.MOV.U32 R12, RZ, RZ, 0x5 ;  /* 0x00000005ff0c7424 */ /* 0x000fe400078e00ff */
[----:B------:R-:W-:-:S07]  /*12ca0*/  IMAD.MOV.U32 R2, RZ, RZ, R14 ;  /* 0x000000ffff027224 */ /* 0x000fce00078e000e */
[----:B------:R-:W-:Y:S05]  /*12cb0*/  WARPSYNC.COLLECTIVE R15, `(.L_x_2609) ;  /* 0x000000000f087348 */ /* 0x000fea0003c00000 */
[----:B------:R0:W1:Y:S02]  /*12cc0*/  SHFL.IDX P6, R14, R13, R12, R11 ;  /* 0x0000000c0d0e7389 */ /* 0x00006400000c000b */
[----:B01----:R-:W-:Y:S01]  /*12cd0*/  ENDCOLLECTIVE ;  /* 0x000000000000791b */ /* 0x003fe20003800000 */
.L_x_2609:
        /* <DEDUP_REMOVED lines=13> */
.L_x_2610:
[----:B------:R-:W-:Y:S01]  /*12db0*/  MOV R2, R14 ;  /* 0x0000000e00027202 */ /* 0x000fe20000000f00 */
[----:B------:R-:W-:Y:S06]  /*12dc0*/  BRA `(.L_x_2611) ;  /* 0xffffffc000847947 */ /* 0x000fec000383ffff */
.L_x_2520:
[----:B---3--:R3:W4:Y:S02]  /*12dd0*/  SYNCS.PHASECHK.TRANS64.TRYWAIT P0, [R4+URZ+0x2a860], R2 ;  /* 0x02a86002040075a7 */ /* 0x008724000800017f */
[----:B----4-:R-:W-:Y:S05]  /*12de0*/  @!P0 NANOSLEEP.SYNCS 0x989680 ;  /* 0x009896800000895d */ /* 0x010fea0003900000 */
[----:B------:R-:W4:Y:S02]  /*12df0*/  @!P0 SYNCS.PHASECHK.TRANS64 P0, [R4+URZ+0x2a860], R2 ;  /* 0x02a86002040085a7 */ /* 0x000f24000800007f */
[----:B----4-:R-:W-:Y:S05]  /*12e00*/  @!P0 BRA `(.L_x_2520) ;  /* 0xfffffffc00f08947 */ /* 0x010fea000383ffff */
[----:B------:R-:W-:Y:S05]  /*12e10*/  BRA `(.L_x_2612) ;  /* 0xffffffc000e47947 */ /* 0x000fea000383ffff */
.L_x_2521:
[----:B------:R-:W-:Y:S01]  /*12e20*/  BSSY B1, `(.L_x_2613) ;  /* 0x0000008000017945 */ /* 0x000fe20003800000 */
[----:B------:R-:W-:Y:S01]  /*12e30*/  IMAD.MOV.U32 R13, RZ, RZ, R24 ;  /* 0x000000ffff0d7224 */ /* 0x000fe200078e0018 */
[----:B------:R-:W-:Y:S01]  /*12e40*/  MOV R15, 0xffffffff ;  /* 0xffffffff000f7802 */ /* 0x000fe20000000f00 */
[----:B------:R-:W-:Y:S02]  /*12e50*/  IMAD.MOV.U32 R12, RZ, RZ, RZ ;  /* 0x000000ffff0c7224 */ /* 0x000fe400078e00ff */
[----:B------:R-:W-:-:S07]  /*12e60*/  IMAD.MOV.U32 R11, RZ, RZ, 0x181f ;  /* 0x0000181fff0b7424 */ /* 0x000fce00078e00ff */
[----:B--23--:R-:W-:Y:S05]  /*12e70*/  WARPSYNC.COLLECTIVE R15, `(.L_x_2614) ;  /* 0x000000000f087348 */ /* 0x00cfea0003c00000 */
[----:B--2---:R0:W1:Y:S02]  /*12e80*/  SHFL.IDX P6, R14, R13, R12, R11 ;  /* 0x0000000c0d0e7389 */ /* 0x00406400000c000b */
[----:B01-3--:R-:W-:Y:S01]  /*12e90*/  ENDCOLLECTIVE ;  /* 0x000000000000791b */ /* 0x00bfe20003800000 */
.L_x_2614:
[----:B------:R-:W-:Y:S05]  /*12ea0*/  BSYNC B1 ;  /* 0x0000000000017941 */ /* 0x000fea0003800000 */
.L_x_2613:
[----:B------:R-:W-:Y:S01]  /*12eb0*/  IMAD.MOV.U32 R13, RZ, RZ, R23 ;  /* 0x000000ffff0d7224 */ /* 0x000fe200078e0017 */
[----:B------:R-:W-:Y:S01]  /*12ec0*/  MOV R11, 0x181f ;  /* 0x0000181f000b7802 */ /* 0x000fe20000000f00 */
[----:B------:R-:W-:Y:S01]  /*12ed0*/  IMAD.MOV.U32 R12, RZ, RZ, RZ ;  /* 0x000000ffff0c7224 */ /* 0x000fe200078e00ff */
[----:B------:R-:W-:Y:S01]  /*12ee0*/  LEA R5, R5, R22, 0x1 ;  /* 0x0000001605057211 */ /* 0x000fe200078e08ff */
[----:B------:R-:W-:Y:S02]  /*12ef0*/  IMAD.MOV.U32 R15, RZ, RZ, -0x1 ;  /* 0xffffffffff0f7424 */ /* 0x000fe400078e00ff */
[----:B------:R-:W-:-:S07]  /*12f00*/  IMAD.MOV.U32 R3, RZ, RZ, R14 ;  /* 0x000000ffff037224 */ /* 0x000fce00078e000e */
[----:B------:R-:W-:Y:S05]  /*12f10*/  WARPSYNC.COLLECTIVE R15, `(.L_x_2615) ;  /* 0x000000000f087348 */ /* 0x000fea0003c00000 */
[----:B------:R0:W1:Y:S02]  /*12f20*/  SHFL.IDX P6, R14, R13, R12, R11 ;  /* 0x0000000c0d0e7389 */ /* 0x00006400000c000b */
[----:B01----:R-:W-:Y:S01]  /*12f30*/  ENDCOLLECTIVE ;  /* 0x000000000000791b */ /* 0x003fe20003800000 */
.L_x_2615:
[----:B------:R-:W-:Y:S02]  /*12f40*/  IMAD.MOV.U32 R13, RZ, RZ, R24 ;  /* 0x000000ffff0d7224 */ /* 0x000fe400078e0018 */
[----:B------:R-:W-:Y:S02]  /*12f50*/  IMAD.MOV.U32 R12, RZ, RZ, 0x1 ;  /* 0x00000001ff0c7424 */ /* 0x000fe400078e00ff */
[----:B------:R-:W-:-:S07]  /*12f60*/  IMAD.MOV.U32 R2, RZ, RZ, R14 ;  /* 0x000000ffff027224 */ /* 0x000fce00078e000e */
[----:B------:R-:W-:Y:S05]  /*12f70*/  WARPSYNC.COLLECTIVE R15, `(.L_x_2616) ;  /* 0x000000000f087348 */ /* 0x000fea0003c00000 */
[----:B------:R0:W1:Y:S02]  /*12f80*/  SHFL.IDX P6, R14, R13, R12, R11 ;  /* 0x0000000c0d0e7389 */ /* 0x00006400000c000b */
[----:B01----:R-:W-:Y:S01]  /*12f90*/  ENDCOLLECTIVE ;  /* 0x000000000000791b */ /* 0x003fe20003800000 */
.L_x_2616:
[----:B------:R-:W-:-:S05]  /*12fa0*/  IADD3 R2, P1, R2, R0, RZ ;  /* 0x0000000002027210 */ /* 0x000fca0007f3e0ff */
[----:B------:R-:W-:Y:S01]  /*12fb0*/  IMAD.X R3, RZ, RZ, R3, P1 ;  /* 0x000000ffff037224 */ /* 0x000fe200008e0603 */
[----:B------:R-:W-:-:S04]  /*12fc0*/  LOP3.LUT P1, RZ, R29, 0x1, RZ, 0xc0, !PT ;  /* 0x000000011dff7812 */ /* 0x000fc8000782c0ff */
[----:B------:R-:W-:Y:S02]  /*12fd0*/  ISETP.LT.OR P2, PT, R6, 0x1, !P1 ;  /* 0x000000010600780c */ /* 0x000fe40004f41670 */
[----:B------:R-:W-:-:S11]  /*12fe0*/  MOV R13, R23 ;  /* 0x00000017000d7202 */ /* 0x000fd60000000f00 */
        /* <DEDUP_REMOVED lines=10> */
.L_x_2617:
[----:B------:R-:W-:Y:S01]  /*13090*/  IMAD.MOV.U32 R13, RZ, RZ, R24 ;  /* 0x000000ffff0d7224 */ /* 0x000fe200078e0018 */
[----:B------:R-:W-:Y:S01]  /*130a0*/  MOV R12, 0x2 ;  /* 0x00000002000c7802 */ /* 0x000fe20000000f00 */
[----:B------:R-:W-:-:S07]  /*130b0*/  IMAD.MOV.U32 R2, RZ, RZ, R14 ;  /* 0x000000ffff027224 */ /* 0x000fce00078e000e */
[----:B------:R-:W-:Y:S05]  /*130c0*/  WARPSYNC.COLLECTIVE R15, `(.L_x_2618) ;  /* 0x000000000f087348 */ /* 0x000fea0003c00000 */
[----:B------:R0:W1:Y:S02]  /*130d0*/  SHFL.IDX P6, R14, R13, R12, R11 ;  /* 0x0000000c0d0e7389 */ /* 0x00006400000c000b */
[----:B01----:R-:W-:Y:S01]  /*130e0*/  ENDCOLLECTIVE ;  /* 0x000000000000791b */ /* 0x003fe20003800000 */
.L_x_2618:
        /* <DEDUP_REMOVED lines=14> */
.L_x_2619:
[----:B------:R-:W-:Y:S02]  /*131d0*/  IMAD.MOV.U32 R13, RZ, RZ, R24 ;  /* 0x000000ffff0d7224 */ /* 0x000fe400078e0018 */
[----:B------:R-:W-:Y:S02]  /*131e0*/  IMAD.MOV.U32 R12, RZ, RZ, 0x3 ;  /* 0x00000003ff0c7424 */ /* 0x000fe400078e00ff */
[----:B------:R-:W-:-:S07]  /*131f0*/  IMAD.MOV.U32 R2, RZ, RZ, R14 ;  /* 0x000000ffff027224 */ /* 0x000fce00078e000e */
[----:B------:R-:W-:Y:S05]  /*13200*/  WARPSYNC.COLLECTIVE R15, `(.L_x_2620) ;  /* 0x000000000f087348 */ /* 0x000fea0003c00000 */
[----:B------:R0:W1:Y:S02]  /*13210*/  SHFL.IDX P6, R14, R13, R12, R11 ;  /* 0x0000000c0d0e7389 */ /* 0x00006400000c000b */
[----:B01----:R-:W-:Y:S01]  /*13220*/  ENDCOLLECTIVE ;  /* 0x000000000000791b */ /* 0x003fe20003800000 */
.L_x_2620:
[----:B------:R-:W-:-:S04]  /*13230*/  IADD3 R2, P2, R2, R0, RZ ;  /* 0x0000000002027210 */ /* 0x000fc80007f5e0ff */
[----:B------:R-:W-:Y:S02]  /*13240*/  IADD3.X R3, RZ, R3, RZ, P2, !PT ;  /* 0x00000003ff037210 */ /* 0x000fe400017fe4ff */
        /* <DEDUP_REMOVED lines=12> */
.L_x_2621:
[----:B------:R-:W-:Y:S01]  /*13310*/  IMAD.MOV.U32 R13, RZ, RZ, R24 ;  /* 0x000000ffff0d7224 */ /* 0x000fe200078e0018 */
[----:B------:R-:W-:Y:S01]  /*13320*/  MOV R12, 0x4 ;  /* 0x00000004000c7802 */ /* 0x000fe20000000f00 */
[----:B------:R-:W-:-:S07]  /*13330*/  IMAD.MOV.U32 R2, RZ, RZ, R14 ;  /* 0x000000ffff027224 */ /* 0x000fce00078e000e */
[----:B------:R-:W-:Y:S05]  /*13340*/  WARPSYNC.COLLECTIVE R15, `(.L_x_2622) ;  /* 0x000000000f087348 */ /* 0x000fea0003c00000 */
[----:B------:R0:W1:Y:S02]  /*13350*/  SHFL.IDX P6, R14, R13, R12, R11 ;  /* 0x0000000c0d0e7389 */ /* 0x00006400000c000b */
[----:B01----:R-:W-:Y:S01]  /*13360*/  ENDCOLLECTIVE ;  /* 0x000000000000791b */ /* 0x003fe20003800000 */
.L_x_2622:
        /* <DEDUP_REMOVED lines=14> */
.L_x_2623:
[----:B------:R-:W-:Y:S02]  /*13450*/  IMAD.MOV.U32 R13, RZ, RZ, R24 ;  /* 0x000000ffff0d7224 */ /* 0x000fe400078e0018 */
[----:B------:R-:W-:Y:S02]  /*13460*/  IMAD.MOV.U32 R12, RZ, RZ, 0x5 ;  /* 0x00000005ff0c7424 */ /* 0x000fe400078e00ff */
[----:B------:R-:W-:-:S07]  /*13470*/  IMAD.MOV.U32 R2, RZ, RZ, R14 ;  /* 0x000000ffff027224 */ /* 0x000fce00078e000e */
[----:B------:R-:W-:Y:S05]  /*13480*/  WARPSYNC.COLLECTIVE R15, `(.L_x_2624) ;  /* 0x000000000f087348 */ /* 0x000fea0003c00000 */
[----:B------:R0:W1:Y:S02]  /*13490*/  SHFL.IDX P6, R14, R13, R12, R11 ;  /* 0x0000000c0d0e7389 */ /* 0x00006400000c000b */
[----:B01----:R-:W-:Y:S01]  /*134a0*/  ENDCOLLECTIVE ;  /* 0x000000000000791b */ /* 0x003fe20003800000 */
.L_x_2624:
[----:B------:R-:W-:-:S04]  /*134b0*/  IADD3 R2, P2, R2, R0, RZ ;  /* 0x0000000002027210 */ /* 0x000fc80007f5e0ff */
[----:B------:R-:W-:Y:S02]  /*134c0*/  IADD3.X R3, RZ, R3, RZ, P2, !PT ;  /* 0x00000003ff037210 */ /* 0x000fe400017fe4ff */
[----:B------:R-:W-:Y:S02]  /*134d0*/  ISETP.LT.OR P2, PT, R6, 0x41, !P1 ;  /* 0x000000410600780c */ /* 0x000fe40004f41670 */
[----:B------:R-:W-:-:S11]  /*134e0*/  MOV R13, R23 ;  /* 0x00000017000d7202 */ /* 0x000fd60000000f00 */
        /* <DEDUP_REMOVED lines=9> */
.L_x_2625:
[----:B------:R-:W-:Y:S01]  /*13580*/  @!PT LDS RZ, [RZ] ;  /* 0x00000000fffff984 */ /* 0x000fe20000000800 */
[----:B------:R-:W-:Y:S01]  /*13590*/  @!PT LDS RZ, [RZ] ;  /* 0x00000000fffff984 */ /* 0x000fe20000000800 */
[----:B------:R-:W-:Y:S01]  /*135a0*/  @!PT LDS RZ, [RZ] ;  /* 0x00000000fffff984 */ /* 0x000fe20000000800 */
[----:B------:R1:W-:Y:S01]  /*135b0*/  LDGSTS.E.BYPASS.LTC128B.128 [R5+0x5400], desc[UR36][R2.64+0x80], !P2 ;  /* 0x0540008002057fae */ /* 0x0003e2000d101d64 */
[----:B------:R-:W-:Y:S05]  /*135c0*/  BRA `(.L_x_2626) ;  /* 0xffffffbc00d07947 */ /* 0x000fea000383ffff */
.L_x_2529:
[----:B0-----:R0:W1:Y:S02]  /*135d0*/  SYNCS.PHASECHK.TRANS64.TRYWAIT P0, [R0+URZ+0x2a860], R3 ;  /* 0x02a86003000075a7 */ /* 0x001064000800017f */
[----:B-1----:R-:W-:Y:S05]  /*135e0*/  @!P0 NANOSLEEP.SYNCS 0x989680 ;  /* 0x009896800000895d */ /* 0x002fea0003900000 */
[----:B------:R-:W1:Y:S02]  /*135f0*/  @!P0 SYNCS.PHASECHK.TRANS64 P0, [R0+URZ+0x2a860], R3 ;  /* 0x02a86003000085a7 */ /* 0x000e64000800007f */
[----:B-1----:R-:W-:Y:S05]  /*13600*/  @!P0 BRA `(.L_x_2529) ;  /* 0xfffffffc00f08947 */ /* 0x002fea000383ffff */
[----:B------:R-:W-:Y:S05]  /*13610*/  BRA `(.L_x_2627) ;  /* 0xffffffc000f07947 */ /* 0x000fea000383ffff */
.L_x_2530:
[----:B------:R-:W-:Y:S01]  /*13620*/  BSSY B0, `(.L_x_2628) ;  /* 0x0000008000007945 */ /* 0x000fe20003800000 */
[----:B------:R-:W-:Y:S01]  /*13630*/  IMAD.MOV.U32 R13, RZ, RZ, R24 ;  /* 0x000000ffff0d7224 */ /* 0x000fe200078e0018 */
[----:B------:R-:W-:Y:S01]  /*13640*/  MOV R15, 0xffffffff ;  /* 0xffffffff000f7802 */ /* 0x000fe20000000f00 */
[----:B------:R-:W-:Y:S02]  /*13650*/  IMAD.MOV.U32 R12, RZ, RZ, RZ ;  /* 0x000000ffff0c7224 */ /* 0x000fe400078e00ff */
[----:B------:R-:W-:-:S07]  /*13660*/  IMAD.MOV.U32 R11, RZ, RZ, 0x181f ;  /* 0x0000181fff0b7424 */ /* 0x000fce00078e00ff */
[----:B0-2---:R-:W-:Y:S05]  /*13670*/  WARPSYNC.COLLECTIVE R15, `(.L_x_2629) ;  /* 0x000000000f087348 */ /* 0x005fea0003c00000 */
[----:B--2---:R1:W2:Y:S02]  /*13680*/  SHFL.IDX P6, R14, R13, R12, R11 ;  /* 0x0000000c0d0e7389 */ /* 0x0042a400000c000b */
[----:B012---:R-:W-:Y:S01]  /*13690*/  ENDCOLLECTIVE ;  /* 0x000000000000791b */ /* 0x007fe20003800000 */
.L_x_2629:
[----:B------:R-:W-:Y:S05]  /*136a0*/  BSYNC B0 ;  /* 0x0000000000007941 */ /* 0x000fea0003800000 */
.L_x_2628:
        /* <DEDUP_REMOVED lines=12> */
.L_x_2630:
        /* <DEDUP_REMOVED lines=12> */
.L_x_2631:
        /* <DEDUP_REMOVED lines=13> */
.L_x_2632:
[----:B------:R-:W-:Y:S01]  /*13900*/  IMAD.MOV.U32 R13, RZ, RZ, R24 ;  /* 0x000000ffff0d7224 */ /* 0x000fe200078e0018 */
[----:B------:R-:W-:Y:S02]  /*13910*/  MOV R12, 0x2 ;  /* 0x00000002000c7802 */ /* 0x000fe40000000f00 */
[----:B------:R-:W-:-:S13]  /*13920*/  IADD3 R2, P2, R14, R5, RZ ;  /* 0x000000050e027210 */ /* 0x000fda0007f5e0ff */
[----:B------:R-:W-:Y:S05]  /*13930*/  WARPSYNC.COLLECTIVE R15, `(.L_x_2633) ;  /* 0x000000000f087348 */ /* 0x000fea0003c00000 */
[----:B------:R0:W1:Y:S02]  /*13940*/  SHFL.IDX P6, R14, R13, R12, R11 ;  /* 0x0000000c0d0e7389 */ /* 0x00006400000c000b */
[----:B01----:R-:W-:Y:S01]  /*13950*/  ENDCOLLECTIVE ;  /* 0x000000000000791b */ /* 0x003fe20003800000 */
.L_x_2633:
        /* <DEDUP_REMOVED lines=13> */
.L_x_2634:
[----:B------:R-:W-:Y:S02]  /*13a30*/  IMAD.MOV.U32 R13, RZ, RZ, R24 ;  /* 0x000000ffff0d7224 */ /* 0x000fe400078e0018 */
[----:B------:R-:W-:Y:S02]  /*13a40*/  IMAD.MOV.U32 R12, RZ, RZ, 0x3 ;  /* 0x00000003ff0c7424 */ /* 0x000fe400078e00ff */
[----:B------:R-:W-:-:S07]  /*13a50*/  IMAD.MOV.U32 R10, RZ, RZ, R14 ;  /* 0x000000ffff0a7224 */ /* 0x000fce00078e000e */
[----:B------:R-:W-:Y:S05]  /*13a60*/  WARPSYNC.COLLECTIVE R15, `(.L_x_2635) ;  /* 0x000000000f087348 */ /* 0x000fea0003c00000 */
[----:B------:R0:W1:Y:S02]  /*13a70*/  SHFL.IDX P6, R14, R13, R12, R11 ;  /* 0x0000000c0d0e7389 */ /* 0x00006400000c000b */
[----:B01----:R-:W-:Y:S01]  /*13a80*/  ENDCOLLECTIVE ;  /* 0x000000000000791b */ /* 0x003fe20003800000 */
.L_x_2635:
        /* <DEDUP_REMOVED lines=14> */
.L_x_2636:
[----:B------:R-:W-:Y:S02]  /*13b70*/  IMAD.MOV.U32 R13, RZ, RZ, R24 ;  /* 0x000000ffff0d7224 */ /* 0x000fe400078e0018 */
[----:B------:R-:W-:Y:S01]  /*13b80*/  IMAD.MOV.U32 R12, RZ, RZ, 0x4 ;  /* 0x00000004ff0c7424 */ /* 0x000fe200078e00ff */
[----:B------:R-:W-:-:S13]  /*13b90*/  IADD3 R2, P2, R14, R5, RZ ;  /* 0x000000050e027210 */ /* 0x000fda0007f5e0ff */
[----:B------:R-:W-:Y:S05]  /*13ba0*/  WARPSYNC.COLLECTIVE R15, `(.L_x_2637) ;  /* 0x000000000f087348 */ /* 0x000fea0003c00000 */
[----:B------:R0:W1:Y:S02]  /*13bb0*/  SHFL.IDX P6, R14, R13, R12, R11 ;  /* 0x0000000c0d0e7389 */ /* 0x00006400000c000b */
[----:B01----:R-:W-:Y:S01]  /*13bc0*/  ENDCOLLECTIVE ;  /* 0x000000000000791b */ /* 0x003fe20003800000 */
.L_x_2637:
        /* <DEDUP_REMOVED lines=13> */
.L_x_2638:
[----:B------:R-:W-:Y:S01]  /*13ca0*/  MOV R13, R24 ;  /* 0x00000018000d7202 */ /* 0x000fe20000000f00 */
[----:B------:R-:W-:Y:S02]  /*13cb0*/  IMAD.MOV.U32 R12, RZ, RZ, 0x5 ;  /* 0x00000005ff0c7424 */ /* 0x000fe400078e00ff */
[----:B------:R-:W-:-:S07]  /*13cc0*/  IMAD.MOV.U32 R10, RZ, RZ, R14 ;  /* 0x000000ffff0a7224 */ /* 0x000fce00078e000e */
[----:B------:R-:W-:Y:S05]  /*13cd0*/  WARPSYNC.COLLECTIVE R15, `(.L_x_2639) ;  /* 0x000000000f087348 */ /* 0x000fea0003c00000 */
[----:B------:R0:W1:Y:S02]  /*13ce0*/  SHFL.IDX P6, R14, R13, R12, R11 ;  /* 0x0000000c0d0e7389 */ /* 0x00006400000c000b */
[----:B01----:R-:W-:Y:S01]  /*13cf0*/  ENDCOLLECTIVE ;  /* 0x000000000000791b */ /* 0x003fe20003800000 */
.L_x_2639:
        /* <DEDUP_REMOVED lines=12> */
.L_x_2640:
[----:B------:R-:W-:Y:S05]  /*13dc0*/  BRA `(.L_x_2641) ;  /* 0xffffffbc00ec7947 */ /* 0x000fea000383ffff */
.L_x_2535:
        /* <DEDUP_REMOVED lines=8> */
.L_x_2643:
[----:B------:R-:W-:Y:S05]  /*13e50*/  BSYNC B0 ;  /* 0x0000000000007941 */ /* 0x000fea0003800000 */
.L_x_2642:
        /* <DEDUP_REMOVED lines=9> */
.L_x_2644:
        /* <DEDUP_REMOVED lines=18> */
.L_x_2645:
[----:B------:R-:W-:Y:S01]  /*14010*/  IMAD.MOV.U32 R12, RZ, RZ, 0x2 ;  /* 0x00000002ff0c7424 */ /* 0x000fe200078e00ff */
[----:B------:R-:W-:-:S05]  /*14020*/  SEL R7, R14, RZ, P1 ;  /* 0x000000ff0e077207 */ /* 0x000fca0000800000 */
[----:B------:R-:W-:-:S05]  /*14030*/  IMAD.IADD R6, R4, 0x1, R7 ;  /* 0x0000000104067824 */ /* 0x000fca00078e0207 */
[----:B------:R-:W-:-:S07]  /*14040*/  MOV R13, R6 ;  /* 0x00000006000d7202 */ /* 0x000fce0000000f00 */
[----:B------:R-:W-:Y:S05]  /*14050*/  WARPSYNC.COLLECTIVE R15, `(.L_x_2646) ;  /* 0x000000000f087348 */ /* 0x000fea0003c00000 */
[----:B------:R0:W1:Y:S02]  /*14060*/  SHFL.UP P6, R14, R13, R12, R11 ;  /* 0x0400000c0d0e7389 */ /* 0x00006400000c000b */
[----:B01----:R-:W-:Y:S01]  /*14070*/  ENDCOLLECTIVE ;  /* 0x000000000000791b */ /* 0x003fe20003800000 */
.L_x_2646:
[----:B------:R-:W-:Y:S02]  /*14080*/  MOV R12, 0x4 ;  /* 0x00000004000c7802 */ /* 0x000fe40000000f00 */
[----:B------:R-:W-:-:S05]  /*14090*/  SEL R7, R14, RZ, P2 ;  /* 0x000000ff0e077207 */ /* 0x000fca0001000000 */
[----:B------:R-:W-:-:S04]  /*140a0*/  IMAD.IADD R7, R6, 0x1, R7 ;  /* 0x0000000106077824 */ /* 0x000fc800078e0207 */
[----:B------:R-:W-:-:S07]  /*140b0*/  IMAD.MOV.U32 R13, RZ, RZ, R7 ;  /* 0x000000ffff0d7224 */ /* 0x000fce00078e0007 */
[----:B------:R-:W-:Y:S05]  /*140c0*/  WARPSYNC.COLLECTIVE R15, `(.L_x_2647) ;  /* 0x000000000f087348 */ /* 0x000fea0003c00000 */
[----:B------:R0:W1:Y:S02]  /*140d0*/  SHFL.UP P6, R14, R13, R12, R11 ;  /* 0x0400000c0d0e7389 */ /* 0x00006400000c000b */
[----:B01----:R-:W-:Y:S01]  /*140e0*/  ENDCOLLECTIVE ;  /* 0x000000000000791b */ /* 0x003fe20003800000 */
.L_x_2647:
[----:B------:R-:W-:Y:S01]  /*140f0*/  IMAD.MOV.U32 R12, RZ, RZ, 0x8 ;  /* 0x00000008ff0c7424 */ /* 0x000fe200078e00ff */
[----:B------:R-:W-:-:S05]  /*14100*/  SEL R2, R14, RZ, P3 ;  /* 0x000000ff0e027207 */ /* 0x000fca0001800000 */
[----:B------:R-:W-:-:S04]  /*14110*/  IMAD.IADD R2, R7, 0x1, R2 ;  /* 0x0000000107027824 */ /* 0x000fc800078e0202 */
[----:B------:R-:W-:-:S07]  /*14120*/  IMAD.MOV.U32 R13, RZ, RZ, R2 ;  /* 0x000000ffff0d7224 */ /* 0x000fce00078e0002 */
[----:B------:R-:W-:Y:S05]  /*14130*/  WARPSYNC.COLLECTIVE R15, `(.L_x_2648) ;  /* 0x000000000f087348 */ /* 0x000fea0003c00000 */
[----:B------:R0:W1:Y:S02]  /*14140*/  SHFL.UP P6, R14, R13, R12, R11 ;  /* 0x0400000c0d0e7389 */ /* 0x00006400000c000b */
[----:B01----:R-:W-:Y:S01]  /*14150*/  ENDCOLLECTIVE ;  /* 0x000000000000791b */ /* 0x003fe20003800000 */
.L_x_2648:
[----:B------:R-:W-:Y:S01]  /*14160*/  IMAD.MOV.U32 R12, RZ, RZ, 0x10 ;  /* 0x00000010ff0c7424 */ /* 0x000fe200078e00ff */
[----:B------:R-:W-:-:S04]  /*14170*/  SEL R3, R14, RZ, P4 ;  /* 0x000000ff0e037207 */ /* 0x000fc80002000000 */
[----:B------:R-:W-:-:S05]  /*14180*/  IADD3 R3, R2, R3, RZ ;  /* 0x0000000302037210 */ /* 0x000fca0007ffe0ff */
[----:B------:R-:W-:-:S07]  /*14190*/  IMAD.MOV.U32 R13, RZ, RZ, R3 ;  /* 0x000000ffff0d7224 */ /* 0x000fce00078e0003 */
[----:B------:R-:W-:Y:S05]  /*141a0*/  WARPSYNC.COLLECTIVE R15, `(.L_x_2649) ;  /* 0x000000000f087348 */ /* 0x000fea0003c00000 */
[----:B------:R0:W1:Y:S02]  /*141b0*/  SHFL.UP P6, R14, R13, R12, R11 ;  /* 0x0400000c0d0e7389 */ /* 0x00006400000c000b */
[----:B01----:R-:W-:Y:S01]  /*141c0*/  ENDCOLLECTIVE ;  /* 0x000000000000791b */ /* 0x003fe20003800000 */
.L_x_2649:
        /* <DEDUP_REMOVED lines=8> */
.L_x_2650:
[----:B------:R-:W-:Y:S05]  /*14250*/  BRA `(.L_x_2651) ;  /* 0xffffffbc00f87947 */ /* 0x000fea000383ffff */
.L_x_2540:
        /* <DEDUP_REMOVED lines=8> */
.L_x_2653:
[----:B------:R-:W-:Y:S05]  /*142e0*/  BSYNC B0 ;  /* 0x0000000000007941 */ /* 0x000fea0003800000 */
.L_x_2652:
        /* <DEDUP_REMOVED lines=8> */
.L_x_2654:
[----:B------:R-:W-:Y:S01]  /*14370*/  IMAD.MOV.U32 R12, RZ, RZ, 0x4 ;  /* 0x00000004ff0c7424 */ /* 0x000fe200078e00ff */
[----:B------:R-:W-:-:S05]  /*14380*/  SEL R0, R14, RZ, P2 ;  /* 0x000000ff0e007207 */ /* 0x000fca0001000000 */
[----:B------:R-:W-:-:S05]  /*14390*/  IMAD.IADD R0, R13, 0x1, R0 ;  /* 0x000000010d007824 */ /* 0x000fca00078e0200 */
[----:B------:R-:W-:-:S07]  /*143a0*/  MOV R13, R0 ;  /* 0x00000000000d7202 */ /* 0x000fce0000000f00 */
[----:B------:R-:W-:Y:S05]  /*143b0*/  WARPSYNC.COLLECTIVE R15, `(.L_x_2655) ;  /* 0x000000000f087348 */ /* 0x000fea0003c00000 */
[----:B------:R0:W1:Y:S02]  /*143c0*/  SHFL.UP P6, R14, R13, R12, R11 ;  /* 0x0400000c0d0e7389 */ /* 0x00006400000c000b */
[----:B01----:R-:W-:Y:S01]  /*143d0*/  ENDCOLLECTIVE ;  /* 0x000000000000791b */ /* 0x003fe20003800000 */
.L_x_2655:
[----:B------:R-:W-:Y:S02]  /*143e0*/  MOV R12, 0x8 ;  /* 0x00000008000c7802 */ /* 0x000fe40000000f00 */
[----:B------:R-:W-:-:S05]  /*143f0*/  SEL R3, R14, RZ, P3 ;  /* 0x000000ff0e037207 */ /* 0x000fca0001800000 */
[----:B------:R-:W-:-:S04]  /*14400*/  IMAD.IADD R2, R0, 0x1, R3 ;  /* 0x0000000100027824 */ /* 0x000fc800078e0203 */
[----:B------:R-:W-:-:S07]  /*14410*/  IMAD.MOV.U32 R13, RZ, RZ, R2 ;  /* 0x000000ffff0d7224 */ /* 0x000fce00078e0002 */
[----:B------:R-:W-:Y:S05]  /*14420*/  WARPSYNC.COLLECTIVE R15, `(.L_x_2656) ;  /* 0x000000000f087348 */ /* 0x000fea0003c00000 */
[----:B------:R0:W1:Y:S02]  /*14430*/  SHFL.UP P6, R14, R13, R12, R11 ;  /* 0x0400000c0d0e7389 */ /* 0x00006400000c000b */
[----:B01----:R-:W-:Y:S01]  /*14440*/  ENDCOLLECTIVE ;  /* 0x000000000000791b */ /* 0x003fe20003800000 */
.L_x_2656:
[----:B------:R-:W-:Y:S01]  /*14450*/  IMAD.MOV.U32 R12, RZ, RZ, 0x10 ;  /* 0x00000010ff0c7424 */ /* 0x000fe200078e00ff */
[----:B------:R-:W-:-:S05]  /*14460*/  SEL R3, R14, RZ, P4 ;  /* 0x000000ff0e037207 */ /* 0x000fca0002000000 */
[----:B------:R-:W-:-:S04]  /*14470*/  IMAD.IADD R3, R2, 0x1, R3 ;  /* 0x0000000102037824 */ /* 0x000fc800078e0203 */
[----:B------:R-:W-:-:S07]  /*14480*/  IMAD.MOV.U32 R13, RZ, RZ, R3 ;  /* 0x000000ffff0d7224 */ /* 0x000fce00078e0003 */
[----:B------:R-:W-:Y:S05]  /*14490*/  WARPSYNC.COLLECTIVE R15, `(.L_x_2657) ;  /* 0x000000000f087348 */ /* 0x000fea0003c00000 */
[----:B------:R0:W1:Y:S02]  /*144a0*/  SHFL.UP P6, R14, R13, R12, R11 ;  /* 0x0400000c0d0e7389 */ /* 0x00006400000c000b */
[----:B01----:R-:W-:Y:S01]  /*144b0*/  ENDCOLLECTIVE ;  /* 0x000000000000791b */ /* 0x003fe20003800000 */
.L_x_2657:
        /* <DEDUP_REMOVED lines=8> */
.L_x_2658:
[----:B------:R-:W-:Y:S05]  /*14540*/  BRA `(.L_x_2659) ;  /* 0xffffffbc00d87947 */ /* 0x000fea000383ffff */
.L_x_2542:
[----:B------:R-:W-:Y:S01]  /*14550*/  BSSY B0, `(.L_x_2660) ;  /* 0x0000006000007945 */ /* 0x000fe20003800000 */
[----:B------:R-:W-:Y:S02]  /*14560*/  PLOP3.LUT P6, PT, P6, PT, PT, 0x8, 0x0 ;  /* 0x000000000000781c */ /* 0x000fe400037ce170 */
[----:B------:R-:W-:-:S11]  /*14570*/  MOV R15, 0xffffffff ;  /* 0xffffffff000f7802 */ /* 0x000fd60000000f00 */
[----:B0-----:R-:W-:Y:S05]  /*14580*/  WARPSYNC.COLLECTIVE R15, `(.L_x_2661) ;  /* 0x000000000f087348 */ /* 0x001fea0003c00000 */
[----:B------:R-:W-:Y:S01]  /*14590*/  VOTE.ANY R14, PT, P6 ;  /* 0x00000000000e7806 */ /* 0x000fe200030e0100 */
[----:B0-----:R-:W-:Y:S06]  /*145a0*/  ENDCOLLECTIVE ;  /* 0x000000000000791b */ /* 0x001fec0003800000 */
.L_x_2661:
[----:B------:R-:W-:Y:S05]  /*145b0*/  BSYNC B0 ;  /* 0x0000000000007941 */ /* 0x000fea0003800000 */
.L_x_2660:
        /* <DEDUP_REMOVED lines=9> */
.L_x_2662:
[----:B------:R-:W-:Y:S01]  /*14650*/  IMAD.MOV.U32 R4, RZ, RZ, R14 ;  /* 0x000000ffff047224 */ /* 0x000fe200078e000e */
[----:B------:R-:W-:Y:S06]  /*14660*/  BRA `(.L_x_2663) ;  /* 0xffffffbc00c87947 */ /* 0x000fec000383ffff */
.L_x_2544:
[----:B------:R-:W-:Y:S01]  /*14670*/  BSSY B0, `(.L_x_2664) ;  /* 0x0000007000007945 */ /* 0x000fe20003800000 */
[----:B------:R-:W-:Y:S01]  /*14680*/  IMAD.MOV.U32 R13, RZ, RZ, R6 ;  /* 0x000000ffff0d7224 */ /* 0x000fe200078e0006 */
[----:B------:R-:W-:Y:S01]  /*14690*/  MOV R11, 0x1f ;  /* 0x0000001f000b7802 */ /* 0x000fe20000000f00 */
[----:B------:R-:W-:-:S07]  /*146a0*/  IMAD.MOV.U32 R15, RZ, RZ, -0x1 ;  /* 0xffffffffff0f7424 */ /* 0x000fce00078e00ff */
[----:B012---:R-:W-:Y:S05]  /*146b0*/  WARPSYNC.COLLECTIVE R15, `(.L_x_2665) ;  /* 0x000000000f087348 */ /* 0x007fea0003c00000 */
[----:B------:R3:W4:Y:S02]  /*146c0*/  SHFL.IDX P6, R14, R13, R12, R11 ;  /* 0x0000000c0d0e7389 */ /* 0x00072400000c000b */
[----:B01234-:R-:W-:Y:S01]  /*146d0*/  ENDCOLLECTIVE ;  /* 0x000000000000791b */ /* 0x01ffe20003800000 */
.L_x_2665:
[----:B------:R-:W-:Y:S05]  /*146e0*/  BSYNC B0 ;  /* 0x0000000000007941 */ /* 0x000fea0003800000 */
.L_x_2664:
[----:B------:R-:W-:Y:S05]  /*146f0*/  BRA `(.L_x_2543) ;  /* 0xffffffbc00c07947 */ /* 0x000fea000383ffff */
.L_x_2548:
[----:B-1----:R1:W3:Y:S02]  /*14700*/  SYNCS.PHASECHK.TRANS64.TRYWAIT P0, [R4+URZ+0x2a820], R0 ;  /* 0x02a82000040075a7 */ /* 0x0022e4000800017f */
[----:B---3--:R-:W-:Y:S05]  /*14710*/  @!P0 NANOSLEEP.SYNCS 0x989680 ;  /* 0x009896800000895d */ /* 0x008fea0003900000 */
[----:B------:R-:W3:Y:S02]  /*14720*/  @!P0 SYNCS.PHASECHK.TRANS64 P0, [R4+URZ+0x2a820], R0 ;  /* 0x02a82000040085a7 */ /* 0x000ee4000800007f */
[----:B---3--:R-:W-:Y:S05]  /*14730*/  @!P0 BRA `(.L_x_2548) ;  /* 0xfffffffc00f08947 */ /* 0x008fea000383ffff */
[----:B------:R-:W-:Y:S05]  /*14740*/  BRA `(.L_x_2666) ;  /* 0xffffffc400387947 */ /* 0x000fea000383ffff */
.L_x_2549:
        /* <DEDUP_REMOVED lines=11> */
.L_x_2668:
[----:B------:R-:W-:Y:S05]  /*14800*/  BSYNC B0 ;  /* 0x0000000000007941 */ /* 0x000fea0003800000 */
.L_x_2667:
[----:B------:R-:W-:Y:S05]  /*14810*/  BRA `(.L_x_2669) ;  /* 0xffffffc400207947 */ /* 0x000fea000383ffff */
.L_x_2552:
[----:B------:R-:W-:Y:S01]  /*14820*/  BSSY B1, `(.L_x_2670) ;  /* 0x0000006000017945 */ /* 0x000fe20003800000 */
[----:B------:R-:W-:-:S07]  /*14830*/  IMAD.MOV.U32 R15, RZ, RZ, -0x1 ;  /* 0xffffffffff0f7424 */ /* 0x000fce00078e00ff */
[----:B012---:R-:W-:Y:S05]  /*14840*/  WARPSYNC.COLLECTIVE R15, `(.L_x_2671) ;  /* 0x000000000f0c7348 */ /* 0x007fea0003c00000 */
[----:B------:R-:W-:Y:S02]  /*14850*/  ELECT P6, UR62, PT ;  /* 0x00000000003e782f */ /* 0x000fe400038c0000 */
[----:B------:R-:W-:Y:S01]  /*14860*/  MOV R14, UR62 ;  /* 0x0000003e000e7c02 */ /* 0x000fe20008000f00 */
[----:B012---:R-:W-:Y:S10]  /*14870*/  ENDCOLLECTIVE ;  /* 0x000000000000791b */ /* 0x007ff40003800000 */
.L_x_2671:
[----:B------:R-:W-:Y:S05]  /*14880*/  BSYNC B1 ;  /* 0x0000000000017941 */ /* 0x000fea0003800000 */
.L_x_2670:
[----:B------:R-:W-:Y:S05]  /*14890*/  BRA `(.L_x_2672) ;  /* 0xffffffc400187947 */ /* 0x000fea000383ffff */
.L_x_2554:
[----:B-1----:R1:W3:Y:S02]  /*148a0*/  SYNCS.PHASECHK.TRANS64.TRYWAIT P1, [R5+URZ+0x2a840], R0 ;  /* 0x02a84000050075a7 */ /* 0x0022e4000802017f */
[----:B---3--:R-:W-:Y:S05]  /*148b0*/  @!P1 NANOSLEEP.SYNCS 0x989680 ;  /* 0x009896800000995d */ /* 0x008fea0003900000 */
[----:B------:R-:W3:Y:S02]  /*148c0*/  @!P1 SYNCS.PHASECHK.TRANS64 P1, [R5+URZ+0x2a840], R0 ;  /* 0x02a84000050095a7 */ /* 0x000ee4000802007f */
[----:B---3--:R-:W-:Y:S05]  /*148d0*/  @!P1 BRA `(.L_x_2554) ;  /* 0xfffffffc00f09947 */ /* 0x008fea000383ffff */
[----:B------:R-:W-:Y:S05]  /*148e0*/  BRA `(.L_x_2673) ;  /* 0xffffffc400387947 */ /* 0x000fea000383ffff */
.L_x_2556:
[----:B---3--:R3:W4:Y:S02]  /*148f0*/  SYNCS.PHASECHK.TRANS64.TRYWAIT P1, [R27+URZ+0x2a840], R2 ;  /* 0x02a840021b0075a7 */ /* 0x008724000802017f */
[----:B----4-:R-:W-:Y:S05]  /*14900*/  @!P1 NANOSLEEP.SYNCS 0x989680 ;  /* 0x009896800000995d */ /* 0x010fea0003900000 */
[----:B------:R-:W4:Y:S02]  /*14910*/  @!P1 SYNCS.PHASECHK.TRANS64 P1, [R27+URZ+0x2a840], R2 ;  /* 0x02a840021b0095a7 */ /* 0x000f24000802007f */
[----:B----4-:R-:W-:Y:S05]  /*14920*/  @!P1 BRA `(.L_x_2556) ;  /* 0xfffffffc00f09947 */ /* 0x010fea000383ffff */
[----:B------:R-:W-:Y:S05]  /*14930*/  BRA `(.L_x_2674) ;  /* 0xffffffc400447947 */ /* 0x000fea000383ffff */
.L_x_2558:
[----:B----4-:R4:W0:Y:S02]  /*14940*/  SYNCS.PHASECHK.TRANS64.TRYWAIT P1, [R5+URZ+0x2a860], R0 ;  /* 0x02a86000050075a7 */ /* 0x010824000802017f */
[----:B0-----:R-:W-:Y:S05]  /*14950*/  @!P1 NANOSLEEP.SYNCS 0x989680 ;  /* 0x009896800000995d */ /* 0x001fea0003900000 */
[----:B------:R-:W0:Y:S02]  /*14960*/  @!P1 SYNCS.PHASECHK.TRANS64 P1, [R5+URZ+0x2a860], R0 ;  /* 0x02a86000050095a7 */ /* 0x000e24000802007f */
[----:B0-----:R-:W-:Y:S05]  /*14970*/  @!P1 BRA `(.L_x_2558) ;  /* 0xfffffffc00f09947 */ /* 0x001fea000383ffff */
[----:B------:R-:W-:Y:S05]  /*14980*/  BRA `(.L_x_2675) ;  /* 0xffffffc400407947 */ /* 0x000fea000383ffff */
.L_x_2676:
        /* <DEDUP_REMOVED lines=15> */
.L_x_15639:


//--------------------- .text._ZN7cutlass13device_kernelIN5flash11enable_sm90INS1_16FlashAttnFwdSm90INS1_25CollectiveMainloopFwdSm90ILi2EN4cute5tupleIJNS5_1CILi1EEES8_S8_EEENS6_IJNS7_ILi128EEENS7_ILi96EEENS7_ILi192EEEEEELi128ENS_6half_tEfNS_4arch4Sm90ELb1ELb0ELb1ELb1ELb1ELb1ELb0ELb1ELb1ELb1ELb0ELb0EEENS1_21CollectiveEpilogueFwdINS6_IJSA_SA_SB_EEES9_SE_SG_Li256ELb1ELb1ELb0ELb0EEENS1_36VarlenDynamicPersistentTileSchedulerILi128ELi96ELi256ELi128ELb0ELb1ELb1ELb1ELb1ELb1EEEEEEEEEvNT_6ParamsE --------------------------
	.section	.text._ZN7cutlass13device_kernelIN5flash11enable_sm90INS1_16FlashAttnFwdSm90INS1_25CollectiveMainloopFwdSm90ILi2EN4cute5tupleIJNS5_1CILi1EEES8_S8_EEENS6_IJNS7_ILi128EEENS7_ILi96EEENS7_ILi192EEEEEELi128ENS_6half_tEfNS_4arch4Sm90ELb1ELb0ELb1ELb1ELb1ELb1ELb0ELb1ELb1ELb1ELb0ELb0EEENS1_21CollectiveEpilogueFwdINS6_IJSA_SA_SB_EEES9_SE_SG_Li256ELb1ELb1ELb0ELb0EEENS1_36VarlenDynamicPersistentTileSchedulerILi128ELi96ELi256ELi128ELb0ELb1ELb1ELb1ELb1ELb1EEEEEEEEEvNT_6ParamsE,"ax",@progbits
	.align	128
.text._ZN7cutlass13device_kernelIN5flash11enable_sm90INS1_16FlashAttnFwdSm90INS1_25CollectiveMainloopFwdSm90ILi2EN4cute5tupleIJNS5_1CILi1EEES8_S8_EEENS6_IJNS7_ILi128EEENS7_ILi96EEENS7_ILi192EEEEEELi128ENS_6half_tEfNS_4arch4Sm90ELb1ELb0ELb1ELb1ELb1ELb1ELb0ELb1ELb1ELb1ELb0ELb0EEENS1_21CollectiveEpilogueFwdINS6_IJSA_SA_SB_EEES9_SE_SG_Li256ELb1ELb1ELb0ELb0EEENS1_36VarlenDynamicPersistentTileSchedulerILi128ELi96ELi256ELi128ELb0ELb1ELb1ELb1ELb1ELb1EEEEEEEEEvNT_6ParamsE:
        .type           _ZN7cutlass13device_kernelIN5flash11enable_sm90INS1_16FlashAttnFwdSm90INS1_25CollectiveMainloopFwdSm90ILi2EN4cute5tupleIJNS5_1CILi1EEES8_S8_EEENS6_IJNS7_ILi128EEENS7_ILi96EEENS7_ILi192EEEEEELi128ENS_6half_tEfNS_4arch4Sm90ELb1ELb0ELb1ELb1ELb1ELb1ELb0ELb1ELb1ELb1ELb0ELb0EEENS1_21CollectiveEpilogueFwdINS6_IJSA_SA_SB_EEES9_SE_SG_Li256ELb1ELb1ELb0ELb0EEENS1_36VarlenDynamicPersistentTileSchedulerILi128ELi96ELi256ELi128ELb0ELb1ELb1ELb1ELb1ELb1EEEEEEEEEvNT_6ParamsE,@function
        .size           _ZN7cutlass13device_kernelIN5flash11enable_sm90INS1_16FlashAttnFwdSm90INS1_25CollectiveMainloopFwdSm90ILi2EN4cute5tupleIJNS5_1CILi1EEES8_S8_EEENS6_IJNS7_ILi128EEENS7_ILi96EEENS7_ILi192EEEEEELi128ENS_6half_tEfNS_4arch4Sm90ELb1ELb0ELb1ELb1ELb1ELb1ELb0ELb1ELb1ELb1ELb0ELb0EEENS1_21CollectiveEpilogueFwdINS6_IJSA_SA_SB_EEES9_SE_SG_Li256ELb1ELb1ELb0ELb0EEENS1_36VarlenDynamicPersistentTileSchedulerILi128ELi96ELi256ELi128ELb0ELb1ELb1ELb1ELb1ELb1EEEEEEEEEvNT_6ParamsE,(.L_x_15640 - _ZN7cutlass13device_kernelIN5flash11enable_sm90INS1_16FlashAttnFwdSm90INS1_25CollectiveMainloopFwdSm90ILi2EN4cute5tupleIJNS5_1CILi1EEES8_S8_EEENS6_IJNS7_ILi128EEENS7_ILi96EEENS7_ILi192EEEEEELi128ENS_6half_tEfNS_4arch4Sm90ELb1ELb0ELb1ELb1ELb1ELb1ELb0ELb1ELb1ELb1ELb0ELb0EEENS1_21CollectiveEpilogueFwdINS6_IJSA_SA_SB_EEES9_SE_SG_Li256ELb1ELb1ELb0ELb0EEENS1_36VarlenDynamicPersistentTileSchedulerILi128ELi96ELi256ELi128ELb0ELb1ELb1ELb1ELb1ELb1EEEEEEEEEvNT_6ParamsE)
        .other          _ZN7cutlass13device_kernelIN5flash11enable_sm90INS1_16FlashAttnFwdSm90INS1_25CollectiveMainloopFwdSm90ILi2EN4cute5tupleIJNS5_1CILi1EEES8_S8_EEENS6_IJNS7_ILi128EEENS7_ILi96EEENS7_ILi192EEEEEELi128ENS_6half_tEfNS_4arch4Sm90ELb1ELb0ELb1ELb1ELb1ELb1ELb0ELb1ELb1ELb1ELb0ELb0EEENS1_21CollectiveEpilogueFwdINS6_IJSA_SA_SB_EEES9_SE_SG_Li256ELb1ELb1ELb0ELb0EEENS1_36VarlenDynamicPersistentTileSchedulerILi128ELi96ELi256ELi128ELb0ELb1ELb1ELb1ELb1ELb1EEEEEEEEEvNT_6ParamsE,@"STO_CUDA_ENTRY STV_DEFAULT"
_ZN7cutlass13device_kernelIN5flash11enable_sm90INS1_16FlashAttnFwdSm90INS1_25CollectiveMainloopFwdSm90ILi2EN4cute5tupleIJNS5_1CILi1EEES8_S8_EEENS6_IJNS7_ILi128EEENS7_ILi96EEENS7_ILi192EEEEEELi128ENS_6half_tEfNS_4arch4Sm90ELb1ELb0ELb1ELb1ELb1ELb1ELb0ELb1ELb1ELb1ELb0ELb0EEENS1_21CollectiveEpilogueFwdINS6_IJSA_SA_SB_EEES9_SE_SG_Li256ELb1ELb1ELb0ELb0EEENS1_36VarlenDynamicPersistentTileSchedulerILi128ELi96ELi256ELi128ELb0ELb1ELb1ELb1ELb1ELb1EEEEEEEEEvNT_6ParamsE:
        /* <DEDUP_REMOVED lines=18> */
.L_x_2678:
[----:B------:R-:W-:Y:S05]  /*0120*/  BSYNC B0 ;  /* 0x0000000000007941 */ /* 0x000fea0003800000 */
.L_x_2677:
        /* <DEDUP_REMOVED lines=41> */
.L_x_2679:
        /* <DEDUP_REMOVED lines=22> */
.L_x_2680:
        /* <DEDUP_REMOVED lines=18> */
.L_x_2681:
        /* <DEDUP_REMOVED lines=22> */
.L_x_2682:
        /* <DEDUP_REMOVED lines=22> */
.L_x_2683:
        /* <DEDUP_REMOVED lines=10> */
.L_x_2686:
        /* <DEDUP_REMOVED lines=18> */
[----:B------:R-:W-:Y:S01]  /*0ac0*/  IMAD.MOV.U32 R196, RZ, RZ, RZ ;  /* 0x000000ffffc47224 */ /* 0x000fe200078e00ff */
[----:B------:R-:W-:Y:S01]  /*0ad0*/  MOV R18, RZ ;  /* 0x000000ff00127202 */ /* 0x000fe20000000f00 */
[----:B------:R-:W-:Y:S01]  /*0ae0*/  IMAD.MOV.U32 R170, RZ, RZ, RZ ;  /* 0x000000ffffaa7224 */ /* 0x000fe200078e00ff */
[----:B------:R-:W-:Y:S01]  /*0af0*/  MOV R167, RZ ;  /* 0x000000ff00a77202 */ /* 0x000fe20000000f00 */
[----:B------:R-:W-:-:S08]  /*0b00*/  IMAD.MOV.U32 R162, RZ, RZ, RZ ;  /* 0x000000ffffa27224 */ /* 0x000fd000078e00ff */
[----:B------:R-:W-:Y:S01]  /*0b10*/  UIADD3 UR4, UR4, 0xc400, URZ ;  /* 0x0000c40004047890 */ /* 0x000fe2000fffe03f */
[----:B--2---:R-:W-:Y:S02]  /*0b20*/  R2UR UR5, R3 ;  /* 0x00000000030572ca */ /* 0x004fe400000e0000 */
[----:B------:R-:W-:-:S04]  /*0b30*/  SHF.R.S32.HI R3, RZ, 0x1f, R0 ;  /* 0x0000001fff037819 */ /* 0x000fc80000011400 */
[CC--:B------:R-:W-:Y:S02]  /*0b40*/  LEA.HI R5, R3.reuse, R0.reuse, RZ, 0x7 ;  /* 0x0000000003057211 */ /* 0x0c0fe400078f38ff */
[-C--:B------:R-:W-:Y:S02]  /*0b50*/  LEA.HI R4, R3, R0.reuse, RZ, 0x4 ;  /* 0x0000000003047211 */ /* 0x080fe400078f20ff */
[----:B------:R-:W-:Y:S02]  /*0b60*/  LOP3.LUT R7, R5, 0xffffff80, RZ, 0xc0, !PT ;  /* 0xffffff8005077812 */ /* 0x000fe400078ec0ff */
[----:B------:R-:W-:Y:S01]  /*0b70*/  LEA.HI R198, R3, R0, RZ, 0x3 ;  /* 0x0000000003c67211 */ /* 0x000fe200078f18ff */
[----:B------:R-:W-:Y:S01]  /*0b80*/  ULOP3.LUT UR5, UR5, 0x1, URZ, 0xfc, !UPT ;  /* 0x0000000105057892 */ /* 0x000fe2000f8efc3f */
[----:B------:R-:W-:Y:S01]  /*0b90*/  SHF.R.S32.HI R222, RZ, 0x7, R5 ;  /* 0x00000007ffde7819 */ /* 0x000fe20000011405 */
[----:B------:R-:W-:Y:S01]  /*0ba0*/  IMAD.IADD R214, R0, 0x1, -R7 ;  /* 0x0000000100d67824 */ /* 0x000fe200078e0a07 */
[----:B------:R-:W-:-:S02]  /*0bb0*/  SHF.R.S32.HI R7, RZ, 0x4, R4 ;  /* 0x00000004ff077819 */ /* 0x000fc40000011404 */
[----:B------:R-:W-:Y:S02]  /*0bc0*/  LOP3.LUT R191, R198, 0xfffffff8, RZ, 0xc0, !PT ;  /* 0xfffffff8c6bf7812 */ /* 0x000fe400078ec0ff */
[----:B------:R-:W-:Y:S02]  /*0bd0*/  SHF.R.S32.HI R9, RZ, 0x1f, R214 ;  /* 0x0000001fff097819 */ /* 0x000fe400000114d6 */
        /* <DEDUP_REMOVED lines=9> */
[----:B------:R-:W-:Y:S01]  /*0c70*/  IADD3 R191, R0, -R191, RZ ;  /* 0x800000bf00bf7210 */ /* 0x000fe20007ffe0ff */
[----:B------:R-:W-:Y:S01]  /*0c80*/  IMAD.IADD R7, R7, 0x1, -R6 ;  /* 0x0000000107077824 */ /* 0x000fe200078e0a06 */
[----:B------:R-:W-:-:S02]  /*0c90*/  IADD3 R10, R10, -R11, RZ ;  /* 0x8000000b0a0a7210 */ /* 0x000fc40007ffe0ff */
[----:B------:R-:W-:Y:S01]  /*0ca0*/  LEA.HI R6, R3, R0, RZ, 0x5 ;  /* 0x0000000003067211 */ /* 0x000fe200078f28ff */
[----:B------:R-:W-:Y:S01]  /*0cb0*/  IMAD.SHL.U32 R187, R191, 0x8, RZ ;  /* 0x00000008bfbb7824 */ /* 0x000fe200078e00ff */
[----:B------:R-:W-:Y:S01]  /*0cc0*/  LEA.HI R5, R5, R222, RZ, 0x1 ;  /* 0x000000de05057211 */ /* 0x000fe200078f08ff */
[----:B------:R-:W-:Y:S01]  /*0cd0*/  IMAD R10, R9, 0x10, R10 ;  /* 0x00000010090a7824 */ /* 0x000fe200078e020a */
[----:B------:R-:W-:Y:S02]  /*0ce0*/  LEA.HI R9, R3, R0, RZ, 0x2 ;  /* 0x0000000003097211 */ /* 0x000fe400078f10ff */
[----:B------:R-:W-:Y:S02]  /*0cf0*/  LOP3.LUT R3, R4, 0x3fffff0, RZ, 0xc0, !PT ;  /* 0x03fffff004037812 */ /* 0x000fe400078ec0ff */
[----:B------:R-:W-:Y:S02]  /*0d00*/  LOP3.LUT R197, R9, 0xfffffffc, RZ, 0xc0, !PT ;  /* 0xfffffffc09c57812 */ /* 0x000fe400078ec0ff */
[----:B------:R-:W-:-:S02]  /*0d10*/  SHF.R.S32.HI R169, RZ, 0x2, R9 ;  /* 0x00000002ffa97819 */ /* 0x000fc40000011409 */
[----:B------:R-:W-:Y:S01]  /*0d20*/  SHF.R.S32.HI R4, RZ, 0x1f, R9 ;  /* 0x0000001fff047819 */ /* 0x000fe20000011409 */
[C---:B------:R-:W-:Y:S01]  /*0d30*/  IMAD.IADD R197, R0.reuse, 0x1, -R197 ;  /* 0x0000000100c57824 */ /* 0x040fe200078e0ac5 */
[----:B------:R-:W-:Y:S01]  /*0d40*/  IADD3 R3, R0, -R3, RZ ;  /* 0x8000000300037210 */ /* 0x000fe20007ffe0ff */
[----:B------:R-:W-:Y:S01]  /*0d50*/  VIADD R221, R169, 0x40 ;  /* 0x00000040a9dd7836 */ /* 0x000fe20000000000 */
[----:B------:R-:W-:Y:S01]  /*0d60*/  LEA.HI R4, R4, R169, RZ, 0x3 ;  /* 0x000000a904047211 */ /* 0x000fe200078f18ff */
[C---:B------:R-:W-:Y:S01]  /*0d70*/  IMAD.SHL.U32 R16, R197.reuse, 0x8, RZ ;  /* 0x00000008c5107824 */ /* 0x040fe200078e00ff */
[----:B------:R-:W-:Y:S01]  /*0d80*/  SHF.L.U32 R160, R197, 0x2, RZ ;  /* 0x00000002c5a07819 */ /* 0x000fe200000006ff */
[----:B------:R-:W-:Y:S01]  /*0d90*/  IMAD.SHL.U32 R176, R221, 0x40, RZ ;  /* 0x00000040ddb07824 */ /* 0x000fe200078e00ff */
[----:B------:R-:W-:Y:S01]  /*0da0*/  SHF.R.S32.HI R0, RZ, 0x1f, R221 ;  /* 0x0000001fff007819 */ /* 0x000fe200000114dd */
[----:B------:R-:W-:Y:S01]  /*0db0*/  VIADD R19, R16, 0x60 ;  /* 0x0000006010137836 */ /* 0x000fe20000000000 */
[----:B------:R-:W-:Y:S01]  /*0dc0*/  LOP3.LUT R4, R4, 0xfffffff8, RZ, 0xc0, !PT ;  /* 0xfffffff804047812 */ /* 0x000fe200078ec0ff */
[C---:B------:R-:W-:Y:S01]  /*0dd0*/  VIADD R171, R160.reuse, 0x40 ;  /* 0x00000040a0ab7836 */ /* 0x040fe20000000000 */
[----:B------:R-:W-:Y:S01]  /*0de0*/  IADD3 R172, R160, 0x20, RZ ;  /* 0x00000020a0ac7810 */ /* 0x000fe20007ffe0ff */
[----:B------:R-:W-:Y:S01]  /*0df0*/  VIADD R23, R16, 0xa0 ;  /* 0x000000a010177836 */ /* 0x000fe20000000000 */
[----:B------:R-:W-:Y:S01]  /*0e00*/  LOP3.LUT R5, R5, 0x3fffffe, RZ, 0xc0, !PT ;  /* 0x03fffffe05057812 */ /* 0x000fe200078ec0ff */
[----:B------:R-:W-:Y:S01]  /*0e10*/  IMAD.IADD R164, R160, 0x1, R171 ;  /* 0x00000001a0a47824 */ /* 0x000fe200078e02ab */
[----:B------:R-:W-:Y:S01]  /*0e20*/  LEA.HI R0, R0, R221, RZ, 0x3 ;  /* 0x000000dd00007211 */ /* 0x000fe200078f18ff */
[----:B------:R-:W-:Y:S01]  /*0e30*/  IMAD.IADD R205, R169, 0x1, -R4 ;  /* 0x00000001a9cd7824 */ /* 0x000fe200078e0a04 */
[----:B------:R-:W-:Y:S01]  /*0e40*/  SHF.R.S32.HI R6, RZ, 0x5, R6 ;  /* 0x00000005ff067819 */ /* 0x000fe20000011406 */
[----:B------:R-:W-:Y:S01]  /*0e50*/  IMAD.IADD R5, R222, 0x1, -R5 ;  /* 0x00000001de057824 */ /* 0x000fe200078e0a05 */
[----:B------:R-:W-:Y:S01]  /*0e60*/  IADD3 R163, R160, R172, RZ ;  /* 0x000000aca0a37210 */ /* 0x000fe20007ffe0ff */
[----:B------:R-:W-:Y:S01]  /*0e70*/  IMAD.SHL.U32 R183, R0, 0x40, RZ ;  /* 0x0000004000b77824 */ /* 0x000fe200078e00ff */
[----:B------:R-:W-:Y:S01]  /*0e80*/  LOP3.LUT R176, R176, 0x1c0, RZ, 0xc0, !PT ;  /* 0x000001c0b0b07812 */ /* 0x000fe200078ec0ff */
[----:B------:R-:W-:Y:S01]  /*0e90*/  IMAD R12, R6, 0x10, R3 ;  /* 0x00000010060c7824 */ /* 0x000fe200078e0203 */
[----:B------:R-:W-:Y:S01]  /*0ea0*/  SHF.R.S32.HI R0, RZ, 0x1f, R163 ;  /* 0x0000001fff007819 */ /* 0x000fe200000114a3 */
[----:B------:R-:W-:Y:S01]  /*0eb0*/  IMAD.SHL.U32 R180, R205, 0x40, RZ ;  /* 0x00000040cdb47824 */ /* 0x000fe200078e00ff */
[----:B------:R-:W-:Y:S01]  /*0ec0*/  SHF.R.S32.HI R3, RZ, 0x1f, R164 ;  /* 0x0000001fff037819 */ /* 0x000fe200000114a4 */
[----:B------:R-:W-:Y:S01]  /*0ed0*/  IMAD R12, R12, 0x8, R7 ;  /* 0x000000080c0c7824 */ /* 0x000fe200078e0207 */
[----:B------:R-:W-:Y:S01]  /*0ee0*/  LEA R224, R5, R10, 0x6 ;  /* 0x0000000a05e07211 */ /* 0x000fe200078e30ff */
[----:B------:R-:W-:Y:S01]  /*0ef0*/  IMAD.SHL.U32 R182, R6, 0x200, RZ ;  /* 0x0000020006b67824 */ /* 0x000fe200078e00ff */
[-C--:B------:R-:W-:Y:S01]  /*0f00*/  LEA.HI R165, R0, R163.reuse, RZ, 0x3 ;  /* 0x000000a300a57211 */ /* 0x080fe200078f18ff */
[----:B------:R-:W-:Y:S01]  /*0f10*/  VIADD R174, R160, 0x10 ;  /* 0x00000010a0ae7836 */ /* 0x000fe20000000000 */
[----:B------:R-:W-:Y:S01]  /*0f20*/  LEA.HI R0, R0, R163, RZ, 0x6 ;  /* 0x000000a300007211 */ /* 0x000fe200078f30ff */
[C---:B------:R-:W-:Y:S01]  /*0f30*/  VIADD R173, R160.reuse, 0x30 ;  /* 0x00000030a0ad7836 */ /* 0x040fe20000000000 */
[CC--:B------:R-:W-:Y:S01]  /*0f40*/  LEA.HI R5, R3.reuse, R164.reuse, RZ, 0x6 ;  /* 0x000000a403057211 */ /* 0x0c0fe200078f30ff */
[----:B------:R-:W-:Y:S01]  /*0f50*/  VIADD R175, R160, 0x50 ;  /* 0x00000050a0af7836 */ /* 0x000fe20000000000 */
[----:B------:R-:W-:Y:S01]  /*0f60*/  LOP3.LUT R180, R180, 0x1c0, RZ, 0xc0, !PT ;  /* 0x000001c0b4b47812 */ /* 0x000fe200078ec0ff */
[----:B------:R-:W-:Y:S01]  /*0f70*/  IMAD.SHL.U32 R225, R12, 0x8, RZ ;  /* 0x000000080ce17824 */ /* 0x000fe200078e00ff */
[----:B------:R-:W-:Y:S01]  /*0f80*/  LEA.HI R3, R3, R164, RZ, 0x3 ;  /* 0x000000a403037211 */ /* 0x000fe200078f18ff */
[----:B------:R-:W-:Y:S01]  /*0f90*/  IMAD.SHL.U32 R7, R5, 0x80, RZ ;  /* 0x0000008005077824 */ /* 0x000fe200078e00ff */
[----:B------:R-:W-:-:S02]  /*0fa0*/  SHF.L.U32 R4, R0, 0x7, RZ ;  /* 0x0000000700047819 */ /* 0x000fc400000006ff */
[----:B------:R-:W-:Y:S02]  /*0fb0*/  SHF.R.U32.HI R181, RZ, 0x3, R180 ;  /* 0x00000003ffb57819 */ /* 0x000fe400000116b4 */
[----:B------:R-:W-:Y:S02]  /*0fc0*/  LOP3.LUT R0, R180, 0x38, R165, 0xf8, !PT ;  /* 0x00000038b4007812 */ /* 0x000fe400078ef8a5 */
[----:B------:R-:W-:Y:S02]  /*0fd0*/  SHF.R.U32.HI R220, RZ, 0x3, R176 ;  /* 0x00000003ffdc7819 */ /* 0x000fe400000116b0 */
[C---:B------:R-:W-:Y:S02]  /*0fe0*/  LOP3.LUT R11, R176.reuse, 0x38, R3, 0xf8, !PT ;  /* 0x00000038b00b7812 */ /* 0x040fe400078ef803 */
[----:B------:R-:W-:Y:S02]  /*0ff0*/  LOP3.LUT R9, R176, 0x38, R165, 0xf8, !PT ;  /* 0x00000038b0097812 */ /* 0x000fe400078ef8a5 */
[----:B------:R-:W-:-:S02]  /*1000*/  LOP3.LUT R5, R0, R181, RZ, 0x3c, !PT ;  /* 0x000000b500057212 */ /* 0x000fc400078e3cff */
[----:B------:R-:W-:Y:S02]  /*1010*/  LOP3.LUT R183, R183, 0xfffffe00, RZ, 0xc0, !PT ;  /* 0xfffffe00b7b77812 */ /* 0x000fe400078ec0ff */
[----:B------:R-:W-:Y:S02]  /*1020*/  LOP3.LUT R7, R7, 0xffffe000, RZ, 0xc0, !PT ;  /* 0xffffe00007077812 */ /* 0x000fe400078ec0ff */
[-C--:B------:R-:W-:Y:S02]  /*1030*/  LOP3.LUT R0, R11, R220.reuse, RZ, 0x3c, !PT ;  /* 0x000000dc0b007212 */ /* 0x080fe400078e3cff */
[----:B------:R-:W-:Y:S02]  /*1040*/  LOP3.LUT R4, R4, 0xffffe000, RZ, 0xc0, !PT ;  /* 0xffffe00004047812 */ /* 0x000fe400078ec0ff */
[----:B------:R-:W-:Y:S02]  /*1050*/  LOP3.LUT R9, R9, R220, RZ, 0x3c, !PT ;  /* 0x000000dc09097212 */ /* 0x000fe400078e3cff */
[----:B------:R-:W-:Y:S01]  /*1060*/  IADD3 R215, R0, R7, R183 ;  /* 0x0000000700d77210 */ /* 0x000fe20007ffe0b7 */
[----:B------:R-:W-:Y:S01]  /*1070*/  IMAD.U32 R0, RZ, RZ, UR5 ;  /* 0x00000005ff007e24 */ /* 0x000fe2000f8e00ff */
[----:B------:R-:W-:-:S02]  /*1080*/  IADD3 R219, R5, R4, R182 ;  /* 0x0000000405db7210 */ /* 0x000fc40007ffe0b6 */
[----:B------:R-:W-:Y:S02]  /*1090*/  IADD3 R9, R9, R4, R183 ;  /* 0x0000000409097210 */ /* 0x000fe40007ffe0b7 */
[----:B------:R-:W-:Y:S01]  /*10a0*/  MOV R4, UR4 ;  /* 0x0000000400047c02 */ /* 0x000fe20008000f00 */
[----:B------:R0:W-:Y:S01]  /*10b0*/  STL [R1+0x30], R0 ;  /* 0x0000300001007387 */ /* 0x0001e20000100800 */
[----:B------:R-:W-:Y:S02]  /*10c0*/  LOP3.LUT R6, R180, 0x38, R3, 0xf8, !PT ;  /* 0x00000038b4067812 */ /* 0x000fe400078ef803 */
[----:B------:R-:W-:Y:S01]  /*10d0*/  LOP3.LUT R5, R8, 0x7ffffffc, RZ, 0xc0, !PT ;  /* 0x7ffffffc08057812 */ /* 0x000fe200078ec0ff */
[----:B------:R1:W-:Y:S01]  /*10e0*/  STL [R1+0x34], R4 ;  /* 0x0000340401007387 */ /* 0x0003e20000100800 */
[----:B------:R-:W-:Y:S02]  /*10f0*/  LOP3.LUT R6, R6, R181, RZ, 0x3c, !PT ;  /* 0x000000b506067212 */ /* 0x000fe400078e3cff */
[----:B------:R-:W-:Y:S01]  /*1100*/  IADD3 R22, R16, 0x80, RZ ;  /* 0x0000008010167810 */ /* 0x000fe20007ffe0ff */
[----:B------:R-:W-:Y:S01]  /*1110*/  IMAD.IADD R188, R214, 0x1, -R5 ;  /* 0x00000001d6bc7824 */ /* 0x000fe200078e0a05 */
[----:B------:R-:W-:-:S02]  /*1120*/  IADD3 R6, R6, R7, R182 ;  /* 0x0000000706067210 */ /* 0x000fc40007ffe0b6 */
[----:B0-----:R-:W-:Y:S02]  /*1130*/  LEA.HI R0, R197, R197, RZ, 0x1 ;  /* 0x000000c5c5007211 */ /* 0x001fe400078f08ff */
[----:B------:R-:W-:Y:S02]  /*1140*/  IADD3 R190, R187, 0x40, RZ ;  /* 0x00000040bbbe7810 */ /* 0x000fe40007ffe0ff */
[----:B------:R-:W-:Y:S02]  /*1150*/  LOP3.LUT R0, R0, 0x1ffffffe, RZ, 0xc0, !PT ;  /* 0x1ffffffe00007812 */ /* 0x000fe400078ec0ff */
[----:B------:R-:W-:Y:S02]  /*1160*/  SHF.R.S32.HI R198, RZ, 0x3, R198 ;  /* 0x00000003ffc67819 */ /* 0x000fe400000114c6 */
[----:B------:R-:W-:Y:S02]  /*1170*/  IADD3 R189, R197, -R0, RZ ;  /* 0x80000000c5bd7210 */ /* 0x000fe40007ffe0ff */
[----:B------:R-:W-:-:S02]  /*1180*/  LOP3.LUT R0, R176, 0x38, R16, 0xf8, !PT ;  /* 0x00000038b0007812 */ /* 0x000fc400078ef810 */
[----:B------:R-:W-:Y:S02]  /*1190*/  SHF.R.S32.HI R17, RZ, 0x1f, R16 ;  /* 0x0000001fff117819 */ /* 0x000fe40000011410 */
[----:B------:R-:W-:Y:S02]  /*11a0*/  LOP3.LUT R0, R183, R0, R220, 0xf6, !PT ;  /* 0x00000000b7007212 */ /* 0x000fe400078ef6dc */
[----:B------:R-:W-:Y:S02]  /*11b0*/  SHF.R.S32.HI R227, RZ, 0x1f, R187 ;  /* 0x0000001fffe37819 */ /* 0x000fe400000114bb */
[----:B------:R-:W-:Y:S02]  /*11c0*/  SHF.R.S32.HI R168, RZ, 0x1f, R19 ;  /* 0x0000001fffa87819 */ /* 0x000fe40000011413 */
[----:B------:R-:W-:Y:S02]  /*11d0*/  SHF.R.S32.HI R179, RZ, 0x1f, R22 ;  /* 0x0000001fffb37819 */ /* 0x000fe40000011416 */
        /* <DEDUP_REMOVED lines=9> */
[----:B------:R-:W-:Y:S02]  /*1270*/  LEA R218, R0, UR4, 0x1 ;  /* 0x0000000400da7c11 */ /* 0x000fe4000f8e08ff */
[----:B------:R-:W-:Y:S02]  /*1280*/  LEA R219, R219, UR4, 0x1 ;  /* 0x00000004dbdb7c11 */ /* 0x000fe4000f8e08ff */
[----:B------:R-:W-:Y:S02]  /*1290*/  LEA R216, R9, UR4, 0x1 ;  /* 0x0000000409d87c11 */ /* 0x000fe4000f8e08ff */
[----:B------:R-:W-:-:S02]  /*12a0*/  LEA R217, R6, UR4, 0x1 ;  /* 0x0000000406d97c11 */ /* 0x000fc4000f8e08ff */
[----:B------:R-:W-:Y:S02]  /*12b0*/  LEA R215, R215, UR4, 0x1 ;  /* 0x00000004d7d77c11 */ /* 0x000fe4000f8e08ff */
[----:B-1----:R-:W-:-:S07]  /*12c0*/  LEA R189, R189, R224, 0x3 ;  /* 0x000000e0bdbd7211 */ /* 0x002fce00078e18ff */
.L_x_2923:
[----:B0--34-:R-:W0:Y:S01]  /*12d0*/  LDC.64 R4, c[0x0][0xc88] ;  /* 0x00032200ff047b82 */ /* 0x019e220000000a00 */
        /* <DEDUP_REMOVED lines=40> */
[----:B0-----:R-:W-:Y:S06]  /*1560*/  @P1 BRA `(.L_x_2688) ;  /* 0x0000000000241947 */ /* 0x001fec0003800000 */
        /* <DEDUP_REMOVED lines=9> */
.L_x_2688:
[----:B------:R-:W-:Y:S01]  /*1600*/  IMAD.U32 R24, RZ, RZ, UR5 ;  /* 0x00000005ff187e24 */ /* 0x000fe2000f8e00ff */
[----:B------:R-:W-:Y:S01]  /*1610*/  MOV R27, UR4 ;  /* 0x00000004001b7c02 */ /* 0x000fe20008000f00 */
[----:B------:R-:W-:Y:S06]  /*1620*/  @!P2 BRA `(.L_x_2689) ;  /* 0x000000000010a947 */ /* 0x000fec0003800000 */
[----:B------:R-:W-:-:S04]  /*1630*/  IADD3 R4, P0, R193, UR8, RZ ;  /* 0x00000008c1047c10 */ /* 0x000fc8000ff1e0ff */
[----:B------:R-:W-:-:S05]  /*1640*/  IADD3.X R5, R194, UR9, RZ, P0, !PT ;  /* 0x00000009c2057c10 */ /* 0x000fca00087fe4ff */
[----:B------:R0:W5:Y:S01]  /*1650*/  LDG.E R27, desc[UR60][R4.64] ;  /* 0x0000003c041b7981 */ /* 0x000162000c1e1900 */
[----:B------:R-:W-:Y:S05]  /*1660*/  BRA `(.L_x_2690) ;  /* 0x0000000000107947 */ /* 0x000fea0003800000 */
.L_x_2689:
[----:B------:R-:W-:Y:S05]  /*1670*/  @!P0 BRA `(.L_x_2690) ;  /* 0x00000000000c8947 */ /* 0x000fea0003800000 */
[----:B------:R-:W2:Y:S04]  /*1680*/  LDG.E R4, desc[UR60][R8.64] ;  /* 0x0000003c08047981 */ /* 0x000ea8000c1e1900 */
[----:B------:R-:W2:Y:S02]  /*1690*/  LDG.E R27, desc[UR60][R8.64+0x4] ;  /* 0x0000043c081b7981 */ /* 0x000ea4000c1e1900 */
[----:B--2---:R-:W-:-:S07]  /*16a0*/  IMAD.IADD R27, R27, 0x1, -R4 ;  /* 0x000000011b1b7824 */ /* 0x004fce00078e0a04 */
.L_x_2690:
[----:B------:R-:W-:Y:S01]  /*16b0*/  ULDC.64 UR4, c[0x0][0xa10] ;  /* 0x0002840000047ab9 */ /* 0x000fe20000000a00 */
[----:B------:R-:W1:Y:S01]  /*16c0*/  LDC R9, c[0x0][0x448] ;  /* 0x00011200ff097b82 */ /* 0x000e620000000800 */
[----:B------:R-:W-:-:S04]  /*16d0*/  ISETP.NE.U32.AND P0, PT, RZ, UR4, PT ;  /* 0x00000004ff007c0c */ /* 0x000fc8000bf05070 */
[----:B------:R-:W-:Y:S01]  /*16e0*/  ISETP.NE.AND.EX P0, PT, RZ, UR5, PT, P0 ;  /* 0x00000005ff007c0c */ /* 0x000fe2000bf05300 */
[----:B------:R-:W-:-:S12]  /*16f0*/  ULDC.64 UR4, c[0x0][0xa30] ;  /* 0x00028c0000047ab9 */ /* 0x000fd80000000a00 */
[----:B0-----:R-:W0:Y:S02]  /*1700*/  @P0 LDC.64 R4, c[0x0][0xa10] ;  /* 0x00028400ff040b82 */ /* 0x001e240000000a00 */
[----:B0-----:R-:W-:-:S05]  /*1710*/  @P0 IMAD.WIDE R4, R25, 0x4, R4 ;  /* 0x0000000419040825 */ /* 0x001fca00078e0204 */
[----:B------:R-:W2:Y:S04]  /*1720*/  @P0 LDG.E R3, desc[UR60][R4.64] ;  /* 0x0000003c04030981 */ /* 0x000ea8000c1e1900 */
[----:B------:R0:W2:Y:S01]  /*1730*/  @P0 LDG.E R8, desc[UR60][R4.64+0x4] ;  /* 0x0000043c04080981 */ /* 0x0000a2000c1e1900 */
[----:B------:R-:W-:Y:S01]  /*1740*/  ISETP.NE.U32.AND P1, PT, RZ, UR4, PT ;  /* 0x00000004ff007c0c */ /* 0x000fe2000bf25070 */
[----:B-----5:R-:W-:-:S03]  /*1750*/  IMAD.MOV.U32 R142, RZ, RZ, R27 ;  /* 0x000000ffff8e7224 */ /* 0x020fc600078e001b */
[----:B------:R-:W-:-:S13]  /*1760*/  ISETP.NE.AND.EX P1, PT, RZ, UR5, PT, P1 ;  /* 0x00000005ff007c0c */ /* 0x000fda000bf25310 */
[----:B------:R-:W-:-:S04]  /*1770*/  @P1 IADD3 R6, P2, R193, UR4, RZ ;  /* 0x00000004c1061c10 */ /* 0x000fc8000ff5e0ff */
[----:B------:R-:W-:-:S05]  /*1780*/  @P1 IADD3.X R7, R194, UR5, RZ, P2, !PT ;  /* 0x00000005c2071c10 */ /* 0x000fca00097fe4ff */
[----:B------:R3:W5:Y:S01]  /*1790*/  @P1 LDG.E R142, desc[UR60][R6.64] ;  /* 0x0000003c068e1981 */ /* 0x000762000c1e1900 */
[----:B-1----:R-:W-:Y:S02]  /*17a0*/  ISETP.NE.AND P1, PT, R9, 0x1, PT ;  /* 0x000000010900780c */ /* 0x002fe40003f25270 */
[----:B------:R-:W-:-:S05]  /*17b0*/  SHF.L.U32 R184, R29, 0x7, RZ ;  /* 0x000000071db87819 */ /* 0x000fca00000006ff */
[----:B0-----:R-:W-:-:S06]  /*17c0*/  VIADD R4, R184, 0x7f ;  /* 0x0000007fb8047836 */ /* 0x001fcc0000000000 */
[----:B------:R-:W0:Y:S08]  /*17d0*/  @P1 LDC R9, c[0x0][0x44c] ;  /* 0x00011300ff091b82 */ /* 0x000e300000000800 */
[----:B------:R-:W1:Y:S01]  /*17e0*/  @P1 LDC R5, c[0x0][0x450] ;  /* 0x00011400ff051b82 */ /* 0x000e620000000800 */
[----:B--2---:R-:W-:Y:S01]  /*17f0*/  @P0 IMAD.IADD R24, R8, 0x1, -R3 ;  /* 0x0000000108180824 */ /* 0x004fe200078e0a03 */
[----:B------:R-:W-:Y:S01]  /*1800*/  IADD3 R8, R27, -R0, RZ ;  /* 0x800000001b087210 */ /* 0x000fe20007ffe0ff */
[----:B0-----:R-:W-:-:S04]  /*1810*/  @P1 IMAD.HI.U32 R0, R4, R9, RZ ;  /* 0x0000000904001227 */ /* 0x001fc800078e00ff */
[----:B------:R-:W-:Y:S01]  /*1820*/  IMAD.IADD R186, R8, 0x1, R24 ;  /* 0x0000000108ba7824 */ /* 0x000fe200078e0218 */
[----:B-1----:R-:W-:-:S03]  /*1830*/  @P1 SHF.R.U32.HI R4, RZ, R5, R0 ;  /* 0x00000005ff041219 */ /* 0x002fc60000011600 */
[C---:B------:R-:W-:Y:S01]  /*1840*/  VIADD R0, R186.reuse, 0x5f ;  /* 0x0000005fba007836 */ /* 0x040fe20000000000 */
[----:B------:R-:W-:-:S03]  /*1850*/  IADD3 R143, R186, 0x60, -R185 ;  /* 0x00000060ba8f7810 */ /* 0x000fc60007ffe8b9 */
[----:B------:R-:W-:Y:S01]  /*1860*/  IMAD.HI R0, R0, 0x2aaaaaab, RZ ;  /* 0x2aaaaaab00007827 */ /* 0x000fe200078e02ff */
[----:B------:R-:W-:-:S04]  /*1870*/  IADD3 R4, R143, R4, RZ ;  /* 0x000000048f047210 */ /* 0x000fc80007ffe0ff */
[----:B------:R-:W-:Y:S01]  /*1880*/  SHF.R.U32.HI R3, RZ, 0x1f, R0 ;  /* 0x0000001fff037819 */ /* 0x000fe20000011600 */
[----:B------:R-:W-:-:S03]  /*1890*/  IMAD.HI R4, R4, 0x2aaaaaab, RZ ;  /* 0x2aaaaaab04047827 */ /* 0x000fc600078e02ff */
[----:B------:R-:W-:Y:S02]  /*18a0*/  LEA.HI.SX32 R144, R0, R3, 0x1c ;  /* 0x0000000300907211 */ /* 0x000fe400078fe2ff */
[----:B------:R-:W-:-:S04]  /*18b0*/  SHF.R.U32.HI R5, RZ, 0x1f, R4 ;  /* 0x0000001fff057819 */ /* 0x000fc80000011604 */
[----:B------:R-:W-:Y:S01]  /*18c0*/  LEA.HI.SX32 R5, R4, R5, 0x1c ;  /* 0x0000000504057211 */ /* 0x000fe200078fe2ff */
[----:B------:R-:W-:-:S03]  /*18d0*/  IMAD.MOV R4, RZ, RZ, -R8 ;  /* 0x000000ffff047224 */ /* 0x000fc600078e0a08 */
[----:B------:R-:W-:Y:S02]  /*18e0*/  VIMNMX R5, R144, R5, PT ;  /* 0x0000000590057248 */ /* 0x000fe40003fe0100 */
[----:B------:R-:W-:-:S03]  /*18f0*/  VIMNMX R4, RZ, R4, !PT ;  /* 0x00000004ff047248 */ /* 0x000fc60007fe0100 */
[----:B------:R-:W-:-:S05]  /*1900*/  IMAD R5, R5, 0x60, -R8 ;  /* 0x0000006005057824 */ /* 0x000fca00078e0a08 */
[----:B------:R-:W-:-:S04]  /*1910*/  VIMNMX R3, R5, R24, PT ;  /* 0x0000001805037248 */ /* 0x000fc80003fe0100 */
[----:B------:R-:W-:Y:S01]  /*1920*/  ISETP.GT.AND P0, PT, R3, R4, PT ;  /* 0x000000040300720c */ /* 0x000fe20003f04270 */
[----:B------:R-:W-:-:S05]  /*1930*/  IMAD.WIDE.U32 R4, R4, -0x55555555, RZ ;  /* 0xaaaaaaab04047825 */ /* 0x000fca00078e00ff */
[----:B------:R-:W-:-:S04]  /*1940*/  SHF.R.U32.HI R127, RZ, 0x6, R5 ;  /* 0x00000006ff7f7819 */ /* 0x000fc80000011605 */
[----:B------:R-:W-:-:S03]  /*1950*/  MOV R26, R127 ;  /* 0x0000007f001a7202 */ /* 0x000fc60000000f00 */
[----:B------:R-:W-:-:S04]  /*1960*/  @P0 VIADD R0, R3, 0x5f ;  /* 0x0000005f03000836 */ /* 0x000fc80000000000 */
[----:B------:R-:W-:-:S05]  /*1970*/  @P0 IMAD.HI R0, R0, 0x2aaaaaab, RZ ;  /* 0x2aaaaaab00000827 */ /* 0x000fca00078e02ff */
[----:B------:R-:W-:-:S04]  /*1980*/  @P0 SHF.R.U32.HI R3, RZ, 0x1f, R0 ;  /* 0x0000001fff030819 */ /* 0x000fc80000011600 */
[----:B------:R-:W-:Y:S02]  /*1990*/  @P0 LEA.HI.SX32 R26, R0, R3, 0x1c ;  /* 0x00000003001a0211 */ /* 0x000fe400078fe2ff */
[----:B------:R-:W-:Y:S02]  /*19a0*/  PLOP3.LUT P0, PT, PT, PT, PT, 0x80, 0x0 ;  /* 0x000000000000781c */ /* 0x000fe40003f0f070 */
[----:B------:R-:W-:-:S13]  /*19b0*/  ISETP.GT.AND P1, PT, R26, R127, PT ;  /* 0x0000007f1a00720c */ /* 0x000fda0003f24270 */
[----:B---3--:R-:W-:Y:S05]  /*19c0*/  @!P1 BRA `(.L_x_2691) ;  /* 0x0000008c00d49947 */ /* 0x008fea0003800000 */
        /* <DEDUP_REMOVED lines=11> */
[----:B------:R-:W-:Y:S01]  /*1a80*/  MOV R10, UR6 ;  /* 0x00000006000a7c02 */ /* 0x000fe20008000f00 */
[----:B------:R-:W-:Y:S01]  /*1a90*/  IMAD.U32 R6, RZ, RZ, UR4 ;  /* 0x00000004ff067e24 */ /* 0x000fe2000f8e00ff */
[----:B------:R-:W-:Y:S01]  /*1aa0*/  MOV R12, 0x1 ;  /* 0x00000001000c7802 */ /* 0x000fe20000000f00 */
[----:B------:R-:W-:-:S02]  /*1ab0*/  IMAD.U32 R7, RZ, RZ, UR5 ;  /* 0x00000005ff077e24 */ /* 0x000fc4000f8e00ff */
[----:B------:R-:W-:Y:S02]  /*1ac0*/  IMAD.U32 R11, RZ, RZ, UR7 ;  /* 0x00000007ff0b7e24 */ /* 0x000fe4000f8e00ff */
[----:B------:R-:W-:Y:S02]  /*1ad0*/  IMAD.MOV.U32 R8, RZ, RZ, 0x70 ;  /* 0x00000070ff087424 */ /* 0x000fe400078e00ff */
[----:B0-----:R-:W-:-:S07]  /*1ae0*/  IMAD.MOV.U32 R13, RZ, RZ, RZ ;  /* 0x000000ffff0d7224 */ /* 0x001fce00078e00ff */
[----:B------:R-:W-:-:S07]  /*1af0*/  LEPC R20, `(.L_x_2693) ;  /* 0x000000001014794e */ /* 0x000fce0000000000 */
[----:B-1---5:R-:W-:Y:S05]  /*1b00*/  CALL.ABS.NOINC R14 ;  /* 0x000000000e007343 */ /* 0x022fea0003c00000 */
.L_x_2693:
[----:B------:R-:W-:Y:S05]  /*1b10*/  BSYNC B6 ;  /* 0x0000000000067941 */ /* 0x000fea0003800000 */
.L_x_2692:
        /* <DEDUP_REMOVED lines=20> */
.L_x_2695:
[----:B------:R-:W-:Y:S05]  /*1c60*/  BSYNC B6 ;  /* 0x0000000000067941 */ /* 0x000fea0003800000 */
.L_x_2694:
[----:B------:R-:W-:Y:S01]  /*1c70*/  ULDC.64 UR4, c[0x0][0x9f8] ;  /* 0x00027e0000047ab9 */ /* 0x000fe20000000a00 */
[----:B------:R-:W0:Y:S01]  /*1c80*/  LDC.64 R94, c[0x0][0x3f8] ;  /* 0x0000fe00ff5e7b82 */ /* 0x000e220000000a00 */
[----:B------:R-:W-:-:S04]  /*1c90*/  ISETP.NE.U32.AND P0, PT, RZ, UR4, PT ;  /* 0x00000004ff007c0c */ /* 0x000fc8000bf05070 */
[----:B------:R-:W-:-:S03]  /*1ca0*/  ISETP.NE.AND.EX P0, PT, RZ, UR5, PT, P0 ;  /* 0x00000005ff007c0c */ /* 0x000fc6000bf05300 */
[----:B------:R-:W1:Y:S08]  /*1cb0*/  LDC R29, c[0x0][0x3f4] ;  /* 0x0000fd00ff1d7b82 */ /* 0x000e700000000800 */
[----:B------:R-:W2:Y:S02]  /*1cc0*/  LDC.64 R88, c[0x0][0x408] ;  /* 0x00010200ff587b82 */ /* 0x000ea40000000a00 */
[----:B------:R-:W-:Y:S01]  /*1cd0*/  @P0 IADD3 R4, P1, R193, UR4, RZ ;  /* 0x00000004c1040c10 */ /* 0x000fe2000ff3e0ff */
[----:B------:R-:W-:-:S03]  /*1ce0*/  ULDC UR4, c[0x0][0x2f4] ;  /* 0x0000bd0000047ab9 */ /* 0x000fc60000000800 */
        /* <DEDUP_REMOVED lines=8> */
[----:B------:R-:W-:Y:S01]  /*1d70*/  IMAD R131, R95, 0x60, RZ ;  /* 0x000000605f837824 */ /* 0x000fe200078e02ff */
[----:B------:R-:W-:Y:S01]  /*1d80*/  SEL R0, RZ, 0x1, P0 ;  /* 0x00000001ff007807 */ /* 0x000fe20000000000 */
[----:B------:R-:W-:Y:S01]  /*1d90*/  IMAD.SHL.U32 R108, R94, 0x40, RZ ;  /* 0x000000405e6c7824 */ /* 0x000fe200078e00ff */
[----:B------:R-:W-:Y:S01]  /*1da0*/  SHF.L.U32 R3, R3, 0x1, RZ ;  /* 0x0000000103037819 */ /* 0x000fe200000006ff */
[----:B------:R-:W-:Y:S01]  /*1db0*/  IMAD R114, R197, 0x40, R169 ;  /* 0x00000040c5727824 */ /* 0x000fe200078e02a9 */
[----:B------:R-:W-:Y:S01]  /*1dc0*/  ISETP.GE.AND P0, PT, R163, UR5, PT ;  /* 0x00000005a3007c0c */ /* 0x000fe2000bf06270 */
[----:B-1----:R-:W-:Y:S01]  /*1dd0*/  IMAD.SHL.U32 R126, R29, 0x2, RZ ;  /* 0x000000021d7e7824 */ /* 0x002fe200078e00ff */
[----:B------:R-:W-:Y:S01]  /*1de0*/  LOP3.LUT R0, R3, 0x2, R0, 0xe2, !PT ;  /* 0x0000000203007812 */ /* 0x000fe200078ee200 */
[----:B--2---:R-:W-:Y:S01]  /*1df0*/  IMAD.WIDE.U32 R90, R169, R88, R16 ;  /* 0x00000058a95a7225 */ /* 0x004fe200078e0010 */
[----:B------:R-:W-:-:S02]  /*1e00*/  SEL R3, RZ, 0xffffffff, P0 ;  /* 0xffffffffff037807 */ /* 0x000fc40000000000 */
[----:B------:R-:W-:Y:S01]  /*1e10*/  ISETP.GE.AND P0, PT, R164, UR4, PT ;  /* 0x00000004a4007c0c */ /* 0x000fe2000bf06270 */
[----:B------:R-:W-:Y:S01]  /*1e20*/  IMAD R133, R89, 0x60, RZ ;  /* 0x0000006059857824 */ /* 0x000fe200078e02ff */
[----:B------:R-:W-:Y:S01]  /*1e30*/  ISETP.GE.AND P1, PT, R19, UR4, PT ;  /* 0x0000000413007c0c */ /* 0x000fe2000bf26270 */
[----:B------:R-:W-:Y:S01]  /*1e40*/  IMAD.SHL.U32 R6, R3, 0x2, RZ ;  /* 0x0000000203067824 */ /* 0x000fe200078e00ff */
[----:B------:R-:W-:Y:S01]  /*1e50*/  SHF.R.S32.HI R7, RZ, 0x1f, R169 ;  /* 0x0000001fff077819 */ /* 0x000fe200000114a9 */
[----:B------:R-:W-:Y:S01]  /*1e60*/  IMAD.SHL.U32 R110, R88, 0x40, RZ ;  /* 0x00000040586e7824 */ /* 0x000fe200078e00ff */
[----:B------:R-:W-:Y:S02]  /*1e70*/  SEL R3, RZ, 0x4, P0 ;  /* 0x00000004ff037807 */ /* 0x000fe40000000000 */
[----:B---3--:R-:W-:Y:S02]  /*1e80*/  SEL R4, RZ, 0x8, P1 ;  /* 0x00000008ff047807 */ /* 0x008fe40000800000 */
[----:B------:R-:W-:-:S02]  /*1e90*/  SHF.R.S32.HI R161, RZ, 0x1f, R160 ;  /* 0x0000001fffa17819 */ /* 0x000fc400000114a0 */
[----:B------:R-:W-:Y:S01]  /*1ea0*/  LOP3.LUT R0, R4, R0, R3, 0xfe, !PT ;  /* 0x0000000004007212 */ /* 0x000fe200078efe03 */
[-C--:B------:R-:W-:Y:S01]  /*1eb0*/  IMAD R4, R7, R94.reuse, RZ ;  /* 0x0000005e07047224 */ /* 0x080fe200078e02ff */
[----:B------:R-:W-:Y:S01]  /*1ec0*/  ISETP.GE.AND P0, PT, R22, UR4, PT ;  /* 0x0000000416007c0c */ /* 0x000fe2000bf06270 */
[C---:B------:R-:W-:Y:S01]  /*1ed0*/  IMAD.WIDE.U32 R98, R169.reuse, R94, R160 ;  /* 0x0000005ea9627225 */ /* 0x040fe200078e00a0 */
[C---:B------:R-:W-:Y:S02]  /*1ee0*/  ISETP.GE.AND P2, PT, R16.reuse, UR5, PT ;  /* 0x0000000510007c0c */ /* 0x040fe4000bf46270 */
[----:B------:R-:W-:Y:S01]  /*1ef0*/  SEL R3, RZ, 0x10, P0 ;  /* 0x00000010ff037807 */ /* 0x000fe20000000000 */
[C---:B------:R-:W-:Y:S01]  /*1f00*/  IMAD R9, R169.reuse, R95, R4 ;  /* 0x0000005fa9097224 */ /* 0x040fe200078e0204 */
[----:B------:R-:W-:Y:S01]  /*1f10*/  SEL R5, RZ, 0x1, P2 ;  /* 0x00000001ff057807 */ /* 0x000fe20001000000 */
[----:B------:R-:W-:Y:S01]  /*1f20*/  IMAD.WIDE.U32 R92, R169, R88, R160 ;  /* 0x00000058a95c7225 */ /* 0x000fe200078e00a0 */
[----:B------:R-:W-:-:S02]  /*1f30*/  ISETP.GE.AND P3, PT, R16, R29, PT ;  /* 0x0000001d1000720c */ /* 0x000fc40003f66270 */
        /* <DEDUP_REMOVED lines=8> */
[----:B------:R-:W-:Y:S02]  /*1fc0*/  LOP3.LUT R5, R6, 0x2, R5, 0xe2, !PT ;  /* 0x0000000206057812 */ /* 0x000fe400078ee205 */
[----:B------:R-:W-:Y:S01]  /*1fd0*/  SEL R4, RZ, 0x4, P1 ;  /* 0x00000004ff047807 */ /* 0x000fe20000800000 */
[----:B------:R-:W-:Y:S01]  /*1fe0*/  IMAD R11, R169, R89, R0 ;  /* 0x00000059a90b7224 */ /* 0x000fe200078e0200 */
[----:B------:R-:W-:Y:S01]  /*1ff0*/  SEL R0, R29, RZ, P2 ;  /* 0x000000ff1d007207 */ /* 0x000fe20001000000 */
[----:B------:R-:W-:Y:S01]  /*2000*/  IMAD.IADD R3, R16, 0x1, R3 ;  /* 0x0000000110037824 */ /* 0x000fe200078e0203 */
[----:B------:R-:W-:Y:S01]  /*2010*/  LOP3.LUT R5, R5, R4, RZ, 0xfc, !PT ;  /* 0x0000000405057212 */ /* 0x000fe200078efcff */
[----:B------:R-:W-:Y:S01]  /*2020*/  IMAD.IADD R93, R93, 0x1, R11 ;  /* 0x000000015d5d7824 */ /* 0x000fe200078e020b */
[----:B------:R-:W-:Y:S01]  /*2030*/  ISETP.GE.AND P1, PT, R164, R29, PT ;  /* 0x0000001da400720c */ /* 0x000fe20003f26270 */
[----:B------:R-:W-:Y:S01]  /*2040*/  IMAD.IADD R4, R163, 0x1, R0 ;  /* 0x00000001a3047824 */ /* 0x000fe200078e0200 */
[----:B------:R-:W-:Y:S01]  /*2050*/  IADD3 R91, R11, R91, RZ ;  /* 0x0000005b0b5b7210 */ /* 0x000fe20007ffe0ff */
[----:B------:R-:W-:Y:S01]  /*2060*/  IMAD.WIDE.U32 R96, R142, R94, R96 ;  /* 0x0000005e8e607225 */ /* 0x000fe200078e0060 */
[----:B------:R-:W-:-:S02]  /*2070*/  SEL R7, R29, RZ, P1 ;  /* 0x000000ff1d077207 */ /* 0x000fc40000800000 */
[----:B------:R-:W-:Y:S01]  /*2080*/  SHF.R.S32.HI R0, RZ, 0x1f, R3 ;  /* 0x0000001fff007819 */ /* 0x000fe20000011403 */
[-C--:B------:R-:W-:Y:S01]  /*2090*/  IMAD.WIDE.U32 R92, R142, R88.reuse, R92 ;  /* 0x000000588e5c7225 */ /* 0x080fe200078e005c */
[----:B------:R-:W-:Y:S02]  /*20a0*/  SHF.R.S32.HI R11, RZ, 0x1f, R4 ;  /* 0x0000001fff0b7819 */ /* 0x000fe40000011404 */
[----:B------:R-:W-:Y:S01]  /*20b0*/  IADD3 R10, R164, R7, RZ ;  /* 0x00000007a40a7210 */ /* 0x000fe20007ffe0ff */
[----:B------:R-:W-:Y:S01]  /*20c0*/  IMAD.WIDE.U32 R90, R142, R88, R90 ;  /* 0x000000588e5a7225 */ /* 0x000fe200078e005a */
[CC--:B------:R-:W-:Y:S02]  /*20d0*/  LEA.HI R7, R0.reuse, R3.reuse, RZ, 0x3 ;  /* 0x0000000300077211 */ /* 0x0c0fe400078f18ff */
[----:B------:R-:W-:Y:S02]  /*20e0*/  LEA.HI R0, R0, R3, RZ, 0x6 ;  /* 0x0000000300007211 */ /* 0x000fe400078f30ff */
[----:B------:R-:W-:-:S02]  /*20f0*/  LEA.HI R6, R11, R4, RZ, 0x6 ;  /* 0x000000040b067211 */ /* 0x000fc400078f30ff */
[----:B------:R-:W-:Y:S02]  /*2100*/  LEA.HI R11, R11, R4, RZ, 0x3 ;  /* 0x000000040b0b7211 */ /* 0x000fe400078f18ff */
[----:B------:R-:W-:Y:S02]  /*2110*/  SHF.R.S32.HI R3, RZ, 0x6, R0 ;  /* 0x00000006ff037819 */ /* 0x000fe40000011400 */
[----:B------:R-:W-:Y:S02]  /*2120*/  SHF.R.S32.HI R6, RZ, 0x6, R6 ;  /* 0x00000006ff067819 */ /* 0x000fe40000011406 */
[C---:B------:R-:W-:Y:S01]  /*2130*/  LOP3.LUT R4, R180.reuse, 0x38, R11, 0xf8, !PT ;  /* 0x00000038b4047812 */ /* 0x040fe200078ef80b */
[C-C-:B------:R-:W-:Y:S01]  /*2140*/  IMAD R141, R3.reuse, 0x1800, R182.reuse ;  /* 0x00001800038d7824 */ /* 0x140fe200078e02b6 */
[----:B------:R-:W-:Y:S01]  /*2150*/  LOP3.LUT R0, R180, 0x38, R7, 0xf8, !PT ;  /* 0x00000038b4007812 */ /* 0x000fe200078ef807 */
[--C-:B------:R-:W-:Y:S01]  /*2160*/  IMAD R139, R3, 0x1800, R183.reuse ;  /* 0x00001800038b7824 */ /* 0x100fe200078e02b7 */
[-C--:B------:R-:W-:Y:S01]  /*2170*/  LOP3.LUT R3, R4, R181.reuse, RZ, 0x3c, !PT ;  /* 0x000000b504037212 */ /* 0x080fe200078e3cff */
[C---:B------:R-:W-:Y:S01]  /*2180*/  IMAD R140, R6.reuse, 0x1800, R182 ;  /* 0x00001800068c7824 */ /* 0x040fe200078e02b6 */
[----:B------:R-:W-:Y:S01]  /*2190*/  SHF.R.S32.HI R15, RZ, 0x1f, R10 ;  /* 0x0000001fff0f7819 */ /* 0x000fe2000001140a */
[----:B------:R-:W-:Y:S01]  /*21a0*/  IMAD R137, R6, 0x1800, R183 ;  /* 0x0000180006897824 */ /* 0x000fe200078e02b7 */
[----:B------:R-:W-:-:S02]  /*21b0*/  LOP3.LUT R0, R0, R181, RZ, 0x3c, !PT ;  /* 0x000000b500007212 */ /* 0x000fc400078e3cff */
[----:B------:R-:W-:Y:S02]  /*21c0*/  IADD3 R140, R140, R3, RZ ;  /* 0x000000038c8c7210 */ /* 0x000fe40007ffe0ff */
[C---:B------:R-:W-:Y:S01]  /*21d0*/  LOP3.LUT R3, R176.reuse, 0x38, R11, 0xf8, !PT ;  /* 0x00000038b0037812 */ /* 0x040fe200078ef80b */
[----:B------:R-:W-:Y:S01]  /*21e0*/  IMAD.IADD R141, R141, 0x1, R0 ;  /* 0x000000018d8d7824 */ /* 0x000fe200078e0200 */
[CC--:B------:R-:W-:Y:S02]  /*21f0*/  LEA.HI R21, R15.reuse, R10.reuse, RZ, 0x3 ;  /* 0x0000000a0f157211 */ /* 0x0c0fe400078f18ff */
[----:B------:R-:W-:Y:S02]  /*2200*/  LOP3.LUT R13, R176, 0x38, R7, 0xf8, !PT ;  /* 0x00000038b00d7812 */ /* 0x000fe400078ef807 */
[----:B------:R-:W-:Y:S02]  /*2210*/  LEA.HI R10, R15, R10, RZ, 0x6 ;  /* 0x0000000a0f0a7211 */ /* 0x000fe400078f30ff */
[----:B------:R-:W-:-:S02]  /*2220*/  LOP3.LUT R4, R3, R220, RZ, 0x3c, !PT ;  /* 0x000000dc03047212 */ /* 0x000fc400078e3cff */
[----:B------:R-:W-:Y:S02]  /*2230*/  SHF.R.S32.HI R15, RZ, 0x1f, R142 ;  /* 0x0000001fff0f7819 */ /* 0x000fe4000001148e */
[----:B------:R-:W-:Y:S01]  /*2240*/  LOP3.LUT R8, R13, R220, RZ, 0x3c, !PT ;  /* 0x000000dc0d087212 */ /* 0x000fe200078e3cff */
[----:B------:R-:W-:Y:S01]  /*2250*/  IMAD.IADD R137, R137, 0x1, R4 ;  /* 0x0000000189897824 */ /* 0x000fe200078e0204 */
[--C-:B------:R-:W-:Y:S01]  /*2260*/  LOP3.LUT R0, R180, 0x38, R21.reuse, 0xf8, !PT ;  /* 0x00000038b4007812 */ /* 0x100fe200078ef815 */
[----:B------:R-:W-:Y:S01]  /*2270*/  IMAD R4, R15, R94, RZ ;  /* 0x0000005e0f047224 */ /* 0x000fe200078e02ff */
[----:B------:R-:W-:Y:S01]  /*2280*/  SHF.R.S32.HI R10, RZ, 0x6, R10 ;  /* 0x00000006ff0a7819 */ /* 0x000fe2000001140a */
[----:B------:R-:W-:Y:S01]  /*2290*/  IMAD.IADD R139, R139, 0x1, R8 ;  /* 0x000000018b8b7824 */ /* 0x000fe200078e0208 */
[----:B------:R-:W-:Y:S01]  /*22a0*/  LOP3.LUT R13, R176, 0x38, R21, 0xf8, !PT ;  /* 0x00000038b00d7812 */ /* 0x000fe200078ef815 */
[----:B------:R-:W-:Y:S01]  /*22b0*/  IMAD R15, R15, R88, RZ ;  /* 0x000000580f0f7224 */ /* 0x000fe200078e02ff */
[----:B------:R-:W-:Y:S01]  /*22c0*/  LOP3.LUT R3, R0, R181, RZ, 0x3c, !PT ;  /* 0x000000b500037212 */ /* 0x000fe200078e3cff */
[----:B------:R-:W-:Y:S01]  /*22d0*/  IMAD R138, R10, 0x1800, R182 ;  /* 0x000018000a8a7824 */ /* 0x000fe200078e02b6 */
[----:B------:R-:W-:Y:S01]  /*22e0*/  LOP3.LUT R0, R13, R220, RZ, 0x3c, !PT ;  /* 0x000000dc0d007212 */ /* 0x000fe200078e3cff */
[----:B------:R-:W-:Y:S01]  /*22f0*/  IMAD R13, R142, R95, R4 ;  /* 0x0000005f8e0d7224 */ /* 0x000fe200078e0204 */
[----:B------:R-:W-:Y:S01]  /*2300*/  LOP3.LUT R4, R180, 0x18, R16, 0xf8, !PT ;  /* 0x00000018b4047812 */ /* 0x000fe200078ef810 */
[----:B------:R-:W-:Y:S01]  /*2310*/  IMAD.IADD R138, R138, 0x1, R3 ;  /* 0x000000018a8a7824 */ /* 0x000fe200078e0203 */
[----:B------:R-:W-:Y:S01]  /*2320*/  ISETP.GE.AND P4, PT, R19, UR5, PT ;  /* 0x0000000513007c0c */ /* 0x000fe2000bf86270 */
[----:B------:R-:W-:Y:S01]  /*2330*/  IMAD R135, R10, 0x1800, R183 ;  /* 0x000018000a877824 */ /* 0x000fe200078e02b7 */
[----:B------:R-:W-:Y:S01]  /*2340*/  ISETP.GE.AND P0, PT, R23, UR4, PT ;  /* 0x0000000417007c0c */ /* 0x000fe2000bf06270 */
[----:B------:R-:W-:Y:S01]  /*2350*/  IMAD R15, R142, R89, R15 ;  /* 0x000000598e0f7224 */ /* 0x000fe200078e020f */
[----:B------:R-:W-:Y:S01]  /*2360*/  LOP3.LUT R3, R4, R181, RZ, 0x3c, !PT ;  /* 0x000000b504037212 */ /* 0x000fe200078e3cff */
[----:B------:R-:W-:Y:S01]  /*2370*/  IMAD.IADD R106, R99, 0x1, R13 ;  /* 0x00000001636a7824 */ /* 0x000fe200078e020d */
[----:B------:R-:W-:Y:S01]  /*2380*/  SEL R4, RZ, 0x8, P4 ;  /* 0x00000008ff047807 */ /* 0x000fe20002000000 */
[----:B------:R-:W-:Y:S01]  /*2390*/  IMAD.IADD R104, R13, 0x1, R97 ;  /* 0x000000010d687824 */ /* 0x000fe200078e0261 */
[----:B------:R-:W-:Y:S01]  /*23a0*/  SEL R8, RZ, 0x20, P0 ;  /* 0x00000020ff087807 */ /* 0x000fe20000000000 */
[----:B------:R-:W-:Y:S01]  /*23b0*/  IMAD.IADD R103, R15, 0x1, R91 ;  /* 0x000000010f677824 */ /* 0x000fe200078e025b */
[----:B------:R-:W-:-:S02]  /*23c0*/  LOP3.LUT P5, RZ, R205, 0x4, RZ, 0xc0, !PT ;  /* 0x00000004cdff7812 */ /* 0x000fc400078ac0ff */
[----:B------:R-:W-:Y:S02]  /*23d0*/  MOV R128, 0x20 ;  /* 0x0000002000807802 */ /* 0x000fe40000000f00 */
[C---:B------:R-:W-:Y:S02]  /*23e0*/  LOP3.LUT R20, R5.reuse, R4, RZ, 0xfc, !PT ;  /* 0x0000000405147212 */ /* 0x040fe400078efcff */
[----:B------:R-:W-:Y:S02]  /*23f0*/  LOP3.LUT R4, R5, 0x1, RZ, 0xc0, !PT ;  /* 0x0000000105047812 */ /* 0x000fe400078ec0ff */
[C---:B------:R-:W-:Y:S01]  /*2400*/  SHF.L.U64.HI R107, R94.reuse, 0x6, R95 ;  /* 0x000000065e6b7819 */ /* 0x040fe2000001025f */
[----:B------:R-:W-:Y:S01]  /*2410*/  IMAD.WIDE.U32 R94, R94, 0x60, RZ ;  /* 0x000000605e5e7825 */ /* 0x000fe200078e00ff */
[C---:B------:R-:W-:Y:S02]  /*2420*/  SHF.L.U64.HI R109, R88.reuse, 0x6, R89 ;  /* 0x00000006586d7819 */ /* 0x040fe40000010259 */
[----:B------:R-:W-:Y:S01]  /*2430*/  SHF.R.S32.HI R119, RZ, 0x3, R7 ;  /* 0x00000003ff777819 */ /* 0x000fe20000011407 */
[----:B------:R-:W-:Y:S01]  /*2440*/  IMAD.WIDE.U32 R88, R88, 0x60, RZ ;  /* 0x0000006058587825 */ /* 0x000fe200078e00ff */
[----:B------:R-:W-:-:S02]  /*2450*/  LOP3.LUT R5, R7, 0xfffffff8, RZ, 0xc0, !PT ;  /* 0xfffffff807057812 */ /* 0x000fc400078ec0ff */
[----:B------:R-:W-:Y:S01]  /*2460*/  LOP3.LUT R100, R9, R8, RZ, 0xfc, !PT ;  /* 0x0000000809647212 */ /* 0x000fe200078efcff */
[----:B------:R-:W-:Y:S01]  /*2470*/  IMAD.IADD R131, R95, 0x1, R131 ;  /* 0x000000015f837824 */ /* 0x000fe200078e0283 */
[----:B------:R-:W-:Y:S01]  /*2480*/  SEL R128, R128, 0xffffffe0, !P5 ;  /* 0xffffffe080807807 */ /* 0x000fe20006800000 */
[----:B------:R-:W-:Y:S01]  /*2490*/  IMAD.IADD R133, R89, 0x1, R133 ;  /* 0x0000000159857824 */ /* 0x000fe200078e0285 */
[----:B------:R-:W-:Y:S02]  /*24a0*/  IADD3 R3, R182, R3, RZ ;  /* 0x00000003b6037210 */ /* 0x000fe40007ffe0ff */
[----:B------:R-:W-:Y:S02]  /*24b0*/  LOP3.LUT R6, R11, 0xfffffff8, RZ, 0xc0, !PT ;  /* 0xfffffff80b067812 */ /* 0x000fe400078ec0ff */
[----:B------:R-:W-:Y:S02]  /*24c0*/  LOP3.LUT R7, R21, 0xfffffff8, RZ, 0xc0, !PT ;  /* 0xfffffff815077812 */ /* 0x000fe400078ec0ff */
[----:B------:R-:W-:-:S02]  /*24d0*/  IADD3 R130, R130, R27, RZ ;  /* 0x0000001b82827210 */ /* 0x000fc40007ffe0ff */
[----:B------:R-:W-:Y:S02]  /*24e0*/  SHF.R.S32.HI R115, RZ, 0x3, R21 ;  /* 0x00000003ff737819 */ /* 0x000fe40000011415 */
[----:B------:R-:W-:Y:S02]  /*24f0*/  LOP3.LUT R8, R9, 0x1, RZ, 0xc0, !PT ;  /* 0x0000000109087812 */ /* 0x000fe400078ec0ff */
[----:B------:R-:W-:Y:S02]  /*2500*/  IADD3 R135, R135, R0, RZ ;  /* 0x0000000087877210 */ /* 0x000fe40007ffe0ff */
        /* <DEDUP_REMOVED lines=9> */
[----:B------:R-:W-:Y:S02]  /*25a0*/  IADD3 R105, R93, R15, RZ ;  /* 0x0000000f5d697210 */ /* 0x000fe40007ffe0ff */
[----:B------:R-:W-:Y:S02]  /*25b0*/  SHF.R.S32.HI R116, RZ, 0x3, R11 ;  /* 0x00000003ff747819 */ /* 0x000fe4000001140b */
[----:B------:R-:W-:Y:S02]  /*25c0*/  LOP3.LUT R20, R20, 0x8, RZ, 0xc0, !PT ;  /* 0x0000000814147812 */ /* 0x000fe400078ec0ff */
[----:B------:R-:W-:Y:S02]  /*25d0*/  SHF.R.S32.HI R113, RZ, 0x1f, R5 ;  /* 0x0000001fff717819 */ /* 0x000fe40000011405 */
[----:B------:R-:W-:Y:S02]  /*25e0*/  SHF.R.S32.HI R112, RZ, 0x1f, R6 ;  /* 0x0000001fff707819 */ /* 0x000fe40000011406 */
[----:B------:R-:W-:-:S02]  /*25f0*/  SHF.R.S32.HI R111, RZ, 0x1f, R7 ;  /* 0x0000001fff6f7819 */ /* 0x000fc40000011407 */
[----:B------:R-:W-:Y:S02]  /*2600*/  LOP3.LUT R100, R100, 0x20, RZ, 0xc0, !PT ;  /* 0x0000002064647812 */ /* 0x000fe400078ec0ff */
[----:B----4-:R-:W-:-:S07]  /*2610*/  SHF.R.S32.HI R129, RZ, 0x1f, R25 ;  /* 0x0000001fff817819 */ /* 0x010fce0000011419 */
.L_x_2801:
        /* <DEDUP_REMOVED lines=9> */
[----:B--2---:R-:W0:Y:S08]  /*26b0*/  @!P0 LDC.64 R14, c[0x0][0x428] ;  /* 0x00010a00ff0e8b82 */ /* 0x004e300000000a00 */
        /* <DEDUP_REMOVED lines=9> */
[----:B------:R-:W-:-:S04]  /*2750*/  @!P0 IMAD.WIDE.U32 R14, R25, R14, R28 ;  /* 0x0000000e190e8225 */ /* 0x000fc800078e001c */
[----:B------:R-:W-:Y:S01]  /*2760*/  IMAD.MOV.U32 R28, RZ, RZ, RZ ;  /* 0x000000ffff1c7224 */ /* 0x000fe200078e00ff */
[----:B------:R-:W-:Y:S02]  /*2770*/  @!P0 IADD3 R15, R15, R31, RZ ;  /* 0x0000001f0f0f8210 */ /* 0x000fe40007ffe0ff */
        /* <DEDUP_REMOVED lines=11> */
[----:B------:R-:W-:-:S02]  /*2830*/  P2R R124, PR, RZ, 0x10 ;  /* 0x00000010ff7c7803 */ /* 0x000fc40000000000 */
[----:B------:R-:W-:Y:S01]  /*2840*/  LEA R33, R14, R121, 0x1 ;  /* 0x000000790e217211 */ /* 0x000fe200078e08ff */
        /* <DEDUP_REMOVED lines=13> */
[----:B------:R-:W-:Y:S02]  /*2920*/  IMAD R15, R84, UR4, RZ ;  /* 0x00000004540f7c24 */ /* 0x000fe4000f8e02ff */
[----:B------:R-:W-:Y:S01]  /*2930*/  IMAD.IADD R13, R13, 0x1, R11 ;  /* 0x000000010d0d7824 */ /* 0x000fe200078e020b */
[----:B------:R-:W-:Y:S01]  /*2940*/  SHF.R.S32.HI R11, RZ, 0x1f, R26 ;  /* 0x0000001fff0b7819 */ /* 0x000fe2000001141a */
[C---:B------:R-:W-:Y:S02]  /*2950*/  IMAD R15, R28.reuse, UR5, R15 ;  /* 0x000000051c0f7c24 */ /* 0x040fe4000f8e020f */
[----:B------:R-:W-:Y:S01]  /*2960*/  IMAD.WIDE.U32 R12, R28, UR4, R12 ;  /* 0x000000041c0c7c25 */ /* 0x000fe2000f8e000c */
[----:B------:R-:W-:-:S03]  /*2970*/  ULDC.64 UR4, c[0x0][0x308] ;  /* 0x0000c20000047ab9 */ /* 0x000fc60000000a00 */
[----:B------:R-:W-:Y:S01]  /*2980*/  IMAD R39, R11, R88, R34 ;  /* 0x000000580b277224 */ /* 0x000fe200078e0222 */
[----:B------:R-:W-:Y:S01]  /*2990*/  IADD3 R13, R13, R15, RZ ;  /* 0x0000000f0d0d7210 */ /* 0x000fe20007ffe0ff */
[----:B------:R-:W-:Y:S02]  /*29a0*/  IMAD R15, R0, UR4, RZ ;  /* 0x00000004000f7c24 */ /* 0x000fe4000f8e02ff */
[----:B------:R-:W-:Y:S02]  /*29b0*/  IMAD R37, R11, R94, R14 ;  /* 0x0000005e0b257224 */ /* 0x000fe400078e020e */
[C---:B------:R-:W-:Y:S02]  /*29c0*/  IMAD R117, R30.reuse, UR5, R15 ;  /* 0x000000051e757c24 */ /* 0x040fe4000f8e020f */
[----:B------:R-:W-:Y:S01]  /*29d0*/  IMAD.WIDE.U32 R34, R30, UR4, R12 ;  /* 0x000000041e227c25 */ /* 0x000fe2000f8e000c */
[----:B------:R-:W-:-:S03]  /*29e0*/  ULDC.64 UR4, c[0x0][0x2e8] ;  /* 0x0000ba0000047ab9 */ /* 0x000fc60000000a00 */
[----:B------:R-:W-:Y:S01]  /*29f0*/  IMAD.IADD R117, R35, 0x1, R117 ;  /* 0x0000000123757824 */ /* 0x000fe200078e0275 */
[----:B------:R-:W-:Y:S01]  /*2a00*/  LEA R118, P4, R34, UR4, 0x1 ;  /* 0x0000000422767c11 */ /* 0x000fe2000f8808ff */
[----:B------:R-:W-:Y:S02]  /*2a10*/  IMAD R85, R26, -0x60, R24 ;  /* 0xffffffa01a557824 */ /* 0x000fe400078e0218 */
[-C--:B------:R-:W-:Y:S01]  /*2a20*/  IMAD.WIDE.U32 R12, R88, R26.reuse, RZ ;  /* 0x0000001a580c7225 */ /* 0x080fe200078e00ff */
[----:B------:R-:W-:Y:S02]  /*2a30*/  LEA.HI.X R117, R34, UR5, R117, 0x1, P4 ;  /* 0x0000000522757c11 */ /* 0x000fe4000a0f0c75 */
[----:B------:R-:W-:Y:S01]  /*2a40*/  VIMNMX R85, R85, 0x60, PT ;  /* 0x0000006055557848 */ /* 0x000fe20003fe0100 */
        /* <DEDUP_REMOVED lines=60> */
.L_x_2700:
[----:B------:R-:W-:Y:S05]  /*2e10*/  BSYNC B1 ;  /* 0x0000000000017941 */ /* 0x000fea0003800000 */
.L_x_2699:
        /* <DEDUP_REMOVED lines=56> */
.L_x_2702:
[----:B------:R-:W-:Y:S05]  /*31a0*/  BSYNC B1 ;  /* 0x0000000000017941 */ /* 0x000fea0003800000 */
.L_x_2701:
[----:B------:R-:W2:Y:S01]  /*31b0*/  LDL R11, [R1+0x30] ;  /* 0x00003000010b7983 */ /* 0x000ea20000100800 */
[----:B0-----:R-:W-:Y:S01]  /*31c0*/  MOV R12, R63 ;  /* 0x0000003f000c7202 */ /* 0x001fe20000000f00 */
[----:B------:R-:W-:Y:S01]  /*31d0*/  IMAD.MOV.U32 R14, RZ, RZ, R71 ;  /* 0x000000ffff0e7224 */ /* 0x000fe200078e0047 */
[----:B------:R-:W-:Y:S02]  /*31e0*/  MOV R13, R70 ;  /* 0x00000046000d7202 */ /* 0x000fe40000000f00 */
[----:B------:R-:W-:Y:S02]  /*31f0*/  PRMT R156, R83, 0x5410, R86 ;  /* 0x00005410539c7816 */ /* 0x000fe40000000056 */
[----:B------:R-:W-:Y:S01]  /*3200*/  PRMT R208, R13, 0x5410, R14 ;  /* 0x000054100dd07816 */ /* 0x000fe2000000000e */
[----:B------:R-:W-:Y:S02]  /*3210*/  IMAD.MOV.U32 R13, RZ, RZ, R78 ;  /* 0x000000ffff0d7224 */ /* 0x000fe400078e004e */
[----:B------:R-:W-:-:S03]  /*3220*/  IMAD.MOV.U32 R14, RZ, RZ, R79 ;  /* 0x000000ffff0e7224 */ /* 0x000fc600078e004f */
[----:B------:R-:W-:Y:S01]  /*3230*/  PRMT R153, R13, 0x7610, R153 ;  /* 0x000076100d997816 */ /* 0x000fe20000000099 */
[----:B------:R-:W-:Y:S01]  /*3240*/  IMAD.MOV.U32 R13, RZ, RZ, R64 ;  /* 0x000000ffff0d7224 */ /* 0x000fe200078e0040 */
[----:B------:R-:W-:Y:S02]  /*3250*/  PRMT R210, R14, 0x7610, R210 ;  /* 0x000076100ed27816 */ /* 0x000fe400000000d2 */
[----:B------:R-:W-:-:S04]  /*3260*/  MOV R14, R65 ;  /* 0x00000041000e7202 */ /* 0x000fc80000000f00 */
[----:B------:R-:W-:Y:S01]  /*3270*/  PRMT R159, R14, 0x5410, R13 ;  /* 0x000054100e9f7816 */ /* 0x000fe2000000000d */
[----:B------:R-:W-:Y:S01]  /*3280*/  IMAD.MOV.U32 R13, RZ, RZ, R69 ;  /* 0x000000ffff0d7224 */ /* 0x000fe200078e0045 */
[----:B------:R-:W-:-:S04]  /*3290*/  MOV R14, R72 ;  /* 0x00000048000e7202 */ /* 0x000fc80000000f00 */
[----:B------:R-:W-:Y:S01]  /*32a0*/  PRMT R210, R210, 0x5410, R14 ;  /* 0x00005410d2d27816 */ /* 0x000fe2000000000e */
[----:B------:R-:W-:Y:S01]  /*32b0*/  IMAD.MOV.U32 R14, RZ, RZ, R81 ;  /* 0x000000ffff0e7224 */ /* 0x000fe200078e0051 */
        /* <DEDUP_REMOVED lines=8> */
[----:B------:R-:W-:Y:S01]  /*3340*/  UISETP.NE.AND UP0, UPT, UR4, 0x3, UPT ;  /* 0x000000030400788c */ /* 0x000fe2000bf05270 */
[----:B------:R-:W-:Y:S02]  /*3350*/  MOV R12, R75 ;  /* 0x0000004b000c7202 */ /* 0x000fe40000000f00 */
[----:B------:R-:W-:Y:S01]  /*3360*/  PRMT R206, R206, 0x5410, R13 ;  /* 0x00005410cece7816 */ /* 0x000fe2000000000d */
[----:B------:R-:W-:Y:S01]  /*3370*/  IMAD.MOV.U32 R13, RZ, RZ, R80 ;  /* 0x000000ffff0d7224 */ /* 0x000fe200078e0050 */
[----:B------:R-:W-:Y:S01]  /*3380*/  PRMT R209, R11, 0x5410, R12 ;  /* 0x000054100bd17816 */ /* 0x000fe2000000000c */
[----:B------:R-:W-:Y:S01]  /*3390*/  IMAD.MOV.U32 R12, RZ, RZ, R61 ;  /* 0x000000ffff0c7224 */ /* 0x000fe200078e003d */
[----:B------:R-:W-:-:S02]  /*33a0*/  MOV R11, R60 ;  /* 0x0000003c000b7202 */ /* 0x000fc40000000f00 */
[----:B------:R-:W-:Y:S01]  /*33b0*/  PRMT R153, R153, 0x5410, R13 ;  /* 0x0000541099997816 */ /* 0x000fe2000000000d */
[----:B-----5:R-:W-:Y:S01]  /*33c0*/  IMAD.MOV.U32 R13, RZ, RZ, R35 ;  /* 0x000000ffff0d7224 */ /* 0x020fe200078e0023 */
[----:B------:R-:W-:Y:S01]  /*33d0*/  PRMT R157, R11, 0x5410, R12 ;  /* 0x000054100b9d7816 */ /* 0x000fe2000000000c */
[----:B------:R-:W-:Y:S01]  /*33e0*/  IMAD.MOV.U32 R12, RZ, RZ, R68 ;  /* 0x000000ffff0c7224 */ /* 0x000fe200078e0044 */
[----:B------:R-:W-:Y:S01]  /*33f0*/  PLOP3.LUT P0, PT, PT, PT, UP0, 0x80, 0x0 ;  /* 0x000000000000781c */ /* 0x000fe20003f0f008 */
[----:B------:R-:W-:-:S03]  /*3400*/  IMAD.MOV.U32 R11, RZ, RZ, R73 ;  /* 0x000000ffff0b7224 */ /* 0x000fc600078e0049 */
[----:B------:R-:W-:Y:S02]  /*3410*/  PRMT R207, R12, 0x7610, R207 ;  /* 0x000076100ccf7816 */ /* 0x000fe400000000cf */
[----:B------:R-:W-:Y:S01]  /*3420*/  PRMT R211, R11, 0x7610, R211 ;  /* 0x000076100bd37816 */ /* 0x000fe200000000d3 */
[----:B------:R-:W-:Y:S01]  /*3430*/  IMAD.MOV.U32 R11, RZ, RZ, R76 ;  /* 0x000000ffff0b7224 */ /* 0x000fe200078e004c */
[----:B------:R-:W-:-:S04]  /*3440*/  MOV R12, R77 ;  /* 0x0000004d000c7202 */ /* 0x000fc80000000f00 */
[----:B------:R-:W-:Y:S01]  /*3450*/  PRMT R212, R12, 0x5410, R14 ;  /* 0x000054100cd47816 */ /* 0x000fe2000000000e */
[----:B------:R-:W-:Y:S01]  /*3460*/  IMAD.MOV.U32 R12, RZ, RZ, R38 ;  /* 0x000000ffff0c7224 */ /* 0x000fe200078e0026 */
[----:B------:R-:W-:Y:S02]  /*3470*/  PRMT R211, R211, 0x5410, R11 ;  /* 0x00005410d3d37816 */ /* 0x000fe4000000000b */
[----:B------:R-:W-:Y:S02]  /*3480*/  MOV R11, R39 ;  /* 0x00000027000b7202 */ /* 0x000fe40000000f00 */
[----:B------:R-:W-:Y:S02]  /*3490*/  MOV R14, R34 ;  /* 0x00000022000e7202 */ /* 0x000fe40000000f00 */
[----:B------:R-:W-:Y:S01]  /*34a0*/  PRMT R123, R12, 0x5410, R11 ;  /* 0x000054100c7b7816 */ /* 0x000fe2000000000b */
[----:B------:R-:W-:Y:S01]  /*34b0*/  IMAD.MOV.U32 R11, RZ, RZ, R47 ;  /* 0x000000ffff0b7224 */ /* 0x000fe200078e002f */
[----:B------:R-:W-:-:S02]  /*34c0*/  MOV R12, R46 ;  /* 0x0000002e000c7202 */ /* 0x000fc40000000f00 */
[----:B------:R-:W-:Y:S01]  /*34d0*/  PRMT R83, R14, 0x5410, R13 ;  /* 0x000054100e537816 */ /* 0x000fe2000000000d */
[----:B------:R-:W-:Y:S01]  /*34e0*/  IMAD.MOV.U32 R14, RZ, RZ, R42 ;  /* 0x000000ffff0e7224 */ /* 0x000fe200078e002a */
[----:B------:R-:W-:Y:S01]  /*34f0*/  PRMT R147, R12, 0x5410, R11 ;  /* 0x000054100c937816 */ /* 0x000fe2000000000b */
[----:B------:R-:W-:Y:S02]  /*3500*/  IMAD.MOV.U32 R12, RZ, RZ, R54 ;  /* 0x000000ffff0c7224 */ /* 0x000fe400078e0036 */
[----:B------:R-:W-:Y:S02]  /*3510*/  IMAD.MOV.U32 R11, RZ, RZ, R55 ;  /* 0x000000ffff0b7224 */ /* 0x000fe400078e0037 */
[----:B------:R-:W-:-:S03]  /*3520*/  IMAD.MOV.U32 R13, RZ, RZ, R43 ;  /* 0x000000ffff0d7224 */ /* 0x000fc600078e002b */
        /* <DEDUP_REMOVED lines=13> */
[----:B------:R-:W-:Y:S02]  /*3600*/  MOV R12, R48 ;  /* 0x00000030000c7202 */ /* 0x000fe40000000f00 */
[----:B------:R-:W-:Y:S02]  /*3610*/  MOV R14, R36 ;  /* 0x00000024000e7202 */ /* 0x000fe40000000f00 */
[----:B------:R-:W-:Y:S01]  /*3620*/  PRMT R148, R12, 0x5410, R11 ;  /* 0x000054100c947816 */ /* 0x000fe2000000000b */
[----:B------:R-:W-:Y:S01]  /*3630*/  IMAD.MOV.U32 R12, RZ, RZ, R52 ;  /* 0x000000ffff0c7224 */ /* 0x000fe200078e0034 */
[----:B------:R-:W-:-:S02]  /*3640*/  MOV R11, R53 ;  /* 0x00000035000b7202 */ /* 0x000fc40000000f00 */
[----:B------:R-:W-:Y:S02]  /*3650*/  PRMT R122, R14, 0x5410, R13 ;  /* 0x000054100e7a7816 */ /* 0x000fe4000000000d */
[----:B------:R-:W-:Y:S01]  /*3660*/  PRMT R152, R12, 0x5410, R11 ;  /* 0x000054100c987816 */ /* 0x000fe2000000000b */
[----:B------:R-:W-:Y:S02]  /*3670*/  IMAD.MOV.U32 R12, RZ, RZ, R56 ;  /* 0x000000ffff0c7224 */ /* 0x000fe400078e0038 */
[----:B------:R-:W-:-:S05]  /*3680*/  IMAD.MOV.U32 R11, RZ, RZ, R57 ;  /* 0x000000ffff0b7224 */ /* 0x000fca00078e0039 */
[----:B------:R-:W-:Y:S01]  /*3690*/  PRMT R155, R12, 0x5410, R11 ;  /* 0x000054100c9b7816 */ /* 0x000fe2000000000b */
[----:B------:R-:W-:Y:S06]  /*36a0*/  @!P0 BRA `(.L_x_2703) ;  /* 0x0000000000048947 */ /* 0x000fec0003800000 */
[----:B------:R-:W-:Y:S01]  /*36b0*/  BPT.TRAP 0x1 ;  /* 0x000000040000795c */ /* 0x000fe20000300000 */
.L_x_2703:
[----:B------:R-:W-:Y:S01]  /*36c0*/  LEA R86, R18, R2, 0x3 ;  /* 0x0000000212567211 */ /* 0x000fe200078e18ff */
[----:B------:R-:W-:Y:S01]  /*36d0*/  BSSY B1, `(.L_x_2704) ;  /* 0x0000004000017945 */ /* 0x000fe20003800000 */
[----:B------:R-:W-:-:S04]  /*36e0*/  SHF.L.U32 R87, R170, 0x1f, RZ ;  /* 0x0000001faa577819 */ /* 0x000fc800000006ff */
[----:B------:R-:W0:Y:S02]  /*36f0*/  SYNCS.PHASECHK.TRANS64.TRYWAIT P6, [R86+URZ+0x2a890], R87 ;  /* 0x02a89057560075a7 */ /* 0x000e2400080c017f */
[----:B0-----:R-:W-:Y:S05]  /*3700*/  @!P6 BRA `(.L_x_2705) ;  /* 0x000001fc002ce947 */ /* 0x001fea0003800000 */
.L_x_3046:
[----:B------:R-:W-:Y:S05]  /*3710*/  BSYNC B1 ;  /* 0x0000000000017941 */ /* 0x000fea0003800000 */
.L_x_2704:
[----:B------:R-:W-:-:S03]  /*3720*/  UMOV UR4, 0xffffffff ;  /* 0xffffffff00047882 */ /* 0x000fc60000000000 */
[----:B------:R-:W-:Y:S05]  /*3730*/  BRA.DIV UR4, `(.L_x_2706) ;  /* 0x000001fe04347947 */ /* 0x000fea000b800000 */
[----:B------:R1:W2:Y:S04]  /*3740*/  SHFL.IDX PT, R82, R117, RZ, 0x1c1f ;  /* 0x001c1fff75527589 */ /* 0x0002a800000e0000 */
[----:B------:R1:W3:Y:S02]  /*3750*/  SHFL.IDX PT, R11, R118, RZ, 0x1c1f ;  /* 0x001c1fff760b7589 */ /* 0x0002e400000e0000 */
.L_x_3050:
        /* <DEDUP_REMOVED lines=9> */
[----:B------:R-:W-:Y:S01]  /*37f0*/  SHF.R.U64 R150, R80, 0x10, R81 ;  /* 0x0000001050967819 */ /* 0x000fe20000001251 */
[----:B0-----:R-:W-:Y:S01]  /*3800*/  IMAD.MOV.U32 R80, RZ, RZ, R13 ;  /* 0x000000ffff507224 */ /* 0x001fe200078e000d */
        /* <DEDUP_REMOVED lines=12> */
[----:B------:R-:W-:Y:S01]  /*38d0*/  IMAD.MOV.U32 R78, RZ, RZ, R12 ;  /* 0x000000ffff4e7224 */ /* 0x000fe200078e000c */
[----:B------:R-:W-:Y:S01]  /*38e0*/  MOV R12, R15 ;  /* 0x0000000f000c7202 */ /* 0x000fe20000000f00 */
[----:B------:R-:W-:-:S02]  /*38f0*/  HADD2.F32 R15, -RZ, R80.H0_H0 ;  /* 0x20000050ff0f7230 */ /* 0x000fc40000004100 */
[----:B------:R-:W-:Y:S02]  /*3900*/  F2FP.F16.F32.PACK_AB R150, R150, R151 ;  /* 0x000000979696723e */ /* 0x000fe400000000ff */
        /* <DEDUP_REMOVED lines=16> */
[--C-:B------:R-:W-:Y:S02]  /*3a10*/  HADD2.F32 R78, -RZ, R79.reuse.H1_H1 ;  /* 0x3000004fff4e7230 */ /* 0x100fe40000004100 */
[----:B------:R-:W-:Y:S02]  /*3a20*/  HADD2.F32 R80, -RZ, R79.H0_H0 ;  /* 0x2000004fff507230 */ /* 0x000fe40000004100 */
[----:B------:R-:W-:Y:S02]  /*3a30*/  HADD2.F32 R79, -RZ, R210.H0_H0 ;  /* 0x200000d2ff4f7230 */ /* 0x000fe40000004100 */
[----:B------:R-:W-:Y:S01]  /*3a40*/  FMUL.FTZ R81, R78, R153 ;  /* 0x000000994e517220 */ /* 0x000fe20000410000 */
[----:B------:R-:W-:Y:S01]  /*3a50*/  F2FP.F16.F32.PACK_AB R14, R14, R15 ;  /* 0x0000000f0e0e723e */ /* 0x000fe200000000ff */
[C---:B------:R-:W-:Y:S02]  /*3a60*/  FMUL.FTZ R153, R80.reuse, R153 ;  /* 0x0000009950997220 */ /* 0x040fe40000410000 */
[----:B------:R-:W-:-:S02]  /*3a70*/  FFMA.FTZ R81, R80, R79, -R81 ;  /* 0x0000004f50517223 */ /* 0x000fc40000010851 */
[----:B------:R-:W-:Y:S01]  /*3a80*/  FFMA.FTZ R153, R78, R79, R153 ;  /* 0x0000004f4e997223 */ /* 0x000fe20000010099 */
[----:B------:R-:W-:Y:S01]  /*3a90*/  F2FP.F16.F32.PACK_AB R78, R13, R12 ;  /* 0x0000000c0d4e723e */ /* 0x000fe200000000ff */
[----:B------:R-:W-:Y:S01]  /*3aa0*/  IMAD.MOV.U32 R12, RZ, RZ, R14 ;  /* 0x000000ffff0c7224 */ /* 0x000fe200078e000e */
[----:B------:R-:W-:Y:S02]  /*3ab0*/  MOV R13, R150 ;  /* 0x00000096000d7202 */ /* 0x000fe40000000f00 */
[----:B------:R-:W-:Y:S01]  /*3ac0*/  F2FP.F16.F32.PACK_AB R81, R153, R81 ;  /* 0x000000519951723e */ /* 0x000fe200000000ff */
[----:B------:R-:W-:-:S04]  /*3ad0*/  IMAD.MOV.U32 R15, RZ, RZ, R78 ;  /* 0x000000ffff0f7224 */ /* 0x000fc800078e004e */
[----:B------:R-:W-:-:S07]  /*3ae0*/  IMAD.MOV.U32 R14, RZ, RZ, R81 ;  /* 0x000000ffff0e7224 */ /* 0x000fce00078e0051 */
.L_x_2712:
[----:B------:R-:W-:Y:S05]  /*3af0*/  BSYNC B3 ;  /* 0x0000000000037941 */ /* 0x000fea0003800000 */
.L_x_2711:
[----:B---3--:R-:W-:-:S04]  /*3b00*/  LEA R78, P4, R16, R11, 0x1 ;  /* 0x0000000b104e7211 */ /* 0x008fc800078808ff */
[----:B--2---:R-:W-:-:S05]  /*3b10*/  LEA.HI.X R79, R16, R82, R17, 0x1, P4 ;  /* 0x00000052104f7211 */ /* 0x004fca00020f0c11 */
[----:B0-----:R4:W-:Y:S04]  /*3b20*/  ST.E.128 desc[UR60][R78.64], R12 ;  /* 0x0000000c4e007985 */ /* 0x0019e8000c101d3c */
.L_x_2710:
[----:B------:R-:W-:Y:S05]  /*3b30*/  BSYNC B2 ;  /* 0x0000000000027941 */ /* 0x000fea0003800000 */
.L_x_2709:
        /* <DEDUP_REMOVED lines=50> */
[----:B------:R-:W-:Y:S02]  /*3e60*/  IMAD.MOV.U32 R12, RZ, RZ, R14 ;  /* 0x000000ffff0c7224 */ /* 0x000fe400078e000e */
[----:B------:R-:W-:Y:S01]  /*3e70*/  IMAD.MOV.U32 R13, RZ, RZ, R78 ;  /* 0x000000ffff0d7224 */ /* 0x000fe200078e004e */
[----:B------:R-:W-:Y:S01]  /*3e80*/  F2FP.F16.F32.PACK_AB R77, R80, R77 ;  /* 0x0000004d504d723e */ /* 0x000fe200000000ff */
[----:B------:R-:W-:-:S03]  /*3e90*/  IMAD.MOV.U32 R15, RZ, RZ, R74 ;  /* 0x000000ffff0f7224 */ /* 0x000fc600078e004a */
[----:B------:R-:W-:-:S07]  /*3ea0*/  MOV R14, R77 ;  /* 0x0000004d000e7202 */ /* 0x000fce0000000f00 */
.L_x_2716:
[----:B------:R-:W-:Y:S05]  /*3eb0*/  BSYNC B3 ;  /* 0x0000000000037941 */ /* 0x000fea0003800000 */
.L_x_2715:
[----:B---3--:R-:W-:Y:S01]  /*3ec0*/  MOV R74, R11 ;  /* 0x0000000b004a7202 */ /* 0x008fe20000000f00 */
[----:B------:R-:W-:Y:S02]  /*3ed0*/  IMAD.SHL.U32 R76, R165, 0x8, RZ ;  /* 0x00000008a54c7824 */ /* 0x000fe400078e00ff */
[----:B--2---:R-:W-:Y:S02]  /*3ee0*/  IMAD.MOV.U32 R75, RZ, RZ, R82 ;  /* 0x000000ffff4b7224 */ /* 0x004fe400078e0052 */
[----:B------:R-:W-:-:S05]  /*3ef0*/  IMAD.WIDE R74, R76, 0x2, R74 ;  /* 0x000000024c4a7825 */ /* 0x000fca00078e024a */
[----:B0-----:R0:W-:Y:S02]  /*3f00*/  ST.E.128 desc[UR60][R74.64], R12 ;  /* 0x0000000c4a007985 */ /* 0x0011e4000c101d3c */
.L_x_2714:
[----:B------:R-:W-:Y:S05]  /*3f10*/  BSYNC B2 ;  /* 0x0000000000027941 */ /* 0x000fea0003800000 */
.L_x_2713:
        /* <DEDUP_REMOVED lines=28> */
[----:B------:R-:W-:Y:S01]  /*40e0*/  F2FP.F16.F32.PACK_AB R76, R77, R76 ;  /* 0x0000004c4d4c723e */ /* 0x000fe200000000ff */
[--C-:B------:R-:W-:Y:S02]  /*40f0*/  HADD2.F32 R12, -RZ, R13.reuse.H1_H1 ;  /* 0x3000000dff0c7230 */ /* 0x100fe40000004100 */
[----:B------:R-:W-:-:S03]  /*4100*/  HADD2.F32 R13, -RZ, R13.H0_H0 ;  /* 0x2000000dff0d7230 */ /* 0x000fc60000004100 */
[CC--:B------:R-:W-:Y:S02]  /*4110*/  FMUL.FTZ R72, R12.reuse, R15.reuse ;  /* 0x0000000f0c487220 */ /* 0x0c0fe40000410000 */
[C---:B------:R-:W-:Y:S02]  /*4120*/  FMUL.FTZ R15, R13.reuse, R15 ;  /* 0x0000000f0d0f7220 */ /* 0x040fe40000410000 */
[-C--:B------:R-:W-:Y:S01]  /*4130*/  FFMA.FTZ R13, R13, R71.reuse, -R72 ;  /* 0x000000470d0d7223 */ /* 0x080fe20000010848 */
[----:B------:R-:W-:Y:S02]  /*4140*/  HADD2.F32 R72, -RZ, R70.H0_H0 ;  /* 0x20000046ff487230 */ /* 0x000fe40000004100 */
        /* <DEDUP_REMOVED lines=8> */
[----:B------:R-:W-:Y:S02]  /*41d0*/  HADD2.F32 R72, -RZ, R211.H0_H0 ;  /* 0x200000d3ff487230 */ /* 0x000fe40000004100 */
[--C-:B------:R-:W-:Y:S02]  /*41e0*/  HADD2.F32 R71, -RZ, R14.reuse.H1_H1 ;  /* 0x3000000eff477230 */ /* 0x100fe40000004100 */
[----:B------:R-:W-:Y:S01]  /*41f0*/  HADD2.F32 R73, -RZ, R14.H0_H0 ;  /* 0x2000000eff497230 */ /* 0x000fe20000004100 */
[----:B------:R-:W-:Y:S01]  /*4200*/  F2FP.F16.F32.PACK_AB R15, R70, R15 ;  /* 0x0000000f460f723e */ /* 0x000fe200000000ff */
[----:B------:R-:W-:Y:S02]  /*4210*/  HADD2.F32 R14, -RZ, R208.H1_H1 ;  /* 0x300000d0ff0e7230 */ /* 0x000fe40000004100 */
        /* <DEDUP_REMOVED lines=10> */
.L_x_2720:
[----:B------:R-:W-:Y:S05]  /*42c0*/  BSYNC B3 ;  /* 0x0000000000037941 */ /* 0x000fea0003800000 */
.L_x_2719:
[----:B----4-:R0:W-:Y:S02]  /*42d0*/  ST.E.128 desc[UR60][R74.64], R12 ;  /* 0x0000000c4a007985 */ /* 0x0101e4000c101d3c */
.L_x_2718:
[----:B------:R-:W-:Y:S05]  /*42e0*/  BSYNC B2 ;  /* 0x0000000000027941 */ /* 0x000fea0003800000 */
.L_x_2717:
        /* <DEDUP_REMOVED lines=29> */
[-C--:B------:R-:W-:Y:S01]  /*44c0*/  FFMA.FTZ R68, R68, R67.reuse, R75 ;  /* 0x0000004344447223 */ /* 0x080fe2000001004b */
[----:B------:R-:W-:Y:S01]  /*44d0*/  FFMA.FTZ R66, R73, R67, -R66 ;  /* 0x0000004349427223 */ /* 0x000fe20000010842 */
[----:B------:R-:W-:-:S02]  /*44e0*/  HADD2.F32 R69, -RZ, R207.H0_H0 ;  /* 0x200000cfff457230 */ /* 0x000fc40000004100 */
[--C-:B------:R-:W-:Y:S01]  /*44f0*/  HADD2.F32 R73, -RZ, R12.reuse.H1_H1 ;  /* 0x3000000cff497230 */ /* 0x100fe20000004100 */
[----:B------:R-:W-:Y:S01]  /*4500*/  F2FP.F16.F32.PACK_AB R14, R15, R14 ;  /* 0x0000000e0f0e723e */ /* 0x000fe200000000ff */
[----:B------:R-:W-:Y:S01]  /*4510*/  HADD2.F32 R74, -RZ, R12.H0_H0 ;  /* 0x2000000cff4a7230 */ /* 0x000fe20000004100 */
[----:B------:R-:W-:Y:S01]  /*4520*/  F2FP.F16.F32.PACK_AB R66, R68, R66 ;  /* 0x000000424442723e */ /* 0x000fe200000000ff */
[----:B------:R-:W-:Y:S02]  /*4530*/  HADD2.F32 R67, -RZ, R206.H1_H1 ;  /* 0x300000ceff437230 */ /* 0x000fe40000004100 */
[--C-:B------:R-:W-:Y:S02]  /*4540*/  HADD2.F32 R12, -RZ, R13.reuse.H1_H1 ;  /* 0x3000000dff0c7230 */ /* 0x100fe40000004100 */
[-C--:B------:R-:W-:Y:S01]  /*4550*/  FMUL.FTZ R77, R74, R69.reuse ;  /* 0x000000454a4d7220 */ /* 0x080fe20000410000 */
[----:B------:R-:W-:Y:S02]  /*4560*/  HADD2.F32 R76, -RZ, R13.H0_H0 ;  /* 0x2000000dff4c7230 */ /* 0x000fe40000004100 */
[----:B------:R-:W-:Y:S01]  /*4570*/  FMUL.FTZ R13, R73, R69 ;  /* 0x00000045490d7220 */ /* 0x000fe20000410000 */
[----:B------:R-:W-:-:S02]  /*4580*/  HADD2.F32 R72, -RZ, R207.H1_H1 ;  /* 0x300000cfff487230 */ /* 0x000fc40000004100 */
[-C--:B------:R-:W-:Y:S01]  /*4590*/  FMUL.FTZ R69, R12, R67.reuse ;  /* 0x000000430c457220 */ /* 0x080fe20000410000 */
[----:B------:R-:W-:Y:S02]  /*45a0*/  HADD2.F32 R75, -RZ, R206.H0_H0 ;  /* 0x200000ceff4b7230 */ /* 0x000fe40000004100 */
[----:B------:R-:W-:Y:S01]  /*45b0*/  FMUL.FTZ R67, R76, R67 ;  /* 0x000000434c437220 */ /* 0x000fe20000410000 */
[----:B------:R-:W-:Y:S02]  /*45c0*/  IMAD.MOV.U32 R15, RZ, RZ, R66 ;  /* 0x000000ffff0f7224 */ /* 0x000fe400078e0042 */
[-C--:B------:R-:W-:Y:S01]  /*45d0*/  FFMA.FTZ R13, R74, R72.reuse, -R13 ;  /* 0x000000484a0d7223 */ /* 0x080fe2000001080d */
[----:B------:R-:W-:Y:S01]  /*45e0*/  FFMA.FTZ R77, R73, R72, R77 ;  /* 0x00000048494d7223 */ /* 0x000fe2000001004d */
[-C--:B------:R-:W-:Y:S01]  /*45f0*/  FFMA.FTZ R69, R76, R75.reuse, -R69 ;  /* 0x0000004b4c457223 */ /* 0x080fe20000010845 */
[----:B------:R-:W-:-:S03]  /*4600*/  FFMA.FTZ R67, R12, R75, R67 ;  /* 0x0000004b0c437223 */ /* 0x000fc60000010043 */
[----:B------:R-:W-:Y:S02]  /*4610*/  F2FP.F16.F32.PACK_AB R13, R77, R13 ;  /* 0x0000000d4d0d723e */ /* 0x000fe400000000ff */
[----:B------:R-:W-:-:S03]  /*4620*/  F2FP.F16.F32.PACK_AB R67, R67, R69 ;  /* 0x000000454343723e */ /* 0x000fc600000000ff */
[----:B------:R-:W-:Y:S01]  /*4630*/  IMAD.MOV.U32 R12, RZ, RZ, R13 ;  /* 0x000000ffff0c7224 */ /* 0x000fe200078e000d */
[----:B------:R-:W-:Y:S01]  /*4640*/  MOV R13, R14 ;  /* 0x0000000e000d7202 */ /* 0x000fe20000000f00 */
[----:B------:R-:W-:-:S07]  /*4650*/  IMAD.MOV.U32 R14, RZ, RZ, R67 ;  /* 0x000000ffff0e7224 */ /* 0x000fce00078e0043 */
.L_x_2724:
[----:B------:R-:W-:Y:S05]  /*4660*/  BSYNC B3 ;  /* 0x0000000000037941 */ /* 0x000fea0003800000 */
.L_x_2723:
[----:B----4-:R0:W-:Y:S02]  /*4670*/  ST.E.128 desc[UR60][R70.64], R12 ;  /* 0x0000000c46007985 */ /* 0x0101e4000c101d3c */
.L_x_2722:
[----:B------:R-:W-:Y:S05]  /*4680*/  BSYNC B2 ;  /* 0x0000000000027941 */ /* 0x000fea0003800000 */
.L_x_2721:
        /* <DEDUP_REMOVED lines=49> */
[----:B------:R-:W-:-:S07]  /*49a0*/  MOV R15, R64 ;  /* 0x00000040000f7202 */ /* 0x000fce0000000f00 */
.L_x_2728:
[----:B------:R-:W-:Y:S05]  /*49b0*/  BSYNC B3 ;  /* 0x0000000000037941 */ /* 0x000fea0003800000 */
.L_x_2727:
[----:B----4-:R0:W-:Y:S02]  /*49c0*/  ST.E.128 desc[UR60][R66.64], R12 ;  /* 0x0000000c42007985 */ /* 0x0101e4000c101d3c */
.L_x_2726:
[----:B------:R-:W-:Y:S05]  /*49d0*/  BSYNC B2 ;  /* 0x0000000000027941 */ /* 0x000fea0003800000 */
.L_x_2725:
        /* <DEDUP_REMOVED lines=8> */
[----:B------:R-:W-:Y:S02]  /*4a60*/  SHF.R.U64 R11, R58, 0x10, R59 ;  /* 0x000000103a0b7819 */ /* 0x000fe4000000123b */
[----:B------:R-:W-:Y:S02]  /*4a70*/  SHF.R.U64 R64, R60, 0x10, R61 ;  /* 0x000000103c407819 */ /* 0x000fe4000000123d */
[----:B------:R-:W-:Y:S01]  /*4a80*/  SHF.R.U32.HI R58, RZ, 0x10, R59 ;  /* 0x00000010ff3a7819 */ /* 0x000fe2000001163b */
[----:B----4-:R-:W-:Y:S01]  /*4a90*/  IMAD.MOV.U32 R59, RZ, RZ, R13 ;  /* 0x000000ffff3b7224 */ /* 0x010fe200078e000d */
[----:B------:R-:W-:Y:S01]  /*4aa0*/  SHF.R.U32.HI R61, RZ, 0x10, R61 ;  /* 0x00000010ff3d7819 */ /* 0x000fe2000001163d */
[----:B------:R-:W-:Y:S02]  /*4ab0*/  HADD2.F32 R66, -RZ, R64.H0_H0 ;  /* 0x20000040ff427230 */ /* 0x000fe40000004100 */
[----:B------:R-:W-:Y:S02]  /*4ac0*/  HADD2.F32 R60, -RZ, R11.H0_H0 ;  /* 0x2000000bff3c7230 */ /* 0x000fe40000004100 */
[----:B------:R-:W-:-:S02]  /*4ad0*/  HADD2.F32 R64, -RZ, R61.H0_H0 ;  /* 0x2000003dff407230 */ /* 0x000fc40000004100 */
[--C-:B------:R-:W-:Y:S02]  /*4ae0*/  HADD2.F32 R13, -RZ, R59.reuse.H1_H1 ;  /* 0x3000003bff0d7230 */ /* 0x100fe40000004100 */
[----:B------:R-:W-:Y:S02]  /*4af0*/  HADD2.F32 R61, -RZ, R59.H0_H0 ;  /* 0x2000003bff3d7230 */ /* 0x000fe40000004100 */
[--C-:B------:R-:W-:Y:S02]  /*4b00*/  HADD2.F32 R11, -RZ, R15.reuse.H1_H1 ;  /* 0x3000000fff0b7230 */ /* 0x100fe40000004100 */
[-C--:B------:R-:W-:Y:S01]  /*4b10*/  FMUL.FTZ R68, R13, R66.reuse ;  /* 0x000000420d447220 */ /* 0x080fe20000410000 */
[----:B------:R-:W-:Y:S02]  /*4b20*/  HADD2.F32 R59, -RZ, R15.H0_H0 ;  /* 0x2000000fff3b7230 */ /* 0x000fe40000004100 */
[----:B------:R-:W-:Y:S01]  /*4b30*/  FMUL.FTZ R70, R61, R66 ;  /* 0x000000423d467220 */ /* 0x000fe20000410000 */
[----:B------:R-:W-:-:S02]  /*4b40*/  HADD2.F32 R58, -RZ, R58.H0_H0 ;  /* 0x2000003aff3a7230 */ /* 0x000fc40000004100 */
[----:B------:R-:W-:Y:S01]  /*4b50*/  FMUL.FTZ R66, R11, R64 ;  /* 0x000000400b427220 */ /* 0x000fe20000410000 */
[----:B------:R-:W-:Y:S01]  /*4b60*/  FFMA.FTZ R15, R61, R60, -R68 ;  /* 0x0000003c3d0f7223 */ /* 0x000fe20000010844 */
[C---:B------:R-:W-:Y:S01]  /*4b70*/  FMUL.FTZ R64, R59.reuse, R64 ;  /* 0x000000403b407220 */ /* 0x040fe20000410000 */
[--C-:B------:R-:W-:Y:S02]  /*4b80*/  HADD2.F32 R61, -RZ, R157.reuse.H0_H0 ;  /* 0x2000009dff3d7230 */ /* 0x100fe40000004100 */
[-C--:B------:R-:W-:Y:S01]  /*4b90*/  FFMA.FTZ R59, R59, R58.reuse, -R66 ;  /* 0x0000003a3b3b7223 */ /* 0x080fe20000010842 */
[--C-:B------:R-:W-:Y:S02]  /*4ba0*/  HADD2.F32 R66, -RZ, R12.reuse.H0_H0 ;  /* 0x2000000cff427230 */ /* 0x100fe40000004100 */
[----:B------:R-:W-:Y:S01]  /*4bb0*/  FFMA.FTZ R58, R11, R58, R64 ;  /* 0x0000003a0b3a7223 */ /* 0x000fe20000010040 */
[----:B------:R-:W-:Y:S02]  /*4bc0*/  HADD2.F32 R64, -RZ, R12.H1_H1 ;  /* 0x3000000cff407230 */ /* 0x000fe40000004100 */
[----:B------:R-:W-:Y:S01]  /*4bd0*/  FFMA.FTZ R60, R13, R60, R70 ;  /* 0x0000003c0d3c7223 */ /* 0x000fe20000010046 */
[----:B------:R-:W-:-:S02]  /*4be0*/  HADD2.F32 R157, -RZ, R157.H1_H1 ;  /* 0x3000009dff9d7230 */ /* 0x000fc40000004100 */
[----:B------:R-:W-:Y:S02]  /*4bf0*/  HADD2.F32 R12, -RZ, R14.H1_H1 ;  /* 0x3000000eff0c7230 */ /* 0x000fe40000004100 */
[-C--:B------:R-:W-:Y:S01]  /*4c00*/  FMUL.FTZ R65, R64, R61.reuse ;  /* 0x0000003d40417220 */ /* 0x080fe20000410000 */
[----:B------:R-:W-:Y:S02]  /*4c10*/  HADD2.F32 R11, -RZ, R156.H0_H0 ;  /* 0x2000009cff0b7230 */ /* 0x000fe40000004100 */
[----:B------:R-:W-:Y:S01]  /*4c20*/  FMUL.FTZ R61, R66, R61 ;  /* 0x0000003d423d7220 */ /* 0x000fe20000410000 */
[----:B------:R-:W-:Y:S02]  /*4c30*/  HADD2.F32 R14, -RZ, R14.H0_H0 ;  /* 0x2000000eff0e7230 */ /* 0x000fe40000004100 */
[----:B------:R-:W-:Y:S01]  /*4c40*/  FMUL.FTZ R67, R12, R157 ;  /* 0x0000009d0c437220 */ /* 0x000fe20000410000 */
[----:B------:R-:W-:Y:S02]  /*4c50*/  HADD2.F32 R13, -RZ, R156.H1_H1 ;  /* 0x3000009cff0d7230 */ /* 0x000fe40000004100 */
[-C--:B------:R-:W-:Y:S01]  /*4c60*/  FFMA.FTZ R65, R66, R11.reuse, -R65 ;  /* 0x0000000b42417223 */ /* 0x080fe20000010841 */
[----:B------:R-:W-:Y:S01]  /*4c70*/  FFMA.FTZ R64, R64, R11, R61 ;  /* 0x0000000b40407223 */ /* 0x000fe2000001003d */
[C---:B------:R-:W-:Y:S01]  /*4c80*/  FMUL.FTZ R157, R14.reuse, R157 ;  /* 0x0000009d0e9d7220 */ /* 0x040fe20000410000 */
[----:B------:R-:W-:-:S03]  /*4c90*/  FFMA.FTZ R67, R14, R13, -R67 ;  /* 0x0000000d0e437223 */ /* 0x000fc60000010843 */
[----:B------:R-:W-:Y:S01]  /*4ca0*/  FFMA.FTZ R12, R12, R13, R157 ;  /* 0x0000000d0c0c7223 */ /* 0x000fe2000001009d */
[----:B------:R-:W-:Y:S02]  /*4cb0*/  F2FP.F16.F32.PACK_AB R64, R64, R65 ;  /* 0x000000414040723e */ /* 0x000fe400000000ff */
[----:B------:R-:W-:Y:S02]  /*4cc0*/  F2FP.F16.F32.PACK_AB R13, R60, R15 ;  /* 0x0000000f3c0d723e */ /* 0x000fe400000000ff */
[----:B------:R-:W-:Y:S01]  /*4cd0*/  F2FP.F16.F32.PACK_AB R14, R12, R67 ;  /* 0x000000430c0e723e */ /* 0x000fe200000000ff */
[----:B------:R-:W-:Y:S01]  /*4ce0*/  IMAD.MOV.U32 R12, RZ, RZ, R64 ;  /* 0x000000ffff0c7224 */ /* 0x000fe200078e0040 */
[----:B------:R-:W-:-:S07]  /*4cf0*/  F2FP.F16.F32.PACK_AB R15, R58, R59 ;  /* 0x0000003b3a0f723e */ /* 0x000fce00000000ff */
.L_x_2730:
[----:B------:R-:W-:Y:S05]  /*4d00*/  BSYNC B2 ;  /* 0x0000000000027941 */ /* 0x000fea0003800000 */
.L_x_2729:
[----:B----4-:R0:W-:Y:S02]  /*4d10*/  ST.E.128 desc[UR60][R62.64], R12 ;  /* 0x0000000c3e007985 */ /* 0x0101e4000c101d3c */
.L_x_2708:
[----:B------:R-:W-:Y:S05]  /*4d20*/  BSYNC B1 ;  /* 0x0000000000017941 */ /* 0x000fea0003800000 */
.L_x_2707:
[----:B------:R-:W-:-:S03]  /*4d30*/  UMOV UR4, 0xffffffff ;  /* 0xffffffff00047882 */ /* 0x000fc60000000000 */
[----:B------:R-:W-:Y:S05]  /*4d40*/  BRA.DIV UR4, `(.L_x_2731) ;  /* 0x000001e604fc7947 */ /* 0x000fea000b800000 */
[----:B-1----:R-:W1:Y:S04]  /*4d50*/  SHFL.IDX PT, R117, R117, 0x1, 0x1c1f ;  /* 0x003c1f0075757f89 */ /* 0x002e6800000e0000 */
[----:B------:R-:W0:Y:S02]  /*4d60*/  SHFL.IDX PT, R118, R118, 0x1, 0x1c1f ;  /* 0x003c1f0076767f89 */ /* 0x000e2400000e0000 */
.L_x_3054:
        /* <DEDUP_REMOVED lines=10> */
[----:B------:R-:W-:Y:S02]  /*4e10*/  SHF.R.U64 R54, R54, 0x10, R55 ;  /* 0x0000001036367819 */ /* 0x000fe40000001237 */
[--C-:B---3--:R-:W-:Y:S01]  /*4e20*/  SHF.R.U64 R11, R56, 0x10, R57.reuse ;  /* 0x00000010380b7819 */ /* 0x108fe20000001239 */
[----:B----4-:R-:W-:Y:S01]  /*4e30*/  HADD2.F32 R56, -RZ, R15.H1_H1 ;  /* 0x3000000fff387230 */ /* 0x010fe20000004100 */
[----:B------:R-:W-:Y:S02]  /*4e40*/  SHF.R.U32.HI R60, RZ, 0x10, R57 ;  /* 0x00000010ff3c7819 */ /* 0x000fe40000011639 */
[----:B------:R-:W-:Y:S01]  /*4e50*/  SHF.R.U32.HI R61, RZ, 0x10, R55 ;  /* 0x00000010ff3d7819 */ /* 0x000fe20000011637 */
[----:B------:R-:W-:Y:S02]  /*4e60*/  HADD2.F32 R55, -RZ, R54.H0_H0 ;  /* 0x20000036ff377230 */ /* 0x000fe40000004100 */
[----:B------:R-:W-:Y:S02]  /*4e70*/  HADD2.F32 R57, -RZ, R11.H0_H0 ;  /* 0x2000000bff397230 */ /* 0x000fe40000004100 */
[----:B------:R-:W-:-:S02]  /*4e80*/  HADD2.F32 R54, -RZ, R13.H1_H1 ;  /* 0x3000000dff367230 */ /* 0x000fc40000004100 */
[----:B------:R-:W-:Y:S02]  /*4e90*/  HADD2.F32 R11, -RZ, R13.H0_H0 ;  /* 0x2000000dff0b7230 */ /* 0x000fe40000004100 */
[----:B------:R-:W-:Y:S02]  /*4ea0*/  HADD2.F32 R60, -RZ, R60.H0_H0 ;  /* 0x2000003cff3c7230 */ /* 0x000fe40000004100 */
[-C--:B------:R-:W-:Y:S01]  /*4eb0*/  FMUL.FTZ R62, R54, R57.reuse ;  /* 0x00000039363e7220 */ /* 0x080fe20000410000 */
[----:B------:R-:W-:Y:S02]  /*4ec0*/  HADD2.F32 R13, -RZ, R15.H0_H0 ;  /* 0x2000000fff0d7230 */ /* 0x000fe40000004100 */
[C---:B------:R-:W-:Y:S01]  /*4ed0*/  FMUL.FTZ R57, R11.reuse, R57 ;  /* 0x000000390b397220 */ /* 0x040fe20000410000 */
[----:B------:R-:W-:Y:S02]  /*4ee0*/  HADD2.F32 R15, -RZ, R61.H0_H0 ;  /* 0x2000003dff0f7230 */ /* 0x000fe40000004100 */
[-C--:B------:R-:W-:Y:S01]  /*4ef0*/  FMUL.FTZ R64, R56, R60.reuse ;  /* 0x0000003c38407220 */ /* 0x080fe20000410000 */
[-C--:B------:R-:W-:Y:S01]  /*4f00*/  FFMA.FTZ R11, R11, R55.reuse, -R62 ;  /* 0x000000370b0b7223 */ /* 0x080fe2000001083e */
[C---:B------:R-:W-:Y:S01]  /*4f10*/  FMUL.FTZ R61, R13.reuse, R60 ;  /* 0x0000003c0d3d7220 */ /* 0x040fe20000410000 */
[----:B------:R-:W-:Y:S01]  /*4f20*/  FFMA.FTZ R54, R54, R55, R57 ;  /* 0x0000003736367223 */ /* 0x000fe20000010039 */
[----:B------:R-:W-:Y:S01]  /*4f30*/  FFMA.FTZ R13, R13, R15, -R64 ;  /* 0x0000000f0d0d7223 */ /* 0x000fe20000010840 */
[----:B------:R-:W-:-:S02]  /*4f40*/  HADD2.F32 R60, -RZ, R155.H0_H0 ;  /* 0x2000009bff3c7230 */ /* 0x000fc40000004100 */
[----:B------:R-:W-:Y:S01]  /*4f50*/  FFMA.FTZ R56, R56, R15, R61 ;  /* 0x0000000f38387223 */ /* 0x000fe2000001003d */
[----:B------:R-:W-:Y:S01]  /*4f60*/  HADD2.F32 R15, -RZ, R12.H1_H1 ;  /* 0x3000000cff0f7230 */ /* 0x000fe20000004100 */
[----:B------:R-:W-:Y:S01]  /*4f70*/  F2FP.F16.F32.PACK_AB R11, R54, R11 ;  /* 0x0000000b360b723e */ /* 0x000fe200000000ff */
        /* <DEDUP_REMOVED lines=18> */
.L_x_2736:
[----:B------:R-:W-:Y:S05]  /*50a0*/  BSYNC B2 ;  /* 0x0000000000027941 */ /* 0x000fea0003800000 */
.L_x_2735:
[----:B----4-:R0:W-:Y:S02]  /*50b0*/  ST.E.128 desc[UR60][R58.64], R12 ;  /* 0x0000000c3a007985 */ /* 0x0101e4000c101d3c */
.L_x_2734:
[----:B------:R-:W-:Y:S05]  /*50c0*/  BSYNC B1 ;  /* 0x0000000000017941 */ /* 0x000fea0003800000 */
.L_x_2733:
        /* <DEDUP_REMOVED lines=19> */
[----:B------:R-:W-:Y:S02]  /*5200*/  HADD2.F32 R53, -RZ, R53.H0_H0 ;  /* 0x20000035ff357230 */ /* 0x000fe40000004100 */
[----:B------:R-:W-:-:S02]  /*5210*/  HADD2.F32 R11, -RZ, R13.H1_H1 ;  /* 0x3000000dff0b7230 */ /* 0x000fc40000004100 */
[----:B------:R-:W-:Y:S02]  /*5220*/  HADD2.F32 R13, -RZ, R13.H0_H0 ;  /* 0x2000000dff0d7230 */ /* 0x000fe40000004100 */
[-C--:B------:R-:W-:Y:S01]  /*5230*/  FMUL.FTZ R57, R15, R53.reuse ;  /* 0x000000350f397220 */ /* 0x080fe20000410000 */
[----:B------:R-:W-:Y:S02]  /*5240*/  HADD2.F32 R51, -RZ, R51.H0_H0 ;  /* 0x20000033ff337230 */ /* 0x000fe40000004100 */
[-C--:B------:R-:W-:Y:S01]  /*5250*/  FMUL.FTZ R58, R11, R56.reuse ;  /* 0x000000380b3a7220 */ /* 0x080fe20000410000 */
[C---:B------:R-:W-:Y:S01]  /*5260*/  FMUL.FTZ R60, R50.reuse, R53 ;  /* 0x00000035323c7220 */ /* 0x040fe20000410000 */
[C---:B------:R-:W-:Y:S01]  /*5270*/  FMUL.FTZ R56, R13.reuse, R56 ;  /* 0x000000380d387220 */ /* 0x040fe20000410000 */
[----:B------:R-:W-:Y:S01]  /*5280*/  FFMA.FTZ R59, R50, R51, R57 ;  /* 0x00000033323b7223 */ /* 0x000fe20000010039 */
[-C--:B------:R-:W-:Y:S02]  /*5290*/  FFMA.FTZ R58, R13, R52.reuse, -R58 ;  /* 0x000000340d3a7223 */ /* 0x080fe4000001083a */
        /* <DEDUP_REMOVED lines=22> */
.L_x_2740:
[----:B------:R-:W-:Y:S05]  /*5400*/  BSYNC B2 ;  /* 0x0000000000027941 */ /* 0x000fea0003800000 */
.L_x_2739:
[----:B----4-:R0:W-:Y:S02]  /*5410*/  ST.E.128 desc[UR60][R54.64], R12 ;  /* 0x0000000c36007985 */ /* 0x0101e4000c101d3c */
.L_x_2738:
[----:B------:R-:W-:Y:S05]  /*5420*/  BSYNC B1 ;  /* 0x0000000000017941 */ /* 0x000fea0003800000 */
.L_x_2737:
        /* <DEDUP_REMOVED lines=51> */
.L_x_2744:
[----:B------:R-:W-:Y:S05]  /*5760*/  BSYNC B2 ;  /* 0x0000000000027941 */ /* 0x000fea0003800000 */
.L_x_2743:
[----:B----4-:R0:W-:Y:S02]  /*5770*/  ST.E.128 desc[UR60][R50.64], R12 ;  /* 0x0000000c32007985 */ /* 0x0101e4000c101d3c */
.L_x_2742:
[----:B------:R-:W-:Y:S05]  /*5780*/  BSYNC B1 ;  /* 0x0000000000017941 */ /* 0x000fea0003800000 */
.L_x_2741:
        /* <DEDUP_REMOVED lines=49> */
.L_x_2748:
[----:B------:R-:W-:Y:S05]  /*5aa0*/  BSYNC B2 ;  /* 0x0000000000027941 */ /* 0x000fea0003800000 */
.L_x_2747:
[----:B----4-:R0:W-:Y:S02]  /*5ab0*/  ST.E.128 desc[UR60][R46.64], R12 ;  /* 0x0000000c2e007985 */ /* 0x0101e4000c101d3c */
.L_x_2746:
[----:B------:R-:W-:Y:S05]  /*5ac0*/  BSYNC B1 ;  /* 0x0000000000017941 */ /* 0x000fea0003800000 */
.L_x_2745:
        /* <DEDUP_REMOVED lines=49> */
.L_x_2752:
[----:B------:R-:W-:Y:S05]  /*5de0*/  BSYNC B2 ;  /* 0x0000000000027941 */ /* 0x000fea0003800000 */
.L_x_2751:
[----:B----4-:R0:W-:Y:S02]  /*5df0*/  ST.E.128 desc[UR60][R42.64], R12 ;  /* 0x0000000c2a007985 */ /* 0x0101e4000c101d3c */
.L_x_2750:
[----:B------:R-:W-:Y:S05]  /*5e00*/  BSYNC B1 ;  /* 0x0000000000017941 */ /* 0x000fea0003800000 */
.L_x_2749:
        /* <DEDUP_REMOVED lines=48> */
.L_x_2754:
[----:B------:R-:W-:Y:S05]  /*6110*/  BSYNC B1 ;  /* 0x0000000000017941 */ /* 0x000fea0003800000 */
.L_x_2753:
[----:B----4-:R0:W-:Y:S01]  /*6120*/  ST.E.128 desc[UR60][R38.64], R12 ;  /* 0x0000000c26007985 */ /* 0x0101e2000c101d3c */
[----:B------:R-:W-:Y:S05]  /*6130*/  BRA `(.L_x_2732) ;  /* 0x0000004000287947 */ /* 0x000fea0003800000 */
.L_x_2698:
        /* <DEDUP_REMOVED lines=47> */
.L_x_2756:
[----:B------:R-:W-:Y:S05]  /*6430*/  BSYNC B1 ;  /* 0x0000000000017941 */ /* 0x000fea0003800000 */
.L_x_2755:
        /* <DEDUP_REMOVED lines=47> */
.L_x_2758:
[----:B------:R-:W-:Y:S05]  /*6730*/  BSYNC B1 ;  /* 0x0000000000017941 */ /* 0x000fea0003800000 */
.L_x_2757:
[----:B------:R-:W2:Y:S01]  /*6740*/  LDL R11, [R1+0x30] ;  /* 0x00003000010b7983 */ /* 0x000ea20000100800 */
[----:B0-----:R-:W-:Y:S01]  /*6750*/  MOV R12, R33 ;  /* 0x00000021000c7202 */ /* 0x001fe20000000f00 */
[----:B------:R-:W-:Y:S01]  /*6760*/  IMAD.MOV.U32 R14, RZ, RZ, R37 ;  /* 0x000000ffff0e7224 */ /* 0x000fe200078e0025 */
[----:B------:R-:W-:Y:S02]  /*6770*/  MOV R13, R36 ;  /* 0x00000024000d7202 */ /* 0x000fe40000000f00 */
[----:B------:R-:W-:Y:S02]  /*6780*/  PRMT R210, R80, 0x5410, R81 ;  /* 0x0000541050d27816 */ /* 0x000fe40000000051 */
        /* <DEDUP_REMOVED lines=11> */
[----:B------:R-:W-:Y:S01]  /*6840*/  MOV R12, R43 ;  /* 0x0000002b000c7202 */ /* 0x000fe20000000f00 */
[----:B------:R-:W-:Y:S01]  /*6850*/  UISETP.NE.AND UP0, UPT, UR4, 0x3, UPT ;  /* 0x000000030400788c */ /* 0x000fe2000bf05270 */
[----:B------:R0:W-:Y:S02]  /*6860*/  STL.S16 [R1+0x38], R11 ;  /* 0x0000380b01007387 */ /* 0x0001e40000100600 */
[----:B------:R-:W-:Y:S02]  /*6870*/  PRMT R157, R14, 0x7610, R157 ;  /* 0x000076100e9d7816 */ /* 0x000fe4000000009d */
[----:B------:R1:W-:Y:S01]  /*6880*/  STL.S16 [R1+0x3a], R12 ;  /* 0x00003a0c01007387 */ /* 0x0003e20000100600 */
[----:B------:R-:W-:-:S02]  /*6890*/  MOV R14, R45 ;  /* 0x0000002d000e7202 */ /* 0x000fc40000000f00 */
[----:B------:R-:W-:Y:S01]  /*68a0*/  PLOP3.LUT P0, PT, PT, PT, UP0, 0x80, 0x0 ;  /* 0x000000000000781c */ /* 0x000fe20003f0f008 */
[----:B------:R2:W-:Y:S01]  /*68b0*/  STL.S16 [R1+0x3c], R13 ;  /* 0x00003c0d01007387 */ /* 0x0005e20000100600 */
[----:B0-----:R-:W-:Y:S01]  /*68c0*/  MOV R11, R46 ;  /* 0x0000002e000b7202 */ /* 0x001fe20000000f00 */
[----:B-1----:R-:W-:Y:S02]  /*68d0*/  IMAD.MOV.U32 R12, RZ, RZ, R47 ;  /* 0x000000ffff0c7224 */ /* 0x002fe400078e002f */
[----:B--2---:R-:W-:-:S03]  /*68e0*/  IMAD.MOV.U32 R13, RZ, RZ, R44 ;  /* 0x000000ffff0d7224 */ /* 0x004fc600078e002c */
[----:B------:R-:W-:Y:S01]  /*68f0*/  PRMT R212, R11, 0x5410, R12 ;  /* 0x000054100bd47816 */ /* 0x000fe2000000000c */
[----:B------:R-:W-:Y:S02]  /*6900*/  IMAD.MOV.U32 R12, RZ, RZ, R51 ;  /* 0x000000ffff0c7224 */ /* 0x000fe400078e0033 */
[----:B------:R-:W-:Y:S01]  /*6910*/  IMAD.MOV.U32 R11, RZ, RZ, R50 ;  /* 0x000000ffff0b7224 */ /* 0x000fe200078e0032 */
[----:B------:R-:W-:Y:S01]  /*6920*/  PRMT R213, R13, 0x5410, R14 ;  /* 0x000054100dd57816 */ /* 0x000fe2000000000e */
[----:B------:R-:W-:Y:S01]  /*6930*/  IMAD.MOV.U32 R14, RZ, RZ, R49 ;  /* 0x000000ffff0e7224 */ /* 0x000fe200078e0031 */
[----:B------:R-:W-:Y:S01]  /*6940*/  MOV R13, R48 ;  /* 0x00000030000d7202 */ /* 0x000fe20000000f00 */
[----:B------:R0:W-:Y:S01]  /*6950*/  STL.S16 [R1+0x3e], R12 ;  /* 0x00003e0c01007387 */ /* 0x0001e20000100600 */
[----:B------:R-:W-:Y:S01]  /*6960*/  PRMT R223, R223, 0x5410, R11 ;  /* 0x00005410dfdf7816 */ /* 0x000fe2000000000b */
[----:B------:R-:W-:Y:S01]  /*6970*/  IMAD.MOV.U32 R11, RZ, RZ, R53 ;  /* 0x000000ffff0b7224 */ /* 0x000fe200078e0035 */
[----:B------:R-:W-:Y:S01]  /*6980*/  PRMT R228, R228, 0x5410, R13 ;  /* 0x00005410e4e47816 */ /* 0x000fe2000000000d */
[----:B------:R1:W-:Y:S01]  /*6990*/  STL.S16 [R1+0x44], R14 ;  /* 0x0000440e01007387 */ /* 0x0003e20000100600 */
[----:B------:R-:W-:-:S02]  /*69a0*/  MOV R13, R55 ;  /* 0x00000037000d7202 */ /* 0x000fc40000000f00 */
[----:B------:R-:W-:Y:S02]  /*69b0*/  PRMT R156, R11, 0x7610, R156 ;  /* 0x000076100b9c7816 */ /* 0x000fe4000000009c */
[----:B-----5:R-:W-:Y:S01]  /*69c0*/  MOV R11, R57 ;  /* 0x00000039000b7202 */ /* 0x020fe20000000f00 */
[----:B0-----:R-:W-:Y:S02]  /*69d0*/  IMAD.MOV.U32 R12, RZ, RZ, R52 ;  /* 0x000000ffff0c7224 */ /* 0x001fe400078e0034 */
[----:B-1----:R-:W-:-:S05]  /*69e0*/  IMAD.MOV.U32 R14, RZ, RZ, R54 ;  /* 0x000000ffff0e7224 */ /* 0x002fca00078e0036 */
[----:B------:R0:W-:Y:S04]  /*69f0*/  STL.S16 [R1+0x46], R14 ;  /* 0x0000460e01007387 */ /* 0x0001e80000100600 */
[----:B------:R1:W-:Y:S04]  /*6a00*/  STL.S16 [R1+0x48], R13 ;  /* 0x0000480d01007387 */ /* 0x0003e80000100600 */
[----:B------:R2:W-:Y:S01]  /*6a10*/  STL.S16 [R1+0x4a], R12 ;  /* 0x00004a0c01007387 */ /* 0x0005e20000100600 */
[----:B0-----:R-:W-:Y:S01]  /*6a20*/  MOV R14, R58 ;  /* 0x0000003a000e7202 */ /* 0x001fe20000000f00 */
[----:B-1----:R-:W-:-:S02]  /*6a30*/  IMAD.MOV.U32 R13, RZ, RZ, R59 ;  /* 0x000000ffff0d7224 */ /* 0x002fc400078e003b */
        /* <DEDUP_REMOVED lines=33> */
[----:B------:R-:W-:Y:S06]  /*6c50*/  @!P0 BRA `(.L_x_2759) ;  /* 0x0000000000048947 */ /* 0x000fec0003800000 */
[----:B------:R-:W-:Y:S01]  /*6c60*/  BPT.TRAP 0x1 ;  /* 0x000000040000795c */ /* 0x000fe20000300000 */
.L_x_2759:
[----:B------:R-:W-:Y:S01]  /*6c70*/  LEA R86, R18, R2, 0x3 ;  /* 0x0000000212567211 */ /* 0x000fe200078e18ff */
[----:B------:R-:W0:Y:S01]  /*6c80*/  LDC R132, c[0x0][0x2f4] ;  /* 0x0000bd00ff847b82 */ /* 0x000e220000000800 */
[----:B------:R-:W-:Y:S01]  /*6c90*/  SHF.L.U32 R87, R170, 0x1f, RZ ;  /* 0x0000001faa577819 */ /* 0x000fe200000006ff */
[----:B------:R-:W-:Y:S03]  /*6ca0*/  BSSY B1, `(.L_x_2760) ;  /* 0x0000003000017945 */ /* 0x000fe60003800000 */
[----:B------:R-:W1:Y:S02]  /*6cb0*/  SYNCS.PHASECHK.TRANS64.TRYWAIT P6, [R86+URZ+0x2a890], R87 ;  /* 0x02a89057560075a7 */ /* 0x000e6400080c017f */
[----:B-1----:R-:W-:Y:S05]  /*6cc0*/  @!P6 BRA `(.L_x_2761) ;  /* 0x000001c80068e947 */ /* 0x002fea0003800000 */
.L_x_3055:
[----:B------:R-:W-:Y:S05]  /*6cd0*/  BSYNC B1 ;  /* 0x0000000000017941 */ /* 0x000fea0003800000 */
.L_x_2760:
[----:B------:R-:W-:Y:S01]  /*6ce0*/  UMOV UR4, 0xffffffff ;  /* 0xffffffff00047882 */ /* 0x000fe20000000000 */
[----:B0-----:R-:W-:Y:S02]  /*6cf0*/  IMAD.IADD R136, R132, 0x1, -R126 ;  /* 0x0000000184887824 */ /* 0x001fe400078e0a7e */
[----:B------:R-:W-:Y:S05]  /*6d00*/  BRA.DIV UR4, `(.L_x_2762) ;  /* 0x000001ca046c7947 */ /* 0x000fea000b800000 */
[----:B------:R0:W2:Y:S04]  /*6d10*/  SHFL.IDX PT, R123, R117, RZ, 0x1c1f ;  /* 0x001c1fff757b7589 */ /* 0x0000a800000e0000 */
[----:B------:R0:W3:Y:S02]  /*6d20*/  SHFL.IDX PT, R11, R118, RZ, 0x1c1f ;  /* 0x001c1fff760b7589 */ /* 0x0000e400000e0000 */
.L_x_3059:
        /* <DEDUP_REMOVED lines=56> */
[C---:B------:R-:W-:Y:S01]  /*70b0*/  FFMA.FTZ R158, R156.reuse, R155, -R158 ;  /* 0x0000009b9c9e7223 */ /* 0x040fe2000001089e */
[----:B------:R-:W-:Y:S02]  /*70c0*/  FMUL.FTZ R156, R156, R157 ;  /* 0x0000009d9c9c7220 */ /* 0x000fe40000410000 */
[----:B------:R-:W3:Y:S02]  /*70d0*/  LDL.LU.S16 R157, [R1+0x4a] ;  /* 0x00004a00019d7983 */ /* 0x000ee40000300600 */
[----:B------:R-:W-:Y:S02]  /*70e0*/  FFMA.FTZ R156, R154, R155, R156 ;  /* 0x0000009b9a9c7223 */ /* 0x000fe4000001009c */
[----:B------:R-:W4:Y:S01]  /*70f0*/  LDL.S16 R155, [R1+0x3c] ;  /* 0x00003c00019b7983 */ /* 0x000f220000100600 */
        /* <DEDUP_REMOVED lines=28> */
[----:B------:R-:W4:Y:S01]  /*72c0*/  LDL.LU.S16 R54, [R1+0x38] ;  /* 0x0000380001367983 */ /* 0x000f220000300600 */
        /* <DEDUP_REMOVED lines=32> */
.L_x_2768:
[----:B------:R-:W-:Y:S05]  /*74d0*/  BSYNC B3 ;  /* 0x0000000000037941 */ /* 0x000fea0003800000 */
.L_x_2767:
[----:B------:R-:W-:-:S04]  /*74e0*/  LEA R40, P4, R5, R11, 0x1 ;  /* 0x0000000b05287211 */ /* 0x000fc800078808ff */
[----:B--2---:R-:W-:Y:S02]  /*74f0*/  LEA.HI.X R41, R5, R123, R113, 0x1, P4 ;  /* 0x0000007b05297211 */ /* 0x004fe400020f0c71 */
[----:B------:R-:W-:-:S03]  /*7500*/  ISETP.GE.AND P4, PT, R153, R132, PT ;  /* 0x000000849900720c */ /* 0x000fc60003f86270 */
[----:B----4-:R2:W-:Y:S10]  /*7510*/  ST.E.128 desc[UR60][R40.64], R12 ;  /* 0x0000000c28007985 */ /* 0x0105f4000c101d3c */
[----:B--2---:R-:W-:-:S05]  /*7520*/  @!P4 IMAD.WIDE R12, R153, 0x2, R122 ;  /* 0x00000002990cc825 */ /* 0x004fca00078e027a */
[----:B---3--:R3:W-:Y:S02]  /*7530*/  @!P4 ST.E.128 desc[UR60][R12.64], R80 ;  /* 0x000000500c00c985 */ /* 0x0087e4000c101d3c */
.L_x_2766:
[----:B------:R-:W-:Y:S05]  /*7540*/  BSYNC B2 ;  /* 0x0000000000027941 */ /* 0x000fea0003800000 */
.L_x_2765:
        /* <DEDUP_REMOVED lines=16> */
[----:B------:R-:W-:Y:S02]  /*7650*/  IMAD.IADD R13, R13, 0x1, R12 ;  /* 0x000000010d0d7824 */ /* 0x000fe400078e020c */
[C---:B------:R-:W-:Y:S02]  /*7660*/  IMAD R12, R18.reuse, 0x4800, R140 ;  /* 0x00004800120c7824 */ /* 0x040fe400078e028c */
[----:B------:R-:W-:-:S03]  /*7670*/  IMAD R40, R18, 0x4800, R13 ;  /* 0x0000480012287824 */ /* 0x000fc600078e020d */
[----:B------:R-:W-:Y:S01]  /*7680*/  LEA R12, R12, R2, 0x1 ;  /* 0x000000020c0c7211 */ /* 0x000fe200078e08ff */
[----:B------:R-:W-:-:S05]  /*7690*/  IMAD R40, R40, 0x2, R2 ;  /* 0x0000000228287824 */ /* 0x000fca00078e0202 */
[----:B------:R-:W3:Y:S04]  /*76a0*/  LDS.128 R12, [R12+0x18400] ;  /* 0x018400000c0c7984 */ /* 0x000ee80000000c00 */
[----:B------:R-:W4:Y:S01]  /*76b0*/  LDS.128 R40, [R40+0x18400] ;  /* 0x0184000028287984 */ /* 0x000f220000000c00 */
[----:B------:R-:W-:Y:S05]  /*76c0*/  @P4 BRA `(.L_x_2772) ;  /* 0x0000000400704947 */ /* 0x000fea0003800000 */
[----:B------:R-:W5:Y:S04]  /*76d0*/  LDL.LU.S16 R53, [R1+0x44] ;  /* 0x0000440001357983 */ /* 0x000f680000300600 */
[----:B------:R-:W2:Y:S01]  /*76e0*/  LDL.LU.S16 R82, [R1+0x3e] ;  /* 0x00003e0001527983 */ /* 0x000ea20000300600 */
[----:B----4-:R-:W-:Y:S01]  /*76f0*/  IMAD.MOV.U32 R55, RZ, RZ, R41 ;  /* 0x000000ffff377224 */ /* 0x010fe200078e0029 */
[----:B---3--:R-:W-:Y:S01]  /*7700*/  MOV R41, R13 ;  /* 0x0000000d00297202 */ /* 0x008fe20000000f00 */
[----:B------:R-:W-:Y:S01]  /*7710*/  HADD2.F32 R13, -RZ, R229.H1_H1 ;  /* 0x300000e5ff0d7230 */ /* 0x000fe20000004100 */
[----:B------:R-:W-:Y:S01]  /*7720*/  SHF.R.U64 R48, R48, 0x10, R49 ;  /* 0x0000001030307819 */ /* 0x000fe20000001231 */
[----:B------:R-:W-:Y:S01]  /*7730*/  HADD2.F32 R153, -RZ, R228.H1_H1 ;  /* 0x300000e4ff997230 */ /* 0x000fe20000004100 */
[----:B------:R-:W-:Y:S01]  /*7740*/  SHF.R.U64 R36, R36, 0x10, R37 ;  /* 0x0000001024247819 */ /* 0x000fe20000001225 */
[--C-:B------:R-:W-:Y:S01]  /*7750*/  HADD2.F32 R54, -RZ, R41.reuse.H0_H0 ;  /* 0x20000029ff367230 */ /* 0x100fe20000004100 */
[----:B------:R-:W-:Y:S01]  /*7760*/  SHF.R.U64 R50, R50, 0x10, R51 ;  /* 0x0000001032327819 */ /* 0x000fe20000001233 */
[----:B------:R-:W-:Y:S01]  /*7770*/  HADD2.F32 R41, -RZ, R41.H1_H1 ;  /* 0x30000029ff297230 */ /* 0x000fe20000004100 */
[----:B------:R-:W-:Y:S01]  /*7780*/  SHF.R.U64 R38, R38, 0x10, R39 ;  /* 0x0000001026267819 */ /* 0x000fe20000001227 */
[----:B------:R-:W-:-:S02]  /*7790*/  HADD2.F32 R48, -RZ, R48.H0_H0 ;  /* 0x20000030ff307230 */ /* 0x000fc40000004100 */
[----:B------:R-:W-:Y:S02]  /*77a0*/  HADD2.F32 R36, -RZ, R36.H0_H0 ;  /* 0x20000024ff247230 */ /* 0x000fe40000004100 */
[----:B------:R-:W-:Y:S02]  /*77b0*/  HADD2.F32 R50, -RZ, R50.H0_H0 ;  /* 0x20000032ff327230 */ /* 0x000fe40000004100 */
[----:B------:R-:W-:Y:S02]  /*77c0*/  HADD2.F32 R38, -RZ, R38.H0_H0 ;  /* 0x20000026ff267230 */ /* 0x000fe40000004100 */
[----:B-----5:R-:W-:Y:S02]  /*77d0*/  HADD2.F32 R80, -RZ, R53.H0_H0 ;  /* 0x20000035ff507230 */ /* 0x020fe40000004100 */
[----:B------:R-:W-:Y:S02]  /*77e0*/  HADD2.F32 R53, -RZ, R55.H0_H0 ;  /* 0x20000037ff357230 */ /* 0x000fe40000004100 */
[----:B--2---:R-:W-:-:S03]  /*77f0*/  HADD2.F32 R82, -RZ, R82.H0_H0 ;  /* 0x20000052ff527230 */ /* 0x004fc60000004100 */
        /* <DEDUP_REMOVED lines=69> */
[----:B------:R-:W-:Y:S01]  /*7c50*/  IMAD.MOV.U32 R40, RZ, RZ, R48 ;  /* 0x000000ffff287224 */ /* 0x000fe200078e0030 */
[----:B------:R-:W-:Y:S01]  /*7c60*/  MOV R15, R43 ;  /* 0x0000002b000f7202 */ /* 0x000fe20000000f00 */
[----:B------:R-:W-:Y:S02]  /*7c70*/  IMAD.MOV.U32 R43, RZ, RZ, R80 ;  /* 0x000000ffff2b7224 */ /* 0x000fe400078e0050 */
[----:B------:R-:W-:-:S07]  /*7c80*/  IMAD.MOV.U32 R42, RZ, RZ, R49 ;  /* 0x000000ffff2a7224 */ /* 0x000fce00078e0031 */
.L_x_2772:
[----:B------:R-:W-:Y:S05]  /*7c90*/  BSYNC B3 ;  /* 0x0000000000037941 */ /* 0x000fea0003800000 */
.L_x_2771:
[----:B------:R-:W-:-:S04]  /*7ca0*/  LEA R36, P4, R6, R11, 0x1 ;  /* 0x0000000b06247211 */ /* 0x000fc800078808ff */
[----:B--2---:R-:W-:Y:S02]  /*7cb0*/  LEA.HI.X R37, R6, R123, R112, 0x1, P4 ;  /* 0x0000007b06257211 */ /* 0x004fe400020f0c70 */
[----:B------:R-:W-:-:S03]  /*7cc0*/  ISETP.GE.AND P4, PT, R52, R132, PT ;  /* 0x000000843400720c */ /* 0x000fc60003f86270 */
[----:B---3--:R2:W-:Y:S10]  /*7cd0*/  ST.E.128 desc[UR60][R36.64], R12 ;  /* 0x0000000c24007985 */ /* 0x0085f4000c101d3c */
[----:B------:R-:W-:-:S05]  /*7ce0*/  @!P4 IMAD.WIDE R38, R52, 0x2, R122 ;  /* 0x000000023426c825 */ /* 0x000fca00078e027a */
[----:B----4-:R2:W-:Y:S02]  /*7cf0*/  @!P4 ST.E.128 desc[UR60][R38.64], R40 ;  /* 0x000000282600c985 */ /* 0x0105e4000c101d3c */
.L_x_2770:
[----:B------:R-:W-:Y:S05]  /*7d00*/  BSYNC B2 ;  /* 0x0000000000027941 */ /* 0x000fea0003800000 */
.L_x_2769:
[----:B------:R-:W-:-:S13]  /*7d10*/  ISETP.NE.AND P4, PT, R27, RZ, PT ;  /* 0x000000ff1b00720c */ /* 0x000fda0003f85270 */
[----:B------:R-:W-:Y:S05]  /*7d20*/  @!P4 BRA `(.L_x_2764) ;  /* 0x0000000400c0c947 */ /* 0x000fea0003800000 */
[----:B--23--:R-:W-:Y:S01]  /*7d30*/  SEL R12, R126, R136, !P1 ;  /* 0x000000887e0c7207 */ /* 0x00cfe20004800000 */
[----:B------:R-:W-:Y:S01]  /*7d40*/  BSSY B2, `(.L_x_2773) ;  /* 0x000006c000027945 */ /* 0x000fe20003800000 */
[C---:B------:R-:W-:Y:S02]  /*7d50*/  LEA R40, P4, R7.reuse, R11, 0x1 ;  /* 0x0000000b07287211 */ /* 0x040fe400078808ff */
[----:B------:R-:W-:Y:S02]  /*7d60*/  SHF.R.S32.HI R13, RZ, 0x1f, R12 ;  /* 0x0000001fff0d7819 */ /* 0x000fe4000001140c */
[----:B------:R-:W-:Y:S02]  /*7d70*/  LEA.HI.X R41, R7, R123, R111, 0x1, P4 ;  /* 0x0000007b07297211 */ /* 0x000fe400020f0c6f */
[----:B------:R-:W-:Y:S02]  /*7d80*/  LEA.HI R12, R13, R12, RZ, 0x4 ;  /* 0x0000000c0d0c7211 */ /* 0x000fe400078f20ff */
[----:B------:R-:W-:-:S02]  /*7d90*/  ISETP.GE.AND P6, PT, R164, R125, PT ;  /* 0x0000007da400720c */ /* 0x000fc40003fc6270 */
        /* <DEDUP_REMOVED lines=12> */
[----:B------:R-:W-:Y:S02]  /*7e60*/  IMAD R13, R13, 0x2, R2 ;  /* 0x000000020d0d7824 */ /* 0x000fe400078e0202 */
[----:B------:R-:W-:Y:S01]  /*7e70*/  @!P4 IMAD.WIDE R122, R12, 0x2, R122 ;  /* 0x000000020c7ac825 */ /* 0x000fe200078e027a */
[----:B------:R-:W-:-:S03]  /*7e80*/  LEA R36, R36, R2, 0x1 ;  /* 0x0000000224247211 */ /* 0x000fc600078e08ff */
[----:B------:R-:W2:Y:S04]  /*7e90*/  LDS.128 R12, [R13+0x18400] ;  /* 0x018400000d0c7984 */ /* 0x000ea80000000c00 */
[----:B------:R-:W3:Y:S01]  /*7ea0*/  LDS.128 R36, [R36+0x18400] ;  /* 0x0184000024247984 */ /* 0x000ee20000000c00 */
[----:B------:R-:W-:Y:S05]  /*7eb0*/  @P6 BRA `(.L_x_2774) ;  /* 0x0000000400506947 */ /* 0x000fea0003800000 */
[----:B------:R-:W-:Y:S01]  /*7ec0*/  SHF.R.U64 R11, R32, 0x10, R33 ;  /* 0x00000010200b7819 */ /* 0x000fe20000001221 */
[----:B---3--:R-:W-:Y:S01]  /*7ed0*/  HADD2.F32 R48, -RZ, R37.H1_H1 ;  /* 0x30000025ff307230 */ /* 0x008fe20000004100 */
        /* <DEDUP_REMOVED lines=27> */
[----:B------:R-:W-:Y:S01]  /*8090*/  HADD2.F32 R39, -RZ, R15.H0_H0 ;  /* 0x2000000fff277230 */ /* 0x000fe20000004100 */
[----:B------:R-:W-:Y:S01]  /*80a0*/  F2FP.F16.F32.PACK_AB R33, R45, R33 ;  /* 0x000000212d21723e */ /* 0x000fe200000000ff */
        /* <DEDUP_REMOVED lines=19> */
[-C--:B------:R-:W-:Y:S01]  /*81e0*/  FMUL.FTZ R11, R15, R213.reuse ;  /* 0x000000d50f0b7220 */ /* 0x080fe20000410000 */
[----:B------:R-:W-:Y:S02]  /*81f0*/  HADD2.F32 R12, -RZ, R12.H1_H1 ;  /* 0x3000000cff0c7230 */ /* 0x000fe40000004100 */
[----:B------:R-:W-:Y:S01]  /*8200*/  FMUL.FTZ R43, R36, R32 ;  /* 0x00000020242b7220 */ /* 0x000fe20000410000 */
[C---:B------:R-:W-:Y:S01]  /*8210*/  FMUL.FTZ R213, R13.reuse, R213 ;  /* 0x000000d50dd57220 */ /* 0x040fe20000410000 */
[----:B------:R-:W-:Y:S01]  /*8220*/  FFMA.FTZ R11, R13, R211, -R11 ;  /* 0x000000d30d0b7223 */ /* 0x000fe2000001080b */
[----:B------:R-:W-:-:S02]  /*8230*/  HADD2.F32 R13, -RZ, R38.H0_H0 ;  /* 0x20000026ff0d7230 */ /* 0x000fc40000004100 */
[C---:B------:R-:W-:Y:S01]  /*8240*/  FMUL.FTZ R32, R12.reuse, R32 ;  /* 0x000000200c207220 */ /* 0x040fe20000410000 */
[----:B------:R-:W-:Y:S01]  /*8250*/  FFMA.FTZ R43, R12, R39, -R43 ;  /* 0x000000270c2b7223 */ /* 0x000fe2000001082b */
        /* <DEDUP_REMOVED lines=23> */
[----:B------:R-:W-:Y:S01]  /*83d0*/  F2FP.F16.F32.PACK_AB R38, R42, R212 ;  /* 0x000000d42a26723e */ /* 0x000fe200000000ff */
[----:B------:R-:W-:Y:S01]  /*83e0*/  IMAD.MOV.U32 R39, RZ, RZ, R46 ;  /* 0x000000ffff277224 */ /* 0x000fe200078e002e */
[----:B------:R-:W-:-:S07]  /*83f0*/  MOV R15, R35 ;  /* 0x00000023000f7202 */ /* 0x000fce0000000f00 */
.L_x_2774:
[----:B------:R-:W-:Y:S05]  /*8400*/  BSYNC B2 ;  /* 0x0000000000027941 */ /* 0x000fea0003800000 */
.L_x_2773:
[----:B--2---:R4:W-:Y:S04]  /*8410*/  ST.E.128 desc[UR60][R40.64], R12 ;  /* 0x0000000c28007985 */ /* 0x0049e8000c101d3c */
[----:B---3--:R4:W-:Y:S02]  /*8420*/  @!P4 ST.E.128 desc[UR60][R122.64], R36 ;  /* 0x000000247a00c985 */ /* 0x0089e4000c101d3c */
.L_x_2764:
[----:B------:R-:W-:Y:S05]  /*8430*/  BSYNC B1 ;  /* 0x0000000000017941 */ /* 0x000fea0003800000 */
.L_x_2763:
[----:B------:R-:W-:-:S03]  /*8440*/  UMOV UR4, 0xffffffff ;  /* 0xffffffff00047882 */ /* 0x000fc60000000000 */
[----:B------:R-:W-:Y:S05]  /*8450*/  BRA.DIV UR4, `(.L_x_2775) ;  /* 0x000001b204e47947 */ /* 0x000fea000b800000 */
[----:B0-----:R-:W0:Y:S04]  /*8460*/  SHFL.IDX PT, R117, R117, 0x1, 0x1c1f ;  /* 0x003c1f0075757f89 */ /* 0x001e2800000e0000 */
[----:B------:R-:W0:Y:S02]  /*8470*/  SHFL.IDX PT, R118, R118, 0x1, 0x1c1f ;  /* 0x003c1f0076767f89 */ /* 0x000e2400000e0000 */
.L_x_3063:
[----:B------:R-:W-:Y:S05]  /*8480*/  @P5 BRA `(.L_x_2732) ;  /* 0x0000001c00545947 */ /* 0x000fea0003800000 */
[----:B------:R-:W-:Y:S01]  /*8490*/  ISETP.NE.AND P4, PT, R8, RZ, PT ;  /* 0x000000ff0800720c */ /* 0x000fe20003f85270 */
[----:B------:R-:W-:Y:S01]  /*84a0*/  BSSY B1, `(.L_x_2776) ;  /* 0x0000070000017945 */ /* 0x000fe20003800000 */
[----:B0-2-4-:R-:W-:Y:S01]  /*84b0*/  IMAD.MOV.U32 R36, RZ, RZ, R118 ;  /* 0x000000ffff247224 */ /* 0x015fe200078e0076 */
[----:B------:R-:W-:-:S10]  /*84c0*/  MOV R37, R117 ;  /* 0x0000007500257202 */ /* 0x000fd40000000f00 */
        /* <DEDUP_REMOVED lines=20> */
[----:B------:R-:W-:Y:S01]  /*8610*/  @!P4 IMAD.WIDE R40, R41, 0x2, R36 ;  /* 0x000000022928c825 */ /* 0x000fe200078e0224 */
[----:B------:R-:W-:-:S03]  /*8620*/  LEA R11, R11, R2, 0x1 ;  /* 0x000000020b0b7211 */ /* 0x000fc600078e08ff */
[----:B------:R-:W-:Y:S02]  /*8630*/  IMAD R32, R13, 0x2, R2 ;  /* 0x000000020d207824 */ /* 0x000fe400078e0202 */
[----:B------:R0:W2:Y:S04]  /*8640*/  LDS.128 R12, [R11+0x18400] ;  /* 0x018400000b0c7984 */ /* 0x0000a80000000c00 */
[----:B------:R-:W3:Y:S01]  /*8650*/  LDS.128 R32, [R32+0x18400] ;  /* 0x0184000020207984 */ /* 0x000ee20000000c00 */
[----:B------:R-:W-:Y:S05]  /*8660*/  @P5 BRA `(.L_x_2779) ;  /* 0x0000000400405947 */ /* 0x000fea0003800000 */
[--C-:B------:R-:W-:Y:S01]  /*8670*/  SHF.R.U64 R42, R76, 0x10, R77.reuse ;  /* 0x000000104c2a7819 */ /* 0x100fe2000000124d */
[----:B------:R-:W-:Y:S01]  /*8680*/  HADD2.F32 R51, -RZ, R209.H1_H1 ;  /* 0x300000d1ff337230 */ /* 0x000fe20000004100 */
[----:B------:R-:W-:Y:S01]  /*8690*/  SHF.R.U32.HI R76, RZ, 0x10, R77 ;  /* 0x00000010ff4c7819 */ /* 0x000fe2000001164d */
[----:B--2---:R-:W-:Y:S01]  /*86a0*/  HADD2.F32 R48, -RZ, R13.H0_H0 ;  /* 0x2000000dff307230 */ /* 0x004fe20000004100 */
[--C-:B0-----:R-:W-:Y:S01]  /*86b0*/  SHF.R.U64 R11, R64, 0x10, R65.reuse ;  /* 0x00000010400b7819 */ /* 0x101fe20000001241 */
[--C-:B---3--:R-:W-:Y:S01]  /*86c0*/  HADD2.F32 R46, -RZ, R33.reuse.H0_H0 ;  /* 0x20000021ff2e7230 */ /* 0x108fe20000004100 */
[----:B------:R-:W-:Y:S01]  /*86d0*/  SHF.R.U32.HI R64, RZ, 0x10, R65 ;  /* 0x00000010ff407819 */ /* 0x000fe20000011641 */
[----:B------:R-:W-:Y:S02]  /*86e0*/  HADD2.F32 R47, -RZ, R33.H1_H1 ;  /* 0x30000021ff2f7230 */ /* 0x000fe40000004100 */
[----:B------:R-:W-:Y:S01]  /*86f0*/  FMUL.FTZ R33, R48, R51 ;  /* 0x0000003330217220 */ /* 0x000fe20000410000 */
[----:B------:R-:W-:Y:S01]  /*8700*/  HADD2.F32 R76, -RZ, R76.H0_H0 ;  /* 0x2000004cff4c7230 */ /* 0x000fe20000004100 */
[--C-:B------:R-:W-:Y:S01]  /*8710*/  SHF.R.U64 R44, R78, 0x10, R79.reuse ;  /* 0x000000104e2c7819 */ /* 0x100fe2000000124f */
[----:B------:R-:W-:Y:S01]  /*8720*/  HADD2.F32 R45, -RZ, R207.H1_H1 ;  /* 0x300000cfff2d7230 */ /* 0x000fe20000004100 */
[----:B------:R-:W-:Y:S01]  /*8730*/  SHF.R.U32.HI R78, RZ, 0x10, R79 ;  /* 0x00000010ff4e7819 */ /* 0x000fe2000001164f */
[----:B------:R-:W-:-:S02]  /*8740*/  HADD2.F32 R49, -RZ, R13.H1_H1 ;  /* 0x3000000dff317230 */ /* 0x000fc40000004100 */
[C---:B------:R-:W-:Y:S01]  /*8750*/  FMUL.FTZ R13, R46.reuse, R51 ;  /* 0x000000332e0d7220 */ /* 0x040fe20000410000 */
[----:B------:R-:W-:Y:S02]  /*8760*/  HADD2.F32 R64, -RZ, R64.H0_H0 ;  /* 0x20000040ff407230 */ /* 0x000fe40000004100 */
[-C--:B------:R-:W-:Y:S01]  /*8770*/  FMUL.FTZ R50, R47, R76.reuse ;  /* 0x0000004c2f327220 */ /* 0x080fe20000410000 */
[-C--:B------:R-:W-:Y:S01]  /*8780*/  FFMA.FTZ R33, R46, R45.reuse, R33 ;  /* 0x0000002d2e217223 */ /* 0x080fe20000010021 */
[C---:B------:R-:W-:Y:S01]  /*8790*/  FMUL.FTZ R76, R49.reuse, R76 ;  /* 0x0000004c314c7220 */ /* 0x040fe20000410000 */
[----:B------:R-:W-:Y:S01]  /*87a0*/  FFMA.FTZ R13, R48, R45, -R13 ;  /* 0x0000002d300d7223 */ /* 0x000fe2000001080d */
[----:B------:R-:W-:Y:S01]  /*87b0*/  FFMA.FTZ R46, R49, R64, -R50 ;  /* 0x00000040312e7223 */ /* 0x000fe20000010832 */
[--C-:B------:R-:W-:Y:S01]  /*87c0*/  SHF.R.U64 R43, R66, 0x10, R67.reuse ;  /* 0x00000010422b7819 */ /* 0x100fe20000001243 */
[----:B------:R-:W-:Y:S01]  /*87d0*/  HADD2.F32 R49, -RZ, R208.H1_H1 ;  /* 0x300000d0ff317230 */ /* 0x000fe20000004100 */
[----:B------:R-:W-:Y:S01]  /*87e0*/  SHF.R.U32.HI R66, RZ, 0x10, R67 ;  /* 0x00000010ff427819 */ /* 0x000fe20000011643 */
[----:B------:R-:W-:-:S02]  /*87f0*/  HADD2.F32 R48, -RZ, R35.H0_H0 ;  /* 0x20000023ff307230 */ /* 0x000fc40000004100 */
[----:B------:R-:W-:Y:S01]  /*8800*/  FFMA.FTZ R64, R47, R64, R76 ;  /* 0x000000402f407223 */ /* 0x000fe2000001004c */
[----:B------:R-:W-:Y:S01]  /*8810*/  HADD2.F32 R50, -RZ, R35.H1_H1 ;  /* 0x30000023ff327230 */ /* 0x000fe20000004100 */
[----:B------:R-:W-:Y:S01]  /*8820*/  F2FP.F16.F32.PACK_AB R13, R46, R13 ;  /* 0x0000000d2e0d723e */ /* 0x000fe200000000ff */
[--C-:B------:R-:W-:Y:S02]  /*8830*/  HADD2.F32 R54, -RZ, R15.reuse.H0_H0 ;  /* 0x2000000fff367230 */ /* 0x100fe40000004100 */
[----:B------:R-:W-:Y:S01]  /*8840*/  HADD2.F32 R35, -RZ, R78.H0_H0 ;  /* 0x2000004eff237230 */ /* 0x000fe20000004100 */
[----:B------:R-:W-:Y:S01]  /*8850*/  F2FP.F16.F32.PACK_AB R33, R64, R33 ;  /* 0x000000214021723e */ /* 0x000fe200000000ff */
[----:B------:R-:W-:Y:S02]  /*8860*/  HADD2.F32 R52, -RZ, R15.H1_H1 ;  /* 0x3000000fff347230 */ /* 0x000fe40000004100 */
[----:B------:R-:W-:Y:S01]  /*8870*/  FMUL.FTZ R15, R48, R49 ;  /* 0x00000031300f7220 */ /* 0x000fe20000410000 */
[----:B------:R-:W-:-:S02]  /*8880*/  HADD2.F32 R45, -RZ, R206.H1_H1 ;  /* 0x300000ceff2d7230 */ /* 0x000fc40000004100 */
[----:B------:R-:W-:Y:S01]  /*8890*/  FMUL.FTZ R49, R54, R49 ;  /* 0x0000003136317220 */ /* 0x000fe20000410000 */
[----:B------:R-:W-:Y:S02]  /*88a0*/  HADD2.F32 R47, -RZ, R66.H0_H0 ;  /* 0x20000042ff2f7230 */ /* 0x000fe40000004100 */
[-C--:B------:R-:W-:Y:S01]  /*88b0*/  FMUL.FTZ R51, R50, R35.reuse ;  /* 0x0000002332337220 */ /* 0x080fe20000410000 */
[----:B------:R-:W-:Y:S01]  /*88c0*/  FMUL.FTZ R53, R52, R35 ;  /* 0x0000002334357220 */ /* 0x000fe20000410000 */
[----:B------:R-:W-:Y:S01]  /*88d0*/  FFMA.FTZ R35, R48, R45, R49 ;  /* 0x0000002d30237223 */ /* 0x000fe20000010031 */
[----:B------:R-:W-:Y:S02]  /*88e0*/  HADD2.F32 R209, -RZ, R209.H0_H0 ;  /* 0x200000d1ffd17230 */ /* 0x000fe40000004100 */
[-C--:B------:R-:W-:Y:S01]  /*88f0*/  FFMA.FTZ R48, R52, R47.reuse, -R51 ;  /* 0x0000002f34307223 */ /* 0x080fe20000010833 */
[----:B------:R-:W-:Y:S01]  /*8900*/  FFMA.FTZ R50, R50, R47, R53 ;  /* 0x0000002f32327223 */ /* 0x000fe20000010035 */
[----:B------:R-:W-:-:S02]  /*8910*/  HADD2.F32 R52, -RZ, R32.H0_H0 ;  /* 0x20000020ff347230 */ /* 0x000fc40000004100 */
[----:B------:R-:W-:Y:S01]  /*8920*/  FFMA.FTZ R15, R54, R45, -R15 ;  /* 0x0000002d360f7223 */ /* 0x000fe2000001080f */
[----:B------:R-:W-:Y:S02]  /*8930*/  HADD2.F32 R47, -RZ, R42.H0_H0 ;  /* 0x2000002aff2f7230 */ /* 0x000fe40000004100 */
[----:B------:R-:W-:Y:S01]  /*8940*/  HADD2.F32 R32, -RZ, R32.H1_H1 ;  /* 0x30000020ff207230 */ /* 0x000fe20000004100 */
[----:B------:R-:W-:Y:S01]  /*8950*/  F2FP.F16.F32.PACK_AB R35, R50, R35 ;  /* 0x000000233223723e */ /* 0x000fe200000000ff */
[--C-:B------:R-:W-:Y:S01]  /*8960*/  HADD2.F32 R42, -RZ, R12.reuse.H0_H0 ;  /* 0x2000000cff2a7230 */ /* 0x100fe20000004100 */
[----:B------:R-:W-:Y:S01]  /*8970*/  F2FP.F16.F32.PACK_AB R15, R48, R15 ;  /* 0x0000000f300f723e */ /* 0x000fe200000000ff */
[----:B------:R-:W-:Y:S02]  /*8980*/  HADD2.F32 R12, -RZ, R12.H1_H1 ;  /* 0x3000000cff0c7230 */ /* 0x000fe40000004100 */
[----:B------:R-:W-:Y:S01]  /*8990*/  FMUL.FTZ R49, R32, R47 ;  /* 0x0000002f20317220 */ /* 0x000fe20000410000 */
[----:B------:R-:W-:-:S02]  /*89a0*/  HADD2.F32 R45, -RZ, R11.H0_H0 ;  /* 0x2000000bff2d7230 */ /* 0x000fc40000004100 */
[----:B------:R-:W-:Y:S01]  /*89b0*/  FMUL.FTZ R11, R52, R209 ;  /* 0x000000d1340b7220 */ /* 0x000fe20000410000 */
[----:B------:R-:W-:Y:S02]  /*89c0*/  HADD2.F32 R207, -RZ, R207.H0_H0 ;  /* 0x200000cfffcf7230 */ /* 0x000fe40000004100 */
[----:B------:R-:W-:Y:S01]  /*89d0*/  FMUL.FTZ R47, R12, R47 ;  /* 0x0000002f0c2f7220 */ /* 0x000fe20000410000 */
[----:B------:R-:W-:Y:S01]  /*89e0*/  FMUL.FTZ R209, R42, R209 ;  /* 0x000000d12ad17220 */ /* 0x000fe20000410000 */
[----:B------:R-:W-:Y:S01]  /*89f0*/  FFMA.FTZ R12, R12, R45, -R49 ;  /* 0x0000002d0c0c7223 */ /* 0x000fe20000010831 */
[----:B------:R-:W-:Y:S02]  /*8a00*/  HADD2.F32 R49, -RZ, R44.H0_H0 ;  /* 0x2000002cff317230 */ /* 0x000fe40000004100 */
[----:B------:R-:W-:Y:S01]  /*8a10*/  FFMA.FTZ R11, R42, R207, -R11 ;  /* 0x000000cf2a0b7223 */ /* 0x000fe2000001080b */
[----:B------:R-:W-:Y:S01]  /*8a20*/  FFMA.FTZ R32, R32, R45, R47 ;  /* 0x0000002d20207223 */ /* 0x000fe2000001002f */
[----:B------:R-:W-:-:S02]  /*8a30*/  HADD2.F32 R44, -RZ, R34.H0_H0 ;  /* 0x20000022ff2c7230 */ /* 0x000fc40000004100 */
[----:B------:R-:W-:Y:S01]  /*8a40*/  FFMA.FTZ R207, R52, R207, R209 ;  /* 0x000000cf34cf7223 */ /* 0x000fe200000100d1 */
[----:B------:R-:W-:Y:S01]  /*8a50*/  HADD2.F32 R47, -RZ, R208.H0_H0 ;  /* 0x200000d0ff2f7230 */ /* 0x000fe20000004100 */
[----:B------:R-:W-:Y:S01]  /*8a60*/  F2FP.F16.F32.PACK_AB R12, R12, R11 ;  /* 0x0000000b0c0c723e */ /* 0x000fe200000000ff */
[----:B------:R-:W-:Y:S02]  /*8a70*/  HADD2.F32 R42, -RZ, R14.H0_H0 ;  /* 0x2000000eff2a7230 */ /* 0x000fe40000004100 */
        /* <DEDUP_REMOVED lines=12> */
[----:B------:R-:W-:-:S04]  /*8b40*/  FFMA.FTZ R34, R34, R43, R49 ;  /* 0x0000002b22227223 */ /* 0x000fc80000010031 */
[----:B------:R-:W-:Y:S02]  /*8b50*/  F2FP.F16.F32.PACK_AB R14, R14, R51 ;  /* 0x000000330e0e723e */ /* 0x000fe400000000ff */
[----:B------:R-:W-:-:S07]  /*8b60*/  F2FP.F16.F32.PACK_AB R34, R34, R47 ;  /* 0x0000002f2222723e */ /* 0x000fce00000000ff */
.L_x_2779:
[----:B------:R-:W-:Y:S05]  /*8b70*/  BSYNC B2 ;  /* 0x0000000000027941 */ /* 0x000fea0003800000 */
.L_x_2778:
[----:B--2---:R2:W-:Y:S04]  /*8b80*/  ST.E.128 desc[UR60][R38.64], R12 ;  /* 0x0000000c26007985 */ /* 0x0045e8000c101d3c */
[----:B---3--:R2:W-:Y:S02]  /*8b90*/  @!P4 ST.E.128 desc[UR60][R40.64], R32 ;  /* 0x000000202800c985 */ /* 0x0085e4000c101d3c */
.L_x_2777:
[----:B------:R-:W-:Y:S05]  /*8ba0*/  BSYNC B1 ;  /* 0x0000000000017941 */ /* 0x000fea0003800000 */
.L_x_2776:
        /* <DEDUP_REMOVED lines=85> */
[----:B------:R-:W-:Y:S02]  /*9100*/  HADD2.F32 R152, -RZ, R152.H0_H0 ;  /* 0x20000098ff987230 */ /* 0x000fe40000004100 */
[C---:B------:R-:W-:Y:S01]  /*9110*/  FMUL.FTZ R47, R12.reuse, R47 ;  /* 0x0000002f0c2f7220 */ /* 0x040fe20000410000 */
        /* <DEDUP_REMOVED lines=8> */
[----:B------:R-:W-:Y:S02]  /*91a0*/  HADD2.F32 R11, -RZ, R14.H0_H0 ;  /* 0x2000000eff0b7230 */ /* 0x000fe40000004100 */
[----:B------:R-:W-:Y:S01]  /*91b0*/  FMUL.FTZ R32, R12, R152 ;  /* 0x000000980c207220 */ /* 0x000fe20000410000 */
[----:B------:R-:W-:Y:S01]  /*91c0*/  HADD2.F32 R34, -RZ, R34.H1_H1 ;  /* 0x30000022ff227230 */ /* 0x000fe20000004100 */
[----:B------:R-:W-:Y:S01]  /*91d0*/  F2FP.F16.F32.PACK_AB R60, R47, R60 ;  /* 0x0000003c2f3c723e */ /* 0x000fe200000000ff */
[----:B------:R-:W-:Y:S02]  /*91e0*/  HADD2.F32 R14, -RZ, R14.H1_H1 ;  /* 0x3000000eff0e7230 */ /* 0x000fe40000004100 */
[----:B------:R-:W-:Y:S01]  /*91f0*/  FMUL.FTZ R51, R11, R152 ;  /* 0x000000980b337220 */ /* 0x000fe20000410000 */
[----:B------:R-:W-:-:S02]  /*9200*/  HADD2.F32 R43, -RZ, R42.H0_H0 ;  /* 0x2000002aff2b7230 */ /* 0x000fc40000004100 */
[-C--:B------:R-:W-:Y:S01]  /*9210*/  FMUL.FTZ R53, R34, R45.reuse ;  /* 0x0000002d22357220 */ /* 0x080fe20000410000 */
[-C--:B------:R-:W-:Y:S01]  /*9220*/  FFMA.FTZ R32, R11, R150.reuse, -R32 ;  /* 0x000000960b207223 */ /* 0x080fe20000010820 */
[----:B------:R-:W-:Y:S01]  /*9230*/  FMUL.FTZ R45, R14, R45 ;  /* 0x0000002d0e2d7220 */ /* 0x000fe20000410000 */
[----:B------:R-:W-:Y:S01]  /*9240*/  FFMA.FTZ R51, R12, R150, R51 ;  /* 0x000000960c337223 */ /* 0x000fe20000010033 */
[-C--:B------:R-:W-:Y:S01]  /*9250*/  FFMA.FTZ R53, R14, R43.reuse, -R53 ;  /* 0x0000002b0e357223 */ /* 0x080fe20000010835 */
[----:B------:R-:W-:Y:S01]  /*9260*/  F2FP.F16.F32.PACK_AB R12, R49, R62 ;  /* 0x0000003e310c723e */ /* 0x000fe200000000ff */
[----:B------:R-:W-:Y:S01]  /*9270*/  FFMA.FTZ R34, R34, R43, R45 ;  /* 0x0000002b22227223 */ /* 0x000fe2000001002d */
[----:B------:R-:W-:Y:S02]  /*9280*/  IMAD.MOV.U32 R15, RZ, RZ, R50 ;  /* 0x000000ffff0f7224 */ /* 0x000fe400078e0032 */
[----:B------:R-:W-:Y:S02]  /*9290*/  F2FP.F16.F32.PACK_AB R14, R53, R32 ;  /* 0x00000020350e723e */ /* 0x000fe400000000ff */
[----:B------:R-:W-:-:S02]  /*92a0*/  F2FP.F16.F32.PACK_AB R34, R34, R51 ;  /* 0x000000332222723e */ /* 0x000fc400000000ff */
[----:B------:R-:W-:-:S07]  /*92b0*/  MOV R32, R60 ;  /* 0x0000003c00207202 */ /* 0x000fce0000000f00 */
.L_x_2783:
[----:B------:R-:W-:Y:S05]  /*92c0*/  BSYNC B2 ;  /* 0x0000000000027941 */ /* 0x000fea0003800000 */
.L_x_2782:
[----:B--2---:R4:W-:Y:S04]  /*92d0*/  ST.E.128 desc[UR60][R38.64], R12 ;  /* 0x0000000c26007985 */ /* 0x0049e8000c101d3c */
[----:B---3--:R4:W-:Y:S02]  /*92e0*/  @!P4 ST.E.128 desc[UR60][R40.64], R32 ;  /* 0x000000202800c985 */ /* 0x0089e4000c101d3c */
.L_x_2781:
[----:B------:R-:W-:Y:S05]  /*92f0*/  BSYNC B1 ;  /* 0x0000000000017941 */ /* 0x000fea0003800000 */
.L_x_2780:
[----:B------:R-:W-:-:S13]  /*9300*/  ISETP.NE.AND P4, PT, R27, RZ, PT ;  /* 0x000000ff1b00720c */ /* 0x000fda0003f85270 */
[----:B------:R-:W-:Y:S05]  /*9310*/  @!P4 BRA `(.L_x_2732) ;  /* 0x0000000c00b0c947 */ /* 0x000fea0003800000 */
[----:B------:R-:W-:Y:S01]  /*9320*/  SEL R136, R126, R136, !P1 ;  /* 0x000000887e887207 */ /* 0x000fe20004800000 */
[----:B------:R-:W-:Y:S01]  /*9330*/  BSSY B1, `(.L_x_2784) ;  /* 0x000006d000017945 */ /* 0x000fe20003800000 */
[----:B------:R-:W-:Y:S02]  /*9340*/  ISETP.GE.AND P5, PT, R164, R125, PT ;  /* 0x0000007da400720c */ /* 0x000fe40003fa6270 */
[----:B0--3--:R-:W-:Y:S02]  /*9350*/  SHF.R.S32.HI R11, RZ, 0x1f, R136 ;  /* 0x0000001fff0b7819 */ /* 0x009fe40000011488 */
[----:B--2-4-:R-:W-:Y:S02]  /*9360*/  LEA R38, P4, R7, R118, 0x1 ;  /* 0x0000007607267211 */ /* 0x014fe400078808ff */
[----:B------:R-:W-:Y:S02]  /*9370*/  LEA.HI R136, R11, R136, RZ, 0x4 ;  /* 0x000000880b887211 */ /* 0x000fe400078f20ff */
[----:B------:R-:W-:-:S02]  /*9380*/  LEA.HI.X R39, R7, R117, R111, 0x1, P4 ;  /* 0x0000007507277211 */ /* 0x000fc400020f0c6f */
        /* <DEDUP_REMOVED lines=8> */
[----:B------:R-:W-:Y:S01]  /*9410*/  IADD3 R15, R12, R13, RZ ;  /* 0x0000000d0c0f7210 */ /* 0x000fe20007ffe0ff */
[----:B------:R-:W-:-:S04]  /*9420*/  IMAD R13, R18, 0x4800, R135 ;  /* 0x00004800120d7824 */ /* 0x000fc800078e0287 */
[----:B------:R-:W-:Y:S02]  /*9430*/  IMAD R15, R18, 0x4800, R15 ;  /* 0x00004800120f7824 */ /* 0x000fe400078e020f */
[--C-:B------:R-:W-:Y:S02]  /*9440*/  IMAD R13, R13, 0x2, R2.reuse ;  /* 0x000000020d0d7824 */ /* 0x100fe400078e0202 */
[----:B------:R-:W-:-:S04]  /*9450*/  IMAD R32, R15, 0x2, R2 ;  /* 0x000000020f207824 */ /* 0x000fc800078e0202 */
[----:B------:R-:W0:Y:S04]  /*9460*/  LDS.128 R12, [R13+0x18400] ;  /* 0x018400000d0c7984 */ /* 0x000e280000000c00 */
[----:B------:R-:W2:Y:S01]  /*9470*/  LDS.128 R32, [R32+0x18400] ;  /* 0x0184000020207984 */ /* 0x000ea20000000c00 */
[----:B------:R-:W-:Y:S05]  /*9480*/  @P5 BRA `(.L_x_2785) ;  /* 0x00000004005c5947 */ /* 0x000fea0003800000 */
[----:B0-----:R-:W-:Y:S01]  /*9490*/  MOV R44, R12 ;  /* 0x0000000c002c7202 */ /* 0x001fe20000000f00 */
[----:B--2---:R-:W-:Y:S01]  /*94a0*/  IMAD.MOV.U32 R12, RZ, RZ, R33 ;  /* 0x000000ffff0c7224 */ /* 0x004fe200078e0021 */
        /* <DEDUP_REMOVED lines=8> */
[--C-:B------:R-:W-:Y:S01]  /*9530*/  SHF.R.U64 R40, R58, 0x10, R59.reuse ;  /* 0x000000103a287819 */ /* 0x100fe2000000123b */
        /* <DEDUP_REMOVED lines=19> */
[----:B------:R-:W-:Y:S01]  /*9670*/  HADD2.F32 R35, -RZ, R33.H0_H0 ;  /* 0x20000021ff237230 */ /* 0x000fe20000004100 */
[----:B------:R-:W-:Y:S01]  /*9680*/  SHF.R.U64 R41, R70, 0x10, R71 ;  /* 0x0000001046297819 */ /* 0x000fe20000001247 */
[----:B------:R-:W-:Y:S02]  /*9690*/  HADD2.F32 R46, -RZ, R46.H1_H1 ;  /* 0x3000002eff2e7230 */ /* 0x000fe40000004100 */
[-C--:B------:R-:W-:Y:S01]  /*96a0*/  FMUL.FTZ R52, R47, R50.reuse ;  /* 0x000000322f347220 */ /* 0x080fe20000410000 */
[----:B------:R-:W-:Y:S02]  /*96b0*/  HADD2.F32 R51, -RZ, R51.H0_H0 ;  /* 0x20000033ff337230 */ /* 0x000fe40000004100 */
[----:B------:R-:W-:Y:S01]  /*96c0*/  FMUL.FTZ R50, R35, R50 ;  /* 0x0000003223327220 */ /* 0x000fe20000410000 */
[----:B------:R-:W-:Y:S01]  /*96d0*/  HADD2.F32 R33, -RZ, R33.H1_H1 ;  /* 0x30000021ff217230 */ /* 0x000fe20000004100 */
[----:B------:R-:W-:Y:S01]  /*96e0*/  F2FP.F16.F32.PACK_AB R15, R15, R12 ;  /* 0x0000000c0f0f723e */ /* 0x000fe200000000ff */
[----:B------:R-:W-:-:S02]  /*96f0*/  HADD2.F32 R48, -RZ, R146.H1_H1 ;  /* 0x30000092ff307230 */ /* 0x000fc40000004100 */
[CC--:B------:R-:W-:Y:S01]  /*9700*/  FMUL.FTZ R54, R46.reuse, R51.reuse ;  /* 0x000000332e367220 */ /* 0x0c0fe20000410000 */
[----:B------:R-:W-:Y:S02]  /*9710*/  HADD2.F32 R49, -RZ, R58.H0_H0 ;  /* 0x2000003aff317230 */ /* 0x000fe40000004100 */
[----:B------:R-:W-:Y:S01]  /*9720*/  FMUL.FTZ R55, R33, R51 ;  /* 0x0000003321377220 */ /* 0x000fe20000410000 */
[----:B------:R-:W-:Y:S02]  /*9730*/  HADD2.F32 R43, -RZ, R43.H0_H0 ;  /* 0x2000002bff2b7230 */ /* 0x000fe40000004100 */
[-C--:B------:R-:W-:Y:S01]  /*9740*/  FFMA.FTZ R51, R35, R48.reuse, -R52 ;  /* 0x0000003023337223 */ /* 0x080fe20000010834 */
[----:B------:R-:W-:Y:S01]  /*9750*/  FFMA.FTZ R53, R47, R48, R50 ;  /* 0x000000302f357223 */ /* 0x000fe20000010032 */
[-C--:B------:R-:W-:Y:S01]  /*9760*/  FFMA.FTZ R54, R33, R49.reuse, -R54 ;  /* 0x0000003121367223 */ /* 0x080fe20000010836 */
[----:B------:R-:W-:Y:S02]  /*9770*/  HADD2.F32 R48, -RZ, R149.H0_H0 ;  /* 0x20000095ff307230 */ /* 0x000fe40000004100 */
[----:B------:R-:W-:Y:S01]  /*9780*/  FFMA.FTZ R56, R46, R49, R55 ;  /* 0x000000312e387223 */ /* 0x000fe20000010037 */
[----:B------:R-:W-:-:S02]  /*9790*/  HADD2.F32 R35, -RZ, R45.H0_H0 ;  /* 0x2000002dff237230 */ /* 0x000fc40000004100 */
[--C-:B------:R-:W-:Y:S01]  /*97a0*/  HADD2.F32 R33, -RZ, R44.reuse.H0_H0 ;  /* 0x2000002cff217230 */ /* 0x100fe20000004100 */
[----:B------:R-:W-:Y:S01]  /*97b0*/  F2FP.F16.F32.PACK_AB R51, R54, R51 ;  /* 0x000000333633723e */ /* 0x000fe200000000ff */
[----:B------:R-:W-:Y:S02]  /*97c0*/  HADD2.F32 R46, -RZ, R147.H0_H0 ;  /* 0x20000093ff2e7230 */ /* 0x000fe40000004100 */
[-C--:B------:R-:W-:Y:S01]  /*97d0*/  FMUL.FTZ R50, R35, R48.reuse ;  /* 0x0000003023327220 */ /* 0x080fe20000410000 */
[----:B------:R-:W-:Y:S02]  /*97e0*/  HADD2.F32 R45, -RZ, R45.H1_H1 ;  /* 0x3000002dff2d7230 */ /* 0x000fe40000004100 */
[C---:B------:R-:W-:Y:S01]  /*97f0*/  FMUL.FTZ R48, R33.reuse, R48 ;  /* 0x0000003021307220 */ /* 0x040fe20000410000 */
[----:B------:R-:W-:Y:S02]  /*9800*/  HADD2.F32 R44, -RZ, R44.H1_H1 ;  /* 0x3000002cff2c7230 */ /* 0x000fe40000004100 */
[----:B------:R-:W-:Y:S01]  /*9810*/  FFMA.FTZ R50, R33, R46, -R50 ;  /* 0x0000002e21327223 */ /* 0x000fe20000010832 */
[----:B------:R-:W-:-:S02]  /*9820*/  HADD2.F32 R148, -RZ, R148.H0_H0 ;  /* 0x20000094ff947230 */ /* 0x000fc40000004100 */
[----:B------:R-:W-:Y:S01]  /*9830*/  FFMA.FTZ R48, R35, R46, R48 ;  /* 0x0000002e23307223 */ /* 0x000fe20000010030 */
[-C--:B------:R-:W-:Y:S01]  /*9840*/  FMUL.FTZ R47, R45, R43.reuse ;  /* 0x0000002b2d2f7220 */ /* 0x080fe20000410000 */
[----:B------:R-:W-:Y:S01]  /*9850*/  FMUL.FTZ R52, R44, R43 ;  /* 0x0000002b2c347220 */ /* 0x000fe20000410000 */
[----:B------:R-:W-:Y:S02]  /*9860*/  HADD2.F32 R35, -RZ, R34.H0_H0 ;  /* 0x20000022ff237230 */ /* 0x000fe40000004100 */
[----:B------:R-:W-:Y:S02]  /*9870*/  HADD2.F32 R43, -RZ, R41.H0_H0 ;  /* 0x20000029ff2b7230 */ /* 0x000fe40000004100 */
[----:B------:R-:W-:Y:S02]  /*9880*/  HADD2.F32 R33, -RZ, R14.H0_H0 ;  /* 0x2000000eff217230 */ /* 0x000fe40000004100 */
[----:B------:R-:W-:Y:S02]  /*9890*/  HADD2.F32 R34, -RZ, R34.H1_H1 ;  /* 0x30000022ff227230 */ /* 0x000fe40000004100 */
[----:B------:R-:W-:-:S02]  /*98a0*/  HADD2.F32 R14, -RZ, R14.H1_H1 ;  /* 0x3000000eff0e7230 */ /* 0x000fc40000004100 */
[----:B------:R-:W-:Y:S02]  /*98b0*/  HADD2.F32 R41, -RZ, R40.H0_H0 ;  /* 0x20000028ff297230 */ /* 0x000fe40000004100 */
[-C--:B------:R-:W-:Y:S01]  /*98c0*/  FMUL.FTZ R40, R35, R148.reuse ;  /* 0x0000009423287220 */ /* 0x080fe20000410000 */
[----:B------:R-:W-:Y:S02]  /*98d0*/  HADD2.F32 R42, -RZ, R42.H0_H0 ;  /* 0x2000002aff2a7230 */ /* 0x000fe40000004100 */
[-C--:B------:R-:W-:Y:S01]  /*98e0*/  FMUL.FTZ R49, R34, R43.reuse ;  /* 0x0000002b22317220 */ /* 0x080fe20000410000 */
[----:B------:R-:W-:Y:S02]  /*98f0*/  HADD2.F32 R146, -RZ, R146.H0_H0 ;  /* 0x20000092ff927230 */ /* 0x000fe40000004100 */
[----:B------:R-:W-:Y:S01]  /*9900*/  FMUL.FTZ R148, R33, R148 ;  /* 0x0000009421947220 */ /* 0x000fe20000410000 */
[----:B------:R-:W-:Y:S01]  /*9910*/  FMUL.FTZ R43, R14, R43 ;  /* 0x0000002b0e2b7220 */ /* 0x000fe20000410000 */
[-C--:B------:R-:W-:Y:S01]  /*9920*/  FFMA.FTZ R47, R44, R42.reuse, -R47 ;  /* 0x0000002a2c2f7223 */ /* 0x080fe2000001082f */
[----:B------:R-:W-:Y:S01]  /*9930*/  FFMA.FTZ R45, R45, R42, R52 ;  /* 0x0000002a2d2d7223 */ /* 0x000fe20000010034 */
        /* <DEDUP_REMOVED lines=8> */
[----:B------:R-:W-:Y:S02]  /*99c0*/  F2FP.F16.F32.PACK_AB R32, R45, R48 ;  /* 0x000000302d20723e */ /* 0x000fe400000000ff */
[----:B------:R-:W-:Y:S02]  /*99d0*/  F2FP.F16.F32.PACK_AB R14, R49, R40 ;  /* 0x00000028310e723e */ /* 0x000fe400000000ff */
[----:B------:R-:W-:Y:S02]  /*99e0*/  F2FP.F16.F32.PACK_AB R34, R43, R148 ;  /* 0x000000942b22723e */ /* 0x000fe400000000ff */
[----:B------:R-:W-:-:S07]  /*99f0*/  MOV R15, R51 ;  /* 0x00000033000f7202 */ /* 0x000fce0000000f00 */
.L_x_2785:
[----:B------:R-:W-:Y:S05]  /*9a00*/  BSYNC B1 ;  /* 0x0000000000017941 */ /* 0x000fea0003800000 */
.L_x_2784:
[----:B0-----:R0:W-:Y:S01]  /*9a10*/  ST.E.128 desc[UR60][R38.64], R12 ;  /* 0x0000000c26007985 */ /* 0x0011e2000c101d3c */
[----:B------:R-:W-:-:S13]  /*9a20*/  ISETP.GE.AND P4, PT, R11, R132, PT ;  /* 0x000000840b00720c */ /* 0x000fda0003f86270 */
[----:B------:R-:W-:Y:S05]  /*9a30*/  @P4 BRA `(.L_x_2732) ;  /* 0x0000000400e84947 */ /* 0x000fea0003800000 */
[----:B------:R-:W-:-:S05]  /*9a40*/  IMAD.WIDE R36, R11, 0x2, R36 ;  /* 0x000000020b247825 */ /* 0x000fca00078e0224 */
[----:B--2---:R2:W-:Y:S01]  /*9a50*/  ST.E.128 desc[UR60][R36.64], R32 ;  /* 0x0000002024007985 */ /* 0x0045e2000c101d3c */
[----:B------:R-:W-:Y:S05]  /*9a60*/  BRA `(.L_x_2732) ;  /* 0x0000000400dc7947 */ /* 0x000fea0003800000 */
.L_x_2697:
[----:B------:R-:W2:Y:S02]  /*9a70*/  LDL R11, [R1+0x30] ;  /* 0x00003000010b7983 */ /* 0x000ea40000100800 */
[----:B--2---:R-:W-:-:S13]  /*9a80*/  R2UR UR4, R11 ;  /* 0x000000000b0472ca */ /* 0x004fda00000e0000 */
[----:B------:R-:W-:-:S06]  /*9a90*/  UISETP.NE.AND UP0, UPT, UR4, 0x3, UPT ;  /* 0x000000030400788c */ /* 0x000fcc000bf05270 */
[----:B------:R-:W-:-:S13]  /*9aa0*/  PLOP3.LUT P0, PT, PT, PT, UP0, 0x80, 0x0 ;  /* 0x000000000000781c */ /* 0x000fda0003f0f008 */
[----:B------:R-:W-:Y:S05]  /*9ab0*/  @!P0 BRA `(.L_x_2786) ;  /* 0x0000000000048947 */ /* 0x000fea0003800000 */
[----:B------:R-:W-:Y:S01]  /*9ac0*/  BPT.TRAP 0x1 ;  /* 0x000000040000795c */ /* 0x000fe20000300000 */
.L_x_2786:
[----:B------:R-:W-:Y:S01]  /*9ad0*/  IMAD R86, R18, 0x8, R2 ;  /* 0x0000000812567824 */ /* 0x000fe200078e0202 */
[----:B------:R-:W-:Y:S01]  /*9ae0*/  SHF.L.U32 R87, R170, 0x1f, RZ ;  /* 0x0000001faa577819 */ /* 0x000fe200000006ff */
[----:B------:R-:W-:Y:S01]  /*9af0*/  BSSY B1, `(.L_x_2787) ;  /* 0x0000004000017945 */ /* 0x000fe20003800000 */
[----:B------:R-:W-:Y:S02]  /*9b00*/  SHF.R.S32.HI R31, RZ, 0x1f, R29 ;  /* 0x0000001fff1f7819 */ /* 0x000fe4000001141d */
[----:B------:R-:W0:Y:S02]  /*9b10*/  SYNCS.PHASECHK.TRANS64.TRYWAIT P4, [R86+URZ+0x2a890], R87 ;  /* 0x02a89057560075a7 */ /* 0x000e24000808017f */
[----:B0-----:R-:W-:Y:S05]  /*9b20*/  @!P4 BRA `(.L_x_2788) ;  /* 0x0000019c007cc947 */ /* 0x001fea0003800000 */
.L_x_3064:
[----:B------:R-:W-:Y:S05]  /*9b30*/  BSYNC B1 ;  /* 0x0000000000017941 */ /* 0x000fea0003800000 */
.L_x_2787:
        /* <DEDUP_REMOVED lines=27> */
.L_x_3068:
        /* <DEDUP_REMOVED lines=37> */
.L_x_2791:
[----:B------:R-:W-:Y:S05]  /*9f40*/  BSYNC B1 ;  /* 0x0000000000017941 */ /* 0x000fea0003800000 */
.L_x_2790:
[----:B------:R-:W-:-:S03]  /*9f50*/  UMOV UR4, 0xffffffff ;  /* 0xffffffff00047882 */ /* 0x000fc60000000000 */
[----:B------:R-:W-:Y:S05]  /*9f60*/  BRA.DIV UR4, `(.L_x_2792) ;  /* 0x0000019a04cc7947 */ /* 0x000fea000b800000 */
[----:B--2---:R2:W0:Y:S04]  /*9f70*/  SHFL.IDX PT, R37, R39, 0x1, 0x1c1f ;  /* 0x003c1f0027257f89 */ /* 0x00442800000e0000 */
[----:B---3--:R2:W3:Y:S02]  /*9f80*/  SHFL.IDX PT, R36, R38, 0x1, 0x1c1f ;  /* 0x003c1f0026247f89 */ /* 0x0084e400000e0000 */
.L_x_3072:
        /* <DEDUP_REMOVED lines=37> */
.L_x_2732:
[----:B------:R-:W-:Y:S05]  /*a1e0*/  BSYNC B0 ;  /* 0x0000000000007941 */ /* 0x000fea0003800000 */
.L_x_2696:
        /* <DEDUP_REMOVED lines=17> */
.L_x_2794:
[----:B------:R-:W-:Y:S05]  /*a300*/  BSYNC B0 ;  /* 0x0000000000007941 */ /* 0x000fea0003800000 */
.L_x_2793:
[----:B------:R-:W3:Y:S01]  /*a310*/  SYNCS.PHASECHK.TRANS64.TRYWAIT P0, [R86+URZ+0x2a8b0], R87 ;  /* 0x02a8b057560075a7 */ /* 0x000ee2000800017f */
[----:B------:R-:W-:Y:S04]  /*a320*/  BSSY B0, `(.L_x_2795) ;  /* 0x0000002000007945 */ /* 0x000fe80003800000 */
[----:B---3--:R-:W-:Y:S05]  /*a330*/  @!P0 BRA `(.L_x_2796) ;  /* 0x0000019800248947 */ /* 0x008fea0003800000 */
.L_x_3073:
[----:B------:R-:W-:Y:S05]  /*a340*/  BSYNC B0 ;  /* 0x0000000000007941 */ /* 0x000fea0003800000 */
.L_x_2795:
[----:B------:R-:W-:Y:S01]  /*a350*/  ULDC.64 UR4, c[0x0][0x328] ;  /* 0x0000ca0000047ab9 */ /* 0x000fe20000000a00 */
[----:B------:R-:W-:Y:S01]  /*a360*/  IADD3 R85, -R169, R85, RZ ;  /* 0x00000055a9557210 */ /* 0x000fe20007ffe1ff */
[----:B--2-4-:R-:W-:Y:S01]  /*a370*/  IMAD R14, R31, UR4, RZ ;  /* 0x000000041f0e7c24 */ /* 0x014fe2000f8e02ff */
[----:B------:R-:W-:Y:S01]  /*a380*/  BSSY B0, `(.L_x_2797) ;  /* 0x000002d000007945 */ /* 0x000fe20003800000 */
[----:B------:R-:W-:Y:S01]  /*a390*/  IMAD.WIDE.U32 R12, R29, UR4, RZ ;  /* 0x000000041d0c7c25 */ /* 0x000fe2000f8e00ff */
[----:B------:R-:W-:-:S03]  /*a3a0*/  ISETP.GE.AND P0, PT, R85, 0x1, PT ;  /* 0x000000015500780c */ /* 0x000fc60003f06270 */
[----:B------:R-:W-:Y:S01]  /*a3b0*/  IMAD R29, R29, UR5, R14 ;  /* 0x000000051d1d7c24 */ /* 0x000fe2000f8e020e */
[----:B------:R-:W-:Y:S02]  /*a3c0*/  ULDC.64 UR4, c[0x0][0x338] ;  /* 0x0000ce0000047ab9 */ /* 0x000fe40000000a00 */
        /* <DEDUP_REMOVED lines=12> */
[----:B------:R-:W-:-:S03]  /*a490*/  IMAD R11, R18, 0x3000, R3 ;  /* 0x00003000120b7824 */ /* 0x000fc600078e0203 */
[----:B------:R-:W-:Y:S01]  /*a4a0*/  LEA.HI.X R34, R12, UR5, R15, 0x1, P5 ;  /* 0x000000050c227c11 */ /* 0x000fe2000a8f0c0f */
[----:B------:R-:W-:Y:S01]  /*a4b0*/  IMAD.IADD R13, R128, 0x1, R11 ;  /* 0x00000001800d7824 */ /* 0x000fe200078e020b */
[----:B------:R0:W2:Y:S01]  /*a4c0*/  SHFL.IDX PT, R28, R31, RZ, 0x1c1f ;  /* 0x001c1fff1f1c7589 */ /* 0x0000a200000e0000 */
[----:B------:R-:W-:Y:S02]  /*a4d0*/  LEA R11, R11, R120, 0x1 ;  /* 0x000000780b0b7211 */ /* 0x000fe400078e08ff */
[----:B------:R-:W-:Y:S01]  /*a4e0*/  IMAD R35, R13, 0x2, R120 ;  /* 0x000000020d237824 */ /* 0x000fe200078e0278 */
        /* <DEDUP_REMOVED lines=12> */
[----:B------:R-:W-:Y:S01]  /*a5b0*/  @P5 SHF.L.U32 R37, R166, 0x3, RZ ;  /* 0x00000003a6255819 */ /* 0x000fe200000006ff */
        /* <DEDUP_REMOVED lines=9> */
.L_x_2798:
[----:B------:R-:W-:Y:S05]  /*a650*/  BSYNC B0 ;  /* 0x0000000000007941 */ /* 0x000fea0003800000 */
.L_x_2797:
        /* <DEDUP_REMOVED lines=15> */
[----:B------:R-:W-:Y:S01]  /*a750*/  @P5 IMAD.SHL.U32 R31, R166, 0x8, RZ ;  /* 0x00000008a61f5824 */ /* 0x000fe200078e00ff */
        /* <DEDUP_REMOVED lines=9> */
.L_x_2800:
[----:B------:R-:W-:Y:S05]  /*a7f0*/  BSYNC B0 ;  /* 0x0000000000007941 */ /* 0x000fea0003800000 */
.L_x_2799:
[----:B------:R-:W-:Y:S01]  /*a800*/  @!PT LDS RZ, [RZ] ;  /* 0x00000000fffff984 */ /* 0x000fe20000000800 */
[----:B------:R-:W-:Y:S01]  /*a810*/  @!PT LDS RZ, [RZ] ;  /* 0x00000000fffff984 */ /* 0x000fe20000000800 */
[----:B------:R-:W-:Y:S01]  /*a820*/  @!PT LDS RZ, [RZ] ;  /* 0x00000000fffff984 */ /* 0x000fe20000000800 */
[----:B------:R-:W-:Y:S01]  /*a830*/  @!PT LDS RZ, [RZ] ;  /* 0x00000000fffff984 */ /* 0x000fe20000000800 */
[----:B------:R5:W-:Y:S06]  /*a840*/  MEMBAR.ALL.CTA ;  /* 0x0000000000007992 */ /* 0x000bec0000008000 */
[----:B-----5:R-:W5:Y:S01]  /*a850*/  FENCE.VIEW.ASYNC.S ;  /* 0x00000000000073c6 */ /* 0x020f620000000000 */
[----:B-1-3--:R-:W-:Y:S01]  /*a860*/  @!P4 IADD3 R86, R86, 0x2a8c0, RZ ;  /* 0x0002a8c05656c810 */ /* 0x00afe20007ffe0ff */
[----:B------:R-:W-:Y:S01]  /*a870*/  VIADD R18, R18, 0x1 ;  /* 0x0000000112127836 */ /* 0x000fe20000000000 */
[----:B-----5:R1:W-:Y:S01]  /*a880*/  BAR.SYNC.DEFER_BLOCKING R145, 0x80 ;  /* 0x000200910000751d */ /* 0x0203e20000010000 */
[----:B------:R-:W-:-:S02]  /*a890*/  ISETP.NE.AND P5, PT, R124, RZ, PT ;  /* 0x000000ff7c00720c */ /* 0x000fc40003fa5270 */
[----:B------:R-:W-:Y:S02]  /*a8a0*/  @!P4 PRMT R86, RZ, 0x654, R86 ;  /* 0x00000654ff56c816 */ /* 0x000fe40000000056 */
[----:B------:R-:W-:Y:S02]  /*a8b0*/  PLOP3.LUT P0, PT, PT, PT, PT, 0x8, 0x0 ;  /* 0x000000000000781c */ /* 0x000fe40003f0e170 */
[----:B------:R1:W-:Y:S01]  /*a8c0*/  @!P4 SYNCS.ARRIVE.TRANS64.RED.A1T0 RZ, [R86+URZ], RZ ;  /* 0x000000ff56ffc9a7 */ /* 0x0003e2000810043f */
[----:B------:R-:W-:-:S04]  /*a8d0*/  ISETP.NE.AND P4, PT, R18, 0x2, PT ;  /* 0x000000021200780c */ /* 0x000fc80003f85270 */
[----:B------:R-:W-:Y:S02]  /*a8e0*/  SEL R11, RZ, 0x1, P4 ;  /* 0x00000001ff0b7807 */ /* 0x000fe40002000000 */
[----:B------:R-:W-:Y:S02]  /*a8f0*/  SEL R18, R18, RZ, P4 ;  /* 0x000000ff12127207 */ /* 0x000fe40002000000 */
[----:B------:R-:W-:Y:S01]  /*a900*/  LOP3.LUT R170, R170, R11, RZ, 0x3c, !PT ;  /* 0x0000000baaaa7212 */ /* 0x000fe200078e3cff */
[----:B-1----:R-:W-:Y:S06]  /*a910*/  @P5 BRA `(.L_x_2801) ;  /* 0xffffff7c00405947 */ /* 0x002fec000383ffff */
.L_x_2691:
[----:B------:R-:W1:Y:S01]  /*a920*/  LDC R0, c[0x0][0x448] ;  /* 0x00011200ff007b82 */ /* 0x000e620000000800 */
        /* <DEDUP_REMOVED lines=9> */
[----:B------:R-:W-:Y:S02]  /*a9c0*/  MOV R73, RZ ;  /* 0x000000ff00497202 */ /* 0x000fe40000000f00 */
[----:B------:R-:W-:Y:S02]  /*a9d0*/  CS2R R36, SRZ ;  /* 0x0000000000247805 */ /* 0x000fe4000001ff00 */
[----:B0-----:R-:W-:-:S02]  /*a9e0*/  CS2R R34, SRZ ;  /* 0x0000000000227805 */ /* 0x001fc4000001ff00 */
        /* <DEDUP_REMOVED lines=11> */
[----:B-1----:R-:W-:Y:S01]  /*aaa0*/  ISETP.NE.AND P1, PT, R0, 0x1, PT ;  /* 0x000000010000780c */ /* 0x002fe20003f25270 */
[----:B------:R-:W-:Y:S01]  /*aab0*/  VIADD R0, R184, 0x7f ;  /* 0x0000007fb8007836 */ /* 0x000fe20000000000 */
[----:B------:R-:W-:-:S02]  /*aac0*/  CS2R R46, SRZ ;  /* 0x00000000002e7805 */ /* 0x000fc4000001ff00 */
[----:B------:R-:W-:Y:S02]  /*aad0*/  CS2R R44, SRZ ;  /* 0x00000000002c7805 */ /* 0x000fe4000001ff00 */
[----:B------:R-:W-:Y:S02]  /*aae0*/  CS2R R40, SRZ ;  /* 0x0000000000287805 */ /* 0x000fe4000001ff00 */
[----:B------:R-:W-:Y:S02]  /*aaf0*/  CS2R R94, SRZ ;  /* 0x00000000005e7805 */ /* 0x000fe4000001ff00 */
[----:B------:R-:W-:Y:S02]  /*ab00*/  CS2R R92, SRZ ;  /* 0x00000000005c7805 */ /* 0x000fe4000001ff00 */
[----:B------:R-:W-:Y:S01]  /*ab10*/  CS2R R88, SRZ ;  /* 0x0000000000587805 */ /* 0x000fe2000001ff00 */
[----:B------:R-:W-:Y:S01]  /*ab20*/  IMAD.MOV.U32 R90, RZ, RZ, RZ ;  /* 0x000000ffff5a7224 */ /* 0x000fe200078e00ff */
[----:B------:R-:W-:Y:S01]  /*ab30*/  MOV R26, RZ ;  /* 0x000000ff001a7202 */ /* 0x000fe20000000f00 */
[----:B------:R-:W-:Y:S01]  /*ab40*/  IMAD.MOV.U32 R97, RZ, RZ, RZ ;  /* 0x000000ffff617224 */ /* 0x000fe200078e00ff */
[----:B------:R-:W-:Y:S01]  /*ab50*/  CS2R R10, SRZ ;  /* 0x00000000000a7805 */ /* 0x000fe2000001ff00 */
[----:B------:R-:W-:Y:S01]  /*ab60*/  IMAD.MOV.U32 R32, RZ, RZ, RZ ;  /* 0x000000ffff207224 */ /* 0x000fe200078e00ff */
[----:B------:R-:W0:Y:S01]  /*ab70*/  @P1 LDC R3, c[0x0][0x44c] ;  /* 0x00011300ff031b82 */ /* 0x000e220000000800 */
[----:B------:R-:W-:-:S07]  /*ab80*/  IMAD.MOV.U32 R99, RZ, RZ, RZ ;  /* 0x000000ffff637224 */ /* 0x000fce00078e00ff */
[----:B------:R-:W1:Y:S01]  /*ab90*/  @P1 LDC R4, c[0x0][0x450] ;  /* 0x00011400ff041b82 */ /* 0x000e620000000800 */
[----:B0-----:R-:W-:-:S05]  /*aba0*/  @P1 IMAD.HI.U32 R3, R0, R3, RZ ;  /* 0x0000000300031227 */ /* 0x001fca00078e00ff */
[----:B-1----:R-:W-:Y:S02]  /*abb0*/  @P1 SHF.R.U32.HI R0, RZ, R4, R3 ;  /* 0x00000004ff001219 */ /* 0x002fe40000011603 */
[----:B------:R-:W-:Y:S02]  /*abc0*/  PLOP3.LUT P1, PT, PT, PT, PT, 0x80, 0x0 ;  /* 0x000000000000781c */ /* 0x000fe40003f2f070 */
[----:B------:R-:W-:-:S05]  /*abd0*/  IADD3 R0, R143, R0, RZ ;  /* 0x000000008f007210 */ /* 0x000fca0007ffe0ff */
[----:B------:R-:W-:-:S05]  /*abe0*/  IMAD.HI R0, R0, 0x2aaaaaab, RZ ;  /* 0x2aaaaaab00007827 */ /* 0x000fca00078e02ff */
[----:B------:R-:W-:-:S04]  /*abf0*/  SHF.R.U32.HI R3, RZ, 0x1f, R0 ;  /* 0x0000001fff037819 */ /* 0x000fc80000011600 */
[----:B------:R-:W-:Y:S01]  /*ac00*/  LEA.HI.SX32 R3, R0, R3, 0x1c ;  /* 0x0000000300037211 */ /* 0x000fe200078fe2ff */
[----:B------:R-:W-:-:S03]  /*ac10*/  IMAD.MOV.U32 R0, RZ, RZ, RZ ;  /* 0x000000ffff007224 */ /* 0x000fc600078e00ff */
[----:B------:R-:W-:Y:S01]  /*ac20*/  VIMNMX R72, R144, R3, PT ;  /* 0x0000000390487248 */ /* 0x000fe20003fe0100 */
[----:B------:R-:W-:-:S03]  /*ac30*/  IMAD.MOV.U32 R3, RZ, RZ, RZ ;  /* 0x000000ffff037224 */ /* 0x000fc600078e00ff */
[----:B------:R-:W-:Y:S01]  /*ac40*/  ISETP.GE.AND P2, PT, R72, 0x1, PT ;  /* 0x000000014800780c */ /* 0x000fe20003f46270 */
[----:B------:R-:W-:-:S12]  /*ac50*/  @P0 BRA `(.L_x_2803) ;  /* 0x0000000000080947 */ /* 0x000fd80003800000 */
[----:B------:R-:W0:Y:S02]  /*ac60*/  FENCE.VIEW.ASYNC.G ;  /* 0x00000000000073c6 */ /* 0x000e240000000100 */
[----:B0-----:R-:W-:Y:S06]  /*ac70*/  BAR.ARV 0xc, 0x180 ;  /* 0x0306000000007b1d */ /* 0x001fec0000002000 */
.L_x_2803:
[----:B------:R-:W-:Y:S05]  /*ac80*/  BSYNC B0 ;  /* 0x0000000000007941 */ /* 0x000fea0003800000 */
.L_x_2802:
[----:B------:R-:W-:Y:S01]  /*ac90*/  MOV R91, RZ ;  /* 0x000000ff005b7202 */ /* 0x000fe20000000f00 */
[----:B------:R-:W-:Y:S01]  /*aca0*/  IMAD.MOV.U32 R24, RZ, RZ, RZ ;  /* 0x000000ffff187224 */ /* 0x000fe200078e00ff */
[----:B------:R-:W-:Y:S06]  /*acb0*/  @!P2 BRA `(.L_x_2804) ;  /* 0x000000f80050a947 */ /* 0x000fec0003800000 */
[----:B------:R-:W3:Y:S04]  /*acc0*/  LDL R4, [R1+0x34] ;  /* 0x0000340001047983 */ /* 0x000ee80000100800 */
[----:B------:R-:W0:Y:S02]  /*acd0*/  SHFL.IDX PT, R0, R222, RZ, 0x1f ;  /* 0x00001fffde007589 */ /* 0x000e2400000e0000 */
[----:B0-----:R-:W-:-:S04]  /*ace0*/  LEA.HI R3, R0, R0, RZ, 0x1 ;  /* 0x0000000000037211 */ /* 0x001fc800078f08ff */
[----:B------:R-:W-:-:S05]  /*acf0*/  LOP3.LUT R3, R3, 0x1e, RZ, 0xc0, !PT ;  /* 0x0000001e03037812 */ /* 0x000fca00078ec0ff */
[----:B------:R-:W-:Y:S01]  /*ad00*/  IMAD.IADD R3, R0, 0x1, -R3 ;  /* 0x0000000100037824 */ /* 0x000fe200078e0a03 */
[----:B---3--:R-:W-:-:S13]  /*ad10*/  R2UR UR4, R4 ;  /* 0x00000000040472ca */ /* 0x008fda00000e0000 */
        /* <DEDUP_REMOVED lines=9> */
[----:B------:R-:W-:Y:S01]  /*adb0*/  MOV R4, UR4 ;  /* 0x0000000400047c02 */ /* 0x000fe20008000f00 */
[----:B--2---:R0:W1:Y:S01]  /*adc0*/  LDC.64 R14, c[0x4][R0] ;  /* 0x01000000000e7b82 */ /* 0x0040620000000a00 */
        /* <DEDUP_REMOVED lines=10> */
[----:B-1--45:R-:W-:Y:S05]  /*ae70*/  CALL.ABS.NOINC R14 ;  /* 0x000000000e007343 */ /* 0x032fea0003c00000 */
.L_x_2805:
        /* <DEDUP_REMOVED lines=12> */
.L_x_2809:
[----:B-1----:R1:W3:Y:S02]  /*af40*/  SYNCS.PHASECHK.TRANS64.TRYWAIT P0, [R2+URZ+0x2a800], R3 ;  /* 0x02a80003020075a7 */ /* 0x0022e4000800017f */
[----:B---3--:R-:W-:Y:S05]  /*af50*/  @!P0 NANOSLEEP.SYNCS 0x989680 ;  /* 0x009896800000895d */ /* 0x008fea0003900000 */
[----:B------:R-:W3:Y:S02]  /*af60*/  @!P0 SYNCS.PHASECHK.TRANS64 P0, [R2+URZ+0x2a800], R3 ;  /* 0x02a80003020085a7 */ /* 0x000ee4000800007f */
[----:B---3--:R-:W-:Y:S05]  /*af70*/  @!P0 BRA `(.L_x_2809) ;  /* 0xfffffffc00f08947 */ /* 0x008fea000383ffff */
.L_x_2808:
[----:B------:R-:W-:Y:S05]  /*af80*/  BSYNC B0 ;  /* 0x0000000000007941 */ /* 0x000fea0003800000 */
.L_x_2807:
[----:B------:R-:W-:Y:S05]  /*af90*/  BRA `(.L_x_2810) ;  /* 0x0000006c001c7947 */ /* 0x000fea0003800000 */
.L_x_2806:
[----:B------:R-:W3:Y:S01]  /*afa0*/  LDL R0, [R1+0x34] ;  /* 0x0000340001007983 */ /* 0x000ee20000100800 */
[----:B------:R-:W-:Y:S01]  /*afb0*/  ULDC.64 UR6, c[0x0][0x408] ;  /* 0x0001020000067ab9 */ /* 0x000fe20000000a00 */
[----:B---3--:R-:W-:Y:S02]  /*afc0*/  R2UR UR4, R0 ;  /* 0x00000000000472ca */ /* 0x008fe400000e0000 */
[----:B-----5:R-:W-:-:S05]  /*afd0*/  SHF.R.S32.HI R0, RZ, 0x1f, R142 ;  /* 0x0000001fff007819 */ /* 0x020fca000001148e */
[----:B------:R-:W-:-:S04]  /*afe0*/  IMAD R5, R0, UR6, RZ ;  /* 0x0000000600057c24 */ /* 0x000fc8000f8e02ff */
[----:B------:R-:W-:Y:S02]  /*aff0*/  IMAD R5, R142, UR7, R5 ;  /* 0x000000078e057c24 */ /* 0x000fe4000f8e0205 */
[----:B------:R-:W-:-:S03]  /*b000*/  ULOP3.LUT UP0, URZ, UR4, 0x3ff, URZ, 0xc0, !UPT ;  /* 0x000003ff043f7892 */ /* 0x000fc6000f80c03f */
[----:B------:R-:W-:Y:S02]  /*b010*/  ULDC.64 UR4, c[0x0][0x3f8] ;  /* 0x0000fe0000047ab9 */ /* 0x000fe40000000a00 */
[----:B------:R-:W-:Y:S01]  /*b020*/  IMAD R3, R0, UR4, RZ ;  /* 0x0000000400037c24 */ /* 0x000fe2000f8e02ff */
[----:B------:R-:W-:Y:S01]  /*b030*/  PLOP3.LUT P0, PT, PT, PT, UP0, 0x80, 0x0 ;  /* 0x000000000000781c */ /* 0x000fe20003f0f008 */
[----:B------:R-:W-:-:S04]  /*b040*/  IMAD.WIDE.U32 R24, R142, UR4, RZ ;  /* 0x000000048e187c25 */ /* 0x000fc8000f8e00ff */
[C---:B------:R-:W-:Y:S02]  /*b050*/  IMAD R3, R142.reuse, UR5, R3 ;  /* 0x000000058e037c24 */ /* 0x040fe4000f8e0203 */
[----:B------:R-:W-:-:S04]  /*b060*/  IMAD.WIDE.U32 R142, R142, UR6, RZ ;  /* 0x000000068e8e7c25 */ /* 0x000fc8000f8e00ff */
[----:B------:R-:W-:Y:S02]  /*b070*/  IMAD.IADD R27, R3, 0x1, R25 ;  /* 0x00000001031b7824 */ /* 0x000fe400078e0219 */
[----:B--2-4-:R-:W-:Y:S01]  /*b080*/  IMAD.IADD R29, R5, 0x1, R143 ;  /* 0x00000001051d7824 */ /* 0x014fe200078e028f */
[----:B------:R-:W-:Y:S06]  /*b090*/  @!P0 BRA `(.L_x_2811) ;  /* 0x0000000000408947 */ /* 0x000fec0003800000 */
        /* <DEDUP_REMOVED lines=16> */
.L_x_2811:
        /* <DEDUP_REMOVED lines=8> */
[----:B------:R-:W-:Y:S01]  /*b220*/  MOV R9, R27 ;  /* 0x0000001b00097202 */ /* 0x000fe20000000f00 */
        /* <DEDUP_REMOVED lines=15> */
[----:B------:R-:W-:Y:S01]  /*b320*/  IMAD.WIDE.U32 R12, R3, UR6, R12 ;  /* 0x00000006030c7c25 */ /* 0x000fe2000f8e000c */
[----:B------:R-:W-:Y:S01]  /*b330*/  LEA R6, P0, R8, UR4, 0x1 ;  /* 0x0000000408067c11 */ /* 0x000fe2000f8008ff */
[----:B------:R-:W-:Y:S01]  /*b340*/  UMOV UR4, 0xffffffff ;  /* 0xffffffff00047882 */ /* 0x000fe20000000000 */
[----:B------:R-:W-:Y:S01]  /*b350*/  IADD3 R7, R9, R7, RZ ;  /* 0x0000000709077210 */ /* 0x000fe20007ffe0ff */
[----:B------:R-:W-:Y:S01]  /*b360*/  IMAD R3, R3, UR7, R0 ;  /* 0x0000000703037c24 */ /* 0x000fe2000f8e0200 */
[----:B------:R-:W-:-:S02]  /*b370*/  ULDC.64 UR6, c[0x0][0x400] ;  /* 0x0001000000067ab9 */ /* 0x000fc40000000a00 */
[----:B------:R-:W-:Y:S01]  /*b380*/  LEA R4, P1, R12, UR6, 0x1 ;  /* 0x000000060c047c11 */ /* 0x000fe2000f8208ff */
[----:B------:R-:W-:Y:S01]  /*b390*/  IMAD.IADD R3, R13, 0x1, R3 ;  /* 0x000000010d037824 */ /* 0x000fe200078e0203 */
[----:B------:R-:W-:-:S04]  /*b3a0*/  LEA.HI.X R7, R8, UR5, R7, 0x1, P0 ;  /* 0x0000000508077c11 */ /* 0x000fc800080f0c07 */
[----:B------:R-:W-:Y:S01]  /*b3b0*/  LEA.HI.X R8, R12, UR7, R3, 0x1, P1 ;  /* 0x000000070c087c11 */ /* 0x000fe200088f0c03 */
[----:B------:R-:W-:Y:S06]  /*b3c0*/  BRA.DIV UR4, `(.L_x_2814) ;  /* 0x0000018a04147947 */ /* 0x000fec000b800000 */
[----:B------:R0:W1:Y:S04]  /*b3d0*/  SHFL.IDX PT, R3, R7, RZ, 0x1c1f ;  /* 0x001c1fff07037589 */ /* 0x00006800000e0000 */
[----:B------:R0:W2:Y:S04]  /*b3e0*/  SHFL.IDX PT, R0, R6, RZ, 0x1c1f ;  /* 0x001c1fff06007589 */ /* 0x0000a800000e0000 */
[----:B------:R0:W3:Y:S04]  /*b3f0*/  SHFL.IDX PT, R5, R8, RZ, 0x1c1f ;  /* 0x001c1fff08057589 */ /* 0x0000e800000e0000 */
[----:B------:R0:W4:Y:S02]  /*b400*/  SHFL.IDX PT, R14, R4, RZ, 0x1c1f ;  /* 0x001c1fff040e7589 */ /* 0x00012400000e0000 */
.L_x_3079:
        /* <DEDUP_REMOVED lines=24> */
[C---:B------:R-:W-:Y:S01]  /*b590*/  @!P3 IMAD.SHL.U32 R31, R174.reuse, 0x2, RZ ;  /* 0x00000002ae1fb824 */ /* 0x040fe200078e00ff */
[----:B------:R-:W-:-:S03]  /*b5a0*/  @!P3 SHF.L.U64.HI R12, R174, 0x1, R204 ;  /* 0x00000001ae0cb819 */ /* 0x000fc600000102cc */
[----:B------:R-:W-:Y:S02]  /*b5b0*/  @!P2 SHF.L.U32 R33, R172, 0x1, RZ ;  /* 0x00000001ac21a819 */ /* 0x000fe400000006ff */
[----:B------:R-:W-:Y:S01]  /*b5c0*/  @!P1 IMAD.SHL.U32 R35, R173, 0x2, RZ ;  /* 0x00000002ad239824 */ /* 0x000fe200078e00ff */
[-C--:B--2---:R-:W-:Y:S01]  /*b5d0*/  @!P3 IADD3 R28, P6, R0, R31.reuse, RZ ;  /* 0x0000001f001cb210 */ /* 0x084fe20007fde0ff */
[----:B------:R-:W-:Y:S01]  /*b5e0*/  @!P0 IMAD.SHL.U32 R65, R171, 0x2, RZ ;  /* 0x00000002ab418824 */ /* 0x000fe200078e00ff */
[----:B----4-:R-:W-:Y:S01]  /*b5f0*/  @!P3 IADD3 R30, P5, R14, R31, RZ ;  /* 0x0000001f0e1eb210 */ /* 0x010fe20007fbe0ff */
[----:B---3--:R-:W-:Y:S01]  /*b600*/  @!P4 IMAD.MOV.U32 R15, RZ, RZ, R5 ;  /* 0x000000ffff0fc224 */ /* 0x008fe200078e0005 */
[----:B------:R-:W-:Y:S01]  /*b610*/  @!P2 SHF.L.U64.HI R24, R172, 0x1, R203 ;  /* 0x00000001ac18a819 */ /* 0x000fe200000102cb */
[----:B-1----:R-:W-:Y:S01]  /*b620*/  @!P3 IMAD.X R29, R3, 0x1, R12, P6 ;  /* 0x00000001031db824 */ /* 0x002fe200030e060c */
[----:B------:R-:W-:Y:S02]  /*b630*/  @!P2 IADD3 R20, P6, R0, R33, RZ ;  /* 0x000000210014a210 */ /* 0x000fe40007fde0ff */
[----:B------:R-:W-:-:S02]  /*b640*/  @!P3 IADD3.X R31, R5, R12, RZ, P5, !PT ;  /* 0x0000000c051fb210 */ /* 0x000fc40002ffe4ff */
[----:B------:R-:W-:Y:S01]  /*b650*/  @!P2 IADD3 R32, P5, R14, R33, RZ ;  /* 0x000000210e20a210 */ /* 0x000fe20007fbe0ff */
[----:B------:R-:W-:Y:S01]  /*b660*/  @!P2 IMAD.X R21, R3, 0x1, R24, P6 ;  /* 0x000000010315a824 */ /* 0x000fe200030e0618 */
[----:B------:R-:W-:Y:S02]  /*b670*/  @!P1 SHF.L.U64.HI R26, R173, 0x1, R202 ;  /* 0x00000001ad1a9819 */ /* 0x000fe400000102ca */
[-C--:B------:R-:W-:Y:S01]  /*b680*/  @!P1 IADD3 R12, P6, R0, R35.reuse, RZ ;  /* 0x00000023000c9210 */ /* 0x080fe20007fde0ff */
[----:B------:R-:W-:Y:S01]  /*b690*/  @!P2 IMAD.X R33, R5, 0x1, R24, P5 ;  /* 0x000000010521a824 */ /* 0x000fe200028e0618 */
[----:B------:R-:W-:Y:S01]  /*b6a0*/  ISETP.GE.AND P5, PT, R175, UR4, PT ;  /* 0x00000004af007c0c */ /* 0x000fe2000bfa6270 */
[----:B------:R-:W-:Y:S01]  /*b6b0*/  @!P4 IMAD.MOV.U32 R24, RZ, RZ, R0 ;  /* 0x000000ffff18c224 */ /* 0x000fe200078e0000 */
[----:B------:R-:W-:Y:S02]  /*b6c0*/  @!P1 IADD3.X R13, R3, R26, RZ, P6, !PT ;  /* 0x0000001a030d9210 */ /* 0x000fe400037fe4ff */
[----:B------:R-:W-:-:S02]  /*b6d0*/  @!P1 IADD3 R34, P6, R14, R35, RZ ;  /* 0x000000230e229210 */ /* 0x000fc40007fde0ff */
[----:B------:R-:W-:Y:S02]  /*b6e0*/  @!P0 SHF.L.U64.HI R38, R171, 0x1, R201 ;  /* 0x00000001ab268819 */ /* 0x000fe400000102c9 */
[----:B------:R-:W-:Y:S01]  /*b6f0*/  @!P4 MOV R25, R3 ;  /* 0x000000030019c202 */ /* 0x000fe20000000f00 */
[----:B------:R-:W-:Y:S01]  /*b700*/  @!P1 IMAD.X R35, R5, 0x1, R26, P6 ;  /* 0x0000000105239824 */ /* 0x000fe200030e061a */
[----:B------:R-:W-:Y:S01]  /*b710*/  @!P0 IADD3 R40, P6, R0, R65, RZ ;  /* 0x0000004100288210 */ /* 0x000fe20007fde0ff */
[----:B------:R-:W-:-:S03]  /*b720*/  @!P4 IMAD.WIDE R26, R160, 0x2, R14 ;  /* 0x00000002a01ac825 */ /* 0x000fc600078e020e */
[----:B------:R-:W-:Y:S01]  /*b730*/  @!P0 IADD3.X R41, R3, R38, RZ, P6, !PT ;  /* 0x0000002603298210 */ /* 0x000fe200037fe4ff */
[----:B------:R-:W-:Y:S01]  /*b740*/  @!P4 IMAD.WIDE R24, R160, 0x2, R24 ;  /* 0x00000002a018c825 */ /* 0x000fe200078e0218 */
[C---:B------:R-:W-:Y:S01]  /*b750*/  @!P0 IADD3 R64, P6, R14.reuse, R65, RZ ;  /* 0x000000410e408210 */ /* 0x040fe20007fde0ff */
[----:B------:R1:W5:Y:S02]  /*b760*/  @!P4 LD.E.64 R60, desc[UR60][R26.64] ;  /* 0x0000003c1a3cc980 */ /* 0x000364000c101b00 */
[C---:B------:R-:W-:Y:S01]  /*b770*/  @!P5 IMAD.SHL.U32 R15, R175.reuse, 0x2, RZ ;  /* 0x00000002af0fd824 */ /* 0x040fe200078e00ff */
[----:B------:R-:W-:Y:S01]  /*b780*/  @!P5 SHF.L.U64.HI R36, R175, 0x1, R200 ;  /* 0x00000001af24d819 */ /* 0x000fe200000102c8 */
[----:B------:R-:W-:Y:S01]  /*b790*/  @!P0 IMAD.X R65, R5, 0x1, R38, P6 ;  /* 0x0000000105418824 */ /* 0x000fe200030e0626 */
[----:B------:R1:W5:Y:S02]  /*b7a0*/  @!P4 LD.E.64 R58, desc[UR60][R24.64] ;  /* 0x0000003c183ac980 */ /* 0x000364000c101b00 */
[----:B------:R-:W-:-:S02]  /*b7b0*/  @!P5 IADD3 R14, P6, R14, R15, RZ ;  /* 0x0000000f0e0ed210 */ /* 0x000fc40007fde0ff */
[----:B------:R-:W-:Y:S02]  /*b7c0*/  @!P5 IADD3 R66, P4, R0, R15, RZ ;  /* 0x0000000f0042d210 */ /* 0x000fe40007f9e0ff */
[----:B------:R-:W-:Y:S02]  /*b7d0*/  CS2R R54, SRZ ;  /* 0x0000000000367805 */ /* 0x000fe4000001ff00 */
[----:B------:R-:W-:Y:S01]  /*b7e0*/  CS2R R56, SRZ ;  /* 0x0000000000387805 */ /* 0x000fe2000001ff00 */
[----:B------:R-:W-:Y:S01]  /*b7f0*/  @!P5 IMAD.X R15, R5, 0x1, R36, P6 ;  /* 0x00000001050fd824 */ /* 0x000fe200030e0624 */
[----:B------:R-:W-:Y:S02]  /*b800*/  @!P5 IADD3.X R67, R3, R36, RZ, P4, !PT ;  /* 0x000000240343d210 */ /* 0x000fe400027fe4ff */
        /* <DEDUP_REMOVED lines=18> */
.L_x_2816:
[----:B------:R-:W-:Y:S05]  /*b930*/  BSYNC B1 ;  /* 0x0000000000017941 */ /* 0x000fea0003800000 */
.L_x_2815:
[----:B---3-5:R-:W-:Y:S01]  /*b940*/  IMAD.MOV.U32 R5, RZ, RZ, R56 ;  /* 0x000000ffff057224 */ /* 0x028fe200078e0038 */
[----:B-1----:R-:W-:Y:S01]  /*b950*/  MOV R3, R61 ;  /* 0x0000003d00037202 */ /* 0x002fe20000000f00 */
[----:B------:R-:W-:Y:S01]  /*b960*/  IMAD.MOV.U32 R9, RZ, RZ, R57 ;  /* 0x000000ffff097224 */ /* 0x000fe200078e0039 */
[----:B------:R-:W-:Y:S01]  /*b970*/  UMOV UR4, 0xffffffff ;  /* 0xffffffff00047882 */ /* 0x000fe20000000000 */
[----:B--2---:R-:W-:Y:S01]  /*b980*/  IMAD.MOV.U32 R0, RZ, RZ, R60 ;  /* 0x000000ffff007224 */ /* 0x004fe200078e003c */
[----:B------:R-:W-:Y:S01]  /*b990*/  PRMT R88, R88, 0x5410, R3 ;  /* 0x0000541058587816 */ /* 0x000fe20000000003 */
[----:B------:R-:W-:Y:S01]  /*b9a0*/  IMAD.MOV.U32 R3, RZ, RZ, R51 ;  /* 0x000000ffff037224 */ /* 0x000fe200078e0033 */
[----:B------:R-:W-:Y:S01]  /*b9b0*/  PRMT R86, R5, 0x5410, R9 ;  /* 0x0000541005567816 */ /* 0x000fe20000000009 */
[----:B------:R-:W-:Y:S01]  /*b9c0*/  IMAD.MOV.U32 R5, RZ, RZ, R46 ;  /* 0x000000ffff057224 */ /* 0x000fe200078e002e */
[----:B------:R-:W-:Y:S02]  /*b9d0*/  PRMT R89, R0, 0x7610, R89 ;  /* 0x0000761000597816 */ /* 0x000fe40000000059 */
[----:B------:R-:W-:-:S02]  /*b9e0*/  CS2R R30, SRZ ;  /* 0x00000000001e7805 */ /* 0x000fc4000001ff00 */
[----:B------:R-:W-:Y:S02]  /*b9f0*/  MOV R9, R47 ;  /* 0x0000002f00097202 */ /* 0x000fe40000000f00 */
        /* <DEDUP_REMOVED lines=17> */
[----:B------:R-:W-:Y:S02]  /*bb10*/  PRMT R89, R89, 0x5410, R0 ;  /* 0x0000541059597816 */ /* 0x000fe40000000000 */
        /* <DEDUP_REMOVED lines=15> */
.L_x_3085:
        /* <DEDUP_REMOVED lines=11> */
[----:B------:R-:W-:Y:S02]  /*bcc0*/  IADD3 R7, R182, R7, RZ ;  /* 0x00000007b6077210 */ /* 0x000fe40007ffe0ff */
[----:B------:R-:W-:Y:S02]  /*bcd0*/  CS2R R40, SRZ ;  /* 0x0000000000287805 */ /* 0x000fe4000001ff00 */
[----:B------:R-:W-:-:S02]  /*bce0*/  CS2R R34, SRZ ;  /* 0x0000000000227805 */ /* 0x000fc4000001ff00 */
[----:B------:R-:W-:Y:S02]  /*bcf0*/  CS2R R28, SRZ ;  /* 0x00000000001c7805 */ /* 0x000fe4000001ff00 */
[----:B------:R-:W-:Y:S02]  /*bd00*/  CS2R R24, SRZ ;  /* 0x0000000000187805 */ /* 0x000fe4000001ff00 */
[----:B----4-:R-:W-:Y:S01]  /*bd10*/  CS2R R14, SRZ ;  /* 0x00000000000e7805 */ /* 0x010fe2000001ff00 */
[----:B------:R-:W-:Y:S01]  /*bd20*/  IMAD R62, R7, 0x2, R2 ;  /* 0x00000002073e7824 */ /* 0x000fe200078e0202 */
        /* <DEDUP_REMOVED lines=11> */
[----:B------:R-:W-:Y:S02]  /*bde0*/  @!P3 SHF.L.U32 R75, R172, 0x1, RZ ;  /* 0x00000001ac4bb819 */ /* 0x000fe400000006ff */
[----:B------:R-:W-:Y:S01]  /*bdf0*/  @!P2 IMAD.SHL.U32 R67, R173, 0x2, RZ ;  /* 0x00000002ad43a824 */ /* 0x000fe200078e00ff */
[-C--:B---3--:R-:W-:Y:S01]  /*be00*/  @!P4 IADD3 R10, P5, R0, R9.reuse, RZ ;  /* 0x00000009000ac210 */ /* 0x088fe20007fbe0ff */
[----:B------:R-:W-:Y:S01]  /*be10*/  @!P1 IMAD.SHL.U32 R7, R171, 0x2, RZ ;  /* 0x00000002ab079824 */ /* 0x000fe200078e00ff */
[----:B------:R-:W-:Y:S02]  /*be20*/  @!P3 SHF.L.U64.HI R12, R172, 0x1, R203 ;  /* 0x00000001ac0cb819 */ /* 0x000fe400000102cb */
[----:B0-----:R-:W-:Y:S01]  /*be30*/  @!P4 IADD3 R8, P6, R4, R9, RZ ;  /* 0x000000090408c210 */ /* 0x001fe20007fde0ff */
[----:B--2---:R-:W-:Y:S01]  /*be40*/  @!P4 IMAD.X R11, R3, 0x1, R6, P5 ;  /* 0x00000001030bc824 */ /* 0x004fe200028e0606 */
[----:B------:R-:W-:Y:S02]  /*be50*/  @!P3 IADD3 R78, P5, R0, R75, RZ ;  /* 0x0000004b004eb210 */ /* 0x000fe40007fbe0ff */
[----:B------:R-:W-:-:S02]  /*be60*/  @!P4 IADD3.X R9, R5, R6, RZ, P6, !PT ;  /* 0x000000060509c210 */ /* 0x000fc400037fe4ff */
[----:B------:R-:W-:Y:S01]  /*be70*/  @!P2 SHF.L.U64.HI R14, R173, 0x1, R202 ;  /* 0x00000001ad0ea819 */ /* 0x000fe200000102ca */
[----:B------:R-:W-:Y:S01]  /*be80*/  @!P3 IMAD.X R79, R3, 0x1, R12, P5 ;  /* 0x00000001034fb824 */ /* 0x000fe200028e060c */
[----:B------:R-:W-:Y:S02]  /*be90*/  @!P3 IADD3 R74, P6, R4, R75, RZ ;  /* 0x0000004b044ab210 */ /* 0x000fe40007fde0ff */
[-C--:B------:R-:W-:Y:S02]  /*bea0*/  @!P2 IADD3 R70, P5, R0, R67.reuse, RZ ;  /* 0x000000430046a210 */ /* 0x080fe40007fbe0ff */
[----:B------:R-:W-:Y:S02]  /*beb0*/  @!P3 IADD3.X R75, R5, R12, RZ, P6, !PT ;  /* 0x0000000c054bb210 */ /* 0x000fe400037fe4ff */
[----:B------:R-:W-:Y:S01]  /*bec0*/  @!P2 IADD3 R66, P6, R4, R67, RZ ;  /* 0x000000430442a210 */ /* 0x000fe20007fde0ff */
[----:B------:R-:W-:Y:S01]  /*bed0*/  @!P2 IMAD.X R71, R3, 0x1, R14, P5 ;  /* 0x000000010347a824 */ /* 0x000fe200028e060e */
[----:B------:R-:W-:-:S02]  /*bee0*/  @!P1 SHF.L.U64.HI R20, R171, 0x1, R201 ;  /* 0x00000001ab149819 */ /* 0x000fc400000102c9 */
[-C--:B------:R-:W-:Y:S01]  /*bef0*/  @!P1 IADD3 R64, P5, R0, R7.reuse, RZ ;  /* 0x0000000700409210 */ /* 0x080fe20007fbe0ff */
[----:B------:R-:W-:Y:S01]  /*bf00*/  @!P2 IMAD.X R67, R5, 0x1, R14, P6 ;  /* 0x000000010543a824 */ /* 0x000fe200030e060e */
[----:B------:R-:W-:Y:S02]  /*bf10*/  ISETP.GE.AND P6, PT, R160, UR4, PT ;  /* 0x00000004a0007c0c */ /* 0x000fe4000bfc6270 */
[----:B------:R-:W-:Y:S02]  /*bf20*/  @!P1 IADD3.X R65, R3, R20, RZ, P5, !PT ;  /* 0x0000001403419210 */ /* 0x000fe40002ffe4ff */
[----:B------:R-:W-:-:S05]  /*bf30*/  @!P1 IADD3 R6, P5, R4, R7, RZ ;  /* 0x0000000704069210 */ /* 0x000fca0007fbe0ff */
[----:B------:R-:W-:Y:S01]  /*bf40*/  @!P1 IMAD.X R7, R5, 0x1, R20, P5 ;  /* 0x0000000105079824 */ /* 0x000fe200028e0614 */
[----:B------:R-:W-:-:S03]  /*bf50*/  ISETP.GE.AND P5, PT, R175, UR4, PT ;  /* 0x00000004af007c0c */ /* 0x000fc6000bfa6270 */
[----:B------:R-:W-:Y:S01]  /*bf60*/  @!P6 MOV R13, R3 ;  /* 0x00000003000de202 */ /* 0x000fe20000000f00 */
        /* <DEDUP_REMOVED lines=9> */
[----:B------:R-:W-:Y:S01]  /*c000*/  CS2R R32, SRZ ;  /* 0x0000000000207805 */ /* 0x000fe2000001ff00 */
[----:B------:R-:W-:Y:S01]  /*c010*/  @!P5 IMAD.X R77, R3, 0x1, R20, P6 ;  /* 0x00000001034dd824 */ /* 0x000fe200030e0614 */
[----:B------:R-:W-:Y:S02]  /*c020*/  @!P5 IADD3 R4, P6, R4, R21, RZ ;  /* 0x000000150404d210 */ /* 0x000fe40007fde0ff */
[----:B------:R2:W5:Y:S01]  /*c030*/  @!P4 LD.E.64 R34, desc[UR60][R10.64] ;  /* 0x0000003c0a22c980 */ /* 0x000562000c101b00 */
[----:B------:R-:W-:Y:S02]  /*c040*/  CS2R R28, SRZ ;  /* 0x00000000001c7805 */ /* 0x000fe4000001ff00 */
[----:B------:R-:W-:-:S02]  /*c050*/  CS2R R26, SRZ ;  /* 0x00000000001a7805 */ /* 0x000fc4000001ff00 */
[----:B------:R-:W-:Y:S01]  /*c060*/  @!P5 IADD3.X R5, R5, R20, RZ, P6, !PT ;  /* 0x000000140505d210 */ /* 0x000fe200037fe4ff */
[----:B------:R3:W5:Y:S01]  /*c070*/  @!P4 LD.E.64 R32, desc[UR60][R8.64] ;  /* 0x0000003c0820c980 */ /* 0x000762000c101b00 */
[----:B------:R-:W-:Y:S02]  /*c080*/  CS2R R24, SRZ ;  /* 0x0000000000187805 */ /* 0x000fe4000001ff00 */
        /* <DEDUP_REMOVED lines=13> */
.L_x_2819:
[----:B------:R-:W-:Y:S05]  /*c160*/  BSYNC B1 ;  /* 0x0000000000017941 */ /* 0x000fea0003800000 */
.L_x_2818:
[----:B--2---:R-:W-:Y:S01]  /*c170*/  LEA.HI R3, R196, R196, RZ, 0x1 ;  /* 0x000000c4c4037211 */ /* 0x004fe200078f08ff */
[C---:B-1----:R-:W-:Y:S01]  /*c180*/  VIADD R5, R62.reuse, 0xc400 ;  /* 0x0000c4003e057836 */ /* 0x042fe20000000000 */
[----:B0----5:R-:W-:Y:S01]  /*c190*/  MOV R4, R30 ;  /* 0x0000001e00047202 */ /* 0x021fe20000000f00 */
[----:B---3--:R-:W-:Y:S01]  /*c1a0*/  VIADD R0, R62, 0xc440 ;  /* 0x0000c4403e007836 */ /* 0x008fe20000000000 */
[----:B------:R-:W-:Y:S01]  /*c1b0*/  LOP3.LUT R3, R3, 0xfffffffe, RZ, 0xc0, !PT ;  /* 0xfffffffe03037812 */ /* 0x000fe200078ec0ff */
[----:B------:R-:W-:Y:S01]  /*c1c0*/  @P0 VIADD R0, R5, 0xffffffc0 ;  /* 0xffffffc005000836 */ /* 0x000fe20000000000 */
[----:B------:R-:W-:Y:S01]  /*c1d0*/  MOV R5, R32 ;  /* 0x0000002000057202 */ /* 0x000fe20000000f00 */
[----:B------:R-:W-:Y:S01]  /*c1e0*/  IMAD.MOV.U32 R6, RZ, RZ, R33 ;  /* 0x000000ffff067224 */ /* 0x000fe200078e0021 */
[----:B------:R-:W-:Y:S01]  /*c1f0*/  PRMT R77, R4, 0x7610, R77 ;  /* 0x00007610044d7816 */ /* 0x000fe2000000004d */
[----:B------:R-:W-:Y:S01]  /*c200*/  IMAD.IADD R3, R196, 0x1, -R3 ;  /* 0x00000001c4037824 */ /* 0x000fe200078e0a03 */
[----:B------:R-:W-:Y:S01]  /*c210*/  VIADDMNMX R74, R63, -R184, 0x80, PT ;  /* 0x000000803f4a7446 */ /* 0x000fe200038009b8 */
        /* <DEDUP_REMOVED lines=8> */
[----:B------:R-:W-:Y:S01]  /*c2a0*/  MOV R4, R26 ;  /* 0x0000001a00047202 */ /* 0x000fe20000000f00 */
[----:B------:R-:W-:Y:S01]  /*c2b0*/  IMAD.MOV.U32 R63, RZ, RZ, R15 ;  /* 0x000000ffff3f7224 */ /* 0x000fe200078e000f */
[----:B------:R-:W-:Y:S01]  /*c2c0*/  PRMT R66, R7, 0x7610, R66 ;  /* 0x0000761007427816 */ /* 0x000fe20000000042 */
[----:B------:R-:W-:Y:S01]  /*c2d0*/  BSSY B1, `(.L_x_2820) ;  /* 0x000001d000017945 */ /* 0x000fe20003800000 */
[----:B------:R-:W-:Y:S01]  /*c2e0*/  PRMT R70, R4, 0x5410, R6 ;  /* 0x0000541004467816 */ /* 0x000fe20000000006 */
[----:B------:R-:W-:Y:S01]  /*c2f0*/  IMAD.MOV.U32 R4, RZ, RZ, R12 ;  /* 0x000000ffff047224 */ /* 0x000fe200078e000c */
[----:B------:R-:W-:Y:S01]  /*c300*/  MOV R3, R21 ;  /* 0x0000001500037202 */ /* 0x000fe20000000f00 */
[----:B------:R-:W-:Y:S01]  /*c310*/  IMAD.MOV.U32 R6, RZ, RZ, R13 ;  /* 0x000000ffff067224 */ /* 0x000fe200078e000d */
[----:B------:R-:W-:-:S02]  /*c320*/  MOV R7, R8 ;  /* 0x0000000800077202 */ /* 0x000fc40000000f00 */
[----:B------:R-:W-:Y:S02]  /*c330*/  PRMT R66, R66, 0x5410, R3 ;  /* 0x0000541042427816 */ /* 0x000fe40000000003 */
        /* <DEDUP_REMOVED lines=15> */
[----:B------:R-:W-:Y:S02]  /*c430*/  MOV R6, R25 ;  /* 0x0000001900067202 */ /* 0x000fe40000000f00 */
[----:B------:R-:W-:Y:S02]  /*c440*/  ISETP.GE.AND P1, PT, R169, R74, PT ;  /* 0x0000004aa900720c */ /* 0x000fe40003f26270 */
[----:B------:R-:W-:Y:S01]  /*c450*/  PRMT R67, R4, 0x5410, R6 ;  /* 0x0000541004437816 */ /* 0x000fe20000000006 */
[----:B------:R-:W-:Y:S01]  /*c460*/  IMAD.MOV.U32 R6, RZ, RZ, R11 ;  /* 0x000000ffff067224 */ /* 0x000fe200078e000b */
[----:B------:R-:W-:-:S02]  /*c470*/  PRMT R65, R7, 0x5410, R63 ;  /* 0x0000541007417816 */ /* 0x000fc4000000003f */
[----:B------:R-:W-:Y:S01]  /*c480*/  MOV R4, R10 ;  /* 0x0000000a00047202 */ /* 0x000fe20000000f00 */
[----:B0-----:R-:W-:Y:S06]  /*c490*/  @!P0 BRA `(.L_x_2821) ;  /* 0x0000017800c48947 */ /* 0x001fec0003800000 */
.L_x_3086:
[----:B------:R-:W-:Y:S05]  /*c4a0*/  BSYNC B1 ;  /* 0x0000000000017941 */ /* 0x000fea0003800000 */
.L_x_2820:
        /* <DEDUP_REMOVED lines=13> */
[--C-:B------:R-:W-:Y:S01]  /*c580*/  SHF.R.U64 R97, R58, 0x10, R59.reuse ;  /* 0x000000103a617819 */ /* 0x100fe2000000123b */
[--C-:B------:R-:W-:Y:S01]  /*c590*/  HADD2.F32 R79, -RZ, R89.reuse.H1_H1 ;  /* 0x30000059ff4f7230 */ /* 0x100fe20000004100 */
[----:B------:R-:W-:Y:S01]  /*c5a0*/  SHF.R.U32.HI R58, RZ, 0x10, R59 ;  /* 0x00000010ff3a7819 */ /* 0x000fe2000001163b */
[----:B------:R-:W-:Y:S01]  /*c5b0*/  HADD2.F32 R90, -RZ, R89.H0_H0 ;  /* 0x20000059ff5a7230 */ /* 0x000fe20000004100 */
[--C-:B------:R-:W-:Y:S02]  /*c5c0*/  SHF.R.U32.HI R91, RZ, 0x10, R61.reuse ;  /* 0x00000010ff5b7819 */ /* 0x100fe4000001163d */
[----:B------:R-:W-:Y:S01]  /*c5d0*/  SHF.R.U64 R95, R60, 0x10, R61 ;  /* 0x000000103c5f7819 */ /* 0x000fe2000000123d */
[----:B------:R-:W-:Y:S02]  /*c5e0*/  HADD2.F32 R89, -RZ, R58.H0_H0 ;  /* 0x2000003aff597230 */ /* 0x000fe40000004100 */
[----:B------:R-:W-:-:S02]  /*c5f0*/  HADD2.F32 R91, -RZ, R91.H0_H0 ;  /* 0x2000005bff5b7230 */ /* 0x000fc40000004100 */
        /* <DEDUP_REMOVED lines=10> */
[--C-:B------:R-:W-:Y:S02]  /*c6a0*/  HADD2.F32 R61, -RZ, R88.reuse.H1_H1 ;  /* 0x30000058ff3d7230 */ /* 0x100fe40000004100 */
[----:B------:R-:W-:Y:S01]  /*c6b0*/  FFMA.FTZ R93, R60, R89, -R93 ;  /* 0x000000593c5d7223 */ /* 0x000fe2000001085d */
[----:B------:R-:W-:Y:S02]  /*c6c0*/  HADD2.F32 R6, -RZ, R5.H0_H0 ;  /* 0x20000005ff067230 */ /* 0x000fe40000004100 */
[----:B------:R-:W-:Y:S01]  /*c6d0*/  FMUL.FTZ R94, R4, R79 ;  /* 0x0000004f045e7220 */ /* 0x000fe20000410000 */
[----:B------:R-:W-:-:S02]  /*c6e0*/  HADD2.F32 R88, -RZ, R88.H0_H0 ;  /* 0x20000058ff587230 */ /* 0x000fc40000004100 */
[C---:B------:R-:W-:Y:S01]  /*c6f0*/  FFMA.FTZ R92, R7.reuse, R79, -R92 ;  /* 0x0000004f075c7223 */ /* 0x040fe2000001085c */
[----:B------:R-:W-:Y:S02]  /*c700*/  HADD2.F32 R5, -RZ, R5.H1_H1 ;  /* 0x30000005ff057230 */ /* 0x000fe40000004100 */
[----:B------:R-:W-:Y:S01]  /*c710*/  FFMA.FTZ R79, R7, R90, R94 ;  /* 0x0000005a074f7223 */ /* 0x000fe2000001005e */
[----:B------:R-:W-:Y:S02]  /*c720*/  HADD2.F32 R60, -RZ, R95.H0_H0 ;  /* 0x2000005fff3c7230 */ /* 0x000fe40000004100 */
[CC--:B------:R-:W-:Y:S01]  /*c730*/  FMUL.FTZ R89, R59.reuse, R61.reuse ;  /* 0x0000003d3b597220 */ /* 0x0c0fe20000410000 */
[----:B------:R-:W-:Y:S02]  /*c740*/  HADD2.F32 R4, -RZ, R97.H0_H0 ;  /* 0x20000061ff047230 */ /* 0x000fe40000004100 */
[----:B------:R-:W-:Y:S01]  /*c750*/  FMUL.FTZ R90, R59, R88 ;  /* 0x000000583b5a7220 */ /* 0x000fe20000410000 */
        /* <DEDUP_REMOVED lines=11> */
.L_x_2825:
[----:B------:R-:W-:Y:S05]  /*c810*/  BSYNC B2 ;  /* 0x0000000000027941 */ /* 0x000fea0003800000 */
.L_x_2824:
[----:B------:R-:W-:Y:S04]  /*c820*/  BSSY B2, `(.L_x_2826) ;  /* 0x000002c000027945 */ /* 0x000fe80003800000 */
[----:B------:R-:W-:Y:S05]  /*c830*/  @P1 BRA `(.L_x_2827) ;  /* 0x0000000000a81947 */ /* 0x000fea0003800000 */
[----:B01----:R-:W0:Y:S01]  /*c840*/  LDS.128 R4, [R0] ;  /* 0x0000000000047984 */ /* 0x003e220000000c00 */
[----:B------:R-:W-:Y:S01]  /*c850*/  SHF.R.U32.HI R59, RZ, 0x10, R55 ;  /* 0x00000010ff3b7819 */ /* 0x000fe20000011637 */
[----:B------:R-:W-:Y:S01]  /*c860*/  HADD2.F32 R58, -RZ, R87.H0_H0 ;  /* 0x20000057ff3a7230 */ /* 0x000fe20000004100 */
[--C-:B------:R-:W-:Y:S01]  /*c870*/  SHF.R.U32.HI R61, RZ, 0x10, R57.reuse ;  /* 0x00000010ff3d7819 */ /* 0x100fe20000011639 */
        /* <DEDUP_REMOVED lines=38> */
.L_x_2827:
[----:B------:R-:W-:Y:S05]  /*cae0*/  BSYNC B2 ;  /* 0x0000000000027941 */ /* 0x000fea0003800000 */
.L_x_2826:
        /* <DEDUP_REMOVED lines=44> */
.L_x_2829:
[----:B------:R-:W-:Y:S05]  /*cdb0*/  BSYNC B2 ;  /* 0x0000000000027941 */ /* 0x000fea0003800000 */
.L_x_2828:
[----:B------:R-:W-:Y:S04]  /*cdc0*/  BSSY B2, `(.L_x_2830) ;  /* 0x000002c000027945 */ /* 0x000fe80003800000 */
[----:B------:R-:W-:Y:S05]  /*cdd0*/  @P3 BRA `(.L_x_2831) ;  /* 0x0000000000a83947 */ /* 0x000fea0003800000 */
[----:B0123--:R-:W0:Y:S01]  /*cde0*/  LDS.128 R4, [R0+0x4000] ;  /* 0x0040000000047984 */ /* 0x00fe220000000c00 */
[----:B------:R-:W-:Y:S01]  /*cdf0*/  SHF.R.U32.HI R51, RZ, 0x10, R49 ;  /* 0x00000010ff337819 */ /* 0x000fe20000011631 */
[----:B------:R-:W-:Y:S01]  /*ce00*/  HADD2.F32 R50, -RZ, R83.H0_H0 ;  /* 0x20000053ff327230 */ /* 0x000fe20000004100 */
[----:B------:R-:W-:Y:S01]  /*ce10*/  SHF.R.U32.HI R53, RZ, 0x10, R47 ;  /* 0x00000010ff357819 */ /* 0x000fe2000001162f */
[--C-:B------:R-:W-:Y:S01]  /*ce20*/  HADD2.F32 R52, -RZ, R82.reuse.H1_H1 ;  /* 0x30000052ff347230 */ /* 0x100fe20000004100 */
[----:B------:R-:W-:Y:S01]  /*ce30*/  SHF.R.U64 R59, R48, 0x10, R49 ;  /* 0x00000010303b7819 */ /* 0x000fe20000001231 */
[----:B------:R-:W-:Y:S01]  /*ce40*/  HADD2.F32 R51, -RZ, R51.H0_H0 ;  /* 0x20000033ff337230 */ /* 0x000fe20000004100 */
        /* <DEDUP_REMOVED lines=35> */
.L_x_2831:
[----:B------:R-:W-:Y:S05]  /*d080*/  BSYNC B2 ;  /* 0x0000000000027941 */ /* 0x000fea0003800000 */
.L_x_2830:
[----:B------:R-:W-:Y:S04]  /*d090*/  BSSY B2, `(.L_x_2832) ;  /* 0x000002c000027945 */ /* 0x000fe80003800000 */
[----:B------:R-:W-:Y:S05]  /*d0a0*/  @P4 BRA `(.L_x_2833) ;  /* 0x0000000000a84947 */ /* 0x000fea0003800000 */
[----:B01234-:R-:W0:Y:S01]  /*d0b0*/  LDS.128 R4, [R62+0x14400] ;  /* 0x014400003e047984 */ /* 0x01fe220000000c00 */
        /* <DEDUP_REMOVED lines=41> */
.L_x_2833:
[----:B------:R-:W-:Y:S05]  /*d350*/  BSYNC B2 ;  /* 0x0000000000027941 */ /* 0x000fea0003800000 */
.L_x_2832:
        /* <DEDUP_REMOVED lines=33> */
[-C--:B------:R-:W-:Y:S01]  /*d570*/  FMUL.FTZ R37, R5, R4.reuse ;  /* 0x0000000405257220 */ /* 0x080fe20000410000 */
        /* <DEDUP_REMOVED lines=9> */
.L_x_2823:
[----:B------:R-:W-:Y:S05]  /*d610*/  BSYNC B1 ;  /* 0x0000000000017941 */ /* 0x000fea0003800000 */
.L_x_2822:
        /* <DEDUP_REMOVED lines=53> */
.L_x_2836:
[----:B------:R-:W-:Y:S05]  /*d970*/  BSYNC B1 ;  /* 0x0000000000017941 */ /* 0x000fea0003800000 */
.L_x_2835:
        /* <DEDUP_REMOVED lines=44> */
.L_x_2838:
[----:B------:R-:W-:Y:S05]  /*dc40*/  BSYNC B1 ;  /* 0x0000000000017941 */ /* 0x000fea0003800000 */
.L_x_2837:
        /* <DEDUP_REMOVED lines=44> */
.L_x_2840:
[----:B------:R-:W-:Y:S05]  /*df10*/  BSYNC B1 ;  /* 0x0000000000017941 */ /* 0x000fea0003800000 */
.L_x_2839:
        /* <DEDUP_REMOVED lines=44> */
.L_x_2842:
[----:B------:R-:W-:Y:S05]  /*e1e0*/  BSYNC B1 ;  /* 0x0000000000017941 */ /* 0x000fea0003800000 */
.L_x_2841:
        /* <DEDUP_REMOVED lines=44> */
.L_x_2844:
[----:B------:R-:W-:Y:S05]  /*e4b0*/  BSYNC B1 ;  /* 0x0000000000017941 */ /* 0x000fea0003800000 */
.L_x_2843:
        /* <DEDUP_REMOVED lines=44> */
.L_x_2813:
[----:B------:R-:W0:Y:S01]  /*e780*/  LDC R26, c[0x0][0x448] ;  /* 0x00011200ff1a7b82 */ /* 0x000e220000000800 */
[----:B------:R-:W-:Y:S01]  /*e790*/  IMAD R3, R197, 0x40, R10 ;  /* 0x00000040c5037824 */ /* 0x000fe200078e020a */
[----:B------:R-:W-:Y:S01]  /*e7a0*/  ULDC.64 UR4, c[0x0][0x3f8] ;  /* 0x0000fe0000047ab9 */ /* 0x000fe20000000a00 */
[----:B------:R-:W-:Y:S01]  /*e7b0*/  ULDC.64 UR6, c[0x0][0x408] ;  /* 0x0001020000067ab9 */ /* 0x000fe20000000a00 */
[----:B------:R-:W-:Y:S01]  /*e7c0*/  MOV R4, R24 ;  /* 0x0000001800047202 */ /* 0x000fe20000000f00 */
[----:B------:R-:W-:Y:S01]  /*e7d0*/  IMAD.MOV.U32 R8, RZ, RZ, R142 ;  /* 0x000000ffff087224 */ /* 0x000fe200078e008e */
[----:B------:R-:W-:Y:S02]  /*e7e0*/  MOV R9, R29 ;  /* 0x0000001d00097202 */ /* 0x000fe40000000f00 */
[----:B0-----:R-:W-:-:S13]  /*e7f0*/  ISETP.NE.AND P0, PT, R26, 0x1, PT ;  /* 0x000000011a00780c */ /* 0x001fda0003f05270 */
[----:B------:R-:W0:Y:S08]  /*e800*/  @P0 LDC R0, c[0x0][0x44c] ;  /* 0x00011300ff000b82 */ /* 0x000e300000000800 */
[----:B------:R-:W1:Y:S01]  /*e810*/  @P0 LDC R5, c[0x0][0x450] ;  /* 0x00011400ff050b82 */ /* 0x000e620000000800 */
[----:B0-----:R-:W-:-:S05]  /*e820*/  @P0 IMAD.HI.U32 R0, R3, R0, RZ ;  /* 0x0000000003000227 */ /* 0x001fca00078e00ff */
[----:B-1----:R-:W-:Y:S01]  /*e830*/  @P0 SHF.R.U32.HI R3, RZ, R5, R0 ;  /* 0x00000005ff030219 */ /* 0x002fe20000011600 */
[----:B------:R-:W-:-:S03]  /*e840*/  IMAD.MOV.U32 R5, RZ, RZ, R27 ;  /* 0x000000ffff057224 */ /* 0x000fc600078e001b */
        /* <DEDUP_REMOVED lines=21> */
.L_x_3092:
        /* <DEDUP_REMOVED lines=22> */
[----:B------:R-:W-:Y:S02]  /*eb00*/  ISETP.GE.AND P4, PT, R164, UR4, PT ;  /* 0x00000004a4007c0c */ /* 0x000fe4000bf86270 */
[----:B------:R-:W-:Y:S02]  /*eb10*/  CS2R R28, SRZ ;  /* 0x00000000001c7805 */ /* 0x000fe4000001ff00 */
[----:B---3--:R-:W-:-:S02]  /*eb20*/  MOV R25, R5 ;  /* 0x0000000500197202 */ /* 0x008fc40000000f00 */
[----:B------:R-:W-:Y:S02]  /*eb30*/  CS2R R30, SRZ ;  /* 0x00000000001e7805 */ /* 0x000fe4000001ff00 */
[----:B------:R-:W-:Y:S02]  /*eb40*/  CS2R R40, SRZ ;  /* 0x0000000000287805 */ /* 0x000fe4000001ff00 */
[----:B------:R-:W-:Y:S02]  /*eb50*/  CS2R R42, SRZ ;  /* 0x00000000002a7805 */ /* 0x000fe4000001ff00 */
[----:B------:R-:W-:Y:S02]  /*eb60*/  CS2R R26, SRZ ;  /* 0x00000000001a7805 */ /* 0x000fe4000001ff00 */
[----:B------:R-:W-:Y:S02]  /*eb70*/  @!P2 SHF.L.U32 R9, R16, 0x1, RZ ;  /* 0x000000011009a819 */ /* 0x000fe400000006ff */
[----:B------:R-:W-:Y:S01]  /*eb80*/  @!P3 SHF.L.U32 R11, R165, 0x3, RZ ;  /* 0x00000003a50bb819 */ /* 0x000fe200000006ff */
[----:B------:R-:W-:Y:S01]  /*eb90*/  @!P4 IMAD.SHL.U32 R49, R166, 0x8, RZ ;  /* 0x00000008a631c824 */ /* 0x000fe200078e00ff */
[----:B------:R-:W-:-:S02]  /*eba0*/  @!P2 IADD3 R50, P0, R0, R9, RZ ;  /* 0x000000090032a210 */ /* 0x000fc40007f1e0ff */
[----:B------:R-:W-:Y:S01]  /*ebb0*/  @!P2 IADD3 R4, P1, R14, R9, RZ ;  /* 0x000000090e04a210 */ /* 0x000fe20007f3e0ff */
[----:B------:R-:W-:Y:S01]  /*ebc0*/  @!P3 IMAD.WIDE R8, R11, 0x2, R12 ;  /* 0x000000020b08b825 */ /* 0x000fe200078e020c */
[----:B------:R-:W-:Y:S02]  /*ebd0*/  @!P2 SHF.L.U64.HI R0, R16, 0x1, R17 ;  /* 0x000000011000a819 */ /* 0x000fe40000010211 */
[----:B------:R-:W-:Y:S01]  /*ebe0*/  CS2R R36, SRZ ;  /* 0x0000000000247805 */ /* 0x000fe2000001ff00 */
[----:B------:R-:W-:Y:S01]  /*ebf0*/  @!P4 IMAD.WIDE R14, R49, 0x2, R12 ;  /* 0x00000002310ec825 */ /* 0x000fe200078e020c */
[----:B------:R-:W-:Y:S02]  /*ec00*/  CS2R R38, SRZ ;  /* 0x0000000000267805 */ /* 0x000fe4000001ff00 */
[----:B------:R-:W-:Y:S02]  /*ec10*/  CS2R R32, SRZ ;  /* 0x0000000000207805 */ /* 0x000fe4000001ff00 */
[----:B------:R-:W-:Y:S01]  /*ec20*/  CS2R R34, SRZ ;  /* 0x0000000000227805 */ /* 0x000fe2000001ff00 */
[----:B------:R-:W-:Y:S01]  /*ec30*/  @!P3 IMAD.WIDE R12, R11, 0x2, R24 ;  /* 0x000000020b0cb825 */ /* 0x000fe200078e0218 */
[----:B------:R-:W-:-:S02]  /*ec40*/  CS2R R44, SRZ ;  /* 0x00000000002c7805 */ /* 0x000fc4000001ff00 */
[----:B------:R-:W-:Y:S01]  /*ec50*/  CS2R R46, SRZ ;  /* 0x00000000002e7805 */ /* 0x000fe2000001ff00 */
[----:B------:R1:W5:Y:S01]  /*ec60*/  @!P3 LD.E.128 R28, desc[UR60][R8.64] ;  /* 0x0000003c081cb980 */ /* 0x000362000c101d00 */
[----:B------:R-:W-:Y:S01]  /*ec70*/  @!P4 IMAD.WIDE R48, R49, 0x2, R24 ;  /* 0x000000023130c825 */ /* 0x000fe200078e0218 */
[----:B------:R-:W-:Y:S02]  /*ec80*/  CS2R R24, SRZ ;  /* 0x0000000000187805 */ /* 0x000fe4000001ff00 */
[----:B------:R1:W5:Y:S01]  /*ec90*/  @!P3 LD.E.128 R40, desc[UR60][R12.64] ;  /* 0x0000003c0c28b980 */ /* 0x000362000c101d00 */
[--C-:B------:R-:W-:Y:S02]  /*eca0*/  @!P2 IMAD.X R51, R3, 0x1, R0.reuse, P0 ;  /* 0x000000010333a824 */ /* 0x100fe400000e0600 */
[----:B------:R-:W-:Y:S01]  /*ecb0*/  @!P2 IMAD.X R5, R5, 0x1, R0, P1 ;  /* 0x000000010505a824 */ /* 0x000fe200008e0600 */
[----:B------:R1:W5:Y:S04]  /*ecc0*/  @!P4 LD.E.128 R24, desc[UR60][R14.64] ;  /* 0x0000003c0e18c980 */ /* 0x000368000c101d00 */
[----:B------:R1:W5:Y:S04]  /*ecd0*/  @!P4 LD.E.128 R36, desc[UR60][R48.64] ;  /* 0x0000003c3024c980 */ /* 0x000368000c101d00 */
[----:B------:R1:W5:Y:S04]  /*ece0*/  @!P2 LD.E.128 R32, desc[UR60][R50.64] ;  /* 0x0000003c3220a980 */ /* 0x000368000c101d00 */
[----:B------:R1:W5:Y:S02]  /*ecf0*/  @!P2 LD.E.128 R44, desc[UR60][R4.64] ;  /* 0x0000003c042ca980 */ /* 0x000364000c101d00 */
.L_x_2847:
[----:B------:R-:W-:Y:S05]  /*ed00*/  BSYNC B1 ;  /* 0x0000000000017941 */ /* 0x000fea0003800000 */
.L_x_2846:
[----:B-1---5:R-:W-:Y:S01]  /*ed10*/  IMAD.MOV.U32 R3, RZ, RZ, R45 ;  /* 0x000000ffff037224 */ /* 0x022fe200078e002d */
[----:B--2---:R-:W-:Y:S01]  /*ed20*/  MOV R0, R44 ;  /* 0x0000002c00007202 */ /* 0x004fe20000000f00 */
[----:B------:R-:W-:Y:S01]  /*ed30*/  IMAD.MOV.U32 R4, RZ, RZ, R46 ;  /* 0x000000ffff047224 */ /* 0x000fe200078e002e */
[----:B---3--:R-:W-:Y:S01]  /*ed40*/  MOV R5, R47 ;  /* 0x0000002f00057202 */ /* 0x008fe20000000f00 */
[----:B------:R-:W-:Y:S01]  /*ed50*/  UMOV UR4, 0xffffffff ;  /* 0xffffffff00047882 */ /* 0x000fe20000000000 */
        /* <DEDUP_REMOVED lines=35> */
[----:B------:R-:W-:Y:S02]  /*ef90*/  PRMT R79, R4, 0x5410, R5 ;  /* 0x00005410044f7816 */ /* 0x000fe40000000005 */
[----:B------:R-:W-:Y:S01]  /*efa0*/  CS2R R4, SRZ ;  /* 0x0000000000047805 */ /* 0x000fe2000001ff00 */
[----:B------:R-:W-:Y:S06]  /*efb0*/  BRA.DIV UR4, `(.L_x_2848) ;  /* 0x0000015204807947 */ /* 0x000fec000b800000 */
[----:B------:R1:W2:Y:S04]  /*efc0*/  SHFL.IDX PT, R3, R7, 0x1, 0x1c1f ;  /* 0x003c1f0007037f89 */ /* 0x0002a800000e0000 */
[----:B------:R1:W3:Y:S04]  /*efd0*/  SHFL.IDX PT, R0, R6, 0x1, 0x1c1f ;  /* 0x003c1f0006007f89 */ /* 0x0002e800000e0000 */
[----:B0-----:R-:W0:Y:S04]  /*efe0*/  SHFL.IDX PT, R21, R21, 0x1, 0x1c1f ;  /* 0x003c1f0015157f89 */ /* 0x001e2800000e0000 */
[----:B-1----:R-:W0:Y:S02]  /*eff0*/  SHFL.IDX PT, R20, R20, 0x1, 0x1c1f ;  /* 0x003c1f0014147f89 */ /* 0x002e2400000e0000 */
.L_x_3098:
[----:B------:R-:W-:Y:S01]  /*f000*/  IADD3 R10, R10, 0x40, RZ ;  /* 0x000000400a0a7810 */ /* 0x000fe20007ffe0ff */
[----:B------:R-:W-:Y:S01]  /*f010*/  BSSY B1, `(.L_x_2849) ;  /* 0x0000032000017945 */ /* 0x000fe20003800000 */
[----:B------:R-:W-:Y:S02]  /*f020*/  CS2R R6, SRZ ;  /* 0x0000000000067805 */ /* 0x000fe4000001ff00 */
[----:B------:R-:W-:Y:S02]  /*f030*/  CS2R R8, SRZ ;  /* 0x0000000000087805 */ /* 0x000fe4000001ff00 */
[----:B------:R-:W-:Y:S02]  /*f040*/  ISETP.GE.AND P0, PT, R10, R73, PT ;  /* 0x000000490a00720c */ /* 0x000fe40003f06270 */
[----:B------:R-:W-:Y:S02]  /*f050*/  CS2R R10, SRZ ;  /* 0x00000000000a7805 */ /* 0x000fe4000001ff00 */
        /* <DEDUP_REMOVED lines=10> */
[----:B--2---:R-:W-:Y:S01]  /*f100*/  MOV R5, R3 ;  /* 0x0000000300057202 */ /* 0x004fe20000000f00 */
[----:B---3--:R-:W-:Y:S01]  /*f110*/  IMAD.MOV.U32 R4, RZ, RZ, R0 ;  /* 0x000000ffff047224 */ /* 0x008fe200078e0000 */
        /* <DEDUP_REMOVED lines=33> */
.L_x_2850:
[----:B------:R-:W-:Y:S05]  /*f330*/  BSYNC B1 ;  /* 0x0000000000017941 */ /* 0x000fea0003800000 */
.L_x_2849:
[----:B--2--5:R-:W-:Y:S01]  /*f340*/  IMAD.MOV.U32 R3, RZ, RZ, R4 ;  /* 0x000000ffff037224 */ /* 0x024fe200078e0004 */
[----:B0-----:R-:W-:Y:S01]  /*f350*/  MOV R20, R5 ;  /* 0x0000000500147202 */ /* 0x001fe20000000f00 */
[----:B------:R-:W-:Y:S01]  /*f360*/  IMAD.MOV.U32 R21, RZ, RZ, R6 ;  /* 0x000000ffff157224 */ /* 0x000fe200078e0006 */
[----:B---3--:R-:W-:Y:S01]  /*f370*/  LEA.HI R0, R196, R196, RZ, 0x1 ;  /* 0x000000c4c4007211 */ /* 0x008fe200078f08ff */
[----:B-1----:R-:W-:Y:S01]  /*f380*/  IMAD.MOV.U32 R60, RZ, RZ, R7 ;  /* 0x000000ffff3c7224 */ /* 0x002fe200078e0007 */
[----:B------:R-:W-:Y:S01]  /*f390*/  PRMT R75, R3, 0x5410, R20 ;  /* 0x00005410034b7816 */ /* 0x000fe20000000014 */
[----:B------:R-:W-:Y:S01]  /*f3a0*/  IMAD.MOV.U32 R20, RZ, RZ, R9 ;  /* 0x000000ffff147224 */ /* 0x000fe200078e0009 */
[----:B------:R-:W-:Y:S01]  /*f3b0*/  LOP3.LUT R3, R0, 0xfffffffe, RZ, 0xc0, !PT ;  /* 0xfffffffe00037812 */ /* 0x000fe200078ec0ff */
[----:B------:R-:W-:Y:S01]  /*f3c0*/  IMAD.MOV.U32 R0, RZ, RZ, R8 ;  /* 0x000000ffff007224 */ /* 0x000fe200078e0008 */
[----:B------:R-:W-:Y:S01]  /*f3d0*/  PRMT R80, R21, 0x5410, R60 ;  /* 0x0000541015507816 */ /* 0x000fe2000000003c */
[----:B------:R-:W-:Y:S01]  /*f3e0*/  IMAD.MOV.U32 R61, RZ, RZ, R49 ;  /* 0x000000ffff3d7224 */ /* 0x000fe200078e0031 */
[----:B------:R-:W-:Y:S01]  /*f3f0*/  IADD3 R3, R196, -R3, RZ ;  /* 0x80000003c4037210 */ /* 0x000fe20007ffe0ff */
[----:B------:R-:W-:Y:S01]  /*f400*/  IMAD.MOV.U32 R62, RZ, RZ, R50 ;  /* 0x000000ffff3e7224 */ /* 0x000fe200078e0032 */
[----:B------:R-:W-:Y:S01]  /*f410*/  MOV R60, R10 ;  /* 0x0000000a003c7202 */ /* 0x000fe20000000f00 */
[----:B------:R-:W-:Y:S01]  /*f420*/  BSSY B1, `(.L_x_2851) ;  /* 0x0000021000017945 */ /* 0x000fe20003800000 */
[----:B------:R-:W-:Y:S01]  /*f430*/  SHF.L.U32 R21, R3, 0x1f, RZ ;  /* 0x0000001f03157819 */ /* 0x000fe200000006ff */
[----:B------:R-:W-:Y:S01]  /*f440*/  IMAD.MOV.U32 R3, RZ, RZ, R12 ;  /* 0x000000ffff037224 */ /* 0x000fe200078e000c */
[----:B------:R-:W-:Y:S01]  /*f450*/  PRMT R69, R0, 0x5410, R20 ;  /* 0x0000541000457816 */ /* 0x000fe20000000014 */
[----:B------:R-:W-:Y:S01]  /*f460*/  IMAD.MOV.U32 R0, RZ, RZ, R11 ;  /* 0x000000ffff007224 */ /* 0x000fe200078e000b */
[----:B------:R-:W0:Y:S01]  /*f470*/  SYNCS.PHASECHK.TRANS64.TRYWAIT P0, [R2+URZ+0x2a800], R21 ;  /* 0x02a80015020075a7 */ /* 0x000e22000800017f */
[----:B------:R-:W-:Y:S01]  /*f480*/  PRMT R70, R60, 0x7610, R70 ;  /* 0x000076103c467816 */ /* 0x000fe20000000046 */
[----:B------:R-:W-:Y:S01]  /*f490*/  IMAD.MOV.U32 R60, RZ, RZ, R14 ;  /* 0x000000ffff3c7224 */ /* 0x000fe200078e000e */
[----:B------:R-:W-:-:S02]  /*f4a0*/  MOV R20, R13 ;  /* 0x0000000d00147202 */ /* 0x000fc40000000f00 */
[----:B------:R-:W-:Y:S02]  /*f4b0*/  PRMT R70, R70, 0x5410, R0 ;  /* 0x0000541046467816 */ /* 0x000fe40000000000 */
[----:B------:R-:W-:Y:S02]  /*f4c0*/  PRMT R0, R0, 0x5410, R60 ;  /* 0x0000541000007816 */ /* 0x000fe4000000003c */
[----:B------:R-:W-:Y:S01]  /*f4d0*/  PRMT R3, R20, 0x5410, R3 ;  /* 0x0000541014037816 */ /* 0x000fe20000000003 */
[----:B------:R-:W-:Y:S01]  /*f4e0*/  IMAD.MOV.U32 R20, RZ, RZ, R15 ;  /* 0x000000ffff147224 */ /* 0x000fe200078e000f */
[----:B------:R-:W-:Y:S02]  /*f4f0*/  MOV R60, R48 ;  /* 0x00000030003c7202 */ /* 0x000fe40000000f00 */
[----:B------:R-:W-:Y:S02]  /*f500*/  PRMT R82, R62, 0x7610, R82 ;  /* 0x000076103e527816 */ /* 0x000fe40000000052 */
[----:B------:R-:W-:Y:S01]  /*f510*/  PRMT R81, R60, 0x5410, R61 ;  /* 0x000054103c517816 */ /* 0x000fe2000000003d */
[----:B------:R-:W-:Y:S01]  /*f520*/  IMAD.MOV.U32 R60, RZ, RZ, R52 ;  /* 0x000000ffff3c7224 */ /* 0x000fe200078e0034 */
[----:B------:R-:W-:Y:S01]  /*f530*/  PRMT R0, R20, 0x7610, R0 ;  /* 0x0000761014007816 */ /* 0x000fe20000000000 */
[----:B------:R-:W-:Y:S01]  /*f540*/  IMAD.MOV.U32 R61, RZ, RZ, R53 ;  /* 0x000000ffff3d7224 */ /* 0x000fe200078e0035 */
[----:B------:R-:W-:-:S02]  /*f550*/  MOV R20, R51 ;  /* 0x0000003300147202 */ /* 0x000fc40000000f00 */
[----:B------:R-:W-:Y:S02]  /*f560*/  MOV R62, R57 ;  /* 0x00000039003e7202 */ /* 0x000fe40000000f00 */
[----:B------:R-:W-:Y:S01]  /*f570*/  PRMT R71, R60, 0x5410, R61 ;  /* 0x000054103c477816 */ /* 0x000fe2000000003d */
[----:B------:R-:W-:Y:S01]  /*f580*/  IMAD.MOV.U32 R60, RZ, RZ, R55 ;  /* 0x000000ffff3c7224 */ /* 0x000fe200078e0037 */
[----:B------:R-:W-:Y:S01]  /*f590*/  PRMT R82, R82, 0x5410, R20 ;  /* 0x0000541052527816 */ /* 0x000fe20000000014 */
[----:B------:R-:W-:Y:S01]  /*f5a0*/  IMAD.MOV.U32 R61, RZ, RZ, R56 ;  /* 0x000000ffff3d7224 */ /* 0x000fe200078e0038 */
[----:B------:R-:W-:Y:S02]  /*f5b0*/  MOV R20, R54 ;  /* 0x0000003600147202 */ /* 0x000fe40000000f00 */
[----:B------:R-:W-:Y:S02]  /*f5c0*/  VIADDMNMX R74, R73, -R184, 0x80, PT ;  /* 0x00000080494a7446 */ /* 0x000fe400038009b8 */
[----:B------:R-:W-:Y:S01]  /*f5d0*/  PRMT R73, R20, 0x5410, R60 ;  /* 0x0000541014497816 */ /* 0x000fe2000000003c */
[----:B------:R-:W-:Y:S01]  /*f5e0*/  IMAD.MOV.U32 R60, RZ, RZ, R58 ;  /* 0x000000ffff3c7224 */ /* 0x000fe200078e003a */
[----:B------:R-:W-:Y:S01]  /*f5f0*/  PRMT R20, R61, 0x5410, R62 ;  /* 0x000054103d147816 */ /* 0x000fe2000000003e */
[----:B------:R-:W-:Y:S01]  /*f600*/  IMAD.MOV.U32 R61, RZ, RZ, R59 ;  /* 0x000000ffff3d7224 */ /* 0x000fe200078e003b */
[----:B------:R-:W-:Y:S01]  /*f610*/  ISETP.GE.AND P1, PT, R169, R74, PT ;  /* 0x0000004aa900720c */ /* 0x000fe20003f26270 */
[----:B0-----:R-:W-:-:S12]  /*f620*/  @!P0 BRA `(.L_x_2852) ;  /* 0x0000014c00588947 */ /* 0x001fd80003800000 */
.L_x_3099:
[----:B------:R-:W-:Y:S05]  /*f630*/  BSYNC B1 ;  /* 0x0000000000017941 */ /* 0x000fea0003800000 */
.L_x_2851:
        /* <DEDUP_REMOVED lines=13> */
[----:B------:R-:W-:Y:S02]  /*f710*/  SHF.R.S32.HI R65, RZ, 0x1f, R62 ;  /* 0x0000001fff417819 */ /* 0x000fe4000001143e */
[----:B------:R-:W-:Y:S02]  /*f720*/  SHF.L.U32 R63, R62, 0x3, RZ ;  /* 0x000000033e3f7819 */ /* 0x000fe400000006ff */
[----:B------:R-:W-:Y:S02]  /*f730*/  LEA.HI R65, R65, R62, RZ, 0x3 ;  /* 0x0000003e41417211 */ /* 0x000fe400078f18ff */
[----:B------:R-:W-:-:S02]  /*f740*/  LOP3.LUT R61, R60, R181, RZ, 0x3c, !PT ;  /* 0x000000b53c3d7212 */ /* 0x000fc400078e3cff */
[----:B------:R-:W-:Y:S01]  /*f750*/  LOP3.LUT R60, R180, 0x38, R63, 0xf8, !PT ;  /* 0x00000038b43c7812 */ /* 0x000fe200078ef83f */
[----:B------:R-:W-:Y:S01]  /*f760*/  IMAD.SHL.U32 R65, R65, 0x400, RZ ;  /* 0x0000040041417824 */ /* 0x000fe200078e00ff */
[----:B------:R-:W-:Y:S01]  /*f770*/  SHF.R.U32.HI R104, RZ, 0x10, R33 ;  /* 0x00000010ff687819 */ /* 0x000fe20000011621 */
[----:B------:R-:W-:Y:S01]  /*f780*/  IMAD.IADD R61, R182, 0x1, R61 ;  /* 0x00000001b63d7824 */ /* 0x000fe200078e023d */
[----:B------:R-:W-:Y:S02]  /*f790*/  LOP3.LUT R64, R60, R181, RZ, 0x3c, !PT ;  /* 0x000000b53c407212 */ /* 0x000fe400078e3cff */
[----:B------:R-:W-:Y:S02]  /*f7a0*/  LOP3.LUT R65, R65, 0x7fffe000, RZ, 0xc0, !PT ;  /* 0x7fffe00041417812 */ /* 0x000fe400078ec0ff */
[----:B------:R-:W-:Y:S02]  /*f7b0*/  LEA R91, R61, R2, 0x1 ;  /* 0x000000023d5b7211 */ /* 0x000fe400078e08ff */
[----:B------:R-:W-:-:S02]  /*f7c0*/  IADD3 R65, R64, R65, R182 ;  /* 0x0000004140417210 */ /* 0x000fc40007ffe0b6 */
[----:B------:R-:W-:Y:S01]  /*f7d0*/  SHF.R.U32.HI R103, RZ, 0x10, R45 ;  /* 0x00000010ff677819 */ /* 0x000fe2000001162d */
[----:B------:R-:W0:Y:S01]  /*f7e0*/  LDS.128 R60, [R91+0xc400] ;  /* 0x00c400005b3c7984 */ /* 0x000e220000000c00 */
[----:B------:R-:W-:Y:S01]  /*f7f0*/  SHF.R.U64 R32, R32, 0x10, R33 ;  /* 0x0000001020207819 */ /* 0x000fe20000001221 */
[----:B------:R-:W-:Y:S01]  /*f800*/  IMAD R92, R65, 0x2, R2 ;  /* 0x00000002415c7824 */ /* 0x000fe200078e0202 */
[----:B------:R-:W-:Y:S01]  /*f810*/  SHF.R.U64 R44, R44, 0x10, R45 ;  /* 0x000000102c2c7819 */ /* 0x000fe2000000122d */
[----:B------:R-:W-:Y:S01]  /*f820*/  HADD2.F32 R103, -RZ, R103.H0_H0 ;  /* 0x20000067ff677230 */ /* 0x000fe20000004100 */
[----:B------:R-:W-:Y:S02]  /*f830*/  SHF.R.U64 R33, R34, 0x10, R35 ;  /* 0x0000001022217819 */ /* 0x000fe40000001223 */
[----:B------:R-:W1:Y:S01]  /*f840*/  LDS.128 R64, [R92+0xc400] ;  /* 0x00c400005c407984 */ /* 0x000e620000000c00 */
[--C-:B------:R-:W-:Y:S02]  /*f850*/  SHF.R.U64 R34, R46, 0x10, R47.reuse ;  /* 0x000000102e227819 */ /* 0x100fe4000000122f */
[----:B------:R-:W-:Y:S01]  /*f860*/  SHF.R.U32.HI R46, RZ, 0x10, R47 ;  /* 0x00000010ff2e7819 */ /* 0x000fe2000001162f */
[----:B------:R-:W-:Y:S01]  /*f870*/  HADD2.F32 R33, -RZ, R33.H0_H0 ;  /* 0x20000021ff217230 */ /* 0x000fe20000004100 */
[----:B------:R-:W-:Y:S01]  /*f880*/  SHF.R.U32.HI R35, RZ, 0x10, R35 ;  /* 0x00000010ff237819 */ /* 0x000fe20000011623 */
[----:B0-----:R-:W-:-:S02]  /*f890*/  HADD2.F32 R94, -RZ, R61.H0_H0 ;  /* 0x2000003dff5e7230 */ /* 0x001fc40000004100 */
[----:B------:R-:W-:Y:S02]  /*f8a0*/  HADD2.F32 R96, -RZ, R61.H1_H1 ;  /* 0x3000003dff607230 */ /* 0x000fe40000004100 */
[----:B------:R-:W-:Y:S02]  /*f8b0*/  HADD2.F32 R95, -RZ, R60.H0_H0 ;  /* 0x2000003cff5f7230 */ /* 0x000fe40000004100 */
[----:B------:R-:W-:Y:S02]  /*f8c0*/  HADD2.F32 R45, -RZ, R62.H0_H0 ;  /* 0x2000003eff2d7230 */ /* 0x000fe40000004100 */
[--C-:B-1----:R-:W-:Y:S02]  /*f8d0*/  HADD2.F32 R61, -RZ, R65.reuse.H0_H0 ;  /* 0x20000041ff3d7230 */ /* 0x102fe40000004100 */
[----:B------:R-:W-:Y:S02]  /*f8e0*/  HADD2.F32 R98, -RZ, R65.H1_H1 ;  /* 0x30000041ff627230 */ /* 0x000fe40000004100 */
[----:B------:R-:W-:-:S02]  /*f8f0*/  HADD2.F32 R100, -RZ, R67.H0_H0 ;  /* 0x20000043ff647230 */ /* 0x000fc40000004100 */
[CC--:B------:R-:W-:Y:S01]  /*f900*/  FMUL.FTZ R65, R61.reuse, R102.reuse ;  /* 0x000000663d417220 */ /* 0x0c0fe20000410000 */
[----:B------:R-:W-:Y:S02]  /*f910*/  HADD2.F32 R93, -RZ, R67.H1_H1 ;  /* 0x30000043ff5d7230 */ /* 0x000fe40000004100 */
[-C--:B------:R-:W-:Y:S01]  /*f920*/  FMUL.FTZ R105, R61, R101.reuse ;  /* 0x000000653d697220 */ /* 0x080fe20000410000 */
[----:B------:R-:W-:Y:S02]  /*f930*/  HADD2.F32 R67, -RZ, R104.H0_H0 ;  /* 0x20000068ff437230 */ /* 0x000fe40000004100 */
[C---:B------:R-:W-:Y:S01]  /*f940*/  FFMA.FTZ R61, R94.reuse, R101, -R65 ;  /* 0x000000655e3d7223 */ /* 0x040fe20000010841 */
[----:B------:R-:W-:Y:S02]  /*f950*/  HADD2.F32 R97, -RZ, R64.H0_H0 ;  /* 0x20000040ff617230 */ /* 0x000fe40000004100 */
[----:B------:R-:W-:Y:S01]  /*f960*/  FFMA.FTZ R65, R94, R102, R105 ;  /* 0x000000665e417223 */ /* 0x000fe20000010069 */
[----:B------:R-:W-:-:S02]  /*f970*/  HADD2.F32 R104, -RZ, R90.H1_H1 ;  /* 0x3000005aff687230 */ /* 0x000fc40000004100 */
[C---:B------:R-:W-:Y:S01]  /*f980*/  FMUL.FTZ R101, R98.reuse, R103 ;  /* 0x0000006762657220 */ /* 0x040fe20000410000 */
[----:B------:R-:W-:Y:S02]  /*f990*/  HADD2.F32 R102, -RZ, R90.H0_H0 ;  /* 0x2000005aff667230 */ /* 0x000fe40000004100 */
[-C--:B------:R-:W-:Y:S01]  /*f9a0*/  FMUL.FTZ R105, R98, R67.reuse ;  /* 0x0000004362697220 */ /* 0x080fe20000410000 */
[----:B------:R-:W-:Y:S02]  /*f9b0*/  HADD2.F32 R99, -RZ, R66.H0_H0 ;  /* 0x20000042ff637230 */ /* 0x000fe40000004100 */
[C---:B------:R-:W-:Y:S01]  /*f9c0*/  FMUL.FTZ R106, R97.reuse, R104 ;  /* 0x00000068616a7220 */ /* 0x040fe20000410000 */
[--C-:B------:R-:W-:Y:S02]  /*f9d0*/  HADD2.F32 R98, -RZ, R89.reuse.H1_H1 ;  /* 0x30000059ff627230 */ /* 0x100fe40000004100 */
[C---:B------:R-:W-:Y:S01]  /*f9e0*/  FFMA.FTZ R90, R96.reuse, R67, -R101 ;  /* 0x00000043605a7223 */ /* 0x040fe20000010865 */
[----:B------:R-:W-:Y:S01]  /*f9f0*/  FFMA.FTZ R94, R96, R103, R105 ;  /* 0x00000067605e7223 */ /* 0x000fe20000010069 */
[-C--:B------:R-:W-:Y:S01]  /*fa00*/  FMUL.FTZ R97, R97, R102.reuse ;  /* 0x0000006661617220 */ /* 0x080fe20000410000 */
[----:B------:R-:W-:Y:S01]  /*fa10*/  FFMA.FTZ R67, R95, R102, -R106 ;  /* 0x000000665f437223 */ /* 0x000fe2000001086a */
[----:B------:R-:W-:-:S02]  /*fa20*/  HADD2.F32 R96, -RZ, R89.H0_H0 ;  /* 0x20000059ff607230 */ /* 0x000fc40000004100 */
[----:B------:R-:W-:Y:S01]  /*fa30*/  FMUL.FTZ R102, R99, R98 ;  /* 0x0000006263667220 */ /* 0x000fe20000410000 */
[--C-:B------:R-:W-:Y:S02]  /*fa40*/  HADD2.F32 R89, -RZ, R88.reuse.H0_H0 ;  /* 0x20000058ff597230 */ /* 0x100fe40000004100 */
[----:B------:R-:W-:Y:S01]  /*fa50*/  FFMA.FTZ R97, R95, R104, R97 ;  /* 0x000000685f617223 */ /* 0x000fe20000010061 */
[----:B------:R-:W-:Y:S02]  /*fa60*/  HADD2.F32 R88, -RZ, R88.H1_H1 ;  /* 0x30000058ff587230 */ /* 0x000fe40000004100 */
[-C--:B------:R-:W-:Y:S01]  /*fa70*/  FMUL.FTZ R104, R99, R96.reuse ;  /* 0x0000006063687220 */ /* 0x080fe20000410000 */
[----:B------:R-:W-:Y:S01]  /*fa80*/  FFMA.FTZ R102, R45, R96, -R102 ;  /* 0x000000602d667223 */ /* 0x000fe20000010866 */
[----:B------:R-:W-:Y:S02]  /*fa90*/  HADD2.F32 R96, -RZ, R46.H0_H0 ;  /* 0x2000002eff607230 */ /* 0x000fe40000004100 */
[----:B------:R-:W-:-:S02]  /*faa0*/  HADD2.F32 R47, -RZ, R63.H0_H0 ;  /* 0x2000003fff2f7230 */ /* 0x000fc40000004100 */
[C---:B------:R-:W-:Y:S01]  /*fab0*/  FMUL.FTZ R106, R100.reuse, R88 ;  /* 0x00000058646a7220 */ /* 0x040fe20000410000 */
[----:B------:R-:W-:Y:S02]  /*fac0*/  HADD2.F32 R46, -RZ, R35.H0_H0 ;  /* 0x20000023ff2e7230 */ /* 0x000fe40000004100 */
[-C--:B------:R-:W-:Y:S01]  /*fad0*/  FMUL.FTZ R35, R100, R89.reuse ;  /* 0x0000005964237220 */ /* 0x080fe20000410000 */
[----:B------:R-:W-:Y:S02]  /*fae0*/  HADD2.F32 R63, -RZ, R63.H1_H1 ;  /* 0x3000003fff3f7230 */ /* 0x000fe40000004100 */
[----:B------:R-:W-:Y:S01]  /*faf0*/  FFMA.FTZ R104, R45, R98, R104 ;  /* 0x000000622d687223 */ /* 0x000fe20000010068 */
[C---:B------:R-:W-:Y:S01]  /*fb00*/  FFMA.FTZ R106, R47.reuse, R89, -R106 ;  /* 0x000000592f6a7223 */ /* 0x040fe2000001086a */
[----:B------:R-:W-:Y:S01]  /*fb10*/  FFMA.FTZ R88, R47, R88, R35 ;  /* 0x000000582f587223 */ /* 0x000fe20000010023 */
[----:B------:R-:W-:Y:S02]  /*fb20*/  HADD2.F32 R64, -RZ, R64.H1_H1 ;  /* 0x30000040ff407230 */ /* 0x000fe40000004100 */
[----:B------:R-:W-:Y:S01]  /*fb30*/  FMUL.FTZ R98, R93, R96 ;  /* 0x000000605d627220 */ /* 0x000fe20000410000 */
[----:B------:R-:W-:-:S02]  /*fb40*/  HADD2.F32 R66, -RZ, R66.H1_H1 ;  /* 0x30000042ff427230 */ /* 0x000fc40000004100 */
        /* <DEDUP_REMOVED lines=26> */
.L_x_2856:
[----:B------:R-:W-:Y:S05]  /*fcf0*/  BSYNC B2 ;  /* 0x0000000000027941 */ /* 0x000fea0003800000 */
.L_x_2855:
        /* <DEDUP_REMOVED lines=8> */
[----:B------:R-:W-:Y:S01]  /*fd80*/  SHF.R.U32.HI R93, RZ, 0x10, R29 ;  /* 0x00000010ff5d7819 */ /* 0x000fe2000001161d */
[----:B------:R-:W-:Y:S01]  /*fd90*/  HADD2.F32 R65, -RZ, R65.H0_H0 ;  /* 0x20000041ff417230 */ /* 0x000fe20000004100 */
[----:B------:R-:W-:Y:S02]  /*fda0*/  LEA.HI R35, R35, R32, RZ, 0x3 ;  /* 0x0000002023237211 */ /* 0x000fe400078f18ff */
[----:B------:R-:W-:-:S02]  /*fdb0*/  LOP3.LUT R32, R180, 0x38, R33, 0xf8, !PT ;  /* 0x00000038b4207812 */ /* 0x000fc400078ef821 */
[----:B------:R-:W-:Y:S02]  /*fdc0*/  SHF.L.U32 R35, R35, 0xa, RZ ;  /* 0x0000000a23237819 */ /* 0x000fe400000006ff */
[----:B------:R-:W-:Y:S02]  /*fdd0*/  LOP3.LUT R44, R32, R181, RZ, 0x3c, !PT ;  /* 0x000000b5202c7212 */ /* 0x000fe400078e3cff */
[----:B------:R-:W-:Y:S02]  /*fde0*/  LOP3.LUT R45, R35, 0x7fffe000, RZ, 0xc0, !PT ;  /* 0x7fffe000232d7812 */ /* 0x000fe400078ec0ff */
[----:B------:R-:W0:Y:S01]  /*fdf0*/  LDS.128 R32, [R219] ;  /* 0x00000000db207984 */ /* 0x000e220000000c00 */
[----:B------:R-:W-:Y:S02]  /*fe00*/  SHF.R.U64 R40, R40, 0x10, R41 ;  /* 0x0000001028287819 */ /* 0x000fe40000001229 */
[----:B------:R-:W-:Y:S02]  /*fe10*/  IADD3 R45, R44, R45, R182 ;  /* 0x0000002d2c2d7210 */ /* 0x000fe40007ffe0b6 */
[----:B------:R-:W-:-:S02]  /*fe20*/  SHF.R.U64 R28, R28, 0x10, R29 ;  /* 0x000000101c1c7819 */ /* 0x000fc4000000121d */
[--C-:B------:R-:W-:Y:S01]  /*fe30*/  SHF.R.U64 R29, R30, 0x10, R31.reuse ;  /* 0x000000101e1d7819 */ /* 0x100fe2000000121f */
[----:B------:R-:W-:Y:S01]  /*fe40*/  IMAD R60, R45, 0x2, R2 ;  /* 0x000000022d3c7824 */ /* 0x000fe200078e0202 */
[----:B------:R-:W-:Y:S02]  /*fe50*/  SHF.R.U32.HI R91, RZ, 0x10, R31 ;  /* 0x00000010ff5b7819 */ /* 0x000fe4000001161f */
[--C-:B------:R-:W-:Y:S01]  /*fe60*/  SHF.R.U64 R30, R42, 0x10, R43.reuse ;  /* 0x000000102a1e7819 */ /* 0x100fe2000000122b */
[----:B------:R-:W-:Y:S01]  /*fe70*/  HADD2.F32 R29, -RZ, R29.H0_H0 ;  /* 0x2000001dff1d7230 */ /* 0x000fe20000004100 */
[----:B------:R-:W1:Y:S01]  /*fe80*/  LDS.128 R44, [R60+0xc400] ;  /* 0x00c400003c2c7984 */ /* 0x000e620000000c00 */
[----:B------:R-:W-:Y:S01]  /*fe90*/  SHF.R.U32.HI R89, RZ, 0x10, R43 ;  /* 0x00000010ff597819 */ /* 0x000fe2000001162b */
        /* <DEDUP_REMOVED lines=13> */
[----:B------:R-:W-:Y:S01]  /*ff70*/  FMUL.FTZ R94, R62, R65 ;  /* 0x000000413e5e7220 */ /* 0x000fe20000410000 */
[----:B------:R-:W-:Y:S01]  /*ff80*/  FFMA.FTZ R67, R41, R66, -R88 ;  /* 0x0000004229437223 */ /* 0x000fe20000010858 */
[----:B------:R-:W-:-:S02]  /*ff90*/  HADD2.F32 R88, -RZ, R83.H0_H0 ;  /* 0x20000053ff587230 */ /* 0x000fc40000004100 */
[----:B------:R-:W-:Y:S01]  /*ffa0*/  FFMA.FTZ R92, R41, R90, R92 ;  /* 0x0000005a295c7223 */ /* 0x000fe2000001005c */
[----:B------:R-:W-:Y:S02]  /*ffb0*/  HADD2.F32 R66, -RZ, R85.H0_H0 ;  /* 0x20000055ff427230 */ /* 0x000fe40000004100 */
[-C--:B------:R-:W-:Y:S01]  /*ffc0*/  FMUL.FTZ R90, R62, R61.reuse ;  /* 0x0000003d3e5a7220 */ /* 0x080fe20000410000 */
[----:B------:R-:W-:Y:S01]  /*ffd0*/  FFMA.FTZ R94, R33, R61, -R94 ;  /* 0x0000003d215e7223 */ /* 0x000fe2000001085e */
[----:B------:R-:W-:Y:S02]  /*ffe0*/  HADD2.F32 R63, -RZ, R46.H0_H0 ;  /* 0x2000002eff3f7230 */ /* 0x000fe40000004100 */
[C---:B------:R-:W-:Y:S01]  /*fff0*/  FMUL.FTZ R62, R45.reuse, R88 ;  /* 0x000000582d3e7220 */ /* 0x040fe20000410000 */
[----:B------:R-:W-:Y:S02]  /*10000*/  HADD2.F32 R41, -RZ, R84.H0_H0 ;  /* 0x20000054ff297230 */ /* 0x000fe40000004100 */
[----:B------:R-:W-:Y:S01]  /*10010*/  FMUL.FTZ R61, R45, R66 ;  /* 0x000000422d3d7220 */ /* 0x000fe20000410000 */
[----:B------:R-:W-:Y:S01]  /*10020*/  FFMA.FTZ R65, R33, R65, R90 ;  /* 0x0000004121417223 */ /* 0x000fe2000001005a */
[----:B------:R-:W-:-:S02]  /*10030*/  HADD2.F32 R33, -RZ, R86.H0_H0 ;  /* 0x20000056ff217230 */ /* 0x000fc40000004100 */
[C---:B------:R-:W-:Y:S01]  /*10040*/  FFMA.FTZ R45, R31.reuse, R66, -R62 ;  /* 0x000000421f2d7223 */ /* 0x040fe2000001083e */
[----:B------:R-:W-:Y:S01]  /*10050*/  FFMA.FTZ R61, R31, R88, R61 ;  /* 0x000000581f3d7223 */ /* 0x000fe2000001003d */
[--C-:B------:R-:W-:Y:S02]  /*10060*/  HADD2.F32 R64, -RZ, R47.reuse.H0_H0 ;  /* 0x2000002fff407230 */ /* 0x100fe40000004100 */
[C---:B------:R-:W-:Y:S01]  /*10070*/  FMUL.FTZ R31, R63.reuse, R41 ;  /* 0x000000293f1f7220 */ /* 0x040fe20000410000 */
[----:B------:R-:W-:Y:S02]  /*10080*/  HADD2.F32 R86, -RZ, R86.H1_H1 ;  /* 0x30000056ff567230 */ /* 0x000fe40000004100 */
[-C--:B------:R-:W-:Y:S01]  /*10090*/  FMUL.FTZ R83, R63, R33.reuse ;  /* 0x000000213f537220 */ /* 0x080fe20000410000 */
[----:B------:R-:W-:Y:S02]  /*100a0*/  HADD2.F32 R84, -RZ, R84.H1_H1 ;  /* 0x30000054ff547230 */ /* 0x000fe40000004100 */
[----:B------:R-:W-:Y:S01]  /*100b0*/  FFMA.FTZ R63, R42, R33, -R31 ;  /* 0x000000212a3f7223 */ /* 0x000fe2000001081f */
[----:B------:R-:W-:-:S02]  /*100c0*/  HADD2.F32 R47, -RZ, R47.H1_H1 ;  /* 0x3000002fff2f7230 */ /* 0x000fc40000004100 */
[C---:B------:R-:W-:Y:S01]  /*100d0*/  FMUL.FTZ R31, R64.reuse, R86 ;  /* 0x00000056401f7220 */ /* 0x040fe20000410000 */
[----:B------:R-:W-:Y:S02]  /*100e0*/  HADD2.F32 R66, -RZ, R89.H0_H0 ;  /* 0x20000059ff427230 */ /* 0x000fe40000004100 */
[----:B------:R-:W-:Y:S01]  /*100f0*/  FMUL.FTZ R88, R64, R84 ;  /* 0x0000005440587220 */ /* 0x000fe20000410000 */
[----:B------:R-:W-:Y:S02]  /*10100*/  HADD2.F32 R62, -RZ, R91.H0_H0 ;  /* 0x2000005bff3e7230 */ /* 0x000fe40000004100 */
[----:B------:R-:W-:Y:S01]  /*10110*/  FFMA.FTZ R83, R42, R41, R83 ;  /* 0x000000292a537223 */ /* 0x000fe20000010053 */
[----:B------:R-:W-:Y:S02]  /*10120*/  HADD2.F32 R44, -RZ, R44.H1_H1 ;  /* 0x3000002cff2c7230 */ /* 0x000fe40000004100 */
[----:B------:R-:W-:Y:S01]  /*10130*/  FMUL.FTZ R42, R47, R66 ;  /* 0x000000422f2a7220 */ /* 0x000fe20000410000 */
[----:B------:R-:W-:-:S02]  /*10140*/  HADD2.F32 R46, -RZ, R46.H1_H1 ;  /* 0x3000002eff2e7230 */ /* 0x000fc40000004100 */
[----:B------:R-:W-:Y:S01]  /*10150*/  FFMA.FTZ R84, R43, R84, R31 ;  /* 0x000000542b547223 */ /* 0x000fe2000001001f */
[----:B------:R-:W-:Y:S01]  /*10160*/  FMUL.FTZ R64, R47, R62 ;  /* 0x0000003e2f407220 */ /* 0x000fe20000410000 */
[----:B------:R-:W-:Y:S02]  /*10170*/  HADD2.F32 R33, -RZ, R40.H0_H0 ;  /* 0x20000028ff217230 */ /* 0x000fe40000004100 */
[----:B------:R-:W-:Y:S01]  /*10180*/  FFMA.FTZ R88, R43, R86, -R88 ;  /* 0x000000562b587223 */ /* 0x000fe20000010858 */
[----:B------:R-:W-:Y:S02]  /*10190*/  HADD2.F32 R41, -RZ, R30.H0_H0 ;  /* 0x2000001eff297230 */ /* 0x000fe40000004100 */
[C---:B------:R-:W-:Y:S01]  /*101a0*/  FFMA.FTZ R47, R35.reuse, R62, -R42 ;  /* 0x0000003e232f7223 */ /* 0x040fe2000001082a */
[----:B------:R-:W-:Y:S02]  /*101b0*/  HADD2.F32 R31, -RZ, R28.H0_H0 ;  /* 0x2000001cff1f7230 */ /* 0x000fe40000004100 */
[----:B------:R-:W-:Y:S01]  /*101c0*/  FFMA.FTZ R85, R35, R66, R64 ;  /* 0x0000004223557223 */ /* 0x000fe20000010040 */
[----:B------:R-:W-:-:S02]  /*101d0*/  HADD2.F32 R34, -RZ, R34.H1_H1 ;  /* 0x30000022ff227230 */ /* 0x000fc40000004100 */
        /* <DEDUP_REMOVED lines=8> */
[----:B------:R-:W-:Y:S02]  /*10260*/  F2FP.F16.F32.PACK_AB R31, R47, R88 ;  /* 0x000000582f1f723e */ /* 0x000fe400000000ff */
        /* <DEDUP_REMOVED lines=9> */
.L_x_2858:
[----:B------:R-:W-:Y:S05]  /*10300*/  BSYNC B2 ;  /* 0x0000000000027941 */ /* 0x000fea0003800000 */
.L_x_2857:
[----:B------:R-:W-:Y:S05]  /*10310*/  @P2 BRA `(.L_x_2854) ;  /* 0x0000000400782947 */ /* 0x000fea0003800000 */
[----:B------:R-:W-:Y:S01]  /*10320*/  LEA.HI R87, R87, R166, RZ, 0x1d ;  /* 0x000000a657577211 */ /* 0x000fe200078fe8ff */
[----:B------:R-:W-:Y:S01]  /*10330*/  HADD2.F32 R41, -RZ, R78.H1_H1 ;  /* 0x3000004eff297230 */ /* 0x000fe20000004100 */
[----:B------:R-:W-:Y:S01]  /*10340*/  SHF.R.U64 R63, R36, 0x10, R37 ;  /* 0x00000010243f7819 */ /* 0x000fe20000001225 */
[--C-:B------:R-:W-:Y:S01]  /*10350*/  HADD2.F32 R42, -RZ, R76.reuse.H1_H1 ;  /* 0x3000004cff2a7230 */ /* 0x100fe20000004100 */
[----:B-1----:R-:W-:Y:S01]  /*10360*/  SHF.R.S32.HI R28, RZ, 0x1f, R87 ;  /* 0x0000001fff1c7819 */ /* 0x002fe20000011457 */
[----:B------:R-:W-:Y:S01]  /*10370*/  IMAD.SHL.U32 R29, R87, 0x8, RZ ;  /* 0x00000008571d7824 */ /* 0x000fe200078e00ff */
[----:B------:R-:W-:Y:S01]  /*10380*/  SHF.R.U32.HI R43, RZ, 0x10, R25 ;  /* 0x00000010ff2b7819 */ /* 0x000fe20000011619 */
[----:B------:R-:W-:Y:S01]  /*10390*/  HADD2.F32 R76, -RZ, R76.H0_H0 ;  /* 0x2000004cff4c7230 */ /* 0x000fe20000004100 */
[----:B------:R-:W-:Y:S01]  /*103a0*/  LEA.HI R87, R28, R87, RZ, 0x3 ;  /* 0x000000571c577211 */ /* 0x000fe200078f18ff */
[----:B------:R-:W-:Y:S01]  /*103b0*/  HADD2.F32 R78, -RZ, R78.H0_H0 ;  /* 0x2000004eff4e7230 */ /* 0x000fe20000004100 */
[----:B------:R-:W-:-:S02]  /*103c0*/  LOP3.LUT R28, R180, 0x38, R29, 0xf8, !PT ;  /* 0x00000038b41c7812 */ /* 0x000fc400078ef81d */
[----:B------:R-:W-:Y:S02]  /*103d0*/  SHF.L.U32 R87, R87, 0xa, RZ ;  /* 0x0000000a57577819 */ /* 0x000fe400000006ff */
[----:B0-----:R-:W-:Y:S02]  /*103e0*/  LOP3.LUT R32, R28, R181, RZ, 0x3c, !PT ;  /* 0x000000b51c207212 */ /* 0x001fe400078e3cff */
[----:B------:R-:W-:Y:S01]  /*103f0*/  LOP3.LUT R87, R87, 0x7fffe000, RZ, 0xc0, !PT ;  /* 0x7fffe00057577812 */ /* 0x000fe200078ec0ff */
[----:B------:R-:W0:Y:S01]  /*10400*/  LDS.128 R28, [R217] ;  /* 0x00000000d91c7984 */ /* 0x000e220000000c00 */
[----:B------:R-:W-:Y:S02]  /*10410*/  SHF.R.U32.HI R44, RZ, 0x10, R37 ;  /* 0x00000010ff2c7819 */ /* 0x000fe40000011625 */
[----:B------:R-:W-:Y:S02]  /*10420*/  IADD3 R87, R32, R87, R182 ;  /* 0x0000005720577210 */ /* 0x000fe40007ffe0b6 */
[----:B------:R-:W-:Y:S01]  /*10430*/  SHF.R.U64 R65, R24, 0x10, R25 ;  /* 0x0000001018417819 */ /* 0x000fe20000001219 */
[----:B------:R-:W-:Y:S01]  /*10440*/  HADD2.F32 R44, -RZ, R44.H0_H0 ;  /* 0x2000002cff2c7230 */ /* 0x000fe20000004100 */
[----:B------:R-:W-:Y:S01]  /*10450*/  SHF.R.U64 R61, R38, 0x10, R39 ;  /* 0x00000010263d7819 */ /* 0x000fe20000001227 */
[----:B------:R-:W-:Y:S01]  /*10460*/  IMAD R40, R87, 0x2, R2 ;  /* 0x0000000257287824 */ /* 0x000fe200078e0202 */
[----:B------:R-:W-:-:S02]  /*10470*/  SHF.R.U64 R64, R26, 0x10, R27 ;  /* 0x000000101a407819 */ /* 0x000fc4000000121b */
[----:B------:R-:W-:Y:S02]  /*10480*/  SHF.R.U32.HI R45, RZ, 0x10, R39 ;  /* 0x00000010ff2d7819 */ /* 0x000fe40000011627 */
[----:B------:R-:W1:Y:S01]  /*10490*/  LDS.128 R32, [R40+0xc400] ;  /* 0x00c4000028207984 */ /* 0x000e620000000c00 */
[----:B------:R-:W-:Y:S01]  /*104a0*/  SHF.R.U32.HI R47, RZ, 0x10, R27 ;  /* 0x00000010ff2f7819 */ /* 0x000fe2000001161b */
[--C-:B0-----:R-:W-:Y:S02]  /*104b0*/  HADD2.F32 R25, -RZ, R29.reuse.H0_H0 ;  /* 0x2000001dff197230 */ /* 0x101fe40000004100 */
[----:B------:R-:W-:Y:S02]  /*104c0*/  HADD2.F32 R24, -RZ, R28.H0_H0 ;  /* 0x2000001cff187230 */ /* 0x000fe40000004100 */
[----:B------:R-:W-:Y:S02]  /*104d0*/  HADD2.F32 R29, -RZ, R29.H1_H1 ;  /* 0x3000001dff1d7230 */ /* 0x000fe40000004100 */
        /* <DEDUP_REMOVED lines=14> */
[----:B------:R-:W-:Y:S01]  /*105c0*/  FMUL.FTZ R42, R37, R36 ;  /* 0x00000024252a7220 */ /* 0x000fe20000410000 */
[----:B------:R-:W-:Y:S02]  /*105d0*/  HADD2.F32 R38, -RZ, R34.H0_H0 ;  /* 0x20000022ff267230 */ /* 0x000fe40000004100 */
[----:B------:R-:W-:Y:S01]  /*105e0*/  FMUL.FTZ R33, R33, R78 ;  /* 0x0000004e21217220 */ /* 0x000fe20000410000 */
[----:B------:R-:W-:-:S02]  /*105f0*/  HADD2.F32 R37, -RZ, R77.H0_H0 ;  /* 0x2000004dff257230 */ /* 0x000fc40000004100 */
[C---:B------:R-:W-:Y:S01]  /*10600*/  FFMA.FTZ R78, R24.reuse, R78, -R25 ;  /* 0x0000004e184e7223 */ /* 0x040fe20000010819 */
[C---:B------:R-:W-:Y:S01]  /*10610*/  FFMA.FTZ R43, R29.reuse, R44, R42 ;  /* 0x0000002c1d2b7223 */ /* 0x040fe2000001002a */
[----:B------:R-:W-:Y:S02]  /*10620*/  HADD2.F32 R25, -RZ, R79.H0_H0 ;  /* 0x2000004fff197230 */ /* 0x000fe40000004100 */
[----:B------:R-:W-:Y:S01]  /*10630*/  FFMA.FTZ R41, R29, R36, -R62 ;  /* 0x000000241d297223 */ /* 0x000fe2000001083e */
[----:B------:R-:W-:Y:S02]  /*10640*/  HADD2.F32 R39, -RZ, R35.H0_H0 ;  /* 0x20000023ff277230 */ /* 0x000fe40000004100 */
[----:B------:R-:W-:Y:S01]  /*10650*/  FFMA.FTZ R76, R24, R76, R33 ;  /* 0x0000004c184c7223 */ /* 0x000fe20000010021 */
[----:B------:R-:W-:Y:S02]  /*10660*/  HADD2.F32 R42, -RZ, R77.H1_H1 ;  /* 0x3000004dff2a7230 */ /* 0x000fe40000004100 */
[----:B------:R-:W-:Y:S01]  /*10670*/  FMUL.FTZ R29, R38, R37 ;  /* 0x00000025261d7220 */ /* 0x000fe20000410000 */
[----:B------:R-:W-:-:S02]  /*10680*/  HADD2.F32 R24, -RZ, R79.H1_H1 ;  /* 0x3000004fff187230 */ /* 0x000fc40000004100 */
[-C--:B------:R-:W-:Y:S01]  /*10690*/  FMUL.FTZ R33, R38, R25.reuse ;  /* 0x0000001926217220 */ /* 0x080fe20000410000 */
[----:B------:R-:W-:Y:S02]  /*106a0*/  HADD2.F32 R35, -RZ, R35.H1_H1 ;  /* 0x30000023ff237230 */ /* 0x000fe40000004100 */
[C---:B------:R-:W-:Y:S01]  /*106b0*/  FFMA.FTZ R44, R26.reuse, R25, -R29 ;  /* 0x000000191a2c7223 */ /* 0x040fe2000001081d */
[----:B------:R-:W-:Y:S02]  /*106c0*/  HADD2.F32 R38, -RZ, R45.H0_H0 ;  /* 0x2000002dff267230 */ /* 0x000fe40000004100 */
[C---:B------:R-:W-:Y:S01]  /*106d0*/  FMUL.FTZ R62, R39.reuse, R42 ;  /* 0x0000002a273e7220 */ /* 0x040fe20000410000 */
[----:B------:R-:W-:Y:S02]  /*106e0*/  HADD2.F32 R36, -RZ, R47.H0_H0 ;  /* 0x2000002fff247230 */ /* 0x000fe40000004100 */
[-C--:B------:R-:W-:Y:S01]  /*106f0*/  FMUL.FTZ R25, R39, R24.reuse ;  /* 0x0000001827197220 */ /* 0x080fe20000410000 */
        /* <DEDUP_REMOVED lines=32> */
.L_x_2854:
[----:B------:R-:W-:Y:S05]  /*10900*/  BSYNC B1 ;  /* 0x0000000000017941 */ /* 0x000fea0003800000 */
.L_x_2853:
        /* <DEDUP_REMOVED lines=11> */
[----:B------:R-:W-:Y:S01]  /*109c0*/  HADD2.F32 R38, -RZ, R81.H1_H1 ;  /* 0x30000051ff267230 */ /* 0x000fe20000004100 */
[----:B------:R-:W-:Y:S01]  /*109d0*/  SHF.R.S32.HI R27, RZ, 0x1f, R24 ;  /* 0x0000001fff1b7819 */ /* 0x000fe20000011418 */
[----:B------:R-:W-:Y:S01]  /*109e0*/  IMAD.SHL.U32 R25, R24, 0x8, RZ ;  /* 0x0000000818197824 */ /* 0x000fe200078e00ff */
[----:B------:R-:W-:Y:S01]  /*109f0*/  SHF.R.U64 R60, R48, 0x10, R49 ;  /* 0x00000010303c7819 */ /* 0x000fe20000001231 */
[----:B------:R-:W-:Y:S01]  /*10a00*/  HADD2.F32 R40, -RZ, R40.H0_H0 ;  /* 0x20000028ff287230 */ /* 0x000fe20000004100 */
[----:B------:R-:W-:Y:S01]  /*10a10*/  LEA.HI R27, R27, R24, RZ, 0x3 ;  /* 0x000000181b1b7211 */ /* 0x000fe200078f18ff */
[----:B------:R-:W-:Y:S01]  /*10a20*/  HADD2.F32 R75, -RZ, R75.H0_H0 ;  /* 0x2000004bff4b7230 */ /* 0x000fe20000004100 */
[----:B------:R-:W-:Y:S01]  /*10a30*/  LOP3.LUT R25, R176, 0x38, R25, 0xf8, !PT ;  /* 0x00000038b0197812 */ /* 0x000fe200078ef819 */
[----:B------:R-:W-:Y:S01]  /*10a40*/  HADD2.F32 R81, -RZ, R81.H0_H0 ;  /* 0x20000051ff517230 */ /* 0x000fe20000004100 */
[----:B------:R-:W-:-:S02]  /*10a50*/  SHF.L.U32 R27, R27, 0xa, RZ ;  /* 0x0000000a1b1b7819 */ /* 0x000fc400000006ff */
[----:B------:R-:W-:Y:S02]  /*10a60*/  LOP3.LUT R28, R25, R220, RZ, 0x3c, !PT ;  /* 0x000000dc191c7212 */ /* 0x000fe400078e3cff */
[----:B------:R-:W-:Y:S02]  /*10a70*/  LOP3.LUT R29, R27, 0x7fffe000, RZ, 0xc0, !PT ;  /* 0x7fffe0001b1d7812 */ /* 0x000fe400078ec0ff */
[----:B------:R-:W0:Y:S01]  /*10a80*/  LDS.128 R24, [R218] ;  /* 0x00000000da187984 */ /* 0x000e220000000c00 */
[----:B------:R-:W-:Y:S02]  /*10a90*/  SHF.R.U64 R47, R4, 0x10, R5 ;  /* 0x00000010042f7819 */ /* 0x000fe40000001205 */
[----:B------:R-:W-:Y:S02]  /*10aa0*/  IADD3 R29, R28, R29, R183 ;  /* 0x0000001d1c1d7210 */ /* 0x000fe40007ffe0b7 */
[----:B------:R-:W-:Y:S02]  /*10ab0*/  SHF.R.U32.HI R49, RZ, 0x10, R49 ;  /* 0x00000010ff317819 */ /* 0x000fe40000011631 */
        /* <DEDUP_REMOVED lines=16> */
[CC--:B------:R-:W-:Y:S01]  /*10bc0*/  FMUL.FTZ R42, R34.reuse, R39.reuse ;  /* 0x00000027222a7220 */ /* 0x0c0fe20000410000 */
[-C--:B------:R-:W-:Y:S01]  /*10bd0*/  FMUL.FTZ R44, R34, R38.reuse ;  /* 0x00000026222c7220 */ /* 0x080fe20000410000 */
[----:B------:R-:W-:Y:S02]  /*10be0*/  HADD2.F32 R34, -RZ, R49.H0_H0 ;  /* 0x20000031ff227230 */ /* 0x000fe40000004100 */
[----:B------:R-:W-:Y:S01]  /*10bf0*/  FFMA.FTZ R42, R5, R38, -R42 ;  /* 0x00000026052a7223 */ /* 0x000fe2000001082a */
[----:B------:R-:W-:Y:S01]  /*10c00*/  FMUL.FTZ R38, R35, R40 ;  /* 0x0000002823267220 */ /* 0x000fe20000410000 */
[----:B------:R-:W-:Y:S01]  /*10c10*/  FFMA.FTZ R44, R5, R39, R44 ;  /* 0x00000027052c7223 */ /* 0x000fe2000001002c */
[----:B------:R-:W-:Y:S01]  /*10c20*/  FMUL.FTZ R5, R29, R75 ;  /* 0x0000004b1d057220 */ /* 0x000fe20000410000 */
[-C--:B------:R-:W-:Y:S01]  /*10c30*/  FMUL.FTZ R46, R35, R34.reuse ;  /* 0x00000022232e7220 */ /* 0x080fe20000410000 */
[----:B------:R-:W-:Y:S01]  /*10c40*/  FFMA.FTZ R39, R25, R34, -R38 ;  /* 0x0000002219277223 */ /* 0x000fe20000010826 */
[----:B------:R-:W-:Y:S01]  /*10c50*/  FMUL.FTZ R34, R29, R81 ;  /* 0x000000511d227220 */ /* 0x000fe20000410000 */
[----:B------:R-:W-:-:S02]  /*10c60*/  HADD2.F32 R35, -RZ, R80.H0_H0 ;  /* 0x20000050ff237230 */ /* 0x000fc40000004100 */
[C---:B------:R-:W-:Y:S01]  /*10c70*/  FFMA.FTZ R81, R4.reuse, R81, -R5 ;  /* 0x0000005104517223 */ /* 0x040fe20000010805 */
[----:B------:R-:W-:Y:S02]  /*10c80*/  HADD2.F32 R36, -RZ, R30.H0_H0 ;  /* 0x2000001eff247230 */ /* 0x000fe40000004100 */
[----:B------:R-:W-:Y:S01]  /*10c90*/  FFMA.FTZ R41, R25, R40, R46 ;  /* 0x0000002819297223 */ /* 0x000fe2000001002e */
[----:B------:R-:W-:Y:S02]  /*10ca0*/  HADD2.F32 R37, -RZ, R31.H0_H0 ;  /* 0x2000001fff257230 */ /* 0x000fe40000004100 */
[----:B------:R-:W-:Y:S01]  /*10cb0*/  FFMA.FTZ R75, R4, R75, R34 ;  /* 0x0000004b044b7223 */ /* 0x000fe20000010022 */
[----:B------:R-:W-:Y:S02]  /*10cc0*/  HADD2.F32 R5, -RZ, R82.H0_H0 ;  /* 0x20000052ff057230 */ /* 0x000fe40000004100 */
[----:B------:R-:W-:Y:S01]  /*10cd0*/  FMUL.FTZ R25, R36, R35 ;  /* 0x0000002324197220 */ /* 0x000fe20000410000 */
[----:B------:R-:W-:-:S02]  /*10ce0*/  HADD2.F32 R80, -RZ, R80.H1_H1 ;  /* 0x30000050ff507230 */ /* 0x000fc40000004100 */
[----:B------:R-:W-:Y:S02]  /*10cf0*/  HADD2.F32 R82, -RZ, R82.H1_H1 ;  /* 0x30000052ff527230 */ /* 0x000fe40000004100 */
[-C--:B------:R-:W-:Y:S01]  /*10d00*/  FMUL.FTZ R29, R36, R5.reuse ;  /* 0x00000005241d7220 */ /* 0x080fe20000410000 */
[----:B------:R-:W-:Y:S02]  /*10d10*/  HADD2.F32 R31, -RZ, R31.H1_H1 ;  /* 0x3000001fff1f7230 */ /* 0x000fe40000004100 */
[C---:B------:R-:W-:Y:S01]  /*10d20*/  FMUL.FTZ R38, R37.reuse, R80 ;  /* 0x0000005025267220 */ /* 0x040fe20000410000 */
[----:B------:R-:W-:Y:S02]  /*10d30*/  HADD2.F32 R34, -RZ, R43.H0_H0 ;  /* 0x2000002bff227230 */ /* 0x000fe40000004100 */
[----:B------:R-:W-:Y:S01]  /*10d40*/  FMUL.FTZ R37, R37, R82 ;  /* 0x0000005225257220 */ /* 0x000fe20000410000 */
[----:B------:R-:W-:Y:S02]  /*10d50*/  HADD2.F32 R4, -RZ, R50.H0_H0 ;  /* 0x20000032ff047230 */ /* 0x000fe40000004100 */
[C---:B------:R-:W-:Y:S01]  /*10d60*/  FFMA.FTZ R36, R6.reuse, R5, -R25 ;  /* 0x0000000506247223 */ /* 0x040fe20000010819 */
[----:B------:R-:W-:Y:S01]  /*10d70*/  FFMA.FTZ R35, R6, R35, R29 ;  /* 0x0000002306237223 */ /* 0x000fe2000001001d */
[----:B------:R-:W-:-:S02]  /*10d80*/  HADD2.F32 R28, -RZ, R28.H1_H1 ;  /* 0x3000001cff1c7230 */ /* 0x000fc40000004100 */
[----:B------:R-:W-:Y:S01]  /*10d90*/  FMUL.FTZ R6, R31, R34 ;  /* 0x000000221f067220 */ /* 0x000fe20000410000 */
[----:B------:R-:W-:Y:S02]  /*10da0*/  HADD2.F32 R30, -RZ, R30.H1_H1 ;  /* 0x3000001eff1e7230 */ /* 0x000fe40000004100 */
[C---:B------:R-:W-:Y:S01]  /*10db0*/  FFMA.FTZ R38, R7.reuse, R82, -R38 ;  /* 0x0000005207267223 */ /* 0x040fe20000010826 */
        /* <DEDUP_REMOVED lines=27> */
.L_x_2860:
[----:B------:R-:W-:Y:S05]  /*10f70*/  BSYNC B1 ;  /* 0x0000000000017941 */ /* 0x000fea0003800000 */
.L_x_2859:
        /* <DEDUP_REMOVED lines=12> */
[----:B------:R-:W-:Y:S02]  /*11040*/  SHF.L.U32 R7, R7, 0xa, RZ ;  /* 0x0000000a07077819 */ /* 0x000fe400000006ff */
[----:B--2---:R-:W-:Y:S02]  /*11050*/  LOP3.LUT R24, R5, R220, RZ, 0x3c, !PT ;  /* 0x000000dc05187212 */ /* 0x004fe400078e3cff */
[----:B------:R-:W-:Y:S02]  /*11060*/  LOP3.LUT R25, R7, 0x7fffe000, RZ, 0xc0, !PT ;  /* 0x7fffe00007197812 */ /* 0x000fe400078ec0ff */
[----:B------:R-:W0:Y:S01]  /*11070*/  LDS.128 R4, [R216] ;  /* 0x00000000d8047984 */ /* 0x000e220000000c00 */
[----:B------:R-:W-:Y:S02]  /*11080*/  SHF.R.U64 R45, R8, 0x10, R9 ;  /* 0x00000010082d7819 */ /* 0x000fe40000001209 */
[----:B------:R-:W-:Y:S02]  /*11090*/  IADD3 R25, R24, R25, R183 ;  /* 0x0000001918197210 */ /* 0x000fe40007ffe0b7 */
[----:B------:R-:W-:-:S02]  /*110a0*/  SHF.R.U32.HI R52, RZ, 0x10, R53 ;  /* 0x00000010ff347819 */ /* 0x000fc40000011635 */
[----:B------:R-:W-:Y:S01]  /*110b0*/  SHF.R.U64 R43, R10, 0x10, R11 ;  /* 0x000000100a2b7819 */ /* 0x000fe2000000120b */
[----:B------:R-:W-:Y:S01]  /*110c0*/  IMAD R28, R25, 0x2, R2 ;  /* 0x00000002191c7824 */ /* 0x000fe200078e0202 */
[--C-:B------:R-:W-:Y:S02]  /*110d0*/  SHF.R.U64 R46, R54, 0x10, R55.reuse ;  /* 0x00000010362e7819 */ /* 0x100fe40000001237 */
[----:B------:R-:W-:Y:S02]  /*110e0*/  SHF.R.U32.HI R54, RZ, 0x10, R55 ;  /* 0x00000010ff367819 */ /* 0x000fe40000011637 */
        /* <DEDUP_REMOVED lines=13> */
[----:B------:R-:W-:Y:S01]  /*111c0*/  FMUL.FTZ R39, R29, R34 ;  /* 0x000000221d277220 */ /* 0x000fe20000410000 */
        /* <DEDUP_REMOVED lines=8> */
[C---:B------:R-:W-:Y:S01]  /*11250*/  FMUL.FTZ R30, R25.reuse, R34 ;  /* 0x00000022191e7220 */ /* 0x040fe20000410000 */
[----:B------:R-:W-:Y:S02]  /*11260*/  HADD2.F32 R31, -RZ, R26.H0_H0 ;  /* 0x2000001aff1f7230 */ /* 0x000fe40000004100 */
[-C--:B------:R-:W-:Y:S01]  /*11270*/  FMUL.FTZ R25, R25, R8.reuse ;  /* 0x0000000819197220 */ /* 0x080fe20000410000 */
[----:B------:R-:W-:Y:S02]  /*11280*/  HADD2.F32 R29, -RZ, R70.H0_H0 ;  /* 0x20000046ff1d7230 */ /* 0x000fe40000004100 */
[----:B------:R-:W-:Y:S01]  /*11290*/  FFMA.FTZ R35, R5, R8, -R30 ;  /* 0x0000000805237223 */ /* 0x000fe2000001081e */
[----:B------:R-:W-:Y:S01]  /*112a0*/  FFMA.FTZ R40, R9, R36, R40 ;  /* 0x0000002409287223 */ /* 0x000fe20000010028 */
[----:B------:R-:W-:-:S02]  /*112b0*/  HADD2.F32 R8, -RZ, R73.H0_H0 ;  /* 0x20000049ff087230 */ /* 0x000fc40000004100 */
[----:B------:R-:W-:Y:S01]  /*112c0*/  FFMA.FTZ R36, R5, R34, R25 ;  /* 0x0000002205247223 */ /* 0x000fe20000010019 */
[----:B------:R-:W-:Y:S02]  /*112d0*/  HADD2.F32 R33, -RZ, R27.H0_H0 ;  /* 0x2000001bff217230 */ /* 0x000fe40000004100 */
        /* <DEDUP_REMOVED lines=8> */
[-C--:B------:R-:W-:Y:S01]  /*11360*/  FMUL.FTZ R33, R33, R30.reuse ;  /* 0x0000001e21217220 */ /* 0x080fe20000410000 */
[----:B------:R-:W-:Y:S02]  /*11370*/  HADD2.F32 R8, -RZ, R54.H0_H0 ;  /* 0x20000036ff087230 */ /* 0x000fe40000004100 */
[C---:B------:R-:W-:Y:S01]  /*11380*/  FFMA.FTZ R42, R11.reuse, R30, -R42 ;  /* 0x0000001e0b2a7223 */ /* 0x040fe2000001082a */
[----:B------:R-:W-:Y:S02]  /*11390*/  HADD2.F32 R24, -RZ, R24.H1_H1 ;  /* 0x30000018ff187230 */ /* 0x000fe40000004100 */
[----:B------:R-:W-:Y:S01]  /*113a0*/  FFMA.FTZ R33, R11, R70, R33 ;  /* 0x000000460b217223 */ /* 0x000fe20000010021 */
[C---:B------:R-:W-:Y:S01]  /*113b0*/  FMUL.FTZ R44, R27.reuse, R34 ;  /* 0x000000221b2c7220 */ /* 0x040fe20000410000 */
[----:B------:R-:W-:Y:S01]  /*113c0*/  FMUL.FTZ R30, R27, R8 ;  /* 0x000000081b1e7220 */ /* 0x000fe20000410000 */
[----:B------:R-:W-:-:S02]  /*113d0*/  HADD2.F32 R11, -RZ, R45.H0_H0 ;  /* 0x2000002dff0b7230 */ /* 0x000fc40000004100 */
[----:B------:R-:W-:Y:S01]  /*113e0*/  FFMA.FTZ R10, R10, R29, R9 ;  /* 0x0000001d0a0a7223 */ /* 0x000fe20000010009 */
[----:B------:R-:W-:Y:S02]  /*113f0*/  HADD2.F32 R5, -RZ, R47.H0_H0 ;  /* 0x2000002fff057230 */ /* 0x000fe40000004100 */
[C---:B------:R-:W-:Y:S01]  /*11400*/  FFMA.FTZ R41, R7.reuse, R8, -R44 ;  /* 0x0000000807297223 */ /* 0x040fe2000001082c */
[----:B------:R-:W-:Y:S02]  /*11410*/  HADD2.F32 R26, -RZ, R26.H1_H1 ;  /* 0x3000001aff1a7230 */ /* 0x000fe40000004100 */
[----:B------:R-:W-:Y:S01]  /*11420*/  FFMA.FTZ R30, R7, R34, R30 ;  /* 0x00000022071e7223 */ /* 0x000fe2000001001e */
[----:B------:R-:W-:Y:S02]  /*11430*/  HADD2.F32 R25, -RZ, R43.H0_H0 ;  /* 0x2000002bff197230 */ /* 0x000fe40000004100 */
[----:B------:R-:W-:Y:S01]  /*11440*/  FMUL.FTZ R7, R24, R11 ;  /* 0x0000000b18077220 */ /* 0x000fe20000410000 */
[----:B------:R-:W-:-:S02]  /*11450*/  HADD2.F32 R9, -RZ, R46.H0_H0 ;  /* 0x2000002eff097230 */ /* 0x000fc40000004100 */
[----:B------:R-:W-:Y:S01]  /*11460*/  FMUL.FTZ R24, R24, R5 ;  /* 0x0000000518187220 */ /* 0x000fe20000410000 */
[----:B------:R-:W-:Y:S02]  /*11470*/  HADD2.F32 R6, -RZ, R6.H1_H1 ;  /* 0x30000006ff067230 */ /* 0x000fe40000004100 */
[----:B------:R-:W-:Y:S01]  /*11480*/  FMUL.FTZ R29, R26, R25 ;  /* 0x000000191a1d7220 */ /* 0x000fe20000410000 */
[----:B------:R-:W-:Y:S01]  /*11490*/  FFMA.FTZ R8, R4, R5, -R7 ;  /* 0x0000000504087223 */ /* 0x000fe20000010807 */
[----:B------:R-:W-:Y:S01]  /*114a0*/  FMUL.FTZ R26, R26, R9 ;  /* 0x000000091a1a7220 */ /* 0x000fe20000410000 */
[----:B------:R-:W-:Y:S01]  /*114b0*/  FFMA.FTZ R27, R4, R11, R24 ;  /* 0x0000000b041b7223 */ /* 0x000fe20000010018 */
[C---:B------:R-:W-:Y:S01]  /*114c0*/  FFMA.FTZ R24, R6.reuse, R9, -R29 ;  /* 0x0000000906187223 */ /* 0x040fe2000001081d */
[----:B------:R-:W-:Y:S01]  /*114d0*/  F2FP.F16.F32.PACK_AB R7, R41, R42 ;  /* 0x0000002a2907723e */ /* 0x000fe200000000ff */
        /* <DEDUP_REMOVED lines=10> */
.L_x_2862:
[----:B------:R-:W-:Y:S05]  /*11580*/  BSYNC B1 ;  /* 0x0000000000017941 */ /* 0x000fea0003800000 */
.L_x_2861:
[----:B------:R-:W-:Y:S05]  /*11590*/  @P2 BRA `(.L_x_2834) ;  /* 0x0000000400782947 */ /* 0x000fea0003800000 */
[----:B------:R-:W-:Y:S01]  /*115a0*/  LEA.HI R32, R32, R166, RZ, 0x1d ;  /* 0x000000a620207211 */ /* 0x000fe200078fe8ff */
[--C-:B--2---:R-:W-:Y:S01]  /*115b0*/  HADD2.F32 R29, -RZ, R20.reuse.H1_H1 ;  /* 0x30000014ff1d7230 */ /* 0x104fe20000004100 */
[--C-:B------:R-:W-:Y:S01]  /*115c0*/  SHF.R.U64 R41, R56, 0x10, R57.reuse ;  /* 0x0000001038297819 */ /* 0x100fe20000001239 */
[--C-:B------:R-:W-:Y:S01]  /*115d0*/  HADD2.F32 R31, -RZ, R3.reuse.H0_H0 ;  /* 0x20000003ff1f7230 */ /* 0x100fe20000004100 */
[----:B01----:R-:W-:Y:S01]  /*115e0*/  SHF.R.S32.HI R7, RZ, 0x1f, R32 ;  /* 0x0000001fff077819 */ /* 0x003fe20000011420 */
[----:B------:R-:W-:Y:S01]  /*115f0*/  IMAD.SHL.U32 R5, R32, 0x8, RZ ;  /* 0x0000000820057824 */ /* 0x000fe200078e00ff */
[----:B------:R-:W-:Y:S01]  /*11600*/  SHF.R.U32.HI R56, RZ, 0x10, R57 ;  /* 0x00000010ff387819 */ /* 0x000fe20000011639 */
[----:B------:R-:W-:Y:S01]  /*11610*/  HADD2.F32 R30, -RZ, R3.H1_H1 ;  /* 0x30000003ff1e7230 */ /* 0x000fe20000004100 */
[----:B------:R-:W-:Y:S01]  /*11620*/  LEA.HI R7, R7, R32, RZ, 0x3 ;  /* 0x0000002007077211 */ /* 0x000fe200078f18ff */
[----:B------:R-:W-:Y:S01]  /*11630*/  HADD2.F32 R20, -RZ, R20.H0_H0 ;  /* 0x20000014ff147230 */ /* 0x000fe20000004100 */
[----:B------:R-:W-:Y:S01]  /*11640*/  LOP3.LUT R5, R176, 0x38, R5, 0xf8, !PT ;  /* 0x00000038b0057812 */ /* 0x000fe200078ef805 */
[--C-:B------:R-:W-:Y:S01]  /*11650*/  HADD2.F32 R3, -RZ, R21.reuse.H0_H0 ;  /* 0x20000015ff037230 */ /* 0x100fe20000004100 */
[----:B------:R-:W-:Y:S01]  /*11660*/  SHF.L.U32 R7, R7, 0xa, RZ ;  /* 0x0000000a07077819 */ /* 0x000fe200000006ff */
[----:B------:R-:W-:Y:S01]  /*11670*/  HADD2.F32 R21, -RZ, R21.H1_H1 ;  /* 0x30000015ff157230 */ /* 0x000fe20000004100 */
[----:B------:R-:W-:-:S02]  /*11680*/  LOP3.LUT R8, R5, R220, RZ, 0x3c, !PT ;  /* 0x000000dc05087212 */ /* 0x000fc400078e3cff */
[----:B------:R-:W-:Y:S02]  /*11690*/  LOP3.LUT R9, R7, 0x7fffe000, RZ, 0xc0, !PT ;  /* 0x7fffe00007097812 */ /* 0x000fe400078ec0ff */
[----:B------:R-:W0:Y:S01]  /*116a0*/  LDS.128 R4, [R215] ;  /* 0x00000000d7047984 */ /* 0x000e220000000c00 */
[----:B------:R-:W-:Y:S02]  /*116b0*/  SHF.R.U32.HI R32, RZ, 0x10, R13 ;  /* 0x00000010ff207819 */ /* 0x000fe4000001160d */
[----:B------:R-:W-:Y:S02]  /*116c0*/  IADD3 R9, R8, R9, R183 ;  /* 0x0000000908097210 */ /* 0x000fe40007ffe0b7 */
[----:B------:R-:W-:Y:S01]  /*116d0*/  SHF.R.U64 R39, R12, 0x10, R13 ;  /* 0x000000100c277819 */ /* 0x000fe2000000120d */
[----:B------:R-:W-:Y:S01]  /*116e0*/  HADD2.F32 R32, -RZ, R32.H0_H0 ;  /* 0x20000020ff207230 */ /* 0x000fe20000004100 */
        /* <DEDUP_REMOVED lines=22> */
[----:B------:R-:W-:Y:S02]  /*11850*/  HADD2.F32 R27, -RZ, R10.H0_H0 ;  /* 0x2000000aff1b7230 */ /* 0x000fe40000004100 */
[----:B------:R-:W-:Y:S01]  /*11860*/  FMUL.FTZ R36, R26, R25 ;  /* 0x000000191a247220 */ /* 0x000fe20000410000 */
[C---:B------:R-:W-:Y:S01]  /*11870*/  FMUL.FTZ R26, R9.reuse, R30 ;  /* 0x0000001e091a7220 */ /* 0x040fe20000410000 */
[----:B------:R-:W-:Y:S01]  /*11880*/  FMUL.FTZ R9, R9, R20 ;  /* 0x0000001409097220 */ /* 0x000fe20000410000 */
[----:B------:R-:W-:-:S02]  /*11890*/  HADD2.F32 R12, -RZ, R0.H1_H1 ;  /* 0x30000000ff0c7230 */ /* 0x000fc40000004100 */
[----:B------:R-:W-:Y:S01]  /*118a0*/  FFMA.FTZ R36, R13, R32, R36 ;  /* 0x000000200d247223 */ /* 0x000fe20000010024 */
[C---:B------:R-:W-:Y:S01]  /*118b0*/  FFMA.FTZ R26, R5.reuse, R20, -R26 ;  /* 0x00000014051a7223 */ /* 0x040fe2000001081a */
[----:B------:R-:W-:Y:S01]  /*118c0*/  FFMA.FTZ R30, R5, R30, R9 ;  /* 0x0000001e051e7223 */ /* 0x000fe20000010009 */
[--C-:B------:R-:W-:Y:S02]  /*118d0*/  HADD2.F32 R28, -RZ, R11.reuse.H0_H0 ;  /* 0x2000000bff1c7230 */ /* 0x100fe40000004100 */
[C---:B------:R-:W-:Y:S01]  /*118e0*/  FMUL.FTZ R9, R27.reuse, R12 ;  /* 0x0000000c1b097220 */ /* 0x040fe20000410000 */
[----:B------:R-:W-:Y:S02]  /*118f0*/  HADD2.F32 R5, -RZ, R0.H0_H0 ;  /* 0x20000000ff057230 */ /* 0x000fe40000004100 */
[----:B------:R-:W-:Y:S01]  /*11900*/  FMUL.FTZ R27, R27, R3 ;  /* 0x000000031b1b7220 */ /* 0x000fe20000410000 */
[----:B------:R-:W-:Y:S02]  /*11910*/  HADD2.F32 R11, -RZ, R11.H1_H1 ;  /* 0x3000000bff0b7230 */ /* 0x000fe40000004100 */
[----:B------:R-:W-:Y:S01]  /*11920*/  FFMA.FTZ R34, R13, R25, -R34 ;  /* 0x000000190d227223 */ /* 0x000fe20000010822 */
[----:B------:R-:W-:-:S02]  /*11930*/  HADD2.F32 R20, -RZ, R37.H0_H0 ;  /* 0x20000025ff147230 */ /* 0x000fc40000004100 */
[C---:B------:R-:W-:Y:S01]  /*11940*/  FMUL.FTZ R32, R28.reuse, R5 ;  /* 0x000000051c207220 */ /* 0x040fe20000410000 */
[----:B------:R-:W-:Y:S02]  /*11950*/  HADD2.F32 R0, -RZ, R58.H0_H0 ;  /* 0x2000003aff007230 */ /* 0x000fe40000004100 */
[----:B------:R-:W-:Y:S01]  /*11960*/  FMUL.FTZ R28, R28, R21 ;  /* 0x000000151c1c7220 */ /* 0x000fe20000410000 */
[C---:B------:R-:W-:Y:S01]  /*11970*/  FFMA.FTZ R25, R14.reuse, R3, -R9 ;  /* 0x000000030e197223 */ /* 0x040fe20000010809 */
[----:B------:R-:W-:Y:S01]  /*11980*/  FFMA.FTZ R27, R14, R12, R27 ;  /* 0x0000000c0e1b7223 */ /* 0x000fe2000001001b */
[C---:B------:R-:W-:Y:S01]  /*11990*/  FMUL.FTZ R12, R11.reuse, R20 ;  /* 0x000000140b0c7220 */ /* 0x040fe20000410000 */
[----:B------:R-:W-:Y:S01]  /*119a0*/  FMUL.FTZ R14, R11, R0 ;  /* 0x000000000b0e7220 */ /* 0x000fe20000410000 */
[----:B------:R-:W-:Y:S02]  /*119b0*/  HADD2.F32 R8, -RZ, R8.H1_H1 ;  /* 0x30000008ff087230 */ /* 0x000fe40000004100 */
[----:B------:R-:W-:Y:S01]  /*119c0*/  FFMA.FTZ R28, R15, R5, R28 ;  /* 0x000000050f1c7223 */ /* 0x000fe2000001001c */
[----:B------:R-:W-:-:S02]  /*119d0*/  HADD2.F32 R10, -RZ, R10.H1_H1 ;  /* 0x3000000aff0a7230 */ /* 0x000fc40000004100 */
[----:B------:R-:W-:Y:S01]  /*119e0*/  FFMA.FTZ R32, R15, R21, -R32 ;  /* 0x000000150f207223 */ /* 0x000fe20000010820 */
        /* <DEDUP_REMOVED lines=25> */
.L_x_2834:
[----:B------:R-:W-:Y:S05]  /*11b80*/  BSYNC B0 ;  /* 0x0000000000007941 */ /* 0x000fea0003800000 */
.L_x_2812:
        /* <DEDUP_REMOVED lines=8> */
.L_x_2810:
[----:B01234-:R-:W2:Y:S02]  /*11c10*/  LDL R0, [R1+0x30] ;  /* 0x0000300001007983 */ /* 0x01fea40000100800 */
[----:B--2---:R-:W-:-:S13]  /*11c20*/  R2UR UR4, R0 ;  /* 0x00000000000472ca */ /* 0x004fda00000e0000 */
[----:B------:R-:W-:-:S05]  /*11c30*/  IMAD.U32 R0, RZ, RZ, UR4 ;  /* 0x00000004ff007e24 */ /* 0x000fca000f8e00ff */
[----:B------:R-:W-:-:S13]  /*11c40*/  ISETP.NE.AND P0, PT, R0, 0x3, PT ;  /* 0x000000030000780c */ /* 0x000fda0003f05270 */
[----:B------:R-:W-:Y:S05]  /*11c50*/  @!P0 BRA `(.L_x_2863) ;  /* 0x0000000000048947 */ /* 0x000fea0003800000 */
[----:B------:R-:W-:Y:S01]  /*11c60*/  BPT.TRAP 0x1 ;  /* 0x000000040000795c */ /* 0x000fe20000300000 */
.L_x_2863:
[----:B------:R-:W-:Y:S02]  /*11c70*/  LEA R0, R162, R2, 0x3 ;  /* 0x00000002a2007211 */ /* 0x000fe400078e18ff */
[----:B------:R-:W-:-:S04]  /*11c80*/  SHF.L.U32 R3, R167, 0x1f, RZ ;  /* 0x0000001fa7037819 */ /* 0x000fc800000006ff */
[----:B------:R0:W1:Y:S01]  /*11c90*/  SYNCS.PHASECHK.TRANS64.TRYWAIT P1, [R0+URZ+0x2a830], R3 ;  /* 0x02a83003000075a7 */ /* 0x000062000802017f */
[----:B------:R-:W-:Y:S05]  /*11ca0*/  @!P0 BRA `(.L_x_2864) ;  /* 0x0000000000048947 */ /* 0x000fea0003800000 */
[----:B------:R-:W-:Y:S01]  /*11cb0*/  BPT.TRAP 0x1 ;  /* 0x000000040000795c */ /* 0x000fe20000300000 */
.L_x_2864:
[----:B-1----:R-:W-:Y:S05]  /*11cc0*/  @P1 BRA `(.L_x_2865) ;  /* 0x0000000000081947 */ /* 0x002fea0003800000 */
[----:B------:R-:W1:Y:S02]  /*11cd0*/  SYNCS.PHASECHK.TRANS64.TRYWAIT P1, [R0+URZ+0x2a830], R3 ;  /* 0x02a83003000075a7 */ /* 0x000e64000802017f */
[----:B-1----:R-:W-:Y:S05]  /*11ce0*/  @!P1 BRA `(.L_x_2866) ;  /* 0x0000012400bc9947 */ /* 0x002fea0003800000 */
.L_x_2865:
[----:B------:R-:W-:Y:S05]  /*11cf0*/  WARPSYNC.ALL ;  /* 0x0000000000007948 */ /* 0x000fea0003800000 */
[----:B01----:R-:W-:Y:S01]  /*11d00*/  VIADD R3, R2, 0x18400 ;  /* 0x0001840002037836 */ /* 0x003fe20000000000 */
[----:B------:R-:W-:Y:S01]  /*11d10*/  R2UR UR4, R68 ;  /* 0x00000000440472ca */ /* 0x000fe200000e0000 */
[----:B------:R-:W-:Y:S01]  /*11d20*/  IMAD.MOV.U32 R5, RZ, RZ, 0x40000040 ;  /* 0x40000040ff057424 */ /* 0x000fe200078e00ff */
[----:B------:R-:W-:Y:S01]  /*11d30*/  WARPGROUP.ARRIVE ;  /* 0x00000000000079c5 */ /* 0x000fe20000000000 */
[----:B------:R-:W-:Y:S01]  /*11d40*/  UMOV UR9, 0x40000040 ;  /* 0x4000004000097882 */ /* 0x000fe20000000000 */
[----:B------:R-:W-:Y:S01]  /*11d50*/  SHF.R.U32.HI R3, RZ, 0x4, R3 ;  /* 0x00000004ff037819 */ /* 0x000fe20000011603 */
[----:B------:R-:W-:Y:S01]  /*11d60*/  IMAD.U32 R11, RZ, RZ, UR9 ;  /* 0x00000009ff0b7e24 */ /* 0x000fe2000f8e00ff */
        /* <DEDUP_REMOVED lines=17> */
[----:B------:R-:W-:Y:S01]  /*11e80*/  UIADD3 UR56, UR4, 0x404, URZ ;  /* 0x0000040404387890 */ /* 0x000fe2000fffe03f */
[----:B------:R-:W-:Y:S01]  /*11e90*/  MOV R10, UR8 ;  /* 0x00000008000a7c02 */ /* 0x000fe20008000f00 */
[----:B------:R-:W-:-:S02]  /*11ea0*/  UIADD3 UR52, UR4, 0x406, URZ ;  /* 0x0000040604347890 */ /* 0x000fc4000fffe03f */
[----:B------:R-:W-:Y:S02]  /*11eb0*/  UIADD3 UR48, UR4, 0x800, URZ ;  /* 0x0000080004307890 */ /* 0x000fe4000fffe03f */
[----:B------:R0:W-:Y:S01]  /*11ec0*/  STL.64 [R1+0x28], R10 ;  /* 0x0000280a01007387 */ /* 0x0001e20000100a00 */
[----:B------:R-:W-:Y:S02]  /*11ed0*/  UIADD3 UR44, UR4, 0x802, URZ ;  /* 0x00000802042c7890 */ /* 0x000fe4000fffe03f */
[----:B------:R-:W-:Y:S02]  /*11ee0*/  UIADD3 UR40, UR4, 0x804, URZ ;  /* 0x0000080404287890 */ /* 0x000fe4000fffe03f */
[----:B------:R-:W-:Y:S01]  /*11ef0*/  UIADD3 UR36, UR4, 0x806, URZ ;  /* 0x0000080604247890 */ /* 0x000fe2000fffe03f */
[----:B------:R-:W-:Y:S01]  /*11f00*/  HGMMA.64x96x16.F32 R24, gdesc[UR8], RZ, !UPT, gsb0 ;  /* 0x01600000081879f0 */ /* 0x000fe2000c0008ff */
[----:B------:R-:W-:Y:S01]  /*11f10*/  R2UR UR10, R8 ;  /* 0x00000000080a72ca */ /* 0x000fe200000e0000 */
[----:B------:R-:W-:Y:S01]  /*11f20*/  UMOV UR8, UR5 ;  /* 0x0000000500087c82 */ /* 0x000fe20008000000 */
[----:B------:R-:W-:Y:S01]  /*11f30*/  R2UR UR11, R9 ;  /* 0x00000000090b72ca */ /* 0x000fe200000e0000 */
[----:B------:R-:W-:Y:S01]  /*11f40*/  UMOV UR9, 0x40000040 ;  /* 0x4000004000097882 */ /* 0x000fe20000000000 */
[----:B------:R-:W-:Y:S01]  /*11f50*/  IMAD.MOV.U32 R9, RZ, RZ, 0x40000040 ;  /* 0x40000040ff097424 */ /* 0x000fe200078e00ff */
[----:B------:R-:W-:Y:S01]  /*11f60*/  IADD3 R8, R4, 0x4, RZ ;  /* 0x0000000404087810 */ /* 0x000fe20007ffe0ff */
[----:B------:R-:W-:Y:S01]  /*11f70*/  UIADD3 UR5, UR4, 0x4, URZ ;  /* 0x0000000404057890 */ /* 0x000fe2000fffe03f */
[----:B0-----:R-:W-:Y:S01]  /*11f80*/  IMAD.U32 R10, RZ, RZ, UR8 ;  /* 0x00000008ff0a7e24 */ /* 0x001fe2000f8e00ff */
[----:B------:R-:W-:Y:S01]  /*11f90*/  UMOV UR37, 0x40000040 ;  /* 0x4000004000257882 */ /* 0x000fe20000000000 */
        /* <DEDUP_REMOVED lines=12> */
[----:B0-----:R-:W-:Y:S01]  /*12060*/  MOV R11, UR9 ;  /* 0x00000009000b7c02 */ /* 0x001fe20008000f00 */
        /* <DEDUP_REMOVED lines=22> */
[----:B------:R-:W-:Y:S01]  /*121d0*/  IMAD.MOV.U32 R9, RZ, RZ, 0x40000040 ;  /* 0x40000040ff097424 */ /* 0x000fe200078e00ff */
[----:B------:R-:W-:Y:S01]  /*121e0*/  IADD3 R8, R4, 0x302, RZ ;  /* 0x0000030204087810 */ /* 0x000fe20007ffe0ff */
[----:B------:R-:W-:Y:S01]  /*121f0*/  UIADD3 UR5, UR4, 0x402, URZ ;  /* 0x0000040204057890 */ /* 0x000fe2000fffe03f */
[----:B0-----:R-:W-:Y:S02]  /*12200*/  IMAD.U32 R10, RZ, RZ, UR8 ;  /* 0x00000008ff0a7e24 */ /* 0x001fe4000f8e00ff */
        /* <DEDUP_REMOVED lines=10> */
[----:B0-----:R-:W-:Y:S01]  /*122b0*/  MOV R11, UR9 ;  /* 0x00000009000b7c02 */ /* 0x001fe20008000f00 */
[----:B------:R-:W-:Y:S02]  /*122c0*/  IMAD.MOV.U32 R9, RZ, RZ, 0x40000040 ;  /* 0x40000040ff097424 */ /* 0x000fe400078e00ff */
[----:B------:R-:W-:Y:S01]  /*122d0*/  IMAD.U32 R10, RZ, RZ, UR8 ;  /* 0x00000008ff0a7e24 */ /* 0x000fe2000f8e00ff */
[----:B------:R-:W-:-:S02]  /*122e0*/  R2UR UR58, R8 ;  /* 0x00000000083a72ca */ /* 0x000fc400000e0000 */
[----:B------:R-:W-:Y:S01]  /*122f0*/  R2UR UR59, R9 ;  /* 0x00000000093b72ca */ /* 0x000fe200000e0000 */
[----:B------:R-:W-:Y:S01]  /*12300*/  IMAD.MOV.U32 R9, RZ, RZ, 0x40000040 ;  /* 0x40000040ff097424 */ /* 0x000fe200078e00ff */
[----:B------:R-:W-:Y:S01]  /*12310*/  IADD3 R8, R4, 0x306, RZ ;  /* 0x0000030604087810 */ /* 0x000fe20007ffe0ff */
[----:B------:R0:W-:Y:S03]  /*12320*/  STL.64 [R1], R10 ;  /* 0x0000000a01007387 */ /* 0x0001e60000100a00 */
[----:B------:R-:W-:Y:S01]  /*12330*/  R2UR UR54, R8 ;  /* 0x00000000083672ca */ /* 0x000fe200000e0000 */
[----:B------:R-:W-:Y:S01]  /*12340*/  VIADD R8, R4, 0x600 ;  /* 0x0000060004087836 */ /* 0x000fe20000000000 */
[----:B------:R-:W-:Y:S02]  /*12350*/  R2UR UR55, R9 ;  /* 0x00000000093772ca */ /* 0x000fe400000e0000 */
[----:B------:R-:W-:-:S02]  /*12360*/  MOV R9, 0x40000040 ;  /* 0x4000004000097802 */ /* 0x000fc40000000f00 */
[----:B------:R-:W-:Y:S01]  /*12370*/  R2UR UR50, R8 ;  /* 0x00000000083272ca */ /* 0x000fe200000e0000 */
[----:B------:R-:W-:Y:S01]  /*12380*/  VIADD R8, R4, 0x602 ;  /* 0x0000060204087836 */ /* 0x000fe20000000000 */
[----:B------:R-:W-:Y:S01]  /*12390*/  R2UR UR51, R9 ;  /* 0x00000000093372ca */ /* 0x000fe200000e0000 */
[----:B------:R-:W-:-:S03]  /*123a0*/  IMAD.MOV.U32 R9, RZ, RZ, 0x40000040 ;  /* 0x40000040ff097424 */ /* 0x000fc600078e00ff */
[----:B------:R-:W-:Y:S02]  /*123b0*/  R2UR UR46, R8 ;  /* 0x00000000082e72ca */ /* 0x000fe400000e0000 */
[----:B------:R-:W-:Y:S01]  /*123c0*/  R2UR UR47, R9 ;  /* 0x00000000092f72ca */ /* 0x000fe200000e0000 */
[----:B------:R-:W-:Y:S01]  /*123d0*/  IMAD.MOV.U32 R9, RZ, RZ, 0x40000040 ;  /* 0x40000040ff097424 */ /* 0x000fe200078e00ff */
[C---:B------:R-:W-:Y:S01]  /*123e0*/  IADD3 R8, R4.reuse, 0x604, RZ ;  /* 0x0000060404087810 */ /* 0x040fe20007ffe0ff */
[----:B------:R-:W-:-:S03]  /*123f0*/  VIADD R4, R4, 0x606 ;  /* 0x0000060604047836 */ /* 0x000fc60000000000 */
[----:B------:R-:W-:Y:S02]  /*12400*/  R2UR UR42, R8 ;  /* 0x00000000082a72ca */ /* 0x000fe400000e0000 */
        /* <DEDUP_REMOVED lines=26> */
.L_x_2867:
[----:B------:R-:W0:Y:S01]  /*125b0*/  LDC R9, c[0x0][0x448] ;  /* 0x00011200ff097b82 */ /* 0x000e220000000800 */
[----:B------:R-:W-:Y:S01]  /*125c0*/  ULDC UR4, c[0x0][0x9d8] ;  /* 0x0002760000047ab9 */ /* 0x000fe20000000800 */
[----:B------:R-:W-:Y:S02]  /*125d0*/  VIADD R0, R0, 0x2a840 ;  /* 0x0002a84000007836 */ /* 0x000fe40000000000 */
[----:B------:R-:W-:Y:S01]  /*125e0*/  FMUL.FTZ R4, R25, UR4 ;  /* 0x0000000419047c20 */ /* 0x000fe20008410000 */
[----:B------:R-:W-:Y:S02]  /*125f0*/  IMAD.MOV.U32 R25, RZ, RZ, -0x60 ;  /* 0xffffffa0ff197424 */ /* 0x000fe400078e00ff */
[----:B------:R-:W-:Y:S01]  /*12600*/  FMUL.FTZ R26, R26, UR4 ;  /* 0x000000041a1a7c20 */ /* 0x000fe20008410000 */
[----:B------:R-:W-:Y:S01]  /*12610*/  FMUL.FTZ R27, R27, UR4 ;  /* 0x000000041b1b7c20 */ /* 0x000fe20008410000 */
[----:B------:R-:W-:Y:S01]  /*12620*/  FMUL.FTZ R30, R30, UR4 ;  /* 0x000000041e1e7c20 */ /* 0x000fe20008410000 */
[----:B------:R-:W-:-:S02]  /*12630*/  IMAD R25, R72, R25, 0x61 ;  /* 0x0000006148197424 */ /* 0x000fc400078e0219 */
[----:B------:R-:W-:Y:S01]  /*12640*/  FMUL.FTZ R31, R31, UR4 ;  /* 0x000000041f1f7c20 */ /* 0x000fe20008410000 */
[----:B------:R1:W-:Y:S01]  /*12650*/  MUFU.TANH R82, R27 ;  /* 0x0000001b00527308 */ /* 0x0003e20000002400 */
[----:B------:R-:W-:Y:S01]  /*12660*/  FMUL.FTZ R34, R34, UR4 ;  /* 0x0000000422227c20 */ /* 0x000fe20008410000 */
[----:B------:R-:W-:Y:S02]  /*12670*/  IMAD R25, R188, -0x2, R25 ;  /* 0xfffffffebc197824 */ /* 0x000fe400078e0219 */
        /* <DEDUP_REMOVED lines=11> */
[----:B0-----:R-:W-:Y:S01]  /*12730*/  ISETP.NE.AND P1, PT, R9, 0x1, PT ;  /* 0x000000010900780c */ /* 0x001fe20003f25270 */
[----:B------:R-:W-:Y:S01]  /*12740*/  IMAD.IADD R9, R189, 0x1, R184 ;  /* 0x00000001bd097824 */ /* 0x000fe200078e02b8 */
        /* <DEDUP_REMOVED lines=11> */
[----:B------:R-:W4:Y:S01]  /*12800*/  @P1 LDC R10, c[0x0][0x44c] ;  /* 0x00011300ff0a1b82 */ /* 0x000f220000000800 */
[----:B------:R-:W-:Y:S01]  /*12810*/  FMUL.FTZ R63, R63, UR4 ;  /* 0x000000043f3f7c20 */ /* 0x000fe20008410000 */
[----:B------:R-:W-:Y:S01]  /*12820*/  FMUL.FTZ R66, R66, UR4 ;  /* 0x0000000442427c20 */ /* 0x000fe20008410000 */
[----:B------:R-:W-:Y:S01]  /*12830*/  FMUL.FTZ R67, R67, UR4 ;  /* 0x0000000443437c20 */ /* 0x000fe20008410000 */
[----:B------:R-:W-:Y:S01]  /*12840*/  FMUL.FTZ R70, R70, UR4 ;  /* 0x0000000446467c20 */ /* 0x000fe20008410000 */
[----:B------:R-:W3:Y:S01]  /*12850*/  MUFU.TANH R34, R34 ;  /* 0x0000002200227308 */ /* 0x000ee20000002400 */
[----:B------:R-:W-:Y:S01]  /*12860*/  FMUL.FTZ R71, R71, UR4 ;  /* 0x0000000447477c20 */ /* 0x000fe20008410000 */
[----:B------:R-:W-:Y:S01]  /*12870*/  FMUL.FTZ R7, R29, UR4 ;  /* 0x000000041d077c20 */ /* 0x000fe20008410000 */
[----:B------:R-:W1:Y:S01]  /*12880*/  @P1 LDC R21, c[0x0][0x450] ;  /* 0x00011400ff151b82 */ /* 0x000e620000000800 */
        /* <DEDUP_REMOVED lines=15> */
[----:B----4-:R-:W-:-:S04]  /*12980*/  @P1 IMAD.HI.U32 R10, R9, R10, RZ ;  /* 0x0000000a090a1227 */ /* 0x010fc800078e00ff */
[----:B------:R-:W-:Y:S01]  /*12990*/  FMUL.FTZ R65, R65, UR4 ;  /* 0x0000000441417c20 */ /* 0x000fe20008410000 */
[----:B------:R-:W-:Y:S01]  /*129a0*/  FMUL.FTZ R68, R68, UR4 ;  /* 0x0000000444447c20 */ /* 0x000fe20008410000 */
[----:B------:R-:W-:Y:S01]  /*129b0*/  FMUL.FTZ R69, R69, UR4 ;  /* 0x0000000445457c20 */ /* 0x000fe20008410000 */
[----:B------:R-:W-:Y:S01]  /*129c0*/  PRMT R0, R177, 0x654, R0 ;  /* 0x00000654b1007816 */ /* 0x000fe20000000000 */
[----:B------:R-:W4:Y:S01]  /*129d0*/  MUFU.TANH R39, R39 ;  /* 0x0000002700277308 */ /* 0x000f220000002400 */
[----:B------:R-:W-:Y:S01]  /*129e0*/  ULDC UR38, c[0x0][0x9d8] ;  /* 0x0002760000267ab9 */ /* 0x000fe20000000800 */
[----:B------:R-:W-:Y:S01]  /*129f0*/  ULDC UR39, c[0x0][0x9d8] ;  /* 0x0002760000277ab9 */ /* 0x000fe20000000800 */
[----:B-1----:R-:W-:Y:S01]  /*12a00*/  @P1 SHF.R.U32.HI R9, RZ, R21, R10 ;  /* 0x00000015ff091219 */ /* 0x002fe2000001160a */
[--C-:B------:R-:W-:Y:S01]  /*12a10*/  IMAD R10, R72, -0x60, R186.reuse ;  /* 0xffffffa0480a7824 */ /* 0x100fe200078e02ba */
[----:B------:R1:W-:Y:S01]  /*12a20*/  SYNCS.ARRIVE.TRANS64.RED.A1T0 RZ, [R0+URZ], RZ ;  /* 0x000000ff00ff79a7 */ /* 0x0003e2000810043f */
[----:B------:R-:W-:Y:S01]  /*12a30*/  ULDC UR42, c[0x0][0x988] ;  /* 0x00026200002a7ab9 */ /* 0x000fe20000000800 */
[----:B------:R-:W-:Y:S01]  /*12a40*/  ULDC UR43, c[0x0][0x988] ;  /* 0x00026200002b7ab9 */ /* 0x000fe20000000800 */
[----:B------:R-:W2:Y:S01]  /*12a50*/  SHFL.IDX PT, R20, R9, 0x1, 0x1c1f ;  /* 0x003c1f0009147f89 */ /* 0x000ea200000e0000 */
[----:B------:R-:W-:Y:S01]  /*12a60*/  IADD3 R21, R10, 0x60, RZ ;  /* 0x000000600a157810 */ /* 0x000fe20007ffe0ff */
[----:B------:R-:W1:Y:S01]  /*12a70*/  MUFU.TANH R42, R42 ;  /* 0x0000002a002a7308 */ /* 0x000e620000002400 */
[----:B------:R-:W-:Y:S01]  /*12a80*/  BSSY B0, `(.L_x_2868) ;  /* 0x0000475000007945 */ /* 0x000fe20003800000 */
[----:B------:R-:W1:Y:S02]  /*12a90*/  SHFL.IDX PT, R9, R9, RZ, 0x1c1f ;  /* 0x001c1fff09097589 */ /* 0x000e6400000e0000 */
[----:B------:R-:W-:Y:S01]  /*12aa0*/  IMAD R10, R188, -0x2, R21 ;  /* 0xfffffffebc0a7824 */ /* 0x000fe200078e0215 */
[----:B------:R-:W-:-:S03]  /*12ab0*/  IADD3 R21, -R185, R25, R186 ;  /* 0x00000019b9157210 */ /* 0x000fc60007ffe1ba */
[----:B------:R-:W1:Y:S08]  /*12ac0*/  MUFU.TANH R24, R43 ;  /* 0x0000002b00187308 */ /* 0x000e700000002400 */
[----:B------:R-:W1:Y:S01]  /*12ad0*/  MUFU.TANH R28, R46 ;  /* 0x0000002e001c7308 */ /* 0x000e620000002400 */
[----:B--2---:R-:W-:-:S07]  /*12ae0*/  VIADDMNMX R27, R20, R21, R10, PT ;  /* 0x00000015141b7246 */ /* 0x004fce000380010a */
[----:B------:R-:W2:Y:S01]  /*12af0*/  MUFU.TANH R47, R47 ;  /* 0x0000002f002f7308 */ /* 0x000ea20000002400 */
[C---:B------:R-:W-:Y:S02]  /*12b00*/  ISETP.GT.AND P2, PT, R27.reuse, RZ, PT ;  /* 0x000000ff1b00720c */ /* 0x040fe40003f44270 */
[C---:B------:R-:W-:Y:S02]  /*12b10*/  ISETP.GT.AND P3, PT, R27.reuse, 0x1, PT ;  /* 0x000000011b00780c */ /* 0x040fe40003f64270 */
[C---:B------:R-:W-:Y:S02]  /*12b20*/  ISETP.GT.AND P4, PT, R27.reuse, 0x8, PT ;  /* 0x000000081b00780c */ /* 0x040fe40003f84270 */
[----:B------:R-:W-:Y:S01]  /*12b30*/  FSEL R84, R26, -INF , P2 ;  /* 0xff8000001a547808 */ /* 0x000fe20001000000 */
[----:B------:R-:W2:Y:S01]  /*12b40*/  MUFU.TANH R32, R50 ;  /* 0x0000003200207308 */ /* 0x000ea20000002400 */
[----:B------:R-:W-:Y:S02]  /*12b50*/  FSEL R82, R82, -INF , P3 ;  /* 0xff80000052527808 */ /* 0x000fe40001800000 */
[----:B------:R-:W-:-:S02]  /*12b60*/  ISETP.GT.AND P2, PT, R27, 0x9, PT ;  /* 0x000000091b00780c */ /* 0x000fc40003f44270 */
[----:B0-----:R-:W-:Y:S02]  /*12b70*/  FSEL R80, R30, -INF , P4 ;  /* 0xff8000001e507808 */ /* 0x001fe40002000000 */
[----:B------:R-:W-:Y:S01]  /*12b80*/  FMNMX.FTZ R25, R84, R82, !PT ;  /* 0x0000005254197209 */ /* 0x000fe20007810000 */
[----:B------:R-:W0:Y:S01]  /*12b90*/  MUFU.TANH R51, R51 ;  /* 0x0000003300337308 */ /* 0x000e220000002400 */
[----:B------:R-:W-:Y:S02]  /*12ba0*/  ISETP.GT.AND P3, PT, R27, 0x10, PT ;  /* 0x000000101b00780c */ /* 0x000fe40003f64270 */
[----:B---3--:R-:W-:Y:S02]  /*12bb0*/  FSEL R78, R31, -INF , P2 ;  /* 0xff8000001f4e7808 */ /* 0x008fe40001000000 */
[----:B------:R-:W-:Y:S02]  /*12bc0*/  FMNMX.FTZ R25, R80, R25, !PT ;  /* 0x0000001950197209 */ /* 0x000fe40007810000 */
[----:B------:R-:W-:Y:S01]  /*12bd0*/  ISETP.GT.AND P2, PT, R27, 0x11, PT ;  /* 0x000000111b00780c */ /* 0x000fe20003f44270 */
[----:B------:R-:W3:Y:S01]  /*12be0*/  MUFU.TANH R38, R54 ;  /* 0x0000003600267308 */ /* 0x000ee20000002400 */
[----:B------:R-:W-:-:S02]  /*12bf0*/  FSEL R76, R34, -INF , P3 ;  /* 0xff800000224c7808 */ /* 0x000fc40001800000 */
[----:B------:R-:W-:Y:S02]  /*12c00*/  FMNMX.FTZ R25, R78, R25, !PT ;  /* 0x000000194e197209 */ /* 0x000fe40007810000 */
[----:B------:R-:W-:Y:S02]  /*12c10*/  ISETP.GT.AND P3, PT, R27, 0x18, PT ;  /* 0x000000181b00780c */ /* 0x000fe40003f64270 */
[----:B------:R-:W-:Y:S01]  /*12c20*/  FSEL R74, R35, -INF , P2 ;  /* 0xff800000234a7808 */ /* 0x000fe20001000000 */
[----:B------:R-:W3:Y:S01]  /*12c30*/  MUFU.TANH R40, R55 ;  /* 0x0000003700287308 */ /* 0x000ee20000002400 */
[----:B------:R-:W-:Y:S02]  /*12c40*/  FMNMX.FTZ R25, R76, R25, !PT ;  /* 0x000000194c197209 */ /* 0x000fe40007810000 */
[----:B------:R-:W-:Y:S02]  /*12c50*/  ISETP.GT.AND P2, PT, R27, 0x19, PT ;  /* 0x000000191b00780c */ /* 0x000fe40003f44270 */
[----:B------:R-:W-:-:S02]  /*12c60*/  FSEL R36, R36, -INF , P3 ;  /* 0xff80000024247808 */ /* 0x000fc40001800000 */
[----:B------:R-:W-:Y:S01]  /*12c70*/  FMNMX.FTZ R25, R74, R25, !PT ;  /* 0x000000194a197209 */ /* 0x000fe20007810000 */
[----:B------:R-:W3:Y:S01]  /*12c80*/  MUFU.TANH R58, R58 ;  /* 0x0000003a003a7308 */ /* 0x000ee20000002400 */
[----:B------:R-:W-:Y:S02]  /*12c90*/  ISETP.GT.AND P3, PT, R27, 0x20, PT ;  /* 0x000000201b00780c */ /* 0x000fe40003f64270 */
[----:B----4-:R-:W-:Y:S02]  /*12ca0*/  FSEL R26, R39, -INF , P2 ;  /* 0xff800000271a7808 */ /* 0x010fe40001000000 */
[----:B------:R-:W-:Y:S02]  /*12cb0*/  FMNMX.FTZ R25, R36, R25, !PT ;  /* 0x0000001924197209 */ /* 0x000fe40007810000 */
[----:B------:R-:W-:Y:S01]  /*12cc0*/  ISETP.GT.AND P2, PT, R27, 0x21, PT ;  /* 0x000000211b00780c */ /* 0x000fe20003f44270 */
[----:B------:R-:W4:Y:S01]  /*12cd0*/  MUFU.TANH R46, R59 ;  /* 0x0000003b002e7308 */ /* 0x000f220000002400 */
[----:B-1----:R-:W-:-:S02]  /*12ce0*/  FSEL R20, R42, -INF , P3 ;  /* 0xff8000002a147808 */ /* 0x002fc40001800000 */
[----:B------:R-:W-:Y:S02]  /*12cf0*/  FMNMX.FTZ R25, R26, R25, !PT ;  /* 0x000000191a197209 */ /* 0x000fe40007810000 */
[C---:B------:R-:W-:Y:S02]  /*12d00*/  ISETP.GT.AND P3, PT, R27.reuse, 0x28, PT ;  /* 0x000000281b00780c */ /* 0x040fe40003f64270 */
[----:B------:R-:W-:Y:S01]  /*12d10*/  FSEL R24, R24, -INF , P2 ;  /* 0xff80000018187808 */ /* 0x000fe20001000000 */
[----:B------:R-:W1:Y:S01]  /*12d20*/  MUFU.TANH R50, R62 ;  /* 0x0000003e00327308 */ /* 0x000e620000002400 */
[----:B------:R-:W-:Y:S02]  /*12d30*/  FMNMX.FTZ R25, R20, R25, !PT ;  /* 0x0000001914197209 */ /* 0x000fe40007810000 */
[----:B------:R-:W-:Y:S02]  /*12d40*/  ISETP.GT.AND P2, PT, R27, 0x29, PT ;  /* 0x000000291b00780c */ /* 0x000fe40003f44270 */
[----:B------:R-:W-:-:S02]  /*12d50*/  FSEL R28, R28, -INF , P3 ;  /* 0xff8000001c1c7808 */ /* 0x000fc40001800000 */
[----:B------:R-:W-:Y:S01]  /*12d60*/  FMNMX.FTZ R25, R24, R25, !PT ;  /* 0x0000001918197209 */ /* 0x000fe20007810000 */
[----:B------:R-:W1:Y:S01]  /*12d70*/  MUFU.TANH R63, R63 ;  /* 0x0000003f003f7308 */ /* 0x000e620000002400 */
[----:B------:R-:W-:Y:S02]  /*12d80*/  ISETP.GT.AND P3, PT, R27, 0x30, PT ;  /* 0x000000301b00780c */ /* 0x000fe40003f64270 */
[----:B--2---:R-:W-:Y:S02]  /*12d90*/  FSEL R30, R47, -INF , P2 ;  /* 0xff8000002f1e7808 */ /* 0x004fe40001000000 */
[----:B------:R-:W-:Y:S02]  /*12da0*/  FMNMX.FTZ R25, R28, R25, !PT ;  /* 0x000000191c197209 */ /* 0x000fe40007810000 */
[----:B------:R-:W-:Y:S01]  /*12db0*/  ISETP.GT.AND P2, PT, R27, 0x31, PT ;  /* 0x000000311b00780c */ /* 0x000fe20003f44270 */
[----:B------:R-:W2:Y:S01]  /*12dc0*/  MUFU.TANH R66, R66 ;  /* 0x0000004200427308 */ /* 0x000ea20000002400 */
[----:B------:R-:W-:-:S02]  /*12dd0*/  FSEL R32, R32, -INF , P3 ;  /* 0xff80000020207808 */ /* 0x000fc40001800000 */
[----:B------:R-:W-:Y:S02]  /*12de0*/  FMNMX.FTZ R25, R30, R25, !PT ;  /* 0x000000191e197209 */ /* 0x000fe40007810000 */
[----:B------:R-:W-:Y:S02]  /*12df0*/  ISETP.GT.AND P3, PT, R27, 0x38, PT ;  /* 0x000000381b00780c */ /* 0x000fe40003f64270 */
[----:B0-----:R-:W-:Y:S01]  /*12e00*/  FSEL R34, R51, -INF , P2 ;  /* 0xff80000033227808 */ /* 0x001fe20001000000 */
[----:B------:R-:W0:Y:S01]  /*12e10*/  MUFU.TANH R62, R67 ;  /* 0x00000043003e7308 */ /* 0x000e220000002400 */
[----:B------:R-:W-:Y:S02]  /*12e20*/  FMNMX.FTZ R25, R32, R25, !PT ;  /* 0x0000001920197209 */ /* 0x000fe40007810000 */
[----:B------:R-:W-:Y:S02]  /*12e30*/  ISETP.GT.AND P2, PT, R27, 0x39, PT ;  /* 0x000000391b00780c */ /* 0x000fe40003f44270 */
[----:B---3--:R-:W-:-:S02]  /*12e40*/  FSEL R38, R38, -INF , P3 ;  /* 0xff80000026267808 */ /* 0x008fc40001800000 */
[----:B------:R-:W-:Y:S01]  /*12e50*/  FMNMX.FTZ R25, R34, R25, !PT ;  /* 0x0000001922197209 */ /* 0x000fe20007810000 */
[----:B------:R-:W3:Y:S01]  /*12e60*/  MUFU.TANH R70, R70 ;  /* 0x0000004600467308 */ /* 0x000ee20000002400 */
[C---:B------:R-:W-:Y:S02]  /*12e70*/  ISETP.GT.AND P3, PT, R27.reuse, 0x40, PT ;  /* 0x000000401b00780c */ /* 0x040fe40003f64270 */
[----:B------:R-:W-:Y:S02]  /*12e80*/  FSEL R40, R40, -INF , P2 ;  /* 0xff80000028287808 */ /* 0x000fe40001000000 */
[----:B------:R-:W-:Y:S02]  /*12e90*/  FMNMX.FTZ R25, R38, R25, !PT ;  /* 0x0000001926197209 */ /* 0x000fe40007810000 */
[----:B------:R-:W-:Y:S01]  /*12ea0*/  ISETP.GT.AND P2, PT, R27, 0x41, PT ;  /* 0x000000411b00780c */ /* 0x000fe20003f44270 */
[----:B------:R-:W3:Y:S01]  /*12eb0*/  MUFU.TANH R54, R71 ;  /* 0x0000004700367308 */ /* 0x000ee20000002400 */
[----:B------:R-:W-:-:S02]  /*12ec0*/  FSEL R42, R58, -INF , P3 ;  /* 0xff8000003a2a7808 */ /* 0x000fc40001800000 */
[----:B------:R-:W-:Y:S02]  /*12ed0*/  FMNMX.FTZ R25, R40, R25, !PT ;  /* 0x0000001928197209 */ /* 0x000fe40007810000 */
[C---:B------:R-:W-:Y:S02]  /*12ee0*/  ISETP.GT.AND P3, PT, R27.reuse, 0x48, PT ;  /* 0x000000481b00780c */ /* 0x040fe40003f64270 */
[----:B----4-:R-:W-:Y:S01]  /*12ef0*/  FSEL R46, R46, -INF , P2 ;  /* 0xff8000002e2e7808 */ /* 0x010fe20001000000 */
[----:B------:R-:W4:Y:S01]  /*12f00*/  MUFU.TANH R3, R3 ;  /* 0x0000000300037308 */ /* 0x000f220000002400 */
[----:B------:R-:W-:Y:S02]  /*12f10*/  FMNMX.FTZ R25, R42, R25, !PT ;  /* 0x000000192a197209 */ /* 0x000fe40007810000 */
[----:B------:R-:W-:Y:S02]  /*12f20*/  ISETP.GT.AND P2, PT, R27, 0x49, PT ;  /* 0x000000491b00780c */ /* 0x000fe40003f44270 */
[----:B-1----:R-:W-:-:S02]  /*12f30*/  FSEL R50, R50, -INF , P3 ;  /* 0xff80000032327808 */ /* 0x002fc40001800000 */
[----:B------:R-:W-:Y:S01]  /*12f40*/  FMNMX.FTZ R25, R46, R25, !PT ;  /* 0x000000192e197209 */ /* 0x000fe20007810000 */
[----:B------:R-:W1:Y:S01]  /*12f50*/  MUFU.TANH R4, R4 ;  /* 0x0000000400047308 */ /* 0x000e620000002400 */
[----:B------:R-:W-:Y:S02]  /*12f60*/  ISETP.GT.AND P3, PT, R27, 0x50, PT ;  /* 0x000000501b00780c */ /* 0x000fe40003f64270 */
[----:B------:R-:W-:Y:S02]  /*12f70*/  FSEL R58, R63, -INF , P2 ;  /* 0xff8000003f3a7808 */ /* 0x000fe40001000000 */
[----:B------:R-:W-:Y:S01]  /*12f80*/  FMNMX.FTZ R29, R50, R25, !PT ;  /* 0x00000019321d7209 */ /* 0x000fe20007810000 */
[----:B------:R-:W-:Y:S01]  /*12f90*/  FMUL.FTZ R25, R44, UR4 ;  /* 0x000000042c197c20 */ /* 0x000fe20008410000 */
[----:B------:R-:W-:Y:S01]  /*12fa0*/  ISETP.GT.AND P2, PT, R27, 0x51, PT ;  /* 0x000000511b00780c */ /* 0x000fe20003f44270 */
[----:B------:R-:W1:Y:S01]  /*12fb0*/  MUFU.TANH R5, R5 ;  /* 0x0000000500057308 */ /* 0x000e620000002400 */
[----:B--2---:R-:W-:Y:S01]  /*12fc0*/  FSEL R44, R66, -INF , P3 ;  /* 0xff800000422c7808 */ /* 0x004fe20001800000 */
[----:B------:R-:W-:Y:S01]  /*12fd0*/  ULDC UR4, c[0x0][0x988] ;  /* 0x0002620000047ab9 */ /* 0x000fe20000000800 */
[----:B------:R-:W-:-:S02]  /*12fe0*/  FMNMX.FTZ R29, R58, R29, !PT ;  /* 0x0000001d3a1d7209 */ /* 0x000fc40007810000 */
[C---:B------:R-:W-:Y:S02]  /*12ff0*/  ISETP.GT.AND P3, PT, R27.reuse, 0x58, PT ;  /* 0x000000581b00780c */ /* 0x040fe40003f64270 */
[----:B0-----:R-:W-:Y:S01]  /*13000*/  FSEL R62, R62, -INF , P2 ;  /* 0xff8000003e3e7808 */ /* 0x001fe20001000000 */
[----:B------:R-:W0:Y:S01]  /*13010*/  MUFU.TANH R7, R7 ;  /* 0x0000000700077308 */ /* 0x000e220000002400 */
[----:B------:R-:W-:Y:S02]  /*13020*/  FMNMX.FTZ R29, R44, R29, !PT ;  /* 0x0000001d2c1d7209 */ /* 0x000fe40007810000 */
[----:B------:R-:W-:Y:S02]  /*13030*/  ISETP.GT.AND P2, PT, R27, 0x59, PT ;  /* 0x000000591b00780c */ /* 0x000fe40003f44270 */
[----:B---3--:R-:W-:Y:S02]  /*13040*/  FSEL R66, R70, -INF , P3 ;  /* 0xff80000046427808 */ /* 0x008fe40001800000 */
[----:B------:R-:W-:Y:S01]  /*13050*/  FMNMX.FTZ R29, R62, R29, !PT ;  /* 0x0000001d3e1d7209 */ /* 0x000fe20007810000 */
[----:B------:R2:W-:Y:S01]  /*13060*/  MUFU.TANH R31, R25 ;  /* 0x00000019001f7308 */ /* 0x0005e20000002400 */
[----:B------:R-:W-:-:S02]  /*13070*/  FSEL R54, R54, -INF , P2 ;  /* 0xff80000036367808 */ /* 0x000fc40001000000 */
[----:B------:R-:W-:Y:S02]  /*13080*/  FMNMX.FTZ R29, R66, R29, !PT ;  /* 0x0000001d421d7209 */ /* 0x000fe40007810000 */
[----:B------:R-:W-:Y:S02]  /*13090*/  MOV R35, R184 ;  /* 0x000000b800237202 */ /* 0x000fe40000000f00 */
[----:B------:R-:W-:Y:S01]  /*130a0*/  FMNMX.FTZ R29, R54, R29, !PT ;  /* 0x0000001d361d7209 */ /* 0x000fe20007810000 */
[----:B------:R-:W3:Y:S01]  /*130b0*/  MUFU.TANH R8, R8 ;  /* 0x0000000800087308 */ /* 0x000ee20000002400 */
[----:B--2---:R-:W-:Y:S01]  /*130c0*/  VIADDMNMX R25, R9, R21, R10, PT ;  /* 0x0000001509197246 */ /* 0x004fe2000380010a */
[----:B------:R-:W-:Y:S02]  /*130d0*/  IMAD.U32 R9, RZ, RZ, UR4 ;  /* 0x00000004ff097e24 */ /* 0x000fe4000f8e00ff */
[----:B------:R-:W2:Y:S01]  /*130e0*/  SHFL.BFLY PT, R70, R29, 0x2, 0x1f ;  /* 0x0c401f001d467f89 */ /* 0x000ea200000e0000 */
[----:B------:R-:W-:-:S02]  /*130f0*/  ISETP.GT.AND P2, PT, R25, RZ, PT ;  /* 0x000000ff1900720c */ /* 0x000fc40003f44270 */
[C---:B------:R-:W-:Y:S01]  /*13100*/  ISETP.GT.AND P3, PT, R25.reuse, 0x1, PT ;  /* 0x000000011900780c */ /* 0x040fe20003f64270 */
[----:B------:R-:W3:Y:S01]  /*13110*/  MUFU.TANH R11, R11 ;  /* 0x0000000b000b7308 */ /* 0x000ee20000002400 */
[----:B------:R-:W-:Y:S02]  /*13120*/  ISETP.GT.AND P4, PT, R25, 0x8, PT ;  /* 0x000000081900780c */ /* 0x000fe40003f84270 */
[----:B----4-:R-:W-:Y:S02]  /*13130*/  FSEL R21, R3, -INF , P2 ;  /* 0xff80000003157808 */ /* 0x010fe40001000000 */
[----:B-1----:R-:W-:Y:S02]  /*13140*/  FSEL R94, R4, -INF , P3 ;  /* 0xff800000045e7808 */ /* 0x002fe40001800000 */
[----:B------:R-:W-:Y:S01]  /*13150*/  ISETP.GT.AND P2, PT, R25, 0x9, PT ;  /* 0x000000091900780c */ /* 0x000fe20003f44270 */
[----:B------:R-:W1:Y:S01]  /*13160*/  MUFU.TANH R13, R13 ;  /* 0x0000000d000d7308 */ /* 0x000e620000002400 */
[----:B------:R-:W-:-:S02]  /*13170*/  FSEL R86, R5, -INF , P4 ;  /* 0xff80000005567808 */ /* 0x000fc40002000000 */
[----:B------:R-:W-:Y:S02]  /*13180*/  FMNMX.FTZ R3, R21, R94, !PT ;  /* 0x0000005e15037209 */ /* 0x000fe40007810000 */
[----:B------:R-:W-:Y:S02]  /*13190*/  ISETP.GT.AND P3, PT, R25, 0x10, PT ;  /* 0x000000101900780c */ /* 0x000fe40003f64270 */
[----:B0-----:R-:W-:Y:S01]  /*131a0*/  FSEL R88, R7, -INF , P2 ;  /* 0xff80000007587808 */ /* 0x001fe20001000000 */
[----:B------:R-:W0:Y:S01]  /*131b0*/  MUFU.TANH R12, R12 ;  /* 0x0000000c000c7308 */ /* 0x000e220000002400 */
[----:B------:R-:W-:Y:S02]  /*131c0*/  FMNMX.FTZ R3, R86, R3, !PT ;  /* 0x0000000356037209 */ /* 0x000fe40007810000 */
[----:B------:R-:W-:Y:S02]  /*131d0*/  ISETP.GT.AND P2, PT, R25, 0x11, PT ;  /* 0x000000111900780c */ /* 0x000fe40003f44270 */
[----:B--2---:R-:W-:-:S02]  /*131e0*/  FMNMX.FTZ R70, R29, R70, !PT ;  /* 0x000000461d467209 */ /* 0x004fc40007810000 */
[----:B---3--:R-:W-:Y:S01]  /*131f0*/  FSEL R90, R8, -INF , P3 ;  /* 0xff800000085a7808 */ /* 0x008fe20001800000 */
[----:B------:R-:W-:Y:S01]  /*13200*/  MUFU.TANH R15, R15 ;  /* 0x0000000f000f7308 */ /* 0x000fe20000002400 */
[----:B------:R-:W-:Y:S01]  /*13210*/  FMNMX.FTZ R3, R88, R3, !PT ;  /* 0x0000000358037209 */ /* 0x000fe20007810000 */
[----:B------:R-:W2:Y:S01]  /*13220*/  SHFL.BFLY PT, R27, R70, 0x1, 0x1f ;  /* 0x0c201f00461b7f89 */ /* 0x000ea200000e0000 */
[----:B------:R-:W-:Y:S01]  /*13230*/  ISETP.GT.AND P4, PT, R25, 0x18, PT ;  /* 0x000000181900780c */ /* 0x000fe20003f84270 */
[----:B------:R-:W3:Y:S01]  /*13240*/  @P1 LDC R29, c[0x0][0x44c] ;  /* 0x00011300ff1d1b82 */ /* 0x000ee20000000800 */
[----:B------:R-:W-:Y:S02]  /*13250*/  FSEL R92, R11, -INF , P2 ;  /* 0xff8000000b5c7808 */ /* 0x000fe40001000000 */
[----:B------:R-:W-:Y:S01]  /*13260*/  FMNMX.FTZ R5, R90, R3, !PT ;  /* 0x000000035a057209 */ /* 0x000fe20007810000 */
[----:B------:R-:W4:Y:S01]  /*13270*/  MUFU.TANH R14, R14 ;  /* 0x0000000e000e7308 */ /* 0x000f220000002400 */
[----:B------:R-:W-:-:S02]  /*13280*/  ISETP.GT.AND P2, PT, R25, 0x19, PT ;  /* 0x000000191900780c */ /* 0x000fc40003f44270 */
[----:B-1----:R-:W-:Y:S02]  /*13290*/  FSEL R96, R13, -INF , P4 ;  /* 0xff8000000d607808 */ /* 0x002fe40002000000 */
[----:B------:R-:W-:Y:S02]  /*132a0*/  FMNMX.FTZ R5, R92, R5, !PT ;  /* 0x000000055c057209 */ /* 0x000fe40007810000 */
[----:B0-----:R-:W-:Y:S01]  /*132b0*/  FSEL R98, R12, -INF , P2 ;  /* 0xff8000000c627808 */ /* 0x001fe20001000000 */
[----:B------:R-:W0:Y:S01]  /*132c0*/  MUFU.TANH R45, R45 ;  /* 0x0000002d002d7308 */ /* 0x000e220000002400 */
[----:B------:R-:W-:Y:S02]  /*132d0*/  FMNMX.FTZ R5, R96, R5, !PT ;  /* 0x0000000560057209 */ /* 0x000fe40007810000 */
[----:B------:R-:W-:Y:S02]  /*132e0*/  ISETP.GT.AND P2, PT, R25, 0x21, PT ;  /* 0x000000211900780c */ /* 0x000fe40003f44270 */
[----:B------:R-:W-:-:S03]  /*132f0*/  FMNMX.FTZ R5, R98, R5, !PT ;  /* 0x0000000562057209 */ /* 0x000fc60007810000 */
[----:B------:R-:W1:Y:S01]  /*13300*/  MUFU.TANH R48, R48 ;  /* 0x0000003000307308 */ /* 0x000e620000002400 */
[----:B----4-:R-:W-:Y:S02]  /*13310*/  FSEL R100, R14, -INF , P2 ;  /* 0xff8000000e647808 */ /* 0x010fe40001000000 */
[----:B--2---:R-:W-:Y:S01]  /*13320*/  FMNMX.FTZ R10, R70, R27, !PT ;  /* 0x0000001b460a7209 */ /* 0x004fe20007810000 */
[----:B---3--:R-:W-:Y:S01]  /*13330*/  @P1 IMAD.HI.U32 R29, R184, R29, RZ ;  /* 0x0000001db81d1227 */ /* 0x008fe200078e00ff */
[----:B------:R-:W-:Y:S02]  /*13340*/  ISETP.GT.AND P2, PT, R25, 0x29, PT ;  /* 0x000000291900780c */ /* 0x000fe40003f44270 */
[C---:B------:R-:W-:Y:S01]  /*13350*/  FSETP.NEU.FTZ.AND P3, PT, R10.reuse, -INF , PT ;  /* 0xff8000000a00780b */ /* 0x040fe20003f7d000 */
[----:B------:R-:W-:Y:S01]  /*13360*/  FMUL.FTZ R4, R10, R9 ;  /* 0x000000090a047220 */ /* 0x000fe20000410000 */
[----:B------:R-:W2:Y:S01]  /*13370*/  MUFU.TANH R49, R49 ;  /* 0x0000003100317308 */ /* 0x000ea20000002400 */
[----:B0-----:R-:W-:-:S02]  /*13380*/  FSEL R102, R45, -INF , P2 ;  /* 0xff8000002d667808 */ /* 0x001fc40001000000 */
[C---:B------:R-:W-:Y:S02]  /*13390*/  ISETP.GT.AND P2, PT, R25.reuse, 0x31, PT ;  /* 0x000000311900780c */ /* 0x040fe40003f44270 */
[----:B------:R-:W-:Y:S02]  /*133a0*/  FSEL R3, R4, RZ, P3 ;  /* 0x000000ff04037208 */ /* 0x000fe40001800000 */
[----:B------:R-:W-:Y:S01]  /*133b0*/  ISETP.GT.AND P3, PT, R25, 0x20, PT ;  /* 0x000000201900780c */ /* 0x000fe20003f64270 */
[----:B------:R-:W0:Y:S02]  /*133c0*/  MUFU.TANH R52, R52 ;  /* 0x0000003400347308 */ /* 0x000e240000002400 */
[-CC-:B------:R-:W-:Y:S01]  /*133d0*/  FFMA.FTZ R157, R84, R9.reuse, -R3.reuse ;  /* 0x00000009549d7223 */ /* 0x180fe20000010803 */
[----:B------:R-:W-:Y:S01]  /*133e0*/  FSEL R84, R15, -INF , P3 ;  /* 0xff8000000f547808 */ /* 0x000fe20001800000 */
[-CC-:B------:R-:W-:Y:S01]  /*133f0*/  FFMA.FTZ R4, R82, R9.reuse, -R3.reuse ;  /* 0x0000000952047223 */ /* 0x180fe20000010803 */
[----:B------:R-:W-:Y:S01]  /*13400*/  ISETP.GT.AND P3, PT, R25, 0x28, PT ;  /* 0x000000281900780c */ /* 0x000fe20003f64270 */
[--C-:B------:R-:W-:Y:S01]  /*13410*/  FFMA.FTZ R159, R80, R9, -R3.reuse ;  /* 0x00000009509f7223 */ /* 0x100fe20000010803 */
[----:B------:R-:W-:Y:S01]  /*13420*/  FMNMX.FTZ R5, R84, R5, !PT ;  /* 0x0000000554057209 */ /* 0x000fe20007810000 */
[----:B------:R-:W3:Y:S01]  /*13430*/  MUFU.TANH R53, R53 ;  /* 0x0000003500357308 */ /* 0x000ee20000002400 */
[----:B------:R-:W-:Y:S01]  /*13440*/  FSEL R82, R31, -INF , P3 ;  /* 0xff8000001f527808 */ /* 0x000fe20001800000 */
[--C-:B------:R-:W-:Y:S01]  /*13450*/  FFMA.FTZ R12, R78, R9, -R3.reuse ;  /* 0x000000094e0c7223 */ /* 0x100fe20000010803 */
[----:B------:R-:W-:Y:S01]  /*13460*/  FMNMX.FTZ R5, R100, R5, !PT ;  /* 0x0000000564057209 */ /* 0x000fe20007810000 */
[-CC-:B------:R-:W-:Y:S01]  /*13470*/  FFMA.FTZ R155, R36, R9.reuse, -R3.reuse ;  /* 0x00000009249b7223 */ /* 0x180fe20000010803 */
[C---:B------:R-:W-:Y:S01]  /*13480*/  ISETP.GT.AND P3, PT, R25.reuse, 0x30, PT ;  /* 0x000000301900780c */ /* 0x040fe20003f64270 */
[--C-:B------:R-:W-:Y:S01]  /*13490*/  FFMA.FTZ R147, R38, R9, -R3.reuse ;  /* 0x0000000926937223 */ /* 0x100fe20000010803 */
[----:B------:R-:W-:Y:S01]  /*134a0*/  FMNMX.FTZ R5, R82, R5, !PT ;  /* 0x0000000552057209 */ /* 0x000fe20007810000 */
[----:B------:R-:W4:Y:S01]  /*134b0*/  MUFU.TANH R56, R56 ;  /* 0x0000003800387308 */ /* 0x000f220000002400 */
[----:B-1----:R-:W-:Y:S01]  /*134c0*/  FSEL R80, R48, -INF , P3 ;  /* 0xff80000030507808 */ /* 0x002fe20001800000 */
[--C-:B------:R-:W-:Y:S01]  /*134d0*/  FFMA.FTZ R38, R40, R9, -R3.reuse ;  /* 0x0000000928267223 */ /* 0x100fe20000010803 */
[----:B------:R-:W-:Y:S01]  /*134e0*/  FMNMX.FTZ R5, R102, R5, !PT ;  /* 0x0000000566057209 */ /* 0x000fe20007810000 */
[----:B------:R-:W1:Y:S01]  /*134f0*/  @P1 LDC R40, c[0x0][0x450] ;  /* 0x00011400ff281b82 */ /* 0x000e620000000800 */
[----:B------:R-:W-:Y:S01]  /*13500*/  ISETP.GT.AND P3, PT, R25, 0x38, PT ;  /* 0x000000381900780c */ /* 0x000fe20003f64270 */
[--C-:B------:R-:W-:Y:S01]  /*13510*/  FFMA.FTZ R153, R76, R9, -R3.reuse ;  /* 0x000000094c997223 */ /* 0x100fe20000010803 */
[----:B--2---:R-:W-:Y:S01]  /*13520*/  FSEL R104, R49, -INF , P2 ;  /* 0xff80000031687808 */ /* 0x004fe20001000000 */
[----:B------:R-:W2:Y:S01]  /*13530*/  MUFU.TANH R57, R57 ;  /* 0x0000003900397308 */ /* 0x000ea20000002400 */
[----:B------:R-:W-:Y:S01]  /*13540*/  FMNMX.FTZ R5, R80, R5, !PT ;  /* 0x0000000550057209 */ /* 0x000fe20007810000 */
[-CC-:B------:R-:W-:Y:S01]  /*13550*/  FFMA.FTZ R14, R74, R9.reuse, -R3.reuse ;  /* 0x000000094a0e7223 */ /* 0x180fe20000010803 */
[C---:B------:R-:W-:Y:S01]  /*13560*/  ISETP.GT.AND P2, PT, R25.reuse, 0x39, PT ;  /* 0x000000391900780c */ /* 0x040fe20003f44270 */
[-CC-:B------:R-:W-:Y:S01]  /*13570*/  FFMA.FTZ R26, R26, R9.reuse, -R3.reuse ;  /* 0x000000091a1a7223 */ /* 0x180fe20000010803 */
[----:B0-----:R-:W-:Y:S01]  /*13580*/  FSEL R106, R52, -INF , P3 ;  /* 0xff800000346a7808 */ /* 0x001fe20001800000 */
[--C-:B------:R-:W-:Y:S01]  /*13590*/  FFMA.FTZ R149, R20, R9, -R3.reuse ;  /* 0x0000000914957223 */ /* 0x100fe20000010803 */
[----:B------:R-:W-:Y:S01]  /*135a0*/  FMNMX.FTZ R5, R104, R5, !PT ;  /* 0x0000000568057209 */ /* 0x000fe20007810000 */
[----:B------:R-:W0:Y:S01]  /*135b0*/  MUFU.TANH R60, R60 ;  /* 0x0000003c003c7308 */ /* 0x000e220000002400 */
[----:B------:R-:W-:Y:S01]  /*135c0*/  ISETP.GT.AND P3, PT, R25, 0x40, PT ;  /* 0x000000401900780c */ /* 0x000fe20003f64270 */
[-CC-:B------:R-:W-:Y:S01]  /*135d0*/  FFMA.FTZ R151, R28, R9.reuse, -R3.reuse ;  /* 0x000000091c977223 */ /* 0x180fe20000010803 */
[----:B---3--:R-:W-:Y:S01]  /*135e0*/  FSEL R78, R53, -INF , P2 ;  /* 0xff800000354e7808 */ /* 0x008fe20001000000 */
[--C-:B------:R-:W-:Y:S01]  /*135f0*/  FFMA.FTZ R145, R32, R9, -R3.reuse ;  /* 0x0000000920917223 */ /* 0x100fe20000010803 */
[----:B------:R-:W-:Y:S01]  /*13600*/  FMNMX.FTZ R5, R106, R5, !PT ;  /* 0x000000056a057209 */ /* 0x000fe20007810000 */
[-CC-:B------:R-:W-:Y:S01]  /*13610*/  FFMA.FTZ R20, R24, R9.reuse, -R3.reuse ;  /* 0x0000000918147223 */ /* 0x180fe20000010803 */
[C---:B------:R-:W-:Y:S01]  /*13620*/  ISETP.GT.AND P2, PT, R25.reuse, 0x41, PT ;  /* 0x000000411900780c */ /* 0x040fe20003f44270 */
[----:B------:R-:W3:Y:S01]  /*13630*/  MUFU.TANH R61, R61 ;  /* 0x0000003d003d7308 */ /* 0x000ee20000002400 */
[----:B----4-:R-:W-:Y:S01]  /*13640*/  FSEL R70, R56, -INF , P3 ;  /* 0xff80000038467808 */ /* 0x010fe20001800000 */
[--C-:B------:R-:W-:Y:S01]  /*13650*/  FFMA.FTZ R28, R30, R9, -R3.reuse ;  /* 0x000000091e1c7223 */ /* 0x100fe20000010803 */
[----:B------:R-:W-:Y:S01]  /*13660*/  FMNMX.FTZ R5, R78, R5, !PT ;  /* 0x000000054e057209 */ /* 0x000fe20007810000 */
[-CC-:B------:R-:W-:Y:S01]  /*13670*/  FFMA.FTZ R32, R34, R9.reuse, -R3.reuse ;  /* 0x0000000922207223 */ /* 0x180fe20000010803 */
        /* <DEDUP_REMOVED lines=18> */
[----:B------:R-:W-:Y:S01]  /*137a0*/  ISETP.GT.AND P2, PT, R25, 0x51, PT ;  /* 0x000000511900780c */ /* 0x000fe20003f44270 */
[----:B------:R-:W3:Y:S01]  /*137b0*/  MUFU.TANH R68, R68 ;  /* 0x0000004400447308 */ /* 0x000ee20000002400 */
[----:B--2---:R-:W-:Y:S01]  /*137c0*/  FSEL R36, R64, -INF , P3 ;  /* 0xff80000040247808 */ /* 0x004fe20001800000 */
[----:B------:R-:W-:Y:S01]  /*137d0*/  FFMA.FTZ R54, R54, R9, -R3 ;  /* 0x0000000936367223 */ /* 0x000fe20000010803 */
[----:B------:R-:W-:-:S02]  /*137e0*/  FMNMX.FTZ R5, R52, R5, !PT ;  /* 0x0000000534057209 */ /* 0x000fc40007810000 */
[----:B------:R-:W-:Y:S02]  /*137f0*/  CS2R R76, SRZ ;  /* 0x00000000004c7805 */ /* 0x000fe4000001ff00 */
[----:B------:R-:W-:Y:S02]  /*13800*/  ISETP.GT.AND P3, PT, R25, 0x58, PT ;  /* 0x000000581900780c */ /* 0x000fe40003f64270 */
[----:B------:R-:W-:Y:S02]  /*13810*/  CS2R R74, SRZ ;  /* 0x00000000004a7805 */ /* 0x000fe4000001ff00 */
[----:B------:R-:W-:Y:S01]  /*13820*/  FMNMX.FTZ R5, R36, R5, !PT ;  /* 0x0000000524057209 */ /* 0x000fe20007810000 */
[----:B------:R-:W2:Y:S01]  /*13830*/  MUFU.TANH R69, R69 ;  /* 0x0000004500457308 */ /* 0x000ea20000002400 */
[----:B0-----:R-:W-:Y:S02]  /*13840*/  FSEL R60, R65, -INF , P2 ;  /* 0xff800000413c7808 */ /* 0x001fe40001000000 */
[----:B------:R-:W-:-:S02]  /*13850*/  CS2R R66, SRZ ;  /* 0x0000000000427805 */ /* 0x000fc4000001ff00 */
[----:B------:R-:W-:Y:S02]  /*13860*/  ISETP.GT.AND P2, PT, R25, 0x59, PT ;  /* 0x000000591900780c */ /* 0x000fe40003f44270 */
[----:B------:R-:W-:Y:S02]  /*13870*/  CS2R R62, SRZ ;  /* 0x00000000003e7805 */ /* 0x000fe4000001ff00 */
[----:B------:R-:W-:Y:S02]  /*13880*/  FMNMX.FTZ R5, R60, R5, !PT ;  /* 0x000000053c057209 */ /* 0x000fe40007810000 */
[----:B------:R-:W-:Y:S02]  /*13890*/  CS2R R58, SRZ ;  /* 0x00000000003a7805 */ /* 0x000fe4000001ff00 */
[----:B-1----:R-:W-:Y:S01]  /*138a0*/  @P1 SHF.R.U32.HI R35, RZ, R40, R29 ;  /* 0x00000028ff231219 */ /* 0x002fe2000001161d */
[----:B------:R-:W-:Y:S01]  /*138b0*/  MUFU.EX2 R157, R157 ;  /* 0x0000009d009d7308 */ /* 0x000fe20000000800 */
[----:B---3--:R-:W-:-:S02]  /*138c0*/  FSEL R64, R68, -INF , P3 ;  /* 0xff80000044407808 */ /* 0x008fc40001800000 */
[----:B------:R-:W-:Y:S02]  /*138d0*/  CS2R R50, SRZ ;  /* 0x0000000000327805 */ /* 0x000fe4000001ff00 */
[----:B------:R-:W-:Y:S02]  /*138e0*/  IADD3 R35, R35, R186, -R185 ;  /* 0x000000ba23237210 */ /* 0x000fe40007ffe8b9 */
[----:B------:R-:W-:Y:S02]  /*138f0*/  CS2R R46, SRZ ;  /* 0x00000000002e7805 */ /* 0x000fe4000001ff00 */
[----:B------:R-:W-:Y:S02]  /*13900*/  FMNMX.FTZ R5, R64, R5, !PT ;  /* 0x0000000540057209 */ /* 0x000fe40007810000 */
[----:B------:R-:W-:Y:S01]  /*13910*/  CS2R R44, SRZ ;  /* 0x00000000002c7805 */ /* 0x000fe2000001ff00 */
[----:B------:R-:W0:Y:S01]  /*13920*/  MUFU.EX2 R4, R4 ;  /* 0x0000000400047308 */ /* 0x000e220000000800 */
[----:B--2---:R-:W-:Y:S01]  /*13930*/  FSEL R68, R69, -INF , P2 ;  /* 0xff80000045447808 */ /* 0x004fe20001000000 */
[----:B------:R-:W-:-:S03]  /*13940*/  IMAD.HI R37, R35, 0x2aaaaaab, RZ ;  /* 0x2aaaaaab23257827 */ /* 0x000fc600078e02ff */
[----:B------:R-:W-:Y:S02]  /*13950*/  FMNMX.FTZ R5, R68, R5, !PT ;  /* 0x0000000544057209 */ /* 0x000fe40007810000 */
[----:B------:R-:W-:Y:S01]  /*13960*/  SHF.R.U32.HI R42, RZ, 0x1f, R37 ;  /* 0x0000001fff2a7819 */ /* 0x000fe20000011625 */
[----:B------:R-:W1:Y:S02]  /*13970*/  MUFU.EX2 R159, R159 ;  /* 0x0000009f009f7308 */ /* 0x000e640000000800 */
[----:B------:R-:W2:Y:S06]  /*13980*/  SHFL.BFLY PT, R8, R5, 0x2, 0x1f ;  /* 0x0c401f0005087f89 */ /* 0x000eac00000e0000 */
[----:B------:R-:W3:Y:S01]  /*13990*/  MUFU.EX2 R12, R12 ;  /* 0x0000000c000c7308 */ /* 0x000ee20000000800 */
[----:B0-----:R-:W-:Y:S01]  /*139a0*/  FADD.FTZ R0, R157, R4 ;  /* 0x000000049d007221 */ /* 0x001fe20000010000 */
[----:B------:R-:W-:-:S06]  /*139b0*/  F2FP.F16.F32.PACK_AB R157, R4, R157 ;  /* 0x0000009d049d723e */ /* 0x000fcc00000000ff */
[----:B------:R-:W-:Y:S01]  /*139c0*/  MUFU.EX2 R153, R153 ;  /* 0x0000009900997308 */ /* 0x000fe20000000800 */
[----:B-1----:R-:W-:-:S07]  /*139d0*/  FADD.FTZ R33, R159, R0 ;  /* 0x000000009f217221 */ /* 0x002fce0000010000 */
[----:B------:R-:W-:Y:S01]  /*139e0*/  MUFU.EX2 R14, R14 ;  /* 0x0000000e000e7308 */ /* 0x000fe20000000800 */
[C---:B---3--:R-:W-:Y:S01]  /*139f0*/  FADD.FTZ R40, R12.reuse, R33 ;  /* 0x000000210c287221 */ /* 0x048fe20000010000 */
[----:B--2---:R-:W-:Y:S02]  /*13a00*/  FMNMX.FTZ R7, R5, R8, !PT ;  /* 0x0000000805077209 */ /* 0x004fe40007810000 */
[----:B------:R-:W-:-:S03]  /*13a10*/  F2FP.F16.F32.PACK_AB R159, R12, R159 ;  /* 0x0000009f0c9f723e */ /* 0x000fc600000000ff */
[----:B------:R-:W0:Y:S01]  /*13a20*/  SHFL.BFLY PT, R8, R7, 0x1, 0x1f ;  /* 0x0c201f0007087f89 */ /* 0x000e2200000e0000 */
[----:B------:R-:W-:Y:S08]  /*13a30*/  MUFU.EX2 R155, R155 ;  /* 0x0000009b009b7308 */ /* 0x000ff00000000800 */
[----:B------:R-:W-:Y:S08]  /*13a40*/  MUFU.EX2 R26, R26 ;  /* 0x0000001a001a7308 */ /* 0x000ff00000000800 */
[----:B------:R-:W-:Y:S01]  /*13a50*/  MUFU.EX2 R149, R149 ;  /* 0x0000009500957308 */ /* 0x000fe20000000800 */
[----:B0-----:R-:W-:-:S07]  /*13a60*/  FMNMX.FTZ R8, R7, R8, !PT ;  /* 0x0000000807087209 */ /* 0x001fce0007810000 */
[----:B------:R-:W-:Y:S01]  /*13a70*/  MUFU.EX2 R20, R20 ;  /* 0x0000001400147308 */ /* 0x000fe20000000800 */
[C---:B------:R-:W-:Y:S01]  /*13a80*/  FSETP.NEU.FTZ.AND P2, PT, R8.reuse, -INF , PT ;  /* 0xff8000000800780b */ /* 0x040fe20003f5d000 */
[----:B------:R-:W-:-:S06]  /*13a90*/  FMUL.FTZ R5, R8, R9 ;  /* 0x0000000908057220 */ /* 0x000fcc0000410000 */
[----:B------:R-:W-:Y:S01]  /*13aa0*/  MUFU.EX2 R151, R151 ;  /* 0x0000009700977308 */ /* 0x000fe20000000800 */
        /* <DEDUP_REMOVED lines=27> */
[----:B------:R-:W-:Y:S01]  /*13c60*/  FFMA.FTZ R68, R68, R9, -R7 ;  /* 0x0000000944447223 */ /* 0x000fe20000010807 */
[----:B------:R-:W-:-:S02]  /*13c70*/  LEA.HI.SX32 R7, R37, R42, 0x1c ;  /* 0x0000002a25077211 */ /* 0x000fc400078fe2ff */
[----:B------:R-:W-:Y:S01]  /*13c80*/  CS2R R42, SRZ ;  /* 0x00000000002a7805 */ /* 0x000fe2000001ff00 */
[----:B------:R-:W2:Y:S01]  /*13c90*/  MUFU.EX2 R11, R88 ;  /* 0x00000058000b7308 */ /* 0x000ea20000000800 */
[----:B0-----:R-:W-:Y:S01]  /*13ca0*/  FADD.FTZ R31, R156, R5 ;  /* 0x000000059c1f7221 */ /* 0x001fe20000010000 */
[----:B------:R-:W-:Y:S02]  /*13cb0*/  F2FP.F16.F32.PACK_AB R156, R5, R156 ;  /* 0x0000009c059c723e */ /* 0x000fe400000000ff */
[----:B------:R-:W-:-:S04]  /*13cc0*/  VIMNMX R7, RZ, R7, !PT ;  /* 0x00000007ff077248 */ /* 0x000fc80007fe0100 */
[----:B------:R-:W0:Y:S01]  /*13cd0*/  MUFU.EX2 R90, R90 ;  /* 0x0000005a005a7308 */ /* 0x000e220000000800 */
[----:B-1----:R-:W-:Y:S01]  /*13ce0*/  FADD.FTZ R0, R86, R31 ;  /* 0x0000001f56007221 */ /* 0x002fe20000010000 */
[----:B------:R-:W-:Y:S01]  /*13cf0*/  FADD.FTZ R31, R153, R40 ;  /* 0x00000028991f7221 */ /* 0x000fe20000010000 */
[----:B------:R-:W-:-:S03]  /*13d00*/  F2FP.F16.F32.PACK_AB R153, R14, R153 ;  /* 0x000000990e99723e */ /* 0x000fc600000000ff */
[----:B------:R-:W-:Y:S01]  /*13d10*/  FADD.FTZ R40, R14, R31 ;  /* 0x0000001f0e287221 */ /* 0x000fe20000010000 */
[----:B------:R-:W-:Y:S01]  /*13d20*/  VIADD R14, R72, 0xfffffffe ;  /* 0xfffffffe480e7836 */ /* 0x000fe20000000000 */
[----:B------:R-:W1:Y:S01]  /*13d30*/  MUFU.EX2 R13, R92 ;  /* 0x0000005c000d7308 */ /* 0x000e620000000800 */
[----:B--2---:R-:W-:Y:S01]  /*13d40*/  FADD.FTZ R3, R11, R0 ;  /* 0x000000000b037221 */ /* 0x004fe20000010000 */
[----:B------:R-:W-:Y:S01]  /*13d50*/  FADD.FTZ R33, R155, R40 ;  /* 0x000000289b217221 */ /* 0x000fe20000010000 */
[----:B------:R-:W-:Y:S02]  /*13d60*/  F2FP.F16.F32.PACK_AB R158, R11, R86 ;  /* 0x000000560b9e723e */ /* 0x000fe400000000ff */
[----:B------:R-:W-:Y:S02]  /*13d70*/  CS2R R86, SRZ ;  /* 0x0000000000567805 */ /* 0x000fe4000001ff00 */
[----:B------:R-:W-:Y:S01]  /*13d80*/  ISETP.GE.AND P2, PT, R14, R7, PT ;  /* 0x000000070e00720c */ /* 0x000fe20003f46270 */
[C---:B------:R-:W-:Y:S01]  /*13d90*/  FADD.FTZ R40, R26.reuse, R33 ;  /* 0x000000211a287221 */ /* 0x040fe20000010000 */
[----:B------:R-:W-:Y:S01]  /*13da0*/  F2FP.F16.F32.PACK_AB R155, R26, R155 ;  /* 0x0000009b1a9b723e */ /* 0x000fe200000000ff */
[----:B------:R-:W2:Y:S01]  /*13db0*/  MUFU.EX2 R96, R96 ;  /* 0x0000006000607308 */ /* 0x000ea20000000800 */
[----:B0-----:R-:W-:Y:S01]  /*13dc0*/  FADD.FTZ R0, R90, R3 ;  /* 0x000000035a007221 */ /* 0x001fe20000010000 */
[----:B------:R-:W-:Y:S01]  /*13dd0*/  FADD.FTZ R33, R149, R40 ;  /* 0x0000002895217221 */ /* 0x000fe20000010000 */
[----:B------:R-:W-:-:S02]  /*13de0*/  F2FP.F16.F32.PACK_AB R149, R20, R149 ;  /* 0x000000951495723e */ /* 0x000fc400000000ff */
[----:B------:R-:W-:Y:S01]  /*13df0*/  CS2R R72, SRZ ;  /* 0x0000000000487805 */ /* 0x000fe2000001ff00 */
[----:B------:R-:W-:Y:S02]  /*13e00*/  FADD.FTZ R40, R20, R33 ;  /* 0x0000002114287221 */ /* 0x000fe40000010000 */
[----:B------:R-:W0:Y:S01]  /*13e10*/  MUFU.EX2 R15, R98 ;  /* 0x00000062000f7308 */ /* 0x000e220000000800 */
[----:B-1----:R-:W-:Y:S01]  /*13e20*/  FADD.FTZ R31, R13, R0 ;  /* 0x000000000d1f7221 */ /* 0x002fe20000010000 */
[----:B------:R-:W-:Y:S01]  /*13e30*/  FADD.FTZ R35, R151, R40 ;  /* 0x0000002897237221 */ /* 0x000fe20000010000 */
[----:B------:R-:W-:Y:S02]  /*13e40*/  F2FP.F16.F32.PACK_AB R152, R13, R90 ;  /* 0x0000005a0d98723e */ /* 0x000fe400000000ff */
[----:B------:R-:W-:-:S03]  /*13e50*/  CS2R R40, SRZ ;  /* 0x0000000000287805 */ /* 0x000fc6000001ff00 */
[----:B------:R-:W1:Y:S01]  /*13e60*/  MUFU.EX2 R84, R84 ;  /* 0x0000005400547308 */ /* 0x000e620000000800 */
[----:B--2---:R-:W-:-:S07]  /*13e70*/  FADD.FTZ R0, R96, R31 ;  /* 0x0000001f60007221 */ /* 0x004fce0000010000 */
[----:B------:R-:W2:Y:S01]  /*13e80*/  MUFU.EX2 R21, R100 ;  /* 0x0000006400157308 */ /* 0x000ea20000000800 */
[C---:B0-----:R-:W-:Y:S01]  /*13e90*/  FADD.FTZ R31, R15.reuse, R0 ;  /* 0x000000000f1f7221 */ /* 0x041fe20000010000 */
[----:B------:R-:W-:-:S06]  /*13ea0*/  F2FP.F16.F32.PACK_AB R154, R15, R96 ;  /* 0x000000600f9a723e */ /* 0x000fcc00000000ff */
[----:B------:R-:W0:Y:S01]  /*13eb0*/  MUFU.EX2 R82, R82 ;  /* 0x0000005200527308 */ /* 0x000e220000000800 */
[----:B-1----:R-:W-:-:S07]  /*13ec0*/  FADD.FTZ R0, R84, R31 ;  /* 0x0000001f54007221 */ /* 0x002fce0000010000 */
[----:B------:R-:W1:Y:S01]  /*13ed0*/  MUFU.EX2 R28, R28 ;  /* 0x0000001c001c7308 */ /* 0x000e620000000800 */
[C---:B--2---:R-:W-:Y:S01]  /*13ee0*/  FADD.FTZ R33, R21.reuse, R0 ;  /* 0x0000000015217221 */ /* 0x044fe20000010000 */
[----:B------:R-:W-:Y:S02]  /*13ef0*/  F2FP.F16.F32.PACK_AB R148, R21, R84 ;  /* 0x000000541594723e */ /* 0x000fe400000000ff */
[----:B------:R-:W-:-:S04]  /*13f00*/  CS2R R84, SRZ ;  /* 0x0000000000547805 */ /* 0x000fc8000001ff00 */
[----:B------:R-:W2:Y:S01]  /*13f10*/  MUFU.EX2 R25, R102 ;  /* 0x0000006600197308 */ /* 0x000ea20000000800 */
[----:B0-----:R-:W-:-:S07]  /*13f20*/  FADD.FTZ R0, R82, R33 ;  /* 0x0000002152007221 */ /* 0x001fce0000010000 */
[----:B------:R-:W0:Y:S01]  /*13f30*/  MUFU.EX2 R145, R145 ;  /* 0x0000009100917308 */ /* 0x000e220000000800 */
[C---:B-1----:R-:W-:Y:S01]  /*13f40*/  FADD.FTZ R4, R28.reuse, R35 ;  /* 0x000000231c047221 */ /* 0x042fe20000010000 */
[----:B------:R-:W-:-:S06]  /*13f50*/  F2FP.F16.F32.PACK_AB R151, R28, R151 ;  /* 0x000000971c97723e */ /* 0x000fcc00000000ff */
[----:B------:R-:W1:Y:S01]  /*13f60*/  MUFU.EX2 R80, R80 ;  /* 0x0000005000507308 */ /* 0x000e620000000800 */
[C---:B--2---:R-:W-:Y:S01]  /*13f70*/  FADD.FTZ R33, R25.reuse, R0 ;  /* 0x0000000019217221 */ /* 0x044fe20000010000 */
[----:B------:R-:W-:Y:S02]  /*13f80*/  F2FP.F16.F32.PACK_AB R150, R25, R82 ;  /* 0x000000521996723e */ /* 0x000fe400000000ff */
[----:B------:R-:W-:-:S04]  /*13f90*/  CS2R R82, SRZ ;  /* 0x0000000000527805 */ /* 0x000fc8000001ff00 */
        /* <DEDUP_REMOVED lines=9> */
[----:B------:R-:W-:Y:S02]  /*14030*/  F2FP.F16.F32.PACK_AB R144, R27, R80 ;  /* 0x000000501b90723e */ /* 0x000fe400000000ff */
[----:B------:R-:W-:Y:S02]  /*14040*/  CS2R R80, SRZ ;  /* 0x0000000000507805 */ /* 0x000fe4000001ff00 */
[----:B------:R-:W-:Y:S02]  /*14050*/  CS2R R26, SRZ ;  /* 0x00000000001a7805 */ /* 0x000fe4000001ff00 */
[----:B------:R0:W3:Y:S01]  /*14060*/  MUFU.EX2 R29, R78 ;  /* 0x0000004e001d7308 */ /* 0x0000e20000000800 */
[----:B-1----:R-:W-:-:S07]  /*14070*/  FADD.FTZ R0, R106, R35 ;  /* 0x000000236a007221 */ /* 0x002fce0000010000 */
[----:B------:R-:W1:Y:S01]  /*14080*/  MUFU.EX2 R38, R38 ;  /* 0x0000002600267308 */ /* 0x000e620000000800 */
[----:B--2---:R-:W-:Y:S01]  /*14090*/  FADD.FTZ R37, R147, R4 ;  /* 0x0000000493257221 */ /* 0x004fe20000010000 */
[----:B0-----:R-:W-:-:S06]  /*140a0*/  CS2R R78, SRZ ;  /* 0x00000000004e7805 */ /* 0x001fcc000001ff00 */
[----:B------:R-:W0:Y:S01]  /*140b0*/  MUFU.EX2 R70, R70 ;  /* 0x0000004600467308 */ /* 0x000e220000000800 */
[C---:B---3--:R-:W-:Y:S01]  /*140c0*/  FADD.FTZ R35, R29.reuse, R0 ;  /* 0x000000001d237221 */ /* 0x048fe20000010000 */
[----:B------:R-:W-:Y:S02]  /*140d0*/  F2FP.F16.F32.PACK_AB R146, R29, R106 ;  /* 0x0000006a1d92723e */ /* 0x000fe400000000ff */
[----:B------:R-:W-:-:S04]  /*140e0*/  CS2R R28, SRZ ;  /* 0x00000000001c7805 */ /* 0x000fc8000001ff00 */
[----:B------:R-:W2:Y:S01]  /*140f0*/  MUFU.EX2 R141, R141 ;  /* 0x0000008d008d7308 */ /* 0x000ea20000000800 */
[C---:B-1----:R-:W-:Y:S01]  /*14100*/  FADD.FTZ R4, R38.reuse, R37 ;  /* 0x0000002526047221 */ /* 0x042fe20000010000 */
[----:B------:R-:W-:Y:S02]  /*14110*/  F2FP.F16.F32.PACK_AB R147, R38, R147 ;  /* 0x000000932693723e */ /* 0x000fe400000000ff */
[----:B------:R-:W-:-:S04]  /*14120*/  CS2R R38, SRZ ;  /* 0x0000000000267805 */ /* 0x000fc8000001ff00 */
[----:B------:R1:W3:Y:S01]  /*14130*/  MUFU.EX2 R3, R48 ;  /* 0x0000003000037308 */ /* 0x0002e20000000800 */
[----:B0-----:R-:W-:-:S07]  /*14140*/  FADD.FTZ R0, R70, R35 ;  /* 0x0000002346007221 */ /* 0x001fce0000010000 */
[----:B------:R-:W0:Y:S01]  /*14150*/  MUFU.EX2 R24, R24 ;  /* 0x0000001800187308 */ /* 0x000e220000000800 */
[----:B--2---:R-:W-:Y:S01]  /*14160*/  FADD.FTZ R5, R141, R4 ;  /* 0x000000048d057221 */ /* 0x004fe20000010000 */
[----:B-1----:R-:W-:-:S06]  /*14170*/  CS2R R48, SRZ ;  /* 0x0000000000307805 */ /* 0x002fcc000001ff00 */
[----:B------:R-:W1:Y:S01]  /*14180*/  MUFU.EX2 R56, R56 ;  /* 0x0000003800387308 */ /* 0x000e620000000800 */
[C---:B---3--:R-:W-:Y:S01]  /*14190*/  FADD.FTZ R13, R3.reuse, R0 ;  /* 0x00000000030d7221 */ /* 0x048fe20000010000 */
[----:B------:R-:W-:Y:S02]  /*141a0*/  F2FP.F16.F32.PACK_AB R140, R3, R70 ;  /* 0x00000046038c723e */ /* 0x000fe400000000ff */
[----:B------:R-:W-:-:S04]  /*141b0*/  CS2R R70, SRZ ;  /* 0x0000000000467805 */ /* 0x000fc8000001ff00 */
[----:B------:R-:W2:Y:S01]  /*141c0*/  MUFU.EX2 R143, R143 ;  /* 0x0000008f008f7308 */ /* 0x000ea20000000800 */
[C---:B0-----:R-:W-:Y:S01]  /*141d0*/  FADD.FTZ R0, R24.reuse, R5 ;  /* 0x0000000518007221 */ /* 0x041fe20000010000 */
[----:B------:R-:W-:Y:S02]  /*141e0*/  F2FP.F16.F32.PACK_AB R141, R24, R141 ;  /* 0x0000008d188d723e */ /* 0x000fe400000000ff */
[----:B------:R-:W-:-:S04]  /*141f0*/  CS2R R24, SRZ ;  /* 0x0000000000187805 */ /* 0x000fc8000001ff00 */
[----:B------:R0:W3:Y:S01]  /*14200*/  MUFU.EX2 R31, R52 ;  /* 0x00000034001f7308 */ /* 0x0000e20000000800 */
[----:B-1----:R-:W-:-:S07]  /*14210*/  FADD.FTZ R4, R56, R13 ;  /* 0x0000000d38047221 */ /* 0x002fce0000010000 */
[----:B------:R-:W1:Y:S01]  /*14220*/  MUFU.EX2 R30, R30 ;  /* 0x0000001e001e7308 */ /* 0x000e620000000800 */
[----:B--2---:R-:W-:Y:S01]  /*14230*/  FADD.FTZ R5, R143, R0 ;  /* 0x000000008f057221 */ /* 0x004fe20000010000 */
[----:B0-----:R-:W-:-:S06]  /*14240*/  CS2R R52, SRZ ;  /* 0x0000000000347805 */ /* 0x001fcc000001ff00 */
[----:B------:R-:W0:Y:S01]  /*14250*/  MUFU.EX2 R36, R36 ;  /* 0x0000002400247308 */ /* 0x000e220000000800 */
[C---:B---3--:R-:W-:Y:S01]  /*14260*/  FADD.FTZ R13, R31.reuse, R4 ;  /* 0x000000041f0d7221 */ /* 0x048fe20000010000 */
[----:B-----5:R-:W-:Y:S02]  /*14270*/  F2FP.F16.F32.PACK_AB R142, R31, R56 ;  /* 0x000000381f8e723e */ /* 0x020fe400000000ff */
        /* <DEDUP_REMOVED lines=13> */
[----:B------:R-:W-:Y:S02]  /*14350*/  CS2R R36, SRZ ;  /* 0x0000000000247805 */ /* 0x000fe4000001ff00 */
[----:B------:R-:W-:Y:S02]  /*14360*/  CS2R R32, SRZ ;  /* 0x0000000000207805 */ /* 0x000fe4000001ff00 */
[----:B------:R-:W2:Y:S01]  /*14370*/  MUFU.EX2 R139, R139 ;  /* 0x0000008b008b7308 */ /* 0x000ea20000000800 */
[C---:B0-----:R-:W-:Y:S01]  /*14380*/  FADD.FTZ R0, R34.reuse, R3 ;  /* 0x0000000322007221 */ /* 0x041fe20000010000 */
[----:B------:R-:W-:-:S02]  /*14390*/  F2FP.F16.F32.PACK_AB R137, R34, R137 ;  /* 0x000000892289723e */ /* 0x000fc400000000ff */
[----:B------:R-:W-:-:S04]  /*143a0*/  CS2R R34, SRZ ;  /* 0x0000000000227805 */ /* 0x000fc8000001ff00 */
[----:B------:R0:W3:Y:S01]  /*143b0*/  MUFU.EX2 R11, R68 ;  /* 0x00000044000b7308 */ /* 0x0000e20000000800 */
[----:B-1----:R-:W-:-:S07]  /*143c0*/  FADD.FTZ R4, R64, R5 ;  /* 0x0000000540047221 */ /* 0x002fce0000010000 */
[----:B------:R-:W1:Y:S01]  /*143d0*/  MUFU.EX2 R54, R54 ;  /* 0x0000003600367308 */ /* 0x000e620000000800 */
[----:B--2---:R-:W-:Y:S01]  /*143e0*/  FADD.FTZ R3, R139, R0 ;  /* 0x000000008b037221 */ /* 0x004fe20000010000 */
[----:B------:R-:W-:Y:S01]  /*143f0*/  IMAD.MOV.U32 R0, RZ, RZ, 0x3f800000 ;  /* 0x3f800000ff007424 */ /* 0x000fe200078e00ff */
[----:B0-----:R-:W-:Y:S01]  /*14400*/  CS2R R68, SRZ ;  /* 0x0000000000447805 */ /* 0x001fe2000001ff00 */
[C---:B---3--:R-:W-:Y:S01]  /*14410*/  FADD.FTZ R5, R11.reuse, R4 ;  /* 0x000000040b057221 */ /* 0x048fe20000010000 */
[----:B------:R-:W-:Y:S02]  /*14420*/  F2FP.F16.F32.PACK_AB R138, R11, R64 ;  /* 0x000000400b8a723e */ /* 0x000fe400000000ff */
[----:B------:R-:W-:Y:S01]  /*14430*/  CS2R R64, SRZ ;  /* 0x0000000000407805 */ /* 0x000fe2000001ff00 */
[C---:B-1----:R-:W-:Y:S01]  /*14440*/  FADD.FTZ R4, R54.reuse, R3 ;  /* 0x0000000336047221 */ /* 0x042fe20000010000 */
[----:B------:R-:W-:Y:S02]  /*14450*/  F2FP.F16.F32.PACK_AB R139, R54, R139 ;  /* 0x0000008b368b723e */ /* 0x000fe400000000ff */
[----:B------:R-:W-:-:S02]  /*14460*/  CS2R R54, SRZ ;  /* 0x0000000000367805 */ /* 0x000fc4000001ff00 */
[----:B------:R-:W-:Y:S01]  /*14470*/  MOV R3, 0x3f800000 ;  /* 0x3f80000000037802 */ /* 0x000fe20000000f00 */
[----:B------:R-:W-:Y:S06]  /*14480*/  @!P2 BRA `(.L_x_2869) ;  /* 0x0000002c0050a947 */ /* 0x000fec0003800000 */
[----:B------:R-:W-:Y:S01]  /*14490*/  BSSY B1, `(.L_x_2869) ;  /* 0x00002d3000017945 */ /* 0x000fe20003800000 */
[----:B------:R-:W-:Y:S01]  /*144a0*/  IMAD.MOV.U32 R12, RZ, RZ, R10 ;  /* 0x000000ffff0c7224 */ /* 0x000fe200078e000a */
[----:B------:R-:W-:Y:S01]  /*144b0*/  MOV R20, R167 ;  /* 0x000000a700147202 */ /* 0x000fe20000000f00 */
[----:B------:R-:W-:Y:S01]  /*144c0*/  IMAD.MOV.U32 R13, RZ, RZ, R8 ;  /* 0x000000ffff0d7224 */ /* 0x000fe200078e0008 */
[----:B------:R-:W-:Y:S01]  /*144d0*/  MOV R87, RZ ;  /* 0x000000ff00577202 */ /* 0x000fe20000000f00 */
[----:B------:R-:W-:Y:S02]  /*144e0*/  IMAD.MOV.U32 R21, RZ, RZ, R162 ;  /* 0x000000ffff157224 */ /* 0x000fe400078e00a2 */
[----:B------:R-:W-:-:S07]  /*144f0*/  IMAD.MOV.U32 R0, RZ, RZ, 0x3f800000 ;  /* 0x3f800000ff007424 */ /* 0x000fce00078e00ff */
.L_x_2882:
[----:B------:R-:W-:-:S04]  /*14500*/  ISETP.NE.AND P2, PT, R21, 0x1, PT ;  /* 0x000000011500780c */ /* 0x000fc80003f45270 */
[----:B------:R-:W-:-:S04]  /*14510*/  SEL R167, RZ, 0x1, P2 ;  /* 0x00000001ffa77807 */ /* 0x000fc80001000000 */
[----:B------:R-:W-:Y:S01]  /*14520*/  LOP3.LUT R167, R20, R167, RZ, 0x3c, !PT ;  /* 0x000000a714a77212 */ /* 0x000fe200078e3cff */
[----:B------:R-:W-:Y:S06]  /*14530*/  @!P0 BRA `(.L_x_2870) ;  /* 0x0000000000048947 */ /* 0x000fec0003800000 */
[----:B------:R-:W-:Y:S01]  /*14540*/  BPT.TRAP 0x1 ;  /* 0x000000040000795c */ /* 0x000fe20000300000 */
.L_x_2870:
        /* <DEDUP_REMOVED lines=8> */
.L_x_2871:
[----:B------:R-:W-:Y:S01]  /*145d0*/  BSSY B2, `(.L_x_2872) ;  /* 0x0000006000027945 */ /* 0x000fe20003800000 */
[----:B------:R-:W-:Y:S01]  /*145e0*/  IMAD R8, R162, 0x900, R6 ;  /* 0x00000900a2087824 */ /* 0x000fe200078e0206 */
[----:B------:R-:W-:Y:S02]  /*145f0*/  MOV R9, 0x40000040 ;  /* 0x4000004000097802 */ /* 0x000fe40000000f00 */
[----:B-1----:R-:W-:Y:S05]  /*14600*/  @P2 BRA `(.L_x_2873) ;  /* 0x0000000000082947 */ /* 0x002fea0003800000 */
[----:B------:R-:W1:Y:S02]  /*14610*/  SYNCS.PHASECHK.TRANS64.TRYWAIT P2, [R15+URZ+0x2a830], R10 ;  /* 0x02a8300a0f0075a7 */ /* 0x000e64000804017f */
[----:B-1----:R-:W-:Y:S05]  /*14620*/  @!P2 BRA `(.L_x_2874) ;  /* 0x000000fc0080a947 */ /* 0x002fea0003800000 */
.L_x_2873:
[----:B------:R-:W-:Y:S05]  /*14630*/  BSYNC B2 ;  /* 0x0000000000027941 */ /* 0x000fea0003800000 */
.L_x_2872:
[----:B------:R-:W2:Y:S04]  /*14640*/  LDL.64 R88, [R1+0x28] ;  /* 0x0000280001587983 */ /* 0x000ea80000100a00 */
[----:B------:R-:W3:Y:S04]  /*14650*/  LDL.64 R206, [R1+0x20] ;  /* 0x0000200001ce7983 */ /* 0x000ee80000100a00 */
[----:B------:R-:W4:Y:S01]  /*14660*/  LDL.64 R212, [R1+0x18] ;  /* 0x0000180001d47983 */ /* 0x000f220000100a00 */
[C---:B------:R-:W-:Y:S02]  /*14670*/  R2UR UR6, R8.reuse ;  /* 0x00000000080672ca */ /* 0x040fe400000e0000 */
[----:B------:R-:W-:Y:S01]  /*14680*/  R2UR UR7, R9 ;  /* 0x00000000090772ca */ /* 0x000fe200000e0000 */
[----:B------:R-:W5:Y:S01]  /*14690*/  LDL.64 R210, [R1+0x10] ;  /* 0x0000100001d27983 */ /* 0x000f620000100a00 */
[----:B01----:R-:W-:-:S02]  /*146a0*/  VIADD R10, R8, 0x2 ;  /* 0x00000002080a7836 */ /* 0x003fc40000000000 */
[----:B------:R-:W-:Y:S01]  /*146b0*/  IMAD.MOV.U32 R11, RZ, RZ, 0x40000040 ;  /* 0x40000040ff0b7424 */ /* 0x000fe200078e00ff */
[----:B------:R-:W5:Y:S01]  /*146c0*/  LDL.64 R208, [R1+0x8] ;  /* 0x0000080001d07983 */ /* 0x000f620000100a00 */
        /* <DEDUP_REMOVED lines=10> */
[----:B------:R-:W2:Y:S01]  /*14770*/  LDL.64 R206, [R1] ;  /* 0x0000000001ce7983 */ /* 0x000ea20000100a00 */
[----:B------:R-:W-:-:S02]  /*14780*/  WARPGROUP.DEPBAR.LE gsb0, 0x0 ;  /* 0x00008000000079c5 */ /* 0x000fc40000010000 */
[----:B------:R-:W-:-:S07]  /*14790*/  WARPGROUP.ARRIVE ;  /* 0x00000000000079c5 */ /* 0x000fce0000000000 */
[----:B------:R-:W-:Y:S01]  /*147a0*/  HGMMA.64x96x16.F32 R88, gdesc[UR4], R88, gsb0 ;  /* 0x01600000045879f0 */ /* 0x000fe20008000858 */
[----:B------:R-:W-:Y:S02]  /*147b0*/  R2UR UR6, R10 ;  /* 0x000000000a0672ca */ /* 0x000fe400000e0000 */
[----:B------:R-:W-:Y:S02]  /*147c0*/  R2UR UR7, R11 ;  /* 0x000000000b0772ca */ /* 0x000fe400000e0000 */
[----:B----4-:R-:W-:Y:S02]  /*147d0*/  R2UR UR4, R212 ;  /* 0x00000000d40472ca */ /* 0x010fe400000e0000 */
[----:B------:R-:W-:Y:S01]  /*147e0*/  R2UR UR5, R213 ;  /* 0x00000000d50572ca */ /* 0x000fe200000e0000 */
[----:B------:R-:W-:Y:S01]  /*147f0*/  VIADD R10, R8, 0x6 ;  /* 0x00000006080a7836 */ /* 0x000fe20000000000 */
[----:B------:R-:W-:Y:S01]  /*14800*/  MOV R11, 0x40000040 ;  /* 0x40000040000b7802 */ /* 0x000fe20000000f00 */
[----:B------:R-:W-:-:S02]  /*14810*/  WARPGROUP.DEPBAR.LE gsb0, 0x0 ;  /* 0x00008000000079c5 */ /* 0x000fc40000010000 */
[----:B------:R-:W-:-:S08]  /*14820*/  WARPGROUP.ARRIVE ;  /* 0x00000000000079c5 */ /* 0x000fd00000000000 */
[----:B------:R-:W-:Y:S01]  /*14830*/  HGMMA.64x96x16.F32 R88, gdesc[UR4], R88, gsb0 ;  /* 0x01600000045879f0 */ /* 0x000fe20008000858 */
[----:B------:R-:W-:Y:S02]  /*14840*/  R2UR UR6, R10 ;  /* 0x000000000a0672ca */ /* 0x000fe400000e0000 */
[----:B------:R-:W-:Y:S02]  /*14850*/  R2UR UR7, R11 ;  /* 0x000000000b0772ca */ /* 0x000fe400000e0000 */
[----:B-----5:R-:W-:Y:S02]  /*14860*/  R2UR UR4, R210 ;  /* 0x00000000d20472ca */ /* 0x020fe400000e0000 */
        /* <DEDUP_REMOVED lines=17> */
[----:B--2---:R-:W-:Y:S02]  /*14980*/  R2UR UR4, R206 ;  /* 0x00000000ce0472ca */ /* 0x004fe400000e0000 */
[----:B------:R-:W-:Y:S01]  /*14990*/  R2UR UR5, R207 ;  /* 0x00000000cf0572ca */ /* 0x000fe200000e0000 */
[----:B------:R-:W-:Y:S01]  /*149a0*/  VIADD R10, R8, 0x304 ;  /* 0x00000304080a7836 */ /* 0x000fe20000000000 */
[----:B------:R-:W-:Y:S01]  /*149b0*/  MOV R11, 0x40000040 ;  /* 0x40000040000b7802 */ /* 0x000fe20000000f00 */
        /* <DEDUP_REMOVED lines=25> */
[----:B------:R-:W-:Y:S01]  /*14b50*/  VIADD R10, R8, 0x602 ;  /* 0x00000602080a7836 */ /* 0x000fe20000000000 */
[----:B------:R-:W-:Y:S01]  /*14b60*/  MOV R11, 0x40000040 ;  /* 0x40000040000b7802 */ /* 0x000fe20000000f00 */
        /* <DEDUP_REMOVED lines=95> */
.L_x_2875:
[----:B------:R-:W-:Y:S01]  /*15160*/  SHF.L.U32 R3, R20, 0x1f, RZ ;  /* 0x0000001f14037819 */ /* 0x000fe200000006ff */
[----:B------:R-:W-:-:S04]  /*15170*/  IMAD R11, R21, 0x8, R2 ;  /* 0x00000008150b7824 */ /* 0x000fc800078e0202 */
[----:B------:R0:W1:Y:S01]  /*15180*/  SYNCS.PHASECHK.TRANS64.TRYWAIT P2, [R11+URZ+0x2a850], R3 ;  /* 0x02a850030b0075a7 */ /* 0x000062000804017f */
[----:B------:R-:W-:Y:S05]  /*15190*/  @!P0 BRA `(.L_x_2876) ;  /* 0x0000000000048947 */ /* 0x000fea0003800000 */
[----:B------:R-:W-:Y:S01]  /*151a0*/  BPT.TRAP 0x1 ;  /* 0x000000040000795c */ /* 0x000fe20000300000 */
.L_x_2876:
[----:B------:R-:W-:Y:S01]  /*151b0*/  IADD3 R0, R2, 0x400, RZ ;  /* 0x0000040002007810 */ /* 0x000fe20007ffe0ff */
[----:B------:R-:W-:Y:S03]  /*151c0*/  BSSY B2, `(.L_x_2877) ;  /* 0x0000008000027945 */ /* 0x000fe60003800000 */
[----:B------:R-:W-:-:S04]  /*151d0*/  SHF.R.U32.HI R0, RZ, 0x4, R0 ;  /* 0x00000004ff007819 */ /* 0x000fc80000011600 */
[----:B------:R-:W-:-:S04]  /*151e0*/  LOP3.LUT R0, R0, 0x3fff, RZ, 0xc0, !PT ;  /* 0x00003fff00007812 */ /* 0x000fc800078ec0ff */
[----:B------:R-:W-:-:S05]  /*151f0*/  LOP3.LUT R0, R0, 0x3000000, RZ, 0xfc, !PT ;  /* 0x0300000000007812 */ /* 0x000fca00078efcff */
[----:B------:R-:W-:Y:S01]  /*15200*/  IMAD R0, R21, 0x600, R0 ;  /* 0x0000060015007824 */ /* 0x000fe200078e0200 */
[----:B-1----:R-:W-:Y:S06]  /*15210*/  @P2 BRA `(.L_x_2878) ;  /* 0x0000000000082947 */ /* 0x002fec0003800000 */
[----:B------:R-:W1:Y:S02]  /*15220*/  SYNCS.PHASECHK.TRANS64.TRYWAIT P2, [R11+URZ+0x2a850], R3 ;  /* 0x02a850030b0075a7 */ /* 0x000e64000804017f */
[----:B-1----:R-:W-:Y:S05]  /*15230*/  @!P2 BRA `(.L_x_2879) ;  /* 0x000000f00090a947 */ /* 0x002fea0003800000 */
.L_x_2878:
[----:B------:R-:W-:Y:S05]  /*15240*/  BSYNC B2 ;  /* 0x0000000000027941 */ /* 0x000fea0003800000 */
.L_x_2877:
        /* <DEDUP_REMOVED lines=44> */
.L_x_2880:
[----:B------:R-:W2:Y:S01]  /*15510*/  @P1 LDC R9, c[0x0][0x44c] ;  /* 0x00011300ff091b82 */ /* 0x000ea20000000800 */
[----:B------:R-:W-:Y:S01]  /*15520*/  FMUL.FTZ R10, R94, UR39 ;  /* 0x000000275e0a7c20 */ /* 0x000fe20008410000 */
[----:B------:R-:W-:Y:S02]  /*15530*/  IMAD.IADD R8, R189, 0x1, R184 ;  /* 0x00000001bd087824 */ /* 0x000fe400078e02b8 */
[----:B------:R-:W-:Y:S01]  /*15540*/  FMUL.FTZ R137, R88, UR39 ;  /* 0x0000002758897c20 */ /* 0x000fe20008410000 */
[----:B------:R-:W-:Y:S01]  /*15550*/  FMUL.FTZ R136, R89, UR39 ;  /* 0x0000002759887c20 */ /* 0x000fe20008410000 */
[----:B------:R-:W-:Y:S01]  /*15560*/  FMUL.FTZ R139, R92, UR39 ;  /* 0x000000275c8b7c20 */ /* 0x000fe20008410000 */
[----:B------:R-:W-:Y:S01]  /*15570*/  FMUL.FTZ R138, R93, UR39 ;  /* 0x000000275d8a7c20 */ /* 0x000fe20008410000 */
[----:B------:R-:W-:Y:S01]  /*15580*/  FMUL.FTZ R20, R95, UR39 ;  /* 0x000000275f147c20 */ /* 0x000fe20008410000 */
[----:B------:R-:W3:Y:S01]  /*15590*/  @P1 LDC R94, c[0x0][0x450] ;  /* 0x00011400ff5e1b82 */ /* 0x000ee20000000800 */
        /* <DEDUP_REMOVED lines=15> */
[----:B--2---:R-:W-:Y:S01]  /*15690*/  @P1 IMAD.HI.U32 R9, R8, R9, RZ ;  /* 0x0000000908091227 */ /* 0x004fe200078e00ff */
[----:B------:R-:W2:Y:S03]  /*156a0*/  MUFU.TANH R139, R139 ;  /* 0x0000008b008b7308 */ /* 0x000ea60000002400 */
[----:B------:R-:W-:Y:S01]  /*156b0*/  FMUL.FTZ R107, R109, UR39 ;  /* 0x000000276d6b7c20 */ /* 0x000fe20008410000 */
[----:B01----:R-:W-:Y:S01]  /*156c0*/  FMUL.FTZ R3, R91, UR39 ;  /* 0x000000275b037c20 */ /* 0x003fe20008410000 */
[----:B------:R-:W-:Y:S01]  /*156d0*/  FMUL.FTZ R91, R106, UR39 ;  /* 0x000000276a5b7c20 */ /* 0x000fe20008410000 */
[----:B------:R-:W-:Y:S01]  /*156e0*/  FMUL.FTZ R109, R112, UR39 ;  /* 0x00000027706d7c20 */ /* 0x000fe20008410000 */
[----:B------:R-:W-:Y:S01]  /*156f0*/  FMUL.FTZ R113, R113, UR39 ;  /* 0x0000002771717c20 */ /* 0x000fe20008410000 */
[----:B------:R-:W-:Y:S01]  /*15700*/  FMUL.FTZ R93, R110, UR39 ;  /* 0x000000276e5d7c20 */ /* 0x000fe20008410000 */
[----:B---3--:R-:W-:Y:S01]  /*15710*/  @P1 SHF.R.U32.HI R8, RZ, R94, R9 ;  /* 0x0000005eff081219 */ /* 0x008fe20000011609 */
[----:B------:R-:W-:Y:S01]  /*15720*/  IMAD.MOV.U32 R9, RZ, RZ, -0x60 ;  /* 0xffffffa0ff097424 */ /* 0x000fe200078e00ff */
[----:B------:R-:W0:Y:S01]  /*15730*/  MUFU.TANH R138, R138 ;  /* 0x0000008a008a7308 */ /* 0x000e220000002400 */
[----:B------:R-:W-:Y:S01]  /*15740*/  FMUL.FTZ R116, R116, UR39 ;  /* 0x0000002774747c20 */ /* 0x000fe20008410000 */
[----:B------:R-:W-:Y:S01]  /*15750*/  FMUL.FTZ R120, R120, UR39 ;  /* 0x0000002778787c20 */ /* 0x000fe20008410000 */
[----:B------:R-:W1:Y:S01]  /*15760*/  SHFL.IDX PT, R94, R8, RZ, 0x1c1f ;  /* 0x001c1fff085e7589 */ /* 0x000e6200000e0000 */
[----:B------:R-:W-:-:S02]  /*15770*/  IMAD R9, R14, R9, 0x1 ;  /* 0x000000010e097424 */ /* 0x000fc400078e0209 */
[----:B------:R-:W-:Y:S01]  /*15780*/  FMUL.FTZ R117, R117, UR39 ;  /* 0x0000002775757c20 */ /* 0x000fe20008410000 */
[----:B------:R-:W-:Y:S01]  /*15790*/  FMUL.FTZ R142, R124, UR39 ;  /* 0x000000277c8e7c20 */ /* 0x000fe20008410000 */
[----:B------:R-:W-:Y:S01]  /*157a0*/  FMUL.FTZ R144, R125, UR39 ;  /* 0x000000277d907c20 */ /* 0x000fe20008410000 */
[----:B------:R-:W-:Y:S01]  /*157b0*/  IMAD R9, R188, -0x2, R9 ;  /* 0xfffffffebc097824 */ /* 0x000fe200078e0209 */
[----:B------:R-:W3:Y:S01]  /*157c0*/  MUFU.TANH R140, R140 ;  /* 0x0000008c008c7308 */ /* 0x000ee20000002400 */
[----:B------:R-:W-:Y:S01]  /*157d0*/  FMUL.FTZ R129, R129, UR39 ;  /* 0x0000002781817c20 */ /* 0x000fe20008410000 */
[----:B------:R-:W-:Y:S01]  /*157e0*/  FMUL.FTZ R133, R133, UR39 ;  /* 0x0000002785857c20 */ /* 0x000fe20008410000 */
[----:B------:R-:W3:Y:S01]  /*157f0*/  SHFL.IDX PT, R8, R8, 0x1, 0x1c1f ;  /* 0x003c1f0008087f89 */ /* 0x000ee200000e0000 */
[----:B------:R-:W-:-:S04]  /*15800*/  IADD3 R9, -R185, R9, R186 ;  /* 0x00000009b9097210 */ /* 0x000fc80007ffe1ba */
[----:B------:R-:W3:Y:S08]  /*15810*/  MUFU.TANH R95, R95 ;  /* 0x0000005f005f7308 */ /* 0x000ef00000002400 */
[----:B------:R-:W3:Y:S01]  /*15820*/  MUFU.TANH R141, R141 ;  /* 0x0000008d008d7308 */ /* 0x000ee20000002400 */
[----:B-1----:R-:W-:-:S04]  /*15830*/  IADD3 R97, R9, R94, RZ ;  /* 0x0000005e09617210 */ /* 0x002fc80007ffe0ff */
[C---:B------:R-:W-:Y:S02]  /*15840*/  ISETP.GT.AND P2, PT, R97.reuse, RZ, PT ;  /* 0x000000ff6100720c */ /* 0x040fe40003f44270 */
[----:B------:R-:W-:Y:S01]  /*15850*/  ISETP.GT.AND P3, PT, R97, 0x1, PT ;  /* 0x000000016100780c */ /* 0x000fe20003f64270 */
[----:B------:R-:W1:Y:S01]  /*15860*/  MUFU.TANH R99, R99 ;  /* 0x0000006300637308 */ /* 0x000e620000002400 */
[----:B----4-:R-:W-:Y:S02]  /*15870*/  FSEL R94, R137, -INF , P2 ;  /* 0xff800000895e7808 */ /* 0x010fe40001000000 */
[C---:B------:R-:W-:Y:S02]  /*15880*/  ISETP.GT.AND P2, PT, R97.reuse, 0x8, PT ;  /* 0x000000086100780c */ /* 0x040fe40003f44270 */
[----:B-----5:R-:W-:Y:S02]  /*15890*/  FSEL R96, R136, -INF , P3 ;  /* 0xff80000088607808 */ /* 0x020fe40001800000 */
[----:B------:R-:W-:Y:S01]  /*158a0*/  FMNMX.FTZ R143, R94, R13, !PT ;  /* 0x0000000d5e8f7209 */ /* 0x000fe20007810000 */
[----:B------:R-:W4:Y:S01]  /*158b0*/  MUFU.TANH R103, R103 ;  /* 0x0000006700677308 */ /* 0x000f220000002400 */
[----:B------:R-:W-:-:S02]  /*158c0*/  ISETP.GT.AND P3, PT, R97, 0x9, PT ;  /* 0x000000096100780c */ /* 0x000fc40003f64270 */
[----:B--2---:R-:W-:Y:S02]  /*158d0*/  FSEL R98, R139, -INF , P2 ;  /* 0xff8000008b627808 */ /* 0x004fe40001000000 */
[----:B------:R-:W-:Y:S02]  /*158e0*/  FMNMX.FTZ R143, R96, R143, !PT ;  /* 0x0000008f608f7209 */ /* 0x000fe40007810000 */
[C---:B------:R-:W-:Y:S01]  /*158f0*/  ISETP.GT.AND P2, PT, R97.reuse, 0x10, PT ;  /* 0x000000106100780c */ /* 0x040fe20003f44270 */
[----:B------:R-:W2:Y:S01]  /*15900*/  MUFU.TANH R101, R101 ;  /* 0x0000006500657308 */ /* 0x000ea20000002400 */
[----:B0-----:R-:W-:Y:S02]  /*15910*/  FSEL R100, R138, -INF , P3 ;  /* 0xff8000008a647808 */ /* 0x001fe40001800000 */
[----:B------:R-:W-:Y:S02]  /*15920*/  FMNMX.FTZ R143, R98, R143, !PT ;  /* 0x0000008f628f7209 */ /* 0x000fe40007810000 */
[----:B------:R-:W-:-:S02]  /*15930*/  ISETP.GT.AND P3, PT, R97, 0x11, PT ;  /* 0x000000116100780c */ /* 0x000fc40003f64270 */
[----:B---3--:R-:W-:Y:S01]  /*15940*/  FSEL R102, R140, -INF , P2 ;  /* 0xff8000008c667808 */ /* 0x008fe20001000000 */
[----:B------:R-:W-:Y:S01]  /*15950*/  MUFU.TANH R105, R105 ;  /* 0x0000006900697308 */ /* 0x000fe20000002400 */
[----:B------:R-:W-:Y:S02]  /*15960*/  FMNMX.FTZ R143, R100, R143, !PT ;  /* 0x0000008f648f7209 */ /* 0x000fe40007810000 */
[----:B------:R-:W-:Y:S02]  /*15970*/  ISETP.GT.AND P2, PT, R97, 0x18, PT ;  /* 0x000000186100780c */ /* 0x000fe40003f44270 */
[----:B------:R-:W-:Y:S01]  /*15980*/  FSEL R104, R95, -INF , P3 ;  /* 0xff8000005f687808 */ /* 0x000fe20001800000 */
[----:B------:R-:W-:Y:S01]  /*15990*/  FMUL.FTZ R95, R121, UR39 ;  /* 0x00000027795f7c20 */ /* 0x000fe20008410000 */
[----:B------:R-:W-:Y:S01]  /*159a0*/  FMNMX.FTZ R143, R102, R143, !PT ;  /* 0x0000008f668f7209 */ /* 0x000fe20007810000 */
[----:B------:R-:W0:Y:S01]  /*159b0*/  MUFU.TANH R107, R107 ;  /* 0x0000006b006b7308 */ /* 0x000e220000002400 */
[----:B------:R-:W-:-:S02]  /*159c0*/  ISETP.GT.AND P3, PT, R97, 0x19, PT ;  /* 0x000000196100780c */ /* 0x000fc40003f64270 */
[----:B------:R-:W-:Y:S02]  /*159d0*/  FSEL R106, R141, -INF , P2 ;  /* 0xff8000008d6a7808 */ /* 0x000fe40001000000 */
[----:B------:R-:W-:Y:S02]  /*159e0*/  FMNMX.FTZ R143, R104, R143, !PT ;  /* 0x0000008f688f7209 */ /* 0x000fe40007810000 */
[----:B------:R-:W-:Y:S01]  /*159f0*/  ISETP.GT.AND P2, PT, R97, 0x20, PT ;  /* 0x000000206100780c */ /* 0x000fe20003f44270 */
[----:B------:R-:W-:Y:S01]  /*15a00*/  MUFU.TANH R109, R109 ;  /* 0x0000006d006d7308 */ /* 0x000fe20000002400 */
[----:B-1----:R-:W-:Y:S01]  /*15a10*/  FSEL R108, R99, -INF , P3 ;  /* 0xff800000636c7808 */ /* 0x002fe20001800000 */
[----:B------:R-:W-:Y:S01]  /*15a20*/  FMUL.FTZ R99, R128, UR39 ;  /* 0x0000002780637c20 */ /* 0x000fe20008410000 */
[----:B------:R-:W-:Y:S02]  /*15a30*/  FMNMX.FTZ R143, R106, R143, !PT ;  /* 0x0000008f6a8f7209 */ /* 0x000fe40007810000 */
[----:B------:R-:W-:-:S02]  /*15a40*/  ISETP.GT.AND P3, PT, R97, 0x21, PT ;  /* 0x000000216100780c */ /* 0x000fc40003f64270 */
[----:B----4-:R-:W-:Y:S01]  /*15a50*/  FSEL R110, R103, -INF , P2 ;  /* 0xff800000676e7808 */ /* 0x010fe20001000000 */
[----:B------:R-:W1:Y:S01]  /*15a60*/  MUFU.TANH R113, R113 ;  /* 0x0000007100717308 */ /* 0x000e620000002400 */
[----:B------:R-:W-:Y:S01]  /*15a70*/  FMNMX.FTZ R143, R108, R143, !PT ;  /* 0x0000008f6c8f7209 */ /* 0x000fe20007810000 */
[----:B------:R-:W-:Y:S01]  /*15a80*/  FMUL.FTZ R103, R119, UR39 ;  /* 0x0000002777677c20 */ /* 0x000fe20008410000 */
[----:B------:R-:W-:Y:S01]  /*15a90*/  ISETP.GT.AND P2, PT, R97, 0x28, PT ;  /* 0x000000286100780c */ /* 0x000fe20003f44270 */
[----:B------:R-:W-:Y:S01]  /*15aa0*/  FMUL.FTZ R119, R135, UR39 ;  /* 0x0000002787777c20 */ /* 0x000fe20008410000 */
[----:B--2---:R-:W-:Y:S01]  /*15ab0*/  FSEL R112, R101, -INF , P3 ;  /* 0xff80000065707808 */ /* 0x004fe20001800000 */
[----:B------:R-:W-:Y:S01]  /*15ac0*/  FMUL.FTZ R101, R118, UR39 ;  /* 0x0000002776657c20 */ /* 0x000fe20008410000 */
[----:B------:R-:W-:Y:S01]  /*15ad0*/  FMNMX.FTZ R143, R110, R143, !PT ;  /* 0x0000008f6e8f7209 */ /* 0x000fe20007810000 */
[----:B------:R0:W2:Y:S01]  /*15ae0*/  MUFU.TANH R137, R116 ;  /* 0x0000007400897308 */ /* 0x0000a20000002400 */
[----:B------:R-:W-:Y:S01]  /*15af0*/  ISETP.GT.AND P3, PT, R97, 0x29, PT ;  /* 0x000000296100780c */ /* 0x000fe20003f64270 */
[----:B------:R-:W-:Y:S01]  /*15b00*/  FMUL.FTZ R118, R134, UR39 ;  /* 0x0000002786767c20 */ /* 0x000fe20008410000 */
[----:B------:R-:W-:-:S05]  /*15b10*/  FMNMX.FTZ R143, R112, R143, !PT ;  /* 0x0000008f708f7209 */ /* 0x000fca0007810000 */
[----:B------:R3:W-:Y:S01]  /*15b20*/  MUFU.TANH R140, R120 ;  /* 0x00000078008c7308 */ /* 0x0007e20000002400 */
[----:B0-----:R-:W-:Y:S01]  /*15b30*/  FSEL R116, R107, -INF , P3 ;  /* 0xff8000006b747808 */ /* 0x001fe20001800000 */
[----:B------:R-:W-:Y:S01]  /*15b40*/  FMUL.FTZ R107, R123, UR39 ;  /* 0x000000277b6b7c20 */ /* 0x000fe20008410000 */
[----:B------:R-:W-:-:S04]  /*15b50*/  ISETP.GT.AND P3, PT, R97, 0x31, PT ;  /* 0x000000316100780c */ /* 0x000fc80003f64270 */
[----:B-1----:R-:W-:Y:S01]  /*15b60*/  FSEL R128, R113, -INF , P3 ;  /* 0xff80000071807808 */ /* 0x002fe20001800000 */
[----:B------:R-:W0:Y:S01]  /*15b70*/  MUFU.TANH R117, R117 ;  /* 0x0000007500757308 */ /* 0x000e220000002400 */
[----:B---3--:R-:W-:Y:S01]  /*15b80*/  FSEL R120, R105, -INF , P2 ;  /* 0xff80000069787808 */ /* 0x008fe20001000000 */
[----:B------:R-:W-:Y:S01]  /*15b90*/  FMUL.FTZ R105, R122, UR39 ;  /* 0x000000277a697c20 */ /* 0x000fe20008410000 */
[----:B------:R-:W-:Y:S01]  /*15ba0*/  ISETP.GT.AND P2, PT, R97, 0x30, PT ;  /* 0x000000306100780c */ /* 0x000fe20003f44270 */
[----:B------:R-:W-:Y:S01]  /*15bb0*/  FMUL.FTZ R113, R130, UR39 ;  /* 0x0000002782717c20 */ /* 0x000fe20008410000 */
[----:B------:R-:W-:Y:S02]  /*15bc0*/  FMNMX.FTZ R143, R120, R143, !PT ;  /* 0x0000008f788f7209 */ /* 0x000fe40007810000 */
[----:B------:R-:W-:Y:S01]  /*15bd0*/  FSEL R124, R109, -INF , P2 ;  /* 0xff8000006d7c7808 */ /* 0x000fe20001000000 */
[----:B------:R-:W-:Y:S01]  /*15be0*/  MUFU.TANH R95, R95 ;  /* 0x0000005f005f7308 */ /* 0x000fe20000002400 */
[----:B------:R-:W-:Y:S01]  /*15bf0*/  FMNMX.FTZ R143, R116, R143, !PT ;  /* 0x0000008f748f7209 */ /* 0x000fe20007810000 */
[----:B------:R-:W-:Y:S01]  /*15c00*/  FMUL.FTZ R109, R126, UR39 ;  /* 0x000000277e6d7c20 */ /* 0x000fe20008410000 */
[----:B------:R-:W-:-:S02]  /*15c10*/  ISETP.GT.AND P2, PT, R97, 0x38, PT ;  /* 0x000000386100780c */ /* 0x000fc40003f44270 */
[----:B------:R-:W-:Y:S02]  /*15c20*/  FMNMX.FTZ R143, R124, R143, !PT ;  /* 0x0000008f7c8f7209 */ /* 0x000fe40007810000 */
[----:B------:R-:W-:Y:S01]  /*15c30*/  ISETP.GT.AND P3, PT, R97, 0x39, PT ;  /* 0x000000396100780c */ /* 0x000fe20003f64270 */
[----:B------:R-:W1:Y:S01]  /*15c40*/  MUFU.TANH R142, R142 ;  /* 0x0000008e008e7308 */ /* 0x000e620000002400 */
[----:B--2---:R-:W-:Y:S02]  /*15c50*/  FSEL R136, R137, -INF , P2 ;  /* 0xff80000089887808 */ /* 0x004fe40001000000 */
[----:B------:R-:W-:Y:S02]  /*15c60*/  FMNMX.FTZ R143, R128, R143, !PT ;  /* 0x0000008f808f7209 */ /* 0x000fe40007810000 */
[----:B------:R-:W-:Y:S02]  /*15c70*/  ISETP.GT.AND P2, PT, R97, 0x40, PT ;  /* 0x000000406100780c */ /* 0x000fe40003f44270 */
[----:B0-----:R-:W-:Y:S01]  /*15c80*/  FSEL R138, R117, -INF , P3 ;  /* 0xff800000758a7808 */ /* 0x001fe20001800000 */
[----:B------:R-:W0:Y:S01]  /*15c90*/  MUFU.TANH R144, R144 ;  /* 0x0000009000907308 */ /* 0x000e220000002400 */
[----:B------:R-:W-:Y:S01]  /*15ca0*/  FMNMX.FTZ R143, R136, R143, !PT ;  /* 0x0000008f888f7209 */ /* 0x000fe20007810000 */
[----:B------:R-:W-:Y:S01]  /*15cb0*/  IMAD.IADD R117, R9, 0x1, R8 ;  /* 0x0000000109757824 */ /* 0x000fe200078e0208 */
[----:B------:R-:W-:Y:S01]  /*15cc0*/  ISETP.GT.AND P3, PT, R97, 0x41, PT ;  /* 0x000000416100780c */ /* 0x000fe20003f64270 */
[----:B------:R-:W-:Y:S01]  /*15cd0*/  IMAD.U32 R9, RZ, RZ, UR43 ;  /* 0x0000002bff097e24 */ /* 0x000fe2000f8e00ff */
[----:B------:R-:W-:-:S02]  /*15ce0*/  FSEL R140, R140, -INF , P2 ;  /* 0xff8000008c8c7808 */ /* 0x000fc40001000000 */
[----:B------:R-:W-:Y:S01]  /*15cf0*/  FMNMX.FTZ R143, R138, R143, !PT ;  /* 0x0000008f8a8f7209 */ /* 0x000fe20007810000 */
[----:B------:R2:W3:Y:S01]  /*15d00*/  MUFU.TANH R146, R99 ;  /* 0x0000006300927308 */ /* 0x0004e20000002400 */
[C---:B------:R-:W-:Y:S02]  /*15d10*/  ISETP.GT.AND P2, PT, R97.reuse, 0x48, PT ;  /* 0x000000486100780c */ /* 0x040fe40003f44270 */
[----:B------:R-:W-:Y:S02]  /*15d20*/  FMNMX.FTZ R143, R140, R143, !PT ;  /* 0x0000008f8c8f7209 */ /* 0x000fe40007810000 */
[----:B-1----:R-:W-:Y:S02]  /*15d30*/  FSEL R142, R142, -INF , P2 ;  /* 0xff8000008e8e7808 */ /* 0x002fe40001000000 */
[----:B------:R-:W-:Y:S01]  /*15d40*/  ISETP.GT.AND P2, PT, R97, 0x50, PT ;  /* 0x000000506100780c */ /* 0x000fe20003f44270 */
[----:B------:R-:W1:Y:S01]  /*15d50*/  MUFU.TANH R129, R129 ;  /* 0x0000008100817308 */ /* 0x000e620000002400 */
[----:B--2---:R-:W-:Y:S01]  /*15d60*/  FMUL.FTZ R99, R132, UR39 ;  /* 0x0000002784637c20 */ /* 0x004fe20008410000 */
[----:B------:R-:W-:Y:S01]  /*15d70*/  FSEL R132, R95, -INF , P3 ;  /* 0xff8000005f847808 */ /* 0x000fe20001800000 */
[----:B------:R-:W-:Y:S01]  /*15d80*/  FMUL.FTZ R95, R111, UR39 ;  /* 0x000000276f5f7c20 */ /* 0x000fe20008410000 */
[----:B------:R-:W-:Y:S01]  /*15d90*/  ISETP.GT.AND P3, PT, R97, 0x49, PT ;  /* 0x000000496100780c */ /* 0x000fe20003f64270 */
[----:B------:R-:W-:Y:S01]  /*15da0*/  FMUL.FTZ R111, R127, UR39 ;  /* 0x000000277f6f7c20 */ /* 0x000fe20008410000 */
[----:B------:R-:W-:-:S02]  /*15db0*/  FMNMX.FTZ R143, R132, R143, !PT ;  /* 0x0000008f848f7209 */ /* 0x000fc40007810000 */
[----:B------:R-:W2:Y:S01]  /*15dc0*/  MUFU.TANH R99, R99 ;  /* 0x0000006300637308 */ /* 0x000ea20000002400 */
[----:B0-----:R-:W-:Y:S02]  /*15dd0*/  FSEL R144, R144, -INF , P3 ;  /* 0xff80000090907808 */ /* 0x001fe40001800000 */
[----:B------:R-:W-:Y:S02]  /*15de0*/  FMNMX.FTZ R143, R142, R143, !PT ;  /* 0x0000008f8e8f7209 */ /* 0x000fe40007810000 */
[C---:B------:R-:W-:Y:S02]  /*15df0*/  ISETP.GT.AND P3, PT, R97.reuse, 0x51, PT ;  /* 0x000000516100780c */ /* 0x040fe40003f64270 */
[----:B---3--:R-:W-:Y:S01]  /*15e00*/  FSEL R146, R146, -INF , P2 ;  /* 0xff80000092927808 */ /* 0x008fe20001000000 */
[----:B------:R-:W0:Y:S01]  /*15e10*/  MUFU.TANH R133, R133 ;  /* 0x0000008500857308 */ /* 0x000e220000002400 */
[----:B------:R-:W-:Y:S02]  /*15e20*/  FMNMX.FTZ R143, R144, R143, !PT ;  /* 0x0000008f908f7209 */ /* 0x000fe40007810000 */
[----:B------:R-:W-:-:S02]  /*15e30*/  ISETP.GT.AND P2, PT, R97, 0x58, PT ;  /* 0x000000586100780c */ /* 0x000fc40003f44270 */
[----:B-1----:R-:W-:Y:S02]  /*15e40*/  FSEL R148, R129, -INF , P3 ;  /* 0xff80000081947808 */ /* 0x002fe40001800000 */
[----:B------:R-:W-:Y:S01]  /*15e50*/  FMNMX.FTZ R143, R146, R143, !PT ;  /* 0x0000008f928f7209 */ /* 0x000fe20007810000 */
[----:B------:R-:W1:Y:S01]  /*15e60*/  MUFU.TANH R0, R0 ;  /* 0x0000000000007308 */ /* 0x000e620000002400 */
[----:B------:R-:W-:Y:S01]  /*15e70*/  ISETP.GT.AND P3, PT, R97, 0x59, PT ;  /* 0x000000596100780c */ /* 0x000fe20003f64270 */
[----:B------:R-:W-:Y:S01]  /*15e80*/  FMUL.FTZ R97, R114, UR39 ;  /* 0x0000002772617c20 */ /* 0x000fe20008410000 */
[----:B--2---:R-:W-:Y:S01]  /*15e90*/  FSEL R150, R99, -INF , P2 ;  /* 0xff80000063967808 */ /* 0x004fe20001000000 */
[----:B------:R-:W-:Y:S01]  /*15ea0*/  FMUL.FTZ R99, R115, UR39 ;  /* 0x0000002773637c20 */ /* 0x000fe20008410000 */
[----:B------:R-:W-:Y:S01]  /*15eb0*/  FMNMX.FTZ R143, R148, R143, !PT ;  /* 0x0000008f948f7209 */ /* 0x000fe20007810000 */
[----:B------:R-:W-:Y:S01]  /*15ec0*/  FMUL.FTZ R115, R131, UR39 ;  /* 0x0000002783737c20 */ /* 0x000fe20008410000 */
[----:B------:R-:W-:Y:S01]  /*15ed0*/  ISETP.GT.AND P2, PT, R117, RZ, PT ;  /* 0x000000ff7500720c */ /* 0x000fe20003f44270 */
[----:B------:R-:W2:Y:S01]  /*15ee0*/  MUFU.TANH R3, R3 ;  /* 0x0000000300037308 */ /* 0x000ea20000002400 */
[----:B0-----:R-:W-:-:S02]  /*15ef0*/  FSEL R114, R133, -INF , P3 ;  /* 0xff80000085727808 */ /* 0x001fc40001800000 */
[----:B------:R-:W-:Y:S02]  /*15f00*/  FMNMX.FTZ R143, R150, R143, !PT ;  /* 0x0000008f968f7209 */ /* 0x000fe40007810000 */
[C---:B------:R-:W-:Y:S02]  /*15f10*/  ISETP.GT.AND P3, PT, R117.reuse, 0x1, PT ;  /* 0x000000017500780c */ /* 0x040fe40003f64270 */
[----:B------:R-:W-:Y:S01]  /*15f20*/  FMNMX.FTZ R143, R114, R143, !PT ;  /* 0x0000008f728f7209 */ /* 0x000fe20007810000 */
[----:B------:R-:W0:Y:S01]  /*15f30*/  MUFU.TANH R10, R10 ;  /* 0x0000000a000a7308 */ /* 0x000e220000002400 */
[----:B-1----:R-:W-:Y:S02]  /*15f40*/  FSEL R0, R0, -INF , P2 ;  /* 0xff80000000007808 */ /* 0x002fe40001000000 */
[C---:B------:R-:W-:Y:S01]  /*15f50*/  ISETP.GT.AND P4, PT, R117.reuse, 0x8, PT ;  /* 0x000000087500780c */ /* 0x040fe20003f84270 */
[----:B------:R-:W1:Y:S01]  /*15f60*/  SHFL.BFLY PT, R152, R143, 0x2, 0x1f ;  /* 0x0c401f008f987f89 */ /* 0x000e6200000e0000 */
[----:B------:R-:W-:-:S03]  /*15f70*/  ISETP.GT.AND P5, PT, R117, 0x9, PT ;  /* 0x000000097500780c */ /* 0x000fc60003fa4270 */
[----:B------:R-:W3:Y:S01]  /*15f80*/  MUFU.TANH R20, R20 ;  /* 0x0000001400147308 */ /* 0x000ee20000002400 */
[----:B--2---:R-:W-:Y:S02]  /*15f90*/  FSEL R122, R3, -INF , P3 ;  /* 0xff800000037a7808 */ /* 0x004fe40001800000 */
[----:B------:R-:W-:Y:S02]  /*15fa0*/  FMNMX.FTZ R3, R0, R12, !PT ;  /* 0x0000000c00037209 */ /* 0x000fe40007810000 */
[----:B------:R-:W-:-:S03]  /*15fb0*/  ISETP.GT.AND P3, PT, R117, 0x10, PT ;  /* 0x000000107500780c */ /* 0x000fc60003f64270 */
[----:B------:R-:W2:Y:S01]  /*15fc0*/  MUFU.TANH R21, R21 ;  /* 0x0000001500157308 */ /* 0x000ea20000002400 */
[----:B0-----:R-:W-:Y:S02]  /*15fd0*/  FSEL R126, R10, -INF , P4 ;  /* 0xff8000000a7e7808 */ /* 0x001fe40002000000 */
[----:B------:R-:W-:-:S05]  /*15fe0*/  ISETP.GT.AND P4, PT, R117, 0x11, PT ;  /* 0x000000117500780c */ /* 0x000fca0003f84270 */
[----:B------:R-:W0:Y:S01]  /*15ff0*/  MUFU.TANH R88, R88 ;  /* 0x0000005800587308 */ /* 0x000e220000002400 */
[----:B---3--:R-:W-:Y:S02]  /*16000*/  FSEL R20, R20, -INF , P5 ;  /* 0xff80000014147808 */ /* 0x008fe40002800000 */
[----:B-1----:R-:W-:-:S05]  /*16010*/  FMNMX.FTZ R152, R143, R152, !PT ;  /* 0x000000988f987209 */ /* 0x002fca0007810000 */
[----:B------:R-:W-:Y:S01]  /*16020*/  MUFU.TANH R89, R89 ;  /* 0x0000005900597308 */ /* 0x000fe20000002400 */
[----:B------:R-:W1:Y:S01]  /*16030*/  SHFL.BFLY PT, R121, R152, 0x1, 0x1f ;  /* 0x0c201f0098797f89 */ /* 0x000e6200000e0000 */
[----:B--2---:R-:W-:Y:S02]  /*16040*/  FSEL R130, R21, -INF , P3 ;  /* 0xff80000015827808 */ /* 0x004fe40001800000 */
[----:B------:R-:W-:-:S04]  /*16050*/  ISETP.GT.AND P3, PT, R117, 0x18, PT ;  /* 0x000000187500780c */ /* 0x000fc80003f64270 */
[----:B------:R-:W2:Y:S01]  /*16060*/  MUFU.TANH R90, R90 ;  /* 0x0000005a005a7308 */ /* 0x000ea20000002400 */
[----:B0-----:R-:W-:Y:S02]  /*16070*/  FSEL R88, R88, -INF , P4 ;  /* 0xff80000058587808 */ /* 0x001fe40002000000 */
[----:B------:R-:W-:-:S05]  /*16080*/  ISETP.GT.AND P4, PT, R117, 0x19, PT ;  /* 0x000000197500780c */ /* 0x000fca0003f84270 */
[----:B------:R-:W0:Y:S08]  /*16090*/  MUFU.TANH R91, R91 ;  /* 0x0000005b005b7308 */ /* 0x000e300000002400 */
[----:B------:R-:W3:Y:S01]  /*160a0*/  MUFU.TANH R92, R92 ;  /* 0x0000005c005c7308 */ /* 0x000ee20000002400 */
[----:B-1----:R-:W-:Y:S02]  /*160b0*/  FMNMX.FTZ R8, R152, R121, !PT ;  /* 0x0000007998087209 */ /* 0x002fe40007810000 */
[----:B------:R-:W-:-:S02]  /*160c0*/  FMNMX.FTZ R121, R122, R3, !PT ;  /* 0x000000037a797209 */ /* 0x000fc40007810000 */
[C---:B------:R-:W-:Y:S01]  /*160d0*/  FSETP.NEU.FTZ.AND P2, PT, R8.reuse, -INF , PT ;  /* 0xff8000000800780b */ /* 0x040fe20003f5d000 */
[----:B------:R-:W-:Y:S01]  /*160e0*/  FMUL.FTZ R123, R8, R9 ;  /* 0x00000009087b7220 */ /* 0x000fe20000410000 */
[----:B------:R-:W-:Y:S01]  /*160f0*/  FMNMX.FTZ R121, R126, R121, !PT ;  /* 0x000000797e797209 */ /* 0x000fe20007810000 */
[----:B------:R-:W1:Y:S01]  /*16100*/  MUFU.TANH R93, R93 ;  /* 0x0000005d005d7308 */ /* 0x000e620000002400 */
[----:B--2---:R-:W-:Y:S02]  /*16110*/  FSEL R90, R90, -INF , P4 ;  /* 0xff8000005a5a7808 */ /* 0x004fe40002000000 */
[----:B------:R-:W-:Y:S02]  /*16120*/  FMNMX.FTZ R121, R20, R121, !PT ;  /* 0x0000007914797209 */ /* 0x000fe40007810000 */
[----:B------:R-:W-:Y:S02]  /*16130*/  FSEL R3, R123, RZ, P2 ;  /* 0x000000ff7b037208 */ /* 0x000fe40001000000 */
        /* <DEDUP_REMOVED lines=9> */
[----:B------:R-:W4:Y:S01]  /*161d0*/  MUFU.TANH R97, R97 ;  /* 0x0000006100617308 */ /* 0x000f220000002400 */
[----:B------:R-:W-:Y:S01]  /*161e0*/  FMNMX.FTZ R121, R94, R121, !PT ;  /* 0x000000795e797209 */ /* 0x000fe20007810000 */
[-CC-:B------:R-:W-:Y:S01]  /*161f0*/  FFMA.FTZ R89, R100, R9.reuse, -R3.reuse ;  /* 0x0000000964597223 */ /* 0x180fe20000010803 */
[----:B0-----:R-:W-:Y:S01]  /*16200*/  FSEL R96, R91, -INF , P3 ;  /* 0xff8000005b607808 */ /* 0x001fe20001800000 */
[--C-:B------:R-:W-:Y:S01]  /*16210*/  FFMA.FTZ R152, R102, R9, -R3.reuse ;  /* 0x0000000966987223 */ /* 0x100fe20000010803 */
[----:B------:R-:W-:Y:S01]  /*16220*/  FMNMX.FTZ R121, R90, R121, !PT ;  /* 0x000000795a797209 */ /* 0x000fe20007810000 */
[-CC-:B------:R-:W-:Y:S01]  /*16230*/  FFMA.FTZ R91, R104, R9.reuse, -R3.reuse ;  /* 0x00000009685b7223 */ /* 0x180fe20000010803 */
[C---:B------:R-:W-:Y:S01]  /*16240*/  ISETP.GT.AND P3, PT, R117.reuse, 0x28, PT ;  /* 0x000000287500780c */ /* 0x040fe20003f64270 */
[----:B------:R-:W0:Y:S01]  /*16250*/  MUFU.TANH R99, R99 ;  /* 0x0000006300637308 */ /* 0x000e220000002400 */
[----:B---3--:R-:W-:Y:S01]  /*16260*/  FSEL R92, R92, -INF , P4 ;  /* 0xff8000005c5c7808 */ /* 0x008fe20002000000 */
[--C-:B------:R-:W-:Y:S01]  /*16270*/  FFMA.FTZ R154, R106, R9, -R3.reuse ;  /* 0x000000096a9a7223 */ /* 0x100fe20000010803 */
[----:B------:R-:W-:Y:S01]  /*16280*/  FMNMX.FTZ R121, R96, R121, !PT ;  /* 0x0000007960797209 */ /* 0x000fe20007810000 */
[-CC-:B------:R-:W-:Y:S01]  /*16290*/  FFMA.FTZ R140, R140, R9.reuse, -R3.reuse ;  /* 0x000000098c8c7223 */ /* 0x180fe20000010803 */
[----:B------:R-:W-:Y:S01]  /*162a0*/  ISETP.GT.AND P4, PT, R117, 0x29, PT ;  /* 0x000000297500780c */ /* 0x000fe20003f84270 */
[--C-:B------:R-:W-:Y:S01]  /*162b0*/  FFMA.FTZ R142, R142, R9, -R3.reuse ;  /* 0x000000098e8e7223 */ /* 0x100fe20000010803 */
[----:B-1----:R-:W-:Y:S01]  /*162c0*/  FSEL R98, R93, -INF , P3 ;  /* 0xff8000005d627808 */ /* 0x002fe20001800000 */
[----:B------:R-:W1:Y:S01]  /*162d0*/  MUFU.TANH R101, R101 ;  /* 0x0000006500657308 */ /* 0x000e620000002400 */
[----:B------:R-:W-:Y:S01]  /*162e0*/  FMNMX.FTZ R121, R92, R121, !PT ;  /* 0x000000795c797209 */ /* 0x000fe20007810000 */
[-CC-:B------:R-:W-:Y:S01]  /*162f0*/  FFMA.FTZ R93, R108, R9.reuse, -R3.reuse ;  /* 0x000000096c5d7223 */ /* 0x180fe20000010803 */
[----:B------:R-:W-:Y:S01]  /*16300*/  ISETP.GT.AND P3, PT, R117, 0x30, PT ;  /* 0x000000307500780c */ /* 0x000fe20003f64270 */
[-CC-:B------:R-:W-:Y:S01]  /*16310*/  FFMA.FTZ R108, R138, R9.reuse, -R3.reuse ;  /* 0x000000098a6c7223 */ /* 0x180fe20000010803 */
[----:B--2---:R-:W-:Y:S01]  /*16320*/  FSEL R100, R95, -INF , P4 ;  /* 0xff8000005f647808 */ /* 0x004fe20002000000 */
[--C-:B------:R-:W-:Y:S01]  /*16330*/  FFMA.FTZ R95, R110, R9, -R3.reuse ;  /* 0x000000096e5f7223 */ /* 0x100fe20000010803 */
[----:B------:R-:W-:Y:S01]  /*16340*/  FMNMX.FTZ R121, R98, R121, !PT ;  /* 0x0000007962797209 */ /* 0x000fe20007810000 */
[----:B------:R-:W2:Y:S01]  /*16350*/  MUFU.TANH R103, R103 ;  /* 0x0000006700677308 */ /* 0x000ea20000002400 */
[----:B------:R-:W-:Y:S01]  /*16360*/  ISETP.GT.AND P4, PT, R117, 0x31, PT ;  /* 0x000000317500780c */ /* 0x000fe20003f84270 */
[-CC-:B------:R-:W-:Y:S01]  /*16370*/  FFMA.FTZ R110, R128, R9.reuse, -R3.reuse ;  /* 0x00000009806e7223 */ /* 0x180fe20000010803 */
[----:B----4-:R-:W-:Y:S01]  /*16380*/  FSEL R134, R97, -INF , P3 ;  /* 0xff80000061867808 */ /* 0x010fe20001800000 */
[--C-:B------:R-:W-:Y:S01]  /*16390*/  FFMA.FTZ R97, R136, R9, -R3.reuse ;  /* 0x0000000988617223 */ /* 0x100fe20000010803 */
[----:B------:R-:W-:Y:S01]  /*163a0*/  FMNMX.FTZ R121, R100, R121, !PT ;  /* 0x0000007964797209 */ /* 0x000fe20007810000 */
[-CC-:B------:R-:W-:Y:S01]  /*163b0*/  FFMA.FTZ R136, R146, R9.reuse, -R3.reuse ;  /* 0x0000000992887223 */ /* 0x180fe20000010803 */
[----:B------:R-:W-:Y:S01]  /*163c0*/  ISETP.GT.AND P3, PT, R117, 0x38, PT ;  /* 0x000000387500780c */ /* 0x000fe20003f64270 */
[----:B------:R-:W3:Y:S01]  /*163d0*/  MUFU.TANH R105, R105 ;  /* 0x0000006900697308 */ /* 0x000ee20000002400 */
[----:B0-----:R-:W-:Y:S01]  /*163e0*/  FSEL R102, R99, -INF , P4 ;  /* 0xff80000063667808 */ /* 0x001fe20002000000 */
[--C-:B------:R-:W-:Y:S01]  /*163f0*/  FFMA.FTZ R99, R124, R9, -R3.reuse ;  /* 0x000000097c637223 */ /* 0x100fe20000010803 */
[----:B------:R-:W-:Y:S01]  /*16400*/  FMNMX.FTZ R121, R134, R121, !PT ;  /* 0x0000007986797209 */ /* 0x000fe20007810000 */
[-CC-:B------:R-:W-:Y:S01]  /*16410*/  FFMA.FTZ R148, R148, R9.reuse, -R3.reuse ;  /* 0x0000000994947223 */ /* 0x180fe20000010803 */
[----:B------:R-:W-:Y:S01]  /*16420*/  ISETP.GT.AND P4, PT, R117, 0x39, PT ;  /* 0x000000397500780c */ /* 0x000fe20003f84270 */
[--C-:B------:R-:W-:Y:S01]  /*16430*/  FFMA.FTZ R138, R150, R9, -R3.reuse ;  /* 0x00000009968a7223 */ /* 0x100fe20000010803 */
[----:B-1----:R-:W-:Y:S01]  /*16440*/  FSEL R206, R101, -INF , P3 ;  /* 0xff80000065ce7808 */ /* 0x002fe20001800000 */
[----:B------:R-:W0:Y:S01]  /*16450*/  MUFU.TANH R107, R107 ;  /* 0x0000006b006b7308 */ /* 0x000e220000002400 */
[----:B------:R-:W-:Y:S01]  /*16460*/  FMNMX.FTZ R121, R102, R121, !PT ;  /* 0x0000007966797209 */ /* 0x000fe20007810000 */
[----:B------:R-:W-:Y:S01]  /*16470*/  FFMA.FTZ R101, R120, R9, -R3 ;  /* 0x0000000978657223 */ /* 0x000fe20000010803 */
[----:B------:R-:W-:-:S02]  /*16480*/  ISETP.GT.AND P3, PT, R117, 0x40, PT ;  /* 0x000000407500780c */ /* 0x000fc40003f64270 */
[----:B--2---:R-:W-:Y:S02]  /*16490*/  FSEL R104, R103, -INF , P4 ;  /* 0xff80000067687808 */ /* 0x004fe40002000000 */
[----:B------:R-:W-:Y:S01]  /*164a0*/  FMNMX.FTZ R121, R206, R121, !PT ;  /* 0x00000079ce797209 */ /* 0x000fe20007810000 */
[----:B------:R-:W1:Y:S01]  /*164b0*/  MUFU.TANH R109, R109 ;  /* 0x0000006d006d7308 */ /* 0x000e620000002400 */
[----:B------:R-:W-:Y:S02]  /*164c0*/  ISETP.GT.AND P4, PT, R117, 0x41, PT ;  /* 0x000000417500780c */ /* 0x000fe40003f84270 */
[----:B---3--:R-:W-:Y:S01]  /*164d0*/  FSEL R208, R105, -INF , P3 ;  /* 0xff80000069d07808 */ /* 0x008fe20001800000 */
[--C-:B------:R-:W-:Y:S01]  /*164e0*/  FFMA.FTZ R105, R144, R9, -R3.reuse ;  /* 0x0000000990697223 */ /* 0x100fe20000010803 */
[----:B------:R-:W-:Y:S02]  /*164f0*/  FMNMX.FTZ R121, R104, R121, !PT ;  /* 0x0000007968797209 */ /* 0x000fe40007810000 */
[----:B------:R-:W-:Y:S01]  /*16500*/  ISETP.GT.AND P3, PT, R117, 0x48, PT ;  /* 0x000000487500780c */ /* 0x000fe20003f64270 */
[----:B------:R-:W2:Y:S01]  /*16510*/  MUFU.TANH R111, R111 ;  /* 0x0000006f006f7308 */ /* 0x000ea20000002400 */
[----:B0-----:R-:W-:Y:S01]  /*16520*/  FSEL R106, R107, -INF , P4 ;  /* 0xff8000006b6a7808 */ /* 0x001fe20002000000 */
[----:B------:R-:W-:Y:S01]  /*16530*/  FFMA.FTZ R107, R132, R9, -R3 ;  /* 0x00000009846b7223 */ /* 0x000fe20000010803 */
[----:B------:R-:W-:-:S02]  /*16540*/  FMNMX.FTZ R121, R208, R121, !PT ;  /* 0x00000079d0797209 */ /* 0x000fc40007810000 */
[----:B------:R-:W-:Y:S02]  /*16550*/  ISETP.GT.AND P4, PT, R117, 0x49, PT ;  /* 0x000000497500780c */ /* 0x000fe40003f84270 */
[----:B------:R-:W-:Y:S01]  /*16560*/  FMNMX.FTZ R121, R106, R121, !PT ;  /* 0x000000796a797209 */ /* 0x000fe20007810000 */
[----:B------:R-:W0:Y:S01]  /*16570*/  MUFU.TANH R113, R113 ;  /* 0x0000007100717308 */ /* 0x000e220000002400 */
[----:B-1----:R-:W-:Y:S01]  /*16580*/  FSEL R210, R109, -INF , P3 ;  /* 0xff8000006dd27808 */ /* 0x002fe20001800000 */
[----:B------:R-:W-:Y:S01]  /*16590*/  FFMA.FTZ R109, R114, R9, -R3 ;  /* 0x00000009726d7223 */ /* 0x000fe20000010803 */
[----:B------:R-:W-:Y:S02]  /*165a0*/  ISETP.GT.AND P3, PT, R117, 0x50, PT ;  /* 0x000000507500780c */ /* 0x000fe40003f64270 */
[----:B------:R-:W-:-:S03]  /*165b0*/  FMNMX.FTZ R121, R210, R121, !PT ;  /* 0x00000079d2797209 */ /* 0x000fc60007810000 */
[----:B------:R-:W1:Y:S01]  /*165c0*/  MUFU.TANH R115, R115 ;  /* 0x0000007300737308 */ /* 0x000e620000002400 */
[----:B--2---:R-:W-:Y:S02]  /*165d0*/  FSEL R212, R111, -INF , P4 ;  /* 0xff8000006fd47808 */ /* 0x004fe40002000000 */
[----:B------:R-:W-:Y:S02]  /*165e0*/  ISETP.GT.AND P4, PT, R117, 0x51, PT ;  /* 0x000000517500780c */ /* 0x000fe40003f84270 */
[----:B------:R-:W-:-:S03]  /*165f0*/  FMNMX.FTZ R121, R212, R121, !PT ;  /* 0x00000079d4797209 */ /* 0x000fc60007810000 */
[----:B------:R-:W2:Y:S01]  /*16600*/  MUFU.TANH R118, R118 ;  /* 0x0000007600767308 */ /* 0x000ea20000002400 */
[----:B0-----:R-:W-:Y:S02]  /*16610*/  FSEL R228, R113, -INF , P3 ;  /* 0xff80000071e47808 */ /* 0x001fe40001800000 */
[----:B------:R-:W-:Y:S02]  /*16620*/  ISETP.GT.AND P3, PT, R117, 0x58, PT ;  /* 0x000000587500780c */ /* 0x000fe40003f64270 */
[----:B------:R-:W-:-:S03]  /*16630*/  FMNMX.FTZ R10, R228, R121, !PT ;  /* 0x00000079e40a7209 */ /* 0x000fc60007810000 */
[----:B------:R-:W0:Y:S01]  /*16640*/  MUFU.TANH R119, R119 ;  /* 0x0000007700777308 */ /* 0x000e220000002400 */
[----:B-1----:R-:W-:Y:S02]  /*16650*/  FSEL R115, R115, -INF , P4 ;  /* 0xff80000073737808 */ /* 0x002fe40002000000 */
[----:B------:R-:W-:Y:S02]  /*16660*/  ISETP.GT.AND P4, PT, R117, 0x59, PT ;  /* 0x000000597500780c */ /* 0x000fe40003f84270 */
[----:B------:R-:W-:-:S03]  /*16670*/  FMNMX.FTZ R10, R115, R10, !PT ;  /* 0x0000000a730a7209 */ /* 0x000fc60007810000 */
[----:B------:R-:W-:Y:S01]  /*16680*/  MUFU.EX2 R156, R156 ;  /* 0x0000009c009c7308 */ /* 0x000fe20000000800 */
[----:B--2---:R-:W-:Y:S01]  /*16690*/  FSEL R111, R118, -INF , P3 ;  /* 0xff800000766f7808 */ /* 0x004fe20001800000 */
[-CC-:B------:R-:W-:Y:S01]  /*166a0*/  FFMA.FTZ R118, R112, R9.reuse, -R3.reuse ;  /* 0x0000000970767223 */ /* 0x180fe20000010803 */
[----:B------:R-:W-:Y:S02]  /*166b0*/  FFMA.FTZ R112, R116, R9, -R3 ;  /* 0x0000000974707223 */ /* 0x000fe40000010803 */
[----:B------:R-:W-:-:S03]  /*166c0*/  FMNMX.FTZ R10, R111, R10, !PT ;  /* 0x0000000a6f0a7209 */ /* 0x000fc60007810000 */
[----:B------:R-:W-:Y:S01]  /*166d0*/  MUFU.EX2 R21, R21 ;  /* 0x0000001500157308 */ /* 0x000fe20000000800 */
[----:B0-----:R-:W-:-:S04]  /*166e0*/  FSEL R119, R119, -INF , P4 ;  /* 0xff80000077777808 */ /* 0x001fc80002000000 */
[----:B------:R-:W-:-:S03]  /*166f0*/  FMNMX.FTZ R10, R119, R10, !PT ;  /* 0x0000000a770a7209 */ /* 0x000fc60007810000 */
[----:B------:R-:W-:Y:S02]  /*16700*/  MUFU.EX2 R158, R158 ;  /* 0x0000009e009e7308 */ /* 0x000fe40000000800 */
[----:B------:R-:W0:Y:S06]  /*16710*/  SHFL.BFLY PT, R103, R10, 0x2, 0x1f ;  /* 0x0c401f000a677f89 */ /* 0x000e2c00000e0000 */
[----:B------:R-:W-:Y:S08]  /*16720*/  MUFU.EX2 R89, R89 ;  /* 0x0000005900597308 */ /* 0x000ff00000000800 */
[----:B------:R-:W-:Y:S08]  /*16730*/  MUFU.EX2 R152, R152 ;  /* 0x0000009800987308 */ /* 0x000ff00000000800 */
[----:B------:R-:W-:Y:S01]  /*16740*/  MUFU.EX2 R91, R91 ;  /* 0x0000005b005b7308 */ /* 0x000fe20000000800 */
[----:B0-----:R-:W-:-:S05]  /*16750*/  FMNMX.FTZ R103, R10, R103, !PT ;  /* 0x000000670a677209 */ /* 0x001fca0007810000 */
[----:B------:R-:W0:Y:S02]  /*16760*/  SHFL.BFLY PT, R10, R103, 0x1, 0x1f ;  /* 0x0c201f00670a7f89 */ /* 0x000e2400000e0000 */
        /* <DEDUP_REMOVED lines=39> */
[----:B------:R-:W-:-:S03]  /*169e0*/  FFMA.FTZ R139, R111, R9, -R113 ;  /* 0x000000096f8b7223 */ /* 0x000fc60000010871 */
[----:B------:R-:W2:Y:S01]  /*169f0*/  MUFU.EX2 R120, R120 ;  /* 0x0000007800787308 */ /* 0x000ea20000000800 */
[----:B0-----:R-:W-:-:S04]  /*16a00*/  FFMA.FTZ R12, R3, R5, R156 ;  /* 0x00000005030c7223 */ /* 0x001fc8000001009c */
[----:B------:R-:W-:-:S03]  /*16a10*/  FADD.FTZ R13, R21, R12 ;  /* 0x0000000c150d7221 */ /* 0x000fc60000010000 */
[----:B------:R-:W0:Y:S01]  /*16a20*/  MUFU.EX2 R159, R159 ;  /* 0x0000009f009f7308 */ /* 0x000e220000000800 */
[----:B-1----:R-:W-:Y:S01]  /*16a30*/  FFMA.FTZ R5, R0, R4, R157 ;  /* 0x0000000400057223 */ /* 0x002fe2000001009d */
[----:B------:R-:W-:-:S04]  /*16a40*/  FADD.FTZ R12, R158, R13 ;  /* 0x0000000d9e0c7221 */ /* 0x000fc80000010000 */
[----:B------:R-:W-:Y:S02]  /*16a50*/  FADD.FTZ R13, R89, R12 ;  /* 0x0000000c590d7221 */ /* 0x000fe40000010000 */
        /* <DEDUP_REMOVED lines=18> */
[----:B------:R-:W-:-:S06]  /*16b80*/  FADD.FTZ R5, R95, R12 ;  /* 0x0000000c5f057221 */ /* 0x000fcc0000010000 */
        /* <DEDUP_REMOVED lines=16> */
[----:B------:R-:W-:-:S06]  /*16c90*/  FFMA.FTZ R12, R115, R9, -R113 ;  /* 0x00000009730c7223 */ /* 0x000fcc0000010871 */
        /* <DEDUP_REMOVED lines=16> */
[----:B------:R-:W-:-:S04]  /*16da0*/  IADD3 R4, R15, 0x2a840, RZ ;  /* 0x0002a8400f047810 */ /* 0x000fc80007ffe0ff */
[----:B------:R-:W-:Y:S02]  /*16db0*/  PRMT R4, R177, 0x654, R4 ;  /* 0x00000654b1047816 */ /* 0x000fe40000000004 */
[----:B------:R-:W2:Y:S01]  /*16dc0*/  MUFU.EX2 R142, R142 ;  /* 0x0000008e008e7308 */ /* 0x000ea20000000800 */
[----:B0-----:R-:W-:Y:S01]  /*16dd0*/  FADD.FTZ R13, R107, R100 ;  /* 0x000000646b0d7221 */ /* 0x001fe20000010000 */
[----:B------:R-:W-:Y:S01]  /*16de0*/  FFMA.FTZ R100, R119, R9, -R113 ;  /* 0x0000000977647223 */ /* 0x000fe20000010871 */
        /* <DEDUP_REMOVED lines=23> */
[----:B--2---:R-:W-:-:S03]  /*16f60*/  FADD.FTZ R5, R109, R102 ;  /* 0x000000666d057221 */ /* 0x004fc60000010000 */
[----:B-1----:R-:W-:Y:S01]  /*16f70*/  FADD.FTZ R4, R100, R13 ;  /* 0x0000000d64047221 */ /* 0x002fe20000010000 */
[----:B------:R-:W-:Y:S06]  /*16f80*/  @!P0 BRA `(.L_x_2881) ;  /* 0x0000000000048947 */ /* 0x000fec0003800000 */
[----:B------:R-:W-:Y:S01]  /*16f90*/  BPT.TRAP 0x1 ;  /* 0x000000040000795c */ /* 0x000fe20000300000 */
.L_x_2881:
[C---:B------:R-:W-:Y:S01]  /*16fa0*/  ISETP.GT.AND P2, PT, R14.reuse, R7, PT ;  /* 0x000000070e00720c */ /* 0x040fe20003f44270 */
[----:B------:R-:W-:Y:S01]  /*16fb0*/  VIADD R102, R11, 0x2a860 ;  /* 0x0002a8600b667836 */ /* 0x000fe20000000000 */
[----:B------:R-:W-:Y:S01]  /*16fc0*/  F2FP.F16.F32.PACK_AB R156, R21, R156 ;  /* 0x0000009c159c723e */ /* 0x000fe200000000ff */
[----:B------:R-:W-:Y:S01]  /*16fd0*/  VIADD R14, R14, 0xffffffff ;  /* 0xffffffff0e0e7836 */ /* 0x000fe20000000000 */
[----:B------:R-:W-:Y:S01]  /*16fe0*/  F2FP.F16.F32.PACK_AB R149, R20, R149 ;  /* 0x000000951495723e */ /* 0x000fe200000000ff */
[----:B------:R-:W-:Y:S01]  /*16ff0*/  IMAD.MOV.U32 R13, RZ, RZ, R8 ;  /* 0x000000ffff0d7224 */ /* 0x000fe200078e0008 */
[----:B------:R-:W-:Y:S01]  /*17000*/  PRMT R102, R177, 0x654, R102 ;  /* 0x00000654b1667816 */ /* 0x000fe20000000066 */
[----:B------:R-:W-:Y:S01]  /*17010*/  IMAD.MOV.U32 R20, RZ, RZ, R167 ;  /* 0x000000ffff147224 */ /* 0x000fe200078e00a7 */
[----:B------:R-:W-:Y:S02]  /*17020*/  F2FP.F16.F32.PACK_AB R137, R12, R137 ;  /* 0x000000890c89723e */ /* 0x000fe400000000ff */
        /* <DEDUP_REMOVED lines=26> */
.L_x_2869:
[----:B------:R-:W-:Y:S05]  /*171d0*/  BSYNC B0 ;  /* 0x0000000000007941 */ /* 0x000fea0003800000 */
.L_x_2868:
[----:B------:R-:W-:Y:S01]  /*171e0*/  ISETP.GE.AND P1, PT, R14, RZ, PT ;  /* 0x000000ff0e00720c */ /* 0x000fe20003f26270 */
[----:B------:R-:W-:-:S12]  /*171f0*/  BSSY B0, `(.L_x_2883) ;  /* 0x0000260000007945 */ /* 0x000fd80003800000 */
[----:B------:R-:W-:Y:S05]  /*17200*/  @!P1 BRA `(.L_x_2884) ;  /* 0x0000002400789947 */ /* 0x000fea0003800000 */
[----:B------:R-:W-:Y:S01]  /*17210*/  IMAD.MOV.U32 R12, RZ, RZ, R10 ;  /* 0x000000ffff0c7224 */ /* 0x000fe200078e000a */
[----:B------:R-:W-:Y:S01]  /*17220*/  MOV R15, R167 ;  /* 0x000000a7000f7202 */ /* 0x000fe20000000f00 */
[----:B------:R-:W-:Y:S02]  /*17230*/  IMAD.MOV.U32 R7, RZ, RZ, R8 ;  /* 0x000000ffff077224 */ /* 0x000fe400078e0008 */
[----:B------:R-:W-:-:S07]  /*17240*/  IMAD.MOV.U32 R20, RZ, RZ, R162 ;  /* 0x000000ffff147224 */ /* 0x000fce00078e00a2 */
.L_x_2897:
[----:B------:R-:W-:-:S05]  /*17250*/  VIADD R13, R20, 0x1 ;  /* 0x00000001140d7836 */ /* 0x000fca0000000000 */
[----:B------:R-:W-:-:S04]  /*17260*/  ISETP.NE.AND P1, PT, R13, 0x2, PT ;  /* 0x000000020d00780c */ /* 0x000fc80003f25270 */
[----:B------:R-:W-:Y:S02]  /*17270*/  SEL R8, RZ, 0x1, P1 ;  /* 0x00000001ff087807 */ /* 0x000fe40000800000 */
[----:B------:R-:W-:Y:S02]  /*17280*/  SEL R13, R13, RZ, P1 ;  /* 0x000000ff0d0d7207 */ /* 0x000fe40000800000 */
[----:B------:R-:W-:Y:S02]  /*17290*/  LOP3.LUT R167, R15, R8, RZ, 0x3c, !PT ;  /* 0x000000080fa77212 */ /* 0x000fe400078e3cff */
[----:B------:R-:W-:Y:S01]  /*172a0*/  MOV R162, R13 ;  /* 0x0000000d00a27202 */ /* 0x000fe20000000f00 */
[----:B------:R-:W-:Y:S06]  /*172b0*/  @!P0 BRA `(.L_x_2885) ;  /* 0x0000000000048947 */ /* 0x000fec0003800000 */
[----:B------:R-:W-:Y:S01]  /*172c0*/  BPT.TRAP 0x1 ;  /* 0x000000040000795c */ /* 0x000fe20000300000 */
.L_x_2885:
[----:B------:R-:W-:Y:S01]  /*172d0*/  IMAD R10, R162, 0x8, R2 ;  /* 0x00000008a20a7824 */ /* 0x000fe200078e0202 */
[----:B------:R-:W-:-:S04]  /*172e0*/  SHF.L.U32 R11, R167, 0x1f, RZ ;  /* 0x0000001fa70b7819 */ /* 0x000fc800000006ff */
[----:B------:R0:W1:Y:S01]  /*172f0*/  SYNCS.PHASECHK.TRANS64.TRYWAIT P1, [R10+URZ+0x2a830], R11 ;  /* 0x02a8300b0a0075a7 */ /* 0x000062000802017f */
[----:B------:R-:W-:Y:S05]  /*17300*/  @!P0 BRA `(.L_x_2886) ;  /* 0x0000000000048947 */ /* 0x000fea0003800000 */
[----:B------:R-:W-:Y:S01]  /*17310*/  BPT.TRAP 0x1 ;  /* 0x000000040000795c */ /* 0x000fe20000300000 */
.L_x_2886:
[----:B------:R-:W-:Y:S01]  /*17320*/  BSSY B1, `(.L_x_2887) ;  /* 0x0000006000017945 */ /* 0x000fe20003800000 */
[----:B------:R-:W-:Y:S02]  /*17330*/  IMAD R8, R162, 0x900, R6 ;  /* 0x00000900a2087824 */ /* 0x000fe400078e0206 */
[----:B------:R-:W-:Y:S01]  /*17340*/  IMAD.MOV.U32 R9, RZ, RZ, 0x40000040 ;  /* 0x40000040ff097424 */ /* 0x000fe200078e00ff */
[----:B-1----:R-:W-:Y:S06]  /*17350*/  @P1 BRA `(.L_x_2888) ;  /* 0x0000000000081947 */ /* 0x002fec0003800000 */
[----:B------:R-:W1:Y:S02]  /*17360*/  SYNCS.PHASECHK.TRANS64.TRYWAIT P1, [R10+URZ+0x2a830], R11 ;  /* 0x02a8300b0a0075a7 */ /* 0x000e64000802017f */
[----:B-1----:R-:W-:Y:S05]  /*17370*/  @!P1 BRA `(.L_x_2889) ;  /* 0x000000d000549947 */ /* 0x002fea0003800000 */
.L_x_2888:
[----:B------:R-:W-:Y:S05]  /*17380*/  BSYNC B1 ;  /* 0x0000000000017941 */ /* 0x000fea0003800000 */
.L_x_2887:
[----:B------:R-:W2:Y:S04]  /*17390*/  LDL.64 R88, [R1+0x28] ;  /* 0x0000280001587983 */ /* 0x000ea80000100a00 */
[----:B------:R-:W3:Y:S04]  /*173a0*/  LDL.64 R206, [R1+0x20] ;  /* 0x0000200001ce7983 */ /* 0x000ee80000100a00 */
[----:B------:R-:W4:Y:S01]  /*173b0*/  LDL.64 R212, [R1+0x18] ;  /* 0x0000180001d47983 */ /* 0x000f220000100a00 */
[C---:B------:R-:W-:Y:S02]  /*173c0*/  R2UR UR6, R8.reuse ;  /* 0x00000000080672ca */ /* 0x040fe400000e0000 */
[----:B------:R-:W-:Y:S01]  /*173d0*/  R2UR UR7, R9 ;  /* 0x00000000090772ca */ /* 0x000fe200000e0000 */
[----:B------:R-:W5:Y:S01]  /*173e0*/  LDL.64 R210, [R1+0x10] ;  /* 0x0000100001d27983 */ /* 0x000f620000100a00 */
[----:B01----:R-:W-:Y:S01]  /*173f0*/  IMAD.MOV.U32 R11, RZ, RZ, 0x40000040 ;  /* 0x40000040ff0b7424 */ /* 0x003fe200078e00ff */
[----:B------:R-:W-:-:S02]  /*17400*/  IADD3 R10, R8, 0x2, RZ ;  /* 0x00000002080a7810 */ /* 0x000fc40007ffe0ff */
        /* <DEDUP_REMOVED lines=9> */
[----:B------:R-:W-:Y:S01]  /*174a0*/  VIADD R10, R8, 0x4 ;  /* 0x00000004080a7836 */ /* 0x000fe20000000000 */
[----:B------:R-:W-:Y:S01]  /*174b0*/  MOV R11, 0x40000040 ;  /* 0x40000040000b7802 */ /* 0x000fe20000000f00 */
        /* <DEDUP_REMOVED lines=159> */
.L_x_2890:
[----:B------:R-:W-:Y:S01]  /*17eb0*/  SHF.L.U32 R8, R15, 0x1f, RZ ;  /* 0x0000001f0f087819 */ /* 0x000fe200000006ff */
[----:B------:R-:W-:-:S04]  /*17ec0*/  IMAD R11, R20, 0x8, R2 ;  /* 0x00000008140b7824 */ /* 0x000fc800078e0202 */
[----:B------:R0:W1:Y:S01]  /*17ed0*/  SYNCS.PHASECHK.TRANS64.TRYWAIT P1, [R11+URZ+0x2a850], R8 ;  /* 0x02a850080b0075a7 */ /* 0x000062000802017f */
[----:B------:R-:W-:Y:S05]  /*17ee0*/  @!P0 BRA `(.L_x_2891) ;  /* 0x0000000000048947 */ /* 0x000fea0003800000 */
[----:B------:R-:W-:Y:S01]  /*17ef0*/  BPT.TRAP 0x1 ;  /* 0x000000040000795c */ /* 0x000fe20000300000 */
.L_x_2891:
        /* <DEDUP_REMOVED lines=9> */
.L_x_2893:
[----:B------:R-:W-:Y:S05]  /*17f90*/  BSYNC B1 ;  /* 0x0000000000017941 */ /* 0x000fea0003800000 */
.L_x_2892:
[----:B------:R-:W-:Y:S01]  /*17fa0*/  IMAD.MOV.U32 R9, RZ, RZ, 0x40000040 ;  /* 0x40000040ff097424 */ /* 0x000fe200078e00ff */
[----:B01----:R-:W-:Y:S01]  /*17fb0*/  MOV R8, R0 ;  /* 0x0000000000087202 */ /* 0x003fe20000000f00 */
[----:B------:R-:W-:-:S03]  /*17fc0*/  WARPGROUP.ARRIVE ;  /* 0x00000000000079c5 */ /* 0x000fc60000000000 */
[----:B------:R-:W-:Y:S01]  /*17fd0*/  R2UR UR6, R8 ;  /* 0x00000000080672ca */ /* 0x000fe200000e0000 */
[----:B------:R-:W-:Y:S01]  /*17fe0*/  VIADD R8, R0, 0x80 ;  /* 0x0000008000087836 */ /* 0x000fe20000000000 */
[----:B------:R-:W-:Y:S02]  /*17ff0*/  R2UR UR7, R9 ;  /* 0x00000000090772ca */ /* 0x000fe400000e0000 */
[----:B------:R-:W-:-:S11]  /*18000*/  MOV R9, 0x40000040 ;  /* 0x4000004000097802 */ /* 0x000fd60000000f00 */
        /* <DEDUP_REMOVED lines=37> */
.L_x_2895:
        /* <DEDUP_REMOVED lines=142> */
[----:B-1----:R-:W-:-:S03]  /*18b40*/  FMNMX.FTZ R8, R134, R9, !PT ;  /* 0x0000000986087209 */ /* 0x002fc60007810000 */
[----:B------:R-:W0:Y:S01]  /*18b50*/  SHFL.BFLY PT, R9, R0, 0x2, 0x1f ;  /* 0x0c401f0000097f89 */ /* 0x000e2200000e0000 */
[----:B--2---:R-:W-:-:S05]  /*18b60*/  FMNMX.FTZ R3, R93, R8, !PT ;  /* 0x000000085d037209 */ /* 0x004fca0007810000 */
[----:B------:R-:W1:Y:S01]  /*18b70*/  SHFL.BFLY PT, R8, R3, 0x2, 0x1f ;  /* 0x0c401f0003087f89 */ /* 0x000e6200000e0000 */
[----:B0-----:R-:W-:Y:S02]  /*18b80*/  FMNMX.FTZ R95, R0, R9, !PT ;  /* 0x00000009005f7209 */ /* 0x001fe40007810000 */
[----:B------:R-:W-:Y:S02]  /*18b90*/  MOV R9, UR42 ;  /* 0x0000002a00097c02 */ /* 0x000fe40008000f00 */
[----:B-1----:R-:W-:Y:S02]  /*18ba0*/  FMNMX.FTZ R97, R3, R8, !PT ;  /* 0x0000000803617209 */ /* 0x002fe40007810000 */
[----:B------:R-:W0:Y:S04]  /*18bb0*/  SHFL.BFLY PT, R8, R95, 0x1, 0x1f ;  /* 0x0c201f005f087f89 */ /* 0x000e2800000e0000 */
[----:B------:R-:W1:Y:S01]  /*18bc0*/  SHFL.BFLY PT, R10, R97, 0x1, 0x1f ;  /* 0x0c201f00610a7f89 */ /* 0x000e6200000e0000 */
[----:B0-----:R-:W-:-:S02]  /*18bd0*/  FMNMX.FTZ R8, R95, R8, !PT ;  /* 0x000000085f087209 */ /* 0x001fc40007810000 */
[----:B-1----:R-:W-:-:S03]  /*18be0*/  FMNMX.FTZ R10, R97, R10, !PT ;  /* 0x0000000a610a7209 */ /* 0x002fc60007810000 */
[C---:B------:R-:W-:Y:S01]  /*18bf0*/  FMUL.FTZ R121, R8.reuse, R9 ;  /* 0x0000000908797220 */ /* 0x040fe20000410000 */
[----:B------:R-:W-:-:S03]  /*18c00*/  FADD.FTZ R7, -R8, R7 ;  /* 0x0000000708077221 */ /* 0x000fc60000010100 */
[-CC-:B------:R-:W-:Y:S01]  /*18c10*/  FFMA.FTZ R117, R136, R9.reuse, -R121.reuse ;  /* 0x0000000988757223 */ /* 0x180fe20000010879 */
[-CC-:B------:R-:W-:Y:S01]  /*18c20*/  FFMA.FTZ R136, R21, R9.reuse, -R121.reuse ;  /* 0x0000000915887223 */ /* 0x180fe20000010879 */
[-CC-:B------:R-:W-:Y:S01]  /*18c30*/  FFMA.FTZ R21, R89, R9.reuse, -R121.reuse ;  /* 0x0000000959157223 */ /* 0x180fe20000010879 */
[C---:B------:R-:W-:Y:S01]  /*18c40*/  FADD.FTZ R0, -R10.reuse, R12 ;  /* 0x0000000c0a007221 */ /* 0x040fe20000010100 */
[-C--:B------:R-:W-:Y:S01]  /*18c50*/  FMUL.FTZ R89, R10, R9.reuse ;  /* 0x000000090a597220 */ /* 0x080fe20000410000 */
[-C--:B------:R-:W-:Y:S01]  /*18c60*/  FFMA.FTZ R99, R20, R9.reuse, -R121 ;  /* 0x0000000914637223 */ /* 0x080fe20000010879 */
[-C--:B------:R-:W-:Y:S01]  /*18c70*/  FMUL.FTZ R7, R7, R9.reuse ;  /* 0x0000000907077220 */ /* 0x080fe20000410000 */
[-C--:B------:R-:W-:Y:S01]  /*18c80*/  FMUL.FTZ R0, R0, R9.reuse ;  /* 0x0000000900007220 */ /* 0x080fe20000410000 */
[-C--:B------:R-:W-:Y:S01]  /*18c90*/  FFMA.FTZ R157, R15, R9.reuse, -R89 ;  /* 0x000000090f9d7223 */ /* 0x080fe20000010859 */
[-C--:B------:R-:W-:Y:S01]  /*18ca0*/  FFMA.FTZ R119, R88, R9.reuse, -R121 ;  /* 0x0000000958777223 */ /* 0x080fe20000010879 */
[-C--:B------:R-:W-:Y:S01]  /*18cb0*/  FFMA.FTZ R90, R90, R9.reuse, -R89 ;  /* 0x000000095a5a7223 */ /* 0x080fe20000010859 */
[----:B------:R-:W-:Y:S01]  /*18cc0*/  MUFU.EX2 R3, R7 ;  /* 0x0000000700037308 */ /* 0x000fe20000000800 */
[-C--:B------:R-:W-:Y:S01]  /*18cd0*/  FFMA.FTZ R97, R92, R9.reuse, -R121 ;  /* 0x000000095c617223 */ /* 0x080fe20000010879 */
        /* <DEDUP_REMOVED lines=8> */
[-C--:B------:R-:W-:Y:S01]  /*18d60*/  FFMA.FTZ R95, R100, R9.reuse, -R121 ;  /* 0x00000009645f7223 */ /* 0x080fe20000010879 */
[-CC-:B------:R-:W-:Y:S01]  /*18d70*/  FFMA.FTZ R155, R102, R9.reuse, -R89.reuse ;  /* 0x00000009669b7223 */ /* 0x180fe20000010859 */
        /* <DEDUP_REMOVED lines=14> */
[-CC-:B------:R-:W-:Y:S01]  /*18e60*/  FFMA.FTZ R144, R156, R9.reuse, -R121.reuse ;  /* 0x000000099c907223 */ /* 0x180fe20000010879 */
[-CC-:B------:R-:W-:Y:S01]  /*18e70*/  FFMA.FTZ R107, R158, R9.reuse, -R121.reuse ;  /* 0x000000099e6b7223 */ /* 0x180fe20000010879 */
[-C--:B------:R-:W-:Y:S01]  /*18e80*/  FFMA.FTZ R20, R186, R9.reuse, -R121 ;  /* 0x00000009ba147223 */ /* 0x080fe20000010879 */
[-C--:B------:R-:W-:Y:S01]  /*18e90*/  FFMA.FTZ R147, R116, R9.reuse, -R89 ;  /* 0x0000000974937223 */ /* 0x080fe20000010859 */
[-CC-:B------:R-:W-:Y:S01]  /*18ea0*/  FFMA.FTZ R105, R206, R9.reuse, -R121.reuse ;  /* 0x00000009ce697223 */ /* 0x180fe20000010879 */
[-C--:B------:R-:W-:Y:S01]  /*18eb0*/  FFMA.FTZ R140, R208, R9.reuse, -R121 ;  /* 0x00000009d08c7223 */ /* 0x080fe20000010879 */
[----:B------:R-:W0:Y:S01]  /*18ec0*/  MUFU.EX2 R119, R119 ;  /* 0x0000007700777308 */ /* 0x000e220000000800 */
[-C--:B------:R-:W-:Y:S01]  /*18ed0*/  FFMA.FTZ R141, R120, R9.reuse, -R89 ;  /* 0x00000009788d7223 */ /* 0x080fe20000010859 */
[-CC-:B------:R-:W-:Y:S01]  /*18ee0*/  FFMA.FTZ R103, R210, R9.reuse, -R121.reuse ;  /* 0x00000009d2677223 */ /* 0x180fe20000010879 */
        /* <DEDUP_REMOVED lines=8> */
[----:B------:R-:W-:-:S05]  /*18f70*/  FFMA.FTZ R100, R91, R9, -R121 ;  /* 0x000000095b647223 */ /* 0x000fca0000010879 */
        /* <DEDUP_REMOVED lines=19> */
[----:B------:R-:W-:-:S06]  /*190b0*/  FFMA.FTZ R112, R122, R9, -R89 ;  /* 0x000000097a707223 */ /* 0x000fcc0000010859 */
        /* <DEDUP_REMOVED lines=39> */
[----:B0-----:R-:W-:Y:S01]  /*19330*/  FADD.FTZ R5, R147, R4 ;  /* 0x0000000493057221 */ /* 0x001fe20000010000 */
[----:B------:R-:W-:-:S04]  /*19340*/  IMAD R4, R13, 0x8, R2 ;  /* 0x000000080d047824 */ /* 0x000fc800078e0202 */
[----:B------:R-:W-:Y:S02]  /*19350*/  VIADD R4, R4, 0x2a840 ;  /* 0x0002a84004047836 */ /* 0x000fe40000000000 */
[----:B------:R-:W0:Y:S01]  /*19360*/  MUFU.EX2 R140, R140 ;  /* 0x0000008c008c7308 */ /* 0x000e220000000800 */
[----:B--2---:R-:W-:Y:S02]  /*19370*/  FADD.FTZ R15, R105, R118 ;  /* 0x00000076690f7221 */ /* 0x004fe40000010000 */
[----:B------:R-:W-:-:S04]  /*19380*/  PRMT R4, R177, 0x654, R4 ;  /* 0x00000654b1047816 */ /* 0x000fc80000000004 */
[----:B------:R2:W-:Y:S01]  /*19390*/  SYNCS.ARRIVE.TRANS64.RED.A1T0 RZ, [R4+URZ], RZ ;  /* 0x000000ff04ff79a7 */ /* 0x0005e2000810043f */
[----:B------:R-:W3:Y:S01]  /*193a0*/  MUFU.EX2 R141, R141 ;  /* 0x0000008d008d7308 */ /* 0x000ee20000000800 */
[----:B-1----:R-:W-:-:S07]  /*193b0*/  FADD.FTZ R118, R110, R5 ;  /* 0x000000056e767221 */ /* 0x002fce0000010000 */
[----:B------:R-:W1:Y:S01]  /*193c0*/  MUFU.EX2 R103, R103 ;  /* 0x0000006700677308 */ /* 0x000e620000000800 */
[----:B0-----:R-:W-:-:S07]  /*193d0*/  FADD.FTZ R120, R140, R15 ;  /* 0x0000000f8c787221 */ /* 0x001fce0000010000 */
[----:B------:R-:W0:Y:S01]  /*193e0*/  MUFU.EX2 R112, R112 ;  /* 0x0000007000707308 */ /* 0x000e220000000800 */
[----:B---3--:R-:W-:Y:S01]  /*193f0*/  FADD.FTZ R5, R141, R118 ;  /* 0x000000768d057221 */ /* 0x008fe20000010000 */
[----:B------:R-:W-:-:S06]  /*19400*/  FFMA.FTZ R118, R93, R9, -R89 ;  /* 0x000000095d767223 */ /* 0x000fcc0000010859 */
[----:B------:R-:W3:Y:S01]  /*19410*/  MUFU.EX2 R12, R12 ;  /* 0x0000000c000c7308 */ /* 0x000ee20000000800 */
[----:B-1----:R-:W-:-:S07]  /*19420*/  FADD.FTZ R13, R103, R120 ;  /* 0x00000078670d7221 */ /* 0x002fce0000010000 */
[----:B------:R-:W1:Y:S01]  /*19430*/  MUFU.EX2 R143, R143 ;  /* 0x0000008f008f7308 */ /* 0x000e620000000800 */
[----:B0-----:R-:W-:-:S07]  /*19440*/  FADD.FTZ R120, R112, R5 ;  /* 0x0000000570787221 */ /* 0x001fce0000010000 */
        /* <DEDUP_REMOVED lines=24> */
.L_x_2896:
[C---:B------:R-:W-:Y:S01]  /*195d0*/  ISETP.GT.AND P1, PT, R14.reuse, RZ, PT ;  /* 0x000000ff0e00720c */ /* 0x040fe20003f24270 */
[----:B------:R-:W-:Y:S01]  /*195e0*/  VIADD R14, R14, 0xffffffff ;  /* 0xffffffff0e0e7836 */ /* 0x000fe20000000000 */
[----:B------:R-:W-:Y:S01]  /*195f0*/  IADD3 R120, R11, 0x2a860, RZ ;  /* 0x0002a8600b787810 */ /* 0x000fe20007ffe0ff */
[----:B------:R-:W-:Y:S01]  /*19600*/  IMAD.MOV.U32 R15, RZ, RZ, R167 ;  /* 0x000000ffff0f7224 */ /* 0x000fe200078e00a7 */
[----:B------:R-:W-:Y:S01]  /*19610*/  F2FP.F16.F32.PACK_AB R146, R105, R20 ;  /* 0x000000146992723e */ /* 0x000fe200000000ff */
[----:B------:R-:W-:Y:S01]  /*19620*/  IMAD.MOV.U32 R20, RZ, RZ, R162 ;  /* 0x000000ffff147224 */ /* 0x000fe200078e00a2 */
[----:B------:R-:W-:Y:S02]  /*19630*/  PRMT R120, R177, 0x654, R120 ;  /* 0x00000654b1787816 */ /* 0x000fe40000000078 */
        /* <DEDUP_REMOVED lines=25> */
[----:B------:R-:W-:Y:S01]  /*197d0*/  MOV R7, R8 ;  /* 0x0000000800077202 */ /* 0x000fe20000000f00 */
[----:B0-----:R-:W-:Y:S06]  /*197e0*/  @P1 BRA `(.L_x_2897) ;  /* 0xffffffd800981947 */ /* 0x001fec000383ffff */
.L_x_2884:
[----:B------:R-:W-:Y:S05]  /*197f0*/  BSYNC B0 ;  /* 0x0000000000007941 */ /* 0x000fea0003800000 */
.L_x_2883:
        /* <DEDUP_REMOVED lines=67> */
.L_x_2898:
[----:B------:R-:W-:Y:S02]  /*19c30*/  LEA R12, R162, R2, 0x3 ;  /* 0x00000002a20c7211 */ /* 0x000fe400078e18ff */
[----:B------:R-:W-:-:S04]  /*19c40*/  SHF.L.U32 R3, R167, 0x1f, RZ ;  /* 0x0000001fa7037819 */ /* 0x000fc800000006ff */
[----:B------:R0:W1:Y:S01]  /*19c50*/  SYNCS.PHASECHK.TRANS64.TRYWAIT P1, [R12+URZ+0x2a850], R3 ;  /* 0x02a850030c0075a7 */ /* 0x000062000802017f */
[----:B------:R-:W-:Y:S05]  /*19c60*/  @!P0 BRA `(.L_x_2899) ;  /* 0x0000000000048947 */ /* 0x000fea0003800000 */
[----:B------:R-:W-:Y:S01]  /*19c70*/  BPT.TRAP 0x1 ;  /* 0x000000040000795c */ /* 0x000fe20000300000 */
.L_x_2899:
        /* <DEDUP_REMOVED lines=9> */
.L_x_2901:
[----:B------:R-:W-:Y:S05]  /*19d10*/  BSYNC B0 ;  /* 0x0000000000007941 */ /* 0x000fea0003800000 */
.L_x_2900:
[----:B------:R-:W-:Y:S01]  /*19d20*/  IMAD.MOV.U32 R2, RZ, RZ, R0 ;  /* 0x000000ffff027224 */ /* 0x000fe200078e0000 */
[----:B01----:R-:W-:Y:S01]  /*19d30*/  MOV R3, 0x40000040 ;  /* 0x4000004000037802 */ /* 0x003fe20000000f00 */
        /* <DEDUP_REMOVED lines=30> */
[----:B------:R-:W-:Y:S02]  /*19f20*/  IADD3 R2, R0, 0x280, RZ ;  /* 0x0000028000027810 */ /* 0x000fe40007ffe0ff */
[----:B------:R-:W0:Y:S02]  /*19f30*/  SHFL.BFLY PT, R0, R5, 0x2, 0x1f ;  /* 0x0c401f0005007f89 */ /* 0x000e2400000e0000 */
[----:B0-----:R-:W-:Y:S01]  /*19f40*/  FADD.FTZ R0, R0, R5 ;  /* 0x0000000500007221 */ /* 0x001fe20000010000 */
[----:B------:R-:W-:-:S02]  /*19f50*/  WARPGROUP.DEPBAR.LE gsb0, 0x0 ;  /* 0x00008000000079c5 */ /* 0x000fc40000010000 */
[----:B------:R-:W-:-:S06]  /*19f60*/  WARPGROUP.ARRIVE ;  /* 0x00000000000079c5 */ /* 0x000fcc0000000000 */
[----:B------:R-:W-:Y:S01]  /*19f70*/  HGMMA.64x128x16.F32 R24, R140, gdesc[UR4].tnspB, R24, gsb0 ;  /* 0x41e000048c187df0 */ /* 0x000fe20008000818 */
[----:B------:R-:W-:Y:S02]  /*19f80*/  R2UR UR6, R2 ;  /* 0x00000000020672ca */ /* 0x000fe400000e0000 */
[----:B------:R-:W-:Y:S02]  /*19f90*/  R2UR UR7, R3 ;  /* 0x00000000030772ca */ /* 0x000fe400000e0000 */
[----:B------:R-:W0:Y:S02]  /*19fa0*/  SHFL.BFLY PT, R3, R4, 0x2, 0x1f ;  /* 0x0c401f0004037f89 */ /* 0x000e2400000e0000 */
[----:B0-----:R-:W-:Y:S01]  /*19fb0*/  FADD.FTZ R2, R3, R4 ;  /* 0x0000000403027221 */ /* 0x001fe20000010000 */
[----:B------:R-:W-:Y:S01]  /*19fc0*/  IMAD.MOV.U32 R4, RZ, RZ, RZ ;  /* 0x000000ffff047224 */ /* 0x000fe200078e00ff */
[----:B------:R-:W0:Y:S04]  /*19fd0*/  SHFL.BFLY PT, R3, R0, 0x1, 0x1f ;  /* 0x0c201f0000037f89 */ /* 0x000e2800000e0000 */
[----:B------:R-:W1:Y:S01]  /*19fe0*/  SHFL.BFLY PT, R7, R2, 0x1, 0x1f ;  /* 0x0c201f0002077f89 */ /* 0x000e6200000e0000 */
[----:B0-----:R-:W-:Y:S01]  /*19ff0*/  FADD.FTZ R13, R0, R3 ;  /* 0x00000003000d7221 */ /* 0x001fe20000010000 */
[----:B------:R-:W-:-:S02]  /*1a000*/  IMAD.MOV.U32 R3, RZ, RZ, -0x800000 ;  /* 0xff800000ff037424 */ /* 0x000fc400078e00ff */
[----:B------:R-:W-:Y:S02]  /*1a010*/  IMAD.MOV.U32 R0, RZ, RZ, -0x800000 ;  /* 0xff800000ff007424 */ /* 0x000fe400078e00ff */
[----:B-1----:R-:W-:Y:S01]  /*1a020*/  FADD.FTZ R14, R2, R7 ;  /* 0x00000007020e7221 */ /* 0x002fe20000010000 */
[----:B------:R-:W-:Y:S02]  /*1a030*/  FSETP.NE.FTZ.AND P1, PT, R13, RZ, PT ;  /* 0x000000ff0d00720b */ /* 0x000fe40003f35000 */
[----:B------:R-:W-:Y:S02]  /*1a040*/  MOV R7, RZ ;  /* 0x000000ff00077202 */ /* 0x000fe40000000f00 */
        /* <DEDUP_REMOVED lines=13> */
[----:B------:R-:W-:Y:S03]  /*1a120*/  HGMMA.64x128x16.F32 R24, R136, gdesc[UR4].tnspB, R24, gsb0 ;  /* 0x41e0000488187df0 */ /* 0x000fe60008000818 */
[----:B------:R-:W-:Y:S02]  /*1a130*/  WARPGROUP.DEPBAR.LE gsb0, 0x0 ;  /* 0x00008000000079c5 */ /* 0x000fe40000010000 */
[----:B--23--:R-:W-:Y:S05]  /*1a140*/  @!P0 BRA `(.L_x_2903) ;  /* 0x0000000000048947 */ /* 0x00cfea0003800000 */
[----:B------:R-:W-:Y:S01]  /*1a150*/  BPT.TRAP 0x1 ;  /* 0x000000040000795c */ /* 0x000fe20000300000 */
.L_x_2903:
[----:B------:R-:W-:Y:S01]  /*1a160*/  IADD3 R2, R12, 0x2a860, RZ ;  /* 0x0002a8600c027810 */ /* 0x000fe20007ffe0ff */
[----:B------:R-:W-:Y:S02]  /*1a170*/  VIADD R162, R162, 0x1 ;  /* 0x00000001a2a27836 */ /* 0x000fe40000000000 */
[-C--:B0-----:R-:W-:Y:S01]  /*1a180*/  FMUL.FTZ R93, R34, R7.reuse ;  /* 0x00000007225d7220 */ /* 0x081fe20000410000 */
[-C--:B------:R-:W-:Y:S01]  /*1a190*/  FMUL.FTZ R89, R32, R4.reuse ;  /* 0x0000000420597220 */ /* 0x080fe20000410000 */
[----:B------:R-:W-:Y:S01]  /*1a1a0*/  PRMT R2, R177, 0x654, R2 ;  /* 0x00000654b1027816 */ /* 0x000fe20000000002 */
[-C--:B------:R-:W-:Y:S01]  /*1a1b0*/  FMUL.FTZ R88, R36, R4.reuse ;  /* 0x0000000424587220 */ /* 0x080fe20000410000 */
[----:B------:R-:W-:Y:S01]  /*1a1c0*/  ISETP.NE.AND P0, PT, R162, 0x2, PT ;  /* 0x00000002a200780c */ /* 0x000fe20003f05270 */
[-C--:B------:R-:W-:Y:S01]  /*1a1d0*/  FMUL.FTZ R99, R26, R7.reuse ;  /* 0x000000071a637220 */ /* 0x080fe20000410000 */
[----:B------:R0:W-:Y:S01]  /*1a1e0*/  SYNCS.ARRIVE.TRANS64.RED.A1T0 RZ, [R2+URZ], RZ ;  /* 0x000000ff02ff79a7 */ /* 0x0001e2000810043f */
[-C--:B------:R-:W-:Y:S01]  /*1a1f0*/  FMUL.FTZ R94, R35, R7.reuse ;  /* 0x00000007235e7220 */ /* 0x080fe20000410000 */
[-C--:B------:R-:W-:Y:S01]  /*1a200*/  FMUL.FTZ R92, R38, R7.reuse ;  /* 0x00000007265c7220 */ /* 0x080fe20000410000 */
[-C--:B------:R-:W-:Y:S01]  /*1a210*/  FMUL.FTZ R95, R39, R7.reuse ;  /* 0x00000007275f7220 */ /* 0x080fe20000410000 */
[-C--:B------:R-:W-:Y:S01]  /*1a220*/  FMUL.FTZ R34, R42, R7.reuse ;  /* 0x000000072a227220 */ /* 0x080fe20000410000 */
[-C--:B------:R-:W-:Y:S01]  /*1a230*/  FMUL.FTZ R24, R24, R4.reuse ;  /* 0x0000000418187220 */ /* 0x080fe20000410000 */
[-C--:B------:R-:W-:Y:S01]  /*1a240*/  FMUL.FTZ R91, R25, R4.reuse ;  /* 0x00000004195b7220 */ /* 0x080fe20000410000 */
[-C--:B------:R-:W-:Y:S01]  /*1a250*/  FMUL.FTZ R10, R28, R4.reuse ;  /* 0x000000041c0a7220 */ /* 0x080fe20000410000 */
[----:B0-----:R-:W-:Y:S01]  /*1a260*/  SEL R2, RZ, 0x1, P0 ;  /* 0x00000001ff027807 */ /* 0x001fe20000000000 */
        /* <DEDUP_REMOVED lines=56> */
[----:B------:R-:W-:-:S07]  /*1a5f0*/  SEL R162, R162, RZ, P0 ;  /* 0x000000ffa2a27207 */ /* 0x000fce0000000000 */
.L_x_2804:
[----:B------:R-:W0:Y:S08]  /*1a600*/  S2UR UR4, SR_CgaCtaId ;  /* 0x00000000000479c3 */ /* 0x000e300000008800 */
[----:B------:R-:W-:Y:S01]  /*1a610*/  BAR.SYNC.DEFER_BLOCKING 0x5, 0x180 ;  /* 0x0146000000007b1d */ /* 0x000fe20000010000 */
[----:B------:R-:W-:-:S05]  /*1a620*/  MOV R2, 0x400 ;  /* 0x0000040000027802 */ /* 0x000fca0000000f00 */
[----:B------:R-:W-:Y:S01]  /*1a630*/  BSSY B0, `(.L_x_2904) ;  /* 0x00001f1000007945 */ /* 0x000fe20003800000 */
[----:B0-----:R-:W-:-:S04]  /*1a640*/  MOV R177, UR4 ;  /* 0x0000000400b17c02 */ /* 0x001fc80008000f00 */
[----:B------:R-:W-:-:S05]  /*1a650*/  LEA R2, R177, R2, 0x18 ;  /* 0x00000002b1027211 */ /* 0x000fca00078ec0ff */
[----:B--2-4-:R0:W1:Y:S01]  /*1a660*/  LDS.128 R28, [R2+0x2a8d0] ;  /* 0x02a8d000021c7984 */ /* 0x0140620000000c00 */
        /* <DEDUP_REMOVED lines=15> */
[C---:B------:R-:W-:Y:S02]  /*1a760*/  IADD3 R79, P5, R8.reuse, 0x40, RZ ;  /* 0x00000040084f7810 */ /* 0x040fe40007fbe0ff */
[----:B------:R-:W-:Y:S01]  /*1a770*/  SHF.R.U64 R15, R15, 0x3, RZ ;  /* 0x000000030f0f7819 */ /* 0x000fe200000012ff */
[--C-:B------:R-:W-:Y:S01]  /*1a780*/  IMAD.X R5, RZ, RZ, R9.reuse, P6 ;  /* 0x000000ffff057224 */ /* 0x100fe200030e0609 */
[C---:B------:R-:W-:Y:S01]  /*1a790*/  IADD3 R101, P4, R8.reuse, 0x60, RZ ;  /* 0x0000006008657810 */ /* 0x040fe20007f9e0ff */
[----:B------:R-:W-:Y:S01]  /*1a7a0*/  IMAD.X R7, RZ, RZ, R9, P5 ;  /* 0x000000ffff077224 */ /* 0x000fe200028e0609 */
[----:B------:R-:W-:-:S02]  /*1a7b0*/  IADD3 R103, P3, R8, 0x4000, RZ ;  /* 0x0000400008677810 */ /* 0x000fc40007f7e0ff */
[C---:B------:R-:W-:Y:S02]  /*1a7c0*/  IADD3 R105, P2, R8.reuse, 0x4020, RZ ;  /* 0x0000402008697810 */ /* 0x040fe40007f5e0ff */
[C---:B------:R-:W-:Y:S02]  /*1a7d0*/  IADD3 R107, P1, R8.reuse, 0x4040, RZ ;  /* 0x00004040086b7810 */ /* 0x040fe40007f3e0ff */
[----:B------:R-:W-:Y:S01]  /*1a7e0*/  IADD3 R109, P0, R8, 0x4060, RZ ;  /* 0x00004060086d7810 */ /* 0x000fe20007f1e0ff */
[--C-:B------:R-:W-:Y:S01]  /*1a7f0*/  IMAD.X R25, RZ, RZ, R9.reuse, P2 ;  /* 0x000000ffff197224 */ /* 0x100fe200010e0609 */
[----:B------:R-:W-:Y:S02]  /*1a800*/  LOP3.LUT R4, R71, 0x380, RZ, 0xc0, !PT ;  /* 0x0000038047047812 */ /* 0x000fe400078ec0ff */
[----:B------:R-:W-:Y:S01]  /*1a810*/  LOP3.LUT R6, R79, 0x380, RZ, 0xc0, !PT ;  /* 0x000003804f067812 */ /* 0x000fe200078ec0ff */
[--C-:B------:R-:W-:Y:S01]  /*1a820*/  IMAD.X R33, RZ, RZ, R9.reuse, P0 ;  /* 0x000000ffff217224 */ /* 0x100fe200000e0609 */
[----:B------:R-:W-:Y:S01]  /*1a830*/  LOP3.LUT R8, R15, R8, RZ, 0x3c, !PT ;  /* 0x000000080f087212 */ /* 0x000fe200078e3cff */
[----:B------:R-:W-:Y:S01]  /*1a840*/  IMAD.X R15, RZ, RZ, R9, P3 ;  /* 0x000000ffff0f7224 */ /* 0x000fe200018e0609 */
[----:B------:R-:W-:-:S02]  /*1a850*/  SHF.R.U64 R4, R4, 0x3, RZ ;  /* 0x0000000304047819 */ /* 0x000fc400000012ff */
[----:B------:R-:W-:Y:S02]  /*1a860*/  SHF.R.U64 R6, R6, 0x3, RZ ;  /* 0x0000000306067819 */ /* 0x000fe400000012ff */
[----:B------:R-:W-:Y:S02]  /*1a870*/  MOV R96, R8 ;  /* 0x0000000800607202 */ /* 0x000fe40000000f00 */
[-C--:B------:R-:W-:Y:S02]  /*1a880*/  IADD3.X R13, RZ, R9.reuse, RZ, P4, !PT ;  /* 0x00000009ff0d7210 */ /* 0x080fe400027fe4ff */
[----:B------:R-:W-:Y:S02]  /*1a890*/  IADD3.X R27, RZ, R9, RZ, P1, !PT ;  /* 0x00000009ff1b7210 */ /* 0x000fe40000ffe4ff */
[----:B------:R-:W-:Y:S02]  /*1a8a0*/  LOP3.LUT R12, R101, 0x380, RZ, 0xc0, !PT ;  /* 0x00000380650c7812 */ /* 0x000fe400078ec0ff */
[----:B------:R-:W-:-:S02]  /*1a8b0*/  LOP3.LUT R14, R103, 0x380, RZ, 0xc0, !PT ;  /* 0x00000380670e7812 */ /* 0x000fc400078ec0ff */
[----:B------:R-:W-:Y:S02]  /*1a8c0*/  F2FP.F16.F32.PACK_AB R8, R91, R24 ;  /* 0x000000185b08723e */ /* 0x000fe400000000ff */
[----:B------:R-:W-:Y:S01]  /*1a8d0*/  F2FP.F16.F32.PACK_AB R9, R32, R99 ;  /* 0x000000632009723e */ /* 0x000fe200000000ff */
[----:B------:R-:W-:Y:S01]  /*1a8e0*/  BAR.SYNC.DEFER_BLOCKING 0x1, 0x100 ;  /* 0x0044000000007b1d */ /* 0x000fe20000010000 */
[----:B------:R-:W-:Y:S02]  /*1a8f0*/  LOP3.LUT R24, R105, 0x380, RZ, 0xc0, !PT ;  /* 0x0000038069187812 */ /* 0x000fe400078ec0ff */
[----:B-1----:R-:W-:Y:S02]  /*1a900*/  LOP3.LUT R28, R107, 0x380, RZ, 0xc0, !PT ;  /* 0x000003806b1c7812 */ /* 0x002fe400078ec0ff */
[----:B------:R-:W-:Y:S02]  /*1a910*/  LOP3.LUT R4, R4, R71, RZ, 0x3c, !PT ;  /* 0x0000004704047212 */ /* 0x000fe400078e3cff */
[----:B------:R-:W-:-:S02]  /*1a920*/  LOP3.LUT R6, R6, R79, RZ, 0x3c, !PT ;  /* 0x0000004f06067212 */ /* 0x000fc400078e3cff */
[----:B------:R-:W-:Y:S02]  /*1a930*/  LOP3.LUT R32, R109, 0x380, RZ, 0xc0, !PT ;  /* 0x000003806d207812 */ /* 0x000fe400078ec0ff */
[----:B------:R-:W-:Y:S02]  /*1a940*/  SHF.R.U64 R12, R12, 0x3, RZ ;  /* 0x000000030c0c7819 */ /* 0x000fe400000012ff */
[----:B------:R-:W-:Y:S02]  /*1a950*/  SHF.R.U64 R14, R14, 0x3, RZ ;  /* 0x000000030e0e7819 */ /* 0x000fe400000012ff */
[----:B------:R-:W-:Y:S02]  /*1a960*/  SHF.R.U64 R24, R24, 0x3, RZ ;  /* 0x0000000318187819 */ /* 0x000fe400000012ff */
[----:B------:R-:W-:Y:S02]  /*1a970*/  SHF.R.U64 R28, R28, 0x3, RZ ;  /* 0x000000031c1c7819 */ /* 0x000fe400000012ff */
[----:B------:R-:W-:-:S02]  /*1a980*/  SHF.R.U64 R32, R32, 0x3, RZ ;  /* 0x0000000320207819 */ /* 0x000fc400000012ff */
[----:B------:R-:W-:Y:S02]  /*1a990*/  MOV R79, R4 ;  /* 0x00000004004f7202 */ /* 0x000fe40000000f00 */
[----:B------:R-:W-:Y:S01]  /*1a9a0*/  MOV R78, R6 ;  /* 0x00000006004e7202 */ /* 0x000fe20000000f00 */
[----:B------:R1:W-:Y:S01]  /*1a9b0*/  STSM.16.M88.4 [R96], R8 ;  /* 0x0000000860007844 */ /* 0x0003e20000000200 */
[----:B------:R-:W-:Y:S02]  /*1a9c0*/  F2FP.F16.F32.PACK_AB R4, R90, R89 ;  /* 0x000000595a04723e */ /* 0x000fe400000000ff */
[----:B------:R-:W-:Y:S02]  /*1a9d0*/  F2FP.F16.F32.PACK_AB R5, R94, R93 ;  /* 0x0000005d5e05723e */ /* 0x000fe400000000ff */
[----:B------:R-:W-:Y:S02]  /*1a9e0*/  F2FP.F16.F32.PACK_AB R6, R37, R88 ;  /* 0x000000582506723e */ /* 0x000fe400000000ff */
[----:B------:R-:W-:-:S02]  /*1a9f0*/  F2FP.F16.F32.PACK_AB R7, R95, R92 ;  /* 0x0000005c5f07723e */ /* 0x000fc400000000ff */
[----:B------:R-:W-:Y:S02]  /*1aa00*/  LOP3.LUT R12, R12, R101, RZ, 0x3c, !PT ;  /* 0x000000650c0c7212 */ /* 0x000fe400078e3cff */
[----:B------:R-:W-:Y:S01]  /*1aa10*/  LOP3.LUT R14, R14, R103, RZ, 0x3c, !PT ;  /* 0x000000670e0e7212 */ /* 0x000fe200078e3cff */
[----:B------:R-:W-:Y:S01]  /*1aa20*/  STSM.16.M88.4 [R79], R4 ;  /* 0x000000044f007844 */ /* 0x000fe20000000200 */
[----:B------:R-:W-:Y:S02]  /*1aa30*/  LOP3.LUT R24, R24, R105, RZ, 0x3c, !PT ;  /* 0x0000006918187212 */ /* 0x000fe400078e3cff */
[----:B------:R-:W-:Y:S02]  /*1aa40*/  LOP3.LUT R26, R28, R107, RZ, 0x3c, !PT ;  /* 0x0000006b1c1a7212 */ /* 0x000fe400078e3cff */
[----:B-1----:R-:W-:Y:S02]  /*1aa50*/  F2FP.F16.F32.PACK_AB R8, R41, R40 ;  /* 0x000000282908723e */ /* 0x002fe400000000ff */
[----:B------:R-:W-:-:S02]  /*1aa60*/  F2FP.F16.F32.PACK_AB R9, R43, R34 ;  /* 0x000000222b09723e */ /* 0x000fc400000000ff */
[----:B------:R-:W-:Y:S02]  /*1aa70*/  F2FP.F16.F32.PACK_AB R10, R45, R44 ;  /* 0x0000002c2d0a723e */ /* 0x000fe400000000ff */
[----:B------:R-:W-:Y:S02]  /*1aa80*/  F2FP.F16.F32.PACK_AB R11, R47, R46 ;  /* 0x0000002e2f0b723e */ /* 0x000fe400000000ff */
[----:B------:R-:W-:Y:S02]  /*1aa90*/  LOP3.LUT R32, R32, R109, RZ, 0x3c, !PT ;  /* 0x0000006d20207212 */ /* 0x000fe400078e3cff */
[----:B------:R-:W-:Y:S01]  /*1aaa0*/  MOV R72, R12 ;  /* 0x0000000c00487202 */ /* 0x000fe20000000f00 */
[----:B------:R1:W-:Y:S01]  /*1aab0*/  STSM.16.M88.4 [R78], R8 ;  /* 0x000000084e007844 */ /* 0x0003e20000000200 */
[----:B------:R-:W-:Y:S02]  /*1aac0*/  MOV R28, R14 ;  /* 0x0000000e001c7202 */ /* 0x000fe40000000f00 */
[----:B------:R-:W-:-:S02]  /*1aad0*/  MOV R71, R24 ;  /* 0x0000001800477202 */ /* 0x000fc40000000f00 */
[----:B------:R-:W-:Y:S02]  /*1aae0*/  MOV R70, R26 ;  /* 0x0000001a00467202 */ /* 0x000fe40000000f00 */
[----:B------:R-:W-:Y:S01]  /*1aaf0*/  F2FP.F16.F32.PACK_AB R12, R49, R48 ;  /* 0x00000030310c723e */ /* 0x000fe200000000ff */
[----:B------:R-:W-:Y:S01]  /*1ab00*/  IMAD.MOV.U32 R48, RZ, RZ, RZ ;  /* 0x000000ffff307224 */ /* 0x000fe200078e00ff */
[----:B------:R-:W-:Y:S02]  /*1ab10*/  F2FP.F16.F32.PACK_AB R13, R51, R50 ;  /* 0x00000032330d723e */ /* 0x000fe400000000ff */
[----:B------:R-:W-:Y:S02]  /*1ab20*/  F2FP.F16.F32.PACK_AB R14, R53, R52 ;  /* 0x00000034350e723e */ /* 0x000fe400000000ff */
[----:B------:R-:W-:Y:S02]  /*1ab30*/  F2FP.F16.F32.PACK_AB R15, R55, R54 ;  /* 0x00000036370f723e */ /* 0x000fe400000000ff */
[----:B------:R-:W-:-:S02]  /*1ab40*/  F2FP.F16.F32.PACK_AB R24, R57, R56 ;  /* 0x000000383918723e */ /* 0x000fc400000000ff */
        /* <DEDUP_REMOVED lines=40> */
.L_x_2906:
[----:B------:R-:W-:Y:S01]  /*1add0*/  SHF.R.S32.HI R54, RZ, 0x1f, R192 ;  /* 0x0000001fff367819 */ /* 0x000fe200000114c0 */
[----:B------:R-:W-:Y:S01]  /*1ade0*/  IMAD.IADD R25, R189, 0x1, R184 ;  /* 0x00000001bd197824 */ /* 0x000fe200078e02b8 */
[----:B------:R-:W-:Y:S01]  /*1adf0*/  ULDC.64 UR4, c[0x0][0xb90] ;  /* 0x0002e40000047ab9 */ /* 0x000fe20000000a00 */
[----:B-----5:R-:W-:Y:S01]  /*1ae00*/  SHF.R.S32.HI R49, RZ, 0x1f, R48 ;  /* 0x0000001fff317819 */ /* 0x020fe20000011430 */
[----:B------:R-:W-:Y:S01]  /*1ae10*/  IMAD R11, R198, 0x40, R187 ;  /* 0x00000040c60b7824 */ /* 0x000fe200078e02bb */
[----:B------:R-:W-:Y:S01]  /*1ae20*/  SEL R199, R199, RZ, !P0 ;  /* 0x000000ffc7c77207 */ /* 0x000fe20004000000 */
[----:B------:R-:W-:Y:S01]  /*1ae30*/  IMAD R5, R54, UR4, RZ ;  /* 0x0000000436057c24 */ /* 0x000fe2000f8e02ff */
[----:B------:R-:W-:Y:S01]  /*1ae40*/  MOV R9, R25 ;  /* 0x0000001900097202 */ /* 0x000fe20000000f00 */
[----:B-1----:R-:W-:Y:S01]  /*1ae50*/  @P1 IMAD.HI.U32 R6, R25, R12, RZ ;  /* 0x0000000c19061227 */ /* 0x002fe200078e00ff */
[----:B------:R-:W-:-:S03]  /*1ae60*/  SEL R195, R195, RZ, !P0 ;  /* 0x000000ffc3c37207 */ /* 0x000fc60004000000 */
[C---:B------:R-:W-:Y:S01]  /*1ae70*/  IMAD R13, R192.reuse, UR5, R5 ;  /* 0x00000005c00d7c24 */ /* 0x040fe2000f8e0205 */
[----:B---3--:R-:W-:Y:S01]  /*1ae80*/  @P1 SHF.R.U32.HI R9, RZ, R15, R6 ;  /* 0x0000000fff091219 */ /* 0x008fe20000011606 */
[----:B------:R-:W-:Y:S01]  /*1ae90*/  IMAD.WIDE.U32 R4, R192, UR4, R48 ;  /* 0x00000004c0047c25 */ /* 0x000fe2000f8e0030 */
[----:B------:R-:W-:-:S03]  /*1aea0*/  ULDC.64 UR4, c[0x0][0xb98] ;  /* 0x0002e60000047ab9 */ /* 0x000fc60000000a00 */
[----:B------:R-:W-:Y:S01]  /*1aeb0*/  IMAD.IADD R5, R5, 0x1, R13 ;  /* 0x0000000105057824 */ /* 0x000fe200078e020d */
[----:B------:R-:W-:Y:S01]  /*1aec0*/  IADD3 R13, -R9, RZ, RZ ;  /* 0x000000ff090d7210 */ /* 0x000fe20007ffe1ff */
[----:B------:R-:W-:-:S04]  /*1aed0*/  IMAD.WIDE R20, R11, 0x2, R20 ;  /* 0x000000020b147825 */ /* 0x000fc800078e0214 */
[----:B------:R-:W-:Y:S01]  /*1aee0*/  IMAD R6, R199, UR4, RZ ;  /* 0x00000004c7067c24 */ /* 0x000fe2000f8e02ff */
[C---:B------:R-:W-:Y:S01]  /*1aef0*/  IADD3 R15, P0, R20.reuse, 0x1000, RZ ;  /* 0x00001000140f7810 */ /* 0x040fe20007f1e0ff */
[C---:B------:R-:W-:Y:S01]  /*1af00*/  IMAD.WIDE.U32 R4, R195.reuse, UR4, R4 ;  /* 0x00000004c3047c25 */ /* 0x040fe2000f8e0004 */
[C---:B------:R-:W-:Y:S02]  /*1af10*/  IADD3 R33, P6, R20.reuse, 0x4000, RZ ;  /* 0x0000400014217810 */ /* 0x040fe40007fde0ff */
[----:B------:R-:W-:Y:S01]  /*1af20*/  IADD3 R37, P5, R20, 0x5000, RZ ;  /* 0x0000500014257810 */ /* 0x000fe20007fbe0ff */
        /* <DEDUP_REMOVED lines=17> */
[----:B------:R-:W-:Y:S02]  /*1b040*/  SHF.R.U64 R12, R12, 0x3, RZ ;  /* 0x000000030c0c7819 */ /* 0x000fe400000012ff */
[----:B------:R-:W-:Y:S01]  /*1b050*/  IMAD.IADD R5, R5, 0x1, R13 ;  /* 0x0000000105057824 */ /* 0x000fe200078e020d */
[----:B------:R-:W-:Y:S01]  /*1b060*/  LEA R6, P4, R4, UR4, 0x2 ;  /* 0x0000000404067c11 */ /* 0x000fe2000f8810ff */
[----:B------:R-:W-:Y:S01]  /*1b070*/  IMAD.X R13, RZ, RZ, R21, P3 ;  /* 0x000000ffff0d7224 */ /* 0x000fe200018e0615 */
[----:B------:R-:W-:Y:S02]  /*1b080*/  LOP3.LUT R12, R12, R9, RZ, 0x3c, !PT ;  /* 0x000000090c0c7212 */ /* 0x000fe400078e3cff */
[----:B------:R-:W-:Y:S01]  /*1b090*/  LEA.HI.X R10, R4, UR5, R5, 0x2, P4 ;  /* 0x00000005040a7c11 */ /* 0x000fe2000a0f1405 */
[----:B------:R-:W-:Y:S01]  /*1b0a0*/  SHFL.IDX PT, R50, R6, RZ, 0x1c1f ;  /* 0x001c1fff06327589 */ /* 0x000fe200000e0000 */
[----:B------:R-:W-:Y:S01]  /*1b0b0*/  SHF.R.U64 R24, R24, 0x3, RZ ;  /* 0x0000000318187819 */ /* 0x000fe200000012ff */
[----:B------:R-:W-:Y:S01]  /*1b0c0*/  VIADD R4, R14, 0x8 ;  /* 0x000000080e047836 */ /* 0x000fe20000000000 */
[----:B------:R-:W-:Y:S01]  /*1b0d0*/  IADD3.X R9, RZ, R21, RZ, P0, !PT ;  /* 0x00000015ff097210 */ /* 0x000fe200007fe4ff */
[----:B------:R-:W1:Y:S01]  /*1b0e0*/  SHFL.IDX PT, R51, R10, RZ, 0x1c1f ;  /* 0x001c1fff0a337589 */ /* 0x000e6200000e0000 */
[----:B------:R-:W-:Y:S01]  /*1b0f0*/  LOP3.LUT P0, RZ, R214, 0x3, RZ, 0xc0, !PT ;  /* 0x00000003d6ff7812 */ /* 0x000fe2000780c0ff */
[----:B------:R-:W-:Y:S01]  /*1b100*/  ULDC.64 UR4, c[0x0][0xaa0] ;  /* 0x0002a80000047ab9 */ /* 0x000fe20000000a00 */
[----:B------:R-:W-:Y:S01]  /*1b110*/  LOP3.LUT R24, R24, R25, RZ, 0x3c, !PT ;  /* 0x0000001918187212 */ /* 0x000fe200078e3cff */
[----:B------:R-:W-:Y:S01]  /*1b120*/  SHFL.IDX PT, R52, R6, 0x1, 0x1c1f ;  /* 0x003c1f0006347f89 */ /* 0x000fe200000e0000 */
[----:B------:R-:W-:-:S02]  /*1b130*/  IADD3.X R25, RZ, R21, RZ, P2, !PT ;  /* 0x00000015ff197210 */ /* 0x000fc400017fe4ff */
[-C--:B------:R-:W-:Y:S01]  /*1b140*/  ISETP.GE.OR P2, PT, R14, R55.reuse, P0 ;  /* 0x000000370e00720c */ /* 0x080fe20000746670 */
[----:B------:R-:W2:Y:S01]  /*1b150*/  SHFL.IDX PT, R53, R10, 0x1, 0x1c1f ;  /* 0x003c1f000a357f89 */ /* 0x000ea200000e0000 */
[----:B------:R-:W-:Y:S02]  /*1b160*/  ISETP.GE.OR P0, PT, R4, R55, P0 ;  /* 0x000000370400720c */ /* 0x000fe40000706670 */
[C---:B------:R-:W-:Y:S02]  /*1b170*/  IADD3 R5, P3, R20.reuse, 0x7000, RZ ;  /* 0x0000700014057810 */ /* 0x040fe40007f7e0ff */
[C---:B------:R-:W-:Y:S02]  /*1b180*/  IADD3 R41, P4, R20.reuse, 0x6000, RZ ;  /* 0x0000600014297810 */ /* 0x040fe40007f9e0ff */
[----:B------:R-:W-:Y:S01]  /*1b190*/  LOP3.LUT R7, R20, 0x380, RZ, 0xc0, !PT ;  /* 0x0000038014077812 */ /* 0x000fe200078ec0ff */
[----:B------:R-:W-:Y:S01]  /*1b1a0*/  IMAD.X R45, RZ, RZ, R21, P3 ;  /* 0x000000ffff2d7224 */ /* 0x000fe200018e0615 */
        /* <DEDUP_REMOVED lines=13> */
[----:B------:R-:W-:Y:S01]  /*1b280*/  IMAD R3, R49, UR4, RZ ;  /* 0x0000000431037c24 */ /* 0x000fe2000f8e02ff */
[----:B------:R-:W-:Y:S01]  /*1b290*/  LOP3.LUT R32, R32, R33, RZ, 0x3c, !PT ;  /* 0x0000002120207212 */ /* 0x000fe200078e3cff */
[--C-:B------:R-:W-:Y:S01]  /*1b2a0*/  IMAD.X R33, RZ, RZ, R21.reuse, P6 ;  /* 0x000000ffff217224 */ /* 0x100fe200030e0615 */
[----:B------:R-:W-:Y:S01]  /*1b2b0*/  LOP3.LUT R36, R36, R37, RZ, 0x3c, !PT ;  /* 0x0000002524247212 */ /* 0x000fe200078e3cff */
[----:B------:R-:W-:Y:S01]  /*1b2c0*/  IMAD.X R37, RZ, RZ, R21, P5 ;  /* 0x000000ffff257224 */ /* 0x000fe200028e0615 */
[----:B------:R-:W-:-:S02]  /*1b2d0*/  LOP3.LUT R40, R40, R41, RZ, 0x3c, !PT ;  /* 0x0000002928287212 */ /* 0x000fc400078e3cff */
[----:B--2---:R-:W2:Y:S01]  /*1b2e0*/  @P1 LDC R53, c[0x0][0xbf0] ;  /* 0x0002fc00ff351b82 */ /* 0x004ea20000000800 */
[----:B------:R-:W-:Y:S01]  /*1b2f0*/  LOP3.LUT R44, R4, R5, RZ, 0x3c, !PT ;  /* 0x00000005042c7212 */ /* 0x000fe200078e3cff */
[----:B------:R-:W-:Y:S01]  /*1b300*/  IMAD R3, R48, UR5, R3 ;  /* 0x0000000530037c24 */ /* 0x000fe2000f8e0203 */
[----:B------:R-:W-:Y:S01]  /*1b310*/  IADD3.X R41, RZ, R21, RZ, P4, !PT ;  /* 0x00000015ff297210 */ /* 0x000fe200027fe4ff */
[----:B------:R3:W5:Y:S01]  /*1b320*/  LD.E.128 R4, desc[UR60][R20.64] ;  /* 0x0000003c14047980 */ /* 0x000762000c101d00 */
[----:B------:R-:W-:-:S03]  /*1b330*/  LOP3.LUT R8, R15, 0x380, RZ, 0xc0, !PT ;  /* 0x000003800f087812 */ /* 0x000fc600078ec0ff */
[----:B------:R-:W5:Y:S01]  /*1b340*/  LD.E.128 R24, desc[UR60][R24.64] ;  /* 0x0000003c18187980 */ /* 0x000f62000c101d00 */
[----:B------:R-:W-:-:S03]  /*1b350*/  SHF.R.U64 R8, R8, 0x3, RZ ;  /* 0x0000000308087819 */ /* 0x000fc600000012ff */
[----:B------:R-:W5:Y:S01]  /*1b360*/  LD.E.128 R32, desc[UR60][R32.64] ;  /* 0x0000003c20207980 */ /* 0x000f62000c101d00 */
[----:B------:R-:W-:Y:S01]  /*1b370*/  LOP3.LUT R8, R8, R15, RZ, 0x3c, !PT ;  /* 0x0000000f08087212 */ /* 0x000fe200078e3cff */
[----:B---3--:R-:W-:Y:S01]  /*1b380*/  IMAD.WIDE.U32 R20, R48, UR4, RZ ;  /* 0x0000000430147c25 */ /* 0x008fe2000f8e00ff */
[----:B------:R-:W-:Y:S01]  /*1b390*/  ULDC.64 UR4, c[0x0][0xae8] ;  /* 0x0002ba0000047ab9 */ /* 0x000fe20000000a00 */
[----:B------:R-:W5:Y:S02]  /*1b3a0*/  LD.E.128 R12, desc[UR60][R12.64] ;  /* 0x0000003c0c0c7980 */ /* 0x000f64000c101d00 */
[----:B------:R-:W-:Y:S01]  /*1b3b0*/  IMAD.IADD R21, R21, 0x1, R3 ;  /* 0x0000000115157824 */ /* 0x000fe200078e0203 */
[----:B------:R-:W-:Y:S01]  /*1b3c0*/  LEA R3, R191, R198, 0x5 ;  /* 0x000000c6bf037211 */ /* 0x000fe200078e28ff */
[----:B------:R-:W-:Y:S01]  /*1b3d0*/  IMAD R49, R54, UR4, RZ ;  /* 0x0000000436317c24 */ /* 0x000fe2000f8e02ff */
[----:B------:R-:W5:Y:S03]  /*1b3e0*/  LD.E.128 R8, desc[UR60][R8.64] ;  /* 0x0000003c08087980 */ /* 0x000f66000c101d00 */
[----:B------:R-:W-:Y:S01]  /*1b3f0*/  IMAD.IADD R50, R184, 0x1, R3 ;  /* 0x00000001b8327824 */ /* 0x000fe200078e0203 */
[----:B------:R-:W5:Y:S01]  /*1b400*/  LD.E.128 R36, desc[UR60][R36.64] ;  /* 0x0000003c24247980 */ /* 0x000f62000c101d00 */
[----:B------:R-:W-:-:S02]  /*1b410*/  IMAD R49, R192, UR5, R49 ;  /* 0x00000005c0317c24 */ /* 0x000fc4000f8e0231 */
[----:B-1----:R-:W-:Y:S01]  /*1b420*/  @P1 IMAD.HI.U32 R0, R50, R51, RZ ;  /* 0x0000003332001227 */ /* 0x002fe200078e00ff */
[----:B------:R-:W-:Y:S01]  /*1b430*/  MOV R3, R50 ;  /* 0x0000003200037202 */ /* 0x000fe20000000f00 */
[----:B------:R-:W5:Y:S02]  /*1b440*/  LD.E.128 R40, desc[UR60][R40.64] ;  /* 0x0000003c28287980 */ /* 0x000f64000c101d00 */
[----:B------:R-:W-:Y:S01]  /*1b450*/  IMAD.WIDE.U32 R20, R192, UR4, R20 ;  /* 0x00000004c0147c25 */ /* 0x000fe2000f8e0014 */
[----:B------:R-:W-:Y:S01]  /*1b460*/  ULDC.64 UR4, c[0x0][0xaf0] ;  /* 0x0002bc0000047ab9 */ /* 0x000fe20000000a00 */
[----:B--2---:R-:W-:Y:S01]  /*1b470*/  @P1 SHF.R.U32.HI R3, RZ, R53, R0 ;  /* 0x00000035ff031219 */ /* 0x004fe20000011600 */
[----:B------:R-:W5:Y:S01]  /*1b480*/  LD.E.128 R44, desc[UR60][R44.64] ;  /* 0x0000003c2c2c7980 */ /* 0x000f62000c101d00 */
[----:B------:R-:W-:Y:S02]  /*1b490*/  IMAD.IADD R21, R21, 0x1, R49 ;  /* 0x0000000115157824 */ /* 0x000fe400078e0231 */
[----:B------:R-:W-:Y:S01]  /*1b4a0*/  IMAD R48, R199, UR4, RZ ;  /* 0x00000004c7307c24 */ /* 0x000fe2000f8e02ff */
[----:B------:R-:W-:Y:S01]  /*1b4b0*/  SHF.R.S32.HI R0, RZ, 0x1f, R3 ;  /* 0x0000001fff007819 */ /* 0x000fe20000011403 */
[C---:B------:R-:W-:Y:S01]  /*1b4c0*/  IMAD.WIDE.U32 R20, R195.reuse, UR4, R20 ;  /* 0x00000004c3147c25 */ /* 0x040fe2000f8e0014 */
[----:B------:R-:W-:Y:S01]  /*1b4d0*/  @!PT LDS RZ, [RZ] ;  /* 0x00000000fffff984 */ /* 0x000fe20000000800 */
[----:B------:R-:W-:Y:S01]  /*1b4e0*/  @!PT LDS RZ, [RZ] ;  /* 0x00000000fffff984 */ /* 0x000fe20000000800 */
[----:B------:R-:W-:Y:S01]  /*1b4f0*/  @!PT LDS RZ, [RZ] ;  /* 0x00000000fffff984 */ /* 0x000fe20000000800 */
[----:B------:R-:W-:Y:S01]  /*1b500*/  @!PT LDS RZ, [RZ] ;  /* 0x00000000fffff984 */ /* 0x000fe20000000800 */
[----:B------:R1:W-:Y:S06]  /*1b510*/  MEMBAR.ALL.CTA ;  /* 0x0000000000007992 */ /* 0x0003ec0000008000 */
[----:B-1----:R-:W1:Y:S01]  /*1b520*/  FENCE.VIEW.ASYNC.S ;  /* 0x00000000000073c6 */ /* 0x002e620000000000 */
[----:B------:R-:W-:Y:S01]  /*1b530*/  IMAD R49, R195, UR5, R48 ;  /* 0x00000005c3317c24 */ /* 0x000fe2000f8e0230 */
[----:B------:R-:W-:Y:S01]  /*1b540*/  ULDC.64 UR4, c[0x0][0xae0] ;  /* 0x0002b80000047ab9 */ /* 0x000fe20000000a00 */
[----:B------:R-:W-:-:S02]  /*1b550*/  IMAD.MOV R51, RZ, RZ, -R3 ;  /* 0x000000ffff337224 */ /* 0x000fc400078e0a03 */
[----:B------:R-:W-:Y:S02]  /*1b560*/  IMAD.IADD R21, R21, 0x1, R49 ;  /* 0x0000000115157824 */ /* 0x000fe400078e0231 */
[----:B------:R-:W-:Y:S02]  /*1b570*/  IMAD R0, R0, UR4, RZ ;  /* 0x0000000400007c24 */ /* 0x000fe4000f8e02ff */
[----:B------:R-:W-:Y:S02]  /*1b580*/  IMAD R49, R28, R51, R50 ;  /* 0x000000331c317224 */ /* 0x000fe400078e0232 */
[C---:B------:R-:W-:Y:S01]  /*1b590*/  IMAD R51, R3.reuse, UR5, R0 ;  /* 0x0000000503337c24 */ /* 0x040fe2000f8e0200 */
[----:B------:R-:W-:Y:S01]  /*1b5a0*/  IADD3 R184, R198, R184, RZ ;  /* 0x000000b8c6b87210 */ /* 0x000fe20007ffe0ff */
[----:B------:R-:W-:Y:S01]  /*1b5b0*/  IMAD.WIDE.U32 R20, R3, UR4, R20 ;  /* 0x0000000403147c25 */ /* 0x000fe2000f8e0014 */
[----:B------:R-:W-:Y:S01]  /*1b5c0*/  SHF.R.S32.HI R0, RZ, 0x1f, R49 ;  /* 0x0000001fff007819 */ /* 0x000fe20000011431 */
[----:B------:R-:W-:-:S02]  /*1b5d0*/  ULDC.64 UR4, c[0x0][0xad8] ;  /* 0x0002b60000047ab9 */ /* 0x000fc40000000a00 */
[----:B------:R-:W-:Y:S02]  /*1b5e0*/  IMAD.IADD R21, R21, 0x1, R51 ;  /* 0x0000000115157824 */ /* 0x000fe400078e0233 */
[----:B------:R-:W-:Y:S02]  /*1b5f0*/  IMAD R28, R0, UR4, RZ ;  /* 0x00000004001c7c24 */ /* 0x000fe4000f8e02ff */
[C---:B------:R-:W-:Y:S02]  /*1b600*/  VIADD R0, R184.reuse, 0x20 ;  /* 0x00000020b8007836 */ /* 0x040fe40000000000 */
[C---:B------:R-:W-:Y:S02]  /*1b610*/  IMAD R51, R49.reuse, UR5, R28 ;  /* 0x0000000531337c24 */ /* 0x040fe4000f8e021c */
[----:B------:R-:W-:Y:S01]  /*1b620*/  IMAD.WIDE.U32 R20, R49, UR4, R20 ;  /* 0x0000000431147c25 */ /* 0x000fe2000f8e0014 */
[-C--:B------:R-:W-:Y:S01]  /*1b630*/  ISETP.GE.AND P2, PT, R184, R55.reuse, PT ;  /* 0x00000037b800720c */ /* 0x080fe20003f46270 */
[----:B------:R-:W-:Y:S01]  /*1b640*/  ULDC.64 UR4, c[0x0][0xa80] ;  /* 0x0002a00000047ab9 */ /* 0x000fe20000000a00 */
[----:B------:R-:W-:Y:S01]  /*1b650*/  ISETP.GE.AND P0, PT, R0, R55, PT ;  /* 0x000000370000720c */ /* 0x000fe20003f06270 */
[----:B------:R-:W-:Y:S01]  /*1b660*/  VIADD R3, R184, 0x40 ;  /* 0x00000040b8037836 */ /* 0x000fe20000000000 */
[----:B------:R-:W-:Y:S01]  /*1b670*/  IADD3 R0, R2, 0x2a820, RZ ;  /* 0x0002a82002007810 */ /* 0x000fe20007ffe0ff */
[----:B------:R-:W-:Y:S01]  /*1b680*/  IMAD.IADD R21, R21, 0x1, R51 ;  /* 0x0000000115157824 */ /* 0x000fe200078e0233 */
[----:B------:R-:W-:-:S02]  /*1b690*/  LEA R28, P3, R20, UR4, 0x1 ;  /* 0x00000004141c7c11 */ /* 0x000fc4000f8608ff */
[----:B------:R-:W-:Y:S02]  /*1b6a0*/  ISETP.GE.AND P1, PT, R3, R55, PT ;  /* 0x000000370300720c */ /* 0x000fe40003f26270 */
[----:B------:R-:W-:Y:S02]  /*1b6b0*/  PRMT R0, RZ, 0x654, R0 ;  /* 0x00000654ff007816 */ /* 0x000fe40000000000 */
[----:B------:R-:W-:Y:S01]  /*1b6c0*/  LEA.HI.X R3, R20, UR5, R21, 0x1, P3 ;  /* 0x0000000514037c11 */ /* 0x000fe200098f0c15 */
[----:B-1----:R1:W2:Y:S01]  /*1b6d0*/  SHFL.IDX PT, R48, R28, RZ, 0x181f ;  /* 0x00181fff1c307589 */ /* 0x0022a200000e0000 */
[----:B------:R3:W-:Y:S01]  /*1b6e0*/  SYNCS.ARRIVE.TRANS64.RED.A1T0 RZ, [R0+URZ], RZ ;  /* 0x000000ff00ff79a7 */ /* 0x0007e2000810043f */
[----:B------:R-:W-:Y:S02]  /*1b6f0*/  BSSY B1, `(.L_x_2907) ;  /* 0x000000c000017945 */ /* 0x000fe40003800000 */
[----:B---3--:R1:W3:Y:S02]  /*1b700*/  SHFL.IDX PT, R0, R3, RZ, 0x181f ;  /* 0x00181fff03007589 */ /* 0x0082e400000e0000 */
        /* <DEDUP_REMOVED lines=10> */
.L_x_2908:
[----:B------:R-:W-:Y:S05]  /*1b7b0*/  BSYNC B1 ;  /* 0x0000000000017941 */ /* 0x000fea0003800000 */
.L_x_2907:
        /* <DEDUP_REMOVED lines=13> */
.L_x_2910:
[----:B------:R-:W-:Y:S05]  /*1b890*/  BSYNC B1 ;  /* 0x0000000000017941 */ /* 0x000fea0003800000 */
.L_x_2909:
        /* <DEDUP_REMOVED lines=13> */
.L_x_2912:
[----:B------:R-:W-:Y:S05]  /*1b970*/  BSYNC B1 ;  /* 0x0000000000017941 */ /* 0x000fea0003800000 */
.L_x_2911:
        /* <DEDUP_REMOVED lines=12> */
[----:B---3--:R-:W-:-:S04]  /*1ba40*/  LEA R4, P0, R190, R28, 0x1 ;  /* 0x0000001cbe047211 */ /* 0x008fc800078008ff */
[----:B------:R-:W-:-:S05]  /*1ba50*/  LEA.HI.X R5, R190, R3, R226, 0x1, P0 ;  /* 0x00000003be057211 */ /* 0x000fca00000f0ce2 */
[----:B------:R4:W-:Y:S01]  /*1ba60*/  ST.E.128 desc[UR60][R4.64], R44 ;  /* 0x0000002c04007985 */ /* 0x0009e2000c101d3c */
[----:B------:R-:W-:Y:S05]  /*1ba70*/  BRA `(.L_x_2913) ;  /* 0x0000000800b07947 */ /* 0x000fea0003800000 */
.L_x_2905:
        /* <DEDUP_REMOVED lines=13> */
[----:B------:R-:W-:Y:S01]  /*1bb50*/  IMAD.U32 R0, RZ, RZ, UR4 ;  /* 0x00000004ff007e24 */ /* 0x000fe2000f8e00ff */
[----:B------:R-:W-:-:S05]  /*1bb60*/  @P1 IADD3.X R7, R194, UR5, RZ, P2, !PT ;  /* 0x00000005c2071c10 */ /* 0x000fca00097fe4ff */
[----:B------:R3:W5:Y:S01]  /*1bb70*/  @P1 LDG.E R0, desc[UR60][R6.64] ;  /* 0x0000003c06001981 */ /* 0x000762000c1e1900 */
[----:B--2---:R-:W-:Y:S01]  /*1bb80*/  ISETP.NE.AND P2, PT, R21, 0x1, PT ;  /* 0x000000011500780c */ /* 0x004fe20003f45270 */
[----:B------:R-:W2:-:S12]  /*1bb90*/  S2R R9, SR_TID.X ;  /* 0x0000000000097919 */ /* 0x000e980000002100 */
[----:B------:R-:W4:Y:S08]  /*1bba0*/  @P2 LDC R14, c[0x0][0xbec] ;  /* 0x0002fb00ff0e2b82 */ /* 0x000f300000000800 */
[----:B------:R-:W0:Y:S01]  /*1bbb0*/  @P2 LDC R25, c[0x0][0xbf0] ;  /* 0x0002fc00ff192b82 */ /* 0x000e220000000800 */
[----:B--2---:R-:W-:-:S04]  /*1bbc0*/  IADD3 R8, R9, -0x80, RZ ;  /* 0xffffff8009087810 */ /* 0x004fc80007ffe0ff */
[----:B------:R-:W-:Y:S01]  /*1bbd0*/  ISETP.GE.AND P3, PT, R8, 0x80, PT ;  /* 0x000000800800780c */ /* 0x000fe20003f66270 */
[----:B---3--:R-:W-:-:S12]  /*1bbe0*/  @P1 BRA `(.L_x_2914) ;  /* 0x0000000000101947 */ /* 0x008fd80003800000 */
[----:B------:R-:W-:Y:S05]  /*1bbf0*/  @!P0 BRA `(.L_x_2914) ;  /* 0x00000000000c8947 */ /* 0x000fea0003800000 */
[----:B------:R-:W2:Y:S04]  /*1bc00*/  LDG.E R7, desc[UR60][R4.64] ;  /* 0x0000003c04077981 */ /* 0x000ea8000c1e1900 */
[----:B-----5:R-:W2:Y:S02]  /*1bc10*/  LDG.E R0, desc[UR60][R4.64+0x4] ;  /* 0x0000043c04007981 */ /* 0x020ea4000c1e1900 */
[----:B--2---:R-:W-:-:S07]  /*1bc20*/  IMAD.IADD R0, R0, 0x1, -R7 ;  /* 0x0000000100007824 */ /* 0x004fce00078e0a07 */
.L_x_2914:
        /* <DEDUP_REMOVED lines=22> */
[----:B------:R-:W3:Y:S01]  /*1bd90*/  @P0 LDC R15, c[0x0][0xbf0] ;  /* 0x0002fc00ff0f0b82 */ /* 0x000ee20000000800 */
[----:B------:R-:W-:-:S04]  /*1bda0*/  IMAD.WIDE.U32 R4, R195, UR4, R4 ;  /* 0x00000004c3047c25 */ /* 0x000fc8000f8e0004 */
[----:B--2---:R-:W-:-:S05]  /*1bdb0*/  @P0 IMAD.HI.U32 R6, R8, R13, RZ ;  /* 0x0000000d08060227 */ /* 0x004fca00078e00ff */
[----:B---3--:R-:W-:Y:S01]  /*1bdc0*/  @P0 SHF.R.U32.HI R7, RZ, R15, R6 ;  /* 0x0000000fff070219 */ /* 0x008fe20000011606 */
[----:B------:R-:W-:-:S03]  /*1bdd0*/  IMAD R6, R199, UR4, RZ ;  /* 0x00000004c7067c24 */ /* 0x000fc6000f8e02ff */
[C---:B------:R-:W-:Y:S02]  /*1bde0*/  IADD3 R9, -R7.reuse, RZ, RZ ;  /* 0x000000ff07097210 */ /* 0x040fe40007ffe1ff */
[----:B------:R-:W-:-:S03]  /*1bdf0*/  IADD3 R4, P0, R7, R4, RZ ;  /* 0x0000000407047210 */ /* 0x000fc60007f1e0ff */
        /* <DEDUP_REMOVED lines=15> */
.L_x_2916:
[----:B------:R-:W-:Y:S05]  /*1bef0*/  BSYNC B1 ;  /* 0x0000000000017941 */ /* 0x000fea0003800000 */
.L_x_2915:
[----:B------:R-:W-:Y:S01]  /*1bf00*/  ULDC.64 UR4, c[0x0][0xaa0] ;  /* 0x0002a80000047ab9 */ /* 0x000fe20000000a00 */
[----:B------:R-:W-:Y:S01]  /*1bf10*/  BSSY B1, `(.L_x_2917) ;  /* 0x0000038000017945 */ /* 0x000fe20003800000 */
[----:B------:R-:W-:-:S04]  /*1bf20*/  IMAD R4, R10, UR4, RZ ;  /* 0x000000040a047c24 */ /* 0x000fc8000f8e02ff */
[C---:B--2---:R-:W-:Y:S02]  /*1bf30*/  IMAD R7, R3.reuse, UR5, R4 ;  /* 0x0000000503077c24 */ /* 0x044fe4000f8e0204 */
[----:B------:R-:W-:Y:S01]  /*1bf40*/  IMAD.WIDE.U32 R4, R3, UR4, RZ ;  /* 0x0000000403047c25 */ /* 0x000fe2000f8e00ff */
[----:B------:R-:W-:Y:S01]  /*1bf50*/  LEA R3, R191, R198, 0x5 ;  /* 0x000000c6bf037211 */ /* 0x000fe200078e28ff */
[----:B------:R-:W-:Y:S02]  /*1bf60*/  ULDC.64 UR4, c[0x0][0xae8] ;  /* 0x0002ba0000047ab9 */ /* 0x000fe40000000a00 */
[----:B------:R-:W-:Y:S02]  /*1bf70*/  IMAD.IADD R5, R5, 0x1, R7 ;  /* 0x0000000105057824 */ /* 0x000fe400078e0207 */
[----:B------:R-:W-:Y:S02]  /*1bf80*/  IMAD.IADD R9, R184, 0x1, R3 ;  /* 0x00000001b8097824 */ /* 0x000fe400078e0203 */
[----:B------:R-:W-:-:S02]  /*1bf90*/  IMAD R7, R12, UR4, RZ ;  /* 0x000000040c077c24 */ /* 0x000fc4000f8e02ff */
[----:B----4-:R-:W-:Y:S01]  /*1bfa0*/  @P2 IMAD.HI.U32 R6, R9, R14, RZ ;  /* 0x0000000e09062227 */ /* 0x010fe200078e00ff */
[----:B------:R-:W-:-:S03]  /*1bfb0*/  MOV R3, R9 ;  /* 0x0000000900037202 */ /* 0x000fc60000000f00 */
        /* <DEDUP_REMOVED lines=10> */
[----:B------:R-:W-:Y:S01]  /*1c060*/  IMAD.MOV R8, RZ, RZ, -R3 ;  /* 0x000000ffff087224 */ /* 0x000fe200078e0a03 */
[----:B------:R-:W-:Y:S01]  /*1c070*/  IADD3 R5, R5, R7, RZ ;  /* 0x0000000705057210 */ /* 0x000fe20007ffe0ff */
        /* <DEDUP_REMOVED lines=33> */
.L_x_2918:
[----:B------:R-:W-:Y:S05]  /*1c290*/  BSYNC B1 ;  /* 0x0000000000017941 */ /* 0x000fea0003800000 */
.L_x_2917:
        /* <DEDUP_REMOVED lines=13> */
.L_x_2920:
[----:B------:R-:W-:Y:S05]  /*1c370*/  BSYNC B1 ;  /* 0x0000000000017941 */ /* 0x000fea0003800000 */
.L_x_2919:
        /* <DEDUP_REMOVED lines=13> */
.L_x_2922:
[----:B------:R-:W-:Y:S05]  /*1c450*/  BSYNC B1 ;  /* 0x0000000000017941 */ /* 0x000fea0003800000 */
.L_x_2921:
[----:B0-----:R-:W-:Y:S01]  /*1c460*/  IADD3 R0, R184, 0x60, RZ ;  /* 0x00000060b8007810 */ /* 0x001fe20007ffe0ff */
[----:B---3--:R-:W0:Y:S03]  /*1c470*/  SHFL.IDX PT, R3, R3, 0x3, 0x181f ;  /* 0x00781f0003037f89 */ /* 0x008e2600000e0000 */
[----:B------:R-:W-:Y:S01]  /*1c480*/  ISETP.GE.AND P0, PT, R0, R21, PT ;  /* 0x000000150000720c */ /* 0x000fe20003f06270 */
[----:B----4-:R3:W4:-:S12]  /*1c490*/  SHFL.IDX PT, R4, R6, 0x3, 0x181f ;  /* 0x00781f0006047f89 */ /* 0x01071800000e0000 */
[----:B---3--:R-:W-:Y:S05]  /*1c4a0*/  @P0 BRA `(.L_x_2913) ;  /* 0x0000000000240947 */ /* 0x008fea0003800000 */
[----:B------:R-:W-:Y:S02]  /*1c4b0*/  ULDC UR4, c[0x0][0xac8] ;  /* 0x0002b20000047ab9 */ /* 0x000fe40000000800 */
[----:B------:R-:W-:Y:S02]  /*1c4c0*/  ISETP.GE.AND P2, PT, R187, UR4, PT ;  /* 0x00000004bb007c0c */ /* 0x000fe4000bf46270 */
[----:B------:R-:W-:-:S11]  /*1c4d0*/  ISETP.GE.AND P3, PT, R190, UR4, PT ;  /* 0x00000004be007c0c */ /* 0x000fd6000bf66270 */
[CC--:B--2-4-:R-:W-:Y:S02]  /*1c4e0*/  @!P2 LEA R6, P0, R187.reuse, R4.reuse, 0x1 ;  /* 0x00000004bb06a211 */ /* 0x0d4fe400078008ff */
[C---:B------:R-:W-:Y:S02]  /*1c4f0*/  @!P3 LEA R4, P1, R190.reuse, R4, 0x1 ;  /* 0x00000004be04b211 */ /* 0x040fe400078208ff */
[-C--:B0-----:R-:W-:Y:S02]  /*1c500*/  @!P2 LEA.HI.X R7, R187, R3.reuse, R227, 0x1, P0 ;  /* 0x00000003bb07a211 */ /* 0x081fe400000f0ce3 */
[----:B------:R-:W-:-:S03]  /*1c510*/  @!P3 LEA.HI.X R5, R190, R3, R226, 0x1, P1 ;  /* 0x00000003be05b211 */ /* 0x000fc600008f0ce2 */
[----:B------:R0:W-:Y:S04]  /*1c520*/  @!P2 ST.E.128 desc[UR60][R6.64], RZ ;  /* 0x000000ff0600a985 */ /* 0x0001e8000c101d3c */
[----:B------:R0:W-:Y:S02]  /*1c530*/  @!P3 ST.E.128 desc[UR60][R4.64], RZ ;  /* 0x000000ff0400b985 */ /* 0x0001e4000c101d3c */
.L_x_2913:
[----:B------:R-:W-:Y:S05]  /*1c540*/  BSYNC B0 ;  /* 0x0000000000007941 */ /* 0x000fea0003800000 */
.L_x_2904:
[----:B------:R-:W-:Y:S02]  /*1c550*/  ULDC UR4, c[0x0][0xc3c] ;  /* 0x00030f0000047ab9 */ /* 0x000fe40000000800 */
[----:B-1----:R-:W-:-:S13]  /*1c560*/  ISETP.GE.AND P0, PT, R31, UR4, PT ;  /* 0x000000041f007c0c */ /* 0x002fda000bf06270 */
[----:B------:R-:W-:Y:S05]  /*1c570*/  @!P0 BRA `(.L_x_2923) ;  /* 0xfffffe4c00548947 */ /* 0x000fea000383ffff */
[----:B------:R-:W-:Y:S05]  /*1c580*/  BRA `(.L_x_2687) ;  /* 0x0000006c00847947 */ /* 0x000fea0003800000 */
.L_x_2685:
        /* <DEDUP_REMOVED lines=16> */
.L_x_2924:
        /* <DEDUP_REMOVED lines=29> */
[----:B-1----:R-:W-:-:S04]  /*1c860*/  SEL R7, R7, RZ, P5 ;  /* 0x000000ff07077207 */ /* 0x002fc80002800000 */
[----:B------:R-:W-:-:S05]  /*1c870*/  IADD3 R8, R2, R7, RZ ;  /* 0x0000000702087210 */ /* 0x000fca0007ffe0ff */
[----:B------:R-:W1:Y:S02]  /*1c880*/  SHFL.IDX PT, R6, R8, 0x1f, 0x1f ;  /* 0x03e01f0008067f89 */ /* 0x000e6400000e0000 */
[----:B-1----:R-:W-:-:S04]  /*1c890*/  IMAD R6, R6, UR5, RZ ;  /* 0x0000000506067c24 */ /* 0x002fc8000f8e02ff */
[----:B------:R-:W-:Y:S01]  /*1c8a0*/  IMAD.MOV.U32 R3, RZ, RZ, R6 ;  /* 0x000000ffff037224 */ /* 0x000fe200078e0006 */
[----:B0-----:R-:W-:-:S13]  /*1c8b0*/  ISETP.GT.AND P6, PT, R6, UR6, PT ;  /* 0x0000000606007c0c */ /* 0x001fda000bfc4270 */
[----:B------:R-:W-:Y:S05]  /*1c8c0*/  @P6 BRA `(.L_x_2926) ;  /* 0x0000000000986947 */ /* 0x000fea0003800000 */
[----:B------:R-:W0:Y:S01]  /*1c8d0*/  LDC R10, c[0x0][0xc3c] ;  /* 0x00030f00ff0a7b82 */ /* 0x000e220000000800 */
[----:B------:R-:W-:Y:S01]  /*1c8e0*/  MOV R6, R3 ;  /* 0x0000000300067202 */ /* 0x000fe20000000f00 */
[----:B------:R-:W-:Y:S01]  /*1c8f0*/  UMOV UR4, URZ ;  /* 0x0000003f00047c82 */ /* 0x000fe20008000000 */
[----:B------:R-:W-:Y:S01]  /*1c900*/  ULDC UR7, c[0x0][0xc3c] ;  /* 0x00030f0000077ab9 */ /* 0x000fe20000000800 */
[----:B------:R-:W-:-:S05]  /*1c910*/  ULDC UR5, c[0x0][0xc38] ;  /* 0x00030e0000057ab9 */ /* 0x000fca0000000800 */
.L_x_2930:
[----:B------:R-:W-:Y:S01]  /*1c920*/  UIADD3 UR4, UR4, 0x1f, URZ ;  /* 0x0000001f04047890 */ /* 0x000fe2000fffe03f */
[----:B------:R-:W-:-:S05]  /*1c930*/  IMAD.U32 R19, RZ, RZ, UR7 ;  /* 0x00000007ff137e24 */ /* 0x000fca000f8e00ff */
        /* <DEDUP_REMOVED lines=10> */
.L_x_2929:
[----:B------:R-:W-:Y:S05]  /*1c9e0*/  BSYNC B0 ;  /* 0x0000000000007941 */ /* 0x000fea0003800000 */
.L_x_2928:
        /* <DEDUP_REMOVED lines=20> */
.L_x_2926:
        /* <DEDUP_REMOVED lines=15> */
[----:B0-----:R-:W-:-:S06]  /*1cc20*/  IADD3 R11, R10, 0xffffffe, RZ ;  /* 0x0ffffffe0a0b7810 */ /* 0x001fcc0007ffe0ff */
[----:B------:R0:W1:Y:S01]  /*1cc30*/  F2I.FTZ.U32.TRUNC.NTZ R3, R11 ;  /* 0x0000000b00037305 */ /* 0x000062000021f000 */
[----:B------:R-:W-:Y:S05]  /*1cc40*/  @!P0 BRA `(.L_x_2931) ;  /* 0x0000000000088947 */ /* 0x000fea0003800000 */
[----:B------:R-:W-:-:S05]  /*1cc50*/  VIADD R9, R15, 0xffffffff ;  /* 0xffffffff0f097836 */ /* 0x000fca0000000000 */
[----:B------:R2:W3:Y:S02]  /*1cc60*/  SHFL.IDX PT, R16, R8, R9, 0x1f ;  /* 0x00001f0908107589 */ /* 0x0004e400000e0000 */
.L_x_2931:
[----:B---3--:R-:W-:Y:S01]  /*1cc70*/  IMAD R16, R16, UR5, R13 ;  /* 0x0000000510107c24 */ /* 0x008fe2000f8e020d */
[----:B------:R-:W-:Y:S01]  /*1cc80*/  IABS R2, R6 ;  /* 0x0000000600027213 */ /* 0x000fe20000000000 */
[----:B01----:R-:W-:-:S03]  /*1cc90*/  IMAD.MOV R11, RZ, RZ, -R3 ;  /* 0x000000ffff0b7224 */ /* 0x003fc600078e0a03 */
[----:B--2---:R-:W-:Y:S01]  /*1cca0*/  IADD3 R9, -R16, UR6, RZ ;  /* 0x0000000610097c10 */ /* 0x004fe2000fffe1ff */
[----:B------:R-:W-:Y:S01]  /*1ccb0*/  IMAD R11, R11, R12, RZ ;  /* 0x0000000c0b0b7224 */ /* 0x000fe200078e02ff */
[----:B------:R-:W-:Y:S01]  /*1ccc0*/  IADD3 R10, RZ, -R2, RZ ;  /* 0x80000002ff0a7210 */ /* 0x000fe20007ffe0ff */
[----:B------:R-:W-:Y:S01]  /*1ccd0*/  IMAD.MOV.U32 R2, RZ, RZ, RZ ;  /* 0x000000ffff027224 */ /* 0x000fe200078e00ff */
[----:B------:R-:W-:-:S03]  /*1cce0*/  IABS R8, R9 ;  /* 0x0000000900087213 */ /* 0x000fc60000000000 */
        /* <DEDUP_REMOVED lines=25> */
[----:B0-----:R-:W-:-:S06]  /*1ce80*/  IADD3 R3, R7, 0xffffffe, RZ ;  /* 0x0ffffffe07037810 */ /* 0x001fcc0007ffe0ff */
[----:B------:R-:W0:Y:S02]  /*1ce90*/  F2I.FTZ.U32.TRUNC.NTZ R3, R3 ;  /* 0x0000000300037305 */ /* 0x000e24000021f000 */
[----:B0-----:R-:W-:-:S05]  /*1cea0*/  IMAD.MOV R11, RZ, RZ, -R3 ;  /* 0x000000ffff0b7224 */ /* 0x001fca00078e0a03 */
[----:B------:R-:W-:Y:S02]  /*1ceb0*/  MOV R9, R11 ;  /* 0x0000000b00097202 */ /* 0x000fe40000000f00 */
        /* <DEDUP_REMOVED lines=12> */
[----:B------:R-:W-:Y:S01]  /*1cf80*/  ISETP.GE.AND P2, PT, R3, RZ, PT ;  /* 0x000000ff0300720c */ /* 0x000fe20003f46270 */
[----:B------:R-:W-:-:S06]  /*1cf90*/  IMAD.IADD R3, R13, 0x1, R8 ;  /* 0x000000010d037824 */ /* 0x000fcc00078e0208 */
[----:B------:R-:W-:-:S06]  /*1cfa0*/  @P0 VIADD R2, R2, 0x1 ;  /* 0x0000000102020836 */ /* 0x000fcc0000000000 */
[----:B------:R-:W-:Y:S02]  /*1cfb0*/  @!P2 IADD3 R2, -R2, RZ, RZ ;  /* 0x000000ff0202a210 */ /* 0x000fe40007ffe1ff */
[----:B------:R-:W-:Y:S01]  /*1cfc0*/  @!P1 LOP3.LUT R2, RZ, R18, RZ, 0x33, !PT ;  /* 0x00000012ff029212 */ /* 0x000fe200078e33ff */
[----:B------:R-:W-:-:S03]  /*1cfd0*/  IMAD.MOV R18, RZ, RZ, -R18 ;  /* 0x000000ffff127224 */ /* 0x000fc600078e0a12 */
[----:B------:R-:W-:Y:S01]  /*1cfe0*/  LOP3.LUT R17, RZ, R2, RZ, 0x33, !PT ;  /* 0x00000002ff117212 */ /* 0x000fe200078e33ff */
[----:B------:R-:W-:-:S03]  /*1cff0*/  IMAD R18, R2, R18, R3 ;  /* 0x0000001202127224 */ /* 0x000fc600078e0203 */
[----:B------:R-:W-:Y:S01]  /*1d000*/  IADD3 R17, R4, R17, RZ ;  /* 0x0000001104117210 */ /* 0x000fe20007ffe0ff */
[----:B------:R-:W-:Y:S06]  /*1d010*/  BRA `(.L_x_2932) ;  /* 0x00000000000c7947 */ /* 0x000fec0003800000 */
.L_x_2927:
[----:B------:R-:W-:Y:S01]  /*1d020*/  IMAD.MOV.U32 R17, RZ, RZ, RZ ;  /* 0x000000ffff117224 */ /* 0x000fe200078e00ff */
[----:B------:R-:W-:Y:S01]  /*1d030*/  MOV R18, RZ ;  /* 0x000000ff00127202 */ /* 0x000fe20000000f00 */
[----:B------:R-:W-:-:S07]  /*1d040*/  IMAD.U32 R16, RZ, RZ, UR6 ;  /* 0x00000006ff107e24 */ /* 0x000fce000f8e00ff */
.L_x_2932:
[----:B------:R-:W-:-:S13]  /*1d050*/  ISETP.NE.AND P0, PT, R5, RZ, PT ;  /* 0x000000ff0500720c */ /* 0x000fda0003f05270 */
[----:B------:R-:W0:Y:S01]  /*1d060*/  @!P0 S2R R3, SR_CgaCtaId ;  /* 0x0000000000038919 */ /* 0x000e220000008800 */
[----:B------:R-:W-:-:S04]  /*1d070*/  @!P0 MOV R2, 0x400 ;  /* 0x0000040000028802 */ /* 0x000fc80000000f00 */
[----:B0-----:R-:W-:-:S05]  /*1d080*/  @!P0 LEA R2, R3, R2, 0x18 ;  /* 0x0000000203028211 */ /* 0x001fca00078ec0ff */
[----:B------:R0:W-:Y:S01]  /*1d090*/  @!P0 STS.128 [R2+0x2a8d0], R16 ;  /* 0x02a8d01002008388 */ /* 0x0001e20000000c00 */
[----:B------:R-:W-:Y:S06]  /*1d0a0*/  BAR.ARV 0x5, 0x180 ;  /* 0x0146000000007b1d */ /* 0x000fec0000002000 */
.L_x_2925:
        /* <DEDUP_REMOVED lines=11> */
[----:B------:R-:W-:Y:S01]  /*1d160*/  MOV R31, 0x1 ;  /* 0x00000001001f7802 */ /* 0x000fe20000000f00 */
[----:B------:R-:W-:Y:S01]  /*1d170*/  IMAD.MOV.U32 R26, RZ, RZ, RZ ;  /* 0x000000ffff1a7224 */ /* 0x000fe200078e00ff */
[----:B------:R-:W-:Y:S01]  /*1d180*/  MOV R29, 0x1 ;  /* 0x00000001001d7802 */ /* 0x000fe20000000f00 */
[----:B------:R-:W-:Y:S01]  /*1d190*/  IMAD.SHL.U32 R36, R4, 0x8, RZ ;  /* 0x0000000804247824 */ /* 0x000fe200078e00ff */
[----:B------:R-:W-:Y:S01]  /*1d1a0*/  ULDC.64 UR36, c[0x0][0x198] ;  /* 0x0000660000247ab9 */ /* 0x000fe20000000a00 */
[----:B------:R-:W-:Y:S01]  /*1d1b0*/  IMAD.MOV.U32 R28, RZ, RZ, RZ ;  /* 0x000000ffff1c7224 */ /* 0x000fe200078e00ff */
[----:B------:R-:W-:Y:S01]  /*1d1c0*/  ULDC UR38, c[0x0][0xc] ;  /* 0x0000030000267ab9 */ /* 0x000fe20000000800 */
        /* <DEDUP_REMOVED lines=14> */
[----:B------:R-:W-:-:S03]  /*1d2b0*/  LOP3.LUT R0, R2, 0x80, RZ, 0xfc, !PT ;  /* 0x0000008002007812 */ /* 0x000fc600078efcff */
[----:B-1----:R-:W-:-:S07]  /*1d2c0*/  IMAD R37, R36, 0x2, R22 ;  /* 0x0000000224257824 */ /* 0x002fce00078e0216 */
.L_x_3034:
[----:B0-----:R-:W0:Y:S02]  /*1d2d0*/  LDC.64 R32, c[0x0][0xc88] ;  /* 0x00032200ff207b82 */ /* 0x001e240000000a00 */
[----:B0-----:R-:W-:-:S06]  /*1d2e0*/  IMAD.WIDE R32, R19, 0x4, R32 ;  /* 0x0000000413207825 */ /* 0x001fcc00078e0220 */
[----:B--2---:R-:W2:Y:S01]  /*1d2f0*/  LDG.E R32, desc[UR60][R32.64] ;  /* 0x0000003c20207981 */ /* 0x004ea2000c1e1900 */
[----:B------:R-:W-:Y:S05]  /*1d300*/  YIELD ;  /* 0x0000000000007946 */ /* 0x000fea0003800000 */
[----:B------:R-:W-:Y:S01]  /*1d310*/  ULDC.64 UR4, c[0x0][0xa28] ;  /* 0x00028a0000047ab9 */ /* 0x000fe20000000a00 */
[----:B------:R-:W-:Y:S01]  /*1d320*/  ULDC.64 UR8, c[0x0][0xa18] ;  /* 0x0002860000087ab9 */ /* 0x000fe20000000a00 */
[----:B------:R-:W-:Y:S01]  /*1d330*/  ISETP.NE.U32.AND P0, PT, RZ, UR4, PT ;  /* 0x00000004ff007c0c */ /* 0x000fe2000bf05070 */
[----:B------:R-:W-:Y:S01]  /*1d340*/  ULDC.64 UR6, c[0x0][0xa10] ;  /* 0x0002840000067ab9 */ /* 0x000fe20000000a00 */
[----:B------:R-:W-:-:S02]  /*1d350*/  MOV R11, RZ ;  /* 0x000000ff000b7202 */ /* 0x000fc40000000f00 */
[----:B------:R-:W-:Y:S02]  /*1d360*/  ISETP.NE.AND.EX P0, PT, RZ, UR5, PT, P0 ;  /* 0x00000005ff007c0c */ /* 0x000fe4000bf05300 */
[----:B------:R-:W-:-:S04]  /*1d370*/  ISETP.NE.U32.AND P2, PT, RZ, UR8, PT ;  /* 0x00000008ff007c0c */ /* 0x000fc8000bf45070 */
[----:B------:R-:W-:Y:S01]  /*1d380*/  ISETP.NE.AND.EX P2, PT, RZ, UR9, PT, P2 ;  /* 0x00000009ff007c0c */ /* 0x000fe2000bf45320 */
[----:B------:R-:W-:Y:S01]  /*1d390*/  IMAD.MOV.U32 R35, RZ, RZ, RZ ;  /* 0x000000ffff237224 */ /* 0x000fe200078e00ff */
[----:B--2---:R-:W-:-:S05]  /*1d3a0*/  SHF.R.S32.HI R0, RZ, 0x1f, R32 ;  /* 0x0000001fff007819 */ /* 0x004fca0000011420 */
[C---:B------:R-:W-:Y:S01]  /*1d3b0*/  @P0 LEA R2, P1, R32.reuse, UR4, 0x2 ;  /* 0x0000000420020c11 */ /* 0x040fe2000f8210ff */
[C---:B------:R-:W-:Y:S01]  /*1d3c0*/  IMAD.SHL.U32 R24, R32.reuse, 0x4, RZ ;  /* 0x0000000420187824 */ /* 0x040fe200078e00ff */
[C-C-:B------:R-:W-:Y:S01]  /*1d3d0*/  SHF.L.U64.HI R25, R32.reuse, 0x2, R0.reuse ;  /* 0x0000000220197819 */ /* 0x140fe20000010200 */
[----:B------:R0:W-:Y:S01]  /*1d3e0*/  STL [R1+0x1c], R0 ;  /* 0x00001c0001007387 */ /* 0x0001e20000100800 */
[----:B------:R-:W-:Y:S01]  /*1d3f0*/  @P0 LEA.HI.X R3, R32, UR5, R0, 0x2, P1 ;  /* 0x0000000520030c11 */ /* 0x000fe200088f1400 */
[----:B------:R-:W-:-:S04]  /*1d400*/  ULDC.64 UR4, c[0x0][0xa00] ;  /* 0x0002800000047ab9 */ /* 0x000fc80000000a00 */
        /* <DEDUP_REMOVED lines=26> */
[----:B------:R-:W-:Y:S01]  /*1d5b0*/  IMAD.U32 R7, RZ, RZ, UR4 ;  /* 0x00000004ff077e24 */ /* 0x000fe2000f8e00ff */
[----:B---3--:R0:W-:Y:S01]  /*1d5c0*/  STL [R1+0x14], R8 ;  /* 0x0000140801007387 */ /* 0x0081e20000100800 */
[----:B------:R-:W-:-:S03]  /*1d5d0*/  IMAD.MOV.U32 R10, RZ, RZ, R8 ;  /* 0x000000ffff0a7224 */ /* 0x000fc600078e0008 */
[----:B--2---:R0:W-:Y:S01]  /*1d5e0*/  STL [R1+0x4], R11 ;  /* 0x0000040b01007387 */ /* 0x0041e20000100800 */
[----:B------:R-:W-:Y:S05]  /*1d5f0*/  @P2 BRA `(.L_x_2934) ;  /* 0x0000000000142947 */ /* 0x000fea0003800000 */
[----:B------:R-:W-:Y:S05]  /*1d600*/  @!P0 BRA `(.L_x_2934) ;  /* 0x0000000000108947 */ /* 0x000fea0003800000 */
[----:B------:R-:W2:Y:S04]  /*1d610*/  LDG.E R9, desc[UR60][R2.64] ;  /* 0x0000003c02097981 */ /* 0x000ea8000c1e1900 */
[----:B0-----:R-:W2:Y:S02]  /*1d620*/  LDG.E R8, desc[UR60][R2.64+0x4] ;  /* 0x0000043c02087981 */ /* 0x001ea4000c1e1900 */
[----:B--2---:R-:W-:-:S05]  /*1d630*/  IMAD.IADD R10, R8, 0x1, -R9 ;  /* 0x00000001080a7824 */ /* 0x004fca00078e0a09 */
[----:B------:R1:W-:Y:S02]  /*1d640*/  STL [R1+0x14], R10 ;  /* 0x0000140a01007387 */ /* 0x0003e40000100800 */
.L_x_2934:
[----:B------:R-:W-:Y:S01]  /*1d650*/  ULDC.64 UR4, c[0x0][0xa20] ;  /* 0x0002880000047ab9 */ /* 0x000fe20000000a00 */
[----:B------:R-:W-:Y:S02]  /*1d660*/  MOV R33, R32 ;  /* 0x0000002000217202 */ /* 0x000fe40000000f00 */
[----:B------:R-:W-:-:S04]  /*1d670*/  ISETP.NE.U32.AND P0, PT, RZ, UR4, PT ;  /* 0x00000004ff007c0c */ /* 0x000fc8000bf05070 */
[----:B------:R-:W-:-:S13]  /*1d680*/  ISETP.NE.AND.EX P0, PT, RZ, UR5, PT, P0 ;  /* 0x00000005ff007c0c */ /* 0x000fda000bf05300 */
[----:B------:R-:W-:Y:S05]  /*1d690*/  @!P0 BRA `(.L_x_2935) ;  /* 0x0000000000108947 */ /* 0x000fea0003800000 */
[----:B------:R-:W-:-:S04]  /*1d6a0*/  IADD3 R2, P0, R24, UR4, RZ ;  /* 0x0000000418027c10 */ /* 0x000fc8000ff1e0ff */
[----:B------:R-:W-:-:S05]  /*1d6b0*/  IADD3.X R3, R25, UR5, RZ, P0, !PT ;  /* 0x0000000519037c10 */ /* 0x000fca00087fe4ff */
[----:B------:R2:W5:Y:S01]  /*1d6c0*/  LDG.E R7, desc[UR60][R2.64] ;  /* 0x0000003c02077981 */ /* 0x000562000c1e1900 */
[----:B------:R-:W-:Y:S05]  /*1d6d0*/  BRA `(.L_x_2936) ;  /* 0x0000000000247947 */ /* 0x000fea0003800000 */
.L_x_2935:
[----:B------:R-:W-:Y:S02]  /*1d6e0*/  ULDC.64 UR4, c[0x0][0xa08] ;  /* 0x0002820000047ab9 */ /* 0x000fe40000000a00 */
[----:B------:R-:W-:-:S04]  /*1d6f0*/  ISETP.NE.U32.AND P0, PT, RZ, UR4, PT ;  /* 0x00000004ff007c0c */ /* 0x000fc8000bf05070 */
[----:B------:R-:W-:-:S13]  /*1d700*/  ISETP.NE.AND.EX P0, PT, RZ, UR5, PT, P0 ;  /* 0x00000005ff007c0c */ /* 0x000fda000bf05300 */
[----:B------:R-:W-:Y:S05]  /*1d710*/  @!P0 BRA `(.L_x_2936) ;  /* 0x0000000000148947 */ /* 0x000fea0003800000 */
[----:B------:R-:W2:Y:S02]  /*1d720*/  LDC.64 R2, c[0x0][0xa08] ;  /* 0x00028200ff027b82 */ /* 0x000ea40000000a00 */
[----:B--2---:R-:W-:-:S05]  /*1d730*/  IMAD.WIDE R2, R33, 0x4, R2 ;  /* 0x0000000421027825 */ /* 0x004fca00078e0202 */
[----:B------:R-:W2:Y:S04]  /*1d740*/  LDG.E R7, desc[UR60][R2.64] ;  /* 0x0000003c02077981 */ /* 0x000ea8000c1e1900 */
[----:B0-----:R-:W2:Y:S02]  /*1d750*/  LDG.E R8, desc[UR60][R2.64+0x4] ;  /* 0x0000043c02087981 */ /* 0x001ea4000c1e1900 */
[----:B--2---:R-:W-:-:S07]  /*1d760*/  IMAD.IADD R7, R8, 0x1, -R7 ;  /* 0x0000000108077824 */ /* 0x004fce00078e0a07 */
.L_x_2936:
[----:B--2---:R-:W2:Y:S01]  /*1d770*/  @P1 LDG.E R2, desc[UR60][R4.64] ;  /* 0x0000003c04021981 */ /* 0x004ea2000c1e1900 */
[----:B------:R-:W3:Y:S03]  /*1d780*/  LDC R3, c[0x0][0x448] ;  /* 0x00011200ff037b82 */ /* 0x000ee60000000800 */
[----:B------:R-:W2:Y:S01]  /*1d790*/  @P1 LDG.E R9, desc[UR60][R4.64+0x4] ;  /* 0x0000043c04091981 */ /* 0x000ea2000c1e1900 */
[----:B-----5:R-:W-:Y:S01]  /*1d7a0*/  IMAD.IADD R7, R7, 0x1, -R11 ;  /* 0x0000000107077824 */ /* 0x020fe200078e0a0b */
[----:B------:R-:W-:Y:S01]  /*1d7b0*/  BSSY B0, `(.L_x_2937) ;  /* 0x0000146000007945 */ /* 0x000fe20003800000 */
[----:B---3--:R-:W-:-:S13]  /*1d7c0*/  ISETP.NE.AND P0, PT, R3, 0x1, PT ;  /* 0x000000010300780c */ /* 0x008fda0003f05270 */
[----:B0-----:R-:W0:Y:S08]  /*1d7d0*/  @P0 LDC R8, c[0x0][0x44c] ;  /* 0x00011300ff080b82 */ /* 0x001e300000000800 */
[----:B------:R-:W3:Y:S01]  /*1d7e0*/  @P0 LDC R3, c[0x0][0x450] ;  /* 0x00011400ff030b82 */ /* 0x000ee20000000800 */
[----:B--2---:R-:W-:Y:S01]  /*1d7f0*/  @P1 IMAD.IADD R6, R9, 0x1, -R2 ;  /* 0x0000000109061824 */ /* 0x004fe200078e0a02 */
[----:B------:R-:W-:-:S05]  /*1d800*/  SHF.L.U32 R2, R17, 0x7, RZ ;  /* 0x0000000711027819 */ /* 0x000fca00000006ff */
[----:B------:R-:W-:-:S04]  /*1d810*/  VIADD R2, R2, 0x7f ;  /* 0x0000007f02027836 */ /* 0x000fc80000000000 */
[----:B0-----:R-:W-:-:S05]  /*1d820*/  @P0 IMAD.HI.U32 R8, R2, R8, RZ ;  /* 0x0000000802080227 */ /* 0x001fca00078e00ff */
[----:B---3--:R-:W-:Y:S02]  /*1d830*/  @P0 SHF.R.U32.HI R2, RZ, R3, R8 ;  /* 0x00000003ff020219 */ /* 0x008fe40000011608 */
[----:B------:R-:W-:-:S05]  /*1d840*/  IADD3 R8, R7, R6, RZ ;  /* 0x0000000607087210 */ /* 0x000fca0007ffe0ff */
[----:B------:R-:W-:Y:S01]  /*1d850*/  VIADD R3, R8, 0x5f ;  /* 0x0000005f08037836 */ /* 0x000fe20000000000 */
[----:B------:R0:W-:Y:S03]  /*1d860*/  STL [R1], R8 ;  /* 0x0000000801007387 */ /* 0x0001e60000100800 */
[----:B------:R-:W-:-:S05]  /*1d870*/  IMAD.HI R3, R3, 0x2aaaaaab, RZ ;  /* 0x2aaaaaab03037827 */ /* 0x000fca00078e02ff */
[----:B------:R-:W-:-:S04]  /*1d880*/  SHF.R.U32.HI R4, RZ, 0x1f, R3 ;  /* 0x0000001fff047819 */ /* 0x000fc80000011603 */
[----:B------:R-:W-:Y:S02]  /*1d890*/  LEA.HI.SX32 R5, R3, R4, 0x1c ;  /* 0x0000000403057211 */ /* 0x000fe400078fe2ff */
[----:B------:R-:W-:-:S05]  /*1d8a0*/  IADD3 R4, R8, 0x60, -R10 ;  /* 0x0000006008047810 */ /* 0x000fca0007ffe80a */
[----:B------:R-:W-:-:S04]  /*1d8b0*/  IMAD.IADD R2, R4, 0x1, R2 ;  /* 0x0000000104027824 */ /* 0x000fc800078e0202 */
[----:B------:R-:W-:-:S05]  /*1d8c0*/  IMAD.HI R2, R2, 0x2aaaaaab, RZ ;  /* 0x2aaaaaab02027827 */ /* 0x000fca00078e02ff */
[----:B------:R-:W-:-:S04]  /*1d8d0*/  SHF.R.U32.HI R3, RZ, 0x1f, R2 ;  /* 0x0000001fff037819 */ /* 0x000fc80000011602 */
[----:B------:R-:W-:-:S04]  /*1d8e0*/  LEA.HI.SX32 R2, R2, R3, 0x1c ;  /* 0x0000000302027211 */ /* 0x000fc800078fe2ff */
[----:B------:R-:W-:-:S05]  /*1d8f0*/  VIMNMX R2, R5, R2, PT ;  /* 0x0000000205027248 */ /* 0x000fca0003fe0100 */
[----:B------:R-:W-:Y:S01]  /*1d900*/  IMAD R3, R2, 0x60, -R7 ;  /* 0x0000006002037824 */ /* 0x000fe200078e0a07 */
[----:B------:R-:W-:-:S04]  /*1d910*/  IADD3 R7, -R7, RZ, RZ ;  /* 0x000000ff07077210 */ /* 0x000fc80007ffe1ff */
[----:B------:R-:W-:Y:S02]  /*1d920*/  VIMNMX R3, R3, R6, PT ;  /* 0x0000000603037248 */ /* 0x000fe40003fe0100 */
[----:B------:R-:W-:-:S04]  /*1d930*/  VIMNMX R2, RZ, R7, !PT ;  /* 0x00000007ff027248 */ /* 0x000fc80007fe0100 */
[----:B------:R-:W-:-:S13]  /*1d940*/  ISETP.GT.AND P0, PT, R3, R2, PT ;  /* 0x000000020300720c */ /* 0x000fda0003f04270 */
[----:B------:R-:W-:Y:S02]  /*1d950*/  @P0 VIADD R7, R3, 0x5f ;  /* 0x0000005f03070836 */ /* 0x000fe40000000000 */
[----:B------:R-:W-:-:S04]  /*1d960*/  IMAD.WIDE.U32 R2, R2, -0x55555555, RZ ;  /* 0xaaaaaaab02027825 */ /* 0x000fc800078e00ff */
[----:B------:R-:W-:Y:S01]  /*1d970*/  @P0 IMAD.HI R7, R7, 0x2aaaaaab, RZ ;  /* 0x2aaaaaab07070827 */ /* 0x000fe200078e02ff */
[----:B------:R-:W-:-:S04]  /*1d980*/  SHF.R.U32.HI R6, RZ, 0x6, R3 ;  /* 0x00000006ff067819 */ /* 0x000fc80000011603 */
[----:B------:R-:W-:Y:S01]  /*1d990*/  @P0 SHF.R.U32.HI R2, RZ, 0x1f, R7 ;  /* 0x0000001fff020819 */ /* 0x000fe20000011607 */
[----:B------:R-:W-:-:S03]  /*1d9a0*/  IMAD.MOV.U32 R3, RZ, RZ, R6 ;  /* 0x000000ffff037224 */ /* 0x000fc600078e0006 */
[----:B------:R-:W-:Y:S02]  /*1d9b0*/  @P0 LEA.HI.SX32 R3, R7, R2, 0x1c ;  /* 0x0000000207030211 */ /* 0x000fe400078fe2ff */
[----:B------:R-:W-:Y:S02]  /*1d9c0*/  PLOP3.LUT P0, PT, PT, PT, PT, 0x80, 0x0 ;  /* 0x000000000000781c */ /* 0x000fe40003f0f070 */
[----:B------:R-:W-:-:S13]  /*1d9d0*/  ISETP.GT.AND P2, PT, R3, R6, PT ;  /* 0x000000060300720c */ /* 0x000fda0003f44270 */
[----:B0-----:R-:W-:Y:S05]  /*1d9e0*/  @!P2 BRA `(.L_x_2938) ;  /* 0x000000100088a947 */ /* 0x001fea0003800000 */
[----:B------:R-:W-:Y:S01]  /*1d9f0*/  UMOV UR4, 0xffffffff ;  /* 0xffffffff00047882 */ /* 0x000fe20000000000 */
[----:B------:R-:W-:Y:S02]  /*1da00*/  SEL R2, R33, RZ, !P1 ;  /* 0x000000ff21027207 */ /* 0x000fe40004800000 */
[----:B------:R-:W-:Y:S05]  /*1da10*/  BRA.DIV UR4, `(.L_x_2939) ;  /* 0x0000006a04e87947 */ /* 0x000fea000b800000 */
[----:B------:R-:W0:Y:S02]  /*1da20*/  S2R R7, SR_TID.X ;  /* 0x0000000000077919 */ /* 0x000e240000002100 */
[----:B0-----:R-:W-:-:S04]  /*1da30*/  SHF.R.U32.HI R7, RZ, 0x5, R7 ;  /* 0x00000005ff077819 */ /* 0x001fc80000011607 */
[----:B------:R-:W-:-:S05]  /*1da40*/  LOP3.LUT R7, R7, 0x3, RZ, 0xc0, !PT ;  /* 0x0000000307077812 */ /* 0x000fca00078ec0ff */
[----:B------:R0:W2:Y:S02]  /*1da50*/  SHFL.IDX PT, R14, R7, RZ, 0x1f ;  /* 0x00001fff070e7589 */ /* 0x0000a400000e0000 */
.L_x_3102:
[----:B--2---:R-:W-:Y:S02]  /*1da60*/  ISETP.NE.AND P0, PT, R14, RZ, PT ;  /* 0x000000ff0e00720c */ /* 0x004fe40003f05270 */
[----:B------:R-:W-:-:S11]  /*1da70*/  PLOP3.LUT P6, PT, PT, PT, PT, 0x8, 0x0 ;  /* 0x000000000000781c */ /* 0x000fd60003fce170 */
[----:B------:R-:W-:Y:S05]  /*1da80*/  @P0 BRA `(.L_x_2940) ;  /* 0x00000000000c0947 */ /* 0x000fea0003800000 */
[----:B------:R-:W-:-:S03]  /*1da90*/  UMOV UR4, 0xffffffff ;  /* 0xffffffff00047882 */ /* 0x000fc60000000000 */
[----:B------:R-:W-:Y:S05]  /*1daa0*/  BRA.DIV UR4, `(.L_x_2941) ;  /* 0x0000006a04f87947 */ /* 0x000fea000b800000 */
[----:B------:R-:W-:-:S13]  /*1dab0*/  ELECT P6, URZ, PT ;  /* 0x00000000003f782f */ /* 0x000fda00038c0000 */
.L_x_2940:
        /* <DEDUP_REMOVED lines=9> */
.L_x_3105:
[----:B------:R-:W-:Y:S05]  /*1db50*/  BSYNC B1 ;  /* 0x0000000000017941 */ /* 0x000fea0003800000 */
.L_x_2942:
[----:B------:R-:W-:Y:S04]  /*1db60*/  BSSY B1, `(.L_x_2944) ;  /* 0x000007c000017945 */ /* 0x000fe80003800000 */
[----:B------:R-:W-:Y:S05]  /*1db70*/  @!P6 BRA `(.L_x_2945) ;  /* 0x0000000400e8e947 */ /* 0x000fea0003800000 */
[----:B------:R-:W-:Y:S01]  /*1db80*/  IMAD R11, R26, 0x8, R22 ;  /* 0x000000081a0b7824 */ /* 0x000fe200078e0216 */
[----:B-1----:R-:W-:Y:S01]  /*1db90*/  SHF.L.U32 R10, R31, 0x1f, RZ ;  /* 0x0000001f1f0a7819 */ /* 0x002fe200000006ff */
[----:B------:R-:W1:Y:S01]  /*1dba0*/  S2R R8, SR_TID.X ;  /* 0x0000000000087919 */ /* 0x000e620000002100 */
[----:B------:R-:W-:Y:S02]  /*1dbb0*/  BSSY B2, `(.L_x_2946) ;  /* 0x0000005000027945 */ /* 0x000fe40003800000 */
[----:B------:R-:W2:Y:S01]  /*1dbc0*/  SYNCS.PHASECHK.TRANS64.TRYWAIT P0, [R11+URZ+0x2a8a0], R10 ;  /* 0x02a8a00a0b0075a7 */ /* 0x000ea2000800017f */
[----:B-1----:R-:W-:-:S04]  /*1dbd0*/  LOP3.LUT R8, R8, 0x7f, RZ, 0xc0, !PT ;  /* 0x0000007f08087812 */ /* 0x002fc800078ec0ff */
[----:B------:R-:W-:Y:S01]  /*1dbe0*/  ISETP.NE.AND P1, PT, R8, RZ, PT ;  /* 0x000000ff0800720c */ /* 0x000fe20003f25270 */
[----:B--2---:R-:W-:-:S12]  /*1dbf0*/  @!P0 BRA `(.L_x_2947) ;  /* 0x0000006800d88947 */ /* 0x004fd80003800000 */
.L_x_3106:
[----:B------:R-:W-:Y:S05]  /*1dc00*/  BSYNC B2 ;  /* 0x0000000000027941 */ /* 0x000fea0003800000 */
.L_x_2946:
[----:B------:R-:W-:Y:S04]  /*1dc10*/  BSSY B2, `(.L_x_2948) ;  /* 0x0000009000027945 */ /* 0x000fe80003800000 */
[----:B------:R-:W-:Y:S05]  /*1dc20*/  @P1 BRA `(.L_x_2949) ;  /* 0x00000000001c1947 */ /* 0x000fea0003800000 */
[----:B------:R-:W2:Y:S01]  /*1dc30*/  S2R R8, SR_TID.X ;  /* 0x0000000000087919 */ /* 0x000ea20000002100 */
[----:B0-----:R-:W-:-:S04]  /*1dc40*/  MOV R7, 0x9000 ;  /* 0x0000900000077802 */ /* 0x001fc80000000f00 */
[----:B------:R3:W-:Y:S01]  /*1dc50*/  SYNCS.ARRIVE.TRANS64 RZ, [R11+URZ+0x2a890], R7 ;  /* 0x02a890070bff79a7 */ /* 0x0007e2000800003f */
[----:B--2---:R-:W-:-:S04]  /*1dc60*/  LOP3.LUT R8, R8, 0x1f, RZ, 0xc0, !PT ;  /* 0x0000001f08087812 */ /* 0x004fc800078ec0ff */
[----:B------:R-:W-:-:S13]  /*1dc70*/  ISETP.NE.AND P0, PT, R8, RZ, PT ;  /* 0x000000ff0800720c */ /* 0x000fda0003f05270 */
[----:B---3--:R-:W-:Y:S05]  /*1dc80*/  @!P0 BRA `(.L_x_2949) ;  /* 0x0000000000048947 */ /* 0x008fea0003800000 */
[----:B------:R-:W-:Y:S01]  /*1dc90*/  BPT.TRAP 0x1 ;  /* 0x000000040000795c */ /* 0x000fe20000300000 */
.L_x_2949:
[----:B------:R-:W-:Y:S05]  /*1dca0*/  BSYNC B2 ;  /* 0x0000000000027941 */ /* 0x000fea0003800000 */
.L_x_2948:
[----:B------:R-:W-:Y:S01]  /*1dcb0*/  IMAD.MOV.U32 R14, RZ, RZ, RZ ;  /* 0x000000ffff0e7224 */ /* 0x000fe200078e00ff */
[----:B------:R-:W-:Y:S01]  /*1dcc0*/  UIADD3 UR4, UP0, UR36, 0x570, URZ ;  /* 0x0000057024047890 */ /* 0x000fe2000ff1e03f */
[----:B------:R-:W-:Y:S01]  /*1dcd0*/  IMAD R8, R3, 0x60, R0 ;  /* 0x0000006003087824 */ /* 0x000fe200078e0200 */
[----:B------:R-:W-:Y:S01]  /*1dce0*/  PLOP3.LUT P0, PT, PT, PT, PT, 0x80, 0x0 ;  /* 0x000000000000781c */ /* 0x000fe20003f0f070 */
[----:B------:R-:W-:Y:S01]  /*1dcf0*/  IMAD R9, R26, 0x9000, R22 ;  /* 0x000090001a097824 */ /* 0x000fe200078e0216 */
[----:B------:R-:W-:Y:S01]  /*1dd00*/  R2UR UR10, R14 ;  /* 0x000000000e0a72ca */ /* 0x000fe200000e0000 */
[----:B------:R-:W-:Y:S01]  /*1dd10*/  VIADD R8, R8, 0xffffffa0 ;  /* 0xffffffa008087836 */ /* 0x000fe20000000000 */
[----:B0-----:R-:W-:Y:S01]  /*1dd20*/  IADD3 R7, R11, 0x2a890, RZ ;  /* 0x0002a8900b077810 */ /* 0x001fe20007ffe0ff */
[----:B------:R-:W-:Y:S01]  /*1dd30*/  VIADD R12, R9, 0x18400 ;  /* 0x00018400090c7836 */ /* 0x000fe20000000000 */
[----:B------:R-:W-:Y:S01]  /*1dd40*/  UIADD3.X UR5, URZ, UR37, URZ, UP0, !UPT ;  /* 0x000000253f057290 */ /* 0x000fe200087fe43f */
[----:B------:R-:W-:Y:S01]  /*1dd50*/  UMOV UR6, 0x0 ;  /* 0x0000000000067882 */ /* 0x000fe20000000000 */
[----:B------:R-:W-:-:S10]  /*1dd60*/  UMOV UR7, 0x12f00000 ;  /* 0x12f0000000077882 */ /* 0x000fd40000000000 */
.L_x_2950:
        /* <DEDUP_REMOVED lines=12> */
[----:B------:R-:W-:Y:S01]  /*1de30*/  UMOV UR6, 0x0 ;  /* 0x0000000000067882 */ /* 0x000fe20000000000 */
[----:B------:R-:W-:Y:S01]  /*1de40*/  IADD3 R12, R9, 0x1b400, RZ ;  /* 0x0001b400090c7810 */ /* 0x000fe20007ffe0ff */
[----:B------:R-:W-:Y:S01]  /*1de50*/  UMOV UR7, 0x12f00000 ;  /* 0x12f0000000077882 */ /* 0x000fe20000000000 */
[----:B------:R-:W-:-:S15]  /*1de60*/  R2UR UR10, R15 ;  /* 0x000000000f0a72ca */ /* 0x000fde00000e0000 */
.L_x_2951:
        /* <DEDUP_REMOVED lines=11> */
[----:B------:R-:W-:Y:S01]  /*1df20*/  VIADD R9, R9, 0x1e400 ;  /* 0x0001e40009097836 */ /* 0x000fe20000000000 */
[----:B------:R-:W-:Y:S01]  /*1df30*/  UMOV UR6, 0x0 ;  /* 0x0000000000067882 */ /* 0x000fe20000000000 */
[----:B------:R-:W-:Y:S01]  /*1df40*/  UMOV UR7, 0x12f00000 ;  /* 0x12f0000000077882 */ /* 0x000fe20000000000 */
[----:B------:R-:W-:-:S09]  /*1df50*/  UMOV UR10, 0x80 ;  /* 0x00000080000a7882 */ /* 0x000fd20000000000 */
.L_x_2952:
        /* <DEDUP_REMOVED lines=13> */
.L_x_3107:
[----:B------:R-:W-:Y:S05]  /*1e030*/  BSYNC B2 ;  /* 0x0000000000027941 */ /* 0x000fea0003800000 */
.L_x_2953:
        /* <DEDUP_REMOVED lines=11> */
.L_x_2956:
[----:B------:R-:W-:Y:S05]  /*1e0f0*/  BSYNC B2 ;  /* 0x0000000000027941 */ /* 0x000fea0003800000 */
.L_x_2955:
[----:B------:R-:W-:Y:S01]  /*1e100*/  R2UR UR10, R14 ;  /* 0x000000000e0a72ca */ /* 0x000fe200000e0000 */
[----:B------:R-:W-:Y:S01]  /*1e110*/  IMAD R7, R26, 0x6000, R22 ;  /* 0x000060001a077824 */ /* 0x000fe200078e0216 */
[----:B------:R-:W-:Y:S01]  /*1e120*/  R2UR UR6, R12 ;  /* 0x000000000c0672ca */ /* 0x000fe200000e0000 */
[----:B------:R-:W-:Y:S01]  /*1e130*/  UIADD3 UR4, UP0, UR36, 0x670, URZ ;  /* 0x0000067024047890 */ /* 0x000fe2000ff1e03f */
[----:B------:R-:W-:Y:S01]  /*1e140*/  R2UR UR7, R13 ;  /* 0x000000000d0772ca */ /* 0x000fe200000e0000 */
[----:B01----:R-:W-:Y:S01]  /*1e150*/  VIADD R11, R11, 0x2a8b0 ;  /* 0x0002a8b00b0b7836 */ /* 0x003fe20000000000 */
[----:B------:R-:W-:Y:S01]  /*1e160*/  PLOP3.LUT P0, PT, PT, PT, PT, 0x80, 0x0 ;  /* 0x000000000000781c */ /* 0x000fe20003f0f070 */
[----:B------:R-:W-:Y:S01]  /*1e170*/  UIADD3.X UR5, URZ, UR37, URZ, UP0, !UPT ;  /* 0x000000253f057290 */ /* 0x000fe200087fe43f */
[----:B------:R-:W-:-:S11]  /*1e180*/  IADD3 R9, R7, 0x400, RZ ;  /* 0x0000040007097810 */ /* 0x000fd60007ffe0ff */
.L_x_2957:
        /* <DEDUP_REMOVED lines=15> */
.L_x_2958:
        /* <DEDUP_REMOVED lines=9> */
[----:B--2---:R-:W-:Y:S05]  /*1e310*/  @P0 BRA.U.ANY `(.L_x_2958) ;  /* 0xfffffffd00d80947 */ /* 0x004fea000393ffff */
.L_x_2945:
[----:B------:R-:W-:Y:S05]  /*1e320*/  BSYNC B1 ;  /* 0x0000000000017941 */ /* 0x000fea0003800000 */
.L_x_2944:
        /* <DEDUP_REMOVED lines=9> */
.L_x_2974:
[----:B------:R-:W-:Y:S05]  /*1e3c0*/  YIELD ;  /* 0x0000000000007946 */ /* 0x000fea0003800000 */
[----:B------:R-:W-:Y:S04]  /*1e3d0*/  BSSY B1, `(.L_x_2959) ;  /* 0x000007b000017945 */ /* 0x000fe80003800000 */
[----:B------:R-:W-:Y:S05]  /*1e3e0*/  @!P6 BRA `(.L_x_2960) ;  /* 0x0000000400e4e947 */ /* 0x000fea0003800000 */
[----:B-1----:R-:W-:Y:S01]  /*1e3f0*/  IMAD R10, R26, 0x8, R22 ;  /* 0x000000081a0a7824 */ /* 0x002fe200078e0216 */
[----:B------:R-:W-:Y:S01]  /*1e400*/  SHF.L.U32 R9, R31, 0x1f, RZ ;  /* 0x0000001f1f097819 */ /* 0x000fe200000006ff */
[----:B------:R-:W1:Y:S01]  /*1e410*/  S2R R3, SR_TID.X ;  /* 0x0000000000037919 */ /* 0x000e620000002100 */
[----:B------:R-:W-:Y:S02]  /*1e420*/  BSSY B2, `(.L_x_2961) ;  /* 0x0000005000027945 */ /* 0x000fe40003800000 */
[----:B------:R-:W2:Y:S01]  /*1e430*/  SYNCS.PHASECHK.TRANS64.TRYWAIT P1, [R10+URZ+0x2a8a0], R9 ;  /* 0x02a8a0090a0075a7 */ /* 0x000ea2000802017f */
[----:B-1----:R-:W-:-:S04]  /*1e440*/  LOP3.LUT R3, R3, 0x7f, RZ, 0xc0, !PT ;  /* 0x0000007f03037812 */ /* 0x002fc800078ec0ff */
[----:B------:R-:W-:Y:S01]  /*1e450*/  ISETP.NE.AND P2, PT, R3, RZ, PT ;  /* 0x000000ff0300720c */ /* 0x000fe20003f45270 */
[----:B--2---:R-:W-:-:S12]  /*1e460*/  @!P1 BRA `(.L_x_2962) ;  /* 0x0000006000e49947 */ /* 0x004fd80003800000 */
.L_x_3108:
[----:B------:R-:W-:Y:S05]  /*1e470*/  BSYNC B2 ;  /* 0x0000000000027941 */ /* 0x000fea0003800000 */
.L_x_2961:
[----:B------:R-:W-:Y:S04]  /*1e480*/  BSSY B2, `(.L_x_2963) ;  /* 0x0000009000027945 */ /* 0x000fe80003800000 */
[----:B------:R-:W-:Y:S05]  /*1e490*/  @P2 BRA `(.L_x_2964) ;  /* 0x00000000001c2947 */ /* 0x000fea0003800000 */
[----:B0-----:R-:W0:Y:S01]  /*1e4a0*/  S2R R7, SR_TID.X ;  /* 0x0000000000077919 */ /* 0x001e220000002100 */
[----:B------:R-:W-:-:S04]  /*1e4b0*/  IMAD.MOV.U32 R3, RZ, RZ, 0x9000 ;  /* 0x00009000ff037424 */ /* 0x000fc800078e00ff */
[----:B------:R2:W-:Y:S01]  /*1e4c0*/  SYNCS.ARRIVE.TRANS64 RZ, [R10+URZ+0x2a890], R3 ;  /* 0x02a890030aff79a7 */ /* 0x0005e2000800003f */
[----:B0-----:R-:W-:-:S04]  /*1e4d0*/  LOP3.LUT R7, R7, 0x1f, RZ, 0xc0, !PT ;  /* 0x0000001f07077812 */ /* 0x001fc800078ec0ff */
[----:B------:R-:W-:-:S13]  /*1e4e0*/  ISETP.NE.AND P1, PT, R7, RZ, PT ;  /* 0x000000ff0700720c */ /* 0x000fda0003f25270 */
[----:B--2---:R-:W-:Y:S05]  /*1e4f0*/  @!P1 BRA `(.L_x_2964) ;  /* 0x0000000000049947 */ /* 0x004fea0003800000 */
[----:B------:R-:W-:Y:S01]  /*1e500*/  BPT.TRAP 0x1 ;  /* 0x000000040000795c */ /* 0x000fe20000300000 */
.L_x_2964:
[----:B------:R-:W-:Y:S05]  /*1e510*/  BSYNC B2 ;  /* 0x0000000000027941 */ /* 0x000fea0003800000 */
.L_x_2963:
[----:B------:R-:W-:Y:S01]  /*1e520*/  MOV R14, RZ ;  /* 0x000000ff000e7202 */ /* 0x000fe20000000f00 */
[----:B------:R-:W-:Y:S01]  /*1e530*/  IMAD R8, R26, 0x9000, R22 ;  /* 0x000090001a087824 */ /* 0x000fe200078e0216 */
[----:B------:R-:W-:Y:S01]  /*1e540*/  UIADD3 UR4, UP0, UR36, 0x570, URZ ;  /* 0x0000057024047890 */ /* 0x000fe2000ff1e03f */
[----:B------:R-:W-:Y:S01]  /*1e550*/  PLOP3.LUT P1, PT, PT, PT, PT, 0x80, 0x0 ;  /* 0x000000000000781c */ /* 0x000fe20003f2f070 */
[----:B0-----:R-:W-:Y:S01]  /*1e560*/  IMAD R7, R11, 0x60, R0 ;  /* 0x000000600b077824 */ /* 0x001fe200078e0200 */
[----:B------:R-:W-:Y:S01]  /*1e570*/  R2UR UR10, R14 ;  /* 0x000000000e0a72ca */ /* 0x000fe200000e0000 */
[----:B------:R-:W-:Y:S01]  /*1e580*/  VIADD R3, R10, 0x2a890 ;  /* 0x0002a8900a037836 */ /* 0x000fe20000000000 */
[----:B------:R-:W-:Y:S01]  /*1e590*/  UIADD3.X UR5, URZ, UR37, URZ, UP0, !UPT ;  /* 0x000000253f057290 */ /* 0x000fe200087fe43f */
[----:B------:R-:W-:Y:S01]  /*1e5a0*/  VIADD R12, R8, 0x18400 ;  /* 0x00018400080c7836 */ /* 0x000fe20000000000 */
[----:B------:R-:W-:Y:S01]  /*1e5b0*/  UMOV UR6, 0x0 ;  /* 0x0000000000067882 */ /* 0x000fe20000000000 */
[----:B------:R-:W-:-:S10]  /*1e5c0*/  UMOV UR7, 0x12f00000 ;  /* 0x12f0000000077882 */ /* 0x000fd40000000000 */
.L_x_2965:
        /* <DEDUP_REMOVED lines=16> */
.L_x_2966:
        /* <DEDUP_REMOVED lines=15> */
.L_x_2967:
        /* <DEDUP_REMOVED lines=13> */
.L_x_3109:
[----:B------:R-:W-:Y:S05]  /*1e890*/  BSYNC B2 ;  /* 0x0000000000027941 */ /* 0x000fea0003800000 */
.L_x_2968:
[----:B------:R-:W-:Y:S01]  /*1e8a0*/  BSSY B2, `(.L_x_2970) ;  /* 0x000000b000027945 */ /* 0x000fe20003800000 */
[----:B------:R-:W-:Y:S01]  /*1e8b0*/  MOV R12, 0x0 ;  /* 0x00000000000c7802 */ /* 0x000fe20000000f00 */
[----:B------:R-:W-:Y:S02]  /*1e8c0*/  IMAD.MOV.U32 R13, RZ, RZ, 0x12f00000 ;  /* 0x12f00000ff0d7424 */ /* 0x000fe400078e00ff */
        /* <DEDUP_REMOVED lines=8> */
.L_x_2971:
[----:B------:R-:W-:Y:S05]  /*1e950*/  BSYNC B2 ;  /* 0x0000000000027941 */ /* 0x000fea0003800000 */
.L_x_2970:
        /* <DEDUP_REMOVED lines=9> */
.L_x_2972:
        /* <DEDUP_REMOVED lines=15> */
.L_x_2973:
        /* <DEDUP_REMOVED lines=10> */
.L_x_2960:
[----:B------:R-:W-:Y:S05]  /*1eb80*/  BSYNC B1 ;  /* 0x0000000000017941 */ /* 0x000fea0003800000 */
.L_x_2959:
[C---:B------:R-:W-:Y:S01]  /*1eb90*/  ISETP.GT.AND P2, PT, R11.reuse, R6, PT ;  /* 0x000000060b00720c */ /* 0x040fe20003f44270 */
[----:B------:R-:W-:Y:S01]  /*1eba0*/  VIADD R11, R11, 0xffffffff ;  /* 0xffffffff0b0b7836 */ /* 0x000fe20000000000 */
[----:B------:R-:W-:-:S04]  /*1ebb0*/  IADD3 R26, R26, 0x1, RZ ;  /* 0x000000011a1a7810 */ /* 0x000fc80007ffe0ff */
[----:B------:R-:W-:-:S04]  /*1ebc0*/  ISETP.NE.AND P1, PT, R26, 0x2, PT ;  /* 0x000000021a00780c */ /* 0x000fc80003f25270 */
[----:B------:R-:W-:Y:S02]  /*1ebd0*/  SEL R3, RZ, 0x1, P1 ;  /* 0x00000001ff037807 */ /* 0x000fe40000800000 */
[----:B------:R-:W-:Y:S02]  /*1ebe0*/  SEL R26, R26, RZ, P1 ;  /* 0x000000ff1a1a7207 */ /* 0x000fe40000800000 */
[----:B------:R-:W-:Y:S01]  /*1ebf0*/  LOP3.LUT R31, R31, R3, RZ, 0x3c, !PT ;  /* 0x000000031f1f7212 */ /* 0x000fe200078e3cff */
[----:B------:R-:W-:Y:S06]  /*1ec00*/  @P2 BRA `(.L_x_2974) ;  /* 0xfffffff400ec2947 */ /* 0x000fec000383ffff */
.L_x_2938:
[----:B------:R-:W-:Y:S05]  /*1ec10*/  BSYNC B0 ;  /* 0x0000000000007941 */ /* 0x000fea0003800000 */
.L_x_2937:
[----:B------:R-:W2:Y:S01]  /*1ec20*/  LDC R0, c[0x0][0x448] ;  /* 0x00011200ff007b82 */ /* 0x000ea20000000800 */
[----:B------:R-:W-:Y:S01]  /*1ec30*/  LEA R3, R17, 0x7f, 0x7 ;  /* 0x0000007f11037811 */ /* 0x000fe200078e38ff */
[----:B------:R-:W-:Y:S05]  /*1ec40*/  @!P0 WARPSYNC.ALL ;  /* 0x0000000000008948 */ /* 0x000fea0003800000 */
[----:B------:R-:W-:Y:S01]  /*1ec50*/  BSSY B7, `(.L_x_2975) ;  /* 0x0000379000077945 */ /* 0x000fe20003800000 */
[----:B------:R-:W-:Y:S01]  /*1ec60*/  @!P0 BAR.SYNC.DEFER_BLOCKING 0xc, 0x180 ;  /* 0x0306000000008b1d */ /* 0x000fe20000010000 */
[----:B--2---:R-:W-:-:S13]  /*1ec70*/  ISETP.NE.AND P1, PT, R0, 0x1, PT ;  /* 0x000000010000780c */ /* 0x004fda0003f25270 */
[----:B------:R-:W0:Y:S08]  /*1ec80*/  @P1 LDC R2, c[0x0][0x44c] ;  /* 0x00011300ff021b82 */ /* 0x000e300000000800 */
[----:B------:R-:W2:Y:S01]  /*1ec90*/  @P1 LDC R0, c[0x0][0x450] ;  /* 0x00011400ff001b82 */ /* 0x000ea20000000800 */
[----:B0-----:R-:W-:-:S05]  /*1eca0*/  @P1 IMAD.HI.U32 R7, R3, R2, RZ ;  /* 0x0000000203071227 */ /* 0x001fca00078e00ff */
[----:B--2---:R-:W-:-:S05]  /*1ecb0*/  @P1 SHF.R.U32.HI R3, RZ, R0, R7 ;  /* 0x00000000ff031219 */ /* 0x004fca0000011607 */
[----:B------:R-:W-:-:S04]  /*1ecc0*/  IMAD.IADD R3, R4, 0x1, R3 ;  /* 0x0000000104037824 */ /* 0x000fc800078e0203 */
[----:B------:R-:W-:-:S05]  /*1ecd0*/  IMAD.HI R3, R3, 0x2aaaaaab, RZ ;  /* 0x2aaaaaab03037827 */ /* 0x000fca00078e02ff */
        /* <DEDUP_REMOVED lines=12> */
[----:B------:R-:W2:Y:S01]  /*1eda0*/  LDC.64 R2, c[0x0][0xc60] ;  /* 0x00031800ff027b82 */ /* 0x000ea20000000a00 */
[----:B------:R-:W0:Y:S02]  /*1edb0*/  FLO.U32 R0, UR4 ;  /* 0x0000000400007d00 */ /* 0x000e2400080e0000 */
[----:B0-----:R-:W-:-:S06]  /*1edc0*/  ISETP.EQ.U32.AND P0, PT, R0, R5, PT ;  /* 0x000000050000720c */ /* 0x001fcc0003f02070 */
[----:B------:R-:W2:Y:S07]  /*1edd0*/  POPC R5, UR4 ;  /* 0x0000000400057d09 */ /* 0x000eae0008000000 */
[----:B--2---:R-:W2:Y:S01]  /*1ede0*/  @P0 ATOMG.E.ADD.STRONG.GPU PT, R3, desc[UR60][R2.64], R5 ;  /* 0x00000005020309a8 */ /* 0x004ea200081ee1fc */
[----:B------:R-:W0:Y:S02]  /*1edf0*/  S2R R4, SR_LTMASK ;  /* 0x0000000000047919 */ /* 0x000e240000003900 */
[----:B0-----:R-:W-:-:S04]  /*1ee00*/  LOP3.LUT R4, R4, UR4, RZ, 0xc0, !PT ;  /* 0x0000000404047c12 */ /* 0x001fc8000f8ec0ff */
[----:B------:R-:W0:Y:S01]  /*1ee10*/  POPC R7, R4 ;  /* 0x0000000400077309 */ /* 0x000e220000000000 */
[----:B--2---:R-:W0:Y:S02]  /*1ee20*/  SHFL.IDX PT, R0, R3, R0, 0x1f ;  /* 0x00001f0003007589 */ /* 0x004e2400000e0000 */
[----:B0-----:R-:W-:Y:S01]  /*1ee30*/  IADD3 R16, R0, UR38, R7 ;  /* 0x0000002600107c10 */ /* 0x001fe2000fffe007 */
[----:B------:R-:W-:Y:S06]  /*1ee40*/  BRA `(.L_x_2977) ;  /* 0x0000003400647947 */ /* 0x000fec0003800000 */
.L_x_2976:
        /* <DEDUP_REMOVED lines=12> */
[----:B------:R-:W-:Y:S01]  /*1ef10*/  MOV R11, UR5 ;  /* 0x00000005000b7c02 */ /* 0x000fe20008000f00 */
[----:B------:R-:W-:Y:S01]  /*1ef20*/  IMAD.U32 R7, RZ, RZ, UR9 ;  /* 0x00000009ff077e24 */ /* 0x000fe2000f8e00ff */
[----:B------:R-:W-:Y:S01]  /*1ef30*/  MOV R13, RZ ;  /* 0x000000ff000d7202 */ /* 0x000fe20000000f00 */
[----:B-1----:R-:W-:-:S02]  /*1ef40*/  IMAD.U32 R10, RZ, RZ, UR4 ;  /* 0x00000004ff0a7e24 */ /* 0x002fc4000f8e00ff */
[----:B------:R-:W-:Y:S02]  /*1ef50*/  IMAD.MOV.U32 R8, RZ, RZ, 0x70 ;  /* 0x00000070ff087424 */ /* 0x000fe400078e00ff */
[----:B------:R-:W-:-:S07]  /*1ef60*/  IMAD.MOV.U32 R12, RZ, RZ, 0x1 ;  /* 0x00000001ff0c7424 */ /* 0x000fce00078e00ff */
[----:B------:R-:W-:-:S07]  /*1ef70*/  LEPC R20, `(.L_x_2979) ;  /* 0x000000001014794e */ /* 0x000fce0000000000 */
[----:B0-----:R-:W-:Y:S05]  /*1ef80*/  CALL.ABS.NOINC R2 ;  /* 0x0000000002007343 */ /* 0x001fea0003c00000 */
.L_x_2979:
[----:B------:R-:W-:Y:S05]  /*1ef90*/  BSYNC B6 ;  /* 0x0000000000067941 */ /* 0x000fea0003800000 */
.L_x_2978:
        /* <DEDUP_REMOVED lines=12> */
[----:B-1----:R-:W-:Y:S01]  /*1f060*/  MOV R10, UR4 ;  /* 0x00000004000a7c02 */ /* 0x002fe20008000f00 */
[----:B------:R-:W-:Y:S01]  /*1f070*/  IMAD.U32 R7, RZ, RZ, UR9 ;  /* 0x00000009ff077e24 */ /* 0x000fe2000f8e00ff */
[----:B------:R-:W-:Y:S01]  /*1f080*/  MOV R12, 0x1 ;  /* 0x00000001000c7802 */ /* 0x000fe20000000f00 */
[----:B------:R-:W-:-:S02]  /*1f090*/  IMAD.U32 R11, RZ, RZ, UR5 ;  /* 0x00000005ff0b7e24 */ /* 0x000fc4000f8e00ff */
[----:B------:R-:W-:Y:S02]  /*1f0a0*/  IMAD.MOV.U32 R8, RZ, RZ, 0x70 ;  /* 0x00000070ff087424 */ /* 0x000fe400078e00ff */
[----:B0-----:R-:W-:-:S07]  /*1f0b0*/  IMAD.MOV.U32 R13, RZ, RZ, RZ ;  /* 0x000000ffff0d7224 */ /* 0x001fce00078e00ff */
[----:B------:R-:W-:-:S07]  /*1f0c0*/  LEPC R20, `(.L_x_2982) ;  /* 0x000000001014794e */ /* 0x000fce0000000000 */
[----:B--2---:R-:W-:Y:S05]  /*1f0d0*/  CALL.ABS.NOINC R2 ;  /* 0x0000000002007343 */ /* 0x004fea0003c00000 */
.L_x_2982:
        /* <DEDUP_REMOVED lines=15> */
.L_x_2981:
[----:B------:R-:W-:Y:S05]  /*1f1d0*/  BSYNC B6 ;  /* 0x0000000000067941 */ /* 0x000fea0003800000 */
.L_x_2980:
[----:B------:R-:W2:Y:S01]  /*1f1e0*/  LDL R20, [R1] ;  /* 0x0000000001147983 */ /* 0x000ea20000100800 */
[----:B------:R-:W-:Y:S01]  /*1f1f0*/  ULDC.64 UR4, c[0x0][0x9f8] ;  /* 0x00027e0000047ab9 */ /* 0x000fe20000000a00 */
[----:B------:R-:W0:Y:S01]  /*1f200*/  LDC R0, c[0x0][0x430] ;  /* 0x00010c00ff007b82 */ /* 0x000e220000000800 */
[----:B------:R-:W-:Y:S01]  /*1f210*/  ISETP.NE.U32.AND P0, PT, RZ, UR4, PT ;  /* 0x00000004ff007c0c */ /* 0x000fe2000bf05070 */
[----:B------:R-:W3:Y:S03]  /*1f220*/  LDL R2, [R1+0x4] ;  /* 0x0000040001027983 */ /* 0x000ee60000100800 */
[----:B------:R-:W-:Y:S01]  /*1f230*/  ISETP.NE.AND.EX P0, PT, RZ, UR5, PT, P0 ;  /* 0x00000005ff007c0c */ /* 0x000fe2000bf05300 */
[----:B------:R-:W4:-:S12]  /*1f240*/  S2R R21, SR_TID.X ;  /* 0x0000000000157919 */ /* 0x000f180000002100 */
[----:B------:R-:W-:Y:S01]  /*1f250*/  @P0 IADD3 R24, P1, R24, UR4, RZ ;  /* 0x0000000418180c10 */ /* 0x000fe2000ff3e0ff */
[----:B------:R-:W1:Y:S01]  /*1f260*/  S2R R34, SR_TID.X ;  /* 0x0000000000227919 */ /* 0x000e620000002100 */
[----:B------:R-:W-:Y:S01]  /*1f270*/  IADD3 R27, R30, -0x1, RZ ;  /* 0xffffffff1e1b7810 */ /* 0x000fe20007ffe0ff */
[----:B------:R-:W-:Y:S01]  /*1f280*/  ULDC UR4, c[0x0][0x320] ;  /* 0x0000c80000047ab9 */ /* 0x000fe20000000800 */
[----:B------:R-:W-:-:S05]  /*1f290*/  @P0 IADD3.X R25, R25, UR5, RZ, P1, !PT ;  /* 0x0000000519190c10 */ /* 0x000fca0008ffe4ff */
[----:B------:R-:W3:Y:S01]  /*1f2a0*/  @P0 LDG.E R33, desc[UR60][R24.64] ;  /* 0x0000003c18210981 */ /* 0x000ee2000c1e1900 */
[----:B0-----:R-:W-:Y:S02]  /*1f2b0*/  ISETP.NE.AND P1, PT, R0, 0x1, PT ;  /* 0x000000010000780c */ /* 0x001fe40003f25270 */
[----:B----4-:R-:W-:-:S11]  /*1f2c0*/  LOP3.LUT R21, R21, 0x7f, RZ, 0xc0, !PT ;  /* 0x0000007f15157812 */ /* 0x010fd600078ec0ff */
[----:B------:R-:W0:Y:S01]  /*1f2d0*/  @P1 LDC R7, c[0x0][0x434] ;  /* 0x00010d00ff071b82 */ /* 0x000e220000000800 */
[----:B------:R-:W-:-:S07]  /*1f2e0*/  SHF.R.U32.HI R21, RZ, 0x3, R21 ;  /* 0x00000003ff157819 */ /* 0x000fce0000011615 */
[----:B------:R-:W4:Y:S01]  /*1f2f0*/  @P1 LDC R5, c[0x0][0x438] ;  /* 0x00010e00ff051b82 */ /* 0x000f220000000800 */
[----:B-1----:R-:W-:-:S05]  /*1f300*/  IMAD.SHL.U32 R34, R34, 0x10, RZ ;  /* 0x0000001022227824 */ /* 0x002fca00078e00ff */
[----:B------:R-:W-:Y:S02]  /*1f310*/  LOP3.LUT R34, R21, 0x70, R34, 0xf8, !PT ;  /* 0x0000007015227812 */ /* 0x000fe400078ef822 */
[----:B------:R-:W1:Y:S03]  /*1f320*/  S2R R21, SR_TID.X ;  /* 0x0000000000157919 */ /* 0x000e660000002100 */
[----:B------:R-:W-:Y:S02]  /*1f330*/  IMAD R6, R27, 0x60, R34 ;  /* 0x000000601b067824 */ /* 0x000fe400078e0222 */
[----:B-1----:R-:W-:-:S05]  /*1f340*/  IMAD.SHL.U32 R21, R21, 0x8, RZ ;  /* 0x0000000815157824 */ /* 0x002fca00078e00ff */
[----:B------:R-:W-:Y:S02]  /*1f350*/  LOP3.LUT R21, R21, 0x38, RZ, 0xc0, !PT ;  /* 0x0000003815157812 */ /* 0x000fe400078ec0ff */
[----:B------:R-:W-:Y:S01]  /*1f360*/  LOP3.LUT R23, R23, 0xfffffff7, RZ, 0xc0, !PT ;  /* 0xfffffff717177812 */ /* 0x000fe200078ec0ff */
[----:B------:R-:W-:Y:S01]  /*1f370*/  UMOV UR5, 0xffffffff ;  /* 0xffffffff00057882 */ /* 0x000fe20000000000 */
[----:B--2---:R-:W-:-:S04]  /*1f380*/  ISETP.GE.AND P0, PT, R6, R20, PT ;  /* 0x000000140600720c */ /* 0x004fc80003f06270 */
[----:B------:R-:W-:Y:S01]  /*1f390*/  ISETP.GT.U32.OR P0, PT, R34, 0x5f, P0 ;  /* 0x0000005f2200780c */ /* 0x000fe20000704470 */
[----:B---3--:R-:W-:-:S04]  /*1f3a0*/  IMAD.IADD R6, R6, 0x1, R2 ;  /* 0x0000000106067824 */ /* 0x008fc800078e0202 */
[----:B0-----:R-:W-:-:S08]  /*1f3b0*/  @P1 IMAD.HI.U32 R7, R6, R7, RZ ;  /* 0x0000000706071227 */ /* 0x001fd000078e00ff */
[----:B------:R-:W0:Y:S01]  /*1f3c0*/  @!P0 LDC.64 R2, c[0x0][0x428] ;  /* 0x00010a00ff028b82 */ /* 0x000e220000000a00 */
[----:B------:R-:W-:Y:S01]  /*1f3d0*/  IMAD.MOV.U32 R4, RZ, RZ, R6 ;  /* 0x000000ffff047224 */ /* 0x000fe200078e0006 */
[----:B----4-:R-:W-:Y:S02]  /*1f3e0*/  @P1 SHF.R.U32.HI R4, RZ, R5, R7 ;  /* 0x00000005ff041219 */ /* 0x010fe40000011607 */
[----:B------:R-:W-:Y:S02]  /*1f3f0*/  LOP3.LUT R20, R21, 0x40, RZ, 0xfc, !PT ;  /* 0x0000004015147812 */ /* 0x000fe400078efcff */
[----:B------:R-:W-:Y:S02]  /*1f400*/  IADD3 R5, -R4, RZ, RZ ;  /* 0x000000ff04057210 */ /* 0x000fe40007ffe1ff */
[----:B------:R-:W-:-:S03]  /*1f410*/  ISETP.GE.AND P2, PT, R20, UR4, PT ;  /* 0x0000000414007c0c */ /* 0x000fc6000bf46270 */
[----:B------:R-:W-:Y:S01]  /*1f420*/  IMAD R0, R0, R5, R6 ;  /* 0x0000000500007224 */ /* 0x000fe200078e0206 */
[----:B------:R-:W-:Y:S02]  /*1f430*/  SHF.R.S32.HI R8, RZ, 0x1f, R33 ;  /* 0x0000001fff087819 */ /* 0x000fe40000011421 */
[----:B------:R-:W-:Y:S02]  /*1f440*/  @!P0 SHF.R.S32.HI R5, RZ, 0x1f, R4 ;  /* 0x0000001fff058819 */ /* 0x000fe40000011404 */
[----:B------:R-:W-:Y:S02]  /*1f450*/  SEL R30, RZ, 0xffffffff, P2 ;  /* 0xffffffffff1e7807 */ /* 0x000fe40001000000 */
[----:B------:R-:W-:Y:S01]  /*1f460*/  ISETP.GE.AND P1, PT, R21, UR4, PT ;  /* 0x0000000415007c0c */ /* 0x000fe2000bf26270 */
[----:B------:R-:W-:Y:S02]  /*1f470*/  ULDC UR4, c[0x0][0x2f4] ;  /* 0x0000bd0000047ab9 */ /* 0x000fe40000000800 */
[----:B------:R-:W-:-:S02]  /*1f480*/  IMAD.SHL.U32 R30, R30, 0x2, RZ ;  /* 0x000000021e1e7824 */ /* 0x000fc400078e00ff */
[-C--:B0-----:R-:W-:Y:S02]  /*1f490*/  @!P0 IMAD R6, R8, R2.reuse, RZ ;  /* 0x0000000208068224 */ /* 0x081fe400078e02ff */
[----:B------:R-:W-:Y:S01]  /*1f4a0*/  @!P0 IMAD.WIDE.U32 R4, R33, R2, R4 ;  /* 0x0000000221048225 */ /* 0x000fe200078e0004 */
[----:B------:R-:W-:-:S03]  /*1f4b0*/  SEL R2, RZ, 0x1, P1 ;  /* 0x00000001ff027807 */ /* 0x000fc60000800000 */
[----:B------:R-:W-:Y:S01]  /*1f4c0*/  @!P0 IMAD R6, R33, R3, R6 ;  /* 0x0000000321068224 */ /* 0x000fe200078e0206 */
[----:B------:R-:W-:Y:S02]  /*1f4d0*/  LOP3.LUT R30, R30, 0x2, R2, 0xe2, !PT ;  /* 0x000000021e1e7812 */ /* 0x000fe400078ee202 */
[----:B------:R-:W0:Y:S02]  /*1f4e0*/  @!P0 LDC.64 R2, c[0x0][0x418] ;  /* 0x00010600ff028b82 */ /* 0x000e240000000a00 */
[----:B------:R-:W-:Y:S01]  /*1f4f0*/  @!P0 IADD3 R6, R5, R6, RZ ;  /* 0x0000000605068210 */ /* 0x000fe20007ffe0ff */
[----:B------:R-:W-:Y:S01]  /*1f500*/  IMAD.U32 R5, RZ, RZ, UR39 ;  /* 0x00000027ff057e24 */ /* 0x000fe2000f8e00ff */
[----:B0-----:R-:W-:-:S04]  /*1f510*/  @!P0 LEA R2, P1, R4, R2, 0x2 ;  /* 0x0000000204028211 */ /* 0x001fc800078210ff */
[----:B------:R-:W-:Y:S01]  /*1f520*/  @!P0 LEA.HI.X R3, R4, R3, R6, 0x2, P1 ;  /* 0x0000000304038211 */ /* 0x000fe200008f1406 */
[----:B------:R-:W-:-:S06]  /*1f530*/  IMAD.MOV.U32 R4, RZ, RZ, RZ ;  /* 0x000000ffff047224 */ /* 0x000fcc00078e00ff */
        /* <DEDUP_REMOVED lines=18> */
.L_x_3112:
[----:B------:R-:W-:Y:S01]  /*1f660*/  SHF.R.S32.HI R34, RZ, 0x1f, R18 ;  /* 0x0000001fff227819 */ /* 0x000fe20000011412 */
[----:B------:R-:W-:Y:S06]  /*1f670*/  @!P3 BRA `(.L_x_2984) ;  /* 0x000000000004b947 */ /* 0x000fec0003800000 */
[----:B------:R-:W-:Y:S01]  /*1f680*/  BPT.TRAP 0x1 ;  /* 0x000000040000795c */ /* 0x000fe20000300000 */
.L_x_2984:
        /* <DEDUP_REMOVED lines=25> */
.L_x_3113:
[----:B------:R-:W-:Y:S05]  /*1f820*/  BSYNC B0 ;  /* 0x0000000000007941 */ /* 0x000fea0003800000 */
.L_x_2985:
        /* <DEDUP_REMOVED lines=35> */
[----:B------:R-:W-:-:S03]  /*1fa60*/  @P0 IMAD R8, R5, 0x2, R22 ;  /* 0x0000000205080824 */ /* 0x000fc600078e0216 */
[----:B------:R-:W1:Y:S01]  /*1fa70*/  SHFL.IDX PT, R2, R0, RZ, 0x181f ;  /* 0x00181fff00027589 */ /* 0x000e6200000e0000 */
[----:B0-----:R-:W-:-:S04]  /*1fa80*/  @P0 LEA R3, P1, R9, R3, 0x1 ;  /* 0x0000000309030211 */ /* 0x001fc800078208ff */
[----:B-1----:R-:W-:Y:S02]  /*1fa90*/  @P0 IADD3.X R2, RZ, R2, RZ, P1, !PT ;  /* 0x00000002ff020210 */ /* 0x002fe40000ffe4ff */
[----:B------:R-:W-:Y:S02]  /*1faa0*/  ISETP.GE.AND P1, PT, R6, 0x11, PT ;  /* 0x000000110600780c */ /* 0x000fe40003f26270 */
        /* <DEDUP_REMOVED lines=56> */
.L_x_3127:
        /* <DEDUP_REMOVED lines=12> */
.L_x_2988:
        /* <DEDUP_REMOVED lines=10> */
.L_x_2989:
        /* <DEDUP_REMOVED lines=37> */
.L_x_2991:
[----:B------:R-:W-:Y:S05]  /*201e0*/  BSYNC B6 ;  /* 0x0000000000067941 */ /* 0x000fea0003800000 */
.L_x_2990:
[----:B------:R-:W2:Y:S01]  /*201f0*/  LDL.LU R20, [R1+0x1c] ;  /* 0x00001c0001147983 */ /* 0x000ea20000300800 */
[----:B------:R-:W-:Y:S01]  /*20200*/  ULDC.64 UR4, c[0x0][0x2d8] ;  /* 0x0000b60000047ab9 */ /* 0x000fe20000000a00 */
[----:B-1----:R-:W1:Y:S02]  /*20210*/  LDC R7, c[0x0][0x448] ;  /* 0x00011200ff077b82 */ /* 0x002e640000000800 */
[----:B0-----:R-:W3:Y:S01]  /*20220*/  LDL.LU.64 R2, [R1+0x20] ;  /* 0x0000200001027983 */ /* 0x001ee20000300a00 */
[----:B------:R-:W-:-:S03]  /*20230*/  IMAD R0, R34, UR4, RZ ;  /* 0x0000000422007c24 */ /* 0x000fc6000f8e02ff */
[----:B------:R0:W5:Y:S01]  /*20240*/  LDL R10, [R1+0x14] ;  /* 0x00001400010a7983 */ /* 0x0001620000100800 */
[----:B------:R-:W-:Y:S01]  /*20250*/  IMAD R0, R18, UR5, R0 ;  /* 0x0000000512007c24 */ /* 0x000fe2000f8e0200 */
[----:B-1----:R-:W-:-:S13]  /*20260*/  ISETP.NE.AND P0, PT, R7, 0x1, PT ;  /* 0x000000010700780c */ /* 0x002fda0003f05270 */
[----:B------:R-:W1:Y:S01]  /*20270*/  @P0 LDC R6, c[0x0][0x44c] ;  /* 0x00011300ff060b82 */ /* 0x000e620000000800 */
[----:B------:R-:W4:Y:S02]  /*20280*/  S2R R8, SR_TID.X ;  /* 0x0000000000087919 */ /* 0x000f240000002100 */
[----:B----4-:R-:W-:-:S05]  /*20290*/  IMAD.SHL.U32 R8, R8, 0x8, RZ ;  /* 0x0000000808087824 */ /* 0x010fca00078e00ff */
[----:B------:R-:W-:Y:S02]  /*202a0*/  LOP3.LUT R8, R8, 0x38, RZ, 0xc0, !PT ;  /* 0x0000003808087812 */ /* 0x000fe400078ec0ff */
[----:B---3--:R-:W-:-:S03]  /*202b0*/  MOV R3, R35 ;  /* 0x0000002300037202 */ /* 0x008fc60000000f00 */
[----:B------:R-:W-:Y:S01]  /*202c0*/  IMAD.WIDE.U32 R2, R18, UR4, R2 ;  /* 0x0000000412027c25 */ /* 0x000fe2000f8e0002 */
[----:B------:R-:W-:-:S03]  /*202d0*/  ULDC.64 UR4, c[0x0][0x2e0] ;  /* 0x0000b80000047ab9 */ /* 0x000fc60000000a00 */
[----:B--2---:R-:W-:Y:S02]  /*202e0*/  IMAD R5, R20, UR4, RZ ;  /* 0x0000000414057c24 */ /* 0x004fe4000f8e02ff */
[----:B------:R-:W2:Y:S01]  /*202f0*/  S2R R20, SR_TID.X ;  /* 0x0000000000147919 */ /* 0x000ea20000002100 */
[----:B------:R-:W-:Y:S02]  /*20300*/  IMAD.IADD R3, R3, 0x1, R0 ;  /* 0x0000000103037824 */ /* 0x000fe400078e0200 */
[C---:B------:R-:W-:Y:S02]  /*20310*/  IMAD R0, R32.reuse, UR5, R5 ;  /* 0x0000000520007c24 */ /* 0x040fe4000f8e0205 */
[----:B------:R-:W-:Y:S01]  /*20320*/  IMAD.WIDE.U32 R2, R32, UR4, R2 ;  /* 0x0000000420027c25 */ /* 0x000fe2000f8e0002 */
[----:B------:R-:W-:-:S04]  /*20330*/  ULDC.64 UR4, c[0x0][0x2d0] ;  /* 0x0000b40000047ab9 */ /* 0x000fc80000000a00 */
[----:B------:R-:W-:Y:S02]  /*20340*/  IADD3 R3, R3, R0, RZ ;  /* 0x0000000003037210 */ /* 0x000fe40007ffe0ff */
[----:B------:R-:W3:Y:S01]  /*20350*/  @P0 LDC R0, c[0x0][0x450] ;  /* 0x00011400ff000b82 */ /* 0x000ee20000000800 */
[----:B--2---:R-:W-:-:S04]  /*20360*/  LOP3.LUT R20, R20, 0x7f, RZ, 0xc0, !PT ;  /* 0x0000007f14147812 */ /* 0x004fc800078ec0ff */
[----:B------:R-:W-:Y:S02]  /*20370*/  SHF.R.U32.HI R21, RZ, 0x3, R20 ;  /* 0x00000003ff157819 */ /* 0x000fe40000011614 */
[----:B------:R-:W2:Y:S02]  /*20380*/  S2R R20, SR_TID.X ;  /* 0x0000000000147919 */ /* 0x000ea40000002100 */
[----:B--2---:R-:W-:-:S05]  /*20390*/  IMAD.SHL.U32 R20, R20, 0x10, RZ ;  /* 0x0000001014147824 */ /* 0x004fca00078e00ff */
[----:B------:R-:W-:-:S04]  /*203a0*/  LOP3.LUT R20, R21, 0x70, R20, 0xf8, !PT ;  /* 0x0000007015147812 */ /* 0x000fc800078ef814 */
[----:B------:R-:W-:Y:S01]  /*203b0*/  LEA R5, R17, R20, 0x7 ;  /* 0x0000001411057211 */ /* 0x000fe200078e38ff */
        /* <DEDUP_REMOVED lines=112> */
.L_x_3144:
[----:B------:R-:W-:Y:S01]  /*20ac0*/  IADD3 R0, R17, 0x70, RZ ;  /* 0x0000007011007810 */ /* 0x000fe20007ffe0ff */
[----:B------:R-:W-:Y:S03]  /*20ad0*/  BSSY B0, `(.L_x_2993) ;  /* 0x000000b000007945 */ /* 0x000fe60003800000 */
        /* <DEDUP_REMOVED lines=10> */
.L_x_2994:
[----:B------:R-:W-:Y:S05]  /*20b80*/  BSYNC B0 ;  /* 0x0000000000007941 */ /* 0x000fea0003800000 */
.L_x_2993:
[----:B------:R-:W-:Y:S01]  /*20b90*/  NOP ;  /* 0x0000000000007918 */ /* 0x000fe20000000000 */
[----:B------:R-:W-:-:S13]  /*20ba0*/  PLOP3.LUT P0, PT, PT, PT, PT, 0x80, 0x0 ;  /* 0x000000000000781c */ /* 0x000fda0003f0f070 */
.L_x_2995:
[----:B------:R-:W-:Y:S02]  /*20bb0*/  PLOP3.LUT P1, PT, P1, P0, PT, 0xa2, 0x0 ;  /* 0x000000000000781c */ /* 0x000fe40000f21472 */
[----:B------:R-:W-:-:S08]  /*20bc0*/  @P0 R2UR P1, UR4, R22 ;  /* 0x00000000160402ca */ /* 0x000fd00000020000 */
[----:B------:R-:W-:-:S05]  /*20bd0*/  @P0 PLOP3.LUT P0, PT, P1, PT, PT, 0x80, 0x0 ;  /* 0x000000000000081c */ /* 0x000fca0000f0f070 */
[----:B------:R-:W-:Y:S01]  /*20be0*/  @!P1 SYNCS.ARRIVE.TRANS64.RED.A0T1 RZ, [UR4+0x2a800], RZ ;  /* 0x02a800ffffff99a7 */ /* 0x000fe20008200404 */
[----:B------:R-:W-:Y:S07]  /*20bf0*/  @!P1 ARRIVES.LDGSTSBAR.64.TRANSCNT [UR4+0x2a800] ;  /* 0x02a80000ff0099b0 */ /* 0x000fee0008000a84 */
[----:B------:R-:W-:Y:S05]  /*20c00*/  @P0 BRA.U.ANY `(.L_x_2995) ;  /* 0xfffffffd00e80947 */ /* 0x000fea000393ffff */
[----:B01----:R-:W2:Y:S02]  /*20c10*/  LDL.LU R2, [R1+0x28] ;  /* 0x0000280001027983 */ /* 0x003ea40000300800 */
        /* <DEDUP_REMOVED lines=11> */
.L_x_3145:
[----:B------:R-:W-:Y:S05]  /*20cd0*/  BSYNC B0 ;  /* 0x0000000000007941 */ /* 0x000fea0003800000 */
.L_x_2996:
[----:B------:R-:W2:Y:S01]  /*20ce0*/  LDL R0, [R1+0x18] ;  /* 0x0000180001007983 */ /* 0x000ea20000100800 */
[----:B------:R-:W-:Y:S01]  /*20cf0*/  BSSY B0, `(.L_x_2998) ;  /* 0x00000fd000007945 */ /* 0x000fe20003800000 */
[----:B--2---:R-:W-:-:S13]  /*20d00*/  ISETP.GE.AND P0, PT, R0, 0x2, PT ;  /* 0x000000020000780c */ /* 0x004fda0003f06270 */
[----:B------:R-:W-:Y:S05]  /*20d10*/  @!P0 BRA `(.L_x_2999) ;  /* 0x0000000c00e88947 */ /* 0x000fea0003800000 */
[----:B------:R-:W-:Y:S01]  /*20d20*/  IADD3 R0, R0, -0x2, RZ ;  /* 0xfffffffe00007810 */ /* 0x000fe20007ffe0ff */
[----:B------:R-:W-:Y:S01]  /*20d30*/  IMAD.MOV.U32 R10, RZ, RZ, R28 ;  /* 0x000000ffff0a7224 */ /* 0x000fe200078e001c */
[----:B------:R-:W-:Y:S01]  /*20d40*/  MOV R17, R29 ;  /* 0x0000001d00117202 */ /* 0x000fe20000000f00 */
[----:B------:R-:W-:-:S07]  /*20d50*/  IMAD.MOV.U32 R32, RZ, RZ, R27 ;  /* 0x000000ffff207224 */ /* 0x000fce00078e001b */
.L_x_3012:
        /* <DEDUP_REMOVED lines=41> */
.L_x_3000:
[----:B------:R-:W-:Y:S01]  /*20ff0*/  LEA R5, R28, R22, 0x3 ;  /* 0x000000161c057211 */ /* 0x000fe200078e18ff */
[----:B------:R-:W-:Y:S01]  /*21000*/  BSSY B1, `(.L_x_3001) ;  /* 0x0000004000017945 */ /* 0x000fe20003800000 */
[----:B------:R-:W-:-:S04]  /*21010*/  SHF.L.U32 R0, R29, 0x1f, RZ ;  /* 0x0000001f1d007819 */ /* 0x000fc800000006ff */
[----:B------:R-:W0:Y:S02]  /*21020*/  SYNCS.PHASECHK.TRANS64.TRYWAIT P0, [R5+URZ+0x2a840], R0 ;  /* 0x02a84000050075a7 */ /* 0x000e24000800017f */
[----:B0-----:R-:W-:Y:S05]  /*21030*/  @!P0 BRA `(.L_x_3002) ;  /* 0x0000004c00608947 */ /* 0x001fea0003800000 */
.L_x_3146:
[----:B------:R-:W-:Y:S05]  /*21040*/  BSYNC B1 ;  /* 0x0000000000017941 */ /* 0x000fea0003800000 */
.L_x_3001:
        /* <DEDUP_REMOVED lines=68> */
.L_x_3160:
        /* <DEDUP_REMOVED lines=10> */
.L_x_3004:
        /* <DEDUP_REMOVED lines=10> */
.L_x_3005:
[----:B------:R2:W-:Y:S01]  /*215d0*/  SYNCS.ARRIVE.TRANS64.A1T0 RZ, [R5+URZ+0x2a830], RZ ;  /* 0x02a830ff05ff79a7 */ /* 0x0005e2000810003f */
[----:B------:R-:W-:Y:S05]  /*215e0*/  @!P2 BRA `(.L_x_3006) ;  /* 0x000000000004a947 */ /* 0x000fea0003800000 */
[----:B------:R-:W-:Y:S01]  /*215f0*/  BPT.TRAP 0x1 ;  /* 0x000000040000795c */ /* 0x000fe20000300000 */
.L_x_3006:
[----:B-1----:R-:W-:Y:S01]  /*21600*/  SHF.L.U32 R2, R17, 0x1f, RZ ;  /* 0x0000001f11027819 */ /* 0x002fe200000006ff */
[----:B--2---:R-:W-:Y:S01]  /*21610*/  IMAD R5, R10, 0x8, R22 ;  /* 0x000000080a057824 */ /* 0x004fe200078e0216 */
[----:B------:R-:W-:Y:S03]  /*21620*/  BSSY B1, `(.L_x_3007) ;  /* 0x0000003000017945 */ /* 0x000fe60003800000 */
[----:B------:R-:W1:Y:S02]  /*21630*/  SYNCS.PHASECHK.TRANS64.TRYWAIT P0, [R5+URZ+0x2a860], R2 ;  /* 0x02a86002050075a7 */ /* 0x000e64000800017f */
[----:B-1----:R-:W-:Y:S05]  /*21640*/  @!P0 BRA `(.L_x_3008) ;  /* 0x0000004c00cc8947 */ /* 0x002fea0003800000 */
.L_x_3161:
[----:B------:R-:W-:Y:S05]  /*21650*/  BSYNC B1 ;  /* 0x0000000000017941 */ /* 0x000fea0003800000 */
.L_x_3007:
        /* <DEDUP_REMOVED lines=55> */
.L_x_3175:
        /* <DEDUP_REMOVED lines=21> */
.L_x_3010:
        /* <DEDUP_REMOVED lines=10> */
.L_x_3011:
        /* <DEDUP_REMOVED lines=16> */
.L_x_2999:
[----:B------:R-:W-:Y:S05]  /*21cc0*/  BSYNC B0 ;  /* 0x0000000000007941 */ /* 0x000fea0003800000 */
.L_x_2998:
        /* <DEDUP_REMOVED lines=17> */
.L_x_3014:
[----:B------:R-:W-:Y:S05]  /*21de0*/  BSYNC B0 ;  /* 0x0000000000007941 */ /* 0x000fea0003800000 */
.L_x_3013:
[----:B------:R-:W-:-:S13]  /*21df0*/  LOP3.LUT P0, RZ, R23, 0x10, RZ, 0xc0, !PT ;  /* 0x0000001017ff7812 */ /* 0x000fda000780c0ff */
[----:B------:R-:W-:Y:S05]  /*21e00*/  @!P0 BRA `(.L_x_3015) ;  /* 0x0000000000048947 */ /* 0x000fea0003800000 */
[----:B------:R-:W-:Y:S01]  /*21e10*/  BPT.TRAP 0x1 ;  /* 0x000000040000795c */ /* 0x000fe20000300000 */
.L_x_3015:
[----:B------:R-:W2:Y:S01]  /*21e20*/  LDL.LU R2, [R1] ;  /* 0x0000000001027983 */ /* 0x000ea20000300800 */
[----:B------:R-:W-:Y:S01]  /*21e30*/  LEA R0, R28, R22, 0x3 ;  /* 0x000000161c007211 */ /* 0x000fe200078e18ff */
[----:B------:R-:W-:Y:S01]  /*21e40*/  BSSY B0, `(.L_x_3016) ;  /* 0x0000005000007945 */ /* 0x000fe20003800000 */
[----:B0-----:R-:W-:-:S04]  /*21e50*/  SHF.L.U32 R3, R29, 0x1f, RZ ;  /* 0x0000001f1d037819 */ /* 0x001fc800000006ff */
[----:B------:R-:W0:Y:S01]  /*21e60*/  SYNCS.PHASECHK.TRANS64.TRYWAIT P0, [R0+URZ+0x2a860], R3 ;  /* 0x02a86003000075a7 */ /* 0x000e22000800017f */
[----:B--2---:R-:W-:Y:S01]  /*21e70*/  IMAD R6, R27, -0x60, R2 ;  /* 0xffffffa01b067824 */ /* 0x004fe200078e0202 */
[----:B0-----:R-:W-:Y:S06]  /*21e80*/  @!P0 BRA `(.L_x_3017) ;  /* 0x0000004c00c08947 */ /* 0x001fec0003800000 */
.L_x_3176:
[----:B------:R-:W-:Y:S05]  /*21e90*/  BSYNC B0 ;  /* 0x0000000000007941 */ /* 0x000fea0003800000 */
.L_x_3016:
        /* <DEDUP_REMOVED lines=57> */
.L_x_3190:
        /* <DEDUP_REMOVED lines=11> */
.L_x_3019:
        /* <DEDUP_REMOVED lines=10> */
.L_x_3020:
[----:B------:R-:W-:Y:S01]  /*22380*/  VIADD R28, R28, 0x1 ;  /* 0x000000011c1c7836 */ /* 0x000fe20000000000 */
[----:B------:R1:W-:Y:S04]  /*22390*/  SYNCS.ARRIVE.TRANS64.A1T0 RZ, [R0+URZ+0x2a850], RZ ;  /* 0x02a850ff00ff79a7 */ /* 0x0003e8000810003f */
[----:B------:R-:W-:-:S04]  /*223a0*/  ISETP.NE.AND P0, PT, R28, 0x2, PT ;  /* 0x000000021c00780c */ /* 0x000fc80003f05270 */
[----:B-1----:R-:W-:Y:S02]  /*223b0*/  SEL R0, RZ, 0x1, P0 ;  /* 0x00000001ff007807 */ /* 0x002fe40000000000 */
[----:B------:R-:W-:Y:S02]  /*223c0*/  SEL R28, R28, RZ, P0 ;  /* 0x000000ff1c1c7207 */ /* 0x000fe40000000000 */
[----:B------:R-:W-:-:S07]  /*223d0*/  LOP3.LUT R29, R29, R0, RZ, 0x3c, !PT ;  /* 0x000000001d1d7212 */ /* 0x000fce00078e3cff */
.L_x_2977:
[----:B------:R-:W-:Y:S05]  /*223e0*/  BSYNC B7 ;  /* 0x0000000000077941 */ /* 0x000fea0003800000 */
.L_x_2975:
[----:B------:R-:W-:-:S13]  /*223f0*/  LOP3.LUT P0, RZ, R23, 0x20, RZ, 0xc0, !PT ;  /* 0x0000002017ff7812 */ /* 0x000fda000780c0ff */
[----:B------:R-:W-:Y:S05]  /*22400*/  @!P0 BRA `(.L_x_3021) ;  /* 0x0000000000248947 */ /* 0x000fea0003800000 */
[----:B------:R-:W-:Y:S05]  /*22410*/  WARPSYNC.ALL ;  /* 0x0000000000007948 */ /* 0x000fea0003800000 */
[----:B------:R-:W2:Y:S08]  /*22420*/  S2UR UR5, SR_CgaCtaId ;  /* 0x00000000000579c3 */ /* 0x000eb00000008800 */
[----:B------:R-:W-:Y:S06]  /*22430*/  BAR.SYNC.DEFER_BLOCKING 0x5, 0x180 ;  /* 0x0146000000007b1d */ /* 0x000fec0000010000 */
[----:B------:R-:W-:-:S02]  /*22440*/  UMOV UR4, 0x400 ;  /* 0x0000040000047882 */ /* 0x000fc40000000000 */
[----:B--2---:R-:W-:-:S06]  /*22450*/  ULEA UR4, UR5, UR4, 0x18 ;  /* 0x0000000405047291 */ /* 0x004fcc000f8ec03f */
[----:B------:R-:W-:-:S05]  /*22460*/  MOV R22, UR4 ;  /* 0x0000000400167c02 */ /* 0x000fca0008000f00 */
[----:B------:R2:W3:Y:S01]  /*22470*/  LDS.128 R16, [R22+0x2a8d0] ;  /* 0x02a8d00016107984 */ /* 0x0004e20000000c00 */
[----:B------:R-:W-:Y:S06]  /*22480*/  BAR.ARV 0x4, 0x180 ;  /* 0x0106000000007b1d */ /* 0x000fec0000002000 */
[----:B------:R-:W-:Y:S05]  /*22490*/  BRA `(.L_x_3022) ;  /* 0x0000000800cc7947 */ /* 0x000fea0003800000 */
.L_x_3021:
        /* <DEDUP_REMOVED lines=13> */
[----:B------:R-:W-:Y:S01]  /*22570*/  SHFL.IDX PT, R0, R16, RZ, 0x1f ;  /* 0x00001fff10007589 */ /* 0x000fe200000e0000 */
[C---:B------:R-:W-:Y:S02]  /*22580*/  ISETP.GE.U32.AND P3, PT, R8.reuse, 0x4, PT ;  /* 0x000000040800780c */ /* 0x040fe40003f66070 */
[C---:B------:R-:W-:Y:S01]  /*22590*/  ISETP.GE.U32.AND P4, PT, R8.reuse, 0x8, PT ;  /* 0x000000080800780c */ /* 0x040fe20003f86070 */
[----:B------:R-:W-:Y:S01]  /*225a0*/  SHFL.IDX PT, R4, R16, 0x1, 0x1f ;  /* 0x00201f0010047f89 */ /* 0x000fe200000e0000 */
[C---:B------:R-:W-:Y:S01]  /*225b0*/  ISETP.GE.U32.AND P5, PT, R8.reuse, 0x10, PT ;  /* 0x000000100800780c */ /* 0x040fe20003fa6070 */
[----:B--2---:R-:W-:Y:S01]  /*225c0*/  @!P1 IMAD.MOV.U32 R5, RZ, RZ, R2 ;  /* 0x000000ffff059224 */ /* 0x004fe200078e0002 */
[----:B------:R-:W-:-:S04]  /*225d0*/  ISETP.NE.AND P1, PT, R8, RZ, PT ;  /* 0x000000ff0800720c */ /* 0x000fc80003f25270 */
        /* <DEDUP_REMOVED lines=15> */
[----:B------:R0:W2:Y:S02]  /*226d0*/  SHFL.IDX PT, R14, R2, 0x1f, 0x1f ;  /* 0x03e01f00020e7f89 */ /* 0x0000a400000e0000 */
.L_x_3200:
[----:B------:R-:W-:Y:S02]  /*226e0*/  ULDC UR4, c[0x0][0xc38] ;  /* 0x00030e0000047ab9 */ /* 0x000fe40000000800 */
[----:B------:R-:W-:-:S04]  /*226f0*/  IMAD.U32 R7, RZ, RZ, UR4 ;  /* 0x00000004ff077e24 */ /* 0x000fc8000f8e00ff */
[----:B--2---:R-:W-:-:S05]  /*22700*/  IMAD R14, R14, R7, RZ ;  /* 0x000000070e0e7224 */ /* 0x004fca00078e02ff */
[----:B------:R-:W-:-:S04]  /*22710*/  IADD3 R9, R4, R14, RZ ;  /* 0x0000000e04097210 */ /* 0x000fc80007ffe0ff */
[----:B------:R-:W-:-:S13]  /*22720*/  ISETP.GT.AND P6, PT, R9, R0, PT ;  /* 0x000000000900720c */ /* 0x000fda0003fc4270 */
[----:B------:R-:W-:Y:S05]  /*22730*/  @P6 BRA `(.L_x_3024) ;  /* 0x00000000009c6947 */ /* 0x000fea0003800000 */
.L_x_3029:
[----:B0-----:R-:W0:Y:S01]  /*22740*/  LDC R2, c[0x0][0xc3c] ;  /* 0x00030f00ff027b82 */ /* 0x001e220000000800 */
[----:B------:R-:W-:-:S05]  /*22750*/  VIADD R19, R19, 0x1f ;  /* 0x0000001f13137836 */ /* 0x000fca0000000000 */
[----:B0-----:R-:W-:-:S13]  /*22760*/  ISETP.GE.AND P6, PT, R19, R2, PT ;  /* 0x000000021300720c */ /* 0x001fda0003fc6270 */
[----:B------:R-:W-:Y:S05]  /*22770*/  @P6 BRA `(.L_x_3025) ;  /* 0x0000000400d06947 */ /* 0x000fea0003800000 */
[----:B------:R-:W0:Y:S01]  /*22780*/  S2R R3, SR_TID.X ;  /* 0x0000000000037919 */ /* 0x000e220000002100 */
        /* <DEDUP_REMOVED lines=9> */
.L_x_3027:
[----:B------:R-:W-:Y:S05]  /*22820*/  BSYNC B0 ;  /* 0x0000000000007941 */ /* 0x000fea0003800000 */
.L_x_3026:
[----:B------:R-:W-:-:S03]  /*22830*/  UMOV UR4, 0xffffffff ;  /* 0xffffffff00047882 */ /* 0x000fc60000000000 */
[----:B------:R-:W-:Y:S05]  /*22840*/  BRA.DIV UR4, `(.L_x_3028) ;  /* 0x0000005204747947 */ /* 0x000fea000b800000 */
[----:B-----5:R-:W2:Y:S02]  /*22850*/  SHFL.UP PT, R14, R5, 0x1, RZ ;  /* 0x04200000050e7989 */ /* 0x020ea400000e00ff */
[----:B--2---:R-:W-:-:S04]  /*22860*/  SEL R14, R14, RZ, P1 ;  /* 0x000000ff0e0e7207 */ /* 0x004fc80000800000 */
        /* <DEDUP_REMOVED lines=14> */
.L_x_3208:
[----:B------:R-:W-:Y:S02]  /*22950*/  ULDC UR4, c[0x0][0xc38] ;  /* 0x00030e0000047ab9 */ /* 0x000fe40000000800 */
[----:B------:R-:W-:-:S04]  /*22960*/  IMAD.U32 R7, RZ, RZ, UR4 ;  /* 0x00000004ff077e24 */ /* 0x000fc8000f8e00ff */
[----:B--2---:R-:W-:-:S05]  /*22970*/  IMAD R14, R14, R7, RZ ;  /* 0x000000070e0e7224 */ /* 0x004fca00078e02ff */
[----:B------:R-:W-:-:S04]  /*22980*/  IADD3 R9, R14, R9, RZ ;  /* 0x000000090e097210 */ /* 0x000fc80007ffe0ff */
[----:B------:R-:W-:-:S13]  /*22990*/  ISETP.GT.AND P6, PT, R9, R0, PT ;  /* 0x000000000900720c */ /* 0x000fda0003fc4270 */
[----:B------:R-:W-:Y:S05]  /*229a0*/  @!P6 BRA `(.L_x_3029) ;  /* 0xfffffffc0064e947 */ /* 0x000fea000383ffff */
.L_x_3024:
        /* <DEDUP_REMOVED lines=8> */
.L_x_3212:
[----:B------:R-:W-:Y:S02]  /*22a30*/  ISETP.NE.AND P0, PT, R3, RZ, PT ;  /* 0x000000ff0300720c */ /* 0x000fe40003f05270 */
[----:B------:R-:W-:-:S11]  /*22a40*/  MOV R14, RZ ;  /* 0x000000ff000e7202 */ /* 0x000fd60000000f00 */
[----:B------:R-:W-:Y:S05]  /*22a50*/  @!P0 BRA `(.L_x_3031) ;  /* 0x0000000000108947 */ /* 0x000fea0003800000 */
[----:B------:R-:W-:Y:S01]  /*22a60*/  UMOV UR4, 0xffffffff ;  /* 0xffffffff00047882 */ /* 0x000fe20000000000 */
[----:B------:R-:W-:Y:S02]  /*22a70*/  VIADD R12, R4, 0xffffffff ;  /* 0xffffffff040c7836 */ /* 0x000fe40000000000 */
[----:B------:R-:W-:Y:S05]  /*22a80*/  BRA.DIV UR4, `(.L_x_3032) ;  /* 0x0000005204e87947 */ /* 0x000fea000b800000 */
[----:B------:R4:W0:Y:S02]  /*22a90*/  SHFL.IDX PT, R14, R2, R12, 0x1f ;  /* 0x00001f0c020e7589 */ /* 0x00082400000e0000 */
.L_x_3031:
[----:B0---4-:R-:W0:Y:S01]  /*22aa0*/  LDC.64 R2, c[0x0][0xc90] ;  /* 0x00032400ff027b82 */ /* 0x011e220000000a00 */
[----:B------:R-:W-:-:S05]  /*22ab0*/  IADD3 R19, R4, R19, RZ ;  /* 0x0000001304137210 */ /* 0x000fca0007ffe0ff */
[----:B0-----:R-:W-:-:S05]  /*22ac0*/  IMAD.WIDE R2, R19, 0x4, R2 ;  /* 0x0000000413027825 */ /* 0x001fca00078e0202 */
[----:B------:R0:W2:Y:S01]  /*22ad0*/  LDG.E R6, desc[UR60][R2.64] ;  /* 0x0000003c02067981 */ /* 0x0000a2000c1e1900 */
[----:B------:R-:W-:Y:S02]  /*22ae0*/  IMAD R16, R14, R7, R16 ;  /* 0x000000070e107224 */ /* 0x000fe400078e0210 */
[----:B0-----:R-:W-:Y:S02]  /*22af0*/  IMAD.MOV.U32 R2, RZ, RZ, RZ ;  /* 0x000000ffff027224 */ /* 0x001fe400078e00ff */
[----:B--23--:R-:W-:-:S05]  /*22b00*/  IMAD R4, R5, R6, RZ ;  /* 0x0000000605047224 */ /* 0x00cfca00078e02ff */
[----:B------:R-:W-:-:S04]  /*22b10*/  IABS R8, R4 ;  /* 0x0000000400087213 */ /* 0x000fc80000000000 */
[----:B-1----:R-:W0:Y:S08]  /*22b20*/  I2F.RP R10, R8 ;  /* 0x00000008000a7306 */ /* 0x002e300000209400 */
[----:B0-----:R-:W0:Y:S02]  /*22b30*/  MUFU.RCP R10, R10 ;  /* 0x0000000a000a7308 */ /* 0x001e240000001000 */
[----:B0-----:R-:W-:-:S06]  /*22b40*/  VIADD R11, R10, 0xffffffe ;  /* 0x0ffffffe0a0b7836 */ /* 0x001fcc0000000000 */
[----:B------:R-:W0:Y:S02]  /*22b50*/  F2I.FTZ.U32.TRUNC.NTZ R3, R11 ;  /* 0x0000000b00037305 */ /* 0x000e24000021f000 */
[----:B0-----:R-:W-:-:S05]  /*22b60*/  IADD3 R9, RZ, -R3, RZ ;  /* 0x80000003ff097210 */ /* 0x001fca0007ffe0ff */
[----:B------:R-:W-:-:S04]  /*22b70*/  IMAD R9, R9, R8, RZ ;  /* 0x0000000809097224 */ /* 0x000fc800078e02ff */
[----:B------:R-:W-:Y:S01]  /*22b80*/  IMAD.HI.U32 R2, R3, R9, R2 ;  /* 0x0000000903027227 */ /* 0x000fe200078e0002 */
[----:B------:R-:W-:Y:S02]  /*22b90*/  IADD3 R9, R0, -R16, RZ ;  /* 0x8000001000097210 */ /* 0x000fe40007ffe0ff */
[----:B------:R-:W-:Y:S02]  /*22ba0*/  IABS R0, R4 ;  /* 0x0000000400007213 */ /* 0x000fe40000000000 */
[----:B------:R-:W-:-:S03]  /*22bb0*/  IABS R3, R9 ;  /* 0x0000000900037213 */ /* 0x000fc60000000000 */
[----:B------:R-:W-:Y:S02]  /*22bc0*/  IMAD.MOV R0, RZ, RZ, -R0 ;  /* 0x000000ffff007224 */ /* 0x000fe400078e0a00 */
        /* <DEDUP_REMOVED lines=9> */
[----:B------:R-:W-:-:S05]  /*22c60*/  @P0 IADD3 R2, R2, 0x1, RZ ;  /* 0x0000000102020810 */ /* 0x000fca0007ffe0ff */
[----:B------:R-:W-:Y:S01]  /*22c70*/  @!P2 IMAD.MOV R2, RZ, RZ, -R2 ;  /* 0x000000ffff02a224 */ /* 0x000fe200078e0a02 */
[----:B------:R-:W-:-:S05]  /*22c80*/  @!P1 LOP3.LUT R2, RZ, R4, RZ, 0x33, !PT ;  /* 0x00000004ff029212 */ /* 0x000fca00078e33ff */
[----:B------:R-:W-:Y:S01]  /*22c90*/  IMAD R0, R6, R2, RZ ;  /* 0x0000000206007224 */ /* 0x000fe200078e02ff */
[----:B------:R-:W-:-:S04]  /*22ca0*/  IADD3 R2, -R2, RZ, RZ ;  /* 0x000000ff02027210 */ /* 0x000fc80007ffe1ff */
[----:B------:R-:W-:Y:S01]  /*22cb0*/  IADD3 R3, -R0, RZ, RZ ;  /* 0x000000ff00037210 */ /* 0x000fe20007ffe1ff */
[----:B------:R-:W-:-:S03]  /*22cc0*/  IMAD R9, R4, R2, R9 ;  /* 0x0000000204097224 */ /* 0x000fc600078e0209 */
[----:B------:R-:W-:-:S04]  /*22cd0*/  VIADDMNMX R6, R3, R7, R6, PT ;  /* 0x0000000703067246 */ /* 0x000fc80003800106 */
[-C--:B------:R-:W-:Y:S02]  /*22ce0*/  IABS R7, R6.reuse ;  /* 0x0000000600077213 */ /* 0x080fe40000000000 */
[----:B------:R-:W-:Y:S02]  /*22cf0*/  IABS R4, R6 ;  /* 0x0000000600047213 */ /* 0x000fe40000000000 */
[----:B------:R-:W0:Y:S03]  /*22d00*/  I2F.RP R8, R7 ;  /* 0x0000000700087306 */ /* 0x000e260000209400 */
[----:B------:R-:W-:-:S05]  /*22d10*/  IMAD.MOV R4, RZ, RZ, -R4 ;  /* 0x000000ffff047224 */ /* 0x000fca00078e0a04 */
[----:B0-----:R-:W0:Y:S02]  /*22d20*/  MUFU.RCP R8, R8 ;  /* 0x0000000800087308 */ /* 0x001e240000001000 */
[----:B0-----:R-:W-:-:S06]  /*22d30*/  VIADD R3, R8, 0xffffffe ;  /* 0x0ffffffe08037836 */ /* 0x001fcc0000000000 */
[----:B------:R-:W0:Y:S02]  /*22d40*/  F2I.FTZ.U32.TRUNC.NTZ R3, R3 ;  /* 0x0000000300037305 */ /* 0x000e24000021f000 */
[----:B0-----:R-:W-:-:S04]  /*22d50*/  IMAD.MOV R2, RZ, RZ, -R3 ;  /* 0x000000ffff027224 */ /* 0x001fc800078e0a03 */
[----:B------:R-:W-:Y:S01]  /*22d60*/  IMAD R11, R2, R7, RZ ;  /* 0x00000007020b7224 */ /* 0x000fe200078e02ff */
[----:B------:R-:W-:-:S05]  /*22d70*/  MOV R2, RZ ;  /* 0x000000ff00027202 */ /* 0x000fca0000000f00 */
[----:B------:R-:W-:Y:S01]  /*22d80*/  IMAD.HI.U32 R2, R3, R11, R2 ;  /* 0x0000000b03027227 */ /* 0x000fe200078e0002 */
[----:B------:R-:W-:Y:S02]  /*22d90*/  IABS R11, R9 ;  /* 0x00000009000b7213 */ /* 0x000fe40000000000 */
[C---:B------:R-:W-:Y:S02]  /*22da0*/  LOP3.LUT R3, R9.reuse, R6, RZ, 0x3c, !PT ;  /* 0x0000000609037212 */ /* 0x040fe400078e3cff */
[----:B------:R-:W-:Y:S01]  /*22db0*/  IADD3 R9, R9, R0, RZ ;  /* 0x0000000009097210 */ /* 0x000fe20007ffe0ff */
[----:B------:R-:W-:Y:S01]  /*22dc0*/  IMAD.HI.U32 R2, R2, R11, RZ ;  /* 0x0000000b02027227 */ /* 0x000fe200078e00ff */
[----:B------:R-:W-:-:S03]  /*22dd0*/  ISETP.GE.AND P2, PT, R3, RZ, PT ;  /* 0x000000ff0300720c */ /* 0x000fc60003f46270 */
[----:B------:R-:W-:-:S05]  /*22de0*/  IMAD R4, R2, R4, R11 ;  /* 0x0000000402047224 */ /* 0x000fca00078e020b */
[----:B------:R-:W-:-:S13]  /*22df0*/  ISETP.GT.U32.AND P1, PT, R7, R4, PT ;  /* 0x000000040700720c */ /* 0x000fda0003f24070 */
[-C--:B------:R-:W-:Y:S01]  /*22e00*/  @!P1 IADD3 R4, R4, -R7.reuse, RZ ;  /* 0x8000000704049210 */ /* 0x080fe20007ffe0ff */
[----:B------:R-:W-:Y:S01]  /*22e10*/  @!P1 VIADD R2, R2, 0x1 ;  /* 0x0000000102029836 */ /* 0x000fe20000000000 */
[----:B------:R-:W-:Y:S02]  /*22e20*/  ISETP.NE.AND P1, PT, R6, RZ, PT ;  /* 0x000000ff0600720c */ /* 0x000fe40003f25270 */
[----:B------:R-:W-:-:S13]  /*22e30*/  ISETP.GE.U32.AND P0, PT, R4, R7, PT ;  /* 0x000000070400720c */ /* 0x000fda0003f06070 */
[----:B------:R-:W-:-:S05]  /*22e40*/  @P0 IADD3 R2, R2, 0x1, RZ ;  /* 0x0000000102020810 */ /* 0x000fca0007ffe0ff */
[----:B------:R-:W-:Y:S01]  /*22e50*/  @!P2 IMAD.MOV R2, RZ, RZ, -R2 ;  /* 0x000000ffff02a224 */ /* 0x000fe200078e0a02 */
[----:B------:R-:W-:Y:S01]  /*22e60*/  @!P1 LOP3.LUT R2, RZ, R6, RZ, 0x33, !PT ;  /* 0x00000006ff029212 */ /* 0x000fe200078e33ff */
[----:B------:R-:W-:-:S04]  /*22e70*/  IMAD.MOV R6, RZ, RZ, -R6 ;  /* 0x000000ffff067224 */ /* 0x000fc800078e0a06 */
[----:B------:R-:W-:Y:S01]  /*22e80*/  IMAD R18, R2, R6, R9 ;  /* 0x0000000602127224 */ /* 0x000fe200078e0209 */
[----:B------:R-:W-:-:S04]  /*22e90*/  LOP3.LUT R2, RZ, R2, RZ, 0x33, !PT ;  /* 0x00000002ff027212 */ /* 0x000fc800078e33ff */
[----:B------:R-:W-:Y:S01]  /*22ea0*/  IADD3 R17, R5, R2, RZ ;  /* 0x0000000205117210 */ /* 0x000fe20007ffe0ff */
[----:B------:R-:W-:Y:S06]  /*22eb0*/  BRA `(.L_x_3033) ;  /* 0x00000000001c7947 */ /* 0x000fec0003800000 */
.L_x_3025:
[----:B------:R-:W-:Y:S01]  /*22ec0*/  UMOV UR4, URZ ;  /* 0x0000003f00047c82 */ /* 0x000fe20008000000 */
[----:B------:R-:W-:Y:S01]  /*22ed0*/  UMOV UR5, URZ ;  /* 0x0000003f00057c82 */ /* 0x000fe20008000000 */
[----:B------:R-:W-:Y:S01]  /*22ee0*/  ULDC UR6, c[0x0][0xc3c] ;  /* 0x00030f0000067ab9 */ /* 0x000fe20000000800 */
[----:B------:R-:W-:Y:S01]  /*22ef0*/  IMAD.MOV.U32 R16, RZ, RZ, R0 ;  /* 0x000000ffff107224 */ /* 0x000fe200078e0000 */
[----:B------:R-:W-:Y:S01]  /*22f00*/  MOV R17, UR4 ;  /* 0x0000000400117c02 */ /* 0x000fe20008000f00 */
[----:B------:R-:W-:Y:S01]  /*22f10*/  IMAD.U32 R18, RZ, RZ, UR5 ;  /* 0x00000005ff127e24 */ /* 0x000fe2000f8e00ff */
[----:B------:R-:W-:-:S07]  /*22f20*/  MOV R19, UR6 ;  /* 0x0000000600137c02 */ /* 0x000fce0008000f00 */
.L_x_3033:
        /* <DEDUP_REMOVED lines=10> */
.L_x_3022:
[----:B------:R-:W-:Y:S02]  /*22fd0*/  ULDC UR4, c[0x0][0xc3c] ;  /* 0x00030f0000047ab9 */ /* 0x000fe40000000800 */
[----:B---3--:R-:W-:-:S13]  /*22fe0*/  ISETP.GE.AND P0, PT, R19, UR4, PT ;  /* 0x0000000413007c0c */ /* 0x008fda000bf06270 */
[----:B------:R-:W-:Y:S05]  /*22ff0*/  @!P0 BRA `(.L_x_3034) ;  /* 0xffffffa000b48947 */ /* 0x000fea000383ffff */
[----:B------:R-:W-:Y:S05]  /*23000*/  BSYNC B8 ;  /* 0x0000000000087941 */ /* 0x000fea0003800000 */
.L_x_2933:
[----:B------:R-:W3:Y:S01]  /*23010*/  LDL.LU R0, [R1+0x28] ;  /* 0x0000280001007983 */ /* 0x000ee20000300800 */
[----:B------:R-:W-:Y:S01]  /*23020*/  BSSY B0, `(.L_x_3035) ;  /* 0x000000b000007945 */ /* 0x000fe20003800000 */
[----:B------:R-:W4:Y:S01]  /*23030*/  S2R R5, SR_CgaCtaId ;  /* 0x0000000000057919 */ /* 0x000f220000008800 */
[----:B---3--:R-:W-:-:S05]  /*23040*/  VIADD R0, R0, 0x1 ;  /* 0x0000000100007836 */ /* 0x008fca0000000000 */
[----:B0-----:R-:W-:-:S04]  /*23050*/  LEA.HI R2, R0, R0, RZ, 0x1 ;  /* 0x0000000000027211 */ /* 0x001fc800078f08ff */
[----:B------:R-:W-:Y:S02]  /*23060*/  LOP3.LUT R3, R2, 0xfffffffe, RZ, 0xc0, !PT ;  /* 0xfffffffe02037812 */ /* 0x000fe400078ec0ff */
[----:B------:R-:W-:Y:S02]  /*23070*/  MOV R2, 0x400 ;  /* 0x0000040000027802 */ /* 0x000fe40000000f00 */
[----:B------:R-:W-:Y:S02]  /*23080*/  IADD3 R0, R0, -R3, RZ ;  /* 0x8000000300007210 */ /* 0x000fe40007ffe0ff */
[----:B----4-:R-:W-:Y:S02]  /*23090*/  LEA R5, R5, R2, 0x18 ;  /* 0x0000000205057211 */ /* 0x010fe400078ec0ff */
[----:B------:R-:W-:-:S04]  /*230a0*/  SHF.L.U32 R0, R0, 0x1f, RZ ;  /* 0x0000001f00007819 */ /* 0x000fc800000006ff */
[----:B------:R-:W0:Y:S02]  /*230b0*/  SYNCS.PHASECHK.TRANS64.TRYWAIT P0, [R5+URZ+0x2a820], R0 ;  /* 0x02a82000050075a7 */ /* 0x000e24000800017f */
[----:B0-----:R-:W-:Y:S05]  /*230c0*/  @!P0 BRA `(.L_x_3036) ;  /* 0x0000004c007c8947 */ /* 0x001fea0003800000 */
.L_x_3215:
[----:B------:R-:W-:Y:S05]  /*230d0*/  BSYNC B0 ;  /* 0x0000000000007941 */ /* 0x000fea0003800000 */
.L_x_3035:
[----:B------:R-:W-:-:S03]  /*230e0*/  UMOV UR4, 0xffffffff ;  /* 0xffffffff00047882 */ /* 0x000fc60000000000 */
[----:B------:R-:W-:Y:S05]  /*230f0*/  BRA.DIV UR4, `(.L_x_3037) ;  /* 0x0000004e04847947 */ /* 0x000fea000b800000 */
[----:B0-----:R-:W0:Y:S02]  /*23100*/  S2R R0, SR_TID.X ;  /* 0x0000000000007919 */ /* 0x001e240000002100 */
[----:B0-----:R-:W-:-:S04]  /*23110*/  SHF.R.U32.HI R0, RZ, 0x5, R0 ;  /* 0x00000005ff007819 */ /* 0x001fc80000011600 */
[----:B------:R-:W-:-:S05]  /*23120*/  LOP3.LUT R0, R0, 0x3, RZ, 0xc0, !PT ;  /* 0x0000000300007812 */ /* 0x000fca00078ec0ff */
[----:B------:R0:W3:Y:S02]  /*23130*/  SHFL.IDX PT, R14, R0, RZ, 0x1f ;  /* 0x00001fff000e7589 */ /* 0x0000e400000e0000 */
.L_x_3218:
[----:B---3--:R-:W-:-:S13]  /*23140*/  ISETP.NE.AND P0, PT, R14, RZ, PT ;  /* 0x000000ff0e00720c */ /* 0x008fda0003f05270 */
[----:B------:R-:W-:Y:S05]  /*23150*/  @P0 BRA `(.L_x_2687) ;  /* 0x0000000000900947 */ /* 0x000fea0003800000 */
[----:B------:R-:W-:-:S03]  /*23160*/  UMOV UR4, 0xffffffff ;  /* 0xffffffff00047882 */ /* 0x000fc60000000000 */
[----:B------:R-:W-:Y:S05]  /*23170*/  BRA.DIV UR4, `(.L_x_3038) ;  /* 0x0000004e04987947 */ /* 0x000fea000b800000 */
[----:B------:R-:W-:-:S13]  /*23180*/  ELECT P6, URZ, PT ;  /* 0x00000000003f782f */ /* 0x000fda00038c0000 */
.L_x_3221:
        /* <DEDUP_REMOVED lines=8> */
.L_x_3039:
[C---:B------:R-:W-:Y:S01]  /*23210*/  LEA R3, R28.reuse, R5, 0x3 ;  /* 0x000000051c037211 */ /* 0x040fe200078e18ff */
[----:B------:R-:W-:Y:S01]  /*23220*/  VIADD R28, R28, 0x1 ;  /* 0x000000011c1c7836 */ /* 0x000fe20000000000 */
[----:B------:R-:W-:-:S04]  /*23230*/  SHF.L.U32 R2, R29, 0x1f, RZ ;  /* 0x0000001f1d027819 */ /* 0x000fc800000006ff */
[----:B------:R-:W0:Y:S01]  /*23240*/  SYNCS.PHASECHK.TRANS64.TRYWAIT P1, [R3+URZ+0x2a840], R2 ;  /* 0x02a84002030075a7 */ /* 0x000e22000802017f */
[----:B------:R-:W-:-:S04]  /*23250*/  ISETP.NE.AND P2, PT, R28, 0x2, PT ;  /* 0x000000021c00780c */ /* 0x000fc80003f45270 */
[----:B------:R-:W-:Y:S01]  /*23260*/  SEL R0, RZ, 0x1, P2 ;  /* 0x00000001ff007807 */ /* 0x000fe20001000000 */
[----:B0-----:R-:W-:Y:S08]  /*23270*/  @!P1 BRA `(.L_x_3040) ;  /* 0x0000004c00789947 */ /* 0x001ff00003800000 */
.L_x_3222:
[----:B------:R-:W-:Y:S02]  /*23280*/  SEL R28, R28, RZ, P2 ;  /* 0x000000ff1c1c7207 */ /* 0x000fe40001000000 */
[----:B------:R-:W-:Y:S01]  /*23290*/  LOP3.LUT R0, R29, R0, RZ, 0x3c, !PT ;  /* 0x000000001d007212 */ /* 0x000fe200078e3cff */
[----:B------:R-:W-:Y:S06]  /*232a0*/  @!P0 BRA `(.L_x_3041) ;  /* 0x0000000000048947 */ /* 0x000fec0003800000 */
[----:B------:R-:W-:Y:S01]  /*232b0*/  BPT.TRAP 0x1 ;  /* 0x000000040000795c */ /* 0x000fe20000300000 */
.L_x_3041:
[----:B------:R-:W-:Y:S02]  /*232c0*/  LEA R5, R28, R5, 0x3 ;  /* 0x000000051c057211 */ /* 0x000fe400078e18ff */
[----:B------:R-:W-:-:S04]  /*232d0*/  SHF.L.U32 R0, R0, 0x1f, RZ ;  /* 0x0000001f00007819 */ /* 0x000fc800000006ff */
[----:B------:R-:W3:Y:S02]  /*232e0*/  SYNCS.PHASECHK.TRANS64.TRYWAIT P1, [R5+URZ+0x2a840], R0 ;  /* 0x02a84000050075a7 */ /* 0x000ee4000802017f */
[----:B---3--:R-:W-:Y:S05]  /*232f0*/  @!P1 BRA `(.L_x_3042) ;  /* 0x0000004c006c9947 */ /* 0x008fea0003800000 */
.L_x_3223:
[----:B------:R-:W-:Y:S05]  /*23300*/  @!P0 BRA `(.L_x_3043) ;  /* 0x0000000000048947 */ /* 0x000fea0003800000 */
[----:B------:R-:W-:Y:S01]  /*23310*/  BPT.TRAP 0x1 ;  /* 0x000000040000795c */ /* 0x000fe20000300000 */
.L_x_3043:
[----:B------:R-:W4:Y:S02]  /*23320*/  SYNCS.PHASECHK.TRANS64.TRYWAIT P1, [R3+URZ+0x2a860], R2 ;  /* 0x02a86002030075a7 */ /* 0x000f24000802017f */
[----:B----4-:R-:W-:Y:S05]  /*23330*/  @!P1 BRA `(.L_x_3044) ;  /* 0x0000004c00709947 */ /* 0x010fea0003800000 */
.L_x_3224:
[----:B------:R-:W-:Y:S05]  /*23340*/  @!P0 BRA `(.L_x_3045) ;  /* 0x0000000000048947 */ /* 0x000fea0003800000 */
[----:B------:R-:W-:Y:S01]  /*23350*/  BPT.TRAP 0x1 ;  /* 0x000000040000795c */ /* 0x000fe20000300000 */
.L_x_3045:
[----:B------:R0:W0:Y:S02]  /*23360*/  SYNCS.PHASECHK.TRANS64.TRYWAIT P0, [R5+URZ+0x2a860], R0 ;  /* 0x02a86000050075a7 */ /* 0x000024000800017f */
[----:B0-----:R-:W-:Y:S05]  /*23370*/  @!P0 NANOSLEEP.SYNCS 0x989680 ;  /* 0x009896800000895d */ /* 0x001fea0003900000 */
[----:B------:R-:W0:Y:S02]  /*23380*/  @!P0 SYNCS.PHASECHK.TRANS64 P0, [R5+URZ+0x2a860], R0 ;  /* 0x02a86000050085a7 */ /* 0x000e24000800007f */
[----:B0-----:R-:W-:Y:S05]  /*23390*/  @!P0 BRA `(.L_x_3045) ;  /* 0xfffffffc00f08947 */ /* 0x001fea000383ffff */
.L_x_2687:
[----:B------:R-:W-:Y:S05]  /*233a0*/  BSYNC B9 ;  /* 0x0000000000097941 */ /* 0x000fea0003800000 */
.L_x_2684:
[----:B------:R-:W-:Y:S05]  /*233b0*/  EXIT ;  /* 0x000000000000794d */ /* 0x000fea0003800000 */
.L_x_2705:
[----:B0-----:R0:W1:Y:S02]  /*233c0*/  SYNCS.PHASECHK.TRANS64.TRYWAIT P6, [R86+URZ+0x2a890], R87 ;  /* 0x02a89057560075a7 */ /* 0x00106400080c017f */
[----:B-1----:R-:W-:Y:S05]  /*233d0*/  @!P6 NANOSLEEP.SYNCS 0x989680 ;  /* 0x009896800000e95d */ /* 0x002fea0003900000 */
[----:B------:R-:W1:Y:S02]  /*233e0*/  @!P6 SYNCS.PHASECHK.TRANS64 P6, [R86+URZ+0x2a890], R87 ;  /* 0x02a890575600e5a7 */ /* 0x000e6400080c007f */
[----:B-1----:R-:W-:Y:S05]  /*233f0*/  @!P6 BRA `(.L_x_2705) ;  /* 0xfffffffc00f0e947 */ /* 0x002fea000383ffff */
[----:B------:R-:W-:Y:S05]  /*23400*/  BRA `(.L_x_3046) ;  /* 0xfffffe0000c07947 */ /* 0x000fea000383ffff */
.L_x_2706:
        /* <DEDUP_REMOVED lines=8> */
.L_x_3048:
[----:B------:R-:W-:Y:S05]  /*23490*/  BSYNC B1 ;  /* 0x0000000000017941 */ /* 0x000fea0003800000 */
.L_x_3047:
        /* <DEDUP_REMOVED lines=8> */
.L_x_3049:
[----:B------:R-:W-:Y:S01]  /*23520*/  MOV R11, R14 ;  /* 0x0000000e000b7202 */ /* 0x000fe20000000f00 */
[----:B------:R-:W-:Y:S06]  /*23530*/  BRA `(.L_x_3050) ;  /* 0xfffffe0000887947 */ /* 0x000fec000383ffff */
.L_x_2731:
[----:B------:R-:W-:Y:S01]  /*23540*/  BSSY B1, `(.L_x_3051) ;  /* 0x0000008000017945 */ /* 0x000fe20003800000 */
[----:B0---4-:R-:W-:Y:S01]  /*23550*/  IMAD.MOV.U32 R13, RZ, RZ, R117 ;  /* 0x000000ffff0d7224 */ /* 0x011fe200078e0075 */
[----:B------:R-:W-:Y:S01]  /*23560*/  MOV R12, 0x1 ;  /* 0x00000001000c7802 */ /* 0x000fe20000000f00 */
[----:B---3--:R-:W-:Y:S01]  /*23570*/  IMAD.MOV.U32 R11, RZ, RZ, 0x1c1f ;  /* 0x00001c1fff0b7424 */ /* 0x008fe200078e00ff */
[----:B------:R-:W-:-:S07]  /*23580*/  MOV R15, 0xffffffff ;  /* 0xffffffff000f7802 */ /* 0x000fce0000000f00 */
[----:B-12---:R-:W-:Y:S05]  /*23590*/  WARPSYNC.COLLECTIVE R15, `(.L_x_3052) ;  /* 0x000000000f087348 */ /* 0x006fea0003c00000 */
[----:B------:R0:W3:Y:S02]  /*235a0*/  SHFL.IDX P6, R14, R13, R12, R11 ;  /* 0x0000000c0d0e7389 */ /* 0x0000e400000c000b */
[----:B0123--:R-:W-:Y:S01]  /*235b0*/  ENDCOLLECTIVE ;  /* 0x000000000000791b */ /* 0x00ffe20003800000 */
.L_x_3052:
[----:B------:R-:W-:Y:S05]  /*235c0*/  BSYNC B1 ;  /* 0x0000000000017941 */ /* 0x000fea0003800000 */
.L_x_3051:
[----:B------:R-:W-:Y:S01]  /*235d0*/  MOV R13, R118 ;  /* 0x00000076000d7202 */ /* 0x000fe20000000f00 */
[----:B------:R-:W-:Y:S01]  /*235e0*/  IMAD.MOV.U32 R12, RZ, RZ, 0x1 ;  /* 0x00000001ff0c7424 */ /* 0x000fe200078e00ff */
[----:B------:R-:W-:Y:S01]  /*235f0*/  MOV R11, 0x1c1f ;  /* 0x00001c1f000b7802 */ /* 0x000fe20000000f00 */
[----:B------:R-:W-:Y:S02]  /*23600*/  IMAD.MOV.U32 R15, RZ, RZ, -0x1 ;  /* 0xffffffffff0f7424 */ /* 0x000fe400078e00ff */
[----:B------:R-:W-:-:S07]  /*23610*/  IMAD.MOV.U32 R117, RZ, RZ, R14 ;  /* 0x000000ffff757224 */ /* 0x000fce00078e000e */
[----:B------:R-:W-:Y:S05]  /*23620*/  WARPSYNC.COLLECTIVE R15, `(.L_x_3053) ;  /* 0x000000000f087348 */ /* 0x000fea0003c00000 */
[----:B------:R0:W1:Y:S02]  /*23630*/  SHFL.IDX P6, R14, R13, R12, R11 ;  /* 0x0000000c0d0e7389 */ /* 0x00006400000c000b */
[----:B01----:R-:W-:Y:S01]  /*23640*/  ENDCOLLECTIVE ;  /* 0x000000000000791b */ /* 0x003fe20003800000 */
.L_x_3053:
[----:B------:R-:W-:Y:S01]  /*23650*/  MOV R118, R14 ;  /* 0x0000000e00767202 */ /* 0x000fe20000000f00 */
[----:B------:R-:W-:Y:S06]  /*23660*/  BRA `(.L_x_3054) ;  /* 0xfffffe1400c07947 */ /* 0x000fec000383ffff */
.L_x_2761:
[----:B-1----:R1:W2:Y:S02]  /*23670*/  SYNCS.PHASECHK.TRANS64.TRYWAIT P6, [R86+URZ+0x2a890], R87 ;  /* 0x02a89057560075a7 */ /* 0x0022a400080c017f */
[----:B--2---:R-:W-:Y:S05]  /*23680*/  @!P6 NANOSLEEP.SYNCS 0x989680 ;  /* 0x009896800000e95d */ /* 0x004fea0003900000 */
[----:B------:R-:W2:Y:S02]  /*23690*/  @!P6 SYNCS.PHASECHK.TRANS64 P6, [R86+URZ+0x2a890], R87 ;  /* 0x02a890575600e5a7 */ /* 0x000ea400080c007f */
[----:B--2---:R-:W-:Y:S05]  /*236a0*/  @!P6 BRA `(.L_x_2761) ;  /* 0xfffffffc00f0e947 */ /* 0x004fea000383ffff */
[----:B------:R-:W-:Y:S05]  /*236b0*/  BRA `(.L_x_3055) ;  /* 0xfffffe3400847947 */ /* 0x000fea000383ffff */
.L_x_2762:
[----:B------:R-:W-:Y:S01]  /*236c0*/  BSSY B1, `(.L_x_3056) ;  /* 0x0000008000017945 */ /* 0x000fe20003800000 */
[----:B------:R-:W-:Y:S01]  /*236d0*/  IMAD.MOV.U32 R13, RZ, RZ, R117 ;  /* 0x000000ffff0d7224 */ /* 0x000fe200078e0075 */
[----:B------:R-:W-:Y:S01]  /*236e0*/  MOV R12, RZ ;  /* 0x000000ff000c7202 */ /* 0x000fe20000000f00 */
[----:B------:R-:W-:Y:S01]  /*236f0*/  IMAD.MOV.U32 R11, RZ, RZ, 0x1c1f ;  /* 0x00001c1fff0b7424 */ /* 0x000fe200078e00ff */
[----:B------:R-:W-:-:S07]  /*23700*/  MOV R15, 0xffffffff ;  /* 0xffffffff000f7802 */ /* 0x000fce0000000f00 */
[----:B-1----:R-:W-:Y:S05]  /*23710*/  WARPSYNC.COLLECTIVE R15, `(.L_x_3057) ;  /* 0x000000000f087348 */ /* 0x002fea0003c00000 */
[----:B------:R0:W2:Y:S02]  /*23720*/  SHFL.IDX P6, R14, R13, R12, R11 ;  /* 0x0000000c0d0e7389 */ /* 0x0000a400000c000b */
[----:B012---:R-:W-:Y:S01]  /*23730*/  ENDCOLLECTIVE ;  /* 0x000000000000791b */ /* 0x007fe20003800000 */
.L_x_3057:
[----:B------:R-:W-:Y:S05]  /*23740*/  BSYNC B1 ;  /* 0x0000000000017941 */ /* 0x000fea0003800000 */
.L_x_3056:
        /* <DEDUP_REMOVED lines=8> */
.L_x_3058:
[----:B------:R-:W-:Y:S01]  /*237d0*/  MOV R11, R14 ;  /* 0x0000000e000b7202 */ /* 0x000fe20000000f00 */
[----:B------:R-:W-:Y:S06]  /*237e0*/  BRA `(.L_x_3059) ;  /* 0xfffffe3400507947 */ /* 0x000fec000383ffff */
.L_x_2775:
[----:B------:R-:W-:Y:S01]  /*237f0*/  BSSY B1, `(.L_x_3060) ;  /* 0x0000008000017945 */ /* 0x000fe20003800000 */
[----:B--234-:R-:W-:Y:S01]  /*23800*/  IMAD.MOV.U32 R13, RZ, RZ, R117 ;  /* 0x000000ffff0d7224 */ /* 0x01cfe200078e0075 */
[----:B------:R-:W-:Y:S01]  /*23810*/  MOV R12, 0x1 ;  /* 0x00000001000c7802 */ /* 0x000fe20000000f00 */
[----:B------:R-:W-:Y:S01]  /*23820*/  IMAD.MOV.U32 R11, RZ, RZ, 0x1c1f ;  /* 0x00001c1fff0b7424 */ /* 0x000fe200078e00ff */
[----:B------:R-:W-:-:S07]  /*23830*/  MOV R15, 0xffffffff ;  /* 0xffffffff000f7802 */ /* 0x000fce0000000f00 */
[----:B01----:R-:W-:Y:S05]  /*23840*/  WARPSYNC.COLLECTIVE R15, `(.L_x_3061) ;  /* 0x000000000f087348 */ /* 0x003fea0003c00000 */
[----:B------:R2:W3:Y:S02]  /*23850*/  SHFL.IDX P6, R14, R13, R12, R11 ;  /* 0x0000000c0d0e7389 */ /* 0x0004e400000c000b */
[----:B0123--:R-:W-:Y:S01]  /*23860*/  ENDCOLLECTIVE ;  /* 0x000000000000791b */ /* 0x00ffe20003800000 */
.L_x_3061:
[----:B------:R-:W-:Y:S05]  /*23870*/  BSYNC B1 ;  /* 0x0000000000017941 */ /* 0x000fea0003800000 */
.L_x_3060:
        /* <DEDUP_REMOVED lines=8> */
.L_x_3062:
[----:B------:R-:W-:Y:S01]  /*23900*/  MOV R118, R14 ;  /* 0x0000000e00767202 */ /* 0x000fe20000000f00 */
[----:B------:R-:W-:Y:S06]  /*23910*/  BRA `(.L_x_3063) ;  /* 0xfffffe4800d87947 */ /* 0x000fec000383ffff */
.L_x_2788:
[----:B0-----:R0:W1:Y:S02]  /*23920*/  SYNCS.PHASECHK.TRANS64.TRYWAIT P4, [R86+URZ+0x2a890], R87 ;  /* 0x02a89057560075a7 */ /* 0x001064000808017f */
[----:B-1----:R-:W-:Y:S05]  /*23930*/  @!P4 NANOSLEEP.SYNCS 0x989680 ;  /* 0x009896800000c95d */ /* 0x002fea0003900000 */
[----:B------:R-:W1:Y:S02]  /*23940*/  @!P4 SYNCS.PHASECHK.TRANS64 P4, [R86+URZ+0x2a890], R87 ;  /* 0x02a890575600c5a7 */ /* 0x000e64000808007f */
[----:B-1----:R-:W-:Y:S05]  /*23950*/  @!P4 BRA `(.L_x_2788) ;  /* 0xfffffffc00f0c947 */ /* 0x002fea000383ffff */
[----:B------:R-:W-:Y:S05]  /*23960*/  BRA `(.L_x_3064) ;  /* 0xfffffe6000707947 */ /* 0x000fea000383ffff */
.L_x_2789:
        /* <DEDUP_REMOVED lines=8> */
.L_x_3066:
[----:B------:R-:W-:Y:S05]  /*239f0*/  BSYNC B1 ;  /* 0x0000000000017941 */ /* 0x000fea0003800000 */
.L_x_3065:
        /* <DEDUP_REMOVED lines=8> */
.L_x_3067:
[----:B------:R-:W-:Y:S01]  /*23a80*/  MOV R36, R14 ;  /* 0x0000000e00247202 */ /* 0x000fe20000000f00 */
[----:B------:R-:W-:Y:S06]  /*23a90*/  BRA `(.L_x_3068) ;  /* 0xfffffe6000947947 */ /* 0x000fec000383ffff */
.L_x_2792:
[----:B------:R-:W-:Y:S01]  /*23aa0*/  BSSY B1, `(.L_x_3069) ;  /* 0x0000008000017945 */ /* 0x000fe20003800000 */
[----:B----4-:R-:W-:Y:S01]  /*23ab0*/  IMAD.MOV.U32 R13, RZ, RZ, R39 ;  /* 0x000000ffff0d7224 */ /* 0x010fe200078e0027 */
[----:B------:R-:W-:Y:S01]  /*23ac0*/  MOV R12, 0x1 ;  /* 0x00000001000c7802 */ /* 0x000fe20000000f00 */
[----:B------:R-:W-:Y:S01]  /*23ad0*/  IMAD.MOV.U32 R11, RZ, RZ, 0x1c1f ;  /* 0x00001c1fff0b7424 */ /* 0x000fe200078e00ff */
[----:B------:R-:W-:-:S07]  /*23ae0*/  MOV R15, 0xffffffff ;  /* 0xffffffff000f7802 */ /* 0x000fce0000000f00 */
[----:B0123--:R-:W-:Y:S05]  /*23af0*/  WARPSYNC.COLLECTIVE R15, `(.L_x_3070) ;  /* 0x000000000f087348 */ /* 0x00ffea0003c00000 */
[----:B------:R4:W0:Y:S02]  /*23b00*/  SHFL.IDX P6, R14, R13, R12, R11 ;  /* 0x0000000c0d0e7389 */ /* 0x00082400000c000b */
[----:B01234-:R-:W-:Y:S01]  /*23b10*/  ENDCOLLECTIVE ;  /* 0x000000000000791b */ /* 0x01ffe20003800000 */
.L_x_3070:
[----:B------:R-:W-:Y:S05]  /*23b20*/  BSYNC B1 ;  /* 0x0000000000017941 */ /* 0x000fea0003800000 */
.L_x_3069:
        /* <DEDUP_REMOVED lines=8> */
.L_x_3071:
[----:B------:R-:W-:Y:S01]  /*23bb0*/  MOV R36, R14 ;  /* 0x0000000e00247202 */ /* 0x000fe20000000f00 */
[----:B------:R-:W-:Y:S06]  /*23bc0*/  BRA `(.L_x_3072) ;  /* 0xfffffe6000f07947 */ /* 0x000fec000383ffff */
.L_x_2796:
[----:B---3--:R3:W0:Y:S02]  /*23bd0*/  SYNCS.PHASECHK.TRANS64.TRYWAIT P0, [R86+URZ+0x2a8b0], R87 ;  /* 0x02a8b057560075a7 */ /* 0x008624000800017f */
[----:B0-----:R-:W-:Y:S05]  /*23be0*/  @!P0 NANOSLEEP.SYNCS 0x989680 ;  /* 0x009896800000895d */ /* 0x001fea0003900000 */
[----:B------:R-:W0:Y:S02]  /*23bf0*/  @!P0 SYNCS.PHASECHK.TRANS64 P0, [R86+URZ+0x2a8b0], R87 ;  /* 0x02a8b057560085a7 */ /* 0x000e24000800007f */
[----:B0-----:R-:W-:Y:S05]  /*23c00*/  @!P0 BRA `(.L_x_2796) ;  /* 0xfffffffc00f08947 */ /* 0x001fea000383ffff */
[----:B------:R-:W-:Y:S05]  /*23c10*/  BRA `(.L_x_3073) ;  /* 0xfffffe6400c87947 */ /* 0x000fea000383ffff */
.L_x_2814:
        /* <DEDUP_REMOVED lines=8> */
.L_x_3075:
[----:B------:R-:W-:Y:S05]  /*23ca0*/  BSYNC B1 ;  /* 0x0000000000017941 */ /* 0x000fea0003800000 */
.L_x_3074:
        /* <DEDUP_REMOVED lines=8> */
.L_x_3076:
[----:B------:R-:W-:Y:S01]  /*23d30*/  IMAD.MOV.U32 R13, RZ, RZ, R8 ;  /* 0x000000ffff0d7224 */ /* 0x000fe200078e0008 */
[----:B------:R-:W-:-:S07]  /*23d40*/  MOV R0, R14 ;  /* 0x0000000e00007202 */ /* 0x000fce0000000f00 */
[----:B------:R-:W-:Y:S05]  /*23d50*/  WARPSYNC.COLLECTIVE R15, `(.L_x_3077) ;  /* 0x000000000f087348 */ /* 0x000fea0003c00000 */
[----:B------:R0:W1:Y:S02]  /*23d60*/  SHFL.IDX P6, R14, R13, R12, R11 ;  /* 0x0000000c0d0e7389 */ /* 0x00006400000c000b */
[----:B01----:R-:W-:Y:S01]  /*23d70*/  ENDCOLLECTIVE ;  /* 0x000000000000791b */ /* 0x003fe20003800000 */
.L_x_3077:
[----:B------:R-:W-:Y:S01]  /*23d80*/  IMAD.MOV.U32 R13, RZ, RZ, R4 ;  /* 0x000000ffff0d7224 */ /* 0x000fe200078e0004 */
[----:B------:R-:W-:-:S07]  /*23d90*/  MOV R5, R14 ;  /* 0x0000000e00057202 */ /* 0x000fce0000000f00 */
[----:B------:R-:W-:Y:S05]  /*23da0*/  WARPSYNC.COLLECTIVE R15, `(.L_x_3078) ;  /* 0x000000000f087348 */ /* 0x000fea0003c00000 */
[----:B------:R0:W1:Y:S02]  /*23db0*/  SHFL.IDX P6, R14, R13, R12, R11 ;  /* 0x0000000c0d0e7389 */ /* 0x00006400000c000b */
[----:B01----:R-:W-:Y:S01]  /*23dc0*/  ENDCOLLECTIVE ;  /* 0x000000000000791b */ /* 0x003fe20003800000 */
.L_x_3078:
[----:B------:R-:W-:Y:S05]  /*23dd0*/  BRA `(.L_x_3079) ;  /* 0xfffffe74008c7947 */ /* 0x000fea000383ffff */
.L_x_2817:
[----:B------:R-:W-:Y:S01]  /*23de0*/  BSSY B1, `(.L_x_3080) ;  /* 0x0000008000017945 */ /* 0x000fe20003800000 */
[----:B------:R-:W-:Y:S01]  /*23df0*/  MOV R13, R7 ;  /* 0x00000007000d7202 */ /* 0x000fe20000000f00 */
[----:B------:R-:W-:Y:S01]  /*23e00*/  IMAD.MOV.U32 R12, RZ, RZ, 0x1 ;  /* 0x00000001ff0c7424 */ /* 0x000fe200078e00ff */
[----:B------:R-:W-:Y:S01]  /*23e10*/  MOV R11, 0x1c1f ;  /* 0x00001c1f000b7802 */ /* 0x000fe20000000f00 */
[----:B------:R-:W-:-:S07]  /*23e20*/  IMAD.MOV.U32 R15, RZ, RZ, -0x1 ;  /* 0xffffffffff0f7424 */ /* 0x000fce00078e00ff */
[----:B0---4-:R-:W-:Y:S05]  /*23e30*/  WARPSYNC.COLLECTIVE R15, `(.L_x_3081) ;  /* 0x000000000f087348 */ /* 0x011fea0003c00000 */
[----:B----4-:R1:W2:Y:S02]  /*23e40*/  SHFL.IDX P6, R14, R13, R12, R11 ;  /* 0x0000000c0d0e7389 */ /* 0x0102a400000c000b */
[----:B012---:R-:W-:Y:S01]  /*23e50*/  ENDCOLLECTIVE ;  /* 0x000000000000791b */ /* 0x007fe20003800000 */
.L_x_3081:
[----:B------:R-:W-:Y:S05]  /*23e60*/  BSYNC B1 ;  /* 0x0000000000017941 */ /* 0x000fea0003800000 */
.L_x_3080:
        /* <DEDUP_REMOVED lines=8> */
.L_x_3082:
[----:B------:R-:W-:Y:S01]  /*23ef0*/  MOV R13, R8 ;  /* 0x00000008000d7202 */ /* 0x000fe20000000f00 */
[----:B------:R-:W-:-:S07]  /*23f00*/  IMAD.MOV.U32 R0, RZ, RZ, R14 ;  /* 0x000000ffff007224 */ /* 0x000fce00078e000e */
[----:B------:R-:W-:Y:S05]  /*23f10*/  WARPSYNC.COLLECTIVE R15, `(.L_x_3083) ;  /* 0x000000000f087348 */ /* 0x000fea0003c00000 */
[----:B------:R0:W1:Y:S02]  /*23f20*/  SHFL.IDX P6, R14, R13, R12, R11 ;  /* 0x0000000c0d0e7389 */ /* 0x00006400000c000b */
[----:B01----:R-:W-:Y:S01]  /*23f30*/  ENDCOLLECTIVE ;  /* 0x000000000000791b */ /* 0x003fe20003800000 */
.L_x_3083:
[----:B------:R-:W-:Y:S01]  /*23f40*/  MOV R13, R4 ;  /* 0x00000004000d7202 */ /* 0x000fe20000000f00 */
[----:B------:R-:W-:-:S07]  /*23f50*/  IMAD.MOV.U32 R5, RZ, RZ, R14 ;  /* 0x000000ffff057224 */ /* 0x000fce00078e000e */
[----:B------:R-:W-:Y:S05]  /*23f60*/  WARPSYNC.COLLECTIVE R15, `(.L_x_3084) ;  /* 0x000000000f087348 */ /* 0x000fea0003c00000 */
[----:B------:R0:W1:Y:S02]  /*23f70*/  SHFL.IDX P6, R14, R13, R12, R11 ;  /* 0x0000000c0d0e7389 */ /* 0x00006400000c000b */
[----:B01----:R-:W-:Y:S01]  /*23f80*/  ENDCOLLECTIVE ;  /* 0x000000000000791b */ /* 0x003fe20003800000 */
.L_x_3084:
[----:B------:R-:W-:Y:S01]  /*23f90*/  IMAD.MOV.U32 R4, RZ, RZ, R14 ;  /* 0x000000ffff047224 */ /* 0x000fe200078e000e */
[----:B------:R-:W-:Y:S06]  /*23fa0*/  BRA `(.L_x_3085) ;  /* 0xfffffe7c00187947 */ /* 0x000fec000383ffff */
.L_x_2821:
[----:B0-----:R0:W1:Y:S02]  /*23fb0*/  SYNCS.PHASECHK.TRANS64.TRYWAIT P0, [R2+URZ+0x2a800], R5 ;  /* 0x02a80005020075a7 */ /* 0x001064000800017f */
[----:B-1----:R-:W-:Y:S05]  /*23fc0*/  @!P0 NANOSLEEP.SYNCS 0x989680 ;  /* 0x009896800000895d */ /* 0x002fea0003900000 */
[----:B------:R-:W1:Y:S02]  /*23fd0*/  @!P0 SYNCS.PHASECHK.TRANS64 P0, [R2+URZ+0x2a800], R5 ;  /* 0x02a80005020085a7 */ /* 0x000e64000800007f */
[----:B-1----:R-:W-:Y:S05]  /*23fe0*/  @!P0 BRA `(.L_x_2821) ;  /* 0xfffffffc00f08947 */ /* 0x002fea000383ffff */
[----:B------:R-:W-:Y:S05]  /*23ff0*/  BRA `(.L_x_3086) ;  /* 0xfffffe8400287947 */ /* 0x000fea000383ffff */
.L_x_2845:
        /* <DEDUP_REMOVED lines=8> */
.L_x_3088:
[----:B------:R-:W-:Y:S05]  /*24080*/  BSYNC B1 ;  /* 0x0000000000017941 */ /* 0x000fea0003800000 */
.L_x_3087:
        /* <DEDUP_REMOVED lines=8> */
.L_x_3089:
[----:B------:R-:W-:Y:S01]  /*24110*/  MOV R13, R21 ;  /* 0x00000015000d7202 */ /* 0x000fe20000000f00 */
[----:B------:R-:W-:-:S07]  /*24120*/  IMAD.MOV.U32 R0, RZ, RZ, R14 ;  /* 0x000000ffff007224 */ /* 0x000fce00078e000e */
[----:B------:R-:W-:Y:S05]  /*24130*/  WARPSYNC.COLLECTIVE R15, `(.L_x_3090) ;  /* 0x000000000f087348 */ /* 0x000fea0003c00000 */
[----:B------:R0:W1:Y:S02]  /*24140*/  SHFL.IDX P6, R14, R13, R12, R11 ;  /* 0x0000000c0d0e7389 */ /* 0x00006400000c000b */
[----:B01----:R-:W-:Y:S01]  /*24150*/  ENDCOLLECTIVE ;  /* 0x000000000000791b */ /* 0x003fe20003800000 */
.L_x_3090:
[----:B------:R-:W-:Y:S01]  /*24160*/  MOV R13, R20 ;  /* 0x00000014000d7202 */ /* 0x000fe20000000f00 */
[----:B------:R-:W-:-:S07]  /*24170*/  IMAD.MOV.U32 R5, RZ, RZ, R14 ;  /* 0x000000ffff057224 */ /* 0x000fce00078e000e */
[----:B------:R-:W-:Y:S05]  /*24180*/  WARPSYNC.COLLECTIVE R15, `(.L_x_3091) ;  /* 0x000000000f087348 */ /* 0x000fea0003c00000 */
[----:B------:R0:W1:Y:S02]  /*24190*/  SHFL.IDX P6, R14, R13, R12, R11 ;  /* 0x0000000c0d0e7389 */ /* 0x00006400000c000b */
[----:B01----:R-:W-:Y:S01]  /*241a0*/  ENDCOLLECTIVE ;  /* 0x000000000000791b */ /* 0x003fe20003800000 */
.L_x_3091:
[----:B------:R-:W-:Y:S05]  /*241b0*/  BRA `(.L_x_3092) ;  /* 0xfffffea400f87947 */ /* 0x000fea000383ffff */
.L_x_2848:
[----:B------:R-:W-:Y:S01]  /*241c0*/  BSSY B1, `(.L_x_3093) ;  /* 0x0000008000017945 */ /* 0x000fe20003800000 */
[----:B------:R-:W-:Y:S01]  /*241d0*/  IMAD.MOV.U32 R13, RZ, RZ, R7 ;  /* 0x000000ffff0d7224 */ /* 0x000fe200078e0007 */
[----:B------:R-:W-:Y:S01]  /*241e0*/  MOV R12, 0x1 ;  /* 0x00000001000c7802 */ /* 0x000fe20000000f00 */
[----:B------:R-:W-:Y:S01]  /*241f0*/  IMAD.MOV.U32 R11, RZ, RZ, 0x1c1f ;  /* 0x00001c1fff0b7424 */ /* 0x000fe200078e00ff */
[----:B------:R-:W-:-:S07]  /*24200*/  MOV R15, 0xffffffff ;  /* 0xffffffff000f7802 */ /* 0x000fce0000000f00 */
[----:B0---4-:R-:W-:Y:S05]  /*24210*/  WARPSYNC.COLLECTIVE R15, `(.L_x_3094) ;  /* 0x000000000f087348 */ /* 0x011fea0003c00000 */
[----:B----4-:R1:W2:Y:S02]  /*24220*/  SHFL.IDX P6, R14, R13, R12, R11 ;  /* 0x0000000c0d0e7389 */ /* 0x0102a400000c000b */
[----:B012---:R-:W-:Y:S01]  /*24230*/  ENDCOLLECTIVE ;  /* 0x000000000000791b */ /* 0x007fe20003800000 */
.L_x_3094:
[----:B------:R-:W-:Y:S05]  /*24240*/  BSYNC B1 ;  /* 0x0000000000017941 */ /* 0x000fea0003800000 */
.L_x_3093:
        /* <DEDUP_REMOVED lines=8> */
.L_x_3095:
[----:B------:R-:W-:Y:S01]  /*242d0*/  IMAD.MOV.U32 R13, RZ, RZ, R21 ;  /* 0x000000ffff0d7224 */ /* 0x000fe200078e0015 */
[----:B------:R-:W-:-:S07]  /*242e0*/  MOV R0, R14 ;  /* 0x0000000e00007202 */ /* 0x000fce0000000f00 */
[----:B------:R-:W-:Y:S05]  /*242f0*/  WARPSYNC.COLLECTIVE R15, `(.L_x_3096) ;  /* 0x000000000f087348 */ /* 0x000fea0003c00000 */
[----:B------:R0:W1:Y:S02]  /*24300*/  SHFL.IDX P6, R14, R13, R12, R11 ;  /* 0x0000000c0d0e7389 */ /* 0x00006400000c000b */
[----:B01----:R-:W-:Y:S01]  /*24310*/  ENDCOLLECTIVE ;  /* 0x000000000000791b */ /* 0x003fe20003800000 */
.L_x_3096:
[----:B------:R-:W-:Y:S01]  /*24320*/  IMAD.MOV.U32 R13, RZ, RZ, R20 ;  /* 0x000000ffff0d7224 */ /* 0x000fe200078e0014 */
[----:B------:R-:W-:-:S07]  /*24330*/  MOV R21, R14 ;  /* 0x0000000e00157202 */ /* 0x000fce0000000f00 */
[----:B------:R-:W-:Y:S05]  /*24340*/  WARPSYNC.COLLECTIVE R15, `(.L_x_3097) ;  /* 0x000000000f087348 */ /* 0x000fea0003c00000 */
[----:B------:R0:W1:Y:S02]  /*24350*/  SHFL.IDX P6, R14, R13, R12, R11 ;  /* 0x0000000c0d0e7389 */ /* 0x00006400000c000b */
[----:B01----:R-:W-:Y:S01]  /*24360*/  ENDCOLLECTIVE ;  /* 0x000000000000791b */ /* 0x003fe20003800000 */
.L_x_3097:
[----:B------:R-:W-:Y:S01]  /*24370*/  MOV R20, R14 ;  /* 0x0000000e00147202 */ /* 0x000fe20000000f00 */
[----:B------:R-:W-:Y:S06]  /*24380*/  BRA `(.L_x_3098) ;  /* 0xfffffeac001c7947 */ /* 0x000fec000383ffff */
.L_x_2852:
[----:B0-----:R0:W1:Y:S02]  /*24390*/  SYNCS.PHASECHK.TRANS64.TRYWAIT P0, [R2+URZ+0x2a800], R21 ;  /* 0x02a80015020075a7 */ /* 0x001064000800017f */
[----:B-1----:R-:W-:Y:S05]  /*243a0*/  @!P0 NANOSLEEP.SYNCS 0x989680 ;  /* 0x009896800000895d */ /* 0x002fea0003900000 */
[----:B------:R-:W1:Y:S02]  /*243b0*/  @!P0 SYNCS.PHASECHK.TRANS64 P0, [R2+URZ+0x2a800], R21 ;  /* 0x02a80015020085a7 */ /* 0x000e64000800007f */
[----:B-1----:R-:W-:Y:S05]  /*243c0*/  @!P0 BRA `(.L_x_2852) ;  /* 0xfffffffc00f08947 */ /* 0x002fea000383ffff */
[----:B------:R-:W-:Y:S05]  /*243d0*/  BRA `(.L_x_3099) ;  /* 0xfffffeb000947947 */ /* 0x000fea000383ffff */
.L_x_2866:
[----:B-1----:R1:W2:Y:S02]  /*243e0*/  SYNCS.PHASECHK.TRANS64.TRYWAIT P1, [R0+URZ+0x2a830], R3 ;  /* 0x02a83003000075a7 */ /* 0x0022a4000802017f */
[----:B--2---:R-:W-:Y:S05]  /*243f0*/  @!P1 NANOSLEEP.SYNCS 0x989680 ;  /* 0x009896800000995d */ /* 0x004fea0003900000 */
[----:B------:R-:W2:Y:S02]  /*24400*/  @!P1 SYNCS.PHASECHK.TRANS64 P1, [R0+URZ+0x2a830], R3 ;  /* 0x02a83003000095a7 */ /* 0x000ea4000802007f */
[----:B--2---:R-:W-:Y:S05]  /*24410*/  @!P1 BRA `(.L_x_2866) ;  /* 0xfffffffc00f09947 */ /* 0x004fea000383ffff */
[----:B------:R-:W-:Y:S05]  /*24420*/  BRA `(.L_x_2865) ;  /* 0xfffffed800307947 */ /* 0x000fea000383ffff */
.L_x_2874:
[----:B-1----:R1:W2:Y:S02]  /*24430*/  SYNCS.PHASECHK.TRANS64.TRYWAIT P2, [R15+URZ+0x2a830], R10 ;  /* 0x02a8300a0f0075a7 */ /* 0x0022a4000804017f */
[----:B--2---:R-:W-:Y:S05]  /*24440*/  @!P2 NANOSLEEP.SYNCS 0x989680 ;  /* 0x009896800000a95d */ /* 0x004fea0003900000 */
[----:B------:R-:W2:Y:S02]  /*24450*/  @!P2 SYNCS.PHASECHK.TRANS64 P2, [R15+URZ+0x2a830], R10 ;  /* 0x02a8300a0f00a5a7 */ /* 0x000ea4000804007f */
[----:B--2---:R-:W-:Y:S05]  /*24460*/  @!P2 BRA `(.L_x_2874) ;  /* 0xfffffffc00f0a947 */ /* 0x004fea000383ffff */
[----:B------:R-:W-:Y:S05]  /*24470*/  BRA `(.L_x_2873) ;  /* 0xffffff00006c7947 */ /* 0x000fea000383ffff */
.L_x_2879:
[----:B-1----:R1:W2:Y:S02]  /*24480*/  SYNCS.PHASECHK.TRANS64.TRYWAIT P2, [R11+URZ+0x2a850], R3 ;  /* 0x02a850030b0075a7 */ /* 0x0022a4000804017f */
[----:B--2---:R-:W-:Y:S05]  /*24490*/  @!P2 NANOSLEEP.SYNCS 0x989680 ;  /* 0x009896800000a95d */ /* 0x004fea0003900000 */
[----:B------:R-:W2:Y:S02]  /*244a0*/  @!P2 SYNCS.PHASECHK.TRANS64 P2, [R11+URZ+0x2a850], R3 ;  /* 0x02a850030b00a5a7 */ /* 0x000ea4000804007f */
[----:B--2---:R-:W-:Y:S05]  /*244b0*/  @!P2 BRA `(.L_x_2879) ;  /* 0xfffffffc00f0a947 */ /* 0x004fea000383ffff */
[----:B------:R-:W-:Y:S05]  /*244c0*/  BRA `(.L_x_2878) ;  /* 0xffffff0c005c7947 */ /* 0x000fea000383ffff */
.L_x_2889:
[----:B-1----:R1:W2:Y:S02]  /*244d0*/  SYNCS.PHASECHK.TRANS64.TRYWAIT P1, [R10+URZ+0x2a830], R11 ;  /* 0x02a8300b0a0075a7 */ /* 0x0022a4000802017f */
[----:B--2---:R-:W-:Y:S05]  /*244e0*/  @!P1 NANOSLEEP.SYNCS 0x989680 ;  /* 0x009896800000995d */ /* 0x004fea0003900000 */
[----:B------:R-:W2:Y:S02]  /*244f0*/  @!P1 SYNCS.PHASECHK.TRANS64 P1, [R10+URZ+0x2a830], R11 ;  /* 0x02a8300b0a0095a7 */ /* 0x000ea4000802007f */
[----:B--2---:R-:W-:Y:S05]  /*24500*/  @!P1 BRA `(.L_x_2889) ;  /* 0xfffffffc00f09947 */ /* 0x004fea000383ffff */
[----:B------:R-:W-:Y:S05]  /*24510*/  BRA `(.L_x_2888) ;  /* 0xffffff2c00987947 */ /* 0x000fea000383ffff */
.L_x_2894:
[----:B-1----:R1:W2:Y:S02]  /*24520*/  SYNCS.PHASECHK.TRANS64.TRYWAIT P1, [R11+URZ+0x2a850], R8 ;  /* 0x02a850080b0075a7 */ /* 0x0022a4000802017f */
[----:B--2---:R-:W-:Y:S05]  /*24530*/  @!P1 NANOSLEEP.SYNCS 0x989680 ;  /* 0x009896800000995d */ /* 0x004fea0003900000 */
[----:B------:R-:W2:Y:S02]  /*24540*/  @!P1 SYNCS.PHASECHK.TRANS64 P1, [R11+URZ+0x2a850], R8 ;  /* 0x02a850080b0095a7 */ /* 0x000ea4000802007f */
[----:B--2---:R-:W-:Y:S05]  /*24550*/  @!P1 BRA `(.L_x_2894) ;  /* 0xfffffffc00f09947 */ /* 0x004fea000383ffff */
[----:B------:R-:W-:Y:S05]  /*24560*/  BRA `(.L_x_2893) ;  /* 0xffffff3800887947 */ /* 0x000fea000383ffff */
.L_x_2902:
[----:B-1----:R1:W2:Y:S02]  /*24570*/  SYNCS.PHASECHK.TRANS64.TRYWAIT P1, [R12+URZ+0x2a850], R3 ;  /* 0x02a850030c0075a7 */ /* 0x0022a4000802017f */
[----:B--2---:R-:W-:Y:S05]  /*24580*/  @!P1 NANOSLEEP.SYNCS 0x989680 ;  /* 0x009896800000995d */ /* 0x004fea0003900000 */
[----:B------:R-:W2:Y:S02]  /*24590*/  @!P1 SYNCS.PHASECHK.TRANS64 P1, [R12+URZ+0x2a850], R3 ;  /* 0x02a850030c0095a7 */ /* 0x000ea4000802007f */
[----:B--2---:R-:W-:Y:S05]  /*245a0*/  @!P1 BRA `(.L_x_2902) ;  /* 0xfffffffc00f09947 */ /* 0x004fea000383ffff */
[----:B------:R-:W-:Y:S05]  /*245b0*/  BRA `(.L_x_2901) ;  /* 0xffffff5400d47947 */ /* 0x000fea000383ffff */
.L_x_2939:
        /* <DEDUP_REMOVED lines=8> */
[----:B-1----:R-:W-:Y:S05]  /*24640*/  WARPSYNC.COLLECTIVE R15, `(.L_x_3101) ;  /* 0x000000000f087348 */ /* 0x002fea0003c00000 */
[----:B------:R0:W2:Y:S02]  /*24650*/  SHFL.IDX P6, R14, R13, R12, R11 ;  /* 0x0000000c0d0e7389 */ /* 0x0000a400000c000b */
[----:B012---:R-:W-:Y:S01]  /*24660*/  ENDCOLLECTIVE ;  /* 0x000000000000791b */ /* 0x007fe20003800000 */
.L_x_3101:
[----:B------:R-:W-:Y:S05]  /*24670*/  BSYNC B1 ;  /* 0x0000000000017941 */ /* 0x000fea0003800000 */
.L_x_3100:
[----:B------:R-:W-:Y:S05]  /*24680*/  BRA `(.L_x_3102) ;  /* 0xffffff9000f47947 */ /* 0x000fea000383ffff */
.L_x_2941:
[----:B------:R-:W-:Y:S01]  /*24690*/  BSSY B1, `(.L_x_3103) ;  /* 0x0000006000017945 */ /* 0x000fe20003800000 */
[----:B------:R-:W-:-:S07]  /*246a0*/  IMAD.MOV.U32 R15, RZ, RZ, -0x1 ;  /* 0xffffffffff0f7424 */ /* 0x000fce00078e00ff */
[----:B01----:R-:W-:Y:S05]  /*246b0*/  WARPSYNC.COLLECTIVE R15, `(.L_x_3104) ;  /* 0x000000000f0c7348 */ /* 0x003fea0003c00000 */
[----:B------:R-:W-:Y:S02]  /*246c0*/  ELECT P6, UR62, PT ;  /* 0x00000000003e782f */ /* 0x000fe400038c0000 */
[----:B------:R-:W-:Y:S01]  /*246d0*/  MOV R14, UR62 ;  /* 0x0000003e000e7c02 */ /* 0x000fe20008000f00 */
[----:B01----:R-:W-:Y:S10]  /*246e0*/  ENDCOLLECTIVE ;  /* 0x000000000000791b */ /* 0x003ff40003800000 */
.L_x_3104:
[----:B------:R-:W-:Y:S05]  /*246f0*/  BSYNC B1 ;  /* 0x0000000000017941 */ /* 0x000fea0003800000 */
.L_x_3103:
[----:B------:R-:W-:Y:S05]  /*24700*/  BRA `(.L_x_2940) ;  /* 0xffffff9000ec7947 */ /* 0x000fea000383ffff */
.L_x_2943:
[----:B0-----:R0:W2:Y:S02]  /*24710*/  SYNCS.PHASECHK.TRANS64.TRYWAIT P0, [R22+URZ+0x2a820], R7 ;  /* 0x02a82007160075a7 */ /* 0x0010a4000800017f */
[----:B--2---:R-:W-:Y:S05]  /*24720*/  @!P0 NANOSLEEP.SYNCS 0x989680 ;  /* 0x009896800000895d */ /* 0x004fea0003900000 */
[----:B------:R-:W2:Y:S02]  /*24730*/  @!P0 SYNCS.PHASECHK.TRANS64 P0, [R22+URZ+0x2a820], R7 ;  /* 0x02a82007160085a7 */ /* 0x000ea4000800007f */
[----:B--2---:R-:W-:Y:S05]  /*24740*/  @!P0 BRA `(.L_x_2943) ;  /* 0xfffffffc00f08947 */ /* 0x004fea000383ffff */
[----:B------:R-:W-:Y:S05]  /*24750*/  BRA `(.L_x_3105) ;  /* 0xffffff9000fc7947 */ /* 0x000fea000383ffff */
.L_x_2947:
[----:B-1----:R1:W2:Y:S02]  /*24760*/  SYNCS.PHASECHK.TRANS64.TRYWAIT P0, [R11+URZ+0x2a8a0], R10 ;  /* 0x02a8a00a0b0075a7 */ /* 0x0022a4000800017f */
[----:B--2---:R-:W-:Y:S05]  /*24770*/  @!P0 NANOSLEEP.SYNCS 0x989680 ;  /* 0x009896800000895d */ /* 0x004fea0003900000 */
[----:B------:R-:W2:Y:S02]  /*24780*/  @!P0 SYNCS.PHASECHK.TRANS64 P0, [R11+URZ+0x2a8a0], R10 ;  /* 0x02a8a00a0b0085a7 */ /* 0x000ea4000800007f */
[----:B--2---:R-:W-:Y:S05]  /*24790*/  @!P0 BRA `(.L_x_2947) ;  /* 0xfffffffc00f08947 */ /* 0x004fea000383ffff */
[----:B------:R-:W-:Y:S05]  /*247a0*/  BRA `(.L_x_3106) ;  /* 0xffffff9400147947 */ /* 0x000fea000383ffff */
.L_x_2954:
[----:B0-----:R0:W2:Y:S02]  /*247b0*/  SYNCS.PHASECHK.TRANS64.TRYWAIT P0, [R11+URZ+0x2a8c0], R10 ;  /* 0x02a8c00a0b0075a7 */ /* 0x0010a4000800017f */
[----:B--2---:R-:W-:Y:S05]  /*247c0*/  @!P0 NANOSLEEP.SYNCS 0x989680 ;  /* 0x009896800000895d */ /* 0x004fea0003900000 */
[----:B------:R-:W2:Y:S02]  /*247d0*/  @!P0 SYNCS.PHASECHK.TRANS64 P0, [R11+URZ+0x2a8c0], R10 ;  /* 0x02a8c00a0b0085a7 */ /* 0x000ea4000800007f */
[----:B--2---:R-:W-:Y:S05]  /*247e0*/  @!P0 BRA `(.L_x_2954) ;  /* 0xfffffffc00f08947 */ /* 0x004fea000383ffff */
[----:B------:R-:W-:Y:S05]  /*247f0*/  BRA `(.L_x_3107) ;  /* 0xffffff98000c7947 */ /* 0x000fea000383ffff */
.L_x_2962:
[----:B-1----:R1:W2:Y:S02]  /*24800*/  SYNCS.PHASECHK.TRANS64.TRYWAIT P1, [R10+URZ+0x2a8a0], R9 ;  /* 0x02a8a0090a0075a7 */ /* 0x0022a4000802017f */
[----:B--2---:R-:W-:Y:S05]  /*24810*/  @!P1 NANOSLEEP.SYNCS 0x989680 ;  /* 0x009896800000995d */ /* 0x004fea0003900000 */
[----:B------:R-:W2:Y:S02]  /*24820*/  @!P1 SYNCS.PHASECHK.TRANS64 P1, [R10+URZ+0x2a8a0], R9 ;  /* 0x02a8a0090a0095a7 */ /* 0x000ea4000802007f */
[----:B--2---:R-:W-:Y:S05]  /*24830*/  @!P1 BRA `(.L_x_2962) ;  /* 0xfffffffc00f09947 */ /* 0x004fea000383ffff */
[----:B------:R-:W-:Y:S05]  /*24840*/  BRA `(.L_x_3108) ;  /* 0xffffff9c00087947 */ /* 0x000fea000383ffff */
.L_x_2969:
[----:B0-----:R0:W2:Y:S02]  /*24850*/  SYNCS.PHASECHK.TRANS64.TRYWAIT P1, [R10+URZ+0x2a8c0], R9 ;  /* 0x02a8c0090a0075a7 */ /* 0x0010a4000802017f */
[----:B--2---:R-:W-:Y:S05]  /*24860*/  @!P1 NANOSLEEP.SYNCS 0x989680 ;  /* 0x009896800000995d */ /* 0x004fea0003900000 */
[----:B------:R-:W2:Y:S02]  /*24870*/  @!P1 SYNCS.PHASECHK.TRANS64 P1, [R10+URZ+0x2a8c0], R9 ;  /* 0x02a8c0090a0095a7 */ /* 0x000ea4000802007f */
[----:B--2---:R-:W-:Y:S05]  /*24880*/  @!P1 BRA `(.L_x_2969) ;  /* 0xfffffffc00f09947 */ /* 0x004fea000383ffff */
[----:B------:R-:W-:Y:S05]  /*24890*/  BRA `(.L_x_3109) ;  /* 0xffffff9c00fc7947 */ /* 0x000fea000383ffff */
.L_x_2983:
        /* <DEDUP_REMOVED lines=11> */
.L_x_3111:
[----:B------:R-:W-:Y:S05]  /*24950*/  BSYNC B0 ;  /* 0x0000000000007941 */ /* 0x000fea0003800000 */
.L_x_3110:
[----:B------:R-:W-:Y:S05]  /*24960*/  BRA `(.L_x_3112) ;  /* 0xffffffac003c7947 */ /* 0x000fea000383ffff */
.L_x_2986:
[----:B0-----:R0:W1:Y:S02]  /*24970*/  SYNCS.PHASECHK.TRANS64.TRYWAIT P0, [R7+URZ+0x2a840], R2 ;  /* 0x02a84002070075a7 */ /* 0x001064000800017f */
[----:B-1----:R-:W-:Y:S05]  /*24980*/  @!P0 NANOSLEEP.SYNCS 0x989680 ;  /* 0x009896800000895d */ /* 0x002fea0003900000 */
[----:B------:R-:W1:Y:S02]  /*24990*/  @!P0 SYNCS.PHASECHK.TRANS64 P0, [R7+URZ+0x2a840], R2 ;  /* 0x02a84002070085a7 */ /* 0x000e64000800007f */
[----:B-1----:R-:W-:Y:S05]  /*249a0*/  @!P0 BRA `(.L_x_2986) ;  /* 0xfffffffc00f08947 */ /* 0x002fea000383ffff */
[----:B------:R-:W-:Y:S05]  /*249b0*/  BRA `(.L_x_3113) ;  /* 0xffffffac00987947 */ /* 0x000fea000383ffff */
.L_x_2987:
        /* <DEDUP_REMOVED lines=8> */
.L_x_3115:
[----:B------:R-:W-:Y:S05]  /*24a40*/  BSYNC B0 ;  /* 0x0000000000007941 */ /* 0x000fea0003800000 */
.L_x_3114:
        /* <DEDUP_REMOVED lines=9> */
.L_x_3116:
[----:B------:R-:W-:Y:S01]  /*24ae0*/  MOV R13, R0 ;  /* 0x00000000000d7202 */ /* 0x000fe20000000f00 */
[----:B------:R-:W-:Y:S02]  /*24af0*/  IMAD.MOV.U32 R12, RZ, RZ, 0x1 ;  /* 0x00000001ff0c7424 */ /* 0x000fe400078e00ff */
[----:B------:R-:W-:-:S07]  /*24b00*/  IMAD.MOV.U32 R3, RZ, RZ, R14 ;  /* 0x000000ffff037224 */ /* 0x000fce00078e000e */
[----:B------:R-:W-:Y:S05]  /*24b10*/  WARPSYNC.COLLECTIVE R15, `(.L_x_3117) ;  /* 0x000000000f087348 */ /* 0x000fea0003c00000 */
[----:B------:R0:W1:Y:S02]  /*24b20*/  SHFL.IDX P6, R14, R13, R12, R11 ;  /* 0x0000000c0d0e7389 */ /* 0x00006400000c000b */
[----:B01----:R-:W-:Y:S01]  /*24b30*/  ENDCOLLECTIVE ;  /* 0x000000000000791b */ /* 0x003fe20003800000 */
.L_x_3117:
        /* <DEDUP_REMOVED lines=17> */
.L_x_3118:
[----:B------:R-:W-:Y:S01]  /*24c50*/  @P1 LEA R8, R5, R22, 0x1 ;  /* 0x0000001605081211 */ /* 0x000fe200078e08ff */
[----:B------:R-:W-:Y:S01]  /*24c60*/  IMAD.MOV.U32 R13, RZ, RZ, R0 ;  /* 0x000000ffff0d7224 */ /* 0x000fe200078e0000 */
[----:B------:R-:W-:Y:S02]  /*24c70*/  MOV R12, 0x2 ;  /* 0x00000002000c7802 */ /* 0x000fe40000000f00 */
[----:B------:R-:W-:-:S07]  /*24c80*/  MOV R3, R14 ;  /* 0x0000000e00037202 */ /* 0x000fce0000000f00 */
[----:B------:R-:W-:Y:S05]  /*24c90*/  WARPSYNC.COLLECTIVE R15, `(.L_x_3119) ;  /* 0x000000000f087348 */ /* 0x000fea0003c00000 */
[----:B------:R0:W1:Y:S02]  /*24ca0*/  SHFL.IDX P6, R14, R13, R12, R11 ;  /* 0x0000000c0d0e7389 */ /* 0x00006400000c000b */
[----:B01----:R-:W-:Y:S01]  /*24cb0*/  ENDCOLLECTIVE ;  /* 0x000000000000791b */ /* 0x003fe20003800000 */
.L_x_3119:
        /* <DEDUP_REMOVED lines=17> */
.L_x_3120:
[----:B------:R-:W-:Y:S01]  /*24dd0*/  @P1 IMAD R8, R5, 0x2, R22 ;  /* 0x0000000205081824 */ /* 0x000fe200078e0216 */
[----:B------:R-:W-:Y:S01]  /*24de0*/  MOV R13, R0 ;  /* 0x00000000000d7202 */ /* 0x000fe20000000f00 */
[----:B------:R-:W-:Y:S02]  /*24df0*/  IMAD.MOV.U32 R12, RZ, RZ, 0x3 ;  /* 0x00000003ff0c7424 */ /* 0x000fe400078e00ff */
[----:B------:R-:W-:-:S07]  /*24e00*/  IMAD.MOV.U32 R3, RZ, RZ, R14 ;  /* 0x000000ffff037224 */ /* 0x000fce00078e000e */
[----:B------:R-:W-:Y:S05]  /*24e10*/  WARPSYNC.COLLECTIVE R15, `(.L_x_3121) ;  /* 0x000000000f087348 */ /* 0x000fea0003c00000 */
[----:B------:R0:W1:Y:S02]  /*24e20*/  SHFL.IDX P6, R14, R13, R12, R11 ;  /* 0x0000000c0d0e7389 */ /* 0x00006400000c000b */
[----:B01----:R-:W-:Y:S01]  /*24e30*/  ENDCOLLECTIVE ;  /* 0x000000000000791b */ /* 0x003fe20003800000 */
.L_x_3121:
        /* <DEDUP_REMOVED lines=17> */
.L_x_3122:
[----:B------:R-:W-:Y:S01]  /*24f50*/  @P1 LEA R8, R5, R22, 0x1 ;  /* 0x0000001605081211 */ /* 0x000fe200078e08ff */
[----:B------:R-:W-:Y:S01]  /*24f60*/  IMAD.MOV.U32 R13, RZ, RZ, R0 ;  /* 0x000000ffff0d7224 */ /* 0x000fe200078e0000 */
[----:B------:R-:W-:Y:S02]  /*24f70*/  MOV R12, 0x4 ;  /* 0x00000004000c7802 */ /* 0x000fe40000000f00 */
[----:B------:R-:W-:-:S07]  /*24f80*/  MOV R3, R14 ;  /* 0x0000000e00037202 */ /* 0x000fce0000000f00 */
[----:B------:R-:W-:Y:S05]  /*24f90*/  WARPSYNC.COLLECTIVE R15, `(.L_x_3123) ;  /* 0x000000000f087348 */ /* 0x000fea0003c00000 */
[----:B------:R0:W1:Y:S02]  /*24fa0*/  SHFL.IDX P6, R14, R13, R12, R11 ;  /* 0x0000000c0d0e7389 */ /* 0x00006400000c000b */
[----:B01----:R-:W-:Y:S01]  /*24fb0*/  ENDCOLLECTIVE ;  /* 0x000000000000791b */ /* 0x003fe20003800000 */
.L_x_3123:
        /* <DEDUP_REMOVED lines=17> */
.L_x_3124:
[----:B------:R-:W-:Y:S01]  /*250d0*/  @P1 IMAD R8, R5, 0x2, R22 ;  /* 0x0000000205081824 */ /* 0x000fe200078e0216 */
[----:B------:R-:W-:Y:S01]  /*250e0*/  MOV R13, R0 ;  /* 0x00000000000d7202 */ /* 0x000fe20000000f00 */
[----:B------:R-:W-:Y:S02]  /*250f0*/  IMAD.MOV.U32 R12, RZ, RZ, 0x5 ;  /* 0x00000005ff0c7424 */ /* 0x000fe400078e00ff */
[----:B------:R-:W-:-:S07]  /*25100*/  IMAD.MOV.U32 R3, RZ, RZ, R14 ;  /* 0x000000ffff037224 */ /* 0x000fce00078e000e */
[----:B------:R-:W-:Y:S05]  /*25110*/  WARPSYNC.COLLECTIVE R15, `(.L_x_3125) ;  /* 0x000000000f087348 */ /* 0x000fea0003c00000 */
[----:B------:R0:W1:Y:S02]  /*25120*/  SHFL.IDX P6, R14, R13, R12, R11 ;  /* 0x0000000c0d0e7389 */ /* 0x00006400000c000b */
[----:B01----:R-:W-:Y:S01]  /*25130*/  ENDCOLLECTIVE ;  /* 0x000000000000791b */ /* 0x003fe20003800000 */
.L_x_3125:
        /* <DEDUP_REMOVED lines=14> */
.L_x_3126:
[----:B------:R-:W-:Y:S01]  /*25220*/  @!PT LDS RZ, [RZ] ;  /* 0x00000000fffff984 */ /* 0x000fe20000000800 */
[----:B------:R-:W-:Y:S01]  /*25230*/  @!PT LDS RZ, [RZ] ;  /* 0x00000000fffff984 */ /* 0x000fe20000000800 */
[----:B------:R-:W-:Y:S01]  /*25240*/  @!PT LDS RZ, [RZ] ;  /* 0x00000000fffff984 */ /* 0x000fe20000000800 */
[----:B------:R-:W-:Y:S04]  /*25250*/  @P1 LDGSTS.E.BYPASS.LTC128B.128 [R8+0x1d400], desc[UR60][R2.64+0x80], !P3 ;  /* 0x1d40008002081fae */ /* 0x000fe8000d901d7c */
[----:B------:R0:W-:Y:S02]  /*25260*/  @P1 LDGSTS.E.BYPASS.LTC128B.128 [R8+0x20400], desc[UR60][R2.64+0x100], !P2 ;  /* 0x2040010002081fae */ /* 0x0001e4000d101d7c */
[----:B0-----:R-:W-:Y:S01]  /*25270*/  MOV R2, R14 ;  /* 0x0000000e00027202 */ /* 0x001fe20000000f00 */
[----:B------:R-:W-:Y:S06]  /*25280*/  BRA `(.L_x_3127) ;  /* 0xffffffa800e87947 */ /* 0x000fec000383ffff */
.L_x_2992:
[----:B------:R-:W-:Y:S01]  /*25290*/  IMAD.MOV.U32 R13, RZ, RZ, R4 ;  /* 0x000000ffff0d7224 */ /* 0x000fe200078e0004 */
[----:B------:R-:W-:Y:S01]  /*252a0*/  MOV R12, RZ ;  /* 0x000000ff000c7202 */ /* 0x000fe20000000f00 */
[----:B------:R-:W-:Y:S01]  /*252b0*/  IMAD.MOV.U32 R11, RZ, RZ, 0x181f ;  /* 0x0000181fff0b7424 */ /* 0x000fe200078e00ff */
[----:B------:R-:W-:Y:S01]  /*252c0*/  MOV R15, 0xffffffff ;  /* 0xffffffff000f7802 */ /* 0x000fe20000000f00 */
[----:B-----5:R-:W-:Y:S01]  /*252d0*/  IMAD R5, R10, R7, RZ ;  /* 0x000000070a057224 */ /* 0x020fe200078e02ff */
[----:B------:R-:W-:-:S07]  /*252e0*/  LEA R17, R17, R9, 0x7 ;  /* 0x0000000911117211 */ /* 0x000fce00078e38ff */
[----:B------:R-:W-:Y:S05]  /*252f0*/  WARPSYNC.COLLECTIVE R15, `(.L_x_3128) ;  /* 0x000000000f087348 */ /* 0x000fea0003c00000 */
[----:B------:R0:W1:Y:S02]  /*25300*/  SHFL.IDX P6, R14, R13, R12, R11 ;  /* 0x0000000c0d0e7389 */ /* 0x00006400000c000b */
[----:B01----:R-:W-:Y:S01]  /*25310*/  ENDCOLLECTIVE ;  /* 0x000000000000791b */ /* 0x003fe20003800000 */
.L_x_3128:
[----:B------:R-:W-:Y:S02]  /*25320*/  ISETP.GE.AND P1, PT, R17, R5, PT ;  /* 0x000000051100720c */ /* 0x000fe40003f26270 */
[----:B------:R-:W-:Y:S01]  /*25330*/  MOV R13, R0 ;  /* 0x00000000000d7202 */ /* 0x000fe20000000f00 */
[----:B------:R-:W-:-:S10]  /*25340*/  IMAD.MOV.U32 R2, RZ, RZ, R14 ;  /* 0x000000ffff027224 */ /* 0x000fd400078e000e */
[----:B------:R-:W-:Y:S05]  /*25350*/  WARPSYNC.COLLECTIVE R15, `(.L_x_3129) ;  /* 0x000000000f087348 */ /* 0x000fea0003c00000 */
[----:B------:R0:W1:Y:S02]  /*25360*/  SHFL.IDX P6, R14, R13, R12, R11 ;  /* 0x0000000c0d0e7389 */ /* 0x00006400000c000b */
[----:B01----:R-:W-:Y:S01]  /*25370*/  ENDCOLLECTIVE ;  /* 0x000000000000791b */ /* 0x003fe20003800000 */
.L_x_3129:
[----:B------:R-:W-:Y:S01]  /*25380*/  MOV R13, R4 ;  /* 0x00000004000d7202 */ /* 0x000fe20000000f00 */
[----:B------:R-:W-:Y:S02]  /*25390*/  IMAD.MOV.U32 R12, RZ, RZ, 0x1 ;  /* 0x00000001ff0c7424 */ /* 0x000fe400078e00ff */
[----:B------:R-:W-:-:S07]  /*253a0*/  IMAD.MOV.U32 R3, RZ, RZ, R14 ;  /* 0x000000ffff037224 */ /* 0x000fce00078e000e */
[----:B------:R-:W-:Y:S05]  /*253b0*/  WARPSYNC.COLLECTIVE R15, `(.L_x_3130) ;  /* 0x000000000f087348 */ /* 0x000fea0003c00000 */
[----:B------:R0:W1:Y:S02]  /*253c0*/  SHFL.IDX P6, R14, R13, R12, R11 ;  /* 0x0000000c0d0e7389 */ /* 0x00006400000c000b */
[----:B01----:R-:W-:Y:S01]  /*253d0*/  ENDCOLLECTIVE ;  /* 0x000000000000791b */ /* 0x003fe20003800000 */
.L_x_3130:
        /* <DEDUP_REMOVED lines=16> */
.L_x_3131:
[----:B------:R-:W-:Y:S01]  /*254e0*/  IMAD.MOV.U32 R13, RZ, RZ, R4 ;  /* 0x000000ffff0d7224 */ /* 0x000fe200078e0004 */
[----:B------:R-:W-:Y:S02]  /*254f0*/  MOV R12, 0x2 ;  /* 0x00000002000c7802 */ /* 0x000fe40000000f00 */
[----:B------:R-:W-:-:S07]  /*25500*/  MOV R3, R14 ;  /* 0x0000000e00037202 */ /* 0x000fce0000000f00 */
[----:B------:R-:W-:Y:S05]  /*25510*/  WARPSYNC.COLLECTIVE R15, `(.L_x_3132) ;  /* 0x000000000f087348 */ /* 0x000fea0003c00000 */
[----:B------:R0:W1:Y:S02]  /*25520*/  SHFL.IDX P6, R14, R13, R12, R11 ;  /* 0x0000000c0d0e7389 */ /* 0x00006400000c000b */
[----:B01----:R-:W-:Y:S01]  /*25530*/  ENDCOLLECTIVE ;  /* 0x000000000000791b */ /* 0x003fe20003800000 */
.L_x_3132:
        /* <DEDUP_REMOVED lines=17> */
.L_x_3133:
[----:B------:R-:W-:Y:S01]  /*25650*/  MOV R13, R4 ;  /* 0x00000004000d7202 */ /* 0x000fe20000000f00 */
[----:B------:R-:W-:Y:S02]  /*25660*/  IMAD.MOV.U32 R12, RZ, RZ, 0x3 ;  /* 0x00000003ff0c7424 */ /* 0x000fe400078e00ff */
[----:B------:R-:W-:-:S07]  /*25670*/  IMAD.MOV.U32 R3, RZ, RZ, R14 ;  /* 0x000000ffff037224 */ /* 0x000fce00078e000e */
[----:B------:R-:W-:Y:S05]  /*25680*/  WARPSYNC.COLLECTIVE R15, `(.L_x_3134) ;  /* 0x000000000f087348 */ /* 0x000fea0003c00000 */
[----:B------:R0:W1:Y:S02]  /*25690*/  SHFL.IDX P6, R14, R13, R12, R11 ;  /* 0x0000000c0d0e7389 */ /* 0x00006400000c000b */
[----:B01----:R-:W-:Y:S01]  /*256a0*/  ENDCOLLECTIVE ;  /* 0x000000000000791b */ /* 0x003fe20003800000 */
.L_x_3134:
        /* <DEDUP_REMOVED lines=17> */
.L_x_3135:
[----:B------:R-:W-:Y:S01]  /*257c0*/  IMAD.MOV.U32 R13, RZ, RZ, R4 ;  /* 0x000000ffff0d7224 */ /* 0x000fe200078e0004 */
[----:B------:R-:W-:Y:S02]  /*257d0*/  MOV R12, 0x4 ;  /* 0x00000004000c7802 */ /* 0x000fe40000000f00 */
[----:B------:R-:W-:-:S07]  /*257e0*/  MOV R3, R14 ;  /* 0x0000000e00037202 */ /* 0x000fce0000000f00 */
[----:B------:R-:W-:Y:S05]  /*257f0*/  WARPSYNC.COLLECTIVE R15, `(.L_x_3136) ;  /* 0x000000000f087348 */ /* 0x000fea0003c00000 */
[----:B------:R0:W1:Y:S02]  /*25800*/  SHFL.IDX P6, R14, R13, R12, R11 ;  /* 0x0000000c0d0e7389 */ /* 0x00006400000c000b */
[----:B01----:R-:W-:Y:S01]  /*25810*/  ENDCOLLECTIVE ;  /* 0x000000000000791b */ /* 0x003fe20003800000 */
.L_x_3136:
        /* <DEDUP_REMOVED lines=17> */
.L_x_3137:
[----:B------:R-:W-:Y:S01]  /*25930*/  MOV R13, R4 ;  /* 0x00000004000d7202 */ /* 0x000fe20000000f00 */
[----:B------:R-:W-:Y:S02]  /*25940*/  IMAD.MOV.U32 R12, RZ, RZ, 0x5 ;  /* 0x00000005ff0c7424 */ /* 0x000fe400078e00ff */
[----:B------:R-:W-:-:S07]  /*25950*/  IMAD.MOV.U32 R3, RZ, RZ, R14 ;  /* 0x000000ffff037224 */ /* 0x000fce00078e000e */
[----:B------:R-:W-:Y:S05]  /*25960*/  WARPSYNC.COLLECTIVE R15, `(.L_x_3138) ;  /* 0x000000000f087348 */ /* 0x000fea0003c00000 */
[----:B------:R0:W1:Y:S02]  /*25970*/  SHFL.IDX P6, R14, R13, R12, R11 ;  /* 0x0000000c0d0e7389 */ /* 0x00006400000c000b */
[----:B01----:R-:W-:Y:S01]  /*25980*/  ENDCOLLECTIVE ;  /* 0x000000000000791b */ /* 0x003fe20003800000 */
.L_x_3138:
        /* <DEDUP_REMOVED lines=17> */
.L_x_3139:
[----:B------:R-:W-:Y:S01]  /*25aa0*/  IMAD.MOV.U32 R13, RZ, RZ, R4 ;  /* 0x000000ffff0d7224 */ /* 0x000fe200078e0004 */
[----:B------:R-:W-:Y:S02]  /*25ab0*/  MOV R12, 0x6 ;  /* 0x00000006000c7802 */ /* 0x000fe40000000f00 */
[----:B------:R-:W-:-:S07]  /*25ac0*/  MOV R3, R14 ;  /* 0x0000000e00037202 */ /* 0x000fce0000000f00 */
[----:B------:R-:W-:Y:S05]  /*25ad0*/  WARPSYNC.COLLECTIVE R15, `(.L_x_3140) ;  /* 0x000000000f087348 */ /* 0x000fea0003c00000 */
[----:B------:R0:W1:Y:S02]  /*25ae0*/  SHFL.IDX P6, R14, R13, R12, R11 ;  /* 0x0000000c0d0e7389 */ /* 0x00006400000c000b */
[----:B01----:R-:W-:Y:S01]  /*25af0*/  ENDCOLLECTIVE ;  /* 0x000000000000791b */ /* 0x003fe20003800000 */
.L_x_3140:
        /* <DEDUP_REMOVED lines=17> */
.L_x_3141:
[----:B------:R-:W-:Y:S01]  /*25c10*/  IMAD.MOV.U32 R13, RZ, RZ, R4 ;  /* 0x000000ffff0d7224 */ /* 0x000fe200078e0004 */
[----:B------:R-:W-:Y:S01]  /*25c20*/  MOV R12, 0x7 ;  /* 0x00000007000c7802 */ /* 0x000fe20000000f00 */
[----:B------:R-:W-:-:S07]  /*25c30*/  IMAD.MOV.U32 R3, RZ, RZ, R14 ;  /* 0x000000ffff037224 */ /* 0x000fce00078e000e */
[----:B------:R-:W-:Y:S05]  /*25c40*/  WARPSYNC.COLLECTIVE R15, `(.L_x_3142) ;  /* 0x000000000f087348 */ /* 0x000fea0003c00000 */
[----:B------:R0:W1:Y:S02]  /*25c50*/  SHFL.IDX P6, R14, R13, R12, R11 ;  /* 0x0000000c0d0e7389 */ /* 0x00006400000c000b */
[----:B01----:R-:W-:Y:S01]  /*25c60*/  ENDCOLLECTIVE ;  /* 0x000000000000791b */ /* 0x003fe20003800000 */
.L_x_3142:
        /* <DEDUP_REMOVED lines=15> */
.L_x_3143:
[----:B------:R-:W-:Y:S05]  /*25d60*/  BRA `(.L_x_3144) ;  /* 0xffffffac00547947 */ /* 0x000fea000383ffff */
.L_x_2997:
[----:B0-----:R0:W1:Y:S02]  /*25d70*/  SYNCS.PHASECHK.TRANS64.TRYWAIT P0, [R22+URZ+0x2a820], R3 ;  /* 0x02a82003160075a7 */ /* 0x001064000800017f */
[----:B-1----:R-:W-:Y:S05]  /*25d80*/  @!P0 NANOSLEEP.SYNCS 0x989680 ;  /* 0x009896800000895d */ /* 0x002fea0003900000 */
[----:B------:R-:W1:Y:S02]  /*25d90*/  @!P0 SYNCS.PHASECHK.TRANS64 P0, [R22+URZ+0x2a820], R3 ;  /* 0x02a82003160085a7 */ /* 0x000e64000800007f */
[----:B-1----:R-:W-:Y:S05]  /*25da0*/  @!P0 BRA `(.L_x_2997) ;  /* 0xfffffffc00f08947 */ /* 0x002fea000383ffff */
[----:B------:R-:W-:Y:S05]  /*25db0*/  BRA `(.L_x_3145) ;  /* 0xffffffac00c47947 */ /* 0x000fea000383ffff */
.L_x_3002:
[----:B0-----:R0:W1:Y:S02]  /*25dc0*/  SYNCS.PHASECHK.TRANS64.TRYWAIT P0, [R5+URZ+0x2a840], R0 ;  /* 0x02a84000050075a7 */ /* 0x001064000800017f */
[----:B-1----:R-:W-:Y:S05]  /*25dd0*/  @!P0 NANOSLEEP.SYNCS 0x989680 ;  /* 0x009896800000895d */ /* 0x002fea0003900000 */
[----:B------:R-:W1:Y:S02]  /*25de0*/  @!P0 SYNCS.PHASECHK.TRANS64 P0, [R5+URZ+0x2a840], R0 ;  /* 0x02a84000050085a7 */ /* 0x000e64000800007f */
[----:B-1----:R-:W-:Y:S05]  /*25df0*/  @!P0 BRA `(.L_x_3002) ;  /* 0xfffffffc00f08947 */ /* 0x002fea000383ffff */
[----:B------:R-:W-:Y:S05]  /*25e00*/  BRA `(.L_x_3146) ;  /* 0xffffffb0008c7947 */ /* 0x000fea000383ffff */
.L_x_3003:
        /* <DEDUP_REMOVED lines=8> */
.L_x_3148:
[----:B------:R-:W-:Y:S05]  /*25e90*/  BSYNC B1 ;  /* 0x0000000000017941 */ /* 0x000fea0003800000 */
.L_x_3147:
        /* <DEDUP_REMOVED lines=10> */
.L_x_3149:
[----:B------:R-:W-:Y:S01]  /*25f40*/  IMAD.MOV.U32 R13, RZ, RZ, R8 ;  /* 0x000000ffff0d7224 */ /* 0x000fe200078e0008 */
[----:B------:R-:W-:Y:S01]  /*25f50*/  MOV R12, 0x1 ;  /* 0x00000001000c7802 */ /* 0x000fe20000000f00 */
[----:B------:R-:W-:Y:S02]  /*25f60*/  IMAD.SHL.U32 R35, R35, 0x8, RZ ;  /* 0x0000000823237824 */ /* 0x000fe400078e00ff */
[----:B------:R-:W-:-:S07]  /*25f70*/  IMAD.MOV.U32 R2, RZ, RZ, R14 ;  /* 0x000000ffff027224 */ /* 0x000fce00078e000e */
[----:B------:R-:W-:Y:S05]  /*25f80*/  WARPSYNC.COLLECTIVE R15, `(.L_x_3150) ;  /* 0x000000000f087348 */ /* 0x000fea0003c00000 */
[----:B------:R0:W1:Y:S02]  /*25f90*/  SHFL.IDX P6, R14, R13, R12, R11 ;  /* 0x0000000c0d0e7389 */ /* 0x00006400000c000b */
[----:B01----:R-:W-:Y:S01]  /*25fa0*/  ENDCOLLECTIVE ;  /* 0x000000000000791b */ /* 0x003fe20003800000 */
.L_x_3150:
        /* <DEDUP_REMOVED lines=15> */
.L_x_3151:
[----:B------:R-:W-:Y:S01]  /*260a0*/  IMAD.MOV.U32 R13, RZ, RZ, R8 ;  /* 0x000000ffff0d7224 */ /* 0x000fe200078e0008 */
[----:B------:R-:W-:Y:S01]  /*260b0*/  MOV R12, 0x2 ;  /* 0x00000002000c7802 */ /* 0x000fe20000000f00 */
[----:B------:R-:W-:-:S07]  /*260c0*/  IMAD.MOV.U32 R2, RZ, RZ, R14 ;  /* 0x000000ffff027224 */ /* 0x000fce00078e000e */
[----:B------:R-:W-:Y:S05]  /*260d0*/  WARPSYNC.COLLECTIVE R15, `(.L_x_3152) ;  /* 0x000000000f087348 */ /* 0x000fea0003c00000 */
[----:B------:R0:W1:Y:S02]  /*260e0*/  SHFL.IDX P6, R14, R13, R12, R11 ;  /* 0x0000000c0d0e7389 */ /* 0x00006400000c000b */
[----:B01----:R-:W-:Y:S01]  /*260f0*/  ENDCOLLECTIVE ;  /* 0x000000000000791b */ /* 0x003fe20003800000 */
.L_x_3152:
        /* <DEDUP_REMOVED lines=13> */
.L_x_3153:
[----:B------:R-:W-:Y:S01]  /*261d0*/  IMAD.MOV.U32 R13, RZ, RZ, R8 ;  /* 0x000000ffff0d7224 */ /* 0x000fe200078e0008 */
[----:B------:R-:W-:Y:S01]  /*261e0*/  MOV R12, 0x3 ;  /* 0x00000003000c7802 */ /* 0x000fe20000000f00 */
[----:B------:R-:W-:-:S07]  /*261f0*/  IMAD.MOV.U32 R2, RZ, RZ, R14 ;  /* 0x000000ffff027224 */ /* 0x000fce00078e000e */
[----:B------:R-:W-:Y:S05]  /*26200*/  WARPSYNC.COLLECTIVE R15, `(.L_x_3154) ;  /* 0x000000000f087348 */ /* 0x000fea0003c00000 */
[----:B------:R0:W1:Y:S02]  /*26210*/  SHFL.IDX P6, R14, R13, R12, R11 ;  /* 0x0000000c0d0e7389 */ /* 0x00006400000c000b */
[----:B01----:R-:W-:Y:S01]  /*26220*/  ENDCOLLECTIVE ;  /* 0x000000000000791b */ /* 0x003fe20003800000 */
.L_x_3154:
        /* <DEDUP_REMOVED lines=13> */
.L_x_3155:
[----:B------:R-:W-:Y:S01]  /*26300*/  IMAD.MOV.U32 R13, RZ, RZ, R8 ;  /* 0x000000ffff0d7224 */ /* 0x000fe200078e0008 */
[----:B------:R-:W-:Y:S01]  /*26310*/  MOV R12, 0x4 ;  /* 0x00000004000c7802 */ /* 0x000fe20000000f00 */
[----:B------:R-:W-:-:S07]  /*26320*/  IMAD.MOV.U32 R2, RZ, RZ, R14 ;  /* 0x000000ffff027224 */ /* 0x000fce00078e000e */
[----:B------:R-:W-:Y:S05]  /*26330*/  WARPSYNC.COLLECTIVE R15, `(.L_x_3156) ;  /* 0x000000000f087348 */ /* 0x000fea0003c00000 */
[----:B------:R0:W1:Y:S02]  /*26340*/  SHFL.IDX P6, R14, R13, R12, R11 ;  /* 0x0000000c0d0e7389 */ /* 0x00006400000c000b */
[----:B01----:R-:W-:Y:S01]  /*26350*/  ENDCOLLECTIVE ;  /* 0x000000000000791b */ /* 0x003fe20003800000 */
.L_x_3156:
        /* <DEDUP_REMOVED lines=13> */
.L_x_3157:
[----:B------:R-:W-:Y:S01]  /*26430*/  IMAD.MOV.U32 R13, RZ, RZ, R8 ;  /* 0x000000ffff0d7224 */ /* 0x000fe200078e0008 */
[----:B------:R-:W-:Y:S01]  /*26440*/  MOV R12, 0x5 ;  /* 0x00000005000c7802 */ /* 0x000fe20000000f00 */
[----:B------:R-:W-:-:S07]  /*26450*/  IMAD.MOV.U32 R2, RZ, RZ, R14 ;  /* 0x000000ffff027224 */ /* 0x000fce00078e000e */
[----:B------:R-:W-:Y:S05]  /*26460*/  WARPSYNC.COLLECTIVE R15, `(.L_x_3158) ;  /* 0x000000000f087348 */ /* 0x000fea0003c00000 */
[----:B------:R0:W1:Y:S02]  /*26470*/  SHFL.IDX P6, R14, R13, R12, R11 ;  /* 0x0000000c0d0e7389 */ /* 0x00006400000c000b */
[----:B01----:R-:W-:Y:S01]  /*26480*/  ENDCOLLECTIVE ;  /* 0x000000000000791b */ /* 0x003fe20003800000 */
.L_x_3158:
        /* <DEDUP_REMOVED lines=13> */
.L_x_3159:
[----:B------:R-:W-:Y:S01]  /*26560*/  IMAD.MOV.U32 R2, RZ, RZ, R14 ;  /* 0x000000ffff027224 */ /* 0x000fe200078e000e */
[----:B------:R-:W-:Y:S06]  /*26570*/  BRA `(.L_x_3160) ;  /* 0xffffffac00c47947 */ /* 0x000fec000383ffff */
.L_x_3008:
[----:B-1----:R1:W2:Y:S02]  /*26580*/  SYNCS.PHASECHK.TRANS64.TRYWAIT P0, [R5+URZ+0x2a860], R2 ;  /* 0x02a86002050075a7 */ /* 0x0022a4000800017f */
[----:B--2---:R-:W-:Y:S05]  /*26590*/  @!P0 NANOSLEEP.SYNCS 0x989680 ;  /* 0x009896800000895d */ /* 0x004fea0003900000 */
[----:B------:R-:W2:Y:S02]  /*265a0*/  @!P0 SYNCS.PHASECHK.TRANS64 P0, [R5+URZ+0x2a860], R2 ;  /* 0x02a86002050085a7 */ /* 0x000ea4000800007f */
[----:B--2---:R-:W-:Y:S05]  /*265b0*/  @!P0 BRA `(.L_x_3008) ;  /* 0xfffffffc00f08947 */ /* 0x004fea000383ffff */
[----:B------:R-:W-:Y:S05]  /*265c0*/  BRA `(.L_x_3161) ;  /* 0xffffffb000207947 */ /* 0x000fea000383ffff */
.L_x_3009:
        /* <DEDUP_REMOVED lines=8> */
.L_x_3163:
[----:B------:R-:W-:Y:S05]  /*26650*/  BSYNC B1 ;  /* 0x0000000000017941 */ /* 0x000fea0003800000 */
.L_x_3162:
        /* <DEDUP_REMOVED lines=9> */
.L_x_3164:
[----:B------:R-:W-:Y:S01]  /*266f0*/  MOV R13, R25 ;  /* 0x00000019000d7202 */ /* 0x000fe20000000f00 */
[----:B------:R-:W-:Y:S02]  /*26700*/  IMAD.MOV.U32 R12, RZ, RZ, 0x1 ;  /* 0x00000001ff0c7424 */ /* 0x000fe400078e00ff */
[----:B------:R-:W-:-:S07]  /*26710*/  IMAD.MOV.U32 R2, RZ, RZ, R14 ;  /* 0x000000ffff027224 */ /* 0x000fce00078e000e */
[----:B------:R-:W-:Y:S05]  /*26720*/  WARPSYNC.COLLECTIVE R15, `(.L_x_3165) ;  /* 0x000000000f087348 */ /* 0x000fea0003c00000 */
[----:B------:R0:W1:Y:S02]  /*26730*/  SHFL.IDX P6, R14, R13, R12, R11 ;  /* 0x0000000c0d0e7389 */ /* 0x00006400000c000b */
[----:B01----:R-:W-:Y:S01]  /*26740*/  ENDCOLLECTIVE ;  /* 0x000000000000791b */ /* 0x003fe20003800000 */
.L_x_3165:
        /* <DEDUP_REMOVED lines=15> */
.L_x_3166:
[----:B------:R-:W-:Y:S01]  /*26840*/  MOV R13, R25 ;  /* 0x00000019000d7202 */ /* 0x000fe20000000f00 */
[----:B------:R-:W-:Y:S01]  /*26850*/  IMAD.MOV.U32 R12, RZ, RZ, 0x2 ;  /* 0x00000002ff0c7424 */ /* 0x000fe200078e00ff */
[----:B------:R-:W-:-:S07]  /*26860*/  MOV R2, R14 ;  /* 0x0000000e00027202 */ /* 0x000fce0000000f00 */
[----:B------:R-:W-:Y:S05]  /*26870*/  WARPSYNC.COLLECTIVE R15, `(.L_x_3167) ;  /* 0x000000000f087348 */ /* 0x000fea0003c00000 */
[----:B------:R0:W1:Y:S02]  /*26880*/  SHFL.IDX P6, R14, R13, R12, R11 ;  /* 0x0000000c0d0e7389 */ /* 0x00006400000c000b */
[----:B01----:R-:W-:Y:S01]  /*26890*/  ENDCOLLECTIVE ;  /* 0x000000000000791b */ /* 0x003fe20003800000 */
.L_x_3167:
        /* <DEDUP_REMOVED lines=14> */
.L_x_3168:
[----:B------:R-:W-:Y:S01]  /*26980*/  MOV R13, R25 ;  /* 0x00000019000d7202 */ /* 0x000fe20000000f00 */
[----:B------:R-:W-:Y:S01]  /*26990*/  IMAD.MOV.U32 R12, RZ, RZ, 0x3 ;  /* 0x00000003ff0c7424 */ /* 0x000fe200078e00ff */
[----:B------:R-:W-:-:S07]  /*269a0*/  MOV R2, R14 ;  /* 0x0000000e00027202 */ /* 0x000fce0000000f00 */
[----:B------:R-:W-:Y:S05]  /*269b0*/  WARPSYNC.COLLECTIVE R15, `(.L_x_3169) ;  /* 0x000000000f087348 */ /* 0x000fea0003c00000 */
[----:B------:R0:W1:Y:S02]  /*269c0*/  SHFL.IDX P6, R14, R13, R12, R11 ;  /* 0x0000000c0d0e7389 */ /* 0x00006400000c000b */
[----:B01----:R-:W-:Y:S01]  /*269d0*/  ENDCOLLECTIVE ;  /* 0x000000000000791b */ /* 0x003fe20003800000 */
.L_x_3169:
        /* <DEDUP_REMOVED lines=14> */
.L_x_3170:
[----:B------:R-:W-:Y:S01]  /*26ac0*/  MOV R13, R25 ;  /* 0x00000019000d7202 */ /* 0x000fe20000000f00 */
[----:B------:R-:W-:Y:S01]  /*26ad0*/  IMAD.MOV.U32 R12, RZ, RZ, 0x4 ;  /* 0x00000004ff0c7424 */ /* 0x000fe200078e00ff */
[----:B------:R-:W-:-:S07]  /*26ae0*/  MOV R2, R14 ;  /* 0x0000000e00027202 */ /* 0x000fce0000000f00 */
[----:B------:R-:W-:Y:S05]  /*26af0*/  WARPSYNC.COLLECTIVE R15, `(.L_x_3171) ;  /* 0x000000000f087348 */ /* 0x000fea0003c00000 */
[----:B------:R0:W1:Y:S02]  /*26b00*/  SHFL.IDX P6, R14, R13, R12, R11 ;  /* 0x0000000c0d0e7389 */ /* 0x00006400000c000b */
[----:B01----:R-:W-:Y:S01]  /*26b10*/  ENDCOLLECTIVE ;  /* 0x000000000000791b */ /* 0x003fe20003800000 */
.L_x_3171:
        /* <DEDUP_REMOVED lines=14> */
.L_x_3172:
[----:B------:R-:W-:Y:S01]  /*26c00*/  MOV R13, R25 ;  /* 0x00000019000d7202 */ /* 0x000fe20000000f00 */
[----:B------:R-:W-:Y:S01]  /*26c10*/  IMAD.MOV.U32 R12, RZ, RZ, 0x5 ;  /* 0x00000005ff0c7424 */ /* 0x000fe200078e00ff */
[----:B------:R-:W-:-:S07]  /*26c20*/  MOV R2, R14 ;  /* 0x0000000e00027202 */ /* 0x000fce0000000f00 */
[----:B------:R-:W-:Y:S05]  /*26c30*/  WARPSYNC.COLLECTIVE R15, `(.L_x_3173) ;  /* 0x000000000f087348 */ /* 0x000fea0003c00000 */
[----:B------:R0:W1:Y:S02]  /*26c40*/  SHFL.IDX P6, R14, R13, R12, R11 ;  /* 0x0000000c0d0e7389 */ /* 0x00006400000c000b */
[----:B01----:R-:W-:Y:S01]  /*26c50*/  ENDCOLLECTIVE ;  /* 0x000000000000791b */ /* 0x003fe20003800000 */
.L_x_3173:
        /* <DEDUP_REMOVED lines=13> */
.L_x_3174:
[----:B------:R-:W-:Y:S01]  /*26d30*/  @!PT LDS RZ, [RZ] ;  /* 0x00000000fffff984 */ /* 0x000fe20000000800 */
[----:B------:R-:W-:Y:S01]  /*26d40*/  @!PT LDS RZ, [RZ] ;  /* 0x00000000fffff984 */ /* 0x000fe20000000800 */
[----:B------:R-:W-:Y:S01]  /*26d50*/  @!PT LDS RZ, [RZ] ;  /* 0x00000000fffff984 */ /* 0x000fe20000000800 */
[----:B------:R0:W-:Y:S02]  /*26d60*/  LDGSTS.E.BYPASS.LTC128B.128 [R4+0x5400], desc[UR60][R2.64+0x80], !P2 ;  /* 0x0540008002047fae */ /* 0x0001e4000d101d7c */
[----:B0-----:R-:W-:Y:S01]  /*26d70*/  MOV R2, R14 ;  /* 0x0000000e00027202 */ /* 0x001fe20000000f00 */
[----:B------:R-:W-:Y:S06]  /*26d80*/  BRA `(.L_x_3175) ;  /* 0xffffffac00107947 */ /* 0x000fec000383ffff */
.L_x_3017:
[----:B0-----:R0:W1:Y:S02]  /*26d90*/  SYNCS.PHASECHK.TRANS64.TRYWAIT P0, [R0+URZ+0x2a860], R3 ;  /* 0x02a86003000075a7 */ /* 0x001064000800017f */
[----:B-1----:R-:W-:Y:S05]  /*26da0*/  @!P0 NANOSLEEP.SYNCS 0x989680 ;  /* 0x009896800000895d */ /* 0x002fea0003900000 */
[----:B------:R-:W1:Y:S02]  /*26db0*/  @!P0 SYNCS.PHASECHK.TRANS64 P0, [R0+URZ+0x2a860], R3 ;  /* 0x02a86003000085a7 */ /* 0x000e64000800007f */
[----:B-1----:R-:W-:Y:S05]  /*26dc0*/  @!P0 BRA `(.L_x_3017) ;  /* 0xfffffffc00f08947 */ /* 0x002fea000383ffff */
[----:B------:R-:W-:Y:S05]  /*26dd0*/  BRA `(.L_x_3176) ;  /* 0xffffffb0002c7947 */ /* 0x000fea000383ffff */
.L_x_3018:
        /* <DEDUP_REMOVED lines=8> */
.L_x_3178:
[----:B------:R-:W-:Y:S05]  /*26e60*/  BSYNC B0 ;  /* 0x0000000000007941 */ /* 0x000fea0003800000 */
.L_x_3177:
        /* <DEDUP_REMOVED lines=12> */
.L_x_3179:
        /* <DEDUP_REMOVED lines=12> */
.L_x_3180:
        /* <DEDUP_REMOVED lines=13> */
.L_x_3181:
[----:B------:R-:W-:Y:S01]  /*270c0*/  IMAD.MOV.U32 R13, RZ, RZ, R25 ;  /* 0x000000ffff0d7224 */ /* 0x000fe200078e0019 */
[----:B------:R-:W-:Y:S02]  /*270d0*/  MOV R12, 0x2 ;  /* 0x00000002000c7802 */ /* 0x000fe40000000f00 */
[----:B------:R-:W-:-:S13]  /*270e0*/  IADD3 R2, P2, R14, R5, RZ ;  /* 0x000000050e027210 */ /* 0x000fda0007f5e0ff */
[----:B------:R-:W-:Y:S05]  /*270f0*/  WARPSYNC.COLLECTIVE R15, `(.L_x_3182) ;  /* 0x000000000f087348 */ /* 0x000fea0003c00000 */
[----:B------:R0:W1:Y:S02]  /*27100*/  SHFL.IDX P6, R14, R13, R12, R11 ;  /* 0x0000000c0d0e7389 */ /* 0x00006400000c000b */
[----:B01----:R-:W-:Y:S01]  /*27110*/  ENDCOLLECTIVE ;  /* 0x000000000000791b */ /* 0x003fe20003800000 */
.L_x_3182:
        /* <DEDUP_REMOVED lines=13> */
.L_x_3183:
[----:B------:R-:W-:Y:S01]  /*271f0*/  IMAD.MOV.U32 R13, RZ, RZ, R25 ;  /* 0x000000ffff0d7224 */ /* 0x000fe200078e0019 */
[----:B------:R-:W-:Y:S01]  /*27200*/  MOV R12, 0x3 ;  /* 0x00000003000c7802 */ /* 0x000fe20000000f00 */
[----:B------:R-:W-:-:S07]  /*27210*/  IMAD.MOV.U32 R10, RZ, RZ, R14 ;  /* 0x000000ffff0a7224 */ /* 0x000fce00078e000e */
[----:B------:R-:W-:Y:S05]  /*27220*/  WARPSYNC.COLLECTIVE R15, `(.L_x_3184) ;  /* 0x000000000f087348 */ /* 0x000fea0003c00000 */
[----:B------:R0:W1:Y:S02]  /*27230*/  SHFL.IDX P6, R14, R13, R12, R11 ;  /* 0x0000000c0d0e7389 */ /* 0x00006400000c000b */
[----:B01----:R-:W-:Y:S01]  /*27240*/  ENDCOLLECTIVE ;  /* 0x000000000000791b */ /* 0x003fe20003800000 */
.L_x_3184:
        /* <DEDUP_REMOVED lines=14> */
.L_x_3185:
[----:B------:R-:W-:Y:S01]  /*27330*/  MOV R13, R25 ;  /* 0x00000019000d7202 */ /* 0x000fe20000000f00 */
[----:B------:R-:W-:Y:S01]  /*27340*/  IMAD.MOV.U32 R12, RZ, RZ, 0x4 ;  /* 0x00000004ff0c7424 */ /* 0x000fe200078e00ff */
[----:B------:R-:W-:-:S13]  /*27350*/  IADD3 R2, P2, R14, R5, RZ ;  /* 0x000000050e027210 */ /* 0x000fda0007f5e0ff */
[----:B------:R-:W-:Y:S05]  /*27360*/  WARPSYNC.COLLECTIVE R15, `(.L_x_3186) ;  /* 0x000000000f087348 */ /* 0x000fea0003c00000 */
[----:B------:R0:W1:Y:S02]  /*27370*/  SHFL.IDX P6, R14, R13, R12, R11 ;  /* 0x0000000c0d0e7389 */ /* 0x00006400000c000b */
[----:B01----:R-:W-:Y:S01]  /*27380*/  ENDCOLLECTIVE ;  /* 0x000000000000791b */ /* 0x003fe20003800000 */
.L_x_3186:
        /* <DEDUP_REMOVED lines=13> */
.L_x_3187:
[----:B------:R-:W-:Y:S01]  /*27460*/  MOV R13, R25 ;  /* 0x00000019000d7202 */ /* 0x000fe20000000f00 */
[----:B------:R-:W-:Y:S01]  /*27470*/  IMAD.MOV.U32 R12, RZ, RZ, 0x5 ;  /* 0x00000005ff0c7424 */ /* 0x000fe200078e00ff */
[----:B------:R-:W-:-:S07]  /*27480*/  MOV R10, R14 ;  /* 0x0000000e000a7202 */ /* 0x000fce0000000f00 */
[----:B------:R-:W-:Y:S05]  /*27490*/  WARPSYNC.COLLECTIVE R15, `(.L_x_3188) ;  /* 0x000000000f087348 */ /* 0x000fea0003c00000 */
[----:B------:R0:W1:Y:S02]  /*274a0*/  SHFL.IDX P6, R14, R13, R12, R11 ;  /* 0x0000000c0d0e7389 */ /* 0x00006400000c000b */
[----:B01----:R-:W-:Y:S01]  /*274b0*/  ENDCOLLECTIVE ;  /* 0x000000000000791b */ /* 0x003fe20003800000 */
.L_x_3188:
        /* <DEDUP_REMOVED lines=12> */
.L_x_3189:
[----:B------:R-:W-:Y:S05]  /*27580*/  BRA `(.L_x_3190) ;  /* 0xffffffac00287947 */ /* 0x000fea000383ffff */
.L_x_3023:
[----:B------:R-:W-:Y:S01]  /*27590*/  BSSY B0, `(.L_x_3191) ;  /* 0x0000008000007945 */ /* 0x000fe20003800000 */
[----:B------:R-:W-:Y:S01]  /*275a0*/  MOV R13, R16 ;  /* 0x00000010000d7202 */ /* 0x000fe20000000f00 */
[----:B------:R-:W-:Y:S01]  /*275b0*/  IMAD.MOV.U32 R12, RZ, RZ, RZ ;  /* 0x000000ffff0c7224 */ /* 0x000fe200078e00ff */
[----:B------:R-:W-:Y:S01]  /*275c0*/  MOV R11, 0x1f ;  /* 0x0000001f000b7802 */ /* 0x000fe20000000f00 */
[----:B------:R-:W-:-:S07]  /*275d0*/  IMAD.MOV.U32 R15, RZ, RZ, -0x1 ;  /* 0xffffffffff0f7424 */ /* 0x000fce00078e00ff */
[----:B01----:R-:W-:Y:S05]  /*275e0*/  WARPSYNC.COLLECTIVE R15, `(.L_x_3192) ;  /* 0x000000000f087348 */ /* 0x003fea0003c00000 */
[----:B------:R2:W3:Y:S02]  /*275f0*/  SHFL.IDX P6, R14, R13, R12, R11 ;  /* 0x0000000c0d0e7389 */ /* 0x0004e400000c000b */
[----:B0123--:R-:W-:Y:S01]  /*27600*/  ENDCOLLECTIVE ;  /* 0x000000000000791b */ /* 0x00ffe20003800000 */
.L_x_3192:
[----:B------:R-:W-:Y:S05]  /*27610*/  BSYNC B0 ;  /* 0x0000000000007941 */ /* 0x000fea0003800000 */
.L_x_3191:
        /* <DEDUP_REMOVED lines=9> */
.L_x_3193:
[----:B------:R-:W-:Y:S02]  /*276b0*/  ULDC UR4, c[0x0][0xc3c] ;  /* 0x00030f0000047ab9 */ /* 0x000fe40000000800 */
[----:B------:R-:W-:-:S13]  /*276c0*/  ISETP.GE.OR P1, PT, R5, UR4, !P0 ;  /* 0x0000000405007c0c */ /* 0x000fda000c726670 */
[----:B------:R-:W0:Y:S01]  /*276d0*/  @!P1 LDC.64 R2, c[0x0][0xc80] ;  /* 0x00032000ff029b82 */ /* 0x000e220000000a00 */
[----:B------:R-:W-:Y:S01]  /*276e0*/  MOV R11, RZ ;  /* 0x000000ff000b7202 */ /* 0x000fe20000000f00 */
        /* <DEDUP_REMOVED lines=14> */
.L_x_3194:
[----:B------:R-:W-:Y:S01]  /*277d0*/  IMAD.MOV.U32 R12, RZ, RZ, 0x2 ;  /* 0x00000002ff0c7424 */ /* 0x000fe200078e00ff */
[----:B------:R-:W-:-:S05]  /*277e0*/  SEL R6, R14, RZ, P1 ;  /* 0x000000ff0e067207 */ /* 0x000fca0000800000 */
[----:B------:R-:W-:-:S05]  /*277f0*/  IMAD.IADD R6, R5, 0x1, R6 ;  /* 0x0000000105067824 */ /* 0x000fca00078e0206 */
[----:B------:R-:W-:-:S07]  /*27800*/  MOV R13, R6 ;  /* 0x00000006000d7202 */ /* 0x000fce0000000f00 */
[----:B------:R-:W-:Y:S05]  /*27810*/  WARPSYNC.COLLECTIVE R15, `(.L_x_3195) ;  /* 0x000000000f087348 */ /* 0x000fea0003c00000 */
[----:B------:R0:W1:Y:S02]  /*27820*/  SHFL.UP P6, R14, R13, R12, R11 ;  /* 0x0400000c0d0e7389 */ /* 0x00006400000c000b */
[----:B01----:R-:W-:Y:S01]  /*27830*/  ENDCOLLECTIVE ;  /* 0x000000000000791b */ /* 0x003fe20003800000 */
.L_x_3195:
[----:B------:R-:W-:Y:S02]  /*27840*/  MOV R12, 0x4 ;  /* 0x00000004000c7802 */ /* 0x000fe40000000f00 */
[----:B------:R-:W-:-:S04]  /*27850*/  SEL R7, R14, RZ, P2 ;  /* 0x000000ff0e077207 */ /* 0x000fc80001000000 */
[----:B------:R-:W-:-:S05]  /*27860*/  IADD3 R7, R6, R7, RZ ;  /* 0x0000000706077210 */ /* 0x000fca0007ffe0ff */
[----:B------:R-:W-:-:S07]  /*27870*/  IMAD.MOV.U32 R13, RZ, RZ, R7 ;  /* 0x000000ffff0d7224 */ /* 0x000fce00078e0007 */
[----:B------:R-:W-:Y:S05]  /*27880*/  WARPSYNC.COLLECTIVE R15, `(.L_x_3196) ;  /* 0x000000000f087348 */ /* 0x000fea0003c00000 */
[----:B------:R0:W1:Y:S02]  /*27890*/  SHFL.UP P6, R14, R13, R12, R11 ;  /* 0x0400000c0d0e7389 */ /* 0x00006400000c000b */
[----:B01----:R-:W-:Y:S01]  /*278a0*/  ENDCOLLECTIVE ;  /* 0x000000000000791b */ /* 0x003fe20003800000 */
.L_x_3196:
[----:B------:R-:W-:Y:S01]  /*278b0*/  IMAD.MOV.U32 R12, RZ, RZ, 0x8 ;  /* 0x00000008ff0c7424 */ /* 0x000fe200078e00ff */
[----:B------:R-:W-:-:S05]  /*278c0*/  SEL R2, R14, RZ, P3 ;  /* 0x000000ff0e027207 */ /* 0x000fca0001800000 */
[----:B------:R-:W-:-:S05]  /*278d0*/  IMAD.IADD R2, R7, 0x1, R2 ;  /* 0x0000000107027824 */ /* 0x000fca00078e0202 */
[----:B------:R-:W-:-:S07]  /*278e0*/  MOV R13, R2 ;  /* 0x00000002000d7202 */ /* 0x000fce0000000f00 */
[----:B------:R-:W-:Y:S05]  /*278f0*/  WARPSYNC.COLLECTIVE R15, `(.L_x_3197) ;  /* 0x000000000f087348 */ /* 0x000fea0003c00000 */
[----:B------:R0:W1:Y:S02]  /*27900*/  SHFL.UP P6, R14, R13, R12, R11 ;  /* 0x0400000c0d0e7389 */ /* 0x00006400000c000b */
[----:B01----:R-:W-:Y:S01]  /*27910*/  ENDCOLLECTIVE ;  /* 0x000000000000791b */ /* 0x003fe20003800000 */
.L_x_3197:
[----:B------:R-:W-:Y:S02]  /*27920*/  MOV R12, 0x10 ;  /* 0x00000010000c7802 */ /* 0x000fe40000000f00 */
[----:B------:R-:W-:-:S04]  /*27930*/  SEL R3, R14, RZ, P4 ;  /* 0x000000ff0e037207 */ /* 0x000fc80002000000 */
[----:B------:R-:W-:-:S05]  /*27940*/  IADD3 R3, R2, R3, RZ ;  /* 0x0000000302037210 */ /* 0x000fca0007ffe0ff */
[----:B------:R-:W-:-:S07]  /*27950*/  IMAD.MOV.U32 R13, RZ, RZ, R3 ;  /* 0x000000ffff0d7224 */ /* 0x000fce00078e0003 */
[----:B------:R-:W-:Y:S05]  /*27960*/  WARPSYNC.COLLECTIVE R15, `(.L_x_3198) ;  /* 0x000000000f087348 */ /* 0x000fea0003c00000 */
[----:B------:R0:W1:Y:S02]  /*27970*/  SHFL.UP P6, R14, R13, R12, R11 ;  /* 0x0400000c0d0e7389 */ /* 0x00006400000c000b */
[----:B01----:R-:W-:Y:S01]  /*27980*/  ENDCOLLECTIVE ;  /* 0x000000000000791b */ /* 0x003fe20003800000 */
.L_x_3198:
        /* <DEDUP_REMOVED lines=8> */
.L_x_3199:
[----:B------:R-:W-:Y:S05]  /*27a10*/  BRA `(.L_x_3200) ;  /* 0xffffffac00307947 */ /* 0x000fea000383ffff */
.L_x_3028:
[----:B------:R-:W-:Y:S01]  /*27a20*/  BSSY B0, `(.L_x_3201) ;  /* 0x0000008000007945 */ /* 0x000fe20003800000 */
[----:B-----5:R-:W-:Y:S01]  /*27a30*/  IMAD.MOV.U32 R13, RZ, RZ, R5 ;  /* 0x000000ffff0d7224 */ /* 0x020fe200078e0005 */
[----:B------:R-:W-:Y:S01]  /*27a40*/  MOV R12, 0x1 ;  /* 0x00000001000c7802 */ /* 0x000fe20000000f00 */
[----:B------:R-:W-:Y:S01]  /*27a50*/  IMAD.MOV.U32 R11, RZ, RZ, RZ ;  /* 0x000000ffff0b7224 */ /* 0x000fe200078e00ff */
[----:B------:R-:W-:-:S07]  /*27a60*/  MOV R15, 0xffffffff ;  /* 0xffffffff000f7802 */ /* 0x000fce0000000f00 */
[----:B01----:R-:W-:Y:S05]  /*27a70*/  WARPSYNC.COLLECTIVE R15, `(.L_x_3202) ;  /* 0x000000000f087348 */ /* 0x003fea0003c00000 */
[----:B------:R2:W3:Y:S02]  /*27a80*/  SHFL.UP P6, R14, R13, R12, R11 ;  /* 0x0400000c0d0e7389 */ /* 0x0004e400000c000b */
[----:B0123--:R-:W-:Y:S01]  /*27a90*/  ENDCOLLECTIVE ;  /* 0x000000000000791b */ /* 0x00ffe20003800000 */
.L_x_3202:
[----:B------:R-:W-:Y:S05]  /*27aa0*/  BSYNC B0 ;  /* 0x0000000000007941 */ /* 0x000fea0003800000 */
.L_x_3201:
        /* <DEDUP_REMOVED lines=8> */
.L_x_3203:
[----:B------:R-:W-:Y:S01]  /*27b30*/  IMAD.MOV.U32 R12, RZ, RZ, 0x4 ;  /* 0x00000004ff0c7424 */ /* 0x000fe200078e00ff */
[----:B------:R-:W-:-:S05]  /*27b40*/  SEL R2, R14, RZ, P2 ;  /* 0x000000ff0e027207 */ /* 0x000fca0001000000 */
[----:B------:R-:W-:-:S05]  /*27b50*/  IMAD.IADD R2, R13, 0x1, R2 ;  /* 0x000000010d027824 */ /* 0x000fca00078e0202 */
[----:B------:R-:W-:-:S07]  /*27b60*/  MOV R13, R2 ;  /* 0x00000002000d7202 */ /* 0x000fce0000000f00 */
[----:B------:R-:W-:Y:S05]  /*27b70*/  WARPSYNC.COLLECTIVE R15, `(.L_x_3204) ;  /* 0x000000000f087348 */ /* 0x000fea0003c00000 */
[----:B------:R0:W1:Y:S02]  /*27b80*/  SHFL.UP P6, R14, R13, R12, R11 ;  /* 0x0400000c0d0e7389 */ /* 0x00006400000c000b */
[----:B01----:R-:W-:Y:S01]  /*27b90*/  ENDCOLLECTIVE ;  /* 0x000000000000791b */ /* 0x003fe20003800000 */
.L_x_3204:
[----:B------:R-:W-:Y:S02]  /*27ba0*/  MOV R12, 0x8 ;  /* 0x00000008000c7802 */ /* 0x000fe40000000f00 */
[----:B------:R-:W-:-:S04]  /*27bb0*/  SEL R3, R14, RZ, P3 ;  /* 0x000000ff0e037207 */ /* 0x000fc80001800000 */
[----:B------:R-:W-:-:S05]  /*27bc0*/  IADD3 R3, R2, R3, RZ ;  /* 0x0000000302037210 */ /* 0x000fca0007ffe0ff */
[----:B------:R-:W-:-:S07]  /*27bd0*/  IMAD.MOV.U32 R13, RZ, RZ, R3 ;  /* 0x000000ffff0d7224 */ /* 0x000fce00078e0003 */
[----:B------:R-:W-:Y:S05]  /*27be0*/  WARPSYNC.COLLECTIVE R15, `(.L_x_3205) ;  /* 0x000000000f087348 */ /* 0x000fea0003c00000 */
[----:B------:R0:W1:Y:S02]  /*27bf0*/  SHFL.UP P6, R14, R13, R12, R11 ;  /* 0x0400000c0d0e7389 */ /* 0x00006400000c000b */
[----:B01----:R-:W-:Y:S01]  /*27c00*/  ENDCOLLECTIVE ;  /* 0x000000000000791b */ /* 0x003fe20003800000 */
.L_x_3205:
[----:B------:R-:W-:Y:S01]  /*27c10*/  IMAD.MOV.U32 R12, RZ, RZ, 0x10 ;  /* 0x00000010ff0c7424 */ /* 0x000fe200078e00ff */
[----:B------:R-:W-:-:S05]  /*27c20*/  SEL R4, R14, RZ, P4 ;  /* 0x000000ff0e047207 */ /* 0x000fca0002000000 */
[----:B------:R-:W-:-:S05]  /*27c30*/  IMAD.IADD R4, R3, 0x1, R4 ;  /* 0x0000000103047824 */ /* 0x000fca00078e0204 */
[----:B------:R-:W-:-:S07]  /*27c40*/  MOV R13, R4 ;  /* 0x00000004000d7202 */ /* 0x000fce0000000f00 */
[----:B------:R-:W-:Y:S05]  /*27c50*/  WARPSYNC.COLLECTIVE R15, `(.L_x_3206) ;  /* 0x000000000f087348 */ /* 0x000fea0003c00000 */
[----:B------:R0:W1:Y:S02]  /*27c60*/  SHFL.UP P6, R14, R13, R12, R11 ;  /* 0x0400000c0d0e7389 */ /* 0x00006400000c000b */
[----:B01----:R-:W-:Y:S01]  /*27c70*/  ENDCOLLECTIVE ;  /* 0x000000000000791b */ /* 0x003fe20003800000 */
.L_x_3206:
        /* <DEDUP_REMOVED lines=8> */
.L_x_3207:
[----:B------:R-:W-:Y:S05]  /*27d00*/  BRA `(.L_x_3208) ;  /* 0xffffffac00107947 */ /* 0x000fea000383ffff */
.L_x_3030:
[----:B------:R-:W-:Y:S01]  /*27d10*/  BSSY B0, `(.L_x_3209) ;  /* 0x0000006000007945 */ /* 0x000fe20003800000 */
[----:B------:R-:W-:Y:S02]  /*27d20*/  PLOP3.LUT P6, PT, P6, PT, PT, 0x8, 0x0 ;  /* 0x000000000000781c */ /* 0x000fe400037ce170 */
[----:B------:R-:W-:-:S11]  /*27d30*/  MOV R15, 0xffffffff ;  /* 0xffffffff000f7802 */ /* 0x000fd60000000f00 */
[----:B01----:R-:W-:Y:S05]  /*27d40*/  WARPSYNC.COLLECTIVE R15, `(.L_x_3210) ;  /* 0x000000000f087348 */ /* 0x003fea0003c00000 */
[----:B------:R-:W-:Y:S01]  /*27d50*/  VOTE.ANY R14, PT, P6 ;  /* 0x00000000000e7806 */ /* 0x000fe200030e0100 */
[----:B01----:R-:W-:Y:S06]  /*27d60*/  ENDCOLLECTIVE ;  /* 0x000000000000791b */ /* 0x003fec0003800000 */
.L_x_3210:
[----:B------:R-:W-:Y:S05]  /*27d70*/  BSYNC B0 ;  /* 0x0000000000007941 */ /* 0x000fea0003800000 */
.L_x_3209:
        /* <DEDUP_REMOVED lines=9> */
.L_x_3211:
[----:B------:R-:W-:Y:S01]  /*27e10*/  MOV R5, R14 ;  /* 0x0000000e00057202 */ /* 0x000fe20000000f00 */
[----:B------:R-:W-:Y:S06]  /*27e20*/  BRA `(.L_x_3212) ;  /* 0xffffffac00007947 */ /* 0x000fec000383ffff */
.L_x_3032:
[----:B------:R-:W-:Y:S01]  /*27e30*/  BSSY B0, `(.L_x_3213) ;  /* 0x0000007000007945 */ /* 0x000fe20003800000 */
[----:B------:R-:W-:Y:S01]  /*27e40*/  IMAD.MOV.U32 R13, RZ, RZ, R2 ;  /* 0x000000ffff0d7224 */ /* 0x000fe200078e0002 */
[----:B------:R-:W-:Y:S01]  /*27e50*/  MOV R11, 0x1f ;  /* 0x0000001f000b7802 */ /* 0x000fe20000000f00 */
[----:B------:R-:W-:-:S07]  /*27e60*/  IMAD.MOV.U32 R15, RZ, RZ, -0x1 ;  /* 0xffffffffff0f7424 */ /* 0x000fce00078e00ff */
[----:B0123--:R-:W-:Y:S05]  /*27e70*/  WARPSYNC.COLLECTIVE R15, `(.L_x_3214) ;  /* 0x000000000f087348 */ /* 0x00ffea0003c00000 */
[----:B------:R4:W0:Y:S02]  /*27e80*/  SHFL.IDX P6, R14, R13, R12, R11 ;  /* 0x0000000c0d0e7389 */ /* 0x00082400000c000b */
[----:B01234-:R-:W-:Y:S01]  /*27e90*/  ENDCOLLECTIVE ;  /* 0x000000000000791b */ /* 0x01ffe20003800000 */
.L_x_3214:
[----:B------:R-:W-:Y:S05]  /*27ea0*/  BSYNC B0 ;  /* 0x0000000000007941 */ /* 0x000fea0003800000 */
.L_x_3213:
[----:B------:R-:W-:Y:S05]  /*27eb0*/  BRA `(.L_x_3031) ;  /* 0xffffffa800f87947 */ /* 0x000fea000383ffff */
.L_x_3036:
[----:B0-----:R0:W3:Y:S02]  /*27ec0*/  SYNCS.PHASECHK.TRANS64.TRYWAIT P0, [R5+URZ+0x2a820], R0 ;  /* 0x02a82000050075a7 */ /* 0x0010e4000800017f */
[----:B---3--:R-:W-:Y:S05]  /*27ed0*/  @!P0 NANOSLEEP.SYNCS 0x989680 ;  /* 0x009896800000895d */ /* 0x008fea0003900000 */
[----:B------:R-:W3:Y:S02]  /*27ee0*/  @!P0 SYNCS.PHASECHK.TRANS64 P0, [R5+URZ+0x2a820], R0 ;  /* 0x02a82000050085a7 */ /* 0x000ee4000800007f */
[----:B---3--:R-:W-:Y:S05]  /*27ef0*/  @!P0 BRA `(.L_x_3036) ;  /* 0xfffffffc00f08947 */ /* 0x008fea000383ffff */
[----:B------:R-:W-:Y:S05]  /*27f00*/  BRA `(.L_x_3215) ;  /* 0xffffffb000707947 */ /* 0x000fea000383ffff */
.L_x_3037:
[----:B------:R-:W3:Y:S01]  /*27f10*/  S2R R2, SR_TID.X ;  /* 0x0000000000027919 */ /* 0x000ee20000002100 */
[----:B------:R-:W-:Y:S01]  /*27f20*/  BSSY B0, `(.L_x_3216) ;  /* 0x000000a000007945 */ /* 0x000fe20003800000 */
[----:B------:R-:W-:Y:S01]  /*27f30*/  IMAD.MOV.U32 R12, RZ, RZ, RZ ;  /* 0x000000ffff0c7224 */ /* 0x000fe200078e00ff */
[----:B------:R-:W-:Y:S01]  /*27f40*/  MOV R11, 0x1f ;  /* 0x0000001f000b7802 */ /* 0x000fe20000000f00 */
[----:B------:R-:W-:Y:S01]  /*27f50*/  IMAD.MOV.U32 R15, RZ, RZ, -0x1 ;  /* 0xffffffffff0f7424 */ /* 0x000fe200078e00ff */
[----:B---3--:R-:W-:-:S04]  /*27f60*/  SHF.R.U32.HI R2, RZ, 0x5, R2 ;  /* 0x00000005ff027819 */ /* 0x008fc80000011602 */
[----:B------:R-:W-:-:S04]  /*27f70*/  LOP3.LUT R2, R2, 0x3, RZ, 0xc0, !PT ;  /* 0x0000000302027812 */ /* 0x000fc800078ec0ff */
[----:B------:R-:W-:-:S07]  /*27f80*/  MOV R13, R2 ;  /* 0x00000002000d7202 */ /* 0x000fce0000000f00 */
[----:B012---:R-:W-:Y:S05]  /*27f90*/  WARPSYNC.COLLECTIVE R15, `(.L_x_3217) ;  /* 0x000000000f087348 */ /* 0x007fea0003c00000 */
[----:B------:R3:W4:Y:S02]  /*27fa0*/  SHFL.IDX P6, R14, R13, R12, R11 ;  /* 0x0000000c0d0e7389 */ /* 0x00072400000c000b */
[----:B01234-:R-:W-:Y:S01]  /*27fb0*/  ENDCOLLECTIVE ;  /* 0x000000000000791b */ /* 0x01ffe20003800000 */
.L_x_3217:
[----:B------:R-:W-:Y:S05]  /*27fc0*/  BSYNC B0 ;  /* 0x0000000000007941 */ /* 0x000fea0003800000 */
.L_x_3216:
[----:B------:R-:W-:Y:S05]  /*27fd0*/  BRA `(.L_x_3218) ;  /* 0xffffffb000587947 */ /* 0x000fea000383ffff */
.L_x_3038:
[----:B------:R-:W-:Y:S01]  /*27fe0*/  BSSY B0, `(.L_x_3219) ;  /* 0x0000006000007945 */ /* 0x000fe20003800000 */
[----:B------:R-:W-:-:S07]  /*27ff0*/  MOV R15, 0xffffffff ;  /* 0xffffffff000f7802 */ /* 0x000fce0000000f00 */
[----:B012---:R-:W-:Y:S05]  /*28000*/  WARPSYNC.COLLECTIVE R15, `(.L_x_3220) ;  /* 0x000000000f0c7348 */ /* 0x007fea0003c00000 */
[----:B------:R-:W-:Y:S02]  /*28010*/  ELECT P6, UR62, PT ;  /* 0x00000000003e782f */ /* 0x000fe400038c0000 */
[----:B------:R-:W-:Y:S01]  /*28020*/  MOV R14, UR62 ;  /* 0x0000003e000e7c02 */ /* 0x000fe20008000f00 */
[----:B012---:R-:W-:Y:S10]  /*28030*/  ENDCOLLECTIVE ;  /* 0x000000000000791b */ /* 0x007ff40003800000 */
.L_x_3220:
[----:B------:R-:W-:Y:S05]  /*28040*/  BSYNC B0 ;  /* 0x0000000000007941 */ /* 0x000fea0003800000 */
.L_x_3219:
[----:B------:R-:W-:Y:S05]  /*28050*/  BRA `(.L_x_3221) ;  /* 0xffffffb0004c7947 */ /* 0x000fea000383ffff */
.L_x_3040:
[----:B0-----:R0:W3:Y:S02]  /*28060*/  SYNCS.PHASECHK.TRANS64.TRYWAIT P1, [R3+URZ+0x2a840], R2 ;  /* 0x02a84002030075a7 */ /* 0x0010e4000802017f */
[----:B---3--:R-:W-:Y:S05]  /*28070*/  @!P1 NANOSLEEP.SYNCS 0x989680 ;  /* 0x009896800000995d */ /* 0x008fea0003900000 */
[----:B------:R-:W3:Y:S02]  /*28080*/  @!P1 SYNCS.PHASECHK.TRANS64 P1, [R3+URZ+0x2a840], R2 ;  /* 0x02a84002030095a7 */ /* 0x000ee4000802007f */
[----:B---3--:R-:W-:Y:S05]  /*28090*/  @!P1 BRA `(.L_x_3040) ;  /* 0xfffffffc00f09947 */ /* 0x008fea000383ffff */
[----:B------:R-:W-:Y:S05]  /*280a0*/  BRA `(.L_x_3222) ;  /* 0xffffffb000747947 */ /* 0x000fea000383ffff */
.L_x_3042:
[----:B---3--:R3:W4:Y:S02]  /*280b0*/  SYNCS.PHASECHK.TRANS64.TRYWAIT P1, [R5+URZ+0x2a840], R0 ;  /* 0x02a84000050075a7 */ /* 0x008724000802017f */
[----:B----4-:R-:W-:Y:S05]  /*280c0*/  @!P1 NANOSLEEP.SYNCS 0x989680 ;  /* 0x009896800000995d */ /* 0x010fea0003900000 */
[----:B------:R-:W4:Y:S02]  /*280d0*/  @!P1 SYNCS.PHASECHK.TRANS64 P1, [R5+URZ+0x2a840], R0 ;  /* 0x02a84000050095a7 */ /* 0x000f24000802007f */
[----:B----4-:R-:W-:Y:S05]  /*280e0*/  @!P1 BRA `(.L_x_3042) ;  /* 0xfffffffc00f09947 */ /* 0x010fea000383ffff */
[----:B------:R-:W-:Y:S05]  /*280f0*/  BRA `(.L_x_3223) ;  /* 0xffffffb000807947 */ /* 0x000fea000383ffff */
.L_x_3044:
[----:B----4-:R4:W0:Y:S02]  /*28100*/  SYNCS.PHASECHK.TRANS64.TRYWAIT P1, [R3+URZ+0x2a860], R2 ;  /* 0x02a86002030075a7 */ /* 0x010824000802017f */
[----:B0-----:R-:W-:Y:S05]  /*28110*/  @!P1 NANOSLEEP.SYNCS 0x989680 ;  /* 0x009896800000995d */ /* 0x001fea0003900000 */
[----:B------:R-:W0:Y:S02]  /*28120*/  @!P1 SYNCS.PHASECHK.TRANS64 P1, [R3+URZ+0x2a860], R2 ;  /* 0x02a86002030095a7 */ /* 0x000e24000802007f */
[----:B0-----:R-:W-:Y:S05]  /*28130*/  @!P1 BRA `(.L_x_3044) ;  /* 0xfffffffc00f09947 */ /* 0x001fea000383ffff */
[----:B------:R-:W-:Y:S05]  /*28140*/  BRA `(.L_x_3224) ;  /* 0xffffffb0007c7947 */ /* 0x000fea000383ffff */
.L_x_3225:
        /* <DEDUP_REMOVED lines=11> */
.L_x_15640:


//--------------------- .text._ZN7cutlass13device_kernelIN5flash11enable_sm90INS1_16FlashAttnFwdSm90INS1_25CollectiveMainloopFwdSm90ILi2EN4cute5tupleIJNS5_1CILi1EEES8_S8_EEENS6_IJNS7_ILi64EEESA_SA_EEELi512ENS_6half_tEfNS_4arch4Sm90ELb0ELb0ELb1ELb0ELb1ELb0ELb0ELb0ELb0ELb1ELb0ELb0EEENS1_21CollectiveEpilogueFwdINS6_IJSA_NS7_ILi512EEESA_EEES9_SC_SE_Li256ELb0ELb1ELb0ELb0EEENS1_29StaticPersistentTileSchedulerILb0EEEEEEEEEvNT_6ParamsE --------------------------
	.section	.text._ZN7cutlass13device_kernelIN5flash11enable_sm90INS1_16FlashAttnFwdSm90INS1_25CollectiveMainloopFwdSm90ILi2EN4cute5tupleIJNS5_1CILi1EEES8_S8_EEENS6_IJNS7_ILi64EEESA_SA_EEELi512ENS_6half_tEfNS_4arch4Sm90ELb0ELb0ELb1ELb0ELb1ELb0ELb0ELb0ELb0ELb1ELb0ELb0EEENS1_21CollectiveEpilogueFwdINS6_IJSA_NS7_ILi512EEESA_EEES9_SC_SE_Li256ELb0ELb1ELb0ELb0EEENS1_29StaticPersistentTileSchedulerILb0EEEEEEEEEvNT_6ParamsE,"ax",@progbits
	.align	128
.text._ZN7cutlass13device_kernelIN5flash11enable_sm90INS1_16FlashAttnFwdSm90INS1_25CollectiveMainloopFwdSm90ILi2EN4cute5tupleIJNS5_1CILi1EEES8_S8_EEENS6_IJNS7_ILi64EEESA_SA_EEELi512ENS_6half_tEfNS_4arch4Sm90ELb0ELb0ELb1ELb0ELb1ELb0ELb0ELb0ELb0ELb1ELb0ELb0EEENS1_21CollectiveEpilogueFwdINS6_IJSA_NS7_ILi512EEESA_EEES9_SC_SE_Li256ELb0ELb1ELb0ELb0EEENS1_29StaticPersistentTileSchedulerILb0EEEEEEEEEvNT_6ParamsE:
        .type           _ZN7cutlass13device_kernelIN5flash11enable_sm90INS1_16FlashAttnFwdSm90INS1_25CollectiveMainloopFwdSm90ILi2EN4cute5tupleIJNS5_1CILi1EEES8_S8_EEENS6_IJNS7_ILi64EEESA_SA_EEELi512ENS_6half_tEfNS_4arch4Sm90ELb0ELb0ELb1ELb0ELb1ELb0ELb0ELb0ELb0ELb1ELb0ELb0EEENS1_21CollectiveEpilogueFwdINS6_IJSA_NS7_ILi512EEESA_EEES9_SC_SE_Li256ELb0ELb1ELb0ELb0EEENS1_29StaticPersistentTileSchedulerILb0EEEEEEEEEvNT_6ParamsE,@function
        .size           _ZN7cutlass13device_kernelIN5flash11enable_sm90INS1_16FlashAttnFwdSm90INS1_25CollectiveMainloopFwdSm90ILi2EN4cute5tupleIJNS5_1CILi1EEES8_S8_EEENS6_IJNS7_ILi64EEESA_SA_EEELi512ENS_6half_tEfNS_4arch4Sm90ELb0ELb0ELb1ELb0ELb1ELb0ELb0ELb0ELb0ELb1ELb0ELb0EEENS1_21CollectiveEpilogueFwdINS6_IJSA_NS7_ILi512EEESA_EEES9_SC_SE_Li256ELb0ELb1ELb0ELb0EEENS1_29StaticPersistentTileSchedulerILb0EEEEEEEEEvNT_6ParamsE,(.L_x_15641 - _ZN7cutlass13device_kernelIN5flash11enable_sm90INS1_16FlashAttnFwdSm90INS1_25CollectiveMainloopFwdSm90ILi2EN4cute5tupleIJNS5_1CILi1EEES8_S8_EEENS6_IJNS7_ILi64EEESA_SA_EEELi512ENS_6half_tEfNS_4arch4Sm90ELb0ELb0ELb1ELb0ELb1ELb0ELb0ELb0ELb0ELb1ELb0ELb0EEENS1_21CollectiveEpilogueFwdINS6_IJSA_NS7_ILi512EEESA_EEES9_SC_SE_Li256ELb0ELb1ELb0ELb0EEENS1_29StaticPersistentTileSchedulerILb0EEEEEEEEEvNT_6ParamsE)
        .other          _ZN7cutlass13device_kernelIN5flash11enable_sm90INS1_16FlashAttnFwdSm90INS1_25CollectiveMainloopFwdSm90ILi2EN4cute5tupleIJNS5_1CILi1EEES8_S8_EEENS6_IJNS7_ILi64EEESA_SA_EEELi512ENS_6half_tEfNS_4arch4Sm90ELb0ELb0ELb1ELb0ELb1ELb0ELb0ELb0ELb0ELb1ELb0ELb0EEENS1_21CollectiveEpilogueFwdINS6_IJSA_NS7_ILi512EEESA_EEES9_SC_SE_Li256ELb0ELb1ELb0ELb0EEENS1_29StaticPersistentTileSchedulerILb0EEEEEEEEEvNT_6ParamsE,@"STO_CUDA_ENTRY STV_DEFAULT"
_ZN7cutlass13device_kernelIN5flash11enable_sm90INS1_16FlashAttnFwdSm90INS1_25CollectiveMainloopFwdSm90ILi2EN4cute5tupleIJNS5_1CILi1EEES8_S8_EEENS6_IJNS7_ILi64EEESA_SA_EEELi512ENS_6half_tEfNS_4arch4Sm90ELb0ELb0ELb1ELb0ELb1ELb0ELb0ELb0ELb0ELb1ELb0ELb0EEENS1_21CollectiveEpilogueFwdINS6_IJSA_NS7_ILi512EEESA_EEES9_SC_SE_Li256ELb0ELb1ELb0ELb0EEENS1_29StaticPersistentTileSchedulerILb0EEEEEEEEEvNT_6ParamsE:
        /* <DEDUP_REMOVED lines=36> */
[----:B0-----:R0:W1:Y:S01]  /*0240*/  SYNCS.EXCH.64 URZ, [UR6+0x28c30], UR4 ;  /* 0x028c3004063f75b2 */ /* 0x0010620008000100 */
[----:B------:R0:W4:Y:S01]  /*0250*/  SYNCS.EXCH.64 URZ, [UR6+0x28c40], UR4 ;  /* 0x028c4004063f75b2 */ /* 0x0001220008000100 */
[----:B------:R0:W0:Y:S01]  /*0260*/  SYNCS.EXCH.64 URZ, [UR6+0x28c38], UR4 ;  /* 0x028c3804063f75b2 */ /* 0x0000220008000100 */
[----:B------:R0:W0:Y:S01]  /*0270*/  SYNCS.EXCH.64 URZ, [UR6+0x28c48], UR4 ;  /* 0x028c4804063f75b2 */ /* 0x0000220008000100 */
[----:B------:R-:W-:Y:S01]  /*0280*/  NOP ;  /* 0x0000000000007918 */ /* 0x000fe20000000000 */
.L_x_3226:
        /* <DEDUP_REMOVED lines=22> */
.L_x_3227:
        /* <DEDUP_REMOVED lines=18> */
.L_x_3228:
        /* <DEDUP_REMOVED lines=22> */
.L_x_3229:
        /* <DEDUP_REMOVED lines=23> */
.L_x_3230:
        /* <DEDUP_REMOVED lines=8> */
.L_x_3232:
[----:B------:R-:W-:-:S08]  /*0860*/  NOP ;  /* 0x0000000000007918 */ /* 0x000fd00000000000 */
[----:B------:R-:W0:Y:S02]  /*0870*/  USETMAXREG.TRY_ALLOC.CTAPOOL UP0, 0xe8 ;  /* 0x000000e8000079c8 */ /* 0x000e240008000600 */
[----:B0-----:R-:W-:-:S13]  /*0880*/  PLOP3.LUT P0, PT, PT, PT, UP0, 0x80, 0x0 ;  /* 0x000000000000781c */ /* 0x001fda0003f0f008 */
[----:B------:R-:W-:Y:S05]  /*0890*/  @!P0 BRA `(.L_x_3232) ;  /* 0xfffffffc00f08947 */ /* 0x000fea000383ffff */
[----:B------:R-:W-:Y:S01]  /*08a0*/  LOP3.LUT R2, R0, 0xffffff80, RZ, 0xc0, !PT ;  /* 0xffffff8000027812 */ /* 0x000fe200078ec0ff */
[----:B------:R-:W0:Y:S03]  /*08b0*/  S2UR UR40, SR_CTAID.X ;  /* 0x00000000002879c3 */ /* 0x000e260000002500 */
[----:B------:R-:W-:-:S05]  /*08c0*/  ISETP.NE.AND P0, PT, R2, 0x80, PT ;  /* 0x000000800200780c */ /* 0x000fca0003f05270 */
[----:B------:R-:W0:Y:S08]  /*08d0*/  LDC R2, c[0x0][0xc34] ;  /* 0x00030d00ff027b82 */ /* 0x000e300000000800 */
[----:B------:R-:W-:Y:S06]  /*08e0*/  @!P0 BAR.ARV 0x8, 0x100 ;  /* 0x0204000000008b1d */ /* 0x000fec0000002000 */
[----:B------:R-:W-:-:S13]  /*08f0*/  ISETP.GE.U32.AND P0, PT, R0, 0x100, PT ;  /* 0x000001000000780c */ /* 0x000fda0003f06070 */
[----:B------:R-:W-:Y:S06]  /*0900*/  @P0 BAR.ARV 0xf, 0x100 ;  /* 0x03c4000000000b1d */ /* 0x000fec0000002000 */
[----:B0-----:R-:W-:-:S13]  /*0910*/  ISETP.LE.AND P0, PT, R2, UR40, PT ;  /* 0x0000002802007c0c */ /* 0x001fda000bf03270 */
[----:B------:R-:W-:Y:S05]  /*0920*/  @P0 EXIT ;  /* 0x000000000000094d */ /* 0x000fea0003800000 */
[----:B------:R-:W-:Y:S01]  /*0930*/  VIADD R0, R0, 0xffffff80 ;  /* 0xffffff8000007836 */ /* 0x000fe20000000000 */
[----:B------:R-:W0:Y:S01]  /*0940*/  S2UR UR39, SR_CgaCtaId ;  /* 0x00000000002779c3 */ /* 0x000e220000008800 */
[----:B------:R-:W-:Y:S01]  /*0950*/  UMOV UR42, 0x400 ;  /* 0x00000400002a7882 */ /* 0x000fe20000000000 */
[----:B------:R-:W-:Y:S01]  /*0960*/  IMAD.MOV.U32 R23, RZ, RZ, 0x20 ;  /* 0x00000020ff177424 */ /* 0x000fe200078e00ff */
[----:B------:R-:W-:Y:S01]  /*0970*/  ULOP3.LUT UR41, UR38, 0x1, URZ, 0xfc, !UPT ;  /* 0x0000000126297892 */ /* 0x000fe2000f8efc3f */
[----:B------:R-:W-:Y:S01]  /*0980*/  SHF.R.S32.HI R3, RZ, 0x1f, R0 ;  /* 0x0000001fff037819 */ /* 0x000fe20000011400 */
[----:B------:R-:W-:Y:S01]  /*0990*/  UMOV UR36, URZ ;  /* 0x0000003f00247c82 */ /* 0x000fe20008000000 */
[----:B------:R-:W-:Y:S01]  /*09a0*/  UMOV UR37, URZ ;  /* 0x0000003f00257c82 */ /* 0x000fe20008000000 */
[----:B------:R-:W-:Y:S01]  /*09b0*/  UMOV UR47, URZ ;  /* 0x0000003f002f7c82 */ /* 0x000fe20008000000 */
[CC--:B------:R-:W-:Y:S02]  /*09c0*/  LEA.HI R2, R3.reuse, R0.reuse, RZ, 0x4 ;  /* 0x0000000003027211 */ /* 0x0c0fe400078f20ff */
[----:B------:R-:W-:-:S02]  /*09d0*/  LEA.HI R4, R3, R0, RZ, 0x5 ;  /* 0x0000000003047211 */ /* 0x000fc400078f28ff */
[----:B------:R-:W-:Y:S02]  /*09e0*/  SHF.R.S32.HI R9, RZ, 0x4, R2 ;  /* 0x00000004ff097819 */ /* 0x000fe40000011402 */
[CC--:B------:R-:W-:Y:S02]  /*09f0*/  LEA.HI R5, R3.reuse, R0.reuse, RZ, 0x7 ;  /* 0x0000000003057211 */ /* 0x0c0fe400078f38ff */
[C---:B------:R-:W-:Y:S02]  /*0a00*/  LOP3.LUT R7, R2.reuse, 0xfffffff0, RZ, 0xc0, !PT ;  /* 0xfffffff002077812 */ /* 0x040fe400078ec0ff */
[----:B------:R-:W-:Y:S02]  /*0a10*/  SHF.R.S32.HI R11, RZ, 0x5, R4 ;  /* 0x00000005ff0b7819 */ /* 0x000fe40000011404 */
[----:B------:R-:W-:Y:S01]  /*0a20*/  LEA.HI R2, R2, R9, RZ, 0x1 ;  /* 0x0000000902027211 */ /* 0x000fe200078f08ff */
[----:B------:R-:W-:Y:S01]  /*0a30*/  IMAD.IADD R7, R0, 0x1, -R7 ;  /* 0x0000000100077824 */ /* 0x000fe200078e0a07 */
[----:B------:R-:W-:-:S02]  /*0a40*/  LEA.HI R6, R3, R0, RZ, 0x2 ;  /* 0x0000000003067211 */ /* 0x000fc400078f10ff */
[----:B------:R-:W-:Y:S01]  /*0a50*/  LEA.HI R211, R3, R0, RZ, 0x3 ;  /* 0x0000000003d37211 */ /* 0x000fe200078f18ff */
[----:B0-----:R-:W-:Y:S01]  /*0a60*/  ULEA UR42, UR39, UR42, 0x18 ;  /* 0x0000002a272a7291 */ /* 0x001fe2000f8ec03f */
[----:B------:R-:W-:Y:S02]  /*0a70*/  SHF.R.S32.HI R4, RZ, 0x1f, R4 ;  /* 0x0000001fff047819 */ /* 0x000fe40000011404 */
[----:B------:R-:W-:Y:S02]  /*0a80*/  LOP3.LUT R3, R5, 0xffffff80, RZ, 0xc0, !PT ;  /* 0xffffff8005037812 */ /* 0x000fe400078ec0ff */
[----:B------:R-:W-:Y:S02]  /*0a90*/  LOP3.LUT R2, R2, 0x1ffffffe, RZ, 0xc0, !PT ;  /* 0x1ffffffe02027812 */ /* 0x000fe400078ec0ff */
[----:B------:R-:W-:Y:S01]  /*0aa0*/  LEA.HI R4, R4, R11, RZ, 0x2 ;  /* 0x0000000b04047211 */ /* 0x000fe200078f10ff */
[----:B------:R-:W-:Y:S01]  /*0ab0*/  IMAD.IADD R3, R0, 0x1, -R3 ;  /* 0x0000000100037824 */ /* 0x000fe200078e0a03 */
[----:B------:R-:W-:Y:S01]  /*0ac0*/  LOP3.LUT R209, R211, 0xfffffff8, RZ, 0xc0, !PT ;  /* 0xfffffff8d3d17812 */ /* 0x000fe200078ec0ff */
[----:B------:R-:W-:Y:S01]  /*0ad0*/  IMAD.IADD R9, R9, 0x1, -R2 ;  /* 0x0000000109097824 */ /* 0x000fe200078e0a02 */
[----:B------:R-:W-:-:S02]  /*0ae0*/  LOP3.LUT R13, R6, 0xfffffffc, RZ, 0xc0, !PT ;  /* 0xfffffffc060d7812 */ /* 0x000fc400078ec0ff */
[----:B------:R-:W-:Y:S01]  /*0af0*/  SHF.R.S32.HI R210, RZ, 0x7, R5 ;  /* 0x00000007ffd27819 */ /* 0x000fe20000011405 */
[----:B------:R-:W-:Y:S01]  /*0b00*/  IMAD.IADD R209, R0, 0x1, -R209 ;  /* 0x0000000100d17824 */ /* 0x000fe200078e0ad1 */
[----:B------:R-:W-:Y:S01]  /*0b10*/  LOP3.LUT R4, R4, 0x3ffffc, RZ, 0xc0, !PT ;  /* 0x003ffffc04047812 */ /* 0x000fe200078ec0ff */
[----:B------:R-:W-:Y:S01]  /*0b20*/  IMAD.SHL.U32 R9, R9, 0x8, RZ ;  /* 0x0000000809097824 */ /* 0x000fe200078e00ff */
[--C-:B------:R-:W-:Y:S01]  /*0b30*/  SHF.R.S32.HI R2, RZ, 0x1f, R7.reuse ;  /* 0x0000001fff027819 */ /* 0x100fe20000011407 */
[----:B------:R-:W-:Y:S01]  /*0b40*/  IMAD R15, R210, 0x100, R7 ;  /* 0x00000100d20f7824 */ /* 0x000fe200078e0207 */
[----:B------:R-:W-:Y:S01]  /*0b50*/  IADD3 R13, R0, -R13, RZ ;  /* 0x8000000d000d7210 */ /* 0x000fe20007ffe0ff */
[----:B------:R-:W-:Y:S01]  /*0b60*/  IMAD.IADD R8, R11, 0x1, -R4 ;  /* 0x000000010b087824 */ /* 0x000fe200078e0a04 */
[----:B------:R-:W-:Y:S01]  /*0b70*/  SHF.R.S32.HI R0, RZ, 0x1f, R3 ;  /* 0x0000001fff007819 */ /* 0x000fe20000011403 */
[----:B------:R-:W-:Y:S01]  /*0b80*/  IMAD.SHL.U32 R16, R209, 0x8, RZ ;  /* 0x00000008d1107824 */ /* 0x000fe200078e00ff */
[----:B------:R-:W-:-:S02]  /*0b90*/  LEA.HI R6, R2, R7, RZ, 0x3 ;  /* 0x0000000702067211 */ /* 0x000fc400078f18ff */
[----:B------:R-:W-:Y:S01]  /*0ba0*/  LEA.HI R2, R0, R3, RZ, 0x2 ;  /* 0x0000000300027211 */ /* 0x000fe200078f10ff */
[----:B------:R-:W-:Y:S01]  /*0bb0*/  VIADD R188, R16, 0x80 ;  /* 0x0000008010bc7836 */ /* 0x000fe20000000000 */
[----:B------:R-:W-:Y:S01]  /*0bc0*/  LOP3.LUT R4, R6, 0xfffffff8, RZ, 0xc0, !PT ;  /* 0xfffffff806047812 */ /* 0x000fe200078ec0ff */
[----:B------:R-:W-:Y:S01]  /*0bd0*/  VIADD R187, R16, 0xc0 ;  /* 0x000000c010bb7836 */ /* 0x000fe20000000000 */
[----:B------:R-:W-:Y:S01]  /*0be0*/  LEA R12, R8, R15, 0x4 ;  /* 0x0000000f080c7211 */ /* 0x000fe200078e20ff */
[----:B------:R-:W-:Y:S01]  /*0bf0*/  VIADD R186, R16, 0x100 ;  /* 0x0000010010ba7836 */ /* 0x000fe20000000000 */
[----:B------:R-:W-:Y:S01]  /*0c00*/  LOP3.LUT R8, R2, 0x7ffffffc, RZ, 0xc0, !PT ;  /* 0x7ffffffc02087812 */ /* 0x000fe200078ec0ff */
[----:B------:R-:W-:Y:S01]  /*0c10*/  IMAD.IADD R7, R7, 0x1, -R4 ;  /* 0x0000000107077824 */ /* 0x000fe200078e0a04 */
[----:B------:R-:W-:Y:S01]  /*0c20*/  LEA.HI R4, R0, R3, RZ, 0x5 ;  /* 0x0000000300047211 */ /* 0x000fe200078f28ff */
[----:B------:R-:W-:Y:S01]  /*0c30*/  IMAD.U32 R215, R12, 0x40, R9 ;  /* 0x000000400cd77824 */ /* 0x000fe200078e0009 */
[----:B------:R-:W-:Y:S01]  /*0c40*/  SHF.R.S32.HI R0, RZ, 0x2, R2 ;  /* 0x00000002ff007819 */ /* 0x000fe20000011402 */
[----:B------:R-:W-:Y:S01]  /*0c50*/  IMAD.IADD R17, R3, 0x1, -R8 ;  /* 0x0000000103117824 */ /* 0x000fe200078e0a08 */
[----:B------:R-:W-:Y:S01]  /*0c60*/  SHF.R.S32.HI R3, RZ, 0x1f, R2 ;  /* 0x0000001fff037819 */ /* 0x000fe20000011402 */
[----:B------:R-:W-:Y:S01]  /*0c70*/  IMAD.SHL.U32 R2, R7, 0x40, RZ ;  /* 0x0000004007027824 */ /* 0x000fe200078e00ff */
[----:B------:R-:W-:Y:S01]  /*0c80*/  SHF.L.U32 R6, R6, 0x6, RZ ;  /* 0x0000000606067819 */ /* 0x000fe200000006ff */
[C---:B------:R-:W-:Y:S01]  /*0c90*/  VIADD R185, R16.reuse, 0x140 ;  /* 0x0000014010b97836 */ /* 0x040fe20000000000 */
[----:B------:R-:W-:Y:S01]  /*0ca0*/  LEA.HI R3, R3, R0, RZ, 0x3 ;  /* 0x0000000003037211 */ /* 0x000fe200078f18ff */
[----:B------:R-:W-:Y:S01]  /*0cb0*/  VIADD R212, R16, 0x1c0 ;  /* 0x000001c010d47836 */ /* 0x000fe20000000000 */
[----:B------:R-:W-:Y:S01]  /*0cc0*/  LOP3.LUT R2, R2, 0x1c0, RZ, 0xc0, !PT ;  /* 0x000001c002027812 */ /* 0x000fe200078ec0ff */
[----:B------:R-:W-:Y:S01]  /*0cd0*/  IMAD.SHL.U32 R17, R17, 0x2, RZ ;  /* 0x0000000211117824 */ /* 0x000fe200078e00ff */
[----:B------:R-:W-:-:S02]  /*0ce0*/  LOP3.LUT R6, R6, 0x7ffffe00, RZ, 0xc0, !PT ;  /* 0x7ffffe0006067812 */ /* 0x000fc400078ec0ff */
[----:B------:R-:W-:Y:S02]  /*0cf0*/  LOP3.LUT R9, R2, 0x8, R9, 0xf8, !PT ;  /* 0x0000000802097812 */ /* 0x000fe400078ef809 */
[----:B------:R-:W-:Y:S01]  /*0d00*/  SHF.R.U32.HI R8, RZ, 0x3, R2 ;  /* 0x00000003ff087819 */ /* 0x000fe20000011602 */
[----:B------:R-:W-:Y:S01]  /*0d10*/  IMAD R6, R11, 0x400, R6 ;  /* 0x000004000b067824 */ /* 0x000fe200078e0206 */
[----:B------:R-:W-:Y:S02]  /*0d20*/  R2P PR, R7, 0x6 ;  /* 0x0000000607007804 */ /* 0x000fe40000000000 */
[----:B------:R-:W-:Y:S02]  /*0d30*/  LOP3.LUT R9, R9, R8, RZ, 0x3c, !PT ;  /* 0x0000000809097212 */ /* 0x000fe400078e3cff */
[----:B------:R-:W-:Y:S02]  /*0d40*/  LOP3.LUT R3, R3, 0xfffffff8, RZ, 0xc0, !PT ;  /* 0xfffffff803037812 */ /* 0x000fe400078ec0ff */
[----:B------:R-:W-:Y:S01]  /*0d50*/  LEA.HI R10, R13, R13, RZ, 0x1 ;  /* 0x0000000d0d0a7211 */ /* 0x000fe200078f08ff */
[----:B------:R-:W-:Y:S01]  /*0d60*/  IMAD.IADD R6, R6, 0x1, R9 ;  /* 0x0000000106067824 */ /* 0x000fe200078e0209 */
[----:B------:R-:W-:Y:S01]  /*0d70*/  LEA.HI R5, R5, R210, RZ, 0x1 ;  /* 0x000000d205057211 */ /* 0x000fe200078f08ff */
[----:B------:R-:W-:Y:S01]  /*0d80*/  IMAD.IADD R3, R0, 0x1, -R3 ;  /* 0x0000000100037824 */ /* 0x000fe200078e0a03 */
[----:B------:R-:W-:-:S02]  /*0d90*/  LOP3.LUT R10, R10, 0x1ffffffe, RZ, 0xc0, !PT ;  /* 0x1ffffffe0a0a7812 */ /* 0x000fc400078ec0ff */
[----:B------:R-:W-:Y:S02]  /*0da0*/  LEA R22, R6, UR42, 0x1 ;  /* 0x0000002a06167c11 */ /* 0x000fe4000f8e08ff */
[----:B------:R-:W-:Y:S01]  /*0db0*/  SHF.R.S32.HI R2, RZ, 0x5, R4 ;  /* 0x00000005ff027819 */ /* 0x000fe20000011404 */
[----:B------:R-:W-:Y:S01]  /*0dc0*/  IMAD.IADD R13, R13, 0x1, -R10 ;  /* 0x000000010d0d7824 */ /* 0x000fe200078e0a0a */
[----:B------:R-:W-:Y:S01]  /*0dd0*/  LOP3.LUT R5, R5, 0xfffffe, RZ, 0xc0, !PT ;  /* 0x00fffffe05057812 */ /* 0x000fe200078ec0ff */
[C---:B------:R-:W-:Y:S01]  /*0de0*/  VIADD R184, R22.reuse, 0x26800 ;  /* 0x0002680016b87836 */ /* 0x040fe20000000000 */
[----:B------:R-:W-:Y:S01]  /*0df0*/  SEL R23, R23, 0xffffffe0, !P1 ;  /* 0xffffffe017177807 */ /* 0x000fe20004800000 */
[----:B------:R-:W-:Y:S01]  /*0e00*/  VIADD R19, R22, 0x26840 ;  /* 0x0002684016137836 */ /* 0x000fe20000000000 */
[----:B------:R-:W-:Y:S01]  /*0e10*/  LEA R2, R2, R3, 0x4 ;  /* 0x0000000302027211 */ /* 0x000fe200078e20ff */
[----:B------:R-:W-:Y:S01]  /*0e20*/  IMAD.IADD R5, R210, 0x1, -R5 ;  /* 0x00000001d2057824 */ /* 0x000fe200078e0a05 */
[C---:B------:R-:W-:Y:S01]  /*0e30*/  @P2 IADD3 R19, R184.reuse, -0x40, RZ ;  /* 0xffffffc0b8132810 */ /* 0x040fe20007ffe0ff */
[----:B------:R-:W-:Y:S01]  /*0e40*/  IMAD.IADD R184, R184, 0x1, R23 ;  /* 0x00000001b8b87824 */ /* 0x000fe200078e0217 */
[C---:B------:R-:W-:Y:S01]  /*0e50*/  IADD3 R189, R16.reuse, 0x40, RZ ;  /* 0x0000004010bd7810 */ /* 0x040fe20007ffe0ff */
[----:B------:R-:W-:Y:S01]  /*0e60*/  IMAD.SHL.U32 R18, R5, 0x100, RZ ;  /* 0x0000010005127824 */ /* 0x000fe200078e00ff */
[----:B------:R-:W-:Y:S01]  /*0e70*/  IADD3 R213, R16, 0x180, RZ ;  /* 0x0000018010d57810 */ /* 0x000fe20007ffe0ff */
[----:B------:R-:W-:Y:S01]  /*0e80*/  IMAD R214, R13, 0x8, R2 ;  /* 0x000000080dd67824 */ /* 0x000fe200078e0202 */
[----:B------:R-:W-:Y:S01]  /*0e90*/  SHF.R.S32.HI R211, RZ, 0x3, R211 ;  /* 0x00000003ffd37819 */ /* 0x000fe200000114d3 */
[----:B------:R-:W-:Y:S01]  /*0ea0*/  IMAD.IADD R23, R23, 0x1, R19 ;  /* 0x0000000117177824 */ /* 0x000fe200078e0213 */
[----:B------:R-:W-:-:S02]  /*0eb0*/  SHF.R.S32.HI R222, RZ, 0x1f, R189 ;  /* 0x0000001fffde7819 */ /* 0x000fc400000114bd */
[----:B------:R-:W-:Y:S02]  /*0ec0*/  SHF.R.S32.HI R221, RZ, 0x1f, R188 ;  /* 0x0000001fffdd7819 */ /* 0x000fe400000114bc */
[----:B------:R-:W-:Y:S02]  /*0ed0*/  SHF.R.S32.HI R220, RZ, 0x1f, R187 ;  /* 0x0000001fffdc7819 */ /* 0x000fe400000114bb */
[----:B------:R-:W-:Y:S02]  /*0ee0*/  SHF.R.S32.HI R219, RZ, 0x1f, R186 ;  /* 0x0000001fffdb7819 */ /* 0x000fe400000114ba */
[----:B------:R-:W-:Y:S02]  /*0ef0*/  SHF.R.S32.HI R218, RZ, 0x1f, R185 ;  /* 0x0000001fffda7819 */ /* 0x000fe400000114b9 */
[----:B------:R-:W-:Y:S02]  /*0f00*/  SHF.R.S32.HI R217, RZ, 0x1f, R213 ;  /* 0x0000001fffd97819 */ /* 0x000fe400000114d5 */
[----:B------:R-:W-:-:S07]  /*0f10*/  SHF.R.S32.HI R216, RZ, 0x1f, R212 ;  /* 0x0000001fffd87819 */ /* 0x000fce00000114d4 */
.L_x_3274:
[----:B------:R-:W-:Y:S01]  /*0f20*/  ULDC UR4, c[0x0][0xc38] ;  /* 0x00030e0000047ab9 */ /* 0x000fe20000000800 */
[----:B------:R-:W-:Y:S01]  /*0f30*/  ULDC UR49, c[0x0][0x424] ;  /* 0x0001090000317ab9 */ /* 0x000fe20000000800 */
[----:B------:R-:W-:Y:S01]  /*0f40*/  UISETP.NE.AND UP1, UPT, UR4, 0x1, UPT ;  /* 0x000000010400788c */ /* 0x000fe2000bf25270 */
[----:B------:R-:W-:Y:S02]  /*0f50*/  ULDC UR6, c[0x0][0x2f0] ;  /* 0x0000bc0000067ab9 */ /* 0x000fe40000000800 */
[----:B------:R-:W-:Y:S01]  /*0f60*/  ULDC.64 UR4, c[0x0][0x418] ;  /* 0x0001060000047ab9 */ /* 0x000fe20000000a00 */
[----:B------:R-:W-:Y:S01]  /*0f70*/  UMOV UR43, UR40 ;  /* 0x00000028002b7c82 */ /* 0x000fe20008000000 */
[----:B------:R-:W-:Y:S01]  /*0f80*/  UISETP.NE.U32.AND UP0, UPT, UR4, URZ, UPT ;  /* 0x0000003f0400728c */ /* 0x000fe2000bf05070 */
[----:B------:R-:W-:Y:S02]  /*0f90*/  UMOV UR45, UR40 ;  /* 0x00000028002d7c82 */ /* 0x000fe40008000000 */
[----:B------:R-:W-:Y:S01]  /*0fa0*/  ULDC UR4, c[0x0][0xc44] ;  /* 0x0003110000047ab9 */ /* 0x000fe20000000800 */
[----:B------:R-:W-:-:S02]  /*0fb0*/  UISETP.NE.AND.EX UP0, UPT, UR5, URZ, UPT, UP0 ;  /* 0x0000003f0500728c */ /* 0x000fc4000bf05300 */
[----:B------:R-:W-:Y:S02]  /*0fc0*/  UISETP.NE.AND UP2, UPT, UR4, 0x1, UPT ;  /* 0x000000010400788c */ /* 0x000fe4000bf45270 */
[----:B------:R-:W-:Y:S01]  /*0fd0*/  USEL UR49, UR49, 0x1, UP0 ;  /* 0x0000000131317887 */ /* 0x000fe20008000000 */
[----:B------:R-:W-:Y:S01]  /*0fe0*/  @UP1 ULDC UR4, c[0x0][0xc3c] ;  /* 0x00030f0000041ab9 */ /* 0x000fe20000000800 */
[----:B------:R-:W-:Y:S02]  /*0ff0*/  UISETP.NE.AND UP0, UPT, UR46, 0x1, UPT ;  /* 0x000000012e00788c */ /* 0x000fe4000bf05270 */
[----:B------:R-:W-:Y:S02]  /*1000*/  UIMAD.WIDE.U32 UR4, UR40, UR4, URZ ;  /* 0x00000004280472a5 */ /* 0x000fe4000f8e003f */
[----:B------:R-:W-:Y:S02]  /*1010*/  UIMAD UR49, UR49, UR6, URZ ;  /* 0x00000006313172a4 */ /* 0x000fe4000f8e023f */
[----:B------:R-:W-:Y:S01]  /*1020*/  PLOP3.LUT P0, PT, PT, PT, UP0, 0x80, 0x0 ;  /* 0x000000000000781c */ /* 0x000fe20003f0f008 */
[----:B------:R-:W-:Y:S01]  /*1030*/  @UP1 ULDC UR6, c[0x0][0xc40] ;  /* 0x0003100000061ab9 */ /* 0x000fe20000000800 */
[----:B------:R-:W-:Y:S01]  /*1040*/  @UP2 ULDC.64 UR8, c[0x0][0xc48] ;  /* 0x0003120000082ab9 */ /* 0x000fe20000000a00 */
[----:B------:R-:W-:-:S02]  /*1050*/  @UP1 USHF.R.U32.HI UR43, URZ, UR6, UR5 ;  /* 0x000000063f2b1299 */ /* 0x000fc40008011605 */
[----:B------:R-:W-:Y:S02]  /*1060*/  UIADD3 UR6, UR49, 0x3f, URZ ;  /* 0x0000003f31067890 */ /* 0x000fe4000fffe03f */
[----:B------:R-:W-:Y:S02]  /*1070*/  UIMAD.WIDE.U32 UR4, UR43, UR8, URZ ;  /* 0x000000082b0472a5 */ /* 0x000fe4000f8e003f */
[----:B------:R-:W-:Y:S01]  /*1080*/  USHF.R.S32.HI UR7, URZ, 0x1f, UR6 ;  /* 0x0000001f3f077899 */ /* 0x000fe20008011406 */
[----:B------:R-:W-:Y:S01]  /*1090*/  UMOV UR44, UR43 ;  /* 0x0000002b002c7c82 */ /* 0x000fe20008000000 */
[----:B------:R-:W-:Y:S02]  /*10a0*/  @UP2 USHF.R.U32.HI UR44, URZ, UR9, UR5 ;  /* 0x000000093f2c2299 */ /* 0x000fe40008011605 */
[----:B------:R-:W-:-:S04]  /*10b0*/  ULEA.HI UR7, UR7, UR6, URZ, 0x6 ;  /* 0x0000000607077291 */ /* 0x000fc8000f8f303f */
[----:B------:R-:W-:Y:S01]  /*10c0*/  USHF.R.S32.HI UR48, URZ, 0x6, UR7 ;  /* 0x000000063f307899 */ /* 0x000fe20008011407 */
[----:B0123-5:R-:W-:Y:S11]  /*10d0*/  @!P0 BRA `(.L_x_3233) ;  /* 0x0000001800388947 */ /* 0x02fff60003800000 */
[----:B------:R-:W0:Y:S01]  /*10e0*/  SHFL.IDX PT, R0, R210, RZ, 0x1f ;  /* 0x00001fffd2007589 */ /* 0x000e2200000e0000 */
[----:B------:R-:W-:-:S06]  /*10f0*/  UISETP.NE.AND UP0, UPT, UR41, 0x3, UPT ;  /* 0x000000032900788c */ /* 0x000fcc000bf05270 */
[----:B------:R-:W-:Y:S02]  /*1100*/  PLOP3.LUT P0, PT, PT, PT, UP0, 0x80, 0x0 ;  /* 0x000000000000781c */ /* 0x000fe40003f0f008 */
[----:B0-----:R-:W-:-:S13]  /*1110*/  R2UR UR4, R0 ;  /* 0x00000000000472ca */ /* 0x001fda00000e0000 */
[----:B------:R-:W-:-:S04]  /*1120*/  ULEA.HI UR5, UR4, UR4, URZ, 0x1 ;  /* 0x0000000404057291 */ /* 0x000fc8000f8f083f */
[----:B------:R-:W-:-:S04]  /*1130*/  ULOP3.LUT UR5, UR5, 0x1fffe, URZ, 0xc0, !UPT ;  /* 0x0001fffe05057892 */ /* 0x000fc8000f8ec03f */
[----:B------:R-:W-:-:S04]  /*1140*/  UIADD3 UR5, UR4, -UR5, URZ ;  /* 0x8000000504057290 */ /* 0x000fc8000fffe03f */
[----:B------:R-:W-:-:S04]  /*1150*/  ULEA UR5, UR5, UR42, 0xf ;  /* 0x0000002a05057291 */ /* 0x000fc8000f8e783f */
[----:B------:R-:W-:-:S04]  /*1160*/  UIADD3 UR5, UR5, 0x400, URZ ;  /* 0x0000040005057890 */ /* 0x000fc8000fffe03f */
[----:B------:R-:W-:-:S04]  /*1170*/  USHF.R.U32.HI UR5, URZ, 0x4, UR5 ;  /* 0x000000043f057899 */ /* 0x000fc80008011605 */
[----:B------:R-:W-:-:S04]  /*1180*/  ULOP3.LUT UR5, UR5, 0x3fff, URZ, 0xc0, !UPT ;  /* 0x00003fff05057892 */ /* 0x000fc8000f8ec03f */
[----:B------:R-:W-:Y:S01]  /*1190*/  ULOP3.LUT UR20, UR5, 0x2000000, URZ, 0xfc, !UPT ;  /* 0x0200000005147892 */ /* 0x000fe2000f8efc3f */
[----:B------:R-:W-:Y:S11]  /*11a0*/  @!P0 BRA `(.L_x_3234) ;  /* 0x0000000000048947 */ /* 0x000ff60003800000 */
[----:B------:R-:W-:Y:S01]  /*11b0*/  BPT.TRAP 0x1 ;  /* 0x000000040000795c */ /* 0x000fe20000300000 */
.L_x_3234:
[----:B------:R-:W-:Y:S01]  /*11c0*/  ULEA UR16, UR47, UR42, 0x3 ;  /* 0x0000002a2f107291 */ /* 0x000fe2000f8e183f */
[----:B------:R-:W-:-:S04]  /*11d0*/  MOV R0, UR37 ;  /* 0x0000002500007c02 */ /* 0x000fc80008000f00 */
[----:B------:R-:W-:-:S04]  /*11e0*/  SHF.L.U32 R0, R0, 0x1f, RZ ;  /* 0x0000001f00007819 */ /* 0x000fc800000006ff */
[----:B------:R-:W0:Y:S02]  /*11f0*/  SYNCS.PHASECHK.TRANS64.TRYWAIT P1, [UR16+0x28c50], R0 ;  /* 0x028c5000ff0075a7 */ /* 0x000e240008020150 */
[----:B0-----:R-:W-:Y:S05]  /*1200*/  @!P1 BRA `(.L_x_3235) ;  /* 0x000000b800389947 */ /* 0x001fea0003800000 */
.L_x_3324:
[----:B------:R-:W-:Y:S01]  /*1210*/  BAR.SYNC.DEFER_BLOCKING 0xe, 0x100 ;  /* 0x0384000000007b1d */ /* 0x000fe20000010000 */
[----:B------:R-:W-:Y:S02]  /*1220*/  UIADD3 UR4, UR42, 0x26800, URZ ;  /* 0x000268002a047890 */ /* 0x000fe4000fffe03f */
[----:B------:R-:W-:Y:S02]  /*1230*/  ULEA UR12, UR47, UR20, 0xc ;  /* 0x000000142f0c7291 */ /* 0x000fe4000f8e603f */
[----:B------:R-:W-:Y:S01]  /*1240*/  USHF.R.U32.HI UR4, URZ, 0x4, UR4 ;  /* 0x000000043f047899 */ /* 0x000fe20008011604 */
[----:B------:R-:W-:Y:S01]  /*1250*/  UMOV UR7, 0x40000040 ;  /* 0x4000004000077882 */ /* 0x000fe20000000000 */
[----:B------:R-:W-:Y:S02]  /*1260*/  UMOV UR5, 0x40000040 ;  /* 0x4000004000057882 */ /* 0x000fe40000000000 */
[----:B------:R-:W-:Y:S01]  /*1270*/  ULOP3.LUT UR4, UR4, 0x3fff, URZ, 0xc0, !UPT ;  /* 0x00003fff04047892 */ /* 0x000fe2000f8ec03f */
[----:B------:R-:W-:Y:S01]  /*1280*/  UMOV UR6, UR12 ;  /* 0x0000000c00067c82 */ /* 0x000fe20008000000 */
[----:B------:R-:W-:-:S02]  /*1290*/  UIADD3 UR10, UR12, 0x100, URZ ;  /* 0x000001000c0a7890 */ /* 0x000fc4000fffe03f */
[----:B------:R-:W-:Y:S01]  /*12a0*/  ULOP3.LUT UR13, UR4, 0x10000, URZ, 0xfc, !UPT ;  /* 0x00010000040d7892 */ /* 0x000fe2000f8efc3f */
[----:B------:R-:W-:Y:S01]  /*12b0*/  UMOV UR11, 0x40000040 ;  /* 0x40000040000b7882 */ /* 0x000fe20000000000 */
[----:B------:R-:W-:Y:S02]  /*12c0*/  UMOV UR9, 0x40000040 ;  /* 0x4000004000097882 */ /* 0x000fe40000000000 */
[----:B------:R-:W-:Y:S02]  /*12d0*/  UIADD3 UR8, UR13, 0x4, URZ ;  /* 0x000000040d087890 */ /* 0x000fe4000fffe03f */
[----:B------:R-:W-:Y:S01]  /*12e0*/  UIADD3 UR14, UR12, 0x180, URZ ;  /* 0x000001800c0e7890 */ /* 0x000fe2000fffe03f */
[----:B------:R-:W-:Y:S01]  /*12f0*/  UMOV UR4, UR13 ;  /* 0x0000000d00047c82 */ /* 0x000fe20008000000 */
[----:B------:R-:W-:Y:S01]  /*1300*/  UMOV UR15, 0x40000040 ;  /* 0x40000040000f7882 */ /* 0x000fe20000000000 */
[----:B------:R-:W-:-:S06]  /*1310*/  WARPGROUP.ARRIVE ;  /* 0x00000000000079c5 */ /* 0x000fcc0000000000 */
[----:B------:R-:W-:Y:S01]  /*1320*/  HGMMA.64x256x16.F32 R24, gdesc[UR4].tnspB, RZ, !UPT, gsb0 ;  /* 0x43e00000041879f0 */ /* 0x000fe2000c0008ff */
[----:B------:R-:W-:Y:S02]  /*1330*/  UIADD3 UR6, UR12, 0x80, URZ ;  /* 0x000000800c067890 */ /* 0x000fe4000fffe03f */
[----:B------:R-:W-:Y:S01]  /*1340*/  UIADD3 UR4, UR13, 0x2, URZ ;  /* 0x000000020d047890 */ /* 0x000fe2000fffe03f */
[----:B------:R-:W-:Y:S01]  /*1350*/  UMOV UR7, 0x40000040 ;  /* 0x4000004000077882 */ /* 0x000fe20000000000 */
[----:B------:R-:W-:Y:S01]  /*1360*/  UMOV UR5, 0x40000040 ;  /* 0x4000004000057882 */ /* 0x000fe20000000000 */
[----:B------:R-:W-:-:S03]  /*1370*/  UIADD3 UR12, UR13, 0x6, URZ ;  /* 0x000000060d0c7890 */ /* 0x000fc6000fffe03f */
[----:B------:R-:W-:Y:S01]  /*1380*/  UMOV UR13, 0x40000040 ;  /* 0x40000040000d7882 */ /* 0x000fe20000000000 */
[----:B------:R-:W-:Y:S02]  /*1390*/  WARPGROUP.DEPBAR.LE gsb0, 0x0 ;  /* 0x00008000000079c5 */ /* 0x000fe40000010000 */
[----:B------:R-:W-:-:S15]  /*13a0*/  WARPGROUP.ARRIVE ;  /* 0x00000000000079c5 */ /* 0x000fde0000000000 */
[----:B------:R-:W-:-:S01]  /*13b0*/  NOP ;  /* 0x0000000000007918 */ /* 0x000fc20000000000 */
[----:B------:R-:W-:Y:S03]  /*13c0*/  HGMMA.64x256x16.F32 R24, gdesc[UR4].tnspB, R24, gsb0 ;  /* 0x43e00000041879f0 */ /* 0x000fe60008000818 */
[----:B------:R-:W-:Y:S02]  /*13d0*/  WARPGROUP.DEPBAR.LE gsb0, 0x0 ;  /* 0x00008000000079c5 */ /* 0x000fe40000010000 */
[----:B------:R-:W-:-:S15]  /*13e0*/  WARPGROUP.ARRIVE ;  /* 0x00000000000079c5 */ /* 0x000fde0000000000 */
[----:B------:R-:W-:-:S08]  /*13f0*/  NOP ;  /* 0x0000000000007918 */ /* 0x000fd00000000000 */
[----:B------:R-:W-:Y:S03]  /*1400*/  HGMMA.64x256x16.F32 R24, gdesc[UR8].tnspB, R24, gsb0 ;  /* 0x43e00000081879f0 */ /* 0x000fe60008000818 */
[----:B------:R-:W-:Y:S02]  /*1410*/  WARPGROUP.DEPBAR.LE gsb0, 0x0 ;  /* 0x00008000000079c5 */ /* 0x000fe40000010000 */
[----:B------:R-:W-:-:S15]  /*1420*/  WARPGROUP.ARRIVE ;  /* 0x00000000000079c5 */ /* 0x000fde0000000000 */
[----:B------:R-:W-:-:S08]  /*1430*/  NOP ;  /* 0x0000000000007918 */ /* 0x000fd00000000000 */
[----:B------:R-:W-:Y:S03]  /*1440*/  HGMMA.64x256x16.F32 R24, gdesc[UR12].tnspB, R24, gsb0 ;  /* 0x43e000000c1879f0 */ /* 0x000fe60008000818 */
[----:B------:R-:W-:Y:S02]  /*1450*/  WARPGROUP.DEPBAR.LE gsb0, 0x0 ;  /* 0x00008000000079c5 */ /* 0x000fe40000010000 */
[----:B------:R-:W-:Y:S06]  /*1460*/  BAR.ARV 0xf, 0x100 ;  /* 0x03c4000000007b1d */ /* 0x000fec0000002000 */
[----:B------:R-:W-:Y:S05]  /*1470*/  @!P0 BRA `(.L_x_3236) ;  /* 0x0000000000048947 */ /* 0x000fea0003800000 */
[----:B------:R-:W-:Y:S01]  /*1480*/  BPT.TRAP 0x1 ;  /* 0x000000040000795c */ /* 0x000fe20000300000 */
.L_x_3236:
[----:B------:R-:W-:Y:S02]  /*1490*/  UISETP.GE.AND UP0, UPT, UR49, 0x41, UPT ;  /* 0x000000413100788c */ /* 0x000fe4000bf06270 */
[----:B------:R-:W-:-:S04]  /*14a0*/  UIADD3 UR6, UR16, 0x28c60, URZ ;  /* 0x00028c6010067890 */ /* 0x000fc8000fffe03f */
[----:B------:R-:W-:Y:S01]  /*14b0*/  PLOP3.LUT P1, PT, PT, PT, UP0, 0x80, 0x0 ;  /* 0x000000000000781c */ /* 0x000fe20003f2f008 */
[----:B------:R-:W-:-:S09]  /*14c0*/  UPRMT UR6, UR39, 0x654, UR6 ;  /* 0x0000065427067896 */ /* 0x000fd20008000006 */
[----:B------:R-:W-:Y:S03]  /*14d0*/  SYNCS.ARRIVE.TRANS64.RED.A1T0 RZ, [UR6], RZ ;  /* 0x000000ffffff79a7 */ /* 0x000fe60008100406 */
[----:B------:R-:W-:Y:S05]  /*14e0*/  @!P1 BRA `(.L_x_3237) ;  /* 0x0000000800f89947 */ /* 0x000fea0003800000 */
[----:B------:R-:W-:-:S06]  /*14f0*/  UIADD3 UR48, UR48, -0x2, URZ ;  /* 0xfffffffe30307890 */ /* 0x000fcc000fffe03f */
[----:B0-----:R-:W-:-:S07]  /*1500*/  IMAD.U32 R0, RZ, RZ, UR48 ;  /* 0x00000030ff007e24 */ /* 0x001fce000f8e00ff */
.L_x_3243:
[----:B------:R-:W-:Y:S01]  /*1510*/  BAR.SYNC.DEFER_BLOCKING 0xe, 0x100 ;  /* 0x0384000000007b1d */ /* 0x000fe20000010000 */
[----:B01----:R-:W-:Y:S01]  /*1520*/  IMAD.U32 R3, RZ, RZ, UR47 ;  /* 0x0000002fff037e24 */ /* 0x003fe2000f8e00ff */
[----:B------:R-:W-:-:S03]  /*1530*/  UIADD3 UR47, UR47, 0x1, URZ ;  /* 0x000000012f2f7890 */ /* 0x000fc6000fffe03f */
[----:B------:R-:W-:Y:S01]  /*1540*/  IMAD R3, R3, 0x40, R2 ;  /* 0x0000004003037824 */ /* 0x000fe200078e0202 */
[----:B------:R-:W-:-:S04]  /*1550*/  UISETP.NE.AND UP0, UPT, UR47, 0x2, UPT ;  /* 0x000000022f00788c */ /* 0x000fc8000bf05270 */
[----:B------:R-:W-:Y:S01]  /*1560*/  LEA R3, R3, UR42, 0x2 ;  /* 0x0000002a03037c11 */ /* 0x000fe2000f8e10ff */
[----:B------:R-:W-:Y:S02]  /*1570*/  USEL UR6, URZ, 0x1, UP0 ;  /* 0x000000013f067887 */ /* 0x000fe40008000000 */
[----:B------:R-:W-:Y:S02]  /*1580*/  USEL UR47, UR47, URZ, UP0 ;  /* 0x0000003f2f2f7287 */ /* 0x000fe40008000000 */
[----:B------:R-:W-:Y:S01]  /*1590*/  ULOP3.LUT UR37, UR37, UR6, URZ, 0x3c, !UPT ;  /* 0x0000000625257292 */ /* 0x000fe2000f8e3c3f */
[----:B------:R-:W0:Y:S04]  /*15a0*/  LDS R4, [R3+0x28800] ;  /* 0x0288000003047984 */ /* 0x000e280000000800 */
[----:B------:R-:W1:Y:S01]  /*15b0*/  LDS R5, [R3+0x28820] ;  /* 0x0288200003057984 */ /* 0x000e620000000800 */
[-C--:B0-----:R-:W-:Y:S01]  /*15c0*/  FMUL.FTZ R24, R24, R4.reuse ;  /* 0x0000000418187220 */ /* 0x081fe20000410000 */
        /* <DEDUP_REMOVED lines=63> */
[-C--:B-1----:R-:W-:Y:S01]  /*19c0*/  FMUL.FTZ R26, R26, R5.reuse ;  /* 0x000000051a1a7220 */ /* 0x082fe20000410000 */
        /* <DEDUP_REMOVED lines=65> */
.L_x_3238:
[----:B------:R-:W-:Y:S01]  /*1de0*/  ULEA UR6, UR47, UR42, 0x3 ;  /* 0x0000002a2f067291 */ /* 0x000fe2000f8e183f */
[----:B------:R-:W-:-:S05]  /*1df0*/  IMAD.U32 R3, RZ, RZ, UR37 ;  /* 0x00000025ff037e24 */ /* 0x000fca000f8e00ff */
[----:B------:R-:W-:-:S04]  /*1e00*/  SHF.L.U32 R3, R3, 0x1f, RZ ;  /* 0x0000001f03037819 */ /* 0x000fc800000006ff */
[----:B------:R0:W1:Y:S01]  /*1e10*/  SYNCS.PHASECHK.TRANS64.TRYWAIT P1, [UR6+0x28c50], R3 ;  /* 0x028c5003ff0075a7 */ /* 0x0000620008020146 */
[----:B------:R-:W-:Y:S05]  /*1e20*/  @!P0 BRA `(.L_x_3239) ;  /* 0x0000000000048947 */ /* 0x000fea0003800000 */
[----:B------:R-:W-:Y:S01]  /*1e30*/  BPT.TRAP 0x1 ;  /* 0x000000040000795c */ /* 0x000fe20000300000 */
.L_x_3239:
[----:B-1----:R-:W-:Y:S05]  /*1e40*/  @P1 BRA `(.L_x_3240) ;  /* 0x0000000000081947 */ /* 0x002fea0003800000 */
[----:B------:R-:W1:Y:S02]  /*1e50*/  SYNCS.PHASECHK.TRANS64.TRYWAIT P1, [UR6+0x28c50], R3 ;  /* 0x028c5003ff0075a7 */ /* 0x000e640008020146 */
[----:B-1----:R-:W-:Y:S05]  /*1e60*/  @!P1 BRA `(.L_x_3241) ;  /* 0x000000ac00389947 */ /* 0x002fea0003800000 */
.L_x_3240:
[----:B------:R-:W-:Y:S01]  /*1e70*/  UIADD3 UR6, UR42, 0x26800, URZ ;  /* 0x000268002a067890 */ /* 0x000fe2000fffe03f */
[----:B------:R-:W-:Y:S01]  /*1e80*/  WARPGROUP.ARRIVE ;  /* 0x00000000000079c5 */ /* 0x000fe20000000000 */
[----:B------:R-:W-:Y:S02]  /*1e90*/  ULEA UR18, UR47, UR20, 0xc ;  /* 0x000000142f127291 */ /* 0x000fe4000f8e603f */
[----:B------:R-:W-:Y:S01]  /*1ea0*/  USHF.R.U32.HI UR6, URZ, 0x4, UR6 ;  /* 0x000000043f067899 */ /* 0x000fe20008011606 */
[----:B------:R-:W-:Y:S01]  /*1eb0*/  UMOV UR19, 0x40000040 ;  /* 0x4000004000137882 */ /* 0x000fe20000000000 */
[----:B------:R-:W-:Y:S02]  /*1ec0*/  UMOV UR17, 0x40000040 ;  /* 0x4000004000117882 */ /* 0x000fe40000000000 */
[----:B------:R-:W-:Y:S01]  /*1ed0*/  ULOP3.LUT UR6, UR6, 0x3fff, URZ, 0xc0, !UPT ;  /* 0x00003fff06067892 */ /* 0x000fe2000f8ec03f */
[----:B------:R-:W-:Y:S01]  /*1ee0*/  UMOV UR7, 0x40000040 ;  /* 0x4000004000077882 */ /* 0x000fe20000000000 */
[----:B------:R-:W-:-:S02]  /*1ef0*/  UIADD3 UR10, UR18, 0x100, URZ ;  /* 0x00000100120a7890 */ /* 0x000fc4000fffe03f */
[----:B------:R-:W-:Y:S02]  /*1f00*/  ULOP3.LUT UR16, UR6, 0x10000, URZ, 0xfc, !UPT ;  /* 0x0001000006107892 */ /* 0x000fe4000f8efc3f */
[----:B------:R-:W-:Y:S01]  /*1f10*/  UIADD3 UR6, UR18, 0x80, URZ ;  /* 0x0000008012067890 */ /* 0x000fe2000fffe03f */
[----:B------:R-:W-:Y:S01]  /*1f20*/  UMOV UR11, 0x40000040 ;  /* 0x40000040000b7882 */ /* 0x000fe20000000000 */
[----:B------:R-:W-:Y:S01]  /*1f30*/  UIADD3 UR14, UR18, 0x180, URZ ;  /* 0x00000180120e7890 */ /* 0x000fe2000fffe03f */
[----:B------:R-:W-:-:S04]  /*1f40*/  UMOV UR15, 0x40000040 ;  /* 0x40000040000f7882 */ /* 0x000fc80000000000 */
        /* <DEDUP_REMOVED lines=17> */
.L_x_3242:
[----:B------:R-:W-:Y:S01]  /*2060*/  ULEA UR6, UR47, UR42, 0x3 ;  /* 0x0000002a2f067291 */ /* 0x000fe2000f8e183f */
[C---:B------:R-:W-:Y:S02]  /*2070*/  ISETP.GT.AND P1, PT, R0.reuse, RZ, PT ;  /* 0x000000ff0000720c */ /* 0x040fe40003f24270 */
[----:B------:R-:W-:Y:S01]  /*2080*/  IADD3 R0, R0, -0x1, RZ ;  /* 0xffffffff00007810 */ /* 0x000fe20007ffe0ff */
[----:B------:R-:W-:-:S04]  /*2090*/  UIADD3 UR6, UR6, 0x28c60, URZ ;  /* 0x00028c6006067890 */ /* 0x000fc8000fffe03f */
[----:B------:R-:W-:-:S09]  /*20a0*/  UPRMT UR6, UR39, 0x654, UR6 ;  /* 0x0000065427067896 */ /* 0x000fd20008000006 */
[----:B------:R-:W-:Y:S01]  /*20b0*/  SYNCS.ARRIVE.TRANS64.RED.A1T0 RZ, [UR6], RZ ;  /* 0x000000ffffff79a7 */ /* 0x000fe20008100406 */
[----:B------:R-:W-:Y:S05]  /*20c0*/  @P1 BRA `(.L_x_3243) ;  /* 0xfffffff400101947 */ /* 0x000fea000383ffff */
.L_x_3237:
        /* <DEDUP_REMOVED lines=10> */
[----:B------:R1:W2:Y:S02]  /*2170*/  LDS R4, [R3+0x28800] ;  /* 0x0288000003047984 */ /* 0x0002a40000000800 */
[----:B-1----:R-:W-:-:S02]  /*2180*/  IMAD.MOV.U32 R3, RZ, RZ, RZ ;  /* 0x000000ffff037224 */ /* 0x002fc400078e00ff */
        /* <DEDUP_REMOVED lines=64> */
[-C--:B--2---:R-:W-:Y:S01]  /*2590*/  FMUL.FTZ R208, R24, R4.reuse ;  /* 0x0000000418d07220 */ /* 0x084fe20000410000 */
        /* <DEDUP_REMOVED lines=63> */
[----:B------:R-:W-:Y:S01]  /*2990*/  IMAD.MOV.U32 R0, RZ, RZ, RZ ;  /* 0x000000ffff007224 */ /* 0x000fe200078e00ff */
[----:B------:R-:W-:Y:S06]  /*29a0*/  BAR.ARV 0xf, 0x100 ;  /* 0x03c4000000007b1d */ /* 0x000fec0000002000 */
[----:B------:R-:W-:Y:S05]  /*29b0*/  BRA `(.L_x_3244) ;  /* 0x0000004000947947 */ /* 0x000fea0003800000 */
.L_x_3233:
[----:B------:R-:W0:Y:S02]  /*29c0*/  SHFL.IDX PT, R0, R210, RZ, 0x1f ;  /* 0x00001fffd2007589 */ /* 0x000e2400000e0000 */
[----:B0-----:R-:W-:-:S13]  /*29d0*/  R2UR UR4, R0 ;  /* 0x00000000000472ca */ /* 0x001fda00000e0000 */
[----:B------:R-:W-:-:S04]  /*29e0*/  ULEA.HI UR5, UR4, UR4, URZ, 0x1 ;  /* 0x0000000404057291 */ /* 0x000fc8000f8f083f */
[----:B------:R-:W-:-:S04]  /*29f0*/  ULOP3.LUT UR5, UR5, 0x1fffe, URZ, 0xc0, !UPT ;  /* 0x0001fffe05057892 */ /* 0x000fc8000f8ec03f */
[----:B------:R-:W-:Y:S02]  /*2a00*/  UIADD3 UR5, UR4, -UR5, URZ ;  /* 0x8000000504057290 */ /* 0x000fe4000fffe03f */
[----:B------:R-:W-:Y:S02]  /*2a10*/  UIADD3 UR4, UR42, 0x26800, URZ ;  /* 0x000268002a047890 */ /* 0x000fe4000fffe03f */
[----:B------:R-:W-:Y:S02]  /*2a20*/  ULEA UR5, UR5, UR42, 0xf ;  /* 0x0000002a05057291 */ /* 0x000fe4000f8e783f */
[----:B------:R-:W-:Y:S02]  /*2a30*/  ULOP3.LUT UP0, URZ, UR4, 0x3ff, URZ, 0xc0, !UPT ;  /* 0x000003ff043f7892 */ /* 0x000fe4000f80c03f */
[----:B------:R-:W-:-:S04]  /*2a40*/  UIADD3 UR5, UR5, 0x400, URZ ;  /* 0x0000040005057890 */ /* 0x000fc8000fffe03f */
[----:B------:R-:W-:Y:S01]  /*2a50*/  PLOP3.LUT P0, PT, PT, PT, UP0, 0x80, 0x0 ;  /* 0x000000000000781c */ /* 0x000fe20003f0f008 */
[----:B------:R-:W-:-:S04]  /*2a60*/  USHF.R.U32.HI UR5, URZ, 0x4, UR5 ;  /* 0x000000043f057899 */ /* 0x000fc80008011605 */
[----:B------:R-:W-:-:S08]  /*2a70*/  ULOP3.LUT UR52, UR5, 0x3fff, URZ, 0xc0, !UPT ;  /* 0x00003fff05347892 */ /* 0x000fd0000f8ec03f */
        /* <DEDUP_REMOVED lines=17> */
.L_x_3245:
[----:B------:R-:W-:Y:S01]  /*2b90*/  ULEA.HI UR4, UR36, UR36, URZ, 0x1 ;  /* 0x0000002424047291 */ /* 0x000fe2000f8f083f */
[----:B------:R-:W-:-:S03]  /*2ba0*/  MOV R3, UR41 ;  /* 0x0000002900037c02 */ /* 0x000fc60008000f00 */
[----:B------:R-:W-:Y:S01]  /*2bb0*/  ULOP3.LUT UR4, UR4, 0xfffffffe, URZ, 0xc0, !UPT ;  /* 0xfffffffe04047892 */ /* 0x000fe2000f8ec03f */
[----:B------:R-:W-:-:S03]  /*2bc0*/  ISETP.NE.AND P0, PT, R3, 0x3, PT ;  /* 0x000000030300780c */ /* 0x000fc60003f05270 */
[----:B------:R-:W-:-:S06]  /*2bd0*/  UIADD3 UR4, UR36, -UR4, URZ ;  /* 0x8000000424047290 */ /* 0x000fcc000fffe03f */
[----:B------:R-:W-:-:S05]  /*2be0*/  IMAD.U32 R0, RZ, RZ, UR4 ;  /* 0x00000004ff007e24 */ /* 0x000fca000f8e00ff */
[----:B------:R-:W-:-:S04]  /*2bf0*/  SHF.L.U32 R0, R0, 0x1f, RZ ;  /* 0x0000001f00007819 */ /* 0x000fc800000006ff */
[----:B------:R-:W0:Y:S02]  /*2c00*/  SYNCS.PHASECHK.TRANS64.TRYWAIT P1, [UR42+0x28c00], R0 ;  /* 0x028c0000ff0075a7 */ /* 0x000e24000802016a */
[----:B0-----:R-:W-:Y:S05]  /*2c10*/  @!P1 BRA `(.L_x_3246) ;  /* 0x0000009c00e49947 */ /* 0x001fea0003800000 */
.L_x_3325:
[----:B------:R-:W-:Y:S05]  /*2c20*/  @!P0 BRA `(.L_x_3247) ;  /* 0x0000000000048947 */ /* 0x000fea0003800000 */
[----:B------:R-:W-:Y:S01]  /*2c30*/  BPT.TRAP 0x1 ;  /* 0x000000040000795c */ /* 0x000fe20000300000 */
.L_x_3247:
[----:B------:R-:W-:Y:S02]  /*2c40*/  IMAD.U32 R7, RZ, RZ, UR47 ;  /* 0x0000002fff077e24 */ /* 0x000fe4000f8e00ff */
[----:B------:R-:W-:-:S03]  /*2c50*/  IMAD.U32 R8, RZ, RZ, UR37 ;  /* 0x00000025ff087e24 */ /* 0x000fc6000f8e00ff */
[----:B------:R-:W-:Y:S02]  /*2c60*/  LEA R7, R7, UR42, 0x3 ;  /* 0x0000002a07077c11 */ /* 0x000fe4000f8e18ff */
[----:B------:R-:W-:-:S04]  /*2c70*/  SHF.L.U32 R8, R8, 0x1f, RZ ;  /* 0x0000001f08087819 */ /* 0x000fc800000006ff */
[----:B------:R1:W2:Y:S01]  /*2c80*/  SYNCS.PHASECHK.TRANS64.TRYWAIT P1, [R7+URZ+0x28c30], R8 ;  /* 0x028c3008070075a7 */ /* 0x0002a2000802017f */
[----:B------:R-:W-:Y:S05]  /*2c90*/  @!P0 BRA `(.L_x_3248) ;  /* 0x0000000000048947 */ /* 0x000fea0003800000 */
[----:B------:R-:W-:Y:S01]  /*2ca0*/  BPT.TRAP 0x1 ;  /* 0x000000040000795c */ /* 0x000fe20000300000 */
.L_x_3248:
[----:B--2---:R-:W-:Y:S05]  /*2cb0*/  @P1 BRA `(.L_x_3249) ;  /* 0x0000000000081947 */ /* 0x004fea0003800000 */
[----:B------:R-:W2:Y:S02]  /*2cc0*/  SYNCS.PHASECHK.TRANS64.TRYWAIT P1, [R7+URZ+0x28c30], R8 ;  /* 0x028c3008070075a7 */ /* 0x000ea4000802017f */
[----:B--2---:R-:W-:Y:S05]  /*2cd0*/  @!P1 BRA `(.L_x_3250) ;  /* 0x0000009c00cc9947 */ /* 0x004fea0003800000 */
.L_x_3249:
[----:B------:R-:W-:-:S04]  /*2ce0*/  UIADD3 UR4, UR42, 0x22400, URZ ;  /* 0x000224002a047890 */ /* 0x000fc8000fffe03f */
[----:B------:R-:W-:-:S04]  /*2cf0*/  USHF.R.U32.HI UR4, URZ, 0x4, UR4 ;  /* 0x000000043f047899 */ /* 0x000fc80008011604 */
[----:B------:R-:W-:-:S06]  /*2d00*/  ULOP3.LUT UR4, UR4, 0x3fff, URZ, 0xc0, !UPT ;  /* 0x00003fff04047892 */ /* 0x000fcc000f8ec03f */
[----:B0-----:R-:W-:Y:S01]  /*2d10*/  IMAD.U32 R0, RZ, RZ, UR4 ;  /* 0x00000004ff007e24 */ /* 0x001fe2000f8e00ff */
[----:B------:R-:W-:Y:S05]  /*2d20*/  WARPSYNC.ALL ;  /* 0x0000000000007948 */ /* 0x000fea0003800000 */
[----:B------:R-:W-:-:S04]  /*2d30*/  LOP3.LUT R0, R0, 0x10000, RZ, 0xfc, !PT ;  /* 0x0001000000007812 */ /* 0x000fc800078efcff */
[----:B------:R-:W-:Y:S01]  /*2d40*/  R2UR UR12, R0 ;  /* 0x00000000000c72ca */ /* 0x000fe200000e0000 */
[----:B------:R-:W-:Y:S01]  /*2d50*/  UIADD3 UR4, UR42, 0x20400, URZ ;  /* 0x000204002a047890 */ /* 0x000fe2000fffe03f */
[----:B------:R-:W-:Y:S01]  /*2d60*/  WARPGROUP.ARRIVE ;  /* 0x00000000000079c5 */ /* 0x000fe20000000000 */
[----:B------:R-:W-:Y:S01]  /*2d70*/  UMOV UR7, 0x40000040 ;  /* 0x4000004000077882 */ /* 0x000fe20000000000 */
[----:B------:R-:W-:Y:S01]  /*2d80*/  UMOV UR5, 0x40000040 ;  /* 0x4000004000057882 */ /* 0x000fe20000000000 */
[----:B------:R-:W-:Y:S01]  /*2d90*/  USHF.R.U32.HI UR4, URZ, 0x4, UR4 ;  /* 0x000000043f047899 */ /* 0x000fe20008011604 */
[----:B------:R-:W-:Y:S01]  /*2da0*/  UMOV UR11, 0x40000040 ;  /* 0x40000040000b7882 */ /* 0x000fe20000000000 */
[----:B------:R-:W-:Y:S02]  /*2db0*/  UMOV UR9, 0x40000040 ;  /* 0x4000004000097882 */ /* 0x000fe40000000000 */
[----:B------:R-:W-:Y:S01]  /*2dc0*/  ULOP3.LUT UR4, UR4, 0x3fff, URZ, 0xc0, !UPT ;  /* 0x00003fff04047892 */ /* 0x000fe2000f8ec03f */
[----:B------:R-:W-:-:S03]  /*2dd0*/  UMOV UR15, 0x40000040 ;  /* 0x40000040000f7882 */ /* 0x000fc60000000000 */
[----:B------:R-:W-:Y:S02]  /*2de0*/  ULEA UR12, UR47, UR12, 0x9 ;  /* 0x0000000c2f0c7291 */ /* 0x000fe4000f8e483f */
[----:B------:R-:W-:Y:S02]  /*2df0*/  ULOP3.LUT UR13, UR4, 0x10000, URZ, 0xfc, !UPT ;  /* 0x00010000040d7892 */ /* 0x000fe4000f8efc3f */
[----:B------:R-:W-:Y:S02]  /*2e00*/  UIADD3 UR10, UR12, 0x4, URZ ;  /* 0x000000040c0a7890 */ /* 0x000fe4000fffe03f */
[----:B------:R-:W-:Y:S01]  /*2e10*/  UIADD3 UR8, UR13, 0x4, URZ ;  /* 0x000000040d087890 */ /* 0x000fe2000fffe03f */
[----:B------:R-:W-:Y:S02]  /*2e20*/  UMOV UR6, UR12 ;  /* 0x0000000c00067c82 */ /* 0x000fe40008000000 */
[----:B------:R-:W-:Y:S01]  /*2e30*/  UMOV UR4, UR13 ;  /* 0x0000000d00047c82 */ /* 0x000fe20008000000 */
[----:B------:R-:W-:Y:S01]  /*2e40*/  UIADD3 UR14, UR12, 0x6, URZ ;  /* 0x000000060c0e7890 */ /* 0x000fe2000fffe03f */
[----:B------:R-:W-:Y:S01]  /*2e50*/  HGMMA.64x64x16.F32 R24, gdesc[UR4], RZ, !UPT, gsb0 ;  /* 0x00e00000041879f0 */ /* 0x000fe2000c0008ff */
[----:B------:R-:W-:-:S02]  /*2e60*/  UIADD3 UR6, UR12, 0x2, URZ ;  /* 0x000000020c067890 */ /* 0x000fc4000fffe03f */
[----:B------:R-:W-:Y:S01]  /*2e70*/  UIADD3 UR4, UR13, 0x2, URZ ;  /* 0x000000020d047890 */ /* 0x000fe2000fffe03f */
[----:B------:R-:W-:Y:S01]  /*2e80*/  UMOV UR7, 0x40000040 ;  /* 0x4000004000077882 */ /* 0x000fe20000000000 */
[----:B------:R-:W-:Y:S01]  /*2e90*/  UMOV UR5, 0x40000040 ;  /* 0x4000004000057882 */ /* 0x000fe20000000000 */
[----:B------:R-:W-:-:S03]  /*2ea0*/  UIADD3 UR12, UR13, 0x6, URZ ;  /* 0x000000060d0c7890 */ /* 0x000fc6000fffe03f */
[----:B------:R-:W-:Y:S01]  /*2eb0*/  UMOV UR13, 0x40000040 ;  /* 0x40000040000d7882 */ /* 0x000fe20000000000 */
[----:B------:R-:W-:Y:S02]  /*2ec0*/  WARPGROUP.DEPBAR.LE gsb0, 0x0 ;  /* 0x00008000000079c5 */ /* 0x000fe40000010000 */
[----:B------:R-:W-:-:S06]  /*2ed0*/  WARPGROUP.ARRIVE ;  /* 0x00000000000079c5 */ /* 0x000fcc0000000000 */
[----:B------:R-:W-:Y:S03]  /*2ee0*/  HGMMA.64x64x16.F32 R24, gdesc[UR4], R24, gsb0 ;  /* 0x00e00000041879f0 */ /* 0x000fe60008000818 */
[----:B------:R-:W-:Y:S02]  /*2ef0*/  WARPGROUP.DEPBAR.LE gsb0, 0x0 ;  /* 0x00008000000079c5 */ /* 0x000fe40000010000 */
[----:B------:R-:W-:-:S06]  /*2f00*/  WARPGROUP.ARRIVE ;  /* 0x00000000000079c5 */ /* 0x000fcc0000000000 */
[----:B------:R-:W-:Y:S03]  /*2f10*/  HGMMA.64x64x16.F32 R24, gdesc[UR8], R24, gsb0 ;  /* 0x00e00000081879f0 */ /* 0x000fe60008000818 */
[----:B------:R-:W-:Y:S02]  /*2f20*/  WARPGROUP.DEPBAR.LE gsb0, 0x0 ;  /* 0x00008000000079c5 */ /* 0x000fe40000010000 */
[----:B------:R-:W-:-:S06]  /*2f30*/  WARPGROUP.ARRIVE ;  /* 0x00000000000079c5 */ /* 0x000fcc0000000000 */
[----:B------:R-:W-:Y:S03]  /*2f40*/  HGMMA.64x64x16.F32 R24, gdesc[UR12], R24, gsb0 ;  /* 0x00e000000c1879f0 */ /* 0x000fe60008000818 */
[----:B------:R-:W-:Y:S02]  /*2f50*/  WARPGROUP.DEPBAR.LE gsb0, 0x0 ;  /* 0x00008000000079c5 */ /* 0x000fe40000010000 */
[----:B------:R-:W-:Y:S05]  /*2f60*/  @!P0 BRA `(.L_x_3251) ;  /* 0x0000000000048947 */ /* 0x000fea0003800000 */
[----:B------:R-:W-:Y:S01]  /*2f70*/  BPT.TRAP 0x1 ;  /* 0x000000040000795c */ /* 0x000fe20000300000 */
.L_x_3251:
[----:B------:R-:W-:Y:S01]  /*2f80*/  ULDC UR7, c[0x0][0x9d8] ;  /* 0x0002760000077ab9 */ /* 0x000fe20000000800 */
[----:B------:R-:W-:Y:S01]  /*2f90*/  UIMAD UR6, UR48, -0x40, UR49 ;  /* 0xffffffc0300678a4 */ /* 0x000fe2000f8e0231 */
[----:B------:R-:W-:Y:S01]  /*2fa0*/  FMUL.FTZ R24, R24, UR7 ;  /* 0x0000000718187c20 */ /* 0x000fe20008410000 */
[----:B------:R-:W-:Y:S01]  /*2fb0*/  FMUL.FTZ R25, R25, UR7 ;  /* 0x0000000719197c20 */ /* 0x000fe20008410000 */
[----:B------:R-:W-:Y:S01]  /*2fc0*/  FMUL.FTZ R28, R28, UR7 ;  /* 0x000000071c1c7c20 */ /* 0x000fe20008410000 */
[----:B------:R-:W-:Y:S01]  /*2fd0*/  FMUL.FTZ R29, R29, UR7 ;  /* 0x000000071d1d7c20 */ /* 0x000fe20008410000 */
[----:B------:R-:W-:Y:S01]  /*2fe0*/  FMUL.FTZ R32, R32, UR7 ;  /* 0x0000000720207c20 */ /* 0x000fe20008410000 */
[----:B------:R-:W-:Y:S01]  /*2ff0*/  IMAD.U32 R4, RZ, RZ, UR6 ;  /* 0x00000006ff047e24 */ /* 0x000fe2000f8e00ff */
[----:B------:R-:W0:Y:S01]  /*3000*/  MUFU.TANH R24, R24 ;  /* 0x0000001800187308 */ /* 0x000e220000002400 */
[----:B------:R-:W-:Y:S01]  /*3010*/  FMUL.FTZ R26, R26, UR7 ;  /* 0x000000071a1a7c20 */ /* 0x000fe20008410000 */
[----:B------:R-:W-:Y:S01]  /*3020*/  FMUL.FTZ R33, R33, UR7 ;  /* 0x0000000721217c20 */ /* 0x000fe20008410000 */
[----:B------:R-:W-:Y:S01]  /*3030*/  FMUL.FTZ R27, R27, UR7 ;  /* 0x000000071b1b7c20 */ /* 0x000fe20008410000 */
[----:B------:R-:W-:Y:S01]  /*3040*/  IADD3 R3, -R17, 0x40, R4 ;  /* 0x0000004011037810 */ /* 0x000fe20007ffe104 */
[----:B------:R-:W-:Y:S01]  /*3050*/  FMUL.FTZ R36, R36, UR7 ;  /* 0x0000000724247c20 */ /* 0x000fe20008410000 */
[----:B------:R-:W-:Y:S01]  /*3060*/  FMUL.FTZ R30, R30, UR7 ;  /* 0x000000071e1e7c20 */ /* 0x000fe20008410000 */
[----:B------:R-:W-:Y:S01]  /*3070*/  FMUL.FTZ R37, R37, UR7 ;  /* 0x0000000725257c20 */ /* 0x000fe20008410000 */
[----:B------:R-:W3:Y:S01]  /*3080*/  MUFU.TANH R25, R25 ;  /* 0x0000001900197308 */ /* 0x000ee20000002400 */
[----:B------:R-:W-:Y:S01]  /*3090*/  ISETP.GT.AND P5, PT, R3, RZ, PT ;  /* 0x000000ff0300720c */ /* 0x000fe20003fa4270 */
[----:B------:R-:W-:Y:S01]  /*30a0*/  FMUL.FTZ R31, R31, UR7 ;  /* 0x000000071f1f7c20 */ /* 0x000fe20008410000 */
[C---:B------:R-:W-:Y:S01]  /*30b0*/  ISETP.GT.AND P4, PT, R3.reuse, 0x1, PT ;  /* 0x000000010300780c */ /* 0x040fe20003f84270 */
[----:B------:R-:W-:Y:S01]  /*30c0*/  FMUL.FTZ R40, R40, UR7 ;  /* 0x0000000728287c20 */ /* 0x000fe20008410000 */
[C---:B------:R-:W-:Y:S01]  /*30d0*/  ISETP.GT.AND P3, PT, R3.reuse, 0x8, PT ;  /* 0x000000080300780c */ /* 0x040fe20003f64270 */
[----:B------:R-:W-:Y:S01]  /*30e0*/  FMUL.FTZ R34, R34, UR7 ;  /* 0x0000000722227c20 */ /* 0x000fe20008410000 */
[----:B------:R-:W-:Y:S01]  /*30f0*/  ISETP.GT.AND P2, PT, R3, 0x9, PT ;  /* 0x000000090300780c */ /* 0x000fe20003f44270 */
[----:B------:R-:W4:Y:S01]  /*3100*/  MUFU.TANH R28, R28 ;  /* 0x0000001c001c7308 */ /* 0x000f220000002400 */
[----:B0-----:R-:W-:Y:S01]  /*3110*/  FSEL R24, R24, -INF , P5 ;  /* 0xff80000018187808 */ /* 0x001fe20002800000 */
[----:B------:R-:W-:Y:S01]  /*3120*/  FMUL.FTZ R41, R41, UR7 ;  /* 0x0000000729297c20 */ /* 0x000fe20008410000 */
[----:B------:R-:W-:Y:S01]  /*3130*/  ISETP.GT.AND P1, PT, R3, 0x10, PT ;  /* 0x000000100300780c */ /* 0x000fe20003f24270 */
[----:B------:R-:W-:Y:S01]  /*3140*/  FMUL.FTZ R35, R35, UR7 ;  /* 0x0000000723237c20 */ /* 0x000fe20008410000 */
[----:B------:R-:W-:Y:S01]  /*3150*/  ISETP.GT.AND P6, PT, R3, 0x11, PT ;  /* 0x000000110300780c */ /* 0x000fe20003fc4270 */
[----:B------:R-:W-:Y:S01]  /*3160*/  FMUL.FTZ R44, R44, UR7 ;  /* 0x000000072c2c7c20 */ /* 0x000fe20008410000 */
[----:B------:R-:W-:Y:S01]  /*3170*/  FMUL.FTZ R38, R38, UR7 ;  /* 0x0000000726267c20 */ /* 0x000fe20008410000 */
[----:B------:R-:W0:Y:S01]  /*3180*/  MUFU.TANH R29, R29 ;  /* 0x0000001d001d7308 */ /* 0x000e220000002400 */
        /* <DEDUP_REMOVED lines=16> */
[----:B0-----:R-:W-:Y:S01]  /*3290*/  FSEL R29, R29, -INF , P2 ;  /* 0xff8000001d1d7808 */ /* 0x001fe20001000000 */
[----:B------:R-:W-:Y:S01]  /*32a0*/  FMUL.FTZ R50, R50, UR7 ;  /* 0x0000000732327c20 */ /* 0x000fe20008410000 */
[----:B------:R-:W-:Y:S01]  /*32b0*/  FMUL.FTZ R51, R51, UR7 ;  /* 0x0000000733337c20 */ /* 0x000fe20008410000 */
[----:B------:R-:W-:Y:S01]  /*32c0*/  FMUL.FTZ R54, R54, UR7 ;  /* 0x0000000736367c20 */ /* 0x000fe20008410000 */
[----:B------:R-:W-:Y:S01]  /*32d0*/  FMNMX.FTZ R5, R29, R4, !PT ;  /* 0x000000041d057209 */ /* 0x000fe20007810000 */
[----:B------:R-:W-:Y:S01]  /*32e0*/  FMUL.FTZ R55, R55, UR7 ;  /* 0x0000000737377c20 */ /* 0x000fe20008410000 */
[----:B------:R-:W-:Y:S01]  /*32f0*/  ULDC UR20, c[0x0][0x988] ;  /* 0x0002620000147ab9 */ /* 0x000fe20000000800 */
[----:B------:R-:W0:Y:S01]  /*3300*/  MUFU.TANH R33, R33 ;  /* 0x0000002100217308 */ /* 0x000e220000002400 */
[----:B---3--:R-:W-:-:S02]  /*3310*/  FSEL R32, R32, -INF , P1 ;  /* 0xff80000020207808 */ /* 0x008fc40000800000 */
[----:B------:R-:W-:Y:S02]  /*3320*/  R2UR UR6, R7 ;  /* 0x00000000070672ca */ /* 0x000fe400000e0000 */
[----:B------:R-:W-:-:S03]  /*3330*/  FMNMX.FTZ R4, R32, R5, !PT ;  /* 0x0000000520047209 */ /* 0x000fc60007810000 */
[----:B------:R-:W3:Y:S01]  /*3340*/  MUFU.TANH R27, R27 ;  /* 0x0000001b001b7308 */ /* 0x000ee20000002400 */
[----:B----4-:R-:W-:Y:S02]  /*3350*/  FSEL R26, R26, -INF , P5 ;  /* 0xff8000001a1a7808 */ /* 0x010fe40002800000 */
[----:B------:R-:W-:-:S05]  /*3360*/  ISETP.GT.AND P5, PT, R3, 0x18, PT ;  /* 0x000000180300780c */ /* 0x000fca0003fa4270 */
[----:B------:R-:W4:Y:S01]  /*3370*/  MUFU.TANH R36, R36 ;  /* 0x0000002400247308 */ /* 0x000f220000002400 */
[----:B0-----:R-:W-:Y:S01]  /*3380*/  FSEL R33, R33, -INF , P6 ;  /* 0xff80000021217808 */ /* 0x001fe20003000000 */
[----:B------:R-:W-:-:S03]  /*3390*/  UIADD3 UR6, UR6, 0x28c40, URZ ;  /* 0x00028c4006067890 */ /* 0x000fc6000fffe03f */
[----:B------:R-:W-:Y:S01]  /*33a0*/  FMNMX.FTZ R5, R33, R4, !PT ;  /* 0x0000000421057209 */ /* 0x000fe20007810000 */
[----:B------:R-:W-:Y:S02]  /*33b0*/  UPRMT UR6, UR39, 0x654, UR6 ;  /* 0x0000065427067896 */ /* 0x000fe40008000006 */
[----:B------:R-:W0:Y:S01]  /*33c0*/  MUFU.TANH R30, R30 ;  /* 0x0000001e001e7308 */ /* 0x000e220000002400 */
[----:B---3--:R-:W-:Y:S02]  /*33d0*/  FSEL R27, R27, -INF , P4 ;  /* 0xff8000001b1b7808 */ /* 0x008fe40002000000 */
[----:B------:R-:W-:-:S04]  /*33e0*/  ISETP.GT.AND P4, PT, R3, 0x19, PT ;  /* 0x000000190300780c */ /* 0x000fc80003f84270 */
[----:B------:R-:W-:Y:S01]  /*33f0*/  SYNCS.ARRIVE.TRANS64.RED.A1T0 RZ, [UR6], RZ ;  /* 0x000000ffffff79a7 */ /* 0x000fe20008100406 */
[----:B------:R-:W3:Y:S01]  /*3400*/  MUFU.TANH R37, R37 ;  /* 0x0000002500257308 */ /* 0x000ee20000002400 */
[----:B----4-:R-:W-:-:S04]  /*3410*/  FSEL R36, R36, -INF , P5 ;  /* 0xff80000024247808 */ /* 0x010fc80002800000 */
[----:B------:R-:W-:-:S03]  /*3420*/  FMNMX.FTZ R4, R36, R5, !PT ;  /* 0x0000000524047209 */ /* 0x000fc60007810000 */
[----:B------:R-:W4:Y:S01]  /*3430*/  MUFU.TANH R31, R31 ;  /* 0x0000001f001f7308 */ /* 0x000f220000002400 */
[----:B0-----:R-:W-:Y:S02]  /*3440*/  FSEL R30, R30, -INF , P3 ;  /* 0xff8000001e1e7808 */ /* 0x001fe40001800000 */
[----:B------:R-:W-:-:S05]  /*3450*/  ISETP.GT.AND P3, PT, R3, 0x20, PT ;  /* 0x000000200300780c */ /* 0x000fca0003f64270 */
[----:B------:R-:W0:Y:S01]  /*3460*/  MUFU.TANH R40, R40 ;  /* 0x0000002800287308 */ /* 0x000e220000002400 */
[----:B---3--:R-:W-:-:S04]  /*3470*/  FSEL R37, R37, -INF , P4 ;  /* 0xff80000025257808 */ /* 0x008fc80002000000 */
[----:B------:R-:W-:-:S03]  /*3480*/  FMNMX.FTZ R5, R37, R4, !PT ;  /* 0x0000000425057209 */ /* 0x000fc60007810000 */
[----:B------:R-:W3:Y:S01]  /*3490*/  MUFU.TANH R34, R34 ;  /* 0x0000002200227308 */ /* 0x000ee20000002400 */
[----:B----4-:R-:W-:Y:S02]  /*34a0*/  FSEL R31, R31, -INF , P2 ;  /* 0xff8000001f1f7808 */ /* 0x010fe40001000000 */
[----:B------:R-:W-:-:S05]  /*34b0*/  ISETP.GT.AND P2, PT, R3, 0x21, PT ;  /* 0x000000210300780c */ /* 0x000fca0003f44270 */
[----:B------:R-:W4:Y:S01]  /*34c0*/  MUFU.TANH R41, R41 ;  /* 0x0000002900297308 */ /* 0x000f220000002400 */
[----:B0-----:R-:W-:-:S04]  /*34d0*/  FSEL R40, R40, -INF , P3 ;  /* 0xff80000028287808 */ /* 0x001fc80001800000 */
[----:B------:R-:W-:-:S03]  /*34e0*/  FMNMX.FTZ R4, R40, R5, !PT ;  /* 0x0000000528047209 */ /* 0x000fc60007810000 */
[----:B------:R-:W0:Y:S01]  /*34f0*/  MUFU.TANH R35, R35 ;  /* 0x0000002300237308 */ /* 0x000e220000002400 */
[----:B---3--:R-:W-:Y:S02]  /*3500*/  FSEL R34, R34, -INF , P1 ;  /* 0xff80000022227808 */ /* 0x008fe40000800000 */
[----:B------:R-:W-:-:S05]  /*3510*/  ISETP.GT.AND P1, PT, R3, 0x28, PT ;  /* 0x000000280300780c */ /* 0x000fca0003f24270 */
        /* <DEDUP_REMOVED lines=25> */
[----:B---3--:R-:W-:-:S07]  /*36b0*/  FSEL R49, R49, -INF , P4 ;  /* 0xff80000031317808 */ /* 0x008fce0002000000 */
[----:B------:R-:W3:Y:S01]  /*36c0*/  MUFU.TANH R53, R53 ;  /* 0x0000003500357308 */ /* 0x000ee20000002400 */
[----:B----4-:R-:W-:Y:S02]  /*36d0*/  FSEL R43, R43, -INF , P2 ;  /* 0xff8000002b2b7808 */ /* 0x010fe40001000000 */
[----:B------:R-:W-:Y:S02]  /*36e0*/  ISETP.GT.AND P2, PT, R3, 0x39, PT ;  /* 0x000000390300780c */ /* 0x000fe40003f44270 */
[----:B------:R-:W-:-:S03]  /*36f0*/  FMNMX.FTZ R3, R49, R4, !PT ;  /* 0x0000000431037209 */ /* 0x000fc60007810000 */
[----:B------:R-:W4:Y:S01]  /*3700*/  MUFU.TANH R46, R46 ;  /* 0x0000002e002e7308 */ /* 0x000f220000002400 */
[----:B0-----:R-:W-:-:S04]  /*3710*/  FSEL R52, R52, -INF , P3 ;  /* 0xff80000034347808 */ /* 0x001fc80001800000 */
[----:B------:R-:W-:Y:S02]  /*3720*/  FMNMX.FTZ R4, R52, R3, !PT ;  /* 0x0000000334047209 */ /* 0x000fe40007810000 */
[----:B------:R-:W-:Y:S01]  /*3730*/  FMNMX.FTZ R3, R26, R27, !PT ;  /* 0x0000001b1a037209 */ /* 0x000fe20007810000 */
[----:B------:R-:W0:Y:S01]  /*3740*/  MUFU.TANH R47, R47 ;  /* 0x0000002f002f7308 */ /* 0x000e220000002400 */
[----:B---3--:R-:W-:-:S04]  /*3750*/  FSEL R53, R53, -INF , P2 ;  /* 0xff80000035357808 */ /* 0x008fc80001000000 */
[----:B------:R-:W-:-:S03]  /*3760*/  FMNMX.FTZ R5, R53, R4, !PT ;  /* 0x0000000435057209 */ /* 0x000fc60007810000 */
[----:B------:R-:W3:Y:S01]  /*3770*/  MUFU.TANH R50, R50 ;  /* 0x0000003200327308 */ /* 0x000ee20000002400 */
[----:B----4-:R-:W-:Y:S01]  /*3780*/  FSEL R46, R46, -INF , P1 ;  /* 0xff8000002e2e7808 */ /* 0x010fe20000800000 */
[----:B------:R-:W4:Y:S06]  /*3790*/  SHFL.BFLY PT, R4, R5, 0x2, 0x1f ;  /* 0x0c401f0005047f89 */ /* 0x000f2c00000e0000 */
[----:B------:R-:W5:Y:S01]  /*37a0*/  MUFU.TANH R51, R51 ;  /* 0x0000003300337308 */ /* 0x000f620000002400 */
[----:B0-----:R-:W-:-:S07]  /*37b0*/  FSEL R47, R47, -INF , P6 ;  /* 0xff8000002f2f7808 */ /* 0x001fce0003000000 */
[----:B------:R-:W0:Y:S01]  /*37c0*/  MUFU.TANH R54, R54 ;  /* 0x0000003600367308 */ /* 0x000e220000002400 */
[----:B---3--:R-:W-:-:S07]  /*37d0*/  FSEL R50, R50, -INF , P5 ;  /* 0xff80000032327808 */ /* 0x008fce0002800000 */
[----:B------:R-:W3:Y:S01]  /*37e0*/  MUFU.TANH R55, R55 ;  /* 0x0000003700377308 */ /* 0x000ee20000002400 */
[----:B-----5:R-:W-:Y:S02]  /*37f0*/  FSEL R51, R51, -INF , P4 ;  /* 0xff80000033337808 */ /* 0x020fe40002000000 */
[----:B----4-:R-:W-:Y:S02]  /*3800*/  FMNMX.FTZ R9, R5, R4, !PT ;  /* 0x0000000405097209 */ /* 0x010fe40007810000 */
[----:B------:R-:W-:-:S03]  /*3810*/  FMNMX.FTZ R4, R30, R3, !PT ;  /* 0x000000031e047209 */ /* 0x000fc60007810000 */
[----:B------:R-:W4:Y:S01]  /*3820*/  SHFL.BFLY PT, R10, R9, 0x1, 0x1f ;  /* 0x0c201f00090a7f89 */ /* 0x000f2200000e0000 */
[----:B------:R-:W-:Y:S02]  /*3830*/  FMNMX.FTZ R3, R31, R4, !PT ;  /* 0x000000041f037209 */ /* 0x000fe40007810000 */
[----:B0-----:R-:W-:Y:S02]  /*3840*/  FSEL R54, R54, -INF , P3 ;  /* 0xff80000036367808 */ /* 0x001fe40001800000 */
[----:B------:R-:W-:-:S04]  /*3850*/  FMNMX.FTZ R4, R34, R3, !PT ;  /* 0x0000000322047209 */ /* 0x000fc80007810000 */
[----:B------:R-:W-:Y:S02]  /*3860*/  FMNMX.FTZ R3, R35, R4, !PT ;  /* 0x0000000423037209 */ /* 0x000fe40007810000 */
[----:B---3--:R-:W-:Y:S02]  /*3870*/  FSEL R55, R55, -INF , P2 ;  /* 0xff80000037377808 */ /* 0x008fe40001000000 */
[----:B------:R-:W-:-:S04]  /*3880*/  FMNMX.FTZ R6, R38, R3, !PT ;  /* 0x0000000326067209 */ /* 0x000fc80007810000 */
[----:B------:R-:W-:-:S04]  /*3890*/  FMNMX.FTZ R3, R39, R6, !PT ;  /* 0x0000000627037209 */ /* 0x000fc80007810000 */
[----:B------:R-:W-:Y:S02]  /*38a0*/  FMNMX.FTZ R6, R42, R3, !PT ;  /* 0x000000032a067209 */ /* 0x000fe40007810000 */
[----:B----4-:R-:W-:Y:S02]  /*38b0*/  FMNMX.FTZ R4, R9, R10, !PT ;  /* 0x0000000a09047209 */ /* 0x010fe40007810000 */
[----:B------:R-:W-:Y:S01]  /*38c0*/  FMNMX.FTZ R3, R43, R6, !PT ;  /* 0x000000062b037209 */ /* 0x000fe20007810000 */
[----:B------:R-:W-:Y:S01]  /*38d0*/  BAR.SYNC.DEFER_BLOCKING 0xf, 0x100 ;  /* 0x03c4000000007b1d */ /* 0x000fe20000010000 */
[C---:B------:R-:W-:Y:S01]  /*38e0*/  FSETP.NEU.FTZ.AND P1, PT, R4.reuse, -INF , PT ;  /* 0xff8000000400780b */ /* 0x040fe20003f3d000 */
[----:B------:R-:W-:Y:S01]  /*38f0*/  FMUL.FTZ R5, R4, UR20 ;  /* 0x0000001404057c20 */ /* 0x000fe20008410000 */
[----:B------:R-:W-:-:S04]  /*3900*/  FMNMX.FTZ R6, R46, R3, !PT ;  /* 0x000000032e067209 */ /* 0x000fc80007810000 */
[----:B------:R-:W-:Y:S02]  /*3910*/  FMNMX.FTZ R3, R47, R6, !PT ;  /* 0x000000062f037209 */ /* 0x000fe40007810000 */
[----:B------:R-:W-:Y:S02]  /*3920*/  FSEL R9, R5, RZ, P1 ;  /* 0x000000ff05097208 */ /* 0x000fe40000800000 */
[----:B------:R-:W-:-:S03]  /*3930*/  FMNMX.FTZ R6, R50, R3, !PT ;  /* 0x0000000332067209 */ /* 0x000fc60007810000 */
[--C-:B------:R-:W-:Y:S01]  /*3940*/  FFMA.FTZ R24, R24, UR20, -R9.reuse ;  /* 0x0000001418187c23 */ /* 0x100fe20008010809 */
[----:B------:R-:W-:Y:S01]  /*3950*/  FMNMX.FTZ R3, R51, R6, !PT ;  /* 0x0000000633037209 */ /* 0x000fe20007810000 */
[--C-:B------:R-:W-:Y:S01]  /*3960*/  FFMA.FTZ R25, R25, UR20, -R9.reuse ;  /* 0x0000001419197c23 */ /* 0x100fe20008010809 */
[--C-:B------:R-:W-:Y:S01]  /*3970*/  FFMA.FTZ R28, R28, UR20, -R9.reuse ;  /* 0x000000141c1c7c23 */ /* 0x100fe20008010809 */
[--C-:B------:R-:W-:Y:S01]  /*3980*/  FFMA.FTZ R29, R29, UR20, -R9.reuse ;  /* 0x000000141d1d7c23 */ /* 0x100fe20008010809 */
[----:B------:R-:W-:Y:S01]  /*3990*/  FMNMX.FTZ R6, R54, R3, !PT ;  /* 0x0000000336067209 */ /* 0x000fe20007810000 */
[----:B------:R-:W-:Y:S01]  /*39a0*/  MUFU.EX2 R24, R24 ;  /* 0x0000001800187308 */ /* 0x000fe20000000800 */
[--C-:B------:R-:W-:Y:S01]  /*39b0*/  FFMA.FTZ R32, R32, UR20, -R9.reuse ;  /* 0x0000001420207c23 */ /* 0x100fe20008010809 */
[--C-:B------:R-:W-:Y:S01]  /*39c0*/  FFMA.FTZ R33, R33, UR20, -R9.reuse ;  /* 0x0000001421217c23 */ /* 0x100fe20008010809 */
[----:B------:R-:W-:Y:S01]  /*39d0*/  FMNMX.FTZ R6, R55, R6, !PT ;  /* 0x0000000637067209 */ /* 0x000fe20007810000 */
[--C-:B------:R-:W-:Y:S01]  /*39e0*/  FFMA.FTZ R36, R36, UR20, -R9.reuse ;  /* 0x0000001424247c23 */ /* 0x100fe20008010809 */
[--C-:B------:R-:W-:Y:S01]  /*39f0*/  FFMA.FTZ R37, R37, UR20, -R9.reuse ;  /* 0x0000001425257c23 */ /* 0x100fe20008010809 */
[--C-:B------:R-:W-:Y:S01]  /*3a00*/  FFMA.FTZ R40, R40, UR20, -R9.reuse ;  /* 0x0000001428287c23 */ /* 0x100fe20008010809 */
[--C-:B------:R-:W-:Y:S01]  /*3a10*/  FFMA.FTZ R41, R41, UR20, -R9.reuse ;  /* 0x0000001429297c23 */ /* 0x100fe20008010809 */
[----:B------:R-:W0:Y:S01]  /*3a20*/  SHFL.BFLY PT, R3, R6, 0x2, 0x1f ;  /* 0x0c401f0006037f89 */ /* 0x000e2200000e0000 */
[----:B------:R-:W3:Y:S01]  /*3a30*/  MUFU.EX2 R25, R25 ;  /* 0x0000001900197308 */ /* 0x000ee20000000800 */
[--C-:B------:R-:W-:Y:S01]  /*3a40*/  FFMA.FTZ R44, R44, UR20, -R9.reuse ;  /* 0x000000142c2c7c23 */ /* 0x100fe20008010809 */
[--C-:B------:R-:W-:Y:S01]  /*3a50*/  FFMA.FTZ R45, R45, UR20, -R9.reuse ;  /* 0x000000142d2d7c23 */ /* 0x100fe20008010809 */
[--C-:B------:R-:W-:Y:S01]  /*3a60*/  FFMA.FTZ R48, R48, UR20, -R9.reuse ;  /* 0x0000001430307c23 */ /* 0x100fe20008010809 */
[--C-:B------:R-:W-:Y:S01]  /*3a70*/  FFMA.FTZ R49, R49, UR20, -R9.reuse ;  /* 0x0000001431317c23 */ /* 0x100fe20008010809 */
[--C-:B------:R-:W-:Y:S01]  /*3a80*/  FFMA.FTZ R52, R52, UR20, -R9.reuse ;  /* 0x0000001434347c23 */ /* 0x100fe20008010809 */
[----:B------:R-:W-:-:S02]  /*3a90*/  FFMA.FTZ R9, R53, UR20, -R9 ;  /* 0x0000001435097c23 */ /* 0x000fc40008010809 */
[----:B------:R-:W-:Y:S08]  /*3aa0*/  MUFU.EX2 R28, R28 ;  /* 0x0000001c001c7308 */ /* 0x000ff00000000800 */
[----:B------:R-:W4:Y:S01]  /*3ab0*/  MUFU.EX2 R29, R29 ;  /* 0x0000001d001d7308 */ /* 0x000f220000000800 */
[----:B---3--:R-:W-:Y:S01]  /*3ac0*/  FADD.FTZ R11, R24, R25 ;  /* 0x00000019180b7221 */ /* 0x008fe20000010000 */
[----:B------:R-:W-:-:S02]  /*3ad0*/  F2FP.F16.F32.PACK_AB R152, R25, R24 ;  /* 0x000000181998723e */ /* 0x000fc400000000ff */
[----:B0-----:R-:W-:-:S04]  /*3ae0*/  FMNMX.FTZ R3, R6, R3, !PT ;  /* 0x0000000306037209 */ /* 0x001fc80007810000 */
[----:B------:R-:W-:Y:S01]  /*3af0*/  MUFU.EX2 R32, R32 ;  /* 0x0000002000207308 */ /* 0x000fe20000000800 */
[----:B------:R-:W0:Y:S07]  /*3b00*/  SHFL.BFLY PT, R6, R3, 0x1, 0x1f ;  /* 0x0c201f0003067f89 */ /* 0x000e2e00000e0000 */
[----:B------:R-:W3:Y:S01]  /*3b10*/  MUFU.EX2 R33, R33 ;  /* 0x0000002100217308 */ /* 0x000ee20000000800 */
[----:B----4-:R-:W-:-:S07]  /*3b20*/  F2FP.F16.F32.PACK_AB R154, R29, R28 ;  /* 0x0000001c1d9a723e */ /* 0x010fce00000000ff */
[----:B------:R-:W-:Y:S08]  /*3b30*/  MUFU.EX2 R36, R36 ;  /* 0x0000002400247308 */ /* 0x000ff00000000800 */
[----:B------:R-:W4:Y:S01]  /*3b40*/  MUFU.EX2 R37, R37 ;  /* 0x0000002500257308 */ /* 0x000f220000000800 */
[----:B---3--:R-:W-:Y:S02]  /*3b50*/  F2FP.F16.F32.PACK_AB R156, R33, R32 ;  /* 0x00000020219c723e */ /* 0x008fe400000000ff */
[----:B0-----:R-:W-:Y:S01]  /*3b60*/  FMNMX.FTZ R5, R3, R6, !PT ;  /* 0x0000000603057209 */ /* 0x001fe20007810000 */
[----:B------:R-:W-:-:S03]  /*3b70*/  FADD.FTZ R6, R28, R11 ;  /* 0x0000000b1c067221 */ /* 0x000fc60000010000 */
[C---:B------:R-:W-:Y:S01]  /*3b80*/  FSETP.NEU.FTZ.AND P1, PT, R5.reuse, -INF , PT ;  /* 0xff8000000500780b */ /* 0x040fe20003f3d000 */
[----:B------:R-:W-:Y:S01]  /*3b90*/  FMUL.FTZ R3, R5, UR20 ;  /* 0x0000001405037c20 */ /* 0x000fe20008410000 */
[----:B------:R-:W-:Y:S01]  /*3ba0*/  FADD.FTZ R13, R29, R6 ;  /* 0x000000061d0d7221 */ /* 0x000fe20000010000 */
[----:B------:R-:W0:Y:S03]  /*3bb0*/  MUFU.EX2 R40, R40 ;  /* 0x0000002800287308 */ /* 0x000e260000000800 */
[----:B------:R-:W-:Y:S01]  /*3bc0*/  FSEL R3, R3, RZ, P1 ;  /* 0x000000ff03037208 */ /* 0x000fe20000800000 */
[----:B------:R-:W-:Y:S01]  /*3bd0*/  FADD.FTZ R10, R32, R13 ;  /* 0x0000000d200a7221 */ /* 0x000fe20000010000 */
[----:B----4-:R-:W-:-:S03]  /*3be0*/  F2FP.F16.F32.PACK_AB R158, R37, R36 ;  /* 0x00000024259e723e */ /* 0x010fc600000000ff */
[--C-:B------:R-:W-:Y:S01]  /*3bf0*/  FFMA.FTZ R26, R26, UR20, -R3.reuse ;  /* 0x000000141a1a7c23 */ /* 0x100fe20008010803 */
[--C-:B------:R-:W-:Y:S01]  /*3c00*/  FFMA.FTZ R27, R27, UR20, -R3.reuse ;  /* 0x000000141b1b7c23 */ /* 0x100fe20008010803 */
[--C-:B------:R-:W-:Y:S01]  /*3c10*/  FFMA.FTZ R30, R30, UR20, -R3.reuse ;  /* 0x000000141e1e7c23 */ /* 0x100fe20008010803 */
[--C-:B------:R-:W-:Y:S01]  /*3c20*/  FFMA.FTZ R31, R31, UR20, -R3.reuse ;  /* 0x000000141f1f7c23 */ /* 0x100fe20008010803 */
[--C-:B------:R-:W-:Y:S01]  /*3c30*/  FFMA.FTZ R34, R34, UR20, -R3.reuse ;  /* 0x0000001422227c23 */ /* 0x100fe20008010803 */
[--C-:B------:R-:W-:Y:S01]  /*3c40*/  FFMA.FTZ R35, R35, UR20, -R3.reuse ;  /* 0x0000001423237c23 */ /* 0x100fe20008010803 */
[----:B------:R-:W-:Y:S01]  /*3c50*/  MUFU.EX2 R26, R26 ;  /* 0x0000001a001a7308 */ /* 0x000fe20000000800 */
[--C-:B------:R-:W-:Y:S01]  /*3c60*/  FFMA.FTZ R38, R38, UR20, -R3.reuse ;  /* 0x0000001426267c23 */ /* 0x100fe20008010803 */
[--C-:B------:R-:W-:Y:S01]  /*3c70*/  FFMA.FTZ R39, R39, UR20, -R3.reuse ;  /* 0x0000001427277c23 */ /* 0x100fe20008010803 */
[--C-:B------:R-:W-:Y:S01]  /*3c80*/  FFMA.FTZ R42, R42, UR20, -R3.reuse ;  /* 0x000000142a2a7c23 */ /* 0x100fe20008010803 */
[--C-:B------:R-:W-:Y:S01]  /*3c90*/  FFMA.FTZ R43, R43, UR20, -R3.reuse ;  /* 0x000000142b2b7c23 */ /* 0x100fe20008010803 */
[--C-:B------:R-:W-:Y:S01]  /*3ca0*/  FFMA.FTZ R46, R46, UR20, -R3.reuse ;  /* 0x000000142e2e7c23 */ /* 0x100fe20008010803 */
[--C-:B------:R-:W-:Y:S01]  /*3cb0*/  FFMA.FTZ R47, R47, UR20, -R3.reuse ;  /* 0x000000142f2f7c23 */ /* 0x100fe20008010803 */
[----:B------:R-:W-:Y:S01]  /*3cc0*/  FADD.FTZ R13, R33, R10 ;  /* 0x0000000a210d7221 */ /* 0x000fe20000010000 */
[----:B------:R-:W3:Y:S01]  /*3cd0*/  MUFU.EX2 R27, R27 ;  /* 0x0000001b001b7308 */ /* 0x000ee20000000800 */
[--C-:B------:R-:W-:Y:S01]  /*3ce0*/  FFMA.FTZ R50, R50, UR20, -R3.reuse ;  /* 0x0000001432327c23 */ /* 0x100fe20008010803 */
[----:B------:R-:W-:Y:S01]  /*3cf0*/  FFMA.FTZ R51, R51, UR20, -R3 ;  /* 0x0000001433337c23 */ /* 0x000fe20008010803 */
[----:B------:R-:W-:Y:S01]  /*3d00*/  FADD.FTZ R10, R36, R13 ;  /* 0x0000000d240a7221 */ /* 0x000fe20000010000 */
[--C-:B------:R-:W-:Y:S01]  /*3d10*/  FFMA.FTZ R54, R54, UR20, -R3.reuse ;  /* 0x0000001436367c23 */ /* 0x100fe20008010803 */
[----:B------:R-:W-:-:S02]  /*3d20*/  FFMA.FTZ R3, R55, UR20, -R3 ;  /* 0x0000001437037c23 */ /* 0x000fc40008010803 */
[----:B------:R-:W-:Y:S01]  /*3d30*/  FADD.FTZ R13, R37, R10 ;  /* 0x0000000a250d7221 */ /* 0x000fe20000010000 */
[----:B------:R-:W4:Y:S03]  /*3d40*/  MUFU.EX2 R30, R30 ;  /* 0x0000001e001e7308 */ /* 0x000f260000000800 */
[----:B0-----:R-:W-:-:S05]  /*3d50*/  FADD.FTZ R10, R40, R13 ;  /* 0x0000000d280a7221 */ /* 0x001fca0000010000 */
[----:B------:R-:W0:Y:S01]  /*3d60*/  MUFU.EX2 R31, R31 ;  /* 0x0000001f001f7308 */ /* 0x000e220000000800 */
[----:B---3--:R-:W-:Y:S01]  /*3d70*/  FADD.FTZ R11, R26, R27 ;  /* 0x0000001b1a0b7221 */ /* 0x008fe20000010000 */
[----:B------:R-:W-:-:S06]  /*3d80*/  F2FP.F16.F32.PACK_AB R153, R27, R26 ;  /* 0x0000001a1b99723e */ /* 0x000fcc00000000ff */
[----:B------:R-:W3:Y:S01]  /*3d90*/  MUFU.EX2 R34, R34 ;  /* 0x0000002200227308 */ /* 0x000ee20000000800 */
[----:B----4-:R-:W-:-:S07]  /*3da0*/  FADD.FTZ R6, R30, R11 ;  /* 0x0000000b1e067221 */ /* 0x010fce0000010000 */
[----:B------:R-:W4:Y:S01]  /*3db0*/  MUFU.EX2 R35, R35 ;  /* 0x0000002300237308 */ /* 0x000f220000000800 */
[C---:B0-----:R-:W-:Y:S01]  /*3dc0*/  FADD.FTZ R11, R31.reuse, R6 ;  /* 0x000000061f0b7221 */ /* 0x041fe20000010000 */
[----:B------:R-:W-:-:S05]  /*3dd0*/  F2FP.F16.F32.PACK_AB R155, R31, R30 ;  /* 0x0000001e1f9b723e */ /* 0x000fca00000000ff */
[----:B------:R0:W-:Y:S01]  /*3de0*/  STSM.16.M88.4 [R22+0x26800], R152 ;  /* 0x0268009816007844 */ /* 0x0001e20000000200 */
[----:B------:R-:W5:Y:S01]  /*3df0*/  MUFU.EX2 R38, R38 ;  /* 0x0000002600267308 */ /* 0x000f620000000800 */
[----:B---3--:R-:W-:-:S07]  /*3e00*/  FADD.FTZ R6, R34, R11 ;  /* 0x0000000b22067221 */ /* 0x008fce0000010000 */
[----:B------:R-:W3:Y:S01]  /*3e10*/  MUFU.EX2 R39, R39 ;  /* 0x0000002700277308 */ /* 0x000ee20000000800 */
[C---:B----4-:R-:W-:Y:S01]  /*3e20*/  FADD.FTZ R11, R35.reuse, R6 ;  /* 0x00000006230b7221 */ /* 0x050fe20000010000 */
[----:B------:R-:W-:-:S06]  /*3e30*/  F2FP.F16.F32.PACK_AB R157, R35, R34 ;  /* 0x00000022239d723e */ /* 0x000fcc00000000ff */
[----:B------:R-:W4:Y:S01]  /*3e40*/  MUFU.EX2 R42, R42 ;  /* 0x0000002a002a7308 */ /* 0x000f220000000800 */
[----:B-----5:R-:W-:-:S07]  /*3e50*/  FADD.FTZ R6, R38, R11 ;  /* 0x0000000b26067221 */ /* 0x020fce0000010000 */
[----:B------:R-:W5:Y:S01]  /*3e60*/  MUFU.EX2 R41, R41 ;  /* 0x0000002900297308 */ /* 0x000f620000000800 */
[C---:B---3--:R-:W-:Y:S01]  /*3e70*/  FADD.FTZ R11, R39.reuse, R6 ;  /* 0x00000006270b7221 */ /* 0x048fe20000010000 */
[----:B------:R-:W-:-:S05]  /*3e80*/  F2FP.F16.F32.PACK_AB R159, R39, R38 ;  /* 0x00000026279f723e */ /* 0x000fca00000000ff */
[----:B------:R0:W-:Y:S01]  /*3e90*/  STSM.16.M88.4 [R184], R156 ;  /* 0x0000009cb8007844 */ /* 0x0001e20000000200 */
[----:B------:R-:W3:Y:S01]  /*3ea0*/  MUFU.EX2 R43, R43 ;  /* 0x0000002b002b7308 */ /* 0x000ee20000000800 */
[----:B----4-:R-:W-:-:S07]  /*3eb0*/  FADD.FTZ R6, R42, R11 ;  /* 0x0000000b2a067221 */ /* 0x010fce0000010000 */
[----:B------:R-:W4:Y:S01]  /*3ec0*/  MUFU.EX2 R44, R44 ;  /* 0x0000002c002c7308 */ /* 0x000f220000000800 */
[C---:B-----5:R-:W-:Y:S01]  /*3ed0*/  FADD.FTZ R13, R41.reuse, R10 ;  /* 0x0000000a290d7221 */ /* 0x060fe20000010000 */
[----:B------:R-:W-:-:S06]  /*3ee0*/  F2FP.F16.F32.PACK_AB R160, R41, R40 ;  /* 0x0000002829a0723e */ /* 0x000fcc00000000ff */
[----:B------:R-:W5:Y:S01]  /*3ef0*/  MUFU.EX2 R46, R46 ;  /* 0x0000002e002e7308 */ /* 0x000f620000000800 */
[C---:B---3--:R-:W-:Y:S01]  /*3f00*/  FADD.FTZ R11, R43.reuse, R6 ;  /* 0x000000062b0b7221 */ /* 0x048fe20000010000 */
[----:B------:R-:W-:-:S06]  /*3f10*/  F2FP.F16.F32.PACK_AB R161, R43, R42 ;  /* 0x0000002a2ba1723e */ /* 0x000fcc00000000ff */
[----:B------:R-:W3:Y:S01]  /*3f20*/  MUFU.EX2 R45, R45 ;  /* 0x0000002d002d7308 */ /* 0x000ee20000000800 */
[----:B----4-:R-:W-:-:S07]  /*3f30*/  FADD.FTZ R6, R44, R13 ;  /* 0x0000000d2c067221 */ /* 0x010fce0000010000 */
[----:B------:R-:W4:Y:S01]  /*3f40*/  MUFU.EX2 R47, R47 ;  /* 0x0000002f002f7308 */ /* 0x000f220000000800 */
[----:B-----5:R-:W-:-:S07]  /*3f50*/  FADD.FTZ R10, R46, R11 ;  /* 0x0000000b2e0a7221 */ /* 0x020fce0000010000 */
[----:B------:R-:W-:Y:S01]  /*3f60*/  MUFU.EX2 R48, R48 ;  /* 0x0000003000307308 */ /* 0x000fe20000000800 */
[C---:B---3--:R-:W-:Y:S01]  /*3f70*/  F2FP.F16.F32.PACK_AB R162, R45.reuse, R44 ;  /* 0x0000002c2da2723e */ /* 0x048fe200000000ff */
[----:B------:R-:W-:-:S06]  /*3f80*/  FADD.FTZ R45, R45, R6 ;  /* 0x000000062d2d7221 */ /* 0x000fcc0000010000 */
[----:B------:R-:W3:Y:S01]  /*3f90*/  MUFU.EX2 R49, R49 ;  /* 0x0000003100317308 */ /* 0x000ee20000000800 */
[C---:B----4-:R-:W-:Y:S01]  /*3fa0*/  F2FP.F16.F32.PACK_AB R163, R47.reuse, R46 ;  /* 0x0000002e2fa3723e */ /* 0x050fe200000000ff */
[----:B------:R-:W-:-:S04]  /*3fb0*/  FADD.FTZ R47, R47, R10 ;  /* 0x0000000a2f2f7221 */ /* 0x000fc80000010000 */
[----:B------:R0:W-:Y:S02]  /*3fc0*/  STSM.16.M88.4 [R19], R160 ;  /* 0x000000a013007844 */ /* 0x0001e40000000200 */
[----:B------:R-:W-:Y:S08]  /*3fd0*/  MUFU.EX2 R50, R50 ;  /* 0x0000003200327308 */ /* 0x000ff00000000800 */
[----:B------:R-:W4:Y:S01]  /*3fe0*/  MUFU.EX2 R51, R51 ;  /* 0x0000003300337308 */ /* 0x000f220000000800 */
[----:B---3--:R-:W-:Y:S01]  /*3ff0*/  F2FP.F16.F32.PACK_AB R164, R49, R48 ;  /* 0x0000003031a4723e */ /* 0x008fe200000000ff */
[----:B------:R-:W-:-:S04]  /*4000*/  FADD.FTZ R48, R48, R45 ;  /* 0x0000002d30307221 */ /* 0x000fc80000010000 */
[----:B------:R-:W-:Y:S02]  /*4010*/  FADD.FTZ R49, R49, R48 ;  /* 0x0000003031317221 */ /* 0x000fe40000010000 */
[----:B------:R-:W3:Y:S08]  /*4020*/  MUFU.EX2 R52, R52 ;  /* 0x0000003400347308 */ /* 0x000ef00000000800 */
[----:B------:R-:W5:Y:S01]  /*4030*/  MUFU.EX2 R9, R9 ;  /* 0x0000000900097308 */ /* 0x000f620000000800 */
[----:B----4-:R-:W-:Y:S01]  /*4040*/  F2FP.F16.F32.PACK_AB R165, R51, R50 ;  /* 0x0000003233a5723e */ /* 0x010fe200000000ff */
[----:B------:R-:W-:-:S04]  /*4050*/  FADD.FTZ R50, R50, R47 ;  /* 0x0000002f32327221 */ /* 0x000fc80000010000 */
[----:B------:R-:W-:Y:S02]  /*4060*/  FADD.FTZ R51, R51, R50 ;  /* 0x0000003233337221 */ /* 0x000fe40000010000 */
[----:B------:R-:W-:Y:S01]  /*4070*/  MUFU.EX2 R54, R54 ;  /* 0x0000003600367308 */ /* 0x000fe20000000800 */
[----:B---3--:R-:W-:-:S07]  /*4080*/  FADD.FTZ R6, R52, R49 ;  /* 0x0000003134067221 */ /* 0x008fce0000010000 */
[----:B------:R-:W3:Y:S01]  /*4090*/  MUFU.EX2 R3, R3 ;  /* 0x0000000300037308 */ /* 0x000ee20000000800 */
[C---:B-----5:R-:W-:Y:S01]  /*40a0*/  F2FP.F16.F32.PACK_AB R166, R9.reuse, R52 ;  /* 0x0000003409a6723e */ /* 0x060fe200000000ff */
[----:B------:R-:W-:Y:S01]  /*40b0*/  FADD.FTZ R6, R9, R6 ;  /* 0x0000000609067221 */ /* 0x000fe20000010000 */
[----:B---3--:R-:W-:Y:S01]  /*40c0*/  F2FP.F16.F32.PACK_AB R167, R3, R54 ;  /* 0x0000003603a7723e */ /* 0x008fe200000000ff */
[----:B------:R-:W-:-:S04]  /*40d0*/  FADD.FTZ R54, R54, R51 ;  /* 0x0000003336367221 */ /* 0x000fc80000010000 */
[----:B------:R0:W-:Y:S01]  /*40e0*/  STSM.16.M88.4 [R23], R164 ;  /* 0x000000a417007844 */ /* 0x0001e20000000200 */
[----:B------:R-:W-:Y:S01]  /*40f0*/  FADD.FTZ R3, R3, R54 ;  /* 0x0000003603037221 */ /* 0x000fe20000010000 */
[----:B------:R-:W-:Y:S06]  /*4100*/  @!P0 BRA `(.L_x_3252) ;  /* 0x0000000000048947 */ /* 0x000fec0003800000 */
[----:B------:R-:W-:Y:S01]  /*4110*/  BPT.TRAP 0x1 ;  /* 0x000000040000795c */ /* 0x000fe20000300000 */
.L_x_3252:
[----:B------:R3:W4:Y:S01]  /*4120*/  SYNCS.PHASECHK.TRANS64.TRYWAIT P1, [R7+URZ+0x28c50], R8 ;  /* 0x028c5008070075a7 */ /* 0x000722000802017f */
[----:B------:R-:W-:Y:S05]  /*4130*/  @!P0 BRA `(.L_x_3253) ;  /* 0x0000000000048947 */ /* 0x000fea0003800000 */
[----:B------:R-:W-:Y:S01]  /*4140*/  BPT.TRAP 0x1 ;  /* 0x000000040000795c */ /* 0x000fe20000300000 */
.L_x_3253:
[----:B------:R-:W-:Y:S01]  /*4150*/  ULOP3.LUT UR52, UR52, 0x2000000, URZ, 0xfc, !UPT ;  /* 0x0200000034347892 */ /* 0x000fe2000f8efc3f */
[----:B----4-:R-:W-:Y:S11]  /*4160*/  @P1 BRA `(.L_x_3254) ;  /* 0x0000000000081947 */ /* 0x010ff60003800000 */
[----:B------:R-:W4:Y:S02]  /*4170*/  SYNCS.PHASECHK.TRANS64.TRYWAIT P1, [R7+URZ+0x28c50], R8 ;  /* 0x028c5008070075a7 */ /* 0x000f24000802017f */
[----:B----4-:R-:W-:Y:S05]  /*4180*/  @!P1 BRA `(.L_x_3255) ;  /* 0x0000008800b49947 */ /* 0x010fea0003800000 */
.L_x_3254:
[----:B------:R-:W-:Y:S01]  /*4190*/  ULEA UR10, UR47, UR52, 0xc ;  /* 0x000000342f0a7291 */ /* 0x000fe2000f8e603f */
[----:B------:R-:W-:Y:S01]  /*41a0*/  WARPGROUP.ARRIVE ;  /* 0x00000000000079c5 */ /* 0x000fe20000000000 */
[----:B------:R-:W-:-:S05]  /*41b0*/  UMOV UR7, 0x40000040 ;  /* 0x4000004000077882 */ /* 0x000fca0000000000 */
[----:B------:R-:W-:Y:S02]  /*41c0*/  UMOV UR6, UR10 ;  /* 0x0000000a00067c82 */ /* 0x000fe40008000000 */
[----:B------:R-:W-:Y:S01]  /*41d0*/  HGMMA.64x256x16.F32 R24, R152, gdesc[UR4].tnspB, RZ, !UPT, gsb0 ;  /* 0x43e0000498187df0 */ /* 0x000fe2000c0008ff */
[----:B------:R-:W-:Y:S01]  /*41e0*/  UIADD3 UR6, UR10, 0x80, URZ ;  /* 0x000000800a067890 */ /* 0x000fe2000fffe03f */
[----:B------:R-:W-:Y:S01]  /*41f0*/  UMOV UR7, 0x40000040 ;  /* 0x4000004000077882 */ /* 0x000fe20000000000 */
[----:B------:R-:W-:Y:S02]  /*4200*/  WARPGROUP.DEPBAR.LE gsb0, 0x0 ;  /* 0x00008000000079c5 */ /* 0x000fe40000010000 */
[----:B------:R-:W-:-:S15]  /*4210*/  WARPGROUP.ARRIVE ;  /* 0x00000000000079c5 */ /* 0x000fde0000000000 */
[----:B------:R-:W-:-:S08]  /*4220*/  NOP ;  /* 0x0000000000007918 */ /* 0x000fd00000000000 */
[----:B------:R-:W-:Y:S01]  /*4230*/  HGMMA.64x256x16.F32 R24, R156, gdesc[UR4].tnspB, R24, gsb0 ;  /* 0x43e000049c187df0 */ /* 0x000fe20008000818 */
        /* <DEDUP_REMOVED lines=11> */
[----:B------:R-:W-:Y:S03]  /*42f0*/  HGMMA.64x256x16.F32 R24, R164, gdesc[UR4].tnspB, R24, gsb0 ;  /* 0x43e00004a4187df0 */ /* 0x000fe60008000818 */
[----:B------:R-:W-:Y:S02]  /*4300*/  WARPGROUP.DEPBAR.LE gsb0, 0x0 ;  /* 0x00008000000079c5 */ /* 0x000fe40000010000 */
[----:B------:R-:W-:Y:S01]  /*4310*/  @!PT LDS RZ, [RZ] ;  /* 0x00000000fffff984 */ /* 0x000fe20000000800 */
[----:B------:R-:W-:Y:S01]  /*4320*/  @!PT LDS RZ, [RZ] ;  /* 0x00000000fffff984 */ /* 0x000fe20000000800 */
[----:B------:R-:W-:Y:S01]  /*4330*/  @!PT LDS RZ, [RZ] ;  /* 0x00000000fffff984 */ /* 0x000fe20000000800 */
[----:B------:R-:W-:Y:S01]  /*4340*/  @!PT LDS RZ, [RZ] ;  /* 0x00000000fffff984 */ /* 0x000fe20000000800 */
[----:B------:R5:W-:Y:S06]  /*4350*/  MEMBAR.ALL.CTA ;  /* 0x0000000000007992 */ /* 0x000bec0000008000 */
[----:B-----5:R-:W5:Y:S02]  /*4360*/  FENCE.VIEW.ASYNC.S ;  /* 0x00000000000073c6 */ /* 0x020f640000000000 */
[----:B-----5:R-:W-:Y:S01]  /*4370*/  NOP ;  /* 0x0000000000007918 */ /* 0x020fe20000000000 */
[----:B------:R-:W-:Y:S06]  /*4380*/  BAR.ARV 0xe, 0x100 ;  /* 0x0384000000007b1d */ /* 0x000fec0000002000 */
[----:B------:R-:W-:Y:S05]  /*4390*/  @!P0 BRA `(.L_x_3256) ;  /* 0x0000000000048947 */ /* 0x000fea0003800000 */
[----:B------:R-:W-:Y:S01]  /*43a0*/  BPT.TRAP 0x1 ;  /* 0x000000040000795c */ /* 0x000fe20000300000 */
.L_x_3256:
[----:B------:R-:W-:Y:S01]  /*43b0*/  R2UR UR6, R7 ;  /* 0x00000000070672ca */ /* 0x000fe200000e0000 */
[----:B------:R-:W-:-:S06]  /*43c0*/  UISETP.GE.AND UP0, UPT, UR49, 0x41, UPT ;  /* 0x000000413100788c */ /* 0x000fcc000bf06270 */
[----:B------:R-:W-:-:S06]  /*43d0*/  PLOP3.LUT P1, PT, PT, PT, UP0, 0x80, 0x0 ;  /* 0x000000000000781c */ /* 0x000fcc0003f2f008 */
[----:B------:R-:W-:-:S04]  /*43e0*/  UIADD3 UR6, UR6, 0x28c60, URZ ;  /* 0x00028c6006067890 */ /* 0x000fc8000fffe03f */
[----:B------:R-:W-:-:S09]  /*43f0*/  UPRMT UR6, UR39, 0x654, UR6 ;  /* 0x0000065427067896 */ /* 0x000fd20008000006 */
[----:B------:R-:W-:Y:S01]  /*4400*/  SYNCS.ARRIVE.TRANS64.RED.A1T0 RZ, [UR6], RZ ;  /* 0x000000ffffff79a7 */ /* 0x000fe20008100406 */
[----:B------:R-:W-:Y:S05]  /*4410*/  @!P1 BRA `(.L_x_3257) ;  /* 0x0000001c00549947 */ /* 0x000fea0003800000 */
[----:B-1234-:R-:W-:Y:S01]  /*4420*/  MOV R8, R5 ;  /* 0x0000000500087202 */ /* 0x01efe20000000f00 */
[----:B------:R-:W-:Y:S01]  /*4430*/  IMAD.MOV.U32 R13, RZ, RZ, R4 ;  /* 0x000000ffff0d7224 */ /* 0x000fe200078e0004 */
[----:B------:R-:W-:Y:S01]  /*4440*/  UIADD3 UR48, UR48, -0x2, URZ ;  /* 0xfffffffe30307890 */ /* 0x000fe2000fffe03f */
[----:B------:R-:W-:Y:S01]  /*4450*/  UMOV UR22, UR47 ;  /* 0x0000002f00167c82 */ /* 0x000fe20008000000 */
[----:B------:R-:W-:Y:S01]  /*4460*/  ULDC UR23, c[0x0][0x9d8] ;  /* 0x0002760000177ab9 */ /* 0x000fe20000000800 */
[----:B------:R-:W-:-:S09]  /*4470*/  ULDC UR20, c[0x0][0x988] ;  /* 0x0002620000147ab9 */ /* 0x000fd20000000800 */
.L_x_3268:
[----:B------:R-:W-:Y:S01]  /*4480*/  UIADD3 UR47, UR22, 0x1, URZ ;  /* 0x00000001162f7890 */ /* 0x000fe2000fffe03f */
[----:B------:R-:W-:Y:S01]  /*4490*/  IMAD.U32 R4, RZ, RZ, UR48 ;  /* 0x00000030ff047e24 */ /* 0x000fe2000f8e00ff */
[----:B------:R-:W-:Y:S02]  /*44a0*/  UIADD3 UR48, UR48, -0x1, URZ ;  /* 0xffffffff30307890 */ /* 0x000fe4000fffe03f */
[----:B------:R-:W-:Y:S02]  /*44b0*/  UISETP.NE.AND UP0, UPT, UR47, 0x2, UPT ;  /* 0x000000022f00788c */ /* 0x000fe4000bf05270 */
[----:B------:R-:W-:Y:S02]  /*44c0*/  ISETP.GT.AND P1, PT, R4, RZ, PT ;  /* 0x000000ff0400720c */ /* 0x000fe40003f24270 */
[----:B------:R-:W-:Y:S02]  /*44d0*/  USEL UR6, URZ, 0x1, UP0 ;  /* 0x000000013f067887 */ /* 0x000fe40008000000 */
[----:B------:R-:W-:-:S02]  /*44e0*/  USEL UR47, UR47, URZ, UP0 ;  /* 0x0000003f2f2f7287 */ /* 0x000fc40008000000 */
[----:B------:R-:W-:Y:S01]  /*44f0*/  ULOP3.LUT UR37, UR37, UR6, URZ, 0x3c, !UPT ;  /* 0x0000000625257292 */ /* 0x000fe2000f8e3c3f */
[----:B-12---:R-:W-:Y:S11]  /*4500*/  @!P0 BRA `(.L_x_3258) ;  /* 0x0000000000048947 */ /* 0x006ff60003800000 */
[----:B------:R-:W-:Y:S01]  /*4510*/  BPT.TRAP 0x1 ;  /* 0x000000040000795c */ /* 0x000fe20000300000 */
.L_x_3258:
[----:B------:R-:W-:Y:S01]  /*4520*/  ULEA UR21, UR47, UR42, 0x3 ;  /* 0x0000002a2f157291 */ /* 0x000fe2000f8e183f */
[----:B------:R-:W-:-:S05]  /*4530*/  IMAD.U32 R7, RZ, RZ, UR37 ;  /* 0x00000025ff077e24 */ /* 0x000fca000f8e00ff */
[----:B------:R-:W-:-:S04]  /*4540*/  SHF.L.U32 R7, R7, 0x1f, RZ ;  /* 0x0000001f07077819 */ /* 0x000fc800000006ff */
[----:B------:R1:W2:Y:S01]  /*4550*/  SYNCS.PHASECHK.TRANS64.TRYWAIT P2, [UR21+0x28c30], R7 ;  /* 0x028c3007ff0075a7 */ /* 0x0002a20008040155 */
[----:B------:R-:W-:Y:S05]  /*4560*/  @!P0 BRA `(.L_x_3259) ;  /* 0x0000000000048947 */ /* 0x000fea0003800000 */
[----:B------:R-:W-:Y:S01]  /*4570*/  BPT.TRAP 0x1 ;  /* 0x000000040000795c */ /* 0x000fe20000300000 */
.L_x_3259:
[----:B--2---:R-:W-:Y:S05]  /*4580*/  @P2 BRA `(.L_x_3260) ;  /* 0x0000000000082947 */ /* 0x004fea0003800000 */
[----:B------:R-:W2:Y:S02]  /*4590*/  SYNCS.PHASECHK.TRANS64.TRYWAIT P2, [UR21+0x28c30], R7 ;  /* 0x028c3007ff0075a7 */ /* 0x000ea40008040155 */
[----:B--2---:R-:W-:Y:S05]  /*45a0*/  @!P2 BRA `(.L_x_3261) ;  /* 0x0000008400c0a947 */ /* 0x004fea0003800000 */
.L_x_3260:
[----:B------:R-:W-:Y:S01]  /*45b0*/  R2UR UR18, R0 ;  /* 0x00000000001272ca */ /* 0x000fe200000e0000 */
[----:B------:R-:W-:Y:S01]  /*45c0*/  UIADD3 UR6, UR42, 0x20400, URZ ;  /* 0x000204002a067890 */ /* 0x000fe2000fffe03f */
[----:B0-----:R-:W-:Y:S01]  /*45d0*/  WARPGROUP.ARRIVE ;  /* 0x00000000000079c5 */ /* 0x001fe20000000000 */
        /* <DEDUP_REMOVED lines=10> */
[----:B------:R-:W-:Y:S02]  /*4680*/  UIADD3 UR10, UR18, 0x4, URZ ;  /* 0x00000004120a7890 */ /* 0x000fe4000fffe03f */
[----:B------:R-:W-:-:S03]  /*4690*/  UIADD3 UR14, UR18, 0x6, URZ ;  /* 0x00000006120e7890 */ /* 0x000fc6000fffe03f */
[----:B------:R-:W-:Y:S03]  /*46a0*/  HGMMA.64x64x16.F32 R152, gdesc[UR16], RZ, !UPT, gsb0 ;  /* 0x00e00000109879f0 */ /* 0x000fe6000c0008ff */
        /* <DEDUP_REMOVED lines=12> */
.L_x_3262:
        /* <DEDUP_REMOVED lines=23> */
[----:B--2---:R-:W-:Y:S01]  /*48e0*/  FMNMX.FTZ R4, R190, R13, !PT ;  /* 0x0000000dbe047209 */ /* 0x004fe20007810000 */
[----:B------:R-:W-:Y:S01]  /*48f0*/  FMUL.FTZ R9, R154, UR23 ;  /* 0x000000179a097c20 */ /* 0x000fe20008410000 */
[----:B------:R-:W-:Y:S01]  /*4900*/  FMUL.FTZ R154, R174, UR23 ;  /* 0x00000017ae9a7c20 */ /* 0x000fe20008410000 */
[----:B------:R-:W-:Y:S01]  /*4910*/  FMUL.FTZ R20, R167, UR23 ;  /* 0x00000017a7147c20 */ /* 0x000fe20008410000 */
[----:B------:R-:W-:Y:S01]  /*4920*/  FMUL.FTZ R152, R170, UR23 ;  /* 0x00000017aa987c20 */ /* 0x000fe20008410000 */
[----:B------:R-:W-:Y:S01]  /*4930*/  FMUL.FTZ R170, R183, UR23 ;  /* 0x00000017b7aa7c20 */ /* 0x000fe20008410000 */
[----:B------:R-:W-:Y:S01]  /*4940*/  UIADD3 UR6, UR21, 0x28c40, URZ ;  /* 0x00028c4015067890 */ /* 0x000fe2000fffe03f */
[----:B------:R-:W2:Y:S01]  /*4950*/  MUFU.TANH R156, R156 ;  /* 0x0000009c009c7308 */ /* 0x000ea20000002400 */
[----:B0-----:R-:W-:-:S02]  /*4960*/  FMNMX.FTZ R4, R5, R4, !PT ;  /* 0x0000000405047209 */ /* 0x001fc40007810000 */
[----:B------:R-:W-:-:S05]  /*4970*/  UPRMT UR6, UR39, 0x654, UR6 ;  /* 0x0000065427067896 */ /* 0x000fca0008000006 */
[----:B------:R-:W0:Y:S01]  /*4980*/  MUFU.TANH R157, R157 ;  /* 0x0000009d009d7308 */ /* 0x000e220000002400 */
[----:B---3--:R-:W-:-:S03]  /*4990*/  FMNMX.FTZ R15, R155, R4, !PT ;  /* 0x000000049b0f7209 */ /* 0x008fc60007810000 */
[----:B------:R-:W-:Y:S04]  /*49a0*/  SYNCS.ARRIVE.TRANS64.RED.A1T0 RZ, [UR6], RZ ;  /* 0x000000ffffff79a7 */ /* 0x000fe80008100406 */
[----:B------:R-:W3:Y:S01]  /*49b0*/  MUFU.TANH R158, R158 ;  /* 0x0000009e009e7308 */ /* 0x000ee20000002400 */
[----:B--2---:R-:W-:-:S07]  /*49c0*/  FMNMX.FTZ R4, R156, R15, !PT ;  /* 0x0000000f9c047209 */ /* 0x004fce0007810000 */
[----:B------:R-:W2:Y:S01]  /*49d0*/  MUFU.TANH R159, R159 ;  /* 0x0000009f009f7308 */ /* 0x000ea20000002400 */
[----:B0-----:R-:W-:-:S07]  /*49e0*/  FMNMX.FTZ R15, R157, R4, !PT ;  /* 0x000000049d0f7209 */ /* 0x001fce0007810000 */
[----:B------:R-:W0:Y:S01]  /*49f0*/  MUFU.TANH R160, R160 ;  /* 0x000000a000a07308 */ /* 0x000e220000002400 */
[----:B---3--:R-:W-:-:S07]  /*4a00*/  FMNMX.FTZ R4, R158, R15, !PT ;  /* 0x0000000f9e047209 */ /* 0x008fce0007810000 */
        /* <DEDUP_REMOVED lines=9> */
[----:B0-----:R-:W-:Y:S01]  /*4aa0*/  FMNMX.FTZ R4, R168, R15, !PT ;  /* 0x0000000fa8047209 */ /* 0x001fe20007810000 */
[----:B------:R-:W-:Y:S01]  /*4ab0*/  FMUL.FTZ R15, R162, UR23 ;  /* 0x00000017a20f7c20 */ /* 0x000fe20008410000 */
[----:B------:R-:W-:-:S05]  /*4ac0*/  FMUL.FTZ R162, R175, UR23 ;  /* 0x00000017afa27c20 */ /* 0x000fca0008410000 */
[----:B------:R-:W0:Y:S01]  /*4ad0*/  MUFU.TANH R173, R173 ;  /* 0x000000ad00ad7308 */ /* 0x000e220000002400 */
[----:B---3--:R-:W-:-:S07]  /*4ae0*/  FMNMX.FTZ R4, R191, R4, !PT ;  /* 0x00000004bf047209 */ /* 0x008fce0007810000 */
[----:B------:R-:W3:Y:S01]  /*4af0*/  MUFU.TANH R172, R172 ;  /* 0x000000ac00ac7308 */ /* 0x000ee20000002400 */
[----:B--2---:R-:W-:-:S07]  /*4b00*/  FMNMX.FTZ R4, R169, R4, !PT ;  /* 0x00000004a9047209 */ /* 0x004fce0007810000 */
[----:B------:R-:W2:Y:S01]  /*4b10*/  MUFU.TANH R164, R164 ;  /* 0x000000a400a47308 */ /* 0x000ea20000002400 */
[----:B0-----:R-:W-:-:S07]  /*4b20*/  FMNMX.FTZ R21, R173, R4, !PT ;  /* 0x00000004ad157209 */ /* 0x001fce0007810000 */
[----:B------:R-:W0:Y:S01]  /*4b30*/  MUFU.TANH R9, R9 ;  /* 0x0000000900097308 */ /* 0x000e220000002400 */
[----:B---3--:R-:W-:Y:S01]  /*4b40*/  FMNMX.FTZ R153, R172, R21, !PT ;  /* 0x00000015ac997209 */ /* 0x008fe20007810000 */
[----:B------:R-:W-:Y:S01]  /*4b50*/  FMUL.FTZ R21, R166, UR23 ;  /* 0x00000017a6157c20 */ /* 0x000fe20008410000 */
[----:B------:R-:W-:-:S05]  /*4b60*/  FMUL.FTZ R166, R179, UR23 ;  /* 0x00000017b3a67c20 */ /* 0x000fca0008410000 */
[----:B------:R-:W3:Y:S01]  /*4b70*/  MUFU.TANH R10, R10 ;  /* 0x0000000a000a7308 */ /* 0x000ee20000002400 */
[----:B--2---:R-:W-:Y:S01]  /*4b80*/  FMNMX.FTZ R4, R164, R153, !PT ;  /* 0x00000099a4047209 */ /* 0x004fe20007810000 */
[----:B------:R-:W-:-:S04]  /*4b90*/  FMUL.FTZ R153, R171, UR23 ;  /* 0x00000017ab997c20 */ /* 0x000fc80008410000 */
[----:B------:R-:W2:Y:S02]  /*4ba0*/  SHFL.BFLY PT, R163, R4, 0x2, 0x1f ;  /* 0x0c401f0004a37f89 */ /* 0x000ea400000e0000 */
[----:B------:R-:W4:Y:S01]  /*4bb0*/  MUFU.TANH R11, R11 ;  /* 0x0000000b000b7308 */ /* 0x000f220000002400 */
[----:B0-----:R-:W-:-:S07]  /*4bc0*/  FMNMX.FTZ R167, R9, R8, !PT ;  /* 0x0000000809a77209 */ /* 0x001fce0007810000 */
[----:B------:R-:W0:Y:S08]  /*4bd0*/  MUFU.TANH R12, R12 ;  /* 0x0000000c000c7308 */ /* 0x000e300000002400 */
[----:B------:R-:W5:Y:S01]  /*4be0*/  MUFU.TANH R15, R15 ;  /* 0x0000000f000f7308 */ /* 0x000f620000002400 */
[----:B--2---:R-:W-:Y:S01]  /*4bf0*/  FMNMX.FTZ R174, R4, R163, !PT ;  /* 0x000000a304ae7209 */ /* 0x004fe20007810000 */
[----:B------:R-:W-:-:S06]  /*4c00*/  FMUL.FTZ R163, R178, UR23 ;  /* 0x00000017b2a37c20 */ /* 0x000fcc0008410000 */
[----:B------:R-:W2:Y:S01]  /*4c10*/  MUFU.TANH R14, R14 ;  /* 0x0000000e000e7308 */ /* 0x000ea20000002400 */
[----:B---3--:R-:W-:Y:S01]  /*4c20*/  FMNMX.FTZ R4, R10, R167, !PT ;  /* 0x000000a70a047209 */ /* 0x008fe20007810000 */
[----:B------:R-:W-:Y:S01]  /*4c30*/  FMUL.FTZ R167, R182, UR23 ;  /* 0x00000017b6a77c20 */ /* 0x000fe20008410000 */
[----:B------:R-:W3:Y:S02]  /*4c40*/  SHFL.BFLY PT, R175, R174, 0x1, 0x1f ;  /* 0x0c201f00aeaf7f89 */ /* 0x000ee400000e0000 */
[----:B----4-:R-:W-:-:S03]  /*4c50*/  FMNMX.FTZ R171, R11, R4, !PT ;  /* 0x000000040bab7209 */ /* 0x010fc60007810000 */
[----:B------:R-:W4:Y:S01]  /*4c60*/  MUFU.TANH R21, R21 ;  /* 0x0000001500157308 */ /* 0x000f220000002400 */
[----:B0-----:R-:W-:-:S04]  /*4c70*/  FMNMX.FTZ R4, R12, R171, !PT ;  /* 0x000000ab0c047209 */ /* 0x001fc80007810000 */
[----:B-----5:R-:W-:-:S03]  /*4c80*/  FMNMX.FTZ R171, R15, R4, !PT ;  /* 0x000000040fab7209 */ /* 0x020fc60007810000 */
[----:B------:R-:W0:Y:S08]  /*4c90*/  MUFU.TANH R20, R20 ;  /* 0x0000001400147308 */ /* 0x000e300000002400 */
[----:B------:R-:W5:Y:S01]  /*4ca0*/  MUFU.TANH R152, R152 ;  /* 0x0000009800987308 */ /* 0x000f620000002400 */
[----:B---3--:R-:W-:Y:S02]  /*4cb0*/  FMNMX.FTZ R4, R174, R175, !PT ;  /* 0x000000afae047209 */ /* 0x008fe40007810000 */
[----:B--2---:R-:W-:-:S05]  /*4cc0*/  FMNMX.FTZ R174, R14, R171, !PT ;  /* 0x000000ab0eae7209 */ /* 0x004fca0007810000 */
[----:B------:R-:W2:Y:S01]  /*4cd0*/  MUFU.TANH R153, R153 ;  /* 0x0000009900997308 */ /* 0x000ea20000002400 */
[C---:B------:R-:W-:Y:S01]  /*4ce0*/  FADD.FTZ R171, -R4.reuse, R13 ;  /* 0x0000000d04ab7221 */ /* 0x040fe20000010100 */
[----:B----4-:R-:W-:Y:S01]  /*4cf0*/  FMNMX.FTZ R13, R21, R174, !PT ;  /* 0x000000ae150d7209 */ /* 0x010fe20007810000 */
[----:B------:R-:W-:Y:S02]  /*4d00*/  FMUL.FTZ R180, R4, UR20 ;  /* 0x0000001404b47c20 */ /* 0x000fe40008410000 */
[----:B------:R-:W-:Y:S01]  /*4d10*/  FMUL.FTZ R175, R171, UR20 ;  /* 0x00000014abaf7c20 */ /* 0x000fe20008410000 */
[----:B0-----:R-:W-:Y:S01]  /*4d20*/  FMNMX.FTZ R171, R20, R13, !PT ;  /* 0x0000000d14ab7209 */ /* 0x001fe20007810000 */
[--C-:B------:R-:W-:Y:S01]  /*4d30*/  FFMA.FTZ R177, R5, UR20, -R180.reuse ;  /* 0x0000001405b17c23 */ /* 0x100fe200080108b4 */
[----:B------:R-:W0:Y:S01]  /*4d40*/  MUFU.TANH R154, R154 ;  /* 0x0000009a009a7308 */ /* 0x000e220000002400 */
[--C-:B------:R-:W-:Y:S01]  /*4d50*/  FFMA.FTZ R190, R190, UR20, -R180.reuse ;  /* 0x00000014bebe7c23 */ /* 0x100fe200080108b4 */
[----:B-----5:R-:W-:Y:S01]  /*4d60*/  FMNMX.FTZ R174, R152, R171, !PT ;  /* 0x000000ab98ae7209 */ /* 0x020fe20007810000 */
[--C-:B------:R-:W-:Y:S01]  /*4d70*/  FFMA.FTZ R155, R155, UR20, -R180.reuse ;  /* 0x000000149b9b7c23 */ /* 0x100fe200080108b4 */
[----:B------:R-:W-:-:S04]  /*4d80*/  FFMA.FTZ R168, R168, UR20, -R180 ;  /* 0x00000014a8a87c23 */ /* 0x000fc800080108b4 */
        /* <DEDUP_REMOVED lines=10> */
[----:B------:R-:W-:Y:S01]  /*4e30*/  MUFU.EX2 R171, R177 ;  /* 0x000000b100ab7308 */ /* 0x000fe20000000800 */
[----:B---3--:R-:W-:Y:S01]  /*4e40*/  FMNMX.FTZ R5, R167, R176, !PT ;  /* 0x000000b0a7057209 */ /* 0x008fe20007810000 */
[--C-:B------:R-:W-:Y:S01]  /*4e50*/  FFMA.FTZ R176, R156, UR20, -R180.reuse ;  /* 0x000000149cb07c23 */ /* 0x100fe200080108b4 */
[--C-:B------:R-:W-:Y:S01]  /*4e60*/  FFMA.FTZ R156, R157, UR20, -R180.reuse ;  /* 0x000000149d9c7c23 */ /* 0x100fe200080108b4 */
[--C-:B------:R-:W-:Y:S01]  /*4e70*/  FFMA.FTZ R157, R158, UR20, -R180.reuse ;  /* 0x000000149e9d7c23 */ /* 0x100fe200080108b4 */
[--C-:B------:R-:W-:Y:S01]  /*4e80*/  FFMA.FTZ R158, R159, UR20, -R180.reuse ;  /* 0x000000149f9e7c23 */ /* 0x100fe200080108b4 */
[--C-:B------:R-:W-:Y:S01]  /*4e90*/  FFMA.FTZ R159, R160, UR20, -R180.reuse ;  /* 0x00000014a09f7c23 */ /* 0x100fe200080108b4 */
[--C-:B------:R-:W-:Y:S01]  /*4ea0*/  FFMA.FTZ R160, R161, UR20, -R180.reuse ;  /* 0x00000014a1a07c23 */ /* 0x100fe200080108b4 */
[--C-:B------:R-:W-:Y:S01]  /*4eb0*/  FFMA.FTZ R161, R165, UR20, -R180.reuse ;  /* 0x00000014a5a17c23 */ /* 0x100fe200080108b4 */
[----:B--2---:R-:W-:Y:S01]  /*4ec0*/  FMNMX.FTZ R5, R170, R5, !PT ;  /* 0x00000005aa057209 */ /* 0x004fe20007810000 */
[----:B------:R0:W2:Y:S01]  /*4ed0*/  MUFU.EX2 R13, R175 ;  /* 0x000000af000d7308 */ /* 0x0000a20000000800 */
[--C-:B------:R-:W-:Y:S01]  /*4ee0*/  FFMA.FTZ R165, R169, UR20, -R180.reuse ;  /* 0x00000014a9a57c23 */ /* 0x100fe200080108b4 */
[----:B------:R-:W-:-:S02]  /*4ef0*/  FFMA.FTZ R169, R172, UR20, -R180 ;  /* 0x00000014aca97c23 */ /* 0x000fc400080108b4 */
[----:B------:R-:W3:Y:S04]  /*4f00*/  SHFL.BFLY PT, R178, R5, 0x2, 0x1f ;  /* 0x0c401f0005b27f89 */ /* 0x000ee800000e0000 */
[----:B------:R-:W4:Y:S01]  /*4f10*/  MUFU.EX2 R174, R190 ;  /* 0x000000be00ae7308 */ /* 0x000f220000000800 */
[----:B0-----:R-:W-:-:S07]  /*4f20*/  FFMA.FTZ R175, R191, UR20, -R180 ;  /* 0x00000014bfaf7c23 */ /* 0x001fce00080108b4 */
[----:B------:R-:W-:Y:S01]  /*4f30*/  MUFU.EX2 R155, R155 ;  /* 0x0000009b009b7308 */ /* 0x000fe20000000800 */
[-C--:B--2---:R-:W-:Y:S01]  /*4f40*/  FMUL.FTZ R24, R24, R13.reuse ;  /* 0x0000000d18187220 */ /* 0x084fe20000410000 */
[-C--:B------:R-:W-:Y:S01]  /*4f50*/  FMUL.FTZ R25, R25, R13.reuse ;  /* 0x0000000d19197220 */ /* 0x080fe20000410000 */
[-C--:B------:R-:W-:Y:S01]  /*4f60*/  FMUL.FTZ R28, R28, R13.reuse ;  /* 0x0000000d1c1c7220 */ /* 0x080fe20000410000 */
[-C--:B------:R-:W-:Y:S01]  /*4f70*/  FMUL.FTZ R29, R29, R13.reuse ;  /* 0x0000000d1d1d7220 */ /* 0x080fe20000410000 */
[-C--:B------:R-:W-:Y:S01]  /*4f80*/  FMUL.FTZ R32, R32, R13.reuse ;  /* 0x0000000d20207220 */ /* 0x080fe20000410000 */
[-C--:B------:R-:W-:Y:S01]  /*4f90*/  FMUL.FTZ R33, R33, R13.reuse ;  /* 0x0000000d21217220 */ /* 0x080fe20000410000 */
[-C--:B------:R-:W-:Y:S01]  /*4fa0*/  FMUL.FTZ R36, R36, R13.reuse ;  /* 0x0000000d24247220 */ /* 0x080fe20000410000 */
[----:B------:R-:W-:Y:S01]  /*4fb0*/  MUFU.EX2 R176, R176 ;  /* 0x000000b000b07308 */ /* 0x000fe20000000800 */
[-C--:B------:R-:W-:Y:S01]  /*4fc0*/  FMUL.FTZ R37, R37, R13.reuse ;  /* 0x0000000d25257220 */ /* 0x080fe20000410000 */
[-C--:B------:R-:W-:Y:S01]  /*4fd0*/  FMUL.FTZ R40, R40, R13.reuse ;  /* 0x0000000d28287220 */ /* 0x080fe20000410000 */
[-C--:B------:R-:W-:Y:S01]  /*4fe0*/  FMUL.FTZ R41, R41, R13.reuse ;  /* 0x0000000d29297220 */ /* 0x080fe20000410000 */
[----:B---3--:R-:W-:Y:S01]  /*4ff0*/  FMNMX.FTZ R177, R5, R178, !PT ;  /* 0x000000b205b17209 */ /* 0x008fe20007810000 */
[--C-:B------:R-:W-:Y:S01]  /*5000*/  FFMA.FTZ R178, R173, UR20, -R180.reuse ;  /* 0x00000014adb27c23 */ /* 0x100fe200080108b4 */
[----:B------:R-:W-:Y:S01]  /*5010*/  FFMA.FTZ R180, R164, UR20, -R180 ;  /* 0x00000014a4b47c23 */ /* 0x000fe200080108b4 */
[-C--:B------:R-:W-:Y:S01]  /*5020*/  FMUL.FTZ R44, R44, R13.reuse ;  /* 0x0000000d2c2c7220 */ /* 0x080fe20000410000 */
[----:B------:R-:W-:Y:S01]  /*5030*/  MUFU.EX2 R156, R156 ;  /* 0x0000009c009c7308 */ /* 0x000fe20000000800 */
[----:B------:R-:W0:Y:S01]  /*5040*/  SHFL.BFLY PT, R182, R177, 0x1, 0x1f ;  /* 0x0c201f00b1b67f89 */ /* 0x000e2200000e0000 */
        /* <DEDUP_REMOVED lines=23> */
[----:B0-----:R-:W-:Y:S01]  /*51c0*/  FMNMX.FTZ R5, R177, R182, !PT ;  /* 0x000000b6b1057209 */ /* 0x001fe20007810000 */
[-C--:B------:R-:W-:Y:S01]  /*51d0*/  FMUL.FTZ R85, R85, R13.reuse ;  /* 0x0000000d55557220 */ /* 0x080fe20000410000 */
[-C--:B------:R-:W-:Y:S01]  /*51e0*/  FMUL.FTZ R88, R88, R13.reuse ;  /* 0x0000000d58587220 */ /* 0x080fe20000410000 */
[-C--:B------:R-:W-:Y:S01]  /*51f0*/  FMUL.FTZ R89, R89, R13.reuse ;  /* 0x0000000d59597220 */ /* 0x080fe20000410000 */
[-C--:B------:R-:W-:Y:S01]  /*5200*/  FMUL.FTZ R92, R92, R13.reuse ;  /* 0x0000000d5c5c7220 */ /* 0x080fe20000410000 */
[C---:B------:R-:W-:Y:S01]  /*5210*/  FADD.FTZ R164, -R5.reuse, R8 ;  /* 0x0000000805a47221 */ /* 0x040fe20000010100 */
[----:B------:R-:W-:Y:S01]  /*5220*/  FMUL.FTZ R173, R5, UR20 ;  /* 0x0000001405ad7c20 */ /* 0x000fe20008410000 */
[----:B------:R4:W-:Y:S01]  /*5230*/  MUFU.EX2 R8, R180 ;  /* 0x000000b400087308 */ /* 0x0009e20000000800 */
[-C--:B------:R-:W-:Y:S01]  /*5240*/  FMUL.FTZ R93, R93, R13.reuse ;  /* 0x0000000d5d5d7220 */ /* 0x080fe20000410000 */
[----:B------:R-:W-:Y:S01]  /*5250*/  FMUL.FTZ R172, R164, UR20 ;  /* 0x00000014a4ac7c20 */ /* 0x000fe20008410000 */
[--C-:B------:R-:W-:Y:S01]  /*5260*/  FFMA.FTZ R164, R12, UR20, -R173.reuse ;  /* 0x000000140ca47c23 */ /* 0x100fe200080108ad */
[--C-:B------:R-:W-:Y:S01]  /*5270*/  FFMA.FTZ R9, R9, UR20, -R173.reuse ;  /* 0x0000001409097c23 */ /* 0x100fe200080108ad */
[--C-:B------:R-:W-:Y:S01]  /*5280*/  FFMA.FTZ R12, R15, UR20, -R173.reuse ;  /* 0x000000140f0c7c23 */ /* 0x100fe200080108ad */
[--C-:B------:R-:W-:Y:S01]  /*5290*/  FFMA.FTZ R15, R14, UR20, -R173.reuse ;  /* 0x000000140e0f7c23 */ /* 0x100fe200080108ad */
[--C-:B------:R-:W-:Y:S01]  /*52a0*/  FFMA.FTZ R14, R21, UR20, -R173.reuse ;  /* 0x00000014150e7c23 */ /* 0x100fe200080108ad */
[--C-:B------:R-:W-:Y:S01]  /*52b0*/  FFMA.FTZ R21, R20, UR20, -R173.reuse ;  /* 0x0000001414157c23 */ /* 0x100fe200080108ad */
[--C-:B------:R-:W-:Y:S01]  /*52c0*/  FFMA.FTZ R10, R10, UR20, -R173.reuse ;  /* 0x000000140a0a7c23 */ /* 0x100fe200080108ad */
[----:B------:R-:W-:Y:S01]  /*52d0*/  IMAD.MOV R20, RZ, RZ, -R18 ;  /* 0x000000ffff147224 */ /* 0x000fe200078e0a12 */
[----:B------:R-:W-:Y:S01]  /*52e0*/  MUFU.EX2 R172, R172 ;  /* 0x000000ac00ac7308 */ /* 0x000fe20000000800 */
[--C-:B------:R-:W-:Y:S01]  /*52f0*/  FFMA.FTZ R11, R11, UR20, -R173.reuse ;  /* 0x000000140b0b7c23 */ /* 0x100fe200080108ad */
[--C-:B------:R-:W-:Y:S01]  /*5300*/  FFMA.FTZ R177, R153, UR20, -R173.reuse ;  /* 0x0000001499b17c23 */ /* 0x100fe200080108ad */
[----:B------:R-:W-:Y:S01]  /*5310*/  MOV R153, UR22 ;  /* 0x0000001600997c02 */ /* 0x000fe20008000f00 */
[----:B----4-:R-:W-:Y:S01]  /*5320*/  FFMA.FTZ R180, R13, R6, R174 ;  /* 0x000000060db47223 */ /* 0x010fe200000100ae */
[----:B------:R-:W-:Y:S01]  /*5330*/  ISETP.NE.AND P2, PT, R17, R20, PT ;  /* 0x000000141100720c */ /* 0x000fe20003f45270 */
[--C-:B------:R-:W-:Y:S01]  /*5340*/  FFMA.FTZ R20, R152, UR20, -R173.reuse ;  /* 0x0000001498147c23 */ /* 0x100fe200080108ad */
[--C-:B------:R-:W-:Y:S01]  /*5350*/  FFMA.FTZ R6, R162, UR20, -R173.reuse ;  /* 0x00000014a2067c23 */ /* 0x100fe200080108ad */
[----:B------:R-:W0:Y:S01]  /*5360*/  MUFU.EX2 R9, R9 ;  /* 0x0000000900097308 */ /* 0x000e220000000800 */
[----:B------:R-:W-:Y:S01]  /*5370*/  FADD.FTZ R180, R171, R180 ;  /* 0x000000b4abb47221 */ /* 0x000fe20000010000 */
[--C-:B------:R-:W-:Y:S01]  /*5380*/  FFMA.FTZ R154, R154, UR20, -R173.reuse ;  /* 0x000000149a9a7c23 */ /* 0x100fe200080108ad */
[--C-:B------:R-:W-:Y:S01]  /*5390*/  FFMA.FTZ R163, R163, UR20, -R173.reuse ;  /* 0x00000014a3a37c23 */ /* 0x100fe200080108ad */
[--C-:B------:R-:W-:Y:S01]  /*53a0*/  FFMA.FTZ R179, R166, UR20, -R173.reuse ;  /* 0x00000014a6b37c23 */ /* 0x100fe200080108ad */
[--C-:B------:R-:W-:Y:S01]  /*53b0*/  FFMA.FTZ R167, R167, UR20, -R173.reuse ;  /* 0x00000014a7a77c23 */ /* 0x100fe200080108ad */
[----:B------:R-:W-:Y:S01]  /*53c0*/  FFMA.FTZ R170, R170, UR20, -R173 ;  /* 0x00000014aaaa7c23 */ /* 0x000fe200080108ad */
[-C--:B------:R-:W-:Y:S01]  /*53d0*/  FMUL.FTZ R96, R96, R13.reuse ;  /* 0x0000000d60607220 */ /* 0x080fe20000410000 */
[----:B------:R-:W2:Y:S01]  /*53e0*/  MUFU.EX2 R10, R10 ;  /* 0x0000000a000a7308 */ /* 0x000ea20000000800 */
[----:B------:R-:W-:Y:S01]  /*53f0*/  FMUL.FTZ R97, R97, R13 ;  /* 0x0000000d61617220 */ /* 0x000fe20000410000 */
[----:B------:R-:W-:-:S02]  /*5400*/  @!P2 IMAD R152, R153, 0x40, R2 ;  /* 0x000000409998a824 */ /* 0x000fc400078e0202 */
[-C--:B------:R-:W-:Y:S01]  /*5410*/  FMUL.FTZ R100, R100, R13.reuse ;  /* 0x0000000d64647220 */ /* 0x080fe20000410000 */
[-C--:B------:R-:W-:Y:S01]  /*5420*/  FMUL.FTZ R101, R101, R13.reuse ;  /* 0x0000000d65657220 */ /* 0x080fe20000410000 */
[-C--:B------:R-:W-:Y:S01]  /*5430*/  FMUL.FTZ R104, R104, R13.reuse ;  /* 0x0000000d68687220 */ /* 0x080fe20000410000 */
[-C--:B------:R-:W-:Y:S01]  /*5440*/  FMUL.FTZ R105, R105, R13.reuse ;  /* 0x0000000d69697220 */ /* 0x080fe20000410000 */
[----:B------:R-:W-:Y:S01]  /*5450*/  FMUL.FTZ R108, R108, R13 ;  /* 0x0000000d6c6c7220 */ /* 0x000fe20000410000 */
[----:B------:R-:W3:Y:S01]  /*5460*/  MUFU.EX2 R11, R11 ;  /* 0x0000000b000b7308 */ /* 0x000ee20000000800 */
[----:B0-----:R-:W-:Y:S01]  /*5470*/  FFMA.FTZ R153, R172, R3, R9 ;  /* 0x00000003ac997223 */ /* 0x001fe20000010009 */
[-C--:B------:R-:W-:Y:S01]  /*5480*/  FMUL.FTZ R109, R109, R13.reuse ;  /* 0x0000000d6d6d7220 */ /* 0x080fe20000410000 */
[-C--:B------:R-:W-:Y:S01]  /*5490*/  FMUL.FTZ R112, R112, R13.reuse ;  /* 0x0000000d70707220 */ /* 0x080fe20000410000 */
[-C--:B------:R-:W-:Y:S01]  /*54a0*/  FMUL.FTZ R113, R113, R13.reuse ;  /* 0x0000000d71717220 */ /* 0x080fe20000410000 */
[-C--:B------:R-:W-:Y:S01]  /*54b0*/  FMUL.FTZ R116, R116, R13.reuse ;  /* 0x0000000d74747220 */ /* 0x080fe20000410000 */
[-C--:B------:R-:W-:Y:S01]  /*54c0*/  FMUL.FTZ R117, R117, R13.reuse ;  /* 0x0000000d75757220 */ /* 0x080fe20000410000 */
[-C--:B------:R-:W-:Y:S01]  /*54d0*/  FMUL.FTZ R120, R120, R13.reuse ;  /* 0x0000000d78787220 */ /* 0x080fe20000410000 */
[----:B------:R-:W0:Y:S01]  /*54e0*/  MUFU.EX2 R164, R164 ;  /* 0x000000a400a47308 */ /* 0x000e220000000800 */
[----:B--2---:R-:W-:Y:S01]  /*54f0*/  FADD.FTZ R162, R10, R153 ;  /* 0x000000990aa27221 */ /* 0x004fe20000010000 */
[----:B------:R-:W-:Y:S01]  /*5500*/  FADD.FTZ R153, R155, R180 ;  /* 0x000000b49b997221 */ /* 0x000fe20000010000 */
[-C--:B------:R-:W-:Y:S01]  /*5510*/  FMUL.FTZ R121, R121, R13.reuse ;  /* 0x0000000d79797220 */ /* 0x080fe20000410000 */
[-C--:B------:R-:W-:Y:S01]  /*5520*/  FMUL.FTZ R124, R124, R13.reuse ;  /* 0x0000000d7c7c7220 */ /* 0x080fe20000410000 */
[-C--:B------:R-:W-:Y:S01]  /*5530*/  FMUL.FTZ R125, R125, R13.reuse ;  /* 0x0000000d7d7d7220 */ /* 0x080fe20000410000 */
[----:B------:R-:W-:Y:S01]  /*5540*/  FADD.FTZ R153, R176, R153 ;  /* 0x00000099b0997221 */ /* 0x000fe20000010000 */
[-C--:B------:R-:W-:Y:S01]  /*5550*/  FMUL.FTZ R128, R128, R13.reuse ;  /* 0x0000000d80807220 */ /* 0x080fe20000410000 */
[----:B------:R-:W2:Y:S01]  /*5560*/  MUFU.EX2 R12, R12 ;  /* 0x0000000c000c7308 */ /* 0x000ea20000000800 */
[----:B---3--:R-:W-:Y:S01]  /*5570*/  FADD.FTZ R181, R11, R162 ;  /* 0x000000a20bb57221 */ /* 0x008fe20000010000 */
[----:B------:R-:W-:Y:S01]  /*5580*/  @!P2 LEA R162, R152, UR42, 0x2 ;  /* 0x0000002a98a2ac11 */ /* 0x000fe2000f8e10ff */
[-C--:B------:R-:W-:Y:S01]  /*5590*/  FMUL.FTZ R129, R129, R13.reuse ;  /* 0x0000000d81817220 */ /* 0x080fe20000410000 */
[-C--:B------:R-:W-:Y:S01]  /*55a0*/  FMUL.FTZ R132, R132, R13.reuse ;  /* 0x0000000d84847220 */ /* 0x080fe20000410000 */
[-C--:B------:R-:W-:Y:S01]  /*55b0*/  FMUL.FTZ R133, R133, R13.reuse ;  /* 0x0000000d85857220 */ /* 0x080fe20000410000 */
[-C--:B------:R-:W-:Y:S01]  /*55c0*/  FMUL.FTZ R136, R136, R13.reuse ;  /* 0x0000000d88887220 */ /* 0x080fe20000410000 */
[----:B------:R-:W-:Y:S01]  /*55d0*/  @!P2 STS [R162+0x28800], R13 ;  /* 0x0288000da200a388 */ /* 0x000fe20000000800 */
[----:B------:R-:W3:Y:S01]  /*55e0*/  MUFU.EX2 R15, R15 ;  /* 0x0000000f000f7308 */ /* 0x000ee20000000800 */
[----:B0-----:R-:W-:Y:S01]  /*55f0*/  FADD.FTZ R181, R164, R181 ;  /* 0x000000b5a4b57221 */ /* 0x001fe20000010000 */
[-C--:B------:R-:W-:Y:S01]  /*5600*/  FMUL.FTZ R137, R137, R13.reuse ;  /* 0x0000000d89897220 */ /* 0x080fe20000410000 */
[----:B------:R0:W-:Y:S01]  /*5610*/  @!P2 STS [R162+0x28820], R172 ;  /* 0x028820aca200a388 */ /* 0x0001e20000000800 */
[-C--:B------:R-:W-:Y:S01]  /*5620*/  FMUL.FTZ R140, R140, R13.reuse ;  /* 0x0000000d8c8c7220 */ /* 0x080fe20000410000 */
[-C--:B------:R-:W-:Y:S01]  /*5630*/  FMUL.FTZ R141, R141, R13.reuse ;  /* 0x0000000d8d8d7220 */ /* 0x080fe20000410000 */
[-C--:B------:R-:W-:Y:S01]  /*5640*/  FMUL.FTZ R144, R144, R13.reuse ;  /* 0x0000000d90907220 */ /* 0x080fe20000410000 */
[-C--:B------:R-:W-:Y:S01]  /*5650*/  FMUL.FTZ R145, R145, R13.reuse ;  /* 0x0000000d91917220 */ /* 0x080fe20000410000 */
[----:B------:R-:W4:Y:S01]  /*5660*/  MUFU.EX2 R14, R14 ;  /* 0x0000000e000e7308 */ /* 0x000f220000000800 */
[----:B--2---:R-:W-:Y:S01]  /*5670*/  FADD.FTZ R152, R12, R181 ;  /* 0x000000b50c987221 */ /* 0x004fe20000010000 */
[-C--:B------:R-:W-:Y:S01]  /*5680*/  FMUL.FTZ R148, R148, R13.reuse ;  /* 0x0000000d94947220 */ /* 0x080fe20000410000 */
[----:B------:R-:W-:Y:S01]  /*5690*/  FMUL.FTZ R149, R149, R13 ;  /* 0x0000000d95957220 */ /* 0x000fe20000410000 */
[-C--:B------:R-:W-:Y:S01]  /*56a0*/  FMUL.FTZ R26, R26, R172.reuse ;  /* 0x000000ac1a1a7220 */ /* 0x080fe20000410000 */
[-C--:B------:R-:W-:Y:S01]  /*56b0*/  FMUL.FTZ R27, R27, R172.reuse ;  /* 0x000000ac1b1b7220 */ /* 0x080fe20000410000 */
[-C--:B------:R-:W-:Y:S01]  /*56c0*/  FMUL.FTZ R30, R30, R172.reuse ;  /* 0x000000ac1e1e7220 */ /* 0x080fe20000410000 */
[----:B------:R-:W-:Y:S01]  /*56d0*/  FMUL.FTZ R31, R31, R172 ;  /* 0x000000ac1f1f7220 */ /* 0x000fe20000410000 */
[----:B------:R-:W2:Y:S01]  /*56e0*/  MUFU.EX2 R21, R21 ;  /* 0x0000001500157308 */ /* 0x000ea20000000800 */
[----:B---3--:R-:W-:Y:S01]  /*56f0*/  FADD.FTZ R173, R15, R152 ;  /* 0x000000980fad7221 */ /* 0x008fe20000010000 */
[----:B------:R-:W-:Y:S01]  /*5700*/  F2FP.F16.F32.PACK_AB R152, R171, R174 ;  /* 0x000000aeab98723e */ /* 0x000fe200000000ff */
[-C--:B------:R-:W-:Y:S01]  /*5710*/  FMUL.FTZ R34, R34, R172.reuse ;  /* 0x000000ac22227220 */ /* 0x080fe20000410000 */
[-C--:B------:R-:W-:Y:S01]  /*5720*/  FMUL.FTZ R35, R35, R172.reuse ;  /* 0x000000ac23237220 */ /* 0x080fe20000410000 */
[-C--:B------:R-:W-:Y:S01]  /*5730*/  FMUL.FTZ R38, R38, R172.reuse ;  /* 0x000000ac26267220 */ /* 0x080fe20000410000 */
[-C--:B------:R-:W-:Y:S01]  /*5740*/  FMUL.FTZ R39, R39, R172.reuse ;  /* 0x000000ac27277220 */ /* 0x080fe20000410000 */
[-C--:B------:R-:W-:Y:S01]  /*5750*/  FMUL.FTZ R42, R42, R172.reuse ;  /* 0x000000ac2a2a7220 */ /* 0x080fe20000410000 */
[----:B------:R-:W3:Y:S01]  /*5760*/  MUFU.EX2 R160, R160 ;  /* 0x000000a000a07308 */ /* 0x000ee20000000800 */
[----:B----4-:R-:W-:Y:S01]  /*5770*/  FADD.FTZ R180, R14, R173 ;  /* 0x000000ad0eb47221 */ /* 0x010fe20000010000 */
[-C--:B------:R-:W-:Y:S01]  /*5780*/  FMUL.FTZ R43, R43, R172.reuse ;  /* 0x000000ac2b2b7220 */ /* 0x080fe20000410000 */
[-C--:B------:R-:W-:Y:S01]  /*5790*/  FMUL.FTZ R46, R46, R172.reuse ;  /* 0x000000ac2e2e7220 */ /* 0x080fe20000410000 */
[-C--:B------:R-:W-:Y:S01]  /*57a0*/  FMUL.FTZ R47, R47, R172.reuse ;  /* 0x000000ac2f2f7220 */ /* 0x080fe20000410000 */
[-C--:B------:R-:W-:Y:S01]  /*57b0*/  FMUL.FTZ R50, R50, R172.reuse ;  /* 0x000000ac32327220 */ /* 0x080fe20000410000 */
[-C--:B------:R-:W-:Y:S01]  /*57c0*/  FMUL.FTZ R51, R51, R172.reuse ;  /* 0x000000ac33337220 */ /* 0x080fe20000410000 */
[-C--:B------:R-:W-:Y:S01]  /*57d0*/  FMUL.FTZ R54, R54, R172.reuse ;  /* 0x000000ac36367220 */ /* 0x080fe20000410000 */
[----:B------:R4:W-:Y:S01]  /*57e0*/  MUFU.EX2 R3, R154 ;  /* 0x0000009a00037308 */ /* 0x0009e20000000800 */
[----:B--2---:R-:W-:Y:S01]  /*57f0*/  FADD.FTZ R171, R21, R180 ;  /* 0x000000b415ab7221 */ /* 0x004fe20000010000 */
[-C--:B------:R-:W-:Y:S01]  /*5800*/  FMUL.FTZ R55, R55, R172.reuse ;  /* 0x000000ac37377220 */ /* 0x080fe20000410000 */
[-C--:B------:R-:W-:Y:S01]  /*5810*/  FMUL.FTZ R58, R58, R172.reuse ;  /* 0x000000ac3a3a7220 */ /* 0x080fe20000410000 */
[-C--:B------:R-:W-:Y:S01]  /*5820*/  FMUL.FTZ R59, R59, R172.reuse ;  /* 0x000000ac3b3b7220 */ /* 0x080fe20000410000 */
[-C--:B------:R-:W-:Y:S01]  /*5830*/  FMUL.FTZ R62, R62, R172.reuse ;  /* 0x000000ac3e3e7220 */ /* 0x080fe20000410000 */
[-C--:B------:R-:W-:Y:S01]  /*5840*/  FMUL.FTZ R63, R63, R172.reuse ;  /* 0x000000ac3f3f7220 */ /* 0x080fe20000410000 */
[----:B------:R-:W-:Y:S01]  /*5850*/  FMUL.FTZ R66, R66, R172 ;  /* 0x000000ac42427220 */ /* 0x000fe20000410000 */
[----:B------:R-:W2:Y:S01]  /*5860*/  MUFU.EX2 R20, R20 ;  /* 0x0000001400147308 */ /* 0x000ea20000000800 */
[----:B----4-:R-:W-:Y:S01]  /*5870*/  FADD.FTZ R154, R156, R153 ;  /* 0x000000999c9a7221 */ /* 0x010fe20000010000 */
[----:B------:R-:W-:Y:S01]  /*5880*/  F2FP.F16.F32.PACK_AB R156, R157, R156 ;  /* 0x0000009c9d9c723e */ /* 0x000fe200000000ff */
[-C--:B------:R-:W-:Y:S01]  /*5890*/  FMUL.FTZ R67, R67, R172.reuse ;  /* 0x000000ac43437220 */ /* 0x080fe20000410000 */
[----:B------:R-:W-:Y:S01]  /*58a0*/  FMUL.FTZ R70, R70, R172 ;  /* 0x000000ac46467220 */ /* 0x000fe20000410000 */
[----:B------:R-:W-:Y:S01]  /*58b0*/  FADD.FTZ R153, R157, R154 ;  /* 0x0000009a9d997221 */ /* 0x000fe20000010000 */
[----:B------:R-:W-:Y:S01]  /*58c0*/  F2FP.F16.F32.PACK_AB R157, R15, R12 ;  /* 0x0000000c0f9d723e */ /* 0x000fe200000000ff */
[----:B------:R-:W-:Y:S01]  /*58d0*/  FMUL.FTZ R71, R71, R172 ;  /* 0x000000ac47477220 */ /* 0x000fe20000410000 */
[----:B------:R-:W4:Y:S01]  /*58e0*/  MUFU.EX2 R161, R161 ;  /* 0x000000a100a17308 */ /* 0x000f220000000800 */
[----:B------:R-:W-:Y:S01]  /*58f0*/  FADD.FTZ R154, R158, R153 ;  /* 0x000000999e9a7221 */ /* 0x000fe20000010000 */
[----:B------:R-:W-:Y:S01]  /*5900*/  F2FP.F16.F32.PACK_AB R158, R159, R158 ;  /* 0x0000009e9f9e723e */ /* 0x000fe200000000ff */
[-C--:B------:R-:W-:Y:S01]  /*5910*/  FMUL.FTZ R74, R74, R172.reuse ;  /* 0x000000ac4a4a7220 */ /* 0x080fe20000410000 */
[-C--:B------:R-:W-:Y:S01]  /*5920*/  FMUL.FTZ R75, R75, R172.reuse ;  /* 0x000000ac4b4b7220 */ /* 0x080fe20000410000 */
[----:B------:R-:W-:Y:S01]  /*5930*/  FADD.FTZ R153, R159, R154 ;  /* 0x0000009a9f997221 */ /* 0x000fe20000010000 */
[----:B------:R-:W-:Y:S01]  /*5940*/  F2FP.F16.F32.PACK_AB R154, R176, R155 ;  /* 0x0000009bb09a723e */ /* 0x000fe200000000ff */
[----:B------:R-:W-:Y:S01]  /*5950*/  FMUL.FTZ R78, R78, R172 ;  /* 0x000000ac4e4e7220 */ /* 0x000fe20000410000 */
[----:B------:R-:W5:Y:S01]  /*5960*/  MUFU.EX2 R177, R177 ;  /* 0x000000b100b17308 */ /* 0x000f620000000800 */
[----:B---3--:R-:W-:Y:S01]  /*5970*/  FADD.FTZ R174, R160, R153 ;  /* 0x00000099a0ae7221 */ /* 0x008fe20000010000 */
[----:B------:R-:W-:Y:S01]  /*5980*/  F2FP.F16.F32.PACK_AB R153, R10, R9 ;  /* 0x000000090a99723e */ /* 0x000fe200000000ff */
[----:B--2---:R-:W-:Y:S01]  /*5990*/  FADD.FTZ R10, R20, R171 ;  /* 0x000000ab140a7221 */ /* 0x004fe20000010000 */
[----:B------:R-:W-:Y:S01]  /*59a0*/  F2FP.F16.F32.PACK_AB R155, R164, R11 ;  /* 0x0000000ba49b723e */ /* 0x000fe200000000ff */
[----:B------:R-:W-:Y:S01]  /*59b0*/  BAR.SYNC.DEFER_BLOCKING 0xf, 0x100 ;  /* 0x03c4000000007b1d */ /* 0x000fe20000010000 */
[----:B------:R-:W-:Y:S01]  /*59c0*/  F2FP.F16.F32.PACK_AB R159, R21, R14 ;  /* 0x0000000e159f723e */ /* 0x000fe200000000ff */
[-C--:B------:R-:W-:Y:S01]  /*59d0*/  FMUL.FTZ R79, R79, R172.reuse ;  /* 0x000000ac4f4f7220 */ /* 0x080fe20000410000 */
[----:B------:R-:W-:Y:S01]  /*59e0*/  FMUL.FTZ R82, R82, R172 ;  /* 0x000000ac52527220 */ /* 0x000fe20000410000 */
[C---:B----4-:R-:W-:Y:S01]  /*59f0*/  FADD.FTZ R9, R161.reuse, R174 ;  /* 0x000000aea1097221 */ /* 0x050fe20000010000 */
[----:B------:R-:W-:Y:S01]  /*5a00*/  F2FP.F16.F32.PACK_AB R160, R161, R160 ;  /* 0x000000a0a1a0723e */ /* 0x000fe200000000ff */
[----:B------:R-:W0:Y:S01]  /*5a10*/  MUFU.EX2 R168, R168 ;  /* 0x000000a800a87308 */ /* 0x000e220000000800 */
[-C--:B------:R-:W-:Y:S01]  /*5a20*/  FMUL.FTZ R83, R83, R172.reuse ;  /* 0x000000ac53537220 */ /* 0x080fe20000410000 */
[-C--:B------:R-:W-:Y:S01]  /*5a30*/  FMUL.FTZ R86, R86, R172.reuse ;  /* 0x000000ac56567220 */ /* 0x080fe20000410000 */
[-C--:B------:R-:W-:Y:S01]  /*5a40*/  FMUL.FTZ R87, R87, R172.reuse ;  /* 0x000000ac57577220 */ /* 0x080fe20000410000 */
[-C--:B------:R-:W-:Y:S01]  /*5a50*/  FMUL.FTZ R90, R90, R172.reuse ;  /* 0x000000ac5a5a7220 */ /* 0x080fe20000410000 */
[----:B------:R-:W-:Y:S01]  /*5a60*/  FMUL.FTZ R91, R91, R172 ;  /* 0x000000ac5b5b7220 */ /* 0x000fe20000410000 */
[C---:B-----5:R-:W-:Y:S01]  /*5a70*/  FADD.FTZ R10, R177.reuse, R10 ;  /* 0x0000000ab10a7221 */ /* 0x060fe20000010000 */
[----:B------:R-:W-:Y:S01]  /*5a80*/  F2FP.F16.F32.PACK_AB R161, R177, R20 ;  /* 0x00000014b1a1723e */ /* 0x000fe200000000ff */
[----:B------:R-:W2:Y:S01]  /*5a90*/  MUFU.EX2 R6, R6 ;  /* 0x0000000600067308 */ /* 0x000ea20000000800 */
[-C--:B------:R-:W-:Y:S01]  /*5aa0*/  FMUL.FTZ R94, R94, R172.reuse ;  /* 0x000000ac5e5e7220 */ /* 0x080fe20000410000 */
[-C--:B------:R-:W-:Y:S01]  /*5ab0*/  FMUL.FTZ R95, R95, R172.reuse ;  /* 0x000000ac5f5f7220 */ /* 0x080fe20000410000 */
[-C--:B------:R-:W-:Y:S01]  /*5ac0*/  FMUL.FTZ R98, R98, R172.reuse ;  /* 0x000000ac62627220 */ /* 0x080fe20000410000 */
[-C--:B------:R-:W-:Y:S01]  /*5ad0*/  FMUL.FTZ R99, R99, R172.reuse ;  /* 0x000000ac63637220 */ /* 0x080fe20000410000 */
[-C--:B------:R-:W-:Y:S01]  /*5ae0*/  FMUL.FTZ R102, R102, R172.reuse ;  /* 0x000000ac66667220 */ /* 0x080fe20000410000 */
[-C--:B------:R-:W-:Y:S01]  /*5af0*/  FMUL.FTZ R103, R103, R172.reuse ;  /* 0x000000ac67677220 */ /* 0x080fe20000410000 */
[-C--:B------:R-:W-:Y:S01]  /*5b00*/  FMUL.FTZ R106, R106, R172.reuse ;  /* 0x000000ac6a6a7220 */ /* 0x080fe20000410000 */
[----:B------:R-:W3:Y:S01]  /*5b10*/  MUFU.EX2 R175, R175 ;  /* 0x000000af00af7308 */ /* 0x000ee20000000800 */
[----:B0-----:R-:W-:Y:S01]  /*5b20*/  FADD.FTZ R162, R168, R9 ;  /* 0x00000009a8a27221 */ /* 0x001fe20000010000 */
[----:B------:R-:W-:Y:S01]  /*5b30*/  FADD.FTZ R9, R3, R10 ;  /* 0x0000000a03097221 */ /* 0x000fe20000010000 */
[----:B------:R0:W-:Y:S01]  /*5b40*/  STSM.16.M88.4 [R22+0x26800], R152 ;  /* 0x0268009816007844 */ /* 0x0001e20000000200 */
[-C--:B------:R-:W-:Y:S01]  /*5b50*/  FMUL.FTZ R107, R107, R172.reuse ;  /* 0x000000ac6b6b7220 */ /* 0x080fe20000410000 */
[-C--:B------:R-:W-:Y:S01]  /*5b60*/  FMUL.FTZ R110, R110, R172.reuse ;  /* 0x000000ac6e6e7220 */ /* 0x080fe20000410000 */
[-C--:B------:R-:W-:Y:S01]  /*5b70*/  FMUL.FTZ R111, R111, R172.reuse ;  /* 0x000000ac6f6f7220 */ /* 0x080fe20000410000 */
[----:B------:R0:W-:Y:S01]  /*5b80*/  STSM.16.M88.4 [R184], R156 ;  /* 0x0000009cb8007844 */ /* 0x0001e20000000200 */
[----:B------:R4:W5:Y:S01]  /*5b90*/  MUFU.EX2 R166, R163 ;  /* 0x000000a300a67308 */ /* 0x0009620000000800 */
[----:B--2---:R-:W-:Y:S01]  /*5ba0*/  FADD.FTZ R9, R6, R9 ;  /* 0x0000000906097221 */ /* 0x004fe20000010000 */
[-C--:B------:R-:W-:Y:S01]  /*5bb0*/  FMUL.FTZ R114, R114, R172.reuse ;  /* 0x000000ac72727220 */ /* 0x080fe20000410000 */
[-C--:B------:R-:W-:Y:S01]  /*5bc0*/  FMUL.FTZ R115, R115, R172.reuse ;  /* 0x000000ac73737220 */ /* 0x080fe20000410000 */
[-C--:B------:R-:W-:Y:S01]  /*5bd0*/  FMUL.FTZ R118, R118, R172.reuse ;  /* 0x000000ac76767220 */ /* 0x080fe20000410000 */
[-C--:B------:R-:W-:Y:S01]  /*5be0*/  FMUL.FTZ R119, R119, R172.reuse ;  /* 0x000000ac77777220 */ /* 0x080fe20000410000 */
[-C--:B------:R-:W-:Y:S01]  /*5bf0*/  FMUL.FTZ R122, R122, R172.reuse ;  /* 0x000000ac7a7a7220 */ /* 0x080fe20000410000 */
[-C--:B------:R-:W-:Y:S01]  /*5c00*/  FMUL.FTZ R123, R123, R172.reuse ;  /* 0x000000ac7b7b7220 */ /* 0x080fe20000410000 */
[----:B------:R-:W2:Y:S01]  /*5c10*/  MUFU.EX2 R165, R165 ;  /* 0x000000a500a57308 */ /* 0x000ea20000000800 */
[----:B---3--:R-:W-:Y:S01]  /*5c20*/  FADD.FTZ R162, R175, R162 ;  /* 0x000000a2afa27221 */ /* 0x008fe20000010000 */
[----:B----4-:R-:W-:Y:S01]  /*5c30*/  F2FP.F16.F32.PACK_AB R163, R6, R3 ;  /* 0x0000000306a3723e */ /* 0x010fe200000000ff */
[-C--:B------:R-:W-:Y:S01]  /*5c40*/  FMUL.FTZ R126, R126, R172.reuse ;  /* 0x000000ac7e7e7220 */ /* 0x080fe20000410000 */
[-C--:B------:R-:W-:Y:S01]  /*5c50*/  FMUL.FTZ R127, R127, R172.reuse ;  /* 0x000000ac7f7f7220 */ /* 0x080fe20000410000 */
[-C--:B------:R-:W-:Y:S01]  /*5c60*/  FMUL.FTZ R130, R130, R172.reuse ;  /* 0x000000ac82827220 */ /* 0x080fe20000410000 */
[-C--:B------:R-:W-:Y:S01]  /*5c70*/  FMUL.FTZ R131, R131, R172.reuse ;  /* 0x000000ac83837220 */ /* 0x080fe20000410000 */
[-C--:B------:R-:W-:Y:S01]  /*5c80*/  FMUL.FTZ R134, R134, R172.reuse ;  /* 0x000000ac86867220 */ /* 0x080fe20000410000 */
[----:B------:R-:W3:Y:S01]  /*5c90*/  MUFU.EX2 R179, R179 ;  /* 0x000000b300b37308 */ /* 0x000ee20000000800 */
[----:B-----5:R-:W-:Y:S01]  /*5ca0*/  FADD.FTZ R10, R166, R9 ;  /* 0x00000009a60a7221 */ /* 0x020fe20000010000 */
[-C--:B------:R-:W-:Y:S01]  /*5cb0*/  FMUL.FTZ R135, R135, R172.reuse ;  /* 0x000000ac87877220 */ /* 0x080fe20000410000 */
[-C--:B------:R-:W-:Y:S01]  /*5cc0*/  FMUL.FTZ R138, R138, R172.reuse ;  /* 0x000000ac8a8a7220 */ /* 0x080fe20000410000 */
[-C--:B------:R-:W-:Y:S01]  /*5cd0*/  FMUL.FTZ R139, R139, R172.reuse ;  /* 0x000000ac8b8b7220 */ /* 0x080fe20000410000 */
[-C--:B------:R-:W-:Y:S01]  /*5ce0*/  FMUL.FTZ R142, R142, R172.reuse ;  /* 0x000000ac8e8e7220 */ /* 0x080fe20000410000 */
[-C--:B------:R-:W-:Y:S01]  /*5cf0*/  FMUL.FTZ R143, R143, R172.reuse ;  /* 0x000000ac8f8f7220 */ /* 0x080fe20000410000 */
[----:B------:R-:W-:Y:S01]  /*5d00*/  FMUL.FTZ R146, R146, R172 ;  /* 0x000000ac92927220 */ /* 0x000fe20000410000 */
[----:B------:R-:W4:Y:S01]  /*5d10*/  MUFU.EX2 R178, R178 ;  /* 0x000000b200b27308 */ /* 0x000f220000000800 */
[----:B--2---:R-:W-:Y:S01]  /*5d20*/  FADD.FTZ R11, R165, R162 ;  /* 0x000000a2a50b7221 */ /* 0x004fe20000010000 */
[----:B------:R-:W-:Y:S01]  /*5d30*/  F2FP.F16.F32.PACK_AB R162, R175, R168 ;  /* 0x000000a8afa2723e */ /* 0x000fe200000000ff */
[-C--:B------:R-:W-:Y:S01]  /*5d40*/  FMUL.FTZ R147, R147, R172.reuse ;  /* 0x000000ac93937220 */ /* 0x080fe20000410000 */
[-C--:B------:R-:W-:Y:S01]  /*5d50*/  FMUL.FTZ R150, R150, R172.reuse ;  /* 0x000000ac96967220 */ /* 0x080fe20000410000 */
[----:B------:R-:W-:-:S02]  /*5d60*/  FMUL.FTZ R151, R151, R172 ;  /* 0x000000ac97977220 */ /* 0x000fc40000410000 */
[----:B------:R0:W-:Y:S01]  /*5d70*/  STSM.16.M88.4 [R19], R160 ;  /* 0x000000a013007844 */ /* 0x0001e20000000200 */
[----:B------:R-:W2:Y:S01]  /*5d80*/  MUFU.EX2 R167, R167 ;  /* 0x000000a700a77308 */ /* 0x000ea20000000800 */
[----:B---3--:R-:W-:-:S07]  /*5d90*/  FADD.FTZ R10, R179, R10 ;  /* 0x0000000ab30a7221 */ /* 0x008fce0000010000 */
[----:B------:R-:W3:Y:S01]  /*5da0*/  MUFU.EX2 R169, R169 ;  /* 0x000000a900a97308 */ /* 0x000ee20000000800 */
[C---:B----4-:R-:W-:Y:S01]  /*5db0*/  F2FP.F16.F32.PACK_AB R164, R178.reuse, R165 ;  /* 0x000000a5b2a4723e */ /* 0x050fe200000000ff */
[----:B------:R-:W-:Y:S01]  /*5dc0*/  FADD.FTZ R12, R178, R11 ;  /* 0x0000000bb20c7221 */ /* 0x000fe20000010000 */
[----:B------:R-:W-:-:S05]  /*5dd0*/  F2FP.F16.F32.PACK_AB R165, R179, R166 ;  /* 0x000000a6b3a5723e */ /* 0x000fca00000000ff */
[----:B------:R-:W4:Y:S01]  /*5de0*/  MUFU.EX2 R170, R170 ;  /* 0x000000aa00aa7308 */ /* 0x000f220000000800 */
[----:B--2---:R-:W-:Y:S01]  /*5df0*/  FADD.FTZ R9, R167, R10 ;  /* 0x0000000aa7097221 */ /* 0x004fe20000010000 */
[----:B---3--:R-:W-:Y:S01]  /*5e00*/  F2FP.F16.F32.PACK_AB R166, R8, R169 ;  /* 0x000000a908a6723e */ /* 0x008fe200000000ff */
[----:B------:R-:W-:-:S04]  /*5e10*/  FADD.FTZ R3, R169, R12 ;  /* 0x0000000ca9037221 */ /* 0x000fc80000010000 */
[----:B------:R-:W-:Y:S01]  /*5e20*/  FADD.FTZ R6, R8, R3 ;  /* 0x0000000308067221 */ /* 0x000fe20000010000 */
[C---:B----4-:R-:W-:Y:S01]  /*5e30*/  F2FP.F16.F32.PACK_AB R167, R170.reuse, R167 ;  /* 0x000000a7aaa7723e */ /* 0x050fe200000000ff */
[----:B------:R-:W-:-:S04]  /*5e40*/  FADD.FTZ R3, R170, R9 ;  /* 0x00000009aa037221 */ /* 0x000fc80000010000 */
[----:B------:R0:W-:Y:S01]  /*5e50*/  STSM.16.M88.4 [R23], R164 ;  /* 0x000000a417007844 */ /* 0x0001e20000000200 */
[----:B------:R-:W-:Y:S05]  /*5e60*/  @!P0 BRA `(.L_x_3263) ;  /* 0x0000000000048947 */ /* 0x000fea0003800000 */
[----:B------:R-:W-:Y:S01]  /*5e70*/  BPT.TRAP 0x1 ;  /* 0x000000040000795c */ /* 0x000fe20000300000 */
.L_x_3263:
[----:B------:R2:W3:Y:S01]  /*5e80*/  SYNCS.PHASECHK.TRANS64.TRYWAIT P2, [UR21+0x28c50], R7 ;  /* 0x028c5007ff0075a7 */ /* 0x0004e20008040155 */
[----:B------:R-:W-:Y:S05]  /*5e90*/  @!P0 BRA `(.L_x_3264) ;  /* 0x0000000000048947 */ /* 0x000fea0003800000 */
[----:B------:R-:W-:Y:S01]  /*5ea0*/  BPT.TRAP 0x1 ;  /* 0x000000040000795c */ /* 0x000fe20000300000 */
.L_x_3264:
[----:B---3--:R-:W-:Y:S05]  /*5eb0*/  @P2 BRA `(.L_x_3265) ;  /* 0x0000000000082947 */ /* 0x008fea0003800000 */
[----:B------:R-:W3:Y:S02]  /*5ec0*/  SYNCS.PHASECHK.TRANS64.TRYWAIT P2, [UR21+0x28c50], R7 ;  /* 0x028c5007ff0075a7 */ /* 0x000ee40008040155 */
[----:B---3--:R-:W-:Y:S05]  /*5ed0*/  @!P2 BRA `(.L_x_3266) ;  /* 0x0000006c008ca947 */ /* 0x008fea0003800000 */
.L_x_3265:
[----:B------:R-:W-:Y:S01]  /*5ee0*/  ULEA UR10, UR47, UR52, 0xc ;  /* 0x000000342f0a7291 */ /* 0x000fe2000f8e603f */
[----:B------:R-:W-:Y:S01]  /*5ef0*/  WARPGROUP.ARRIVE ;  /* 0x00000000000079c5 */ /* 0x000fe20000000000 */
[----:B------:R-:W-:-:S05]  /*5f00*/  UMOV UR7, 0x40000040 ;  /* 0x4000004000077882 */ /* 0x000fca0000000000 */
[----:B------:R-:W-:Y:S02]  /*5f10*/  UMOV UR6, UR10 ;  /* 0x0000000a00067c82 */ /* 0x000fe40008000000 */
        /* <DEDUP_REMOVED lines=25> */
[----:B----4-:R-:W4:Y:S02]  /*60b0*/  FENCE.VIEW.ASYNC.S ;  /* 0x00000000000073c6 */ /* 0x010f240000000000 */
[----:B----4-:R-:W-:Y:S01]  /*60c0*/  NOP ;  /* 0x0000000000007918 */ /* 0x010fe20000000000 */
[----:B------:R-:W-:Y:S06]  /*60d0*/  BAR.ARV 0xe, 0x100 ;  /* 0x0384000000007b1d */ /* 0x000fec0000002000 */
[----:B------:R-:W-:Y:S05]  /*60e0*/  @!P0 BRA `(.L_x_3267) ;  /* 0x0000000000048947 */ /* 0x000fea0003800000 */
[----:B------:R-:W-:Y:S01]  /*60f0*/  BPT.TRAP 0x1 ;  /* 0x000000040000795c */ /* 0x000fe20000300000 */
.L_x_3267:
[----:B------:R-:W-:Y:S01]  /*6100*/  UIADD3 UR21, UR21, 0x28c60, URZ ;  /* 0x00028c6015157890 */ /* 0x000fe2000fffe03f */
[----:B---3--:R-:W-:Y:S01]  /*6110*/  IMAD.MOV.U32 R8, RZ, RZ, R5 ;  /* 0x000000ffff087224 */ /* 0x008fe200078e0005 */
[----:B------:R-:W-:Y:S01]  /*6120*/  UMOV UR22, UR47 ;  /* 0x0000002f00167c82 */ /* 0x000fe20008000000 */
[----:B------:R-:W-:Y:S01]  /*6130*/  IMAD.MOV.U32 R13, RZ, RZ, R4 ;  /* 0x000000ffff0d7224 */ /* 0x000fe200078e0004 */
[----:B------:R-:W-:-:S09]  /*6140*/  UPRMT UR21, UR39, 0x654, UR21 ;  /* 0x0000065427157896 */ /* 0x000fd20008000015 */
[----:B------:R-:W-:Y:S01]  /*6150*/  SYNCS.ARRIVE.TRANS64.RED.A1T0 RZ, [UR21], RZ ;  /* 0x000000ffffff79a7 */ /* 0x000fe20008100415 */
[----:B------:R-:W-:Y:S05]  /*6160*/  @P1 BRA `(.L_x_3268) ;  /* 0xffffffe000c41947 */ /* 0x000fea000383ffff */
.L_x_3257:
[----:B-1234-:R-:W1:Y:S01]  /*6170*/  SHFL.BFLY PT, R7, R6, 0x2, 0x1f ;  /* 0x0c401f0006077f89 */ /* 0x01ee6200000e0000 */
[----:B------:R-:W-:Y:S01]  /*6180*/  IMAD.U32 R14, RZ, RZ, UR20 ;  /* 0x00000014ff0e7e24 */ /* 0x000fe2000f8e00ff */
[----:B------:R-:W-:Y:S02]  /*6190*/  UIADD3 UR36, UR36, 0x1, URZ ;  /* 0x0000000124247890 */ /* 0x000fe4000fffe03f */
[----:B------:R-:W2:Y:S01]  /*61a0*/  SHFL.BFLY PT, R8, R3, 0x2, 0x1f ;  /* 0x0c401f0003087f89 */ /* 0x000ea200000e0000 */
[----:B------:R-:W-:Y:S08]  /*61b0*/  BAR.ARV 0x8, 0x100 ;  /* 0x0204000000007b1d */ /* 0x000ff00000002000 */
[----:B------:R-:W-:Y:S01]  /*61c0*/  BAR.SYNC.DEFER_BLOCKING 0xf, 0x100 ;  /* 0x03c4000000007b1d */ /* 0x000fe20000010000 */
[----:B-1----:R-:W-:Y:S01]  /*61d0*/  FADD.FTZ R7, R7, R6 ;  /* 0x0000000607077221 */ /* 0x002fe20000010000 */
[----:B------:R-:W-:-:S02]  /*61e0*/  IMAD.MOV.U32 R6, RZ, RZ, RZ ;  /* 0x000000ffff067224 */ /* 0x000fc400078e00ff */
[----:B--2---:R-:W-:Y:S02]  /*61f0*/  FADD.FTZ R9, R8, R3 ;  /* 0x0000000308097221 */ /* 0x004fe40000010000 */
[----:B------:R-:W1:Y:S01]  /*6200*/  SHFL.BFLY PT, R0, R7, 0x1, 0x1f ;  /* 0x0c201f0007007f89 */ /* 0x000e6200000e0000 */
[----:B------:R-:W-:Y:S01]  /*6210*/  MOV R8, RZ ;  /* 0x000000ff00087202 */ /* 0x000fe20000000f00 */
[----:B------:R-:W-:Y:S01]  /*6220*/  IMAD.U32 R3, RZ, RZ, UR47 ;  /* 0x0000002fff037e24 */ /* 0x000fe2000f8e00ff */
[----:B------:R-:W-:Y:S01]  /*6230*/  UIADD3 UR47, UR47, 0x1, URZ ;  /* 0x000000012f2f7890 */ /* 0x000fe2000fffe03f */
[----:B------:R-:W2:Y:S03]  /*6240*/  SHFL.BFLY PT, R10, R9, 0x1, 0x1f ;  /* 0x0c201f00090a7f89 */ /* 0x000ea600000e0000 */
[----:B------:R-:W-:-:S04]  /*6250*/  UISETP.NE.AND UP0, UPT, UR47, 0x2, UPT ;  /* 0x000000022f00788c */ /* 0x000fc8000bf05270 */
[----:B------:R-:W-:Y:S02]  /*6260*/  USEL UR4, URZ, 0x1, UP0 ;  /* 0x000000013f047887 */ /* 0x000fe40008000000 */
[----:B------:R-:W-:Y:S02]  /*6270*/  USEL UR47, UR47, URZ, UP0 ;  /* 0x0000003f2f2f7287 */ /* 0x000fe40008000000 */
[----:B------:R-:W-:Y:S01]  /*6280*/  ULOP3.LUT UR37, UR37, UR4, URZ, 0x3c, !UPT ;  /* 0x0000000425257292 */ /* 0x000fe2000f8e3c3f */
[----:B-1----:R-:W-:Y:S01]  /*6290*/  FADD.FTZ R11, R7, R0 ;  /* 0x00000000070b7221 */ /* 0x002fe20000010000 */
[----:B------:R-:W-:Y:S02]  /*62a0*/  IMAD.MOV R0, RZ, RZ, -R18 ;  /* 0x000000ffff007224 */ /* 0x000fe400078e0a12 */
[----:B--2---:R-:W-:Y:S02]  /*62b0*/  FADD.FTZ R10, R9, R10 ;  /* 0x0000000a090a7221 */ /* 0x004fe40000010000 */
[----:B------:R-:W-:Y:S01]  /*62c0*/  FSETP.NE.FTZ.AND P0, PT, R11, RZ, PT ;  /* 0x000000ff0b00720b */ /* 0x000fe20003f15000 */
[----:B------:R-:W-:Y:S01]  /*62d0*/  IMAD.U32 R9, RZ, RZ, UR20 ;  /* 0x00000014ff097e24 */ /* 0x000fe2000f8e00ff */
[----:B------:R-:W-:-:S02]  /*62e0*/  ISETP.NE.AND P2, PT, R17, R0, PT ;  /* 0x000000001100720c */ /* 0x000fc40003f45270 */
[----:B------:R-:W-:-:S09]  /*62f0*/  FSETP.NE.FTZ.AND P1, PT, R10, RZ, PT ;  /* 0x000000ff0a00720b */ /* 0x000fd20003f35000 */
[----:B------:R-:W1:Y:S01]  /*6300*/  @P0 MUFU.RCP R8, R11 ;  /* 0x0000000b00080308 */ /* 0x000e620000001000 */
[----:B------:R-:W-:Y:S01]  /*6310*/  @P0 FMUL.FTZ R9, R9, 0.69314718246459960938 ;  /* 0x3f31721809090820 */ /* 0x000fe20000410000 */
[----:B------:R-:W-:Y:S01]  /*6320*/  @!P2 IMAD R0, R3, 0x40, R2 ;  /* 0x000000400300a824 */ /* 0x000fe200078e0202 */
[----:B------:R-:W-:-:S04]  /*6330*/  MOV R3, 0xff800000 ;  /* 0xff80000000037802 */ /* 0x000fc80000000f00 */
[----:B------:R-:W-:Y:S01]  /*6340*/  @!P2 LEA R13, R0, UR42, 0x2 ;  /* 0x0000002a000dac11 */ /* 0x000fe2000f8e10ff */
[----:B------:R-:W2:Y:S01]  /*6350*/  @P1 MUFU.RCP R6, R10 ;  /* 0x0000000a00061308 */ /* 0x000ea20000001000 */
[----:B------:R-:W-:-:S07]  /*6360*/  IMAD.MOV.U32 R0, RZ, RZ, -0x800000 ;  /* 0xff800000ff007424 */ /* 0x000fce00078e00ff */
[----:B------:R-:W3:Y:S01]  /*6370*/  @P0 MUFU.LG2 R11, R11 ;  /* 0x0000000b000b0308 */ /* 0x000ee20000000c00 */
[----:B-1----:R1:W-:Y:S01]  /*6380*/  @!P2 STS [R13+0x28800], R8 ;  /* 0x028800080d00a388 */ /* 0x0023e20000000800 */
[-C--:B------:R-:W-:Y:S01]  /*6390*/  FMUL.FTZ R208, R24, R8.reuse ;  /* 0x0000000818d07220 */ /* 0x080fe20000410000 */
[-C--:B------:R-:W-:Y:S01]  /*63a0*/  FMUL.FTZ R206, R25, R8.reuse ;  /* 0x0000000819ce7220 */ /* 0x080fe20000410000 */
[-C--:B------:R-:W-:Y:S01]  /*63b0*/  FMUL.FTZ R205, R28, R8.reuse ;  /* 0x000000081ccd7220 */ /* 0x080fe20000410000 */
[-C--:B------:R-:W-:Y:S01]  /*63c0*/  FMUL.FTZ R7, R29, R8.reuse ;  /* 0x000000081d077220 */ /* 0x080fe20000410000 */
[-C--:B------:R-:W-:Y:S01]  /*63d0*/  FMUL.FTZ R207, R32, R8.reuse ;  /* 0x0000000820cf7220 */ /* 0x080fe20000410000 */
[-C--:B------:R-:W-:Y:S01]  /*63e0*/  FMUL.FTZ R204, R33, R8.reuse ;  /* 0x0000000821cc7220 */ /* 0x080fe20000410000 */
[----:B------:R3:W4:Y:S01]  /*63f0*/  @P1 MUFU.LG2 R12, R10 ;  /* 0x0000000a000c1308 */ /* 0x0007220000000c00 */
[----:B--2---:R2:W-:Y:S01]  /*6400*/  @!P2 STS [R13+0x28820], R6 ;  /* 0x028820060d00a388 */ /* 0x0045e20000000800 */
        /* <DEDUP_REMOVED lines=58> */
[----:B---3--:R-:W-:Y:S01]  /*67b0*/  @P0 FMUL.FTZ R10, R11, 0.69314718246459960938 ;  /* 0x3f3172180b0a0820 */ /* 0x008fe20000410000 */
[----:B-1----:R-:W-:Y:S01]  /*67c0*/  @P1 FMUL.FTZ R8, R14, 0.69314718246459960938 ;  /* 0x3f3172180e081820 */ /* 0x002fe20000410000 */
[----:B----4-:R-:W-:Y:S01]  /*67d0*/  @P1 FMUL.FTZ R11, R12, 0.69314718246459960938 ;  /* 0x3f3172180c0b1820 */ /* 0x010fe20000410000 */
        /* <DEDUP_REMOVED lines=64> */
[----:B------:R-:W-:Y:S01]  /*6be0*/  @P0 FFMA.FTZ R3, R9, R4, R10 ;  /* 0x0000000409030223 */ /* 0x000fe2000001000a */
[----:B------:R-:W-:Y:S01]  /*6bf0*/  @P1 FFMA.FTZ R0, R8, R5, R11 ;  /* 0x0000000508001223 */ /* 0x000fe2000001000b */
[----:B--2---:R-:W-:Y:S06]  /*6c00*/  BAR.ARV 0xe, 0x100 ;  /* 0x0384000000007b1d */ /* 0x004fec0000002000 */
.L_x_3244:
[----:B------:R-:W0:Y:S01]  /*6c10*/  S2UR UR6, SR_SWINHI ;  /* 0x00000000000679c3 */ /* 0x000e220000002f00 */
[----:B------:R-:W-:-:S07]  /*6c20*/  LEA R9, R211, R16, 0x6 ;  /* 0x00000010d3097211 */ /* 0x000fce00078e30ff */
[----:B------:R-:W-:Y:S01]  /*6c30*/  BAR.SYNC.DEFER_BLOCKING 0x1, 0x100 ;  /* 0x0044000000007b1d */ /* 0x000fe20000010000 */
[----:B------:R-:W-:Y:S01]  /*6c40*/  F2FP.F16.F32.PACK_AB R6, R7, R205 ;  /* 0x000000cd0706723e */ /* 0x000fe200000000ff */
[----:B------:R-:W-:Y:S01]  /*6c50*/  USHF.R.S32.HI UR11, URZ, 0x1f, UR44 ;  /* 0x0000001f3f0b7899 */ /* 0x000fe2000801142c */
[----:B------:R-:W-:Y:S02]  /*6c60*/  F2FP.F16.F32.PACK_AB R7, R31, R30 ;  /* 0x0000001e1f07723e */ /* 0x000fe400000000ff */
[----:B------:R-:W-:Y:S01]  /*6c70*/  F2FP.F16.F32.PACK_AB R30, R172, R173 ;  /* 0x000000adac1e723e */ /* 0x000fe200000000ff */
[----:B------:R-:W-:Y:S01]  /*6c80*/  ULDC UR7, c[0x0][0xc44] ;  /* 0x0003110000077ab9 */ /* 0x000fe20000000800 */
[----:B------:R-:W-:Y:S02]  /*6c90*/  F2FP.F16.F32.PACK_AB R31, R87, R86 ;  /* 0x00000056571f723e */ /* 0x000fe400000000ff */
[----:B------:R-:W-:Y:S02]  /*6ca0*/  F2FP.F16.F32.PACK_AB R112, R113, R112 ;  /* 0x000000707170723e */ /* 0x000fe400000000ff */
[----:B------:R-:W-:-:S02]  /*6cb0*/  F2FP.F16.F32.PACK_AB R113, R115, R114 ;  /* 0x000000727371723e */ /* 0x000fc400000000ff */
[----:B------:R-:W-:Y:S02]  /*6cc0*/  F2FP.F16.F32.PACK_AB R114, R117, R116 ;  /* 0x000000747572723e */ /* 0x000fe400000000ff */
[----:B------:R-:W-:Y:S02]  /*6cd0*/  F2FP.F16.F32.PACK_AB R115, R153, R152 ;  /* 0x000000989973723e */ /* 0x000fe400000000ff */
[----:B------:R-:W-:Y:S02]  /*6ce0*/  F2FP.F16.F32.PACK_AB R120, R121, R120 ;  /* 0x000000787978723e */ /* 0x000fe400000000ff */
[----:B------:R-:W-:Y:S02]  /*6cf0*/  F2FP.F16.F32.PACK_AB R121, R155, R154 ;  /* 0x0000009a9b79723e */ /* 0x000fe400000000ff */
[----:B------:R-:W-:Y:S01]  /*6d00*/  F2FP.F16.F32.PACK_AB R161, R162, R161 ;  /* 0x000000a1a2a1723e */ /* 0x000fe200000000ff */
[----:B------:R-:W-:Y:S01]  /*6d10*/  UMOV UR4, UR42 ;  /* 0x0000002a00047c82 */ /* 0x000fe20008000000 */
[----:B0-----:R-:W-:Y:S01]  /*6d20*/  UMOV UR5, UR6 ;  /* 0x0000000600057c82 */ /* 0x001fe20008000000 */
[----:B------:R-:W-:Y:S01]  /*6d30*/  F2FP.F16.F32.PACK_AB R136, R137, R136 ;  /* 0x000000888988723e */ /* 0x000fe200000000ff */
[----:B------:R-:W-:Y:S01]  /*6d40*/  IMAD.U32 R96, RZ, RZ, UR4 ;  /* 0x00000004ff607e24 */ /* 0x000fe2000f8e00ff */
[----:B------:R-:W-:Y:S01]  /*6d50*/  F2FP.F16.F32.PACK_AB R162, R133, R132 ;  /* 0x0000008485a2723e */ /* 0x000fe200000000ff */
[----:B------:R-:W-:Y:S01]  /*6d60*/  IMAD.U32 R97, RZ, RZ, UR5 ;  /* 0x00000005ff617e24 */ /* 0x000fe2000f8e00ff */
[----:B------:R-:W-:Y:S01]  /*6d70*/  F2FP.F16.F32.PACK_AB R163, R164, R163 ;  /* 0x000000a3a4a3723e */ /* 0x000fe200000000ff */
[----:B------:R-:W-:Y:S01]  /*6d80*/  UIADD3 UR5, -UR44, URZ, URZ ;  /* 0x0000003f2c057290 */ /* 0x000fe2000fffe13f */
[----:B------:R-:W-:Y:S01]  /*6d90*/  F2FP.F16.F32.PACK_AB R137, R139, R138 ;  /* 0x0000008a8b89723e */ /* 0x000fe200000000ff */
[--C-:B------:R-:W-:Y:S01]  /*6da0*/  IMAD.WIDE R4, R215, 0x2, R96.reuse ;  /* 0x00000002d7047825 */ /* 0x100fe200078e0260 */
[----:B------:R-:W-:Y:S01]  /*6db0*/  F2FP.F16.F32.PACK_AB R144, R145, R144 ;  /* 0x000000909190723e */ /* 0x000fe200000000ff */
[----:B------:R-:W-:Y:S01]  /*6dc0*/  UIMAD UR7, UR7, UR5, UR43 ;  /* 0x00000005070772a4 */ /* 0x000fe2000f8e022b */
[----:B------:R-:W-:Y:S01]  /*6dd0*/  F2FP.F16.F32.PACK_AB R138, R141, R140 ;  /* 0x0000008c8d8a723e */ /* 0x000fe200000000ff */
[----:B------:R-:W-:Y:S01]  /*6de0*/  IMAD.WIDE R96, R9, 0x2, R96 ;  /* 0x0000000209607825 */ /* 0x000fe200078e0260 */
[C---:B------:R-:W-:Y:S01]  /*6df0*/  IADD3 R25, P2, R4.reuse, 0x60, RZ ;  /* 0x0000006004197810 */ /* 0x040fe20007f5e0ff */
[----:B------:R-:W-:Y:S01]  /*6e00*/  ULDC UR4, c[0x0][0xc] ;  /* 0x0000030000047ab9 */ /* 0x000fe20000000800 */
[----:B------:R-:W-:Y:S01]  /*6e10*/  IADD3 R29, P1, R4, 0x2000, RZ ;  /* 0x00002000041d7810 */ /* 0x000fe20007f3e0ff */
[----:B------:R-:W-:Y:S01]  /*6e20*/  UIADD3 UR40, UR4, UR40, URZ ;  /* 0x0000002804287290 */ /* 0x000fe2000fffe03f */
[----:B------:R-:W-:Y:S01]  /*6e30*/  LOP3.LUT R24, R25, 0x380, RZ, 0xc0, !PT ;  /* 0x0000038019187812 */ /* 0x000fe200078ec0ff */
[----:B------:R-:W-:Y:S01]  /*6e40*/  USHF.R.S32.HI UR10, URZ, 0x1f, UR7 ;  /* 0x0000001f3f0a7899 */ /* 0x000fe20008011407 */
[----:B------:R-:W-:-:S02]  /*6e50*/  LOP3.LUT R28, R29, 0x380, RZ, 0xc0, !PT ;  /* 0x000003801d1c7812 */ /* 0x000fc400078ec0ff */
[----:B------:R-:W-:Y:S02]  /*6e60*/  SHF.R.U64 R24, R24, 0x3, RZ ;  /* 0x0000000318187819 */ /* 0x000fe400000012ff */
[----:B------:R-:W-:Y:S02]  /*6e70*/  IADD3 R11, P4, R4, 0x20, RZ ;  /* 0x00000020040b7810 */ /* 0x000fe40007f9e0ff */
[----:B------:R-:W-:Y:S01]  /*6e80*/  LOP3.LUT R24, R24, R25, RZ, 0x3c, !PT ;  /* 0x0000001918187212 */ /* 0x000fe200078e3cff */
[--C-:B------:R-:W-:Y:S01]  /*6e90*/  IMAD.X R25, RZ, RZ, R5.reuse, P2 ;  /* 0x000000ffff197224 */ /* 0x100fe200010e0605 */
[----:B------:R-:W-:Y:S01]  /*6ea0*/  IADD3 R123, P2, R4, 0x4040, RZ ;  /* 0x00004040047b7810 */ /* 0x000fe20007f5e0ff */
[----:B------:R-:W-:Y:S01]  /*6eb0*/  IMAD.X R9, RZ, RZ, R5, P4 ;  /* 0x000000ffff097224 */ /* 0x000fe200020e0605 */
[----:B------:R-:W-:Y:S02]  /*6ec0*/  SHF.R.U64 R28, R28, 0x3, RZ ;  /* 0x000000031c1c7819 */ /* 0x000fe400000012ff */
[----:B------:R-:W-:-:S02]  /*6ed0*/  LOP3.LUT R122, R123, 0x380, RZ, 0xc0, !PT ;  /* 0x000003807b7a7812 */ /* 0x000fc400078ec0ff */
[----:B------:R-:W-:Y:S02]  /*6ee0*/  LOP3.LUT R8, R11, 0x380, RZ, 0xc0, !PT ;  /* 0x000003800b087812 */ /* 0x000fe400078ec0ff */
[----:B------:R-:W-:Y:S02]  /*6ef0*/  SHF.R.U64 R122, R122, 0x3, RZ ;  /* 0x000000037a7a7819 */ /* 0x000fe400000012ff */
[----:B------:R-:W-:Y:S01]  /*6f00*/  LOP3.LUT R28, R28, R29, RZ, 0x3c, !PT ;  /* 0x0000001d1c1c7212 */ /* 0x000fe200078e3cff */
[----:B------:R-:W-:Y:S01]  /*6f10*/  IMAD.X R29, RZ, RZ, R5, P1 ;  /* 0x000000ffff1d7224 */ /* 0x000fe200008e0605 */
[----:B------:R-:W-:Y:S02]  /*6f20*/  LOP3.LUT R122, R122, R123, RZ, 0x3c, !PT ;  /* 0x0000007b7a7a7212 */ /* 0x000fe400078e3cff */
[----:B------:R-:W-:Y:S02]  /*6f30*/  IADD3.X R123, RZ, R5, RZ, P2, !PT ;  /* 0x00000005ff7b7210 */ /* 0x000fe400017fe4ff */
[----:B------:R-:W-:-:S02]  /*6f40*/  IADD3 R13, P3, R4, 0x40, RZ ;  /* 0x00000040040d7810 */ /* 0x000fc40007f7e0ff */
[----:B------:R-:W-:Y:S02]  /*6f50*/  SHF.R.U64 R8, R8, 0x3, RZ ;  /* 0x0000000308087819 */ /* 0x000fe400000012ff */
[----:B------:R-:W-:Y:S02]  /*6f60*/  IADD3 R127, P1, R4, 0x4060, RZ ;  /* 0x00004060047f7810 */ /* 0x000fe40007f3e0ff */
[----:B------:R-:W-:Y:S02]  /*6f70*/  IADD3 R33, P2, R96, 0x2000, RZ ;  /* 0x0000200060217810 */ /* 0x000fe40007f5e0ff */
[----:B------:R-:W-:Y:S01]  /*6f80*/  LOP3.LUT R8, R8, R11, RZ, 0x3c, !PT ;  /* 0x0000000b08087212 */ /* 0x000fe200078e3cff */
[----:B------:R-:W-:Y:S01]  /*6f90*/  IMAD.X R11, RZ, RZ, R5, P3 ;  /* 0x000000ffff0b7224 */ /* 0x000fe200018e0605 */
[----:B------:R-:W-:Y:S02]  /*6fa0*/  LOP3.LUT R126, R127, 0x380, RZ, 0xc0, !PT ;  /* 0x000003807f7e7812 */ /* 0x000fe400078ec0ff */
[----:B------:R-:W-:-:S02]  /*6fb0*/  LOP3.LUT R32, R33, 0x380, RZ, 0xc0, !PT ;  /* 0x0000038021207812 */ /* 0x000fc400078ec0ff */
[C---:B------:R-:W-:Y:S02]  /*6fc0*/  IADD3 R65, P0, R4.reuse, 0x2020, RZ ;  /* 0x0000202004417810 */ /* 0x040fe40007f1e0ff */
[C---:B------:R-:W-:Y:S02]  /*6fd0*/  IADD3 R81, P6, R4.reuse, 0x2040, RZ ;  /* 0x0000204004517810 */ /* 0x040fe40007fde0ff */
[C---:B------:R-:W-:Y:S02]  /*6fe0*/  IADD3 R101, P5, R4.reuse, 0x2060, RZ ;  /* 0x0000206004657810 */ /* 0x040fe40007fbe0ff */
[C---:B------:R-:W-:Y:S02]  /*6ff0*/  IADD3 R105, P4, R4.reuse, 0x4000, RZ ;  /* 0x0000400004697810 */ /* 0x040fe40007f9e0ff */
[----:B------:R-:W-:Y:S02]  /*7000*/  IADD3 R119, P3, R4, 0x4020, RZ ;  /* 0x0000402004777810 */ /* 0x000fe40007f7e0ff */
[----:B------:R-:W-:-:S02]  /*7010*/  SHF.R.U64 R126, R126, 0x3, RZ ;  /* 0x000000037e7e7819 */ /* 0x000fc400000012ff */
[----:B------:R-:W-:Y:S02]  /*7020*/  SHF.R.U64 R32, R32, 0x3, RZ ;  /* 0x0000000320207819 */ /* 0x000fe400000012ff */
[----:B------:R-:W-:Y:S02]  /*7030*/  LOP3.LUT R64, R65, 0x380, RZ, 0xc0, !PT ;  /* 0x0000038041407812 */ /* 0x000fe400078ec0ff */
[----:B------:R-:W-:Y:S02]  /*7040*/  LOP3.LUT R80, R81, 0x380, RZ, 0xc0, !PT ;  /* 0x0000038051507812 */ /* 0x000fe400078ec0ff */
[----:B------:R-:W-:Y:S02]  /*7050*/  LOP3.LUT R100, R101, 0x380, RZ, 0xc0, !PT ;  /* 0x0000038065647812 */ /* 0x000fe400078ec0ff */
[----:B------:R-:W-:Y:S02]  /*7060*/  LOP3.LUT R104, R105, 0x380, RZ, 0xc0, !PT ;  /* 0x0000038069687812 */ /* 0x000fe400078ec0ff */
[----:B------:R-:W-:-:S02]  /*7070*/  LOP3.LUT R118, R119, 0x380, RZ, 0xc0, !PT ;  /* 0x0000038077767812 */ /* 0x000fc400078ec0ff */
[----:B------:R-:W-:Y:S02]  /*7080*/  LOP3.LUT R10, R13, 0x380, RZ, 0xc0, !PT ;  /* 0x000003800d0a7812 */ /* 0x000fe400078ec0ff */
[----:B------:R-:W-:Y:S01]  /*7090*/  LOP3.LUT R126, R126, R127, RZ, 0x3c, !PT ;  /* 0x0000007f7e7e7212 */ /* 0x000fe200078e3cff */
[----:B------:R-:W-:Y:S01]  /*70a0*/  IMAD.X R127, RZ, RZ, R5, P1 ;  /* 0x000000ffff7f7224 */ /* 0x000fe200008e0605 */
[----:B------:R-:W-:Y:S01]  /*70b0*/  LOP3.LUT R32, R32, R33, RZ, 0x3c, !PT ;  /* 0x0000002120207212 */ /* 0x000fe200078e3cff */
[----:B------:R-:W-:Y:S01]  /*70c0*/  IMAD.X R33, RZ, RZ, R97, P2 ;  /* 0x000000ffff217224 */ /* 0x000fe200010e0661 */
[----:B------:R-:W-:Y:S02]  /*70d0*/  SHF.R.U64 R64, R64, 0x3, RZ ;  /* 0x0000000340407819 */ /* 0x000fe400000012ff */
[----:B------:R-:W-:Y:S02]  /*70e0*/  SHF.R.U64 R80, R80, 0x3, RZ ;  /* 0x0000000350507819 */ /* 0x000fe400000012ff */
[----:B------:R-:W-:-:S02]  /*70f0*/  SHF.R.U64 R100, R100, 0x3, RZ ;  /* 0x0000000364647819 */ /* 0x000fc400000012ff */
[----:B------:R-:W-:Y:S02]  /*7100*/  SHF.R.U64 R104, R104, 0x3, RZ ;  /* 0x0000000368687819 */ /* 0x000fe400000012ff */
[----:B------:R-:W-:Y:S02]  /*7110*/  SHF.R.U64 R118, R118, 0x3, RZ ;  /* 0x0000000376767819 */ /* 0x000fe400000012ff */
[C---:B------:R-:W-:Y:S02]  /*7120*/  IADD3 R37, P1, R96.reuse, 0x3000, RZ ;  /* 0x0000300060257810 */ /* 0x040fe40007f3e0ff */
[----:B------:R-:W-:Y:S02]  /*7130*/  IADD3 R61, P2, R96, 0x9000, RZ ;  /* 0x00009000603d7810 */ /* 0x000fe40007f5e0ff */
[----:B------:R-:W-:Y:S02]  /*7140*/  SHF.R.U64 R10, R10, 0x3, RZ ;  /* 0x000000030a0a7819 */ /* 0x000fe400000012ff */
[----:B------:R-:W-:-:S02]  /*7150*/  LOP3.LUT R64, R64, R65, RZ, 0x3c, !PT ;  /* 0x0000004140407212 */ /* 0x000fc400078e3cff */
[----:B------:R-:W-:Y:S01]  /*7160*/  LOP3.LUT R80, R80, R81, RZ, 0x3c, !PT ;  /* 0x0000005150507212 */ /* 0x000fe200078e3cff */
[--C-:B------:R-:W-:Y:S01]  /*7170*/  IMAD.X R81, RZ, RZ, R5.reuse, P6 ;  /* 0x000000ffff517224 */ /* 0x100fe200030e0605 */
[----:B------:R-:W-:Y:S01]  /*7180*/  LOP3.LUT R100, R100, R101, RZ, 0x3c, !PT ;  /* 0x0000006564647212 */ /* 0x000fe200078e3cff */
[--C-:B------:R-:W-:Y:S01]  /*7190*/  IMAD.X R101, RZ, RZ, R5.reuse, P5 ;  /* 0x000000ffff657224 */ /* 0x100fe200028e0605 */
[----:B------:R-:W-:Y:S01]  /*71a0*/  LOP3.LUT R104, R104, R105, RZ, 0x3c, !PT ;  /* 0x0000006968687212 */ /* 0x000fe200078e3cff */
[--C-:B------:R-:W-:Y:S01]  /*71b0*/  IMAD.X R105, RZ, RZ, R5.reuse, P4 ;  /* 0x000000ffff697224 */ /* 0x100fe200020e0605 */
[----:B------:R-:W-:Y:S01]  /*71c0*/  LOP3.LUT R118, R118, R119, RZ, 0x3c, !PT ;  /* 0x0000007776767212 */ /* 0x000fe200078e3cff */
[----:B------:R-:W-:Y:S01]  /*71d0*/  IMAD.X R119, RZ, RZ, R5, P3 ;  /* 0x000000ffff777224 */ /* 0x000fe200018e0605 */
[----:B------:R-:W-:Y:S02]  /*71e0*/  LOP3.LUT R36, R37, 0x380, RZ, 0xc0, !PT ;  /* 0x0000038025247812 */ /* 0x000fe400078ec0ff */
[----:B------:R-:W-:-:S02]  /*71f0*/  LOP3.LUT R60, R61, 0x380, RZ, 0xc0, !PT ;  /* 0x000003803d3c7812 */ /* 0x000fc400078ec0ff */
[----:B------:R-:W-:Y:S02]  /*7200*/  LOP3.LUT R10, R10, R13, RZ, 0x3c, !PT ;  /* 0x0000000d0a0a7212 */ /* 0x000fe400078e3cff */
[----:B------:R-:W-:Y:S02]  /*7210*/  IADD3.X R65, RZ, R5, RZ, P0, !PT ;  /* 0x00000005ff417210 */ /* 0x000fe400007fe4ff */
[C---:B------:R-:W-:Y:S02]  /*7220*/  IADD3 R131, P0, R4.reuse, 0x6000, RZ ;  /* 0x0000600004837810 */ /* 0x040fe40007f1e0ff */
[C---:B------:R-:W-:Y:S02]  /*7230*/  IADD3 R135, P6, R4.reuse, 0x6020, RZ ;  /* 0x0000602004877810 */ /* 0x040fe40007fde0ff */
[C---:B------:R-:W-:Y:S02]  /*7240*/  IADD3 R13, P5, R4.reuse, 0x6040, RZ ;  /* 0x00006040040d7810 */ /* 0x040fe40007fbe0ff */
[----:B------:R-:W-:-:S02]  /*7250*/  IADD3 R15, P4, R4, 0x6060, RZ ;  /* 0x00006060040f7810 */ /* 0x000fc40007f9e0ff */
[----:B------:R-:W-:Y:S02]  /*7260*/  IADD3 R21, P3, R96, 0x1000, RZ ;  /* 0x0000100060157810 */ /* 0x000fe40007f7e0ff */
[----:B------:R-:W-:Y:S02]  /*7270*/  SHF.R.U64 R36, R36, 0x3, RZ ;  /* 0x0000000324247819 */ /* 0x000fe400000012ff */
[----:B------:R-:W-:Y:S02]  /*7280*/  SHF.R.U64 R60, R60, 0x3, RZ ;  /* 0x000000033c3c7819 */ /* 0x000fe400000012ff */
[----:B------:R-:W-:Y:S02]  /*7290*/  LOP3.LUT R130, R131, 0x380, RZ, 0xc0, !PT ;  /* 0x0000038083827812 */ /* 0x000fe400078ec0ff */
[----:B------:R-:W-:Y:S02]  /*72a0*/  LOP3.LUT R134, R135, 0x380, RZ, 0xc0, !PT ;  /* 0x0000038087867812 */ /* 0x000fe400078ec0ff */
[----:B------:R-:W-:-:S02]  /*72b0*/  LOP3.LUT R12, R13, 0x380, RZ, 0xc0, !PT ;  /* 0x000003800d0c7812 */ /* 0x000fc400078ec0ff */
[----:B------:R-:W-:Y:S02]  /*72c0*/  LOP3.LUT R14, R15, 0x380, RZ, 0xc0, !PT ;  /* 0x000003800f0e7812 */ /* 0x000fe400078ec0ff */
[----:B------:R-:W-:Y:S02]  /*72d0*/  LOP3.LUT R20, R21, 0x380, RZ, 0xc0, !PT ;  /* 0x0000038015147812 */ /* 0x000fe400078ec0ff */
[----:B------:R-:W-:Y:S01]  /*72e0*/  LOP3.LUT R36, R36, R37, RZ, 0x3c, !PT ;  /* 0x0000002524247212 */ /* 0x000fe200078e3cff */
[----:B------:R-:W-:Y:S01]  /*72f0*/  IMAD.X R37, RZ, RZ, R97, P1 ;  /* 0x000000ffff257224 */ /* 0x000fe200008e0661 */
[----:B------:R-:W-:Y:S02]  /*7300*/  LOP3.LUT R60, R60, R61, RZ, 0x3c, !PT ;  /* 0x0000003d3c3c7212 */ /* 0x000fe400078e3cff */
[----:B------:R-:W-:Y:S02]  /*7310*/  LOP3.LUT R61, R4, 0x380, RZ, 0xc0, !PT ;  /* 0x00000380043d7812 */ /* 0x000fe400078ec0ff */
[----:B------:R-:W-:-:S02]  /*7320*/  SHF.R.U64 R130, R130, 0x3, RZ ;  /* 0x0000000382827819 */ /* 0x000fc400000012ff */
[----:B------:R-:W-:Y:S02]  /*7330*/  SHF.R.U64 R134, R134, 0x3, RZ ;  /* 0x0000000386867819 */ /* 0x000fe400000012ff */
[----:B------:R-:W-:Y:S02]  /*7340*/  SHF.R.U64 R12, R12, 0x3, RZ ;  /* 0x000000030c0c7819 */ /* 0x000fe400000012ff */
[----:B------:R-:W-:Y:S02]  /*7350*/  SHF.R.U64 R14, R14, 0x3, RZ ;  /* 0x000000030e0e7819 */ /* 0x000fe400000012ff */
[----:B------:R-:W-:Y:S02]  /*7360*/  SHF.R.U64 R20, R20, 0x3, RZ ;  /* 0x0000000314147819 */ /* 0x000fe400000012ff */
[----:B------:R-:W-:Y:S02]  /*7370*/  IADD3 R69, P1, R96, 0xa000, RZ ;  /* 0x0000a00060457810 */ /* 0x000fe40007f3e0ff */
[----:B------:R-:W-:-:S02]  /*7380*/  SHF.R.U64 R61, R61, 0x3, RZ ;  /* 0x000000033d3d7819 */ /* 0x000fc400000012ff */
[----:B------:R-:W-:Y:S01]  /*7390*/  LOP3.LUT R130, R130, R131, RZ, 0x3c, !PT ;  /* 0x0000008382827212 */ /* 0x000fe200078e3cff */
[--C-:B------:R-:W-:Y:S01]  /*73a0*/  IMAD.X R131, RZ, RZ, R5.reuse, P0 ;  /* 0x000000ffff837224 */ /* 0x100fe200000e0605 */
[----:B------:R-:W-:Y:S01]  /*73b0*/  LOP3.LUT R134, R134, R135, RZ, 0x3c, !PT ;  /* 0x0000008786867212 */ /* 0x000fe200078e3cff */
[--C-:B------:R-:W-:Y:S01]  /*73c0*/  IMAD.X R135, RZ, RZ, R5.reuse, P6 ;  /* 0x000000ffff877224 */ /* 0x100fe200030e0605 */
[----:B------:R-:W-:Y:S01]  /*73d0*/  LOP3.LUT R12, R12, R13, RZ, 0x3c, !PT ;  /* 0x0000000d0c0c7212 */ /* 0x000fe200078e3cff */
[----:B------:R-:W-:Y:S01]  /*73e0*/  IMAD.X R13, RZ, RZ, R5, P5 ;  /* 0x000000ffff0d7224 */ /* 0x000fe200028e0605 */
[----:B------:R-:W-:Y:S02]  /*73f0*/  LOP3.LUT R14, R14, R15, RZ, 0x3c, !PT ;  /* 0x0000000f0e0e7212 */ /* 0x000fe400078e3cff */
[----:B------:R-:W-:Y:S01]  /*7400*/  LOP3.LUT R20, R20, R21, RZ, 0x3c, !PT ;  /* 0x0000001514147212 */ /* 0x000fe200078e3cff */
[----:B------:R-:W-:Y:S01]  /*7410*/  IMAD.X R21, RZ, RZ, R97, P3 ;  /* 0x000000ffff157224 */ /* 0x000fe200018e0661 */
[----:B------:R-:W-:-:S02]  /*7420*/  LOP3.LUT R68, R69, 0x380, RZ, 0xc0, !PT ;  /* 0x0000038045447812 */ /* 0x000fc400078ec0ff */
[----:B------:R-:W-:Y:S02]  /*7430*/  IADD3.X R15, RZ, R5, RZ, P4, !PT ;  /* 0x00000005ff0f7210 */ /* 0x000fe400027fe4ff */
[C---:B------:R-:W-:Y:S02]  /*7440*/  IADD3 R41, P0, R96.reuse, 0x4000, RZ ;  /* 0x0000400060297810 */ /* 0x040fe40007f1e0ff */
[C---:B------:R-:W-:Y:S02]  /*7450*/  IADD3 R45, P6, R96.reuse, 0x5000, RZ ;  /* 0x00005000602d7810 */ /* 0x040fe40007fde0ff */
[C---:B------:R-:W-:Y:S02]  /*7460*/  IADD3 R49, P5, R96.reuse, 0x6000, RZ ;  /* 0x0000600060317810 */ /* 0x040fe40007fbe0ff */
[C---:B------:R-:W-:Y:S02]  /*7470*/  IADD3 R53, P4, R96.reuse, 0x7000, RZ ;  /* 0x0000700060357810 */ /* 0x040fe40007f9e0ff */
[----:B------:R-:W-:-:S02]  /*7480*/  IADD3 R57, P3, R96, 0x8000, RZ ;  /* 0x0000800060397810 */ /* 0x000fc40007f7e0ff */
[----:B------:R-:W-:Y:S01]  /*7490*/  LOP3.LUT R4, R61, R4, RZ, 0x3c, !PT ;  /* 0x000000043d047212 */ /* 0x000fe200078e3cff */
[----:B------:R-:W-:Y:S01]  /*74a0*/  IMAD.X R61, RZ, RZ, R97, P2 ;  /* 0x000000ffff3d7224 */ /* 0x000fe200010e0661 */
[----:B------:R-:W-:Y:S02]  /*74b0*/  SHF.R.U64 R68, R68, 0x3, RZ ;  /* 0x0000000344447819 */ /* 0x000fe400000012ff */
[----:B------:R-:W-:Y:S02]  /*74c0*/  LOP3.LUT R40, R41, 0x380, RZ, 0xc0, !PT ;  /* 0x0000038029287812 */ /* 0x000fe400078ec0ff */
[----:B------:R-:W-:Y:S02]  /*74d0*/  LOP3.LUT R44, R45, 0x380, RZ, 0xc0, !PT ;  /* 0x000003802d2c7812 */ /* 0x000fe400078ec0ff */
[----:B------:R-:W-:Y:S02]  /*74e0*/  LOP3.LUT R48, R49, 0x380, RZ, 0xc0, !PT ;  /* 0x0000038031307812 */ /* 0x000fe400078ec0ff */
[----:B------:R-:W-:-:S02]  /*74f0*/  LOP3.LUT R52, R53, 0x380, RZ, 0xc0, !PT ;  /* 0x0000038035347812 */ /* 0x000fc400078ec0ff */
[----:B------:R-:W-:Y:S02]  /*7500*/  LOP3.LUT R56, R57, 0x380, RZ, 0xc0, !PT ;  /* 0x0000038039387812 */ /* 0x000fe400078ec0ff */
[----:B------:R-:W-:Y:S02]  /*7510*/  MOV R223, R4 ;  /* 0x0000000400df7202 */ /* 0x000fe40000000f00 */
[----:B------:R-:W-:Y:S02]  /*7520*/  LOP3.LUT R68, R68, R69, RZ, 0x3c, !PT ;  /* 0x0000004544447212 */ /* 0x000fe400078e3cff */
[----:B------:R-:W-:Y:S01]  /*7530*/  F2FP.F16.F32.PACK_AB R5, R27, R26 ;  /* 0x0000001a1b05723e */ /* 0x000fe200000000ff */
[----:B------:R-:W0:Y:S01]  /*7540*/  SHFL.IDX PT, R69, R210, RZ, 0x1f ;  /* 0x00001fffd2457589 */ /* 0x000e2200000e0000 */
[----:B------:R-:W-:Y:S02]  /*7550*/  LOP3.LUT R27, R96, 0x380, RZ, 0xc0, !PT ;  /* 0x00000380601b7812 */ /* 0x000fe400078ec0ff */
[----:B------:R-:W-:-:S02]  /*7560*/  SHF.R.U64 R40, R40, 0x3, RZ ;  /* 0x0000000328287819 */ /* 0x000fc400000012ff */
[----:B------:R-:W-:Y:S02]  /*7570*/  SHF.R.U64 R44, R44, 0x3, RZ ;  /* 0x000000032c2c7819 */ /* 0x000fe400000012ff */
[----:B------:R-:W-:Y:S02]  /*7580*/  SHF.R.U64 R48, R48, 0x3, RZ ;  /* 0x0000000330307819 */ /* 0x000fe400000012ff */
[----:B------:R-:W-:Y:S02]  /*7590*/  SHF.R.U64 R52, R52, 0x3, RZ ;  /* 0x0000000334347819 */ /* 0x000fe400000012ff */
[----:B------:R-:W-:Y:S02]  /*75a0*/  SHF.R.U64 R56, R56, 0x3, RZ ;  /* 0x0000000338387819 */ /* 0x000fe400000012ff */
[----:B------:R-:W-:Y:S02]  /*75b0*/  F2FP.F16.F32.PACK_AB R4, R206, R208 ;  /* 0x000000d0ce04723e */ /* 0x000fe400000000ff */
[----:B------:R-:W-:-:S02]  /*75c0*/  SHF.R.U64 R27, R27, 0x3, RZ ;  /* 0x000000031b1b7819 */ /* 0x000fc400000012ff */
[----:B------:R-:W-:Y:S01]  /*75d0*/  LOP3.LUT R40, R40, R41, RZ, 0x3c, !PT ;  /* 0x0000002928287212 */ /* 0x000fe200078e3cff */
[--C-:B------:R-:W-:Y:S01]  /*75e0*/  IMAD.X R41, RZ, RZ, R97.reuse, P0 ;  /* 0x000000ffff297224 */ /* 0x100fe200000e0661 */
[----:B------:R-:W-:Y:S01]  /*75f0*/  LOP3.LUT R44, R44, R45, RZ, 0x3c, !PT ;  /* 0x0000002d2c2c7212 */ /* 0x000fe200078e3cff */
[----:B------:R1:W-:Y:S01]  /*7600*/  STSM.16.M88.4 [R223], R4 ;  /* 0x00000004df007844 */ /* 0x0003e20000000200 */
[----:B------:R-:W-:Y:S01]  /*7610*/  LOP3.LUT R48, R48, R49, RZ, 0x3c, !PT ;  /* 0x0000003130307212 */ /* 0x000fe200078e3cff */
[--C-:B------:R-:W-:Y:S01]  /*7620*/  IMAD.X R49, RZ, RZ, R97.reuse, P5 ;  /* 0x000000ffff317224 */ /* 0x100fe200028e0661 */
[----:B------:R-:W-:Y:S01]  /*7630*/  LOP3.LUT R52, R52, R53, RZ, 0x3c, !PT ;  /* 0x0000003534347212 */ /* 0x000fe200078e3cff */
[--C-:B------:R-:W-:Y:S01]  /*7640*/  IMAD.X R53, RZ, RZ, R97.reuse, P4 ;  /* 0x000000ffff357224 */ /* 0x100fe200020e0661 */
[----:B------:R-:W-:Y:S01]  /*7650*/  LOP3.LUT R56, R56, R57, RZ, 0x3c, !PT ;  /* 0x0000003938387212 */ /* 0x000fe200078e3cff */
[----:B------:R-:W-:Y:S01]  /*7660*/  IMAD.X R57, RZ, RZ, R97, P3 ;  /* 0x000000ffff397224 */ /* 0x000fe200018e0661 */
[----:B------:R-:W-:-:S02]  /*7670*/  IADD3.X R45, RZ, R97, RZ, P6, !PT ;  /* 0x00000061ff2d7210 */ /* 0x000fc400037fe4ff */
[C---:B------:R-:W-:Y:S02]  /*7680*/  IADD3 R73, P0, R96.reuse, 0xb000, RZ ;  /* 0x0000b00060497810 */ /* 0x040fe40007f1e0ff */
[C---:B------:R-:W-:Y:S02]  /*7690*/  IADD3 R77, P6, R96.reuse, 0xc000, RZ ;  /* 0x0000c000604d7810 */ /* 0x040fe40007fde0ff */
[C---:B------:R-:W-:Y:S02]  /*76a0*/  IADD3 R85, P5, R96.reuse, 0xd000, RZ ;  /* 0x0000d00060557810 */ /* 0x040fe40007fbe0ff */
[C---:B------:R-:W-:Y:S02]  /*76b0*/  IADD3 R89, P4, R96.reuse, 0xe000, RZ ;  /* 0x0000e00060597810 */ /* 0x040fe40007f9e0ff */
[----:B------:R-:W-:Y:S02]  /*76c0*/  IADD3 R92, P3, R96, 0xf000, RZ ;  /* 0x0000f000605c7810 */ /* 0x000fe40007f7e0ff */
[----:B------:R-:W-:-:S02]  /*76d0*/  LOP3.LUT R96, R27, R96, RZ, 0x3c, !PT ;  /* 0x000000601b607212 */ /* 0x000fc400078e3cff */
[----:B------:R-:W-:Y:S02]  /*76e0*/  MOV R26, R8 ;  /* 0x00000008001a7202 */ /* 0x000fe40000000f00 */
[----:B------:R-:W-:Y:S02]  /*76f0*/  MOV R27, R10 ;  /* 0x0000000a001b7202 */ /* 0x000fe40000000f00 */
[----:B-1----:R-:W-:Y:S02]  /*7700*/  F2FP.F16.F32.PACK_AB R4, R204, R207 ;  /* 0x000000cfcc04723e */ /* 0x002fe400000000ff */
[----:B------:R-:W-:Y:S02]  /*7710*/  F2FP.F16.F32.PACK_AB R5, R35, R34 ;  /* 0x000000222305723e */ /* 0x000fe400000000ff */
[----:B------:R-:W-:Y:S02]  /*7720*/  F2FP.F16.F32.PACK_AB R6, R202, R203 ;  /* 0x000000cbca06723e */ /* 0x000fe400000000ff */
[----:B------:R-:W-:-:S02]  /*7730*/  F2FP.F16.F32.PACK_AB R7, R39, R38 ;  /* 0x000000262707723e */ /* 0x000fc400000000ff */
[----:B------:R-:W-:Y:S02]  /*7740*/  F2FP.F16.F32.PACK_AB R8, R200, R201 ;  /* 0x000000c9c808723e */ /* 0x000fe400000000ff */
[----:B------:R-:W-:Y:S01]  /*7750*/  F2FP.F16.F32.PACK_AB R9, R43, R42 ;  /* 0x0000002a2b09723e */ /* 0x000fe200000000ff */
[----:B------:R1:W-:Y:S01]  /*7760*/  STSM.16.M88.4 [R26], R4 ;  /* 0x000000041a007844 */ /* 0x0003e20000000200 */
[----:B------:R-:W-:Y:S02]  /*7770*/  F2FP.F16.F32.PACK_AB R10, R198, R199 ;  /* 0x000000c7c60a723e */ /* 0x000fe400000000ff */
[----:B------:R-:W-:Y:S02]  /*7780*/  F2FP.F16.F32.PACK_AB R11, R47, R46 ;  /* 0x0000002e2f0b723e */ /* 0x000fe400000000ff */
[----:B------:R-:W-:Y:S02]  /*7790*/  MOV R34, R12 ;  /* 0x0000000c00227202 */ /* 0x000fe40000000f00 */
[----:B------:R-:W-:Y:S01]  /*77a0*/  MOV R35, R14 ;  /* 0x0000000e00237202 */ /* 0x000fe20000000f00 */
[----:B------:R2:W-:Y:S01]  /*77b0*/  STSM.16.M88.4 [R27], R8 ;  /* 0x000000081b007844 */ /* 0x0005e20000000200 */
[----:B------:R-:W-:-:S02]  /*77c0*/  MOV R205, R24 ;  /* 0x0000001800cd7202 */ /* 0x000fc40000000f00 */
[----:B------:R-:W-:Y:S02]  /*77d0*/  F2FP.F16.F32.PACK_AB R12, R196, R197 ;  /* 0x000000c5c40c723e */ /* 0x000fe400000000ff */
[----:B------:R-:W-:Y:S02]  /*77e0*/  F2FP.F16.F32.PACK_AB R13, R51, R50 ;  /* 0x00000032330d723e */ /* 0x000fe400000000ff */
[----:B------:R-:W-:Y:S02]  /*77f0*/  F2FP.F16.F32.PACK_AB R14, R194, R195 ;  /* 0x000000c3c20e723e */ /* 0x000fe400000000ff */
[----:B------:R-:W-:Y:S02]  /*7800*/  F2FP.F16.F32.PACK_AB R15, R55, R54 ;  /* 0x00000036370f723e */ /* 0x000fe400000000ff */
[----:B------:R-:W-:Y:S02]  /*7810*/  MOV R206, R28 ;  /* 0x0000001c00ce7202 */ /* 0x000fe40000000f00 */
[----:B------:R-:W-:Y:S01]  /*7820*/  F2FP.F16.F32.PACK_AB R24, R192, R193 ;  /* 0x000000c1c018723e */ /* 0x000fe200000000ff */
[----:B------:R-:W-:Y:S01]  /*7830*/  STSM.16.M88.4 [R205], R12 ;  /* 0x0000000ccd007844 */ /* 0x000fe20000000200 */
[----:B------:R-:W-:-:S02]  /*7840*/  F2FP.F16.F32.PACK_AB R25, R59, R58 ;  /* 0x0000003a3b19723e */ /* 0x000fc400000000ff */
[----:B-1----:R-:W-:Y:S02]  /*7850*/  F2FP.F16.F32.PACK_AB R26, R190, R191 ;  /* 0x000000bfbe1a723e */ /* 0x002fe400000000ff */
[----:B--2---:R-:W-:Y:S02]  /*7860*/  F2FP.F16.F32.PACK_AB R27, R63, R62 ;  /* 0x0000003e3f1b723e */ /* 0x004fe400000000ff */
[----:B------:R-:W-:Y:S02]  /*7870*/  MOV R64, R64 ;  /* 0x0000004000407202 */ /* 0x000fe40000000f00 */
[----:B------:R-:W-:Y:S01]  /*7880*/  F2FP.F16.F32.PACK_AB R4, R182, R183 ;  /* 0x000000b7b604723e */ /* 0x000fe200000000ff */
[----:B------:R-:W-:Y:S01]  /*7890*/  STSM.16.M88.4 [R206], R24 ;  /* 0x00000018ce007844 */ /* 0x000fe20000000200 */
[----:B------:R-:W-:Y:S02]  /*78a0*/  F2FP.F16.F32.PACK_AB R5, R67, R66 ;  /* 0x000000424305723e */ /* 0x000fe400000000ff */
[----:B------:R-:W-:-:S02]  /*78b0*/  F2FP.F16.F32.PACK_AB R6, R180, R181 ;  /* 0x000000b5b406723e */ /* 0x000fc400000000ff */
[----:B------:R-:W-:Y:S02]  /*78c0*/  F2FP.F16.F32.PACK_AB R7, R71, R70 ;  /* 0x000000464707723e */ /* 0x000fe400000000ff */
[----:B------:R-:W-:Y:S02]  /*78d0*/  MOV R80, R80 ;  /* 0x0000005000507202 */ /* 0x000fe40000000f00 */
[----:B------:R-:W-:Y:S01]  /*78e0*/  F2FP.F16.F32.PACK_AB R8, R178, R179 ;  /* 0x000000b3b208723e */ /* 0x000fe200000000ff */
[----:B------:R1:W-:Y:S01]  /*78f0*/  STSM.16.M88.4 [R64], R4 ;  /* 0x0000000440007844 */ /* 0x0003e20000000200 */
[----:B------:R-:W-:Y:S02]  /*7900*/  F2FP.F16.F32.PACK_AB R9, R75, R74 ;  /* 0x0000004a4b09723e */ /* 0x000fe400000000ff */
[----:B------:R-:W-:Y:S02]  /*7910*/  F2FP.F16.F32.PACK_AB R10, R176, R177 ;  /* 0x000000b1b00a723e */ /* 0x000fe400000000ff */
[----:B------:R-:W-:-:S02]  /*7920*/  F2FP.F16.F32.PACK_AB R11, R79, R78 ;  /* 0x0000004e4f0b723e */ /* 0x000fc400000000ff */
[----:B------:R-:W-:Y:S02]  /*7930*/  MOV R101, R100 ;  /* 0x0000006400657202 */ /* 0x000fe40000000f00 */
[----:B------:R-:W-:Y:S01]  /*7940*/  F2FP.F16.F32.PACK_AB R28, R174, R175 ;  /* 0x000000afae1c723e */ /* 0x000fe200000000ff */
[----:B------:R2:W-:Y:S01]  /*7950*/  STSM.16.M88.4 [R80], R8 ;  /* 0x0000000850007844 */ /* 0x0005e20000000200 */
[----:B------:R-:W-:Y:S02]  /*7960*/  F2FP.F16.F32.PACK_AB R29, R83, R82 ;  /* 0x00000052531d723e */ /* 0x000fe400000000ff */
[----:B------:R-:W-:Y:S02]  /*7970*/  MOV R104, R104 ;  /* 0x0000006800687202 */ /* 0x000fe40000000f00 */
[----:B------:R-:W-:Y:S01]  /*7980*/  F2FP.F16.F32.PACK_AB R65, R91, R90 ;  /* 0x0000005a5b41723e */ /* 0x000fe200000000ff */
[----:B------:R3:W-:Y:S01]  /*7990*/  STSM.16.M88.4 [R101], R28 ;  /* 0x0000001c65007844 */ /* 0x0007e20000000200 */
[----:B-1----:R-:W-:-:S02]  /*79a0*/  F2FP.F16.F32.PACK_AB R64, R170, R171 ;  /* 0x000000abaa40723e */ /* 0x002fc400000000ff */
[----:B------:R-:W-:Y:S02]  /*79b0*/  F2FP.F16.F32.PACK_AB R66, R168, R169 ;  /* 0x000000a9a842723e */ /* 0x000fe400000000ff */
[----:B------:R-:W-:Y:S02]  /*79c0*/  F2FP.F16.F32.PACK_AB R67, R95, R94 ;  /* 0x0000005e5f43723e */ /* 0x000fe400000000ff */
[----:B0-----:R-:W-:Y:S02]  /*79d0*/  ISETP.NE.AND P2, PT, R69, RZ, PT ;  /* 0x000000ff4500720c */ /* 0x001fe40003f45270 */
[----:B------:R-:W-:Y:S01]  /*79e0*/  MOV R118, R118 ;  /* 0x0000007600767202 */ /* 0x000fe20000000f00 */
[----:B------:R3:W-:Y:S01]  /*79f0*/  STSM.16.M88.4 [R104], R64 ;  /* 0x0000004068007844 */ /* 0x0007e20000000200 */
[----:B--2---:R-:W-:Y:S02]  /*7a00*/  F2FP.F16.F32.PACK_AB R80, R166, R167 ;  /* 0x000000a7a650723e */ /* 0x004fe400000000ff */
[----:B------:R-:W-:-:S02]  /*7a10*/  F2FP.F16.F32.PACK_AB R81, R99, R98 ;  /* 0x000000626351723e */ /* 0x000fc400000000ff */
[----:B------:R-:W-:Y:S02]  /*7a20*/  F2FP.F16.F32.PACK_AB R82, R160, R165 ;  /* 0x000000a5a052723e */ /* 0x000fe400000000ff */
[----:B------:R-:W-:Y:S02]  /*7a30*/  F2FP.F16.F32.PACK_AB R83, R103, R102 ;  /* 0x000000666753723e */ /* 0x000fe400000000ff */
[----:B------:R-:W-:Y:S02]  /*7a40*/  MOV R100, R122 ;  /* 0x0000007a00647202 */ /* 0x000fe40000000f00 */
[----:B------:R-:W-:Y:S01]  /*7a50*/  F2FP.F16.F32.PACK_AB R4, R156, R158 ;  /* 0x0000009e9c04723e */ /* 0x000fe200000000ff */
[----:B------:R3:W-:Y:S01]  /*7a60*/  STSM.16.M88.4 [R118], R80 ;  /* 0x0000005076007844 */ /* 0x0007e20000000200 */
[----:B------:R-:W-:Y:S02]  /*7a70*/  F2FP.F16.F32.PACK_AB R5, R107, R106 ;  /* 0x0000006a6b05723e */ /* 0x000fe400000000ff */
[----:B------:R-:W-:-:S02]  /*7a80*/  F2FP.F16.F32.PACK_AB R6, R109, R108 ;  /* 0x0000006c6d06723e */ /* 0x000fc400000000ff */
[----:B------:R-:W-:Y:S02]  /*7a90*/  F2FP.F16.F32.PACK_AB R7, R111, R110 ;  /* 0x0000006e6f07723e */ /* 0x000fe400000000ff */
[----:B------:R-:W-:Y:S02]  /*7aa0*/  MOV R126, R126 ;  /* 0x0000007e007e7202 */ /* 0x000fe40000000f00 */
[----:B------:R-:W-:Y:S01]  /*7ab0*/  MOV R130, R130 ;  /* 0x0000008200827202 */ /* 0x000fe20000000f00 */
[----:B------:R3:W-:Y:S01]  /*7ac0*/  STSM.16.M88.4 [R100], R4 ;  /* 0x0000000464007844 */ /* 0x0007e20000000200 */
[----:B------:R-:W-:Y:S02]  /*7ad0*/  F2FP.F16.F32.PACK_AB R122, R125, R124 ;  /* 0x0000007c7d7a723e */ /* 0x000fe400000000ff */
[----:B------:R-:W-:Y:S01]  /*7ae0*/  F2FP.F16.F32.PACK_AB R123, R159, R157 ;  /* 0x0000009d9f7b723e */ /* 0x000fe200000000ff */
[----:B------:R3:W-:Y:S01]  /*7af0*/  STSM.16.M88.4 [R126], R112 ;  /* 0x000000707e007844 */ /* 0x0007e20000000200 */
[----:B------:R-:W-:-:S02]  /*7b00*/  MOV R134, R134 ;  /* 0x0000008600867202 */ /* 0x000fc40000000f00 */
[----:B------:R-:W-:Y:S01]  /*7b10*/  F2FP.F16.F32.PACK_AB R160, R129, R128 ;  /* 0x0000008081a0723e */ /* 0x000fe200000000ff */
[----:B------:R3:W-:Y:S01]  /*7b20*/  STSM.16.M88.4 [R130], R120 ;  /* 0x0000007882007844 */ /* 0x0007e20000000200 */
[----:B------:R-:W-:Y:S02]  /*7b30*/  F2FP.F16.F32.PACK_AB R139, R143, R142 ;  /* 0x0000008e8f8b723e */ /* 0x000fe400000000ff */
[----:B------:R-:W-:Y:S01]  /*7b40*/  F2FP.F16.F32.PACK_AB R145, R147, R146 ;  /* 0x000000929391723e */ /* 0x000fe200000000ff */
[----:B------:R3:W-:Y:S01]  /*7b50*/  STSM.16.M88.4 [R134], R160 ;  /* 0x000000a086007844 */ /* 0x0007e20000000200 */
[----:B------:R-:W-:Y:S02]  /*7b60*/  LOP3.LUT R72, R73, 0x380, RZ, 0xc0, !PT ;  /* 0x0000038049487812 */ /* 0x000fe400078ec0ff */
[----:B------:R-:W-:Y:S01]  /*7b70*/  LOP3.LUT R76, R77, 0x380, RZ, 0xc0, !PT ;  /* 0x000003804d4c7812 */ /* 0x000fe200078ec0ff */
[----:B------:R3:W-:Y:S01]  /*7b80*/  STSM.16.M88.4 [R34], R136 ;  /* 0x0000008822007844 */ /* 0x0007e20000000200 */
[----:B------:R-:W-:-:S02]  /*7b90*/  LOP3.LUT R84, R85, 0x380, RZ, 0xc0, !PT ;  /* 0x0000038055547812 */ /* 0x000fc400078ec0ff */
[----:B------:R-:W-:Y:S02]  /*7ba0*/  LOP3.LUT R88, R89, 0x380, RZ, 0xc0, !PT ;  /* 0x0000038059587812 */ /* 0x000fe400078ec0ff */
[----:B------:R-:W-:Y:S02]  /*7bb0*/  LOP3.LUT R93, R92, 0x380, RZ, 0xc0, !PT ;  /* 0x000003805c5d7812 */ /* 0x000fe400078ec0ff */
[----:B------:R-:W-:Y:S02]  /*7bc0*/  F2FP.F16.F32.PACK_AB R146, R149, R148 ;  /* 0x000000949592723e */ /* 0x000fe400000000ff */
[----:B------:R-:W-:Y:S02]  /*7bd0*/  F2FP.F16.F32.PACK_AB R147, R151, R150 ;  /* 0x000000969793723e */ /* 0x000fe400000000ff */
[----:B------:R-:W-:Y:S02]  /*7be0*/  SHF.R.U64 R72, R72, 0x3, RZ ;  /* 0x0000000348487819 */ /* 0x000fe400000012ff */
[----:B------:R-:W-:Y:S01]  /*7bf0*/  SHF.R.U64 R76, R76, 0x3, RZ ;  /* 0x000000034c4c7819 */ /* 0x000fe200000012ff */
[----:B------:R3:W-:Y:S01]  /*7c00*/  STSM.16.M88.4 [R35], R144 ;  /* 0x0000009023007844 */ /* 0x0007e20000000200 */
[----:B------:R-:W-:-:S02]  /*7c10*/  SHF.R.U64 R84, R84, 0x3, RZ ;  /* 0x0000000354547819 */ /* 0x000fc400000012ff */
[----:B------:R-:W-:Y:S02]  /*7c20*/  SHF.R.U64 R88, R88, 0x3, RZ ;  /* 0x0000000358587819 */ /* 0x000fe400000012ff */
[----:B------:R-:W-:Y:S02]  /*7c30*/  SHF.R.U64 R93, R93, 0x3, RZ ;  /* 0x000000035d5d7819 */ /* 0x000fe400000012ff */
        /* <DEDUP_REMOVED lines=8> */
[----:B------:R-:W-:-:S02]  /*7cc0*/  LOP3.LUT R92, R93, R92, RZ, 0x3c, !PT ;  /* 0x0000005c5d5c7212 */ /* 0x000fc400078e3cff */
[-C--:B------:R-:W-:Y:S02]  /*7cd0*/  IADD3.X R69, RZ, R97.reuse, RZ, P1, !PT ;  /* 0x00000061ff457210 */ /* 0x080fe40000ffe4ff */
[----:B------:R-:W-:Y:S01]  /*7ce0*/  IADD3.X R93, RZ, R97, RZ, P3, !PT ;  /* 0x00000061ff5d7210 */ /* 0x000fe20001ffe4ff */
[----:B------:R-:W-:Y:S06]  /*7cf0*/  BAR.SYNC.DEFER_BLOCKING 0x1, 0x100 ;  /* 0x0044000000007b1d */ /* 0x000fec0000010000 */
[----:B---3--:R-:W-:Y:S05]  /*7d00*/  @P2 BRA `(.L_x_3269) ;  /* 0x0000000000cc2947 */ /* 0x008fea0003800000 */
[----:B------:R-:W0:Y:S01]  /*7d10*/  LDC R10, c[0x0][0xbe8] ;  /* 0x0002fa00ff0a7b82 */ /* 0x000e220000000800 */
[----:B------:R-:W-:Y:S01]  /*7d20*/  IMAD R4, RZ, RZ, -UR43 ;  /* 0x8000002bff047e24 */ /* 0x000fe2000f8e02ff */
[----:B------:R-:W-:Y:S01]  /*7d30*/  ULDC.64 UR8, c[0x0][0xb90] ;  /* 0x0002e40000087ab9 */ /* 0x000fe20000000a00 */
[----:B------:R-:W-:Y:S01]  /*7d40*/  IMAD.MOV R14, RZ, RZ, -R18 ;  /* 0x000000ffff0e7224 */ /* 0x000fe200078e0a12 */
[----:B------:R-:W-:Y:S02]  /*7d50*/  UIMAD UR6, UR10, UR8, URZ ;  /* 0x000000080a0672a4 */ /* 0x000fe4000f8e023f */
[----:B------:R-:W-:Y:S02]  /*7d60*/  UIMAD.WIDE.U32 UR4, UR7, UR8, URZ ;  /* 0x00000008070472a5 */ /* 0x000fe4000f8e003f */
[----:B------:R-:W1:Y:S01]  /*7d70*/  LDC R15, c[0x0][0xc38] ;  /* 0x00030e00ff0f7b82 */ /* 0x000e620000000800 */
[----:B------:R-:W-:-:S04]  /*7d80*/  UIMAD UR6, UR7, UR9, UR6 ;  /* 0x00000009070672a4 */ /* 0x000fc8000f8e0206 */
[----:B------:R-:W-:-:S03]  /*7d90*/  UIADD3 UR6, UR5, UR6, URZ ;  /* 0x0000000605067290 */ /* 0x000fc6000fffe03f */
[----:B------:R-:W2:Y:S01]  /*7da0*/  LDC.64 R12, c[0x0][0xb98] ;  /* 0x0002e600ff0c7b82 */ /* 0x000ea20000000a00 */
[----:B0-----:R-:W-:Y:S01]  /*7db0*/  ISETP.NE.AND P0, PT, R10, 0x1, PT ;  /* 0x000000010a00780c */ /* 0x001fe20003f05270 */
[----:B-1----:R-:W-:-:S04]  /*7dc0*/  IMAD R15, R15, R4, UR45 ;  /* 0x0000002d0f0f7e24 */ /* 0x002fc8000f8e0204 */
[----:B------:R-:W-:-:S08]  /*7dd0*/  IMAD R8, R15, 0x40, R214 ;  /* 0x000000400f087824 */ /* 0x000fd000078e02d6 */
[----:B------:R-:W0:Y:S01]  /*7de0*/  @P0 LDC R5, c[0x0][0xbec] ;  /* 0x0002fb00ff050b82 */ /* 0x000e220000000800 */
[----:B------:R-:W-:Y:S01]  /*7df0*/  LEA R15, R15, R2, 0x6 ;  /* 0x000000020f0f7211 */ /* 0x000fe200078e30ff */
[----:B------:R-:W-:Y:S02]  /*7e00*/  IMAD.MOV.U32 R7, RZ, RZ, R8 ;  /* 0x000000ffff077224 */ /* 0x000fe400078e0008 */
[----:B--2---:R-:W-:-:S04]  /*7e10*/  IMAD R6, R12, UR11, RZ ;  /* 0x0000000b0c067c24 */ /* 0x004fc8000f8e02ff */
[----:B------:R-:W1:Y:S01]  /*7e20*/  @P0 LDC R9, c[0x0][0xbf0] ;  /* 0x0002fc00ff090b82 */ /* 0x000e620000000800 */
[----:B0-----:R-:W-:Y:S01]  /*7e30*/  @P0 IMAD.HI.U32 R4, R8, R5, RZ ;  /* 0x0000000508040227 */ /* 0x001fe200078e00ff */
[----:B------:R-:W-:-:S03]  /*7e40*/  MOV R5, UR5 ;  /* 0x0000000500057c02 */ /* 0x000fc60008000f00 */
[----:B------:R-:W-:Y:S01]  /*7e50*/  IMAD.U32 R5, RZ, RZ, UR6 ;  /* 0x00000006ff057e24 */ /* 0x000fe2000f8e00ff */
[----:B-1----:R-:W-:Y:S01]  /*7e60*/  @P0 SHF.R.U32.HI R7, RZ, R9, R4 ;  /* 0x00000009ff070219 */ /* 0x002fe20000011604 */
[----:B------:R-:W-:Y:S01]  /*7e70*/  IMAD.U32 R4, RZ, RZ, UR4 ;  /* 0x00000004ff047e24 */ /* 0x000fe2000f8e00ff */
[----:B------:R-:W-:Y:S02]  /*7e80*/  ULDC.64 UR4, c[0x0][0xb88] ;  /* 0x0002e20000047ab9 */ /* 0x000fe40000000a00 */
[--C-:B------:R-:W-:Y:S01]  /*7e90*/  SHF.R.S32.HI R11, RZ, 0x1f, R7.reuse ;  /* 0x0000001fff0b7819 */ /* 0x100fe20000011407 */
[----:B------:R-:W-:Y:S02]  /*7ea0*/  IMAD.MOV R9, RZ, RZ, -R7 ;  /* 0x000000ffff097224 */ /* 0x000fe400078e0a07 */
[----:B------:R-:W-:-:S04]  /*7eb0*/  IMAD.WIDE.U32 R4, R12, UR44, R4 ;  /* 0x0000002c0c047c25 */ /* 0x000fc8000f8e0004 */
[----:B------:R-:W-:Y:S01]  /*7ec0*/  IMAD R9, R10, R9, R8 ;  /* 0x000000090a097224 */ /* 0x000fe200078e0208 */
[----:B------:R-:W-:Y:S01]  /*7ed0*/  IADD3 R4, P0, R7, R4, RZ ;  /* 0x0000000407047210 */ /* 0x000fe20007f1e0ff */
[----:B------:R-:W-:-:S03]  /*7ee0*/  IMAD R8, R13, UR44, R6 ;  /* 0x0000002c0d087c24 */ /* 0x000fc6000f8e0206 */
[----:B------:R-:W-:Y:S02]  /*7ef0*/  SHF.R.S32.HI R6, RZ, 0x1f, R9 ;  /* 0x0000001fff067819 */ /* 0x000fe40000011409 */
[----:B------:R-:W-:-:S03]  /*7f00*/  IADD3.X R5, R11, R5, R8, P0, !PT ;  /* 0x000000050b057210 */ /* 0x000fc600007fe408 */
[----:B------:R-:W-:Y:S02]  /*7f10*/  IMAD R6, R6, UR4, RZ ;  /* 0x0000000406067c24 */ /* 0x000fe4000f8e02ff */
[----:B------:R-:W-:-:S04]  /*7f20*/  IMAD.WIDE.U32 R4, R9, UR4, R4 ;  /* 0x0000000409047c25 */ /* 0x000fc8000f8e0004 */
[----:B------:R-:W-:Y:S01]  /*7f30*/  IMAD R7, R9, UR5, R6 ;  /* 0x0000000509077c24 */ /* 0x000fe2000f8e0206 */
[----:B------:R-:W-:Y:S01]  /*7f40*/  ULDC.64 UR4, c[0x0][0xb50] ;  /* 0x0002d40000047ab9 */ /* 0x000fe20000000a00 */
[----:B------:R-:W-:Y:S01]  /*7f50*/  VIADD R9, R15, 0x8 ;  /* 0x000000080f097836 */ /* 0x000fe20000000000 */
[----:B------:R-:W-:Y:S01]  /*7f60*/  LEA R11, P0, R4, UR4, 0x2 ;  /* 0x00000004040b7c11 */ /* 0x000fe2000f8010ff */
[----:B------:R-:W-:Y:S01]  /*7f70*/  IMAD.IADD R5, R5, 0x1, R7 ;  /* 0x0000000105057824 */ /* 0x000fe200078e0207 */
[----:B------:R-:W-:Y:S02]  /*7f80*/  ULDC UR4, c[0x0][0xa88] ;  /* 0x0002a20000047ab9 */ /* 0x000fe40000000800 */
[----:B------:R-:W-:Y:S01]  /*7f90*/  IMAD R8, R10, UR4, RZ ;  /* 0x000000040a087c24 */ /* 0x000fe2000f8e02ff */
[----:B------:R-:W-:Y:S01]  /*7fa0*/  SHFL.IDX PT, R6, R11, 0x1, 0x1c1f ;  /* 0x003c1f000b067f89 */ /* 0x000fe200000e0000 */
[----:B------:R-:W-:Y:S02]  /*7fb0*/  LEA.HI.X R12, R4, UR5, R5, 0x2, P0 ;  /* 0x00000005040c7c11 */ /* 0x000fe400080f1405 */
[----:B------:R-:W-:Y:S01]  /*7fc0*/  ISETP.NE.AND P0, PT, R17, R14, PT ;  /* 0x0000000e1100720c */ /* 0x000fe20003f05270 */
[----:B------:R-:W-:Y:S03]  /*7fd0*/  SHFL.IDX PT, R4, R11, RZ, 0x1c1f ;  /* 0x001c1fff0b047589 */ /* 0x000fe600000e0000 */
[-C--:B------:R-:W-:Y:S01]  /*7fe0*/  ISETP.GE.OR P1, PT, R15, R8.reuse, P0 ;  /* 0x000000080f00720c */ /* 0x080fe20000726670 */
[----:B------:R-:W0:Y:S01]  /*7ff0*/  SHFL.IDX PT, R5, R12, RZ, 0x1c1f ;  /* 0x001c1fff0c057589 */ /* 0x000e2200000e0000 */
[----:B------:R-:W-:-:S03]  /*8000*/  ISETP.GE.OR P0, PT, R9, R8, P0 ;  /* 0x000000080900720c */ /* 0x000fc60000706670 */
[----:B------:R-:W1:Y:S08]  /*8010*/  SHFL.IDX PT, R7, R12, 0x1, 0x1c1f ;  /* 0x003c1f000c077f89 */ /* 0x000e7000000e0000 */
[----:B0-----:R0:W-:Y:S04]  /*8020*/  @!P1 ST.E desc[UR50][R4.64], R3 ;  /* 0x0000000304009985 */ /* 0x0011e8000c101932 */
[----:B-1----:R0:W-:Y:S02]  /*8030*/  @!P0 ST.E desc[UR50][R6.64], R0 ;  /* 0x0000000006008985 */ /* 0x0021e4000c101932 */
.L_x_3269:
[----:B------:R-:W1:Y:S01]  /*8040*/  LDC R14, c[0x0][0xbe8] ;  /* 0x0002fa00ff0e7b82 */ /* 0x000e620000000800 */
[----:B------:R-:W-:Y:S01]  /*8050*/  ULDC UR12, c[0x0][0xac8] ;  /* 0x0002b200000c7ab9 */ /* 0x000fe20000000800 */
[----:B0-----:R0:W5:Y:S04]  /*8060*/  LD.E.128 R4, desc[UR50][R20.64] ;  /* 0x0000003214047980 */ /* 0x001168000c101d00 */
[----:B------:R-:W5:Y:S02]  /*8070*/  LD.E.128 R96, desc[UR50][R96.64] ;  /* 0x0000003260607980 */ /* 0x000f64000c101d00 */
[----:B------:R-:W2:Y:S01]  /*8080*/  LDC R10, c[0x0][0xc38] ;  /* 0x00030e00ff0a7b82 */ /* 0x000ea20000000800 */
[----:B------:R-:W-:Y:S01]  /*8090*/  ISETP.GE.AND P1, PT, R189, UR12, PT ;  /* 0x0000000cbd007c0c */ /* 0x000fe2000bf26270 */
[----:B------:R-:W-:Y:S01]  /*80a0*/  IMAD R9, RZ, RZ, -UR43 ;  /* 0x8000002bff097e24 */ /* 0x000fe2000f8e02ff */
[----:B------:R-:W-:Y:S01]  /*80b0*/  ULDC.64 UR8, c[0x0][0xae8] ;  /* 0x0002ba0000087ab9 */ /* 0x000fe20000000a00 */
[----:B------:R-:W5:Y:S04]  /*80c0*/  LD.E.128 R32, desc[UR50][R32.64] ;  /* 0x0000003220207980 */ /* 0x000f68000c101d00 */
[----:B------:R-:W3:Y:S01]  /*80d0*/  LDC.64 R12, c[0x0][0xae0] ;  /* 0x0002b800ff0c7b82 */ /* 0x000ee20000000a00 */
[----:B------:R-:W5:Y:S04]  /*80e0*/  LD.E.128 R36, desc[UR50][R36.64] ;  /* 0x0000003224247980 */ /* 0x000f68000c101d00 */
[----:B------:R-:W5:Y:S01]  /*80f0*/  LD.E.128 R40, desc[UR50][R40.64] ;  /* 0x0000003228287980 */ /* 0x000f62000c101d00 */
[----:B-1----:R-:W-:-:S03]  /*8100*/  ISETP.NE.AND P3, PT, R14, 0x1, PT ;  /* 0x000000010e00780c */ /* 0x002fc60003f65270 */
[----:B------:R-:W5:Y:S01]  /*8110*/  LD.E.128 R44, desc[UR50][R44.64] ;  /* 0x000000322c2c7980 */ /* 0x000f62000c101d00 */
[----:B------:R-:W-:Y:S02]  /*8120*/  ISETP.GE.AND P0, PT, R188, UR12, PT ;  /* 0x0000000cbc007c0c */ /* 0x000fe4000bf06270 */
[----:B------:R-:W-:Y:S01]  /*8130*/  SEL R3, RZ, 0xffffffff, P1 ;  /* 0xffffffffff037807 */ /* 0x000fe20000800000 */
[----:B------:R-:W5:Y:S01]  /*8140*/  LD.E.128 R48, desc[UR50][R48.64] ;  /* 0x0000003230307980 */ /* 0x000f62000c101d00 */
[----:B------:R-:W-:-:S03]  /*8150*/  ISETP.GE.AND P2, PT, R16, UR12, PT ;  /* 0x0000000c10007c0c */ /* 0x000fc6000bf46270 */
[----:B------:R-:W5:Y:S02]  /*8160*/  LD.E.128 R52, desc[UR50][R52.64] ;  /* 0x0000003234347980 */ /* 0x000f64000c101d00 */
[----:B0-----:R-:W0:Y:S01]  /*8170*/  @P3 LDC R20, c[0x0][0xbec] ;  /* 0x0002fb00ff143b82 */ /* 0x001e220000000800 */
[----:B------:R-:W-:Y:S01]  /*8180*/  SEL R8, RZ, 0xffffffff, P0 ;  /* 0xffffffffff087807 */ /* 0x000fe20000000000 */
[----:B------:R-:W-:Y:S01]  /*8190*/  IMAD.SHL.U32 R3, R3, 0x2, RZ ;  /* 0x0000000203037824 */ /* 0x000fe200078e00ff */
[----:B------:R-:W-:Y:S01]  /*81a0*/  SEL R0, RZ, 0x1, P2 ;  /* 0x00000001ff007807 */ /* 0x000fe20001000000 */
[----:B------:R-:W5:Y:S04]  /*81b0*/  LD.E.128 R56, desc[UR50][R56.64] ;  /* 0x0000003238387980 */ /* 0x000f68000c101d00 */
[----:B------:R-:W1:Y:S01]  /*81c0*/  @P3 LDC R11, c[0x0][0xbf0] ;  /* 0x0002fc00ff0b3b82 */ /* 0x000e620000000800 */
[----:B------:R-:W-:Y:S01]  /*81d0*/  IMAD.SHL.U32 R8, R8, 0x4, RZ ;  /* 0x0000000408087824 */ /* 0x000fe200078e00ff */
[----:B------:R-:W-:Y:S01]  /*81e0*/  LOP3.LUT R3, R3, 0x2, R0, 0xe2, !PT ;  /* 0x0000000203037812 */ /* 0x000fe200078ee200 */
[----:B------:R-:W5:Y:S01]  /*81f0*/  LD.E.128 R60, desc[UR50][R60.64] ;  /* 0x000000323c3c7980 */ /* 0x000f62000c101d00 */
[----:B------:R-:W-:Y:S01]  /*8200*/  ISETP.GE.AND P0, PT, R187, UR12, PT ;  /* 0x0000000cbb007c0c */ /* 0x000fe2000bf06270 */
[----:B--2---:R-:W-:Y:S01]  /*8210*/  IMAD R28, R10, R9, UR45 ;  /* 0x0000002d0a1c7e24 */ /* 0x004fe2000f8e0209 */
[----:B------:R-:W-:Y:S01]  /*8220*/  LEA R0, R209, R211, 0x5 ;  /* 0x000000d3d1007211 */ /* 0x000fe200078e28ff */
[----:B------:R-:W5:Y:S01]  /*8230*/  LD.E.128 R68, desc[UR50][R68.64] ;  /* 0x0000003244447980 */ /* 0x000f62000c101d00 */
[----:B------:R-:W-:-:S02]  /*8240*/  LOP3.LUT R3, R8, 0x4, R3, 0xe2, !PT ;  /* 0x0000000408037812 */ /* 0x000fc400078ee203 */
[----:B------:R-:W-:Y:S01]  /*8250*/  SEL R8, RZ, 0xffffffff, P0 ;  /* 0xffffffffff087807 */ /* 0x000fe20000000000 */
[----:B------:R-:W-:Y:S01]  /*8260*/  IMAD R15, R28, 0x40, R0 ;  /* 0x000000401c0f7824 */ /* 0x000fe200078e0200 */
[----:B------:R-:W5:Y:S03]  /*8270*/  LD.E.128 R72, desc[UR50][R72.64] ;  /* 0x0000003248487980 */ /* 0x000f66000c101d00 */
[----:B------:R-:W-:Y:S01]  /*8280*/  IMAD.SHL.U32 R8, R8, 0x8, RZ ;  /* 0x0000000808087824 */ /* 0x000fe200078e00ff */
[----:B------:R-:W5:Y:S01]  /*8290*/  LD.E.128 R76, desc[UR50][R76.64] ;  /* 0x000000324c4c7980 */ /* 0x000f62000c101d00 */
[----:B0-----:R-:W-:Y:S01]  /*82a0*/  @P3 IMAD.HI.U32 R0, R15, R20, RZ ;  /* 0x000000140f003227 */ /* 0x001fe200078e00ff */
[----:B------:R-:W-:Y:S02]  /*82b0*/  ISETP.GE.AND P1, PT, R186, UR12, PT ;  /* 0x0000000cba007c0c */ /* 0x000fe4000bf26270 */
[----:B------:R-:W-:Y:S01]  /*82c0*/  LOP3.LUT R3, R8, 0x8, R3, 0xe2, !PT ;  /* 0x0000000808037812 */ /* 0x000fe200078ee203 */
[----:B------:R-:W-:Y:S01]  /*82d0*/  IMAD.MOV.U32 R8, RZ, RZ, R15 ;  /* 0x000000ffff087224 */ /* 0x000fe200078e000f */
[----:B------:R-:W-:Y:S01]  /*82e0*/  UIMAD UR6, UR10, UR8, URZ ;  /* 0x000000080a0672a4 */ /* 0x000fe2000f8e023f */
[----:B------:R-:W5:Y:S01]  /*82f0*/  LD.E.128 R84, desc[UR50][R84.64] ;  /* 0x0000003254547980 */ /* 0x000f62000c101d00 */
[----:B-1----:R-:W-:-:S02]  /*8300*/  @P3 SHF.R.U32.HI R8, RZ, R11, R0 ;  /* 0x0000000bff083219 */ /* 0x002fc40000011600 */
[----:B------:R-:W-:Y:S01]  /*8310*/  SEL R0, RZ, 0xffffffff, P1 ;  /* 0xffffffffff007807 */ /* 0x000fe20000800000 */
[----:B------:R-:W-:Y:S01]  /*8320*/  UIMAD.WIDE.U32 UR4, UR7, UR8, URZ ;  /* 0x00000008070472a5 */ /* 0x000fe2000f8e003f */
[----:B------:R-:W-:Y:S01]  /*8330*/  SHF.R.S32.HI R11, RZ, 0x1f, R8 ;  /* 0x0000001fff0b7819 */ /* 0x000fe20000011408 */
[----:B------:R-:W-:Y:S01]  /*8340*/  UIMAD UR6, UR7, UR9, UR6 ;  /* 0x00000009070672a4 */ /* 0x000fe2000f8e0206 */
[----:B------:R-:W-:Y:S01]  /*8350*/  ISETP.GE.AND P0, PT, R185, UR12, PT ;  /* 0x0000000cb9007c0c */ /* 0x000fe2000bf06270 */
[----:B------:R-:W-:Y:S01]  /*8360*/  IMAD.SHL.U32 R0, R0, 0x10, RZ ;  /* 0x0000001000007824 */ /* 0x000fe200078e00ff */
[----:B------:R-:W-:Y:S01]  /*8370*/  ULDC.64 UR8, c[0x0][0xaf0] ;  /* 0x0002bc0000087ab9 */ /* 0x000fe20000000a00 */
[----:B------:R-:W-:Y:S01]  /*8380*/  IADD3 R10, -R8, RZ, RZ ;  /* 0x000000ff080a7210 */ /* 0x000fe20007ffe1ff */
[----:B------:R-:W-:Y:S01]  /*8390*/  UIADD3 UR5, UR5, UR6, URZ ;  /* 0x0000000605057290 */ /* 0x000fe2000fffe03f */
[----:B------:R-:W-:Y:S01]  /*83a0*/  SEL R9, RZ, 0xffffffff, P0 ;  /* 0xffffffffff097807 */ /* 0x000fe20000000000 */
[----:B------:R-:W-:Y:S01]  /*83b0*/  UIMAD UR6, UR11, UR8, URZ ;  /* 0x000000080b0672a4 */ /* 0x000fe2000f8e023f */
[----:B---3--:R-:W-:Y:S01]  /*83c0*/  IMAD R11, R11, R12, RZ ;  /* 0x0000000c0b0b7224 */ /* 0x008fe200078e02ff */
[----:B------:R-:W-:Y:S01]  /*83d0*/  LOP3.LUT R0, R0, 0x10, R3, 0xe2, !PT ;  /* 0x0000001000007812 */ /* 0x000fe200078ee203 */
[----:B------:R-:W-:Y:S01]  /*83e0*/  IMAD R3, R14, R10, R15 ;  /* 0x0000000a0e037224 */ /* 0x000fe200078e020f */
[----:B------:R-:W-:Y:S01]  /*83f0*/  UIMAD UR6, UR44, UR9, UR6 ;  /* 0x000000092c0672a4 */ /* 0x000fe2000f8e0206 */
[----:B------:R-:W-:Y:S01]  /*8400*/  IMAD R13, R8, R13, R11 ;  /* 0x0000000d080d7224 */ /* 0x000fe200078e020b */
[----:B------:R-:W-:Y:S01]  /*8410*/  UIMAD.WIDE.U32 UR44, UR44, UR8, UR4 ;  /* 0x000000082c2c72a5 */ /* 0x000fe2000f8e0004 */
[----:B------:R-:W-:Y:S01]  /*8420*/  IMAD.SHL.U32 R11, R9, 0x20, RZ ;  /* 0x00000020090b7824 */ /* 0x000fe200078e00ff */
[----:B------:R-:W-:Y:S01]  /*8430*/  ISETP.GE.AND P0, PT, R213, UR12, PT ;  /* 0x0000000cd5007c0c */ /* 0x000fe2000bf06270 */
[----:B------:R-:W-:Y:S01]  /*8440*/  ULDC.64 UR4, c[0x0][0xad8] ;  /* 0x0002b60000047ab9 */ /* 0x000fe20000000a00 */
[----:B------:R-:W-:Y:S01]  /*8450*/  SHF.R.S32.HI R10, RZ, 0x1f, R3 ;  /* 0x0000001fff0a7819 */ /* 0x000fe20000011403 */
[----:B------:R-:W-:Y:S01]  /*8460*/  UIADD3 UR45, UR45, UR6, URZ ;  /* 0x000000062d2d7290 */ /* 0x000fe2000fffe03f */
[----:B------:R-:W-:Y:S01]  /*8470*/  LOP3.LUT R0, R11, 0x20, R0, 0xe2, !PT ;  /* 0x000000200b007812 */ /* 0x000fe200078ee200 */
[----:B------:R-:W5:Y:S01]  /*8480*/  LD.E.128 R88, desc[UR50][R88.64] ;  /* 0x0000003258587980 */ /* 0x000f62000c101d00 */
[----:B------:R-:W-:Y:S01]  /*8490*/  SEL R11, RZ, 0x40, P0 ;  /* 0x00000040ff0b7807 */ /* 0x000fe20000000000 */
[----:B------:R-:W-:Y:S01]  /*84a0*/  IMAD R10, R10, UR4, RZ ;  /* 0x000000040a0a7c24 */ /* 0x000fe2000f8e02ff */
[----:B------:R-:W-:Y:S01]  /*84b0*/  ULDC.64 UR6, c[0x0][0xa80] ;  /* 0x0002a00000067ab9 */ /* 0x000fe20000000a00 */
[----:B------:R-:W5:Y:S01]  /*84c0*/  LD.E.128 R92, desc[UR50][R92.64] ;  /* 0x000000325c5c7980 */ /* 0x000f62000c101d00 */
[----:B------:R-:W-:Y:S01]  /*84d0*/  IMAD.WIDE.U32 R8, R8, R12, UR44 ;  /* 0x0000002c08087e25 */ /* 0x000fe2000f8e000c */
[----:B------:R-:W-:Y:S01]  /*84e0*/  @!PT LDS RZ, [RZ] ;  /* 0x00000000fffff984 */ /* 0x000fe20000000800 */
[----:B------:R-:W-:Y:S01]  /*84f0*/  @!PT LDS RZ, [RZ] ;  /* 0x00000000fffff984 */ /* 0x000fe20000000800 */
[----:B------:R-:W-:Y:S01]  /*8500*/  @!PT LDS RZ, [RZ] ;  /* 0x00000000fffff984 */ /* 0x000fe20000000800 */
[----:B------:R-:W-:Y:S01]  /*8510*/  @!PT LDS RZ, [RZ] ;  /* 0x00000000fffff984 */ /* 0x000fe20000000800 */
[----:B------:R0:W-:Y:S06]  /*8520*/  MEMBAR.ALL.CTA ;  /* 0x0000000000007992 */ /* 0x0001ec0000008000 */
[----:B0-----:R-:W0:Y:S01]  /*8530*/  FENCE.VIEW.ASYNC.S ;  /* 0x00000000000073c6 */ /* 0x001e220000000000 */
[----:B------:R-:W-:Y:S01]  /*8540*/  LOP3.LUT R0, R0, R11, RZ, 0xfc, !PT ;  /* 0x0000000b00007212 */ /* 0x000fe200078efcff */
[----:B------:R-:W-:Y:S01]  /*8550*/  IMAD R11, R3, UR5, R10 ;  /* 0x00000005030b7c24 */ /* 0x000fe2000f8e020a */
[----:B------:R-:W-:Y:S01]  /*8560*/  ULDC UR5, c[0x0][0xa88] ;  /* 0x0002a20000057ab9 */ /* 0x000fe20000000800 */
[----:B------:R-:W-:Y:S01]  /*8570*/  IMAD.IADD R9, R9, 0x1, R13 ;  /* 0x0000000109097824 */ /* 0x000fe200078e020d */
[----:B------:R-:W-:Y:S01]  /*8580*/  ISETP.GE.AND P0, PT, R212, UR12, PT ;  /* 0x0000000cd4007c0c */ /* 0x000fe2000bf06270 */
[----:B------:R-:W-:-:S02]  /*8590*/  IMAD R29, R14, UR5, RZ ;  /* 0x000000050e1d7c24 */ /* 0x000fc4000f8e02ff */
[----:B------:R-:W-:Y:S02]  /*85a0*/  IMAD R28, R28, 0x40, R211 ;  /* 0x000000401c1c7824 */ /* 0x000fe400078e02d3 */
[----:B------:R-:W-:Y:S01]  /*85b0*/  IMAD.WIDE.U32 R8, R3, UR4, R8 ;  /* 0x0000000403087c25 */ /* 0x000fe2000f8e0008 */
[----:B------:R-:W-:Y:S01]  /*85c0*/  SEL R3, RZ, 0x80, P0 ;  /* 0x00000080ff037807 */ /* 0x000fe20000000000 */
[----:B------:R-:W-:Y:S01]  /*85d0*/  UIADD3 UR4, UR42, 0x28c20, URZ ;  /* 0x00028c202a047890 */ /* 0x000fe2000fffe03f */
[----:B------:R-:W-:Y:S01]  /*85e0*/  ISETP.GE.AND P0, PT, R28, R29, PT ;  /* 0x0000001d1c00720c */ /* 0x000fe20003f06270 */
[----:B------:R-:W-:Y:S01]  /*85f0*/  IMAD.IADD R9, R9, 0x1, R11 ;  /* 0x0000000109097824 */ /* 0x000fe200078e020b */
[----:B------:R-:W-:Y:S01]  /*8600*/  LEA R26, P1, R8, UR6, 0x1 ;  /* 0x00000006081a7c11 */ /* 0x000fe2000f8208ff */
[----:B------:R-:W-:-:S03]  /*8610*/  UPRMT UR4, URZ, 0x654, UR4 ;  /* 0x000006543f047896 */ /* 0x000fc60008000004 */
[----:B------:R-:W-:Y:S01]  /*8620*/  LEA.HI.X R27, R8, UR7, R9, 0x1, P1 ;  /* 0x00000007081b7c11 */ /* 0x000fe200088f0c09 */
[----:B0-----:R0:W1:Y:S01]  /*8630*/  SHFL.IDX PT, R10, R26, RZ, 0x181f ;  /* 0x00181fff1a0a7589 */ /* 0x00106200000e0000 */
[----:B------:R-:W-:Y:S03]  /*8640*/  BSSY B0, `(.L_x_3270) ;  /* 0x0000024000007945 */ /* 0x000fe60003800000 */
[----:B------:R0:W2:Y:S01]  /*8650*/  SHFL.IDX PT, R11, R27, RZ, 0x181f ;  /* 0x00181fff1b0b7589 */ /* 0x0000a200000e0000 */
[----:B------:R-:W-:Y:S01]  /*8660*/  SYNCS.ARRIVE.TRANS64.RED.A1T0 RZ, [UR4], RZ ;  /* 0x000000ffffff79a7 */ /* 0x000fe20008100404 */
[----:B------:R-:W-:Y:S01]  /*8670*/  LOP3.LUT R3, R0, R3, RZ, 0xfc, !PT ;  /* 0x0000000300037212 */ /* 0x000fe200078efcff */
[----:B------:R-:W-:Y:S06]  /*8680*/  @P0 BRA `(.L_x_3271) ;  /* 0x00000000007c0947 */ /* 0x000fec0003800000 */
[----:B------:R-:W-:Y:S02]  /*8690*/  ISETP.GE.AND P1, PT, R189, UR12, PT ;  /* 0x0000000cbd007c0c */ /* 0x000fe4000bf26270 */
[----:B------:R-:W-:Y:S02]  /*86a0*/  ISETP.GE.AND P0, PT, R16, UR12, PT ;  /* 0x0000000c10007c0c */ /* 0x000fe4000bf06270 */
[----:B------:R-:W-:Y:S02]  /*86b0*/  ISETP.GE.AND P5, PT, R188, UR12, PT ;  /* 0x0000000cbc007c0c */ /* 0x000fe4000bfa6270 */
[----:B------:R-:W-:-:S07]  /*86c0*/  ISETP.GE.AND P3, PT, R187, UR12, PT ;  /* 0x0000000cbb007c0c */ /* 0x000fce000bf66270 */
[CC--:B-1----:R-:W-:Y:S02]  /*86d0*/  @!P1 LEA R12, P2, R189.reuse, R10.reuse, 0x1 ;  /* 0x0000000abd0c9211 */ /* 0x0c2fe400078408ff */
[----:B--2---:R-:W-:Y:S02]  /*86e0*/  @!P0 IMAD.WIDE R8, R16, 0x2, R10 ;  /* 0x0000000210088825 */ /* 0x004fe400078e020a */
[----:B------:R-:W-:Y:S02]  /*86f0*/  @!P1 LEA.HI.X R13, R189, R11, R222, 0x1, P2 ;  /* 0x0000000bbd0d9211 */ /* 0x000fe400010f0cde */
[----:B------:R-:W-:Y:S01]  /*8700*/  ISETP.GE.AND P2, PT, R186, UR12, PT ;  /* 0x0000000cba007c0c */ /* 0x000fe2000bf46270 */
[----:B-----5:R1:W-:Y:S01]  /*8710*/  @!P0 ST.E.128 desc[UR50][R8.64], R96 ;  /* 0x0000006008008985 */ /* 0x0203e2000c101d32 */
[----:B------:R-:W-:Y:S02]  /*8720*/  @!P5 LEA R14, P4, R188, R10, 0x1 ;  /* 0x0000000abc0ed211 */ /* 0x000fe400078808ff */
[----:B------:R-:W-:Y:S01]  /*8730*/  LOP3.LUT P0, RZ, R0, 0x40, RZ, 0xc0, !PT ;  /* 0x0000004000ff7812 */ /* 0x000fe2000780c0ff */
[----:B------:R2:W-:Y:S01]  /*8740*/  @!P1 ST.E.128 desc[UR50][R12.64], R32 ;  /* 0x000000200c009985 */ /* 0x0005e2000c101d32 */
[----:B------:R-:W-:-:S02]  /*8750*/  ISETP.GE.AND P1, PT, R185, UR12, PT ;  /* 0x0000000cb9007c0c */ /* 0x000fc4000bf26270 */
[-C--:B------:R-:W-:Y:S02]  /*8760*/  @!P5 LEA.HI.X R15, R188, R11.reuse, R221, 0x1, P4 ;  /* 0x0000000bbc0fd211 */ /* 0x080fe400020f0cdd */
[----:B------:R-:W-:Y:S02]  /*8770*/  LOP3.LUT P4, RZ, R3, 0x80, RZ, 0xc0, !PT ;  /* 0x0000008003ff7812 */ /* 0x000fe4000788c0ff */
[CC--:B------:R-:W-:Y:S01]  /*8780*/  @!P3 LEA R20, P6, R187.reuse, R10.reuse, 0x1 ;  /* 0x0000000abb14b211 */ /* 0x0c0fe200078c08ff */
[----:B------:R3:W-:Y:S03]  /*8790*/  @!P5 ST.E.128 desc[UR50][R14.64], R40 ;  /* 0x000000280e00d985 */ /* 0x0007e6000c101d32 */
[----:B------:R-:W-:Y:S02]  /*87a0*/  @!P3 LEA.HI.X R21, R187, R11, R220, 0x1, P6 ;  /* 0x0000000bbb15b211 */ /* 0x000fe400030f0cdc */
[----:B-1----:R-:W-:-:S03]  /*87b0*/  @!P2 LEA R8, P5, R186, R10, 0x1 ;  /* 0x0000000aba08a211 */ /* 0x002fc600078a08ff */
[----:B------:R3:W-:Y:S01]  /*87c0*/  @!P3 ST.E.128 desc[UR50][R20.64], R48 ;  /* 0x000000301400b985 */ /* 0x0007e2000c101d32 */
[-C--:B------:R-:W-:Y:S02]  /*87d0*/  @P0 LEA R24, P3, R213, R10.reuse, 0x1 ;  /* 0x0000000ad5180211 */ /* 0x080fe400078608ff */
[CC--:B--2---:R-:W-:Y:S02]  /*87e0*/  @!P1 LEA R12, P6, R185.reuse, R10.reuse, 0x1 ;  /* 0x0000000ab90c9211 */ /* 0x0c4fe400078c08ff */
[-C--:B------:R-:W-:Y:S02]  /*87f0*/  @!P2 LEA.HI.X R9, R186, R11.reuse, R219, 0x1, P5 ;  /* 0x0000000bba09a211 */ /* 0x080fe400028f0cdb */
[----:B------:R-:W-:Y:S02]  /*8800*/  @P4 LEA R10, P5, R212, R10, 0x1 ;  /* 0x0000000ad40a4211 */ /* 0x000fe400078a08ff */
[-C--:B------:R-:W-:Y:S01]  /*8810*/  @!P1 LEA.HI.X R13, R185, R11.reuse, R218, 0x1, P6 ;  /* 0x0000000bb90d9211 */ /* 0x080fe200030f0cda */
[----:B------:R3:W-:Y:S01]  /*8820*/  @!P2 ST.E.128 desc[UR50][R8.64], R56 ;  /* 0x000000380800a985 */ /* 0x0007e2000c101d32 */
[----:B------:R-:W-:-:S02]  /*8830*/  @P0 LEA.HI.X R25, R213, R11, R217, 0x1, P3 ;  /* 0x0000000bd5190211 */ /* 0x000fc400018f0cd9 */
[----:B------:R-:W-:Y:S01]  /*8840*/  @P4 LEA.HI.X R11, R212, R11, R216, 0x1, P5 ;  /* 0x0000000bd40b4211 */ /* 0x000fe200028f0cd8 */
[----:B------:R3:W-:Y:S04]  /*8850*/  @!P1 ST.E.128 desc[UR50][R12.64], R68 ;  /* 0x000000440c009985 */ /* 0x0007e8000c101d32 */
[----:B------:R3:W-:Y:S04]  /*8860*/  @P0 ST.E.128 desc[UR50][R24.64], R76 ;  /* 0x0000004c18000985 */ /* 0x0007e8000c101d32 */
[----:B------:R3:W-:Y:S02]  /*8870*/  @P4 ST.E.128 desc[UR50][R10.64], R88 ;  /* 0x000000580a004985 */ /* 0x0007e4000c101d32 */
.L_x_3271:
[----:B------:R-:W-:Y:S05]  /*8880*/  BSYNC B0 ;  /* 0x0000000000007941 */ /* 0x000fea0003800000 */
.L_x_3270:
[----:B---3--:R-:W-:Y:S01]  /*8890*/  IADD3 R8, R28, 0x20, RZ ;  /* 0x000000201c087810 */ /* 0x008fe20007ffe0ff */
[----:B--2---:R2:W3:Y:S01]  /*88a0*/  SHFL.IDX PT, R11, R27, 0x1, 0x181f ;  /* 0x00381f001b0b7f89 */ /* 0x0044e200000e0000 */
[----:B------:R-:W-:Y:S02]  /*88b0*/  BSSY B0, `(.L_x_3272) ;  /* 0x0000023000007945 */ /* 0x000fe40003800000 */
[----:B------:R-:W-:Y:S01]  /*88c0*/  ISETP.GE.AND P0, PT, R8, R29, PT ;  /* 0x0000001d0800720c */ /* 0x000fe20003f06270 */
[----:B-1----:R2:W1:-:S12]  /*88d0*/  SHFL.IDX PT, R10, R26, 0x1, 0x181f ;  /* 0x00381f001a0a7f89 */ /* 0x00245800000e0000 */
[----:B--2---:R-:W-:Y:S05]  /*88e0*/  @P0 BRA `(.L_x_3273) ;  /* 0x00000000007c0947 */ /* 0x004fea0003800000 */
[----:B------:R-:W-:Y:S02]  /*88f0*/  ISETP.GE.AND P2, PT, R189, UR12, PT ;  /* 0x0000000cbd007c0c */ /* 0x000fe4000bf46270 */
[----:B------:R-:W-:Y:S02]  /*8900*/  ISETP.GE.AND P3, PT, R16, UR12, PT ;  /* 0x0000000c10007c0c */ /* 0x000fe4000bf66270 */
[----:B------:R-:W-:Y:S02]  /*8910*/  ISETP.GE.AND P5, PT, R188, UR12, PT ;  /* 0x0000000cbc007c0c */ /* 0x000fe4000bfa6270 */
[----:B------:R-:W-:Y:S02]  /*8920*/  ISETP.GE.AND P4, PT, R187, UR12, PT ;  /* 0x0000000cbb007c0c */ /* 0x000fe4000bf86270 */
[----:B------:R-:W-:-:S05]  /*8930*/  LOP3.LUT P1, RZ, R0, 0x40, RZ, 0xc0, !PT ;  /* 0x0000004000ff7812 */ /* 0x000fca000782c0ff */
[CC--:B-1----:R-:W-:Y:S02]  /*8940*/  @!P2 LEA R12, P0, R189.reuse, R10.reuse, 0x1 ;  /* 0x0000000abd0ca211 */ /* 0x0c2fe400078008ff */
[----:B---3--:R-:W-:Y:S02]  /*8950*/  @!P3 IMAD.WIDE R8, R16, 0x2, R10 ;  /* 0x000000021008b825 */ /* 0x008fe400078e020a */
[-C--:B------:R-:W-:Y:S02]  /*8960*/  @!P2 LEA.HI.X R13, R189, R11.reuse, R222, 0x1, P0 ;  /* 0x0000000bbd0da211 */ /* 0x080fe400000f0cde */
[----:B------:R-:W-:Y:S01]  /*8970*/  @!P5 LEA R14, P0, R188, R10, 0x1 ;  /* 0x0000000abc0ed211 */ /* 0x000fe200078008ff */
[----:B-----5:R1:W-:Y:S01]  /*8980*/  @!P3 ST.E.128 desc[UR50][R8.64], R4 ;  /* 0x000000040800b985 */ /* 0x0203e2000c101d32 */
[----:B------:R-:W-:Y:S02]  /*8990*/  ISETP.GE.AND P3, PT, R186, UR12, PT ;  /* 0x0000000cba007c0c */ /* 0x000fe4000bf66270 */
[----:B------:R-:W-:Y:S01]  /*89a0*/  @!P5 LEA.HI.X R15, R188, R11, R221, 0x1, P0 ;  /* 0x0000000bbc0fd211 */ /* 0x000fe200000f0cdd */
[----:B------:R2:W-:Y:S01]  /*89b0*/  @!P2 ST.E.128 desc[UR50][R12.64], R36 ;  /* 0x000000240c00a985 */ /* 0x0005e2000c101d32 */
[----:B------:R-:W-:-:S02]  /*89c0*/  ISETP.GE.AND P2, PT, R185, UR12, PT ;  /* 0x0000000cb9007c0c */ /* 0x000fc4000bf46270 */
[----:B------:R-:W-:Y:S01]  /*89d0*/  LOP3.LUT P0, RZ, R3, 0x80, RZ, 0xc0, !PT ;  /* 0x0000008003ff7812 */ /* 0x000fe2000780c0ff */
[----:B------:R2:W-:Y:S01]  /*89e0*/  @!P5 ST.E.128 desc[UR50][R14.64], R44 ;  /* 0x0000002c0e00d985 */ /* 0x0005e2000c101d32 */
[----:B------:R-:W-:-:S04]  /*89f0*/  @!P4 LEA R20, P6, R187, R10, 0x1 ;  /* 0x0000000abb14c211 */ /* 0x000fc800078c08ff */
[----:B------:R-:W-:Y:S02]  /*8a00*/  @!P4 LEA.HI.X R21, R187, R11, R220, 0x1, P6 ;  /* 0x0000000bbb15c211 */ /* 0x000fe400030f0cdc */
[----:B------:R-:W-:-:S03]  /*8a10*/  @!P3 LEA R24, P5, R186, R10, 0x1 ;  /* 0x0000000aba18b211 */ /* 0x000fc600078a08ff */
[----:B------:R2:W-:Y:S01]  /*8a20*/  @!P4 ST.E.128 desc[UR50][R20.64], R52 ;  /* 0x000000341400c985 */ /* 0x0005e2000c101d32 */
[-C--:B-1----:R-:W-:Y:S02]  /*8a30*/  @!P2 LEA R4, P6, R185, R10.reuse, 0x1 ;  /* 0x0000000ab904a211 */ /* 0x082fe400078c08ff */
[-C--:B------:R-:W-:Y:S02]  /*8a40*/  @P1 LEA R6, P4, R213, R10.reuse, 0x1 ;  /* 0x0000000ad5061211 */ /* 0x080fe400078808ff */
        /* <DEDUP_REMOVED lines=9> */
.L_x_3273:
[----:B------:R-:W-:Y:S05]  /*8ae0*/  BSYNC B0 ;  /* 0x0000000000007941 */ /* 0x000fea0003800000 */
.L_x_3272:
[----:B------:R-:W4:Y:S02]  /*8af0*/  LDC R0, c[0x0][0xc34] ;  /* 0x00030d00ff007b82 */ /* 0x000f240000000800 */
[----:B----4-:R-:W-:-:S13]  /*8b00*/  ISETP.LE.AND P0, PT, R0, UR40, PT ;  /* 0x0000002800007c0c */ /* 0x010fda000bf03270 */
[----:B------:R-:W-:Y:S05]  /*8b10*/  @!P0 BRA `(.L_x_3274) ;  /* 0xffffff8400008947 */ /* 0x000fea000383ffff */
[----:B------:R-:W-:Y:S05]  /*8b20*/  EXIT ;  /* 0x000000000000794d */ /* 0x000fea0003800000 */
.L_x_3231:
[----:B------:R-:W-:-:S08]  /*8b30*/  NOP ;  /* 0x0000000000007918 */ /* 0x000fd00000000000 */
[----:B------:R-:W0:-:S00]  /*8b40*/  USETMAXREG.DEALLOC.CTAPOOL 0x28 ;  /* 0x00000028000079c8 */ /* 0x000e0000080e0500 */
[----:B------:R-:W1:Y:S01]  /*8b50*/  S2UR UR11, SR_CTAID.X ;  /* 0x00000000000b79c3 */ /* 0x000e620000002500 */
[----:B0-----:R-:W-:Y:S02]  /*8b60*/  IMAD.MOV.U32 R22, RZ, RZ, 0x1 ;  /* 0x00000001ff167424 */ /* 0x001fe400078e00ff */
[----:B------:R-:W-:Y:S02]  /*8b70*/  IMAD.MOV.U32 R17, RZ, RZ, RZ ;  /* 0x000000ffff117224 */ /* 0x000fe400078e00ff */
[----:B------:R-:W-:-:S03]  /*8b80*/  IMAD.MOV.U32 R2, RZ, RZ, 0x1 ;  /* 0x00000001ff027424 */ /* 0x000fc600078e00ff */
[----:B------:R-:W1:Y:S02]  /*8b90*/  LDC R3, c[0x0][0xc34] ;  /* 0x00030d00ff037b82 */ /* 0x000e640000000800 */
[----:B-1----:R-:W-:-:S13]  /*8ba0*/  ISETP.LE.AND P0, PT, R3, UR11, PT ;  /* 0x0000000b03007c0c */ /* 0x002fda000bf03270 */
[----:B------:R-:W-:Y:S05]  /*8bb0*/  @P0 BRA `(.L_x_3275) ;  /* 0x0000003800f80947 */ /* 0x000fea0003800000 */
[----:B------:R-:W-:Y:S01]  /*8bc0*/  IMAD.SHL.U32 R33, R0, 0x8, RZ ;  /* 0x0000000800217824 */ /* 0x000fe200078e00ff */
[----:B------:R-:W-:Y:S01]  /*8bd0*/  ULDC UR9, c[0x0][0x320] ;  /* 0x0000c80000097ab9 */ /* 0x000fe20000000800 */
[----:B------:R-:W-:Y:S01]  /*8be0*/  LOP3.LUT R16, R16, 0xffffffdf, RZ, 0xc0, !PT ;  /* 0xffffffdf10107812 */ /* 0x000fe200078ec0ff */
[----:B------:R-:W-:Y:S01]  /*8bf0*/  ULDC.64 UR4, c[0x0][0x418] ;  /* 0x0001060000047ab9 */ /* 0x000fe20000000a00 */
[----:B------:R-:W-:Y:S01]  /*8c00*/  ULDC.64 UR6, c[0x0][0x2f0] ;  /* 0x0000bc0000067ab9 */ /* 0x000fe20000000a00 */
[----:B------:R-:W-:Y:S01]  /*8c10*/  LOP3.LUT R7, R33, 0x38, RZ, 0xc0, !PT ;  /* 0x0000003821077812 */ /* 0x000fe200078ec0ff */
[----:B------:R-:W-:Y:S01]  /*8c20*/  UISETP.NE.U32.AND UP0, UPT, UR4, URZ, UPT ;  /* 0x0000003f0400728c */ /* 0x000fe2000bf05070 */
[--C-:B------:R-:W-:Y:S01]  /*8c30*/  SHF.R.U32.HI R37, RZ, 0x3, R0.reuse ;  /* 0x00000003ff257819 */ /* 0x100fe20000011600 */
[----:B------:R-:W-:Y:S01]  /*8c40*/  ULDC UR37, c[0x0][0x448] ;  /* 0x0001120000257ab9 */ /* 0x000fe20000000800 */
[C---:B------:R-:W-:Y:S01]  /*8c50*/  LOP3.LUT R2, R7.reuse, 0x40, RZ, 0xfc, !PT ;  /* 0x0000004007027812 */ /* 0x040fe200078efcff */
[----:B------:R-:W-:Y:S01]  /*8c60*/  UISETP.NE.AND.EX UP0, UPT, UR5, URZ, UPT, UP0 ;  /* 0x0000003f0500728c */ /* 0x000fe2000bf05300 */
[----:B------:R-:W-:Y:S01]  /*8c70*/  LOP3.LUT R3, R7, 0x80, RZ, 0xfc, !PT ;  /* 0x0000008007037812 */ /* 0x000fe200078efcff */
[----:B------:R-:W-:Y:S01]  /*8c80*/  ULDC UR4, c[0x0][0x424] ;  /* 0x0001090000047ab9 */ /* 0x000fe20000000800 */
[----:B------:R-:W-:Y:S01]  /*8c90*/  ISETP.GE.AND P5, PT, R2, UR9, PT ;  /* 0x0000000902007c0c */ /* 0x000fe2000bfa6270 */
[----:B------:R-:W-:Y:S01]  /*8ca0*/  USEL UR4, UR4, 0x1, UP0 ;  /* 0x0000000104047887 */ /* 0x000fe20008000000 */
[----:B------:R-:W-:Y:S01]  /*8cb0*/  ISETP.GE.AND P4, PT, R3, UR9, PT ;  /* 0x0000000903007c0c */ /* 0x000fe2000bf86270 */
[----:B------:R-:W0:Y:S01]  /*8cc0*/  S2UR UR8, SR_CgaCtaId ;  /* 0x00000000000879c3 */ /* 0x000e220000008800 */
[C---:B------:R-:W-:Y:S01]  /*8cd0*/  LOP3.LUT R4, R7.reuse, 0xc0, RZ, 0xfc, !PT ;  /* 0x000000c007047812 */ /* 0x040fe200078efcff */
[----:B------:R-:W-:Y:S01]  /*8ce0*/  UIMAD UR36, UR4, UR6, URZ ;  /* 0x00000006042472a4 */ /* 0x000fe2000f8e023f */
[C---:B------:R-:W-:Y:S01]  /*8cf0*/  LOP3.LUT R2, R7.reuse, 0x100, RZ, 0xfc, !PT ;  /* 0x0000010007027812 */ /* 0x040fe200078efcff */
[----:B------:R-:W-:Y:S01]  /*8d00*/  UMOV UR39, 0x400 ;  /* 0x0000040000277882 */ /* 0x000fe20000000000 */
[----:B------:R-:W-:Y:S01]  /*8d10*/  ISETP.GE.AND P3, PT, R4, UR9, PT ;  /* 0x0000000904007c0c */ /* 0x000fe2000bf66270 */
[----:B------:R-:W-:Y:S01]  /*8d20*/  UIADD3 UR5, UR36, 0x3f, URZ ;  /* 0x0000003f24057890 */ /* 0x000fe2000fffe03f */
[----:B------:R-:W-:Y:S01]  /*8d30*/  LOP3.LUT R5, R7, 0x140, RZ, 0xfc, !PT ;  /* 0x0000014007057812 */ /* 0x000fe200078efcff */
[----:B------:R-:W-:Y:S01]  /*8d40*/  ULDC UR4, c[0x0][0x288] ;  /* 0x0000a20000047ab9 */ /* 0x000fe20000000800 */
[----:B------:R-:W-:Y:S01]  /*8d50*/  ISETP.GE.AND P2, PT, R2, UR9, PT ;  /* 0x0000000902007c0c */ /* 0x000fe2000bf46270 */
[----:B------:R-:W-:Y:S01]  /*8d60*/  USHF.R.S32.HI UR6, URZ, 0x1f, UR5 ;  /* 0x0000001f3f067899 */ /* 0x000fe20008011405 */
[----:B------:R-:W-:Y:S01]  /*8d70*/  @P5 LOP3.LUT R16, R16, 0x20, RZ, 0xfc, !PT ;  /* 0x0000002010105812 */ /* 0x000fe200078efcff */
[----:B------:R-:W-:Y:S01]  /*8d80*/  UIMAD UR37, UR37, UR4, URZ ;  /* 0x00000004252572a4 */ /* 0x000fe2000f8e023f */
[----:B------:R-:W-:Y:S01]  /*8d90*/  ISETP.GE.AND P1, PT, R5, UR9, PT ;  /* 0x0000000905007c0c */ /* 0x000fe2000bf26270 */
[----:B------:R-:W-:Y:S01]  /*8da0*/  ULEA.HI UR6, UR6, UR5, URZ, 0x6 ;  /* 0x0000000506067291 */ /* 0x000fe2000f8f303f */
[----:B------:R-:W-:Y:S01]  /*8db0*/  LOP3.LUT R16, R16, 0xffffffef, RZ, 0xc0, !PT ;  /* 0xffffffef10107812 */ /* 0x000fe200078ec0ff */
[----:B------:R-:W-:Y:S01]  /*8dc0*/  ULDC UR10, c[0x0][0x2b8] ;  /* 0x0000ae00000a7ab9 */ /* 0x000fe20000000800 */
[----:B------:R-:W-:Y:S01]  /*8dd0*/  LOP3.LUT R3, R33, 0x1f8, RZ, 0xc0, !PT ;  /* 0x000001f821037812 */ /* 0x000fe200078ec0ff */
[----:B------:R-:W-:Y:S01]  /*8de0*/  ULOP3.LUT UR4, UR6, 0xffffffc0, URZ, 0xc0, !UPT ;  /* 0xffffffc006047892 */ /* 0x000fe2000f8ec03f */
[----:B------:R-:W-:Y:S01]  /*8df0*/  @P4 LOP3.LUT R16, R16, 0x10, RZ, 0xfc, !PT ;  /* 0x0000001010104812 */ /* 0x000fe200078efcff */
[----:B------:R-:W-:Y:S01]  /*8e00*/  IMAD.MOV.U32 R22, RZ, RZ, 0x1 ;  /* 0x00000001ff167424 */ /* 0x000fe200078e00ff */
[----:B------:R-:W-:Y:S01]  /*8e10*/  ISETP.GE.AND P0, PT, R7, UR9, PT ;  /* 0x0000000907007c0c */ /* 0x000fe2000bf06270 */
[----:B------:R-:W-:Y:S01]  /*8e20*/  UIADD3 UR5, UR36, 0x40, -UR4 ;  /* 0x0000004024057890 */ /* 0x000fe2000fffe804 */
[----:B------:R-:W-:Y:S01]  /*8e30*/  LOP3.LUT R16, R16, 0xfffffff7, RZ, 0xc0, !PT ;  /* 0xfffffff710107812 */ /* 0x000fe200078ec0ff */
[----:B0-----:R-:W-:Y:S01]  /*8e40*/  ULEA UR39, UR8, UR39, 0x18 ;  /* 0x0000002708277291 */ /* 0x001fe2000f8ec03f */
[----:B------:R-:W-:Y:S01]  /*8e50*/  SEL R4, RZ, 0xffffffff, P5 ;  /* 0xffffffffff047807 */ /* 0x000fe20002800000 */
[----:B------:R-:W-:Y:S01]  /*8e60*/  IMAD.MOV.U32 R17, RZ, RZ, RZ ;  /* 0x000000ffff117224 */ /* 0x000fe200078e00ff */
[----:B------:R-:W-:Y:S01]  /*8e70*/  @P3 LOP3.LUT R16, R16, 0x8, RZ, 0xfc, !PT ;  /* 0x0000000810103812 */ /* 0x000fe200078efcff */
[----:B------:R-:W-:Y:S01]  /*8e80*/  ULOP3.LUT UR41, UR38, 0x2, URZ, 0xfc, !UPT ;  /* 0x0000000226297892 */ /* 0x000fe2000f8efc3f */
[----:B------:R-:W-:Y:S01]  /*8e90*/  LOP3.LUT R2, R3, 0x38, R0, 0x78, !PT ;  /* 0x0000003803027812 */ /* 0x000fe200078e7800 */
[----:B------:R-:W-:Y:S01]  /*8ea0*/  IMAD.SHL.U32 R0, R0, 0x10, RZ ;  /* 0x0000001000007824 */ /* 0x000fe200078e00ff */
[----:B------:R-:W-:Y:S01]  /*8eb0*/  LOP3.LUT R16, R16, 0xfffffffd, RZ, 0xc0, !PT ;  /* 0xfffffffd10107812 */ /* 0x000fe200078ec0ff */
[----:B------:R-:W-:Y:S01]  /*8ec0*/  ULDC UR42, c[0x0][0xc] ;  /* 0x00000300002a7ab9 */ /* 0x000fe20000000800 */
[----:B------:R-:W-:Y:S01]  /*8ed0*/  SEL R3, RZ, 0x1, P0 ;  /* 0x00000001ff037807 */ /* 0x000fe20000000000 */
[----:B------:R-:W-:Y:S01]  /*8ee0*/  ULEA.HI.SX32 UR40, UR6, 0xfffffffe, 0x1a ;  /* 0xfffffffe06287891 */ /* 0x000fe2000f8fd23f */
[----:B------:R-:W-:-:S02]  /*8ef0*/  LOP3.LUT R16, R16, 0xfffffffb, RZ, 0xc0, !PT ;  /* 0xfffffffb10107812 */ /* 0x000fc400078ec0ff */
[----:B------:R-:W-:Y:S02]  /*8f00*/  SHF.L.U32 R4, R4, 0x1, RZ ;  /* 0x0000000104047819 */ /* 0x000fe400000006ff */
[----:B------:R-:W-:Y:S02]  /*8f10*/  @P2 LOP3.LUT R16, R16, 0x4, RZ, 0xfc, !PT ;  /* 0x0000000410102812 */ /* 0x000fe400078efcff */
[----:B------:R-:W-:Y:S02]  /*8f20*/  LOP3.LUT R33, R2, 0x200, R33, 0xf8, !PT ;  /* 0x0000020002217812 */ /* 0x000fe400078ef821 */
[----:B------:R-:W-:Y:S02]  /*8f30*/  @P1 LOP3.LUT R16, R16, 0x2, RZ, 0xfc, !PT ;  /* 0x0000000210101812 */ /* 0x000fe400078efcff */
[----:B------:R-:W-:Y:S02]  /*8f40*/  LOP3.LUT R3, R4, 0x2, R3, 0xe2, !PT ;  /* 0x0000000204037812 */ /* 0x000fe400078ee203 */
[----:B------:R-:W-:-:S02]  /*8f50*/  SEL R2, RZ, 0x4, P4 ;  /* 0x00000004ff027807 */ /* 0x000fc40002000000 */
[----:B------:R-:W-:Y:S02]  /*8f60*/  SEL R4, RZ, 0x8, P3 ;  /* 0x00000008ff047807 */ /* 0x000fe40001800000 */
[----:B------:R-:W-:Y:S02]  /*8f70*/  LOP3.LUT R16, R16, 0xffffffbf, RZ, 0xc0, !PT ;  /* 0xffffffbf10107812 */ /* 0x000fe400078ec0ff */
[----:B------:R-:W-:Y:S02]  /*8f80*/  LOP3.LUT R5, R7, 0x180, RZ, 0xfc, !PT ;  /* 0x0000018007057812 */ /* 0x000fe400078efcff */
[----:B------:R-:W-:Y:S02]  /*8f90*/  LOP3.LUT R2, R4, R3, R2, 0xfe, !PT ;  /* 0x0000000304027212 */ /* 0x000fe400078efe02 */
[----:B------:R-:W-:Y:S02]  /*8fa0*/  SEL R3, RZ, 0x10, P2 ;  /* 0x00000010ff037807 */ /* 0x000fe40001000000 */
[----:B------:R-:W-:-:S02]  /*8fb0*/  SEL R4, RZ, 0x20, P1 ;  /* 0x00000020ff047807 */ /* 0x000fc40000800000 */
[----:B------:R-:W-:Y:S02]  /*8fc0*/  @P0 LOP3.LUT R16, R16, 0x40, RZ, 0xfc, !PT ;  /* 0x0000004010100812 */ /* 0x000fe400078efcff */
[----:B------:R-:W-:Y:S02]  /*8fd0*/  ISETP.GE.AND P0, PT, R5, UR9, PT ;  /* 0x0000000905007c0c */ /* 0x000fe4000bf06270 */
[----:B------:R-:W-:Y:S02]  /*8fe0*/  LOP3.LUT R6, R7, 0x1c0, RZ, 0xfc, !PT ;  /* 0x000001c007067812 */ /* 0x000fe400078efcff */
[----:B------:R-:W-:Y:S01]  /*8ff0*/  LOP3.LUT R2, R4, R2, R3, 0xfe, !PT ;  /* 0x0000000204027212 */ /* 0x000fe200078efe03 */
[----:B------:R-:W-:Y:S01]  /*9000*/  IMAD.U32 R3, RZ, RZ, UR11 ;  /* 0x0000000bff037e24 */ /* 0x000fe2000f8e00ff */
[----:B------:R-:W-:Y:S02]  /*9010*/  SEL R5, RZ, 0x40, P0 ;  /* 0x00000040ff057807 */ /* 0x000fe40000000000 */
[----:B------:R-:W-:-:S02]  /*9020*/  ISETP.GE.AND P0, PT, R6, UR9, PT ;  /* 0x0000000906007c0c */ /* 0x000fc4000bf06270 */
[----:B------:R-:W-:Y:S01]  /*9030*/  LOP3.LUT R37, R37, 0xf, RZ, 0xc0, !PT ;  /* 0x0000000f25257812 */ /* 0x000fe200078ec0ff */
[----:B------:R0:W-:Y:S01]  /*9040*/  STL [R1], R3 ;  /* 0x0000000301007387 */ /* 0x0001e20000100800 */
[----:B------:R-:W-:Y:S02]  /*9050*/  LOP3.LUT R30, R30, 0xffffffbf, RZ, 0xc0, !PT ;  /* 0xffffffbf1e1e7812 */ /* 0x000fe400078ec0ff */
[C---:B------:R-:W-:Y:S01]  /*9060*/  IADD3 R35, -R37.reuse, UR5, RZ ;  /* 0x0000000525237c10 */ /* 0x040fe2000fffe1ff */
[----:B------:R1:W-:Y:S01]  /*9070*/  STL [R1+0xc], RZ ;  /* 0x00000cff01007387 */ /* 0x0003e20000100800 */
[----:B------:R-:W-:Y:S02]  /*9080*/  LOP3.LUT R2, R2, R5, RZ, 0xfc, !PT ;  /* 0x0000000502027212 */ /* 0x000fe400078efcff */
[----:B------:R-:W-:Y:S02]  /*9090*/  LOP3.LUT R16, R16, 0x7fffffff, RZ, 0xc0, !PT ;  /* 0x7fffffff10107812 */ /* 0x000fe400078ec0ff */
[----:B------:R-:W-:-:S02]  /*90a0*/  LOP3.LUT R23, R37, 0x70, R0, 0xf8, !PT ;  /* 0x0000007025177812 */ /* 0x000fc400078ef800 */
[----:B0-----:R-:W-:Y:S02]  /*90b0*/  SEL R3, RZ, 0x80, P0 ;  /* 0x00000080ff037807 */ /* 0x001fe40000000000 */
[----:B------:R-:W-:Y:S02]  /*90c0*/  ISETP.GE.AND P0, PT, R7, UR9, PT ;  /* 0x0000000907007c0c */ /* 0x000fe4000bf06270 */
[----:B------:R-:W-:Y:S02]  /*90d0*/  LOP3.LUT R3, R2, R3, RZ, 0xfc, !PT ;  /* 0x0000000302037212 */ /* 0x000fe400078efcff */
[C---:B------:R-:W-:Y:S02]  /*90e0*/  ISETP.LT.OR P3, PT, R35.reuse, 0x1, P0 ;  /* 0x000000012300780c */ /* 0x040fe40000761670 */
[C---:B------:R-:W-:Y:S02]  /*90f0*/  ISETP.LT.OR P2, PT, R35.reuse, 0x11, P0 ;  /* 0x000000112300780c */ /* 0x040fe40000741670 */
[----:B------:R-:W-:-:S02]  /*9100*/  ISETP.LT.OR P1, PT, R35, 0x21, P0 ;  /* 0x000000212300780c */ /* 0x000fc40000721670 */
[----:B------:R-:W-:Y:S02]  /*9110*/  ISETP.LT.OR P0, PT, R35, 0x31, P0 ;  /* 0x000000312300780c */ /* 0x000fe40000701670 */
[----:B------:R-:W-:Y:S02]  /*9120*/  MOV R0, UR4 ;  /* 0x0000000400007c02 */ /* 0x000fe40008000f00 */
[----:B------:R-:W-:Y:S02]  /*9130*/  LEA R4, R33, UR39, 0x1 ;  /* 0x0000002721047c11 */ /* 0x000fe4000f8e08ff */
[----:B------:R-:W-:Y:S02]  /*9140*/  IADD3 R4, R23, -0x40, R0 ;  /* 0xffffffc017047810 */ /* 0x000fe40007ffe000 */
[----:B------:R-:W-:Y:S02]  /*9150*/  @P3 LOP3.LUT R30, R30, 0x40, RZ, 0xfc, !PT ;  /* 0x000000401e1e3812 */ /* 0x000fe400078efcff */
[----:B------:R-:W-:Y:S01]  /*9160*/  PRMT R0, R3, 0x8880, RZ ;  /* 0x0000888003007816 */ /* 0x000fe200000000ff */
[----:B------:R1:W-:Y:S01]  /*9170*/  STL [R1+0x10], R4 ;  /* 0x0000100401007387 */ /* 0x0003e20000100800 */
[----:B------:R-:W-:-:S02]  /*9180*/  LOP3.LUT R30, R30, 0xffffffdf, RZ, 0xc0, !PT ;  /* 0xffffffdf1e1e7812 */ /* 0x000fc400078ec0ff */
[----:B------:R-:W-:Y:S02]  /*9190*/  LOP3.LUT R29, R2, 0x40, RZ, 0xc0, !PT ;  /* 0x00000040021d7812 */ /* 0x000fe400078ec0ff */
[----:B------:R-:W-:Y:S02]  /*91a0*/  @P2 LOP3.LUT R30, R30, 0x20, RZ, 0xfc, !PT ;  /* 0x000000201e1e2812 */ /* 0x000fe400078efcff */
[----:B------:R-:W-:Y:S02]  /*91b0*/  LOP3.LUT R27, R3, 0x80, RZ, 0xc0, !PT ;  /* 0x00000080031b7812 */ /* 0x000fe400078ec0ff */
[----:B------:R-:W-:Y:S02]  /*91c0*/  LOP3.LUT R30, R30, 0xffffffef, RZ, 0xc0, !PT ;  /* 0xffffffef1e1e7812 */ /* 0x000fe400078ec0ff */
[----:B------:R-:W-:Y:S02]  /*91d0*/  SHF.R.U32.HI R29, RZ, 0x2, R29 ;  /* 0x00000002ff1d7819 */ /* 0x000fe4000001161d */
[----:B------:R-:W-:-:S02]  /*91e0*/  @P1 LOP3.LUT R30, R30, 0x10, RZ, 0xfc, !PT ;  /* 0x000000101e1e1812 */ /* 0x000fc400078efcff */
[----:B------:R-:W-:Y:S02]  /*91f0*/  SHF.R.U32.HI R27, RZ, 0x3, R27 ;  /* 0x00000003ff1b7819 */ /* 0x000fe4000001161b */
[----:B------:R-:W-:-:S04]  /*9200*/  LOP3.LUT R30, R30, 0xffffbfff, RZ, 0xc0, !PT ;  /* 0xffffbfff1e1e7812 */ /* 0x000fc800078ec0ff */
[----:B------:R-:W-:Y:S02]  /*9210*/  @P0 LOP3.LUT R30, R30, 0x4000, RZ, 0xfc, !PT ;  /* 0x000040001e1e0812 */ /* 0x000fe400078efcff */
[----:B------:R-:W-:Y:S02]  /*9220*/  LOP3.LUT P0, RZ, R3, 0x2, RZ, 0xc0, !PT ;  /* 0x0000000203ff7812 */ /* 0x000fe4000780c0ff */
[----:B------:R-:W-:Y:S02]  /*9230*/  LOP3.LUT R30, R30, 0xfffffff7, RZ, 0xc0, !PT ;  /* 0xfffffff71e1e7812 */ /* 0x000fe400078ec0ff */
[C---:B------:R-:W-:Y:S02]  /*9240*/  ISETP.LT.OR P1, PT, R35.reuse, 0x1, !P0 ;  /* 0x000000012300780c */ /* 0x040fe40004721670 */
[C---:B------:R-:W-:Y:S02]  /*9250*/  ISETP.LT.OR P3, PT, R35.reuse, 0x11, !P0 ;  /* 0x000000112300780c */ /* 0x040fe40004761670 */
[----:B------:R-:W-:-:S09]  /*9260*/  ISETP.LT.OR P2, PT, R35, 0x21, !P0 ;  /* 0x000000212300780c */ /* 0x000fd20004741670 */
[----:B------:R-:W-:Y:S02]  /*9270*/  @P1 LOP3.LUT R30, R30, 0x8, RZ, 0xfc, !PT ;  /* 0x000000081e1e1812 */ /* 0x000fe400078efcff */
[----:B------:R-:W-:Y:S02]  /*9280*/  ISETP.LT.OR P1, PT, R35, 0x31, !P0 ;  /* 0x000000312300780c */ /* 0x000fe40004721670 */
[----:B------:R-:W-:Y:S02]  /*9290*/  LOP3.LUT R30, R30, 0xfffffffb, RZ, 0xc0, !PT ;  /* 0xfffffffb1e1e7812 */ /* 0x000fe400078ec0ff */
[----:B------:R-:W-:Y:S02]  /*92a0*/  LOP3.LUT P0, RZ, R3, 0x4, RZ, 0xc0, !PT ;  /* 0x0000000403ff7812 */ /* 0x000fe4000780c0ff */
[----:B------:R-:W-:Y:S02]  /*92b0*/  @P3 LOP3.LUT R30, R30, 0x4, RZ, 0xfc, !PT ;  /* 0x000000041e1e3812 */ /* 0x000fe400078efcff */
[----:B------:R-:W-:-:S02]  /*92c0*/  ISETP.LT.OR P3, PT, R35, 0x11, !P0 ;  /* 0x000000112300780c */ /* 0x000fc40004761670 */
[----:B------:R-:W-:-:S04]  /*92d0*/  LOP3.LUT R30, R30, 0xfffffffd, RZ, 0xc0, !PT ;  /* 0xfffffffd1e1e7812 */ /* 0x000fc800078ec0ff */
[----:B------:R-:W-:Y:S02]  /*92e0*/  @P2 LOP3.LUT R30, R30, 0x2, RZ, 0xfc, !PT ;  /* 0x000000021e1e2812 */ /* 0x000fe400078efcff */
[----:B------:R-:W-:Y:S02]  /*92f0*/  ISETP.LT.OR P2, PT, R35, 0x1, !P0 ;  /* 0x000000012300780c */ /* 0x000fe40004741670 */
[----:B------:R-:W-:-:S03]  /*9300*/  LOP3.LUT R30, R30, 0xffffdfff, RZ, 0xc0, !PT ;  /* 0xffffdfff1e1e7812 */ /* 0x000fc600078ec0ff */
[----:B------:R-:W-:Y:S02]  /*9310*/  @P3 LOP3.LUT R16, R16, 0x80000000, RZ, 0xfc, !PT ;  /* 0x8000000010103812 */ /* 0x000fe400078efcff */
[----:B------:R-:W-:Y:S02]  /*9320*/  @P1 LOP3.LUT R30, R30, 0x2000, RZ, 0xfc, !PT ;  /* 0x000020001e1e1812 */ /* 0x000fe400078efcff */
[----:B------:R-:W-:Y:S02]  /*9330*/  ISETP.LT.OR P1, PT, R35, 0x21, !P0 ;  /* 0x000000212300780c */ /* 0x000fe40004721670 */
[----:B------:R-:W-:Y:S02]  /*9340*/  LOP3.LUT R30, R30, 0xfffffffe, RZ, 0xc0, !PT ;  /* 0xfffffffe1e1e7812 */ /* 0x000fe400078ec0ff */
[----:B------:R-:W-:Y:S02]  /*9350*/  LOP3.LUT R16, R16, 0xbfffffff, RZ, 0xc0, !PT ;  /* 0xbfffffff10107812 */ /* 0x000fe400078ec0ff */
[----:B------:R-:W-:-:S02]  /*9360*/  @P2 LOP3.LUT R30, R30, 0x1, RZ, 0xfc, !PT ;  /* 0x000000011e1e2812 */ /* 0x000fc400078efcff */
[----:B------:R-:W-:Y:S02]  /*9370*/  ISETP.LT.OR P2, PT, R35, 0x31, !P0 ;  /* 0x000000312300780c */ /* 0x000fe40004741670 */
[----:B------:R-:W-:Y:S02]  /*9380*/  LOP3.LUT P0, RZ, R3, 0x8, RZ, 0xc0, !PT ;  /* 0x0000000803ff7812 */ /* 0x000fe4000780c0ff */
[----:B------:R-:W-:Y:S02]  /*9390*/  LOP3.LUT R30, R30, 0xffffefff, RZ, 0xc0, !PT ;  /* 0xffffefff1e1e7812 */ /* 0x000fe400078ec0ff */
[----:B------:R-:W-:Y:S02]  /*93a0*/  @P1 LOP3.LUT R16, R16, 0x40000000, RZ, 0xfc, !PT ;  /* 0x4000000010101812 */ /* 0x000fe400078efcff */
[C---:B------:R-:W-:Y:S02]  /*93b0*/  ISETP.LT.OR P1, PT, R35.reuse, 0x1, !P0 ;  /* 0x000000012300780c */ /* 0x040fe40004721670 */
[----:B------:R-:W-:-:S02]  /*93c0*/  ISETP.LT.OR P3, PT, R35, 0x11, !P0 ;  /* 0x000000112300780c */ /* 0x000fc40004761670 */
[----:B------:R-:W-:Y:S02]  /*93d0*/  LOP3.LUT R16, R16, 0xdfffffff, RZ, 0xc0, !PT ;  /* 0xdfffffff10107812 */ /* 0x000fe400078ec0ff */
[----:B------:R-:W-:Y:S02]  /*93e0*/  @P2 LOP3.LUT R30, R30, 0x1000, RZ, 0xfc, !PT ;  /* 0x000010001e1e2812 */ /* 0x000fe400078efcff */
[----:B------:R-:W-:Y:S02]  /*93f0*/  ISETP.LT.OR P2, PT, R35, 0x21, !P0 ;  /* 0x000000212300780c */ /* 0x000fe40004741670 */
[----:B------:R-:W-:-:S03]  /*9400*/  LOP3.LUT R30, R30, 0xfffff7ff, RZ, 0xc0, !PT ;  /* 0xfffff7ff1e1e7812 */ /* 0x000fc600078ec0ff */
[----:B------:R-:W-:Y:S02]  /*9410*/  @P1 LOP3.LUT R16, R16, 0x20000000, RZ, 0xfc, !PT ;  /* 0x2000000010101812 */ /* 0x000fe400078efcff */
[----:B------:R-:W-:Y:S02]  /*9420*/  ISETP.LT.OR P1, PT, R35, 0x31, !P0 ;  /* 0x000000312300780c */ /* 0x000fe40004721670 */
[----:B------:R-:W-:Y:S02]  /*9430*/  LOP3.LUT R16, R16, 0xefffffff, RZ, 0xc0, !PT ;  /* 0xefffffff10107812 */ /* 0x000fe400078ec0ff */
[----:B------:R-:W-:Y:S02]  /*9440*/  LOP3.LUT P0, RZ, R3, 0x10, RZ, 0xc0, !PT ;  /* 0x0000001003ff7812 */ /* 0x000fe4000780c0ff */
[----:B------:R-:W-:Y:S02]  /*9450*/  @P3 LOP3.LUT R16, R16, 0x10000000, RZ, 0xfc, !PT ;  /* 0x1000000010103812 */ /* 0x000fe400078efcff */
[----:B------:R-:W-:-:S02]  /*9460*/  ISETP.LT.OR P3, PT, R35, 0x11, !P0 ;  /* 0x000000112300780c */ /* 0x000fc40004761670 */
[----:B------:R-:W-:-:S03]  /*9470*/  LOP3.LUT R16, R16, 0xf7ffffff, RZ, 0xc0, !PT ;  /* 0xf7ffffff10107812 */ /* 0x000fc600078ec0ff */
[----:B------:R-:W-:Y:S02]  /*9480*/  @P1 LOP3.LUT R30, R30, 0x800, RZ, 0xfc, !PT ;  /* 0x000008001e1e1812 */ /* 0x000fe400078efcff */
[----:B------:R-:W-:Y:S02]  /*9490*/  @P2 LOP3.LUT R16, R16, 0x8000000, RZ, 0xfc, !PT ;  /* 0x0800000010102812 */ /* 0x000fe400078efcff */
[C---:B------:R-:W-:Y:S02]  /*94a0*/  ISETP.LT.OR P2, PT, R35.reuse, 0x1, !P0 ;  /* 0x000000012300780c */ /* 0x040fe40004741670 */
[----:B------:R-:W-:Y:S02]  /*94b0*/  LOP3.LUT R16, R16, 0xfbffffff, RZ, 0xc0, !PT ;  /* 0xfbffffff10107812 */ /* 0x000fe400078ec0ff */
[----:B------:R-:W-:Y:S02]  /*94c0*/  ISETP.LT.OR P1, PT, R35, 0x21, !P0 ;  /* 0x000000212300780c */ /* 0x000fe40004721670 */
[----:B------:R-:W-:-:S07]  /*94d0*/  LOP3.LUT R30, R30, 0xfffffbff, RZ, 0xc0, !PT ;  /* 0xfffffbff1e1e7812 */ /* 0x000fce00078ec0ff */
        /* <DEDUP_REMOVED lines=29> */
[----:B------:R-:W-:Y:S02]  /*96b0*/  ISETP.GE.AND P0, PT, R4, UR36, PT ;  /* 0x0000002404007c0c */ /* 0x000fe4000bf06270 */
[----:B------:R-:W-:-:S04]  /*96c0*/  @P3 LOP3.LUT R16, R16, 0x80000, RZ, 0xfc, !PT ;  /* 0x0008000010103812 */ /* 0x000fc800078efcff */
[----:B------:R-:W-:-:S03]  /*96d0*/  LOP3.LUT R16, R16, 0xfffeffff, RZ, 0xc0, !PT ;  /* 0xfffeffff10107812 */ /* 0x000fc600078ec0ff */
[----:B------:R-:W-:Y:S02]  /*96e0*/  @P2 LOP3.LUT R30, R30, 0x100, RZ, 0xfc, !PT ;  /* 0x000001001e1e2812 */ /* 0x000fe400078efcff */
[----:B------:R-:W-:Y:S02]  /*96f0*/  @P1 LOP3.LUT R16, R16, 0x10000, RZ, 0xfc, !PT ;  /* 0x0001000010101812 */ /* 0x000fe400078efcff */
[----:B------:R-:W-:Y:S02]  /*9700*/  ISETP.LT.U32.AND P1, PT, R23, 0x40, !P0 ;  /* 0x000000401700780c */ /* 0x000fe40004721070 */
[----:B------:R-:W-:Y:S02]  /*9710*/  ISETP.GT.AND P0, PT, R0, -0x1, PT ;  /* 0xffffffff0000780c */ /* 0x000fe40003f04270 */
[----:B------:R-:W-:Y:S02]  /*9720*/  LOP3.LUT R16, R16, 0xfffffdff, RZ, 0xc0, !PT ;  /* 0xfffffdff10107812 */ /* 0x000fe400078ec0ff */
[----:B------:R-:W-:-:S02]  /*9730*/  ISETP.LT.OR P3, PT, R35, 0x1, P0 ;  /* 0x000000012300780c */ /* 0x000fc40000761670 */
[----:B------:R-:W-:Y:S02]  /*9740*/  ISETP.LT.OR P2, PT, R35, 0x11, P0 ;  /* 0x000000112300780c */ /* 0x000fe40000741670 */
[----:B------:R-:W-:-:S03]  /*9750*/  LOP3.LUT R30, R30, 0xffffff7f, RZ, 0xc0, !PT ;  /* 0xffffff7f1e1e7812 */ /* 0x000fc600078ec0ff */
[----:B------:R-:W-:Y:S02]  /*9760*/  @P1 LOP3.LUT R16, R16, 0x200, RZ, 0xfc, !PT ;  /* 0x0000020010101812 */ /* 0x000fe400078efcff */
[C---:B------:R-:W-:Y:S02]  /*9770*/  ISETP.LT.OR P1, PT, R35.reuse, 0x21, P0 ;  /* 0x000000212300780c */ /* 0x040fe40000721670 */
[----:B------:R-:W-:Y:S02]  /*9780*/  LOP3.LUT R16, R16, 0xffdfffff, RZ, 0xc0, !PT ;  /* 0xffdfffff10107812 */ /* 0x000fe400078ec0ff */
[----:B------:R-:W-:Y:S02]  /*9790*/  ISETP.LT.OR P0, PT, R35, 0x31, P0 ;  /* 0x000000312300780c */ /* 0x000fe40000701670 */
[----:B------:R-:W-:-:S04]  /*97a0*/  @P3 LOP3.LUT R16, R16, 0x200000, RZ, 0xfc, !PT ;  /* 0x0020000010103812 */ /* 0x000fc800078efcff */
[----:B------:R-:W-:-:S04]  /*97b0*/  LOP3.LUT R16, R16, 0xfffbffff, RZ, 0xc0, !PT ;  /* 0xfffbffff10107812 */ /* 0x000fc800078ec0ff */
[----:B------:R-:W-:Y:S02]  /*97c0*/  @P2 LOP3.LUT R16, R16, 0x40000, RZ, 0xfc, !PT ;  /* 0x0004000010102812 */ /* 0x000fe400078efcff */
[C---:B------:R-:W-:Y:S02]  /*97d0*/  ISETP.GE.AND P2, PT, R35.reuse, 0x1, PT ;  /* 0x000000012300780c */ /* 0x040fe40003f46270 */
[----:B------:R-:W-:Y:S02]  /*97e0*/  LOP3.LUT R16, R16, 0xffff7fff, RZ, 0xc0, !PT ;  /* 0xffff7fff10107812 */ /* 0x000fe400078ec0ff */
[----:B------:R-:W-:Y:S02]  /*97f0*/  @P0 LOP3.LUT R30, R30, 0x80, RZ, 0xfc, !PT ;  /* 0x000000801e1e0812 */ /* 0x000fe400078efcff */
[----:B------:R-:W-:Y:S02]  /*9800*/  @P1 LOP3.LUT R16, R16, 0x8000, RZ, 0xfc, !PT ;  /* 0x0000800010101812 */ /* 0x000fe400078efcff */
[----:B------:R-:W-:-:S02]  /*9810*/  ISETP.GE.AND P1, PT, R35, 0x11, PT ;  /* 0x000000112300780c */ /* 0x000fc40003f26270 */
[----:B------:R-:W-:Y:S02]  /*9820*/  LOP3.LUT R16, R16, 0xffffefff, RZ, 0xc0, !PT ;  /* 0xffffefff10107812 */ /* 0x000fe400078ec0ff */
[C---:B------:R-:W-:Y:S02]  /*9830*/  ISETP.GE.AND P0, PT, R35.reuse, 0x21, PT ;  /* 0x000000212300780c */ /* 0x040fe40003f06270 */
[----:B------:R-:W-:Y:S02]  /*9840*/  @P2 LOP3.LUT R16, R16, 0x1000, RZ, 0xfc, !PT ;  /* 0x0000100010102812 */ /* 0x000fe400078efcff */
[----:B------:R-:W-:Y:S02]  /*9850*/  ISETP.GE.AND P2, PT, R35, 0x31, PT ;  /* 0x000000312300780c */ /* 0x000fe40003f46270 */
[----:B------:R-:W-:-:S04]  /*9860*/  LOP3.LUT R16, R16, 0xfffff7ff, RZ, 0xc0, !PT ;  /* 0xfffff7ff10107812 */ /* 0x000fc800078ec0ff */
[----:B------:R-:W-:Y:S02]  /*9870*/  @P1 LOP3.LUT R16, R16, 0x800, RZ, 0xfc, !PT ;  /* 0x0000080010101812 */ /* 0x000fe400078efcff */
[----:B------:R-:W-:Y:S02]  /*9880*/  ISETP.GE.AND P1, PT, R7, UR7, PT ;  /* 0x0000000707007c0c */ /* 0x000fe4000bf26270 */
[----:B------:R-:W-:-:S04]  /*9890*/  LOP3.LUT R16, R16, 0xfffffbff, RZ, 0xc0, !PT ;  /* 0xfffffbff10107812 */ /* 0x000fc800078ec0ff */
[----:B------:R-:W-:Y:S02]  /*98a0*/  @P0 LOP3.LUT R16, R16, 0x400, RZ, 0xfc, !PT ;  /* 0x0000040010100812 */ /* 0x000fe400078efcff */
[----:B------:R-:W-:Y:S02]  /*98b0*/  ISETP.GE.AND P0, PT, R7, UR10, PT ;  /* 0x0000000a07007c0c */ /* 0x000fe4000bf06270 */
[----:B------:R-:W-:-:S04]  /*98c0*/  LOP3.LUT R16, R16, 0xffffbfff, RZ, 0xc0, !PT ;  /* 0xffffbfff10107812 */ /* 0x000fc800078ec0ff */
[----:B------:R-:W-:-:S04]  /*98d0*/  @P2 LOP3.LUT R16, R16, 0x4000, RZ, 0xfc, !PT ;  /* 0x0000400010102812 */ /* 0x000fc800078efcff */
[----:B------:R-:W-:-:S04]  /*98e0*/  LOP3.LUT R16, R16, 0xffffdfff, RZ, 0xc0, !PT ;  /* 0xffffdfff10107812 */ /* 0x000fc800078ec0ff */
[----:B------:R-:W-:-:S04]  /*98f0*/  LOP3.LUT R16, R16, 0xfffffffe, RZ, 0xc0, !PT ;  /* 0xfffffffe10107812 */ /* 0x000fc800078ec0ff */
[----:B------:R-:W-:-:S04]  /*9900*/  @P1 LOP3.LUT R16, R16, 0x1, RZ, 0xfc, !PT ;  /* 0x0000000110101812 */ /* 0x000fc800078efcff */
[----:B-1----:R-:W-:-:S07]  /*9910*/  @P0 LOP3.LUT R16, R16, 0x2000, RZ, 0xfc, !PT ;  /* 0x0000200010100812 */ /* 0x002fce00078efcff */
.L_x_3310:
[----:B------:R-:W2:Y:S01]  /*9920*/  LDL R2, [R1] ;  /* 0x0000000001027983 */ /* 0x000ea20000100800 */
[----:B------:R-:W0:Y:S01]  /*9930*/  LDC R0, c[0x0][0xc38] ;  /* 0x00030e00ff007b82 */ /* 0x000e220000000800 */
[----:B------:R-:W-:Y:S05]  /*9940*/  YIELD ;  /* 0x0000000000007946 */ /* 0x000fea0003800000 */
[----:B------:R-:W-:Y:S01]  /*9950*/  ULDC.64 UR4, c[0x0][0xa28] ;  /* 0x00028a0000047ab9 */ /* 0x000fe20000000a00 */
[----:B------:R-:W-:Y:S01]  /*9960*/  IMAD.MOV.U32 R31, RZ, RZ, RZ ;  /* 0x000000ffff1f7224 */ /* 0x000fe200078e00ff */
[----:B0-----:R-:W-:-:S13]  /*9970*/  ISETP.NE.AND P0, PT, R0, 0x1, PT ;  /* 0x000000010000780c */ /* 0x001fda0003f05270 */
[----:B------:R-:W2:Y:S08]  /*9980*/  @P0 LDC R0, c[0x0][0xc3c] ;  /* 0x00030f00ff000b82 */ /* 0x000eb00000000800 */
[----:B------:R-:W0:Y:S01]  /*9990*/  @P0 LDC R3, c[0x0][0xc40] ;  /* 0x00031000ff030b82 */ /* 0x000e220000000800 */
[----:B--2---:R-:W-:-:S04]  /*99a0*/  @P0 IMAD.HI.U32 R0, R2, R0, RZ ;  /* 0x0000000002000227 */ /* 0x004fc800078e00ff */
[----:B------:R-:W-:Y:S01]  /*99b0*/  IMAD.MOV.U32 R36, RZ, RZ, R2 ;  /* 0x000000ffff247224 */ /* 0x000fe200078e0002 */
[----:B0-----:R-:W-:Y:S02]  /*99c0*/  @P0 SHF.R.U32.HI R36, RZ, R3, R0 ;  /* 0x00000003ff240219 */ /* 0x001fe40000011600 */
[----:B------:R-:W0:Y:S03]  /*99d0*/  LDC R0, c[0x0][0xc44] ;  /* 0x00031100ff007b82 */ /* 0x000e260000000800 */
[----:B------:R-:W-:Y:S01]  /*99e0*/  IMAD.MOV.U32 R26, RZ, RZ, R36 ;  /* 0x000000ffff1a7224 */ /* 0x000fe200078e0024 */
        /* <DEDUP_REMOVED lines=12> */
[----:B01----:R-:W-:Y:S05]  /*9ab0*/  @!P0 BRA `(.L_x_3276) ;  /* 0x0000000000408947 */ /* 0x003fea0003800000 */
        /* <DEDUP_REMOVED lines=15> */
[----:B0----5:R-:W-:Y:S05]  /*9bb0*/  CALL.ABS.NOINC R2 ;  /* 0x0000000002007343 */ /* 0x021fea0003c00000 */
.L_x_3276:
        /* <DEDUP_REMOVED lines=19> */
[----:B-1---5:R-:W-:Y:S05]  /*9cf0*/  CALL.ABS.NOINC R2 ;  /* 0x0000000002007343 */ /* 0x022fea0003c00000 */
.L_x_3278:
[----:B------:R0:W1:Y:S01]  /*9d00*/  LDC.64 R2, c[0x4][R18] ;  /* 0x0100000012027b82 */ /* 0x0000620000000a00 */
[----:B------:R-:W-:Y:S01]  /*9d10*/  ULDC.64 UR6, c[0x4][0xf0] ;  /* 0x01003c0000067ab9 */ /* 0x000fe20000000a00 */
[----:B------:R-:W-:Y:S01]  /*9d20*/  ULDC.64 UR8, c[0x4][0xf8] ;  /* 0x01003e0000087ab9 */ /* 0x000fe20000000a00 */
[----:B------:R-:W-:Y:S01]  /*9d30*/  ULDC.64 UR4, c[0x4][0x50] ;  /* 0x0100140000047ab9 */ /* 0x000fe20000000a00 */
[----:B------:R-:W-:Y:S01]  /*9d40*/  IMAD.U32 R4, RZ, RZ, UR6 ;  /* 0x00000006ff047e24 */ /* 0x000fe2000f8e00ff */
[----:B------:R-:W-:Y:S01]  /*9d50*/  MOV R7, UR9 ;  /* 0x0000000900077c02 */ /* 0x000fe20008000f00 */
[----:B------:R-:W-:Y:S01]  /*9d60*/  IMAD.U32 R5, RZ, RZ, UR7 ;  /* 0x00000007ff057e24 */ /* 0x000fe2000f8e00ff */
[----:B------:R-:W-:Y:S01]  /*9d70*/  MOV R13, RZ ;  /* 0x000000ff000d7202 */ /* 0x000fe20000000f00 */
[----:B------:R-:W-:Y:S02]  /*9d80*/  IMAD.U32 R6, RZ, RZ, UR8 ;  /* 0x00000008ff067e24 */ /* 0x000fe4000f8e00ff */
[----:B------:R-:W-:-:S02]  /*9d90*/  IMAD.U32 R10, RZ, RZ, UR4 ;  /* 0x00000004ff0a7e24 */ /* 0x000fc4000f8e00ff */
[----:B------:R-:W-:Y:S02]  /*9da0*/  IMAD.U32 R11, RZ, RZ, UR5 ;  /* 0x00000005ff0b7e24 */ /* 0x000fe4000f8e00ff */
[----:B------:R-:W-:Y:S02]  /*9db0*/  IMAD.MOV.U32 R8, RZ, RZ, 0x70 ;  /* 0x00000070ff087424 */ /* 0x000fe400078e00ff */
[----:B0-----:R-:W-:-:S07]  /*9dc0*/  IMAD.MOV.U32 R12, RZ, RZ, 0x1 ;  /* 0x00000001ff0c7424 */ /* 0x001fce00078e00ff */
[----:B------:R-:W-:-:S07]  /*9dd0*/  LEPC R20, `(.L_x_3277) ;  /* 0x000000001014794e */ /* 0x000fce0000000000 */
[----:B-1----:R-:W-:Y:S05]  /*9de0*/  CALL.ABS.NOINC R2 ;  /* 0x0000000002007343 */ /* 0x002fea0003c00000 */
.L_x_3277:
[----:B------:R-:W-:Y:S01]  /*9df0*/  ULDC.64 UR4, c[0x0][0x9f8] ;  /* 0x00027e0000047ab9 */ /* 0x000fe20000000a00 */
[--C-:B------:R-:W-:Y:S01]  /*9e00*/  IMAD.MOV.U32 R25, RZ, RZ, R26.reuse ;  /* 0x000000ffff197224 */ /* 0x100fe200078e001a */
[----:B------:R-:W-:Y:S01]  /*9e10*/  ISETP.NE.U32.AND P0, PT, RZ, UR4, PT ;  /* 0x00000004ff007c0c */ /* 0x000fe2000bf05070 */
[----:B------:R-:W0:Y:S01]  /*9e20*/  LDC R8, c[0x0][0x430] ;  /* 0x00010c00ff087b82 */ /* 0x000e220000000800 */
[----:B------:R-:W-:Y:S01]  /*9e30*/  IMAD.MOV R5, RZ, RZ, -R26 ;  /* 0x000000ffff057224 */ /* 0x000fe200078e0a1a */
        /* <DEDUP_REMOVED lines=8> */
.L_x_3328:
[----:B------:R-:W2:Y:S01]  /*9ec0*/  LDL R0, [R1+0x10] ;  /* 0x0000100001007983 */ /* 0x000ea20000100800 */
[----:B------:R-:W-:Y:S01]  /*9ed0*/  ISETP.NE.AND P0, PT, R8, 0x1, PT ;  /* 0x000000010800780c */ /* 0x000fe20003f05270 */
[----:B------:R-:W-:Y:S01]  /*9ee0*/  IMAD.MOV.U32 R28, RZ, RZ, RZ ;  /* 0x000000ffff1c7224 */ /* 0x000fe200078e00ff */
[C---:B------:R-:W-:Y:S02]  /*9ef0*/  LOP3.LUT P1, RZ, R16.reuse, 0x200, RZ, 0xc0, !PT ;  /* 0x0000020010ff7812 */ /* 0x040fe4000782c0ff */
[----:B-----5:R-:W-:Y:S02]  /*9f00*/  SHF.R.S32.HI R32, RZ, 0x1f, R25 ;  /* 0x0000001fff207819 */ /* 0x020fe40000011419 */
[----:B------:R-:W-:-:S07]  /*9f10*/  LOP3.LUT R16, R16, 0xfffffeff, RZ, 0xc0, !PT ;  /* 0xfffffeff10107812 */ /* 0x000fce00078ec0ff */
[----:B-1----:R-:W0:Y:S01]  /*9f20*/  @P0 LDC R3, c[0x0][0x434] ;  /* 0x00010d00ff030b82 */ /* 0x002e220000000800 */
[----:B------:R-:W-:-:S07]  /*9f30*/  @P0 LOP3.LUT R16, R16, 0x100, RZ, 0xfc, !PT ;  /* 0x0000010010100812 */ /* 0x000fce00078efcff */
[----:B------:R-:W1:Y:S08]  /*9f40*/  @P0 LDC R5, c[0x0][0x438] ;  /* 0x00010e00ff050b82 */ /* 0x000e700000000800 */
[----:B------:R-:W3:Y:S01]  /*9f50*/  @P1 LDC.64 R6, c[0x0][0x428] ;  /* 0x00010a00ff061b82 */ /* 0x000ee20000000a00 */
[----:B--2---:R-:W-:-:S04]  /*9f60*/  IMAD.IADD R34, R0, 0x1, R31 ;  /* 0x0000000100227824 */ /* 0x004fc800078e021f */
[----:B0-----:R-:W-:-:S04]  /*9f70*/  @P0 IMAD.HI.U32 R0, R34, R3, RZ ;  /* 0x0000000322000227 */ /* 0x001fc800078e00ff */
[----:B------:R-:W-:Y:S01]  /*9f80*/  IMAD.MOV.U32 R9, RZ, RZ, R34 ;  /* 0x000000ffff097224 */ /* 0x000fe200078e0022 */
[----:B-1----:R-:W-:Y:S01]  /*9f90*/  @P0 SHF.R.U32.HI R9, RZ, R5, R0 ;  /* 0x00000005ff090219 */ /* 0x002fe20000011600 */
[----:B---3--:R-:W-:Y:S01]  /*9fa0*/  @P1 IMAD R0, R32, R6, RZ ;  /* 0x0000000620001224 */ /* 0x008fe200078e02ff */
[----:B------:R-:W0:Y:S02]  /*9fb0*/  @P1 LDC.64 R4, c[0x0][0x418] ;  /* 0x00010600ff041b82 */ /* 0x000e240000000a00 */
[----:B------:R-:W-:Y:S01]  /*9fc0*/  @P1 SHF.R.S32.HI R3, RZ, 0x1f, R9 ;  /* 0x0000001fff031819 */ /* 0x000fe20000011409 */
[----:B------:R-:W-:Y:S01]  /*9fd0*/  @P1 IMAD R7, R25, R7, R0 ;  /* 0x0000000719071224 */ /* 0x000fe200078e0200 */
[----:B------:R-:W-:-:S05]  /*9fe0*/  @P1 MOV R2, R9 ;  /* 0x0000000900021202 */ /* 0x000fca0000000f00 */
[----:B------:R-:W-:-:S04]  /*9ff0*/  @P1 IMAD.WIDE.U32 R2, R25, R6, R2 ;  /* 0x0000000619021225 */ /* 0x000fc800078e0002 */
[----:B------:R-:W-:Y:S01]  /*a000*/  @P1 IMAD.IADD R0, R3, 0x1, R7 ;  /* 0x0000000103001824 */ /* 0x000fe200078e0207 */
[----:B0-----:R-:W-:-:S04]  /*a010*/  @P1 LEA R4, P0, R2, R4, 0x2 ;  /* 0x0000000402041211 */ /* 0x001fc800078010ff */
[----:B------:R-:W-:-:S05]  /*a020*/  @P1 LEA.HI.X R5, R2, R5, R0, 0x2, P0 ;  /* 0x0000000502051211 */ /* 0x000fca00000f1400 */
[----:B------:R0:W5:Y:S01]  /*a030*/  @P1 LDG.E R28, desc[UR50][R4.64] ;  /* 0x00000032041c1981 */ /* 0x000162000c1e1900 */
[----:B------:R-:W-:Y:S01]  /*a040*/  IMAD.U32 R0, RZ, RZ, UR41 ;  /* 0x00000029ff007e24 */ /* 0x000fe2000f8e00ff */
[----:B------:R-:W-:Y:S01]  /*a050*/  LOP3.LUT R16, R16, 0xffffff7f, RZ, 0xc0, !PT ;  /* 0xffffff7f10107812 */ /* 0x000fe200078ec0ff */
[----:B------:R-:W-:Y:S01]  /*a060*/  IMAD.MOV R3, RZ, RZ, -R9 ;  /* 0x000000ffff037224 */ /* 0x000fe200078e0a09 */
[----:B------:R-:W-:Y:S02]  /*a070*/  SHF.R.S32.HI R24, RZ, 0x1f, R18 ;  /* 0x0000001fff187819 */ /* 0x000fe40000011412 */
[----:B------:R-:W-:Y:S01]  /*a080*/  ISETP.NE.AND P0, PT, R0, 0x3, PT ;  /* 0x000000030000780c */ /* 0x000fe20003f05270 */
[----:B------:R-:W-:-:S12]  /*a090*/  IMAD R34, R8, R3, R34 ;  /* 0x0000000308227224 */ /* 0x000fd800078e0222 */
[----:B------:R-:W-:Y:S01]  /*a0a0*/  @P0 LOP3.LUT R16, R16, 0x80, RZ, 0xfc, !PT ;  /* 0x0000008010100812 */ /* 0x000fe200078efcff */
[----:B0-----:R-:W-:Y:S06]  /*a0b0*/  @!P0 BRA `(.L_x_3280) ;  /* 0x0000000000048947 */ /* 0x001fec0003800000 */
[----:B------:R-:W-:Y:S01]  /*a0c0*/  BPT.TRAP 0x1 ;  /* 0x000000040000795c */ /* 0x000fe20000300000 */
.L_x_3280:
[----:B------:R-:W-:Y:S01]  /*a0d0*/  LEA R19, R17, UR39, 0x3 ;  /* 0x0000002711137c11 */ /* 0x000fe2000f8e18ff */
[----:B------:R-:W-:Y:S01]  /*a0e0*/  BSSY B0, `(.L_x_3281) ;  /* 0x0000004000007945 */ /* 0x000fe20003800000 */
[----:B------:R-:W-:-:S04]  /*a0f0*/  SHF.L.U32 R0, R22, 0x1f, RZ ;  /* 0x0000001f16007819 */ /* 0x000fc800000006ff */
[----:B------:R-:W0:Y:S02]  /*a100*/  SYNCS.PHASECHK.TRANS64.TRYWAIT P0, [R19+URZ+0x28c40], R0 ;  /* 0x028c4000130075a7 */ /* 0x000e24000800017f */
[----:B0-----:R-:W-:Y:S05]  /*a110*/  @!P0 BRA `(.L_x_3282) ;  /* 0x0000002c00488947 */ /* 0x001fea0003800000 */
.L_x_3329:
[----:B------:R-:W-:Y:S05]  /*a120*/  BSYNC B0 ;  /* 0x0000000000007941 */ /* 0x000fea0003800000 */
.L_x_3281:
[----:B0-----:R-:W-:Y:S01]  /*a130*/  SHF.R.S32.HI R0, RZ, 0x1f, R34 ;  /* 0x0000001fff007819 */ /* 0x001fe20000011422 */
[----:B------:R-:W-:Y:S01]  /*a140*/  ULDC.64 UR4, c[0x0][0x300] ;  /* 0x0000c00000047ab9 */ /* 0x000fe20000000a00 */
[----:B------:R-:W0:Y:S01]  /*a150*/  S2R R20, SR_TID.X ;  /* 0x0000000000147919 */ /* 0x000e220000002100 */
[----:B------:R-:W-:Y:S01]  /*a160*/  LOP3.LUT P1, RZ, R16, 0x1, RZ, 0xc0, !PT ;  /* 0x0000000110ff7812 */ /* 0x000fe2000782c0ff */
[----:B------:R-:W-:Y:S02]  /*a170*/  IMAD R4, R17, 0x1000, R33 ;  /* 0x0000100011047824 */ /* 0x000fe400078e0221 */
[----:B------:R-:W-:Y:S01]  /*a180*/  IMAD R3, R0, UR4, RZ ;  /* 0x0000000400037c24 */ /* 0x000fe2000f8e02ff */
[----:B------:R1:W-:Y:S03]  /*a190*/  STL [R1+0x4], R0 ;  /* 0x0000040001007387 */ /* 0x0003e60000100800 */
[----:B------:R-:W-:-:S02]  /*a1a0*/  IMAD R5, R34, UR5, R3 ;  /* 0x0000000522057c24 */ /* 0x000fc4000f8e0203 */
[----:B------:R-:W-:Y:S01]  /*a1b0*/  IMAD.WIDE.U32 R2, R34, UR4, RZ ;  /* 0x0000000422027c25 */ /* 0x000fe2000f8e00ff */
[----:B------:R-:W-:Y:S01]  /*a1c0*/  ULDC.64 UR4, c[0x0][0x310] ;  /* 0x0000c40000047ab9 */ /* 0x000fe20000000a00 */
[----:B-1---5:R-:W-:-:S03]  /*a1d0*/  SHF.R.S32.HI R0, RZ, 0x1f, R28 ;  /* 0x0000001fff007819 */ /* 0x022fc6000001141c */
[----:B------:R-:W-:Y:S02]  /*a1e0*/  IADD3 R3, R3, R5, RZ ;  /* 0x0000000503037210 */ /* 0x000fe40007ffe0ff */
[----:B------:R-:W-:Y:S01]  /*a1f0*/  IMAD R5, R0, UR4, RZ ;  /* 0x0000000400057c24 */ /* 0x000fe2000f8e02ff */
[----:B------:R1:W-:Y:S01]  /*a200*/  STL [R1+0x8], R0 ;  /* 0x0000080001007387 */ /* 0x0003e20000100800 */
[----:B------:R-:W-:-:S04]  /*a210*/  IMAD.WIDE.U32 R2, R28, UR4, R2 ;  /* 0x000000041c027c25 */ /* 0x000fc8000f8e0002 */
[----:B------:R-:W-:Y:S01]  /*a220*/  IMAD R5, R28, UR5, R5 ;  /* 0x000000051c057c24 */ /* 0x000fe2000f8e0205 */
[----:B------:R-:W-:-:S03]  /*a230*/  ULDC.64 UR4, c[0x0][0x308] ;  /* 0x0000c20000047ab9 */ /* 0x000fc60000000a00 */
[----:B------:R-:W-:Y:S02]  /*a240*/  IMAD.IADD R3, R3, 0x1, R5 ;  /* 0x0000000103037824 */ /* 0x000fe400078e0205 */
[----:B------:R-:W-:Y:S02]  /*a250*/  IMAD R5, R24, UR4, RZ ;  /* 0x0000000418057c24 */ /* 0x000fe4000f8e02ff */
[----:B------:R-:W-:-:S04]  /*a260*/  IMAD.WIDE.U32 R2, R18, UR4, R2 ;  /* 0x0000000412027c25 */ /* 0x000fc8000f8e0002 */
[----:B------:R-:W-:Y:S01]  /*a270*/  IMAD R5, R18, UR5, R5 ;  /* 0x0000000512057c24 */ /* 0x000fe2000f8e0205 */
[----:B------:R-:W-:Y:S01]  /*a280*/  ULDC.64 UR4, c[0x0][0x2e8] ;  /* 0x0000ba0000047ab9 */ /* 0x000fe20000000a00 */
[----:B0-----:R-:W-:Y:S01]  /*a290*/  IMAD.SHL.U32 R20, R20, 0x8, RZ ;  /* 0x0000000814147824 */ /* 0x001fe200078e00ff */
[----:B-1----:R-:W-:Y:S01]  /*a2a0*/  LEA R0, P0, R2, UR4, 0x1 ;  /* 0x0000000402007c11 */ /* 0x002fe2000f8008ff */
[----:B------:R-:W-:Y:S01]  /*a2b0*/  IMAD.IADD R5, R3, 0x1, R5 ;  /* 0x0000000103057824 */ /* 0x000fe200078e0205 */
[----:B------:R-:W-:Y:S02]  /*a2c0*/  UMOV UR4, 0xffffffff ;  /* 0xffffffff00047882 */ /* 0x000fe40000000000 */
[----:B------:R-:W-:Y:S02]  /*a2d0*/  LOP3.LUT R20, R20, 0x38, RZ, 0xc0, !PT ;  /* 0x0000003814147812 */ /* 0x000fe400078ec0ff */
[----:B------:R-:W-:Y:S01]  /*a2e0*/  LEA.HI.X R5, R2, UR5, R5, 0x1, P0 ;  /* 0x0000000502057c11 */ /* 0x000fe200080f0c05 */
[----:B------:R-:W-:Y:S06]  /*a2f0*/  BRA.DIV UR4, `(.L_x_3283) ;  /* 0x0000002a04e47947 */ /* 0x000fec000b800000 */
[----:B------:R-:W0:Y:S01]  /*a300*/  SHFL.IDX PT, R14, R0, RZ, 0x181f ;  /* 0x00181fff000e7589 */ /* 0x000e2200000e0000 */
[C---:B------:R-:W-:Y:S02]  /*a310*/  ISETP.GE.AND P4, PT, R35.reuse, 0x1, PT ;  /* 0x000000012300780c */ /* 0x040fe40003f86270 */
[C---:B------:R-:W-:Y:S01]  /*a320*/  ISETP.GE.AND P3, PT, R35.reuse, 0x11, PT ;  /* 0x000000112300780c */ /* 0x040fe20003f66270 */
[----:B------:R-:W1:Y:S01]  /*a330*/  SHFL.IDX PT, R2, R5, RZ, 0x181f ;  /* 0x00181fff05027589 */ /* 0x000e6200000e0000 */
[----:B------:R-:W-:-:S03]  /*a340*/  ISETP.GE.AND P2, PT, R35, 0x21, PT ;  /* 0x000000212300780c */ /* 0x000fc60003f46270 */
[----:B------:R-:W-:Y:S06]  /*a350*/  SHFL.IDX PT, R8, R5, 0x1, 0x181f ;  /* 0x00381f0005087f89 */ /* 0x000fec00000e0000 */
[C---:B------:R-:W-:Y:S02]  /*a360*/  @P4 LEA R7, R4.reuse, UR39, 0x1 ;  /* 0x0000002704074c11 */ /* 0x040fe4000f8e08ff */
[----:B------:R-:W-:Y:S02]  /*a370*/  @P3 LEA R9, R4, UR39, 0x1 ;  /* 0x0000002704093c11 */ /* 0x000fe4000f8e08ff */
[----:B0-----:R-:W-:-:S02]  /*a380*/  @P4 LEA R3, P0, R20, R14, 0x1 ;  /* 0x0000000e14034211 */ /* 0x001fc400078008ff */
[----:B------:R-:W0:Y:S02]  /*a390*/  SHFL.IDX PT, R14, R0, 0x1, 0x181f ;  /* 0x00381f00000e7f89 */ /* 0x000e2400000e0000 */
[----:B-1----:R-:W-:-:S04]  /*a3a0*/  @P4 IADD3.X R2, RZ, R2, RZ, P0, !PT ;  /* 0x00000002ff024210 */ /* 0x002fc800007fe4ff */
[----:B------:R-:W-:-:S04]  /*a3b0*/  @P4 LOP3.LUT R3, R3, R2, RZ, 0x3c, !PT ;  /* 0x0000000203034212 */ /* 0x000fc800078e3cff */
[----:B------:R-:W-:-:S04]  /*a3c0*/  @P4 LOP3.LUT R2, R3, R2, RZ, 0x3c, !PT ;  /* 0x0000000203024212 */ /* 0x000fc800078e3cff */
[----:B------:R-:W-:-:S05]  /*a3d0*/  @P4 LOP3.LUT R3, R3, R2, RZ, 0x3c, !PT ;  /* 0x0000000203034212 */ /* 0x000fca00078e3cff */
[----:B------:R1:W-:Y:S01]  /*a3e0*/  @P4 LDGSTS.E.BYPASS.LTC128B.128 [R7+0x22400], desc[UR50][R2.64], !P1 ;  /* 0x2240000002074fae */ /* 0x0003e2000c901d72 */
[----:B0-----:R-:W-:-:S03]  /*a3f0*/  @P3 LEA R6, P0, R20, R14, 0x1 ;  /* 0x0000000e14063211 */ /* 0x001fc600078008ff */
[----:B------:R-:W0:Y:S02]  /*a400*/  SHFL.IDX PT, R14, R0, 0x2, 0x181f ;  /* 0x00581f00000e7f89 */ /* 0x000e2400000e0000 */
[----:B------:R-:W-:Y:S02]  /*a410*/  @P3 IMAD.X R8, RZ, RZ, R8, P0 ;  /* 0x000000ffff083224 */ /* 0x000fe400000e0608 */
[----:B-1----:R-:W1:Y:S02]  /*a420*/  SHFL.IDX PT, R2, R5, 0x2, 0x181f ;  /* 0x00581f0005027f89 */ /* 0x002e6400000e0000 */
[----:B------:R-:W-:Y:S02]  /*a430*/  @P3 IMAD.MOV.U32 R3, RZ, RZ, R8 ;  /* 0x000000ffff033224 */ /* 0x000fe400078e0008 */
[----:B------:R-:W2:Y:S01]  /*a440*/  SHFL.IDX PT, R5, R5, 0x3, 0x181f ;  /* 0x00781f0005057f89 */ /* 0x000ea200000e0000 */
[----:B0-----:R-:W-:-:S03]  /*a450*/  @P2 LEA R7, P0, R20, R14, 0x1 ;  /* 0x0000000e14072211 */ /* 0x001fc600078008ff */
[----:B------:R0:W3:Y:S02]  /*a460*/  SHFL.IDX PT, R14, R0, 0x3, 0x181f ;  /* 0x00781f00000e7f89 */ /* 0x0000e400000e0000 */
[----:B-1----:R-:W-:Y:S02]  /*a470*/  @P2 IMAD.X R10, RZ, RZ, R2, P0 ;  /* 0x000000ffff0a2224 */ /* 0x002fe400000e0602 */
[----:B------:R-:W-:Y:S01]  /*a480*/  @P3 IMAD.MOV.U32 R2, RZ, RZ, R6 ;  /* 0x000000ffff023224 */ /* 0x000fe200078e0006 */
[----:B------:R-:W-:-:S04]  /*a490*/  @P2 LEA R6, R4, UR39, 0x1 ;  /* 0x0000002704062c11 */ /* 0x000fc8000f8e08ff */
[----:B------:R1:W-:Y:S02]  /*a4a0*/  @P3 LDGSTS.E.BYPASS.LTC128B.128 [R9+0x22c00], desc[UR50][R2.64], !P1 ;  /* 0x22c0000002093fae */ /* 0x0003e4000c901d72 */
[----:B-1----:R-:W-:Y:S01]  /*a4b0*/  @P2 MOV R2, R7 ;  /* 0x0000000700022202 */ /* 0x002fe20000000f00 */
[----:B------:R-:W-:-:S05]  /*a4c0*/  @P2 IMAD.MOV.U32 R3, RZ, RZ, R10 ;  /* 0x000000ffff032224 */ /* 0x000fca00078e000a */
[----:B--23--:R0:W-:Y:S02]  /*a4d0*/  @P2 LDGSTS.E.BYPASS.LTC128B.128 [R6+0x23400], desc[UR50][R2.64], !P1 ;  /* 0x2340000002062fae */ /* 0x00c1e4000c901d72 */
.L_x_3339:
[----:B------:R-:W-:-:S13]  /*a4e0*/  ISETP.GE.AND P2, PT, R35, 0x31, PT ;  /* 0x000000312300780c */ /* 0x000fda0003f46270 */
[----:B0-----:R-:W-:-:S05]  /*a4f0*/  @P2 LEA R2, P0, R20, R14, 0x1 ;  /* 0x0000000e14022211 */ /* 0x001fca00078008ff */
[----:B------:R-:W-:Y:S01]  /*a500*/  @P2 IMAD.X R3, RZ, RZ, R5, P0 ;  /* 0x000000ffff032224 */ /* 0x000fe200000e0605 */
[----:B------:R-:W-:Y:S02]  /*a510*/  @P2 LEA R5, R4, UR39, 0x1 ;  /* 0x0000002704052c11 */ /* 0x000fe4000f8e08ff */
[----:B------:R-:W-:-:S03]  /*a520*/  PLOP3.LUT P0, PT, PT, PT, PT, 0x80, 0x0 ;  /* 0x000000000000781c */ /* 0x000fc60003f0f070 */
[----:B------:R-:W-:Y:S01]  /*a530*/  @!PT LDS RZ, [RZ] ;  /* 0x00000000fffff984 */ /* 0x000fe20000000800 */
[----:B------:R-:W-:Y:S01]  /*a540*/  @!PT LDS RZ, [RZ] ;  /* 0x00000000fffff984 */ /* 0x000fe20000000800 */
[----:B------:R-:W-:Y:S01]  /*a550*/  @!PT LDS RZ, [RZ] ;  /* 0x00000000fffff984 */ /* 0x000fe20000000800 */
[----:B------:R0:W-:Y:S01]  /*a560*/  @P2 LDGSTS.E.BYPASS.LTC128B.128 [R5+0x23c00], desc[UR50][R2.64], !P1 ;  /* 0x23c0000002052fae */ /* 0x0001e2000c901d72 */
[----:B------:R-:W-:-:S09]  /*a570*/  NOP ;  /* 0x0000000000007918 */ /* 0x000fd20000000000 */
.L_x_3284:
        /* <DEDUP_REMOVED lines=11> */
.L_x_3285:
        /* <DEDUP_REMOVED lines=22> */
[----:B01----:R-:W-:Y:S05]  /*a790*/  CALL.ABS.NOINC R2 ;  /* 0x0000000002007343 */ /* 0x003fea0003c00000 */
.L_x_3286:
[----:B------:R-:W2:Y:S01]  /*a7a0*/  LDL R20, [R1] ;  /* 0x0000000001147983 */ /* 0x000ea20000100800 */
[----:B------:R-:W3:Y:S01]  /*a7b0*/  LDC R4, c[0x0][0x448] ;  /* 0x00011200ff047b82 */ /* 0x000ee20000000800 */
[----:B------:R-:W-:Y:S01]  /*a7c0*/  IMAD.MOV R0, RZ, RZ, -R36 ;  /* 0x000000ffff007224 */ /* 0x000fe200078e0a24 */
[----:B------:R-:W-:Y:S01]  /*a7d0*/  ULDC UR4, c[0x0][0xc38] ;  /* 0x00030e0000047ab9 */ /* 0x000fe20000000800 */
[----:B------:R-:W4:Y:S01]  /*a7e0*/  S2R R9, SR_TID.X ;  /* 0x0000000000097919 */ /* 0x000f220000002100 */
[----:B------:R-:W-:Y:S02]  /*a7f0*/  LOP3.LUT P5, RZ, R16, 0x2000, RZ, 0xc0, !PT ;  /* 0x0000200010ff7812 */ /* 0x000fe400078ac0ff */
[----:B------:R-:W-:Y:S02]  /*a800*/  LEA R8, R33, UR39, 0x1 ;  /* 0x0000002721087c11 */ /* 0x000fe4000f8e08ff */
[----:B---3--:R-:W-:Y:S01]  /*a810*/  ISETP.NE.AND P0, PT, R4, 0x1, PT ;  /* 0x000000010400780c */ /* 0x008fe20003f05270 */
[----:B----4-:R-:W-:-:S12]  /*a820*/  IMAD.SHL.U32 R9, R9, 0x8, RZ ;  /* 0x0000000809097824 */ /* 0x010fd800078e00ff */
[----:B0-----:R-:W0:Y:S01]  /*a830*/  @P0 LDC R3, c[0x0][0x44c] ;  /* 0x00011300ff030b82 */ /* 0x001e220000000800 */
[----:B------:R-:W-:-:S07]  /*a840*/  LOP3.LUT R9, R9, 0x38, RZ, 0xc0, !PT ;  /* 0x0000003809097812 */ /* 0x000fce00078ec0ff */
[----:B------:R-:W3:Y:S01]  /*a850*/  @P0 LDC R2, c[0x0][0x450] ;  /* 0x00011400ff020b82 */ /* 0x000ee20000000800 */
[----:B--2---:R-:W-:Y:S01]  /*a860*/  IMAD R0, R0, UR4, R20 ;  /* 0x0000000400007c24 */ /* 0x004fe2000f8e0214 */
[----:B------:R-:W-:-:S03]  /*a870*/  ULDC.64 UR4, c[0x0][0x2d8] ;  /* 0x0000b60000047ab9 */ /* 0x000fc60000000a00 */
[----:B------:R-:W-:-:S04]  /*a880*/  IMAD R6, R0, 0x40, R23 ;  /* 0x0000004000067824 */ /* 0x000fc800078e0217 */
[----:B0-----:R-:W-:Y:S01]  /*a890*/  @P0 IMAD.HI.U32 R3, R6, R3, RZ ;  /* 0x0000000306030227 */ /* 0x001fe200078e00ff */
[----:B------:R-:W-:-:S04]  /*a8a0*/  MOV R5, R6 ;  /* 0x0000000600057202 */ /* 0x000fc80000000f00 */
[----:B---3--:R-:W-:-:S05]  /*a8b0*/  @P0 SHF.R.U32.HI R5, RZ, R2, R3 ;  /* 0x00000002ff050219 */ /* 0x008fca0000011603 */
[----:B------:R-:W-:-:S04]  /*a8c0*/  IMAD.MOV R3, RZ, RZ, -R5 ;  /* 0x000000ffff037224 */ /* 0x000fc800078e0a05 */
[----:B------:R-:W-:Y:S01]  /*a8d0*/  IMAD R4, R4, R3, R6 ;  /* 0x0000000304047224 */ /* 0x000fe200078e0206 */
[----:B------:R-:W-:Y:S01]  /*a8e0*/  SHF.R.S32.HI R6, RZ, 0x1f, R26 ;  /* 0x0000001fff067819 */ /* 0x000fe2000001141a */
[----:B------:R-:W-:-:S04]  /*a8f0*/  IMAD R3, R24, UR4, RZ ;  /* 0x0000000418037c24 */ /* 0x000fc8000f8e02ff */
[C---:B------:R-:W-:Y:S02]  /*a900*/  IMAD R7, R18.reuse, UR5, R3 ;  /* 0x0000000512077c24 */ /* 0x040fe4000f8e0203 */
[----:B------:R-:W-:Y:S01]  /*a910*/  IMAD.WIDE.U32 R2, R18, UR4, RZ ;  /* 0x0000000412027c25 */ /* 0x000fe2000f8e00ff */
[----:B------:R-:W-:-:S03]  /*a920*/  ULDC.64 UR4, c[0x0][0x2e0] ;  /* 0x0000b80000047ab9 */ /* 0x000fc60000000a00 */
[----:B------:R-:W-:Y:S02]  /*a930*/  IMAD.IADD R3, R3, 0x1, R7 ;  /* 0x0000000103037824 */ /* 0x000fe400078e0207 */
[----:B------:R-:W-:Y:S01]  /*a940*/  IMAD R7, R6, UR4, RZ ;  /* 0x0000000406077c24 */ /* 0x000fe2000f8e02ff */
[----:B------:R-:W-:Y:S01]  /*a950*/  SHF.R.S32.HI R6, RZ, 0x1f, R5 ;  /* 0x0000001fff067819 */ /* 0x000fe20000011405 */
[----:B------:R-:W-:-:S04]  /*a960*/  IMAD.WIDE.U32 R2, R26, UR4, R2 ;  /* 0x000000041a027c25 */ /* 0x000fc8000f8e0002 */
[----:B------:R-:W-:Y:S01]  /*a970*/  IMAD R7, R26, UR5, R7 ;  /* 0x000000051a077c24 */ /* 0x000fe2000f8e0207 */
[----:B------:R-:W-:Y:S02]  /*a980*/  ULDC.64 UR4, c[0x0][0x2d0] ;  /* 0x0000b40000047ab9 */ /* 0x000fe40000000a00 */
[----:B------:R-:W-:Y:S02]  /*a990*/  IMAD R6, R6, UR4, RZ ;  /* 0x0000000406067c24 */ /* 0x000fe4000f8e02ff */
[----:B------:R-:W-:Y:S02]  /*a9a0*/  IMAD.IADD R3, R3, 0x1, R7 ;  /* 0x0000000103037824 */ /* 0x000fe400078e0207 */
[C---:B------:R-:W-:Y:S02]  /*a9b0*/  IMAD R7, R5.reuse, UR5, R6 ;  /* 0x0000000505077c24 */ /* 0x040fe4000f8e0206 */
[----:B------:R-:W-:Y:S01]  /*a9c0*/  IMAD.WIDE.U32 R2, R5, UR4, R2 ;  /* 0x0000000405027c25 */ /* 0x000fe2000f8e0002 */
[----:B------:R-:W-:Y:S01]  /*a9d0*/  SHF.R.S32.HI R5, RZ, 0x1f, R4 ;  /* 0x0000001fff057819 */ /* 0x000fe20000011404 */
[----:B------:R-:W-:-:S02]  /*a9e0*/  ULDC.64 UR4, c[0x0][0x2c8] ;  /* 0x0000b20000047ab9 */ /* 0x000fc40000000a00 */
        /* <DEDUP_REMOVED lines=11> */
[----:B------:R-:W-:-:S03]  /*aaa0*/  IMAD R0, R0, 0x40, R37 ;  /* 0x0000004000007824 */ /* 0x000fc600078e0225 */
[----:B------:R-:W2:Y:S02]  /*aab0*/  SHFL.IDX PT, R2, R5, RZ, 0x181f ;  /* 0x00181fff05027589 */ /* 0x000ea400000e0000 */
[C---:B------:R-:W-:Y:S02]  /*aac0*/  ISETP.GE.AND P0, PT, R0.reuse, UR37, PT ;  /* 0x0000002500007c0c */ /* 0x040fe4000bf06270 */
[----:B------:R-:W-:Y:S01]  /*aad0*/  SHFL.IDX PT, R6, R5, 0x1, 0x181f ;  /* 0x00381f0005067f89 */ /* 0x000fe200000e0000 */
[----:B------:R-:W-:-:S10]  /*aae0*/  IADD3 R7, R0, 0x10, RZ ;  /* 0x0000001000077810 */ /* 0x000fd40007ffe0ff */
[----:B0-----:R-:W-:-:S05]  /*aaf0*/  @!P0 LEA R14, P1, R9, R14, 0x1 ;  /* 0x0000000e090e8211 */ /* 0x001fca00078208ff */
[----:B--2---:R-:W-:Y:S02]  /*ab00*/  @!P0 IMAD.X R3, RZ, RZ, R2, P1 ;  /* 0x000000ffff038224 */ /* 0x004fe400008e0602 */
[----:B------:R-:W-:Y:S02]  /*ab10*/  @!P0 IMAD.MOV.U32 R2, RZ, RZ, R14 ;  /* 0x000000ffff028224 */ /* 0x000fe400078e000e */
[----:B------:R-:W0:Y:S04]  /*ab20*/  SHFL.IDX PT, R14, R4, 0x1, 0x181f ;  /* 0x00381f00040e7f89 */ /* 0x000e2800000e0000 */
[----:B------:R0:W-:Y:S01]  /*ab30*/  @!P0 LDGSTS.E.BYPASS.LTC128B.128 [R8+0x20400], desc[UR50][R2.64], !P5 ;  /* 0x2040000002088fae */ /* 0x0001e2000e901d72 */
[----:B------:R-:W-:Y:S01]  /*ab40*/  ISETP.GE.AND P0, PT, R7, UR37, PT ;  /* 0x0000002507007c0c */ /* 0x000fe2000bf06270 */
[----:B------:R-:W-:-:S12]  /*ab50*/  VIADD R7, R0, 0x20 ;  /* 0x0000002000077836 */ /* 0x000fd80000000000 */
[----:B0-----:R-:W-:Y:S02]  /*ab60*/  @!P0 LEA R2, P1, R9, R14, 0x1 ;  /* 0x0000000e09028211 */ /* 0x001fe400078208ff */
[----:B------:R-:W0:Y:S03]  /*ab70*/  SHFL.IDX PT, R14, R4, 0x2, 0x181f ;  /* 0x00581f00040e7f89 */ /* 0x000e2600000e0000 */
[----:B------:R-:W-:Y:S02]  /*ab80*/  @!P0 IMAD.X R3, RZ, RZ, R6, P1 ;  /* 0x000000ffff038224 */ /* 0x000fe400008e0606 */
[----:B------:R-:W2:Y:S04]  /*ab90*/  SHFL.IDX PT, R6, R5, 0x2, 0x181f ;  /* 0x00581f0005067f89 */ /* 0x000ea800000e0000 */
[----:B------:R0:W-:Y:S01]  /*aba0*/  @!P0 LDGSTS.E.BYPASS.LTC128B.128 [R8+0x20c00], desc[UR50][R2.64], !P5 ;  /* 0x20c0000002088fae */ /* 0x0001e2000e901d72 */
[----:B------:R-:W-:-:S03]  /*abb0*/  ISETP.GE.AND P0, PT, R7, UR37, PT ;  /* 0x0000002507007c0c */ /* 0x000fc6000bf06270 */
[----:B------:R-:W3:Y:S10]  /*abc0*/  SHFL.IDX PT, R5, R5, 0x3, 0x181f ;  /* 0x00781f0005057f89 */ /* 0x000ef400000e0000 */
[----:B0-----:R-:W-:-:S02]  /*abd0*/  @!P0 LEA R2, P1, R9, R14, 0x1 ;  /* 0x0000000e09028211 */ /* 0x001fc400078208ff */
[----:B------:R0:W4:Y:S03]  /*abe0*/  SHFL.IDX PT, R14, R4, 0x3, 0x181f ;  /* 0x00781f00040e7f89 */ /* 0x00012600000e0000 */
[----:B--2---:R-:W-:-:S05]  /*abf0*/  @!P0 IMAD.X R3, RZ, RZ, R6, P1 ;  /* 0x000000ffff038224 */ /* 0x004fca00008e0606 */
[----:B------:R0:W-:Y:S03]  /*ac00*/  @!P0 LDGSTS.E.BYPASS.LTC128B.128 [R8+0x21400], desc[UR50][R2.64], !P5 ;  /* 0x2140000002088fae */ /* 0x0001e6000e901d72 */
.L_x_3348:
[----:B------:R-:W2:Y:S01]  /*ac10*/  LDL R6, [R1+0xc] ;  /* 0x00000c0001067983 */ /* 0x000ea20000100800 */
[----:B------:R-:W-:-:S05]  /*ac20*/  VIADD R0, R0, 0x30 ;  /* 0x0000003000007836 */ /* 0x000fca0000000000 */
[----:B------:R-:W-:-:S13]  /*ac30*/  ISETP.GE.AND P0, PT, R0, UR37, PT ;  /* 0x0000002500007c0c */ /* 0x000fda000bf06270 */
[----:B0---4-:R-:W-:-:S04]  /*ac40*/  @!P0 LEA R2, P1, R9, R14, 0x1 ;  /* 0x0000000e09028211 */ /* 0x011fc800078208ff */
[----:B---3--:R-:W-:-:S05]  /*ac50*/  @!P0 IADD3.X R3, RZ, R5, RZ, P1, !PT ;  /* 0x00000005ff038210 */ /* 0x008fca0000ffe4ff */
[----:B------:R-:W-:Y:S01]  /*ac60*/  @!PT LDS RZ, [RZ] ;  /* 0x00000000fffff984 */ /* 0x000fe20000000800 */
[----:B------:R-:W-:Y:S01]  /*ac70*/  @!PT LDS RZ, [RZ] ;  /* 0x00000000fffff984 */ /* 0x000fe20000000800 */
[----:B------:R-:W-:Y:S01]  /*ac80*/  @!PT LDS RZ, [RZ] ;  /* 0x00000000fffff984 */ /* 0x000fe20000000800 */
[----:B------:R0:W-:Y:S01]  /*ac90*/  @!P0 LDGSTS.E.BYPASS.LTC128B.128 [R8+0x21c00], desc[UR50][R2.64], !P5 ;  /* 0x21c0000002088fae */ /* 0x0001e2000e901d72 */
[----:B------:R-:W-:Y:S01]  /*aca0*/  NOP ;  /* 0x0000000000007918 */ /* 0x000fe20000000000 */
[----:B------:R-:W-:Y:S02]  /*acb0*/  SYNCS.ARRIVE.TRANS64.RED.A0T1 RZ, [UR39+0x28c00], RZ ;  /* 0x028c00ffffff79a7 */ /* 0x000fe40008200427 */
[----:B------:R-:W-:Y:S01]  /*acc0*/  ARRIVES.LDGSTSBAR.64.TRANSCNT [UR39+0x28c00] ;  /* 0x028c0000ff0079b0 */ /* 0x000fe20008000aa7 */
[----:B--2---:R-:W-:-:S04]  /*acd0*/  LOP3.LUT R0, R6, 0x1, RZ, 0xc, !PT ;  /* 0x0000000106007812 */ /* 0x004fc800078e0cff */
[----:B------:R-:W-:Y:S01]  /*ace0*/  SHF.L.U32 R0, R0, 0x1f, RZ ;  /* 0x0000001f00007819 */ /* 0x000fe200000006ff */
[----:B------:R-:W-:Y:S01]  /*acf0*/  NOP ;  /* 0x0000000000007918 */ /* 0x000fe20000000000 */
[----:B------:R-:W-:Y:S01]  /*ad00*/  SYNCS.ARRIVE.TRANS64.A1T0 RZ, [UR39+0x28c00], RZ ;  /* 0x028c00ffffff79a7 */ /* 0x000fe20008100027 */
[----:B------:R-:W-:Y:S01]  /*ad10*/  BSSY B0, `(.L_x_3288) ;  /* 0x0000003000007945 */ /* 0x000fe20003800000 */
[----:B------:R-:W2:Y:S03]  /*ad20*/  SYNCS.PHASECHK.TRANS64.TRYWAIT P0, [UR39+0x28c20], R0 ;  /* 0x028c2000ff0075a7 */ /* 0x000ea60008000167 */
[----:B0-2---:R-:W-:Y:S05]  /*ad30*/  @!P0 BRA `(.L_x_3289) ;  /* 0x0000002800a08947 */ /* 0x005fea0003800000 */
.L_x_3349:
[----:B------:R-:W-:Y:S05]  /*ad40*/  BSYNC B0 ;  /* 0x0000000000007941 */ /* 0x000fea0003800000 */
.L_x_3288:
[----:B------:R-:W-:-:S05]  /*ad50*/  IMAD.U32 R2, RZ, RZ, UR41 ;  /* 0x00000029ff027e24 */ /* 0x000fca000f8e00ff */
[----:B------:R-:W-:-:S13]  /*ad60*/  ISETP.NE.AND P0, PT, R2, 0x3, PT ;  /* 0x000000030200780c */ /* 0x000fda0003f05270 */
[----:B------:R-:W-:Y:S05]  /*ad70*/  @!P0 BRA `(.L_x_3290) ;  /* 0x0000000000048947 */ /* 0x000fea0003800000 */
[----:B------:R-:W-:Y:S01]  /*ad80*/  BPT.TRAP 0x1 ;  /* 0x000000040000795c */ /* 0x000fe20000300000 */
.L_x_3290:
[----:B0-----:R-:W-:Y:S01]  /*ad90*/  SHF.L.U32 R0, R22, 0x1f, RZ ;  /* 0x0000001f16007819 */ /* 0x001fe200000006ff */
[----:B------:R-:W-:Y:S03]  /*ada0*/  BSSY B0, `(.L_x_3291) ;  /* 0x0000003000007945 */ /* 0x000fe60003800000 */
[----:B------:R-:W0:Y:S02]  /*adb0*/  SYNCS.PHASECHK.TRANS64.TRYWAIT P0, [R19+URZ+0x28c60], R0 ;  /* 0x028c6000130075a7 */ /* 0x000e24000800017f */
[----:B0-----:R-:W-:Y:S05]  /*adc0*/  @!P0 BRA `(.L_x_3292) ;  /* 0x0000002800948947 */ /* 0x001fea0003800000 */
.L_x_3350:
[----:B------:R-:W-:Y:S05]  /*add0*/  BSYNC B0 ;  /* 0x0000000000007941 */ /* 0x000fea0003800000 */
.L_x_3291:
[----:B------:R-:W2:Y:S01]  /*ade0*/  LDL.LU R2, [R1+0x4] ;  /* 0x0000040001027983 */ /* 0x000ea20000300800 */
[----:B------:R-:W-:-:S03]  /*adf0*/  ULDC.64 UR4, c[0x0][0x328] ;  /* 0x0000ca0000047ab9 */ /* 0x000fc60000000a00 */
[----:B------:R-:W3:Y:S01]  /*ae00*/  LDL.LU R4, [R1+0x8] ;  /* 0x0000080001047983 */ /* 0x000ee20000300800 */
[----:B------:R-:W-:Y:S01]  /*ae10*/  LEA R9, R17, R33, 0xf ;  /* 0x0000002111097211 */ /* 0x000fe200078e78ff */
[----:B--2---:R-:W-:-:S04]  /*ae20*/  IMAD R3, R2, UR4, RZ ;  /* 0x0000000402037c24 */ /* 0x004fc8000f8e02ff */
[C---:B------:R-:W-:Y:S02]  /*ae30*/  IMAD R5, R34.reuse, UR5, R3 ;  /* 0x0000000522057c24 */ /* 0x040fe4000f8e0203 */
[----:B------:R-:W-:Y:S01]  /*ae40*/  IMAD.WIDE.U32 R2, R34, UR4, RZ ;  /* 0x0000000422027c25 */ /* 0x000fe2000f8e00ff */
[----:B------:R-:W-:-:S03]  /*ae50*/  ULDC.64 UR4, c[0x0][0x338] ;  /* 0x0000ce0000047ab9 */ /* 0x000fc60000000a00 */
[----:B------:R-:W-:Y:S02]  /*ae60*/  IMAD.IADD R3, R3, 0x1, R5 ;  /* 0x0000000103037824 */ /* 0x000fe400078e0205 */
[----:B---3--:R-:W-:Y:S02]  /*ae70*/  IMAD R5, R4, UR4, RZ ;  /* 0x0000000404057c24 */ /* 0x008fe4000f8e02ff */
        /* <DEDUP_REMOVED lines=13> */
[----:B------:R-:W-:Y:S01]  /*af50*/  LOP3.LUT P6, RZ, R16, 0x40000000, RZ, 0xc0, !PT ;  /* 0x4000000010ff7812 */ /* 0x000fe200078cc0ff */
[----:B------:R-:W2:Y:S01]  /*af60*/  S2R R4, SR_TID.X ;  /* 0x0000000000047919 */ /* 0x000ea20000002100 */
[----:B------:R-:W-:Y:S02]  /*af70*/  LEA R9, R9, UR39, 0x1 ;  /* 0x0000002709097c11 */ /* 0x000fe4000f8e08ff */
[----:B------:R-:W-:Y:S01]  /*af80*/  P2R R12, PR, RZ, 0x40 ;  /* 0x00000040ff0c7803 */ /* 0x000fe20000000000 */
[----:B------:R-:W-:Y:S01]  /*af90*/  STL [R1+0x28], R24 ;  /* 0x0000281801007387 */ /* 0x000fe20000100800 */
[----:B------:R-:W-:Y:S02]  /*afa0*/  LOP3.LUT P6, RZ, R30, 0x10, RZ, 0xc0, !PT ;  /* 0x000000101eff7812 */ /* 0x000fe400078cc0ff */
[----:B------:R-:W-:Y:S01]  /*afb0*/  LOP3.LUT P5, RZ, R16, 0x8000000, RZ, 0xc0, !PT ;  /* 0x0800000010ff7812 */ /* 0x000fe200078ac0ff */
[----:B------:R-:W-:Y:S01]  /*afc0*/  STL [R1+0x24], R23 ;  /* 0x0000241701007387 */ /* 0x000fe20000100800 */
[----:B------:R-:W-:-:S02]  /*afd0*/  P2R R13, PR, RZ, 0x40 ;  /* 0x00000040ff0d7803 */ /* 0x000fc40000000000 */
[C---:B------:R-:W-:Y:S01]  /*afe0*/  LOP3.LUT P6, RZ, R16.reuse, 0x40000, RZ, 0xc0, !PT ;  /* 0x0004000010ff7812 */ /* 0x040fe200078cc0ff */
[----:B------:R-:W-:Y:S01]  /*aff0*/  STL [R1+0x20], R22 ;  /* 0x0000201601007387 */ /* 0x000fe20000100800 */
[C---:B------:R-:W-:Y:S02]  /*b000*/  LOP3.LUT P4, RZ, R16.reuse, 0x1000000, RZ, 0xc0, !PT ;  /* 0x0100000010ff7812 */ /* 0x040fe4000788c0ff */
[----:B------:R-:W-:Y:S01]  /*b010*/  P2R R15, PR, RZ, 0x40 ;  /* 0x00000040ff0f7803 */ /* 0x000fe20000000000 */
[----:B------:R-:W-:Y:S01]  /*b020*/  STL [R1+0x1c], R19 ;  /* 0x00001c1301007387 */ /* 0x000fe20000100800 */
[C---:B------:R-:W-:Y:S02]  /*b030*/  LOP3.LUT P6, RZ, R16.reuse, 0x80000, RZ, 0xc0, !PT ;  /* 0x0008000010ff7812 */ /* 0x040fe400078cc0ff */
[----:B------:R-:W-:Y:S01]  /*b040*/  LOP3.LUT P3, RZ, R16, 0x20000, RZ, 0xc0, !PT ;  /* 0x0002000010ff7812 */ /* 0x000fe2000786c0ff */
[----:B------:R-:W-:Y:S01]  /*b050*/  STL [R1+0x18], R18 ;  /* 0x0000181201007387 */ /* 0x000fe20000100800 */
[----:B------:R-:W-:-:S02]  /*b060*/  P2R R20, PR, RZ, 0x40 ;  /* 0x00000040ff147803 */ /* 0x000fc40000000000 */
[C---:B------:R-:W-:Y:S01]  /*b070*/  LOP3.LUT P6, RZ, R16.reuse, 0x100000, RZ, 0xc0, !PT ;  /* 0x0010000010ff7812 */ /* 0x040fe200078cc0ff */
[----:B------:R-:W-:Y:S01]  /*b080*/  STL [R1+0x14], R17 ;  /* 0x0000141101007387 */ /* 0x000fe20000100800 */
[C---:B------:R-:W-:Y:S02]  /*b090*/  LOP3.LUT P2, RZ, R16.reuse, 0x10000, RZ, 0xc0, !PT ;  /* 0x0001000010ff7812 */ /* 0x040fe4000784c0ff */
[----:B------:R-:W-:Y:S01]  /*b0a0*/  P2R R11, PR, RZ, 0x40 ;  /* 0x00000040ff0b7803 */ /* 0x000fe20000000000 */
[----:B------:R-:W3:Y:S01]  /*b0b0*/  SHFL.IDX PT, R2, R8, RZ, 0x181f ;  /* 0x00181fff08027589 */ /* 0x000ee200000e0000 */
[C---:B------:R-:W-:Y:S02]  /*b0c0*/  LOP3.LUT P6, RZ, R16.reuse, 0x2000000, RZ, 0xc0, !PT ;  /* 0x0200000010ff7812 */ /* 0x040fe400078cc0ff */
[----:B------:R-:W-:Y:S01]  /*b0d0*/  LOP3.LUT P1, RZ, R16, 0x8000, RZ, 0xc0, !PT ;  /* 0x0000800010ff7812 */ /* 0x000fe2000782c0ff */
[----:B------:R-:W4:Y:S01]  /*b0e0*/  SHFL.IDX PT, R3, R10, RZ, 0x181f ;  /* 0x00181fff0a037589 */ /* 0x000f2200000e0000 */
[----:B------:R-:W-:Y:S01]  /*b0f0*/  P2R R14, PR, RZ, 0x40 ;  /* 0x00000040ff0e7803 */ /* 0x000fe20000000000 */
[----:B--2---:R-:W-:Y:S01]  /*b100*/  IMAD.SHL.U32 R4, R4, 0x8, RZ ;  /* 0x0000000804047824 */ /* 0x004fe200078e00ff */
[----:B------:R-:W-:-:S04]  /*b110*/  LOP3.LUT P6, RZ, R16, 0x10000000, RZ, 0xc0, !PT ;  /* 0x1000000010ff7812 */ /* 0x000fc800078cc0ff */
[----:B------:R-:W-:Y:S02]  /*b120*/  P2R R21, PR, RZ, 0x40 ;  /* 0x00000040ff157803 */ /* 0x000fe40000000000 */
[----:B------:R-:W-:Y:S02]  /*b130*/  LOP3.LUT P6, RZ, R16, 0x80000000, RZ, 0xc0, !PT ;  /* 0x8000000010ff7812 */ /* 0x000fe400078cc0ff */
[----:B------:R-:W-:Y:S02]  /*b140*/  LOP3.LUT R4, R4, 0x38, RZ, 0xc0, !PT ;  /* 0x0000003804047812 */ /* 0x000fe400078ec0ff */
[----:B------:R-:W-:Y:S02]  /*b150*/  P2R R26, PR, RZ, 0x40 ;  /* 0x00000040ff1a7803 */ /* 0x000fe40000000000 */
[----:B------:R-:W-:Y:S01]  /*b160*/  LOP3.LUT P6, RZ, R30, 0x4, RZ, 0xc0, !PT ;  /* 0x000000041eff7812 */ /* 0x000fe200078cc0ff */
[----:B0-----:R-:W-:-:S03]  /*b170*/  IMAD.SHL.U32 R0, R4, 0x2, RZ ;  /* 0x0000000204007824 */ /* 0x001fc600078e00ff */
[----:B------:R-:W-:Y:S02]  /*b180*/  P2R R28, PR, RZ, 0x40 ;  /* 0x00000040ff1c7803 */ /* 0x000fe40000000000 */
[----:B------:R-:W-:Y:S02]  /*b190*/  LOP3.LUT P6, RZ, R30, 0x20, RZ, 0xc0, !PT ;  /* 0x000000201eff7812 */ /* 0x000fe400078cc0ff */
[----:B---3--:R-:W-:Y:S02]  /*b1a0*/  IADD3 R6, P0, R2, R0, RZ ;  /* 0x0000000002067210 */ /* 0x008fe40007f1e0ff */
[----:B------:R-:W-:Y:S01]  /*b1b0*/  P2R R34, PR, RZ, 0x40 ;  /* 0x00000040ff227803 */ /* 0x000fe20000000000 */
[----:B------:R-:W0:Y:S01]  /*b1c0*/  SHFL.IDX PT, R2, R8, 0x1, 0x181f ;  /* 0x00381f0008027f89 */ /* 0x000e2200000e0000 */
[----:B------:R-:W-:Y:S01]  /*b1d0*/  LOP3.LUT P6, RZ, R16, 0x200000, RZ, 0xc0, !PT ;  /* 0x0020000010ff7812 */ /* 0x000fe200078cc0ff */
[----:B----4-:R-:W-:Y:S02]  /*b1e0*/  IMAD.X R7, RZ, RZ, R3, P0 ;  /* 0x000000ffff077224 */ /* 0x010fe400000e0603 */
[----:B------:R-:W2:Y:S01]  /*b1f0*/  SHFL.IDX PT, R3, R10, 0x1, 0x181f ;  /* 0x00381f000a037f89 */ /* 0x000ea200000e0000 */
[----:B------:R-:W-:-:S02]  /*b200*/  P2R R36, PR, RZ, 0x40 ;  /* 0x00000040ff247803 */ /* 0x000fc40000000000 */
[----:B------:R-:W-:-:S04]  /*b210*/  LOP3.LUT P6, RZ, R16, 0x400000, RZ, 0xc0, !PT ;  /* 0x0040000010ff7812 */ /* 0x000fc800078cc0ff */
[----:B------:R-:W-:Y:S02]  /*b220*/  P2R R17, PR, RZ, 0x40 ;  /* 0x00000040ff117803 */ /* 0x000fe40000000000 */
[----:B------:R-:W-:-:S04]  /*b230*/  LOP3.LUT P6, RZ, R16, 0x800000, RZ, 0xc0, !PT ;  /* 0x0080000010ff7812 */ /* 0x000fc800078cc0ff */
[----:B------:R-:W-:Y:S02]  /*b240*/  P2R R18, PR, RZ, 0x40 ;  /* 0x00000040ff127803 */ /* 0x000fe40000000000 */
[----:B------:R-:W-:-:S04]  /*b250*/  LOP3.LUT P6, RZ, R16, 0x4000000, RZ, 0xc0, !PT ;  /* 0x0400000010ff7812 */ /* 0x000fc800078cc0ff */
[----:B-1----:R-:W-:Y:S02]  /*b260*/  P2R R19, PR, RZ, 0x40 ;  /* 0x00000040ff137803 */ /* 0x002fe40000000000 */
[----:B------:R-:W-:Y:S02]  /*b270*/  LOP3.LUT P6, RZ, R16, 0x20000000, RZ, 0xc0, !PT ;  /* 0x2000000010ff7812 */ /* 0x000fe400078cc0ff */
[----:B0-----:R-:W-:Y:S02]  /*b280*/  IADD3 R4, P0, R2, R0, RZ ;  /* 0x0000000002047210 */ /* 0x001fe40007f1e0ff */
[----:B------:R-:W-:Y:S01]  /*b290*/  P2R R22, PR, RZ, 0x40 ;  /* 0x00000040ff167803 */ /* 0x000fe20000000000 */
[----:B------:R-:W0:Y:S01]  /*b2a0*/  SHFL.IDX PT, R2, R8, 0x2, 0x181f ;  /* 0x00581f0008027f89 */ /* 0x000e2200000e0000 */
[----:B------:R-:W-:Y:S01]  /*b2b0*/  LOP3.LUT P6, RZ, R30, 0x1, RZ, 0xc0, !PT ;  /* 0x000000011eff7812 */ /* 0x000fe200078cc0ff */
[----:B--2---:R-:W-:Y:S02]  /*b2c0*/  IMAD.X R5, RZ, RZ, R3, P0 ;  /* 0x000000ffff057224 */ /* 0x004fe400000e0603 */
[----:B------:R-:W1:Y:S01]  /*b2d0*/  SHFL.IDX PT, R3, R10, 0x2, 0x181f ;  /* 0x00581f000a037f89 */ /* 0x000e6200000e0000 */
[----:B------:R-:W-:-:S02]  /*b2e0*/  P2R R23, PR, RZ, 0x40 ;  /* 0x00000040ff177803 */ /* 0x000fc40000000000 */
[----:B------:R-:W-:-:S04]  /*b2f0*/  LOP3.LUT P6, RZ, R30, 0x8, RZ, 0xc0, !PT ;  /* 0x000000081eff7812 */ /* 0x000fc800078cc0ff */
[----:B------:R-:W-:Y:S02]  /*b300*/  P2R R24, PR, RZ, 0x40 ;  /* 0x00000040ff187803 */ /* 0x000fe40000000000 */
[----:B------:R-:W-:Y:S02]  /*b310*/  LOP3.LUT P6, RZ, R30, 0x40, RZ, 0xc0, !PT ;  /* 0x000000401eff7812 */ /* 0x000fe400078cc0ff */
[----:B0-----:R-:W-:-:S11]  /*b320*/  IADD3 R2, P0, R2, R0, RZ ;  /* 0x0000000002027210 */ /* 0x001fd60007f1e0ff */
[----:B------:R0:W-:Y:S01]  /*b330*/  LDGSTS.E.BYPASS.LTC128B.128 [R9+0x400], desc[UR50][R6.64], !P6 ;  /* 0x0040000006097fae */ /* 0x0001e2000f101d72 */
[----:B------:R-:W-:Y:S02]  /*b340*/  ISETP.NE.AND P6, PT, R24, RZ, PT ;  /* 0x000000ff1800720c */ /* 0x000fe40003fc5270 */
[----:B-1----:R-:W-:Y:S01]  /*b350*/  IADD3.X R3, RZ, R3, RZ, P0, !PT ;  /* 0x00000003ff037210 */ /* 0x002fe200007fe4ff */
[----:B------:R0:W5:Y:S01]  /*b360*/  LDL.LU R24, [R1+0x28] ;  /* 0x0000280001187983 */ /* 0x0001620000300800 */
[----:B------:R-:W-:-:S09]  /*b370*/  LOP3.LUT P0, RZ, R30, 0x2, RZ, 0xc0, !PT ;  /* 0x000000021eff7812 */ /* 0x000fd2000780c0ff */
[----:B------:R0:W-:Y:S01]  /*b380*/  LDGSTS.E.BYPASS.LTC128B.128 [R9+0x2400], desc[UR50][R6.64+0x80], !P6 ;  /* 0x0240008006097fae */ /* 0x0001e2000f101d72 */
[----:B------:R-:W-:-:S03]  /*b390*/  ISETP.NE.AND P6, PT, R23, RZ, PT ;  /* 0x000000ff1700720c */ /* 0x000fc60003fc5270 */
[----:B------:R0:W5:Y:S10]  /*b3a0*/  LDL.LU R23, [R1+0x24] ;  /* 0x0000240001177983 */ /* 0x0001740000300800 */
        /* <DEDUP_REMOVED lines=13> */
[----:B------:R-:W-:-:S13]  /*b480*/  ISETP.NE.AND P6, PT, R36, RZ, PT ;  /* 0x000000ff2400720c */ /* 0x000fda0003fc5270 */
        /* <DEDUP_REMOVED lines=19> */
[----:B------:R-:W-:-:S03]  /*b5c0*/  ISETP.NE.AND P6, PT, R12, RZ, PT ;  /* 0x000000ff0c00720c */ /* 0x000fc60003fc5270 */
[----:B------:R0:W-:Y:S04]  /*b5d0*/  LDGSTS.E.BYPASS.LTC128B.128 [R9+0x3400], desc[UR50][R2.64+0x80], !P0 ;  /* 0x0340008002097fae */ /* 0x0001e8000c101d72 */
[----:B------:R0:W1:Y:S06]  /*b5e0*/  SHFL.IDX PT, R14, R8, 0x3, 0x181f ;  /* 0x00781f00080e7f89 */ /* 0x00006c00000e0000 */
[----:B------:R0:W-:Y:S04]  /*b5f0*/  LDGSTS.E.BYPASS.LTC128B.128 [R9+0x5400], desc[UR50][R2.64+0x100], !P6 ;  /* 0x0540010002097fae */ /* 0x0001e8000f101d72 */
[----:B------:R0:W-:Y:S04]  /*b600*/  LDGSTS.E.BYPASS.LTC128B.128 [R9+0x7400], desc[UR50][R2.64+0x180], !P5 ;  /* 0x0740018002097fae */ /* 0x0001e8000e901d72 */
[----:B------:R0:W-:Y:S04]  /*b610*/  LDGSTS.E.BYPASS.LTC128B.128 [R9+0x9400], desc[UR50][R2.64+0x200], !P4 ;  /* 0x0940020002097fae */ /* 0x0001e8000e101d72 */
[----:B------:R0:W-:Y:S04]  /*b620*/  LDGSTS.E.BYPASS.LTC128B.128 [R9+0xb400], desc[UR50][R2.64+0x280], !P3 ;  /* 0x0b40028002097fae */ /* 0x0001e8000d901d72 */
[----:B------:R0:W-:Y:S04]  /*b630*/  LDGSTS.E.BYPASS.LTC128B.128 [R9+0xd400], desc[UR50][R2.64+0x300], !P2 ;  /* 0x0d40030002097fae */ /* 0x0001e8000d101d72 */
[----:B------:R0:W-:Y:S04]  /*b640*/  LDGSTS.E.BYPASS.LTC128B.128 [R9+0xf400], desc[UR50][R2.64+0x380], !P1 ;  /* 0x0f40038002097fae */ /* 0x0001e8000c901d72 */
[----:B-1----:R-:W2:Y:S02]  /*b650*/  SHFL.IDX PT, R10, R10, 0x3, 0x181f ;  /* 0x00781f000a0a7f89 */ /* 0x002ea400000e0000 */
.L_x_3360:
[----:B------:R-:W-:Y:S02]  /*b660*/  LOP3.LUT P6, RZ, R30, 0x1000, RZ, 0xc0, !PT ;  /* 0x000010001eff7812 */ /* 0x000fe400078cc0ff */
[----:B0-----:R-:W-:Y:S02]  /*b670*/  IADD3 R2, P0, R14, R0, RZ ;  /* 0x000000000e027210 */ /* 0x001fe40007f1e0ff */
[----:B------:R-:W-:Y:S02]  /*b680*/  P2R R4, PR, RZ, 0x40 ;  /* 0x00000040ff047803 */ /* 0x000fe40000000000 */
[C---:B------:R-:W-:Y:S01]  /*b690*/  LOP3.LUT P6, RZ, R30.reuse, 0x4000, RZ, 0xc0, !PT ;  /* 0x000040001eff7812 */ /* 0x040fe200078cc0ff */
[----:B--2---:R-:W-:Y:S01]  /*b6a0*/  IMAD.X R3, RZ, RZ, R10, P0 ;  /* 0x000000ffff037224 */ /* 0x004fe200000e060a */
[C---:B------:R-:W-:Y:S02]  /*b6b0*/  LOP3.LUT P0, RZ, R30.reuse, 0x2000, RZ, 0xc0, !PT ;  /* 0x000020001eff7812 */ /* 0x040fe4000780c0ff */
[----:B------:R-:W-:-:S02]  /*b6c0*/  LOP3.LUT P5, RZ, R30, 0x800, RZ, 0xc0, !PT ;  /* 0x000008001eff7812 */ /* 0x000fc400078ac0ff */
[C---:B------:R-:W-:Y:S02]  /*b6d0*/  LOP3.LUT P4, RZ, R30.reuse, 0x400, RZ, 0xc0, !PT ;  /* 0x000004001eff7812 */ /* 0x040fe4000788c0ff */
[C---:B------:R-:W-:Y:S02]  /*b6e0*/  LOP3.LUT P3, RZ, R30.reuse, 0x200, RZ, 0xc0, !PT ;  /* 0x000002001eff7812 */ /* 0x040fe4000786c0ff */
[C---:B------:R-:W-:Y:S02]  /*b6f0*/  LOP3.LUT P2, RZ, R30.reuse, 0x100, RZ, 0xc0, !PT ;  /* 0x000001001eff7812 */ /* 0x040fe4000784c0ff */
[----:B------:R-:W-:Y:S01]  /*b700*/  LOP3.LUT P1, RZ, R30, 0x80, RZ, 0xc0, !PT ;  /* 0x000000801eff7812 */ /* 0x000fe2000782c0ff */
[----:B------:R-:W-:Y:S01]  /*b710*/  @!PT LDS RZ, [RZ] ;  /* 0x00000000fffff984 */ /* 0x000fe20000000800 */
[----:B------:R-:W-:Y:S01]  /*b720*/  @!PT LDS RZ, [RZ] ;  /* 0x00000000fffff984 */ /* 0x000fe20000000800 */
[----:B------:R-:W-:Y:S01]  /*b730*/  @!PT LDS RZ, [RZ] ;  /* 0x00000000fffff984 */ /* 0x000fe20000000800 */
[----:B------:R0:W-:Y:S01]  /*b740*/  LDGSTS.E.BYPASS.LTC128B.128 [R9+0x1c00], desc[UR50][R2.64], !P6 ;  /* 0x01c0000002097fae */ /* 0x0001e2000f101d72 */
[----:B------:R-:W-:-:S03]  /*b750*/  ISETP.NE.AND P6, PT, R4, RZ, PT ;  /* 0x000000ff0400720c */ /* 0x000fc60003fc5270 */
[----:B------:R0:W-:Y:S01]  /*b760*/  LDGSTS.E.BYPASS.LTC128B.128 [R9+0x3c00], desc[UR50][R2.64+0x80], !P0 ;  /* 0x03c0008002097fae */ /* 0x0001e2000c101d72 */
[----:B------:R-:W-:-:S09]  /*b770*/  PLOP3.LUT P0, PT, PT, PT, PT, 0x80, 0x0 ;  /* 0x000000000000781c */ /* 0x000fd20003f0f070 */
[----:B------:R0:W-:Y:S04]  /*b780*/  LDGSTS.E.BYPASS.LTC128B.128 [R9+0x5c00], desc[UR50][R2.64+0x100], !P6 ;  /* 0x05c0010002097fae */ /* 0x0001e8000f101d72 */
[----:B------:R0:W-:Y:S04]  /*b790*/  LDGSTS.E.BYPASS.LTC128B.128 [R9+0x7c00], desc[UR50][R2.64+0x180], !P5 ;  /* 0x07c0018002097fae */ /* 0x0001e8000e901d72 */
[----:B------:R0:W-:Y:S04]  /*b7a0*/  LDGSTS.E.BYPASS.LTC128B.128 [R9+0x9c00], desc[UR50][R2.64+0x200], !P4 ;  /* 0x09c0020002097fae */ /* 0x0001e8000e101d72 */
[----:B------:R0:W-:Y:S04]  /*b7b0*/  LDGSTS.E.BYPASS.LTC128B.128 [R9+0xbc00], desc[UR50][R2.64+0x280], !P3 ;  /* 0x0bc0028002097fae */ /* 0x0001e8000d901d72 */
[----:B------:R0:W-:Y:S04]  /*b7c0*/  LDGSTS.E.BYPASS.LTC128B.128 [R9+0xdc00], desc[UR50][R2.64+0x300], !P2 ;  /* 0x0dc0030002097fae */ /* 0x0001e8000d101d72 */
[----:B------:R0:W-:Y:S01]  /*b7d0*/  LDGSTS.E.BYPASS.LTC128B.128 [R9+0xfc00], desc[UR50][R2.64+0x380], !P1 ;  /* 0x0fc0038002097fae */ /* 0x0001e2000c901d72 */
[----:B------:R-:W-:Y:S01]  /*b7e0*/  NOP ;  /* 0x0000000000007918 */ /* 0x000fe20000000000 */
.L_x_3294:
[----:B------:R-:W-:Y:S02]  /*b7f0*/  PLOP3.LUT P1, PT, P1, P0, PT, 0xa2, 0x0 ;  /* 0x000000000000781c */ /* 0x000fe40000f21472 */
[----:B-----5:R-:W-:-:S08]  /*b800*/  @P0 R2UR P1, UR4, R19 ;  /* 0x00000000130402ca */ /* 0x020fd00000020000 */
        /* <DEDUP_REMOVED lines=9> */
.L_x_3295:
[----:B------:R-:W-:Y:S01]  /*b8a0*/  VIADD R17, R17, 0x1 ;  /* 0x0000000111117836 */ /* 0x000fe20000000000 */
[----:B------:R-:W-:Y:S01]  /*b8b0*/  UISETP.GE.AND UP0, UPT, UR36, 0x41, UPT ;  /* 0x000000412400788c */ /* 0x000fe2000bf06270 */
[----:B------:R0:W-:Y:S03]  /*b8c0*/  SYNCS.ARRIVE.TRANS64.A1T0 RZ, [R19+URZ+0x28c50], RZ ;  /* 0x028c50ff13ff79a7 */ /* 0x0001e6000810003f */
[----:B------:R-:W-:-:S04]  /*b8d0*/  ISETP.NE.AND P0, PT, R17, 0x2, PT ;  /* 0x000000021100780c */ /* 0x000fc80003f05270 */
[----:B------:R-:W-:Y:S02]  /*b8e0*/  SEL R17, R17, RZ, P0 ;  /* 0x000000ff11117207 */ /* 0x000fe40000000000 */
[----:B------:R-:W-:Y:S02]  /*b8f0*/  SEL R3, RZ, 0x1, P0 ;  /* 0x00000001ff037807 */ /* 0x000fe40000000000 */
[----:B------:R-:W-:Y:S02]  /*b900*/  PLOP3.LUT P0, PT, PT, PT, UP0, 0x40, 0x0 ;  /* 0x000000000000781c */ /* 0x000fe40003f0e808 */
[----:B------:R-:W-:-:S11]  /*b910*/  LOP3.LUT R22, R22, R3, RZ, 0x3c, !PT ;  /* 0x0000000316167212 */ /* 0x000fd600078e3cff */
[----:B0-----:R-:W-:Y:S05]  /*b920*/  @P0 BRA `(.L_x_3296) ;  /* 0x0000000c00740947 */ /* 0x001fea0003800000 */
[----:B------:R-:W-:Y:S01]  /*b930*/  BSSY B0, `(.L_x_3296) ;  /* 0x00000dc000007945 */ /* 0x000fe20003800000 */
[----:B------:R-:W-:-:S07]  /*b940*/  IMAD.U32 R8, RZ, RZ, UR40 ;  /* 0x00000028ff087e24 */ /* 0x000fce000f8e00ff */
.L_x_3309:
[----:B------:R-:W0:Y:S01]  /*b950*/  LDC R2, c[0x0][0x430] ;  /* 0x00010c00ff027b82 */ /* 0x000e220000000800 */
[----:B------:R-:W-:Y:S01]  /*b960*/  ISETP.GT.U32.AND P0, PT, R23, 0x3f, PT ;  /* 0x0000003f1700780c */ /* 0x000fe20003f04070 */
[----:B------:R-:W-:Y:S01]  /*b970*/  ULDC UR4, c[0x0][0x430] ;  /* 0x00010c0000047ab9 */ /* 0x000fe20000000800 */
[----:B------:R-:W-:-:S11]  /*b980*/  MOV R11, UR41 ;  /* 0x00000029000b7c02 */ /* 0x000fd60008000f00 */
[----:B-1----:R-:W1:Y:S01]  /*b990*/  @!P0 LDC.64 R4, c[0x0][0x428] ;  /* 0x00010a00ff048b82 */ /* 0x002e620000000a00 */
[----:B0-----:R-:W-:Y:S02]  /*b9a0*/  ISETP.NE.AND P1, PT, R2, 0x1, PT ;  /* 0x000000010200780c */ /* 0x001fe40003f25270 */
[----:B------:R-:W-:-:S05]  /*b9b0*/  LEA R2, R8, R31, 0x6 ;  /* 0x0000001f08027211 */ /* 0x000fca00078e30ff */
[----:B------:R-:W-:-:S04]  /*b9c0*/  IMAD.IADD R9, R23, 0x1, R2 ;  /* 0x0000000117097824 */ /* 0x000fc800078e0202 */
[----:B------:R-:W-:Y:S02]  /*b9d0*/  IMAD.MOV.U32 R10, RZ, RZ, R9 ;  /* 0x000000ffff0a7224 */ /* 0x000fe400078e0009 */
[----:B------:R-:W0:Y:S08]  /*b9e0*/  @P1 LDC R6, c[0x0][0x434] ;  /* 0x00010d00ff061b82 */ /* 0x000e300000000800 */
[----:B------:R-:W2:Y:S01]  /*b9f0*/  @P1 LDC R3, c[0x0][0x438] ;  /* 0x00010e00ff031b82 */ /* 0x000ea20000000800 */
[----:B0-----:R-:W-:-:S07]  /*ba00*/  @P1 IMAD.HI.U32 R2, R9, R6, RZ ;  /* 0x0000000609021227 */ /* 0x001fce00078e00ff */
[----:B------:R-:W0:Y:S01]  /*ba10*/  @!P0 LDC.64 R6, c[0x0][0x418] ;  /* 0x00010600ff068b82 */ /* 0x000e220000000a00 */
[----:B--2---:R-:W-:Y:S01]  /*ba20*/  @P1 SHF.R.U32.HI R10, RZ, R3, R2 ;  /* 0x00000003ff0a1219 */ /* 0x004fe20000011602 */
[----:B-1----:R-:W-:-:S03]  /*ba30*/  @!P0 IMAD R2, R32, R4, RZ ;  /* 0x0000000420028224 */ /* 0x002fc600078e02ff */
[----:B------:R-:W-:Y:S01]  /*ba40*/  @!P0 SHF.R.S32.HI R3, RZ, 0x1f, R10 ;  /* 0x0000001fff038819 */ /* 0x000fe2000001140a */
[----:B------:R-:W-:Y:S02]  /*ba50*/  @!P0 IMAD R5, R25, R5, R2 ;  /* 0x0000000519058224 */ /* 0x000fe400078e0202 */
[----:B------:R-:W-:-:S04]  /*ba60*/  @!P0 IMAD.MOV.U32 R2, RZ, RZ, R10 ;  /* 0x000000ffff028224 */ /* 0x000fc800078e000a */
[----:B------:R-:W-:-:S04]  /*ba70*/  @!P0 IMAD.WIDE.U32 R2, R25, R4, R2 ;  /* 0x0000000419028225 */ /* 0x000fc800078e0002 */
[----:B------:R-:W-:Y:S02]  /*ba80*/  @!P0 IMAD.IADD R3, R5, 0x1, R3 ;  /* 0x0000000105038824 */ /* 0x000fe400078e0203 */
[----:B------:R-:W-:Y:S01]  /*ba90*/  IMAD.MOV.U32 R4, RZ, RZ, RZ ;  /* 0x000000ffff047224 */ /* 0x000fe200078e00ff */
[----:B0-----:R-:W-:-:S04]  /*baa0*/  @!P0 LEA R6, P1, R2, R6, 0x2 ;  /* 0x0000000602068211 */ /* 0x001fc800078210ff */
[----:B------:R-:W-:-:S05]  /*bab0*/  @!P0 LEA.HI.X R7, R2, R7, R3, 0x2, P1 ;  /* 0x0000000702078211 */ /* 0x000fca00008f1403 */
[----:B------:R0:W5:Y:S01]  /*bac0*/  @!P0 LDG.E R4, desc[UR50][R6.64] ;  /* 0x0000003206048981 */ /* 0x000162000c1e1900 */
[----:B------:R-:W-:Y:S01]  /*bad0*/  ISETP.NE.AND P2, PT, R11, 0x3, PT ;  /* 0x000000030b00780c */ /* 0x000fe20003f45270 */
[----:B------:R-:W-:-:S04]  /*bae0*/  IMAD.MOV R2, RZ, RZ, -R10 ;  /* 0x000000ffff027224 */ /* 0x000fc800078e0a0a */
[----:B------:R-:W-:-:S08]  /*baf0*/  IMAD R5, R2, UR4, R9 ;  /* 0x0000000402057c24 */ /* 0x000fd0000f8e0209 */
[----:B0-----:R-:W-:Y:S05]  /*bb00*/  @!P2 BRA `(.L_x_3297) ;  /* 0x000000000004a947 */ /* 0x001fea0003800000 */
[----:B------:R-:W-:Y:S01]  /*bb10*/  BPT.TRAP 0x1 ;  /* 0x000000040000795c */ /* 0x000fe20000300000 */
.L_x_3297:
[----:B------:R-:W-:Y:S01]  /*bb20*/  LEA R9, R17, UR39, 0x3 ;  /* 0x0000002711097c11 */ /* 0x000fe2000f8e18ff */
[----:B------:R-:W-:Y:S01]  /*bb30*/  BSSY B1, `(.L_x_3298) ;  /* 0x0000005000017945 */ /* 0x000fe20003800000 */
[----:B------:R-:W-:Y:S02]  /*bb40*/  SHF.L.U32 R20, R22, 0x1f, RZ ;  /* 0x0000001f16147819 */ /* 0x000fe400000006ff */
[----:B------:R-:W-:Y:S02]  /*bb50*/  SHF.R.S32.HI R7, RZ, 0x1f, R5 ;  /* 0x0000001fff077819 */ /* 0x000fe40000011405 */
[----:B------:R-:W0:Y:S02]  /*bb60*/  SYNCS.PHASECHK.TRANS64.TRYWAIT P0, [R9+URZ+0x28c40], R20 ;  /* 0x028c4014090075a7 */ /* 0x000e24000800017f */
[----:B0-----:R-:W-:Y:S05]  /*bb70*/  @!P0 BRA `(.L_x_3299) ;  /* 0x0000002400548947 */ /* 0x001fea0003800000 */
.L_x_3361:
[----:B------:R-:W-:Y:S05]  /*bb80*/  BSYNC B1 ;  /* 0x0000000000017941 */ /* 0x000fea0003800000 */
.L_x_3298:
[----:B------:R-:W-:Y:S01]  /*bb90*/  ULDC.64 UR4, c[0x0][0x300] ;  /* 0x0000c00000047ab9 */ /* 0x000fe20000000a00 */
[----:B-----5:R-:W-:Y:S01]  /*bba0*/  SHF.R.S32.HI R19, RZ, 0x1f, R4 ;  /* 0x0000001fff137819 */ /* 0x020fe20000011404 */
[----:B------:R-:W-:Y:S01]  /*bbb0*/  IMAD R2, R7, UR4, RZ ;  /* 0x0000000407027c24 */ /* 0x000fe2000f8e02ff */
[----:B------:R-:W-:Y:S01]  /*bbc0*/  LOP3.LUT P1, RZ, R16, 0x1, RZ, 0xc0, !PT ;  /* 0x0000000110ff7812 */ /* 0x000fe2000782c0ff */
        /* <DEDUP_REMOVED lines=19> */
[----:B------:R-:W1:Y:S01]  /*bd00*/  SHFL.IDX PT, R14, R21, RZ, 0x181f ;  /* 0x00181fff150e7589 */ /* 0x000e6200000e0000 */
[----:B------:R-:W-:-:S03]  /*bd10*/  LEA R26, R6, UR39, 0x1 ;  /* 0x00000027061a7c11 */ /* 0x000fc6000f8e08ff */
[----:B------:R-:W2:Y:S04]  /*bd20*/  SHFL.IDX PT, R3, R28, RZ, 0x181f ;  /* 0x00181fff1c037589 */ /* 0x000ea800000e0000 */
[----:B------:R-:W3:Y:S04]  /*bd30*/  SHFL.IDX PT, R10, R21, 0x1, 0x181f ;  /* 0x00381f00150a7f89 */ /* 0x000ee800000e0000 */
[----:B------:R-:W4:Y:S01]  /*bd40*/  SHFL.IDX PT, R34, R28, 0x1, 0x181f ;  /* 0x00381f001c227f89 */ /* 0x000f2200000e0000 */
[----:B-1----:R-:W-:-:S03]  /*bd50*/  IADD3 R2, P0, R14, R0, RZ ;  /* 0x000000000e027210 */ /* 0x002fc60007f1e0ff */
[----:B------:R-:W-:Y:S02]  /*bd60*/  SHFL.IDX PT, R14, R21, 0x3, 0x181f ;  /* 0x00781f00150e7f89 */ /* 0x000fe400000e0000 */
[----:B--2---:R-:W-:Y:S01]  /*bd70*/  IMAD.X R3, RZ, RZ, R3, P0 ;  /* 0x000000ffff037224 */ /* 0x004fe200000e0603 */
[----:B---3--:R-:W-:-:S04]  /*bd80*/  IADD3 R10, P0, R10, R0, RZ ;  /* 0x000000000a0a7210 */ /* 0x008fc80007f1e0ff */
[----:B------:R1:W-:Y:S01]  /*bd90*/  LDGSTS.E.BYPASS.LTC128B.128 [R26+0x22400], desc[UR50][R2.64], !P1 ;  /* 0x22400000021a7fae */ /* 0x0003e2000c901d72 */
[----:B----4-:R-:W-:-:S05]  /*bda0*/  IMAD.X R11, RZ, RZ, R34, P0 ;  /* 0x000000ffff0b7224 */ /* 0x010fca00000e0622 */
[----:B------:R2:W-:Y:S04]  /*bdb0*/  LDGSTS.E.BYPASS.LTC128B.128 [R26+0x22c00], desc[UR50][R10.64], !P1 ;  /* 0x22c000000a1a7fae */ /* 0x0005e8000c901d72 */
[----:B-1----:R-:W1:Y:S04]  /*bdc0*/  SHFL.IDX PT, R2, R21, 0x2, 0x181f ;  /* 0x00581f0015027f89 */ /* 0x002e6800000e0000 */
[----:B------:R-:W3:Y:S04]  /*bdd0*/  SHFL.IDX PT, R3, R28, 0x2, 0x181f ;  /* 0x00581f001c037f89 */ /* 0x000ee800000e0000 */
[----:B------:R-:W4:Y:S01]  /*bde0*/  SHFL.IDX PT, R28, R28, 0x3, 0x181f ;  /* 0x00781f001c1c7f89 */ /* 0x000f2200000e0000 */
[----:B-1----:R-:W-:-:S04]  /*bdf0*/  IADD3 R2, P0, R2, R0, RZ ;  /* 0x0000000002027210 */ /* 0x002fc80007f1e0ff */
[----:B---3--:R-:W-:-:S05]  /*be00*/  IADD3.X R3, RZ, R3, RZ, P0, !PT ;  /* 0x00000003ff037210 */ /* 0x008fca00007fe4ff */
[----:B----4-:R2:W-:Y:S04]  /*be10*/  LDGSTS.E.BYPASS.LTC128B.128 [R26+0x23400], desc[UR50][R2.64], !P1 ;  /* 0x23400000021a7fae */ /* 0x0105e8000c901d72 */
.L_x_3371:
[----:B--2---:R-:W-:-:S05]  /*be20*/  IADD3 R2, P0, R14, R0, RZ ;  /* 0x000000000e027210 */ /* 0x004fca0007f1e0ff */
[----:B------:R-:W-:Y:S01]  /*be30*/  IMAD.X R3, RZ, RZ, R28, P0 ;  /* 0x000000ffff037224 */ /* 0x000fe200000e061c */
[----:B------:R-:W-:-:S04]  /*be40*/  PLOP3.LUT P0, PT, PT, PT, PT, 0x80, 0x0 ;  /* 0x000000000000781c */ /* 0x000fc80003f0f070 */
[----:B------:R-:W-:Y:S01]  /*be50*/  @!PT LDS RZ, [RZ] ;  /* 0x00000000fffff984 */ /* 0x000fe20000000800 */
[----:B------:R-:W-:Y:S01]  /*be60*/  @!PT LDS RZ, [RZ] ;  /* 0x00000000fffff984 */ /* 0x000fe20000000800 */
[----:B------:R-:W-:Y:S01]  /*be70*/  @!PT LDS RZ, [RZ] ;  /* 0x00000000fffff984 */ /* 0x000fe20000000800 */
[----:B------:R1:W-:Y:S01]  /*be80*/  LDGSTS.E.BYPASS.LTC128B.128 [R26+0x23c00], desc[UR50][R2.64], !P1 ;  /* 0x23c00000021a7fae */ /* 0x0003e2000c901d72 */
[----:B------:R-:W-:-:S08]  /*be90*/  NOP ;  /* 0x0000000000007918 */ /* 0x000fd00000000000 */
.L_x_3301:
        /* <DEDUP_REMOVED lines=11> */
.L_x_3302:
[----:B------:R1:W-:Y:S01]  /*bf50*/  SYNCS.ARRIVE.TRANS64.A1T0 RZ, [R9+URZ+0x28c30], RZ ;  /* 0x028c30ff09ff79a7 */ /* 0x0003e2000810003f */
[----:B------:R-:W-:Y:S05]  /*bf60*/  @!P2 BRA `(.L_x_3303) ;  /* 0x000000000004a947 */ /* 0x000fea0003800000 */
[----:B------:R-:W-:Y:S01]  /*bf70*/  BPT.TRAP 0x1 ;  /* 0x000000040000795c */ /* 0x000fe20000300000 */
.L_x_3303:
[----:B------:R-:W2:Y:S01]  /*bf80*/  SYNCS.PHASECHK.TRANS64.TRYWAIT P0, [R9+URZ+0x28c60], R20 ;  /* 0x028c6014090075a7 */ /* 0x000ea2000800017f */
[----:B------:R-:W-:Y:S04]  /*bf90*/  BSSY B1, `(.L_x_3304) ;  /* 0x0000002000017945 */ /* 0x000fe80003800000 */
[----:B--2---:R-:W-:Y:S05]  /*bfa0*/  @!P0 BRA `(.L_x_3305) ;  /* 0x0000002400708947 */ /* 0x004fea0003800000 */
.L_x_3372:
[----:B------:R-:W-:Y:S05]  /*bfb0*/  BSYNC B1 ;  /* 0x0000000000017941 */ /* 0x000fea0003800000 */
.L_x_3304:
[----:B------:R-:W-:Y:S01]  /*bfc0*/  ULDC.64 UR4, c[0x0][0x328] ;  /* 0x0000ca0000047ab9 */ /* 0x000fe20000000a00 */
[C---:B------:R-:W-:Y:S01]  /*bfd0*/  LOP3.LUT P5, RZ, R16.reuse, 0x8, RZ, 0xc0, !PT ;  /* 0x0000000810ff7812 */ /* 0x040fe200078ac0ff */
[----:B------:R-:W-:Y:S01]  /*bfe0*/  IMAD R2, R7, UR4, RZ ;  /* 0x0000000407027c24 */ /* 0x000fe2000f8e02ff */
        /* <DEDUP_REMOVED lines=11> */
[----:B------:R-:W-:Y:S01]  /*c0a0*/  IADD3 R3, R3, R19, RZ ;  /* 0x0000001303037210 */ /* 0x000fe20007ffe0ff */
[----:B------:R-:W-:Y:S02]  /*c0b0*/  IMAD R19, R17, 0x7000, R6 ;  /* 0x0000700011137824 */ /* 0x000fe400078e0206 */
[C---:B------:R-:W-:Y:S02]  /*c0c0*/  IMAD R5, R18.reuse, UR5, R5 ;  /* 0x0000000512057c24 */ /* 0x040fe4000f8e0205 */
[----:B------:R-:W-:Y:S01]  /*c0d0*/  IMAD.WIDE.U32 R2, R18, UR4, R2 ;  /* 0x0000000412027c25 */ /* 0x000fe2000f8e0002 */
[----:B------:R-:W-:-:S03]  /*c0e0*/  ULDC.64 UR4, c[0x0][0x318] ;  /* 0x0000c60000047ab9 */ /* 0x000fc60000000a00 */
[----:B------:R-:W-:Y:S01]  /*c0f0*/  IMAD.IADD R3, R5, 0x1, R3 ;  /* 0x0000000105037824 */ /* 0x000fe200078e0203 */
[----:B------:R-:W-:Y:S01]  /*c100*/  LEA R10, P0, R2, UR4, 0x1 ;  /* 0x00000004020a7c11 */ /* 0x000fe2000f8008ff */
[----:B------:R-:W-:-:S03]  /*c110*/  UMOV UR4, 0xffffffff ;  /* 0xffffffff00047882 */ /* 0x000fc60000000000 */
[----:B0-2---:R-:W-:Y:S01]  /*c120*/  LEA.HI.X R20, R2, UR5, R3, 0x1, P0 ;  /* 0x0000000502147c11 */ /* 0x005fe200080f0c03 */
[----:B------:R-:W-:Y:S08]  /*c130*/  BRA.DIV UR4, `(.L_x_3306) ;  /* 0x0000002604207947 */ /* 0x000ff0000b800000 */
[----:B------:R-:W0:Y:S01]  /*c140*/  SHFL.IDX PT, R14, R10, RZ, 0x181f ;  /* 0x00181fff0a0e7589 */ /* 0x000e2200000e0000 */
[C---:B------:R-:W-:Y:S02]  /*c150*/  LOP3.LUT P1, RZ, R16.reuse, 0x40, RZ, 0xc0, !PT ;  /* 0x0000004010ff7812 */ /* 0x040fe4000782c0ff */
[C---:B------:R-:W-:Y:S01]  /*c160*/  LOP3.LUT P6, RZ, R16.reuse, 0x20, RZ, 0xc0, !PT ;  /* 0x0000002010ff7812 */ /* 0x040fe200078cc0ff */
[----:B------:R-:W2:Y:S01]  /*c170*/  SHFL.IDX PT, R3, R20, RZ, 0x181f ;  /* 0x00181fff14037589 */ /* 0x000ea200000e0000 */
[----:B------:R-:W-:Y:S02]  /*c180*/  LEA R19, R19, UR39, 0x1 ;  /* 0x0000002713137c11 */ /* 0x000fe4000f8e08ff */
[----:B------:R-:W-:Y:S02]  /*c190*/  LOP3.LUT P2, RZ, R16, 0x10, RZ, 0xc0, !PT ;  /* 0x0000001010ff7812 */ /* 0x000fe4000784c0ff */
[----:B------:R-:W-:Y:S02]  /*c1a0*/  P2R R11, PR, RZ, 0x40 ;  /* 0x00000040ff0b7803 */ /* 0x000fe40000000000 */
[----:B0-----:R-:W-:-:S02]  /*c1b0*/  IADD3 R6, P0, R14, R0, RZ ;  /* 0x000000000e067210 */ /* 0x001fc40007f1e0ff */
[----:B------:R-:W0:Y:S03]  /*c1c0*/  SHFL.IDX PT, R14, R10, 0x1, 0x181f ;  /* 0x00381f000a0e7f89 */ /* 0x000e2600000e0000 */
[----:B--2---:R-:W-:Y:S02]  /*c1d0*/  IMAD.X R7, RZ, RZ, R3, P0 ;  /* 0x000000ffff077224 */ /* 0x004fe400000e0603 */
[----:B------:R-:W2:Y:S04]  /*c1e0*/  SHFL.IDX PT, R3, R20, 0x1, 0x181f ;  /* 0x00381f0014037f89 */ /* 0x000ea800000e0000 */
[----:B------:R-:W-:Y:S01]  /*c1f0*/  LDGSTS.E.BYPASS.LTC128B.128 [R19+0x400], desc[UR50][R6.64], !P1 ;  /* 0x0040000006137fae */ /* 0x000fe2000c901d72 */
[----:B------:R-:W-:-:S03]  /*c200*/  ISETP.NE.U32.AND P1, PT, R27, RZ, PT ;  /* 0x000000ff1b00720c */ /* 0x000fc60003f25070 */
[----:B------:R-:W-:Y:S01]  /*c210*/  LDGSTS.E.BYPASS.LTC128B.128 [R19+0x2400], desc[UR50][R6.64+0x80], !P6 ;  /* 0x0240008006137fae */ /* 0x000fe2000f101d72 */
[----:B------:R-:W-:-:S03]  /*c220*/  LOP3.LUT P6, RZ, R16, 0x40, RZ, 0xc0, !PT ;  /* 0x0000004010ff7812 */ /* 0x000fc600078cc0ff */
[----:B------:R-:W-:Y:S04]  /*c230*/  LDGSTS.E.BYPASS.LTC128B.128 [R19+0x4400], desc[UR50][R6.64+0x100], !P2 ;  /* 0x0440010006137fae */ /* 0x000fe8000d101d72 */
[----:B------:R-:W-:Y:S01]  /*c240*/  LDGSTS.E.BYPASS.LTC128B.128 [R19+0x6400], desc[UR50][R6.64+0x180], !P5 ;  /* 0x0640018006137fae */ /* 0x000fe2000e901d72 */
[----:B0-----:R-:W-:-:S03]  /*c250*/  IADD3 R4, P0, R14, R0, RZ ;  /* 0x000000000e047210 */ /* 0x001fc60007f1e0ff */
[----:B------:R-:W-:Y:S04]  /*c260*/  LDGSTS.E.BYPASS.LTC128B.128 [R19+0x8400], desc[UR50][R6.64+0x200], !P4 ;  /* 0x0840020006137fae */ /* 0x000fe8000e101d72 */
[----:B------:R-:W0:Y:S01]  /*c270*/  SHFL.IDX PT, R14, R10, 0x2, 0x181f ;  /* 0x00581f000a0e7f89 */ /* 0x000e2200000e0000 */
[----:B--2---:R-:W-:-:S03]  /*c280*/  IMAD.X R5, RZ, RZ, R3, P0 ;  /* 0x000000ffff057224 */ /* 0x004fc600000e0603 */
[----:B------:R-:W2:Y:S04]  /*c290*/  SHFL.IDX PT, R3, R20, 0x2, 0x181f ;  /* 0x00581f0014037f89 */ /* 0x000ea800000e0000 */
[----:B------:R-:W-:Y:S04]  /*c2a0*/  LDGSTS.E.BYPASS.LTC128B.128 [R19+0xa400], desc[UR50][R6.64+0x280], !P3 ;  /* 0x0a40028006137fae */ /* 0x000fe8000d901d72 */
[----:B------:R-:W3:Y:S01]  /*c2b0*/  SHFL.IDX PT, R20, R20, 0x3, 0x181f ;  /* 0x00781f0014147f89 */ /* 0x000ee200000e0000 */
[----:B0-----:R-:W-:-:S03]  /*c2c0*/  IADD3 R2, P0, R14, R0, RZ ;  /* 0x000000000e027210 */ /* 0x001fc60007f1e0ff */
[----:B------:R0:W4:Y:S01]  /*c2d0*/  SHFL.IDX PT, R14, R10, 0x3, 0x181f ;  /* 0x00781f000a0e7f89 */ /* 0x00012200000e0000 */
[----:B--2---:R-:W-:Y:S02]  /*c2e0*/  IADD3.X R3, RZ, R3, RZ, P0, !PT ;  /* 0x00000003ff037210 */ /* 0x004fe400007fe4ff */
[----:B------:R-:W-:-:S13]  /*c2f0*/  ISETP.NE.U32.AND P0, PT, R29, RZ, PT ;  /* 0x000000ff1d00720c */ /* 0x000fda0003f05070 */
[----:B------:R-:W-:Y:S04]  /*c300*/  LDGSTS.E.BYPASS.LTC128B.128 [R19+0xc400], desc[UR50][R6.64+0x300], P0 ;  /* 0x0c40030006137fae */ /* 0x000fe80008101d72 */
[----:B------:R2:W-:Y:S04]  /*c310*/  LDGSTS.E.BYPASS.LTC128B.128 [R19+0xe400], desc[UR50][R6.64+0x380], P1 ;  /* 0x0e40038006137fae */ /* 0x0005e80008901d72 */
[----:B------:R0:W-:Y:S01]  /*c320*/  LDGSTS.E.BYPASS.LTC128B.128 [R19+0xc00], desc[UR50][R4.64], !P6 ;  /* 0x00c0000004137fae */ /* 0x0001e2000f101d72 */
[----:B------:R-:W-:-:S04]  /*c330*/  ISETP.NE.AND P6, PT, R11, RZ, PT ;  /* 0x000000ff0b00720c */ /* 0x000fc80003fc5270 */
[----:B--2---:R-:W-:-:S09]  /*c340*/  P2R R6, PR, RZ, 0x40 ;  /* 0x00000040ff067803 */ /* 0x004fd20000000000 */
[----:B------:R0:W-:Y:S01]  /*c350*/  LDGSTS.E.BYPASS.LTC128B.128 [R19+0x2c00], desc[UR50][R4.64+0x80], !P6 ;  /* 0x02c0008004137fae */ /* 0x0001e2000f101d72 */
[----:B------:R-:W-:-:S03]  /*c360*/  LOP3.LUT P6, RZ, R16, 0x40, RZ, 0xc0, !PT ;  /* 0x0000004010ff7812 */ /* 0x000fc600078cc0ff */
[----:B------:R0:W-:Y:S04]  /*c370*/  LDGSTS.E.BYPASS.LTC128B.128 [R19+0x4c00], desc[UR50][R4.64+0x100], !P2 ;  /* 0x04c0010004137fae */ /* 0x0001e8000d101d72 */
[----:B------:R0:W-:Y:S04]  /*c380*/  LDGSTS.E.BYPASS.LTC128B.128 [R19+0x6c00], desc[UR50][R4.64+0x180], !P5 ;  /* 0x06c0018004137fae */ /* 0x0001e8000e901d72 */
[----:B------:R0:W-:Y:S04]  /*c390*/  LDGSTS.E.BYPASS.LTC128B.128 [R19+0x8c00], desc[UR50][R4.64+0x200], !P4 ;  /* 0x08c0020004137fae */ /* 0x0001e8000e101d72 */
[----:B------:R0:W-:Y:S04]  /*c3a0*/  LDGSTS.E.BYPASS.LTC128B.128 [R19+0xac00], desc[UR50][R4.64+0x280], !P3 ;  /* 0x0ac0028004137fae */ /* 0x0001e8000d901d72 */
[----:B------:R0:W-:Y:S04]  /*c3b0*/  LDGSTS.E.BYPASS.LTC128B.128 [R19+0xcc00], desc[UR50][R4.64+0x300], P0 ;  /* 0x0cc0030004137fae */ /* 0x0001e80008101d72 */
[----:B------:R0:W-:Y:S04]  /*c3c0*/  LDGSTS.E.BYPASS.LTC128B.128 [R19+0xec00], desc[UR50][R4.64+0x380], P1 ;  /* 0x0ec0038004137fae */ /* 0x0001e80008901d72 */
[----:B------:R0:W-:Y:S01]  /*c3d0*/  LDGSTS.E.BYPASS.LTC128B.128 [R19+0x1400], desc[UR50][R2.64], !P6 ;  /* 0x0140000002137fae */ /* 0x0001e2000f101d72 */
[----:B------:R-:W-:-:S13]  /*c3e0*/  ISETP.NE.AND P6, PT, R6, RZ, PT ;  /* 0x000000ff0600720c */ /* 0x000fda0003fc5270 */
[----:B------:R0:W-:Y:S04]  /*c3f0*/  LDGSTS.E.BYPASS.LTC128B.128 [R19+0x3400], desc[UR50][R2.64+0x80], !P6 ;  /* 0x0340008002137fae */ /* 0x0001e8000f101d72 */
[----:B------:R0:W-:Y:S04]  /*c400*/  LDGSTS.E.BYPASS.LTC128B.128 [R19+0x5400], desc[UR50][R2.64+0x100], !P2 ;  /* 0x0540010002137fae */ /* 0x0001e8000d101d72 */
[----:B------:R0:W-:Y:S04]  /*c410*/  LDGSTS.E.BYPASS.LTC128B.128 [R19+0x7400], desc[UR50][R2.64+0x180], !P5 ;  /* 0x0740018002137fae */ /* 0x0001e8000e901d72 */
[----:B------:R0:W-:Y:S04]  /*c420*/  LDGSTS.E.BYPASS.LTC128B.128 [R19+0x9400], desc[UR50][R2.64+0x200], !P4 ;  /* 0x0940020002137fae */ /* 0x0001e8000e101d72 */
[----:B------:R0:W-:Y:S04]  /*c430*/  LDGSTS.E.BYPASS.LTC128B.128 [R19+0xb400], desc[UR50][R2.64+0x280], !P3 ;  /* 0x0b40028002137fae */ /* 0x0001e8000d901d72 */
[----:B------:R0:W-:Y:S04]  /*c440*/  LDGSTS.E.BYPASS.LTC128B.128 [R19+0xd400], desc[UR50][R2.64+0x300], P0 ;  /* 0x0d40030002137fae */ /* 0x0001e80008101d72 */
[----:B---34-:R0:W-:Y:S02]  /*c450*/  LDGSTS.E.BYPASS.LTC128B.128 [R19+0xf400], desc[UR50][R2.64+0x380], P1 ;  /* 0x0f40038002137fae */ /* 0x0181e40008901d72 */
.L_x_3382:
[----:B0-----:R-:W-:Y:S02]  /*c460*/  P2R R4, PR, RZ, 0x2 ;  /* 0x00000002ff047803 */ /* 0x001fe40000000000 */
[----:B------:R-:W-:Y:S02]  /*c470*/  LOP3.LUT P1, RZ, R16, 0x40, RZ, 0xc0, !PT ;  /* 0x0000004010ff7812 */ /* 0x000fe4000782c0ff */
[----:B------:R-:W-:Y:S02]  /*c480*/  IADD3 R2, P2, R14, R0, RZ ;  /* 0x000000000e027210 */ /* 0x000fe40007f5e0ff */
[----:B------:R-:W-:-:S03]  /*c490*/  LOP3.LUT P6, RZ, R16, 0x10, RZ, 0xc0, !PT ;  /* 0x0000001010ff7812 */ /* 0x000fc600078cc0ff */
[----:B------:R-:W-:Y:S01]  /*c4a0*/  IMAD.X R3, RZ, RZ, R20, P2 ;  /* 0x000000ffff037224 */ /* 0x000fe200010e0614 */
[----:B------:R-:W-:-:S05]  /*c4b0*/  LOP3.LUT P2, RZ, R16, 0x20, RZ, 0xc0, !PT ;  /* 0x0000002010ff7812 */ /* 0x000fca000784c0ff */
[----:B------:R-:W-:Y:S01]  /*c4c0*/  @!PT LDS RZ, [RZ] ;  /* 0x00000000fffff984 */ /* 0x000fe20000000800 */
[----:B------:R-:W-:Y:S01]  /*c4d0*/  @!PT LDS RZ, [RZ] ;  /* 0x00000000fffff984 */ /* 0x000fe20000000800 */
[----:B------:R-:W-:Y:S01]  /*c4e0*/  @!PT LDS RZ, [RZ] ;  /* 0x00000000fffff984 */ /* 0x000fe20000000800 */
[----:B------:R0:W-:Y:S01]  /*c4f0*/  LDGSTS.E.BYPASS.LTC128B.128 [R19+0x1c00], desc[UR50][R2.64], !P1 ;  /* 0x01c0000002137fae */ /* 0x0001e2000c901d72 */
[----:B------:R-:W-:-:S07]  /*c500*/  ISETP.NE.AND P1, PT, R4, RZ, PT ;  /* 0x000000ff0400720c */ /* 0x000fce0003f25270 */
[----:B------:R0:W-:Y:S04]  /*c510*/  LDGSTS.E.BYPASS.LTC128B.128 [R19+0x3c00], desc[UR50][R2.64+0x80], !P2 ;  /* 0x03c0008002137fae */ /* 0x0001e8000d101d72 */
[----:B------:R0:W-:Y:S04]  /*c520*/  LDGSTS.E.BYPASS.LTC128B.128 [R19+0x5c00], desc[UR50][R2.64+0x100], !P6 ;  /* 0x05c0010002137fae */ /* 0x0001e8000f101d72 */
[----:B------:R0:W-:Y:S04]  /*c530*/  LDGSTS.E.BYPASS.LTC128B.128 [R19+0x7c00], desc[UR50][R2.64+0x180], !P5 ;  /* 0x07c0018002137fae */ /* 0x0001e8000e901d72 */
[----:B------:R0:W-:Y:S04]  /*c540*/  LDGSTS.E.BYPASS.LTC128B.128 [R19+0x9c00], desc[UR50][R2.64+0x200], !P4 ;  /* 0x09c0020002137fae */ /* 0x0001e8000e101d72 */
[----:B------:R0:W-:Y:S04]  /*c550*/  LDGSTS.E.BYPASS.LTC128B.128 [R19+0xbc00], desc[UR50][R2.64+0x280], !P3 ;  /* 0x0bc0028002137fae */ /* 0x0001e8000d901d72 */
[----:B------:R0:W-:Y:S01]  /*c560*/  LDGSTS.E.BYPASS.LTC128B.128 [R19+0xdc00], desc[UR50][R2.64+0x300], P0 ;  /* 0x0dc0030002137fae */ /* 0x0001e20008101d72 */
[----:B------:R-:W-:-:S03]  /*c570*/  PLOP3.LUT P0, PT, PT, PT, PT, 0x80, 0x0 ;  /* 0x000000000000781c */ /* 0x000fc60003f0f070 */
[----:B------:R0:W-:Y:S01]  /*c580*/  LDGSTS.E.BYPASS.LTC128B.128 [R19+0xfc00], desc[UR50][R2.64+0x380], P1 ;  /* 0x0fc0038002137fae */ /* 0x0001e20008901d72 */
[----:B------:R-:W-:-:S09]  /*c590*/  NOP ;  /* 0x0000000000007918 */ /* 0x000fd20000000000 */
.L_x_3307:
        /* <DEDUP_REMOVED lines=11> */
.L_x_3308:
[----:B------:R-:W-:Y:S01]  /*c650*/  VIADD R17, R17, 0x1 ;  /* 0x0000000111117836 */ /* 0x000fe20000000000 */
[----:B------:R-:W-:Y:S01]  /*c660*/  IADD3 R2, R8, -0x1, RZ ;  /* 0xffffffff08027810 */ /* 0x000fe20007ffe0ff */
[----:B------:R0:W-:Y:S03]  /*c670*/  SYNCS.ARRIVE.TRANS64.A1T0 RZ, [R9+URZ+0x28c50], RZ ;  /* 0x028c50ff09ff79a7 */ /* 0x0001e6000810003f */
[----:B------:R-:W-:-:S04]  /*c680*/  ISETP.NE.AND P0, PT, R17, 0x2, PT ;  /* 0x000000021100780c */ /* 0x000fc80003f05270 */
[----:B------:R-:W-:Y:S02]  /*c690*/  SEL R17, R17, RZ, P0 ;  /* 0x000000ff11117207 */ /* 0x000fe40000000000 */
[----:B------:R-:W-:Y:S02]  /*c6a0*/  SEL R3, RZ, 0x1, P0 ;  /* 0x00000001ff037807 */ /* 0x000fe40000000000 */
[----:B------:R-:W-:Y:S01]  /*c6b0*/  ISETP.GT.AND P0, PT, R8, RZ, PT ;  /* 0x000000ff0800720c */ /* 0x000fe20003f04270 */
[----:B------:R-:W-:Y:S01]  /*c6c0*/  IMAD.MOV.U32 R8, RZ, RZ, R2 ;  /* 0x000000ffff087224 */ /* 0x000fe200078e0002 */
[----:B------:R-:W-:-:S11]  /*c6d0*/  LOP3.LUT R22, R22, R3, RZ, 0x3c, !PT ;  /* 0x0000000316167212 */ /* 0x000fd600078e3cff */
[----:B0-----:R-:W-:Y:S05]  /*c6e0*/  @P0 BRA `(.L_x_3309) ;  /* 0xfffffff000980947 */ /* 0x001fea000383ffff */
[----:B------:R-:W-:Y:S05]  /*c6f0*/  BSYNC B0 ;  /* 0x0000000000007941 */ /* 0x000fea0003800000 */
.L_x_3296:
[----:B------:R-:W2:Y:S01]  /*c700*/  LDL.LU R2, [R1] ;  /* 0x0000000001027983 */ /* 0x000ea20000300800 */
[----:B------:R-:W-:-:S03]  /*c710*/  ULDC UR4, c[0x0][0xc34] ;  /* 0x00030d0000047ab9 */ /* 0x000fc60000000800 */
[----:B------:R-:W3:Y:S01]  /*c720*/  LDL.LU R0, [R1+0xc] ;  /* 0x00000c0001007983 */ /* 0x000ee20000300800 */
[----:B--2---:R-:W-:Y:S02]  /*c730*/  VIADD R2, R2, UR42 ;  /* 0x0000002a02027c36 */ /* 0x004fe40008000000 */
[----:B---3--:R-:W-:-:S03]  /*c740*/  VIADD R0, R0, 0x1 ;  /* 0x0000000100007836 */ /* 0x008fc60000000000 */
[----:B------:R0:W-:Y:S01]  /*c750*/  STL [R1], R2 ;  /* 0x0000000201007387 */ /* 0x0001e20000100800 */
[----:B------:R-:W-:-:S03]  /*c760*/  ISETP.GE.AND P0, PT, R2, UR4, PT ;  /* 0x0000000402007c0c */ /* 0x000fc6000bf06270 */
[----:B------:R0:W-:Y:S10]  /*c770*/  STL [R1+0xc], R0 ;  /* 0x00000c0001007387 */ /* 0x0001f40000100800 */
[----:B0-----:R-:W-:Y:S05]  /*c780*/  @!P0 BRA `(.L_x_3310) ;  /* 0xffffffd000648947 */ /* 0x001fea000383ffff */
[----:B------:R-:W-:-:S07]  /*c790*/  LOP3.LUT R2, R0, 0x1, RZ, 0xc, !PT ;  /* 0x0000000100027812 */ /* 0x000fce00078e0cff */
.L_x_3275:
[----:B------:R-:W0:Y:S01]  /*c7a0*/  S2R R3, SR_CgaCtaId ;  /* 0x0000000000037919 */ /* 0x000e220000008800 */
[----:B------:R-:W-:Y:S01]  /*c7b0*/  MOV R0, 0x400 ;  /* 0x0000040000007802 */ /* 0x000fe20000000f00 */
[----:B------:R-:W-:Y:S01]  /*c7c0*/  BSSY B0, `(.L_x_3311) ;  /* 0x0000005000007945 */ /* 0x000fe20003800000 */
[----:B------:R-:W-:Y:S02]  /*c7d0*/  SHF.L.U32 R2, R2, 0x1f, RZ ;  /* 0x0000001f02027819 */ /* 0x000fe400000006ff */
[----:B0-----:R-:W-:-:S04]  /*c7e0*/  LEA R4, R3, R0, 0x18 ;  /* 0x0000000003047211 */ /* 0x001fc800078ec0ff */
[----:B------:R-:W0:Y:S02]  /*c7f0*/  SYNCS.PHASECHK.TRANS64.TRYWAIT P0, [R4+URZ+0x28c20], R2 ;  /* 0x028c2002040075a7 */ /* 0x000e24000800017f */
[----:B0-----:R-:W-:Y:S05]  /*c800*/  @!P0 BRA `(.L_x_3312) ;  /* 0x00000024002c8947 */ /* 0x001fea0003800000 */
.L_x_3383:
[----:B------:R-:W-:Y:S05]  /*c810*/  BSYNC B0 ;  /* 0x0000000000007941 */ /* 0x000fea0003800000 */
.L_x_3311:
[----:B------:R-:W-:-:S03]  /*c820*/  UMOV UR4, 0xffffffff ;  /* 0xffffffff00047882 */ /* 0x000fc60000000000 */
[----:B------:R-:W-:Y:S05]  /*c830*/  BRA.DIV UR4, `(.L_x_3313) ;  /* 0x0000002604347947 */ /* 0x000fea000b800000 */
[----:B------:R-:W2:Y:S02]  /*c840*/  S2R R0, SR_TID.X ;  /* 0x0000000000007919 */ /* 0x000ea40000002100 */
[----:B--2---:R-:W-:-:S04]  /*c850*/  SHF.R.U32.HI R0, RZ, 0x5, R0 ;  /* 0x00000005ff007819 */ /* 0x004fc80000011600 */
[----:B------:R-:W-:-:S05]  /*c860*/  LOP3.LUT R0, R0, 0x3, RZ, 0xc0, !PT ;  /* 0x0000000300007812 */ /* 0x000fca00078ec0ff */
[----:B------:R2:W3:Y:S02]  /*c870*/  SHFL.IDX PT, R14, R0, RZ, 0x1f ;  /* 0x00001fff000e7589 */ /* 0x0004e400000e0000 */
.L_x_3386:
[----:B---3--:R-:W-:Y:S01]  /*c880*/  ISETP.NE.AND P0, PT, R14, RZ, PT ;  /* 0x000000ff0e00720c */ /* 0x008fe20003f05270 */
[----:B------:R-:W-:-:S12]  /*c890*/  BSSY B0, `(.L_x_3314) ;  /* 0x0000024000007945 */ /* 0x000fd80003800000 */
[----:B------:R-:W-:Y:S05]  /*c8a0*/  @P0 BRA `(.L_x_3315) ;  /* 0x0000000000880947 */ /* 0x000fea0003800000 */
[----:B------:R-:W-:-:S03]  /*c8b0*/  UMOV UR4, 0xffffffff ;  /* 0xffffffff00047882 */ /* 0x000fc60000000000 */
[----:B------:R-:W-:Y:S05]  /*c8c0*/  BRA.DIV UR4, `(.L_x_3316) ;  /* 0x0000002604447947 */ /* 0x000fea000b800000 */
[----:B------:R-:W-:-:S13]  /*c8d0*/  ELECT P6, URZ, PT ;  /* 0x00000000003f782f */ /* 0x000fda00038c0000 */
.L_x_3389:
[----:B------:R-:W-:Y:S05]  /*c8e0*/  @!P6 BRA `(.L_x_3315) ;  /* 0x000000000078e947 */ /* 0x000fea0003800000 */
[----:B------:R-:W-:-:S06]  /*c8f0*/  ULOP3.LUT UR4, UR38, 0x2, URZ, 0xfc, !UPT ;  /* 0x0000000226047892 */ /* 0x000fcc000f8efc3f */
[----:B--2---:R-:W-:-:S04]  /*c900*/  MOV R0, UR4 ;  /* 0x0000000400007c02 */ /* 0x004fc80008000f00 */
[----:B------:R-:W-:-:S13]  /*c910*/  ISETP.NE.AND P0, PT, R0, 0x3, PT ;  /* 0x000000030000780c */ /* 0x000fda0003f05270 */
[----:B------:R-:W-:Y:S05]  /*c920*/  @!P0 BRA `(.L_x_3317) ;  /* 0x0000000000048947 */ /* 0x000fea0003800000 */
[----:B------:R-:W-:Y:S01]  /*c930*/  BPT.TRAP 0x1 ;  /* 0x000000040000795c */ /* 0x000fe20000300000 */
.L_x_3317:
[C---:B------:R-:W-:Y:S01]  /*c940*/  IMAD R5, R17.reuse, 0x8, R4 ;  /* 0x0000000811057824 */ /* 0x040fe200078e0204 */
[----:B------:R-:W-:Y:S01]  /*c950*/  SHF.L.U32 R0, R22, 0x1f, RZ ;  /* 0x0000001f16007819 */ /* 0x000fe200000006ff */
[----:B------:R-:W-:-:S03]  /*c960*/  VIADD R17, R17, 0x1 ;  /* 0x0000000111117836 */ /* 0x000fc60000000000 */
[----:B------:R-:W2:Y:S02]  /*c970*/  SYNCS.PHASECHK.TRANS64.TRYWAIT P1, [R5+URZ+0x28c40], R0 ;  /* 0x028c4000050075a7 */ /* 0x000ea4000802017f */
[----:B------:R-:W-:-:S04]  /*c980*/  ISETP.NE.AND P2, PT, R17, 0x2, PT ;  /* 0x000000021100780c */ /* 0x000fc80003f45270 */
[----:B------:R-:W-:Y:S01]  /*c990*/  SEL R3, RZ, 0x1, P2 ;  /* 0x00000001ff037807 */ /* 0x000fe20001000000 */
[----:B--2---:R-:W-:Y:S08]  /*c9a0*/  @!P1 BRA `(.L_x_3318) ;  /* 0x00000024002c9947 */ /* 0x004ff00003800000 */
.L_x_3390:
[----:B------:R-:W-:Y:S02]  /*c9b0*/  SEL R17, R17, RZ, P2 ;  /* 0x000000ff11117207 */ /* 0x000fe40001000000 */
[----:B0-----:R-:W-:Y:S01]  /*c9c0*/  LOP3.LUT R2, R22, R3, RZ, 0x3c, !PT ;  /* 0x0000000316027212 */ /* 0x001fe200078e3cff */
[----:B------:R-:W-:Y:S06]  /*c9d0*/  @!P0 BRA `(.L_x_3319) ;  /* 0x0000000000048947 */ /* 0x000fec0003800000 */
[----:B------:R-:W-:Y:S01]  /*c9e0*/  BPT.TRAP 0x1 ;  /* 0x000000040000795c */ /* 0x000fe20000300000 */
.L_x_3319:
[----:B------:R-:W-:Y:S01]  /*c9f0*/  IMAD R17, R17, 0x8, R4 ;  /* 0x0000000811117824 */ /* 0x000fe200078e0204 */
[----:B------:R-:W-:-:S04]  /*ca00*/  SHF.L.U32 R2, R2, 0x1f, RZ ;  /* 0x0000001f02027819 */ /* 0x000fc800000006ff */
[----:B------:R-:W0:Y:S02]  /*ca10*/  SYNCS.PHASECHK.TRANS64.TRYWAIT P1, [R17+URZ+0x28c40], R2 ;  /* 0x028c4002110075a7 */ /* 0x000e24000802017f */
[----:B0-----:R-:W-:Y:S05]  /*ca20*/  @!P1 BRA `(.L_x_3320) ;  /* 0x0000002400209947 */ /* 0x001fea0003800000 */
.L_x_3391:
[----:B------:R-:W-:Y:S05]  /*ca30*/  @!P0 BRA `(.L_x_3321) ;  /* 0x0000000000048947 */ /* 0x000fea0003800000 */
[----:B------:R-:W-:Y:S01]  /*ca40*/  BPT.TRAP 0x1 ;  /* 0x000000040000795c */ /* 0x000fe20000300000 */
.L_x_3321:
[----:B------:R-:W3:Y:S02]  /*ca50*/  SYNCS.PHASECHK.TRANS64.TRYWAIT P1, [R5+URZ+0x28c60], R0 ;  /* 0x028c6000050075a7 */ /* 0x000ee4000802017f */
[----:B---3--:R-:W-:Y:S05]  /*ca60*/  @!P1 BRA `(.L_x_3322) ;  /* 0x0000002400249947 */ /* 0x008fea0003800000 */
.L_x_3392:
[----:B------:R-:W-:Y:S05]  /*ca70*/  @!P0 BRA `(.L_x_3323) ;  /* 0x0000000000048947 */ /* 0x000fea0003800000 */
[----:B------:R-:W-:Y:S01]  /*ca80*/  BPT.TRAP 0x1 ;  /* 0x000000040000795c */ /* 0x000fe20000300000 */
.L_x_3323:
[----:B----4-:R4:W0:Y:S02]  /*ca90*/  SYNCS.PHASECHK.TRANS64.TRYWAIT P0, [R17+URZ+0x28c60], R2 ;  /* 0x028c6002110075a7 */ /* 0x010824000800017f */
[----:B0-----:R-:W-:Y:S05]  /*caa0*/  @!P0 NANOSLEEP.SYNCS 0x989680 ;  /* 0x009896800000895d */ /* 0x001fea0003900000 */
[----:B------:R-:W0:Y:S02]  /*cab0*/  @!P0 SYNCS.PHASECHK.TRANS64 P0, [R17+URZ+0x28c60], R2 ;  /* 0x028c6002110085a7 */ /* 0x000e24000800007f */
[----:B0-----:R-:W-:Y:S05]  /*cac0*/  @!P0 BRA `(.L_x_3323) ;  /* 0xfffffffc00f08947 */ /* 0x001fea000383ffff */
.L_x_3315:
[----:B------:R-:W-:Y:S05]  /*cad0*/  BSYNC B0 ;  /* 0x0000000000007941 */ /* 0x000fea0003800000 */
.L_x_3314:
[----:B------:R-:W-:Y:S05]  /*cae0*/  EXIT ;  /* 0x000000000000794d */ /* 0x000fea0003800000 */
.L_x_3235:
[----:B0-----:R-:W-:-:S04]  /*caf0*/  MOV R3, UR16 ;  /* 0x0000001000037c02 */ /* 0x001fc80008000f00 */
[----:B------:R0:W1:Y:S03]  /*cb00*/  SYNCS.PHASECHK.TRANS64.TRYWAIT P1, [R3+URZ+0x28c50], R0 ;  /* 0x028c5000030075a7 */ /* 0x000066000802017f */
[----:B-1----:R-:W-:Y:S05]  /*cb10*/  @!P1 NANOSLEEP.SYNCS 0x989680 ;  /* 0x009896800000995d */ /* 0x002fea0003900000 */
[----:B------:R-:W1:Y:S02]  /*cb20*/  @!P1 SYNCS.PHASECHK.TRANS64 P1, [R3+URZ+0x28c50], R0 ;  /* 0x028c5000030095a7 */ /* 0x000e64000802007f */
[----:B-1----:R-:W-:Y:S05]  /*cb30*/  @!P1 BRA `(.L_x_3235) ;  /* 0xfffffffc00ec9947 */ /* 0x002fea000383ffff */
[----:B------:R-:W-:Y:S05]  /*cb40*/  BRA `(.L_x_3324) ;  /* 0xffffff4400b07947 */ /* 0x000fea000383ffff */
.L_x_3241:
[----:B-1----:R-:W-:-:S04]  /*cb50*/  IMAD.U32 R4, RZ, RZ, UR6 ;  /* 0x00000006ff047e24 */ /* 0x002fc8000f8e00ff */
[----:B------:R1:W2:Y:S03]  /*cb60*/  SYNCS.PHASECHK.TRANS64.TRYWAIT P1, [R4+URZ+0x28c50], R3 ;  /* 0x028c5003040075a7 */ /* 0x0002a6000802017f */
[----:B--2---:R-:W-:Y:S05]  /*cb70*/  @!P1 NANOSLEEP.SYNCS 0x989680 ;  /* 0x009896800000995d */ /* 0x004fea0003900000 */
[----:B------:R-:W2:Y:S02]  /*cb80*/  @!P1 SYNCS.PHASECHK.TRANS64 P1, [R4+URZ+0x28c50], R3 ;  /* 0x028c5003040095a7 */ /* 0x000ea4000802007f */
[----:B--2---:R-:W-:Y:S05]  /*cb90*/  @!P1 BRA `(.L_x_3241) ;  /* 0xfffffffc00ec9947 */ /* 0x004fea000383ffff */
[----:B------:R-:W-:Y:S05]  /*cba0*/  BRA `(.L_x_3240) ;  /* 0xffffff5000b07947 */ /* 0x000fea000383ffff */
.L_x_3246:
[----:B0-----:R-:W-:-:S04]  /*cbb0*/  IMAD.U32 R3, RZ, RZ, UR42 ;  /* 0x0000002aff037e24 */ /* 0x001fc8000f8e00ff */
[----:B------:R0:W1:Y:S03]  /*cbc0*/  SYNCS.PHASECHK.TRANS64.TRYWAIT P1, [R3+URZ+0x28c00], R0 ;  /* 0x028c0000030075a7 */ /* 0x000066000802017f */
[----:B-1----:R-:W-:Y:S05]  /*cbd0*/  @!P1 NANOSLEEP.SYNCS 0x989680 ;  /* 0x009896800000995d */ /* 0x002fea0003900000 */
[----:B------:R-:W1:Y:S02]  /*cbe0*/  @!P1 SYNCS.PHASECHK.TRANS64 P1, [R3+URZ+0x28c00], R0 ;  /* 0x028c0000030095a7 */ /* 0x000e64000802007f */
[----:B-1----:R-:W-:Y:S05]  /*cbf0*/  @!P1 BRA `(.L_x_3246) ;  /* 0xfffffffc00ec9947 */ /* 0x002fea000383ffff */
[----:B------:R-:W-:Y:S05]  /*cc00*/  BRA `(.L_x_3325) ;  /* 0xffffff6000047947 */ /* 0x000fea000383ffff */
.L_x_3250:
[----:B--2---:R2:W3:Y:S02]  /*cc10*/  SYNCS.PHASECHK.TRANS64.TRYWAIT P1, [R7+URZ+0x28c30], R8 ;  /* 0x028c3008070075a7 */ /* 0x0044e4000802017f */
[----:B---3--:R-:W-:Y:S05]  /*cc20*/  @!P1 NANOSLEEP.SYNCS 0x989680 ;  /* 0x009896800000995d */ /* 0x008fea0003900000 */
[----:B------:R-:W3:Y:S02]  /*cc30*/  @!P1 SYNCS.PHASECHK.TRANS64 P1, [R7+URZ+0x28c30], R8 ;  /* 0x028c3008070095a7 */ /* 0x000ee4000802007f */
[----:B---3--:R-:W-:Y:S05]  /*cc40*/  @!P1 BRA `(.L_x_3250) ;  /* 0xfffffffc00f09947 */ /* 0x008fea000383ffff */
[----:B------:R-:W-:Y:S05]  /*cc50*/  BRA `(.L_x_3249) ;  /* 0xffffff6000207947 */ /* 0x000fea000383ffff */
.L_x_3255:
[----:B----4-:R4:W0:Y:S02]  /*cc60*/  SYNCS.PHASECHK.TRANS64.TRYWAIT P1, [R7+URZ+0x28c50], R8 ;  /* 0x028c5008070075a7 */ /* 0x010824000802017f */
[----:B0-----:R-:W-:Y:S05]  /*cc70*/  @!P1 NANOSLEEP.SYNCS 0x989680 ;  /* 0x009896800000995d */ /* 0x001fea0003900000 */
[----:B------:R-:W0:Y:S02]  /*cc80*/  @!P1 SYNCS.PHASECHK.TRANS64 P1, [R7+URZ+0x28c50], R8 ;  /* 0x028c5008070095a7 */ /* 0x000e24000802007f */
[----:B0-----:R-:W-:Y:S05]  /*cc90*/  @!P1 BRA `(.L_x_3255) ;  /* 0xfffffffc00f09947 */ /* 0x001fea000383ffff */
[----:B------:R-:W-:Y:S05]  /*cca0*/  BRA `(.L_x_3254) ;  /* 0xffffff7400387947 */ /* 0x000fea000383ffff */
.L_x_3261:
[----:B--2---:R-:W-:-:S04]  /*ccb0*/  IMAD.U32 R4, RZ, RZ, UR21 ;  /* 0x00000015ff047e24 */ /* 0x004fc8000f8e00ff */
[----:B------:R2:W3:Y:S03]  /*ccc0*/  SYNCS.PHASECHK.TRANS64.TRYWAIT P2, [R4+URZ+0x28c30], R7 ;  /* 0x028c3007040075a7 */ /* 0x0004e6000804017f */
[----:B---3--:R-:W-:Y:S05]  /*ccd0*/  @!P2 NANOSLEEP.SYNCS 0x989680 ;  /* 0x009896800000a95d */ /* 0x008fea0003900000 */
[----:B------:R-:W3:Y:S02]  /*cce0*/  @!P2 SYNCS.PHASECHK.TRANS64 P2, [R4+URZ+0x28c30], R7 ;  /* 0x028c30070400a5a7 */ /* 0x000ee4000804007f */
[----:B---3--:R-:W-:Y:S05]  /*ccf0*/  @!P2 BRA `(.L_x_3261) ;  /* 0xfffffffc00eca947 */ /* 0x008fea000383ffff */
[----:B------:R-:W-:Y:S05]  /*cd00*/  BRA `(.L_x_3260) ;  /* 0xffffff7800287947 */ /* 0x000fea000383ffff */
.L_x_3266:
[----:B---3--:R-:W-:-:S04]  /*cd10*/  MOV R8, UR21 ;  /* 0x0000001500087c02 */ /* 0x008fc80008000f00 */
[----:B------:R3:W4:Y:S03]  /*cd20*/  SYNCS.PHASECHK.TRANS64.TRYWAIT P2, [R8+URZ+0x28c50], R7 ;  /* 0x028c5007080075a7 */ /* 0x000726000804017f */
[----:B----4-:R-:W-:Y:S05]  /*cd30*/  @!P2 NANOSLEEP.SYNCS 0x989680 ;  /* 0x009896800000a95d */ /* 0x010fea0003900000 */
[----:B------:R-:W4:Y:S02]  /*cd40*/  @!P2 SYNCS.PHASECHK.TRANS64 P2, [R8+URZ+0x28c50], R7 ;  /* 0x028c50070800a5a7 */ /* 0x000f24000804007f */
[----:B----4-:R-:W-:Y:S05]  /*cd50*/  @!P2 BRA `(.L_x_3266) ;  /* 0xfffffffc00eca947 */ /* 0x010fea000383ffff */
[----:B------:R-:W-:Y:S05]  /*cd60*/  BRA `(.L_x_3265) ;  /* 0xffffff90005c7947 */ /* 0x000fea000383ffff */
.L_x_3279:
        /* <DEDUP_REMOVED lines=8> */
[----:B-1---5:R-:W-:Y:S05]  /*cdf0*/  WARPSYNC.COLLECTIVE R15, `(.L_x_3327) ;  /* 0x000000000f087348 */ /* 0x022fea0003c00000 */
[----:B------:R0:W2:Y:S02]  /*ce00*/  SHFL.IDX P6, R14, R13, R12, R11 ;  /* 0x0000000c0d0e7389 */ /* 0x0000a400000c000b */
[----:B012--5:R-:W-:Y:S01]  /*ce10*/  ENDCOLLECTIVE ;  /* 0x000000000000791b */ /* 0x027fe20003800000 */
.L_x_3327:
[----:B------:R-:W-:Y:S05]  /*ce20*/  BSYNC B0 ;  /* 0x0000000000007941 */ /* 0x000fea0003800000 */
.L_x_3326:
[----:B------:R-:W-:Y:S05]  /*ce30*/  BRA `(.L_x_3328) ;  /* 0xffffffd000207947 */ /* 0x000fea000383ffff */
.L_x_3282:
[----:B0-----:R0:W1:Y:S02]  /*ce40*/  SYNCS.PHASECHK.TRANS64.TRYWAIT P0, [R19+URZ+0x28c40], R0 ;  /* 0x028c4000130075a7 */ /* 0x001064000800017f */
[----:B-1----:R-:W-:Y:S05]  /*ce50*/  @!P0 NANOSLEEP.SYNCS 0x989680 ;  /* 0x009896800000895d */ /* 0x002fea0003900000 */
[----:B------:R-:W1:Y:S02]  /*ce60*/  @!P0 SYNCS.PHASECHK.TRANS64 P0, [R19+URZ+0x28c40], R0 ;  /* 0x028c4000130085a7 */ /* 0x000e64000800007f */
[----:B-1----:R-:W-:Y:S05]  /*ce70*/  @!P0 BRA `(.L_x_3282) ;  /* 0xfffffffc00f08947 */ /* 0x002fea000383ffff */
[----:B------:R-:W-:Y:S05]  /*ce80*/  BRA `(.L_x_3329) ;  /* 0xffffffd000a47947 */ /* 0x000fea000383ffff */
.L_x_3283:
        /* <DEDUP_REMOVED lines=8> */
.L_x_3331:
[----:B------:R-:W-:Y:S05]  /*cf10*/  BSYNC B0 ;  /* 0x0000000000007941 */ /* 0x000fea0003800000 */
.L_x_3330:
[----:B------:R-:W-:Y:S01]  /*cf20*/  IMAD.MOV.U32 R13, RZ, RZ, R0 ;  /* 0x000000ffff0d7224 */ /* 0x000fe200078e0000 */
[----:B------:R-:W-:Y:S01]  /*cf30*/  MOV R11, 0x181f ;  /* 0x0000181f000b7802 */ /* 0x000fe20000000f00 */
[----:B------:R-:W-:Y:S01]  /*cf40*/  IMAD.MOV.U32 R12, RZ, RZ, RZ ;  /* 0x000000ffff0c7224 */ /* 0x000fe200078e00ff */
[----:B------:R-:W-:Y:S01]  /*cf50*/  ISETP.GE.AND P2, PT, R35, 0x1, PT ;  /* 0x000000012300780c */ /* 0x000fe20003f46270 */
[----:B------:R-:W-:Y:S02]  /*cf60*/  IMAD.MOV.U32 R15, RZ, RZ, -0x1 ;  /* 0xffffffffff0f7424 */ /* 0x000fe400078e00ff */
[----:B------:R-:W-:-:S10]  /*cf70*/  IMAD.MOV.U32 R2, RZ, RZ, R14 ;  /* 0x000000ffff027224 */ /* 0x000fd400078e000e */
[----:B------:R-:W-:Y:S05]  /*cf80*/  WARPSYNC.COLLECTIVE R15, `(.L_x_3332) ;  /* 0x000000000f087348 */ /* 0x000fea0003c00000 */
[----:B------:R0:W1:Y:S02]  /*cf90*/  SHFL.IDX P6, R14, R13, R12, R11 ;  /* 0x0000000c0d0e7389 */ /* 0x00006400000c000b */
[----:B01----:R-:W-:Y:S01]  /*cfa0*/  ENDCOLLECTIVE ;  /* 0x000000000000791b */ /* 0x003fe20003800000 */
.L_x_3332:
[----:B------:R-:W-:Y:S01]  /*cfb0*/  @P2 LEA R7, R4, UR39, 0x1 ;  /* 0x0000002704072c11 */ /* 0x000fe2000f8e08ff */
[----:B------:R-:W-:Y:S01]  /*cfc0*/  IMAD.MOV.U32 R13, RZ, RZ, R5 ;  /* 0x000000ffff0d7224 */ /* 0x000fe200078e0005 */
[----:B------:R-:W-:Y:S02]  /*cfd0*/  MOV R12, 0x1 ;  /* 0x00000001000c7802 */ /* 0x000fe40000000f00 */
[----:B------:R-:W-:-:S13]  /*cfe0*/  @P2 LEA R3, P0, R20, R14, 0x1 ;  /* 0x0000000e14032211 */ /* 0x000fda00078008ff */
[----:B------:R-:W-:Y:S05]  /*cff0*/  WARPSYNC.COLLECTIVE R15, `(.L_x_3333) ;  /* 0x000000000f087348 */ /* 0x000fea0003c00000 */
[----:B------:R0:W1:Y:S02]  /*d000*/  SHFL.IDX P6, R14, R13, R12, R11 ;  /* 0x0000000c0d0e7389 */ /* 0x00006400000c000b */
[----:B01----:R-:W-:Y:S01]  /*d010*/  ENDCOLLECTIVE ;  /* 0x000000000000791b */ /* 0x003fe20003800000 */
.L_x_3333:
[----:B------:R-:W-:-:S05]  /*d020*/  @P2 IMAD.X R2, RZ, RZ, R2, P0 ;  /* 0x000000ffff022224 */ /* 0x000fca00000e0602 */
[----:B------:R-:W-:-:S04]  /*d030*/  @P2 LOP3.LUT R3, R3, R2, RZ, 0x3c, !PT ;  /* 0x0000000203032212 */ /* 0x000fc800078e3cff */
[----:B------:R-:W-:Y:S01]  /*d040*/  @P2 LOP3.LUT R2, R3, R2, RZ, 0x3c, !PT ;  /* 0x0000000203022212 */ /* 0x000fe200078e3cff */
[----:B------:R-:W-:-:S03]  /*d050*/  IMAD.MOV.U32 R13, RZ, RZ, R0 ;  /* 0x000000ffff0d7224 */ /* 0x000fc600078e0000 */
[----:B------:R-:W-:-:S05]  /*d060*/  @P2 LOP3.LUT R3, R3, R2, RZ, 0x3c, !PT ;  /* 0x0000000203032212 */ /* 0x000fca00078e3cff */
[----:B------:R-:W-:Y:S01]  /*d070*/  @!PT LDS RZ, [RZ] ;  /* 0x00000000fffff984 */ /* 0x000fe20000000800 */
[----:B------:R-:W-:Y:S01]  /*d080*/  @!PT LDS RZ, [RZ] ;  /* 0x00000000fffff984 */ /* 0x000fe20000000800 */
[----:B------:R-:W-:Y:S01]  /*d090*/  @!PT LDS RZ, [RZ] ;  /* 0x00000000fffff984 */ /* 0x000fe20000000800 */
[----:B------:R0:W-:Y:S01]  /*d0a0*/  @P2 LDGSTS.E.BYPASS.LTC128B.128 [R7+0x22400], desc[UR50][R2.64], !P1 ;  /* 0x2240000002072fae */ /* 0x0001e2000c901d72 */
[----:B------:R-:W-:Y:S01]  /*d0b0*/  ISETP.GE.AND P2, PT, R35, 0x11, PT ;  /* 0x000000112300780c */ /* 0x000fe20003f46270 */
[----:B------:R-:W-:-:S12]  /*d0c0*/  IMAD.MOV.U32 R8, RZ, RZ, R14 ;  /* 0x000000ffff087224 */ /* 0x000fd800078e000e */
[----:B0-----:R-:W-:Y:S05]  /*d0d0*/  WARPSYNC.COLLECTIVE R15, `(.L_x_3334) ;  /* 0x000000000f087348 */ /* 0x001fea0003c00000 */
[----:B------:R1:W2:Y:S02]  /*d0e0*/  SHFL.IDX P6, R14, R13, R12, R11 ;  /* 0x0000000c0d0e7389 */ /* 0x0002a400000c000b */
[----:B012---:R-:W-:Y:S01]  /*d0f0*/  ENDCOLLECTIVE ;  /* 0x000000000000791b */ /* 0x007fe20003800000 */
.L_x_3334:
[----:B------:R-:W-:Y:S01]  /*d100*/  @P2 LEA R9, R4, UR39, 0x1 ;  /* 0x0000002704092c11 */ /* 0x000fe2000f8e08ff */
[----:B------:R-:W-:Y:S02]  /*d110*/  IMAD.MOV.U32 R13, RZ, RZ, R5 ;  /* 0x000000ffff0d7224 */ /* 0x000fe400078e0005 */
[----:B------:R-:W-:Y:S01]  /*d120*/  IMAD.MOV.U32 R12, RZ, RZ, 0x2 ;  /* 0x00000002ff0c7424 */ /* 0x000fe200078e00ff */
[----:B------:R-:W-:-:S13]  /*d130*/  @P2 LEA R6, P0, R20, R14, 0x1 ;  /* 0x0000000e14062211 */ /* 0x000fda00078008ff */
[----:B------:R-:W-:Y:S05]  /*d140*/  WARPSYNC.COLLECTIVE R15, `(.L_x_3335) ;  /* 0x000000000f087348 */ /* 0x000fea0003c00000 */
[----:B------:R0:W1:Y:S02]  /*d150*/  SHFL.IDX P6, R14, R13, R12, R11 ;  /* 0x0000000c0d0e7389 */ /* 0x00006400000c000b */
[----:B01----:R-:W-:Y:S01]  /*d160*/  ENDCOLLECTIVE ;  /* 0x000000000000791b */ /* 0x003fe20003800000 */
.L_x_3335:
[----:B------:R-:W-:Y:S01]  /*d170*/  @P2 MOV R2, R6 ;  /* 0x0000000600022202 */ /* 0x000fe20000000f00 */
[----:B------:R-:W-:-:S04]  /*d180*/  @P2 IMAD.X R8, RZ, RZ, R8, P0 ;  /* 0x000000ffff082224 */ /* 0x000fc800000e0608 */
[----:B------:R-:W-:-:S05]  /*d190*/  @P2 IMAD.MOV.U32 R3, RZ, RZ, R8 ;  /* 0x000000ffff032224 */ /* 0x000fca00078e0008 */
[----:B------:R-:W-:Y:S01]  /*d1a0*/  @!PT LDS RZ, [RZ] ;  /* 0x00000000fffff984 */ /* 0x000fe20000000800 */
[----:B------:R-:W-:Y:S01]  /*d1b0*/  @!PT LDS RZ, [RZ] ;  /* 0x00000000fffff984 */ /* 0x000fe20000000800 */
[----:B------:R-:W-:Y:S01]  /*d1c0*/  @!PT LDS RZ, [RZ] ;  /* 0x00000000fffff984 */ /* 0x000fe20000000800 */
[----:B------:R0:W-:Y:S01]  /*d1d0*/  @P2 LDGSTS.E.BYPASS.LTC128B.128 [R9+0x22c00], desc[UR50][R2.64], !P1 ;  /* 0x22c0000002092fae */ /* 0x0001e2000c901d72 */
[----:B------:R-:W-:Y:S01]  /*d1e0*/  ISETP.GE.AND P2, PT, R35, 0x21, PT ;  /* 0x000000212300780c */ /* 0x000fe20003f46270 */
[----:B------:R-:W-:Y:S01]  /*d1f0*/  IMAD.MOV.U32 R13, RZ, RZ, R0 ;  /* 0x000000ffff0d7224 */ /* 0x000fe200078e0000 */
[----:B0-----:R-:W-:-:S11]  /*d200*/  MOV R2, R14 ;  /* 0x0000000e00027202 */ /* 0x001fd60000000f00 */
[----:B------:R-:W-:Y:S05]  /*d210*/  WARPSYNC.COLLECTIVE R15, `(.L_x_3336) ;  /* 0x000000000f087348 */ /* 0x000fea0003c00000 */
[----:B------:R0:W1:Y:S02]  /*d220*/  SHFL.IDX P6, R14, R13, R12, R11 ;  /* 0x0000000c0d0e7389 */ /* 0x00006400000c000b */
[----:B01----:R-:W-:Y:S01]  /*d230*/  ENDCOLLECTIVE ;  /* 0x000000000000791b */ /* 0x003fe20003800000 */
.L_x_3336:
[----:B------:R-:W-:Y:S01]  /*d240*/  @P2 LEA R6, R4, UR39, 0x1 ;  /* 0x0000002704062c11 */ /* 0x000fe2000f8e08ff */
[----:B------:R-:W-:Y:S02]  /*d250*/  IMAD.MOV.U32 R13, RZ, RZ, R5 ;  /* 0x000000ffff0d7224 */ /* 0x000fe400078e0005 */
[----:B------:R-:W-:Y:S01]  /*d260*/  IMAD.MOV.U32 R12, RZ, RZ, 0x3 ;  /* 0x00000003ff0c7424 */ /* 0x000fe200078e00ff */
[----:B------:R-:W-:-:S13]  /*d270*/  @P2 LEA R7, P0, R20, R14, 0x1 ;  /* 0x0000000e14072211 */ /* 0x000fda00078008ff */
[----:B------:R-:W-:Y:S05]  /*d280*/  WARPSYNC.COLLECTIVE R15, `(.L_x_3337) ;  /* 0x000000000f087348 */ /* 0x000fea0003c00000 */
[----:B------:R0:W1:Y:S02]  /*d290*/  SHFL.IDX P6, R14, R13, R12, R11 ;  /* 0x0000000c0d0e7389 */ /* 0x00006400000c000b */
[----:B01----:R-:W-:Y:S01]  /*d2a0*/  ENDCOLLECTIVE ;  /* 0x000000000000791b */ /* 0x003fe20003800000 */
.L_x_3337:
[----:B------:R-:W-:Y:S02]  /*d2b0*/  @P2 IMAD.X R10, RZ, RZ, R2, P0 ;  /* 0x000000ffff0a2224 */ /* 0x000fe400000e0602 */
[----:B------:R-:W-:-:S03]  /*d2c0*/  @P2 IMAD.MOV.U32 R2, RZ, RZ, R7 ;  /* 0x000000ffff022224 */ /* 0x000fc600078e0007 */
[----:B------:R-:W-:-:S05]  /*d2d0*/  @P2 MOV R3, R10 ;  /* 0x0000000a00032202 */ /* 0x000fca0000000f00 */
[----:B------:R-:W-:Y:S01]  /*d2e0*/  @!PT LDS RZ, [RZ] ;  /* 0x00000000fffff984 */ /* 0x000fe20000000800 */
[----:B------:R-:W-:Y:S01]  /*d2f0*/  @!PT LDS RZ, [RZ] ;  /* 0x00000000fffff984 */ /* 0x000fe20000000800 */
[----:B------:R-:W-:Y:S01]  /*d300*/  @!PT LDS RZ, [RZ] ;  /* 0x00000000fffff984 */ /* 0x000fe20000000800 */
[----:B------:R0:W-:Y:S01]  /*d310*/  @P2 LDGSTS.E.BYPASS.LTC128B.128 [R6+0x23400], desc[UR50][R2.64], !P1 ;  /* 0x2340000002062fae */ /* 0x0001e2000c901d72 */
[----:B------:R-:W-:Y:S01]  /*d320*/  MOV R13, R0 ;  /* 0x00000000000d7202 */ /* 0x000fe20000000f00 */
[----:B------:R-:W-:-:S07]  /*d330*/  IMAD.MOV.U32 R5, RZ, RZ, R14 ;  /* 0x000000ffff057224 */ /* 0x000fce00078e000e */
[----:B0-----:R-:W-:Y:S05]  /*d340*/  WARPSYNC.COLLECTIVE R15, `(.L_x_3338) ;  /* 0x000000000f087348 */ /* 0x001fea0003c00000 */
[----:B------:R1:W2:Y:S02]  /*d350*/  SHFL.IDX P6, R14, R13, R12, R11 ;  /* 0x0000000c0d0e7389 */ /* 0x0002a400000c000b */
[----:B012---:R-:W-:Y:S01]  /*d360*/  ENDCOLLECTIVE ;  /* 0x000000000000791b */ /* 0x007fe20003800000 */
.L_x_3338:
[----:B------:R-:W-:Y:S05]  /*d370*/  BRA `(.L_x_3339) ;  /* 0xffffffd000587947 */ /* 0x000fea000383ffff */
.L_x_3287:
[----:B------:R-:W-:Y:S01]  /*d380*/  IMAD.MOV.U32 R13, RZ, RZ, R5 ;  /* 0x000000ffff0d7224 */ /* 0x000fe200078e0005 */
[----:B------:R-:W-:Y:S01]  /*d390*/  MOV R15, 0xffffffff ;  /* 0xffffffff000f7802 */ /* 0x000fe20000000f00 */
[----:B------:R-:W-:Y:S02]  /*d3a0*/  IMAD.MOV.U32 R12, RZ, RZ, RZ ;  /* 0x000000ffff0c7224 */ /* 0x000fe400078e00ff */
[----:B------:R-:W-:Y:S02]  /*d3b0*/  IMAD.MOV.U32 R11, RZ, RZ, 0x181f ;  /* 0x0000181fff0b7424 */ /* 0x000fe400078e00ff */
[----:B------:R-:W-:-:S07]  /*d3c0*/  IMAD R0, R0, 0x40, R37 ;  /* 0x0000004000007824 */ /* 0x000fce00078e0225 */
[----:B-1----:R-:W-:Y:S05]  /*d3d0*/  WARPSYNC.COLLECTIVE R15, `(.L_x_3340) ;  /* 0x000000000f087348 */ /* 0x002fea0003c00000 */
[----:B------:R0:W2:Y:S02]  /*d3e0*/  SHFL.IDX P6, R14, R13, R12, R11 ;  /* 0x0000000c0d0e7389 */ /* 0x0000a400000c000b */
[----:B012---:R-:W-:Y:S01]  /*d3f0*/  ENDCOLLECTIVE ;  /* 0x000000000000791b */ /* 0x007fe20003800000 */
.L_x_3340:
[C---:B------:R-:W-:Y:S01]  /*d400*/  VIADD R6, R0.reuse, 0x10 ;  /* 0x0000001000067836 */ /* 0x040fe20000000000 */
[----:B------:R-:W-:Y:S01]  /*d410*/  ISETP.GE.AND P0, PT, R0, UR37, PT ;  /* 0x0000002500007c0c */ /* 0x000fe2000bf06270 */
[----:B------:R-:W-:Y:S02]  /*d420*/  IMAD.MOV.U32 R13, RZ, RZ, R4 ;  /* 0x000000ffff0d7224 */ /* 0x000fe400078e0004 */
[----:B------:R-:W-:-:S10]  /*d430*/  IMAD.MOV.U32 R2, RZ, RZ, R14 ;  /* 0x000000ffff027224 */ /* 0x000fd400078e000e */
[----:B------:R-:W-:Y:S05]  /*d440*/  WARPSYNC.COLLECTIVE R15, `(.L_x_3341) ;  /* 0x000000000f087348 */ /* 0x000fea0003c00000 */
[----:B------:R0:W1:Y:S02]  /*d450*/  SHFL.IDX P6, R14, R13, R12, R11 ;  /* 0x0000000c0d0e7389 */ /* 0x00006400000c000b */
[----:B01----:R-:W-:Y:S01]  /*d460*/  ENDCOLLECTIVE ;  /* 0x000000000000791b */ /* 0x003fe20003800000 */
.L_x_3341:
        /* <DEDUP_REMOVED lines=8> */
.L_x_3342:
[----:B------:R-:W-:Y:S01]  /*d4f0*/  @!PT LDS RZ, [RZ] ;  /* 0x00000000fffff984 */ /* 0x000fe20000000800 */
[----:B------:R-:W-:Y:S01]  /*d500*/  @!PT LDS RZ, [RZ] ;  /* 0x00000000fffff984 */ /* 0x000fe20000000800 */
[----:B------:R-:W-:Y:S01]  /*d510*/  @!PT LDS RZ, [RZ] ;  /* 0x00000000fffff984 */ /* 0x000fe20000000800 */
[----:B------:R0:W-:Y:S01]  /*d520*/  @!P0 LDGSTS.E.BYPASS.LTC128B.128 [R8+0x20400], desc[UR50][R2.64], !P5 ;  /* 0x2040000002088fae */ /* 0x0001e2000e901d72 */
[----:B------:R-:W-:Y:S01]  /*d530*/  ISETP.GE.AND P0, PT, R6, UR37, PT ;  /* 0x0000002506007c0c */ /* 0x000fe2000bf06270 */
[----:B------:R-:W-:Y:S02]  /*d540*/  IMAD.MOV.U32 R13, RZ, RZ, R4 ;  /* 0x000000ffff0d7224 */ /* 0x000fe400078e0004 */
[----:B------:R-:W-:-:S10]  /*d550*/  IMAD.MOV.U32 R6, RZ, RZ, R14 ;  /* 0x000000ffff067224 */ /* 0x000fd400078e000e */
[----:B0-----:R-:W-:Y:S05]  /*d560*/  WARPSYNC.COLLECTIVE R15, `(.L_x_3343) ;  /* 0x000000000f087348 */ /* 0x001fea0003c00000 */
[----:B------:R1:W2:Y:S02]  /*d570*/  SHFL.IDX P6, R14, R13, R12, R11 ;  /* 0x0000000c0d0e7389 */ /* 0x0002a400000c000b */
[----:B012---:R-:W-:Y:S01]  /*d580*/  ENDCOLLECTIVE ;  /* 0x000000000000791b */ /* 0x007fe20003800000 */
.L_x_3343:
[----:B------:R-:W-:Y:S02]  /*d590*/  IMAD.MOV.U32 R13, RZ, RZ, R5 ;  /* 0x000000ffff0d7224 */ /* 0x000fe400078e0005 */
[----:B------:R-:W-:Y:S01]  /*d5a0*/  IMAD.MOV.U32 R12, RZ, RZ, 0x2 ;  /* 0x00000002ff0c7424 */ /* 0x000fe200078e00ff */
[----:B------:R-:W-:-:S13]  /*d5b0*/  @!P0 LEA R2, P1, R9, R14, 0x1 ;  /* 0x0000000e09028211 */ /* 0x000fda00078208ff */
[----:B------:R-:W-:Y:S05]  /*d5c0*/  WARPSYNC.COLLECTIVE R15, `(.L_x_3344) ;  /* 0x000000000f087348 */ /* 0x000fea0003c00000 */
[----:B------:R0:W1:Y:S02]  /*d5d0*/  SHFL.IDX P6, R14, R13, R12, R11 ;  /* 0x0000000c0d0e7389 */ /* 0x00006400000c000b */
[----:B01----:R-:W-:Y:S01]  /*d5e0*/  ENDCOLLECTIVE ;  /* 0x000000000000791b */ /* 0x003fe20003800000 */
.L_x_3344:
[----:B------:R-:W-:Y:S01]  /*d5f0*/  @!P0 IMAD.X R3, RZ, RZ, R6, P1 ;  /* 0x000000ffff038224 */ /* 0x000fe200008e0606 */
[----:B------:R-:W-:-:S04]  /*d600*/  IADD3 R6, R0, 0x20, RZ ;  /* 0x0000002000067810 */ /* 0x000fc80007ffe0ff */
[----:B------:R-:W-:Y:S01]  /*d610*/  @!PT LDS RZ, [RZ] ;  /* 0x00000000fffff984 */ /* 0x000fe20000000800 */
[----:B------:R-:W-:Y:S01]  /*d620*/  @!PT LDS RZ, [RZ] ;  /* 0x00000000fffff984 */ /* 0x000fe20000000800 */
[----:B------:R-:W-:Y:S01]  /*d630*/  @!PT LDS RZ, [RZ] ;  /* 0x00000000fffff984 */ /* 0x000fe20000000800 */
[----:B------:R0:W-:Y:S01]  /*d640*/  @!P0 LDGSTS.E.BYPASS.LTC128B.128 [R8+0x20c00], desc[UR50][R2.64], !P5 ;  /* 0x20c0000002088fae */ /* 0x0001e2000e901d72 */
[----:B------:R-:W-:Y:S02]  /*d650*/  ISETP.GE.AND P0, PT, R6, UR37, PT ;  /* 0x0000002506007c0c */ /* 0x000fe4000bf06270 */
[----:B------:R-:W-:Y:S01]  /*d660*/  MOV R13, R4 ;  /* 0x00000004000d7202 */ /* 0x000fe20000000f00 */
[----:B------:R-:W-:-:S10]  /*d670*/  IMAD.MOV.U32 R6, RZ, RZ, R14 ;  /* 0x000000ffff067224 */ /* 0x000fd400078e000e */
[----:B0-----:R-:W-:Y:S05]  /*d680*/  WARPSYNC.COLLECTIVE R15, `(.L_x_3345) ;  /* 0x000000000f087348 */ /* 0x001fea0003c00000 */
[----:B------:R1:W2:Y:S02]  /*d690*/  SHFL.IDX P6, R14, R13, R12, R11 ;  /* 0x0000000c0d0e7389 */ /* 0x0002a400000c000b */
[----:B012---:R-:W-:Y:S01]  /*d6a0*/  ENDCOLLECTIVE ;  /* 0x000000000000791b */ /* 0x007fe20003800000 */
.L_x_3345:
[----:B------:R-:W-:Y:S02]  /*d6b0*/  IMAD.MOV.U32 R13, RZ, RZ, R5 ;  /* 0x000000ffff0d7224 */ /* 0x000fe400078e0005 */
[----:B------:R-:W-:Y:S01]  /*d6c0*/  IMAD.MOV.U32 R12, RZ, RZ, 0x3 ;  /* 0x00000003ff0c7424 */ /* 0x000fe200078e00ff */
[----:B------:R-:W-:-:S13]  /*d6d0*/  @!P0 LEA R2, P1, R9, R14, 0x1 ;  /* 0x0000000e09028211 */ /* 0x000fda00078208ff */
[----:B------:R-:W-:Y:S05]  /*d6e0*/  WARPSYNC.COLLECTIVE R15, `(.L_x_3346) ;  /* 0x000000000f087348 */ /* 0x000fea0003c00000 */
[----:B------:R0:W1:Y:S02]  /*d6f0*/  SHFL.IDX P6, R14, R13, R12, R11 ;  /* 0x0000000c0d0e7389 */ /* 0x00006400000c000b */
[----:B01----:R-:W-:Y:S01]  /*d700*/  ENDCOLLECTIVE ;  /* 0x000000000000791b */ /* 0x003fe20003800000 */
.L_x_3346:
[----:B------:R-:W-:-:S05]  /*d710*/  @!P0 IMAD.X R3, RZ, RZ, R6, P1 ;  /* 0x000000ffff038224 */ /* 0x000fca00008e0606 */
[----:B------:R-:W-:Y:S01]  /*d720*/  @!PT LDS RZ, [RZ] ;  /* 0x00000000fffff984 */ /* 0x000fe20000000800 */
[----:B------:R-:W-:Y:S01]  /*d730*/  @!PT LDS RZ, [RZ] ;  /* 0x00000000fffff984 */ /* 0x000fe20000000800 */
[----:B------:R-:W-:Y:S01]  /*d740*/  @!PT LDS RZ, [RZ] ;  /* 0x00000000fffff984 */ /* 0x000fe20000000800 */
[----:B------:R0:W-:Y:S01]  /*d750*/  @!P0 LDGSTS.E.BYPASS.LTC128B.128 [R8+0x21400], desc[UR50][R2.64], !P5 ;  /* 0x2140000002088fae */ /* 0x0001e2000e901d72 */
[----:B------:R-:W-:Y:S01]  /*d760*/  IMAD.MOV.U32 R13, RZ, RZ, R4 ;  /* 0x000000ffff0d7224 */ /* 0x000fe200078e0004 */
[----:B------:R-:W-:-:S07]  /*d770*/  MOV R5, R14 ;  /* 0x0000000e00057202 */ /* 0x000fce0000000f00 */
[----:B0-----:R-:W-:Y:S05]  /*d780*/  WARPSYNC.COLLECTIVE R15, `(.L_x_3347) ;  /* 0x000000000f087348 */ /* 0x001fea0003c00000 */
[----:B------:R1:W2:Y:S02]  /*d790*/  SHFL.IDX P6, R14, R13, R12, R11 ;  /* 0x0000000c0d0e7389 */ /* 0x0002a400000c000b */
[----:B012---:R-:W-:Y:S01]  /*d7a0*/  ENDCOLLECTIVE ;  /* 0x000000000000791b */ /* 0x007fe20003800000 */
.L_x_3347:
[----:B------:R-:W-:Y:S05]  /*d7b0*/  BRA `(.L_x_3348) ;  /* 0xffffffd400147947 */ /* 0x000fea000383ffff */
.L_x_3289:
[----:B0-----:R-:W-:-:S04]  /*d7c0*/  IMAD.U32 R3, RZ, RZ, UR39 ;  /* 0x00000027ff037e24 */ /* 0x001fc8000f8e00ff */
[----:B------:R0:W2:Y:S03]  /*d7d0*/  SYNCS.PHASECHK.TRANS64.TRYWAIT P0, [R3+URZ+0x28c20], R0 ;  /* 0x028c2000030075a7 */ /* 0x0000a6000800017f */
[----:B--2---:R-:W-:Y:S05]  /*d7e0*/  @!P0 NANOSLEEP.SYNCS 0x989680 ;  /* 0x009896800000895d */ /* 0x004fea0003900000 */
[----:B------:R-:W2:Y:S02]  /*d7f0*/  @!P0 SYNCS.PHASECHK.TRANS64 P0, [R3+URZ+0x28c20], R0 ;  /* 0x028c2000030085a7 */ /* 0x000ea4000800007f */
[----:B--2---:R-:W-:Y:S05]  /*d800*/  @!P0 BRA `(.L_x_3289) ;  /* 0xfffffffc00ec8947 */ /* 0x004fea000383ffff */
[----:B------:R-:W-:Y:S05]  /*d810*/  BRA `(.L_x_3349) ;  /* 0xffffffd400487947 */ /* 0x000fea000383ffff */
.L_x_3292:
[----:B0-----:R0:W2:Y:S02]  /*d820*/  SYNCS.PHASECHK.TRANS64.TRYWAIT P0, [R19+URZ+0x28c60], R0 ;  /* 0x028c6000130075a7 */ /* 0x0010a4000800017f */
[----:B--2---:R-:W-:Y:S05]  /*d830*/  @!P0 NANOSLEEP.SYNCS 0x989680 ;  /* 0x009896800000895d */ /* 0x004fea0003900000 */
[----:B------:R-:W2:Y:S02]  /*d840*/  @!P0 SYNCS.PHASECHK.TRANS64 P0, [R19+URZ+0x28c60], R0 ;  /* 0x028c6000130085a7 */ /* 0x000ea4000800007f */
[----:B--2---:R-:W-:Y:S05]  /*d850*/  @!P0 BRA `(.L_x_3292) ;  /* 0xfffffffc00f08947 */ /* 0x004fea000383ffff */
[----:B------:R-:W-:Y:S05]  /*d860*/  BRA `(.L_x_3350) ;  /* 0xffffffd400587947 */ /* 0x000fea000383ffff */
.L_x_3293:
[----:B------:R-:W-:Y:S01]  /*d870*/  BSSY B0, `(.L_x_3351) ;  /* 0x0000008000007945 */ /* 0x000fe20003800000 */
[----:B------:R-:W-:Y:S01]  /*d880*/  IMAD.MOV.U32 R13, RZ, RZ, R10 ;  /* 0x000000ffff0d7224 */ /* 0x000fe200078e000a */
[----:B------:R-:W-:Y:S01]  /*d890*/  MOV R12, RZ ;  /* 0x000000ff000c7202 */ /* 0x000fe20000000f00 */
[----:B------:R-:W-:Y:S02]  /*d8a0*/  IMAD.MOV.U32 R11, RZ, RZ, 0x181f ;  /* 0x0000181fff0b7424 */ /* 0x000fe400078e00ff */
[----:B------:R-:W-:-:S07]  /*d8b0*/  IMAD.MOV.U32 R15, RZ, RZ, -0x1 ;  /* 0xffffffffff0f7424 */ /* 0x000fce00078e00ff */
[----:B01----:R-:W-:Y:S05]  /*d8c0*/  WARPSYNC.COLLECTIVE R15, `(.L_x_3352) ;  /* 0x000000000f087348 */ /* 0x003fea0003c00000 */
[----:B------:R2:W3:Y:S02]  /*d8d0*/  SHFL.IDX P6, R14, R13, R12, R11 ;  /* 0x0000000c0d0e7389 */ /* 0x0004e400000c000b */
[----:B0123--:R-:W-:Y:S01]  /*d8e0*/  ENDCOLLECTIVE ;  /* 0x000000000000791b */ /* 0x00ffe20003800000 */
.L_x_3352:
[----:B------:R-:W-:Y:S05]  /*d8f0*/  BSYNC B0 ;  /* 0x0000000000007941 */ /* 0x000fea0003800000 */
.L_x_3351:
[----:B------:R-:W0:Y:S01]  /*d900*/  S2R R0, SR_TID.X ;  /* 0x0000000000007919 */ /* 0x000e220000002100 */
[----:B------:R-:W-:Y:S01]  /*d910*/  MOV R13, R8 ;  /* 0x00000008000d7202 */ /* 0x000fe20000000f00 */
[----:B------:R-:W-:Y:S01]  /*d920*/  IMAD.MOV.U32 R12, RZ, RZ, RZ ;  /* 0x000000ffff0c7224 */ /* 0x000fe200078e00ff */
[----:B------:R-:W-:Y:S01]  /*d930*/  LOP3.LUT P5, RZ, R16, 0x20000000, RZ, 0xc0, !PT ;  /* 0x2000000010ff7812 */ /* 0x000fe200078ac0ff */
[----:B------:R-:W-:Y:S01]  /*d940*/  IMAD.MOV.U32 R11, RZ, RZ, 0x181f ;  /* 0x0000181fff0b7424 */ /* 0x000fe200078e00ff */
[----:B------:R-:W-:Y:S01]  /*d950*/  LEA R9, R9, UR39, 0x1 ;  /* 0x0000002709097c11 */ /* 0x000fe2000f8e08ff */
[----:B------:R-:W-:Y:S01]  /*d960*/  IMAD.MOV.U32 R15, RZ, RZ, -0x1 ;  /* 0xffffffffff0f7424 */ /* 0x000fe200078e00ff */
[----:B------:R-:W-:Y:S01]  /*d970*/  P2R R4, PR, RZ, 0x20 ;  /* 0x00000020ff047803 */ /* 0x000fe20000000000 */
[----:B------:R-:W-:Y:S01]  /*d980*/  IMAD.MOV.U32 R3, RZ, RZ, R14 ;  /* 0x000000ffff037224 */ /* 0x000fe200078e000e */
[----:B------:R-:W-:-:S13]  /*d990*/  LOP3.LUT P5, RZ, R30, 0x40, RZ, 0xc0, !PT ;  /* 0x000000401eff7812 */ /* 0x000fda00078ac0ff */
[----:B0-----:R-:W-:Y:S05]  /*d9a0*/  WARPSYNC.COLLECTIVE R15, `(.L_x_3353) ;  /* 0x000000000f087348 */ /* 0x001fea0003c00000 */
[----:B------:R1:W2:Y:S02]  /*d9b0*/  SHFL.IDX P6, R14, R13, R12, R11 ;  /* 0x0000000c0d0e7389 */ /* 0x0002a400000c000b */
[----:B012---:R-:W-:Y:S01]  /*d9c0*/  ENDCOLLECTIVE ;  /* 0x000000000000791b */ /* 0x007fe20003800000 */
.L_x_3353:
[C---:B------:R-:W-:Y:S02]  /*d9d0*/  LOP3.LUT P4, RZ, R16.reuse, 0x4000000, RZ, 0xc0, !PT ;  /* 0x0400000010ff7812 */ /* 0x040fe4000788c0ff */
[C---:B------:R-:W-:Y:S02]  /*d9e0*/  LOP3.LUT P3, RZ, R16.reuse, 0x800000, RZ, 0xc0, !PT ;  /* 0x0080000010ff7812 */ /* 0x040fe4000786c0ff */
[C---:B------:R-:W-:Y:S02]  /*d9f0*/  LOP3.LUT P2, RZ, R16.reuse, 0x400000, RZ, 0xc0, !PT ;  /* 0x0040000010ff7812 */ /* 0x040fe4000784c0ff */
[----:B------:R-:W-:Y:S02]  /*da00*/  LOP3.LUT P1, RZ, R16, 0x200000, RZ, 0xc0, !PT ;  /* 0x0020000010ff7812 */ /* 0x000fe4000782c0ff */
[----:B------:R-:W-:Y:S01]  /*da10*/  MOV R13, R10 ;  /* 0x0000000a000d7202 */ /* 0x000fe20000000f00 */
[----:B------:R-:W-:Y:S01]  /*da20*/  IMAD.MOV.U32 R12, RZ, RZ, 0x1 ;  /* 0x00000001ff0c7424 */ /* 0x000fe200078e00ff */
[----:B------:R-:W-:Y:S01]  /*da30*/  SHF.L.U32 R0, R0, 0x3, RZ ;  /* 0x0000000300007819 */ /* 0x000fe200000006ff */
[----:B------:R-:W-:-:S03]  /*da40*/  IMAD.MOV.U32 R2, RZ, RZ, R14 ;  /* 0x000000ffff027224 */ /* 0x000fc600078e000e */
[----:B------:R-:W-:Y:S02]  /*da50*/  LOP3.LUT R0, R0, 0x38, RZ, 0xc0, !PT ;  /* 0x0000003800007812 */ /* 0x000fe400078ec0ff */
[----:B------:R-:W-:-:S03]  /*da60*/  LOP3.LUT P6, RZ, R30, 0x1, RZ, 0xc0, !PT ;  /* 0x000000011eff7812 */ /* 0x000fc600078cc0ff */
[----:B------:R-:W-:-:S05]  /*da70*/  IMAD.SHL.U32 R0, R0, 0x2, RZ ;  /* 0x0000000200007824 */ /* 0x000fca00078e00ff */
[----:B------:R-:W-:-:S05]  /*da80*/  IADD3 R2, P0, R2, R0, RZ ;  /* 0x0000000002027210 */ /* 0x000fca0007f1e0ff */
[----:B------:R-:W-:Y:S01]  /*da90*/  IMAD.X R3, RZ, RZ, R3, P0 ;  /* 0x000000ffff037224 */ /* 0x000fe200000e0603 */
[----:B------:R-:W-:-:S04]  /*daa0*/  LOP3.LUT P0, RZ, R30, 0x8, RZ, 0xc0, !PT ;  /* 0x000000081eff7812 */ /* 0x000fc8000780c0ff */
[----:B------:R-:W-:Y:S01]  /*dab0*/  @!PT LDS RZ, [RZ] ;  /* 0x00000000fffff984 */ /* 0x000fe20000000800 */
[----:B------:R-:W-:Y:S01]  /*dac0*/  @!PT LDS RZ, [RZ] ;  /* 0x00000000fffff984 */ /* 0x000fe20000000800 */
[----:B------:R-:W-:Y:S01]  /*dad0*/  @!PT LDS RZ, [RZ] ;  /* 0x00000000fffff984 */ /* 0x000fe20000000800 */
[----:B------:R0:W-:Y:S01]  /*dae0*/  LDGSTS.E.BYPASS.LTC128B.128 [R9+0x400], desc[UR50][R2.64], !P5 ;  /* 0x0040000002097fae */ /* 0x0001e2000e901d72 */
[----:B------:R-:W-:-:S08]  /*daf0*/  ISETP.NE.AND P5, PT, R4, RZ, PT ;  /* 0x000000ff0400720c */ /* 0x000fd00003fa5270 */
[----:B------:R0:W-:Y:S04]  /*db00*/  LDGSTS.E.BYPASS.LTC128B.128 [R9+0x2400], desc[UR50][R2.64+0x80], !P0 ;  /* 0x0240008002097fae */ /* 0x0001e8000c101d72 */
[----:B------:R0:W-:Y:S02]  /*db10*/  LDGSTS.E.BYPASS.LTC128B.128 [R9+0x4400], desc[UR50][R2.64+0x100], !P6 ;  /* 0x0440010002097fae */ /* 0x0001e4000f101d72 */
[----:B0-----:R-:W-:Y:S05]  /*db20*/  WARPSYNC.COLLECTIVE R15, `(.L_x_3354) ;  /* 0x000000000f087348 */ /* 0x001fea0003c00000 */
[----:B------:R1:W2:Y:S02]  /*db30*/  SHFL.IDX P6, R14, R13, R12, R11 ;  /* 0x0000000c0d0e7389 */ /* 0x0002a400000c000b */
[----:B012---:R-:W-:Y:S01]  /*db40*/  ENDCOLLECTIVE ;  /* 0x000000000000791b */ /* 0x007fe20003800000 */
.L_x_3354:
[----:B------:R-:W-:Y:S01]  /*db50*/  @!PT LDS RZ, [RZ] ;  /* 0x00000000fffff984 */ /* 0x000fe20000000800 */
[----:B------:R-:W-:Y:S01]  /*db60*/  @!PT LDS RZ, [RZ] ;  /* 0x00000000fffff984 */ /* 0x000fe20000000800 */
[----:B------:R-:W-:Y:S01]  /*db70*/  @!PT LDS RZ, [RZ] ;  /* 0x00000000fffff984 */ /* 0x000fe20000000800 */
[----:B------:R-:W-:Y:S01]  /*db80*/  LDGSTS.E.BYPASS.LTC128B.128 [R9+0x6400], desc[UR50][R2.64+0x180], !P5 ;  /* 0x0640018002097fae */ /* 0x000fe2000e901d72 */
[----:B------:R-:W-:-:S03]  /*db90*/  LOP3.LUT P5, RZ, R16, 0x10000000, RZ, 0xc0, !PT ;  /* 0x1000000010ff7812 */ /* 0x000fc600078ac0ff */
[----:B------:R-:W-:Y:S01]  /*dba0*/  LDGSTS.E.BYPASS.LTC128B.128 [R9+0x8400], desc[UR50][R2.64+0x200], !P4 ;  /* 0x0840020002097fae */ /* 0x000fe2000e101d72 */
[----:B------:R-:W-:Y:S02]  /*dbb0*/  P2R R4, PR, RZ, 0x20 ;  /* 0x00000020ff047803 */ /* 0x000fe40000000000 */
[----:B------:R-:W-:Y:S01]  /*dbc0*/  LOP3.LUT P5, RZ, R30, 0x20, RZ, 0xc0, !PT ;  /* 0x000000201eff7812 */ /* 0x000fe200078ac0ff */
[----:B------:R-:W-:Y:S01]  /*dbd0*/  LDGSTS.E.BYPASS.LTC128B.128 [R9+0xa400], desc[UR50][R2.64+0x280], !P3 ;  /* 0x0a40028002097fae */ /* 0x000fe2000d901d72 */
[C---:B------:R-:W-:Y:S01]  /*dbe0*/  LOP3.LUT P4, RZ, R16.reuse, 0x2000000, RZ, 0xc0, !PT ;  /* 0x0200000010ff7812 */ /* 0x040fe2000788c0ff */
[----:B------:R-:W-:Y:S01]  /*dbf0*/  IMAD.MOV.U32 R13, RZ, RZ, R8 ;  /* 0x000000ffff0d7224 */ /* 0x000fe200078e0008 */
[C---:B------:R-:W-:Y:S01]  /*dc00*/  LOP3.LUT P3, RZ, R16.reuse, 0x100000, RZ, 0xc0, !PT ;  /* 0x0010000010ff7812 */ /* 0x040fe2000786c0ff */
[----:B------:R-:W-:Y:S01]  /*dc10*/  LDGSTS.E.BYPASS.LTC128B.128 [R9+0xc400], desc[UR50][R2.64+0x300], !P2 ;  /* 0x0c40030002097fae */ /* 0x000fe2000d101d72 */
[----:B------:R-:W-:-:S03]  /*dc20*/  LOP3.LUT P2, RZ, R16, 0x80000, RZ, 0xc0, !PT ;  /* 0x0008000010ff7812 */ /* 0x000fc6000784c0ff */
[----:B------:R0:W-:Y:S01]  /*dc30*/  LDGSTS.E.BYPASS.LTC128B.128 [R9+0xe400], desc[UR50][R2.64+0x380], !P1 ;  /* 0x0e40038002097fae */ /* 0x0001e2000c901d72 */
[----:B------:R-:W-:Y:S01]  /*dc40*/  LOP3.LUT P1, RZ, R16, 0x40000, RZ, 0xc0, !PT ;  /* 0x0004000010ff7812 */ /* 0x000fe2000782c0ff */
[----:B0-----:R-:W-:-:S12]  /*dc50*/  IMAD.MOV.U32 R3, RZ, RZ, R14 ;  /* 0x000000ffff037224 */ /* 0x001fd800078e000e */
[----:B------:R-:W-:Y:S05]  /*dc60*/  WARPSYNC.COLLECTIVE R15, `(.L_x_3355) ;  /* 0x000000000f087348 */ /* 0x000fea0003c00000 */
[----:B------:R0:W1:Y:S02]  /*dc70*/  SHFL.IDX P6, R14, R13, R12, R11 ;  /* 0x0000000c0d0e7389 */ /* 0x00006400000c000b */
[----:B01----:R-:W-:Y:S01]  /*dc80*/  ENDCOLLECTIVE ;  /* 0x000000000000791b */ /* 0x003fe20003800000 */
.L_x_3355:
[----:B------:R-:W-:Y:S02]  /*dc90*/  IMAD.MOV.U32 R13, RZ, RZ, R10 ;  /* 0x000000ffff0d7224 */ /* 0x000fe400078e000a */
[----:B------:R-:W-:Y:S01]  /*dca0*/  IMAD.MOV.U32 R12, RZ, RZ, 0x2 ;  /* 0x00000002ff0c7424 */ /* 0x000fe200078e00ff */
[----:B------:R-:W-:Y:S02]  /*dcb0*/  MOV R2, R14 ;  /* 0x0000000e00027202 */ /* 0x000fe40000000f00 */
[----:B------:R-:W-:Y:S02]  /*dcc0*/  LOP3.LUT P6, RZ, R16, 0x80000000, RZ, 0xc0, !PT ;  /* 0x8000000010ff7812 */ /* 0x000fe400078cc0ff */
        /* <DEDUP_REMOVED lines=13> */
.L_x_3356:
        /* <DEDUP_REMOVED lines=15> */
[----:B------:R-:W-:Y:S02]  /*de90*/  LOP3.LUT P1, RZ, R16, 0x8000, RZ, 0xc0, !PT ;  /* 0x0000800010ff7812 */ /* 0x000fe4000782c0ff */
[----:B0-----:R-:W-:-:S11]  /*dea0*/  MOV R3, R14 ;  /* 0x0000000e00037202 */ /* 0x001fd60000000f00 */
[----:B------:R-:W-:Y:S05]  /*deb0*/  WARPSYNC.COLLECTIVE R15, `(.L_x_3357) ;  /* 0x000000000f087348 */ /* 0x000fea0003c00000 */
[----:B------:R0:W1:Y:S02]  /*dec0*/  SHFL.IDX P6, R14, R13, R12, R11 ;  /* 0x0000000c0d0e7389 */ /* 0x00006400000c000b */
[----:B01----:R-:W-:Y:S01]  /*ded0*/  ENDCOLLECTIVE ;  /* 0x000000000000791b */ /* 0x003fe20003800000 */
.L_x_3357:
[----:B------:R-:W-:Y:S01]  /*dee0*/  MOV R13, R10 ;  /* 0x0000000a000d7202 */ /* 0x000fe20000000f00 */
[----:B------:R-:W-:Y:S02]  /*def0*/  IMAD.MOV.U32 R12, RZ, RZ, 0x3 ;  /* 0x00000003ff0c7424 */ /* 0x000fe400078e00ff */
[----:B------:R-:W-:Y:S01]  /*df00*/  IMAD.MOV.U32 R2, RZ, RZ, R14 ;  /* 0x000000ffff027224 */ /* 0x000fe200078e000e */
[----:B------:R-:W-:-:S04]  /*df10*/  LOP3.LUT P6, RZ, R16, 0x40000000, RZ, 0xc0, !PT ;  /* 0x4000000010ff7812 */ /* 0x000fc800078cc0ff */
        /* <DEDUP_REMOVED lines=13> */
.L_x_3358:
[----:B------:R-:W-:Y:S01]  /*dff0*/  @!PT LDS RZ, [RZ] ;  /* 0x00000000fffff984 */ /* 0x000fe20000000800 */
[----:B------:R-:W-:Y:S01]  /*e000*/  @!PT LDS RZ, [RZ] ;  /* 0x00000000fffff984 */ /* 0x000fe20000000800 */
[----:B------:R-:W-:Y:S01]  /*e010*/  @!PT LDS RZ, [RZ] ;  /* 0x00000000fffff984 */ /* 0x000fe20000000800 */
[----:B------:R0:W-:Y:S04]  /*e020*/  LDGSTS.E.BYPASS.LTC128B.128 [R9+0x7400], desc[UR50][R2.64+0x180], !P5 ;  /* 0x0740018002097fae */ /* 0x0001e8000e901d72 */
[----:B------:R0:W-:Y:S04]  /*e030*/  LDGSTS.E.BYPASS.LTC128B.128 [R9+0x9400], desc[UR50][R2.64+0x200], !P4 ;  /* 0x0940020002097fae */ /* 0x0001e8000e101d72 */
        /* <DEDUP_REMOVED lines=8> */
.L_x_3359:
[----:B------:R-:W-:Y:S05]  /*e0c0*/  BRA `(.L_x_3360) ;  /* 0xffffffd400647947 */ /* 0x000fea000383ffff */
.L_x_3299:
[----:B0-----:R0:W1:Y:S02]  /*e0d0*/  SYNCS.PHASECHK.TRANS64.TRYWAIT P0, [R9+URZ+0x28c40], R20 ;  /* 0x028c4014090075a7 */ /* 0x001064000800017f */
[----:B-1----:R-:W-:Y:S05]  /*e0e0*/  @!P0 NANOSLEEP.SYNCS 0x989680 ;  /* 0x009896800000895d */ /* 0x002fea0003900000 */
[----:B------:R-:W1:Y:S02]  /*e0f0*/  @!P0 SYNCS.PHASECHK.TRANS64 P0, [R9+URZ+0x28c40], R20 ;  /* 0x028c4014090085a7 */ /* 0x000e64000800007f */
[----:B-1----:R-:W-:Y:S05]  /*e100*/  @!P0 BRA `(.L_x_3299) ;  /* 0xfffffffc00f08947 */ /* 0x002fea000383ffff */
[----:B------:R-:W-:Y:S05]  /*e110*/  BRA `(.L_x_3361) ;  /* 0xffffffd800987947 */ /* 0x000fea000383ffff */
.L_x_3300:
        /* <DEDUP_REMOVED lines=8> */
.L_x_3363:
[----:B------:R-:W-:Y:S05]  /*e1a0*/  BSYNC B1 ;  /* 0x0000000000017941 */ /* 0x000fea0003800000 */
.L_x_3362:
[----:B------:R-:W-:Y:S01]  /*e1b0*/  IMAD.MOV.U32 R13, RZ, RZ, R21 ;  /* 0x000000ffff0d7224 */ /* 0x000fe200078e0015 */
[----:B------:R-:W-:Y:S01]  /*e1c0*/  MOV R15, 0xffffffff ;  /* 0xffffffff000f7802 */ /* 0x000fe20000000f00 */
[----:B------:R-:W-:Y:S01]  /*e1d0*/  IMAD.MOV.U32 R12, RZ, RZ, RZ ;  /* 0x000000ffff0c7224 */ /* 0x000fe200078e00ff */
[----:B------:R-:W-:Y:S01]  /*e1e0*/  MOV R3, R14 ;  /* 0x0000000e00037202 */ /* 0x000fe20000000f00 */
[----:B------:R-:W-:Y:S01]  /*e1f0*/  IMAD.MOV.U32 R11, RZ, RZ, 0x181f ;  /* 0x0000181fff0b7424 */ /* 0x000fe200078e00ff */
[----:B------:R-:W-:-:S07]  /*e200*/  LEA R26, R6, UR39, 0x1 ;  /* 0x00000027061a7c11 */ /* 0x000fce000f8e08ff */
[----:B------:R-:W-:Y:S05]  /*e210*/  WARPSYNC.COLLECTIVE R15, `(.L_x_3364) ;  /* 0x000000000f087348 */ /* 0x000fea0003c00000 */
[----:B------:R0:W1:Y:S02]  /*e220*/  SHFL.IDX P6, R14, R13, R12, R11 ;  /* 0x0000000c0d0e7389 */ /* 0x00006400000c000b */
[----:B01----:R-:W-:Y:S01]  /*e230*/  ENDCOLLECTIVE ;  /* 0x000000000000791b */ /* 0x003fe20003800000 */
.L_x_3364:
[----:B------:R-:W-:Y:S02]  /*e240*/  IMAD.MOV.U32 R13, RZ, RZ, R28 ;  /* 0x000000ffff0d7224 */ /* 0x000fe400078e001c */
[----:B------:R-:W-:Y:S01]  /*e250*/  IMAD.MOV.U32 R12, RZ, RZ, 0x1 ;  /* 0x00000001ff0c7424 */ /* 0x000fe200078e00ff */
[----:B------:R-:W-:-:S13]  /*e260*/  IADD3 R2, P0, R14, R0, RZ ;  /* 0x000000000e027210 */ /* 0x000fda0007f1e0ff */
[----:B------:R-:W-:Y:S05]  /*e270*/  WARPSYNC.COLLECTIVE R15, `(.L_x_3365) ;  /* 0x000000000f087348 */ /* 0x000fea0003c00000 */
[----:B------:R0:W1:Y:S02]  /*e280*/  SHFL.IDX P6, R14, R13, R12, R11 ;  /* 0x0000000c0d0e7389 */ /* 0x00006400000c000b */
[----:B01----:R-:W-:Y:S01]  /*e290*/  ENDCOLLECTIVE ;  /* 0x000000000000791b */ /* 0x003fe20003800000 */
.L_x_3365:
[----:B------:R-:W-:-:S05]  /*e2a0*/  IMAD.X R3, RZ, RZ, R3, P0 ;  /* 0x000000ffff037224 */ /* 0x000fca00000e0603 */
[----:B------:R-:W-:Y:S01]  /*e2b0*/  @!PT LDS RZ, [RZ] ;  /* 0x00000000fffff984 */ /* 0x000fe20000000800 */
[----:B------:R-:W-:Y:S01]  /*e2c0*/  @!PT LDS RZ, [RZ] ;  /* 0x00000000fffff984 */ /* 0x000fe20000000800 */
[----:B------:R-:W-:Y:S01]  /*e2d0*/  @!PT LDS RZ, [RZ] ;  /* 0x00000000fffff984 */ /* 0x000fe20000000800 */
[----:B------:R0:W-:Y:S01]  /*e2e0*/  LDGSTS.E.BYPASS.LTC128B.128 [R26+0x22400], desc[UR50][R2.64], !P1 ;  /* 0x22400000021a7fae */ /* 0x0001e2000c901d72 */
[----:B------:R-:W-:Y:S01]  /*e2f0*/  IMAD.MOV.U32 R13, RZ, RZ, R21 ;  /* 0x000000ffff0d7224 */ /* 0x000fe200078e0015 */
[----:B------:R-:W-:-:S07]  /*e300*/  MOV R34, R14 ;  /* 0x0000000e00227202 */ /* 0x000fce0000000f00 */
[----:B0-----:R-:W-:Y:S05]  /*e310*/  WARPSYNC.COLLECTIVE R15, `(.L_x_3366) ;  /* 0x000000000f087348 */ /* 0x001fea0003c00000 */
[----:B------:R1:W2:Y:S02]  /*e320*/  SHFL.IDX P6, R14, R13, R12, R11 ;  /* 0x0000000c0d0e7389 */ /* 0x0002a400000c000b */
[----:B012---:R-:W-:Y:S01]  /*e330*/  ENDCOLLECTIVE ;  /* 0x000000000000791b */ /* 0x007fe20003800000 */
.L_x_3366:
[----:B------:R-:W-:Y:S01]  /*e340*/  MOV R13, R28 ;  /* 0x0000001c000d7202 */ /* 0x000fe20000000f00 */
[----:B------:R-:W-:Y:S02]  /*e350*/  IMAD.MOV.U32 R12, RZ, RZ, 0x2 ;  /* 0x00000002ff0c7424 */ /* 0x000fe400078e00ff */
[----:B------:R-:W-:-:S07]  /*e360*/  IMAD.MOV.U32 R10, RZ, RZ, R14 ;  /* 0x000000ffff0a7224 */ /* 0x000fce00078e000e */
[----:B------:R-:W-:Y:S05]  /*e370*/  WARPSYNC.COLLECTIVE R15, `(.L_x_3367) ;  /* 0x000000000f087348 */ /* 0x000fea0003c00000 */
[----:B------:R0:W1:Y:S02]  /*e380*/  SHFL.IDX P6, R14, R13, R12, R11 ;  /* 0x0000000c0d0e7389 */ /* 0x00006400000c000b */
[----:B01----:R-:W-:Y:S01]  /*e390*/  ENDCOLLECTIVE ;  /* 0x000000000000791b */ /* 0x003fe20003800000 */
.L_x_3367:
[----:B------:R-:W-:-:S05]  /*e3a0*/  IADD3 R2, P0, R10, R0, RZ ;  /* 0x000000000a027210 */ /* 0x000fca0007f1e0ff */
[----:B------:R-:W-:-:S05]  /*e3b0*/  IMAD.X R3, RZ, RZ, R34, P0 ;  /* 0x000000ffff037224 */ /* 0x000fca00000e0622 */
[----:B------:R-:W-:Y:S01]  /*e3c0*/  @!PT LDS RZ, [RZ] ;  /* 0x00000000fffff984 */ /* 0x000fe20000000800 */
[----:B------:R-:W-:Y:S01]  /*e3d0*/  @!PT LDS RZ, [RZ] ;  /* 0x00000000fffff984 */ /* 0x000fe20000000800 */
[----:B------:R-:W-:Y:S01]  /*e3e0*/  @!PT LDS RZ, [RZ] ;  /* 0x00000000fffff984 */ /* 0x000fe20000000800 */
[----:B------:R0:W-:Y:S01]  /*e3f0*/  LDGSTS.E.BYPASS.LTC128B.128 [R26+0x22c00], desc[UR50][R2.64], !P1 ;  /* 0x22c00000021a7fae */ /* 0x0001e2000c901d72 */
[----:B------:R-:W-:Y:S02]  /*e400*/  IMAD.MOV.U32 R13, RZ, RZ, R21 ;  /* 0x000000ffff0d7224 */ /* 0x000fe400078e0015 */
[----:B0-----:R-:W-:-:S07]  /*e410*/  IMAD.MOV.U32 R3, RZ, RZ, R14 ;  /* 0x000000ffff037224 */ /* 0x001fce00078e000e */
[----:B------:R-:W-:Y:S05]  /*e420*/  WARPSYNC.COLLECTIVE R15, `(.L_x_3368) ;  /* 0x000000000f087348 */ /* 0x000fea0003c00000 */
[----:B------:R0:W1:Y:S02]  /*e430*/  SHFL.IDX P6, R14, R13, R12, R11 ;  /* 0x0000000c0d0e7389 */ /* 0x00006400000c000b */
[----:B01----:R-:W-:Y:S01]  /*e440*/  ENDCOLLECTIVE ;  /* 0x000000000000791b */ /* 0x003fe20003800000 */
.L_x_3368:
[----:B------:R-:W-:Y:S02]  /*e450*/  IMAD.MOV.U32 R13, RZ, RZ, R28 ;  /* 0x000000ffff0d7224 */ /* 0x000fe400078e001c */
[----:B------:R-:W-:Y:S01]  /*e460*/  IMAD.MOV.U32 R12, RZ, RZ, 0x3 ;  /* 0x00000003ff0c7424 */ /* 0x000fe200078e00ff */
[----:B------:R-:W-:-:S07]  /*e470*/  MOV R2, R14 ;  /* 0x0000000e00027202 */ /* 0x000fce0000000f00 */
[----:B------:R-:W-:Y:S05]  /*e480*/  WARPSYNC.COLLECTIVE R15, `(.L_x_3369) ;  /* 0x000000000f087348 */ /* 0x000fea0003c00000 */
[----:B------:R0:W1:Y:S02]  /*e490*/  SHFL.IDX P6, R14, R13, R12, R11 ;  /* 0x0000000c0d0e7389 */ /* 0x00006400000c000b */
[----:B01----:R-:W-:Y:S01]  /*e4a0*/  ENDCOLLECTIVE ;  /* 0x000000000000791b */ /* 0x003fe20003800000 */
.L_x_3369:
[----:B------:R-:W-:-:S05]  /*e4b0*/  IADD3 R2, P0, R2, R0, RZ ;  /* 0x0000000002027210 */ /* 0x000fca0007f1e0ff */
        /* <DEDUP_REMOVED lines=10> */
.L_x_3370:
[----:B------:R-:W-:Y:S05]  /*e560*/  BRA `(.L_x_3371) ;  /* 0xffffffd8002c7947 */ /* 0x000fea000383ffff */
.L_x_3305:
[----:B--2---:R2:W3:Y:S02]  /*e570*/  SYNCS.PHASECHK.TRANS64.TRYWAIT P0, [R9+URZ+0x28c60], R20 ;  /* 0x028c6014090075a7 */ /* 0x0044e4000800017f */
[----:B---3--:R-:W-:Y:S05]  /*e580*/  @!P0 NANOSLEEP.SYNCS 0x989680 ;  /* 0x009896800000895d */ /* 0x008fea0003900000 */
[----:B------:R-:W3:Y:S02]  /*e590*/  @!P0 SYNCS.PHASECHK.TRANS64 P0, [R9+URZ+0x28c60], R20 ;  /* 0x028c6014090085a7 */ /* 0x000ee4000800007f */
[----:B---3--:R-:W-:Y:S05]  /*e5a0*/  @!P0 BRA `(.L_x_3305) ;  /* 0xfffffffc00f08947 */ /* 0x008fea000383ffff */
[----:B------:R-:W-:Y:S05]  /*e5b0*/  BRA `(.L_x_3372) ;  /* 0xffffffd8007c7947 */ /* 0x000fea000383ffff */
.L_x_3306:
        /* <DEDUP_REMOVED lines=8> */
.L_x_3374:
[----:B------:R-:W-:Y:S05]  /*e640*/  BSYNC B1 ;  /* 0x0000000000017941 */ /* 0x000fea0003800000 */
.L_x_3373:
[----:B------:R-:W-:Y:S01]  /*e650*/  IMAD.MOV.U32 R13, RZ, RZ, R10 ;  /* 0x000000ffff0d7224 */ /* 0x000fe200078e000a */
[----:B------:R-:W-:Y:S01]  /*e660*/  MOV R12, RZ ;  /* 0x000000ff000c7202 */ /* 0x000fe20000000f00 */
[----:B------:R-:W-:Y:S01]  /*e670*/  IMAD.MOV.U32 R11, RZ, RZ, 0x181f ;  /* 0x0000181fff0b7424 */ /* 0x000fe200078e00ff */
[----:B------:R-:W-:Y:S01]  /*e680*/  LEA R19, R19, UR39, 0x1 ;  /* 0x0000002713137c11 */ /* 0x000fe2000f8e08ff */
[----:B------:R-:W-:Y:S01]  /*e690*/  IMAD.MOV.U32 R15, RZ, RZ, -0x1 ;  /* 0xffffffffff0f7424 */ /* 0x000fe200078e00ff */
[C---:B------:R-:W-:Y:S01]  /*e6a0*/  LOP3.LUT P2, RZ, R16.reuse, 0x20, RZ, 0xc0, !PT ;  /* 0x0000002010ff7812 */ /* 0x040fe2000784c0ff */
[----:B------:R-:W-:Y:S01]  /*e6b0*/  IMAD.MOV.U32 R3, RZ, RZ, R14 ;  /* 0x000000ffff037224 */ /* 0x000fe200078e000e */
[----:B------:R-:W-:-:S13]  /*e6c0*/  LOP3.LUT P1, RZ, R16, 0x10, RZ, 0xc0, !PT ;  /* 0x0000001010ff7812 */ /* 0x000fda000782c0ff */
[----:B------:R-:W-:Y:S05]  /*e6d0*/  WARPSYNC.COLLECTIVE R15, `(.L_x_3375) ;  /* 0x000000000f087348 */ /* 0x000fea0003c00000 */
[----:B------:R0:W1:Y:S02]  /*e6e0*/  SHFL.IDX P6, R14, R13, R12, R11 ;  /* 0x0000000c0d0e7389 */ /* 0x00006400000c000b */
[----:B01----:R-:W-:Y:S01]  /*e6f0*/  ENDCOLLECTIVE ;  /* 0x000000000000791b */ /* 0x003fe20003800000 */
.L_x_3375:
[----:B------:R-:W-:Y:S02]  /*e700*/  P2R R4, PR, RZ, 0x20 ;  /* 0x00000020ff047803 */ /* 0x000fe40000000000 */
[----:B------:R-:W-:Y:S01]  /*e710*/  MOV R13, R20 ;  /* 0x00000014000d7202 */ /* 0x000fe20000000f00 */
[----:B------:R-:W-:Y:S01]  /*e720*/  IMAD.MOV.U32 R12, RZ, RZ, 0x1 ;  /* 0x00000001ff0c7424 */ /* 0x000fe200078e00ff */
[----:B------:R-:W-:Y:S02]  /*e730*/  LOP3.LUT P6, RZ, R16, 0x40, RZ, 0xc0, !PT ;  /* 0x0000004010ff7812 */ /* 0x000fe400078cc0ff */
[----:B------:R-:W-:-:S05]  /*e740*/  IADD3 R2, P0, R14, R0, RZ ;  /* 0x000000000e027210 */ /* 0x000fca0007f1e0ff */
[----:B------:R-:W-:Y:S01]  /*e750*/  IMAD.X R3, RZ, RZ, R3, P0 ;  /* 0x000000ffff037224 */ /* 0x000fe200000e0603 */
[----:B------:R-:W-:-:S05]  /*e760*/  ISETP.NE.U32.AND P0, PT, R29, RZ, PT ;  /* 0x000000ff1d00720c */ /* 0x000fca0003f05070 */
[----:B------:R-:W-:Y:S01]  /*e770*/  @!PT LDS RZ, [RZ] ;  /* 0x00000000fffff984 */ /* 0x000fe20000000800 */
[----:B------:R-:W-:Y:S01]  /*e780*/  @!PT LDS RZ, [RZ] ;  /* 0x00000000fffff984 */ /* 0x000fe20000000800 */
[----:B------:R-:W-:Y:S01]  /*e790*/  @!PT LDS RZ, [RZ] ;  /* 0x00000000fffff984 */ /* 0x000fe20000000800 */
[----:B------:R0:W-:Y:S08]  /*e7a0*/  LDGSTS.E.BYPASS.LTC128B.128 [R19+0x400], desc[UR50][R2.64], !P6 ;  /* 0x0040000002137fae */ /* 0x0001f0000f101d72 */
[----:B0-----:R-:W-:Y:S05]  /*e7b0*/  WARPSYNC.COLLECTIVE R15, `(.L_x_3376) ;  /* 0x000000000f087348 */ /* 0x001fea0003c00000 */
[----:B------:R1:W2:Y:S02]  /*e7c0*/  SHFL.IDX P6, R14, R13, R12, R11 ;  /* 0x0000000c0d0e7389 */ /* 0x0002a400000c000b */
[----:B012---:R-:W-:Y:S01]  /*e7d0*/  ENDCOLLECTIVE ;  /* 0x000000000000791b */ /* 0x007fe20003800000 */
.L_x_3376:
[----:B------:R-:W-:Y:S01]  /*e7e0*/  @!PT LDS RZ, [RZ] ;  /* 0x00000000fffff984 */ /* 0x000fe20000000800 */
[----:B------:R-:W-:Y:S01]  /*e7f0*/  @!PT LDS RZ, [RZ] ;  /* 0x00000000fffff984 */ /* 0x000fe20000000800 */
[----:B------:R-:W-:Y:S01]  /*e800*/  @!PT LDS RZ, [RZ] ;  /* 0x00000000fffff984 */ /* 0x000fe20000000800 */
[----:B------:R-:W-:Y:S04]  /*e810*/  LDGSTS.E.BYPASS.LTC128B.128 [R19+0x2400], desc[UR50][R2.64+0x80], !P2 ;  /* 0x0240008002137fae */ /* 0x000fe8000d101d72 */
[----:B------:R-:W-:Y:S01]  /*e820*/  LDGSTS.E.BYPASS.LTC128B.128 [R19+0x4400], desc[UR50][R2.64+0x100], !P1 ;  /* 0x0440010002137fae */ /* 0x000fe2000c901d72 */
[----:B------:R-:W-:-:S03]  /*e830*/  ISETP.NE.U32.AND P1, PT, R27, RZ, PT ;  /* 0x000000ff1b00720c */ /* 0x000fc60003f25070 */
[----:B------:R-:W-:Y:S01]  /*e840*/  LDGSTS.E.BYPASS.LTC128B.128 [R19+0x6400], desc[UR50][R2.64+0x180], !P5 ;  /* 0x0640018002137fae */ /* 0x000fe2000e901d72 */
[----:B------:R-:W-:Y:S01]  /*e850*/  LOP3.LUT P5, RZ, R16, 0x40, RZ, 0xc0, !PT ;  /* 0x0000004010ff7812 */ /* 0x000fe200078ac0ff */
[----:B------:R-:W-:Y:S02]  /*e860*/  IMAD.MOV.U32 R13, RZ, RZ, R10 ;  /* 0x000000ffff0d7224 */ /* 0x000fe400078e000a */
[----:B------:R-:W-:Y:S04]  /*e870*/  LDGSTS.E.BYPASS.LTC128B.128 [R19+0x8400], desc[UR50][R2.64+0x200], !P4 ;  /* 0x0840020002137fae */ /* 0x000fe8000e101d72 */
[----:B------:R-:W-:Y:S04]  /*e880*/  LDGSTS.E.BYPASS.LTC128B.128 [R19+0xa400], desc[UR50][R2.64+0x280], !P3 ;  /* 0x0a40028002137fae */ /* 0x000fe8000d901d72 */
[----:B------:R-:W-:Y:S04]  /*e890*/  LDGSTS.E.BYPASS.LTC128B.128 [R19+0xc400], desc[UR50][R2.64+0x300], P0 ;  /* 0x0c40030002137fae */ /* 0x000fe80008101d72 */
[----:B------:R0:W-:Y:S02]  /*e8a0*/  LDGSTS.E.BYPASS.LTC128B.128 [R19+0xe400], desc[UR50][R2.64+0x380], P1 ;  /* 0x0e40038002137fae */ /* 0x0001e40008901d72 */
[----:B0-----:R-:W-:-:S07]  /*e8b0*/  IMAD.MOV.U32 R3, RZ, RZ, R14 ;  /* 0x000000ffff037224 */ /* 0x001fce00078e000e */
[----:B------:R-:W-:Y:S05]  /*e8c0*/  WARPSYNC.COLLECTIVE R15, `(.L_x_3377) ;  /* 0x000000000f087348 */ /* 0x000fea0003c00000 */
[----:B------:R0:W1:Y:S02]  /*e8d0*/  SHFL.IDX P6, R14, R13, R12, R11 ;  /* 0x0000000c0d0e7389 */ /* 0x00006400000c000b */
[----:B01----:R-:W-:Y:S01]  /*e8e0*/  ENDCOLLECTIVE ;  /* 0x000000000000791b */ /* 0x003fe20003800000 */
.L_x_3377:
[----:B------:R-:W-:Y:S02]  /*e8f0*/  IMAD.MOV.U32 R13, RZ, RZ, R20 ;  /* 0x000000ffff0d7224 */ /* 0x000fe400078e0014 */
[----:B------:R-:W-:Y:S01]  /*e900*/  IMAD.MOV.U32 R12, RZ, RZ, 0x2 ;  /* 0x00000002ff0c7424 */ /* 0x000fe200078e00ff */
[----:B------:R-:W-:Y:S02]  /*e910*/  IADD3 R2, P2, R14, R0, RZ ;  /* 0x000000000e027210 */ /* 0x000fe40007f5e0ff */
[C---:B------:R-:W-:Y:S02]  /*e920*/  LOP3.LUT P6, RZ, R16.reuse, 0x10, RZ, 0xc0, !PT ;  /* 0x0000001010ff7812 */ /* 0x040fe400078cc0ff */
[----:B------:R-:W-:Y:S02]  /*e930*/  IADD3.X R3, RZ, R3, RZ, P2, !PT ;  /* 0x00000003ff037210 */ /* 0x000fe400017fe4ff */
[----:B------:R-:W-:-:S03]  /*e940*/  LOP3.LUT P2, RZ, R16, 0x20, RZ, 0xc0, !PT ;  /* 0x0000002010ff7812 */ /* 0x000fc6000784c0ff */
[----:B------:R-:W-:Y:S01]  /*e950*/  @!PT LDS RZ, [RZ] ;  /* 0x00000000fffff984 */ /* 0x000fe20000000800 */
[----:B------:R-:W-:Y:S01]  /*e960*/  @!PT LDS RZ, [RZ] ;  /* 0x00000000fffff984 */ /* 0x000fe20000000800 */
[----:B------:R-:W-:Y:S01]  /*e970*/  @!PT LDS RZ, [RZ] ;  /* 0x00000000fffff984 */ /* 0x000fe20000000800 */
[----:B------:R0:W-:Y:S01]  /*e980*/  LDGSTS.E.BYPASS.LTC128B.128 [R19+0xc00], desc[UR50][R2.64], !P5 ;  /* 0x00c0000002137fae */ /* 0x0001e2000e901d72 */
[----:B------:R-:W-:-:S04]  /*e990*/  ISETP.NE.AND P5, PT, R4, RZ, PT ;  /* 0x000000ff0400720c */ /* 0x000fc80003fa5270 */
[----:B------:R-:W-:-:S05]  /*e9a0*/  P2R R4, PR, RZ, 0x20 ;  /* 0x00000020ff047803 */ /* 0x000fca0000000000 */
[----:B------:R0:W-:Y:S04]  /*e9b0*/  LDGSTS.E.BYPASS.LTC128B.128 [R19+0x2c00], desc[UR50][R2.64+0x80], !P2 ;  /* 0x02c0008002137fae */ /* 0x0001e8000d101d72 */
[----:B------:R0:W-:Y:S02]  /*e9c0*/  LDGSTS.E.BYPASS.LTC128B.128 [R19+0x4c00], desc[UR50][R2.64+0x100], !P6 ;  /* 0x04c0010002137fae */ /* 0x0001e4000f101d72 */
[----:B0-----:R-:W-:Y:S05]  /*e9d0*/  WARPSYNC.COLLECTIVE R15, `(.L_x_3378) ;  /* 0x000000000f087348 */ /* 0x001fea0003c00000 */
[----:B------:R1:W2:Y:S02]  /*e9e0*/  SHFL.IDX P6, R14, R13, R12, R11 ;  /* 0x0000000c0d0e7389 */ /* 0x0002a400000c000b */
[----:B012---:R-:W-:Y:S01]  /*e9f0*/  ENDCOLLECTIVE ;  /* 0x000000000000791b */ /* 0x007fe20003800000 */
.L_x_3378:
[----:B------:R-:W-:Y:S01]  /*ea00*/  @!PT LDS RZ, [RZ] ;  /* 0x00000000fffff984 */ /* 0x000fe20000000800 */
[----:B------:R-:W-:Y:S01]  /*ea10*/  @!PT LDS RZ, [RZ] ;  /* 0x00000000fffff984 */ /* 0x000fe20000000800 */
[----:B------:R-:W-:Y:S01]  /*ea20*/  @!PT LDS RZ, [RZ] ;  /* 0x00000000fffff984 */ /* 0x000fe20000000800 */
[----:B------:R-:W-:Y:S01]  /*ea30*/  LDGSTS.E.BYPASS.LTC128B.128 [R19+0x6c00], desc[UR50][R2.64+0x180], !P5 ;  /* 0x06c0018002137fae */ /* 0x000fe2000e901d72 */
[----:B------:R-:W-:-:S03]  /*ea40*/  LOP3.LUT P5, RZ, R16, 0x40, RZ, 0xc0, !PT ;  /* 0x0000004010ff7812 */ /* 0x000fc600078ac0ff */
[----:B------:R-:W-:Y:S04]  /*ea50*/  LDGSTS.E.BYPASS.LTC128B.128 [R19+0x8c00], desc[UR50][R2.64+0x200], !P4 ;  /* 0x08c0020002137fae */ /* 0x000fe8000e101d72 */
[----:B------:R-:W-:Y:S01]  /*ea60*/  LDGSTS.E.BYPASS.LTC128B.128 [R19+0xac00], desc[UR50][R2.64+0x280], !P3 ;  /* 0x0ac0028002137fae */ /* 0x000fe2000d901d72 */
[----:B------:R-:W-:-:S03]  /*ea70*/  MOV R13, R10 ;  /* 0x0000000a000d7202 */ /* 0x000fc60000000f00 */
[----:B------:R-:W-:Y:S04]  /*ea80*/  LDGSTS.E.BYPASS.LTC128B.128 [R19+0xcc00], desc[UR50][R2.64+0x300], P0 ;  /* 0x0cc0030002137fae */ /* 0x000fe80008101d72 */
[----:B------:R0:W-:Y:S02]  /*ea90*/  LDGSTS.E.BYPASS.LTC128B.128 [R19+0xec00], desc[UR50][R2.64+0x380], P1 ;  /* 0x0ec0038002137fae */ /* 0x0001e40008901d72 */
[----:B0-----:R-:W-:-:S07]  /*eaa0*/  IMAD.MOV.U32 R3, RZ, RZ, R14 ;  /* 0x000000ffff037224 */ /* 0x001fce00078e000e */
[----:B------:R-:W-:Y:S05]  /*eab0*/  WARPSYNC.COLLECTIVE R15, `(.L_x_3379) ;  /* 0x000000000f087348 */ /* 0x000fea0003c00000 */
[----:B------:R0:W1:Y:S02]  /*eac0*/  SHFL.IDX P6, R14, R13, R12, R11 ;  /* 0x0000000c0d0e7389 */ /* 0x00006400000c000b */
[----:B01----:R-:W-:Y:S01]  /*ead0*/  ENDCOLLECTIVE ;  /* 0x000000000000791b */ /* 0x003fe20003800000 */
.L_x_3379:
[----:B------:R-:W-:Y:S02]  /*eae0*/  IMAD.MOV.U32 R13, RZ, RZ, R20 ;  /* 0x000000ffff0d7224 */ /* 0x000fe400078e0014 */
[----:B------:R-:W-:Y:S01]  /*eaf0*/  IMAD.MOV.U32 R12, RZ, RZ, 0x3 ;  /* 0x00000003ff0c7424 */ /* 0x000fe200078e00ff */
[----:B------:R-:W-:Y:S02]  /*eb00*/  IADD3 R2, P2, R14, R0, RZ ;  /* 0x000000000e027210 */ /* 0x000fe40007f5e0ff */
[----:B------:R-:W-:-:S03]  /*eb10*/  LOP3.LUT P6, RZ, R16, 0x10, RZ, 0xc0, !PT ;  /* 0x0000001010ff7812 */ /* 0x000fc600078cc0ff */
        /* <DEDUP_REMOVED lines=12> */
.L_x_3380:
[----:B------:R-:W-:Y:S01]  /*ebe0*/  @!PT LDS RZ, [RZ] ;  /* 0x00000000fffff984 */ /* 0x000fe20000000800 */
[----:B------:R-:W-:Y:S01]  /*ebf0*/  @!PT LDS RZ, [RZ] ;  /* 0x00000000fffff984 */ /* 0x000fe20000000800 */
[----:B------:R-:W-:Y:S01]  /*ec00*/  @!PT LDS RZ, [RZ] ;  /* 0x00000000fffff984 */ /* 0x000fe20000000800 */
[----:B------:R0:W-:Y:S04]  /*ec10*/  LDGSTS.E.BYPASS.LTC128B.128 [R19+0x7400], desc[UR50][R2.64+0x180], !P5 ;  /* 0x0740018002137fae */ /* 0x0001e8000e901d72 */
[----:B------:R0:W-:Y:S04]  /*ec20*/  LDGSTS.E.BYPASS.LTC128B.128 [R19+0x9400], desc[UR50][R2.64+0x200], !P4 ;  /* 0x0940020002137fae */ /* 0x0001e8000e101d72 */
[----:B------:R0:W-:Y:S01]  /*ec30*/  LDGSTS.E.BYPASS.LTC128B.128 [R19+0xb400], desc[UR50][R2.64+0x280], !P3 ;  /* 0x0b40028002137fae */ /* 0x0001e2000d901d72 */
[----:B------:R-:W-:-:S03]  /*ec40*/  IMAD.MOV.U32 R13, RZ, RZ, R10 ;  /* 0x000000ffff0d7224 */ /* 0x000fc600078e000a */
[----:B------:R0:W-:Y:S04]  /*ec50*/  LDGSTS.E.BYPASS.LTC128B.128 [R19+0xd400], desc[UR50][R2.64+0x300], P0 ;  /* 0x0d40030002137fae */ /* 0x0001e80008101d72 */
[----:B------:R0:W-:Y:S01]  /*ec60*/  LDGSTS.E.BYPASS.LTC128B.128 [R19+0xf400], desc[UR50][R2.64+0x380], P1 ;  /* 0x0f40038002137fae */ /* 0x0001e20008901d72 */
[----:B------:R-:W-:-:S07]  /*ec70*/  MOV R20, R14 ;  /* 0x0000000e00147202 */ /* 0x000fce0000000f00 */
[----:B0-----:R-:W-:Y:S05]  /*ec80*/  WARPSYNC.COLLECTIVE R15, `(.L_x_3381) ;  /* 0x000000000f087348 */ /* 0x001fea0003c00000 */
[----:B------:R1:W2:Y:S02]  /*ec90*/  SHFL.IDX P6, R14, R13, R12, R11 ;  /* 0x0000000c0d0e7389 */ /* 0x0002a400000c000b */
[----:B012---:R-:W-:Y:S01]  /*eca0*/  ENDCOLLECTIVE ;  /* 0x000000000000791b */ /* 0x007fe20003800000 */
.L_x_3381:
[----:B------:R-:W-:Y:S05]  /*ecb0*/  BRA `(.L_x_3382) ;  /* 0xffffffd400e87947 */ /* 0x000fea000383ffff */
.L_x_3312:
[----:B0-----:R0:W2:Y:S02]  /*ecc0*/  SYNCS.PHASECHK.TRANS64.TRYWAIT P0, [R4+URZ+0x28c20], R2 ;  /* 0x028c2002040075a7 */ /* 0x0010a4000800017f */
[----:B--2---:R-:W-:Y:S05]  /*ecd0*/  @!P0 NANOSLEEP.SYNCS 0x989680 ;  /* 0x009896800000895d */ /* 0x004fea0003900000 */
[----:B------:R-:W2:Y:S02]  /*ece0*/  @!P0 SYNCS.PHASECHK.TRANS64 P0, [R4+URZ+0x28c20], R2 ;  /* 0x028c2002040085a7 */ /* 0x000ea4000800007f */
[----:B--2---:R-:W-:Y:S05]  /*ecf0*/  @!P0 BRA `(.L_x_3312) ;  /* 0xfffffffc00f08947 */ /* 0x004fea000383ffff */
[----:B------:R-:W-:Y:S05]  /*ed00*/  BRA `(.L_x_3383) ;  /* 0xffffffd800c07947 */ /* 0x000fea000383ffff */
.L_x_3313:
        /* <DEDUP_REMOVED lines=8> */
[----:B01----:R-:W-:Y:S05]  /*ed90*/  WARPSYNC.COLLECTIVE R15, `(.L_x_3385) ;  /* 0x000000000f087348 */ /* 0x003fea0003c00000 */
[----:B------:R2:W3:Y:S02]  /*eda0*/  SHFL.IDX P6, R14, R13, R12, R11 ;  /* 0x0000000c0d0e7389 */ /* 0x0004e400000c000b */
[----:B0123--:R-:W-:Y:S01]  /*edb0*/  ENDCOLLECTIVE ;  /* 0x000000000000791b */ /* 0x00ffe20003800000 */
.L_x_3385:
[----:B------:R-:W-:Y:S05]  /*edc0*/  BSYNC B0 ;  /* 0x0000000000007941 */ /* 0x000fea0003800000 */
.L_x_3384:
[----:B------:R-:W-:Y:S05]  /*edd0*/  BRA `(.L_x_3386) ;  /* 0xffffffd800a87947 */ /* 0x000fea000383ffff */
.L_x_3316:
[----:B------:R-:W-:Y:S01]  /*ede0*/  BSSY B1, `(.L_x_3387) ;  /* 0x0000006000017945 */ /* 0x000fe20003800000 */
[----:B------:R-:W-:-:S07]  /*edf0*/  IMAD.MOV.U32 R15, RZ, RZ, -0x1 ;  /* 0xffffffffff0f7424 */ /* 0x000fce00078e00ff */
[----:B012---:R-:W-:Y:S05]  /*ee00*/  WARPSYNC.COLLECTIVE R15, `(.L_x_3388) ;  /* 0x000000000f0c7348 */ /* 0x007fea0003c00000 */
[----:B------:R-:W-:Y:S02]  /*ee10*/  ELECT P6, UR62, PT ;  /* 0x00000000003e782f */ /* 0x000fe400038c0000 */
[----:B------:R-:W-:Y:S01]  /*ee20*/  MOV R14, UR62 ;  /* 0x0000003e000e7c02 */ /* 0x000fe20008000f00 */
[----:B012---:R-:W-:Y:S10]  /*ee30*/  ENDCOLLECTIVE ;  /* 0x000000000000791b */ /* 0x007ff40003800000 */
.L_x_3388:
[----:B------:R-:W-:Y:S05]  /*ee40*/  BSYNC B1 ;  /* 0x0000000000017941 */ /* 0x000fea0003800000 */
.L_x_3387:
[----:B------:R-:W-:Y:S05]  /*ee50*/  BRA `(.L_x_3389) ;  /* 0xffffffd800a07947 */ /* 0x000fea000383ffff */
.L_x_3318:
[----:B--2---:R2:W3:Y:S02]  /*ee60*/  SYNCS.PHASECHK.TRANS64.TRYWAIT P1, [R5+URZ+0x28c40], R0 ;  /* 0x028c4000050075a7 */ /* 0x0044e4000802017f */
[----:B---3--:R-:W-:Y:S05]  /*ee70*/  @!P1 NANOSLEEP.SYNCS 0x989680 ;  /* 0x009896800000995d */ /* 0x008fea0003900000 */
[----:B------:R-:W3:Y:S02]  /*ee80*/  @!P1 SYNCS.PHASECHK.TRANS64 P1, [R5+URZ+0x28c40], R0 ;  /* 0x028c4000050095a7 */ /* 0x000ee4000802007f */
[----:B---3--:R-:W-:Y:S05]  /*ee90*/  @!P1 BRA `(.L_x_3318) ;  /* 0xfffffffc00f09947 */ /* 0x008fea000383ffff */
[----:B------:R-:W-:Y:S05]  /*eea0*/  BRA `(.L_x_3390) ;  /* 0xffffffd800c07947 */ /* 0x000fea000383ffff */
.L_x_3320:
[----:B0-----:R0:W3:Y:S02]  /*eeb0*/  SYNCS.PHASECHK.TRANS64.TRYWAIT P1, [R17+URZ+0x28c40], R2 ;  /* 0x028c4002110075a7 */ /* 0x0010e4000802017f */
[----:B---3--:R-:W-:Y:S05]  /*eec0*/  @!P1 NANOSLEEP.SYNCS 0x989680 ;  /* 0x009896800000995d */ /* 0x008fea0003900000 */
[----:B------:R-:W3:Y:S02]  /*eed0*/  @!P1 SYNCS.PHASECHK.TRANS64 P1, [R17+URZ+0x28c40], R2 ;  /* 0x028c4002110095a7 */ /* 0x000ee4000802007f */
[----:B---3--:R-:W-:Y:S05]  /*eee0*/  @!P1 BRA `(.L_x_3320) ;  /* 0xfffffffc00f09947 */ /* 0x008fea000383ffff */
[----:B------:R-:W-:Y:S05]  /*eef0*/  BRA `(.L_x_3391) ;  /* 0xffffffd800cc7947 */ /* 0x000fea000383ffff */
.L_x_3322:
[----:B---3--:R3:W4:Y:S02]  /*ef00*/  SYNCS.PHASECHK.TRANS64.TRYWAIT P1, [R5+URZ+0x28c60], R0 ;  /* 0x028c6000050075a7 */ /* 0x008724000802017f */
[----:B----4-:R-:W-:Y:S05]  /*ef10*/  @!P1 NANOSLEEP.SYNCS 0x989680 ;  /* 0x009896800000995d */ /* 0x010fea0003900000 */
[----:B------:R-:W4:Y:S02]  /*ef20*/  @!P1 SYNCS.PHASECHK.TRANS64 P1, [R5+URZ+0x28c60], R0 ;  /* 0x028c6000050095a7 */ /* 0x000f24000802007f */
[----:B----4-:R-:W-:Y:S05]  /*ef30*/  @!P1 BRA `(.L_x_3322) ;  /* 0xfffffffc00f09947 */ /* 0x010fea000383ffff */
[----:B------:R-:W-:Y:S05]  /*ef40*/  BRA `(.L_x_3392) ;  /* 0xffffffd800c87947 */ /* 0x000fea000383ffff */
.L_x_3393:
        /* <DEDUP_REMOVED lines=11> */
.L_x_15641:


//--------------------- .text._ZN7cutlass13device_kernelIN5flash11enable_sm90INS1_16FlashAttnFwdSm90INS1_25CollectiveMainloopFwdSm90ILi2EN4cute5tupleIJNS5_1CILi1EEES8_S8_EEENS6_IJNS7_ILi64EEESA_SA_EEELi512ENS_6half_tEfNS_4arch4Sm90ELb0ELb0ELb1ELb0ELb1ELb0ELb1ELb0ELb0ELb1ELb0ELb0EEENS1_21CollectiveEpilogueFwdINS6_IJSA_NS7_ILi512EEESA_EEES9_SC_SE_Li256ELb0ELb1ELb0ELb0EEENS1_29StaticPersistentTileSchedulerILb0EEEEEEEEEvNT_6ParamsE --------------------------
	.section	.text._ZN7cutlass13device_kernelIN5flash11enable_sm90INS1_16FlashAttnFwdSm90INS1_25CollectiveMainloopFwdSm90ILi2EN4cute5tupleIJNS5_1CILi1EEES8_S8_EEENS6_IJNS7_ILi64EEESA_SA_EEELi512ENS_6half_tEfNS_4arch4Sm90ELb0ELb0ELb1ELb0ELb1ELb0ELb1ELb0ELb0ELb1ELb0ELb0EEENS1_21CollectiveEpilogueFwdINS6_IJSA_NS7_ILi512EEESA_EEES9_SC_SE_Li256ELb0ELb1ELb0ELb0EEENS1_29StaticPersistentTileSchedulerILb0EEEEEEEEEvNT_6ParamsE,"ax",@progbits
	.align	128
.text._ZN7cutlass13device_kernelIN5flash11enable_sm90INS1_16FlashAttnFwdSm90INS1_25CollectiveMainloopFwdSm90ILi2EN4cute5tupleIJNS5_1CILi1EEES8_S8_EEENS6_IJNS7_ILi64EEESA_SA_EEELi512ENS_6half_tEfNS_4arch4Sm90ELb0ELb0ELb1ELb0ELb1ELb0ELb1ELb0ELb0ELb1ELb0ELb0EEENS1_21CollectiveEpilogueFwdINS6_IJSA_NS7_ILi512EEESA_EEES9_SC_SE_Li256ELb0ELb1ELb0ELb0EEENS1_29StaticPersistentTileSchedulerILb0EEEEEEEEEvNT_6ParamsE:
        .type           _ZN7cutlass13device_kernelIN5flash11enable_sm90INS1_16FlashAttnFwdSm90INS1_25CollectiveMainloopFwdSm90ILi2EN4cute5tupleIJNS5_1CILi1EEES8_S8_EEENS6_IJNS7_ILi64EEESA_SA_EEELi512ENS_6half_tEfNS_4arch4Sm90ELb0ELb0ELb1ELb0ELb1ELb0ELb1ELb0ELb0ELb1ELb0ELb0EEENS1_21CollectiveEpilogueFwdINS6_IJSA_NS7_ILi512EEESA_EEES9_SC_SE_Li256ELb0ELb1ELb0ELb0EEENS1_29StaticPersistentTileSchedulerILb0EEEEEEEEEvNT_6ParamsE,@function
        .size           _ZN7cutlass13device_kernelIN5flash11enable_sm90INS1_16FlashAttnFwdSm90INS1_25CollectiveMainloopFwdSm90ILi2EN4cute5tupleIJNS5_1CILi1EEES8_S8_EEENS6_IJNS7_ILi64EEESA_SA_EEELi512ENS_6half_tEfNS_4arch4Sm90ELb0ELb0ELb1ELb0ELb1ELb0ELb1ELb0ELb0ELb1ELb0ELb0EEENS1_21CollectiveEpilogueFwdINS6_IJSA_NS7_ILi512EEESA_EEES9_SC_SE_Li256ELb0ELb1ELb0ELb0EEENS1_29StaticPersistentTileSchedulerILb0EEEEEEEEEvNT_6ParamsE,(.L_x_15642 - _ZN7cutlass13device_kernelIN5flash11enable_sm90INS1_16FlashAttnFwdSm90INS1_25CollectiveMainloopFwdSm90ILi2EN4cute5tupleIJNS5_1CILi1EEES8_S8_EEENS6_IJNS7_ILi64EEESA_SA_EEELi512ENS_6half_tEfNS_4arch4Sm90ELb0ELb0ELb1ELb0ELb1ELb0ELb1ELb0ELb0ELb1ELb0ELb0EEENS1_21CollectiveEpilogueFwdINS6_IJSA_NS7_ILi512EEESA_EEES9_SC_SE_Li256ELb0ELb1ELb0ELb0EEENS1_29StaticPersistentTileSchedulerILb0EEEEEEEEEvNT_6ParamsE)
        .other          _ZN7cutlass13device_kernelIN5flash11enable_sm90INS1_16FlashAttnFwdSm90INS1_25CollectiveMainloopFwdSm90ILi2EN4cute5tupleIJNS5_1CILi1EEES8_S8_EEENS6_IJNS7_ILi64EEESA_SA_EEELi512ENS_6half_tEfNS_4arch4Sm90ELb0ELb0ELb1ELb0ELb1ELb0ELb1ELb0ELb0ELb1ELb0ELb0EEENS1_21CollectiveEpilogueFwdINS6_IJSA_NS7_ILi512EEESA_EEES9_SC_SE_Li256ELb0ELb1ELb0ELb0EEENS1_29StaticPersistentTileSchedulerILb0EEEEEEEEEvNT_6ParamsE,@"STO_CUDA_ENTRY STV_DEFAULT"
_ZN7cutlass13device_kernelIN5flash11enable_sm90INS1_16FlashAttnFwdSm90INS1_25CollectiveMainloopFwdSm90ILi2EN4cute5tupleIJNS5_1CILi1EEES8_S8_EEENS6_IJNS7_ILi64EEESA_SA_EEELi512ENS_6half_tEfNS_4arch4Sm90ELb0ELb0ELb1ELb0ELb1ELb0ELb1ELb0ELb0ELb1ELb0ELb0EEENS1_21CollectiveEpilogueFwdINS6_IJSA_NS7_ILi512EEESA_EEES9_SC_SE_Li256ELb0ELb1ELb0ELb0EEENS1_29StaticPersistentTileSchedulerILb0EEEEEEEEEvNT_6ParamsE:
[----:B------:R-:W0:Y:S02]  /*0000*/  LDC R1, c[0x0][0x28] ;  /* 0x00000a00ff017b82 */ /* 0x000e240000000800 */
[----:B0-----:R-:W-:Y:S01]  /*0010*/  VIADD R1, R1, 0xffffffd0 ;  /* 0xffffffd001017836 */ /* 0x001fe20000000000 */
[----:B------:R-:W0:Y:S01]  /*0020*/  S2R R5, SR_TID.X ;  /* 0x0000000000057919 */ /* 0x000e220000002100 */
[----:B------:R-:W-:Y:S01]  /*0030*/  ELECT P0, URZ, PT ;  /* 0x00000000003f782f */ /* 0x000fe20003800000 */
[----:B------:R-:W-:Y:S01]  /*0040*/  UMOV UR4, 0x80 ;  /* 0x0000008000047882 */ /* 0x000fe20000000000 */
[----:B------:R-:W-:Y:S01]  /*0050*/  UMOV UR7, 0x100 ;  /* 0x0000010000077882 */ /* 0x000fe20000000000 */
[--C-:B0-----:R-:W-:Y:S02]  /*0060*/  SHF.R.U32.HI R0, RZ, 0x5, R5.reuse ;  /* 0x00000005ff007819 */ /* 0x101fe40000011605 */
[----:B------:R-:W-:-:S03]  /*0070*/  SHF.R.U32.HI R3, RZ, 0x7, R5 ;  /* 0x00000007ff037819 */ /* 0x000fc60000011605 */
[----:B------:R-:W0:Y:S04]  /*0080*/  SHFL.IDX PT, R2, R0, RZ, 0x1f ;  /* 0x00001fff00027589 */ /* 0x000e2800000e0000 */
[----:B------:R-:W1:Y:S01]  /*0090*/  SHFL.IDX PT, R3, R3, RZ, 0x1f ;  /* 0x00001fff03037589 */ /* 0x000e6200000e0000 */
[C---:B0-----:R-:W-:Y:S02]  /*00a0*/  ISETP.NE.OR P0, PT, R2.reuse, RZ, !P0 ;  /* 0x000000ff0200720c */ /* 0x041fe40004705670 */
[----:B------:R-:W-:Y:S01]  /*00b0*/  ISETP.NE.AND P1, PT, R2, RZ, PT ;  /* 0x000000ff0200720c */ /* 0x000fe20003f25270 */
[----:B-1----:R0:W-:Y:S10]  /*00c0*/  STL [R1], R3 ;  /* 0x0000000301007387 */ /* 0x0021f40000100800 */
[----:B------:R-:W-:Y:S01]  /*00d0*/  VOTEU.ALL UP0, P0 ;  /* 0x00000000003f7886 */ /* 0x000fe20000000000 */
[----:B------:R-:W-:Y:S01]  /*00e0*/  VOTEU.ALL UP1, P0 ;  /* 0x00000000003f7886 */ /* 0x000fe20000020000 */
[----:B------:R-:W-:-:S03]  /*00f0*/  VOTEU.ALL UP2, P0 ;  /* 0x00000000003f7886 */ /* 0x000fc60000040000 */
        /* <DEDUP_REMOVED lines=10> */
[----:B------:R0:W1:Y:S01]  /*01a0*/  @!UP0 SYNCS.EXCH.64 URZ, [UR8+0x38800], UR4 ;  /* 0x03880004083f85b2 */ /* 0x0000620008000100 */
[----:B------:R0:W2:Y:S05]  /*01b0*/  @!UP1 SYNCS.EXCH.64 URZ, [UR8+0x38810], UR4 ;  /* 0x03881004083f95b2 */ /* 0x0000aa0008000100 */
[----:B------:R0:W3:Y:S02]  /*01c0*/  @!UP2 SYNCS.EXCH.64 URZ, [UR8+0x38820], UR6 ;  /* 0x03882006083fa5b2 */ /* 0x0000e40008000100 */
[----:B0-----:R-:W-:Y:S05]  /*01d0*/  @P1 BRA `(.L_x_3394) ;  /* 0x0000000000381947 */ /* 0x001fea0003800000 */
        /* <DEDUP_REMOVED lines=9> */
[----:B0-----:R0:W4:Y:S01]  /*0270*/  SYNCS.EXCH.64 URZ, [UR6+0x38830], UR4 ;  /* 0x03883004063f75b2 */ /* 0x0011220008000100 */
[----:B------:R0:W0:Y:S01]  /*0280*/  SYNCS.EXCH.64 URZ, [UR6+0x38840], UR4 ;  /* 0x03884004063f75b2 */ /* 0x0000220008000100 */
[----:B------:R0:W0:Y:S01]  /*0290*/  SYNCS.EXCH.64 URZ, [UR6+0x38838], UR4 ;  /* 0x03883804063f75b2 */ /* 0x0000220008000100 */
[----:B------:R0:W0:Y:S01]  /*02a0*/  SYNCS.EXCH.64 URZ, [UR6+0x38848], UR4 ;  /* 0x03884804063f75b2 */ /* 0x0000220008000100 */
[----:B------:R-:W-:Y:S01]  /*02b0*/  NOP ;  /* 0x0000000000007918 */ /* 0x000fe20000000000 */
.L_x_3394:
        /* <DEDUP_REMOVED lines=22> */
.L_x_3395:
        /* <DEDUP_REMOVED lines=18> */
.L_x_3396:
        /* <DEDUP_REMOVED lines=22> */
.L_x_3397:
        /* <DEDUP_REMOVED lines=22> */
.L_x_3398:
[----:B------:R-:W-:Y:S01]  /*0800*/  ISETP.NE.AND P0, PT, R3, RZ, PT ;  /* 0x000000ff0300720c */ /* 0x000fe20003f05270 */
[----:B------:R-:W-:Y:S01]  /*0810*/  IMAD.MOV.U32 R37, RZ, RZ, 0x1 ;  /* 0x00000001ff257424 */ /* 0x000fe200078e00ff */
[----:B------:R-:W-:Y:S01]  /*0820*/  NOP ;  /* 0x0000000000007918 */ /* 0x000fe20000000000 */
[----:B------:R-:W-:-:S03]  /*0830*/  ULDC.64 UR42, c[0x0][0x208] ;  /* 0x00008200002a7ab9 */ /* 0x000fc60000000a00 */
[----:B------:R-:W-:Y:S01]  /*0840*/  SEL R37, R37, 0x2, !P0 ;  /* 0x0000000225257807 */ /* 0x000fe20004000000 */
[----:B01234-:R-:W-:Y:S06]  /*0850*/  BAR.SYNC.DEFER_BLOCKING 0x0 ;  /* 0x0000000000007b1d */ /* 0x01ffec0000010000 */
[----:B------:R-:W-:Y:S05]  /*0860*/  @!P0 BRA `(.L_x_3399) ;  /* 0x000000a000d48947 */ /* 0x000fea0003800000 */
.L_x_3400:
        /* <DEDUP_REMOVED lines=17> */
[----:B------:R-:W-:Y:S01]  /*0980*/  LOP3.LUT R17, R37, 0x1, RZ, 0xfc, !PT ;  /* 0x0000000125117812 */ /* 0x000fe200078efcff */
[----:B------:R-:W-:Y:S01]  /*0990*/  IMAD.MOV.U32 R207, RZ, RZ, RZ ;  /* 0x000000ffffcf7224 */ /* 0x000fe200078e00ff */
[----:B------:R-:W-:Y:S01]  /*09a0*/  SHF.R.S32.HI R0, RZ, 0x1f, R5 ;  /* 0x0000001fff007819 */ /* 0x000fe20000011405 */
[----:B------:R-:W-:-:S03]  /*09b0*/  UMOV UR36, URZ ;  /* 0x0000003f00247c82 */ /* 0x000fc60008000000 */
[CC--:B------:R-:W-:Y:S02]  /*09c0*/  LEA.HI R4, R0.reuse, R5.reuse, RZ, 0x5 ;  /* 0x0000000500047211 */ /* 0x0c0fe400078f28ff */
[CC--:B------:R-:W-:Y:S02]  /*09d0*/  LEA.HI R2, R0.reuse, R5.reuse, RZ, 0x4 ;  /* 0x0000000500027211 */ /* 0x0c0fe400078f20ff */
[--C-:B------:R-:W-:Y:S02]  /*09e0*/  SHF.R.S32.HI R11, RZ, 0x5, R4.reuse ;  /* 0x00000005ff0b7819 */ /* 0x100fe40000011404 */
[----:B------:R-:W-:Y:S02]  /*09f0*/  SHF.R.S32.HI R6, RZ, 0x1f, R4 ;  /* 0x0000001fff067819 */ /* 0x000fe40000011404 */
[----:B------:R-:W-:Y:S02]  /*0a00*/  LEA.HI R7, R0, R5, RZ, 0x2 ;  /* 0x0000000500077211 */ /* 0x000fe400078f10ff */
[----:B------:R-:W-:-:S02]  /*0a10*/  LOP3.LUT R4, R2, 0xfffffff0, RZ, 0xc0, !PT ;  /* 0xfffffff002047812 */ /* 0x000fc400078ec0ff */
[----:B------:R-:W-:Y:S02]  /*0a20*/  SHF.R.S32.HI R9, RZ, 0x4, R2 ;  /* 0x00000004ff097819 */ /* 0x000fe40000011402 */
[----:B------:R-:W-:Y:S01]  /*0a30*/  LOP3.LUT R8, R7, 0xfffffffc, RZ, 0xc0, !PT ;  /* 0xfffffffc07087812 */ /* 0x000fe200078ec0ff */
[C---:B------:R-:W-:Y:S01]  /*0a40*/  IMAD.IADD R7, R5.reuse, 0x1, -R4 ;  /* 0x0000000105077824 */ /* 0x040fe200078e0a04 */
[CC--:B------:R-:W-:Y:S01]  /*0a50*/  LEA.HI R3, R0.reuse, R5.reuse, RZ, 0x7 ;  /* 0x0000000500037211 */ /* 0x0c0fe200078f38ff */
[----:B0-----:R-:W-:Y:S01]  /*0a60*/  ULEA UR38, UR37, UR38, 0x18 ;  /* 0x0000002625267291 */ /* 0x001fe2000f8ec03f */
[----:B------:R-:W-:Y:S01]  /*0a70*/  LEA.HI R215, R0, R5, RZ, 0x3 ;  /* 0x0000000500d77211 */ /* 0x000fe200078f18ff */
[----:B------:R-:W-:Y:S01]  /*0a80*/  IMAD.IADD R10, R5, 0x1, -R8 ;  /* 0x00000001050a7824 */ /* 0x000fe200078e0a08 */
[----:B------:R-:W-:Y:S02]  /*0a90*/  LEA.HI R6, R6, R11, RZ, 0x2 ;  /* 0x0000000b06067211 */ /* 0x000fe400078f10ff */
[----:B------:R-:W-:-:S02]  /*0aa0*/  LEA.HI R4, R2, R9, RZ, 0x1 ;  /* 0x0000000902047211 */ /* 0x000fc400078f08ff */
[----:B------:R-:W-:Y:S02]  /*0ab0*/  LOP3.LUT R0, R3, 0xffffff80, RZ, 0xc0, !PT ;  /* 0xffffff8003007812 */ /* 0x000fe400078ec0ff */
[----:B------:R-:W-:Y:S02]  /*0ac0*/  LOP3.LUT R12, R215, 0xfffffff8, RZ, 0xc0, !PT ;  /* 0xfffffff8d70c7812 */ /* 0x000fe400078ec0ff */
[----:B------:R-:W-:Y:S01]  /*0ad0*/  SHF.R.S32.HI R214, RZ, 0x7, R3 ;  /* 0x00000007ffd67819 */ /* 0x000fe20000011403 */
[C---:B------:R-:W-:Y:S01]  /*0ae0*/  IMAD.IADD R0, R5.reuse, 0x1, -R0 ;  /* 0x0000000105007824 */ /* 0x040fe200078e0a00 */
[----:B------:R-:W-:Y:S01]  /*0af0*/  LOP3.LUT R6, R6, 0x3ffffc, RZ, 0xc0, !PT ;  /* 0x003ffffc06067812 */ /* 0x000fe200078ec0ff */
[----:B------:R-:W-:Y:S01]  /*0b00*/  IMAD.IADD R213, R5, 0x1, -R12 ;  /* 0x0000000105d57824 */ /* 0x000fe200078e0a0c */
[----:B------:R-:W-:Y:S01]  /*0b10*/  LOP3.LUT R4, R4, 0x1ffffffe, RZ, 0xc0, !PT ;  /* 0x1ffffffe04047812 */ /* 0x000fe200078ec0ff */
[--C-:B------:R-:W-:Y:S01]  /*0b20*/  IMAD R5, R214, 0x100, R7.reuse ;  /* 0x00000100d6057824 */ /* 0x100fe200078e0207 */
[----:B------:R-:W-:Y:S01]  /*0b30*/  SHF.R.S32.HI R2, RZ, 0x1f, R7 ;  /* 0x0000001fff027819 */ /* 0x000fe20000011407 */
[----:B------:R-:W-:Y:S01]  /*0b40*/  IMAD.IADD R6, R11, 0x1, -R6 ;  /* 0x000000010b067824 */ /* 0x000fe200078e0a06 */
[----:B------:R-:W-:Y:S01]  /*0b50*/  LEA.HI R3, R3, R214, RZ, 0x1 ;  /* 0x000000d603037211 */ /* 0x000fe200078f08ff */
[----:B------:R-:W-:Y:S01]  /*0b60*/  IMAD.IADD R9, R9, 0x1, -R4 ;  /* 0x0000000109097824 */ /* 0x000fe200078e0a04 */
[----:B------:R-:W-:Y:S01]  /*0b70*/  LEA.HI R2, R2, R7, RZ, 0x3 ;  /* 0x0000000702027211 */ /* 0x000fe200078f18ff */
[----:B------:R-:W-:Y:S01]  /*0b80*/  IMAD R12, R6, 0x10, R5 ;  /* 0x00000010060c7824 */ /* 0x000fe200078e0205 */
[----:B------:R-:W-:Y:S01]  /*0b90*/  LEA.HI R4, R10, R10, RZ, 0x1 ;  /* 0x0000000a0a047211 */ /* 0x000fe200078f08ff */
[----:B------:R-:W-:Y:S01]  /*0ba0*/  IMAD.SHL.U32 R9, R9, 0x8, RZ ;  /* 0x0000000809097824 */ /* 0x000fe200078e00ff */
[----:B------:R-:W-:Y:S01]  /*0bb0*/  SHF.L.U32 R6, R2, 0x6, RZ ;  /* 0x0000000602067819 */ /* 0x000fe200000006ff */
[----:B------:R-:W-:Y:S01]  /*0bc0*/  IMAD.SHL.U32 R18, R213, 0x8, RZ ;  /* 0x00000008d5127824 */ /* 0x000fe200078e00ff */
[----:B------:R-:W-:Y:S01]  /*0bd0*/  LOP3.LUT R13, R4, 0x1ffffffe, RZ, 0xc0, !PT ;  /* 0x1ffffffe040d7812 */ /* 0x000fe200078ec0ff */
[----:B------:R-:W-:Y:S01]  /*0be0*/  IMAD.U32 R219, R12, 0x40, R9 ;  /* 0x000000400cdb7824 */ /* 0x000fe200078e0009 */
[----:B------:R-:W-:Y:S01]  /*0bf0*/  LOP3.LUT R4, R2, 0xfffffff8, RZ, 0xc0, !PT ;  /* 0xfffffff802047812 */ /* 0x000fe200078ec0ff */
[----:B------:R-:W-:Y:S01]  /*0c00*/  VIADD R192, R18, 0x40 ;  /* 0x0000004012c07836 */ /* 0x000fe20000000000 */
[----:B------:R-:W-:Y:S01]  /*0c10*/  LOP3.LUT R8, R6, 0x7ffffe00, RZ, 0xc0, !PT ;  /* 0x7ffffe0006087812 */ /* 0x000fe200078ec0ff */
[----:B------:R-:W-:Y:S01]  /*0c20*/  IMAD.IADD R15, R10, 0x1, -R13 ;  /* 0x000000010a0f7824 */ /* 0x000fe200078e0a0d */
[----:B------:R-:W-:Y:S01]  /*0c30*/  SHF.R.S32.HI R5, RZ, 0x1f, R0 ;  /* 0x0000001fff057819 */ /* 0x000fe20000011400 */
[----:B------:R-:W-:Y:S01]  /*0c40*/  IMAD.IADD R6, R7, 0x1, -R4 ;  /* 0x0000000107067824 */ /* 0x000fe200078e0a04 */
[----:B------:R-:W-:Y:S01]  /*0c50*/  LOP3.LUT R3, R3, 0xfffffe, RZ, 0xc0, !PT ;  /* 0x00fffffe03037812 */ /* 0x000fe200078ec0ff */
[----:B------:R-:W-:Y:S01]  /*0c60*/  IMAD R11, R11, 0x400, R8 ;  /* 0x000004000b0b7824 */ /* 0x000fe200078e0208 */
[----:B------:R-:W-:Y:S01]  /*0c70*/  LEA.HI R2, R5, R0, RZ, 0x2 ;  /* 0x0000000005027211 */ /* 0x000fe200078f10ff */
[C---:B------:R-:W-:Y:S01]  /*0c80*/  IMAD.SHL.U32 R8, R6.reuse, 0x40, RZ ;  /* 0x0000004006087824 */ /* 0x040fe200078e00ff */
[----:B------:R-:W-:Y:S01]  /*0c90*/  R2P PR, R6, 0x6 ;  /* 0x0000000606007804 */ /* 0x000fe20000000000 */
[C---:B------:R-:W-:Y:S01]  /*0ca0*/  VIADD R191, R18.reuse, 0x80 ;  /* 0x0000008012bf7836 */ /* 0x040fe20000000000 */
[--C-:B------:R-:W-:Y:S01]  /*0cb0*/  SHF.R.S32.HI R4, RZ, 0x2, R2.reuse ;  /* 0x00000002ff047819 */ /* 0x100fe20000011402 */
[----:B------:R-:W-:Y:S01]  /*0cc0*/  VIADD R190, R18, 0xc0 ;  /* 0x000000c012be7836 */ /* 0x000fe20000000000 */
[----:B------:R-:W-:Y:S01]  /*0cd0*/  LOP3.LUT R8, R8, 0x1c0, RZ, 0xc0, !PT ;  /* 0x000001c008087812 */ /* 0x000fe200078ec0ff */
[C---:B------:R-:W-:Y:S01]  /*0ce0*/  VIADD R189, R18.reuse, 0x100 ;  /* 0x0000010012bd7836 */ /* 0x040fe20000000000 */
[----:B------:R-:W-:Y:S01]  /*0cf0*/  SHF.R.S32.HI R7, RZ, 0x1f, R2 ;  /* 0x0000001fff077819 */ /* 0x000fe20000011402 */
[----:B------:R-:W-:Y:S01]  /*0d00*/  VIADD R188, R18, 0x140 ;  /* 0x0000014012bc7836 */ /* 0x000fe20000000000 */
[----:B------:R-:W-:Y:S01]  /*0d10*/  LOP3.LUT R9, R8, 0x8, R9, 0xf8, !PT ;  /* 0x0000000808097812 */ /* 0x000fe200078ef809 */
[C---:B------:R-:W-:Y:S01]  /*0d20*/  VIADD R217, R18.reuse, 0x180 ;  /* 0x0000018012d97836 */ /* 0x040fe20000000000 */
[----:B------:R-:W-:Y:S01]  /*0d30*/  SHF.R.U32.HI R8, RZ, 0x3, R8 ;  /* 0x00000003ff087819 */ /* 0x000fe20000011608 */
[----:B------:R-:W-:Y:S01]  /*0d40*/  VIADD R216, R18, 0x1c0 ;  /* 0x000001c012d87836 */ /* 0x000fe20000000000 */
[----:B------:R-:W-:Y:S01]  /*0d50*/  LEA.HI R7, R7, R4, RZ, 0x3 ;  /* 0x0000000407077211 */ /* 0x000fe200078f18ff */
[----:B------:R-:W-:Y:S01]  /*0d60*/  IMAD.IADD R3, R214, 0x1, -R3 ;  /* 0x00000001d6037824 */ /* 0x000fe200078e0a03 */
[----:B------:R-:W-:-:S02]  /*0d70*/  LOP3.LUT R8, R9, R8, RZ, 0x3c, !PT ;  /* 0x0000000809087212 */ /* 0x000fc400078e3cff */
[----:B------:R-:W-:Y:S01]  /*0d80*/  LEA.HI R5, R5, R0, RZ, 0x5 ;  /* 0x0000000005057211 */ /* 0x000fe200078f28ff */
[----:B------:R-:W-:Y:S01]  /*0d90*/  IMAD.SHL.U32 R22, R3, 0x100, RZ ;  /* 0x0000010003167824 */ /* 0x000fe200078e00ff */
[----:B------:R-:W-:Y:S01]  /*0da0*/  LOP3.LUT R7, R7, 0xfffffff8, RZ, 0xc0, !PT ;  /* 0xfffffff807077812 */ /* 0x000fe200078ec0ff */
[----:B------:R-:W-:Y:S01]  /*0db0*/  IMAD.IADD R8, R11, 0x1, R8 ;  /* 0x000000010b087824 */ /* 0x000fe200078e0208 */
[----:B------:R-:W-:Y:S02]  /*0dc0*/  LOP3.LUT R13, R2, 0x7ffffffc, RZ, 0xc0, !PT ;  /* 0x7ffffffc020d7812 */ /* 0x000fe400078ec0ff */
[----:B------:R-:W-:Y:S01]  /*0dd0*/  SHF.R.S32.HI R5, RZ, 0x5, R5 ;  /* 0x00000005ff057819 */ /* 0x000fe20000011405 */
[----:B------:R-:W-:Y:S01]  /*0de0*/  IMAD.IADD R16, R4, 0x1, -R7 ;  /* 0x0000000104107824 */ /* 0x000fe200078e0a07 */
[----:B------:R-:W-:Y:S01]  /*0df0*/  LEA R184, R8, UR38, 0x1 ;  /* 0x0000002608b87c11 */ /* 0x000fe2000f8e08ff */
[----:B------:R-:W-:Y:S01]  /*0e00*/  IMAD.IADD R13, R0, 0x1, -R13 ;  /* 0x00000001000d7824 */ /* 0x000fe200078e0a0d */
[----:B------:R-:W-:Y:S01]  /*0e10*/  SEL R185, R185, 0xffffffe0, !P1 ;  /* 0xffffffe0b9b97807 */ /* 0x000fe20004800000 */
[----:B------:R-:W-:Y:S01]  /*0e20*/  IMAD R16, R5, 0x10, R16 ;  /* 0x0000001005107824 */ /* 0x000fe200078e0210 */
[C---:B------:R-:W-:Y:S01]  /*0e30*/  IADD3 R186, R184.reuse, 0x36400, RZ ;  /* 0x00036400b8ba7810 */ /* 0x040fe20007ffe0ff */
[----:B------:R-:W-:Y:S01]  /*0e40*/  VIADD R23, R184, 0x36440 ;  /* 0x00036440b8177836 */ /* 0x000fe20000000000 */
[----:B------:R-:W-:Y:S01]  /*0e50*/  MOV R2, RZ ;  /* 0x000000ff00027202 */ /* 0x000fe20000000f00 */
[----:B------:R-:W-:Y:S01]  /*0e60*/  IMAD.SHL.U32 R19, R13, 0x2, RZ ;  /* 0x000000020d137824 */ /* 0x000fe200078e00ff */
[----:B------:R-:W-:Y:S01]  /*0e70*/  SHF.R.S32.HI R215, RZ, 0x3, R215 ;  /* 0x00000003ffd77819 */ /* 0x000fe200000114d7 */
[C---:B------:R-:W-:Y:S01]  /*0e80*/  @P2 VIADD R23, R186.reuse, 0xffffffc0 ;  /* 0xffffffc0ba172836 */ /* 0x040fe20000000000 */
[----:B------:R-:W-:Y:S01]  /*0e90*/  SHF.R.S32.HI R226, RZ, 0x1f, R192 ;  /* 0x0000001fffe27819 */ /* 0x000fe200000114c0 */
[----:B------:R-:W-:Y:S01]  /*0ea0*/  IMAD.IADD R186, R186, 0x1, R185 ;  /* 0x00000001baba7824 */ /* 0x000fe200078e02b9 */
[----:B------:R-:W-:Y:S01]  /*0eb0*/  SHF.R.S32.HI R225, RZ, 0x1f, R191 ;  /* 0x0000001fffe17819 */ /* 0x000fe200000114bf */
[----:B------:R-:W-:Y:S01]  /*0ec0*/  IMAD R218, R15, 0x8, R16 ;  /* 0x000000080fda7824 */ /* 0x000fe200078e0210 */
[----:B------:R-:W-:Y:S01]  /*0ed0*/  SHF.R.S32.HI R224, RZ, 0x1f, R190 ;  /* 0x0000001fffe07819 */ /* 0x000fe200000114be */
[----:B------:R-:W-:Y:S01]  /*0ee0*/  IMAD.IADD R185, R185, 0x1, R23 ;  /* 0x00000001b9b97824 */ /* 0x000fe200078e0217 */
[----:B------:R-:W-:-:S02]  /*0ef0*/  SHF.R.S32.HI R223, RZ, 0x1f, R189 ;  /* 0x0000001fffdf7819 */ /* 0x000fc400000114bd */
[----:B------:R-:W-:Y:S02]  /*0f00*/  SHF.R.S32.HI R222, RZ, 0x1f, R188 ;  /* 0x0000001fffde7819 */ /* 0x000fe400000114bc */
[----:B------:R-:W-:Y:S02]  /*0f10*/  SHF.R.S32.HI R221, RZ, 0x1f, R217 ;  /* 0x0000001fffdd7819 */ /* 0x000fe400000114d9 */
[----:B------:R-:W-:-:S07]  /*0f20*/  SHF.R.S32.HI R220, RZ, 0x1f, R216 ;  /* 0x0000001fffdc7819 */ /* 0x000fce00000114d8 */
.L_x_3437:
[----:B--2---:R-:W2:Y:S01]  /*0f30*/  LDL R3, [R1] ;  /* 0x0000000001037983 */ /* 0x004ea20000100800 */
[----:B0-----:R-:W0:Y:S01]  /*0f40*/  LDC R0, c[0x0][0xd44] ;  /* 0x00035100ff007b82 */ /* 0x001e220000000800 */
[----:B------:R-:W-:Y:S01]  /*0f50*/  ULDC UR4, c[0x0][0xd38] ;  /* 0x00034e0000047ab9 */ /* 0x000fe20000000800 */
[----:B------:R-:W-:Y:S01]  /*0f60*/  ULDC.64 UR6, c[0x0][0x418] ;  /* 0x0001060000067ab9 */ /* 0x000fe20000000a00 */
[----:B------:R-:W-:Y:S02]  /*0f70*/  UISETP.NE.AND UP1, UPT, UR4, 0x1, UPT ;  /* 0x000000010400788c */ /* 0x000fe4000bf25270 */
[----:B------:R-:W-:Y:S01]  /*0f80*/  UISETP.NE.U32.AND UP0, UPT, UR6, URZ, UPT ;  /* 0x0000003f0600728c */ /* 0x000fe2000bf05070 */
[----:B------:R-:W-:Y:S02]  /*0f90*/  UMOV UR40, UR39 ;  /* 0x0000002700287c82 */ /* 0x000fe40008000000 */
[----:B-1----:R-:W1:Y:S01]  /*0fa0*/  LDC R152, c[0x0][0x2f0] ;  /* 0x0000bc00ff987b82 */ /* 0x002e620000000800 */
[----:B------:R-:W-:Y:S01]  /*0fb0*/  UISETP.NE.AND.EX UP0, UPT, UR7, URZ, UPT, UP0 ;  /* 0x0000003f0700728c */ /* 0x000fe2000bf05300 */
[----:B------:R-:W-:-:S04]  /*0fc0*/  UMOV UR41, UR39 ;  /* 0x0000002700297c82 */ /* 0x000fc80008000000 */
[----:B------:R-:W-:Y:S01]  /*0fd0*/  @UP1 ULDC UR4, c[0x0][0xd3c] ;  /* 0x00034f0000041ab9 */ /* 0x000fe20000000800 */
[----:B------:R-:W-:Y:S01]  /*0fe0*/  @UP1 ULDC UR6, c[0x0][0xd40] ;  /* 0x0003500000061ab9 */ /* 0x000fe20000000800 */
[----:B------:R-:W-:-:S04]  /*0ff0*/  UIMAD.WIDE.U32 UR4, UR39, UR4, URZ ;  /* 0x00000004270472a5 */ /* 0x000fc8000f8e003f */
[----:B------:R-:W-:-:S03]  /*1000*/  @UP1 USHF.R.U32.HI UR40, URZ, UR6, UR5 ;  /* 0x000000063f281299 */ /* 0x000fc60008011605 */
[----:B------:R-:W-:Y:S01]  /*1010*/  ULDC UR4, c[0x0][0x424] ;  /* 0x0001090000047ab9 */ /* 0x000fe20000000800 */
[----:B0-----:R-:W-:Y:S01]  /*1020*/  ISETP.NE.AND P0, PT, R0, 0x1, PT ;  /* 0x000000010000780c */ /* 0x001fe20003f05270 */
[----:B------:R-:W-:Y:S01]  /*1030*/  USEL UR4, UR4, 0x1, UP0 ;  /* 0x0000000104047887 */ /* 0x000fe20008000000 */
[----:B------:R-:W-:-:S05]  /*1040*/  IMAD.U32 R187, RZ, RZ, UR40 ;  /* 0x00000028ffbb7e24 */ /* 0x000fca000f8e00ff */
[----:B-1----:R-:W-:-:S06]  /*1050*/  IMAD R152, R152, UR4, RZ ;  /* 0x0000000498987c24 */ /* 0x002fcc000f8e02ff */
[----:B---3--:R-:W0:Y:S02]  /*1060*/  @P0 LDC.64 R4, c[0x0][0xd48] ;  /* 0x00035200ff040b82 */ /* 0x008e240000000a00 */
[----:B0-----:R-:W-:-:S05]  /*1070*/  @P0 IMAD.HI.U32 R0, R4, UR40, RZ ;  /* 0x0000002804000c27 */ /* 0x001fca000f8e00ff */
[----:B------:R-:W-:Y:S02]  /*1080*/  @P0 SHF.R.U32.HI R187, RZ, R5, R0 ;  /* 0x00000005ffbb0219 */ /* 0x000fe40000011600 */
[----:B--2---:R-:W-:-:S13]  /*1090*/  ISETP.NE.AND P1, PT, R3, 0x1, PT ;  /* 0x000000010300780c */ /* 0x004fda0003f25270 */
[----:B----4-:R-:W-:Y:S05]  /*10a0*/  @!P1 BRA `(.L_x_3401) ;  /* 0x0000001400d89947 */ /* 0x010fea0003800000 */
[----:B------:R-:W0:Y:S01]  /*10b0*/  SHFL.IDX PT, R0, R214, RZ, 0x1f ;  /* 0x00001fffd6007589 */ /* 0x000e2200000e0000 */
[----:B------:R-:W-:Y:S01]  /*10c0*/  UMOV UR9, 0x40000040 ;  /* 0x4000004000097882 */ /* 0x000fe20000000000 */
[----:B------:R-:W-:Y:S01]  /*10d0*/  UMOV UR11, 0x40000040 ;  /* 0x40000040000b7882 */ /* 0x000fe20000000000 */
[----:B------:R-:W-:Y:S01]  /*10e0*/  UMOV UR13, 0x40000040 ;  /* 0x40000040000d7882 */ /* 0x000fe20000000000 */
[----:B------:R-:W-:Y:S01]  /*10f0*/  BAR.SYNC.DEFER_BLOCKING 0xe, 0x100 ;  /* 0x0384000000007b1d */ /* 0x000fe20000010000 */
[----:B------:R-:W-:-:S05]  /*1100*/  ISETP.NE.AND P1, PT, R17, 0x3, PT ;  /* 0x000000031100780c */ /* 0x000fca0003f25270 */
[----:B------:R-:W-:Y:S01]  /*1110*/  UMOV UR15, 0x40000040 ;  /* 0x40000040000f7882 */ /* 0x000fe20000000000 */
[----:B------:R-:W-:Y:S01]  /*1120*/  UMOV UR17, 0x40000040 ;  /* 0x4000004000117882 */ /* 0x000fe20000000000 */
[----:B------:R-:W-:Y:S01]  /*1130*/  UMOV UR19, 0x40000040 ;  /* 0x4000004000137882 */ /* 0x000fe20000000000 */
[----:B------:R-:W-:Y:S01]  /*1140*/  UMOV UR7, 0x40000040 ;  /* 0x4000004000077882 */ /* 0x000fe20000000000 */
[----:B0-----:R-:W-:Y:S01]  /*1150*/  R2UR UR4, R0 ;  /* 0x00000000000472ca */ /* 0x001fe200000e0000 */
[----:B------:R-:W-:-:S12]  /*1160*/  WARPGROUP.ARRIVE ;  /* 0x00000000000079c5 */ /* 0x000fd80000000000 */
[----:B------:R-:W-:-:S04]  /*1170*/  ULEA.HI UR5, UR4, UR4, URZ, 0x1 ;  /* 0x0000000404057291 */ /* 0x000fc8000f8f083f */
[----:B------:R-:W-:-:S04]  /*1180*/  ULOP3.LUT UR5, UR5, 0x1fffe, URZ, 0xc0, !UPT ;  /* 0x0001fffe05057892 */ /* 0x000fc8000f8ec03f */
[----:B------:R-:W-:Y:S02]  /*1190*/  UIADD3 UR5, UR4, -UR5, URZ ;  /* 0x8000000504057290 */ /* 0x000fe4000fffe03f */
[----:B------:R-:W-:Y:S02]  /*11a0*/  UIADD3 UR4, UR38, 0x36400, URZ ;  /* 0x0003640026047890 */ /* 0x000fe4000fffe03f */
[----:B------:R-:W-:Y:S02]  /*11b0*/  ULEA UR5, UR5, UR38, 0xf ;  /* 0x0000002605057291 */ /* 0x000fe4000f8e783f */
[----:B------:R-:W-:Y:S02]  /*11c0*/  USHF.R.U32.HI UR4, URZ, 0x4, UR4 ;  /* 0x000000043f047899 */ /* 0x000fe40008011604 */
[----:B------:R-:W-:Y:S02]  /*11d0*/  UIADD3 UR5, UR5, 0x400, URZ ;  /* 0x0000040005057890 */ /* 0x000fe4000fffe03f */
[----:B------:R-:W-:-:S02]  /*11e0*/  ULOP3.LUT UR4, UR4, 0x3fff, URZ, 0xc0, !UPT ;  /* 0x00003fff04047892 */ /* 0x000fc4000f8ec03f */
[----:B------:R-:W-:Y:S02]  /*11f0*/  USHF.R.U32.HI UR5, URZ, 0x4, UR5 ;  /* 0x000000043f057899 */ /* 0x000fe40008011605 */
[----:B------:R-:W-:Y:S02]  /*1200*/  ULOP3.LUT UR8, UR4, 0x10000, URZ, 0xfc, !UPT ;  /* 0x0001000004087892 */ /* 0x000fe4000f8efc3f */
[----:B------:R-:W-:Y:S02]  /*1210*/  ULOP3.LUT UR5, UR5, 0x3fff, URZ, 0xc0, !UPT ;  /* 0x00003fff05057892 */ /* 0x000fe4000f8ec03f */
[----:B------:R-:W-:Y:S02]  /*1220*/  UIADD3 UR12, UR8, 0x2, URZ ;  /* 0x00000002080c7890 */ /* 0x000fe4000fffe03f */
[----:B------:R-:W-:Y:S02]  /*1230*/  ULOP3.LUT UR20, UR5, 0x2000000, URZ, 0xfc, !UPT ;  /* 0x0200000005147892 */ /* 0x000fe4000f8efc3f */
[----:B------:R-:W-:-:S02]  /*1240*/  UIADD3 UR16, UR8, 0x4, URZ ;  /* 0x0000000408107890 */ /* 0x000fc4000fffe03f */
[----:B------:R-:W-:Y:S02]  /*1250*/  ULEA UR10, UR36, UR20, 0xc ;  /* 0x00000014240a7291 */ /* 0x000fe4000f8e603f */
[----:B------:R-:W-:Y:S02]  /*1260*/  UIADD3 UR4, UR8, 0x6, URZ ;  /* 0x0000000608047890 */ /* 0x000fe4000fffe03f */
[----:B------:R-:W-:Y:S02]  /*1270*/  UIADD3 UR14, UR10, 0x80, URZ ;  /* 0x000000800a0e7890 */ /* 0x000fe4000fffe03f */
[----:B------:R-:W-:Y:S02]  /*1280*/  UIADD3 UR18, UR10, 0x100, URZ ;  /* 0x000001000a127890 */ /* 0x000fe4000fffe03f */
[----:B------:R-:W-:Y:S02]  /*1290*/  UIADD3 UR6, UR10, 0x180, URZ ;  /* 0x000001800a067890 */ /* 0x000fe4000fffe03f */
[----:B------:R-:W-:Y:S01]  /*12a0*/  HGMMA.64x256x16.F32 R24, gdesc[UR8].tnspB, RZ, !UPT, gsb0 ;  /* 0x43e00000081879f0 */ /* 0x000fe2000c0008ff */
[----:B------:R-:W-:-:S02]  /*12b0*/  UMOV UR5, 0x40000040 ;  /* 0x4000004000057882 */ /* 0x000fc40000000000 */
        /* <DEDUP_REMOVED lines=16> */
.L_x_3402:
[----:B------:R-:W-:Y:S01]  /*13c0*/  ULEA UR6, UR36, UR38, 0x3 ;  /* 0x0000002624067291 */ /* 0x000fe2000f8e183f */
[----:B------:R-:W-:-:S03]  /*13d0*/  ISETP.GE.AND P0, PT, R152, 0x41, PT ;  /* 0x000000419800780c */ /* 0x000fc60003f06270 */
[----:B------:R-:W-:-:S04]  /*13e0*/  UIADD3 UR6, UR6, 0x38860, URZ ;  /* 0x0003886006067890 */ /* 0x000fc8000fffe03f */
[----:B------:R-:W-:-:S09]  /*13f0*/  UPRMT UR6, UR37, 0x654, UR6 ;  /* 0x0000065425067896 */ /* 0x000fd20008000006 */
[----:B------:R-:W-:Y:S01]  /*1400*/  SYNCS.ARRIVE.TRANS64.RED.A1T0 RZ, [UR6], RZ ;  /* 0x000000ffffff79a7 */ /* 0x000fe20008100406 */
[----:B------:R-:W-:Y:S05]  /*1410*/  @!P0 BRA `(.L_x_3403) ;  /* 0x0000000800c08947 */ /* 0x000fea0003800000 */
[----:B------:R-:W-:-:S05]  /*1420*/  VIADD R152, R152, 0x3f ;  /* 0x0000003f98987836 */ /* 0x000fca0000000000 */
[----:B------:R-:W-:-:S04]  /*1430*/  SHF.R.S32.HI R3, RZ, 0x1f, R152 ;  /* 0x0000001fff037819 */ /* 0x000fc80000011498 */
[----:B------:R-:W-:-:S04]  /*1440*/  LEA.HI R3, R3, R152, RZ, 0x6 ;  /* 0x0000009803037211 */ /* 0x000fc800078f30ff */
[----:B------:R-:W-:-:S07]  /*1450*/  LEA.HI.SX32 R3, R3, 0xfffffffe, 0x1a ;  /* 0xfffffffe03037811 */ /* 0x000fce00078fd2ff */
.L_x_3405:
[----:B------:R-:W-:Y:S01]  /*1460*/  BAR.SYNC.DEFER_BLOCKING 0xe, 0x100 ;  /* 0x0384000000007b1d */ /* 0x000fe20000010000 */
[----:B------:R-:W-:Y:S01]  /*1470*/  IMAD.U32 R5, RZ, RZ, UR36 ;  /* 0x00000024ff057e24 */ /* 0x000fe2000f8e00ff */
[----:B------:R-:W-:Y:S01]  /*1480*/  UIADD3 UR36, UR36, 0x1, URZ ;  /* 0x0000000124247890 */ /* 0x000fe2000fffe03f */
[C---:B------:R-:W-:Y:S01]  /*1490*/  ISETP.GT.AND P0, PT, R3.reuse, RZ, PT ;  /* 0x000000ff0300720c */ /* 0x040fe20003f04270 */
[----:B------:R-:W-:Y:S02]  /*14a0*/  VIADD R3, R3, 0xffffffff ;  /* 0xffffffff03037836 */ /* 0x000fe40000000000 */
[----:B------:R-:W-:Y:S01]  /*14b0*/  IMAD R0, R5, 0x40, R16 ;  /* 0x0000004005007824 */ /* 0x000fe200078e0210 */
[----:B------:R-:W-:Y:S01]  /*14c0*/  UISETP.NE.AND UP0, UPT, UR36, 0x2, UPT ;  /* 0x000000022400788c */ /* 0x000fe2000bf05270 */
[----:B------:R-:W-:Y:S01]  /*14d0*/  UMOV UR11, 0x40000040 ;  /* 0x40000040000b7882 */ /* 0x000fe20000000000 */
[----:B------:R-:W-:Y:S02]  /*14e0*/  UMOV UR15, 0x40000040 ;  /* 0x40000040000f7882 */ /* 0x000fe40000000000 */
[----:B------:R-:W-:Y:S01]  /*14f0*/  LEA R0, R0, UR38, 0x2 ;  /* 0x0000002600007c11 */ /* 0x000fe2000f8e10ff */
[----:B------:R-:W-:Y:S01]  /*1500*/  USEL UR36, UR36, URZ, UP0 ;  /* 0x0000003f24247287 */ /* 0x000fe20008000000 */
[----:B------:R-:W-:Y:S01]  /*1510*/  UMOV UR19, 0x40000040 ;  /* 0x4000004000137882 */ /* 0x000fe20000000000 */
[----:B------:R-:W-:-:S02]  /*1520*/  UMOV UR7, 0x40000040 ;  /* 0x4000004000077882 */ /* 0x000fc40000000000 */
[----:B------:R-:W-:-:S04]  /*1530*/  ULEA UR10, UR36, UR20, 0xc ;  /* 0x00000014240a7291 */ /* 0x000fc8000f8e603f */
[----:B------:R-:W-:Y:S02]  /*1540*/  UIADD3 UR14, UR10, 0x80, URZ ;  /* 0x000000800a0e7890 */ /* 0x000fe4000fffe03f */
[----:B------:R-:W-:Y:S01]  /*1550*/  UIADD3 UR18, UR10, 0x100, URZ ;  /* 0x000001000a127890 */ /* 0x000fe2000fffe03f */
[----:B------:R-:W0:Y:S01]  /*1560*/  LDS R4, [R0+0x38400] ;  /* 0x0384000000047984 */ /* 0x000e220000000800 */
[----:B------:R-:W-:-:S03]  /*1570*/  UIADD3 UR6, UR10, 0x180, URZ ;  /* 0x000001800a067890 */ /* 0x000fc6000fffe03f */
        /* <DEDUP_REMOVED lines=128> */
[----:B------:R-:W-:-:S06]  /*1d80*/  FMUL.FTZ R151, R151, R5 ;  /* 0x0000000597977220 */ /* 0x000fcc0000410000 */
[----:B------:R-:W-:-:S06]  /*1d90*/  WARPGROUP.ARRIVE ;  /* 0x00000000000079c5 */ /* 0x000fcc0000000000 */
        /* <DEDUP_REMOVED lines=12> */
[----:B------:R-:W-:Y:S01]  /*1e60*/  HGMMA.64x256x16.F32 R24, gdesc[UR4].tnspB, R24, gsb0 ;  /* 0x43e00000041879f0 */ /* 0x000fe20008000818 */
[----:B------:R-:W-:-:S06]  /*1e70*/  USEL UR6, URZ, 0x1, UP0 ;  /* 0x000000013f067887 */ /* 0x000fcc0008000000 */
[----:B------:R-:W-:Y:S01]  /*1e80*/  LOP3.LUT R2, R2, UR6, RZ, 0x3c, !PT ;  /* 0x0000000602027c12 */ /* 0x000fe2000f8e3cff */
[----:B------:R-:W-:Y:S02]  /*1e90*/  WARPGROUP.DEPBAR.LE gsb0, 0x0 ;  /* 0x00008000000079c5 */ /* 0x000fe40000010000 */
[----:B------:R-:W-:Y:S06]  /*1ea0*/  BAR.ARV 0xf, 0x100 ;  /* 0x03c4000000007b1d */ /* 0x000fec0000002000 */
[----:B------:R-:W-:Y:S05]  /*1eb0*/  @!P1 BRA `(.L_x_3404) ;  /* 0x0000000000049947 */ /* 0x000fea0003800000 */
[----:B------:R-:W-:Y:S01]  /*1ec0*/  BPT.TRAP 0x1 ;  /* 0x000000040000795c */ /* 0x000fe20000300000 */
.L_x_3404:
[----:B------:R-:W-:-:S04]  /*1ed0*/  ULEA UR6, UR36, UR38, 0x3 ;  /* 0x0000002624067291 */ /* 0x000fc8000f8e183f */
[----:B------:R-:W-:-:S04]  /*1ee0*/  UIADD3 UR6, UR6, 0x38860, URZ ;  /* 0x0003886006067890 */ /* 0x000fc8000fffe03f */
[----:B------:R-:W-:-:S09]  /*1ef0*/  UPRMT UR6, UR37, 0x654, UR6 ;  /* 0x0000065425067896 */ /* 0x000fd20008000006 */
[----:B------:R-:W-:Y:S01]  /*1f00*/  SYNCS.ARRIVE.TRANS64.RED.A1T0 RZ, [UR6], RZ ;  /* 0x000000ffffff79a7 */ /* 0x000fe20008100406 */
[----:B------:R-:W-:Y:S05]  /*1f10*/  @P0 BRA `(.L_x_3405) ;  /* 0xfffffff400500947 */ /* 0x000fea000383ffff */
.L_x_3403:
[----:B------:R-:W-:Y:S01]  /*1f20*/  BAR.SYNC.DEFER_BLOCKING 0xe, 0x100 ;  /* 0x0384000000007b1d */ /* 0x000fe20000010000 */
[----:B------:R-:W-:Y:S01]  /*1f30*/  MOV R3, UR36 ;  /* 0x0000002400037c02 */ /* 0x000fe20008000f00 */
[----:B------:R-:W-:-:S04]  /*1f40*/  UIADD3 UR36, UR36, 0x1, URZ ;  /* 0x0000000124247890 */ /* 0x000fc8000fffe03f */
[----:B------:R-:W-:Y:S01]  /*1f50*/  IMAD R0, R3, 0x40, R16 ;  /* 0x0000004003007824 */ /* 0x000fe200078e0210 */
[----:B------:R-:W-:-:S04]  /*1f60*/  UISETP.NE.AND UP0, UPT, UR36, 0x2, UPT ;  /* 0x000000022400788c */ /* 0x000fc8000bf05270 */
[----:B------:R-:W-:Y:S01]  /*1f70*/  LEA R4, R0, UR38, 0x2 ;  /* 0x0000002600047c11 */ /* 0x000fe2000f8e10ff */
[----:B------:R-:W-:Y:S02]  /*1f80*/  USEL UR4, URZ, 0x1, UP0 ;  /* 0x000000013f047887 */ /* 0x000fe40008000000 */
[----:B------:R-:W-:-:S04]  /*1f90*/  USEL UR36, UR36, URZ, UP0 ;  /* 0x0000003f24247287 */ /* 0x000fc80008000000 */
[----:B------:R-:W-:Y:S01]  /*1fa0*/  LOP3.LUT R2, R2, UR4, RZ, 0x3c, !PT ;  /* 0x0000000402027c12 */ /* 0x000fe2000f8e3cff */
        /* <DEDUP_REMOVED lines=130> */
[----:B------:R-:W-:-:S02]  /*27d0*/  IMAD.MOV.U32 R0, RZ, RZ, RZ ;  /* 0x000000ffff007224 */ /* 0x000fc400078e00ff */
[----:B------:R-:W-:Y:S01]  /*27e0*/  IMAD.MOV.U32 R3, RZ, RZ, RZ ;  /* 0x000000ffff037224 */ /* 0x000fe200078e00ff */
[----:B------:R-:W-:Y:S06]  /*27f0*/  BAR.ARV 0xf, 0x100 ;  /* 0x03c4000000007b1d */ /* 0x000fec0000002000 */
[----:B------:R-:W-:Y:S05]  /*2800*/  BRA `(.L_x_3406) ;  /* 0x0000006400307947 */ /* 0x000fea0003800000 */
.L_x_3401:
[----:B------:R-:W0:Y:S02]  /*2810*/  SHFL.IDX PT, R0, R214, RZ, 0x1f ;  /* 0x00001fffd6007589 */ /* 0x000e2400000e0000 */
[----:B0-----:R-:W-:Y:S01]  /*2820*/  R2UR UR4, R0 ;  /* 0x00000000000472ca */ /* 0x001fe200000e0000 */
[----:B------:R-:W-:-:S05]  /*2830*/  VIADD R0, R152, 0x3f ;  /* 0x0000003f98007836 */ /* 0x000fca0000000000 */
[----:B------:R-:W-:-:S04]  /*2840*/  SHF.R.S32.HI R3, RZ, 0x1f, R0 ;  /* 0x0000001fff037819 */ /* 0x000fc80000011400 */
[----:B------:R-:W-:-:S03]  /*2850*/  LEA.HI R3, R3, R0, RZ, 0x6 ;  /* 0x0000000003037211 */ /* 0x000fc600078f30ff */
[----:B------:R-:W-:Y:S01]  /*2860*/  ULEA.HI UR5, UR4, UR4, URZ, 0x1 ;  /* 0x0000000404057291 */ /* 0x000fe2000f8f083f */
[----:B------:R-:W-:-:S03]  /*2870*/  SHF.R.S32.HI R153, RZ, 0x6, R3 ;  /* 0x00000006ff997819 */ /* 0x000fc60000011403 */
        /* <DEDUP_REMOVED lines=26> */
.L_x_3407:
[----:B------:R-:W-:Y:S02]  /*2a20*/  LEA.HI R0, R207, R207, RZ, 0x1 ;  /* 0x000000cfcf007211 */ /* 0x000fe400078f08ff */
[----:B------:R-:W-:Y:S02]  /*2a30*/  ISETP.NE.AND P0, PT, R17, 0x3, PT ;  /* 0x000000031100780c */ /* 0x000fe40003f05270 */
[----:B------:R-:W-:-:S05]  /*2a40*/  LOP3.LUT R0, R0, 0xfffffffe, RZ, 0xc0, !PT ;  /* 0xfffffffe00007812 */ /* 0x000fca00078ec0ff */
[----:B------:R-:W-:-:S05]  /*2a50*/  IMAD.IADD R0, R207, 0x1, -R0 ;  /* 0x00000001cf007824 */ /* 0x000fca00078e0a00 */
[----:B------:R-:W-:-:S04]  /*2a60*/  SHF.L.U32 R4, R0, 0x1f, RZ ;  /* 0x0000001f00047819 */ /* 0x000fc800000006ff */
[----:B------:R-:W0:Y:S02]  /*2a70*/  SYNCS.PHASECHK.TRANS64.TRYWAIT P1, [UR38+0x38800], R4 ;  /* 0x03880004ff0075a7 */ /* 0x000e240008020166 */
[----:B0-----:R-:W-:Y:S05]  /*2a80*/  @!P1 BRA `(.L_x_3408) ;  /* 0x000000cc00c89947 */ /* 0x001fea0003800000 */
.L_x_3489:
[----:B------:R-:W-:Y:S05]  /*2a90*/  @!P0 BRA `(.L_x_3409) ;  /* 0x0000000000048947 */ /* 0x000fea0003800000 */
[----:B------:R-:W-:Y:S01]  /*2aa0*/  BPT.TRAP 0x1 ;  /* 0x000000040000795c */ /* 0x000fe20000300000 */
.L_x_3409:
[----:B0-----:R-:W-:Y:S01]  /*2ab0*/  IMAD.U32 R3, RZ, RZ, UR36 ;  /* 0x00000024ff037e24 */ /* 0x001fe2000f8e00ff */
[----:B------:R-:W-:-:S04]  /*2ac0*/  SHF.L.U32 R6, R2, 0x1f, RZ ;  /* 0x0000001f02067819 */ /* 0x000fc800000006ff */
[----:B------:R-:W-:-:S04]  /*2ad0*/  LEA R3, R3, UR38, 0x3 ;  /* 0x0000002603037c11 */ /* 0x000fc8000f8e18ff */
[----:B------:R0:W1:Y:S01]  /*2ae0*/  SYNCS.PHASECHK.TRANS64.TRYWAIT P1, [R3+URZ+0x38830], R6 ;  /* 0x03883006030075a7 */ /* 0x000062000802017f */
[----:B------:R-:W-:Y:S05]  /*2af0*/  @!P0 BRA `(.L_x_3410) ;  /* 0x0000000000048947 */ /* 0x000fea0003800000 */
[----:B------:R-:W-:Y:S01]  /*2b00*/  BPT.TRAP 0x1 ;  /* 0x000000040000795c */ /* 0x000fe20000300000 */
.L_x_3410:
[----:B-1----:R-:W-:Y:S05]  /*2b10*/  @P1 BRA `(.L_x_3411) ;  /* 0x0000000000081947 */ /* 0x002fea0003800000 */
[----:B------:R-:W1:Y:S02]  /*2b20*/  SYNCS.PHASECHK.TRANS64.TRYWAIT P1, [R3+URZ+0x38830], R6 ;  /* 0x03883006030075a7 */ /* 0x000e64000802017f */
[----:B-1----:R-:W-:Y:S05]  /*2b30*/  @!P1 BRA `(.L_x_3412) ;  /* 0x000000cc00b49947 */ /* 0x002fea0003800000 */
.L_x_3411:
[----:B------:R-:W-:-:S04]  /*2b40*/  UIADD3 UR4, UR38, 0x22400, URZ ;  /* 0x0002240026047890 */ /* 0x000fc8000fffe03f */
[----:B------:R-:W-:-:S04]  /*2b50*/  USHF.R.U32.HI UR4, URZ, 0x4, UR4 ;  /* 0x000000043f047899 */ /* 0x000fc80008011604 */
[----:B------:R-:W-:-:S06]  /*2b60*/  ULOP3.LUT UR4, UR4, 0x3fff, URZ, 0xc0, !UPT ;  /* 0x00003fff04047892 */ /* 0x000fcc000f8ec03f */
[----:B------:R-:W-:Y:S01]  /*2b70*/  IMAD.U32 R0, RZ, RZ, UR4 ;  /* 0x00000004ff007e24 */ /* 0x000fe2000f8e00ff */
        /* <DEDUP_REMOVED lines=11> */
[----:B------:R-:W-:Y:S01]  /*2c30*/  UMOV UR15, 0x40000040 ;  /* 0x40000040000f7882 */ /* 0x000fe20000000000 */
[----:B------:R-:W-:-:S02]  /*2c40*/  UMOV UR13, 0x40000040 ;  /* 0x40000040000d7882 */ /* 0x000fc40000000000 */
[----:B------:R-:W-:Y:S02]  /*2c50*/  ULEA UR6, UR36, UR6, 0x9 ;  /* 0x0000000624067291 */ /* 0x000fe4000f8e483f */
[----:B------:R-:W-:Y:S02]  /*2c60*/  ULOP3.LUT UR4, UR4, 0x10000, URZ, 0xfc, !UPT ;  /* 0x0001000004047892 */ /* 0x000fe4000f8efc3f */
[----:B------:R-:W-:Y:S02]  /*2c70*/  UIADD3 UR10, UR6, 0x2, URZ ;  /* 0x00000002060a7890 */ /* 0x000fe4000fffe03f */
[----:B------:R-:W-:Y:S02]  /*2c80*/  UIADD3 UR8, UR4, 0x2, URZ ;  /* 0x0000000204087890 */ /* 0x000fe4000fffe03f */
[----:B------:R-:W-:Y:S02]  /*2c90*/  UIADD3 UR14, UR6, 0x4, URZ ;  /* 0x00000004060e7890 */ /* 0x000fe4000fffe03f */
[----:B------:R-:W-:-:S02]  /*2ca0*/  UIADD3 UR12, UR4, 0x4, URZ ;  /* 0x00000004040c7890 */ /* 0x000fc4000fffe03f */
[----:B------:R-:W-:Y:S01]  /*2cb0*/  HGMMA.64x64x16.F32 R24, gdesc[UR4], RZ, !UPT, gsb0 ;  /* 0x00e00000041879f0 */ /* 0x000fe2000c0008ff */
[----:B------:R-:W-:Y:S02]  /*2cc0*/  UIADD3 UR18, UR6, 0x6, URZ ;  /* 0x0000000606127890 */ /* 0x000fe4000fffe03f */
[----:B------:R-:W-:Y:S01]  /*2cd0*/  UIADD3 UR16, UR4, 0x6, URZ ;  /* 0x0000000604107890 */ /* 0x000fe2000fffe03f */
[----:B------:R-:W-:Y:S01]  /*2ce0*/  UMOV UR19, 0x40000040 ;  /* 0x4000004000137882 */ /* 0x000fe20000000000 */
        /* <DEDUP_REMOVED lines=11> */
[----:B------:R-:W2:Y:S02]  /*2da0*/  SYNCS.PHASECHK.TRANS64.TRYWAIT P1, [UR38+0x38810], R4 ;  /* 0x03881004ff0075a7 */ /* 0x000ea40008020166 */
[----:B--2---:R-:W-:Y:S05]  /*2db0*/  @!P1 BRA `(.L_x_3413) ;  /* 0x000000cc00289947 */ /* 0x004fea0003800000 */
.L_x_3490:
[----:B------:R-:W-:Y:S05]  /*2dc0*/  @!P0 BRA `(.L_x_3414) ;  /* 0x0000000000048947 */ /* 0x000fea0003800000 */
[----:B------:R-:W-:Y:S01]  /*2dd0*/  BPT.TRAP 0x1 ;  /* 0x000000040000795c */ /* 0x000fe20000300000 */
.L_x_3414:
[----:B------:R3:W4:Y:S01]  /*2de0*/  SYNCS.PHASECHK.TRANS64.TRYWAIT P1, [R3+URZ+0x38850], R6 ;  /* 0x03885006030075a7 */ /* 0x000722000802017f */
[----:B------:R-:W-:Y:S05]  /*2df0*/  @!P0 BRA `(.L_x_3415) ;  /* 0x0000000000048947 */ /* 0x000fea0003800000 */
[----:B------:R-:W-:Y:S01]  /*2e00*/  BPT.TRAP 0x1 ;  /* 0x000000040000795c */ /* 0x000fe20000300000 */
.L_x_3415:
[----:B----4-:R-:W-:Y:S05]  /*2e10*/  @P1 BRA `(.L_x_3416) ;  /* 0x0000000000081947 */ /* 0x010fea0003800000 */
[----:B------:R-:W4:Y:S02]  /*2e20*/  SYNCS.PHASECHK.TRANS64.TRYWAIT P1, [R3+URZ+0x38850], R6 ;  /* 0x03885006030075a7 */ /* 0x000f24000802017f */
[----:B----4-:R-:W-:Y:S05]  /*2e30*/  @!P1 BRA `(.L_x_3417) ;  /* 0x000000cc00209947 */ /* 0x010fea0003800000 */
.L_x_3416:
[----:B------:R-:W-:Y:S01]  /*2e40*/  UIADD3 UR4, UR38, 0x400, URZ ;  /* 0x0000040026047890 */ /* 0x000fe2000fffe03f */
[----:B------:R-:W-:Y:S01]  /*2e50*/  WARPGROUP.ARRIVE ;  /* 0x00000000000079c5 */ /* 0x000fe20000000000 */
[----:B------:R-:W-:-:S05]  /*2e60*/  UIADD3 UR5, UR38, 0x26400, URZ ;  /* 0x0002640026057890 */ /* 0x000fca000fffe03f */
[----:B--2---:R-:W2:Y:S01]  /*2e70*/  S2R R4, SR_TID.X ;  /* 0x0000000000047919 */ /* 0x004ea20000002100 */
[----:B------:R-:W-:Y:S02]  /*2e80*/  USHF.R.U32.HI UR4, URZ, 0x4, UR4 ;  /* 0x000000043f047899 */ /* 0x000fe40008011604 */
[----:B------:R-:W-:Y:S02]  /*2e90*/  USHF.R.U32.HI UR5, URZ, 0x4, UR5 ;  /* 0x000000043f057899 */ /* 0x000fe40008011605 */
[----:B------:R-:W-:Y:S02]  /*2ea0*/  ULOP3.LUT UR4, UR4, 0x3fff, URZ, 0xc0, !UPT ;  /* 0x00003fff04047892 */ /* 0x000fe4000f8ec03f */
[----:B------:R-:W-:Y:S02]  /*2eb0*/  ULOP3.LUT UR5, UR5, 0x3fff, URZ, 0xc0, !UPT ;  /* 0x00003fff05057892 */ /* 0x000fe4000f8ec03f */
[----:B------:R-:W-:Y:S02]  /*2ec0*/  ULOP3.LUT UR4, UR4, 0x10000, URZ, 0xfc, !UPT ;  /* 0x0001000004047892 */ /* 0x000fe4000f8efc3f */
[----:B------:R-:W-:-:S02]  /*2ed0*/  ULOP3.LUT UR6, UR5, 0x10000, URZ, 0xfc, !UPT ;  /* 0x0001000005067892 */ /* 0x000fc4000f8efc3f */
[----:B------:R-:W-:Y:S01]  /*2ee0*/  ULEA UR5, UR36, UR4, 0xc ;  /* 0x0000000424057291 */ /* 0x000fe2000f8e603f */
[----:B------:R-:W-:Y:S01]  /*2ef0*/  UMOV UR21, 0x40000040 ;  /* 0x4000004000157882 */ /* 0x000fe20000000000 */
[----:B------:R-:W-:Y:S01]  /*2f00*/  UMOV UR23, 0x40000040 ;  /* 0x4000004000177882 */ /* 0x000fe20000000000 */
[----:B------:R-:W-:Y:S02]  /*2f10*/  UIADD3 UR14, UR6, 0x800, URZ ;  /* 0x00000800060e7890 */ /* 0x000fe4000fffe03f */
[----:B------:R-:W-:Y:S02]  /*2f20*/  UMOV UR20, UR6 ;  /* 0x0000000600147c82 */ /* 0x000fe40008000000 */
[----:B------:R-:W-:Y:S01]  /*2f30*/  UMOV UR22, UR5 ;  /* 0x0000000500167c82 */ /* 0x000fe20008000000 */
[----:B------:R-:W-:Y:S01]  /*2f40*/  UIADD3 UR15, UR5, 0x800, URZ ;  /* 0x00000800050f7890 */ /* 0x000fe2000fffe03f */
[----:B------:R-:W-:Y:S01]  /*2f50*/  HGMMA.64x64x16.F32 R24, gdesc[UR20], R24, gsb0 ;  /* 0x00e00000141879f0 */ /* 0x000fe20008000818 */
[----:B------:R-:W-:-:S02]  /*2f60*/  UIADD3 UR20, UR6, 0x2, URZ ;  /* 0x0000000206147890 */ /* 0x000fc4000fffe03f */
[----:B------:R-:W-:Y:S01]  /*2f70*/  UIADD3 UR22, UR5, 0x2, URZ ;  /* 0x0000000205167890 */ /* 0x000fe2000fffe03f */
[----:B------:R-:W-:Y:S01]  /*2f80*/  UMOV UR21, 0x40000040 ;  /* 0x4000004000157882 */ /* 0x000fe20000000000 */
[----:B------:R-:W-:Y:S01]  /*2f90*/  UMOV UR23, 0x40000040 ;  /* 0x4000004000177882 */ /* 0x000fe20000000000 */
[----:B--2---:R-:W-:-:S06]  /*2fa0*/  SHF.R.U32.HI R4, RZ, 0x7, R4 ;  /* 0x00000007ff047819 */ /* 0x004fcc0000011604 */
[----:B------:R-:W2:Y:S02]  /*2fb0*/  SHFL.IDX PT, R4, R4, RZ, 0x1f ;  /* 0x00001fff04047589 */ /* 0x000ea400000e0000 */
[----:B--2---:R-:W-:-:S13]  /*2fc0*/  R2UR UR7, R4 ;  /* 0x00000000040772ca */ /* 0x004fda00000e0000 */
[----:B------:R-:W-:-:S03]  /*2fd0*/  UISETP.GT.AND UP0, UPT, UR7, 0x7f, UPT ;  /* 0x0000007f0700788c */ /* 0x000fc6000bf04270 */
[----:B------:R-:W-:Y:S01]  /*2fe0*/  UMOV UR7, 0x4 ;  /* 0x0000000400077882 */ /* 0x000fe20000000000 */
[----:B------:R-:W-:Y:S02]  /*2ff0*/  USEL UR11, URZ, 0x2, !UP0 ;  /* 0x000000023f0b7887 */ /* 0x000fe4000c000000 */
[----:B------:R-:W-:Y:S02]  /*3000*/  USEL UR10, UR7, 0x2, UP0 ;  /* 0x00000002070a7887 */ /* 0x000fe40008000000 */
[----:B------:R-:W-:Y:S01]  /*3010*/  USEL UR7, UR7, 0x6, !UP0 ;  /* 0x0000000607077887 */ /* 0x000fe2000c000000 */
[----:B------:R-:W-:Y:S02]  /*3020*/  WARPGROUP.DEPBAR.LE gsb0, 0x0 ;  /* 0x00008000000079c5 */ /* 0x000fe40000010000 */
[----:B------:R-:W-:-:S06]  /*3030*/  WARPGROUP.ARRIVE ;  /* 0x00000000000079c5 */ /* 0x000fcc0000000000 */
[----:B------:R-:W-:Y:S01]  /*3040*/  HGMMA.64x64x16.F32 R24, gdesc[UR20], R24, gsb0 ;  /* 0x00e00000141879f0 */ /* 0x000fe20008000818 */
[----:B------:R-:W-:Y:S02]  /*3050*/  UIADD3 UR20, UR6, 0x4, URZ ;  /* 0x0000000406147890 */ /* 0x000fe4000fffe03f */
[----:B------:R-:W-:Y:S01]  /*3060*/  UIADD3 UR22, UR5, 0x4, URZ ;  /* 0x0000000405167890 */ /* 0x000fe2000fffe03f */
[----:B------:R-:W-:Y:S01]  /*3070*/  UMOV UR21, 0x40000040 ;  /* 0x4000004000157882 */ /* 0x000fe20000000000 */
[----:B------:R-:W-:Y:S01]  /*3080*/  UMOV UR23, 0x40000040 ;  /* 0x4000004000177882 */ /* 0x000fe20000000000 */
        /* <DEDUP_REMOVED lines=94> */
[----:B------:R-:W-:Y:S02]  /*3670*/  UIADD3 UR20, UR11, UR14, URZ ;  /* 0x0000000e0b147290 */ /* 0x000fe4000fffe03f */
[----:B------:R-:W-:Y:S01]  /*3680*/  UIADD3 UR22, UR11, UR15, URZ ;  /* 0x0000000f0b167290 */ /* 0x000fe2000fffe03f */
        /* <DEDUP_REMOVED lines=16> */
[----:B------:R-:W-:Y:S01]  /*3790*/  UMOV UR14, 0x28 ;  /* 0x00000028000e7882 */ /* 0x000fe20000000000 */
[----:B------:R-:W-:Y:S01]  /*37a0*/  UMOV UR15, 0xa00 ;  /* 0x00000a00000f7882 */ /* 0x000fe20000000000 */
[----:B------:R-:W-:Y:S02]  /*37b0*/  USEL UR14, UR14, 0x26, UP0 ;  /* 0x000000260e0e7887 */ /* 0x000fe40008000000 */
[----:B------:R-:W-:-:S02]  /*37c0*/  USEL UR15, UR15, 0x980, UP0 ;  /* 0x000009800f0f7887 */ /* 0x000fc40008000000 */
[----:B------:R-:W-:Y:S02]  /*37d0*/  ULOP3.LUT UR14, UR14, 0x6, URZ, 0xc0, !UPT ;  /* 0x000000060e0e7892 */ /* 0x000fe4000f8ec03f */
[----:B------:R-:W-:Y:S01]  /*37e0*/  ULOP3.LUT UR15, UR15, 0xa00, URZ, 0xc0, !UPT ;  /* 0x00000a000f0f7892 */ /* 0x000fe2000f8ec03f */
[----:B------:R-:W-:Y:S02]  /*37f0*/  WARPGROUP.DEPBAR.LE gsb0, 0x0 ;  /* 0x00008000000079c5 */ /* 0x000fe40000010000 */
[----:B------:R-:W-:-:S06]  /*3800*/  WARPGROUP.ARRIVE ;  /* 0x00000000000079c5 */ /* 0x000fcc0000000000 */
[----:B------:R-:W-:Y:S01]  /*3810*/  HGMMA.64x64x16.F32 R24, gdesc[UR20], R24, gsb0 ;  /* 0x00e00000141879f0 */ /* 0x000fe20008000818 */
[----:B------:R-:W-:Y:S02]  /*3820*/  UIADD3 UR20, UR14, UR15, UR6 ;  /* 0x0000000f0e147290 */ /* 0x000fe4000fffe006 */
[----:B------:R-:W-:Y:S01]  /*3830*/  UIADD3 UR22, UR14, UR15, UR5 ;  /* 0x0000000f0e167290 */ /* 0x000fe2000fffe005 */
[----:B------:R-:W-:Y:S01]  /*3840*/  UMOV UR21, 0x40000040 ;  /* 0x4000004000157882 */ /* 0x000fe20000000000 */
[----:B------:R-:W-:Y:S01]  /*3850*/  UMOV UR23, 0x40000040 ;  /* 0x4000004000177882 */ /* 0x000fe20000000000 */
[----:B------:R-:W-:Y:S02]  /*3860*/  UIADD3 UR14, UR6, 0xa00, URZ ;  /* 0x00000a00060e7890 */ /* 0x000fe4000fffe03f */
[----:B------:R-:W-:Y:S01]  /*3870*/  UIADD3 UR15, UR5, 0xa00, URZ ;  /* 0x00000a00050f7890 */ /* 0x000fe2000fffe03f */
        /* <DEDUP_REMOVED lines=86> */
[----:B------:R-:W-:Y:S02]  /*3de0*/  UMOV UR10, 0x1000 ;  /* 0x00001000000a7882 */ /* 0x000fe40000000000 */
[----:B------:R-:W-:-:S04]  /*3df0*/  USEL UR10, UR10, 0xf80, UP0 ;  /* 0x00000f800a0a7887 */ /* 0x000fc80008000000 */
[----:B------:R-:W-:Y:S01]  /*3e00*/  ULOP3.LUT UR10, UR10, 0x1e00, URZ, 0xc0, !UPT ;  /* 0x00001e000a0a7892 */ /* 0x000fe2000f8ec03f */
        /* <DEDUP_REMOVED lines=17> */
[----:B------:R-:W-:Y:S02]  /*3f20*/  WARPGROUP.DEPBAR.LE gsb0, 0x0 ;  /* 0x00008000000079c5 */ /* 0x000fe40000010000 */
[----:B------:R-:W-:-:S06]  /*3f30*/  WARPGROUP.ARRIVE ;  /* 0x00000000000079c5 */ /* 0x000fcc0000000000 */
[----:B------:R-:W-:Y:S03]  /*3f40*/  HGMMA.64x64x16.F32 R24, gdesc[UR20], R24, gsb0 ;  /* 0x00e00000141879f0 */ /* 0x000fe60008000818 */
[----:B------:R-:W-:Y:S02]  /*3f50*/  WARPGROUP.DEPBAR.LE gsb0, 0x0 ;  /* 0x00008000000079c5 */ /* 0x000fe40000010000 */
[----:B------:R-:W-:Y:S05]  /*3f60*/  @!P0 BRA `(.L_x_3418) ;  /* 0x0000000000048947 */ /* 0x000fea0003800000 */
[----:B------:R-:W-:Y:S01]  /*3f70*/  BPT.TRAP 0x1 ;  /* 0x000000040000795c */ /* 0x000fe20000300000 */
.L_x_3418:
[----:B------:R-:W-:Y:S01]  /*3f80*/  ULDC UR5, c[0x0][0xad0] ;  /* 0x0002b40000057ab9 */ /* 0x000fe20000000800 */
[----:B------:R-:W-:Y:S02]  /*3f90*/  IMAD R4, R153, -0x40, R152 ;  /* 0xffffffc099047824 */ /* 0x000fe400078e0298 */
[----:B------:R-:W-:Y:S01]  /*3fa0*/  FMUL.FTZ R24, R24, UR5 ;  /* 0x0000000518187c20 */ /* 0x000fe20008410000 */
[----:B------:R-:W-:Y:S01]  /*3fb0*/  FMUL.FTZ R25, R25, UR5 ;  /* 0x0000000519197c20 */ /* 0x000fe20008410000 */
[----:B------:R-:W-:Y:S01]  /*3fc0*/  FMUL.FTZ R28, R28, UR5 ;  /* 0x000000051c1c7c20 */ /* 0x000fe20008410000 */
[----:B------:R-:W-:Y:S01]  /*3fd0*/  FMUL.FTZ R29, R29, UR5 ;  /* 0x000000051d1d7c20 */ /* 0x000fe20008410000 */
[----:B------:R-:W-:Y:S01]  /*3fe0*/  FMUL.FTZ R32, R32, UR5 ;  /* 0x0000000520207c20 */ /* 0x000fe20008410000 */
[----:B------:R-:W-:Y:S01]  /*3ff0*/  FMUL.FTZ R26, R26, UR5 ;  /* 0x000000051a1a7c20 */ /* 0x000fe20008410000 */
[----:B------:R-:W2:Y:S01]  /*4000*/  MUFU.TANH R24, R24 ;  /* 0x0000001800187308 */ /* 0x000ea20000002400 */
[----:B------:R-:W-:Y:S01]  /*4010*/  IADD3 R4, -R19, 0x40, R4 ;  /* 0x0000004013047810 */ /* 0x000fe20007ffe104 */
[----:B------:R-:W-:Y:S01]  /*4020*/  FMUL.FTZ R33, R33, UR5 ;  /* 0x0000000521217c20 */ /* 0x000fe20008410000 */
[----:B------:R-:W-:Y:S01]  /*4030*/  FMUL.FTZ R27, R27, UR5 ;  /* 0x000000051b1b7c20 */ /* 0x000fe20008410000 */
[----:B------:R-:W-:Y:S01]  /*4040*/  FMUL.FTZ R36, R36, UR5 ;  /* 0x0000000524247c20 */ /* 0x000fe20008410000 */
[----:B------:R-:W-:Y:S01]  /*4050*/  ISETP.GT.AND P5, PT, R4, RZ, PT ;  /* 0x000000ff0400720c */ /* 0x000fe20003fa4270 */
[----:B------:R-:W-:Y:S01]  /*4060*/  FMUL.FTZ R30, R30, UR5 ;  /* 0x000000051e1e7c20 */ /* 0x000fe20008410000 */
[C---:B------:R-:W-:Y:S01]  /*4070*/  ISETP.GT.AND P4, PT, R4.reuse, 0x1, PT ;  /* 0x000000010400780c */ /* 0x040fe20003f84270 */
[----:B------:R-:W5:Y:S01]  /*4080*/  MUFU.TANH R25, R25 ;  /* 0x0000001900197308 */ /* 0x000f620000002400 */
[C---:B------:R-:W-:Y:S01]  /*4090*/  ISETP.GT.AND P3, PT, R4.reuse, 0x8, PT ;  /* 0x000000080400780c */ /* 0x040fe20003f64270 */
[----:B------:R-:W-:Y:S01]  /*40a0*/  FMUL.FTZ R37, R37, UR5 ;  /* 0x0000000525257c20 */ /* 0x000fe20008410000 */
[----:B------:R-:W-:Y:S01]  /*40b0*/  FMUL.FTZ R31, R31, UR5 ;  /* 0x000000051f1f7c20 */ /* 0x000fe20008410000 */
[----:B------:R-:W-:Y:S01]  /*40c0*/  ISETP.GT.AND P2, PT, R4, 0x9, PT ;  /* 0x000000090400780c */ /* 0x000fe20003f44270 */
[----:B------:R-:W-:Y:S01]  /*40d0*/  FMUL.FTZ R40, R40, UR5 ;  /* 0x0000000528287c20 */ /* 0x000fe20008410000 */
[----:B------:R-:W-:Y:S01]  /*40e0*/  FMUL.FTZ R34, R34, UR5 ;  /* 0x0000000522227c20 */ /* 0x000fe20008410000 */
[----:B------:R-:W-:Y:S01]  /*40f0*/  ISETP.GT.AND P1, PT, R4, 0x10, PT ;  /* 0x000000100400780c */ /* 0x000fe20003f24270 */
[----:B------:R-:W0:Y:S01]  /*4100*/  MUFU.TANH R28, R28 ;  /* 0x0000001c001c7308 */ /* 0x000e220000002400 */
        /* <DEDUP_REMOVED lines=8> */
[----:B-----5:R-:W-:Y:S01]  /*4190*/  FSEL R25, R25, -INF , P4 ;  /* 0xff80000019197808 */ /* 0x020fe20002000000 */
[----:B------:R-:W-:Y:S01]  /*41a0*/  FMUL.FTZ R39, R39, UR5 ;  /* 0x0000000527277c20 */ /* 0x000fe20008410000 */
[----:B------:R-:W-:Y:S01]  /*41b0*/  FMUL.FTZ R48, R48, UR5 ;  /* 0x0000000530307c20 */ /* 0x000fe20008410000 */
[----:B------:R-:W-:Y:S01]  /*41c0*/  FMUL.FTZ R42, R42, UR5 ;  /* 0x000000052a2a7c20 */ /* 0x000fe20008410000 */
[----:B------:R-:W-:Y:S01]  /*41d0*/  FMNMX.FTZ R5, R24, R25, !PT ;  /* 0x0000001918057209 */ /* 0x000fe20007810000 */
[----:B------:R-:W-:Y:S01]  /*41e0*/  FMUL.FTZ R49, R49, UR5 ;  /* 0x0000000531317c20 */ /* 0x000fe20008410000 */
[----:B------:R-:W-:Y:S01]  /*41f0*/  FMUL.FTZ R43, R43, UR5 ;  /* 0x000000052b2b7c20 */ /* 0x000fe20008410000 */
[----:B------:R-:W5:Y:S01]  /*4200*/  MUFU.TANH R32, R32 ;  /* 0x0000002000207308 */ /* 0x000f620000002400 */
[----:B0-----:R-:W-:Y:S01]  /*4210*/  FSEL R28, R28, -INF , P3 ;  /* 0xff8000001c1c7808 */ /* 0x001fe20001800000 */
        /* <DEDUP_REMOVED lines=10> */
[----:B------:R-:W-:Y:S01]  /*42c0*/  ULDC UR7, c[0x0][0xa80] ;  /* 0x0002a00000077ab9 */ /* 0x000fe20000000800 */
[----:B------:R-:W-:Y:S01]  /*42d0*/  FMNMX.FTZ R5, R10, R5, !PT ;  /* 0x000000050a057209 */ /* 0x000fe20007810000 */
[----:B------:R-:W-:Y:S01]  /*42e0*/  FMUL.FTZ R55, R55, UR5 ;  /* 0x0000000537377c20 */ /* 0x000fe20008410000 */
[----:B------:R-:W-:Y:S01]  /*42f0*/  ULOP3.LUT UR5, UR44, 0x2000000, URZ, 0xfc, !UPT ;  /* 0x020000002c057892 */ /* 0x000fe2000f8efc3f */
[----:B------:R-:W2:Y:S01]  /*4300*/  MUFU.TANH R33, R33 ;  /* 0x0000002100217308 */ /* 0x000ea20000002400 */
[----:B-----5:R-:W-:Y:S01]  /*4310*/  FSEL R12, R32, -INF , P1 ;  /* 0xff800000200c7808 */ /* 0x020fe20000800000 */
[----:B------:R-:W-:Y:S01]  /*4320*/  UMOV UR11, 0x40000040 ;  /* 0x40000040000b7882 */ /* 0x000fe20000000000 */
[----:B------:R-:W-:-:S02]  /*4330*/  ULEA UR10, UR36, UR5, 0xc ;  /* 0x00000005240a7291 */ /* 0x000fc4000f8e603f */
[----:B------:R-:W-:Y:S01]  /*4340*/  FMNMX.FTZ R5, R12, R5, !PT ;  /* 0x000000050c057209 */ /* 0x000fe20007810000 */
[----:B------:R-:W-:Y:S01]  /*4350*/  UMOV UR15, 0x40000040 ;  /* 0x40000040000f7882 */ /* 0x000fe20000000000 */
[----:B------:R-:W-:Y:S01]  /*4360*/  UIADD3 UR14, UR10, 0x80, URZ ;  /* 0x000000800a0e7890 */ /* 0x000fe2000fffe03f */
[----:B------:R-:W5:Y:S01]  /*4370*/  MUFU.TANH R27, R27 ;  /* 0x0000001b001b7308 */ /* 0x000f620000002400 */
[----:B0-----:R-:W-:Y:S02]  /*4380*/  FSEL R26, R26, -INF , P5 ;  /* 0xff8000001a1a7808 */ /* 0x001fe40002800000 */
[----:B------:R-:W-:-:S05]  /*4390*/  ISETP.GT.AND P5, PT, R4, 0x18, PT ;  /* 0x000000180400780c */ /* 0x000fca0003fa4270 */
[----:B------:R-:W0:Y:S01]  /*43a0*/  MUFU.TANH R36, R36 ;  /* 0x0000002400247308 */ /* 0x000e220000002400 */
[----:B--2---:R-:W-:-:S04]  /*43b0*/  FSEL R14, R33, -INF , P6 ;  /* 0xff800000210e7808 */ /* 0x004fc80003000000 */
[----:B------:R-:W-:-:S03]  /*43c0*/  FMNMX.FTZ R5, R14, R5, !PT ;  /* 0x000000050e057209 */ /* 0x000fc60007810000 */
[----:B------:R-:W2:Y:S01]  /*43d0*/  MUFU.TANH R30, R30 ;  /* 0x0000001e001e7308 */ /* 0x000ea20000002400 */
[----:B-----5:R-:W-:Y:S02]  /*43e0*/  FSEL R27, R27, -INF , P4 ;  /* 0xff8000001b1b7808 */ /* 0x020fe40002000000 */
[----:B------:R-:W-:-:S05]  /*43f0*/  ISETP.GT.AND P4, PT, R4, 0x19, PT ;  /* 0x000000190400780c */ /* 0x000fca0003f84270 */
[----:B------:R-:W5:Y:S01]  /*4400*/  MUFU.TANH R37, R37 ;  /* 0x0000002500257308 */ /* 0x000f620000002400 */
[----:B0-----:R-:W-:-:S04]  /*4410*/  FSEL R20, R36, -INF , P5 ;  /* 0xff80000024147808 */ /* 0x001fc80002800000 */
[----:B------:R-:W-:-:S03]  /*4420*/  FMNMX.FTZ R5, R20, R5, !PT ;  /* 0x0000000514057209 */ /* 0x000fc60007810000 */
[----:B------:R-:W0:Y:S01]  /*4430*/  MUFU.TANH R31, R31 ;  /* 0x0000001f001f7308 */ /* 0x000e220000002400 */
[----:B--2---:R-:W-:Y:S02]  /*4440*/  FSEL R30, R30, -INF , P3 ;  /* 0xff8000001e1e7808 */ /* 0x004fe40001800000 */
[----:B------:R-:W-:-:S05]  /*4450*/  ISETP.GT.AND P3, PT, R4, 0x20, PT ;  /* 0x000000200400780c */ /* 0x000fca0003f64270 */
[----:B------:R-:W2:Y:S01]  /*4460*/  MUFU.TANH R40, R40 ;  /* 0x0000002800287308 */ /* 0x000ea20000002400 */
[----:B-----5:R-:W-:-:S04]  /*4470*/  FSEL R56, R37, -INF , P4 ;  /* 0xff80000025387808 */ /* 0x020fc80002000000 */
[----:B------:R-:W-:-:S03]  /*4480*/  FMNMX.FTZ R5, R56, R5, !PT ;  /* 0x0000000538057209 */ /* 0x000fc60007810000 */
        /* <DEDUP_REMOVED lines=43> */
[----:B-----5:R-:W-:-:S04]  /*4740*/  FSEL R72, R53, -INF , P2 ;  /* 0xff80000035487808 */ /* 0x020fc80001000000 */
[----:B------:R-:W-:-:S03]  /*4750*/  FMNMX.FTZ R4, R72, R5, !PT ;  /* 0x0000000548047209 */ /* 0x000fc60007810000 */
[----:B------:R-:W5:Y:S01]  /*4760*/  MUFU.TANH R50, R50 ;  /* 0x0000003200327308 */ /* 0x000f620000002400 */
[----:B0-----:R-:W-:Y:S01]  /*4770*/  FSEL R46, R46, -INF , P1 ;  /* 0xff8000002e2e7808 */ /* 0x001fe20000800000 */
[----:B------:R-:W1:Y:S06]  /*4780*/  SHFL.BFLY PT, R5, R4, 0x2, 0x1f ;  /* 0x0c401f0004057f89 */ /* 0x000e6c00000e0000 */
[----:B------:R-:W-:Y:S01]  /*4790*/  MUFU.TANH R51, R51 ;  /* 0x0000003300337308 */ /* 0x000fe20000002400 */
[----:B--2---:R-:W-:-:S07]  /*47a0*/  FSEL R48, R47, -INF , P6 ;  /* 0xff8000002f307808 */ /* 0x004fce0003000000 */
[----:B------:R-:W0:Y:S01]  /*47b0*/  MUFU.TANH R54, R54 ;  /* 0x0000003600367308 */ /* 0x000e220000002400 */
[----:B-----5:R-:W-:-:S07]  /*47c0*/  FSEL R50, R50, -INF , P5 ;  /* 0xff80000032327808 */ /* 0x020fce0002800000 */
[----:B------:R-:W2:Y:S01]  /*47d0*/  MUFU.TANH R55, R55 ;  /* 0x0000003700377308 */ /* 0x000ea20000002400 */
[----:B-1-34-:R-:W-:Y:S02]  /*47e0*/  FMNMX.FTZ R6, R4, R5, !PT ;  /* 0x0000000504067209 */ /* 0x01afe40007810000 */
[----:B------:R-:W-:-:S03]  /*47f0*/  FMNMX.FTZ R5, R26, R27, !PT ;  /* 0x0000001b1a057209 */ /* 0x000fc60007810000 */
[----:B------:R-:W1:Y:S01]  /*4800*/  SHFL.BFLY PT, R7, R6, 0x1, 0x1f ;  /* 0x0c201f0006077f89 */ /* 0x000e6200000e0000 */
[----:B------:R-:W-:Y:S02]  /*4810*/  FMNMX.FTZ R5, R30, R5, !PT ;  /* 0x000000051e057209 */ /* 0x000fe40007810000 */
[----:B0-----:R-:W-:Y:S02]  /*4820*/  FSEL R54, R54, -INF , P3 ;  /* 0xff80000036367808 */ /* 0x001fe40001800000 */
[----:B------:R-:W-:-:S04]  /*4830*/  FMNMX.FTZ R5, R32, R5, !PT ;  /* 0x0000000520057209 */ /* 0x000fc80007810000 */
[----:B------:R-:W-:Y:S02]  /*4840*/  FMNMX.FTZ R5, R34, R5, !PT ;  /* 0x0000000522057209 */ /* 0x000fe40007810000 */
[----:B--2---:R-:W-:Y:S02]  /*4850*/  FSEL R70, R55, -INF , P2 ;  /* 0xff80000037467808 */ /* 0x004fe40001000000 */
[----:B------:R-:W-:-:S04]  /*4860*/  FMNMX.FTZ R5, R36, R5, !PT ;  /* 0x0000000524057209 */ /* 0x000fc80007810000 */
[----:B------:R-:W-:-:S04]  /*4870*/  FMNMX.FTZ R5, R38, R5, !PT ;  /* 0x0000000526057209 */ /* 0x000fc80007810000 */
[----:B------:R-:W-:Y:S02]  /*4880*/  FMNMX.FTZ R5, R40, R5, !PT ;  /* 0x0000000528057209 */ /* 0x000fe40007810000 */
[----:B-1----:R-:W-:Y:S01]  /*4890*/  FMNMX.FTZ R4, R6, R7, !PT ;  /* 0x0000000706047209 */ /* 0x002fe20007810000 */
[----:B------:R-:W-:Y:S01]  /*48a0*/  IMAD.U32 R7, RZ, RZ, UR7 ;  /* 0x00000007ff077e24 */ /* 0x000fe2000f8e00ff */
[----:B------:R-:W-:Y:S02]  /*48b0*/  FMNMX.FTZ R5, R42, R5, !PT ;  /* 0x000000052a057209 */ /* 0x000fe40007810000 */
[C---:B------:R-:W-:Y:S01]  /*48c0*/  FSETP.NEU.FTZ.AND P1, PT, R4.reuse, -INF , PT ;  /* 0xff8000000400780b */ /* 0x040fe20003f3d000 */
[----:B------:R-:W-:Y:S01]  /*48d0*/  FMUL.FTZ R6, R4, R7 ;  /* 0x0000000704067220 */ /* 0x000fe20000410000 */
[----:B------:R-:W-:Y:S02]  /*48e0*/  FMNMX.FTZ R5, R44, R5, !PT ;  /* 0x000000052c057209 */ /* 0x000fe40007810000 */
[----:B------:R-:W-:-:S02]  /*48f0*/  R2UR UR7, R3 ;  /* 0x00000000030772ca */ /* 0x000fc400000e0000 */
[----:B------:R-:W-:Y:S02]  /*4900*/  FMNMX.FTZ R5, R46, R5, !PT ;  /* 0x000000052e057209 */ /* 0x000fe40007810000 */
[----:B------:R-:W-:Y:S02]  /*4910*/  FSEL R29, R6, RZ, P1 ;  /* 0x000000ff061d7208 */ /* 0x000fe40000800000 */
[----:B------:R-:W-:-:S03]  /*4920*/  FMNMX.FTZ R5, R48, R5, !PT ;  /* 0x0000000530057209 */ /* 0x000fc60007810000 */
[-CC-:B------:R-:W-:Y:S01]  /*4930*/  FFMA.FTZ R6, R24, R7.reuse, -R29.reuse ;  /* 0x0000000718067223 */ /* 0x180fe2000001081d */
[----:B------:R-:W-:Y:S01]  /*4940*/  FSEL R24, R51, -INF , P4 ;  /* 0xff80000033187808 */ /* 0x000fe20002000000 */
[--C-:B------:R-:W-:Y:S01]  /*4950*/  FFMA.FTZ R8, R28, R7, -R29.reuse ;  /* 0x000000071c087223 */ /* 0x100fe2000001081d */
[----:B------:R-:W-:Y:S01]  /*4960*/  FMNMX.FTZ R5, R50, R5, !PT ;  /* 0x0000000532057209 */ /* 0x000fe20007810000 */
[-CC-:B------:R-:W-:Y:S01]  /*4970*/  FFMA.FTZ R9, R25, R7.reuse, -R29.reuse ;  /* 0x0000000719097223 */ /* 0x180fe2000001081d */
[----:B------:R-:W-:Y:S01]  /*4980*/  UIADD3 UR7, UR7, 0x38840, URZ ;  /* 0x0003884007077890 */ /* 0x000fe2000fffe03f */
[--C-:B------:R-:W-:Y:S01]  /*4990*/  FFMA.FTZ R11, R10, R7, -R29.reuse ;  /* 0x000000070a0b7223 */ /* 0x100fe2000001081d */
[----:B------:R-:W-:Y:S01]  /*49a0*/  FMNMX.FTZ R5, R24, R5, !PT ;  /* 0x0000000518057209 */ /* 0x000fe20007810000 */
[-CC-:B------:R-:W-:Y:S01]  /*49b0*/  FFMA.FTZ R10, R12, R7.reuse, -R29.reuse ;  /* 0x000000070c0a7223 */ /* 0x180fe2000001081d */
[----:B------:R-:W-:Y:S01]  /*49c0*/  UPRMT UR7, UR37, 0x654, UR7 ;  /* 0x0000065425077896 */ /* 0x000fe20008000007 */
        /* <DEDUP_REMOVED lines=8> */
[-CC-:B------:R-:W-:Y:S01]  /*4a50*/  FFMA.FTZ R155, R64, R7.reuse, -R29.reuse ;  /* 0x00000007409b7223 */ /* 0x180fe2000001081d */
[-CC-:B------:R-:W-:Y:S01]  /*4a60*/  FFMA.FTZ R154, R66, R7.reuse, -R29.reuse ;  /* 0x00000007429a7223 */ /* 0x180fe2000001081d */
[----:B------:R-:W0:Y:S01]  /*4a70*/  SHFL.BFLY PT, R28, R5, 0x2, 0x1f ;  /* 0x0c401f00051c7f89 */ /* 0x000e2200000e0000 */
[-CC-:B------:R-:W-:Y:S01]  /*4a80*/  FFMA.FTZ R173, R68, R7.reuse, -R29.reuse ;  /* 0x0000000744ad7223 */ /* 0x180fe2000001081d */
[-CC-:B------:R-:W-:Y:S01]  /*4a90*/  FFMA.FTZ R172, R52, R7.reuse, -R29.reuse ;  /* 0x0000000734ac7223 */ /* 0x180fe2000001081d */
[----:B------:R-:W-:Y:S01]  /*4aa0*/  FFMA.FTZ R175, R72, R7, -R29 ;  /* 0x0000000748af7223 */ /* 0x000fe2000001081d */
[----:B------:R-:W-:Y:S01]  /*4ab0*/  SYNCS.ARRIVE.TRANS64.RED.A1T0 RZ, [UR7], RZ ;  /* 0x000000ffffff79a7 */ /* 0x000fe20008100407 */
[----:B------:R-:W-:Y:S08]  /*4ac0*/  MUFU.EX2 R6, R6 ;  /* 0x0000000600067308 */ /* 0x000ff00000000800 */
[----:B------:R-:W1:Y:S08]  /*4ad0*/  MUFU.EX2 R9, R9 ;  /* 0x0000000900097308 */ /* 0x000e700000000800 */
[----:B------:R-:W-:Y:S01]  /*4ae0*/  MUFU.EX2 R8, R8 ;  /* 0x0000000800087308 */ /* 0x000fe20000000800 */
[----:B0-----:R-:W-:-:S05]  /*4af0*/  FMNMX.FTZ R28, R5, R28, !PT ;  /* 0x0000001c051c7209 */ /* 0x001fca0007810000 */
[----:B------:R-:W0:Y:S02]  /*4b00*/  SHFL.BFLY PT, R5, R28, 0x1, 0x1f ;  /* 0x0c201f001c057f89 */ /* 0x000e2400000e0000 */
[----:B------:R-:W2:Y:S01]  /*4b10*/  MUFU.EX2 R11, R11 ;  /* 0x0000000b000b7308 */ /* 0x000ea20000000800 */
[----:B-1----:R-:W-:Y:S01]  /*4b20*/  F2FP.F16.F32.PACK_AB R156, R9, R6 ;  /* 0x00000006099c723e */ /* 0x002fe200000000ff */
[----:B------:R-:W-:-:S06]  /*4b30*/  FADD.FTZ R9, R6, R9 ;  /* 0x0000000906097221 */ /* 0x000fcc0000010000 */
[----:B------:R-:W-:Y:S08]  /*4b40*/  MUFU.EX2 R10, R10 ;  /* 0x0000000a000a7308 */ /* 0x000ff00000000800 */
[----:B------:R-:W1:Y:S01]  /*4b50*/  MUFU.EX2 R13, R13 ;  /* 0x0000000d000d7308 */ /* 0x000e620000000800 */
[----:B--2---:R-:W-:Y:S01]  /*4b60*/  F2FP.F16.F32.PACK_AB R158, R11, R8 ;  /* 0x000000080b9e723e */ /* 0x004fe200000000ff */
[----:B------:R-:W-:-:S04]  /*4b70*/  FADD.FTZ R8, R8, R9 ;  /* 0x0000000908087221 */ /* 0x000fc80000010000 */
[----:B------:R-:W-:Y:S01]  /*4b80*/  FADD.FTZ R11, R11, R8 ;  /* 0x000000080b0b7221 */ /* 0x000fe20000010000 */
[----:B0-----:R-:W-:Y:S01]  /*4b90*/  FMNMX.FTZ R5, R28, R5, !PT ;  /* 0x000000051c057209 */ /* 0x001fe20007810000 */
[----:B------:R-:W-:Y:S03]  /*4ba0*/  MUFU.EX2 R12, R12 ;  /* 0x0000000c000c7308 */ /* 0x000fe60000000800 */
[C---:B------:R-:W-:Y:S01]  /*4bb0*/  FSETP.NEU.FTZ.AND P1, PT, R5.reuse, -INF , PT ;  /* 0xff8000000500780b */ /* 0x040fe20003f3d000 */
[----:B------:R-:W-:-:S04]  /*4bc0*/  FMUL.FTZ R25, R5, R7 ;  /* 0x0000000705197220 */ /* 0x000fc80000410000 */
[----:B------:R-:W0:Y:S01]  /*4bd0*/  MUFU.EX2 R15, R15 ;  /* 0x0000000f000f7308 */ /* 0x000e220000000800 */
[----:B------:R-:W-:Y:S02]  /*4be0*/  FSEL R25, R25, RZ, P1 ;  /* 0x000000ff19197208 */ /* 0x000fe40000800000 */
[----:B-1----:R-:W-:Y:S01]  /*4bf0*/  F2FP.F16.F32.PACK_AB R160, R13, R10 ;  /* 0x0000000a0da0723e */ /* 0x002fe200000000ff */
[----:B------:R-:W-:Y:S02]  /*4c00*/  FADD.FTZ R10, R10, R11 ;  /* 0x0000000b0a0a7221 */ /* 0x000fe40000010000 */
        /* <DEDUP_REMOVED lines=15> */
[----:B------:R-:W-:Y:S01]  /*4d00*/  FFMA.FTZ R199, R70, R7, -R25 ;  /* 0x0000000746c77223 */ /* 0x000fe20000010819 */
[----:B------:R-:W-:Y:S01]  /*4d10*/  MUFU.EX2 R174, R174 ;  /* 0x000000ae00ae7308 */ /* 0x000fe20000000800 */
[----:B0-----:R-:W-:Y:S01]  /*4d20*/  F2FP.F16.F32.PACK_AB R162, R15, R12 ;  /* 0x0000000c0fa2723e */ /* 0x001fe200000000ff */
[----:B------:R-:W-:-:S04]  /*4d30*/  FADD.FTZ R13, R13, R10 ;  /* 0x0000000a0d0d7221 */ /* 0x000fc80000010000 */
[----:B------:R-:W-:Y:S02]  /*4d40*/  FADD.FTZ R12, R12, R13 ;  /* 0x0000000d0c0c7221 */ /* 0x000fe40000010000 */
[----:B------:R-:W0:Y:S02]  /*4d50*/  MUFU.EX2 R177, R177 ;  /* 0x000000b100b17308 */ /* 0x000e240000000800 */
[----:B------:R-:W-:-:S06]  /*4d60*/  FADD.FTZ R15, R15, R12 ;  /* 0x0000000c0f0f7221 */ /* 0x000fcc0000010000 */
[----:B------:R-:W-:Y:S08]  /*4d70*/  MUFU.EX2 R176, R176 ;  /* 0x000000b000b07308 */ /* 0x000ff00000000800 */
[----:B------:R-:W1:Y:S01]  /*4d80*/  MUFU.EX2 R179, R179 ;  /* 0x000000b300b37308 */ /* 0x000e620000000800 */
[----:B0-----:R-:W-:Y:S01]  /*4d90*/  F2FP.F16.F32.PACK_AB R157, R177, R174 ;  /* 0x000000aeb19d723e */ /* 0x001fe200000000ff */
[----:B------:R-:W-:-:S06]  /*4da0*/  FADD.FTZ R177, R174, R177 ;  /* 0x000000b1aeb17221 */ /* 0x000fcc0000010000 */
[----:B------:R-:W-:Y:S08]  /*4db0*/  MUFU.EX2 R178, R178 ;  /* 0x000000b200b27308 */ /* 0x000ff00000000800 */
[----:B------:R-:W0:Y:S01]  /*4dc0*/  MUFU.EX2 R181, R181 ;  /* 0x000000b500b57308 */ /* 0x000e220000000800 */
[----:B-1----:R-:W-:Y:S01]  /*4dd0*/  F2FP.F16.F32.PACK_AB R159, R179, R176 ;  /* 0x000000b0b39f723e */ /* 0x002fe200000000ff */
[----:B------:R-:W-:Y:S01]  /*4de0*/  BAR.SYNC.DEFER_BLOCKING 0xf, 0x100 ;  /* 0x03c4000000007b1d */ /* 0x000fe20000010000 */
[----:B------:R-:W-:-:S04]  /*4df0*/  FADD.FTZ R176, R176, R177 ;  /* 0x000000b1b0b07221 */ /* 0x000fc80000010000 */
[----:B------:R-:W-:Y:S01]  /*4e00*/  FADD.FTZ R179, R179, R176 ;  /* 0x000000b0b3b37221 */ /* 0x000fe20000010000 */
[----:B------:R-:W-:Y:S08]  /*4e10*/  MUFU.EX2 R180, R180 ;  /* 0x000000b400b47308 */ /* 0x000ff00000000800 */
[----:B------:R-:W1:Y:S01]  /*4e20*/  MUFU.EX2 R183, R183 ;  /* 0x000000b700b77308 */ /* 0x000e620000000800 */
[----:B0-----:R-:W-:Y:S01]  /*4e30*/  F2FP.F16.F32.PACK_AB R161, R181, R178 ;  /* 0x000000b2b5a1723e */ /* 0x001fe200000000ff */
[----:B------:R-:W-:-:S04]  /*4e40*/  FADD.FTZ R178, R178, R179 ;  /* 0x000000b3b2b27221 */ /* 0x000fc80000010000 */
[----:B------:R-:W-:Y:S02]  /*4e50*/  FADD.FTZ R181, R181, R178 ;  /* 0x000000b2b5b57221 */ /* 0x000fe40000010000 */
[----:B------:R-:W-:Y:S01]  /*4e60*/  MUFU.EX2 R14, R14 ;  /* 0x0000000e000e7308 */ /* 0x000fe20000000800 */
[----:B------:R0:W-:Y:S07]  /*4e70*/  STSM.16.M88.4 [R184+0x36400], R156 ;  /* 0x0364009cb8007844 */ /* 0x0001ee0000000200 */
[----:B------:R-:W2:Y:S01]  /*4e80*/  MUFU.EX2 R21, R21 ;  /* 0x0000001500157308 */ /* 0x000ea20000000800 */
[----:B-1----:R-:W-:Y:S01]  /*4e90*/  F2FP.F16.F32.PACK_AB R163, R183, R180 ;  /* 0x000000b4b7a3723e */ /* 0x002fe200000000ff */
[----:B------:R-:W-:-:S04]  /*4ea0*/  FADD.FTZ R180, R180, R181 ;  /* 0x000000b5b4b47221 */ /* 0x000fc80000010000 */
[----:B------:R0:W-:Y:S01]  /*4eb0*/  STSM.16.M88.4 [R186], R160 ;  /* 0x000000a0ba007844 */ /* 0x0001e20000000200 */
[----:B------:R-:W-:Y:S01]  /*4ec0*/  FADD.FTZ R183, R183, R180 ;  /* 0x000000b4b7b77221 */ /* 0x000fe20000010000 */
[----:B------:R-:W-:Y:S08]  /*4ed0*/  MUFU.EX2 R20, R20 ;  /* 0x0000001400147308 */ /* 0x000ff00000000800 */
[----:B------:R-:W1:Y:S01]  /*4ee0*/  MUFU.EX2 R155, R155 ;  /* 0x0000009b009b7308 */ /* 0x000e620000000800 */
[----:B--2---:R-:W-:Y:S01]  /*4ef0*/  F2FP.F16.F32.PACK_AB R164, R21, R14 ;  /* 0x0000000e15a4723e */ /* 0x004fe200000000ff */
[----:B------:R-:W-:-:S04]  /*4f00*/  FADD.FTZ R14, R14, R15 ;  /* 0x0000000f0e0e7221 */ /* 0x000fc80000010000 */
[----:B------:R-:W-:Y:S02]  /*4f10*/  FADD.FTZ R21, R21, R14 ;  /* 0x0000000e15157221 */ /* 0x000fe40000010000 */
[----:B------:R-:W-:Y:S08]  /*4f20*/  MUFU.EX2 R182, R182 ;  /* 0x000000b600b67308 */ /* 0x000ff00000000800 */
[----:B------:R-:W2:Y:S01]  /*4f30*/  MUFU.EX2 R193, R193 ;  /* 0x000000c100c17308 */ /* 0x000ea20000000800 */
[----:B-1----:R-:W-:Y:S01]  /*4f40*/  F2FP.F16.F32.PACK_AB R166, R155, R20 ;  /* 0x000000149ba6723e */ /* 0x002fe200000000ff */
[----:B------:R-:W-:-:S04]  /*4f50*/  FADD.FTZ R20, R20, R21 ;  /* 0x0000001514147221 */ /* 0x000fc80000010000 */
[----:B------:R-:W-:Y:S02]  /*4f60*/  FADD.FTZ R155, R155, R20 ;  /* 0x000000149b9b7221 */ /* 0x000fe40000010000 */
        /* <DEDUP_REMOVED lines=9> */
[----:B------:R0:W-:Y:S01]  /*5000*/  STSM.16.M88.4 [R23], R164 ;  /* 0x000000a417007844 */ /* 0x0001e20000000200 */
[----:B------:R-:W-:Y:S01]  /*5010*/  FADD.FTZ R195, R195, R194 ;  /* 0x000000c2c3c37221 */ /* 0x000fe20000010000 */
[----:B------:R-:W1:Y:S08]  /*5020*/  MUFU.EX2 R172, R172 ;  /* 0x000000ac00ac7308 */ /* 0x000e700000000800 */
[----:B------:R-:W3:Y:S01]  /*5030*/  MUFU.EX2 R175, R175 ;  /* 0x000000af00af7308 */ /* 0x000ee20000000800 */
[----:B--2---:R-:W-:Y:S01]  /*5040*/  F2FP.F16.F32.PACK_AB R168, R173, R154 ;  /* 0x0000009aada8723e */ /* 0x004fe200000000ff */
[----:B------:R-:W-:-:S04]  /*5050*/  FADD.FTZ R154, R154, R155 ;  /* 0x0000009b9a9a7221 */ /* 0x000fc80000010000 */
[----:B------:R-:W-:Y:S02]  /*5060*/  FADD.FTZ R173, R173, R154 ;  /* 0x0000009aadad7221 */ /* 0x000fe40000010000 */
[----:B------:R-:W-:Y:S02]  /*5070*/  MUFU.EX2 R196, R196 ;  /* 0x000000c400c47308 */ /* 0x000fe40000000800 */
[----:B-1----:R-:W-:-:S06]  /*5080*/  FADD.FTZ R6, R172, R173 ;  /* 0x000000adac067221 */ /* 0x002fcc0000010000 */
[----:B------:R-:W1:Y:S01]  /*5090*/  MUFU.EX2 R197, R197 ;  /* 0x000000c500c57308 */ /* 0x000e620000000800 */
[C---:B---3--:R-:W-:Y:S01]  /*50a0*/  F2FP.F16.F32.PACK_AB R170, R175.reuse, R172 ;  /* 0x000000acafaa723e */ /* 0x048fe200000000ff */
[----:B------:R-:W-:-:S06]  /*50b0*/  FADD.FTZ R6, R175, R6 ;  /* 0x00000006af067221 */ /* 0x000fcc0000010000 */
[----:B------:R-:W2:Y:S08]  /*50c0*/  MUFU.EX2 R198, R198 ;  /* 0x000000c600c67308 */ /* 0x000eb00000000800 */
[----:B------:R-:W3:Y:S01]  /*50d0*/  MUFU.EX2 R199, R199 ;  /* 0x000000c700c77308 */ /* 0x000ee20000000800 */
[----:B-1----:R-:W-:Y:S01]  /*50e0*/  F2FP.F16.F32.PACK_AB R169, R197, R196 ;  /* 0x000000c4c5a9723e */ /* 0x002fe200000000ff */
[----:B------:R-:W-:-:S04]  /*50f0*/  FADD.FTZ R196, R196, R195 ;  /* 0x000000c3c4c47221 */ /* 0x000fc80000010000 */
[----:B------:R-:W-:-:S04]  /*5100*/  FADD.FTZ R197, R197, R196 ;  /* 0x000000c4c5c57221 */ /* 0x000fc80000010000 */
[----:B--2---:R-:W-:Y:S01]  /*5110*/  FADD.FTZ R8, R198, R197 ;  /* 0x000000c5c6087221 */ /* 0x004fe20000010000 */
[----:B---3--:R-:W-:-:S03]  /*5120*/  F2FP.F16.F32.PACK_AB R171, R199, R198 ;  /* 0x000000c6c7ab723e */ /* 0x008fc600000000ff */
[----:B------:R-:W-:Y:S02]  /*5130*/  FADD.FTZ R8, R199, R8 ;  /* 0x00000008c7087221 */ /* 0x000fe40000010000 */
[----:B------:R0:W-:Y:S01]  /*5140*/  STSM.16.M88.4 [R185], R168 ;  /* 0x000000a8b9007844 */ /* 0x0001e20000000200 */
[----:B------:R-:W-:-:S06]  /*5150*/  WARPGROUP.ARRIVE ;  /* 0x00000000000079c5 */ /* 0x000fcc0000000000 */
[----:B------:R-:W-:Y:S01]  /*5160*/  HGMMA.64x256x16.F32 R24, R156, gdesc[UR8].tnspB, RZ, !UPT, gsb0 ;  /* 0x43e000089c187df0 */ /* 0x000fe2000c0008ff */
[----:B------:R-:W-:Y:S02]  /*5170*/  UMOV UR11, 0x40000040 ;  /* 0x40000040000b7882 */ /* 0x000fe40000000000 */
[----:B------:R-:W-:Y:S02]  /*5180*/  WARPGROUP.DEPBAR.LE gsb0, 0x0 ;  /* 0x00008000000079c5 */ /* 0x000fe40000010000 */
[----:B------:R-:W-:-:S15]  /*5190*/  WARPGROUP.ARRIVE ;  /* 0x00000000000079c5 */ /* 0x000fde0000000000 */
[----:B------:R-:W-:-:S08]  /*51a0*/  NOP ;  /* 0x0000000000007918 */ /* 0x000fd00000000000 */
[----:B------:R-:W-:Y:S01]  /*51b0*/  HGMMA.64x256x16.F32 R24, R160, gdesc[UR12].tnspB, R24, gsb0 ;  /* 0x43e0000ca0187df0 */ /* 0x000fe20008000818 */
[----:B------:R-:W-:Y:S01]  /*51c0*/  UIADD3 UR14, UR10, 0x100, URZ ;  /* 0x000001000a0e7890 */ /* 0x000fe2000fffe03f */
[----:B------:R-:W-:Y:S01]  /*51d0*/  UMOV UR15, 0x40000040 ;  /* 0x40000040000f7882 */ /* 0x000fe20000000000 */
[----:B------:R-:W-:Y:S01]  /*51e0*/  UIADD3 UR10, UR10, 0x180, URZ ;  /* 0x000001800a0a7890 */ /* 0x000fe2000fffe03f */
[----:B------:R-:W-:Y:S02]  /*51f0*/  WARPGROUP.DEPBAR.LE gsb0, 0x0 ;  /* 0x00008000000079c5 */ /* 0x000fe40000010000 */
[----:B------:R-:W-:-:S15]  /*5200*/  WARPGROUP.ARRIVE ;  /* 0x00000000000079c5 */ /* 0x000fde0000000000 */
[----:B------:R-:W-:-:S07]  /*5210*/  NOP ;  /* 0x0000000000007918 */ /* 0x000fce0000000000 */
[----:B------:R-:W-:Y:S03]  /*5220*/  HGMMA.64x256x16.F32 R24, R164, gdesc[UR12].tnspB, R24, gsb0 ;  /* 0x43e0000ca4187df0 */ /* 0x000fe60008000818 */
        /* <DEDUP_REMOVED lines=10> */
[----:B-1----:R-:W1:Y:S02]  /*52d0*/  FENCE.VIEW.ASYNC.S ;  /* 0x00000000000073c6 */ /* 0x002e640000000000 */
[----:B-1----:R-:W-:Y:S01]  /*52e0*/  NOP ;  /* 0x0000000000007918 */ /* 0x002fe20000000000 */
[----:B------:R-:W-:Y:S06]  /*52f0*/  BAR.ARV 0xe, 0x100 ;  /* 0x0384000000007b1d */ /* 0x000fec0000002000 */
[----:B0-----:R-:W-:Y:S05]  /*5300*/  @!P0 BRA `(.L_x_3419) ;  /* 0x0000000000048947 */ /* 0x001fea0003800000 */
[----:B------:R-:W-:Y:S01]  /*5310*/  BPT.TRAP 0x1 ;  /* 0x000000040000795c */ /* 0x000fe20000300000 */
.L_x_3419:
[----:B------:R-:W-:Y:S02]  /*5320*/  R2UR UR7, R3 ;  /* 0x00000000030772ca */ /* 0x000fe400000e0000 */
[----:B------:R-:W-:-:S11]  /*5330*/  ISETP.GE.AND P1, PT, R152, 0x41, PT ;  /* 0x000000419800780c */ /* 0x000fd60003f26270 */
[----:B------:R-:W-:-:S04]  /*5340*/  UIADD3 UR7, UR7, 0x38860, URZ ;  /* 0x0003886007077890 */ /* 0x000fc8000fffe03f */
[----:B------:R-:W-:-:S09]  /*5350*/  UPRMT UR7, UR37, 0x654, UR7 ;  /* 0x0000065425077896 */ /* 0x000fd20008000007 */
[----:B------:R-:W-:Y:S01]  /*5360*/  SYNCS.ARRIVE.TRANS64.RED.A1T0 RZ, [UR7], RZ ;  /* 0x000000ffffff79a7 */ /* 0x000fe20008100407 */
[----:B------:R-:W-:Y:S05]  /*5370*/  @!P1 BRA `(.L_x_3420) ;  /* 0x0000002c00b49947 */ /* 0x000fea0003800000 */
[----:B------:R-:W-:Y:S01]  /*5380*/  VIADD R3, R153, 0xfffffffe ;  /* 0xfffffffe99037836 */ /* 0x000fe20000000000 */
[----:B------:R-:W-:Y:S01]  /*5390*/  UMOV UR10, UR36 ;  /* 0x00000024000a7c82 */ /* 0x000fe20008000000 */
[----:B------:R-:W-:Y:S02]  /*53a0*/  IMAD.MOV.U32 R10, RZ, RZ, R5 ;  /* 0x000000ffff0a7224 */ /* 0x000fe400078e0005 */
[----:B------:R-:W-:-:S07]  /*53b0*/  IMAD.MOV.U32 R11, RZ, RZ, R4 ;  /* 0x000000ffff0b7224 */ /* 0x000fce00078e0004 */
.L_x_3431:
[----:B------:R-:W-:Y:S01]  /*53c0*/  UIADD3 UR36, UR10, 0x1, URZ ;  /* 0x000000010a247890 */ /* 0x000fe2000fffe03f */
[C---:B------:R-:W-:Y:S01]  /*53d0*/  ISETP.GT.AND P1, PT, R3.reuse, RZ, PT ;  /* 0x000000ff0300720c */ /* 0x040fe20003f24270 */
[----:B------:R-:W-:Y:S02]  /*53e0*/  VIADD R3, R3, 0xffffffff ;  /* 0xffffffff03037836 */ /* 0x000fe40000000000 */
[----:B------:R-:W-:-:S04]  /*53f0*/  UISETP.NE.AND UP0, UPT, UR36, 0x2, UPT ;  /* 0x000000022400788c */ /* 0x000fc8000bf05270 */
[----:B------:R-:W-:Y:S02]  /*5400*/  USEL UR7, URZ, 0x1, UP0 ;  /* 0x000000013f077887 */ /* 0x000fe40008000000 */
[----:B------:R-:W-:-:S04]  /*5410*/  USEL UR36, UR36, URZ, UP0 ;  /* 0x0000003f24247287 */ /* 0x000fc80008000000 */
[----:B------:R-:W-:Y:S01]  /*5420*/  LOP3.LUT R2, R2, UR7, RZ, 0x3c, !PT ;  /* 0x0000000702027c12 */ /* 0x000fe2000f8e3cff */
[----:B------:R-:W-:Y:S07]  /*5430*/  @!P0 BRA `(.L_x_3421) ;  /* 0x0000000000048947 */ /* 0x000fee0003800000 */
[----:B------:R-:W-:Y:S01]  /*5440*/  BPT.TRAP 0x1 ;  /* 0x000000040000795c */ /* 0x000fe20000300000 */
.L_x_3421:
[----:B------:R-:W-:Y:S01]  /*5450*/  ULEA UR7, UR36, UR38, 0x3 ;  /* 0x0000002624077291 */ /* 0x000fe2000f8e183f */
[----:B------:R-:W-:-:S08]  /*5460*/  SHF.L.U32 R4, R2, 0x1f, RZ ;  /* 0x0000001f02047819 */ /* 0x000fd000000006ff */
[----:B------:R0:W1:Y:S01]  /*5470*/  SYNCS.PHASECHK.TRANS64.TRYWAIT P2, [UR7+0x38830], R4 ;  /* 0x03883004ff0075a7 */ /* 0x0000620008040147 */
[----:B------:R-:W-:Y:S05]  /*5480*/  @!P0 BRA `(.L_x_3422) ;  /* 0x0000000000048947 */ /* 0x000fea0003800000 */
[----:B------:R-:W-:Y:S01]  /*5490*/  BPT.TRAP 0x1 ;  /* 0x000000040000795c */ /* 0x000fe20000300000 */
.L_x_3422:
[----:B-1----:R-:W-:Y:S05]  /*54a0*/  @P2 BRA `(.L_x_3423) ;  /* 0x0000000000082947 */ /* 0x002fea0003800000 */
[----:B------:R-:W1:Y:S02]  /*54b0*/  SYNCS.PHASECHK.TRANS64.TRYWAIT P2, [UR7+0x38830], R4 ;  /* 0x03883004ff0075a7 */ /* 0x000e640008040147 */
[----:B-1----:R-:W-:Y:S05]  /*54c0*/  @!P2 BRA `(.L_x_3424) ;  /* 0x000000a40090a947 */ /* 0x002fea0003800000 */
.L_x_3423:
        /* <DEDUP_REMOVED lines=8> */
[----:B------:R-:W-:-:S04]  /*5550*/  ULOP3.LUT UR11, UR11, 0x3fff, URZ, 0xc0, !UPT ;  /* 0x00003fff0b0b7892 */ /* 0x000fc8000f8ec03f */
[----:B------:R-:W-:Y:S02]  /*5560*/  ULEA UR18, UR36, UR18, 0x9 ;  /* 0x0000001224127291 */ /* 0x000fe4000f8e483f */
[----:B------:R-:W-:Y:S02]  /*5570*/  ULOP3.LUT UR20, UR11, 0x10000, URZ, 0xfc, !UPT ;  /* 0x000100000b147892 */ /* 0x000fe4000f8efc3f */
[----:B------:R-:W-:-:S03]  /*5580*/  UIADD3 UR14, UR18, 0x4, URZ ;  /* 0x00000004120e7890 */ /* 0x000fc6000fffe03f */
[----:B------:R-:W-:-:S04]  /*5590*/  UMOV UR22, UR18 ;  /* 0x0000001200167c82 */ /* 0x000fc80008000000 */
[----:B------:R-:W-:Y:S01]  /*55a0*/  HGMMA.64x64x16.F32 R152, gdesc[UR20], RZ, !UPT, gsb0 ;  /* 0x00e00000149879f0 */ /* 0x000fe2000c0008ff */
[----:B------:R-:W-:Y:S01]  /*55b0*/  UIADD3 UR22, UR18, 0x2, URZ ;  /* 0x0000000212167890 */ /* 0x000fe2000fffe03f */
[----:B------:R-:W-:Y:S01]  /*55c0*/  UMOV UR20, UR8 ;  /* 0x0000000800147c82 */ /* 0x000fe20008000000 */
[----:B------:R-:W-:Y:S01]  /*55d0*/  UMOV UR21, UR9 ;  /* 0x0000000900157c82 */ /* 0x000fe20008000000 */
[----:B------:R-:W-:Y:S01]  /*55e0*/  UMOV UR23, 0x40000040 ;  /* 0x4000004000177882 */ /* 0x000fe20000000000 */
[----:B------:R-:W-:Y:S01]  /*55f0*/  UIADD3 UR18, UR18, 0x6, URZ ;  /* 0x0000000612127890 */ /* 0x000fe2000fffe03f */
        /* <DEDUP_REMOVED lines=12> */
.L_x_3425:
[----:B------:R2:W3:Y:S01]  /*56c0*/  SYNCS.PHASECHK.TRANS64.TRYWAIT P2, [UR7+0x38850], R4 ;  /* 0x03885004ff0075a7 */ /* 0x0004e20008040147 */
[----:B------:R-:W-:Y:S05]  /*56d0*/  @!P0 BRA `(.L_x_3426) ;  /* 0x0000000000048947 */ /* 0x000fea0003800000 */
[----:B------:R-:W-:Y:S01]  /*56e0*/  BPT.TRAP 0x1 ;  /* 0x000000040000795c */ /* 0x000fe20000300000 */
.L_x_3426:
[----:B---3--:R-:W-:Y:S05]  /*56f0*/  @P2 BRA `(.L_x_3427) ;  /* 0x0000000000082947 */ /* 0x008fea0003800000 */
[----:B------:R-:W3:Y:S02]  /*5700*/  SYNCS.PHASECHK.TRANS64.TRYWAIT P2, [UR7+0x38850], R4 ;  /* 0x03885004ff0075a7 */ /* 0x000ee40008040147 */
[----:B---3--:R-:W-:Y:S05]  /*5710*/  @!P2 BRA `(.L_x_3428) ;  /* 0x000000a40014a947 */ /* 0x008fea0003800000 */
.L_x_3427:
[----:B------:R-:W-:Y:S01]  /*5720*/  UIADD3 UR11, UR38, 0x26400, URZ ;  /* 0x00026400260b7890 */ /* 0x000fe2000fffe03f */
[----:B------:R-:W-:Y:S01]  /*5730*/  WARPGROUP.ARRIVE ;  /* 0x00000000000079c5 */ /* 0x000fe20000000000 */
[----:B------:R-:W-:-:S05]  /*5740*/  UIADD3 UR19, UR6, 0x2, URZ ;  /* 0x0000000206137890 */ /* 0x000fca000fffe03f */
[----:B-1----:R-:W1:Y:S01]  /*5750*/  S2R R5, SR_TID.X ;  /* 0x0000000000057919 */ /* 0x002e620000002100 */
[----:B------:R-:W-:Y:S02]  /*5760*/  USHF.R.U32.HI UR11, URZ, 0x4, UR11 ;  /* 0x000000043f0b7899 */ /* 0x000fe4000801160b */
[----:B------:R-:W-:Y:S02]  /*5770*/  UIADD3 UR14, UR6, 0x200, URZ ;  /* 0x00000200060e7890 */ /* 0x000fe4000fffe03f */
[----:B------:R-:W-:Y:S02]  /*5780*/  ULOP3.LUT UR20, UR11, 0x3fff, URZ, 0xc0, !UPT ;  /* 0x00003fff0b147892 */ /* 0x000fe4000f8ec03f */
[----:B------:R-:W-:Y:S02]  /*5790*/  UIADD3 UR15, UR6, 0x6, URZ ;  /* 0x00000006060f7890 */ /* 0x000fe4000fffe03f */
[----:B------:R-:W-:Y:S02]  /*57a0*/  UIADD3 UR18, UR6, 0x4, URZ ;  /* 0x0000000406127890 */ /* 0x000fe4000fffe03f */
[----:B------:R-:W-:-:S02]  /*57b0*/  ULEA UR11, UR36, UR4, 0xc ;  /* 0x00000004240b7291 */ /* 0x000fc4000f8e603f */
[----:B------:R-:W-:Y:S01]  /*57c0*/  ULOP3.LUT UR6, UR20, 0x10000, URZ, 0xfc, !UPT ;  /* 0x0001000014067892 */ /* 0x000fe2000f8efc3f */
[----:B------:R-:W-:Y:S01]  /*57d0*/  UMOV UR23, 0x40000040 ;  /* 0x4000004000177882 */ /* 0x000fe20000000000 */
[----:B------:R-:W-:Y:S02]  /*57e0*/  UMOV UR21, 0x40000040 ;  /* 0x4000004000157882 */ /* 0x000fe40000000000 */
[----:B------:R-:W-:Y:S01]  /*57f0*/  UIADD3 UR24, UR6, 0x800, URZ ;  /* 0x0000080006187890 */ /* 0x000fe2000fffe03f */
[----:B------:R-:W-:Y:S02]  /*5800*/  UMOV UR22, UR11 ;  /* 0x0000000b00167c82 */ /* 0x000fe40008000000 */
[----:B------:R-:W-:Y:S02]  /*5810*/  UMOV UR20, UR6 ;  /* 0x0000000600147c82 */ /* 0x000fe40008000000 */
[----:B------:R-:W-:Y:S01]  /*5820*/  HGMMA.64x64x16.F32 R152, gdesc[UR20], R152, gsb0 ;  /* 0x00e00000149879f0 */ /* 0x000fe20008000898 */
[----:B------:R-:W-:Y:S01]  /*5830*/  UIADD3 UR22, UR11, 0x2, URZ ;  /* 0x000000020b167890 */ /* 0x000fe2000fffe03f */
[----:B------:R-:W-:Y:S01]  /*5840*/  UMOV UR20, UR19 ;  /* 0x0000001300147c82 */ /* 0x000fe20008000000 */
[----:B------:R-:W-:Y:S01]  /*5850*/  UMOV UR21, 0x40000040 ;  /* 0x4000004000157882 */ /* 0x000fe20000000000 */
[----:B------:R-:W-:Y:S01]  /*5860*/  UMOV UR23, 0x40000040 ;  /* 0x4000004000177882 */ /* 0x000fe20000000000 */
[----:B------:R-:W-:Y:S01]  /*5870*/  UIADD3 UR19, UR11, 0x800, URZ ;  /* 0x000008000b137890 */ /* 0x000fe2000fffe03f */
[----:B-1----:R-:W-:-:S05]  /*5880*/  SHF.R.U32.HI R5, RZ, 0x7, R5 ;  /* 0x00000007ff057819 */ /* 0x002fca0000011605 */
[----:B0-2---:R-:W0:Y:S01]  /*5890*/  SHFL.IDX PT, R4, R5, RZ, 0x1f ;  /* 0x00001fff05047589 */ /* 0x005e2200000e0000 */
[----:B------:R-:W-:Y:S02]  /*58a0*/  WARPGROUP.DEPBAR.LE gsb0, 0x0 ;  /* 0x00008000000079c5 */ /* 0x000fe40000010000 */
[----:B------:R-:W-:-:S06]  /*58b0*/  WARPGROUP.ARRIVE ;  /* 0x00000000000079c5 */ /* 0x000fcc0000000000 */
[----:B------:R-:W-:Y:S01]  /*58c0*/  HGMMA.64x64x16.F32 R152, gdesc[UR20], R152, gsb0 ;  /* 0x00e00000149879f0 */ /* 0x000fe20008000898 */
[----:B------:R-:W-:Y:S01]  /*58d0*/  UIADD3 UR22, UR11, 0x4, URZ ;  /* 0x000000040b167890 */ /* 0x000fe2000fffe03f */
[----:B------:R-:W-:Y:S01]  /*58e0*/  UMOV UR20, UR18 ;  /* 0x0000001200147c82 */ /* 0x000fe20008000000 */
[----:B------:R-:W-:Y:S01]  /*58f0*/  UMOV UR21, 0x40000040 ;  /* 0x4000004000157882 */ /* 0x000fe20000000000 */
[----:B------:R-:W-:Y:S01]  /*5900*/  UMOV UR23, 0x40000040 ;  /* 0x4000004000177882 */ /* 0x000fe20000000000 */
        /* <DEDUP_REMOVED lines=14> */
[----:B0-----:R-:W-:-:S13]  /*59f0*/  R2UR UR14, R4 ;  /* 0x00000000040e72ca */ /* 0x001fda00000e0000 */
        /* <DEDUP_REMOVED lines=104> */
[----:B------:R-:W-:Y:S02]  /*6080*/  UIADD3 UR24, UR6, 0xa00, URZ ;  /* 0x00000a0006187890 */ /* 0x000fe4000fffe03f */
[----:B------:R-:W-:-:S04]  /*6090*/  USEL UR19, UR19, 0x26, UP0 ;  /* 0x0000002613137887 */ /* 0x000fc80008000000 */
[----:B------:R-:W-:Y:S01]  /*60a0*/  ULOP3.LUT UR19, UR19, 0x6, URZ, 0xc0, !UPT ;  /* 0x0000000613137892 */ /* 0x000fe2000f8ec03f */
[----:B------:R-:W-:Y:S02]  /*60b0*/  WARPGROUP.DEPBAR.LE gsb0, 0x0 ;  /* 0x00008000000079c5 */ /* 0x000fe40000010000 */
[----:B------:R-:W-:-:S06]  /*60c0*/  WARPGROUP.ARRIVE ;  /* 0x00000000000079c5 */ /* 0x000fcc0000000000 */
[----:B------:R-:W-:Y:S01]  /*60d0*/  HGMMA.64x64x16.F32 R152, gdesc[UR20], R152, gsb0 ;  /* 0x00e00000149879f0 */ /* 0x000fe20008000898 */
[----:B------:R-:W-:Y:S01]  /*60e0*/  UMOV UR20, 0xa00 ;  /* 0x00000a0000147882 */ /* 0x000fe20000000000 */
[----:B------:R-:W-:Y:S01]  /*60f0*/  UMOV UR21, 0x40000040 ;  /* 0x4000004000157882 */ /* 0x000fe20000000000 */
[----:B------:R-:W-:Y:S01]  /*6100*/  USEL UR20, UR20, 0x980, UP0 ;  /* 0x0000098014147887 */ /* 0x000fe20008000000 */
[----:B------:R-:W-:-:S03]  /*6110*/  UMOV UR23, 0x40000040 ;  /* 0x4000004000177882 */ /* 0x000fc60000000000 */
[----:B------:R-:W-:-:S04]  /*6120*/  ULOP3.LUT UR20, UR20, 0xa00, URZ, 0xc0, !UPT ;  /* 0x00000a0014147892 */ /* 0x000fc8000f8ec03f */
[----:B------:R-:W-:Y:S02]  /*6130*/  UIADD3 UR22, UR19, UR20, UR6 ;  /* 0x0000001413167290 */ /* 0x000fe4000fffe006 */
[----:B------:R-:W-:-:S05]  /*6140*/  UIADD3 UR19, UR19, UR20, UR11 ;  /* 0x0000001413137290 */ /* 0x000fca000fffe00b */
[----:B------:R-:W-:Y:S02]  /*6150*/  UMOV UR20, UR22 ;  /* 0x0000001600147c82 */ /* 0x000fe40008000000 */
[----:B------:R-:W-:Y:S01]  /*6160*/  UMOV UR22, UR19 ;  /* 0x0000001300167c82 */ /* 0x000fe20008000000 */
        /* <DEDUP_REMOVED lines=117> */
.L_x_3429:
[----:B------:R-:W-:Y:S01]  /*68c0*/  ULDC UR11, c[0x0][0xad0] ;  /* 0x0002b400000b7ab9 */ /* 0x000fe20000000800 */
[----:B------:R-:W-:Y:S01]  /*68d0*/  UMOV UR15, 0x40000040 ;  /* 0x40000040000f7882 */ /* 0x000fe20000000000 */
        /* <DEDUP_REMOVED lines=37> */
[----:B--2---:R-:W-:Y:S01]  /*6b30*/  FMNMX.FTZ R7, R154, R5, !PT ;  /* 0x000000059a077209 */ /* 0x004fe20007810000 */
[----:B------:R-:W-:Y:S01]  /*6b40*/  FMUL.FTZ R5, R176, UR11 ;  /* 0x0000000bb0057c20 */ /* 0x000fe20008410000 */
[----:B------:R-:W-:Y:S01]  /*6b50*/  FMUL.FTZ R176, R170, UR11 ;  /* 0x0000000baab07c20 */ /* 0x000fe20008410000 */
[----:B------:R-:W-:-:S04]  /*6b60*/  UIADD3 UR11, UR7, 0x38840, URZ ;  /* 0x00038840070b7890 */ /* 0x000fc8000fffe03f */
[----:B------:R-:W2:Y:S01]  /*6b70*/  MUFU.TANH R202, R202 ;  /* 0x000000ca00ca7308 */ /* 0x000ea20000002400 */
[----:B0-----:R-:W-:Y:S01]  /*6b80*/  FMNMX.FTZ R7, R156, R7, !PT ;  /* 0x000000079c077209 */ /* 0x001fe20007810000 */
[----:B------:R-:W-:-:S06]  /*6b90*/  UPRMT UR11, UR37, 0x654, UR11 ;  /* 0x00000654250b7896 */ /* 0x000fcc000800000b */
[----:B------:R-:W0:Y:S01]  /*6ba0*/  MUFU.TANH R204, R204 ;  /* 0x000000cc00cc7308 */ /* 0x000e220000002400 */
[----:B-1----:R-:W-:Y:S02]  /*6bb0*/  FMNMX.FTZ R7, R200, R7, !PT ;  /* 0x00000007c8077209 */ /* 0x002fe40007810000 */
[----:B------:R-:W-:Y:S01]  /*6bc0*/  SYNCS.ARRIVE.TRANS64.RED.A1T0 RZ, [UR11], RZ ;  /* 0x000000ffffff79a7 */ /* 0x000fe2000810040b */
[----:B------:R-:W-:-:S04]  /*6bd0*/  UMOV UR11, 0x40000040 ;  /* 0x40000040000b7882 */ /* 0x000fc80000000000 */
        /* <DEDUP_REMOVED lines=22> */
[----:B------:R-:W0:Y:S02]  /*6d40*/  SHFL.BFLY PT, R4, R7, 0x2, 0x1f ;  /* 0x0c401f0007047f89 */ /* 0x000e2400000e0000 */
[----:B------:R-:W3:Y:S01]  /*6d50*/  MUFU.TANH R14, R14 ;  /* 0x0000000e000e7308 */ /* 0x000ee20000002400 */
[----:B-1----:R-:W-:-:S07]  /*6d60*/  FMNMX.FTZ R13, R9, R10, !PT ;  /* 0x0000000a090d7209 */ /* 0x002fce0007810000 */
[----:B------:R-:W1:Y:S01]  /*6d70*/  MUFU.TANH R20, R20 ;  /* 0x0000001400147308 */ /* 0x000e620000002400 */
[----:B--2---:R-:W-:-:S07]  /*6d80*/  FMNMX.FTZ R13, R12, R13, !PT ;  /* 0x0000000d0c0d7209 */ /* 0x004fce0007810000 */
[----:B------:R-:W2:Y:S01]  /*6d90*/  MUFU.TANH R160, R160 ;  /* 0x000000a000a07308 */ /* 0x000ea20000002400 */
[----:B---3--:R-:W-:Y:S02]  /*6da0*/  FMNMX.FTZ R13, R14, R13, !PT ;  /* 0x0000000d0e0d7209 */ /* 0x008fe40007810000 */
[----:B0-----:R-:W-:-:S05]  /*6db0*/  FMNMX.FTZ R4, R7, R4, !PT ;  /* 0x0000000407047209 */ /* 0x001fca0007810000 */
[----:B------:R-:W0:Y:S01]  /*6dc0*/  MUFU.TANH R162, R162 ;  /* 0x000000a200a27308 */ /* 0x000e220000002400 */
[----:B-1----:R-:W-:Y:S01]  /*6dd0*/  FMNMX.FTZ R13, R20, R13, !PT ;  /* 0x0000000d140d7209 */ /* 0x002fe20007810000 */
[----:B------:R-:W1:Y:S01]  /*6de0*/  LDC R7, c[0x0][0xa80] ;  /* 0x0002a000ff077b82 */ /* 0x000e620000000800 */
[----:B------:R-:W3:Y:S05]  /*6df0*/  SHFL.BFLY PT, R15, R4, 0x1, 0x1f ;  /* 0x0c201f00040f7f89 */ /* 0x000eea00000e0000 */
[----:B------:R-:W4:Y:S01]  /*6e00*/  MUFU.TANH R164, R164 ;  /* 0x000000a400a47308 */ /* 0x000f220000002400 */
[----:B--2---:R-:W-:-:S07]  /*6e10*/  FMNMX.FTZ R13, R160, R13, !PT ;  /* 0x0000000da00d7209 */ /* 0x004fce0007810000 */
[----:B------:R-:W2:Y:S01]  /*6e20*/  MUFU.TANH R166, R166 ;  /* 0x000000a600a67308 */ /* 0x000ea20000002400 */
[----:B0-----:R-:W-:-:S07]  /*6e30*/  FMNMX.FTZ R13, R162, R13, !PT ;  /* 0x0000000da20d7209 */ /* 0x001fce0007810000 */
[----:B------:R-:W0:Y:S01]  /*6e40*/  MUFU.TANH R176, R176 ;  /* 0x000000b000b07308 */ /* 0x000e220000002400 */
[----:B----4-:R-:W-:Y:S02]  /*6e50*/  FMNMX.FTZ R13, R164, R13, !PT ;  /* 0x0000000da40d7209 */ /* 0x010fe40007810000 */
[----:B---3--:R-:W-:-:S05]  /*6e60*/  FMNMX.FTZ R4, R4, R15, !PT ;  /* 0x0000000f04047209 */ /* 0x008fca0007810000 */
[----:B------:R-:W3:Y:S01]  /*6e70*/  MUFU.TANH R180, R180 ;  /* 0x000000b400b47308 */ /* 0x000ee20000002400 */
[----:B--2---:R-:W-:Y:S01]  /*6e80*/  FMNMX.FTZ R13, R166, R13, !PT ;  /* 0x0000000da60d7209 */ /* 0x004fe20007810000 */
[C---:B------:R-:W-:Y:S01]  /*6e90*/  FADD.FTZ R168, -R4.reuse, R11 ;  /* 0x0000000b04a87221 */ /* 0x040fe20000010100 */
[----:B-1----:R-:W-:-:S03]  /*6ea0*/  FMUL.FTZ R165, R4, R7 ;  /* 0x0000000704a57220 */ /* 0x002fc60000410000 */
[-C--:B------:R-:W-:Y:S01]  /*6eb0*/  FMUL.FTZ R11, R168, R7.reuse ;  /* 0x00000007a80b7220 */ /* 0x080fe20000410000 */
[--C-:B------:R-:W-:Y:S01]  /*6ec0*/  FFMA.FTZ R168, R152, R7, -R165.reuse ;  /* 0x0000000798a87223 */ /* 0x100fe200000108a5 */
[----:B------:R-:W1:Y:S01]  /*6ed0*/  MUFU.TANH R196, R196 ;  /* 0x000000c400c47308 */ /* 0x000e620000002400 */
[----:B0-----:R-:W-:Y:S01]  /*6ee0*/  FMNMX.FTZ R13, R176, R13, !PT ;  /* 0x0000000db00d7209 */ /* 0x001fe20007810000 */
[-CC-:B------:R-:W-:Y:S01]  /*6ef0*/  FFMA.FTZ R175, R5, R7.reuse, -R165.reuse ;  /* 0x0000000705af7223 */ /* 0x180fe200000108a5 */
[-CC-:B------:R-:W-:Y:S01]  /*6f00*/  FFMA.FTZ R194, R194, R7.reuse, -R165.reuse ;  /* 0x00000007c2c27223 */ /* 0x180fe200000108a5 */
[-CC-:B------:R-:W-:Y:S01]  /*6f10*/  FFMA.FTZ R177, R155, R7.reuse, -R165.reuse ;  /* 0x000000079bb17223 */ /* 0x180fe200000108a5 */
[----:B------:R-:W-:Y:S02]  /*6f20*/  IMAD.U32 R155, RZ, RZ, UR10 ;  /* 0x0000000aff9b7e24 */ /* 0x000fe4000f8e00ff */
[-CC-:B------:R-:W-:Y:S01]  /*6f30*/  FFMA.FTZ R173, R198, R7.reuse, -R165.reuse ;  /* 0x00000007c6ad7223 */ /* 0x180fe200000108a5 */
[--C-:B------:R-:W-:Y:S01]  /*6f40*/  FFMA.FTZ R15, R154, R7, -R165.reuse ;  /* 0x000000079a0f7223 */ /* 0x100fe200000108a5 */
[----:B------:R-:W0:Y:S01]  /*6f50*/  MUFU.TANH R228, R228 ;  /* 0x000000e400e47308 */ /* 0x000e220000002400 */
[----:B---3--:R-:W-:Y:S01]  /*6f60*/  FMNMX.FTZ R13, R180, R13, !PT ;  /* 0x0000000db40d7209 */ /* 0x008fe20007810000 */
[-CC-:B------:R-:W-:Y:S01]  /*6f70*/  FFMA.FTZ R170, R156, R7.reuse, -R165.reuse ;  /* 0x000000079caa7223 */ /* 0x180fe200000108a5 */
[-CC-:B------:R-:W-:Y:S01]  /*6f80*/  FFMA.FTZ R21, R200, R7.reuse, -R165.reuse ;  /* 0x00000007c8157223 */ /* 0x180fe200000108a5 */
[-CC-:B------:R-:W-:Y:S01]  /*6f90*/  FFMA.FTZ R172, R202, R7.reuse, -R165.reuse ;  /* 0x00000007caac7223 */ /* 0x180fe200000108a5 */
[-CC-:B------:R-:W-:Y:S01]  /*6fa0*/  FFMA.FTZ R169, R204, R7.reuse, -R165.reuse ;  /* 0x00000007cca97223 */ /* 0x180fe200000108a5 */
[-CC-:B------:R-:W-:Y:S01]  /*6fb0*/  FFMA.FTZ R174, R206, R7.reuse, -R165.reuse ;  /* 0x00000007ceae7223 */ /* 0x180fe200000108a5 */
[--C-:B------:R-:W-:Y:S01]  /*6fc0*/  FFMA.FTZ R171, R208, R7, -R165.reuse ;  /* 0x00000007d0ab7223 */ /* 0x100fe200000108a5 */
[----:B------:R-:W2:Y:S01]  /*6fd0*/  MUFU.TANH R157, R157 ;  /* 0x0000009d009d7308 */ /* 0x000ea20000002400 */
[----:B-1----:R-:W-:Y:S01]  /*6fe0*/  FMNMX.FTZ R13, R196, R13, !PT ;  /* 0x0000000dc40d7209 */ /* 0x002fe20007810000 */
[-CC-:B------:R-:W-:Y:S01]  /*6ff0*/  FFMA.FTZ R178, R210, R7.reuse, -R165.reuse ;  /* 0x00000007d2b27223 */ /* 0x180fe200000108a5 */
[-CC-:B------:R-:W-:Y:S01]  /*7000*/  FFMA.FTZ R182, R212, R7.reuse, -R165.reuse ;  /* 0x00000007d4b67223 */ /* 0x180fe200000108a5 */
[----:B------:R-:W-:Y:S01]  /*7010*/  FFMA.FTZ R158, R158, R7, -R165 ;  /* 0x000000079e9e7223 */ /* 0x000fe200000108a5 */
[----:B------:R-:W-:-:S03]  /*7020*/  ULEA UR10, UR36, UR5, 0xc ;  /* 0x00000005240a7291 */ /* 0x000fc6000f8e603f */
[----:B------:R-:W1:Y:S01]  /*7030*/  MUFU.TANH R159, R159 ;  /* 0x0000009f009f7308 */ /* 0x000e620000002400 */
[----:B0-----:R-:W-:Y:S01]  /*7040*/  FMNMX.FTZ R152, R228, R13, !PT ;  /* 0x0000000de4987209 */ /* 0x001fe20007810000 */
[----:B------:R-:W-:-:S06]  /*7050*/  UIADD3 UR14, UR10, 0x80, URZ ;  /* 0x000000800a0e7890 */ /* 0x000fcc000fffe03f */
[----:B------:R-:W0:Y:S01]  /*7060*/  MUFU.TANH R161, R161 ;  /* 0x000000a100a17308 */ /* 0x000e220000002400 */
[----:B--2---:R-:W-:-:S07]  /*7070*/  FMNMX.FTZ R152, R157, R152, !PT ;  /* 0x000000989d987209 */ /* 0x004fce0007810000 */
[----:B------:R-:W2:Y:S01]  /*7080*/  MUFU.TANH R163, R163 ;  /* 0x000000a300a37308 */ /* 0x000ea20000002400 */
[----:B-1----:R-:W-:-:S07]  /*7090*/  FMNMX.FTZ R152, R159, R152, !PT ;  /* 0x000000989f987209 */ /* 0x002fce0007810000 */
[----:B------:R-:W1:Y:S01]  /*70a0*/  MUFU.EX2 R11, R11 ;  /* 0x0000000b000b7308 */ /* 0x000e620000000800 */
[----:B0-----:R-:W-:-:S07]  /*70b0*/  FMNMX.FTZ R152, R161, R152, !PT ;  /* 0x00000098a1987209 */ /* 0x001fce0007810000 */
[----:B------:R0:W-:Y:S01]  /*70c0*/  MUFU.EX2 R13, R194 ;  /* 0x000000c2000d7308 */ /* 0x0001e20000000800 */
[----:B--2---:R-:W-:-:S05]  /*70d0*/  FMNMX.FTZ R152, R163, R152, !PT ;  /* 0x00000098a3987209 */ /* 0x004fca0007810000 */
[----:B------:R-:W2:Y:S02]  /*70e0*/  SHFL.BFLY PT, R167, R152, 0x2, 0x1f ;  /* 0x0c401f0098a77f89 */ /* 0x000ea400000e0000 */
[----:B------:R-:W-:Y:S01]  /*70f0*/  MUFU.EX2 R168, R168 ;  /* 0x000000a800a87308 */ /* 0x000fe20000000800 */
[----:B0-----:R-:W-:Y:S01]  /*7100*/  FFMA.FTZ R194, R153, R7, -R165 ;  /* 0x0000000799c27223 */ /* 0x001fe200000108a5 */
[-C--:B-1----:R-:W-:Y:S01]  /*7110*/  FMUL.FTZ R24, R24, R11.reuse ;  /* 0x0000000b18187220 */ /* 0x082fe20000410000 */
        /* <DEDUP_REMOVED lines=13> */
[----:B------:R-:W0:Y:S01]  /*71f0*/  MUFU.EX2 R170, R170 ;  /* 0x000000aa00aa7308 */ /* 0x000e220000000800 */
[-C--:B------:R-:W-:Y:S01]  /*7200*/  FMUL.FTZ R49, R49, R11.reuse ;  /* 0x0000000b31317220 */ /* 0x080fe20000410000 */
[-C--:B------:R-:W-:Y:S01]  /*7210*/  FMUL.FTZ R52, R52, R11.reuse ;  /* 0x0000000b34347220 */ /* 0x080fe20000410000 */
[-C--:B------:R-:W-:Y:S01]  /*7220*/  FMUL.FTZ R53, R53, R11.reuse ;  /* 0x0000000b35357220 */ /* 0x080fe20000410000 */
[-C--:B------:R-:W-:Y:S01]  /*7230*/  FMUL.FTZ R56, R56, R11.reuse ;  /* 0x0000000b38387220 */ /* 0x080fe20000410000 */
[----:B------:R-:W-:Y:S01]  /*7240*/  FMUL.FTZ R57, R57, R11 ;  /* 0x0000000b39397220 */ /* 0x000fe20000410000 */
[----:B--2---:R-:W-:Y:S01]  /*7250*/  FMNMX.FTZ R167, R152, R167, !PT ;  /* 0x000000a798a77209 */ /* 0x004fe20007810000 */
[-C--:B------:R-:W-:Y:S01]  /*7260*/  FMUL.FTZ R60, R60, R11.reuse ;  /* 0x0000000b3c3c7220 */ /* 0x080fe20000410000 */
[----:B------:R-:W-:Y:S01]  /*7270*/  MUFU.EX2 R21, R21 ;  /* 0x0000001500157308 */ /* 0x000fe20000000800 */
[-C--:B------:R-:W-:Y:S01]  /*7280*/  FMUL.FTZ R61, R61, R11.reuse ;  /* 0x0000000b3d3d7220 */ /* 0x080fe20000410000 */
[-C--:B------:R-:W-:Y:S01]  /*7290*/  FMUL.FTZ R64, R64, R11.reuse ;  /* 0x0000000b40407220 */ /* 0x080fe20000410000 */
[----:B------:R-:W1:Y:S01]  /*72a0*/  SHFL.BFLY PT, R152, R167, 0x1, 0x1f ;  /* 0x0c201f00a7987f89 */ /* 0x000e6200000e0000 */
[-C--:B------:R-:W-:Y:S01]  /*72b0*/  FMUL.FTZ R65, R65, R11.reuse ;  /* 0x0000000b41417220 */ /* 0x080fe20000410000 */
[-C--:B------:R-:W-:Y:S01]  /*72c0*/  FMUL.FTZ R68, R68, R11.reuse ;  /* 0x0000000b44447220 */ /* 0x080fe20000410000 */
[-C--:B------:R-:W-:Y:S01]  /*72d0*/  FMUL.FTZ R69, R69, R11.reuse ;  /* 0x0000000b45457220 */ /* 0x080fe20000410000 */
[----:B------:R-:W-:Y:S01]  /*72e0*/  FMUL.FTZ R72, R72, R11 ;  /* 0x0000000b48487220 */ /* 0x000fe20000410000 */
[----:B------:R-:W2:Y:S01]  /*72f0*/  MUFU.EX2 R172, R172 ;  /* 0x000000ac00ac7308 */ /* 0x000ea20000000800 */
[----:B0-----:R-:W-:Y:S01]  /*7300*/  F2FP.F16.F32.PACK_AB R154, R170, R15 ;  /* 0x0000000faa9a723e */ /* 0x001fe200000000ff */
        /* <DEDUP_REMOVED lines=13> */
[----:B------:R-:W-:Y:S01]  /*73e0*/  FMUL.FTZ R97, R97, R11 ;  /* 0x0000000b61617220 */ /* 0x000fe20000410000 */
[----:B------:R-:W-:Y:S01]  /*73f0*/  MUFU.EX2 R174, R174 ;  /* 0x000000ae00ae7308 */ /* 0x000fe20000000800 */
[----:B--2---:R-:W-:Y:S01]  /*7400*/  F2FP.F16.F32.PACK_AB R156, R172, R21 ;  /* 0x00000015ac9c723e */ /* 0x004fe200000000ff */
[-C--:B------:R-:W-:Y:S01]  /*7410*/  FMUL.FTZ R100, R100, R11.reuse ;  /* 0x0000000b64647220 */ /* 0x080fe20000410000 */
[----:B-1----:R-:W-:Y:S01]  /*7420*/  FMNMX.FTZ R5, R167, R152, !PT ;  /* 0x00000098a7057209 */ /* 0x002fe20007810000 */
[-C--:B------:R-:W-:Y:S01]  /*7430*/  FMUL.FTZ R101, R101, R11.reuse ;  /* 0x0000000b65657220 */ /* 0x080fe20000410000 */
[-C--:B------:R-:W-:Y:S01]  /*7440*/  FMUL.FTZ R104, R104, R11.reuse ;  /* 0x0000000b68687220 */ /* 0x080fe20000410000 */
[-C--:B------:R-:W-:Y:S01]  /*7450*/  FMUL.FTZ R105, R105, R11.reuse ;  /* 0x0000000b69697220 */ /* 0x080fe20000410000 */
[----:B------:R-:W-:Y:S01]  /*7460*/  FMUL.FTZ R108, R108, R11 ;  /* 0x0000000b6c6c7220 */ /* 0x000fe20000410000 */
[C---:B------:R-:W-:Y:S01]  /*7470*/  FADD.FTZ R152, -R5.reuse, R10 ;  /* 0x0000000a05987221 */ /* 0x040fe20000010100 */
[----:B------:R-:W-:Y:S01]  /*7480*/  FMUL.FTZ R153, R5, R7 ;  /* 0x0000000705997220 */ /* 0x000fe20000410000 */
[----:B------:R-:W-:Y:S01]  /*7490*/  MUFU.EX2 R171, R171 ;  /* 0x000000ab00ab7308 */ /* 0x000fe20000000800 */
[----:B------:R-:W-:Y:S01]  /*74a0*/  FMUL.FTZ R109, R109, R11 ;  /* 0x0000000b6d6d7220 */ /* 0x000fe20000410000 */
[-C--:B------:R-:W-:Y:S01]  /*74b0*/  FMUL.FTZ R152, R152, R7.reuse ;  /* 0x0000000798987220 */ /* 0x080fe20000410000 */
[-CC-:B------:R-:W-:Y:S01]  /*74c0*/  FFMA.FTZ R198, R9, R7.reuse, -R153.reuse ;  /* 0x0000000709c67223 */ /* 0x180fe20000010899 */
[-CC-:B------:R-:W-:Y:S01]  /*74d0*/  FFMA.FTZ R9, R12, R7.reuse, -R153.reuse ;  /* 0x000000070c097223 */ /* 0x180fe20000010899 */
[-CC-:B------:R-:W-:Y:S01]  /*74e0*/  FFMA.FTZ R12, R14, R7.reuse, -R153.reuse ;  /* 0x000000070e0c7223 */ /* 0x180fe20000010899 */
[-CC-:B------:R-:W-:Y:S01]  /*74f0*/  FFMA.FTZ R181, R20, R7.reuse, -R153.reuse ;  /* 0x0000000714b57223 */ /* 0x180fe20000010899 */
[-CC-:B------:R-:W-:Y:S01]  /*7500*/  FFMA.FTZ R14, R160, R7.reuse, -R153.reuse ;  /* 0x00000007a00e7223 */ /* 0x180fe20000010899 */
[----:B------:R0:W1:Y:S01]  /*7510*/  MUFU.EX2 R179, R152 ;  /* 0x0000009800b37308 */ /* 0x0000620000000800 */
        /* <DEDUP_REMOVED lines=8> */
[----:B0-----:R-:W-:-:S02]  /*75a0*/  IMAD.MOV R152, RZ, RZ, -R22 ;  /* 0x000000ffff987224 */ /* 0x001fc400078e0a16 */
[-CC-:B------:R-:W-:Y:S01]  /*75b0*/  FFMA.FTZ R199, R159, R7.reuse, -R153.reuse ;  /* 0x000000079fc77223 */ /* 0x180fe20000010899 */
[-CC-:B------:R-:W-:Y:S01]  /*75c0*/  FFMA.FTZ R200, R161, R7.reuse, -R153.reuse ;  /* 0x00000007a1c87223 */ /* 0x180fe20000010899 */
[----:B------:R-:W-:Y:S01]  /*75d0*/  FFMA.FTZ R201, R163, R7, -R153 ;  /* 0x00000007a3c97223 */ /* 0x000fe20000010899 */
[----:B------:R-:W-:Y:S01]  /*75e0*/  MUFU.EX2 R198, R198 ;  /* 0x000000c600c67308 */ /* 0x000fe20000000800 */
[----:B------:R-:W-:Y:S01]  /*75f0*/  ISETP.NE.AND P2, PT, R19, R152, PT ;  /* 0x000000981300720c */ /* 0x000fe20003f45270 */
[-C--:B------:R-:W-:Y:S01]  /*7600*/  FMUL.FTZ R112, R112, R11.reuse ;  /* 0x0000000b70707220 */ /* 0x080fe20000410000 */
[----:B------:R-:W-:Y:S01]  /*7610*/  FMUL.FTZ R113, R113, R11 ;  /* 0x0000000b71717220 */ /* 0x000fe20000410000 */
[-C--:B-1----:R-:W-:Y:S01]  /*7620*/  FMUL.FTZ R26, R26, R179.reuse ;  /* 0x000000b31a1a7220 */ /* 0x082fe20000410000 */
        /* <DEDUP_REMOVED lines=8> */
[-C--:B------:R-:W-:Y:S01]  /*76b0*/  FMUL.FTZ R42, R42, R179.reuse ;  /* 0x000000b32a2a7220 */ /* 0x080fe20000410000 */
[----:B------:R-:W-:Y:S01]  /*76c0*/  @!P2 LEA R152, R155, R16, 0x6 ;  /* 0x000000109b98a211 */ /* 0x000fe200078e30ff */
[-C--:B------:R-:W-:Y:S01]  /*76d0*/  FMUL.FTZ R43, R43, R179.reuse ;  /* 0x000000b32b2b7220 */ /* 0x080fe20000410000 */
[----:B------:R-:W-:Y:S01]  /*76e0*/  MUFU.EX2 R12, R12 ;  /* 0x0000000c000c7308 */ /* 0x000fe20000000800 */
[-C--:B------:R-:W-:Y:S01]  /*76f0*/  FMUL.FTZ R46, R46, R179.reuse ;  /* 0x000000b32e2e7220 */ /* 0x080fe20000410000 */
[----:B------:R-:W-:Y:S01]  /*7700*/  @!P2 LEA R152, R152, UR38, 0x2 ;  /* 0x000000269898ac11 */ /* 0x000fe2000f8e10ff */
[-C--:B------:R-:W-:Y:S01]  /*7710*/  FMUL.FTZ R47, R47, R179.reuse ;  /* 0x000000b32f2f7220 */ /* 0x080fe20000410000 */
[-C--:B------:R-:W-:Y:S01]  /*7720*/  FMUL.FTZ R50, R50, R179.reuse ;  /* 0x000000b332327220 */ /* 0x080fe20000410000 */
[-C--:B------:R-:W-:Y:S01]  /*7730*/  FMUL.FTZ R51, R51, R179.reuse ;  /* 0x000000b333337220 */ /* 0x080fe20000410000 */
[-C--:B------:R-:W-:Y:S01]  /*7740*/  FMUL.FTZ R54, R54, R179.reuse ;  /* 0x000000b336367220 */ /* 0x080fe20000410000 */
[----:B------:R-:W-:Y:S01]  /*7750*/  @!P2 STS [R152+0x38400], R11 ;  /* 0x0384000b9800a388 */ /* 0x000fe20000000800 */
[----:B------:R-:W1:Y:S01]  /*7760*/  MUFU.EX2 R181, R181 ;  /* 0x000000b500b57308 */ /* 0x000e620000000800 */
[----:B0-----:R-:W-:Y:S01]  /*7770*/  F2FP.F16.F32.PACK_AB R153, R9, R198 ;  /* 0x000000c60999723e */ /* 0x001fe200000000ff */
[-C--:B------:R-:W-:Y:S01]  /*7780*/  FMUL.FTZ R55, R55, R179.reuse ;  /* 0x000000b337377220 */ /* 0x080fe20000410000 */
[----:B------:R0:W-:Y:S01]  /*7790*/  @!P2 STS [R152+0x38420], R179 ;  /* 0x038420b39800a388 */ /* 0x0001e20000000800 */
        /* <DEDUP_REMOVED lines=9> */
[----:B0-----:R-:W-:Y:S01]  /*7830*/  F2FP.F16.F32.PACK_AB R152, R13, R168 ;  /* 0x000000a80d98723e */ /* 0x001fe200000000ff */
[-C--:B------:R-:W-:Y:S01]  /*7840*/  FMUL.FTZ R74, R74, R179.reuse ;  /* 0x000000b34a4a7220 */ /* 0x080fe20000410000 */
[-C--:B------:R-:W-:Y:S01]  /*7850*/  FMUL.FTZ R75, R75, R179.reuse ;  /* 0x000000b34b4b7220 */ /* 0x080fe20000410000 */
[----:B------:R-:W0:Y:S01]  /*7860*/  MUFU.EX2 R183, R183 ;  /* 0x000000b700b77308 */ /* 0x000e220000000800 */
[----:B-1----:R-:W-:Y:S01]  /*7870*/  F2FP.F16.F32.PACK_AB R155, R181, R12 ;  /* 0x0000000cb59b723e */ /* 0x002fe200000000ff */
[----:B------:R-:W-:Y:S01]  /*7880*/  BAR.SYNC.DEFER_BLOCKING 0xf, 0x100 ;  /* 0x03c4000000007b1d */ /* 0x000fe20000010000 */
        /* <DEDUP_REMOVED lines=13> */
[----:B------:R-:W1:Y:S01]  /*7960*/  MUFU.EX2 R193, R193 ;  /* 0x000000c100c17308 */ /* 0x000e620000000800 */
[----:B0-----:R-:W-:Y:S01]  /*7970*/  F2FP.F16.F32.PACK_AB R157, R183, R14 ;  /* 0x0000000eb79d723e */ /* 0x001fe200000000ff */
        /* <DEDUP_REMOVED lines=8> */
[----:B------:R-:W-:Y:S01]  /*7a00*/  FMUL.FTZ R115, R115, R179 ;  /* 0x000000b373737220 */ /* 0x000fe20000410000 */
[-C--:B------:R-:W-:Y:S01]  /*7a10*/  FMUL.FTZ R116, R116, R11.reuse ;  /* 0x0000000b74747220 */ /* 0x080fe20000410000 */
[----:B------:R-:W-:Y:S01]  /*7a20*/  FMUL.FTZ R117, R117, R11 ;  /* 0x0000000b75757220 */ /* 0x000fe20000410000 */
[-C--:B------:R-:W-:Y:S01]  /*7a30*/  FMUL.FTZ R118, R118, R179.reuse ;  /* 0x000000b376767220 */ /* 0x080fe20000410000 */
[----:B------:R-:W-:Y:S01]  /*7a40*/  FMUL.FTZ R119, R119, R179 ;  /* 0x000000b377777220 */ /* 0x000fe20000410000 */
[-C--:B------:R-:W-:Y:S01]  /*7a50*/  FMUL.FTZ R120, R120, R11.reuse ;  /* 0x0000000b78787220 */ /* 0x080fe20000410000 */
[----:B------:R-:W-:Y:S01]  /*7a60*/  MUFU.EX2 R173, R173 ;  /* 0x000000ad00ad7308 */ /* 0x000fe20000000800 */
[----:B-1----:R-:W-:Y:S01]  /*7a70*/  F2FP.F16.F32.PACK_AB R159, R193, R20 ;  /* 0x00000014c19f723e */ /* 0x002fe200000000ff */
[----:B------:R-:W-:Y:S01]  /*7a80*/  FMUL.FTZ R121, R121, R11 ;  /* 0x0000000b79797220 */ /* 0x000fe20000410000 */
[-C--:B------:R-:W-:Y:S01]  /*7a90*/  FMUL.FTZ R122, R122, R179.reuse ;  /* 0x000000b37a7a7220 */ /* 0x080fe20000410000 */
[----:B------:R-:W-:Y:S01]  /*7aa0*/  FMUL.FTZ R123, R123, R179 ;  /* 0x000000b37b7b7220 */ /* 0x000fe20000410000 */
[-C--:B------:R-:W-:Y:S01]  /*7ab0*/  FMUL.FTZ R124, R124, R11.reuse ;  /* 0x0000000b7c7c7220 */ /* 0x080fe20000410000 */
[----:B------:R-:W-:Y:S01]  /*7ac0*/  FMUL.FTZ R125, R125, R11 ;  /* 0x0000000b7d7d7220 */ /* 0x000fe20000410000 */
[----:B------:R-:W-:Y:S01]  /*7ad0*/  FMUL.FTZ R126, R126, R179 ;  /* 0x000000b37e7e7220 */ /* 0x000fe20000410000 */
[----:B------:R-:W1:Y:S01]  /*7ae0*/  MUFU.EX2 R182, R182 ;  /* 0x000000b600b67308 */ /* 0x000e620000000800 */
[----:B0-----:R-:W-:Y:S01]  /*7af0*/  F2FP.F16.F32.PACK_AB R160, R178, R171 ;  /* 0x000000abb2a0723e */ /* 0x001fe200000000ff */
[----:B------:R-:W-:Y:S01]  /*7b00*/  FMUL.FTZ R127, R127, R179 ;  /* 0x000000b37f7f7220 */ /* 0x000fe20000410000 */
[-C--:B------:R-:W-:Y:S01]  /*7b10*/  FMUL.FTZ R128, R128, R11.reuse ;  /* 0x0000000b80807220 */ /* 0x080fe20000410000 */
[----:B------:R-:W-:Y:S01]  /*7b20*/  FMUL.FTZ R129, R129, R11 ;  /* 0x0000000b81817220 */ /* 0x000fe20000410000 */
[-C--:B------:R-:W-:Y:S01]  /*7b30*/  FMUL.FTZ R130, R130, R179.reuse ;  /* 0x000000b382827220 */ /* 0x080fe20000410000 */
[----:B------:R-:W-:Y:S01]  /*7b40*/  FMUL.FTZ R131, R131, R179 ;  /* 0x000000b383837220 */ /* 0x000fe20000410000 */
[-C--:B------:R-:W-:Y:S01]  /*7b50*/  FMUL.FTZ R132, R132, R11.reuse ;  /* 0x0000000b84847220 */ /* 0x080fe20000410000 */
[----:B------:R-:W-:Y:S01]  /*7b60*/  MUFU.EX2 R176, R176 ;  /* 0x000000b000b07308 */ /* 0x000fe20000000800 */
[----:B------:R-:W-:Y:S01]  /*7b70*/  FMUL.FTZ R133, R133, R11 ;  /* 0x0000000b85857220 */ /* 0x000fe20000410000 */
[-C--:B------:R-:W-:Y:S01]  /*7b80*/  FMUL.FTZ R134, R134, R179.reuse ;  /* 0x000000b386867220 */ /* 0x080fe20000410000 */
[----:B------:R-:W-:Y:S01]  /*7b90*/  FMUL.FTZ R135, R135, R179 ;  /* 0x000000b387877220 */ /* 0x000fe20000410000 */
[-C--:B------:R-:W-:Y:S01]  /*7ba0*/  FMUL.FTZ R136, R136, R11.reuse ;  /* 0x0000000b88887220 */ /* 0x080fe20000410000 */
[----:B------:R-:W-:Y:S01]  /*7bb0*/  FMUL.FTZ R137, R137, R11 ;  /* 0x0000000b89897220 */ /* 0x000fe20000410000 */
[-C--:B------:R-:W-:Y:S01]  /*7bc0*/  FMUL.FTZ R138, R138, R179.reuse ;  /* 0x000000b38a8a7220 */ /* 0x080fe20000410000 */
[----:B------:R-:W-:Y:S01]  /*7bd0*/  FMUL.FTZ R139, R139, R179 ;  /* 0x000000b38b8b7220 */ /* 0x000fe20000410000 */
[----:B------:R-:W0:Y:S01]  /*7be0*/  MUFU.EX2 R195, R195 ;  /* 0x000000c300c37308 */ /* 0x000e220000000800 */
[----:B-1----:R-:W-:Y:S01]  /*7bf0*/  F2FP.F16.F32.PACK_AB R162, R182, R173 ;  /* 0x000000adb6a2723e */ /* 0x002fe200000000ff */
[-C--:B------:R-:W-:Y:S01]  /*7c00*/  FMUL.FTZ R140, R140, R11.reuse ;  /* 0x0000000b8c8c7220 */ /* 0x080fe20000410000 */
[----:B------:R-:W-:Y:S01]  /*7c10*/  FMUL.FTZ R141, R141, R11 ;  /* 0x0000000b8d8d7220 */ /* 0x000fe20000410000 */
[-C--:B------:R-:W-:Y:S01]  /*7c20*/  FMUL.FTZ R142, R142, R179.reuse ;  /* 0x000000b38e8e7220 */ /* 0x080fe20000410000 */
[----:B------:R-:W-:Y:S01]  /*7c30*/  FMUL.FTZ R143, R143, R179 ;  /* 0x000000b38f8f7220 */ /* 0x000fe20000410000 */
[-C--:B------:R-:W-:Y:S01]  /*7c40*/  FMUL.FTZ R144, R144, R11.reuse ;  /* 0x0000000b90907220 */ /* 0x080fe20000410000 */
[----:B------:R-:W-:Y:S01]  /*7c50*/  FMUL.FTZ R145, R145, R11 ;  /* 0x0000000b91917220 */ /* 0x000fe20000410000 */
[----:B------:R-:W-:Y:S01]  /*7c60*/  MUFU.EX2 R180, R180 ;  /* 0x000000b400b47308 */ /* 0x000fe20000000800 */
[-C--:B------:R-:W-:Y:S01]  /*7c70*/  FMUL.FTZ R146, R146, R179.reuse ;  /* 0x000000b392927220 */ /* 0x080fe20000410000 */
[----:B------:R-:W-:Y:S01]  /*7c80*/  FMUL.FTZ R147, R147, R179 ;  /* 0x000000b393937220 */ /* 0x000fe20000410000 */
[-C--:B------:R-:W-:Y:S01]  /*7c90*/  FMUL.FTZ R148, R148, R11.reuse ;  /* 0x0000000b94947220 */ /* 0x080fe20000410000 */
[----:B------:R-:W-:Y:S01]  /*7ca0*/  FMUL.FTZ R149, R149, R11 ;  /* 0x0000000b95957220 */ /* 0x000fe20000410000 */
[-C--:B------:R-:W-:Y:S01]  /*7cb0*/  FMUL.FTZ R150, R150, R179.reuse ;  /* 0x000000b396967220 */ /* 0x080fe20000410000 */
[----:B------:R-:W-:Y:S01]  /*7cc0*/  FMUL.FTZ R151, R151, R179 ;  /* 0x000000b397977220 */ /* 0x000fe20000410000 */
[----:B------:R1:W-:Y:S01]  /*7cd0*/  STSM.16.M88.4 [R184+0x36400], R152 ;  /* 0x03640098b8007844 */ /* 0x0003e20000000200 */
[----:B------:R-:W2:Y:S01]  /*7ce0*/  MUFU.EX2 R197, R197 ;  /* 0x000000c500c57308 */ /* 0x000ea20000000800 */
[----:B0-----:R-:W-:Y:S01]  /*7cf0*/  F2FP.F16.F32.PACK_AB R161, R195, R176 ;  /* 0x000000b0c3a1723e */ /* 0x001fe200000000ff */
[----:B------:R-:W-:Y:S01]  /*7d00*/  FFMA.FTZ R6, R11, R6, R168 ;  /* 0x000000060b067223 */ /* 0x000fe200000100a8 */
[----:B------:R-:W-:-:S03]  /*7d10*/  FFMA.FTZ R8, R179, R8, R198 ;  /* 0x00000008b3087223 */ /* 0x000fc600000100c6 */
[----:B------:R-:W-:Y:S01]  /*7d20*/  FADD.FTZ R6, R13, R6 ;  /* 0x000000060d067221 */ /* 0x000fe20000010000 */
[----:B------:R-:W-:Y:S01]  /*7d30*/  FADD.FTZ R9, R9, R8 ;  /* 0x0000000809097221 */ /* 0x000fe20000010000 */
[----:B------:R-:W-:Y:S02]  /*7d40*/  MUFU.EX2 R175, R175 ;  /* 0x000000af00af7308 */ /* 0x000fe40000000800 */
[----:B------:R-:W-:Y:S01]  /*7d50*/  FADD.FTZ R15, R15, R6 ;  /* 0x000000060f0f7221 */ /* 0x000fe20000010000 */
[----:B------:R-:W-:-:S03]  /*7d60*/  FADD.FTZ R12, R12, R9 ;  /* 0x000000090c0c7221 */ /* 0x000fc60000010000 */
[----:B------:R-:W-:Y:S01]  /*7d70*/  FADD.FTZ R170, R170, R15 ;  /* 0x0000000faaaa7221 */ /* 0x000fe20000010000 */
[----:B------:R-:W-:Y:S01]  /*7d80*/  FADD.FTZ R181, R181, R12 ;  /* 0x0000000cb5b57221 */ /* 0x000fe20000010000 */
[----:B------:R-:W0:Y:S01]  /*7d90*/  MUFU.EX2 R194, R194 ;  /* 0x000000c200c27308 */ /* 0x000e220000000800 */
[----:B--2---:R-:W-:Y:S01]  /*7da0*/  F2FP.F16.F32.PACK_AB R163, R197, R180 ;  /* 0x000000b4c5a3723e */ /* 0x004fe200000000ff */
[----:B------:R-:W-:Y:S01]  /*7db0*/  FADD.FTZ R21, R21, R170 ;  /* 0x000000aa15157221 */ /* 0x000fe20000010000 */
[----:B------:R-:W-:-:S03]  /*7dc0*/  FADD.FTZ R14, R14, R181 ;  /* 0x000000b50e0e7221 */ /* 0x000fc60000010000 */
[----:B------:R-:W-:Y:S01]  /*7dd0*/  FADD.FTZ R172, R172, R21 ;  /* 0x00000015acac7221 */ /* 0x000fe20000010000 */
[----:B------:R-:W-:Y:S01]  /*7de0*/  FADD.FTZ R183, R183, R14 ;  /* 0x0000000eb7b77221 */ /* 0x000fe20000010000 */
[----:B------:R-:W-:Y:S03]  /*7df0*/  MUFU.EX2 R177, R177 ;  /* 0x000000b100b17308 */ /* 0x000fe60000000800 */
[----:B------:R-:W-:-:S04]  /*7e00*/  FADD.FTZ R20, R20, R183 ;  /* 0x000000b714147221 */ /* 0x000fc80000010000 */
[----:B------:R-:W-:Y:S01]  /*7e10*/  FADD.FTZ R193, R193, R20 ;  /* 0x00000014c1c17221 */ /* 0x000fe20000010000 */
[----:B------:R2:W3:Y:S01]  /*7e20*/  MUFU.EX2 R10, R158 ;  /* 0x0000009e000a7308 */ /* 0x0004e20000000800 */
[----:B0-----:R-:W-:Y:S02]  /*7e30*/  F2FP.F16.F32.PACK_AB R164, R194, R175 ;  /* 0x000000afc2a4723e */ /* 0x001fe400000000ff */
[----:B------:R-:W-:-:S04]  /*7e40*/  FADD.FTZ R176, R176, R193 ;  /* 0x000000c1b0b07221 */ /* 0x000fc80000010000 */
[----:B------:R-:W-:Y:S01]  /*7e50*/  FADD.FTZ R195, R195, R176 ;  /* 0x000000b0c3c37221 */ /* 0x000fe20000010000 */
[----:B------:R-:W-:Y:S01]  /*7e60*/  MUFU.EX2 R196, R196 ;  /* 0x000000c400c47308 */ /* 0x000fe20000000800 */
[----:B--2---:R-:W-:Y:S01]  /*7e70*/  F2FP.F16.F32.PACK_AB R158, R174, R169 ;  /* 0x000000a9ae9e723e */ /* 0x004fe200000000ff */
[----:B------:R-:W-:Y:S01]  /*7e80*/  FADD.FTZ R169, R169, R172 ;  /* 0x000000aca9a97221 */ /* 0x000fe20000010000 */
[----:B------:R-:W-:-:S03]  /*7e90*/  FADD.FTZ R180, R180, R195 ;  /* 0x000000c3b4b47221 */ /* 0x000fc60000010000 */
[----:B------:R1:W-:Y:S01]  /*7ea0*/  STSM.16.M88.4 [R186], R156 ;  /* 0x0000009cba007844 */ /* 0x0003e20000000200 */
[----:B------:R-:W-:Y:S01]  /*7eb0*/  FADD.FTZ R174, R174, R169 ;  /* 0x000000a9aeae7221 */ /* 0x000fe20000010000 */
[----:B------:R-:W0:Y:S01]  /*7ec0*/  MUFU.EX2 R199, R199 ;  /* 0x000000c700c77308 */ /* 0x000e220000000800 */
[----:B---3--:R-:W-:Y:S01]  /*7ed0*/  F2FP.F16.F32.PACK_AB R166, R10, R177 ;  /* 0x000000b10aa6723e */ /* 0x008fe200000000ff */
[----:B------:R1:W-:Y:S01]  /*7ee0*/  STSM.16.M88.4 [R23], R160 ;  /* 0x000000a017007844 */ /* 0x0003e20000000200 */
[----:B------:R-:W-:Y:S01]  /*7ef0*/  FADD.FTZ R171, R171, R174 ;  /* 0x000000aeabab7221 */ /* 0x000fe20000010000 */
[----:B------:R-:W-:-:S03]  /*7f00*/  FADD.FTZ R197, R197, R180 ;  /* 0x000000b4c5c57221 */ /* 0x000fc60000010000 */
[----:B------:R-:W-:Y:S01]  /*7f10*/  FADD.FTZ R178, R178, R171 ;  /* 0x000000abb2b27221 */ /* 0x000fe20000010000 */
[----:B------:R-:W2:Y:S03]  /*7f20*/  MUFU.EX2 R200, R200 ;  /* 0x000000c800c87308 */ /* 0x000ea60000000800 */
[----:B------:R-:W-:-:S04]  /*7f30*/  FADD.FTZ R173, R173, R178 ;  /* 0x000000b2adad7221 */ /* 0x000fc80000010000 */
[----:B------:R-:W-:Y:S01]  /*7f40*/  FADD.FTZ R182, R182, R173 ;  /* 0x000000adb6b67221 */ /* 0x000fe20000010000 */
[----:B------:R-:W3:Y:S01]  /*7f50*/  MUFU.EX2 R201, R201 ;  /* 0x000000c900c97308 */ /* 0x000ee20000000800 */
[----:B0-----:R-:W-:Y:S01]  /*7f60*/  F2FP.F16.F32.PACK_AB R165, R199, R196 ;  /* 0x000000c4c7a5723e */ /* 0x001fe200000000ff */
[----:B------:R-:W-:Y:S01]  /*7f70*/  FADD.FTZ R196, R196, R197 ;  /* 0x000000c5c4c47221 */ /* 0x000fe20000010000 */
[----:B------:R-:W-:-:S03]  /*7f80*/  FADD.FTZ R175, R175, R182 ;  /* 0x000000b6afaf7221 */ /* 0x000fc60000010000 */
[----:B------:R-:W-:Y:S01]  /*7f90*/  FADD.FTZ R199, R199, R196 ;  /* 0x000000c4c7c77221 */ /* 0x000fe20000010000 */
[----:B------:R-:W-:-:S03]  /*7fa0*/  FADD.FTZ R194, R194, R175 ;  /* 0x000000afc2c27221 */ /* 0x000fc60000010000 */
[----:B--2---:R-:W-:Y:S01]  /*7fb0*/  FADD.FTZ R8, R200, R199 ;  /* 0x000000c7c8087221 */ /* 0x004fe20000010000 */
[----:B------:R-:W-:-:S04]  /*7fc0*/  FADD.FTZ R177, R177, R194 ;  /* 0x000000c2b1b17221 */ /* 0x000fc80000010000 */
[----:B------:R-:W-:Y:S01]  /*7fd0*/  FADD.FTZ R6, R10, R177 ;  /* 0x000000b10a067221 */ /* 0x000fe20000010000 */
[C---:B---3--:R-:W-:Y:S01]  /*7fe0*/  F2FP.F16.F32.PACK_AB R167, R201.reuse, R200 ;  /* 0x000000c8c9a7723e */ /* 0x048fe200000000ff */
[----:B------:R-:W-:-:S04]  /*7ff0*/  FADD.FTZ R8, R201, R8 ;  /* 0x00000008c9087221 */ /* 0x000fc80000010000 */
[----:B------:R1:W-:Y:S01]  /*8000*/  STSM.16.M88.4 [R185], R164 ;  /* 0x000000a4b9007844 */ /* 0x0003e20000000200 */
[----:B------:R-:W-:-:S06]  /*8010*/  WARPGROUP.ARRIVE ;  /* 0x00000000000079c5 */ /* 0x000fcc0000000000 */
[----:B------:R-:W-:Y:S01]  /*8020*/  HGMMA.64x256x16.F32 R24, R152, gdesc[UR8].tnspB, R24, gsb0 ;  /* 0x43e0000898187df0 */ /* 0x000fe20008000818 */
        /* <DEDUP_REMOVED lines=22> */
[----:B0-----:R-:W0:Y:S02]  /*8190*/  FENCE.VIEW.ASYNC.S ;  /* 0x00000000000073c6 */ /* 0x001e240000000000 */
[----:B0-----:R-:W-:Y:S01]  /*81a0*/  NOP ;  /* 0x0000000000007918 */ /* 0x001fe20000000000 */
[----:B------:R-:W-:Y:S06]  /*81b0*/  BAR.ARV 0xe, 0x100 ;  /* 0x0384000000007b1d */ /* 0x000fec0000002000 */
[----:B-1----:R-:W-:Y:S05]  /*81c0*/  @!P0 BRA `(.L_x_3430) ;  /* 0x0000000000048947 */ /* 0x002fea0003800000 */
[----:B------:R-:W-:Y:S01]  /*81d0*/  BPT.TRAP 0x1 ;  /* 0x000000040000795c */ /* 0x000fe20000300000 */
.L_x_3430:
[----:B------:R-:W-:Y:S01]  /*81e0*/  UIADD3 UR7, UR7, 0x38860, URZ ;  /* 0x0003886007077890 */ /* 0x000fe2000fffe03f */
[----:B------:R-:W-:Y:S01]  /*81f0*/  IMAD.MOV.U32 R10, RZ, RZ, R5 ;  /* 0x000000ffff0a7224 */ /* 0x000fe200078e0005 */
[----:B------:R-:W-:Y:S01]  /*8200*/  UMOV UR10, UR36 ;  /* 0x00000024000a7c82 */ /* 0x000fe20008000000 */
[----:B------:R-:W-:Y:S01]  /*8210*/  IMAD.MOV.U32 R11, RZ, RZ, R4 ;  /* 0x000000ffff0b7224 */ /* 0x000fe200078e0004 */
[----:B------:R-:W-:-:S09]  /*8220*/  UPRMT UR7, UR37, 0x654, UR7 ;  /* 0x0000065425077896 */ /* 0x000fd20008000007 */
[----:B------:R-:W-:Y:S01]  /*8230*/  SYNCS.ARRIVE.TRANS64.RED.A1T0 RZ, [UR7], RZ ;  /* 0x000000ffffff79a7 */ /* 0x000fe20008100407 */
[----:B------:R-:W-:Y:S05]  /*8240*/  @P1 BRA `(.L_x_3431) ;  /* 0xffffffd0005c1947 */ /* 0x000fea000383ffff */
.L_x_3420:
[----:B------:R-:W0:Y:S01]  /*8250*/  SHFL.BFLY PT, R3, R6, 0x2, 0x1f ;  /* 0x0c401f0006037f89 */ /* 0x000e2200000e0000 */
[----:B------:R-:W-:Y:S02]  /*8260*/  IMAD.MOV R14, RZ, RZ, -R22 ;  /* 0x000000ffff0e7224 */ /* 0x000fe400078e0a16 */
[----:B------:R-:W-:Y:S01]  /*8270*/  IMAD.U32 R13, RZ, RZ, UR36 ;  /* 0x00000024ff0d7e24 */ /* 0x000fe2000f8e00ff */
[----:B------:R-:W1:Y:S01]  /*8280*/  SHFL.BFLY PT, R9, R8, 0x2, 0x1f ;  /* 0x0c401f0008097f89 */ /* 0x000e6200000e0000 */
[----:B------:R-:W-:Y:S01]  /*8290*/  UIADD3 UR36, UR36, 0x1, URZ ;  /* 0x0000000124247890 */ /* 0x000fe2000fffe03f */
[----:B------:R-:W-:Y:S08]  /*82a0*/  BAR.ARV 0x8, 0x100 ;  /* 0x0204000000007b1d */ /* 0x000ff00000002000 */
[----:B------:R-:W-:Y:S01]  /*82b0*/  BAR.SYNC.DEFER_BLOCKING 0xf, 0x100 ;  /* 0x03c4000000007b1d */ /* 0x000fe20000010000 */
[----:B------:R-:W-:Y:S01]  /*82c0*/  ISETP.NE.AND P2, PT, R19, R14, PT ;  /* 0x0000000e1300720c */ /* 0x000fe20003f45270 */
[----:B------:R-:W-:Y:S01]  /*82d0*/  UISETP.NE.AND UP0, UPT, UR36, 0x2, UPT ;  /* 0x000000022400788c */ /* 0x000fe2000bf05270 */
[----:B------:R-:W-:-:S03]  /*82e0*/  VIADD R207, R207, 0x1 ;  /* 0x00000001cfcf7836 */ /* 0x000fc60000000000 */
[----:B------:R-:W-:Y:S01]  /*82f0*/  USEL UR4, URZ, 0x1, UP0 ;  /* 0x000000013f047887 */ /* 0x000fe20008000000 */
[----:B0-----:R-:W-:Y:S01]  /*8300*/  FADD.FTZ R0, R3, R6 ;  /* 0x0000000603007221 */ /* 0x001fe20000010000 */
[----:B------:R-:W-:Y:S01]  /*8310*/  IMAD.MOV.U32 R6, RZ, RZ, RZ ;  /* 0x000000ffff067224 */ /* 0x000fe200078e00ff */
[----:B------:R-:W-:Y:S01]  /*8320*/  USEL UR36, UR36, URZ, UP0 ;  /* 0x0000003f24247287 */ /* 0x000fe20008000000 */
[----:B-1----:R-:W-:Y:S02]  /*8330*/  FADD.FTZ R11, R9, R8 ;  /* 0x00000008090b7221 */ /* 0x002fe40000010000 */
[----:B------:R-:W0:Y:S01]  /*8340*/  SHFL.BFLY PT, R3, R0, 0x1, 0x1f ;  /* 0x0c201f0000037f89 */ /* 0x000e2200000e0000 */
[----:B------:R-:W-:-:S03]  /*8350*/  LOP3.LUT R2, R2, UR4, RZ, 0x3c, !PT ;  /* 0x0000000402027c12 */ /* 0x000fc6000f8e3cff */
[----:B------:R-:W1:Y:S01]  /*8360*/  SHFL.BFLY PT, R12, R11, 0x1, 0x1f ;  /* 0x0c201f000b0c7f89 */ /* 0x000e6200000e0000 */
[----:B0-----:R-:W-:Y:S01]  /*8370*/  FADD.FTZ R10, R0, R3 ;  /* 0x00000003000a7221 */ /* 0x001fe20000010000 */
[----:B------:R-:W-:Y:S02]  /*8380*/  IMAD.MOV.U32 R3, RZ, RZ, RZ ;  /* 0x000000ffff037224 */ /* 0x000fe400078e00ff */
[----:B------:R-:W-:Y:S02]  /*8390*/  @!P2 IMAD R0, R13, 0x40, R16 ;  /* 0x000000400d00a824 */ /* 0x000fe400078e0210 */
[----:B-1----:R-:W-:Y:S01]  /*83a0*/  FADD.FTZ R9, R11, R12 ;  /* 0x0000000c0b097221 */ /* 0x002fe20000010000 */
[----:B------:R-:W-:Y:S02]  /*83b0*/  FSETP.NE.FTZ.AND P0, PT, R10, RZ, PT ;  /* 0x000000ff0a00720b */ /* 0x000fe40003f15000 */
[----:B------:R-:W-:Y:S02]  /*83c0*/  @!P2 LEA R0, R0, UR38, 0x2 ;  /* 0x000000260000ac11 */ /* 0x000fe4000f8e10ff */
[----:B------:R-:W-:-:S09]  /*83d0*/  FSETP.NE.FTZ.AND P1, PT, R9, RZ, PT ;  /* 0x000000ff0900720b */ /* 0x000fd20003f35000 */
[----:B------:R-:W0:Y:S01]  /*83e0*/  @P0 MUFU.RCP R3, R10 ;  /* 0x0000000a00030308 */ /* 0x000e220000001000 */
[----:B------:R-:W-:-:S03]  /*83f0*/  @P0 FMUL.FTZ R8, R7, 0.69314718246459960938 ;  /* 0x3f31721807080820 */ /* 0x000fc60000410000 */
[----:B------:R-:W-:-:S04]  /*8400*/  @P1 FMUL.FTZ R7, R7, 0.69314718246459960938 ;  /* 0x3f31721807071820 */ /* 0x000fc80000410000 */
[----:B------:R-:W1:Y:S08]  /*8410*/  @P1 MUFU.RCP R6, R9 ;  /* 0x0000000900061308 */ /* 0x000e700000001000 */
[----:B------:R-:W2:Y:S01]  /*8420*/  @P0 MUFU.LG2 R10, R10 ;  /* 0x0000000a000a0308 */ /* 0x000ea20000000c00 */
[----:B0-----:R0:W-:Y:S01]  /*8430*/  @!P2 STS [R0+0x38400], R3 ;  /* 0x038400030000a388 */ /* 0x0011e20000000800 */
[-C--:B------:R-:W-:Y:S01]  /*8440*/  FMUL.FTZ R196, R24, R3.reuse ;  /* 0x0000000318c47220 */ /* 0x080fe20000410000 */
[-C--:B------:R-:W-:Y:S01]  /*8450*/  FMUL.FTZ R193, R25, R3.reuse ;  /* 0x0000000319c17220 */ /* 0x080fe20000410000 */
[-C--:B------:R-:W-:Y:S01]  /*8460*/  FMUL.FTZ R183, R28, R3.reuse ;  /* 0x000000031cb77220 */ /* 0x080fe20000410000 */
[-C--:B------:R-:W-:Y:S01]  /*8470*/  FMUL.FTZ R21, R29, R3.reuse ;  /* 0x000000031d157220 */ /* 0x080fe20000410000 */
[-C--:B------:R-:W-:Y:S01]  /*8480*/  FMUL.FTZ R212, R32, R3.reuse ;  /* 0x0000000320d47220 */ /* 0x080fe20000410000 */
[-C--:B------:R-:W-:Y:S01]  /*8490*/  FMUL.FTZ R211, R33, R3.reuse ;  /* 0x0000000321d37220 */ /* 0x080fe20000410000 */
        /* <DEDUP_REMOVED lines=8> */
[-C--:B------:R-:W-:Y:S01]  /*8520*/  FMUL.FTZ R203, R48, R3.reuse ;  /* 0x0000000330cb7220 */ /* 0x080fe20000410000 */
[----:B--2---:R-:W-:Y:S01]  /*8530*/  @P0 FMUL.FTZ R11, R10, 0.69314718246459960938 ;  /* 0x3f3172180a0b0820 */ /* 0x004fe20000410000 */
[-C--:B------:R-:W-:Y:S01]  /*8540*/  FMUL.FTZ R202, R49, R3.reuse ;  /* 0x0000000331ca7220 */ /* 0x080fe20000410000 */
[-C--:B------:R-:W-:Y:S01]  /*8550*/  FMUL.FTZ R201, R52, R3.reuse ;  /* 0x0000000334c97220 */ /* 0x080fe20000410000 */
[-C--:B------:R-:W-:Y:S01]  /*8560*/  FMUL.FTZ R200, R53, R3.reuse ;  /* 0x0000000335c87220 */ /* 0x080fe20000410000 */
[-C--:B------:R-:W-:Y:S01]  /*8570*/  FMUL.FTZ R199, R56, R3.reuse ;  /* 0x0000000338c77220 */ /* 0x080fe20000410000 */
[-C--:B------:R-:W-:Y:S01]  /*8580*/  FMUL.FTZ R198, R57, R3.reuse ;  /* 0x0000000339c67220 */ /* 0x080fe20000410000 */
[-C--:B------:R-:W-:Y:S01]  /*8590*/  FMUL.FTZ R197, R60, R3.reuse ;  /* 0x000000033cc57220 */ /* 0x080fe20000410000 */
[-C--:B------:R-:W-:Y:S01]  /*85a0*/  FMUL.FTZ R195, R61, R3.reuse ;  /* 0x000000033dc37220 */ /* 0x080fe20000410000 */
[----:B---3--:R-:W-:Y:S01]  /*85b0*/  @P1 FMUL.FTZ R10, R9, 0.69314718246459960938 ;  /* 0x3f317218090a1820 */ /* 0x008fe20000410000 */
        /* <DEDUP_REMOVED lines=44> */
[----:B0-----:R-:W-:-:S02]  /*8880*/  IMAD.MOV.U32 R3, RZ, RZ, -0x800000 ;  /* 0xff800000ff037424 */ /* 0x001fc400078e00ff */
[-C--:B------:R-:W-:Y:S01]  /*8890*/  FMUL.FTZ R26, R26, R6.reuse ;  /* 0x000000061a1a7220 */ /* 0x080fe20000410000 */
[----:B-1----:R-:W-:Y:S02]  /*88a0*/  IMAD.MOV.U32 R0, RZ, RZ, -0x800000 ;  /* 0xff800000ff007424 */ /* 0x002fe400078e00ff */
        /* <DEDUP_REMOVED lines=65> */
[----:B------:R-:W-:Y:S06]  /*8cc0*/  BAR.ARV 0xe, 0x100 ;  /* 0x0384000000007b1d */ /* 0x000fec0000002000 */
.L_x_3406:
[----:B------:R-:W0:Y:S01]  /*8cd0*/  S2UR UR6, SR_SWINHI ;  /* 0x00000000000679c3 */ /* 0x000e220000002f00 */
[----:B------:R-:W-:-:S07]  /*8ce0*/  IMAD R7, R215, 0x40, R18 ;  /* 0x00000040d7077824 */ /* 0x000fce00078e0212 */
[----:B------:R-:W-:Y:S01]  /*8cf0*/  BAR.SYNC.DEFER_BLOCKING 0x1, 0x100 ;  /* 0x0044000000007b1d */ /* 0x000fe20000010000 */
        /* <DEDUP_REMOVED lines=15> */
[----:B------:R-:W-:Y:S01]  /*8df0*/  MOV R73, UR5 ;  /* 0x0000000500497c02 */ /* 0x000fe20008000f00 */
[----:B------:R-:W-:Y:S01]  /*8e00*/  ULDC UR4, c[0x0][0xc] ;  /* 0x0000030000047ab9 */ /* 0x000fe20000000800 */
[----:B------:R-:W-:Y:S01]  /*8e10*/  F2FP.F16.F32.PACK_AB R137, R165, R164 ;  /* 0x000000a4a589723e */ /* 0x000fe200000000ff */
[----:B------:R-:W-:Y:S01]  /*8e20*/  UIADD3 UR39, UR4, UR39, URZ ;  /* 0x0000002704277290 */ /* 0x000fe2000fffe03f */
[----:B------:R-:W-:Y:S01]  /*8e30*/  F2FP.F16.F32.PACK_AB R145, R147, R146 ;  /* 0x000000929391723e */ /* 0x000fe200000000ff */
[----:B------:R-:W-:Y:S01]  /*8e40*/  IMAD.WIDE R4, R219, 0x2, R72 ;  /* 0x00000002db047825 */ /* 0x000fe200078e0248 */
[----:B------:R-:W-:-:S02]  /*8e50*/  F2FP.F16.F32.PACK_AB R146, R149, R148 ;  /* 0x000000949592723e */ /* 0x000fc400000000ff */
[----:B------:R-:W-:Y:S01]  /*8e60*/  F2FP.F16.F32.PACK_AB R147, R151, R150 ;  /* 0x000000969793723e */ /* 0x000fe200000000ff */
[----:B------:R-:W-:Y:S01]  /*8e70*/  IMAD.WIDE R72, R7, 0x2, R72 ;  /* 0x0000000207487825 */ /* 0x000fe200078e0248 */
[C---:B------:R-:W-:Y:S02]  /*8e80*/  IADD3 R36, P1, R4.reuse, 0x20, RZ ;  /* 0x0000002004247810 */ /* 0x040fe40007f3e0ff */
[----:B------:R-:W-:Y:S02]  /*8e90*/  IADD3 R40, P0, R4, 0x40, RZ ;  /* 0x0000004004287810 */ /* 0x000fe40007f1e0ff */
[----:B------:R-:W-:Y:S01]  /*8ea0*/  LOP3.LUT R33, R36, 0x380, RZ, 0xc0, !PT ;  /* 0x0000038024217812 */ /* 0x000fe200078ec0ff */
[--C-:B------:R-:W-:Y:S01]  /*8eb0*/  IMAD.X R119, RZ, RZ, R5.reuse, P1 ;  /* 0x000000ffff777224 */ /* 0x100fe200008e0605 */
[----:B------:R-:W-:Y:S01]  /*8ec0*/  IADD3 R37, P4, R4, 0x60, RZ ;  /* 0x0000006004257810 */ /* 0x000fe20007f9e0ff */
[----:B------:R-:W-:Y:S01]  /*8ed0*/  IMAD.X R123, RZ, RZ, R5, P0 ;  /* 0x000000ffff7b7224 */ /* 0x000fe200000e0605 */
[----:B------:R-:W-:-:S02]  /*8ee0*/  SHF.R.U64 R33, R33, 0x3, RZ ;  /* 0x0000000321217819 */ /* 0x000fc400000012ff */
[----:B------:R-:W-:Y:S01]  /*8ef0*/  IADD3 R48, P6, R4, 0x2020, RZ ;  /* 0x0000202004307810 */ /* 0x000fe20007fde0ff */
[--C-:B------:R-:W-:Y:S01]  /*8f00*/  IMAD.X R127, RZ, RZ, R5.reuse, P4 ;  /* 0x000000ffff7f7224 */ /* 0x100fe200020e0605 */
[----:B------:R-:W-:Y:S02]  /*8f10*/  LOP3.LUT R118, R33, R36, RZ, 0x3c, !PT ;  /* 0x0000002421767212 */ /* 0x000fe400078e3cff */
[----:B------:R-:W-:Y:S01]  /*8f20*/  LOP3.LUT R33, R40, 0x380, RZ, 0xc0, !PT ;  /* 0x0000038028217812 */ /* 0x000fe200078ec0ff */
[--C-:B------:R-:W-:Y:S01]  /*8f30*/  IMAD.X R135, RZ, RZ, R5.reuse, P6 ;  /* 0x000000ffff877224 */ /* 0x100fe200030e0605 */
[----:B------:R-:W-:Y:S02]  /*8f40*/  IADD3 R8, P5, R4, 0x2040, RZ ;  /* 0x0000204004087810 */ /* 0x000fe40007fbe0ff */
[----:B------:R-:W-:Y:S02]  /*8f50*/  SHF.R.U64 R33, R33, 0x3, RZ ;  /* 0x0000000321217819 */ /* 0x000fe400000012ff */
[----:B------:R-:W-:Y:S01]  /*8f60*/  LOP3.LUT R36, R37, 0x380, RZ, 0xc0, !PT ;  /* 0x0000038025247812 */ /* 0x000fe200078ec0ff */
[----:B------:R-:W-:Y:S01]  /*8f70*/  IMAD.X R139, RZ, RZ, R5, P5 ;  /* 0x000000ffff8b7224 */ /* 0x000fe200028e0605 */
[----:B------:R-:W-:-:S02]  /*8f80*/  LOP3.LUT R45, R48, 0x380, RZ, 0xc0, !PT ;  /* 0x00000380302d7812 */ /* 0x000fc400078ec0ff */
[----:B------:R-:W-:Y:S02]  /*8f90*/  LOP3.LUT R122, R33, R40, RZ, 0x3c, !PT ;  /* 0x00000028217a7212 */ /* 0x000fe400078e3cff */
[----:B------:R-:W-:Y:S02]  /*8fa0*/  IADD3 R44, P3, R4, 0x2000, RZ ;  /* 0x00002000042c7810 */ /* 0x000fe40007f7e0ff */
[----:B------:R-:W-:Y:S02]  /*8fb0*/  LOP3.LUT R33, R8, 0x380, RZ, 0xc0, !PT ;  /* 0x0000038008217812 */ /* 0x000fe400078ec0ff */
[----:B------:R-:W-:Y:S01]  /*8fc0*/  SHF.R.U64 R36, R36, 0x3, RZ ;  /* 0x0000000324247819 */ /* 0x000fe200000012ff */
[----:B------:R-:W-:Y:S01]  /*8fd0*/  IMAD.X R131, RZ, RZ, R5, P3 ;  /* 0x000000ffff837224 */ /* 0x000fe200018e0605 */
[----:B------:R-:W-:Y:S02]  /*8fe0*/  SHF.R.U64 R45, R45, 0x3, RZ ;  /* 0x000000032d2d7819 */ /* 0x000fe400000012ff */
[----:B------:R-:W-:-:S02]  /*8ff0*/  IADD3 R28, P2, R4, 0x2060, RZ ;  /* 0x00002060041c7810 */ /* 0x000fc40007f5e0ff */
[----:B------:R-:W-:Y:S02]  /*9000*/  IADD3 R24, P0, R4, 0x4020, RZ ;  /* 0x0000402004187810 */ /* 0x000fe40007f1e0ff */
[----:B------:R-:W-:Y:S01]  /*9010*/  LOP3.LUT R41, R44, 0x380, RZ, 0xc0, !PT ;  /* 0x000003802c297812 */ /* 0x000fe200078ec0ff */
[--C-:B------:R-:W-:Y:S01]  /*9020*/  IMAD.X R9, RZ, RZ, R5.reuse, P2 ;  /* 0x000000ffff097224 */ /* 0x100fe200010e0605 */
[----:B------:R-:W-:Y:S01]  /*9030*/  SHF.R.U64 R33, R33, 0x3, RZ ;  /* 0x0000000321217819 */ /* 0x000fe200000012ff */
[--C-:B------:R-:W-:Y:S01]  /*9040*/  IMAD.X R25, RZ, RZ, R5.reuse, P0 ;  /* 0x000000ffff197224 */ /* 0x100fe200000e0605 */
[----:B------:R-:W-:Y:S02]  /*9050*/  IADD3 R12, P4, R4, 0x4040, RZ ;  /* 0x00004040040c7810 */ /* 0x000fe40007f9e0ff */
[----:B------:R-:W-:Y:S02]  /*9060*/  LOP3.LUT R126, R36, R37, RZ, 0x3c, !PT ;  /* 0x00000025247e7212 */ /* 0x000fe400078e3cff */
[----:B------:R-:W-:Y:S01]  /*9070*/  LOP3.LUT R134, R45, R48, RZ, 0x3c, !PT ;  /* 0x000000302d867212 */ /* 0x000fe200078e3cff */
[----:B------:R-:W-:Y:S01]  /*9080*/  IMAD.X R29, RZ, RZ, R5, P4 ;  /* 0x000000ffff1d7224 */ /* 0x000fe200020e0605 */
[----:B------:R-:W-:-:S02]  /*9090*/  IADD3 R10, P1, R4, 0x4000, RZ ;  /* 0x00004000040a7810 */ /* 0x000fc40007f3e0ff */
[----:B------:R-:W-:Y:S02]  /*90a0*/  SHF.R.U64 R41, R41, 0x3, RZ ;  /* 0x0000000329297819 */ /* 0x000fe400000012ff */
[----:B------:R-:W-:Y:S01]  /*90b0*/  LOP3.LUT R37, R28, 0x380, RZ, 0xc0, !PT ;  /* 0x000003801c257812 */ /* 0x000fe200078ec0ff */
[----:B------:R-:W-:Y:S01]  /*90c0*/  IMAD.X R11, RZ, RZ, R5, P1 ;  /* 0x000000ffff0b7224 */ /* 0x000fe200008e0605 */
[----:B------:R-:W-:Y:S02]  /*90d0*/  LOP3.LUT R45, R24, 0x380, RZ, 0xc0, !PT ;  /* 0x00000380182d7812 */ /* 0x000fe400078ec0ff */
[----:B------:R-:W-:Y:S02]  /*90e0*/  LOP3.LUT R138, R33, R8, RZ, 0x3c, !PT ;  /* 0x00000008218a7212 */ /* 0x000fe400078e3cff */
[----:B------:R-:W-:Y:S02]  /*90f0*/  LOP3.LUT R33, R12, 0x380, RZ, 0xc0, !PT ;  /* 0x000003800c217812 */ /* 0x000fe400078ec0ff */
[----:B------:R-:W-:-:S02]  /*9100*/  LOP3.LUT R130, R41, R44, RZ, 0x3c, !PT ;  /* 0x0000002c29827212 */ /* 0x000fc400078e3cff */
[----:B------:R-:W-:Y:S02]  /*9110*/  SHF.R.U64 R37, R37, 0x3, RZ ;  /* 0x0000000325257819 */ /* 0x000fe400000012ff */
[----:B------:R-:W-:Y:S02]  /*9120*/  SHF.R.U64 R45, R45, 0x3, RZ ;  /* 0x000000032d2d7819 */ /* 0x000fe400000012ff */
[----:B------:R-:W-:Y:S02]  /*9130*/  IADD3 R14, P5, R4, 0x6020, RZ ;  /* 0x00006020040e7810 */ /* 0x000fe40007fbe0ff */
[----:B------:R-:W-:Y:S02]  /*9140*/  LOP3.LUT R41, R10, 0x380, RZ, 0xc0, !PT ;  /* 0x000003800a297812 */ /* 0x000fe400078ec0ff */
[----:B------:R-:W-:Y:S01]  /*9150*/  SHF.R.U64 R33, R33, 0x3, RZ ;  /* 0x0000000321217819 */ /* 0x000fe200000012ff */
[----:B------:R-:W-:Y:S01]  /*9160*/  IMAD.X R115, RZ, RZ, R5, P5 ;  /* 0x000000ffff737224 */ /* 0x000fe200028e0605 */
[----:B------:R-:W-:-:S02]  /*9170*/  IADD3 R6, P1, R4, 0x6060, RZ ;  /* 0x0000606004067810 */ /* 0x000fc40007f3e0ff */
[C---:B------:R-:W-:Y:S02]  /*9180*/  IADD3 R7, P2, R4.reuse, 0x6040, RZ ;  /* 0x0000604004077810 */ /* 0x040fe40007f5e0ff */
[----:B------:R-:W-:Y:S01]  /*9190*/  LOP3.LUT R13, R4, 0x380, RZ, 0xc0, !PT ;  /* 0x00000380040d7812 */ /* 0x000fe200078ec0ff */
[----:B------:R-:W-:Y:S01]  /*91a0*/  IMAD.X R15, RZ, RZ, R5, P1 ;  /* 0x000000ffff0f7224 */ /* 0x000fe200008e0605 */
[----:B------:R-:W-:Y:S02]  /*91b0*/  LOP3.LUT R8, R37, R28, RZ, 0x3c, !PT ;  /* 0x0000001c25087212 */ /* 0x000fe400078e3cff */
[----:B------:R-:W-:Y:S02]  /*91c0*/  LOP3.LUT R24, R45, R24, RZ, 0x3c, !PT ;  /* 0x000000182d187212 */ /* 0x000fe400078e3cff */
[----:B------:R-:W-:Y:S02]  /*91d0*/  SHF.R.U64 R41, R41, 0x3, RZ ;  /* 0x0000000329297819 */ /* 0x000fe400000012ff */
[----:B------:R-:W-:-:S02]  /*91e0*/  LOP3.LUT R45, R14, 0x380, RZ, 0xc0, !PT ;  /* 0x000003800e2d7812 */ /* 0x000fc400078ec0ff */
[----:B------:R-:W-:Y:S02]  /*91f0*/  LOP3.LUT R28, R33, R12, RZ, 0x3c, !PT ;  /* 0x0000000c211c7212 */ /* 0x000fe400078e3cff */
[----:B------:R-:W-:Y:S02]  /*9200*/  IADD3 R32, P6, R4, 0x6000, RZ ;  /* 0x0000600004207810 */ /* 0x000fe40007fde0ff */
[----:B------:R-:W-:Y:S02]  /*9210*/  LOP3.LUT R33, R6, 0x380, RZ, 0xc0, !PT ;  /* 0x0000038006217812 */ /* 0x000fe400078ec0ff */
[----:B------:R-:W-:Y:S01]  /*9220*/  IADD3 R20, P3, R4, 0x4060, RZ ;  /* 0x0000406004147810 */ /* 0x000fe20007f7e0ff */
[----:B------:R-:W-:Y:S01]  /*9230*/  IMAD.X R69, RZ, RZ, R5, P6 ;  /* 0x000000ffff457224 */ /* 0x000fe200030e0605 */
[----:B------:R-:W-:Y:S02]  /*9240*/  LOP3.LUT R12, R7, 0x380, RZ, 0xc0, !PT ;  /* 0x00000380070c7812 */ /* 0x000fe400078ec0ff */
[----:B------:R-:W-:-:S02]  /*9250*/  SHF.R.U64 R13, R13, 0x3, RZ ;  /* 0x000000030d0d7819 */ /* 0x000fc400000012ff */
[----:B------:R-:W-:Y:S02]  /*9260*/  LOP3.LUT R10, R41, R10, RZ, 0x3c, !PT ;  /* 0x0000000a290a7212 */ /* 0x000fe400078e3cff */
[----:B------:R-:W-:Y:S02]  /*9270*/  SHF.R.U64 R45, R45, 0x3, RZ ;  /* 0x000000032d2d7819 */ /* 0x000fe400000012ff */
[----:B------:R-:W-:Y:S02]  /*9280*/  LOP3.LUT R41, R32, 0x380, RZ, 0xc0, !PT ;  /* 0x0000038020297812 */ /* 0x000fe400078ec0ff */
[----:B------:R-:W-:Y:S02]  /*9290*/  SHF.R.U64 R33, R33, 0x3, RZ ;  /* 0x0000000321217819 */ /* 0x000fe400000012ff */
[----:B------:R-:W-:Y:S02]  /*92a0*/  LOP3.LUT R37, R20, 0x380, RZ, 0xc0, !PT ;  /* 0x0000038014257812 */ /* 0x000fe400078ec0ff */
[----:B------:R-:W-:-:S02]  /*92b0*/  SHF.R.U64 R12, R12, 0x3, RZ ;  /* 0x000000030c0c7819 */ /* 0x000fc400000012ff */
[----:B------:R-:W-:Y:S01]  /*92c0*/  LOP3.LUT R4, R13, R4, RZ, 0x3c, !PT ;  /* 0x000000040d047212 */ /* 0x000fe200078e3cff */
[----:B------:R-:W-:Y:S01]  /*92d0*/  IMAD.X R13, RZ, RZ, R5, P2 ;  /* 0x000000ffff0d7224 */ /* 0x000fe200010e0605 */
[----:B------:R-:W-:Y:S02]  /*92e0*/  IADD3.X R53, RZ, R5, RZ, P3, !PT ;  /* 0x00000005ff357210 */ /* 0x000fe40001ffe4ff */
[----:B------:R-:W-:Y:S02]  /*92f0*/  LOP3.LUT R114, R45, R14, RZ, 0x3c, !PT ;  /* 0x0000000e2d727212 */ /* 0x000fe400078e3cff */
[----:B------:R-:W-:Y:S02]  /*9300*/  SHF.R.U64 R41, R41, 0x3, RZ ;  /* 0x0000000329297819 */ /* 0x000fe400000012ff */
[C---:B------:R-:W-:Y:S02]  /*9310*/  IADD3 R49, P2, R72.reuse, 0x1000, RZ ;  /* 0x0000100048317810 */ /* 0x040fe40007f5e0ff */
[----:B------:R-:W-:-:S02]  /*9320*/  IADD3 R45, P3, R72, 0x2000, RZ ;  /* 0x00002000482d7810 */ /* 0x000fc40007f7e0ff */
[----:B------:R-:W-:Y:S02]  /*9330*/  LOP3.LUT R14, R33, R6, RZ, 0x3c, !PT ;  /* 0x00000006210e7212 */ /* 0x000fe400078e3cff */
[----:B------:R-:W-:Y:S02]  /*9340*/  SHF.R.U64 R37, R37, 0x3, RZ ;  /* 0x0000000325257819 */ /* 0x000fe400000012ff */
[----:B------:R-:W-:Y:S02]  /*9350*/  LOP3.LUT R12, R12, R7, RZ, 0x3c, !PT ;  /* 0x000000070c0c7212 */ /* 0x000fe400078e3cff */
[C---:B------:R-:W-:Y:S02]  /*9360*/  IADD3 R33, P6, R72.reuse, 0x5000, RZ ;  /* 0x0000500048217810 */ /* 0x040fe40007fde0ff */
[----:B------:R-:W-:Y:S02]  /*9370*/  IADD3 R7, P0, R72, 0x6000, RZ ;  /* 0x0000600048077810 */ /* 0x000fe40007f1e0ff */
[----:B------:R-:W-:-:S02]  /*9380*/  MOV R57, R4 ;  /* 0x0000000400397202 */ /* 0x000fc40000000f00 */
[----:B------:R-:W-:Y:S02]  /*9390*/  F2FP.F16.F32.PACK_AB R5, R27, R26 ;  /* 0x0000001a1b05723e */ /* 0x000fe400000000ff */
[----:B------:R-:W-:Y:S01]  /*93a0*/  LOP3.LUT R68, R41, R32, RZ, 0x3c, !PT ;  /* 0x0000002029447212 */ /* 0x000fe200078e3cff */
[----:B------:R-:W0:Y:S01]  /*93b0*/  SHFL.IDX PT, R26, R214, RZ, 0x1f ;  /* 0x00001fffd61a7589 */ /* 0x000e2200000e0000 */
[----:B------:R-:W-:Y:S02]  /*93c0*/  LOP3.LUT R48, R49, 0x380, RZ, 0xc0, !PT ;  /* 0x0000038031307812 */ /* 0x000fe400078ec0ff */
[----:B------:R-:W-:Y:S02]  /*93d0*/  LOP3.LUT R44, R45, 0x380, RZ, 0xc0, !PT ;  /* 0x000003802d2c7812 */ /* 0x000fe400078ec0ff */
[----:B------:R-:W-:Y:S02]  /*93e0*/  LOP3.LUT R52, R37, R20, RZ, 0x3c, !PT ;  /* 0x0000001425347212 */ /* 0x000fe400078e3cff */
[----:B------:R-:W-:-:S02]  /*93f0*/  LOP3.LUT R32, R33, 0x380, RZ, 0xc0, !PT ;  /* 0x0000038021207812 */ /* 0x000fc400078ec0ff */
[----:B------:R-:W-:Y:S02]  /*9400*/  LOP3.LUT R20, R7, 0x380, RZ, 0xc0, !PT ;  /* 0x0000038007147812 */ /* 0x000fe400078ec0ff */
[----:B------:R-:W-:Y:S02]  /*9410*/  SHF.R.U64 R48, R48, 0x3, RZ ;  /* 0x0000000330307819 */ /* 0x000fe400000012ff */
[----:B------:R-:W-:Y:S02]  /*9420*/  SHF.R.U64 R44, R44, 0x3, RZ ;  /* 0x000000032c2c7819 */ /* 0x000fe400000012ff */
[----:B------:R-:W-:Y:S02]  /*9430*/  SHF.R.U64 R32, R32, 0x3, RZ ;  /* 0x0000000320207819 */ /* 0x000fe400000012ff */
[----:B------:R-:W-:Y:S02]  /*9440*/  SHF.R.U64 R20, R20, 0x3, RZ ;  /* 0x0000000314147819 */ /* 0x000fe400000012ff */
[----:B------:R-:W-:Y:S01]  /*9450*/  LOP3.LUT R48, R48, R49, RZ, 0x3c, !PT ;  /* 0x0000003130307212 */ /* 0x000fe200078e3cff */
[--C-:B------:R-:W-:Y:S01]  /*9460*/  IMAD.X R49, RZ, RZ, R73.reuse, P2 ;  /* 0x000000ffff317224 */ /* 0x100fe200010e0649 */
[----:B------:R-:W-:Y:S01]  /*9470*/  LOP3.LUT R44, R44, R45, RZ, 0x3c, !PT ;  /* 0x0000002d2c2c7212 */ /* 0x000fe200078e3cff */
[----:B------:R-:W-:Y:S01]  /*9480*/  IMAD.X R45, RZ, RZ, R73, P3 ;  /* 0x000000ffff2d7224 */ /* 0x000fe200018e0649 */
[----:B------:R-:W-:-:S02]  /*9490*/  LOP3.LUT R32, R32, R33, RZ, 0x3c, !PT ;  /* 0x0000002120207212 */ /* 0x000fc400078e3cff */
[C---:B------:R-:W-:Y:S02]  /*94a0*/  IADD3 R41, P4, R72.reuse, 0x3000, RZ ;  /* 0x0000300048297810 */ /* 0x040fe40007f9e0ff */
[----:B------:R-:W-:Y:S02]  /*94b0*/  IADD3 R37, P5, R72, 0x4000, RZ ;  /* 0x0000400048257810 */ /* 0x000fe40007fbe0ff */
[----:B------:R-:W-:Y:S02]  /*94c0*/  LOP3.LUT R20, R20, R7, RZ, 0x3c, !PT ;  /* 0x0000000714147212 */ /* 0x000fe400078e3cff */
[C---:B------:R-:W-:Y:S02]  /*94d0*/  IADD3 R65, P1, R72.reuse, 0x7000, RZ ;  /* 0x0000700048417810 */ /* 0x040fe40007f3e0ff */
[C---:B------:R-:W-:Y:S02]  /*94e0*/  IADD3 R61, P2, R72.reuse, 0x8000, RZ ;  /* 0x00008000483d7810 */ /* 0x040fe40007f5e0ff */
[----:B------:R-:W-:-:S02]  /*94f0*/  IADD3 R33, P3, R72, 0x9000, RZ ;  /* 0x0000900048217810 */ /* 0x000fc40007f7e0ff */
[----:B------:R-:W-:Y:S02]  /*9500*/  F2FP.F16.F32.PACK_AB R4, R193, R196 ;  /* 0x000000c4c104723e */ /* 0x000fe400000000ff */
[----:B------:R-:W-:Y:S01]  /*9510*/  F2FP.F16.F32.PACK_AB R6, R21, R183 ;  /* 0x000000b71506723e */ /* 0x000fe200000000ff */
[----:B------:R-:W-:Y:S01]  /*9520*/  IMAD.X R21, RZ, RZ, R73, P0 ;  /* 0x000000ffff157224 */ /* 0x000fe200000e0649 */
[----:B------:R-:W-:Y:S02]  /*9530*/  F2FP.F16.F32.PACK_AB R7, R31, R30 ;  /* 0x0000001e1f07723e */ /* 0x000fe400000000ff */
[----:B------:R-:W-:Y:S02]  /*9540*/  LOP3.LUT R40, R41, 0x380, RZ, 0xc0, !PT ;  /* 0x0000038029287812 */ /* 0x000fe400078ec0ff */
[----:B------:R-:W-:Y:S01]  /*9550*/  LOP3.LUT R36, R37, 0x380, RZ, 0xc0, !PT ;  /* 0x0000038025247812 */ /* 0x000fe200078ec0ff */
[----:B------:R1:W-:Y:S01]  /*9560*/  STSM.16.M88.4 [R57], R4 ;  /* 0x0000000439007844 */ /* 0x0003e20000000200 */
[----:B------:R-:W-:-:S02]  /*9570*/  LOP3.LUT R64, R65, 0x380, RZ, 0xc0, !PT ;  /* 0x0000038041407812 */ /* 0x000fc400078ec0ff */
[----:B------:R-:W-:Y:S02]  /*9580*/  LOP3.LUT R60, R61, 0x380, RZ, 0xc0, !PT ;  /* 0x000003803d3c7812 */ /* 0x000fe400078ec0ff */
[----:B------:R-:W-:Y:S02]  /*9590*/  LOP3.LUT R56, R33, 0x380, RZ, 0xc0, !PT ;  /* 0x0000038021387812 */ /* 0x000fe400078ec0ff */
[----:B------:R-:W-:Y:S02]  /*95a0*/  SHF.R.U64 R40, R40, 0x3, RZ ;  /* 0x0000000328287819 */ /* 0x000fe400000012ff */
[----:B------:R-:W-:Y:S02]  /*95b0*/  SHF.R.U64 R36, R36, 0x3, RZ ;  /* 0x0000000324247819 */ /* 0x000fe400000012ff */
[----:B------:R-:W-:Y:S02]  /*95c0*/  SHF.R.U64 R64, R64, 0x3, RZ ;  /* 0x0000000340407819 */ /* 0x000fe400000012ff */
[----:B------:R-:W-:-:S02]  /*95d0*/  SHF.R.U64 R60, R60, 0x3, RZ ;  /* 0x000000033c3c7819 */ /* 0x000fc400000012ff */
[----:B------:R-:W-:Y:S01]  /*95e0*/  SHF.R.U64 R56, R56, 0x3, RZ ;  /* 0x0000000338387819 */ /* 0x000fe200000012ff */
[--C-:B-1----:R-:W-:Y:S01]  /*95f0*/  IMAD.X R57, RZ, RZ, R73.reuse, P3 ;  /* 0x000000ffff397224 */ /* 0x102fe200018e0649 */
[----:B------:R-:W-:Y:S02]  /*9600*/  LOP3.LUT R5, R72, 0x380, RZ, 0xc0, !PT ;  /* 0x0000038048057812 */ /* 0x000fe400078ec0ff */
[----:B------:R-:W-:Y:S01]  /*9610*/  LOP3.LUT R40, R40, R41, RZ, 0x3c, !PT ;  /* 0x0000002928287212 */ /* 0x000fe200078e3cff */
[--C-:B------:R-:W-:Y:S01]  /*9620*/  IMAD.X R41, RZ, RZ, R73.reuse, P4 ;  /* 0x000000ffff297224 */ /* 0x100fe200020e0649 */
[----:B------:R-:W-:Y:S02]  /*9630*/  SHF.R.U64 R5, R5, 0x3, RZ ;  /* 0x0000000305057819 */ /* 0x000fe400000012ff */
[----:B------:R-:W-:Y:S01]  /*9640*/  LOP3.LUT R36, R36, R37, RZ, 0x3c, !PT ;  /* 0x0000002524247212 */ /* 0x000fe200078e3cff */
[--C-:B------:R-:W-:Y:S01]  /*9650*/  IMAD.X R37, RZ, RZ, R73.reuse, P5 ;  /* 0x000000ffff257224 */ /* 0x100fe200028e0649 */
[----:B------:R-:W-:Y:S01]  /*9660*/  LOP3.LUT R64, R64, R65, RZ, 0x3c, !PT ;  /* 0x0000004140407212 */ /* 0x000fe200078e3cff */
[----:B------:R-:W-:Y:S01]  /*9670*/  IMAD.X R65, RZ, RZ, R73, P1 ;  /* 0x000000ffff417224 */ /* 0x000fe200008e0649 */
[----:B------:R-:W-:-:S02]  /*9680*/  LOP3.LUT R60, R60, R61, RZ, 0x3c, !PT ;  /* 0x0000003d3c3c7212 */ /* 0x000fc400078e3cff */
[----:B------:R-:W-:Y:S01]  /*9690*/  LOP3.LUT R56, R56, R33, RZ, 0x3c, !PT ;  /* 0x0000002138387212 */ /* 0x000fe200078e3cff */
[----:B------:R-:W-:Y:S01]  /*96a0*/  IMAD.X R33, RZ, RZ, R73, P6 ;  /* 0x000000ffff217224 */ /* 0x000fe200030e0649 */
[----:B------:R-:W-:Y:S02]  /*96b0*/  IADD3.X R61, RZ, R73, RZ, P2, !PT ;  /* 0x00000049ff3d7210 */ /* 0x000fe400017fe4ff */
[C---:B------:R-:W-:Y:S02]  /*96c0*/  IADD3 R97, P4, R72.reuse, 0xa000, RZ ;  /* 0x0000a00048617810 */ /* 0x040fe40007f9e0ff */
[C---:B------:R-:W-:Y:S02]  /*96d0*/  IADD3 R93, P5, R72.reuse, 0xb000, RZ ;  /* 0x0000b000485d7810 */ /* 0x040fe40007fbe0ff */
[C---:B------:R-:W-:Y:S02]  /*96e0*/  IADD3 R89, P6, R72.reuse, 0xc000, RZ ;  /* 0x0000c00048597810 */ /* 0x040fe40007fde0ff */
[----:B------:R-:W-:-:S02]  /*96f0*/  IADD3 R85, P0, R72, 0xd000, RZ ;  /* 0x0000d00048557810 */ /* 0x000fc40007f1e0ff */
[C---:B------:R-:W-:Y:S02]  /*9700*/  IADD3 R81, P1, R72.reuse, 0xe000, RZ ;  /* 0x0000e00048517810 */ /* 0x040fe40007f3e0ff */
[----:B------:R-:W-:Y:S02]  /*9710*/  IADD3 R77, P2, R72, 0xf000, RZ ;  /* 0x0000f000484d7810 */ /* 0x000fe40007f5e0ff */
[----:B0-----:R-:W-:Y:S02]  /*9720*/  ISETP.NE.AND P3, PT, R26, RZ, PT ;  /* 0x000000ff1a00720c */ /* 0x001fe40003f65270 */
[----:B------:R-:W-:Y:S02]  /*9730*/  MOV R26, R118 ;  /* 0x00000076001a7202 */ /* 0x000fe40000000f00 */
[----:B------:R-:W-:Y:S02]  /*9740*/  MOV R134, R134 ;  /* 0x0000008600867202 */ /* 0x000fe40000000f00 */
[----:B------:R-:W-:-:S02]  /*9750*/  LOP3.LUT R72, R5, R72, RZ, 0x3c, !PT ;  /* 0x0000004805487212 */ /* 0x000fc400078e3cff */
[----:B------:R-:W-:Y:S02]  /*9760*/  MOV R135, R8 ;  /* 0x0000000800877202 */ /* 0x000fe40000000f00 */
[----:B------:R-:W-:Y:S02]  /*9770*/  MOV R118, R10 ;  /* 0x0000000a00767202 */ /* 0x000fe40000000f00 */
[----:B------:R-:W-:Y:S02]  /*9780*/  F2FP.F16.F32.PACK_AB R4, R211, R212 ;  /* 0x000000d4d304723e */ /* 0x000fe400000000ff */
[----:B------:R-:W-:Y:S02]  /*9790*/  F2FP.F16.F32.PACK_AB R5, R35, R34 ;  /* 0x000000222305723e */ /* 0x000fe400000000ff */
[----:B------:R-:W-:Y:S02]  /*97a0*/  F2FP.F16.F32.PACK_AB R6, R209, R210 ;  /* 0x000000d2d106723e */ /* 0x000fe400000000ff */
[----:B------:R-:W-:-:S02]  /*97b0*/  F2FP.F16.F32.PACK_AB R7, R39, R38 ;  /* 0x000000262707723e */ /* 0x000fc400000000ff */
[----:B------:R-:W-:Y:S02]  /*97c0*/  MOV R27, R122 ;  /* 0x0000007a001b7202 */ /* 0x000fe40000000f00 */
[----:B------:R-:W-:Y:S01]  /*97d0*/  F2FP.F16.F32.PACK_AB R8, R206, R208 ;  /* 0x000000d0ce08723e */ /* 0x000fe200000000ff */
[----:B------:R0:W-:Y:S01]  /*97e0*/  STSM.16.M88.4 [R26], R4 ;  /* 0x000000041a007844 */ /* 0x0001e20000000200 */
[----:B------:R-:W-:Y:S02]  /*97f0*/  F2FP.F16.F32.PACK_AB R9, R43, R42 ;  /* 0x0000002a2b09723e */ /* 0x000fe400000000ff */
[----:B------:R-:W-:Y:S02]  /*9800*/  F2FP.F16.F32.PACK_AB R10, R204, R205 ;  /* 0x000000cdcc0a723e */ /* 0x000fe400000000ff */
[----:B------:R-:W-:Y:S02]  /*9810*/  F2FP.F16.F32.PACK_AB R11, R47, R46 ;  /* 0x0000002e2f0b723e */ /* 0x000fe400000000ff */
[----:B------:R-:W-:-:S02]  /*9820*/  MOV R34, R12 ;  /* 0x0000000c00227202 */ /* 0x000fc40000000f00 */
[----:B------:R-:W-:Y:S01]  /*9830*/  MOV R35, R14 ;  /* 0x0000000e00237202 */ /* 0x000fe20000000f00 */
[----:B------:R1:W-:Y:S01]  /*9840*/  STSM.16.M88.4 [R27], R8 ;  /* 0x000000081b007844 */ /* 0x0003e20000000200 */
[----:B------:R-:W-:Y:S02]  /*9850*/  MOV R127, R126 ;  /* 0x0000007e007f7202 */ /* 0x000fe40000000f00 */
[----:B------:R-:W-:Y:S02]  /*9860*/  F2FP.F16.F32.PACK_AB R12, R202, R203 ;  /* 0x000000cbca0c723e */ /* 0x000fe400000000ff */
[----:B------:R-:W-:Y:S02]  /*9870*/  F2FP.F16.F32.PACK_AB R13, R51, R50 ;  /* 0x00000032330d723e */ /* 0x000fe400000000ff */
[----:B------:R-:W-:Y:S02]  /*9880*/  F2FP.F16.F32.PACK_AB R14, R200, R201 ;  /* 0x000000c9c80e723e */ /* 0x000fe400000000ff */
[----:B------:R-:W-:-:S02]  /*9890*/  F2FP.F16.F32.PACK_AB R15, R55, R54 ;  /* 0x00000036370f723e */ /* 0x000fc400000000ff */
[----:B------:R-:W-:Y:S02]  /*98a0*/  MOV R122, R24 ;  /* 0x00000018007a7202 */ /* 0x000fe40000000f00 */
[----:B------:R-:W-:Y:S01]  /*98b0*/  MOV R130, R130 ;  /* 0x0000008200827202 */ /* 0x000fe20000000f00 */
[----:B------:R2:W-:Y:S01]  /*98c0*/  STSM.16.M88.4 [R127], R12 ;  /* 0x0000000c7f007844 */ /* 0x0005e20000000200 */
[----:B------:R-:W-:Y:S02]  /*98d0*/  F2FP.F16.F32.PACK_AB R24, R198, R199 ;  /* 0x000000c7c618723e */ /* 0x000fe400000000ff */
[----:B------:R-:W-:Y:S02]  /*98e0*/  F2FP.F16.F32.PACK_AB R25, R59, R58 ;  /* 0x0000003a3b19723e */ /* 0x000fe400000000ff */
[----:B0-----:R-:W-:Y:S02]  /*98f0*/  F2FP.F16.F32.PACK_AB R26, R195, R197 ;  /* 0x000000c5c31a723e */ /* 0x001fe400000000ff */
[----:B-1----:R-:W-:-:S02]  /*9900*/  F2FP.F16.F32.PACK_AB R27, R63, R62 ;  /* 0x0000003e3f1b723e */ /* 0x002fc400000000ff */
[----:B------:R-:W-:Y:S02]  /*9910*/  F2FP.F16.F32.PACK_AB R4, R182, R194 ;  /* 0x000000c2b604723e */ /* 0x000fe400000000ff */
[----:B------:R-:W-:Y:S01]  /*9920*/  F2FP.F16.F32.PACK_AB R5, R67, R66 ;  /* 0x000000424305723e */ /* 0x000fe200000000ff */
[----:B------:R-:W-:Y:S01]  /*9930*/  STSM.16.M88.4 [R130], R24 ;  /* 0x0000001882007844 */ /* 0x000fe20000000200 */
[----:B------:R-:W-:Y:S02]  /*9940*/  F2FP.F16.F32.PACK_AB R6, R180, R181 ;  /* 0x000000b5b406723e */ /* 0x000fe400000000ff */
[----:B------:R-:W-:Y:S01]  /*9950*/  F2FP.F16.F32.PACK_AB R7, R71, R70 ;  /* 0x000000464707723e */ /* 0x000fe200000000ff */
[----:B--2---:R-:W0:Y:S01]  /*9960*/  LDC R13, c[0x0][0xd44] ;  /* 0x00035100ff0d7b82 */ /* 0x004e220000000800 */
[----:B------:R-:W-:Y:S02]  /*9970*/  MOV R138, R138 ;  /* 0x0000008a008a7202 */ /* 0x000fe40000000f00 */
[----:B------:R-:W-:Y:S01]  /*9980*/  MOV R123, R28 ;  /* 0x0000001c007b7202 */ /* 0x000fe20000000f00 */
[----:B------:R1:W-:Y:S01]  /*9990*/  STSM.16.M88.4 [R134], R4 ;  /* 0x0000000486007844 */ /* 0x0003e20000000200 */
[----:B------:R-:W-:-:S02]  /*99a0*/  F2FP.F16.F32.PACK_AB R8, R178, R179 ;  /* 0x000000b3b208723e */ /* 0x000fc400000000ff */
[----:B------:R-:W-:Y:S02]  /*99b0*/  F2FP.F16.F32.PACK_AB R9, R75, R74 ;  /* 0x0000004a4b09723e */ /* 0x000fe400000000ff */
[----:B------:R-:W-:Y:S02]  /*99c0*/  F2FP.F16.F32.PACK_AB R10, R176, R177 ;  /* 0x000000b1b00a723e */ /* 0x000fe400000000ff */
[----:B------:R-:W-:Y:S02]  /*99d0*/  F2FP.F16.F32.PACK_AB R11, R79, R78 ;  /* 0x0000004e4f0b723e */ /* 0x000fe400000000ff */
[----:B------:R-:W-:Y:S02]  /*99e0*/  MOV R131, R52 ;  /* 0x0000003400837202 */ /* 0x000fe40000000f00 */
[----:B------:R-:W-:Y:S01]  /*99f0*/  F2FP.F16.F32.PACK_AB R28, R174, R175 ;  /* 0x000000afae1c723e */ /* 0x000fe200000000ff */
[----:B------:R2:W-:Y:S01]  /*9a00*/  STSM.16.M88.4 [R138], R8 ;  /* 0x000000088a007844 */ /* 0x0005e20000000200 */
[----:B------:R-:W-:-:S02]  /*9a10*/  F2FP.F16.F32.PACK_AB R29, R83, R82 ;  /* 0x00000052531d723e */ /* 0x000fc400000000ff */
[----:B------:R-:W-:Y:S01]  /*9a20*/  F2FP.F16.F32.PACK_AB R30, R172, R173 ;  /* 0x000000adac1e723e */ /* 0x000fe200000000ff */
[----:B-1----:R-:W-:Y:S01]  /*9a30*/  IMAD.MOV R4, RZ, RZ, -R187 ;  /* 0x000000ffff047224 */ /* 0x002fe200078e0abb */
[----:B------:R-:W-:Y:S02]  /*9a40*/  F2FP.F16.F32.PACK_AB R31, R87, R86 ;  /* 0x00000056571f723e */ /* 0x000fe400000000ff */
[----:B------:R-:W-:Y:S01]  /*9a50*/  MOV R119, R68 ;  /* 0x0000004400777202 */ /* 0x000fe20000000f00 */
[----:B0-----:R-:W-:Y:S01]  /*9a60*/  IMAD R13, R13, R4, UR40 ;  /* 0x000000280d0d7e24 */ /* 0x001fe2000f8e0204 */
[----:B------:R-:W-:Y:S01]  /*9a70*/  F2FP.F16.F32.PACK_AB R52, R170, R171 ;  /* 0x000000abaa34723e */ /* 0x000fe200000000ff */
[----:B------:R-:W-:Y:S01]  /*9a80*/  STSM.16.M88.4 [R135], R28 ;  /* 0x0000001c87007844 */ /* 0x000fe20000000200 */
[----:B------:R-:W-:Y:S02]  /*9a90*/  F2FP.F16.F32.PACK_AB R53, R91, R90 ;  /* 0x0000005a5b35723e */ /* 0x000fe400000000ff */
[----:B------:R-:W-:-:S02]  /*9aa0*/  F2FP.F16.F32.PACK_AB R54, R168, R169 ;  /* 0x000000a9a836723e */ /* 0x000fc400000000ff */
[----:B------:R-:W-:Y:S02]  /*9ab0*/  F2FP.F16.F32.PACK_AB R55, R95, R94 ;  /* 0x0000005e5f37723e */ /* 0x000fe400000000ff */
[----:B------:R-:W-:Y:S02]  /*9ac0*/  F2FP.F16.F32.PACK_AB R68, R166, R167 ;  /* 0x000000a7a644723e */ /* 0x000fe400000000ff */
[----:B------:R-:W-:Y:S01]  /*9ad0*/  F2FP.F16.F32.PACK_AB R69, R99, R98 ;  /* 0x000000626345723e */ /* 0x000fe200000000ff */
[----:B------:R-:W-:Y:S01]  /*9ae0*/  STSM.16.M88.4 [R118], R52 ;  /* 0x0000003476007844 */ /* 0x000fe20000000200 */
[----:B------:R-:W-:Y:S02]  /*9af0*/  F2FP.F16.F32.PACK_AB R70, R101, R152 ;  /* 0x000000986546723e */ /* 0x000fe400000000ff */
[----:B------:R-:W-:Y:S02]  /*9b00*/  F2FP.F16.F32.PACK_AB R71, R103, R102 ;  /* 0x000000666747723e */ /* 0x000fe400000000ff */
[----:B------:R-:W-:-:S02]  /*9b10*/  MOV R126, R114 ;  /* 0x00000072007e7202 */ /* 0x000fc40000000f00 */
[----:B------:R-:W-:Y:S01]  /*9b20*/  F2FP.F16.F32.PACK_AB R114, R117, R116 ;  /* 0x000000747572723e */ /* 0x000fe200000000ff */
[----:B------:R0:W-:Y:S01]  /*9b30*/  STSM.16.M88.4 [R122], R68 ;  /* 0x000000447a007844 */ /* 0x0001e20000000200 */
[----:B------:R-:W-:Y:S02]  /*9b40*/  F2FP.F16.F32.PACK_AB R115, R155, R154 ;  /* 0x0000009a9b73723e */ /* 0x000fe400000000ff */
[----:B------:R-:W-:Y:S01]  /*9b50*/  F2FP.F16.F32.PACK_AB R130, R133, R132 ;  /* 0x000000848582723e */ /* 0x000fe200000000ff */
[----:B------:R1:W-:Y:S01]  /*9b60*/  STSM.16.M88.4 [R123], R104 ;  /* 0x000000687b007844 */ /* 0x0003e20000000200 */
[----:B--2---:R-:W-:Y:S02]  /*9b70*/  F2FP.F16.F32.PACK_AB R138, R141, R140 ;  /* 0x0000008c8d8a723e */ /* 0x004fe400000000ff */
[----:B------:R-:W-:Y:S01]  /*9b80*/  F2FP.F16.F32.PACK_AB R139, R143, R142 ;  /* 0x0000008e8f8b723e */ /* 0x000fe200000000ff */
[----:B------:R2:W-:Y:S01]  /*9b90*/  STSM.16.M88.4 [R131], R112 ;  /* 0x0000007083007844 */ /* 0x0005e20000000200 */
[----:B------:R-:W-:-:S02]  /*9ba0*/  LOP3.LUT R96, R97, 0x380, RZ, 0xc0, !PT ;  /* 0x0000038061607812 */ /* 0x000fc400078ec0ff */
[----:B------:R-:W-:Y:S02]  /*9bb0*/  LOP3.LUT R92, R93, 0x380, RZ, 0xc0, !PT ;  /* 0x000003805d5c7812 */ /* 0x000fe400078ec0ff */
[----:B------:R-:W-:Y:S02]  /*9bc0*/  LOP3.LUT R88, R89, 0x380, RZ, 0xc0, !PT ;  /* 0x0000038059587812 */ /* 0x000fe400078ec0ff */
[----:B------:R-:W-:Y:S02]  /*9bd0*/  LOP3.LUT R84, R85, 0x380, RZ, 0xc0, !PT ;  /* 0x0000038055547812 */ /* 0x000fe400078ec0ff */
[----:B0-----:R-:W-:Y:S02]  /*9be0*/  F2FP.F16.F32.PACK_AB R122, R125, R124 ;  /* 0x0000007c7d7a723e */ /* 0x001fe400000000ff */
[----:B------:R-:W-:Y:S02]  /*9bf0*/  LOP3.LUT R80, R81, 0x380, RZ, 0xc0, !PT ;  /* 0x0000038051507812 */ /* 0x000fe400078ec0ff */
[----:B-1----:R-:W-:-:S02]  /*9c00*/  F2FP.F16.F32.PACK_AB R123, R159, R158 ;  /* 0x0000009e9f7b723e */ /* 0x002fc400000000ff */
[----:B------:R-:W-:Y:S02]  /*9c10*/  LOP3.LUT R76, R77, 0x380, RZ, 0xc0, !PT ;  /* 0x000003804d4c7812 */ /* 0x000fe400078ec0ff */
[----:B--2---:R-:W-:Y:S01]  /*9c20*/  F2FP.F16.F32.PACK_AB R131, R163, R162 ;  /* 0x000000a2a383723e */ /* 0x004fe200000000ff */
[----:B------:R0:W-:Y:S01]  /*9c30*/  STSM.16.M88.4 [R119], R120 ;  /* 0x0000007877007844 */ /* 0x0001e20000000200 */
[----:B------:R-:W-:Y:S02]  /*9c40*/  SHF.R.U64 R96, R96, 0x3, RZ ;  /* 0x0000000360607819 */ /* 0x000fe400000012ff */
[----:B------:R-:W-:Y:S01]  /*9c50*/  SHF.R.U64 R92, R92, 0x3, RZ ;  /* 0x000000035c5c7819 */ /* 0x000fe200000012ff */
[----:B------:R0:W-:Y:S01]  /*9c60*/  STSM.16.M88.4 [R126], R128 ;  /* 0x000000807e007844 */ /* 0x0001e20000000200 */
[----:B------:R-:W-:Y:S02]  /*9c70*/  SHF.R.U64 R88, R88, 0x3, RZ ;  /* 0x0000000358587819 */ /* 0x000fe400000012ff */
[----:B------:R-:W-:Y:S01]  /*9c80*/  SHF.R.U64 R84, R84, 0x3, RZ ;  /* 0x0000000354547819 */ /* 0x000fe200000012ff */
[----:B------:R0:W-:Y:S01]  /*9c90*/  STSM.16.M88.4 [R34], R136 ;  /* 0x0000008822007844 */ /* 0x0001e20000000200 */
[----:B------:R-:W-:-:S02]  /*9ca0*/  SHF.R.U64 R80, R80, 0x3, RZ ;  /* 0x0000000350507819 */ /* 0x000fc400000012ff */
[----:B------:R-:W-:Y:S01]  /*9cb0*/  SHF.R.U64 R76, R76, 0x3, RZ ;  /* 0x000000034c4c7819 */ /* 0x000fe200000012ff */
[----:B------:R0:W-:Y:S01]  /*9cc0*/  STSM.16.M88.4 [R35], R144 ;  /* 0x0000009023007844 */ /* 0x0001e20000000200 */
[----:B------:R-:W-:Y:S01]  /*9cd0*/  LOP3.LUT R96, R96, R97, RZ, 0x3c, !PT ;  /* 0x0000006160607212 */ /* 0x000fe200078e3cff */
[--C-:B------:R-:W-:Y:S01]  /*9ce0*/  IMAD.X R97, RZ, RZ, R73.reuse, P4 ;  /* 0x000000ffff617224 */ /* 0x100fe200020e0649 */
        /* <DEDUP_REMOVED lines=10> */
[----:B------:R-:W-:-:S02]  /*9d90*/  SHF.R.S32.HI R14, RZ, 0x1f, R187 ;  /* 0x0000001fff0e7819 */ /* 0x000fc400000114bb */
[----:B------:R-:W-:Y:S01]  /*9da0*/  SHF.R.S32.HI R12, RZ, 0x1f, R13 ;  /* 0x0000001fff0c7819 */ /* 0x000fe2000001140d */
[----:B------:R-:W-:Y:S06]  /*9db0*/  BAR.SYNC.DEFER_BLOCKING 0x1, 0x100 ;  /* 0x0044000000007b1d */ /* 0x000fec0000010000 */
[----:B0-----:R-:W-:Y:S05]  /*9dc0*/  @P3 BRA `(.L_x_3432) ;  /* 0x0000000000c03947 */ /* 0x001fea0003800000 */
[----:B------:R-:W0:Y:S01]  /*9dd0*/  LDC R10, c[0x0][0xce8] ;  /* 0x00033a00ff0a7b82 */ /* 0x000e220000000800 */
[----:B------:R-:W-:Y:S01]  /*9de0*/  IMAD R4, RZ, RZ, -UR40 ;  /* 0x80000028ff047e24 */ /* 0x000fe2000f8e02ff */
[----:B------:R-:W-:Y:S01]  /*9df0*/  ULDC.64 UR4, c[0x0][0xc90] ;  /* 0x0003240000047ab9 */ /* 0x000fe20000000a00 */
[----:B------:R-:W-:Y:S02]  /*9e00*/  IMAD.MOV R26, RZ, RZ, -R22 ;  /* 0x000000ffff1a7224 */ /* 0x000fe400078e0a16 */
[----:B------:R-:W-:-:S03]  /*9e10*/  IMAD R6, R12, UR4, RZ ;  /* 0x000000040c067c24 */ /* 0x000fc6000f8e02ff */
[----:B------:R-:W1:Y:S01]  /*9e20*/  LDC R15, c[0x0][0xd38] ;  /* 0x00034e00ff0f7b82 */ /* 0x000e620000000800 */
[----:B------:R-:W-:Y:S01]  /*9e30*/  IMAD R9, R13, UR5, R6 ;  /* 0x000000050d097c24 */ /* 0x000fe2000f8e0206 */
[----:B0-----:R-:W-:Y:S01]  /*9e40*/  ISETP.NE.AND P0, PT, R10, 0x1, PT ;  /* 0x000000010a00780c */ /* 0x001fe20003f05270 */
[----:B-1----:R-:W-:Y:S02]  /*9e50*/  IMAD R15, R15, R4, UR41 ;  /* 0x000000290f0f7e24 */ /* 0x002fe4000f8e0204 */
[----:B------:R-:W-:Y:S01]  /*9e60*/  IMAD.WIDE.U32 R4, R13, UR4, RZ ;  /* 0x000000040d047c25 */ /* 0x000fe2000f8e00ff */
[----:B------:R-:W-:-:S09]  /*9e70*/  ULDC.64 UR4, c[0x0][0xc98] ;  /* 0x0003260000047ab9 */ /* 0x000fd20000000a00 */
[----:B------:R-:W0:Y:S01]  /*9e80*/  @P0 LDC R7, c[0x0][0xcec] ;  /* 0x00033b00ff070b82 */ /* 0x000e220000000800 */
[----:B------:R-:W-:Y:S01]  /*9e90*/  IMAD R8, R15, 0x40, R218 ;  /* 0x000000400f087824 */ /* 0x000fe200078e02da */
[----:B------:R-:W-:Y:S01]  /*9ea0*/  IADD3 R5, R5, R9, RZ ;  /* 0x0000000905057210 */ /* 0x000fe20007ffe0ff */
[----:B------:R-:W-:Y:S02]  /*9eb0*/  IMAD R15, R15, 0x40, R16 ;  /* 0x000000400f0f7824 */ /* 0x000fe400078e0210 */
[----:B------:R-:W-:-:S03]  /*9ec0*/  IMAD.WIDE.U32 R4, R187, UR4, R4 ;  /* 0x00000004bb047c25 */ /* 0x000fc6000f8e0004 */
[----:B------:R-:W1:Y:S01]  /*9ed0*/  @P0 LDC R11, c[0x0][0xcf0] ;  /* 0x00033c00ff0b0b82 */ /* 0x000e620000000800 */
[----:B0-----:R-:W-:-:S04]  /*9ee0*/  @P0 IMAD.HI.U32 R6, R8, R7, RZ ;  /* 0x0000000708060227 */ /* 0x001fc800078e00ff */
[----:B------:R-:W-:Y:S01]  /*9ef0*/  IMAD.MOV.U32 R7, RZ, RZ, R8 ;  /* 0x000000ffff077224 */ /* 0x000fe200078e0008 */
[----:B-1----:R-:W-:Y:S01]  /*9f00*/  @P0 SHF.R.U32.HI R7, RZ, R11, R6 ;  /* 0x0000000bff070219 */ /* 0x002fe20000011606 */
[----:B------:R-:W-:-:S03]  /*9f10*/  IMAD R6, R14, UR4, RZ ;  /* 0x000000040e067c24 */ /* 0x000fc6000f8e02ff */
[--C-:B------:R-:W-:Y:S01]  /*9f20*/  SHF.R.S32.HI R11, RZ, 0x1f, R7.reuse ;  /* 0x0000001fff0b7819 */ /* 0x100fe20000011407 */
[----:B------:R-:W-:Y:S01]  /*9f30*/  IMAD.MOV R9, RZ, RZ, -R7 ;  /* 0x000000ffff097224 */ /* 0x000fe200078e0a07 */
[----:B------:R-:W-:-:S03]  /*9f40*/  IADD3 R4, P0, R7, R4, RZ ;  /* 0x0000000407047210 */ /* 0x000fc60007f1e0ff */
[----:B------:R-:W-:Y:S02]  /*9f50*/  IMAD R9, R10, R9, R8 ;  /* 0x000000090a097224 */ /* 0x000fe400078e0208 */
        /* <DEDUP_REMOVED lines=8> */
[C---:B------:R-:W-:Y:S01]  /*9fe0*/  LEA R11, P0, R4.reuse, UR4, 0x2 ;  /* 0x00000004040b7c11 */ /* 0x040fe2000f8010ff */
[----:B------:R-:W-:Y:S01]  /*9ff0*/  IMAD.IADD R5, R5, 0x1, R9 ;  /* 0x0000000105057824 */ /* 0x000fe200078e0209 */
[----:B------:R-:W-:Y:S01]  /*a000*/  ULDC UR4, c[0x0][0xb88] ;  /* 0x0002e20000047ab9 */ /* 0x000fe20000000800 */
[----:B------:R-:W-:Y:S02]  /*a010*/  VIADD R9, R15, 0x8 ;  /* 0x000000080f097836 */ /* 0x000fe40000000000 */
[----:B------:R-:W-:Y:S01]  /*a020*/  SHFL.IDX PT, R6, R11, 0x1, 0x1c1f ;  /* 0x003c1f000b067f89 */ /* 0x000fe200000e0000 */
[----:B------:R-:W-:Y:S01]  /*a030*/  LEA.HI.X R24, R4, UR5, R5, 0x2, P0 ;  /* 0x0000000504187c11 */ /* 0x000fe200080f1405 */
[----:B------:R-:W-:Y:S01]  /*a040*/  IMAD R8, R10, UR4, RZ ;  /* 0x000000040a087c24 */ /* 0x000fe2000f8e02ff */
        /* <DEDUP_REMOVED lines=8> */
.L_x_3432:
[----:B------:R-:W1:Y:S01]  /*a0d0*/  LDC R24, c[0x0][0xce8] ;  /* 0x00033a00ff187b82 */ /* 0x000e620000000800 */
[----:B------:R-:W-:Y:S01]  /*a0e0*/  ULDC UR8, c[0x0][0xbc8] ;  /* 0x0002f20000087ab9 */ /* 0x000fe20000000800 */
[----:B0-----:R0:W5:Y:S01]  /*a0f0*/  LD.E.128 R4, desc[UR42][R20.64] ;  /* 0x0000002a14047980 */ /* 0x001162000c101d00 */
[----:B------:R-:W-:-:S03]  /*a100*/  ISETP.GE.AND P0, PT, R192, UR8, PT ;  /* 0x00000008c0007c0c */ /* 0x000fc6000bf06270 */
[----:B------:R-:W5:Y:S02]  /*a110*/  LD.E.128 R72, desc[UR42][R72.64] ;  /* 0x0000002a48487980 */ /* 0x000f64000c101d00 */
[----:B------:R-:W2:Y:S01]  /*a120*/  LDC R15, c[0x0][0xd38] ;  /* 0x00034e00ff0f7b82 */ /* 0x000ea20000000800 */
[----:B------:R-:W-:Y:S01]  /*a130*/  SEL R3, RZ, 0xffffffff, P0 ;  /* 0xffffffffff037807 */ /* 0x000fe20000000000 */
[----:B------:R-:W-:Y:S01]  /*a140*/  IMAD R10, RZ, RZ, -UR40 ;  /* 0x80000028ff0a7e24 */ /* 0x000fe2000f8e02ff */
[----:B------:R-:W-:Y:S01]  /*a150*/  ISETP.GE.AND P0, PT, R191, UR8, PT ;  /* 0x00000008bf007c0c */ /* 0x000fe2000bf06270 */
[----:B------:R-:W-:Y:S01]  /*a160*/  ULDC.64 UR4, c[0x0][0xbe8] ;  /* 0x0002fa0000047ab9 */ /* 0x000fe20000000a00 */
[----:B------:R-:W-:Y:S01]  /*a170*/  ISETP.GE.AND P1, PT, R18, UR8, PT ;  /* 0x0000000812007c0c */ /* 0x000fe2000bf26270 */
[----:B------:R-:W-:Y:S01]  /*a180*/  IMAD.SHL.U32 R9, R3, 0x2, RZ ;  /* 0x0000000203097824 */ /* 0x000fe200078e00ff */
[----:B------:R-:W5:Y:S01]  /*a190*/  LD.E.128 R48, desc[UR42][R48.64] ;  /* 0x0000002a30307980 */ /* 0x000f62000c101d00 */
[----:B------:R-:W-:-:S03]  /*a1a0*/  ULDC.64 UR6, c[0x0][0xb80] ;  /* 0x0002e00000067ab9 */ /* 0x000fc60000000a00 */
[----:B------:R-:W5:Y:S04]  /*a1b0*/  LD.E.128 R44, desc[UR42][R44.64] ;  /* 0x0000002a2c2c7980 */ /* 0x000f68000c101d00 */
[----:B------:R-:W5:Y:S01]  /*a1c0*/  LD.E.128 R40, desc[UR42][R40.64] ;  /* 0x0000002a28287980 */ /* 0x000f62000c101d00 */
[----:B-1----:R-:W-:Y:S02]  /*a1d0*/  ISETP.NE.AND P2, PT, R24, 0x1, PT ;  /* 0x000000011800780c */ /* 0x002fe40003f45270 */
[----:B------:R-:W-:Y:S01]  /*a1e0*/  SEL R3, RZ, 0xffffffff, P0 ;  /* 0xffffffffff037807 */ /* 0x000fe20000000000 */
[----:B------:R-:W5:Y:S01]  /*a1f0*/  LD.E.128 R36, desc[UR42][R36.64] ;  /* 0x0000002a24247980 */ /* 0x000f62000c101d00 */
[----:B------:R-:W-:-:S03]  /*a200*/  SEL R0, RZ, 0x1, P1 ;  /* 0x00000001ff007807 */ /* 0x000fc60000800000 */
[----:B------:R-:W-:Y:S01]  /*a210*/  IMAD.SHL.U32 R3, R3, 0x4, RZ ;  /* 0x0000000403037824 */ /* 0x000fe200078e00ff */
[----:B------:R-:W-:Y:S01]  /*a220*/  LOP3.LUT R0, R9, 0x2, R0, 0xe2, !PT ;  /* 0x0000000209007812 */ /* 0x000fe200078ee200 */
[----:B------:R-:W5:Y:S04]  /*a230*/  LD.E.128 R32, desc[UR42][R32.64] ;  /* 0x0000002a20207980 */ /* 0x000f68000c101d00 */
[----:B0-----:R-:W0:Y:S01]  /*a240*/  @P2 LDC R21, c[0x0][0xcec] ;  /* 0x00033b00ff152b82 */ /* 0x001e220000000800 */
[----:B------:R-:W-:Y:S01]  /*a250*/  ISETP.GE.AND P0, PT, R190, UR8, PT ;  /* 0x00000008be007c0c */ /* 0x000fe2000bf06270 */
[----:B------:R-:W5:Y:S01]  /*a260*/  LD.E.128 R64, desc[UR42][R64.64] ;  /* 0x0000002a40407980 */ /* 0x000f62000c101d00 */
[----:B------:R-:W-:Y:S02]  /*a270*/  LOP3.LUT R3, R3, 0x4, R0, 0xe2, !PT ;  /* 0x0000000403037812 */ /* 0x000fe400078ee200 */
[----:B------:R-:W-:Y:S01]  /*a280*/  SEL R0, RZ, 0xffffffff, P0 ;  /* 0xffffffffff007807 */ /* 0x000fe20000000000 */
[----:B------:R-:W5:Y:S02]  /*a290*/  LD.E.128 R60, desc[UR42][R60.64] ;  /* 0x0000002a3c3c7980 */ /* 0x000f64000c101d00 */
[----:B------:R-:W1:Y:S01]  /*a2a0*/  @P2 LDC R25, c[0x0][0xcf0] ;  /* 0x00033c00ff192b82 */ /* 0x000e620000000800 */
[----:B--2---:R-:W-:Y:S01]  /*a2b0*/  IMAD R15, R15, R10, UR41 ;  /* 0x000000290f0f7e24 */ /* 0x004fe2000f8e020a */
[----:B------:R-:W5:Y:S01]  /*a2c0*/  LD.E.128 R56, desc[UR42][R56.64] ;  /* 0x0000002a38387980 */ /* 0x000f62000c101d00 */
[----:B------:R-:W-:-:S02]  /*a2d0*/  IMAD.SHL.U32 R10, R0, 0x8, RZ ;  /* 0x00000008000a7824 */ /* 0x000fc400078e00ff */
[----:B------:R-:W-:Y:S01]  /*a2e0*/  IMAD R0, R213, 0x20, R215 ;  /* 0x00000020d5007824 */ /* 0x000fe200078e02d7 */
[----:B------:R-:W5:Y:S01]  /*a2f0*/  LD.E.128 R96, desc[UR42][R96.64] ;  /* 0x0000002a60607980 */ /* 0x000f62000c101d00 */
[----:B------:R-:W-:Y:S01]  /*a300*/  IMAD R8, R12, UR4, RZ ;  /* 0x000000040c087c24 */ /* 0x000fe2000f8e02ff */
[----:B------:R-:W-:Y:S02]  /*a310*/  ISETP.GE.AND P0, PT, R189, UR8, PT ;  /* 0x00000008bd007c0c */ /* 0x000fe4000bf06270 */
[----:B------:R-:W-:Y:S01]  /*a320*/  LEA R20, R15, R0, 0x6 ;  /* 0x000000000f147211 */ /* 0x000fe200078e30ff */
[C---:B------:R-:W-:Y:S01]  /*a330*/  IMAD R11, R13.reuse, UR5, R8 ;  /* 0x000000050d0b7c24 */ /* 0x040fe2000f8e0208 */
[----:B------:R-:W-:Y:S01]  /*a340*/  LOP3.LUT R10, R10, 0x8, R3, 0xe2, !PT ;  /* 0x000000080a0a7812 */ /* 0x000fe200078ee203 */
[----:B------:R-:W-:Y:S01]  /*a350*/  IMAD.WIDE.U32 R8, R13, UR4, RZ ;  /* 0x000000040d087c25 */ /* 0x000fe2000f8e00ff */
[----:B------:R-:W-:Y:S01]  /*a360*/  SEL R3, RZ, 0xffffffff, P0 ;  /* 0xffffffffff037807 */ /* 0x000fe20000000000 */
[----:B------:R-:W-:Y:S01]  /*a370*/  ULDC.64 UR4, c[0x0][0xbf0] ;  /* 0x0002fc0000047ab9 */ /* 0x000fe20000000a00 */
[----:B------:R-:W5:Y:S01]  /*a380*/  LD.E.128 R92, desc[UR42][R92.64] ;  /* 0x0000002a5c5c7980 */ /* 0x000f62000c101d00 */
[----:B------:R-:W-:-:S02]  /*a390*/  IMAD.IADD R9, R9, 0x1, R11 ;  /* 0x0000000109097824 */ /* 0x000fc400078e020b */
[----:B------:R-:W-:Y:S01]  /*a3a0*/  IMAD R12, R14, UR4, RZ ;  /* 0x000000040e0c7c24 */ /* 0x000fe2000f8e02ff */
[----:B------:R-:W5:Y:S01]  /*a3b0*/  LD.E.128 R88, desc[UR42][R88.64] ;  /* 0x0000002a58587980 */ /* 0x000f62000c101d00 */
[----:B0-----:R-:W-:-:S03]  /*a3c0*/  @P2 IMAD.HI.U32 R0, R20, R21, RZ ;  /* 0x0000001514002227 */ /* 0x001fc600078e00ff */
[----:B------:R-:W5:Y:S01]  /*a3d0*/  LD.E.128 R84, desc[UR42][R84.64] ;  /* 0x0000002a54547980 */ /* 0x000f62000c101d00 */
[----:B------:R-:W-:Y:S02]  /*a3e0*/  IMAD.SHL.U32 R13, R3, 0x10, RZ ;  /* 0x00000010030d7824 */ /* 0x000fe400078e00ff */
[----:B------:R-:W-:Y:S01]  /*a3f0*/  IMAD.MOV.U32 R3, RZ, RZ, R20 ;  /* 0x000000ffff037224 */ /* 0x000fe200078e0014 */
[----:B-1----:R-:W-:Y:S01]  /*a400*/  @P2 SHF.R.U32.HI R3, RZ, R25, R0 ;  /* 0x00000019ff032219 */ /* 0x002fe20000011600 */
[C---:B------:R-:W-:Y:S01]  /*a410*/  IMAD R11, R187.reuse, UR5, R12 ;  /* 0x00000005bb0b7c24 */ /* 0x040fe2000f8e020c */
[----:B------:R-:W5:Y:S01]  /*a420*/  LD.E.128 R80, desc[UR42][R80.64] ;  /* 0x0000002a50507980 */ /* 0x000f62000c101d00 */
[----:B------:R-:W-:Y:S01]  /*a430*/  IMAD.WIDE.U32 R8, R187, UR4, R8 ;  /* 0x00000004bb087c25 */ /* 0x000fe2000f8e0008 */
[----:B------:R-:W-:Y:S01]  /*a440*/  LOP3.LUT R10, R13, 0x10, R10, 0xe2, !PT ;  /* 0x000000100d0a7812 */ /* 0x000fe200078ee20a */
[----:B------:R-:W-:Y:S01]  /*a450*/  ULDC.64 UR4, c[0x0][0xbe0] ;  /* 0x0002f80000047ab9 */ /* 0x000fe20000000a00 */
[----:B------:R-:W5:Y:S01]  /*a460*/  LD.E.128 R76, desc[UR42][R76.64] ;  /* 0x0000002a4c4c7980 */ /* 0x000f62000c101d00 */
[----:B------:R-:W-:Y:S01]  /*a470*/  IMAD.IADD R9, R9, 0x1, R11 ;  /* 0x0000000109097824 */ /* 0x000fe200078e020b */
[--C-:B------:R-:W-:Y:S01]  /*a480*/  SHF.R.S32.HI R11, RZ, 0x1f, R3.reuse ;  /* 0x0000001fff0b7819 */ /* 0x100fe20000011403 */
[----:B------:R-:W-:Y:S01]  /*a490*/  IMAD.MOV R13, RZ, RZ, -R3 ;  /* 0x000000ffff0d7224 */ /* 0x000fe200078e0a03 */
[----:B------:R-:W-:Y:S01]  /*a4a0*/  ISETP.GE.AND P0, PT, R188, UR8, PT ;  /* 0x00000008bc007c0c */ /* 0x000fe2000bf06270 */
[----:B------:R-:W-:Y:S01]  /*a4b0*/  @!PT LDS RZ, [RZ] ;  /* 0x00000000fffff984 */ /* 0x000fe20000000800 */
[----:B------:R-:W-:Y:S01]  /*a4c0*/  @!PT LDS RZ, [RZ] ;  /* 0x00000000fffff984 */ /* 0x000fe20000000800 */
[----:B------:R-:W-:Y:S01]  /*a4d0*/  @!PT LDS RZ, [RZ] ;  /* 0x00000000fffff984 */ /* 0x000fe20000000800 */
[----:B------:R-:W-:Y:S01]  /*a4e0*/  @!PT LDS RZ, [RZ] ;  /* 0x00000000fffff984 */ /* 0x000fe20000000800 */
[----:B------:R0:W-:Y:S06]  /*a4f0*/  MEMBAR.ALL.CTA ;  /* 0x0000000000007992 */ /* 0x0001ec0000008000 */
[----:B0-----:R-:W0:Y:S01]  /*a500*/  FENCE.VIEW.ASYNC.S ;  /* 0x00000000000073c6 */ /* 0x001e220000000000 */
[----:B------:R-:W-:Y:S01]  /*a510*/  IMAD R12, R11, UR4, RZ ;  /* 0x000000040b0c7c24 */ /* 0x000fe2000f8e02ff */
[----:B------:R-:W-:Y:S01]  /*a520*/  SEL R0, RZ, 0xffffffff, P0 ;  /* 0xffffffffff007807 */ /* 0x000fe20000000000 */
[----:B------:R-:W-:-:S04]  /*a530*/  IMAD R11, R24, R13, R20 ;  /* 0x0000000d180b7224 */ /* 0x000fc800078e0214 */
[----:B------:R-:W-:Y:S01]  /*a540*/  IMAD.SHL.U32 R21, R0, 0x20, RZ ;  /* 0x0000002000157824 */ /* 0x000fe200078e00ff */
[----:B------:R-:W-:Y:S01]  /*a550*/  SHF.R.S32.HI R0, RZ, 0x1f, R11 ;  /* 0x0000001fff007819 */ /* 0x000fe2000001140b */
[C---:B------:R-:W-:Y:S02]  /*a560*/  IMAD R13, R3.reuse, UR5, R12 ;  /* 0x00000005030d7c24 */ /* 0x040fe4000f8e020c */
[----:B------:R-:W-:Y:S01]  /*a570*/  IMAD.WIDE.U32 R8, R3, UR4, R8 ;  /* 0x0000000403087c25 */ /* 0x000fe2000f8e0008 */
[----:B------:R-:W-:Y:S01]  /*a580*/  ULDC.64 UR4, c[0x0][0xbd8] ;  /* 0x0002f60000047ab9 */ /* 0x000fe20000000a00 */
[----:B------:R-:W-:Y:S02]  /*a590*/  ISETP.GE.AND P0, PT, R217, UR8, PT ;  /* 0x00000008d9007c0c */ /* 0x000fe4000bf06270 */
[----:B------:R-:W-:Y:S02]  /*a5a0*/  IMAD R0, R0, UR4, RZ ;  /* 0x0000000400007c24 */ /* 0x000fe4000f8e02ff */
[----:B------:R-:W-:-:S02]  /*a5b0*/  IMAD.IADD R9, R9, 0x1, R13 ;  /* 0x0000000109097824 */ /* 0x000fc400078e020d */
[----:B------:R-:W-:Y:S01]  /*a5c0*/  IMAD R13, R11, UR5, R0 ;  /* 0x000000050b0d7c24 */ /* 0x000fe2000f8e0200 */
[----:B------:R-:W-:Y:S01]  /*a5d0*/  ULDC UR5, c[0x0][0xb88] ;  /* 0x0002e20000057ab9 */ /* 0x000fe20000000800 */
[----:B------:R-:W-:Y:S01]  /*a5e0*/  SEL R3, RZ, 0x40, P0 ;  /* 0x00000040ff037807 */ /* 0x000fe20000000000 */
[----:B------:R-:W-:Y:S01]  /*a5f0*/  IMAD R29, R24, UR5, RZ ;  /* 0x00000005181d7c24 */ /* 0x000fe2000f8e02ff */
[----:B------:R-:W-:Y:S01]  /*a600*/  ISETP.GE.AND P0, PT, R216, UR8, PT ;  /* 0x00000008d8007c0c */ /* 0x000fe2000bf06270 */
[----:B------:R-:W-:Y:S02]  /*a610*/  IMAD R28, R15, 0x40, R215 ;  /* 0x000000400f1c7824 */ /* 0x000fe400078e02d7 */
[----:B------:R-:W-:Y:S01]  /*a620*/  IMAD.WIDE.U32 R8, R11, UR4, R8 ;  /* 0x000000040b087c25 */ /* 0x000fe2000f8e0008 */
[----:B------:R-:W-:Y:S01]  /*a630*/  SEL R0, RZ, 0x80, P0 ;  /* 0x00000080ff007807 */ /* 0x000fe20000000000 */
[----:B------:R-:W-:Y:S01]  /*a640*/  UIADD3 UR4, UR38, 0x38820, URZ ;  /* 0x0003882026047890 */ /* 0x000fe2000fffe03f */
[----:B------:R-:W-:Y:S01]  /*a650*/  ISETP.GE.AND P0, PT, R28, R29, PT ;  /* 0x0000001d1c00720c */ /* 0x000fe20003f06270 */
[----:B------:R-:W-:Y:S01]  /*a660*/  IMAD.IADD R9, R9, 0x1, R13 ;  /* 0x0000000109097824 */ /* 0x000fe200078e020d */
[----:B------:R-:W-:Y:S01]  /*a670*/  LEA R26, P1, R8, UR6, 0x1 ;  /* 0x00000006081a7c11 */ /* 0x000fe2000f8208ff */
[----:B------:R-:W-:Y:S01]  /*a680*/  UPRMT UR4, URZ, 0x654, UR4 ;  /* 0x000006543f047896 */ /* 0x000fe20008000004 */
[----:B------:R-:W-:-:S02]  /*a690*/  LOP3.LUT R10, R21, 0x20, R10, 0xe2, !PT ;  /* 0x00000020150a7812 */ /* 0x000fc400078ee20a */
[----:B------:R-:W-:Y:S01]  /*a6a0*/  LEA.HI.X R27, R8, UR7, R9, 0x1, P1 ;  /* 0x00000007081b7c11 */ /* 0x000fe200088f0c09 */
[----:B------:R-:W-:Y:S01]  /*a6b0*/  BSSY B0, `(.L_x_3433) ;  /* 0x0000026000007945 */ /* 0x000fe20003800000 */
[----:B------:R-:W-:Y:S02]  /*a6c0*/  LOP3.LUT R3, R10, R3, RZ, 0xfc, !PT ;  /* 0x000000030a037212 */ /* 0x000fe400078efcff */
[----:B0-----:R0:W1:Y:S02]  /*a6d0*/  SHFL.IDX PT, R10, R26, RZ, 0x181f ;  /* 0x00181fff1a0a7589 */ /* 0x00106400000e0000 */
[----:B------:R-:W-:Y:S02]  /*a6e0*/  SYNCS.ARRIVE.TRANS64.RED.A1T0 RZ, [UR4], RZ ;  /* 0x000000ffffff79a7 */ /* 0x000fe40008100404 */
[----:B------:R0:W2:Y:S01]  /*a6f0*/  SHFL.IDX PT, R11, R27, RZ, 0x181f ;  /* 0x00181fff1b0b7589 */ /* 0x0000a200000e0000 */
[----:B------:R-:W-:Y:S01]  /*a700*/  LOP3.LUT R0, R3, R0, RZ, 0xfc, !PT ;  /* 0x0000000003007212 */ /* 0x000fe200078efcff */
[----:B------:R-:W-:Y:S06]  /*a710*/  @P0 BRA `(.L_x_3434) ;  /* 0x00000000007c0947 */ /* 0x000fec0003800000 */
[----:B------:R-:W-:Y:S02]  /*a720*/  ISETP.GE.AND P1, PT, R192, UR8, PT ;  /* 0x00000008c0007c0c */ /* 0x000fe4000bf26270 */
[----:B------:R-:W-:Y:S02]  /*a730*/  ISETP.GE.AND P0, PT, R18, UR8, PT ;  /* 0x0000000812007c0c */ /* 0x000fe4000bf06270 */
[----:B------:R-:W-:Y:S02]  /*a740*/  ISETP.GE.AND P5, PT, R191, UR8, PT ;  /* 0x00000008bf007c0c */ /* 0x000fe4000bfa6270 */
[----:B------:R-:W-:-:S07]  /*a750*/  ISETP.GE.AND P3, PT, R190, UR8, PT ;  /* 0x00000008be007c0c */ /* 0x000fce000bf66270 */
[-C--:B-1----:R-:W-:Y:S02]  /*a760*/  @!P1 LEA R12, P2, R192, R10.reuse, 0x1 ;  /* 0x0000000ac00c9211 */ /* 0x082fe400078408ff */
        /* <DEDUP_REMOVED lines=16> */
[-C--:B--2---:R-:W-:Y:S02]  /*a870*/  @!P1 LEA R12, P6, R188, R10.reuse, 0x1 ;  /* 0x0000000abc0c9211 */ /* 0x084fe400078c08ff */
        /* <DEDUP_REMOVED lines=9> */
.L_x_3434:
[----:B------:R-:W-:Y:S05]  /*a910*/  BSYNC B0 ;  /* 0x0000000000007941 */ /* 0x000fea0003800000 */
.L_x_3433:
[----:B---3-5:R-:W-:Y:S01]  /*a920*/  VIADD R4, R28, 0x20 ;  /* 0x000000201c047836 */ /* 0x028fe20000000000 */
[----:B------:R3:W4:Y:S01]  /*a930*/  SHFL.IDX PT, R7, R27, 0x1, 0x181f ;  /* 0x00381f001b077f89 */ /* 0x00072200000e0000 */
[----:B------:R-:W-:Y:S03]  /*a940*/  BSSY B0, `(.L_x_3435) ;  /* 0x0000023000007945 */ /* 0x000fe60003800000 */
[----:B------:R-:W-:Y:S01]  /*a950*/  ISETP.GE.AND P0, PT, R4, R29, PT ;  /* 0x0000001d0400720c */ /* 0x000fe20003f06270 */
[----:B------:R3:W0:-:S12]  /*a960*/  SHFL.IDX PT, R6, R26, 0x1, 0x181f ;  /* 0x00381f001a067f89 */ /* 0x00061800000e0000 */
[----:B---3--:R-:W-:Y:S05]  /*a970*/  @P0 BRA `(.L_x_3436) ;  /* 0x00000000007c0947 */ /* 0x008fea0003800000 */
[----:B------:R-:W-:Y:S02]  /*a980*/  ISETP.GE.AND P2, PT, R192, UR8, PT ;  /* 0x00000008c0007c0c */ /* 0x000fe4000bf46270 */
[----:B------:R-:W-:Y:S02]  /*a990*/  ISETP.GE.AND P3, PT, R18, UR8, PT ;  /* 0x0000000812007c0c */ /* 0x000fe4000bf66270 */
[----:B------:R-:W-:Y:S02]  /*a9a0*/  ISETP.GE.AND P5, PT, R191, UR8, PT ;  /* 0x00000008bf007c0c */ /* 0x000fe4000bfa6270 */
[----:B------:R-:W-:Y:S02]  /*a9b0*/  ISETP.GE.AND P4, PT, R190, UR8, PT ;  /* 0x00000008be007c0c */ /* 0x000fe4000bf86270 */
[----:B------:R-:W-:-:S05]  /*a9c0*/  LOP3.LUT P1, RZ, R3, 0x40, RZ, 0xc0, !PT ;  /* 0x0000004003ff7812 */ /* 0x000fca000782c0ff */
[-C--:B0-----:R-:W-:Y:S02]  /*a9d0*/  @!P2 LEA R8, P0, R192, R6.reuse, 0x1 ;  /* 0x00000006c008a211 */ /* 0x081fe400078008ff */
[----:B----4-:R-:W-:Y:S02]  /*a9e0*/  @!P3 IMAD.WIDE R4, R18, 0x2, R6 ;  /* 0x000000021204b825 */ /* 0x010fe400078e0206 */
[-C--:B------:R-:W-:Y:S02]  /*a9f0*/  @!P2 LEA.HI.X R9, R192, R7.reuse, R226, 0x1, P0 ;  /* 0x00000007c009a211 */ /* 0x080fe400000f0ce2 */
[----:B-1----:R-:W-:Y:S01]  /*aa00*/  @!P5 LEA R10, P0, R191, R6, 0x1 ;  /* 0x00000006bf0ad211 */ /* 0x002fe200078008ff */
[----:B------:R0:W-:Y:S01]  /*aa10*/  @!P3 ST.E.128 desc[UR42][R4.64], R48 ;  /* 0x000000300400b985 */ /* 0x0001e2000c101d2a */
[----:B------:R-:W-:Y:S02]  /*aa20*/  ISETP.GE.AND P3, PT, R189, UR8, PT ;  /* 0x00000008bd007c0c */ /* 0x000fe4000bf66270 */
[----:B--2---:R-:W-:Y:S01]  /*aa30*/  @!P5 LEA.HI.X R11, R191, R7, R225, 0x1, P0 ;  /* 0x00000007bf0bd211 */ /* 0x004fe200000f0ce1 */
        /* <DEDUP_REMOVED lines=8> */
[-C--:B0-----:R-:W-:Y:S02]  /*aac0*/  @!P2 LEA R4, P6, R188, R6.reuse, 0x1 ;  /* 0x00000006bc04a211 */ /* 0x081fe400078c08ff */
        /* <DEDUP_REMOVED lines=10> */
.L_x_3436:
[----:B------:R-:W-:Y:S05]  /*ab70*/  BSYNC B0 ;  /* 0x0000000000007941 */ /* 0x000fea0003800000 */
.L_x_3435:
[----:B------:R-:W5:Y:S02]  /*ab80*/  LDC R0, c[0x0][0xd34] ;  /* 0x00034d00ff007b82 */ /* 0x000f640000000800 */
[----:B-----5:R-:W-:-:S13]  /*ab90*/  ISETP.LE.AND P0, PT, R0, UR39, PT ;  /* 0x0000002700007c0c */ /* 0x020fda000bf03270 */
[----:B------:R-:W-:Y:S05]  /*aba0*/  @!P0 BRA `(.L_x_3437) ;  /* 0xffffff6000e08947 */ /* 0x000fea000383ffff */
[----:B------:R-:W-:Y:S05]  /*abb0*/  EXIT ;  /* 0x000000000000794d */ /* 0x000fea0003800000 */
.L_x_3399:
[----:B------:R-:W-:-:S08]  /*abc0*/  NOP ;  /* 0x0000000000007918 */ /* 0x000fd00000000000 */
[----:B------:R-:W0:-:S00]  /*abd0*/  USETMAXREG.DEALLOC.CTAPOOL 0x28 ;  /* 0x00000028000079c8 */ /* 0x000e0000080e0500 */
[----:B------:R-:W1:Y:S01]  /*abe0*/  S2UR UR8, SR_CTAID.X ;  /* 0x00000000000879c3 */ /* 0x000e620000002500 */
[----:B0-----:R-:W-:Y:S01]  /*abf0*/  IMAD.MOV.U32 R23, RZ, RZ, 0x1 ;  /* 0x00000001ff177424 */ /* 0x001fe200078e00ff */
[----:B------:R-:W-:Y:S01]  /*ac00*/  MOV R0, 0x1 ;  /* 0x0000000100007802 */ /* 0x000fe20000000f00 */
[----:B------:R-:W-:-:S05]  /*ac10*/  IMAD.MOV.U32 R18, RZ, RZ, RZ ;  /* 0x000000ffff127224 */ /* 0x000fca00078e00ff */
[----:B------:R-:W1:Y:S02]  /*ac20*/  LDC R2, c[0x0][0xd34] ;  /* 0x00034d00ff027b82 */ /* 0x000e640000000800 */
[----:B-1----:R-:W-:-:S13]  /*ac30*/  ISETP.LE.AND P0, PT, R2, UR8, PT ;  /* 0x0000000802007c0c */ /* 0x002fda000bf03270 */
[----:B------:R-:W-:Y:S05]  /*ac40*/  @P0 BRA `(.L_x_3438) ;  /* 0x0000004800880947 */ /* 0x000fea0003800000 */
[----:B------:R-:W-:Y:S01]  /*ac50*/  IMAD.SHL.U32 R29, R5, 0x8, RZ ;  /* 0x00000008051d7824 */ /* 0x000fe200078e00ff */
[----:B------:R-:W-:Y:S01]  /*ac60*/  ULDC UR6, c[0x0][0x320] ;  /* 0x0000c80000067ab9 */ /* 0x000fe20000000800 */
[----:B------:R-:W-:Y:S01]  /*ac70*/  ULDC UR7, c[0x0][0x3b8] ;  /* 0x0000ee0000077ab9 */ /* 0x000fe20000000800 */
[----:B------:R-:W-:Y:S01]  /*ac80*/  LOP3.LUT R16, R16, 0xffffffdf, RZ, 0xc0, !PT ;  /* 0xffffffdf10107812 */ /* 0x000fe200078ec0ff */
[----:B------:R-:W-:Y:S01]  /*ac90*/  ULDC.64 UR4, c[0x0][0x418] ;  /* 0x0001060000047ab9 */ /* 0x000fe20000000a00 */
[----:B------:R-:W-:Y:S01]  /*aca0*/  LOP3.LUT R15, R29, 0x38, RZ, 0xc0, !PT ;  /* 0x000000381d0f7812 */ /* 0x000fe200078ec0ff */
[----:B------:R-:W-:Y:S01]  /*acb0*/  UISETP.NE.U32.AND UP0, UPT, UR4, URZ, UPT ;  /* 0x0000003f0400728c */ /* 0x000fe2000bf05070 */
[----:B------:R-:W-:Y:S01]  /*acc0*/  IMAD.SHL.U32 R24, R5, 0x10, RZ ;  /* 0x0000001005187824 */ /* 0x000fe200078e00ff */
[----:B------:R-:W-:Y:S01]  /*acd0*/  LOP3.LUT R17, R17, 0xfffdffff, RZ, 0xc0, !PT ;  /* 0xfffdffff11117812 */ /* 0x000fe200078ec0ff */
[----:B------:R-:W-:Y:S01]  /*ace0*/  ULDC UR4, c[0x0][0x424] ;  /* 0x0001090000047ab9 */ /* 0x000fe20000000800 */
[C---:B------:R-:W-:Y:S01]  /*acf0*/  LOP3.LUT R0, R15.reuse, 0x40, RZ, 0xfc, !PT ;  /* 0x000000400f007812 */ /* 0x040fe200078efcff */
[----:B------:R-:W-:Y:S01]  /*ad00*/  UISETP.NE.AND.EX UP0, UPT, UR5, URZ, UPT, UP0 ;  /* 0x0000003f0500728c */ /* 0x000fe2000bf05300 */
[C---:B------:R-:W-:Y:S01]  /*ad10*/  LOP3.LUT R2, R15.reuse, 0x80, RZ, 0xfc, !PT ;  /* 0x000000800f027812 */ /* 0x040fe200078efcff */
[----:B------:R-:W0:Y:S01]  /*ad20*/  S2UR UR5, SR_CgaCtaId ;  /* 0x00000000000579c3 */ /* 0x000e220000008800 */
[C---:B------:R-:W-:Y:S01]  /*ad30*/  ISETP.GE.AND P0, PT, R0.reuse, UR6, PT ;  /* 0x0000000600007c0c */ /* 0x040fe2000bf06270 */
[----:B------:R-:W-:Y:S01]  /*ad40*/  USEL UR4, UR4, 0x1, UP0 ;  /* 0x0000000104047887 */ /* 0x000fe20008000000 */
[----:B------:R-:W-:Y:S01]  /*ad50*/  ISETP.GE.AND P5, PT, R0, UR7, PT ;  /* 0x0000000700007c0c */ /* 0x000fe2000bfa6270 */
[----:B------:R-:W-:Y:S01]  /*ad60*/  UMOV UR37, 0x400 ;  /* 0x0000040000257882 */ /* 0x000fe20000000000 */
[C---:B------:R-:W-:Y:S01]  /*ad70*/  ISETP.GE.AND P4, PT, R2.reuse, UR6, PT ;  /* 0x0000000602007c0c */ /* 0x040fe2000bf86270 */
[----:B------:R-:W-:Y:S01]  /*ad80*/  IMAD.MOV.U32 R23, RZ, RZ, 0x1 ;  /* 0x00000001ff177424 */ /* 0x000fe200078e00ff */
[----:B------:R-:W-:Y:S01]  /*ad90*/  ISETP.GE.AND P3, PT, R2, UR7, PT ;  /* 0x0000000702007c0c */ /* 0x000fe2000bf66270 */
[----:B------:R-:W-:Y:S01]  /*ada0*/  ULDC UR36, c[0x0][0x448] ;  /* 0x0001120000247ab9 */ /* 0x000fe20000000800 */
[C---:B------:R-:W-:Y:S01]  /*adb0*/  LOP3.LUT R3, R15.reuse, 0x180, RZ, 0xfc, !PT ;  /* 0x000001800f037812 */ /* 0x040fe200078efcff */
[----:B------:R-:W-:Y:S01]  /*adc0*/  ULDC UR38, c[0x0][0xc] ;  /* 0x0000030000267ab9 */ /* 0x000fe20000000800 */
[----:B------:R-:W-:-:S02]  /*add0*/  ISETP.GE.AND P6, PT, R15, UR6, PT ;  /* 0x000000060f007c0c */ /* 0x000fc4000bfc6270 */
[C---:B------:R-:W-:Y:S02]  /*ade0*/  ISETP.GE.AND P2, PT, R3.reuse, UR7, PT ;  /* 0x0000000703007c0c */ /* 0x040fe4000bf46270 */
[----:B------:R-:W-:Y:S02]  /*adf0*/  @P0 LOP3.LUT R16, R16, 0x20, RZ, 0xfc, !PT ;  /* 0x0000002010100812 */ /* 0x000fe400078efcff */
[----:B------:R-:W-:Y:S02]  /*ae00*/  SEL R6, RZ, 0x40, P2 ;  /* 0x00000040ff067807 */ /* 0x000fe40001000000 */
[----:B------:R-:W-:Y:S02]  /*ae10*/  LOP3.LUT R16, R16, 0xffbfffff, RZ, 0xc0, !PT ;  /* 0xffbfffff10107812 */ /* 0x000fe400078ec0ff */
[----:B------:R-:W-:Y:S02]  /*ae20*/  ISETP.GE.AND P2, PT, R0, UR6, PT ;  /* 0x0000000600007c0c */ /* 0x000fe4000bf46270 */
[----:B------:R-:W-:Y:S01]  /*ae30*/  @P5 LOP3.LUT R16, R16, 0x400000, RZ, 0xfc, !PT ;  /* 0x0040000010105812 */ /* 0x000fe200078efcff */
[----:B0-----:R-:W-:Y:S01]  /*ae40*/  ULEA UR37, UR5, UR37, 0x18 ;  /* 0x0000002505257291 */ /* 0x001fe2000f8ec03f */
[----:B------:R-:W-:-:S02]  /*ae50*/  ISETP.GE.AND P0, PT, R3, UR6, PT ;  /* 0x0000000603007c0c */ /* 0x000fc4000bf06270 */
[----:B------:R-:W-:Y:S02]  /*ae60*/  LOP3.LUT R16, R16, 0xffffffef, RZ, 0xc0, !PT ;  /* 0xffffffef10107812 */ /* 0x000fe400078ec0ff */
[C---:B------:R-:W-:Y:S02]  /*ae70*/  LOP3.LUT R4, R15.reuse, 0x1c0, RZ, 0xfc, !PT ;  /* 0x000001c00f047812 */ /* 0x040fe400078efcff */
[----:B------:R-:W-:Y:S02]  /*ae80*/  @P4 LOP3.LUT R16, R16, 0x10, RZ, 0xfc, !PT ;  /* 0x0000001010104812 */ /* 0x000fe400078efcff */
[----:B------:R-:W-:Y:S02]  /*ae90*/  SEL R3, RZ, 0xffffffff, P2 ;  /* 0xffffffffff037807 */ /* 0x000fe40001000000 */
[----:B------:R-:W-:Y:S02]  /*aea0*/  LOP3.LUT R16, R16, 0xffdfffff, RZ, 0xc0, !PT ;  /* 0xffdfffff10107812 */ /* 0x000fe400078ec0ff */
[----:B------:R-:W-:Y:S01]  /*aeb0*/  ISETP.GE.AND P2, PT, R15, UR7, PT ;  /* 0x000000070f007c0c */ /* 0x000fe2000bf46270 */
[----:B------:R-:W-:Y:S01]  /*aec0*/  IMAD.SHL.U32 R9, R3, 0x2, RZ ;  /* 0x0000000203097824 */ /* 0x000fe200078e00ff */
[----:B------:R-:W-:-:S02]  /*aed0*/  @P3 LOP3.LUT R16, R16, 0x200000, RZ, 0xfc, !PT ;  /* 0x0020000010103812 */ /* 0x000fc400078efcff */
[----:B------:R-:W-:Y:S02]  /*aee0*/  ISETP.GE.AND P1, PT, R4, UR6, PT ;  /* 0x0000000604007c0c */ /* 0x000fe4000bf26270 */
[----:B------:R-:W-:Y:S02]  /*aef0*/  LOP3.LUT R16, R16, 0xfffffdff, RZ, 0xc0, !PT ;  /* 0xfffffdff10107812 */ /* 0x000fe400078ec0ff */
[----:B------:R-:W-:Y:S02]  /*af00*/  LOP3.LUT R12, R15, 0xc0, RZ, 0xfc, !PT ;  /* 0x000000c00f0c7812 */ /* 0x000fe400078efcff */
[----:B------:R-:W-:Y:S02]  /*af10*/  @P6 LOP3.LUT R16, R16, 0x200, RZ, 0xfc, !PT ;  /* 0x0000020010106812 */ /* 0x000fe400078efcff */
[----:B------:R-:W-:Y:S02]  /*af20*/  SEL R7, RZ, 0x40, P0 ;  /* 0x00000040ff077807 */ /* 0x000fe40000000000 */
[----:B------:R-:W-:-:S02]  /*af30*/  SEL R0, RZ, 0x80, P1 ;  /* 0x00000080ff007807 */ /* 0x000fc40000800000 */
[----:B------:R-:W-:Y:S02]  /*af40*/  ISETP.GE.AND P0, PT, R4, UR7, PT ;  /* 0x0000000704007c0c */ /* 0x000fe4000bf06270 */
[----:B------:R-:W-:Y:S02]  /*af50*/  ISETP.GE.AND P1, PT, R12, UR6, PT ;  /* 0x000000060c007c0c */ /* 0x000fe4000bf26270 */
[----:B------:R-:W-:Y:S02]  /*af60*/  SEL R4, RZ, 0xffffffff, P5 ;  /* 0xffffffffff047807 */ /* 0x000fe40002800000 */
[----:B------:R-:W-:Y:S02]  /*af70*/  LOP3.LUT R16, R16, 0xff7fffff, RZ, 0xc0, !PT ;  /* 0xff7fffff10107812 */ /* 0x000fe400078ec0ff */
[----:B------:R-:W-:Y:S01]  /*af80*/  LOP3.LUT R13, R15, 0x100, RZ, 0xfc, !PT ;  /* 0x000001000f0d7812 */ /* 0x000fe200078efcff */
[----:B------:R-:W-:Y:S01]  /*af90*/  IMAD.SHL.U32 R10, R4, 0x2, RZ ;  /* 0x00000002040a7824 */ /* 0x000fe200078e00ff */
[----:B------:R-:W-:-:S02]  /*afa0*/  @P2 LOP3.LUT R16, R16, 0x800000, RZ, 0xfc, !PT ;  /* 0x0080000010102812 */ /* 0x000fc400078efcff */
[----:B------:R-:W-:Y:S02]  /*afb0*/  SEL R4, RZ, 0xffffff80, P0 ;  /* 0xffffff80ff047807 */ /* 0x000fe40000000000 */
[----:B------:R-:W-:Y:S02]  /*afc0*/  ISETP.GE.AND P0, PT, R12, UR7, PT ;  /* 0x000000070c007c0c */ /* 0x000fe4000bf06270 */
[----:B------:R-:W-:Y:S02]  /*afd0*/  LOP3.LUT R16, R16, 0xfffffff7, RZ, 0xc0, !PT ;  /* 0xfffffff710107812 */ /* 0x000fe400078ec0ff */
[----:B------:R-:W-:Y:S02]  /*afe0*/  SEL R12, RZ, 0x8, P0 ;  /* 0x00000008ff0c7807 */ /* 0x000fe40000000000 */
[----:B------:R-:W-:Y:S02]  /*aff0*/  @P1 LOP3.LUT R16, R16, 0x8, RZ, 0xfc, !PT ;  /* 0x0000000810101812 */ /* 0x000fe400078efcff */
[----:B------:R-:W-:-:S02]  /*b000*/  SEL R3, RZ, 0x1, P2 ;  /* 0x00000001ff037807 */ /* 0x000fc40001000000 */
[----:B------:R-:W-:Y:S02]  /*b010*/  LOP3.LUT R16, R16, 0xffefffff, RZ, 0xc0, !PT ;  /* 0xffefffff10107812 */ /* 0x000fe400078ec0ff */
[----:B------:R-:W-:Y:S02]  /*b020*/  LOP3.LUT R10, R10, 0x2, R3, 0xe2, !PT ;  /* 0x000000020a0a7812 */ /* 0x000fe400078ee203 */
[----:B------:R-:W-:Y:S02]  /*b030*/  @P0 LOP3.LUT R16, R16, 0x100000, RZ, 0xfc, !PT ;  /* 0x0010000010100812 */ /* 0x000fe400078efcff */
[----:B------:R-:W-:Y:S02]  /*b040*/  ISETP.GE.AND P0, PT, R13, UR6, PT ;  /* 0x000000060d007c0c */ /* 0x000fe4000bf06270 */
[----:B------:R-:W-:Y:S02]  /*b050*/  SEL R11, RZ, 0x4, P3 ;  /* 0x00000004ff0b7807 */ /* 0x000fe40001800000 */
[----:B------:R-:W-:-:S02]  /*b060*/  LOP3.LUT R16, R16, 0xfffffffb, RZ, 0xc0, !PT ;  /* 0xfffffffb10107812 */ /* 0x000fc400078ec0ff */
[----:B------:R-:W-:Y:S02]  /*b070*/  SEL R2, RZ, 0x1, P6 ;  /* 0x00000001ff027807 */ /* 0x000fe40003000000 */
[----:B------:R-:W-:Y:S02]  /*b080*/  LOP3.LUT R14, R15, 0x140, RZ, 0xfc, !PT ;  /* 0x000001400f0e7812 */ /* 0x000fe400078efcff */
[----:B------:R-:W-:Y:S02]  /*b090*/  LOP3.LUT R12, R12, R10, R11, 0xfe, !PT ;  /* 0x0000000a0c0c7212 */ /* 0x000fe400078efe0b */
[----:B------:R-:W-:Y:S02]  /*b0a0*/  SEL R10, RZ, 0x10, P0 ;  /* 0x00000010ff0a7807 */ /* 0x000fe40000000000 */
[----:B------:R-:W-:Y:S02]  /*b0b0*/  @P0 LOP3.LUT R16, R16, 0x4, RZ, 0xfc, !PT ;  /* 0x0000000410100812 */ /* 0x000fe400078efcff */
[----:B------:R-:W-:-:S02]  /*b0c0*/  LOP3.LUT R2, R9, 0x2, R2, 0xe2, !PT ;  /* 0x0000000209027812 */ /* 0x000fc400078ee202 */
[----:B------:R-:W-:Y:S02]  /*b0d0*/  SEL R3, RZ, 0x4, P4 ;  /* 0x00000004ff037807 */ /* 0x000fe40002000000 */
[----:B------:R-:W-:Y:S02]  /*b0e0*/  ISETP.GE.AND P0, PT, R14, UR6, PT ;  /* 0x000000060e007c0c */ /* 0x000fe4000bf06270 */
[----:B------:R-:W-:Y:S02]  /*b0f0*/  SEL R8, RZ, 0x8, P1 ;  /* 0x00000008ff087807 */ /* 0x000fe40000800000 */
[----:B------:R-:W-:Y:S02]  /*b100*/  LOP3.LUT R16, R16, 0xfffffffd, RZ, 0xc0, !PT ;  /* 0xfffffffd10107812 */ /* 0x000fe400078ec0ff */
[----:B------:R-:W-:Y:S02]  /*b110*/  LOP3.LUT R9, R8, R2, R3, 0xfe, !PT ;  /* 0x0000000208097212 */ /* 0x000fe400078efe03 */
[----:B------:R-:W0:Y:S01]  /*b120*/  LDC.64 R2, c[0x0][0x2f0] ;  /* 0x0000bc00ff027b82 */ /* 0x000e220000000a00 */
[----:B------:R-:W-:-:S02]  /*b130*/  SEL R11, RZ, 0x20, P0 ;  /* 0x00000020ff0b7807 */ /* 0x000fc40000000000 */
[----:B------:R-:W-:Y:S02]  /*b140*/  LOP3.LUT R8, R29, 0x1f8, RZ, 0xc0, !PT ;  /* 0x000001f81d087812 */ /* 0x000fe400078ec0ff */
[----:B------:R-:W-:Y:S02]  /*b150*/  @P0 LOP3.LUT R16, R16, 0x2, RZ, 0xfc, !PT ;  /* 0x0000000210100812 */ /* 0x000fe400078efcff */
[----:B------:R-:W-:Y:S02]  /*b160*/  ISETP.GE.AND P0, PT, R13, UR7, PT ;  /* 0x000000070d007c0c */ /* 0x000fe4000bf06270 */
[----:B------:R-:W-:Y:S02]  /*b170*/  LOP3.LUT R16, R16, 0xfff7ffff, RZ, 0xc0, !PT ;  /* 0xfff7ffff10107812 */ /* 0x000fe400078ec0ff */
[----:B------:R-:W-:Y:S02]  /*b180*/  SEL R13, RZ, 0x10, P0 ;  /* 0x00000010ff0d7807 */ /* 0x000fe40000000000 */
[----:B------:R-:W-:-:S02]  /*b190*/  LOP3.LUT R10, R11, R9, R10, 0xfe, !PT ;  /* 0x000000090b0a7212 */ /* 0x000fc400078efe0a */
[----:B------:R-:W-:Y:S02]  /*b1a0*/  LOP3.LUT R8, R8, 0x38, R5, 0x78, !PT ;  /* 0x0000003808087812 */ /* 0x000fe400078e7805 */
[----:B------:R-:W-:Y:S02]  /*b1b0*/  LOP3.LUT R7, R10, R7, RZ, 0xfc, !PT ;  /* 0x000000070a077212 */ /* 0x000fe400078efcff */
[----:B------:R-:W-:Y:S02]  /*b1c0*/  LOP3.LUT R29, R8, 0x200, R29, 0xf8, !PT ;  /* 0x00000200081d7812 */ /* 0x000fe400078ef81d */
[----:B------:R-:W-:Y:S02]  /*b1d0*/  @P0 LOP3.LUT R16, R16, 0x80000, RZ, 0xfc, !PT ;  /* 0x0008000010100812 */ /* 0x000fe400078efcff */
[----:B------:R-:W-:Y:S01]  /*b1e0*/  ISETP.GE.AND P0, PT, R14, UR7, PT ;  /* 0x000000070e007c0c */ /* 0x000fe2000bf06270 */
[----:B0-----:R-:W-:Y:S01]  /*b1f0*/  IMAD R18, R2, UR4, RZ ;  /* 0x0000000402127c24 */ /* 0x001fe2000f8e02ff */
[----:B------:R-:W-:Y:S01]  /*b200*/  LOP3.LUT R16, R16, 0xfffbffff, RZ, 0xc0, !PT ;  /* 0xfffbffff10107812 */ /* 0x000fe200078ec0ff */
[----:B------:R-:W-:Y:S01]  /*b210*/  ULDC UR7, c[0x0][0x2b8] ;  /* 0x0000ae0000077ab9 */ /* 0x000fe20000000800 */
[----:B------:R-:W-:Y:S01]  /*b220*/  SEL R2, RZ, 0x20, P0 ;  /* 0x00000020ff027807 */ /* 0x000fe20000000000 */
[----:B------:R-:W-:Y:S01]  /*b230*/  VIADD R14, R18, 0x3f ;  /* 0x0000003f120e7836 */ /* 0x000fe20000000000 */
[----:B------:R-:W-:Y:S01]  /*b240*/  STL [R1+0x20], R18 ;  /* 0x0000201201007387 */ /* 0x000fe20000100800 */
[----:B------:R-:W-:Y:S01]  /*b250*/  LOP3.LUT R0, R7, R0, RZ, 0xfc, !PT ;  /* 0x0000000007007212 */ /* 0x000fe200078efcff */
[----:B------:R-:W-:Y:S01]  /*b260*/  ULDC UR4, c[0x0][0x288] ;  /* 0x0000a20000047ab9 */ /* 0x000fe20000000800 */
[----:B------:R-:W-:Y:S01]  /*b270*/  LOP3.LUT R13, R2, R12, R13, 0xfe, !PT ;  /* 0x0000000c020d7212 */ /* 0x000fe200078efe0d */
[----:B------:R-:W-:Y:S01]  /*b280*/  UIMAD UR36, UR36, UR4, URZ ;  /* 0x00000004242472a4 */ /* 0x000fe2000f8e023f */
[----:B------:R-:W-:-:S02]  /*b290*/  SHF.R.S32.HI R9, RZ, 0x1f, R14 ;  /* 0x0000001fff097819 */ /* 0x000fc4000001140e */
[----:B------:R-:W-:Y:S01]  /*b2a0*/  LOP3.LUT R13, R13, R6, RZ, 0xfc, !PT ;  /* 0x000000060d0d7212 */ /* 0x000fe200078efcff */
[----:B------:R-:W-:Y:S01]  /*b2b0*/  IMAD.U32 R6, RZ, RZ, UR8 ;  /* 0x00000008ff067e24 */ /* 0x000fe2000f8e00ff */
[----:B------:R-:W-:Y:S02]  /*b2c0*/  SHF.R.U32.HI R2, RZ, 0x3, R5 ;  /* 0x00000003ff027819 */ /* 0x000fe40000011605 */
[----:B------:R-:W-:Y:S02]  /*b2d0*/  LEA.HI R9, R9, R14, RZ, 0x6 ;  /* 0x0000000e09097211 */ /* 0x000fe400078f30ff */
[----:B------:R-:W-:Y:S01]  /*b2e0*/  LOP3.LUT R2, R2, 0xf, RZ, 0xc0, !PT ;  /* 0x0000000f02027812 */ /* 0x000fe200078ec0ff */
[----:B------:R0:W-:Y:S01]  /*b2f0*/  STL [R1+0xc], R6 ;  /* 0x00000c0601007387 */ /* 0x0001e20000100800 */
[----:B------:R-:W-:Y:S02]  /*b300*/  LOP3.LUT R5, R37, 0x2, RZ, 0xfc, !PT ;  /* 0x0000000225057812 */ /* 0x000fe400078efcff */
[----:B------:R-:W-:-:S02]  /*b310*/  LOP3.LUT R5, R9, 0xffffffc0, RZ, 0xc0, !PT ;  /* 0xffffffc009057812 */ /* 0x000fc400078ec0ff */
[----:B------:R-:W-:Y:S02]  /*b320*/  LOP3.LUT R24, R2, 0x70, R24, 0xf8, !PT ;  /* 0x0000007002187812 */ /* 0x000fe400078ef818 */
[----:B------:R-:W-:Y:S02]  /*b330*/  @P0 LOP3.LUT R16, R16, 0x40000, RZ, 0xfc, !PT ;  /* 0x0004000010100812 */ /* 0x000fe400078efcff */
[----:B------:R-:W-:Y:S02]  /*b340*/  IADD3 R36, R18, 0x40, -R5 ;  /* 0x0000004012247810 */ /* 0x000fe40007ffe805 */
[----:B0-----:R-:W-:Y:S02]  /*b350*/  LEA.HI.SX32 R6, R9, 0xfffffffe, 0x1a ;  /* 0xfffffffe09067811 */ /* 0x001fe400078fd2ff */
[----:B------:R-:W-:Y:S01]  /*b360*/  LOP3.LUT R16, R16, 0xffffbfff, RZ, 0xc0, !PT ;  /* 0xffffbfff10107812 */ /* 0x000fe200078ec0ff */
[----:B------:R-:W-:Y:S01]  /*b370*/  IMAD.IADD R36, R36, 0x1, -R2 ;  /* 0x0000000124247824 */ /* 0x000fe200078e0a02 */
[C---:B------:R-:W-:Y:S01]  /*b380*/  LOP3.LUT R4, R13.reuse, 0x80, R4, 0xc8, !PT ;  /* 0x000000800d047812 */ /* 0x040fe200078ec804 */
[----:B------:R0:W-:Y:S01]  /*b390*/  STL [R1+0x28], R6 ;  /* 0x0000280601007387 */ /* 0x0001e20000100800 */
[----:B------:R-:W-:-:S02]  /*b3a0*/  LOP3.LUT R13, R13, 0x40, RZ, 0xc0, !PT ;  /* 0x000000400d0d7812 */ /* 0x000fc400078ec0ff */
[----:B------:R-:W-:Y:S02]  /*b3b0*/  SHF.R.U32.HI R4, RZ, 0x3, R4 ;  /* 0x00000003ff047819 */ /* 0x000fe40000011604 */
[----:B------:R-:W-:Y:S02]  /*b3c0*/  SHF.R.U32.HI R2, RZ, 0x2, R13 ;  /* 0x00000002ff027819 */ /* 0x000fe4000001160d */
[----:B------:R-:W-:Y:S02]  /*b3d0*/  LOP3.LUT R31, R7, 0x40, RZ, 0xc0, !PT ;  /* 0x00000040071f7812 */ /* 0x000fe400078ec0ff */
[----:B------:R-:W-:Y:S02]  /*b3e0*/  LOP3.LUT R30, R0, 0x80, RZ, 0xc0, !PT ;  /* 0x00000080001e7812 */ /* 0x000fe400078ec0ff */
[----:B0-----:R-:W-:Y:S02]  /*b3f0*/  IADD3 R6, R24, -0x40, R5 ;  /* 0xffffffc018067810 */ /* 0x001fe40007ffe005 */
[----:B------:R-:W-:-:S02]  /*b400*/  SHF.R.U32.HI R31, RZ, 0x2, R31 ;  /* 0x00000002ff1f7819 */ /* 0x000fc4000001161f */
[----:B------:R-:W-:Y:S01]  /*b410*/  ISETP.GE.AND P0, PT, R6, R18, PT ;  /* 0x000000120600720c */ /* 0x000fe20003f06270 */
[----:B------:R-:W-:Y:S01]  /*b420*/  STL [R1+0x24], R6 ;  /* 0x0000240601007387 */ /* 0x000fe20000100800 */
[----:B------:R-:W-:Y:S01]  /*b430*/  SHF.R.U32.HI R30, RZ, 0x3, R30 ;  /* 0x00000003ff1e7819 */ /* 0x000fe2000001161e */
[----:B------:R-:W-:Y:S01]  /*b440*/  IMAD.MOV.U32 R18, RZ, RZ, RZ ;  /* 0x000000ffff127224 */ /* 0x000fe200078e00ff */
[----:B------:R-:W-:Y:S01]  /*b450*/  ISETP.LT.U32.AND P1, PT, R24, 0x40, !P0 ;  /* 0x000000401800780c */ /* 0x000fe20004721070 */
[----:B------:R0:W-:Y:S01]  /*b460*/  STL [R1+0x8], R2 ;  /* 0x0000080201007387 */ /* 0x0001e20000100800 */
[----:B------:R-:W-:-:S03]  /*b470*/  ISETP.GE.AND P0, PT, R15, UR6, PT ;  /* 0x000000060f007c0c */ /* 0x000fc6000bf06270 */
[----:B------:R1:W-:Y:S01]  /*b480*/  STL [R1+0x4], R4 ;  /* 0x0000040401007387 */ /* 0x0003e20000100800 */
[C---:B------:R-:W-:Y:S02]  /*b490*/  ISETP.LT.OR P3, PT, R36.reuse, 0x1, P0 ;  /* 0x000000012400780c */ /* 0x040fe40000761670 */
[----:B------:R-:W-:Y:S01]  /*b4a0*/  ISETP.LT.OR P2, PT, R36, 0x11, P0 ;  /* 0x000000112400780c */ /* 0x000fe20000741670 */
[----:B------:R1:W-:Y:S01]  /*b4b0*/  STL [R1+0x1c], RZ ;  /* 0x00001cff01007387 */ /* 0x0003e20000100800 */
[----:B0-----:R-:W-:-:S03]  /*b4c0*/  PRMT R2, R0, 0x8880, RZ ;  /* 0x0000888000027816 */ /* 0x001fc600000000ff */
[----:B------:R-:W-:Y:S02]  /*b4d0*/  @P1 LOP3.LUT R16, R16, 0x4000, RZ, 0xfc, !PT ;  /* 0x0000400010101812 */ /* 0x000fe400078efcff */
[C---:B------:R-:W-:Y:S02]  /*b4e0*/  ISETP.LT.OR P1, PT, R36.reuse, 0x21, P0 ;  /* 0x000000212400780c */ /* 0x040fe40000721670 */
[----:B------:R-:W-:Y:S02]  /*b4f0*/  ISETP.LT.OR P0, PT, R36, 0x31, P0 ;  /* 0x000000312400780c */ /* 0x000fe40000701670 */
[----:B------:R-:W-:Y:S02]  /*b500*/  @P3 LOP3.LUT R17, R17, 0x20000, RZ, 0xfc, !PT ;  /* 0x0002000011113812 */ /* 0x000fe400078efcff */
[----:B------:R-:W-:Y:S02]  /*b510*/  LOP3.LUT R16, R16, 0xdfffffff, RZ, 0xc0, !PT ;  /* 0xdfffffff10107812 */ /* 0x000fe400078ec0ff */
[----:B------:R-:W-:-:S04]  /*b520*/  LOP3.LUT R17, R17, 0xfffeffff, RZ, 0xc0, !PT ;  /* 0xfffeffff11117812 */ /* 0x000fc800078ec0ff */
[----:B------:R-:W-:-:S04]  /*b530*/  @P2 LOP3.LUT R17, R17, 0x10000, RZ, 0xfc, !PT ;  /* 0x0001000011112812 */ /* 0x000fc800078efcff */
[----:B------:R-:W-:-:S04]  /*b540*/  LOP3.LUT R17, R17, 0xffff7fff, RZ, 0xc0, !PT ;  /* 0xffff7fff11117812 */ /* 0x000fc800078ec0ff */
[----:B------:R-:W-:-:S04]  /*b550*/  @P1 LOP3.LUT R17, R17, 0x8000, RZ, 0xfc, !PT ;  /* 0x0000800011111812 */ /* 0x000fc800078efcff */
        /* <DEDUP_REMOVED lines=16> */
[----:B------:R-:W-:-:S04]  /*b660*/  LOP3.LUT R17, R17, 0xfeffffff, RZ, 0xc0, !PT ;  /* 0xfeffffff11117812 */ /* 0x000fc800078ec0ff */
[----:B------:R-:W-:Y:S02]  /*b670*/  @P1 LOP3.LUT R17, R17, 0x1000000, RZ, 0xfc, !PT ;  /* 0x0100000011111812 */ /* 0x000fe400078efcff */
[----:B------:R-:W-:Y:S02]  /*b680*/  ISETP.LT.OR P1, PT, R36, 0x21, !P0 ;  /* 0x000000212400780c */ /* 0x000fe40004721670 */
[----:B------:R-:W-:-:S04]  /*b690*/  LOP3.LUT R17, R17, 0xfffff7ff, RZ, 0xc0, !PT ;  /* 0xfffff7ff11117812 */ /* 0x000fc800078ec0ff */
        /* <DEDUP_REMOVED lines=31> */
[----:B------:R-:W-:-:S02]  /*b890*/  @P1 LOP3.LUT R16, R16, 0x20000000, RZ, 0xfc, !PT ;  /* 0x2000000010101812 */ /* 0x000fc400078efcff */
[C---:B------:R-:W-:Y:S02]  /*b8a0*/  ISETP.LT.OR P1, PT, R36.reuse, 0x1, !P0 ;  /* 0x000000012400780c */ /* 0x040fe40004721670 */
[----:B------:R-:W-:Y:S02]  /*b8b0*/  LOP3.LUT R17, R17, 0xffdfffff, RZ, 0xc0, !PT ;  /* 0xffdfffff11117812 */ /* 0x000fe400078ec0ff */
[C---:B------:R-:W-:Y:S02]  /*b8c0*/  ISETP.LT.OR P3, PT, R36.reuse, 0x11, !P0 ;  /* 0x000000112400780c */ /* 0x040fe40004761670 */
[----:B------:R-:W-:Y:S02]  /*b8d0*/  @P2 LOP3.LUT R17, R17, 0x200000, RZ, 0xfc, !PT ;  /* 0x0020000011112812 */ /* 0x000fe400078efcff */
[----:B------:R-:W-:Y:S02]  /*b8e0*/  ISETP.LT.OR P2, PT, R36, 0x21, !P0 ;  /* 0x000000212400780c */ /* 0x000fe40004741670 */
[----:B------:R-:W-:-:S02]  /*b8f0*/  LOP3.LUT R17, R17, 0xffffffef, RZ, 0xc0, !PT ;  /* 0xffffffef11117812 */ /* 0x000fc400078ec0ff */
[----:B------:R-:W-:Y:S02]  /*b900*/  LOP3.LUT R16, R16, 0xefffffff, RZ, 0xc0, !PT ;  /* 0xefffffff10107812 */ /* 0x000fe400078ec0ff */
[----:B------:R-:W-:Y:S02]  /*b910*/  @P1 LOP3.LUT R17, R17, 0x10, RZ, 0xfc, !PT ;  /* 0x0000001011111812 */ /* 0x000fe400078efcff */
[----:B------:R-:W-:Y:S02]  /*b920*/  ISETP.LT.OR P1, PT, R36, 0x31, !P0 ;  /* 0x000000312400780c */ /* 0x000fe40004721670 */
[----:B------:R-:W-:Y:S02]  /*b930*/  LOP3.LUT R17, R17, 0xfffffffe, RZ, 0xc0, !PT ;  /* 0xfffffffe11117812 */ /* 0x000fe400078ec0ff */
[----:B------:R-:W-:Y:S02]  /*b940*/  LOP3.LUT P0, RZ, R0, 0x40, RZ, 0xc0, !PT ;  /* 0x0000004000ff7812 */ /* 0x000fe4000780c0ff */
[----:B------:R-:W-:-:S02]  /*b950*/  @P3 LOP3.LUT R17, R17, 0x1, RZ, 0xfc, !PT ;  /* 0x0000000111113812 */ /* 0x000fc400078efcff */
[----:B------:R-:W-:Y:S02]  /*b960*/  ISETP.LT.OR P3, PT, R36, 0x11, !P0 ;  /* 0x000000112400780c */ /* 0x000fe40004761670 */
[----:B------:R-:W-:Y:S02]  /*b970*/  LOP3.LUT R17, R17, 0xffefffff, RZ, 0xc0, !PT ;  /* 0xffefffff11117812 */ /* 0x000fe400078ec0ff */
[----:B------:R-:W-:Y:S02]  /*b980*/  @P2 LOP3.LUT R16, R16, 0x10000000, RZ, 0xfc, !PT ;  /* 0x1000000010102812 */ /* 0x000fe400078efcff */
[----:B------:R-:W-:Y:S02]  /*b990*/  @P1 LOP3.LUT R17, R17, 0x100000, RZ, 0xfc, !PT ;  /* 0x0010000011111812 */ /* 0x000fe400078efcff */
[C---:B------:R-:W-:Y:S02]  /*b9a0*/  ISETP.LT.OR P1, PT, R36.reuse, 0x1, !P0 ;  /* 0x000000012400780c */ /* 0x040fe40004721670 */
[----:B------:R-:W-:-:S02]  /*b9b0*/  ISETP.LT.OR P2, PT, R36, 0x21, !P0 ;  /* 0x000000212400780c */ /* 0x000fc40004741670 */
[----:B------:R-:W-:Y:S02]  /*b9c0*/  LOP3.LUT R16, R16, 0x7fffffff, RZ, 0xc0, !PT ;  /* 0x7fffffff10107812 */ /* 0x000fe400078ec0ff */
[----:B------:R-:W-:Y:S02]  /*b9d0*/  LOP3.LUT R17, R17, 0xfffffff7, RZ, 0xc0, !PT ;  /* 0xfffffff711117812 */ /* 0x000fe400078ec0ff */
[----:B------:R-:W-:Y:S02]  /*b9e0*/  @P3 LOP3.LUT R16, R16, 0x80000000, RZ, 0xfc, !PT ;  /* 0x8000000010103812 */ /* 0x000fe400078efcff */
[----:B------:R-:W-:Y:S02]  /*b9f0*/  LEA R0, R29, UR37, 0x1 ;  /* 0x000000251d007c11 */ /* 0x000fe4000f8e08ff */
[----:B------:R-:W-:Y:S02]  /*ba00*/  LOP3.LUT R16, R16, 0xf7ffffff, RZ, 0xc0, !PT ;  /* 0xf7ffffff10107812 */ /* 0x000fe400078ec0ff */
[----:B------:R-:W-:-:S02]  /*ba10*/  @P1 LOP3.LUT R17, R17, 0x8, RZ, 0xfc, !PT ;  /* 0x0000000811111812 */ /* 0x000fc400078efcff */
[----:B------:R-:W-:Y:S02]  /*ba20*/  ISETP.LT.OR P1, PT, R36, 0x31, !P0 ;  /* 0x000000312400780c */ /* 0x000fe40004721670 */
[----:B------:R-:W-:Y:S02]  /*ba30*/  ISETP.GT.AND P0, PT, R2, -0x1, PT ;  /* 0xffffffff0200780c */ /* 0x000fe40003f04270 */
[----:B------:R-:W-:Y:S02]  /*ba40*/  @P2 LOP3.LUT R16, R16, 0x8000000, RZ, 0xfc, !PT ;  /* 0x0800000010102812 */ /* 0x000fe400078efcff */
[----:B------:R-:W-:Y:S02]  /*ba50*/  ISETP.LT.OR P2, PT, R36, 0x11, P0 ;  /* 0x000000112400780c */ /* 0x000fe40000741670 */
[----:B------:R-:W-:Y:S02]  /*ba60*/  LOP3.LUT R17, R17, 0xfff7ffff, RZ, 0xc0, !PT ;  /* 0xfff7ffff11117812 */ /* 0x000fe400078ec0ff */
[----:B------:R-:W-:-:S02]  /*ba70*/  LOP3.LUT R16, R16, 0xbfffffff, RZ, 0xc0, !PT ;  /* 0xbfffffff10107812 */ /* 0x000fc400078ec0ff */
[C---:B------:R-:W-:Y:S02]  /*ba80*/  ISETP.LT.OR P3, PT, R36.reuse, 0x1, P0 ;  /* 0x000000012400780c */ /* 0x040fe40000761670 */
[----:B------:R-:W-:Y:S02]  /*ba90*/  @P1 LOP3.LUT R17, R17, 0x80000, RZ, 0xfc, !PT ;  /* 0x0008000011111812 */ /* 0x000fe400078efcff */
[C---:B------:R-:W-:Y:S02]  /*baa0*/  ISETP.LT.OR P1, PT, R36.reuse, 0x21, P0 ;  /* 0x000000212400780c */ /* 0x040fe40000721670 */
[----:B------:R-:W-:Y:S02]  /*bab0*/  ISETP.LT.OR P0, PT, R36, 0x31, P0 ;  /* 0x000000312400780c */ /* 0x000fe40000701670 */
[----:B------:R-:W-:Y:S02]  /*bac0*/  @P2 LOP3.LUT R16, R16, 0x40000000, RZ, 0xfc, !PT ;  /* 0x4000000010102812 */ /* 0x000fe400078efcff */
[----:B------:R-:W-:-:S02]  /*bad0*/  ISETP.GE.AND P2, PT, R15, R3, PT ;  /* 0x000000030f00720c */ /* 0x000fc40003f46270 */
[----:B------:R-:W-:Y:S02]  /*bae0*/  LOP3.LUT R16, R16, 0xfbffffff, RZ, 0xc0, !PT ;  /* 0xfbffffff10107812 */ /* 0x000fe400078ec0ff */
[----:B------:R-:W-:-:S03]  /*baf0*/  LOP3.LUT R17, R17, 0xfffffffb, RZ, 0xc0, !PT ;  /* 0xfffffffb11117812 */ /* 0x000fc600078ec0ff */
[----:B------:R-:W-:Y:S02]  /*bb00*/  @P1 LOP3.LUT R16, R16, 0x4000000, RZ, 0xfc, !PT ;  /* 0x0400000010101812 */ /* 0x000fe400078efcff */
[----:B------:R-:W-:Y:S02]  /*bb10*/  @P3 LOP3.LUT R17, R17, 0x4, RZ, 0xfc, !PT ;  /* 0x0000000411113812 */ /* 0x000fe400078efcff */
[----:B------:R-:W-:Y:S02]  /*bb20*/  ISETP.GE.AND P1, PT, R36, 0x1, PT ;  /* 0x000000012400780c */ /* 0x000fe40003f26270 */
[----:B------:R-:W-:Y:S02]  /*bb30*/  LOP3.LUT R16, R16, 0xfffffffe, RZ, 0xc0, !PT ;  /* 0xfffffffe10107812 */ /* 0x000fe400078ec0ff */
[----:B------:R-:W-:Y:S02]  /*bb40*/  LOP3.LUT R17, R17, 0xfffbffff, RZ, 0xc0, !PT ;  /* 0xfffbffff11117812 */ /* 0x000fe400078ec0ff */
[----:B------:R-:W-:-:S02]  /*bb50*/  @P2 LOP3.LUT R16, R16, 0x1, RZ, 0xfc, !PT ;  /* 0x0000000110102812 */ /* 0x000fc400078efcff */
[----:B------:R-:W-:Y:S02]  /*bb60*/  @P0 LOP3.LUT R17, R17, 0x40000, RZ, 0xfc, !PT ;  /* 0x0004000011110812 */ /* 0x000fe400078efcff */
[----:B------:R-:W-:Y:S02]  /*bb70*/  ISETP.GE.AND P0, PT, R36, 0x11, PT ;  /* 0x000000112400780c */ /* 0x000fe40003f06270 */
[----:B------:R-:W-:Y:S02]  /*bb80*/  LOP3.LUT R16, R16, 0xfffdffff, RZ, 0xc0, !PT ;  /* 0xfffdffff10107812 */ /* 0x000fe400078ec0ff */
[----:B------:R-:W-:Y:S02]  /*bb90*/  ISETP.GE.AND P2, PT, R36, 0x21, PT ;  /* 0x000000212400780c */ /* 0x000fe40003f46270 */
[----:B------:R-:W-:Y:S02]  /*bba0*/  @P1 LOP3.LUT R16, R16, 0x20000, RZ, 0xfc, !PT ;  /* 0x0002000010101812 */ /* 0x000fe400078efcff */
[----:B------:R-:W-:-:S02]  /*bbb0*/  ISETP.GE.AND P1, PT, R36, 0x31, PT ;  /* 0x000000312400780c */ /* 0x000fc40003f26270 */
        /* <DEDUP_REMOVED lines=9> */
.L_x_3475:
[----:B------:R-:W2:Y:S01]  /*bc50*/  LDL R2, [R1+0xc] ;  /* 0x00000c0001027983 */ /* 0x000ea20000100800 */
[----:B0-----:R-:W0:Y:S01]  /*bc60*/  LDC R0, c[0x0][0xd38] ;  /* 0x00034e00ff007b82 */ /* 0x001e220000000800 */
[----:B------:R-:W-:Y:S05]  /*bc70*/  YIELD ;  /* 0x0000000000007946 */ /* 0x000fea0003800000 */
[----:B------:R-:W-:Y:S01]  /*bc80*/  ULDC.64 UR4, c[0x0][0xb20] ;  /* 0x0002c80000047ab9 */ /* 0x000fe20000000a00 */
[----:B------:R-:W-:Y:S02]  /*bc90*/  MOV R32, RZ ;  /* 0x000000ff00207202 */ /* 0x000fe40000000f00 */
        /* <DEDUP_REMOVED lines=20> */
[----:B0--3--:R-:W-:Y:S05]  /*bde0*/  @!P0 BRA `(.L_x_3439) ;  /* 0x0000000000408947 */ /* 0x009fea0003800000 */
[----:B------:R-:W-:Y:S01]  /*bdf0*/  MOV R2, 0x0 ;  /* 0x0000000000027802 */ /* 0x000fe20000000f00 */
        /* <DEDUP_REMOVED lines=15> */
.L_x_3439:
        /* <DEDUP_REMOVED lines=20> */
.L_x_3441:
[----:B------:R0:W1:Y:S01]  /*c030*/  LDC.64 R2, c[0x4][R19] ;  /* 0x0100000013027b82 */ /* 0x0000620000000a00 */
[----:B------:R-:W-:Y:S01]  /*c040*/  ULDC.64 UR6, c[0x4][0xf0] ;  /* 0x01003c0000067ab9 */ /* 0x000fe20000000a00 */
[----:B------:R-:W-:Y:S01]  /*c050*/  ULDC.64 UR8, c[0x4][0xf8] ;  /* 0x01003e0000087ab9 */ /* 0x000fe20000000a00 */
[----:B------:R-:W-:Y:S01]  /*c060*/  ULDC.64 UR4, c[0x4][0x50] ;  /* 0x0100140000047ab9 */ /* 0x000fe20000000a00 */
        /* <DEDUP_REMOVED lines=11> */
.L_x_3440:
        /* <DEDUP_REMOVED lines=13> */
.L_x_3493:
[----:B------:R-:W2:Y:S01]  /*c1f0*/  LDL R0, [R1+0x24] ;  /* 0x0000240001007983 */ /* 0x000ea20000100800 */
[----:B------:R-:W-:Y:S01]  /*c200*/  ISETP.NE.AND P0, PT, R10, 0x1, PT ;  /* 0x000000010a00780c */ /* 0x000fe20003f05270 */
[----:B------:R-:W-:Y:S01]  /*c210*/  IMAD.MOV.U32 R35, RZ, RZ, RZ ;  /* 0x000000ffff237224 */ /* 0x000fe200078e00ff */
[C---:B------:R-:W-:Y:S02]  /*c220*/  LOP3.LUT P1, RZ, R16.reuse, 0x4000, RZ, 0xc0, !PT ;  /* 0x0000400010ff7812 */ /* 0x040fe4000782c0ff */
[----:B-----5:R-:W-:Y:S02]  /*c230*/  SHF.R.S32.HI R33, RZ, 0x1f, R28 ;  /* 0x0000001fff217819 */ /* 0x020fe4000001141c */
[----:B------:R-:W-:-:S07]  /*c240*/  LOP3.LUT R16, R16, 0xffffefff, RZ, 0xc0, !PT ;  /* 0xffffefff10107812 */ /* 0x000fce00078ec0ff */
[----:B------:R-:W0:Y:S01]  /*c250*/  @P0 LDC R5, c[0x0][0x434] ;  /* 0x00010d00ff050b82 */ /* 0x000e220000000800 */
[----:B------:R-:W-:-:S07]  /*c260*/  @P0 LOP3.LUT R16, R16, 0x1000, RZ, 0xfc, !PT ;  /* 0x0000100010100812 */ /* 0x000fce00078efcff */
[----:B------:R-:W3:Y:S08]  /*c270*/  @P0 LDC R7, c[0x0][0x438] ;  /* 0x00010e00ff070b82 */ /* 0x000ef00000000800 */
[----:B-1----:R-:W1:Y:S02]  /*c280*/  @P1 LDC.64 R2, c[0x0][0x428] ;  /* 0x00010a00ff021b82 */ /* 0x002e640000000a00 */
[----:B-1----:R-:W-:-:S04]  /*c290*/  @P1 IMAD R8, R33, R2, RZ ;  /* 0x0000000221081224 */ /* 0x002fc800078e02ff */
[----:B------:R-:W-:Y:S02]  /*c2a0*/  @P1 IMAD R8, R28, R3, R8 ;  /* 0x000000031c081224 */ /* 0x000fe400078e0208 */
[----:B--2---:R-:W-:-:S04]  /*c2b0*/  IMAD.IADD R0, R0, 0x1, R32 ;  /* 0x0000000100007824 */ /* 0x004fc800078e0220 */
[----:B0-----:R-:W-:-:S04]  /*c2c0*/  @P0 IMAD.HI.U32 R4, R0, R5, RZ ;  /* 0x0000000500040227 */ /* 0x001fc800078e00ff */
[----:B------:R-:W-:Y:S01]  /*c2d0*/  IMAD.MOV.U32 R6, RZ, RZ, R0 ;  /* 0x000000ffff067224 */ /* 0x000fe200078e0000 */
[----:B---3--:R-:W-:Y:S02]  /*c2e0*/  @P0 SHF.R.U32.HI R6, RZ, R7, R4 ;  /* 0x00000007ff060219 */ /* 0x008fe40000011604 */
[----:B------:R-:W0:Y:S02]  /*c2f0*/  @P1 LDC.64 R4, c[0x0][0x418] ;  /* 0x00010600ff041b82 */ /* 0x000e240000000a00 */
[----:B------:R-:W-:-:S03]  /*c300*/  @P1 SHF.R.S32.HI R7, RZ, 0x1f, R6 ;  /* 0x0000001fff071819 */ /* 0x000fc60000011406 */
[----:B------:R-:W-:-:S04]  /*c310*/  @P1 IMAD.WIDE.U32 R2, R28, R2, R6 ;  /* 0x000000021c021225 */ /* 0x000fc800078e0006 */
[----:B------:R-:W-:Y:S01]  /*c320*/  @P1 IMAD.IADD R8, R3, 0x1, R8 ;  /* 0x0000000103081824 */ /* 0x000fe200078e0208 */
[----:B0-----:R-:W-:-:S04]  /*c330*/  @P1 LEA R4, P0, R2, R4, 0x2 ;  /* 0x0000000402041211 */ /* 0x001fc800078010ff */
[----:B------:R-:W-:-:S05]  /*c340*/  @P1 LEA.HI.X R5, R2, R5, R8, 0x2, P0 ;  /* 0x0000000502051211 */ /* 0x000fca00000f1408 */
[----:B------:R0:W5:Y:S01]  /*c350*/  @P1 LDG.E R35, desc[UR42][R4.64] ;  /* 0x0000002a04231981 */ /* 0x000162000c1e1900 */
[----:B------:R-:W-:Y:S01]  /*c360*/  IMAD.MOV R3, RZ, RZ, -R6 ;  /* 0x000000ffff037224 */ /* 0x000fe200078e0a06 */
[----:B------:R-:W-:Y:S02]  /*c370*/  LOP3.LUT R9, R37, 0x2, RZ, 0xfc, !PT ;  /* 0x0000000225097812 */ /* 0x000fe400078efcff */
[----:B------:R-:W-:Y:S01]  /*c380*/  LOP3.LUT R16, R16, 0xfffffbff, RZ, 0xc0, !PT ;  /* 0xfffffbff10107812 */ /* 0x000fe200078ec0ff */
[----:B------:R-:W-:Y:S01]  /*c390*/  IMAD R0, R10, R3, R0 ;  /* 0x000000030a007224 */ /* 0x000fe200078e0200 */
[----:B------:R-:W-:Y:S02]  /*c3a0*/  ISETP.NE.AND P0, PT, R9, 0x3, PT ;  /* 0x000000030900780c */ /* 0x000fe40003f05270 */
[----:B------:R-:W-:Y:S02]  /*c3b0*/  SHF.R.S32.HI R26, RZ, 0x1f, R19 ;  /* 0x0000001fff1a7819 */ /* 0x000fe40000011413 */
[----:B------:R0:W-:Y:S09]  /*c3c0*/  STL [R1], R0 ;  /* 0x0000000001007387 */ /* 0x0001f20000100800 */
[----:B------:R-:W-:Y:S01]  /*c3d0*/  @P0 LOP3.LUT R16, R16, 0x400, RZ, 0xfc, !PT ;  /* 0x0000040010100812 */ /* 0x000fe200078efcff */
[----:B0-----:R-:W-:Y:S06]  /*c3e0*/  @!P0 BRA `(.L_x_3443) ;  /* 0x0000000000048947 */ /* 0x001fec0003800000 */
[----:B------:R-:W-:Y:S01]  /*c3f0*/  BPT.TRAP 0x1 ;  /* 0x000000040000795c */ /* 0x000fe20000300000 */
.L_x_3443:
[----:B------:R-:W-:Y:S01]  /*c400*/  LEA R25, R18, UR37, 0x3 ;  /* 0x0000002512197c11 */ /* 0x000fe2000f8e18ff */
[----:B------:R-:W-:Y:S01]  /*c410*/  BSSY B0, `(.L_x_3444) ;  /* 0x0000004000007945 */ /* 0x000fe20003800000 */
[----:B------:R-:W-:-:S04]  /*c420*/  SHF.L.U32 R0, R23, 0x1f, RZ ;  /* 0x0000001f17007819 */ /* 0x000fc800000006ff */
[----:B------:R-:W0:Y:S02]  /*c430*/  SYNCS.PHASECHK.TRANS64.TRYWAIT P0, [R25+URZ+0x38840], R0 ;  /* 0x03884000190075a7 */ /* 0x000e24000800017f */
[----:B0-----:R-:W-:Y:S05]  /*c440*/  @!P0 BRA `(.L_x_3445) ;  /* 0x0000003800148947 */ /* 0x001fea0003800000 */
.L_x_3494:
[----:B------:R-:W-:Y:S05]  /*c450*/  BSYNC B0 ;  /* 0x0000000000007941 */ /* 0x000fea0003800000 */
.L_x_3444:
[----:B------:R-:W0:Y:S01]  /*c460*/  LDL R2, [R1] ;  /* 0x0000000001027983 */ /* 0x000e220000100800 */
[----:B------:R-:W-:Y:S01]  /*c470*/  ULDC.64 UR4, c[0x0][0x300] ;  /* 0x0000c00000047ab9 */ /* 0x000fe20000000a00 */
[----:B-----5:R-:W-:Y:S01]  /*c480*/  SHF.R.S32.HI R4, RZ, 0x1f, R35 ;  /* 0x0000001fff047819 */ /* 0x020fe20000011423 */
[----:B------:R-:W-:Y:S01]  /*c490*/  IMAD R5, R18, 0x1000, R29 ;  /* 0x0000100012057824 */ /* 0x000fe200078e021d */
[----:B------:R-:W1:Y:S01]  /*c4a0*/  S2R R7, SR_TID.X ;  /* 0x0000000000077919 */ /* 0x000e620000002100 */
[----:B------:R-:W-:Y:S01]  /*c4b0*/  LOP3.LUT P1, RZ, R16, 0x1, RZ, 0xc0, !PT ;  /* 0x0000000110ff7812 */ /* 0x000fe2000782c0ff */
[----:B-1----:R-:W-:-:S05]  /*c4c0*/  IMAD.SHL.U32 R7, R7, 0x8, RZ ;  /* 0x0000000807077824 */ /* 0x002fca00078e00ff */
[----:B------:R-:W-:Y:S02]  /*c4d0*/  LOP3.LUT R7, R7, 0x38, RZ, 0xc0, !PT ;  /* 0x0000003807077812 */ /* 0x000fe400078ec0ff */
[----:B0-----:R-:W-:-:S05]  /*c4e0*/  SHF.R.S32.HI R0, RZ, 0x1f, R2 ;  /* 0x0000001fff007819 */ /* 0x001fca0000011402 */
[----:B------:R0:W-:Y:S04]  /*c4f0*/  STL [R1+0x14], R0 ;  /* 0x0000140001007387 */ /* 0x0001e80000100800 */
[----:B------:R1:W-:Y:S01]  /*c500*/  STL [R1+0x18], R4 ;  /* 0x0000180401007387 */ /* 0x0003e20000100800 */
[----:B0-----:R-:W-:-:S04]  /*c510*/  IMAD R0, R0, UR4, RZ ;  /* 0x0000000400007c24 */ /* 0x001fc8000f8e02ff */
[C---:B------:R-:W-:Y:S02]  /*c520*/  IMAD R0, R2.reuse, UR5, R0 ;  /* 0x0000000502007c24 */ /* 0x040fe4000f8e0200 */
[----:B------:R-:W-:Y:S01]  /*c530*/  IMAD.WIDE.U32 R2, R2, UR4, RZ ;  /* 0x0000000402027c25 */ /* 0x000fe2000f8e00ff */
        /* <DEDUP_REMOVED lines=11> */
[----:B-1----:R-:W-:Y:S01]  /*c5f0*/  IMAD.IADD R4, R3, 0x1, R0 ;  /* 0x0000000103047824 */ /* 0x002fe200078e0200 */
[----:B------:R-:W-:Y:S01]  /*c600*/  LEA R0, P0, R2, UR4, 0x1 ;  /* 0x0000000402007c11 */ /* 0x000fe2000f8008ff */
[----:B------:R-:W-:-:S03]  /*c610*/  UMOV UR4, 0xffffffff ;  /* 0xffffffff00047882 */ /* 0x000fc60000000000 */
[----:B------:R-:W-:Y:S01]  /*c620*/  LEA.HI.X R4, R2, UR5, R4, 0x1, P0 ;  /* 0x0000000502047c11 */ /* 0x000fe200080f0c04 */
[----:B------:R-:W-:Y:S08]  /*c630*/  BRA.DIV UR4, `(.L_x_3446) ;  /* 0x0000003604ac7947 */ /* 0x000ff0000b800000 */
[----:B------:R-:W0:Y:S01]  /*c640*/  SHFL.IDX PT, R3, R0, RZ, 0x181f ;  /* 0x00181fff00037589 */ /* 0x000e2200000e0000 */
[C---:B------:R-:W-:Y:S02]  /*c650*/  ISETP.GE.AND P2, PT, R36.reuse, 0x1, PT ;  /* 0x000000012400780c */ /* 0x040fe40003f46270 */
[----:B------:R-:W-:Y:S01]  /*c660*/  ISETP.GE.AND P3, PT, R36, 0x11, PT ;  /* 0x000000112400780c */ /* 0x000fe20003f66270 */
[----:B------:R-:W1:Y:S10]  /*c670*/  SHFL.IDX PT, R2, R4, RZ, 0x181f ;  /* 0x00181fff04027589 */ /* 0x000e7400000e0000 */
[----:B------:R-:W-:-:S02]  /*c680*/  @P2 LEA R6, R5, UR37, 0x1 ;  /* 0x0000002505062c11 */ /* 0x000fc4000f8e08ff */
[----:B0-----:R-:W-:-:S05]  /*c690*/  @P2 LEA R3, P0, R7, R3, 0x1 ;  /* 0x0000000307032211 */ /* 0x001fca00078008ff */
[----:B-1----:R-:W-:-:S05]  /*c6a0*/  @P2 IMAD.X R2, RZ, RZ, R2, P0 ;  /* 0x000000ffff022224 */ /* 0x002fca00000e0602 */
[----:B------:R-:W-:-:S04]  /*c6b0*/  @P2 LOP3.LUT R3, R3, R2, RZ, 0x3c, !PT ;  /* 0x0000000203032212 */ /* 0x000fc800078e3cff */
[----:B------:R-:W-:-:S04]  /*c6c0*/  @P2 LOP3.LUT R2, R3, R2, RZ, 0x3c, !PT ;  /* 0x0000000203022212 */ /* 0x000fc800078e3cff */
[----:B------:R-:W-:-:S05]  /*c6d0*/  @P2 LOP3.LUT R3, R3, R2, RZ, 0x3c, !PT ;  /* 0x0000000203032212 */ /* 0x000fca00078e3cff */
[----:B------:R-:W-:Y:S01]  /*c6e0*/  @!PT LDS RZ, [RZ] ;  /* 0x00000000fffff984 */ /* 0x000fe20000000800 */
[----:B------:R0:W-:Y:S01]  /*c6f0*/  @P2 LDGSTS.E.BYPASS.LTC128B.128 [R6+0x22400], desc[UR42][R2.64], !P1 ;  /* 0x2240000002062fae */ /* 0x0001e2000c901d6a */
[----:B------:R-:W-:-:S03]  /*c700*/  ISETP.GE.AND P2, PT, R36, 0x21, PT ;  /* 0x000000212400780c */ /* 0x000fc60003f46270 */
[----:B0-----:R-:W0:Y:S01]  /*c710*/  SHFL.IDX PT, R3, R0, 0x1, 0x181f ;  /* 0x00381f0000037f89 */ /* 0x001e2200000e0000 */
[----:B------:R-:W-:-:S03]  /*c720*/  @P3 LEA R6, R5, UR37, 0x1 ;  /* 0x0000002505063c11 */ /* 0x000fc6000f8e08ff */
[----:B------:R-:W1:Y:S01]  /*c730*/  SHFL.IDX PT, R2, R4, 0x1, 0x181f ;  /* 0x00381f0004027f89 */ /* 0x000e6200000e0000 */
[----:B0-----:R-:W-:-:S05]  /*c740*/  @P3 LEA R3, P0, R7, R3, 0x1 ;  /* 0x0000000307033211 */ /* 0x001fca00078008ff */
[----:B-1----:R-:W-:-:S05]  /*c750*/  @P3 IMAD.X R2, RZ, RZ, R2, P0 ;  /* 0x000000ffff023224 */ /* 0x002fca00000e0602 */
[----:B------:R-:W-:-:S04]  /*c760*/  @P3 LOP3.LUT R3, R3, R2, RZ, 0x3c, !PT ;  /* 0x0000000203033212 */ /* 0x000fc800078e3cff */
[----:B------:R-:W-:-:S04]  /*c770*/  @P3 LOP3.LUT R2, R3, R2, RZ, 0x3c, !PT ;  /* 0x0000000203023212 */ /* 0x000fc800078e3cff */
[----:B------:R-:W-:-:S05]  /*c780*/  @P3 LOP3.LUT R3, R3, R2, RZ, 0x3c, !PT ;  /* 0x0000000203033212 */ /* 0x000fca00078e3cff */
[----:B------:R0:W-:Y:S04]  /*c790*/  @P3 LDGSTS.E.BYPASS.LTC128B.128 [R6+0x22c00], desc[UR42][R2.64], !P1 ;  /* 0x22c0000002063fae */ /* 0x0001e8000c901d6a */
[----:B0-----:R-:W0:Y:S01]  /*c7a0*/  SHFL.IDX PT, R3, R0, 0x2, 0x181f ;  /* 0x00581f0000037f89 */ /* 0x001e2200000e0000 */
[----:B------:R-:W-:-:S03]  /*c7b0*/  @P2 LEA R6, R5, UR37, 0x1 ;  /* 0x0000002505062c11 */ /* 0x000fc6000f8e08ff */
[----:B------:R-:W1:Y:S04]  /*c7c0*/  SHFL.IDX PT, R2, R4, 0x2, 0x181f ;  /* 0x00581f0004027f89 */ /* 0x000e6800000e0000 */
[----:B------:R-:W2:Y:S04]  /*c7d0*/  SHFL.IDX PT, R4, R4, 0x3, 0x181f ;  /* 0x00781f0004047f89 */ /* 0x000ea800000e0000 */
[----:B------:R-:W3:Y:S01]  /*c7e0*/  SHFL.IDX PT, R0, R0, 0x3, 0x181f ;  /* 0x00781f0000007f89 */ /* 0x000ee200000e0000 */
[----:B0-----:R-:W-:-:S05]  /*c7f0*/  @P2 LEA R3, P0, R7, R3, 0x1 ;  /* 0x0000000307032211 */ /* 0x001fca00078008ff */
[----:B-1----:R-:W-:-:S05]  /*c800*/  @P2 IMAD.X R2, RZ, RZ, R2, P0 ;  /* 0x000000ffff022224 */ /* 0x002fca00000e0602 */
[----:B------:R-:W-:-:S04]  /*c810*/  @P2 LOP3.LUT R3, R3, R2, RZ, 0x3c, !PT ;  /* 0x0000000203032212 */ /* 0x000fc800078e3cff */
[----:B------:R-:W-:-:S04]  /*c820*/  @P2 LOP3.LUT R2, R3, R2, RZ, 0x3c, !PT ;  /* 0x0000000203022212 */ /* 0x000fc800078e3cff */
[----:B------:R-:W-:-:S05]  /*c830*/  @P2 LOP3.LUT R3, R3, R2, RZ, 0x3c, !PT ;  /* 0x0000000203032212 */ /* 0x000fca00078e3cff */
[----:B--23--:R1:W-:Y:S02]  /*c840*/  @P2 LDGSTS.E.BYPASS.LTC128B.128 [R6+0x23400], desc[UR42][R2.64], !P1 ;  /* 0x2340000002062fae */ /* 0x00c3e4000c901d6a */
.L_x_3504:
[----:B------:R-:W-:-:S13]  /*c850*/  ISETP.GE.AND P2, PT, R36, 0x31, PT ;  /* 0x000000312400780c */ /* 0x000fda0003f46270 */
[----:B01----:R-:W-:Y:S02]  /*c860*/  @P2 LEA R2, P0, R7, R0, 0x1 ;  /* 0x0000000007022211 */ /* 0x003fe400078008ff */
[----:B------:R-:W-:-:S03]  /*c870*/  @P2 LEA R5, R5, UR37, 0x1 ;  /* 0x0000002505052c11 */ /* 0x000fc6000f8e08ff */
[----:B------:R-:W-:Y:S01]  /*c880*/  @P2 IMAD.X R3, RZ, RZ, R4, P0 ;  /* 0x000000ffff032224 */ /* 0x000fe200000e0604 */
[----:B------:R-:W-:-:S04]  /*c890*/  PLOP3.LUT P0, PT, PT, PT, PT, 0x80, 0x0 ;  /* 0x000000000000781c */ /* 0x000fc80003f0f070 */
[----:B------:R-:W-:Y:S01]  /*c8a0*/  @!PT LDS RZ, [RZ] ;  /* 0x00000000fffff984 */ /* 0x000fe20000000800 */
[----:B------:R-:W-:Y:S01]  /*c8b0*/  @!PT LDS RZ, [RZ] ;  /* 0x00000000fffff984 */ /* 0x000fe20000000800 */
[----:B------:R-:W-:Y:S01]  /*c8c0*/  @!PT LDS RZ, [RZ] ;  /* 0x00000000fffff984 */ /* 0x000fe20000000800 */
[----:B------:R0:W-:Y:S01]  /*c8d0*/  @P2 LDGSTS.E.BYPASS.LTC128B.128 [R5+0x23c00], desc[UR42][R2.64], !P1 ;  /* 0x23c0000002052fae */ /* 0x0001e2000c901d6a */
[----:B------:R-:W-:-:S08]  /*c8e0*/  NOP ;  /* 0x0000000000007918 */ /* 0x000fd00000000000 */
.L_x_3447:
[----:B------:R-:W-:Y:S02]  /*c8f0*/  PLOP3.LUT P1, PT, P1, P0, PT, 0xa2, 0x0 ;  /* 0x000000000000781c */ /* 0x000fe40000f21472 */
[----:B------:R-:W-:-:S08]  /*c900*/  @P0 R2UR P1, UR4, R25 ;  /* 0x00000000190402ca */ /* 0x000fd00000020000 */
[----:B------:R-:W-:-:S05]  /*c910*/  @P0 PLOP3.LUT P0, PT, P1, PT, PT, 0x80, 0x0 ;  /* 0x000000000000081c */ /* 0x000fca0000f0f070 */
[----:B------:R-:W-:Y:S01]  /*c920*/  @!P1 SYNCS.ARRIVE.TRANS64.RED.A0T1 RZ, [UR4+0x38830], RZ ;  /* 0x038830ffffff99a7 */ /* 0x000fe20008200404 */
[----:B------:R-:W-:Y:S07]  /*c930*/  @!P1 ARRIVES.LDGSTSBAR.64.TRANSCNT [UR4+0x38830] ;  /* 0x03883000ff0099b0 */ /* 0x000fee0008000a84 */
[----:B------:R-:W-:Y:S05]  /*c940*/  @P0 BRA.U.ANY `(.L_x_3447) ;  /* 0xfffffffd00e80947 */ /* 0x000fea000393ffff */
[----:B------:R-:W-:Y:S01]  /*c950*/  NOP ;  /* 0x0000000000007918 */ /* 0x000fe20000000000 */
[----:B------:R-:W-:-:S04]  /*c960*/  LOP3.LUT R0, R37, 0x2, RZ, 0xfc, !PT ;  /* 0x0000000225007812 */ /* 0x000fc800078efcff */
[----:B------:R-:W-:-:S13]  /*c970*/  ISETP.NE.AND P2, PT, R0, 0x3, PT ;  /* 0x000000030000780c */ /* 0x000fda0003f45270 */
[----:B------:R-:W-:Y:S05]  /*c980*/  @!P2 BRA `(.L_x_3448) ;  /* 0x000000000004a947 */ /* 0x000fea0003800000 */
[----:B------:R-:W-:Y:S01]  /*c990*/  BPT.TRAP 0x1 ;  /* 0x000000040000795c */ /* 0x000fe20000300000 */
.L_x_3448:
[----:B------:R1:W-:Y:S02]  /*c9a0*/  SYNCS.ARRIVE.TRANS64.A1T0 RZ, [R25+URZ+0x38830], RZ ;  /* 0x038830ff19ff79a7 */ /* 0x0003e4000810003f */
[----:B------:R-:W-:Y:S05]  /*c9b0*/  WARPSYNC.ALL ;  /* 0x0000000000007948 */ /* 0x000fea0003800000 */
[----:B------:R-:W-:Y:S01]  /*c9c0*/  UIADD3 UR4, UR37, 0x20400, URZ ;  /* 0x0002040025047890 */ /* 0x000fe2000fffe03f */
[----:B------:R-:W-:-:S03]  /*c9d0*/  SHF.R.S32.HI R0, RZ, 0x1f, R27 ;  /* 0x0000001fff007819 */ /* 0x000fc6000001141b */
[----:B------:R-:W-:Y:S02]  /*c9e0*/  ULOP3.LUT UP0, URZ, UR4, 0x3ff, URZ, 0xc0, !UPT ;  /* 0x000003ff043f7892 */ /* 0x000fe4000f80c03f */
[----:B------:R2:W-:Y:S01]  /*c9f0*/  STL [R1+0x10], R0 ;  /* 0x0000100001007387 */ /* 0x0005e20000100800 */
[----:B------:R-:W-:Y:S03]  /*ca00*/  BAR.SYNC.DEFER_BLOCKING 0x8, 0x100 ;  /* 0x0204000000007b1d */ /* 0x000fe60000010000 */
[----:B------:R-:W-:-:S13]  /*ca10*/  PLOP3.LUT P0, PT, PT, PT, UP0, 0x80, 0x0 ;  /* 0x000000000000781c */ /* 0x000fda0003f0f008 */
[----:B--2---:R-:W-:Y:S05]  /*ca20*/  @!P0 BRA `(.L_x_3449) ;  /* 0x0000000000408947 */ /* 0x004fea0003800000 */
[----:B0-----:R-:W-:Y:S01]  /*ca30*/  MOV R2, 0x0 ;  /* 0x0000000000027802 */ /* 0x001fe20000000f00 */
        /* <DEDUP_REMOVED lines=8> */
[----:B------:R-:W-:-:S02]  /*cac0*/  IMAD.U32 R7, RZ, RZ, UR7 ;  /* 0x00000007ff077e24 */ /* 0x000fc4000f8e00ff */
[----:B------:R-:W-:Y:S02]  /*cad0*/  IMAD.U32 R11, RZ, RZ, UR9 ;  /* 0x00000009ff0b7e24 */ /* 0x000fe4000f8e00ff */
[----:B------:R-:W-:Y:S02]  /*cae0*/  IMAD.MOV.U32 R8, RZ, RZ, 0x70 ;  /* 0x00000070ff087424 */ /* 0x000fe400078e00ff */
[----:B------:R-:W-:Y:S02]  /*caf0*/  IMAD.MOV.U32 R12, RZ, RZ, 0x1 ;  /* 0x00000001ff0c7424 */ /* 0x000fe400078e00ff */
[----:B------:R-:W-:-:S07]  /*cb00*/  IMAD.MOV.U32 R13, RZ, RZ, RZ ;  /* 0x000000ffff0d7224 */ /* 0x000fce00078e00ff */
[----:B------:R-:W-:-:S07]  /*cb10*/  LEPC R20, `(.L_x_3449) ;  /* 0x000000001014794e */ /* 0x000fce0000000000 */
[----:B01----:R-:W-:Y:S05]  /*cb20*/  CALL.ABS.NOINC R2 ;  /* 0x0000000002007343 */ /* 0x003fea0003c00000 */
.L_x_3449:
[----:B0-----:R-:W2:Y:S01]  /*cb30*/  LDL R2, [R1+0x10] ;  /* 0x0000100001027983 */ /* 0x001ea20000100800 */
[----:B------:R-:W0:Y:S03]  /*cb40*/  LDC R3, c[0x0][0x448] ;  /* 0x00011200ff037b82 */ /* 0x000e260000000800 */
[----:B------:R-:W3:Y:S01]  /*cb50*/  LDL R21, [R1+0xc] ;  /* 0x00000c0001157983 */ /* 0x000ee20000100800 */
[----:B------:R-:W-:Y:S01]  /*cb60*/  IMAD.MOV R5, RZ, RZ, -R34 ;  /* 0x000000ffff057224 */ /* 0x000fe200078e0a22 */
[----:B------:R-:W-:Y:S01]  /*cb70*/  ULDC UR4, c[0x0][0xd38] ;  /* 0x00034e0000047ab9 */ /* 0x000fe20000000800 */
[----:B------:R-:W-:Y:S01]  /*cb80*/  LOP3.LUT R16, R16, 0xffffdfff, RZ, 0xc0, !PT ;  /* 0xffffdfff10107812 */ /* 0x000fe200078ec0ff */
[----:B------:R-:W4:Y:S01]  /*cb90*/  S2R R9, SR_TID.X ;  /* 0x0000000000097919 */ /* 0x000f220000002100 */
[----:B------:R-:W-:Y:S01]  /*cba0*/  LEA R8, R29, UR37, 0x1 ;  /* 0x000000251d087c11 */ /* 0x000fe2000f8e08ff */
[----:B------:R-:W5:Y:S01]  /*cbb0*/  S2R R10, SR_TID.X ;  /* 0x00000000000a7919 */ /* 0x000f620000002100 */
[----:B0-----:R-:W-:-:S13]  /*cbc0*/  ISETP.NE.AND P0, PT, R3, 0x1, PT ;  /* 0x000000010300780c */ /* 0x001fda0003f05270 */
[----:B------:R-:W0:Y:S01]  /*cbd0*/  @P0 LDC R0, c[0x0][0x450] ;  /* 0x00011400ff000b82 */ /* 0x000e220000000800 */
[----:B------:R-:W-:Y:S01]  /*cbe0*/  @P0 LOP3.LUT R16, R16, 0x2000, RZ, 0xfc, !PT ;  /* 0x0000200010100812 */ /* 0x000fe200078efcff */
[----:B----4-:R-:W-:-:S03]  /*cbf0*/  IMAD.SHL.U32 R9, R9, 0x8, RZ ;  /* 0x0000000809097824 */ /* 0x010fc600078e00ff */
[----:B------:R-:W-:Y:S02]  /*cc00*/  LOP3.LUT P1, RZ, R16, 0x1000000, RZ, 0xc0, !PT ;  /* 0x0100000010ff7812 */ /* 0x000fe4000782c0ff */
[----:B-----5:R-:W-:Y:S02]  /*cc10*/  SHF.R.U32.HI R10, RZ, 0x3, R10 ;  /* 0x00000003ff0a7819 */ /* 0x020fe4000001160a */
[----:B------:R-:W-:Y:S02]  /*cc20*/  LOP3.LUT R9, R9, 0x38, RZ, 0xc0, !PT ;  /* 0x0000003809097812 */ /* 0x000fe400078ec0ff */
[----:B------:R-:W-:Y:S01]  /*cc30*/  LOP3.LUT R10, R10, 0xf, RZ, 0xc0, !PT ;  /* 0x0000000f0a0a7812 */ /* 0x000fe200078ec0ff */
[----:B--2---:R-:W-:Y:S02]  /*cc40*/  IMAD.MOV.U32 R20, RZ, RZ, R2 ;  /* 0x000000ffff147224 */ /* 0x004fe400078e0002 */
[----:B------:R-:W2:Y:S01]  /*cc50*/  @P0 LDC R2, c[0x0][0x44c] ;  /* 0x00011300ff020b82 */ /* 0x000ea20000000800 */
[----:B---3--:R-:W-:Y:S01]  /*cc60*/  IMAD R5, R5, UR4, R21 ;  /* 0x0000000405057c24 */ /* 0x008fe2000f8e0215 */
[----:B------:R-:W-:-:S02]  /*cc70*/  ULDC.64 UR4, c[0x0][0x2d8] ;  /* 0x0000b60000047ab9 */ /* 0x000fc40000000a00 */
[----:B------:R-:W-:Y:S02]  /*cc80*/  IMAD R6, R26, UR4, RZ ;  /* 0x000000041a067c24 */ /* 0x000fe4000f8e02ff */
[----:B------:R-:W-:Y:S02]  /*cc90*/  IMAD R34, R5, 0x40, R24 ;  /* 0x0000004005227824 */ /* 0x000fe400078e0218 */
[----:B------:R-:W-:Y:S02]  /*cca0*/  IMAD R6, R19, UR5, R6 ;  /* 0x0000000513067c24 */ /* 0x000fe4000f8e0206 */
[----:B------:R-:W-:Y:S02]  /*ccb0*/  IMAD.MOV.U32 R4, RZ, RZ, R34 ;  /* 0x000000ffff047224 */ /* 0x000fe400078e0022 */
[----:B--2---:R-:W-:-:S05]  /*ccc0*/  @P0 IMAD.HI.U32 R2, R34, R2, RZ ;  /* 0x0000000222020227 */ /* 0x004fca00078e00ff */
[----:B0-----:R-:W-:-:S05]  /*ccd0*/  @P0 SHF.R.U32.HI R4, RZ, R0, R2 ;  /* 0x00000000ff040219 */ /* 0x001fca0000011602 */
[----:B------:R-:W-:-:S04]  /*cce0*/  IMAD.MOV R0, RZ, RZ, -R4 ;  /* 0x000000ffff007224 */ /* 0x000fc800078e0a04 */
[----:B------:R-:W-:Y:S02]  /*ccf0*/  IMAD R0, R3, R0, R34 ;  /* 0x0000000003007224 */ /* 0x000fe400078e0222 */
[----:B------:R-:W-:Y:S01]  /*cd00*/  IMAD.WIDE.U32 R2, R19, UR4, RZ ;  /* 0x0000000413027c25 */ /* 0x000fe2000f8e00ff */
[----:B------:R-:W-:-:S03]  /*cd10*/  ULDC.64 UR4, c[0x0][0x2e0] ;  /* 0x0000b80000047ab9 */ /* 0x000fc60000000a00 */
[----:B------:R-:W-:Y:S02]  /*cd20*/  IMAD.IADD R3, R3, 0x1, R6 ;  /* 0x0000000103037824 */ /* 0x000fe400078e0206 */
[----:B------:R-:W-:Y:S02]  /*cd30*/  IMAD R6, R20, UR4, RZ ;  /* 0x0000000414067c24 */ /* 0x000fe4000f8e02ff */
[----:B------:R-:W-:-:S04]  /*cd40*/  IMAD.WIDE.U32 R2, R27, UR4, R2 ;  /* 0x000000041b027c25 */ /* 0x000fc8000f8e0002 */
[----:B------:R-:W-:Y:S01]  /*cd50*/  IMAD R6, R27, UR5, R6 ;  /* 0x000000051b067c24 */ /* 0x000fe2000f8e0206 */
[----:B------:R-:W-:-:S03]  /*cd60*/  ULDC.64 UR4, c[0x0][0x2d0] ;  /* 0x0000b40000047ab9 */ /* 0x000fc60000000a00 */
[----:B------:R-:W-:Y:S01]  /*cd70*/  IMAD.IADD R3, R3, 0x1, R6 ;  /* 0x0000000103037824 */ /* 0x000fe200078e0206 */
[----:B------:R-:W-:Y:S01]  /*cd80*/  SHF.R.S32.HI R6, RZ, 0x1f, R4 ;  /* 0x0000001fff067819 */ /* 0x000fe20000011404 */
[----:B------:R-:W-:-:S04]  /*cd90*/  IMAD.WIDE.U32 R2, R4, UR4, R2 ;  /* 0x0000000404027c25 */ /* 0x000fc8000f8e0002 */
[----:B------:R-:W-:-:S04]  /*cda0*/  IMAD R6, R6, UR4, RZ ;  /* 0x0000000406067c24 */ /* 0x000fc8000f8e02ff */
[----:B------:R-:W-:Y:S01]  /*cdb0*/  IMAD R6, R4, UR5, R6 ;  /* 0x0000000504067c24 */ /* 0x000fe2000f8e0206 */
[----:B------:R-:W-:Y:S01]  /*cdc0*/  SHF.R.S32.HI R4, RZ, 0x1f, R0 ;  /* 0x0000001fff047819 */ /* 0x000fe20000011400 */
[----:B------:R-:W-:-:S03]  /*cdd0*/  ULDC.64 UR4, c[0x0][0x2c8] ;  /* 0x0000b20000047ab9 */ /* 0x000fc60000000a00 */
[----:B------:R-:W-:Y:S01]  /*cde0*/  IADD3 R3, R3, R6, RZ ;  /* 0x0000000603037210 */ /* 0x000fe20007ffe0ff */
        /* <DEDUP_REMOVED lines=10> */
[----:B------:R-:W-:Y:S01]  /*ce90*/  IMAD R5, R5, 0x40, R10 ;  /* 0x0000004005057824 */ /* 0x000fe200078e020a */
[----:B------:R-:W-:Y:S02]  /*cea0*/  LOP3.LUT R16, R16, 0xfffffeff, RZ, 0xc0, !PT ;  /* 0xfffffeff10107812 */ /* 0x000fe400078ec0ff */
[----:B------:R-:W2:Y:S02]  /*ceb0*/  SHFL.IDX PT, R3, R2, RZ, 0x181f ;  /* 0x00181fff02037589 */ /* 0x000ea400000e0000 */
[----:B------:R-:W-:-:S13]  /*cec0*/  ISETP.GE.AND P2, PT, R5, UR36, PT ;  /* 0x0000002405007c0c */ /* 0x000fda000bf46270 */
[----:B------:R-:W-:-:S04]  /*ced0*/  @P2 LOP3.LUT R16, R16, 0x100, RZ, 0xfc, !PT ;  /* 0x0000010010102812 */ /* 0x000fc800078efcff */
[----:B------:R-:W-:Y:S02]  /*cee0*/  LOP3.LUT R16, R16, 0xffffff7f, RZ, 0xc0, !PT ;  /* 0xffffff7f10107812 */ /* 0x000fe400078ec0ff */
[----:B0-----:R-:W-:-:S05]  /*cef0*/  @!P2 LEA R4, P0, R9, R4, 0x1 ;  /* 0x000000040904a211 */ /* 0x001fca00078008ff */
[----:B--2---:R-:W-:Y:S02]  /*cf00*/  @!P2 IMAD.X R3, RZ, RZ, R3, P0 ;  /* 0x000000ffff03a224 */ /* 0x004fe400000e0603 */
[----:B------:R-:W-:Y:S02]  /*cf10*/  @!P2 IMAD.MOV.U32 R6, RZ, RZ, R4 ;  /* 0x000000ffff06a224 */ /* 0x000fe400078e0004 */
[----:B------:R-:W-:Y:S02]  /*cf20*/  @!P2 IMAD.MOV.U32 R7, RZ, RZ, R3 ;  /* 0x000000ffff07a224 */ /* 0x000fe400078e0003 */
[----:B------:R-:W-:-:S03]  /*cf30*/  VIADD R3, R5, 0x10 ;  /* 0x0000001005037836 */ /* 0x000fc60000000000 */
[----:B------:R-:W-:Y:S01]  /*cf40*/  @!PT LDS RZ, [RZ] ;  /* 0x00000000fffff984 */ /* 0x000fe20000000800 */
[----:B------:R0:W-:Y:S02]  /*cf50*/  @!P2 LDGSTS.E.BYPASS.LTC128B.128 [R8+0x20400], desc[UR42][R6.64], !P1 ;  /* 0x204000000608afae */ /* 0x0001e4000c901d6a */
[----:B------:R-:W-:Y:S02]  /*cf60*/  ISETP.GE.AND P2, PT, R3, UR36, PT ;  /* 0x0000002403007c0c */ /* 0x000fe4000bf46270 */
[----:B------:R-:W-:Y:S04]  /*cf70*/  SHFL.IDX PT, R3, R2, 0x1, 0x181f ;  /* 0x00381f0002037f89 */ /* 0x000fe800000e0000 */
[----:B0-----:R-:W0:Y:S07]  /*cf80*/  SHFL.IDX PT, R6, R0, 0x1, 0x181f ;  /* 0x00381f0000067f89 */ /* 0x001e2e00000e0000 */
[----:B------:R-:W-:-:S04]  /*cf90*/  @P2 LOP3.LUT R16, R16, 0x80, RZ, 0xfc, !PT ;  /* 0x0000008010102812 */ /* 0x000fc800078efcff */
[----:B------:R-:W-:Y:S02]  /*cfa0*/  LOP3.LUT R16, R16, 0xffffffbf, RZ, 0xc0, !PT ;  /* 0xffffffbf10107812 */ /* 0x000fe400078ec0ff */
[----:B0-----:R-:W-:-:S05]  /*cfb0*/  @!P2 LEA R6, P0, R9, R6, 0x1 ;  /* 0x000000060906a211 */ /* 0x001fca00078008ff */
[----:B------:R-:W-:-:S04]  /*cfc0*/  @!P2 IMAD.X R3, RZ, RZ, R3, P0 ;  /* 0x000000ffff03a224 */ /* 0x000fc800000e0603 */
[----:B------:R-:W-:Y:S02]  /*cfd0*/  @!P2 IMAD.MOV.U32 R7, RZ, RZ, R3 ;  /* 0x000000ffff07a224 */ /* 0x000fe400078e0003 */
[----:B------:R-:W-:-:S03]  /*cfe0*/  VIADD R3, R5, 0x20 ;  /* 0x0000002005037836 */ /* 0x000fc60000000000 */
[----:B------:R0:W-:Y:S02]  /*cff0*/  @!P2 LDGSTS.E.BYPASS.LTC128B.128 [R8+0x20c00], desc[UR42][R6.64], !P1 ;  /* 0x20c000000608afae */ /* 0x0001e4000c901d6a */
[----:B------:R-:W-:Y:S02]  /*d000*/  ISETP.GE.AND P2, PT, R3, UR36, PT ;  /* 0x0000002403007c0c */ /* 0x000fe4000bf46270 */
[----:B------:R-:W-:Y:S04]  /*d010*/  SHFL.IDX PT, R3, R2, 0x2, 0x181f ;  /* 0x00581f0002037f89 */ /* 0x000fe800000e0000 */
[----:B0-----:R-:W0:Y:S07]  /*d020*/  SHFL.IDX PT, R6, R0, 0x2, 0x181f ;  /* 0x00581f0000067f89 */ /* 0x001e2e00000e0000 */
[----:B------:R-:W-:Y:S01]  /*d030*/  @P2 LOP3.LUT R16, R16, 0x40, RZ, 0xfc, !PT ;  /* 0x0000004010102812 */ /* 0x000fe200078efcff */
[----:B------:R-:W2:Y:S01]  /*d040*/  SHFL.IDX PT, R0, R0, 0x3, 0x181f ;  /* 0x00781f0000007f89 */ /* 0x000ea200000e0000 */
[----:B0-----:R-:W-:-:S05]  /*d050*/  @!P2 LEA R6, P0, R9, R6, 0x1 ;  /* 0x000000060906a211 */ /* 0x001fca00078008ff */
[----:B------:R-:W-:-:S05]  /*d060*/  @!P2 IMAD.X R3, RZ, RZ, R3, P0 ;  /* 0x000000ffff03a224 */ /* 0x000fca00000e0603 */
[----:B------:R-:W-:Y:S02]  /*d070*/  @!P2 MOV R7, R3 ;  /* 0x000000030007a202 */ /* 0x000fe40000000f00 */
[----:B------:R0:W3:Y:S04]  /*d080*/  SHFL.IDX PT, R3, R2, 0x3, 0x181f ;  /* 0x00781f0002037f89 */ /* 0x0000e800000e0000 */
[----:B--2---:R0:W-:Y:S02]  /*d090*/  @!P2 LDGSTS.E.BYPASS.LTC128B.128 [R8+0x21400], desc[UR42][R6.64], !P1 ;  /* 0x214000000608afae */ /* 0x0041e4000c901d6a */
.L_x_3513:
[----:B------:R-:W-:Y:S01]  /*d0a0*/  VIADD R5, R5, 0x30 ;  /* 0x0000003005057836 */ /* 0x000fe20000000000 */
[----:B------:R-:W-:-:S04]  /*d0b0*/  LOP3.LUT R16, R16, 0xfffff7ff, RZ, 0xc0, !PT ;  /* 0xfffff7ff10107812 */ /* 0x000fc800078ec0ff */
[----:B------:R-:W-:-:S13]  /*d0c0*/  ISETP.GE.AND P2, PT, R5, UR36, PT ;  /* 0x0000002405007c0c */ /* 0x000fda000bf46270 */
[----:B0-----:R-:W-:Y:S02]  /*d0d0*/  @!P2 LEA R2, P0, R9, R0, 0x1 ;  /* 0x000000000902a211 */ /* 0x001fe400078008ff */
[----:B------:R-:W-:-:S03]  /*d0e0*/  @P2 LOP3.LUT R16, R16, 0x800, RZ, 0xfc, !PT ;  /* 0x0000080010102812 */ /* 0x000fc600078efcff */
[----:B---3--:R-:W-:-:S05]  /*d0f0*/  @!P2 IMAD.X R3, RZ, RZ, R3, P0 ;  /* 0x000000ffff03a224 */ /* 0x008fca00000e0603 */
[----:B------:R-:W-:Y:S01]  /*d100*/  @!PT LDS RZ, [RZ] ;  /* 0x00000000fffff984 */ /* 0x000fe20000000800 */
[----:B------:R-:W-:Y:S01]  /*d110*/  @!PT LDS RZ, [RZ] ;  /* 0x00000000fffff984 */ /* 0x000fe20000000800 */
[----:B------:R-:W-:Y:S01]  /*d120*/  @!PT LDS RZ, [RZ] ;  /* 0x00000000fffff984 */ /* 0x000fe20000000800 */
[----:B------:R0:W-:Y:S01]  /*d130*/  @!P2 LDGSTS.E.BYPASS.LTC128B.128 [R8+0x21c00], desc[UR42][R2.64], !P1 ;  /* 0x21c000000208afae */ /* 0x0001e2000c901d6a */
[----:B------:R-:W-:Y:S01]  /*d140*/  NOP ;  /* 0x0000000000007918 */ /* 0x000fe20000000000 */
[----:B------:R-:W-:Y:S02]  /*d150*/  SYNCS.ARRIVE.TRANS64.RED.A0T1 RZ, [UR37+0x38800], RZ ;  /* 0x038800ffffff79a7 */ /* 0x000fe40008200425 */
[----:B------:R-:W-:Y:S01]  /*d160*/  ARRIVES.LDGSTSBAR.64.TRANSCNT [UR37+0x38800] ;  /* 0x03880000ff0079b0 */ /* 0x000fe20008000aa5 */
[----:B------:R-:W-:Y:S01]  /*d170*/  NOP ;  /* 0x0000000000007918 */ /* 0x000fe20000000000 */
[----:B------:R-:W-:Y:S02]  /*d180*/  UIADD3 UR4, UR37, 0x26400, URZ ;  /* 0x0002640025047890 */ /* 0x000fe4000fffe03f */
[----:B------:R-:W-:Y:S02]  /*d190*/  SYNCS.ARRIVE.TRANS64.A1T0 RZ, [UR37+0x38800], RZ ;  /* 0x038800ffffff79a7 */ /* 0x000fe40008100025 */
[----:B------:R-:W-:-:S06]  /*d1a0*/  ULOP3.LUT UP0, URZ, UR4, 0x3ff, URZ, 0xc0, !UPT ;  /* 0x000003ff043f7892 */ /* 0x000fcc000f80c03f */
[----:B------:R-:W-:-:S13]  /*d1b0*/  PLOP3.LUT P0, PT, PT, PT, UP0, 0x80, 0x0 ;  /* 0x000000000000781c */ /* 0x000fda0003f0f008 */
[----:B0-----:R-:W-:Y:S05]  /*d1c0*/  @!P0 BRA `(.L_x_3451) ;  /* 0x0000000000408947 */ /* 0x001fea0003800000 */
        /* <DEDUP_REMOVED lines=16> */
.L_x_3451:
[----:B------:R-:W2:Y:S01]  /*d2d0*/  LDL.LU R20, [R1+0x10] ;  /* 0x0000100001147983 */ /* 0x000ea20000300800 */
[----:B------:R-:W0:Y:S01]  /*d2e0*/  LDC R2, c[0x0][0x448] ;  /* 0x00011200ff027b82 */ /* 0x000e220000000800 */
[----:B------:R-:W-:Y:S01]  /*d2f0*/  ULDC.64 UR4, c[0x0][0x3d8] ;  /* 0x0000f60000047ab9 */ /* 0x000fe20000000a00 */
[----:B------:R-:W-:Y:S01]  /*d300*/  MOV R0, R34 ;  /* 0x0000002200007202 */ /* 0x000fe20000000f00 */
[----:B------:R3:W5:Y:S01]  /*d310*/  LDL R9, [R1+0x8] ;  /* 0x0000080001097983 */ /* 0x0007620000100800 */
[----:B------:R-:W-:Y:S01]  /*d320*/  IMAD R4, R26, UR4, RZ ;  /* 0x000000041a047c24 */ /* 0x000fe2000f8e02ff */
[C---:B------:R-:W-:Y:S02]  /*d330*/  LOP3.LUT P5, RZ, R16.reuse, 0x200000, RZ, 0xc0, !PT ;  /* 0x0020000010ff7812 */ /* 0x040fe400078ac0ff */
[----:B------:R3:W5:Y:S01]  /*d340*/  LDL R8, [R1+0x4] ;  /* 0x0000040001087983 */ /* 0x0007620000100800 */
[----:B------:R-:W-:Y:S01]  /*d350*/  IMAD R4, R19, UR5, R4 ;  /* 0x0000000513047c24 */ /* 0x000fe2000f8e0204 */
[----:B------:R-:W-:-:S02]  /*d360*/  LOP3.LUT P4, RZ, R16, 0x100000, RZ, 0xc0, !PT ;  /* 0x0010000010ff7812 */ /* 0x000fc4000788c0ff */
[C---:B------:R-:W-:Y:S02]  /*d370*/  LOP3.LUT P3, RZ, R16.reuse, 0x80000, RZ, 0xc0, !PT ;  /* 0x0008000010ff7812 */ /* 0x040fe4000786c0ff */
[----:B------:R-:W-:Y:S02]  /*d380*/  LOP3.LUT P2, RZ, R16, 0x40000, RZ, 0xc0, !PT ;  /* 0x0004000010ff7812 */ /* 0x000fe4000784c0ff */
[----:B0-----:R-:W-:-:S13]  /*d390*/  ISETP.NE.AND P6, PT, R2, 0x1, PT ;  /* 0x000000010200780c */ /* 0x001fda0003fc5270 */
[----:B------:R-:W0:Y:S08]  /*d3a0*/  @P6 LDC R3, c[0x0][0x44c] ;  /* 0x00011300ff036b82 */ /* 0x000e300000000800 */
[----:B------:R-:W4:Y:S01]  /*d3b0*/  @P6 LDC R2, c[0x0][0x450] ;  /* 0x00011400ff026b82 */ /* 0x000f220000000800 */
[----:B0-----:R-:W-:-:S05]  /*d3c0*/  @P6 IMAD.HI.U32 R3, R34, R3, RZ ;  /* 0x0000000322036227 */ /* 0x001fca00078e00ff */
[----:B----4-:R-:W-:Y:S01]  /*d3d0*/  @P6 SHF.R.U32.HI R0, RZ, R2, R3 ;  /* 0x00000002ff006219 */ /* 0x010fe20000011603 */
[----:B------:R-:W-:Y:S01]  /*d3e0*/  IMAD.WIDE.U32 R2, R19, UR4, RZ ;  /* 0x0000000413027c25 */ /* 0x000fe2000f8e00ff */
[----:B------:R-:W-:-:S03]  /*d3f0*/  ULDC.64 UR4, c[0x0][0x3e0] ;  /* 0x0000f80000047ab9 */ /* 0x000fc60000000a00 */
[----:B------:R-:W-:Y:S01]  /*d400*/  IMAD.IADD R3, R3, 0x1, R4 ;  /* 0x0000000103037824 */ /* 0x000fe200078e0204 */
[----:B------:R-:W0:Y:S01]  /*d410*/  S2R R21, SR_TID.X ;  /* 0x0000000000157919 */ /* 0x000e220000002100 */
[----:B------:R-:W-:Y:S01]  /*d420*/  IMAD.WIDE.U32 R2, R27, UR4, R2 ;  /* 0x000000041b027c25 */ /* 0x000fe2000f8e0002 */
[----:B------:R-:W-:-:S03]  /*d430*/  SHF.R.S32.HI R5, RZ, 0x1f, R0 ;  /* 0x0000001fff057819 */ /* 0x000fc60000011400 */
[----:B0-----:R-:W-:-:S05]  /*d440*/  IMAD.SHL.U32 R21, R21, 0x8, RZ ;  /* 0x0000000815157824 */ /* 0x001fca00078e00ff */
[----:B------:R-:W-:Y:S01]  /*d450*/  LOP3.LUT R21, R21, 0x38, RZ, 0xc0, !PT ;  /* 0x0000003815157812 */ /* 0x000fe200078ec0ff */
[----:B--2---:R-:W-:Y:S01]  /*d460*/  IMAD R4, R20, UR4, RZ ;  /* 0x0000000414047c24 */ /* 0x004fe2000f8e02ff */
[----:B------:R-:W-:-:S03]  /*d470*/  ULDC UR4, c[0x0][0x448] ;  /* 0x0001120000047ab9 */ /* 0x000fc60000000800 */
[----:B------:R-:W-:-:S04]  /*d480*/  IMAD R4, R27, UR5, R4 ;  /* 0x000000051b047c24 */ /* 0x000fc8000f8e0204 */
[----:B------:R-:W-:Y:S02]  /*d490*/  IMAD.IADD R3, R3, 0x1, R4 ;  /* 0x0000000103037824 */ /* 0x000fe400078e0204 */
[----:B------:R-:W-:-:S04]  /*d4a0*/  IMAD.MOV R4, RZ, RZ, -R0 ;  /* 0x000000ffff047224 */ /* 0x000fc800078e0a00 */
[----:B------:R-:W-:Y:S01]  /*d4b0*/  IMAD R4, R4, UR4, R34 ;  /* 0x0000000404047c24 */ /* 0x000fe2000f8e0222 */
[----:B------:R-:W-:Y:S02]  /*d4c0*/  ULDC.64 UR4, c[0x0][0x3d0] ;  /* 0x0000f40000047ab9 */ /* 0x000fe40000000a00 */
[----:B------:R-:W-:Y:S02]  /*d4d0*/  IMAD R5, R5, UR4, RZ ;  /* 0x0000000405057c24 */ /* 0x000fe4000f8e02ff */
[----:B------:R-:W-:-:S04]  /*d4e0*/  IMAD.WIDE.U32 R2, R0, UR4, R2 ;  /* 0x0000000400027c25 */ /* 0x000fc8000f8e0002 */
[----:B------:R-:W-:Y:S01]  /*d4f0*/  IMAD R5, R0, UR5, R5 ;  /* 0x0000000500057c24 */ /* 0x000fe2000f8e0205 */
[----:B------:R-:W-:Y:S01]  /*d500*/  SHF.R.S32.HI R0, RZ, 0x1f, R4 ;  /* 0x0000001fff007819 */ /* 0x000fe20000011404 */
[----:B------:R-:W-:Y:S02]  /*d510*/  ULDC.64 UR4, c[0x0][0x3c8] ;  /* 0x0000f20000047ab9 */ /* 0x000fe40000000a00 */
[----:B------:R-:W-:Y:S02]  /*d520*/  IMAD.IADD R3, R3, 0x1, R5 ;  /* 0x0000000103037824 */ /* 0x000fe400078e0205 */
[----:B------:R-:W-:Y:S02]  /*d530*/  IMAD R0, R0, UR4, RZ ;  /* 0x0000000400007c24 */ /* 0x000fe4000f8e02ff */
[----:B------:R-:W-:-:S04]  /*d540*/  IMAD.WIDE.U32 R2, R4, UR4, R2 ;  /* 0x0000000404027c25 */ /* 0x000fc8000f8e0002 */
[----:B------:R-:W-:Y:S01]  /*d550*/  IMAD R0, R4, UR5, R0 ;  /* 0x0000000504007c24 */ /* 0x000fe2000f8e0200 */
[----:B------:R-:W-:-:S03]  /*d560*/  ULDC.64 UR4, c[0x0][0x390] ;  /* 0x0000e40000047ab9 */ /* 0x000fc60000000a00 */
[----:B------:R-:W-:Y:S01]  /*d570*/  IMAD.IADD R4, R3, 0x1, R0 ;  /* 0x0000000103047824 */ /* 0x000fe200078e0200 */
[----:B------:R-:W-:Y:S01]  /*d580*/  LEA R0, P0, R2, UR4, 0x1 ;  /* 0x0000000402007c11 */ /* 0x000fe2000f8008ff */
[----:B------:R-:W-:-:S03]  /*d590*/  UMOV UR4, 0xffffffff ;  /* 0xffffffff00047882 */ /* 0x000fc60000000000 */
[----:B------:R-:W-:Y:S02]  /*d5a0*/  LEA.HI.X R4, R2, UR5, R4, 0x1, P0 ;  /* 0x0000000502047c11 */ /* 0x000fe400080f0c04 */
[----:B------:R-:W-:Y:S01]  /*d5b0*/  LEA R20, R29, UR37, 0x1 ;  /* 0x000000251d147c11 */ /* 0x000fe2000f8e08ff */
[----:B---3--:R-:W-:Y:S06]  /*d5c0*/  BRA.DIV UR4, `(.L_x_3452) ;  /* 0x0000003204607947 */ /* 0x008fec000b800000 */
[----:B------:R-:W-:Y:S01]  /*d5d0*/  LOP3.LUT P1, RZ, R16, 0x40, RZ, 0xc0, !PT ;  /* 0x0000004010ff7812 */ /* 0x000fe2000782c0ff */
[----:B------:R-:W0:Y:S01]  /*d5e0*/  SHFL.IDX PT, R3, R0, RZ, 0x181f ;  /* 0x00181fff00037589 */ /* 0x000e2200000e0000 */
[----:B------:R-:W-:Y:S02]  /*d5f0*/  LOP3.LUT R22, R22, 0xfbffffff, RZ, 0xc0, !PT ;  /* 0xfbffffff16167812 */ /* 0x000fe400078ec0ff */
[----:B------:R-:W-:Y:S01]  /*d600*/  LOP3.LUT P6, RZ, R16, 0x400000, RZ, 0xc0, !PT ;  /* 0x0040000010ff7812 */ /* 0x000fe200078cc0ff */
[----:B------:R-:W2:Y:S04]  /*d610*/  SHFL.IDX PT, R2, R4, RZ, 0x181f ;  /* 0x00181fff04027589 */ /* 0x000ea800000e0000 */
[----:B------:R-:W3:Y:S04]  /*d620*/  SHFL.IDX PT, R14, R0, 0x1, 0x181f ;  /* 0x00381f00000e7f89 */ /* 0x000ee800000e0000 */
[----:B------:R-:W-:Y:S01]  /*d630*/  @P1 LOP3.LUT R22, R22, 0x4000000, RZ, 0xfc, !PT ;  /* 0x0400000016161812 */ /* 0x000fe200078efcff */
[----:B------:R-:W4:Y:S01]  /*d640*/  SHFL.IDX PT, R5, R4, 0x1, 0x181f ;  /* 0x00381f0004057f89 */ /* 0x000f2200000e0000 */
[----:B------:R-:W-:-:S02]  /*d650*/  LOP3.LUT P1, RZ, R16, 0x80, RZ, 0xc0, !PT ;  /* 0x0000008010ff7812 */ /* 0x000fc4000782c0ff */
[----:B------:R-:W-:-:S11]  /*d660*/  LOP3.LUT R22, R22, 0xf7ffffff, RZ, 0xc0, !PT ;  /* 0xf7ffffff16167812 */ /* 0x000fd600078ec0ff */
[----:B------:R-:W-:Y:S02]  /*d670*/  @P1 LOP3.LUT R22, R22, 0x8000000, RZ, 0xfc, !PT ;  /* 0x0800000016161812 */ /* 0x000fe400078efcff */
[----:B------:R-:W-:-:S13]  /*d680*/  LOP3.LUT P1, RZ, R16, 0x100, RZ, 0xc0, !PT ;  /* 0x0000010010ff7812 */ /* 0x000fda000782c0ff */
[----:B0-----:R-:W-:-:S05]  /*d690*/  @!P1 LEA R3, P0, R21, R3, 0x1 ;  /* 0x0000000315039211 */ /* 0x001fca00078008ff */
[----:B--2---:R-:W-:Y:S01]  /*d6a0*/  @!P1 IMAD.X R2, RZ, RZ, R2, P0 ;  /* 0x000000ffff029224 */ /* 0x004fe200000e0602 */
[----:B------:R-:W-:-:S04]  /*d6b0*/  LOP3.LUT P0, RZ, R16, 0x800000, RZ, 0xc0, !PT ;  /* 0x0080000010ff7812 */ /* 0x000fc8000780c0ff */
[----:B------:R-:W-:-:S04]  /*d6c0*/  @!P1 LOP3.LUT R3, R3, R2, RZ, 0x3c, !PT ;  /* 0x0000000203039212 */ /* 0x000fc800078e3cff */
[----:B------:R-:W-:-:S04]  /*d6d0*/  @!P1 LOP3.LUT R2, R3, R2, RZ, 0x3c, !PT ;  /* 0x0000000203029212 */ /* 0x000fc800078e3cff */
[----:B------:R-:W-:-:S05]  /*d6e0*/  @!P1 LOP3.LUT R3, R3, R2, RZ, 0x3c, !PT ;  /* 0x0000000203039212 */ /* 0x000fca00078e3cff */
[----:B------:R-:W-:Y:S01]  /*d6f0*/  @!P1 LDGSTS.E.BYPASS.LTC128B.128 [R20+0x26400], desc[UR42][R2.64], !P0 ;  /* 0x2640000002149fae */ /* 0x000fe2000c101d6a */
[----:B-----5:R-:W-:-:S03]  /*d700*/  @!P1 ISETP.NE.U32.AND P0, PT, R9, RZ, PT ;  /* 0x000000ff0900920c */ /* 0x020fc60003f05070 */
[----:B------:R-:W-:Y:S04]  /*d710*/  @!P1 LDGSTS.E.BYPASS.LTC128B.128 [R20+0x28400], desc[UR42][R2.64+0x80], !P6 ;  /* 0x2840008002149fae */ /* 0x000fe8000f101d6a */
[----:B------:R-:W-:Y:S04]  /*d720*/  @!P1 LDGSTS.E.BYPASS.LTC128B.128 [R20+0x2a400], desc[UR42][R2.64+0x100], !P5 ;  /* 0x2a40010002149fae */ /* 0x000fe8000e901d6a */
[----:B------:R-:W-:Y:S04]  /*d730*/  @!P1 LDGSTS.E.BYPASS.LTC128B.128 [R20+0x2c400], desc[UR42][R2.64+0x180], !P4 ;  /* 0x2c40018002149fae */ /* 0x000fe8000e101d6a */
[----:B------:R-:W-:Y:S04]  /*d740*/  @!P1 LDGSTS.E.BYPASS.LTC128B.128 [R20+0x2e400], desc[UR42][R2.64+0x200], !P3 ;  /* 0x2e40020002149fae */ /* 0x000fe8000d901d6a */
[----:B------:R-:W-:Y:S04]  /*d750*/  @!P1 LDGSTS.E.BYPASS.LTC128B.128 [R20+0x30400], desc[UR42][R2.64+0x280], !P2 ;  /* 0x3040028002149fae */ /* 0x000fe8000d101d6a */
[----:B------:R-:W-:Y:S01]  /*d760*/  @!P1 LDGSTS.E.BYPASS.LTC128B.128 [R20+0x32400], desc[UR42][R2.64+0x300], P0 ;  /* 0x3240030002149fae */ /* 0x000fe20008101d6a */
[----:B------:R-:W-:-:S13]  /*d770*/  @!P1 ISETP.NE.U32.AND P0, PT, R8, RZ, PT ;  /* 0x000000ff0800920c */ /* 0x000fda0003f05070 */
[----:B------:R0:W-:Y:S01]  /*d780*/  @!P1 LDGSTS.E.BYPASS.LTC128B.128 [R20+0x34400], desc[UR42][R2.64+0x380], P0 ;  /* 0x3440038002149fae */ /* 0x0001e20008101d6a */
[----:B------:R-:W-:-:S13]  /*d790*/  LOP3.LUT P1, RZ, R22, 0x8000000, RZ, 0xc0, !PT ;  /* 0x0800000016ff7812 */ /* 0x000fda000782c0ff */
[----:B---3--:R-:W-:Y:S02]  /*d7a0*/  @!P1 LEA R6, P0, R21, R14, 0x1 ;  /* 0x0000000e15069211 */ /* 0x008fe400078008ff */
[----:B------:R-:W2:Y:S03]  /*d7b0*/  SHFL.IDX PT, R14, R0, 0x2, 0x181f ;  /* 0x00581f00000e7f89 */ /* 0x000ea600000e0000 */
[----:B----4-:R-:W-:Y:S01]  /*d7c0*/  @!P1 IMAD.X R7, RZ, RZ, R5, P0 ;  /* 0x000000ffff079224 */ /* 0x010fe200000e0605 */
[----:B------:R-:W-:Y:S01]  /*d7d0*/  LOP3.LUT P0, RZ, R16, 0x800000, RZ, 0xc0, !PT ;  /* 0x0080000010ff7812 */ /* 0x000fe2000780c0ff */
[----:B0-----:R-:W-:Y:S01]  /*d7e0*/  @!P1 IMAD.MOV.U32 R2, RZ, RZ, R6 ;  /* 0x000000ffff029224 */ /* 0x001fe200078e0006 */
[----:B------:R-:W0:Y:S01]  /*d7f0*/  SHFL.IDX PT, R5, R4, 0x2, 0x181f ;  /* 0x00581f0004057f89 */ /* 0x000e2200000e0000 */
[----:B------:R-:W-:-:S03]  /*d800*/  @!P1 IMAD.MOV.U32 R3, RZ, RZ, R7 ;  /* 0x000000ffff039224 */ /* 0x000fc600078e0007 */
[----:B------:R-:W3:Y:S07]  /*d810*/  SHFL.IDX PT, R4, R4, 0x3, 0x181f ;  /* 0x00781f0004047f89 */ /* 0x000eee00000e0000 */
[----:B------:R-:W-:Y:S01]  /*d820*/  @!P1 LDGSTS.E.BYPASS.LTC128B.128 [R20+0x26c00], desc[UR42][R2.64], !P0 ;  /* 0x26c0000002149fae */ /* 0x000fe2000c101d6a */
[----:B------:R-:W-:-:S03]  /*d830*/  @!P1 ISETP.NE.U32.AND P0, PT, R9, RZ, PT ;  /* 0x000000ff0900920c */ /* 0x000fc60003f05070 */
        /* <DEDUP_REMOVED lines=9> */
[----:B--2---:R-:W-:Y:S02]  /*d8d0*/  @!P1 LEA R6, P0, R21, R14, 0x1 ;  /* 0x0000000e15069211 */ /* 0x004fe400078008ff */
[----:B------:R2:W1:Y:S02]  /*d8e0*/  SHFL.IDX PT, R14, R0, 0x3, 0x181f ;  /* 0x00781f00000e7f89 */ /* 0x00046400000e0000 */
[----:B----4-:R-:W-:Y:S01]  /*d8f0*/  @!P1 MOV R2, R6 ;  /* 0x0000000600029202 */ /* 0x010fe20000000f00 */
[----:B0-----:R-:W-:Y:S01]  /*d900*/  @!P1 IMAD.X R7, RZ, RZ, R5, P0 ;  /* 0x000000ffff079224 */ /* 0x001fe200000e0605 */
[----:B------:R-:W-:-:S03]  /*d910*/  LOP3.LUT P0, RZ, R16, 0x800000, RZ, 0xc0, !PT ;  /* 0x0080000010ff7812 */ /* 0x000fc6000780c0ff */
[----:B------:R-:W-:-:S10]  /*d920*/  @!P1 IMAD.MOV.U32 R3, RZ, RZ, R7 ;  /* 0x000000ffff039224 */ /* 0x000fd400078e0007 */
[----:B------:R2:W-:Y:S01]  /*d930*/  @!P1 LDGSTS.E.BYPASS.LTC128B.128 [R20+0x27400], desc[UR42][R2.64], !P0 ;  /* 0x2740000002149fae */ /* 0x0005e2000c101d6a */
[----:B------:R-:W-:-:S03]  /*d940*/  @!P1 ISETP.NE.U32.AND P0, PT, R9, RZ, PT ;  /* 0x000000ff0900920c */ /* 0x000fc60003f05070 */
[----:B------:R2:W-:Y:S04]  /*d950*/  @!P1 LDGSTS.E.BYPASS.LTC128B.128 [R20+0x29400], desc[UR42][R2.64+0x80], !P6 ;  /* 0x2940008002149fae */ /* 0x0005e8000f101d6a */
[----:B------:R2:W-:Y:S04]  /*d960*/  @!P1 LDGSTS.E.BYPASS.LTC128B.128 [R20+0x2b400], desc[UR42][R2.64+0x100], !P5 ;  /* 0x2b40010002149fae */ /* 0x0005e8000e901d6a */
[----:B------:R2:W-:Y:S04]  /*d970*/  @!P1 LDGSTS.E.BYPASS.LTC128B.128 [R20+0x2d400], desc[UR42][R2.64+0x180], !P4 ;  /* 0x2d40018002149fae */ /* 0x0005e8000e101d6a */
[----:B------:R2:W-:Y:S04]  /*d980*/  @!P1 LDGSTS.E.BYPASS.LTC128B.128 [R20+0x2f400], desc[UR42][R2.64+0x200], !P3 ;  /* 0x2f40020002149fae */ /* 0x0005e8000d901d6a */
[----:B------:R2:W-:Y:S04]  /*d990*/  @!P1 LDGSTS.E.BYPASS.LTC128B.128 [R20+0x31400], desc[UR42][R2.64+0x280], !P2 ;  /* 0x3140028002149fae */ /* 0x0005e8000d101d6a */
[----:B------:R2:W-:Y:S01]  /*d9a0*/  @!P1 LDGSTS.E.BYPASS.LTC128B.128 [R20+0x33400], desc[UR42][R2.64+0x300], P0 ;  /* 0x3340030002149fae */ /* 0x0005e20008101d6a */
[----:B------:R-:W-:-:S13]  /*d9b0*/  @!P1 ISETP.NE.U32.AND P0, PT, R8, RZ, PT ;  /* 0x000000ff0800920c */ /* 0x000fda0003f05070 */
[----:B-1-3--:R2:W-:Y:S02]  /*d9c0*/  @!P1 LDGSTS.E.BYPASS.LTC128B.128 [R20+0x35400], desc[UR42][R2.64+0x380], P0 ;  /* 0x3540038002149fae */ /* 0x00a5e40008101d6a */
.L_x_3523:
[----:B--2---:R-:W2:Y:S01]  /*d9d0*/  LDL R0, [R1+0x1c] ;  /* 0x00001c0001007983 */ /* 0x004ea20000100800 */
[C---:B------:R-:W-:Y:S02]  /*d9e0*/  LOP3.LUT P1, RZ, R16.reuse, 0x800, RZ, 0xc0, !PT ;  /* 0x0000080010ff7812 */ /* 0x040fe4000782c0ff */
[----:B------:R-:W-:-:S11]  /*d9f0*/  LOP3.LUT P6, RZ, R16, 0x400000, RZ, 0xc0, !PT ;  /* 0x0040000010ff7812 */ /* 0x000fd600078cc0ff */
[----:B0-----:R-:W-:-:S05]  /*da00*/  @!P1 LEA R2, P0, R21, R14, 0x1 ;  /* 0x0000000e15029211 */ /* 0x001fca00078008ff */
[----:B------:R-:W-:Y:S01]  /*da10*/  @!P1 IMAD.X R3, RZ, RZ, R4, P0 ;  /* 0x000000ffff039224 */ /* 0x000fe200000e0604 */
[----:B------:R-:W-:-:S13]  /*da20*/  LOP3.LUT P0, RZ, R16, 0x800000, RZ, 0xc0, !PT ;  /* 0x0080000010ff7812 */ /* 0x000fda000780c0ff */
[----:B------:R-:W-:Y:S01]  /*da30*/  @!PT LDS RZ, [RZ] ;  /* 0x00000000fffff984 */ /* 0x000fe20000000800 */
[----:B------:R-:W-:Y:S01]  /*da40*/  @!PT LDS RZ, [RZ] ;  /* 0x00000000fffff984 */ /* 0x000fe20000000800 */
[----:B------:R-:W-:Y:S01]  /*da50*/  @!PT LDS RZ, [RZ] ;  /* 0x00000000fffff984 */ /* 0x000fe20000000800 */
        /* <DEDUP_REMOVED lines=9> */
[----:B------:R0:W-:Y:S01]  /*daf0*/  @!P1 LDGSTS.E.BYPASS.LTC128B.128 [R20+0x35c00], desc[UR42][R2.64+0x380], P0 ;  /* 0x35c0038002149fae */ /* 0x0001e20008101d6a */
        /* <DEDUP_REMOVED lines=8> */
[----:B------:R-:W1:Y:S03]  /*db80*/  SYNCS.PHASECHK.TRANS64.TRYWAIT P0, [UR37+0x38820], R0 ;  /* 0x03882000ff0075a7 */ /* 0x000e660008000165 */
[----:B01----:R-:W-:Y:S05]  /*db90*/  @!P0 BRA `(.L_x_3454) ;  /* 0x0000003000d48947 */ /* 0x003fea0003800000 */
.L_x_3524:
[----:B------:R-:W-:Y:S05]  /*dba0*/  BSYNC B0 ;  /* 0x0000000000007941 */ /* 0x000fea0003800000 */
.L_x_3453:
[----:B------:R-:W-:-:S04]  /*dbb0*/  LOP3.LUT R2, R37, 0x2, RZ, 0xfc, !PT ;  /* 0x0000000225027812 */ /* 0x000fc800078efcff */
[----:B------:R-:W-:-:S13]  /*dbc0*/  ISETP.NE.AND P0, PT, R2, 0x3, PT ;  /* 0x000000030200780c */ /* 0x000fda0003f05270 */
[----:B------:R-:W-:Y:S05]  /*dbd0*/  @!P0 BRA `(.L_x_3455) ;  /* 0x0000000000048947 */ /* 0x000fea0003800000 */
[----:B------:R-:W-:Y:S01]  /*dbe0*/  BPT.TRAP 0x1 ;  /* 0x000000040000795c */ /* 0x000fe20000300000 */
.L_x_3455:
[----:B0-----:R-:W-:Y:S01]  /*dbf0*/  SHF.L.U32 R0, R23, 0x1f, RZ ;  /* 0x0000001f17007819 */ /* 0x001fe200000006ff */
[----:B------:R-:W-:Y:S03]  /*dc00*/  BSSY B0, `(.L_x_3456) ;  /* 0x0000003000007945 */ /* 0x000fe60003800000 */
[----:B------:R-:W0:Y:S02]  /*dc10*/  SYNCS.PHASECHK.TRANS64.TRYWAIT P0, [R25+URZ+0x38860], R0 ;  /* 0x03886000190075a7 */ /* 0x000e24000800017f */
[----:B0-----:R-:W-:Y:S05]  /*dc20*/  @!P0 BRA `(.L_x_3457) ;  /* 0x0000003000c88947 */ /* 0x001fea0003800000 */
.L_x_3525:
[----:B------:R-:W-:Y:S05]  /*dc30*/  BSYNC B0 ;  /* 0x0000000000007941 */ /* 0x000fea0003800000 */
.L_x_3456:
[----:B------:R-:W0:Y:S01]  /*dc40*/  LDL.LU R3, [R1+0x14] ;  /* 0x0000140001037983 */ /* 0x000e220000300800 */
[----:B------:R-:W-:-:S03]  /*dc50*/  ULDC.64 UR4, c[0x0][0x328] ;  /* 0x0000ca0000047ab9 */ /* 0x000fc60000000a00 */
[----:B------:R-:W2:Y:S04]  /*dc60*/  LDL.LU R2, [R1] ;  /* 0x0000000001027983 */ /* 0x000ea80000300800 */
[----:B------:R-:W3:Y:S01]  /*dc70*/  LDL.LU R4, [R1+0x18] ;  /* 0x0000180001047983 */ /* 0x000ee20000300800 */
[----:B------:R-:W-:Y:S02]  /*dc80*/  IMAD R9, R18, 0x8000, R29 ;  /* 0x0000800012097824 */ /* 0x000fe400078e021d */
[----:B0-----:R-:W-:-:S04]  /*dc90*/  IMAD R0, R3, UR4, RZ ;  /* 0x0000000403007c24 */ /* 0x001fc8000f8e02ff */
[C---:B--2---:R-:W-:Y:S02]  /*dca0*/  IMAD R5, R2.reuse, UR5, R0 ;  /* 0x0000000502057c24 */ /* 0x044fe4000f8e0200 */
[----:B------:R-:W-:Y:S01]  /*dcb0*/  IMAD.WIDE.U32 R2, R2, UR4, RZ ;  /* 0x0000000402027c25 */ /* 0x000fe2000f8e00ff */
[----:B------:R-:W-:-:S03]  /*dcc0*/  ULDC.64 UR4, c[0x0][0x338] ;  /* 0x0000ce0000047ab9 */ /* 0x000fc60000000a00 */
[----:B------:R-:W-:Y:S02]  /*dcd0*/  IMAD.IADD R3, R3, 0x1, R5 ;  /* 0x0000000103037824 */ /* 0x000fe400078e0205 */
[----:B---3--:R-:W-:Y:S02]  /*dce0*/  IMAD R0, R4, UR4, RZ ;  /* 0x0000000404007c24 */ /* 0x008fe4000f8e02ff */
[----:B------:R-:W-:-:S04]  /*dcf0*/  IMAD.WIDE.U32 R2, R35, UR4, R2 ;  /* 0x0000000423027c25 */ /* 0x000fc8000f8e0002 */
[----:B------:R-:W-:Y:S01]  /*dd00*/  IMAD R5, R35, UR5, R0 ;  /* 0x0000000523057c24 */ /* 0x000fe2000f8e0200 */
[----:B------:R-:W-:Y:S02]  /*dd10*/  ULDC.64 UR4, c[0x0][0x330] ;  /* 0x0000cc0000047ab9 */ /* 0x000fe40000000a00 */
        /* <DEDUP_REMOVED lines=10> */
[C---:B------:R-:W-:Y:S01]  /*ddc0*/  LOP3.LUT P6, RZ, R17.reuse, 0x200, RZ, 0xc0, !PT ;  /* 0x0000020011ff7812 */ /* 0x040fe200078cc0ff */
[----:B------:R-:W0:Y:S01]  /*ddd0*/  S2R R2, SR_TID.X ;  /* 0x0000000000027919 */ /* 0x000e220000002100 */
[----:B------:R-:W-:Y:S02]  /*dde0*/  LOP3.LUT R17, R17, 0xfbffffff, RZ, 0xc0, !PT ;  /* 0xfbffffff11117812 */ /* 0x000fe400078ec0ff */
[----:B------:R-:W-:Y:S01]  /*ddf0*/  LOP3.LUT R22, R22, 0xfffffffe, RZ, 0xc0, !PT ;  /* 0xfffffffe16167812 */ /* 0x000fe200078ec0ff */
[----:B------:R-:W1:Y:S01]  /*de00*/  SHFL.IDX PT, R14, R8, RZ, 0x181f ;  /* 0x00181fff080e7589 */ /* 0x000e6200000e0000 */
[----:B------:R-:W-:Y:S02]  /*de10*/  LEA R9, R9, UR37, 0x1 ;  /* 0x0000002509097c11 */ /* 0x000fe4000f8e08ff */
[C---:B------:R-:W-:Y:S01]  /*de20*/  LOP3.LUT P4, RZ, R16.reuse, 0x20000000, RZ, 0xc0, !PT ;  /* 0x2000000010ff7812 */ /* 0x040fe2000788c0ff */
[----:B------:R-:W2:Y:S01]  /*de30*/  SHFL.IDX PT, R3, R10, RZ, 0x181f ;  /* 0x00181fff0a037589 */ /* 0x000ea200000e0000 */
[----:B------:R-:W-:-:S02]  /*de40*/  LOP3.LUT P3, RZ, R16, 0x10000000, RZ, 0xc0, !PT ;  /* 0x1000000010ff7812 */ /* 0x000fc4000786c0ff */
[C---:B------:R-:W-:Y:S01]  /*de50*/  LOP3.LUT P2, RZ, R16.reuse, 0x8000000, RZ, 0xc0, !PT ;  /* 0x0800000010ff7812 */ /* 0x040fe2000784c0ff */
[----:B------:R-:W-:Y:S01]  /*de60*/  SHFL.IDX PT, R20, R10, 0x2, 0x181f ;  /* 0x00581f000a147f89 */ /* 0x000fe200000e0000 */
[----:B------:R-:W-:Y:S02]  /*de70*/  @P6 LOP3.LUT R17, R17, 0x4000000, RZ, 0xfc, !PT ;  /* 0x0400000011116812 */ /* 0x000fe400078efcff */
[----:B------:R-:W-:Y:S02]  /*de80*/  LOP3.LUT P1, RZ, R16, 0x4000000, RZ, 0xc0, !PT ;  /* 0x0400000010ff7812 */ /* 0x000fe4000782c0ff */
[C---:B------:R-:W-:Y:S02]  /*de90*/  LOP3.LUT P6, RZ, R17.reuse, 0x8000, RZ, 0xc0, !PT ;  /* 0x0000800011ff7812 */ /* 0x040fe400078cc0ff */
[----:B------:R-:W-:-:S11]  /*dea0*/  LOP3.LUT R17, R17, 0xf7ffffff, RZ, 0xc0, !PT ;  /* 0xf7ffffff11117812 */ /* 0x000fd600078ec0ff */
[----:B------:R-:W-:Y:S02]  /*deb0*/  @P6 LOP3.LUT R17, R17, 0x8000000, RZ, 0xfc, !PT ;  /* 0x0800000011116812 */ /* 0x000fe400078efcff */
[----:B------:R-:W-:Y:S01]  /*dec0*/  LOP3.LUT P6, RZ, R16, 0x40000000, RZ, 0xc0, !PT ;  /* 0x4000000010ff7812 */ /* 0x000fe200078cc0ff */
[----:B0-----:R-:W-:Y:S01]  /*ded0*/  IMAD.SHL.U32 R2, R2, 0x8, RZ ;  /* 0x0000000802027824 */ /* 0x001fe200078e00ff */
[----:B------:R-:W-:-:S04]  /*dee0*/  LOP3.LUT R17, R17, 0xefffffff, RZ, 0xc0, !PT ;  /* 0xefffffff11117812 */ /* 0x000fc800078ec0ff */
[----:B------:R-:W-:-:S05]  /*def0*/  LOP3.LUT R2, R2, 0x38, RZ, 0xc0, !PT ;  /* 0x0000003802027812 */ /* 0x000fca00078ec0ff */
[----:B------:R-:W-:Y:S02]  /*df00*/  IMAD.SHL.U32 R0, R2, 0x2, RZ ;  /* 0x0000000202007824 */ /* 0x000fe400078e00ff */
[----:B------:R-:W-:Y:S01]  /*df10*/  @P6 LOP3.LUT R17, R17, 0x10000000, RZ, 0xfc, !PT ;  /* 0x1000000011116812 */ /* 0x000fe200078efcff */
[----:B------:R-:W0:Y:S01]  /*df20*/  SHFL.IDX PT, R2, R8, 0x1, 0x181f ;  /* 0x00381f0008027f89 */ /* 0x000e2200000e0000 */
[----:B------:R-:W-:Y:S02]  /*df30*/  LOP3.LUT P6, RZ, R16, 0x80000000, RZ, 0xc0, !PT ;  /* 0x8000000010ff7812 */ /* 0x000fe400078cc0ff */
[----:B------:R-:W-:Y:S02]  /*df40*/  LOP3.LUT R17, R17, 0xdfffffff, RZ, 0xc0, !PT ;  /* 0xdfffffff11117812 */ /* 0x000fe400078ec0ff */
[----:B-1----:R-:W-:Y:S02]  /*df50*/  IADD3 R4, P0, R14, R0, RZ ;  /* 0x000000000e047210 */ /* 0x002fe40007f1e0ff */
[----:B------:R-:W-:Y:S03]  /*df60*/  SHFL.IDX PT, R14, R8, 0x2, 0x181f ;  /* 0x00581f00080e7f89 */ /* 0x000fe600000e0000 */
[----:B--2---:R-:W-:-:S02]  /*df70*/  IMAD.X R5, RZ, RZ, R3, P0 ;  /* 0x000000ffff057224 */ /* 0x004fc400000e0603 */
[----:B------:R-:W1:Y:S02]  /*df80*/  SHFL.IDX PT, R3, R10, 0x1, 0x181f ;  /* 0x00381f000a037f89 */ /* 0x000e6400000e0000 */
[----:B------:R-:W-:Y:S02]  /*df90*/  @P6 LOP3.LUT R17, R17, 0x20000000, RZ, 0xfc, !PT ;  /* 0x2000000011116812 */ /* 0x000fe400078efcff */
[----:B------:R-:W2:Y:S02]  /*dfa0*/  SHFL.IDX PT, R10, R10, 0x3, 0x181f ;  /* 0x00781f000a0a7f89 */ /* 0x000ea400000e0000 */
[C---:B------:R-:W-:Y:S02]  /*dfb0*/  LOP3.LUT P6, RZ, R17.reuse, 0x1, RZ, 0xc0, !PT ;  /* 0x0000000111ff7812 */ /* 0x040fe400078cc0ff */
[----:B------:R-:W-:Y:S02]  /*dfc0*/  LOP3.LUT R17, R17, 0xbfffffff, RZ, 0xc0, !PT ;  /* 0xbfffffff11117812 */ /* 0x000fe400078ec0ff */
[----:B0-----:R-:W-:-:S09]  /*dfd0*/  IADD3 R6, P0, R2, R0, RZ ;  /* 0x0000000002067210 */ /* 0x001fd20007f1e0ff */
[----:B------:R-:W-:-:S04]  /*dfe0*/  @P6 LOP3.LUT R17, R17, 0x40000000, RZ, 0xfc, !PT ;  /* 0x4000000011116812 */ /* 0x000fc800078efcff */
[C---:B------:R-:W-:Y:S01]  /*dff0*/  LOP3.LUT P6, RZ, R17.reuse, 0x2, RZ, 0xc0, !PT ;  /* 0x0000000211ff7812 */ /* 0x040fe200078cc0ff */
[----:B-1----:R-:W-:Y:S01]  /*e000*/  IMAD.X R7, RZ, RZ, R3, P0 ;  /* 0x000000ffff077224 */ /* 0x002fe200000e0603 */
[----:B------:R-:W-:-:S11]  /*e010*/  LOP3.LUT R17, R17, 0x7fffffff, RZ, 0xc0, !PT ;  /* 0x7fffffff11117812 */ /* 0x000fd600078ec0ff */
[----:B------:R-:W-:-:S04]  /*e020*/  @P6 LOP3.LUT R17, R17, 0x80000000, RZ, 0xfc, !PT ;  /* 0x8000000011116812 */ /* 0x000fc800078efcff */
[C---:B------:R-:W-:Y:S02]  /*e030*/  LOP3.LUT P6, RZ, R17.reuse, 0x80, RZ, 0xc0, !PT ;  /* 0x0000008011ff7812 */ /* 0x040fe400078cc0ff */
[C---:B------:R-:W-:Y:S02]  /*e040*/  LOP3.LUT P0, RZ, R17.reuse, 0x4, RZ, 0xc0, !PT ;  /* 0x0000000411ff7812 */ /* 0x040fe4000780c0ff */
[----:B------:R-:W-:-:S09]  /*e050*/  LOP3.LUT P5, RZ, R17, 0x40, RZ, 0xc0, !PT ;  /* 0x0000004011ff7812 */ /* 0x000fd200078ac0ff */
[----:B------:R-:W-:Y:S02]  /*e060*/  @P6 LOP3.LUT R22, R22, 0x1, RZ, 0xfc, !PT ;  /* 0x0000000116166812 */ /* 0x000fe400078efcff */
[----:B------:R-:W-:Y:S02]  /*e070*/  LOP3.LUT P6, RZ, R17, 0x400, RZ, 0xc0, !PT ;  /* 0x0000040011ff7812 */ /* 0x000fe400078cc0ff */
[----:B------:R-:W-:-:S11]  /*e080*/  LOP3.LUT R22, R22, 0xfffffffd, RZ, 0xc0, !PT ;  /* 0xfffffffd16167812 */ /* 0x000fd600078ec0ff */
        /* <DEDUP_REMOVED lines=25> */
[----:B------:R-:W-:-:S13]  /*e220*/  LOP3.LUT P6, RZ, R17, 0x20000, RZ, 0xc0, !PT ;  /* 0x0002000011ff7812 */ /* 0x000fda00078cc0ff */
[----:B------:R0:W-:Y:S01]  /*e230*/  LDGSTS.E.BYPASS.LTC128B.128 [R9+0x400], desc[UR42][R4.64], !P6 ;  /* 0x0040000004097fae */ /* 0x0001e2000f101d6a */
        /* <DEDUP_REMOVED lines=12> */
[----:B------:R-:W-:-:S03]  /*e300*/  LOP3.LUT P6, RZ, R22, 0x8, RZ, 0xc0, !PT ;  /* 0x0000000816ff7812 */ /* 0x000fc600078cc0ff */
[----:B------:R0:W-:Y:S01]  /*e310*/  LDGSTS.E.BYPASS.LTC128B.128 [R9+0xe400], desc[UR42][R4.64+0x380], !P0 ;  /* 0x0e40038004097fae */ /* 0x0001e2000c101d6a */
[----:B------:R-:W-:-:S03]  /*e320*/  IADD3 R2, P0, R14, R0, RZ ;  /* 0x000000000e027210 */ /* 0x000fc60007f1e0ff */
[----:B------:R0:W1:Y:S02]  /*e330*/  SHFL.IDX PT, R14, R8, 0x3, 0x181f ;  /* 0x00781f00080e7f89 */ /* 0x00006400000e0000 */
[----:B------:R-:W-:Y:S01]  /*e340*/  IMAD.X R3, RZ, RZ, R20, P0 ;  /* 0x000000ffff037224 */ /* 0x000fe200000e0614 */
[----:B------:R-:W-:-:S03]  /*e350*/  LOP3.LUT P0, RZ, R17, 0x1000, RZ, 0xc0, !PT ;  /* 0x0000100011ff7812 */ /* 0x000fc6000780c0ff */
        /* <DEDUP_REMOVED lines=18> */
[----:B------:R0:W-:Y:S10]  /*e480*/  LDGSTS.E.BYPASS.LTC128B.128 [R9+0x3400], desc[UR42][R2.64+0x80], !P0 ;  /* 0x0340008002097fae */ /* 0x0001f4000c101d6a */
[----:B------:R0:W-:Y:S04]  /*e490*/  LDGSTS.E.BYPASS.LTC128B.128 [R9+0x5400], desc[UR42][R2.64+0x100], !P6 ;  /* 0x0540010002097fae */ /* 0x0001e8000f101d6a */
[----:B------:R0:W-:Y:S04]  /*e4a0*/  LDGSTS.E.BYPASS.LTC128B.128 [R9+0x7400], desc[UR42][R2.64+0x180], !P5 ;  /* 0x0740018002097fae */ /* 0x0001e8000e901d6a */
[----:B------:R0:W-:Y:S04]  /*e4b0*/  LDGSTS.E.BYPASS.LTC128B.128 [R9+0x9400], desc[UR42][R2.64+0x200], !P4 ;  /* 0x0940020002097fae */ /* 0x0001e8000e101d6a */
[----:B------:R0:W-:Y:S04]  /*e4c0*/  LDGSTS.E.BYPASS.LTC128B.128 [R9+0xb400], desc[UR42][R2.64+0x280], !P3 ;  /* 0x0b40028002097fae */ /* 0x0001e8000d901d6a */
[----:B------:R0:W-:Y:S04]  /*e4d0*/  LDGSTS.E.BYPASS.LTC128B.128 [R9+0xd400], desc[UR42][R2.64+0x300], !P2 ;  /* 0x0d40030002097fae */ /* 0x0001e8000d101d6a */
[----:B-12---:R0:W-:Y:S02]  /*e4e0*/  LDGSTS.E.BYPASS.LTC128B.128 [R9+0xf400], desc[UR42][R2.64+0x380], !P1 ;  /* 0x0f40038002097fae */ /* 0x0061e4000c901d6a */
.L_x_3535:
[C---:B------:R-:W-:Y:S02]  /*e4f0*/  LOP3.LUT P6, RZ, R17.reuse, 0x800000, RZ, 0xc0, !PT ;  /* 0x0080000011ff7812 */ /* 0x040fe400078cc0ff */
[----:B0-----:R-:W-:Y:S02]  /*e500*/  IADD3 R2, P0, R14, R0, RZ ;  /* 0x000000000e027210 */ /* 0x001fe40007f1e0ff */
[----:B------:R-:W-:Y:S02]  /*e510*/  P2R R4, PR, RZ, 0x40 ;  /* 0x00000040ff047803 */ /* 0x000fe40000000000 */
[C---:B------:R-:W-:Y:S02]  /*e520*/  LOP3.LUT P6, RZ, R17.reuse, 0x2000000, RZ, 0xc0, !PT ;  /* 0x0200000011ff7812 */ /* 0x040fe400078cc0ff */
[----:B------:R-:W-:Y:S02]  /*e530*/  IADD3.X R3, RZ, R10, RZ, P0, !PT ;  /* 0x0000000aff037210 */ /* 0x000fe400007fe4ff */
[----:B------:R-:W-:-:S02]  /*e540*/  LOP3.LUT P0, RZ, R17, 0x1000000, RZ, 0xc0, !PT ;  /* 0x0100000011ff7812 */ /* 0x000fc4000780c0ff */
[C---:B------:R-:W-:Y:S02]  /*e550*/  LOP3.LUT P5, RZ, R17.reuse, 0x400000, RZ, 0xc0, !PT ;  /* 0x0040000011ff7812 */ /* 0x040fe400078ac0ff */
[C---:B------:R-:W-:Y:S02]  /*e560*/  LOP3.LUT P4, RZ, R17.reuse, 0x200000, RZ, 0xc0, !PT ;  /* 0x0020000011ff7812 */ /* 0x040fe4000788c0ff */
[C---:B------:R-:W-:Y:S02]  /*e570*/  LOP3.LUT P3, RZ, R17.reuse, 0x100000, RZ, 0xc0, !PT ;  /* 0x0010000011ff7812 */ /* 0x040fe4000786c0ff */
[C---:B------:R-:W-:Y:S01]  /*e580*/  LOP3.LUT P2, RZ, R17.reuse, 0x80000, RZ, 0xc0, !PT ;  /* 0x0008000011ff7812 */ /* 0x040fe2000784c0ff */
[----:B------:R-:W-:Y:S01]  /*e590*/  @!PT LDS RZ, [RZ] ;  /* 0x00000000fffff984 */ /* 0x000fe20000000800 */
[----:B------:R-:W-:Y:S01]  /*e5a0*/  @!PT LDS RZ, [RZ] ;  /* 0x00000000fffff984 */ /* 0x000fe20000000800 */
[----:B------:R-:W-:Y:S01]  /*e5b0*/  @!PT LDS RZ, [RZ] ;  /* 0x00000000fffff984 */ /* 0x000fe20000000800 */
[----:B------:R0:W-:Y:S01]  /*e5c0*/  LDGSTS.E.BYPASS.LTC128B.128 [R9+0x1c00], desc[UR42][R2.64], !P6 ;  /* 0x01c0000002097fae */ /* 0x0001e2000f101d6a */
[----:B------:R-:W-:Y:S02]  /*e5d0*/  ISETP.NE.AND P6, PT, R4, RZ, PT ;  /* 0x000000ff0400720c */ /* 0x000fe40003fc5270 */
[----:B------:R-:W-:Y:S01]  /*e5e0*/  LOP3.LUT P1, RZ, R17, 0x40000, RZ, 0xc0, !PT ;  /* 0x0004000011ff7812 */ /* 0x000fe2000782c0ff */
        /* <DEDUP_REMOVED lines=9> */
.L_x_3459:
[----:B------:R-:W-:Y:S02]  /*e680*/  PLOP3.LUT P1, PT, P1, P0, PT, 0xa2, 0x0 ;  /* 0x000000000000781c */ /* 0x000fe40000f21472 */
[----:B------:R-:W-:-:S08]  /*e690*/  @P0 R2UR P1, UR4, R25 ;  /* 0x00000000190402ca */ /* 0x000fd00000020000 */
[----:B------:R-:W-:-:S05]  /*e6a0*/  @P0 PLOP3.LUT P0, PT, P1, PT, PT, 0x80, 0x0 ;  /* 0x000000000000081c */ /* 0x000fca0000f0f070 */
[----:B------:R-:W-:Y:S01]  /*e6b0*/  @!P1 SYNCS.ARRIVE.TRANS64.RED.A0T1 RZ, [UR4+0x38850], RZ ;  /* 0x038850ffffff99a7 */ /* 0x000fe20008200404 */
[----:B------:R-:W-:Y:S07]  /*e6c0*/  @!P1 ARRIVES.LDGSTSBAR.64.TRANSCNT [UR4+0x38850] ;  /* 0x03885000ff0099b0 */ /* 0x000fee0008000a84 */
[----:B------:R-:W-:Y:S05]  /*e6d0*/  @P0 BRA.U.ANY `(.L_x_3459) ;  /* 0xfffffffd00e80947 */ /* 0x000fea000393ffff */
[----:B------:R-:W-:Y:S01]  /*e6e0*/  NOP ;  /* 0x0000000000007918 */ /* 0x000fe20000000000 */
[----:B0-----:R-:W-:-:S04]  /*e6f0*/  LOP3.LUT R2, R37, 0x2, RZ, 0xfc, !PT ;  /* 0x0000000225027812 */ /* 0x001fc800078efcff */
[----:B------:R-:W-:-:S13]  /*e700*/  ISETP.NE.AND P2, PT, R2, 0x3, PT ;  /* 0x000000030200780c */ /* 0x000fda0003f45270 */
[----:B------:R-:W-:Y:S05]  /*e710*/  @!P2 BRA `(.L_x_3460) ;  /* 0x000000000004a947 */ /* 0x000fea0003800000 */
[----:B------:R-:W-:Y:S01]  /*e720*/  BPT.TRAP 0x1 ;  /* 0x000000040000795c */ /* 0x000fe20000300000 */
.L_x_3460:
[----:B------:R-:W2:Y:S01]  /*e730*/  LDL R3, [R1+0x20] ;  /* 0x0000200001037983 */ /* 0x000ea20000100800 */
[----:B------:R-:W-:Y:S01]  /*e740*/  VIADD R18, R18, 0x1 ;  /* 0x0000000112127836 */ /* 0x000fe20000000000 */
[----:B------:R0:W-:Y:S04]  /*e750*/  SYNCS.ARRIVE.TRANS64.A1T0 RZ, [R25+URZ+0x38850], RZ ;  /* 0x038850ff19ff79a7 */ /* 0x0001e8000810003f */
[----:B------:R-:W-:-:S04]  /*e760*/  ISETP.NE.AND P0, PT, R18, 0x2, PT ;  /* 0x000000021200780c */ /* 0x000fc80003f05270 */
[----:B------:R-:W-:Y:S02]  /*e770*/  SEL R18, R18, RZ, P0 ;  /* 0x000000ff12127207 */ /* 0x000fe40000000000 */
[----:B------:R-:W-:-:S04]  /*e780*/  SEL R2, RZ, 0x1, P0 ;  /* 0x00000001ff027807 */ /* 0x000fc80000000000 */
[----:B------:R-:W-:Y:S02]  /*e790*/  LOP3.LUT R23, R23, R2, RZ, 0x3c, !PT ;  /* 0x0000000217177212 */ /* 0x000fe400078e3cff */
[----:B--2---:R-:W-:-:S13]  /*e7a0*/  ISETP.GE.AND P0, PT, R3, 0x41, PT ;  /* 0x000000410300780c */ /* 0x004fda0003f06270 */
[----:B0-----:R-:W-:Y:S05]  /*e7b0*/  @!P0 BRA `(.L_x_3461) ;  /* 0x0000000c00848947 */ /* 0x001fea0003800000 */
[----:B------:R0:W5:Y:S01]  /*e7c0*/  LDL R9, [R1+0x28] ;  /* 0x0000280001097983 */ /* 0x0001620000100800 */
[----:B------:R-:W-:Y:S01]  /*e7d0*/  BSSY B0, `(.L_x_3461) ;  /* 0x00000df000007945 */ /* 0x000fe20003800000 */
.L_x_3474:
[----:B------:R-:W1:Y:S01]  /*e7e0*/  LDC R2, c[0x0][0x430] ;  /* 0x00010c00ff027b82 */ /* 0x000e620000000800 */
[C---:B------:R-:W-:Y:S01]  /*e7f0*/  ISETP.GT.U32.AND P0, PT, R24.reuse, 0x3f, PT ;  /* 0x0000003f1800780c */ /* 0x040fe20003f04070 */
[----:B-----5:R-:W-:Y:S01]  /*e800*/  IMAD R3, R9, 0x40, R32 ;  /* 0x0000004009037824 */ /* 0x020fe200078e0220 */
[----:B------:R-:W-:Y:S01]  /*e810*/  LOP3.LUT R11, R37, 0x2, RZ, 0xfc, !PT ;  /* 0x00000002250b7812 */ /* 0x000fe200078efcff */
[----:B------:R-:W-:Y:S02]  /*e820*/  ULDC UR4, c[0x0][0x430] ;  /* 0x00010c0000047ab9 */ /* 0x000fe40000000800 */
[----:B---3--:R-:W-:-:S04]  /*e830*/  IMAD.IADD R8, R24, 0x1, R3 ;  /* 0x0000000118087824 */ /* 0x008fc800078e0203 */
[----:B------:R-:W-:-:S04]  /*e840*/  IMAD.MOV.U32 R10, RZ, RZ, R8 ;  /* 0x000000ffff0a7224 */ /* 0x000fc800078e0008 */
[----:B------:R-:W2:Y:S01]  /*e850*/  @!P0 LDC.64 R4, c[0x0][0x428] ;  /* 0x00010a00ff048b82 */ /* 0x000ea20000000a00 */
[----:B-1----:R-:W-:-:S13]  /*e860*/  ISETP.NE.AND P1, PT, R2, 0x1, PT ;  /* 0x000000010200780c */ /* 0x002fda0003f25270 */
[----:B------:R-:W1:Y:S08]  /*e870*/  @P1 LDC R7, c[0x0][0x434] ;  /* 0x00010d00ff071b82 */ /* 0x000e700000000800 */
[----:B------:R-:W3:Y:S01]  /*e880*/  @P1 LDC R2, c[0x0][0x438] ;  /* 0x00010e00ff021b82 */ /* 0x000ee20000000800 */
[----:B-1----:R-:W-:-:S07]  /*e890*/  @P1 IMAD.HI.U32 R3, R8, R7, RZ ;  /* 0x0000000708031227 */ /* 0x002fce00078e00ff */
[----:B------:R-:W1:Y:S01]  /*e8a0*/  @!P0 LDC.64 R6, c[0x0][0x418] ;  /* 0x00010600ff068b82 */ /* 0x000e620000000a00 */
[----:B---3--:R-:W-:Y:S01]  /*e8b0*/  @P1 SHF.R.U32.HI R10, RZ, R2, R3 ;  /* 0x00000002ff0a1219 */ /* 0x008fe20000011603 */
[----:B--2---:R-:W-:-:S03]  /*e8c0*/  @!P0 IMAD R2, R33, R4, RZ ;  /* 0x0000000421028224 */ /* 0x004fc600078e02ff */
[----:B------:R-:W-:Y:S01]  /*e8d0*/  @!P0 SHF.R.S32.HI R3, RZ, 0x1f, R10 ;  /* 0x0000001fff038819 */ /* 0x000fe2000001140a */
[----:B------:R-:W-:Y:S02]  /*e8e0*/  @!P0 IMAD R5, R28, R5, R2 ;  /* 0x000000051c058224 */ /* 0x000fe400078e0202 */
[----:B------:R-:W-:-:S04]  /*e8f0*/  @!P0 IMAD.MOV.U32 R2, RZ, RZ, R10 ;  /* 0x000000ffff028224 */ /* 0x000fc800078e000a */
[----:B------:R-:W-:-:S04]  /*e900*/  @!P0 IMAD.WIDE.U32 R2, R28, R4, R2 ;  /* 0x000000041c028225 */ /* 0x000fc800078e0002 */
[----:B------:R-:W-:Y:S02]  /*e910*/  @!P0 IMAD.IADD R5, R5, 0x1, R3 ;  /* 0x0000000105058824 */ /* 0x000fe400078e0203 */
[----:B------:R-:W-:Y:S01]  /*e920*/  IMAD.MOV.U32 R4, RZ, RZ, RZ ;  /* 0x000000ffff047224 */ /* 0x000fe200078e00ff */
[----:B-1----:R-:W-:-:S04]  /*e930*/  @!P0 LEA R6, P1, R2, R6, 0x2 ;  /* 0x0000000602068211 */ /* 0x002fc800078210ff */
[----:B------:R-:W-:-:S05]  /*e940*/  @!P0 LEA.HI.X R7, R2, R7, R5, 0x2, P1 ;  /* 0x0000000702078211 */ /* 0x000fca00008f1405 */
[----:B------:R1:W5:Y:S01]  /*e950*/  @!P0 LDG.E R4, desc[UR42][R6.64] ;  /* 0x0000002a06048981 */ /* 0x000362000c1e1900 */
[----:B------:R-:W-:Y:S01]  /*e960*/  ISETP.NE.AND P2, PT, R11, 0x3, PT ;  /* 0x000000030b00780c */ /* 0x000fe20003f45270 */
[----:B------:R-:W-:-:S04]  /*e970*/  IMAD.MOV R5, RZ, RZ, -R10 ;  /* 0x000000ffff057224 */ /* 0x000fc800078e0a0a */
[----:B------:R-:W-:-:S08]  /*e980*/  IMAD R5, R5, UR4, R8 ;  /* 0x0000000405057c24 */ /* 0x000fd0000f8e0208 */
[----:B-1----:R-:W-:Y:S05]  /*e990*/  @!P2 BRA `(.L_x_3462) ;  /* 0x000000000004a947 */ /* 0x002fea0003800000 */
[----:B------:R-:W-:Y:S01]  /*e9a0*/  BPT.TRAP 0x1 ;  /* 0x000000040000795c */ /* 0x000fe20000300000 */
.L_x_3462:
[----:B------:R-:W-:Y:S01]  /*e9b0*/  LEA R8, R18, UR37, 0x3 ;  /* 0x0000002512087c11 */ /* 0x000fe2000f8e18ff */
[----:B------:R-:W-:Y:S01]  /*e9c0*/  BSSY B1, `(.L_x_3463) ;  /* 0x0000005000017945 */ /* 0x000fe20003800000 */
[----:B------:R-:W-:Y:S02]  /*e9d0*/  SHF.L.U32 R20, R23, 0x1f, RZ ;  /* 0x0000001f17147819 */ /* 0x000fe400000006ff */
[----:B------:R-:W-:Y:S02]  /*e9e0*/  SHF.R.S32.HI R7, RZ, 0x1f, R5 ;  /* 0x0000001fff077819 */ /* 0x000fe40000011405 */
[----:B------:R-:W1:Y:S02]  /*e9f0*/  SYNCS.PHASECHK.TRANS64.TRYWAIT P0, [R8+URZ+0x38840], R20 ;  /* 0x03884014080075a7 */ /* 0x000e64000800017f */
[----:B-1----:R-:W-:Y:S05]  /*ea00*/  @!P0 BRA `(.L_x_3464) ;  /* 0x0000002c00748947 */ /* 0x002fea0003800000 */
.L_x_3536:
[----:B------:R-:W-:Y:S05]  /*ea10*/  BSYNC B1 ;  /* 0x0000000000017941 */ /* 0x000fea0003800000 */
.L_x_3463:
[----:B------:R-:W-:Y:S01]  /*ea20*/  ULDC.64 UR4, c[0x0][0x300] ;  /* 0x0000c00000047ab9 */ /* 0x000fe20000000a00 */
[----:B-----5:R-:W-:Y:S01]  /*ea30*/  SHF.R.S32.HI R10, RZ, 0x1f, R4 ;  /* 0x0000001fff0a7819 */ /* 0x020fe20000011404 */
[----:B------:R-:W-:Y:S01]  /*ea40*/  IMAD R6, R7, UR4, RZ ;  /* 0x0000000407067c24 */ /* 0x000fe2000f8e02ff */
[----:B------:R-:W-:Y:S01]  /*ea50*/  LOP3.LUT P1, RZ, R16, 0x1, RZ, 0xc0, !PT ;  /* 0x0000000110ff7812 */ /* 0x000fe2000782c0ff */
[----:B------:R-:W-:-:S04]  /*ea60*/  IMAD.WIDE.U32 R2, R5, UR4, RZ ;  /* 0x0000000405027c25 */ /* 0x000fc8000f8e00ff */
        /* <DEDUP_REMOVED lines=15> */
[----:B------:R-:W-:Y:S02]  /*eb60*/  LEA.HI.X R27, R2, UR5, R6, 0x1, P0 ;  /* 0x00000005021b7c11 */ /* 0x000fe400080f0c06 */
[----:B------:R-:W-:Y:S01]  /*eb70*/  LEA R6, R18, R29, 0xc ;  /* 0x0000001d12067211 */ /* 0x000fe200078e60ff */
[----:B------:R-:W-:Y:S06]  /*eb80*/  BRA.DIV UR4, `(.L_x_3465) ;  /* 0x0000002e04287947 */ /* 0x000fec000b800000 */
[----:B------:R-:W2:Y:S01]  /*eb90*/  SHFL.IDX PT, R2, R21, RZ, 0x181f ;  /* 0x00181fff15027589 */ /* 0x000ea200000e0000 */
[----:B------:R-:W-:-:S03]  /*eba0*/  LEA R25, R6, UR37, 0x1 ;  /* 0x0000002506197c11 */ /* 0x000fc6000f8e08ff */
[----:B------:R-:W3:Y:S01]  /*ebb0*/  SHFL.IDX PT, R3, R27, RZ, 0x181f ;  /* 0x00181fff1b037589 */ /* 0x000ee200000e0000 */
[----:B--2---:R-:W-:-:S05]  /*ebc0*/  IADD3 R2, P0, R2, R0, RZ ;  /* 0x0000000002027210 */ /* 0x004fca0007f1e0ff */
[----:B---3--:R-:W-:-:S05]  /*ebd0*/  IMAD.X R3, RZ, RZ, R3, P0 ;  /* 0x000000ffff037224 */ /* 0x008fca00000e0603 */
[----:B------:R-:W-:Y:S01]  /*ebe0*/  @!PT LDS RZ, [RZ] ;  /* 0x00000000fffff984 */ /* 0x000fe20000000800 */
[----:B------:R2:W-:Y:S04]  /*ebf0*/  LDGSTS.E.BYPASS.LTC128B.128 [R25+0x22400], desc[UR42][R2.64], !P1 ;  /* 0x2240000002197fae */ /* 0x0005e8000c901d6a */
[----:B--2---:R-:W2:Y:S04]  /*ec00*/  SHFL.IDX PT, R2, R21, 0x1, 0x181f ;  /* 0x00381f0015027f89 */ /* 0x004ea800000e0000 */
[----:B------:R-:W3:Y:S01]  /*ec10*/  SHFL.IDX PT, R3, R27, 0x1, 0x181f ;  /* 0x00381f001b037f89 */ /* 0x000ee200000e0000 */
[----:B--2---:R-:W-:-:S05]  /*ec20*/  IADD3 R2, P0, R2, R0, RZ ;  /* 0x0000000002027210 */ /* 0x004fca0007f1e0ff */
[----:B---3--:R-:W-:-:S05]  /*ec30*/  IMAD.X R3, RZ, RZ, R3, P0 ;  /* 0x000000ffff037224 */ /* 0x008fca00000e0603 */
[----:B------:R2:W-:Y:S04]  /*ec40*/  LDGSTS.E.BYPASS.LTC128B.128 [R25+0x22c00], desc[UR42][R2.64], !P1 ;  /* 0x22c0000002197fae */ /* 0x0005e8000c901d6a */
[----:B--2---:R-:W2:Y:S04]  /*ec50*/  SHFL.IDX PT, R2, R21, 0x2, 0x181f ;  /* 0x00581f0015027f89 */ /* 0x004ea800000e0000 */
[----:B------:R-:W3:Y:S04]  /*ec60*/  SHFL.IDX PT, R3, R27, 0x2, 0x181f ;  /* 0x00581f001b037f89 */ /* 0x000ee800000e0000 */
[----:B------:R-:W4:Y:S01]  /*ec70*/  SHFL.IDX PT, R27, R27, 0x3, 0x181f ;  /* 0x00781f001b1b7f89 */ /* 0x000f2200000e0000 */
[----:B--2---:R-:W-:-:S05]  /*ec80*/  IADD3 R2, P0, R2, R0, RZ ;  /* 0x0000000002027210 */ /* 0x004fca0007f1e0ff */
[----:B---3--:R-:W-:-:S05]  /*ec90*/  IMAD.X R3, RZ, RZ, R3, P0 ;  /* 0x000000ffff037224 */ /* 0x008fca00000e0603 */
[----:B------:R2:W-:Y:S04]  /*eca0*/  LDGSTS.E.BYPASS.LTC128B.128 [R25+0x23400], desc[UR42][R2.64], !P1 ;  /* 0x2340000002197fae */ /* 0x0005e8000c901d6a */
[----:B--2-4-:R2:W3:Y:S02]  /*ecb0*/  SHFL.IDX PT, R2, R21, 0x3, 0x181f ;  /* 0x00781f0015027f89 */ /* 0x0144e400000e0000 */
.L_x_3546:
[----:B---3--:R-:W-:-:S05]  /*ecc0*/  IADD3 R2, P0, R2, R0, RZ ;  /* 0x0000000002027210 */ /* 0x008fca0007f1e0ff */
[----:B------:R-:W-:Y:S01]  /*ecd0*/  IMAD.X R3, RZ, RZ, R27, P0 ;  /* 0x000000ffff037224 */ /* 0x000fe200000e061b */
[----:B------:R-:W-:-:S04]  /*ece0*/  PLOP3.LUT P0, PT, PT, PT, PT, 0x80, 0x0 ;  /* 0x000000000000781c */ /* 0x000fc80003f0f070 */
[----:B------:R-:W-:Y:S01]  /*ecf0*/  @!PT LDS RZ, [RZ] ;  /* 0x00000000fffff984 */ /* 0x000fe20000000800 */
[----:B------:R-:W-:Y:S01]  /*ed00*/  @!PT LDS RZ, [RZ] ;  /* 0x00000000fffff984 */ /* 0x000fe20000000800 */
[----:B------:R-:W-:Y:S01]  /*ed10*/  @!PT LDS RZ, [RZ] ;  /* 0x00000000fffff984 */ /* 0x000fe20000000800 */
[----:B------:R3:W-:Y:S01]  /*ed20*/  LDGSTS.E.BYPASS.LTC128B.128 [R25+0x23c00], desc[UR42][R2.64], !P1 ;  /* 0x23c0000002197fae */ /* 0x0007e2000c901d6a */
[----:B------:R-:W-:-:S08]  /*ed30*/  NOP ;  /* 0x0000000000007918 */ /* 0x000fd00000000000 */
.L_x_3466:
[----:B------:R-:W-:Y:S02]  /*ed40*/  PLOP3.LUT P1, PT, P1, P0, PT, 0xa2, 0x0 ;  /* 0x000000000000781c */ /* 0x000fe40000f21472 */
[----:B------:R-:W-:-:S08]  /*ed50*/  @P0 R2UR P1, UR4, R8 ;  /* 0x00000000080402ca */ /* 0x000fd00000020000 */
[----:B------:R-:W-:-:S05]  /*ed60*/  @P0 PLOP3.LUT P0, PT, P1, PT, PT, 0x80, 0x0 ;  /* 0x000000000000081c */ /* 0x000fca0000f0f070 */
[----:B------:R-:W-:Y:S01]  /*ed70*/  @!P1 SYNCS.ARRIVE.TRANS64.RED.A0T1 RZ, [UR4+0x38830], RZ ;  /* 0x038830ffffff99a7 */ /* 0x000fe20008200404 */
[----:B------:R-:W-:Y:S07]  /*ed80*/  @!P1 ARRIVES.LDGSTSBAR.64.TRANSCNT [UR4+0x38830] ;  /* 0x03883000ff0099b0 */ /* 0x000fee0008000a84 */
[----:B------:R-:W-:Y:S05]  /*ed90*/  @P0 BRA.U.ANY `(.L_x_3466) ;  /* 0xfffffffd00e80947 */ /* 0x000fea000393ffff */
[----:B------:R-:W-:Y:S01]  /*eda0*/  NOP ;  /* 0x0000000000007918 */ /* 0x000fe20000000000 */
[----:B---3--:R-:W-:-:S04]  /*edb0*/  LOP3.LUT R2, R37, 0x2, RZ, 0xfc, !PT ;  /* 0x0000000225027812 */ /* 0x008fc800078efcff */
[----:B------:R-:W-:-:S13]  /*edc0*/  ISETP.NE.AND P2, PT, R2, 0x3, PT ;  /* 0x000000030200780c */ /* 0x000fda0003f45270 */
[----:B------:R-:W-:Y:S05]  /*edd0*/  @!P2 BRA `(.L_x_3467) ;  /* 0x000000000004a947 */ /* 0x000fea0003800000 */
[----:B------:R-:W-:Y:S01]  /*ede0*/  BPT.TRAP 0x1 ;  /* 0x000000040000795c */ /* 0x000fe20000300000 */
.L_x_3467:
[----:B------:R3:W-:Y:S01]  /*edf0*/  SYNCS.ARRIVE.TRANS64.A1T0 RZ, [R8+URZ+0x38830], RZ ;  /* 0x038830ff08ff79a7 */ /* 0x0007e2000810003f */
[----:B------:R-:W-:Y:S05]  /*ee00*/  @!P2 BRA `(.L_x_3468) ;  /* 0x000000000004a947 */ /* 0x000fea0003800000 */
[----:B------:R-:W-:Y:S01]  /*ee10*/  BPT.TRAP 0x1 ;  /* 0x000000040000795c */ /* 0x000fe20000300000 */
.L_x_3468:
[----:B------:R-:W4:Y:S01]  /*ee20*/  SYNCS.PHASECHK.TRANS64.TRYWAIT P0, [R8+URZ+0x38860], R20 ;  /* 0x03886014080075a7 */ /* 0x000f22000800017f */
[----:B------:R-:W-:Y:S04]  /*ee30*/  BSSY B1, `(.L_x_3469) ;  /* 0x0000002000017945 */ /* 0x000fe80003800000 */
[----:B----4-:R-:W-:Y:S05]  /*ee40*/  @!P0 BRA `(.L_x_3470) ;  /* 0x0000002c00948947 */ /* 0x010fea0003800000 */
.L_x_3547:
[----:B------:R-:W-:Y:S05]  /*ee50*/  BSYNC B1 ;  /* 0x0000000000017941 */ /* 0x000fea0003800000 */
.L_x_3469:
[----:B------:R-:W-:Y:S01]  /*ee60*/  ULDC.64 UR4, c[0x0][0x328] ;  /* 0x0000ca0000047ab9 */ /* 0x000fe20000000a00 */
[C---:B------:R-:W-:Y:S01]  /*ee70*/  LOP3.LUT P5, RZ, R16.reuse, 0x8, RZ, 0xc0, !PT ;  /* 0x0000000810ff7812 */ /* 0x040fe200078ac0ff */
[----:B------:R-:W-:Y:S01]  /*ee80*/  IMAD R2, R7, UR4, RZ ;  /* 0x0000000407027c24 */ /* 0x000fe2000f8e02ff */
[----:B------:R-:W-:Y:S01]  /*ee90*/  LOP3.LUT P4, RZ, R16, 0x4, RZ, 0xc0, !PT ;  /* 0x0000000410ff7812 */ /* 0x000fe2000788c0ff */
[----:B--2---:R-:W-:Y:S01]  /*eea0*/  IMAD R21, R18, 0x7000, R6 ;  /* 0x0000700012157824 */ /* 0x004fe200078e0206 */
        /* <DEDUP_REMOVED lines=17> */
[----:B-1--4-:R-:W-:Y:S01]  /*efc0*/  LEA.HI.X R20, R2, UR5, R3, 0x1, P0 ;  /* 0x0000000502147c11 */ /* 0x012fe200080f0c03 */
[----:B------:R-:W-:Y:S08]  /*efd0*/  BRA.DIV UR4, `(.L_x_3471) ;  /* 0x0000002e04447947 */ /* 0x000ff0000b800000 */
[----:B------:R-:W1:Y:S01]  /*efe0*/  SHFL.IDX PT, R14, R10, RZ, 0x181f ;  /* 0x00181fff0a0e7589 */ /* 0x000e6200000e0000 */
[C---:B------:R-:W-:Y:S02]  /*eff0*/  LOP3.LUT P1, RZ, R16.reuse, 0x200, RZ, 0xc0, !PT ;  /* 0x0000020010ff7812 */ /* 0x040fe4000782c0ff */
[C---:B------:R-:W-:Y:S01]  /*f000*/  LOP3.LUT P2, RZ, R16.reuse, 0x20, RZ, 0xc0, !PT ;  /* 0x0000002010ff7812 */ /* 0x040fe2000784c0ff */
[----:B------:R-:W2:Y:S01]  /*f010*/  SHFL.IDX PT, R3, R20, RZ, 0x181f ;  /* 0x00181fff14037589 */ /* 0x000ea200000e0000 */
[----:B------:R-:W-:Y:S02]  /*f020*/  LOP3.LUT P6, RZ, R16, 0x10, RZ, 0xc0, !PT ;  /* 0x0000001010ff7812 */ /* 0x000fe400078cc0ff */
[----:B------:R-:W-:Y:S01]  /*f030*/  LEA R21, R21, UR37, 0x1 ;  /* 0x0000002515157c11 */ /* 0x000fe2000f8e08ff */
[----:B------:R-:W4:Y:S01]  /*f040*/  SHFL.IDX PT, R2, R10, 0x1, 0x181f ;  /* 0x00381f000a027f89 */ /* 0x000f2200000e0000 */
[----:B------:R-:W-:-:S09]  /*f050*/  LOP3.LUT R17, R17, 0xf7ffffff, RZ, 0xc0, !PT ;  /* 0xf7ffffff11117812 */ /* 0x000fd200078ec0ff */
[----:B------:R-:W-:Y:S02]  /*f060*/  @P6 LOP3.LUT R17, R17, 0x8000000, RZ, 0xfc, !PT ;  /* 0x0800000011116812 */ /* 0x000fe400078efcff */
[-C--:B-1----:R-:W-:Y:S02]  /*f070*/  IADD3 R4, P0, R14, R0.reuse, RZ ;  /* 0x000000000e047210 */ /* 0x082fe40007f1e0ff */
[----:B------:R-:W1:Y:S03]  /*f080*/  SHFL.IDX PT, R14, R10, 0x2, 0x181f ;  /* 0x00581f000a0e7f89 */ /* 0x000e6600000e0000 */
[----:B--2---:R-:W-:Y:S02]  /*f090*/  IMAD.X R5, RZ, RZ, R3, P0 ;  /* 0x000000ffff057224 */ /* 0x004fe400000e0603 */
[----:B------:R-:W2:Y:S01]  /*f0a0*/  SHFL.IDX PT, R3, R20, 0x1, 0x181f ;  /* 0x00381f0014037f89 */ /* 0x000ea200000e0000 */
[----:B----4-:R-:W-:-:S03]  /*f0b0*/  IADD3 R6, P0, R2, R0, RZ ;  /* 0x0000000002067210 */ /* 0x010fc60007f1e0ff */
[----:B------:R4:W-:Y:S01]  /*f0c0*/  LDGSTS.E.BYPASS.LTC128B.128 [R21+0x400], desc[UR42][R4.64], !P1 ;  /* 0x0040000004157fae */ /* 0x0009e2000c901d6a */
[----:B------:R-:W-:-:S03]  /*f0d0*/  ISETP.NE.U32.AND P1, PT, R30, RZ, PT ;  /* 0x000000ff1e00720c */ /* 0x000fc60003f25070 */
[----:B------:R4:W-:Y:S04]  /*f0e0*/  LDGSTS.E.BYPASS.LTC128B.128 [R21+0x2400], desc[UR42][R4.64+0x80], !P2 ;  /* 0x0240008004157fae */ /* 0x0009e8000d101d6a */
[----:B------:R4:W-:Y:S01]  /*f0f0*/  LDGSTS.E.BYPASS.LTC128B.128 [R21+0x4400], desc[UR42][R4.64+0x100], !P6 ;  /* 0x0440010004157fae */ /* 0x0009e2000f101d6a */
[----:B------:R-:W-:-:S03]  /*f100*/  LOP3.LUT P6, RZ, R16, 0x200, RZ, 0xc0, !PT ;  /* 0x0000020010ff7812 */ /* 0x000fc600078cc0ff */
[----:B------:R4:W-:Y:S01]  /*f110*/  LDGSTS.E.BYPASS.LTC128B.128 [R21+0x6400], desc[UR42][R4.64+0x180], !P5 ;  /* 0x0640018004157fae */ /* 0x0009e2000e901d6a */
[----:B-1----:R-:W-:-:S03]  /*f120*/  IADD3 R2, P2, R14, R0, RZ ;  /* 0x000000000e027210 */ /* 0x002fc60007f5e0ff */
[----:B------:R4:W-:Y:S01]  /*f130*/  LDGSTS.E.BYPASS.LTC128B.128 [R21+0x8400], desc[UR42][R4.64+0x200], !P4 ;  /* 0x0840020004157fae */ /* 0x0009e2000e101d6a */
[----:B--2---:R-:W-:Y:S01]  /*f140*/  IMAD.X R7, RZ, RZ, R3, P0 ;  /* 0x000000ffff077224 */ /* 0x004fe200000e0603 */
[----:B------:R-:W-:Y:S02]  /*f150*/  ISETP.NE.U32.AND P0, PT, R31, RZ, PT ;  /* 0x000000ff1f00720c */ /* 0x000fe40003f05070 */
[----:B------:R-:W1:Y:S04]  /*f160*/  SHFL.IDX PT, R3, R20, 0x2, 0x181f ;  /* 0x00581f0014037f89 */ /* 0x000e6800000e0000 */
[----:B------:R4:W-:Y:S04]  /*f170*/  LDGSTS.E.BYPASS.LTC128B.128 [R21+0xa400], desc[UR42][R4.64+0x280], !P3 ;  /* 0x0a40028004157fae */ /* 0x0009e8000d901d6a */
[----:B------:R4:W2:Y:S04]  /*f180*/  SHFL.IDX PT, R14, R10, 0x3, 0x181f ;  /* 0x00781f000a0e7f89 */ /* 0x0008a800000e0000 */
[----:B------:R4:W-:Y:S04]  /*f190*/  LDGSTS.E.BYPASS.LTC128B.128 [R21+0xc400], desc[UR42][R4.64+0x300], P0 ;  /* 0x0c40030004157fae */ /* 0x0009e80008101d6a */
[----:B------:R4:W-:Y:S04]  /*f1a0*/  LDGSTS.E.BYPASS.LTC128B.128 [R21+0xe400], desc[UR42][R4.64+0x380], P1 ;  /* 0x0e40038004157fae */ /* 0x0009e80008901d6a */
[----:B------:R4:W-:Y:S01]  /*f1b0*/  LDGSTS.E.BYPASS.LTC128B.128 [R21+0xc00], desc[UR42][R6.64], !P6 ;  /* 0x00c0000006157fae */ /* 0x0009e2000f101d6a */
[----:B------:R-:W-:-:S02]  /*f1c0*/  LOP3.LUT P6, RZ, R17, 0x8000000, RZ, 0xc0, !PT ;  /* 0x0800000011ff7812 */ /* 0x000fc400078cc0ff */
[----:B------:R-:W-:Y:S01]  /*f1d0*/  LOP3.LUT R17, R17, 0xfbffffff, RZ, 0xc0, !PT ;  /* 0xfbffffff11117812 */ /* 0x000fe200078ec0ff */
[----:B-1----:R-:W-:Y:S01]  /*f1e0*/  IMAD.X R3, RZ, RZ, R3, P2 ;  /* 0x000000ffff037224 */ /* 0x002fe200010e0603 */
[----:B------:R-:W-:Y:S01]  /*f1f0*/  LOP3.LUT P2, RZ, R16, 0x20, RZ, 0xc0, !PT ;  /* 0x0000002010ff7812 */ /* 0x000fe2000784c0ff */
[----:B------:R-:W1:-:S12]  /*f200*/  SHFL.IDX PT, R20, R20, 0x3, 0x181f ;  /* 0x00781f0014147f89 */ /* 0x000e5800000e0000 */
[----:B------:R4:W-:Y:S01]  /*f210*/  LDGSTS.E.BYPASS.LTC128B.128 [R21+0x2c00], desc[UR42][R6.64+0x80], !P2 ;  /* 0x02c0008006157fae */ /* 0x0009e2000d101d6a */
[----:B------:R-:W-:Y:S02]  /*f220*/  @P2 LOP3.LUT R17, R17, 0x4000000, RZ, 0xfc, !PT ;  /* 0x0400000011112812 */ /* 0x000fe400078efcff */
[----:B------:R-:W-:Y:S01]  /*f230*/  LOP3.LUT P2, RZ, R16, 0x200, RZ, 0xc0, !PT ;  /* 0x0000020010ff7812 */ /* 0x000fe2000784c0ff */
[----:B------:R4:W-:Y:S04]  /*f240*/  LDGSTS.E.BYPASS.LTC128B.128 [R21+0x4c00], desc[UR42][R6.64+0x100], !P6 ;  /* 0x04c0010006157fae */ /* 0x0009e8000f101d6a */
[----:B------:R4:W-:Y:S04]  /*f250*/  LDGSTS.E.BYPASS.LTC128B.128 [R21+0x6c00], desc[UR42][R6.64+0x180], !P5 ;  /* 0x06c0018006157fae */ /* 0x0009e8000e901d6a */
[----:B------:R4:W-:Y:S04]  /*f260*/  LDGSTS.E.BYPASS.LTC128B.128 [R21+0x8c00], desc[UR42][R6.64+0x200], !P4 ;  /* 0x08c0020006157fae */ /* 0x0009e8000e101d6a */
[----:B------:R4:W-:Y:S04]  /*f270*/  LDGSTS.E.BYPASS.LTC128B.128 [R21+0xac00], desc[UR42][R6.64+0x280], !P3 ;  /* 0x0ac0028006157fae */ /* 0x0009e8000d901d6a */
[----:B------:R4:W-:Y:S04]  /*f280*/  LDGSTS.E.BYPASS.LTC128B.128 [R21+0xcc00], desc[UR42][R6.64+0x300], P0 ;  /* 0x0cc0030006157fae */ /* 0x0009e80008101d6a */
[----:B------:R4:W-:Y:S04]  /*f290*/  LDGSTS.E.BYPASS.LTC128B.128 [R21+0xec00], desc[UR42][R6.64+0x380], P1 ;  /* 0x0ec0038006157fae */ /* 0x0009e80008901d6a */
[----:B------:R4:W-:Y:S01]  /*f2a0*/  LDGSTS.E.BYPASS.LTC128B.128 [R21+0x1400], desc[UR42][R2.64], !P2 ;  /* 0x0140000002157fae */ /* 0x0009e2000d101d6a */
[----:B------:R-:W-:-:S13]  /*f2b0*/  LOP3.LUT P2, RZ, R17, 0x4000000, RZ, 0xc0, !PT ;  /* 0x0400000011ff7812 */ /* 0x000fda000784c0ff */
[----:B------:R4:W-:Y:S04]  /*f2c0*/  LDGSTS.E.BYPASS.LTC128B.128 [R21+0x3400], desc[UR42][R2.64+0x80], !P2 ;  /* 0x0340008002157fae */ /* 0x0009e8000d101d6a */
[----:B------:R4:W-:Y:S04]  /*f2d0*/  LDGSTS.E.BYPASS.LTC128B.128 [R21+0x5400], desc[UR42][R2.64+0x100], !P6 ;  /* 0x0540010002157fae */ /* 0x0009e8000f101d6a */
[----:B------:R4:W-:Y:S04]  /*f2e0*/  LDGSTS.E.BYPASS.LTC128B.128 [R21+0x7400], desc[UR42][R2.64+0x180], !P5 ;  /* 0x0740018002157fae */ /* 0x0009e8000e901d6a */
[----:B------:R4:W-:Y:S04]  /*f2f0*/  LDGSTS.E.BYPASS.LTC128B.128 [R21+0x9400], desc[UR42][R2.64+0x200], !P4 ;  /* 0x0940020002157fae */ /* 0x0009e8000e101d6a */
[----:B------:R4:W-:Y:S04]  /*f300*/  LDGSTS.E.BYPASS.LTC128B.128 [R21+0xb400], desc[UR42][R2.64+0x280], !P3 ;  /* 0x0b40028002157fae */ /* 0x0009e8000d901d6a */
[----:B------:R4:W-:Y:S04]  /*f310*/  LDGSTS.E.BYPASS.LTC128B.128 [R21+0xd400], desc[UR42][R2.64+0x300], P0 ;  /* 0x0d40030002157fae */ /* 0x0009e80008101d6a */
[----:B-12---:R4:W-:Y:S02]  /*f320*/  LDGSTS.E.BYPASS.LTC128B.128 [R21+0xf400], desc[UR42][R2.64+0x380], P1 ;  /* 0x0f40038002157fae */ /* 0x0069e40008901d6a */
.L_x_3557:
[----:B----4-:R-:W-:Y:S02]  /*f330*/  P2R R4, PR, RZ, 0x2 ;  /* 0x00000002ff047803 */ /* 0x010fe40000000000 */
        /* <DEDUP_REMOVED lines=19> */
.L_x_3472:
[----:B------:R-:W-:Y:S02]  /*f470*/  PLOP3.LUT P1, PT, P1, P0, PT, 0xa2, 0x0 ;  /* 0x000000000000781c */ /* 0x000fe40000f21472 */
[----:B------:R-:W-:-:S08]  /*f480*/  @P0 R2UR P1, UR4, R8 ;  /* 0x00000000080402ca */ /* 0x000fd00000020000 */
[----:B------:R-:W-:-:S05]  /*f490*/  @P0 PLOP3.LUT P0, PT, P1, PT, PT, 0x80, 0x0 ;  /* 0x000000000000081c */ /* 0x000fca0000f0f070 */
[----:B------:R-:W-:Y:S01]  /*f4a0*/  @!P1 SYNCS.ARRIVE.TRANS64.RED.A0T1 RZ, [UR4+0x38850], RZ ;  /* 0x038850ffffff99a7 */ /* 0x000fe20008200404 */
[----:B------:R-:W-:Y:S07]  /*f4b0*/  @!P1 ARRIVES.LDGSTSBAR.64.TRANSCNT [UR4+0x38850] ;  /* 0x03885000ff0099b0 */ /* 0x000fee0008000a84 */
[----:B------:R-:W-:Y:S05]  /*f4c0*/  @P0 BRA.U.ANY `(.L_x_3472) ;  /* 0xfffffffd00e80947 */ /* 0x000fea000393ffff */
[----:B------:R-:W-:Y:S01]  /*f4d0*/  NOP ;  /* 0x0000000000007918 */ /* 0x000fe20000000000 */
[----:B-1----:R-:W-:-:S04]  /*f4e0*/  LOP3.LUT R2, R37, 0x2, RZ, 0xfc, !PT ;  /* 0x0000000225027812 */ /* 0x002fc800078efcff */
[----:B------:R-:W-:-:S13]  /*f4f0*/  ISETP.NE.AND P2, PT, R2, 0x3, PT ;  /* 0x000000030200780c */ /* 0x000fda0003f45270 */
[----:B------:R-:W-:Y:S05]  /*f500*/  @!P2 BRA `(.L_x_3473) ;  /* 0x000000000004a947 */ /* 0x000fea0003800000 */
[----:B------:R-:W-:Y:S01]  /*f510*/  BPT.TRAP 0x1 ;  /* 0x000000040000795c */ /* 0x000fe20000300000 */
.L_x_3473:
[----:B------:R-:W-:Y:S01]  /*f520*/  IADD3 R18, R18, 0x1, RZ ;  /* 0x0000000112127810 */ /* 0x000fe20007ffe0ff */
[----:B------:R1:W-:Y:S03]  /*f530*/  SYNCS.ARRIVE.TRANS64.A1T0 RZ, [R8+URZ+0x38850], RZ ;  /* 0x038850ff08ff79a7 */ /* 0x0003e6000810003f */
[----:B------:R-:W-:-:S04]  /*f540*/  ISETP.NE.AND P0, PT, R18, 0x2, PT ;  /* 0x000000021200780c */ /* 0x000fc80003f05270 */
[----:B------:R-:W-:Y:S02]  /*f550*/  SEL R18, R18, RZ, P0 ;  /* 0x000000ff12127207 */ /* 0x000fe40000000000 */
[----:B------:R-:W-:Y:S02]  /*f560*/  SEL R2, RZ, 0x1, P0 ;  /* 0x00000001ff027807 */ /* 0x000fe40000000000 */
[----:B------:R-:W-:Y:S02]  /*f570*/  ISETP.GT.AND P0, PT, R9, RZ, PT ;  /* 0x000000ff0900720c */ /* 0x000fe40003f04270 */
[----:B------:R-:W-:Y:S01]  /*f580*/  LOP3.LUT R23, R23, R2, RZ, 0x3c, !PT ;  /* 0x0000000217177212 */ /* 0x000fe200078e3cff */
[----:B------:R-:W-:-:S04]  /*f590*/  VIADD R2, R9, 0xffffffff ;  /* 0xffffffff09027836 */ /* 0x000fc80000000000 */
[----:B------:R-:W-:-:S06]  /*f5a0*/  IMAD.MOV.U32 R9, RZ, RZ, R2 ;  /* 0x000000ffff097224 */ /* 0x000fcc00078e0002 */
[----:B-1----:R-:W-:Y:S05]  /*f5b0*/  @P0 BRA `(.L_x_3474) ;  /* 0xfffffff000880947 */ /* 0x002fea000383ffff */
[----:B------:R-:W-:Y:S05]  /*f5c0*/  BSYNC B0 ;  /* 0x0000000000007941 */ /* 0x000fea0003800000 */
.L_x_3461:
[----:B------:R-:W2:Y:S01]  /*f5d0*/  LDL.LU R2, [R1+0xc] ;  /* 0x00000c0001027983 */ /* 0x000ea20000300800 */
[----:B------:R-:W-:-:S03]  /*f5e0*/  ULDC UR4, c[0x0][0xd34] ;  /* 0x00034d0000047ab9 */ /* 0x000fc60000000800 */
[----:B------:R-:W4:Y:S01]  /*f5f0*/  LDL.LU R0, [R1+0x1c] ;  /* 0x00001c0001007983 */ /* 0x000f220000300800 */
[----:B--2---:R-:W-:Y:S02]  /*f600*/  VIADD R2, R2, UR38 ;  /* 0x0000002602027c36 */ /* 0x004fe40008000000 */
[----:B----4-:R-:W-:-:S03]  /*f610*/  VIADD R0, R0, 0x1 ;  /* 0x0000000100007836 */ /* 0x010fc60000000000 */
[----:B------:R1:W-:Y:S01]  /*f620*/  STL [R1+0xc], R2 ;  /* 0x00000c0201007387 */ /* 0x0003e20000100800 */
[----:B------:R-:W-:-:S03]  /*f630*/  ISETP.GE.AND P0, PT, R2, UR4, PT ;  /* 0x0000000402007c0c */ /* 0x000fc6000bf06270 */
[----:B------:R1:W-:Y:S10]  /*f640*/  STL [R1+0x1c], R0 ;  /* 0x00001c0001007387 */ /* 0x0003f40000100800 */
[----:B-1----:R-:W-:Y:S05]  /*f650*/  @!P0 BRA `(.L_x_3475) ;  /* 0xffffffc4007c8947 */ /* 0x002fea000383ffff */
[----:B------:R-:W-:-:S07]  /*f660*/  LOP3.LUT R0, R0, 0x1, RZ, 0xc, !PT ;  /* 0x0000000100007812 */ /* 0x000fce00078e0cff */
.L_x_3438:
[----:B------:R-:W1:Y:S01]  /*f670*/  S2R R3, SR_CgaCtaId ;  /* 0x0000000000037919 */ /* 0x000e620000008800 */
[----:B------:R-:W-:Y:S01]  /*f680*/  MOV R2, 0x400 ;  /* 0x0000040000027802 */ /* 0x000fe20000000f00 */
[----:B------:R-:W-:Y:S01]  /*f690*/  BSSY B0, `(.L_x_3476) ;  /* 0x0000005000007945 */ /* 0x000fe20003800000 */
[----:B------:R-:W-:Y:S02]  /*f6a0*/  SHF.L.U32 R0, R0, 0x1f, RZ ;  /* 0x0000001f00007819 */ /* 0x000fe400000006ff */
[----:B-1----:R-:W-:-:S04]  /*f6b0*/  LEA R5, R3, R2, 0x18 ;  /* 0x0000000203057211 */ /* 0x002fc800078ec0ff */
[----:B------:R-:W1:Y:S02]  /*f6c0*/  SYNCS.PHASECHK.TRANS64.TRYWAIT P0, [R5+URZ+0x38820], R0 ;  /* 0x03882000050075a7 */ /* 0x000e64000800017f */
[----:B-1----:R-:W-:Y:S05]  /*f6d0*/  @!P0 BRA `(.L_x_3477) ;  /* 0x0000002c00488947 */ /* 0x002fea0003800000 */
.L_x_3558:
[----:B------:R-:W-:Y:S05]  /*f6e0*/  BSYNC B0 ;  /* 0x0000000000007941 */ /* 0x000fea0003800000 */
.L_x_3476:
[----:B------:R-:W-:-:S03]  /*f6f0*/  UMOV UR4, 0xffffffff ;  /* 0xffffffff00047882 */ /* 0x000fc60000000000 */
[----:B------:R-:W-:Y:S05]  /*f700*/  BRA.DIV UR4, `(.L_x_3478) ;  /* 0x0000002e04507947 */ /* 0x000fea000b800000 */
[----:B-1----:R-:W1:Y:S02]  /*f710*/  S2R R0, SR_TID.X ;  /* 0x0000000000007919 */ /* 0x002e640000002100 */
[----:B-1----:R-:W-:-:S04]  /*f720*/  SHF.R.U32.HI R0, RZ, 0x5, R0 ;  /* 0x00000005ff007819 */ /* 0x002fc80000011600 */
[----:B------:R-:W-:-:S05]  /*f730*/  LOP3.LUT R0, R0, 0x3, RZ, 0xc0, !PT ;  /* 0x0000000300007812 */ /* 0x000fca00078ec0ff */
[----:B------:R1:W2:Y:S02]  /*f740*/  SHFL.IDX PT, R14, R0, RZ, 0x1f ;  /* 0x00001fff000e7589 */ /* 0x0002a400000e0000 */
.L_x_3561:
[----:B--2---:R-:W-:Y:S01]  /*f750*/  ISETP.NE.AND P0, PT, R14, RZ, PT ;  /* 0x000000ff0e00720c */ /* 0x004fe20003f05270 */
[----:B------:R-:W-:-:S12]  /*f760*/  BSSY B0, `(.L_x_3479) ;  /* 0x0000023000007945 */ /* 0x000fd80003800000 */
[----:B------:R-:W-:Y:S05]  /*f770*/  @P0 BRA `(.L_x_3480) ;  /* 0x0000000000840947 */ /* 0x000fea0003800000 */
[----:B------:R-:W-:-:S03]  /*f780*/  UMOV UR4, 0xffffffff ;  /* 0xffffffff00047882 */ /* 0x000fc60000000000 */
[----:B------:R-:W-:Y:S05]  /*f790*/  BRA.DIV UR4, `(.L_x_3481) ;  /* 0x0000002e04607947 */ /* 0x000fea000b800000 */
[----:B------:R-:W-:-:S13]  /*f7a0*/  ELECT P6, URZ, PT ;  /* 0x00000000003f782f */ /* 0x000fda00038c0000 */
.L_x_3564:
[----:B------:R-:W-:Y:S05]  /*f7b0*/  @!P6 BRA `(.L_x_3480) ;  /* 0x000000000074e947 */ /* 0x000fea0003800000 */
[----:B------:R-:W-:-:S04]  /*f7c0*/  LOP3.LUT R37, R37, 0x2, RZ, 0xfc, !PT ;  /* 0x0000000225257812 */ /* 0x000fc800078efcff */
[----:B------:R-:W-:-:S13]  /*f7d0*/  ISETP.NE.AND P0, PT, R37, 0x3, PT ;  /* 0x000000032500780c */ /* 0x000fda0003f05270 */
[----:B------:R-:W-:Y:S05]  /*f7e0*/  @!P0 BRA `(.L_x_3482) ;  /* 0x0000000000048947 */ /* 0x000fea0003800000 */
[----:B------:R-:W-:Y:S01]  /*f7f0*/  BPT.TRAP 0x1 ;  /* 0x000000040000795c */ /* 0x000fe20000300000 */
.L_x_3482:
[C---:B------:R-:W-:Y:S01]  /*f800*/  IMAD R3, R18.reuse, 0x8, R5 ;  /* 0x0000000812037824 */ /* 0x040fe200078e0205 */
[----:B------:R-:W-:Y:S01]  /*f810*/  SHF.L.U32 R2, R23, 0x1f, RZ ;  /* 0x0000001f17027819 */ /* 0x000fe200000006ff */
[----:B------:R-:W-:-:S03]  /*f820*/  VIADD R18, R18, 0x1 ;  /* 0x0000000112127836 */ /* 0x000fc60000000000 */
[----:B------:R-:W2:Y:S02]  /*f830*/  SYNCS.PHASECHK.TRANS64.TRYWAIT P1, [R3+URZ+0x38840], R2 ;  /* 0x03884002030075a7 */ /* 0x000ea4000802017f */
[----:B------:R-:W-:-:S04]  /*f840*/  ISETP.NE.AND P2, PT, R18, 0x2, PT ;  /* 0x000000021200780c */ /* 0x000fc80003f45270 */
[----:B-1----:R-:W-:Y:S01]  /*f850*/  SEL R0, RZ, 0x1, P2 ;  /* 0x00000001ff007807 */ /* 0x002fe20001000000 */
[----:B--2---:R-:W-:Y:S08]  /*f860*/  @!P1 BRA `(.L_x_3483) ;  /* 0x0000002c004c9947 */ /* 0x004ff00003800000 */
.L_x_3565:
[----:B------:R-:W-:Y:S02]  /*f870*/  SEL R18, R18, RZ, P2 ;  /* 0x000000ff12127207 */ /* 0x000fe40001000000 */
[----:B------:R-:W-:Y:S01]  /*f880*/  LOP3.LUT R0, R23, R0, RZ, 0x3c, !PT ;  /* 0x0000000017007212 */ /* 0x000fe200078e3cff */
[----:B------:R-:W-:Y:S06]  /*f890*/  @!P0 BRA `(.L_x_3484) ;  /* 0x0000000000048947 */ /* 0x000fec0003800000 */
[----:B------:R-:W-:Y:S01]  /*f8a0*/  BPT.TRAP 0x1 ;  /* 0x000000040000795c */ /* 0x000fe20000300000 */
.L_x_3484:
[----:B------:R-:W-:Y:S01]  /*f8b0*/  IMAD R5, R18, 0x8, R5 ;  /* 0x0000000812057824 */ /* 0x000fe200078e0205 */
[----:B------:R-:W-:-:S04]  /*f8c0*/  SHF.L.U32 R0, R0, 0x1f, RZ ;  /* 0x0000001f00007819 */ /* 0x000fc800000006ff */
[----:B------:R-:W2:Y:S02]  /*f8d0*/  SYNCS.PHASECHK.TRANS64.TRYWAIT P1, [R5+URZ+0x38840], R0 ;  /* 0x03884000050075a7 */ /* 0x000ea4000802017f */
[----:B--2---:R-:W-:Y:S05]  /*f8e0*/  @!P1 BRA `(.L_x_3485) ;  /* 0x0000002c00409947 */ /* 0x004fea0003800000 */
.L_x_3566:
[----:B------:R-:W-:Y:S05]  /*f8f0*/  @!P0 BRA `(.L_x_3486) ;  /* 0x0000000000048947 */ /* 0x000fea0003800000 */
[----:B------:R-:W-:Y:S01]  /*f900*/  BPT.TRAP 0x1 ;  /* 0x000000040000795c */ /* 0x000fe20000300000 */
.L_x_3486:
[----:B------:R-:W4:Y:S02]  /*f910*/  SYNCS.PHASECHK.TRANS64.TRYWAIT P1, [R3+URZ+0x38860], R2 ;  /* 0x03886002030075a7 */ /* 0x000f24000802017f */
[----:B----4-:R-:W-:Y:S05]  /*f920*/  @!P1 BRA `(.L_x_3487) ;  /* 0x0000002c00449947 */ /* 0x010fea0003800000 */
.L_x_3567:
[----:B------:R-:W-:Y:S05]  /*f930*/  @!P0 BRA `(.L_x_3488) ;  /* 0x0000000000048947 */ /* 0x000fea0003800000 */
[----:B------:R-:W-:Y:S01]  /*f940*/  BPT.TRAP 0x1 ;  /* 0x000000040000795c */ /* 0x000fe20000300000 */
.L_x_3488:
[----:B------:R0:W0:Y:S02]  /*f950*/  SYNCS.PHASECHK.TRANS64.TRYWAIT P0, [R5+URZ+0x38860], R0 ;  /* 0x03886000050075a7 */ /* 0x000024000800017f */
[----:B0-----:R-:W-:Y:S05]  /*f960*/  @!P0 NANOSLEEP.SYNCS 0x989680 ;  /* 0x009896800000895d */ /* 0x001fea0003900000 */
[----:B------:R-:W0:Y:S02]  /*f970*/  @!P0 SYNCS.PHASECHK.TRANS64 P0, [R5+URZ+0x38860], R0 ;  /* 0x03886000050085a7 */ /* 0x000e24000800007f */
[----:B0-----:R-:W-:Y:S05]  /*f980*/  @!P0 BRA `(.L_x_3488) ;  /* 0xfffffffc00f08947 */ /* 0x001fea000383ffff */
.L_x_3480:
[----:B------:R-:W-:Y:S05]  /*f990*/  BSYNC B0 ;  /* 0x0000000000007941 */ /* 0x000fea0003800000 */
.L_x_3479:
[----:B------:R-:W-:Y:S05]  /*f9a0*/  EXIT ;  /* 0x000000000000794d */ /* 0x000fea0003800000 */
.L_x_3408:
[----:B0-----:R-:W-:-:S04]  /*f9b0*/  IMAD.U32 R3, RZ, RZ, UR38 ;  /* 0x00000026ff037e24 */ /* 0x001fc8000f8e00ff */
[----:B------:R0:W1:Y:S03]  /*f9c0*/  SYNCS.PHASECHK.TRANS64.TRYWAIT P1, [R3+URZ+0x38800], R4 ;  /* 0x03880004030075a7 */ /* 0x000066000802017f */
[----:B-1----:R-:W-:Y:S05]  /*f9d0*/  @!P1 NANOSLEEP.SYNCS 0x989680 ;  /* 0x009896800000995d */ /* 0x002fea0003900000 */
[----:B------:R-:W1:Y:S02]  /*f9e0*/  @!P1 SYNCS.PHASECHK.TRANS64 P1, [R3+URZ+0x38800], R4 ;  /* 0x03880004030095a7 */ /* 0x000e64000802007f */
[----:B-1----:R-:W-:Y:S05]  /*f9f0*/  @!P1 BRA `(.L_x_3408) ;  /* 0xfffffffc00ec9947 */ /* 0x002fea000383ffff */
[----:B------:R-:W-:Y:S05]  /*fa00*/  BRA `(.L_x_3489) ;  /* 0xffffff3000207947 */ /* 0x000fea000383ffff */
.L_x_3412:
[----:B-1----:R1:W2:Y:S02]  /*fa10*/  SYNCS.PHASECHK.TRANS64.TRYWAIT P1, [R3+URZ+0x38830], R6 ;  /* 0x03883006030075a7 */ /* 0x0022a4000802017f */
[----:B--2---:R-:W-:Y:S05]  /*fa20*/  @!P1 NANOSLEEP.SYNCS 0x989680 ;  /* 0x009896800000995d */ /* 0x004fea0003900000 */
[----:B------:R-:W2:Y:S02]  /*fa30*/  @!P1 SYNCS.PHASECHK.TRANS64 P1, [R3+URZ+0x38830], R6 ;  /* 0x03883006030095a7 */ /* 0x000ea4000802007f */
[----:B--2---:R-:W-:Y:S05]  /*fa40*/  @!P1 BRA `(.L_x_3412) ;  /* 0xfffffffc00f09947 */ /* 0x004fea000383ffff */
[----:B------:R-:W-:Y:S05]  /*fa50*/  BRA `(.L_x_3411) ;  /* 0xffffff3000387947 */ /* 0x000fea000383ffff */
.L_x_3413:
[----:B--2---:R-:W-:-:S04]  /*fa60*/  IMAD.U32 R5, RZ, RZ, UR38 ;  /* 0x00000026ff057e24 */ /* 0x004fc8000f8e00ff */
[----:B------:R2:W3:Y:S03]  /*fa70*/  SYNCS.PHASECHK.TRANS64.TRYWAIT P1, [R5+URZ+0x38810], R4 ;  /* 0x03881004050075a7 */ /* 0x0004e6000802017f */
[----:B---3--:R-:W-:Y:S05]  /*fa80*/  @!P1 NANOSLEEP.SYNCS 0x989680 ;  /* 0x009896800000995d */ /* 0x008fea0003900000 */
[----:B------:R-:W3:Y:S02]  /*fa90*/  @!P1 SYNCS.PHASECHK.TRANS64 P1, [R5+URZ+0x38810], R4 ;  /* 0x03881004050095a7 */ /* 0x000ee4000802007f */
[----:B---3--:R-:W-:Y:S05]  /*faa0*/  @!P1 BRA `(.L_x_3413) ;  /* 0xfffffffc00ec9947 */ /* 0x008fea000383ffff */
[----:B------:R-:W-:Y:S05]  /*fab0*/  BRA `(.L_x_3490) ;  /* 0xffffff3000c07947 */ /* 0x000fea000383ffff */
.L_x_3417:
[----:B----4-:R4:W0:Y:S02]  /*fac0*/  SYNCS.PHASECHK.TRANS64.TRYWAIT P1, [R3+URZ+0x38850], R6 ;  /* 0x03885006030075a7 */ /* 0x010824000802017f */
[----:B0-----:R-:W-:Y:S05]  /*fad0*/  @!P1 NANOSLEEP.SYNCS 0x989680 ;  /* 0x009896800000995d */ /* 0x001fea0003900000 */
[----:B------:R-:W0:Y:S02]  /*fae0*/  @!P1 SYNCS.PHASECHK.TRANS64 P1, [R3+URZ+0x38850], R6 ;  /* 0x03885006030095a7 */ /* 0x000e24000802007f */
[----:B0-----:R-:W-:Y:S05]  /*faf0*/  @!P1 BRA `(.L_x_3417) ;  /* 0xfffffffc00f09947 */ /* 0x001fea000383ffff */
[----:B------:R-:W-:Y:S05]  /*fb00*/  BRA `(.L_x_3416) ;  /* 0xffffff3000cc7947 */ /* 0x000fea000383ffff */
.L_x_3424:
[----:B-1----:R-:W-:-:S04]  /*fb10*/  IMAD.U32 R5, RZ, RZ, UR7 ;  /* 0x00000007ff057e24 */ /* 0x002fc8000f8e00ff */
[----:B------:R1:W2:Y:S03]  /*fb20*/  SYNCS.PHASECHK.TRANS64.TRYWAIT P2, [R5+URZ+0x38830], R4 ;  /* 0x03883004050075a7 */ /* 0x0002a6000804017f */
[----:B--2---:R-:W-:Y:S05]  /*fb30*/  @!P2 NANOSLEEP.SYNCS 0x989680 ;  /* 0x009896800000a95d */ /* 0x004fea0003900000 */
[----:B------:R-:W2:Y:S02]  /*fb40*/  @!P2 SYNCS.PHASECHK.TRANS64 P2, [R5+URZ+0x38830], R4 ;  /* 0x038830040500a5a7 */ /* 0x000ea4000804007f */
[----:B--2---:R-:W-:Y:S05]  /*fb50*/  @!P2 BRA `(.L_x_3424) ;  /* 0xfffffffc00eca947 */ /* 0x004fea000383ffff */
[----:B------:R-:W-:Y:S05]  /*fb60*/  BRA `(.L_x_3423) ;  /* 0xffffff5800587947 */ /* 0x000fea000383ffff */
.L_x_3428:
[----:B-1----:R-:W-:-:S04]  /*fb70*/  IMAD.U32 R5, RZ, RZ, UR7 ;  /* 0x00000007ff057e24 */ /* 0x002fc8000f8e00ff */
[----:B------:R1:W3:Y:S03]  /*fb80*/  SYNCS.PHASECHK.TRANS64.TRYWAIT P2, [R5+URZ+0x38850], R4 ;  /* 0x03885004050075a7 */ /* 0x0002e6000804017f */
[----:B---3--:R-:W-:Y:S05]  /*fb90*/  @!P2 NANOSLEEP.SYNCS 0x989680 ;  /* 0x009896800000a95d */ /* 0x008fea0003900000 */
[----:B------:R-:W3:Y:S02]  /*fba0*/  @!P2 SYNCS.PHASECHK.TRANS64 P2, [R5+URZ+0x38850], R4 ;  /* 0x038850040500a5a7 */ /* 0x000ee4000804007f */
[----:B---3--:R-:W-:Y:S05]  /*fbb0*/  @!P2 BRA `(.L_x_3428) ;  /* 0xfffffffc00eca947 */ /* 0x008fea000383ffff */
[----:B------:R-:W-:Y:S05]  /*fbc0*/  BRA `(.L_x_3427) ;  /* 0xffffff5800d47947 */ /* 0x000fea000383ffff */
.L_x_3442:
        /* <DEDUP_REMOVED lines=8> */
[----:B-1---5:R-:W-:Y:S05]  /*fc50*/  WARPSYNC.COLLECTIVE R15, `(.L_x_3492) ;  /* 0x000000000f087348 */ /* 0x022fea0003c00000 */
[----:B------:R0:W2:Y:S02]  /*fc60*/  SHFL.IDX P6, R14, R13, R12, R11 ;  /* 0x0000000c0d0e7389 */ /* 0x0000a400000c000b */
[----:B012--5:R-:W-:Y:S01]  /*fc70*/  ENDCOLLECTIVE ;  /* 0x000000000000791b */ /* 0x027fe20003800000 */
.L_x_3492:
[----:B------:R-:W-:Y:S05]  /*fc80*/  BSYNC B0 ;  /* 0x0000000000007941 */ /* 0x000fea0003800000 */
.L_x_3491:
[----:B------:R-:W-:Y:S05]  /*fc90*/  BRA `(.L_x_3493) ;  /* 0xffffffc400547947 */ /* 0x000fea000383ffff */
.L_x_3445:
[----:B0-----:R0:W1:Y:S02]  /*fca0*/  SYNCS.PHASECHK.TRANS64.TRYWAIT P0, [R25+URZ+0x38840], R0 ;  /* 0x03884000190075a7 */ /* 0x001064000800017f */
[----:B-1----:R-:W-:Y:S05]  /*fcb0*/  @!P0 NANOSLEEP.SYNCS 0x989680 ;  /* 0x009896800000895d */ /* 0x002fea0003900000 */
[----:B------:R-:W1:Y:S02]  /*fcc0*/  @!P0 SYNCS.PHASECHK.TRANS64 P0, [R25+URZ+0x38840], R0 ;  /* 0x03884000190085a7 */ /* 0x000e64000800007f */
[----:B-1----:R-:W-:Y:S05]  /*fcd0*/  @!P0 BRA `(.L_x_3445) ;  /* 0xfffffffc00f08947 */ /* 0x002fea000383ffff */
[----:B------:R-:W-:Y:S05]  /*fce0*/  BRA `(.L_x_3494) ;  /* 0xffffffc400d87947 */ /* 0x000fea000383ffff */
.L_x_3446:
        /* <DEDUP_REMOVED lines=8> */
.L_x_3496:
[----:B------:R-:W-:Y:S05]  /*fd70*/  BSYNC B0 ;  /* 0x0000000000007941 */ /* 0x000fea0003800000 */
.L_x_3495:
[----:B------:R-:W-:Y:S01]  /*fd80*/  IMAD.MOV.U32 R13, RZ, RZ, R0 ;  /* 0x000000ffff0d7224 */ /* 0x000fe200078e0000 */
[----:B------:R-:W-:Y:S01]  /*fd90*/  MOV R15, 0xffffffff ;  /* 0xffffffff000f7802 */ /* 0x000fe20000000f00 */
[----:B------:R-:W-:Y:S01]  /*fda0*/  IMAD.MOV.U32 R12, RZ, RZ, RZ ;  /* 0x000000ffff0c7224 */ /* 0x000fe200078e00ff */
[----:B------:R-:W-:Y:S01]  /*fdb0*/  ISETP.GE.AND P2, PT, R36, 0x1, PT ;  /* 0x000000012400780c */ /* 0x000fe20003f46270 */
[----:B------:R-:W-:Y:S02]  /*fdc0*/  IMAD.MOV.U32 R11, RZ, RZ, 0x181f ;  /* 0x0000181fff0b7424 */ /* 0x000fe400078e00ff */
[----:B------:R-:W-:-:S10]  /*fdd0*/  IMAD.MOV.U32 R2, RZ, RZ, R14 ;  /* 0x000000ffff027224 */ /* 0x000fd400078e000e */
[----:B------:R-:W-:Y:S05]  /*fde0*/  WARPSYNC.COLLECTIVE R15, `(.L_x_3497) ;  /* 0x000000000f087348 */ /* 0x000fea0003c00000 */
[----:B------:R0:W1:Y:S02]  /*fdf0*/  SHFL.IDX P6, R14, R13, R12, R11 ;  /* 0x0000000c0d0e7389 */ /* 0x00006400000c000b */
[----:B01----:R-:W-:Y:S01]  /*fe00*/  ENDCOLLECTIVE ;  /* 0x000000000000791b */ /* 0x003fe20003800000 */
.L_x_3497:
[----:B------:R-:W-:Y:S01]  /*fe10*/  @P2 LEA R6, R5, UR37, 0x1 ;  /* 0x0000002505062c11 */ /* 0x000fe2000f8e08ff */
[----:B------:R-:W-:Y:S02]  /*fe20*/  IMAD.MOV.U32 R13, RZ, RZ, R4 ;  /* 0x000000ffff0d7224 */ /* 0x000fe400078e0004 */
[----:B------:R-:W-:Y:S02]  /*fe30*/  IMAD.MOV.U32 R12, RZ, RZ, 0x1 ;  /* 0x00000001ff0c7424 */ /* 0x000fe400078e00ff */
[----:B------:R-:W-:-:S07]  /*fe40*/  IMAD.MOV.U32 R3, RZ, RZ, R14 ;  /* 0x000000ffff037224 */ /* 0x000fce00078e000e */
[----:B------:R-:W-:Y:S05]  /*fe50*/  WARPSYNC.COLLECTIVE R15, `(.L_x_3498) ;  /* 0x000000000f087348 */ /* 0x000fea0003c00000 */
[----:B------:R0:W1:Y:S02]  /*fe60*/  SHFL.IDX P6, R14, R13, R12, R11 ;  /* 0x0000000c0d0e7389 */ /* 0x00006400000c000b */
[----:B01----:R-:W-:Y:S01]  /*fe70*/  ENDCOLLECTIVE ;  /* 0x000000000000791b */ /* 0x003fe20003800000 */
.L_x_3498:
        /* <DEDUP_REMOVED lines=9> */
[----:B------:R0:W-:Y:S01]  /*ff10*/  @P2 LDGSTS.E.BYPASS.LTC128B.128 [R6+0x22400], desc[UR42][R2.64], !P1 ;  /* 0x2240000002062fae */ /* 0x0001e2000c901d6a */
[----:B------:R-:W-:Y:S01]  /*ff20*/  ISETP.GE.AND P2, PT, R36, 0x11, PT ;  /* 0x000000112400780c */ /* 0x000fe20003f46270 */
[----:B0-----:R-:W-:-:S12]  /*ff30*/  IMAD.MOV.U32 R2, RZ, RZ, R14 ;  /* 0x000000ffff027224 */ /* 0x001fd800078e000e */
[----:B------:R-:W-:Y:S05]  /*ff40*/  WARPSYNC.COLLECTIVE R15, `(.L_x_3499) ;  /* 0x000000000f087348 */ /* 0x000fea0003c00000 */
[----:B------:R0:W1:Y:S02]  /*ff50*/  SHFL.IDX P6, R14, R13, R12, R11 ;  /* 0x0000000c0d0e7389 */ /* 0x00006400000c000b */
[----:B01----:R-:W-:Y:S01]  /*ff60*/  ENDCOLLECTIVE ;  /* 0x000000000000791b */ /* 0x003fe20003800000 */
.L_x_3499:
[----:B------:R-:W-:Y:S01]  /*ff70*/  @P2 LEA R6, R5, UR37, 0x1 ;  /* 0x0000002505062c11 */ /* 0x000fe2000f8e08ff */
[----:B------:R-:W-:Y:S02]  /*ff80*/  IMAD.MOV.U32 R13, RZ, RZ, R4 ;  /* 0x000000ffff0d7224 */ /* 0x000fe400078e0004 */
[----:B------:R-:W-:Y:S02]  /*ff90*/  IMAD.MOV.U32 R12, RZ, RZ, 0x2 ;  /* 0x00000002ff0c7424 */ /* 0x000fe400078e00ff */
[----:B------:R-:W-:-:S07]  /*ffa0*/  IMAD.MOV.U32 R3, RZ, RZ, R14 ;  /* 0x000000ffff037224 */ /* 0x000fce00078e000e */
[----:B------:R-:W-:Y:S05]  /*ffb0*/  WARPSYNC.COLLECTIVE R15, `(.L_x_3500) ;  /* 0x000000000f087348 */ /* 0x000fea0003c00000 */
[----:B------:R0:W1:Y:S02]  /*ffc0*/  SHFL.IDX P6, R14, R13, R12, R11 ;  /* 0x0000000c0d0e7389 */ /* 0x00006400000c000b */
[----:B01----:R-:W-:Y:S01]  /*ffd0*/  ENDCOLLECTIVE ;  /* 0x000000000000791b */ /* 0x003fe20003800000 */
.L_x_3500:
        /* <DEDUP_REMOVED lines=15> */
.L_x_3501:
[----:B------:R-:W-:Y:S01]  /*100d0*/  @P2 LEA R6, R5, UR37, 0x1 ;  /* 0x0000002505062c11 */ /* 0x000fe2000f8e08ff */
[----:B------:R-:W-:Y:S02]  /*100e0*/  IMAD.MOV.U32 R13, RZ, RZ, R4 ;  /* 0x000000ffff0d7224 */ /* 0x000fe400078e0004 */
[----:B------:R-:W-:Y:S02]  /*100f0*/  IMAD.MOV.U32 R12, RZ, RZ, 0x3 ;  /* 0x00000003ff0c7424 */ /* 0x000fe400078e00ff */
[----:B------:R-:W-:-:S07]  /*10100*/  IMAD.MOV.U32 R3, RZ, RZ, R14 ;  /* 0x000000ffff037224 */ /* 0x000fce00078e000e */
[----:B------:R-:W-:Y:S05]  /*10110*/  WARPSYNC.COLLECTIVE R15, `(.L_x_3502) ;  /* 0x000000000f087348 */ /* 0x000fea0003c00000 */
[----:B------:R0:W1:Y:S02]  /*10120*/  SHFL.IDX P6, R14, R13, R12, R11 ;  /* 0x0000000c0d0e7389 */ /* 0x00006400000c000b */
[----:B01----:R-:W-:Y:S01]  /*10130*/  ENDCOLLECTIVE ;  /* 0x000000000000791b */ /* 0x003fe20003800000 */
.L_x_3502:
        /* <DEDUP_REMOVED lines=10> */
.L_x_3503:
[----:B------:R-:W-:Y:S01]  /*101e0*/  @!PT LDS RZ, [RZ] ;  /* 0x00000000fffff984 */ /* 0x000fe20000000800 */
[----:B------:R-:W-:Y:S01]  /*101f0*/  @!PT LDS RZ, [RZ] ;  /* 0x00000000fffff984 */ /* 0x000fe20000000800 */
[----:B------:R-:W-:Y:S01]  /*10200*/  @!PT LDS RZ, [RZ] ;  /* 0x00000000fffff984 */ /* 0x000fe20000000800 */
[----:B------:R0:W-:Y:S01]  /*10210*/  @P2 LDGSTS.E.BYPASS.LTC128B.128 [R6+0x23400], desc[UR42][R2.64], !P1 ;  /* 0x2340000002062fae */ /* 0x0001e2000c901d6a */
[----:B------:R-:W-:Y:S01]  /*10220*/  IMAD.MOV.U32 R0, RZ, RZ, R14 ;  /* 0x000000ffff007224 */ /* 0x000fe200078e000e */
[----:B------:R-:W-:Y:S06]  /*10230*/  BRA `(.L_x_3504) ;  /* 0xffffffc400847947 */ /* 0x000fec000383ffff */
.L_x_3450:
[----:B------:R-:W-:Y:S01]  /*10240*/  IMAD.MOV.U32 R13, RZ, RZ, R2 ;  /* 0x000000ffff0d7224 */ /* 0x000fe200078e0002 */
[----:B------:R-:W-:Y:S01]  /*10250*/  LOP3.LUT R16, R16, 0xfffffeff, RZ, 0xc0, !PT ;  /* 0xfffffeff10107812 */ /* 0x000fe200078ec0ff */
[----:B------:R-:W-:Y:S02]  /*10260*/  IMAD.MOV.U32 R12, RZ, RZ, RZ ;  /* 0x000000ffff0c7224 */ /* 0x000fe400078e00ff */
[----:B------:R-:W-:Y:S02]  /*10270*/  IMAD.MOV.U32 R11, RZ, RZ, 0x181f ;  /* 0x0000181fff0b7424 */ /* 0x000fe400078e00ff */
[----:B------:R-:W-:Y:S02]  /*10280*/  IMAD.MOV.U32 R15, RZ, RZ, -0x1 ;  /* 0xffffffffff0f7424 */ /* 0x000fe400078e00ff */
[----:B------:R-:W-:-:S07]  /*10290*/  IMAD R5, R5, 0x40, R10 ;  /* 0x0000004005057824 */ /* 0x000fce00078e020a */
[----:B-1----:R-:W-:Y:S05]  /*102a0*/  WARPSYNC.COLLECTIVE R15, `(.L_x_3505) ;  /* 0x000000000f087348 */ /* 0x002fea0003c00000 */
[----:B------:R0:W2:Y:S02]  /*102b0*/  SHFL.IDX P6, R14, R13, R12, R11 ;  /* 0x0000000c0d0e7389 */ /* 0x0000a400000c000b */
[----:B012---:R-:W-:Y:S01]  /*102c0*/  ENDCOLLECTIVE ;  /* 0x000000000000791b */ /* 0x007fe20003800000 */
.L_x_3505:
[----:B------:R-:W-:Y:S01]  /*102d0*/  ISETP.GE.AND P2, PT, R5, UR36, PT ;  /* 0x0000002405007c0c */ /* 0x000fe2000bf46270 */
[----:B------:R-:W-:-:S12]  /*102e0*/  IMAD.MOV.U32 R13, RZ, RZ, R0 ;  /* 0x000000ffff0d7224 */ /* 0x000fd800078e0000 */
[----:B------:R-:W-:-:S04]  /*102f0*/  @P2 LOP3.LUT R16, R16, 0x100, RZ, 0xfc, !PT ;  /* 0x0000010010102812 */ /* 0x000fc800078efcff */
[----:B------:R-:W-:Y:S02]  /*10300*/  LOP3.LUT R16, R16, 0xffffff7f, RZ, 0xc0, !PT ;  /* 0xffffff7f10107812 */ /* 0x000fe400078ec0ff */
[----:B------:R-:W-:-:S07]  /*10310*/  MOV R3, R14 ;  /* 0x0000000e00037202 */ /* 0x000fce0000000f00 */
[----:B------:R-:W-:Y:S05]  /*10320*/  WARPSYNC.COLLECTIVE R15, `(.L_x_3506) ;  /* 0x000000000f087348 */ /* 0x000fea0003c00000 */
[----:B------:R0:W1:Y:S02]  /*10330*/  SHFL.IDX P6, R14, R13, R12, R11 ;  /* 0x0000000c0d0e7389 */ /* 0x00006400000c000b */
[----:B01----:R-:W-:Y:S01]  /*10340*/  ENDCOLLECTIVE ;  /* 0x000000000000791b */ /* 0x003fe20003800000 */
.L_x_3506:
[----:B------:R-:W-:Y:S02]  /*10350*/  IMAD.MOV.U32 R13, RZ, RZ, R2 ;  /* 0x000000ffff0d7224 */ /* 0x000fe400078e0002 */
[----:B------:R-:W-:Y:S02]  /*10360*/  IMAD.MOV.U32 R12, RZ, RZ, 0x1 ;  /* 0x00000001ff0c7424 */ /* 0x000fe400078e00ff */
[----:B------:R-:W-:-:S07]  /*10370*/  IMAD.MOV.U32 R4, RZ, RZ, R14 ;  /* 0x000000ffff047224 */ /* 0x000fce00078e000e */
[----:B------:R-:W-:Y:S05]  /*10380*/  WARPSYNC.COLLECTIVE R15, `(.L_x_3507) ;  /* 0x000000000f087348 */ /* 0x000fea0003c00000 */
[----:B------:R0:W1:Y:S02]  /*10390*/  SHFL.IDX P6, R14, R13, R12, R11 ;  /* 0x0000000c0d0e7389 */ /* 0x00006400000c000b */
[----:B01----:R-:W-:Y:S01]  /*103a0*/  ENDCOLLECTIVE ;  /* 0x000000000000791b */ /* 0x003fe20003800000 */
.L_x_3507:
[----:B------:R-:W-:-:S05]  /*103b0*/  @!P2 LEA R4, P0, R9, R4, 0x1 ;  /* 0x000000040904a211 */ /* 0x000fca00078008ff */
[----:B------:R-:W-:Y:S02]  /*103c0*/  @!P2 IMAD.X R3, RZ, RZ, R3, P0 ;  /* 0x000000ffff03a224 */ /* 0x000fe400000e0603 */
[----:B------:R-:W-:Y:S02]  /*103d0*/  @!P2 IMAD.MOV.U32 R6, RZ, RZ, R4 ;  /* 0x000000ffff06a224 */ /* 0x000fe400078e0004 */
[----:B------:R-:W-:Y:S02]  /*103e0*/  @!P2 IMAD.MOV.U32 R7, RZ, RZ, R3 ;  /* 0x000000ffff07a224 */ /* 0x000fe400078e0003 */
[----:B------:R-:W-:Y:S02]  /*103f0*/  VIADD R3, R5, 0x10 ;  /* 0x0000001005037836 */ /* 0x000fe40000000000 */
[----:B------:R-:W-:Y:S01]  /*10400*/  IMAD.MOV.U32 R13, RZ, RZ, R0 ;  /* 0x000000ffff0d7224 */ /* 0x000fe200078e0000 */
[----:B------:R-:W-:Y:S01]  /*10410*/  @!PT LDS RZ, [RZ] ;  /* 0x00000000fffff984 */ /* 0x000fe20000000800 */
[----:B------:R-:W-:Y:S01]  /*10420*/  @!PT LDS RZ, [RZ] ;  /* 0x00000000fffff984 */ /* 0x000fe20000000800 */
[----:B------:R-:W-:Y:S01]  /*10430*/  @!PT LDS RZ, [RZ] ;  /* 0x00000000fffff984 */ /* 0x000fe20000000800 */
[----:B------:R0:W-:Y:S02]  /*10440*/  @!P2 LDGSTS.E.BYPASS.LTC128B.128 [R8+0x20400], desc[UR42][R6.64], !P1 ;  /* 0x204000000608afae */ /* 0x0001e4000c901d6a */
[----:B------:R-:W-:Y:S01]  /*10450*/  ISETP.GE.AND P2, PT, R3, UR36, PT ;  /* 0x0000002403007c0c */ /* 0x000fe2000bf46270 */
[----:B------:R-:W-:-:S12]  /*10460*/  IMAD.MOV.U32 R3, RZ, RZ, R14 ;  /* 0x000000ffff037224 */ /* 0x000fd800078e000e */
[----:B0-----:R-:W-:Y:S05]  /*10470*/  WARPSYNC.COLLECTIVE R15, `(.L_x_3508) ;  /* 0x000000000f087348 */ /* 0x001fea0003c00000 */
[----:B------:R1:W2:Y:S02]  /*10480*/  SHFL.IDX P6, R14, R13, R12, R11 ;  /* 0x0000000c0d0e7389 */ /* 0x0002a400000c000b */
[----:B012---:R-:W-:Y:S01]  /*10490*/  ENDCOLLECTIVE ;  /* 0x000000000000791b */ /* 0x007fe20003800000 */
.L_x_3508:
[----:B------:R-:W-:-:S04]  /*104a0*/  @P2 LOP3.LUT R16, R16, 0x80, RZ, 0xfc, !PT ;  /* 0x0000008010102812 */ /* 0x000fc800078efcff */
[----:B------:R-:W-:Y:S01]  /*104b0*/  LOP3.LUT R16, R16, 0xffffffbf, RZ, 0xc0, !PT ;  /* 0xffffffbf10107812 */ /* 0x000fe200078ec0ff */
[----:B------:R-:W-:Y:S02]  /*104c0*/  IMAD.MOV.U32 R13, RZ, RZ, R2 ;  /* 0x000000ffff0d7224 */ /* 0x000fe400078e0002 */
[----:B------:R-:W-:Y:S01]  /*104d0*/  IMAD.MOV.U32 R12, RZ, RZ, 0x2 ;  /* 0x00000002ff0c7424 */ /* 0x000fe200078e00ff */
[----:B------:R-:W-:-:S07]  /*104e0*/  MOV R6, R14 ;  /* 0x0000000e00067202 */ /* 0x000fce0000000f00 */
[----:B------:R-:W-:Y:S05]  /*104f0*/  WARPSYNC.COLLECTIVE R15, `(.L_x_3509) ;  /* 0x000000000f087348 */ /* 0x000fea0003c00000 */
[----:B------:R0:W1:Y:S02]  /*10500*/  SHFL.IDX P6, R14, R13, R12, R11 ;  /* 0x0000000c0d0e7389 */ /* 0x00006400000c000b */
[----:B01----:R-:W-:Y:S01]  /*10510*/  ENDCOLLECTIVE ;  /* 0x000000000000791b */ /* 0x003fe20003800000 */
.L_x_3509:
[----:B------:R-:W-:-:S05]  /*10520*/  @!P2 LEA R6, P0, R9, R6, 0x1 ;  /* 0x000000060906a211 */ /* 0x000fca00078008ff */
[----:B------:R-:W-:-:S04]  /*10530*/  @!P2 IMAD.X R3, RZ, RZ, R3, P0 ;  /* 0x000000ffff03a224 */ /* 0x000fc800000e0603 */
        /* <DEDUP_REMOVED lines=12> */
.L_x_3510:
[----:B------:R-:W-:Y:S02]  /*10600*/  @P2 LOP3.LUT R16, R16, 0x40, RZ, 0xfc, !PT ;  /* 0x0000004010102812 */ /* 0x000fe400078efcff */
[----:B------:R-:W-:Y:S01]  /*10610*/  MOV R13, R2 ;  /* 0x00000002000d7202 */ /* 0x000fe20000000f00 */
[----:B------:R-:W-:Y:S02]  /*10620*/  IMAD.MOV.U32 R12, RZ, RZ, 0x3 ;  /* 0x00000003ff0c7424 */ /* 0x000fe400078e00ff */
[----:B------:R-:W-:-:S07]  /*10630*/  IMAD.MOV.U32 R6, RZ, RZ, R14 ;  /* 0x000000ffff067224 */ /* 0x000fce00078e000e */
[----:B------:R-:W-:Y:S05]  /*10640*/  WARPSYNC.COLLECTIVE R15, `(.L_x_3511) ;  /* 0x000000000f087348 */ /* 0x000fea0003c00000 */
[----:B------:R0:W1:Y:S02]  /*10650*/  SHFL.IDX P6, R14, R13, R12, R11 ;  /* 0x0000000c0d0e7389 */ /* 0x00006400000c000b */
[----:B01----:R-:W-:Y:S01]  /*10660*/  ENDCOLLECTIVE ;  /* 0x000000000000791b */ /* 0x003fe20003800000 */
.L_x_3511:
[----:B------:R-:W-:-:S05]  /*10670*/  @!P2 LEA R6, P0, R9, R6, 0x1 ;  /* 0x000000060906a211 */ /* 0x000fca00078008ff */
[----:B------:R-:W-:-:S04]  /*10680*/  @!P2 IMAD.X R3, RZ, RZ, R3, P0 ;  /* 0x000000ffff03a224 */ /* 0x000fc800000e0603 */
[----:B------:R-:W-:Y:S02]  /*10690*/  @!P2 IMAD.MOV.U32 R7, RZ, RZ, R3 ;  /* 0x000000ffff07a224 */ /* 0x000fe400078e0003 */
[----:B------:R-:W-:-:S03]  /*106a0*/  IMAD.MOV.U32 R13, RZ, RZ, R0 ;  /* 0x000000ffff0d7224 */ /* 0x000fc600078e0000 */
[----:B------:R-:W-:Y:S01]  /*106b0*/  @!PT LDS RZ, [RZ] ;  /* 0x00000000fffff984 */ /* 0x000fe20000000800 */
[----:B------:R-:W-:Y:S01]  /*106c0*/  @!PT LDS RZ, [RZ] ;  /* 0x00000000fffff984 */ /* 0x000fe20000000800 */
[----:B------:R-:W-:Y:S01]  /*106d0*/  @!PT LDS RZ, [RZ] ;  /* 0x00000000fffff984 */ /* 0x000fe20000000800 */
[----:B------:R0:W-:Y:S01]  /*106e0*/  @!P2 LDGSTS.E.BYPASS.LTC128B.128 [R8+0x21400], desc[UR42][R6.64], !P1 ;  /* 0x214000000608afae */ /* 0x0001e2000c901d6a */
[----:B------:R-:W-:-:S07]  /*106f0*/  IMAD.MOV.U32 R3, RZ, RZ, R14 ;  /* 0x000000ffff037224 */ /* 0x000fce00078e000e */
[----:B0-----:R-:W-:Y:S05]  /*10700*/  WARPSYNC.COLLECTIVE R15, `(.L_x_3512) ;  /* 0x000000000f087348 */ /* 0x001fea0003c00000 */
[----:B------:R1:W2:Y:S02]  /*10710*/  SHFL.IDX P6, R14, R13, R12, R11 ;  /* 0x0000000c0d0e7389 */ /* 0x0002a400000c000b */
[----:B012---:R-:W-:Y:S01]  /*10720*/  ENDCOLLECTIVE ;  /* 0x000000000000791b */ /* 0x007fe20003800000 */
.L_x_3512:
[----:B------:R-:W-:Y:S01]  /*10730*/  IMAD.MOV.U32 R0, RZ, RZ, R14 ;  /* 0x000000ffff007224 */ /* 0x000fe200078e000e */
[----:B------:R-:W-:Y:S06]  /*10740*/  BRA `(.L_x_3513) ;  /* 0xffffffc800547947 */ /* 0x000fec000383ffff */
.L_x_3452:
[----:B------:R-:W-:Y:S01]  /*10750*/  BSSY B0, `(.L_x_3514) ;  /* 0x0000008000007945 */ /* 0x000fe20003800000 */
[----:B------:R-:W-:Y:S02]  /*10760*/  IMAD.MOV.U32 R13, RZ, RZ, R4 ;  /* 0x000000ffff0d7224 */ /* 0x000fe400078e0004 */
[----:B------:R-:W-:Y:S02]  /*10770*/  IMAD.MOV.U32 R12, RZ, RZ, RZ ;  /* 0x000000ffff0c7224 */ /* 0x000fe400078e00ff */
[----:B------:R-:W-:Y:S02]  /*10780*/  IMAD.MOV.U32 R11, RZ, RZ, 0x181f ;  /* 0x0000181fff0b7424 */ /* 0x000fe400078e00ff */
[----:B------:R-:W-:-:S07]  /*10790*/  IMAD.MOV.U32 R15, RZ, RZ, -0x1 ;  /* 0xffffffffff0f7424 */ /* 0x000fce00078e00ff */
[----:B-1---5:R-:W-:Y:S05]  /*107a0*/  WARPSYNC.COLLECTIVE R15, `(.L_x_3515) ;  /* 0x000000000f087348 */ /* 0x022fea0003c00000 */
[----:B------:R0:W2:Y:S02]  /*107b0*/  SHFL.IDX P6, R14, R13, R12, R11 ;  /* 0x0000000c0d0e7389 */ /* 0x0000a400000c000b */
[----:B012--5:R-:W-:Y:S01]  /*107c0*/  ENDCOLLECTIVE ;  /* 0x000000000000791b */ /* 0x027fe20003800000 */
.L_x_3515:
[----:B------:R-:W-:Y:S05]  /*107d0*/  BSYNC B0 ;  /* 0x0000000000007941 */ /* 0x000fea0003800000 */
.L_x_3514:
[----:B------:R-:W-:Y:S01]  /*107e0*/  IMAD.MOV.U32 R13, RZ, RZ, R0 ;  /* 0x000000ffff0d7224 */ /* 0x000fe200078e0000 */
[----:B------:R-:W-:Y:S01]  /*107f0*/  MOV R12, RZ ;  /* 0x000000ff000c7202 */ /* 0x000fe20000000f00 */
[----:B------:R-:W-:Y:S01]  /*10800*/  IMAD.MOV.U32 R11, RZ, RZ, 0x181f ;  /* 0x0000181fff0b7424 */ /* 0x000fe200078e00ff */
[----:B------:R-:W-:Y:S01]  /*10810*/  LOP3.LUT P1, RZ, R16, 0x100, RZ, 0xc0, !PT ;  /* 0x0000010010ff7812 */ /* 0x000fe2000782c0ff */
[----:B------:R-:W-:Y:S01]  /*10820*/  IMAD.MOV.U32 R15, RZ, RZ, -0x1 ;  /* 0xffffffffff0f7424 */ /* 0x000fe200078e00ff */
[----:B------:R-:W-:Y:S01]  /*10830*/  LOP3.LUT R22, R22, 0xfbffffff, RZ, 0xc0, !PT ;  /* 0xfbffffff16167812 */ /* 0x000fe200078ec0ff */
[----:B------:R-:W-:-:S10]  /*10840*/  IMAD.MOV.U32 R2, RZ, RZ, R14 ;  /* 0x000000ffff027224 */ /* 0x000fd400078e000e */
[----:B------:R-:W-:Y:S05]  /*10850*/  WARPSYNC.COLLECTIVE R15, `(.L_x_3516) ;  /* 0x000000000f087348 */ /* 0x000fea0003c00000 */
[----:B------:R0:W1:Y:S02]  /*10860*/  SHFL.IDX P6, R14, R13, R12, R11 ;  /* 0x0000000c0d0e7389 */ /* 0x00006400000c000b */
[----:B01----:R-:W-:Y:S01]  /*10870*/  ENDCOLLECTIVE ;  /* 0x000000000000791b */ /* 0x003fe20003800000 */
.L_x_3516:
[----:B------:R-:W-:Y:S01]  /*10880*/  @P5 LOP3.LUT R22, R22, 0x4000000, RZ, 0xfc, !PT ;  /* 0x0400000016165812 */ /* 0x000fe200078efcff */
[----:B------:R-:W-:Y:S02]  /*10890*/  IMAD.MOV.U32 R13, RZ, RZ, R4 ;  /* 0x000000ffff0d7224 */ /* 0x000fe400078e0004 */
[----:B------:R-:W-:Y:S02]  /*108a0*/  IMAD.MOV.U32 R12, RZ, RZ, 0x1 ;  /* 0x00000001ff0c7424 */ /* 0x000fe400078e00ff */
[----:B------:R-:W-:Y:S01]  /*108b0*/  IMAD.MOV.U32 R3, RZ, RZ, R14 ;  /* 0x000000ffff037224 */ /* 0x000fe200078e000e */
[----:B------:R-:W-:-:S04]  /*108c0*/  LOP3.LUT P6, RZ, R16, 0x400000, RZ, 0xc0, !PT ;  /* 0x0040000010ff7812 */ /* 0x000fc800078cc0ff */
[----:B------:R-:W-:-:S05]  /*108d0*/  @!P1 LEA R3, P0, R21, R3, 0x1 ;  /* 0x0000000315039211 */ /* 0x000fca00078008ff */
[----:B------:R-:W-:Y:S01]  /*108e0*/  @!P1 IMAD.X R2, RZ, RZ, R2, P0 ;  /* 0x000000ffff029224 */ /* 0x000fe200000e0602 */
[----:B------:R-:W-:-:S04]  /*108f0*/  LOP3.LUT P0, RZ, R16, 0x800000, RZ, 0xc0, !PT ;  /* 0x0080000010ff7812 */ /* 0x000fc8000780c0ff */
[----:B------:R-:W-:-:S04]  /*10900*/  @!P1 LOP3.LUT R3, R3, R2, RZ, 0x3c, !PT ;  /* 0x0000000203039212 */ /* 0x000fc800078e3cff */
[----:B------:R-:W-:-:S04]  /*10910*/  @!P1 LOP3.LUT R2, R3, R2, RZ, 0x3c, !PT ;  /* 0x0000000203029212 */ /* 0x000fc800078e3cff */
[----:B------:R-:W-:-:S05]  /*10920*/  @!P1 LOP3.LUT R3, R3, R2, RZ, 0x3c, !PT ;  /* 0x0000000203039212 */ /* 0x000fca00078e3cff */
[----:B------:R-:W-:Y:S01]  /*10930*/  @!PT LDS RZ, [RZ] ;  /* 0x00000000fffff984 */ /* 0x000fe20000000800 */
[----:B------:R-:W-:Y:S01]  /*10940*/  @!PT LDS RZ, [RZ] ;  /* 0x00000000fffff984 */ /* 0x000fe20000000800 */
[----:B------:R-:W-:Y:S01]  /*10950*/  @!PT LDS RZ, [RZ] ;  /* 0x00000000fffff984 */ /* 0x000fe20000000800 */
[----:B------:R0:W-:Y:S01]  /*10960*/  @!P1 LDGSTS.E.BYPASS.LTC128B.128 [R20+0x26400], desc[UR42][R2.64], !P0 ;  /* 0x2640000002149fae */ /* 0x0001e2000c101d6a */
[----:B------:R-:W-:-:S03]  /*10970*/  @!P1 ISETP.NE.U32.AND P0, PT, R9, RZ, PT ;  /* 0x000000ff0900920c */ /* 0x000fc60003f05070 */
[----:B------:R0:W-:Y:S10]  /*10980*/  @!P1 LDGSTS.E.BYPASS.LTC128B.128 [R20+0x28400], desc[UR42][R2.64+0x80], !P6 ;  /* 0x2840008002149fae */ /* 0x0001f4000f101d6a */
[----:B0-----:R-:W-:Y:S05]  /*10990*/  WARPSYNC.COLLECTIVE R15, `(.L_x_3517) ;  /* 0x000000000f087348 */ /* 0x001fea0003c00000 */
[----:B------:R1:W2:Y:S02]  /*109a0*/  SHFL.IDX P6, R14, R13, R12, R11 ;  /* 0x0000000c0d0e7389 */ /* 0x0002a400000c000b */
[----:B012---:R-:W-:Y:S01]  /*109b0*/  ENDCOLLECTIVE ;  /* 0x000000000000791b */ /* 0x007fe20003800000 */
.L_x_3517:
[----:B------:R-:W-:Y:S01]  /*109c0*/  @!PT LDS RZ, [RZ] ;  /* 0x00000000fffff984 */ /* 0x000fe20000000800 */
[----:B------:R-:W-:Y:S01]  /*109d0*/  @!PT LDS RZ, [RZ] ;  /* 0x00000000fffff984 */ /* 0x000fe20000000800 */
[----:B------:R-:W-:Y:S01]  /*109e0*/  @!PT LDS RZ, [RZ] ;  /* 0x00000000fffff984 */ /* 0x000fe20000000800 */
[----:B------:R0:W-:Y:S01]  /*109f0*/  @!P1 LDGSTS.E.BYPASS.LTC128B.128 [R20+0x2a400], desc[UR42][R2.64+0x100], !P5 ;  /* 0x2a40010002149fae */ /* 0x0001e2000e901d6a */
[----:B------:R-:W-:-:S03]  /*10a00*/  LOP3.LUT P5, RZ, R16, 0x800000, RZ, 0xc0, !PT ;  /* 0x0080000010ff7812 */ /* 0x000fc600078ac0ff */
[----:B------:R0:W-:Y:S04]  /*10a10*/  @!P1 LDGSTS.E.BYPASS.LTC128B.128 [R20+0x2c400], desc[UR42][R2.64+0x180], !P4 ;  /* 0x2c40018002149fae */ /* 0x0001e8000e101d6a */
[----:B------:R0:W-:Y:S01]  /*10a20*/  @!P1 LDGSTS.E.BYPASS.LTC128B.128 [R20+0x2e400], desc[UR42][R2.64+0x200], !P3 ;  /* 0x2e40020002149fae */ /* 0x0001e2000d901d6a */
[----:B------:R-:W-:-:S03]  /*10a30*/  IMAD.MOV.U32 R13, RZ, RZ, R0 ;  /* 0x000000ffff0d7224 */ /* 0x000fc600078e0000 */
[----:B------:R0:W-:Y:S04]  /*10a40*/  @!P1 LDGSTS.E.BYPASS.LTC128B.128 [R20+0x30400], desc[UR42][R2.64+0x280], !P2 ;  /* 0x3040028002149fae */ /* 0x0001e8000d101d6a */
[----:B------:R0:W-:Y:S01]  /*10a50*/  @!P1 LDGSTS.E.BYPASS.LTC128B.128 [R20+0x32400], desc[UR42][R2.64+0x300], P0 ;  /* 0x3240030002149fae */ /* 0x0001e20008101d6a */
[----:B------:R-:W-:Y:S01]  /*10a60*/  @!P1 ISETP.NE.U32.AND P0, PT, R8, RZ, PT ;  /* 0x000000ff0800920c */ /* 0x000fe20003f05070 */
[----:B------:R-:W-:-:S12]  /*10a70*/  IMAD.MOV.U32 R5, RZ, RZ, R14 ;  /* 0x000000ffff057224 */ /* 0x000fd800078e000e */
[----:B0-----:R-:W-:Y:S05]  /*10a80*/  WARPSYNC.COLLECTIVE R15, `(.L_x_3518) ;  /* 0x000000000f087348 */ /* 0x001fea0003c00000 */
[----:B------:R1:W2:Y:S02]  /*10a90*/  SHFL.IDX P6, R14, R13, R12, R11 ;  /* 0x0000000c0d0e7389 */ /* 0x0002a400000c000b */
[----:B012---:R-:W-:Y:S01]  /*10aa0*/  ENDCOLLECTIVE ;  /* 0x000000000000791b */ /* 0x007fe20003800000 */
.L_x_3518:
[----:B------:R-:W-:Y:S01]  /*10ab0*/  @!PT LDS RZ, [RZ] ;  /* 0x00000000fffff984 */ /* 0x000fe20000000800 */
[----:B------:R-:W-:Y:S01]  /*10ac0*/  @!PT LDS RZ, [RZ] ;  /* 0x00000000fffff984 */ /* 0x000fe20000000800 */
[----:B------:R-:W-:Y:S01]  /*10ad0*/  @!PT LDS RZ, [RZ] ;  /* 0x00000000fffff984 */ /* 0x000fe20000000800 */
[----:B------:R0:W-:Y:S01]  /*10ae0*/  @!P1 LDGSTS.E.BYPASS.LTC128B.128 [R20+0x34400], desc[UR42][R2.64+0x380], P0 ;  /* 0x3440038002149fae */ /* 0x0001e20008101d6a */
[C---:B------:R-:W-:Y:S01]  /*10af0*/  LOP3.LUT P1, RZ, R16.reuse, 0x40, RZ, 0xc0, !PT ;  /* 0x0000004010ff7812 */ /* 0x040fe2000782c0ff */
[----:B------:R-:W-:Y:S02]  /*10b00*/  IMAD.MOV.U32 R13, RZ, RZ, R4 ;  /* 0x000000ffff0d7224 */ /* 0x000fe400078e0004 */
[----:B------:R-:W-:Y:S01]  /*10b10*/  IMAD.MOV.U32 R12, RZ, RZ, 0x2 ;  /* 0x00000002ff0c7424 */ /* 0x000fe200078e00ff */
[----:B------:R-:W-:-:S13]  /*10b20*/  LOP3.LUT P6, RZ, R16, 0x80, RZ, 0xc0, !PT ;  /* 0x0000008010ff7812 */ /* 0x000fda00078cc0ff */
[----:B------:R-:W-:-:S05]  /*10b30*/  @!P6 LEA R6, P0, R21, R14, 0x1 ;  /* 0x0000000e1506e211 */ /* 0x000fca00078008ff */
[----:B------:R-:W-:Y:S01]  /*10b40*/  @!P6 IMAD.X R7, RZ, RZ, R5, P0 ;  /* 0x000000ffff07e224 */ /* 0x000fe200000e0605 */
[----:B------:R-:W-:Y:S01]  /*10b50*/  LOP3.LUT P0, RZ, R16, 0x400000, RZ, 0xc0, !PT ;  /* 0x0040000010ff7812 */ /* 0x000fe2000780c0ff */
[----:B0-----:R-:W-:-:S03]  /*10b60*/  @!P6 IMAD.MOV.U32 R2, RZ, RZ, R6 ;  /* 0x000000ffff02e224 */ /* 0x001fc600078e0006 */
[----:B------:R-:W-:-:S05]  /*10b70*/  @!P6 MOV R3, R7 ;  /* 0x000000070003e202 */ /* 0x000fca0000000f00 */
[----:B------:R0:W-:Y:S01]  /*10b80*/  @!P6 LDGSTS.E.BYPASS.LTC128B.128 [R20+0x26c00], desc[UR42][R2.64], !P5 ;  /* 0x26c000000214efae */ /* 0x0001e2000e901d6a */
[----:B------:R-:W-:-:S03]  /*10b90*/  LOP3.LUT P5, RZ, R22, 0x4000000, RZ, 0xc0, !PT ;  /* 0x0400000016ff7812 */ /* 0x000fc600078ac0ff */
[----:B------:R0:W-:Y:S01]  /*10ba0*/  @!P6 LDGSTS.E.BYPASS.LTC128B.128 [R20+0x28c00], desc[UR42][R2.64+0x80], !P0 ;  /* 0x28c000800214efae */ /* 0x0001e2000c101d6a */
[----:B------:R-:W-:-:S09]  /*10bb0*/  @!P6 ISETP.NE.U32.AND P0, PT, R9, RZ, PT ;  /* 0x000000ff0900e20c */ /* 0x000fd20003f05070 */
[----:B------:R0:W-:Y:S04]  /*10bc0*/  @!P6 LDGSTS.E.BYPASS.LTC128B.128 [R20+0x2ac00], desc[UR42][R2.64+0x100], !P5 ;  /* 0x2ac001000214efae */ /* 0x0001e8000e901d6a */
[----:B------:R0:W-:Y:S04]  /*10bd0*/  @!P6 LDGSTS.E.BYPASS.LTC128B.128 [R20+0x2cc00], desc[UR42][R2.64+0x180], !P4 ;  /* 0x2cc001800214efae */ /* 0x0001e8000e101d6a */
[----:B------:R0:W-:Y:S04]  /*10be0*/  @!P6 LDGSTS.E.BYPASS.LTC128B.128 [R20+0x2ec00], desc[UR42][R2.64+0x200], !P3 ;  /* 0x2ec002000214efae */ /* 0x0001e8000d901d6a */
[----:B------:R0:W-:Y:S04]  /*10bf0*/  @!P6 LDGSTS.E.BYPASS.LTC128B.128 [R20+0x30c00], desc[UR42][R2.64+0x280], !P2 ;  /* 0x30c002800214efae */ /* 0x0001e8000d101d6a */
[----:B------:R0:W-:Y:S01]  /*10c00*/  @!P6 LDGSTS.E.BYPASS.LTC128B.128 [R20+0x32c00], desc[UR42][R2.64+0x300], P0 ;  /* 0x32c003000214efae */ /* 0x0001e20008101d6a */
[----:B------:R-:W-:-:S13]  /*10c10*/  @!P6 ISETP.NE.U32.AND P0, PT, R8, RZ, PT ;  /* 0x000000ff0800e20c */ /* 0x000fda0003f05070 */
[----:B------:R0:W-:Y:S02]  /*10c20*/  @!P6 LDGSTS.E.BYPASS.LTC128B.128 [R20+0x34c00], desc[UR42][R2.64+0x380], P0 ;  /* 0x34c003800214efae */ /* 0x0001e40008101d6a */
[----:B0-----:R-:W-:Y:S05]  /*10c30*/  WARPSYNC.COLLECTIVE R15, `(.L_x_3519) ;  /* 0x000000000f087348 */ /* 0x001fea0003c00000 */
[----:B------:R1:W2:Y:S02]  /*10c40*/  SHFL.IDX P6, R14, R13, R12, R11 ;  /* 0x0000000c0d0e7389 */ /* 0x0002a400000c000b */
[----:B012---:R-:W-:Y:S01]  /*10c50*/  ENDCOLLECTIVE ;  /* 0x000000000000791b */ /* 0x007fe20003800000 */
.L_x_3519:
[----:B------:R-:W-:Y:S02]  /*10c60*/  IMAD.MOV.U32 R13, RZ, RZ, R0 ;  /* 0x000000ffff0d7224 */ /* 0x000fe400078e0000 */
[----:B------:R-:W-:-:S07]  /*10c70*/  IMAD.MOV.U32 R5, RZ, RZ, R14 ;  /* 0x000000ffff057224 */ /* 0x000fce00078e000e */
[----:B------:R-:W-:Y:S05]  /*10c80*/  WARPSYNC.COLLECTIVE R15, `(.L_x_3520) ;  /* 0x000000000f087348 */ /* 0x000fea0003c00000 */
[----:B------:R0:W1:Y:S02]  /*10c90*/  SHFL.IDX P6, R14, R13, R12, R11 ;  /* 0x0000000c0d0e7389 */ /* 0x00006400000c000b */
[----:B01----:R-:W-:Y:S01]  /*10ca0*/  ENDCOLLECTIVE ;  /* 0x000000000000791b */ /* 0x003fe20003800000 */
.L_x_3520:
[----:B------:R-:W-:Y:S02]  /*10cb0*/  IMAD.MOV.U32 R13, RZ, RZ, R4 ;  /* 0x000000ffff0d7224 */ /* 0x000fe400078e0004 */
[----:B------:R-:W-:Y:S01]  /*10cc0*/  IMAD.MOV.U32 R12, RZ, RZ, 0x3 ;  /* 0x00000003ff0c7424 */ /* 0x000fe200078e00ff */
[----:B------:R-:W-:Y:S02]  /*10cd0*/  @!P1 LEA R6, P0, R21, R14, 0x1 ;  /* 0x0000000e15069211 */ /* 0x000fe400078008ff */
[----:B------:R-:W-:-:S03]  /*10ce0*/  LOP3.LUT P6, RZ, R16, 0x400000, RZ, 0xc0, !PT ;  /* 0x0040000010ff7812 */ /* 0x000fc600078cc0ff */
[----:B------:R-:W-:Y:S01]  /*10cf0*/  @!P1 IMAD.X R7, RZ, RZ, R5, P0 ;  /* 0x000000ffff079224 */ /* 0x000fe200000e0605 */
[----:B------:R-:W-:Y:S01]  /*10d00*/  LOP3.LUT P0, RZ, R16, 0x800000, RZ, 0xc0, !PT ;  /* 0x0080000010ff7812 */ /* 0x000fe2000780c0ff */
[----:B------:R-:W-:Y:S02]  /*10d10*/  @!P1 IMAD.MOV.U32 R2, RZ, RZ, R6 ;  /* 0x000000ffff029224 */ /* 0x000fe400078e0006 */
[----:B------:R-:W-:-:S10]  /*10d20*/  @!P1 IMAD.MOV.U32 R3, RZ, RZ, R7 ;  /* 0x000000ffff039224 */ /* 0x000fd400078e0007 */
        /* <DEDUP_REMOVED lines=9> */
.L_x_3521:
[----:B------:R-:W-:Y:S01]  /*10dc0*/  @!PT LDS RZ, [RZ] ;  /* 0x00000000fffff984 */ /* 0x000fe20000000800 */
[----:B------:R-:W-:Y:S01]  /*10dd0*/  @!PT LDS RZ, [RZ] ;  /* 0x00000000fffff984 */ /* 0x000fe20000000800 */
[----:B------:R-:W-:Y:S01]  /*10de0*/  @!PT LDS RZ, [RZ] ;  /* 0x00000000fffff984 */ /* 0x000fe20000000800 */
[----:B------:R0:W-:Y:S04]  /*10df0*/  @!P1 LDGSTS.E.BYPASS.LTC128B.128 [R20+0x2b400], desc[UR42][R2.64+0x100], !P5 ;  /* 0x2b40010002149fae */ /* 0x0001e8000e901d6a */
[----:B------:R0:W-:Y:S04]  /*10e00*/  @!P1 LDGSTS.E.BYPASS.LTC128B.128 [R20+0x2d400], desc[UR42][R2.64+0x180], !P4 ;  /* 0x2d40018002149fae */ /* 0x0001e8000e101d6a */
[----:B------:R0:W-:Y:S01]  /*10e10*/  @!P1 LDGSTS.E.BYPASS.LTC128B.128 [R20+0x2f400], desc[UR42][R2.64+0x200], !P3 ;  /* 0x2f40020002149fae */ /* 0x0001e2000d901d6a */
[----:B------:R-:W-:-:S03]  /*10e20*/  MOV R13, R0 ;  /* 0x00000000000d7202 */ /* 0x000fc60000000f00 */
[----:B------:R0:W-:Y:S04]  /*10e30*/  @!P1 LDGSTS.E.BYPASS.LTC128B.128 [R20+0x31400], desc[UR42][R2.64+0x280], !P2 ;  /* 0x3140028002149fae */ /* 0x0001e8000d101d6a */
[----:B------:R0:W-:Y:S01]  /*10e40*/  @!P1 LDGSTS.E.BYPASS.LTC128B.128 [R20+0x33400], desc[UR42][R2.64+0x300], P0 ;  /* 0x3340030002149fae */ /* 0x0001e20008101d6a */
[----:B------:R-:W-:Y:S01]  /*10e50*/  @!P1 ISETP.NE.U32.AND P0, PT, R8, RZ, PT ;  /* 0x000000ff0800920c */ /* 0x000fe20003f05070 */
[----:B------:R-:W-:-:S12]  /*10e60*/  IMAD.MOV.U32 R4, RZ, RZ, R14 ;  /* 0x000000ffff047224 */ /* 0x000fd800078e000e */
[----:B0-----:R-:W-:Y:S05]  /*10e70*/  WARPSYNC.COLLECTIVE R15, `(.L_x_3522) ;  /* 0x000000000f087348 */ /* 0x001fea0003c00000 */
[----:B------:R1:W2:Y:S02]  /*10e80*/  SHFL.IDX P6, R14, R13, R12, R11 ;  /* 0x0000000c0d0e7389 */ /* 0x0002a400000c000b */
[----:B012---:R-:W-:Y:S01]  /*10e90*/  ENDCOLLECTIVE ;  /* 0x000000000000791b */ /* 0x007fe20003800000 */
.L_x_3522:
[----:B------:R-:W-:Y:S01]  /*10ea0*/  @!PT LDS RZ, [RZ] ;  /* 0x00000000fffff984 */ /* 0x000fe20000000800 */
[----:B------:R-:W-:Y:S01]  /*10eb0*/  @!PT LDS RZ, [RZ] ;  /* 0x00000000fffff984 */ /* 0x000fe20000000800 */
[----:B------:R-:W-:Y:S01]  /*10ec0*/  @!PT LDS RZ, [RZ] ;  /* 0x00000000fffff984 */ /* 0x000fe20000000800 */
[----:B------:R0:W-:Y:S01]  /*10ed0*/  @!P1 LDGSTS.E.BYPASS.LTC128B.128 [R20+0x35400], desc[UR42][R2.64+0x380], P0 ;  /* 0x3540038002149fae */ /* 0x0001e20008101d6a */
[----:B------:R-:W-:Y:S05]  /*10ee0*/  BRA `(.L_x_3523) ;  /* 0xffffffc800b87947 */ /* 0x000fea000383ffff */
.L_x_3454:
[----:B0-----:R-:W-:-:S04]  /*10ef0*/  IMAD.U32 R3, RZ, RZ, UR37 ;  /* 0x00000025ff037e24 */ /* 0x001fc8000f8e00ff */
[----:B------:R0:W1:Y:S03]  /*10f00*/  SYNCS.PHASECHK.TRANS64.TRYWAIT P0, [R3+URZ+0x38820], R0 ;  /* 0x03882000030075a7 */ /* 0x000066000800017f */
[----:B-1----:R-:W-:Y:S05]  /*10f10*/  @!P0 NANOSLEEP.SYNCS 0x989680 ;  /* 0x009896800000895d */ /* 0x002fea0003900000 */
[----:B------:R-:W1:Y:S02]  /*10f20*/  @!P0 SYNCS.PHASECHK.TRANS64 P0, [R3+URZ+0x38820], R0 ;  /* 0x03882000030085a7 */ /* 0x000e64000800007f */
[----:B-1----:R-:W-:Y:S05]  /*10f30*/  @!P0 BRA `(.L_x_3454) ;  /* 0xfffffffc00ec8947 */ /* 0x002fea000383ffff */
[----:B------:R-:W-:Y:S05]  /*10f40*/  BRA `(.L_x_3524) ;  /* 0xffffffcc00147947 */ /* 0x000fea000383ffff */
.L_x_3457:
[----:B0-----:R0:W1:Y:S02]  /*10f50*/  SYNCS.PHASECHK.TRANS64.TRYWAIT P0, [R25+URZ+0x38860], R0 ;  /* 0x03886000190075a7 */ /* 0x001064000800017f */
[----:B-1----:R-:W-:Y:S05]  /*10f60*/  @!P0 NANOSLEEP.SYNCS 0x989680 ;  /* 0x009896800000895d */ /* 0x002fea0003900000 */
[----:B------:R-:W1:Y:S02]  /*10f70*/  @!P0 SYNCS.PHASECHK.TRANS64 P0, [R25+URZ+0x38860], R0 ;  /* 0x03886000190085a7 */ /* 0x000e64000800007f */
[----:B-1----:R-:W-:Y:S05]  /*10f80*/  @!P0 BRA `(.L_x_3457) ;  /* 0xfffffffc00f08947 */ /* 0x002fea000383ffff */
[----:B------:R-:W-:Y:S05]  /*10f90*/  BRA `(.L_x_3525) ;  /* 0xffffffcc00247947 */ /* 0x000fea000383ffff */
.L_x_3458:
        /* <DEDUP_REMOVED lines=8> */
.L_x_3527:
[----:B------:R-:W-:Y:S05]  /*11020*/  BSYNC B0 ;  /* 0x0000000000007941 */ /* 0x000fea0003800000 */
.L_x_3526:
[----:B------:R-:W0:Y:S01]  /*11030*/  S2R R6, SR_TID.X ;  /* 0x0000000000067919 */ /* 0x000e220000002100 */
[----:B------:R-:W-:Y:S01]  /*11040*/  IMAD.MOV.U32 R13, RZ, RZ, R8 ;  /* 0x000000ffff0d7224 */ /* 0x000fe200078e0008 */
[----:B------:R-:W-:Y:S01]  /*11050*/  LOP3.LUT P5, RZ, R17, 0x100, RZ, 0xc0, !PT ;  /* 0x0000010011ff7812 */ /* 0x000fe200078ac0ff */
[----:B------:R-:W-:Y:S01]  /*11060*/  IMAD.MOV.U32 R12, RZ, RZ, RZ ;  /* 0x000000ffff0c7224 */ /* 0x000fe200078e00ff */
[----:B------:R-:W-:Y:S01]  /*11070*/  LEA R9, R9, UR37, 0x1 ;  /* 0x0000002509097c11 */ /* 0x000fe2000f8e08ff */
[----:B------:R-:W-:Y:S01]  /*11080*/  IMAD.MOV.U32 R11, RZ, RZ, 0x181f ;  /* 0x0000181fff0b7424 */ /* 0x000fe200078e00ff */
[----:B------:R-:W-:Y:S01]  /*11090*/  P2R R4, PR, RZ, 0x20 ;  /* 0x00000020ff047803 */ /* 0x000fe20000000000 */
[----:B------:R-:W-:Y:S01]  /*110a0*/  IMAD.MOV.U32 R15, RZ, RZ, -0x1 ;  /* 0xffffffffff0f7424 */ /* 0x000fe200078e00ff */
[C---:B------:R-:W-:Y:S01]  /*110b0*/  LOP3.LUT P5, RZ, R17.reuse, 0x20000, RZ, 0xc0, !PT ;  /* 0x0002000011ff7812 */ /* 0x040fe200078ac0ff */
[----:B------:R-:W-:Y:S01]  /*110c0*/  IMAD.MOV.U32 R3, RZ, RZ, R14 ;  /* 0x000000ffff037224 */ /* 0x000fe200078e000e */
[----:B------:R-:W-:-:S13]  /*110d0*/  LOP3.LUT P4, RZ, R17, 0x20, RZ, 0xc0, !PT ;  /* 0x0000002011ff7812 */ /* 0x000fda000788c0ff */
[----:B0-----:R-:W-:Y:S05]  /*110e0*/  WARPSYNC.COLLECTIVE R15, `(.L_x_3528) ;  /* 0x000000000f087348 */ /* 0x001fea0003c00000 */
[----:B------:R1:W2:Y:S02]  /*110f0*/  SHFL.IDX P6, R14, R13, R12, R11 ;  /* 0x0000000c0d0e7389 */ /* 0x0002a400000c000b */
[----:B012---:R-:W-:Y:S01]  /*11100*/  ENDCOLLECTIVE ;  /* 0x000000000000791b */ /* 0x007fe20003800000 */
.L_x_3528:
[C---:B------:R-:W-:Y:S02]  /*11110*/  LOP3.LUT P3, RZ, R17.reuse, 0x10, RZ, 0xc0, !PT ;  /* 0x0000001011ff7812 */ /* 0x040fe4000786c0ff */
[C---:B------:R-:W-:Y:S02]  /*11120*/  LOP3.LUT P2, RZ, R17.reuse, 0x8, RZ, 0xc0, !PT ;  /* 0x0000000811ff7812 */ /* 0x040fe4000784c0ff */
[----:B------:R-:W-:Y:S01]  /*11130*/  LOP3.LUT P1, RZ, R17, 0x4, RZ, 0xc0, !PT ;  /* 0x0000000411ff7812 */ /* 0x000fe2000782c0ff */
[----:B------:R-:W-:Y:S02]  /*11140*/  IMAD.MOV.U32 R13, RZ, RZ, R10 ;  /* 0x000000ffff0d7224 */ /* 0x000fe400078e000a */
[----:B------:R-:W-:Y:S01]  /*11150*/  IMAD.MOV.U32 R12, RZ, RZ, 0x1 ;  /* 0x00000001ff0c7424 */ /* 0x000fe200078e00ff */
[----:B------:R-:W-:-:S04]  /*11160*/  SHF.L.U32 R6, R6, 0x3, RZ ;  /* 0x0000000306067819 */ /* 0x000fc800000006ff */
        /* <DEDUP_REMOVED lines=16> */
.L_x_3529:
[----:B------:R-:W-:Y:S01]  /*11270*/  @!PT LDS RZ, [RZ] ;  /* 0x00000000fffff984 */ /* 0x000fe20000000800 */
[----:B------:R-:W-:Y:S01]  /*11280*/  @!PT LDS RZ, [RZ] ;  /* 0x00000000fffff984 */ /* 0x000fe20000000800 */
[----:B------:R-:W-:Y:S01]  /*11290*/  @!PT LDS RZ, [RZ] ;  /* 0x00000000fffff984 */ /* 0x000fe20000000800 */
[----:B------:R-:W-:Y:S01]  /*112a0*/  LDGSTS.E.BYPASS.LTC128B.128 [R9+0x6400], desc[UR42][R2.64+0x180], !P5 ;  /* 0x0640018002097fae */ /* 0x000fe2000e901d6a */
[----:B------:R-:W-:-:S03]  /*112b0*/  LOP3.LUT P5, RZ, R17, 0x80, RZ, 0xc0, !PT ;  /* 0x0000008011ff7812 */ /* 0x000fc600078ac0ff */
[----:B------:R-:W-:Y:S01]  /*112c0*/  LDGSTS.E.BYPASS.LTC128B.128 [R9+0x8400], desc[UR42][R2.64+0x200], !P4 ;  /* 0x0840020002097fae */ /* 0x000fe2000e101d6a */
[----:B------:R-:W-:Y:S02]  /*112d0*/  P2R R4, PR, RZ, 0x20 ;  /* 0x00000020ff047803 */ /* 0x000fe40000000000 */
[C---:B------:R-:W-:Y:S01]  /*112e0*/  LOP3.LUT P5, RZ, R17.reuse, 0x10000, RZ, 0xc0, !PT ;  /* 0x0001000011ff7812 */ /* 0x040fe200078ac0ff */
[----:B------:R-:W-:Y:S01]  /*112f0*/  LDGSTS.E.BYPASS.LTC128B.128 [R9+0xa400], desc[UR42][R2.64+0x280], !P3 ;  /* 0x0a40028002097fae */ /* 0x000fe2000d901d6a */
[C---:B------:R-:W-:Y:S01]  /*11300*/  LOP3.LUT P4, RZ, R17.reuse, 0x2, RZ, 0xc0, !PT ;  /* 0x0000000211ff7812 */ /* 0x040fe2000788c0ff */
[----:B------:R-:W-:Y:S01]  /*11310*/  IMAD.MOV.U32 R13, RZ, RZ, R8 ;  /* 0x000000ffff0d7224 */ /* 0x000fe200078e0008 */
[----:B------:R-:W-:Y:S01]  /*11320*/  LOP3.LUT P3, RZ, R17, 0x1, RZ, 0xc0, !PT ;  /* 0x0000000111ff7812 */ /* 0x000fe2000786c0ff */
        /* <DEDUP_REMOVED lines=8> */
.L_x_3530:
[----:B------:R-:W-:Y:S02]  /*113b0*/  IMAD.MOV.U32 R13, RZ, RZ, R10 ;  /* 0x000000ffff0d7224 */ /* 0x000fe400078e000a */
        /* <DEDUP_REMOVED lines=16> */
.L_x_3531:
[----:B------:R-:W-:Y:S01]  /*114c0*/  @!PT LDS RZ, [RZ] ;  /* 0x00000000fffff984 */ /* 0x000fe20000000800 */
[----:B------:R-:W-:Y:S01]  /*114d0*/  @!PT LDS RZ, [RZ] ;  /* 0x00000000fffff984 */ /* 0x000fe20000000800 */
[----:B------:R-:W-:Y:S01]  /*114e0*/  @!PT LDS RZ, [RZ] ;  /* 0x00000000fffff984 */ /* 0x000fe20000000800 */
[----:B------:R0:W-:Y:S01]  /*114f0*/  LDGSTS.E.BYPASS.LTC128B.128 [R9+0x6c00], desc[UR42][R2.64+0x180], !P5 ;  /* 0x06c0018002097fae */ /* 0x0001e2000e901d6a */
[----:B------:R-:W-:-:S03]  /*11500*/  LOP3.LUT P5, RZ, R17, 0x40, RZ, 0xc0, !PT ;  /* 0x0000004011ff7812 */ /* 0x000fc600078ac0ff */
[----:B------:R0:W-:Y:S01]  /*11510*/  LDGSTS.E.BYPASS.LTC128B.128 [R9+0x8c00], desc[UR42][R2.64+0x200], !P4 ;  /* 0x08c0020002097fae */ /* 0x0001e2000e101d6a */
[----:B------:R-:W-:Y:S02]  /*11520*/  P2R R4, PR, RZ, 0x20 ;  /* 0x00000020ff047803 */ /* 0x000fe40000000000 */
[----:B------:R-:W-:Y:S01]  /*11530*/  LOP3.LUT P5, RZ, R17, 0x8000, RZ, 0xc0, !PT ;  /* 0x0000800011ff7812 */ /* 0x000fe200078ac0ff */
[----:B------:R0:W-:Y:S01]  /*11540*/  LDGSTS.E.BYPASS.LTC128B.128 [R9+0xac00], desc[UR42][R2.64+0x280], !P3 ;  /* 0x0ac0028002097fae */ /* 0x0001e2000d901d6a */
[C---:B------:R-:W-:Y:S01]  /*11550*/  LOP3.LUT P4, RZ, R16.reuse, 0x20000000, RZ, 0xc0, !PT ;  /* 0x2000000010ff7812 */ /* 0x040fe2000788c0ff */
[----:B------:R-:W-:Y:S01]  /*11560*/  IMAD.MOV.U32 R13, RZ, RZ, R8 ;  /* 0x000000ffff0d7224 */ /* 0x000fe200078e0008 */
[C---:B------:R-:W-:Y:S01]  /*11570*/  LOP3.LUT P3, RZ, R16.reuse, 0x10000000, RZ, 0xc0, !PT ;  /* 0x1000000010ff7812 */ /* 0x040fe2000786c0ff */
[----:B------:R0:W-:Y:S01]  /*11580*/  LDGSTS.E.BYPASS.LTC128B.128 [R9+0xcc00], desc[UR42][R2.64+0x300], !P2 ;  /* 0x0cc0030002097fae */ /* 0x0001e2000d101d6a */
[----:B------:R-:W-:-:S03]  /*11590*/  LOP3.LUT P2, RZ, R16, 0x8000000, RZ, 0xc0, !PT ;  /* 0x0800000010ff7812 */ /* 0x000fc6000784c0ff */
[----:B------:R0:W-:Y:S01]  /*115a0*/  LDGSTS.E.BYPASS.LTC128B.128 [R9+0xec00], desc[UR42][R2.64+0x380], !P1 ;  /* 0x0ec0038002097fae */ /* 0x0001e2000c901d6a */
[----:B------:R-:W-:Y:S02]  /*115b0*/  LOP3.LUT P1, RZ, R16, 0x4000000, RZ, 0xc0, !PT ;  /* 0x0400000010ff7812 */ /* 0x000fe4000782c0ff */
[----:B------:R-:W-:-:S11]  /*115c0*/  MOV R20, R14 ;  /* 0x0000000e00147202 */ /* 0x000fd60000000f00 */
[----:B0-----:R-:W-:Y:S05]  /*115d0*/  WARPSYNC.COLLECTIVE R15, `(.L_x_3532) ;  /* 0x000000000f087348 */ /* 0x001fea0003c00000 */
[----:B------:R1:W2:Y:S02]  /*115e0*/  SHFL.IDX P6, R14, R13, R12, R11 ;  /* 0x0000000c0d0e7389 */ /* 0x0002a400000c000b */
[----:B012---:R-:W-:Y:S01]  /*115f0*/  ENDCOLLECTIVE ;  /* 0x000000000000791b */ /* 0x007fe20003800000 */
.L_x_3532:
        /* <DEDUP_REMOVED lines=16> */
.L_x_3533:
        /* <DEDUP_REMOVED lines=13> */
.L_x_3534:
[----:B------:R-:W-:Y:S05]  /*117d0*/  BRA `(.L_x_3535) ;  /* 0xffffffcc00447947 */ /* 0x000fea000383ffff */
.L_x_3464:
[----:B-1----:R1:W2:Y:S02]  /*117e0*/  SYNCS.PHASECHK.TRANS64.TRYWAIT P0, [R8+URZ+0x38840], R20 ;  /* 0x03884014080075a7 */ /* 0x0022a4000800017f */
[----:B--2---:R-:W-:Y:S05]  /*117f0*/  @!P0 NANOSLEEP.SYNCS 0x989680 ;  /* 0x009896800000895d */ /* 0x004fea0003900000 */
[----:B------:R-:W2:Y:S02]  /*11800*/  @!P0 SYNCS.PHASECHK.TRANS64 P0, [R8+URZ+0x38840], R20 ;  /* 0x03884014080085a7 */ /* 0x000ea4000800007f */
[----:B--2---:R-:W-:Y:S05]  /*11810*/  @!P0 BRA `(.L_x_3464) ;  /* 0xfffffffc00f08947 */ /* 0x004fea000383ffff */
[----:B------:R-:W-:Y:S05]  /*11820*/  BRA `(.L_x_3536) ;  /* 0xffffffd000787947 */ /* 0x000fea000383ffff */
.L_x_3465:
[----:B------:R-:W-:Y:S01]  /*11830*/  BSSY B1, `(.L_x_3537) ;  /* 0x0000008000017945 */ /* 0x000fe20003800000 */
[----:B------:R-:W-:Y:S02]  /*11840*/  IMAD.MOV.U32 R13, RZ, RZ, R27 ;  /* 0x000000ffff0d7224 */ /* 0x000fe400078e001b */
[----:B------:R-:W-:Y:S02]  /*11850*/  IMAD.MOV.U32 R12, RZ, RZ, RZ ;  /* 0x000000ffff0c7224 */ /* 0x000fe400078e00ff */
[----:B------:R-:W-:Y:S02]  /*11860*/  IMAD.MOV.U32 R11, RZ, RZ, 0x181f ;  /* 0x0000181fff0b7424 */ /* 0x000fe400078e00ff */
[----:B------:R-:W-:-:S07]  /*11870*/  IMAD.MOV.U32 R15, RZ, RZ, -0x1 ;  /* 0xffffffffff0f7424 */ /* 0x000fce00078e00ff */
[----:B01----:R-:W-:Y:S05]  /*11880*/  WARPSYNC.COLLECTIVE R15, `(.L_x_3538) ;  /* 0x000000000f087348 */ /* 0x003fea0003c00000 */
[----:B------:R2:W3:Y:S02]  /*11890*/  SHFL.IDX P6, R14, R13, R12, R11 ;  /* 0x0000000c0d0e7389 */ /* 0x0004e400000c000b */
[----:B0123--:R-:W-:Y:S01]  /*118a0*/  ENDCOLLECTIVE ;  /* 0x000000000000791b */ /* 0x00ffe20003800000 */
.L_x_3538:
[----:B------:R-:W-:Y:S05]  /*118b0*/  BSYNC B1 ;  /* 0x0000000000017941 */ /* 0x000fea0003800000 */
.L_x_3537:
[----:B------:R-:W-:Y:S01]  /*118c0*/  IMAD.MOV.U32 R13, RZ, RZ, R21 ;  /* 0x000000ffff0d7224 */ /* 0x000fe200078e0015 */
[----:B------:R-:W-:Y:S01]  /*118d0*/  MOV R3, R14 ;  /* 0x0000000e00037202 */ /* 0x000fe20000000f00 */
[----:B------:R-:W-:Y:S01]  /*118e0*/  IMAD.MOV.U32 R12, RZ, RZ, RZ ;  /* 0x000000ffff0c7224 */ /* 0x000fe200078e00ff */
[----:B------:R-:W-:Y:S01]  /*118f0*/  LEA R25, R6, UR37, 0x1 ;  /* 0x0000002506197c11 */ /* 0x000fe2000f8e08ff */
[----:B------:R-:W-:Y:S02]  /*11900*/  IMAD.MOV.U32 R11, RZ, RZ, 0x181f ;  /* 0x0000181fff0b7424 */ /* 0x000fe400078e00ff */
[----:B------:R-:W-:-:S07]  /*11910*/  IMAD.MOV.U32 R15, RZ, RZ, -0x1 ;  /* 0xffffffffff0f7424 */ /* 0x000fce00078e00ff */
[----:B------:R-:W-:Y:S05]  /*11920*/  WARPSYNC.COLLECTIVE R15, `(.L_x_3539) ;  /* 0x000000000f087348 */ /* 0x000fea0003c00000 */
[----:B------:R0:W1:Y:S02]  /*11930*/  SHFL.IDX P6, R14, R13, R12, R11 ;  /* 0x0000000c0d0e7389 */ /* 0x00006400000c000b */
[----:B01----:R-:W-:Y:S01]  /*11940*/  ENDCOLLECTIVE ;  /* 0x000000000000791b */ /* 0x003fe20003800000 */
.L_x_3539:
[----:B------:R-:W-:Y:S02]  /*11950*/  IMAD.MOV.U32 R13, RZ, RZ, R27 ;  /* 0x000000ffff0d7224 */ /* 0x000fe400078e001b */
[----:B------:R-:W-:Y:S02]  /*11960*/  IMAD.MOV.U32 R12, RZ, RZ, 0x1 ;  /* 0x00000001ff0c7424 */ /* 0x000fe400078e00ff */
[----:B------:R-:W-:-:S07]  /*11970*/  IMAD.MOV.U32 R2, RZ, RZ, R14 ;  /* 0x000000ffff027224 */ /* 0x000fce00078e000e */
[----:B------:R-:W-:Y:S05]  /*11980*/  WARPSYNC.COLLECTIVE R15, `(.L_x_3540) ;  /* 0x000000000f087348 */ /* 0x000fea0003c00000 */
[----:B------:R0:W1:Y:S02]  /*11990*/  SHFL.IDX P6, R14, R13, R12, R11 ;  /* 0x0000000c0d0e7389 */ /* 0x00006400000c000b */
[----:B01----:R-:W-:Y:S01]  /*119a0*/  ENDCOLLECTIVE ;  /* 0x000000000000791b */ /* 0x003fe20003800000 */
.L_x_3540:
        /* <DEDUP_REMOVED lines=11> */
.L_x_3541:
[----:B------:R-:W-:Y:S02]  /*11a60*/  IMAD.MOV.U32 R13, RZ, RZ, R27 ;  /* 0x000000ffff0d7224 */ /* 0x000fe400078e001b */
[----:B------:R-:W-:Y:S01]  /*11a70*/  IMAD.MOV.U32 R12, RZ, RZ, 0x2 ;  /* 0x00000002ff0c7424 */ /* 0x000fe200078e00ff */
[----:B------:R-:W-:-:S07]  /*11a80*/  MOV R2, R14 ;  /* 0x0000000e00027202 */ /* 0x000fce0000000f00 */
[----:B------:R-:W-:Y:S05]  /*11a90*/  WARPSYNC.COLLECTIVE R15, `(.L_x_3542) ;  /* 0x000000000f087348 */ /* 0x000fea0003c00000 */
[----:B------:R0:W1:Y:S02]  /*11aa0*/  SHFL.IDX P6, R14, R13, R12, R11 ;  /* 0x0000000c0d0e7389 */ /* 0x00006400000c000b */
[----:B01----:R-:W-:Y:S01]  /*11ab0*/  ENDCOLLECTIVE ;  /* 0x000000000000791b */ /* 0x003fe20003800000 */
.L_x_3542:
        /* <DEDUP_REMOVED lines=11> */
.L_x_3543:
[----:B------:R-:W-:Y:S02]  /*11b70*/  IMAD.MOV.U32 R13, RZ, RZ, R27 ;  /* 0x000000ffff0d7224 */ /* 0x000fe400078e001b */
[----:B------:R-:W-:Y:S02]  /*11b80*/  IMAD.MOV.U32 R12, RZ, RZ, 0x3 ;  /* 0x00000003ff0c7424 */ /* 0x000fe400078e00ff */
[----:B------:R-:W-:-:S07]  /*11b90*/  IMAD.MOV.U32 R2, RZ, RZ, R14 ;  /* 0x000000ffff027224 */ /* 0x000fce00078e000e */
[----:B------:R-:W-:Y:S05]  /*11ba0*/  WARPSYNC.COLLECTIVE R15, `(.L_x_3544) ;  /* 0x000000000f087348 */ /* 0x000fea0003c00000 */
[----:B------:R0:W1:Y:S02]  /*11bb0*/  SHFL.IDX P6, R14, R13, R12, R11 ;  /* 0x0000000c0d0e7389 */ /* 0x00006400000c000b */
[----:B01----:R-:W-:Y:S01]  /*11bc0*/  ENDCOLLECTIVE ;  /* 0x000000000000791b */ /* 0x003fe20003800000 */
.L_x_3544:
[----:B------:R-:W-:-:S05]  /*11bd0*/  IADD3 R2, P0, R2, R0, RZ ;  /* 0x0000000002027210 */ /* 0x000fca0007f1e0ff */
[----:B------:R-:W-:-:S05]  /*11be0*/  IMAD.X R3, RZ, RZ, R3, P0 ;  /* 0x000000ffff037224 */ /* 0x000fca00000e0603 */
[----:B------:R-:W-:Y:S01]  /*11bf0*/  @!PT LDS RZ, [RZ] ;  /* 0x00000000fffff984 */ /* 0x000fe20000000800 */
[----:B------:R-:W-:Y:S01]  /*11c00*/  @!PT LDS RZ, [RZ] ;  /* 0x00000000fffff984 */ /* 0x000fe20000000800 */
[----:B------:R-:W-:Y:S01]  /*11c10*/  @!PT LDS RZ, [RZ] ;  /* 0x00000000fffff984 */ /* 0x000fe20000000800 */
[----:B------:R0:W-:Y:S01]  /*11c20*/  LDGSTS.E.BYPASS.LTC128B.128 [R25+0x23400], desc[UR42][R2.64], !P1 ;  /* 0x2340000002197fae */ /* 0x0001e2000c901d6a */
[----:B------:R-:W-:Y:S01]  /*11c30*/  MOV R13, R21 ;  /* 0x00000015000d7202 */ /* 0x000fe20000000f00 */
[----:B------:R-:W-:-:S07]  /*11c40*/  IMAD.MOV.U32 R27, RZ, RZ, R14 ;  /* 0x000000ffff1b7224 */ /* 0x000fce00078e000e */
[----:B0-----:R-:W-:Y:S05]  /*11c50*/  WARPSYNC.COLLECTIVE R15, `(.L_x_3545) ;  /* 0x000000000f087348 */ /* 0x001fea0003c00000 */
[----:B------:R1:W2:Y:S02]  /*11c60*/  SHFL.IDX P6, R14, R13, R12, R11 ;  /* 0x0000000c0d0e7389 */ /* 0x0002a400000c000b */
[----:B012---:R-:W-:Y:S01]  /*11c70*/  ENDCOLLECTIVE ;  /* 0x000000000000791b */ /* 0x007fe20003800000 */
.L_x_3545:
[----:B------:R-:W-:Y:S01]  /*11c80*/  IMAD.MOV.U32 R2, RZ, RZ, R14 ;  /* 0x000000ffff027224 */ /* 0x000fe200078e000e */
[----:B------:R-:W-:Y:S06]  /*11c90*/  BRA `(.L_x_3546) ;  /* 0xffffffd000087947 */ /* 0x000fec000383ffff */
.L_x_3470:
[----:B----4-:R4:W0:Y:S02]  /*11ca0*/  SYNCS.PHASECHK.TRANS64.TRYWAIT P0, [R8+URZ+0x38860], R20 ;  /* 0x03886014080075a7 */ /* 0x010824000800017f */
[----:B0-----:R-:W-:Y:S05]  /*11cb0*/  @!P0 NANOSLEEP.SYNCS 0x989680 ;  /* 0x009896800000895d */ /* 0x001fea0003900000 */
[----:B------:R-:W0:Y:S02]  /*11cc0*/  @!P0 SYNCS.PHASECHK.TRANS64 P0, [R8+URZ+0x38860], R20 ;  /* 0x03886014080085a7 */ /* 0x000e24000800007f */
[----:B0-----:R-:W-:Y:S05]  /*11cd0*/  @!P0 BRA `(.L_x_3470) ;  /* 0xfffffffc00f08947 */ /* 0x001fea000383ffff */
[----:B------:R-:W-:Y:S05]  /*11ce0*/  BRA `(.L_x_3547) ;  /* 0xffffffd000587947 */ /* 0x000fea000383ffff */
.L_x_3471:
[----:B------:R-:W-:Y:S01]  /*11cf0*/  BSSY B1, `(.L_x_3548) ;  /* 0x0000008000017945 */ /* 0x000fe20003800000 */
[----:B------:R-:W-:Y:S02]  /*11d00*/  IMAD.MOV.U32 R13, RZ, RZ, R20 ;  /* 0x000000ffff0d7224 */ /* 0x000fe400078e0014 */
[----:B------:R-:W-:Y:S02]  /*11d10*/  IMAD.MOV.U32 R12, RZ, RZ, RZ ;  /* 0x000000ffff0c7224 */ /* 0x000fe400078e00ff */
[----:B------:R-:W-:Y:S02]  /*11d20*/  IMAD.MOV.U32 R11, RZ, RZ, 0x181f ;  /* 0x0000181fff0b7424 */ /* 0x000fe400078e00ff */
[----:B------:R-:W-:-:S07]  /*11d30*/  IMAD.MOV.U32 R15, RZ, RZ, -0x1 ;  /* 0xffffffffff0f7424 */ /* 0x000fce00078e00ff */
[----:B0--3--:R-:W-:Y:S05]  /*11d40*/  WARPSYNC.COLLECTIVE R15, `(.L_x_3549) ;  /* 0x000000000f087348 */ /* 0x009fea0003c00000 */
[----:B------:R1:W2:Y:S02]  /*11d50*/  SHFL.IDX P6, R14, R13, R12, R11 ;  /* 0x0000000c0d0e7389 */ /* 0x0002a400000c000b */
[----:B0123--:R-:W-:Y:S01]  /*11d60*/  ENDCOLLECTIVE ;  /* 0x000000000000791b */ /* 0x00ffe20003800000 */
.L_x_3549:
[----:B------:R-:W-:Y:S05]  /*11d70*/  BSYNC B1 ;  /* 0x0000000000017941 */ /* 0x000fea0003800000 */
.L_x_3548:
[----:B------:R-:W-:Y:S01]  /*11d80*/  IMAD.MOV.U32 R13, RZ, RZ, R10 ;  /* 0x000000ffff0d7224 */ /* 0x000fe200078e000a */
[----:B------:R-:W-:Y:S01]  /*11d90*/  LEA R21, R21, UR37, 0x1 ;  /* 0x0000002515157c11 */ /* 0x000fe2000f8e08ff */
[----:B------:R-:W-:Y:S01]  /*11da0*/  IMAD.MOV.U32 R12, RZ, RZ, RZ ;  /* 0x000000ffff0c7224 */ /* 0x000fe200078e00ff */
[C---:B------:R-:W-:Y:S01]  /*11db0*/  LOP3.LUT P2, RZ, R16.reuse, 0x20, RZ, 0xc0, !PT ;  /* 0x0000002010ff7812 */ /* 0x040fe2000784c0ff */
[----:B------:R-:W-:Y:S01]  /*11dc0*/  IMAD.MOV.U32 R11, RZ, RZ, 0x181f ;  /* 0x0000181fff0b7424 */ /* 0x000fe200078e00ff */
[----:B------:R-:W-:Y:S01]  /*11dd0*/  LOP3.LUT P1, RZ, R16, 0x10, RZ, 0xc0, !PT ;  /* 0x0000001010ff7812 */ /* 0x000fe2000782c0ff */
[----:B------:R-:W-:Y:S01]  /*11de0*/  IMAD.MOV.U32 R15, RZ, RZ, -0x1 ;  /* 0xffffffffff0f7424 */ /* 0x000fe200078e00ff */
[----:B------:R-:W-:Y:S01]  /*11df0*/  P2R R4, PR, RZ, 0x20 ;  /* 0x00000020ff047803 */ /* 0x000fe20000000000 */
[----:B------:R-:W-:-:S10]  /*11e00*/  IMAD.MOV.U32 R3, RZ, RZ, R14 ;  /* 0x000000ffff037224 */ /* 0x000fd400078e000e */
[----:B------:R-:W-:Y:S05]  /*11e10*/  WARPSYNC.COLLECTIVE R15, `(.L_x_3550) ;  /* 0x000000000f087348 */ /* 0x000fea0003c00000 */
[----:B------:R0:W1:Y:S02]  /*11e20*/  SHFL.IDX P6, R14, R13, R12, R11 ;  /* 0x0000000c0d0e7389 */ /* 0x00006400000c000b */
[----:B01----:R-:W-:Y:S01]  /*11e30*/  ENDCOLLECTIVE ;  /* 0x000000000000791b */ /* 0x003fe20003800000 */
.L_x_3550:
[----:B------:R-:W-:Y:S02]  /*11e40*/  IMAD.MOV.U32 R13, RZ, RZ, R20 ;  /* 0x000000ffff0d7224 */ /* 0x000fe400078e0014 */
[----:B------:R-:W-:Y:S01]  /*11e50*/  IMAD.MOV.U32 R12, RZ, RZ, 0x1 ;  /* 0x00000001ff0c7424 */ /* 0x000fe200078e00ff */
[----:B------:R-:W-:Y:S02]  /*11e60*/  LOP3.LUT P6, RZ, R16, 0x200, RZ, 0xc0, !PT ;  /* 0x0000020010ff7812 */ /* 0x000fe400078cc0ff */
[----:B------:R-:W-:-:S04]  /*11e70*/  IADD3 R2, P0, R14, R0, RZ ;  /* 0x000000000e027210 */ /* 0x000fc80007f1e0ff */
[----:B------:R-:W-:Y:S02]  /*11e80*/  IADD3.X R3, RZ, R3, RZ, P0, !PT ;  /* 0x00000003ff037210 */ /* 0x000fe400007fe4ff */
        /* <DEDUP_REMOVED lines=8> */
.L_x_3551:
        /* <DEDUP_REMOVED lines=17> */
.L_x_3552:
        /* <DEDUP_REMOVED lines=11> */
[----:B------:R-:W-:-:S04]  /*120d0*/  ISETP.NE.AND P5, PT, R4, RZ, PT ;  /* 0x000000ff0400720c */ /* 0x000fc80003fa5270 */
[----:B------:R-:W-:-:S04]  /*120e0*/  P2R R4, PR, RZ, 0x20 ;  /* 0x00000020ff047803 */ /* 0x000fc80000000000 */
[----:B------:R0:W-:Y:S04]  /*120f0*/  LDGSTS.E.BYPASS.LTC128B.128 [R21+0x2c00], desc[UR42][R2.64+0x80], !P2 ;  /* 0x02c0008002157fae */ /* 0x0001e8000d101d6a */
[----:B------:R0:W-:Y:S02]  /*12100*/  LDGSTS.E.BYPASS.LTC128B.128 [R21+0x4c00], desc[UR42][R2.64+0x100], !P6 ;  /* 0x04c0010002157fae */ /* 0x0001e4000f101d6a */
[----:B0-----:R-:W-:Y:S05]  /*12110*/  WARPSYNC.COLLECTIVE R15, `(.L_x_3553) ;  /* 0x000000000f087348 */ /* 0x001fea0003c00000 */
[----:B------:R1:W2:Y:S02]  /*12120*/  SHFL.IDX P6, R14, R13, R12, R11 ;  /* 0x0000000c0d0e7389 */ /* 0x0002a400000c000b */
[----:B012---:R-:W-:Y:S01]  /*12130*/  ENDCOLLECTIVE ;  /* 0x000000000000791b */ /* 0x007fe20003800000 */
.L_x_3553:
[----:B------:R-:W-:Y:S01]  /*12140*/  @!PT LDS RZ, [RZ] ;  /* 0x00000000fffff984 */ /* 0x000fe20000000800 */
[----:B------:R-:W-:Y:S01]  /*12150*/  @!PT LDS RZ, [RZ] ;  /* 0x00000000fffff984 */ /* 0x000fe20000000800 */
[----:B------:R-:W-:Y:S01]  /*12160*/  @!PT LDS RZ, [RZ] ;  /* 0x00000000fffff984 */ /* 0x000fe20000000800 */
[----:B------:R-:W-:Y:S01]  /*12170*/  LDGSTS.E.BYPASS.LTC128B.128 [R21+0x6c00], desc[UR42][R2.64+0x180], !P5 ;  /* 0x06c0018002157fae */ /* 0x000fe2000e901d6a */
[----:B------:R-:W-:-:S03]  /*12180*/  LOP3.LUT P5, RZ, R16, 0x200, RZ, 0xc0, !PT ;  /* 0x0000020010ff7812 */ /* 0x000fc600078ac0ff */
[----:B------:R-:W-:Y:S04]  /*12190*/  LDGSTS.E.BYPASS.LTC128B.128 [R21+0x8c00], desc[UR42][R2.64+0x200], !P4 ;  /* 0x08c0020002157fae */ /* 0x000fe8000e101d6a */
[----:B------:R-:W-:Y:S01]  /*121a0*/  LDGSTS.E.BYPASS.LTC128B.128 [R21+0xac00], desc[UR42][R2.64+0x280], !P3 ;  /* 0x0ac0028002157fae */ /* 0x000fe2000d901d6a */
[----:B------:R-:W-:-:S03]  /*121b0*/  IMAD.MOV.U32 R13, RZ, RZ, R10 ;  /* 0x000000ffff0d7224 */ /* 0x000fc600078e000a */
[----:B------:R-:W-:Y:S04]  /*121c0*/  LDGSTS.E.BYPASS.LTC128B.128 [R21+0xcc00], desc[UR42][R2.64+0x300], P0 ;  /* 0x0cc0030002157fae */ /* 0x000fe80008101d6a */
[----:B------:R0:W-:Y:S02]  /*121d0*/  LDGSTS.E.BYPASS.LTC128B.128 [R21+0xec00], desc[UR42][R2.64+0x380], P1 ;  /* 0x0ec0038002157fae */ /* 0x0001e40008901d6a */
[----:B0-----:R-:W-:-:S07]  /*121e0*/  IMAD.MOV.U32 R3, RZ, RZ, R14 ;  /* 0x000000ffff037224 */ /* 0x001fce00078e000e */
[----:B------:R-:W-:Y:S05]  /*121f0*/  WARPSYNC.COLLECTIVE R15, `(.L_x_3554) ;  /* 0x000000000f087348 */ /* 0x000fea0003c00000 */
[----:B------:R0:W1:Y:S02]  /*12200*/  SHFL.IDX P6, R14, R13, R12, R11 ;  /* 0x0000000c0d0e7389 */ /* 0x00006400000c000b */
[----:B01----:R-:W-:Y:S01]  /*12210*/  ENDCOLLECTIVE ;  /* 0x000000000000791b */ /* 0x003fe20003800000 */
.L_x_3554:
        /* <DEDUP_REMOVED lines=10> */
[----:B------:R-:W-:-:S09]  /*122c0*/  ISETP.NE.AND P5, PT, R4, RZ, PT ;  /* 0x000000ff0400720c */ /* 0x000fd20003fa5270 */
[----:B------:R0:W-:Y:S04]  /*122d0*/  LDGSTS.E.BYPASS.LTC128B.128 [R21+0x3400], desc[UR42][R2.64+0x80], !P2 ;  /* 0x0340008002157fae */ /* 0x0001e8000d101d6a */
[----:B------:R0:W-:Y:S02]  /*122e0*/  LDGSTS.E.BYPASS.LTC128B.128 [R21+0x5400], desc[UR42][R2.64+0x100], !P6 ;  /* 0x0540010002157fae */ /* 0x0001e4000f101d6a */
[----:B0-----:R-:W-:Y:S05]  /*122f0*/  WARPSYNC.COLLECTIVE R15, `(.L_x_3555) ;  /* 0x000000000f087348 */ /* 0x001fea0003c00000 */
[----:B------:R1:W2:Y:S02]  /*12300*/  SHFL.IDX P6, R14, R13, R12, R11 ;  /* 0x0000000c0d0e7389 */ /* 0x0002a400000c000b */
[----:B012---:R-:W-:Y:S01]  /*12310*/  ENDCOLLECTIVE ;  /* 0x000000000000791b */ /* 0x007fe20003800000 */
.L_x_3555:
        /* <DEDUP_REMOVED lines=9> */
[----:B------:R-:W-:-:S07]  /*123b0*/  IMAD.MOV.U32 R20, RZ, RZ, R14 ;  /* 0x000000ffff147224 */ /* 0x000fce00078e000e */
[----:B0-----:R-:W-:Y:S05]  /*123c0*/  WARPSYNC.COLLECTIVE R15, `(.L_x_3556) ;  /* 0x000000000f087348 */ /* 0x001fea0003c00000 */
[----:B------:R1:W2:Y:S02]  /*123d0*/  SHFL.IDX P6, R14, R13, R12, R11 ;  /* 0x0000000c0d0e7389 */ /* 0x0002a400000c000b */
[----:B012---:R-:W-:Y:S01]  /*123e0*/  ENDCOLLECTIVE ;  /* 0x000000000000791b */ /* 0x007fe20003800000 */
.L_x_3556:
[----:B------:R-:W-:Y:S05]  /*123f0*/  BRA `(.L_x_3557) ;  /* 0xffffffcc00cc7947 */ /* 0x000fea000383ffff */
.L_x_3477:
[----:B-1----:R1:W2:Y:S02]  /*12400*/  SYNCS.PHASECHK.TRANS64.TRYWAIT P0, [R5+URZ+0x38820], R0 ;  /* 0x03882000050075a7 */ /* 0x0022a4000800017f */
[----:B--2---:R-:W-:Y:S05]  /*12410*/  @!P0 NANOSLEEP.SYNCS 0x989680 ;  /* 0x009896800000895d */ /* 0x004fea0003900000 */
[----:B------:R-:W2:Y:S02]  /*12420*/  @!P0 SYNCS.PHASECHK.TRANS64 P0, [R5+URZ+0x38820], R0 ;  /* 0x03882000050085a7 */ /* 0x000ea4000800007f */
[----:B--2---:R-:W-:Y:S05]  /*12430*/  @!P0 BRA `(.L_x_3477) ;  /* 0xfffffffc00f08947 */ /* 0x004fea000383ffff */
[----:B------:R-:W-:Y:S05]  /*12440*/  BRA `(.L_x_3558) ;  /* 0xffffffd000a47947 */ /* 0x000fea000383ffff */
.L_x_3478:
        /* <DEDUP_REMOVED lines=11> */
.L_x_3560:
[----:B------:R-:W-:Y:S05]  /*12500*/  BSYNC B0 ;  /* 0x0000000000007941 */ /* 0x000fea0003800000 */
.L_x_3559:
[----:B------:R-:W-:Y:S05]  /*12510*/  BRA `(.L_x_3561) ;  /* 0xffffffd0008c7947 */ /* 0x000fea000383ffff */
.L_x_3481:
[----:B------:R-:W-:Y:S01]  /*12520*/  BSSY B1, `(.L_x_3562) ;  /* 0x0000006000017945 */ /* 0x000fe20003800000 */
[----:B------:R-:W-:-:S07]  /*12530*/  IMAD.MOV.U32 R15, RZ, RZ, -0x1 ;  /* 0xffffffffff0f7424 */ /* 0x000fce00078e00ff */
[----:B01-3--:R-:W-:Y:S05]  /*12540*/  WARPSYNC.COLLECTIVE R15, `(.L_x_3563) ;  /* 0x000000000f0c7348 */ /* 0x00bfea0003c00000 */
[----:B------:R-:W-:Y:S02]  /*12550*/  ELECT P6, UR62, PT ;  /* 0x00000000003e782f */ /* 0x000fe400038c0000 */
[----:B------:R-:W-:Y:S01]  /*12560*/  MOV R14, UR62 ;  /* 0x0000003e000e7c02 */ /* 0x000fe20008000f00 */
[----:B01-3--:R-:W-:Y:S10]  /*12570*/  ENDCOLLECTIVE ;  /* 0x000000000000791b */ /* 0x00bff40003800000 */
.L_x_3563:
[----:B------:R-:W-:Y:S05]  /*12580*/  BSYNC B1 ;  /* 0x0000000000017941 */ /* 0x000fea0003800000 */
.L_x_3562:
[----:B------:R-:W-:Y:S05]  /*12590*/  BRA `(.L_x_3564) ;  /* 0xffffffd000847947 */ /* 0x000fea000383ffff */
.L_x_3483:
[----:B-1----:R1:W2:Y:S02]  /*125a0*/  SYNCS.PHASECHK.TRANS64.TRYWAIT P1, [R3+URZ+0x38840], R2 ;  /* 0x03884002030075a7 */ /* 0x0022a4000802017f */
[----:B--2---:R-:W-:Y:S05]  /*125b0*/  @!P1 NANOSLEEP.SYNCS 0x989680 ;  /* 0x009896800000995d */ /* 0x004fea0003900000 */
[----:B------:R-:W2:Y:S02]  /*125c0*/  @!P1 SYNCS.PHASECHK.TRANS64 P1, [R3+URZ+0x38840], R2 ;  /* 0x03884002030095a7 */ /* 0x000ea4000802007f */
[----:B--2---:R-:W-:Y:S05]  /*125d0*/  @!P1 BRA `(.L_x_3483) ;  /* 0xfffffffc00f09947 */ /* 0x004fea000383ffff */
[----:B------:R-:W-:Y:S05]  /*125e0*/  BRA `(.L_x_3565) ;  /* 0xffffffd000a07947 */ /* 0x000fea000383ffff */
.L_x_3485:
[----:B--2---:R2:W4:Y:S02]  /*125f0*/  SYNCS.PHASECHK.TRANS64.TRYWAIT P1, [R5+URZ+0x38840], R0 ;  /* 0x03884000050075a7 */ /* 0x004524000802017f */
[----:B----4-:R-:W-:Y:S05]  /*12600*/  @!P1 NANOSLEEP.SYNCS 0x989680 ;  /* 0x009896800000995d */ /* 0x010fea0003900000 */
[----:B------:R-:W4:Y:S02]  /*12610*/  @!P1 SYNCS.PHASECHK.TRANS64 P1, [R5+URZ+0x38840], R0 ;  /* 0x03884000050095a7 */ /* 0x000f24000802007f */
[----:B----4-:R-:W-:Y:S05]  /*12620*/  @!P1 BRA `(.L_x_3485) ;  /* 0xfffffffc00f09947 */ /* 0x010fea000383ffff */
[----:B------:R-:W-:Y:S05]  /*12630*/  BRA `(.L_x_3566) ;  /* 0xffffffd000ac7947 */ /* 0x000fea000383ffff */
.L_x_3487:
[----:B----4-:R4:W0:Y:S02]  /*12640*/  SYNCS.PHASECHK.TRANS64.TRYWAIT P1, [R3+URZ+0x38860], R2 ;  /* 0x03886002030075a7 */ /* 0x010824000802017f */
[----:B0-----:R-:W-:Y:S05]  /*12650*/  @!P1 NANOSLEEP.SYNCS 0x989680 ;  /* 0x009896800000995d */ /* 0x001fea0003900000 */
[----:B------:R-:W0:Y:S02]  /*12660*/  @!P1 SYNCS.PHASECHK.TRANS64 P1, [R3+URZ+0x38860], R2 ;  /* 0x03886002030095a7 */ /* 0x000e24000802007f */
[----:B0-----:R-:W-:Y:S05]  /*12670*/  @!P1 BRA `(.L_x_3487) ;  /* 0xfffffffc00f09947 */ /* 0x001fea000383ffff */
[----:B------:R-:W-:Y:S05]  /*12680*/  BRA `(.L_x_3567) ;  /* 0xffffffd000a87947 */ /* 0x000fea000383ffff */
.L_x_3568:
        /* <DEDUP_REMOVED lines=15> */
.L_x_15642:


//--------------------- .text._ZN7cutlass13device_kernelIN5flash11enable_sm90INS1_16FlashAttnFwdSm90INS1_25CollectiveMainloopFwdSm90ILi2EN4cute5tupleIJNS5_1CILi1EEES8_S8_EEENS6_IJNS7_ILi64EEESA_SA_EEELi512ENS_6half_tEfNS_4arch4Sm90ELb0ELb0ELb1ELb1ELb1ELb0ELb0ELb0ELb0ELb1ELb0ELb0EEENS1_21CollectiveEpilogueFwdINS6_IJSA_NS7_ILi512EEESA_EEES9_SC_SE_Li256ELb1ELb1ELb0ELb0EEENS1_36VarlenDynamicPersistentTileSchedulerILi64ELi64ELi256ELi128ELb0ELb1ELb1ELb0ELb1ELb1EEEEEEEEEvNT_6ParamsE --------------------------
	.section	.text._ZN7cutlass13device_kernelIN5flash11enable_sm90INS1_16FlashAttnFwdSm90INS1_25CollectiveMainloopFwdSm90ILi2EN4cute5tupleIJNS5_1CILi1EEES8_S8_EEENS6_IJNS7_ILi64EEESA_SA_EEELi512ENS_6half_tEfNS_4arch4Sm90ELb0ELb0ELb1ELb1ELb1ELb0ELb0ELb0ELb0ELb1ELb0ELb0EEENS1_21CollectiveEpilogueFwdINS6_IJSA_NS7_ILi512EEESA_EEES9_SC_SE_Li256ELb1ELb1ELb0ELb0EEENS1_36VarlenDynamicPersistentTileSchedulerILi64ELi64ELi256ELi128ELb0ELb1ELb1ELb0ELb1ELb1EEEEEEEEEvNT_6ParamsE,"ax",@progbits
	.align	128
.text._ZN7cutlass13device_kernelIN5flash11enable_sm90INS1_16FlashAttnFwdSm90INS1_25CollectiveMainloopFwdSm90ILi2EN4cute5tupleIJNS5_1CILi1EEES8_S8_EEENS6_IJNS7_ILi64EEESA_SA_EEELi512ENS_6half_tEfNS_4arch4Sm90ELb0ELb0ELb1ELb1ELb1ELb0ELb0ELb0ELb0ELb1ELb0ELb0EEENS1_21CollectiveEpilogueFwdINS6_IJSA_NS7_ILi512EEESA_EEES9_SC_SE_Li256ELb1ELb1ELb0ELb0EEENS1_36VarlenDynamicPersistentTileSchedulerILi64ELi64ELi256ELi128ELb0ELb1ELb1ELb0ELb1ELb1EEEEEEEEEvNT_6ParamsE:
        .type           _ZN7cutlass13device_kernelIN5flash11enable_sm90INS1_16FlashAttnFwdSm90INS1_25CollectiveMainloopFwdSm90ILi2EN4cute5tupleIJNS5_1CILi1EEES8_S8_EEENS6_IJNS7_ILi64EEESA_SA_EEELi512ENS_6half_tEfNS_4arch4Sm90ELb0ELb0ELb1ELb1ELb1ELb0ELb0ELb0ELb0ELb1ELb0ELb0EEENS1_21CollectiveEpilogueFwdINS6_IJSA_NS7_ILi512EEESA_EEES9_SC_SE_Li256ELb1ELb1ELb0ELb0EEENS1_36VarlenDynamicPersistentTileSchedulerILi64ELi64ELi256ELi128ELb0ELb1ELb1ELb0ELb1ELb1EEEEEEEEEvNT_6ParamsE,@function
        .size           _ZN7cutlass13device_kernelIN5flash11enable_sm90INS1_16FlashAttnFwdSm90INS1_25CollectiveMainloopFwdSm90ILi2EN4cute5tupleIJNS5_1CILi1EEES8_S8_EEENS6_IJNS7_ILi64EEESA_SA_EEELi512ENS_6half_tEfNS_4arch4Sm90ELb0ELb0ELb1ELb1ELb1ELb0ELb0ELb0ELb0ELb1ELb0ELb0EEENS1_21CollectiveEpilogueFwdINS6_IJSA_NS7_ILi512EEESA_EEES9_SC_SE_Li256ELb1ELb1ELb0ELb0EEENS1_36VarlenDynamicPersistentTileSchedulerILi64ELi64ELi256ELi128ELb0ELb1ELb1ELb0ELb1ELb1EEEEEEEEEvNT_6ParamsE,(.L_x_15643 - _ZN7cutlass13device_kernelIN5flash11enable_sm90INS1_16FlashAttnFwdSm90INS1_25CollectiveMainloopFwdSm90ILi2EN4cute5tupleIJNS5_1CILi1EEES8_S8_EEENS6_IJNS7_ILi64EEESA_SA_EEELi512ENS_6half_tEfNS_4arch4Sm90ELb0ELb0ELb1ELb1ELb1ELb0ELb0ELb0ELb0ELb1ELb0ELb0EEENS1_21CollectiveEpilogueFwdINS6_IJSA_NS7_ILi512EEESA_EEES9_SC_SE_Li256ELb1ELb1ELb0ELb0EEENS1_36VarlenDynamicPersistentTileSchedulerILi64ELi64ELi256ELi128ELb0ELb1ELb1ELb0ELb1ELb1EEEEEEEEEvNT_6ParamsE)
        .other          _ZN7cutlass13device_kernelIN5flash11enable_sm90INS1_16FlashAttnFwdSm90INS1_25CollectiveMainloopFwdSm90ILi2EN4cute5tupleIJNS5_1CILi1EEES8_S8_EEENS6_IJNS7_ILi64EEESA_SA_EEELi512ENS_6half_tEfNS_4arch4Sm90ELb0ELb0ELb1ELb1ELb1ELb0ELb0ELb0ELb0ELb1ELb0ELb0EEENS1_21CollectiveEpilogueFwdINS6_IJSA_NS7_ILi512EEESA_EEES9_SC_SE_Li256ELb1ELb1ELb0ELb0EEENS1_36VarlenDynamicPersistentTileSchedulerILi64ELi64ELi256ELi128ELb0ELb1ELb1ELb0ELb1ELb1EEEEEEEEEvNT_6ParamsE,@"STO_CUDA_ENTRY STV_DEFAULT"
_ZN7cutlass13device_kernelIN5flash11enable_sm90INS1_16FlashAttnFwdSm90INS1_25CollectiveMainloopFwdSm90ILi2EN4cute5tupleIJNS5_1CILi1EEES8_S8_EEENS6_IJNS7_ILi64EEESA_SA_EEELi512ENS_6half_tEfNS_4arch4Sm90ELb0ELb0ELb1ELb1ELb1ELb0ELb0ELb0ELb0ELb1ELb0ELb0EEENS1_21CollectiveEpilogueFwdINS6_IJSA_NS7_ILi512EEESA_EEES9_SC_SE_Li256ELb1ELb1ELb0ELb0EEENS1_36VarlenDynamicPersistentTileSchedulerILi64ELi64ELi256ELi128ELb0ELb1ELb1ELb0ELb1ELb1EEEEEEEEEvNT_6ParamsE:
        /* <DEDUP_REMOVED lines=41> */
.L_x_3569:
        /* <DEDUP_REMOVED lines=22> */
.L_x_3570:
        /* <DEDUP_REMOVED lines=18> */
.L_x_3571:
        /* <DEDUP_REMOVED lines=22> */
.L_x_3572:
        /* <DEDUP_REMOVED lines=23> */
.L_x_3573:
        /* <DEDUP_REMOVED lines=8> */
.L_x_3575:
[----:B------:R-:W-:-:S08]  /*0860*/  NOP ;  /* 0x0000000000007918 */ /* 0x000fd00000000000 */
[----:B------:R-:W0:Y:S02]  /*0870*/  USETMAXREG.TRY_ALLOC.CTAPOOL UP0, 0xe8 ;  /* 0x000000e8000079c8 */ /* 0x000e240008000600 */
[----:B0-----:R-:W-:-:S13]  /*0880*/  PLOP3.LUT P0, PT, PT, PT, UP0, 0x80, 0x0 ;  /* 0x000000000000781c */ /* 0x001fda0003f0f008 */
[----:B------:R-:W-:Y:S05]  /*0890*/  @!P0 BRA `(.L_x_3575) ;  /* 0xfffffffc00f08947 */ /* 0x000fea000383ffff */
[----:B------:R-:W0:Y:S01]  /*08a0*/  S2R R2, SR_TID.X ;  /* 0x0000000000027919 */ /* 0x000e220000002100 */
[----:B------:R-:W1:Y:S01]  /*08b0*/  S2UR UR40, SR_CgaCtaId ;  /* 0x00000000002879c3 */ /* 0x000e620000008800 */
[----:B------:R-:W-:Y:S01]  /*08c0*/  UMOV UR41, 0x400 ;  /* 0x0000040000297882 */ /* 0x000fe20000000000 */
[----:B------:R-:W-:Y:S01]  /*08d0*/  ULDC UR4, c[0x0][0xc3c] ;  /* 0x00030f0000047ab9 */ /* 0x000fe20000000800 */
[----:B-1----:R-:W-:Y:S01]  /*08e0*/  ULEA UR41, UR40, UR41, 0x18 ;  /* 0x0000002928297291 */ /* 0x002fe2000f8ec03f */
[----:B0-----:R-:W-:-:S04]  /*08f0*/  LOP3.LUT R0, R2, 0xffffff80, RZ, 0xc0, !PT ;  /* 0xffffff8002007812 */ /* 0x001fc800078ec0ff */
[----:B------:R-:W-:-:S13]  /*0900*/  ISETP.NE.AND P0, PT, R0, 0x80, PT ;  /* 0x000000800000780c */ /* 0x000fda0003f05270 */
[----:B------:R-:W-:Y:S06]  /*0910*/  @!P0 BAR.ARV 0x8, 0x100 ;  /* 0x0204000000008b1d */ /* 0x000fec0000002000 */
[----:B------:R-:W-:-:S13]  /*0920*/  ISETP.GE.U32.AND P0, PT, R2, 0x100, PT ;  /* 0x000001000200780c */ /* 0x000fda0003f06070 */
[----:B------:R-:W-:Y:S08]  /*0930*/  @P0 BAR.ARV 0xf, 0x100 ;  /* 0x03c4000000000b1d */ /* 0x000ff00000002000 */
[----:B------:R-:W-:Y:S06]  /*0940*/  BAR.SYNC.DEFER_BLOCKING 0x5, 0x180 ;  /* 0x0146000000007b1d */ /* 0x000fec0000010000 */
[----:B------:R-:W0:Y:S02]  /*0950*/  LDS.128 R4, [UR41+0x28cd0] ;  /* 0x028cd029ff047984 */ /* 0x000e240008000c00 */
[----:B------:R-:W-:Y:S06]  /*0960*/  BAR.ARV 0x4, 0x180 ;  /* 0x0106000000007b1d */ /* 0x000fec0000002000 */
[----:B0-----:R-:W-:-:S13]  /*0970*/  ISETP.GE.AND P0, PT, R7, UR4, PT ;  /* 0x0000000407007c0c */ /* 0x001fda000bf06270 */
[----:B------:R-:W-:Y:S05]  /*0980*/  @P0 EXIT ;  /* 0x000000000000094d */ /* 0x000fea0003800000 */
[----:B------:R-:W-:Y:S01]  /*0990*/  VIADD R197, R2, 0xffffff80 ;  /* 0xffffff8002c57836 */ /* 0x000fe20000000000 */
[----:B------:R-:W-:Y:S01]  /*09a0*/  R2UR UR5, R5 ;  /* 0x00000000050572ca */ /* 0x000fe200000e0000 */
[----:B------:R-:W-:Y:S01]  /*09b0*/  IMAD.MOV.U32 R23, RZ, RZ, 0x20 ;  /* 0x00000020ff177424 */ /* 0x000fe200078e00ff */
[----:B------:R-:W-:Y:S01]  /*09c0*/  R2UR UR7, R7 ;  /* 0x00000000070772ca */ /* 0x000fe200000e0000 */
[----:B------:R-:W-:Y:S01]  /*09d0*/  ULOP3.LUT UR46, UR39, 0x1, URZ, 0xfc, !UPT ;  /* 0x00000001272e7892 */ /* 0x000fe2000f8efc3f */
[----:B------:R-:W-:Y:S01]  /*09e0*/  SHF.R.S32.HI R0, RZ, 0x1f, R197 ;  /* 0x0000001fff007819 */ /* 0x000fe200000114c5 */
[----:B------:R-:W-:Y:S01]  /*09f0*/  UMOV UR36, URZ ;  /* 0x0000003f00247c82 */ /* 0x000fe20008000000 */
[----:B------:R-:W-:Y:S01]  /*0a00*/  R2UR UR6, R6 ;  /* 0x00000000060672ca */ /* 0x000fe200000e0000 */
[----:B------:R-:W-:Y:S01]  /*0a10*/  UMOV UR37, URZ ;  /* 0x0000003f00257c82 */ /* 0x000fe20008000000 */
[CC--:B------:R-:W-:Y:S01]  /*0a20*/  LEA.HI R2, R0.reuse, R197.reuse, RZ, 0x4 ;  /* 0x000000c500027211 */ /* 0x0c0fe200078f20ff */
[----:B------:R-:W-:Y:S01]  /*0a30*/  UMOV UR38, URZ ;  /* 0x0000003f00267c82 */ /* 0x000fe20008000000 */
[----:B------:R-:W-:-:S02]  /*0a40*/  LEA.HI R5, R0, R197, RZ, 0x5 ;  /* 0x000000c500057211 */ /* 0x000fc400078f28ff */
[----:B------:R-:W-:Y:S02]  /*0a50*/  SHF.R.S32.HI R3, RZ, 0x4, R2 ;  /* 0x00000004ff037819 */ /* 0x000fe40000011402 */
[----:B------:R-:W-:Y:S02]  /*0a60*/  LEA.HI R7, R0, R197, RZ, 0x2 ;  /* 0x000000c500077211 */ /* 0x000fe400078f10ff */
[----:B------:R-:W-:Y:S02]  /*0a70*/  LEA.HI R4, R2, R3, RZ, 0x1 ;  /* 0x0000000302047211 */ /* 0x000fe400078f08ff */
[--C-:B------:R-:W-:Y:S02]  /*0a80*/  SHF.R.S32.HI R11, RZ, 0x5, R5.reuse ;  /* 0x00000005ff0b7819 */ /* 0x100fe40000011405 */
[----:B------:R-:W-:Y:S02]  /*0a90*/  LOP3.LUT R4, R4, 0x1ffffffe, RZ, 0xc0, !PT ;  /* 0x1ffffffe04047812 */ /* 0x000fe400078ec0ff */
[----:B------:R-:W-:-:S02]  /*0aa0*/  SHF.R.S32.HI R6, RZ, 0x1f, R5 ;  /* 0x0000001fff067819 */ /* 0x000fc40000011405 */
[----:B------:R-:W-:Y:S01]  /*0ab0*/  LOP3.LUT R8, R7, 0xfffffffc, RZ, 0xc0, !PT ;  /* 0xfffffffc07087812 */ /* 0x000fe200078ec0ff */
[----:B------:R-:W-:Y:S01]  /*0ac0*/  IMAD.IADD R9, R3, 0x1, -R4 ;  /* 0x0000000103097824 */ /* 0x000fe200078e0a04 */
[----:B------:R-:W-:Y:S02]  /*0ad0*/  LOP3.LUT R4, R2, 0xfffffff0, RZ, 0xc0, !PT ;  /* 0xfffffff002047812 */ /* 0x000fe400078ec0ff */
[----:B------:R-:W-:Y:S01]  /*0ae0*/  LEA.HI R3, R0, R197, RZ, 0x7 ;  /* 0x000000c500037211 */ /* 0x000fe200078f38ff */
[C---:B------:R-:W-:Y:S01]  /*0af0*/  IMAD.IADD R10, R197.reuse, 0x1, -R8 ;  /* 0x00000001c50a7824 */ /* 0x040fe200078e0a08 */
[----:B------:R-:W-:Y:S01]  /*0b00*/  LEA.HI R6, R6, R11, RZ, 0x2 ;  /* 0x0000000b06067211 */ /* 0x000fe200078f10ff */
[----:B------:R-:W-:Y:S01]  /*0b10*/  IMAD.IADD R7, R197, 0x1, -R4 ;  /* 0x00000001c5077824 */ /* 0x000fe200078e0a04 */
[----:B------:R-:W-:Y:S01]  /*0b20*/  LOP3.LUT R2, R3, 0xffffff80, RZ, 0xc0, !PT ;  /* 0xffffff8003027812 */ /* 0x000fe200078ec0ff */
[----:B------:R-:W-:Y:S01]  /*0b30*/  IMAD.SHL.U32 R9, R9, 0x8, RZ ;  /* 0x0000000809097824 */ /* 0x000fe200078e00ff */
[----:B------:R-:W-:-:S02]  /*0b40*/  SHF.R.S32.HI R192, RZ, 0x7, R3 ;  /* 0x00000007ffc07819 */ /* 0x000fc40000011403 */
[----:B------:R-:W-:Y:S01]  /*0b50*/  SHF.R.S32.HI R4, RZ, 0x1f, R7 ;  /* 0x0000001fff047819 */ /* 0x000fe20000011407 */
[----:B------:R-:W-:Y:S01]  /*0b60*/  IMAD.IADD R2, R197, 0x1, -R2 ;  /* 0x00000001c5027824 */ /* 0x000fe200078e0a02 */
[----:B------:R-:W-:Y:S02]  /*0b70*/  LOP3.LUT R6, R6, 0x3ffffc, RZ, 0xc0, !PT ;  /* 0x003ffffc06067812 */ /* 0x000fe400078ec0ff */
[-C--:B------:R-:W-:Y:S02]  /*0b80*/  LEA R15, R192, R7.reuse, 0x8 ;  /* 0x00000007c00f7211 */ /* 0x080fe400078e40ff */
[----:B------:R-:W-:Y:S02]  /*0b90*/  LEA.HI R12, R10, R10, RZ, 0x1 ;  /* 0x0000000a0a0c7211 */ /* 0x000fe400078f08ff */
[----:B------:R-:W-:Y:S01]  /*0ba0*/  LEA.HI R8, R4, R7, RZ, 0x3 ;  /* 0x0000000704087211 */ /* 0x000fe200078f18ff */
[----:B------:R-:W-:Y:S01]  /*0bb0*/  IMAD.IADD R4, R11, 0x1, -R6 ;  /* 0x000000010b047824 */ /* 0x000fe200078e0a06 */
[----:B------:R-:W-:-:S02]  /*0bc0*/  SHF.R.S32.HI R5, RZ, 0x1f, R2 ;  /* 0x0000001fff057819 */ /* 0x000fc40000011402 */
[----:B------:R-:W-:Y:S01]  /*0bd0*/  LOP3.LUT R13, R12, 0x1ffffffe, RZ, 0xc0, !PT ;  /* 0x1ffffffe0c0d7812 */ /* 0x000fe200078ec0ff */
[----:B------:R-:W-:Y:S01]  /*0be0*/  IMAD R196, R4, 0x10, R15 ;  /* 0x0000001004c47824 */ /* 0x000fe200078e020f */
[C---:B------:R-:W-:Y:S01]  /*0bf0*/  LOP3.LUT R6, R8.reuse, 0xfffffff8, RZ, 0xc0, !PT ;  /* 0xfffffff808067812 */ /* 0x040fe200078ec0ff */
[----:B------:R-:W-:Y:S01]  /*0c00*/  IMAD.SHL.U32 R8, R8, 0x40, RZ ;  /* 0x0000004008087824 */ /* 0x000fe200078e00ff */
[-C--:B------:R-:W-:Y:S01]  /*0c10*/  LEA.HI R4, R5, R2.reuse, RZ, 0x2 ;  /* 0x0000000205047211 */ /* 0x080fe200078f10ff */
[----:B------:R-:W-:Y:S01]  /*0c20*/  IMAD.IADD R195, R10, 0x1, -R13 ;  /* 0x000000010ac37824 */ /* 0x000fe200078e0a0d */
[----:B------:R-:W-:Y:S01]  /*0c30*/  LEA.HI R0, R0, R197, RZ, 0x3 ;  /* 0x000000c500007211 */ /* 0x000fe200078f18ff */
[----:B------:R-:W-:Y:S01]  /*0c40*/  IMAD.IADD R7, R7, 0x1, -R6 ;  /* 0x0000000107077824 */ /* 0x000fe200078e0a06 */
[----:B------:R-:W-:Y:S01]  /*0c50*/  LOP3.LUT R13, R4, 0x7ffffffc, RZ, 0xc0, !PT ;  /* 0x7ffffffc040d7812 */ /* 0x000fe200078ec0ff */
[----:B------:R-:W-:Y:S01]  /*0c60*/  IMAD.U32 R196, R196, 0x40, R9 ;  /* 0x00000040c4c47824 */ /* 0x000fe200078e0009 */
[----:B------:R-:W-:-:S02]  /*0c70*/  LEA.HI R6, R5, R2, RZ, 0x5 ;  /* 0x0000000205067211 */ /* 0x000fc400078f28ff */
[----:B------:R-:W-:Y:S01]  /*0c80*/  LOP3.LUT R8, R8, 0x7ffffe00, RZ, 0xc0, !PT ;  /* 0x7ffffe0008087812 */ /* 0x000fe200078ec0ff */
[----:B------:R-:W-:Y:S01]  /*0c90*/  IMAD.IADD R13, R2, 0x1, -R13 ;  /* 0x00000001020d7824 */ /* 0x000fe200078e0a0d */
[----:B------:R-:W-:Y:S02]  /*0ca0*/  SHF.L.U32 R2, R7, 0x6, RZ ;  /* 0x0000000607027819 */ /* 0x000fe400000006ff */
[----:B------:R-:W-:Y:S01]  /*0cb0*/  SHF.R.S32.HI R5, RZ, 0x2, R4 ;  /* 0x00000002ff057819 */ /* 0x000fe20000011404 */
[----:B------:R-:W-:Y:S01]  /*0cc0*/  IMAD R8, R11, 0x400, R8 ;  /* 0x000004000b087824 */ /* 0x000fe200078e0208 */
[----:B------:R-:W-:Y:S01]  /*0cd0*/  LOP3.LUT R2, R2, 0x1c0, RZ, 0xc0, !PT ;  /* 0x000001c002027812 */ /* 0x000fe200078ec0ff */
[----:B------:R-:W-:Y:S01]  /*0ce0*/  IMAD.SHL.U32 R17, R13, 0x2, RZ ;  /* 0x000000020d117824 */ /* 0x000fe200078e00ff */
[----:B------:R-:W-:Y:S02]  /*0cf0*/  SHF.R.S32.HI R4, RZ, 0x1f, R4 ;  /* 0x0000001fff047819 */ /* 0x000fe40000011404 */
[----:B------:R-:W-:-:S02]  /*0d00*/  LOP3.LUT R9, R2, 0x8, R9, 0xf8, !PT ;  /* 0x0000000802097812 */ /* 0x000fc400078ef809 */
[----:B------:R-:W-:Y:S02]  /*0d10*/  SHF.R.U32.HI R2, RZ, 0x3, R2 ;  /* 0x00000003ff027819 */ /* 0x000fe40000011602 */
[----:B------:R-:W-:Y:S02]  /*0d20*/  R2P PR, R7, 0x6 ;  /* 0x0000000607007804 */ /* 0x000fe40000000000 */
[----:B------:R-:W-:Y:S02]  /*0d30*/  LOP3.LUT R9, R9, R2, RZ, 0x3c, !PT ;  /* 0x0000000209097212 */ /* 0x000fe400078e3cff */
[----:B------:R-:W-:Y:S02]  /*0d40*/  LOP3.LUT R190, R0, 0xfffffff8, RZ, 0xc0, !PT ;  /* 0xfffffff800be7812 */ /* 0x000fe400078ec0ff */
[----:B------:R-:W-:Y:S01]  /*0d50*/  LEA.HI R4, R4, R5, RZ, 0x3 ;  /* 0x0000000504047211 */ /* 0x000fe200078f18ff */
[----:B------:R-:W-:Y:S01]  /*0d60*/  IMAD.IADD R8, R8, 0x1, R9 ;  /* 0x0000000108087824 */ /* 0x000fe200078e0209 */
[----:B------:R-:W-:-:S02]  /*0d70*/  IADD3 R190, R197, -R190, RZ ;  /* 0x800000bec5be7210 */ /* 0x000fc40007ffe0ff */
[----:B------:R-:W-:Y:S02]  /*0d80*/  LOP3.LUT R4, R4, 0xfffffff8, RZ, 0xc0, !PT ;  /* 0xfffffff804047812 */ /* 0x000fe400078ec0ff */
[----:B------:R-:W-:Y:S01]  /*0d90*/  LEA R19, R8, UR41, 0x1 ;  /* 0x0000002908137c11 */ /* 0x000fe2000f8e08ff */
[----:B------:R-:W-:Y:S01]  /*0da0*/  IMAD.SHL.U32 R2, R190, 0x8, RZ ;  /* 0x00000008be027824 */ /* 0x000fe200078e00ff */
[----:B------:R-:W-:Y:S01]  /*0db0*/  LEA.HI R3, R3, R192, RZ, 0x1 ;  /* 0x000000c003037211 */ /* 0x000fe200078f08ff */
[----:B------:R-:W-:Y:S01]  /*0dc0*/  IMAD.IADD R5, R5, 0x1, -R4 ;  /* 0x0000000105057824 */ /* 0x000fe200078e0a04 */
[----:B------:R-:W-:Y:S01]  /*0dd0*/  SHF.R.S32.HI R6, RZ, 0x5, R6 ;  /* 0x00000005ff067819 */ /* 0x000fe20000011406 */
[----:B------:R-:W-:Y:S01]  /*0de0*/  VIADD R184, R19, 0x26800 ;  /* 0x0002680013b87836 */ /* 0x000fe20000000000 */
[----:B------:R-:W-:Y:S01]  /*0df0*/  LOP3.LUT R3, R3, 0xfffffe, RZ, 0xc0, !PT ;  /* 0x00fffffe03037812 */ /* 0x000fe200078ec0ff */
[----:B------:R-:W-:Y:S01]  /*0e00*/  VIADD R22, R19, 0x26840 ;  /* 0x0002684013167836 */ /* 0x000fe20000000000 */
[----:B------:R-:W-:Y:S01]  /*0e10*/  SEL R23, R23, 0xffffffe0, !P1 ;  /* 0xffffffe017177807 */ /* 0x000fe20004800000 */
[----:B------:R-:W-:Y:S01]  /*0e20*/  VIADD R189, R2, 0x40 ;  /* 0x0000004002bd7836 */ /* 0x000fe20000000000 */
[----:B------:R-:W-:Y:S01]  /*0e30*/  @P2 IADD3 R22, R184, -0x40, RZ ;  /* 0xffffffc0b8162810 */ /* 0x000fe20007ffe0ff */
[C---:B------:R-:W-:Y:S01]  /*0e40*/  VIADD R188, R2.reuse, 0x80 ;  /* 0x0000008002bc7836 */ /* 0x040fe20000000000 */
[C---:B------:R-:W-:Y:S01]  /*0e50*/  IADD3 R186, R2.reuse, 0x100, RZ ;  /* 0x0000010002ba7810 */ /* 0x040fe20007ffe0ff */
[C---:B------:R-:W-:Y:S01]  /*0e60*/  VIADD R187, R2.reuse, 0xc0 ;  /* 0x000000c002bb7836 */ /* 0x040fe20000000000 */
[----:B------:R-:W-:Y:S01]  /*0e70*/  SHF.R.S32.HI R191, RZ, 0x3, R0 ;  /* 0x00000003ffbf7819 */ /* 0x000fe20000011400 */
[C---:B------:R-:W-:Y:S01]  /*0e80*/  VIADD R185, R2.reuse, 0x140 ;  /* 0x0000014002b97836 */ /* 0x040fe20000000000 */
[----:B------:R-:W-:Y:S01]  /*0e90*/  SHF.R.S32.HI R204, RZ, 0x1f, R189 ;  /* 0x0000001fffcc7819 */ /* 0x000fe200000114bd */
[C---:B------:R-:W-:Y:S01]  /*0ea0*/  VIADD R194, R2.reuse, 0x180 ;  /* 0x0000018002c27836 */ /* 0x040fe20000000000 */
[----:B------:R-:W-:Y:S01]  /*0eb0*/  SHF.R.S32.HI R203, RZ, 0x1f, R188 ;  /* 0x0000001fffcb7819 */ /* 0x000fe200000114bc */
[----:B------:R-:W-:Y:S01]  /*0ec0*/  VIADD R193, R2, 0x1c0 ;  /* 0x000001c002c17836 */ /* 0x000fe20000000000 */
[----:B------:R-:W-:Y:S01]  /*0ed0*/  SHF.R.S32.HI R202, RZ, 0x1f, R187 ;  /* 0x0000001fffca7819 */ /* 0x000fe200000114bb */
[----:B------:R-:W-:Y:S01]  /*0ee0*/  IMAD R16, R6, 0x10, R5 ;  /* 0x0000001006107824 */ /* 0x000fe200078e0205 */
[----:B------:R-:W-:Y:S01]  /*0ef0*/  SHF.R.S32.HI R201, RZ, 0x1f, R186 ;  /* 0x0000001fffc97819 */ /* 0x000fe200000114ba */
[----:B------:R-:W-:Y:S01]  /*0f00*/  IMAD.IADD R3, R192, 0x1, -R3 ;  /* 0x00000001c0037824 */ /* 0x000fe200078e0a03 */
[----:B------:R-:W-:Y:S01]  /*0f10*/  SHF.R.S32.HI R200, RZ, 0x1f, R185 ;  /* 0x0000001fffc87819 */ /* 0x000fe200000114b9 */
[----:B------:R-:W-:Y:S01]  /*0f20*/  IMAD.IADD R184, R184, 0x1, R23 ;  /* 0x00000001b8b87824 */ /* 0x000fe200078e0217 */
[----:B------:R-:W-:Y:S01]  /*0f30*/  SHF.R.S32.HI R199, RZ, 0x1f, R194 ;  /* 0x0000001fffc77819 */ /* 0x000fe200000114c2 */
[----:B------:R-:W-:Y:S01]  /*0f40*/  IMAD.SHL.U32 R18, R3, 0x100, RZ ;  /* 0x0000010003127824 */ /* 0x000fe200078e00ff */
[----:B------:R-:W-:Y:S01]  /*0f50*/  SHF.R.S32.HI R198, RZ, 0x1f, R193 ;  /* 0x0000001fffc67819 */ /* 0x000fe200000114c1 */
[----:B------:R-:W-:-:S02]  /*0f60*/  IMAD R195, R195, 0x8, R16 ;  /* 0x00000008c3c37824 */ /* 0x000fc400078e0210 */
[----:B------:R-:W-:-:S07]  /*0f70*/  IMAD.IADD R23, R23, 0x1, R22 ;  /* 0x0000000117177824 */ /* 0x000fce00078e0216 */
.L_x_3625:
[----:B------:R-:W-:Y:S01]  /*0f80*/  ULDC.64 UR8, c[0x0][0xc88] ;  /* 0x0003220000087ab9 */ /* 0x000fe20000000a00 */
[----:B------:R-:W-:Y:S01]  /*0f90*/  ULDC.64 UR10, c[0x0][0xa20] ;  /* 0x00028800000a7ab9 */ /* 0x000fe20000000a00 */
[----:B------:R-:W-:Y:S01]  /*0fa0*/  UIMAD.WIDE UR8, UR7, 0x4, UR8 ;  /* 0x00000004070878a5 */ /* 0x000fe2000f8e0208 */
[----:B------:R-:W-:-:S05]  /*0fb0*/  ULDC UR4, c[0x0][0x424] ;  /* 0x0001090000047ab9 */ /* 0x000fca0000000800 */
[----:B0-2-4-:R-:W-:Y:S02]  /*0fc0*/  IMAD.U32 R4, RZ, RZ, UR8 ;  /* 0x00000008ff047e24 */ /* 0x015fe4000f8e00ff */
[----:B------:R-:W-:Y:S01]  /*0fd0*/  IMAD.U32 R5, RZ, RZ, UR9 ;  /* 0x00000009ff057e24 */ /* 0x000fe2000f8e00ff */
[----:B------:R-:W-:-:S04]  /*0fe0*/  ULDC.64 UR8, c[0x0][0xa28] ;  /* 0x00028a0000087ab9 */ /* 0x000fc80000000a00 */
[----:B------:R-:W2:Y:S01]  /*0ff0*/  LDG.E R4, desc[UR50][R4.64] ;  /* 0x0000003204047981 */ /* 0x000ea2000c1e1900 */
[----:B------:R-:W-:Y:S02]  /*1000*/  UISETP.NE.U32.AND UP0, UPT, UR8, URZ, UPT ;  /* 0x0000003f0800728c */ /* 0x000fe4000bf05070 */
[----:B------:R-:W-:Y:S02]  /*1010*/  UISETP.NE.U32.AND UP1, UPT, UR10, URZ, UPT ;  /* 0x0000003f0a00728c */ /* 0x000fe4000bf25070 */
[----:B------:R-:W-:Y:S02]  /*1020*/  UISETP.NE.AND.EX UP0, UPT, UR9, URZ, UPT, UP0 ;  /* 0x0000003f0900728c */ /* 0x000fe4000bf05300 */
[----:B------:R-:W-:-:S04]  /*1030*/  UISETP.NE.AND.EX UP1, UPT, UR11, URZ, UPT, UP1 ;  /* 0x0000003f0b00728c */ /* 0x000fc8000bf25310 */
[----:B------:R-:W-:Y:S02]  /*1040*/  PLOP3.LUT P0, PT, PT, PT, UP0, 0x80, 0x0 ;  /* 0x000000000000781c */ /* 0x000fe40003f0f008 */
[----:B------:R-:W-:Y:S02]  /*1050*/  PLOP3.LUT P1, PT, PT, PT, UP1, 0x80, 0x0 ;  /* 0x000000000000781c */ /* 0x000fe40003f2f018 */
[----:B--2---:R-:W-:-:S13]  /*1060*/  R2UR UR42, R4 ;  /* 0x00000000042a72ca */ /* 0x004fda00000e0000 */
[----:B------:R-:W-:Y:S02]  /*1070*/  USHF.R.S32.HI UR43, URZ, 0x1f, UR42 ;  /* 0x0000001f3f2b7899 */ /* 0x000fe4000801142a */
[----:B------:R-:W-:Y:S02]  /*1080*/  @UP0 ULEA UR8, UP2, UR42, UR8, 0x2 ;  /* 0x000000082a080291 */ /* 0x000fe4000f84103f */
[----:B------:R-:W-:Y:S02]  /*1090*/  @UP1 ULEA UR10, UP3, UR42, UR10, 0x2 ;  /* 0x0000000a2a0a1291 */ /* 0x000fe4000f86103f */
[----:B------:R-:W-:Y:S02]  /*10a0*/  @UP0 ULEA.HI.X UR9, UR42, UR9, UR43, 0x2, UP2 ;  /* 0x000000092a090291 */ /* 0x000fe400090f142b */
[----:B------:R-:W-:Y:S01]  /*10b0*/  @UP1 ULEA.HI.X UR11, UR42, UR11, UR43, 0x2, UP3 ;  /* 0x0000000b2a0b1291 */ /* 0x000fe200098f142b */
[----:B------:R-:W-:Y:S01]  /*10c0*/  MOV R4, UR8 ;  /* 0x0000000800047c02 */ /* 0x000fe20008000f00 */
[----:B-1----:R-:W-:-:S02]  /*10d0*/  IMAD.U32 R6, RZ, RZ, UR10 ;  /* 0x0000000aff067e24 */ /* 0x002fc4000f8e00ff */
[----:B------:R-:W-:Y:S01]  /*10e0*/  IMAD.U32 R5, RZ, RZ, UR9 ;  /* 0x00000009ff057e24 */ /* 0x000fe2000f8e00ff */
[----:B------:R-:W-:Y:S01]  /*10f0*/  ULDC.64 UR8, c[0x0][0x418] ;  /* 0x0001060000087ab9 */ /* 0x000fe20000000a00 */
[----:B---3--:R-:W-:-:S03]  /*1100*/  IMAD.U32 R7, RZ, RZ, UR11 ;  /* 0x0000000bff077e24 */ /* 0x008fc6000f8e00ff */
[----:B------:R-:W2:Y:S04]  /*1110*/  @P0 LDG.E R4, desc[UR50][R4.64] ;  /* 0x0000003204040981 */ /* 0x000ea8000c1e1900 */
[----:B------:R-:W3:Y:S01]  /*1120*/  @P1 LDG.E R6, desc[UR50][R6.64] ;  /* 0x0000003206061981 */ /* 0x000ee2000c1e1900 */
[----:B------:R-:W-:Y:S01]  /*1130*/  UISETP.NE.U32.AND UP0, UPT, UR8, URZ, UPT ;  /* 0x0000003f0800728c */ /* 0x000fe2000bf05070 */
[----:B------:R-:W-:Y:S01]  /*1140*/  CS2R R20, SRZ ;  /* 0x0000000000147805 */ /* 0x000fe2000001ff00 */
[----:B------:R-:W-:Y:S01]  /*1150*/  UMOV UR44, UR5 ;  /* 0x00000005002c7c82 */ /* 0x000fe20008000000 */
[----:B------:R-:W-:Y:S01]  /*1160*/  ULDC UR5, c[0x0][0x2f0] ;  /* 0x0000bc0000057ab9 */ /* 0x000fe20000000800 */
[----:B------:R-:W-:Y:S01]  /*1170*/  UISETP.NE.AND.EX UP0, UPT, UR9, URZ, UPT, UP0 ;  /* 0x0000003f0900728c */ /* 0x000fe2000bf05300 */
[----:B------:R-:W-:Y:S01]  /*1180*/  IMAD.MOV.U32 R0, RZ, RZ, RZ ;  /* 0x000000ffff007224 */ /* 0x000fe200078e00ff */
[----:B------:R-:W-:Y:S01]  /*1190*/  UMOV UR49, URZ ;  /* 0x0000003f00317c82 */ /* 0x000fe20008000000 */
[----:B------:R-:W-:Y:S01]  /*11a0*/  UMOV UR45, UR6 ;  /* 0x00000006002d7c82 */ /* 0x000fe20008000000 */
[----:B------:R-:W-:Y:S01]  /*11b0*/  USEL UR4, UR4, 0x1, UP0 ;  /* 0x0000000104047887 */ /* 0x000fe20008000000 */
[----:B------:R-:W-:Y:S01]  /*11c0*/  IMAD.MOV.U32 R150, RZ, RZ, RZ ;  /* 0x000000ffff967224 */ /* 0x000fe200078e00ff */
[----:B------:R-:W-:Y:S01]  /*11d0*/  UISETP.NE.AND UP0, UPT, UR47, 0x1, UPT ;  /* 0x000000012f00788c */ /* 0x000fe2000bf05270 */
[----:B------:R-:W-:Y:S01]  /*11e0*/  CS2R R148, SRZ ;  /* 0x0000000000947805 */ /* 0x000fe2000001ff00 */
[----:B------:R-:W-:Y:S01]  /*11f0*/  UIMAD UR4, UR4, UR5, URZ ;  /* 0x00000005040472a4 */ /* 0x000fe2000f8e023f */
        /* <DEDUP_REMOVED lines=54> */
[----:B------:R-:W-:Y:S02]  /*1560*/  MOV R168, RZ ;  /* 0x000000ff00a87202 */ /* 0x000fe40000000f00 */
[----:B--2---:R-:W-:-:S02]  /*1570*/  @P0 R2UR UR49, R4 ;  /* 0x00000000043102ca */ /* 0x004fc400000e0000 */
[----:B---3--:R-:W-:Y:S01]  /*1580*/  @P1 R2UR UR4, R6 ;  /* 0x00000000060412ca */ /* 0x008fe200000e0000 */
[----:B------:R-:W-:-:S14]  /*1590*/  @P1 BRA `(.L_x_3576) ;  /* 0x0000000000341947 */ /* 0x000fdc0003800000 */
[----:B------:R-:W-:Y:S02]  /*15a0*/  ULDC.64 UR6, c[0x0][0xa08] ;  /* 0x0002820000067ab9 */ /* 0x000fe40000000a00 */
[----:B------:R-:W-:-:S04]  /*15b0*/  ISETP.NE.U32.AND P0, PT, RZ, UR6, PT ;  /* 0x00000006ff007c0c */ /* 0x000fc8000bf05070 */
[----:B------:R-:W-:-:S13]  /*15c0*/  ISETP.NE.AND.EX P0, PT, RZ, UR7, PT, P0 ;  /* 0x00000007ff007c0c */ /* 0x000fda000bf05300 */
[----:B------:R-:W-:Y:S05]  /*15d0*/  @!P0 BRA `(.L_x_3576) ;  /* 0x0000000000248947 */ /* 0x000fea0003800000 */
[----:B------:R-:W-:Y:S02]  /*15e0*/  ULDC.64 UR4, c[0x0][0xa08] ;  /* 0x0002820000047ab9 */ /* 0x000fe40000000a00 */
[----:B------:R-:W-:-:S06]  /*15f0*/  UIMAD.WIDE UR4, UR42, 0x4, UR4 ;  /* 0x000000042a0478a5 */ /* 0x000fcc000f8e0204 */
[----:B------:R-:W-:Y:S02]  /*1600*/  IMAD.U32 R4, RZ, RZ, UR4 ;  /* 0x00000004ff047e24 */ /* 0x000fe4000f8e00ff */
[----:B------:R-:W-:-:S05]  /*1610*/  IMAD.U32 R5, RZ, RZ, UR5 ;  /* 0x00000005ff057e24 */ /* 0x000fca000f8e00ff */
[----:B------:R-:W2:Y:S04]  /*1620*/  LDG.E R6, desc[UR50][R4.64] ;  /* 0x0000003204067981 */ /* 0x000ea8000c1e1900 */
[----:B------:R-:W3:Y:S01]  /*1630*/  LDG.E R3, desc[UR50][R4.64+0x4] ;  /* 0x0000043204037981 */ /* 0x000ee2000c1e1900 */
[----:B--2---:R-:W-:Y:S02]  /*1640*/  R2UR UR4, R6 ;  /* 0x00000000060472ca */ /* 0x004fe400000e0000 */
[----:B---3--:R-:W-:-:S13]  /*1650*/  R2UR UR5, R3 ;  /* 0x00000000030572ca */ /* 0x008fda00000e0000 */
[----:B------:R-:W-:-:S12]  /*1660*/  UIADD3 UR4, -UR4, UR5, URZ ;  /* 0x0000000504047290 */ /* 0x000fd8000fffe13f */
.L_x_3576:
[----:B------:R-:W-:Y:S01]  /*1670*/  UIADD3 UR49, -UR49, UR4, URZ ;  /* 0x0000000431317290 */ /* 0x000fe2000fffe13f */
[----:B------:R-:W-:Y:S02]  /*1680*/  PLOP3.LUT P0, PT, PT, PT, UP0, 0x80, 0x0 ;  /* 0x000000000000781c */ /* 0x000fe40003f0f008 */
[----:B------:R-:W-:Y:S01]  /*1690*/  CS2R R38, SRZ ;  /* 0x0000000000267805 */ /* 0x000fe2000001ff00 */
[----:B------:R-:W-:Y:S01]  /*16a0*/  IMAD.MOV.U32 R8, RZ, RZ, RZ ;  /* 0x000000ffff087224 */ /* 0x000fe200078e00ff */
[----:B------:R-:W-:Y:S01]  /*16b0*/  UIADD3 UR4, UR49, 0x3f, URZ ;  /* 0x0000003f31047890 */ /* 0x000fe2000fffe03f */
[----:B------:R-:W-:Y:S02]  /*16c0*/  CS2R R166, SRZ ;  /* 0x0000000000a67805 */ /* 0x000fe4000001ff00 */
[----:B------:R-:W-:Y:S01]  /*16d0*/  CS2R R34, SRZ ;  /* 0x0000000000227805 */ /* 0x000fe2000001ff00 */
[----:B------:R-:W-:Y:S01]  /*16e0*/  IMAD.MOV.U32 R169, RZ, RZ, RZ ;  /* 0x000000ffffa97224 */ /* 0x000fe200078e00ff */
[----:B------:R-:W-:Y:S01]  /*16f0*/  USHF.R.S32.HI UR5, URZ, 0x1f, UR4 ;  /* 0x0000001f3f057899 */ /* 0x000fe20008011404 */
[----:B------:R-:W-:Y:S01]  /*1700*/  CS2R R30, SRZ ;  /* 0x00000000001e7805 */ /* 0x000fe2000001ff00 */
[----:B------:R-:W-:Y:S01]  /*1710*/  IMAD.MOV.U32 R28, RZ, RZ, RZ ;  /* 0x000000ffff1c7224 */ /* 0x000fe200078e00ff */
[----:B------:R-:W-:Y:S01]  /*1720*/  CS2R R170, SRZ ;  /* 0x0000000000aa7805 */ /* 0x000fe2000001ff00 */
[----:B------:R-:W-:Y:S01]  /*1730*/  ULEA.HI UR5, UR5, UR4, URZ, 0x6 ;  /* 0x0000000405057291 */ /* 0x000fe2000f8f303f */
[----:B------:R-:W-:Y:S01]  /*1740*/  CS2R R26, SRZ ;  /* 0x00000000001a7805 */ /* 0x000fe2000001ff00 */
[----:B------:R-:W-:-:S02]  /*1750*/  IMAD.MOV.U32 R172, RZ, RZ, RZ ;  /* 0x000000ffffac7224 */ /* 0x000fc400078e00ff */
[----:B------:R-:W-:Y:S01]  /*1760*/  USHF.R.S32.HI UR48, URZ, 0x6, UR5 ;  /* 0x000000063f307899 */ /* 0x000fe20008011405 */
[----:B------:R-:W-:Y:S11]  /*1770*/  @!P0 BRA `(.L_x_3577) ;  /* 0x0000001800448947 */ /* 0x000ff60003800000 */
[----:B------:R-:W-:Y:S01]  /*1780*/  UISETP.GE.AND UP0, UPT, UR49, 0x1, UPT ;  /* 0x000000013100788c */ /* 0x000fe2000bf06270 */
[----:B------:R-:W-:-:S05]  /*1790*/  PLOP3.LUT P0, PT, PT, PT, PT, 0x80, 0x0 ;  /* 0x000000000000781c */ /* 0x000fca0003f0f070 */
[----:B------:R-:W-:-:S13]  /*17a0*/  PLOP3.LUT P1, PT, PT, PT, UP0, 0x80, 0x0 ;  /* 0x000000000000781c */ /* 0x000fda0003f2f008 */
[----:B------:R-:W-:Y:S05]  /*17b0*/  @!P1 BRA `(.L_x_3578) ;  /* 0x0000005800dc9947 */ /* 0x000fea0003800000 */
        /* <DEDUP_REMOVED lines=14> */
.L_x_3579:
[----:B------:R-:W-:Y:S01]  /*18a0*/  ULEA UR16, UR38, UR41, 0x3 ;  /* 0x0000002926107291 */ /* 0x000fe2000f8e183f */
[----:B------:R-:W-:-:S04]  /*18b0*/  MOV R0, UR37 ;  /* 0x0000002500007c02 */ /* 0x000fc80008000f00 */
[----:B------:R-:W-:-:S04]  /*18c0*/  SHF.L.U32 R0, R0, 0x1f, RZ ;  /* 0x0000001f00007819 */ /* 0x000fc800000006ff */
[----:B------:R-:W0:Y:S02]  /*18d0*/  SYNCS.PHASECHK.TRANS64.TRYWAIT P1, [UR16+0x28c50], R0 ;  /* 0x028c5000ff0075a7 */ /* 0x000e240008020150 */
[----:B0-----:R-:W-:Y:S05]  /*18e0*/  @!P1 BRA `(.L_x_3580) ;  /* 0x000000dc008c9947 */ /* 0x001fea0003800000 */
.L_x_3710:
        /* <DEDUP_REMOVED lines=40> */
.L_x_3581:
        /* <DEDUP_REMOVED lines=8> */
.L_x_3588:
[----:B------:R-:W-:Y:S01]  /*1bf0*/  BAR.SYNC.DEFER_BLOCKING 0xe, 0x100 ;  /* 0x0384000000007b1d */ /* 0x000fe20000010000 */
[----:B01----:R-:W-:Y:S01]  /*1c00*/  IMAD.U32 R3, RZ, RZ, UR38 ;  /* 0x00000026ff037e24 */ /* 0x003fe2000f8e00ff */
[----:B------:R-:W-:Y:S01]  /*1c10*/  UIADD3 UR38, UR38, 0x1, URZ ;  /* 0x0000000126267890 */ /* 0x000fe2000fffe03f */
[C---:B------:R-:W-:Y:S01]  /*1c20*/  ISETP.GT.AND P2, PT, R0.reuse, RZ, PT ;  /* 0x000000ff0000720c */ /* 0x040fe20003f44270 */
[----:B------:R-:W-:Y:S02]  /*1c30*/  VIADD R0, R0, 0xffffffff ;  /* 0xffffffff00007836 */ /* 0x000fe40000000000 */
        /* <DEDUP_REMOVED lines=138> */
.L_x_3583:
[----:B------:R-:W-:Y:S01]  /*24e0*/  ULEA UR21, UR38, UR41, 0x3 ;  /* 0x0000002926157291 */ /* 0x000fe2000f8e183f */
[----:B------:R-:W-:-:S05]  /*24f0*/  IMAD.U32 R3, RZ, RZ, UR37 ;  /* 0x00000025ff037e24 */ /* 0x000fca000f8e00ff */
[----:B------:R-:W-:-:S04]  /*2500*/  SHF.L.U32 R3, R3, 0x1f, RZ ;  /* 0x0000001f03037819 */ /* 0x000fc800000006ff */
[----:B------:R0:W1:Y:S01]  /*2510*/  SYNCS.PHASECHK.TRANS64.TRYWAIT P1, [UR21+0x28c50], R3 ;  /* 0x028c5003ff0075a7 */ /* 0x0000620008020155 */
[----:B------:R-:W-:Y:S05]  /*2520*/  @!P0 BRA `(.L_x_3584) ;  /* 0x0000000000048947 */ /* 0x000fea0003800000 */
[----:B------:R-:W-:Y:S01]  /*2530*/  BPT.TRAP 0x1 ;  /* 0x000000040000795c */ /* 0x000fe20000300000 */
.L_x_3584:
[----:B-1----:R-:W-:Y:S05]  /*2540*/  @P1 BRA `(.L_x_3585) ;  /* 0x0000000000081947 */ /* 0x002fea0003800000 */
[----:B------:R-:W1:Y:S02]  /*2550*/  SYNCS.PHASECHK.TRANS64.TRYWAIT P1, [UR21+0x28c50], R3 ;  /* 0x028c5003ff0075a7 */ /* 0x000e640008020155 */
[----:B-1----:R-:W-:Y:S05]  /*2560*/  @!P1 BRA `(.L_x_3586) ;  /* 0x000000d000849947 */ /* 0x002fea0003800000 */
.L_x_3585:
        /* <DEDUP_REMOVED lines=31> */
.L_x_3587:
[----:B------:R-:W-:-:S04]  /*2760*/  UIADD3 UR6, UR21, 0x28c60, URZ ;  /* 0x00028c6015067890 */ /* 0x000fc8000fffe03f */
[----:B------:R-:W-:-:S09]  /*2770*/  UPRMT UR6, UR40, 0x654, UR6 ;  /* 0x0000065428067896 */ /* 0x000fd20008000006 */
[----:B------:R-:W-:Y:S01]  /*2780*/  SYNCS.ARRIVE.TRANS64.RED.A1T0 RZ, [UR6], RZ ;  /* 0x000000ffffff79a7 */ /* 0x000fe20008100406 */
[----:B------:R-:W-:Y:S05]  /*2790*/  @P2 BRA `(.L_x_3588) ;  /* 0xfffffff400142947 */ /* 0x000fea000383ffff */
.L_x_3582:
[----:B------:R-:W-:Y:S01]  /*27a0*/  BAR.SYNC.DEFER_BLOCKING 0xe, 0x100 ;  /* 0x0384000000007b1d */ /* 0x000fe20000010000 */
[----:B01----:R-:W-:Y:S01]  /*27b0*/  IMAD.U32 R3, RZ, RZ, UR38 ;  /* 0x00000026ff037e24 */ /* 0x003fe2000f8e00ff */
[----:B------:R-:W-:Y:S01]  /*27c0*/  UIADD3 UR38, UR38, 0x1, URZ ;  /* 0x0000000126267890 */ /* 0x000fe2000fffe03f */
[----:B------:R-:W-:Y:S02]  /*27d0*/  PLOP3.LUT P0, PT, PT, PT, PT, 0x8, 0x0 ;  /* 0x000000000000781c */ /* 0x000fe40003f0e170 */
[----:B------:R-:W-:Y:S02]  /*27e0*/  CS2R R20, SRZ ;  /* 0x0000000000147805 */ /* 0x000fe4000001ff00 */
[----:B------:R-:W-:Y:S01]  /*27f0*/  LEA R0, R3, R16, 0x6 ;  /* 0x0000001003007211 */ /* 0x000fe200078e30ff */
[----:B------:R-:W-:-:S03]  /*2800*/  UISETP.NE.AND UP0, UPT, UR38, 0x2, UPT ;  /* 0x000000022600788c */ /* 0x000fc6000bf05270 */
        /* <DEDUP_REMOVED lines=133> */
[----:B------:R-:W-:Y:S01]  /*3060*/  FMUL.FTZ R0, R151, R0 ;  /* 0x0000000097007220 */ /* 0x000fe20000410000 */
[----:B------:R-:W-:Y:S06]  /*3070*/  BAR.ARV 0xf, 0x100 ;  /* 0x03c4000000007b1d */ /* 0x000fec0000002000 */
[----:B------:R-:W-:Y:S05]  /*3080*/  BRA `(.L_x_3578) ;  /* 0x0000004000a87947 */ /* 0x000fea0003800000 */
.L_x_3577:
[----:B------:R-:W-:Y:S01]  /*3090*/  UISETP.GE.AND UP0, UPT, UR49, 0x1, UPT ;  /* 0x000000013100788c */ /* 0x000fe2000bf06270 */
[----:B------:R-:W-:-:S05]  /*30a0*/  PLOP3.LUT P0, PT, PT, PT, PT, 0x80, 0x0 ;  /* 0x000000000000781c */ /* 0x000fca0003f0f070 */
[----:B------:R-:W-:-:S13]  /*30b0*/  PLOP3.LUT P1, PT, PT, PT, UP0, 0x80, 0x0 ;  /* 0x000000000000781c */ /* 0x000fda0003f2f008 */
[----:B------:R-:W-:Y:S05]  /*30c0*/  @!P1 BRA `(.L_x_3578) ;  /* 0x0000004000989947 */ /* 0x000fea0003800000 */
        /* <DEDUP_REMOVED lines=29> */
.L_x_3589:
[----:B------:R-:W-:Y:S01]  /*32a0*/  ULEA.HI UR4, UR36, UR36, URZ, 0x1 ;  /* 0x0000002424047291 */ /* 0x000fe2000f8f083f */
[----:B------:R-:W-:-:S03]  /*32b0*/  IMAD.U32 R3, RZ, RZ, UR46 ;  /* 0x0000002eff037e24 */ /* 0x000fc6000f8e00ff */
[----:B------:R-:W-:Y:S02]  /*32c0*/  ULOP3.LUT UR4, UR4, 0xfffffffe, URZ, 0xc0, !UPT ;  /* 0xfffffffe04047892 */ /* 0x000fe4000f8ec03f */
[----:B------:R-:W-:Y:S02]  /*32d0*/  ISETP.NE.AND P0, PT, R3, 0x3, PT ;  /* 0x000000030300780c */ /* 0x000fe40003f05270 */
[----:B------:R-:W-:-:S06]  /*32e0*/  UIADD3 UR4, UR36, -UR4, URZ ;  /* 0x8000000424047290 */ /* 0x000fcc000fffe03f */
[----:B------:R-:W-:-:S05]  /*32f0*/  IMAD.U32 R0, RZ, RZ, UR4 ;  /* 0x00000004ff007e24 */ /* 0x000fca000f8e00ff */
[----:B------:R-:W-:-:S04]  /*3300*/  SHF.L.U32 R0, R0, 0x1f, RZ ;  /* 0x0000001f00007819 */ /* 0x000fc800000006ff */
[----:B------:R-:W0:Y:S02]  /*3310*/  SYNCS.PHASECHK.TRANS64.TRYWAIT P1, [UR41+0x28c00], R0 ;  /* 0x028c0000ff0075a7 */ /* 0x000e240008020169 */
[----:B0-----:R-:W-:Y:S05]  /*3320*/  @!P1 BRA `(.L_x_3590) ;  /* 0x000000c4002c9947 */ /* 0x001fea0003800000 */
.L_x_3711:
[----:B------:R-:W-:Y:S05]  /*3330*/  @!P0 BRA `(.L_x_3591) ;  /* 0x0000000000048947 */ /* 0x000fea0003800000 */
[----:B------:R-:W-:Y:S01]  /*3340*/  BPT.TRAP 0x1 ;  /* 0x000000040000795c */ /* 0x000fe20000300000 */
.L_x_3591:
[----:B------:R-:W-:Y:S02]  /*3350*/  IMAD.U32 R7, RZ, RZ, UR38 ;  /* 0x00000026ff077e24 */ /* 0x000fe4000f8e00ff */
[----:B------:R-:W-:-:S03]  /*3360*/  IMAD.U32 R8, RZ, RZ, UR37 ;  /* 0x00000025ff087e24 */ /* 0x000fc6000f8e00ff */
[----:B------:R-:W-:Y:S02]  /*3370*/  LEA R7, R7, UR41, 0x3 ;  /* 0x0000002907077c11 */ /* 0x000fe4000f8e18ff */
[----:B------:R-:W-:-:S04]  /*3380*/  SHF.L.U32 R8, R8, 0x1f, RZ ;  /* 0x0000001f08087819 */ /* 0x000fc800000006ff */
[----:B------:R1:W2:Y:S01]  /*3390*/  SYNCS.PHASECHK.TRANS64.TRYWAIT P1, [R7+URZ+0x28c30], R8 ;  /* 0x028c3008070075a7 */ /* 0x0002a2000802017f */
[----:B------:R-:W-:Y:S05]  /*33a0*/  @!P0 BRA `(.L_x_3592) ;  /* 0x0000000000048947 */ /* 0x000fea0003800000 */
[----:B------:R-:W-:Y:S01]  /*33b0*/  BPT.TRAP 0x1 ;  /* 0x000000040000795c */ /* 0x000fe20000300000 */
.L_x_3592:
[----:B--2---:R-:W-:Y:S05]  /*33c0*/  @P1 BRA `(.L_x_3593) ;  /* 0x0000000000081947 */ /* 0x004fea0003800000 */
[----:B------:R-:W2:Y:S02]  /*33d0*/  SYNCS.PHASECHK.TRANS64.TRYWAIT P1, [R7+URZ+0x28c30], R8 ;  /* 0x028c3008070075a7 */ /* 0x000ea4000802017f */
[----:B--2---:R-:W-:Y:S05]  /*33e0*/  @!P1 BRA `(.L_x_3594) ;  /* 0x000000c400149947 */ /* 0x004fea0003800000 */
.L_x_3593:
[----:B------:R-:W-:-:S04]  /*33f0*/  UIADD3 UR4, UR41, 0x22400, URZ ;  /* 0x0002240029047890 */ /* 0x000fc8000fffe03f */
[----:B------:R-:W-:-:S04]  /*3400*/  USHF.R.U32.HI UR4, URZ, 0x4, UR4 ;  /* 0x000000043f047899 */ /* 0x000fc80008011604 */
[----:B------:R-:W-:-:S06]  /*3410*/  ULOP3.LUT UR4, UR4, 0x3fff, URZ, 0xc0, !UPT ;  /* 0x00003fff04047892 */ /* 0x000fcc000f8ec03f */
[----:B0-----:R-:W-:Y:S01]  /*3420*/  MOV R0, UR4 ;  /* 0x0000000400007c02 */ /* 0x001fe20008000f00 */
        /* <DEDUP_REMOVED lines=38> */
.L_x_3595:
        /* <DEDUP_REMOVED lines=190> */
[----:B0-----:R-:W-:-:S04]  /*4270*/  FMNMX.FTZ R4, R5, R4, !PT ;  /* 0x0000000405047209 */ /* 0x001fc80007810000 */
[C---:B------:R-:W-:Y:S01]  /*4280*/  FSETP.NEU.FTZ.AND P1, PT, R4.reuse, -INF , PT ;  /* 0xff8000000400780b */ /* 0x040fe20003f3d000 */
[----:B------:R-:W-:Y:S01]  /*4290*/  FMUL.FTZ R5, R4, UR20 ;  /* 0x0000001404057c20 */ /* 0x000fe20008410000 */
[----:B------:R-:W-:Y:S04]  /*42a0*/  MUFU.EX2 R40, R40 ;  /* 0x0000002800287308 */ /* 0x000fe80000000800 */
[----:B------:R-:W-:Y:S02]  /*42b0*/  FSEL R9, R5, RZ, P1 ;  /* 0x000000ff05097208 */ /* 0x000fe40000800000 */
[----:B----4-:R-:W-:Y:S02]  /*42c0*/  F2FP.F16.F32.PACK_AB R158, R37, R36 ;  /* 0x00000024259e723e */ /* 0x010fe400000000ff */
[----:B------:R0:W-:Y:S01]  /*42d0*/  MUFU.EX2 R5, R6 ;  /* 0x0000000600057308 */ /* 0x0001e20000000800 */
[--C-:B------:R-:W-:Y:S01]  /*42e0*/  FFMA.FTZ R26, R26, UR20, -R9.reuse ;  /* 0x000000141a1a7c23 */ /* 0x100fe20008010809 */
[--C-:B------:R-:W-:Y:S01]  /*42f0*/  FFMA.FTZ R27, R27, UR20, -R9.reuse ;  /* 0x000000141b1b7c23 */ /* 0x100fe20008010809 */
[--C-:B------:R-:W-:Y:S01]  /*4300*/  FFMA.FTZ R30, R30, UR20, -R9.reuse ;  /* 0x000000141e1e7c23 */ /* 0x100fe20008010809 */
[--C-:B------:R-:W-:Y:S01]  /*4310*/  FFMA.FTZ R31, R31, UR20, -R9.reuse ;  /* 0x000000141f1f7c23 */ /* 0x100fe20008010809 */
[--C-:B------:R-:W-:Y:S01]  /*4320*/  FFMA.FTZ R34, R34, UR20, -R9.reuse ;  /* 0x0000001422227c23 */ /* 0x100fe20008010809 */
[--C-:B------:R-:W-:Y:S01]  /*4330*/  FFMA.FTZ R35, R35, UR20, -R9.reuse ;  /* 0x0000001423237c23 */ /* 0x100fe20008010809 */
[----:B------:R-:W-:Y:S01]  /*4340*/  FFMA.FTZ R38, R38, UR20, -R9 ;  /* 0x0000001426267c23 */ /* 0x000fe20008010809 */
[----:B------:R-:W-:Y:S01]  /*4350*/  MUFU.EX2 R26, R26 ;  /* 0x0000001a001a7308 */ /* 0x000fe20000000800 */
[----:B0-----:R-:W-:Y:S01]  /*4360*/  FADD.FTZ R6, R28, R11 ;  /* 0x0000000b1c067221 */ /* 0x001fe20000010000 */
[--C-:B------:R-:W-:Y:S01]  /*4370*/  FFMA.FTZ R39, R39, UR20, -R9.reuse ;  /* 0x0000001427277c23 */ /* 0x100fe20008010809 */
[--C-:B------:R-:W-:Y:S01]  /*4380*/  FFMA.FTZ R42, R42, UR20, -R9.reuse ;  /* 0x000000142a2a7c23 */ /* 0x100fe20008010809 */
[--C-:B------:R-:W-:Y:S01]  /*4390*/  FFMA.FTZ R43, R43, UR20, -R9.reuse ;  /* 0x000000142b2b7c23 */ /* 0x100fe20008010809 */
[----:B------:R-:W-:Y:S01]  /*43a0*/  FADD.FTZ R13, R29, R6 ;  /* 0x000000061d0d7221 */ /* 0x000fe20000010000 */
[--C-:B------:R-:W-:Y:S01]  /*43b0*/  FFMA.FTZ R46, R46, UR20, -R9.reuse ;  /* 0x000000142e2e7c23 */ /* 0x100fe20008010809 */
[----:B------:R-:W-:Y:S01]  /*43c0*/  FFMA.FTZ R47, R47, UR20, -R9 ;  /* 0x000000142f2f7c23 */ /* 0x000fe20008010809 */
[----:B------:R-:W0:Y:S01]  /*43d0*/  MUFU.EX2 R27, R27 ;  /* 0x0000001b001b7308 */ /* 0x000e220000000800 */
[----:B------:R-:W-:Y:S01]  /*43e0*/  FADD.FTZ R10, R32, R13 ;  /* 0x0000000d200a7221 */ /* 0x000fe20000010000 */
[--C-:B------:R-:W-:Y:S01]  /*43f0*/  FFMA.FTZ R50, R50, UR20, -R9.reuse ;  /* 0x0000001432327c23 */ /* 0x100fe20008010809 */
[--C-:B------:R-:W-:Y:S01]  /*4400*/  FFMA.FTZ R51, R51, UR20, -R9.reuse ;  /* 0x0000001433337c23 */ /* 0x100fe20008010809 */
[--C-:B------:R-:W-:Y:S01]  /*4410*/  FFMA.FTZ R54, R54, UR20, -R9.reuse ;  /* 0x0000001436367c23 */ /* 0x100fe20008010809 */
[----:B------:R-:W-:Y:S01]  /*4420*/  FADD.FTZ R13, R33, R10 ;  /* 0x0000000a210d7221 */ /* 0x000fe20000010000 */
[----:B------:R-:W-:-:S02]  /*4430*/  FFMA.FTZ R9, R55, UR20, -R9 ;  /* 0x0000001437097c23 */ /* 0x000fc40008010809 */
[----:B------:R-:W3:Y:S01]  /*4440*/  MUFU.EX2 R30, R30 ;  /* 0x0000001e001e7308 */ /* 0x000ee20000000800 */
[----:B------:R-:W-:-:S04]  /*4450*/  FADD.FTZ R10, R36, R13 ;  /* 0x0000000d240a7221 */ /* 0x000fc80000010000 */
[----:B------:R-:W-:-:S03]  /*4460*/  FADD.FTZ R13, R37, R10 ;  /* 0x0000000a250d7221 */ /* 0x000fc60000010000 */
[----:B------:R-:W4:Y:S01]  /*4470*/  MUFU.EX2 R31, R31 ;  /* 0x0000001f001f7308 */ /* 0x000f220000000800 */
[----:B0-----:R-:W-:Y:S01]  /*4480*/  FADD.FTZ R11, R26, R27 ;  /* 0x0000001b1a0b7221 */ /* 0x001fe20000010000 */
[----:B------:R-:W-:Y:S01]  /*4490*/  FADD.FTZ R10, R40, R13 ;  /* 0x0000000d280a7221 */ /* 0x000fe20000010000 */
[----:B------:R-:W-:-:S05]  /*44a0*/  F2FP.F16.F32.PACK_AB R153, R27, R26 ;  /* 0x0000001a1b99723e */ /* 0x000fca00000000ff */
[----:B------:R-:W0:Y:S01]  /*44b0*/  MUFU.EX2 R34, R34 ;  /* 0x0000002200227308 */ /* 0x000e220000000800 */
[----:B---3--:R-:W-:-:S07]  /*44c0*/  FADD.FTZ R6, R30, R11 ;  /* 0x0000000b1e067221 */ /* 0x008fce0000010000 */
[----:B------:R-:W3:Y:S01]  /*44d0*/  MUFU.EX2 R35, R35 ;  /* 0x0000002300237308 */ /* 0x000ee20000000800 */
[C---:B----4-:R-:W-:Y:S01]  /*44e0*/  FADD.FTZ R11, R31.reuse, R6 ;  /* 0x000000061f0b7221 */ /* 0x050fe20000010000 */
[----:B------:R-:W-:-:S05]  /*44f0*/  F2FP.F16.F32.PACK_AB R155, R31, R30 ;  /* 0x0000001e1f9b723e */ /* 0x000fca00000000ff */
[----:B------:R4:W-:Y:S01]  /*4500*/  STSM.16.M88.4 [R19+0x26800], R152 ;  /* 0x0268009813007844 */ /* 0x0009e20000000200 */
[----:B------:R-:W5:Y:S01]  /*4510*/  MUFU.EX2 R38, R38 ;  /* 0x0000002600267308 */ /* 0x000f620000000800 */
[----:B0-----:R-:W-:-:S07]  /*4520*/  FADD.FTZ R6, R34, R11 ;  /* 0x0000000b22067221 */ /* 0x001fce0000010000 */
[----:B------:R-:W0:Y:S01]  /*4530*/  MUFU.EX2 R39, R39 ;  /* 0x0000002700277308 */ /* 0x000e220000000800 */
[C---:B---3--:R-:W-:Y:S01]  /*4540*/  FADD.FTZ R11, R35.reuse, R6 ;  /* 0x00000006230b7221 */ /* 0x048fe20000010000 */
[----:B------:R-:W-:-:S06]  /*4550*/  F2FP.F16.F32.PACK_AB R157, R35, R34 ;  /* 0x00000022239d723e */ /* 0x000fcc00000000ff */
[----:B------:R-:W3:Y:S01]  /*4560*/  MUFU.EX2 R42, R42 ;  /* 0x0000002a002a7308 */ /* 0x000ee20000000800 */
[----:B-----5:R-:W-:-:S07]  /*4570*/  FADD.FTZ R6, R38, R11 ;  /* 0x0000000b26067221 */ /* 0x020fce0000010000 */
[----:B------:R-:W5:Y:S01]  /*4580*/  MUFU.EX2 R41, R41 ;  /* 0x0000002900297308 */ /* 0x000f620000000800 */
[C---:B0-----:R-:W-:Y:S01]  /*4590*/  FADD.FTZ R11, R39.reuse, R6 ;  /* 0x00000006270b7221 */ /* 0x041fe20000010000 */
[----:B------:R-:W-:-:S05]  /*45a0*/  F2FP.F16.F32.PACK_AB R159, R39, R38 ;  /* 0x00000026279f723e */ /* 0x000fca00000000ff */
[----:B------:R4:W-:Y:S01]  /*45b0*/  STSM.16.M88.4 [R184], R156 ;  /* 0x0000009cb8007844 */ /* 0x0009e20000000200 */
[----:B------:R-:W0:Y:S01]  /*45c0*/  MUFU.EX2 R43, R43 ;  /* 0x0000002b002b7308 */ /* 0x000e220000000800 */
[----:B---3--:R-:W-:-:S07]  /*45d0*/  FADD.FTZ R6, R42, R11 ;  /* 0x0000000b2a067221 */ /* 0x008fce0000010000 */
[----:B------:R-:W3:Y:S01]  /*45e0*/  MUFU.EX2 R44, R44 ;  /* 0x0000002c002c7308 */ /* 0x000ee20000000800 */
[C---:B-----5:R-:W-:Y:S01]  /*45f0*/  FADD.FTZ R13, R41.reuse, R10 ;  /* 0x0000000a290d7221 */ /* 0x060fe20000010000 */
[----:B------:R-:W-:-:S06]  /*4600*/  F2FP.F16.F32.PACK_AB R160, R41, R40 ;  /* 0x0000002829a0723e */ /* 0x000fcc00000000ff */
[----:B------:R-:W5:Y:S01]  /*4610*/  MUFU.EX2 R46, R46 ;  /* 0x0000002e002e7308 */ /* 0x000f620000000800 */
[C---:B0-----:R-:W-:Y:S01]  /*4620*/  FADD.FTZ R11, R43.reuse, R6 ;  /* 0x000000062b0b7221 */ /* 0x041fe20000010000 */
[----:B------:R-:W-:-:S06]  /*4630*/  F2FP.F16.F32.PACK_AB R161, R43, R42 ;  /* 0x0000002a2ba1723e */ /* 0x000fcc00000000ff */
[----:B------:R-:W0:Y:S01]  /*4640*/  MUFU.EX2 R45, R45 ;  /* 0x0000002d002d7308 */ /* 0x000e220000000800 */
[----:B---3--:R-:W-:-:S07]  /*4650*/  FADD.FTZ R6, R44, R13 ;  /* 0x0000000d2c067221 */ /* 0x008fce0000010000 */
[----:B------:R-:W3:Y:S01]  /*4660*/  MUFU.EX2 R47, R47 ;  /* 0x0000002f002f7308 */ /* 0x000ee20000000800 */
[----:B-----5:R-:W-:-:S07]  /*4670*/  FADD.FTZ R10, R46, R11 ;  /* 0x0000000b2e0a7221 */ /* 0x020fce0000010000 */
[----:B------:R-:W-:Y:S01]  /*4680*/  MUFU.EX2 R48, R48 ;  /* 0x0000003000307308 */ /* 0x000fe20000000800 */
[C---:B0-----:R-:W-:Y:S01]  /*4690*/  F2FP.F16.F32.PACK_AB R162, R45.reuse, R44 ;  /* 0x0000002c2da2723e */ /* 0x041fe200000000ff */
[----:B------:R-:W-:-:S06]  /*46a0*/  FADD.FTZ R45, R45, R6 ;  /* 0x000000062d2d7221 */ /* 0x000fcc0000010000 */
[----:B------:R-:W0:Y:S01]  /*46b0*/  MUFU.EX2 R49, R49 ;  /* 0x0000003100317308 */ /* 0x000e220000000800 */
[C---:B---3--:R-:W-:Y:S01]  /*46c0*/  F2FP.F16.F32.PACK_AB R163, R47.reuse, R46 ;  /* 0x0000002e2fa3723e */ /* 0x048fe200000000ff */
[----:B------:R-:W-:-:S04]  /*46d0*/  FADD.FTZ R47, R47, R10 ;  /* 0x0000000a2f2f7221 */ /* 0x000fc80000010000 */
[----:B------:R4:W-:Y:S02]  /*46e0*/  STSM.16.M88.4 [R22], R160 ;  /* 0x000000a016007844 */ /* 0x0009e40000000200 */
[----:B------:R-:W-:Y:S08]  /*46f0*/  MUFU.EX2 R50, R50 ;  /* 0x0000003200327308 */ /* 0x000ff00000000800 */
[----:B------:R-:W3:Y:S01]  /*4700*/  MUFU.EX2 R51, R51 ;  /* 0x0000003300337308 */ /* 0x000ee20000000800 */
[----:B0-----:R-:W-:Y:S01]  /*4710*/  F2FP.F16.F32.PACK_AB R164, R49, R48 ;  /* 0x0000003031a4723e */ /* 0x001fe200000000ff */
[----:B------:R-:W-:-:S04]  /*4720*/  FADD.FTZ R48, R48, R45 ;  /* 0x0000002d30307221 */ /* 0x000fc80000010000 */
[----:B------:R-:W-:Y:S02]  /*4730*/  FADD.FTZ R49, R49, R48 ;  /* 0x0000003031317221 */ /* 0x000fe40000010000 */
[----:B------:R-:W0:Y:S08]  /*4740*/  MUFU.EX2 R52, R52 ;  /* 0x0000003400347308 */ /* 0x000e300000000800 */
[----:B------:R-:W-:Y:S01]  /*4750*/  MUFU.EX2 R54, R54 ;  /* 0x0000003600367308 */ /* 0x000fe20000000800 */
[----:B---3--:R-:W-:Y:S01]  /*4760*/  F2FP.F16.F32.PACK_AB R165, R51, R50 ;  /* 0x0000003233a5723e */ /* 0x008fe200000000ff */
[----:B------:R-:W-:-:S04]  /*4770*/  FADD.FTZ R50, R50, R47 ;  /* 0x0000002f32327221 */ /* 0x000fc80000010000 */
[----:B------:R-:W-:Y:S02]  /*4780*/  FADD.FTZ R51, R51, R50 ;  /* 0x0000003233337221 */ /* 0x000fe40000010000 */
[----:B------:R-:W3:Y:S01]  /*4790*/  MUFU.EX2 R9, R9 ;  /* 0x0000000900097308 */ /* 0x000ee20000000800 */
[----:B0-----:R-:W-:Y:S01]  /*47a0*/  F2FP.F16.F32.PACK_AB R166, R5, R52 ;  /* 0x0000003405a6723e */ /* 0x001fe200000000ff */
[----:B------:R-:W-:-:S04]  /*47b0*/  FADD.FTZ R6, R52, R49 ;  /* 0x0000003134067221 */ /* 0x000fc80000010000 */
[----:B------:R-:W-:Y:S01]  /*47c0*/  FADD.FTZ R6, R5, R6 ;  /* 0x0000000605067221 */ /* 0x000fe20000010000 */
[----:B---3--:R-:W-:Y:S01]  /*47d0*/  F2FP.F16.F32.PACK_AB R167, R9, R54 ;  /* 0x0000003609a7723e */ /* 0x008fe200000000ff */
[----:B------:R-:W-:-:S04]  /*47e0*/  FADD.FTZ R54, R54, R51 ;  /* 0x0000003336367221 */ /* 0x000fc80000010000 */
[----:B------:R4:W-:Y:S01]  /*47f0*/  STSM.16.M88.4 [R23], R164 ;  /* 0x000000a417007844 */ /* 0x0009e20000000200 */
[----:B------:R-:W-:Y:S01]  /*4800*/  FADD.FTZ R5, R9, R54 ;  /* 0x0000003609057221 */ /* 0x000fe20000010000 */
[----:B------:R-:W-:Y:S06]  /*4810*/  @!P0 BRA `(.L_x_3596) ;  /* 0x0000000000048947 */ /* 0x000fec0003800000 */
[----:B------:R-:W-:Y:S01]  /*4820*/  BPT.TRAP 0x1 ;  /* 0x000000040000795c */ /* 0x000fe20000300000 */
.L_x_3596:
[----:B------:R0:W3:Y:S01]  /*4830*/  SYNCS.PHASECHK.TRANS64.TRYWAIT P1, [R7+URZ+0x28c50], R8 ;  /* 0x028c5008070075a7 */ /* 0x0000e2000802017f */
[----:B------:R-:W-:Y:S05]  /*4840*/  @!P0 BRA `(.L_x_3597) ;  /* 0x0000000000048947 */ /* 0x000fea0003800000 */
[----:B------:R-:W-:Y:S01]  /*4850*/  BPT.TRAP 0x1 ;  /* 0x000000040000795c */ /* 0x000fe20000300000 */
.L_x_3597:
[----:B------:R-:W-:Y:S01]  /*4860*/  ULOP3.LUT UR52, UR52, 0x2000000, URZ, 0xfc, !UPT ;  /* 0x0200000034347892 */ /* 0x000fe2000f8efc3f */
[----:B---3--:R-:W-:Y:S11]  /*4870*/  @P1 BRA `(.L_x_3598) ;  /* 0x0000000000081947 */ /* 0x008ff60003800000 */
[----:B------:R-:W3:Y:S02]  /*4880*/  SYNCS.PHASECHK.TRANS64.TRYWAIT P1, [R7+URZ+0x28c50], R8 ;  /* 0x028c5008070075a7 */ /* 0x000ee4000802017f */
[----:B---3--:R-:W-:Y:S05]  /*4890*/  @!P1 BRA `(.L_x_3599) ;  /* 0x000000ac00fc9947 */ /* 0x008fea0003800000 */
.L_x_3598:
        /* <DEDUP_REMOVED lines=34> */
.L_x_3600:
[----:B------:R-:W-:Y:S01]  /*4ac0*/  R2UR UR6, R7 ;  /* 0x00000000070672ca */ /* 0x000fe200000e0000 */
[----:B------:R-:W-:-:S06]  /*4ad0*/  UISETP.GE.AND UP0, UPT, UR49, 0x41, UPT ;  /* 0x000000413100788c */ /* 0x000fcc000bf06270 */
[----:B------:R-:W-:-:S06]  /*4ae0*/  PLOP3.LUT P1, PT, PT, PT, UP0, 0x80, 0x0 ;  /* 0x000000000000781c */ /* 0x000fcc0003f2f008 */
[----:B------:R-:W-:-:S04]  /*4af0*/  UIADD3 UR6, UR6, 0x28c60, URZ ;  /* 0x00028c6006067890 */ /* 0x000fc8000fffe03f */
[----:B------:R-:W-:-:S09]  /*4b00*/  UPRMT UR6, UR40, 0x654, UR6 ;  /* 0x0000065428067896 */ /* 0x000fd20008000006 */
[----:B------:R-:W-:Y:S01]  /*4b10*/  SYNCS.ARRIVE.TRANS64.RED.A1T0 RZ, [UR6], RZ ;  /* 0x000000ffffff79a7 */ /* 0x000fe20008100406 */
[----:B------:R-:W-:Y:S05]  /*4b20*/  @!P1 BRA `(.L_x_3601) ;  /* 0x0000001c00549947 */ /* 0x000fea0003800000 */
[----:B------:R-:W-:Y:S01]  /*4b30*/  IMAD.MOV.U32 R9, RZ, RZ, R4 ;  /* 0x000000ffff097224 */ /* 0x000fe200078e0004 */
[----:B------:R-:W-:Y:S01]  /*4b40*/  UIADD3 UR48, UR48, -0x2, URZ ;  /* 0xfffffffe30307890 */ /* 0x000fe2000fffe03f */
[----:B------:R-:W-:Y:S01]  /*4b50*/  IMAD.MOV.U32 R206, RZ, RZ, R3 ;  /* 0x000000ffffce7224 */ /* 0x000fe200078e0003 */
[----:B------:R-:W-:Y:S01]  /*4b60*/  UMOV UR22, UR38 ;  /* 0x0000002600167c82 */ /* 0x000fe20008000000 */
[----:B------:R-:W-:Y:S01]  /*4b70*/  ULDC UR23, c[0x0][0x9d8] ;  /* 0x0002760000177ab9 */ /* 0x000fe20000000800 */
[----:B------:R-:W-:-:S08]  /*4b80*/  ULDC UR20, c[0x0][0x988] ;  /* 0x0002620000147ab9 */ /* 0x000fd00000000800 */
.L_x_3612:
        /* <DEDUP_REMOVED lines=8> */
[----:B------:R-:W-:Y:S11]  /*4c10*/  @!P0 BRA `(.L_x_3602) ;  /* 0x0000000000048947 */ /* 0x000ff60003800000 */
[----:B------:R-:W-:Y:S01]  /*4c20*/  BPT.TRAP 0x1 ;  /* 0x000000040000795c */ /* 0x000fe20000300000 */
.L_x_3602:
[----:B------:R-:W-:Y:S01]  /*4c30*/  ULEA UR21, UR38, UR41, 0x3 ;  /* 0x0000002926157291 */ /* 0x000fe2000f8e183f */
[----:B0123--:R-:W-:-:S05]  /*4c40*/  IMAD.U32 R7, RZ, RZ, UR37 ;  /* 0x00000025ff077e24 */ /* 0x00ffca000f8e00ff */
[----:B------:R-:W-:-:S04]  /*4c50*/  SHF.L.U32 R7, R7, 0x1f, RZ ;  /* 0x0000001f07077819 */ /* 0x000fc800000006ff */
[----:B------:R0:W1:Y:S01]  /*4c60*/  SYNCS.PHASECHK.TRANS64.TRYWAIT P2, [UR21+0x28c30], R7 ;  /* 0x028c3007ff0075a7 */ /* 0x0000620008040155 */
[----:B------:R-:W-:Y:S05]  /*4c70*/  @!P0 BRA `(.L_x_3603) ;  /* 0x0000000000048947 */ /* 0x000fea0003800000 */
[----:B------:R-:W-:Y:S01]  /*4c80*/  BPT.TRAP 0x1 ;  /* 0x000000040000795c */ /* 0x000fe20000300000 */
.L_x_3603:
[----:B-1----:R-:W-:Y:S05]  /*4c90*/  @P2 BRA `(.L_x_3604) ;  /* 0x0000000000082947 */ /* 0x002fea0003800000 */
[----:B------:R-:W1:Y:S02]  /*4ca0*/  SYNCS.PHASECHK.TRANS64.TRYWAIT P2, [UR21+0x28c30], R7 ;  /* 0x028c3007ff0075a7 */ /* 0x000e640008040155 */
[----:B-1----:R-:W-:Y:S05]  /*4cb0*/  @!P2 BRA `(.L_x_3605) ;  /* 0x000000ac0008a947 */ /* 0x002fea0003800000 */
.L_x_3604:
[----:B------:R-:W-:Y:S01]  /*4cc0*/  R2UR UR18, R0 ;  /* 0x00000000001272ca */ /* 0x000fe200000e0000 */
[----:B------:R-:W-:Y:S01]  /*4cd0*/  UIADD3 UR6, UR41, 0x20400, URZ ;  /* 0x0002040029067890 */ /* 0x000fe2000fffe03f */
[----:B----4-:R-:W-:Y:S01]  /*4ce0*/  WARPGROUP.ARRIVE ;  /* 0x00000000000079c5 */ /* 0x010fe20000000000 */
        /* <DEDUP_REMOVED lines=25> */
.L_x_3606:
[----:B------:R-:W-:Y:S01]  /*4e80*/  FMUL.FTZ R205, R152, UR23 ;  /* 0x0000001798cd7c20 */ /* 0x000fe20008410000 */
[----:B-1----:R-:W-:Y:S01]  /*4e90*/  FMUL.FTZ R4, R153, UR23 ;  /* 0x0000001799047c20 */ /* 0x002fe20008410000 */
        /* <DEDUP_REMOVED lines=32> */
[----:B------:R-:W-:-:S04]  /*50a0*/  UIADD3 UR6, UR21, 0x28c40, URZ ;  /* 0x00028c4015067890 */ /* 0x000fc8000fffe03f */
        /* <DEDUP_REMOVED lines=17> */
[----:B-1----:R-:W-:Y:S01]  /*51c0*/  FMNMX.FTZ R3, R169, R14, !PT ;  /* 0x0000000ea9037209 */ /* 0x002fe20007810000 */
[----:B------:R-:W-:-:S06]  /*51d0*/  FMUL.FTZ R14, R162, UR23 ;  /* 0x00000017a20e7c20 */ /* 0x000fcc0008410000 */
        /* <DEDUP_REMOVED lines=9> */
[----:B---3--:R-:W-:Y:S01]  /*5270*/  FMNMX.FTZ R3, R173, R20, !PT ;  /* 0x00000014ad037209 */ /* 0x008fe20007810000 */
[----:B------:R-:W-:-:S06]  /*5280*/  FMUL.FTZ R20, R166, UR23 ;  /* 0x00000017a6147c20 */ /* 0x000fcc0008410000 */
[----:B------:R-:W3:Y:S01]  /*5290*/  MUFU.TANH R10, R10 ;  /* 0x0000000a000a7308 */ /* 0x000ee20000002400 */
[----:B-1----:R-:W-:-:S05]  /*52a0*/  FMNMX.FTZ R3, R160, R3, !PT ;  /* 0x00000003a0037209 */ /* 0x002fca0007810000 */
[----:B------:R-:W1:Y:S02]  /*52b0*/  SHFL.BFLY PT, R156, R3, 0x2, 0x1f ;  /* 0x0c401f00039c7f89 */ /* 0x000e6400000e0000 */
[----:B------:R-:W4:Y:S08]  /*52c0*/  MUFU.TANH R11, R11 ;  /* 0x0000000b000b7308 */ /* 0x000f300000002400 */
[----:B------:R-:W5:Y:S08]  /*52d0*/  MUFU.TANH R12, R12 ;  /* 0x0000000c000c7308 */ /* 0x000f700000002400 */
[----:B------:R-:W0:Y:S01]  /*52e0*/  MUFU.TANH R14, R14 ;  /* 0x0000000e000e7308 */ /* 0x000e220000002400 */
[----:B-1----:R-:W-:Y:S01]  /*52f0*/  FMNMX.FTZ R13, R3, R156, !PT ;  /* 0x0000009c030d7209 */ /* 0x002fe20007810000 */
[----:B------:R-:W-:Y:S01]  /*5300*/  FMUL.FTZ R156, R178, UR23 ;  /* 0x00000017b29c7c20 */ /* 0x000fe20008410000 */
[----:B--2---:R-:W-:-:S05]  /*5310*/  FMNMX.FTZ R3, R8, R9, !PT ;  /* 0x0000000908037209 */ /* 0x004fca0007810000 */
[----:B------:R-:W1:Y:S01]  /*5320*/  MUFU.TANH R15, R15 ;  /* 0x0000000f000f7308 */ /* 0x000e620000002400 */
[----:B------:R-:W2:Y:S01]  /*5330*/  SHFL.BFLY PT, R170, R13, 0x1, 0x1f ;  /* 0x0c201f000daa7f89 */ /* 0x000ea200000e0000 */
[----:B---3--:R-:W-:-:S04]  /*5340*/  FMNMX.FTZ R162, R10, R3, !PT ;  /* 0x000000030aa27209 */ /* 0x008fc80007810000 */
[----:B----4-:R-:W-:Y:S02]  /*5350*/  FMNMX.FTZ R3, R11, R162, !PT ;  /* 0x000000a20b037209 */ /* 0x010fe40007810000 */
[----:B------:R-:W3:Y:S01]  /*5360*/  MUFU.TANH R20, R20 ;  /* 0x0000001400147308 */ /* 0x000ee20000002400 */
[----:B------:R-:W-:Y:S01]  /*5370*/  FMUL.FTZ R162, R182, UR23 ;  /* 0x00000017b6a27c20 */ /* 0x000fe20008410000 */
[----:B-----5:R-:W-:-:S04]  /*5380*/  FMNMX.FTZ R3, R12, R3, !PT ;  /* 0x000000030c037209 */ /* 0x020fc80007810000 */
[----:B0-----:R-:W-:Y:S02]  /*5390*/  FMNMX.FTZ R166, R14, R3, !PT ;  /* 0x000000030ea67209 */ /* 0x001fe40007810000 */
[----:B------:R-:W0:Y:S08]  /*53a0*/  MUFU.TANH R21, R21 ;  /* 0x0000001500157308 */ /* 0x000e300000002400 */
[----:B------:R-:W4:Y:S01]  /*53b0*/  MUFU.TANH R152, R152 ;  /* 0x0000009800987308 */ /* 0x000f220000002400 */
[----:B--2---:R-:W-:-:S02]  /*53c0*/  FMNMX.FTZ R3, R13, R170, !PT ;  /* 0x000000aa0d037209 */ /* 0x004fc40007810000 */
[----:B-1----:R-:W-:-:S03]  /*53d0*/  FMNMX.FTZ R13, R15, R166, !PT ;  /* 0x000000a60f0d7209 */ /* 0x002fc60007810000 */
[C---:B------:R-:W-:Y:S02]  /*53e0*/  FADD.FTZ R167, -R3.reuse, R206 ;  /* 0x000000ce03a77221 */ /* 0x040fe40000010100 */
[----:B------:R-:W1:Y:S01]  /*53f0*/  MUFU.TANH R153, R153 ;  /* 0x0000009900997308 */ /* 0x000e620000002400 */
[----:B---3--:R-:W-:Y:S01]  /*5400*/  FMNMX.FTZ R166, R20, R13, !PT ;  /* 0x0000000d14a67209 */ /* 0x008fe20007810000 */
[----:B------:R-:W-:Y:S01]  /*5410*/  FMUL.FTZ R177, R3, UR20 ;  /* 0x0000001403b17c20 */ /* 0x000fe20008410000 */
[----:B------:R-:W-:Y:S02]  /*5420*/  FMUL.FTZ R13, R167, UR20 ;  /* 0x00000014a70d7c20 */ /* 0x000fe40008410000 */
[----:B0-----:R-:W-:Y:S01]  /*5430*/  FMNMX.FTZ R167, R21, R166, !PT ;  /* 0x000000a615a77209 */ /* 0x001fe20007810000 */
[--C-:B------:R-:W-:Y:S01]  /*5440*/  FFMA.FTZ R174, R169, UR20, -R177.reuse ;  /* 0x00000014a9ae7c23 */ /* 0x100fe200080108b1 */
[--C-:B------:R-:W-:Y:S01]  /*5450*/  FFMA.FTZ R205, R205, UR20, -R177.reuse ;  /* 0x00000014cdcd7c23 */ /* 0x100fe200080108b1 */
[----:B------:R-:W0:Y:S01]  /*5460*/  MUFU.TANH R154, R154 ;  /* 0x0000009a009a7308 */ /* 0x000e220000002400 */
[----:B----4-:R-:W-:Y:S01]  /*5470*/  FMNMX.FTZ R166, R152, R167, !PT ;  /* 0x000000a798a67209 */ /* 0x010fe20007810000 */
[--C-:B------:R-:W-:Y:S01]  /*5480*/  FFMA.FTZ R175, R208, UR20, -R177.reuse ;  /* 0x00000014d0af7c23 */ /* 0x100fe200080108b1 */
[--C-:B------:R-:W-:Y:S01]  /*5490*/  FFMA.FTZ R158, R158, UR20, -R177.reuse ;  /* 0x000000149e9e7c23 */ /* 0x100fe200080108b1 */
[--C-:B------:R-:W-:Y:S01]  /*54a0*/  FFMA.FTZ R164, R164, UR20, -R177.reuse ;  /* 0x00000014a4a47c23 */ /* 0x100fe200080108b1 */
[--C-:B------:R-:W-:Y:S01]  /*54b0*/  FFMA.FTZ R178, R209, UR20, -R177.reuse ;  /* 0x00000014d1b27c23 */ /* 0x100fe200080108b1 */
[----:B------:R-:W-:-:S02]  /*54c0*/  FFMA.FTZ R169, R176, UR20, -R177 ;  /* 0x00000014b0a97c23 */ /* 0x000fc400080108b1 */
[----:B------:R-:W2:Y:S01]  /*54d0*/  MUFU.TANH R155, R155 ;  /* 0x0000009b009b7308 */ /* 0x000ea20000002400 */
[----:B-1----:R-:W-:-:S07]  /*54e0*/  FMNMX.FTZ R167, R153, R166, !PT ;  /* 0x000000a699a77209 */ /* 0x002fce0007810000 */
[----:B------:R-:W1:Y:S01]  /*54f0*/  MUFU.TANH R156, R156 ;  /* 0x0000009c009c7308 */ /* 0x000e620000002400 */
[----:B0-----:R-:W-:Y:S01]  /*5500*/  FMNMX.FTZ R170, R154, R167, !PT ;  /* 0x000000a79aaa7209 */ /* 0x001fe20007810000 */
[----:B------:R-:W-:-:S06]  /*5510*/  FFMA.FTZ R167, R4, UR20, -R177 ;  /* 0x0000001404a77c23 */ /* 0x000fcc00080108b1 */
[----:B------:R-:W0:Y:S01]  /*5520*/  MUFU.TANH R157, R157 ;  /* 0x0000009d009d7308 */ /* 0x000e220000002400 */
[----:B--2---:R-:W-:Y:S01]  /*5530*/  FMNMX.FTZ R171, R155, R170, !PT ;  /* 0x000000aa9bab7209 */ /* 0x004fe20007810000 */
[----:B------:R-:W-:-:S06]  /*5540*/  FFMA.FTZ R170, R207, UR20, -R177 ;  /* 0x00000014cfaa7c23 */ /* 0x000fcc00080108b1 */
[----:B------:R-:W2:Y:S01]  /*5550*/  MUFU.TANH R162, R162 ;  /* 0x000000a200a27308 */ /* 0x000ea20000002400 */
[----:B-1----:R-:W-:-:S07]  /*5560*/  FMNMX.FTZ R4, R156, R171, !PT ;  /* 0x000000ab9c047209 */ /* 0x002fce0007810000 */
[----:B------:R-:W1:Y:S01]  /*5570*/  MUFU.TANH R163, R163 ;  /* 0x000000a300a37308 */ /* 0x000e620000002400 */
[----:B0-----:R-:W-:-:S07]  /*5580*/  FMNMX.FTZ R171, R157, R4, !PT ;  /* 0x000000049dab7209 */ /* 0x001fce0007810000 */
[----:B------:R-:W0:Y:S01]  /*5590*/  MUFU.EX2 R13, R13 ;  /* 0x0000000d000d7308 */ /* 0x000e220000000800 */
[----:B--2---:R-:W-:Y:S01]  /*55a0*/  FMNMX.FTZ R4, R162, R171, !PT ;  /* 0x000000aba2047209 */ /* 0x004fe20007810000 */
[--C-:B------:R-:W-:Y:S01]  /*55b0*/  FFMA.FTZ R171, R159, UR20, -R177.reuse ;  /* 0x000000149fab7c23 */ /* 0x100fe200080108b1 */
[--C-:B------:R-:W-:Y:S01]  /*55c0*/  FFMA.FTZ R159, R161, UR20, -R177.reuse ;  /* 0x00000014a19f7c23 */ /* 0x100fe200080108b1 */
[--C-:B------:R-:W-:Y:S01]  /*55d0*/  FFMA.FTZ R161, R165, UR20, -R177.reuse ;  /* 0x00000014a5a17c23 */ /* 0x100fe200080108b1 */
[--C-:B------:R-:W-:Y:S01]  /*55e0*/  FFMA.FTZ R165, R168, UR20, -R177.reuse ;  /* 0x00000014a8a57c23 */ /* 0x100fe200080108b1 */
[--C-:B------:R-:W-:Y:S01]  /*55f0*/  FFMA.FTZ R168, R172, UR20, -R177.reuse ;  /* 0x00000014aca87c23 */ /* 0x100fe200080108b1 */
[----:B------:R-:W-:Y:S01]  /*5600*/  FFMA.FTZ R172, R173, UR20, -R177 ;  /* 0x00000014adac7c23 */ /* 0x000fe200080108b1 */
[----:B------:R-:W2:Y:S01]  /*5610*/  MUFU.EX2 R166, R205 ;  /* 0x000000cd00a67308 */ /* 0x000ea20000000800 */
[----:B-1----:R-:W-:-:S05]  /*5620*/  FMNMX.FTZ R4, R163, R4, !PT ;  /* 0x00000004a3047209 */ /* 0x002fca0007810000 */
[----:B------:R-:W1:Y:S02]  /*5630*/  SHFL.BFLY PT, R179, R4, 0x2, 0x1f ;  /* 0x0c401f0004b37f89 */ /* 0x000e6400000e0000 */
[----:B------:R-:W3:Y:S01]  /*5640*/  MUFU.EX2 R167, R167 ;  /* 0x000000a700a77308 */ /* 0x000ee20000000800 */
[-C--:B0-----:R-:W-:Y:S01]  /*5650*/  FMUL.FTZ R24, R24, R13.reuse ;  /* 0x0000000d18187220 */ /* 0x081fe20000410000 */
        /* <DEDUP_REMOVED lines=19> */
[----:B------:R-:W-:Y:S01]  /*5790*/  FMUL.FTZ R60, R60, R13 ;  /* 0x0000000d3c3c7220 */ /* 0x000fe20000410000 */
[----:B-1----:R-:W-:Y:S01]  /*57a0*/  FMNMX.FTZ R179, R4, R179, !PT ;  /* 0x000000b304b37209 */ /* 0x002fe20007810000 */
[-C--:B------:R-:W-:Y:S01]  /*57b0*/  FMUL.FTZ R61, R61, R13.reuse ;  /* 0x0000000d3d3d7220 */ /* 0x080fe20000410000 */
[----:B------:R-:W-:Y:S01]  /*57c0*/  MUFU.EX2 R158, R158 ;  /* 0x0000009e009e7308 */ /* 0x000fe20000000800 */
[-C--:B------:R-:W-:Y:S01]  /*57d0*/  FMUL.FTZ R64, R64, R13.reuse ;  /* 0x0000000d40407220 */ /* 0x080fe20000410000 */
[-C--:B------:R-:W-:Y:S01]  /*57e0*/  FMUL.FTZ R65, R65, R13.reuse ;  /* 0x0000000d41417220 */ /* 0x080fe20000410000 */
[----:B------:R-:W0:Y:S01]  /*57f0*/  SHFL.BFLY PT, R4, R179, 0x1, 0x1f ;  /* 0x0c201f00b3047f89 */ /* 0x000e2200000e0000 */
        /* <DEDUP_REMOVED lines=23> */
[----:B0-----:R-:W-:Y:S01]  /*5970*/  FMNMX.FTZ R4, R179, R4, !PT ;  /* 0x00000004b3047209 */ /* 0x001fe20007810000 */
[----:B------:R-:W-:Y:S01]  /*5980*/  FFMA.FTZ R179, R160, UR20, -R177 ;  /* 0x00000014a0b37c23 */ /* 0x000fe200080108b1 */
[-C--:B------:R-:W-:Y:S01]  /*5990*/  FMUL.FTZ R108, R108, R13.reuse ;  /* 0x0000000d6c6c7220 */ /* 0x080fe20000410000 */
[-C--:B------:R-:W-:Y:S01]  /*59a0*/  FMUL.FTZ R109, R109, R13.reuse ;  /* 0x0000000d6d6d7220 */ /* 0x080fe20000410000 */
[-C--:B------:R-:W-:Y:S01]  /*59b0*/  FMUL.FTZ R112, R112, R13.reuse ;  /* 0x0000000d70707220 */ /* 0x080fe20000410000 */
[C---:B------:R-:W-:Y:S01]  /*59c0*/  FMUL.FTZ R177, R4.reuse, UR20 ;  /* 0x0000001404b17c20 */ /* 0x040fe20008410000 */
[----:B------:R-:W-:Y:S01]  /*59d0*/  FADD.FTZ R160, -R4, R9 ;  /* 0x0000000904a07221 */ /* 0x000fe20000010100 */
[----:B------:R-:W-:Y:S01]  /*59e0*/  MUFU.EX2 R161, R161 ;  /* 0x000000a100a17308 */ /* 0x000fe20000000800 */
[----:B------:R-:W-:Y:S01]  /*59f0*/  FMUL.FTZ R113, R113, R13 ;  /* 0x0000000d71717220 */ /* 0x000fe20000410000 */
[--C-:B------:R-:W-:Y:S01]  /*5a00*/  FFMA.FTZ R173, R8, UR20, -R177.reuse ;  /* 0x0000001408ad7c23 */ /* 0x100fe200080108b1 */
[----:B------:R-:W-:Y:S01]  /*5a10*/  FMUL.FTZ R160, R160, UR20 ;  /* 0x00000014a0a07c20 */ /* 0x000fe20008410000 */
[--C-:B------:R-:W-:Y:S01]  /*5a20*/  FFMA.FTZ R180, R12, UR20, -R177.reuse ;  /* 0x000000140cb47c23 */ /* 0x100fe200080108b1 */
[--C-:B------:R-:W-:Y:S01]  /*5a30*/  FFMA.FTZ R12, R20, UR20, -R177.reuse ;  /* 0x00000014140c7c23 */ /* 0x100fe200080108b1 */
[--C-:B------:R-:W-:Y:S01]  /*5a40*/  FFMA.FTZ R8, R10, UR20, -R177.reuse ;  /* 0x000000140a087c23 */ /* 0x100fe200080108b1 */
[----:B------:R-:W-:Y:S01]  /*5a50*/  IMAD.MOV R20, RZ, RZ, -R18 ;  /* 0x000000ffff147224 */ /* 0x000fe200078e0a12 */
[----:B------:R2:W-:Y:S01]  /*5a60*/  MUFU.EX2 R176, R160 ;  /* 0x000000a000b07308 */ /* 0x0005e20000000800 */
[--C-:B------:R-:W-:Y:S01]  /*5a70*/  FFMA.FTZ R10, R11, UR20, -R177.reuse ;  /* 0x000000140b0a7c23 */ /* 0x100fe200080108b1 */
[--C-:B------:R-:W-:Y:S01]  /*5a80*/  FFMA.FTZ R11, R14, UR20, -R177.reuse ;  /* 0x000000140e0b7c23 */ /* 0x100fe200080108b1 */
[--C-:B------:R-:W-:Y:S01]  /*5a90*/  FFMA.FTZ R14, R15, UR20, -R177.reuse ;  /* 0x000000140f0e7c23 */ /* 0x100fe200080108b1 */
[----:B------:R-:W-:Y:S01]  /*5aa0*/  ISETP.NE.AND P2, PT, R17, R20, PT ;  /* 0x000000141100720c */ /* 0x000fe20003f45270 */
[--C-:B------:R-:W-:Y:S01]  /*5ab0*/  FFMA.FTZ R15, R21, UR20, -R177.reuse ;  /* 0x00000014150f7c23 */ /* 0x100fe200080108b1 */
[--C-:B------:R-:W-:Y:S01]  /*5ac0*/  FFMA.FTZ R21, R153, UR20, -R177.reuse ;  /* 0x0000001499157c23 */ /* 0x100fe200080108b1 */
[----:B------:R-:W-:Y:S01]  /*5ad0*/  MOV R153, UR22 ;  /* 0x0000001600997c02 */ /* 0x000fe20008000f00 */
[----:B------:R-:W0:Y:S01]  /*5ae0*/  MUFU.EX2 R173, R173 ;  /* 0x000000ad00ad7308 */ /* 0x000e220000000800 */
[--C-:B------:R-:W-:Y:S01]  /*5af0*/  FFMA.FTZ R20, R152, UR20, -R177.reuse ;  /* 0x0000001498147c23 */ /* 0x100fe200080108b1 */
[----:B--2---:R-:W-:Y:S01]  /*5b00*/  FFMA.FTZ R160, R13, R6, R166 ;  /* 0x000000060da07223 */ /* 0x004fe200000100a6 */
[--C-:B------:R-:W-:Y:S01]  /*5b10*/  FFMA.FTZ R6, R155, UR20, -R177.reuse ;  /* 0x000000149b067c23 */ /* 0x100fe200080108b1 */
[--C-:B------:R-:W-:Y:S01]  /*5b20*/  FFMA.FTZ R154, R154, UR20, -R177.reuse ;  /* 0x000000149a9a7c23 */ /* 0x100fe200080108b1 */
[--C-:B------:R-:W-:Y:S01]  /*5b30*/  FFMA.FTZ R157, R157, UR20, -R177.reuse ;  /* 0x000000149d9d7c23 */ /* 0x100fe200080108b1 */
[----:B---3--:R-:W-:Y:S01]  /*5b40*/  FADD.FTZ R155, R167, R160 ;  /* 0x000000a0a79b7221 */ /* 0x008fe20000010000 */
[----:B------:R-:W-:Y:S01]  /*5b50*/  FFMA.FTZ R162, R162, UR20, -R177 ;  /* 0x00000014a2a27c23 */ /* 0x000fe200080108b1 */
[----:B------:R-:W1:Y:S01]  /*5b60*/  MUFU.EX2 R8, R8 ;  /* 0x0000000800087308 */ /* 0x000e620000000800 */
[----:B------:R-:W-:-:S02]  /*5b70*/  @!P2 IMAD R152, R153, 0x40, R16 ;  /* 0x000000409998a824 */ /* 0x000fc400078e0210 */
[-C--:B------:R-:W-:Y:S01]  /*5b80*/  FMUL.FTZ R116, R116, R13.reuse ;  /* 0x0000000d74747220 */ /* 0x080fe20000410000 */
[-C--:B------:R-:W-:Y:S01]  /*5b90*/  FMUL.FTZ R117, R117, R13.reuse ;  /* 0x0000000d75757220 */ /* 0x080fe20000410000 */
[-C--:B------:R-:W-:Y:S01]  /*5ba0*/  FMUL.FTZ R120, R120, R13.reuse ;  /* 0x0000000d78787220 */ /* 0x080fe20000410000 */
[-C--:B------:R-:W-:Y:S01]  /*5bb0*/  FMUL.FTZ R121, R121, R13.reuse ;  /* 0x0000000d79797220 */ /* 0x080fe20000410000 */
[-C--:B------:R-:W-:Y:S01]  /*5bc0*/  FMUL.FTZ R124, R124, R13.reuse ;  /* 0x0000000d7c7c7220 */ /* 0x080fe20000410000 */
[----:B------:R-:W-:Y:S01]  /*5bd0*/  FMUL.FTZ R125, R125, R13 ;  /* 0x0000000d7d7d7220 */ /* 0x000fe20000410000 */
[----:B------:R-:W2:Y:S01]  /*5be0*/  MUFU.EX2 R10, R10 ;  /* 0x0000000a000a7308 */ /* 0x000ea20000000800 */
[----:B0-----:R-:W-:Y:S01]  /*5bf0*/  FFMA.FTZ R153, R176, R5, R173 ;  /* 0x00000005b0997223 */ /* 0x001fe200000100ad */
[-C--:B------:R-:W-:Y:S01]  /*5c00*/  FMUL.FTZ R128, R128, R13.reuse ;  /* 0x0000000d80807220 */ /* 0x080fe20000410000 */
[-C--:B------:R-:W-:Y:S01]  /*5c10*/  FMUL.FTZ R129, R129, R13.reuse ;  /* 0x0000000d81817220 */ /* 0x080fe20000410000 */
[-C--:B------:R-:W-:Y:S01]  /*5c20*/  FMUL.FTZ R132, R132, R13.reuse ;  /* 0x0000000d84847220 */ /* 0x080fe20000410000 */
[-C--:B------:R-:W-:Y:S01]  /*5c30*/  FMUL.FTZ R133, R133, R13.reuse ;  /* 0x0000000d85857220 */ /* 0x080fe20000410000 */
[-C--:B------:R-:W-:Y:S01]  /*5c40*/  FMUL.FTZ R136, R136, R13.reuse ;  /* 0x0000000d88887220 */ /* 0x080fe20000410000 */
[-C--:B------:R-:W-:Y:S01]  /*5c50*/  FMUL.FTZ R137, R137, R13.reuse ;  /* 0x0000000d89897220 */ /* 0x080fe20000410000 */
[----:B------:R-:W-:Y:S01]  /*5c60*/  MUFU.EX2 R9, R179 ;  /* 0x000000b300097308 */ /* 0x000fe20000000800 */
[----:B-1----:R-:W-:Y:S01]  /*5c70*/  FADD.FTZ R181, R8, R153 ;  /* 0x0000009908b57221 */ /* 0x002fe20000010000 */
[----:B------:R-:W-:Y:S01]  /*5c80*/  FFMA.FTZ R153, R156, UR20, -R177 ;  /* 0x000000149c997c23 */ /* 0x000fe200080108b1 */
[----:B------:R-:W-:Y:S01]  /*5c90*/  FADD.FTZ R156, R170, R155 ;  /* 0x0000009baa9c7221 */ /* 0x000fe20000010000 */
[-C--:B------:R-:W-:Y:S01]  /*5ca0*/  FMUL.FTZ R140, R140, R13.reuse ;  /* 0x0000000d8c8c7220 */ /* 0x080fe20000410000 */
[-C--:B------:R-:W-:Y:S01]  /*5cb0*/  FMUL.FTZ R141, R141, R13.reuse ;  /* 0x0000000d8d8d7220 */ /* 0x080fe20000410000 */
[-C--:B------:R-:W-:Y:S01]  /*5cc0*/  FMUL.FTZ R144, R144, R13.reuse ;  /* 0x0000000d90907220 */ /* 0x080fe20000410000 */
[----:B------:R-:W-:Y:S01]  /*5cd0*/  FADD.FTZ R155, R175, R156 ;  /* 0x0000009caf9b7221 */ /* 0x000fe20000010000 */
[----:B------:R0:W1:Y:S01]  /*5ce0*/  MUFU.EX2 R179, R180 ;  /* 0x000000b400b37308 */ /* 0x0000620000000800 */
[----:B--2---:R-:W-:Y:S01]  /*5cf0*/  FADD.FTZ R160, R10, R181 ;  /* 0x000000b50aa07221 */ /* 0x004fe20000010000 */
[----:B------:R-:W-:Y:S01]  /*5d00*/  @!P2 LEA R156, R152, UR41, 0x2 ;  /* 0x00000029989cac11 */ /* 0x000fe2000f8e10ff */
[-C--:B------:R-:W-:Y:S01]  /*5d10*/  FMUL.FTZ R145, R145, R13.reuse ;  /* 0x0000000d91917220 */ /* 0x080fe20000410000 */
[----:B------:R-:W-:Y:S01]  /*5d20*/  F2FP.F16.F32.PACK_AB R152, R167, R166 ;  /* 0x000000a6a798723e */ /* 0x000fe200000000ff */
[-C--:B------:R-:W-:Y:S01]  /*5d30*/  FMUL.FTZ R148, R148, R13.reuse ;  /* 0x0000000d94947220 */ /* 0x080fe20000410000 */
[----:B------:R-:W-:Y:S01]  /*5d40*/  FMUL.FTZ R149, R149, R13 ;  /* 0x0000000d95957220 */ /* 0x000fe20000410000 */
[----:B------:R-:W-:Y:S01]  /*5d50*/  @!P2 STS [R156+0x28800], R13 ;  /* 0x0288000d9c00a388 */ /* 0x000fe20000000800 */
[----:B------:R-:W2:Y:S01]  /*5d60*/  MUFU.EX2 R11, R11 ;  /* 0x0000000b000b7308 */ /* 0x000ea20000000800 */
[----:B0-----:R-:W-:Y:S01]  /*5d70*/  FFMA.FTZ R180, R163, UR20, -R177 ;  /* 0x00000014a3b47c23 */ /* 0x001fe200080108b1 */
[-C--:B------:R-:W-:Y:S01]  /*5d80*/  FMUL.FTZ R26, R26, R176.reuse ;  /* 0x000000b01a1a7220 */ /* 0x080fe20000410000 */
[----:B------:R0:W-:Y:S01]  /*5d90*/  @!P2 STS [R156+0x28820], R176 ;  /* 0x028820b09c00a388 */ /* 0x0001e20000000800 */
[-C--:B------:R-:W-:Y:S01]  /*5da0*/  FMUL.FTZ R27, R27, R176.reuse ;  /* 0x000000b01b1b7220 */ /* 0x080fe20000410000 */
[-C--:B------:R-:W-:Y:S01]  /*5db0*/  FMUL.FTZ R30, R30, R176.reuse ;  /* 0x000000b01e1e7220 */ /* 0x080fe20000410000 */
[-C--:B------:R-:W-:Y:S01]  /*5dc0*/  FMUL.FTZ R31, R31, R176.reuse ;  /* 0x000000b01f1f7220 */ /* 0x080fe20000410000 */
[-C--:B------:R-:W-:Y:S01]  /*5dd0*/  FMUL.FTZ R34, R34, R176.reuse ;  /* 0x000000b022227220 */ /* 0x080fe20000410000 */
[----:B------:R-:W3:Y:S01]  /*5de0*/  MUFU.EX2 R14, R14 ;  /* 0x0000000e000e7308 */ /* 0x000ee20000000800 */
[----:B-1----:R-:W-:Y:S01]  /*5df0*/  FADD.FTZ R160, R179, R160 ;  /* 0x000000a0b3a07221 */ /* 0x002fe20000010000 */
[-C--:B------:R-:W-:Y:S01]  /*5e00*/  FMUL.FTZ R35, R35, R176.reuse ;  /* 0x000000b023237220 */ /* 0x080fe20000410000 */
[-C--:B------:R-:W-:Y:S01]  /*5e10*/  FMUL.FTZ R38, R38, R176.reuse ;  /* 0x000000b026267220 */ /* 0x080fe20000410000 */
[----:B------:R-:W-:Y:S01]  /*5e20*/  FMUL.FTZ R39, R39, R176 ;  /* 0x000000b027277220 */ /* 0x000fe20000410000 */
[----:B0-----:R-:W-:Y:S01]  /*5e30*/  F2FP.F16.F32.PACK_AB R156, R171, R158 ;  /* 0x0000009eab9c723e */ /* 0x001fe200000000ff */
        /* <DEDUP_REMOVED lines=11> */
[-C--:B------:R-:W-:Y:S01]  /*5ef0*/  FMUL.FTZ R59, R59, R176.reuse ;  /* 0x000000b03b3b7220 */ /* 0x080fe20000410000 */
[-C--:B------:R-:W-:Y:S01]  /*5f00*/  FMUL.FTZ R62, R62, R176.reuse ;  /* 0x000000b03e3e7220 */ /* 0x080fe20000410000 */
[-C--:B------:R-:W-:Y:S01]  /*5f10*/  FMUL.FTZ R63, R63, R176.reuse ;  /* 0x000000b03f3f7220 */ /* 0x080fe20000410000 */
[-C--:B------:R-:W-:Y:S01]  /*5f20*/  FMUL.FTZ R66, R66, R176.reuse ;  /* 0x000000b042427220 */ /* 0x080fe20000410000 */
[-C--:B------:R-:W-:Y:S01]  /*5f30*/  FMUL.FTZ R67, R67, R176.reuse ;  /* 0x000000b043437220 */ /* 0x080fe20000410000 */
[-C--:B------:R-:W-:Y:S01]  /*5f40*/  FMUL.FTZ R70, R70, R176.reuse ;  /* 0x000000b046467220 */ /* 0x080fe20000410000 */
[-C--:B------:R-:W-:Y:S01]  /*5f50*/  FMUL.FTZ R71, R71, R176.reuse ;  /* 0x000000b047477220 */ /* 0x080fe20000410000 */
[----:B------:R4:W-:Y:S01]  /*5f60*/  MUFU.EX2 R5, R154 ;  /* 0x0000009a00057308 */ /* 0x0009e20000000800 */
        /* <DEDUP_REMOVED lines=8> */
[----:B----4-:R-:W-:Y:S01]  /*5ff0*/  FADD.FTZ R154, R158, R155 ;  /* 0x0000009b9e9a7221 */ /* 0x010fe20000010000 */
[----:B--2---:R-:W-:Y:S01]  /*6000*/  FADD.FTZ R155, R11, R160 ;  /* 0x000000a00b9b7221 */ /* 0x004fe20000010000 */
[----:B------:R-:W-:Y:S01]  /*6010*/  F2FP.F16.F32.PACK_AB R158, R164, R159 ;  /* 0x0000009fa49e723e */ /* 0x000fe200000000ff */
[-C--:B------:R-:W-:Y:S01]  /*6020*/  FMUL.FTZ R87, R87, R176.reuse ;  /* 0x000000b057577220 */ /* 0x080fe20000410000 */
[----:B------:R-:W-:Y:S01]  /*6030*/  FADD.FTZ R154, R171, R154 ;  /* 0x0000009aab9a7221 */ /* 0x000fe20000010000 */
[----:B---3--:R-:W-:Y:S01]  /*6040*/  FADD.FTZ R155, R14, R155 ;  /* 0x0000009b0e9b7221 */ /* 0x008fe20000010000 */
[----:B------:R-:W-:Y:S01]  /*6050*/  FMUL.FTZ R90, R90, R176 ;  /* 0x000000b05a5a7220 */ /* 0x000fe20000410000 */
[----:B------:R-:W-:Y:S01]  /*6060*/  MUFU.EX2 R21, R21 ;  /* 0x0000001500157308 */ /* 0x000fe20000000800 */
[----:B------:R-:W-:Y:S01]  /*6070*/  FADD.FTZ R163, R159, R154 ;  /* 0x0000009a9fa37221 */ /* 0x000fe20000010000 */
[----:B0-----:R-:W-:Y:S01]  /*6080*/  FADD.FTZ R154, R12, R155 ;  /* 0x0000009b0c9a7221 */ /* 0x001fe20000010000 */
[----:B-1----:R-:W-:Y:S01]  /*6090*/  F2FP.F16.F32.PACK_AB R159, R15, R12 ;  /* 0x0000000c0f9f723e */ /* 0x002fe200000000ff */
[----:B------:R-:W-:Y:S01]  /*60a0*/  FMUL.FTZ R91, R91, R176 ;  /* 0x000000b05b5b7220 */ /* 0x000fe20000410000 */
[----:B------:R-:W-:Y:S01]  /*60b0*/  FADD.FTZ R160, R164, R163 ;  /* 0x000000a3a4a07221 */ /* 0x000fe20000010000 */
[----:B------:R-:W-:Y:S01]  /*60c0*/  FADD.FTZ R155, R15, R154 ;  /* 0x0000009a0f9b7221 */ /* 0x000fe20000010000 */
[----:B------:R-:W-:Y:S01]  /*60d0*/  F2FP.F16.F32.PACK_AB R154, R175, R170 ;  /* 0x000000aaaf9a723e */ /* 0x000fe200000000ff */
[----:B------:R-:W0:Y:S01]  /*60e0*/  MUFU.EX2 R174, R174 ;  /* 0x000000ae00ae7308 */ /* 0x000e220000000800 */
[----:B------:R-:W-:Y:S01]  /*60f0*/  FADD.FTZ R163, R161, R160 ;  /* 0x000000a0a1a37221 */ /* 0x000fe20000010000 */
        /* <DEDUP_REMOVED lines=16> */
[----:B------:R-:W-:Y:S01]  /*6200*/  FMUL.FTZ R119, R119, R176 ;  /* 0x000000b077777220 */ /* 0x000fe20000410000 */
[----:B------:R-:W-:Y:S01]  /*6210*/  F2FP.F16.F32.PACK_AB R161, R21, R20 ;  /* 0x0000001415a1723e */ /* 0x000fe200000000ff */
        /* <DEDUP_REMOVED lines=11> */
[----:B------:R-:W-:Y:S01]  /*62d0*/  FMUL.FTZ R142, R142, R176 ;  /* 0x000000b08e8e7220 */ /* 0x000fe20000410000 */
[----:B------:R-:W2:Y:S01]  /*62e0*/  MUFU.EX2 R178, R178 ;  /* 0x000000b200b27308 */ /* 0x000ea20000000800 */
[----:B0-----:R-:W-:Y:S01]  /*62f0*/  F2FP.F16.F32.PACK_AB R153, R8, R173 ;  /* 0x000000ad0899723e */ /* 0x001fe200000000ff */
[----:B------:R-:W-:Y:S01]  /*6300*/  FADD.FTZ R8, R20, R155 ;  /* 0x0000009b14087221 */ /* 0x000fe20000010000 */
[----:B------:R-:W-:Y:S01]  /*6310*/  F2FP.F16.F32.PACK_AB R155, R179, R10 ;  /* 0x0000000ab39b723e */ /* 0x000fe200000000ff */
[----:B------:R-:W-:Y:S01]  /*6320*/  BAR.SYNC.DEFER_BLOCKING 0xf, 0x100 ;  /* 0x03c4000000007b1d */ /* 0x000fe20000010000 */
[----:B------:R-:W-:Y:S01]  /*6330*/  FADD.FTZ R10, R174, R163 ;  /* 0x000000a3ae0a7221 */ /* 0x000fe20000010000 */
[----:B------:R-:W-:Y:S01]  /*6340*/  FADD.FTZ R8, R21, R8 ;  /* 0x0000000815087221 */ /* 0x000fe20000010000 */
[-C--:B------:R-:W-:Y:S01]  /*6350*/  FMUL.FTZ R143, R143, R176.reuse ;  /* 0x000000b08f8f7220 */ /* 0x080fe20000410000 */
[-C--:B------:R-:W-:Y:S01]  /*6360*/  FMUL.FTZ R146, R146, R176.reuse ;  /* 0x000000b092927220 */ /* 0x080fe20000410000 */
[----:B-1----:R-:W-:Y:S01]  /*6370*/  FADD.FTZ R163, R165, R10 ;  /* 0x0000000aa5a37221 */ /* 0x002fe20000010000 */
[----:B------:R0:W1:Y:S01]  /*6380*/  MUFU.EX2 R166, R157 ;  /* 0x0000009d00a67308 */ /* 0x0000620000000800 */
[-C--:B------:R-:W-:Y:S01]  /*6390*/  FMUL.FTZ R147, R147, R176.reuse ;  /* 0x000000b093937220 */ /* 0x080fe20000410000 */
[-C--:B------:R-:W-:Y:S01]  /*63a0*/  FMUL.FTZ R150, R150, R176.reuse ;  /* 0x000000b096967220 */ /* 0x080fe20000410000 */
[----:B------:R-:W-:Y:S01]  /*63b0*/  FMUL.FTZ R151, R151, R176 ;  /* 0x000000b097977220 */ /* 0x000fe20000410000 */
[----:B--2---:R-:W-:-:S04]  /*63c0*/  FADD.FTZ R163, R178, R163 ;  /* 0x000000a3b2a37221 */ /* 0x004fc80000010000 */
[----:B------:R-:W2:Y:S01]  /*63d0*/  MUFU.EX2 R168, R168 ;  /* 0x000000a800a87308 */ /* 0x000ea20000000800 */
[----:B0-----:R-:W-:Y:S01]  /*63e0*/  F2FP.F16.F32.PACK_AB R157, R14, R11 ;  /* 0x0000000b0e9d723e */ /* 0x001fe200000000ff */
[----:B------:R-:W-:-:S04]  /*63f0*/  FADD.FTZ R11, R5, R8 ;  /* 0x00000008050b7221 */ /* 0x000fc80000010000 */
[----:B------:R-:W-:Y:S02]  /*6400*/  FADD.FTZ R8, R6, R11 ;  /* 0x0000000b06087221 */ /* 0x000fe40000010000 */
[----:B------:R0:W3:Y:S02]  /*6410*/  MUFU.EX2 R167, R162 ;  /* 0x000000a200a77308 */ /* 0x0000e40000000800 */
[----:B------:R-:W-:Y:S01]  /*6420*/  FADD.FTZ R11, R177, R8 ;  /* 0x00000008b10b7221 */ /* 0x000fe20000010000 */
[----:B------:R4:W-:Y:S03]  /*6430*/  STSM.16.M88.4 [R19+0x26800], R152 ;  /* 0x0268009813007844 */ /* 0x0009e60000000200 */
[----:B-1----:R-:W-:Y:S01]  /*6440*/  FADD.FTZ R8, R166, R11 ;  /* 0x0000000ba6087221 */ /* 0x002fe20000010000 */
[----:B------:R4:W-:Y:S01]  /*6450*/  STSM.16.M88.4 [R184], R156 ;  /* 0x0000009cb8007844 */ /* 0x0009e20000000200 */
[----:B------:R-:W1:Y:S01]  /*6460*/  MUFU.EX2 R169, R169 ;  /* 0x000000a900a97308 */ /* 0x000e620000000800 */
[----:B--2---:R-:W-:Y:S01]  /*6470*/  FADD.FTZ R10, R168, R163 ;  /* 0x000000a3a80a7221 */ /* 0x004fe20000010000 */
[----:B0-----:R-:W-:-:S02]  /*6480*/  F2FP.F16.F32.PACK_AB R162, R178, R165 ;  /* 0x000000a5b2a2723e */ /* 0x001fc400000000ff */
[----:B------:R-:W-:Y:S02]  /*6490*/  F2FP.F16.F32.PACK_AB R163, R6, R5 ;  /* 0x0000000506a3723e */ /* 0x000fe400000000ff */
[----:B------:R-:W-:Y:S02]  /*64a0*/  F2FP.F16.F32.PACK_AB R165, R166, R177 ;  /* 0x000000b1a6a5723e */ /* 0x000fe400000000ff */
[----:B------:R-:W0:Y:S01]  /*64b0*/  MUFU.EX2 R172, R172 ;  /* 0x000000ac00ac7308 */ /* 0x000e220000000800 */
[----:B---3--:R-:W-:Y:S01]  /*64c0*/  FADD.FTZ R5, R167, R8 ;  /* 0x00000008a7057221 */ /* 0x008fe20000010000 */
[----:B------:R4:W-:Y:S06]  /*64d0*/  STSM.16.M88.4 [R22], R160 ;  /* 0x000000a016007844 */ /* 0x0009ec0000000200 */
[----:B------:R-:W2:Y:S01]  /*64e0*/  MUFU.EX2 R180, R180 ;  /* 0x000000b400b47308 */ /* 0x000ea20000000800 */
[C---:B-1----:R-:W-:Y:S01]  /*64f0*/  FADD.FTZ R15, R169.reuse, R10 ;  /* 0x0000000aa90f7221 */ /* 0x042fe20000010000 */
[----:B------:R-:W-:-:S02]  /*6500*/  F2FP.F16.F32.PACK_AB R164, R169, R168 ;  /* 0x000000a8a9a4723e */ /* 0x000fc400000000ff */
[----:B0-----:R-:W-:Y:S01]  /*6510*/  F2FP.F16.F32.PACK_AB R166, R9, R172 ;  /* 0x000000ac09a6723e */ /* 0x001fe200000000ff */
[----:B------:R-:W-:-:S04]  /*6520*/  FADD.FTZ R6, R172, R15 ;  /* 0x0000000fac067221 */ /* 0x000fc80000010000 */
[----:B------:R-:W-:Y:S01]  /*6530*/  FADD.FTZ R6, R9, R6 ;  /* 0x0000000609067221 */ /* 0x000fe20000010000 */
[C---:B--2---:R-:W-:Y:S01]  /*6540*/  F2FP.F16.F32.PACK_AB R167, R180.reuse, R167 ;  /* 0x000000a7b4a7723e */ /* 0x044fe200000000ff */
[----:B------:R-:W-:-:S04]  /*6550*/  FADD.FTZ R5, R180, R5 ;  /* 0x00000005b4057221 */ /* 0x000fc80000010000 */
[----:B------:R4:W-:Y:S01]  /*6560*/  STSM.16.M88.4 [R23], R164 ;  /* 0x000000a417007844 */ /* 0x0009e20000000200 */
[----:B------:R-:W-:Y:S05]  /*6570*/  @!P0 BRA `(.L_x_3607) ;  /* 0x0000000000048947 */ /* 0x000fea0003800000 */
[----:B------:R-:W-:Y:S01]  /*6580*/  BPT.TRAP 0x1 ;  /* 0x000000040000795c */ /* 0x000fe20000300000 */
.L_x_3607:
[----:B------:R0:W1:Y:S01]  /*6590*/  SYNCS.PHASECHK.TRANS64.TRYWAIT P2, [UR21+0x28c50], R7 ;  /* 0x028c5007ff0075a7 */ /* 0x0000620008040155 */
[----:B------:R-:W-:Y:S05]  /*65a0*/  @!P0 BRA `(.L_x_3608) ;  /* 0x0000000000048947 */ /* 0x000fea0003800000 */
[----:B------:R-:W-:Y:S01]  /*65b0*/  BPT.TRAP 0x1 ;  /* 0x000000040000795c */ /* 0x000fe20000300000 */
.L_x_3608:
[----:B-1----:R-:W-:Y:S05]  /*65c0*/  @P2 BRA `(.L_x_3609) ;  /* 0x0000000000082947 */ /* 0x002fea0003800000 */
[----:B------:R-:W1:Y:S02]  /*65d0*/  SYNCS.PHASECHK.TRANS64.TRYWAIT P2, [UR21+0x28c50], R7 ;  /* 0x028c5007ff0075a7 */ /* 0x000e640008040155 */
[----:B-1----:R-:W-:Y:S05]  /*65e0*/  @!P2 BRA `(.L_x_3610) ;  /* 0x0000009000d4a947 */ /* 0x002fea0003800000 */
.L_x_3609:
        /* <DEDUP_REMOVED lines=29> */
[----:B--2---:R-:W2:Y:S02]  /*67c0*/  FENCE.VIEW.ASYNC.S ;  /* 0x00000000000073c6 */ /* 0x004ea40000000000 */
[----:B--2---:R-:W-:Y:S01]  /*67d0*/  NOP ;  /* 0x0000000000007918 */ /* 0x004fe20000000000 */
[----:B------:R-:W-:Y:S06]  /*67e0*/  BAR.ARV 0xe, 0x100 ;  /* 0x0384000000007b1d */ /* 0x000fec0000002000 */
[----:B------:R-:W-:Y:S05]  /*67f0*/  @!P0 BRA `(.L_x_3611) ;  /* 0x0000000000048947 */ /* 0x000fea0003800000 */
[----:B------:R-:W-:Y:S01]  /*6800*/  BPT.TRAP 0x1 ;  /* 0x000000040000795c */ /* 0x000fe20000300000 */
.L_x_3611:
[----:B------:R-:W-:Y:S01]  /*6810*/  UIADD3 UR21, UR21, 0x28c60, URZ ;  /* 0x00028c6015157890 */ /* 0x000fe2000fffe03f */
[----:B------:R-:W-:Y:S01]  /*6820*/  IMAD.MOV.U32 R9, RZ, RZ, R4 ;  /* 0x000000ffff097224 */ /* 0x000fe200078e0004 */
[----:B------:R-:W-:Y:S01]  /*6830*/  UMOV UR22, UR38 ;  /* 0x0000002600167c82 */ /* 0x000fe20008000000 */
[----:B------:R-:W-:Y:S01]  /*6840*/  IMAD.MOV.U32 R206, RZ, RZ, R3 ;  /* 0x000000ffffce7224 */ /* 0x000fe200078e0003 */
[----:B------:R-:W-:-:S09]  /*6850*/  UPRMT UR21, UR40, 0x654, UR21 ;  /* 0x0000065428157896 */ /* 0x000fd20008000015 */
[----:B------:R-:W-:Y:S01]  /*6860*/  SYNCS.ARRIVE.TRANS64.RED.A1T0 RZ, [UR21], RZ ;  /* 0x000000ffffff79a7 */ /* 0x000fe20008100415 */
[----:B------:R-:W-:Y:S05]  /*6870*/  @P1 BRA `(.L_x_3612) ;  /* 0xffffffe000c41947 */ /* 0x000fea000383ffff */
.L_x_3601:
[----:B0123--:R-:W0:Y:S01]  /*6880*/  SHFL.BFLY PT, R7, R6, 0x2, 0x1f ;  /* 0x0c401f0006077f89 */ /* 0x00fe2200000e0000 */
[----:B------:R-:W-:Y:S01]  /*6890*/  IMAD.MOV R10, RZ, RZ, -R18 ;  /* 0x000000ffff0a7224 */ /* 0x000fe200078e0a12 */
[----:B------:R-:W-:Y:S01]  /*68a0*/  UIADD3 UR36, UR36, 0x1, URZ ;  /* 0x0000000124247890 */ /* 0x000fe2000fffe03f */
[----:B------:R-:W-:Y:S01]  /*68b0*/  IMAD.MOV.U32 R9, RZ, RZ, RZ ;  /* 0x000000ffff097224 */ /* 0x000fe200078e00ff */
[----:B------:R-:W1:Y:S01]  /*68c0*/  SHFL.BFLY PT, R8, R5, 0x2, 0x1f ;  /* 0x0c401f0005087f89 */ /* 0x000e6200000e0000 */
[----:B------:R-:W-:Y:S01]  /*68d0*/  IMAD.MOV.U32 R21, RZ, RZ, -0x800000 ;  /* 0xff800000ff157424 */ /* 0x000fe200078e00ff */
[----:B------:R-:W-:Y:S08]  /*68e0*/  BAR.ARV 0x8, 0x100 ;  /* 0x0204000000007b1d */ /* 0x000ff00000002000 */
[----:B------:R-:W-:Y:S01]  /*68f0*/  BAR.SYNC.DEFER_BLOCKING 0xf, 0x100 ;  /* 0x03c4000000007b1d */ /* 0x000fe20000010000 */
[----:B------:R-:W-:Y:S01]  /*6900*/  ISETP.NE.AND P0, PT, R17, R10, PT ;  /* 0x0000000a1100720c */ /* 0x000fe20003f05270 */
[----:B------:R-:W-:-:S02]  /*6910*/  IMAD.MOV.U32 R20, RZ, RZ, -0x800000 ;  /* 0xff800000ff147424 */ /* 0x000fc400078e00ff */
[----:B0-----:R-:W-:Y:S01]  /*6920*/  FADD.FTZ R0, R7, R6 ;  /* 0x0000000607007221 */ /* 0x001fe20000010000 */
[----:B-1----:R-:W-:-:S04]  /*6930*/  FADD.FTZ R8, R8, R5 ;  /* 0x0000000508087221 */ /* 0x002fc80000010000 */
[----:B------:R-:W0:Y:S01]  /*6940*/  SHFL.BFLY PT, R7, R0, 0x1, 0x1f ;  /* 0x0c201f0000077f89 */ /* 0x000e2200000e0000 */
[----:B------:R-:W-:Y:S01]  /*6950*/  IMAD.U32 R5, RZ, RZ, UR38 ;  /* 0x00000026ff057e24 */ /* 0x000fe2000f8e00ff */
[----:B------:R-:W-:Y:S02]  /*6960*/  UIADD3 UR38, UR38, 0x1, URZ ;  /* 0x0000000126267890 */ /* 0x000fe4000fffe03f */
[----:B------:R-:W1:Y:S01]  /*6970*/  SHFL.BFLY PT, R11, R8, 0x1, 0x1f ;  /* 0x0c201f00080b7f89 */ /* 0x000e6200000e0000 */
[----:B------:R-:W-:Y:S01]  /*6980*/  @!P0 IMAD R5, R5, 0x40, R16 ;  /* 0x0000004005058824 */ /* 0x000fe200078e0210 */
[----:B------:R-:W-:-:S04]  /*6990*/  UISETP.NE.AND UP0, UPT, UR38, 0x2, UPT ;  /* 0x000000022600788c */ /* 0x000fc8000bf05270 */
[----:B------:R-:W-:Y:S01]  /*69a0*/  @!P0 LEA R5, R5, UR41, 0x2 ;  /* 0x0000002905058c11 */ /* 0x000fe2000f8e10ff */
[----:B------:R-:W-:Y:S02]  /*69b0*/  USEL UR4, URZ, 0x1, UP0 ;  /* 0x000000013f047887 */ /* 0x000fe40008000000 */
[----:B------:R-:W-:Y:S02]  /*69c0*/  USEL UR38, UR38, URZ, UP0 ;  /* 0x0000003f26267287 */ /* 0x000fe40008000000 */
[----:B------:R-:W-:Y:S01]  /*69d0*/  ULOP3.LUT UR37, UR37, UR4, URZ, 0x3c, !UPT ;  /* 0x0000000425257292 */ /* 0x000fe2000f8e3c3f */
[----:B0-----:R-:W-:Y:S01]  /*69e0*/  FADD.FTZ R7, R0, R7 ;  /* 0x0000000700077221 */ /* 0x001fe20000010000 */
[----:B------:R-:W-:Y:S01]  /*69f0*/  MOV R0, RZ ;  /* 0x000000ff00007202 */ /* 0x000fe20000000f00 */
[----:B-1----:R-:W-:-:S03]  /*6a00*/  FADD.FTZ R6, R8, R11 ;  /* 0x0000000b08067221 */ /* 0x002fc60000010000 */
[----:B------:R-:W-:Y:S01]  /*6a10*/  FSETP.NE.FTZ.AND P1, PT, R7, RZ, PT ;  /* 0x000000ff0700720b */ /* 0x000fe20003f35000 */
[----:B------:R-:W-:Y:S01]  /*6a20*/  IMAD.U32 R11, RZ, RZ, UR20 ;  /* 0x00000014ff0b7e24 */ /* 0x000fe2000f8e00ff */
[----:B------:R-:W-:-:S11]  /*6a30*/  FSETP.NE.FTZ.AND P2, PT, R6, RZ, PT ;  /* 0x000000ff0600720b */ /* 0x000fd60003f55000 */
[----:B------:R-:W0:Y:S08]  /*6a40*/  @P1 MUFU.RCP R9, R7 ;  /* 0x0000000700091308 */ /* 0x000e300000001000 */
[----:B------:R-:W1:Y:S08]  /*6a50*/  @P2 MUFU.RCP R0, R6 ;  /* 0x0000000600002308 */ /* 0x000e700000001000 */
[----:B------:R-:W2:Y:S01]  /*6a60*/  @P1 MUFU.LG2 R7, R7 ;  /* 0x0000000700071308 */ /* 0x000ea20000000c00 */
[----:B0-----:R-:W-:Y:S01]  /*6a70*/  @!P0 STS [R5+0x28800], R9 ;  /* 0x0288000905008388 */ /* 0x001fe20000000800 */
[----:B------:R-:W-:Y:S01]  /*6a80*/  FMUL.FTZ R169, R32, R9 ;  /* 0x0000000920a97220 */ /* 0x000fe20000410000 */
[----:B------:R-:W-:-:S02]  /*6a90*/  IMAD.U32 R32, RZ, RZ, UR20 ;  /* 0x00000014ff207e24 */ /* 0x000fc4000f8e00ff */
[-C--:B------:R-:W-:Y:S01]  /*6aa0*/  FMUL.FTZ R172, R24, R9.reuse ;  /* 0x0000000918ac7220 */ /* 0x080fe20000410000 */
[-C--:B------:R-:W-:Y:S01]  /*6ab0*/  FMUL.FTZ R171, R28, R9.reuse ;  /* 0x000000091cab7220 */ /* 0x080fe20000410000 */
[-C--:B------:R-:W-:Y:S01]  /*6ac0*/  FMUL.FTZ R170, R25, R9.reuse ;  /* 0x0000000919aa7220 */ /* 0x080fe20000410000 */
[----:B------:R-:W-:Y:S01]  /*6ad0*/  @P1 FMUL.FTZ R32, R32, 0.69314718246459960938 ;  /* 0x3f31721820201820 */ /* 0x000fe20000410000 */
[----:B------:R-:W0:Y:S01]  /*6ae0*/  @P2 MUFU.LG2 R6, R6 ;  /* 0x0000000600062308 */ /* 0x000e220000000c00 */
[----:B-1----:R1:W-:Y:S01]  /*6af0*/  @!P0 STS [R5+0x28820], R0 ;  /* 0x0288200005008388 */ /* 0x0023e20000000800 */
[-C--:B------:R-:W-:Y:S01]  /*6b00*/  FMUL.FTZ R28, R29, R9.reuse ;  /* 0x000000091d1c7220 */ /* 0x080fe20000410000 */
[-C--:B----4-:R-:W-:Y:S01]  /*6b10*/  FMUL.FTZ R166, R33, R9.reuse ;  /* 0x0000000921a67220 */ /* 0x090fe20000410000 */
[-C--:B------:R-:W-:Y:S01]  /*6b20*/  FMUL.FTZ R167, R36, R9.reuse ;  /* 0x0000000924a77220 */ /* 0x080fe20000410000 */
[-C--:B------:R-:W-:Y:S01]  /*6b30*/  FMUL.FTZ R8, R37, R9.reuse ;  /* 0x0000000925087220 */ /* 0x080fe20000410000 */
[-C--:B------:R-:W-:Y:S01]  /*6b40*/  FMUL.FTZ R168, R40, R9.reuse ;  /* 0x0000000928a87220 */ /* 0x080fe20000410000 */
[-C--:B------:R-:W-:Y:S01]  /*6b50*/  FMUL.FTZ R164, R41, R9.reuse ;  /* 0x0000000929a47220 */ /* 0x080fe20000410000 */
[-C--:B------:R-:W-:Y:S01]  /*6b60*/  FMUL.FTZ R165, R44, R9.reuse ;  /* 0x000000092ca57220 */ /* 0x080fe20000410000 */
[----:B--2---:R-:W-:Y:S01]  /*6b70*/  @P1 FMUL.FTZ R7, R7, 0.69314718246459960938 ;  /* 0x3f31721807071820 */ /* 0x004fe20000410000 */
[-C--:B------:R-:W-:Y:S01]  /*6b80*/  FMUL.FTZ R10, R45, R9.reuse ;  /* 0x000000092d0a7220 */ /* 0x080fe20000410000 */
[----:B-1----:R-:W-:Y:S01]  /*6b90*/  @P2 FMUL.FTZ R5, R11, 0.69314718246459960938 ;  /* 0x3f3172180b052820 */ /* 0x002fe20000410000 */
[-C--:B------:R-:W-:Y:S01]  /*6ba0*/  FMUL.FTZ R162, R48, R9.reuse ;  /* 0x0000000930a27220 */ /* 0x080fe20000410000 */
[-C--:B------:R-:W-:Y:S01]  /*6bb0*/  FMUL.FTZ R12, R49, R9.reuse ;  /* 0x00000009310c7220 */ /* 0x080fe20000410000 */
[-C--:B------:R-:W-:Y:S01]  /*6bc0*/  FMUL.FTZ R155, R52, R9.reuse ;  /* 0x00000009349b7220 */ /* 0x080fe20000410000 */
[-C--:B------:R-:W-:Y:S01]  /*6bd0*/  FMUL.FTZ R14, R53, R9.reuse ;  /* 0x00000009350e7220 */ /* 0x080fe20000410000 */
[-C--:B------:R-:W-:Y:S01]  /*6be0*/  FMUL.FTZ R24, R56, R9.reuse ;  /* 0x0000000938187220 */ /* 0x080fe20000410000 */
[----:B0-----:R-:W-:Y:S01]  /*6bf0*/  @P2 FMUL.FTZ R6, R6, 0.69314718246459960938 ;  /* 0x3f31721806062820 */ /* 0x001fe20000410000 */
        /* <DEDUP_REMOVED lines=110> */
[----:B------:R-:W-:Y:S06]  /*72e0*/  BAR.ARV 0xe, 0x100 ;  /* 0x0384000000007b1d */ /* 0x000fec0000002000 */
[----:B------:R-:W-:Y:S01]  /*72f0*/  PLOP3.LUT P0, PT, PT, PT, PT, 0x8, 0x0 ;  /* 0x000000000000781c */ /* 0x000fe20003f0e170 */
[----:B------:R-:W-:Y:S01]  /*7300*/  FMUL.FTZ R0, R151, R0 ;  /* 0x0000000097007220 */ /* 0x000fe20000410000 */
[----:B------:R-:W-:Y:S01]  /*7310*/  @P1 FFMA.FTZ R21, R32, R3, R7 ;  /* 0x0000000320151223 */ /* 0x000fe20000010007 */
[----:B------:R-:W-:-:S10]  /*7320*/  @P2 FFMA.FTZ R20, R5, R4, R6 ;  /* 0x0000000405142223 */ /* 0x000fd40000010006 */
.L_x_3578:
[----:B------:R-:W0:Y:S08]  /*7330*/  S2UR UR40, SR_CgaCtaId ;  /* 0x00000000002879c3 */ /* 0x000e300000008800 */
[----:B------:R-:W-:Y:S06]  /*7340*/  BAR.SYNC.DEFER_BLOCKING 0x5, 0x180 ;  /* 0x0146000000007b1d */ /* 0x000fec0000010000 */
[----:B------:R-:W-:Y:S01]  /*7350*/  UMOV UR41, 0x400 ;  /* 0x0000040000297882 */ /* 0x000fe20000000000 */
[----:B------:R-:W-:Y:S01]  /*7360*/  BSSY B0, `(.L_x_3613) ;  /* 0x00002f9000007945 */ /* 0x000fe20003800000 */
[----:B0-----:R-:W-:-:S09]  /*7370*/  ULEA UR41, UR40, UR41, 0x18 ;  /* 0x0000002928297291 */ /* 0x001fd2000f8ec03f */
[----:B------:R-:W0:Y:S02]  /*7380*/  LDS.128 R4, [UR41+0x28cd0] ;  /* 0x028cd029ff047984 */ /* 0x000e240008000c00 */
[----:B0-----:R-:W-:Y:S02]  /*7390*/  R2UR UR5, R5 ;  /* 0x00000000050572ca */ /* 0x001fe400000e0000 */
[----:B------:R-:W-:Y:S02]  /*73a0*/  R2UR UR6, R6 ;  /* 0x00000000060672ca */ /* 0x000fe400000e0000 */
[----:B------:R-:W-:Y:S01]  /*73b0*/  R2UR UR7, R7 ;  /* 0x00000000070772ca */ /* 0x000fe200000e0000 */
[----:B------:R-:W-:Y:S06]  /*73c0*/  BAR.ARV 0x4, 0x180 ;  /* 0x0106000000007b1d */ /* 0x000fec0000002000 */
[----:B------:R-:W-:Y:S08]  /*73d0*/  @P0 BRA `(.L_x_3614) ;  /* 0x0000002000300947 */ /* 0x000ff00003800000 */
[----:B------:R-:W0:Y:S08]  /*73e0*/  S2UR UR4, SR_SWINHI ;  /* 0x00000000000479c3 */ /* 0x000e300000002f00 */
[----:B------:R-:W-:Y:S01]  /*73f0*/  BAR.SYNC.DEFER_BLOCKING 0x1, 0x100 ;  /* 0x0044000000007b1d */ /* 0x000fe20000010000 */
        /* <DEDUP_REMOVED lines=16> */
[----:B------:R-:W-:Y:S01]  /*7500*/  ULDC.64 UR8, c[0x0][0xc00] ;  /* 0x0003000000087ab9 */ /* 0x000fe20000000a00 */
[----:B------:R-:W-:Y:S01]  /*7510*/  F2FP.F16.F32.PACK_AB R66, R69, R68 ;  /* 0x000000444542723e */ /* 0x000fe200000000ff */
[----:B------:R-:W-:Y:S01]  /*7520*/  UISETP.NE.U32.AND UP0, UPT, UR8, URZ, UPT ;  /* 0x0000003f0800728c */ /* 0x000fe2000bf05070 */
[----:B------:R-:W-:Y:S01]  /*7530*/  F2FP.F16.F32.PACK_AB R67, R71, R70 ;  /* 0x000000464743723e */ /* 0x000fe200000000ff */
[----:B------:R-:W-:Y:S01]  /*7540*/  IMAD.WIDE R4, R196, 0x2, R174 ;  /* 0x00000002c4047825 */ /* 0x000fe200078e02ae */
[----:B------:R-:W-:Y:S01]  /*7550*/  F2FP.F16.F32.PACK_AB R73, R75, R74 ;  /* 0x0000004a4b49723e */ /* 0x000fe200000000ff */
[----:B------:R-:W-:Y:S01]  /*7560*/  UISETP.NE.AND.EX UP0, UPT, UR9, URZ, UPT, UP0 ;  /* 0x0000003f0900728c */ /* 0x000fe2000bf05300 */
[----:B------:R-:W-:-:S02]  /*7570*/  F2FP.F16.F32.PACK_AB R80, R81, R80 ;  /* 0x000000505150723e */ /* 0x000fc400000000ff */
[C---:B------:R-:W-:Y:S01]  /*7580*/  IADD3 R173, P1, R4.reuse, 0x20, RZ ;  /* 0x0000002004ad7810 */ /* 0x040fe20007f3e0ff */
[----:B------:R-:W-:Y:S01]  /*7590*/  ULDC.64 UR8, c[0x0][0xc00] ;  /* 0x0003000000087ab9 */ /* 0x000fe20000000a00 */
[C---:B------:R-:W-:Y:S01]  /*75a0*/  IADD3 R177, P0, R4.reuse, 0x40, RZ ;  /* 0x0000004004b17810 */ /* 0x040fe20007f1e0ff */
[----:B------:R-:W-:Y:S01]  /*75b0*/  UIMAD.WIDE UR8, UR42, 0x4, UR8 ;  /* 0x000000042a0878a5 */ /* 0x000fe2000f8e0208 */
[----:B------:R-:W-:Y:S01]  /*75c0*/  LOP3.LUT R36, R173, 0x380, RZ, 0xc0, !PT ;  /* 0x00000380ad247812 */ /* 0x000fe200078ec0ff */
[--C-:B------:R-:W-:Y:S01]  /*75d0*/  IMAD.X R37, RZ, RZ, R5.reuse, P1 ;  /* 0x000000ffff257224 */ /* 0x100fe200008e0605 */
[----:B------:R-:W-:Y:S01]  /*75e0*/  IADD3 R183, P6, R4, 0x2020, RZ ;  /* 0x0000202004b77810 */ /* 0x000fe20007fde0ff */
[--C-:B------:R-:W-:Y:S01]  /*75f0*/  IMAD.X R41, RZ, RZ, R5.reuse, P0 ;  /* 0x000000ffff297224 */ /* 0x100fe200000e0605 */
[----:B------:R-:W-:Y:S02]  /*7600*/  SHF.R.U64 R36, R36, 0x3, RZ ;  /* 0x0000000324247819 */ /* 0x000fe400000012ff */
[C---:B------:R-:W-:Y:S01]  /*7610*/  IADD3 R6, P0, R4.reuse, 0x4020, RZ ;  /* 0x0000402004067810 */ /* 0x040fe20007f1e0ff */
[----:B------:R-:W-:Y:S01]  /*7620*/  IMAD.X R53, RZ, RZ, R5, P6 ;  /* 0x000000ffff357224 */ /* 0x000fe200030e0605 */
[----:B------:R-:W-:-:S02]  /*7630*/  LOP3.LUT R29, R4, 0x380, RZ, 0xc0, !PT ;  /* 0x00000380041d7812 */ /* 0x000fc400078ec0ff */
[C---:B------:R-:W-:Y:S01]  /*7640*/  IADD3 R179, P4, R4.reuse, 0x60, RZ ;  /* 0x0000006004b37810 */ /* 0x040fe20007f9e0ff */
[--C-:B------:R-:W-:Y:S01]  /*7650*/  IMAD.X R107, RZ, RZ, R5.reuse, P0 ;  /* 0x000000ffff6b7224 */ /* 0x100fe200000e0605 */
[C---:B------:R-:W-:Y:S02]  /*7660*/  IADD3 R181, P3, R4.reuse, 0x2000, RZ ;  /* 0x0000200004b57810 */ /* 0x040fe40007f7e0ff */
[C---:B------:R-:W-:Y:S01]  /*7670*/  IADD3 R205, P5, R4.reuse, 0x2040, RZ ;  /* 0x0000204004cd7810 */ /* 0x040fe20007fbe0ff */
[--C-:B------:R-:W-:Y:S01]  /*7680*/  IMAD.X R45, RZ, RZ, R5.reuse, P4 ;  /* 0x000000ffff2d7224 */ /* 0x100fe200020e0605 */
[C---:B------:R-:W-:Y:S01]  /*7690*/  IADD3 R209, P1, R4.reuse, 0x4000, RZ ;  /* 0x0000400004d17810 */ /* 0x040fe20007f3e0ff */
[--C-:B------:R-:W-:Y:S01]  /*76a0*/  IMAD.X R49, RZ, RZ, R5.reuse, P3 ;  /* 0x000000ffff317224 */ /* 0x100fe200018e0605 */
[C---:B------:R-:W-:Y:S01]  /*76b0*/  IADD3 R7, P6, R4.reuse, 0x6000, RZ ;  /* 0x0000600004077810 */ /* 0x040fe20007fde0ff */
[--C-:B------:R-:W-:Y:S01]  /*76c0*/  IMAD.X R95, RZ, RZ, R5.reuse, P5 ;  /* 0x000000ffff5f7224 */ /* 0x100fe200028e0605 */
[----:B------:R-:W-:Y:S01]  /*76d0*/  IADD3 R207, P2, R4, 0x2060, RZ ;  /* 0x0000206004cf7810 */ /* 0x000fe20007f5e0ff */
[--C-:B------:R-:W-:Y:S01]  /*76e0*/  IMAD.X R103, RZ, RZ, R5.reuse, P1 ;  /* 0x000000ffff677224 */ /* 0x100fe200008e0605 */
[----:B------:R-:W-:Y:S01]  /*76f0*/  LOP3.LUT R36, R36, R173, RZ, 0x3c, !PT ;  /* 0x000000ad24247212 */ /* 0x000fe200078e3cff */
[----:B------:R-:W-:Y:S01]  /*7700*/  IMAD.X R119, RZ, RZ, R5, P6 ;  /* 0x000000ffff777224 */ /* 0x000fe200030e0605 */
[----:B------:R-:W-:-:S02]  /*7710*/  LOP3.LUT R173, R6, 0x380, RZ, 0xc0, !PT ;  /* 0x0000038006ad7812 */ /* 0x000fc400078ec0ff */
[----:B------:R-:W-:Y:S02]  /*7720*/  SHF.R.U64 R29, R29, 0x3, RZ ;  /* 0x000000031d1d7819 */ /* 0x000fe400000012ff */
[----:B------:R-:W-:Y:S02]  /*7730*/  LOP3.LUT R118, R7, 0x380, RZ, 0xc0, !PT ;  /* 0x0000038007767812 */ /* 0x000fe400078ec0ff */
[----:B------:R-:W-:Y:S02]  /*7740*/  IADD3.X R99, RZ, R5, RZ, P2, !PT ;  /* 0x00000005ff637210 */ /* 0x000fe400017fe4ff */
[C---:B------:R-:W-:Y:S02]  /*7750*/  IADD3 R110, P4, R4.reuse, 0x4040, RZ ;  /* 0x00004040046e7810 */ /* 0x040fe40007f9e0ff */
[C---:B------:R-:W-:Y:S02]  /*7760*/  IADD3 R114, P3, R4.reuse, 0x4060, RZ ;  /* 0x0000406004727810 */ /* 0x040fe40007f7e0ff */
[C---:B------:R-:W-:Y:S01]  /*7770*/  IADD3 R3, P5, R4.reuse, 0x6020, RZ ;  /* 0x0000602004037810 */ /* 0x040fe20007fbe0ff */
[--C-:B------:R-:W-:Y:S01]  /*7780*/  IMAD.X R111, RZ, RZ, R5.reuse, P4 ;  /* 0x000000ffff6f7224 */ /* 0x100fe200020e0605 */
[C---:B------:R-:W-:Y:S01]  /*7790*/  IADD3 R32, P2, R4.reuse, 0x6040, RZ ;  /* 0x0000604004207810 */ /* 0x040fe20007f5e0ff */
[--C-:B------:R-:W-:Y:S01]  /*77a0*/  IMAD.X R115, RZ, RZ, R5.reuse, P3 ;  /* 0x000000ffff737224 */ /* 0x100fe200018e0605 */
[----:B------:R-:W-:Y:S01]  /*77b0*/  IADD3 R151, P1, R4, 0x6060, RZ ;  /* 0x0000606004977810 */ /* 0x000fe20007f3e0ff */
[----:B------:R-:W-:Y:S01]  /*77c0*/  IMAD.X R123, RZ, RZ, R5, P5 ;  /* 0x000000ffff7b7224 */ /* 0x000fe200028e0605 */
[----:B------:R-:W-:-:S02]  /*77d0*/  SHF.R.U64 R173, R173, 0x3, RZ ;  /* 0x00000003adad7819 */ /* 0x000fc400000012ff */
[----:B------:R-:W-:Y:S01]  /*77e0*/  LOP3.LUT R4, R29, R4, RZ, 0x3c, !PT ;  /* 0x000000041d047212 */ /* 0x000fe200078e3cff */
[----:B------:R-:W-:Y:S01]  /*77f0*/  IMAD.X R33, RZ, RZ, R5, P1 ;  /* 0x000000ffff217224 */ /* 0x000fe200008e0605 */
[----:B------:R-:W-:Y:S02]  /*7800*/  LOP3.LUT R40, R177, 0x380, RZ, 0xc0, !PT ;  /* 0x00000380b1287812 */ /* 0x000fe400078ec0ff */
[----:B------:R-:W-:Y:S02]  /*7810*/  LOP3.LUT R44, R179, 0x380, RZ, 0xc0, !PT ;  /* 0x00000380b32c7812 */ /* 0x000fe400078ec0ff */
[----:B------:R-:W-:Y:S02]  /*7820*/  SHF.R.U64 R118, R118, 0x3, RZ ;  /* 0x0000000376767819 */ /* 0x000fe400000012ff */
[----:B------:R-:W-:Y:S02]  /*7830*/  LOP3.LUT R48, R181, 0x380, RZ, 0xc0, !PT ;  /* 0x00000380b5307812 */ /* 0x000fe400078ec0ff */
[----:B------:R-:W-:-:S02]  /*7840*/  LOP3.LUT R106, R173, R6, RZ, 0x3c, !PT ;  /* 0x00000006ad6a7212 */ /* 0x000fc400078e3cff */
[-C--:B------:R-:W-:Y:S02]  /*7850*/  IADD3.X R29, RZ, R5.reuse, RZ, P2, !PT ;  /* 0x00000005ff1d7210 */ /* 0x080fe400017fe4ff */
[----:B------:R-:W-:Y:S02]  /*7860*/  SHF.R.U64 R40, R40, 0x3, RZ ;  /* 0x0000000328287819 */ /* 0x000fe400000012ff */
[----:B------:R-:W-:Y:S02]  /*7870*/  LOP3.LUT R52, R183, 0x380, RZ, 0xc0, !PT ;  /* 0x00000380b7347812 */ /* 0x000fe400078ec0ff */
[----:B------:R-:W-:Y:S02]  /*7880*/  MOV R173, R4 ;  /* 0x0000000400ad7202 */ /* 0x000fe40000000f00 */
[----:B------:R-:W-:Y:S02]  /*7890*/  SHF.R.U64 R44, R44, 0x3, RZ ;  /* 0x000000032c2c7819 */ /* 0x000fe400000012ff */
[----:B------:R-:W-:-:S02]  /*78a0*/  LOP3.LUT R94, R205, 0x380, RZ, 0xc0, !PT ;  /* 0x00000380cd5e7812 */ /* 0x000fc400078ec0ff */
[----:B------:R-:W-:Y:S02]  /*78b0*/  LOP3.LUT R118, R118, R7, RZ, 0x3c, !PT ;  /* 0x0000000776767212 */ /* 0x000fe400078e3cff */
[----:B------:R-:W-:Y:S02]  /*78c0*/  F2FP.F16.F32.PACK_AB R5, R27, R26 ;  /* 0x0000001a1b05723e */ /* 0x000fe400000000ff */
[----:B------:R-:W-:Y:S02]  /*78d0*/  LOP3.LUT R98, R207, 0x380, RZ, 0xc0, !PT ;  /* 0x00000380cf627812 */ /* 0x000fe400078ec0ff */
[----:B------:R-:W-:Y:S02]  /*78e0*/  F2FP.F16.F32.PACK_AB R4, R170, R172 ;  /* 0x000000acaa04723e */ /* 0x000fe400000000ff */
[----:B------:R-:W-:Y:S02]  /*78f0*/  LOP3.LUT R26, R3, 0x380, RZ, 0xc0, !PT ;  /* 0x00000380031a7812 */ /* 0x000fe400078ec0ff */
[----:B------:R-:W-:-:S02]  /*7900*/  LOP3.LUT R27, R32, 0x380, RZ, 0xc0, !PT ;  /* 0x00000380201b7812 */ /* 0x000fc400078ec0ff */
[----:B------:R-:W-:Y:S02]  /*7910*/  F2FP.F16.F32.PACK_AB R6, R28, R171 ;  /* 0x000000ab1c06723e */ /* 0x000fe400000000ff */
[----:B------:R-:W-:Y:S02]  /*7920*/  F2FP.F16.F32.PACK_AB R7, R31, R30 ;  /* 0x0000001e1f07723e */ /* 0x000fe400000000ff */
[----:B------:R-:W-:Y:S02]  /*7930*/  SHF.R.U64 R48, R48, 0x3, RZ ;  /* 0x0000000330307819 */ /* 0x000fe400000012ff */
[----:B------:R-:W-:Y:S01]  /*7940*/  LOP3.LUT R102, R209, 0x380, RZ, 0xc0, !PT ;  /* 0x00000380d1667812 */ /* 0x000fe200078ec0ff */
[----:B------:R0:W-:Y:S01]  /*7950*/  STSM.16.M88.4 [R173], R4 ;  /* 0x00000004ad007844 */ /* 0x0001e20000000200 */
[----:B------:R-:W-:Y:S02]  /*7960*/  LOP3.LUT R40, R40, R177, RZ, 0x3c, !PT ;  /* 0x000000b128287212 */ /* 0x000fe400078e3cff */
[----:B------:R-:W-:-:S02]  /*7970*/  SHF.R.U64 R52, R52, 0x3, RZ ;  /* 0x0000000334347819 */ /* 0x000fc400000012ff */
[----:B------:R-:W-:Y:S02]  /*7980*/  LOP3.LUT R44, R44, R179, RZ, 0x3c, !PT ;  /* 0x000000b32c2c7212 */ /* 0x000fe400078e3cff */
[----:B------:R-:W-:Y:S02]  /*7990*/  SHF.R.U64 R94, R94, 0x3, RZ ;  /* 0x000000035e5e7819 */ /* 0x000fe400000012ff */
[----:B------:R-:W-:Y:S02]  /*79a0*/  LOP3.LUT R177, R110, 0x380, RZ, 0xc0, !PT ;  /* 0x000003806eb17812 */ /* 0x000fe400078ec0ff */
[----:B------:R-:W-:Y:S02]  /*79b0*/  SHF.R.U64 R98, R98, 0x3, RZ ;  /* 0x0000000362627819 */ /* 0x000fe400000012ff */
[----:B------:R-:W-:Y:S02]  /*79c0*/  LOP3.LUT R179, R114, 0x380, RZ, 0xc0, !PT ;  /* 0x0000038072b37812 */ /* 0x000fe400078ec0ff */
[----:B------:R-:W-:-:S02]  /*79d0*/  SHF.R.U64 R26, R26, 0x3, RZ ;  /* 0x000000031a1a7819 */ /* 0x000fc400000012ff */
[----:B------:R-:W-:Y:S02]  /*79e0*/  SHF.R.U64 R27, R27, 0x3, RZ ;  /* 0x000000031b1b7819 */ /* 0x000fe400000012ff */
[----:B------:R-:W-:Y:S02]  /*79f0*/  LOP3.LUT R48, R48, R181, RZ, 0x3c, !PT ;  /* 0x000000b530307212 */ /* 0x000fe400078e3cff */
[----:B------:R-:W-:Y:S02]  /*7a00*/  SHF.R.U64 R102, R102, 0x3, RZ ;  /* 0x0000000366667819 */ /* 0x000fe400000012ff */
[----:B------:R-:W-:Y:S02]  /*7a10*/  LOP3.LUT R52, R52, R183, RZ, 0x3c, !PT ;  /* 0x000000b734347212 */ /* 0x000fe400078e3cff */
[----:B------:R-:W-:Y:S02]  /*7a20*/  MOV R36, R36 ;  /* 0x0000002400247202 */ /* 0x000fe40000000f00 */
[----:B0-----:R-:W-:-:S02]  /*7a30*/  F2FP.F16.F32.PACK_AB R4, R166, R169 ;  /* 0x000000a9a604723e */ /* 0x001fc400000000ff */
[----:B------:R-:W-:Y:S02]  /*7a40*/  F2FP.F16.F32.PACK_AB R5, R35, R34 ;  /* 0x000000222305723e */ /* 0x000fe400000000ff */
[----:B------:R-:W-:Y:S02]  /*7a50*/  F2FP.F16.F32.PACK_AB R6, R8, R167 ;  /* 0x000000a70806723e */ /* 0x000fe400000000ff */
[----:B------:R-:W-:Y:S02]  /*7a60*/  F2FP.F16.F32.PACK_AB R7, R39, R38 ;  /* 0x000000262707723e */ /* 0x000fe400000000ff */
[----:B------:R-:W-:Y:S02]  /*7a70*/  LOP3.LUT R94, R94, R205, RZ, 0x3c, !PT ;  /* 0x000000cd5e5e7212 */ /* 0x000fe400078e3cff */
[----:B------:R-:W-:Y:S01]  /*7a80*/  SHF.R.U64 R177, R177, 0x3, RZ ;  /* 0x00000003b1b17819 */ /* 0x000fe200000012ff */
[----:B------:R0:W-:Y:S01]  /*7a90*/  STSM.16.M88.4 [R36], R4 ;  /* 0x0000000424007844 */ /* 0x0001e20000000200 */
[----:B------:R-:W-:-:S02]  /*7aa0*/  MOV R40, R40 ;  /* 0x0000002800287202 */ /* 0x000fc40000000f00 */
[----:B------:R-:W-:Y:S02]  /*7ab0*/  F2FP.F16.F32.PACK_AB R8, R164, R168 ;  /* 0x000000a8a408723e */ /* 0x000fe400000000ff */
[----:B------:R-:W-:Y:S02]  /*7ac0*/  LOP3.LUT R98, R98, R207, RZ, 0x3c, !PT ;  /* 0x000000cf62627212 */ /* 0x000fe400078e3cff */
[----:B------:R-:W-:Y:S01]  /*7ad0*/  SHF.R.U64 R179, R179, 0x3, RZ ;  /* 0x00000003b3b37819 */ /* 0x000fe200000012ff */
[----:B------:R1:W-:Y:S01]  /*7ae0*/  STSM.16.M88.4 [R40], R8 ;  /* 0x0000000828007844 */ /* 0x0003e20000000200 */
[----:B------:R-:W-:Y:S02]  /*7af0*/  LOP3.LUT R170, R151, 0x380, RZ, 0xc0, !PT ;  /* 0x0000038097aa7812 */ /* 0x000fe400078ec0ff */
[----:B------:R-:W-:Y:S02]  /*7b00*/  LOP3.LUT R122, R26, R3, RZ, 0x3c, !PT ;  /* 0x000000031a7a7212 */ /* 0x000fe400078e3cff */
[----:B------:R-:W-:-:S02]  /*7b10*/  LOP3.LUT R28, R27, R32, RZ, 0x3c, !PT ;  /* 0x000000201b1c7212 */ /* 0x000fc400078e3cff */
[----:B------:R-:W-:Y:S01]  /*7b20*/  MOV R44, R44 ;  /* 0x0000002c002c7202 */ /* 0x000fe20000000f00 */
[----:B0-----:R-:W-:Y:S01]  /*7b30*/  IMAD.U32 R4, RZ, RZ, UR8 ;  /* 0x00000008ff047e24 */ /* 0x001fe2000f8e00ff */
[----:B------:R-:W-:Y:S01]  /*7b40*/  LOP3.LUT R102, R102, R209, RZ, 0x3c, !PT ;  /* 0x000000d166667212 */ /* 0x000fe200078e3cff */
[----:B------:R-:W-:Y:S01]  /*7b50*/  IMAD.U32 R5, RZ, RZ, UR9 ;  /* 0x00000009ff057e24 */ /* 0x000fe2000f8e00ff */
[----:B------:R-:W-:Y:S01]  /*7b60*/  MOV R48, R48 ;  /* 0x0000003000307202 */ /* 0x000fe20000000f00 */
[----:B------:R0:W-:Y:S01]  /*7b70*/  STSM.16.M88.4 [R44], R12 ;  /* 0x0000000c2c007844 */ /* 0x0001e20000000200 */
[----:B------:R-:W-:Y:S01]  /*7b80*/  F2FP.F16.F32.PACK_AB R26, R61, R60 ;  /* 0x0000003c3d1a723e */ /* 0x000fe200000000ff */
[----:B------:R-:W-:Y:S01]  /*7b90*/  ULDC.64 UR8, c[0x0][0xc08] ;  /* 0x0003020000087ab9 */ /* 0x000fe20000000a00 */
[----:B------:R-:W-:Y:S02]  /*7ba0*/  F2FP.F16.F32.PACK_AB R27, R63, R62 ;  /* 0x0000003e3f1b723e */ /* 0x000fe400000000ff */
[----:B------:R-:W-:-:S02]  /*7bb0*/  MOV R52, R52 ;  /* 0x0000003400347202 */ /* 0x000fc40000000f00 */
[----:B------:R-:W-:Y:S01]  /*7bc0*/  LOP3.LUT R110, R177, R110, RZ, 0x3c, !PT ;  /* 0x0000006eb16e7212 */ /* 0x000fe200078e3cff */
[----:B------:R2:W-:Y:S01]  /*7bd0*/  STSM.16.M88.4 [R48], R24 ;  /* 0x0000001830007844 */ /* 0x0005e20000000200 */
[----:B------:R-:W-:Y:S02]  /*7be0*/  MOV R94, R94 ;  /* 0x0000005e005e7202 */ /* 0x000fe40000000f00 */
[----:B------:R-:W-:Y:S01]  /*7bf0*/  F2FP.F16.F32.PACK_AB R74, R77, R76 ;  /* 0x0000004c4d4a723e */ /* 0x000fe200000000ff */
[----:B------:R-:W-:Y:S01]  /*7c00*/  STSM.16.M88.4 [R52], R64 ;  /* 0x0000004034007844 */ /* 0x000fe20000000200 */
[----:B------:R-:W-:Y:S02]  /*7c10*/  F2FP.F16.F32.PACK_AB R75, R79, R78 ;  /* 0x0000004e4f4b723e */ /* 0x000fe400000000ff */
[----:B------:R-:W-:Y:S02]  /*7c20*/  F2FP.F16.F32.PACK_AB R81, R83, R82 ;  /* 0x000000525351723e */ /* 0x000fe400000000ff */
[----:B------:R-:W-:Y:S01]  /*7c30*/  F2FP.F16.F32.PACK_AB R88, R89, R88 ;  /* 0x000000585958723e */ /* 0x000fe200000000ff */
[----:B------:R-:W-:Y:S01]  /*7c40*/  STSM.16.M88.4 [R94], R72 ;  /* 0x000000485e007844 */ /* 0x000fe20000000200 */
[----:B------:R-:W-:-:S02]  /*7c50*/  LOP3.LUT R114, R179, R114, RZ, 0x3c, !PT ;  /* 0x00000072b3727212 */ /* 0x000fc400078e3cff */
[----:B------:R-:W-:Y:S02]  /*7c60*/  SHF.R.U64 R170, R170, 0x3, RZ ;  /* 0x00000003aaaa7819 */ /* 0x000fe400000012ff */
[----:B------:R-:W-:Y:S02]  /*7c70*/  MOV R31, R98 ;  /* 0x00000062001f7202 */ /* 0x000fe40000000f00 */
[----:B------:R-:W-:Y:S02]  /*7c80*/  F2FP.F16.F32.PACK_AB R82, R85, R84 ;  /* 0x000000545552723e */ /* 0x000fe400000000ff */
[----:B------:R-:W-:Y:S02]  /*7c90*/  F2FP.F16.F32.PACK_AB R83, R87, R86 ;  /* 0x000000565753723e */ /* 0x000fe400000000ff */
[----:B------:R-:W-:Y:S02]  /*7ca0*/  F2FP.F16.F32.PACK_AB R89, R91, R90 ;  /* 0x0000005a5b59723e */ /* 0x000fe400000000ff */
[----:B------:R-:W-:Y:S01]  /*7cb0*/  MOV R102, R102 ;  /* 0x0000006600667202 */ /* 0x000fe20000000f00 */
[----:B------:R-:W-:Y:S01]  /*7cc0*/  STSM.16.M88.4 [R31], R80 ;  /* 0x000000501f007844 */ /* 0x000fe20000000200 */
[----:B------:R-:W-:-:S02]  /*7cd0*/  F2FP.F16.F32.PACK_AB R90, R93, R92 ;  /* 0x0000005c5d5a723e */ /* 0x000fc400000000ff */
[----:B------:R-:W-:Y:S02]  /*7ce0*/  F2FP.F16.F32.PACK_AB R91, R46, R42 ;  /* 0x0000002a2e5b723e */ /* 0x000fe400000000ff */
[----:B------:R-:W-:Y:S02]  /*7cf0*/  F2FP.F16.F32.PACK_AB R96, R97, R96 ;  /* 0x000000606160723e */ /* 0x000fe400000000ff */
[----:B------:R-:W-:Y:S01]  /*7d00*/  MOV R30, R106 ;  /* 0x0000006a001e7202 */ /* 0x000fe20000000f00 */
[----:B------:R-:W-:Y:S01]  /*7d10*/  STSM.16.M88.4 [R102], R88 ;  /* 0x0000005866007844 */ /* 0x000fe20000000200 */
[----:B------:R-:W-:Y:S02]  /*7d20*/  F2FP.F16.F32.PACK_AB R97, R54, R50 ;  /* 0x000000323661723e */ /* 0x000fe400000000ff */
[----:B------:R-:W-:Y:S02]  /*7d30*/  F2FP.F16.F32.PACK_AB R98, R101, R100 ;  /* 0x000000646562723e */ /* 0x000fe400000000ff */
[----:B------:R-:W-:-:S02]  /*7d40*/  F2FP.F16.F32.PACK_AB R99, R58, R56 ;  /* 0x000000383a63723e */ /* 0x000fc400000000ff */
[----:B------:R-:W-:Y:S02]  /*7d50*/  F2FP.F16.F32.PACK_AB R104, R105, R104 ;  /* 0x000000686968723e */ /* 0x000fe400000000ff */
[----:B------:R-:W-:Y:S01]  /*7d60*/  MOV R110, R110 ;  /* 0x0000006e006e7202 */ /* 0x000fe20000000f00 */
[----:B------:R-:W-:Y:S01]  /*7d70*/  STSM.16.M88.4 [R30], R96 ;  /* 0x000000601e007844 */ /* 0x000fe20000000200 */
[----:B------:R-:W-:Y:S02]  /*7d80*/  F2FP.F16.F32.PACK_AB R105, R153, R152 ;  /* 0x000000989969723e */ /* 0x000fe400000000ff */
[----:B------:R-:W-:Y:S02]  /*7d90*/  F2FP.F16.F32.PACK_AB R106, R109, R108 ;  /* 0x0000006c6d6a723e */ /* 0x000fe400000000ff */
[----:B------:R-:W-:Y:S02]  /*7da0*/  F2FP.F16.F32.PACK_AB R107, R156, R154 ;  /* 0x0000009a9c6b723e */ /* 0x000fe400000000ff */
[----:B------:R-:W-:-:S02]  /*7db0*/  F2FP.F16.F32.PACK_AB R157, R158, R157 ;  /* 0x0000009d9e9d723e */ /* 0x000fc400000000ff */
[----:B------:R-:W-:Y:S01]  /*7dc0*/  LOP3.LUT R32, R170, R151, RZ, 0x3c, !PT ;  /* 0x00000097aa207212 */ /* 0x000fe200078e3cff */
[----:B------:R-:W-:Y:S01]  /*7dd0*/  STSM.16.M88.4 [R110], R104 ;  /* 0x000000686e007844 */ /* 0x000fe20000000200 */
[----:B------:R-:W-:Y:S02]  /*7de0*/  MOV R114, R114 ;  /* 0x0000007200727202 */ /* 0x000fe40000000f00 */
[----:B------:R-:W-:Y:S02]  /*7df0*/  MOV R3, R122 ;  /* 0x0000007a00037202 */ /* 0x000fe40000000f00 */
[----:B------:R-:W-:Y:S02]  /*7e00*/  F2FP.F16.F32.PACK_AB R156, R113, R112 ;  /* 0x00000070719c723e */ /* 0x000fe400000000ff */
[----:B------:R-:W-:Y:S02]  /*7e10*/  F2FP.F16.F32.PACK_AB R158, R117, R116 ;  /* 0x00000074759e723e */ /* 0x000fe400000000ff */
        /* <DEDUP_REMOVED lines=13> */
[----:B------:R-:W-:Y:S02]  /*7ef0*/  F2FP.F16.F32.PACK_AB R137, R139, R138 ;  /* 0x0000008a8b89723e */ /* 0x000fe400000000ff */
[----:B------:R-:W-:Y:S01]  /*7f00*/  F2FP.F16.F32.PACK_AB R144, R145, R144 ;  /* 0x000000909190723e */ /* 0x000fe200000000ff */
[----:B------:R-:W-:Y:S01]  /*7f10*/  STSM.16.M88.4 [R3], R128 ;  /* 0x0000008003007844 */ /* 0x000fe20000000200 */
[----:B------:R-:W-:-:S02]  /*7f20*/  MOV R28, R28 ;  /* 0x0000001c001c7202 */ /* 0x000fc40000000f00 */
[----:B------:R-:W-:Y:S02]  /*7f30*/  F2FP.F16.F32.PACK_AB R138, R141, R140 ;  /* 0x0000008c8d8a723e */ /* 0x000fe400000000ff */
[----:B------:R-:W-:Y:S02]  /*7f40*/  F2FP.F16.F32.PACK_AB R139, R143, R142 ;  /* 0x0000008e8f8b723e */ /* 0x000fe400000000ff */
[----:B------:R-:W-:Y:S02]  /*7f50*/  F2FP.F16.F32.PACK_AB R145, R147, R146 ;  /* 0x000000929391723e */ /* 0x000fe400000000ff */
[----:B------:R-:W-:Y:S01]  /*7f60*/  MOV R32, R32 ;  /* 0x0000002000207202 */ /* 0x000fe20000000f00 */
[----:B------:R3:W-:Y:S01]  /*7f70*/  STSM.16.M88.4 [R28], R136 ;  /* 0x000000881c007844 */ /* 0x0007e20000000200 */
[----:B------:R-:W-:Y:S02]  /*7f80*/  F2FP.F16.F32.PACK_AB R146, R149, R148 ;  /* 0x000000949592723e */ /* 0x000fe400000000ff */
[----:B------:R-:W-:Y:S01]  /*7f90*/  F2FP.F16.F32.PACK_AB R147, R0, R150 ;  /* 0x000000960093723e */ /* 0x000fe200000000ff */
[----:B------:R-:W-:Y:S01]  /*7fa0*/  UISETP.NE.U32.AND UP1, UPT, UR8, URZ, UPT ;  /* 0x0000003f0800728c */ /* 0x000fe2000bf25070 */
[----:B------:R-:W-:-:S03]  /*7fb0*/  PLOP3.LUT P0, PT, PT, PT, UP0, 0x80, 0x0 ;  /* 0x000000000000781c */ /* 0x000fc60003f0f008 */
[----:B------:R4:W-:Y:S01]  /*7fc0*/  STSM.16.M88.4 [R32], R144 ;  /* 0x0000009020007844 */ /* 0x0009e20000000200 */
[----:B------:R-:W-:Y:S01]  /*7fd0*/  BAR.SYNC.DEFER_BLOCKING 0x1, 0x100 ;  /* 0x0044000000007b1d */ /* 0x000fe20000010000 */
[----:B------:R-:W-:-:S06]  /*7fe0*/  UISETP.NE.AND.EX UP1, UPT, UR9, URZ, UPT, UP1 ;  /* 0x0000003f0900728c */ /* 0x000fcc000bf25310 */
[----:B------:R-:W-:-:S05]  /*7ff0*/  PLOP3.LUT P6, PT, PT, PT, UP1, 0x80, 0x0 ;  /* 0x000000000000781c */ /* 0x000fca0003fcf018 */
[----:B------:R-:W-:-:S04]  /*8000*/  @UP1 ULEA UR8, UP2, UR42, UR8, 0x2 ;  /* 0x000000082a081291 */ /* 0x000fc8000f84103f */
[----:B------:R-:W-:Y:S01]  /*8010*/  @UP1 ULEA.HI.X UR9, UR42, UR9, UR43, 0x2, UP2 ;  /* 0x000000092a091291 */ /* 0x000fe200090f142b */
[----:B------:R-:W-:Y:S01]  /*8020*/  ULDC UR4, c[0x0][0xa88] ;  /* 0x0002a20000047ab9 */ /* 0x000fe20000000800 */
[----:B-1----:R-:W-:Y:S02]  /*8030*/  IMAD.U32 R10, RZ, RZ, UR8 ;  /* 0x00000008ff0a7e24 */ /* 0x002fe4000f8e00ff */
[----:B------:R-:W-:Y:S02]  /*8040*/  IMAD.U32 R0, RZ, RZ, UR4 ;  /* 0x00000004ff007e24 */ /* 0x000fe4000f8e00ff */
[----:B------:R-:W-:Y:S01]  /*8050*/  MOV R11, UR9 ;  /* 0x00000009000b7c02 */ /* 0x000fe20008000f00 */
[----:B------:R-:W4:Y:S01]  /*8060*/  @P0 LDG.E R6, desc[UR50][R4.64] ;  /* 0x0000003204060981 */ /* 0x000f22000c1e1900 */
[----:B------:R-:W-:-:S03]  /*8070*/  IMAD R7, R191, 0x40, R2 ;  /* 0x00000040bf077824 */ /* 0x000fc600078e0202 */
[----:B------:R1:W5:Y:S01]  /*8080*/  @P6 LDG.E R0, desc[UR50][R10.64] ;  /* 0x000000320a006981 */ /* 0x000362000c1e1900 */
[----:B------:R-:W-:-:S03]  /*8090*/  IMAD.WIDE R174, R7, 0x2, R174 ;  /* 0x0000000207ae7825 */ /* 0x000fc600078e02ae */
[C---:B------:R-:W-:Y:S02]  /*80a0*/  IADD3 R9, P2, R174.reuse, 0x1000, RZ ;  /* 0x00001000ae097810 */ /* 0x040fe40007f5e0ff */
[C---:B0-----:R-:W-:Y:S02]  /*80b0*/  IADD3 R13, P1, R174.reuse, 0x2000, RZ ;  /* 0x00002000ae0d7810 */ /* 0x041fe40007f3e0ff */
[----:B------:R-:W-:Y:S02]  /*80c0*/  P2R R7, PR, RZ, 0x4 ;  /* 0x00000004ff077803 */ /* 0x000fe40000000000 */
[C---:B--2---:R-:W-:Y:S02]  /*80d0*/  IADD3 R25, P2, R174.reuse, 0x3000, RZ ;  /* 0x00003000ae197810 */ /* 0x044fe40007f5e0ff */
[C---:B------:R-:W-:Y:S02]  /*80e0*/  IADD3 R29, P3, R174.reuse, 0x4000, RZ ;  /* 0x00004000ae1d7810 */ /* 0x040fe40007f7e0ff */
[----:B------:R-:W-:-:S02]  /*80f0*/  IADD3 R33, P4, R174, 0x5000, RZ ;  /* 0x00005000ae217810 */ /* 0x000fc40007f9e0ff */
[----:B------:R-:W-:Y:S02]  /*8100*/  IADD3 R37, P5, R174, 0x6000, RZ ;  /* 0x00006000ae257810 */ /* 0x000fe40007fbe0ff */
[----:B------:R-:W-:Y:S02]  /*8110*/  LOP3.LUT R8, R9, 0x380, RZ, 0xc0, !PT ;  /* 0x0000038009087812 */ /* 0x000fe400078ec0ff */
[----:B------:R-:W-:Y:S02]  /*8120*/  LOP3.LUT R12, R13, 0x380, RZ, 0xc0, !PT ;  /* 0x000003800d0c7812 */ /* 0x000fe400078ec0ff */
[----:B------:R-:W-:Y:S02]  /*8130*/  LOP3.LUT R24, R25, 0x380, RZ, 0xc0, !PT ;  /* 0x0000038019187812 */ /* 0x000fe400078ec0ff */
[----:B---3--:R-:W-:Y:S02]  /*8140*/  LOP3.LUT R28, R29, 0x380, RZ, 0xc0, !PT ;  /* 0x000003801d1c7812 */ /* 0x008fe400078ec0ff */
[----:B----4-:R-:W-:-:S02]  /*8150*/  LOP3.LUT R32, R33, 0x380, RZ, 0xc0, !PT ;  /* 0x0000038021207812 */ /* 0x010fc400078ec0ff */
[----:B------:R-:W-:Y:S01]  /*8160*/  LOP3.LUT R36, R37, 0x380, RZ, 0xc0, !PT ;  /* 0x0000038025247812 */ /* 0x000fe200078ec0ff */
[----:B------:R-:W-:Y:S01]  /*8170*/  UMOV UR4, URZ ;  /* 0x0000003f00047c82 */ /* 0x000fe20008000000 */
[----:B------:R-:W-:Y:S02]  /*8180*/  SHF.R.U64 R8, R8, 0x3, RZ ;  /* 0x0000000308087819 */ /* 0x000fe400000012ff */
[----:B------:R-:W-:Y:S02]  /*8190*/  SHF.R.U64 R12, R12, 0x3, RZ ;  /* 0x000000030c0c7819 */ /* 0x000fe400000012ff */
[----:B------:R-:W-:Y:S02]  /*81a0*/  SHF.R.U64 R24, R24, 0x3, RZ ;  /* 0x0000000318187819 */ /* 0x000fe400000012ff */
[----:B------:R-:W-:Y:S02]  /*81b0*/  SHF.R.U64 R28, R28, 0x3, RZ ;  /* 0x000000031c1c7819 */ /* 0x000fe400000012ff */
[----:B------:R-:W-:-:S02]  /*81c0*/  SHF.R.U64 R32, R32, 0x3, RZ ;  /* 0x0000000320207819 */ /* 0x000fc400000012ff */
[----:B------:R-:W-:Y:S02]  /*81d0*/  SHF.R.U64 R36, R36, 0x3, RZ ;  /* 0x0000000324247819 */ /* 0x000fe400000012ff */
[----:B------:R-:W-:Y:S02]  /*81e0*/  LOP3.LUT R8, R8, R9, RZ, 0x3c, !PT ;  /* 0x0000000908087212 */ /* 0x000fe400078e3cff */
[----:B------:R-:W-:Y:S02]  /*81f0*/  LOP3.LUT R12, R12, R13, RZ, 0x3c, !PT ;  /* 0x0000000d0c0c7212 */ /* 0x000fe400078e3cff */
[----:B------:R-:W-:Y:S02]  /*8200*/  LOP3.LUT R24, R24, R25, RZ, 0x3c, !PT ;  /* 0x0000001918187212 */ /* 0x000fe400078e3cff */
[----:B------:R-:W-:Y:S02]  /*8210*/  LOP3.LUT R28, R28, R29, RZ, 0x3c, !PT ;  /* 0x0000001d1c1c7212 */ /* 0x000fe400078e3cff */
[----:B------:R-:W-:-:S02]  /*8220*/  LOP3.LUT R32, R32, R33, RZ, 0x3c, !PT ;  /* 0x0000002120207212 */ /* 0x000fc400078e3cff */
[----:B------:R-:W-:Y:S02]  /*8230*/  LOP3.LUT R36, R36, R37, RZ, 0x3c, !PT ;  /* 0x0000002524247212 */ /* 0x000fe400078e3cff */
[----:B------:R-:W-:Y:S01]  /*8240*/  @P0 R2UR UR4, R6 ;  /* 0x00000000060402ca */ /* 0x000fe200000e0000 */
[----:B-1----:R-:W-:-:S14]  /*8250*/  @P6 BRA `(.L_x_3615) ;  /* 0x0000000000106947 */ /* 0x002fdc0003800000 */
[----:B------:R-:W-:Y:S05]  /*8260*/  @!P0 BRA `(.L_x_3615) ;  /* 0x00000000000c8947 */ /* 0x000fea0003800000 */
[----:B------:R-:W2:Y:S04]  /*8270*/  LDG.E R3, desc[UR50][R4.64] ;  /* 0x0000003204037981 */ /* 0x000ea8000c1e1900 */
[----:B-----5:R-:W2:Y:S02]  /*8280*/  LDG.E R0, desc[UR50][R4.64+0x4] ;  /* 0x0000043204007981 */ /* 0x020ea4000c1e1900 */
[----:B--2---:R-:W-:-:S07]  /*8290*/  IMAD.IADD R0, R0, 0x1, -R3 ;  /* 0x0000000100007824 */ /* 0x004fce00078e0a03 */
.L_x_3615:
[----:B------:R-:W0:Y:S01]  /*82a0*/  SHFL.IDX PT, R3, R192, RZ, 0x1f ;  /* 0x00001fffc0037589 */ /* 0x000e2200000e0000 */
[----:B------:R-:W-:Y:S01]  /*82b0*/  ISETP.NE.AND P6, PT, R7, RZ, PT ;  /* 0x000000ff0700720c */ /* 0x000fe20003fc5270 */
[--C-:B------:R-:W-:Y:S01]  /*82c0*/  IMAD.X R13, RZ, RZ, R175.reuse, P1 ;  /* 0x000000ffff0d7224 */ /* 0x100fe200008e06af */
[C---:B------:R-:W-:Y:S01]  /*82d0*/  IADD3 R41, P0, R174.reuse, 0x7000, RZ ;  /* 0x00007000ae297810 */ /* 0x040fe20007f1e0ff */
[--C-:B------:R-:W-:Y:S01]  /*82e0*/  IMAD.X R25, RZ, RZ, R175.reuse, P2 ;  /* 0x000000ffff197224 */ /* 0x100fe200010e06af */
[C---:B------:R-:W-:Y:S01]  /*82f0*/  IADD3 R49, P1, R174.reuse, 0x9000, RZ ;  /* 0x00009000ae317810 */ /* 0x040fe20007f3e0ff */
[--C-:B------:R-:W-:Y:S01]  /*8300*/  IMAD.X R9, RZ, RZ, R175.reuse, P6 ;  /* 0x000000ffff097224 */ /* 0x100fe200030e06af */
[----:B------:R-:W-:Y:S01]  /*8310*/  IADD3 R45, P6, R174, 0x8000, RZ ;  /* 0x00008000ae2d7810 */ /* 0x000fe20007fde0ff */
[--C-:B------:R-:W-:Y:S01]  /*8320*/  IMAD.X R29, RZ, RZ, R175.reuse, P3 ;  /* 0x000000ffff1d7224 */ /* 0x100fe200018e06af */
[----:B------:R-:W-:Y:S01]  /*8330*/  LOP3.LUT R40, R41, 0x380, RZ, 0xc0, !PT ;  /* 0x0000038029287812 */ /* 0x000fe200078ec0ff */
[----:B------:R-:W-:Y:S01]  /*8340*/  IMAD.X R33, RZ, RZ, R175, P4 ;  /* 0x000000ffff217224 */ /* 0x000fe200020e06af */
[----:B------:R-:W-:Y:S01]  /*8350*/  LOP3.LUT R44, R45, 0x380, RZ, 0xc0, !PT ;  /* 0x000003802d2c7812 */ /* 0x000fe200078ec0ff */
[----:B------:R-:W-:Y:S01]  /*8360*/  USHF.R.S32.HI UR14, URZ, 0x1f, UR4 ;  /* 0x0000001f3f0e7899 */ /* 0x000fe20008011404 */
[----:B------:R-:W-:Y:S01]  /*8370*/  LOP3.LUT R48, R49, 0x380, RZ, 0xc0, !PT ;  /* 0x0000038031307812 */ /* 0x000fe200078ec0ff */
[----:B------:R-:W-:Y:S01]  /*8380*/  USHF.R.S32.HI UR15, URZ, 0x1f, UR45 ;  /* 0x0000001f3f0f7899 */ /* 0x000fe2000801142d */
[----:B------:R-:W-:Y:S01]  /*8390*/  SHF.R.U64 R44, R44, 0x3, RZ ;  /* 0x000000032c2c7819 */ /* 0x000fe200000012ff */
[----:B------:R-:W-:Y:S01]  /*83a0*/  USEL UR42, UR42, URZ, !UP0 ;  /* 0x0000003f2a2a7287 */ /* 0x000fe2000c000000 */
[----:B------:R-:W-:Y:S01]  /*83b0*/  SHF.R.U64 R40, R40, 0x3, RZ ;  /* 0x0000000328287819 */ /* 0x000fe200000012ff */
[----:B------:R-:W-:Y:S01]  /*83c0*/  USEL UR43, UR43, URZ, !UP0 ;  /* 0x0000003f2b2b7287 */ /* 0x000fe2000c000000 */
[----:B------:R-:W-:-:S02]  /*83d0*/  SHF.R.U64 R48, R48, 0x3, RZ ;  /* 0x0000000330307819 */ /* 0x000fc400000012ff */
[----:B------:R-:W-:Y:S01]  /*83e0*/  LOP3.LUT R44, R44, R45, RZ, 0x3c, !PT ;  /* 0x0000002d2c2c7212 */ /* 0x000fe200078e3cff */
[--C-:B------:R-:W-:Y:S01]  /*83f0*/  IMAD.X R45, RZ, RZ, R175.reuse, P6 ;  /* 0x000000ffff2d7224 */ /* 0x100fe200030e06af */
[----:B------:R-:W-:Y:S01]  /*8400*/  LOP3.LUT R40, R40, R41, RZ, 0x3c, !PT ;  /* 0x0000002928287212 */ /* 0x000fe200078e3cff */
[--C-:B------:R-:W-:Y:S01]  /*8410*/  IMAD.X R41, RZ, RZ, R175.reuse, P0 ;  /* 0x000000ffff297224 */ /* 0x100fe200000e06af */
[----:B0-----:R-:W-:Y:S02]  /*8420*/  ISETP.NE.AND P6, PT, R3, RZ, PT ;  /* 0x000000ff0300720c */ /* 0x001fe40003fc5270 */
[----:B------:R-:W-:Y:S01]  /*8430*/  LOP3.LUT R48, R48, R49, RZ, 0x3c, !PT ;  /* 0x0000003130307212 */ /* 0x000fe200078e3cff */
[----:B------:R-:W-:Y:S01]  /*8440*/  IMAD.X R49, RZ, RZ, R175, P1 ;  /* 0x000000ffff317224 */ /* 0x000fe200008e06af */
[----:B------:R-:W-:Y:S02]  /*8450*/  IADD3.X R37, RZ, R175, RZ, P5, !PT ;  /* 0x000000afff257210 */ /* 0x000fe40002ffe4ff */
[----:B------:R-:W-:-:S02]  /*8460*/  IADD3 R57, P2, R174, 0xa000, RZ ;  /* 0x0000a000ae397810 */ /* 0x000fc40007f5e0ff */
[C---:B------:R-:W-:Y:S02]  /*8470*/  IADD3 R53, P3, R174.reuse, 0xb000, RZ ;  /* 0x0000b000ae357810 */ /* 0x040fe40007f7e0ff */
[C---:B------:R-:W-:Y:S02]  /*8480*/  IADD3 R65, P4, R174.reuse, 0xc000, RZ ;  /* 0x0000c000ae417810 */ /* 0x040fe40007f9e0ff */
[C---:B------:R-:W-:Y:S02]  /*8490*/  IADD3 R61, P5, R174.reuse, 0xd000, RZ ;  /* 0x0000d000ae3d7810 */ /* 0x040fe40007fbe0ff */
[C---:B------:R-:W-:Y:S02]  /*84a0*/  IADD3 R73, P0, R174.reuse, 0xe000, RZ ;  /* 0x0000e000ae497810 */ /* 0x040fe40007f1e0ff */
[----:B------:R-:W-:Y:S02]  /*84b0*/  IADD3 R4, P1, R174, 0xf000, RZ ;  /* 0x0000f000ae047810 */ /* 0x000fe40007f3e0ff */
[----:B------:R-:W-:-:S02]  /*84c0*/  LOP3.LUT R56, R57, 0x380, RZ, 0xc0, !PT ;  /* 0x0000038039387812 */ /* 0x000fc400078ec0ff */
[----:B------:R-:W-:Y:S01]  /*84d0*/  LOP3.LUT R52, R53, 0x380, RZ, 0xc0, !PT ;  /* 0x0000038035347812 */ /* 0x000fe200078ec0ff */
[----:B------:R-:W-:Y:S01]  /*84e0*/  IMAD.X R69, RZ, RZ, R175, P1 ;  /* 0x000000ffff457224 */ /* 0x000fe200008e06af */
[----:B------:R-:W-:Y:S02]  /*84f0*/  LOP3.LUT R64, R65, 0x380, RZ, 0xc0, !PT ;  /* 0x0000038041407812 */ /* 0x000fe400078ec0ff */
[----:B------:R-:W-:Y:S02]  /*8500*/  LOP3.LUT R60, R61, 0x380, RZ, 0xc0, !PT ;  /* 0x000003803d3c7812 */ /* 0x000fe400078ec0ff */
[----:B------:R-:W-:Y:S02]  /*8510*/  LOP3.LUT R72, R73, 0x380, RZ, 0xc0, !PT ;  /* 0x0000038049487812 */ /* 0x000fe400078ec0ff */
[----:B------:R-:W-:Y:S02]  /*8520*/  LOP3.LUT R5, R174, 0x380, RZ, 0xc0, !PT ;  /* 0x00000380ae057812 */ /* 0x000fe400078ec0ff */
[----:B------:R-:W-:-:S02]  /*8530*/  LOP3.LUT R3, R4, 0x380, RZ, 0xc0, !PT ;  /* 0x0000038004037812 */ /* 0x000fc400078ec0ff */
[----:B------:R-:W-:Y:S02]  /*8540*/  SHF.R.U64 R56, R56, 0x3, RZ ;  /* 0x0000000338387819 */ /* 0x000fe400000012ff */
[----:B------:R-:W-:Y:S02]  /*8550*/  SHF.R.U64 R52, R52, 0x3, RZ ;  /* 0x0000000334347819 */ /* 0x000fe400000012ff */
[----:B------:R-:W-:Y:S02]  /*8560*/  SHF.R.U64 R64, R64, 0x3, RZ ;  /* 0x0000000340407819 */ /* 0x000fe400000012ff */
[----:B------:R-:W-:Y:S02]  /*8570*/  SHF.R.U64 R60, R60, 0x3, RZ ;  /* 0x000000033c3c7819 */ /* 0x000fe400000012ff */
[----:B------:R-:W-:Y:S02]  /*8580*/  SHF.R.U64 R72, R72, 0x3, RZ ;  /* 0x0000000348487819 */ /* 0x000fe400000012ff */
[----:B------:R-:W-:-:S02]  /*8590*/  SHF.R.U64 R5, R5, 0x3, RZ ;  /* 0x0000000305057819 */ /* 0x000fc400000012ff */
[----:B------:R-:W-:Y:S02]  /*85a0*/  SHF.R.U64 R3, R3, 0x3, RZ ;  /* 0x0000000303037819 */ /* 0x000fe400000012ff */
[----:B------:R-:W-:Y:S01]  /*85b0*/  LOP3.LUT R56, R56, R57, RZ, 0x3c, !PT ;  /* 0x0000003938387212 */ /* 0x000fe200078e3cff */
[--C-:B------:R-:W-:Y:S01]  /*85c0*/  IMAD.X R57, RZ, RZ, R175.reuse, P2 ;  /* 0x000000ffff397224 */ /* 0x100fe200010e06af */
[----:B------:R-:W-:Y:S01]  /*85d0*/  LOP3.LUT R52, R52, R53, RZ, 0x3c, !PT ;  /* 0x0000003534347212 */ /* 0x000fe200078e3cff */
[--C-:B------:R-:W-:Y:S01]  /*85e0*/  IMAD.X R53, RZ, RZ, R175.reuse, P3 ;  /* 0x000000ffff357224 */ /* 0x100fe200018e06af */
[----:B------:R-:W-:Y:S01]  /*85f0*/  LOP3.LUT R64, R64, R65, RZ, 0x3c, !PT ;  /* 0x0000004140407212 */ /* 0x000fe200078e3cff */
[--C-:B------:R-:W-:Y:S01]  /*8600*/  IMAD.X R65, RZ, RZ, R175.reuse, P4 ;  /* 0x000000ffff417224 */ /* 0x100fe200020e06af */
[----:B------:R-:W-:Y:S02]  /*8610*/  LOP3.LUT R60, R60, R61, RZ, 0x3c, !PT ;  /* 0x0000003d3c3c7212 */ /* 0x000fe400078e3cff */
[----:B------:R-:W-:Y:S01]  /*8620*/  LOP3.LUT R72, R72, R73, RZ, 0x3c, !PT ;  /* 0x0000004948487212 */ /* 0x000fe200078e3cff */
[----:B------:R-:W-:Y:S01]  /*8630*/  IMAD.X R73, RZ, RZ, R175, P0 ;  /* 0x000000ffff497224 */ /* 0x000fe200000e06af */
[----:B------:R-:W-:-:S02]  /*8640*/  IADD3.X R61, RZ, R175, RZ, P5, !PT ;  /* 0x000000afff3d7210 */ /* 0x000fc40002ffe4ff */
[----:B------:R-:W-:Y:S02]  /*8650*/  LOP3.LUT R174, R5, R174, RZ, 0x3c, !PT ;  /* 0x000000ae05ae7212 */ /* 0x000fe400078e3cff */
[----:B------:R-:W-:Y:S01]  /*8660*/  LOP3.LUT R68, R3, R4, RZ, 0x3c, !PT ;  /* 0x0000000403447212 */ /* 0x000fe200078e3cff */
[----:B------:R-:W-:Y:S06]  /*8670*/  @P6 BRA `(.L_x_3616) ;  /* 0x0000000000c46947 */ /* 0x000fec0003800000 */
[----:B------:R-:W0:Y:S01]  /*8680*/  LDC R11, c[0x0][0xbe8] ;  /* 0x0002fa00ff0b7b82 */ /* 0x000e220000000800 */
[----:B------:R-:W-:Y:S01]  /*8690*/  IMAD.U32 R10, RZ, RZ, UR44 ;  /* 0x0000002cff0a7e24 */ /* 0x000fe2000f8e00ff */
[----:B------:R-:W-:Y:S01]  /*86a0*/  ULDC.64 UR12, c[0x0][0xb90] ;  /* 0x0002e400000c7ab9 */ /* 0x000fe20000000a00 */
[----:B------:R-:W-:Y:S01]  /*86b0*/  UMOV UR8, UR4 ;  /* 0x0000000400087c82 */ /* 0x000fe20008000000 */
[----:B------:R-:W-:Y:S01]  /*86c0*/  UIMAD UR10, UR15, UR12, URZ ;  /* 0x0000000c0f0a72a4 */ /* 0x000fe2000f8e023f */
[----:B------:R-:W-:Y:S01]  /*86d0*/  IMAD R10, R10, 0x40, R195 ;  /* 0x000000400a0a7824 */ /* 0x000fe200078e02c3 */
[----:B------:R-:W-:Y:S01]  /*86e0*/  UMOV UR9, UR14 ;  /* 0x0000000e00097c82 */ /* 0x000fe20008000000 */
[----:B------:R-:W-:Y:S01]  /*86f0*/  IMAD.U32 R15, RZ, RZ, UR44 ;  /* 0x0000002cff0f7e24 */ /* 0x000fe2000f8e00ff */
[----:B------:R-:W-:Y:S01]  /*8700*/  UIMAD.WIDE.U32 UR8, UR45, UR12, UR8 ;  /* 0x0000000c2d0872a5 */ /* 0x000fe2000f8e0008 */
[----:B------:R-:W-:Y:S01]  /*8710*/  IMAD.MOV.U32 R4, RZ, RZ, R10 ;  /* 0x000000ffff047224 */ /* 0x000fe200078e000a */
[----:B------:R-:W-:Y:S01]  /*8720*/  UIMAD UR10, UR45, UR13, UR10 ;  /* 0x0000000d2d0a72a4 */ /* 0x000fe2000f8e020a */
[----:B------:R-:W-:-:S02]  /*8730*/  IMAD.MOV R30, RZ, RZ, -R18 ;  /* 0x000000ffff1e7224 */ /* 0x000fc400078e0a12 */
[----:B------:R-:W-:Y:S01]  /*8740*/  ULDC.64 UR12, c[0x0][0xb98] ;  /* 0x0002e600000c7ab9 */ /* 0x000fe20000000a00 */
[----:B------:R-:W-:Y:S01]  /*8750*/  UIADD3 UR9, UR9, UR10, URZ ;  /* 0x0000000a09097290 */ /* 0x000fe2000fffe03f */
[----:B------:R-:W-:Y:S01]  /*8760*/  IMAD R15, R15, 0x40, R16 ;  /* 0x000000400f0f7824 */ /* 0x000fe200078e0210 */
[----:B------:R-:W-:Y:S02]  /*8770*/  UIMAD UR11, UR43, UR12, URZ ;  /* 0x0000000c2b0b72a4 */ /* 0x000fe4000f8e023f */
[----:B------:R-:W-:Y:S02]  /*8780*/  UIMAD.WIDE.U32 UR8, UR42, UR12, UR8 ;  /* 0x0000000c2a0872a5 */ /* 0x000fe4000f8e0008 */
[----:B------:R-:W-:Y:S01]  /*8790*/  UIMAD UR11, UR42, UR13, UR11 ;  /* 0x0000000d2a0b72a4 */ /* 0x000fe2000f8e020b */
[----:B0-----:R-:W-:Y:S01]  /*87a0*/  ISETP.NE.AND P0, PT, R11, 0x1, PT ;  /* 0x000000010b00780c */ /* 0x001fe20003f05270 */
[----:B-----5:R-:W-:-:S12]  /*87b0*/  IMAD R26, R0, R11, RZ ;  /* 0x0000000b001a7224 */ /* 0x020fd800078e02ff */
[----:B------:R-:W0:Y:S08]  /*87c0*/  @P0 LDC R3, c[0x0][0xbec] ;  /* 0x0002fb00ff030b82 */ /* 0x000e300000000800 */
[----:B------:R-:W1:Y:S01]  /*87d0*/  @P0 LDC R6, c[0x0][0xbf0] ;  /* 0x0002fc00ff060b82 */ /* 0x000e620000000800 */
[----:B0-----:R-:W-:-:S05]  /*87e0*/  @P0 IMAD.HI.U32 R3, R10, R3, RZ ;  /* 0x000000030a030227 */ /* 0x001fca00078e00ff */
[----:B-1----:R-:W-:-:S04]  /*87f0*/  @P0 SHF.R.U32.HI R4, RZ, R6, R3 ;  /* 0x00000006ff040219 */ /* 0x002fc80000011603 */
[--C-:B------:R-:W-:Y:S01]  /*8800*/  SHF.R.S32.HI R5, RZ, 0x1f, R4.reuse ;  /* 0x0000001fff057819 */ /* 0x100fe20000011404 */
[----:B------:R-:W-:Y:S01]  /*8810*/  IMAD.MOV R6, RZ, RZ, -R4 ;  /* 0x000000ffff067224 */ /* 0x000fe200078e0a04 */
[----:B------:R-:W-:-:S03]  /*8820*/  IADD3 R4, P0, R4, UR8, RZ ;  /* 0x0000000804047c10 */ /* 0x000fc6000ff1e0ff */
[----:B------:R-:W-:Y:S01]  /*8830*/  IMAD R3, R11, R6, R10 ;  /* 0x000000060b037224 */ /* 0x000fe200078e020a */
[----:B------:R-:W-:-:S04]  /*8840*/  MOV R10, UR11 ;  /* 0x0000000b000a7c02 */ /* 0x000fc80008000f00 */
[----:B------:R-:W-:Y:S02]  /*8850*/  SHF.R.S32.HI R6, RZ, 0x1f, R3 ;  /* 0x0000001fff067819 */ /* 0x000fe40000011403 */
[----:B------:R-:W-:Y:S01]  /*8860*/  IADD3.X R5, R5, UR9, R10, P0, !PT ;  /* 0x0000000905057c10 */ /* 0x000fe200087fe40a */
[----:B------:R-:W-:Y:S02]  /*8870*/  ULDC.64 UR8, c[0x0][0xb88] ;  /* 0x0002e20000087ab9 */ /* 0x000fe40000000a00 */
[----:B------:R-:W-:Y:S02]  /*8880*/  IMAD R6, R6, UR8, RZ ;  /* 0x0000000806067c24 */ /* 0x000fe4000f8e02ff */
[----:B------:R-:W-:-:S04]  /*8890*/  IMAD.WIDE.U32 R4, R3, UR8, R4 ;  /* 0x0000000803047c25 */ /* 0x000fc8000f8e0004 */
[----:B------:R-:W-:Y:S01]  /*88a0*/  IMAD R3, R3, UR9, R6 ;  /* 0x0000000903037c24 */ /* 0x000fe2000f8e0206 */
[----:B------:R-:W-:Y:S02]  /*88b0*/  ULDC.64 UR8, c[0x0][0xb50] ;  /* 0x0002d40000087ab9 */ /* 0x000fe40000000a00 */
[----:B------:R-:W-:Y:S01]  /*88c0*/  LEA R10, P0, R4, UR8, 0x2 ;  /* 0x00000008040a7c11 */ /* 0x000fe2000f8010ff */
[----:B------:R-:W-:-:S04]  /*88d0*/  IMAD.IADD R3, R5, 0x1, R3 ;  /* 0x0000000105037824 */ /* 0x000fc800078e0203 */
[----:B------:R-:W-:Y:S01]  /*88e0*/  SHFL.IDX PT, R6, R10, 0x1, 0x1c1f ;  /* 0x003c1f000a067f89 */ /* 0x000fe200000e0000 */
[----:B------:R-:W-:Y:S01]  /*88f0*/  LEA.HI.X R14, R4, UR9, R3, 0x2, P0 ;  /* 0x00000009040e7c11 */ /* 0x000fe200080f1403 */
[----:B------:R-:W-:Y:S01]  /*8900*/  VIADD R3, R15, 0x8 ;  /* 0x000000080f037836 */ /* 0x000fe20000000000 */
        /* <DEDUP_REMOVED lines=8> */
.L_x_3616:
[----:B------:R-:W1:Y:S01]  /*8990*/  LDC R81, c[0x0][0xbe8] ;  /* 0x0002fa00ff517b82 */ /* 0x000e620000000800 */
[----:B------:R-:W-:Y:S01]  /*89a0*/  ULDC UR16, c[0x0][0xac8] ;  /* 0x0002b20000107ab9 */ /* 0x000fe20000000800 */
[----:B------:R-:W-:Y:S01]  /*89b0*/  ULDC.64 UR12, c[0x0][0xaa0] ;  /* 0x0002a800000c7ab9 */ /* 0x000fe20000000a00 */
[----:B------:R-:W-:Y:S01]  /*89c0*/  ISETP.GE.AND P0, PT, R189, UR16, PT ;  /* 0x00000010bd007c0c */ /* 0x000fe2000bf06270 */
[----:B0-----:R0:W5:Y:S01]  /*89d0*/  LD.E.128 R4, desc[UR50][R174.64] ;  /* 0x00000032ae047980 */ /* 0x001162000c101d00 */
[----:B------:R-:W-:Y:S02]  /*89e0*/  ISETP.GE.AND P1, PT, R2, UR16, PT ;  /* 0x0000001002007c0c */ /* 0x000fe4000bf26270 */
[----:B------:R-:W-:Y:S01]  /*89f0*/  SEL R20, RZ, 0xffffffff, P0 ;  /* 0xffffffffff147807 */ /* 0x000fe20000000000 */
[----:B------:R-:W5:Y:S04]  /*8a00*/  LD.E.128 R8, desc[UR50][R8.64] ;  /* 0x0000003208087980 */ /* 0x000f68000c101d00 */
[----:B------:R-:W5:Y:S04]  /*8a10*/  LD.E.128 R12, desc[UR50][R12.64] ;  /* 0x000000320c0c7980 */ /* 0x000f68000c101d00 */
[----:B------:R-:W5:Y:S04]  /*8a20*/  LD.E.128 R24, desc[UR50][R24.64] ;  /* 0x0000003218187980 */ /* 0x000f68000c101d00 */
[----:B------:R-:W5:Y:S01]  /*8a30*/  LD.E.128 R28, desc[UR50][R28.64] ;  /* 0x000000321c1c7980 */ /* 0x000f62000c101d00 */
[----:B-1----:R-:W-:-:S03]  /*8a40*/  ISETP.NE.AND P2, PT, R81, 0x1, PT ;  /* 0x000000015100780c */ /* 0x002fc60003f45270 */
[----:B------:R-:W5:Y:S01]  /*8a50*/  LD.E.128 R32, desc[UR50][R32.64] ;  /* 0x0000003220207980 */ /* 0x000f62000c101d00 */
[----:B------:R-:W-:Y:S01]  /*8a60*/  ISETP.GE.AND P0, PT, R188, UR16, PT ;  /* 0x00000010bc007c0c */ /* 0x000fe2000bf06270 */
[----:B------:R-:W-:Y:S01]  /*8a70*/  IMAD.SHL.U32 R76, R20, 0x2, RZ ;  /* 0x00000002144c7824 */ /* 0x000fe200078e00ff */
[----:B------:R-:W-:Y:S01]  /*8a80*/  SEL R3, RZ, 0x1, P1 ;  /* 0x00000001ff037807 */ /* 0x000fe20000800000 */
[----:B------:R-:W5:Y:S01]  /*8a90*/  LD.E.128 R36, desc[UR50][R36.64] ;  /* 0x0000003224247980 */ /* 0x000f62000c101d00 */
[----:B------:R-:W-:-:S03]  /*8aa0*/  SEL R20, RZ, 0xffffffff, P0 ;  /* 0xffffffffff147807 */ /* 0x000fc60000000000 */
[----:B------:R-:W5:Y:S02]  /*8ab0*/  LD.E.128 R40, desc[UR50][R40.64] ;  /* 0x0000003228287980 */ /* 0x000f64000c101d00 */
[----:B------:R-:W1:Y:S01]  /*8ac0*/  @P2 LDC R77, c[0x0][0xbec] ;  /* 0x0002fb00ff4d2b82 */ /* 0x000e620000000800 */
[----:B------:R-:W-:Y:S01]  /*8ad0*/  ISETP.GE.AND P0, PT, R187, UR16, PT ;  /* 0x00000010bb007c0c */ /* 0x000fe2000bf06270 */
[----:B------:R-:W-:Y:S01]  /*8ae0*/  UIMAD UR10, UR14, UR12, URZ ;  /* 0x0000000c0e0a72a4 */ /* 0x000fe2000f8e023f */
[----:B------:R-:W5:Y:S04]  /*8af0*/  LD.E.128 R44, desc[UR50][R44.64] ;  /* 0x000000322c2c7980 */ /* 0x000f68000c101d00 */
[----:B------:R-:W5:Y:S01]  /*8b00*/  LD.E.128 R48, desc[UR50][R48.64] ;  /* 0x0000003230307980 */ /* 0x000f62000c101d00 */
[----:B------:R-:W2:Y:S01]  /*8b10*/  @P2 LDC R79, c[0x0][0xbf0] ;  /* 0x0002fc00ff4f2b82 */ /* 0x000ea20000000800 */
[----:B------:R-:W-:-:S02]  /*8b20*/  LOP3.LUT R3, R76, 0x2, R3, 0xe2, !PT ;  /* 0x000000024c037812 */ /* 0x000fc400078ee203 */
[----:B------:R-:W-:Y:S01]  /*8b30*/  SHF.L.U32 R20, R20, 0x2, RZ ;  /* 0x0000000214147819 */ /* 0x000fe200000006ff */
[----:B------:R-:W5:Y:S01]  /*8b40*/  LD.E.128 R56, desc[UR50][R56.64] ;  /* 0x0000003238387980 */ /* 0x000f62000c101d00 */
[----:B------:R-:W-:Y:S01]  /*8b50*/  SEL R21, RZ, 0xffffffff, P0 ;  /* 0xffffffffff157807 */ /* 0x000fe20000000000 */
[----:B------:R-:W-:Y:S01]  /*8b60*/  UIMAD.WIDE.U32 UR8, UR4, UR12, URZ ;  /* 0x0000000c040872a5 */ /* 0x000fe2000f8e003f */
[----:B------:R-:W-:Y:S01]  /*8b70*/  LOP3.LUT R20, R20, 0x4, R3, 0xe2, !PT ;  /* 0x0000000414147812 */ /* 0x000fe200078ee203 */
[----:B------:R-:W-:Y:S01]  /*8b80*/  UIMAD UR10, UR4, UR13, UR10 ;  /* 0x0000000d040a72a4 */ /* 0x000fe2000f8e020a */
[----:B------:R-:W-:Y:S01]  /*8b90*/  IMAD R3, R190, 0x20, R191 ;  /* 0x00000020be037824 */ /* 0x000fe200078e02bf */
[----:B------:R-:W5:Y:S01]  /*8ba0*/  LD.E.128 R52, desc[UR50][R52.64] ;  /* 0x0000003234347980 */ /* 0x000f62000c101d00 */
[----:B------:R-:W-:Y:S01]  /*8bb0*/  IMAD.U32 R82, RZ, RZ, UR44 ;  /* 0x0000002cff527e24 */ /* 0x000fe2000f8e00ff */
[----:B------:R-:W-:Y:S01]  /*8bc0*/  ULDC.64 UR12, c[0x0][0xae8] ;  /* 0x0002ba00000c7ab9 */ /* 0x000fe20000000a00 */
[----:B------:R-:W-:Y:S01]  /*8bd0*/  IMAD.SHL.U32 R21, R21, 0x8, RZ ;  /* 0x0000000815157824 */ /* 0x000fe200078e00ff */
[----:B------:R-:W-:Y:S01]  /*8be0*/  ISETP.GE.AND P0, PT, R186, UR16, PT ;  /* 0x00000010ba007c0c */ /* 0x000fe2000bf06270 */
[----:B------:R-:W-:Y:S01]  /*8bf0*/  UIADD3 UR9, UR9, UR10, URZ ;  /* 0x0000000a09097290 */ /* 0x000fe2000fffe03f */
[----:B------:R-:W-:Y:S01]  /*8c00*/  IMAD R82, R82, 0x40, R3 ;  /* 0x0000004052527824 */ /* 0x000fe200078e0203 */
[----:B------:R-:W-:Y:S01]  /*8c10*/  UIMAD UR4, UR15, UR12, URZ ;  /* 0x0000000c0f0472a4 */ /* 0x000fe2000f8e023f */
[----:B------:R-:W-:Y:S01]  /*8c20*/  SEL R3, RZ, 0xffffffff, P0 ;  /* 0xffffffffff037807 */ /* 0x000fe20000000000 */
[----:B------:R-:W-:Y:S01]  /*8c30*/  UIMAD.WIDE.U32 UR8, UR45, UR12, UR8 ;  /* 0x0000000c2d0872a5 */ /* 0x000fe2000f8e0008 */
[----:B------:R-:W-:Y:S01]  /*8c40*/  LOP3.LUT R21, R21, 0x8, R20, 0xe2, !PT ;  /* 0x0000000815157812 */ /* 0x000fe200078ee214 */
[----:B------:R-:W-:Y:S01]  /*8c50*/  UIMAD UR4, UR45, UR13, UR4 ;  /* 0x0000000d2d0472a4 */ /* 0x000fe2000f8e0204 */
[----:B-1----:R-:W-:Y:S01]  /*8c60*/  @P2 IMAD.HI.U32 R20, R82, R77, RZ ;  /* 0x0000004d52142227 */ /* 0x002fe200078e00ff */
[----:B------:R-:W-:Y:S01]  /*8c70*/  ULDC.64 UR10, c[0x0][0xaf0] ;  /* 0x0002bc00000a7ab9 */ /* 0x000fe20000000a00 */
[----:B------:R-:W5:Y:S01]  /*8c80*/  LD.E.128 R64, desc[UR50][R64.64] ;  /* 0x0000003240407980 */ /* 0x000f62000c101d00 */
[----:B------:R-:W-:Y:S01]  /*8c90*/  UIMAD UR43, UR43, UR10, URZ ;  /* 0x0000000a2b2b72a4 */ /* 0x000fe2000f8e023f */
[----:B------:R-:W-:Y:S01]  /*8ca0*/  IMAD.SHL.U32 R76, R3, 0x10, RZ ;  /* 0x00000010034c7824 */ /* 0x000fe200078e00ff */
[----:B------:R-:W-:Y:S01]  /*8cb0*/  UIADD3 UR9, UR9, UR4, URZ ;  /* 0x0000000409097290 */ /* 0x000fe2000fffe03f */
[----:B------:R-:W-:Y:S01]  /*8cc0*/  IMAD.MOV.U32 R3, RZ, RZ, R82 ;  /* 0x000000ffff037224 */ /* 0x000fe200078e0052 */
[----:B--2---:R-:W-:Y:S01]  /*8cd0*/  @P2 SHF.R.U32.HI R3, RZ, R79, R20 ;  /* 0x0000004fff032219 */ /* 0x004fe20000011614 */
[----:B------:R-:W-:Y:S01]  /*8ce0*/  UIMAD UR4, UR42, UR11, UR43 ;  /* 0x0000000b2a0472a4 */ /* 0x000fe2000f8e022b */
[----:B------:R-:W5:Y:S01]  /*8cf0*/  LD.E.128 R60, desc[UR50][R60.64] ;  /* 0x000000323c3c7980 */ /* 0x000f62000c101d00 */
[----:B------:R-:W-:Y:S01]  /*8d00*/  UIMAD.WIDE.U32 UR42, UR42, UR10, UR8 ;  /* 0x0000000a2a2a72a5 */ /* 0x000fe2000f8e0008 */
[--C-:B------:R-:W-:Y:S01]  /*8d10*/  SHF.R.S32.HI R77, RZ, 0x1f, R3.reuse ;  /* 0x0000001fff4d7819 */ /* 0x100fe20000011403 */
[----:B------:R-:W-:Y:S01]  /*8d20*/  IMAD.MOV R79, RZ, RZ, -R3 ;  /* 0x000000ffff4f7224 */ /* 0x000fe200078e0a03 */
[----:B------:R-:W-:Y:S01]  /*8d30*/  ISETP.GE.AND P0, PT, R185, UR16, PT ;  /* 0x00000010b9007c0c */ /* 0x000fe2000bf06270 */
[----:B------:R-:W-:Y:S01]  /*8d40*/  UIADD3 UR4, UR43, UR4, URZ ;  /* 0x000000042b047290 */ /* 0x000fe2000fffe03f */
[----:B------:R-:W5:Y:S01]  /*8d50*/  LD.E.128 R72, desc[UR50][R72.64] ;  /* 0x0000003248487980 */ /* 0x000f62000c101d00 */
[----:B------:R-:W-:Y:S01]  /*8d60*/  ULDC.64 UR8, c[0x0][0xae0] ;  /* 0x0002b80000087ab9 */ /* 0x000fe20000000a00 */
[----:B------:R-:W-:Y:S01]  /*8d70*/  SEL R78, RZ, 0xffffffff, P0 ;  /* 0xffffffffff4e7807 */ /* 0x000fe20000000000 */
[----:B------:R-:W-:Y:S01]  /*8d80*/  IMAD R80, R77, UR8, RZ ;  /* 0x000000084d507c24 */ /* 0x000fe2000f8e02ff */
[----:B------:R-:W-:Y:S01]  /*8d90*/  LOP3.LUT R76, R76, 0x10, R21, 0xe2, !PT ;  /* 0x000000104c4c7812 */ /* 0x000fe200078ee215 */
[----:B------:R-:W-:Y:S01]  /*8da0*/  IMAD R77, R81, R79, R82 ;  /* 0x0000004f514d7224 */ /* 0x000fe200078e0252 */
[----:B------:R-:W-:Y:S01]  /*8db0*/  MOV R20, UR42 ;  /* 0x0000002a00147c02 */ /* 0x000fe20008000f00 */
[----:B------:R-:W-:Y:S01]  /*8dc0*/  IMAD.U32 R21, RZ, RZ, UR43 ;  /* 0x0000002bff157e24 */ /* 0x000fe2000f8e00ff */
[----:B------:R-:W5:Y:S01]  /*8dd0*/  LD.E.128 R68, desc[UR50][R68.64] ;  /* 0x0000003244447980 */ /* 0x000f62000c101d00 */
[----:B------:R-:W-:Y:S01]  /*8de0*/  IMAD.U32 R21, RZ, RZ, UR4 ;  /* 0x00000004ff157e24 */ /* 0x000fe2000f8e00ff */
[----:B------:R-:W-:Y:S01]  /*8df0*/  ISETP.GE.AND P0, PT, R194, UR16, PT ;  /* 0x00000010c2007c0c */ /* 0x000fe2000bf06270 */
[----:B------:R-:W-:Y:S01]  /*8e00*/  IMAD.SHL.U32 R83, R78, 0x20, RZ ;  /* 0x000000204e537824 */ /* 0x000fe200078e00ff */
[----:B------:R-:W-:Y:S01]  /*8e10*/  @!PT LDS RZ, [RZ] ;  /* 0x00000000fffff984 */ /* 0x000fe20000000800 */
[----:B------:R-:W-:Y:S01]  /*8e20*/  @!PT LDS RZ, [RZ] ;  /* 0x00000000fffff984 */ /* 0x000fe20000000800 */
[----:B------:R-:W-:Y:S01]  /*8e30*/  @!PT LDS RZ, [RZ] ;  /* 0x00000000fffff984 */ /* 0x000fe20000000800 */
[----:B------:R-:W-:Y:S01]  /*8e40*/  @!PT LDS RZ, [RZ] ;  /* 0x00000000fffff984 */ /* 0x000fe20000000800 */
[----:B------:R1:W-:Y:S06]  /*8e50*/  MEMBAR.ALL.CTA ;  /* 0x0000000000007992 */ /* 0x0003ec0000008000 */
[----:B-1----:R-:W1:Y:S01]  /*8e60*/  FENCE.VIEW.ASYNC.S ;  /* 0x00000000000073c6 */ /* 0x002e620000000000 */
[----:B------:R-:W-:Y:S01]  /*8e70*/  SHF.R.S32.HI R78, RZ, 0x1f, R77 ;  /* 0x0000001fff4e7819 */ /* 0x000fe2000001144d */
[C---:B------:R-:W-:Y:S01]  /*8e80*/  IMAD R79, R3.reuse, UR9, R80 ;  /* 0x00000009034f7c24 */ /* 0x040fe2000f8e0250 */
[----:B------:R-:W-:Y:S01]  /*8e90*/  UIADD3 UR4, UR41, 0x28c20, URZ ;  /* 0x00028c2029047890 */ /* 0x000fe2000fffe03f */
[----:B------:R-:W-:Y:S01]  /*8ea0*/  IMAD.WIDE.U32 R20, R3, UR8, R20 ;  /* 0x0000000803147c25 */ /* 0x000fe2000f8e0014 */
[----:B------:R-:W-:Y:S01]  /*8eb0*/  ULDC.64 UR8, c[0x0][0xad8] ;  /* 0x0002b60000087ab9 */ /* 0x000fe20000000a00 */
[----:B------:R-:W-:Y:S01]  /*8ec0*/  SEL R3, RZ, 0x40, P0 ;  /* 0x00000040ff037807 */ /* 0x000fe20000000000 */
[----:B------:R-:W-:Y:S01]  /*8ed0*/  UPRMT UR4, URZ, 0x654, UR4 ;  /* 0x000006543f047896 */ /* 0x000fe20008000004 */
[----:B------:R-:W-:Y:S01]  /*8ee0*/  IMAD.U32 R86, RZ, RZ, UR44 ;  /* 0x0000002cff567e24 */ /* 0x000fe2000f8e00ff */
[----:B------:R-:W-:Y:S01]  /*8ef0*/  ISETP.GE.AND P0, PT, R193, UR16, PT ;  /* 0x00000010c1007c0c */ /* 0x000fe2000bf06270 */
[----:B------:R-:W-:Y:S01]  /*8f00*/  IMAD.IADD R21, R21, 0x1, R79 ;  /* 0x0000000115157824 */ /* 0x000fe200078e024f */
[----:B------:R-:W-:Y:S01]  /*8f10*/  LOP3.LUT R76, R83, 0x20, R76, 0xe2, !PT ;  /* 0x00000020534c7812 */ /* 0x000fe200078ee24c */
[----:B------:R-:W-:Y:S01]  /*8f20*/  IMAD R78, R78, UR8, RZ ;  /* 0x000000084e4e7c24 */ /* 0x000fe2000f8e02ff */
[----:B------:R-:W-:Y:S01]  /*8f30*/  LEA R86, R86, R191, 0x6 ;  /* 0x000000bf56567211 */ /* 0x000fe200078e30ff */
[----:B-----5:R-:W-:Y:S01]  /*8f40*/  IMAD R87, R0, R81, RZ ;  /* 0x0000005100577224 */ /* 0x020fe200078e02ff */
[----:B------:R-:W-:Y:S01]  /*8f50*/  SEL R0, RZ, 0x80, P0 ;  /* 0x00000080ff007807 */ /* 0x000fe20000000000 */
[C---:B------:R-:W-:Y:S01]  /*8f60*/  IMAD R79, R77.reuse, UR9, R78 ;  /* 0x000000094d4f7c24 */ /* 0x040fe2000f8e024e */
[----:B------:R-:W-:Y:S01]  /*8f70*/  LOP3.LUT R3, R76, R3, RZ, 0xfc, !PT ;  /* 0x000000034c037212 */ /* 0x000fe200078efcff */
[----:B------:R-:W-:Y:S01]  /*8f80*/  IMAD.WIDE.U32 R20, R77, UR8, R20 ;  /* 0x000000084d147c25 */ /* 0x000fe2000f8e0014 */
[----:B------:R-:W-:Y:S01]  /*8f90*/  ISETP.GE.AND P0, PT, R86, R87, PT ;  /* 0x000000575600720c */ /* 0x000fe20003f06270 */
[----:B------:R-:W-:Y:S01]  /*8fa0*/  ULDC.64 UR8, c[0x0][0xa80] ;  /* 0x0002a00000087ab9 */ /* 0x000fe20000000a00 */
[----:B------:R-:W-:Y:S01]  /*8fb0*/  BSSY B1, `(.L_x_3617) ;  /* 0x0000028000017945 */ /* 0x000fe20003800000 */
[----:B------:R-:W-:Y:S01]  /*8fc0*/  IMAD.IADD R21, R21, 0x1, R79 ;  /* 0x0000000115157824 */ /* 0x000fe200078e024f */
[----:B------:R-:W-:Y:S01]  /*8fd0*/  LEA R84, P1, R20, UR8, 0x1 ;  /* 0x0000000814547c11 */ /* 0x000fe2000f8208ff */
[----:B-1----:R-:W-:Y:S01]  /*8fe0*/  SYNCS.ARRIVE.TRANS64.RED.A1T0 RZ, [UR4], RZ ;  /* 0x000000ffffff79a7 */ /* 0x002fe20008100404 */
[----:B------:R-:W-:-:S02]  /*8ff0*/  LOP3.LUT R0, R3, R0, RZ, 0xfc, !PT ;  /* 0x0000000003007212 */ /* 0x000fc400078efcff */
[----:B------:R-:W-:Y:S01]  /*9000*/  LEA.HI.X R85, R20, UR9, R21, 0x1, P1 ;  /* 0x0000000914557c11 */ /* 0x000fe200088f0c15 */
[----:B------:R0:W1:Y:S04]  /*9010*/  SHFL.IDX PT, R76, R84, RZ, 0x181f ;  /* 0x00181fff544c7589 */ /* 0x00006800000e0000 */
[----:B------:R0:W2:Y:S01]  /*9020*/  SHFL.IDX PT, R77, R85, RZ, 0x181f ;  /* 0x00181fff554d7589 */ /* 0x0000a200000e0000 */
[----:B------:R-:W-:Y:S05]  /*9030*/  @P0 BRA `(.L_x_3618) ;  /* 0x00000000007c0947 */ /* 0x000fea0003800000 */
        /* <DEDUP_REMOVED lines=8> */
[----:B------:R1:W-:Y:S01]  /*90c0*/  @!P0 ST.E.128 desc[UR50][R20.64], R4 ;  /* 0x0000000414008985 */ /* 0x0003e2000c101d32 */
        /* <DEDUP_REMOVED lines=11> */
[-C--:B------:R-:W-:Y:S02]  /*9180*/  @!P1 LEA R6, P6, R185, R76.reuse, 0x1 ;  /* 0x0000004cb9069211 */ /* 0x080fe400078c08ff */
[-C--:B--2---:R-:W-:Y:S02]  /*9190*/  @P0 LEA R12, P3, R194, R76.reuse, 0x1 ;  /* 0x0000004cc20c0211 */ /* 0x084fe400078608ff */
        /* <DEDUP_REMOVED lines=9> */
.L_x_3618:
[----:B------:R-:W-:Y:S05]  /*9230*/  BSYNC B1 ;  /* 0x0000000000017941 */ /* 0x000fea0003800000 */
.L_x_3617:
[----:B---3--:R-:W-:Y:S01]  /*9240*/  VIADD R4, R86, 0x20 ;  /* 0x0000002056047836 */ /* 0x008fe20000000000 */
[----:B------:R4:W3:Y:S04]  /*9250*/  SHFL.IDX PT, R7, R85, 0x1, 0x181f ;  /* 0x00381f0055077f89 */ /* 0x0008e800000e0000 */
[----:B------:R-:W-:Y:S01]  /*9260*/  ISETP.GE.AND P0, PT, R4, R87, PT ;  /* 0x000000570400720c */ /* 0x000fe20003f06270 */
[----:B------:R4:W0:-:S12]  /*9270*/  SHFL.IDX PT, R6, R84, 0x1, 0x181f ;  /* 0x00381f0054067f89 */ /* 0x00081800000e0000 */
[----:B----4-:R-:W-:Y:S05]  /*9280*/  @P0 BRA `(.L_x_3619) ;  /* 0x0000001000180947 */ /* 0x010fea0003800000 */
[----:B------:R-:W-:Y:S02]  /*9290*/  ISETP.GE.AND P0, PT, R2, UR16, PT ;  /* 0x0000001002007c0c */ /* 0x000fe4000bf06270 */
[----:B------:R-:W-:Y:S02]  /*92a0*/  ISETP.GE.AND P5, PT, R189, UR16, PT ;  /* 0x00000010bd007c0c */ /* 0x000fe4000bfa6270 */
[----:B------:R-:W-:Y:S02]  /*92b0*/  ISETP.GE.AND P3, PT, R188, UR16, PT ;  /* 0x00000010bc007c0c */ /* 0x000fe4000bf66270 */
[----:B------:R-:W-:Y:S02]  /*92c0*/  ISETP.GE.AND P2, PT, R187, UR16, PT ;  /* 0x00000010bb007c0c */ /* 0x000fe4000bf46270 */
[----:B------:R-:W-:-:S05]  /*92d0*/  ISETP.GE.AND P1, PT, R186, UR16, PT ;  /* 0x00000010ba007c0c */ /* 0x000fca000bf26270 */
[----:B0--3--:R-:W-:Y:S02]  /*92e0*/  @!P0 IMAD.WIDE R4, R2, 0x2, R6 ;  /* 0x0000000202048825 */ /* 0x009fe400078e0206 */
[-C--:B------:R-:W-:Y:S02]  /*92f0*/  @!P5 LEA R12, P4, R189, R6.reuse, 0x1 ;  /* 0x00000006bd0cd211 */ /* 0x080fe400078808ff */
[----:B------:R-:W-:Y:S01]  /*9300*/  @!P3 LEA R14, P6, R188, R6, 0x1 ;  /* 0x00000006bc0eb211 */ /* 0x000fe200078c08ff */
[----:B------:R0:W-:Y:S01]  /*9310*/  @!P0 ST.E.128 desc[UR50][R4.64], R8 ;  /* 0x0000000804008985 */ /* 0x0001e2000c101d32 */
[----:B------:R-:W-:Y:S02]  /*9320*/  ISETP.GE.AND P0, PT, R185, UR16, PT ;  /* 0x00000010b9007c0c */ /* 0x000fe4000bf06270 */
[----:B------:R-:W-:Y:S02]  /*9330*/  @!P5 LEA.HI.X R13, R189, R7, R204, 0x1, P4 ;  /* 0x00000007bd0dd211 */ /* 0x000fe400020f0ccc */
[----:B------:R-:W-:-:S02]  /*9340*/  LOP3.LUT P4, RZ, R3, 0x40, RZ, 0xc0, !PT ;  /* 0x0000004003ff7812 */ /* 0x000fc4000788c0ff */
[----:B------:R-:W-:Y:S01]  /*9350*/  @!P3 LEA.HI.X R15, R188, R7, R203, 0x1, P6 ;  /* 0x00000007bc0fb211 */ /* 0x000fe200030f0ccb */
[----:B------:R4:W-:Y:S01]  /*9360*/  @!P5 ST.E.128 desc[UR50][R12.64], R24 ;  /* 0x000000180c00d985 */ /* 0x0009e2000c101d32 */
[----:B------:R-:W-:-:S03]  /*9370*/  @!P2 LEA R20, P5, R187, R6, 0x1 ;  /* 0x00000006bb14a211 */ /* 0x000fc600078a08ff */
[----:B------:R4:W-:Y:S01]  /*9380*/  @!P3 ST.E.128 desc[UR50][R14.64], R32 ;  /* 0x000000200e00b985 */ /* 0x0009e2000c101d32 */
[----:B------:R-:W-:Y:S02]  /*9390*/  @!P2 LEA.HI.X R21, R187, R7, R202, 0x1, P5 ;  /* 0x00000007bb15a211 */ /* 0x000fe400028f0cca */
[----:B0-----:R-:W-:-:S03]  /*93a0*/  @!P1 LEA R4, P6, R186, R6, 0x1 ;  /* 0x00000006ba049211 */ /* 0x001fc600078c08ff */
[----:B------:R4:W-:Y:S01]  /*93b0*/  @!P2 ST.E.128 desc[UR50][R20.64], R40 ;  /* 0x000000281400a985 */ /* 0x0009e2000c101d32 */
[CC--:B------:R-:W-:Y:S02]  /*93c0*/  @!P0 LEA R8, P3, R185.reuse, R6.reuse, 0x1 ;  /* 0x00000006b9088211 */ /* 0x0c0fe400078608ff */
[----:B------:R-:W-:Y:S02]  /*93d0*/  @P4 LEA R10, P5, R194, R6, 0x1 ;  /* 0x00000006c20a4211 */ /* 0x000fe400078a08ff */
[-C--:B------:R-:W-:Y:S02]  /*93e0*/  @!P1 LEA.HI.X R5, R186, R7.reuse, R201, 0x1, P6 ;  /* 0x00000007ba059211 */ /* 0x080fe400030f0cc9 */
[-C--:B------:R-:W-:Y:S02]  /*93f0*/  @!P0 LEA.HI.X R9, R185, R7.reuse, R200, 0x1, P3 ;  /* 0x00000007b9098211 */ /* 0x080fe400018f0cc8 */
[----:B------:R-:W-:Y:S01]  /*9400*/  @P4 LEA.HI.X R11, R194, R7, R199, 0x1, P5 ;  /* 0x00000007c20b4211 */ /* 0x000fe200028f0cc7 */
[----:B------:R4:W-:Y:S04]  /*9410*/  @!P1 ST.E.128 desc[UR50][R4.64], R48 ;  /* 0x0000003004009985 */ /* 0x0009e8000c101d32 */
[----:B------:R4:W-:Y:S01]  /*9420*/  @!P0 ST.E.128 desc[UR50][R8.64], R52 ;  /* 0x0000003408008985 */ /* 0x0009e2000c101d32 */
[----:B------:R-:W-:-:S03]  /*9430*/  LOP3.LUT P0, RZ, R0, 0x80, RZ, 0xc0, !PT ;  /* 0x0000008000ff7812 */ /* 0x000fc6000780c0ff */
[----:B------:R4:W-:Y:S10]  /*9440*/  @P4 ST.E.128 desc[UR50][R10.64], R60 ;  /* 0x0000003c0a004985 */ /* 0x0009f4000c101d32 */
[----:B------:R-:W-:Y:S05]  /*9450*/  @!P0 BRA `(.L_x_3619) ;  /* 0x0000000c00a48947 */ /* 0x000fea0003800000 */
[----:B----4-:R-:W-:-:S04]  /*9460*/  LEA R4, P0, R193, R6, 0x1 ;  /* 0x00000006c1047211 */ /* 0x010fc800078008ff */
[----:B------:R-:W-:-:S05]  /*9470*/  LEA.HI.X R5, R193, R7, R198, 0x1, P0 ;  /* 0x00000007c1057211 */ /* 0x000fca00000f0cc6 */
[----:B------:R0:W-:Y:S01]  /*9480*/  ST.E.128 desc[UR50][R4.64], R68 ;  /* 0x0000004404007985 */ /* 0x0001e2000c101d32 */
[----:B------:R-:W-:Y:S05]  /*9490*/  BRA `(.L_x_3619) ;  /* 0x0000000c00947947 */ /* 0x000fea0003800000 */
.L_x_3614:
[----:B------:R-:W-:Y:S01]  /*94a0*/  ULDC.64 UR10, c[0x0][0xc00] ;  /* 0x00030000000a7ab9 */ /* 0x000fe20000000a00 */
[----:B------:R-:W-:Y:S01]  /*94b0*/  USHF.L.U32 UR9, UR42, 0x2, URZ ;  /* 0x000000022a097899 */ /* 0x000fe2000800063f */
[----:B------:R-:W0:Y:S01]  /*94c0*/  LDC R11, c[0x0][0xbe8] ;  /* 0x0002fa00ff0b7b82 */ /* 0x000e220000000800 */
[----:B------:R-:W-:Y:S02]  /*94d0*/  UISETP.NE.U32.AND UP0, UPT, UR10, URZ, UPT ;  /* 0x0000003f0a00728c */ /* 0x000fe4000bf05070 */
[----:B------:R-:W-:Y:S02]  /*94e0*/  USHF.L.U64.HI UR12, UR42, 0x2, UR43 ;  /* 0x000000022a0c7899 */ /* 0x000fe4000801022b */
[----:B------:R-:W-:Y:S02]  /*94f0*/  UISETP.NE.AND.EX UP0, UPT, UR11, URZ, UPT, UP0 ;  /* 0x0000003f0b00728c */ /* 0x000fe4000bf05300 */
[----:B------:R-:W-:-:S04]  /*9500*/  UIADD3 UR4, UP1, UR9, UR10, URZ ;  /* 0x0000000a09047290 */ /* 0x000fc8000ff3e03f */
[----:B------:R-:W-:Y:S01]  /*9510*/  PLOP3.LUT P1, PT, PT, PT, UP0, 0x80, 0x0 ;  /* 0x000000000000781c */ /* 0x000fe20003f2f008 */
[----:B------:R-:W-:Y:S01]  /*9520*/  UIADD3.X UR8, UR12, UR11, URZ, UP1, !UPT ;  /* 0x0000000b0c087290 */ /* 0x000fe20008ffe43f */
[----:B------:R-:W-:Y:S02]  /*9530*/  IMAD.U32 R4, RZ, RZ, UR4 ;  /* 0x00000004ff047e24 */ /* 0x000fe4000f8e00ff */
[----:B------:R-:W-:Y:S02]  /*9540*/  ULDC.64 UR10, c[0x0][0xc08] ;  /* 0x00030200000a7ab9 */ /* 0x000fe40000000a00 */
[----:B------:R-:W-:Y:S01]  /*9550*/  UISETP.NE.U32.AND UP1, UPT, UR10, URZ, UPT ;  /* 0x0000003f0a00728c */ /* 0x000fe2000bf25070 */
[----:B------:R-:W-:-:S03]  /*9560*/  IMAD.U32 R5, RZ, RZ, UR8 ;  /* 0x00000008ff057e24 */ /* 0x000fc6000f8e00ff */
[----:B------:R-:W-:-:S03]  /*9570*/  UISETP.NE.AND.EX UP1, UPT, UR11, URZ, UPT, UP1 ;  /* 0x0000003f0b00728c */ /* 0x000fc6000bf25310 */
[----:B------:R-:W2:Y:S01]  /*9580*/  @P1 LDG.E R3, desc[UR50][R4.64] ;  /* 0x0000003204031981 */ /* 0x000ea2000c1e1900 */
[----:B------:R-:W-:Y:S02]  /*9590*/  ULDC UR4, c[0x0][0xa88] ;  /* 0x0002a20000047ab9 */ /* 0x000fe40000000800 */
[----:B------:R-:W-:Y:S01]  /*95a0*/  PLOP3.LUT P2, PT, PT, PT, UP1, 0x80, 0x0 ;  /* 0x000000000000781c */ /* 0x000fe20003f4f018 */
[----:B------:R-:W-:-:S04]  /*95b0*/  IMAD.U32 R0, RZ, RZ, UR4 ;  /* 0x00000004ff007e24 */ /* 0x000fc8000f8e00ff */
[----:B------:R-:W-:-:S04]  /*95c0*/  @UP1 UIADD3 UR8, UP2, UR9, UR10, URZ ;  /* 0x0000000a09081290 */ /* 0x000fc8000ff5e03f */
[----:B------:R-:W-:Y:S02]  /*95d0*/  @UP1 UIADD3.X UR9, UR12, UR11, URZ, UP2, !UPT ;  /* 0x0000000b0c091290 */ /* 0x000fe400097fe43f */
[----:B------:R-:W-:-:S04]  /*95e0*/  IMAD.U32 R6, RZ, RZ, UR8 ;  /* 0x00000008ff067e24 */ /* 0x000fc8000f8e00ff */
[----:B------:R-:W-:-:S05]  /*95f0*/  MOV R7, UR9 ;  /* 0x0000000900077c02 */ /* 0x000fca0008000f00 */
[----:B------:R1:W5:Y:S01]  /*9600*/  @P2 LDG.E R0, desc[UR50][R6.64] ;  /* 0x0000003206002981 */ /* 0x000362000c1e1900 */
[----:B------:R-:W-:Y:S01]  /*9610*/  UMOV UR4, URZ ;  /* 0x0000003f00047c82 */ /* 0x000fe20008000000 */
[----:B------:R-:W-:Y:S01]  /*9620*/  USHF.R.S32.HI UR12, URZ, 0x1f, UR45 ;  /* 0x0000001f3f0c7899 */ /* 0x000fe2000801142d */
[----:B------:R-:W-:Y:S02]  /*9630*/  ISETP.GE.AND P0, PT, R197, 0x40, PT ;  /* 0x00000040c500780c */ /* 0x000fe40003f06270 */
[----:B--2---:R-:W-:-:S13]  /*9640*/  @P1 R2UR UR4, R3 ;  /* 0x00000000030412ca */ /* 0x004fda00000e0000 */
[----:B------:R-:W-:Y:S01]  /*9650*/  USHF.R.S32.HI UR11, URZ, 0x1f, UR4 ;  /* 0x0000001f3f0b7899 */ /* 0x000fe20008011404 */
[----:B01----:R-:W-:Y:S11]  /*9660*/  @P2 BRA `(.L_x_3620) ;  /* 0x0000000000102947 */ /* 0x003ff60003800000 */
[----:B------:R-:W-:Y:S05]  /*9670*/  @!P1 BRA `(.L_x_3620) ;  /* 0x00000000000c9947 */ /* 0x000fea0003800000 */
[----:B------:R-:W2:Y:S04]  /*9680*/  LDG.E R3, desc[UR50][R4.64] ;  /* 0x0000003204037981 */ /* 0x000ea8000c1e1900 */
[----:B-----5:R-:W2:Y:S02]  /*9690*/  LDG.E R0, desc[UR50][R4.64+0x4] ;  /* 0x0000043204007981 */ /* 0x020ea4000c1e1900 */
[----:B--2---:R-:W-:-:S07]  /*96a0*/  IMAD.IADD R0, R0, 0x1, -R3 ;  /* 0x0000000100007824 */ /* 0x004fce00078e0a03 */
.L_x_3620:
[----:B------:R-:W-:Y:S01]  /*96b0*/  USEL UR42, UR42, URZ, !UP0 ;  /* 0x0000003f2a2a7287 */ /* 0x000fe2000c000000 */
[----:B------:R-:W-:Y:S01]  /*96c0*/  BSSY B1, `(.L_x_3621) ;  /* 0x000002d000017945 */ /* 0x000fe20003800000 */
[----:B------:R-:W-:-:S03]  /*96d0*/  USEL UR43, UR43, URZ, !UP0 ;  /* 0x0000003f2b2b7287 */ /* 0x000fc6000c000000 */
[----:B------:R-:W-:Y:S09]  /*96e0*/  @P0 BRA `(.L_x_3622) ;  /* 0x0000000000a80947 */ /* 0x000ff20003800000 */
[----:B------:R-:W0:Y:S01]  /*96f0*/  S2R R4, SR_TID.X ;  /* 0x0000000000047919 */ /* 0x000e220000002100 */
[----:B------:R-:W1:Y:S01]  /*9700*/  LDC R6, c[0x0][0xbe8] ;  /* 0x0002fa00ff067b82 */ /* 0x000e620000000800 */
[----:B------:R-:W-:-:S04]  /*9710*/  IMAD.U32 R3, RZ, RZ, UR44 ;  /* 0x0000002cff037e24 */ /* 0x000fc8000f8e00ff */
[----:B0-----:R-:W-:Y:S02]  /*9720*/  IMAD R3, R3, 0x40, R4 ;  /* 0x0000004003037824 */ /* 0x001fe400078e0204 */
[----:B-1---5:R-:W-:Y:S02]  /*9730*/  IMAD R4, R0, R6, RZ ;  /* 0x0000000600047224 */ /* 0x022fe400078e02ff */
[----:B------:R-:W-:-:S05]  /*9740*/  VIADD R5, R3, 0xffffff80 ;  /* 0xffffff8003057836 */ /* 0x000fca0000000000 */
[----:B------:R-:W-:-:S13]  /*9750*/  ISETP.GE.AND P0, PT, R5, R4, PT ;  /* 0x000000040500720c */ /* 0x000fda0003f06270 */
[----:B------:R-:W-:Y:S05]  /*9760*/  @P0 BRA `(.L_x_3622) ;  /* 0x0000000000880947 */ /* 0x000fea0003800000 */
[----:B------:R-:W-:Y:S01]  /*9770*/  ISETP.NE.AND P0, PT, R6, 0x1, PT ;  /* 0x000000010600780c */ /* 0x000fe20003f05270 */
[----:B------:R-:W-:Y:S01]  /*9780*/  ULDC.64 UR14, c[0x0][0xb90] ;  /* 0x0002e400000e7ab9 */ /* 0x000fe20000000a00 */
[----:B------:R-:W-:Y:S01]  /*9790*/  UMOV UR8, UR4 ;  /* 0x0000000400087c82 */ /* 0x000fe20008000000 */
[----:B------:R-:W-:Y:S01]  /*97a0*/  UIMAD UR10, UR12, UR14, URZ ;  /* 0x0000000e0c0a72a4 */ /* 0x000fe2000f8e023f */
[----:B------:R-:W-:Y:S02]  /*97b0*/  UMOV UR9, UR11 ;  /* 0x0000000b00097c82 */ /* 0x000fe40008000000 */
[----:B------:R-:W-:Y:S02]  /*97c0*/  UIMAD.WIDE.U32 UR8, UR45, UR14, UR8 ;  /* 0x0000000e2d0872a5 */ /* 0x000fe4000f8e0008 */
[----:B------:R-:W-:-:S03]  /*97d0*/  UIMAD UR10, UR45, UR15, UR10 ;  /* 0x0000000f2d0a72a4 */ /* 0x000fc6000f8e020a */
[----:B------:R-:W-:Y:S02]  /*97e0*/  ULDC.64 UR14, c[0x0][0xb98] ;  /* 0x0002e600000e7ab9 */ /* 0x000fe40000000a00 */
[----:B------:R-:W0:Y:S01]  /*97f0*/  @P0 LDC R4, c[0x0][0xbec] ;  /* 0x0002fb00ff040b82 */ /* 0x000e220000000800 */
[----:B------:R-:W-:Y:S02]  /*9800*/  UIADD3 UR9, UR9, UR10, URZ ;  /* 0x0000000a09097290 */ /* 0x000fe4000fffe03f */
[----:B------:R-:W-:Y:S02]  /*9810*/  UIMAD UR10, UR43, UR14, URZ ;  /* 0x0000000e2b0a72a4 */ /* 0x000fe4000f8e023f */
[----:B------:R-:W-:Y:S02]  /*9820*/  UIMAD.WIDE.U32 UR8, UR42, UR14, UR8 ;  /* 0x0000000e2a0872a5 */ /* 0x000fe4000f8e0008 */
[----:B------:R-:W-:Y:S01]  /*9830*/  UIMAD UR10, UR42, UR15, UR10 ;  /* 0x0000000f2a0a72a4 */ /* 0x000fe2000f8e020a */
[----:B------:R-:W1:Y:S02]  /*9840*/  @P0 LDC R8, c[0x0][0xbf0] ;  /* 0x0002fc00ff080b82 */ /* 0x000e640000000800 */
[----:B------:R-:W-:Y:S01]  /*9850*/  ULDC.64 UR14, c[0x0][0xb88] ;  /* 0x0002e200000e7ab9 */ /* 0x000fe20000000a00 */
[----:B0-----:R-:W-:-:S04]  /*9860*/  @P0 IMAD.HI.U32 R3, R5, R4, RZ ;  /* 0x0000000405030227 */ /* 0x001fc800078e00ff */
[----:B------:R-:W-:Y:S01]  /*9870*/  IMAD.MOV.U32 R4, RZ, RZ, R5 ;  /* 0x000000ffff047224 */ /* 0x000fe200078e0005 */
[----:B-1----:R-:W-:Y:S02]  /*9880*/  @P0 SHF.R.U32.HI R4, RZ, R8, R3 ;  /* 0x00000008ff040219 */ /* 0x002fe40000011603 */
[----:B------:R-:W-:-:S03]  /*9890*/  MOV R8, UR10 ;  /* 0x0000000a00087c02 */ /* 0x000fc60008000f00 */
[----:B------:R-:W-:-:S04]  /*98a0*/  IMAD.MOV R3, RZ, RZ, -R4 ;  /* 0x000000ffff037224 */ /* 0x000fc800078e0a04 */
[----:B------:R-:W-:Y:S01]  /*98b0*/  IMAD R3, R6, R3, R5 ;  /* 0x0000000306037224 */ /* 0x000fe200078e0205 */
[----:B------:R-:W-:Y:S02]  /*98c0*/  SHF.R.S32.HI R5, RZ, 0x1f, R4 ;  /* 0x0000001fff057819 */ /* 0x000fe40000011404 */
[----:B------:R-:W-:Y:S02]  /*98d0*/  IADD3 R4, P0, R4, UR8, RZ ;  /* 0x0000000804047c10 */ /* 0x000fe4000ff1e0ff */
[----:B------:R-:W-:Y:S02]  /*98e0*/  SHF.R.S32.HI R6, RZ, 0x1f, R3 ;  /* 0x0000001fff067819 */ /* 0x000fe40000011403 */
[----:B------:R-:W-:Y:S01]  /*98f0*/  IADD3.X R5, R5, UR9, R8, P0, !PT ;  /* 0x0000000905057c10 */ /* 0x000fe200087fe408 */
[----:B------:R-:W-:Y:S02]  /*9900*/  ULDC.64 UR8, c[0x0][0xb50] ;  /* 0x0002d40000087ab9 */ /* 0x000fe40000000a00 */
[----:B------:R-:W-:-:S02]  /*9910*/  IMAD R6, R6, UR14, RZ ;  /* 0x0000000e06067c24 */ /* 0x000fc4000f8e02ff */
[----:B------:R-:W-:-:S04]  /*9920*/  IMAD.WIDE.U32 R4, R3, UR14, R4 ;  /* 0x0000000e03047c25 */ /* 0x000fc8000f8e0004 */
[----:B------:R-:W-:Y:S01]  /*9930*/  IMAD R7, R3, UR15, R6 ;  /* 0x0000000f03077c24 */ /* 0x000fe2000f8e0206 */
[----:B------:R-:W-:-:S03]  /*9940*/  LEA R6, P0, R4, UR8, 0x2 ;  /* 0x0000000804067c11 */ /* 0x000fc6000f8010ff */
[----:B------:R-:W-:-:S05]  /*9950*/  IMAD.IADD R3, R5, 0x1, R7 ;  /* 0x0000000105037824 */ /* 0x000fca00078e0207 */
[----:B------:R-:W-:Y:S01]  /*9960*/  LEA.HI.X R7, R4, UR9, R3, 0x2, P0 ;  /* 0x0000000904077c11 */ /* 0x000fe200080f1403 */
[----:B------:R-:W-:-:S05]  /*9970*/  IMAD.MOV.U32 R3, RZ, RZ, -0x800000 ;  /* 0xff800000ff037424 */ /* 0x000fca00078e00ff */
[----:B------:R0:W-:Y:S02]  /*9980*/  STG.E desc[UR50][R6.64], R3 ;  /* 0x0000000306007986 */ /* 0x0001e4000c101932 */
.L_x_3622:
[----:B------:R-:W-:Y:S05]  /*9990*/  BSYNC B1 ;  /* 0x0000000000017941 */ /* 0x000fea0003800000 */
.L_x_3621:
[----:B------:R-:W-:Y:S01]  /*99a0*/  ISETP.NE.AND P0, PT, R11, 0x1, PT ;  /* 0x000000010b00780c */ /* 0x000fe20003f05270 */
[----:B------:R-:W-:Y:S01]  /*99b0*/  ULDC UR13, c[0x0][0xac8] ;  /* 0x0002b200000d7ab9 */ /* 0x000fe20000000800 */
[----:B------:R-:W-:Y:S01]  /*99c0*/  ULDC.64 UR14, c[0x0][0xaa0] ;  /* 0x0002a800000e7ab9 */ /* 0x000fe20000000a00 */
[----:B------:R-:W-:Y:S01]  /*99d0*/  ISETP.GE.AND P1, PT, R189, UR13, PT ;  /* 0x0000000dbd007c0c */ /* 0x000fe2000bf26270 */
[----:B------:R-:W-:Y:S01]  /*99e0*/  UIMAD UR10, UR11, UR14, URZ ;  /* 0x0000000e0b0a72a4 */ /* 0x000fe2000f8e023f */
[----:B------:R-:W-:Y:S01]  /*99f0*/  ISETP.GE.AND P2, PT, R2, UR13, PT ;  /* 0x0000000d02007c0c */ /* 0x000fe2000bf46270 */
[----:B------:R-:W-:Y:S01]  /*9a00*/  UIMAD.WIDE.U32 UR8, UR4, UR14, URZ ;  /* 0x0000000e040872a5 */ /* 0x000fe2000f8e003f */
[----:B------:R-:W-:Y:S01]  /*9a10*/  SEL R4, RZ, 0xffffffff, P1 ;  /* 0xffffffffff047807 */ /* 0x000fe20000800000 */
[----:B------:R-:W-:Y:S01]  /*9a20*/  UIMAD UR10, UR4, UR15, UR10 ;  /* 0x0000000f040a72a4 */ /* 0x000fe2000f8e020a */
[----:B0-----:R-:W-:Y:S01]  /*9a30*/  SEL R3, RZ, 0x1, P2 ;  /* 0x00000001ff037807 */ /* 0x001fe20001000000 */
[----:B------:R-:W-:Y:S01]  /*9a40*/  IMAD.U32 R8, RZ, RZ, UR44 ;  /* 0x0000002cff087e24 */ /* 0x000fe2000f8e00ff */
[----:B------:R-:W-:Y:S01]  /*9a50*/  ULDC.64 UR14, c[0x0][0xae8] ;  /* 0x0002ba00000e7ab9 */ /* 0x000fe20000000a00 */
[----:B------:R-:W-:Y:S01]  /*9a60*/  IMAD.SHL.U32 R4, R4, 0x2, RZ ;  /* 0x0000000204047824 */ /* 0x000fe200078e00ff */
[----:B------:R-:W0:Y:S01]  /*9a70*/  @P0 LDC R5, c[0x0][0xbec] ;  /* 0x0002fb00ff050b82 */ /* 0x000e220000000800 */
[----:B------:R-:W-:Y:S01]  /*9a80*/  ISETP.GE.AND P2, PT, R188, UR13, PT ;  /* 0x0000000dbc007c0c */ /* 0x000fe2000bf46270 */
[----:B------:R-:W-:Y:S01]  /*9a90*/  UIADD3 UR9, UR9, UR10, URZ ;  /* 0x0000000a09097290 */ /* 0x000fe2000fffe03f */
[----:B------:R-:W-:Y:S01]  /*9aa0*/  ISETP.GE.AND P1, PT, R187, UR13, PT ;  /* 0x0000000dbb007c0c */ /* 0x000fe2000bf26270 */
[----:B------:R-:W-:Y:S01]  /*9ab0*/  UIMAD UR4, UR12, UR14, URZ ;  /* 0x0000000e0c0472a4 */ /* 0x000fe2000f8e023f */
[----:B------:R-:W-:Y:S01]  /*9ac0*/  LOP3.LUT R4, R4, 0x2, R3, 0xe2, !PT ;  /* 0x0000000204047812 */ /* 0x000fe200078ee203 */
[----:B------:R-:W-:Y:S01]  /*9ad0*/  IMAD R3, R190, 0x20, R191 ;  /* 0x00000020be037824 */ /* 0x000fe200078e02bf */
[----:B------:R-:W-:Y:S01]  /*9ae0*/  SEL R6, RZ, 0xffffffff, P2 ;  /* 0xffffffffff067807 */ /* 0x000fe20001000000 */
[----:B------:R-:W1:Y:S01]  /*9af0*/  @P0 LDC R7, c[0x0][0xbf0] ;  /* 0x0002fc00ff070b82 */ /* 0x000e620000000800 */
[----:B------:R-:W-:Y:S01]  /*9b00*/  UIMAD UR4, UR45, UR15, UR4 ;  /* 0x0000000f2d0472a4 */ /* 0x000fe2000f8e0204 */
[----:B------:R-:W-:Y:S01]  /*9b10*/  SEL R10, RZ, 0xffffffff, P1 ;  /* 0xffffffffff0a7807 */ /* 0x000fe20000800000 */
[----:B------:R-:W-:Y:S01]  /*9b20*/  UIMAD.WIDE.U32 UR8, UR45, UR14, UR8 ;  /* 0x0000000e2d0872a5 */ /* 0x000fe2000f8e0008 */
[----:B------:R-:W-:Y:S01]  /*9b30*/  LEA R8, R8, R3, 0x6 ;  /* 0x0000000308087211 */ /* 0x000fe200078e30ff */
[----:B------:R-:W-:Y:S01]  /*9b40*/  ULDC.64 UR10, c[0x0][0xaf0] ;  /* 0x0002bc00000a7ab9 */ /* 0x000fe20000000a00 */
[----:B------:R-:W-:Y:S01]  /*9b50*/  IMAD.SHL.U32 R9, R6, 0x4, RZ ;  /* 0x0000000406097824 */ /* 0x000fe200078e00ff */
[----:B------:R-:W-:Y:S01]  /*9b60*/  UIMAD UR43, UR43, UR10, URZ ;  /* 0x0000000a2b2b72a4 */ /* 0x000fe2000f8e023f */
[----:B------:R-:W-:Y:S01]  /*9b70*/  IMAD.SHL.U32 R10, R10, 0x8, RZ ;  /* 0x000000080a0a7824 */ /* 0x000fe200078e00ff */
[----:B------:R-:W-:Y:S01]  /*9b80*/  UIADD3 UR9, UR9, UR4, URZ ;  /* 0x0000000409097290 */ /* 0x000fe2000fffe03f */
[----:B------:R-:W-:Y:S01]  /*9b90*/  IMAD.MOV.U32 R3, RZ, RZ, R8 ;  /* 0x000000ffff037224 */ /* 0x000fe200078e0008 */
[----:B------:R-:W-:Y:S01]  /*9ba0*/  UIMAD UR4, UR42, UR11, UR43 ;  /* 0x0000000b2a0472a4 */ /* 0x000fe2000f8e022b */
[----:B------:R-:W-:Y:S01]  /*9bb0*/  LOP3.LUT R9, R9, 0x4, R4, 0xe2, !PT ;  /* 0x0000000409097812 */ /* 0x000fe200078ee204 */
[----:B------:R-:W-:Y:S01]  /*9bc0*/  UIMAD.WIDE.U32 UR42, UR42, UR10, UR8 ;  /* 0x0000000a2a2a72a5 */ /* 0x000fe2000f8e0008 */
[----:B------:R-:W-:Y:S01]  /*9bd0*/  IMAD.U32 R26, RZ, RZ, UR44 ;  /* 0x0000002cff1a7e24 */ /* 0x000fe2000f8e00ff */
[----:B------:R-:W-:Y:S01]  /*9be0*/  ISETP.GE.AND P2, PT, R193, UR13, PT ;  /* 0x0000000dc1007c0c */ /* 0x000fe2000bf46270 */
[----:B0-----:R-:W-:Y:S01]  /*9bf0*/  @P0 IMAD.HI.U32 R6, R8, R5, RZ ;  /* 0x0000000508060227 */ /* 0x001fe200078e00ff */
[----:B------:R-:W-:Y:S01]  /*9c00*/  UIADD3 UR4, UR43, UR4, URZ ;  /* 0x000000042b047290 */ /* 0x000fe2000fffe03f */
[----:B------:R-:W-:Y:S01]  /*9c10*/  LOP3.LUT R10, R10, 0x8, R9, 0xe2, !PT ;  /* 0x000000080a0a7812 */ /* 0x000fe200078ee209 */
[----:B------:R-:W-:Y:S01]  /*9c20*/  ULDC.64 UR8, c[0x0][0xae0] ;  /* 0x0002b80000087ab9 */ /* 0x000fe20000000a00 */
[----:B------:R-:W-:Y:S01]  /*9c30*/  IMAD.U32 R5, RZ, RZ, UR43 ;  /* 0x0000002bff057e24 */ /* 0x000fe2000f8e00ff */
[----:B------:R-:W-:Y:S01]  /*9c40*/  BSSY B1, `(.L_x_3623) ;  /* 0x0000046000017945 */ /* 0x000fe20003800000 */
[----:B------:R-:W-:Y:S01]  /*9c50*/  IMAD.U32 R4, RZ, RZ, UR42 ;  /* 0x0000002aff047e24 */ /* 0x000fe2000f8e00ff */
[----:B-1----:R-:W-:Y:S01]  /*9c60*/  @P0 SHF.R.U32.HI R3, RZ, R7, R6 ;  /* 0x00000007ff030219 */ /* 0x002fe20000011606 */
[----:B------:R-:W-:Y:S01]  /*9c70*/  IMAD.U32 R5, RZ, RZ, UR4 ;  /* 0x00000004ff057e24 */ /* 0x000fe2000f8e00ff */
[----:B------:R-:W-:Y:S01]  /*9c80*/  ISETP.GE.AND P0, PT, R186, UR13, PT ;  /* 0x0000000dba007c0c */ /* 0x000fe2000bf06270 */
[----:B-----5:R-:W-:Y:S01]  /*9c90*/  IMAD R25, R0, R11, RZ ;  /* 0x0000000b00197224 */ /* 0x020fe200078e02ff */
[--C-:B------:R-:W-:Y:S01]  /*9ca0*/  SHF.R.S32.HI R6, RZ, 0x1f, R3.reuse ;  /* 0x0000001fff067819 */ /* 0x100fe20000011403 */
[----:B------:R-:W-:Y:S01]  /*9cb0*/  IMAD.MOV R7, RZ, RZ, -R3 ;  /* 0x000000ffff077224 */ /* 0x000fe200078e0a03 */
[----:B------:R-:W-:Y:S01]  /*9cc0*/  SEL R9, RZ, 0xffffffff, P0 ;  /* 0xffffffffff097807 */ /* 0x000fe20000000000 */
[----:B------:R-:W-:Y:S01]  /*9cd0*/  IMAD.WIDE.U32 R4, R3, UR8, R4 ;  /* 0x0000000803047c25 */ /* 0x000fe2000f8e0004 */
[----:B------:R-:W-:-:S02]  /*9ce0*/  ISETP.GE.AND P0, PT, R185, UR13, PT ;  /* 0x0000000db9007c0c */ /* 0x000fc4000bf06270 */
[----:B------:R-:W-:Y:S01]  /*9cf0*/  SHF.L.U32 R13, R9, 0x4, RZ ;  /* 0x00000004090d7819 */ /* 0x000fe200000006ff */
[----:B------:R-:W-:Y:S02]  /*9d00*/  IMAD R6, R6, UR8, RZ ;  /* 0x0000000806067c24 */ /* 0x000fe4000f8e02ff */
[----:B------:R-:W-:Y:S01]  /*9d10*/  IMAD R7, R11, R7, R8 ;  /* 0x000000070b077224 */ /* 0x000fe200078e0208 */
[----:B------:R-:W-:Y:S01]  /*9d20*/  SEL R8, RZ, 0xffffffff, P0 ;  /* 0xffffffffff087807 */ /* 0x000fe20000000000 */
[----:B------:R-:W-:Y:S01]  /*9d30*/  IMAD R9, R3, UR9, R6 ;  /* 0x0000000903097c24 */ /* 0x000fe2000f8e0206 */
[----:B------:R-:W-:Y:S01]  /*9d40*/  ULDC.64 UR8, c[0x0][0xad8] ;  /* 0x0002b60000087ab9 */ /* 0x000fe20000000a00 */
[----:B------:R-:W-:Y:S01]  /*9d50*/  ISETP.GE.AND P0, PT, R194, UR13, PT ;  /* 0x0000000dc2007c0c */ /* 0x000fe2000bf06270 */
[----:B------:R-:W-:Y:S01]  /*9d60*/  IMAD R26, R26, 0x40, R191 ;  /* 0x000000401a1a7824 */ /* 0x000fe200078e02bf */
[----:B------:R-:W-:Y:S01]  /*9d70*/  SHF.R.S32.HI R3, RZ, 0x1f, R7 ;  /* 0x0000001fff037819 */ /* 0x000fe20000011407 */
[----:B------:R-:W-:Y:S01]  /*9d80*/  IMAD.IADD R5, R5, 0x1, R9 ;  /* 0x0000000105057824 */ /* 0x000fe200078e0209 */
[----:B------:R-:W-:Y:S01]  /*9d90*/  LOP3.LUT R10, R13, 0x10, R10, 0xe2, !PT ;  /* 0x000000100d0a7812 */ /* 0x000fe200078ee20a */
[----:B------:R-:W-:-:S02]  /*9da0*/  IMAD.SHL.U32 R13, R8, 0x20, RZ ;  /* 0x00000020080d7824 */ /* 0x000fc400078e00ff */
[----:B------:R-:W-:Y:S02]  /*9db0*/  IMAD R0, R3, UR8, RZ ;  /* 0x0000000803007c24 */ /* 0x000fe4000f8e02ff */
[----:B------:R-:W-:Y:S01]  /*9dc0*/  IMAD.WIDE.U32 R4, R7, UR8, R4 ;  /* 0x0000000807047c25 */ /* 0x000fe2000f8e0004 */
[----:B------:R-:W-:-:S03]  /*9dd0*/  LOP3.LUT R10, R13, 0x20, R10, 0xe2, !PT ;  /* 0x000000200d0a7812 */ /* 0x000fc600078ee20a */
[----:B------:R-:W-:Y:S01]  /*9de0*/  IMAD R3, R7, UR9, R0 ;  /* 0x0000000907037c24 */ /* 0x000fe2000f8e0200 */
[----:B------:R-:W-:Y:S01]  /*9df0*/  SEL R7, RZ, 0x40, P0 ;  /* 0x00000040ff077807 */ /* 0x000fe20000000000 */
[----:B------:R-:W-:Y:S01]  /*9e00*/  ULDC.64 UR8, c[0x0][0xa80] ;  /* 0x0002a00000087ab9 */ /* 0x000fe20000000a00 */
[----:B------:R-:W-:Y:S01]  /*9e10*/  ISETP.GE.AND P0, PT, R26, R25, PT ;  /* 0x000000191a00720c */ /* 0x000fe20003f06270 */
[----:B------:R-:W-:Y:S01]  /*9e20*/  IMAD.IADD R3, R5, 0x1, R3 ;  /* 0x0000000105037824 */ /* 0x000fe200078e0203 */
[----:B------:R-:W-:Y:S02]  /*9e30*/  LEA R20, P1, R4, UR8, 0x1 ;  /* 0x0000000804147c11 */ /* 0x000fe4000f8208ff */
[----:B------:R-:W-:Y:S02]  /*9e40*/  LOP3.LUT R21, R10, R7, RZ, 0xfc, !PT ;  /* 0x000000070a157212 */ /* 0x000fe400078efcff */
[----:B------:R-:W-:Y:S01]  /*9e50*/  LEA.HI.X R3, R4, UR9, R3, 0x1, P1 ;  /* 0x0000000904037c11 */ /* 0x000fe200088f0c03 */
[----:B------:R0:W1:Y:S01]  /*9e60*/  SHFL.IDX PT, R6, R20, RZ, 0x181f ;  /* 0x00181fff14067589 */ /* 0x00006200000e0000 */
[----:B------:R-:W-:-:S03]  /*9e70*/  SEL R0, RZ, 0x80, P2 ;  /* 0x00000080ff007807 */ /* 0x000fc60001000000 */
[----:B------:R0:W2:Y:S01]  /*9e80*/  SHFL.IDX PT, R7, R3, RZ, 0x181f ;  /* 0x00181fff03077589 */ /* 0x0000a200000e0000 */
        /* <DEDUP_REMOVED lines=9> */
[----:B------:R-:W-:Y:S01]  /*9f20*/  @!P5 LEA R10, P4, R188, R6, 0x1 ;  /* 0x00000006bc0ad211 */ /* 0x000fe200078808ff */
[----:B------:R-:W-:Y:S01]  /*9f30*/  @!P1 ST.E.128 desc[UR50][R4.64], RZ ;  /* 0x000000ff04009985 */ /* 0x000fe2000c101d32 */
[----:B------:R-:W-:Y:S02]  /*9f40*/  ISETP.GE.AND P1, PT, R185, UR13, PT ;  /* 0x0000000db9007c0c */ /* 0x000fe4000bf26270 */
[----:B------:R-:W-:Y:S01]  /*9f50*/  LOP3.LUT P0, RZ, R21, 0x40, RZ, 0xc0, !PT ;  /* 0x0000004015ff7812 */ /* 0x000fe2000780c0ff */
[----:B------:R1:W-:Y:S01]  /*9f60*/  @!P2 ST.E.128 desc[UR50][R8.64], RZ ;  /* 0x000000ff0800a985 */ /* 0x0003e2000c101d32 */
[----:B------:R-:W-:-:S02]  /*9f70*/  ISETP.GE.AND P2, PT, R186, UR13, PT ;  /* 0x0000000dba007c0c */ /* 0x000fc4000bf46270 */
[-C--:B------:R-:W-:Y:S02]  /*9f80*/  @!P5 LEA.HI.X R11, R188, R7.reuse, R203, 0x1, P4 ;  /* 0x00000007bc0bd211 */ /* 0x080fe400020f0ccb */
[----:B------:R-:W-:Y:S02]  /*9f90*/  LOP3.LUT P4, RZ, R24, 0x80, RZ, 0xc0, !PT ;  /* 0x0000008018ff7812 */ /* 0x000fe4000788c0ff */
[CC--:B------:R-:W-:Y:S01]  /*9fa0*/  @!P3 LEA R12, P6, R187.reuse, R6.reuse, 0x1 ;  /* 0x00000006bb0cb211 */ /* 0x0c0fe200078c08ff */
[----:B------:R3:W-:Y:S03]  /*9fb0*/  @!P5 ST.E.128 desc[UR50][R10.64], RZ ;  /* 0x000000ff0a00d985 */ /* 0x0007e6000c101d32 */
[----:B------:R-:W-:Y:S02]  /*9fc0*/  @!P3 LEA.HI.X R13, R187, R7, R202, 0x1, P6 ;  /* 0x00000007bb0db211 */ /* 0x000fe400030f0cca */
[----:B-1----:R-:W-:-:S02]  /*9fd0*/  @!P1 LEA R8, P6, R185, R6, 0x1 ;  /* 0x00000006b9089211 */ /* 0x002fc400078c08ff */
[-C--:B------:R-:W-:Y:S01]  /*9fe0*/  @!P2 LEA R4, P5, R186, R6.reuse, 0x1 ;  /* 0x00000006ba04a211 */ /* 0x080fe200078a08ff */
[----:B------:R3:W-:Y:S01]  /*9ff0*/  @!P3 ST.E.128 desc[UR50][R12.64], RZ ;  /* 0x000000ff0c00b985 */ /* 0x0007e2000c101d32 */
[-C--:B------:R-:W-:Y:S02]  /*a000*/  @P0 LEA R14, P3, R194, R6.reuse, 0x1 ;  /* 0x00000006c20e0211 */ /* 0x080fe400078608ff */
[-C--:B------:R-:W-:Y:S02]  /*a010*/  @!P2 LEA.HI.X R5, R186, R7.reuse, R201, 0x1, P5 ;  /* 0x00000007ba05a211 */ /* 0x080fe400028f0cc9 */
[----:B------:R-:W-:Y:S02]  /*a020*/  @P4 LEA R6, P5, R193, R6, 0x1 ;  /* 0x00000006c1064211 */ /* 0x000fe400078a08ff */
[-C--:B------:R-:W-:Y:S01]  /*a030*/  @!P1 LEA.HI.X R9, R185, R7.reuse, R200, 0x1, P6 ;  /* 0x00000007b9099211 */ /* 0x080fe200030f0cc8 */
[----:B------:R3:W-:Y:S01]  /*a040*/  @!P2 ST.E.128 desc[UR50][R4.64], RZ ;  /* 0x000000ff0400a985 */ /* 0x0007e2000c101d32 */
[----:B------:R-:W-:-:S02]  /*a050*/  @P0 LEA.HI.X R15, R194, R7, R199, 0x1, P3 ;  /* 0x00000007c20f0211 */ /* 0x000fc400018f0cc7 */
[----:B------:R-:W-:Y:S01]  /*a060*/  @P4 LEA.HI.X R7, R193, R7, R198, 0x1, P5 ;  /* 0x00000007c1074211 */ /* 0x000fe200028f0cc6 */
[----:B------:R3:W-:Y:S04]  /*a070*/  @!P1 ST.E.128 desc[UR50][R8.64], RZ ;  /* 0x000000ff08009985 */ /* 0x0007e8000c101d32 */
[----:B------:R3:W-:Y:S04]  /*a080*/  @P0 ST.E.128 desc[UR50][R14.64], RZ ;  /* 0x000000ff0e000985 */ /* 0x0007e8000c101d32 */
[----:B------:R3:W-:Y:S02]  /*a090*/  @P4 ST.E.128 desc[UR50][R6.64], RZ ;  /* 0x000000ff06004985 */ /* 0x0007e4000c101d32 */
.L_x_3624:
[----:B------:R-:W-:Y:S05]  /*a0a0*/  BSYNC B1 ;  /* 0x0000000000017941 */ /* 0x000fea0003800000 */
.L_x_3623:
[----:B------:R-:W-:Y:S01]  /*a0b0*/  VIADD R0, R26, 0x20 ;  /* 0x000000201a007836 */ /* 0x000fe20000000000 */
[----:B--23--:R2:W3:Y:S04]  /*a0c0*/  SHFL.IDX PT, R7, R3, 0x1, 0x181f ;  /* 0x00381f0003077f89 */ /* 0x00c4e800000e0000 */
        /* <DEDUP_REMOVED lines=12> */
[----:B------:R1:W-:Y:S01]  /*a190*/  @!P3 ST.E.128 desc[UR50][R4.64], RZ ;  /* 0x000000ff0400b985 */ /* 0x0003e2000c101d32 */
[----:B------:R-:W-:Y:S02]  /*a1a0*/  ISETP.GE.AND P3, PT, R186, UR13, PT ;  /* 0x0000000dba007c0c */ /* 0x000fe4000bf66270 */
[----:B------:R-:W-:Y:S01]  /*a1b0*/  @!P5 LEA.HI.X R11, R188, R7, R203, 0x1, P0 ;  /* 0x00000007bc0bd211 */ /* 0x000fe200000f0ccb */
[----:B------:R2:W-:Y:S01]  /*a1c0*/  @!P2 ST.E.128 desc[UR50][R8.64], RZ ;  /* 0x000000ff0800a985 */ /* 0x0005e2000c101d32 */
[----:B------:R-:W-:-:S02]  /*a1d0*/  ISETP.GE.AND P2, PT, R185, UR13, PT ;  /* 0x0000000db9007c0c */ /* 0x000fc4000bf46270 */
[----:B------:R-:W-:Y:S01]  /*a1e0*/  LOP3.LUT P0, RZ, R24, 0x80, RZ, 0xc0, !PT ;  /* 0x0000008018ff7812 */ /* 0x000fe2000780c0ff */
[----:B------:R2:W-:Y:S01]  /*a1f0*/  @!P5 ST.E.128 desc[UR50][R10.64], RZ ;  /* 0x000000ff0a00d985 */ /* 0x0005e2000c101d32 */
[----:B------:R-:W-:-:S04]  /*a200*/  @!P4 LEA R12, P6, R187, R6, 0x1 ;  /* 0x00000006bb0cc211 */ /* 0x000fc800078c08ff */
[----:B------:R-:W-:Y:S02]  /*a210*/  @!P4 LEA.HI.X R13, R187, R7, R202, 0x1, P6 ;  /* 0x00000007bb0dc211 */ /* 0x000fe400030f0cca */
[----:B------:R-:W-:-:S03]  /*a220*/  @!P3 LEA R14, P5, R186, R6, 0x1 ;  /* 0x00000006ba0eb211 */ /* 0x000fc600078a08ff */
[----:B------:R2:W-:Y:S01]  /*a230*/  @!P4 ST.E.128 desc[UR50][R12.64], RZ ;  /* 0x000000ff0c00c985 */ /* 0x0005e2000c101d32 */
[-C--:B-1----:R-:W-:Y:S02]  /*a240*/  @!P2 LEA R4, P6, R185, R6.reuse, 0x1 ;  /* 0x00000006b904a211 */ /* 0x082fe400078c08ff */
[-C--:B0-----:R-:W-:Y:S02]  /*a250*/  @P1 LEA R20, P4, R194, R6.reuse, 0x1 ;  /* 0x00000006c2141211 */ /* 0x081fe400078808ff */
        /* <DEDUP_REMOVED lines=9> */
.L_x_3619:
[----:B------:R-:W-:Y:S05]  /*a2f0*/  BSYNC B0 ;  /* 0x0000000000007941 */ /* 0x000fea0003800000 */
.L_x_3613:
[----:B------:R-:W-:Y:S02]  /*a300*/  ULDC UR4, c[0x0][0xc3c] ;  /* 0x00030f0000047ab9 */ /* 0x000fe40000000800 */
[----:B------:R-:W-:-:S06]  /*a310*/  UISETP.GE.AND UP0, UPT, UR7, UR4, UPT ;  /* 0x000000040700728c */ /* 0x000fcc000bf06270 */
[----:B------:R-:W-:-:S13]  /*a320*/  PLOP3.LUT P0, PT, PT, PT, UP0, 0x80, 0x0 ;  /* 0x000000000000781c */ /* 0x000fda0003f0f008 */
[----:B------:R-:W-:Y:S05]  /*a330*/  @!P0 BRA `(.L_x_3625) ;  /* 0xffffff6c00108947 */ /* 0x000fea000383ffff */
[----:B------:R-:W-:Y:S05]  /*a340*/  EXIT ;  /* 0x000000000000794d */ /* 0x000fea0003800000 */
.L_x_3574:
[----:B------:R-:W-:-:S08]  /*a350*/  NOP ;  /* 0x0000000000007918 */ /* 0x000fd00000000000 */
[----:B------:R-:W0:-:S00]  /*a360*/  USETMAXREG.DEALLOC.CTAPOOL 0x28 ;  /* 0x00000028000079c8 */ /* 0x000e0000080e0500 */
[----:B0-----:R-:W-:Y:S02]  /*a370*/  LOP3.LUT R0, R0, 0x3, RZ, 0xc0, !PT ;  /* 0x0000000300007812 */ /* 0x001fe400078ec0ff */
[----:B------:R-:W-:-:S04]  /*a380*/  LOP3.LUT R22, R22, 0xffffdfff, RZ, 0xc0, !PT ;  /* 0xffffdfff16167812 */ /* 0x000fc800078ec0ff */
[----:B------:R-:W0:Y:S02]  /*a390*/  SHFL.IDX PT, R0, R0, RZ, 0x1f ;  /* 0x00001fff00007589 */ /* 0x000e2400000e0000 */
[----:B0-----:R-:W-:Y:S02]  /*a3a0*/  ISETP.NE.AND P0, PT, R0, RZ, PT ;  /* 0x000000ff0000720c */ /* 0x001fe40003f05270 */
[----:B------:R-:W-:-:S11]  /*a3b0*/  MOV R0, RZ ;  /* 0x000000ff00007202 */ /* 0x000fd60000000f00 */
        /* <DEDUP_REMOVED lines=9> */
.L_x_3626:
        /* <DEDUP_REMOVED lines=34> */
[----:B-1----:R-:W-:Y:S02]  /*a670*/  ISETP.GT.AND P6, PT, R4, UR6, PT ;  /* 0x0000000604007c0c */ /* 0x002fe4000bfc4270 */
[----:B------:R-:W-:-:S11]  /*a680*/  MOV R3, R4 ;  /* 0x0000000400037202 */ /* 0x000fd60000000f00 */
[----:B------:R-:W-:Y:S05]  /*a690*/  @P6 BRA `(.L_x_3628) ;  /* 0x0000000000946947 */ /* 0x000fea0003800000 */
[----:B------:R-:W-:Y:S01]  /*a6a0*/  IMAD.MOV.U32 R4, RZ, RZ, R3 ;  /* 0x000000ffff047224 */ /* 0x000fe200078e0003 */
[----:B------:R-:W-:Y:S01]  /*a6b0*/  UMOV UR4, URZ ;  /* 0x0000003f00047c82 */ /* 0x000fe20008000000 */
[----:B------:R-:W-:-:S05]  /*a6c0*/  ULDC UR5, c[0x0][0xc38] ;  /* 0x00030e0000057ab9 */ /* 0x000fca0000000800 */
.L_x_3632:
        /* <DEDUP_REMOVED lines=12> */
.L_x_3631:
[----:B------:R-:W-:Y:S05]  /*a790*/  BSYNC B0 ;  /* 0x0000000000007941 */ /* 0x000fea0003800000 */
.L_x_3630:
        /* <DEDUP_REMOVED lines=20> */
[----:B------:R-:W-:-:S07]  /*a8e0*/  IMAD.MOV.U32 R7, RZ, RZ, R9 ;  /* 0x000000ffff077224 */ /* 0x000fce00078e0009 */
.L_x_3628:
        /* <DEDUP_REMOVED lines=13> */
[----:B------:R-:W-:-:S06]  /*a9c0*/  VIADD R16, R19, 0xffffffff ;  /* 0xffffffff13107836 */ /* 0x000fcc0000000000 */
[----:B------:R2:W3:Y:S02]  /*a9d0*/  SHFL.IDX PT, R16, R7, R16, 0x1f ;  /* 0x00001f1007107589 */ /* 0x0004e400000e0000 */
.L_x_3633:
[----:B---3--:R-:W-:Y:S01]  /*a9e0*/  IMAD R16, R16, UR5, R8 ;  /* 0x0000000510107c24 */ /* 0x008fe2000f8e0208 */
[----:B0-----:R-:W-:Y:S01]  /*a9f0*/  IABS R2, R10 ;  /* 0x0000000a00027213 */ /* 0x001fe20000000000 */
[----:B------:R-:W-:Y:S01]  /*aa00*/  VIADD R19, R19, UR4 ;  /* 0x0000000413137c36 */ /* 0x000fe20008000000 */
[----:B-1----:R-:W-:Y:S02]  /*aa10*/  IADD3 R0, RZ, -R3, RZ ;  /* 0x80000003ff007210 */ /* 0x002fe40007ffe0ff */
[----:B------:R-:W-:Y:S01]  /*aa20*/  IADD3 R11, -R16, UR6, RZ ;  /* 0x00000006100b7c10 */ /* 0x000fe2000fffe1ff */
[----:B------:R-:W-:Y:S02]  /*aa30*/  IMAD.MOV R4, RZ, RZ, -R2 ;  /* 0x000000ffff047224 */ /* 0x000fe400078e0a02 */
[----:B--2---:R-:W-:Y:S01]  /*aa40*/  IMAD R7, R0, R9, RZ ;  /* 0x0000000900077224 */ /* 0x004fe200078e02ff */
        /* <DEDUP_REMOVED lines=17> */
[--C-:B------:R-:W-:Y:S02]  /*ab60*/  IMAD.MOV R17, RZ, RZ, -R2.reuse ;  /* 0x000000ffff117224 */ /* 0x100fe400078e0a02 */
[----:B------:R-:W-:Y:S02]  /*ab70*/  IMAD.MOV.U32 R18, RZ, RZ, R2 ;  /* 0x000000ffff127224 */ /* 0x000fe400078e0002 */
[----:B------:R-:W-:Y:S01]  /*ab80*/  IMAD R17, R10, R17, R11 ;  /* 0x000000110a117224 */ /* 0x000fe200078e020b */
[----:B------:R-:W-:Y:S06]  /*ab90*/  BRA `(.L_x_3634) ;  /* 0x0000000000147947 */ /* 0x000fec0003800000 */
.L_x_3629:
[----:B------:R-:W-:Y:S01]  /*aba0*/  ULDC UR4, c[0x0][0xc3c] ;  /* 0x00030f0000047ab9 */ /* 0x000fe20000000800 */
[----:B------:R-:W-:Y:S01]  /*abb0*/  IMAD.MOV.U32 R17, RZ, RZ, RZ ;  /* 0x000000ffff117224 */ /* 0x000fe200078e00ff */
[----:B------:R-:W-:Y:S01]  /*abc0*/  MOV R18, RZ ;  /* 0x000000ff00127202 */ /* 0x000fe20000000f00 */
[----:B------:R-:W-:Y:S02]  /*abd0*/  IMAD.U32 R16, RZ, RZ, UR6 ;  /* 0x00000006ff107e24 */ /* 0x000fe4000f8e00ff */
[----:B------:R-:W-:-:S07]  /*abe0*/  IMAD.U32 R19, RZ, RZ, UR4 ;  /* 0x00000004ff137e24 */ /* 0x000fce000f8e00ff */
.L_x_3634:
[----:B------:R-:W-:-:S13]  /*abf0*/  ISETP.NE.AND P0, PT, R5, RZ, PT ;  /* 0x000000ff0500720c */ /* 0x000fda0003f05270 */
[----:B------:R-:W0:Y:S01]  /*ac00*/  @!P0 S2R R3, SR_CgaCtaId ;  /* 0x0000000000038919 */ /* 0x000e220000008800 */
[----:B------:R-:W-:-:S04]  /*ac10*/  @!P0 MOV R0, 0x400 ;  /* 0x0000040000008802 */ /* 0x000fc80000000f00 */
[----:B0-----:R-:W-:-:S05]  /*ac20*/  @!P0 LEA R0, R3, R0, 0x18 ;  /* 0x0000000003008211 */ /* 0x001fca00078ec0ff */
[----:B------:R1:W-:Y:S01]  /*ac30*/  @!P0 STS.128 [R0+0x28cd0], R16 ;  /* 0x028cd01000008388 */ /* 0x0003e20000000c00 */
[----:B------:R-:W-:Y:S06]  /*ac40*/  BAR.ARV 0x5, 0x180 ;  /* 0x0146000000007b1d */ /* 0x000fec0000002000 */
.L_x_3627:
        /* <DEDUP_REMOVED lines=12> */
[----:B------:R-:W-:Y:S01]  /*ad10*/  MOV R24, RZ ;  /* 0x000000ff00187202 */ /* 0x000fe20000000f00 */
[----:B------:R-:W-:Y:S01]  /*ad20*/  ULOP3.LUT UR36, UR39, 0x2, URZ, 0xfc, !UPT ;  /* 0x0000000227247892 */ /* 0x000fe2000f8efc3f */
[----:B------:R-:W-:Y:S01]  /*ad30*/  ULDC UR37, c[0x0][0xc] ;  /* 0x0000030000257ab9 */ /* 0x000fe20000000800 */
[----:B--2---:R-:W-:-:S06]  /*ad40*/  ULEA UR4, UR5, UR4, 0x18 ;  /* 0x0000000405047291 */ /* 0x004fcc000f8ec03f */
[----:B------:R-:W-:Y:S01]  /*ad50*/  IMAD.U32 R23, RZ, RZ, UR4 ;  /* 0x00000004ff177e24 */ /* 0x000fe2000f8e00ff */
[C---:B0-----:R-:W-:Y:S01]  /*ad60*/  LOP3.LUT R3, R4.reuse, 0x7f, RZ, 0xc0, !PT ;  /* 0x0000007f04037812 */ /* 0x041fe200078ec0ff */
[----:B-1----:R-:W-:-:S03]  /*ad70*/  IMAD.SHL.U32 R0, R4, 0x8, RZ ;  /* 0x0000000804007824 */ /* 0x002fc600078e00ff */
[----:B------:R-:W-:Y:S02]  /*ad80*/  SHF.R.U32.HI R37, RZ, 0x3, R3 ;  /* 0x00000003ff257819 */ /* 0x000fe40000011603 */
[C---:B------:R-:W-:Y:S02]  /*ad90*/  LOP3.LUT R2, R0.reuse, 0x1f8, RZ, 0xc0, !PT ;  /* 0x000001f800027812 */ /* 0x040fe400078ec0ff */
[----:B------:R-:W-:Y:S02]  /*ada0*/  LOP3.LUT R3, R0, 0x38, RZ, 0xc0, !PT ;  /* 0x0000003800037812 */ /* 0x000fe400078ec0ff */
[----:B------:R-:W-:Y:S01]  /*adb0*/  LOP3.LUT R33, R2, 0x38, R4, 0x78, !PT ;  /* 0x0000003802217812 */ /* 0x000fe200078e7804 */
[----:B------:R-:W-:Y:S01]  /*adc0*/  IMAD.SHL.U32 R2, R4, 0x10, RZ ;  /* 0x0000001004027824 */ /* 0x000fe200078e00ff */
[----:B------:R-:W-:Y:S02]  /*add0*/  LOP3.LUT R4, R3, 0x80, RZ, 0xfc, !PT ;  /* 0x0000008003047812 */ /* 0x000fe400078efcff */
[----:B------:R-:W-:-:S02]  /*ade0*/  LOP3.LUT R33, R33, 0x200, R0, 0xf8, !PT ;  /* 0x0000020021217812 */ /* 0x000fc400078ef800 */
[----:B------:R-:W-:Y:S02]  /*adf0*/  LOP3.LUT R0, R37, 0x70, R2, 0xf8, !PT ;  /* 0x0000007025007812 */ /* 0x000fe400078ef802 */
[C---:B------:R-:W-:Y:S02]  /*ae00*/  LOP3.LUT R0, R3.reuse, 0xc0, RZ, 0xfc, !PT ;  /* 0x000000c003007812 */ /* 0x040fe400078efcff */
[----:B------:R-:W-:Y:S01]  /*ae10*/  LOP3.LUT R0, R3, 0x140, RZ, 0xfc, !PT ;  /* 0x0000014003007812 */ /* 0x000fe200078efcff */
[----:B------:R-:W-:Y:S01]  /*ae20*/  IMAD R0, R33, 0x2, R23 ;  /* 0x0000000221007824 */ /* 0x000fe200078e0217 */
[C---:B------:R-:W-:Y:S02]  /*ae30*/  LOP3.LUT R2, R3.reuse, 0x40, RZ, 0xfc, !PT ;  /* 0x0000004003027812 */ /* 0x040fe400078efcff */
[C---:B------:R-:W-:Y:S02]  /*ae40*/  LOP3.LUT R2, R3.reuse, 0x100, RZ, 0xfc, !PT ;  /* 0x0000010003027812 */ /* 0x040fe400078efcff */
[----:B------:R3:W-:Y:S01]  /*ae50*/  STL [R1+0x2c], R0 ;  /* 0x00002c0001007387 */ /* 0x0007e20000100800 */
[----:B------:R-:W-:-:S02]  /*ae60*/  LOP3.LUT R4, R3, 0x180, RZ, 0xfc, !PT ;  /* 0x0000018003047812 */ /* 0x000fc400078efcff */
[----:B------:R-:W-:-:S07]  /*ae70*/  LOP3.LUT R2, R3, 0x1c0, RZ, 0xfc, !PT ;  /* 0x000001c003027812 */ /* 0x000fce00078efcff */
.L_x_3696:
[----:B------:R-:W0:Y:S02]  /*ae80*/  LDC.64 R30, c[0x0][0xc88] ;  /* 0x00032200ff1e7b82 */ /* 0x000e240000000a00 */
[----:B0-----:R-:W-:-:S06]  /*ae90*/  IMAD.WIDE R30, R19, 0x4, R30 ;  /* 0x00000004131e7825 */ /* 0x001fcc00078e021e */
[----:B---3--:R0:W3:Y:S01]  /*aea0*/  LDG.E R30, desc[UR50][R30.64] ;  /* 0x000000321e1e7981 */ /* 0x0080e2000c1e1900 */
[----:B------:R-:W-:Y:S05]  /*aeb0*/  YIELD ;  /* 0x0000000000007946 */ /* 0x000fea0003800000 */
[----:B------:R-:W-:Y:S01]  /*aec0*/  ULDC.64 UR4, c[0x0][0xa28] ;  /* 0x00028a0000047ab9 */ /* 0x000fe20000000a00 */
[----:B------:R-:W-:Y:S01]  /*aed0*/  ULDC.64 UR6, c[0x0][0xa18] ;  /* 0x0002860000067ab9 */ /* 0x000fe20000000a00 */
[----:B------:R-:W-:Y:S01]  /*aee0*/  ISETP.NE.U32.AND P0, PT, RZ, UR4, PT ;  /* 0x00000004ff007c0c */ /* 0x000fe2000bf05070 */
[----:B0-----:R-:W-:-:S03]  /*aef0*/  IMAD.MOV.U32 R31, RZ, RZ, RZ ;  /* 0x000000ffff1f7224 */ /* 0x001fc600078e00ff */
[----:B------:R-:W-:Y:S02]  /*af00*/  ISETP.NE.AND.EX P0, PT, RZ, UR5, PT, P0 ;  /* 0x00000005ff007c0c */ /* 0x000fe4000bf05300 */
[----:B---3--:R-:W-:-:S11]  /*af10*/  SHF.R.S32.HI R0, RZ, 0x1f, R30 ;  /* 0x0000001fff007819 */ /* 0x008fd6000001141e */
        /* <DEDUP_REMOVED lines=8> */
[----:B------:R-:W-:Y:S01]  /*afa0*/  LOP3.LUT R22, R22, 0xfffffeff, RZ, 0xc0, !PT ;  /* 0xfffffeff16167812 */ /* 0x000fe200078ec0ff */
[----:B0-----:R-:W-:Y:S01]  /*afb0*/  IMAD.MOV.U32 R0, RZ, RZ, RZ ;  /* 0x000000ffff007224 */ /* 0x001fe200078e00ff */
[----:B------:R-:W-:Y:S02]  /*afc0*/  ISETP.NE.AND.EX P2, PT, RZ, UR5, PT, P0 ;  /* 0x00000005ff007c0c */ /* 0x000fe4000bf45300 */
[----:B------:R-:W-:Y:S02]  /*afd0*/  ISETP.NE.U32.AND P0, PT, RZ, UR6, PT ;  /* 0x00000006ff007c0c */ /* 0x000fe4000bf05070 */
[----:B-1----:R-:W-:Y:S02]  /*afe0*/  IADD3 R2, P1, R26, UR4, RZ ;  /* 0x000000041a027c10 */ /* 0x002fe4000ff3e0ff */
[----:B------:R-:W-:-:S02]  /*aff0*/  ISETP.NE.AND.EX P0, PT, RZ, UR7, PT, P0 ;  /* 0x00000007ff007c0c */ /* 0x000fc4000bf05300 */
[----:B------:R-:W-:Y:S01]  /*b000*/  IADD3.X R3, R27, UR5, RZ, P1, !PT ;  /* 0x000000051b037c10 */ /* 0x000fe20008ffe4ff */
[----:B------:R-:W-:-:S04]  /*b010*/  ULDC.64 UR4, c[0x0][0x418] ;  /* 0x0001060000047ab9 */ /* 0x000fc80000000a00 */
[----:B------:R-:W-:Y:S01]  /*b020*/  @P2 LOP3.LUT R22, R22, 0x100, RZ, 0xfc, !PT ;  /* 0x0000010016162812 */ /* 0x000fe200078efcff */
[----:B--2---:R-:W2:Y:S05]  /*b030*/  @P2 LDG.E R0, desc[UR50][R2.64] ;  /* 0x0000003202002981 */ /* 0x004eaa000c1e1900 */
[----:B------:R-:W-:-:S04]  /*b040*/  @P0 IADD3 R4, P1, R26, UR6, RZ ;  /* 0x000000061a040c10 */ /* 0x000fc8000ff3e0ff */
[----:B------:R-:W-:Y:S01]  /*b050*/  @P0 IADD3.X R5, R27, UR7, RZ, P1, !PT ;  /* 0x000000071b050c10 */ /* 0x000fe20008ffe4ff */
[----:B--2---:R0:W-:Y:S04]  /*b060*/  STL [R1], R0 ;  /* 0x0000000001007387 */ /* 0x0041e80000100800 */
        /* <DEDUP_REMOVED lines=9> */
[----:B----4-:R-:W-:Y:S05]  /*b100*/  @P0 BRA `(.L_x_3636) ;  /* 0x0000000000200947 */ /* 0x010fea0003800000 */
[----:B------:R-:W-:Y:S02]  /*b110*/  ULDC UR4, c[0x0][0x288] ;  /* 0x0000a20000047ab9 */ /* 0x000fe40000000800 */
[----:B0-----:R-:W-:-:S05]  /*b120*/  MOV R0, UR4 ;  /* 0x0000000400007c02 */ /* 0x001fca0008000f00 */
[----:B------:R1:W-:Y:S01]  /*b130*/  STL [R1+0xc], R0 ;  /* 0x00000c0001007387 */ /* 0x0003e20000100800 */
[----:B------:R-:W-:Y:S05]  /*b140*/  @!P2 BRA `(.L_x_3636) ;  /* 0x000000000010a947 */ /* 0x000fea0003800000 */
[----:B------:R-:W2:Y:S04]  /*b150*/  LDG.E R5, desc[UR50][R2.64] ;  /* 0x0000003202057981 */ /* 0x000ea8000c1e1900 */
[----:B-1----:R-:W2:Y:S02]  /*b160*/  LDG.E R0, desc[UR50][R2.64+0x4] ;  /* 0x0000043202007981 */ /* 0x002ea4000c1e1900 */
[----:B--2---:R-:W-:-:S05]  /*b170*/  IMAD.IADD R0, R0, 0x1, -R5 ;  /* 0x0000000100007824 */ /* 0x004fca00078e0a05 */
[----:B------:R2:W-:Y:S02]  /*b180*/  STL [R1+0xc], R0 ;  /* 0x00000c0001007387 */ /* 0x0005e40000100800 */
.L_x_3636:
[----:B------:R-:W-:Y:S01]  /*b190*/  ULDC.64 UR4, c[0x0][0xa20] ;  /* 0x0002880000047ab9 */ /* 0x000fe20000000a00 */
[----:B------:R-:W-:Y:S01]  /*b1a0*/  IMAD.MOV.U32 R28, RZ, RZ, R30 ;  /* 0x000000ffff1c7224 */ /* 0x000fe200078e001e */
[----:B------:R-:W-:-:S04]  /*b1b0*/  ISETP.NE.U32.AND P0, PT, RZ, UR4, PT ;  /* 0x00000004ff007c0c */ /* 0x000fc8000bf05070 */
[----:B------:R-:W-:-:S13]  /*b1c0*/  ISETP.NE.AND.EX P0, PT, RZ, UR5, PT, P0 ;  /* 0x00000005ff007c0c */ /* 0x000fda000bf05300 */
[----:B------:R-:W-:Y:S05]  /*b1d0*/  @!P0 BRA `(.L_x_3637) ;  /* 0x0000000000108947 */ /* 0x000fea0003800000 */
[----:B------:R-:W-:-:S04]  /*b1e0*/  IADD3 R2, P0, R26, UR4, RZ ;  /* 0x000000041a027c10 */ /* 0x000fc8000ff1e0ff */
[----:B------:R-:W-:-:S05]  /*b1f0*/  IADD3.X R3, R27, UR5, RZ, P0, !PT ;  /* 0x000000051b037c10 */ /* 0x000fca00087fe4ff */
[----:B------:R3:W5:Y:S01]  /*b200*/  LDG.E R36, desc[UR50][R2.64] ;  /* 0x0000003202247981 */ /* 0x000762000c1e1900 */
[----:B------:R-:W-:Y:S05]  /*b210*/  BRA `(.L_x_3638) ;  /* 0x0000000000247947 */ /* 0x000fea0003800000 */
.L_x_3637:
[----:B------:R-:W-:Y:S02]  /*b220*/  ULDC.64 UR4, c[0x0][0xa08] ;  /* 0x0002820000047ab9 */ /* 0x000fe40000000a00 */
[----:B------:R-:W-:-:S04]  /*b230*/  ISETP.NE.U32.AND P0, PT, RZ, UR4, PT ;  /* 0x00000004ff007c0c */ /* 0x000fc8000bf05070 */
[----:B------:R-:W-:-:S13]  /*b240*/  ISETP.NE.AND.EX P0, PT, RZ, UR5, PT, P0 ;  /* 0x00000005ff007c0c */ /* 0x000fda000bf05300 */
[----:B------:R-:W-:Y:S05]  /*b250*/  @!P0 BRA `(.L_x_3638) ;  /* 0x0000000000148947 */ /* 0x000fea0003800000 */
[----:B------:R-:W3:Y:S02]  /*b260*/  LDC.64 R2, c[0x0][0xa08] ;  /* 0x00028200ff027b82 */ /* 0x000ee40000000a00 */
[----:B---3--:R-:W-:-:S05]  /*b270*/  IMAD.WIDE R2, R28, 0x4, R2 ;  /* 0x000000041c027825 */ /* 0x008fca00078e0202 */
[----:B------:R-:W3:Y:S04]  /*b280*/  LDG.E R36, desc[UR50][R2.64] ;  /* 0x0000003202247981 */ /* 0x000ee8000c1e1900 */
[----:B------:R-:W3:Y:S02]  /*b290*/  LDG.E R5, desc[UR50][R2.64+0x4] ;  /* 0x0000043202057981 */ /* 0x000ee4000c1e1900 */
[----:B---3--:R-:W-:-:S07]  /*b2a0*/  IMAD.IADD R36, R5, 0x1, -R36 ;  /* 0x0000000105247824 */ /* 0x008fce00078e0a24 */
.L_x_3638:
[----:B-----5:R-:W-:Y:S01]  /*b2b0*/  IMAD.IADD R36, R36, 0x1, -R31 ;  /* 0x0000000124247824 */ /* 0x020fe200078e0a1f */
[----:B------:R-:W-:Y:S03]  /*b2c0*/  BSSY B7, `(.L_x_3639) ;  /* 0x000036c000077945 */ /* 0x000fe60003800000 */
[C---:B012---:R-:W-:Y:S01]  /*b2d0*/  VIADD R0, R36.reuse, 0x3f ;  /* 0x0000003f24007836 */ /* 0x047fe20000000000 */
[----:B------:R-:W-:-:S04]  /*b2e0*/  ISETP.GT.AND P0, PT, R36, RZ, PT ;  /* 0x000000ff2400720c */ /* 0x000fc80003f04270 */
[----:B---3--:R-:W-:-:S04]  /*b2f0*/  SHF.R.S32.HI R3, RZ, 0x1f, R0 ;  /* 0x0000001fff037819 */ /* 0x008fc80000011400 */
[----:B------:R-:W-:-:S04]  /*b300*/  LEA.HI R3, R3, R0, RZ, 0x6 ;  /* 0x0000000003037211 */ /* 0x000fc800078f30ff */
[----:B------:R-:W-:-:S05]  /*b310*/  SHF.R.S32.HI R34, RZ, 0x6, R3 ;  /* 0x00000006ff227819 */ /* 0x000fca0000011403 */
        /* <DEDUP_REMOVED lines=19> */
.L_x_3640:
        /* <DEDUP_REMOVED lines=20> */
.L_x_3643:
[----:B------:R-:W-:Y:S05]  /*b590*/  BSYNC B6 ;  /* 0x0000000000067941 */ /* 0x000fea0003800000 */
.L_x_3642:
        /* <DEDUP_REMOVED lines=17> */
[----:B-1----:R-:W-:-:S07]  /*b6b0*/  IMAD.MOV.U32 R13, RZ, RZ, RZ ;  /* 0x000000ffff0d7224 */ /* 0x002fce00078e00ff */
[----:B------:R-:W-:-:S07]  /*b6c0*/  LEPC R20, `(.L_x_3646) ;  /* 0x000000001014794e */ /* 0x000fce0000000000 */
[----:B0-2---:R-:W-:Y:S05]  /*b6d0*/  CALL.ABS.NOINC R2 ;  /* 0x0000000002007343 */ /* 0x005fea0003c00000 */
.L_x_3646:
        /* <DEDUP_REMOVED lines=15> */
.L_x_3645:
[----:B------:R-:W-:Y:S05]  /*b7d0*/  BSYNC B6 ;  /* 0x0000000000067941 */ /* 0x000fea0003800000 */
.L_x_3644:
[----:B------:R-:W1:Y:S01]  /*b7e0*/  S2R R21, SR_TID.X ;  /* 0x0000000000157919 */ /* 0x000e620000002100 */
[----:B------:R-:W-:Y:S01]  /*b7f0*/  ULDC.64 UR4, c[0x0][0x9f8] ;  /* 0x00027e0000047ab9 */ /* 0x000fe20000000a00 */
[----:B------:R-:W2:Y:S01]  /*b800*/  LDC R20, c[0x0][0x430] ;  /* 0x00010c00ff147b82 */ /* 0x000ea20000000800 */
[----:B------:R-:W-:Y:S01]  /*b810*/  ISETP.NE.U32.AND P0, PT, RZ, UR4, PT ;  /* 0x00000004ff007c0c */ /* 0x000fe2000bf05070 */
[----:B------:R-:W3:Y:S03]  /*b820*/  S2R R2, SR_TID.X ;  /* 0x0000000000027919 */ /* 0x000ee60000002100 */
[----:B------:R-:W-:-:S13]  /*b830*/  ISETP.NE.AND.EX P0, PT, RZ, UR5, PT, P0 ;  /* 0x00000005ff007c0c */ /* 0x000fda000bf05300 */
[----:B------:R-:W-:Y:S01]  /*b840*/  @P0 IADD3 R26, P1, R26, UR4, RZ ;  /* 0x000000041a1a0c10 */ /* 0x000fe2000ff3e0ff */
[----:B------:R-:W-:-:S03]  /*b850*/  ULDC UR4, c[0x0][0x320] ;  /* 0x0000c80000047ab9 */ /* 0x000fc60000000800 */
[----:B------:R-:W-:-:S05]  /*b860*/  @P0 IADD3.X R27, R27, UR5, RZ, P1, !PT ;  /* 0x000000051b1b0c10 */ /* 0x000fca0008ffe4ff */
[----:B------:R4:W5:Y:S01]  /*b870*/  @P0 LDG.E R28, desc[UR50][R26.64] ;  /* 0x000000321a1c0981 */ /* 0x000962000c1e1900 */
[----:B------:R-:W-:Y:S01]  /*b880*/  LOP3.LUT R22, R22, 0xffffffbf, RZ, 0xc0, !PT ;  /* 0xffffffbf16167812 */ /* 0x000fe200078ec0ff */
[----:B------:R-:W-:Y:S01]  /*b890*/  UMOV UR5, 0xffffffff ;  /* 0xffffffff00057882 */ /* 0x000fe20000000000 */
[----:B-1----:R-:W-:-:S04]  /*b8a0*/  SHF.L.U32 R29, R21, 0x3, RZ ;  /* 0x00000003151d7819 */ /* 0x002fc800000006ff */
[----:B------:R-:W-:Y:S01]  /*b8b0*/  LOP3.LUT R29, R29, 0x38, RZ, 0xc0, !PT ;  /* 0x000000381d1d7812 */ /* 0x000fe200078ec0ff */
[C---:B---3--:R-:W-:Y:S02]  /*b8c0*/  IMAD.SHL.U32 R21, R2.reuse, 0x8, RZ ;  /* 0x0000000802157824 */ /* 0x048fe400078e00ff */
[----:B------:R-:W-:Y:S01]  /*b8d0*/  IMAD.SHL.U32 R9, R2, 0x10, RZ ;  /* 0x0000001002097824 */ /* 0x000fe200078e00ff */
[C---:B------:R-:W-:Y:S02]  /*b8e0*/  LOP3.LUT R35, R29.reuse, 0x40, RZ, 0xfc, !PT ;  /* 0x000000401d237812 */ /* 0x040fe400078efcff */
[----:B------:R-:W-:Y:S02]  /*b8f0*/  LOP3.LUT R32, R29, 0x180, RZ, 0xfc, !PT ;  /* 0x000001801d207812 */ /* 0x000fe400078efcff */
[----:B------:R-:W1:Y:S01]  /*b900*/  S2R R29, SR_TID.X ;  /* 0x00000000001d7919 */ /* 0x000e620000002100 */
[----:B------:R-:W-:Y:S02]  /*b910*/  ISETP.GE.AND P0, PT, R35, UR4, PT ;  /* 0x0000000423007c0c */ /* 0x000fe4000bf06270 */
[----:B------:R-:W-:-:S02]  /*b920*/  ISETP.GE.AND P1, PT, R32, UR4, PT ;  /* 0x0000000420007c0c */ /* 0x000fc4000bf26270 */
[----:B------:R-:W-:Y:S02]  /*b930*/  LOP3.LUT R21, R21, 0x38, RZ, 0xc0, !PT ;  /* 0x0000003815157812 */ /* 0x000fe400078ec0ff */
[----:B------:R-:W-:Y:S02]  /*b940*/  LOP3.LUT R9, R37, 0x70, R9, 0xf8, !PT ;  /* 0x0000007025097812 */ /* 0x000fe400078ef809 */
[C---:B------:R-:W-:Y:S02]  /*b950*/  ISETP.GE.AND P2, PT, R21.reuse, UR4, PT ;  /* 0x0000000415007c0c */ /* 0x040fe4000bf46270 */
[----:B------:R-:W-:Y:S02]  /*b960*/  LOP3.LUT R21, R21, 0x140, RZ, 0xfc, !PT ;  /* 0x0000014015157812 */ /* 0x000fe400078efcff */
[----:B------:R-:W-:Y:S02]  /*b970*/  SEL R0, RZ, 0x40, P1 ;  /* 0x00000040ff007807 */ /* 0x000fe40000800000 */
[----:B------:R-:W-:-:S04]  /*b980*/  @P0 LOP3.LUT R22, R22, 0x40, RZ, 0xfc, !PT ;  /* 0x0000004016160812 */ /* 0x000fc800078efcff */
[----:B------:R-:W-:-:S04]  /*b990*/  LOP3.LUT R22, R22, 0xffffff7f, RZ, 0xc0, !PT ;  /* 0xffffff7f16167812 */ /* 0x000fc800078ec0ff */
[----:B------:R-:W-:Y:S02]  /*b9a0*/  @P2 LOP3.LUT R22, R22, 0x80, RZ, 0xfc, !PT ;  /* 0x0000008016162812 */ /* 0x000fe400078efcff */
[----:B------:R-:W-:Y:S02]  /*b9b0*/  ISETP.GE.AND P2, PT, R21, UR4, PT ;  /* 0x0000000415007c0c */ /* 0x000fe4000bf46270 */
[----:B------:R-:W-:Y:S01]  /*b9c0*/  LOP3.LUT R22, R22, 0xffffffdf, RZ, 0xc0, !PT ;  /* 0xffffffdf16167812 */ /* 0x000fe200078ec0ff */
[C---:B-1----:R-:W-:Y:S02]  /*b9d0*/  IMAD.SHL.U32 R32, R29.reuse, 0x8, RZ ;  /* 0x000000081d207824 */ /* 0x042fe400078e00ff */
[----:B------:R-:W-:-:S03]  /*b9e0*/  IMAD.SHL.U32 R29, R29, 0x8, RZ ;  /* 0x000000081d1d7824 */ /* 0x000fc600078e00ff */
[----:B------:R-:W-:Y:S02]  /*b9f0*/  LOP3.LUT R32, R32, 0x38, RZ, 0xc0, !PT ;  /* 0x0000003820207812 */ /* 0x000fe400078ec0ff */
[----:B------:R-:W-:Y:S02]  /*ba00*/  LOP3.LUT R29, R29, 0x38, RZ, 0xc0, !PT ;  /* 0x000000381d1d7812 */ /* 0x000fe400078ec0ff */
[C---:B------:R-:W-:Y:S02]  /*ba10*/  LOP3.LUT R35, R32.reuse, 0x80, RZ, 0xfc, !PT ;  /* 0x0000008020237812 */ /* 0x040fe400078efcff */
[----:B------:R-:W-:Y:S02]  /*ba20*/  LOP3.LUT R32, R32, 0x1c0, RZ, 0xfc, !PT ;  /* 0x000001c020207812 */ /* 0x000fe400078efcff */
[----:B------:R-:W-:Y:S02]  /*ba30*/  ISETP.GE.AND P5, PT, R35, UR4, PT ;  /* 0x0000000423007c0c */ /* 0x000fe4000bfa6270 */
[----:B------:R-:W-:-:S02]  /*ba40*/  LOP3.LUT R29, R29, 0xc0, RZ, 0xfc, !PT ;  /* 0x000000c01d1d7812 */ /* 0x000fc400078efcff */
[----:B------:R-:W-:Y:S01]  /*ba50*/  ISETP.GE.AND P0, PT, R32, UR4, PT ;  /* 0x0000000420007c0c */ /* 0x000fe2000bf06270 */
[----:B------:R-:W-:Y:S01]  /*ba60*/  IMAD.SHL.U32 R32, R2, 0x8, RZ ;  /* 0x0000000802207824 */ /* 0x000fe200078e00ff */
[----:B------:R-:W-:Y:S02]  /*ba70*/  ISETP.GE.AND P4, PT, R29, UR4, PT ;  /* 0x000000041d007c0c */ /* 0x000fe4000bf86270 */
[----:B------:R-:W-:Y:S02]  /*ba80*/  LEA R29, R34, 0xffffffc0, 0x6 ;  /* 0xffffffc0221d7811 */ /* 0x000fe400078e30ff */
[----:B------:R-:W-:Y:S02]  /*ba90*/  LOP3.LUT R32, R32, 0x38, RZ, 0xc0, !PT ;  /* 0x0000003820207812 */ /* 0x000fe400078ec0ff */
[----:B------:R-:W-:Y:S01]  /*baa0*/  SEL R7, RZ, 0x80, P0 ;  /* 0x00000080ff077807 */ /* 0x000fe20000000000 */
[----:B------:R-:W-:Y:S01]  /*bab0*/  IMAD.IADD R35, R9, 0x1, R29 ;  /* 0x0000000109237824 */ /* 0x000fe200078e021d */
[----:B------:R-:W-:-:S02]  /*bac0*/  @P5 LOP3.LUT R22, R22, 0x20, RZ, 0xfc, !PT ;  /* 0x0000002016165812 */ /* 0x000fc400078efcff */
[----:B------:R-:W-:Y:S02]  /*bad0*/  LOP3.LUT R32, R32, 0x100, RZ, 0xfc, !PT ;  /* 0x0000010020207812 */ /* 0x000fe400078efcff */
[----:B------:R-:W-:Y:S02]  /*bae0*/  LOP3.LUT R22, R22, 0xffffffef, RZ, 0xc0, !PT ;  /* 0xffffffef16167812 */ /* 0x000fe400078ec0ff */
[----:B------:R-:W-:Y:S02]  /*baf0*/  ISETP.GE.AND P3, PT, R32, UR4, PT ;  /* 0x0000000420007c0c */ /* 0x000fe4000bf66270 */
[----:B------:R-:W-:-:S04]  /*bb00*/  @P4 LOP3.LUT R22, R22, 0x10, RZ, 0xfc, !PT ;  /* 0x0000001016164812 */ /* 0x000fc800078efcff */
[----:B------:R-:W-:-:S04]  /*bb10*/  LOP3.LUT R22, R22, 0xfffffffb, RZ, 0xc0, !PT ;  /* 0xfffffffb16167812 */ /* 0x000fc800078ec0ff */
[----:B------:R-:W-:-:S04]  /*bb20*/  LOP3.LUT R22, R22, 0xfffffff7, RZ, 0xc0, !PT ;  /* 0xfffffff716167812 */ /* 0x000fc800078ec0ff */
[----:B------:R-:W-:-:S04]  /*bb30*/  @P3 LOP3.LUT R22, R22, 0x8, RZ, 0xfc, !PT ;  /* 0x0000000816163812 */ /* 0x000fc800078efcff */
[----:B------:R-:W-:Y:S01]  /*bb40*/  @P2 LOP3.LUT R22, R22, 0x4, RZ, 0xfc, !PT ;  /* 0x0000000416162812 */ /* 0x000fe200078efcff */
[----:B--2-4-:R-:W-:Y:S06]  /*bb50*/  BRA.DIV UR5, `(.L_x_3647) ;  /* 0x0000003e05907947 */ /* 0x014fec000b800000 */
.L_x_3714:
[----:B------:R-:W-:Y:S01]  /*bb60*/  ISETP.NE.AND P1, PT, R20, 0x1, PT ;  /* 0x000000011400780c */ /* 0x000fe20003f25270 */
[----:B0-----:R-:W-:Y:S01]  /*bb70*/  IMAD.MOV.U32 R34, RZ, RZ, RZ ;  /* 0x000000ffff227224 */ /* 0x001fe200078e00ff */
[C---:B------:R-:W-:Y:S02]  /*bb80*/  ISETP.GE.AND P0, PT, R35.reuse, R36, PT ;  /* 0x000000242300720c */ /* 0x040fe40003f06270 */
[----:B------:R-:W-:Y:S02]  /*bb90*/  IADD3 R35, R35, R31, RZ ;  /* 0x0000001f23237210 */ /* 0x000fe40007ffe0ff */
[----:B------:R-:W-:Y:S02]  /*bba0*/  ISETP.GT.U32.OR P0, PT, R9, 0x3f, P0 ;  /* 0x0000003f0900780c */ /* 0x000fe40000704470 */
[----:B-----5:R-:W-:Y:S01]  /*bbb0*/  SHF.R.S32.HI R32, RZ, 0x1f, R28 ;  /* 0x0000001fff207819 */ /* 0x020fe2000001141c */
[----:B------:R-:W-:Y:S01]  /*bbc0*/  IMAD.MOV.U32 R6, RZ, RZ, R35 ;  /* 0x000000ffff067224 */ /* 0x000fe200078e0023 */
[----:B------:R-:W-:-:S02]  /*bbd0*/  LOP3.LUT P6, RZ, R22, 0x80, RZ, 0xc0, !PT ;  /* 0x0000008016ff7812 */ /* 0x000fc400078cc0ff */
[----:B------:R-:W-:Y:S01]  /*bbe0*/  LOP3.LUT R22, R22, 0xfffff7ff, RZ, 0xc0, !PT ;  /* 0xfffff7ff16167812 */ /* 0x000fe200078ec0ff */
[----:B------:R-:W0:Y:S03]  /*bbf0*/  @P1 LDC R3, c[0x0][0x434] ;  /* 0x00010d00ff031b82 */ /* 0x000e260000000800 */
[----:B------:R-:W-:-:S05]  /*bc00*/  @P1 LOP3.LUT R22, R22, 0x800, RZ, 0xfc, !PT ;  /* 0x0000080016161812 */ /* 0x000fca00078efcff */
[----:B------:R-:W1:Y:S08]  /*bc10*/  @P1 LDC R2, c[0x0][0x438] ;  /* 0x00010e00ff021b82 */ /* 0x000e700000000800 */
[----:B------:R-:W2:Y:S01]  /*bc20*/  @!P0 LDC.64 R4, c[0x0][0x428] ;  /* 0x00010a00ff048b82 */ /* 0x000ea20000000a00 */
[----:B0-----:R-:W-:-:S05]  /*bc30*/  @P1 IMAD.HI.U32 R3, R35, R3, RZ ;  /* 0x0000000323031227 */ /* 0x001fca00078e00ff */
[----:B-1----:R-:W-:-:S04]  /*bc40*/  @P1 SHF.R.U32.HI R6, RZ, R2, R3 ;  /* 0x00000002ff061219 */ /* 0x002fc80000011603 */
[--C-:B------:R-:W-:Y:S01]  /*bc50*/  @!P0 SHF.R.S32.HI R3, RZ, 0x1f, R6.reuse ;  /* 0x0000001fff038819 */ /* 0x100fe20000011406 */
[----:B------:R-:W-:Y:S02]  /*bc60*/  @!P0 IMAD.MOV.U32 R2, RZ, RZ, R6 ;  /* 0x000000ffff028224 */ /* 0x000fe400078e0006 */
[-C--:B--2---:R-:W-:Y:S02]  /*bc70*/  @!P0 IMAD R8, R32, R4.reuse, RZ ;  /* 0x0000000420088224 */ /* 0x084fe400078e02ff */
[----:B------:R-:W-:-:S04]  /*bc80*/  @!P0 IMAD.WIDE.U32 R2, R28, R4, R2 ;  /* 0x000000041c028225 */ /* 0x000fc800078e0002 */
[----:B------:R-:W-:Y:S02]  /*bc90*/  @!P0 IMAD R8, R28, R5, R8 ;  /* 0x000000051c088224 */ /* 0x000fe400078e0208 */
[----:B------:R-:W0:Y:S02]  /*bca0*/  @!P0 LDC.64 R4, c[0x0][0x418] ;  /* 0x00010600ff048b82 */ /* 0x000e240000000a00 */
[----:B------:R-:W-:Y:S01]  /*bcb0*/  @!P0 IMAD.IADD R8, R3, 0x1, R8 ;  /* 0x0000000103088824 */ /* 0x000fe200078e0208 */
[----:B------:R-:W-:Y:S02]  /*bcc0*/  SEL R3, RZ, 0x1, P6 ;  /* 0x00000001ff037807 */ /* 0x000fe40003000000 */
[----:B0-----:R-:W-:-:S04]  /*bcd0*/  @!P0 LEA R4, P1, R2, R4, 0x2 ;  /* 0x0000000402048211 */ /* 0x001fc800078210ff */
[----:B------:R-:W-:Y:S02]  /*bce0*/  @!P0 LEA.HI.X R5, R2, R5, R8, 0x2, P1 ;  /* 0x0000000502058211 */ /* 0x000fe400008f1408 */
[----:B------:R-:W-:-:S03]  /*bcf0*/  LOP3.LUT P1, RZ, R22, 0x40, RZ, 0xc0, !PT ;  /* 0x0000004016ff7812 */ /* 0x000fc6000782c0ff */
[----:B------:R0:W5:Y:S01]  /*bd00*/  @!P0 LDG.E R34, desc[UR50][R4.64] ;  /* 0x0000003204228981 */ /* 0x000162000c1e1900 */
[----:B------:R-:W-:Y:S02]  /*bd10*/  SEL R2, RZ, 0xffffffff, P1 ;  /* 0xffffffffff027807 */ /* 0x000fe40000800000 */
[----:B------:R-:W-:Y:S02]  /*bd20*/  ISETP.GT.U32.AND P1, PT, R9, 0x3f, PT ;  /* 0x0000003f0900780c */ /* 0x000fe40003f24070 */
[----:B------:R-:W-:Y:S01]  /*bd30*/  LOP3.LUT R22, R22, 0xfffffbff, RZ, 0xc0, !PT ;  /* 0xfffffbff16167812 */ /* 0x000fe200078ec0ff */
[----:B------:R-:W-:Y:S01]  /*bd40*/  IMAD.SHL.U32 R2, R2, 0x2, RZ ;  /* 0x0000000202027824 */ /* 0x000fe200078e00ff */
[----:B------:R-:W-:Y:S02]  /*bd50*/  SHF.R.S32.HI R26, RZ, 0x1f, R18 ;  /* 0x0000001fff1a7819 */ /* 0x000fe40000011412 */
[----:B0-----:R-:W-:Y:S02]  /*bd60*/  SEL R4, RZ, 0x8, P4 ;  /* 0x00000008ff047807 */ /* 0x001fe40002000000 */
[----:B------:R-:W-:-:S02]  /*bd70*/  LOP3.LUT R2, R2, 0x2, R3, 0xe2, !PT ;  /* 0x0000000202027812 */ /* 0x000fc400078ee203 */
[----:B------:R-:W-:-:S04]  /*bd80*/  SEL R3, RZ, 0x4, P5 ;  /* 0x00000004ff037807 */ /* 0x000fc80002800000 */
[----:B------:R-:W-:Y:S02]  /*bd90*/  LOP3.LUT R2, R4, R2, R3, 0xfe, !PT ;  /* 0x0000000204027212 */ /* 0x000fe400078efe03 */
[----:B------:R-:W-:Y:S02]  /*bda0*/  SEL R3, RZ, 0x10, P3 ;  /* 0x00000010ff037807 */ /* 0x000fe40001800000 */
[----:B------:R-:W-:-:S04]  /*bdb0*/  SEL R4, RZ, 0x20, P2 ;  /* 0x00000020ff047807 */ /* 0x000fc80001000000 */
[----:B------:R-:W-:-:S04]  /*bdc0*/  LOP3.LUT R2, R4, R2, R3, 0xfe, !PT ;  /* 0x0000000204027212 */ /* 0x000fc800078efe03 */
[----:B------:R-:W-:Y:S01]  /*bdd0*/  LOP3.LUT R10, R2, R0, RZ, 0xfc, !PT ;  /* 0x00000000020a7212 */ /* 0x000fe200078efcff */
[----:B------:R-:W-:Y:S01]  /*bde0*/  IMAD.MOV R0, RZ, RZ, -R6 ;  /* 0x000000ffff007224 */ /* 0x000fe200078e0a06 */
[----:B------:R-:W-:-:S03]  /*bdf0*/  MOV R2, UR36 ;  /* 0x0000002400027c02 */ /* 0x000fc60008000f00 */
[----:B------:R-:W-:Y:S01]  /*be00*/  IMAD R35, R20, R0, R35 ;  /* 0x0000000014237224 */ /* 0x000fe200078e0223 */
[----:B------:R-:W-:Y:S01]  /*be10*/  LOP3.LUT R0, R10, R7, RZ, 0xfc, !PT ;  /* 0x000000070a007212 */ /* 0x000fe200078efcff */
[----:B------:R0:W-:Y:S01]  /*be20*/  STL [R1+0x28], R10 ;  /* 0x0000280a01007387 */ /* 0x0001e20000100800 */
[----:B------:R-:W-:-:S03]  /*be30*/  ISETP.NE.AND P0, PT, R2, 0x3, PT ;  /* 0x000000030200780c */ /* 0x000fc60003f05270 */
[----:B------:R0:W-:Y:S10]  /*be40*/  STL [R1+0x4], R0 ;  /* 0x0000040001007387 */ /* 0x0001f40000100800 */
[----:B------:R-:W-:-:S04]  /*be50*/  @P0 LOP3.LUT R22, R22, 0x400, RZ, 0xfc, !PT ;  /* 0x0000040016160812 */ /* 0x000fc800078efcff */
[----:B------:R-:W-:-:S04]  /*be60*/  LOP3.LUT R22, R22, 0xfffffffe, RZ, 0xc0, !PT ;  /* 0xfffffffe16167812 */ /* 0x000fc800078ec0ff */
[----:B------:R-:W-:Y:S01]  /*be70*/  @P1 LOP3.LUT R22, R22, 0x1, RZ, 0xfc, !PT ;  /* 0x0000000116161812 */ /* 0x000fe200078efcff */
[----:B0-----:R-:W-:Y:S06]  /*be80*/  @!P0 BRA `(.L_x_3648) ;  /* 0x0000000000048947 */ /* 0x001fec0003800000 */
[----:B------:R-:W-:Y:S01]  /*be90*/  BPT.TRAP 0x1 ;  /* 0x000000040000795c */ /* 0x000fe20000300000 */
.L_x_3648:
[----:B------:R-:W-:Y:S01]  /*bea0*/  IMAD R27, R24, 0x8, R23 ;  /* 0x00000008181b7824 */ /* 0x000fe200078e0217 */
[----:B------:R-:W-:Y:S01]  /*beb0*/  SHF.L.U32 R0, R25, 0x1f, RZ ;  /* 0x0000001f19007819 */ /* 0x000fe200000006ff */
[----:B------:R-:W-:Y:S03]  /*bec0*/  BSSY B0, `(.L_x_3649) ;  /* 0x0000003000007945 */ /* 0x000fe60003800000 */
[----:B------:R-:W0:Y:S02]  /*bed0*/  SYNCS.PHASECHK.TRANS64.TRYWAIT P0, [R27+URZ+0x28c40], R0 ;  /* 0x028c40001b0075a7 */ /* 0x000e24000800017f */
[----:B0-----:R-:W-:Y:S05]  /*bee0*/  @!P0 BRA `(.L_x_3650) ;  /* 0x0000003800dc8947 */ /* 0x001fea0003800000 */
.L_x_3715:
[----:B------:R-:W-:Y:S05]  /*bef0*/  BSYNC B0 ;  /* 0x0000000000007941 */ /* 0x000fea0003800000 */
.L_x_3649:
[----:B0-----:R-:W-:Y:S01]  /*bf00*/  SHF.R.S32.HI R0, RZ, 0x1f, R35 ;  /* 0x0000001fff007819 */ /* 0x001fe20000011423 */
[----:B------:R-:W-:Y:S01]  /*bf10*/  ULDC.64 UR4, c[0x0][0x300] ;  /* 0x0000c00000047ab9 */ /* 0x000fe20000000a00 */
[----:B-----5:R-:W-:Y:S01]  /*bf20*/  SHF.R.S32.HI R4, RZ, 0x1f, R34 ;  /* 0x0000001fff047819 */ /* 0x020fe20000011422 */
[----:B------:R-:W-:Y:S01]  /*bf30*/  IMAD.WIDE.U32 R2, R35, UR4, RZ ;  /* 0x0000000423027c25 */ /* 0x000fe2000f8e00ff */
[----:B------:R-:W-:Y:S01]  /*bf40*/  IADD3 R29, -R37, R36, -R29 ;  /* 0x00000024251d7210 */ /* 0x000fe20007ffe91d */
[----:B------:R0:W-:Y:S01]  /*bf50*/  STL [R1+0x1c], R0 ;  /* 0x00001c0001007387 */ /* 0x0001e20000100800 */
[----:B------:R-:W-:-:S03]  /*bf60*/  LOP3.LUT R22, R22, 0xfffffffd, RZ, 0xc0, !PT ;  /* 0xfffffffd16167812 */ /* 0x000fc600078ec0ff */
[----:B------:R1:W-:Y:S01]  /*bf70*/  STL [R1+0x20], R4 ;  /* 0x0000200401007387 */ /* 0x0003e20000100800 */
[----:B0-----:R-:W-:-:S04]  /*bf80*/  IMAD R0, R0, UR4, RZ ;  /* 0x0000000400007c24 */ /* 0x001fc8000f8e02ff */
[----:B------:R-:W-:Y:S01]  /*bf90*/  IMAD R0, R35, UR5, R0 ;  /* 0x0000000523007c24 */ /* 0x000fe2000f8e0200 */
[----:B------:R-:W-:-:S03]  /*bfa0*/  ULDC.64 UR4, c[0x0][0x310] ;  /* 0x0000c40000047ab9 */ /* 0x000fc60000000a00 */
[----:B------:R-:W-:Y:S02]  /*bfb0*/  IMAD.IADD R3, R3, 0x1, R0 ;  /* 0x0000000103037824 */ /* 0x000fe400078e0200 */
[----:B------:R-:W-:Y:S02]  /*bfc0*/  IMAD R0, R4, UR4, RZ ;  /* 0x0000000404007c24 */ /* 0x000fe4000f8e02ff */
[----:B-1----:R-:W0:Y:S01]  /*bfd0*/  S2R R4, SR_TID.X ;  /* 0x0000000000047919 */ /* 0x002e220000002100 */
[----:B------:R-:W-:-:S04]  /*bfe0*/  IMAD.WIDE.U32 R2, R34, UR4, R2 ;  /* 0x0000000422027c25 */ /* 0x000fc8000f8e0002 */
[----:B------:R-:W-:Y:S01]  /*bff0*/  IMAD R0, R34, UR5, R0 ;  /* 0x0000000522007c24 */ /* 0x000fe2000f8e0200 */
[----:B------:R-:W-:-:S03]  /*c000*/  ULDC.64 UR4, c[0x0][0x308] ;  /* 0x0000c20000047ab9 */ /* 0x000fc60000000a00 */
[----:B------:R-:W-:Y:S02]  /*c010*/  IMAD.IADD R3, R3, 0x1, R0 ;  /* 0x0000000103037824 */ /* 0x000fe400078e0200 */
[----:B------:R-:W-:Y:S02]  /*c020*/  IMAD R0, R26, UR4, RZ ;  /* 0x000000041a007c24 */ /* 0x000fe4000f8e02ff */
[----:B------:R-:W-:-:S04]  /*c030*/  IMAD.WIDE.U32 R2, R18, UR4, R2 ;  /* 0x0000000412027c25 */ /* 0x000fc8000f8e0002 */
[----:B------:R-:W-:Y:S01]  /*c040*/  IMAD R0, R18, UR5, R0 ;  /* 0x0000000512007c24 */ /* 0x000fe2000f8e0200 */
[----:B------:R-:W-:-:S03]  /*c050*/  ULDC.64 UR4, c[0x0][0x2e8] ;  /* 0x0000ba0000047ab9 */ /* 0x000fc60000000a00 */
[----:B------:R-:W-:Y:S01]  /*c060*/  IMAD.IADD R5, R3, 0x1, R0 ;  /* 0x0000000103057824 */ /* 0x000fe200078e0200 */
[----:B------:R-:W-:Y:S01]  /*c070*/  LEA R0, P0, R2, UR4, 0x1 ;  /* 0x0000000402007c11 */ /* 0x000fe2000f8008ff */
[----:B------:R-:W-:-:S03]  /*c080*/  ULDC UR4, c[0x0][0x2f4] ;  /* 0x0000bd0000047ab9 */ /* 0x000fc60000000800 */
[----:B------:R-:W-:Y:S01]  /*c090*/  LEA.HI.X R5, R2, UR5, R5, 0x1, P0 ;  /* 0x0000000502057c11 */ /* 0x000fe200080f0c05 */
[----:B------:R-:W-:Y:S01]  /*c0a0*/  UMOV UR5, 0xffffffff ;  /* 0xffffffff00057882 */ /* 0x000fe20000000000 */
[----:B------:R-:W-:Y:S01]  /*c0b0*/  ISETP.GE.AND P0, PT, R29, 0x1, PT ;  /* 0x000000011d00780c */ /* 0x000fe20003f06270 */
[----:B0-----:R-:W-:Y:S02]  /*c0c0*/  IMAD.SHL.U32 R7, R4, 0x8, RZ ;  /* 0x0000000804077824 */ /* 0x001fe400078e00ff */
[----:B------:R-:W-:-:S03]  /*c0d0*/  IMAD R4, R24, 0x1000, R33 ;  /* 0x0000100018047824 */ /* 0x000fc600078e0221 */
[----:B------:R-:W-:-:S04]  /*c0e0*/  LOP3.LUT R7, R7, 0x38, RZ, 0xc0, !PT ;  /* 0x0000003807077812 */ /* 0x000fc800078ec0ff */
[----:B------:R-:W-:-:S13]  /*c0f0*/  ISETP.GE.AND P2, PT, R7, UR4, PT ;  /* 0x0000000407007c0c */ /* 0x000fda000bf46270 */
[----:B------:R-:W-:Y:S01]  /*c100*/  @P2 LOP3.LUT R22, R22, 0x2, RZ, 0xfc, !PT ;  /* 0x0000000216162812 */ /* 0x000fe200078efcff */
[----:B------:R-:W-:Y:S06]  /*c110*/  BRA.DIV UR5, `(.L_x_3651) ;  /* 0x0000003a05647947 */ /* 0x000fec000b800000 */
[----:B------:R-:W0:Y:S01]  /*c120*/  SHFL.IDX PT, R3, R0, RZ, 0x181f ;  /* 0x00181fff00037589 */ /* 0x000e2200000e0000 */
[----:B------:R-:W-:-:S03]  /*c130*/  @P0 IMAD R6, R4, 0x2, R23 ;  /* 0x0000000204060824 */ /* 0x000fc600078e0217 */
[----:B------:R-:W1:Y:S01]  /*c140*/  SHFL.IDX PT, R2, R5, RZ, 0x181f ;  /* 0x00181fff05027589 */ /* 0x000e6200000e0000 */
[----:B0-----:R-:W-:-:S04]  /*c150*/  @P0 LEA R3, P1, R7, R3, 0x1 ;  /* 0x0000000307030211 */ /* 0x001fc800078208ff */
[----:B-1----:R-:W-:-:S04]  /*c160*/  @P0 IADD3.X R2, RZ, R2, RZ, P1, !PT ;  /* 0x00000002ff020210 */ /* 0x002fc80000ffe4ff */
[----:B------:R-:W-:-:S04]  /*c170*/  @P0 LOP3.LUT R3, R3, R2, RZ, 0x3c, !PT ;  /* 0x0000000203030212 */ /* 0x000fc800078e3cff */
[----:B------:R-:W-:-:S04]  /*c180*/  @P0 LOP3.LUT R2, R3, R2, RZ, 0x3c, !PT ;  /* 0x0000000203020212 */ /* 0x000fc800078e3cff */
[----:B------:R-:W-:-:S05]  /*c190*/  @P0 LOP3.LUT R3, R3, R2, RZ, 0x3c, !PT ;  /* 0x0000000203030212 */ /* 0x000fca00078e3cff */
[----:B------:R-:W-:Y:S01]  /*c1a0*/  @!PT LDS RZ, [RZ] ;  /* 0x00000000fffff984 */ /* 0x000fe20000000800 */
        /* <DEDUP_REMOVED lines=10> */
[----:B------:R0:W-:Y:S01]  /*c250*/  @P0 LDGSTS.E.BYPASS.LTC128B.128 [R6+0x22c00], desc[UR50][R2.64], !P2 ;  /* 0x22c0000002060fae */ /* 0x0001e2000d101d72 */
[----:B------:R-:W-:-:S03]  /*c260*/  ISETP.GE.AND P0, PT, R29, 0x21, PT ;  /* 0x000000211d00780c */ /* 0x000fc60003f06270 */
[----:B0-----:R-:W0:Y:S10]  /*c270*/  SHFL.IDX PT, R3, R0, 0x2, 0x181f ;  /* 0x00581f0000037f89 */ /* 0x001e3400000e0000 */
[----:B------:R-:W-:Y:S01]  /*c280*/  @P0 IMAD R6, R4, 0x2, R23 ;  /* 0x0000000204060824 */ /* 0x000fe200078e0217 */
        /* <DEDUP_REMOVED lines=9> */
.L_x_3725:
[----:B------:R-:W-:-:S13]  /*c320*/  ISETP.GE.AND P0, PT, R29, 0x31, PT ;  /* 0x000000311d00780c */ /* 0x000fda0003f06270 */
[----:B01----:R-:W-:Y:S02]  /*c330*/  @P0 LEA R2, P1, R7, R0, 0x1 ;  /* 0x0000000007020211 */ /* 0x003fe400078208ff */
[----:B------:R-:W-:-:S03]  /*c340*/  @P0 LEA R4, R4, R23, 0x1 ;  /* 0x0000001704040211 */ /* 0x000fc600078e08ff */
[----:B------:R-:W-:-:S05]  /*c350*/  @P0 IMAD.X R3, RZ, RZ, R5, P1 ;  /* 0x000000ffff030224 */ /* 0x000fca00008e0605 */
[----:B------:R-:W-:Y:S01]  /*c360*/  @!PT LDS RZ, [RZ] ;  /* 0x00000000fffff984 */ /* 0x000fe20000000800 */
[----:B------:R-:W-:Y:S01]  /*c370*/  @!PT LDS RZ, [RZ] ;  /* 0x00000000fffff984 */ /* 0x000fe20000000800 */
[----:B------:R-:W-:Y:S01]  /*c380*/  @!PT LDS RZ, [RZ] ;  /* 0x00000000fffff984 */ /* 0x000fe20000000800 */
[----:B------:R0:W-:Y:S01]  /*c390*/  @P0 LDGSTS.E.BYPASS.LTC128B.128 [R4+0x23c00], desc[UR50][R2.64], !P2 ;  /* 0x23c0000002040fae */ /* 0x0001e2000d101d72 */
[----:B------:R-:W-:Y:S01]  /*c3a0*/  PLOP3.LUT P0, PT, PT, PT, PT, 0x80, 0x0 ;  /* 0x000000000000781c */ /* 0x000fe20003f0f070 */
[----:B------:R-:W-:-:S12]  /*c3b0*/  NOP ;  /* 0x0000000000007918 */ /* 0x000fd80000000000 */
.L_x_3652:
        /* <DEDUP_REMOVED lines=11> */
.L_x_3653:
[----:B------:R1:W5:Y:S01]  /*c470*/  LDL.LU R0, [R1+0x8] ;  /* 0x0000080001007983 */ /* 0x0003620000300800 */
[----:B------:R-:W-:Y:S01]  /*c480*/  LOP3.LUT P0, RZ, R22, 0x100, RZ, 0xc0, !PT ;  /* 0x0000010016ff7812 */ /* 0x000fe2000780c0ff */
[----:B------:R1:W-:Y:S02]  /*c490*/  SYNCS.ARRIVE.TRANS64.A1T0 RZ, [R27+URZ+0x28c30], RZ ;  /* 0x028c30ff1bff79a7 */ /* 0x0003e4000810003f */
[----:B0-----:R1:W5:Y:S04]  /*c4a0*/  LDL.LU R4, [R1] ;  /* 0x0000000001047983 */ /* 0x0013680000300800 */
[----:B------:R1:W5:Y:S01]  /*c4b0*/  LDL R3, [R1+0x4] ;  /* 0x0000040001037983 */ /* 0x0003620000100800 */
[----:B------:R-:W-:-:S07]  /*c4c0*/  SEL R2, R30, RZ, !P0 ;  /* 0x000000ff1e027207 */ /* 0x000fce0004000000 */
[----:B------:R-:W-:Y:S05]  /*c4d0*/  WARPSYNC.ALL ;  /* 0x0000000000007948 */ /* 0x000fea0003800000 */
[----:B------:R0:W-:Y:S01]  /*c4e0*/  STL [R1+0x18], R2 ;  /* 0x0000180201007387 */ /* 0x0001e20000100800 */
[----:B------:R-:W-:Y:S01]  /*c4f0*/  ULDC.64 UR4, c[0x0][0x298] ;  /* 0x0000a60000047ab9 */ /* 0x000fe20000000a00 */
[----:B------:R-:W-:Y:S01]  /*c500*/  BSSY B6, `(.L_x_3654) ;  /* 0x0000020000067945 */ /* 0x000fe20003800000 */
[----:B0-----:R-:W-:Y:S01]  /*c510*/  VIADD R2, R23, 0x20400 ;  /* 0x0002040017027836 */ /* 0x001fe20000000000 */
[----:B------:R-:W-:Y:S01]  /*c520*/  BAR.SYNC.DEFER_BLOCKING 0x8, 0x100 ;  /* 0x0204000000007b1d */ /* 0x000fe20000010000 */
[----:B-----5:R-:W-:-:S03]  /*c530*/  SEL R0, R0, RZ, !P0 ;  /* 0x000000ff00007207 */ /* 0x020fc60004000000 */
[----:B------:R-:W-:Y:S02]  /*c540*/  LOP3.LUT P0, RZ, R2, 0x3ff, RZ, 0xc0, !PT ;  /* 0x000003ff02ff7812 */ /* 0x000fe4000780c0ff */
[----:B------:R0:W-:Y:S01]  /*c550*/  STL [R1+0x8], R0 ;  /* 0x0000080001007387 */ /* 0x0001e20000100800 */
[----:B------:R-:W-:-:S04]  /*c560*/  PRMT R30, R3, 0x8880, RZ ;  /* 0x00008880031e7816 */ /* 0x000fc800000000ff */
[----:B------:R-:W-:Y:S02]  /*c570*/  PRMT R30, R30, 0x7710, RZ ;  /* 0x000077101e1e7816 */ /* 0x000fe400000000ff */
[----:B0-----:R-:W-:-:S05]  /*c580*/  SHF.R.S32.HI R0, RZ, 0x1f, R4 ;  /* 0x0000001fff007819 */ /* 0x001fca0000011404 */
[----:B------:R-:W-:-:S04]  /*c590*/  IMAD R0, R0, UR4, RZ ;  /* 0x0000000400007c24 */ /* 0x000fc8000f8e02ff */
[C---:B------:R-:W-:Y:S02]  /*c5a0*/  IMAD R0, R4.reuse, UR5, R0 ;  /* 0x0000000504007c24 */ /* 0x040fe4000f8e0200 */
[----:B------:R-:W-:-:S04]  /*c5b0*/  IMAD.WIDE.U32 R4, R4, UR4, RZ ;  /* 0x0000000404047c25 */ /* 0x000fc8000f8e00ff */
[----:B------:R-:W-:Y:S01]  /*c5c0*/  IMAD.IADD R0, R5, 0x1, R0 ;  /* 0x0000000105007824 */ /* 0x000fe200078e0200 */
[----:B------:R0:W-:Y:S04]  /*c5d0*/  STL.64 [R1+0x10], R4 ;  /* 0x0000100401007387 */ /* 0x0001e80000100a00 */
[----:B------:R0:W-:Y:S01]  /*c5e0*/  STL [R1], R0 ;  /* 0x0000000001007387 */ /* 0x0001e20000100800 */
        /* <DEDUP_REMOVED lines=17> */
.L_x_3655:
[----:B------:R-:W-:Y:S05]  /*c700*/  BSYNC B6 ;  /* 0x0000000000067941 */ /* 0x000fea0003800000 */
.L_x_3654:
[----:B0-----:R-:W2:Y:S01]  /*c710*/  LDL.LU R0, [R1] ;  /* 0x0000000001007983 */ /* 0x001ea20000300800 */
[----:B------:R-:W-:Y:S01]  /*c720*/  ULDC.64 UR4, c[0x0][0x2d8] ;  /* 0x0000b60000047ab9 */ /* 0x000fe20000000a00 */
[----:B------:R-:W0:Y:S02]  /*c730*/  LDC R7, c[0x0][0x448] ;  /* 0x00011200ff077b82 */ /* 0x000e240000000800 */
[----:B------:R-:W2:Y:S04]  /*c740*/  LDL.LU.64 R2, [R1+0x10] ;  /* 0x0000100001027983 */ /* 0x000ea80000300a00 */
[----:B------:R-:W3:Y:S04]  /*c750*/  LDL.LU R21, [R1+0x8] ;  /* 0x0000080001157983 */ /* 0x000ee80000300800 */
[----:B------:R-:W4:Y:S04]  /*c760*/  LDL.LU R20, [R1+0x18] ;  /* 0x0000180001147983 */ /* 0x000f280000300800 */
[----:B------:R0:W5:Y:S04]  /*c770*/  LDL R10, [R1+0xc] ;  /* 0x00000c00010a7983 */ /* 0x0001680000100800 */
[----:B------:R0:W5:Y:S02]  /*c780*/  LDL R8, [R1+0x2c] ;  /* 0x00002c0001087983 */ /* 0x0001640000100800 */
[----:B0-----:R-:W-:-:S13]  /*c790*/  ISETP.NE.AND P0, PT, R7, 0x1, PT ;  /* 0x000000010700780c */ /* 0x001fda0003f05270 */
[----:B------:R-:W0:Y:S01]  /*c7a0*/  @P0 LDC R6, c[0x0][0x44c] ;  /* 0x00011300ff060b82 */ /* 0x000e220000000800 */
[----:B------:R-:W1:Y:S02]  /*c7b0*/  S2R R9, SR_TID.X ;  /* 0x0000000000097919 */ /* 0x000e640000002100 */
[----:B-1----:R-:W-:-:S05]  /*c7c0*/  IMAD.SHL.U32 R9, R9, 0x8, RZ ;  /* 0x0000000809097824 */ /* 0x002fca00078e00ff */
[----:B------:R-:W-:Y:S02]  /*c7d0*/  LOP3.LUT R9, R9, 0x38, RZ, 0xc0, !PT ;  /* 0x0000003809097812 */ /* 0x000fe400078ec0ff */
[----:B--2---:R-:W-:Y:S01]  /*c7e0*/  MOV R3, R0 ;  /* 0x0000000000037202 */ /* 0x004fe20000000f00 */
[----:B------:R-:W-:Y:S02]  /*c7f0*/  IMAD R0, R26, UR4, RZ ;  /* 0x000000041a007c24 */ /* 0x000fe4000f8e02ff */
[----:B------:R-:W-:-:S04]  /*c800*/  IMAD.WIDE.U32 R2, R18, UR4, R2 ;  /* 0x0000000412027c25 */ /* 0x000fc8000f8e0002 */
[----:B------:R-:W-:Y:S01]  /*c810*/  IMAD R0, R18, UR5, R0 ;  /* 0x0000000512007c24 */ /* 0x000fe2000f8e0200 */
[----:B------:R-:W-:-:S03]  /*c820*/  ULDC.64 UR4, c[0x0][0x2e0] ;  /* 0x0000b80000047ab9 */ /* 0x000fc60000000a00 */
[----:B------:R-:W-:Y:S02]  /*c830*/  IMAD.IADD R3, R3, 0x1, R0 ;  /* 0x0000000103037824 */ /* 0x000fe400078e0200 */
[----:B---3--:R-:W-:Y:S02]  /*c840*/  IMAD R0, R21, UR4, RZ ;  /* 0x0000000415007c24 */ /* 0x008fe4000f8e02ff */
[----:B----4-:R-:W-:-:S04]  /*c850*/  IMAD.WIDE.U32 R2, R20, UR4, R2 ;  /* 0x0000000414027c25 */ /* 0x010fc8000f8e0002 */
[----:B------:R-:W-:Y:S01]  /*c860*/  IMAD R0, R20, UR5, R0 ;  /* 0x0000000514007c24 */ /* 0x000fe2000f8e0200 */
[----:B------:R-:W-:Y:S01]  /*c870*/  ULDC.64 UR4, c[0x0][0x2d0] ;  /* 0x0000b40000047ab9 */ /* 0x000fe20000000a00 */
[----:B------:R-:W1:Y:S02]  /*c880*/  S2R R20, SR_TID.X ;  /* 0x0000000000147919 */ /* 0x000e640000002100 */
[----:B------:R-:W-:Y:S02]  /*c890*/  IMAD.IADD R3, R3, 0x1, R0 ;  /* 0x0000000103037824 */ /* 0x000fe400078e0200 */
[----:B------:R-:W2:Y:S01]  /*c8a0*/  @P0 LDC R0, c[0x0][0x450] ;  /* 0x00011400ff000b82 */ /* 0x000ea20000000800 */
[----:B-1----:R-:W-:-:S05]  /*c8b0*/  IMAD.SHL.U32 R20, R20, 0x10, RZ ;  /* 0x0000001014147824 */ /* 0x002fca00078e00ff */
[----:B------:R-:W-:-:S05]  /*c8c0*/  LOP3.LUT R20, R37, 0x70, R20, 0xf8, !PT ;  /* 0x0000007025147812 */ /* 0x000fca00078ef814 */
[----:B------:R-:W-:-:S04]  /*c8d0*/  IMAD R5, R17, 0x40, R20 ;  /* 0x0000004011057824 */ /* 0x000fc800078e0214 */
[----:B0-----:R-:W-:-:S04]  /*c8e0*/  @P0 IMAD.HI.U32 R6, R5, R6, RZ ;  /* 0x0000000605060227 */ /* 0x001fc800078e00ff */
[----:B------:R-:W-:Y:S01]  /*c8f0*/  IMAD.MOV.U32 R4, RZ, RZ, R5 ;  /* 0x000000ffff047224 */ /* 0x000fe200078e0005 */
[----:B--2---:R-:W-:-:S04]  /*c900*/  @P0 SHF.R.U32.HI R4, RZ, R0, R6 ;  /* 0x00000000ff040219 */ /* 0x004fc80000011606 */
        /* <DEDUP_REMOVED lines=13> */
[----:B------:R-:W-:Y:S01]  /*c9e0*/  LEA R0, P0, R2, UR4, 0x1 ;  /* 0x0000000402007c11 */ /* 0x000fe2000f8008ff */
[----:B------:R-:W-:Y:S01]  /*c9f0*/  IMAD.IADD R4, R3, 0x1, R4 ;  /* 0x0000000103047824 */ /* 0x000fe200078e0204 */
[----:B------:R-:W-:-:S04]  /*ca00*/  ULDC UR4, c[0x0][0x2b8] ;  /* 0x0000ae0000047ab9 */ /* 0x000fc80000000800 */
[----:B------:R-:W-:Y:S01]  /*ca10*/  LEA.HI.X R4, R2, UR5, R4, 0x1, P0 ;  /* 0x0000000502047c11 */ /* 0x000fe200080f0c04 */
[----:B------:R-:W-:Y:S01]  /*ca20*/  UMOV UR5, 0xffffffff ;  /* 0xffffffff00057882 */ /* 0x000fe20000000000 */
[----:B------:R-:W-:Y:S02]  /*ca30*/  ISETP.GE.AND P1, PT, R9, UR4, PT ;  /* 0x0000000409007c0c */ /* 0x000fe4000bf26270 */
[----:B------:R-:W-:Y:S11]  /*ca40*/  BRA.DIV UR5, `(.L_x_3656) ;  /* 0x0000003605687947 */ /* 0x000ff6000b800000 */
[----:B------:R-:W0:Y:S01]  /*ca50*/  SHFL.IDX PT, R3, R0, RZ, 0x181f ;  /* 0x00181fff00037589 */ /* 0x000e2200000e0000 */
[----:B-----5:R-:W-:Y:S02]  /*ca60*/  IMAD R5, R10, R7, RZ ;  /* 0x000000070a057224 */ /* 0x020fe400078e02ff */
[----:B------:R-:W-:Y:S01]  /*ca70*/  IMAD R17, R17, 0x40, R37 ;  /* 0x0000004011117824 */ /* 0x000fe200078e0225 */
[----:B------:R-:W1:Y:S04]  /*ca80*/  SHFL.IDX PT, R2, R4, RZ, 0x181f ;  /* 0x00181fff04027589 */ /* 0x000e6800000e0000 */
[----:B------:R-:W-:-:S13]  /*ca90*/  ISETP.GE.AND P0, PT, R17, R5, PT ;  /* 0x000000051100720c */ /* 0x000fda0003f06270 */
[----:B0-----:R-:W-:-:S05]  /*caa0*/  @!P0 LEA R3, P2, R9, R3, 0x1 ;  /* 0x0000000309038211 */ /* 0x001fca00078408ff */
[----:B-1----:R-:W-:-:S05]  /*cab0*/  @!P0 IMAD.X R2, RZ, RZ, R2, P2 ;  /* 0x000000ffff028224 */ /* 0x002fca00010e0602 */
[----:B------:R-:W-:-:S04]  /*cac0*/  @!P0 LOP3.LUT R3, R3, R2, RZ, 0x3c, !PT ;  /* 0x0000000203038212 */ /* 0x000fc800078e3cff */
[----:B------:R-:W-:-:S04]  /*cad0*/  @!P0 LOP3.LUT R2, R3, R2, RZ, 0x3c, !PT ;  /* 0x0000000203028212 */ /* 0x000fc800078e3cff */
[----:B------:R-:W-:-:S05]  /*cae0*/  @!P0 LOP3.LUT R3, R3, R2, RZ, 0x3c, !PT ;  /* 0x0000000203038212 */ /* 0x000fca00078e3cff */
[----:B------:R-:W-:Y:S01]  /*caf0*/  @!PT LDS RZ, [RZ] ;  /* 0x00000000fffff984 */ /* 0x000fe20000000800 */
[----:B------:R0:W-:Y:S02]  /*cb00*/  @!P0 LDGSTS.E.BYPASS.LTC128B.128 [R8+0x20400], desc[UR50][R2.64], !P1 ;  /* 0x2040000002088fae */ /* 0x0001e4000c901d72 */
[----:B0-----:R-:W-:Y:S02]  /*cb10*/  IADD3 R2, R17, 0x10, RZ ;  /* 0x0000001011027810 */ /* 0x001fe40007ffe0ff */
[----:B------:R-:W0:Y:S02]  /*cb20*/  SHFL.IDX PT, R3, R0, 0x1, 0x181f ;  /* 0x00381f0000037f89 */ /* 0x000e2400000e0000 */
[----:B------:R-:W-:Y:S02]  /*cb30*/  ISETP.GE.AND P0, PT, R2, R5, PT ;  /* 0x000000050200720c */ /* 0x000fe40003f06270 */
[----:B------:R-:W1:Y:S11]  /*cb40*/  SHFL.IDX PT, R2, R4, 0x1, 0x181f ;  /* 0x00381f0004027f89 */ /* 0x000e7600000e0000 */
[----:B0-----:R-:W-:-:S05]  /*cb50*/  @!P0 LEA R3, P2, R9, R3, 0x1 ;  /* 0x0000000309038211 */ /* 0x001fca00078408ff */
[----:B-1----:R-:W-:-:S05]  /*cb60*/  @!P0 IMAD.X R2, RZ, RZ, R2, P2 ;  /* 0x000000ffff028224 */ /* 0x002fca00010e0602 */
[----:B------:R-:W-:-:S04]  /*cb70*/  @!P0 LOP3.LUT R3, R3, R2, RZ, 0x3c, !PT ;  /* 0x0000000203038212 */ /* 0x000fc800078e3cff */
[----:B------:R-:W-:-:S04]  /*cb80*/  @!P0 LOP3.LUT R2, R3, R2, RZ, 0x3c, !PT ;  /* 0x0000000203028212 */ /* 0x000fc800078e3cff */
[----:B------:R-:W-:-:S05]  /*cb90*/  @!P0 LOP3.LUT R3, R3, R2, RZ, 0x3c, !PT ;  /* 0x0000000203038212 */ /* 0x000fca00078e3cff */
[----:B------:R0:W-:Y:S02]  /*cba0*/  @!P0 LDGSTS.E.BYPASS.LTC128B.128 [R8+0x20c00], desc[UR50][R2.64], !P1 ;  /* 0x20c0000002088fae */ /* 0x0001e4000c901d72 */
[----:B0-----:R-:W-:Y:S02]  /*cbb0*/  VIADD R2, R17, 0x20 ;  /* 0x0000002011027836 */ /* 0x001fe40000000000 */
[----:B------:R-:W0:Y:S03]  /*cbc0*/  SHFL.IDX PT, R3, R0, 0x2, 0x181f ;  /* 0x00581f0000037f89 */ /* 0x000e2600000e0000 */
[----:B------:R-:W-:Y:S01]  /*cbd0*/  ISETP.GE.AND P0, PT, R2, R5, PT ;  /* 0x000000050200720c */ /* 0x000fe20003f06270 */
[----:B------:R-:W-:Y:S04]  /*cbe0*/  SHFL.IDX PT, R0, R0, 0x3, 0x181f ;  /* 0x00781f0000007f89 */ /* 0x000fe800000e0000 */
[----:B------:R-:W1:Y:S04]  /*cbf0*/  SHFL.IDX PT, R2, R4, 0x2, 0x181f ;  /* 0x00581f0004027f89 */ /* 0x000e6800000e0000 */
[----:B------:R-:W2:Y:S04]  /*cc00*/  SHFL.IDX PT, R4, R4, 0x3, 0x181f ;  /* 0x00781f0004047f89 */ /* 0x000ea800000e0000 */
[----:B0-----:R-:W-:-:S05]  /*cc10*/  @!P0 LEA R3, P2, R9, R3, 0x1 ;  /* 0x0000000309038211 */ /* 0x001fca00078408ff */
[----:B-1----:R-:W-:-:S05]  /*cc20*/  @!P0 IMAD.X R2, RZ, RZ, R2, P2 ;  /* 0x000000ffff028224 */ /* 0x002fca00010e0602 */
[----:B------:R-:W-:-:S04]  /*cc30*/  @!P0 LOP3.LUT R3, R3, R2, RZ, 0x3c, !PT ;  /* 0x0000000203038212 */ /* 0x000fc800078e3cff */
[----:B------:R-:W-:-:S04]  /*cc40*/  @!P0 LOP3.LUT R2, R3, R2, RZ, 0x3c, !PT ;  /* 0x0000000203028212 */ /* 0x000fc800078e3cff */
[----:B------:R-:W-:-:S05]  /*cc50*/  @!P0 LOP3.LUT R3, R3, R2, RZ, 0x3c, !PT ;  /* 0x0000000203038212 */ /* 0x000fca00078e3cff */
[----:B--2---:R0:W-:Y:S02]  /*cc60*/  @!P0 LDGSTS.E.BYPASS.LTC128B.128 [R8+0x21400], desc[UR50][R2.64], !P1 ;  /* 0x2140000002088fae */ /* 0x0041e4000c901d72 */
.L_x_3734:
[----:B------:R-:W-:-:S05]  /*cc70*/  VIADD R17, R17, 0x30 ;  /* 0x0000003011117836 */ /* 0x000fca0000000000 */
[----:B------:R-:W-:-:S13]  /*cc80*/  ISETP.GE.AND P0, PT, R17, R5, PT ;  /* 0x000000051100720c */ /* 0x000fda0003f06270 */
[----:B01----:R-:W-:-:S05]  /*cc90*/  @!P0 LEA R2, P2, R9, R0, 0x1 ;  /* 0x0000000009028211 */ /* 0x003fca00078408ff */
[----:B------:R-:W-:-:S05]  /*cca0*/  @!P0 IMAD.X R3, RZ, RZ, R4, P2 ;  /* 0x000000ffff038224 */ /* 0x000fca00010e0604 */
[----:B------:R-:W-:Y:S01]  /*ccb0*/  @!PT LDS RZ, [RZ] ;  /* 0x00000000fffff984 */ /* 0x000fe20000000800 */
[----:B------:R-:W-:Y:S01]  /*ccc0*/  @!PT LDS RZ, [RZ] ;  /* 0x00000000fffff984 */ /* 0x000fe20000000800 */
[----:B------:R-:W-:Y:S01]  /*ccd0*/  @!PT LDS RZ, [RZ] ;  /* 0x00000000fffff984 */ /* 0x000fe20000000800 */
[----:B------:R0:W-:Y:S01]  /*cce0*/  @!P0 LDGSTS.E.BYPASS.LTC128B.128 [R8+0x21c00], desc[UR50][R2.64], !P1 ;  /* 0x21c0000002088fae */ /* 0x0001e2000c901d72 */
[----:B------:R-:W-:Y:S01]  /*ccf0*/  PLOP3.LUT P0, PT, PT, PT, PT, 0x80, 0x0 ;  /* 0x000000000000781c */ /* 0x000fe20003f0f070 */
[----:B------:R-:W-:-:S12]  /*cd00*/  NOP ;  /* 0x0000000000007918 */ /* 0x000fd80000000000 */
.L_x_3657:
        /* <DEDUP_REMOVED lines=18> */
.L_x_3735:
[----:B------:R-:W-:Y:S05]  /*ce30*/  BSYNC B0 ;  /* 0x0000000000007941 */ /* 0x000fea0003800000 */
.L_x_3658:
[----:B------:R-:W-:-:S05]  /*ce40*/  IMAD.U32 R2, RZ, RZ, UR36 ;  /* 0x00000024ff027e24 */ /* 0x000fca000f8e00ff */
[----:B------:R-:W-:-:S13]  /*ce50*/  ISETP.NE.AND P0, PT, R2, 0x3, PT ;  /* 0x000000030200780c */ /* 0x000fda0003f05270 */
[----:B------:R-:W-:Y:S05]  /*ce60*/  @!P0 BRA `(.L_x_3660) ;  /* 0x0000000000048947 */ /* 0x000fea0003800000 */
[----:B------:R-:W-:Y:S01]  /*ce70*/  BPT.TRAP 0x1 ;  /* 0x000000040000795c */ /* 0x000fe20000300000 */
.L_x_3660:
[----:B0-----:R-:W-:Y:S01]  /*ce80*/  SHF.L.U32 R0, R25, 0x1f, RZ ;  /* 0x0000001f19007819 */ /* 0x001fe200000006ff */
[----:B------:R-:W-:Y:S03]  /*ce90*/  BSSY B0, `(.L_x_3661) ;  /* 0x0000003000007945 */ /* 0x000fe60003800000 */
[----:B------:R-:W0:Y:S02]  /*cea0*/  SYNCS.PHASECHK.TRANS64.TRYWAIT P0, [R27+URZ+0x28c60], R0 ;  /* 0x028c60001b0075a7 */ /* 0x000e24000800017f */
[----:B0-----:R-:W-:Y:S05]  /*ceb0*/  @!P0 BRA `(.L_x_3662) ;  /* 0x0000003400a48947 */ /* 0x001fea0003800000 */
.L_x_3736:
[----:B------:R-:W-:Y:S05]  /*cec0*/  BSYNC B0 ;  /* 0x0000000000007941 */ /* 0x000fea0003800000 */
.L_x_3661:
[----:B------:R-:W0:Y:S01]  /*ced0*/  LDL.LU R2, [R1+0x1c] ;  /* 0x00001c0001027983 */ /* 0x000e220000300800 */
[----:B------:R-:W-:-:S03]  /*cee0*/  ULDC.64 UR4, c[0x0][0x328] ;  /* 0x0000ca0000047ab9 */ /* 0x000fc60000000a00 */
[----:B------:R-:W2:Y:S01]  /*cef0*/  LDL.LU R4, [R1+0x20] ;  /* 0x0000200001047983 */ /* 0x000ea20000300800 */
[----:B------:R-:W-:Y:S01]  /*cf00*/  LEA R5, R24, R33, 0xf ;  /* 0x0000002118057211 */ /* 0x000fe200078e78ff */
[----:B0-----:R-:W-:Y:S02]  /*cf10*/  IMAD R0, R2, UR4, RZ ;  /* 0x0000000402007c24 */ /* 0x001fe4000f8e02ff */
[----:B------:R-:W-:-:S04]  /*cf20*/  IMAD.WIDE.U32 R2, R35, UR4, RZ ;  /* 0x0000000423027c25 */ /* 0x000fc8000f8e00ff */
[----:B------:R-:W-:Y:S01]  /*cf30*/  IMAD R0, R35, UR5, R0 ;  /* 0x0000000523007c24 */ /* 0x000fe2000f8e0200 */
[----:B------:R-:W-:-:S03]  /*cf40*/  ULDC.64 UR4, c[0x0][0x338] ;  /* 0x0000ce0000047ab9 */ /* 0x000fc60000000a00 */
[----:B------:R-:W-:Y:S02]  /*cf50*/  IMAD.IADD R3, R3, 0x1, R0 ;  /* 0x0000000103037824 */ /* 0x000fe400078e0200 */
[----:B--2---:R-:W-:Y:S02]  /*cf60*/  IMAD R0, R4, UR4, RZ ;  /* 0x0000000404007c24 */ /* 0x004fe4000f8e02ff */
        /* <DEDUP_REMOVED lines=13> */
[----:B------:R-:W2:Y:S01]  /*d040*/  LDL R3, [R1+0x4] ;  /* 0x0000040001037983 */ /* 0x000ea20000100800 */
[----:B------:R-:W-:Y:S01]  /*d050*/  IMAD R5, R5, 0x2, R23 ;  /* 0x0000000205057824 */ /* 0x000fe200078e0217 */
[C---:B------:R-:W-:Y:S01]  /*d060*/  LOP3.LUT P5, RZ, R30.reuse, 0x2, RZ, 0xc0, !PT ;  /* 0x000000021eff7812 */ /* 0x040fe200078ac0ff */
[----:B------:R-:W0:Y:S01]  /*d070*/  S2R R7, SR_TID.X ;  /* 0x0000000000077919 */ /* 0x000e220000002100 */
[C---:B------:R-:W-:Y:S02]  /*d080*/  LOP3.LUT P4, RZ, R30.reuse, 0x4, RZ, 0xc0, !PT ;  /* 0x000000041eff7812 */ /* 0x040fe4000788c0ff */
[----:B------:R-:W-:Y:S01]  /*d090*/  LOP3.LUT P3, RZ, R30, 0x8, RZ, 0xc0, !PT ;  /* 0x000000081eff7812 */ /* 0x000fe2000786c0ff */
[----:B------:R-:W1:Y:S01]  /*d0a0*/  SHFL.IDX PT, R2, R4, RZ, 0x181f ;  /* 0x00181fff04027589 */ /* 0x000e6200000e0000 */
[----:B------:R-:W-:Y:S02]  /*d0b0*/  LOP3.LUT R22, R22, 0xfffffeff, RZ, 0xc0, !PT ;  /* 0xfffffeff16167812 */ /* 0x000fe400078ec0ff */
[----:B------:R-:W-:Y:S01]  /*d0c0*/  LOP3.LUT P2, RZ, R30, 0x10, RZ, 0xc0, !PT ;  /* 0x000000101eff7812 */ /* 0x000fe2000784c0ff */
[----:B0-----:R-:W-:-:S05]  /*d0d0*/  IMAD.SHL.U32 R7, R7, 0x8, RZ ;  /* 0x0000000807077824 */ /* 0x001fca00078e00ff */
[----:B------:R-:W-:-:S05]  /*d0e0*/  LOP3.LUT R7, R7, 0x38, RZ, 0xc0, !PT ;  /* 0x0000003807077812 */ /* 0x000fca00078ec0ff */
[----:B------:R-:W-:Y:S01]  /*d0f0*/  IMAD.SHL.U32 R0, R7, 0x2, RZ ;  /* 0x0000000207007824 */ /* 0x000fe200078e00ff */
[----:B------:R-:W-:-:S04]  /*d100*/  LOP3.LUT R7, R30, 0x1, RZ, 0xc0, !PT ;  /* 0x000000011e077812 */ /* 0x000fc800078ec0ff */
[----:B-1----:R-:W-:Y:S02]  /*d110*/  IADD3 R2, P0, R2, R0, RZ ;  /* 0x0000000002027210 */ /* 0x002fe40007f1e0ff */
[----:B------:R-:W-:-:S13]  /*d120*/  ISETP.NE.U32.AND P1, PT, R7, 0x1, PT ;  /* 0x000000010700780c */ /* 0x000fda0003f25070 */
[----:B------:R-:W-:-:S04]  /*d130*/  @P1 LOP3.LUT R22, R22, 0x100, RZ, 0xfc, !PT ;  /* 0x0000010016161812 */ /* 0x000fc800078efcff */
[----:B------:R-:W-:Y:S01]  /*d140*/  LOP3.LUT R22, R22, 0xfffffdff, RZ, 0xc0, !PT ;  /* 0xfffffdff16167812 */ /* 0x000fe200078ec0ff */
[----:B--2---:R-:W-:Y:S02]  /*d150*/  IMAD.MOV.U32 R8, RZ, RZ, R3 ;  /* 0x000000ffff087224 */ /* 0x004fe400078e0003 */
[----:B------:R-:W0:Y:S03]  /*d160*/  SHFL.IDX PT, R3, R6, RZ, 0x181f ;  /* 0x00181fff06037589 */ /* 0x000e2600000e0000 */
[----:B------:R-:W-:Y:S01]  /*d170*/  PRMT R7, R8, 0x8880, RZ ;  /* 0x0000888008077816 */ /* 0x000fe200000000ff */
[----:B0-----:R-:W-:Y:S01]  /*d180*/  IMAD.X R3, RZ, RZ, R3, P0 ;  /* 0x000000ffff037224 */ /* 0x001fe200000e0603 */
[----:B------:R-:W-:Y:S02]  /*d190*/  ISETP.LT.OR P0, PT, R29, 0x1, P1 ;  /* 0x000000011d00780c */ /* 0x000fe40000f01670 */
[----:B------:R-:W-:-:S04]  /*d1a0*/  LOP3.LUT P1, RZ, R30, 0x20, RZ, 0xc0, !PT ;  /* 0x000000201eff7812 */ /* 0x000fc8000782c0ff */
[----:B------:R-:W-:-:S07]  /*d1b0*/  ISETP.LT.OR P6, PT, R29, 0x1, !P1 ;  /* 0x000000011d00780c */ /* 0x000fce0004fc1670 */
[----:B------:R-:W-:Y:S01]  /*d1c0*/  @!PT LDS RZ, [RZ] ;  /* 0x00000000fffff984 */ /* 0x000fe20000000800 */
[----:B------:R-:W-:Y:S01]  /*d1d0*/  LDGSTS.E.BYPASS.LTC128B.128 [R5+0x400], desc[UR50][R2.64], !P0 ;  /* 0x0040000002057fae */ /* 0x000fe2000c101d72 */
[----:B------:R-:W-:-:S13]  /*d1e0*/  ISETP.LT.OR P0, PT, R29, 0x1, !P5 ;  /* 0x000000011d00780c */ /* 0x000fda0006f01670 */
[----:B------:R-:W-:Y:S01]  /*d1f0*/  LDGSTS.E.BYPASS.LTC128B.128 [R5+0x2400], desc[UR50][R2.64+0x80], !P0 ;  /* 0x0240008002057fae */ /* 0x000fe2000c101d72 */
[----:B------:R-:W-:-:S13]  /*d200*/  ISETP.LT.OR P0, PT, R29, 0x1, !P4 ;  /* 0x000000011d00780c */ /* 0x000fda0006701670 */
[----:B------:R-:W-:Y:S01]  /*d210*/  LDGSTS.E.BYPASS.LTC128B.128 [R5+0x4400], desc[UR50][R2.64+0x100], !P0 ;  /* 0x0440010002057fae */ /* 0x000fe2000c101d72 */
[----:B------:R-:W-:-:S13]  /*d220*/  ISETP.LT.OR P0, PT, R29, 0x1, !P3 ;  /* 0x000000011d00780c */ /* 0x000fda0005f01670 */
[----:B------:R-:W-:Y:S01]  /*d230*/  LDGSTS.E.BYPASS.LTC128B.128 [R5+0x6400], desc[UR50][R2.64+0x180], !P0 ;  /* 0x0640018002057fae */ /* 0x000fe2000c101d72 */
[----:B------:R-:W-:-:S13]  /*d240*/  ISETP.LT.OR P0, PT, R29, 0x1, !P2 ;  /* 0x000000011d00780c */ /* 0x000fda0005701670 */
[----:B------:R-:W-:Y:S01]  /*d250*/  LDGSTS.E.BYPASS.LTC128B.128 [R5+0x8400], desc[UR50][R2.64+0x200], !P0 ;  /* 0x0840020002057fae */ /* 0x000fe2000c101d72 */
[----:B------:R-:W-:-:S03]  /*d260*/  LOP3.LUT P0, RZ, R30, 0x40, RZ, 0xc0, !PT ;  /* 0x000000401eff7812 */ /* 0x000fc6000780c0ff */
[----:B------:R-:W-:Y:S01]  /*d270*/  LDGSTS.E.BYPASS.LTC128B.128 [R5+0xa400], desc[UR50][R2.64+0x280], !P6 ;  /* 0x0a40028002057fae */ /* 0x000fe2000f101d72 */
[----:B------:R-:W-:-:S13]  /*d280*/  ISETP.LT.OR P6, PT, R29, 0x1, !P0 ;  /* 0x000000011d00780c */ /* 0x000fda00047c1670 */
[----:B------:R-:W-:Y:S01]  /*d290*/  LDGSTS.E.BYPASS.LTC128B.128 [R5+0xc400], desc[UR50][R2.64+0x300], !P6 ;  /* 0x0c40030002057fae */ /* 0x000fe2000f101d72 */
[----:B------:R-:W-:-:S03]  /*d2a0*/  ISETP.GT.AND P6, PT, R7, -0x1, PT ;  /* 0xffffffff0700780c */ /* 0x000fc60003fc4270 */
[----:B------:R-:W-:Y:S10]  /*d2b0*/  SHFL.IDX PT, R7, R6, 0x2, 0x181f ;  /* 0x00581f0006077f89 */ /* 0x000ff400000e0000 */
[----:B------:R-:W-:-:S02]  /*d2c0*/  @P6 LOP3.LUT R22, R22, 0x200, RZ, 0xfc, !PT ;  /* 0x0000020016166812 */ /* 0x000fc400078efcff */
[----:B------:R-:W-:-:S13]  /*d2d0*/  ISETP.LT.OR P6, PT, R29, 0x1, P6 ;  /* 0x000000011d00780c */ /* 0x000fda00037c1670 */
[----:B------:R0:W-:Y:S04]  /*d2e0*/  LDGSTS.E.BYPASS.LTC128B.128 [R5+0xe400], desc[UR50][R2.64+0x380], !P6 ;  /* 0x0e40038002057fae */ /* 0x0001e8000f101d72 */
[----:B0-----:R-:W0:Y:S04]  /*d2f0*/  SHFL.IDX PT, R2, R4, 0x1, 0x181f ;  /* 0x00381f0004027f89 */ /* 0x001e2800000e0000 */
[----:B------:R-:W1:Y:S04]  /*d300*/  SHFL.IDX PT, R3, R6, 0x1, 0x181f ;  /* 0x00381f0006037f89 */ /* 0x000e6800000e0000 */
[----:B------:R-:W-:Y:S01]  /*d310*/  SHFL.IDX PT, R6, R6, 0x3, 0x181f ;  /* 0x00781f0006067f89 */ /* 0x000fe200000e0000 */
[----:B0-----:R-:W-:-:S04]  /*d320*/  IADD3 R2, P6, R2, R0, RZ ;  /* 0x0000000002027210 */ /* 0x001fc80007fde0ff */
[----:B-1----:R-:W-:Y:S02]  /*d330*/  IADD3.X R3, RZ, R3, RZ, P6, !PT ;  /* 0x00000003ff037210 */ /* 0x002fe400037fe4ff */
[----:B------:R-:W-:-:S04]  /*d340*/  LOP3.LUT P6, RZ, R22, 0x100, RZ, 0xc0, !PT ;  /* 0x0000010016ff7812 */ /* 0x000fc800078cc0ff */
[----:B------:R-:W-:-:S13]  /*d350*/  ISETP.LT.OR P6, PT, R29, 0x11, P6 ;  /* 0x000000111d00780c */ /* 0x000fda00037c1670 */
        /* <DEDUP_REMOVED lines=13> */
[----:B------:R-:W-:-:S04]  /*d430*/  LOP3.LUT P6, RZ, R22, 0x200, RZ, 0xc0, !PT ;  /* 0x0000020016ff7812 */ /* 0x000fc800078cc0ff */
[----:B------:R-:W-:-:S13]  /*d440*/  ISETP.LT.OR P6, PT, R29, 0x11, P6 ;  /* 0x000000111d00780c */ /* 0x000fda00037c1670 */
[----:B------:R0:W-:Y:S04]  /*d450*/  LDGSTS.E.BYPASS.LTC128B.128 [R5+0xec00], desc[UR50][R2.64+0x380], !P6 ;  /* 0x0ec0038002057fae */ /* 0x0001e8000f101d72 */
[----:B0-----:R-:W0:Y:S02]  /*d460*/  SHFL.IDX PT, R2, R4, 0x2, 0x181f ;  /* 0x00581f0004027f89 */ /* 0x001e2400000e0000 */
[----:B0-----:R-:W-:-:S05]  /*d470*/  IADD3 R2, P6, R2, R0, RZ ;  /* 0x0000000002027210 */ /* 0x001fca0007fde0ff */
[----:B------:R-:W-:Y:S01]  /*d480*/  IMAD.X R3, RZ, RZ, R7, P6 ;  /* 0x000000ffff037224 */ /* 0x000fe200030e0607 */
        /* <DEDUP_REMOVED lines=18> */
[----:B0-----:R0:W1:Y:S02]  /*d5b0*/  SHFL.IDX PT, R2, R4, 0x3, 0x181f ;  /* 0x00781f0004027f89 */ /* 0x00106400000e0000 */
.L_x_3746:
[C---:B------:R-:W-:Y:S02]  /*d5c0*/  LOP3.LUT P6, RZ, R22.reuse, 0x100, RZ, 0xc0, !PT ;  /* 0x0000010016ff7812 */ /* 0x040fe400078cc0ff */
[----:B------:R-:W-:Y:S02]  /*d5d0*/  LOP3.LUT R22, R22, 0xffffefff, RZ, 0xc0, !PT ;  /* 0xffffefff16167812 */ /* 0x000fe400078ec0ff */
[C---:B------:R-:W-:Y:S02]  /*d5e0*/  ISETP.LT.OR P6, PT, R29.reuse, 0x31, P6 ;  /* 0x000000311d00780c */ /* 0x040fe400037c1670 */
[----:B------:R-:W-:-:S11]  /*d5f0*/  ISETP.LT.OR P5, PT, R29, 0x31, !P5 ;  /* 0x000000311d00780c */ /* 0x000fd60006fa1670 */
[----:B------:R-:W-:Y:S02]  /*d600*/  @P6 LOP3.LUT R22, R22, 0x1000, RZ, 0xfc, !PT ;  /* 0x0000100016166812 */ /* 0x000fe400078efcff */
[C---:B------:R-:W-:Y:S02]  /*d610*/  ISETP.LT.OR P6, PT, R29.reuse, 0x31, !P4 ;  /* 0x000000311d00780c */ /* 0x040fe400067c1670 */
[----:B------:R-:W-:Y:S02]  /*d620*/  LOP3.LUT R22, R22, 0xffffbfff, RZ, 0xc0, !PT ;  /* 0xffffbfff16167812 */ /* 0x000fe400078ec0ff */
[C---:B------:R-:W-:Y:S02]  /*d630*/  ISETP.LT.OR P4, PT, R29.reuse, 0x31, !P2 ;  /* 0x000000311d00780c */ /* 0x040fe40005781670 */
[----:B------:R-:W-:Y:S02]  /*d640*/  LOP3.LUT R22, R22, 0xfffffeff, RZ, 0xc0, !PT ;  /* 0xfffffeff16167812 */ /* 0x000fe400078ec0ff */
[----:B------:R-:W-:-:S02]  /*d650*/  ISETP.LT.OR P2, PT, R29, 0x31, !P0 ;  /* 0x000000311d00780c */ /* 0x000fc40004741670 */
[----:B------:R-:W-:Y:S02]  /*d660*/  @P5 LOP3.LUT R22, R22, 0x100, RZ, 0xfc, !PT ;  /* 0x0000010016165812 */ /* 0x000fe400078efcff */
[----:B-1----:R-:W-:Y:S02]  /*d670*/  IADD3 R2, P0, R2, R0, RZ ;  /* 0x0000000002027210 */ /* 0x002fe40007f1e0ff */
[----:B------:R-:W-:Y:S02]  /*d680*/  @P6 LOP3.LUT R22, R22, 0x4000, RZ, 0xfc, !PT ;  /* 0x0000400016166812 */ /* 0x000fe400078efcff */
[----:B------:R-:W-:Y:S01]  /*d690*/  ISETP.LT.OR P5, PT, R29, 0x31, !P3 ;  /* 0x000000311d00780c */ /* 0x000fe20005fa1670 */
[----:B------:R-:W-:Y:S01]  /*d6a0*/  IMAD.X R3, RZ, RZ, R6, P0 ;  /* 0x000000ffff037224 */ /* 0x000fe200000e0606 */
[C---:B------:R-:W-:Y:S02]  /*d6b0*/  LOP3.LUT P6, RZ, R22.reuse, 0x1000, RZ, 0xc0, !PT ;  /* 0x0000100016ff7812 */ /* 0x040fe400078cc0ff */
[----:B------:R-:W-:-:S02]  /*d6c0*/  LOP3.LUT P0, RZ, R22, 0x100, RZ, 0xc0, !PT ;  /* 0x0000010016ff7812 */ /* 0x000fc4000780c0ff */
[----:B------:R-:W-:Y:S02]  /*d6d0*/  ISETP.LT.OR P3, PT, R29, 0x31, !P1 ;  /* 0x000000311d00780c */ /* 0x000fe40004f61670 */
[----:B------:R-:W-:-:S04]  /*d6e0*/  LOP3.LUT P1, RZ, R22, 0x200, RZ, 0xc0, !PT ;  /* 0x0000020016ff7812 */ /* 0x000fc8000782c0ff */
[----:B------:R-:W-:-:S03]  /*d6f0*/  ISETP.LT.OR P1, PT, R29, 0x31, P1 ;  /* 0x000000311d00780c */ /* 0x000fc60000f21670 */
[----:B------:R-:W-:Y:S01]  /*d700*/  @!PT LDS RZ, [RZ] ;  /* 0x00000000fffff984 */ /* 0x000fe20000000800 */
[----:B------:R-:W-:Y:S01]  /*d710*/  @!PT LDS RZ, [RZ] ;  /* 0x00000000fffff984 */ /* 0x000fe20000000800 */
[----:B------:R-:W-:Y:S01]  /*d720*/  @!PT LDS RZ, [RZ] ;  /* 0x00000000fffff984 */ /* 0x000fe20000000800 */
[----:B------:R1:W-:Y:S01]  /*d730*/  LDGSTS.E.BYPASS.LTC128B.128 [R5+0x1c00], desc[UR50][R2.64], !P6 ;  /* 0x01c0000002057fae */ /* 0x0003e2000f101d72 */
[----:B------:R-:W-:-:S03]  /*d740*/  LOP3.LUT P6, RZ, R22, 0x4000, RZ, 0xc0, !PT ;  /* 0x0000400016ff7812 */ /* 0x000fc600078cc0ff */
        /* <DEDUP_REMOVED lines=9> */
.L_x_3664:
        /* <DEDUP_REMOVED lines=11> */
.L_x_3665:
[----:B------:R-:W-:Y:S01]  /*d890*/  ISETP.GE.AND P0, PT, R36, 0x41, PT ;  /* 0x000000412400780c */ /* 0x000fe20003f06270 */
[----:B------:R1:W-:Y:S01]  /*d8a0*/  SYNCS.ARRIVE.TRANS64.A1T0 RZ, [R27+URZ+0x28c50], RZ ;  /* 0x028c50ff1bff79a7 */ /* 0x0003e2000810003f */
[----:B------:R-:W-:Y:S11]  /*d8b0*/  BSSY B0, `(.L_x_3666) ;  /* 0x00000f5000007945 */ /* 0x000ff60003800000 */
[----:B-1----:R-:W-:Y:S05]  /*d8c0*/  @!P0 BRA `(.L_x_3667) ;  /* 0x0000000c00cc8947 */ /* 0x002fea0003800000 */
[----:B0-----:R-:W2:Y:S04]  /*d8d0*/  LDL.LU R4, [R1+0x28] ;  /* 0x0000280001047983 */ /* 0x001ea80000300800 */
[----:B------:R-:W3:Y:S04]  /*d8e0*/  LDL.LU R3, [R1+0x4] ;  /* 0x0000040001037983 */ /* 0x000ee80000300800 */
[----:B------:R-:W4:Y:S01]  /*d8f0*/  LDL.LU R2, [R1+0x30] ;  /* 0x0000300001027983 */ /* 0x000f220000300800 */
[----:B--2---:R-:W-:Y:S02]  /*d900*/  LOP3.LUT R30, R4, 0x40, RZ, 0xc0, !PT ;  /* 0x00000040041e7812 */ /* 0x004fe400078ec0ff */
[----:B---3--:R-:W-:-:S02]  /*d910*/  LOP3.LUT R29, R3, 0x80, RZ, 0xc0, !PT ;  /* 0x00000080031d7812 */ /* 0x008fc400078ec0ff */
[----:B------:R-:W-:Y:S01]  /*d920*/  SHF.R.U32.HI R30, RZ, 0x2, R30 ;  /* 0x00000002ff1e7819 */ /* 0x000fe2000001161e */
[----:B----4-:R-:W-:Y:S01]  /*d930*/  VIADD R7, R2, 0xfffffffe ;  /* 0xfffffffe02077836 */ /* 0x010fe20000000000 */
[----:B------:R-:W-:-:S07]  /*d940*/  SHF.R.U32.HI R29, RZ, 0x3, R29 ;  /* 0x00000003ff1d7819 */ /* 0x000fce000001161d */
.L_x_3680:
[----:B------:R-:W0:Y:S01]  /*d950*/  S2R R2, SR_TID.X ;  /* 0x0000000000027919 */ /* 0x000e220000002100 */
[----:B-1----:R-:W1:Y:S01]  /*d960*/  LDC R3, c[0x0][0x430] ;  /* 0x00010c00ff037b82 */ /* 0x002e620000000800 */
[----:B--23--:R-:W-:Y:S01]  /*d970*/  LEA R6, R7, R31, 0x6 ;  /* 0x0000001f07067211 */ /* 0x00cfe200078e30ff */
[----:B------:R-:W-:Y:S01]  /*d980*/  IMAD.U32 R11, RZ, RZ, UR36 ;  /* 0x00000024ff0b7e24 */ /* 0x000fe2000f8e00ff */
[----:B------:R-:W-:Y:S01]  /*d990*/  IADD3 R24, R24, 0x1, RZ ;  /* 0x0000000118187810 */ /* 0x000fe20007ffe0ff */
[----:B------:R-:W-:Y:S05]  /*d9a0*/  YIELD ;  /* 0x0000000000007946 */ /* 0x000fea0003800000 */
[----:B------:R-:W-:Y:S01]  /*d9b0*/  ULDC UR4, c[0x0][0x430] ;  /* 0x00010c0000047ab9 */ /* 0x000fe20000000800 */
[----:B-1----:R-:W-:Y:S01]  /*d9c0*/  ISETP.NE.AND P0, PT, R3, 0x1, PT ;  /* 0x000000010300780c */ /* 0x002fe20003f05270 */
[----:B0-----:R-:W-:-:S05]  /*d9d0*/  IMAD.SHL.U32 R4, R2, 0x10, RZ ;  /* 0x0000001002047824 */ /* 0x001fca00078e00ff */
[----:B------:R-:W-:-:S07]  /*d9e0*/  LOP3.LUT R4, R37, 0x70, R4, 0xf8, !PT ;  /* 0x0000007025047812 */ /* 0x000fce00078ef804 */
[----:B------:R-:W0:Y:S01]  /*d9f0*/  @P0 LDC R3, c[0x0][0x434] ;  /* 0x00010d00ff030b82 */ /* 0x000e220000000800 */
[C---:B------:R-:W-:Y:S01]  /*da00*/  ISETP.GT.U32.AND P1, PT, R4.reuse, 0x3f, PT ;  /* 0x0000003f0400780c */ /* 0x040fe20003f24070 */
[----:B------:R-:W-:-:S06]  /*da10*/  IMAD.IADD R6, R4, 0x1, R6 ;  /* 0x0000000104067824 */ /* 0x000fcc00078e0206 */
[----:B------:R-:W1:Y:S01]  /*da20*/  @P0 LDC R2, c[0x0][0x438] ;  /* 0x00010e00ff020b82 */ /* 0x000e620000000800 */
[----:B------:R-:W-:-:S07]  /*da30*/  IMAD.MOV.U32 R10, RZ, RZ, R6 ;  /* 0x000000ffff0a7224 */ /* 0x000fce00078e0006 */
[----:B------:R-:W2:Y:S01]  /*da40*/  @!P1 LDC.64 R4, c[0x0][0x428] ;  /* 0x00010a00ff049b82 */ /* 0x000ea20000000a00 */
[----:B0-----:R-:W-:-:S07]  /*da50*/  @P0 IMAD.HI.U32 R3, R6, R3, RZ ;  /* 0x0000000306030227 */ /* 0x001fce00078e00ff */
[----:B------:R-:W0:Y:S01]  /*da60*/  @!P1 LDC.64 R8, c[0x0][0x418] ;  /* 0x00010600ff089b82 */ /* 0x000e220000000a00 */
[----:B-1----:R-:W-:-:S04]  /*da70*/  @P0 SHF.R.U32.HI R10, RZ, R2, R3 ;  /* 0x00000002ff0a0219 */ /* 0x002fc80000011603 */
[--C-:B------:R-:W-:Y:S01]  /*da80*/  @!P1 SHF.R.S32.HI R3, RZ, 0x1f, R10.reuse ;  /* 0x0000001fff039819 */ /* 0x100fe2000001140a */
[----:B------:R-:W-:-:S04]  /*da90*/  @!P1 IMAD.MOV.U32 R2, RZ, RZ, R10 ;  /* 0x000000ffff029224 */ /* 0x000fc800078e000a */
[----:B--2---:R-:W-:-:S04]  /*daa0*/  @!P1 IMAD.WIDE.U32 R2, R28, R4, R2 ;  /* 0x000000041c029225 */ /* 0x004fc800078e0002 */
[----:B------:R-:W-:-:S04]  /*dab0*/  @!P1 IMAD R4, R32, R4, RZ ;  /* 0x0000000420049224 */ /* 0x000fc800078e02ff */
[----:B------:R-:W-:Y:S01]  /*dac0*/  @!P1 IMAD R5, R28, R5, R4 ;  /* 0x000000051c059224 */ /* 0x000fe200078e0204 */
[----:B0-----:R-:W-:Y:S01]  /*dad0*/  @!P1 LEA R8, P0, R2, R8, 0x2 ;  /* 0x0000000802089211 */ /* 0x001fe200078010ff */
[----:B------:R-:W-:Y:S02]  /*dae0*/  IMAD.MOV.U32 R4, RZ, RZ, RZ ;  /* 0x000000ffff047224 */ /* 0x000fe400078e00ff */
[----:B------:R-:W-:Y:S02]  /*daf0*/  @!P1 IMAD.IADD R3, R5, 0x1, R3 ;  /* 0x0000000105039824 */ /* 0x000fe400078e0203 */
[----:B------:R-:W-:-:S03]  /*db00*/  IMAD.MOV R5, RZ, RZ, -R10 ;  /* 0x000000ffff057224 */ /* 0x000fc600078e0a0a */
[----:B------:R-:W-:Y:S01]  /*db10*/  @!P1 LEA.HI.X R9, R2, R9, R3, 0x2, P0 ;  /* 0x0000000902099211 */ /* 0x000fe200000f1403 */
[----:B------:R-:W-:Y:S01]  /*db20*/  IMAD R5, R5, UR4, R6 ;  /* 0x0000000405057c24 */ /* 0x000fe2000f8e0206 */
[----:B------:R-:W-:-:S03]  /*db30*/  ISETP.NE.AND P0, PT, R24, 0x2, PT ;  /* 0x000000021800780c */ /* 0x000fc60003f05270 */
[----:B------:R0:W5:Y:S01]  /*db40*/  @!P1 LDG.E R4, desc[UR50][R8.64] ;  /* 0x0000003208049981 */ /* 0x000162000c1e1900 */
[----:B------:R-:W-:Y:S02]  /*db50*/  ISETP.NE.AND P1, PT, R11, 0x3, PT ;  /* 0x000000030b00780c */ /* 0x000fe40003f25270 */
[----:B------:R-:W-:Y:S02]  /*db60*/  SEL R2, RZ, 0x1, P0 ;  /* 0x00000001ff027807 */ /* 0x000fe40000000000 */
[----:B------:R-:W-:Y:S02]  /*db70*/  SEL R24, R24, RZ, P0 ;  /* 0x000000ff18187207 */ /* 0x000fe40000000000 */
[----:B------:R-:W-:Y:S01]  /*db80*/  LOP3.LUT R25, R25, R2, RZ, 0x3c, !PT ;  /* 0x0000000219197212 */ /* 0x000fe200078e3cff */
[----:B------:R-:W-:Y:S02]  /*db90*/  IMAD.MOV.U32 R2, RZ, RZ, R7 ;  /* 0x000000ffff027224 */ /* 0x000fe400078e0007 */
[----:B------:R-:W-:-:S03]  /*dba0*/  VIADD R7, R7, 0xffffffff ;  /* 0xffffffff07077836 */ /* 0x000fc60000000000 */
[----:B------:R-:W-:Y:S01]  /*dbb0*/  ISETP.GT.AND P3, PT, R2, RZ, PT ;  /* 0x000000ff0200720c */ /* 0x000fe20003f64270 */
[----:B0-----:R-:W-:-:S12]  /*dbc0*/  @!P1 BRA `(.L_x_3668) ;  /* 0x0000000000049947 */ /* 0x001fd80003800000 */
[----:B------:R-:W-:Y:S01]  /*dbd0*/  BPT.TRAP 0x1 ;  /* 0x000000040000795c */ /* 0x000fe20000300000 */
.L_x_3668:
[----:B------:R-:W-:Y:S01]  /*dbe0*/  IMAD R6, R24, 0x8, R23 ;  /* 0x0000000818067824 */ /* 0x000fe200078e0217 */
[----:B------:R-:W-:Y:S01]  /*dbf0*/  SHF.L.U32 R17, R25, 0x1f, RZ ;  /* 0x0000001f19117819 */ /* 0x000fe200000006ff */
[----:B------:R-:W-:Y:S01]  /*dc00*/  BSSY B1, `(.L_x_3669) ;  /* 0x0000004000017945 */ /* 0x000fe20003800000 */
[----:B------:R-:W-:Y:S02]  /*dc10*/  SHF.R.S32.HI R9, RZ, 0x1f, R5 ;  /* 0x0000001fff097819 */ /* 0x000fe40000011405 */
[----:B------:R-:W0:Y:S02]  /*dc20*/  SYNCS.PHASECHK.TRANS64.TRYWAIT P0, [R6+URZ+0x28c40], R17 ;  /* 0x028c4011060075a7 */ /* 0x000e24000800017f */
[----:B0-----:R-:W-:Y:S05]  /*dc30*/  @!P0 BRA `(.L_x_3670) ;  /* 0x0000003000848947 */ /* 0x001fea0003800000 */
.L_x_3747:
[----:B------:R-:W-:Y:S05]  /*dc40*/  BSYNC B1 ;  /* 0x0000000000017941 */ /* 0x000fea0003800000 */
.L_x_3669:
[----:B------:R-:W-:Y:S01]  /*dc50*/  ULDC.64 UR4, c[0x0][0x300] ;  /* 0x0000c00000047ab9 */ /* 0x000fe20000000a00 */
[----:B-----5:R-:W-:Y:S01]  /*dc60*/  SHF.R.S32.HI R10, RZ, 0x1f, R4 ;  /* 0x0000001fff0a7819 */ /* 0x020fe20000011404 */
[----:B------:R-:W-:Y:S01]  /*dc70*/  IMAD R8, R9, UR4, RZ ;  /* 0x0000000409087c24 */ /* 0x000fe2000f8e02ff */
[----:B------:R-:W-:Y:S01]  /*dc80*/  LOP3.LUT P1, RZ, R22, 0x2, RZ, 0xc0, !PT ;  /* 0x0000000216ff7812 */ /* 0x000fe2000782c0ff */
[----:B------:R-:W-:-:S04]  /*dc90*/  IMAD.WIDE.U32 R2, R5, UR4, RZ ;  /* 0x0000000405027c25 */ /* 0x000fc8000f8e00ff */
        /* <DEDUP_REMOVED lines=16> */
[----:B------:R-:W-:Y:S01]  /*dda0*/  IMAD R8, R24, 0x1000, R33 ;  /* 0x0000100018087824 */ /* 0x000fe200078e0221 */
[----:B------:R-:W-:Y:S06]  /*ddb0*/  BRA.DIV UR4, `(.L_x_3671) ;  /* 0x0000003204387947 */ /* 0x000fec000b800000 */
[----:B------:R-:W1:Y:S01]  /*ddc0*/  SHFL.IDX PT, R2, R20, RZ, 0x181f ;  /* 0x00181fff14027589 */ /* 0x000e6200000e0000 */
[----:B------:R-:W-:-:S03]  /*ddd0*/  IMAD R21, R8, 0x2, R23 ;  /* 0x0000000208157824 */ /* 0x000fc600078e0217 */
[----:B------:R-:W2:Y:S01]  /*dde0*/  SHFL.IDX PT, R3, R27, RZ, 0x181f ;  /* 0x00181fff1b037589 */ /* 0x000ea200000e0000 */
[----:B-1----:R-:W-:-:S05]  /*ddf0*/  IADD3 R2, P0, R2, R0, RZ ;  /* 0x0000000002027210 */ /* 0x002fca0007f1e0ff */
[----:B--2---:R-:W-:-:S05]  /*de00*/  IMAD.X R3, RZ, RZ, R3, P0 ;  /* 0x000000ffff037224 */ /* 0x004fca00000e0603 */
[----:B------:R-:W-:Y:S01]  /*de10*/  @!PT LDS RZ, [RZ] ;  /* 0x00000000fffff984 */ /* 0x000fe20000000800 */
[----:B------:R1:W-:Y:S04]  /*de20*/  LDGSTS.E.BYPASS.LTC128B.128 [R21+0x22400], desc[UR50][R2.64], !P1 ;  /* 0x2240000002157fae */ /* 0x0003e8000c901d72 */
[----:B-1----:R-:W1:Y:S04]  /*de30*/  SHFL.IDX PT, R2, R20, 0x1, 0x181f ;  /* 0x00381f0014027f89 */ /* 0x002e6800000e0000 */
[----:B------:R-:W2:Y:S01]  /*de40*/  SHFL.IDX PT, R3, R27, 0x1, 0x181f ;  /* 0x00381f001b037f89 */ /* 0x000ea200000e0000 */
[----:B-1----:R-:W-:-:S04]  /*de50*/  IADD3 R2, P0, R2, R0, RZ ;  /* 0x0000000002027210 */ /* 0x002fc80007f1e0ff */
[----:B--2---:R-:W-:-:S05]  /*de60*/  IADD3.X R3, RZ, R3, RZ, P0, !PT ;  /* 0x00000003ff037210 */ /* 0x004fca00007fe4ff */
[----:B------:R1:W-:Y:S04]  /*de70*/  LDGSTS.E.BYPASS.LTC128B.128 [R21+0x22c00], desc[UR50][R2.64], !P1 ;  /* 0x22c0000002157fae */ /* 0x0003e8000c901d72 */
[----:B-1----:R-:W1:Y:S04]  /*de80*/  SHFL.IDX PT, R2, R20, 0x2, 0x181f ;  /* 0x00581f0014027f89 */ /* 0x002e6800000e0000 */
[----:B------:R-:W2:Y:S04]  /*de90*/  SHFL.IDX PT, R3, R27, 0x2, 0x181f ;  /* 0x00581f001b037f89 */ /* 0x000ea800000e0000 */
[----:B------:R-:W3:Y:S01]  /*dea0*/  SHFL.IDX PT, R27, R27, 0x3, 0x181f ;  /* 0x00781f001b1b7f89 */ /* 0x000ee200000e0000 */
[----:B-1----:R-:W-:-:S05]  /*deb0*/  IADD3 R2, P0, R2, R0, RZ ;  /* 0x0000000002027210 */ /* 0x002fca0007f1e0ff */
[----:B--2---:R-:W-:-:S05]  /*dec0*/  IMAD.X R3, RZ, RZ, R3, P0 ;  /* 0x000000ffff037224 */ /* 0x004fca00000e0603 */
[----:B------:R1:W-:Y:S04]  /*ded0*/  LDGSTS.E.BYPASS.LTC128B.128 [R21+0x23400], desc[UR50][R2.64], !P1 ;  /* 0x2340000002157fae */ /* 0x0003e8000c901d72 */
[----:B-1-3--:R1:W2:Y:S02]  /*dee0*/  SHFL.IDX PT, R2, R20, 0x3, 0x181f ;  /* 0x00781f0014027f89 */ /* 0x00a2a400000e0000 */
.L_x_3757:
        /* <DEDUP_REMOVED lines=8> */
.L_x_3672:
[----:B------:R-:W-:Y:S02]  /*df70*/  PLOP3.LUT P1, PT, P1, P0, PT, 0xa2, 0x0 ;  /* 0x000000000000781c */ /* 0x000fe40000f21472 */
[----:B------:R-:W-:-:S08]  /*df80*/  @P0 R2UR P1, UR4, R6 ;  /* 0x00000000060402ca */ /* 0x000fd00000020000 */
[----:B------:R-:W-:-:S05]  /*df90*/  @P0 PLOP3.LUT P0, PT, P1, PT, PT, 0x80, 0x0 ;  /* 0x000000000000081c */ /* 0x000fca0000f0f070 */
[----:B------:R-:W-:Y:S01]  /*dfa0*/  @!P1 SYNCS.ARRIVE.TRANS64.RED.A0T1 RZ, [UR4+0x28c30], RZ ;  /* 0x028c30ffffff99a7 */ /* 0x000fe20008200404 */
[----:B------:R-:W-:Y:S07]  /*dfb0*/  @!P1 ARRIVES.LDGSTSBAR.64.TRANSCNT [UR4+0x28c30] ;  /* 0x028c3000ff0099b0 */ /* 0x000fee0008000a84 */
[----:B------:R-:W-:Y:S05]  /*dfc0*/  @P0 BRA.U.ANY `(.L_x_3672) ;  /* 0xfffffffd00e80947 */ /* 0x000fea000393ffff */
[----:B------:R-:W-:Y:S01]  /*dfd0*/  NOP ;  /* 0x0000000000007918 */ /* 0x000fe20000000000 */
[----:B--2---:R-:W-:-:S05]  /*dfe0*/  IMAD.U32 R2, RZ, RZ, UR36 ;  /* 0x00000024ff027e24 */ /* 0x004fca000f8e00ff */
[----:B------:R-:W-:-:S13]  /*dff0*/  ISETP.NE.AND P2, PT, R2, 0x3, PT ;  /* 0x000000030200780c */ /* 0x000fda0003f45270 */
[----:B------:R-:W-:Y:S05]  /*e000*/  @!P2 BRA `(.L_x_3673) ;  /* 0x000000000004a947 */ /* 0x000fea0003800000 */
[----:B------:R-:W-:Y:S01]  /*e010*/  BPT.TRAP 0x1 ;  /* 0x000000040000795c */ /* 0x000fe20000300000 */
.L_x_3673:
[----:B------:R2:W-:Y:S01]  /*e020*/  SYNCS.ARRIVE.TRANS64.A1T0 RZ, [R6+URZ+0x28c30], RZ ;  /* 0x028c30ff06ff79a7 */ /* 0x0005e2000810003f */
[----:B------:R-:W-:Y:S05]  /*e030*/  @!P2 BRA `(.L_x_3674) ;  /* 0x000000000004a947 */ /* 0x000fea0003800000 */
[----:B------:R-:W-:Y:S01]  /*e040*/  BPT.TRAP 0x1 ;  /* 0x000000040000795c */ /* 0x000fe20000300000 */
.L_x_3674:
[----:B------:R-:W3:Y:S01]  /*e050*/  SYNCS.PHASECHK.TRANS64.TRYWAIT P0, [R6+URZ+0x28c60], R17 ;  /* 0x028c6011060075a7 */ /* 0x000ee2000800017f */
[----:B------:R-:W-:Y:S04]  /*e060*/  BSSY B1, `(.L_x_3675) ;  /* 0x0000002000017945 */ /* 0x000fe80003800000 */
[----:B---3--:R-:W-:Y:S05]  /*e070*/  @!P0 BRA `(.L_x_3676) ;  /* 0x0000003000a48947 */ /* 0x008fea0003800000 */
.L_x_3758:
[----:B------:R-:W-:Y:S05]  /*e080*/  BSYNC B1 ;  /* 0x0000000000017941 */ /* 0x000fea0003800000 */
.L_x_3675:
[----:B------:R-:W-:Y:S01]  /*e090*/  ULDC.64 UR4, c[0x0][0x328] ;  /* 0x0000ca0000047ab9 */ /* 0x000fe20000000a00 */
[C---:B------:R-:W-:Y:S01]  /*e0a0*/  LOP3.LUT P5, RZ, R22.reuse, 0x8, RZ, 0xc0, !PT ;  /* 0x0000000816ff7812 */ /* 0x040fe200078ac0ff */
[----:B------:R-:W-:Y:S01]  /*e0b0*/  IMAD R9, R9, UR4, RZ ;  /* 0x0000000409097c24 */ /* 0x000fe2000f8e02ff */
[----:B------:R-:W-:Y:S01]  /*e0c0*/  LOP3.LUT P4, RZ, R22, 0x4, RZ, 0xc0, !PT ;  /* 0x0000000416ff7812 */ /* 0x000fe2000788c0ff */
[----:B------:R-:W-:-:S04]  /*e0d0*/  IMAD.WIDE.U32 R2, R5, UR4, RZ ;  /* 0x0000000405027c25 */ /* 0x000fc8000f8e00ff */
[----:B------:R-:W-:Y:S01]  /*e0e0*/  IMAD R9, R5, UR5, R9 ;  /* 0x0000000505097c24 */ /* 0x000fe2000f8e0209 */
[----:B------:R-:W-:Y:S01]  /*e0f0*/  ULDC.64 UR4, c[0x0][0x338] ;  /* 0x0000ce0000047ab9 */ /* 0x000fe20000000a00 */
[----:B0--3--:R-:W-:Y:S02]  /*e100*/  IMAD R17, R24, 0x7000, R8 ;  /* 0x0000700018117824 */ /* 0x009fe400078e0208 */
        /* <DEDUP_REMOVED lines=9> */
[----:B------:R-:W-:-:S04]  /*e1a0*/  ULDC.64 UR4, c[0x0][0x318] ;  /* 0x0000c60000047ab9 */ /* 0x000fc80000000a00 */
[----:B------:R-:W-:Y:S02]  /*e1b0*/  IADD3 R4, R4, R3, RZ ;  /* 0x0000000304047210 */ /* 0x000fe40007ffe0ff */
[----:B------:R-:W-:Y:S01]  /*e1c0*/  LEA R9, P0, R2, UR4, 0x1 ;  /* 0x0000000402097c11 */ /* 0x000fe2000f8008ff */
[----:B------:R-:W-:-:S03]  /*e1d0*/  UMOV UR4, 0xffffffff ;  /* 0xffffffff00047882 */ /* 0x000fc60000000000 */
[----:B------:R-:W-:Y:S01]  /*e1e0*/  LEA.HI.X R10, R2, UR5, R4, 0x1, P0 ;  /* 0x00000005020a7c11 */ /* 0x000fe200080f0c04 */
[----:B------:R-:W-:Y:S08]  /*e1f0*/  BRA.DIV UR4, `(.L_x_3677) ;  /* 0x0000003204587947 */ /* 0x000ff0000b800000 */
[----:B------:R-:W0:Y:S01]  /*e200*/  SHFL.IDX PT, R2, R9, RZ, 0x181f ;  /* 0x00181fff09027589 */ /* 0x000e2200000e0000 */
[C---:B------:R-:W-:Y:S01]  /*e210*/  LOP3.LUT P1, RZ, R22.reuse, 0x80, RZ, 0xc0, !PT ;  /* 0x0000008016ff7812 */ /* 0x040fe2000782c0ff */
[----:B------:R-:W-:Y:S01]  /*e220*/  IMAD R17, R17, 0x2, R23 ;  /* 0x0000000211117824 */ /* 0x000fe200078e0217 */
[C---:B------:R-:W-:Y:S01]  /*e230*/  LOP3.LUT P2, RZ, R22.reuse, 0x40, RZ, 0xc0, !PT ;  /* 0x0000004016ff7812 */ /* 0x040fe2000784c0ff */
[----:B------:R-:W3:Y:S01]  /*e240*/  SHFL.IDX PT, R3, R10, RZ, 0x181f ;  /* 0x00181fff0a037589 */ /* 0x000ee200000e0000 */
[----:B------:R-:W-:-:S03]  /*e250*/  LOP3.LUT R22, R22, 0xffffbfff, RZ, 0xc0, !PT ;  /* 0xffffbfff16167812 */ /* 0x000fc600078ec0ff */
[----:B------:R-:W4:Y:S01]  /*e260*/  SHFL.IDX PT, R14, R9, 0x1, 0x181f ;  /* 0x00381f00090e7f89 */ /* 0x000f2200000e0000 */
[----:B------:R-:W-:-:S03]  /*e270*/  @P3 LOP3.LUT R22, R22, 0x4000, RZ, 0xfc, !PT ;  /* 0x0000400016163812 */ /* 0x000fc600078efcff */
[----:B------:R-:W5:Y:S01]  /*e280*/  SHFL.IDX PT, R5, R10, 0x1, 0x181f ;  /* 0x00381f000a057f89 */ /* 0x000f6200000e0000 */
[C---:B------:R-:W-:Y:S02]  /*e290*/  LOP3.LUT P3, RZ, R22.reuse, 0x20, RZ, 0xc0, !PT ;  /* 0x0000002016ff7812 */ /* 0x040fe4000786c0ff */
[C---:B------:R-:W-:Y:S01]  /*e2a0*/  LOP3.LUT P6, RZ, R22.reuse, 0x10, RZ, 0xc0, !PT ;  /* 0x0000001016ff7812 */ /* 0x040fe200078cc0ff */
[----:B------:R-:W-:Y:S01]  /*e2b0*/  SHFL.IDX PT, R8, R10, 0x2, 0x181f ;  /* 0x00581f000a087f89 */ /* 0x000fe200000e0000 */
[----:B------:R-:W-:-:S03]  /*e2c0*/  LOP3.LUT R22, R22, 0xfffeffff, RZ, 0xc0, !PT ;  /* 0xfffeffff16167812 */ /* 0x000fc600078ec0ff */
[----:B------:R-:W-:Y:S01]  /*e2d0*/  SHFL.IDX PT, R10, R10, 0x3, 0x181f ;  /* 0x00781f000a0a7f89 */ /* 0x000fe200000e0000 */
[----:B0-----:R-:W-:-:S05]  /*e2e0*/  IADD3 R2, P0, R2, R0, RZ ;  /* 0x0000000002027210 */ /* 0x001fca0007f1e0ff */
[----:B------:R-:W-:Y:S01]  /*e2f0*/  @P3 LOP3.LUT R22, R22, 0x10000, RZ, 0xfc, !PT ;  /* 0x0001000016163812 */ /* 0x000fe200078efcff */
[----:B---3--:R-:W-:Y:S01]  /*e300*/  IMAD.X R3, RZ, RZ, R3, P0 ;  /* 0x000000ffff037224 */ /* 0x008fe200000e0603 */
[----:B------:R-:W-:-:S04]  /*e310*/  ISETP.NE.U32.AND P0, PT, R30, RZ, PT ;  /* 0x000000ff1e00720c */ /* 0x000fc80003f05070 */
[----:B------:R-:W-:Y:S01]  /*e320*/  LDGSTS.E.BYPASS.LTC128B.128 [R17+0x400], desc[UR50][R2.64], !P1 ;  /* 0x0040000002117fae */ /* 0x000fe2000c901d72 */
[----:B------:R-:W-:-:S03]  /*e330*/  ISETP.NE.U32.AND P1, PT, R29, RZ, PT ;  /* 0x000000ff1d00720c */ /* 0x000fc60003f25070 */
[----:B------:R-:W-:Y:S01]  /*e340*/  LDGSTS.E.BYPASS.LTC128B.128 [R17+0x2400], desc[UR50][R2.64+0x80], !P2 ;  /* 0x0240008002117fae */ /* 0x000fe2000d101d72 */
[----:B----4-:R-:W-:-:S03]  /*e350*/  IADD3 R4, P2, R14, R0, RZ ;  /* 0x000000000e047210 */ /* 0x010fc60007f5e0ff */
[----:B------:R-:W-:Y:S01]  /*e360*/  LDGSTS.E.BYPASS.LTC128B.128 [R17+0x4400], desc[UR50][R2.64+0x100], !P3 ;  /* 0x0440010002117fae */ /* 0x000fe2000d901d72 */
[C---:B------:R-:W-:Y:S01]  /*e370*/  LOP3.LUT P3, RZ, R22.reuse, 0x80, RZ, 0xc0, !PT ;  /* 0x0000008016ff7812 */ /* 0x040fe2000786c0ff */
[----:B-----5:R-:W-:Y:S01]  /*e380*/  IMAD.X R5, RZ, RZ, R5, P2 ;  /* 0x000000ffff057224 */ /* 0x020fe200010e0605 */
[C---:B------:R-:W-:Y:S01]  /*e390*/  LOP3.LUT P2, RZ, R22.reuse, 0x40, RZ, 0xc0, !PT ;  /* 0x0000004016ff7812 */ /* 0x040fe2000784c0ff */
[----:B------:R-:W-:Y:S04]  /*e3a0*/  LDGSTS.E.BYPASS.LTC128B.128 [R17+0x6400], desc[UR50][R2.64+0x180], !P6 ;  /* 0x0640018002117fae */ /* 0x000fe8000f101d72 */
[----:B------:R-:W-:Y:S04]  /*e3b0*/  LDGSTS.E.BYPASS.LTC128B.128 [R17+0x8400], desc[UR50][R2.64+0x200], !P5 ;  /* 0x0840020002117fae */ /* 0x000fe8000e901d72 */
[----:B------:R-:W-:Y:S04]  /*e3c0*/  LDGSTS.E.BYPASS.LTC128B.128 [R17+0xa400], desc[UR50][R2.64+0x280], !P4 ;  /* 0x0a40028002117fae */ /* 0x000fe8000e101d72 */
[----:B------:R-:W0:Y:S04]  /*e3d0*/  SHFL.IDX PT, R14, R9, 0x2, 0x181f ;  /* 0x00581f00090e7f89 */ /* 0x000e2800000e0000 */
[----:B------:R-:W-:Y:S04]  /*e3e0*/  LDGSTS.E.BYPASS.LTC128B.128 [R17+0xc400], desc[UR50][R2.64+0x300], P0 ;  /* 0x0c40030002117fae */ /* 0x000fe80008101d72 */
[----:B------:R0:W-:Y:S04]  /*e3f0*/  LDGSTS.E.BYPASS.LTC128B.128 [R17+0xe400], desc[UR50][R2.64+0x380], P1 ;  /* 0x0e40038002117fae */ /* 0x0001e80008901d72 */
[----:B------:R3:W-:Y:S01]  /*e400*/  LDGSTS.E.BYPASS.LTC128B.128 [R17+0xc00], desc[UR50][R4.64], !P3 ;  /* 0x00c0000004117fae */ /* 0x0007e2000d901d72 */
[----:B------:R-:W-:-:S02]  /*e410*/  LOP3.LUT P3, RZ, R22, 0x10000, RZ, 0xc0, !PT ;  /* 0x0001000016ff7812 */ /* 0x000fc4000786c0ff */
[----:B------:R-:W-:Y:S01]  /*e420*/  LOP3.LUT R22, R22, 0xffff7fff, RZ, 0xc0, !PT ;  /* 0xffff7fff16167812 */ /* 0x000fe200078ec0ff */
[----:B------:R3:W-:Y:S01]  /*e430*/  LDGSTS.E.BYPASS.LTC128B.128 [R17+0x2c00], desc[UR50][R4.64+0x80], !P2 ;  /* 0x02c0008004117fae */ /* 0x0007e2000d101d72 */
[----:B0-----:R-:W-:-:S09]  /*e440*/  IADD3 R2, P2, R14, R0, RZ ;  /* 0x000000000e027210 */ /* 0x001fd20007f5e0ff */
[----:B------:R-:W-:Y:S01]  /*e450*/  @P3 LOP3.LUT R22, R22, 0x8000, RZ, 0xfc, !PT ;  /* 0x0000800016163812 */ /* 0x000fe200078efcff */
[----:B------:R3:W-:Y:S01]  /*e460*/  LDGSTS.E.BYPASS.LTC128B.128 [R17+0x4c00], desc[UR50][R4.64+0x100], !P3 ;  /* 0x04c0010004117fae */ /* 0x0007e2000d901d72 */
[----:B------:R-:W-:Y:S02]  /*e470*/  IMAD.X R3, RZ, RZ, R8, P2 ;  /* 0x000000ffff037224 */ /* 0x000fe400010e0608 */
[C---:B------:R-:W-:Y:S01]  /*e480*/  LOP3.LUT P3, RZ, R22.reuse, 0x80, RZ, 0xc0, !PT ;  /* 0x0000008016ff7812 */ /* 0x040fe2000786c0ff */
[----:B------:R3:W-:Y:S01]  /*e490*/  LDGSTS.E.BYPASS.LTC128B.128 [R17+0x6c00], desc[UR50][R4.64+0x180], !P6 ;  /* 0x06c0018004117fae */ /* 0x0007e2000f101d72 */
[----:B------:R-:W-:-:S03]  /*e4a0*/  LOP3.LUT P2, RZ, R22, 0x40, RZ, 0xc0, !PT ;  /* 0x0000004016ff7812 */ /* 0x000fc6000784c0ff */
[----:B------:R3:W-:Y:S04]  /*e4b0*/  LDGSTS.E.BYPASS.LTC128B.128 [R17+0x8c00], desc[UR50][R4.64+0x200], !P5 ;  /* 0x08c0020004117fae */ /* 0x0007e8000e901d72 */
[----:B------:R3:W-:Y:S04]  /*e4c0*/  LDGSTS.E.BYPASS.LTC128B.128 [R17+0xac00], desc[UR50][R4.64+0x280], !P4 ;  /* 0x0ac0028004117fae */ /* 0x0007e8000e101d72 */
[----:B------:R3:W-:Y:S04]  /*e4d0*/  LDGSTS.E.BYPASS.LTC128B.128 [R17+0xcc00], desc[UR50][R4.64+0x300], P0 ;  /* 0x0cc0030004117fae */ /* 0x0007e80008101d72 */
[----:B------:R3:W-:Y:S04]  /*e4e0*/  LDGSTS.E.BYPASS.LTC128B.128 [R17+0xec00], desc[UR50][R4.64+0x380], P1 ;  /* 0x0ec0038004117fae */ /* 0x0007e80008901d72 */
[----:B------:R3:W-:Y:S01]  /*e4f0*/  LDGSTS.E.BYPASS.LTC128B.128 [R17+0x1400], desc[UR50][R2.64], !P3 ;  /* 0x0140000002117fae */ /* 0x0007e2000d901d72 */
[----:B------:R-:W-:-:S03]  /*e500*/  LOP3.LUT P3, RZ, R22, 0x8000, RZ, 0xc0, !PT ;  /* 0x0000800016ff7812 */ /* 0x000fc6000786c0ff */
[----:B------:R3:W-:Y:S04]  /*e510*/  LDGSTS.E.BYPASS.LTC128B.128 [R17+0x3400], desc[UR50][R2.64+0x80], !P2 ;  /* 0x0340008002117fae */ /* 0x0007e8000d101d72 */
[----:B------:R3:W0:Y:S06]  /*e520*/  SHFL.IDX PT, R14, R9, 0x3, 0x181f ;  /* 0x00781f00090e7f89 */ /* 0x00062c00000e0000 */
[----:B------:R3:W-:Y:S01]  /*e530*/  LDGSTS.E.BYPASS.LTC128B.128 [R17+0x5400], desc[UR50][R2.64+0x100], !P3 ;  /* 0x0540010002117fae */ /* 0x0007e2000d901d72 */
[----:B------:R-:W-:-:S03]  /*e540*/  LOP3.LUT P3, RZ, R22, 0x4000, RZ, 0xc0, !PT ;  /* 0x0000400016ff7812 */ /* 0x000fc6000786c0ff */
[----:B------:R3:W-:Y:S04]  /*e550*/  LDGSTS.E.BYPASS.LTC128B.128 [R17+0x7400], desc[UR50][R2.64+0x180], !P6 ;  /* 0x0740018002117fae */ /* 0x0007e8000f101d72 */
[----:B------:R3:W-:Y:S04]  /*e560*/  LDGSTS.E.BYPASS.LTC128B.128 [R17+0x9400], desc[UR50][R2.64+0x200], !P5 ;  /* 0x0940020002117fae */ /* 0x0007e8000e901d72 */
[----:B------:R3:W-:Y:S04]  /*e570*/  LDGSTS.E.BYPASS.LTC128B.128 [R17+0xb400], desc[UR50][R2.64+0x280], !P4 ;  /* 0x0b40028002117fae */ /* 0x0007e8000e101d72 */
[----:B------:R3:W-:Y:S04]  /*e580*/  LDGSTS.E.BYPASS.LTC128B.128 [R17+0xd400], desc[UR50][R2.64+0x300], P0 ;  /* 0x0d40030002117fae */ /* 0x0007e80008101d72 */
[----:B0-----:R3:W-:Y:S02]  /*e590*/  LDGSTS.E.BYPASS.LTC128B.128 [R17+0xf400], desc[UR50][R2.64+0x380], P1 ;  /* 0x0f40038002117fae */ /* 0x0017e40008901d72 */
.L_x_3768:
[----:B------:R-:W-:Y:S02]  /*e5a0*/  LOP3.LUT R22, R22, 0xffff7fff, RZ, 0xc0, !PT ;  /* 0xffff7fff16167812 */ /* 0x000fe400078ec0ff */
[----:B---3--:R-:W-:Y:S02]  /*e5b0*/  IADD3 R2, P2, R14, R0, RZ ;  /* 0x000000000e027210 */ /* 0x008fe40007f5e0ff */
[----:B------:R-:W-:-:S03]  /*e5c0*/  @P1 LOP3.LUT R22, R22, 0x8000, RZ, 0xfc, !PT ;  /* 0x0000800016161812 */ /* 0x000fc600078efcff */
[----:B------:R-:W-:Y:S01]  /*e5d0*/  IMAD.X R3, RZ, RZ, R10, P2 ;  /* 0x000000ffff037224 */ /* 0x000fe200010e060a */
[C---:B------:R-:W-:Y:S02]  /*e5e0*/  LOP3.LUT P1, RZ, R22.reuse, 0x80, RZ, 0xc0, !PT ;  /* 0x0000008016ff7812 */ /* 0x040fe4000782c0ff */
[----:B------:R-:W-:-:S04]  /*e5f0*/  LOP3.LUT R22, R22, 0xffffbfff, RZ, 0xc0, !PT ;  /* 0xffffbfff16167812 */ /* 0x000fc800078ec0ff */
[----:B------:R-:W-:-:S04]  /*e600*/  @P3 LOP3.LUT R22, R22, 0x4000, RZ, 0xfc, !PT ;  /* 0x0000400016163812 */ /* 0x000fc800078efcff */
[C---:B------:R-:W-:Y:S02]  /*e610*/  LOP3.LUT P3, RZ, R22.reuse, 0x40, RZ, 0xc0, !PT ;  /* 0x0000004016ff7812 */ /* 0x040fe4000786c0ff */
[C---:B------:R-:W-:Y:S01]  /*e620*/  LOP3.LUT P2, RZ, R22.reuse, 0x20, RZ, 0xc0, !PT ;  /* 0x0000002016ff7812 */ /* 0x040fe2000784c0ff */
[----:B------:R-:W-:Y:S01]  /*e630*/  @!PT LDS RZ, [RZ] ;  /* 0x00000000fffff984 */ /* 0x000fe20000000800 */
[----:B------:R-:W-:Y:S01]  /*e640*/  @!PT LDS RZ, [RZ] ;  /* 0x00000000fffff984 */ /* 0x000fe20000000800 */
[----:B------:R-:W-:Y:S01]  /*e650*/  @!PT LDS RZ, [RZ] ;  /* 0x00000000fffff984 */ /* 0x000fe20000000800 */
[----:B------:R0:W-:Y:S01]  /*e660*/  LDGSTS.E.BYPASS.LTC128B.128 [R17+0x1c00], desc[UR50][R2.64], !P1 ;  /* 0x01c0000002117fae */ /* 0x0001e2000c901d72 */
[C---:B------:R-:W-:Y:S02]  /*e670*/  LOP3.LUT P6, RZ, R22.reuse, 0x10, RZ, 0xc0, !PT ;  /* 0x0000001016ff7812 */ /* 0x040fe400078cc0ff */
[----:B------:R-:W-:-:S07]  /*e680*/  LOP3.LUT P1, RZ, R22, 0x8000, RZ, 0xc0, !PT ;  /* 0x0000800016ff7812 */ /* 0x000fce000782c0ff */
[----:B------:R0:W-:Y:S01]  /*e690*/  LDGSTS.E.BYPASS.LTC128B.128 [R17+0x3c00], desc[UR50][R2.64+0x80], !P3 ;  /* 0x03c0008002117fae */ /* 0x0001e2000d901d72 */
[----:B------:R-:W-:-:S03]  /*e6a0*/  LOP3.LUT P3, RZ, R22, 0x4000, RZ, 0xc0, !PT ;  /* 0x0000400016ff7812 */ /* 0x000fc6000786c0ff */
        /* <DEDUP_REMOVED lines=8> */
.L_x_3678:
[----:B------:R-:W-:Y:S02]  /*e730*/  PLOP3.LUT P1, PT, P1, P0, PT, 0xa2, 0x0 ;  /* 0x000000000000781c */ /* 0x000fe40000f21472 */
[----:B------:R-:W-:-:S08]  /*e740*/  @P0 R2UR P1, UR4, R6 ;  /* 0x00000000060402ca */ /* 0x000fd00000020000 */
[----:B------:R-:W-:-:S05]  /*e750*/  @P0 PLOP3.LUT P0, PT, P1, PT, PT, 0x80, 0x0 ;  /* 0x000000000000081c */ /* 0x000fca0000f0f070 */
[----:B------:R-:W-:Y:S01]  /*e760*/  @!P1 SYNCS.ARRIVE.TRANS64.RED.A0T1 RZ, [UR4+0x28c50], RZ ;  /* 0x028c50ffffff99a7 */ /* 0x000fe20008200404 */
[----:B------:R-:W-:Y:S07]  /*e770*/  @!P1 ARRIVES.LDGSTSBAR.64.TRANSCNT [UR4+0x28c50] ;  /* 0x028c5000ff0099b0 */ /* 0x000fee0008000a84 */
[----:B------:R-:W-:Y:S05]  /*e780*/  @P0 BRA.U.ANY `(.L_x_3678) ;  /* 0xfffffffd00e80947 */ /* 0x000fea000393ffff */
[----:B------:R-:W-:Y:S01]  /*e790*/  NOP ;  /* 0x0000000000007918 */ /* 0x000fe20000000000 */
[----:B0-----:R-:W-:-:S04]  /*e7a0*/  MOV R2, UR36 ;  /* 0x0000002400027c02 */ /* 0x001fc80008000f00 */
[----:B------:R-:W-:-:S13]  /*e7b0*/  ISETP.NE.AND P2, PT, R2, 0x3, PT ;  /* 0x000000030200780c */ /* 0x000fda0003f45270 */
[----:B------:R-:W-:Y:S05]  /*e7c0*/  @!P2 BRA `(.L_x_3679) ;  /* 0x000000000004a947 */ /* 0x000fea0003800000 */
[----:B------:R-:W-:Y:S01]  /*e7d0*/  BPT.TRAP 0x1 ;  /* 0x000000040000795c */ /* 0x000fe20000300000 */
.L_x_3679:
[----:B------:R3:W-:Y:S01]  /*e7e0*/  SYNCS.ARRIVE.TRANS64.A1T0 RZ, [R6+URZ+0x28c50], RZ ;  /* 0x028c50ff06ff79a7 */ /* 0x0007e2000810003f */
[----:B------:R-:W-:Y:S05]  /*e7f0*/  @P3 BRA `(.L_x_3680) ;  /* 0xfffffff000543947 */ /* 0x000fea000383ffff */
.L_x_3667:
[----:B------:R-:W-:Y:S05]  /*e800*/  BSYNC B0 ;  /* 0x0000000000007941 */ /* 0x000fea0003800000 */
.L_x_3666:
[----:B------:R-:W4:Y:S01]  /*e810*/  S2R R2, SR_TID.X ;  /* 0x0000000000027919 */ /* 0x000f220000002100 */
[----:B------:R-:W-:Y:S01]  /*e820*/  VIADD R24, R24, 0x1 ;  /* 0x0000000118187836 */ /* 0x000fe20000000000 */
[----:B------:R-:W-:Y:S04]  /*e830*/  BSSY B0, `(.L_x_3681) ;  /* 0x0000013000007945 */ /* 0x000fe80003800000 */
[----:B------:R-:W-:-:S04]  /*e840*/  ISETP.NE.AND P0, PT, R24, 0x2, PT ;  /* 0x000000021800780c */ /* 0x000fc80003f05270 */
[----:B------:R-:W-:-:S04]  /*e850*/  SEL R0, RZ, 0x1, P0 ;  /* 0x00000001ff007807 */ /* 0x000fc80000000000 */
[----:B------:R-:W-:Y:S02]  /*e860*/  LOP3.LUT R25, R25, R0, RZ, 0x3c, !PT ;  /* 0x0000000019197212 */ /* 0x000fe400078e3cff */
[----:B----4-:R-:W-:-:S04]  /*e870*/  LOP3.LUT R2, R2, 0x7f, RZ, 0xc0, !PT ;  /* 0x0000007f02027812 */ /* 0x010fc800078ec0ff */
[----:B------:R-:W-:-:S13]  /*e880*/  ISETP.NE.AND P1, PT, R2, RZ, PT ;  /* 0x000000ff0200720c */ /* 0x000fda0003f25270 */
[----:B------:R-:W-:Y:S05]  /*e890*/  @P1 BRA `(.L_x_3682) ;  /* 0x0000000000301947 */ /* 0x000fea0003800000 */
[----:B------:R-:W4:Y:S01]  /*e8a0*/  S2R R5, SR_LANEID ;  /* 0x0000000000057919 */ /* 0x000f220000000000 */
[----:B------:R-:W-:Y:S01]  /*e8b0*/  VOTEU.ANY UR4, UPT, PT ;  /* 0x0000000000047886 */ /* 0x000fe200038e0100 */
[----:B------:R-:W5:Y:S01]  /*e8c0*/  LDC.64 R2, c[0x0][0xc60] ;  /* 0x00031800ff027b82 */ /* 0x000f620000000a00 */
[----:B------:R-:W4:Y:S02]  /*e8d0*/  FLO.U32 R0, UR4 ;  /* 0x0000000400007d00 */ /* 0x000f2400080e0000 */
[----:B----4-:R-:W-:-:S06]  /*e8e0*/  ISETP.EQ.U32.AND P1, PT, R0, R5, PT ;  /* 0x000000050000720c */ /* 0x010fcc0003f22070 */
[----:B------:R-:W5:Y:S07]  /*e8f0*/  POPC R5, UR4 ;  /* 0x0000000400057d09 */ /* 0x000f6e0008000000 */
[----:B-----5:R-:W4:Y:S01]  /*e900*/  @P1 ATOMG.E.ADD.STRONG.GPU PT, R3, desc[UR50][R2.64], R5 ;  /* 0x00000005020319a8 */ /* 0x020f2200081ee1f2 */
[----:B0-----:R-:W0:Y:S02]  /*e910*/  S2R R4, SR_LTMASK ;  /* 0x0000000000047919 */ /* 0x001e240000003900 */
[----:B0-----:R-:W-:-:S04]  /*e920*/  LOP3.LUT R4, R4, UR4, RZ, 0xc0, !PT ;  /* 0x0000000404047c12 */ /* 0x001fc8000f8ec0ff */
[----:B------:R-:W0:Y:S01]  /*e930*/  POPC R7, R4 ;  /* 0x0000000400077309 */ /* 0x000e220000000000 */
[----:B----4-:R-:W0:Y:S02]  /*e940*/  SHFL.IDX PT, R0, R3, R0, 0x1f ;  /* 0x00001f0003007589 */ /* 0x010e2400000e0000 */
[----:B0-----:R-:W-:-:S07]  /*e950*/  IADD3 R16, R0, UR37, R7 ;  /* 0x0000002500107c10 */ /* 0x001fce000fffe007 */
.L_x_3682:
[----:B------:R-:W-:Y:S05]  /*e960*/  BSYNC B0 ;  /* 0x0000000000007941 */ /* 0x000fea0003800000 */
.L_x_3681:
[----:B------:R-:W-:-:S07]  /*e970*/  SEL R24, R24, RZ, P0 ;  /* 0x000000ff18187207 */ /* 0x000fce0000000000 */
.L_x_3641:
[----:B------:R-:W-:Y:S05]  /*e980*/  BSYNC B7 ;  /* 0x0000000000077941 */ /* 0x000fea0003800000 */
.L_x_3639:
[----:B------:R-:W-:-:S13]  /*e990*/  LOP3.LUT P0, RZ, R22, 0x2000, RZ, 0xc0, !PT ;  /* 0x0000200016ff7812 */ /* 0x000fda000780c0ff */
[----:B------:R-:W-:Y:S05]  /*e9a0*/  @!P0 BRA `(.L_x_3683) ;  /* 0x0000000000248947 */ /* 0x000fea0003800000 */
[----:B------:R-:W-:Y:S05]  /*e9b0*/  WARPSYNC.ALL ;  /* 0x0000000000007948 */ /* 0x000fea0003800000 */
[----:B------:R-:W4:Y:S08]  /*e9c0*/  S2UR UR5, SR_CgaCtaId ;  /* 0x00000000000579c3 */ /* 0x000f300000008800 */
[----:B------:R-:W-:Y:S06]  /*e9d0*/  BAR.SYNC.DEFER_BLOCKING 0x5, 0x180 ;  /* 0x0146000000007b1d */ /* 0x000fec0000010000 */
[----:B------:R-:W-:-:S02]  /*e9e0*/  UMOV UR4, 0x400 ;  /* 0x0000040000047882 */ /* 0x000fc40000000000 */
[----:B----4-:R-:W-:-:S06]  /*e9f0*/  ULEA UR4, UR5, UR4, 0x18 ;  /* 0x0000000405047291 */ /* 0x010fcc000f8ec03f */
[----:B------:R-:W-:-:S05]  /*ea00*/  IMAD.U32 R23, RZ, RZ, UR4 ;  /* 0x00000004ff177e24 */ /* 0x000fca000f8e00ff */
[----:B------:R4:W0:Y:S01]  /*ea10*/  LDS.128 R16, [R23+0x28cd0] ;  /* 0x028cd00017107984 */ /* 0x0008220000000c00 */
[----:B------:R-:W-:Y:S06]  /*ea20*/  BAR.ARV 0x4, 0x180 ;  /* 0x0106000000007b1d */ /* 0x000fec0000002000 */
[----:B------:R-:W-:Y:S05]  /*ea30*/  BRA `(.L_x_3684) ;  /* 0x0000000800407947 */ /* 0x000fea0003800000 */
.L_x_3683:
[----:B------:R-:W4:Y:S01]  /*ea40*/  S2R R0, SR_TID.X ;  /* 0x0000000000007919 */ /* 0x000f220000002100 */
[----:B------:R-:W-:Y:S01]  /*ea50*/  UMOV UR4, 0xffffffff ;  /* 0xffffffff00047882 */ /* 0x000fe20000000000 */
[----:B----4-:R-:W-:-:S04]  /*ea60*/  LOP3.LUT R8, R0, 0x1f, RZ, 0xc0, !PT ;  /* 0x0000001f00087812 */ /* 0x010fc800078ec0ff */
[----:B------:R-:W-:Y:S01]  /*ea70*/  ISETP.NE.AND P0, PT, R8, 0x1f, PT ;  /* 0x0000001f0800780c */ /* 0x000fe20003f05270 */
[----:B------:R-:W-:-:S12]  /*ea80*/  BRA.DIV UR4, `(.L_x_3685) ;  /* 0x0000003204107947 */ /* 0x000fd8000b800000 */
[----:B------:R-:W-:Y:S01]  /*ea90*/  IMAD.IADD R5, R19, 0x1, R8 ;  /* 0x0000000113057824 */ /* 0x000fe200078e0208 */
[----:B------:R-:W-:-:S04]  /*eaa0*/  ULDC UR4, c[0x0][0xc3c] ;  /* 0x00030f0000047ab9 */ /* 0x000fc80000000800 */
[----:B------:R-:W-:-:S13]  /*eab0*/  ISETP.GE.OR P1, PT, R5, UR4, !P0 ;  /* 0x0000000405007c0c */ /* 0x000fda000c726670 */
[----:B------:R-:W4:Y:S02]  /*eac0*/  @!P1 LDC.64 R2, c[0x0][0xc80] ;  /* 0x00032000ff029b82 */ /* 0x000f240000000a00 */
[----:B----4-:R-:W-:-:S06]  /*ead0*/  @!P1 IMAD.WIDE R2, R5, 0x4, R2 ;  /* 0x0000000405029825 */ /* 0x010fcc00078e0202 */
[----:B------:R-:W4:Y:S01]  /*eae0*/  @!P1 LDG.E R2, desc[UR50][R2.64] ;  /* 0x0000003202029981 */ /* 0x000f22000c1e1900 */
[----:B------:R-:W-:Y:S01]  /*eaf0*/  IMAD.MOV.U32 R5, RZ, RZ, RZ ;  /* 0x000000ffff057224 */ /* 0x000fe200078e00ff */
[C---:B------:R-:W-:Y:S02]  /*eb00*/  ISETP.GE.U32.AND P2, PT, R8.reuse, 0x2, PT ;  /* 0x000000020800780c */ /* 0x040fe40003f46070 */
[C---:B------:R-:W-:Y:S01]  /*eb10*/  ISETP.GE.U32.AND P3, PT, R8.reuse, 0x4, PT ;  /* 0x000000040800780c */ /* 0x040fe20003f66070 */
[----:B------:R-:W-:Y:S01]  /*eb20*/  SHFL.IDX PT, R0, R16, RZ, 0x1f ;  /* 0x00001fff10007589 */ /* 0x000fe200000e0000 */
[C---:B------:R-:W-:Y:S02]  /*eb30*/  ISETP.GE.U32.AND P4, PT, R8.reuse, 0x8, PT ;  /* 0x000000080800780c */ /* 0x040fe40003f86070 */
[C---:B------:R-:W-:Y:S01]  /*eb40*/  ISETP.GE.U32.AND P5, PT, R8.reuse, 0x10, PT ;  /* 0x000000100800780c */ /* 0x040fe20003fa6070 */
[----:B0-----:R-:W-:Y:S01]  /*eb50*/  SHFL.IDX PT, R4, R16, 0x1, 0x1f ;  /* 0x00201f0010047f89 */ /* 0x001fe200000e0000 */
[----:B----4-:R-:W-:Y:S01]  /*eb60*/  @!P1 IMAD.MOV.U32 R5, RZ, RZ, R2 ;  /* 0x000000ffff059224 */ /* 0x010fe200078e0002 */
[----:B------:R-:W-:-:S04]  /*eb70*/  ISETP.NE.AND P1, PT, R8, RZ, PT ;  /* 0x000000ff0800720c */ /* 0x000fc80003f25270 */
[----:B------:R-:W2:Y:S02]  /*eb80*/  SHFL.UP PT, R14, R5, 0x1, RZ ;  /* 0x04200000050e7989 */ /* 0x000ea400000e00ff */
[----:B--23--:R-:W-:-:S04]  /*eb90*/  SEL R6, R14, RZ, P1 ;  /* 0x000000ff0e067207 */ /* 0x00cfc80000800000 */
        /* <DEDUP_REMOVED lines=14> */
.L_x_3778:
[----:B------:R-:W-:Y:S02]  /*ec80*/  ULDC UR4, c[0x0][0xc38] ;  /* 0x00030e0000047ab9 */ /* 0x000fe40000000800 */
[----:B------:R-:W-:-:S04]  /*ec90*/  IMAD.U32 R7, RZ, RZ, UR4 ;  /* 0x00000004ff077e24 */ /* 0x000fc8000f8e00ff */
[----:B--2---:R-:W-:-:S05]  /*eca0*/  IMAD R14, R14, R7, RZ ;  /* 0x000000070e0e7224 */ /* 0x004fca00078e02ff */
[----:B------:R-:W-:-:S04]  /*ecb0*/  IADD3 R9, R4, R14, RZ ;  /* 0x0000000e04097210 */ /* 0x000fc80007ffe0ff */
[----:B------:R-:W-:-:S13]  /*ecc0*/  ISETP.GT.AND P6, PT, R9, R0, PT ;  /* 0x000000000900720c */ /* 0x000fda0003fc4270 */
[----:B------:R-:W-:Y:S05]  /*ecd0*/  @P6 BRA `(.L_x_3686) ;  /* 0x00000000009c6947 */ /* 0x000fea0003800000 */
.L_x_3691:
[----:B0-----:R-:W0:Y:S01]  /*ece0*/  LDC R2, c[0x0][0xc3c] ;  /* 0x00030f00ff027b82 */ /* 0x001e220000000800 */
[----:B------:R-:W-:-:S05]  /*ecf0*/  VIADD R19, R19, 0x1f ;  /* 0x0000001f13137836 */ /* 0x000fca0000000000 */
        /* <DEDUP_REMOVED lines=12> */
.L_x_3689:
[----:B------:R-:W-:Y:S05]  /*edc0*/  BSYNC B0 ;  /* 0x0000000000007941 */ /* 0x000fea0003800000 */
.L_x_3688:
[----:B------:R-:W-:-:S03]  /*edd0*/  UMOV UR4, 0xffffffff ;  /* 0xffffffff00047882 */ /* 0x000fc60000000000 */
[----:B------:R-:W-:Y:S05]  /*ede0*/  BRA.DIV UR4, `(.L_x_3690) ;  /* 0x00000032045c7947 */ /* 0x000fea000b800000 */
[----:B-----5:R-:W2:Y:S02]  /*edf0*/  SHFL.UP PT, R14, R5, 0x1, RZ ;  /* 0x04200000050e7989 */ /* 0x020ea400000e00ff */
[----:B--2---:R-:W-:-:S05]  /*ee00*/  SEL R14, R14, RZ, P1 ;  /* 0x000000ff0e0e7207 */ /* 0x004fca0000800000 */
        /* <DEDUP_REMOVED lines=13> */
[----:B------:R0:W2:Y:S02]  /*eee0*/  SHFL.IDX PT, R14, R2, 0x1f, 0x1f ;  /* 0x03e01f00020e7f89 */ /* 0x0000a400000e0000 */
.L_x_3786:
[----:B------:R-:W-:Y:S02]  /*eef0*/  ULDC UR4, c[0x0][0xc38] ;  /* 0x00030e0000047ab9 */ /* 0x000fe40000000800 */
[----:B------:R-:W-:-:S04]  /*ef00*/  IMAD.U32 R7, RZ, RZ, UR4 ;  /* 0x00000004ff077e24 */ /* 0x000fc8000f8e00ff */
[----:B--2---:R-:W-:-:S04]  /*ef10*/  IMAD R14, R14, R7, RZ ;  /* 0x000000070e0e7224 */ /* 0x004fc800078e02ff */
[----:B------:R-:W-:-:S05]  /*ef20*/  IMAD.IADD R9, R14, 0x1, R9 ;  /* 0x000000010e097824 */ /* 0x000fca00078e0209 */
[----:B------:R-:W-:-:S13]  /*ef30*/  ISETP.GT.AND P6, PT, R9, R0, PT ;  /* 0x000000000900720c */ /* 0x000fda0003fc4270 */
[----:B------:R-:W-:Y:S05]  /*ef40*/  @!P6 BRA `(.L_x_3691) ;  /* 0xfffffffc0064e947 */ /* 0x000fea000383ffff */
.L_x_3686:
        /* <DEDUP_REMOVED lines=8> */
.L_x_3790:
[----:B------:R-:W-:Y:S02]  /*efd0*/  ISETP.NE.AND P0, PT, R3, RZ, PT ;  /* 0x000000ff0300720c */ /* 0x000fe40003f05270 */
[----:B------:R-:W-:-:S11]  /*efe0*/  MOV R14, RZ ;  /* 0x000000ff000e7202 */ /* 0x000fd60000000f00 */
[----:B------:R-:W-:Y:S05]  /*eff0*/  @!P0 BRA `(.L_x_3693) ;  /* 0x0000000000108947 */ /* 0x000fea0003800000 */
[----:B------:R-:W-:Y:S01]  /*f000*/  UMOV UR4, 0xffffffff ;  /* 0xffffffff00047882 */ /* 0x000fe20000000000 */
[----:B------:R-:W-:Y:S02]  /*f010*/  VIADD R12, R4, 0xffffffff ;  /* 0xffffffff040c7836 */ /* 0x000fe40000000000 */
[----:B------:R-:W-:Y:S05]  /*f020*/  BRA.DIV UR4, `(.L_x_3694) ;  /* 0x0000003204d07947 */ /* 0x000fea000b800000 */
[----:B------:R4:W0:Y:S02]  /*f030*/  SHFL.IDX PT, R14, R2, R12, 0x1f ;  /* 0x00001f0c020e7589 */ /* 0x00082400000e0000 */
.L_x_3693:
[----:B---3--:R-:W-:Y:S01]  /*f040*/  IABS R6, R5 ;  /* 0x0000000500067213 */ /* 0x008fe20000000000 */
[----:B0-----:R-:W-:Y:S01]  /*f050*/  IMAD R16, R14, R7, R16 ;  /* 0x000000070e107224 */ /* 0x001fe200078e0210 */
[----:B------:R-:W-:Y:S02]  /*f060*/  IADD3 R19, R4, R19, RZ ;  /* 0x0000001304137210 */ /* 0x000fe40007ffe0ff */
[----:B------:R-:W0:Y:S01]  /*f070*/  I2F.RP R8, R6 ;  /* 0x0000000600087306 */ /* 0x000e220000209400 */
[----:B------:R-:W-:-:S05]  /*f080*/  IMAD.IADD R10, R0, 0x1, -R16 ;  /* 0x00000001000a7824 */ /* 0x000fca00078e0a10 */
[----:B------:R-:W-:Y:S02]  /*f090*/  IABS R0, R10 ;  /* 0x0000000a00007213 */ /* 0x000fe40000000000 */
[----:B0-----:R-:W4:Y:S02]  /*f0a0*/  MUFU.RCP R8, R8 ;  /* 0x0000000800087308 */ /* 0x001f240000001000 */
[----:B----4-:R-:W-:-:S06]  /*f0b0*/  VIADD R2, R8, 0xffffffe ;  /* 0x0ffffffe08027836 */ /* 0x010fcc0000000000 */
[----:B------:R0:W3:Y:S02]  /*f0c0*/  F2I.FTZ.U32.TRUNC.NTZ R3, R2 ;  /* 0x0000000200037305 */ /* 0x0000e4000021f000 */
[----:B0-----:R-:W-:Y:S02]  /*f0d0*/  IMAD.MOV.U32 R2, RZ, RZ, RZ ;  /* 0x000000ffff027224 */ /* 0x001fe400078e00ff */
[----:B---3--:R-:W-:-:S04]  /*f0e0*/  IMAD.MOV R7, RZ, RZ, -R3 ;  /* 0x000000ffff077224 */ /* 0x008fc800078e0a03 */
[----:B------:R-:W-:-:S04]  /*f0f0*/  IMAD R7, R7, R6, RZ ;  /* 0x0000000607077224 */ /* 0x000fc800078e02ff */
[----:B------:R-:W-:Y:S01]  /*f100*/  IMAD.HI.U32 R3, R3, R7, R2 ;  /* 0x0000000703037227 */ /* 0x000fe200078e0002 */
[----:B------:R-:W-:-:S04]  /*f110*/  IABS R7, R5 ;  /* 0x0000000500077213 */ /* 0x000fc80000000000 */
[----:B------:R-:W-:Y:S01]  /*f120*/  IADD3 R7, RZ, -R7, RZ ;  /* 0x80000007ff077210 */ /* 0x000fe20007ffe0ff */
        /* <DEDUP_REMOVED lines=12> */
[--C-:B------:R-:W-:Y:S02]  /*f1f0*/  IMAD.MOV R0, RZ, RZ, -R3.reuse ;  /* 0x000000ffff007224 */ /* 0x100fe400078e0a03 */
[----:B------:R-:W-:Y:S02]  /*f200*/  IMAD.MOV.U32 R18, RZ, RZ, R3 ;  /* 0x000000ffff127224 */ /* 0x000fe400078e0003 */
[----:B------:R-:W-:Y:S01]  /*f210*/  IMAD R17, R5, R0, R10 ;  /* 0x0000000005117224 */ /* 0x000fe200078e020a */
[----:B------:R-:W-:Y:S06]  /*f220*/  BRA `(.L_x_3695) ;  /* 0x00000000001c7947 */ /* 0x000fec0003800000 */
.L_x_3687:
[----:B------:R-:W-:Y:S01]  /*f230*/  UMOV UR4, URZ ;  /* 0x0000003f00047c82 */ /* 0x000fe20008000000 */
[----:B------:R-:W-:Y:S01]  /*f240*/  UMOV UR5, URZ ;  /* 0x0000003f00057c82 */ /* 0x000fe20008000000 */
[----:B------:R-:W-:Y:S01]  /*f250*/  ULDC UR6, c[0x0][0xc3c] ;  /* 0x00030f0000067ab9 */ /* 0x000fe20000000800 */
[----:B------:R-:W-:Y:S02]  /*f260*/  IMAD.MOV.U32 R16, RZ, RZ, R0 ;  /* 0x000000ffff107224 */ /* 0x000fe400078e0000 */
[----:B------:R-:W-:Y:S02]  /*f270*/  IMAD.U32 R17, RZ, RZ, UR4 ;  /* 0x00000004ff117e24 */ /* 0x000fe4000f8e00ff */
[----:B------:R-:W-:Y:S02]  /*f280*/  IMAD.U32 R18, RZ, RZ, UR5 ;  /* 0x00000005ff127e24 */ /* 0x000fe4000f8e00ff */
[----:B------:R-:W-:-:S07]  /*f290*/  IMAD.U32 R19, RZ, RZ, UR6 ;  /* 0x00000006ff137e24 */ /* 0x000fce000f8e00ff */
.L_x_3695:
        /* <DEDUP_REMOVED lines=10> */
.L_x_3684:
[----:B------:R-:W-:Y:S02]  /*f340*/  ULDC UR4, c[0x0][0xc3c] ;  /* 0x00030f0000047ab9 */ /* 0x000fe40000000800 */
[----:B0-----:R-:W-:-:S13]  /*f350*/  ISETP.GE.AND P0, PT, R19, UR4, PT ;  /* 0x0000000413007c0c */ /* 0x001fda000bf06270 */
[----:B------:R-:W-:Y:S05]  /*f360*/  @!P0 BRA `(.L_x_3696) ;  /* 0xffffffb800c48947 */ /* 0x000fea000383ffff */
[----:B------:R-:W-:Y:S05]  /*f370*/  BSYNC B8 ;  /* 0x0000000000087941 */ /* 0x000fea0003800000 */
.L_x_3635:
[----:B-1----:R-:W5:Y:S01]  /*f380*/  LDL.LU R0, [R1+0x24] ;  /* 0x0000240001007983 */ /* 0x002f620000300800 */
[----:B------:R-:W-:Y:S01]  /*f390*/  BSSY B0, `(.L_x_3697) ;  /* 0x000000b000007945 */ /* 0x000fe20003800000 */
[----:B------:R-:W0:Y:S01]  /*f3a0*/  S2R R5, SR_CgaCtaId ;  /* 0x0000000000057919 */ /* 0x000e220000008800 */
[----:B-----5:R-:W-:-:S04]  /*f3b0*/  IADD3 R0, R0, 0x1, RZ ;  /* 0x0000000100007810 */ /* 0x020fc80007ffe0ff */
[----:B------:R-:W-:-:S04]  /*f3c0*/  LEA.HI R2, R0, R0, RZ, 0x1 ;  /* 0x0000000000027211 */ /* 0x000fc800078f08ff */
[----:B------:R-:W-:Y:S02]  /*f3d0*/  LOP3.LUT R3, R2, 0xfffffffe, RZ, 0xc0, !PT ;  /* 0xfffffffe02037812 */ /* 0x000fe400078ec0ff */
[----:B------:R-:W-:-:S03]  /*f3e0*/  MOV R2, 0x400 ;  /* 0x0000040000027802 */ /* 0x000fc60000000f00 */
[----:B------:R-:W-:Y:S01]  /*f3f0*/  IMAD.IADD R0, R0, 0x1, -R3 ;  /* 0x0000000100007824 */ /* 0x000fe200078e0a03 */
[----:B0-----:R-:W-:-:S04]  /*f400*/  LEA R5, R5, R2, 0x18 ;  /* 0x0000000205057211 */ /* 0x001fc800078ec0ff */
[----:B------:R-:W-:-:S04]  /*f410*/  SHF.L.U32 R0, R0, 0x1f, RZ ;  /* 0x0000001f00007819 */ /* 0x000fc800000006ff */
[----:B------:R-:W0:Y:S02]  /*f420*/  SYNCS.PHASECHK.TRANS64.TRYWAIT P0, [R5+URZ+0x28c20], R0 ;  /* 0x028c2000050075a7 */ /* 0x000e24000800017f */
[----:B0-----:R-:W-:Y:S05]  /*f430*/  @!P0 BRA `(.L_x_3698) ;  /* 0x0000002c00f08947 */ /* 0x001fea0003800000 */
.L_x_3793:
[----:B------:R-:W-:Y:S05]  /*f440*/  BSYNC B0 ;  /* 0x0000000000007941 */ /* 0x000fea0003800000 */
.L_x_3697:
[----:B------:R-:W-:-:S03]  /*f450*/  UMOV UR4, 0xffffffff ;  /* 0xffffffff00047882 */ /* 0x000fc60000000000 */
[----:B------:R-:W-:Y:S05]  /*f460*/  BRA.DIV UR4, `(.L_x_3699) ;  /* 0x0000002e04f87947 */ /* 0x000fea000b800000 */
[----:B0-----:R-:W0:Y:S02]  /*f470*/  S2R R0, SR_TID.X ;  /* 0x0000000000007919 */ /* 0x001e240000002100 */
[----:B0-----:R-:W-:-:S04]  /*f480*/  SHF.R.U32.HI R0, RZ, 0x5, R0 ;  /* 0x00000005ff007819 */ /* 0x001fc80000011600 */
[----:B------:R-:W-:-:S05]  /*f490*/  LOP3.LUT R0, R0, 0x3, RZ, 0xc0, !PT ;  /* 0x0000000300007812 */ /* 0x000fca00078ec0ff */
[----:B------:R0:W1:Y:S02]  /*f4a0*/  SHFL.IDX PT, R14, R0, RZ, 0x1f ;  /* 0x00001fff000e7589 */ /* 0x00006400000e0000 */
.L_x_3796:
[----:B-1----:R-:W-:Y:S01]  /*f4b0*/  ISETP.NE.AND P0, PT, R14, RZ, PT ;  /* 0x000000ff0e00720c */ /* 0x002fe20003f05270 */
[----:B------:R-:W-:-:S12]  /*f4c0*/  BSSY B0, `(.L_x_3700) ;  /* 0x0000024000007945 */ /* 0x000fd80003800000 */
[----:B------:R-:W-:Y:S05]  /*f4d0*/  @P0 BRA `(.L_x_3701) ;  /* 0x0000000000880947 */ /* 0x000fea0003800000 */
[----:B------:R-:W-:-:S03]  /*f4e0*/  UMOV UR4, 0xffffffff ;  /* 0xffffffff00047882 */ /* 0x000fc60000000000 */
[----:B------:R-:W-:Y:S05]  /*f4f0*/  BRA.DIV UR4, `(.L_x_3702) ;  /* 0x0000003204087947 */ /* 0x000fea000b800000 */
[----:B------:R-:W-:-:S13]  /*f500*/  ELECT P6, URZ, PT ;  /* 0x00000000003f782f */ /* 0x000fda00038c0000 */
.L_x_3799:
[----:B------:R-:W-:Y:S05]  /*f510*/  @!P6 BRA `(.L_x_3701) ;  /* 0x000000000078e947 */ /* 0x000fea0003800000 */
[----:B------:R-:W-:-:S06]  /*f520*/  ULOP3.LUT UR4, UR39, 0x2, URZ, 0xfc, !UPT ;  /* 0x0000000227047892 */ /* 0x000fcc000f8efc3f */
[----:B0-----:R-:W-:-:S05]  /*f530*/  IMAD.U32 R0, RZ, RZ, UR4 ;  /* 0x00000004ff007e24 */ /* 0x001fca000f8e00ff */
[----:B------:R-:W-:-:S13]  /*f540*/  ISETP.NE.AND P0, PT, R0, 0x3, PT ;  /* 0x000000030000780c */ /* 0x000fda0003f05270 */
[----:B------:R-:W-:Y:S05]  /*f550*/  @!P0 BRA `(.L_x_3703) ;  /* 0x0000000000048947 */ /* 0x000fea0003800000 */
[----:B------:R-:W-:Y:S01]  /*f560*/  BPT.TRAP 0x1 ;  /* 0x000000040000795c */ /* 0x000fe20000300000 */
.L_x_3703:
[C---:B------:R-:W-:Y:S01]  /*f570*/  IMAD R3, R24.reuse, 0x8, R5 ;  /* 0x0000000818037824 */ /* 0x040fe200078e0205 */
[----:B------:R-:W-:Y:S01]  /*f580*/  SHF.L.U32 R2, R25, 0x1f, RZ ;  /* 0x0000001f19027819 */ /* 0x000fe200000006ff */
[----:B------:R-:W-:-:S03]  /*f590*/  VIADD R24, R24, 0x1 ;  /* 0x0000000118187836 */ /* 0x000fc60000000000 */
[----:B------:R-:W0:Y:S02]  /*f5a0*/  SYNCS.PHASECHK.TRANS64.TRYWAIT P1, [R3+URZ+0x28c40], R2 ;  /* 0x028c4002030075a7 */ /* 0x000e24000802017f */
[----:B------:R-:W-:-:S04]  /*f5b0*/  ISETP.NE.AND P2, PT, R24, 0x2, PT ;  /* 0x000000021800780c */ /* 0x000fc80003f45270 */
[----:B------:R-:W-:Y:S01]  /*f5c0*/  SEL R0, RZ, 0x1, P2 ;  /* 0x00000001ff007807 */ /* 0x000fe20001000000 */
[----:B0-----:R-:W-:Y:S08]  /*f5d0*/  @!P1 BRA `(.L_x_3704) ;  /* 0x0000002c00f09947 */ /* 0x001ff00003800000 */
.L_x_3800:
[----:B------:R-:W-:Y:S02]  /*f5e0*/  SEL R24, R24, RZ, P2 ;  /* 0x000000ff18187207 */ /* 0x000fe40001000000 */
[----:B------:R-:W-:Y:S01]  /*f5f0*/  LOP3.LUT R0, R25, R0, RZ, 0x3c, !PT ;  /* 0x0000000019007212 */ /* 0x000fe200078e3cff */
[----:B------:R-:W-:Y:S06]  /*f600*/  @!P0 BRA `(.L_x_3705) ;  /* 0x0000000000048947 */ /* 0x000fec0003800000 */
[----:B------:R-:W-:Y:S01]  /*f610*/  BPT.TRAP 0x1 ;  /* 0x000000040000795c */ /* 0x000fe20000300000 */
.L_x_3705:
[----:B------:R-:W-:Y:S01]  /*f620*/  IMAD R5, R24, 0x8, R5 ;  /* 0x0000000818057824 */ /* 0x000fe200078e0205 */
[----:B------:R-:W-:-:S04]  /*f630*/  SHF.L.U32 R0, R0, 0x1f, RZ ;  /* 0x0000001f00007819 */ /* 0x000fc800000006ff */
[----:B------:R-:W1:Y:S02]  /*f640*/  SYNCS.PHASECHK.TRANS64.TRYWAIT P1, [R5+URZ+0x28c40], R0 ;  /* 0x028c4000050075a7 */ /* 0x000e64000802017f */
[----:B-1----:R-:W-:Y:S05]  /*f650*/  @!P1 BRA `(.L_x_3706) ;  /* 0x0000002c00e49947 */ /* 0x002fea0003800000 */
.L_x_3801:
[----:B------:R-:W-:Y:S05]  /*f660*/  @!P0 BRA `(.L_x_3707) ;  /* 0x0000000000048947 */ /* 0x000fea0003800000 */
[----:B------:R-:W-:Y:S01]  /*f670*/  BPT.TRAP 0x1 ;  /* 0x000000040000795c */ /* 0x000fe20000300000 */
.L_x_3707:
[----:B------:R-:W5:Y:S02]  /*f680*/  SYNCS.PHASECHK.TRANS64.TRYWAIT P1, [R3+URZ+0x28c60], R2 ;  /* 0x028c6002030075a7 */ /* 0x000f64000802017f */
[----:B-----5:R-:W-:Y:S05]  /*f690*/  @!P1 BRA `(.L_x_3708) ;  /* 0x0000002c00e89947 */ /* 0x020fea0003800000 */
.L_x_3802:
[----:B------:R-:W-:Y:S05]  /*f6a0*/  @!P0 BRA `(.L_x_3709) ;  /* 0x0000000000048947 */ /* 0x000fea0003800000 */
[----:B------:R-:W-:Y:S01]  /*f6b0*/  BPT.TRAP 0x1 ;  /* 0x000000040000795c */ /* 0x000fe20000300000 */
.L_x_3709:
[----:B------:R0:W0:Y:S02]  /*f6c0*/  SYNCS.PHASECHK.TRANS64.TRYWAIT P0, [R5+URZ+0x28c60], R0 ;  /* 0x028c6000050075a7 */ /* 0x000024000800017f */
[----:B0-----:R-:W-:Y:S05]  /*f6d0*/  @!P0 NANOSLEEP.SYNCS 0x989680 ;  /* 0x009896800000895d */ /* 0x001fea0003900000 */
[----:B------:R-:W0:Y:S02]  /*f6e0*/  @!P0 SYNCS.PHASECHK.TRANS64 P0, [R5+URZ+0x28c60], R0 ;  /* 0x028c6000050085a7 */ /* 0x000e24000800007f */
[----:B0-----:R-:W-:Y:S05]  /*f6f0*/  @!P0 BRA `(.L_x_3709) ;  /* 0xfffffffc00f08947 */ /* 0x001fea000383ffff */
.L_x_3701:
[----:B------:R-:W-:Y:S05]  /*f700*/  BSYNC B0 ;  /* 0x0000000000007941 */ /* 0x000fea0003800000 */
.L_x_3700:
[----:B------:R-:W-:Y:S05]  /*f710*/  EXIT ;  /* 0x000000000000794d */ /* 0x000fea0003800000 */
.L_x_3580:
[----:B0-----:R-:W-:-:S04]  /*f720*/  MOV R3, UR16 ;  /* 0x0000001000037c02 */ /* 0x001fc80008000f00 */
[----:B------:R0:W1:Y:S03]  /*f730*/  SYNCS.PHASECHK.TRANS64.TRYWAIT P1, [R3+URZ+0x28c50], R0 ;  /* 0x028c5000030075a7 */ /* 0x000066000802017f */
[----:B-1----:R-:W-:Y:S05]  /*f740*/  @!P1 NANOSLEEP.SYNCS 0x989680 ;  /* 0x009896800000995d */ /* 0x002fea0003900000 */
[----:B------:R-:W1:Y:S02]  /*f750*/  @!P1 SYNCS.PHASECHK.TRANS64 P1, [R3+URZ+0x28c50], R0 ;  /* 0x028c5000030095a7 */ /* 0x000e64000802007f */
[----:B-1----:R-:W-:Y:S05]  /*f760*/  @!P1 BRA `(.L_x_3580) ;  /* 0xfffffffc00ec9947 */ /* 0x002fea000383ffff */
[----:B------:R-:W-:Y:S05]  /*f770*/  BRA `(.L_x_3710) ;  /* 0xffffff20005c7947 */ /* 0x000fea000383ffff */
.L_x_3586:
[----:B-1----:R-:W-:-:S04]  /*f780*/  IMAD.U32 R4, RZ, RZ, UR21 ;  /* 0x00000015ff047e24 */ /* 0x002fc8000f8e00ff */
[----:B------:R1:W2:Y:S03]  /*f790*/  SYNCS.PHASECHK.TRANS64.TRYWAIT P1, [R4+URZ+0x28c50], R3 ;  /* 0x028c5003040075a7 */ /* 0x0002a6000802017f */
[----:B--2---:R-:W-:Y:S05]  /*f7a0*/  @!P1 NANOSLEEP.SYNCS 0x989680 ;  /* 0x009896800000995d */ /* 0x004fea0003900000 */
[----:B------:R-:W2:Y:S02]  /*f7b0*/  @!P1 SYNCS.PHASECHK.TRANS64 P1, [R4+URZ+0x28c50], R3 ;  /* 0x028c5003040095a7 */ /* 0x000ea4000802007f */
[----:B--2---:R-:W-:Y:S05]  /*f7c0*/  @!P1 BRA `(.L_x_3586) ;  /* 0xfffffffc00ec9947 */ /* 0x004fea000383ffff */
[----:B------:R-:W-:Y:S05]  /*f7d0*/  BRA `(.L_x_3585) ;  /* 0xffffff2c00647947 */ /* 0x000fea000383ffff */
.L_x_3590:
[----:B0-----:R-:W-:-:S04]  /*f7e0*/  IMAD.U32 R3, RZ, RZ, UR41 ;  /* 0x00000029ff037e24 */ /* 0x001fc8000f8e00ff */
[----:B------:R0:W1:Y:S03]  /*f7f0*/  SYNCS.PHASECHK.TRANS64.TRYWAIT P1, [R3+URZ+0x28c00], R0 ;  /* 0x028c0000030075a7 */ /* 0x000066000802017f */
[----:B-1----:R-:W-:Y:S05]  /*f800*/  @!P1 NANOSLEEP.SYNCS 0x989680 ;  /* 0x009896800000995d */ /* 0x002fea0003900000 */
[----:B------:R-:W1:Y:S02]  /*f810*/  @!P1 SYNCS.PHASECHK.TRANS64 P1, [R3+URZ+0x28c00], R0 ;  /* 0x028c0000030095a7 */ /* 0x000e64000802007f */
[----:B-1----:R-:W-:Y:S05]  /*f820*/  @!P1 BRA `(.L_x_3590) ;  /* 0xfffffffc00ec9947 */ /* 0x002fea000383ffff */
[----:B------:R-:W-:Y:S05]  /*f830*/  BRA `(.L_x_3711) ;  /* 0xffffff3800bc7947 */ /* 0x000fea000383ffff */
.L_x_3594:
[----:B--2---:R2:W3:Y:S02]  /*f840*/  SYNCS.PHASECHK.TRANS64.TRYWAIT P1, [R7+URZ+0x28c30], R8 ;  /* 0x028c3008070075a7 */ /* 0x0044e4000802017f */
[----:B---3--:R-:W-:Y:S05]  /*f850*/  @!P1 NANOSLEEP.SYNCS 0x989680 ;  /* 0x009896800000995d */ /* 0x008fea0003900000 */
[----:B------:R-:W3:Y:S02]  /*f860*/  @!P1 SYNCS.PHASECHK.TRANS64 P1, [R7+URZ+0x28c30], R8 ;  /* 0x028c3008070095a7 */ /* 0x000ee4000802007f */
[----:B---3--:R-:W-:Y:S05]  /*f870*/  @!P1 BRA `(.L_x_3594) ;  /* 0xfffffffc00f09947 */ /* 0x008fea000383ffff */
[----:B------:R-:W-:Y:S05]  /*f880*/  BRA `(.L_x_3593) ;  /* 0xffffff3800d87947 */ /* 0x000fea000383ffff */
.L_x_3599:
[----:B---3--:R3:W0:Y:S02]  /*f890*/  SYNCS.PHASECHK.TRANS64.TRYWAIT P1, [R7+URZ+0x28c50], R8 ;  /* 0x028c5008070075a7 */ /* 0x008624000802017f */
[----:B0-----:R-:W-:Y:S05]  /*f8a0*/  @!P1 NANOSLEEP.SYNCS 0x989680 ;  /* 0x009896800000995d */ /* 0x001fea0003900000 */
[----:B------:R-:W0:Y:S02]  /*f8b0*/  @!P1 SYNCS.PHASECHK.TRANS64 P1, [R7+URZ+0x28c50], R8 ;  /* 0x028c5008070095a7 */ /* 0x000e24000802007f */
[----:B0-----:R-:W-:Y:S05]  /*f8c0*/  @!P1 BRA `(.L_x_3599) ;  /* 0xfffffffc00f09947 */ /* 0x001fea000383ffff */
[----:B------:R-:W-:Y:S05]  /*f8d0*/  BRA `(.L_x_3598) ;  /* 0xffffff4c00f07947 */ /* 0x000fea000383ffff */
.L_x_3605:
[----:B-1----:R-:W-:-:S04]  /*f8e0*/  IMAD.U32 R4, RZ, RZ, UR21 ;  /* 0x00000015ff047e24 */ /* 0x002fc8000f8e00ff */
[----:B------:R1:W2:Y:S03]  /*f8f0*/  SYNCS.PHASECHK.TRANS64.TRYWAIT P2, [R4+URZ+0x28c30], R7 ;  /* 0x028c3007040075a7 */ /* 0x0002a6000804017f */
[----:B--2---:R-:W-:Y:S05]  /*f900*/  @!P2 NANOSLEEP.SYNCS 0x989680 ;  /* 0x009896800000a95d */ /* 0x004fea0003900000 */
[----:B------:R-:W2:Y:S02]  /*f910*/  @!P2 SYNCS.PHASECHK.TRANS64 P2, [R4+URZ+0x28c30], R7 ;  /* 0x028c30070400a5a7 */ /* 0x000ea4000804007f */
[----:B--2---:R-:W-:Y:S05]  /*f920*/  @!P2 BRA `(.L_x_3605) ;  /* 0xfffffffc00eca947 */ /* 0x004fea000383ffff */
[----:B------:R-:W-:Y:S05]  /*f930*/  BRA `(.L_x_3604) ;  /* 0xffffff5000e07947 */ /* 0x000fea000383ffff */
.L_x_3610:
[----:B-1----:R-:W-:-:S04]  /*f940*/  IMAD.U32 R8, RZ, RZ, UR21 ;  /* 0x00000015ff087e24 */ /* 0x002fc8000f8e00ff */
[----:B------:R1:W2:Y:S03]  /*f950*/  SYNCS.PHASECHK.TRANS64.TRYWAIT P2, [R8+URZ+0x28c50], R7 ;  /* 0x028c5007080075a7 */ /* 0x0002a6000804017f */
[----:B--2---:R-:W-:Y:S05]  /*f960*/  @!P2 NANOSLEEP.SYNCS 0x989680 ;  /* 0x009896800000a95d */ /* 0x004fea0003900000 */
[----:B------:R-:W2:Y:S02]  /*f970*/  @!P2 SYNCS.PHASECHK.TRANS64 P2, [R8+URZ+0x28c50], R7 ;  /* 0x028c50070800a5a7 */ /* 0x000ea4000804007f */
[----:B--2---:R-:W-:Y:S05]  /*f980*/  @!P2 BRA `(.L_x_3610) ;  /* 0xfffffffc00eca947 */ /* 0x004fea000383ffff */
[----:B------:R-:W-:Y:S05]  /*f990*/  BRA `(.L_x_3609) ;  /* 0xffffff6c00147947 */ /* 0x000fea000383ffff */
.L_x_3647:
[----:B------:R-:W-:Y:S01]  /*f9a0*/  SHF.R.U32.HI R2, RZ, 0x5, R2 ;  /* 0x00000005ff027819 */ /* 0x000fe20000011602 */
[----:B------:R-:W-:Y:S01]  /*f9b0*/  BSSY B0, `(.L_x_3712) ;  /* 0x0000009000007945 */ /* 0x000fe20003800000 */
[----:B------:R-:W-:Y:S01]  /*f9c0*/  MOV R12, RZ ;  /* 0x000000ff000c7202 */ /* 0x000fe20000000f00 */
[----:B------:R-:W-:Y:S01]  /*f9d0*/  IMAD.MOV.U32 R11, RZ, RZ, 0x1f ;  /* 0x0000001fff0b7424 */ /* 0x000fe200078e00ff */
[----:B------:R-:W-:Y:S01]  /*f9e0*/  LOP3.LUT R2, R2, 0x3, RZ, 0xc0, !PT ;  /* 0x0000000302027812 */ /* 0x000fe200078ec0ff */
[----:B------:R-:W-:-:S04]  /*f9f0*/  IMAD.MOV.U32 R15, RZ, RZ, -0x1 ;  /* 0xffffffffff0f7424 */ /* 0x000fc800078e00ff */
[----:B------:R-:W-:-:S07]  /*fa00*/  IMAD.MOV.U32 R13, RZ, RZ, R2 ;  /* 0x000000ffff0d7224 */ /* 0x000fce00078e0002 */
[----:B0----5:R-:W-:Y:S05]  /*fa10*/  WARPSYNC.COLLECTIVE R15, `(.L_x_3713) ;  /* 0x000000000f087348 */ /* 0x021fea0003c00000 */
[----:B------:R1:W2:Y:S02]  /*fa20*/  SHFL.IDX P6, R14, R13, R12, R11 ;  /* 0x0000000c0d0e7389 */ /* 0x0002a400000c000b */
[----:B012--5:R-:W-:Y:S01]  /*fa30*/  ENDCOLLECTIVE ;  /* 0x000000000000791b */ /* 0x027fe20003800000 */
.L_x_3713:
[----:B------:R-:W-:Y:S05]  /*fa40*/  BSYNC B0 ;  /* 0x0000000000007941 */ /* 0x000fea0003800000 */
.L_x_3712:
[----:B------:R-:W-:Y:S05]  /*fa50*/  BRA `(.L_x_3714) ;  /* 0xffffffc000407947 */ /* 0x000fea000383ffff */
.L_x_3650:
[----:B0-----:R0:W1:Y:S02]  /*fa60*/  SYNCS.PHASECHK.TRANS64.TRYWAIT P0, [R27+URZ+0x28c40], R0 ;  /* 0x028c40001b0075a7 */ /* 0x001064000800017f */
[----:B-1----:R-:W-:Y:S05]  /*fa70*/  @!P0 NANOSLEEP.SYNCS 0x989680 ;  /* 0x009896800000895d */ /* 0x002fea0003900000 */
[----:B------:R-:W1:Y:S02]  /*fa80*/  @!P0 SYNCS.PHASECHK.TRANS64 P0, [R27+URZ+0x28c40], R0 ;  /* 0x028c40001b0085a7 */ /* 0x000e64000800007f */
[----:B-1----:R-:W-:Y:S05]  /*fa90*/  @!P0 BRA `(.L_x_3650) ;  /* 0xfffffffc00f08947 */ /* 0x002fea000383ffff */
[----:B------:R-:W-:Y:S05]  /*faa0*/  BRA `(.L_x_3715) ;  /* 0xffffffc400107947 */ /* 0x000fea000383ffff */
.L_x_3651:
        /* <DEDUP_REMOVED lines=8> */
.L_x_3717:
[----:B------:R-:W-:Y:S05]  /*fb30*/  BSYNC B0 ;  /* 0x0000000000007941 */ /* 0x000fea0003800000 */
.L_x_3716:
        /* <DEDUP_REMOVED lines=9> */
.L_x_3718:
[----:B------:R-:W-:Y:S02]  /*fbd0*/  IMAD.MOV.U32 R13, RZ, RZ, R5 ;  /* 0x000000ffff0d7224 */ /* 0x000fe400078e0005 */
[----:B------:R-:W-:Y:S01]  /*fbe0*/  IMAD.MOV.U32 R12, RZ, RZ, 0x1 ;  /* 0x00000001ff0c7424 */ /* 0x000fe200078e00ff */
[----:B------:R-:W-:-:S07]  /*fbf0*/  MOV R3, R14 ;  /* 0x0000000e00037202 */ /* 0x000fce0000000f00 */
[----:B------:R-:W-:Y:S05]  /*fc00*/  WARPSYNC.COLLECTIVE R15, `(.L_x_3719) ;  /* 0x000000000f087348 */ /* 0x000fea0003c00000 */
[----:B------:R0:W1:Y:S02]  /*fc10*/  SHFL.IDX P6, R14, R13, R12, R11 ;  /* 0x0000000c0d0e7389 */ /* 0x00006400000c000b */
[----:B01----:R-:W-:Y:S01]  /*fc20*/  ENDCOLLECTIVE ;  /* 0x000000000000791b */ /* 0x003fe20003800000 */
.L_x_3719:
        /* <DEDUP_REMOVED lines=15> */
.L_x_3720:
[----:B------:R-:W-:Y:S02]  /*fd20*/  @P0 IMAD R6, R4, 0x2, R23 ;  /* 0x0000000204060824 */ /* 0x000fe400078e0217 */
[----:B------:R-:W-:Y:S02]  /*fd30*/  IMAD.MOV.U32 R13, RZ, RZ, R5 ;  /* 0x000000ffff0d7224 */ /* 0x000fe400078e0005 */
[----:B------:R-:W-:Y:S02]  /*fd40*/  IMAD.MOV.U32 R12, RZ, RZ, 0x2 ;  /* 0x00000002ff0c7424 */ /* 0x000fe400078e00ff */
[----:B------:R-:W-:-:S07]  /*fd50*/  IMAD.MOV.U32 R3, RZ, RZ, R14 ;  /* 0x000000ffff037224 */ /* 0x000fce00078e000e */
[----:B------:R-:W-:Y:S05]  /*fd60*/  WARPSYNC.COLLECTIVE R15, `(.L_x_3721) ;  /* 0x000000000f087348 */ /* 0x000fea0003c00000 */
[----:B------:R0:W1:Y:S02]  /*fd70*/  SHFL.IDX P6, R14, R13, R12, R11 ;  /* 0x0000000c0d0e7389 */ /* 0x00006400000c000b */
[----:B01----:R-:W-:Y:S01]  /*fd80*/  ENDCOLLECTIVE ;  /* 0x000000000000791b */ /* 0x003fe20003800000 */
.L_x_3721:
        /* <DEDUP_REMOVED lines=10> */
[----:B------:R-:W-:Y:S02]  /*fe30*/  ISETP.GE.AND P0, PT, R29, 0x21, PT ;  /* 0x000000211d00780c */ /* 0x000fe40003f06270 */
[----:B0-----:R-:W-:-:S11]  /*fe40*/  MOV R2, R14 ;  /* 0x0000000e00027202 */ /* 0x001fd60000000f00 */
[----:B------:R-:W-:Y:S05]  /*fe50*/  WARPSYNC.COLLECTIVE R15, `(.L_x_3722) ;  /* 0x000000000f087348 */ /* 0x000fea0003c00000 */
[----:B------:R0:W1:Y:S02]  /*fe60*/  SHFL.IDX P6, R14, R13, R12, R11 ;  /* 0x0000000c0d0e7389 */ /* 0x00006400000c000b */
[----:B01----:R-:W-:Y:S01]  /*fe70*/  ENDCOLLECTIVE ;  /* 0x000000000000791b */ /* 0x003fe20003800000 */
.L_x_3722:
[----:B------:R-:W-:Y:S02]  /*fe80*/  @P0 IMAD R6, R4, 0x2, R23 ;  /* 0x0000000204060824 */ /* 0x000fe400078e0217 */
[----:B------:R-:W-:Y:S01]  /*fe90*/  IMAD.MOV.U32 R13, RZ, RZ, R5 ;  /* 0x000000ffff0d7224 */ /* 0x000fe200078e0005 */
[----:B------:R-:W-:Y:S01]  /*fea0*/  MOV R12, 0x3 ;  /* 0x00000003000c7802 */ /* 0x000fe20000000f00 */
[----:B------:R-:W-:-:S07]  /*feb0*/  IMAD.MOV.U32 R3, RZ, RZ, R14 ;  /* 0x000000ffff037224 */ /* 0x000fce00078e000e */
[----:B------:R-:W-:Y:S05]  /*fec0*/  WARPSYNC.COLLECTIVE R15, `(.L_x_3723) ;  /* 0x000000000f087348 */ /* 0x000fea0003c00000 */
[----:B------:R0:W1:Y:S02]  /*fed0*/  SHFL.IDX P6, R14, R13, R12, R11 ;  /* 0x0000000c0d0e7389 */ /* 0x00006400000c000b */
[----:B01----:R-:W-:Y:S01]  /*fee0*/  ENDCOLLECTIVE ;  /* 0x000000000000791b */ /* 0x003fe20003800000 */
.L_x_3723:
        /* <DEDUP_REMOVED lines=10> */
.L_x_3724:
[----:B------:R-:W-:Y:S01]  /*ff90*/  @!PT LDS RZ, [RZ] ;  /* 0x00000000fffff984 */ /* 0x000fe20000000800 */
[----:B------:R-:W-:Y:S01]  /*ffa0*/  @!PT LDS RZ, [RZ] ;  /* 0x00000000fffff984 */ /* 0x000fe20000000800 */
[----:B------:R-:W-:Y:S01]  /*ffb0*/  @!PT LDS RZ, [RZ] ;  /* 0x00000000fffff984 */ /* 0x000fe20000000800 */
[----:B------:R0:W-:Y:S01]  /*ffc0*/  @P0 LDGSTS.E.BYPASS.LTC128B.128 [R6+0x23400], desc[UR50][R2.64], !P2 ;  /* 0x2340000002060fae */ /* 0x0001e2000d101d72 */
[----:B------:R-:W-:Y:S01]  /*ffd0*/  IMAD.MOV.U32 R0, RZ, RZ, R14 ;  /* 0x000000ffff007224 */ /* 0x000fe200078e000e */
[----:B------:R-:W-:Y:S06]  /*ffe0*/  BRA `(.L_x_3725) ;  /* 0xffffffc000cc7947 */ /* 0x000fec000383ffff */
.L_x_3656:
[----:B------:R-:W-:Y:S01]  /*fff0*/  IMAD.MOV.U32 R13, RZ, RZ, R4 ;  /* 0x000000ffff0d7224 */ /* 0x000fe200078e0004 */
[----:B------:R-:W-:Y:S01]  /*10000*/  MOV R11, 0x181f ;  /* 0x0000181f000b7802 */ /* 0x000fe20000000f00 */
[----:B------:R-:W-:Y:S02]  /*10010*/  IMAD.MOV.U32 R12, RZ, RZ, RZ ;  /* 0x000000ffff0c7224 */ /* 0x000fe400078e00ff */
[----:B------:R-:W-:Y:S02]  /*10020*/  IMAD.MOV.U32 R15, RZ, RZ, -0x1 ;  /* 0xffffffffff0f7424 */ /* 0x000fe400078e00ff */
[----:B-----5:R-:W-:Y:S02]  /*10030*/  IMAD R5, R10, R7, RZ ;  /* 0x000000070a057224 */ /* 0x020fe400078e02ff */
[----:B------:R-:W-:-:S07]  /*10040*/  IMAD R17, R17, 0x40, R37 ;  /* 0x0000004011117824 */ /* 0x000fce00078e0225 */
[----:B------:R-:W-:Y:S05]  /*10050*/  WARPSYNC.COLLECTIVE R15, `(.L_x_3726) ;  /* 0x000000000f087348 */ /* 0x000fea0003c00000 */
[----:B------:R0:W1:Y:S02]  /*10060*/  SHFL.IDX P6, R14, R13, R12, R11 ;  /* 0x0000000c0d0e7389 */ /* 0x00006400000c000b */
[----:B01----:R-:W-:Y:S01]  /*10070*/  ENDCOLLECTIVE ;  /* 0x000000000000791b */ /* 0x003fe20003800000 */
.L_x_3726:
[C---:B------:R-:W-:Y:S01]  /*10080*/  VIADD R6, R17.reuse, 0x10 ;  /* 0x0000001011067836 */ /* 0x040fe20000000000 */
[----:B------:R-:W-:Y:S01]  /*10090*/  ISETP.GE.AND P0, PT, R17, R5, PT ;  /* 0x000000051100720c */ /* 0x000fe20003f06270 */
[----:B------:R-:W-:Y:S02]  /*100a0*/  IMAD.MOV.U32 R13, RZ, RZ, R0 ;  /* 0x000000ffff0d7224 */ /* 0x000fe400078e0000 */
[----:B------:R-:W-:-:S10]  /*100b0*/  IMAD.MOV.U32 R2, RZ, RZ, R14 ;  /* 0x000000ffff027224 */ /* 0x000fd400078e000e */
[----:B------:R-:W-:Y:S05]  /*100c0*/  WARPSYNC.COLLECTIVE R15, `(.L_x_3727) ;  /* 0x000000000f087348 */ /* 0x000fea0003c00000 */
[----:B------:R0:W1:Y:S02]  /*100d0*/  SHFL.IDX P6, R14, R13, R12, R11 ;  /* 0x0000000c0d0e7389 */ /* 0x00006400000c000b */
[----:B01----:R-:W-:Y:S01]  /*100e0*/  ENDCOLLECTIVE ;  /* 0x000000000000791b */ /* 0x003fe20003800000 */
.L_x_3727:
[----:B------:R-:W-:Y:S02]  /*100f0*/  IMAD.MOV.U32 R13, RZ, RZ, R4 ;  /* 0x000000ffff0d7224 */ /* 0x000fe400078e0004 */
[----:B------:R-:W-:Y:S02]  /*10100*/  IMAD.MOV.U32 R12, RZ, RZ, 0x1 ;  /* 0x00000001ff0c7424 */ /* 0x000fe400078e00ff */
[----:B------:R-:W-:-:S07]  /*10110*/  IMAD.MOV.U32 R3, RZ, RZ, R14 ;  /* 0x000000ffff037224 */ /* 0x000fce00078e000e */
[----:B------:R-:W-:Y:S05]  /*10120*/  WARPSYNC.COLLECTIVE R15, `(.L_x_3728) ;  /* 0x000000000f087348 */ /* 0x000fea0003c00000 */
[----:B------:R0:W1:Y:S02]  /*10130*/  SHFL.IDX P6, R14, R13, R12, R11 ;  /* 0x0000000c0d0e7389 */ /* 0x00006400000c000b */
[----:B01----:R-:W-:Y:S01]  /*10140*/  ENDCOLLECTIVE ;  /* 0x000000000000791b */ /* 0x003fe20003800000 */
.L_x_3728:
        /* <DEDUP_REMOVED lines=9> */
[----:B------:R0:W-:Y:S01]  /*101e0*/  @!P0 LDGSTS.E.BYPASS.LTC128B.128 [R8+0x20400], desc[UR50][R2.64], !P1 ;  /* 0x2040000002088fae */ /* 0x0001e2000c901d72 */
[----:B------:R-:W-:Y:S01]  /*101f0*/  ISETP.GE.AND P0, PT, R6, R5, PT ;  /* 0x000000050600720c */ /* 0x000fe20003f06270 */
[----:B0-----:R-:W-:-:S12]  /*10200*/  IMAD.MOV.U32 R2, RZ, RZ, R14 ;  /* 0x000000ffff027224 */ /* 0x001fd800078e000e */
[----:B------:R-:W-:Y:S05]  /*10210*/  WARPSYNC.COLLECTIVE R15, `(.L_x_3729) ;  /* 0x000000000f087348 */ /* 0x000fea0003c00000 */
[----:B------:R0:W1:Y:S02]  /*10220*/  SHFL.IDX P6, R14, R13, R12, R11 ;  /* 0x0000000c0d0e7389 */ /* 0x00006400000c000b */
[----:B01----:R-:W-:Y:S01]  /*10230*/  ENDCOLLECTIVE ;  /* 0x000000000000791b */ /* 0x003fe20003800000 */
.L_x_3729:
[----:B------:R-:W-:Y:S02]  /*10240*/  IMAD.MOV.U32 R13, RZ, RZ, R4 ;  /* 0x000000ffff0d7224 */ /* 0x000fe400078e0004 */
[----:B------:R-:W-:Y:S01]  /*10250*/  IMAD.MOV.U32 R12, RZ, RZ, 0x2 ;  /* 0x00000002ff0c7424 */ /* 0x000fe200078e00ff */
[----:B------:R-:W-:-:S07]  /*10260*/  MOV R3, R14 ;  /* 0x0000000e00037202 */ /* 0x000fce0000000f00 */
[----:B------:R-:W-:Y:S05]  /*10270*/  WARPSYNC.COLLECTIVE R15, `(.L_x_3730) ;  /* 0x000000000f087348 */ /* 0x000fea0003c00000 */
[----:B------:R0:W1:Y:S02]  /*10280*/  SHFL.IDX P6, R14, R13, R12, R11 ;  /* 0x0000000c0d0e7389 */ /* 0x00006400000c000b */
[----:B01----:R-:W-:Y:S01]  /*10290*/  ENDCOLLECTIVE ;  /* 0x000000000000791b */ /* 0x003fe20003800000 */
.L_x_3730:
        /* <DEDUP_REMOVED lines=9> */
[----:B------:R0:W-:Y:S02]  /*10330*/  @!P0 LDGSTS.E.BYPASS.LTC128B.128 [R8+0x20c00], desc[UR50][R2.64], !P1 ;  /* 0x20c0000002088fae */ /* 0x0001e4000c901d72 */
[----:B0-----:R-:W-:-:S05]  /*10340*/  VIADD R2, R17, 0x20 ;  /* 0x0000002011027836 */ /* 0x001fca0000000000 */
[----:B------:R-:W-:Y:S01]  /*10350*/  ISETP.GE.AND P0, PT, R2, R5, PT ;  /* 0x000000050200720c */ /* 0x000fe20003f06270 */
[----:B------:R-:W-:-:S12]  /*10360*/  IMAD.MOV.U32 R2, RZ, RZ, R14 ;  /* 0x000000ffff027224 */ /* 0x000fd800078e000e */
[----:B------:R-:W-:Y:S05]  /*10370*/  WARPSYNC.COLLECTIVE R15, `(.L_x_3731) ;  /* 0x000000000f087348 */ /* 0x000fea0003c00000 */
[----:B------:R0:W1:Y:S02]  /*10380*/  SHFL.IDX P6, R14, R13, R12, R11 ;  /* 0x0000000c0d0e7389 */ /* 0x00006400000c000b */
[----:B01----:R-:W-:Y:S01]  /*10390*/  ENDCOLLECTIVE ;  /* 0x000000000000791b */ /* 0x003fe20003800000 */
.L_x_3731:
[----:B------:R-:W-:Y:S02]  /*103a0*/  IMAD.MOV.U32 R13, RZ, RZ, R4 ;  /* 0x000000ffff0d7224 */ /* 0x000fe400078e0004 */
[----:B------:R-:W-:Y:S02]  /*103b0*/  IMAD.MOV.U32 R12, RZ, RZ, 0x3 ;  /* 0x00000003ff0c7424 */ /* 0x000fe400078e00ff */
[----:B------:R-:W-:-:S07]  /*103c0*/  IMAD.MOV.U32 R3, RZ, RZ, R14 ;  /* 0x000000ffff037224 */ /* 0x000fce00078e000e */
[----:B------:R-:W-:Y:S05]  /*103d0*/  WARPSYNC.COLLECTIVE R15, `(.L_x_3732) ;  /* 0x000000000f087348 */ /* 0x000fea0003c00000 */
[----:B------:R0:W1:Y:S02]  /*103e0*/  SHFL.IDX P6, R14, R13, R12, R11 ;  /* 0x0000000c0d0e7389 */ /* 0x00006400000c000b */
[----:B01----:R-:W-:Y:S01]  /*103f0*/  ENDCOLLECTIVE ;  /* 0x000000000000791b */ /* 0x003fe20003800000 */
.L_x_3732:
[----:B------:R-:W-:-:S05]  /*10400*/  @!P0 LEA R3, P2, R9, R3, 0x1 ;  /* 0x0000000309038211 */ /* 0x000fca00078408ff */
[----:B------:R-:W-:-:S05]  /*10410*/  @!P0 IMAD.X R2, RZ, RZ, R2, P2 ;  /* 0x000000ffff028224 */ /* 0x000fca00010e0602 */
[----:B------:R-:W-:Y:S02]  /*10420*/  @!P0 LOP3.LUT R3, R3, R2, RZ, 0x3c, !PT ;  /* 0x0000000203038212 */ /* 0x000fe400078e3cff */
[----:B------:R-:W-:Y:S02]  /*10430*/  MOV R13, R0 ;  /* 0x00000000000d7202 */ /* 0x000fe40000000f00 */
[----:B------:R-:W-:-:S04]  /*10440*/  @!P0 LOP3.LUT R2, R3, R2, RZ, 0x3c, !PT ;  /* 0x0000000203028212 */ /* 0x000fc800078e3cff */
[----:B------:R-:W-:Y:S01]  /*10450*/  @!P0 LOP3.LUT R3, R3, R2, RZ, 0x3c, !PT ;  /* 0x0000000203038212 */ /* 0x000fe200078e3cff */
[----:B------:R-:W-:-:S07]  /*10460*/  IMAD.MOV.U32 R4, RZ, RZ, R14 ;  /* 0x000000ffff047224 */ /* 0x000fce00078e000e */
[----:B------:R-:W-:Y:S05]  /*10470*/  WARPSYNC.COLLECTIVE R15, `(.L_x_3733) ;  /* 0x000000000f087348 */ /* 0x000fea0003c00000 */
[----:B------:R0:W1:Y:S02]  /*10480*/  SHFL.IDX P6, R14, R13, R12, R11 ;  /* 0x0000000c0d0e7389 */ /* 0x00006400000c000b */
[----:B01----:R-:W-:Y:S01]  /*10490*/  ENDCOLLECTIVE ;  /* 0x000000000000791b */ /* 0x003fe20003800000 */
.L_x_3733:
[----:B------:R-:W-:Y:S01]  /*104a0*/  @!PT LDS RZ, [RZ] ;  /* 0x00000000fffff984 */ /* 0x000fe20000000800 */
[----:B------:R-:W-:Y:S01]  /*104b0*/  @!PT LDS RZ, [RZ] ;  /* 0x00000000fffff984 */ /* 0x000fe20000000800 */
[----:B------:R-:W-:Y:S01]  /*104c0*/  @!PT LDS RZ, [RZ] ;  /* 0x00000000fffff984 */ /* 0x000fe20000000800 */
[----:B------:R1:W-:Y:S01]  /*104d0*/  @!P0 LDGSTS.E.BYPASS.LTC128B.128 [R8+0x21400], desc[UR50][R2.64], !P1 ;  /* 0x2140000002088fae */ /* 0x0003e2000c901d72 */
[----:B------:R-:W-:Y:S01]  /*104e0*/  IMAD.MOV.U32 R0, RZ, RZ, R14 ;  /* 0x000000ffff007224 */ /* 0x000fe200078e000e */
[----:B------:R-:W-:Y:S06]  /*104f0*/  BRA `(.L_x_3734) ;  /* 0xffffffc400dc7947 */ /* 0x000fec000383ffff */
.L_x_3659:
[----:B0-----:R0:W1:Y:S02]  /*10500*/  SYNCS.PHASECHK.TRANS64.TRYWAIT P0, [R23+URZ+0x28c20], R0 ;  /* 0x028c2000170075a7 */ /* 0x001064000800017f */
[----:B-1----:R-:W-:Y:S05]  /*10510*/  @!P0 NANOSLEEP.SYNCS 0x989680 ;  /* 0x009896800000895d */ /* 0x002fea0003900000 */
[----:B------:R-:W1:Y:S02]  /*10520*/  @!P0 SYNCS.PHASECHK.TRANS64 P0, [R23+URZ+0x28c20], R0 ;  /* 0x028c2000170085a7 */ /* 0x000e64000800007f */
[----:B-1----:R-:W-:Y:S05]  /*10530*/  @!P0 BRA `(.L_x_3659) ;  /* 0xfffffffc00f08947 */ /* 0x002fea000383ffff */
[----:B------:R-:W-:Y:S05]  /*10540*/  BRA `(.L_x_3735) ;  /* 0xffffffc800387947 */ /* 0x000fea000383ffff */
.L_x_3662:
[----:B0-----:R0:W1:Y:S02]  /*10550*/  SYNCS.PHASECHK.TRANS64.TRYWAIT P0, [R27+URZ+0x28c60], R0 ;  /* 0x028c60001b0075a7 */ /* 0x001064000800017f */
[----:B-1----:R-:W-:Y:S05]  /*10560*/  @!P0 NANOSLEEP.SYNCS 0x989680 ;  /* 0x009896800000895d */ /* 0x002fea0003900000 */
[----:B------:R-:W1:Y:S02]  /*10570*/  @!P0 SYNCS.PHASECHK.TRANS64 P0, [R27+URZ+0x28c60], R0 ;  /* 0x028c60001b0085a7 */ /* 0x000e64000800007f */
[----:B-1----:R-:W-:Y:S05]  /*10580*/  @!P0 BRA `(.L_x_3662) ;  /* 0xfffffffc00f08947 */ /* 0x002fea000383ffff */
[----:B------:R-:W-:Y:S05]  /*10590*/  BRA `(.L_x_3736) ;  /* 0xffffffc800487947 */ /* 0x000fea000383ffff */
.L_x_3663:
        /* <DEDUP_REMOVED lines=8> */
.L_x_3738:
[----:B------:R-:W-:Y:S05]  /*10620*/  BSYNC B0 ;  /* 0x0000000000007941 */ /* 0x000fea0003800000 */
.L_x_3737:
[----:B------:R0:W5:Y:S01]  /*10630*/  LDL R8, [R1+0x4] ;  /* 0x0000040001087983 */ /* 0x0001620000100800 */
[----:B------:R-:W-:Y:S01]  /*10640*/  IMAD.MOV.U32 R13, RZ, RZ, R4 ;  /* 0x000000ffff0d7224 */ /* 0x000fe200078e0004 */
[----:B------:R-:W-:Y:S01]  /*10650*/  MOV R3, R14 ;  /* 0x0000000e00037202 */ /* 0x000fe20000000f00 */
[----:B------:R-:W-:Y:S01]  /*10660*/  IMAD.MOV.U32 R12, RZ, RZ, RZ ;  /* 0x000000ffff0c7224 */ /* 0x000fe200078e00ff */
[----:B------:R-:W1:Y:S01]  /*10670*/  S2R R7, SR_TID.X ;  /* 0x0000000000077919 */ /* 0x000e620000002100 */
[----:B------:R-:W-:Y:S01]  /*10680*/  IMAD.MOV.U32 R11, RZ, RZ, 0x181f ;  /* 0x0000181fff0b7424 */ /* 0x000fe200078e00ff */
[C---:B------:R-:W-:Y:S01]  /*10690*/  LOP3.LUT P5, RZ, R30.reuse, 0x2, RZ, 0xc0, !PT ;  /* 0x000000021eff7812 */ /* 0x040fe200078ac0ff */
[----:B------:R-:W-:Y:S01]  /*106a0*/  IMAD.MOV.U32 R15, RZ, RZ, -0x1 ;  /* 0xffffffffff0f7424 */ /* 0x000fe200078e00ff */
[C---:B------:R-:W-:Y:S01]  /*106b0*/  LOP3.LUT P4, RZ, R30.reuse, 0x4, RZ, 0xc0, !PT ;  /* 0x000000041eff7812 */ /* 0x040fe2000788c0ff */
[----:B------:R-:W-:Y:S01]  /*106c0*/  IMAD R5, R5, 0x2, R23 ;  /* 0x0000000205057824 */ /* 0x000fe200078e0217 */
[----:B0-----:R-:W-:-:S13]  /*106d0*/  LOP3.LUT P3, RZ, R30, 0x8, RZ, 0xc0, !PT ;  /* 0x000000081eff7812 */ /* 0x001fda000786c0ff */
[----:B-1---5:R-:W-:Y:S05]  /*106e0*/  WARPSYNC.COLLECTIVE R15, `(.L_x_3739) ;  /* 0x000000000f087348 */ /* 0x022fea0003c00000 */
[----:B------:R0:W2:Y:S02]  /*106f0*/  SHFL.IDX P6, R14, R13, R12, R11 ;  /* 0x0000000c0d0e7389 */ /* 0x0000a400000c000b */
[----:B012--5:R-:W-:Y:S01]  /*10700*/  ENDCOLLECTIVE ;  /* 0x000000000000791b */ /* 0x027fe20003800000 */
.L_x_3739:
[----:B------:R-:W-:Y:S02]  /*10710*/  LOP3.LUT R22, R22, 0xfffffeff, RZ, 0xc0, !PT ;  /* 0xfffffeff16167812 */ /* 0x000fe400078ec0ff */
[----:B------:R-:W-:Y:S01]  /*10720*/  LOP3.LUT P2, RZ, R30, 0x10, RZ, 0xc0, !PT ;  /* 0x000000101eff7812 */ /* 0x000fe2000784c0ff */
[----:B------:R-:W-:Y:S02]  /*10730*/  IMAD.MOV.U32 R13, RZ, RZ, R6 ;  /* 0x000000ffff0d7224 */ /* 0x000fe400078e0006 */
[----:B------:R-:W-:Y:S02]  /*10740*/  IMAD.MOV.U32 R12, RZ, RZ, 0x1 ;  /* 0x00000001ff0c7424 */ /* 0x000fe400078e00ff */
[----:B------:R-:W-:Y:S01]  /*10750*/  IMAD.SHL.U32 R7, R7, 0x8, RZ ;  /* 0x0000000807077824 */ /* 0x000fe200078e00ff */
[----:B------:R-:W-:-:S04]  /*10760*/  MOV R2, R14 ;  /* 0x0000000e00027202 */ /* 0x000fc80000000f00 */
[----:B------:R-:W-:-:S05]  /*10770*/  LOP3.LUT R7, R7, 0x38, RZ, 0xc0, !PT ;  /* 0x0000003807077812 */ /* 0x000fca00078ec0ff */
[----:B------:R-:W-:Y:S01]  /*10780*/  IMAD.SHL.U32 R0, R7, 0x2, RZ ;  /* 0x0000000207007824 */ /* 0x000fe200078e00ff */
[----:B------:R-:W-:-:S04]  /*10790*/  LOP3.LUT R7, R30, 0x1, RZ, 0xc0, !PT ;  /* 0x000000011e077812 */ /* 0x000fc800078ec0ff */
[----:B------:R-:W-:Y:S02]  /*107a0*/  IADD3 R2, P0, R2, R0, RZ ;  /* 0x0000000002027210 */ /* 0x000fe40007f1e0ff */
[----:B------:R-:W-:-:S03]  /*107b0*/  ISETP.NE.U32.AND P1, PT, R7, 0x1, PT ;  /* 0x000000010700780c */ /* 0x000fc60003f25070 */
[----:B------:R-:W-:Y:S01]  /*107c0*/  IMAD.X R3, RZ, RZ, R3, P0 ;  /* 0x000000ffff037224 */ /* 0x000fe200000e0603 */
[----:B------:R-:W-:-:S09]  /*107d0*/  ISETP.LT.OR P0, PT, R29, 0x1, P1 ;  /* 0x000000011d00780c */ /* 0x000fd20000f01670 */
[----:B------:R-:W-:Y:S02]  /*107e0*/  @P1 LOP3.LUT R22, R22, 0x100, RZ, 0xfc, !PT ;  /* 0x0000010016161812 */ /* 0x000fe400078efcff */
[----:B------:R-:W-:Y:S02]  /*107f0*/  LOP3.LUT P1, RZ, R30, 0x20, RZ, 0xc0, !PT ;  /* 0x000000201eff7812 */ /* 0x000fe4000782c0ff */
[----:B------:R-:W-:Y:S01]  /*10800*/  @!PT LDS RZ, [RZ] ;  /* 0x00000000fffff984 */ /* 0x000fe20000000800 */
[----:B------:R-:W-:Y:S01]  /*10810*/  @!PT LDS RZ, [RZ] ;  /* 0x00000000fffff984 */ /* 0x000fe20000000800 */
[----:B------:R-:W-:Y:S01]  /*10820*/  @!PT LDS RZ, [RZ] ;  /* 0x00000000fffff984 */ /* 0x000fe20000000800 */
[----:B------:R0:W-:Y:S01]  /*10830*/  LDGSTS.E.BYPASS.LTC128B.128 [R5+0x400], desc[UR50][R2.64], !P0 ;  /* 0x0040000002057fae */ /* 0x0001e2000c101d72 */
[C---:B------:R-:W-:Y:S02]  /*10840*/  ISETP.LT.OR P0, PT, R29.reuse, 0x1, !P5 ;  /* 0x000000011d00780c */ /* 0x040fe40006f01670 */
[----:B------:R-:W-:Y:S02]  /*10850*/  ISETP.LT.OR P6, PT, R29, 0x1, !P1 ;  /* 0x000000011d00780c */ /* 0x000fe40004fc1670 */
[----:B------:R-:W-:-:S09]  /*10860*/  LOP3.LUT R22, R22, 0xfffffdff, RZ, 0xc0, !PT ;  /* 0xfffffdff16167812 */ /* 0x000fd200078ec0ff */
[----:B------:R0:W-:Y:S01]  /*10870*/  LDGSTS.E.BYPASS.LTC128B.128 [R5+0x2400], desc[UR50][R2.64+0x80], !P0 ;  /* 0x0240008002057fae */ /* 0x0001e2000c101d72 */
[----:B------:R-:W-:-:S13]  /*10880*/  ISETP.LT.OR P0, PT, R29, 0x1, !P4 ;  /* 0x000000011d00780c */ /* 0x000fda0006701670 */
[----:B------:R0:W-:Y:S01]  /*10890*/  LDGSTS.E.BYPASS.LTC128B.128 [R5+0x4400], desc[UR50][R2.64+0x100], !P0 ;  /* 0x0440010002057fae */ /* 0x0001e2000c101d72 */
[----:B------:R-:W-:-:S13]  /*108a0*/  ISETP.LT.OR P0, PT, R29, 0x1, !P3 ;  /* 0x000000011d00780c */ /* 0x000fda0005f01670 */
[----:B------:R0:W-:Y:S01]  /*108b0*/  LDGSTS.E.BYPASS.LTC128B.128 [R5+0x6400], desc[UR50][R2.64+0x180], !P0 ;  /* 0x0640018002057fae */ /* 0x0001e2000c101d72 */
[----:B------:R-:W-:-:S13]  /*108c0*/  ISETP.LT.OR P0, PT, R29, 0x1, !P2 ;  /* 0x000000011d00780c */ /* 0x000fda0005701670 */
[----:B------:R0:W-:Y:S01]  /*108d0*/  LDGSTS.E.BYPASS.LTC128B.128 [R5+0x8400], desc[UR50][R2.64+0x200], !P0 ;  /* 0x0840020002057fae */ /* 0x0001e2000c101d72 */
[----:B------:R-:W-:-:S03]  /*108e0*/  LOP3.LUT P0, RZ, R30, 0x40, RZ, 0xc0, !PT ;  /* 0x000000401eff7812 */ /* 0x000fc6000780c0ff */
[----:B------:R0:W-:Y:S01]  /*108f0*/  LDGSTS.E.BYPASS.LTC128B.128 [R5+0xa400], desc[UR50][R2.64+0x280], !P6 ;  /* 0x0a40028002057fae */ /* 0x0001e2000f101d72 */
[----:B------:R-:W-:-:S13]  /*10900*/  ISETP.LT.OR P6, PT, R29, 0x1, !P0 ;  /* 0x000000011d00780c */ /* 0x000fda00047c1670 */
[----:B------:R0:W-:Y:S01]  /*10910*/  LDGSTS.E.BYPASS.LTC128B.128 [R5+0xc400], desc[UR50][R2.64+0x300], !P6 ;  /* 0x0c40030002057fae */ /* 0x0001e2000f101d72 */
[----:B------:R-:W-:-:S04]  /*10920*/  PRMT R7, R8, 0x8880, RZ ;  /* 0x0000888008077816 */ /* 0x000fc800000000ff */
[----:B------:R-:W-:-:S13]  /*10930*/  ISETP.GT.AND P6, PT, R7, -0x1, PT ;  /* 0xffffffff0700780c */ /* 0x000fda0003fc4270 */
[----:B------:R-:W-:Y:S02]  /*10940*/  @P6 LOP3.LUT R22, R22, 0x200, RZ, 0xfc, !PT ;  /* 0x0000020016166812 */ /* 0x000fe400078efcff */
[----:B------:R-:W-:-:S13]  /*10950*/  ISETP.LT.OR P6, PT, R29, 0x1, P6 ;  /* 0x000000011d00780c */ /* 0x000fda00037c1670 */
[----:B------:R0:W-:Y:S02]  /*10960*/  LDGSTS.E.BYPASS.LTC128B.128 [R5+0xe400], desc[UR50][R2.64+0x380], !P6 ;  /* 0x0e40038002057fae */ /* 0x0001e4000f101d72 */
[----:B0-----:R-:W-:Y:S05]  /*10970*/  WARPSYNC.COLLECTIVE R15, `(.L_x_3740) ;  /* 0x000000000f087348 */ /* 0x001fea0003c00000 */
[----:B------:R1:W2:Y:S02]  /*10980*/  SHFL.IDX P6, R14, R13, R12, R11 ;  /* 0x0000000c0d0e7389 */ /* 0x0002a400000c000b */
[----:B012---:R-:W-:Y:S01]  /*10990*/  ENDCOLLECTIVE ;  /* 0x000000000000791b */ /* 0x007fe20003800000 */
.L_x_3740:
[----:B------:R-:W-:Y:S01]  /*109a0*/  IMAD.MOV.U32 R13, RZ, RZ, R4 ;  /* 0x000000ffff0d7224 */ /* 0x000fe200078e0004 */
[----:B------:R-:W-:-:S07]  /*109b0*/  MOV R3, R14 ;  /* 0x0000000e00037202 */ /* 0x000fce0000000f00 */
[----:B------:R-:W-:Y:S05]  /*109c0*/  WARPSYNC.COLLECTIVE R15, `(.L_x_3741) ;  /* 0x000000000f087348 */ /* 0x000fea0003c00000 */
[----:B------:R0:W1:Y:S02]  /*109d0*/  SHFL.IDX P6, R14, R13, R12, R11 ;  /* 0x0000000c0d0e7389 */ /* 0x00006400000c000b */
[----:B01----:R-:W-:Y:S01]  /*109e0*/  ENDCOLLECTIVE ;  /* 0x000000000000791b */ /* 0x003fe20003800000 */
.L_x_3741:
[----:B------:R-:W-:Y:S02]  /*109f0*/  IMAD.MOV.U32 R13, RZ, RZ, R6 ;  /* 0x000000ffff0d7224 */ /* 0x000fe400078e0006 */
[----:B------:R-:W-:Y:S02]  /*10a00*/  IMAD.MOV.U32 R12, RZ, RZ, 0x2 ;  /* 0x00000002ff0c7424 */ /* 0x000fe400078e00ff */
[----:B------:R-:W-:-:S05]  /*10a10*/  IMAD.MOV.U32 R2, RZ, RZ, R14 ;  /* 0x000000ffff027224 */ /* 0x000fca00078e000e */
[----:B------:R-:W-:-:S05]  /*10a20*/  IADD3 R2, P6, R2, R0, RZ ;  /* 0x0000000002027210 */ /* 0x000fca0007fde0ff */
[----:B------:R-:W-:Y:S01]  /*10a30*/  IMAD.X R3, RZ, RZ, R3, P6 ;  /* 0x000000ffff037224 */ /* 0x000fe200030e0603 */
[----:B------:R-:W-:-:S04]  /*10a40*/  LOP3.LUT P6, RZ, R22, 0x100, RZ, 0xc0, !PT ;  /* 0x0000010016ff7812 */ /* 0x000fc800078cc0ff */
[----:B------:R-:W-:-:S13]  /*10a50*/  ISETP.LT.OR P6, PT, R29, 0x11, P6 ;  /* 0x000000111d00780c */ /* 0x000fda00037c1670 */
[----:B------:R-:W-:Y:S01]  /*10a60*/  @!PT LDS RZ, [RZ] ;  /* 0x00000000fffff984 */ /* 0x000fe20000000800 */
[----:B------:R-:W-:Y:S01]  /*10a70*/  @!PT LDS RZ, [RZ] ;  /* 0x00000000fffff984 */ /* 0x000fe20000000800 */
[----:B------:R-:W-:Y:S01]  /*10a80*/  @!PT LDS RZ, [RZ] ;  /* 0x00000000fffff984 */ /* 0x000fe20000000800 */
[----:B------:R0:W-:Y:S01]  /*10a90*/  LDGSTS.E.BYPASS.LTC128B.128 [R5+0xc00], desc[UR50][R2.64], !P6 ;  /* 0x00c0000002057fae */ /* 0x0001e2000f101d72 */
[----:B------:R-:W-:-:S13]  /*10aa0*/  ISETP.LT.OR P6, PT, R29, 0x11, !P5 ;  /* 0x000000111d00780c */ /* 0x000fda0006fc1670 */
        /* <DEDUP_REMOVED lines=11> */
[----:B------:R-:W-:-:S04]  /*10b60*/  LOP3.LUT P6, RZ, R22, 0x200, RZ, 0xc0, !PT ;  /* 0x0000020016ff7812 */ /* 0x000fc800078cc0ff */
[----:B------:R-:W-:-:S13]  /*10b70*/  ISETP.LT.OR P6, PT, R29, 0x11, P6 ;  /* 0x000000111d00780c */ /* 0x000fda00037c1670 */
[----:B------:R0:W-:Y:S02]  /*10b80*/  LDGSTS.E.BYPASS.LTC128B.128 [R5+0xec00], desc[UR50][R2.64+0x380], !P6 ;  /* 0x0ec0038002057fae */ /* 0x0001e4000f101d72 */
[----:B0-----:R-:W-:Y:S05]  /*10b90*/  WARPSYNC.COLLECTIVE R15, `(.L_x_3742) ;  /* 0x000000000f087348 */ /* 0x001fea0003c00000 */
[----:B------:R1:W2:Y:S02]  /*10ba0*/  SHFL.IDX P6, R14, R13, R12, R11 ;  /* 0x0000000c0d0e7389 */ /* 0x0002a400000c000b */
[----:B012---:R-:W-:Y:S01]  /*10bb0*/  ENDCOLLECTIVE ;  /* 0x000000000000791b */ /* 0x007fe20003800000 */
.L_x_3742:
[----:B------:R-:W-:Y:S01]  /*10bc0*/  IMAD.MOV.U32 R13, RZ, RZ, R4 ;  /* 0x000000ffff0d7224 */ /* 0x000fe200078e0004 */
[----:B------:R-:W-:-:S07]  /*10bd0*/  MOV R7, R14 ;  /* 0x0000000e00077202 */ /* 0x000fce0000000f00 */
[----:B------:R-:W-:Y:S05]  /*10be0*/  WARPSYNC.COLLECTIVE R15, `(.L_x_3743) ;  /* 0x000000000f087348 */ /* 0x000fea0003c00000 */
[----:B------:R0:W1:Y:S02]  /*10bf0*/  SHFL.IDX P6, R14, R13, R12, R11 ;  /* 0x0000000c0d0e7389 */ /* 0x00006400000c000b */
[----:B01----:R-:W-:Y:S01]  /*10c00*/  ENDCOLLECTIVE ;  /* 0x000000000000791b */ /* 0x003fe20003800000 */
.L_x_3743:
        /* <DEDUP_REMOVED lines=29> */
.L_x_3744:
[----:B------:R-:W-:Y:S01]  /*10de0*/  IMAD.MOV.U32 R13, RZ, RZ, R4 ;  /* 0x000000ffff0d7224 */ /* 0x000fe200078e0004 */
[----:B------:R-:W-:-:S07]  /*10df0*/  MOV R6, R14 ;  /* 0x0000000e00067202 */ /* 0x000fce0000000f00 */
[----:B------:R-:W-:Y:S05]  /*10e00*/  WARPSYNC.COLLECTIVE R15, `(.L_x_3745) ;  /* 0x000000000f087348 */ /* 0x000fea0003c00000 */
[----:B------:R0:W1:Y:S02]  /*10e10*/  SHFL.IDX P6, R14, R13, R12, R11 ;  /* 0x0000000c0d0e7389 */ /* 0x00006400000c000b */
[----:B01----:R-:W-:Y:S01]  /*10e20*/  ENDCOLLECTIVE ;  /* 0x000000000000791b */ /* 0x003fe20003800000 */
.L_x_3745:
[----:B------:R-:W-:Y:S01]  /*10e30*/  IMAD.MOV.U32 R2, RZ, RZ, R14 ;  /* 0x000000ffff027224 */ /* 0x000fe200078e000e */
[----:B------:R-:W-:Y:S06]  /*10e40*/  BRA `(.L_x_3746) ;  /* 0xffffffc400dc7947 */ /* 0x000fec000383ffff */
.L_x_3670:
[----:B0-----:R0:W1:Y:S02]  /*10e50*/  SYNCS.PHASECHK.TRANS64.TRYWAIT P0, [R6+URZ+0x28c40], R17 ;  /* 0x028c4011060075a7 */ /* 0x001064000800017f */
[----:B-1----:R-:W-:Y:S05]  /*10e60*/  @!P0 NANOSLEEP.SYNCS 0x989680 ;  /* 0x009896800000895d */ /* 0x002fea0003900000 */
[----:B------:R-:W1:Y:S02]  /*10e70*/  @!P0 SYNCS.PHASECHK.TRANS64 P0, [R6+URZ+0x28c40], R17 ;  /* 0x028c4011060085a7 */ /* 0x000e64000800007f */
[----:B-1----:R-:W-:Y:S05]  /*10e80*/  @!P0 BRA `(.L_x_3670) ;  /* 0xfffffffc00f08947 */ /* 0x002fea000383ffff */
[----:B------:R-:W-:Y:S05]  /*10e90*/  BRA `(.L_x_3747) ;  /* 0xffffffcc00687947 */ /* 0x000fea000383ffff */
.L_x_3671:
        /* <DEDUP_REMOVED lines=8> */
.L_x_3749:
[----:B------:R-:W-:Y:S05]  /*10f20*/  BSYNC B1 ;  /* 0x0000000000017941 */ /* 0x000fea0003800000 */
.L_x_3748:
        /* <DEDUP_REMOVED lines=9> */
.L_x_3750:
[----:B------:R-:W-:Y:S02]  /*10fc0*/  IMAD.MOV.U32 R13, RZ, RZ, R27 ;  /* 0x000000ffff0d7224 */ /* 0x000fe400078e001b */
[----:B------:R-:W-:Y:S01]  /*10fd0*/  IMAD.MOV.U32 R12, RZ, RZ, 0x1 ;  /* 0x00000001ff0c7424 */ /* 0x000fe200078e00ff */
[----:B------:R-:W-:-:S07]  /*10fe0*/  MOV R2, R14 ;  /* 0x0000000e00027202 */ /* 0x000fce0000000f00 */
[----:B------:R-:W-:Y:S05]  /*10ff0*/  WARPSYNC.COLLECTIVE R15, `(.L_x_3751) ;  /* 0x000000000f087348 */ /* 0x000fea0003c00000 */
[----:B------:R0:W1:Y:S02]  /*11000*/  SHFL.IDX P6, R14, R13, R12, R11 ;  /* 0x0000000c0d0e7389 */ /* 0x00006400000c000b */
[----:B01----:R-:W-:Y:S01]  /*11010*/  ENDCOLLECTIVE ;  /* 0x000000000000791b */ /* 0x003fe20003800000 */
.L_x_3751:
[----:B------:R-:W-:-:S05]  /*11020*/  IADD3 R2, P0, R2, R0, RZ ;  /* 0x0000000002027210 */ /* 0x000fca0007f1e0ff */
[----:B------:R-:W-:-:S05]  /*11030*/  IMAD.X R3, RZ, RZ, R3, P0 ;  /* 0x000000ffff037224 */ /* 0x000fca00000e0603 */
[----:B------:R-:W-:Y:S01]  /*11040*/  @!PT LDS RZ, [RZ] ;  /* 0x00000000fffff984 */ /* 0x000fe20000000800 */
[----:B------:R-:W-:Y:S01]  /*11050*/  @!PT LDS RZ, [RZ] ;  /* 0x00000000fffff984 */ /* 0x000fe20000000800 */
[----:B------:R-:W-:Y:S01]  /*11060*/  @!PT LDS RZ, [RZ] ;  /* 0x00000000fffff984 */ /* 0x000fe20000000800 */
[----:B------:R0:W-:Y:S01]  /*11070*/  LDGSTS.E.BYPASS.LTC128B.128 [R21+0x22400], desc[UR50][R2.64], !P1 ;  /* 0x2240000002157fae */ /* 0x0001e2000c901d72 */
[----:B------:R-:W-:Y:S01]  /*11080*/  MOV R13, R20 ;  /* 0x00000014000d7202 */ /* 0x000fe20000000f00 */
[----:B0-----:R-:W-:-:S07]  /*11090*/  IMAD.MOV.U32 R3, RZ, RZ, R14 ;  /* 0x000000ffff037224 */ /* 0x001fce00078e000e */
[----:B------:R-:W-:Y:S05]  /*110a0*/  WARPSYNC.COLLECTIVE R15, `(.L_x_3752) ;  /* 0x000000000f087348 */ /* 0x000fea0003c00000 */
[----:B------:R0:W1:Y:S02]  /*110b0*/  SHFL.IDX P6, R14, R13, R12, R11 ;  /* 0x0000000c0d0e7389 */ /* 0x00006400000c000b */
[----:B01----:R-:W-:Y:S01]  /*110c0*/  ENDCOLLECTIVE ;  /* 0x000000000000791b */ /* 0x003fe20003800000 */
.L_x_3752:
[----:B------:R-:W-:Y:S02]  /*110d0*/  IMAD.MOV.U32 R13, RZ, RZ, R27 ;  /* 0x000000ffff0d7224 */ /* 0x000fe400078e001b */
[----:B------:R-:W-:Y:S02]  /*110e0*/  IMAD.MOV.U32 R12, RZ, RZ, 0x2 ;  /* 0x00000002ff0c7424 */ /* 0x000fe400078e00ff */
[----:B------:R-:W-:-:S07]  /*110f0*/  IMAD.MOV.U32 R2, RZ, RZ, R14 ;  /* 0x000000ffff027224 */ /* 0x000fce00078e000e */
[----:B------:R-:W-:Y:S05]  /*11100*/  WARPSYNC.COLLECTIVE R15, `(.L_x_3753) ;  /* 0x000000000f087348 */ /* 0x000fea0003c00000 */
[----:B------:R0:W1:Y:S02]  /*11110*/  SHFL.IDX P6, R14, R13, R12, R11 ;  /* 0x0000000c0d0e7389 */ /* 0x00006400000c000b */
[----:B01----:R-:W-:Y:S01]  /*11120*/  ENDCOLLECTIVE ;  /* 0x000000000000791b */ /* 0x003fe20003800000 */
.L_x_3753:
        /* <DEDUP_REMOVED lines=11> */
.L_x_3754:
[----:B------:R-:W-:Y:S02]  /*111e0*/  IMAD.MOV.U32 R13, RZ, RZ, R27 ;  /* 0x000000ffff0d7224 */ /* 0x000fe400078e001b */
[----:B------:R-:W-:Y:S02]  /*111f0*/  IMAD.MOV.U32 R12, RZ, RZ, 0x3 ;  /* 0x00000003ff0c7424 */ /* 0x000fe400078e00ff */
[----:B------:R-:W-:-:S07]  /*11200*/  IMAD.MOV.U32 R2, RZ, RZ, R14 ;  /* 0x000000ffff027224 */ /* 0x000fce00078e000e */
[----:B------:R-:W-:Y:S05]  /*11210*/  WARPSYNC.COLLECTIVE R15, `(.L_x_3755) ;  /* 0x000000000f087348 */ /* 0x000fea0003c00000 */
[----:B------:R0:W1:Y:S02]  /*11220*/  SHFL.IDX P6, R14, R13, R12, R11 ;  /* 0x0000000c0d0e7389 */ /* 0x00006400000c000b */
[----:B01----:R-:W-:Y:S01]  /*11230*/  ENDCOLLECTIVE ;  /* 0x000000000000791b */ /* 0x003fe20003800000 */
.L_x_3755:
        /* <DEDUP_REMOVED lines=11> */
.L_x_3756:
[----:B------:R-:W-:Y:S01]  /*112f0*/  IMAD.MOV.U32 R2, RZ, RZ, R14 ;  /* 0x000000ffff027224 */ /* 0x000fe200078e000e */
[----:B------:R-:W-:Y:S06]  /*11300*/  BRA `(.L_x_3757) ;  /* 0xffffffc800f87947 */ /* 0x000fec000383ffff */
.L_x_3676:
[----:B---3--:R3:W4:Y:S02]  /*11310*/  SYNCS.PHASECHK.TRANS64.TRYWAIT P0, [R6+URZ+0x28c60], R17 ;  /* 0x028c6011060075a7 */ /* 0x008724000800017f */
[----:B----4-:R-:W-:Y:S05]  /*11320*/  @!P0 NANOSLEEP.SYNCS 0x989680 ;  /* 0x009896800000895d */ /* 0x010fea0003900000 */
[----:B------:R-:W4:Y:S02]  /*11330*/  @!P0 SYNCS.PHASECHK.TRANS64 P0, [R6+URZ+0x28c60], R17 ;  /* 0x028c6011060085a7 */ /* 0x000f24000800007f */
[----:B----4-:R-:W-:Y:S05]  /*11340*/  @!P0 BRA `(.L_x_3676) ;  /* 0xfffffffc00f08947 */ /* 0x010fea000383ffff */
[----:B------:R-:W-:Y:S05]  /*11350*/  BRA `(.L_x_3758) ;  /* 0xffffffcc00487947 */ /* 0x000fea000383ffff */
.L_x_3677:
[----:B------:R-:W-:Y:S01]  /*11360*/  BSSY B1, `(.L_x_3759) ;  /* 0x0000008000017945 */ /* 0x000fe20003800000 */
[----:B------:R-:W-:Y:S02]  /*11370*/  IMAD.MOV.U32 R13, RZ, RZ, R10 ;  /* 0x000000ffff0d7224 */ /* 0x000fe400078e000a */
[----:B------:R-:W-:Y:S02]  /*11380*/  IMAD.MOV.U32 R12, RZ, RZ, RZ ;  /* 0x000000ffff0c7224 */ /* 0x000fe400078e00ff */
[----:B------:R-:W-:Y:S02]  /*11390*/  IMAD.MOV.U32 R11, RZ, RZ, 0x181f ;  /* 0x0000181fff0b7424 */ /* 0x000fe400078e00ff */
[----:B------:R-:W-:-:S07]  /*113a0*/  IMAD.MOV.U32 R15, RZ, RZ, -0x1 ;  /* 0xffffffffff0f7424 */ /* 0x000fce00078e00ff */
[----:B-12---:R-:W-:Y:S05]  /*113b0*/  WARPSYNC.COLLECTIVE R15, `(.L_x_3760) ;  /* 0x000000000f087348 */ /* 0x006fea0003c00000 */
[----:B------:R0:W3:Y:S02]  /*113c0*/  SHFL.IDX P6, R14, R13, R12, R11 ;  /* 0x0000000c0d0e7389 */ /* 0x0000e400000c000b */
[----:B0123--:R-:W-:Y:S01]  /*113d0*/  ENDCOLLECTIVE ;  /* 0x000000000000791b */ /* 0x00ffe20003800000 */
.L_x_3760:
[----:B------:R-:W-:Y:S05]  /*113e0*/  BSYNC B1 ;  /* 0x0000000000017941 */ /* 0x000fea0003800000 */
.L_x_3759:
[----:B------:R-:W-:Y:S01]  /*113f0*/  IMAD.MOV.U32 R13, RZ, RZ, R9 ;  /* 0x000000ffff0d7224 */ /* 0x000fe200078e0009 */
[----:B------:R-:W-:Y:S01]  /*11400*/  MOV R3, R14 ;  /* 0x0000000e00037202 */ /* 0x000fe20000000f00 */
[----:B------:R-:W-:Y:S01]  /*11410*/  IMAD.MOV.U32 R12, RZ, RZ, RZ ;  /* 0x000000ffff0c7224 */ /* 0x000fe200078e00ff */
[C---:B------:R-:W-:Y:S01]  /*11420*/  LOP3.LUT P2, RZ, R22.reuse, 0x40, RZ, 0xc0, !PT ;  /* 0x0000004016ff7812 */ /* 0x040fe2000784c0ff */
[----:B------:R-:W-:Y:S01]  /*11430*/  IMAD.MOV.U32 R11, RZ, RZ, 0x181f ;  /* 0x0000181fff0b7424 */ /* 0x000fe200078e00ff */
[C---:B------:R-:W-:Y:S01]  /*11440*/  LOP3.LUT P1, RZ, R22.reuse, 0x20, RZ, 0xc0, !PT ;  /* 0x0000002016ff7812 */ /* 0x040fe2000782c0ff */
[----:B------:R-:W-:Y:S01]  /*11450*/  IMAD.MOV.U32 R15, RZ, RZ, -0x1 ;  /* 0xffffffffff0f7424 */ /* 0x000fe200078e00ff */
[----:B------:R-:W-:Y:S01]  /*11460*/  LOP3.LUT R22, R22, 0xffffbfff, RZ, 0xc0, !PT ;  /* 0xffffbfff16167812 */ /* 0x000fe200078ec0ff */
[----:B------:R-:W-:-:S10]  /*11470*/  IMAD R17, R17, 0x2, R23 ;  /* 0x0000000211117824 */ /* 0x000fd400078e0217 */
[----:B------:R-:W-:Y:S05]  /*11480*/  WARPSYNC.COLLECTIVE R15, `(.L_x_3761) ;  /* 0x000000000f087348 */ /* 0x000fea0003c00000 */
[----:B------:R0:W1:Y:S02]  /*11490*/  SHFL.IDX P6, R14, R13, R12, R11 ;  /* 0x0000000c0d0e7389 */ /* 0x00006400000c000b */
[----:B01----:R-:W-:Y:S01]  /*114a0*/  ENDCOLLECTIVE ;  /* 0x000000000000791b */ /* 0x003fe20003800000 */
.L_x_3761:
[----:B------:R-:W-:-:S04]  /*114b0*/  @P3 LOP3.LUT R22, R22, 0x4000, RZ, 0xfc, !PT ;  /* 0x0000400016163812 */ /* 0x000fc800078efcff */
[C---:B------:R-:W-:Y:S01]  /*114c0*/  LOP3.LUT P3, RZ, R22.reuse, 0x10, RZ, 0xc0, !PT ;  /* 0x0000001016ff7812 */ /* 0x040fe2000786c0ff */
[----:B------:R-:W-:Y:S02]  /*114d0*/  IMAD.MOV.U32 R13, RZ, RZ, R10 ;  /* 0x000000ffff0d7224 */ /* 0x000fe400078e000a */
[----:B------:R-:W-:Y:S02]  /*114e0*/  IMAD.MOV.U32 R12, RZ, RZ, 0x1 ;  /* 0x00000001ff0c7424 */ /* 0x000fe400078e00ff */
[----:B------:R-:W-:Y:S01]  /*114f0*/  IMAD.MOV.U32 R2, RZ, RZ, R14 ;  /* 0x000000ffff027224 */ /* 0x000fe200078e000e */
[C---:B------:R-:W-:Y:S02]  /*11500*/  LOP3.LUT P6, RZ, R22.reuse, 0x80, RZ, 0xc0, !PT ;  /* 0x0000008016ff7812 */ /* 0x040fe400078cc0ff */
[----:B------:R-:W-:Y:S02]  /*11510*/  LOP3.LUT R22, R22, 0xfffeffff, RZ, 0xc0, !PT ;  /* 0xfffeffff16167812 */ /* 0x000fe400078ec0ff */
[----:B------:R-:W-:-:S03]  /*11520*/  IADD3 R2, P0, R2, R0, RZ ;  /* 0x0000000002027210 */ /* 0x000fc60007f1e0ff */
[----:B------:R-:W-:Y:S02]  /*11530*/  @P3 LOP3.LUT R22, R22, 0x10000, RZ, 0xfc, !PT ;  /* 0x0001000016163812 */ /* 0x000fe400078efcff */
[----:B------:R-:W-:Y:S02]  /*11540*/  IADD3.X R3, RZ, R3, RZ, P0, !PT ;  /* 0x00000003ff037210 */ /* 0x000fe400007fe4ff */
[----:B------:R-:W-:-:S03]  /*11550*/  ISETP.NE.U32.AND P0, PT, R30, RZ, PT ;  /* 0x000000ff1e00720c */ /* 0x000fc60003f05070 */
[----:B------:R-:W-:Y:S01]  /*11560*/  @!PT LDS RZ, [RZ] ;  /* 0x00000000fffff984 */ /* 0x000fe20000000800 */
[----:B------:R-:W-:Y:S01]  /*11570*/  @!PT LDS RZ, [RZ] ;  /* 0x00000000fffff984 */ /* 0x000fe20000000800 */
[----:B------:R-:W-:Y:S01]  /*11580*/  @!PT LDS RZ, [RZ] ;  /* 0x00000000fffff984 */ /* 0x000fe20000000800 */
[----:B------:R0:W-:Y:S10]  /*11590*/  LDGSTS.E.BYPASS.LTC128B.128 [R17+0x400], desc[UR50][R2.64], !P6 ;  /* 0x0040000002117fae */ /* 0x0001f4000f101d72 */
[----:B0-----:R-:W-:Y:S05]  /*115a0*/  WARPSYNC.COLLECTIVE R15, `(.L_x_3762) ;  /* 0x000000000f087348 */ /* 0x001fea0003c00000 */
[----:B------:R1:W2:Y:S02]  /*115b0*/  SHFL.IDX P6, R14, R13, R12, R11 ;  /* 0x0000000c0d0e7389 */ /* 0x0002a400000c000b */
[----:B012---:R-:W-:Y:S01]  /*115c0*/  ENDCOLLECTIVE ;  /* 0x000000000000791b */ /* 0x007fe20003800000 */
.L_x_3762:
[----:B------:R-:W-:Y:S01]  /*115d0*/  @!PT LDS RZ, [RZ] ;  /* 0x00000000fffff984 */ /* 0x000fe20000000800 */
[----:B------:R-:W-:Y:S01]  /*115e0*/  @!PT LDS RZ, [RZ] ;  /* 0x00000000fffff984 */ /* 0x000fe20000000800 */
[----:B------:R-:W-:Y:S01]  /*115f0*/  @!PT LDS RZ, [RZ] ;  /* 0x00000000fffff984 */ /* 0x000fe20000000800 */
[----:B------:R0:W-:Y:S04]  /*11600*/  LDGSTS.E.BYPASS.LTC128B.128 [R17+0x2400], desc[UR50][R2.64+0x80], !P2 ;  /* 0x0240008002117fae */ /* 0x0001e8000d101d72 */
[----:B------:R0:W-:Y:S01]  /*11610*/  LDGSTS.E.BYPASS.LTC128B.128 [R17+0x4400], desc[UR50][R2.64+0x100], !P1 ;  /* 0x0440010002117fae */ /* 0x0001e2000c901d72 */
[----:B------:R-:W-:-:S03]  /*11620*/  ISETP.NE.U32.AND P1, PT, R29, RZ, PT ;  /* 0x000000ff1d00720c */ /* 0x000fc60003f25070 */
[----:B------:R0:W-:Y:S01]  /*11630*/  LDGSTS.E.BYPASS.LTC128B.128 [R17+0x6400], desc[UR50][R2.64+0x180], !P3 ;  /* 0x0640018002117fae */ /* 0x0001e2000d901d72 */
[----:B------:R-:W-:Y:S01]  /*11640*/  LOP3.LUT P3, RZ, R22, 0x80, RZ, 0xc0, !PT ;  /* 0x0000008016ff7812 */ /* 0x000fe2000786c0ff */
[----:B------:R-:W-:Y:S02]  /*11650*/  IMAD.MOV.U32 R13, RZ, RZ, R9 ;  /* 0x000000ffff0d7224 */ /* 0x000fe400078e0009 */
[----:B------:R0:W-:Y:S04]  /*11660*/  LDGSTS.E.BYPASS.LTC128B.128 [R17+0x8400], desc[UR50][R2.64+0x200], !P5 ;  /* 0x0840020002117fae */ /* 0x0001e8000e901d72 */
[----:B------:R0:W-:Y:S01]  /*11670*/  LDGSTS.E.BYPASS.LTC128B.128 [R17+0xa400], desc[UR50][R2.64+0x280], !P4 ;  /* 0x0a40028002117fae */ /* 0x0001e2000e101d72 */
[----:B------:R-:W-:-:S03]  /*11680*/  IMAD.MOV.U32 R5, RZ, RZ, R14 ;  /* 0x000000ffff057224 */ /* 0x000fc600078e000e */
[----:B------:R0:W-:Y:S04]  /*11690*/  LDGSTS.E.BYPASS.LTC128B.128 [R17+0xc400], desc[UR50][R2.64+0x300], P0 ;  /* 0x0c40030002117fae */ /* 0x0001e80008101d72 */
[----:B0-----:R-:W-:Y:S05]  /*116a0*/  WARPSYNC.COLLECTIVE R15, `(.L_x_3763) ;  /* 0x000000000f087348 */ /* 0x001fea0003c00000 */
[----:B------:R1:W2:Y:S02]  /*116b0*/  SHFL.IDX P6, R14, R13, R12, R11 ;  /* 0x0000000c0d0e7389 */ /* 0x0002a400000c000b */
[----:B012---:R-:W-:Y:S01]  /*116c0*/  ENDCOLLECTIVE ;  /* 0x000000000000791b */ /* 0x007fe20003800000 */
.L_x_3763:
[----:B------:R-:W-:Y:S01]  /*116d0*/  @!PT LDS RZ, [RZ] ;  /* 0x00000000fffff984 */ /* 0x000fe20000000800 */
[----:B------:R-:W-:Y:S01]  /*116e0*/  @!PT LDS RZ, [RZ] ;  /* 0x00000000fffff984 */ /* 0x000fe20000000800 */
[----:B------:R-:W-:Y:S01]  /*116f0*/  @!PT LDS RZ, [RZ] ;  /* 0x00000000fffff984 */ /* 0x000fe20000000800 */
[----:B------:R0:W-:Y:S01]  /*11700*/  LDGSTS.E.BYPASS.LTC128B.128 [R17+0xe400], desc[UR50][R2.64+0x380], P1 ;  /* 0x0e40038002117fae */ /* 0x0001e20008901d72 */
[----:B------:R-:W-:Y:S02]  /*11710*/  IMAD.MOV.U32 R13, RZ, RZ, R10 ;  /* 0x000000ffff0d7224 */ /* 0x000fe400078e000a */
[----:B------:R-:W-:Y:S01]  /*11720*/  IMAD.MOV.U32 R12, RZ, RZ, 0x2 ;  /* 0x00000002ff0c7424 */ /* 0x000fe200078e00ff */
[----:B0-----:R-:W-:Y:S02]  /*11730*/  IADD3 R2, P2, R14, R0, RZ ;  /* 0x000000000e027210 */ /* 0x001fe40007f5e0ff */
[C---:B------:R-:W-:Y:S02]  /*11740*/  LOP3.LUT P6, RZ, R22.reuse, 0x20, RZ, 0xc0, !PT ;  /* 0x0000002016ff7812 */ /* 0x040fe400078cc0ff */
[----:B------:R-:W-:Y:S02]  /*11750*/  IADD3.X R3, RZ, R5, RZ, P2, !PT ;  /* 0x00000005ff037210 */ /* 0x000fe400017fe4ff */
[----:B------:R-:W-:-:S03]  /*11760*/  LOP3.LUT P2, RZ, R22, 0x40, RZ, 0xc0, !PT ;  /* 0x0000004016ff7812 */ /* 0x000fc6000784c0ff */
[----:B------:R0:W-:Y:S01]  /*11770*/  LDGSTS.E.BYPASS.LTC128B.128 [R17+0xc00], desc[UR50][R2.64], !P3 ;  /* 0x00c0000002117fae */ /* 0x0001e2000d901d72 */
[C---:B------:R-:W-:Y:S02]  /*11780*/  LOP3.LUT P3, RZ, R22.reuse, 0x10000, RZ, 0xc0, !PT ;  /* 0x0001000016ff7812 */ /* 0x040fe4000786c0ff */
[----:B------:R-:W-:-:S07]  /*11790*/  LOP3.LUT R22, R22, 0xffff7fff, RZ, 0xc0, !PT ;  /* 0xffff7fff16167812 */ /* 0x000fce00078ec0ff */
[----:B------:R0:W-:Y:S04]  /*117a0*/  LDGSTS.E.BYPASS.LTC128B.128 [R17+0x2c00], desc[UR50][R2.64+0x80], !P2 ;  /* 0x02c0008002117fae */ /* 0x0001e8000d101d72 */
[----:B------:R0:W-:Y:S01]  /*117b0*/  LDGSTS.E.BYPASS.LTC128B.128 [R17+0x4c00], desc[UR50][R2.64+0x100], !P6 ;  /* 0x04c0010002117fae */ /* 0x0001e2000f101d72 */
[----:B------:R-:W-:-:S07]  /*117c0*/  @P3 LOP3.LUT R22, R22, 0x8000, RZ, 0xfc, !PT ;  /* 0x0000800016163812 */ /* 0x000fce00078efcff */
[----:B0-----:R-:W-:Y:S05]  /*117d0*/  WARPSYNC.COLLECTIVE R15, `(.L_x_3764) ;  /* 0x000000000f087348 */ /* 0x001fea0003c00000 */
[----:B------:R1:W2:Y:S02]  /*117e0*/  SHFL.IDX P6, R14, R13, R12, R11 ;  /* 0x0000000c0d0e7389 */ /* 0x0002a400000c000b */
[----:B012---:R-:W-:Y:S01]  /*117f0*/  ENDCOLLECTIVE ;  /* 0x000000000000791b */ /* 0x007fe20003800000 */
.L_x_3764:
[----:B------:R-:W-:Y:S01]  /*11800*/  @!PT LDS RZ, [RZ] ;  /* 0x00000000fffff984 */ /* 0x000fe20000000800 */
[----:B------:R-:W-:Y:S01]  /*11810*/  @!PT LDS RZ, [RZ] ;  /* 0x00000000fffff984 */ /* 0x000fe20000000800 */
[----:B------:R-:W-:Y:S01]  /*11820*/  @!PT LDS RZ, [RZ] ;  /* 0x00000000fffff984 */ /* 0x000fe20000000800 */
[----:B------:R0:W-:Y:S01]  /*11830*/  LDGSTS.E.BYPASS.LTC128B.128 [R17+0x6c00], desc[UR50][R2.64+0x180], !P3 ;  /* 0x06c0018002117fae */ /* 0x0001e2000d901d72 */
[----:B------:R-:W-:-:S03]  /*11840*/  LOP3.LUT P3, RZ, R22, 0x80, RZ, 0xc0, !PT ;  /* 0x0000008016ff7812 */ /* 0x000fc6000786c0ff */
        /* <DEDUP_REMOVED lines=9> */
.L_x_3765:
[----:B------:R-:W-:Y:S01]  /*118e0*/  MOV R13, R10 ;  /* 0x0000000a000d7202 */ /* 0x000fe20000000f00 */
        /* <DEDUP_REMOVED lines=9> */
[----:B------:R-:W-:-:S08]  /*11980*/  LOP3.LUT P3, RZ, R22, 0x8000, RZ, 0xc0, !PT ;  /* 0x0000800016ff7812 */ /* 0x000fd0000786c0ff */
[----:B------:R0:W-:Y:S04]  /*11990*/  LDGSTS.E.BYPASS.LTC128B.128 [R17+0x3400], desc[UR50][R2.64+0x80], !P2 ;  /* 0x0340008002117fae */ /* 0x0001e8000d101d72 */
[----:B------:R0:W-:Y:S02]  /*119a0*/  LDGSTS.E.BYPASS.LTC128B.128 [R17+0x5400], desc[UR50][R2.64+0x100], !P6 ;  /* 0x0540010002117fae */ /* 0x0001e4000f101d72 */
[----:B0-----:R-:W-:Y:S05]  /*119b0*/  WARPSYNC.COLLECTIVE R15, `(.L_x_3766) ;  /* 0x000000000f087348 */ /* 0x001fea0003c00000 */
[----:B------:R1:W2:Y:S02]  /*119c0*/  SHFL.IDX P6, R14, R13, R12, R11 ;  /* 0x0000000c0d0e7389 */ /* 0x0002a400000c000b */
[----:B012---:R-:W-:Y:S01]  /*119d0*/  ENDCOLLECTIVE ;  /* 0x000000000000791b */ /* 0x007fe20003800000 */
.L_x_3766:
        /* <DEDUP_REMOVED lines=14> */
.L_x_3767:
[----:B------:R-:W-:Y:S05]  /*11ac0*/  BRA `(.L_x_3768) ;  /* 0xffffffc800b47947 */ /* 0x000fea000383ffff */
.L_x_3685:
[----:B------:R-:W-:Y:S01]  /*11ad0*/  BSSY B0, `(.L_x_3769) ;  /* 0x0000008000007945 */ /* 0x000fe20003800000 */
[----:B------:R-:W-:Y:S01]  /*11ae0*/  IMAD.MOV.U32 R13, RZ, RZ, R16 ;  /* 0x000000ffff0d7224 */ /* 0x000fe200078e0010 */
[----:B------:R-:W-:Y:S01]  /*11af0*/  MOV R11, 0x1f ;  /* 0x0000001f000b7802 */ /* 0x000fe20000000f00 */
[----:B------:R-:W-:Y:S02]  /*11b00*/  IMAD.MOV.U32 R12, RZ, RZ, RZ ;  /* 0x000000ffff0c7224 */ /* 0x000fe400078e00ff */
[----:B------:R-:W-:-:S07]  /*11b10*/  IMAD.MOV.U32 R15, RZ, RZ, -0x1 ;  /* 0xffffffffff0f7424 */ /* 0x000fce00078e00ff */
[----:B0123--:R-:W-:Y:S05]  /*11b20*/  WARPSYNC.COLLECTIVE R15, `(.L_x_3770) ;  /* 0x000000000f087348 */ /* 0x00ffea0003c00000 */
[----:B------:R4:W0:Y:S02]  /*11b30*/  SHFL.IDX P6, R14, R13, R12, R11 ;  /* 0x0000000c0d0e7389 */ /* 0x00082400000c000b */
[----:B01234-:R-:W-:Y:S01]  /*11b40*/  ENDCOLLECTIVE ;  /* 0x000000000000791b */ /* 0x01ffe20003800000 */
.L_x_3770:
[----:B------:R-:W-:Y:S05]  /*11b50*/  BSYNC B0 ;  /* 0x0000000000007941 */ /* 0x000fea0003800000 */
.L_x_3769:
[----:B------:R-:W-:Y:S01]  /*11b60*/  IMAD.MOV.U32 R13, RZ, RZ, R16 ;  /* 0x000000ffff0d7224 */ /* 0x000fe200078e0010 */
[----:B------:R-:W-:Y:S01]  /*11b70*/  MOV R15, 0xffffffff ;  /* 0xffffffff000f7802 */ /* 0x000fe20000000f00 */
[----:B------:R-:W-:Y:S02]  /*11b80*/  IMAD.MOV.U32 R12, RZ, RZ, 0x1 ;  /* 0x00000001ff0c7424 */ /* 0x000fe400078e00ff */
[----:B------:R-:W-:Y:S02]  /*11b90*/  IMAD.MOV.U32 R11, RZ, RZ, 0x1f ;  /* 0x0000001fff0b7424 */ /* 0x000fe400078e00ff */
[----:B------:R-:W-:Y:S02]  /*11ba0*/  IMAD.IADD R5, R19, 0x1, R8 ;  /* 0x0000000113057824 */ /* 0x000fe400078e0208 */
[----:B------:R-:W-:-:S07]  /*11bb0*/  IMAD.MOV.U32 R0, RZ, RZ, R14 ;  /* 0x000000ffff007224 */ /* 0x000fce00078e000e */
[----:B------:R-:W-:Y:S05]  /*11bc0*/  WARPSYNC.COLLECTIVE R15, `(.L_x_3771) ;  /* 0x000000000f087348 */ /* 0x000fea0003c00000 */
[----:B------:R0:W1:Y:S02]  /*11bd0*/  SHFL.IDX P6, R14, R13, R12, R11 ;  /* 0x0000000c0d0e7389 */ /* 0x00006400000c000b */
[----:B01----:R-:W-:Y:S01]  /*11be0*/  ENDCOLLECTIVE ;  /* 0x000000000000791b */ /* 0x003fe20003800000 */
.L_x_3771:
        /* <DEDUP_REMOVED lines=18> */
.L_x_3772:
[----:B------:R-:W-:Y:S01]  /*11d10*/  IMAD.MOV.U32 R12, RZ, RZ, 0x2 ;  /* 0x00000002ff0c7424 */ /* 0x000fe200078e00ff */
[----:B------:R-:W-:-:S05]  /*11d20*/  SEL R6, R14, RZ, P1 ;  /* 0x000000ff0e067207 */ /* 0x000fca0000800000 */
[----:B------:R-:W-:-:S04]  /*11d30*/  IMAD.IADD R6, R5, 0x1, R6 ;  /* 0x0000000105067824 */ /* 0x000fc800078e0206 */
[----:B------:R-:W-:-:S07]  /*11d40*/  IMAD.MOV.U32 R13, RZ, RZ, R6 ;  /* 0x000000ffff0d7224 */ /* 0x000fce00078e0006 */
[----:B------:R-:W-:Y:S05]  /*11d50*/  WARPSYNC.COLLECTIVE R15, `(.L_x_3773) ;  /* 0x000000000f087348 */ /* 0x000fea0003c00000 */
[----:B------:R0:W1:Y:S02]  /*11d60*/  SHFL.UP P6, R14, R13, R12, R11 ;  /* 0x0400000c0d0e7389 */ /* 0x00006400000c000b */
[----:B01----:R-:W-:Y:S01]  /*11d70*/  ENDCOLLECTIVE ;  /* 0x000000000000791b */ /* 0x003fe20003800000 */
.L_x_3773:
[----:B------:R-:W-:Y:S02]  /*11d80*/  MOV R12, 0x4 ;  /* 0x00000004000c7802 */ /* 0x000fe40000000f00 */
[----:B------:R-:W-:-:S05]  /*11d90*/  SEL R7, R14, RZ, P2 ;  /* 0x000000ff0e077207 */ /* 0x000fca0001000000 */
[----:B------:R-:W-:-:S04]  /*11da0*/  IMAD.IADD R7, R6, 0x1, R7 ;  /* 0x0000000106077824 */ /* 0x000fc800078e0207 */
[----:B------:R-:W-:-:S07]  /*11db0*/  IMAD.MOV.U32 R13, RZ, RZ, R7 ;  /* 0x000000ffff0d7224 */ /* 0x000fce00078e0007 */
[----:B------:R-:W-:Y:S05]  /*11dc0*/  WARPSYNC.COLLECTIVE R15, `(.L_x_3774) ;  /* 0x000000000f087348 */ /* 0x000fea0003c00000 */
[----:B------:R0:W1:Y:S02]  /*11dd0*/  SHFL.UP P6, R14, R13, R12, R11 ;  /* 0x0400000c0d0e7389 */ /* 0x00006400000c000b */
[----:B01----:R-:W-:Y:S01]  /*11de0*/  ENDCOLLECTIVE ;  /* 0x000000000000791b */ /* 0x003fe20003800000 */
.L_x_3774:
[----:B------:R-:W-:Y:S01]  /*11df0*/  IMAD.MOV.U32 R12, RZ, RZ, 0x8 ;  /* 0x00000008ff0c7424 */ /* 0x000fe200078e00ff */
[----:B------:R-:W-:-:S05]  /*11e00*/  SEL R2, R14, RZ, P3 ;  /* 0x000000ff0e027207 */ /* 0x000fca0001800000 */
[----:B------:R-:W-:-:S04]  /*11e10*/  IMAD.IADD R2, R7, 0x1, R2 ;  /* 0x0000000107027824 */ /* 0x000fc800078e0202 */
[----:B------:R-:W-:-:S07]  /*11e20*/  IMAD.MOV.U32 R13, RZ, RZ, R2 ;  /* 0x000000ffff0d7224 */ /* 0x000fce00078e0002 */
[----:B------:R-:W-:Y:S05]  /*11e30*/  WARPSYNC.COLLECTIVE R15, `(.L_x_3775) ;  /* 0x000000000f087348 */ /* 0x000fea0003c00000 */
[----:B------:R0:W1:Y:S02]  /*11e40*/  SHFL.UP P6, R14, R13, R12, R11 ;  /* 0x0400000c0d0e7389 */ /* 0x00006400000c000b */
[----:B01----:R-:W-:Y:S01]  /*11e50*/  ENDCOLLECTIVE ;  /* 0x000000000000791b */ /* 0x003fe20003800000 */
.L_x_3775:
[----:B------:R-:W-:Y:S02]  /*11e60*/  MOV R12, 0x10 ;  /* 0x00000010000c7802 */ /* 0x000fe40000000f00 */
[----:B------:R-:W-:-:S05]  /*11e70*/  SEL R3, R14, RZ, P4 ;  /* 0x000000ff0e037207 */ /* 0x000fca0002000000 */
[----:B------:R-:W-:-:S04]  /*11e80*/  IMAD.IADD R3, R2, 0x1, R3 ;  /* 0x0000000102037824 */ /* 0x000fc800078e0203 */
[----:B------:R-:W-:-:S07]  /*11e90*/  IMAD.MOV.U32 R13, RZ, RZ, R3 ;  /* 0x000000ffff0d7224 */ /* 0x000fce00078e0003 */
[----:B------:R-:W-:Y:S05]  /*11ea0*/  WARPSYNC.COLLECTIVE R15, `(.L_x_3776) ;  /* 0x000000000f087348 */ /* 0x000fea0003c00000 */
[----:B------:R0:W1:Y:S02]  /*11eb0*/  SHFL.UP P6, R14, R13, R12, R11 ;  /* 0x0400000c0d0e7389 */ /* 0x00006400000c000b */
[----:B01----:R-:W-:Y:S01]  /*11ec0*/  ENDCOLLECTIVE ;  /* 0x000000000000791b */ /* 0x003fe20003800000 */
.L_x_3776:
        /* <DEDUP_REMOVED lines=8> */
.L_x_3777:
[----:B------:R-:W-:Y:S05]  /*11f50*/  BRA `(.L_x_3778) ;  /* 0xffffffcc00487947 */ /* 0x000fea000383ffff */
.L_x_3690:
        /* <DEDUP_REMOVED lines=8> */
.L_x_3780:
[----:B------:R-:W-:Y:S05]  /*11fe0*/  BSYNC B0 ;  /* 0x0000000000007941 */ /* 0x000fea0003800000 */
.L_x_3779:
[----:B------:R-:W-:Y:S01]  /*11ff0*/  SEL R14, R14, RZ, P1 ;  /* 0x000000ff0e0e7207 */ /* 0x000fe20000800000 */
[----:B------:R-:W-:Y:S01]  /*12000*/  IMAD.MOV.U32 R12, RZ, RZ, 0x2 ;  /* 0x00000002ff0c7424 */ /* 0x000fe200078e00ff */
[----:B------:R-:W-:Y:S01]  /*12010*/  MOV R15, 0xffffffff ;  /* 0xffffffff000f7802 */ /* 0x000fe20000000f00 */
[----:B------:R-:W-:Y:S02]  /*12020*/  IMAD.MOV.U32 R11, RZ, RZ, RZ ;  /* 0x000000ffff0b7224 */ /* 0x000fe400078e00ff */
[----:B------:R-:W-:-:S07]  /*12030*/  IMAD.IADD R13, R5, 0x1, R14 ;  /* 0x00000001050d7824 */ /* 0x000fce00078e020e */
[----:B------:R-:W-:Y:S05]  /*12040*/  WARPSYNC.COLLECTIVE R15, `(.L_x_3781) ;  /* 0x000000000f087348 */ /* 0x000fea0003c00000 */
[----:B------:R0:W1:Y:S02]  /*12050*/  SHFL.UP P6, R14, R13, R12, R11 ;  /* 0x0400000c0d0e7389 */ /* 0x00006400000c000b */
[----:B01----:R-:W-:Y:S01]  /*12060*/  ENDCOLLECTIVE ;  /* 0x000000000000791b */ /* 0x003fe20003800000 */
.L_x_3781:
[----:B------:R-:W-:Y:S01]  /*12070*/  IMAD.MOV.U32 R12, RZ, RZ, 0x4 ;  /* 0x00000004ff0c7424 */ /* 0x000fe200078e00ff */
[----:B------:R-:W-:-:S05]  /*12080*/  SEL R2, R14, RZ, P2 ;  /* 0x000000ff0e027207 */ /* 0x000fca0001000000 */
[----:B------:R-:W-:-:S04]  /*12090*/  IMAD.IADD R2, R13, 0x1, R2 ;  /* 0x000000010d027824 */ /* 0x000fc800078e0202 */
[----:B------:R-:W-:-:S07]  /*120a0*/  IMAD.MOV.U32 R13, RZ, RZ, R2 ;  /* 0x000000ffff0d7224 */ /* 0x000fce00078e0002 */
[----:B------:R-:W-:Y:S05]  /*120b0*/  WARPSYNC.COLLECTIVE R15, `(.L_x_3782) ;  /* 0x000000000f087348 */ /* 0x000fea0003c00000 */
[----:B------:R0:W1:Y:S02]  /*120c0*/  SHFL.UP P6, R14, R13, R12, R11 ;  /* 0x0400000c0d0e7389 */ /* 0x00006400000c000b */
[----:B01----:R-:W-:Y:S01]  /*120d0*/  ENDCOLLECTIVE ;  /* 0x000000000000791b */ /* 0x003fe20003800000 */
.L_x_3782:
[----:B------:R-:W-:Y:S02]  /*120e0*/  MOV R12, 0x8 ;  /* 0x00000008000c7802 */ /* 0x000fe40000000f00 */
[----:B------:R-:W-:-:S05]  /*120f0*/  SEL R3, R14, RZ, P3 ;  /* 0x000000ff0e037207 */ /* 0x000fca0001800000 */
[----:B------:R-:W-:-:S04]  /*12100*/  IMAD.IADD R3, R2, 0x1, R3 ;  /* 0x0000000102037824 */ /* 0x000fc800078e0203 */
[----:B------:R-:W-:-:S07]  /*12110*/  IMAD.MOV.U32 R13, RZ, RZ, R3 ;  /* 0x000000ffff0d7224 */ /* 0x000fce00078e0003 */
[----:B------:R-:W-:Y:S05]  /*12120*/  WARPSYNC.COLLECTIVE R15, `(.L_x_3783) ;  /* 0x000000000f087348 */ /* 0x000fea0003c00000 */
[----:B------:R0:W1:Y:S02]  /*12130*/  SHFL.UP P6, R14, R13, R12, R11 ;  /* 0x0400000c0d0e7389 */ /* 0x00006400000c000b */
[----:B01----:R-:W-:Y:S01]  /*12140*/  ENDCOLLECTIVE ;  /* 0x000000000000791b */ /* 0x003fe20003800000 */
.L_x_3783:
[----:B------:R-:W-:Y:S01]  /*12150*/  IMAD.MOV.U32 R12, RZ, RZ, 0x10 ;  /* 0x00000010ff0c7424 */ /* 0x000fe200078e00ff */
[----:B------:R-:W-:-:S05]  /*12160*/  SEL R4, R14, RZ, P4 ;  /* 0x000000ff0e047207 */ /* 0x000fca0002000000 */
[----:B------:R-:W-:-:S04]  /*12170*/  IMAD.IADD R4, R3, 0x1, R4 ;  /* 0x0000000103047824 */ /* 0x000fc800078e0204 */
[----:B------:R-:W-:-:S07]  /*12180*/  IMAD.MOV.U32 R13, RZ, RZ, R4 ;  /* 0x000000ffff0d7224 */ /* 0x000fce00078e0004 */
[----:B------:R-:W-:Y:S05]  /*12190*/  WARPSYNC.COLLECTIVE R15, `(.L_x_3784) ;  /* 0x000000000f087348 */ /* 0x000fea0003c00000 */
[----:B------:R0:W1:Y:S02]  /*121a0*/  SHFL.UP P6, R14, R13, R12, R11 ;  /* 0x0400000c0d0e7389 */ /* 0x00006400000c000b */
[----:B01----:R-:W-:Y:S01]  /*121b0*/  ENDCOLLECTIVE ;  /* 0x000000000000791b */ /* 0x003fe20003800000 */
.L_x_3784:
[----:B------:R-:W-:Y:S01]  /*121c0*/  MOV R12, 0x1f ;  /* 0x0000001f000c7802 */ /* 0x000fe20000000f00 */
[----:B------:R-:W-:Y:S01]  /*121d0*/  IMAD.MOV.U32 R11, RZ, RZ, 0x1f ;  /* 0x0000001fff0b7424 */ /* 0x000fe200078e00ff */
[----:B------:R-:W-:-:S05]  /*121e0*/  SEL R3, R14, RZ, P5 ;  /* 0x000000ff0e037207 */ /* 0x000fca0002800000 */
[----:B------:R-:W-:-:S04]  /*121f0*/  IMAD.IADD R2, R4, 0x1, R3 ;  /* 0x0000000104027824 */ /* 0x000fc800078e0203 */
[----:B------:R-:W-:-:S07]  /*12200*/  IMAD.MOV.U32 R13, RZ, RZ, R2 ;  /* 0x000000ffff0d7224 */ /* 0x000fce00078e0002 */
[----:B------:R-:W-:Y:S05]  /*12210*/  WARPSYNC.COLLECTIVE R15, `(.L_x_3785) ;  /* 0x000000000f087348 */ /* 0x000fea0003c00000 */
[----:B------:R0:W1:Y:S02]  /*12220*/  SHFL.IDX P6, R14, R13, R12, R11 ;  /* 0x0000000c0d0e7389 */ /* 0x00006400000c000b */
[----:B01----:R-:W-:Y:S01]  /*12230*/  ENDCOLLECTIVE ;  /* 0x000000000000791b */ /* 0x003fe20003800000 */
.L_x_3785:
[----:B------:R-:W-:Y:S05]  /*12240*/  BRA `(.L_x_3786) ;  /* 0xffffffcc00287947 */ /* 0x000fea000383ffff */
.L_x_3692:
[----:B------:R-:W-:Y:S01]  /*12250*/  BSSY B0, `(.L_x_3787) ;  /* 0x0000006000007945 */ /* 0x000fe20003800000 */
[----:B------:R-:W-:Y:S01]  /*12260*/  PLOP3.LUT P6, PT, P6, PT, PT, 0x8, 0x0 ;  /* 0x000000000000781c */ /* 0x000fe200037ce170 */
[----:B------:R-:W-:-:S12]  /*12270*/  IMAD.MOV.U32 R15, RZ, RZ, -0x1 ;  /* 0xffffffffff0f7424 */ /* 0x000fd800078e00ff */
[----:B01----:R-:W-:Y:S05]  /*12280*/  WARPSYNC.COLLECTIVE R15, `(.L_x_3788) ;  /* 0x000000000f087348 */ /* 0x003fea0003c00000 */
[----:B------:R-:W-:Y:S01]  /*12290*/  VOTE.ANY R14, PT, P6 ;  /* 0x00000000000e7806 */ /* 0x000fe200030e0100 */
[----:B01----:R-:W-:Y:S06]  /*122a0*/  ENDCOLLECTIVE ;  /* 0x000000000000791b */ /* 0x003fec0003800000 */
.L_x_3788:
[----:B------:R-:W-:Y:S05]  /*122b0*/  BSYNC B0 ;  /* 0x0000000000007941 */ /* 0x000fea0003800000 */
.L_x_3787:
        /* <DEDUP_REMOVED lines=9> */
.L_x_3789:
[----:B------:R-:W-:Y:S01]  /*12350*/  IMAD.MOV.U32 R5, RZ, RZ, R14 ;  /* 0x000000ffff057224 */ /* 0x000fe200078e000e */
[----:B------:R-:W-:Y:S06]  /*12360*/  BRA `(.L_x_3790) ;  /* 0xffffffcc00187947 */ /* 0x000fec000383ffff */
.L_x_3694:
[----:B------:R-:W-:Y:S01]  /*12370*/  BSSY B0, `(.L_x_3791) ;  /* 0x0000007000007945 */ /* 0x000fe20003800000 */
[----:B------:R-:W-:Y:S02]  /*12380*/  IMAD.MOV.U32 R13, RZ, RZ, R2 ;  /* 0x000000ffff0d7224 */ /* 0x000fe400078e0002 */
[----:B------:R-:W-:Y:S02]  /*12390*/  IMAD.MOV.U32 R11, RZ, RZ, 0x1f ;  /* 0x0000001fff0b7424 */ /* 0x000fe400078e00ff */
[----:B------:R-:W-:-:S07]  /*123a0*/  IMAD.MOV.U32 R15, RZ, RZ, -0x1 ;  /* 0xffffffffff0f7424 */ /* 0x000fce00078e00ff */
[----:B0123--:R-:W-:Y:S05]  /*123b0*/  WARPSYNC.COLLECTIVE R15, `(.L_x_3792) ;  /* 0x000000000f087348 */ /* 0x00ffea0003c00000 */
[----:B------:R4:W0:Y:S02]  /*123c0*/  SHFL.IDX P6, R14, R13, R12, R11 ;  /* 0x0000000c0d0e7389 */ /* 0x00082400000c000b */
[----:B01234-:R-:W-:Y:S01]  /*123d0*/  ENDCOLLECTIVE ;  /* 0x000000000000791b */ /* 0x01ffe20003800000 */
.L_x_3792:
[----:B------:R-:W-:Y:S05]  /*123e0*/  BSYNC B0 ;  /* 0x0000000000007941 */ /* 0x000fea0003800000 */
.L_x_3791:
[----:B------:R-:W-:Y:S05]  /*123f0*/  BRA `(.L_x_3693) ;  /* 0xffffffcc00107947 */ /* 0x000fea000383ffff */
.L_x_3698:
[----:B0-----:R0:W1:Y:S02]  /*12400*/  SYNCS.PHASECHK.TRANS64.TRYWAIT P0, [R5+URZ+0x28c20], R0 ;  /* 0x028c2000050075a7 */ /* 0x001064000800017f */
[----:B-1----:R-:W-:Y:S05]  /*12410*/  @!P0 NANOSLEEP.SYNCS 0x989680 ;  /* 0x009896800000895d */ /* 0x002fea0003900000 */
[----:B------:R-:W1:Y:S02]  /*12420*/  @!P0 SYNCS.PHASECHK.TRANS64 P0, [R5+URZ+0x28c20], R0 ;  /* 0x028c2000050085a7 */ /* 0x000e64000800007f */
[----:B-1----:R-:W-:Y:S05]  /*12430*/  @!P0 BRA `(.L_x_3698) ;  /* 0xfffffffc00f08947 */ /* 0x002fea000383ffff */
[----:B------:R-:W-:Y:S05]  /*12440*/  BRA `(.L_x_3793) ;  /* 0xffffffcc00fc7947 */ /* 0x000fea000383ffff */
.L_x_3699:
[----:B------:R-:W1:Y:S01]  /*12450*/  S2R R2, SR_TID.X ;  /* 0x0000000000027919 */ /* 0x000e620000002100 */
[----:B------:R-:W-:Y:S01]  /*12460*/  BSSY B0, `(.L_x_3794) ;  /* 0x000000a000007945 */ /* 0x000fe20003800000 */
[----:B------:R-:W-:Y:S02]  /*12470*/  IMAD.MOV.U32 R12, RZ, RZ, RZ ;  /* 0x000000ffff0c7224 */ /* 0x000fe400078e00ff */
[----:B------:R-:W-:Y:S02]  /*12480*/  IMAD.MOV.U32 R11, RZ, RZ, 0x1f ;  /* 0x0000001fff0b7424 */ /* 0x000fe400078e00ff */
[----:B------:R-:W-:Y:S01]  /*12490*/  IMAD.MOV.U32 R15, RZ, RZ, -0x1 ;  /* 0xffffffffff0f7424 */ /* 0x000fe200078e00ff */
[----:B-1----:R-:W-:-:S04]  /*124a0*/  SHF.R.U32.HI R2, RZ, 0x5, R2 ;  /* 0x00000005ff027819 */ /* 0x002fc80000011602 */
[----:B------:R-:W-:-:S04]  /*124b0*/  LOP3.LUT R2, R2, 0x3, RZ, 0xc0, !PT ;  /* 0x0000000302027812 */ /* 0x000fc800078ec0ff */
[----:B------:R-:W-:-:S07]  /*124c0*/  MOV R13, R2 ;  /* 0x00000002000d7202 */ /* 0x000fce0000000f00 */
[----:B0-234-:R-:W-:Y:S05]  /*124d0*/  WARPSYNC.COLLECTIVE R15, `(.L_x_3795) ;  /* 0x000000000f087348 */ /* 0x01dfea0003c00000 */
[----:B------:R1:W0:Y:S02]  /*124e0*/  SHFL.IDX P6, R14, R13, R12, R11 ;  /* 0x0000000c0d0e7389 */ /* 0x00022400000c000b */
[----:B01234-:R-:W-:Y:S01]  /*124f0*/  ENDCOLLECTIVE ;  /* 0x000000000000791b */ /* 0x01ffe20003800000 */
.L_x_3795:
[----:B------:R-:W-:Y:S05]  /*12500*/  BSYNC B0 ;  /* 0x0000000000007941 */ /* 0x000fea0003800000 */
.L_x_3794:
[----:B------:R-:W-:Y:S05]  /*12510*/  BRA `(.L_x_3796) ;  /* 0xffffffcc00e47947 */ /* 0x000fea000383ffff */
.L_x_3702:
[----:B------:R-:W-:Y:S01]  /*12520*/  BSSY B1, `(.L_x_3797) ;  /* 0x0000006000017945 */ /* 0x000fe20003800000 */
[----:B------:R-:W-:-:S07]  /*12530*/  IMAD.MOV.U32 R15, RZ, RZ, -0x1 ;  /* 0xffffffffff0f7424 */ /* 0x000fce00078e00ff */
[----:B0-234-:R-:W-:Y:S05]  /*12540*/  WARPSYNC.COLLECTIVE R15, `(.L_x_3798) ;  /* 0x000000000f0c7348 */ /* 0x01dfea0003c00000 */
[----:B------:R-:W-:Y:S02]  /*12550*/  ELECT P6, UR62, PT ;  /* 0x00000000003e782f */ /* 0x000fe400038c0000 */
[----:B------:R-:W-:Y:S01]  /*12560*/  MOV R14, UR62 ;  /* 0x0000003e000e7c02 */ /* 0x000fe20008000f00 */
[----:B0-234-:R-:W-:Y:S10]  /*12570*/  ENDCOLLECTIVE ;  /* 0x000000000000791b */ /* 0x01dff40003800000 */
.L_x_3798:
[----:B------:R-:W-:Y:S05]  /*12580*/  BSYNC B1 ;  /* 0x0000000000017941 */ /* 0x000fea0003800000 */
.L_x_3797:
[----:B------:R-:W-:Y:S05]  /*12590*/  BRA `(.L_x_3799) ;  /* 0xffffffcc00dc7947 */ /* 0x000fea000383ffff */
.L_x_3704:
[----:B0-----:R0:W1:Y:S02]  /*125a0*/  SYNCS.PHASECHK.TRANS64.TRYWAIT P1, [R3+URZ+0x28c40], R2 ;  /* 0x028c4002030075a7 */ /* 0x001064000802017f */
[----:B-1----:R-:W-:Y:S05]  /*125b0*/  @!P1 NANOSLEEP.SYNCS 0x989680 ;  /* 0x009896800000995d */ /* 0x002fea0003900000 */
[----:B------:R-:W1:Y:S02]  /*125c0*/  @!P1 SYNCS.PHASECHK.TRANS64 P1, [R3+URZ+0x28c40], R2 ;  /* 0x028c4002030095a7 */ /* 0x000e64000802007f */
[----:B-1----:R-:W-:Y:S05]  /*125d0*/  @!P1 BRA `(.L_x_3704) ;  /* 0xfffffffc00f09947 */ /* 0x002fea000383ffff */
[----:B------:R-:W-:Y:S05]  /*125e0*/  BRA `(.L_x_3800) ;  /* 0xffffffcc00fc7947 */ /* 0x000fea000383ffff */
.L_x_3706:
[----:B-1----:R1:W0:Y:S02]  /*125f0*/  SYNCS.PHASECHK.TRANS64.TRYWAIT P1, [R5+URZ+0x28c40], R0 ;  /* 0x028c4000050075a7 */ /* 0x002224000802017f */
[----:B0-----:R-:W-:Y:S05]  /*12600*/  @!P1 NANOSLEEP.SYNCS 0x989680 ;  /* 0x009896800000995d */ /* 0x001fea0003900000 */
[----:B------:R-:W0:Y:S02]  /*12610*/  @!P1 SYNCS.PHASECHK.TRANS64 P1, [R5+URZ+0x28c40], R0 ;  /* 0x028c4000050095a7 */ /* 0x000e24000802007f */
[----:B0-----:R-:W-:Y:S05]  /*12620*/  @!P1 BRA `(.L_x_3706) ;  /* 0xfffffffc00f09947 */ /* 0x001fea000383ffff */
[----:B------:R-:W-:Y:S05]  /*12630*/  BRA `(.L_x_3801) ;  /* 0xffffffd000087947 */ /* 0x000fea000383ffff */
.L_x_3708:
[----:B------:R0:W0:Y:S02]  /*12640*/  SYNCS.PHASECHK.TRANS64.TRYWAIT P1, [R3+URZ+0x28c60], R2 ;  /* 0x028c6002030075a7 */ /* 0x000024000802017f */
[----:B0-----:R-:W-:Y:S05]  /*12650*/  @!P1 NANOSLEEP.SYNCS 0x989680 ;  /* 0x009896800000995d */ /* 0x001fea0003900000 */
[----:B------:R-:W0:Y:S02]  /*12660*/  @!P1 SYNCS.PHASECHK.TRANS64 P1, [R3+URZ+0x28c60], R2 ;  /* 0x028c6002030095a7 */ /* 0x000e24000802007f */
[----:B0-----:R-:W-:Y:S05]  /*12670*/  @!P1 BRA `(.L_x_3708) ;  /* 0xfffffffc00f09947 */ /* 0x001fea000383ffff */
[----:B------:R-:W-:Y:S05]  /*12680*/  BRA `(.L_x_3802) ;  /* 0xffffffd000047947 */ /* 0x000fea000383ffff */
.L_x_3803:
        /* <DEDUP_REMOVED lines=15> */
.L_x_15643:


//--------------------- .text._ZN7cutlass13device_kernelIN5flash11enable_sm90INS1_16FlashAttnFwdSm90INS1_25CollectiveMainloopFwdSm90ILi2EN4cute5tupleIJNS5_1CILi1EEES8_S8_EEENS6_IJNS7_ILi64EEESA_SA_EEELi512ENS_6half_tEfNS_4arch4Sm90ELb0ELb0ELb1ELb1ELb1ELb1ELb0ELb0ELb0ELb1ELb0ELb0EEENS1_21CollectiveEpilogueFwdINS6_IJSA_NS7_ILi512EEESA_EEES9_SC_SE_Li256ELb1ELb1ELb0ELb0EEENS1_36VarlenDynamicPersistentTileSchedulerILi64ELi64ELi256ELi128ELb0ELb1ELb1ELb0ELb1ELb1EEEEEEEEEvNT_6ParamsE --------------------------
	.section	.text._ZN7cutlass13device_kernelIN5flash11enable_sm90INS1_16FlashAttnFwdSm90INS1_25CollectiveMainloopFwdSm90ILi2EN4cute5tupleIJNS5_1CILi1EEES8_S8_EEENS6_IJNS7_ILi64EEESA_SA_EEELi512ENS_6half_tEfNS_4arch4Sm90ELb0ELb0ELb1ELb1ELb1ELb1ELb0ELb0ELb0ELb1ELb0ELb0EEENS1_21CollectiveEpilogueFwdINS6_IJSA_NS7_ILi512EEESA_EEES9_SC_SE_Li256ELb1ELb1ELb0ELb0EEENS1_36VarlenDynamicPersistentTileSchedulerILi64ELi64ELi256ELi128ELb0ELb1ELb1ELb0ELb1ELb1EEEEEEEEEvNT_6ParamsE,"ax",@progbits
	.align	128
.text._ZN7cutlass13device_kernelIN5flash11enable_sm90INS1_16FlashAttnFwdSm90INS1_25CollectiveMainloopFwdSm90ILi2EN4cute5tupleIJNS5_1CILi1EEES8_S8_EEENS6_IJNS7_ILi64EEESA_SA_EEELi512ENS_6half_tEfNS_4arch4Sm90ELb0ELb0ELb1ELb1ELb1ELb1ELb0ELb0ELb0ELb1ELb0ELb0EEENS1_21CollectiveEpilogueFwdINS6_IJSA_NS7_ILi512EEESA_EEES9_SC_SE_Li256ELb1ELb1ELb0ELb0EEENS1_36VarlenDynamicPersistentTileSchedulerILi64ELi64ELi256ELi128ELb0ELb1ELb1ELb0ELb1ELb1EEEEEEEEEvNT_6ParamsE:
        .type           _ZN7cutlass13device_kernelIN5flash11enable_sm90INS1_16FlashAttnFwdSm90INS1_25CollectiveMainloopFwdSm90ILi2EN4cute5tupleIJNS5_1CILi1EEES8_S8_EEENS6_IJNS7_ILi64EEESA_SA_EEELi512ENS_6half_tEfNS_4arch4Sm90ELb0ELb0ELb1ELb1ELb1ELb1ELb0ELb0ELb0ELb1ELb0ELb0EEENS1_21CollectiveEpilogueFwdINS6_IJSA_NS7_ILi512EEESA_EEES9_SC_SE_Li256ELb1ELb1ELb0ELb0EEENS1_36VarlenDynamicPersistentTileSchedulerILi64ELi64ELi256ELi128ELb0ELb1ELb1ELb0ELb1ELb1EEEEEEEEEvNT_6ParamsE,@function
        .size           _ZN7cutlass13device_kernelIN5flash11enable_sm90INS1_16FlashAttnFwdSm90INS1_25CollectiveMainloopFwdSm90ILi2EN4cute5tupleIJNS5_1CILi1EEES8_S8_EEENS6_IJNS7_ILi64EEESA_SA_EEELi512ENS_6half_tEfNS_4arch4Sm90ELb0ELb0ELb1ELb1ELb1ELb1ELb0ELb0ELb0ELb1ELb0ELb0EEENS1_21CollectiveEpilogueFwdINS6_IJSA_NS7_ILi512EEESA_EEES9_SC_SE_Li256ELb1ELb1ELb0ELb0EEENS1_36VarlenDynamicPersistentTileSchedulerILi64ELi64ELi256ELi128ELb0ELb1ELb1ELb0ELb1ELb1EEEEEEEEEvNT_6ParamsE,(.L_x_15644 - _ZN7cutlass13device_kernelIN5flash11enable_sm90INS1_16FlashAttnFwdSm90INS1_25CollectiveMainloopFwdSm90ILi2EN4cute5tupleIJNS5_1CILi1EEES8_S8_EEENS6_IJNS7_ILi64EEESA_SA_EEELi512ENS_6half_tEfNS_4arch4Sm90ELb0ELb0ELb1ELb1ELb1ELb1ELb0ELb0ELb0ELb1ELb0ELb0EEENS1_21CollectiveEpilogueFwdINS6_IJSA_NS7_ILi512EEESA_EEES9_SC_SE_Li256ELb1ELb1ELb0ELb0EEENS1_36VarlenDynamicPersistentTileSchedulerILi64ELi64ELi256ELi128ELb0ELb1ELb1ELb0ELb1ELb1EEEEEEEEEvNT_6ParamsE)
        .other          _ZN7cutlass13device_kernelIN5flash11enable_sm90INS1_16FlashAttnFwdSm90INS1_25CollectiveMainloopFwdSm90ILi2EN4cute5tupleIJNS5_1CILi1EEES8_S8_EEENS6_IJNS7_ILi64EEESA_SA_EEELi512ENS_6half_tEfNS_4arch4Sm90ELb0ELb0ELb1ELb1ELb1ELb1ELb0ELb0ELb0ELb1ELb0ELb0EEENS1_21CollectiveEpilogueFwdINS6_IJSA_NS7_ILi512EEESA_EEES9_SC_SE_Li256ELb1ELb1ELb0ELb0EEENS1_36VarlenDynamicPersistentTileSchedulerILi64ELi64ELi256ELi128ELb0ELb1ELb1ELb0ELb1ELb1EEEEEEEEEvNT_6ParamsE,@"STO_CUDA_ENTRY STV_DEFAULT"
_ZN7cutlass13device_kernelIN5flash11enable_sm90INS1_16FlashAttnFwdSm90INS1_25CollectiveMainloopFwdSm90ILi2EN4cute5tupleIJNS5_1CILi1EEES8_S8_EEENS6_IJNS7_ILi64EEESA_SA_EEELi512ENS_6half_tEfNS_4arch4Sm90ELb0ELb0ELb1ELb1ELb1ELb1ELb0ELb0ELb0ELb1ELb0ELb0EEENS1_21CollectiveEpilogueFwdINS6_IJSA_NS7_ILi512EEESA_EEES9_SC_SE_Li256ELb1ELb1ELb0ELb0EEENS1_36VarlenDynamicPersistentTileSchedulerILi64ELi64ELi256ELi128ELb0ELb1ELb1ELb0ELb1ELb1EEEEEEEEEvNT_6ParamsE:
[----:B------:R-:W0:Y:S02]  /*0000*/  LDC R1, c[0x0][0x28] ;  /* 0x00000a00ff017b82 */ /* 0x000e240000000800 */
[----:B0-----:R-:W-:Y:S01]  /*0010*/  VIADD R1, R1, 0xffffffa0 ;  /* 0xffffffa001017836 */ /* 0x001fe20000000000 */
[----:B------:R-:W0:Y:S01]  /*0020*/  S2R R0, SR_TID.X ;  /* 0x0000000000007919 */ /* 0x000e220000002100 */
[----:B------:R-:W-:Y:S01]  /*0030*/  ELECT P0, URZ, PT ;  /* 0x00000000003f782f */ /* 0x000fe20003800000 */
[----:B------:R-:W-:Y:S01]  /*0040*/  BSSY B0, `(.L_x_3804) ;  /* 0x000000d000007945 */ /* 0x000fe20003800000 */
[----:B0-----:R-:W-:-:S05]  /*0050*/  SHF.R.U32.HI R2, RZ, 0x5, R0 ;  /* 0x00000005ff027819 */ /* 0x001fca0000011600 */
[----:B------:R-:W0:Y:S02]  /*0060*/  SHFL.IDX PT, R3, R2, RZ, 0x1f ;  /* 0x00001fff02037589 */ /* 0x000e2400000e0000 */
[----:B0-----:R-:W-:-:S13]  /*0070*/  ISETP.EQ.AND P0, PT, R3, RZ, P0 ;  /* 0x000000ff0300720c */ /* 0x001fda0000702270 */
        /* <DEDUP_REMOVED lines=9> */
.L_x_3805:
[----:B------:R-:W-:Y:S05]  /*0110*/  BSYNC B0 ;  /* 0x0000000000007941 */ /* 0x000fea0003800000 */
.L_x_3804:
[----:B------:R-:W-:Y:S01]  /*0120*/  SHF.R.U32.HI R4, RZ, 0x7, R0 ;  /* 0x00000007ff047819 */ /* 0x000fe20000011600 */
[----:B------:R-:W-:Y:S01]  /*0130*/  VOTEU.ANY UP0, P0 ;  /* 0x00000000003f7886 */ /* 0x000fe20000000100 */
[----:B------:R-:W0:Y:S01]  /*0140*/  SHFL.IDX PT, R3, R2, RZ, 0x1f ;  /* 0x00001fff02037589 */ /* 0x000e2200000e0000 */
[----:B------:R-:W-:Y:S01]  /*0150*/  UMOV UR4, 0x80 ;  /* 0x0000008000047882 */ /* 0x000fe20000000000 */
[----:B------:R-:W-:Y:S01]  /*0160*/  UMOV UR7, 0x100 ;  /* 0x0000010000077882 */ /* 0x000fe20000000000 */
[----:B------:R-:W-:Y:S01]  /*0170*/  VOTEU.ANY UP1, P0 ;  /* 0x00000000003f7886 */ /* 0x000fe20000020100 */
[----:B------:R-:W1:Y:S01]  /*0180*/  SHFL.IDX PT, R4, R4, RZ, 0x1f ;  /* 0x00001fff04047589 */ /* 0x000e6200000e0000 */
[----:B------:R-:W2:Y:S01]  /*0190*/  @UP0 S2UR UR8, SR_CgaCtaId ;  /* 0x00000000000809c3 */ /* 0x000ea20000008800 */
[----:B------:R-:W-:Y:S01]  /*01a0*/  @UP0 UMOV UR6, 0x400 ;  /* 0x0000040000060882 */ /* 0x000fe20000000000 */
[----:B------:R-:W-:-:S04]  /*01b0*/  @UP0 UIADD3 UR4, -UR4, 0x100000, URZ ;  /* 0x0010000004040890 */ /* 0x000fc8000fffe13f */
[----:B------:R-:W-:Y:S02]  /*01c0*/  @UP0 USHF.L.U32 UR5, UR4, 0xb, URZ ;  /* 0x0000000b04050899 */ /* 0x000fe4000800063f */
[----:B------:R-:W-:Y:S01]  /*01d0*/  @UP0 USHF.L.U32 UR4, UR4, 0x1, URZ ;  /* 0x0000000104040899 */ /* 0x000fe2000800063f */
[----:B0-----:R-:W-:Y:S01]  /*01e0*/  ISETP.NE.AND P1, PT, R3, RZ, PT ;  /* 0x000000ff0300720c */ /* 0x001fe20003f25270 */
[----:B-1----:R0:W-:Y:S01]  /*01f0*/  STL [R1+0x50], R4 ;  /* 0x0000500401007387 */ /* 0x0021e20000100800 */
[----:B--2---:R-:W-:Y:S02]  /*0200*/  @UP0 ULEA UR8, UR8, UR6, 0x18 ;  /* 0x0000000608080291 */ /* 0x004fe4000f8ec03f */
[----:B------:R-:W-:-:S04]  /*0210*/  @UP0 UIADD3 UR6, -UR7, 0x100000, URZ ;  /* 0x0010000007060890 */ /* 0x000fc8000fffe13f */
[----:B------:R-:W-:Y:S02]  /*0220*/  @UP0 USHF.L.U32 UR7, UR6, 0xb, URZ ;  /* 0x0000000b06070899 */ /* 0x000fe4000800063f */
[----:B------:R-:W-:Y:S01]  /*0230*/  @UP0 USHF.L.U32 UR6, UR6, 0x1, URZ ;  /* 0x0000000106060899 */ /* 0x000fe2000800063f */
[----:B------:R-:W-:Y:S01]  /*0240*/  VOTEU.ANY UP0, P0 ;  /* 0x00000000003f7886 */ /* 0x000fe20000000100 */
[----:B------:R-:W1:Y:S04]  /*0250*/  FENCE.VIEW.ASYNC.S ;  /* 0x00000000000073c6 */ /* 0x000e680000000000 */
[----:B-1----:R0:W1:Y:S06]  /*0260*/  @UP0 SYNCS.EXCH.64 URZ, [UR8+0x28c00], UR4 ;  /* 0x028c0004083f05b2 */ /* 0x00206c0008000100 */
[----:B------:R0:W2:Y:S02]  /*0270*/  @UP1 SYNCS.EXCH.64 URZ, [UR8+0x28c20], UR6 ;  /* 0x028c2006083f15b2 */ /* 0x0000a40008000100 */
        /* <DEDUP_REMOVED lines=10> */
[----:B0-----:R0:W3:Y:S01]  /*0320*/  SYNCS.EXCH.64 URZ, [UR6+0x28c30], UR4 ;  /* 0x028c3004063f75b2 */ /* 0x0010e20008000100 */
[----:B------:R0:W4:Y:S01]  /*0330*/  SYNCS.EXCH.64 URZ, [UR6+0x28c40], UR4 ;  /* 0x028c4004063f75b2 */ /* 0x0001220008000100 */
[----:B------:R0:W0:Y:S01]  /*0340*/  SYNCS.EXCH.64 URZ, [UR6+0x28c38], UR4 ;  /* 0x028c3804063f75b2 */ /* 0x0000220008000100 */
[----:B------:R0:W0:Y:S01]  /*0350*/  SYNCS.EXCH.64 URZ, [UR6+0x28c48], UR4 ;  /* 0x028c4804063f75b2 */ /* 0x0000220008000100 */
[----:B------:R-:W-:Y:S01]  /*0360*/  NOP ;  /* 0x0000000000007918 */ /* 0x000fe20000000000 */
.L_x_3806:
        /* <DEDUP_REMOVED lines=22> */
.L_x_3807:
        /* <DEDUP_REMOVED lines=18> */
.L_x_3808:
        /* <DEDUP_REMOVED lines=22> */
.L_x_3809:
        /* <DEDUP_REMOVED lines=22> */
.L_x_3810:
[----:B------:R-:W-:Y:S01]  /*08b0*/  ISETP.NE.AND P0, PT, R4, RZ, PT ;  /* 0x000000ff0400720c */ /* 0x000fe20003f05270 */
[----:B------:R-:W-:Y:S01]  /*08c0*/  IMAD.MOV.U32 R37, RZ, RZ, 0x1 ;  /* 0x00000001ff257424 */ /* 0x000fe200078e00ff */
[----:B------:R-:W-:Y:S01]  /*08d0*/  NOP ;  /* 0x0000000000007918 */ /* 0x000fe20000000000 */
[----:B------:R-:W-:Y:S01]  /*08e0*/  ULDC.64 UR40, c[0x0][0x208] ;  /* 0x0000820000287ab9 */ /* 0x000fe20000000a00 */
[----:B------:R-:W-:Y:S02]  /*08f0*/  BSSY B9, `(.L_x_3811) ;  /* 0x00016c0000097945 */ /* 0x000fe40003800000 */
[----:B------:R-:W-:Y:S01]  /*0900*/  SEL R37, R37, 0x2, !P0 ;  /* 0x0000000225257807 */ /* 0x000fe20004000000 */
[----:B01234-:R-:W-:Y:S06]  /*0910*/  BAR.SYNC.DEFER_BLOCKING 0x0 ;  /* 0x0000000000007b1d */ /* 0x01ffec0000010000 */
[----:B------:R-:W-:Y:S05]  /*0920*/  @!P0 BRA `(.L_x_3812) ;  /* 0x000000f800e08947 */ /* 0x000fea0003800000 */
.L_x_3813:
[----:B------:R-:W-:-:S08]  /*0930*/  NOP ;  /* 0x0000000000007918 */ /* 0x000fd00000000000 */
[----:B------:R-:W0:Y:S02]  /*0940*/  USETMAXREG.TRY_ALLOC.CTAPOOL UP0, 0xe8 ;  /* 0x000000e8000079c8 */ /* 0x000e240008000600 */
[----:B0-----:R-:W-:-:S13]  /*0950*/  PLOP3.LUT P0, PT, PT, PT, UP0, 0x80, 0x0 ;  /* 0x000000000000781c */ /* 0x001fda0003f0f008 */
[----:B------:R-:W-:Y:S05]  /*0960*/  @!P0 BRA `(.L_x_3813) ;  /* 0xfffffffc00f08947 */ /* 0x000fea000383ffff */
[----:B------:R-:W-:Y:S01]  /*0970*/  SHF.R.U32.HI R2, RZ, 0x7, R0 ;  /* 0x00000007ff027819 */ /* 0x000fe20000011600 */
[----:B------:R-:W0:Y:S03]  /*0980*/  S2UR UR4, SR_CgaCtaId ;  /* 0x00000000000479c3 */ /* 0x000e260000008800 */
[----:B------:R-:W-:Y:S02]  /*0990*/  ISETP.NE.AND P0, PT, R2, 0x1, PT ;  /* 0x000000010200780c */ /* 0x000fe40003f05270 */
[----:B------:R-:W-:-:S11]  /*09a0*/  MOV R2, 0x400 ;  /* 0x0000040000027802 */ /* 0x000fd60000000f00 */
[----:B------:R-:W-:Y:S06]  /*09b0*/  @!P0 BAR.ARV 0x8, 0x100 ;  /* 0x0204000000008b1d */ /* 0x000fec0000002000 */
[----:B------:R-:W-:Y:S01]  /*09c0*/  ISETP.GE.U32.AND P0, PT, R0, 0x100, PT ;  /* 0x000001000000780c */ /* 0x000fe20003f06070 */
[----:B0-----:R-:W-:Y:S01]  /*09d0*/  IMAD.U32 R189, RZ, RZ, UR4 ;  /* 0x00000004ffbd7e24 */ /* 0x001fe2000f8e00ff */
[----:B------:R-:W-:-:S04]  /*09e0*/  ULDC UR4, c[0x0][0xc3c] ;  /* 0x00030f0000047ab9 */ /* 0x000fc80000000800 */
[----:B------:R-:W-:-:S07]  /*09f0*/  LEA R2, R189, R2, 0x18 ;  /* 0x00000002bd027211 */ /* 0x000fce00078ec0ff */
[----:B------:R-:W-:Y:S08]  /*0a00*/  @P0 BAR.ARV 0xf, 0x100 ;  /* 0x03c4000000000b1d */ /* 0x000ff00000002000 */
[----:B------:R-:W-:Y:S06]  /*0a10*/  BAR.SYNC.DEFER_BLOCKING 0x5, 0x180 ;  /* 0x0146000000007b1d */ /* 0x000fec0000010000 */
[----:B------:R-:W0:Y:S02]  /*0a20*/  LDS.128 R24, [R2+0x28cd0] ;  /* 0x028cd00002187984 */ /* 0x000e240000000c00 */
[----:B------:R-:W-:Y:S06]  /*0a30*/  BAR.ARV 0x4, 0x180 ;  /* 0x0106000000007b1d */ /* 0x000fec0000002000 */
[----:B0-----:R-:W-:-:S13]  /*0a40*/  ISETP.GE.AND P0, PT, R27, UR4, PT ;  /* 0x000000041b007c0c */ /* 0x001fda000bf06270 */
[----:B------:R-:W-:Y:S05]  /*0a50*/  @P0 BRA `(.L_x_3814) ;  /* 0x0000016800a40947 */ /* 0x000fea0003800000 */
[----:B------:R-:W-:Y:S01]  /*0a60*/  VIADD R19, R0, 0xffffff80 ;  /* 0xffffff8000137836 */ /* 0x000fe20000000000 */
[----:B------:R-:W-:Y:S01]  /*0a70*/  LOP3.LUT R186, R37, 0x1, RZ, 0xfc, !PT ;  /* 0x0000000125ba7812 */ /* 0x000fe200078efcff */
[----:B------:R-:W-:Y:S01]  /*0a80*/  IMAD.MOV.U32 R214, RZ, RZ, 0x20 ;  /* 0x00000020ffd67424 */ /* 0x000fe200078e00ff */
[----:B------:R-:W-:Y:S01]  /*0a90*/  CS2R R22, SRZ ;  /* 0x0000000000167805 */ /* 0x000fe2000001ff00 */
[----:B------:R-:W-:Y:S01]  /*0aa0*/  IMAD.MOV.U32 R187, RZ, RZ, RZ ;  /* 0x000000ffffbb7224 */ /* 0x000fe200078e00ff */
[----:B------:R-:W-:Y:S01]  /*0ab0*/  SHF.R.S32.HI R0, RZ, 0x1f, R19 ;  /* 0x0000001fff007819 */ /* 0x000fe20000011413 */
[----:B------:R-:W-:-:S03]  /*0ac0*/  IMAD.MOV.U32 R18, RZ, RZ, RZ ;  /* 0x000000ffff127224 */ /* 0x000fc600078e00ff */
[CC--:B------:R-:W-:Y:S02]  /*0ad0*/  LEA.HI R3, R0.reuse, R19.reuse, RZ, 0x7 ;  /* 0x0000001300037211 */ /* 0x0c0fe400078f38ff */
[-C--:B------:R-:W-:Y:S02]  /*0ae0*/  LEA.HI R6, R0, R19.reuse, RZ, 0x4 ;  /* 0x0000001300067211 */ /* 0x080fe400078f20ff */
[----:B------:R-:W-:Y:S02]  /*0af0*/  LOP3.LUT R4, R3, 0xffffff80, RZ, 0xc0, !PT ;  /* 0xffffff8003047812 */ /* 0x000fe400078ec0ff */
[----:B------:R-:W-:Y:S02]  /*0b00*/  LOP3.LUT R5, R6, 0xfffffff0, RZ, 0xc0, !PT ;  /* 0xfffffff006057812 */ /* 0x000fe400078ec0ff */
[----:B------:R-:W-:Y:S01]  /*0b10*/  LEA.HI R7, R0, R19, RZ, 0x5 ;  /* 0x0000001300077211 */ /* 0x000fe200078f28ff */
[C---:B------:R-:W-:Y:S01]  /*0b20*/  IMAD.IADD R4, R19.reuse, 0x1, -R4 ;  /* 0x0000000113047824 */ /* 0x040fe200078e0a04 */
[----:B------:R-:W-:Y:S01]  /*0b30*/  SHF.R.S32.HI R11, RZ, 0x4, R6 ;  /* 0x00000004ff0b7819 */ /* 0x000fe20000011406 */
[----:B------:R-:W-:Y:S01]  /*0b40*/  IMAD.IADD R9, R19, 0x1, -R5 ;  /* 0x0000000113097824 */ /* 0x000fe200078e0a05 */
[----:B------:R-:W-:-:S02]  /*0b50*/  SHF.R.S32.HI R209, RZ, 0x5, R7 ;  /* 0x00000005ffd17819 */ /* 0x000fc40000011407 */
[----:B------:R-:W-:Y:S02]  /*0b60*/  SHF.R.S32.HI R12, RZ, 0x1f, R7 ;  /* 0x0000001fff0c7819 */ /* 0x000fe40000011407 */
[----:B------:R-:W-:Y:S02]  /*0b70*/  SHF.R.S32.HI R5, RZ, 0x1f, R4 ;  /* 0x0000001fff057819 */ /* 0x000fe40000011404 */
[----:B------:R-:W-:Y:S02]  /*0b80*/  SHF.R.S32.HI R8, RZ, 0x1f, R9 ;  /* 0x0000001fff087819 */ /* 0x000fe40000011409 */
[----:B------:R-:W-:Y:S02]  /*0b90*/  LEA.HI R7, R6, R11, RZ, 0x1 ;  /* 0x0000000b06077211 */ /* 0x000fe400078f08ff */
[----:B------:R-:W-:Y:S02]  /*0ba0*/  LEA.HI R6, R5, R4, RZ, 0x2 ;  /* 0x0000000405067211 */ /* 0x000fe400078f10ff */
[----:B------:R-:W-:-:S02]  /*0bb0*/  LEA.HI R13, R12, R209, RZ, 0x2 ;  /* 0x000000d10c0d7211 */ /* 0x000fc400078f10ff */
[-C--:B------:R-:W-:Y:S02]  /*0bc0*/  LEA.HI R10, R8, R9.reuse, RZ, 0x3 ;  /* 0x00000009080a7211 */ /* 0x080fe400078f18ff */
[----:B------:R-:W-:Y:S02]  /*0bd0*/  LOP3.LUT R14, R7, 0x1ffffffe, RZ, 0xc0, !PT ;  /* 0x1ffffffe070e7812 */ /* 0x000fe400078ec0ff */
[----:B------:R-:W-:Y:S02]  /*0be0*/  SHF.R.S32.HI R15, RZ, 0x7, R3 ;  /* 0x00000007ff0f7819 */ /* 0x000fe40000011403 */
[----:B------:R-:W-:Y:S01]  /*0bf0*/  SHF.R.S32.HI R7, RZ, 0x2, R6 ;  /* 0x00000002ff077819 */ /* 0x000fe20000011406 */
[----:B------:R-:W-:Y:S01]  /*0c00*/  IMAD.IADD R14, R11, 0x1, -R14 ;  /* 0x000000010b0e7824 */ /* 0x000fe200078e0a0e */
[----:B------:R-:W-:Y:S02]  /*0c10*/  SHF.R.S32.HI R8, RZ, 0x1f, R6 ;  /* 0x0000001fff087819 */ /* 0x000fe40000011406 */
[----:B------:R-:W-:Y:S01]  /*0c20*/  LOP3.LUT R16, R13, 0x3ffffc, RZ, 0xc0, !PT ;  /* 0x003ffffc0d107812 */ /* 0x000fe200078ec0ff */
[----:B------:R-:W-:Y:S01]  /*0c30*/  IMAD.SHL.U32 R14, R14, 0x8, RZ ;  /* 0x000000080e0e7824 */ /* 0x000fe200078e00ff */
[----:B------:R-:W-:-:S02]  /*0c40*/  LEA R13, R15, R9, 0x8 ;  /* 0x000000090f0d7211 */ /* 0x000fc400078e40ff */
[----:B------:R-:W-:Y:S01]  /*0c50*/  LEA.HI R8, R8, R7, RZ, 0x3 ;  /* 0x0000000708087211 */ /* 0x000fe200078f18ff */
[----:B------:R-:W-:Y:S01]  /*0c60*/  IMAD.IADD R16, R209, 0x1, -R16 ;  /* 0x00000001d1107824 */ /* 0x000fe200078e0a10 */
[C---:B------:R-:W-:Y:S01]  /*0c70*/  LOP3.LUT R12, R10.reuse, 0xfffffff8, RZ, 0xc0, !PT ;  /* 0xfffffff80a0c7812 */ /* 0x040fe200078ec0ff */
[----:B------:R-:W-:Y:S01]  /*0c80*/  IMAD.SHL.U32 R10, R10, 0x40, RZ ;  /* 0x000000400a0a7824 */ /* 0x000fe200078e00ff */
[----:B------:R-:W-:Y:S01]  /*0c90*/  LOP3.LUT R8, R8, 0xfffffff8, RZ, 0xc0, !PT ;  /* 0xfffffff808087812 */ /* 0x000fe200078ec0ff */
[----:B------:R-:W-:Y:S01]  /*0ca0*/  IMAD R13, R16, 0x10, R13 ;  /* 0x00000010100d7824 */ /* 0x000fe200078e020d */
[----:B------:R-:W-:Y:S01]  /*0cb0*/  LEA.HI R5, R5, R4, RZ, 0x5 ;  /* 0x0000000405057211 */ /* 0x000fe200078f28ff */
[----:B------:R-:W-:Y:S01]  /*0cc0*/  IMAD.IADD R12, R9, 0x1, -R12 ;  /* 0x00000001090c7824 */ /* 0x000fe200078e0a0c */
[----:B------:R-:W-:Y:S01]  /*0cd0*/  LOP3.LUT R10, R10, 0x7ffffe00, RZ, 0xc0, !PT ;  /* 0x7ffffe000a0a7812 */ /* 0x000fe200078ec0ff */
[----:B------:R-:W-:Y:S01]  /*0ce0*/  IMAD.IADD R8, R7, 0x1, -R8 ;  /* 0x0000000107087824 */ /* 0x000fe200078e0a08 */
[----:B------:R-:W-:Y:S01]  /*0cf0*/  LEA R7, R13, R14, 0x6 ;  /* 0x0000000e0d077211 */ /* 0x000fe200078e30ff */
[----:B------:R-:W-:Y:S01]  /*0d00*/  IMAD.SHL.U32 R9, R12, 0x40, RZ ;  /* 0x000000400c097824 */ /* 0x000fe200078e00ff */
[----:B------:R-:W-:Y:S01]  /*0d10*/  SHF.R.S32.HI R5, RZ, 0x5, R5 ;  /* 0x00000005ff057819 */ /* 0x000fe20000011405 */
[----:B------:R-:W-:Y:S01]  /*0d20*/  IMAD R10, R209, 0x400, R10 ;  /* 0x00000400d10a7824 */ /* 0x000fe200078e020a */
[----:B------:R-:W-:Y:S01]  /*0d30*/  LEA.HI R3, R3, R15, RZ, 0x1 ;  /* 0x0000000f03037211 */ /* 0x000fe200078f08ff */
[----:B------:R0:W-:Y:S01]  /*0d40*/  STL [R1+0x5c], R7 ;  /* 0x00005c0701007387 */ /* 0x0001e20000100800 */
[----:B------:R-:W-:Y:S01]  /*0d50*/  LOP3.LUT R9, R9, 0x1c0, RZ, 0xc0, !PT ;  /* 0x000001c009097812 */ /* 0x000fe200078ec0ff */
[----:B------:R-:W-:Y:S01]  /*0d60*/  IMAD R194, R5, 0x10, R8 ;  /* 0x0000001005c27824 */ /* 0x000fe200078e0208 */
[----:B------:R-:W-:Y:S01]  /*0d70*/  LOP3.LUT R3, R3, 0xfffffe, RZ, 0xc0, !PT ;  /* 0x00fffffe03037812 */ /* 0x000fe200078ec0ff */
[----:B------:R-:W-:Y:S01]  /*0d80*/  STL [R1+0x34], RZ ;  /* 0x000034ff01007387 */ /* 0x000fe20000100800 */
[----:B------:R-:W-:-:S02]  /*0d90*/  LOP3.LUT R14, R9, 0x8, R14, 0xf8, !PT ;  /* 0x00000008090e7812 */ /* 0x000fc400078ef80e */
[----:B------:R-:W-:Y:S01]  /*0da0*/  SHF.R.U32.HI R9, RZ, 0x3, R9 ;  /* 0x00000003ff097819 */ /* 0x000fe20000011609 */
[----:B------:R-:W-:Y:S01]  /*0db0*/  IMAD.IADD R3, R15, 0x1, -R3 ;  /* 0x000000010f037824 */ /* 0x000fe200078e0a03 */
[----:B------:R-:W-:Y:S02]  /*0dc0*/  R2P PR, R12, 0x6 ;  /* 0x000000060c007804 */ /* 0x000fe40000000000 */
[----:B0-----:R-:W-:Y:S02]  /*0dd0*/  LOP3.LUT R7, R6, 0x7ffffffc, RZ, 0xc0, !PT ;  /* 0x7ffffffc06077812 */ /* 0x001fe400078ec0ff */
[----:B------:R-:W-:Y:S02]  /*0de0*/  LOP3.LUT R9, R14, R9, RZ, 0x3c, !PT ;  /* 0x000000090e097212 */ /* 0x000fe400078e3cff */
[----:B------:R-:W-:Y:S01]  /*0df0*/  SHF.L.U32 R211, R3, 0x8, RZ ;  /* 0x0000000803d37819 */ /* 0x000fe200000006ff */
[----:B------:R-:W-:Y:S01]  /*0e00*/  IMAD.IADD R7, R4, 0x1, -R7 ;  /* 0x0000000104077824 */ /* 0x000fe200078e0a07 */
[-C--:B------:R-:W-:Y:S01]  /*0e10*/  LEA.HI R4, R0, R19.reuse, RZ, 0x3 ;  /* 0x0000001300047211 */ /* 0x080fe200078f18ff */
[----:B------:R-:W-:Y:S01]  /*0e20*/  IMAD.IADD R9, R10, 0x1, R9 ;  /* 0x000000010a097824 */ /* 0x000fe200078e0209 */
[----:B------:R-:W-:Y:S01]  /*0e30*/  LEA.HI R0, R0, R19, RZ, 0x2 ;  /* 0x0000001300007211 */ /* 0x000fe200078f10ff */
[----:B------:R-:W-:Y:S01]  /*0e40*/  IMAD.SHL.U32 R210, R7, 0x2, RZ ;  /* 0x0000000207d27824 */ /* 0x000fe200078e00ff */
[----:B------:R-:W-:Y:S01]  /*0e50*/  SHF.R.S32.HI R5, RZ, 0x3, R4 ;  /* 0x00000003ff057819 */ /* 0x000fe20000011404 */
[----:B------:R-:W-:Y:S01]  /*0e60*/  IMAD R212, R9, 0x2, R2 ;  /* 0x0000000209d47824 */ /* 0x000fe200078e0202 */
[----:B------:R-:W-:-:S02]  /*0e70*/  LOP3.LUT R4, R4, 0xfffffff8, RZ, 0xc0, !PT ;  /* 0xfffffff804047812 */ /* 0x000fc400078ec0ff */
[--C-:B------:R-:W-:Y:S01]  /*0e80*/  SHF.R.S32.HI R188, RZ, 0x2, R0.reuse ;  /* 0x00000002ffbc7819 */ /* 0x100fe20000011400 */
[C---:B------:R-:W-:Y:S01]  /*0e90*/  VIADD R215, R212.reuse, 0x26800 ;  /* 0x00026800d4d77836 */ /* 0x040fe20000000000 */
[----:B------:R-:W-:Y:S01]  /*0ea0*/  IADD3 R11, R19, -R4, RZ ;  /* 0x80000004130b7210 */ /* 0x000fe20007ffe0ff */
[----:B------:R-:W-:Y:S01]  /*0eb0*/  VIADD R213, R212, 0x26840 ;  /* 0x00026840d4d57836 */ /* 0x000fe20000000000 */
[----:B------:R-:W-:Y:S01]  /*0ec0*/  SHF.R.S32.HI R5, RZ, 0x1f, R0 ;  /* 0x0000001fff057819 */ /* 0x000fe20000011400 */
[----:B------:R-:W-:Y:S01]  /*0ed0*/  VIADD R10, R188, 0x20 ;  /* 0x00000020bc0a7836 */ /* 0x000fe20000000000 */
[----:B------:R-:W-:Y:S01]  /*0ee0*/  LOP3.LUT R0, R0, 0xfffffffc, RZ, 0xc0, !PT ;  /* 0xfffffffc00007812 */ /* 0x000fe200078ec0ff */
[----:B------:R-:W-:Y:S01]  /*0ef0*/  IMAD.SHL.U32 R192, R11, 0x8, RZ ;  /* 0x000000080bc07824 */ /* 0x000fe200078e00ff */
[----:B------:R-:W-:Y:S01]  /*0f00*/  LEA.HI R5, R5, R188, RZ, 0x3 ;  /* 0x000000bc05057211 */ /* 0x000fe200078f18ff */
[----:B------:R-:W-:Y:S01]  /*0f10*/  IMAD.SHL.U32 R4, R10, 0x40, RZ ;  /* 0x000000400a047824 */ /* 0x000fe200078e00ff */
[----:B------:R-:W-:Y:S01]  /*0f20*/  SHF.R.S32.HI R6, RZ, 0x1f, R10 ;  /* 0x0000001fff067819 */ /* 0x000fe2000001140a */
[----:B------:R-:W-:Y:S01]  /*0f30*/  IMAD.IADD R8, R19, 0x1, -R0 ;  /* 0x0000000113087824 */ /* 0x000fe200078e0a00 */
[----:B------:R-:W-:Y:S01]  /*0f40*/  LOP3.LUT R5, R5, 0xfffffff8, RZ, 0xc0, !PT ;  /* 0xfffffff805057812 */ /* 0x000fe200078ec0ff */
[----:B------:R-:W-:Y:S01]  /*0f50*/  VIADD R30, R192, 0x40 ;  /* 0x00000040c01e7836 */ /* 0x000fe20000000000 */
[----:B------:R-:W-:Y:S01]  /*0f60*/  LEA.HI R6, R6, R10, RZ, 0x3 ;  /* 0x0000000a06067211 */ /* 0x000fe200078f18ff */
[----:B------:R-:W-:Y:S01]  /*0f70*/  VIADD R29, R192, 0x80 ;  /* 0x00000080c01d7836 */ /* 0x000fe20000000000 */
[----:B------:R-:W-:Y:S01]  /*0f80*/  LEA.HI R0, R8, R8, RZ, 0x1 ;  /* 0x0000000808007211 */ /* 0x000fe200078f08ff */
[C---:B------:R-:W-:Y:S01]  /*0f90*/  VIADD R28, R192.reuse, 0xc0 ;  /* 0x000000c0c01c7836 */ /* 0x040fe20000000000 */
[----:B------:R-:W-:Y:S01]  /*0fa0*/  SHF.R.S32.HI R31, RZ, 0x1f, R30 ;  /* 0x0000001fff1f7819 */ /* 0x000fe2000001141e */
[----:B------:R-:W-:Y:S01]  /*0fb0*/  VIADD R24, R192, 0x100 ;  /* 0x00000100c0187836 */ /* 0x000fe20000000000 */
[----:B------:R-:W-:Y:S01]  /*0fc0*/  SHF.R.S32.HI R30, RZ, 0x1f, R29 ;  /* 0x0000001fff1e7819 */ /* 0x000fe2000001141d */
[----:B------:R-:W-:Y:S01]  /*0fd0*/  IMAD.SHL.U32 R184, R8, 0x4, RZ ;  /* 0x0000000408b87824 */ /* 0x000fe200078e00ff */
[----:B------:R-:W-:Y:S01]  /*0fe0*/  LOP3.LUT R0, R0, 0x1ffffffe, RZ, 0xc0, !PT ;  /* 0x1ffffffe00007812 */ /* 0x000fe200078ec0ff */
[----:B------:R-:W-:Y:S01]  /*0ff0*/  VIADD R21, R192, 0x140 ;  /* 0x00000140c0157836 */ /* 0x000fe20000000000 */
[----:B------:R-:W-:Y:S01]  /*1000*/  SHF.R.S32.HI R29, RZ, 0x1f, R28 ;  /* 0x0000001fff1d7819 */ /* 0x000fe2000001141c */
[----:B------:R-:W-:Y:S01]  /*1010*/  IMAD.SHL.U32 R16, R8, 0x8, RZ ;  /* 0x0000000808107824 */ /* 0x000fe200078e00ff */
[----:B------:R-:W-:Y:S01]  /*1020*/  SHF.R.S32.HI R28, RZ, 0x1f, R24 ;  /* 0x0000001fff1c7819 */ /* 0x000fe20000011418 */
[----:B------:R-:W-:Y:S01]  /*1030*/  VIADD R20, R192, 0x180 ;  /* 0x00000180c0147836 */ /* 0x000fe20000000000 */
[----:B------:R-:W-:Y:S01]  /*1040*/  LOP3.LUT R4, R4, 0x1c0, RZ, 0xc0, !PT ;  /* 0x000001c004047812 */ /* 0x000fe200078ec0ff */
[----:B------:R-:W-:Y:S01]  /*1050*/  VIADD R15, R192, 0x1c0 ;  /* 0x000001c0c00f7836 */ /* 0x000fe20000000000 */
[----:B------:R-:W-:Y:S01]  /*1060*/  SHF.R.S32.HI R24, RZ, 0x1f, R21 ;  /* 0x0000001fff187819 */ /* 0x000fe20000011415 */
[----:B------:R-:W-:Y:S01]  /*1070*/  VIADD R193, R184, 0x10 ;  /* 0x00000010b8c17836 */ /* 0x000fe20000000000 */
[----:B------:R-:W-:Y:S01]  /*1080*/  SHF.R.S32.HI R21, RZ, 0x1f, R20 ;  /* 0x0000001fff157819 */ /* 0x000fe20000011414 */
[C---:B------:R-:W-:Y:S01]  /*1090*/  VIADD R204, R16.reuse, 0x80 ;  /* 0x0000008010cc7836 */ /* 0x040fe20000000000 */
[----:B------:R-:W-:Y:S01]  /*10a0*/  SHF.R.S32.HI R20, RZ, 0x1f, R15 ;  /* 0x0000001fff147819 */ /* 0x000fe2000001140f */
[----:B------:R-:W-:Y:S01]  /*10b0*/  VIADD R197, R16, 0x160 ;  /* 0x0000016010c57836 */ /* 0x000fe20000000000 */
[----:B------:R-:W-:Y:S01]  /*10c0*/  IADD3 R190, R188, -R5, RZ ;  /* 0x80000005bcbe7210 */ /* 0x000fe20007ffe0ff */
[----:B------:R-:W-:Y:S01]  /*10d0*/  VIADD R196, R16, 0x180 ;  /* 0x0000018010c47836 */ /* 0x000fe20000000000 */
[----:B------:R-:W-:Y:S01]  /*10e0*/  SHF.R.U32.HI R14, RZ, 0x3, R4 ;  /* 0x00000003ff0e7819 */ /* 0x000fe20000011604 */
[----:B------:R-:W-:Y:S01]  /*10f0*/  IMAD.IADD R3, R8, 0x1, -R0 ;  /* 0x0000000108037824 */ /* 0x000fe200078e0a00 */
[----:B------:R-:W-:Y:S01]  /*1100*/  LOP3.LUT R0, R4, 0x38, R16, 0xf8, !PT ;  /* 0x0000003804007812 */ /* 0x000fe200078ef810 */
[----:B------:R-:W-:Y:S01]  /*1110*/  IMAD.SHL.U32 R6, R6, 0x40, RZ ;  /* 0x0000004006067824 */ /* 0x000fe200078e00ff */
[----:B------:R-:W-:Y:S01]  /*1120*/  SHF.R.S32.HI R5, RZ, 0x1f, R204 ;  /* 0x0000001fff057819 */ /* 0x000fe200000114cc */
[----:B------:R-:W-:Y:S01]  /*1130*/  IMAD.SHL.U32 R15, R193, 0x2, RZ ;  /* 0x00000002c10f7824 */ /* 0x000fe200078e00ff */
[----:B------:R-:W-:Y:S01]  /*1140*/  SHF.R.S32.HI R4, RZ, 0x1f, R197 ;  /* 0x0000001fff047819 */ /* 0x000fe200000114c5 */
[C---:B------:R-:W-:Y:S01]  /*1150*/  VIADD R195, R16.reuse, 0x1a0 ;  /* 0x000001a010c37836 */ /* 0x040fe20000000000 */
[----:B------:R-:W-:Y:S01]  /*1160*/  SHF.R.S32.HI R11, RZ, 0x1f, R196 ;  /* 0x0000001fff0b7819 */ /* 0x000fe200000114c4 */
[----:B------:R-:W-:Y:S01]  /*1170*/  VIADD R208, R16, 0x1c0 ;  /* 0x000001c010d07836 */ /* 0x000fe20000000000 */
[----:B------:R-:W-:Y:S01]  /*1180*/  LOP3.LUT R6, R6, 0xfffffe00, RZ, 0xc0, !PT ;  /* 0xfffffe0006067812 */ /* 0x000fe200078ec0ff */
[----:B------:R-:W-:Y:S01]  /*1190*/  VIADD R207, R16, 0x1e0 ;  /* 0x000001e010cf7836 */ /* 0x000fe20000000000 */
[----:B------:R0:W-:Y:S01]  /*11a0*/  STL [R1+0x48], R15 ;  /* 0x0000480f01007387 */ /* 0x0001e20000100800 */
[----:B------:R-:W-:Y:S01]  /*11b0*/  SHF.L.U64.HI R220, R204, 0x1, R5 ;  /* 0x00000001ccdc7819 */ /* 0x000fe20000010205 */
[----:B------:R-:W-:Y:S01]  /*11c0*/  VIADD R206, R16, 0x40 ;  /* 0x0000004010ce7836 */ /* 0x000fe20000000000 */
[----:B------:R-:W-:Y:S01]  /*11d0*/  SHF.R.S32.HI R8, RZ, 0x1f, R195 ;  /* 0x0000001fff087819 */ /* 0x000fe200000114c3 */
[----:B------:R-:W-:Y:S01]  /*11e0*/  STL [R1+0x54], R6 ;  /* 0x0000540601007387 */ /* 0x000fe20000100800 */
[----:B------:R-:W-:Y:S01]  /*11f0*/  SHF.L.U64.HI R5, R196, 0x1, R11 ;  /* 0x00000001c4057819 */ /* 0x000fe2000001020b */
[C---:B------:R-:W-:Y:S01]  /*1200*/  VIADD R205, R16.reuse, 0x60 ;  /* 0x0000006010cd7836 */ /* 0x040fe20000000000 */
[----:B------:R-:W-:Y:S01]  /*1210*/  SHF.R.S32.HI R13, RZ, 0x1f, R208 ;  /* 0x0000001fff0d7819 */ /* 0x000fe200000114d0 */
[C---:B------:R-:W-:Y:S01]  /*1220*/  VIADD R203, R16.reuse, 0xa0 ;  /* 0x000000a010cb7836 */ /* 0x040fe20000000000 */
[----:B------:R-:W-:Y:S01]  /*1230*/  SHF.R.S32.HI R10, RZ, 0x1f, R207 ;  /* 0x0000001fff0a7819 */ /* 0x000fe200000114cf */
[C---:B------:R-:W-:Y:S01]  /*1240*/  VIADD R202, R16.reuse, 0xc0 ;  /* 0x000000c010ca7836 */ /* 0x040fe20000000000 */
[----:B0-----:R-:W-:Y:S01]  /*1250*/  SHF.L.U64.HI R15, R197, 0x1, R4 ;  /* 0x00000001c50f7819 */ /* 0x001fe20000010204 */
[C---:B------:R-:W-:Y:S01]  /*1260*/  VIADD R201, R16.reuse, 0xe0 ;  /* 0x000000e010c97836 */ /* 0x040fe20000000000 */
[----:B------:R-:W-:Y:S01]  /*1270*/  SHF.L.U64.HI R4, R195, 0x1, R8 ;  /* 0x00000001c3047819 */ /* 0x000fe20000010208 */
[----:B------:R-:W-:Y:S01]  /*1280*/  VIADD R200, R16, 0x100 ;  /* 0x0000010010c87836 */ /* 0x000fe20000000000 */
[----:B------:R-:W-:Y:S01]  /*1290*/  SHF.L.U64.HI R8, R208, 0x1, R13 ;  /* 0x00000001d0087819 */ /* 0x000fe2000001020d */
[----:B------:R-:W-:Y:S01]  /*12a0*/  STL [R1], R15 ;  /* 0x0000000f01007387 */ /* 0x000fe20000100800 */
[----:B------:R-:W-:Y:S01]  /*12b0*/  SHF.R.S32.HI R12, RZ, 0x1f, R193 ;  /* 0x0000001fff0c7819 */ /* 0x000fe200000114c1 */
[C---:B------:R-:W-:Y:S01]  /*12c0*/  VIADD R198, R16.reuse, 0x140 ;  /* 0x0000014010c67836 */ /* 0x040fe20000000000 */
[----:B------:R-:W-:Y:S01]  /*12d0*/  IADD3 R199, R16, 0x120, RZ ;  /* 0x0000012010c77810 */ /* 0x000fe20007ffe0ff */
[----:B------:R0:W-:Y:S01]  /*12e0*/  STL [R1+0x4], R5 ;  /* 0x0000040501007387 */ /* 0x0001e20000100800 */
[----:B------:R-:W-:-:S02]  /*12f0*/  SEL R214, R214, 0xffffffe0, !P1 ;  /* 0xffffffe0d6d67807 */ /* 0x000fc40004800000 */
[C---:B------:R-:W-:Y:S01]  /*1300*/  @P2 IADD3 R213, R215.reuse, -0x40, RZ ;  /* 0xffffffc0d7d52810 */ /* 0x040fe20007ffe0ff */
[----:B------:R1:W-:Y:S01]  /*1310*/  STL [R1+0x8], R4 ;  /* 0x0000080401007387 */ /* 0x0003e20000100800 */
[----:B------:R-:W-:Y:S01]  /*1320*/  IADD3 R19, R16, 0x20, RZ ;  /* 0x0000002010137810 */ /* 0x000fe20007ffe0ff */
[----:B------:R-:W-:Y:S01]  /*1330*/  IMAD.IADD R215, R215, 0x1, R214 ;  /* 0x00000001d7d77824 */ /* 0x000fe200078e02d6 */
[----:B------:R-:W-:Y:S01]  /*1340*/  SHF.R.S32.HI R217, RZ, 0x1f, R206 ;  /* 0x0000001fffd97819 */ /* 0x000fe200000114ce */
[----:B------:R-:W-:Y:S01]  /*1350*/  STL [R1+0xc], R8 ;  /* 0x00000c0801007387 */ /* 0x000fe20000100800 */
[----:B------:R-:W-:Y:S01]  /*1360*/  SHF.R.S32.HI R218, RZ, 0x1f, R205 ;  /* 0x0000001fffda7819 */ /* 0x000fe200000114cd */
[----:B------:R-:W-:Y:S01]  /*1370*/  IMAD.IADD R214, R214, 0x1, R213 ;  /* 0x00000001d6d67824 */ /* 0x000fe200078e02d5 */
[----:B0-----:R-:W-:Y:S02]  /*1380*/  SHF.L.U64.HI R5, R207, 0x1, R10 ;  /* 0x00000001cf057819 */ /* 0x001fe4000001020a */
[----:B------:R-:W-:-:S02]  /*1390*/  SHF.R.S32.HI R224, RZ, 0x1f, R203 ;  /* 0x0000001fffe07819 */ /* 0x000fc400000114cb */
[----:B-1----:R-:W-:Y:S01]  /*13a0*/  SHF.L.U64.HI R4, R193, 0x1, R12 ;  /* 0x00000001c1047819 */ /* 0x002fe2000001020c */
[----:B------:R0:W-:Y:S01]  /*13b0*/  STL [R1+0x10], R5 ;  /* 0x0000100501007387 */ /* 0x0001e20000100800 */
[----:B------:R-:W-:Y:S02]  /*13c0*/  SHF.R.S32.HI R225, RZ, 0x1f, R202 ;  /* 0x0000001fffe17819 */ /* 0x000fe400000114ca */
[----:B------:R-:W-:Y:S01]  /*13d0*/  SHF.R.S32.HI R226, RZ, 0x1f, R201 ;  /* 0x0000001fffe27819 */ /* 0x000fe200000114c9 */
[----:B------:R1:W-:Y:S01]  /*13e0*/  STL [R1+0x44], R4 ;  /* 0x0000440401007387 */ /* 0x0003e20000100800 */
[----:B------:R-:W-:Y:S02]  /*13f0*/  SHF.R.S32.HI R227, RZ, 0x1f, R200 ;  /* 0x0000001fffe37819 */ /* 0x000fe400000114c8 */
[----:B------:R-:W-:Y:S02]  /*1400*/  SHF.R.S32.HI R228, RZ, 0x1f, R199 ;  /* 0x0000001fffe47819 */ /* 0x000fe400000114c7 */
[----:B------:R-:W-:-:S02]  /*1410*/  SHF.R.S32.HI R229, RZ, 0x1f, R198 ;  /* 0x0000001fffe57819 */ /* 0x000fc400000114c6 */
[----:B0-----:R-:W-:Y:S01]  /*1420*/  LOP3.LUT R5, R6, R0, R14, 0xf6, !PT ;  /* 0x0000000006057212 */ /* 0x001fe200078ef60e */
[----:B------:R-:W-:Y:S01]  /*1430*/  IMAD R0, R3, 0x8, R194 ;  /* 0x0000000803007824 */ /* 0x000fe200078e02c2 */
[----:B------:R-:W-:Y:S02]  /*1440*/  SHF.R.S32.HI R17, RZ, 0x1f, R16 ;  /* 0x0000001fff117819 */ /* 0x000fe40000011410 */
[----:B------:R-:W-:Y:S01]  /*1450*/  SHF.R.S32.HI R191, RZ, 0x1f, R19 ;  /* 0x0000001fffbf7819 */ /* 0x000fe20000011413 */
[----:B-1----:R-:W-:Y:S01]  /*1460*/  IMAD R4, R5, 0x2, R2 ;  /* 0x0000000205047824 */ /* 0x002fe200078e0202 */
[----:B------:R-:W-:Y:S02]  /*1470*/  SHF.L.U64.HI R217, R206, 0x1, R217 ;  /* 0x00000001ced97819 */ /* 0x000fe400000102d9 */
[----:B------:R-:W-:Y:S02]  /*1480*/  SHF.L.U64.HI R218, R205, 0x1, R218 ;  /* 0x00000001cdda7819 */ /* 0x000fe400000102da */
[----:B------:R0:W-:Y:S01]  /*1490*/  STL [R1+0x4c], R4 ;  /* 0x00004c0401007387 */ /* 0x0001e20000100800 */
[----:B------:R-:W-:-:S02]  /*14a0*/  SHF.L.U64.HI R224, R203, 0x1, R224 ;  /* 0x00000001cbe07819 */ /* 0x000fc400000102e0 */
[----:B------:R-:W-:Y:S01]  /*14b0*/  SHF.L.U64.HI R225, R202, 0x1, R225 ;  /* 0x00000001cae17819 */ /* 0x000fe200000102e1 */
[----:B------:R0:W-:Y:S01]  /*14c0*/  STL [R1+0x58], R0 ;  /* 0x0000580001007387 */ /* 0x0001e20000100800 */
[----:B------:R-:W-:Y:S02]  /*14d0*/  SHF.L.U64.HI R226, R201, 0x1, R226 ;  /* 0x00000001c9e27819 */ /* 0x000fe400000102e2 */
[----:B------:R-:W-:Y:S02]  /*14e0*/  SHF.L.U64.HI R227, R200, 0x1, R227 ;  /* 0x00000001c8e37819 */ /* 0x000fe400000102e3 */
[----:B------:R-:W-:Y:S02]  /*14f0*/  SHF.L.U64.HI R228, R199, 0x1, R228 ;  /* 0x00000001c7e47819 */ /* 0x000fe400000102e4 */
[----:B------:R-:W-:-:S07]  /*1500*/  SHF.L.U64.HI R229, R198, 0x1, R229 ;  /* 0x00000001c6e57819 */ /* 0x000fce00000102e5 */
.L_x_3942:
[----:B0-2-4-:R-:W0:Y:S01]  /*1510*/  LDC.64 R4, c[0x0][0xc88] ;  /* 0x00032200ff047b82 */ /* 0x015e220000000a00 */
[----:B------:R-:W-:Y:S01]  /*1520*/  ULDC.64 UR4, c[0x0][0xa28] ;  /* 0x00028a0000047ab9 */ /* 0x000fe20000000a00 */
[----:B------:R-:W-:Y:S01]  /*1530*/  ULDC.64 UR8, c[0x0][0xa18] ;  /* 0x0002860000087ab9 */ /* 0x000fe20000000a00 */
[----:B------:R-:W-:Y:S01]  /*1540*/  ULDC.64 UR6, c[0x0][0xa08] ;  /* 0x0002820000067ab9 */ /* 0x000fe20000000a00 */
[----:B0-----:R-:W-:-:S05]  /*1550*/  IMAD.WIDE R4, R27, 0x4, R4 ;  /* 0x000000041b047825 */ /* 0x001fca00078e0204 */
[----:B------:R-:W2:Y:S01]  /*1560*/  LDG.E R0, desc[UR40][R4.64] ;  /* 0x0000002804007981 */ /* 0x000ea2000c1e1900 */
[----:B------:R-:W-:Y:S01]  /*1570*/  ISETP.NE.U32.AND P2, PT, RZ, UR4, PT ;  /* 0x00000004ff007c0c */ /* 0x000fe2000bf45070 */
[----:B------:R-:W-:Y:S01]  /*1580*/  IMAD.MOV.U32 R29, RZ, RZ, RZ ;  /* 0x000000ffff1d7224 */ /* 0x000fe200078e00ff */
[----:B------:R-:W-:Y:S02]  /*1590*/  ISETP.NE.U32.AND P1, PT, RZ, UR8, PT ;  /* 0x00000008ff007c0c */ /* 0x000fe4000bf25070 */
[----:B------:R-:W-:Y:S02]  /*15a0*/  ISETP.NE.AND.EX P2, PT, RZ, UR5, PT, P2 ;  /* 0x00000005ff007c0c */ /* 0x000fe4000bf45320 */
[----:B------:R-:W-:Y:S02]  /*15b0*/  ISETP.NE.AND.EX P1, PT, RZ, UR9, PT, P1 ;  /* 0x00000009ff007c0c */ /* 0x000fe4000bf25310 */
[----:B------:R-:W-:-:S04]  /*15c0*/  ISETP.NE.U32.AND P0, PT, RZ, UR6, PT ;  /* 0x00000006ff007c0c */ /* 0x000fc8000bf05070 */
[----:B------:R-:W-:Y:S02]  /*15d0*/  ISETP.NE.AND.EX P0, PT, RZ, UR7, PT, P0 ;  /* 0x00000007ff007c0c */ /* 0x000fe4000bf05300 */
[----:B--2---:R-:W-:Y:S01]  /*15e0*/  SHF.R.S32.HI R3, RZ, 0x1f, R0 ;  /* 0x0000001fff037819 */ /* 0x004fe20000011400 */
[----:B------:R-:W-:Y:S02]  /*15f0*/  STL [R1+0x20], R0 ;  /* 0x0000200001007387 */ /* 0x000fe40000100800 */
[C---:B------:R-:W-:Y:S01]  /*1600*/  @P2 LEA R4, P3, R0.reuse, UR4, 0x2 ;  /* 0x0000000400042c11 */ /* 0x040fe2000f8610ff */
[C---:B------:R-:W-:Y:S01]  /*1610*/  IMAD.SHL.U32 R31, R0.reuse, 0x4, RZ ;  /* 0x00000004001f7824 */ /* 0x040fe200078e00ff */
[C-C-:B------:R-:W-:Y:S01]  /*1620*/  SHF.L.U64.HI R30, R0.reuse, 0x2, R3.reuse ;  /* 0x00000002001e7819 */ /* 0x140fe20000010203 */
[----:B------:R0:W-:Y:S01]  /*1630*/  STL [R1+0x40], R3 ;  /* 0x0000400301007387 */ /* 0x0001e20000100800 */
[----:B------:R-:W-:Y:S01]  /*1640*/  @P2 LEA.HI.X R5, R0, UR5, R3, 0x2, P3 ;  /* 0x0000000500052c11 */ /* 0x000fe200098f1403 */
[----:B------:R-:W-:Y:S01]  /*1650*/  ULDC UR4, c[0x0][0x288] ;  /* 0x0000a20000047ab9 */ /* 0x000fe20000000800 */
[----:B------:R-:W-:Y:S01]  /*1660*/  IADD3 R8, P4, R31, UR6, RZ ;  /* 0x000000061f087c10 */ /* 0x000fe2000ff9e0ff */
[----:B-1----:R1:W-:Y:S01]  /*1670*/  STL [R1+0x18], R31 ;  /* 0x0000181f01007387 */ /* 0x0023e20000100800 */
[----:B0-----:R-:W-:Y:S01]  /*1680*/  IMAD.MOV.U32 R3, RZ, RZ, RZ ;  /* 0x000000ffff037224 */ /* 0x001fe200078e00ff */
[----:B------:R-:W-:-:S02]  /*1690*/  MOV R24, UR4 ;  /* 0x0000000400187c02 */ /* 0x000fc40008000f00 */
[----:B------:R1:W-:Y:S01]  /*16a0*/  STL [R1+0x1c], R30 ;  /* 0x00001c1e01007387 */ /* 0x0003e20000100800 */
[----:B------:R-:W-:Y:S01]  /*16b0*/  IADD3.X R9, R30, UR7, RZ, P4, !PT ;  /* 0x000000071e097c10 */ /* 0x000fe2000a7fe4ff */
[----:B------:R-:W-:Y:S02]  /*16c0*/  ULDC.64 UR4, c[0x0][0x418] ;  /* 0x0001060000047ab9 */ /* 0x000fe40000000a00 */
[----:B------:R1:W5:Y:S01]  /*16d0*/  @P2 LDG.E R3, desc[UR40][R4.64] ;  /* 0x0000002804032981 */ /* 0x000362000c1e1900 */
[----:B------:R-:W-:-:S03]  /*16e0*/  @P1 IADD3 R6, P2, R31, UR8, RZ ;  /* 0x000000081f061c10 */ /* 0x000fc6000ff5e0ff */
[----:B------:R1:W5:Y:S01]  /*16f0*/  @P0 LDG.E R29, desc[UR40][R8.64] ;  /* 0x00000028081d0981 */ /* 0x000362000c1e1900 */
[----:B---3--:R-:W-:-:S03]  /*1700*/  @P1 IADD3.X R7, R30, UR9, RZ, P2, !PT ;  /* 0x000000091e071c10 */ /* 0x008fc600097fe4ff */
[----:B------:R1:W-:Y:S01]  /*1710*/  STL [R1+0x38], R25 ;  /* 0x0000381901007387 */ /* 0x0003e20000100800 */
[----:B------:R-:W-:Y:S01]  /*1720*/  UISETP.NE.U32.AND UP0, UPT, UR4, URZ, UPT ;  /* 0x0000003f0400728c */ /* 0x000fe2000bf05070 */
[----:B------:R-:W-:Y:S02]  /*1730*/  ULDC.64 UR8, c[0x0][0xa20] ;  /* 0x0002880000087ab9 */ /* 0x000fe40000000a00 */
[----:B------:R1:W5:Y:S01]  /*1740*/  @P1 LDG.E R24, desc[UR40][R6.64] ;  /* 0x0000002806181981 */ /* 0x000362000c1e1900 */
[----:B------:R-:W-:Y:S01]  /*1750*/  UISETP.NE.AND.EX UP0, UPT, UR5, URZ, UPT, UP0 ;  /* 0x0000003f0500728c */ /* 0x000fe2000bf05300 */
[----:B------:R-:W-:Y:S01]  /*1760*/  ISETP.NE.U32.AND P2, PT, RZ, UR8, PT ;  /* 0x00000008ff007c0c */ /* 0x000fe2000bf45070 */
[----:B------:R-:W-:Y:S01]  /*1770*/  ULDC UR4, c[0x0][0x424] ;  /* 0x0001090000047ab9 */ /* 0x000fe20000000800 */
[----:B------:R1:W-:Y:S01]  /*1780*/  STL [R1+0x14], R26 ;  /* 0x0000141a01007387 */ /* 0x0003e20000100800 */
[----:B------:R-:W-:Y:S01]  /*1790*/  USEL UR4, UR4, 0x1, UP0 ;  /* 0x0000000104047887 */ /* 0x000fe20008000000 */
[----:B------:R-:W-:Y:S01]  /*17a0*/  ISETP.NE.AND.EX P2, PT, RZ, UR9, PT, P2 ;  /* 0x00000009ff007c0c */ /* 0x000fe2000bf45320 */
[----:B------:R-:W-:Y:S01]  /*17b0*/  ULDC UR5, c[0x0][0x2f0] ;  /* 0x0000bc0000057ab9 */ /* 0x000fe20000000800 */
[----:B------:R-:W-:Y:S01]  /*17c0*/  IMAD.MOV.U32 R41, RZ, RZ, R0 ;  /* 0x000000ffff297224 */ /* 0x000fe200078e0000 */
[----:B------:R-:W-:-:S03]  /*17d0*/  UIMAD UR4, UR4, UR5, URZ ;  /* 0x00000005040472a4 */ /* 0x000fc6000f8e023f */
[----:B------:R-:W-:Y:S01]  /*17e0*/  ULDC UR5, c[0x0][0x348] ;  /* 0x0000d20000057ab9 */ /* 0x000fe20000000800 */
[----:B------:R-:W-:Y:S08]  /*17f0*/  @P1 BRA `(.L_x_3815) ;  /* 0x0000000000241947 */ /* 0x000ff00003800000 */
[----:B------:R-:W-:Y:S02]  /*1800*/  ULDC.64 UR6, c[0x0][0xa00] ;  /* 0x0002800000067ab9 */ /* 0x000fe40000000a00 */
[----:B------:R-:W-:-:S04]  /*1810*/  ISETP.NE.U32.AND P1, PT, RZ, UR6, PT ;  /* 0x00000006ff007c0c */ /* 0x000fc8000bf25070 */
[----:B------:R-:W-:-:S13]  /*1820*/  ISETP.NE.AND.EX P1, PT, RZ, UR7, PT, P1 ;  /* 0x00000007ff007c0c */ /* 0x000fda000bf25310 */
[----:B------:R-:W-:Y:S05]  /*1830*/  @!P1 BRA `(.L_x_3815) ;  /* 0x0000000000149947 */ /* 0x000fea0003800000 */
[----:B-1----:R-:W0:Y:S02]  /*1840*/  LDC.64 R4, c[0x0][0xa00] ;  /* 0x00028000ff047b82 */ /* 0x002e240000000a00 */
[----:B0-----:R-:W-:-:S05]  /*1850*/  IMAD.WIDE R4, R41, 0x4, R4 ;  /* 0x0000000429047825 */ /* 0x001fca00078e0204 */
[----:B-----5:R-:W2:Y:S04]  /*1860*/  LDG.E R24, desc[UR40][R4.64] ;  /* 0x0000002804187981 */ /* 0x020ea8000c1e1900 */
[----:B------:R-:W2:Y:S02]  /*1870*/  LDG.E R7, desc[UR40][R4.64+0x4] ;  /* 0x0000042804077981 */ /* 0x000ea4000c1e1900 */
[----:B--2---:R-:W-:-:S07]  /*1880*/  IMAD.IADD R24, R7, 0x1, -R24 ;  /* 0x0000000107187824 */ /* 0x004fce00078e0a18 */
.L_x_3815:
[----:B------:R-:W-:Y:S02]  /*1890*/  IMAD.U32 R40, RZ, RZ, UR5 ;  /* 0x00000005ff287e24 */ /* 0x000fe4000f8e00ff */
[----:B------:R-:W-:Y:S01]  /*18a0*/  IMAD.U32 R28, RZ, RZ, UR4 ;  /* 0x00000004ff1c7e24 */ /* 0x000fe2000f8e00ff */
[----:B------:R-:W-:Y:S06]  /*18b0*/  @!P2 BRA `(.L_x_3816) ;  /* 0x000000000010a947 */ /* 0x000fec0003800000 */
[----:B-1----:R-:W-:-:S04]  /*18c0*/  IADD3 R4, P0, R31, UR8, RZ ;  /* 0x000000081f047c10 */ /* 0x002fc8000ff1e0ff */
[----:B------:R-:W-:-:S05]  /*18d0*/  IADD3.X R5, R30, UR9, RZ, P0, !PT ;  /* 0x000000091e057c10 */ /* 0x000fca00087fe4ff */
[----:B------:R0:W5:Y:S01]  /*18e0*/  LDG.E R28, desc[UR40][R4.64] ;  /* 0x00000028041c7981 */ /* 0x000162000c1e1900 */
[----:B------:R-:W-:Y:S05]  /*18f0*/  BRA `(.L_x_3817) ;  /* 0x0000000000107947 */ /* 0x000fea0003800000 */
.L_x_3816:
[----:B------:R-:W-:Y:S05]  /*1900*/  @!P0 BRA `(.L_x_3817) ;  /* 0x00000000000c8947 */ /* 0x000fea0003800000 */
[----:B-1----:R-:W2:Y:S04]  /*1910*/  LDG.E R5, desc[UR40][R8.64] ;  /* 0x0000002808057981 */ /* 0x002ea8000c1e1900 */
[----:B------:R-:W2:Y:S02]  /*1920*/  LDG.E R28, desc[UR40][R8.64+0x4] ;  /* 0x00000428081c7981 */ /* 0x000ea4000c1e1900 */
[----:B--2---:R-:W-:-:S07]  /*1930*/  IMAD.IADD R28, R28, 0x1, -R5 ;  /* 0x000000011c1c7824 */ /* 0x004fce00078e0a05 */
.L_x_3817:
[----:B------:R-:W-:Y:S02]  /*1940*/  ULDC.64 UR4, c[0x0][0xa10] ;  /* 0x0002840000047ab9 */ /* 0x000fe40000000a00 */
[----:B------:R-:W-:-:S04]  /*1950*/  ISETP.NE.U32.AND P0, PT, RZ, UR4, PT ;  /* 0x00000004ff007c0c */ /* 0x000fc8000bf05070 */
[----:B------:R-:W-:Y:S01]  /*1960*/  ISETP.NE.AND.EX P0, PT, RZ, UR5, PT, P0 ;  /* 0x00000005ff007c0c */ /* 0x000fe2000bf05300 */
[----:B------:R-:W-:-:S12]  /*1970*/  ULDC.64 UR4, c[0x0][0xa30] ;  /* 0x00028c0000047ab9 */ /* 0x000fd80000000a00 */
[----:B01----:R-:W0:Y:S02]  /*1980*/  @P0 LDC.64 R4, c[0x0][0xa10] ;  /* 0x00028400ff040b82 */ /* 0x003e240000000a00 */
[----:B0-----:R-:W-:-:S05]  /*1990*/  @P0 IMAD.WIDE R4, R41, 0x4, R4 ;  /* 0x0000000429040825 */ /* 0x001fca00078e0204 */
[----:B------:R-:W2:Y:S04]  /*19a0*/  @P0 LDG.E R0, desc[UR40][R4.64] ;  /* 0x0000002804000981 */ /* 0x000ea8000c1e1900 */
[----:B------:R-:W2:Y:S01]  /*19b0*/  @P0 LDG.E R9, desc[UR40][R4.64+0x4] ;  /* 0x0000042804090981 */ /* 0x000ea2000c1e1900 */
[----:B------:R-:W-:Y:S01]  /*19c0*/  ISETP.NE.U32.AND P1, PT, RZ, UR4, PT ;  /* 0x00000004ff007c0c */ /* 0x000fe2000bf25070 */
[----:B-----5:R-:W-:-:S03]  /*19d0*/  IMAD.MOV.U32 R27, RZ, RZ, R28 ;  /* 0x000000ffff1b7224 */ /* 0x020fc600078e001c */
[----:B------:R-:W-:-:S13]  /*19e0*/  ISETP.NE.AND.EX P1, PT, RZ, UR5, PT, P1 ;  /* 0x00000005ff007c0c */ /* 0x000fda000bf25310 */
[----:B------:R-:W-:-:S04]  /*19f0*/  @P1 IADD3 R6, P2, R31, UR4, RZ ;  /* 0x000000041f061c10 */ /* 0x000fc8000ff5e0ff */
[----:B------:R-:W-:-:S05]  /*1a00*/  @P1 IADD3.X R7, R30, UR5, RZ, P2, !PT ;  /* 0x000000051e071c10 */ /* 0x000fca00097fe4ff */
[----:B------:R0:W5:Y:S01]  /*1a10*/  @P1 LDG.E R27, desc[UR40][R6.64] ;  /* 0x00000028061b1981 */ /* 0x000162000c1e1900 */
[----:B------:R-:W-:Y:S01]  /*1a20*/  IMAD.IADD R11, R28, 0x1, -R3 ;  /* 0x000000011c0b7824 */ /* 0x000fe200078e0a03 */
[----:B------:R-:W-:-:S03]  /*1a30*/  PLOP3.LUT P3, PT, PT, PT, PT, 0x80, 0x0 ;  /* 0x000000000000781c */ /* 0x000fc60003f6f070 */
[----:B------:R-:W-:-:S05]  /*1a40*/  IMAD.MOV R39, RZ, RZ, -R11 ;  /* 0x000000ffff277224 */ /* 0x000fca00078e0a0b */
[----:B------:R-:W-:Y:S02]  /*1a50*/  VIMNMX R39, RZ, R39, !PT ;  /* 0x00000027ff277248 */ /* 0x000fe40007fe0100 */
[----:B--2---:R-:W-:-:S05]  /*1a60*/  @P0 IADD3 R40, -R0, R9, RZ ;  /* 0x0000000900280210 */ /* 0x004fca0007ffe1ff */
[----:B------:R-:W-:-:S04]  /*1a70*/  IMAD.IADD R171, R11, 0x1, R40 ;  /* 0x000000010bab7824 */ /* 0x000fc800078e0228 */
[----:B------:R-:W-:-:S05]  /*1a80*/  VIADD R0, R171, 0x3f ;  /* 0x0000003fab007836 */ /* 0x000fca0000000000 */
[----:B------:R-:W-:-:S04]  /*1a90*/  SHF.R.S32.HI R3, RZ, 0x1f, R0 ;  /* 0x0000001fff037819 */ /* 0x000fc80000011400 */
[----:B------:R-:W-:-:S04]  /*1aa0*/  LEA.HI R3, R3, R0, RZ, 0x6 ;  /* 0x0000000003037211 */ /* 0x000fc800078f30ff */
[----:B------:R-:W-:Y:S02]  /*1ab0*/  LOP3.LUT R5, R3, 0xffffffc0, RZ, 0xc0, !PT ;  /* 0xffffffc003057812 */ /* 0x000fe400078ec0ff */
[----:B------:R-:W-:Y:S02]  /*1ac0*/  SHF.R.S32.HI R172, RZ, 0x6, R3 ;  /* 0x00000006ffac7819 */ /* 0x000fe40000011403 */
[----:B------:R-:W-:-:S04]  /*1ad0*/  VIADDMNMX R0, R5, -R11, R40, PT ;  /* 0x8000000b05007246 */ /* 0x000fc80003800128 */
[----:B------:R-:W-:Y:S02]  /*1ae0*/  ISETP.GT.AND P0, PT, R0, R39, PT ;  /* 0x000000270000720c */ /* 0x000fe40003f04270 */
[----:B------:R-:W-:-:S05]  /*1af0*/  SHF.R.U32.HI R39, RZ, 0x6, R39 ;  /* 0x00000006ff277819 */ /* 0x000fca0000011627 */
[----:B------:R-:W-:-:S06]  /*1b00*/  IMAD.MOV.U32 R38, RZ, RZ, R39 ;  /* 0x000000ffff267224 */ /* 0x000fcc00078e0027 */
[----:B------:R-:W-:-:S05]  /*1b10*/  @P0 VIADD R0, R0, 0x3f ;  /* 0x0000003f00000836 */ /* 0x000fca0000000000 */
[----:B------:R-:W-:-:S04]  /*1b20*/  @P0 SHF.R.S32.HI R5, RZ, 0x1f, R0 ;  /* 0x0000001fff050819 */ /* 0x000fc80000011400 */
[----:B------:R-:W-:-:S04]  /*1b30*/  @P0 LEA.HI R5, R5, R0, RZ, 0x6 ;  /* 0x0000000005050211 */ /* 0x000fc800078f30ff */
[----:B------:R-:W-:-:S04]  /*1b40*/  @P0 SHF.R.S32.HI R38, RZ, 0x6, R5 ;  /* 0x00000006ff260819 */ /* 0x000fc80000011405 */
        /* <DEDUP_REMOVED lines=22> */
.L_x_3820:
[----:B------:R-:W-:Y:S05]  /*1cb0*/  BSYNC B6 ;  /* 0x0000000000067941 */ /* 0x000fea0003800000 */
.L_x_3819:
        /* <DEDUP_REMOVED lines=20> */
.L_x_3822:
[----:B------:R-:W-:Y:S05]  /*1e00*/  BSYNC B6 ;  /* 0x0000000000067941 */ /* 0x000fea0003800000 */
.L_x_3821:
[----:B------:R-:W-:Y:S01]  /*1e10*/  ULDC.64 UR4, c[0x0][0x9f8] ;  /* 0x00027e0000047ab9 */ /* 0x000fe20000000a00 */
[----:B------:R-:W0:Y:S01]  /*1e20*/  LDC.64 R4, c[0x0][0x3f8] ;  /* 0x0000fe00ff047b82 */ /* 0x000e220000000a00 */
[----:B------:R-:W-:-:S04]  /*1e30*/  ISETP.NE.U32.AND P0, PT, RZ, UR4, PT ;  /* 0x00000004ff007c0c */ /* 0x000fc8000bf05070 */
[----:B------:R-:W-:-:S03]  /*1e40*/  ISETP.NE.AND.EX P0, PT, RZ, UR5, PT, P0 ;  /* 0x00000005ff007c0c */ /* 0x000fc6000bf05300 */
[----:B------:R-:W1:Y:S08]  /*1e50*/  LDC.64 R46, c[0x0][0x408] ;  /* 0x00010200ff2e7b82 */ /* 0x000e700000000a00 */
[----:B------:R-:W2:Y:S02]  /*1e60*/  LDC R51, c[0x0][0x3f4] ;  /* 0x0000fd00ff337b82 */ /* 0x000ea40000000800 */
[----:B------:R-:W-:-:S02]  /*1e70*/  @P0 IADD3 R6, P1, R31, UR4, RZ ;  /* 0x000000041f060c10 */ /* 0x000fc4000ff3e0ff */
[----:B------:R-:W-:Y:S01]  /*1e80*/  SHF.R.S32.HI R3, RZ, 0x1f, R188 ;  /* 0x0000001fff037819 */ /* 0x000fe200000114bc */
[----:B------:R-:W3:Y:S01]  /*1e90*/  S2R R12, SR_TID.X ;  /* 0x00000000000c7919 */ /* 0x000ee20000002100 */
[----:B------:R-:W-:Y:S01]  /*1ea0*/  @P0 IADD3.X R7, R30, UR5, RZ, P1, !PT ;  /* 0x000000051e070c10 */ /* 0x000fe20008ffe4ff */
[----:B------:R-:W-:-:S04]  /*1eb0*/  ULDC UR4, c[0x0][0x2f4] ;  /* 0x0000bd0000047ab9 */ /* 0x000fc80000000800 */
[----:B------:R4:W3:Y:S01]  /*1ec0*/  @P0 LDG.E R41, desc[UR40][R6.64] ;  /* 0x0000002806290981 */ /* 0x0008e2000c1e1900 */
[CC--:B0-----:R-:W-:Y:S01]  /*1ed0*/  IMAD R0, R3.reuse, R4.reuse, RZ ;  /* 0x0000000403007224 */ /* 0x0c1fe200078e02ff */
[----:B------:R-:W-:Y:S01]  /*1ee0*/  SHF.R.S32.HI R185, RZ, 0x1f, R184 ;  /* 0x0000001fffb97819 */ /* 0x000fe200000114b8 */
[----:B------:R-:W-:Y:S01]  /*1ef0*/  IMAD.WIDE.U32 R32, R188, R4, R16 ;  /* 0x00000004bc207225 */ /* 0x000fe200078e0010 */
[----:B------:R-:W0:Y:S01]  /*1f00*/  S2R R30, SR_TID.X ;  /* 0x00000000001e7919 */ /* 0x000e220000002100 */
[----:B------:R-:W-:Y:S02]  /*1f10*/  SHF.L.U32 R44, R190, 0x6, RZ ;  /* 0x00000006be2c7819 */ /* 0x000fe400000006ff */
[----:B-1----:R-:W-:Y:S01]  /*1f20*/  IMAD R3, R3, R46, RZ ;  /* 0x0000002e03037224 */ /* 0x002fe200078e02ff */
[----:B------:R-:W-:Y:S01]  /*1f30*/  SHF.L.U64.HI R42, R4, 0x6, R5 ;  /* 0x00000006042a7819 */ /* 0x000fe20000010205 */
[C---:B------:R-:W-:Y:S01]  /*1f40*/  IMAD R9, R188.reuse, R5, R0 ;  /* 0x00000005bc097224 */ /* 0x040fe200078e0200 */
[----:B----45:R-:W-:Y:S01]  /*1f50*/  SHF.R.S32.HI R7, RZ, 0x1f, R27 ;  /* 0x0000001fff077819 */ /* 0x030fe2000001141b */
[----:B------:R-:W-:Y:S01]  /*1f60*/  IMAD R11, R188, R47, R3 ;  /* 0x0000002fbc0b7224 */ /* 0x000fe200078e0203 */
[----:B------:R-:W-:Y:S01]  /*1f70*/  LOP3.LUT R44, R44, 0x1c0, RZ, 0xc0, !PT ;  /* 0x000001c02c2c7812 */ /* 0x000fe200078ec0ff */
[----:B------:R-:W-:Y:S01]  /*1f80*/  IMAD.WIDE.U32 R20, R188, R4, R184 ;  /* 0x00000004bc147225 */ /* 0x000fe200078e00b8 */
[----:B--2---:R-:W-:-:S02]  /*1f90*/  ISETP.GE.AND P0, PT, R16, R51, PT ;  /* 0x000000331000720c */ /* 0x004fc40003f06270 */
[----:B------:R-:W-:Y:S01]  /*1fa0*/  SHF.L.U64.HI R45, R46, 0x6, R47 ;  /* 0x000000062e2d7819 */ /* 0x000fe2000001022f */
[----:B------:R-:W-:Y:S01]  /*1fb0*/  IMAD.IADD R21, R21, 0x1, R9 ;  /* 0x0000000115157824 */ /* 0x000fe200078e0209 */
[----:B------:R-:W-:Y:S01]  /*1fc0*/  SEL R3, R51, RZ, P0 ;  /* 0x000000ff33037207 */ /* 0x000fe20000000000 */
[----:B------:R-:W-:Y:S01]  /*1fd0*/  IMAD.IADD R33, R9, 0x1, R33 ;  /* 0x0000000109217824 */ /* 0x000fe200078e0221 */
[C---:B------:R-:W-:Y:S01]  /*1fe0*/  ISETP.GE.AND P2, PT, R16.reuse, UR4, PT ;  /* 0x0000000410007c0c */ /* 0x040fe2000bf46270 */
[-C--:B------:R-:W-:Y:S01]  /*1ff0*/  IMAD R8, R7, R4.reuse, RZ ;  /* 0x0000000407087224 */ /* 0x080fe200078e02ff */
[----:B------:R-:W-:Y:S01]  /*2000*/  SHF.R.S32.HI R48, RZ, 0x1f, R26 ;  /* 0x0000001fff307819 */ /* 0x000fe2000001141a */
[----:B------:R-:W-:Y:S01]  /*2010*/  IMAD.IADD R3, R16, 0x1, R3 ;  /* 0x0000000110037824 */ /* 0x000fe200078e0203 */
[----:B------:R-:W-:Y:S01]  /*2020*/  ISETP.GE.AND P1, PT, R19, UR4, PT ;  /* 0x0000000413007c0c */ /* 0x000fe2000bf26270 */
[----:B------:R-:W-:Y:S01]  /*2030*/  IMAD.WIDE.U32 R20, R27, R4, R20 ;  /* 0x000000041b147225 */ /* 0x000fe200078e0014 */
[----:B---3--:R-:W-:-:S02]  /*2040*/  SHF.R.U32.HI R12, RZ, 0x7, R12 ;  /* 0x00000007ff0c7819 */ /* 0x008fc4000001160c */
[----:B------:R-:W-:Y:S01]  /*2050*/  SHF.R.S32.HI R6, RZ, 0x1f, R3 ;  /* 0x0000001fff067819 */ /* 0x000fe20000011403 */
[----:B------:R-:W-:Y:S01]  /*2060*/  IMAD.WIDE.U32 R32, R27, R4, R32 ;  /* 0x000000041b207225 */ /* 0x000fe200078e0020 */
[----:B------:R-:W-:Y:S02]  /*2070*/  P2R R63, PR, RZ, 0x4 ;  /* 0x00000004ff3f7803 */ /* 0x000fe40000000000 */
[----:B------:R-:W-:Y:S01]  /*2080*/  LEA.HI R3, R6, R3, RZ, 0x3 ;  /* 0x0000000306037211 */ /* 0x000fe200078f18ff */
[-C--:B------:R-:W-:Y:S02]  /*2090*/  IMAD R6, R7, R46.reuse, RZ ;  /* 0x0000002e07067224 */ /* 0x080fe400078e02ff */
[----:B------:R-:W-:Y:S01]  /*20a0*/  IMAD.SHL.U32 R43, R4, 0x40, RZ ;  /* 0x00000040042b7824 */ /* 0x000fe200078e00ff */
[----:B------:R-:W-:Y:S01]  /*20b0*/  LOP3.LUT R4, R44, 0x18, R16, 0xf8, !PT ;  /* 0x000000182c047812 */ /* 0x000fe200078ef810 */
[----:B0-----:R-:W-:Y:S01]  /*20c0*/  VIADD R30, R30, 0xffffff80 ;  /* 0xffffff801e1e7836 */ /* 0x001fe20000000000 */
[----:B------:R-:W-:Y:S01]  /*20d0*/  LOP3.LUT R56, R3, 0xfffffff8, RZ, 0xc0, !PT ;  /* 0xfffffff803387812 */ /* 0x000fe200078ec0ff */
[----:B------:R-:W-:Y:S01]  /*20e0*/  IMAD R57, R27, R47, R6 ;  /* 0x0000002f1b397224 */ /* 0x000fe200078e0206 */
[----:B------:R-:W-:Y:S01]  /*20f0*/  SHF.R.U32.HI R47, RZ, 0x3, R44 ;  /* 0x00000003ff2f7819 */ /* 0x000fe2000001162c */
[----:B------:R-:W-:Y:S01]  /*2100*/  IMAD.WIDE.U32 R34, R188, R46, R184 ;  /* 0x0000002ebc227225 */ /* 0x000fe200078e00b8 */
[----:B------:R-:W-:-:S02]  /*2110*/  SHF.R.S32.HI R10, RZ, 0x1f, R30 ;  /* 0x0000001fff0a7819 */ /* 0x000fc4000001141e */
[----:B------:R-:W-:Y:S01]  /*2120*/  LOP3.LUT R4, R4, R47, RZ, 0x3c, !PT ;  /* 0x0000002f04047212 */ /* 0x000fe200078e3cff */
[----:B------:R-:W-:Y:S01]  /*2130*/  IMAD.WIDE.U32 R36, R188, R46, R16 ;  /* 0x0000002ebc247225 */ /* 0x000fe200078e0010 */
[----:B------:R-:W-:Y:S02]  /*2140*/  LEA.HI R10, R10, R30, RZ, 0x2 ;  /* 0x0000001e0a0a7211 */ /* 0x000fe400078f10ff */
[----:B------:R-:W-:Y:S01]  /*2150*/  LEA R52, R209, R4, 0x9 ;  /* 0x00000004d1347211 */ /* 0x000fe200078e48ff */
[----:B------:R-:W-:Y:S01]  /*2160*/  IMAD.IADD R35, R35, 0x1, R11 ;  /* 0x0000000123237824 */ /* 0x000fe200078e020b */
[----:B------:R-:W-:Y:S01]  /*2170*/  LOP3.LUT R10, R10, 0xfffffffc, RZ, 0xc0, !PT ;  /* 0xfffffffc0a0a7812 */ /* 0x000fe200078ec0ff */
[----:B------:R-:W-:Y:S01]  /*2180*/  IMAD.IADD R37, R11, 0x1, R37 ;  /* 0x000000010b257824 */ /* 0x000fe200078e0225 */
[----:B------:R-:W-:Y:S01]  /*2190*/  LOP3.LUT R4, R44, 0x38, R3, 0xf8, !PT ;  /* 0x000000382c047812 */ /* 0x000fe200078ef803 */
[----:B------:R-:W-:Y:S01]  /*21a0*/  IMAD.WIDE.U32 R34, R27, R46, R34 ;  /* 0x0000002e1b227225 */ /* 0x000fe200078e0022 */
[----:B------:R-:W-:-:S02]  /*21b0*/  SHF.R.S32.HI R61, RZ, 0x1f, R56 ;  /* 0x0000001fff3d7819 */ /* 0x000fc40000011438 */
[----:B------:R-:W-:Y:S01]  /*21c0*/  LOP3.LUT R4, R4, R47, RZ, 0x3c, !PT ;  /* 0x0000002f04047212 */ /* 0x000fe200078e3cff */
[C---:B------:R-:W-:Y:S02]  /*21d0*/  IMAD R9, R27.reuse, R5, R8 ;  /* 0x000000051b097224 */ /* 0x040fe400078e0208 */
[----:B------:R-:W-:-:S04]  /*21e0*/  IMAD.WIDE.U32 R36, R27, R46, R36 ;  /* 0x0000002e1b247225 */ /* 0x000fc800078e0024 */
[----:B------:R-:W-:Y:S02]  /*21f0*/  IMAD.IADD R10, R30, 0x1, -R10 ;  /* 0x000000011e0a7824 */ /* 0x000fe400078e0a0a */
[----:B------:R-:W-:Y:S02]  /*2200*/  IMAD.IADD R55, R35, 0x1, R57 ;  /* 0x0000000123377824 */ /* 0x000fe400078e0239 */
[----:B------:R-:W-:Y:S02]  /*2210*/  IMAD.IADD R0, R29, 0x1, R28 ;  /* 0x000000011d007824 */ /* 0x000fe400078e021c */
[----:B------:R-:W-:Y:S02]  /*2220*/  IMAD.SHL.U32 R46, R46, 0x40, RZ ;  /* 0x000000402e2e7824 */ /* 0x000fe400078e00ff */
[----:B------:R-:W-:Y:S02]  /*2230*/  VIADD R49, R12, 0x8 ;  /* 0x000000080c317836 */ /* 0x000fe40000000000 */
[----:B------:R-:W-:-:S02]  /*2240*/  IMAD R50, R10, 0x40, R188 ;  /* 0x000000400a327824 */ /* 0x000fc400078e02bc */
[----:B------:R-:W-:Y:S02]  /*2250*/  IMAD.SHL.U32 R51, R51, 0x2, RZ ;  /* 0x0000000233337824 */ /* 0x000fe400078e00ff */
[----:B------:R-:W-:Y:S02]  /*2260*/  IMAD.IADD R53, R21, 0x1, R9 ;  /* 0x0000000115357824 */ /* 0x000fe400078e0209 */
[----:B------:R-:W-:Y:S02]  /*2270*/  IMAD.IADD R54, R9, 0x1, R33 ;  /* 0x0000000109367824 */ /* 0x000fe400078e0221 */
[----:B------:R-:W-:Y:S02]  /*2280*/  IMAD.IADD R57, R57, 0x1, R37 ;  /* 0x0000000139397824 */ /* 0x000fe400078e0225 */
[----:B------:R-:W-:Y:S01]  /*2290*/  IMAD R62, R209, 0x200, R4 ;  /* 0x00000200d13e7824 */ /* 0x000fe200078e0204 */
[----:B------:R-:W-:-:S07]  /*22a0*/  SHF.R.S32.HI R60, RZ, 0x1f, R41 ;  /* 0x0000001fff3c7819 */ /* 0x000fce0000011429 */
.L_x_3855:
[----:B0-----:R-:W0:Y:S01]  /*22b0*/  LDC R66, c[0x0][0x430] ;  /* 0x00010c00ff427b82 */ /* 0x001e220000000800 */
[----:B------:R-:W-:Y:S02]  /*22c0*/  VIADD R38, R38, 0xffffffff ;  /* 0xffffffff26267836 */ /* 0x000fe40000000000 */
[----:B------:R-:W-:Y:S02]  /*22d0*/  IMAD.MOV.U32 R65, RZ, RZ, RZ ;  /* 0x000000ffff417224 */ /* 0x000fe400078e00ff */
        /* <DEDUP_REMOVED lines=8> */
[----:B--2---:R-:W2:Y:S08]  /*2360*/  @!P2 LDC.64 R4, c[0x0][0x418] ;  /* 0x00010600ff04ab82 */ /* 0x004eb00000000a00 */
[----:B------:R-:W3:Y:S08]  /*2370*/  @P3 LDC R9, c[0x0][0x434] ;  /* 0x00010d00ff093b82 */ /* 0x000ef00000000800 */
[----:B------:R-:W4:Y:S01]  /*2380*/  @P3 LDC R10, c[0x0][0x438] ;  /* 0x00010e00ff0a3b82 */ /* 0x000f220000000800 */
[----:B---3--:R-:W-:-:S05]  /*2390*/  @P3 IMAD.HI.U32 R9, R12, R9, RZ ;  /* 0x000000090c093227 */ /* 0x008fca00078e00ff */
[----:B----4-:R-:W-:Y:S01]  /*23a0*/  @P3 SHF.R.U32.HI R8, RZ, R10, R9 ;  /* 0x0000000aff083219 */ /* 0x010fe20000011609 */
[----:B0-----:R-:W-:-:S03]  /*23b0*/  @!P2 IMAD R10, R60, R6, RZ ;  /* 0x000000063c0aa224 */ /* 0x001fc600078e02ff */
[----:B------:R-:W-:Y:S01]  /*23c0*/  @!P2 SHF.R.S32.HI R9, RZ, 0x1f, R8 ;  /* 0x0000001fff09a819 */ /* 0x000fe20000011408 */
[C---:B------:R-:W-:Y:S02]  /*23d0*/  @!P2 IMAD R11, R41.reuse, R7, R10 ;  /* 0x00000007290ba224 */ /* 0x040fe400078e020a */
[----:B------:R-:W-:-:S04]  /*23e0*/  @!P2 IMAD.WIDE.U32 R6, R41, R6, R8 ;  /* 0x000000062906a225 */ /* 0x000fc800078e0008 */
[----:B------:R-:W-:Y:S01]  /*23f0*/  @!P2 IMAD.IADD R7, R7, 0x1, R11 ;  /* 0x000000010707a824 */ /* 0x000fe200078e020b */
[----:B--2---:R-:W-:-:S04]  /*2400*/  @!P2 LEA R4, P3, R6, R4, 0x2 ;  /* 0x000000040604a211 */ /* 0x004fc800078610ff */
[----:B------:R-:W-:Y:S02]  /*2410*/  @!P2 LEA.HI.X R5, R6, R5, R7, 0x2, P3 ;  /* 0x000000050605a211 */ /* 0x000fe400018f1407 */
[----:B-1----:R-:W-:Y:S01]  /*2420*/  ISETP.GE.AND P3, PT, R77, 0x1, PT ;  /* 0x000000014d00780c */ /* 0x002fe20003f66270 */
[----:B------:R-:W-:Y:S02]  /*2430*/  IMAD.MOV R7, RZ, RZ, -R8 ;  /* 0x000000ffff077224 */ /* 0x000fe400078e0a08 */
[----:B------:R-:W-:Y:S01]  /*2440*/  IMAD.SHL.U32 R73, R22, 0x1000, RZ ;  /* 0x0000100016497824 */ /* 0x000fe200078e00ff */
[----:B------:R-:W-:Y:S05]  /*2450*/  YIELD ;  /* 0x0000000000007946 */ /* 0x000fea0003800000 */
[----:B------:R-:W-:Y:S01]  /*2460*/  IMAD R66, R66, R7, R12 ;  /* 0x0000000742427224 */ /* 0x000fe200078e020c */
[----:B------:R-:W-:Y:S01]  /*2470*/  BSSY B0, `(.L_x_3823) ;  /* 0x00001a7000007945 */ /* 0x000fe20003800000 */
[----:B------:R-:W-:Y:S01]  /*2480*/  IMAD.IADD R7, R52, 0x1, R73 ;  /* 0x0000000134077824 */ /* 0x000fe200078e0249 */
[----:B------:R0:W5:Y:S01]  /*2490*/  @!P2 LDG.E R65, desc[UR40][R4.64] ;  /* 0x000000280441a981 */ /* 0x000162000c1e1900 */
[----:B------:R-:W-:-:S02]  /*24a0*/  ISETP.GT.AND P2, PT, R38, R39, PT ;  /* 0x000000272600720c */ /* 0x000fc40003f44270 */
[----:B------:R-:W-:Y:S01]  /*24b0*/  IMAD R72, R7, 0x2, R2 ;  /* 0x0000000207487824 */ /* 0x000fe200078e0202 */
[----:B------:R-:W-:Y:S10]  /*24c0*/  @!P3 BRA `(.L_x_3824) ;  /* 0x0000001400acb947 */ /* 0x000ff40003800000 */
[----:B------:R-:W-:Y:S01]  /*24d0*/  SHF.R.S32.HI R68, RZ, 0x1f, R66 ;  /* 0x0000001fff447819 */ /* 0x000fe20000011442 */
[----:B------:R-:W-:Y:S01]  /*24e0*/  ULDC.64 UR4, c[0x0][0x300] ;  /* 0x0000c00000047ab9 */ /* 0x000fe20000000a00 */
[----:B-----5:R-:W-:Y:S01]  /*24f0*/  SHF.R.S32.HI R67, RZ, 0x1f, R65 ;  /* 0x0000001fff437819 */ /* 0x020fe20000011441 */
[----:B0-----:R-:W-:Y:S01]  /*2500*/  IMAD.WIDE.U32 R4, R66, UR4, RZ ;  /* 0x0000000442047c25 */ /* 0x001fe2000f8e00ff */
[----:B------:R-:W-:Y:S01]  /*2510*/  ULDC.U8 UR6, c[0x0][0x410] ;  /* 0x0001040000067ab9 */ /* 0x000fe20000000000 */
[----:B------:R-:W-:Y:S02]  /*2520*/  SHF.R.S32.HI R15, RZ, 0x1f, R38 ;  /* 0x0000001fff0f7819 */ /* 0x000fe40000011426 */
[----:B------:R-:W-:Y:S01]  /*2530*/  IMAD R7, R68, UR4, RZ ;  /* 0x0000000444077c24 */ /* 0x000fe2000f8e02ff */
[----:B------:R-:W-:Y:S01]  /*2540*/  ISETP.NE.AND P3, PT, RZ, UR6, PT ;  /* 0x00000006ff007c0c */ /* 0x000fe2000bf65270 */
[----:B------:R-:W-:Y:S02]  /*2550*/  IMAD R8, R42, R38, RZ ;  /* 0x000000262a087224 */ /* 0x000fe400078e02ff */
[----:B------:R-:W-:Y:S01]  /*2560*/  IMAD R7, R66, UR5, R7 ;  /* 0x0000000542077c24 */ /* 0x000fe2000f8e0207 */
[----:B------:R-:W-:Y:S01]  /*2570*/  ULDC.64 UR4, c[0x0][0x310] ;  /* 0x0000c40000047ab9 */ /* 0x000fe20000000a00 */
[----:B------:R-:W-:-:S02]  /*2580*/  IMAD R11, R15, R43, R8 ;  /* 0x0000002b0f0b7224 */ /* 0x000fc400078e0208 */
[----:B------:R-:W-:Y:S01]  /*2590*/  IMAD R6, R67, UR4, RZ ;  /* 0x0000000443067c24 */ /* 0x000fe2000f8e02ff */
[----:B------:R-:W-:-:S03]  /*25a0*/  IADD3 R5, R5, R7, RZ ;  /* 0x0000000705057210 */ /* 0x000fc60007ffe0ff */
        /* <DEDUP_REMOVED lines=10> */
[----:B------:R-:W-:-:S03]  /*2650*/  IMAD.WIDE.U32 R4, R43, R38, RZ ;  /* 0x000000262b047225 */ /* 0x000fc600078e00ff */
[----:B------:R-:W-:Y:S01]  /*2660*/  LEA.HI.X R70, R6, UR5, R7, 0x1, P4 ;  /* 0x0000000506467c11 */ /* 0x000fe2000a0f0c07 */
[----:B------:R-:W-:Y:S01]  /*2670*/  IMAD.IADD R11, R5, 0x1, R11 ;  /* 0x00000001050b7824 */ /* 0x000fe200078e020b */
[----:B------:R-:W-:Y:S07]  /*2680*/  @!P3 BRA `(.L_x_3825) ;  /* 0x00000008009cb947 */ /* 0x000fee0003800000 */
[----:B------:R-:W-:Y:S01]  /*2690*/  IMAD R69, R38, -0x40, R40 ;  /* 0xffffffc026457824 */ /* 0x000fe200078e0228 */
[----:B------:R-:W-:Y:S01]  /*26a0*/  BSSY B1, `(.L_x_3826) ;  /* 0x000001e000017945 */ /* 0x000fe20003800000 */
[----:B------:R-:W-:Y:S02]  /*26b0*/  CS2R R8, SRZ ;  /* 0x0000000000087805 */ /* 0x000fe4000001ff00 */
[----:B------:R-:W-:Y:S02]  /*26c0*/  CS2R R30, SRZ ;  /* 0x00000000001e7805 */ /* 0x000fe4000001ff00 */
[----:B------:R-:W-:Y:S02]  /*26d0*/  CS2R R28, SRZ ;  /* 0x00000000001c7805 */ /* 0x000fe4000001ff00 */
[----:B------:R-:W-:Y:S02]  /*26e0*/  VIMNMX R69, R69, 0x40, PT ;  /* 0x0000004045457848 */ /* 0x000fe40003fe0100 */
[----:B------:R-:W-:-:S02]  /*26f0*/  CS2R R58, SRZ ;  /* 0x00000000003a7805 */ /* 0x000fc4000001ff00 */
[----:B------:R-:W-:-:S13]  /*2700*/  ISETP.GE.AND P4, PT, R188, R69, PT ;  /* 0x00000045bc00720c */ /* 0x000fda0003f86270 */
[----:B------:R-:W-:Y:S05]  /*2710*/  @P4 BRA `(.L_x_3827) ;  /* 0x0000000000584947 */ /* 0x000fea0003800000 */
[----:B------:R-:W-:Y:S01]  /*2720*/  IMAD.MOV.U32 R6, RZ, RZ, R34 ;  /* 0x000000ffff067224 */ /* 0x000fe200078e0022 */
[----:B------:R-:W-:Y:S01]  /*2730*/  ULDC.64 UR4, c[0x0][0x3e8] ;  /* 0x0000fa0000047ab9 */ /* 0x000fe20000000a00 */
[----:B------:R-:W-:Y:S01]  /*2740*/  IMAD.MOV.U32 R7, RZ, RZ, R55 ;  /* 0x000000ffff077224 */ /* 0x000fe200078e0037 */
[----:B------:R-:W-:Y:S01]  /*2750*/  ULDC.64 UR6, c[0x0][0x400] ;  /* 0x0001000000067ab9 */ /* 0x000fe20000000a00 */
[----:B------:R-:W-:Y:S01]  /*2760*/  IMAD R5, R45, R38, RZ ;  /* 0x000000262d057224 */ /* 0x000fe200078e02ff */
[----:B------:R-:W-:Y:S01]  /*2770*/  CS2R R28, SRZ ;  /* 0x00000000001c7805 */ /* 0x000fe2000001ff00 */
[----:B------:R-:W-:Y:S01]  /*2780*/  IMAD.WIDE.U32 R8, R38, R46, R6 ;  /* 0x0000002e26087225 */ /* 0x000fe200078e0006 */
[----:B------:R-:W-:-:S03]  /*2790*/  IADD3 R7, P3, R20, R4, RZ ;  /* 0x0000000414077210 */ /* 0x000fc60007f7e0ff */
[----:B------:R-:W-:Y:S01]  /*27a0*/  IMAD R5, R15, R46, R5 ;  /* 0x0000002e0f057224 */ /* 0x000fe200078e0205 */
[----:B------:R-:W-:Y:S01]  /*27b0*/  LEA R4, P5, R8, UR6, 0x1 ;  /* 0x0000000608047c11 */ /* 0x000fe2000f8a08ff */
[----:B------:R-:W-:Y:S01]  /*27c0*/  IMAD.X R10, R11, 0x1, R53, P3 ;  /* 0x000000010b0a7824 */ /* 0x000fe200018e0635 */
[----:B------:R-:W-:Y:S01]  /*27d0*/  LEA R6, P3, R7, UR4, 0x1 ;  /* 0x0000000407067c11 */ /* 0x000fe2000f8608ff */
[----:B------:R-:W-:-:S03]  /*27e0*/  IMAD.IADD R5, R9, 0x1, R5 ;  /* 0x0000000109057824 */ /* 0x000fc600078e0205 */
[----:B------:R-:W-:Y:S02]  /*27f0*/  LEA.HI.X R7, R7, UR5, R10, 0x1, P3 ;  /* 0x0000000507077c11 */ /* 0x000fe400098f0c0a */
[----:B------:R-:W-:Y:S02]  /*2800*/  LEA.HI.X R5, R8, UR7, R5, 0x1, P5 ;  /* 0x0000000708057c11 */ /* 0x000fe4000a8f0c05 */
[----:B------:R-:W-:Y:S02]  /*2810*/  CS2R R8, SRZ ;  /* 0x0000000000087805 */ /* 0x000fe4000001ff00 */
[-C--:B------:R-:W-:Y:S02]  /*2820*/  ISETP.GE.AND P5, PT, R184, R77.reuse, PT ;  /* 0x0000004db800720c */ /* 0x080fe40003fa6270 */
[----:B------:R-:W-:-:S11]  /*2830*/  ISETP.GE.AND P3, PT, R193, R77, PT ;  /* 0x0000004dc100720c */ /* 0x000fd60003f66270 */
[----:B------:R0:W5:Y:S04]  /*2840*/  @!P5 LDG.E.64 R30, desc[UR40][R6.64] ;  /* 0x00000028061ed981 */ /* 0x000168000c1e1b00 */
[----:B------:R0:W5:Y:S04]  /*2850*/  @!P3 LDG.E.64 R8, desc[UR40][R6.64+0x20] ;  /* 0x000020280608b981 */ /* 0x000168000c1e1b00 */
[----:B------:R0:W5:Y:S04]  /*2860*/  @!P5 LDG.E.64 R58, desc[UR40][R4.64] ;  /* 0x00000028043ad981 */ /* 0x000168000c1e1b00 */
[----:B------:R0:W5:Y:S02]  /*2870*/  @!P3 LDG.E.64 R28, desc[UR40][R4.64+0x20] ;  /* 0x00002028041cb981 */ /* 0x000164000c1e1b00 */
.L_x_3827:
[----:B------:R-:W-:Y:S05]  /*2880*/  BSYNC B1 ;  /* 0x0000000000017941 */ /* 0x000fea0003800000 */
.L_x_3826:
[----:B------:R-:W-:Y:S01]  /*2890*/  ISETP.NE.AND P3, PT, R186, 0x3, PT ;  /* 0x00000003ba00780c */ /* 0x000fe20003f65270 */
[----:B0----5:R-:W-:Y:S01]  /*28a0*/  IMAD.MOV.U32 R5, RZ, RZ, R9 ;  /* 0x000000ffff057224 */ /* 0x021fe200078e0009 */
[----:B------:R-:W-:Y:S01]  /*28b0*/  MOV R4, R8 ;  /* 0x0000000800047202 */ /* 0x000fe20000000f00 */
[----:B------:R-:W-:Y:S02]  /*28c0*/  IMAD.MOV.U32 R6, RZ, RZ, R30 ;  /* 0x000000ffff067224 */ /* 0x000fe400078e001e */
[----:B------:R-:W-:Y:S01]  /*28d0*/  IMAD.MOV.U32 R7, RZ, RZ, R31 ;  /* 0x000000ffff077224 */ /* 0x000fe200078e001f */
[----:B------:R-:W-:Y:S01]  /*28e0*/  PRMT R76, R4, 0x5410, R5 ;  /* 0x00005410044c7816 */ /* 0x000fe20000000005 */
[----:B------:R-:W-:Y:S02]  /*28f0*/  IMAD.MOV.U32 R4, RZ, RZ, R28 ;  /* 0x000000ffff047224 */ /* 0x000fe400078e001c */
[----:B------:R-:W-:Y:S01]  /*2900*/  IMAD.MOV.U32 R5, RZ, RZ, R29 ;  /* 0x000000ffff057224 */ /* 0x000fe200078e001d */
[----:B------:R-:W-:Y:S01]  /*2910*/  PRMT R78, R6, 0x5410, R7 ;  /* 0x00005410064e7816 */ /* 0x000fe20000000007 */
[----:B------:R-:W-:-:S02]  /*2920*/  IMAD.MOV.U32 R6, RZ, RZ, R58 ;  /* 0x000000ffff067224 */ /* 0x000fc400078e003a */
[----:B------:R-:W-:Y:S01]  /*2930*/  IMAD.MOV.U32 R7, RZ, RZ, R59 ;  /* 0x000000ffff077224 */ /* 0x000fe200078e003b */
[----:B------:R-:W-:-:S04]  /*2940*/  PRMT R80, R4, 0x5410, R5 ;  /* 0x0000541004507816 */ /* 0x000fc80000000005 */
[----:B------:R-:W-:Y:S01]  /*2950*/  PRMT R81, R6, 0x5410, R7 ;  /* 0x0000541006517816 */ /* 0x000fe20000000007 */
[----:B------:R-:W-:Y:S06]  /*2960*/  @!P3 BRA `(.L_x_3828) ;  /* 0x000000000004b947 */ /* 0x000fec0003800000 */
[----:B------:R-:W-:Y:S01]  /*2970*/  BPT.TRAP 0x1 ;  /* 0x000000040000795c */ /* 0x000fe20000300000 */
.L_x_3828:
[----:B------:R-:W-:Y:S01]  /*2980*/  LEA R64, R22, R2, 0x3 ;  /* 0x0000000216407211 */ /* 0x000fe200078e18ff */
[----:B------:R-:W-:Y:S01]  /*2990*/  BSSY B1, `(.L_x_3829) ;  /* 0x0000004000017945 */ /* 0x000fe20003800000 */
[----:B------:R-:W-:-:S04]  /*29a0*/  SHF.L.U32 R75, R187, 0x1f, RZ ;  /* 0x0000001fbb4b7819 */ /* 0x000fc800000006ff */
[----:B------:R-:W0:Y:S02]  /*29b0*/  SYNCS.PHASECHK.TRANS64.TRYWAIT P5, [R64+URZ+0x28c90], R75 ;  /* 0x028c904b400075a7 */ /* 0x000e2400080a017f */
[----:B0-----:R-:W-:Y:S05]  /*29c0*/  @!P5 BRA `(.L_x_3830) ;  /* 0x0000014800d0d947 */ /* 0x001fea0003800000 */
.L_x_4071:
[----:B------:R-:W-:Y:S05]  /*29d0*/  BSYNC B1 ;  /* 0x0000000000017941 */ /* 0x000fea0003800000 */
.L_x_3829:
[----:B------:R-:W-:-:S03]  /*29e0*/  UMOV UR4, 0xffffffff ;  /* 0xffffffff00047882 */ /* 0x000fc60000000000 */
[----:B------:R-:W-:Y:S05]  /*29f0*/  BRA.DIV UR4, `(.L_x_3831) ;  /* 0x0000014a04d87947 */ /* 0x000fea000b800000 */
[----:B------:R-:W1:Y:S04]  /*2a00*/  SHFL.IDX PT, R70, R70, RZ, 0x1c1f ;  /* 0x001c1fff46467589 */ /* 0x000e6800000e0000 */
[----:B------:R2:W3:Y:S02]  /*2a10*/  SHFL.IDX PT, R14, R71, RZ, 0x1c1f ;  /* 0x001c1fff470e7589 */ /* 0x0004e400000e0000 */
.L_x_4075:
[----:B------:R-:W-:Y:S05]  /*2a20*/  @P4 BRA `(.L_x_3832) ;  /* 0x00000014002c4947 */ /* 0x000fea0003800000 */
[----:B------:R-:W-:Y:S01]  /*2a30*/  ISETP.NE.AND P5, PT, R63, RZ, PT ;  /* 0x000000ff3f00720c */ /* 0x000fe20003fa5270 */
[----:B------:R-:W-:-:S12]  /*2a40*/  BSSY B1, `(.L_x_3833) ;  /* 0x0000033000017945 */ /* 0x000fd80003800000 */
[----:B------:R-:W-:Y:S05]  /*2a50*/  @P5 BRA `(.L_x_3834) ;  /* 0x0000000000c45947 */ /* 0x000fea0003800000 */
[----:B------:R4:W0:Y:S01]  /*2a60*/  LDS.128 R4, [R72+0x22400] ;  /* 0x0224000048047984 */ /* 0x0008220000000c00 */
[----:B------:R-:W-:Y:S01]  /*2a70*/  ISETP.GE.AND P5, PT, R184, R77, PT ;  /* 0x0000004db800720c */ /* 0x000fe20003fa6270 */
[----:B------:R-:W-:Y:S01]  /*2a80*/  BSSY B2, `(.L_x_3835) ;  /* 0x000002d000027945 */ /* 0x000fe20003800000 */
[----:B---3--:R-:W-:-:S04]  /*2a90*/  LEA R10, P4, R16, R14, 0x1 ;  /* 0x0000000e100a7211 */ /* 0x008fc800078808ff */
[----:B-1----:R-:W-:-:S07]  /*2aa0*/  LEA.HI.X R11, R16, R70, R17, 0x1, P4 ;  /* 0x00000046100b7211 */ /* 0x002fce00020f0c11 */
[----:B----4-:R-:W-:Y:S05]  /*2ab0*/  @P5 BRA `(.L_x_3836) ;  /* 0x0000000000a45947 */ /* 0x010fea0003800000 */
[--C-:B------:R-:W-:Y:S01]  /*2ac0*/  SHF.R.U64 R15, R30, 0x10, R31.reuse ;  /* 0x000000101e0f7819 */ /* 0x100fe2000000121f */
[----:B0-----:R-:W-:Y:S01]  /*2ad0*/  IMAD.MOV.U32 R12, RZ, RZ, R6 ;  /* 0x000000ffff0c7224 */ /* 0x001fe200078e0006 */
[----:B------:R-:W-:Y:S01]  /*2ae0*/  SHF.R.U32.HI R30, RZ, 0x10, R31 ;  /* 0x00000010ff1e7819 */ /* 0x000fe2000001161f */
[--C-:B------:R-:W-:Y:S01]  /*2af0*/  HADD2.F32 R6, -RZ, R5.reuse.H1_H1 ;  /* 0x30000005ff067230 */ /* 0x100fe20000004100 */
[--C-:B------:R-:W-:Y:S01]  /*2b00*/  SHF.R.U64 R31, R58, 0x10, R59.reuse ;  /* 0x000000103a1f7819 */ /* 0x100fe2000000123b */
[----:B------:R-:W-:Y:S01]  /*2b10*/  HADD2.F32 R5, -RZ, R5.H0_H0 ;  /* 0x20000005ff057230 */ /* 0x000fe20000004100 */
[----:B------:R-:W-:Y:S01]  /*2b20*/  SHF.R.U32.HI R58, RZ, 0x10, R59 ;  /* 0x00000010ff3a7819 */ /* 0x000fe2000001163b */
[----:B------:R-:W-:Y:S02]  /*2b30*/  HADD2.F32 R15, -RZ, R15.H0_H0 ;  /* 0x2000000fff0f7230 */ /* 0x000fe40000004100 */
[----:B------:R-:W-:Y:S02]  /*2b40*/  HADD2.F32 R31, -RZ, R31.H0_H0 ;  /* 0x2000001fff1f7230 */ /* 0x000fe40000004100 */
[----:B------:R-:W-:-:S02]  /*2b50*/  HADD2.F32 R58, -RZ, R58.H0_H0 ;  /* 0x2000003aff3a7230 */ /* 0x000fc40000004100 */
[--C-:B------:R-:W-:Y:S02]  /*2b60*/  HADD2.F32 R13, -RZ, R7.reuse.H1_H1 ;  /* 0x30000007ff0d7230 */ /* 0x100fe40000004100 */
[CC--:B------:R-:W-:Y:S01]  /*2b70*/  FMUL.FTZ R72, R6.reuse, R31.reuse ;  /* 0x0000001f06487220 */ /* 0x0c0fe20000410000 */
[----:B------:R-:W-:Y:S02]  /*2b80*/  HADD2.F32 R7, -RZ, R7.H0_H0 ;  /* 0x20000007ff077230 */ /* 0x000fe40000004100 */
[C---:B------:R-:W-:Y:S01]  /*2b90*/  FMUL.FTZ R31, R5.reuse, R31 ;  /* 0x0000001f051f7220 */ /* 0x040fe20000410000 */
[----:B------:R-:W-:Y:S02]  /*2ba0*/  HADD2.F32 R30, -RZ, R30.H0_H0 ;  /* 0x2000001eff1e7230 */ /* 0x000fe40000004100 */
[-C--:B------:R-:W-:Y:S01]  /*2bb0*/  FFMA.FTZ R72, R5, R15.reuse, -R72 ;  /* 0x0000000f05487223 */ /* 0x080fe20000010848 */
[----:B------:R-:W-:Y:S01]  /*2bc0*/  FMUL.FTZ R74, R13, R58 ;  /* 0x0000003a0d4a7220 */ /* 0x000fe20000410000 */
[----:B--2---:R-:W-:Y:S01]  /*2bd0*/  FFMA.FTZ R71, R6, R15, R31 ;  /* 0x0000000f06477223 */ /* 0x004fe2000001001f */
[----:B------:R-:W-:-:S02]  /*2be0*/  HADD2.F32 R5, -RZ, R4.H1_H1 ;  /* 0x30000004ff057230 */ /* 0x000fc40000004100 */
[C---:B------:R-:W-:Y:S01]  /*2bf0*/  FMUL.FTZ R58, R7.reuse, R58 ;  /* 0x0000003a073a7220 */ /* 0x040fe20000410000 */
[--C-:B------:R-:W-:Y:S02]  /*2c00*/  HADD2.F32 R15, -RZ, R81.reuse.H0_H0 ;  /* 0x20000051ff0f7230 */ /* 0x100fe40000004100 */
[-C--:B------:R-:W-:Y:S01]  /*2c10*/  FFMA.FTZ R74, R7, R30.reuse, -R74 ;  /* 0x0000001e074a7223 */ /* 0x080fe2000001084a */
[----:B------:R-:W-:Y:S02]  /*2c20*/  HADD2.F32 R4, -RZ, R4.H0_H0 ;  /* 0x20000004ff047230 */ /* 0x000fe40000004100 */
[----:B------:R-:W-:Y:S01]  /*2c30*/  FFMA.FTZ R79, R13, R30, R58 ;  /* 0x0000001e0d4f7223 */ /* 0x000fe2000001003a */
[----:B------:R-:W-:Y:S02]  /*2c40*/  HADD2.F32 R31, -RZ, R81.H1_H1 ;  /* 0x30000051ff1f7230 */ /* 0x000fe40000004100 */
[----:B------:R-:W-:Y:S01]  /*2c50*/  FMUL.FTZ R59, R5, R15 ;  /* 0x0000000f053b7220 */ /* 0x000fe20000410000 */
[----:B------:R-:W-:-:S02]  /*2c60*/  HADD2.F32 R6, -RZ, R12.H1_H1 ;  /* 0x3000000cff067230 */ /* 0x000fc40000004100 */
        /* <DEDUP_REMOVED lines=14> */
.L_x_3836:
[----:B------:R-:W-:Y:S05]  /*2d50*/  BSYNC B2 ;  /* 0x0000000000027941 */ /* 0x000fea0003800000 */
.L_x_3835:
[----:B0-----:R4:W-:Y:S02]  /*2d60*/  ST.E.128 desc[UR40][R10.64], R4 ;  /* 0x000000040a007985 */ /* 0x0019e4000c101d28 */
.L_x_3834:
[----:B------:R-:W-:Y:S05]  /*2d70*/  BSYNC B1 ;  /* 0x0000000000017941 */ /* 0x000fea0003800000 */
.L_x_3833:
[----:B------:R-:W-:Y:S05]  /*2d80*/  @P1 BRA `(.L_x_3832) ;  /* 0x0000001000541947 */ /* 0x000fea0003800000 */
[----:B----4-:R-:W-:Y:S01]  /*2d90*/  IMAD.MOV.U32 R4, RZ, RZ, 0x20 ;  /* 0x00000020ff047424 */ /* 0x010fe200078e00ff */
[----:B------:R-:W-:Y:S01]  /*2da0*/  LOP3.LUT P4, RZ, R190, 0x4, RZ, 0xc0, !PT ;  /* 0x00000004beff7812 */ /* 0x000fe2000788c0ff */
[----:B------:R-:W-:Y:S01]  /*2db0*/  BSSY B1, `(.L_x_3837) ;  /* 0x0000032000017945 */ /* 0x000fe20003800000 */
[----:B------:R-:W-:Y:S02]  /*2dc0*/  ISETP.GE.AND P5, PT, R193, R77, PT ;  /* 0x0000004dc100720c */ /* 0x000fe40003fa6270 */
[----:B------:R-:W-:Y:S02]  /*2dd0*/  SEL R4, R4, 0xffffffe0, !P4 ;  /* 0xffffffe004047807 */ /* 0x000fe40006000000 */
[C---:B---3--:R-:W-:Y:S02]  /*2de0*/  LEA R10, P4, R19.reuse, R14, 0x1 ;  /* 0x0000000e130a7211 */ /* 0x048fe400078808ff */
[----:B------:R-:W-:Y:S02]  /*2df0*/  IADD3 R73, R4, R52, R73 ;  /* 0x0000003404497210 */ /* 0x000fe40007ffe049 */
[----:B-1----:R-:W-:-:S03]  /*2e00*/  LEA.HI.X R11, R19, R70, R191, 0x1, P4 ;  /* 0x00000046130b7211 */ /* 0x002fc600020f0cbf */
[----:B------:R-:W-:-:S06]  /*2e10*/  IMAD R4, R73, 0x2, R2 ;  /* 0x0000000249047824 */ /* 0x000fcc00078e0202 */
[----:B------:R-:W1:Y:S01]  /*2e20*/  LDS.128 R4, [R4+0x22400] ;  /* 0x0224000004047984 */ /* 0x000e620000000c00 */
[----:B------:R-:W-:Y:S05]  /*2e30*/  @P5 BRA `(.L_x_3838) ;  /* 0x0000000000a45947 */ /* 0x000fea0003800000 */
[----:B------:R-:W-:Y:S02]  /*2e40*/  SHF.R.U64 R13, R28, 0x10, R29 ;  /* 0x000000101c0d7819 */ /* 0x000fe4000000121d */
[----:B------:R-:W-:Y:S01]  /*2e50*/  SHF.R.U64 R12, R8, 0x10, R9 ;  /* 0x00000010080c7819 */ /* 0x000fe20000001209 */
[----:B-1----:R-:W-:Y:S01]  /*2e60*/  IMAD.MOV.U32 R8, RZ, RZ, R6 ;  /* 0x000000ffff087224 */ /* 0x002fe200078e0006 */
[----:B------:R-:W-:Y:S01]  /*2e70*/  SHF.R.U32.HI R28, RZ, 0x10, R29 ;  /* 0x00000010ff1c7819 */ /* 0x000fe2000001161d */
        /* <DEDUP_REMOVED lines=8> */
[--C-:B------:R-:W-:Y:S02]  /*2f00*/  HADD2.F32 R9, -RZ, R7.reuse.H1_H1 ;  /* 0x30000007ff097230 */ /* 0x100fe40000004100 */
[-C--:B------:R-:W-:Y:S01]  /*2f10*/  FFMA.FTZ R30, R5, R12.reuse, -R30 ;  /* 0x0000000c051e7223 */ /* 0x080fe2000001081e */
[----:B------:R-:W-:Y:S02]  /*2f20*/  HADD2.F32 R7, -RZ, R7.H0_H0 ;  /* 0x20000007ff077230 */ /* 0x000fe40000004100 */
[----:B------:R-:W-:Y:S01]  /*2f30*/  FFMA.FTZ R29, R6, R12, R13 ;  /* 0x0000000c061d7223 */ /* 0x000fe2000001000d */
[----:B------:R-:W-:-:S02]  /*2f40*/  HADD2.F32 R14, -RZ, R14.H0_H0 ;  /* 0x2000000eff0e7230 */ /* 0x000fc40000004100 */
[-C--:B------:R-:W-:Y:S01]  /*2f50*/  FMUL.FTZ R58, R9, R28.reuse ;  /* 0x0000001c093a7220 */ /* 0x080fe20000410000 */
[--C-:B------:R-:W-:Y:S02]  /*2f60*/  HADD2.F32 R12, -RZ, R80.reuse.H0_H0 ;  /* 0x20000050ff0c7230 */ /* 0x100fe40000004100 */
[C---:B------:R-:W-:Y:S01]  /*2f70*/  FMUL.FTZ R28, R7.reuse, R28 ;  /* 0x0000001c071c7220 */ /* 0x040fe20000410000 */
[----:B------:R-:W-:Y:S02]  /*2f80*/  HADD2.F32 R13, -RZ, R80.H1_H1 ;  /* 0x30000050ff0d7230 */ /* 0x000fe40000004100 */
[-C--:B------:R-:W-:Y:S01]  /*2f90*/  FFMA.FTZ R58, R7, R14.reuse, -R58 ;  /* 0x0000000e073a7223 */ /* 0x080fe2000001083a */
[----:B------:R-:W-:Y:S02]  /*2fa0*/  HADD2.F32 R5, -RZ, R4.H1_H1 ;  /* 0x30000004ff057230 */ /* 0x000fe40000004100 */
[----:B------:R-:W-:Y:S01]  /*2fb0*/  FFMA.FTZ R59, R9, R14, R28 ;  /* 0x0000000e093b7223 */ /* 0x000fe2000001001c */
[----:B------:R-:W-:-:S02]  /*2fc0*/  HADD2.F32 R6, -RZ, R8.H1_H1 ;  /* 0x30000008ff067230 */ /* 0x000fc40000004100 */
[----:B------:R-:W-:Y:S02]  /*2fd0*/  HADD2.F32 R4, -RZ, R4.H0_H0 ;  /* 0x20000004ff047230 */ /* 0x000fe40000004100 */
[CC--:B------:R-:W-:Y:S01]  /*2fe0*/  FMUL.FTZ R15, R5.reuse, R12.reuse ;  /* 0x0000000c050f7220 */ /* 0x0c0fe20000410000 */
[----:B------:R-:W-:Y:S02]  /*2ff0*/  HADD2.F32 R8, -RZ, R8.H0_H0 ;  /* 0x20000008ff087230 */ /* 0x000fe40000004100 */
        /* <DEDUP_REMOVED lines=13> */
.L_x_3838:
[----:B------:R-:W-:Y:S05]  /*30d0*/  BSYNC B1 ;  /* 0x0000000000017941 */ /* 0x000fea0003800000 */
.L_x_3837:
[----:B-1----:R1:W-:Y:S01]  /*30e0*/  ST.E.128 desc[UR40][R10.64], R4 ;  /* 0x000000040a007985 */ /* 0x0023e2000c101d28 */
[----:B------:R-:W-:Y:S05]  /*30f0*/  BRA `(.L_x_3832) ;  /* 0x0000000c00787947 */ /* 0x000fea0003800000 */
.L_x_3825:
[----:B------:R-:W-:-:S05]  /*3100*/  IMAD R69, R38, -0x40, R40 ;  /* 0xffffffc026457824 */ /* 0x000fca00078e0228 */
[----:B------:R-:W-:-:S04]  /*3110*/  VIMNMX R69, R69, 0x40, PT ;  /* 0x0000004045457848 */ /* 0x000fc80003fe0100 */
[----:B------:R-:W-:-:S04]  /*3120*/  ISETP.GE.AND P4, PT, R188, R69, PT ;  /* 0x00000045bc00720c */ /* 0x000fc80003f86270 */
[----:B------:R-:W-:-:S13]  /*3130*/  ISETP.GE.OR P3, PT, R16, R77, P4 ;  /* 0x0000004d1000720c */ /* 0x000fda0002766670 */
[----:B------:R-:W0:Y:S01]  /*3140*/  @!P3 LDC.64 R12, c[0x0][0x3e8] ;  /* 0x0000fa00ff0cbb82 */ /* 0x000e220000000a00 */
[----:B------:R-:W-:Y:S01]  /*3150*/  @!P3 IADD3 R6, P5, R32, R4, RZ ;  /* 0x000000042006b210 */ /* 0x000fe20007fbe0ff */
[----:B------:R-:W-:Y:S02]  /*3160*/  @!P3 IMAD R4, R45, R38, RZ ;  /* 0x000000262d04b224 */ /* 0x000fe400078e02ff */
[----:B------:R-:W-:Y:S02]  /*3170*/  @!P3 IMAD.MOV.U32 R5, RZ, RZ, R57 ;  /* 0x000000ffff05b224 */ /* 0x000fe400078e0039 */
[----:B------:R-:W-:Y:S02]  /*3180*/  @!P3 IMAD R15, R15, R46, R4 ;  /* 0x0000002e0f0fb224 */ /* 0x000fe400078e0204 */
[----:B------:R-:W1:Y:S01]  /*3190*/  @!P3 LDC.64 R8, c[0x0][0x400] ;  /* 0x00010000ff08bb82 */ /* 0x000e620000000a00 */
[----:B------:R-:W-:Y:S02]  /*31a0*/  @!P3 IMAD.X R7, R11, 0x1, R54, P5 ;  /* 0x000000010b07b824 */ /* 0x000fe400028e0636 */
[----:B------:R-:W-:-:S04]  /*31b0*/  @!P3 IMAD.MOV.U32 R4, RZ, RZ, R36 ;  /* 0x000000ffff04b224 */ /* 0x000fc800078e0024 */
[----:B------:R-:W-:Y:S01]  /*31c0*/  @!P3 IMAD.WIDE.U32 R10, R38, R46, R4 ;  /* 0x0000002e260ab225 */ /* 0x000fe200078e0004 */
[----:B------:R-:W-:Y:S02]  /*31d0*/  CS2R R4, SRZ ;  /* 0x0000000000047805 */ /* 0x000fe4000001ff00 */
[----:B------:R-:W-:Y:S02]  /*31e0*/  CS2R R30, SRZ ;  /* 0x00000000001e7805 */ /* 0x000fe4000001ff00 */
[----:B------:R-:W-:Y:S02]  /*31f0*/  @!P3 IADD3 R11, R15, R11, RZ ;  /* 0x0000000b0f0bb210 */ /* 0x000fe40007ffe0ff */
[----:B0-----:R-:W-:-:S04]  /*3200*/  @!P3 LEA R12, P5, R6, R12, 0x1 ;  /* 0x0000000c060cb211 */ /* 0x001fc800078a08ff */
[----:B------:R-:W-:Y:S02]  /*3210*/  @!P3 LEA.HI.X R13, R6, R13, R7, 0x1, P5 ;  /* 0x0000000d060db211 */ /* 0x000fe400028f0c07 */
[----:B------:R-:W-:Y:S02]  /*3220*/  CS2R R6, SRZ ;  /* 0x0000000000067805 */ /* 0x000fe4000001ff00 */
[C---:B-1----:R-:W-:Y:S02]  /*3230*/  @!P3 LEA R8, P5, R10.reuse, R8, 0x1 ;  /* 0x000000080a08b211 */ /* 0x042fe400078a08ff */
[----:B------:R-:W-:Y:S02]  /*3240*/  CS2R R28, SRZ ;  /* 0x00000000001c7805 */ /* 0x000fe4000001ff00 */
[----:B------:R-:W2:Y:S01]  /*3250*/  @!P3 LDG.E.128 R4, desc[UR40][R12.64] ;  /* 0x000000280c04b981 */ /* 0x000ea2000c1e1d00 */
[----:B------:R-:W-:-:S05]  /*3260*/  @!P3 LEA.HI.X R9, R10, R9, R11, 0x1, P5 ;  /* 0x000000090a09b211 */ /* 0x000fca00028f0c0b */
[----:B------:R-:W3:Y:S01]  /*3270*/  @!P3 LDG.E.128 R28, desc[UR40][R8.64] ;  /* 0x00000028081cb981 */ /* 0x000ee2000c1e1d00 */
[----:B------:R-:W-:Y:S02]  /*3280*/  ISETP.NE.AND P3, PT, R186, 0x3, PT ;  /* 0x00000003ba00780c */ /* 0x000fe40003f65270 */
[----:B------:R-:W-:Y:S01]  /*3290*/  ISETP.GE.AND P5, PT, R16, R77, PT ;  /* 0x0000004d1000720c */ /* 0x000fe20003fa6270 */
[----:B--2---:R-:W-:Y:S02]  /*32a0*/  IMAD.MOV.U32 R10, RZ, RZ, R4 ;  /* 0x000000ffff0a7224 */ /* 0x004fe400078e0004 */
[----:B------:R-:W-:Y:S02]  /*32b0*/  IMAD.MOV.U32 R11, RZ, RZ, R5 ;  /* 0x000000ffff0b7224 */ /* 0x000fe400078e0005 */
[----:B------:R-:W-:Y:S01]  /*32c0*/  IMAD.MOV.U32 R14, RZ, RZ, R6 ;  /* 0x000000ffff0e7224 */ /* 0x000fe200078e0006 */
[----:B------:R-:W-:Y:S01]  /*32d0*/  PRMT R86, R10, 0x7610, R86 ;  /* 0x000076100a567816 */ /* 0x000fe20000000056 */
[----:B------:R-:W-:Y:S01]  /*32e0*/  IMAD.MOV.U32 R15, RZ, RZ, R7 ;  /* 0x000000ffff0f7224 */ /* 0x000fe200078e0007 */
[----:B------:R-:W-:Y:S01]  /*32f0*/  PRMT R74, R11, 0x7610, R74 ;  /* 0x000076100b4a7816 */ /* 0x000fe2000000004a */
[----:B---3--:R-:W-:Y:S01]  /*3300*/  IMAD.MOV.U32 R8, RZ, RZ, R30 ;  /* 0x000000ffff087224 */ /* 0x008fe200078e001e */
[----:B------:R-:W-:Y:S01]  /*3310*/  PRMT R87, R87, 0x5410, R14 ;  /* 0x0000541057577816 */ /* 0x000fe2000000000e */
[----:B------:R-:W-:Y:S01]  /*3320*/  IMAD.MOV.U32 R9, RZ, RZ, R31 ;  /* 0x000000ffff097224 */ /* 0x000fe200078e001f */
[----:B------:R-:W-:Y:S01]  /*3330*/  PRMT R81, R81, 0x5410, R15 ;  /* 0x0000541051517816 */ /* 0x000fe2000000000f */
[----:B------:R-:W-:Y:S01]  /*3340*/  IMAD.MOV.U32 R10, RZ, RZ, R28 ;  /* 0x000000ffff0a7224 */ /* 0x000fe200078e001c */
[----:B------:R-:W-:-:S02]  /*3350*/  MOV R11, R29 ;  /* 0x0000001d000b7202 */ /* 0x000fc40000000f00 */
[----:B------:R-:W-:Y:S02]  /*3360*/  PRMT R86, R86, 0x5410, R8 ;  /* 0x0000541056567816 */ /* 0x000fe40000000008 */
[----:B------:R-:W-:Y:S02]  /*3370*/  PRMT R81, R9, 0x7610, R81 ;  /* 0x0000761009517816 */ /* 0x000fe40000000051 */
[----:B------:R-:W-:Y:S02]  /*3380*/  PRMT R87, R10, 0x7610, R87 ;  /* 0x000076100a577816 */ /* 0x000fe40000000057 */
[----:B------:R-:W-:Y:S01]  /*3390*/  PRMT R74, R74, 0x5410, R11 ;  /* 0x000054104a4a7816 */ /* 0x000fe2000000000b */
[----:B------:R-:W-:Y:S06]  /*33a0*/  @!P3 BRA `(.L_x_3839) ;  /* 0x000000000004b947 */ /* 0x000fec0003800000 */
[----:B------:R-:W-:Y:S01]  /*33b0*/  BPT.TRAP 0x1 ;  /* 0x000000040000795c */ /* 0x000fe20000300000 */
.L_x_3839:
[----:B------:R-:W-:Y:S01]  /*33c0*/  IMAD R64, R22, 0x8, R2 ;  /* 0x0000000816407824 */ /* 0x000fe200078e0202 */
[----:B------:R-:W-:Y:S01]  /*33d0*/  SHF.L.U32 R75, R187, 0x1f, RZ ;  /* 0x0000001fbb4b7819 */ /* 0x000fe200000006ff */
[----:B------:R-:W-:Y:S03]  /*33e0*/  BSSY B1, `(.L_x_3840) ;  /* 0x0000003000017945 */ /* 0x000fe60003800000 */
[----:B------:R-:W0:Y:S02]  /*33f0*/  SYNCS.PHASECHK.TRANS64.TRYWAIT P6, [R64+URZ+0x28c90], R75 ;  /* 0x028c904b400075a7 */ /* 0x000e2400080c017f */
[----:B0-----:R-:W-:Y:S05]  /*3400*/  @!P6 BRA `(.L_x_3841) ;  /* 0x00000140009ce947 */ /* 0x001fea0003800000 */
.L_x_4076:
[----:B------:R-:W-:Y:S05]  /*3410*/  BSYNC B1 ;  /* 0x0000000000017941 */ /* 0x000fea0003800000 */
.L_x_3840:
[----:B------:R-:W-:-:S03]  /*3420*/  UMOV UR4, 0xffffffff ;  /* 0xffffffff00047882 */ /* 0x000fc60000000000 */
[----:B------:R-:W-:Y:S05]  /*3430*/  BRA.DIV UR4, `(.L_x_3842) ;  /* 0x0000014204a47947 */ /* 0x000fea000b800000 */
[----:B------:R-:W1:Y:S04]  /*3440*/  SHFL.IDX PT, R70, R70, RZ, 0x1c1f ;  /* 0x001c1fff46467589 */ /* 0x000e6800000e0000 */
[----:B------:R-:W2:Y:S02]  /*3450*/  SHFL.IDX PT, R71, R71, RZ, 0x1c1f ;  /* 0x001c1fff47477589 */ /* 0x000ea400000e0000 */
.L_x_4080:
[----:B------:R-:W3:Y:S02]  /*3460*/  LDC R72, c[0x0][0x2f4] ;  /* 0x0000bd00ff487b82 */ /* 0x000ee40000000800 */
[----:B---3--:R-:W-:-:S13]  /*3470*/  ISETP.GE.OR P4, PT, R16, R72, P4 ;  /* 0x000000481000720c */ /* 0x008fda0002786670 */
[----:B------:R-:W-:Y:S05]  /*3480*/  @P4 BRA `(.L_x_3832) ;  /* 0x0000000800944947 */ /* 0x000fea0003800000 */
[----:B------:R-:W-:Y:S01]  /*3490*/  IMAD.IADD R8, R72, 0x1, -R51 ;  /* 0x0000000148087824 */ /* 0x000fe200078e0a33 */
[C---:B--2---:R-:W-:Y:S01]  /*34a0*/  LEA R58, P4, R56.reuse, R71, 0x1 ;  /* 0x00000047383a7211 */ /* 0x044fe200078808ff */
[----:B------:R-:W-:Y:S03]  /*34b0*/  BSSY B1, `(.L_x_3843) ;  /* 0x0000064000017945 */ /* 0x000fe60003800000 */
[----:B------:R-:W-:Y:S02]  /*34c0*/  SEL R8, R51, R8, !P0 ;  /* 0x0000000833087207 */ /* 0x000fe40004000000 */
[----:B-1----:R-:W-:Y:S02]  /*34d0*/  LEA.HI.X R59, R56, R70, R61, 0x1, P4 ;  /* 0x00000046383b7211 */ /* 0x002fe400020f0c3d */
[----:B------:R-:W-:-:S04]  /*34e0*/  SHF.R.S32.HI R9, RZ, 0x1f, R8 ;  /* 0x0000001fff097819 */ /* 0x000fc80000011408 */
[----:B------:R-:W-:-:S04]  /*34f0*/  LEA.HI R9, R9, R8, RZ, 0x4 ;  /* 0x0000000809097211 */ /* 0x000fc800078f20ff */
[----:B------:R-:W-:Y:S01]  /*3500*/  SHF.R.S32.HI R8, RZ, 0x4, R9 ;  /* 0x00000004ff087819 */ /* 0x000fe20000011409 */
[----:B------:R-:W-:-:S03]  /*3510*/  IMAD.IADD R9, R62, 0x1, R73 ;  /* 0x000000013e097824 */ /* 0x000fc600078e0249 */
[----:B------:R-:W-:Y:S01]  /*3520*/  LEA.HI.SX32 R8, R3, R8, 0x1d ;  /* 0x0000000803087211 */ /* 0x000fe200078feaff */
[----:B------:R-:W-:-:S04]  /*3530*/  IMAD R9, R9, 0x2, R2 ;  /* 0x0000000209097824 */ /* 0x000fc800078e0202 */
[----:B------:R-:W-:-:S05]  /*3540*/  IMAD.SHL.U32 R77, R8, 0x8, RZ ;  /* 0x00000008084d7824 */ /* 0x000fca00078e00ff */
[----:B------:R-:W-:-:S04]  /*3550*/  LOP3.LUT R8, R44, 0x38, R77, 0xf8, !PT ;  /* 0x000000382c087812 */ /* 0x000fc800078ef84d */
[----:B------:R-:W-:-:S05]  /*3560*/  LOP3.LUT R8, R8, R47, RZ, 0x3c, !PT ;  /* 0x0000002f08087212 */ /* 0x000fca00078e3cff */
[----:B------:R-:W-:-:S04]  /*3570*/  IMAD R8, R209, 0x200, R8 ;  /* 0x00000200d1087824 */ /* 0x000fc800078e0208 */
[----:B------:R-:W-:Y:S02]  /*3580*/  IMAD.IADD R73, R73, 0x1, R8 ;  /* 0x0000000149497824 */ /* 0x000fe400078e0208 */
[----:B------:R-:W1:Y:S03]  /*3590*/  LDS.128 R8, [R9+0x22400] ;  /* 0x0224000009087984 */ /* 0x000e660000000c00 */
[----:B------:R-:W-:-:S05]  /*35a0*/  LEA R73, R73, R2, 0x1 ;  /* 0x0000000249497211 */ /* 0x000fca00078e08ff */
[----:B------:R2:W3:Y:S01]  /*35b0*/  LDS.128 R12, [R73+0x22400] ;  /* 0x02240000490c7984 */ /* 0x0004e20000000c00 */
[----:B------:R-:W-:Y:S05]  /*35c0*/  @P5 BRA `(.L_x_3844) ;  /* 0x0000000400485947 */ /* 0x000fea0003800000 */
[--C-:B------:R-:W-:Y:S02]  /*35d0*/  SHF.R.U64 R84, R28, 0x10, R29.reuse ;  /* 0x000000101c547819 */ /* 0x100fe4000000121d */
[----:B------:R-:W-:Y:S01]  /*35e0*/  SHF.R.U32.HI R28, RZ, 0x10, R29 ;  /* 0x00000010ff1c7819 */ /* 0x000fe2000001161d */
[----:B------:R-:W-:Y:S01]  /*35f0*/  HADD2.F32 R29, -RZ, R74.H1_H1 ;  /* 0x3000004aff1d7230 */ /* 0x000fe20000004100 */
[----:B------:R-:W-:Y:S02]  /*3600*/  SHF.R.U64 R85, R4, 0x10, R5 ;  /* 0x0000001004557819 */ /* 0x000fe40000001205 */
[----:B------:R-:W-:Y:S01]  /*3610*/  SHF.R.U64 R4, R6, 0x10, R7 ;  /* 0x0000001006047819 */ /* 0x000fe20000001207 */
[--C-:B---3--:R-:W-:Y:S01]  /*3620*/  HADD2.F32 R6, -RZ, R13.reuse.H0_H0 ;  /* 0x2000000dff067230 */ /* 0x108fe20000004100 */
[----:B--2---:R-:W-:Y:S01]  /*3630*/  SHF.R.U32.HI R73, RZ, 0x10, R5 ;  /* 0x00000010ff497819 */ /* 0x004fe20000011605 */
[----:B------:R-:W-:Y:S01]  /*3640*/  HADD2.F32 R13, -RZ, R13.H1_H1 ;  /* 0x3000000dff0d7230 */ /* 0x000fe20000004100 */
[----:B------:R-:W-:Y:S01]  /*3650*/  SHF.R.U64 R79, R30, 0x10, R31 ;  /* 0x000000101e4f7819 */ /* 0x000fe2000000121f */
[--C-:B-1----:R-:W-:Y:S01]  /*3660*/  HADD2.F32 R5, -RZ, R9.reuse.H0_H0 ;  /* 0x20000009ff057230 */ /* 0x102fe20000004100 */
[----:B------:R-:W-:Y:S01]  /*3670*/  SHF.R.U32.HI R80, RZ, 0x10, R7 ;  /* 0x00000010ff507819 */ /* 0x000fe20000011607 */
[----:B------:R-:W-:Y:S01]  /*3680*/  HADD2.F32 R30, -RZ, R28.H0_H0 ;  /* 0x2000001cff1e7230 */ /* 0x000fe20000004100 */
[----:B------:R-:W-:Y:S01]  /*3690*/  SHF.R.U32.HI R78, RZ, 0x10, R31 ;  /* 0x00000010ff4e7819 */ /* 0x000fe2000001161f */
[----:B------:R-:W-:-:S02]  /*36a0*/  HADD2.F32 R9, -RZ, R9.H1_H1 ;  /* 0x30000009ff097230 */ /* 0x000fc40000004100 */
[----:B------:R-:W-:Y:S02]  /*36b0*/  HADD2.F32 R7, -RZ, R74.H0_H0 ;  /* 0x2000004aff077230 */ /* 0x000fe40000004100 */
[CC--:B------:R-:W-:Y:S01]  /*36c0*/  FMUL.FTZ R74, R6.reuse, R29.reuse ;  /* 0x0000001d064a7220 */ /* 0x0c0fe20000410000 */
[----:B------:R-:W-:Y:S02]  /*36d0*/  HADD2.F32 R28, -RZ, R73.H0_H0 ;  /* 0x20000049ff1c7230 */ /* 0x000fe40000004100 */
[----:B------:R-:W-:Y:S01]  /*36e0*/  FMUL.FTZ R29, R5, R29 ;  /* 0x0000001d051d7220 */ /* 0x000fe20000410000 */
[-C--:B------:R-:W-:Y:S01]  /*36f0*/  FMUL.FTZ R76, R13, R30.reuse ;  /* 0x0000001e0d4c7220 */ /* 0x080fe20000410000 */
[----:B------:R-:W-:Y:S01]  /*3700*/  FMUL.FTZ R30, R9, R30 ;  /* 0x0000001e091e7220 */ /* 0x000fe20000410000 */
[-C--:B------:R-:W-:Y:S01]  /*3710*/  FFMA.FTZ R74, R5, R7.reuse, -R74 ;  /* 0x00000007054a7223 */ /* 0x080fe2000001084a */
[----:B------:R-:W-:Y:S01]  /*3720*/  FFMA.FTZ R31, R6, R7, R29 ;  /* 0x00000007061f7223 */ /* 0x000fe2000001001d */
[-C--:B------:R-:W-:Y:S01]  /*3730*/  FFMA.FTZ R73, R9, R28.reuse, -R76 ;  /* 0x0000001c09497223 */ /* 0x080fe2000001084c */
[----:B------:R-:W-:Y:S01]  /*3740*/  FFMA.FTZ R76, R13, R28, R30 ;  /* 0x0000001c0d4c7223 */ /* 0x000fe2000001001e */
[----:B------:R-:W-:-:S02]  /*3750*/  HADD2.F32 R9, -RZ, R81.H0_H0 ;  /* 0x20000051ff097230 */ /* 0x000fc40000004100 */
[--C-:B------:R-:W-:Y:S02]  /*3760*/  HADD2.F32 R6, -RZ, R15.reuse.H0_H0 ;  /* 0x2000000fff067230 */ /* 0x100fe40000004100 */
[----:B------:R-:W-:Y:S01]  /*3770*/  HADD2.F32 R15, -RZ, R15.H1_H1 ;  /* 0x3000000fff0f7230 */ /* 0x000fe20000004100 */
[----:B------:R-:W-:Y:S01]  /*3780*/  F2FP.F16.F32.PACK_AB R31, R76, R31 ;  /* 0x0000001f4c1f723e */ /* 0x000fe200000000ff */
[--C-:B------:R-:W-:Y:S02]  /*3790*/  HADD2.F32 R5, -RZ, R11.reuse.H0_H0 ;  /* 0x2000000bff057230 */ /* 0x100fe40000004100 */
[----:B------:R-:W-:Y:S02]  /*37a0*/  HADD2.F32 R30, -RZ, R78.H0_H0 ;  /* 0x2000004eff1e7230 */ /* 0x000fe40000004100 */
[-C--:B------:R-:W-:Y:S01]  /*37b0*/  FMUL.FTZ R78, R6, R9.reuse ;  /* 0x00000009064e7220 */ /* 0x080fe20000410000 */
[----:B------:R-:W-:Y:S02]  /*37c0*/  HADD2.F32 R11, -RZ, R11.H1_H1 ;  /* 0x3000000bff0b7230 */ /* 0x000fe40000004100 */
[----:B------:R-:W-:Y:S01]  /*37d0*/  FMUL.FTZ R9, R5, R9 ;  /* 0x0000000905097220 */ /* 0x000fe20000410000 */
[----:B------:R-:W-:-:S02]  /*37e0*/  HADD2.F32 R7, -RZ, R81.H1_H1 ;  /* 0x30000051ff077230 */ /* 0x000fc40000004100 */
[----:B------:R-:W-:Y:S02]  /*37f0*/  HADD2.F32 R28, -RZ, R80.H0_H0 ;  /* 0x20000050ff1c7230 */ /* 0x000fe40000004100 */
[-C--:B------:R-:W-:Y:S01]  /*3800*/  FMUL.FTZ R80, R15, R30.reuse ;  /* 0x0000001e0f507220 */ /* 0x080fe20000410000 */
[----:B------:R-:W-:Y:S01]  /*3810*/  FMUL.FTZ R82, R11, R30 ;  /* 0x0000001e0b527220 */ /* 0x000fe20000410000 */
[-C--:B------:R-:W-:Y:S01]  /*3820*/  FFMA.FTZ R30, R6, R7.reuse, R9 ;  /* 0x00000007061e7223 */ /* 0x080fe20000010009 */
[----:B------:R-:W-:Y:S01]  /*3830*/  FFMA.FTZ R78, R5, R7, -R78 ;  /* 0x00000007054e7223 */ /* 0x000fe2000001084e */
[-C--:B------:R-:W-:Y:S01]  /*3840*/  FFMA.FTZ R81, R11, R28.reuse, -R80 ;  /* 0x0000001c0b517223 */ /* 0x080fe20000010850 */
[----:B------:R-:W-:Y:S02]  /*3850*/  HADD2.F32 R11, -RZ, R87.H0_H0 ;  /* 0x20000057ff0b7230 */ /* 0x000fe40000004100 */
[----:B------:R-:W-:Y:S01]  /*3860*/  FFMA.FTZ R83, R15, R28, R82 ;  /* 0x0000001c0f537223 */ /* 0x000fe20000010052 */
[----:B------:R-:W-:-:S02]  /*3870*/  HADD2.F32 R6, -RZ, R12.H0_H0 ;  /* 0x2000000cff067230 */ /* 0x000fc40000004100 */
[----:B------:R-:W-:Y:S02]  /*3880*/  HADD2.F32 R5, -RZ, R8.H0_H0 ;  /* 0x20000008ff057230 */ /* 0x000fe40000004100 */
        /* <DEDUP_REMOVED lines=9> */
[----:B------:R-:W-:Y:S01]  /*3920*/  FMUL.FTZ R29, R8, R13 ;  /* 0x0000000d081d7220 */ /* 0x000fe20000410000 */
[-C--:B------:R-:W-:Y:S01]  /*3930*/  FFMA.FTZ R13, R6, R7.reuse, R11 ;  /* 0x00000007060d7223 */ /* 0x080fe2000001000b */
[----:B------:R-:W-:Y:S01]  /*3940*/  FFMA.FTZ R28, R5, R7, -R28 ;  /* 0x00000007051c7223 */ /* 0x000fe2000001081c */
[----:B------:R-:W-:Y:S02]  /*3950*/  HADD2.F32 R6, -RZ, R14.H0_H0 ;  /* 0x2000000eff067230 */ /* 0x000fe40000004100 */
[-C--:B------:R-:W-:Y:S01]  /*3960*/  FFMA.FTZ R15, R8, R9.reuse, -R15 ;  /* 0x00000009080f7223 */ /* 0x080fe2000001080f */
[----:B------:R-:W-:Y:S02]  /*3970*/  HADD2.F32 R11, -RZ, R79.H0_H0 ;  /* 0x2000004fff0b7230 */ /* 0x000fe40000004100 */
[----:B------:R-:W-:Y:S01]  /*3980*/  FFMA.FTZ R12, R12, R9, R29 ;  /* 0x000000090c0c7223 */ /* 0x000fe2000001001d */
[----:B------:R-:W-:-:S02]  /*3990*/  HADD2.F32 R5, -RZ, R10.H0_H0 ;  /* 0x2000000aff057230 */ /* 0x000fc40000004100 */
[----:B------:R-:W-:Y:S02]  /*39a0*/  HADD2.F32 R14, -RZ, R14.H1_H1 ;  /* 0x3000000eff0e7230 */ /* 0x000fe40000004100 */
[----:B------:R-:W-:Y:S01]  /*39b0*/  HADD2.F32 R8, -RZ, R86.H1_H1 ;  /* 0x30000056ff087230 */ /* 0x000fe20000004100 */
[----:B------:R-:W-:Y:S01]  /*39c0*/  F2FP.F16.F32.PACK_AB R12, R12, R13 ;  /* 0x0000000d0c0c723e */ /* 0x000fe200000000ff */
[----:B------:R-:W-:Y:S02]  /*39d0*/  HADD2.F32 R10, -RZ, R10.H1_H1 ;  /* 0x3000000aff0a7230 */ /* 0x000fe40000004100 */
[----:B------:R-:W-:Y:S01]  /*39e0*/  FMUL.FTZ R79, R14, R11 ;  /* 0x0000000b0e4f7220 */ /* 0x000fe20000410000 */
[----:B------:R-:W-:Y:S02]  /*39f0*/  HADD2.F32 R7, -RZ, R87.H1_H1 ;  /* 0x30000057ff077230 */ /* 0x000fe40000004100 */
[----:B------:R-:W-:Y:S01]  /*3a00*/  FMUL.FTZ R29, R5, R8 ;  /* 0x00000008051d7220 */ /* 0x000fe20000410000 */
[----:B------:R-:W-:-:S02]  /*3a10*/  HADD2.F32 R9, -RZ, R4.H0_H0 ;  /* 0x20000004ff097230 */ /* 0x000fc40000004100 */
[----:B------:R-:W-:Y:S01]  /*3a20*/  FMUL.FTZ R4, R6, R8 ;  /* 0x0000000806047220 */ /* 0x000fe20000410000 */
[----:B------:R-:W-:Y:S01]  /*3a30*/  FMUL.FTZ R11, R10, R11 ;  /* 0x0000000b0a0b7220 */ /* 0x000fe20000410000 */
[-C--:B------:R-:W-:Y:S01]  /*3a40*/  FFMA.FTZ R29, R6, R7.reuse, R29 ;  /* 0x00000007061d7223 */ /* 0x080fe2000001001d */
[----:B------:R-:W-:Y:S01]  /*3a50*/  F2FP.F16.F32.PACK_AB R8, R15, R28 ;  /* 0x0000001c0f08723e */ /* 0x000fe200000000ff */
[----:B------:R-:W-:Y:S01]  /*3a60*/  FFMA.FTZ R4, R5, R7, -R4 ;  /* 0x0000000705047223 */ /* 0x000fe20000010804 */
[-C--:B------:R-:W-:Y:S01]  /*3a70*/  FFMA.FTZ R79, R10, R9.reuse, -R79 ;  /* 0x000000090a4f7223 */ /* 0x080fe2000001084f */
[----:B------:R-:W-:Y:S01]  /*3a80*/  FFMA.FTZ R14, R14, R9, R11 ;  /* 0x000000090e0e7223 */ /* 0x000fe2000001000b */
[----:B------:R-:W-:Y:S01]  /*3a90*/  F2FP.F16.F32.PACK_AB R9, R73, R74 ;  /* 0x0000004a4909723e */ /* 0x000fe200000000ff */
[----:B------:R-:W-:Y:S01]  /*3aa0*/  IMAD.MOV.U32 R13, RZ, RZ, R31 ;  /* 0x000000ffff0d7224 */ /* 0x000fe200078e001f */
[----:B------:R-:W-:Y:S01]  /*3ab0*/  F2FP.F16.F32.PACK_AB R11, R81, R78 ;  /* 0x0000004e510b723e */ /* 0x000fe200000000ff */
[----:B------:R-:W-:Y:S01]  /*3ac0*/  IMAD.MOV.U32 R15, RZ, RZ, R30 ;  /* 0x000000ffff0f7224 */ /* 0x000fe200078e001e */
[----:B------:R-:W-:-:S02]  /*3ad0*/  F2FP.F16.F32.PACK_AB R10, R79, R4 ;  /* 0x000000044f0a723e */ /* 0x000fc400000000ff */
[----:B------:R-:W-:-:S07]  /*3ae0*/  F2FP.F16.F32.PACK_AB R14, R14, R29 ;  /* 0x0000001d0e0e723e */ /* 0x000fce00000000ff */
.L_x_3844:
[----:B------:R-:W-:Y:S05]  /*3af0*/  BSYNC B1 ;  /* 0x0000000000017941 */ /* 0x000fea0003800000 */
.L_x_3843:
[----:B-1----:R1:W-:Y:S01]  /*3b00*/  ST.E.128 desc[UR40][R58.64], R8 ;  /* 0x000000083a007985 */ /* 0x0023e2000c101d28 */
[----:B------:R-:W-:Y:S01]  /*3b10*/  ISETP.GE.AND P4, PT, R77, R72, PT ;  /* 0x000000484d00720c */ /* 0x000fe20003f86270 */
[----:B------:R-:W-:Y:S02]  /*3b20*/  IMAD.MOV.U32 R4, RZ, RZ, R71 ;  /* 0x000000ffff047224 */ /* 0x000fe400078e0047 */
[----:B------:R-:W-:-:S10]  /*3b30*/  IMAD.MOV.U32 R5, RZ, RZ, R70 ;  /* 0x000000ffff057224 */ /* 0x000fd400078e0046 */
[----:B------:R-:W-:Y:S05]  /*3b40*/  @P4 BRA `(.L_x_3832) ;  /* 0x0000000000e44947 */ /* 0x000fea0003800000 */
[----:B------:R-:W-:-:S05]  /*3b50*/  IMAD.WIDE R4, R77, 0x2, R4 ;  /* 0x000000024d047825 */ /* 0x000fca00078e0204 */
[----:B---3--:R3:W-:Y:S01]  /*3b60*/  ST.E.128 desc[UR40][R4.64], R12 ;  /* 0x0000000c04007985 */ /* 0x0087e2000c101d28 */
[----:B------:R-:W-:Y:S05]  /*3b70*/  BRA `(.L_x_3832) ;  /* 0x0000000000d87947 */ /* 0x000fea0003800000 */
.L_x_3824:
[----:B------:R-:W-:-:S13]  /*3b80*/  ISETP.NE.AND P3, PT, R186, 0x3, PT ;  /* 0x00000003ba00780c */ /* 0x000fda0003f65270 */
[----:B------:R-:W-:Y:S05]  /*3b90*/  @!P3 BRA `(.L_x_3845) ;  /* 0x000000000004b947 */ /* 0x000fea0003800000 */
[----:B------:R-:W-:Y:S01]  /*3ba0*/  BPT.TRAP 0x1 ;  /* 0x000000040000795c */ /* 0x000fe20000300000 */
.L_x_3845:
[----:B------:R-:W-:Y:S01]  /*3bb0*/  IMAD R64, R22, 0x8, R2 ;  /* 0x0000000816407824 */ /* 0x000fe200078e0202 */
[----:B------:R-:W-:Y:S01]  /*3bc0*/  SHF.L.U32 R75, R187, 0x1f, RZ ;  /* 0x0000001fbb4b7819 */ /* 0x000fe200000006ff */
[----:B------:R-:W-:Y:S01]  /*3bd0*/  BSSY B1, `(.L_x_3846) ;  /* 0x0000004000017945 */ /* 0x000fe20003800000 */
[----:B------:R-:W-:Y:S02]  /*3be0*/  SHF.R.S32.HI R68, RZ, 0x1f, R66 ;  /* 0x0000001fff447819 */ /* 0x000fe40000011442 */
[----:B------:R-:W1:Y:S02]  /*3bf0*/  SYNCS.PHASECHK.TRANS64.TRYWAIT P4, [R64+URZ+0x28c90], R75 ;  /* 0x028c904b400075a7 */ /* 0x000e64000808017f */
[----:B-1----:R-:W-:Y:S05]  /*3c00*/  @!P4 BRA `(.L_x_3847) ;  /* 0x0000013800fcc947 */ /* 0x002fea0003800000 */
.L_x_4081:
[----:B------:R-:W-:Y:S05]  /*3c10*/  BSYNC B1 ;  /* 0x0000000000017941 */ /* 0x000fea0003800000 */
.L_x_3846:
[----:B------:R-:W-:Y:S01]  /*3c20*/  ULDC.64 UR4, c[0x0][0x300] ;  /* 0x0000c00000047ab9 */ /* 0x000fe20000000a00 */
[----:B-----5:R-:W-:Y:S01]  /*3c30*/  SHF.R.S32.HI R67, RZ, 0x1f, R65 ;  /* 0x0000001fff437819 */ /* 0x020fe20000011441 */
[----:B------:R-:W-:Y:S02]  /*3c40*/  IMAD R7, R68, UR4, RZ ;  /* 0x0000000444077c24 */ /* 0x000fe4000f8e02ff */
[----:B0-----:R-:W-:-:S04]  /*3c50*/  IMAD.WIDE.U32 R4, R66, UR4, RZ ;  /* 0x0000000442047c25 */ /* 0x001fc8000f8e00ff */
        /* <DEDUP_REMOVED lines=9> */
[----:B------:R-:W-:-:S02]  /*3cf0*/  ISETP.GT.AND P4, PT, R69, R188, PT ;  /* 0x000000bc4500720c */ /* 0x000fc40003f84270 */
        /* <DEDUP_REMOVED lines=10> */
[----:B------:R0:W2:Y:S04]  /*3da0*/  SHFL.IDX PT, R10, R13, RZ, 0x1c1f ;  /* 0x001c1fff0d0a7589 */ /* 0x0000a800000e0000 */
[----:B------:R0:W3:Y:S02]  /*3db0*/  SHFL.IDX PT, R14, R6, RZ, 0x1c1f ;  /* 0x001c1fff060e7589 */ /* 0x0000e400000e0000 */
.L_x_4085:
[----:B------:R-:W-:Y:S05]  /*3dc0*/  @!P4 BRA `(.L_x_3832) ;  /* 0x000000000044c947 */ /* 0x000fea0003800000 */
[----:B------:R-:W-:Y:S02]  /*3dd0*/  ULDC UR4, c[0x0][0x2f4] ;  /* 0x0000bd0000047ab9 */ /* 0x000fe40000000800 */
[----:B------:R-:W-:-:S13]  /*3de0*/  ISETP.GE.AND P4, PT, R16, UR4, PT ;  /* 0x0000000410007c0c */ /* 0x000fda000bf86270 */
[----:B0-----:R-:W0:Y:S01]  /*3df0*/  @!P4 LDS.128 R4, [R72+0x22400] ;  /* 0x022400004804c984 */ /* 0x001e220000000c00 */
[----:B---3--:R-:W-:-:S04]  /*3e00*/  @!P4 LEA R8, P5, R16, R14, 0x1 ;  /* 0x0000000e1008c211 */ /* 0x008fc800078a08ff */
[----:B--2---:R-:W-:-:S05]  /*3e10*/  @!P4 LEA.HI.X R9, R16, R10, R17, 0x1, P5 ;  /* 0x0000000a1009c211 */ /* 0x004fca00028f0c11 */
[----:B0-----:R4:W-:Y:S01]  /*3e20*/  @!P4 ST.E.128 desc[UR40][R8.64], R4 ;  /* 0x000000040800c985 */ /* 0x0019e2000c101d28 */
[----:B------:R-:W-:-:S13]  /*3e30*/  ISETP.GE.AND P4, PT, R19, UR4, PT ;  /* 0x0000000413007c0c */ /* 0x000fda000bf86270 */
[----:B------:R-:W-:Y:S05]  /*3e40*/  @P4 BRA `(.L_x_3832) ;  /* 0x0000000000244947 */ /* 0x000fea0003800000 */
[----:B------:R-:W-:Y:S01]  /*3e50*/  LOP3.LUT P4, RZ, R190, 0x4, RZ, 0xc0, !PT ;  /* 0x00000004beff7812 */ /* 0x000fe2000788c0ff */
[----:B----4-:R-:W-:-:S12]  /*3e60*/  VIADD R4, R52, 0x20 ;  /* 0x0000002034047836 */ /* 0x010fd80000000000 */
[----:B------:R-:W-:Y:S01]  /*3e70*/  @P4 VIADD R4, R52, 0xffffffe0 ;  /* 0xffffffe034044836 */ /* 0x000fe20000000000 */
[----:B------:R-:W-:-:S03]  /*3e80*/  LEA R8, P4, R19, R14, 0x1 ;  /* 0x0000000e13087211 */ /* 0x000fc600078808ff */
[----:B------:R-:W-:Y:S01]  /*3e90*/  IMAD.IADD R73, R73, 0x1, R4 ;  /* 0x0000000149497824 */ /* 0x000fe200078e0204 */
[----:B------:R-:W-:-:S03]  /*3ea0*/  LEA.HI.X R9, R19, R10, R191, 0x1, P4 ;  /* 0x0000000a13097211 */ /* 0x000fc600020f0cbf */
[----:B------:R-:W-:-:S06]  /*3eb0*/  IMAD R4, R73, 0x2, R2 ;  /* 0x0000000249047824 */ /* 0x000fcc00078e0202 */
[----:B------:R-:W0:Y:S04]  /*3ec0*/  LDS.128 R4, [R4+0x22400] ;  /* 0x0224000004047984 */ /* 0x000e280000000c00 */
[----:B0-----:R0:W-:Y:S02]  /*3ed0*/  ST.E.128 desc[UR40][R8.64], R4 ;  /* 0x0000000408007985 */ /* 0x0011e4000c101d28 */
.L_x_3832:
[----:B------:R-:W-:Y:S05]  /*3ee0*/  BSYNC B0 ;  /* 0x0000000000007941 */ /* 0x000fea0003800000 */
.L_x_3823:
[----:B01-34-:R-:W0:Y:S01]  /*3ef0*/  S2R R4, SR_TID.X ;  /* 0x0000000000047919 */ /* 0x01be220000002100 */
[----:B------:R-:W-:Y:S01]  /*3f00*/  @!PT LDS RZ, [RZ] ;  /* 0x00000000fffff984 */ /* 0x000fe20000000800 */
[----:B------:R-:W-:Y:S01]  /*3f10*/  @!PT LDS RZ, [RZ] ;  /* 0x00000000fffff984 */ /* 0x000fe20000000800 */
[----:B------:R-:W-:Y:S01]  /*3f20*/  @!PT LDS RZ, [RZ] ;  /* 0x00000000fffff984 */ /* 0x000fe20000000800 */
[----:B------:R-:W-:Y:S01]  /*3f30*/  @!PT LDS RZ, [RZ] ;  /* 0x00000000fffff984 */ /* 0x000fe20000000800 */
[----:B------:R1:W-:Y:S06]  /*3f40*/  MEMBAR.ALL.CTA ;  /* 0x0000000000007992 */ /* 0x0003ec0000008000 */
[----:B-1----:R-:W1:Y:S01]  /*3f50*/  FENCE.VIEW.ASYNC.S ;  /* 0x00000000000073c6 */ /* 0x002e620000000000 */
[----:B------:R-:W-:Y:S05]  /*3f60*/  WARPSYNC.ALL ;  /* 0x0000000000007948 */ /* 0x000fea0003800000 */
[----:B------:R-:W-:Y:S01]  /*3f70*/  BSSY B0, `(.L_x_3849) ;  /* 0x0000009000007945 */ /* 0x000fe20003800000 */
[----:B0-----:R-:W-:Y:S01]  /*3f80*/  LOP3.LUT R4, R4, 0x7f, RZ, 0xc0, !PT ;  /* 0x0000007f04047812 */ /* 0x001fe200078ec0ff */
[----:B-1----:R0:W-:Y:S03]  /*3f90*/  BAR.SYNC.DEFER_BLOCKING R49, 0x80 ;  /* 0x000200310000751d */ /* 0x0021e60000010000 */
[----:B------:R-:W-:-:S13]  /*3fa0*/  ISETP.NE.AND P4, PT, R4, RZ, PT ;  /* 0x000000ff0400720c */ /* 0x000fda0003f85270 */
[----:B------:R-:W-:-:S05]  /*3fb0*/  @!P4 VIADD R4, R64, 0x28ca0 ;  /* 0x00028ca04004c836 */ /* 0x000fca0000000000 */
[----:B------:R-:W-:-:S04]  /*3fc0*/  @!P4 PRMT R4, RZ, 0x654, R4 ;  /* 0x00000654ff04c816 */ /* 0x000fc80000000004 */
[----:B------:R0:W-:Y:S01]  /*3fd0*/  @!P4 SYNCS.ARRIVE.TRANS64.RED.A1T0 RZ, [R4+URZ], RZ ;  /* 0x000000ff04ffc9a7 */ /* 0x0001e2000810043f */
[----:B------:R-:W-:Y:S05]  /*3fe0*/  @!P3 BRA `(.L_x_3850) ;  /* 0x000000000004b947 */ /* 0x000fea0003800000 */
[----:B------:R-:W-:Y:S01]  /*3ff0*/  BPT.TRAP 0x1 ;  /* 0x000000040000795c */ /* 0x000fe20000300000 */
.L_x_3850:
[----:B------:R-:W-:Y:S05]  /*4000*/  BSYNC B0 ;  /* 0x0000000000007941 */ /* 0x000fea0003800000 */
.L_x_3849:
[----:B------:R-:W1:Y:S01]  /*4010*/  SYNCS.PHASECHK.TRANS64.TRYWAIT P3, [R64+URZ+0x28cb0], R75 ;  /* 0x028cb04b400075a7 */ /* 0x000e62000806017f */
[----:B------:R-:W-:Y:S04]  /*4020*/  BSSY B0, `(.L_x_3851) ;  /* 0x0000002000007945 */ /* 0x000fe80003800000 */
[----:B-1----:R-:W-:Y:S05]  /*4030*/  @!P3 BRA `(.L_x_3852) ;  /* 0x000001380048b947 */ /* 0x002fea0003800000 */
.L_x_4086:
[----:B------:R-:W-:Y:S05]  /*4040*/  BSYNC B0 ;  /* 0x0000000000007941 */ /* 0x000fea0003800000 */
.L_x_3851:
[----:B------:R-:W-:Y:S01]  /*4050*/  ULDC.64 UR4, c[0x0][0x328] ;  /* 0x0000ca0000047ab9 */ /* 0x000fe20000000a00 */
[----:B------:R-:W-:Y:S01]  /*4060*/  BSSY B0, `(.L_x_3853) ;  /* 0x0000072000007945 */ /* 0x000fe20003800000 */
[----:B------:R-:W-:Y:S02]  /*4070*/  IMAD R7, R68, UR4, RZ ;  /* 0x0000000444077c24 */ /* 0x000fe4000f8e02ff */
[----:B0-----:R-:W-:-:S04]  /*4080*/  IMAD.WIDE.U32 R4, R66, UR4, RZ ;  /* 0x0000000442047c25 */ /* 0x001fc8000f8e00ff */
[----:B------:R-:W-:Y:S01]  /*4090*/  IMAD R7, R66, UR5, R7 ;  /* 0x0000000542077c24 */ /* 0x000fe2000f8e0207 */
[----:B------:R-:W-:Y:S02]  /*40a0*/  ULDC.64 UR4, c[0x0][0x338] ;  /* 0x0000ce0000047ab9 */ /* 0x000fe40000000a00 */
[----:B------:R-:W-:Y:S02]  /*40b0*/  IMAD R6, R67, UR4, RZ ;  /* 0x0000000443067c24 */ /* 0x000fe4000f8e02ff */
[----:B------:R-:W-:Y:S02]  /*40c0*/  IMAD.IADD R5, R5, 0x1, R7 ;  /* 0x0000000105057824 */ /* 0x000fe400078e0207 */
[C---:B------:R-:W-:Y:S02]  /*40d0*/  IMAD R7, R65.reuse, UR5, R6 ;  /* 0x0000000541077c24 */ /* 0x040fe4000f8e0206 */
[----:B------:R-:W-:Y:S01]  /*40e0*/  IMAD.WIDE.U32 R4, R65, UR4, R4 ;  /* 0x0000000441047c25 */ /* 0x000fe2000f8e0004 */
[----:B------:R-:W-:-:S03]  /*40f0*/  ULDC.64 UR4, c[0x0][0x330] ;  /* 0x0000cc0000047ab9 */ /* 0x000fc60000000a00 */
[----:B------:R-:W-:Y:S01]  /*4100*/  IMAD R9, R48, UR4, RZ ;  /* 0x0000000430097c24 */ /* 0x000fe2000f8e02ff */
[----:B------:R-:W-:-:S03]  /*4110*/  IADD3 R5, R5, R7, RZ ;  /* 0x0000000705057210 */ /* 0x000fc60007ffe0ff */
[C---:B------:R-:W-:Y:S02]  /*4120*/  IMAD R9, R26.reuse, UR5, R9 ;  /* 0x000000051a097c24 */ /* 0x040fe4000f8e0209 */
[----:B------:R-:W-:Y:S01]  /*4130*/  IMAD.WIDE.U32 R4, R26, UR4, R4 ;  /* 0x000000041a047c25 */ /* 0x000fe2000f8e0004 */
[----:B------:R-:W-:-:S03]  /*4140*/  ULDC.64 UR4, c[0x0][0x318] ;  /* 0x0000c60000047ab9 */ /* 0x000fc60000000a00 */
[----:B------:R-:W-:Y:S01]  /*4150*/  IMAD.IADD R5, R5, 0x1, R9 ;  /* 0x0000000105057824 */ /* 0x000fe200078e0209 */
[----:B------:R-:W-:-:S04]  /*4160*/  LEA R11, P3, R4, UR4, 0x1 ;  /* 0x00000004040b7c11 */ /* 0x000fc8000f8608ff */
[----:B--2---:R-:W-:Y:S02]  /*4170*/  LEA.HI.X R10, R4, UR5, R5, 0x1, P3 ;  /* 0x00000005040a7c11 */ /* 0x004fe400098f0c05 */
[----:B------:R-:W-:Y:S01]  /*4180*/  ISETP.GT.AND P3, PT, R69, R188, PT ;  /* 0x000000bc4500720c */ /* 0x000fe20003f64270 */
[----:B------:R-:W0:Y:S04]  /*4190*/  SHFL.IDX PT, R11, R11, RZ, 0x1c1f ;  /* 0x001c1fff0b0b7589 */ /* 0x000e2800000e0000 */
[----:B------:R-:W2:Y:S08]  /*41a0*/  SHFL.IDX PT, R10, R10, RZ, 0x1c1f ;  /* 0x001c1fff0a0a7589 */ /* 0x000eb000000e0000 */
[----:B------:R-:W-:Y:S05]  /*41b0*/  @!P3 BRA `(.L_x_3854) ;  /* 0x000000040070b947 */ /* 0x000fea0003800000 */
[----:B------:R-:W-:Y:S01]  /*41c0*/  ULDC UR4, c[0x0][0x320] ;  /* 0x0000c80000047ab9 */ /* 0x000fe20000000800 */
[----:B------:R-:W3:Y:S01]  /*41d0*/  LDL R30, [R1] ;  /* 0x00000000011e7983 */ /* 0x000ee20000100800 */
[----:B------:R-:W-:Y:S01]  /*41e0*/  ISETP.GE.AND P5, PT, R16, UR4, PT ;  /* 0x0000000410007c0c */ /* 0x000fe2000bfa6270 */
[----:B------:R-:W-:Y:S02]  /*41f0*/  IMAD R9, R22, 0x8000, R52 ;  /* 0x0000800016097824 */ /* 0x000fe400078e0234 */
[----:B------:R-:W4:Y:S02]  /*4200*/  LDL R29, [R1+0x4] ;  /* 0x00000400011d7983 */ /* 0x000f240000100800 */
[C---:B------:R-:W-:Y:S02]  /*4210*/  IMAD R12, R9.reuse, 0x2, R2 ;  /* 0x00000002090c7824 */ /* 0x040fe400078e0202 */
[----:B------:R-:W5:Y:S04]  /*4220*/  LDL R28, [R1+0x8] ;  /* 0x00000800011c7983 */ /* 0x000f680000100800 */
[----:B------:R-:W5:Y:S04]  /*4230*/  LDL R15, [R1+0xc] ;  /* 0x00000c00010f7983 */ /* 0x000f680000100800 */
[----:B------:R-:W1:Y:S01]  /*4240*/  @!P5 LDS.128 R4, [R12+0x400] ;  /* 0x000400000c04d984 */ /* 0x000e620000000c00 */
[----:B------:R-:W-:Y:S01]  /*4250*/  LOP3.LUT P3, RZ, R190, 0x4, RZ, 0xc0, !PT ;  /* 0x00000004beff7812 */ /* 0x000fe2000786c0ff */
[----:B------:R-:W-:-:S02]  /*4260*/  VIADD R13, R9, 0x20 ;  /* 0x00000020090d7836 */ /* 0x000fc40000000000 */
[----:B------:R-:W5:Y:S10]  /*4270*/  LDL R14, [R1+0x10] ;  /* 0x00001000010e7983 */ /* 0x000f740000100800 */
[----:B------:R-:W-:Y:S01]  /*4280*/  @P3 VIADD R13, R9, 0xffffffe0 ;  /* 0xffffffe0090d3836 */ /* 0x000fe20000000000 */
[----:B0-----:R-:W-:-:S03]  /*4290*/  @!P5 LEA R8, P3, R16, R11, 0x1 ;  /* 0x0000000b1008d211 */ /* 0x001fc600078608ff */
[----:B------:R-:W-:Y:S01]  /*42a0*/  IMAD R13, R13, 0x2, R2 ;  /* 0x000000020d0d7824 */ /* 0x000fe200078e0202 */
[----:B--2---:R-:W-:Y:S02]  /*42b0*/  @!P5 LEA.HI.X R9, R16, R10, R17, 0x1, P3 ;  /* 0x0000000a1009d211 */ /* 0x004fe400018f0c11 */
[----:B------:R-:W-:-:S03]  /*42c0*/  ISETP.GE.AND P3, PT, R19, UR4, PT ;  /* 0x0000000413007c0c */ /* 0x000fc6000bf66270 */
[----:B-1----:R0:W-:Y:S10]  /*42d0*/  @!P5 ST.E.128 desc[UR40][R8.64], R4 ;  /* 0x000000040800d985 */ /* 0x0021f4000c101d28 */
[----:B------:R-:W1:Y:S01]  /*42e0*/  @!P3 LDS.128 R4, [R13+0x400] ;  /* 0x000400000d04b984 */ /* 0x000e620000000c00 */
[----:B0-----:R-:W-:-:S04]  /*42f0*/  @!P3 LEA R8, P5, R19, R11, 0x1 ;  /* 0x0000000b1308b211 */ /* 0x001fc800078a08ff */
[----:B------:R-:W-:Y:S02]  /*4300*/  @!P3 LEA.HI.X R9, R19, R10, R191, 0x1, P5 ;  /* 0x0000000a1309b211 */ /* 0x000fe400028f0cbf */
[----:B------:R-:W-:-:S03]  /*4310*/  ISETP.GE.AND P5, PT, R206, UR4, PT ;  /* 0x00000004ce007c0c */ /* 0x000fc6000bfa6270 */
[----:B-1----:R0:W-:Y:S10]  /*4320*/  @!P3 ST.E.128 desc[UR40][R8.64], R4 ;  /* 0x000000040800b985 */ /* 0x0021f4000c101d28 */
[----:B------:R-:W1:Y:S01]  /*4330*/  @!P5 LDS.128 R4, [R12+0x2400] ;  /* 0x002400000c04d984 */ /* 0x000e620000000c00 */
[----:B0-----:R-:W-:-:S04]  /*4340*/  @!P5 LEA R8, P3, R206, R11, 0x1 ;  /* 0x0000000bce08d211 */ /* 0x001fc800078608ff */
[----:B------:R-:W-:Y:S02]  /*4350*/  @!P5 IADD3.X R9, R10, R217, RZ, P3, !PT ;  /* 0x000000d90a09d210 */ /* 0x000fe40001ffe4ff */
[----:B------:R-:W-:-:S03]  /*4360*/  ISETP.GE.AND P3, PT, R205, UR4, PT ;  /* 0x00000004cd007c0c */ /* 0x000fc6000bf66270 */
[----:B-1----:R0:W-:Y:S10]  /*4370*/  @!P5 ST.E.128 desc[UR40][R8.64], R4 ;  /* 0x000000040800d985 */ /* 0x0021f4000c101d28 */
[----:B------:R-:W1:Y:S01]  /*4380*/  @!P3 LDS.128 R4, [R13+0x2400] ;  /* 0x002400000d04b984 */ /* 0x000e620000000c00 */
[----:B0-----:R-:W-:-:S05]  /*4390*/  @!P3 LEA R8, P5, R205, R11, 0x1 ;  /* 0x0000000bcd08b211 */ /* 0x001fca00078a08ff */
[----:B------:R-:W-:Y:S01]  /*43a0*/  @!P3 IMAD.X R9, R10, 0x1, R218, P5 ;  /* 0x000000010a09b824 */ /* 0x000fe200028e06da */
[----:B------:R-:W-:-:S04]  /*43b0*/  ISETP.GE.AND P5, PT, R204, UR4, PT ;  /* 0x00000004cc007c0c */ /* 0x000fc8000bfa6270 */
[----:B-1----:R0:W-:Y:S09]  /*43c0*/  @!P3 ST.E.128 desc[UR40][R8.64], R4 ;  /* 0x000000040800b985 */ /* 0x0021f2000c101d28 */
        /* <DEDUP_REMOVED lines=37> */
[----:B---3--:R-:W-:Y:S01]  /*4620*/  @!P3 IMAD.X R9, R10, 0x1, R30, P5 ;  /* 0x000000010a09b824 */ /* 0x008fe200028e061e */
[----:B------:R-:W-:-:S04]  /*4630*/  ISETP.GE.AND P5, PT, R196, UR4, PT ;  /* 0x00000004c4007c0c */ /* 0x000fc8000bfa6270 */
[----:B-1----:R0:W-:Y:S09]  /*4640*/  @!P3 ST.E.128 desc[UR40][R8.64], R4 ;  /* 0x000000040800b985 */ /* 0x0021f2000c101d28 */
[----:B------:R-:W1:Y:S01]  /*4650*/  @!P5 LDS.128 R4, [R12+0xc400] ;  /* 0x00c400000c04d984 */ /* 0x000e620000000c00 */
[----:B0-----:R-:W-:-:S05]  /*4660*/  @!P5 LEA R8, P3, R196, R11, 0x1 ;  /* 0x0000000bc408d211 */ /* 0x001fca00078608ff */
[----:B----4-:R-:W-:Y:S01]  /*4670*/  @!P5 IMAD.X R9, R10, 0x1, R29, P3 ;  /* 0x000000010a09d824 */ /* 0x010fe200018e061d */
[----:B------:R-:W-:-:S04]  /*4680*/  ISETP.GE.AND P3, PT, R195, UR4, PT ;  /* 0x00000004c3007c0c */ /* 0x000fc8000bf66270 */
[----:B-1----:R0:W-:Y:S09]  /*4690*/  @!P5 ST.E.128 desc[UR40][R8.64], R4 ;  /* 0x000000040800d985 */ /* 0x0021f2000c101d28 */
[----:B------:R-:W1:Y:S01]  /*46a0*/  @!P3 LDS.128 R4, [R13+0xc400] ;  /* 0x00c400000d04b984 */ /* 0x000e620000000c00 */
[----:B0-----:R-:W-:-:S05]  /*46b0*/  @!P3 LEA R8, P5, R195, R11, 0x1 ;  /* 0x0000000bc308b211 */ /* 0x001fca00078a08ff */
[----:B-----5:R-:W-:Y:S01]  /*46c0*/  @!P3 IMAD.X R9, R10, 0x1, R28, P5 ;  /* 0x000000010a09b824 */ /* 0x020fe200028e061c */
        /* <DEDUP_REMOVED lines=9> */
[----:B------:R-:W-:-:S05]  /*4760*/  @!P3 IMAD.X R9, R10, 0x1, R14, P5 ;  /* 0x000000010a09b824 */ /* 0x000fca00028e060e */
[----:B-1----:R3:W-:Y:S03]  /*4770*/  @!P3 ST.E.128 desc[UR40][R8.64], R4 ;  /* 0x000000040800b985 */ /* 0x0027e6000c101d28 */
.L_x_3854:
[----:B------:R-:W-:Y:S05]  /*4780*/  BSYNC B0 ;  /* 0x0000000000007941 */ /* 0x000fea0003800000 */
.L_x_3853:
[----:B------:R-:W-:Y:S01]  /*4790*/  @!PT LDS RZ, [RZ] ;  /* 0x00000000fffff984 */ /* 0x000fe20000000800 */
[----:B------:R-:W-:Y:S01]  /*47a0*/  @!PT LDS RZ, [RZ] ;  /* 0x00000000fffff984 */ /* 0x000fe20000000800 */
[----:B------:R-:W-:Y:S01]  /*47b0*/  @!PT LDS RZ, [RZ] ;  /* 0x00000000fffff984 */ /* 0x000fe20000000800 */
[----:B------:R-:W-:Y:S01]  /*47c0*/  @!PT LDS RZ, [RZ] ;  /* 0x00000000fffff984 */ /* 0x000fe20000000800 */
[----:B------:R4:W-:Y:S06]  /*47d0*/  MEMBAR.ALL.CTA ;  /* 0x0000000000007992 */ /* 0x0009ec0000008000 */
[----:B----4-:R-:W4:Y:S01]  /*47e0*/  FENCE.VIEW.ASYNC.S ;  /* 0x00000000000073c6 */ /* 0x010f220000000000 */
[----:B-1----:R-:W-:Y:S01]  /*47f0*/  @!P4 IADD3 R64, R64, 0x28cc0, RZ ;  /* 0x00028cc04040c810 */ /* 0x002fe20007ffe0ff */
[----:B------:R-:W-:Y:S01]  /*4800*/  VIADD R22, R22, 0x1 ;  /* 0x0000000116167836 */ /* 0x000fe20000000000 */
[----:B----4-:R1:W-:Y:S02]  /*4810*/  BAR.SYNC.DEFER_BLOCKING R49, 0x80 ;  /* 0x000200310000751d */ /* 0x0103e40000010000 */
[----:B------:R-:W-:-:S02]  /*4820*/  @!P4 PRMT R64, RZ, 0x654, R64 ;  /* 0x00000654ff40c816 */ /* 0x000fc40000000040 */
[----:B------:R-:W-:Y:S02]  /*4830*/  PLOP3.LUT P3, PT, PT, PT, PT, 0x8, 0x0 ;  /* 0x000000000000781c */ /* 0x000fe40003f6e170 */
[----:B------:R1:W-:Y:S01]  /*4840*/  @!P4 SYNCS.ARRIVE.TRANS64.RED.A1T0 RZ, [R64+URZ], RZ ;  /* 0x000000ff40ffc9a7 */ /* 0x0003e2000810043f */
[----:B------:R-:W-:-:S04]  /*4850*/  ISETP.NE.AND P4, PT, R22, 0x2, PT ;  /* 0x000000021600780c */ /* 0x000fc80003f85270 */
[----:B---3--:R-:W-:Y:S02]  /*4860*/  SEL R4, RZ, 0x1, P4 ;  /* 0x00000001ff047807 */ /* 0x008fe40002000000 */
[----:B------:R-:W-:Y:S02]  /*4870*/  SEL R22, R22, RZ, P4 ;  /* 0x000000ff16167207 */ /* 0x000fe40002000000 */
[----:B------:R-:W-:Y:S01]  /*4880*/  LOP3.LUT R187, R187, R4, RZ, 0x3c, !PT ;  /* 0x00000004bbbb7212 */ /* 0x000fe200078e3cff */
[----:B-1----:R-:W-:Y:S06]  /*4890*/  @P2 BRA `(.L_x_3855) ;  /* 0xffffffd800842947 */ /* 0x002fec000383ffff */
.L_x_3818:
[----:B------:R-:W3:Y:S01]  /*48a0*/  LDL R4, [R1+0x50] ;  /* 0x0000500001047983 */ /* 0x000ee20000100800 */
[----:B------:R-:W-:Y:S01]  /*48b0*/  BSSY B0, `(.L_x_3856) ;  /* 0x0000047000007945 */ /* 0x000fe20003800000 */
[----:B------:R-:W-:Y:S01]  /*48c0*/  IMAD.MOV.U32 R0, RZ, RZ, RZ ;  /* 0x000000ffff007224 */ /* 0x000fe200078e00ff */
        /* <DEDUP_REMOVED lines=31> */
[----:B------:R-:W-:Y:S01]  /*4ac0*/  CS2R R92, SRZ ;  /* 0x00000000005c7805 */ /* 0x000fe2000001ff00 */
[----:B------:R-:W-:Y:S01]  /*4ad0*/  IMAD.MOV.U32 R91, RZ, RZ, RZ ;  /* 0x000000ffff5b7224 */ /* 0x000fe200078e00ff */
[----:B------:R-:W-:-:S02]  /*4ae0*/  CS2R R36, SRZ ;  /* 0x0000000000247805 */ /* 0x000fc4000001ff00 */
[----:B------:R-:W-:Y:S02]  /*4af0*/  CS2R R88, SRZ ;  /* 0x0000000000587805 */ /* 0x000fe4000001ff00 */
[----:B------:R-:W-:Y:S02]  /*4b00*/  CS2R R86, SRZ ;  /* 0x0000000000567805 */ /* 0x000fe4000001ff00 */
[----:B------:R-:W-:Y:S02]  /*4b10*/  CS2R R84, SRZ ;  /* 0x0000000000547805 */ /* 0x000fe4000001ff00 */
[----:B------:R-:W-:Y:S02]  /*4b20*/  MOV R83, RZ ;  /* 0x000000ff00537202 */ /* 0x000fe40000000f00 */
[----:B------:R-:W-:Y:S02]  /*4b30*/  CS2R R32, SRZ ;  /* 0x0000000000207805 */ /* 0x000fe4000001ff00 */
[----:B------:R-:W-:-:S02]  /*4b40*/  CS2R R80, SRZ ;  /* 0x0000000000507805 */ /* 0x000fc4000001ff00 */
[----:B------:R-:W-:Y:S02]  /*4b50*/  CS2R R78, SRZ ;  /* 0x00000000004e7805 */ /* 0x000fe4000001ff00 */
[----:B------:R-:W-:Y:S01]  /*4b60*/  CS2R R76, SRZ ;  /* 0x00000000004c7805 */ /* 0x000fe2000001ff00 */
[----:B------:R-:W-:Y:S01]  /*4b70*/  IMAD.MOV.U32 R75, RZ, RZ, RZ ;  /* 0x000000ffff4b7224 */ /* 0x000fe200078e00ff */
        /* <DEDUP_REMOVED lines=16> */
[----:B------:R-:W-:Y:S02]  /*4c80*/  MOV R162, RZ ;  /* 0x000000ff00a27202 */ /* 0x000fe40000000f00 */
[----:B------:R-:W-:Y:S02]  /*4c90*/  CS2R R46, SRZ ;  /* 0x00000000002e7805 */ /* 0x000fe4000001ff00 */
[----:B------:R-:W-:Y:S01]  /*4ca0*/  CS2R R42, SRZ ;  /* 0x00000000002a7805 */ /* 0x000fe2000001ff00 */
[----:B------:R-:W-:Y:S02]  /*4cb0*/  IMAD.MOV.U32 R155, RZ, RZ, RZ ;  /* 0x000000ffff9b7224 */ /* 0x000fe400078e00ff */
[----:B------:R-:W-:Y:S02]  /*4cc0*/  IMAD.MOV.U32 R39, RZ, RZ, RZ ;  /* 0x000000ffff277224 */ /* 0x000fe400078e00ff */
[----:B0-----:R-:W-:Y:S01]  /*4cd0*/  IMAD.MOV.U32 R11, RZ, RZ, RZ ;  /* 0x000000ffff0b7224 */ /* 0x001fe200078e00ff */
[----:B---3--:R-:W-:Y:S01]  /*4ce0*/  ISETP.NE.AND P0, PT, R4, 0x1, PT ;  /* 0x000000010400780c */ /* 0x008fe20003f05270 */
[----:B------:R-:W-:-:S12]  /*4cf0*/  @P3 BRA `(.L_x_3857) ;  /* 0x0000000000083947 */ /* 0x000fd80003800000 */
[----:B------:R-:W0:Y:S02]  /*4d00*/  FENCE.VIEW.ASYNC.G ;  /* 0x00000000000073c6 */ /* 0x000e240000000100 */
[----:B0-----:R-:W-:Y:S06]  /*4d10*/  BAR.ARV 0xc, 0x180 ;  /* 0x0306000000007b1d */ /* 0x001fec0000002000 */
.L_x_3857:
[----:B------:R-:W-:Y:S05]  /*4d20*/  BSYNC B0 ;  /* 0x0000000000007941 */ /* 0x000fea0003800000 */
.L_x_3856:
[----:B------:R-:W-:Y:S01]  /*4d30*/  BSSY B7, `(.L_x_3858) ;  /* 0x0000848000077945 */ /* 0x000fe20003800000 */
[----:B------:R-:W-:Y:S01]  /*4d40*/  IMAD.MOV.U32 R28, RZ, RZ, RZ ;  /* 0x000000ffff1c7224 */ /* 0x000fe200078e00ff */
[----:B------:R-:W-:Y:S01]  /*4d50*/  CS2R R8, SRZ ;  /* 0x0000000000087805 */ /* 0x000fe2000001ff00 */
[----:B------:R-:W-:Y:S01]  /*4d60*/  IMAD.MOV.U32 R154, RZ, RZ, RZ ;  /* 0x000000ffff9a7224 */ /* 0x000fe200078e00ff */
[----:B------:R-:W-:Y:S01]  /*4d70*/  MOV R14, RZ ;  /* 0x000000ff000e7202 */ /* 0x000fe20000000f00 */
[----:B------:R-:W-:Y:S01]  /*4d80*/  IMAD.MOV.U32 R35, RZ, RZ, RZ ;  /* 0x000000ffff237224 */ /* 0x000fe200078e00ff */
[----:B------:R-:W-:Y:S01]  /*4d90*/  CS2R R152, SRZ ;  /* 0x0000000000987805 */ /* 0x000fe2000001ff00 */
[----:B------:R-:W-:Y:S01]  /*4da0*/  IMAD.MOV.U32 R31, RZ, RZ, RZ ;  /* 0x000000ffff1f7224 */ /* 0x000fe200078e00ff */
[----:B------:R-:W-:Y:S01]  /*4db0*/  CS2R R6, SRZ ;  /* 0x0000000000067805 */ /* 0x000fe2000001ff00 */
[----:B------:R-:W-:Y:S02]  /*4dc0*/  IMAD.MOV.U32 R156, RZ, RZ, RZ ;  /* 0x000000ffff9c7224 */ /* 0x000fe400078e00ff */
[----:B------:R-:W-:-:S02]  /*4dd0*/  IMAD.MOV.U32 R5, RZ, RZ, RZ ;  /* 0x000000ffff057224 */ /* 0x000fc400078e00ff */
[----:B--2---:R-:W-:Y:S01]  /*4de0*/  IMAD.MOV.U32 R10, RZ, RZ, RZ ;  /* 0x000000ffff0a7224 */ /* 0x004fe200078e00ff */
[----:B------:R-:W-:Y:S06]  /*4df0*/  @!P0 BRA `(.L_x_3859) ;  /* 0x0000001800b88947 */ /* 0x000fec0003800000 */
[----:B------:R-:W-:Y:S02]  /*4e00*/  ISETP.GE.AND P1, PT, R171, 0x1, PT ;  /* 0x00000001ab00780c */ /* 0x000fe40003f26270 */
[----:B------:R-:W-:-:S11]  /*4e10*/  PLOP3.LUT P0, PT, PT, PT, PT, 0x80, 0x0 ;  /* 0x000000000000781c */ /* 0x000fd60003f0f070 */
[----:B------:R-:W-:Y:S05]  /*4e20*/  @!P1 BRA `(.L_x_3860) ;  /* 0x0000008000e09947 */ /* 0x000fea0003800000 */
[----:B------:R-:W0:Y:S01]  /*4e30*/  S2R R20, SR_TID.X ;  /* 0x0000000000147919 */ /* 0x000e220000002100 */
[----:B------:R-:W-:Y:S01]  /*4e40*/  ISETP.NE.AND P0, PT, R186, 0x3, PT ;  /* 0x00000003ba00780c */ /* 0x000fe20003f05270 */
[----:B0-----:R-:W-:-:S05]  /*4e50*/  VIADD R20, R20, 0xffffff80 ;  /* 0xffffff8014147836 */ /* 0x001fca0000000000 */
[----:B------:R-:W-:-:S04]  /*4e60*/  SHF.R.S32.HI R4, RZ, 0x1f, R20 ;  /* 0x0000001fff047819 */ /* 0x000fc80000011414 */
[----:B------:R-:W-:-:S04]  /*4e70*/  LEA.HI R4, R4, R20, RZ, 0x7 ;  /* 0x0000001404047211 */ /* 0x000fc800078f38ff */
[----:B------:R-:W-:-:S05]  /*4e80*/  SHF.R.S32.HI R4, RZ, 0x7, R4 ;  /* 0x00000007ff047819 */ /* 0x000fca0000011404 */
[----:B------:R-:W0:Y:S02]  /*4e90*/  SHFL.IDX PT, R0, R4, RZ, 0x1f ;  /* 0x00001fff04007589 */ /* 0x000e2400000e0000 */
[----:B0-----:R-:W-:-:S04]  /*4ea0*/  LEA.HI R3, R0, R0, RZ, 0x1 ;  /* 0x0000000000037211 */ /* 0x001fc800078f08ff */
[----:B------:R-:W-:-:S05]  /*4eb0*/  LOP3.LUT R3, R3, 0x1fffe, RZ, 0xc0, !PT ;  /* 0x0001fffe03037812 */ /* 0x000fca00078ec0ff */
[----:B------:R-:W-:-:S05]  /*4ec0*/  IMAD.IADD R3, R0, 0x1, -R3 ;  /* 0x0000000100037824 */ /* 0x000fca00078e0a03 */
[----:B------:R-:W-:-:S05]  /*4ed0*/  LEA R3, R3, R2, 0xf ;  /* 0x0000000203037211 */ /* 0x000fca00078e78ff */
[----:B------:R-:W-:-:S05]  /*4ee0*/  VIADD R3, R3, 0x400 ;  /* 0x0000040003037836 */ /* 0x000fca0000000000 */
[----:B------:R-:W-:-:S04]  /*4ef0*/  SHF.R.U32.HI R3, RZ, 0x4, R3 ;  /* 0x00000004ff037819 */ /* 0x000fc80000011603 */
[----:B------:R-:W-:-:S04]  /*4f00*/  LOP3.LUT R0, R3, 0x3fff, RZ, 0xc0, !PT ;  /* 0x00003fff03007812 */ /* 0x000fc800078ec0ff */
[----:B------:R-:W-:Y:S01]  /*4f10*/  LOP3.LUT R0, R0, 0x2000000, RZ, 0xfc, !PT ;  /* 0x0200000000007812 */ /* 0x000fe200078efcff */
[----:B------:R-:W-:Y:S06]  /*4f20*/  @!P0 BRA `(.L_x_3861) ;  /* 0x0000000000048947 */ /* 0x000fec0003800000 */
[----:B------:R-:W-:Y:S01]  /*4f30*/  BPT.TRAP 0x1 ;  /* 0x000000040000795c */ /* 0x000fe20000300000 */
.L_x_3861:
[----:B------:R-:W-:Y:S01]  /*4f40*/  IMAD R3, R18, 0x8, R2 ;  /* 0x0000000812037824 */ /* 0x000fe200078e0202 */
[----:B------:R-:W-:Y:S01]  /*4f50*/  SHF.L.U32 R6, R23, 0x1f, RZ ;  /* 0x0000001f17067819 */ /* 0x000fe200000006ff */
[----:B------:R-:W-:Y:S01]  /*4f60*/  VIADD R4, R2, 0x26800 ;  /* 0x0002680002047836 */ /* 0x000fe20000000000 */
[----:B------:R-:W-:Y:S02]  /*4f70*/  BSSY B0, `(.L_x_3862) ;  /* 0x0000008000007945 */ /* 0x000fe40003800000 */
[----:B------:R-:W0:Y:S02]  /*4f80*/  SYNCS.PHASECHK.TRANS64.TRYWAIT P1, [R3+URZ+0x28c50], R6 ;  /* 0x028c5006030075a7 */ /* 0x000e24000802017f */
[----:B------:R-:W-:Y:S01]  /*4f90*/  SHF.R.U32.HI R5, RZ, 0x4, R4 ;  /* 0x00000004ff057819 */ /* 0x000fe20000011604 */
[----:B------:R-:W-:-:S03]  /*4fa0*/  IMAD R4, R18, 0x1000, R0 ;  /* 0x0000100012047824 */ /* 0x000fc600078e0200 */
[----:B------:R-:W-:-:S04]  /*4fb0*/  LOP3.LUT R5, R5, 0x3fff, RZ, 0xc0, !PT ;  /* 0x00003fff05057812 */ /* 0x000fc800078ec0ff */
[----:B------:R-:W-:Y:S01]  /*4fc0*/  LOP3.LUT R10, R5, 0x10000, RZ, 0xfc, !PT ;  /* 0x00010000050a7812 */ /* 0x000fe200078efcff */
[----:B------:R-:W-:Y:S01]  /*4fd0*/  IMAD.MOV.U32 R5, RZ, RZ, 0x40000040 ;  /* 0x40000040ff057424 */ /* 0x000fe200078e00ff */
[----:B0-----:R-:W-:Y:S06]  /*4fe0*/  @!P1 BRA `(.L_x_3863) ;  /* 0x0000012800709947 */ /* 0x001fec0003800000 */
.L_x_4087:
[----:B------:R-:W-:Y:S05]  /*4ff0*/  BSYNC B0 ;  /* 0x0000000000007941 */ /* 0x000fea0003800000 */
.L_x_3862:
[----:B------:R-:W-:Y:S01]  /*5000*/  BAR.SYNC.DEFER_BLOCKING 0xe, 0x100 ;  /* 0x0384000000007b1d */ /* 0x000fe20000010000 */
[----:B------:R-:W-:Y:S01]  /*5010*/  IMAD.MOV.U32 R11, RZ, RZ, 0x40000040 ;  /* 0x40000040ff0b7424 */ /* 0x000fe200078e00ff */
[----:B------:R-:W-:Y:S01]  /*5020*/  R2UR UR6, R4 ;  /* 0x00000000040672ca */ /* 0x000fe200000e0000 */
[----:B------:R-:W-:Y:S01]  /*5030*/  IMAD.MOV.U32 R7, RZ, RZ, 0x40000040 ;  /* 0x40000040ff077424 */ /* 0x000fe200078e00ff */
[----:B------:R-:W-:Y:S01]  /*5040*/  R2UR UR7, R5 ;  /* 0x00000000050772ca */ /* 0x000fe200000e0000 */
[C---:B------:R-:W-:Y:S01]  /*5050*/  VIADD R8, R10.reuse, 0x2 ;  /* 0x000000020a087836 */ /* 0x040fe20000000000 */
[----:B------:R-:W-:Y:S01]  /*5060*/  R2UR UR4, R10 ;  /* 0x000000000a0472ca */ /* 0x000fe200000e0000 */
[----:B------:R-:W-:Y:S01]  /*5070*/  IMAD.MOV.U32 R5, RZ, RZ, 0x40000040 ;  /* 0x40000040ff057424 */ /* 0x000fe200078e00ff */
[----:B------:R-:W-:Y:S02]  /*5080*/  R2UR UR5, R11 ;  /* 0x000000000b0572ca */ /* 0x000fe400000e0000 */
[----:B0-----:R-:W-:-:S02]  /*5090*/  IADD3 R6, R4, 0x80, RZ ;  /* 0x0000008004067810 */ /* 0x001fc40007ffe0ff */
[----:B------:R-:W-:Y:S02]  /*50a0*/  MOV R9, 0x40000040 ;  /* 0x4000004000097802 */ /* 0x000fe40000000f00 */
[----:B------:R-:W-:Y:S01]  /*50b0*/  R2UR UR15, R5 ;  /* 0x00000000050f72ca */ /* 0x000fe200000e0000 */
[----:B------:R-:W-:-:S05]  /*50c0*/  IMAD.MOV.U32 R5, RZ, RZ, 0x40000040 ;  /* 0x40000040ff057424 */ /* 0x000fca00078e00ff */
[----:B------:R-:W-:Y:S01]  /*50d0*/  R2UR UR13, R5 ;  /* 0x00000000050d72ca */ /* 0x000fe200000e0000 */
[----:B-----5:R-:W-:-:S06]  /*50e0*/  WARPGROUP.ARRIVE ;  /* 0x00000000000079c5 */ /* 0x020fcc0000000000 */
[----:B------:R-:W-:Y:S01]  /*50f0*/  HGMMA.64x256x16.F32 R24, gdesc[UR4].tnspB, RZ, !UPT, gsb0 ;  /* 0x43e00000041879f0 */ /* 0x000fe2000c0008ff */
[----:B------:R-:W-:Y:S01]  /*5100*/  R2UR UR6, R6 ;  /* 0x00000000060672ca */ /* 0x000fe200000e0000 */
[----:B------:R-:W-:Y:S01]  /*5110*/  VIADD R6, R4, 0x100 ;  /* 0x0000010004067836 */ /* 0x000fe20000000000 */
[----:B------:R-:W-:Y:S01]  /*5120*/  R2UR UR7, R7 ;  /* 0x00000000070772ca */ /* 0x000fe200000e0000 */
[----:B------:R-:W-:Y:S01]  /*5130*/  IMAD.MOV.U32 R7, RZ, RZ, 0x40000040 ;  /* 0x40000040ff077424 */ /* 0x000fe200078e00ff */
[----:B------:R-:W-:Y:S01]  /*5140*/  R2UR UR4, R8 ;  /* 0x00000000080472ca */ /* 0x000fe200000e0000 */
[----:B------:R-:W-:Y:S01]  /*5150*/  VIADD R4, R4, 0x180 ;  /* 0x0000018004047836 */ /* 0x000fe20000000000 */
[----:B------:R-:W-:Y:S02]  /*5160*/  R2UR UR5, R9 ;  /* 0x00000000090572ca */ /* 0x000fe400000e0000 */
[----:B------:R-:W-:Y:S01]  /*5170*/  R2UR UR10, R6 ;  /* 0x00000000060a72ca */ /* 0x000fe200000e0000 */
[----:B------:R-:W-:Y:S01]  /*5180*/  VIADD R6, R10, 0x4 ;  /* 0x000000040a067836 */ /* 0x000fe20000000000 */
[----:B------:R-:W-:Y:S01]  /*5190*/  R2UR UR11, R7 ;  /* 0x00000000070b72ca */ /* 0x000fe200000e0000 */
[----:B------:R-:W-:Y:S01]  /*51a0*/  IMAD.MOV.U32 R7, RZ, RZ, 0x40000040 ;  /* 0x40000040ff077424 */ /* 0x000fe200078e00ff */
[----:B------:R-:W-:Y:S01]  /*51b0*/  R2UR UR14, R4 ;  /* 0x00000000040e72ca */ /* 0x000fe200000e0000 */
[----:B------:R-:W-:Y:S01]  /*51c0*/  VIADD R4, R10, 0x6 ;  /* 0x000000060a047836 */ /* 0x000fe20000000000 */
[----:B------:R-:W-:-:S02]  /*51d0*/  R2UR UR8, R6 ;  /* 0x00000000060872ca */ /* 0x000fc400000e0000 */
[----:B------:R-:W-:Y:S02]  /*51e0*/  R2UR UR9, R7 ;  /* 0x00000000070972ca */ /* 0x000fe400000e0000 */
[----:B------:R-:W-:Y:S01]  /*51f0*/  R2UR UR12, R4 ;  /* 0x00000000040c72ca */ /* 0x000fe200000e0000 */
[----:B------:R-:W-:Y:S02]  /*5200*/  WARPGROUP.DEPBAR.LE gsb0, 0x0 ;  /* 0x00008000000079c5 */ /* 0x000fe40000010000 */
        /* <DEDUP_REMOVED lines=14> */
.L_x_3864:
[----:B------:R-:W-:Y:S01]  /*52f0*/  ISETP.GE.AND P1, PT, R171, 0x41, PT ;  /* 0x00000041ab00780c */ /* 0x000fe20003f26270 */
[----:B------:R-:W-:Y:S01]  /*5300*/  VIADD R10, R3, 0x28c60 ;  /* 0x00028c60030a7836 */ /* 0x000fe20000000000 */
[----:B------:R-:W-:Y:S04]  /*5310*/  BSSY B0, `(.L_x_3865) ;  /* 0x00000cd000007945 */ /* 0x000fe80003800000 */
[----:B------:R-:W-:-:S04]  /*5320*/  PRMT R10, R189, 0x654, R10 ;  /* 0x00000654bd0a7816 */ /* 0x000fc8000000000a */
[----:B------:R0:W-:Y:S03]  /*5330*/  SYNCS.ARRIVE.TRANS64.RED.A1T0 RZ, [R10+URZ], RZ ;  /* 0x000000ff0aff79a7 */ /* 0x0001e6000810043f */
[----:B------:R-:W-:Y:S05]  /*5340*/  @!P1 BRA `(.L_x_3866) ;  /* 0x0000000c00249947 */ /* 0x000fea0003800000 */
[----:B------:R-:W-:-:S07]  /*5350*/  VIADD R172, R172, 0xfffffffe ;  /* 0xfffffffeacac7836 */ /* 0x000fce0000000000 */
.L_x_3873:
[----:B------:R-:W-:Y:S01]  /*5360*/  BAR.SYNC.DEFER_BLOCKING 0xe, 0x100 ;  /* 0x0384000000007b1d */ /* 0x000fe20000010000 */
[C---:B------:R-:W-:Y:S01]  /*5370*/  LEA R3, R18.reuse, R194, 0x6 ;  /* 0x000000c212037211 */ /* 0x040fe200078e30ff */
[----:B------:R-:W-:Y:S01]  /*5380*/  VIADD R18, R18, 0x1 ;  /* 0x0000000112127836 */ /* 0x000fe20000000000 */
[C---:B------:R-:W-:Y:S01]  /*5390*/  ISETP.GT.AND P2, PT, R172.reuse, RZ, PT ;  /* 0x000000ffac00720c */ /* 0x040fe20003f44270 */
[----:B------:R-:W-:Y:S02]  /*53a0*/  VIADD R172, R172, 0xffffffff ;  /* 0xffffffffacac7836 */ /* 0x000fe40000000000 */
[----:B------:R-:W-:Y:S01]  /*53b0*/  IMAD R3, R3, 0x4, R2 ;  /* 0x0000000403037824 */ /* 0x000fe200078e0202 */
[----:B------:R-:W-:-:S04]  /*53c0*/  ISETP.NE.AND P1, PT, R18, 0x2, PT ;  /* 0x000000021200780c */ /* 0x000fc80003f25270 */
[----:B------:R-:W-:Y:S01]  /*53d0*/  SEL R18, R18, RZ, P1 ;  /* 0x000000ff12127207 */ /* 0x000fe20000800000 */
[----:B01----:R-:W0:Y:S04]  /*53e0*/  LDS R10, [R3+0x28800] ;  /* 0x02880000030a7984 */ /* 0x003e280000000800 */
        /* <DEDUP_REMOVED lines=65> */
[----:B------:R-:W-:Y:S01]  /*5800*/  SEL R10, RZ, 0x1, P1 ;  /* 0x00000001ff0a7807 */ /* 0x000fe20000800000 */
        /* <DEDUP_REMOVED lines=65> */
[----:B------:R-:W-:Y:S06]  /*5c20*/  @!P0 BRA `(.L_x_3867) ;  /* 0x0000000000048947 */ /* 0x000fec0003800000 */
[----:B------:R-:W-:Y:S01]  /*5c30*/  BPT.TRAP 0x1 ;  /* 0x000000040000795c */ /* 0x000fe20000300000 */
.L_x_3867:
[----:B------:R-:W-:Y:S01]  /*5c40*/  IMAD R3, R18, 0x8, R2 ;  /* 0x0000000812037824 */ /* 0x000fe200078e0202 */
[----:B------:R-:W-:-:S04]  /*5c50*/  SHF.L.U32 R10, R23, 0x1f, RZ ;  /* 0x0000001f170a7819 */ /* 0x000fc800000006ff */
[----:B------:R0:W1:Y:S01]  /*5c60*/  SYNCS.PHASECHK.TRANS64.TRYWAIT P1, [R3+URZ+0x28c50], R10 ;  /* 0x028c500a030075a7 */ /* 0x000062000802017f */
[----:B------:R-:W-:Y:S05]  /*5c70*/  @!P0 BRA `(.L_x_3868) ;  /* 0x0000000000048947 */ /* 0x000fea0003800000 */
[----:B------:R-:W-:Y:S01]  /*5c80*/  BPT.TRAP 0x1 ;  /* 0x000000040000795c */ /* 0x000fe20000300000 */
.L_x_3868:
[----:B------:R-:W-:Y:S04]  /*5c90*/  BSSY B1, `(.L_x_3869) ;  /* 0x0000004000017945 */ /* 0x000fe80003800000 */
[----:B-1----:R-:W-:Y:S05]  /*5ca0*/  @P1 BRA `(.L_x_3870) ;  /* 0x0000000000081947 */ /* 0x002fea0003800000 */
[----:B------:R-:W1:Y:S02]  /*5cb0*/  SYNCS.PHASECHK.TRANS64.TRYWAIT P1, [R3+URZ+0x28c50], R10 ;  /* 0x028c500a030075a7 */ /* 0x000e64000802017f */
[----:B-1----:R-:W-:Y:S05]  /*5cc0*/  @!P1 BRA `(.L_x_3871) ;  /* 0x0000011c004c9947 */ /* 0x002fea0003800000 */
.L_x_3870:
[----:B------:R-:W-:Y:S05]  /*5cd0*/  BSYNC B1 ;  /* 0x0000000000017941 */ /* 0x000fea0003800000 */
.L_x_3869:
[----:B01----:R-:W-:Y:S01]  /*5ce0*/  IMAD R10, R18, 0x1000, R0 ;  /* 0x00001000120a7824 */ /* 0x003fe200078e0200 */
[----:B------:R-:W-:Y:S01]  /*5cf0*/  WARPGROUP.ARRIVE ;  /* 0x00000000000079c5 */ /* 0x000fe20000000000 */
[----:B------:R-:W-:Y:S01]  /*5d00*/  IMAD.MOV.U32 R11, RZ, RZ, 0x40000040 ;  /* 0x40000040ff0b7424 */ /* 0x000fe200078e00ff */
[----:B------:R-:W-:Y:S01]  /*5d10*/  R2UR UR8, R8 ;  /* 0x00000000080872ca */ /* 0x000fe200000e0000 */
[----:B------:R-:W-:Y:S01]  /*5d20*/  IMAD.MOV.U32 R13, RZ, RZ, 0x40000040 ;  /* 0x40000040ff0d7424 */ /* 0x000fe200078e00ff */
[C---:B------:R-:W-:Y:S02]  /*5d30*/  IADD3 R12, R10.reuse, 0x80, RZ ;  /* 0x000000800a0c7810 */ /* 0x040fe40007ffe0ff */
[----:B------:R-:W-:Y:S02]  /*5d40*/  R2UR UR6, R10 ;  /* 0x000000000a0672ca */ /* 0x000fe400000e0000 */
[----:B------:R-:W-:Y:S01]  /*5d50*/  R2UR UR10, R12 ;  /* 0x000000000c0a72ca */ /* 0x000fe200000e0000 */
[C---:B------:R-:W-:Y:S01]  /*5d60*/  VIADD R12, R10.reuse, 0x100 ;  /* 0x000001000a0c7836 */ /* 0x040fe20000000000 */
[C---:B------:R-:W-:Y:S01]  /*5d70*/  R2UR UR7, R11.reuse ;  /* 0x000000000b0772ca */ /* 0x040fe200000e0000 */
[----:B------:R-:W-:Y:S01]  /*5d80*/  VIADD R10, R10, 0x180 ;  /* 0x000001800a0a7836 */ /* 0x000fe20000000000 */
[----:B------:R-:W-:-:S02]  /*5d90*/  R2UR UR5, R11 ;  /* 0x000000000b0572ca */ /* 0x000fc400000e0000 */
[----:B------:R-:W-:Y:S02]  /*5da0*/  R2UR UR11, R13 ;  /* 0x000000000d0b72ca */ /* 0x000fe400000e0000 */
[----:B------:R-:W-:Y:S01]  /*5db0*/  R2UR UR18, R10 ;  /* 0x000000000a1272ca */ /* 0x000fe200000e0000 */
[----:B------:R-:W-:Y:S01]  /*5dc0*/  VIADD R10, R2, 0x26800 ;  /* 0x00026800020a7836 */ /* 0x000fe20000000000 */
[----:B------:R-:W-:Y:S02]  /*5dd0*/  R2UR UR9, R9 ;  /* 0x00000000090972ca */ /* 0x000fe400000e0000 */
[----:B------:R-:W-:Y:S02]  /*5de0*/  R2UR UR14, R12 ;  /* 0x000000000c0e72ca */ /* 0x000fe400000e0000 */
[----:B------:R-:W-:Y:S02]  /*5df0*/  SHF.R.U32.HI R10, RZ, 0x4, R10 ;  /* 0x00000004ff0a7819 */ /* 0x000fe4000001160a */
[----:B------:R-:W-:-:S02]  /*5e00*/  R2UR UR15, R13 ;  /* 0x000000000d0f72ca */ /* 0x000fc400000e0000 */
[----:B------:R-:W-:Y:S02]  /*5e10*/  LOP3.LUT R10, R10, 0x3fff, RZ, 0xc0, !PT ;  /* 0x00003fff0a0a7812 */ /* 0x000fe400078ec0ff */
[----:B------:R-:W-:Y:S02]  /*5e20*/  R2UR UR12, R6 ;  /* 0x00000000060c72ca */ /* 0x000fe400000e0000 */
[----:B------:R-:W-:Y:S02]  /*5e30*/  LOP3.LUT R10, R10, 0x10000, RZ, 0xfc, !PT ;  /* 0x000100000a0a7812 */ /* 0x000fe400078efcff */
[----:B------:R-:W-:Y:S02]  /*5e40*/  R2UR UR13, R7 ;  /* 0x00000000070d72ca */ /* 0x000fe400000e0000 */
[----:B------:R-:W-:Y:S02]  /*5e50*/  R2UR UR4, R10 ;  /* 0x000000000a0472ca */ /* 0x000fe400000e0000 */
[----:B------:R-:W-:-:S02]  /*5e60*/  R2UR UR19, R11 ;  /* 0x000000000b1372ca */ /* 0x000fc400000e0000 */
[----:B------:R-:W-:Y:S02]  /*5e70*/  R2UR UR16, R4 ;  /* 0x00000000041072ca */ /* 0x000fe400000e0000 */
[----:B------:R-:W-:-:S07]  /*5e80*/  R2UR UR17, R5 ;  /* 0x00000000051172ca */ /* 0x000fce00000e0000 */
        /* <DEDUP_REMOVED lines=17> */
.L_x_3872:
[----:B------:R-:W-:-:S05]  /*5fa0*/  VIADD R10, R3, 0x28c60 ;  /* 0x00028c60030a7836 */ /* 0x000fca0000000000 */
[----:B------:R-:W-:-:S04]  /*5fb0*/  PRMT R10, R189, 0x654, R10 ;  /* 0x00000654bd0a7816 */ /* 0x000fc8000000000a */
[----:B------:R1:W-:Y:S01]  /*5fc0*/  SYNCS.ARRIVE.TRANS64.RED.A1T0 RZ, [R10+URZ], RZ ;  /* 0x000000ff0aff79a7 */ /* 0x0003e2000810043f */
[----:B------:R-:W-:Y:S05]  /*5fd0*/  @P2 BRA `(.L_x_3873) ;  /* 0xfffffff000e02947 */ /* 0x000fea000383ffff */
.L_x_3866:
[----:B------:R-:W-:Y:S05]  /*5fe0*/  BSYNC B0 ;  /* 0x0000000000007941 */ /* 0x000fea0003800000 */
.L_x_3865:
[----:B------:R-:W-:Y:S01]  /*5ff0*/  BAR.SYNC.DEFER_BLOCKING 0xe, 0x100 ;  /* 0x0384000000007b1d */ /* 0x000fe20000010000 */
[C---:B------:R-:W-:Y:S01]  /*6000*/  IMAD R3, R18.reuse, 0x40, R194 ;  /* 0x0000004012037824 */ /* 0x040fe200078e02c2 */
[----:B------:R-:W-:Y:S01]  /*6010*/  PLOP3.LUT P0, PT, PT, PT, PT, 0x8, 0x0 ;  /* 0x000000000000781c */ /* 0x000fe20003f0e170 */
[----:B------:R-:W-:-:S03]  /*6020*/  VIADD R18, R18, 0x1 ;  /* 0x0000000112127836 */ /* 0x000fc60000000000 */
[----:B------:R-:W-:Y:S02]  /*6030*/  LEA R3, R3, R2, 0x2 ;  /* 0x0000000203037211 */ /* 0x000fe400078e10ff */
[----:B------:R-:W-:-:S04]  /*6040*/  ISETP.NE.AND P1, PT, R18, 0x2, PT ;  /* 0x000000021200780c */ /* 0x000fc80003f25270 */
[----:B------:R-:W-:Y:S01]  /*6050*/  SEL R18, R18, RZ, P1 ;  /* 0x000000ff12127207 */ /* 0x000fe20000800000 */
[----:B------:R-:W2:Y:S04]  /*6060*/  LDS R2, [R3+0x28800] ;  /* 0x0288000003027984 */ /* 0x000ea80000000800 */
[----:B------:R3:W4:Y:S02]  /*6070*/  LDS R0, [R3+0x28820] ;  /* 0x0288200003007984 */ /* 0x0007240000000800 */
[----:B---3--:R-:W-:Y:S02]  /*6080*/  IMAD.MOV.U32 R3, RZ, RZ, RZ ;  /* 0x000000ffff037224 */ /* 0x008fe400078e00ff */
[-C--:B--2---:R-:W-:Y:S01]  /*6090*/  FMUL.FTZ R156, R28, R2.reuse ;  /* 0x000000021c9c7220 */ /* 0x084fe20000410000 */
[-C--:B------:R-:W-:Y:S01]  /*60a0*/  FMUL.FTZ R153, R32, R2.reuse ;  /* 0x0000000220997220 */ /* 0x080fe20000410000 */
[-C--:B------:R-:W-:Y:S01]  /*60b0*/  FMUL.FTZ R152, R29, R2.reuse ;  /* 0x000000021d987220 */ /* 0x080fe20000410000 */
[-C--:B------:R-:W-:Y:S01]  /*60c0*/  FMUL.FTZ R14, R33, R2.reuse ;  /* 0x00000002210e7220 */ /* 0x080fe20000410000 */
[-C--:B------:R-:W-:Y:S01]  /*60d0*/  FMUL.FTZ R28, R37, R2.reuse ;  /* 0x00000002251c7220 */ /* 0x080fe20000410000 */
[----:B------:R-:W-:Y:S01]  /*60e0*/  FMUL.FTZ R32, R41, R2 ;  /* 0x0000000229207220 */ /* 0x000fe20000410000 */
[-C--:B----4-:R-:W-:Y:S01]  /*60f0*/  FMUL.FTZ R5, R26, R0.reuse ;  /* 0x000000001a057220 */ /* 0x090fe20000410000 */
        /* <DEDUP_REMOVED lines=64> */
[-C--:B------:R-:W-:Y:S01]  /*6500*/  FMUL.FTZ R154, R36, R2.reuse ;  /* 0x00000002249a7220 */ /* 0x080fe20000410000 */
[-C--:B------:R-:W-:Y:S01]  /*6510*/  FMUL.FTZ R155, R40, R2.reuse ;  /* 0x00000002289b7220 */ /* 0x080fe20000410000 */
[----:B01----:R-:W-:Y:S01]  /*6520*/  FMUL.FTZ R10, R24, R2 ;  /* 0x00000002180a7220 */ /* 0x003fe20000410000 */
[----:B------:R-:W-:Y:S01]  /*6530*/  LOP3.LUT R23, R23, R0, RZ, 0x3c, !PT ;  /* 0x0000000017177212 */ /* 0x000fe200078e3cff */
        /* <DEDUP_REMOVED lines=58> */
.L_x_3859:
[----:B------:R-:W-:Y:S02]  /*68e0*/  ISETP.GE.AND P1, PT, R171, 0x1, PT ;  /* 0x00000001ab00780c */ /* 0x000fe40003f26270 */
[----:B------:R-:W-:-:S11]  /*68f0*/  PLOP3.LUT P0, PT, PT, PT, PT, 0x80, 0x0 ;  /* 0x000000000000781c */ /* 0x000fd60003f0f070 */
[----:B------:R-:W-:Y:S05]  /*6900*/  @!P1 BRA `(.L_x_3860) ;  /* 0x0000006800289947 */ /* 0x000fea0003800000 */
[----:B------:R-:W0:Y:S01]  /*6910*/  S2R R20, SR_TID.X ;  /* 0x0000000000147919 */ /* 0x000e220000002100 */
[----:B------:R-:W-:Y:S01]  /*6920*/  BSSY B6, `(.L_x_3874) ;  /* 0x0000020000067945 */ /* 0x000fe20003800000 */
[----:B0-----:R-:W-:-:S05]  /*6930*/  VIADD R20, R20, 0xffffff80 ;  /* 0xffffff8014147836 */ /* 0x001fca0000000000 */
[----:B------:R-:W-:-:S04]  /*6940*/  SHF.R.S32.HI R4, RZ, 0x1f, R20 ;  /* 0x0000001fff047819 */ /* 0x000fc80000011414 */
[----:B------:R-:W-:-:S04]  /*6950*/  LEA.HI R4, R4, R20, RZ, 0x7 ;  /* 0x0000001404047211 */ /* 0x000fc800078f38ff */
[----:B------:R-:W-:-:S05]  /*6960*/  SHF.R.S32.HI R4, RZ, 0x7, R4 ;  /* 0x00000007ff047819 */ /* 0x000fca0000011404 */
[----:B------:R-:W0:Y:S02]  /*6970*/  SHFL.IDX PT, R0, R4, RZ, 0x1f ;  /* 0x00001fff04007589 */ /* 0x000e2400000e0000 */
[----:B0-----:R-:W-:-:S04]  /*6980*/  LEA.HI R3, R0, R0, RZ, 0x1 ;  /* 0x0000000000037211 */ /* 0x001fc800078f08ff */
[----:B------:R-:W-:-:S05]  /*6990*/  LOP3.LUT R3, R3, 0x1fffe, RZ, 0xc0, !PT ;  /* 0x0001fffe03037812 */ /* 0x000fca00078ec0ff */
[----:B------:R-:W-:Y:S01]  /*69a0*/  IMAD.IADD R3, R0, 0x1, -R3 ;  /* 0x0000000100037824 */ /* 0x000fe200078e0a03 */
[----:B------:R-:W-:-:S03]  /*69b0*/  IADD3 R0, R2, 0x26800, RZ ;  /* 0x0002680002007810 */ /* 0x000fc60007ffe0ff */
[----:B------:R-:W-:Y:S01]  /*69c0*/  IMAD R3, R3, 0x8000, R2 ;  /* 0x0000800003037824 */ /* 0x000fe200078e0202 */
[----:B------:R-:W-:-:S03]  /*69d0*/  LOP3.LUT P0, RZ, R0, 0x3ff, RZ, 0xc0, !PT ;  /* 0x000003ff00ff7812 */ /* 0x000fc6000780c0ff */
[----:B------:R-:W-:-:S05]  /*69e0*/  VIADD R3, R3, 0x400 ;  /* 0x0000040003037836 */ /* 0x000fca0000000000 */
[----:B------:R-:W-:-:S04]  /*69f0*/  SHF.R.U32.HI R3, RZ, 0x4, R3 ;  /* 0x00000004ff037819 */ /* 0x000fc80000011603 */
[----:B------:R-:W-:Y:S01]  /*6a00*/  LOP3.LUT R56, R3, 0x3fff, RZ, 0xc0, !PT ;  /* 0x00003fff03387812 */ /* 0x000fe200078ec0ff */
[----:B------:R-:W-:Y:S06]  /*6a10*/  @!P0 BRA `(.L_x_3875) ;  /* 0x0000000000408947 */ /* 0x000fec0003800000 */
        /* <DEDUP_REMOVED lines=16> */
.L_x_3875:
[----:B------:R-:W-:Y:S05]  /*6b20*/  BSYNC B6 ;  /* 0x0000000000067941 */ /* 0x000fea0003800000 */
.L_x_3874:
[----:B------:R-:W-:Y:S02]  /*6b30*/  ULDC UR4, c[0x0][0x3f4] ;  /* 0x0000fd0000047ab9 */ /* 0x000fe40000000800 */
[----:B------:R-:W-:-:S13]  /*6b40*/  ISETP.LT.AND P0, PT, RZ, UR4, PT ;  /* 0x00000004ff007c0c */ /* 0x000fda000bf01270 */
[----:B------:R-:W-:Y:S05]  /*6b50*/  @P0 BRA `(.L_x_3876) ;  /* 0x0000000000400947 */ /* 0x000fea0003800000 */
[----:B------:R-:W2:Y:S02]  /*6b60*/  LDL R20, [R1+0x34] ;  /* 0x0000340001147983 */ /* 0x000ea40000100800 */
[----:B--2---:R-:W-:-:S04]  /*6b70*/  LEA.HI R0, R20, R20, RZ, 0x1 ;  /* 0x0000001414007211 */ /* 0x004fc800078f08ff */
[----:B------:R-:W-:-:S05]  /*6b80*/  LOP3.LUT R0, R0, 0xfffffffe, RZ, 0xc0, !PT ;  /* 0xfffffffe00007812 */ /* 0x000fca00078ec0ff */
[----:B------:R-:W-:-:S05]  /*6b90*/  IMAD.IADD R0, R20, 0x1, -R0 ;  /* 0x0000000114007824 */ /* 0x000fca00078e0a00 */
[----:B------:R-:W-:-:S04]  /*6ba0*/  SHF.L.U32 R3, R0, 0x1f, RZ ;  /* 0x0000001f00037819 */ /* 0x000fc800000006ff */
[----:B------:R0:W1:Y:S03]  /*6bb0*/  SYNCS.PHASECHK.TRANS64.TRYWAIT P0, [R2+URZ+0x28c00], R3 ;  /* 0x028c0003020075a7 */ /* 0x000066000800017f */
[----:B-1----:R-:W-:Y:S05]  /*6bc0*/  @!P0 NANOSLEEP.SYNCS 0x989680 ;  /* 0x009896800000895d */ /* 0x002fea0003900000 */
[----:B------:R-:W1:Y:S01]  /*6bd0*/  @!P0 SYNCS.PHASECHK.TRANS64 P0, [R2+URZ+0x28c00], R3 ;  /* 0x028c0003020085a7 */ /* 0x000e62000800007f */
[----:B------:R-:W-:Y:S04]  /*6be0*/  BSSY B0, `(.L_x_3877) ;  /* 0x0000006000007945 */ /* 0x000fe80003800000 */
[----:B-1----:R-:W-:Y:S05]  /*6bf0*/  @P0 BRA `(.L_x_3878) ;  /* 0x0000000000100947 */ /* 0x002fea0003800000 */
.L_x_3879:
[----:B-1----:R1:W2:Y:S02]  /*6c00*/  SYNCS.PHASECHK.TRANS64.TRYWAIT P0, [R2+URZ+0x28c00], R3 ;  /* 0x028c0003020075a7 */ /* 0x0022a4000800017f */
[----:B--2---:R-:W-:Y:S05]  /*6c10*/  @!P0 NANOSLEEP.SYNCS 0x989680 ;  /* 0x009896800000895d */ /* 0x004fea0003900000 */
[----:B------:R-:W2:Y:S02]  /*6c20*/  @!P0 SYNCS.PHASECHK.TRANS64 P0, [R2+URZ+0x28c00], R3 ;  /* 0x028c0003020085a7 */ /* 0x000ea4000800007f */
[----:B--2---:R-:W-:Y:S05]  /*6c30*/  @!P0 BRA `(.L_x_3879) ;  /* 0xfffffffc00f08947 */ /* 0x004fea000383ffff */
.L_x_3878:
[----:B------:R-:W-:Y:S05]  /*6c40*/  BSYNC B0 ;  /* 0x0000000000007941 */ /* 0x000fea0003800000 */
.L_x_3877:
[----:B------:R-:W-:Y:S05]  /*6c50*/  BRA `(.L_x_3880) ;  /* 0x0000002000b07947 */ /* 0x000fea0003800000 */
.L_x_3876:
[----:B-----5:R-:W-:Y:S01]  /*6c60*/  SHF.R.S32.HI R0, RZ, 0x1f, R27 ;  /* 0x0000001fff007819 */ /* 0x020fe2000001141b */
[----:B------:R-:W-:Y:S01]  /*6c70*/  VIADD R3, R2, 0x20400 ;  /* 0x0002040002037836 */ /* 0x000fe20000000000 */
[----:B------:R-:W-:Y:S01]  /*6c80*/  ULDC.64 UR4, c[0x0][0x3f8] ;  /* 0x0000fe0000047ab9 */ /* 0x000fe20000000a00 */
[----:B------:R-:W-:Y:S01]  /*6c90*/  ULDC.64 UR6, c[0x0][0x408] ;  /* 0x0001020000067ab9 */ /* 0x000fe20000000a00 */
[----:B------:R-:W-:Y:S01]  /*6ca0*/  IMAD.WIDE.U32 R4, R27, UR4, RZ ;  /* 0x000000041b047c25 */ /* 0x000fe2000f8e00ff */
[----:B------:R-:W-:Y:S01]  /*6cb0*/  BSSY B6, `(.L_x_3881) ;  /* 0x0000020000067945 */ /* 0x000fe20003800000 */
[----:B------:R-:W-:Y:S02]  /*6cc0*/  LOP3.LUT P0, RZ, R3, 0x3ff, RZ, 0xc0, !PT ;  /* 0x000003ff03ff7812 */ /* 0x000fe4000780c0ff */
[C---:B------:R-:W-:Y:S02]  /*6cd0*/  IMAD R6, R0.reuse, UR4, RZ ;  /* 0x0000000400067c24 */ /* 0x040fe4000f8e02ff */
[----:B------:R-:W-:-:S02]  /*6ce0*/  IMAD R0, R0, UR6, RZ ;  /* 0x0000000600007c24 */ /* 0x000fc4000f8e02ff */
[C---:B------:R-:W-:Y:S01]  /*6cf0*/  IMAD R3, R27.reuse, UR5, R6 ;  /* 0x000000051b037c24 */ /* 0x040fe2000f8e0206 */
[----:B------:R-:W-:Y:S01]  /*6d00*/  ULDC.64 UR4, c[0x0][0x3e8] ;  /* 0x0000fa0000047ab9 */ /* 0x000fe20000000a00 */
[----:B------:R-:W-:Y:S01]  /*6d10*/  IMAD.WIDE.U32 R6, R27, UR6, RZ ;  /* 0x000000061b067c25 */ /* 0x000fe2000f8e00ff */
[----:B------:R-:W-:-:S03]  /*6d20*/  LEA R26, P1, R4, UR4, 0x1 ;  /* 0x00000004041a7c11 */ /* 0x000fc6000f8208ff */
[----:B------:R-:W-:Y:S01]  /*6d30*/  IMAD R29, R27, UR7, R0 ;  /* 0x000000071b1d7c24 */ /* 0x000fe2000f8e0200 */
[----:B------:R-:W-:Y:S01]  /*6d40*/  ULDC.64 UR6, c[0x0][0x400] ;  /* 0x0001000000067ab9 */ /* 0x000fe20000000a00 */
[----:B------:R-:W-:Y:S01]  /*6d50*/  IMAD.IADD R27, R3, 0x1, R5 ;  /* 0x00000001031b7824 */ /* 0x000fe200078e0205 */
[----:B------:R-:W-:Y:S02]  /*6d60*/  LEA R28, P2, R6, UR6, 0x1 ;  /* 0x00000006061c7c11 */ /* 0x000fe4000f8408ff */
[----:B------:R-:W-:Y:S02]  /*6d70*/  IADD3 R29, R29, R7, RZ ;  /* 0x000000071d1d7210 */ /* 0x000fe40007ffe0ff */
[----:B------:R-:W-:Y:S02]  /*6d80*/  LEA.HI.X R27, R4, UR5, R27, 0x1, P1 ;  /* 0x00000005041b7c11 */ /* 0x000fe400088f0c1b */
[----:B------:R-:W-:Y:S01]  /*6d90*/  LEA.HI.X R29, R6, UR7, R29, 0x1, P2 ;  /* 0x00000007061d7c11 */ /* 0x000fe200090f0c1d */
        /* <DEDUP_REMOVED lines=17> */
.L_x_3882:
[----:B------:R-:W-:Y:S05]  /*6eb0*/  BSYNC B6 ;  /* 0x0000000000067941 */ /* 0x000fea0003800000 */
.L_x_3881:
[----:B------:R-:W-:Y:S01]  /*6ec0*/  ULDC.U8 UR4, c[0x0][0x410] ;  /* 0x0001040000047ab9 */ /* 0x000fe20000000000 */
[----:B------:R-:W-:Y:S01]  /*6ed0*/  BSSY B0, `(.L_x_3883) ;  /* 0x00001fc000007945 */ /* 0x000fe20003800000 */
[----:B------:R-:W-:Y:S01]  /*6ee0*/  ISETP.NE.AND P0, PT, RZ, UR4, PT ;  /* 0x00000004ff007c0c */ /* 0x000fe2000bf05270 */
[----:B------:R-:W-:-:S12]  /*6ef0*/  IMAD R4, R25, 0x40, R188 ;  /* 0x0000004019047824 */ /* 0x000fd800078e02bc */
[----:B------:R-:W-:Y:S05]  /*6f00*/  @!P0 BRA `(.L_x_3884) ;  /* 0x0000001000008947 */ /* 0x000fea0003800000 */
[----:B------:R-:W-:-:S03]  /*6f10*/  UMOV UR4, 0xffffffff ;  /* 0xffffffff00047882 */ /* 0x000fc60000000000 */
[----:B------:R-:W-:Y:S05]  /*6f20*/  BRA.DIV UR4, `(.L_x_3885) ;  /* 0x0000010a04c87947 */ /* 0x000fea000b800000 */
[----:B------:R0:W1:Y:S04]  /*6f30*/  SHFL.IDX PT, R3, R27, RZ, 0x1c1f ;  /* 0x001c1fff1b037589 */ /* 0x00006800000e0000 */
[----:B------:R0:W2:Y:S04]  /*6f40*/  SHFL.IDX PT, R0, R26, RZ, 0x1c1f ;  /* 0x001c1fff1a007589 */ /* 0x0000a800000e0000 */
[----:B------:R0:W3:Y:S04]  /*6f50*/  SHFL.IDX PT, R5, R29, RZ, 0x1c1f ;  /* 0x001c1fff1d057589 */ /* 0x0000e800000e0000 */
[----:B------:R0:W4:Y:S02]  /*6f60*/  SHFL.IDX PT, R14, R28, RZ, 0x1c1f ;  /* 0x001c1fff1c0e7589 */ /* 0x00012400000e0000 */
.L_x_4093:
[----:B------:R-:W5:Y:S01]  /*6f70*/  LDL R9, [R1+0x34] ;  /* 0x0000340001097983 */ /* 0x000f620000100800 */
[----:B------:R-:W-:Y:S01]  /*6f80*/  ULDC UR4, c[0x0][0x448] ;  /* 0x0001120000047ab9 */ /* 0x000fe20000000800 */
[----:B------:R-:W-:Y:S01]  /*6f90*/  IMAD.SHL.U32 R6, R190, 0x40, RZ ;  /* 0x00000040be067824 */ /* 0x000fe200078e00ff */
[----:B------:R-:W-:Y:S01]  /*6fa0*/  BSSY B1, `(.L_x_3886) ;  /* 0x0000024000017945 */ /* 0x000fe20003800000 */
[----:B------:R-:W-:Y:S01]  /*6fb0*/  IMAD R24, R24, UR4, RZ ;  /* 0x0000000418187c24 */ /* 0x000fe2000f8e02ff */
[----:B------:R-:W-:Y:S02]  /*6fc0*/  CS2R R10, SRZ ;  /* 0x00000000000a7805 */ /* 0x000fe4000001ff00 */
[----:B------:R-:W-:Y:S02]  /*6fd0*/  CS2R R12, SRZ ;  /* 0x00000000000c7805 */ /* 0x000fe4000001ff00 */
[----:B------:R-:W-:Y:S01]  /*6fe0*/  LOP3.LUT R7, R6, 0x1c0, RZ, 0xc0, !PT ;  /* 0x000001c006077812 */ /* 0x000fe200078ec0ff */
[----:B0-----:R-:W-:Y:S01]  /*6ff0*/  IMAD R26, R25, -0x40, R24 ;  /* 0xffffffc0191a7824 */ /* 0x001fe200078e0218 */
[----:B------:R-:W-:-:S02]  /*7000*/  ISETP.GE.AND P0, PT, R4, R24, PT ;  /* 0x000000180400720c */ /* 0x000fc40003f06270 */
[----:B------:R-:W-:Y:S02]  /*7010*/  LOP3.LUT R8, R7, 0x18, R16, 0xf8, !PT ;  /* 0x0000001807087812 */ /* 0x000fe400078ef810 */
[----:B------:R-:W-:-:S04]  /*7020*/  SHF.R.U32.HI R7, RZ, 0x3, R7 ;  /* 0x00000003ff077819 */ /* 0x000fc80000011607 */
[----:B------:R-:W-:Y:S02]  /*7030*/  LOP3.LUT R28, R8, R7, RZ, 0x3c, !PT ;  /* 0x00000007081c7212 */ /* 0x000fe400078e3cff */
[----:B-----5:R-:W-:-:S04]  /*7040*/  LEA.HI R6, R9, R9, RZ, 0x1 ;  /* 0x0000000909067211 */ /* 0x020fc800078f08ff */
[----:B------:R-:W-:Y:S02]  /*7050*/  LOP3.LUT R4, R6, 0xfffffffe, RZ, 0xc0, !PT ;  /* 0xfffffffe06047812 */ /* 0x000fe400078ec0ff */
[----:B------:R-:W-:-:S03]  /*7060*/  CS2R R6, SRZ ;  /* 0x0000000000067805 */ /* 0x000fc6000001ff00 */
[----:B------:R-:W-:Y:S01]  /*7070*/  IMAD.IADD R27, R9, 0x1, -R4 ;  /* 0x00000001091b7824 */ /* 0x000fe200078e0a04 */
[----:B------:R-:W-:Y:S01]  /*7080*/  CS2R R8, SRZ ;  /* 0x0000000000087805 */ /* 0x000fe2000001ff00 */
[----:B------:R-:W-:Y:S06]  /*7090*/  @P0 BRA `(.L_x_3887) ;  /* 0x0000000000500947 */ /* 0x000fec0003800000 */
[----:B------:R-:W4:Y:S01]  /*70a0*/  LDL R30, [R1+0x48] ;  /* 0x00004800011e7983 */ /* 0x000f220000100800 */
[----:B------:R-:W-:-:S03]  /*70b0*/  ULDC UR4, c[0x0][0x3f4] ;  /* 0x0000fd0000047ab9 */ /* 0x000fc60000000800 */
[----:B------:R-:W4:Y:S01]  /*70c0*/  LDL R29, [R1+0x44] ;  /* 0x00004400011d7983 */ /* 0x000f220000100800 */
[----:B------:R-:W-:Y:S01]  /*70d0*/  ISETP.GE.AND P3, PT, R193, UR4, PT ;  /* 0x00000004c1007c0c */ /* 0x000fe2000bf66270 */
[----:B--2---:R-:W-:Y:S01]  /*70e0*/  IMAD.MOV.U32 R6, RZ, RZ, R0 ;  /* 0x000000ffff067224 */ /* 0x004fe200078e0000 */
[----:B------:R-:W-:Y:S01]  /*70f0*/  ISETP.GE.AND P2, PT, R184, UR4, PT ;  /* 0x00000004b8007c0c */ /* 0x000fe2000bf46270 */
[----:B---3--:R-:W-:Y:S01]  /*7100*/  IMAD.MOV.U32 R15, RZ, RZ, R5 ;  /* 0x000000ffff0f7224 */ /* 0x008fe200078e0005 */
[----:B-1----:R-:W-:Y:S02]  /*7110*/  MOV R7, R3 ;  /* 0x0000000300077202 */ /* 0x002fe40000000f00 */
[----:B------:R-:W-:-:S09]  /*7120*/  CS2R R10, SRZ ;  /* 0x00000000000a7805 */ /* 0x000fd2000001ff00 */
[----:B------:R-:W-:Y:S01]  /*7130*/  @!P2 IMAD.WIDE R20, R184, 0x2, R6 ;  /* 0x00000002b814a825 */ /* 0x000fe200078e0206 */
[----:B------:R-:W-:-:S04]  /*7140*/  CS2R R6, SRZ ;  /* 0x0000000000067805 */ /* 0x000fc8000001ff00 */
[----:B------:R0:W5:Y:S01]  /*7150*/  @!P2 LD.E.64 R12, desc[UR40][R20.64] ;  /* 0x00000028140ca980 */ /* 0x000162000c101b00 */
[-C--:B----4-:R-:W-:Y:S02]  /*7160*/  @!P3 IADD3 R24, P0, R0, R30.reuse, RZ ;  /* 0x0000001e0018b210 */ /* 0x090fe40007f1e0ff */
[----:B------:R-:W-:Y:S01]  /*7170*/  @!P3 IADD3 R4, P1, R14, R30, RZ ;  /* 0x0000001e0e04b210 */ /* 0x000fe20007f3e0ff */
[----:B------:R-:W-:-:S04]  /*7180*/  @!P2 IMAD.WIDE R14, R184, 0x2, R14 ;  /* 0x00000002b80ea825 */ /* 0x000fc800078e020e */
[--C-:B------:R-:W-:Y:S01]  /*7190*/  @!P3 IMAD.X R25, R3, 0x1, R29.reuse, P0 ;  /* 0x000000010319b824 */ /* 0x100fe200000e061d */
[----:B------:R0:W5:Y:S01]  /*71a0*/  @!P2 LD.E.64 R8, desc[UR40][R14.64] ;  /* 0x000000280e08a980 */ /* 0x000162000c101b00 */
[----:B------:R-:W-:-:S03]  /*71b0*/  @!P3 IMAD.X R5, R5, 0x1, R29, P1 ;  /* 0x000000010505b824 */ /* 0x000fc600008e061d */
[----:B------:R0:W5:Y:S04]  /*71c0*/  @!P3 LD.E.64 R10, desc[UR40][R24.64] ;  /* 0x00000028180ab980 */ /* 0x000168000c101b00 */
[----:B------:R0:W5:Y:S02]  /*71d0*/  @!P3 LD.E.64 R6, desc[UR40][R4.64] ;  /* 0x000000280406b980 */ /* 0x000164000c101b00 */
.L_x_3887:
[----:B------:R-:W-:Y:S05]  /*71e0*/  BSYNC B1 ;  /* 0x0000000000017941 */ /* 0x000fea0003800000 */
.L_x_3886:
[----:B0--3--:R-:W-:Y:S01]  /*71f0*/  SHF.L.U32 R5, R27, 0x1f, RZ ;  /* 0x0000001f1b057819 */ /* 0x009fe200000006ff */
[----:B-1----:R-:W-:Y:S01]  /*7200*/  IMAD R3, R209, 0x200, R28 ;  /* 0x00000200d1037824 */ /* 0x002fe200078e021c */
[----:B------:R-:W-:Y:S01]  /*7210*/  LOP3.LUT P1, RZ, R190, 0x4, RZ, 0xc0, !PT ;  /* 0x00000004beff7812 */ /* 0x000fe2000782c0ff */
[----:B-----5:R-:W-:Y:S01]  /*7220*/  IMAD.MOV.U32 R29, RZ, RZ, R12 ;  /* 0x000000ffff1d7224 */ /* 0x020fe200078e000c */
[----:B------:R-:W0:Y:S01]  /*7230*/  SYNCS.PHASECHK.TRANS64.TRYWAIT P0, [R2+URZ+0x28c00], R5 ;  /* 0x028c0005020075a7 */ /* 0x000e22000800017f */
[----:B------:R-:W-:Y:S01]  /*7240*/  IMAD R3, R3, 0x2, R2 ;  /* 0x0000000203037824 */ /* 0x000fe200078e0202 */
[--C-:B------:R-:W-:Y:S01]  /*7250*/  SHF.R.U64 R32, R12, 0x10, R13.reuse ;  /* 0x000000100c207819 */ /* 0x100fe2000000120d */
[----:B------:R-:W-:Y:S01]  /*7260*/  IMAD.MOV.U32 R31, RZ, RZ, R8 ;  /* 0x000000ffff1f7224 */ /* 0x000fe200078e0008 */
[----:B------:R-:W-:Y:S01]  /*7270*/  MOV R28, R10 ;  /* 0x0000000a001c7202 */ /* 0x000fe20000000f00 */
[----:B----4-:R-:W-:Y:S01]  /*7280*/  IMAD.MOV.U32 R14, RZ, RZ, R13 ;  /* 0x000000ffff0e7224 */ /* 0x010fe200078e000d */
[--C-:B------:R-:W-:Y:S01]  /*7290*/  SHF.R.U64 R33, R10, 0x10, R11.reuse ;  /* 0x000000100a217819 */ /* 0x100fe2000000120b */
[----:B------:R-:W-:Y:S01]  /*72a0*/  IMAD.MOV.U32 R12, RZ, RZ, R11 ;  /* 0x000000ffff0c7224 */ /* 0x000fe200078e000b */
[--C-:B------:R-:W-:Y:S01]  /*72b0*/  SHF.R.U64 R34, R8, 0x10, R9.reuse ;  /* 0x0000001008227819 */ /* 0x100fe20000001209 */
[----:B------:R-:W-:Y:S01]  /*72c0*/  IMAD.MOV.U32 R10, RZ, RZ, R9 ;  /* 0x000000ffff0a7224 */ /* 0x000fe200078e0009 */
[----:B------:R-:W-:Y:S01]  /*72d0*/  SHF.R.U32.HI R13, RZ, 0x10, R13 ;  /* 0x00000010ff0d7819 */ /* 0x000fe2000001160d */
[----:B------:R-:W-:Y:S01]  /*72e0*/  IMAD.MOV.U32 R30, RZ, RZ, R6 ;  /* 0x000000ffff1e7224 */ /* 0x000fe200078e0006 */
[----:B------:R-:W-:Y:S01]  /*72f0*/  SHF.R.U32.HI R11, RZ, 0x10, R11 ;  /* 0x00000010ff0b7819 */ /* 0x000fe2000001160b */
[C---:B------:R-:W-:Y:S01]  /*7300*/  VIADD R4, R3.reuse, 0x20400 ;  /* 0x0002040003047836 */ /* 0x040fe20000000000 */
[----:B------:R-:W-:Y:S01]  /*7310*/  SHF.R.U32.HI R9, RZ, 0x10, R9 ;  /* 0x00000010ff097819 */ /* 0x000fe20000011609 */
[--C-:B------:R-:W-:Y:S01]  /*7320*/  IMAD.MOV.U32 R8, RZ, RZ, R7.reuse ;  /* 0x000000ffff087224 */ /* 0x100fe200078e0007 */
[----:B------:R-:W-:Y:S01]  /*7330*/  VIMNMX R27, R26, 0x40, PT ;  /* 0x000000401a1b7848 */ /* 0x000fe20003fe0100 */
[----:B------:R-:W-:Y:S01]  /*7340*/  BSSY B1, `(.L_x_3888) ;  /* 0x000000e000017945 */ /* 0x000fe20003800000 */
[----:B--2---:R-:W-:Y:S01]  /*7350*/  IADD3 R0, R3, 0x20440, RZ ;  /* 0x0002044003007810 */ /* 0x004fe20007ffe0ff */
[----:B------:R-:W-:Y:S01]  /*7360*/  @P1 VIADD R0, R4, 0xffffffc0 ;  /* 0xffffffc004001836 */ /* 0x000fe20000000000 */
[----:B------:R-:W-:-:S02]  /*7370*/  SHF.R.U64 R35, R6, 0x10, R7 ;  /* 0x0000001006237819 */ /* 0x000fc40000001207 */
[----:B------:R-:W-:Y:S02]  /*7380*/  SHF.R.U32.HI R6, RZ, 0x10, R7 ;  /* 0x00000010ff067819 */ /* 0x000fe40000011607 */
[----:B------:R-:W-:Y:S02]  /*7390*/  PRMT R29, R29, 0x5410, R14 ;  /* 0x000054101d1d7816 */ /* 0x000fe4000000000e */
[----:B------:R-:W-:Y:S02]  /*73a0*/  PRMT R32, R32, 0x5410, R13 ;  /* 0x0000541020207816 */ /* 0x000fe4000000000d */
[----:B------:R-:W-:Y:S02]  /*73b0*/  PRMT R28, R28, 0x5410, R12 ;  /* 0x000054101c1c7816 */ /* 0x000fe4000000000c */
[----:B------:R-:W-:Y:S02]  /*73c0*/  PRMT R33, R33, 0x5410, R11 ;  /* 0x0000541021217816 */ /* 0x000fe4000000000b */
[----:B------:R-:W-:-:S02]  /*73d0*/  ISETP.GE.AND P1, PT, R188, R27, PT ;  /* 0x0000001bbc00720c */ /* 0x000fc40003f26270 */
[----:B------:R-:W-:Y:S02]  /*73e0*/  PRMT R31, R31, 0x5410, R10 ;  /* 0x000054101f1f7816 */ /* 0x000fe4000000000a */
[----:B------:R-:W-:Y:S02]  /*73f0*/  PRMT R34, R34, 0x5410, R9 ;  /* 0x0000541022227816 */ /* 0x000fe40000000009 */
[----:B------:R-:W-:Y:S01]  /*7400*/  PRMT R30, R30, 0x5410, R8 ;  /* 0x000054101e1e7816 */ /* 0x000fe20000000008 */
[----:B0-----:R-:W-:Y:S06]  /*7410*/  @!P0 BRA `(.L_x_3889) ;  /* 0x0000010400fc8947 */ /* 0x001fec0003800000 */
.L_x_4094:
[----:B------:R-:W-:Y:S05]  /*7420*/  BSYNC B1 ;  /* 0x0000000000017941 */ /* 0x000fea0003800000 */
.L_x_3888:
[----:B------:R-:W-:Y:S01]  /*7430*/  BSSY B1, `(.L_x_3890) ;  /* 0x0000056000017945 */ /* 0x000fe20003800000 */
[----:B------:R-:W-:-:S03]  /*7440*/  PRMT R35, R35, 0x5410, R6 ;  /* 0x0000541023237816 */ /* 0x000fc60000000006 */
[----:B------:R-:W-:Y:S05]  /*7450*/  @P1 BRA `(.L_x_3891) ;  /* 0x00000004004c1947 */ /* 0x000fea0003800000 */
[----:B------:R-:W1:Y:S01]  /*7460*/  LDC R4, c[0x0][0x3f4] ;  /* 0x0000fd00ff047b82 */ /* 0x000e620000000800 */
[----:B------:R-:W-:Y:S01]  /*7470*/  BSSY B2, `(.L_x_3892) ;  /* 0x000002a000027945 */ /* 0x000fe20003800000 */
[-C--:B-1----:R-:W-:Y:S02]  /*7480*/  ISETP.GE.AND P0, PT, R184, R4.reuse, PT ;  /* 0x00000004b800720c */ /* 0x082fe40003f06270 */
[----:B------:R-:W-:-:S11]  /*7490*/  ISETP.GE.AND P1, PT, R193, R4, PT ;  /* 0x00000004c100720c */ /* 0x000fd60003f26270 */
        /* <DEDUP_REMOVED lines=39> */
.L_x_3893:
[----:B------:R-:W-:Y:S05]  /*7710*/  BSYNC B2 ;  /* 0x0000000000027941 */ /* 0x000fea0003800000 */
.L_x_3892:
        /* <DEDUP_REMOVED lines=39> */
.L_x_3891:
[----:B------:R-:W-:Y:S05]  /*7990*/  BSYNC B1 ;  /* 0x0000000000017941 */ /* 0x000fea0003800000 */
.L_x_3890:
[----:B-12---:R-:W-:-:S05]  /*79a0*/  VIADD R4, R188, 0x20 ;  /* 0x00000020bc047836 */ /* 0x006fca0000000000 */
[----:B------:R-:W-:-:S13]  /*79b0*/  ISETP.GE.AND P0, PT, R4, R27, PT ;  /* 0x0000001b0400720c */ /* 0x000fda0003f06270 */
        /* <DEDUP_REMOVED lines=8> */
[--C-:B------:R-:W-:Y:S02]  /*7a40*/  HADD2.F32 R20, -RZ, R31.reuse.H0_H0 ;  /* 0x2000001fff147230 */ /* 0x100fe40000004100 */
[----:B------:R-:W-:Y:S02]  /*7a50*/  HADD2.F32 R25, -RZ, R34.H0_H0 ;  /* 0x20000022ff197230 */ /* 0x000fe40000004100 */
[----:B------:R-:W-:Y:S02]  /*7a60*/  HADD2.F32 R21, -RZ, R32.H0_H0 ;  /* 0x20000020ff157230 */ /* 0x000fe40000004100 */
[----:B------:R-:W-:Y:S02]  /*7a70*/  HADD2.F32 R24, -RZ, R31.H1_H1 ;  /* 0x3000001fff187230 */ /* 0x000fe40000004100 */
[----:B------:R-:W-:-:S02]  /*7a80*/  HADD2.F32 R27, -RZ, R34.H1_H1 ;  /* 0x30000022ff1b7230 */ /* 0x000fc40000004100 */
[--C-:B0-----:R-:W-:Y:S02]  /*7a90*/  HADD2.F32 R8, -RZ, R4.reuse.H0_H0 ;  /* 0x20000004ff087230 */ /* 0x101fe40000004100 */
[----:B------:R-:W-:Y:S02]  /*7aa0*/  HADD2.F32 R4, -RZ, R4.H1_H1 ;  /* 0x30000004ff047230 */ /* 0x000fe40000004100 */
[--C-:B------:R-:W-:Y:S02]  /*7ab0*/  HADD2.F32 R9, -RZ, R5.reuse.H0_H0 ;  /* 0x20000005ff097230 */ /* 0x100fe40000004100 */
[----:B------:R-:W-:Y:S02]  /*7ac0*/  HADD2.F32 R5, -RZ, R5.H1_H1 ;  /* 0x30000005ff057230 */ /* 0x000fe40000004100 */
[-C--:B------:R-:W-:Y:S01]  /*7ad0*/  FMUL.FTZ R13, R20, R4.reuse ;  /* 0x00000004140d7220 */ /* 0x080fe20000410000 */
[----:B------:R-:W-:Y:S01]  /*7ae0*/  FMUL.FTZ R15, R14, R4 ;  /* 0x000000040e0f7220 */ /* 0x000fe20000410000 */
[----:B------:R-:W-:-:S02]  /*7af0*/  HADD2.F32 R10, -RZ, R6.H0_H0 ;  /* 0x20000006ff0a7230 */ /* 0x000fc40000004100 */
[-C--:B------:R-:W-:Y:S01]  /*7b00*/  FMUL.FTZ R12, R25, R5.reuse ;  /* 0x00000005190c7220 */ /* 0x080fe20000410000 */
[-C--:B------:R-:W-:Y:S01]  /*7b10*/  FFMA.FTZ R4, R14, R8.reuse, -R13 ;  /* 0x000000080e047223 */ /* 0x080fe2000001080d */
[----:B------:R-:W-:Y:S01]  /*7b20*/  FFMA.FTZ R15, R20, R8, R15 ;  /* 0x00000008140f7223 */ /* 0x000fe2000001000f */
[C---:B------:R-:W-:Y:S01]  /*7b30*/  FMUL.FTZ R8, R21.reuse, R5 ;  /* 0x0000000515087220 */ /* 0x040fe20000410000 */
[--C-:B------:R-:W-:Y:S02]  /*7b40*/  HADD2.F32 R11, -RZ, R7.reuse.H0_H0 ;  /* 0x20000007ff0b7230 */ /* 0x100fe40000004100 */
[-C--:B------:R-:W-:Y:S01]  /*7b50*/  FFMA.FTZ R5, R21, R9.reuse, -R12 ;  /* 0x0000000915057223 */ /* 0x080fe2000001080c */
[----:B------:R-:W-:Y:S02]  /*7b60*/  HADD2.F32 R6, -RZ, R6.H1_H1 ;  /* 0x30000006ff067230 */ /* 0x000fe40000004100 */
[----:B------:R-:W-:Y:S01]  /*7b70*/  FFMA.FTZ R8, R25, R9, R8 ;  /* 0x0000000919087223 */ /* 0x000fe20000010008 */
[----:B------:R-:W-:Y:S01]  /*7b80*/  HADD2.F32 R7, -RZ, R7.H1_H1 ;  /* 0x30000007ff077230 */ /* 0x000fe20000004100 */
[----:B------:R-:W-:Y:S01]  /*7b90*/  F2FP.F16.F32.PACK_AB R4, R15, R4 ;  /* 0x000000040f04723e */ /* 0x000fe200000000ff */
[----:B------:R-:W-:-:S02]  /*7ba0*/  HADD2.F32 R20, -RZ, R29.H1_H1 ;  /* 0x3000001dff147230 */ /* 0x000fc40000004100 */
[-C--:B------:R-:W-:Y:S01]  /*7bb0*/  FMUL.FTZ R9, R24, R6.reuse ;  /* 0x0000000618097220 */ /* 0x080fe20000410000 */
[----:B------:R-:W-:Y:S02]  /*7bc0*/  HADD2.F32 R21, -RZ, R32.H1_H1 ;  /* 0x30000020ff157230 */ /* 0x000fe40000004100 */
[----:B------:R-:W-:Y:S01]  /*7bd0*/  FMUL.FTZ R12, R27, R7 ;  /* 0x000000071b0c7220 */ /* 0x000fe20000410000 */
[----:B------:R-:W-:Y:S01]  /*7be0*/  F2FP.F16.F32.PACK_AB R5, R8, R5 ;  /* 0x000000050805723e */ /* 0x000fe200000000ff */
[C---:B------:R-:W-:Y:S01]  /*7bf0*/  FMUL.FTZ R13, R20.reuse, R6 ;  /* 0x00000006140d7220 */ /* 0x040fe20000410000 */
[-C--:B------:R-:W-:Y:S01]  /*7c00*/  FFMA.FTZ R6, R20, R10.reuse, -R9 ;  /* 0x0000000a14067223 */ /* 0x080fe20000010809 */
[C---:B------:R-:W-:Y:S01]  /*7c10*/  FMUL.FTZ R14, R21.reuse, R7 ;  /* 0x00000007150e7220 */ /* 0x040fe20000410000 */
[-C--:B------:R-:W-:Y:S01]  /*7c20*/  FFMA.FTZ R7, R21, R11.reuse, -R12 ;  /* 0x0000000b15077223 */ /* 0x080fe2000001080c */
[----:B------:R-:W-:Y:S02]  /*7c30*/  FFMA.FTZ R13, R24, R10, R13 ;  /* 0x0000000a180d7223 */ /* 0x000fe4000001000d */
[----:B------:R-:W-:-:S03]  /*7c40*/  FFMA.FTZ R14, R27, R11, R14 ;  /* 0x0000000b1b0e7223 */ /* 0x000fc6000001000e */
[----:B------:R-:W-:Y:S02]  /*7c50*/  F2FP.F16.F32.PACK_AB R6, R13, R6 ;  /* 0x000000060d06723e */ /* 0x000fe400000000ff */
[----:B------:R-:W-:-:S05]  /*7c60*/  F2FP.F16.F32.PACK_AB R7, R14, R7 ;  /* 0x000000070e07723e */ /* 0x000fca00000000ff */
[----:B------:R1:W-:Y:S02]  /*7c70*/  STS.128 [R3+0x21400], R4 ;  /* 0x0214000403007388 */ /* 0x0003e40000000c00 */
.L_x_3896:
[----:B------:R-:W-:Y:S05]  /*7c80*/  BSYNC B1 ;  /* 0x0000000000017941 */ /* 0x000fea0003800000 */
.L_x_3895:
[----:B------:R-:W-:Y:S05]  /*7c90*/  @P1 BRA `(.L_x_3894) ;  /* 0x00000010007c1947 */ /* 0x000fea0003800000 */
[----:B01----:R-:W0:Y:S01]  /*7ca0*/  LDS.128 R4, [R0+0x1000] ;  /* 0x0010000000047984 */ /* 0x003e220000000c00 */
[----:B------:R-:W-:Y:S02]  /*7cb0*/  HADD2.F32 R15, -RZ, R30.H0_H0 ;  /* 0x2000001eff0f7230 */ /* 0x000fe40000004100 */
[----:B------:R-:W-:Y:S02]  /*7cc0*/  HADD2.F32 R13, -RZ, R28.H0_H0 ;  /* 0x2000001cff0d7230 */ /* 0x000fe40000004100 */
        /* <DEDUP_REMOVED lines=11> */
[----:B------:R-:W-:Y:S01]  /*7d80*/  FMUL.FTZ R11, R24, R5 ;  /* 0x00000005180b7220 */ /* 0x000fe20000410000 */
[----:B------:R-:W-:Y:S01]  /*7d90*/  FFMA.FTZ R4, R13, R3, -R12 ;  /* 0x000000030d047223 */ /* 0x000fe2000001080c */
[--C-:B------:R-:W-:Y:S02]  /*7da0*/  HADD2.F32 R10, -RZ, R7.reuse.H0_H0 ;  /* 0x20000007ff0a7230 */ /* 0x100fe40000004100 */
[C---:B------:R-:W-:Y:S01]  /*7db0*/  FMUL.FTZ R13, R20.reuse, R5 ;  /* 0x00000005140d7220 */ /* 0x040fe20000410000 */
[----:B------:R-:W-:Y:S02]  /*7dc0*/  HADD2.F32 R6, -RZ, R6.H1_H1 ;  /* 0x30000006ff067230 */ /* 0x000fe40000004100 */
[----:B------:R-:W-:Y:S01]  /*7dd0*/  FFMA.FTZ R3, R15, R3, R14 ;  /* 0x000000030f037223 */ /* 0x000fe2000001000e */
[----:B------:R-:W-:Y:S02]  /*7de0*/  HADD2.F32 R7, -RZ, R7.H1_H1 ;  /* 0x30000007ff077230 */ /* 0x000fe40000004100 */
[----:B------:R-:W-:Y:S01]  /*7df0*/  FFMA.FTZ R5, R20, R8, -R11 ;  /* 0x0000000814057223 */ /* 0x000fe2000001080b */
[----:B------:R-:W-:-:S02]  /*7e00*/  HADD2.F32 R15, -RZ, R28.H1_H1 ;  /* 0x3000001cff0f7230 */ /* 0x000fc40000004100 */
[----:B------:R-:W-:Y:S01]  /*7e10*/  FFMA.FTZ R8, R24, R8, R13 ;  /* 0x0000000818087223 */ /* 0x000fe2000001000d */
[----:B------:R-:W-:Y:S02]  /*7e20*/  HADD2.F32 R20, -RZ, R33.H1_H1 ;  /* 0x30000021ff147230 */ /* 0x000fe40000004100 */
[-C--:B------:R-:W-:Y:S01]  /*7e30*/  FMUL.FTZ R12, R21, R6.reuse ;  /* 0x00000006150c7220 */ /* 0x080fe20000410000 */
[-C--:B------:R-:W-:Y:S01]  /*7e40*/  FMUL.FTZ R11, R26, R7.reuse ;  /* 0x000000071a0b7220 */ /* 0x080fe20000410000 */
[----:B------:R-:W-:Y:S01]  /*7e50*/  FMUL.FTZ R14, R15, R6 ;  /* 0x000000060f0e7220 */ /* 0x000fe20000410000 */
[----:B------:R-:W-:Y:S01]  /*7e60*/  F2FP.F16.F32.PACK_AB R4, R3, R4 ;  /* 0x000000040304723e */ /* 0x000fe200000000ff */
[C---:B------:R-:W-:Y:S01]  /*7e70*/  FMUL.FTZ R13, R20.reuse, R7 ;  /* 0x00000007140d7220 */ /* 0x040fe20000410000 */
[-C--:B------:R-:W-:Y:S01]  /*7e80*/  FFMA.FTZ R6, R15, R9.reuse, -R12 ;  /* 0x000000090f067223 */ /* 0x080fe2000001080c */
[-C--:B------:R-:W-:Y:S01]  /*7e90*/  FFMA.FTZ R7, R20, R10.reuse, -R11 ;  /* 0x0000000a14077223 */ /* 0x080fe2000001080b */
[----:B------:R-:W-:Y:S01]  /*7ea0*/  FFMA.FTZ R9, R21, R9, R14 ;  /* 0x0000000915097223 */ /* 0x000fe2000001000e */
[----:B------:R-:W-:Y:S01]  /*7eb0*/  FFMA.FTZ R10, R26, R10, R13 ;  /* 0x0000000a1a0a7223 */ /* 0x000fe2000001000d */
[----:B------:R-:W-:-:S03]  /*7ec0*/  F2FP.F16.F32.PACK_AB R5, R8, R5 ;  /* 0x000000050805723e */ /* 0x000fc600000000ff */
[----:B------:R-:W-:Y:S02]  /*7ed0*/  F2FP.F16.F32.PACK_AB R6, R9, R6 ;  /* 0x000000060906723e */ /* 0x000fe400000000ff */
[----:B------:R-:W-:-:S05]  /*7ee0*/  F2FP.F16.F32.PACK_AB R7, R10, R7 ;  /* 0x000000070a07723e */ /* 0x000fca00000000ff */
[----:B------:R4:W-:Y:S01]  /*7ef0*/  STS.128 [R0+0x1000], R4 ;  /* 0x0010000400007388 */ /* 0x0009e20000000c00 */
[----:B------:R-:W-:Y:S05]  /*7f00*/  BRA `(.L_x_3894) ;  /* 0x0000000c00e07947 */ /* 0x000fea0003800000 */
.L_x_3884:
[----:B------:R-:W-:-:S03]  /*7f10*/  UMOV UR4, 0xffffffff ;  /* 0xffffffff00047882 */ /* 0x000fc60000000000 */
[----:B------:R-:W-:Y:S05]  /*7f20*/  BRA.DIV UR4, `(.L_x_3897) ;  /* 0x000000fe044c7947 */ /* 0x000fea000b800000 */
[----:B------:R0:W1:Y:S04]  /*7f30*/  SHFL.IDX PT, R0, R27, RZ, 0x1c1f ;  /* 0x001c1fff1b007589 */ /* 0x00006800000e0000 */
[----:B------:R0:W2:Y:S04]  /*7f40*/  SHFL.IDX PT, R3, R26, RZ, 0x1c1f ;  /* 0x001c1fff1a037589 */ /* 0x0000a800000e0000 */
[----:B------:R0:W3:Y:S04]  /*7f50*/  SHFL.IDX PT, R20, R29, RZ, 0x1c1f ;  /* 0x001c1fff1d147589 */ /* 0x0000e800000e0000 */
[----:B------:R0:W4:Y:S02]  /*7f60*/  SHFL.IDX PT, R14, R28, RZ, 0x1c1f ;  /* 0x001c1fff1c0e7589 */ /* 0x00012400000e0000 */
.L_x_4100:
[----:B------:R-:W5:Y:S01]  /*7f70*/  LDL R6, [R1+0x34] ;  /* 0x0000340001067983 */ /* 0x000f620000100800 */
[----:B------:R-:W-:Y:S01]  /*7f80*/  ULDC UR4, c[0x0][0x448] ;  /* 0x0001120000047ab9 */ /* 0x000fe20000000800 */
[----:B------:R-:W-:Y:S01]  /*7f90*/  BSSY B1, `(.L_x_3898) ;  /* 0x0000019000017945 */ /* 0x000fe20003800000 */
[----:B------:R-:W-:Y:S01]  /*7fa0*/  IMAD R21, R24, UR4, RZ ;  /* 0x0000000418157c24 */ /* 0x000fe2000f8e02ff */
[----:B------:R-:W-:Y:S02]  /*7fb0*/  CS2R R8, SRZ ;  /* 0x0000000000087805 */ /* 0x000fe4000001ff00 */
[----:B------:R-:W-:Y:S02]  /*7fc0*/  CS2R R10, SRZ ;  /* 0x00000000000a7805 */ /* 0x000fe4000001ff00 */
[----:B------:R-:W-:Y:S01]  /*7fd0*/  ISETP.GE.AND P0, PT, R4, R21, PT ;  /* 0x000000150400720c */ /* 0x000fe20003f06270 */
[----:B------:R-:W-:Y:S01]  /*7fe0*/  IMAD R21, R25, -0x40, R21 ;  /* 0xffffffc019157824 */ /* 0x000fe200078e0215 */
[----:B-----5:R-:W-:-:S04]  /*7ff0*/  LEA.HI R5, R6, R6, RZ, 0x1 ;  /* 0x0000000606057211 */ /* 0x020fc800078f08ff */
[----:B------:R-:W-:-:S05]  /*8000*/  LOP3.LUT R5, R5, 0xfffffffe, RZ, 0xc0, !PT ;  /* 0xfffffffe05057812 */ /* 0x000fca00078ec0ff */
[----:B------:R-:W-:Y:S01]  /*8010*/  IMAD.IADD R25, R6, 0x1, -R5 ;  /* 0x0000000106197824 */ /* 0x000fe200078e0a05 */
[----:B------:R-:W-:Y:S02]  /*8020*/  CS2R R4, SRZ ;  /* 0x0000000000047805 */ /* 0x000fe4000001ff00 */
[----:B------:R-:W-:Y:S02]  /*8030*/  CS2R R6, SRZ ;  /* 0x0000000000067805 */ /* 0x000fe4000001ff00 */
[----:B------:R-:W-:Y:S01]  /*8040*/  SHF.L.U32 R25, R25, 0x1f, RZ ;  /* 0x0000001f19197819 */ /* 0x000fe200000006ff */
[----:B------:R-:W-:Y:S06]  /*8050*/  @P0 BRA `(.L_x_3899) ;  /* 0x0000000000300947 */ /* 0x000fec0003800000 */
[----:B------:R-:W-:Y:S01]  /*8060*/  ULDC UR4, c[0x0][0x3f4] ;  /* 0x0000fd0000047ab9 */ /* 0x000fe20000000800 */
[C---:B------:R-:W-:Y:S01]  /*8070*/  IMAD.SHL.U32 R15, R16.reuse, 0x2, RZ ;  /* 0x00000002100f7824 */ /* 0x040fe200078e00ff */
[C---:B------:R-:W-:Y:S02]  /*8080*/  ISETP.GE.AND P2, PT, R16.reuse, UR4, PT ;  /* 0x0000000410007c0c */ /* 0x040fe4000bf46270 */
[----:B------:R-:W-:Y:S02]  /*8090*/  SHF.L.U64.HI R5, R16, 0x1, R17 ;  /* 0x0000000110057819 */ /* 0x000fe40000010211 */
[-C--:B--2---:R-:W-:Y:S02]  /*80a0*/  IADD3 R12, P0, R3, R15.reuse, RZ ;  /* 0x0000000f030c7210 */ /* 0x084fe40007f1e0ff */
[----:B----4-:R-:W-:-:S03]  /*80b0*/  IADD3 R14, P1, R14, R15, RZ ;  /* 0x0000000f0e0e7210 */ /* 0x010fc60007f3e0ff */
[----:B-1----:R-:W-:Y:S01]  /*80c0*/  IMAD.X R13, R0, 0x1, R5, P0 ;  /* 0x00000001000d7824 */ /* 0x002fe200000e0605 */
[----:B---3--:R-:W-:Y:S02]  /*80d0*/  IADD3.X R15, R20, R5, RZ, P1, !PT ;  /* 0x00000005140f7210 */ /* 0x008fe40000ffe4ff */
[----:B------:R-:W-:Y:S01]  /*80e0*/  CS2R R4, SRZ ;  /* 0x0000000000047805 */ /* 0x000fe2000001ff00 */
[----:B------:R-:W-:Y:S06]  /*80f0*/  @P2 BRA `(.L_x_3899) ;  /* 0x0000000000082947 */ /* 0x000fec0003800000 */
[----:B------:R1:W5:Y:S04]  /*8100*/  LD.E.128 R4, desc[UR40][R12.64] ;  /* 0x000000280c047980 */ /* 0x000368000c101d00 */
[----:B------:R1:W5:Y:S02]  /*8110*/  LD.E.128 R8, desc[UR40][R14.64] ;  /* 0x000000280e087980 */ /* 0x000364000c101d00 */
.L_x_3899:
[----:B------:R-:W-:Y:S05]  /*8120*/  BSYNC B1 ;  /* 0x0000000000017941 */ /* 0x000fea0003800000 */
.L_x_3898:
[----:B------:R-:W0:Y:S01]  /*8130*/  SYNCS.PHASECHK.TRANS64.TRYWAIT P1, [R2+URZ+0x28c00], R25 ;  /* 0x028c0019020075a7 */ /* 0x000e22000802017f */
[----:B-----5:R-:W-:Y:S01]  /*8140*/  IMAD.MOV.U32 R38, RZ, RZ, R4 ;  /* 0x000000ffff267224 */ /* 0x020fe200078e0004 */
[--C-:B-1----:R-:W-:Y:S01]  /*8150*/  SHF.R.U64 R12, R4, 0x10, R5.reuse ;  /* 0x00000010040c7819 */ /* 0x102fe20000001205 */
[--C-:B------:R-:W-:Y:S01]  /*8160*/  IMAD.MOV.U32 R0, RZ, RZ, R5.reuse ;  /* 0x000000ffff007224 */ /* 0x100fe200078e0005 */
[----:B------:R-:W-:Y:S01]  /*8170*/  SHF.R.U32.HI R42, RZ, 0x10, R5 ;  /* 0x00000010ff2a7819 */ /* 0x000fe20000011605 */
[----:B------:R-:W-:Y:S01]  /*8180*/  IMAD.MOV.U32 R39, RZ, RZ, R8 ;  /* 0x000000ffff277224 */ /* 0x000fe200078e0008 */
[----:B------:R-:W-:Y:S01]  /*8190*/  SHF.R.U64 R43, R8, 0x10, R9 ;  /* 0x00000010082b7819 */ /* 0x000fe20000001209 */
[----:B------:R-:W-:Y:S01]  /*81a0*/  IMAD.MOV.U32 R40, RZ, RZ, R6 ;  /* 0x000000ffff287224 */ /* 0x000fe200078e0006 */
[--C-:B------:R-:W-:Y:S01]  /*81b0*/  SHF.R.U64 R13, R6, 0x10, R7.reuse ;  /* 0x00000010060d7819 */ /* 0x100fe20000001207 */
[----:B------:R-:W-:Y:S01]  /*81c0*/  IMAD.MOV.U32 R4, RZ, RZ, R7 ;  /* 0x000000ffff047224 */ /* 0x000fe200078e0007 */
[--C-:B------:R-:W-:Y:S01]  /*81d0*/  SHF.R.U32.HI R8, RZ, 0x10, R9.reuse ;  /* 0x00000010ff087819 */ /* 0x100fe20000011609 */
[----:B------:R-:W-:Y:S01]  /*81e0*/  IMAD.MOV.U32 R5, RZ, RZ, R9 ;  /* 0x000000ffff057224 */ /* 0x000fe200078e0009 */
[----:B------:R-:W-:Y:S01]  /*81f0*/  VIMNMX R21, R21, 0x40, PT ;  /* 0x0000004015157848 */ /* 0x000fe20003fe0100 */
[----:B------:R-:W-:Y:S01]  /*8200*/  IMAD.MOV.U32 R41, RZ, RZ, R11 ;  /* 0x000000ffff297224 */ /* 0x000fe200078e000b */
[----:B------:R-:W-:Y:S01]  /*8210*/  SHF.R.U32.HI R7, RZ, 0x10, R7 ;  /* 0x00000010ff077819 */ /* 0x000fe20000011607 */
[----:B----4-:R-:W-:Y:S01]  /*8220*/  VIADD R14, R188, 0x20 ;  /* 0x00000020bc0e7836 */ /* 0x010fe20000000000 */
[----:B--2---:R-:W1:Y:S01]  /*8230*/  LDC R3, c[0x0][0x3f4] ;  /* 0x0000fd00ff037b82 */ /* 0x004e620000000800 */
[----:B------:R-:W-:Y:S01]  /*8240*/  MOV R6, R10 ;  /* 0x0000000a00067202 */ /* 0x000fe20000000f00 */
[----:B------:R-:W-:Y:S01]  /*8250*/  BSSY B1, `(.L_x_3900) ;  /* 0x0000010000017945 */ /* 0x000fe20003800000 */
[----:B------:R-:W-:-:S02]  /*8260*/  SHF.R.U64 R44, R10, 0x10, R11 ;  /* 0x000000100a2c7819 */ /* 0x000fc4000000120b */
[----:B------:R-:W-:Y:S02]  /*8270*/  SHF.R.U32.HI R9, RZ, 0x10, R11 ;  /* 0x00000010ff097819 */ /* 0x000fe4000001160b */
        /* <DEDUP_REMOVED lines=8> */
[C---:B-1----:R-:W-:Y:S01]  /*8300*/  ISETP.GE.AND P0, PT, R16.reuse, R3, PT ;  /* 0x000000031000720c */ /* 0x042fe20003f06270 */
[----:B------:R-:W-:-:S03]  /*8310*/  IMAD.IADD R3, R16, 0x1, R3 ;  /* 0x0000000110037824 */ /* 0x000fc600078e0203 */
[-C--:B------:R-:W-:Y:S02]  /*8320*/  ISETP.GE.OR P2, PT, R188, R21.reuse, P0 ;  /* 0x00000015bc00720c */ /* 0x080fe40000746670 */
[----:B------:R-:W-:Y:S01]  /*8330*/  ISETP.GE.OR P0, PT, R14, R21, P0 ;  /* 0x000000150e00720c */ /* 0x000fe20000706670 */
[----:B0-----:R-:W-:-:S12]  /*8340*/  @!P1 BRA `(.L_x_3901) ;  /* 0x000000f800b49947 */ /* 0x001fd80003800000 */
.L_x_4101:
[----:B------:R-:W-:Y:S05]  /*8350*/  BSYNC B1 ;  /* 0x0000000000017941 */ /* 0x000fea0003800000 */
.L_x_3900:
[----:B------:R-:W-:Y:S01]  /*8360*/  BSSY B1, `(.L_x_3902) ;  /* 0x0000059000017945 */ /* 0x000fe20003800000 */
[----:B------:R-:W-:-:S03]  /*8370*/  LOP3.LUT R3, R3, 0x38, RZ, 0xc0, !PT ;  /* 0x0000003803037812 */ /* 0x000fc600078ec0ff */
[----:B------:R-:W-:Y:S05]  /*8380*/  @P2 BRA `(.L_x_3903) ;  /* 0x0000000400582947 */ /* 0x000fea0003800000 */
[----:B------:R-:W-:Y:S02]  /*8390*/  IMAD.SHL.U32 R4, R190, 0x40, RZ ;  /* 0x00000040be047824 */ /* 0x000fe400078e00ff */
[----:B------:R-:W-:Y:S02]  /*83a0*/  HADD2.F32 R29, -RZ, R39.H0_H0 ;  /* 0x20000027ff1d7230 */ /* 0x000fe40000004100 */
[----:B------:R-:W-:Y:S01]  /*83b0*/  HADD2.F32 R27, -RZ, R38.H0_H0 ;  /* 0x20000026ff1b7230 */ /* 0x000fe20000004100 */
[----:B------:R-:W-:Y:S01]  /*83c0*/  LOP3.LUT R8, R4, 0x1c0, RZ, 0xc0, !PT ;  /* 0x000001c004087812 */ /* 0x000fe200078ec0ff */
[----:B------:R-:W-:-:S03]  /*83d0*/  HADD2.F32 R31, -RZ, R43.H0_H0 ;  /* 0x2000002bff1f7230 */ /* 0x000fc60000004100 */
[----:B------:R-:W-:Y:S02]  /*83e0*/  SHF.R.U32.HI R7, RZ, 0x3, R8 ;  /* 0x00000003ff077819 */ /* 0x000fe40000011608 */
[----:B------:R-:W-:Y:S02]  /*83f0*/  LOP3.LUT R4, R8, 0x38, R16, 0xf8, !PT ;  /* 0x0000003808047812 */ /* 0x000fe400078ef810 */
[----:B------:R-:W-:Y:S02]  /*8400*/  LOP3.LUT R8, R7, R3, R8, 0x1e, !PT ;  /* 0x0000000307087212 */ /* 0x000fe400078e1e08 */
[----:B------:R-:W-:Y:S02]  /*8410*/  LOP3.LUT R4, R4, R7, RZ, 0x3c, !PT ;  /* 0x0000000704047212 */ /* 0x000fe400078e3cff */
[----:B------:R-:W-:-:S03]  /*8420*/  LEA R9, R209, R8, 0x9 ;  /* 0x00000008d1097211 */ /* 0x000fc600078e48ff */
[----:B------:R-:W-:Y:S02]  /*8430*/  IMAD R5, R209, 0x200, R4 ;  /* 0x00000200d1057824 */ /* 0x000fe400078e0204 */
[--C-:B------:R-:W-:Y:S02]  /*8440*/  IMAD R36, R9, 0x2, R2.reuse ;  /* 0x0000000209247824 */ /* 0x100fe400078e0202 */
[----:B------:R-:W-:-:S03]  /*8450*/  IMAD R34, R5, 0x2, R2 ;  /* 0x0000000205227824 */ /* 0x000fc600078e0202 */
[----:B------:R-:W3:Y:S04]  /*8460*/  LDS.128 R8, [R36+0x20400] ;  /* 0x0204000024087984 */ /* 0x000ee80000000c00 */
[----:B------:R-:W1:Y:S01]  /*8470*/  LDS.128 R4, [R34+0x20400] ;  /* 0x0204000022047984 */ /* 0x000e620000000c00 */
[--C-:B---3--:R-:W-:Y:S02]  /*8480*/  HADD2.F32 R20, -RZ, R8.reuse.H0_H0 ;  /* 0x20000008ff147230 */ /* 0x108fe40000004100 */
[----:B------:R-:W-:Y:S02]  /*8490*/  HADD2.F32 R8, -RZ, R8.H1_H1 ;  /* 0x30000008ff087230 */ /* 0x000fe40000004100 */
[----:B-1----:R-:W-:Y:S02]  /*84a0*/  HADD2.F32 R12, -RZ, R4.H0_H0 ;  /* 0x20000004ff0c7230 */ /* 0x002fe40000004100 */
[C---:B------:R-:W-:Y:S01]  /*84b0*/  FMUL.FTZ R33, R20.reuse, R29 ;  /* 0x0000001d14217220 */ /* 0x040fe20000410000 */
[----:B------:R-:W-:Y:S01]  /*84c0*/  FMUL.FTZ R35, R20, R27 ;  /* 0x0000001b14237220 */ /* 0x000fe20000410000 */
[----:B------:R-:W-:-:S02]  /*84d0*/  HADD2.F32 R21, -RZ, R9.H0_H0 ;  /* 0x20000009ff157230 */ /* 0x000fc40000004100 */
[----:B------:R-:W-:Y:S01]  /*84e0*/  FMUL.FTZ R37, R8, R31 ;  /* 0x0000001f08257220 */ /* 0x000fe20000410000 */
[C---:B------:R-:W-:Y:S01]  /*84f0*/  FFMA.FTZ R33, R12.reuse, R27, -R33 ;  /* 0x0000001b0c217223 */ /* 0x040fe20000010821 */
[----:B------:R-:W-:Y:S02]  /*8500*/  HADD2.F32 R27, -RZ, R41.H1_H1 ;  /* 0x30000029ff1b7230 */ /* 0x000fe40000004100 */
[----:B------:R-:W-:Y:S01]  /*8510*/  FFMA.FTZ R35, R12, R29, R35 ;  /* 0x0000001d0c237223 */ /* 0x000fe20000010023 */
[----:B------:R-:W-:Y:S02]  /*8520*/  HADD2.F32 R20, -RZ, R39.H1_H1 ;  /* 0x30000027ff147230 */ /* 0x000fe40000004100 */
[----:B------:R-:W-:Y:S02]  /*8530*/  HADD2.F32 R12, -RZ, R38.H1_H1 ;  /* 0x30000026ff0c7230 */ /* 0x000fe40000004100 */
[----:B------:R-:W-:Y:S01]  /*8540*/  FMUL.FTZ R29, R8, R27 ;  /* 0x0000001b081d7220 */ /* 0x000fe20000410000 */
[----:B------:R-:W-:-:S02]  /*8550*/  HADD2.F32 R4, -RZ, R4.H1_H1 ;  /* 0x30000004ff047230 */ /* 0x000fc40000004100 */
[C---:B------:R-:W-:Y:S01]  /*8560*/  FMUL.FTZ R30, R21.reuse, R20 ;  /* 0x00000014151e7220 */ /* 0x040fe20000410000 */
[----:B------:R-:W-:Y:S02]  /*8570*/  HADD2.F32 R13, -RZ, R5.H0_H0 ;  /* 0x20000005ff0d7230 */ /* 0x000fe40000004100 */
[----:B------:R-:W-:Y:S01]  /*8580*/  FMUL.FTZ R21, R21, R12 ;  /* 0x0000000c15157220 */ /* 0x000fe20000410000 */
[----:B------:R-:W-:Y:S02]  /*8590*/  HADD2.F32 R9, -RZ, R9.H1_H1 ;  /* 0x30000009ff097230 */ /* 0x000fe40000004100 */
[C---:B------:R-:W-:Y:S01]  /*85a0*/  FFMA.FTZ R26, R4.reuse, R27, -R37 ;  /* 0x0000001b041a7223 */ /* 0x040fe20000010825 */
[----:B------:R-:W-:Y:S01]  /*85b0*/  FFMA.FTZ R28, R4, R31, R29 ;  /* 0x0000001f041c7223 */ /* 0x000fe2000001001d */
[----:B------:R-:W-:Y:S02]  /*85c0*/  HADD2.F32 R8, -RZ, R43.H1_H1 ;  /* 0x3000002bff087230 */ /* 0x000fe40000004100 */
[----:B------:R-:W-:Y:S01]  /*85d0*/  FFMA.FTZ R20, R13, R20, R21 ;  /* 0x000000140d147223 */ /* 0x000fe20000010015 */
[----:B------:R-:W-:-:S02]  /*85e0*/  HADD2.F32 R4, -RZ, R42.H0_H0 ;  /* 0x2000002aff047230 */ /* 0x000fc40000004100 */
[----:B------:R-:W-:Y:S01]  /*85f0*/  FFMA.FTZ R30, R13, R12, -R30 ;  /* 0x0000000c0d1e7223 */ /* 0x000fe2000001081e */
[----:B------:R-:W-:Y:S02]  /*8600*/  HADD2.F32 R24, -RZ, R10.H0_H0 ;  /* 0x2000000aff187230 */ /* 0x000fe40000004100 */
[C---:B------:R-:W-:Y:S01]  /*8610*/  FMUL.FTZ R12, R9.reuse, R8 ;  /* 0x00000008090c7220 */ /* 0x040fe20000410000 */
[----:B------:R-:W-:Y:S02]  /*8620*/  HADD2.F32 R21, -RZ, R40.H1_H1 ;  /* 0x30000028ff157230 */ /* 0x000fe40000004100 */
[----:B------:R-:W-:Y:S01]  /*8630*/  FMUL.FTZ R32, R9, R4 ;  /* 0x0000000409207220 */ /* 0x000fe20000410000 */
[----:B------:R-:W-:Y:S02]  /*8640*/  HADD2.F32 R5, -RZ, R5.H1_H1 ;  /* 0x30000005ff057230 */ /* 0x000fe40000004100 */
[----:B------:R-:W-:Y:S02]  /*8650*/  HADD2.F32 R14, -RZ, R6.H0_H0 ;  /* 0x20000006ff0e7230 */ /* 0x000fe40000004100 */
[----:B------:R-:W-:Y:S01]  /*8660*/  FMUL.FTZ R37, R24, R21 ;  /* 0x0000001518257220 */ /* 0x000fe20000410000 */
[----:B------:R-:W-:-:S02]  /*8670*/  HADD2.F32 R13, -RZ, R40.H0_H0 ;  /* 0x20000028ff0d7230 */ /* 0x000fc40000004100 */
[C---:B------:R-:W-:Y:S01]  /*8680*/  FFMA.FTZ R29, R5.reuse, R4, -R12 ;  /* 0x00000004051d7223 */ /* 0x040fe2000001080c */
[----:B------:R-:W-:Y:S02]  /*8690*/  HADD2.F32 R10, -RZ, R10.H1_H1 ;  /* 0x3000000aff0a7230 */ /* 0x000fe40000004100 */
[----:B------:R-:W-:Y:S01]  /*86a0*/  FFMA.FTZ R31, R5, R8, R32 ;  /* 0x00000008051f7223 */ /* 0x000fe20000010020 */
[----:B------:R-:W-:Y:S02]  /*86b0*/  HADD2.F32 R27, -RZ, R44.H0_H0 ;  /* 0x2000002cff1b7230 */ /* 0x000fe40000004100 */
[-C--:B------:R-:W-:Y:S01]  /*86c0*/  FMUL.FTZ R24, R24, R13.reuse ;  /* 0x0000000d18187220 */ /* 0x080fe20000410000 */
[----:B------:R-:W-:Y:S02]  /*86d0*/  HADD2.F32 R9, -RZ, R42.H1_H1 ;  /* 0x3000002aff097230 */ /* 0x000fe40000004100 */
[----:B------:R-:W-:Y:S01]  /*86e0*/  FFMA.FTZ R37, R14, R13, -R37 ;  /* 0x0000000d0e257223 */ /* 0x000fe20000010825 */
[----:B------:R-:W-:-:S02]  /*86f0*/  HADD2.F32 R6, -RZ, R6.H1_H1 ;  /* 0x30000006ff067230 */ /* 0x000fc40000004100 */
[C---:B------:R-:W-:Y:S01]  /*8700*/  FMUL.FTZ R5, R10.reuse, R27 ;  /* 0x0000001b0a057220 */ /* 0x040fe20000410000 */
[--C-:B0-----:R-:W-:Y:S02]  /*8710*/  HADD2.F32 R25, -RZ, R11.reuse.H0_H0 ;  /* 0x2000000bff197230 */ /* 0x101fe40000004100 */
[----:B------:R-:W-:Y:S01]  /*8720*/  FMUL.FTZ R13, R10, R9 ;  /* 0x000000090a0d7220 */ /* 0x000fe20000410000 */
[----:B------:R-:W-:Y:S02]  /*8730*/  HADD2.F32 R11, -RZ, R11.H1_H1 ;  /* 0x3000000bff0b7230 */ /* 0x000fe40000004100 */
[----:B------:R-:W-:Y:S01]  /*8740*/  FFMA.FTZ R24, R14, R21, R24 ;  /* 0x000000150e187223 */ /* 0x000fe20000010018 */
[----:B------:R-:W-:Y:S02]  /*8750*/  HADD2.F32 R10, -RZ, R41.H0_H0 ;  /* 0x20000029ff0a7230 */ /* 0x000fe40000004100 */
[----:B------:R-:W-:Y:S01]  /*8760*/  FFMA.FTZ R14, R6, R9, -R5 ;  /* 0x00000009060e7223 */ /* 0x000fe20000010805 */
[----:B------:R-:W-:-:S02]  /*8770*/  HADD2.F32 R12, -RZ, R44.H1_H1 ;  /* 0x3000002cff0c7230 */ /* 0x000fc40000004100 */
[----:B------:R-:W-:Y:S01]  /*8780*/  FFMA.FTZ R13, R6, R27, R13 ;  /* 0x0000001b060d7223 */ /* 0x000fe2000001000d */
[--C-:B------:R-:W-:Y:S02]  /*8790*/  HADD2.F32 R4, -RZ, R0.reuse.H1_H1 ;  /* 0x30000000ff047230 */ /* 0x100fe40000004100 */
[----:B------:R-:W-:Y:S01]  /*87a0*/  FMUL.FTZ R6, R25, R10 ;  /* 0x0000000a19067220 */ /* 0x000fe20000410000 */
[----:B------:R-:W-:Y:S02]  /*87b0*/  HADD2.F32 R8, -RZ, R0.H0_H0 ;  /* 0x20000000ff087230 */ /* 0x000fe40000004100 */
[----:B------:R-:W-:Y:S01]  /*87c0*/  FMUL.FTZ R32, R11, R12 ;  /* 0x0000000c0b207220 */ /* 0x000fe20000410000 */
[--C-:B------:R-:W-:Y:S02]  /*87d0*/  HADD2.F32 R15, -RZ, R7.reuse.H0_H0 ;  /* 0x20000007ff0f7230 */ /* 0x100fe40000004100 */
[----:B------:R-:W-:Y:S01]  /*87e0*/  FMUL.FTZ R25, R25, R4 ;  /* 0x0000000419197220 */ /* 0x000fe20000410000 */
[----:B------:R-:W-:-:S02]  /*87f0*/  HADD2.F32 R7, -RZ, R7.H1_H1 ;  /* 0x30000007ff077230 */ /* 0x000fc40000004100 */
[----:B------:R-:W-:Y:S01]  /*8800*/  FMUL.FTZ R5, R11, R8 ;  /* 0x000000080b057220 */ /* 0x000fe20000410000 */
[----:B------:R-:W-:Y:S01]  /*8810*/  F2FP.F16.F32.PACK_AB R9, R31, R20 ;  /* 0x000000141f09723e */ /* 0x000fe200000000ff */
[C---:B------:R-:W-:Y:S01]  /*8820*/  FFMA.FTZ R11, R15.reuse, R4, -R6 ;  /* 0x000000040f0b7223 */ /* 0x040fe20000010806 */
[----:B------:R-:W-:Y:S01]  /*8830*/  FFMA.FTZ R25, R15, R10, R25 ;  /* 0x0000000a0f197223 */ /* 0x000fe20000010019 */
[C---:B------:R-:W-:Y:S01]  /*8840*/  FFMA.FTZ R32, R7.reuse, R8, -R32 ;  /* 0x0000000807207223 */ /* 0x040fe20000010820 */
[----:B------:R-:W-:Y:S01]  /*8850*/  FFMA.FTZ R12, R7, R12, R5 ;  /* 0x0000000c070c7223 */ /* 0x000fe20000010005 */
[----:B------:R-:W-:Y:S02]  /*8860*/  F2FP.F16.F32.PACK_AB R4, R26, R33 ;  /* 0x000000211a04723e */ /* 0x000fe400000000ff */
[----:B------:R-:W-:Y:S02]  /*8870*/  F2FP.F16.F32.PACK_AB R5, R29, R30 ;  /* 0x0000001e1d05723e */ /* 0x000fe400000000ff */
[----:B------:R-:W-:-:S02]  /*8880*/  F2FP.F16.F32.PACK_AB R6, R14, R37 ;  /* 0x000000250e06723e */ /* 0x000fc400000000ff */
[----:B------:R-:W-:Y:S02]  /*8890*/  F2FP.F16.F32.PACK_AB R7, R32, R11 ;  /* 0x0000000b2007723e */ /* 0x000fe400000000ff */
[----:B------:R-:W-:Y:S02]  /*88a0*/  F2FP.F16.F32.PACK_AB R8, R28, R35 ;  /* 0x000000231c08723e */ /* 0x000fe400000000ff */
[----:B------:R-:W-:Y:S01]  /*88b0*/  F2FP.F16.F32.PACK_AB R10, R13, R24 ;  /* 0x000000180d0a723e */ /* 0x000fe200000000ff */
[----:B------:R1:W-:Y:S01]  /*88c0*/  STS.128 [R34+0x20400], R4 ;  /* 0x0204000422007388 */ /* 0x0003e20000000c00 */
[----:B------:R-:W-:-:S05]  /*88d0*/  F2FP.F16.F32.PACK_AB R11, R12, R25 ;  /* 0x000000190c0b723e */ /* 0x000fca00000000ff */
[----:B------:R1:W-:Y:S02]  /*88e0*/  STS.128 [R36+0x20400], R8 ;  /* 0x0204000824007388 */ /* 0x0003e40000000c00 */
.L_x_3903:
[----:B------:R-:W-:Y:S05]  /*88f0*/  BSYNC B1 ;  /* 0x0000000000017941 */ /* 0x000fea0003800000 */
.L_x_3902:
[----:B------:R-:W-:Y:S05]  /*8900*/  @P0 BRA `(.L_x_3894) ;  /* 0x0000000400600947 */ /* 0x000fea0003800000 */
[----:B-1----:R-:W2:Y:S01]  /*8910*/  LDL R8, [R1+0x54] ;  /* 0x0000540001087983 */ /* 0x002ea20000100800 */
[C---:B------:R-:W-:Y:S02]  /*8920*/  VIADD R4, R188.reuse, 0x20 ;  /* 0x00000020bc047836 */ /* 0x040fe40000000000 */
[----:B------:R-:W-:Y:S01]  /*8930*/  VIADD R5, R188, 0x20 ;  /* 0x00000020bc057836 */ /* 0x000fe20000000000 */
[----:B------:R-:W4:Y:S01]  /*8940*/  LDL R36, [R1+0x4c] ;  /* 0x00004c0001247983 */ /* 0x000f220000100800 */
[----:B------:R-:W-:Y:S02]  /*8950*/  IMAD.SHL.U32 R4, R4, 0x40, RZ ;  /* 0x0000004004047824 */ /* 0x000fe400078e00ff */
[----:B------:R-:W-:-:S03]  /*8960*/  IMAD.SHL.U32 R5, R5, 0x40, RZ ;  /* 0x0000004005057824 */ /* 0x000fc600078e00ff */
[----:B------:R-:W-:Y:S02]  /*8970*/  LOP3.LUT R4, R4, 0x1c0, RZ, 0xc0, !PT ;  /* 0x000001c004047812 */ /* 0x000fe400078ec0ff */
[----:B------:R-:W-:Y:S02]  /*8980*/  LOP3.LUT R5, R5, 0x1c0, RZ, 0xc0, !PT ;  /* 0x000001c005057812 */ /* 0x000fe400078ec0ff */
[----:B------:R-:W-:-:S04]  /*8990*/  SHF.R.U32.HI R4, RZ, 0x3, R4 ;  /* 0x00000003ff047819 */ /* 0x000fc80000011604 */
[----:B------:R-:W-:Y:S01]  /*89a0*/  LOP3.LUT R3, R4, R3, R5, 0x1e, !PT ;  /* 0x0000000304037212 */ /* 0x000fe200078e1e05 */
[--C-:B------:R-:W-:Y:S02]  /*89b0*/  HADD2.F32 R26, -RZ, R38.reuse.H0_H0 ;  /* 0x20000026ff1a7230 */ /* 0x100fe40000004100 */
[----:B------:R-:W-:Y:S02]  /*89c0*/  HADD2.F32 R28, -RZ, R39.H0_H0 ;  /* 0x20000027ff1c7230 */ /* 0x000fe40000004100 */
[----:B------:R-:W-:Y:S02]  /*89d0*/  HADD2.F32 R30, -RZ, R43.H0_H0 ;  /* 0x2000002bff1e7230 */ /* 0x000fe40000004100 */
[----:B------:R-:W-:Y:S02]  /*89e0*/  HADD2.F32 R37, -RZ, R39.H1_H1 ;  /* 0x30000027ff257230 */ /* 0x000fe40000004100 */
[----:B------:R-:W-:Y:S02]  /*89f0*/  HADD2.F32 R35, -RZ, R38.H1_H1 ;  /* 0x30000026ff237230 */ /* 0x000fe40000004100 */
[----:B------:R-:W-:-:S02]  /*8a00*/  HADD2.F32 R39, -RZ, R43.H1_H1 ;  /* 0x3000002bff277230 */ /* 0x000fc40000004100 */
[----:B------:R-:W-:Y:S02]  /*8a10*/  HADD2.F32 R34, -RZ, R44.H0_H0 ;  /* 0x2000002cff227230 */ /* 0x000fe40000004100 */
[----:B------:R-:W-:Y:S02]  /*8a20*/  HADD2.F32 R32, -RZ, R40.H1_H1 ;  /* 0x30000028ff207230 */ /* 0x000fe40000004100 */
[----:B--2---:R-:W-:Y:S01]  /*8a30*/  IMAD.IADD R3, R8, 0x1, R3 ;  /* 0x0000000108037824 */ /* 0x004fe200078e0203 */
[----:B----4-:R-:W1:Y:S04]  /*8a40*/  LDS.128 R4, [R36+0x20400] ;  /* 0x0204000024047984 */ /* 0x010e680000000c00 */
[----:B------:R-:W-:-:S05]  /*8a50*/  LEA R3, R3, R2, 0x1 ;  /* 0x0000000203037211 */ /* 0x000fca00078e08ff */
[----:B------:R-:W3:Y:S01]  /*8a60*/  LDS.128 R8, [R3+0x20400] ;  /* 0x0204000003087984 */ /* 0x000ee20000000c00 */
[----:B-1----:R-:W-:Y:S02]  /*8a70*/  HADD2.F32 R12, -RZ, R4.H0_H0 ;  /* 0x20000004ff0c7230 */ /* 0x002fe40000004100 */
[--C-:B---3--:R-:W-:Y:S02]  /*8a80*/  HADD2.F32 R20, -RZ, R8.reuse.H0_H0 ;  /* 0x20000008ff147230 */ /* 0x108fe40000004100 */
[----:B------:R-:W-:-:S03]  /*8a90*/  HADD2.F32 R8, -RZ, R8.H1_H1 ;  /* 0x30000008ff087230 */ /* 0x000fc60000004100 */
[-C--:B------:R-:W-:Y:S01]  /*8aa0*/  FMUL.FTZ R27, R28, R20.reuse ;  /* 0x000000141c1b7220 */ /* 0x080fe20000410000 */
[----:B------:R-:W-:Y:S01]  /*8ab0*/  FMUL.FTZ R29, R26, R20 ;  /* 0x000000141a1d7220 */ /* 0x000fe20000410000 */
[----:B------:R-:W-:Y:S02]  /*8ac0*/  HADD2.F32 R20, -RZ, R41.H1_H1 ;  /* 0x30000029ff147230 */ /* 0x000fe40000004100 */
[-C--:B------:R-:W-:Y:S01]  /*8ad0*/  FMUL.FTZ R31, R30, R8.reuse ;  /* 0x000000081e1f7220 */ /* 0x080fe20000410000 */
[----:B------:R-:W-:Y:S02]  /*8ae0*/  HADD2.F32 R4, -RZ, R4.H1_H1 ;  /* 0x30000004ff047230 */ /* 0x000fe40000004100 */
[--C-:B------:R-:W-:Y:S02]  /*8af0*/  HADD2.F32 R21, -RZ, R9.reuse.H0_H0 ;  /* 0x20000009ff157230 */ /* 0x100fe40000004100 */
[----:B------:R-:W-:Y:S01]  /*8b00*/  FMUL.FTZ R33, R20, R8 ;  /* 0x0000000814217220 */ /* 0x000fe20000410000 */
[----:B------:R-:W-:-:S02]  /*8b10*/  HADD2.F32 R9, -RZ, R9.H1_H1 ;  /* 0x30000009ff097230 */ /* 0x000fc40000004100 */
[----:B------:R-:W-:Y:S01]  /*8b20*/  FFMA.FTZ R27, R26, R12, -R27 ;  /* 0x0000000c1a1b7223 */ /* 0x000fe2000001081b */
[----:B------:R-:W-:Y:S01]  /*8b30*/  FFMA.FTZ R8, R20, R4, -R31 ;  /* 0x0000000414087223 */ /* 0x000fe2000001081f */
[-C--:B------:R-:W-:Y:S01]  /*8b40*/  FMUL.FTZ R20, R37, R21.reuse ;  /* 0x0000001525147220 */ /* 0x080fe20000410000 */
[----:B------:R-:W-:Y:S01]  /*8b50*/  FMUL.FTZ R26, R35, R21 ;  /* 0x00000015231a7220 */ /* 0x000fe20000410000 */
[----:B------:R-:W-:Y:S02]  /*8b60*/  HADD2.F32 R21, -RZ, R42.H0_H0 ;  /* 0x2000002aff157230 */ /* 0x000fe40000004100 */
[----:B------:R-:W-:Y:S01]  /*8b70*/  FFMA.FTZ R29, R28, R12, R29 ;  /* 0x0000000c1c1d7223 */ /* 0x000fe2000001001d */
[--C-:B------:R-:W-:Y:S02]  /*8b80*/  HADD2.F32 R13, -RZ, R5.reuse.H0_H0 ;  /* 0x20000005ff0d7230 */ /* 0x100fe40000004100 */
[----:B------:R-:W-:Y:S01]  /*8b90*/  FFMA.FTZ R12, R30, R4, R33 ;  /* 0x000000041e0c7223 */ /* 0x000fe20000010021 */
[----:B------:R-:W-:-:S02]  /*8ba0*/  HADD2.F32 R5, -RZ, R5.H1_H1 ;  /* 0x30000005ff057230 */ /* 0x000fc40000004100 */
[-C--:B------:R-:W-:Y:S01]  /*8bb0*/  FMUL.FTZ R4, R39, R9.reuse ;  /* 0x0000000927047220 */ /* 0x080fe20000410000 */
[--C-:B------:R-:W-:Y:S02]  /*8bc0*/  HADD2.F32 R24, -RZ, R10.reuse.H0_H0 ;  /* 0x2000000aff187230 */ /* 0x100fe40000004100 */
[C---:B------:R-:W-:Y:S01]  /*8bd0*/  FMUL.FTZ R28, R21.reuse, R9 ;  /* 0x00000009151c7220 */ /* 0x040fe20000410000 */
[----:B------:R-:W-:Y:S02]  /*8be0*/  HADD2.F32 R10, -RZ, R10.H1_H1 ;  /* 0x3000000aff0a7230 */ /* 0x000fe40000004100 */
[----:B------:R-:W-:Y:S01]  /*8bf0*/  FFMA.FTZ R9, R21, R5, -R4 ;  /* 0x0000000515097223 */ /* 0x000fe20000010804 */
[----:B------:R-:W-:Y:S02]  /*8c00*/  HADD2.F32 R14, -RZ, R6.H0_H0 ;  /* 0x20000006ff0e7230 */ /* 0x000fe40000004100 */
[-C--:B------:R-:W-:Y:S01]  /*8c10*/  FFMA.FTZ R20, R35, R13.reuse, -R20 ;  /* 0x0000000d23147223 */ /* 0x080fe20000010814 */
[----:B------:R-:W-:Y:S01]  /*8c20*/  FFMA.FTZ R26, R37, R13, R26 ;  /* 0x0000000d251a7223 */ /* 0x000fe2000001001a */
[----:B------:R-:W-:-:S02]  /*8c30*/  HADD2.F32 R4, -RZ, R42.H1_H1 ;  /* 0x3000002aff047230 */ /* 0x000fc40000004100 */
[----:B------:R-:W-:Y:S01]  /*8c40*/  FFMA.FTZ R13, R39, R5, R28 ;  /* 0x00000005270d7223 */ /* 0x000fe2000001001c */
[----:B------:R-:W-:Y:S02]  /*8c50*/  HADD2.F32 R6, -RZ, R6.H1_H1 ;  /* 0x30000006ff067230 */ /* 0x000fe40000004100 */
[-C--:B------:R-:W-:Y:S01]  /*8c60*/  FMUL.FTZ R5, R34, R10.reuse ;  /* 0x0000000a22057220 */ /* 0x080fe20000410000 */
[----:B------:R-:W-:Y:S02]  /*8c70*/  HADD2.F32 R30, -RZ, R40.H0_H0 ;  /* 0x20000028ff1e7230 */ /* 0x000fe40000004100 */
[----:B------:R-:W-:Y:S01]  /*8c80*/  FMUL.FTZ R33, R4, R10 ;  /* 0x0000000a04217220 */ /* 0x000fe20000410000 */
[--C-:B0-----:R-:W-:Y:S02]  /*8c90*/  HADD2.F32 R25, -RZ, R11.reuse.H0_H0 ;  /* 0x2000000bff197230 */ /* 0x101fe40000004100 */
[----:B------:R-:W-:Y:S01]  /*8ca0*/  FMUL.FTZ R21, R32, R24 ;  /* 0x0000001820157220 */ /* 0x000fe20000410000 */
[----:B------:R-:W-:-:S02]  /*8cb0*/  HADD2.F32 R11, -RZ, R11.H1_H1 ;  /* 0x3000000bff0b7230 */ /* 0x000fc40000004100 */
[----:B------:R-:W-:Y:S01]  /*8cc0*/  FMUL.FTZ R31, R30, R24 ;  /* 0x000000181e1f7220 */ /* 0x000fe20000410000 */
[----:B------:R-:W-:Y:S01]  /*8cd0*/  FFMA.FTZ R10, R4, R6, -R5 ;  /* 0x00000006040a7223 */ /* 0x000fe20000010805 */
[----:B------:R-:W-:Y:S02]  /*8ce0*/  HADD2.F32 R37, -RZ, R41.H0_H0 ;  /* 0x20000029ff257230 */ /* 0x000fe40000004100 */
[----:B------:R-:W-:Y:S02]  /*8cf0*/  HADD2.F32 R39, -RZ, R44.H1_H1 ;  /* 0x3000002cff277230 */ /* 0x000fe40000004100 */
[--C-:B------:R-:W-:Y:S02]  /*8d00*/  HADD2.F32 R5, -RZ, R0.reuse.H1_H1 ;  /* 0x30000000ff057230 */ /* 0x100fe40000004100 */
[----:B------:R-:W-:Y:S02]  /*8d10*/  HADD2.F32 R35, -RZ, R0.H0_H0 ;  /* 0x20000000ff237230 */ /* 0x000fe40000004100 */
[----:B------:R-:W-:Y:S01]  /*8d20*/  FFMA.FTZ R21, R30, R14, -R21 ;  /* 0x0000000e1e157223 */ /* 0x000fe20000010815 */
[----:B------:R-:W-:-:S02]  /*8d30*/  HADD2.F32 R15, -RZ, R7.H0_H0 ;  /* 0x20000007ff0f7230 */ /* 0x000fc40000004100 */
[----:B------:R-:W-:Y:S01]  /*8d40*/  FFMA.FTZ R31, R32, R14, R31 ;  /* 0x0000000e201f7223 */ /* 0x000fe2000001001f */
        /* <DEDUP_REMOVED lines=18> */
[----:B------:R2:W-:Y:S04]  /*8e70*/  STS.128 [R36+0x20400], R4 ;  /* 0x0204000424007388 */ /* 0x0005e80000000c00 */
[----:B------:R2:W-:Y:S02]  /*8e80*/  STS.128 [R3+0x20400], R8 ;  /* 0x0204000803007388 */ /* 0x0005e40000000c00 */
.L_x_3894:
[----:B------:R-:W-:Y:S05]  /*8e90*/  BSYNC B0 ;  /* 0x0000000000007941 */ /* 0x000fea0003800000 */
.L_x_3883:
        /* <DEDUP_REMOVED lines=8> */
.L_x_3880:
[----:B------:R-:W-:-:S13]  /*8f20*/  ISETP.NE.AND P0, PT, R186, 0x3, PT ;  /* 0x00000003ba00780c */ /* 0x000fda0003f05270 */
[----:B------:R-:W-:Y:S05]  /*8f30*/  @!P0 BRA `(.L_x_3904) ;  /* 0x0000000000048947 */ /* 0x000fea0003800000 */
[----:B------:R-:W-:Y:S01]  /*8f40*/  BPT.TRAP 0x1 ;  /* 0x000000040000795c */ /* 0x000fe20000300000 */
.L_x_3904:
[----:B------:R-:W-:Y:S01]  /*8f50*/  IMAD R12, R18, 0x8, R2 ;  /* 0x00000008120c7824 */ /* 0x000fe200078e0202 */
[----:B------:R-:W-:-:S04]  /*8f60*/  SHF.L.U32 R13, R23, 0x1f, RZ ;  /* 0x0000001f170d7819 */ /* 0x000fc800000006ff */
[----:B------:R0:W0:Y:S01]  /*8f70*/  SYNCS.PHASECHK.TRANS64.TRYWAIT P1, [R12+URZ+0x28c30], R13 ;  /* 0x028c300d0c0075a7 */ /* 0x000022000802017f */
[----:B------:R-:W-:Y:S05]  /*8f80*/  @!P0 BRA `(.L_x_3905) ;  /* 0x0000000000048947 */ /* 0x000fea0003800000 */
[----:B------:R-:W-:Y:S01]  /*8f90*/  BPT.TRAP 0x1 ;  /* 0x000000040000795c */ /* 0x000fe20000300000 */
.L_x_3905:
[C---:B----4-:R-:W-:Y:S02]  /*8fa0*/  VIADD R0, R2.reuse, 0x22400 ;  /* 0x0002240002007836 */ /* 0x050fe40000000000 */
[----:B012---:R-:W-:-:S03]  /*8fb0*/  VIADD R3, R2, 0x20400 ;  /* 0x0002040002037836 */ /* 0x007fc60000000000 */
[----:B------:R-:W-:Y:S02]  /*8fc0*/  SHF.R.U32.HI R0, RZ, 0x4, R0 ;  /* 0x00000004ff007819 */ /* 0x000fe40000011600 */
[----:B------:R-:W-:Y:S02]  /*8fd0*/  SHF.R.U32.HI R3, RZ, 0x4, R3 ;  /* 0x00000004ff037819 */ /* 0x000fe40000011603 */
[----:B------:R-:W-:Y:S02]  /*8fe0*/  LOP3.LUT R0, R0, 0x3fff, RZ, 0xc0, !PT ;  /* 0x00003fff00007812 */ /* 0x000fe400078ec0ff */
[----:B------:R-:W-:Y:S02]  /*8ff0*/  LOP3.LUT R3, R3, 0x3fff, RZ, 0xc0, !PT ;  /* 0x00003fff03037812 */ /* 0x000fe400078ec0ff */
[----:B------:R-:W-:Y:S01]  /*9000*/  LOP3.LUT R11, R0, 0x10000, RZ, 0xfc, !PT ;  /* 0x00010000000b7812 */ /* 0x000fe200078efcff */
[----:B------:R-:W-:Y:S06]  /*9010*/  @P1 BRA `(.L_x_3906) ;  /* 0x0000000000081947 */ /* 0x000fec0003800000 */
[----:B------:R-:W0:Y:S02]  /*9020*/  SYNCS.PHASECHK.TRANS64.TRYWAIT P1, [R12+URZ+0x28c30], R13 ;  /* 0x028c300d0c0075a7 */ /* 0x000e24000802017f */
[----:B0-----:R-:W-:Y:S05]  /*9030*/  @!P1 BRA `(.L_x_3907) ;  /* 0x000000ec008c9947 */ /* 0x001fea0003800000 */
.L_x_3906:
[----:B------:R-:W-:Y:S01]  /*9040*/  IMAD R14, R18, 0x200, R11 ;  /* 0x00000200120e7824 */ /* 0x000fe200078e020b */
[----:B------:R-:W-:Y:S01]  /*9050*/  LOP3.LUT R4, R3, 0x10000, RZ, 0xfc, !PT ;  /* 0x0001000003047812 */ /* 0x000fe200078efcff */
[----:B------:R-:W-:Y:S01]  /*9060*/  IMAD.MOV.U32 R5, RZ, RZ, 0x40000040 ;  /* 0x40000040ff057424 */ /* 0x000fe200078e00ff */
[----:B------:R-:W-:Y:S05]  /*9070*/  WARPSYNC.ALL ;  /* 0x0000000000007948 */ /* 0x000fea0003800000 */
[----:B------:R-:W-:Y:S01]  /*9080*/  IMAD.MOV.U32 R15, RZ, RZ, 0x40000040 ;  /* 0x40000040ff0f7424 */ /* 0x000fe200078e00ff */
[----:B------:R-:W-:Y:S01]  /*9090*/  R2UR UR4, R4 ;  /* 0x00000000040472ca */ /* 0x000fe200000e0000 */
[----:B-----5:R-:W-:Y:S01]  /*90a0*/  WARPGROUP.ARRIVE ;  /* 0x00000000000079c5 */ /* 0x020fe20000000000 */
[----:B------:R-:W-:Y:S01]  /*90b0*/  R2UR UR5, R5 ;  /* 0x00000000050572ca */ /* 0x000fe200000e0000 */
[C---:B------:R-:W-:Y:S01]  /*90c0*/  VIADD R6, R14.reuse, 0x2 ;  /* 0x000000020e067836 */ /* 0x040fe20000000000 */
[----:B------:R-:W-:Y:S01]  /*90d0*/  R2UR UR6, R14 ;  /* 0x000000000e0672ca */ /* 0x000fe200000e0000 */
[----:B------:R-:W-:Y:S01]  /*90e0*/  IMAD.MOV.U32 R9, RZ, RZ, 0x40000040 ;  /* 0x40000040ff097424 */ /* 0x000fe200078e00ff */
[----:B------:R-:W-:Y:S01]  /*90f0*/  R2UR UR7, R15 ;  /* 0x000000000f0772ca */ /* 0x000fe200000e0000 */
[----:B------:R-:W-:Y:S01]  /*9100*/  IMAD.MOV.U32 R7, RZ, RZ, 0x40000040 ;  /* 0x40000040ff077424 */ /* 0x000fe200078e00ff */
[----:B------:R-:W-:Y:S01]  /*9110*/  IADD3 R8, R4, 0x2, RZ ;  /* 0x0000000204087810 */ /* 0x000fe20007ffe0ff */
[C---:B---3--:R-:W-:Y:S01]  /*9120*/  VIADD R20, R14.reuse, 0x4 ;  /* 0x000000040e147836 */ /* 0x048fe20000000000 */
[----:B------:R-:W-:Y:S01]  /*9130*/  MOV R21, 0x40000040 ;  /* 0x4000004000157802 */ /* 0x000fe20000000f00 */
[----:B------:R-:W-:-:S02]  /*9140*/  VIADD R14, R14, 0x6 ;  /* 0x000000060e0e7836 */ /* 0x000fc40000000000 */
[----:B------:R-:W-:Y:S02]  /*9150*/  IMAD.MOV.U32 R5, RZ, RZ, 0x40000040 ;  /* 0x40000040ff057424 */ /* 0x000fe400078e00ff */
[----:B------:R-:W-:-:S04]  /*9160*/  IMAD.MOV.U32 R15, RZ, RZ, 0x40000040 ;  /* 0x40000040ff0f7424 */ /* 0x000fc800078e00ff */
[----:B------:R-:W-:Y:S01]  /*9170*/  HGMMA.64x64x16.F32 R24, gdesc[UR4], RZ, !UPT, gsb0 ;  /* 0x00e00000041879f0 */ /* 0x000fe2000c0008ff */
[----:B------:R-:W-:Y:S02]  /*9180*/  R2UR UR4, R8 ;  /* 0x00000000080472ca */ /* 0x000fe400000e0000 */
[----:B------:R-:W-:Y:S02]  /*9190*/  R2UR UR5, R9 ;  /* 0x00000000090572ca */ /* 0x000fe400000e0000 */
[----:B------:R-:W-:Y:S01]  /*91a0*/  R2UR UR6, R6 ;  /* 0x00000000060672ca */ /* 0x000fe200000e0000 */
[C---:B------:R-:W-:Y:S01]  /*91b0*/  VIADD R6, R4.reuse, 0x4 ;  /* 0x0000000404067836 */ /* 0x040fe20000000000 */
[----:B------:R-:W-:Y:S01]  /*91c0*/  R2UR UR7, R7 ;  /* 0x00000000070772ca */ /* 0x000fe200000e0000 */
[----:B------:R-:W-:Y:S02]  /*91d0*/  IMAD.MOV.U32 R7, RZ, RZ, 0x40000040 ;  /* 0x40000040ff077424 */ /* 0x000fe400078e00ff */
[----:B------:R-:W-:Y:S01]  /*91e0*/  VIADD R4, R4, 0x6 ;  /* 0x0000000604047836 */ /* 0x000fe20000000000 */
[----:B------:R-:W-:-:S02]  /*91f0*/  WARPGROUP.DEPBAR.LE gsb0, 0x0 ;  /* 0x00008000000079c5 */ /* 0x000fc40000010000 */
[----:B------:R-:W-:-:S07]  /*9200*/  WARPGROUP.ARRIVE ;  /* 0x00000000000079c5 */ /* 0x000fce0000000000 */
[----:B------:R-:W-:Y:S01]  /*9210*/  HGMMA.64x64x16.F32 R24, gdesc[UR4], R24, gsb0 ;  /* 0x00e00000041879f0 */ /* 0x000fe20008000818 */
[----:B------:R-:W-:Y:S02]  /*9220*/  R2UR UR4, R6 ;  /* 0x00000000060472ca */ /* 0x000fe400000e0000 */
[----:B------:R-:W-:Y:S02]  /*9230*/  R2UR UR5, R7 ;  /* 0x00000000070572ca */ /* 0x000fe400000e0000 */
[----:B------:R-:W-:Y:S02]  /*9240*/  R2UR UR6, R20 ;  /* 0x00000000140672ca */ /* 0x000fe400000e0000 */
[----:B------:R-:W-:Y:S01]  /*9250*/  R2UR UR7, R21 ;  /* 0x00000000150772ca */ /* 0x000fe200000e0000 */
[----:B------:R-:W-:Y:S02]  /*9260*/  WARPGROUP.DEPBAR.LE gsb0, 0x0 ;  /* 0x00008000000079c5 */ /* 0x000fe40000010000 */
[----:B------:R-:W-:-:S10]  /*9270*/  WARPGROUP.ARRIVE ;  /* 0x00000000000079c5 */ /* 0x000fd40000000000 */
[----:B------:R-:W-:Y:S01]  /*9280*/  HGMMA.64x64x16.F32 R24, gdesc[UR4], R24, gsb0 ;  /* 0x00e00000041879f0 */ /* 0x000fe20008000818 */
[----:B------:R-:W-:Y:S02]  /*9290*/  R2UR UR4, R4 ;  /* 0x00000000040472ca */ /* 0x000fe400000e0000 */
[----:B------:R-:W-:Y:S02]  /*92a0*/  R2UR UR5, R5 ;  /* 0x00000000050572ca */ /* 0x000fe400000e0000 */
[----:B------:R-:W-:Y:S02]  /*92b0*/  R2UR UR6, R14 ;  /* 0x000000000e0672ca */ /* 0x000fe400000e0000 */
[----:B------:R-:W-:Y:S01]  /*92c0*/  R2UR UR7, R15 ;  /* 0x000000000f0772ca */ /* 0x000fe200000e0000 */
[----:B------:R-:W-:Y:S02]  /*92d0*/  WARPGROUP.DEPBAR.LE gsb0, 0x0 ;  /* 0x00008000000079c5 */ /* 0x000fe40000010000 */
[----:B------:R-:W-:-:S10]  /*92e0*/  WARPGROUP.ARRIVE ;  /* 0x00000000000079c5 */ /* 0x000fd40000000000 */
[----:B------:R-:W-:Y:S03]  /*92f0*/  HGMMA.64x64x16.F32 R24, gdesc[UR4], R24, gsb0 ;  /* 0x00e00000041879f0 */ /* 0x000fe60008000818 */
[----:B------:R-:W-:Y:S02]  /*9300*/  WARPGROUP.DEPBAR.LE gsb0, 0x0 ;  /* 0x00008000000079c5 */ /* 0x000fe40000010000 */
[----:B------:R-:W-:Y:S05]  /*9310*/  @!P0 BRA `(.L_x_3908) ;  /* 0x0000000000048947 */ /* 0x000fea0003800000 */
[----:B------:R-:W-:Y:S01]  /*9320*/  BPT.TRAP 0x1 ;  /* 0x000000040000795c */ /* 0x000fe20000300000 */
.L_x_3908:
[----:B------:R-:W-:Y:S01]  /*9330*/  ULDC UR4, c[0x0][0x9d8] ;  /* 0x0002760000047ab9 */ /* 0x000fe20000000800 */
[----:B------:R-:W-:Y:S02]  /*9340*/  IMAD R15, R172, -0x40, R171 ;  /* 0xffffffc0ac0f7824 */ /* 0x000fe400078e02ab */
[----:B------:R-:W-:Y:S01]  /*9350*/  FMUL.FTZ R24, R24, UR4 ;  /* 0x0000000418187c20 */ /* 0x000fe20008410000 */
[----:B------:R-:W-:Y:S01]  /*9360*/  FMUL.FTZ R25, R25, UR4 ;  /* 0x0000000419197c20 */ /* 0x000fe20008410000 */
[----:B------:R-:W-:Y:S01]  /*9370*/  FMUL.FTZ R28, R28, UR4 ;  /* 0x000000041c1c7c20 */ /* 0x000fe20008410000 */
[----:B------:R-:W-:Y:S01]  /*9380*/  FMUL.FTZ R29, R29, UR4 ;  /* 0x000000041d1d7c20 */ /* 0x000fe20008410000 */
[----:B------:R-:W-:Y:S01]  /*9390*/  FMUL.FTZ R32, R32, UR4 ;  /* 0x0000000420207c20 */ /* 0x000fe20008410000 */
[----:B------:R-:W-:Y:S01]  /*93a0*/  IADD3 R15, -R210, 0x40, R15 ;  /* 0x00000040d20f7810 */ /* 0x000fe20007ffe10f */
[----:B------:R-:W-:Y:S01]  /*93b0*/  MUFU.TANH R24, R24 ;  /* 0x0000001800187308 */ /* 0x000fe20000002400 */
[----:B------:R-:W-:Y:S01]  /*93c0*/  FMUL.FTZ R33, R33, UR4 ;  /* 0x0000000421217c20 */ /* 0x000fe20008410000 */
[----:B------:R-:W-:Y:S01]  /*93d0*/  FMUL.FTZ R26, R26, UR4 ;  /* 0x000000041a1a7c20 */ /* 0x000fe20008410000 */
[----:B------:R-:W-:Y:S01]  /*93e0*/  FMUL.FTZ R34, R34, UR4 ;  /* 0x0000000422227c20 */ /* 0x000fe20008410000 */
[C---:B------:R-:W-:Y:S01]  /*93f0*/  ISETP.GT.AND P5, PT, R15.reuse, RZ, PT ;  /* 0x000000ff0f00720c */ /* 0x040fe20003fa4270 */
[----:B------:R-:W-:Y:S01]  /*9400*/  FMUL.FTZ R36, R36, UR4 ;  /* 0x0000000424247c20 */ /* 0x000fe20008410000 */
[----:B------:R-:W-:Y:S01]  /*9410*/  ISETP.GT.AND P4, PT, R15, 0x1, PT ;  /* 0x000000010f00780c */ /* 0x000fe20003f84270 */
[----:B------:R-:W-:Y:S01]  /*9420*/  FMUL.FTZ R27, R27, UR4 ;  /* 0x000000041b1b7c20 */ /* 0x000fe20008410000 */
[----:B------:R-:W1:Y:S01]  /*9430*/  MUFU.TANH R25, R25 ;  /* 0x0000001900197308 */ /* 0x000e620000002400 */
[----:B------:R-:W-:Y:S01]  /*9440*/  FMUL.FTZ R38, R38, UR4 ;  /* 0x0000000426267c20 */ /* 0x000fe20008410000 */
[----:B------:R-:W-:Y:S01]  /*9450*/  ISETP.GT.AND P3, PT, R15, 0x8, PT ;  /* 0x000000080f00780c */ /* 0x000fe20003f64270 */
[----:B------:R-:W-:Y:S01]  /*9460*/  FMUL.FTZ R30, R30, UR4 ;  /* 0x000000041e1e7c20 */ /* 0x000fe20008410000 */
[----:B------:R-:W-:Y:S01]  /*9470*/  FMUL.FTZ R37, R37, UR4 ;  /* 0x0000000425257c20 */ /* 0x000fe20008410000 */
[----:B------:R-:W-:Y:S01]  /*9480*/  FMUL.FTZ R42, R42, UR4 ;  /* 0x000000042a2a7c20 */ /* 0x000fe20008410000 */
[----:B------:R-:W-:Y:S01]  /*9490*/  ISETP.GT.AND P2, PT, R15, 0x9, PT ;  /* 0x000000090f00780c */ /* 0x000fe20003f44270 */
[----:B------:R-:W-:Y:S01]  /*94a0*/  FMUL.FTZ R40, R40, UR4 ;  /* 0x0000000428287c20 */ /* 0x000fe20008410000 */
[----:B------:R-:W-:Y:S01]  /*94b0*/  MUFU.TANH R28, R28 ;  /* 0x0000001c001c7308 */ /* 0x000fe20000002400 */
[----:B------:R-:W-:Y:S01]  /*94c0*/  FMUL.FTZ R31, R31, UR4 ;  /* 0x000000041f1f7c20 */ /* 0x000fe20008410000 */
[----:B------:R-:W-:Y:S01]  /*94d0*/  ISETP.GT.AND P1, PT, R15, 0x10, PT ;  /* 0x000000100f00780c */ /* 0x000fe20003f24270 */
[----:B------:R-:W-:Y:S01]  /*94e0*/  FMUL.FTZ R41, R41, UR4 ;  /* 0x0000000429297c20 */ /* 0x000fe20008410000 */
[----:B------:R-:W-:Y:S01]  /*94f0*/  FMUL.FTZ R35, R35, UR4 ;  /* 0x0000000423237c20 */ /* 0x000fe20008410000 */
[----:B------:R-:W-:Y:S01]  /*9500*/  ISETP.GT.AND P6, PT, R15, 0x11, PT ;  /* 0x000000110f00780c */ /* 0x000fe20003fc4270 */
[----:B------:R-:W-:Y:S01]  /*9510*/  FMUL.FTZ R44, R44, UR4 ;  /* 0x000000042c2c7c20 */ /* 0x000fe20008410000 */
[----:B------:R-:W-:Y:S01]  /*9520*/  FMUL.FTZ R45, R45, UR4 ;  /* 0x000000042d2d7c20 */ /* 0x000fe20008410000 */
[----:B------:R-:W-:Y:S01]  /*9530*/  MUFU.TANH R29, R29 ;  /* 0x0000001d001d7308 */ /* 0x000fe20000002400 */
[----:B-1----:R-:W-:Y:S01]  /*9540*/  FSEL R25, R25, -INF , P4 ;  /* 0xff80000019197808 */ /* 0x002fe20002000000 */
        /* <DEDUP_REMOVED lines=12> */
[----:B------:R-:W-:Y:S01]  /*9610*/  ULDC UR5, c[0x0][0x988] ;  /* 0x0002620000057ab9 */ /* 0x000fe20000000800 */
[----:B------:R-:W-:Y:S01]  /*9620*/  FMUL.FTZ R55, R55, UR4 ;  /* 0x0000000437377c20 */ /* 0x000fe20008410000 */
[----:B------:R-:W2:Y:S01]  /*9630*/  MUFU.TANH R0, R26 ;  /* 0x0000001a00007308 */ /* 0x000ea20000002400 */
[----:B------:R-:W-:-:S07]  /*9640*/  IMAD.U32 R169, RZ, RZ, UR5 ;  /* 0x00000005ffa97e24 */ /* 0x000fce000f8e00ff */
[----:B------:R-:W3:Y:S01]  /*9650*/  MUFU.TANH R33, R33 ;  /* 0x0000002100217308 */ /* 0x000ee20000002400 */
[----:B-1----:R-:W-:-:S07]  /*9660*/  FSEL R58, R32, -INF , P1 ;  /* 0xff800000203a7808 */ /* 0x002fce0000800000 */
[----:B------:R1:W4:Y:S01]  /*9670*/  MUFU.TANH R20, R34 ;  /* 0x0000002200147308 */ /* 0x0003220000002400 */
[----:B--2---:R-:W-:-:S07]  /*9680*/  FSEL R0, R0, -INF , P5 ;  /* 0xff80000000007808 */ /* 0x004fce0002800000 */
[----:B------:R-:W2:Y:S01]  /*9690*/  MUFU.TANH R3, R27 ;  /* 0x0000001b00037308 */ /* 0x000ea20000002400 */
[----:B-1----:R-:W-:Y:S02]  /*96a0*/  FSEL R34, R24, -INF , P5 ;  /* 0xff80000018227808 */ /* 0x002fe40002800000 */
[----:B------:R-:W-:Y:S02]  /*96b0*/  ISETP.GT.AND P5, PT, R15, 0x18, PT ;  /* 0x000000180f00780c */ /* 0x000fe40003fa4270 */
[----:B------:R-:W-:Y:S02]  /*96c0*/  FMNMX.FTZ R21, R34, R25, !PT ;  /* 0x0000001922157209 */ /* 0x000fe40007810000 */
[----:B---3--:R-:W-:Y:S01]  /*96d0*/  FSEL R60, R33, -INF , P6 ;  /* 0xff800000213c7808 */ /* 0x008fe20003000000 */
[----:B------:R-:W1:Y:S01]  /*96e0*/  MUFU.TANH R36, R36 ;  /* 0x0000002400247308 */ /* 0x000e620000002400 */
[----:B----4-:R-:W-:Y:S02]  /*96f0*/  FSEL R20, R20, -INF , P1 ;  /* 0xff80000014147808 */ /* 0x010fe40000800000 */
[----:B------:R-:W-:-:S05]  /*9700*/  ISETP.GT.AND P1, PT, R15, 0x28, PT ;  /* 0x000000280f00780c */ /* 0x000fca0003f24270 */
[----:B------:R3:W4:Y:S01]  /*9710*/  MUFU.TANH R26, R38 ;  /* 0x00000026001a7308 */ /* 0x0007220000002400 */
[----:B--2---:R-:W-:Y:S02]  /*9720*/  FSEL R3, R3, -INF , P4 ;  /* 0xff80000003037808 */ /* 0x004fe40002000000 */
[----:B------:R-:W-:-:S05]  /*9730*/  ISETP.GT.AND P4, PT, R15, 0x19, PT ;  /* 0x000000190f00780c */ /* 0x000fca0003f84270 */
[----:B------:R-:W2:Y:S01]  /*9740*/  MUFU.TANH R10, R30 ;  /* 0x0000001e000a7308 */ /* 0x000ea20000002400 */
[----:B---3--:R-:W-:Y:S02]  /*9750*/  FSEL R38, R28, -INF , P3 ;  /* 0xff8000001c267808 */ /* 0x008fe40001800000 */
[----:B-1----:R-:W-:Y:S02]  /*9760*/  FSEL R36, R36, -INF , P5 ;  /* 0xff80000024247808 */ /* 0x002fe40002800000 */
[----:B------:R-:W-:-:S03]  /*9770*/  FMNMX.FTZ R21, R38, R21, !PT ;  /* 0x0000001526157209 */ /* 0x000fc60007810000 */
        /* <DEDUP_REMOVED lines=11> */
[----:B------:R-:W-:Y:S02]  /*9830*/  FMNMX.FTZ R21, R58, R21, !PT ;  /* 0x000000153a157209 */ /* 0x000fe40007810000 */
[----:B----4-:R-:W-:Y:S02]  /*9840*/  FSEL R30, R30, -INF , P3 ;  /* 0xff8000001e1e7808 */ /* 0x010fe40001800000 */
[----:B------:R-:W-:-:S03]  /*9850*/  FMNMX.FTZ R21, R60, R21, !PT ;  /* 0x000000153c157209 */ /* 0x000fc60007810000 */
[----:B------:R-:W3:Y:S01]  /*9860*/  MUFU.TANH R41, R41 ;  /* 0x0000002900297308 */ /* 0x000ee20000002400 */
[----:B------:R-:W-:Y:S02]  /*9870*/  FMNMX.FTZ R21, R36, R21, !PT ;  /* 0x0000001524157209 */ /* 0x000fe40007810000 */
[----:B--2---:R-:W-:Y:S02]  /*9880*/  FSEL R14, R14, -INF , P2 ;  /* 0xff8000000e0e7808 */ /* 0x004fe40001000000 */
[C---:B------:R-:W-:Y:S02]  /*9890*/  ISETP.GT.AND P2, PT, R15.reuse, 0x21, PT ;  /* 0x000000210f00780c */ /* 0x040fe40003f44270 */
[----:B------:R-:W-:Y:S01]  /*98a0*/  FMNMX.FTZ R21, R62, R21, !PT ;  /* 0x000000153e157209 */ /* 0x000fe20007810000 */
[----:B------:R-:W2:Y:S01]  /*98b0*/  MUFU.TANH R35, R35 ;  /* 0x0000002300237308 */ /* 0x000ea20000002400 */
[----:B-1----:R-:W-:Y:S02]  /*98c0*/  FSEL R40, R40, -INF , P3 ;  /* 0xff80000028287808 */ /* 0x002fe40001800000 */
[----:B------:R-:W-:-:S02]  /*98d0*/  ISETP.GT.AND P3, PT, R15, 0x38, PT ;  /* 0x000000380f00780c */ /* 0x000fc40003f64270 */
[----:B------:R-:W-:-:S03]  /*98e0*/  FMNMX.FTZ R21, R40, R21, !PT ;  /* 0x0000001528157209 */ /* 0x000fc60007810000 */
[----:B------:R-:W1:Y:S01]  /*98f0*/  MUFU.TANH R44, R44 ;  /* 0x0000002c002c7308 */ /* 0x000e620000002400 */
[----:B---3--:R-:W-:-:S04]  /*9900*/  FSEL R64, R41, -INF , P2 ;  /* 0xff80000029407808 */ /* 0x008fc80001000000 */
[----:B------:R-:W-:-:S03]  /*9910*/  FMNMX.FTZ R21, R64, R21, !PT ;  /* 0x0000001540157209 */ /* 0x000fc60007810000 */
[----:B------:R-:W3:Y:S01]  /*9920*/  MUFU.TANH R45, R45 ;  /* 0x0000002d002d7308 */ /* 0x000ee20000002400 */
[----:B--2---:R-:W-:Y:S02]  /*9930*/  FSEL R24, R35, -INF , P6 ;  /* 0xff80000023187808 */ /* 0x004fe40003000000 */
[----:B------:R-:W-:-:S05]  /*9940*/  ISETP.GT.AND P6, PT, R15, 0x29, PT ;  /* 0x000000290f00780c */ /* 0x000fca0003fc4270 */
[----:B------:R-:W2:Y:S01]  /*9950*/  MUFU.TANH R39, R39 ;  /* 0x0000002700277308 */ /* 0x000ea20000002400 */
[----:B-1----:R-:W-:-:S04]  /*9960*/  FSEL R44, R44, -INF , P1 ;  /* 0xff8000002c2c7808 */ /* 0x002fc80000800000 */
        /* <DEDUP_REMOVED lines=15> */
[----:B------:R-:W-:Y:S02]  /*9a60*/  ISETP.GT.AND P2, PT, R15, 0x39, PT ;  /* 0x000000390f00780c */ /* 0x000fe40003f44270 */
[----:B------:R-:W-:-:S03]  /*9a70*/  FMNMX.FTZ R15, R0, R3, !PT ;  /* 0x00000003000f7209 */ /* 0x000fc60007810000 */
[----:B------:R-:W2:Y:S01]  /*9a80*/  MUFU.TANH R46, R46 ;  /* 0x0000002e002e7308 */ /* 0x000ea20000002400 */
[----:B-1----:R-:W-:Y:S02]  /*9a90*/  FSEL R52, R52, -INF , P3 ;  /* 0xff80000034347808 */ /* 0x002fe40001800000 */
[----:B------:R-:W-:Y:S02]  /*9aa0*/  FMNMX.FTZ R15, R10, R15, !PT ;  /* 0x0000000f0a0f7209 */ /* 0x000fe40007810000 */
[----:B------:R-:W-:Y:S02]  /*9ab0*/  FMNMX.FTZ R21, R52, R21, !PT ;  /* 0x0000001534157209 */ /* 0x000fe40007810000 */
[----:B------:R-:W-:Y:S01]  /*9ac0*/  FMNMX.FTZ R15, R14, R15, !PT ;  /* 0x0000000f0e0f7209 */ /* 0x000fe20007810000 */
[----:B------:R-:W-:Y:S01]  /*9ad0*/  MUFU.TANH R47, R47 ;  /* 0x0000002f002f7308 */ /* 0x000fe20000002400 */
[----:B---3--:R-:W-:Y:S02]  /*9ae0*/  FSEL R74, R53, -INF , P2 ;  /* 0xff800000354a7808 */ /* 0x008fe40001000000 */
[----:B------:R-:W-:-:S02]  /*9af0*/  FMNMX.FTZ R15, R20, R15, !PT ;  /* 0x0000000f140f7209 */ /* 0x000fc40007810000 */
[----:B------:R-:W-:Y:S02]  /*9b00*/  FMNMX.FTZ R21, R74, R21, !PT ;  /* 0x000000154a157209 */ /* 0x000fe40007810000 */
[----:B------:R-:W-:Y:S01]  /*9b10*/  FMNMX.FTZ R15, R24, R15, !PT ;  /* 0x0000000f180f7209 */ /* 0x000fe20007810000 */
[----:B------:R-:W1:Y:S01]  /*9b20*/  MUFU.TANH R50, R50 ;  /* 0x0000003200327308 */ /* 0x000e620000002400 */
[----:B--2---:R-:W-:Y:S01]  /*9b30*/  FSEL R46, R46, -INF , P1 ;  /* 0xff8000002e2e7808 */ /* 0x004fe20000800000 */
[----:B------:R-:W2:Y:S01]  /*9b40*/  SHFL.BFLY PT, R48, R21, 0x2, 0x1f ;  /* 0x0c401f0015307f89 */ /* 0x000ea200000e0000 */
[----:B------:R-:W-:-:S04]  /*9b50*/  FMNMX.FTZ R15, R26, R15, !PT ;  /* 0x0000000f1a0f7209 */ /* 0x000fc80007810000 */
[----:B------:R-:W-:Y:S01]  /*9b60*/  FMNMX.FTZ R15, R28, R15, !PT ;  /* 0x0000000f1c0f7209 */ /* 0x000fe20007810000 */
[----:B------:R-:W-:Y:S03]  /*9b70*/  MUFU.TANH R51, R51 ;  /* 0x0000003300337308 */ /* 0x000fe60000002400 */
[----:B------:R-:W-:-:S04]  /*9b80*/  FMNMX.FTZ R15, R30, R15, !PT ;  /* 0x0000000f1e0f7209 */ /* 0x000fc80007810000 */
[----:B------:R-:W-:Y:S01]  /*9b90*/  FMNMX.FTZ R15, R32, R15, !PT ;  /* 0x0000000f200f7209 */ /* 0x000fe20007810000 */
[----:B------:R-:W3:Y:S01]  /*9ba0*/  MUFU.TANH R54, R54 ;  /* 0x0000003600367308 */ /* 0x000ee20000002400 */
[----:B-1----:R-:W-:Y:S02]  /*9bb0*/  FSEL R50, R50, -INF , P5 ;  /* 0xff80000032327808 */ /* 0x002fe40002800000 */
[----:B------:R-:W-:-:S05]  /*9bc0*/  FMNMX.FTZ R15, R46, R15, !PT ;  /* 0x0000000f2e0f7209 */ /* 0x000fca0007810000 */
[----:B------:R-:W1:Y:S01]  /*9bd0*/  MUFU.TANH R55, R55 ;  /* 0x0000003700377308 */ /* 0x000e620000002400 */
[----:B--2---:R-:W-:-:S05]  /*9be0*/  FMNMX.FTZ R48, R21, R48, !PT ;  /* 0x0000003015307209 */ /* 0x004fca0007810000 */
[----:B------:R-:W2:Y:S01]  /*9bf0*/  SHFL.BFLY PT, R27, R48, 0x1, 0x1f ;  /* 0x0c201f00301b7f89 */ /* 0x000ea200000e0000 */
[----:B---3--:R-:W-:Y:S02]  /*9c00*/  FSEL R54, R54, -INF , P3 ;  /* 0xff80000036367808 */ /* 0x008fe40001800000 */
[----:B-1----:R-:W-:Y:S02]  /*9c10*/  FSEL R72, R55, -INF , P2 ;  /* 0xff80000037487808 */ /* 0x002fe40001000000 */
[----:B--2---:R-:W-:Y:S02]  /*9c20*/  FMNMX.FTZ R168, R48, R27, !PT ;  /* 0x0000001b30a87209 */ /* 0x004fe40007810000 */
[----:B------:R-:W-:Y:S02]  /*9c30*/  FSEL R48, R47, -INF , P6 ;  /* 0xff8000002f307808 */ /* 0x000fe40003000000 */
[C---:B------:R-:W-:Y:S01]  /*9c40*/  FSETP.NEU.FTZ.AND P1, PT, R168.reuse, -INF , PT ;  /* 0xff800000a800780b */ /* 0x040fe20003f3d000 */
[----:B------:R-:W-:Y:S01]  /*9c50*/  FMUL.FTZ R21, R168, R169 ;  /* 0x000000a9a8157220 */ /* 0x000fe20000410000 */
[----:B------:R-:W-:-:S04]  /*9c60*/  FMNMX.FTZ R15, R48, R15, !PT ;  /* 0x0000000f300f7209 */ /* 0x000fc80007810000 */
[----:B------:R-:W-:Y:S02]  /*9c70*/  FSEL R21, R21, RZ, P1 ;  /* 0x000000ff15157208 */ /* 0x000fe40000800000 */
[----:B------:R-:W-:-:S03]  /*9c80*/  FMNMX.FTZ R15, R50, R15, !PT ;  /* 0x0000000f320f7209 */ /* 0x000fc60007810000 */
[-CC-:B------:R-:W-:Y:S01]  /*9c90*/  FFMA.FTZ R27, R34, R169.reuse, -R21.reuse ;  /* 0x000000a9221b7223 */ /* 0x180fe20000010815 */
[----:B------:R-:W-:Y:S01]  /*9ca0*/  FSEL R34, R51, -INF , P4 ;  /* 0xff80000033227808 */ /* 0x000fe20002000000 */
[-CC-:B------:R-:W-:Y:S01]  /*9cb0*/  FFMA.FTZ R29, R38, R169.reuse, -R21.reuse ;  /* 0x000000a9261d7223 */ /* 0x180fe20000010815 */
[-CC-:B------:R-:W-:Y:S01]  /*9cc0*/  FFMA.FTZ R25, R25, R169.reuse, -R21.reuse ;  /* 0x000000a919197223 */ /* 0x180fe20000010815 */
        /* <DEDUP_REMOVED lines=8> */
[--C-:B------:R-:W-:Y:S01]  /*9d50*/  FFMA.FTZ R40, R40, R169, -R21.reuse ;  /* 0x000000a928287223 */ /* 0x100fe20000010815 */
[----:B------:R-:W-:Y:S01]  /*9d60*/  FMNMX.FTZ R15, R72, R15, !PT ;  /* 0x0000000f480f7209 */ /* 0x000fe20007810000 */
[----:B------:R-:W-:Y:S01]  /*9d70*/  MUFU.EX2 R152, R25 ;  /* 0x0000001900987308 */ /* 0x000fe20000000800 */
[-CC-:B------:R-:W-:Y:S01]  /*9d80*/  FFMA.FTZ R64, R64, R169.reuse, -R21.reuse ;  /* 0x000000a940407223 */ /* 0x180fe20000010815 */
[-CC-:B------:R-:W-:Y:S01]  /*9d90*/  FFMA.FTZ R44, R44, R169.reuse, -R21.reuse ;  /* 0x000000a92c2c7223 */ /* 0x180fe20000010815 */
[-CC-:B------:R-:W-:Y:S01]  /*9da0*/  FFMA.FTZ R66, R66, R169.reuse, -R21.reuse ;  /* 0x000000a942427223 */ /* 0x180fe20000010815 */
[----:B------:R-:W1:Y:S01]  /*9db0*/  SHFL.BFLY PT, R38, R15, 0x2, 0x1f ;  /* 0x0c401f000f267f89 */ /* 0x000e6200000e0000 */
[-CC-:B------:R-:W-:Y:S01]  /*9dc0*/  FFMA.FTZ R68, R68, R169.reuse, -R21.reuse ;  /* 0x000000a944447223 */ /* 0x180fe20000010815 */
[-CC-:B------:R-:W-:Y:S01]  /*9dd0*/  FFMA.FTZ R70, R70, R169.reuse, -R21.reuse ;  /* 0x000000a946467223 */ /* 0x180fe20000010815 */
[-CC-:B------:R-:W-:Y:S01]  /*9de0*/  FFMA.FTZ R52, R52, R169.reuse, -R21.reuse ;  /* 0x000000a934347223 */ /* 0x180fe20000010815 */
[----:B------:R-:W-:Y:S01]  /*9df0*/  MUFU.EX2 R29, R29 ;  /* 0x0000001d001d7308 */ /* 0x000fe20000000800 */
[----:B------:R-:W-:-:S07]  /*9e00*/  FFMA.FTZ R21, R74, R169, -R21 ;  /* 0x000000a94a157223 */ /* 0x000fce0000010815 */
[----:B------:R-:W2:Y:S08]  /*9e10*/  MUFU.EX2 R42, R42 ;  /* 0x0000002a002a7308 */ /* 0x000eb00000000800 */
[----:B------:R-:W-:Y:S01]  /*9e20*/  MUFU.EX2 R58, R58 ;  /* 0x0000003a003a7308 */ /* 0x000fe20000000800 */
[----:B-1----:R-:W-:-:S07]  /*9e30*/  FMNMX.FTZ R38, R15, R38, !PT ;  /* 0x000000260f267209 */ /* 0x002fce0007810000 */
[----:B------:R-:W1:Y:S01]  /*9e40*/  MUFU.EX2 R25, R60 ;  /* 0x0000003c00197308 */ /* 0x000e620000000800 */
[----:B------:R-:W3:Y:S01]  /*9e50*/  SHFL.BFLY PT, R15, R38, 0x1, 0x1f ;  /* 0x0c201f00260f7f89 */ /* 0x000ee200000e0000 */
[----:B--2---:R-:W-:-:S06]  /*9e60*/  F2FP.F16.F32.PACK_AB R154, R42, R29 ;  /* 0x0000001d2a9a723e */ /* 0x004fcc00000000ff */
[----:B------:R-:W-:Y:S08]  /*9e70*/  MUFU.EX2 R36, R36 ;  /* 0x0000002400247308 */ /* 0x000ff00000000800 */
[----:B------:R-:W2:Y:S01]  /*9e80*/  MUFU.EX2 R31, R62 ;  /* 0x0000003e001f7308 */ /* 0x000ea20000000800 */
[----:B-1----:R-:W-:-:S07]  /*9e90*/  F2FP.F16.F32.PACK_AB R156, R25, R58 ;  /* 0x0000003a199c723e */ /* 0x002fce00000000ff */
[----:B------:R-:W-:Y:S01]  /*9ea0*/  MUFU.EX2 R40, R40 ;  /* 0x0000002800287308 */ /* 0x000fe20000000800 */
[----:B---3--:R-:W-:-:S04]  /*9eb0*/  FMNMX.FTZ R170, R38, R15, !PT ;  /* 0x0000000f26aa7209 */ /* 0x008fc80007810000 */
[C---:B------:R-:W-:Y:S01]  /*9ec0*/  FSETP.NEU.FTZ.AND P1, PT, R170.reuse, -INF , PT ;  /* 0xff800000aa00780b */ /* 0x040fe20003f3d000 */
[----:B------:R-:W-:Y:S02]  /*9ed0*/  FMUL.FTZ R37, R170, R169 ;  /* 0x000000a9aa257220 */ /* 0x000fe40000410000 */
[----:B------:R-:W1:Y:S01]  /*9ee0*/  MUFU.EX2 R33, R64 ;  /* 0x0000004000217308 */ /* 0x000e620000000800 */
[----:B--2---:R-:W-:Y:S02]  /*9ef0*/  F2FP.F16.F32.PACK_AB R158, R31, R36 ;  /* 0x000000241f9e723e */ /* 0x004fe400000000ff */
[----:B------:R-:W-:-:S05]  /*9f00*/  FSEL R37, R37, RZ, P1 ;  /* 0x000000ff25257208 */ /* 0x000fca0000800000 */
        /* <DEDUP_REMOVED lines=11> */
[--C-:B------:R-:W-:Y:S01]  /*9fc0*/  FFMA.FTZ R46, R46, R169, -R37.reuse ;  /* 0x000000a92e2e7223 */ /* 0x100fe20000010825 */
[----:B------:R-:W3:Y:S01]  /*9fd0*/  MUFU.EX2 R38, R3 ;  /* 0x0000000300267308 */ /* 0x000ee20000000800 */
[----:B--2---:R-:W-:Y:S01]  /*9fe0*/  FADD.FTZ R0, R27, R152 ;  /* 0x000000981b007221 */ /* 0x004fe20000010000 */
[----:B------:R-:W-:Y:S01]  /*9ff0*/  F2FP.F16.F32.PACK_AB R152, R152, R27 ;  /* 0x0000001b9898723e */ /* 0x000fe200000000ff */
[-CC-:B------:R-:W-:Y:S01]  /*a000*/  FFMA.FTZ R48, R48, R169.reuse, -R37.reuse ;  /* 0x000000a930307223 */ /* 0x180fe20000010825 */
[----:B------:R-:W-:Y:S01]  /*a010*/  FFMA.FTZ R50, R50, R169, -R37 ;  /* 0x000000a932327223 */ /* 0x000fe20000010825 */
[----:B------:R-:W-:Y:S01]  /*a020*/  FADD.FTZ R41, R29, R0 ;  /* 0x000000001d297221 */ /* 0x000fe20000010000 */
[----:B------:R-:W-:-:S02]  /*a030*/  VIADD R0, R12, 0x28c40 ;  /* 0x00028c400c007836 */ /* 0x000fc40000000000 */
[-C--:B------:R-:W-:Y:S01]  /*a040*/  FFMA.FTZ R34, R34, R169.reuse, -R37 ;  /* 0x000000a922227223 */ /* 0x080fe20000010825 */
[----:B------:R-:W2:Y:S01]  /*a050*/  MUFU.EX2 R10, R10 ;  /* 0x0000000a000a7308 */ /* 0x000ea20000000800 */
[----:B------:R-:W-:Y:S01]  /*a060*/  FADD.FTZ R41, R42, R41 ;  /* 0x000000292a297221 */ /* 0x000fe20000010000 */
[-CC-:B------:R-:W-:Y:S01]  /*a070*/  FFMA.FTZ R54, R54, R169.reuse, -R37.reuse ;  /* 0x000000a936367223 */ /* 0x180fe20000010825 */
[----:B------:R-:W-:Y:S01]  /*a080*/  PRMT R0, R189, 0x654, R0 ;  /* 0x00000654bd007816 */ /* 0x000fe20000000000 */
[----:B------:R-:W-:Y:S01]  /*a090*/  FFMA.FTZ R37, R72, R169, -R37 ;  /* 0x000000a948257223 */ /* 0x000fe20000010825 */
[----:B-1----:R-:W-:Y:S02]  /*a0a0*/  F2FP.F16.F32.PACK_AB R160, R33, R40 ;  /* 0x0000002821a0723e */ /* 0x002fe400000000ff */
[----:B------:R1:W-:Y:S01]  /*a0b0*/  SYNCS.ARRIVE.TRANS64.RED.A1T0 RZ, [R0+URZ], RZ ;  /* 0x000000ff00ff79a7 */ /* 0x0003e2000810043f */
[----:B------:R2:W4:Y:S01]  /*a0c0*/  MUFU.EX2 R155, R14 ;  /* 0x0000000e009b7308 */ /* 0x0005220000000800 */
[----:B---3--:R-:W-:Y:S01]  /*a0d0*/  FADD.FTZ R39, R153, R38 ;  /* 0x0000002699277221 */ /* 0x008fe20000010000 */
[----:B------:R-:W-:-:S06]  /*a0e0*/  F2FP.F16.F32.PACK_AB R153, R38, R153 ;  /* 0x000000992699723e */ /* 0x000fcc00000000ff */
[----:B------:R-:W1:Y:S01]  /*a0f0*/  MUFU.EX2 R20, R20 ;  /* 0x0000001400147308 */ /* 0x000e620000000800 */
[----:B--2---:R-:W-:-:S07]  /*a100*/  FADD.FTZ R14, R10, R39 ;  /* 0x000000270a0e7221 */ /* 0x004fce0000010000 */
[----:B------:R2:W3:Y:S08]  /*a110*/  MUFU.EX2 R157, R24 ;  /* 0x00000018009d7308 */ /* 0x0004f00000000800 */
[----:B------:R-:W5:Y:S01]  /*a120*/  MUFU.EX2 R26, R26 ;  /* 0x0000001a001a7308 */ /* 0x000f620000000800 */
[----:B--2---:R-:W-:Y:S01]  /*a130*/  FADD.FTZ R24, R58, R41 ;  /* 0x000000293a187221 */ /* 0x004fe20000010000 */
[C---:B----4-:R-:W-:Y:S01]  /*a140*/  FADD.FTZ R41, R155.reuse, R14 ;  /* 0x0000000e9b297221 */ /* 0x050fe20000010000 */
[----:B------:R-:W-:Y:S01]  /*a150*/  F2FP.F16.F32.PACK_AB R155, R155, R10 ;  /* 0x0000000a9b9b723e */ /* 0x000fe200000000ff */
[----:B------:R-:W-:Y:S01]  /*a160*/  BAR.SYNC.DEFER_BLOCKING 0xf, 0x100 ;  /* 0x03c4000000007b1d */ /* 0x000fe20000010000 */
[----:B------:R-:W-:Y:S01]  /*a170*/  FADD.FTZ R43, R25, R24 ;  /* 0x00000018192b7221 */ /* 0x000fe20000010000 */
[----:B-1----:R-:W-:-:S03]  /*a180*/  FADD.FTZ R0, R20, R41 ;  /* 0x0000002914007221 */ /* 0x002fc60000010000 */
[----:B------:R-:W-:Y:S01]  /*a190*/  FADD.FTZ R14, R36, R43 ;  /* 0x0000002b240e7221 */ /* 0x000fe20000010000 */
[----:B------:R-:W1:Y:S01]  /*a1a0*/  MUFU.EX2 R159, R28 ;  /* 0x0000001c009f7308 */ /* 0x000e620000000800 */
[C---:B---3--:R-:W-:Y:S01]  /*a1b0*/  FADD.FTZ R27, R157.reuse, R0 ;  /* 0x000000009d1b7221 */ /* 0x048fe20000010000 */
[----:B------:R-:W-:Y:S01]  /*a1c0*/  F2FP.F16.F32.PACK_AB R157, R157, R20 ;  /* 0x000000149d9d723e */ /* 0x000fe200000000ff */
[----:B------:R-:W-:Y:S02]  /*a1d0*/  FADD.FTZ R41, R31, R14 ;  /* 0x0000000e1f297221 */ /* 0x000fe40000010000 */
[----:B-----5:R-:W-:-:S03]  /*a1e0*/  FADD.FTZ R0, R26, R27 ;  /* 0x0000001b1a007221 */ /* 0x020fc60000010000 */
[----:B------:R-:W2:Y:S01]  /*a1f0*/  MUFU.EX2 R30, R30 ;  /* 0x0000001e001e7308 */ /* 0x000ea20000000800 */
[----:B------:R-:W-:-:S04]  /*a200*/  FADD.FTZ R14, R40, R41 ;  /* 0x00000029280e7221 */ /* 0x000fc80000010000 */
[----:B------:R-:W-:-:S03]  /*a210*/  FADD.FTZ R27, R33, R14 ;  /* 0x0000000e211b7221 */ /* 0x000fc60000010000 */
[----:B------:R-:W3:Y:S01]  /*a220*/  MUFU.EX2 R161, R32 ;  /* 0x0000002000a17308 */ /* 0x000ee20000000800 */
[C---:B-1----:R-:W-:Y:S01]  /*a230*/  FADD.FTZ R25, R159.reuse, R0 ;  /* 0x000000009f197221 */ /* 0x042fe20000010000 */
[----:B------:R-:W-:Y:S01]  /*a240*/  F2FP.F16.F32.PACK_AB R159, R159, R26 ;  /* 0x0000001a9f9f723e */ /* 0x000fe200000000ff */
[----:B------:R1:W-:Y:S04]  /*a250*/  STSM.16.M88.4 [R212+0x26800], R152 ;  /* 0x02680098d4007844 */ /* 0x0003e80000000200 */
[----:B------:R1:W-:Y:S01]  /*a260*/  STSM.16.M88.4 [R215], R156 ;  /* 0x0000009cd7007844 */ /* 0x0003e20000000200 */
[----:B------:R-:W4:Y:S01]  /*a270*/  MUFU.EX2 R44, R44 ;  /* 0x0000002c002c7308 */ /* 0x000f220000000800 */
[----:B--2---:R-:W-:-:S07]  /*a280*/  FADD.FTZ R0, R30, R25 ;  /* 0x000000191e007221 */ /* 0x004fce0000010000 */
[----:B------:R-:W2:Y:S01]  /*a290*/  MUFU.EX2 R46, R46 ;  /* 0x0000002e002e7308 */ /* 0x000ea20000000800 */
[C---:B---3--:R-:W-:Y:S01]  /*a2a0*/  FADD.FTZ R25, R161.reuse, R0 ;  /* 0x00000000a1197221 */ /* 0x048fe20000010000 */
[----:B------:R-:W-:-:S06]  /*a2b0*/  F2FP.F16.F32.PACK_AB R161, R161, R30 ;  /* 0x0000001ea1a1723e */ /* 0x000fcc00000000ff */
[----:B------:R-:W3:Y:S01]  /*a2c0*/  MUFU.EX2 R35, R66 ;  /* 0x0000004200237308 */ /* 0x000ee20000000800 */
[----:B----4-:R-:W-:-:S07]  /*a2d0*/  FADD.FTZ R0, R44, R27 ;  /* 0x0000001b2c007221 */ /* 0x010fce0000010000 */
[----:B------:R-:W4:Y:S01]  /*a2e0*/  MUFU.EX2 R3, R48 ;  /* 0x0000003000037308 */ /* 0x000f220000000800 */
[----:B--2---:R-:W-:-:S07]  /*a2f0*/  FADD.FTZ R10, R46, R25 ;  /* 0x000000192e0a7221 */ /* 0x004fce0000010000 */
[----:B------:R-:W-:Y:S01]  /*a300*/  MUFU.EX2 R68, R68 ;  /* 0x0000004400447308 */ /* 0x000fe20000000800 */
[C---:B---3--:R-:W-:Y:S01]  /*a310*/  F2FP.F16.F32.PACK_AB R162, R35.reuse, R44 ;  /* 0x0000002c23a2723e */ /* 0x048fe200000000ff */
[----:B------:R-:W-:-:S06]  /*a320*/  FADD.FTZ R35, R35, R0 ;  /* 0x0000000023237221 */ /* 0x000fcc0000010000 */
[----:B------:R-:W2:Y:S01]  /*a330*/  MUFU.EX2 R15, R70 ;  /* 0x00000046000f7308 */ /* 0x000ea20000000800 */
[C---:B----4-:R-:W-:Y:S01]  /*a340*/  F2FP.F16.F32.PACK_AB R163, R3.reuse, R46 ;  /* 0x0000002e03a3723e */ /* 0x050fe200000000ff */
[----:B------:R-:W-:-:S04]  /*a350*/  FADD.FTZ R3, R3, R10 ;  /* 0x0000000a03037221 */ /* 0x000fc80000010000 */
[----:B------:R1:W-:Y:S02]  /*a360*/  STSM.16.M88.4 [R213], R160 ;  /* 0x000000a0d5007844 */ /* 0x0003e40000000200 */
[----:B------:R-:W-:Y:S08]  /*a370*/  MUFU.EX2 R50, R50 ;  /* 0x0000003200327308 */ /* 0x000ff00000000800 */
[----:B------:R-:W3:Y:S01]  /*a380*/  MUFU.EX2 R39, R34 ;  /* 0x0000002200277308 */ /* 0x000ee20000000800 */
[----:B--2---:R-:W-:Y:S01]  /*a390*/  F2FP.F16.F32.PACK_AB R164, R15, R68 ;  /* 0x000000440fa4723e */ /* 0x004fe200000000ff */
[----:B------:R-:W-:-:S04]  /*a3a0*/  FADD.FTZ R68, R68, R35 ;  /* 0x0000002344447221 */ /* 0x000fc80000010000 */
[----:B------:R-:W-:Y:S02]  /*a3b0*/  FADD.FTZ R15, R15, R68 ;  /* 0x000000440f0f7221 */ /* 0x000fe40000010000 */
[----:B------:R-:W2:Y:S08]  /*a3c0*/  MUFU.EX2 R52, R52 ;  /* 0x0000003400347308 */ /* 0x000eb00000000800 */
[----:B------:R-:W4:Y:S01]  /*a3d0*/  MUFU.EX2 R21, R21 ;  /* 0x0000001500157308 */ /* 0x000f220000000800 */
[----:B---3--:R-:W-:Y:S01]  /*a3e0*/  F2FP.F16.F32.PACK_AB R165, R39, R50 ;  /* 0x0000003227a5723e */ /* 0x008fe200000000ff */
[----:B------:R-:W-:-:S04]  /*a3f0*/  FADD.FTZ R50, R50, R3 ;  /* 0x0000000332327221 */ /* 0x000fc80000010000 */
[----:B------:R-:W-:Y:S02]  /*a400*/  FADD.FTZ R39, R39, R50 ;  /* 0x0000003227277221 */ /* 0x000fe40000010000 */
[----:B------:R-:W-:Y:S01]  /*a410*/  MUFU.EX2 R54, R54 ;  /* 0x0000003600367308 */ /* 0x000fe20000000800 */
[----:B--2---:R-:W-:-:S07]  /*a420*/  FADD.FTZ R0, R52, R15 ;  /* 0x0000000f34007221 */ /* 0x004fce0000010000 */
[----:B------:R-:W2:Y:S01]  /*a430*/  MUFU.EX2 R37, R37 ;  /* 0x0000002500257308 */ /* 0x000ea20000000800 */
[C---:B----4-:R-:W-:Y:S01]  /*a440*/  F2FP.F16.F32.PACK_AB R166, R21.reuse, R52 ;  /* 0x0000003415a6723e */ /* 0x050fe200000000ff */
[----:B------:R-:W-:Y:S01]  /*a450*/  FADD.FTZ R0, R21, R0 ;  /* 0x0000000015007221 */ /* 0x000fe20000010000 */
[----:B--2---:R-:W-:Y:S01]  /*a460*/  F2FP.F16.F32.PACK_AB R167, R37, R54 ;  /* 0x0000003625a7723e */ /* 0x004fe200000000ff */
[----:B------:R-:W-:-:S04]  /*a470*/  FADD.FTZ R54, R54, R39 ;  /* 0x0000002736367221 */ /* 0x000fc80000010000 */
[----:B------:R1:W-:Y:S01]  /*a480*/  STSM.16.M88.4 [R214], R164 ;  /* 0x000000a4d6007844 */ /* 0x0003e20000000200 */
[----:B------:R-:W-:Y:S01]  /*a490*/  FADD.FTZ R3, R37, R54 ;  /* 0x0000003625037221 */ /* 0x000fe20000010000 */
[----:B------:R-:W-:Y:S06]  /*a4a0*/  @!P0 BRA `(.L_x_3909) ;  /* 0x0000000000048947 */ /* 0x000fec0003800000 */
[----:B------:R-:W-:Y:S01]  /*a4b0*/  BPT.TRAP 0x1 ;  /* 0x000000040000795c */ /* 0x000fe20000300000 */
.L_x_3909:
[----:B------:R2:W3:Y:S01]  /*a4c0*/  SYNCS.PHASECHK.TRANS64.TRYWAIT P1, [R12+URZ+0x28c50], R13 ;  /* 0x028c500d0c0075a7 */ /* 0x0004e2000802017f */
[----:B------:R-:W-:Y:S05]  /*a4d0*/  @!P0 BRA `(.L_x_3910) ;  /* 0x0000000000048947 */ /* 0x000fea0003800000 */
[----:B------:R-:W-:Y:S01]  /*a4e0*/  BPT.TRAP 0x1 ;  /* 0x000000040000795c */ /* 0x000fe20000300000 */
.L_x_3910:
[----:B------:R-:W-:Y:S01]  /*a4f0*/  LOP3.LUT R10, R56, 0x2000000, RZ, 0xfc, !PT ;  /* 0x02000000380a7812 */ /* 0x000fe200078efcff */
[----:B------:R-:W-:Y:S01]  /*a500*/  ULDC UR37, c[0x0][0x9d8] ;  /* 0x0002760000257ab9 */ /* 0x000fe20000000800 */
[----:B------:R-:W-:Y:S01]  /*a510*/  ULDC UR36, c[0x0][0x988] ;  /* 0x0002620000247ab9 */ /* 0x000fe20000000800 */
[----:B------:R-:W-:Y:S01]  /*a520*/  BSSY B0, `(.L_x_3911) ;  /* 0x0000006000007945 */ /* 0x000fe20003800000 */
[----:B------:R-:W-:Y:S01]  /*a530*/  LEA R14, R18, R10, 0xc ;  /* 0x0000000a120e7211 */ /* 0x000fe200078e60ff */
[----:B------:R-:W-:Y:S02]  /*a540*/  IMAD.MOV.U32 R15, RZ, RZ, 0x40000040 ;  /* 0x40000040ff0f7424 */ /* 0x000fe400078e00ff */
[----:B---3--:R-:W-:Y:S05]  /*a550*/  @P1 BRA `(.L_x_3912) ;  /* 0x0000000000081947 */ /* 0x008fea0003800000 */
[----:B------:R-:W3:Y:S02]  /*a560*/  SYNCS.PHASECHK.TRANS64.TRYWAIT P1, [R12+URZ+0x28c50], R13 ;  /* 0x028c500d0c0075a7 */ /* 0x000ee4000802017f */
[----:B---3--:R-:W-:Y:S05]  /*a570*/  @!P1 BRA `(.L_x_3913) ;  /* 0x000000d800509947 */ /* 0x008fea0003800000 */
.L_x_3912:
[----:B------:R-:W-:Y:S05]  /*a580*/  BSYNC B0 ;  /* 0x0000000000007941 */ /* 0x000fea0003800000 */
.L_x_3911:
[C---:B------:R-:W-:Y:S01]  /*a590*/  R2UR UR6, R14.reuse ;  /* 0x000000000e0672ca */ /* 0x040fe200000e0000 */
[C---:B------:R-:W-:Y:S01]  /*a5a0*/  VIADD R24, R14.reuse, 0x100 ;  /* 0x000001000e187836 */ /* 0x040fe20000000000 */
[----:B------:R-:W-:Y:S01]  /*a5b0*/  R2UR UR7, R15 ;  /* 0x000000000f0772ca */ /* 0x000fe200000e0000 */
[----:B------:R-:W-:Y:S01]  /*a5c0*/  IMAD.MOV.U32 R25, RZ, RZ, 0x40000040 ;  /* 0x40000040ff197424 */ /* 0x000fe200078e00ff */
[----:B------:R-:W-:Y:S01]  /*a5d0*/  MOV R15, 0x40000040 ;  /* 0x40000040000f7802 */ /* 0x000fe20000000f00 */
[----:B------:R-:W-:Y:S01]  /*a5e0*/  VIADD R20, R14, 0x80 ;  /* 0x000000800e147836 */ /* 0x000fe20000000000 */
[----:B------:R-:W-:Y:S01]  /*a5f0*/  R2UR UR14, R24 ;  /* 0x00000000180e72ca */ /* 0x000fe200000e0000 */
[----:B------:R-:W-:Y:S01]  /*a600*/  IMAD.MOV.U32 R21, RZ, RZ, 0x40000040 ;  /* 0x40000040ff157424 */ /* 0x000fe200078e00ff */
[----:B------:R-:W-:Y:S01]  /*a610*/  R2UR UR15, R25 ;  /* 0x00000000190f72ca */ /* 0x000fe200000e0000 */
[----:B------:R-:W-:Y:S01]  /*a620*/  VIADD R14, R14, 0x180 ;  /* 0x000001800e0e7836 */ /* 0x000fe20000000000 */
[----:B------:R-:W-:Y:S01]  /*a630*/  WARPGROUP.ARRIVE ;  /* 0x00000000000079c5 */ /* 0x000fe20000000000 */
[----:B------:R-:W-:-:S02]  /*a640*/  R2UR UR10, R20 ;  /* 0x00000000140a72ca */ /* 0x000fc400000e0000 */
[----:B------:R-:W-:Y:S02]  /*a650*/  R2UR UR11, R21 ;  /* 0x00000000150b72ca */ /* 0x000fe400000e0000 */
[----:B------:R-:W-:Y:S01]  /*a660*/  R2UR UR18, R14 ;  /* 0x000000000e1272ca */ /* 0x000fe200000e0000 */
[----:B------:R-:W-:Y:S01]  /*a670*/  HGMMA.64x256x16.F32 R24, R152, gdesc[UR4].tnspB, RZ, !UPT, gsb0 ;  /* 0x43e0000498187df0 */ /* 0x000fe2000c0008ff */
[----:B------:R-:W-:Y:S02]  /*a680*/  R2UR UR19, R15 ;  /* 0x000000000f1372ca */ /* 0x000fe400000e0000 */
[----:B------:R-:W-:Y:S02]  /*a690*/  WARPGROUP.DEPBAR.LE gsb0, 0x0 ;  /* 0x00008000000079c5 */ /* 0x000fe40000010000 */
[----:B------:R-:W-:-:S15]  /*a6a0*/  WARPGROUP.ARRIVE ;  /* 0x00000000000079c5 */ /* 0x000fde0000000000 */
[----:B------:R-:W-:-:S08]  /*a6b0*/  NOP ;  /* 0x0000000000007918 */ /* 0x000fd00000000000 */
[----:B------:R-:W-:Y:S03]  /*a6c0*/  HGMMA.64x256x16.F32 R24, R156, gdesc[UR8].tnspB, R24, gsb0 ;  /* 0x43e000089c187df0 */ /* 0x000fe60008000818 */
        /* <DEDUP_REMOVED lines=19> */
.L_x_3914:
[----:B------:R-:W-:Y:S01]  /*a800*/  ISETP.GE.AND P1, PT, R171, 0x41, PT ;  /* 0x00000041ab00780c */ /* 0x000fe20003f26270 */
[----:B0-23--:R-:W-:Y:S01]  /*a810*/  VIADD R12, R12, 0x28c60 ;  /* 0x00028c600c0c7836 */ /* 0x00dfe20000000000 */
[----:B------:R-:W-:Y:S04]  /*a820*/  BSSY B0, `(.L_x_3915) ;  /* 0x00001ef000007945 */ /* 0x000fe80003800000 */
[----:B------:R-:W-:-:S04]  /*a830*/  PRMT R12, R189, 0x654, R12 ;  /* 0x00000654bd0c7816 */ /* 0x000fc8000000000c */
[----:B------:R0:W-:Y:S03]  /*a840*/  SYNCS.ARRIVE.TRANS64.RED.A1T0 RZ, [R12+URZ], RZ ;  /* 0x000000ff0cff79a7 */ /* 0x0001e6000810043f */
[----:B------:R-:W-:Y:S05]  /*a850*/  @!P1 BRA `(.L_x_3916) ;  /* 0x0000001c00ac9947 */ /* 0x000fea0003800000 */
[----:B------:R-:W-:Y:S02]  /*a860*/  VIADD R13, R172, 0xfffffffe ;  /* 0xfffffffeac0d7836 */ /* 0x000fe40000000000 */
[----:B------:R-:W-:Y:S02]  /*a870*/  IMAD.MOV.U32 R15, RZ, RZ, R170 ;  /* 0x000000ffff0f7224 */ /* 0x000fe400078e00aa */
[----:B------:R-:W-:Y:S02]  /*a880*/  IMAD.MOV.U32 R219, RZ, RZ, R168 ;  /* 0x000000ffffdb7224 */ /* 0x000fe400078e00a8 */
[----:B------:R-:W-:-:S07]  /*a890*/  IMAD.MOV.U32 R216, RZ, RZ, R18 ;  /* 0x000000ffffd87224 */ /* 0x000fce00078e0012 */
.L_x_3929:
[----:B------:R-:W-:Y:S01]  /*a8a0*/  IADD3 R18, R216, 0x1, RZ ;  /* 0x00000001d8127810 */ /* 0x000fe20007ffe0ff */
[----:B0-2---:R-:W-:Y:S02]  /*a8b0*/  IMAD.MOV.U32 R12, RZ, RZ, R13 ;  /* 0x000000ffff0c7224 */ /* 0x005fe400078e000d */
[----:B------:R-:W-:Y:S01]  /*a8c0*/  VIADD R13, R13, 0xffffffff ;  /* 0xffffffff0d0d7836 */ /* 0x000fe20000000000 */
[----:B------:R-:W-:Y:S02]  /*a8d0*/  ISETP.NE.AND P2, PT, R18, 0x2, PT ;  /* 0x000000021200780c */ /* 0x000fe40003f45270 */
[----:B------:R-:W-:Y:S02]  /*a8e0*/  ISETP.GT.AND P1, PT, R12, RZ, PT ;  /* 0x000000ff0c00720c */ /* 0x000fe40003f24270 */
[----:B------:R-:W-:Y:S02]  /*a8f0*/  SEL R12, RZ, 0x1, P2 ;  /* 0x00000001ff0c7807 */ /* 0x000fe40001000000 */
[----:B------:R-:W-:-:S02]  /*a900*/  SEL R18, R18, RZ, P2 ;  /* 0x000000ff12127207 */ /* 0x000fc40001000000 */
[----:B------:R-:W-:Y:S01]  /*a910*/  LOP3.LUT R23, R23, R12, RZ, 0x3c, !PT ;  /* 0x0000000c17177212 */ /* 0x000fe200078e3cff */
[----:B------:R-:W-:Y:S06]  /*a920*/  @!P0 BRA `(.L_x_3917) ;  /* 0x0000000000048947 */ /* 0x000fec0003800000 */
[----:B------:R-:W-:Y:S01]  /*a930*/  BPT.TRAP 0x1 ;  /* 0x000000040000795c */ /* 0x000fe20000300000 */
.L_x_3917:
[----:B------:R-:W-:Y:S01]  /*a940*/  IMAD R12, R18, 0x8, R2 ;  /* 0x00000008120c7824 */ /* 0x000fe200078e0202 */
[----:B------:R-:W-:-:S04]  /*a950*/  SHF.L.U32 R14, R23, 0x1f, RZ ;  /* 0x0000001f170e7819 */ /* 0x000fc800000006ff */
[----:B------:R0:W2:Y:S01]  /*a960*/  SYNCS.PHASECHK.TRANS64.TRYWAIT P2, [R12+URZ+0x28c30], R14 ;  /* 0x028c300e0c0075a7 */ /* 0x0000a2000804017f */
[----:B------:R-:W-:Y:S05]  /*a970*/  @!P0 BRA `(.L_x_3918) ;  /* 0x0000000000048947 */ /* 0x000fea0003800000 */
[----:B------:R-:W-:Y:S01]  /*a980*/  BPT.TRAP 0x1 ;  /* 0x000000040000795c */ /* 0x000fe20000300000 */
.L_x_3918:
[----:B------:R-:W-:Y:S01]  /*a990*/  VIADD R20, R2, 0x20400 ;  /* 0x0002040002147836 */ /* 0x000fe20000000000 */
[----:B------:R-:W-:Y:S01]  /*a9a0*/  BSSY B1, `(.L_x_3919) ;  /* 0x0000009000017945 */ /* 0x000fe20003800000 */
[----:B-1----:R-:W-:Y:S02]  /*a9b0*/  IMAD R154, R18, 0x200, R11 ;  /* 0x00000200129a7824 */ /* 0x002fe400078e020b */
[----:B------:R-:W-:Y:S01]  /*a9c0*/  IMAD.MOV.U32 R155, RZ, RZ, 0x40000040 ;  /* 0x40000040ff9b7424 */ /* 0x000fe200078e00ff */
[----:B------:R-:W-:-:S04]  /*a9d0*/  SHF.R.U32.HI R20, RZ, 0x4, R20 ;  /* 0x00000004ff147819 */ /* 0x000fc80000011614 */
[----:B------:R-:W-:-:S04]  /*a9e0*/  LOP3.LUT R20, R20, 0x3fff, RZ, 0xc0, !PT ;  /* 0x00003fff14147812 */ /* 0x000fc800078ec0ff */
[----:B------:R-:W-:Y:S01]  /*a9f0*/  LOP3.LUT R20, R20, 0x10000, RZ, 0xfc, !PT ;  /* 0x0001000014147812 */ /* 0x000fe200078efcff */
[----:B--2---:R-:W-:Y:S06]  /*aa00*/  @P2 BRA `(.L_x_3920) ;  /* 0x0000000000082947 */ /* 0x004fec0003800000 */
[----:B------:R-:W1:Y:S02]  /*aa10*/  SYNCS.PHASECHK.TRANS64.TRYWAIT P2, [R12+URZ+0x28c30], R14 ;  /* 0x028c300e0c0075a7 */ /* 0x000e64000804017f */
[----:B-1----:R-:W-:Y:S05]  /*aa20*/  @!P2 BRA `(.L_x_3921) ;  /* 0x000000d40038a947 */ /* 0x002fea0003800000 */
.L_x_3920:
[----:B------:R-:W-:Y:S05]  /*aa30*/  BSYNC B1 ;  /* 0x0000000000017941 */ /* 0x000fea0003800000 */
.L_x_3919:
[----:B------:R-:W-:Y:S01]  /*aa40*/  IMAD.MOV.U32 R21, RZ, RZ, 0x40000040 ;  /* 0x40000040ff157424 */ /* 0x000fe200078e00ff */
[----:B------:R-:W-:Y:S01]  /*aa50*/  R2UR UR4, R20 ;  /* 0x00000000140472ca */ /* 0x000fe200000e0000 */
[C---:B------:R-:W-:Y:S01]  /*aa60*/  VIADD R20, R154.reuse, 0x4 ;  /* 0x000000049a147836 */ /* 0x040fe20000000000 */
[C---:B------:R-:W-:Y:S01]  /*aa70*/  R2UR UR6, R154.reuse ;  /* 0x000000009a0672ca */ /* 0x040fe200000e0000 */
[----:B------:R-:W-:Y:S01]  /*aa80*/  IMAD.MOV.U32 R153, RZ, RZ, 0x40000040 ;  /* 0x40000040ff997424 */ /* 0x000fe200078e00ff */
[----:B------:R-:W-:Y:S01]  /*aa90*/  R2UR UR7, R155 ;  /* 0x000000009b0772ca */ /* 0x000fe200000e0000 */
[----:B------:R-:W-:Y:S01]  /*aaa0*/  IMAD.MOV.U32 R155, RZ, RZ, 0x40000040 ;  /* 0x40000040ff9b7424 */ /* 0x000fe200078e00ff */
[----:B------:R-:W-:Y:S02]  /*aab0*/  R2UR UR5, R21 ;  /* 0x00000000150572ca */ /* 0x000fe400000e0000 */
[C---:B------:R-:W-:Y:S01]  /*aac0*/  IADD3 R152, R154.reuse, 0x2, RZ ;  /* 0x000000029a987810 */ /* 0x040fe20007ffe0ff */
[----:B------:R-:W-:Y:S01]  /*aad0*/  VIADD R154, R154, 0x6 ;  /* 0x000000069a9a7836 */ /* 0x000fe20000000000 */
[----:B------:R-:W-:-:S02]  /*aae0*/  R2UR UR11, R153 ;  /* 0x00000000990b72ca */ /* 0x000fc400000e0000 */
[----:B------:R-:W-:Y:S02]  /*aaf0*/  R2UR UR10, R152 ;  /* 0x00000000980a72ca */ /* 0x000fe400000e0000 */
[----:B------:R-:W-:Y:S02]  /*ab00*/  R2UR UR18, R154 ;  /* 0x000000009a1272ca */ /* 0x000fe400000e0000 */
[----:B------:R-:W-:Y:S02]  /*ab10*/  R2UR UR19, R155 ;  /* 0x000000009b1372ca */ /* 0x000fe400000e0000 */
[----:B------:R-:W-:Y:S01]  /*ab20*/  WARPGROUP.ARRIVE ;  /* 0x00000000000079c5 */ /* 0x000fe20000000000 */
[----:B------:R-:W-:Y:S02]  /*ab30*/  R2UR UR8, R8 ;  /* 0x00000000080872ca */ /* 0x000fe400000e0000 */
[----:B------:R-:W-:Y:S02]  /*ab40*/  R2UR UR9, R9 ;  /* 0x00000000090972ca */ /* 0x000fe400000e0000 */
[----:B------:R-:W-:Y:S01]  /*ab50*/  R2UR UR14, R20 ;  /* 0x00000000140e72ca */ /* 0x000fe200000e0000 */
[----:B------:R-:W-:Y:S01]  /*ab60*/  HGMMA.64x64x16.F32 R152, gdesc[UR4], RZ, !UPT, gsb0 ;  /* 0x00e00000049879f0 */ /* 0x000fe2000c0008ff */
[----:B------:R-:W-:-:S02]  /*ab70*/  R2UR UR15, R21 ;  /* 0x00000000150f72ca */ /* 0x000fc400000e0000 */
[----:B------:R-:W-:Y:S02]  /*ab80*/  R2UR UR12, R6 ;  /* 0x00000000060c72ca */ /* 0x000fe400000e0000 */
[----:B------:R-:W-:Y:S02]  /*ab90*/  R2UR UR13, R7 ;  /* 0x00000000070d72ca */ /* 0x000fe400000e0000 */
[----:B------:R-:W-:Y:S02]  /*aba0*/  R2UR UR16, R4 ;  /* 0x00000000041072ca */ /* 0x000fe400000e0000 */
[----:B------:R-:W-:Y:S01]  /*abb0*/  R2UR UR17, R5 ;  /* 0x00000000051172ca */ /* 0x000fe200000e0000 */
        /* <DEDUP_REMOVED lines=12> */
.L_x_3922:
        /* <DEDUP_REMOVED lines=23> */
[----:B--2---:R-:W-:Y:S01]  /*adf0*/  FMNMX.FTZ R168, R20, R219, !PT ;  /* 0x000000db14a87209 */ /* 0x004fe20007810000 */
[----:B------:R-:W-:Y:S01]  /*ae00*/  FMUL.FTZ R162, R162, UR37 ;  /* 0x00000025a2a27c20 */ /* 0x000fe20008410000 */
[----:B------:R-:W-:-:S05]  /*ae10*/  FMUL.FTZ R170, R170, UR37 ;  /* 0x00000025aaaa7c20 */ /* 0x000fca0008410000 */
[----:B------:R-:W2:Y:S01]  /*ae20*/  MUFU.TANH R153, R153 ;  /* 0x0000009900997308 */ /* 0x000ea20000002400 */
[----:B---3--:R-:W-:-:S07]  /*ae30*/  FMNMX.FTZ R168, R21, R168, !PT ;  /* 0x000000a815a87209 */ /* 0x008fce0007810000 */
[----:B------:R-:W3:Y:S01]  /*ae40*/  MUFU.TANH R156, R156 ;  /* 0x0000009c009c7308 */ /* 0x000ee20000002400 */
[----:B----4-:R-:W-:-:S07]  /*ae50*/  FMNMX.FTZ R168, R152, R168, !PT ;  /* 0x000000a898a87209 */ /* 0x010fce0007810000 */
[----:B------:R-:W4:Y:S01]  /*ae60*/  MUFU.TANH R157, R157 ;  /* 0x0000009d009d7308 */ /* 0x000f220000002400 */
[----:B--2---:R-:W-:-:S07]  /*ae70*/  FMNMX.FTZ R168, R153, R168, !PT ;  /* 0x000000a899a87209 */ /* 0x004fce0007810000 */
        /* <DEDUP_REMOVED lines=20> */
[----:B------:R-:W-:Y:S01]  /*afc0*/  MUFU.TANH R177, R177 ;  /* 0x000000b100b17308 */ /* 0x000fe20000002400 */
[----:B----4-:R-:W-:-:S07]  /*afd0*/  FMNMX.FTZ R168, R180, R168, !PT ;  /* 0x000000a8b4a87209 */ /* 0x010fce0007810000 */
[----:B------:R-:W-:Y:S01]  /*afe0*/  MUFU.TANH R155, R155 ;  /* 0x0000009b009b7308 */ /* 0x000fe20000002400 */
[----:B--2---:R-:W-:-:S05]  /*aff0*/  FMNMX.FTZ R168, R181, R168, !PT ;  /* 0x000000a8b5a87209 */ /* 0x004fca0007810000 */
[----:B------:R-:W2:Y:S02]  /*b000*/  SHFL.BFLY PT, R169, R168, 0x2, 0x1f ;  /* 0x0c401f00a8a97f89 */ /* 0x000ea400000e0000 */
[----:B------:R-:W-:Y:S08]  /*b010*/  MUFU.TANH R158, R158 ;  /* 0x0000009e009e7308 */ /* 0x000ff00000002400 */
[----:B------:R-:W-:Y:S08]  /*b020*/  MUFU.TANH R159, R159 ;  /* 0x0000009f009f7308 */ /* 0x000ff00000002400 */
[----:B------:R-:W-:Y:S01]  /*b030*/  MUFU.TANH R162, R162 ;  /* 0x000000a200a27308 */ /* 0x000fe20000002400 */
[----:B--2---:R-:W-:-:S05]  /*b040*/  FMNMX.FTZ R168, R168, R169, !PT ;  /* 0x000000a9a8a87209 */ /* 0x004fca0007810000 */
[----:B------:R-:W2:Y:S02]  /*b050*/  SHFL.BFLY PT, R169, R168, 0x1, 0x1f ;  /* 0x0c201f00a8a97f89 */ /* 0x000ea400000e0000 */
[----:B--2---:R-:W-:Y:S01]  /*b060*/  FMNMX.FTZ R168, R168, R169, !PT ;  /* 0x000000a9a8a87209 */ /* 0x004fe20007810000 */
[----:B------:R-:W-:-:S04]  /*b070*/  IMAD.U32 R169, RZ, RZ, UR36 ;  /* 0x00000024ffa97e24 */ /* 0x000fc8000f8e00ff */
[C---:B------:R-:W-:Y:S01]  /*b080*/  FADD.FTZ R222, -R168.reuse, R219 ;  /* 0x000000dba8de7221 */ /* 0x040fe20000010100 */
[----:B------:R-:W-:-:S03]  /*b090*/  FMUL.FTZ R154, R168, R169 ;  /* 0x000000a9a89a7220 */ /* 0x000fc60000410000 */
[-C--:B------:R-:W-:Y:S01]  /*b0a0*/  FMUL.FTZ R222, R222, R169.reuse ;  /* 0x000000a9dede7220 */ /* 0x080fe20000410000 */
        /* <DEDUP_REMOVED lines=11> */
[----:B------:R-:W3:Y:S01]  /*b160*/  MUFU.EX2 R152, R219 ;  /* 0x000000db00987308 */ /* 0x000ee20000000800 */
[-CC-:B------:R-:W-:Y:S01]  /*b170*/  FFMA.FTZ R172, R172, R169.reuse, -R154.reuse ;  /* 0x000000a9acac7223 */ /* 0x180fe2000001089a */
[-CC-:B------:R-:W-:Y:S01]  /*b180*/  FFMA.FTZ R173, R173, R169.reuse, -R154.reuse ;  /* 0x000000a9adad7223 */ /* 0x180fe2000001089a */
[-CC-:B------:R-:W-:Y:S01]  /*b190*/  FFMA.FTZ R176, R176, R169.reuse, -R154.reuse ;  /* 0x000000a9b0b07223 */ /* 0x180fe2000001089a */
[-CC-:B------:R-:W-:Y:S01]  /*b1a0*/  FFMA.FTZ R221, R221, R169.reuse, -R154.reuse ;  /* 0x000000a9dddd7223 */ /* 0x180fe2000001089a */
[-CC-:B------:R-:W-:Y:S01]  /*b1b0*/  FFMA.FTZ R180, R180, R169.reuse, -R154.reuse ;  /* 0x000000a9b4b47223 */ /* 0x180fe2000001089a */
[----:B------:R-:W-:-:S02]  /*b1c0*/  FFMA.FTZ R181, R181, R169, -R154 ;  /* 0x000000a9b5b57223 */ /* 0x000fc4000001089a */
[----:B------:R-:W4:Y:S01]  /*b1d0*/  MUFU.EX2 R223, R223 ;  /* 0x000000df00df7308 */ /* 0x000f220000000800 */
[-C--:B--2---:R-:W-:Y:S01]  /*b1e0*/  FMUL.FTZ R24, R24, R20.reuse ;  /* 0x0000001418187220 */ /* 0x084fe20000410000 */
[-C--:B------:R-:W-:Y:S01]  /*b1f0*/  FMUL.FTZ R25, R25, R20.reuse ;  /* 0x0000001419197220 */ /* 0x080fe20000410000 */
[-C--:B------:R-:W-:Y:S01]  /*b200*/  FMUL.FTZ R28, R28, R20.reuse ;  /* 0x000000141c1c7220 */ /* 0x080fe20000410000 */
[-C--:B------:R-:W-:Y:S01]  /*b210*/  FMUL.FTZ R29, R29, R20.reuse ;  /* 0x000000141d1d7220 */ /* 0x080fe20000410000 */
[-C--:B------:R-:W-:Y:S01]  /*b220*/  FMUL.FTZ R32, R32, R20.reuse ;  /* 0x0000001420207220 */ /* 0x080fe20000410000 */
[-C--:B------:R-:W-:Y:S01]  /*b230*/  FMUL.FTZ R33, R33, R20.reuse ;  /* 0x0000001421217220 */ /* 0x080fe20000410000 */
[----:B------:R-:W-:Y:S01]  /*b240*/  FMUL.FTZ R36, R36, R20 ;  /* 0x0000001424247220 */ /* 0x000fe20000410000 */
[----:B------:R2:W5:Y:S01]  /*b250*/  MUFU.EX2 R219, R21 ;  /* 0x0000001500db7308 */ /* 0x0005620000000800 */
[----:B---3--:R-:W-:Y:S01]  /*b260*/  FFMA.FTZ R154, R20, R0, R152 ;  /* 0x00000000149a7223 */ /* 0x008fe20000010098 */
[----:B------:R-:W-:Y:S01]  /*b270*/  FMUL.FTZ R0, R163, UR37 ;  /* 0x00000025a3007c20 */ /* 0x000fe20008410000 */
[-C--:B------:R-:W-:Y:S01]  /*b280*/  FMUL.FTZ R37, R37, R20.reuse ;  /* 0x0000001425257220 */ /* 0x080fe20000410000 */
[-C--:B------:R-:W-:Y:S01]  /*b290*/  FMUL.FTZ R40, R40, R20.reuse ;  /* 0x0000001428287220 */ /* 0x080fe20000410000 */
[-C--:B------:R-:W-:Y:S01]  /*b2a0*/  FMUL.FTZ R41, R41, R20.reuse ;  /* 0x0000001429297220 */ /* 0x080fe20000410000 */
[-C--:B------:R-:W-:Y:S01]  /*b2b0*/  FMUL.FTZ R44, R44, R20.reuse ;  /* 0x000000142c2c7220 */ /* 0x080fe20000410000 */
[----:B------:R-:W-:Y:S01]  /*b2c0*/  FMUL.FTZ R45, R45, R20 ;  /* 0x000000142d2d7220 */ /* 0x000fe20000410000 */
[----:B------:R-:W3:Y:S01]  /*b2d0*/  MUFU.EX2 R153, R153 ;  /* 0x0000009900997308 */ /* 0x000ee20000000800 */
[C---:B----4-:R-:W-:Y:S01]  /*b2e0*/  FADD.FTZ R154, R223.reuse, R154 ;  /* 0x0000009adf9a7221 */ /* 0x050fe20000010000 */
[----:B--2---:R-:W-:Y:S01]  /*b2f0*/  FMUL.FTZ R21, R166, UR37 ;  /* 0x00000025a6157c20 */ /* 0x004fe20008410000 */
[----:B------:R-:W-:Y:S01]  /*b300*/  F2FP.F16.F32.PACK_AB R152, R223, R152 ;  /* 0x00000098df98723e */ /* 0x000fe200000000ff */
[-C--:B------:R-:W-:Y:S01]  /*b310*/  FMUL.FTZ R48, R48, R20.reuse ;  /* 0x0000001430307220 */ /* 0x080fe20000410000 */
[-C--:B------:R-:W-:Y:S01]  /*b320*/  FMUL.FTZ R49, R49, R20.reuse ;  /* 0x0000001431317220 */ /* 0x080fe20000410000 */
[-C--:B------:R-:W-:Y:S01]  /*b330*/  FMUL.FTZ R52, R52, R20.reuse ;  /* 0x0000001434347220 */ /* 0x080fe20000410000 */
[-C--:B------:R-:W-:Y:S01]  /*b340*/  FMUL.FTZ R53, R53, R20.reuse ;  /* 0x0000001435357220 */ /* 0x080fe20000410000 */
[----:B------:R-:W2:Y:S01]  /*b350*/  MUFU.TANH R0, R0 ;  /* 0x0000000000007308 */ /* 0x000ea20000002400 */
[----:B-----5:R-:W-:Y:S01]  /*b360*/  FADD.FTZ R154, R219, R154 ;  /* 0x0000009adb9a7221 */ /* 0x020fe20000010000 */
[-C--:B------:R-:W-:Y:S01]  /*b370*/  FMUL.FTZ R56, R56, R20.reuse ;  /* 0x0000001438387220 */ /* 0x080fe20000410000 */
[-C--:B------:R-:W-:Y:S01]  /*b380*/  FMUL.FTZ R57, R57, R20.reuse ;  /* 0x0000001439397220 */ /* 0x080fe20000410000 */
[-C--:B------:R-:W-:Y:S01]  /*b390*/  FMUL.FTZ R60, R60, R20.reuse ;  /* 0x000000143c3c7220 */ /* 0x080fe20000410000 */
[-C--:B------:R-:W-:Y:S01]  /*b3a0*/  FMUL.FTZ R61, R61, R20.reuse ;  /* 0x000000143d3d7220 */ /* 0x080fe20000410000 */
[-C--:B------:R-:W-:Y:S01]  /*b3b0*/  FMUL.FTZ R64, R64, R20.reuse ;  /* 0x0000001440407220 */ /* 0x080fe20000410000 */
[-C--:B------:R-:W-:Y:S01]  /*b3c0*/  FMUL.FTZ R65, R65, R20.reuse ;  /* 0x0000001441417220 */ /* 0x080fe20000410000 */
[----:B------:R-:W4:Y:S01]  /*b3d0*/  MUFU.TANH R21, R21 ;  /* 0x0000001500157308 */ /* 0x000f220000002400 */
[C---:B---3--:R-:W-:Y:S01]  /*b3e0*/  FADD.FTZ R163, R153.reuse, R154 ;  /* 0x0000009a99a37221 */ /* 0x048fe20000010000 */
[----:B------:R-:W-:Y:S01]  /*b3f0*/  F2FP.F16.F32.PACK_AB R154, R153, R219 ;  /* 0x000000db999a723e */ /* 0x000fe200000000ff */
[----:B------:R-:W-:Y:S01]  /*b400*/  FMUL.FTZ R153, R167, UR37 ;  /* 0x00000025a7997c20 */ /* 0x000fe20008410000 */
[----:B------:R-:W-:Y:S01]  /*b410*/  FMUL.FTZ R167, R174, UR37 ;  /* 0x00000025aea77c20 */ /* 0x000fe20008410000 */
[----:B------:R-:W-:Y:S01]  /*b420*/  FMUL.FTZ R174, R178, UR37 ;  /* 0x00000025b2ae7c20 */ /* 0x000fe20008410000 */
        /* <DEDUP_REMOVED lines=10> */
[----:B------:R-:W5:Y:S01]  /*b4d0*/  MUFU.TANH R153, R153 ;  /* 0x0000009900997308 */ /* 0x000f620000002400 */
[----:B---3--:R-:W-:-:S02]  /*b4e0*/  IMAD.MOV R157, RZ, RZ, -R211 ;  /* 0x000000ffff9d7224 */ /* 0x008fc400078e0ad3 */
[-C--:B------:R-:W-:Y:S01]  /*b4f0*/  FMUL.FTZ R85, R85, R20.reuse ;  /* 0x0000001455557220 */ /* 0x080fe20000410000 */
[-C--:B------:R-:W-:Y:S01]  /*b500*/  FMUL.FTZ R88, R88, R20.reuse ;  /* 0x0000001458587220 */ /* 0x080fe20000410000 */
[-C--:B------:R-:W-:Y:S01]  /*b510*/  FMUL.FTZ R89, R89, R20.reuse ;  /* 0x0000001459597220 */ /* 0x080fe20000410000 */
[-C--:B------:R-:W-:Y:S01]  /*b520*/  FMUL.FTZ R92, R92, R20.reuse ;  /* 0x000000145c5c7220 */ /* 0x080fe20000410000 */
[----:B------:R-:W-:Y:S01]  /*b530*/  ISETP.NE.AND P2, PT, R210, R157, PT ;  /* 0x0000009dd200720c */ /* 0x000fe20003f45270 */
[-C--:B------:R-:W-:Y:S01]  /*b540*/  FMUL.FTZ R93, R93, R20.reuse ;  /* 0x000000145d5d7220 */ /* 0x080fe20000410000 */
[----:B------:R-:W-:Y:S01]  /*b550*/  IADD3 R157, R12, 0x28c40, RZ ;  /* 0x00028c400c9d7810 */ /* 0x000fe20007ffe0ff */
[----:B------:R-:W-:Y:S01]  /*b560*/  MUFU.TANH R167, R167 ;  /* 0x000000a700a77308 */ /* 0x000fe20000002400 */
[-C--:B------:R-:W-:Y:S01]  /*b570*/  FMUL.FTZ R96, R96, R20.reuse ;  /* 0x0000001460607220 */ /* 0x080fe20000410000 */
[-C--:B------:R-:W-:Y:S01]  /*b580*/  FMUL.FTZ R97, R97, R20.reuse ;  /* 0x0000001461617220 */ /* 0x080fe20000410000 */
[----:B------:R-:W-:Y:S01]  /*b590*/  PRMT R166, R189, 0x654, R157 ;  /* 0x00000654bda67816 */ /* 0x000fe2000000009d */
[-C--:B------:R-:W-:Y:S01]  /*b5a0*/  FMUL.FTZ R100, R100, R20.reuse ;  /* 0x0000001464647220 */ /* 0x080fe20000410000 */
[-C--:B------:R-:W-:Y:S01]  /*b5b0*/  FMUL.FTZ R101, R101, R20.reuse ;  /* 0x0000001465657220 */ /* 0x080fe20000410000 */
[-C--:B------:R-:W-:Y:S01]  /*b5c0*/  FMUL.FTZ R104, R104, R20.reuse ;  /* 0x0000001468687220 */ /* 0x080fe20000410000 */
[----:B------:R3:W-:Y:S01]  /*b5d0*/  SYNCS.ARRIVE.TRANS64.RED.A1T0 RZ, [R166+URZ], RZ ;  /* 0x000000ffa6ff79a7 */ /* 0x0007e2000810043f */
[----:B------:R0:W1:Y:S01]  /*b5e0*/  MUFU.TANH R157, R170 ;  /* 0x000000aa009d7308 */ /* 0x0000620000002400 */
[-C--:B------:R-:W-:Y:S01]  /*b5f0*/  FMUL.FTZ R105, R105, R20.reuse ;  /* 0x0000001469697220 */ /* 0x080fe20000410000 */
[-C--:B------:R-:W-:Y:S01]  /*b600*/  FMUL.FTZ R108, R108, R20.reuse ;  /* 0x000000146c6c7220 */ /* 0x080fe20000410000 */
[-C--:B------:R-:W-:Y:S01]  /*b610*/  FMUL.FTZ R109, R109, R20.reuse ;  /* 0x000000146d6d7220 */ /* 0x080fe20000410000 */
[-C--:B------:R-:W-:Y:S01]  /*b620*/  FMUL.FTZ R112, R112, R20.reuse ;  /* 0x0000001470707220 */ /* 0x080fe20000410000 */
[-C--:B------:R-:W-:Y:S01]  /*b630*/  FMUL.FTZ R113, R113, R20.reuse ;  /* 0x0000001471717220 */ /* 0x080fe20000410000 */
[----:B------:R-:W-:Y:S01]  /*b640*/  FMUL.FTZ R116, R116, R20 ;  /* 0x0000001474747220 */ /* 0x000fe20000410000 */
[----:B---3--:R-:W-:Y:S01]  /*b650*/  FMUL.FTZ R166, R171, UR37 ;  /* 0x00000025aba67c20 */ /* 0x008fe20008410000 */
[----:B------:R-:W-:Y:S01]  /*b660*/  FMUL.FTZ R171, R175, UR37 ;  /* 0x00000025afab7c20 */ /* 0x000fe20008410000 */
[----:B0-----:R-:W-:Y:S01]  /*b670*/  FMNMX.FTZ R170, R177, R15, !PT ;  /* 0x0000000fb1aa7209 */ /* 0x001fe20007810000 */
[----:B------:R-:W-:Y:S01]  /*b680*/  FMUL.FTZ R175, R179, UR37 ;  /* 0x00000025b3af7c20 */ /* 0x000fe20008410000 */
[----:B------:R-:W-:Y:S01]  /*b690*/  MUFU.TANH R174, R174 ;  /* 0x000000ae00ae7308 */ /* 0x000fe20000002400 */
[----:B------:R-:W-:Y:S01]  /*b6a0*/  FMUL.FTZ R179, R182, UR37 ;  /* 0x00000025b6b37c20 */ /* 0x000fe20008410000 */
[----:B------:R-:W-:Y:S01]  /*b6b0*/  FMNMX.FTZ R170, R155, R170, !PT ;  /* 0x000000aa9baa7209 */ /* 0x000fe20007810000 */
[----:B------:R-:W-:Y:S01]  /*b6c0*/  FMUL.FTZ R182, R183, UR37 ;  /* 0x00000025b7b67c20 */ /* 0x000fe20008410000 */
[-C--:B------:R-:W-:Y:S01]  /*b6d0*/  FMUL.FTZ R117, R117, R20.reuse ;  /* 0x0000001475757220 */ /* 0x080fe20000410000 */
[----:B------:R-:W-:Y:S01]  /*b6e0*/  FMUL.FTZ R120, R120, R20 ;  /* 0x0000001478787220 */ /* 0x000fe20000410000 */
[----:B------:R-:W-:Y:S01]  /*b6f0*/  FMNMX.FTZ R170, R158, R170, !PT ;  /* 0x000000aa9eaa7209 */ /* 0x000fe20007810000 */
[-C--:B------:R-:W-:Y:S01]  /*b700*/  FMUL.FTZ R121, R121, R20.reuse ;  /* 0x0000001479797220 */ /* 0x080fe20000410000 */
[----:B------:R-:W0:Y:S01]  /*b710*/  MUFU.TANH R166, R166 ;  /* 0x000000a600a67308 */ /* 0x000e220000002400 */
[----:B------:R-:W-:Y:S01]  /*b720*/  FMUL.FTZ R124, R124, R20 ;  /* 0x000000147c7c7220 */ /* 0x000fe20000410000 */
[----:B------:R-:W-:Y:S01]  /*b730*/  FMNMX.FTZ R170, R159, R170, !PT ;  /* 0x000000aa9faa7209 */ /* 0x000fe20007810000 */
[-C--:B------:R-:W-:Y:S01]  /*b740*/  FMUL.FTZ R125, R125, R20.reuse ;  /* 0x000000147d7d7220 */ /* 0x080fe20000410000 */
[-C--:B------:R-:W-:Y:S01]  /*b750*/  FMUL.FTZ R128, R128, R20.reuse ;  /* 0x0000001480807220 */ /* 0x080fe20000410000 */
[----:B------:R-:W-:Y:S01]  /*b760*/  FMUL.FTZ R129, R129, R20 ;  /* 0x0000001481817220 */ /* 0x000fe20000410000 */
[----:B------:R-:W-:Y:S01]  /*b770*/  FMNMX.FTZ R170, R162, R170, !PT ;  /* 0x000000aaa2aa7209 */ /* 0x000fe20007810000 */
[-C--:B------:R-:W-:Y:S01]  /*b780*/  FMUL.FTZ R132, R132, R20.reuse ;  /* 0x0000001484847220 */ /* 0x080fe20000410000 */
[----:B------:R-:W3:Y:S01]  /*b790*/  MUFU.TANH R171, R171 ;  /* 0x000000ab00ab7308 */ /* 0x000ee20000002400 */
[----:B------:R-:W-:Y:S01]  /*b7a0*/  FMUL.FTZ R133, R133, R20 ;  /* 0x0000001485857220 */ /* 0x000fe20000410000 */
[----:B--2---:R-:W-:Y:S01]  /*b7b0*/  FMNMX.FTZ R170, R0, R170, !PT ;  /* 0x000000aa00aa7209 */ /* 0x004fe20007810000 */
[-C--:B------:R-:W-:Y:S01]  /*b7c0*/  FMUL.FTZ R136, R136, R20.reuse ;  /* 0x0000001488887220 */ /* 0x080fe20000410000 */
[-C--:B------:R-:W-:Y:S01]  /*b7d0*/  FMUL.FTZ R137, R137, R20.reuse ;  /* 0x0000001489897220 */ /* 0x080fe20000410000 */
[----:B------:R-:W-:Y:S01]  /*b7e0*/  FMUL.FTZ R140, R140, R20 ;  /* 0x000000148c8c7220 */ /* 0x000fe20000410000 */
[----:B----4-:R-:W-:Y:S01]  /*b7f0*/  FMNMX.FTZ R170, R21, R170, !PT ;  /* 0x000000aa15aa7209 */ /* 0x010fe20007810000 */
[-C--:B------:R-:W-:Y:S01]  /*b800*/  FMUL.FTZ R141, R141, R20.reuse ;  /* 0x000000148d8d7220 */ /* 0x080fe20000410000 */
[----:B------:R-:W2:Y:S01]  /*b810*/  MUFU.TANH R175, R175 ;  /* 0x000000af00af7308 */ /* 0x000ea20000002400 */
[----:B------:R-:W-:Y:S01]  /*b820*/  FMUL.FTZ R144, R144, R20 ;  /* 0x0000001490907220 */ /* 0x000fe20000410000 */
[----:B-----5:R-:W-:Y:S01]  /*b830*/  FMNMX.FTZ R170, R153, R170, !PT ;  /* 0x000000aa99aa7209 */ /* 0x020fe20007810000 */
[-C--:B------:R-:W-:Y:S01]  /*b840*/  FMUL.FTZ R145, R145, R20.reuse ;  /* 0x0000001491917220 */ /* 0x080fe20000410000 */
[-C--:B------:R-:W-:Y:S01]  /*b850*/  FMUL.FTZ R148, R148, R20.reuse ;  /* 0x0000001494947220 */ /* 0x080fe20000410000 */
[----:B------:R-:W-:Y:S01]  /*b860*/  FMUL.FTZ R149, R149, R20 ;  /* 0x0000001495957220 */ /* 0x000fe20000410000 */
[----:B-1----:R-:W-:-:S02]  /*b870*/  FMNMX.FTZ R170, R157, R170, !PT ;  /* 0x000000aa9daa7209 */ /* 0x002fc40007810000 */
[----:B------:R-:W1:Y:S02]  /*b880*/  MUFU.TANH R179, R179 ;  /* 0x000000b300b37308 */ /* 0x000e640000002400 */
[----:B0-----:R-:W-:-:S04]  /*b890*/  FMNMX.FTZ R170, R166, R170, !PT ;  /* 0x000000aaa6aa7209 */ /* 0x001fc80007810000 */
[----:B------:R-:W-:Y:S02]  /*b8a0*/  FMNMX.FTZ R170, R167, R170, !PT ;  /* 0x000000aaa7aa7209 */ /* 0x000fe40007810000 */
[----:B------:R-:W0:Y:S02]  /*b8b0*/  MUFU.TANH R182, R182 ;  /* 0x000000b600b67308 */ /* 0x000e240000002400 */
[----:B---3--:R-:W-:-:S04]  /*b8c0*/  FMNMX.FTZ R170, R171, R170, !PT ;  /* 0x000000aaabaa7209 */ /* 0x008fc80007810000 */
[----:B------:R-:W-:Y:S02]  /*b8d0*/  FMNMX.FTZ R170, R174, R170, !PT ;  /* 0x000000aaaeaa7209 */ /* 0x000fe40007810000 */
[----:B------:R-:W3:Y:S02]  /*b8e0*/  MUFU.EX2 R156, R156 ;  /* 0x0000009c009c7308 */ /* 0x000ee40000000800 */
[----:B--2---:R-:W-:-:S04]  /*b8f0*/  FMNMX.FTZ R170, R175, R170, !PT ;  /* 0x000000aaafaa7209 */ /* 0x004fc80007810000 */
[----:B-1----:R-:W-:Y:S02]  /*b900*/  FMNMX.FTZ R170, R179, R170, !PT ;  /* 0x000000aab3aa7209 */ /* 0x002fe40007810000 */
[----:B------:R-:W-:Y:S02]  /*b910*/  MUFU.EX2 R161, R161 ;  /* 0x000000a100a17308 */ /* 0x000fe40000000800 */
[----:B0-----:R-:W-:-:S05]  /*b920*/  FMNMX.FTZ R170, R182, R170, !PT ;  /* 0x000000aab6aa7209 */ /* 0x001fca0007810000 */
[----:B------:R-:W0:Y:S01]  /*b930*/  SHFL.BFLY PT, R178, R170, 0x2, 0x1f ;  /* 0x0c401f00aab27f89 */ /* 0x000e2200000e0000 */
[----:B------:R-:W-:Y:S01]  /*b940*/  MUFU.EX2 R165, R165 ;  /* 0x000000a500a57308 */ /* 0x000fe20000000800 */
[----:B---3--:R-:W-:Y:S01]  /*b950*/  FADD.FTZ R163, R156, R163 ;  /* 0x000000a39ca37221 */ /* 0x008fe20000010000 */
[----:B------:R-:W-:-:S03]  /*b960*/  F2FP.F16.F32.PACK_AB R156, R219, R156 ;  /* 0x0000009cdb9c723e */ /* 0x000fc600000000ff */
[----:B------:R-:W-:-:S03]  /*b970*/  FADD.FTZ R163, R219, R163 ;  /* 0x000000a3dba37221 */ /* 0x000fc60000010000 */
[----:B------:R-:W-:Y:S08]  /*b980*/  MUFU.EX2 R172, R172 ;  /* 0x000000ac00ac7308 */ /* 0x000ff00000000800 */
[----:B------:R-:W-:Y:S01]  /*b990*/  MUFU.EX2 R173, R173 ;  /* 0x000000ad00ad7308 */ /* 0x000fe20000000800 */
[----:B0-----:R-:W-:-:S07]  /*b9a0*/  FMNMX.FTZ R170, R170, R178, !PT ;  /* 0x000000b2aaaa7209 */ /* 0x001fce0007810000 */
[----:B------:R-:W-:Y:S01]  /*b9b0*/  MUFU.EX2 R221, R221 ;  /* 0x000000dd00dd7308 */ /* 0x000fe20000000800 */
[----:B------:R-:W0:Y:S07]  /*b9c0*/  SHFL.BFLY PT, R183, R170, 0x1, 0x1f ;  /* 0x0c201f00aab77f89 */ /* 0x000e2e00000e0000 */
[----:B------:R-:W-:Y:S08]  /*b9d0*/  MUFU.EX2 R178, R160 ;  /* 0x000000a000b27308 */ /* 0x000ff00000000800 */
[----:B------:R-:W-:Y:S08]  /*b9e0*/  MUFU.EX2 R160, R164 ;  /* 0x000000a400a07308 */ /* 0x000ff00000000800 */
[----:B------:R1:W-:Y:S01]  /*b9f0*/  MUFU.EX2 R164, R176 ;  /* 0x000000b000a47308 */ /* 0x0003e20000000800 */
[----:B0-----:R-:W-:-:S07]  /*ba00*/  FMNMX.FTZ R170, R170, R183, !PT ;  /* 0x000000b7aaaa7209 */ /* 0x001fce0007810000 */
[----:B------:R-:W-:Y:S01]  /*ba10*/  MUFU.EX2 R180, R180 ;  /* 0x000000b400b47308 */ /* 0x000fe20000000800 */
[----:B------:R-:W-:Y:S01]  /*ba20*/  FADD.FTZ R15, -R170, R15 ;  /* 0x0000000faa0f7221 */ /* 0x000fe20000010100 */
[----:B-1----:R-:W-:-:S03]  /*ba30*/  @!P2 IMAD R176, R216, 0x40, R194 ;  /* 0x00000040d8b0a824 */ /* 0x002fc600078e02c2 */
[----:B------:R-:W-:Y:S01]  /*ba40*/  FMUL.FTZ R15, R15, R169 ;  /* 0x000000a90f0f7220 */ /* 0x000fe20000410000 */
[----:B------:R-:W-:Y:S02]  /*ba50*/  @!P2 IMAD R176, R176, 0x4, R2 ;  /* 0x00000004b0b0a824 */ /* 0x000fe400078e0202 */
[----:B------:R-:W-:Y:S03]  /*ba60*/  MUFU.EX2 R181, R181 ;  /* 0x000000b500b57308 */ /* 0x000fe60000000800 */
[----:B------:R-:W-:Y:S05]  /*ba70*/  @!P2 STS [R176+0x28800], R20 ;  /* 0x02880014b000a388 */ /* 0x000fea0000000800 */
[----:B------:R-:W0:Y:S02]  /*ba80*/  MUFU.EX2 R15, R15 ;  /* 0x0000000f000f7308 */ /* 0x000e240000000800 */
[----:B0-----:R0:W-:Y:S01]  /*ba90*/  @!P2 STS [R176+0x28820], R15 ;  /* 0x0288200fb000a388 */ /* 0x0011e20000000800 */
        /* <DEDUP_REMOVED lines=9> */
[----:B0-----:R-:W-:Y:S01]  /*bb30*/  FMUL.FTZ R176, R170, R169 ;  /* 0x000000a9aab07220 */ /* 0x001fe20000410000 */
[-C--:B------:R-:W-:Y:S01]  /*bb40*/  FMUL.FTZ R43, R43, R15.reuse ;  /* 0x0000000f2b2b7220 */ /* 0x080fe20000410000 */
[-C--:B------:R-:W-:Y:S01]  /*bb50*/  FMUL.FTZ R46, R46, R15.reuse ;  /* 0x0000000f2e2e7220 */ /* 0x080fe20000410000 */
[----:B------:R-:W-:Y:S01]  /*bb60*/  FMUL.FTZ R47, R47, R15 ;  /* 0x0000000f2f2f7220 */ /* 0x000fe20000410000 */
        /* <DEDUP_REMOVED lines=17> */
[----:B------:R-:W-:Y:S01]  /*bc80*/  FFMA.FTZ R176, R182, R169, -R176 ;  /* 0x000000a9b6b07223 */ /* 0x000fe200000108b0 */
        /* <DEDUP_REMOVED lines=13> */
[----:B-1----:R-:W-:Y:S01]  /*bd60*/  FADD.FTZ R153, R155, R3 ;  /* 0x000000039b997221 */ /* 0x002fe20000010000 */
[-C--:B------:R-:W-:Y:S01]  /*bd70*/  FMUL.FTZ R70, R70, R15.reuse ;  /* 0x0000000f46467220 */ /* 0x080fe20000410000 */
[-C--:B------:R-:W-:Y:S01]  /*bd80*/  FMUL.FTZ R71, R71, R15.reuse ;  /* 0x0000000f47477220 */ /* 0x080fe20000410000 */
[-C--:B------:R-:W-:Y:S01]  /*bd90*/  FMUL.FTZ R74, R74, R15.reuse ;  /* 0x0000000f4a4a7220 */ /* 0x080fe20000410000 */
[-C--:B------:R-:W-:Y:S01]  /*bda0*/  FMUL.FTZ R75, R75, R15.reuse ;  /* 0x0000000f4b4b7220 */ /* 0x080fe20000410000 */
[-C--:B------:R-:W-:Y:S01]  /*bdb0*/  FMUL.FTZ R78, R78, R15.reuse ;  /* 0x0000000f4e4e7220 */ /* 0x080fe20000410000 */
[----:B------:R-:W-:Y:S01]  /*bdc0*/  FMUL.FTZ R79, R79, R15 ;  /* 0x0000000f4f4f7220 */ /* 0x000fe20000410000 */
[----:B------:R-:W1:Y:S01]  /*bdd0*/  MUFU.EX2 R162, R162 ;  /* 0x000000a200a27308 */ /* 0x000e620000000800 */
[----:B--2---:R-:W-:Y:S01]  /*bde0*/  FADD.FTZ R157, R158, R153 ;  /* 0x000000999e9d7221 */ /* 0x004fe20000010000 */
[----:B------:R-:W-:Y:S01]  /*bdf0*/  F2FP.F16.F32.PACK_AB R153, R155, R177 ;  /* 0x000000b19b99723e */ /* 0x000fe200000000ff */
[-C--:B------:R-:W-:Y:S01]  /*be00*/  FMUL.FTZ R82, R82, R15.reuse ;  /* 0x0000000f52527220 */ /* 0x080fe20000410000 */
[-C--:B------:R-:W-:Y:S01]  /*be10*/  FMUL.FTZ R83, R83, R15.reuse ;  /* 0x0000000f53537220 */ /* 0x080fe20000410000 */
[-C--:B------:R-:W-:Y:S01]  /*be20*/  FMUL.FTZ R86, R86, R15.reuse ;  /* 0x0000000f56567220 */ /* 0x080fe20000410000 */
[-C--:B------:R-:W-:Y:S01]  /*be30*/  FMUL.FTZ R87, R87, R15.reuse ;  /* 0x0000000f57577220 */ /* 0x080fe20000410000 */
[-C--:B------:R-:W-:Y:S01]  /*be40*/  FMUL.FTZ R90, R90, R15.reuse ;  /* 0x0000000f5a5a7220 */ /* 0x080fe20000410000 */
[----:B------:R-:W2:Y:S01]  /*be50*/  MUFU.EX2 R183, R183 ;  /* 0x000000b700b77308 */ /* 0x000ea20000000800 */
[C---:B0-----:R-:W-:Y:S01]  /*be60*/  FADD.FTZ R157, R159.reuse, R157 ;  /* 0x0000009d9f9d7221 */ /* 0x041fe20000010000 */
[----:B------:R-:W-:Y:S01]  /*be70*/  F2FP.F16.F32.PACK_AB R155, R159, R158 ;  /* 0x0000009e9f9b723e */ /* 0x000fe200000000ff */
[----:B------:R-:W-:Y:S01]  /*be80*/  BAR.SYNC.DEFER_BLOCKING 0xf, 0x100 ;  /* 0x03c4000000007b1d */ /* 0x000fe20000010000 */
        /* <DEDUP_REMOVED lines=12> */
[-C--:B------:R-:W-:Y:S01]  /*bf50*/  FMUL.FTZ R111, R111, R15.reuse ;  /* 0x0000000f6f6f7220 */ /* 0x080fe20000410000 */
[----:B------:R-:W1:Y:S01]  /*bf60*/  MUFU.EX2 R216, R216 ;  /* 0x000000d800d87308 */ /* 0x000e620000000800 */
[C---:B--2---:R-:W-:Y:S01]  /*bf70*/  FADD.FTZ R158, R183.reuse, R157 ;  /* 0x0000009db79e7221 */ /* 0x044fe20000010000 */
[----:B------:R-:W-:Y:S01]  /*bf80*/  F2FP.F16.F32.PACK_AB R157, R183, R162 ;  /* 0x000000a2b79d723e */ /* 0x000fe200000000ff */
[----:B------:R-:W-:Y:S01]  /*bf90*/  FADD.FTZ R162, R178, R163 ;  /* 0x000000a3b2a27221 */ /* 0x000fe20000010000 */
[-C--:B------:R-:W-:Y:S01]  /*bfa0*/  FMUL.FTZ R114, R114, R15.reuse ;  /* 0x0000000f72727220 */ /* 0x080fe20000410000 */
[-C--:B------:R-:W-:Y:S01]  /*bfb0*/  FMUL.FTZ R115, R115, R15.reuse ;  /* 0x0000000f73737220 */ /* 0x080fe20000410000 */
[-C--:B------:R-:W-:Y:S01]  /*bfc0*/  FMUL.FTZ R118, R118, R15.reuse ;  /* 0x0000000f76767220 */ /* 0x080fe20000410000 */
[C---:B------:R-:W-:Y:S01]  /*bfd0*/  FADD.FTZ R162, R161.reuse, R162 ;  /* 0x000000a2a1a27221 */ /* 0x040fe20000010000 */
[----:B------:R-:W2:Y:S01]  /*bfe0*/  MUFU.EX2 R21, R21 ;  /* 0x0000001500157308 */ /* 0x000ea20000000800 */
[----:B0-----:R-:W-:Y:S01]  /*bff0*/  FADD.FTZ R159, R0, R158 ;  /* 0x0000009e009f7221 */ /* 0x001fe20000010000 */
[----:B------:R-:W-:Y:S01]  /*c000*/  F2FP.F16.F32.PACK_AB R158, R161, R178 ;  /* 0x000000b2a19e723e */ /* 0x000fe200000000ff */
[----:B------:R0:W-:Y:S01]  /*c010*/  STSM.16.M88.4 [R212+0x26800], R152 ;  /* 0x02680098d4007844 */ /* 0x0001e20000000200 */
[-C--:B------:R-:W-:Y:S01]  /*c020*/  FMUL.FTZ R119, R119, R15.reuse ;  /* 0x0000000f77777220 */ /* 0x080fe20000410000 */
[-C--:B------:R-:W-:Y:S01]  /*c030*/  FMUL.FTZ R122, R122, R15.reuse ;  /* 0x0000000f7a7a7220 */ /* 0x080fe20000410000 */
[-C--:B------:R-:W-:Y:S01]  /*c040*/  FMUL.FTZ R123, R123, R15.reuse ;  /* 0x0000000f7b7b7220 */ /* 0x080fe20000410000 */
[-C--:B------:R-:W-:Y:S01]  /*c050*/  FMUL.FTZ R126, R126, R15.reuse ;  /* 0x0000000f7e7e7220 */ /* 0x080fe20000410000 */
[----:B------:R-:W3:Y:S01]  /*c060*/  MUFU.EX2 R166, R166 ;  /* 0x000000a600a67308 */ /* 0x000ee20000000800 */
[C---:B-1----:R-:W-:Y:S01]  /*c070*/  FADD.FTZ R161, R216.reuse, R159 ;  /* 0x0000009fd8a17221 */ /* 0x042fe20000010000 */
[----:B------:R-:W-:Y:S01]  /*c080*/  F2FP.F16.F32.PACK_AB R159, R216, R0 ;  /* 0x00000000d89f723e */ /* 0x000fe200000000ff */
[----:B------:R-:W-:Y:S01]  /*c090*/  FADD.FTZ R0, R160, R162 ;  /* 0x000000a2a0007221 */ /* 0x000fe20000010000 */
[----:B------:R-:W-:Y:S01]  /*c0a0*/  F2FP.F16.F32.PACK_AB R160, R165, R160 ;  /* 0x000000a0a5a0723e */ /* 0x000fe200000000ff */
[-C--:B------:R-:W-:Y:S01]  /*c0b0*/  FMUL.FTZ R127, R127, R15.reuse ;  /* 0x0000000f7f7f7220 */ /* 0x080fe20000410000 */
[-C--:B------:R-:W-:Y:S01]  /*c0c0*/  FMUL.FTZ R130, R130, R15.reuse ;  /* 0x0000000f82827220 */ /* 0x080fe20000410000 */
[----:B------:R-:W-:Y:S01]  /*c0d0*/  FADD.FTZ R0, R165, R0 ;  /* 0x00000000a5007221 */ /* 0x000fe20000010000 */
[----:B------:R-:W1:Y:S01]  /*c0e0*/  MUFU.EX2 R3, R167 ;  /* 0x000000a700037308 */ /* 0x000e620000000800 */
[----:B--2---:R-:W-:Y:S01]  /*c0f0*/  FADD.FTZ R161, R21, R161 ;  /* 0x000000a115a17221 */ /* 0x004fe20000010000 */
[----:B------:R0:W-:Y:S01]  /*c100*/  STSM.16.M88.4 [R215], R156 ;  /* 0x0000009cd7007844 */ /* 0x0001e20000000200 */
[----:B------:R-:W-:Y:S01]  /*c110*/  FADD.FTZ R0, R172, R0 ;  /* 0x00000000ac007221 */ /* 0x000fe20000010000 */
[-C--:B------:R-:W-:Y:S01]  /*c120*/  FMUL.FTZ R131, R131, R15.reuse ;  /* 0x0000000f83837220 */ /* 0x080fe20000410000 */
[-C--:B------:R-:W-:Y:S01]  /*c130*/  FMUL.FTZ R134, R134, R15.reuse ;  /* 0x0000000f86867220 */ /* 0x080fe20000410000 */
[----:B------:R-:W-:Y:S01]  /*c140*/  FMUL.FTZ R135, R135, R15 ;  /* 0x0000000f87877220 */ /* 0x000fe20000410000 */
[----:B------:R-:W-:Y:S01]  /*c150*/  FADD.FTZ R0, R173, R0 ;  /* 0x00000000ad007221 */ /* 0x000fe20000010000 */
[----:B------:R-:W2:Y:S01]  /*c160*/  MUFU.EX2 R171, R171 ;  /* 0x000000ab00ab7308 */ /* 0x000ea20000000800 */
[C---:B---3--:R-:W-:Y:S01]  /*c170*/  FADD.FTZ R162, R166.reuse, R161 ;  /* 0x000000a1a6a27221 */ /* 0x048fe20000010000 */
[----:B------:R-:W-:Y:S01]  /*c180*/  F2FP.F16.F32.PACK_AB R161, R166, R21 ;  /* 0x00000015a6a1723e */ /* 0x000fe200000000ff */
[----:B------:R-:W-:Y:S01]  /*c190*/  FADD.FTZ R0, R164, R0 ;  /* 0x00000000a4007221 */ /* 0x000fe20000010000 */
[----:B------:R-:W-:Y:S01]  /*c1a0*/  F2FP.F16.F32.PACK_AB R164, R221, R164 ;  /* 0x000000a4dda4723e */ /* 0x000fe200000000ff */
[-C--:B------:R-:W-:Y:S01]  /*c1b0*/  FMUL.FTZ R138, R138, R15.reuse ;  /* 0x0000000f8a8a7220 */ /* 0x080fe20000410000 */
[----:B------:R-:W-:Y:S01]  /*c1c0*/  F2FP.F16.F32.PACK_AB R166, R181, R180 ;  /* 0x000000b4b5a6723e */ /* 0x000fe200000000ff */
[----:B------:R-:W-:Y:S01]  /*c1d0*/  FADD.FTZ R0, R221, R0 ;  /* 0x00000000dd007221 */ /* 0x000fe20000010000 */
[----:B------:R-:W3:Y:S01]  /*c1e0*/  MUFU.EX2 R174, R174 ;  /* 0x000000ae00ae7308 */ /* 0x000ee20000000800 */
[----:B-1----:R-:W-:Y:S01]  /*c1f0*/  FADD.FTZ R21, R3, R162 ;  /* 0x000000a203157221 */ /* 0x002fe20000010000 */
[----:B------:R-:W-:Y:S01]  /*c200*/  F2FP.F16.F32.PACK_AB R162, R173, R172 ;  /* 0x000000acada2723e */ /* 0x000fe200000000ff */
[----:B------:R-:W-:Y:S01]  /*c210*/  FADD.FTZ R0, R180, R0 ;  /* 0x00000000b4007221 */ /* 0x000fe20000010000 */
[-C--:B------:R-:W-:Y:S01]  /*c220*/  FMUL.FTZ R139, R139, R15.reuse ;  /* 0x0000000f8b8b7220 */ /* 0x080fe20000410000 */
[-C--:B------:R-:W-:Y:S01]  /*c230*/  FMUL.FTZ R142, R142, R15.reuse ;  /* 0x0000000f8e8e7220 */ /* 0x080fe20000410000 */
[----:B------:R-:W-:Y:S01]  /*c240*/  FMUL.FTZ R143, R143, R15 ;  /* 0x0000000f8f8f7220 */ /* 0x000fe20000410000 */
[----:B------:R-:W-:Y:S01]  /*c250*/  FADD.FTZ R0, R181, R0 ;  /* 0x00000000b5007221 */ /* 0x000fe20000010000 */
[----:B------:R-:W1:Y:S01]  /*c260*/  MUFU.EX2 R175, R175 ;  /* 0x000000af00af7308 */ /* 0x000e620000000800 */
[C---:B--2---:R-:W-:Y:S01]  /*c270*/  FADD.FTZ R21, R171.reuse, R21 ;  /* 0x00000015ab157221 */ /* 0x044fe20000010000 */
[----:B------:R-:W-:Y:S01]  /*c280*/  F2FP.F16.F32.PACK_AB R163, R171, R3 ;  /* 0x00000003aba3723e */ /* 0x000fe200000000ff */
[-C--:B------:R-:W-:Y:S01]  /*c290*/  FMUL.FTZ R146, R146, R15.reuse ;  /* 0x0000000f92927220 */ /* 0x080fe20000410000 */
[-C--:B------:R-:W-:Y:S01]  /*c2a0*/  FMUL.FTZ R147, R147, R15.reuse ;  /* 0x0000000f93937220 */ /* 0x080fe20000410000 */
[-C--:B------:R-:W-:Y:S01]  /*c2b0*/  FMUL.FTZ R150, R150, R15.reuse ;  /* 0x0000000f96967220 */ /* 0x080fe20000410000 */
[----:B------:R-:W-:Y:S01]  /*c2c0*/  FMUL.FTZ R151, R151, R15 ;  /* 0x0000000f97977220 */ /* 0x000fe20000410000 */
[----:B------:R0:W-:Y:S01]  /*c2d0*/  STSM.16.M88.4 [R213], R160 ;  /* 0x000000a0d5007844 */ /* 0x0001e20000000200 */
[----:B------:R-:W2:Y:S01]  /*c2e0*/  MUFU.EX2 R167, R179 ;  /* 0x000000b300a77308 */ /* 0x000ea20000000800 */
[----:B---3--:R-:W-:-:S07]  /*c2f0*/  FADD.FTZ R21, R174, R21 ;  /* 0x00000015ae157221 */ /* 0x008fce0000010000 */
[----:B------:R-:W3:Y:S01]  /*c300*/  MUFU.EX2 R176, R176 ;  /* 0x000000b000b07308 */ /* 0x000ee20000000800 */
[C---:B-1----:R-:W-:Y:S01]  /*c310*/  FADD.FTZ R21, R175.reuse, R21 ;  /* 0x00000015af157221 */ /* 0x042fe20000010000 */
[----:B------:R-:W-:-:S03]  /*c320*/  F2FP.F16.F32.PACK_AB R165, R175, R174 ;  /* 0x000000aeafa5723e */ /* 0x000fc600000000ff */
[----:B--2---:R-:W-:Y:S01]  /*c330*/  FADD.FTZ R21, R167, R21 ;  /* 0x00000015a7157221 */ /* 0x004fe20000010000 */
[----:B---3--:R-:W-:-:S03]  /*c340*/  F2FP.F16.F32.PACK_AB R167, R176, R167 ;  /* 0x000000a7b0a7723e */ /* 0x008fc600000000ff */
[----:B------:R-:W-:Y:S02]  /*c350*/  FADD.FTZ R3, R176, R21 ;  /* 0x00000015b0037221 */ /* 0x000fe40000010000 */
[----:B------:R0:W-:Y:S01]  /*c360*/  STSM.16.M88.4 [R214], R164 ;  /* 0x000000a4d6007844 */ /* 0x0001e20000000200 */
[----:B------:R-:W-:Y:S05]  /*c370*/  @!P0 BRA `(.L_x_3923) ;  /* 0x0000000000048947 */ /* 0x000fea0003800000 */
[----:B------:R-:W-:Y:S01]  /*c380*/  BPT.TRAP 0x1 ;  /* 0x000000040000795c */ /* 0x000fe20000300000 */
.L_x_3923:
[----:B------:R1:W2:Y:S01]  /*c390*/  SYNCS.PHASECHK.TRANS64.TRYWAIT P2, [R12+URZ+0x28c50], R14 ;  /* 0x028c500e0c0075a7 */ /* 0x0002a2000804017f */
[----:B------:R-:W-:Y:S05]  /*c3a0*/  @!P0 BRA `(.L_x_3924) ;  /* 0x0000000000048947 */ /* 0x000fea0003800000 */
[----:B------:R-:W-:Y:S01]  /*c3b0*/  BPT.TRAP 0x1 ;  /* 0x000000040000795c */ /* 0x000fe20000300000 */
.L_x_3924:
[----:B------:R-:W-:Y:S04]  /*c3c0*/  BSSY B1, `(.L_x_3925) ;  /* 0x0000004000017945 */ /* 0x000fe80003800000 */
[----:B--2---:R-:W-:Y:S05]  /*c3d0*/  @P2 BRA `(.L_x_3926) ;  /* 0x0000000000082947 */ /* 0x004fea0003800000 */
[----:B------:R-:W2:Y:S02]  /*c3e0*/  SYNCS.PHASECHK.TRANS64.TRYWAIT P2, [R12+URZ+0x28c50], R14 ;  /* 0x028c500e0c0075a7 */ /* 0x000ea4000804017f */
[----:B--2---:R-:W-:Y:S05]  /*c3f0*/  @!P2 BRA `(.L_x_3927) ;  /* 0x000000b800d8a947 */ /* 0x004fea0003800000 */
.L_x_3926:
[----:B------:R-:W-:Y:S05]  /*c400*/  BSYNC B1 ;  /* 0x0000000000017941 */ /* 0x000fea0003800000 */
.L_x_3925:
[----:B-12---:R-:W-:Y:S01]  /*c410*/  IMAD R14, R18, 0x1000, R10 ;  /* 0x00001000120e7824 */ /* 0x006fe200078e020a */
[----:B------:R-:W-:Y:S01]  /*c420*/  WARPGROUP.ARRIVE ;  /* 0x00000000000079c5 */ /* 0x000fe20000000000 */
[----:B------:R-:W-:Y:S02]  /*c430*/  IMAD.MOV.U32 R15, RZ, RZ, 0x40000040 ;  /* 0x40000040ff0f7424 */ /* 0x000fe400078e00ff */
[C---:B------:R-:W-:Y:S01]  /*c440*/  VIADD R20, R14.reuse, 0x80 ;  /* 0x000000800e147836 */ /* 0x040fe20000000000 */
[----:B------:R-:W-:Y:S01]  /*c450*/  R2UR UR6, R14 ;  /* 0x000000000e0672ca */ /* 0x000fe200000e0000 */
[----:B------:R-:W-:Y:S01]  /*c460*/  IMAD.MOV.U32 R21, RZ, RZ, 0x40000040 ;  /* 0x40000040ff157424 */ /* 0x000fe200078e00ff */
[----:B------:R-:W-:Y:S01]  /*c470*/  R2UR UR7, R15 ;  /* 0x000000000f0772ca */ /* 0x000fe200000e0000 */
[----:B------:R-:W-:-:S12]  /*c480*/  IMAD.MOV.U32 R15, RZ, RZ, 0x40000040 ;  /* 0x40000040ff0f7424 */ /* 0x000fd800078e00ff */
[----:B------:R-:W-:Y:S01]  /*c490*/  HGMMA.64x256x16.F32 R24, R152, gdesc[UR4].tnspB, R24, gsb0 ;  /* 0x43e0000498187df0 */ /* 0x000fe20008000818 */
[----:B------:R-:W-:Y:S02]  /*c4a0*/  R2UR UR6, R20 ;  /* 0x00000000140672ca */ /* 0x000fe400000e0000 */
[----:B------:R-:W-:Y:S01]  /*c4b0*/  R2UR UR7, R21 ;  /* 0x00000000150772ca */ /* 0x000fe200000e0000 */
[----:B------:R-:W-:Y:S01]  /*c4c0*/  IMAD.MOV.U32 R21, RZ, RZ, 0x40000040 ;  /* 0x40000040ff157424 */ /* 0x000fe200078e00ff */
[C---:B------:R-:W-:Y:S01]  /*c4d0*/  IADD3 R20, R14.reuse, 0x100, RZ ;  /* 0x000001000e147810 */ /* 0x040fe20007ffe0ff */
[----:B------:R-:W-:Y:S01]  /*c4e0*/  VIADD R14, R14, 0x180 ;  /* 0x000001800e0e7836 */ /* 0x000fe20000000000 */
[----:B------:R-:W-:Y:S02]  /*c4f0*/  WARPGROUP.DEPBAR.LE gsb0, 0x0 ;  /* 0x00008000000079c5 */ /* 0x000fe40000010000 */
[----:B------:R-:W-:-:S15]  /*c500*/  WARPGROUP.ARRIVE ;  /* 0x00000000000079c5 */ /* 0x000fde0000000000 */
[----:B------:R-:W-:-:S04]  /*c510*/  NOP ;  /* 0x0000000000007918 */ /* 0x000fc80000000000 */
[----:B------:R-:W-:Y:S01]  /*c520*/  HGMMA.64x256x16.F32 R24, R156, gdesc[UR4].tnspB, R24, gsb0 ;  /* 0x43e000049c187df0 */ /* 0x000fe20008000818 */
[----:B------:R-:W-:Y:S02]  /*c530*/  R2UR UR6, R20 ;  /* 0x00000000140672ca */ /* 0x000fe400000e0000 */
[----:B------:R-:W-:Y:S01]  /*c540*/  R2UR UR7, R21 ;  /* 0x00000000150772ca */ /* 0x000fe200000e0000 */
[----:B------:R-:W-:Y:S02]  /*c550*/  WARPGROUP.DEPBAR.LE gsb0, 0x0 ;  /* 0x00008000000079c5 */ /* 0x000fe40000010000 */
[----:B------:R-:W-:-:S15]  /*c560*/  WARPGROUP.ARRIVE ;  /* 0x00000000000079c5 */ /* 0x000fde0000000000 */
[----:B------:R-:W-:-:S07]  /*c570*/  NOP ;  /* 0x0000000000007918 */ /* 0x000fce0000000000 */
[----:B------:R-:W-:Y:S01]  /*c580*/  HGMMA.64x256x16.F32 R24, R160, gdesc[UR4].tnspB, R24, gsb0 ;  /* 0x43e00004a0187df0 */ /* 0x000fe20008000818 */
[----:B------:R-:W-:Y:S02]  /*c590*/  R2UR UR6, R14 ;  /* 0x000000000e0672ca */ /* 0x000fe400000e0000 */
[----:B------:R-:W-:Y:S01]  /*c5a0*/  R2UR UR7, R15 ;  /* 0x000000000f0772ca */ /* 0x000fe200000e0000 */
[----:B------:R-:W-:Y:S02]  /*c5b0*/  WARPGROUP.DEPBAR.LE gsb0, 0x0 ;  /* 0x00008000000079c5 */ /* 0x000fe40000010000 */
[----:B------:R-:W-:-:S15]  /*c5c0*/  WARPGROUP.ARRIVE ;  /* 0x00000000000079c5 */ /* 0x000fde0000000000 */
[----:B------:R-:W-:-:S07]  /*c5d0*/  NOP ;  /* 0x0000000000007918 */ /* 0x000fce0000000000 */
        /* <DEDUP_REMOVED lines=10> */
[----:B------:R-:W-:Y:S05]  /*c680*/  @!P0 BRA `(.L_x_3928) ;  /* 0x0000000000048947 */ /* 0x000fea0003800000 */
[----:B------:R-:W-:Y:S01]  /*c690*/  BPT.TRAP 0x1 ;  /* 0x000000040000795c */ /* 0x000fe20000300000 */
.L_x_3928:
[----:B------:R-:W-:Y:S01]  /*c6a0*/  VIADD R12, R12, 0x28c60 ;  /* 0x00028c600c0c7836 */ /* 0x000fe20000000000 */
[----:B------:R-:W-:Y:S01]  /*c6b0*/  MOV R216, R18 ;  /* 0x0000001200d87202 */ /* 0x000fe20000000f00 */
[----:B------:R-:W-:Y:S02]  /*c6c0*/  IMAD.MOV.U32 R15, RZ, RZ, R170 ;  /* 0x000000ffff0f7224 */ /* 0x000fe400078e00aa */
[----:B------:R-:W-:Y:S01]  /*c6d0*/  IMAD.MOV.U32 R219, RZ, RZ, R168 ;  /* 0x000000ffffdb7224 */ /* 0x000fe200078e00a8 */
[----:B------:R-:W-:-:S04]  /*c6e0*/  PRMT R12, R189, 0x654, R12 ;  /* 0x00000654bd0c7816 */ /* 0x000fc8000000000c */
[----:B------:R2:W-:Y:S01]  /*c6f0*/  SYNCS.ARRIVE.TRANS64.RED.A1T0 RZ, [R12+URZ], RZ ;  /* 0x000000ff0cff79a7 */ /* 0x0005e2000810043f */
[----:B------:R-:W-:Y:S05]  /*c700*/  @P1 BRA `(.L_x_3929) ;  /* 0xffffffe000641947 */ /* 0x000fea000383ffff */
.L_x_3916:
[----:B------:R-:W-:Y:S05]  /*c710*/  BSYNC B0 ;  /* 0x0000000000007941 */ /* 0x000fea0003800000 */
.L_x_3915:
[----:B------:R-:W3:Y:S04]  /*c720*/  LDL.LU R20, [R1+0x34] ;  /* 0x0000340001147983 */ /* 0x000ee80000300800 */
[----:B------:R-:W4:Y:S04]  /*c730*/  SHFL.BFLY PT, R4, R3, 0x2, 0x1f ;  /* 0x0c401f0003047f89 */ /* 0x000f2800000e0000 */
[----:B------:R-:W5:Y:S01]  /*c740*/  SHFL.BFLY PT, R5, R0, 0x2, 0x1f ;  /* 0x0c401f0000057f89 */ /* 0x000f6200000e0000 */
[----:B----4-:R-:W-:Y:S01]  /*c750*/  FADD.FTZ R4, R4, R3 ;  /* 0x0000000304047221 */ /* 0x010fe20000010000 */
[----:B------:R-:W-:-:S02]  /*c760*/  IMAD.MOV.U32 R3, RZ, RZ, -0x800000 ;  /* 0xff800000ff037424 */ /* 0x000fc400078e00ff */
[----:B-----5:R-:W-:Y:S02]  /*c770*/  FADD.FTZ R5, R5, R0 ;  /* 0x0000000005057221 */ /* 0x020fe40000010000 */
[----:B------:R-:W4:Y:S04]  /*c780*/  SHFL.BFLY PT, R7, R4, 0x1, 0x1f ;  /* 0x0c201f0004077f89 */ /* 0x000f2800000e0000 */
[----:B------:R-:W5:Y:S01]  /*c790*/  SHFL.BFLY PT, R6, R5, 0x1, 0x1f ;  /* 0x0c201f0005067f89 */ /* 0x000f6200000e0000 */
[----:B----4-:R-:W-:Y:S01]  /*c7a0*/  FADD.FTZ R7, R4, R7 ;  /* 0x0000000704077221 */ /* 0x010fe20000010000 */
[----:B-----5:R-:W-:Y:S01]  /*c7b0*/  FADD.FTZ R6, R5, R6 ;  /* 0x0000000605067221 */ /* 0x020fe20000010000 */
[----:B------:R-:W-:Y:S08]  /*c7c0*/  BAR.ARV 0x8, 0x100 ;  /* 0x0204000000007b1d */ /* 0x000ff00000002000 */
[----:B------:R-:W-:Y:S01]  /*c7d0*/  BAR.SYNC.DEFER_BLOCKING 0xf, 0x100 ;  /* 0x03c4000000007b1d */ /* 0x000fe20000010000 */
[----:B------:R-:W-:-:S02]  /*c7e0*/  FSETP.NE.FTZ.AND P1, PT, R7, RZ, PT ;  /* 0x000000ff0700720b */ /* 0x000fc40003f35000 */
[----:B------:R-:W-:-:S11]  /*c7f0*/  FSETP.NE.FTZ.AND P0, PT, R6, RZ, PT ;  /* 0x000000ff0600720b */ /* 0x000fd60003f15000 */
[----:B------:R-:W4:Y:S01]  /*c800*/  @P1 MUFU.LG2 R0, R7 ;  /* 0x0000000700001308 */ /* 0x000f220000000c00 */
[C---:B------:R-:W-:Y:S01]  /*c810*/  @P1 FMUL.FTZ R4, R169.reuse, 0.69314718246459960938 ;  /* 0x3f317218a9041820 */ /* 0x040fe20000410000 */
[----:B------:R-:W-:-:S06]  /*c820*/  @P0 FMUL.FTZ R9, R169, 0.69314718246459960938 ;  /* 0x3f317218a9090820 */ /* 0x000fcc0000410000 */
[----:B------:R-:W5:Y:S01]  /*c830*/  @P0 MUFU.LG2 R8, R6 ;  /* 0x0000000600080308 */ /* 0x000f620000000c00 */
[----:B----4-:R-:W-:Y:S01]  /*c840*/  @P1 FMUL.FTZ R5, R0, 0.69314718246459960938 ;  /* 0x3f31721800051820 */ /* 0x010fe20000410000 */
[----:B------:R-:W-:-:S03]  /*c850*/  IMAD.MOV.U32 R0, RZ, RZ, -0x800000 ;  /* 0xff800000ff007424 */ /* 0x000fc600078e00ff */
[----:B------:R-:W-:Y:S01]  /*c860*/  @P1 FFMA.FTZ R0, R4, R170, R5 ;  /* 0x000000aa04001223 */ /* 0x000fe20000010005 */
[----:B------:R-:W-:Y:S02]  /*c870*/  IMAD.MOV R5, RZ, RZ, -R211 ;  /* 0x000000ffff057224 */ /* 0x000fe400078e0ad3 */
[----:B-----5:R-:W-:-:S03]  /*c880*/  @P0 FMUL.FTZ R8, R8, 0.69314718246459960938 ;  /* 0x3f31721808080820 */ /* 0x020fc60000410000 */
[----:B------:R-:W-:Y:S02]  /*c890*/  ISETP.NE.AND P2, PT, R210, R5, PT ;  /* 0x00000005d200720c */ /* 0x000fe40003f45270 */
[----:B------:R-:W-:Y:S01]  /*c8a0*/  CS2R R4, SRZ ;  /* 0x0000000000047805 */ /* 0x000fe2000001ff00 */
[----:B------:R-:W-:-:S05]  /*c8b0*/  @P0 FFMA.FTZ R3, R9, R168, R8 ;  /* 0x000000a809030223 */ /* 0x000fca0000010008 */
[----:B------:R-:W4:Y:S01]  /*c8c0*/  @P0 MUFU.RCP R5, R6 ;  /* 0x0000000600050308 */ /* 0x000f220000001000 */
[----:B------:R-:W-:-:S04]  /*c8d0*/  PLOP3.LUT P0, PT, PT, PT, PT, 0x8, 0x0 ;  /* 0x000000000000781c */ /* 0x000fc80003f0e170 */
[----:B------:R-:W-:-:S03]  /*c8e0*/  @!P2 IMAD R9, R18, 0x40, R194 ;  /* 0x000000401209a824 */ /* 0x000fc600078e02c2 */
[----:B------:R-:W5:Y:S01]  /*c8f0*/  @P1 MUFU.RCP R4, R7 ;  /* 0x0000000700041308 */ /* 0x000f620000001000 */
[----:B------:R-:W-:Y:S02]  /*c900*/  VIADD R18, R18, 0x1 ;  /* 0x0000000112127836 */ /* 0x000fe40000000000 */
[----:B------:R-:W-:-:S03]  /*c910*/  @!P2 IMAD R9, R9, 0x4, R2 ;  /* 0x000000040909a824 */ /* 0x000fc600078e0202 */
[----:B------:R-:W-:Y:S02]  /*c920*/  ISETP.NE.AND P1, PT, R18, 0x2, PT ;  /* 0x000000021200780c */ /* 0x000fe40003f25270 */
[----:B----4-:R4:W-:Y:S02]  /*c930*/  @!P2 STS [R9+0x28800], R5 ;  /* 0x028800050900a388 */ /* 0x0109e40000000800 */
[----:B------:R-:W-:Y:S01]  /*c940*/  SEL R2, RZ, 0x1, P1 ;  /* 0x00000001ff027807 */ /* 0x000fe20000800000 */
[-C--:B01----:R-:W-:Y:S01]  /*c950*/  FMUL.FTZ R156, R28, R5.reuse ;  /* 0x000000051c9c7220 */ /* 0x083fe20000410000 */
[-C--:B------:R-:W-:Y:S01]  /*c960*/  FMUL.FTZ R153, R32, R5.reuse ;  /* 0x0000000520997220 */ /* 0x080fe20000410000 */
[-C--:B------:R-:W-:Y:S01]  /*c970*/  FMUL.FTZ R154, R36, R5.reuse ;  /* 0x00000005249a7220 */ /* 0x080fe20000410000 */
[-C--:B------:R-:W-:Y:S01]  /*c980*/  FMUL.FTZ R155, R40, R5.reuse ;  /* 0x00000005289b7220 */ /* 0x080fe20000410000 */
[-C--:B------:R-:W-:Y:S01]  /*c990*/  FMUL.FTZ R10, R24, R5.reuse ;  /* 0x00000005180a7220 */ /* 0x080fe20000410000 */
[-C--:B------:R-:W-:Y:S01]  /*c9a0*/  FMUL.FTZ R8, R25, R5.reuse ;  /* 0x0000000519087220 */ /* 0x080fe20000410000 */
[----:B-----5:R0:W-:Y:S01]  /*c9b0*/  @!P2 STS [R9+0x28820], R4 ;  /* 0x028820040900a388 */ /* 0x0201e20000000800 */
[-C--:B------:R-:W-:Y:S01]  /*c9c0*/  FMUL.FTZ R152, R29, R5.reuse ;  /* 0x000000051d987220 */ /* 0x080fe20000410000 */
[-C--:B------:R-:W-:Y:S01]  /*c9d0*/  FMUL.FTZ R14, R33, R5.reuse ;  /* 0x00000005210e7220 */ /* 0x080fe20000410000 */
[-C--:B------:R-:W-:Y:S01]  /*c9e0*/  FMUL.FTZ R28, R37, R5.reuse ;  /* 0x00000005251c7220 */ /* 0x080fe20000410000 */
[-C--:B------:R-:W-:Y:S01]  /*c9f0*/  FMUL.FTZ R32, R41, R5.reuse ;  /* 0x0000000529207220 */ /* 0x080fe20000410000 */
[-C--:B------:R-:W-:Y:S01]  /*ca00*/  FMUL.FTZ R36, R44, R5.reuse ;  /* 0x000000052c247220 */ /* 0x080fe20000410000 */
        /* <DEDUP_REMOVED lines=117> */
[----:B------:R-:W-:-:S02]  /*d160*/  LOP3.LUT R23, R23, R2, RZ, 0x3c, !PT ;  /* 0x0000000217177212 */ /* 0x000fc400078e3cff */
[----:B------:R-:W-:Y:S02]  /*d170*/  SEL R18, R18, RZ, P1 ;  /* 0x000000ff12127207 */ /* 0x000fe40000800000 */
[----:B---3--:R-:W-:-:S05]  /*d180*/  IADD3 R20, R20, 0x1, RZ ;  /* 0x0000000114147810 */ /* 0x008fca0007ffe0ff */
[----:B------:R0:W-:Y:S01]  /*d190*/  STL [R1+0x34], R20 ;  /* 0x0000341401007387 */ /* 0x0001e20000100800 */
[----:B------:R-:W-:Y:S06]  /*d1a0*/  BAR.ARV 0xe, 0x100 ;  /* 0x0384000000007b1d */ /* 0x000fec0000002000 */
.L_x_3860:
[----:B------:R-:W-:Y:S05]  /*d1b0*/  BSYNC B7 ;  /* 0x0000000000077941 */ /* 0x000fea0003800000 */
.L_x_3858:
[----:B------:R-:W1:Y:S08]  /*d1c0*/  S2UR UR4, SR_CgaCtaId ;  /* 0x00000000000479c3 */ /* 0x000e700000008800 */
[----:B------:R-:W-:Y:S01]  /*d1d0*/  BAR.SYNC.DEFER_BLOCKING 0x5, 0x180 ;  /* 0x0146000000007b1d */ /* 0x000fe20000010000 */
[----:B------:R-:W-:-:S05]  /*d1e0*/  MOV R2, 0x400 ;  /* 0x0000040000027802 */ /* 0x000fca0000000f00 */
[----:B------:R-:W-:Y:S01]  /*d1f0*/  BSSY B0, `(.L_x_3930) ;  /* 0x0000327000007945 */ /* 0x000fe20003800000 */
[----:B-1----:R-:W-:-:S05]  /*d200*/  IMAD.U32 R189, RZ, RZ, UR4 ;  /* 0x00000004ffbd7e24 */ /* 0x002fca000f8e00ff */
[----:B------:R-:W-:-:S05]  /*d210*/  LEA R2, R189, R2, 0x18 ;  /* 0x00000002bd027211 */ /* 0x000fca00078ec0ff */
[----:B-----5:R1:W2:Y:S01]  /*d220*/  LDS.128 R24, [R2+0x28cd0] ;  /* 0x028cd00002187984 */ /* 0x0202a20000000c00 */
[----:B------:R-:W-:Y:S06]  /*d230*/  BAR.ARV 0x4, 0x180 ;  /* 0x0106000000007b1d */ /* 0x000fec0000002000 */
[----:B------:R-:W-:Y:S05]  /*d240*/  @P0 BRA `(.L_x_3931) ;  /* 0x0000002000a00947 */ /* 0x000fea0003800000 */
[----:B------:R-:W3:Y:S01]  /*d250*/  LDL R30, [R1+0x5c] ;  /* 0x00005c00011e7983 */ /* 0x000ee20000100800 */
[----:B------:R-:W4:Y:S01]  /*d260*/  S2R R45, SR_SWINHI ;  /* 0x00000000002d7919 */ /* 0x000f220000002f00 */
[----:B------:R-:W-:Y:S01]  /*d270*/  F2FP.F16.F32.PACK_AB R7, R31, R7 ;  /* 0x000000071f07723e */ /* 0x000fe200000000ff */
[----:B------:R-:W-:Y:S01]  /*d280*/  ULDC.64 UR4, c[0x0][0xc00] ;  /* 0x0003000000047ab9 */ /* 0x000fe20000000a00 */
[----:B------:R-:W-:Y:S01]  /*d290*/  F2FP.F16.F32.PACK_AB R5, R6, R5 ;  /* 0x000000050605723e */ /* 0x000fe200000000ff */
[----:B------:R-:W2:Y:S01]  /*d2a0*/  LDL.LU R70, [R1+0x18] ;  /* 0x0000180001467983 */ /* 0x000ea20000300800 */
[----:B------:R-:W-:-:S03]  /*d2b0*/  F2FP.F16.F32.PACK_AB R4, R8, R10 ;  /* 0x0000000a0804723e */ /* 0x000fc600000000ff */
[----:B------:R-:W2:Y:S01]  /*d2c0*/  LDL.LU R66, [R1+0x1c] ;  /* 0x00001c0001427983 */ /* 0x000ea20000300800 */
[----:B------:R-:W-:Y:S02]  /*d2d0*/  F2FP.F16.F32.PACK_AB R6, R152, R156 ;  /* 0x0000009c9806723e */ /* 0x000fe400000000ff */
[----:B0-----:R-:W-:Y:S02]  /*d2e0*/  MOV R20, R2 ;  /* 0x0000000200147202 */ /* 0x001fe40000000f00 */
[----:B----4-:R-:W-:Y:S02]  /*d2f0*/  MOV R21, R45 ;  /* 0x0000002d00157202 */ /* 0x010fe40000000f00 */
        /* <DEDUP_REMOVED lines=10> */
[----:B------:R-:W-:Y:S01]  /*d3a0*/  BAR.SYNC.DEFER_BLOCKING 0x1, 0x100 ;  /* 0x0044000000007b1d */ /* 0x000fe20000010000 */
[----:B---3--:R-:W-:-:S03]  /*d3b0*/  IMAD.WIDE R44, R30, 0x2, R20 ;  /* 0x000000021e2c7825 */ /* 0x008fc600078e0214 */
[----:B------:R-:W-:Y:S01]  /*d3c0*/  LOP3.LUT R49, R44, 0x380, RZ, 0xc0, !PT ;  /* 0x000003802c317812 */ /* 0x000fe200078ec0ff */
[----:B------:R-:W-:-:S03]  /*d3d0*/  IMAD.MOV.U32 R31, RZ, RZ, R45 ;  /* 0x000000ffff1f7224 */ /* 0x000fc600078e002d */
[----:B------:R-:W-:-:S04]  /*d3e0*/  SHF.R.U64 R49, R49, 0x3, RZ ;  /* 0x0000000331317819 */ /* 0x000fc800000012ff */
[----:B------:R-:W-:-:S04]  /*d3f0*/  LOP3.LUT R30, R49, R44, RZ, 0x3c, !PT ;  /* 0x0000002c311e7212 */ /* 0x000fc800078e3cff */
[----:B------:R-:W-:Y:S02]  /*d400*/  MOV R30, R30 ;  /* 0x0000001e001e7202 */ /* 0x000fe40000000f00 */
[----:B------:R-:W-:-:S03]  /*d410*/  IADD3 R31, P0, R44, 0x20, RZ ;  /* 0x000000202c1f7810 */ /* 0x000fc60007f1e0ff */
[----:B------:R0:W-:Y:S01]  /*d420*/  STSM.16.M88.4 [R30], R4 ;  /* 0x000000041e007844 */ /* 0x0001e20000000200 */
[----:B------:R-:W-:Y:S02]  /*d430*/  LOP3.LUT R10, R31, 0x380, RZ, 0xc0, !PT ;  /* 0x000003801f0a7812 */ /* 0x000fe400078ec0ff */
[C---:B------:R-:W-:Y:S01]  /*d440*/  IADD3 R49, P6, R44.reuse, 0x2040, RZ ;  /* 0x000020402c317810 */ /* 0x040fe20007fde0ff */
[----:B0-----:R-:W-:Y:S01]  /*d450*/  IMAD.X R5, RZ, RZ, R45, P0 ;  /* 0x000000ffff057224 */ /* 0x001fe200000e062d */
[----:B------:R-:W-:-:S04]  /*d460*/  IADD3 R7, P0, R44, 0x40, RZ ;  /* 0x000000402c077810 */ /* 0x000fc80007f1e0ff */
[----:B------:R-:W-:-:S04]  /*d470*/  LOP3.LUT R6, R7, 0x380, RZ, 0xc0, !PT ;  /* 0x0000038007067812 */ /* 0x000fc800078ec0ff */
[----:B------:R-:W-:Y:S02]  /*d480*/  SHF.R.U64 R6, R6, 0x3, RZ ;  /* 0x0000000306067819 */ /* 0x000fe400000012ff */
[----:B------:R-:W-:Y:S02]  /*d490*/  SHF.R.U64 R10, R10, 0x3, RZ ;  /* 0x000000030a0a7819 */ /* 0x000fe400000012ff */
[----:B------:R-:W-:Y:S01]  /*d4a0*/  LOP3.LUT R6, R6, R7, RZ, 0x3c, !PT ;  /* 0x0000000706067212 */ /* 0x000fe200078e3cff */
[----:B------:R-:W-:Y:S01]  /*d4b0*/  IMAD.X R7, RZ, RZ, R45, P0 ;  /* 0x000000ffff077224 */ /* 0x000fe200000e062d */
[----:B------:R-:W-:Y:S02]  /*d4c0*/  LOP3.LUT R4, R10, R31, RZ, 0x3c, !PT ;  /* 0x0000001f0a047212 */ /* 0x000fe400078e3cff */
[----:B------:R-:W-:Y:S02]  /*d4d0*/  LOP3.LUT R48, R49, 0x380, RZ, 0xc0, !PT ;  /* 0x0000038031307812 */ /* 0x000fe400078ec0ff */
[----:B------:R-:W-:-:S02]  /*d4e0*/  MOV R14, R6 ;  /* 0x00000006000e7202 */ /* 0x000fc40000000f00 */
[----:B--2---:R-:W-:Y:S02]  /*d4f0*/  MOV R24, R4 ;  /* 0x0000000400187202 */ /* 0x004fe40000000f00 */
[----:B------:R-:W-:Y:S02]  /*d500*/  F2FP.F16.F32.PACK_AB R10, R28, R154 ;  /* 0x0000009a1c0a723e */ /* 0x000fe400000000ff */
[----:B------:R-:W-:Y:S02]  /*d510*/  F2FP.F16.F32.PACK_AB R7, R47, R46 ;  /* 0x0000002e2f07723e */ /* 0x000fe400000000ff */
[----:B------:R-:W-:Y:S02]  /*d520*/  F2FP.F16.F32.PACK_AB R4, R32, R155 ;  /* 0x0000009b2004723e */ /* 0x000fe400000000ff */
[----:B------:R-:W-:Y:S02]  /*d530*/  F2FP.F16.F32.PACK_AB R5, R43, R42 ;  /* 0x0000002a2b05723e */ /* 0x000fe400000000ff */
[----:B------:R-:W-:-:S02]  /*d540*/  IADD3 R57, P4, R44, 0x60, RZ ;  /* 0x000000602c397810 */ /* 0x000fc40007f9e0ff */
[----:B------:R-:W-:Y:S02]  /*d550*/  F2FP.F16.F32.PACK_AB R6, R12, R36 ;  /* 0x000000240c06723e */ /* 0x000fe400000000ff */
[C---:B------:R-:W-:Y:S02]  /*d560*/  IADD3 R39, P3, R44.reuse, 0x2000, RZ ;  /* 0x000020002c277810 */ /* 0x040fe40007f7e0ff */
[C---:B------:R-:W-:Y:S02]  /*d570*/  IADD3 R53, P2, R44.reuse, 0x2020, RZ ;  /* 0x000020202c357810 */ /* 0x040fe40007f5e0ff */
[----:B------:R-:W-:Y:S02]  /*d580*/  IADD3 R47, P5, R44, 0x2060, RZ ;  /* 0x000020602c2f7810 */ /* 0x000fe40007fbe0ff */
[----:B------:R-:W-:Y:S02]  /*d590*/  SHF.R.U64 R48, R48, 0x3, RZ ;  /* 0x0000000330307819 */ /* 0x000fe400000012ff */
[----:B------:R-:W-:Y:S01]  /*d5a0*/  IADD3 R43, P1, R44, 0x4000, RZ ;  /* 0x000040002c2b7810 */ /* 0x000fe20007f3e0ff */
[----:B------:R-:W-:Y:S01]  /*d5b0*/  STSM.16.M88.4 [R24], R8 ;  /* 0x0000000818007844 */ /* 0x000fe20000000200 */
[----:B------:R-:W-:-:S02]  /*d5c0*/  LOP3.LUT R56, R57, 0x380, RZ, 0xc0, !PT ;  /* 0x0000038039387812 */ /* 0x000fc400078ec0ff */
[----:B------:R-:W-:Y:S01]  /*d5d0*/  LOP3.LUT R38, R39, 0x380, RZ, 0xc0, !PT ;  /* 0x0000038027267812 */ /* 0x000fe200078ec0ff */
[----:B------:R0:W-:Y:S01]  /*d5e0*/  STSM.16.M88.4 [R14], R4 ;  /* 0x000000040e007844 */ /* 0x0001e20000000200 */
[----:B------:R-:W-:Y:S02]  /*d5f0*/  LOP3.LUT R52, R53, 0x380, RZ, 0xc0, !PT ;  /* 0x0000038035347812 */ /* 0x000fe400078ec0ff */
[----:B------:R-:W-:Y:S02]  /*d600*/  LOP3.LUT R46, R47, 0x380, RZ, 0xc0, !PT ;  /* 0x000003802f2e7812 */ /* 0x000fe400078ec0ff */
[----:B------:R-:W-:Y:S01]  /*d610*/  LOP3.LUT R48, R48, R49, RZ, 0x3c, !PT ;  /* 0x0000003130307212 */ /* 0x000fe200078e3cff */
[----:B------:R-:W-:Y:S01]  /*d620*/  IMAD.X R49, RZ, RZ, R45, P6 ;  /* 0x000000ffff317224 */ /* 0x000fe200030e062d */
[----:B------:R-:W-:Y:S02]  /*d630*/  LOP3.LUT R42, R43, 0x380, RZ, 0xc0, !PT ;  /* 0x000003802b2a7812 */ /* 0x000fe400078ec0ff */
[----:B------:R-:W-:-:S02]  /*d640*/  SHF.R.U64 R56, R56, 0x3, RZ ;  /* 0x0000000338387819 */ /* 0x000fc400000012ff */
[----:B------:R-:W-:Y:S02]  /*d650*/  SHF.R.U64 R38, R38, 0x3, RZ ;  /* 0x0000000326267819 */ /* 0x000fe400000012ff */
[----:B------:R-:W-:Y:S02]  /*d660*/  SHF.R.U64 R52, R52, 0x3, RZ ;  /* 0x0000000334347819 */ /* 0x000fe400000012ff */
[----:B0-----:R-:W-:Y:S02]  /*d670*/  IADD3 R6, P6, R44, 0x6020, RZ ;  /* 0x000060202c067810 */ /* 0x001fe40007fde0ff */
[----:B------:R-:W-:Y:S02]  /*d680*/  SHF.R.U64 R46, R46, 0x3, RZ ;  /* 0x000000032e2e7819 */ /* 0x000fe400000012ff */
[----:B------:R-:W-:Y:S02]  /*d690*/  SHF.R.U64 R42, R42, 0x3, RZ ;  /* 0x000000032a2a7819 */ /* 0x000fe400000012ff */
[----:B------:R-:W-:-:S02]  /*d6a0*/  LOP3.LUT R7, R6, 0x380, RZ, 0xc0, !PT ;  /* 0x0000038006077812 */ /* 0x000fc400078ec0ff */
[----:B------:R-:W-:Y:S01]  /*d6b0*/  LOP3.LUT R56, R56, R57, RZ, 0x3c, !PT ;  /* 0x0000003938387212 */ /* 0x000fe200078e3cff */
[--C-:B------:R-:W-:Y:S01]  /*d6c0*/  IMAD.X R57, RZ, RZ, R45.reuse, P4 ;  /* 0x000000ffff397224 */ /* 0x100fe200020e062d */
[----:B------:R-:W-:Y:S01]  /*d6d0*/  LOP3.LUT R38, R38, R39, RZ, 0x3c, !PT ;  /* 0x0000002726267212 */ /* 0x000fe200078e3cff */
[--C-:B------:R-:W-:Y:S01]  /*d6e0*/  IMAD.X R39, RZ, RZ, R45.reuse, P3 ;  /* 0x000000ffff277224 */ /* 0x100fe200018e062d */
[----:B------:R-:W-:Y:S02]  /*d6f0*/  LOP3.LUT R52, R52, R53, RZ, 0x3c, !PT ;  /* 0x0000003534347212 */ /* 0x000fe400078e3cff */
        /* <DEDUP_REMOVED lines=9> */
[----:B------:R-:W-:Y:S02]  /*d790*/  SHF.R.U64 R7, R7, 0x3, RZ ;  /* 0x0000000307077819 */ /* 0x000fe400000012ff */
[----:B------:R-:W-:-:S02]  /*d7a0*/  IADD3 R4, P5, R44, 0x6040, RZ ;  /* 0x000060402c047810 */ /* 0x000fc40007fbe0ff */
[----:B------:R-:W-:Y:S02]  /*d7b0*/  IADD3 R44, P1, R44, 0x6060, RZ ;  /* 0x000060602c2c7810 */ /* 0x000fe40007f3e0ff */
[----:B------:R-:W-:Y:S02]  /*d7c0*/  LOP3.LUT R6, R7, R6, RZ, 0x3c, !PT ;  /* 0x0000000607067212 */ /* 0x000fe400078e3cff */
[----:B------:R-:W-:Y:S02]  /*d7d0*/  LOP3.LUT R7, R4, 0x380, RZ, 0xc0, !PT ;  /* 0x0000038004077812 */ /* 0x000fe400078ec0ff */
[----:B------:R-:W-:Y:S02]  /*d7e0*/  LOP3.LUT R5, R44, 0x380, RZ, 0xc0, !PT ;  /* 0x000003802c057812 */ /* 0x000fe400078ec0ff */
[----:B------:R-:W-:Y:S02]  /*d7f0*/  LOP3.LUT R8, R9, 0x380, RZ, 0xc0, !PT ;  /* 0x0000038009087812 */ /* 0x000fe400078ec0ff */
[----:B------:R-:W-:-:S02]  /*d800*/  LOP3.LUT R10, R11, 0x380, RZ, 0xc0, !PT ;  /* 0x000003800b0a7812 */ /* 0x000fc400078ec0ff */
[----:B------:R-:W-:Y:S02]  /*d810*/  LOP3.LUT R30, R31, 0x380, RZ, 0xc0, !PT ;  /* 0x000003801f1e7812 */ /* 0x000fe400078ec0ff */
[----:B------:R-:W-:Y:S02]  /*d820*/  SHF.R.U64 R7, R7, 0x3, RZ ;  /* 0x0000000307077819 */ /* 0x000fe400000012ff */
[----:B------:R-:W-:Y:S02]  /*d830*/  SHF.R.U64 R5, R5, 0x3, RZ ;  /* 0x0000000305057819 */ /* 0x000fe400000012ff */
[----:B------:R-:W-:Y:S02]  /*d840*/  SHF.R.U64 R8, R8, 0x3, RZ ;  /* 0x0000000308087819 */ /* 0x000fe400000012ff */
[----:B------:R-:W-:Y:S02]  /*d850*/  SHF.R.U64 R10, R10, 0x3, RZ ;  /* 0x000000030a0a7819 */ /* 0x000fe400000012ff */
[----:B------:R-:W-:-:S02]  /*d860*/  SHF.R.U64 R30, R30, 0x3, RZ ;  /* 0x000000031e1e7819 */ /* 0x000fc400000012ff */
[----:B------:R-:W-:Y:S02]  /*d870*/  LOP3.LUT R34, R35, 0x380, RZ, 0xc0, !PT ;  /* 0x0000038023227812 */ /* 0x000fe400078ec0ff */
        /* <DEDUP_REMOVED lines=10> */
[----:B------:R-:W-:Y:S02]  /*d920*/  SHF.R.U64 R34, R34, 0x3, RZ ;  /* 0x0000000322227819 */ /* 0x000fe400000012ff */
[----:B------:R-:W-:Y:S02]  /*d930*/  MOV R56, R56 ;  /* 0x0000003800387202 */ /* 0x000fe40000000f00 */
[----:B------:R-:W-:Y:S02]  /*d940*/  MOV R38, R38 ;  /* 0x0000002600267202 */ /* 0x000fe40000000f00 */
[----:B------:R-:W-:Y:S02]  /*d950*/  MOV R39, R48 ;  /* 0x0000003000277202 */ /* 0x000fe40000000f00 */
[----:B------:R-:W-:Y:S02]  /*d960*/  MOV R57, R46 ;  /* 0x0000002e00397202 */ /* 0x000fe40000000f00 */
[----:B------:R-:W-:-:S02]  /*d970*/  MOV R36, R52 ;  /* 0x0000003400247202 */ /* 0x000fc40000000f00 */
[----:B------:R-:W-:Y:S02]  /*d980*/  MOV R46, R6 ;  /* 0x00000006002e7202 */ /* 0x000fe40000000f00 */
[----:B------:R-:W-:Y:S02]  /*d990*/  MOV R48, R4 ;  /* 0x0000000400307202 */ /* 0x000fe40000000f00 */
[----:B------:R-:W-:Y:S02]  /*d9a0*/  MOV R47, R8 ;  /* 0x00000008002f7202 */ /* 0x000fe40000000f00 */
[----:B------:R-:W-:Y:S02]  /*d9b0*/  MOV R53, R10 ;  /* 0x0000000a00357202 */ /* 0x000fe40000000f00 */
[----:B------:R-:W-:Y:S02]  /*d9c0*/  F2FP.F16.F32.PACK_AB R4, R160, R162 ;  /* 0x000000a2a004723e */ /* 0x000fe400000000ff */
[----:B------:R-:W-:-:S02]  /*d9d0*/  F2FP.F16.F32.PACK_AB R5, R51, R50 ;  /* 0x000000323305723e */ /* 0x000fc400000000ff */
[----:B------:R-:W-:Y:S02]  /*d9e0*/  F2FP.F16.F32.PACK_AB R6, R158, R161 ;  /* 0x000000a19e06723e */ /* 0x000fe400000000ff */
[----:B------:R-:W-:Y:S02]  /*d9f0*/  F2FP.F16.F32.PACK_AB R7, R55, R54 ;  /* 0x000000363707723e */ /* 0x000fe400000000ff */
[----:B------:R-:W-:Y:S01]  /*da00*/  LOP3.LUT R34, R34, R35, RZ, 0x3c, !PT ;  /* 0x0000002322227212 */ /* 0x000fe200078e3cff */
[----:B------:R-:W-:Y:S01]  /*da10*/  IMAD.X R35, RZ, RZ, R45, P4 ;  /* 0x000000ffff237224 */ /* 0x000fe200020e062d */
[----:B------:R-:W-:Y:S02]  /*da20*/  F2FP.F16.F32.PACK_AB R8, R157, R159 ;  /* 0x0000009f9d08723e */ /* 0x000fe400000000ff */
[----:B------:R-:W-:Y:S02]  /*da30*/  F2FP.F16.F32.PACK_AB R9, R59, R58 ;  /* 0x0000003a3b09723e */ /* 0x000fe400000000ff */
[----:B------:R-:W-:-:S02]  /*da40*/  F2FP.F16.F32.PACK_AB R10, R61, R60 ;  /* 0x0000003c3d0a723e */ /* 0x000fc400000000ff */
[----:B------:R-:W-:Y:S02]  /*da50*/  F2FP.F16.F32.PACK_AB R11, R63, R62 ;  /* 0x0000003e3f0b723e */ /* 0x000fe400000000ff */
[----:B------:R-:W-:Y:S02]  /*da60*/  MOV R52, R30 ;  /* 0x0000001e00347202 */ /* 0x000fe40000000f00 */
[----:B------:R-:W-:Y:S02]  /*da70*/  F2FP.F16.F32.PACK_AB R12, R65, R64 ;  /* 0x00000040410c723e */ /* 0x000fe400000000ff */
[----:B------:R-:W-:Y:S02]  /*da80*/  F2FP.F16.F32.PACK_AB R14, R69, R68 ;  /* 0x00000044450e723e */ /* 0x000fe400000000ff */
[----:B------:R-:W-:Y:S02]  /*da90*/  F2FP.F16.F32.PACK_AB R28, R73, R72 ;  /* 0x00000048491c723e */ /* 0x000fe400000000ff */
[----:B------:R-:W-:-:S02]  /*daa0*/  F2FP.F16.F32.PACK_AB R30, R77, R76 ;  /* 0x0000004c4d1e723e */ /* 0x000fc400000000ff */
[----:B------:R-:W-:Y:S01]  /*dab0*/  F2FP.F16.F32.PACK_AB R31, R79, R78 ;  /* 0x0000004e4f1f723e */ /* 0x000fe200000000ff */
[----:B------:R0:W-:Y:S01]  /*dac0*/  STSM.16.M88.4 [R56], R4 ;  /* 0x0000000438007844 */ /* 0x0001e20000000200 */
[----:B------:R-:W-:-:S03]  /*dad0*/  MOV R49, R34 ;  /* 0x0000002200317202 */ /* 0x000fc60000000f00 */
[----:B------:R2:W-:Y:S01]  /*dae0*/  STSM.16.M88.4 [R38], R8 ;  /* 0x0000000826007844 */ /* 0x0005e20000000200 */
[----:B------:R-:W-:Y:S02]  /*daf0*/  F2FP.F16.F32.PACK_AB R32, R81, R80 ;  /* 0x000000505120723e */ /* 0x000fe400000000ff */
[----:B------:R-:W-:Y:S01]  /*db00*/  F2FP.F16.F32.PACK_AB R34, R85, R84 ;  /* 0x000000545522723e */ /* 0x000fe200000000ff */
[----:B------:R3:W-:Y:S01]  /*db10*/  STSM.16.M88.4 [R36], R12 ;  /* 0x0000000c24007844 */ /* 0x0007e20000000200 */
[----:B------:R-:W-:Y:S02]  /*db20*/  F2FP.F16.F32.PACK_AB R35, R87, R86 ;  /* 0x000000565723723e */ /* 0x000fe400000000ff */
[----:B------:R-:W-:Y:S01]  /*db30*/  MOV R24, R42 ;  /* 0x0000002a00187202 */ /* 0x000fe20000000f00 */
[----:B------:R4:W-:Y:S01]  /*db40*/  STSM.16.M88.4 [R39], R28 ;  /* 0x0000001c27007844 */ /* 0x0009e20000000200 */
[----:B------:R-:W-:Y:S02]  /*db50*/  F2FP.F16.F32.PACK_AB R42, R101, R100 ;  /* 0x00000064652a723e */ /* 0x000fe400000000ff */
[----:B------:R-:W-:-:S02]  /*db60*/  F2FP.F16.F32.PACK_AB R43, R103, R102 ;  /* 0x00000066672b723e */ /* 0x000fc400000000ff */
[----:B0-----:R-:W-:Y:S02]  /*db70*/  F2FP.F16.F32.PACK_AB R4, R105, R104 ;  /* 0x000000686904723e */ /* 0x001fe400000000ff */
[----:B--2---:R-:W-:Y:S02]  /*db80*/  F2FP.F16.F32.PACK_AB R38, R93, R92 ;  /* 0x0000005c5d26723e */ /* 0x004fe400000000ff */
[----:B------:R-:W-:Y:S02]  /*db90*/  F2FP.F16.F32.PACK_AB R5, R107, R106 ;  /* 0x0000006a6b05723e */ /* 0x000fe400000000ff */
[----:B---3--:R-:W-:Y:S02]  /*dba0*/  F2FP.F16.F32.PACK_AB R36, R89, R88 ;  /* 0x000000585924723e */ /* 0x008fe400000000ff */
[----:B------:R-:W-:Y:S02]  /*dbb0*/  F2FP.F16.F32.PACK_AB R6, R109, R108 ;  /* 0x0000006c6d06723e */ /* 0x000fe400000000ff */
[----:B----4-:R-:W-:-:S02]  /*dbc0*/  F2FP.F16.F32.PACK_AB R39, R95, R94 ;  /* 0x0000005e5f27723e */ /* 0x010fc400000000ff */
[----:B------:R-:W-:Y:S01]  /*dbd0*/  F2FP.F16.F32.PACK_AB R7, R111, R110 ;  /* 0x0000006e6f07723e */ /* 0x000fe200000000ff */
[----:B------:R0:W-:Y:S01]  /*dbe0*/  STSM.16.M88.4 [R57], R32 ;  /* 0x0000002039007844 */ /* 0x0001e20000000200 */
[----:B------:R-:W-:Y:S02]  /*dbf0*/  F2FP.F16.F32.PACK_AB R8, R113, R112 ;  /* 0x000000707108723e */ /* 0x000fe400000000ff */
[----:B------:R-:W-:Y:S02]  /*dc00*/  F2FP.F16.F32.PACK_AB R9, R115, R114 ;  /* 0x000000727309723e */ /* 0x000fe400000000ff */
[----:B------:R-:W-:Y:S02]  /*dc10*/  F2FP.F16.F32.PACK_AB R10, R117, R116 ;  /* 0x00000074750a723e */ /* 0x000fe400000000ff */
[----:B------:R-:W-:Y:S01]  /*dc20*/  F2FP.F16.F32.PACK_AB R11, R119, R118 ;  /* 0x00000076770b723e */ /* 0x000fe200000000ff */
[----:B------:R-:W-:Y:S01]  /*dc30*/  STSM.16.M88.4 [R24], R36 ;  /* 0x0000002418007844 */ /* 0x000fe20000000200 */
[----:B------:R-:W-:-:S03]  /*dc40*/  IMAD.X R45, RZ, RZ, R45, P1 ;  /* 0x000000ffff2d7224 */ /* 0x000fc600008e062d */
[----:B------:R-:W-:Y:S01]  /*dc50*/  STSM.16.M88.4 [R47], R40 ;  /* 0x000000282f007844 */ /* 0x000fe20000000200 */
[----:B------:R-:W-:-:S03]  /*dc60*/  F2FP.F16.F32.PACK_AB R12, R121, R120 ;  /* 0x00000078790c723e */ /* 0x000fc600000000ff */
[----:B------:R-:W-:Y:S01]  /*dc70*/  STSM.16.M88.4 [R49], R4 ;  /* 0x0000000431007844 */ /* 0x000fe20000000200 */
[----:B------:R-:W-:Y:S02]  /*dc80*/  F2FP.F16.F32.PACK_AB R13, R123, R122 ;  /* 0x0000007a7b0d723e */ /* 0x000fe400000000ff */
[----:B------:R-:W-:Y:S01]  /*dc90*/  F2FP.F16.F32.PACK_AB R14, R125, R124 ;  /* 0x0000007c7d0e723e */ /* 0x000fe200000000ff */
[----:B------:R2:W-:Y:S01]  /*dca0*/  STSM.16.M88.4 [R52], R8 ;  /* 0x0000000834007844 */ /* 0x0005e20000000200 */
[----:B------:R-:W-:Y:S02]  /*dcb0*/  F2FP.F16.F32.PACK_AB R15, R127, R126 ;  /* 0x0000007e7f0f723e */ /* 0x000fe400000000ff */
[----:B------:R-:W-:Y:S02]  /*dcc0*/  ISETP.NE.U32.AND P0, PT, RZ, UR4, PT ;  /* 0x00000004ff007c0c */ /* 0x000fe4000bf05070 */
[----:B------:R-:W-:Y:S02]  /*dcd0*/  F2FP.F16.F32.PACK_AB R28, R129, R128 ;  /* 0x00000080811c723e */ /* 0x000fe400000000ff */
[----:B------:R-:W-:-:S02]  /*dce0*/  F2FP.F16.F32.PACK_AB R29, R131, R130 ;  /* 0x00000082831d723e */ /* 0x000fc400000000ff */
[----:B------:R-:W-:Y:S02]  /*dcf0*/  F2FP.F16.F32.PACK_AB R30, R133, R132 ;  /* 0x00000084851e723e */ /* 0x000fe400000000ff */
[----:B------:R-:W-:Y:S02]  /*dd00*/  F2FP.F16.F32.PACK_AB R31, R135, R134 ;  /* 0x00000086871f723e */ /* 0x000fe400000000ff */
[----:B0-----:R-:W-:Y:S02]  /*dd10*/  F2FP.F16.F32.PACK_AB R32, R137, R136 ;  /* 0x000000888920723e */ /* 0x001fe400000000ff */
[----:B--2---:R-:W-:Y:S02]  /*dd20*/  IADD3 R8, P1, R70, UR4, RZ ;  /* 0x0000000446087c10 */ /* 0x004fe4000ff3e0ff */
[----:B------:R-:W-:Y:S02]  /*dd30*/  F2FP.F16.F32.PACK_AB R33, R139, R138 ;  /* 0x0000008a8b21723e */ /* 0x000fe400000000ff */
[----:B------:R-:W-:-:S02]  /*dd40*/  F2FP.F16.F32.PACK_AB R34, R141, R140 ;  /* 0x0000008c8d22723e */ /* 0x000fc400000000ff */
[----:B------:R-:W-:Y:S02]  /*dd50*/  F2FP.F16.F32.PACK_AB R35, R143, R142 ;  /* 0x0000008e8f23723e */ /* 0x000fe400000000ff */
[----:B------:R-:W-:Y:S02]  /*dd60*/  MOV R44, R44 ;  /* 0x0000002c002c7202 */ /* 0x000fe40000000f00 */
[----:B------:R-:W-:Y:S02]  /*dd70*/  F2FP.F16.F32.PACK_AB R4, R145, R144 ;  /* 0x000000909104723e */ /* 0x000fe400000000ff */
[----:B------:R-:W-:Y:S02]  /*dd80*/  F2FP.F16.F32.PACK_AB R5, R147, R146 ;  /* 0x000000929305723e */ /* 0x000fe400000000ff */
[----:B------:R-:W-:Y:S02]  /*dd90*/  F2FP.F16.F32.PACK_AB R6, R149, R148 ;  /* 0x000000949506723e */ /* 0x000fe400000000ff */
[----:B------:R-:W-:Y:S01]  /*dda0*/  F2FP.F16.F32.PACK_AB R7, R151, R150 ;  /* 0x000000969707723e */ /* 0x000fe200000000ff */
[----:B------:R-:W-:Y:S01]  /*ddb0*/  STSM.16.M88.4 [R53], R12 ;  /* 0x0000000c35007844 */ /* 0x000fe20000000200 */
[----:B------:R-:W-:-:S02]  /*ddc0*/  ISETP.NE.AND.EX P0, PT, RZ, UR5, PT, P0 ;  /* 0x00000005ff007c0c */ /* 0x000fc4000bf05300 */
[----:B------:R-:W-:Y:S01]  /*ddd0*/  IADD3.X R9, R66, UR5, RZ, P1, !PT ;  /* 0x0000000542097c10 */ /* 0x000fe20008ffe4ff */
[----:B------:R-:W-:Y:S01]  /*dde0*/  ULDC.64 UR4, c[0x0][0xc08] ;  /* 0x0003020000047ab9 */ /* 0x000fe20000000a00 */
[----:B------:R-:W-:Y:S01]  /*ddf0*/  STSM.16.M88.4 [R46], R28 ;  /* 0x0000001c2e007844 */ /* 0x000fe20000000200 */
[----:B------:R-:W-:-:S03]  /*de00*/  ISETP.NE.U32.AND P6, PT, RZ, UR4, PT ;  /* 0x00000004ff007c0c */ /* 0x000fc6000bfc5070 */
[----:B------:R-:W-:Y:S01]  /*de10*/  STSM.16.M88.4 [R48], R32 ;  /* 0x0000002030007844 */ /* 0x000fe20000000200 */
[----:B------:R-:W-:-:S03]  /*de20*/  ISETP.NE.AND.EX P6, PT, RZ, UR5, PT, P6 ;  /* 0x00000005ff007c0c */ /* 0x000fc6000bfc5360 */
[----:B------:R0:W-:Y:S01]  /*de30*/  STSM.16.M88.4 [R44], R4 ;  /* 0x000000042c007844 */ /* 0x0001e20000000200 */
[----:B------:R-:W-:Y:S01]  /*de40*/  IMAD.MOV.U32 R80, RZ, RZ, RZ ;  /* 0x000000ffff507224 */ /* 0x000fe200078e00ff */
[----:B------:R-:W-:Y:S08]  /*de50*/  BAR.SYNC.DEFER_BLOCKING 0x1, 0x100 ;  /* 0x0044000000007b1d */ /* 0x000ff00000010000 */
[----:B0-----:R-:W-:Y:S01]  /*de60*/  @P6 IADD3 R4, P4, R70, UR4, RZ ;  /* 0x0000000446046c10 */ /* 0x001fe2000ff9e0ff */
[----:B------:R-:W-:-:S02]  /*de70*/  ULDC UR4, c[0x0][0xa88] ;  /* 0x0002a20000047ab9 */ /* 0x000fc40000000800 */
[----:B------:R-:W-:Y:S01]  /*de80*/  IMAD.U32 R24, RZ, RZ, UR4 ;  /* 0x00000004ff187e24 */ /* 0x000fe2000f8e00ff */
[----:B------:R-:W-:Y:S01]  /*de90*/  @P6 IADD3.X R5, R66, UR5, RZ, P4, !PT ;  /* 0x0000000542056c10 */ /* 0x000fe2000a7fe4ff */
[----:B------:R0:W5:Y:S04]  /*dea0*/  @P0 LDG.E R80, desc[UR40][R8.64] ;  /* 0x0000002808500981 */ /* 0x000168000c1e1900 */
[----:B------:R0:W5:Y:S01]  /*deb0*/  @P6 LDG.E R24, desc[UR40][R4.64] ;  /* 0x0000002804186981 */ /* 0x000162000c1e1900 */
[----:B------:R-:W2:Y:S02]  /*dec0*/  S2R R90, SR_TID.X ;  /* 0x00000000005a7919 */ /* 0x000ea40000002100 */
[----:B--2---:R-:W-:-:S05]  /*ded0*/  VIADD R90, R90, 0xffffff80 ;  /* 0xffffff805a5a7836 */ /* 0x004fca0000000000 */
[----:B------:R-:W-:-:S04]  /*dee0*/  SHF.R.S32.HI R97, RZ, 0x1f, R90 ;  /* 0x0000001fff617819 */ /* 0x000fc8000001145a */
[----:B------:R-:W-:-:S04]  /*def0*/  LEA.HI R97, R97, R90, RZ, 0x3 ;  /* 0x0000005a61617211 */ /* 0x000fc800078f18ff */
[----:B------:R-:W-:-:S05]  /*df00*/  SHF.R.S32.HI R97, RZ, 0x3, R97 ;  /* 0x00000003ff617819 */ /* 0x000fca0000011461 */
[----:B------:R-:W-:-:S04]  /*df10*/  IMAD R11, R97, 0x40, R192 ;  /* 0x00000040610b7824 */ /* 0x000fc800078e02c0 */
[----:B------:R-:W-:-:S03]  /*df20*/  IMAD.WIDE R20, R11, 0x2, R20 ;  /* 0x000000020b147825 */ /* 0x000fc600078e0214 */
[C---:B------:R-:W-:Y:S02]  /*df30*/  IADD3 R11, P1, R20.reuse, 0x1000, RZ ;  /* 0x00001000140b7810 */ /* 0x040fe40007f3e0ff */
[C---:B------:R-:W-:Y:S02]  /*df40*/  IADD3 R13, P2, R20.reuse, 0x2000, RZ ;  /* 0x00002000140d7810 */ /* 0x040fe40007f5e0ff */
[C---:B------:R-:W-:Y:S02]  /*df50*/  IADD3 R29, P3, R20.reuse, 0x3000, RZ ;  /* 0x00003000141d7810 */ /* 0x040fe40007f7e0ff */
[----:B------:R-:W-:Y:S02]  /*df60*/  IADD3 R33, P4, R20, 0x4000, RZ ;  /* 0x0000400014217810 */ /* 0x000fe40007f9e0ff */
[----:B------:R-:W-:Y:S02]  /*df70*/  LOP3.LUT R10, R11, 0x380, RZ, 0xc0, !PT ;  /* 0x000003800b0a7812 */ /* 0x000fe400078ec0ff */
[----:B------:R-:W-:-:S02]  /*df80*/  LOP3.LUT R12, R13, 0x380, RZ, 0xc0, !PT ;  /* 0x000003800d0c7812 */ /* 0x000fc400078ec0ff */
[----:B------:R-:W-:Y:S02]  /*df90*/  LOP3.LUT R28, R29, 0x380, RZ, 0xc0, !PT ;  /* 0x000003801d1c7812 */ /* 0x000fe400078ec0ff */
[----:B------:R-:W-:Y:S02]  /*dfa0*/  LOP3.LUT R32, R33, 0x380, RZ, 0xc0, !PT ;  /* 0x0000038021207812 */ /* 0x000fe400078ec0ff */
[----:B------:R-:W-:Y:S02]  /*dfb0*/  SHF.R.U64 R10, R10, 0x3, RZ ;  /* 0x000000030a0a7819 */ /* 0x000fe400000012ff */
[----:B------:R-:W-:Y:S02]  /*dfc0*/  SHF.R.U64 R12, R12, 0x3, RZ ;  /* 0x000000030c0c7819 */ /* 0x000fe400000012ff */
[----:B------:R-:W-:Y:S02]  /*dfd0*/  SHF.R.U64 R28, R28, 0x3, RZ ;  /* 0x000000031c1c7819 */ /* 0x000fe400000012ff */
[----:B------:R-:W-:-:S02]  /*dfe0*/  SHF.R.U64 R32, R32, 0x3, RZ ;  /* 0x0000000320207819 */ /* 0x000fc400000012ff */
[----:B------:R-:W-:Y:S02]  /*dff0*/  IADD3 R37, P5, R20, 0x5000, RZ ;  /* 0x0000500014257810 */ /* 0x000fe40007fbe0ff */
[----:B------:R-:W-:Y:S02]  /*e000*/  LOP3.LUT R10, R10, R11, RZ, 0x3c, !PT ;  /* 0x0000000b0a0a7212 */ /* 0x000fe400078e3cff */
[----:B------:R-:W-:Y:S01]  /*e010*/  LOP3.LUT R12, R12, R13, RZ, 0x3c, !PT ;  /* 0x0000000d0c0c7212 */ /* 0x000fe200078e3cff */
[--C-:B------:R-:W-:Y:S01]  /*e020*/  IMAD.X R13, RZ, RZ, R21.reuse, P2 ;  /* 0x000000ffff0d7224 */ /* 0x100fe200010e0615 */
[----:B------:R-:W-:Y:S01]  /*e030*/  LOP3.LUT R28, R28, R29, RZ, 0x3c, !PT ;  /* 0x0000001d1c1c7212 */ /* 0x000fe200078e3cff */
[--C-:B------:R-:W-:Y:S01]  /*e040*/  IMAD.X R29, RZ, RZ, R21.reuse, P3 ;  /* 0x000000ffff1d7224 */ /* 0x100fe200018e0615 */
[----:B------:R-:W-:Y:S01]  /*e050*/  LOP3.LUT R32, R32, R33, RZ, 0x3c, !PT ;  /* 0x0000002120207212 */ /* 0x000fe200078e3cff */
[----:B------:R-:W-:Y:S01]  /*e060*/  IMAD.X R33, RZ, RZ, R21, P4 ;  /* 0x000000ffff217224 */ /* 0x000fe200020e0615 */
[----:B------:R-:W-:-:S02]  /*e070*/  P2R R6, PR, RZ, 0x20 ;  /* 0x00000020ff067803 */ /* 0x000fc40000000000 */
[----:B------:R-:W-:Y:S02]  /*e080*/  IADD3.X R11, RZ, R21, RZ, P1, !PT ;  /* 0x00000015ff0b7210 */ /* 0x000fe40000ffe4ff */
[C---:B------:R-:W-:Y:S02]  /*e090*/  IADD3 R41, P1, R20.reuse, 0x6000, RZ ;  /* 0x0000600014297810 */ /* 0x040fe40007f3e0ff */
[C---:B------:R-:W-:Y:S02]  /*e0a0*/  IADD3 R45, P2, R20.reuse, 0x7000, RZ ;  /* 0x00007000142d7810 */ /* 0x040fe40007f5e0ff */
[C---:B------:R-:W-:Y:S02]  /*e0b0*/  IADD3 R49, P3, R20.reuse, 0x8000, RZ ;  /* 0x0000800014317810 */ /* 0x040fe40007f7e0ff */
[C---:B------:R-:W-:Y:S02]  /*e0c0*/  IADD3 R53, P4, R20.reuse, 0x9000, RZ ;  /* 0x0000900014357810 */ /* 0x040fe40007f9e0ff */
[----:B------:R-:W-:-:S02]  /*e0d0*/  IADD3 R57, P5, R20, 0xa000, RZ ;  /* 0x0000a00014397810 */ /* 0x000fc40007fbe0ff */
[----:B------:R-:W-:Y:S02]  /*e0e0*/  LOP3.LUT R36, R37, 0x380, RZ, 0xc0, !PT ;  /* 0x0000038025247812 */ /* 0x000fe400078ec0ff */
        /* <DEDUP_REMOVED lines=11> */
[----:B------:R-:W-:Y:S02]  /*e1a0*/  LOP3.LUT R36, R36, R37, RZ, 0x3c, !PT ;  /* 0x0000002524247212 */ /* 0x000fe400078e3cff */
[----:B------:R-:W-:Y:S02]  /*e1b0*/  LOP3.LUT R40, R40, R41, RZ, 0x3c, !PT ;  /* 0x0000002928287212 */ /* 0x000fe400078e3cff */
[----:B------:R-:W-:Y:S02]  /*e1c0*/  LOP3.LUT R44, R44, R45, RZ, 0x3c, !PT ;  /* 0x0000002d2c2c7212 */ /* 0x000fe400078e3cff */
[----:B------:R-:W-:Y:S02]  /*e1d0*/  LOP3.LUT R48, R48, R49, RZ, 0x3c, !PT ;  /* 0x0000003130307212 */ /* 0x000fe400078e3cff */
[----:B------:R-:W-:Y:S02]  /*e1e0*/  LOP3.LUT R52, R52, R53, RZ, 0x3c, !PT ;  /* 0x0000003534347212 */ /* 0x000fe400078e3cff */
[----:B------:R-:W-:Y:S01]  /*e1f0*/  LOP3.LUT R56, R56, R57, RZ, 0x3c, !PT ;  /* 0x0000003938387212 */ /* 0x000fe200078e3cff */
[----:B0-----:R-:W-:Y:S06]  /*e200*/  @P6 BRA `(.L_x_3932) ;  /* 0x0000000000106947 */ /* 0x001fec0003800000 */
[----:B------:R-:W-:Y:S05]  /*e210*/  @!P0 BRA `(.L_x_3932) ;  /* 0x00000000000c8947 */ /* 0x000fea0003800000 */
[----:B------:R-:W2:Y:S04]  /*e220*/  LDG.E R5, desc[UR40][R8.64] ;  /* 0x0000002808057981 */ /* 0x000ea8000c1e1900 */
[----:B-----5:R-:W2:Y:S02]  /*e230*/  LDG.E R24, desc[UR40][R8.64+0x4] ;  /* 0x0000042808187981 */ /* 0x020ea4000c1e1900 */
[----:B--2---:R-:W-:-:S07]  /*e240*/  IMAD.IADD R24, R24, 0x1, -R5 ;  /* 0x0000000118187824 */ /* 0x004fce00078e0a05 */
.L_x_3932:
[----:B------:R-:W2:Y:S01]  /*e250*/  LDL.LU R9, [R1+0x20] ;  /* 0x0000200001097983 */ /* 0x000ea20000300800 */
[----:B------:R-:W-:-:S03]  /*e260*/  ISETP.NE.AND P6, PT, R6, RZ, PT ;  /* 0x000000ff0600720c */ /* 0x000fc60003fc5270 */
[----:B------:R-:W3:Y:S01]  /*e270*/  LDL.LU R8, [R1+0x40] ;  /* 0x0000400001087983 */ /* 0x000ee20000300800 */
[----:B------:R-:W0:Y:S01]  /*e280*/  S2R R5, SR_TID.X ;  /* 0x0000000000057919 */ /* 0x000e220000002100 */
[----:B------:R-:W-:Y:S01]  /*e290*/  IMAD.X R57, RZ, RZ, R21, P5 ;  /* 0x000000ffff397224 */ /* 0x000fe200028e0615 */
[----:B------:R-:W-:Y:S01]  /*e2a0*/  IADD3.X R37, RZ, R21, RZ, P6, !PT ;  /* 0x00000015ff257210 */ /* 0x000fe200037fe4ff */
[----:B------:R-:W4:Y:S04]  /*e2b0*/  LDL R86, [R1+0x14] ;  /* 0x0000140001567983 */ /* 0x000f280000100800 */
[----:B------:R0:W5:Y:S02]  /*e2c0*/  LDL R84, [R1+0x38] ;  /* 0x0000380001547983 */ /* 0x0001640000100800 */
[----:B0-----:R-:W-:-:S05]  /*e2d0*/  VIADD R5, R5, 0xffffff80 ;  /* 0xffffff8005057836 */ /* 0x001fca0000000000 */
[----:B------:R-:W-:-:S04]  /*e2e0*/  SHF.R.S32.HI R4, RZ, 0x1f, R5 ;  /* 0x0000001fff047819 */ /* 0x000fc80000011405 */
[----:B------:R-:W-:-:S04]  /*e2f0*/  LEA.HI R4, R4, R5, RZ, 0x7 ;  /* 0x0000000504047211 */ /* 0x000fc800078f38ff */
[----:B------:R-:W-:-:S06]  /*e300*/  SHF.R.S32.HI R4, RZ, 0x7, R4 ;  /* 0x00000007ff047819 */ /* 0x000fcc0000011404 */
[----:B------:R-:W0:Y:S01]  /*e310*/  SHFL.IDX PT, R4, R4, RZ, 0x1f ;  /* 0x00001fff04047589 */ /* 0x000e2200000e0000 */
[--C-:B------:R-:W-:Y:S01]  /*e320*/  IMAD.X R41, RZ, RZ, R21.reuse, P1 ;  /* 0x000000ffff297224 */ /* 0x100fe200008e0615 */
[C---:B------:R-:W-:Y:S01]  /*e330*/  IADD3 R61, P6, R20.reuse, 0xb000, RZ ;  /* 0x0000b000143d7810 */ /* 0x040fe20007fde0ff */
[--C-:B------:R-:W-:Y:S01]  /*e340*/  IMAD.X R45, RZ, RZ, R21.reuse, P2 ;  /* 0x000000ffff2d7224 */ /* 0x100fe200010e0615 */
[C---:B------:R-:W-:Y:S01]  /*e350*/  IADD3 R65, P1, R20.reuse, 0xc000, RZ ;  /* 0x0000c00014417810 */ /* 0x040fe20007f3e0ff */
[--C-:B------:R-:W-:Y:S01]  /*e360*/  IMAD.X R49, RZ, RZ, R21.reuse, P3 ;  /* 0x000000ffff317224 */ /* 0x100fe200018e0615 */
[C---:B------:R-:W-:Y:S01]  /*e370*/  IADD3 R69, P2, R20.reuse, 0xd000, RZ ;  /* 0x0000d00014457810 */ /* 0x040fe20007f5e0ff */
[----:B------:R-:W-:Y:S01]  /*e380*/  IMAD.X R53, RZ, RZ, R21, P4 ;  /* 0x000000ffff357224 */ /* 0x000fe200020e0615 */
[C---:B------:R-:W-:Y:S02]  /*e390*/  IADD3 R73, P3, R20.reuse, 0xe000, RZ ;  /* 0x0000e00014497810 */ /* 0x040fe40007f7e0ff */
[----:B------:R-:W-:-:S02]  /*e3a0*/  IADD3 R7, P4, R20, 0xf000, RZ ;  /* 0x0000f00014077810 */ /* 0x000fc40007f9e0ff */
[----:B------:R-:W-:Y:S02]  /*e3b0*/  LOP3.LUT R60, R61, 0x380, RZ, 0xc0, !PT ;  /* 0x000003803d3c7812 */ /* 0x000fe400078ec0ff */
[----:B------:R-:W-:Y:S02]  /*e3c0*/  LOP3.LUT R64, R65, 0x380, RZ, 0xc0, !PT ;  /* 0x0000038041407812 */ /* 0x000fe400078ec0ff */
[----:B------:R-:W-:Y:S02]  /*e3d0*/  LOP3.LUT R68, R69, 0x380, RZ, 0xc0, !PT ;  /* 0x0000038045447812 */ /* 0x000fe400078ec0ff */
[----:B------:R-:W-:Y:S02]  /*e3e0*/  LOP3.LUT R72, R73, 0x380, RZ, 0xc0, !PT ;  /* 0x0000038049487812 */ /* 0x000fe400078ec0ff */
[----:B0-----:R-:W-:Y:S02]  /*e3f0*/  ISETP.NE.AND P5, PT, R4, RZ, PT ;  /* 0x000000ff0400720c */ /* 0x001fe40003fa5270 */
[----:B------:R-:W-:-:S02]  /*e400*/  LOP3.LUT R5, R20, 0x380, RZ, 0xc0, !PT ;  /* 0x0000038014057812 */ /* 0x000fc400078ec0ff */
[----:B------:R-:W-:Y:S02]  /*e410*/  LOP3.LUT R6, R7, 0x380, RZ, 0xc0, !PT ;  /* 0x0000038007067812 */ /* 0x000fe400078ec0ff */
[----:B------:R-:W-:Y:S02]  /*e420*/  SHF.R.U64 R60, R60, 0x3, RZ ;  /* 0x000000033c3c7819 */ /* 0x000fe400000012ff */
[----:B------:R-:W-:Y:S02]  /*e430*/  SHF.R.U64 R64, R64, 0x3, RZ ;  /* 0x0000000340407819 */ /* 0x000fe400000012ff */
[----:B------:R-:W-:Y:S02]  /*e440*/  SHF.R.U64 R68, R68, 0x3, RZ ;  /* 0x0000000344447819 */ /* 0x000fe400000012ff */
[----:B------:R-:W-:Y:S02]  /*e450*/  SHF.R.U64 R72, R72, 0x3, RZ ;  /* 0x0000000348487819 */ /* 0x000fe400000012ff */
[----:B------:R-:W-:-:S02]  /*e460*/  SHF.R.U64 R5, R5, 0x3, RZ ;  /* 0x0000000305057819 */ /* 0x000fc400000012ff */
[----:B------:R-:W-:Y:S01]  /*e470*/  SHF.R.U64 R6, R6, 0x3, RZ ;  /* 0x0000000306067819 */ /* 0x000fe200000012ff */
[--C-:B------:R-:W-:Y:S01]  /*e480*/  IMAD.X R77, RZ, RZ, R21.reuse, P4 ;  /* 0x000000ffff4d7224 */ /* 0x100fe200020e0615 */
[----:B------:R-:W-:Y:S01]  /*e490*/  LOP3.LUT R60, R60, R61, RZ, 0x3c, !PT ;  /* 0x0000003d3c3c7212 */ /* 0x000fe200078e3cff */
[--C-:B------:R-:W-:Y:S01]  /*e4a0*/  IMAD.X R61, RZ, RZ, R21.reuse, P6 ;  /* 0x000000ffff3d7224 */ /* 0x100fe200030e0615 */
[----:B------:R-:W-:Y:S02]  /*e4b0*/  LOP3.LUT R64, R64, R65, RZ, 0x3c, !PT ;  /* 0x0000004140407212 */ /* 0x000fe400078e3cff */
[----:B------:R-:W-:Y:S01]  /*e4c0*/  LOP3.LUT R68, R68, R69, RZ, 0x3c, !PT ;  /* 0x0000004544447212 */ /* 0x000fe200078e3cff */
[--C-:B------:R-:W-:Y:S01]  /*e4d0*/  IMAD.X R69, RZ, RZ, R21.reuse, P2 ;  /* 0x000000ffff457224 */ /* 0x100fe200010e0615 */
[----:B------:R-:W-:Y:S01]  /*e4e0*/  LOP3.LUT R72, R72, R73, RZ, 0x3c, !PT ;  /* 0x0000004948487212 */ /* 0x000fe200078e3cff */
[--C-:B------:R-:W-:Y:S01]  /*e4f0*/  IMAD.X R73, RZ, RZ, R21.reuse, P3 ;  /* 0x000000ffff497224 */ /* 0x100fe200018e0615 */
[----:B------:R-:W-:Y:S01]  /*e500*/  LOP3.LUT R4, R5, R20, RZ, 0x3c, !PT ;  /* 0x0000001405047212 */ /* 0x000fe200078e3cff */
[----:B------:R-:W-:Y:S01]  /*e510*/  IMAD.MOV.U32 R5, RZ, RZ, R21 ;  /* 0x000000ffff057224 */ /* 0x000fe200078e0015 */
[----:B------:R-:W-:-:S02]  /*e520*/  IADD3.X R65, RZ, R21, RZ, P1, !PT ;  /* 0x00000015ff417210 */ /* 0x000fc40000ffe4ff */
[----:B------:R-:W-:Y:S02]  /*e530*/  LOP3.LUT R76, R6, R7, RZ, 0x3c, !PT ;  /* 0x00000007064c7212 */ /* 0x000fe400078e3cff */
[----:B-----5:R-:W-:Y:S02]  /*e540*/  SHF.R.S32.HI R21, RZ, 0x1f, R80 ;  /* 0x0000001fff157819 */ /* 0x020fe40000011450 */
[----:B--2---:R-:W-:Y:S02]  /*e550*/  SEL R81, R9, RZ, !P0 ;  /* 0x000000ff09517207 */ /* 0x004fe40004000000 */
[----:B---3--:R-:W-:Y:S02]  /*e560*/  SEL R82, R8, RZ, !P0 ;  /* 0x000000ff08527207 */ /* 0x008fe40004000000 */
[----:B----4-:R-:W-:Y:S01]  /*e570*/  SHF.R.S32.HI R83, RZ, 0x1f, R86 ;  /* 0x0000001fff537819 */ /* 0x010fe20000011456 */
[----:B------:R-:W-:Y:S06]  /*e580*/  @P5 BRA `(.L_x_3933) ;  /* 0x0000000000bc5947 */ /* 0x000fec0003800000 */
[----:B------:R-:W2:Y:S01]  /*e590*/  LDL R8, [R1+0x58] ;  /* 0x0000580001087983 */ /* 0x000ea20000100800 */
[----:B------:R-:W0:Y:S01]  /*e5a0*/  LDC R35, c[0x0][0xbe8] ;  /* 0x0002fa00ff237b82 */ /* 0x000e220000000800 */
[----:B------:R-:W-:Y:S01]  /*e5b0*/  ULDC.64 UR4, c[0x0][0xb90] ;  /* 0x0002e40000047ab9 */ /* 0x000fe20000000a00 */
[----:B------:R-:W-:Y:S01]  /*e5c0*/  MOV R7, R21 ;  /* 0x0000001500077202 */ /* 0x000fe20000000f00 */
[----:B------:R-:W-:Y:S02]  /*e5d0*/  IMAD.MOV.U32 R6, RZ, RZ, R80 ;  /* 0x000000ffff067224 */ /* 0x000fe400078e0050 */
[----:B------:R-:W-:Y:S02]  /*e5e0*/  IMAD R30, R84, 0x40, R194 ;  /* 0x00000040541e7824 */ /* 0x000fe400078e02c2 */
[----:B------:R-:W-:Y:S01]  /*e5f0*/  IMAD.WIDE.U32 R6, R86, UR4, R6 ;  /* 0x0000000456067c25 */ /* 0x000fe2000f8e0006 */
[----:B0-----:R-:W-:-:S13]  /*e600*/  ISETP.NE.AND P0, PT, R35, 0x1, PT ;  /* 0x000000012300780c */ /* 0x001fda0003f05270 */
[----:B------:R-:W0:Y:S08]  /*e610*/  @P0 LDC R9, c[0x0][0xbec] ;  /* 0x0002fb00ff090b82 */ /* 0x000e300000000800 */
[----:B------:R-:W3:Y:S01]  /*e620*/  @P0 LDC R31, c[0x0][0xbf0] ;  /* 0x0002fc00ff1f0b82 */ /* 0x000ee20000000800 */
[----:B--2---:R-:W-:Y:S02]  /*e630*/  IMAD R20, R84, 0x40, R8 ;  /* 0x0000004054147824 */ /* 0x004fe400078e0208 */
[----:B------:R-:W-:-:S04]  /*e640*/  IMAD R8, R83, UR4, RZ ;  /* 0x0000000453087c24 */ /* 0x000fc8000f8e02ff */
[----:B------:R-:W-:Y:S01]  /*e650*/  IMAD R15, R86, UR5, R8 ;  /* 0x00000005560f7c24 */ /* 0x000fe2000f8e0208 */
[----:B------:R-:W-:Y:S01]  /*e660*/  ULDC.64 UR4, c[0x0][0xb98] ;  /* 0x0002e60000047ab9 */ /* 0x000fe20000000a00 */
[----:B0-----:R-:W-:-:S04]  /*e670*/  @P0 IMAD.HI.U32 R8, R20, R9, RZ ;  /* 0x0000000914080227 */ /* 0x001fc800078e00ff */
[----:B------:R-:W-:Y:S01]  /*e680*/  IMAD.MOV.U32 R9, RZ, RZ, R20 ;  /* 0x000000ffff097224 */ /* 0x000fe200078e0014 */
[----:B---3--:R-:W-:Y:S01]  /*e690*/  @P0 SHF.R.U32.HI R9, RZ, R31, R8 ;  /* 0x0000001fff090219 */ /* 0x008fe20000011608 */
[----:B------:R-:W-:Y:S02]  /*e6a0*/  IMAD.IADD R7, R7, 0x1, R15 ;  /* 0x0000000107077824 */ /* 0x000fe400078e020f */
[----:B------:R-:W-:Y:S01]  /*e6b0*/  IMAD R8, R82, UR4, RZ ;  /* 0x0000000452087c24 */ /* 0x000fe2000f8e02ff */
[--C-:B------:R-:W-:Y:S01]  /*e6c0*/  SHF.R.S32.HI R31, RZ, 0x1f, R9.reuse ;  /* 0x0000001fff1f7819 */ /* 0x100fe20000011409 */
[----:B------:R-:W-:Y:S02]  /*e6d0*/  IMAD.MOV R14, RZ, RZ, -R9 ;  /* 0x000000ffff0e7224 */ /* 0x000fe400078e0a09 */
[----:B------:R-:W-:-:S04]  /*e6e0*/  IMAD.WIDE.U32 R6, R81, UR4, R6 ;  /* 0x0000000451067c25 */ /* 0x000fc8000f8e0006 */
[----:B------:R-:W-:Y:S01]  /*e6f0*/  IMAD R15, R35, R14, R20 ;  /* 0x0000000e230f7224 */ /* 0x000fe200078e0214 */
[----:B------:R-:W-:Y:S01]  /*e700*/  IADD3 R6, P0, R9, R6, RZ ;  /* 0x0000000609067210 */ /* 0x000fe20007f1e0ff */
[----:B------:R-:W-:Y:S01]  /*e710*/  IMAD R14, R81, UR5, R8 ;  /* 0x00000005510e7c24 */ /* 0x000fe2000f8e0208 */
[----:B------:R-:W-:Y:S01]  /*e720*/  ULDC.64 UR4, c[0x0][0xb88] ;  /* 0x0002e20000047ab9 */ /* 0x000fe20000000a00 */
[----:B------:R-:W-:Y:S01]  /*e730*/  IMAD R35, R24, R35, RZ ;  /* 0x0000002318237224 */ /* 0x000fe200078e02ff */
[----:B------:R-:W-:Y:S02]  /*e740*/  SHF.R.S32.HI R8, RZ, 0x1f, R15 ;  /* 0x0000001fff087819 */ /* 0x000fe4000001140f */
[----:B------:R-:W-:Y:S01]  /*e750*/  IADD3.X R7, R31, R7, R14, P0, !PT ;  /* 0x000000071f077210 */ /* 0x000fe200007fe40e */
[----:B------:R-:W-:Y:S01]  /*e760*/  IMAD.MOV R31, RZ, RZ, -R211 ;  /* 0x000000ffff1f7224 */ /* 0x000fe200078e0ad3 */
[----:B------:R-:W-:Y:S01]  /*e770*/  IADD3 R14, R30, 0x8, RZ ;  /* 0x000000081e0e7810 */ /* 0x000fe20007ffe0ff */
[----:B------:R-:W-:-:S02]  /*e780*/  IMAD R8, R8, UR4, RZ ;  /* 0x0000000408087c24 */ /* 0x000fc4000f8e02ff */
[----:B------:R-:W-:-:S04]  /*e790*/  IMAD.WIDE.U32 R6, R15, UR4, R6 ;  /* 0x000000040f067c25 */ /* 0x000fc8000f8e0006 */
[----:B------:R-:W-:Y:S01]  /*e7a0*/  IMAD R15, R15, UR5, R8 ;  /* 0x000000050f0f7c24 */ /* 0x000fe2000f8e0208 */
[----:B------:R-:W-:-:S03]  /*e7b0*/  ULDC.64 UR4, c[0x0][0xb50] ;  /* 0x0002d40000047ab9 */ /* 0x000fc60000000a00 */
[----:B------:R-:W-:Y:S01]  /*e7c0*/  IMAD.IADD R7, R7, 0x1, R15 ;  /* 0x0000000107077824 */ /* 0x000fe200078e020f */
[----:B------:R-:W-:-:S04]  /*e7d0*/  LEA R15, P0, R6, UR4, 0x2 ;  /* 0x00000004060f7c11 */ /* 0x000fc8000f8010ff */
[----:B------:R-:W-:Y:S01]  /*e7e0*/  LEA.HI.X R20, R6, UR5, R7, 0x2, P0 ;  /* 0x0000000506147c11 */ /* 0x000fe200080f1407 */
[----:B------:R-:W-:Y:S01]  /*e7f0*/  SHFL.IDX PT, R8, R15, 0x1, 0x1c1f ;  /* 0x003c1f000f087f89 */ /* 0x000fe200000e0000 */
[----:B------:R-:W-:-:S03]  /*e800*/  ISETP.NE.AND P0, PT, R210, R31, PT ;  /* 0x0000001fd200720c */ /* 0x000fc60003f05270 */
[----:B------:R-:W-:Y:S01]  /*e810*/  SHFL.IDX PT, R6, R15, RZ, 0x1c1f ;  /* 0x001c1fff0f067589 */ /* 0x000fe200000e0000 */
[-C--:B------:R-:W-:Y:S02]  /*e820*/  ISETP.GE.OR P1, PT, R30, R35.reuse, P0 ;  /* 0x000000231e00720c */ /* 0x080fe40000726670 */
[----:B------:R-:W-:Y:S01]  /*e830*/  ISETP.GE.OR P0, PT, R14, R35, P0 ;  /* 0x000000230e00720c */ /* 0x000fe20000706670 */
[----:B------:R-:W0:Y:S04]  /*e840*/  SHFL.IDX PT, R7, R20, RZ, 0x1c1f ;  /* 0x001c1fff14077589 */ /* 0x000e2800000e0000 */
[----:B------:R-:W2:Y:S06]  /*e850*/  SHFL.IDX PT, R9, R20, 0x1, 0x1c1f ;  /* 0x003c1f0014097f89 */ /* 0x000eac00000e0000 */
[----:B0-----:R0:W-:Y:S04]  /*e860*/  @!P1 ST.E desc[UR40][R6.64], R3 ;  /* 0x0000000306009985 */ /* 0x0011e8000c101928 */
[----:B--2---:R0:W-:Y:S02]  /*e870*/  @!P0 ST.E desc[UR40][R8.64], R0 ;  /* 0x0000000008008985 */ /* 0x0041e4000c101928 */
.L_x_3933:
[----:B------:R-:W2:Y:S01]  /*e880*/  LDC R87, c[0x0][0xbe8] ;  /* 0x0002fa00ff577b82 */ /* 0x000ea20000000800 */
[----:B------:R-:W-:Y:S01]  /*e890*/  ULDC.64 UR4, c[0x0][0xaa0] ;  /* 0x0002a80000047ab9 */ /* 0x000fe20000000a00 */
[----:B0-----:R-:W5:Y:S01]  /*e8a0*/  LD.E.128 R4, desc[UR40][R4.64] ;  /* 0x0000002804047980 */ /* 0x001f62000c101d00 */
[----:B------:R-:W-:-:S03]  /*e8b0*/  IMAD R21, R21, UR4, RZ ;  /* 0x0000000415157c24 */ /* 0x000fc6000f8e02ff */
[----:B------:R-:W5:Y:S01]  /*e8c0*/  LD.E.128 R8, desc[UR40][R10.64] ;  /* 0x000000280a087980 */ /* 0x000f62000c101d00 */
[C---:B------:R-:W-:Y:S02]  /*e8d0*/  IMAD R3, R80.reuse, UR5, R21 ;  /* 0x0000000550037c24 */ /* 0x040fe4000f8e0215 */
[----:B------:R-:W-:Y:S01]  /*e8e0*/  IMAD.WIDE.U32 R20, R80, UR4, RZ ;  /* 0x0000000450147c25 */ /* 0x000fe2000f8e00ff */
[----:B------:R-:W-:Y:S01]  /*e8f0*/  SHF.R.S32.HI R0, RZ, 0x1f, R90 ;  /* 0x0000001fff007819 */ /* 0x000fe2000001145a */
[----:B------:R-:W-:Y:S01]  /*e900*/  ULDC.64 UR4, c[0x0][0xae8] ;  /* 0x0002ba0000047ab9 */ /* 0x000fe20000000a00 */
[----:B------:R-:W5:Y:S04]  /*e910*/  LD.E.128 R12, desc[UR40][R12.64] ;  /* 0x000000280c0c7980 */ /* 0x000f68000c101d00 */
[----:B------:R-:W5:Y:S04]  /*e920*/  LD.E.128 R28, desc[UR40][R28.64] ;  /* 0x000000281c1c7980 */ /* 0x000f68000c101d00 */
[----:B------:R-:W5:Y:S01]  /*e930*/  LD.E.128 R32, desc[UR40][R32.64] ;  /* 0x0000002820207980 */ /* 0x000f62000c101d00 */
[----:B--2---:R-:W-:Y:S01]  /*e940*/  ISETP.NE.AND P1, PT, R87, 0x1, PT ;  /* 0x000000015700780c */ /* 0x004fe20003f25270 */
[----:B------:R-:W-:-:S02]  /*e950*/  IMAD.IADD R21, R21, 0x1, R3 ;  /* 0x0000000115157824 */ /* 0x000fc400078e0203 */
[----:B------:R-:W5:Y:S01]  /*e960*/  LD.E.128 R36, desc[UR40][R36.64] ;  /* 0x0000002824247980 */ /* 0x000f62000c101d00 */
[----:B------:R-:W0:Y:S01]  /*e970*/  LDC R3, c[0x0][0xac8] ;  /* 0x0002b200ff037b82 */ /* 0x000e220000000800 */
[----:B------:R-:W-:Y:S01]  /*e980*/  LEA.HI R0, R0, R90, RZ, 0x3 ;  /* 0x0000005a00007211 */ /* 0x000fe200078f18ff */
[----:B------:R-:W-:Y:S01]  /*e990*/  IMAD R83, R83, UR4, RZ ;  /* 0x0000000453537c24 */ /* 0x000fe2000f8e02ff */
[----:B------:R-:W5:Y:S04]  /*e9a0*/  LD.E.128 R40, desc[UR40][R40.64] ;  /* 0x0000002828287980 */ /* 0x000f68000c101d00 */
[----:B------:R-:W5:Y:S02]  /*e9b0*/  LD.E.128 R44, desc[UR40][R44.64] ;  /* 0x000000282c2c7980 */ /* 0x000f64000c101d00 */
[----:B------:R-:W2:Y:S01]  /*e9c0*/  @P1 LDC R85, c[0x0][0xbec] ;  /* 0x0002fb00ff551b82 */ /* 0x000ea20000000800 */
[----:B------:R-:W-:Y:S01]  /*e9d0*/  LOP3.LUT R0, R0, 0xfffffff8, RZ, 0xc0, !PT ;  /* 0xfffffff800007812 */ /* 0x000fe200078ec0ff */
[----:B------:R-:W5:Y:S04]  /*e9e0*/  LD.E.128 R48, desc[UR40][R48.64] ;  /* 0x0000002830307980 */ /* 0x000f68000c101d00 */
[----:B------:R-:W5:Y:S02]  /*e9f0*/  LD.E.128 R52, desc[UR40][R52.64] ;  /* 0x0000002834347980 */ /* 0x000f64000c101d00 */
[----:B------:R-:W3:Y:S01]  /*ea00*/  @P1 LDC R89, c[0x0][0xbf0] ;  /* 0x0002fc00ff591b82 */ /* 0x000ee20000000800 */
[C---:B------:R-:W-:Y:S01]  /*ea10*/  IMAD R83, R86.reuse, UR5, R83 ;  /* 0x0000000556537c24 */ /* 0x040fe2000f8e0253 */
[----:B------:R-:W5:Y:S01]  /*ea20*/  LD.E.128 R56, desc[UR40][R56.64] ;  /* 0x0000002838387980 */ /* 0x000f62000c101d00 */
[----:B------:R-:W-:Y:S01]  /*ea30*/  IMAD.WIDE.U32 R20, R86, UR4, R20 ;  /* 0x0000000456147c25 */ /* 0x000fe2000f8e0014 */
[----:B------:R-:W-:-:S02]  /*ea40*/  ULDC.64 UR4, c[0x0][0xaf0] ;  /* 0x0002bc0000047ab9 */ /* 0x000fc40000000a00 */
[----:B------:R-:W5:Y:S01]  /*ea50*/  LD.E.128 R60, desc[UR40][R60.64] ;  /* 0x000000283c3c7980 */ /* 0x000f62000c101d00 */
[----:B------:R-:W-:Y:S02]  /*ea60*/  IMAD.IADD R0, R90, 0x1, -R0 ;  /* 0x000000015a007824 */ /* 0x000fe400078e0a00 */
[----:B------:R-:W-:Y:S01]  /*ea70*/  IMAD R82, R82, UR4, RZ ;  /* 0x0000000452527c24 */ /* 0x000fe2000f8e02ff */
[----:B------:R-:W5:Y:S01]  /*ea80*/  LD.E.128 R64, desc[UR40][R64.64] ;  /* 0x0000002840407980 */ /* 0x000f62000c101d00 */
[----:B------:R-:W-:Y:S02]  /*ea90*/  IMAD R0, R0, 0x20, R97 ;  /* 0x0000002000007824 */ /* 0x000fe400078e0261 */
[----:B------:R-:W-:Y:S01]  /*eaa0*/  IMAD.IADD R21, R21, 0x1, R83 ;  /* 0x0000000115157824 */ /* 0x000fe200078e0253 */
[----:B------:R-:W5:Y:S01]  /*eab0*/  LD.E.128 R68, desc[UR40][R68.64] ;  /* 0x0000002844447980 */ /* 0x000f62000c101d00 */
[----:B------:R-:W-:Y:S02]  /*eac0*/  IMAD R83, R81, UR5, R82 ;  /* 0x0000000551537c24 */ /* 0x000fe4000f8e0252 */
[----:B------:R-:W-:Y:S01]  /*ead0*/  VIADD R100, R192, 0x40 ;  /* 0x00000040c0647836 */ /* 0x000fe20000000000 */
[----:B------:R-:W5:Y:S01]  /*eae0*/  LD.E.128 R72, desc[UR40][R72.64] ;  /* 0x0000002848487980 */ /* 0x000f62000c101d00 */
[----:B------:R-:W-:-:S03]  /*eaf0*/  IMAD R82, R84, 0x40, R0 ;  /* 0x0000004054527824 */ /* 0x000fc600078e0200 */
[----:B0-----:R-:W-:Y:S01]  /*eb00*/  ISETP.GE.AND P0, PT, R100, R3, PT ;  /* 0x000000036400720c */ /* 0x001fe20003f06270 */
[----:B--2---:R-:W-:Y:S01]  /*eb10*/  @P1 IMAD.HI.U32 R0, R82, R85, RZ ;  /* 0x0000005552001227 */ /* 0x004fe200078e00ff */
[----:B------:R-:W5:Y:S01]  /*eb20*/  LD.E.128 R76, desc[UR40][R76.64] ;  /* 0x000000284c4c7980 */ /* 0x000f62000c101d00 */
[C---:B------:R-:W-:Y:S01]  /*eb30*/  IADD3 R88, R192.reuse, 0x1c0, RZ ;  /* 0x000001c0c0587810 */ /* 0x040fe20007ffe0ff */
[----:B------:R-:W-:Y:S01]  /*eb40*/  BSSY B1, `(.L_x_3934) ;  /* 0x0000072000017945 */ /* 0x000fe20003800000 */
[----:B------:R-:W-:Y:S01]  /*eb50*/  VIADD R98, R192, 0x80 ;  /* 0x00000080c0627836 */ /* 0x000fe20000000000 */
[----:B------:R-:W-:Y:S01]  /*eb60*/  SEL R80, RZ, 0xffffffff, P0 ;  /* 0xffffffffff507807 */ /* 0x000fe20000000000 */
[----:B------:R-:W-:Y:S01]  /*eb70*/  IMAD.WIDE.U32 R20, R81, UR4, R20 ;  /* 0x0000000451147c25 */ /* 0x000fe2000f8e0014 */
[----:B------:R-:W-:Y:S01]  /*eb80*/  ULDC.64 UR4, c[0x0][0xae0] ;  /* 0x0002b80000047ab9 */ /* 0x000fe20000000a00 */
[----:B------:R-:W-:Y:S01]  /*eb90*/  @!PT LDS RZ, [RZ] ;  /* 0x00000000fffff984 */ /* 0x000fe20000000800 */
[----:B------:R-:W-:Y:S01]  /*eba0*/  @!PT LDS RZ, [RZ] ;  /* 0x00000000fffff984 */ /* 0x000fe20000000800 */
[----:B------:R-:W-:Y:S01]  /*ebb0*/  @!PT LDS RZ, [RZ] ;  /* 0x00000000fffff984 */ /* 0x000fe20000000800 */
[----:B------:R-:W-:Y:S01]  /*ebc0*/  @!PT LDS RZ, [RZ] ;  /* 0x00000000fffff984 */ /* 0x000fe20000000800 */
[----:B------:R0:W-:Y:S06]  /*ebd0*/  MEMBAR.ALL.CTA ;  /* 0x0000000000007992 */ /* 0x0001ec0000008000 */
[----:B0-----:R-:W0:Y:S01]  /*ebe0*/  FENCE.VIEW.ASYNC.S ;  /* 0x00000000000073c6 */ /* 0x001e220000000000 */
[----:B------:R-:W-:Y:S01]  /*ebf0*/  ISETP.GE.AND P0, PT, R98, R3, PT ;  /* 0x000000036200720c */ /* 0x000fe20003f06270 */
[----:B------:R-:W-:Y:S01]  /*ec00*/  IMAD.MOV.U32 R81, RZ, RZ, R82 ;  /* 0x000000ffff517224 */ /* 0x000fe200078e0052 */
[----:B---3--:R-:W-:Y:S01]  /*ec10*/  @P1 SHF.R.U32.HI R81, RZ, R89, R0 ;  /* 0x00000059ff511219 */ /* 0x008fe20000011600 */
[C---:B------:R-:W-:Y:S01]  /*ec20*/  VIADD R96, R192.reuse, 0xc0 ;  /* 0x000000c0c0607836 */ /* 0x040fe20000000000 */
[-C--:B------:R-:W-:Y:S01]  /*ec30*/  ISETP.GE.AND P1, PT, R192, R3.reuse, PT ;  /* 0x00000003c000720c */ /* 0x080fe20003f26270 */
[----:B------:R-:W-:Y:S01]  /*ec40*/  IMAD.SHL.U32 R85, R80, 0x2, RZ ;  /* 0x0000000250557824 */ /* 0x000fe200078e00ff */
[----:B------:R-:W-:Y:S01]  /*ec50*/  SEL R80, RZ, 0xffffffff, P0 ;  /* 0xffffffffff507807 */ /* 0x000fe20000000000 */
[C---:B------:R-:W-:Y:S01]  /*ec60*/  VIADD R94, R192.reuse, 0x100 ;  /* 0x00000100c05e7836 */ /* 0x040fe20000000000 */
[----:B------:R-:W-:Y:S01]  /*ec70*/  SEL R0, RZ, 0x1, P1 ;  /* 0x00000001ff007807 */ /* 0x000fe20000800000 */
[----:B------:R-:W-:Y:S01]  /*ec80*/  VIADD R92, R192, 0x140 ;  /* 0x00000140c05c7836 */ /* 0x000fe20000000000 */
[----:B------:R-:W-:Y:S01]  /*ec90*/  ISETP.GE.AND P0, PT, R96, R3, PT ;  /* 0x000000036000720c */ /* 0x000fe20003f06270 */
[----:B------:R-:W-:Y:S01]  /*eca0*/  VIADD R90, R192, 0x180 ;  /* 0x00000180c05a7836 */ /* 0x000fe20000000000 */
[----:B------:R-:W-:Y:S01]  /*ecb0*/  LOP3.LUT R0, R85, 0x2, R0, 0xe2, !PT ;  /* 0x0000000255007812 */ /* 0x000fe200078ee200 */
[----:B------:R-:W-:Y:S01]  /*ecc0*/  IMAD R86, R84, 0x40, R97 ;  /* 0x0000004054567824 */ /* 0x000fe200078e0261 */
[----:B------:R-:W-:Y:S01]  /*ecd0*/  IADD3 R21, R21, R83, RZ ;  /* 0x0000005315157210 */ /* 0x000fe20007ffe0ff */
[----:B------:R-:W-:Y:S01]  /*ece0*/  IMAD.MOV R83, RZ, RZ, -R81 ;  /* 0x000000ffff537224 */ /* 0x000fe200078e0a51 */
[----:B------:R-:W-:Y:S01]  /*ecf0*/  SHF.L.U32 R85, R80, 0x2, RZ ;  /* 0x0000000250557819 */ /* 0x000fe200000006ff */
[----:B------:R-:W-:Y:S01]  /*ed00*/  VIADD R91, R192, 0x180 ;  /* 0x00000180c05b7836 */ /* 0x000fe20000000000 */
[----:B------:R-:W-:Y:S01]  /*ed10*/  SEL R80, RZ, 0xffffffff, P0 ;  /* 0xffffffffff507807 */ /* 0x000fe20000000000 */
[----:B------:R-:W-:Y:S01]  /*ed20*/  IMAD R83, R87, R83, R82 ;  /* 0x0000005357537224 */ /* 0x000fe200078e0252 */
[----:B------:R-:W-:Y:S01]  /*ed30*/  ISETP.GE.AND P0, PT, R94, R3, PT ;  /* 0x000000035e00720c */ /* 0x000fe20003f06270 */
[----:B------:R-:W-:Y:S01]  /*ed40*/  IMAD.WIDE.U32 R20, R81, UR4, R20 ;  /* 0x0000000451147c25 */ /* 0x000fe2000f8e0014 */
[----:B------:R-:W-:-:S02]  /*ed50*/  LOP3.LUT R0, R85, 0x4, R0, 0xe2, !PT ;  /* 0x0000000455007812 */ /* 0x000fc400078ee200 */
[----:B------:R-:W-:Y:S01]  /*ed60*/  SHF.R.S32.HI R82, RZ, 0x1f, R81 ;  /* 0x0000001fff527819 */ /* 0x000fe20000011451 */
[----:B------:R-:W-:Y:S01]  /*ed70*/  IMAD.SHL.U32 R85, R80, 0x8, RZ ;  /* 0x0000000850557824 */ /* 0x000fe200078e00ff */
[----:B------:R-:W-:Y:S01]  /*ed80*/  SEL R80, RZ, 0xffffffff, P0 ;  /* 0xffffffffff507807 */ /* 0x000fe20000000000 */
[----:B------:R-:W-:Y:S01]  /*ed90*/  IMAD R87, R24, R87, RZ ;  /* 0x0000005718577224 */ /* 0x000fe200078e02ff */
[-C--:B------:R-:W-:Y:S01]  /*eda0*/  ISETP.GE.AND P0, PT, R92, R3.reuse, PT ;  /* 0x000000035c00720c */ /* 0x080fe20003f06270 */
[----:B------:R-:W-:Y:S01]  /*edb0*/  IMAD R82, R82, UR4, RZ ;  /* 0x0000000452527c24 */ /* 0x000fe2000f8e02ff */
[----:B------:R-:W-:Y:S01]  /*edc0*/  LOP3.LUT R0, R85, 0x8, R0, 0xe2, !PT ;  /* 0x0000000855007812 */ /* 0x000fe200078ee200 */
[----:B------:R-:W-:Y:S01]  /*edd0*/  IMAD.SHL.U32 R89, R80, 0x10, RZ ;  /* 0x0000001050597824 */ /* 0x000fe200078e00ff */
[----:B------:R-:W-:Y:S01]  /*ede0*/  SEL R80, RZ, 0xffffffff, P0 ;  /* 0xffffffffff507807 */ /* 0x000fe20000000000 */
[----:B------:R-:W-:Y:S01]  /*edf0*/  IMAD R85, R81, UR5, R82 ;  /* 0x0000000551557c24 */ /* 0x000fe2000f8e0252 */
[----:B------:R-:W-:Y:S01]  /*ee00*/  SHF.R.S32.HI R81, RZ, 0x1f, R83 ;  /* 0x0000001fff517819 */ /* 0x000fe20000011453 */
[----:B------:R-:W-:Y:S01]  /*ee10*/  ULDC.64 UR4, c[0x0][0xad8] ;  /* 0x0002b60000047ab9 */ /* 0x000fe20000000a00 */
[----:B------:R-:W-:Y:S01]  /*ee20*/  LOP3.LUT R0, R89, 0x10, R0, 0xe2, !PT ;  /* 0x0000001059007812 */ /* 0x000fe200078ee200 */
[----:B------:R-:W-:Y:S01]  /*ee30*/  IMAD.SHL.U32 R89, R80, 0x20, RZ ;  /* 0x0000002050597824 */ /* 0x000fe200078e00ff */
[----:B------:R-:W-:Y:S01]  /*ee40*/  ISETP.GE.AND P0, PT, R90, R3, PT ;  /* 0x000000035a00720c */ /* 0x000fe20003f06270 */
[----:B------:R-:W-:Y:S01]  /*ee50*/  IMAD.IADD R21, R21, 0x1, R85 ;  /* 0x0000000115157824 */ /* 0x000fe200078e0255 */
[----:B------:R-:W-:Y:S01]  /*ee60*/  ISETP.GE.AND P1, PT, R86, R87, PT ;  /* 0x000000575600720c */ /* 0x000fe20003f26270 */
[----:B------:R-:W-:Y:S01]  /*ee70*/  IMAD R24, R81, UR4, RZ ;  /* 0x0000000451187c24 */ /* 0x000fe2000f8e02ff */
[----:B------:R-:W-:Y:S01]  /*ee80*/  LOP3.LUT R0, R89, 0x20, R0, 0xe2, !PT ;  /* 0x0000002059007812 */ /* 0x000fe200078ee200 */
[----:B------:R-:W-:Y:S01]  /*ee90*/  IMAD.WIDE.U32 R20, R83, UR4, R20 ;  /* 0x0000000453147c25 */ /* 0x000fe2000f8e0014 */
[----:B------:R-:W-:-:S02]  /*eea0*/  SEL R81, RZ, 0x40, P0 ;  /* 0x00000040ff517807 */ /* 0x000fc40000000000 */
[----:B------:R-:W-:Y:S01]  /*eeb0*/  ISETP.GE.AND P0, PT, R88, R3, PT ;  /* 0x000000035800720c */ /* 0x000fe20003f06270 */
[----:B------:R-:W-:Y:S01]  /*eec0*/  IMAD R85, R83, UR5, R24 ;  /* 0x0000000553557c24 */ /* 0x000fe2000f8e0218 */
[----:B------:R-:W-:Y:S01]  /*eed0*/  LOP3.LUT R24, R0, R81, RZ, 0xfc, !PT ;  /* 0x0000005100187212 */ /* 0x000fe200078efcff */
[----:B------:R-:W-:Y:S01]  /*eee0*/  VIADD R0, R2, 0x28c20 ;  /* 0x00028c2002007836 */ /* 0x000fe20000000000 */
[----:B------:R-:W-:Y:S01]  /*eef0*/  ULDC.64 UR4, c[0x0][0xa80] ;  /* 0x0002a00000047ab9 */ /* 0x000fe20000000a00 */
[----:B------:R-:W-:Y:S01]  /*ef00*/  IMAD.IADD R81, R21, 0x1, R85 ;  /* 0x0000000115517824 */ /* 0x000fe200078e0255 */
[----:B------:R-:W-:Y:S01]  /*ef10*/  LEA R84, P2, R20, UR4, 0x1 ;  /* 0x0000000414547c11 */ /* 0x000fe2000f8408ff */
[C---:B------:R-:W-:Y:S01]  /*ef20*/  VIADD R89, R192.reuse, 0x1c0 ;  /* 0x000001c0c0597836 */ /* 0x040fe20000000000 */
[----:B------:R-:W-:Y:S01]  /*ef30*/  PRMT R0, RZ, 0x654, R0 ;  /* 0x00000654ff007816 */ /* 0x000fe20000000000 */
[C---:B------:R-:W-:Y:S01]  /*ef40*/  VIADD R93, R192.reuse, 0x140 ;  /* 0x00000140c05d7836 */ /* 0x040fe20000000000 */
[----:B------:R-:W-:Y:S01]  /*ef50*/  SEL R21, RZ, 0x80, P0 ;  /* 0x00000080ff157807 */ /* 0x000fe20000000000 */
[----:B------:R-:W-:Y:S01]  /*ef60*/  VIADD R97, R192, 0xc0 ;  /* 0x000000c0c0617836 */ /* 0x000fe20000000000 */
[----:B------:R-:W-:Y:S01]  /*ef70*/  LEA.HI.X R85, R20, UR5, R81, 0x1, P2 ;  /* 0x0000000514557c11 */ /* 0x000fe200090f0c51 */
[----:B0-----:R0:W-:Y:S01]  /*ef80*/  SYNCS.ARRIVE.TRANS64.RED.A1T0 RZ, [R0+URZ], RZ ;  /* 0x000000ff00ff79a7 */ /* 0x0011e2000810043f */
[C---:B------:R-:W-:Y:S01]  /*ef90*/  VIADD R99, R192.reuse, 0x80 ;  /* 0x00000080c0637836 */ /* 0x040fe20000000000 */
[C---:B------:R-:W-:Y:S01]  /*efa0*/  IADD3 R95, R192.reuse, 0x100, RZ ;  /* 0x00000100c05f7810 */ /* 0x040fe20007ffe0ff */
[----:B------:R-:W-:Y:S01]  /*efb0*/  VIADD R101, R192, 0x40 ;  /* 0x00000040c0657836 */ /* 0x000fe20000000000 */
[----:B------:R2:W3:Y:S01]  /*efc0*/  SHFL.IDX PT, R20, R84, RZ, 0x181f ;  /* 0x00181fff54147589 */ /* 0x0004e200000e0000 */
[----:B------:R-:W-:-:S02]  /*efd0*/  SHF.R.S32.HI R89, RZ, 0x1f, R89 ;  /* 0x0000001fff597819 */ /* 0x000fc40000011459 */
[----:B------:R-:W-:Y:S02]  /*efe0*/  SHF.R.S32.HI R91, RZ, 0x1f, R91 ;  /* 0x0000001fff5b7819 */ /* 0x000fe4000001145b */
[----:B0-----:R-:W-:Y:S02]  /*eff0*/  LOP3.LUT R0, R24, R21, RZ, 0xfc, !PT ;  /* 0x0000001518007212 */ /* 0x001fe400078efcff */
[----:B------:R2:W0:Y:S01]  /*f000*/  SHFL.IDX PT, R21, R85, RZ, 0x181f ;  /* 0x00181fff55157589 */ /* 0x00042200000e0000 */
[----:B------:R-:W-:Y:S02]  /*f010*/  SHF.R.S32.HI R93, RZ, 0x1f, R93 ;  /* 0x0000001fff5d7819 */ /* 0x000fe4000001145d */
[----:B------:R-:W-:Y:S02]  /*f020*/  SHF.R.S32.HI R95, RZ, 0x1f, R95 ;  /* 0x0000001fff5f7819 */ /* 0x000fe4000001145f */
[----:B------:R-:W-:Y:S02]  /*f030*/  SHF.R.S32.HI R97, RZ, 0x1f, R97 ;  /* 0x0000001fff617819 */ /* 0x000fe40000011461 */
[----:B------:R-:W-:-:S02]  /*f040*/  SHF.R.S32.HI R99, RZ, 0x1f, R99 ;  /* 0x0000001fff637819 */ /* 0x000fc40000011463 */
[----:B------:R-:W-:Y:S01]  /*f050*/  SHF.R.S32.HI R101, RZ, 0x1f, R101 ;  /* 0x0000001fff657819 */ /* 0x000fe20000011465 */
[----:B--2---:R-:W-:Y:S06]  /*f060*/  @P1 BRA `(.L_x_3935) ;  /* 0x00000000007c1947 */ /* 0x004fec0003800000 */
[-C--:B------:R-:W-:Y:S02]  /*f070*/  ISETP.GE.AND P1, PT, R100, R3.reuse, PT ;  /* 0x000000036400720c */ /* 0x080fe40003f26270 */
[-C--:B------:R-:W-:Y:S02]  /*f080*/  ISETP.GE.AND P0, PT, R192, R3.reuse, PT ;  /* 0x00000003c000720c */ /* 0x080fe40003f06270 */
[-C--:B------:R-:W-:Y:S02]  /*f090*/  ISETP.GE.AND P5, PT, R98, R3.reuse, PT ;  /* 0x000000036200720c */ /* 0x080fe40003fa6270 */
[----:B------:R-:W-:-:S07]  /*f0a0*/  ISETP.GE.AND P3, PT, R96, R3, PT ;  /* 0x000000036000720c */ /* 0x000fce0003f66270 */
[----:B---3--:R-:W-:Y:S02]  /*f0b0*/  @!P1 LEA R80, P2, R100, R20, 0x1 ;  /* 0x0000001464509211 */ /* 0x008fe400078408ff */
[----:B0-----:R-:W-:Y:S02]  /*f0c0*/  @!P0 IMAD.WIDE R82, R192, 0x2, R20 ;  /* 0x00000002c0528825 */ /* 0x001fe400078e0214 */
[----:B------:R-:W-:Y:S02]  /*f0d0*/  @!P1 LEA.HI.X R81, R100, R21, R101, 0x1, P2 ;  /* 0x0000001564519211 */ /* 0x000fe400010f0c65 */
[----:B------:R-:W-:Y:S01]  /*f0e0*/  ISETP.GE.AND P2, PT, R94, R3, PT ;  /* 0x000000035e00720c */ /* 0x000fe20003f46270 */
[----:B-----5:R0:W-:Y:S01]  /*f0f0*/  @!P0 ST.E.128 desc[UR40][R82.64], R4 ;  /* 0x0000000452008985 */ /* 0x0201e2000c101d28 */
[----:B------:R-:W-:-:S03]  /*f100*/  LOP3.LUT P0, RZ, R24, 0x40, RZ, 0xc0, !PT ;  /* 0x0000004018ff7812 */ /* 0x000fc6000780c0ff */
[----:B------:R2:W-:Y:S01]  /*f110*/  @!P1 ST.E.128 desc[UR40][R80.64], R12 ;  /* 0x0000000c50009985 */ /* 0x0005e2000c101d28 */
[----:B------:R-:W-:Y:S02]  /*f120*/  ISETP.GE.AND P1, PT, R92, R3, PT ;  /* 0x000000035c00720c */ /* 0x000fe40003f26270 */
[-C--:B0-----:R-:W-:Y:S02]  /*f130*/  @!P5 LEA R4, P4, R98, R20.reuse, 0x1 ;  /* 0x000000146204d211 */ /* 0x081fe400078808ff */
[-C--:B------:R-:W-:Y:S02]  /*f140*/  @!P3 LEA R6, P6, R96, R20.reuse, 0x1 ;  /* 0x000000146006b211 */ /* 0x080fe400078c08ff */
[-C--:B------:R-:W-:Y:S02]  /*f150*/  @!P5 LEA.HI.X R5, R98, R21.reuse, R99, 0x1, P4 ;  /* 0x000000156205d211 */ /* 0x080fe400020f0c63 */
[----:B------:R-:W-:Y:S02]  /*f160*/  LOP3.LUT P4, RZ, R0, 0x80, RZ, 0xc0, !PT ;  /* 0x0000008000ff7812 */ /* 0x000fe4000788c0ff */
[----:B------:R-:W-:Y:S01]  /*f170*/  @!P3 LEA.HI.X R7, R96, R21, R97, 0x1, P6 ;  /* 0x000000156007b211 */ /* 0x000fe200030f0c61 */
[----:B------:R4:W-:Y:S01]  /*f180*/  @!P5 ST.E.128 desc[UR40][R4.64], R32 ;  /* 0x000000200400d985 */ /* 0x0009e2000c101d28 */
[----:B------:R-:W-:-:S02]  /*f190*/  @!P2 LEA R82, P5, R94, R20, 0x1 ;  /* 0x000000145e52a211 */ /* 0x000fc400078a08ff */
[-C--:B--2---:R-:W-:Y:S01]  /*f1a0*/  @!P1 LEA R12, P6, R92, R20.reuse, 0x1 ;  /* 0x000000145c0c9211 */ /* 0x084fe200078c08ff */
[----:B------:R4:W-:Y:S01]  /*f1b0*/  @!P3 ST.E.128 desc[UR40][R6.64], R40 ;  /* 0x000000280600b985 */ /* 0x0009e2000c101d28 */
[-C--:B------:R-:W-:Y:S02]  /*f1c0*/  @P0 LEA R14, P3, R90, R20.reuse, 0x1 ;  /* 0x000000145a0e0211 */ /* 0x080fe400078608ff */
[-C--:B------:R-:W-:Y:S02]  /*f1d0*/  @!P2 LEA.HI.X R83, R94, R21.reuse, R95, 0x1, P5 ;  /* 0x000000155e53a211 */ /* 0x080fe400028f0c5f */
[-C--:B------:R-:W-:Y:S02]  /*f1e0*/  @!P1 LEA.HI.X R13, R92, R21.reuse, R93, 0x1, P6 ;  /* 0x000000155c0d9211 */ /* 0x080fe400030f0c5d */
[----:B------:R-:W-:Y:S01]  /*f1f0*/  @P4 LEA R20, P5, R88, R20, 0x1 ;  /* 0x0000001458144211 */ /* 0x000fe200078a08ff */
[----:B------:R4:W-:Y:S01]  /*f200*/  @!P2 ST.E.128 desc[UR40][R82.64], R48 ;  /* 0x000000305200a985 */ /* 0x0009e2000c101d28 */
[----:B------:R-:W-:-:S02]  /*f210*/  @P0 LEA.HI.X R15, R90, R21, R91, 0x1, P3 ;  /* 0x000000155a0f0211 */ /* 0x000fc400018f0c5b */
[----:B------:R-:W-:Y:S01]  /*f220*/  @P4 LEA.HI.X R21, R88, R21, R89, 0x1, P5 ;  /* 0x0000001558154211 */ /* 0x000fe200028f0c59 */
[----:B------:R4:W-:Y:S04]  /*f230*/  @!P1 ST.E.128 desc[UR40][R12.64], R56 ;  /* 0x000000380c009985 */ /* 0x0009e8000c101d28 */
[----:B------:R4:W-:Y:S04]  /*f240*/  @P0 ST.E.128 desc[UR40][R14.64], R64 ;  /* 0x000000400e000985 */ /* 0x0009e8000c101d28 */
[----:B------:R4:W-:Y:S02]  /*f250*/  @P4 ST.E.128 desc[UR40][R20.64], R72 ;  /* 0x0000004814004985 */ /* 0x0009e4000c101d28 */
.L_x_3935:
[----:B------:R-:W-:Y:S05]  /*f260*/  BSYNC B1 ;  /* 0x0000000000017941 */ /* 0x000fea0003800000 */
.L_x_3934:
[----:B----45:R-:W-:Y:S01]  /*f270*/  VIADD R6, R86, 0x20 ;  /* 0x0000002056067836 */ /* 0x030fe20000000000 */
[----:B------:R2:W4:Y:S04]  /*f280*/  SHFL.IDX PT, R5, R85, 0x1, 0x181f ;  /* 0x00381f0055057f89 */ /* 0x00052800000e0000 */
[----:B------:R-:W-:Y:S01]  /*f290*/  ISETP.GE.AND P0, PT, R6, R87, PT ;  /* 0x000000570600720c */ /* 0x000fe20003f06270 */
[----:B------:R2:W0:-:S12]  /*f2a0*/  SHFL.IDX PT, R4, R84, 0x1, 0x181f ;  /* 0x00381f0054047f89 */ /* 0x00041800000e0000 */
[----:B--2---:R-:W-:Y:S05]  /*f2b0*/  @P0 BRA `(.L_x_3936) ;  /* 0x0000001000680947 */ /* 0x004fea0003800000 */
[-C--:B------:R-:W-:Y:S02]  /*f2c0*/  ISETP.GE.AND P5, PT, R100, R3.reuse, PT ;  /* 0x000000036400720c */ /* 0x080fe40003fa6270 */
[-C--:B------:R-:W-:Y:S02]  /*f2d0*/  ISETP.GE.AND P6, PT, R192, R3.reuse, PT ;  /* 0x00000003c000720c */ /* 0x080fe40003fc6270 */
[-C--:B------:R-:W-:Y:S02]  /*f2e0*/  ISETP.GE.AND P3, PT, R98, R3.reuse, PT ;  /* 0x000000036200720c */ /* 0x080fe40003f66270 */
[-C--:B------:R-:W-:Y:S02]  /*f2f0*/  ISETP.GE.AND P2, PT, R96, R3.reuse, PT ;  /* 0x000000036000720c */ /* 0x080fe40003f46270 */
[-C--:B------:R-:W-:Y:S02]  /*f300*/  ISETP.GE.AND P1, PT, R94, R3.reuse, PT ;  /* 0x000000035e00720c */ /* 0x080fe40003f26270 */
[----:B------:R-:W-:-:S03]  /*f310*/  ISETP.GE.AND P0, PT, R92, R3, PT ;  /* 0x000000035c00720c */ /* 0x000fc60003f06270 */
[-C--:B0-----:R-:W-:Y:S02]  /*f320*/  @!P5 LEA R12, P4, R100, R4.reuse, 0x1 ;  /* 0x00000004640cd211 */ /* 0x081fe400078808ff */
[----:B----4-:R-:W-:Y:S02]  /*f330*/  @!P6 IMAD.WIDE R6, R192, 0x2, R4 ;  /* 0x00000002c006e825 */ /* 0x010fe400078e0204 */
[----:B------:R-:W-:Y:S02]  /*f340*/  @!P5 LEA.HI.X R13, R100, R5, R101, 0x1, P4 ;  /* 0x00000005640dd211 */ /* 0x000fe400020f0c65 */
[----:B------:R-:W-:Y:S01]  /*f350*/  LOP3.LUT P4, RZ, R24, 0x40, RZ, 0xc0, !PT ;  /* 0x0000004018ff7812 */ /* 0x000fe2000788c0ff */
[----:B------:R0:W-:Y:S01]  /*f360*/  @!P6 ST.E.128 desc[UR40][R6.64], R8 ;  /* 0x000000080600e985 */ /* 0x0001e2000c101d28 */
[----:B------:R-:W-:-:S03]  /*f370*/  @!P3 LEA R14, P6, R98, R4, 0x1 ;  /* 0x00000004620eb211 */ /* 0x000fc600078c08ff */
[----:B------:R2:W-:Y:S01]  /*f380*/  @!P5 ST.E.128 desc[UR40][R12.64], R28 ;  /* 0x0000001c0c00d985 */ /* 0x0005e2000c101d28 */
[-C--:B------:R-:W-:Y:S02]  /*f390*/  @!P3 LEA.HI.X R15, R98, R5.reuse, R99, 0x1, P6 ;  /* 0x00000005620fb211 */ /* 0x080fe400030f0c63 */
[-C--:B---3--:R-:W-:Y:S02]  /*f3a0*/  @!P2 LEA R20, P5, R96, R4.reuse, 0x1 ;  /* 0x000000046014a211 */ /* 0x088fe400078a08ff */
[-C--:B------:R-:W-:Y:S01]  /*f3b0*/  @!P1 LEA R32, P6, R94, R4.reuse, 0x1 ;  /* 0x000000045e209211 */ /* 0x080fe200078c08ff */
[----:B------:R2:W-:Y:S01]  /*f3c0*/  @!P3 ST.E.128 desc[UR40][R14.64], R36 ;  /* 0x000000240e00b985 */ /* 0x0005e2000c101d28 */
[----:B------:R-:W-:Y:S02]  /*f3d0*/  @!P0 LEA R34, P3, R92, R4, 0x1 ;  /* 0x000000045c228211 */ /* 0x000fe400078608ff */
[-C--:B------:R-:W-:Y:S02]  /*f3e0*/  @!P2 LEA.HI.X R21, R96, R5.reuse, R97, 0x1, P5 ;  /* 0x000000056015a211 */ /* 0x080fe400028f0c61 */
[----:B------:R-:W-:-:S02]  /*f3f0*/  @!P1 LEA.HI.X R33, R94, R5, R95, 0x1, P6 ;  /* 0x000000055e219211 */ /* 0x000fc400030f0c5f */
[----:B------:R-:W-:Y:S01]  /*f400*/  @!P0 LEA.HI.X R35, R92, R5, R93, 0x1, P3 ;  /* 0x000000055c238211 */ /* 0x000fe200018f0c5d */
[----:B------:R2:W-:Y:S01]  /*f410*/  @!P2 ST.E.128 desc[UR40][R20.64], R44 ;  /* 0x0000002c1400a985 */ /* 0x0005e2000c101d28 */
[----:B0-----:R-:W-:-:S03]  /*f420*/  @P4 LEA R6, P5, R90, R4, 0x1 ;  /* 0x000000045a064211 */ /* 0x001fc600078a08ff */
[----:B------:R2:W-:Y:S01]  /*f430*/  @!P1 ST.E.128 desc[UR40][R32.64], R52 ;  /* 0x0000003420009985 */ /* 0x0005e2000c101d28 */
[----:B------:R-:W-:-:S03]  /*f440*/  @P4 LEA.HI.X R7, R90, R5, R91, 0x1, P5 ;  /* 0x000000055a074211 */ /* 0x000fc600028f0c5b */
[----:B------:R2:W-:Y:S01]  /*f450*/  @!P0 ST.E.128 desc[UR40][R34.64], R60 ;  /* 0x0000003c22008985 */ /* 0x0005e2000c101d28 */
[----:B------:R-:W-:-:S03]  /*f460*/  LOP3.LUT P0, RZ, R0, 0x80, RZ, 0xc0, !PT ;  /* 0x0000008000ff7812 */ /* 0x000fc6000780c0ff */
[----:B------:R2:W-:Y:S10]  /*f470*/  @P4 ST.E.128 desc[UR40][R6.64], R68 ;  /* 0x0000004406004985 */ /* 0x0005f4000c101d28 */
[----:B------:R-:W-:Y:S05]  /*f480*/  @!P0 BRA `(.L_x_3936) ;  /* 0x0000000c00f48947 */ /* 0x000fea0003800000 */
[----:B------:R-:W-:-:S04]  /*f490*/  LEA R4, P0, R88, R4, 0x1 ;  /* 0x0000000458047211 */ /* 0x000fc800078008ff */
[----:B------:R-:W-:-:S05]  /*f4a0*/  LEA.HI.X R5, R88, R5, R89, 0x1, P0 ;  /* 0x0000000558057211 */ /* 0x000fca00000f0c59 */
[----:B------:R0:W-:Y:S01]  /*f4b0*/  ST.E.128 desc[UR40][R4.64], R76 ;  /* 0x0000004c04007985 */ /* 0x0001e2000c101d28 */
[----:B------:R-:W-:Y:S05]  /*f4c0*/  BRA `(.L_x_3936) ;  /* 0x0000000c00e47947 */ /* 0x000fea0003800000 */
.L_x_3931:
[----:B------:R-:W3:Y:S01]  /*f4d0*/  LDL.LU R6, [R1+0x18] ;  /* 0x0000180001067983 */ /* 0x000ee20000300800 */
[----:B------:R-:W-:Y:S01]  /*f4e0*/  ULDC.64 UR4, c[0x0][0xc00] ;  /* 0x0003000000047ab9 */ /* 0x000fe20000000a00 */
[----:B------:R-:W-:Y:S01]  /*f4f0*/  IMAD.MOV.U32 R3, RZ, RZ, RZ ;  /* 0x000000ffff037224 */ /* 0x000fe200078e00ff */
[----:B------:R-:W4:Y:S01]  /*f500*/  LDC R29, c[0x0][0xbe8] ;  /* 0x0002fa00ff1d7b82 */ /* 0x000f220000000800 */
[----:B------:R-:W2:Y:S01]  /*f510*/  LDL.LU R0, [R1+0x1c] ;  /* 0x00001c0001007983 */ /* 0x000ea20000300800 */
[----:B------:R-:W-:-:S04]  /*f520*/  ISETP.NE.U32.AND P0, PT, RZ, UR4, PT ;  /* 0x00000004ff007c0c */ /* 0x000fc8000bf05070 */
[----:B------:R-:W-:Y:S02]  /*f530*/  ISETP.NE.AND.EX P0, PT, RZ, UR5, PT, P0 ;  /* 0x00000005ff007c0c */ /* 0x000fe4000bf05300 */
[----:B---3--:R-:W-:-:S04]  /*f540*/  IADD3 R4, P1, R6, UR4, RZ ;  /* 0x0000000406047c10 */ /* 0x008fc8000ff3e0ff */
[----:B--2---:R-:W-:Y:S01]  /*f550*/  IADD3.X R5, R0, UR5, RZ, P1, !PT ;  /* 0x0000000500057c10 */ /* 0x004fe20008ffe4ff */
[----:B------:R-:W-:Y:S02]  /*f560*/  ULDC.64 UR4, c[0x0][0xc08] ;  /* 0x0003020000047ab9 */ /* 0x000fe40000000a00 */
[----:B------:R-:W-:-:S04]  /*f570*/  ISETP.NE.U32.AND P1, PT, RZ, UR4, PT ;  /* 0x00000004ff007c0c */ /* 0x000fc8000bf25070 */
[----:B------:R2:W5:Y:S01]  /*f580*/  @P0 LDG.E R3, desc[UR40][R4.64] ;  /* 0x0000002804030981 */ /* 0x000562000c1e1900 */
[----:B------:R-:W-:Y:S01]  /*f590*/  ISETP.NE.AND.EX P1, PT, RZ, UR5, PT, P1 ;  /* 0x00000005ff007c0c */ /* 0x000fe2000bf25310 */
[----:B------:R-:W3:-:S12]  /*f5a0*/  S2R R24, SR_TID.X ;  /* 0x0000000000187919 */ /* 0x000ed80000002100 */
[----:B------:R-:W-:Y:S01]  /*f5b0*/  @P1 IADD3 R6, P2, R6, UR4, RZ ;  /* 0x0000000406061c10 */ /* 0x000fe2000ff5e0ff */
[----:B------:R-:W-:-:S03]  /*f5c0*/  ULDC UR4, c[0x0][0xa88] ;  /* 0x0002a20000047ab9 */ /* 0x000fc60000000800 */
[----:B------:R-:W-:Y:S02]  /*f5d0*/  @P1 IADD3.X R7, R0, UR5, RZ, P2, !PT ;  /* 0x0000000500071c10 */ /* 0x000fe400097fe4ff */
[----:B------:R-:W-:-:S06]  /*f5e0*/  MOV R0, UR4 ;  /* 0x0000000400007c02 */ /* 0x000fcc0008000f00 */
[----:B------:R2:W5:Y:S01]  /*f5f0*/  @P1 LDG.E R0, desc[UR40][R6.64] ;  /* 0x0000002806001981 */ /* 0x000562000c1e1900 */
[----:B---3--:R-:W-:-:S05]  /*f600*/  VIADD R24, R24, 0xffffff80 ;  /* 0xffffff8018187836 */ /* 0x008fca0000000000 */
[----:B------:R-:W-:Y:S01]  /*f610*/  ISETP.GE.AND P2, PT, R24, 0x40, PT ;  /* 0x000000401800780c */ /* 0x000fe20003f46270 */
[----:B--2-4-:R-:W-:-:S12]  /*f620*/  @P1 BRA `(.L_x_3937) ;  /* 0x0000000000101947 */ /* 0x014fd80003800000 */
[----:B------:R-:W-:Y:S05]  /*f630*/  @!P0 BRA `(.L_x_3937) ;  /* 0x00000000000c8947 */ /* 0x000fea0003800000 */
[----:B------:R-:W2:Y:S04]  /*f640*/  LDG.E R7, desc[UR40][R4.64] ;  /* 0x0000002804077981 */ /* 0x000ea8000c1e1900 */
[----:B-----5:R-:W2:Y:S02]  /*f650*/  LDG.E R0, desc[UR40][R4.64+0x4] ;  /* 0x0000042804007981 */ /* 0x020ea4000c1e1900 */
[----:B--2---:R-:W-:-:S07]  /*f660*/  IMAD.IADD R0, R0, 0x1, -R7 ;  /* 0x0000000100007824 */ /* 0x004fce00078e0a07 */
.L_x_3937:
[----:B------:R-:W2:Y:S04]  /*f670*/  LDL.LU R5, [R1+0x20] ;  /* 0x0000200001057983 */ /* 0x000ea80000300800 */
[----:B------:R-:W3:Y:S04]  /*f680*/  LDL.LU R4, [R1+0x40] ;  /* 0x0000400001047983 */ /* 0x000ee80000300800 */
[----:B------:R-:W4:Y:S04]  /*f690*/  LDL R28, [R1+0x14] ;  /* 0x00001400011c7983 */ /* 0x000f280000100800 */
[----:B0-----:R0:W5:Y:S01]  /*f6a0*/  LDL R20, [R1+0x38] ;  /* 0x0000380001147983 */ /* 0x0011620000100800 */
[----:B------:R-:W-:Y:S01]  /*f6b0*/  BSSY B1, `(.L_x_3938) ;  /* 0x000002e000017945 */ /* 0x000fe20003800000 */
[----:B-----5:R-:W-:-:S02]  /*f6c0*/  SHF.R.S32.HI R10, RZ, 0x1f, R3 ;  /* 0x0000001fff0a7819 */ /* 0x020fc40000011403 */
[----:B--2---:R-:W-:Y:S02]  /*f6d0*/  SEL R15, R5, RZ, !P0 ;  /* 0x000000ff050f7207 */ /* 0x004fe40004000000 */
[----:B---3--:R-:W-:Y:S02]  /*f6e0*/  SEL R14, R4, RZ, !P0 ;  /* 0x000000ff040e7207 */ /* 0x008fe40004000000 */
[----:B----4-:R-:W-:Y:S01]  /*f6f0*/  SHF.R.S32.HI R13, RZ, 0x1f, R28 ;  /* 0x0000001fff0d7819 */ /* 0x010fe2000001141c */
[----:B0-----:R-:W-:Y:S06]  /*f700*/  @P2 BRA `(.L_x_3939) ;  /* 0x0000000000a02947 */ /* 0x001fec0003800000 */
[----:B------:R-:W0:Y:S01]  /*f710*/  S2R R4, SR_TID.X ;  /* 0x0000000000047919 */ /* 0x000e220000002100 */
[----:B------:R-:W2:Y:S02]  /*f720*/  LDC R11, c[0x0][0xbe8] ;  /* 0x0002fa00ff0b7b82 */ /* 0x000ea40000000800 */
[----:B--2---:R-:W-:Y:S02]  /*f730*/  IMAD R5, R0, R11, RZ ;  /* 0x0000000b00057224 */ /* 0x004fe400078e02ff */
[----:B0-----:R-:W-:-:S04]  /*f740*/  IMAD R4, R20, 0x40, R4 ;  /* 0x0000004014047824 */ /* 0x001fc800078e0204 */
[----:B------:R-:W-:-:S05]  /*f750*/  VIADD R12, R4, 0xffffff80 ;  /* 0xffffff80040c7836 */ /* 0x000fca0000000000 */
        /* <DEDUP_REMOVED lines=9> */
[----:B------:R-:W0:Y:S08]  /*f7f0*/  @P0 LDC R9, c[0x0][0xbec] ;  /* 0x0002fb00ff090b82 */ /* 0x000e300000000800 */
[----:B------:R-:W2:Y:S01]  /*f800*/  @P0 LDC R21, c[0x0][0xbf0] ;  /* 0x0002fc00ff150b82 */ /* 0x000ea20000000800 */
[----:B0-----:R-:W-:-:S04]  /*f810*/  @P0 IMAD.HI.U32 R6, R12, R9, RZ ;  /* 0x000000090c060227 */ /* 0x001fc800078e00ff */
[----:B------:R-:W-:Y:S01]  /*f820*/  IMAD R9, R28, UR5, R8 ;  /* 0x000000051c097c24 */ /* 0x000fe2000f8e0208 */
[----:B------:R-:W-:Y:S01]  /*f830*/  ULDC.64 UR4, c[0x0][0xb98] ;  /* 0x0002e60000047ab9 */ /* 0x000fe20000000a00 */
[----:B--2---:R-:W-:Y:S01]  /*f840*/  @P0 SHF.R.U32.HI R7, RZ, R21, R6 ;  /* 0x00000015ff070219 */ /* 0x004fe20000011606 */
        /* <DEDUP_REMOVED lines=20> */
.L_x_3939:
[----:B------:R-:W-:Y:S05]  /*f990*/  BSYNC B1 ;  /* 0x0000000000017941 */ /* 0x000fea0003800000 */
.L_x_3938:
[----:B------:R-:W-:Y:S01]  /*f9a0*/  ISETP.NE.AND P0, PT, R29, 0x1, PT ;  /* 0x000000011d00780c */ /* 0x000fe20003f05270 */
[----:B------:R-:W2:Y:S01]  /*f9b0*/  LDC R21, c[0x0][0xac8] ;  /* 0x0002b200ff157b82 */ /* 0x000ea20000000800 */
[----:B------:R-:W-:Y:S01]  /*f9c0*/  ULDC.64 UR4, c[0x0][0xaa0] ;  /* 0x0002a80000047ab9 */ /* 0x000fe20000000a00 */
[--C-:B------:R-:W-:Y:S01]  /*f9d0*/  SHF.R.S32.HI R8, RZ, 0x1f, R24.reuse ;  /* 0x0000001fff087819 */ /* 0x100fe20000011418 */
[----:B0-----:R-:W-:Y:S01]  /*f9e0*/  IMAD R6, R10, UR4, RZ ;  /* 0x000000040a067c24 */ /* 0x001fe2000f8e02ff */
[----:B------:R-:W-:Y:S01]  /*f9f0*/  SHF.R.S32.HI R12, RZ, 0x1f, R24 ;  /* 0x0000001fff0c7819 */ /* 0x000fe20000011418 */
[C---:B------:R-:W-:Y:S01]  /*fa00*/  IMAD.WIDE.U32 R4, R3.reuse, UR4, RZ ;  /* 0x0000000403047c25 */ /* 0x040fe2000f8e00ff */
[-C--:B------:R-:W-:Y:S01]  /*fa10*/  LEA.HI R8, R8, R24.reuse, RZ, 0x3 ;  /* 0x0000001808087211 */ /* 0x080fe200078f18ff */
[----:B------:R-:W-:Y:S01]  /*fa20*/  BSSY B1, `(.L_x_3940) ;  /* 0x000007f000017945 */ /* 0x000fe20003800000 */
[----:B------:R-:W-:Y:S01]  /*fa30*/  LEA.HI R12, R12, R24, RZ, 0x3 ;  /* 0x000000180c0c7211 */ /* 0x000fe200078f18ff */
[----:B------:R-:W-:Y:S01]  /*fa40*/  IMAD R3, R3, UR5, R6 ;  /* 0x0000000503037c24 */ /* 0x000fe2000f8e0206 */
[----:B------:R-:W-:Y:S01]  /*fa50*/  LOP3.LUT R8, R8, 0xfffffff8, RZ, 0xc0, !PT ;  /* 0xfffffff808087812 */ /* 0x000fe200078ec0ff */
[----:B------:R-:W-:Y:S01]  /*fa60*/  ULDC.64 UR4, c[0x0][0xae8] ;  /* 0x0002ba0000047ab9 */ /* 0x000fe20000000a00 */
[----:B------:R-:W0:Y:S01]  /*fa70*/  @P0 LDC R7, c[0x0][0xbec] ;  /* 0x0002fb00ff070b82 */ /* 0x000e220000000800 */
[----:B------:R-:W-:Y:S01]  /*fa80*/  IMAD.IADD R5, R5, 0x1, R3 ;  /* 0x0000000105057824 */ /* 0x000fe200078e0203 */
[----:B------:R-:W-:Y:S01]  /*fa90*/  SHF.R.S32.HI R12, RZ, 0x3, R12 ;  /* 0x00000003ff0c7819 */ /* 0x000fe2000001140c */
[----:B------:R-:W-:Y:S01]  /*faa0*/  IMAD R3, R13, UR4, RZ ;  /* 0x000000040d037c24 */ /* 0x000fe2000f8e02ff */
[----:B------:R-:W-:Y:S01]  /*fab0*/  IADD3 R43, R192, 0x40, RZ ;  /* 0x00000040c02b7810 */ /* 0x000fe20007ffe0ff */
[----:B------:R-:W-:Y:S01]  /*fac0*/  IMAD.IADD R8, R24, 0x1, -R8 ;  /* 0x0000000118087824 */ /* 0x000fe200078e0a08 */
[----:B------:R-:W-:Y:S01]  /*fad0*/  IADD3 R34, R192, 0x180, RZ ;  /* 0x00000180c0227810 */ /* 0x000fe20007ffe0ff */
[C---:B------:R-:W-:Y:S01]  /*fae0*/  IMAD R3, R28.reuse, UR5, R3 ;  /* 0x000000051c037c24 */ /* 0x040fe2000f8e0203 */
[----:B------:R-:W3:Y:S01]  /*faf0*/  @P0 LDC R9, c[0x0][0xbf0] ;  /* 0x0002fc00ff090b82 */ /* 0x000ee20000000800 */
[----:B------:R-:W-:Y:S01]  /*fb00*/  IMAD.WIDE.U32 R4, R28, UR4, R4 ;  /* 0x000000041c047c25 */ /* 0x000fe2000f8e0004 */
[----:B------:R-:W-:Y:S01]  /*fb10*/  ULDC.64 UR4, c[0x0][0xaf0] ;  /* 0x0002bc0000047ab9 */ /* 0x000fe20000000a00 */
[----:B------:R-:W-:-:S02]  /*fb20*/  SHF.R.S32.HI R34, RZ, 0x1f, R34 ;  /* 0x0000001fff227819 */ /* 0x000fc40000011422 */
[----:B------:R-:W-:Y:S01]  /*fb30*/  IMAD R6, R8, 0x20, R12 ;  /* 0x0000002008067824 */ /* 0x000fe200078e020c */
[-C--:B--2---:R-:W-:Y:S01]  /*fb40*/  ISETP.GE.AND P1, PT, R43, R21.reuse, PT ;  /* 0x000000152b00720c */ /* 0x084fe20003f26270 */
[----:B------:R-:W-:Y:S01]  /*fb50*/  IMAD.IADD R5, R5, 0x1, R3 ;  /* 0x0000000105057824 */ /* 0x000fe200078e0203 */
[----:B------:R-:W-:Y:S01]  /*fb60*/  ISETP.GE.AND P2, PT, R192, R21, PT ;  /* 0x00000015c000720c */ /* 0x000fe20003f46270 */
[----:B------:R-:W-:Y:S01]  /*fb70*/  IMAD R3, R14, UR4, RZ ;  /* 0x000000040e037c24 */ /* 0x000fe2000f8e02ff */
[----:B------:R-:W-:Y:S01]  /*fb80*/  SEL R10, RZ, 0xffffffff, P1 ;  /* 0xffffffffff0a7807 */ /* 0x000fe20000800000 */
[----:B------:R-:W-:Y:S02]  /*fb90*/  IMAD R8, R20, 0x40, R6 ;  /* 0x0000004014087824 */ /* 0x000fe400078e0206 */
[----:B------:R-:W-:Y:S01]  /*fba0*/  VIADD R41, R192, 0x80 ;  /* 0x00000080c0297836 */ /* 0x000fe20000000000 */
[----:B------:R-:W-:Y:S01]  /*fbb0*/  SHF.L.U32 R10, R10, 0x1, RZ ;  /* 0x000000010a0a7819 */ /* 0x000fe200000006ff */
[----:B------:R-:W-:-:S02]  /*fbc0*/  IMAD R3, R15, UR5, R3 ;  /* 0x000000050f037c24 */ /* 0x000fc4000f8e0203 */
[----:B------:R-:W-:Y:S01]  /*fbd0*/  IMAD.WIDE.U32 R4, R15, UR4, R4 ;  /* 0x000000040f047c25 */ /* 0x000fe2000f8e0004 */
[----:B------:R-:W-:-:S03]  /*fbe0*/  ULDC.64 UR4, c[0x0][0xae0] ;  /* 0x0002b80000047ab9 */ /* 0x000fc60000000a00 */
[----:B0-----:R-:W-:Y:S01]  /*fbf0*/  @P0 IMAD.HI.U32 R6, R8, R7, RZ ;  /* 0x0000000708060227 */ /* 0x001fe200078e00ff */
[----:B------:R-:W-:Y:S02]  /*fc00*/  SEL R7, RZ, 0x1, P2 ;  /* 0x00000001ff077807 */ /* 0x000fe40001000000 */
[----:B------:R-:W-:Y:S01]  /*fc10*/  ISETP.GE.AND P2, PT, R41, R21, PT ;  /* 0x000000152900720c */ /* 0x000fe20003f46270 */
[C---:B------:R-:W-:Y:S02]  /*fc20*/  VIADD R39, R192.reuse, 0xc0 ;  /* 0x000000c0c0277836 */ /* 0x040fe40000000000 */
[----:B------:R-:W-:Y:S02]  /*fc30*/  IMAD.IADD R5, R5, 0x1, R3 ;  /* 0x0000000105057824 */ /* 0x000fe400078e0203 */
[----:B------:R-:W-:Y:S01]  /*fc40*/  IMAD.MOV.U32 R3, RZ, RZ, R8 ;  /* 0x000000ffff037224 */ /* 0x000fe200078e0008 */
[----:B---3--:R-:W-:Y:S01]  /*fc50*/  @P0 SHF.R.U32.HI R3, RZ, R9, R6 ;  /* 0x00000009ff030219 */ /* 0x008fe20000011606 */
[----:B------:R-:W-:Y:S01]  /*fc60*/  VIADD R37, R192, 0x100 ;  /* 0x00000100c0257836 */ /* 0x000fe20000000000 */
[----:B------:R-:W-:Y:S01]  /*fc70*/  LOP3.LUT R9, R10, 0x2, R7, 0xe2, !PT ;  /* 0x000000020a097812 */ /* 0x000fe200078ee207 */
[----:B------:R-:W-:Y:S01]  /*fc80*/  IMAD R31, R0, R29, RZ ;  /* 0x0000001d001f7224 */ /* 0x000fe200078e02ff */
[----:B------:R-:W-:Y:S01]  /*fc90*/  ISETP.GE.AND P1, PT, R39, R21, PT ;  /* 0x000000152700720c */ /* 0x000fe20003f26270 */
[----:B------:R-:W-:Y:S01]  /*fca0*/  IMAD.MOV R7, RZ, RZ, -R3 ;  /* 0x000000ffff077224 */ /* 0x000fe200078e0a03 */
[----:B------:R-:W-:Y:S01]  /*fcb0*/  SEL R10, RZ, 0xffffffff, P2 ;  /* 0xffffffffff0a7807 */ /* 0x000fe20001000000 */
[----:B------:R-:W-:Y:S01]  /*fcc0*/  IMAD.WIDE.U32 R4, R3, UR4, R4 ;  /* 0x0000000403047c25 */ /* 0x000fe2000f8e0004 */
[----:B------:R-:W-:-:S02]  /*fcd0*/  SEL R11, RZ, 0xffffffff, P1 ;  /* 0xffffffffff0b7807 */ /* 0x000fc40000800000 */
[----:B------:R-:W-:Y:S01]  /*fce0*/  SHF.R.S32.HI R6, RZ, 0x1f, R3 ;  /* 0x0000001fff067819 */ /* 0x000fe20000011403 */
[----:B------:R-:W-:Y:S01]  /*fcf0*/  IMAD.SHL.U32 R10, R10, 0x4, RZ ;  /* 0x000000040a0a7824 */ /* 0x000fe200078e00ff */
[----:B------:R-:W-:Y:S01]  /*fd00*/  ISETP.GE.AND P0, PT, R37, R21, PT ;  /* 0x000000152500720c */ /* 0x000fe20003f06270 */
[----:B------:R-:W-:Y:S02]  /*fd10*/  IMAD.SHL.U32 R11, R11, 0x8, RZ ;  /* 0x000000080b0b7824 */ /* 0x000fe400078e00ff */
[----:B------:R-:W-:Y:S01]  /*fd20*/  IMAD R6, R6, UR4, RZ ;  /* 0x0000000406067c24 */ /* 0x000fe2000f8e02ff */
[----:B------:R-:W-:Y:S01]  /*fd30*/  LOP3.LUT R0, R10, 0x4, R9, 0xe2, !PT ;  /* 0x000000040a007812 */ /* 0x000fe200078ee209 */
[----:B------:R-:W-:Y:S02]  /*fd40*/  IMAD R7, R29, R7, R8 ;  /* 0x000000071d077224 */ /* 0x000fe400078e0208 */
[----:B------:R-:W-:Y:S01]  /*fd50*/  IMAD R9, R3, UR5, R6 ;  /* 0x0000000503097c24 */ /* 0x000fe2000f8e0206 */
[----:B------:R-:W-:Y:S01]  /*fd60*/  LOP3.LUT R3, R11, 0x8, R0, 0xe2, !PT ;  /* 0x000000080b037812 */ /* 0x000fe200078ee200 */
[C---:B------:R-:W-:Y:S01]  /*fd70*/  VIADD R35, R192.reuse, 0x140 ;  /* 0x00000140c0237836 */ /* 0x040fe20000000000 */
[----:B------:R-:W-:Y:S01]  /*fd80*/  SEL R6, RZ, 0xffffffff, P0 ;  /* 0xffffffffff067807 */ /* 0x000fe20000000000 */
[----:B------:R-:W-:Y:S01]  /*fd90*/  ULDC.64 UR4, c[0x0][0xad8] ;  /* 0x0002b60000047ab9 */ /* 0x000fe20000000a00 */
[----:B------:R-:W-:Y:S01]  /*fda0*/  SHF.R.S32.HI R0, RZ, 0x1f, R7 ;  /* 0x0000001fff007819 */ /* 0x000fe20000011407 */
[----:B------:R-:W-:Y:S01]  /*fdb0*/  VIADD R33, R192, 0x180 ;  /* 0x00000180c0217836 */ /* 0x000fe20000000000 */
[----:B------:R-:W-:Y:S01]  /*fdc0*/  SHF.L.U32 R6, R6, 0x4, RZ ;  /* 0x0000000406067819 */ /* 0x000fe200000006ff */
        /* <DEDUP_REMOVED lines=8> */
[----:B------:R-:W-:Y:S01]  /*fe50*/  ULDC.64 UR4, c[0x0][0xa80] ;  /* 0x0002a00000047ab9 */ /* 0x000fe20000000a00 */
[----:B------:R-:W-:Y:S01]  /*fe60*/  IMAD R0, R20, 0x40, R12 ;  /* 0x0000004014007824 */ /* 0x000fe200078e020c */
[----:B------:R-:W-:Y:S01]  /*fe70*/  SEL R7, RZ, 0x40, P0 ;  /* 0x00000040ff077807 */ /* 0x000fe20000000000 */
[----:B------:R-:W-:Y:S01]  /*fe80*/  IMAD.SHL.U32 R9, R8, 0x20, RZ ;  /* 0x0000002008097824 */ /* 0x000fe200078e00ff */
[----:B------:R-:W-:Y:S01]  /*fe90*/  LEA R20, P1, R4, UR4, 0x1 ;  /* 0x0000000404147c11 */ /* 0x000fe2000f8208ff */
[----:B------:R-:W-:Y:S01]  /*fea0*/  VIADD R30, R192, 0x1c0 ;  /* 0x000001c0c01e7836 */ /* 0x000fe20000000000 */
[----:B------:R-:W-:Y:S01]  /*feb0*/  ISETP.GE.AND P0, PT, R0, R31, PT ;  /* 0x0000001f0000720c */ /* 0x000fe20003f06270 */
[----:B------:R-:W-:Y:S01]  /*fec0*/  IMAD.IADD R3, R5, 0x1, R3 ;  /* 0x0000000105037824 */ /* 0x000fe200078e0203 */
[----:B------:R-:W-:Y:S01]  /*fed0*/  LOP3.LUT R6, R9, 0x20, R6, 0xe2, !PT ;  /* 0x0000002009067812 */ /* 0x000fe200078ee206 */
[----:B------:R-:W-:Y:S01]  /*fee0*/  VIADD R32, R192, 0x1c0 ;  /* 0x000001c0c0207836 */ /* 0x000fe20000000000 */
[----:B------:R-:W-:Y:S01]  /*fef0*/  ISETP.GE.AND P2, PT, R30, R21, PT ;  /* 0x000000151e00720c */ /* 0x000fe20003f46270 */
[----:B------:R-:W-:Y:S01]  /*ff00*/  VIADD R36, R192, 0x140 ;  /* 0x00000140c0247836 */ /* 0x000fe20000000000 */
[----:B------:R-:W-:Y:S01]  /*ff10*/  LEA.HI.X R3, R4, UR5, R3, 0x1, P1 ;  /* 0x0000000504037c11 */ /* 0x000fe200088f0c03 */
[----:B------:R-:W-:Y:S01]  /*ff20*/  VIADD R38, R192, 0x100 ;  /* 0x00000100c0267836 */ /* 0x000fe20000000000 */
[----:B------:R-:W-:Y:S01]  /*ff30*/  LOP3.LUT R24, R6, R7, RZ, 0xfc, !PT ;  /* 0x0000000706187212 */ /* 0x000fe200078efcff */
[C---:B------:R-:W-:Y:S01]  /*ff40*/  VIADD R40, R192.reuse, 0xc0 ;  /* 0x000000c0c0287836 */ /* 0x040fe20000000000 */
[----:B------:R-:W-:Y:S01]  /*ff50*/  SEL R5, RZ, 0x80, P2 ;  /* 0x00000080ff057807 */ /* 0x000fe20001000000 */
[C---:B------:R-:W-:Y:S01]  /*ff60*/  VIADD R42, R192.reuse, 0x80 ;  /* 0x00000080c02a7836 */ /* 0x040fe20000000000 */
[----:B------:R0:W2:Y:S01]  /*ff70*/  SHFL.IDX PT, R6, R20, RZ, 0x181f ;  /* 0x00181fff14067589 */ /* 0x0000a200000e0000 */
[----:B------:R-:W-:Y:S01]  /*ff80*/  VIADD R44, R192, 0x40 ;  /* 0x00000040c02c7836 */ /* 0x000fe20000000000 */
[----:B------:R-:W-:-:S02]  /*ff90*/  LOP3.LUT R28, R24, R5, RZ, 0xfc, !PT ;  /* 0x00000005181c7212 */ /* 0x000fc400078efcff */
[----:B------:R0:W3:Y:S01]  /*ffa0*/  SHFL.IDX PT, R7, R3, RZ, 0x181f ;  /* 0x00181fff03077589 */ /* 0x0000e200000e0000 */
[----:B------:R-:W-:Y:S02]  /*ffb0*/  SHF.R.S32.HI R32, RZ, 0x1f, R32 ;  /* 0x0000001fff207819 */ /* 0x000fe40000011420 */
[----:B------:R-:W-:Y:S02]  /*ffc0*/  SHF.R.S32.HI R36, RZ, 0x1f, R36 ;  /* 0x0000001fff247819 */ /* 0x000fe40000011424 */
[----:B------:R-:W-:Y:S02]  /*ffd0*/  SHF.R.S32.HI R38, RZ, 0x1f, R38 ;  /* 0x0000001fff267819 */ /* 0x000fe40000011426 */
[----:B------:R-:W-:Y:S02]  /*ffe0*/  SHF.R.S32.HI R40, RZ, 0x1f, R40 ;  /* 0x0000001fff287819 */ /* 0x000fe40000011428 */
[----:B------:R-:W-:Y:S02]  /*fff0*/  SHF.R.S32.HI R42, RZ, 0x1f, R42 ;  /* 0x0000001fff2a7819 */ /* 0x000fe4000001142a */
[----:B------:R-:W-:Y:S01]  /*10000*/  SHF.R.S32.HI R44, RZ, 0x1f, R44 ;  /* 0x0000001fff2c7819 */ /* 0x000fe2000001142c */
[----:B0-----:R-:W-:Y:S06]  /*10010*/  @P0 BRA `(.L_x_3941) ;  /* 0x00000000007c0947 */ /* 0x001fec0003800000 */
[-C--:B------:R-:W-:Y:S02]  /*10020*/  ISETP.GE.AND P2, PT, R43, R21.reuse, PT ;  /* 0x000000152b00720c */ /* 0x080fe40003f46270 */
[-C--:B------:R-:W-:Y:S02]  /*10030*/  ISETP.GE.AND P1, PT, R192, R21.reuse, PT ;  /* 0x00000015c000720c */ /* 0x080fe40003f26270 */
[-C--:B------:R-:W-:Y:S02]  /*10040*/  ISETP.GE.AND P5, PT, R41, R21.reuse, PT ;  /* 0x000000152900720c */ /* 0x080fe40003fa6270 */
[----:B------:R-:W-:-:S07]  /*10050*/  ISETP.GE.AND P3, PT, R39, R21, PT ;  /* 0x000000152700720c */ /* 0x000fce0003f66270 */
[CC--:B--2---:R-:W-:Y:S02]  /*10060*/  @!P2 LEA R8, P0, R43.reuse, R6.reuse, 0x1 ;  /* 0x000000062b08a211 */ /* 0x0c4fe400078008ff */
[----:B---3--:R-:W-:Y:S02]  /*10070*/  @!P1 IMAD.WIDE R4, R192, 0x2, R6 ;  /* 0x00000002c0049825 */ /* 0x008fe400078e0206 */
[----:B------:R-:W-:Y:S02]  /*10080*/  @!P2 LEA.HI.X R9, R43, R7, R44, 0x1, P0 ;  /* 0x000000072b09a211 */ /* 0x000fe400000f0c2c */
[----:B------:R-:W-:Y:S01]  /*10090*/  @!P5 LEA R10, P4, R41, R6, 0x1 ;  /* 0x00000006290ad211 */ /* 0x000fe200078808ff */
[----:B------:R-:W-:Y:S01]  /*100a0*/  @!P1 ST.E.128 desc[UR40][R4.64], RZ ;  /* 0x000000ff04009985 */ /* 0x000fe2000c101d28 */
[-C--:B------:R-:W-:Y:S02]  /*100b0*/  ISETP.GE.AND P1, PT, R35, R21.reuse, PT ;  /* 0x000000152300720c */ /* 0x080fe40003f26270 */
[----:B------:R-:W-:Y:S01]  /*100c0*/  LOP3.LUT P0, RZ, R24, 0x40, RZ, 0xc0, !PT ;  /* 0x0000004018ff7812 */ /* 0x000fe2000780c0ff */
[----:B------:R0:W-:Y:S01]  /*100d0*/  @!P2 ST.E.128 desc[UR40][R8.64], RZ ;  /* 0x000000ff0800a985 */ /* 0x0001e2000c101d28 */
[----:B------:R-:W-:-:S02]  /*100e0*/  ISETP.GE.AND P2, PT, R37, R21, PT ;  /* 0x000000152500720c */ /* 0x000fc40003f46270 */
[-C--:B------:R-:W-:Y:S02]  /*100f0*/  @!P5 LEA.HI.X R11, R41, R7.reuse, R42, 0x1, P4 ;  /* 0x00000007290bd211 */ /* 0x080fe400020f0c2a */
[----:B------:R-:W-:Y:S02]  /*10100*/  LOP3.LUT P4, RZ, R28, 0x80, RZ, 0xc0, !PT ;  /* 0x000000801cff7812 */ /* 0x000fe4000788c0ff */
[CC--:B------:R-:W-:Y:S01]  /*10110*/  @!P3 LEA R12, P6, R39.reuse, R6.reuse, 0x1 ;  /* 0x00000006270cb211 */ /* 0x0c0fe200078c08ff */
[----:B------:R4:W-:Y:S03]  /*10120*/  @!P5 ST.E.128 desc[UR40][R10.64], RZ ;  /* 0x000000ff0a00d985 */ /* 0x0009e6000c101d28 */
[----:B------:R-:W-:Y:S02]  /*10130*/  @!P3 LEA.HI.X R13, R39, R7, R40, 0x1, P6 ;  /* 0x00000007270db211 */ /* 0x000fe400030f0c28 */
[----:B0-----:R-:W-:-:S02]  /*10140*/  @!P1 LEA R8, P6, R35, R6, 0x1 ;  /* 0x0000000623089211 */ /* 0x001fc400078c08ff */
        /* <DEDUP_REMOVED lines=12> */
.L_x_3941:
[----:B------:R-:W-:Y:S05]  /*10210*/  BSYNC B1 ;  /* 0x0000000000017941 */ /* 0x000fea0003800000 */
.L_x_3940:
[----:B------:R-:W-:Y:S01]  /*10220*/  VIADD R0, R0, 0x20 ;  /* 0x0000002000007836 */ /* 0x000fe20000000000 */
[----:B---34-:R0:W3:Y:S04]  /*10230*/  SHFL.IDX PT, R7, R3, 0x1, 0x181f ;  /* 0x00381f0003077f89 */ /* 0x0180e800000e0000 */
[----:B------:R-:W-:Y:S01]  /*10240*/  ISETP.GE.AND P0, PT, R0, R31, PT ;  /* 0x0000001f0000720c */ /* 0x000fe20003f06270 */
[----:B--2---:R0:W2:-:S12]  /*10250*/  SHFL.IDX PT, R6, R20, 0x1, 0x181f ;  /* 0x00381f0014067f89 */ /* 0x00409800000e0000 */
[----:B0-----:R-:W-:Y:S05]  /*10260*/  @P0 BRA `(.L_x_3936) ;  /* 0x00000000007c0947 */ /* 0x001fea0003800000 */
[-C--:B------:R-:W-:Y:S02]  /*10270*/  ISETP.GE.AND P6, PT, R192, R21.reuse, PT ;  /* 0x00000015c000720c */ /* 0x080fe40003fc6270 */
[-C--:B------:R-:W-:Y:S02]  /*10280*/  ISETP.GE.AND P5, PT, R43, R21.reuse, PT ;  /* 0x000000152b00720c */ /* 0x080fe40003fa6270 */
[-C--:B------:R-:W-:Y:S02]  /*10290*/  ISETP.GE.AND P4, PT, R41, R21.reuse, PT ;  /* 0x000000152900720c */ /* 0x080fe40003f86270 */
[-C--:B------:R-:W-:Y:S02]  /*102a0*/  ISETP.GE.AND P3, PT, R39, R21.reuse, PT ;  /* 0x000000152700720c */ /* 0x080fe40003f66270 */
[-C--:B------:R-:W-:Y:S02]  /*102b0*/  ISETP.GE.AND P2, PT, R37, R21.reuse, PT ;  /* 0x000000152500720c */ /* 0x080fe40003f46270 */
[----:B------:R-:W-:-:S03]  /*102c0*/  ISETP.GE.AND P1, PT, R35, R21, PT ;  /* 0x000000152300720c */ /* 0x000fc60003f26270 */
[----:B--23--:R-:W-:Y:S02]  /*102d0*/  @!P6 IMAD.WIDE R4, R192, 0x2, R6 ;  /* 0x00000002c004e825 */ /* 0x00cfe400078e0206 */
[----:B------:R-:W-:-:S03]  /*102e0*/  @!P5 LEA R8, P0, R43, R6, 0x1 ;  /* 0x000000062b08d211 */ /* 0x000fc600078008ff */
[----:B------:R0:W-:Y:S01]  /*102f0*/  @!P6 ST.E.128 desc[UR40][R4.64], RZ ;  /* 0x000000ff0400e985 */ /* 0x0001e2000c101d28 */
[-C--:B------:R-:W-:Y:S02]  /*10300*/  @!P4 LEA R10, P6, R41, R6.reuse, 0x1 ;  /* 0x00000006290ac211 */ /* 0x080fe400078c08ff */
[-C--:B------:R-:W-:Y:S02]  /*10310*/  @!P5 LEA.HI.X R9, R43, R7.reuse, R44, 0x1, P0 ;  /* 0x000000072b09d211 */ /* 0x080fe400000f0c2c */
[----:B------:R-:W-:Y:S02]  /*10320*/  LOP3.LUT P0, RZ, R24, 0x40, RZ, 0xc0, !PT ;  /* 0x0000004018ff7812 */ /* 0x000fe4000780c0ff */
[----:B------:R-:W-:Y:S01]  /*10330*/  @!P4 LEA.HI.X R11, R41, R7, R42, 0x1, P6 ;  /* 0x00000007290bc211 */ /* 0x000fe200030f0c2a */
[----:B------:R2:W-:Y:S01]  /*10340*/  @!P5 ST.E.128 desc[UR40][R8.64], RZ ;  /* 0x000000ff0800d985 */ /* 0x0005e2000c101d28 */
[----:B------:R-:W-:Y:S02]  /*10350*/  LOP3.LUT P6, RZ, R28, 0x80, RZ, 0xc0, !PT ;  /* 0x000000801cff7812 */ /* 0x000fe400078cc0ff */
[-C--:B------:R-:W-:Y:S01]  /*10360*/  @!P3 LEA R12, P5, R39, R6.reuse, 0x1 ;  /* 0x00000006270cb211 */ /* 0x080fe200078a08ff */
[----:B------:R2:W-:Y:S01]  /*10370*/  @!P4 ST.E.128 desc[UR40][R10.64], RZ ;  /* 0x000000ff0a00c985 */ /* 0x0005e2000c101d28 */
[----:B------:R-:W-:-:S02]  /*10380*/  @!P2 LEA R14, P4, R37, R6, 0x1 ;  /* 0x00000006250ea211 */ /* 0x000fc400078808ff */
[-C--:B------:R-:W-:Y:S02]  /*10390*/  @!P3 LEA.HI.X R13, R39, R7.reuse, R40, 0x1, P5 ;  /* 0x00000007270db211 */ /* 0x080fe400028f0c28 */
[-C--:B0-----:R-:W-:Y:S02]  /*103a0*/  @!P1 LEA R4, P5, R35, R6.reuse, 0x1 ;  /* 0x0000000623049211 */ /* 0x081fe400078a08ff */
[-C--:B------:R-:W-:Y:S01]  /*103b0*/  @!P2 LEA.HI.X R15, R37, R7.reuse, R38, 0x1, P4 ;  /* 0x00000007250fa211 */ /* 0x080fe200020f0c26 */
[----:B------:R2:W-:Y:S01]  /*103c0*/  @!P3 ST.E.128 desc[UR40][R12.64], RZ ;  /* 0x000000ff0c00b985 */ /* 0x0005e2000c101d28 */
[-C--:B------:R-:W-:Y:S02]  /*103d0*/  @P0 LEA R20, P3, R33, R6.reuse, 0x1 ;  /* 0x0000000621140211 */ /* 0x080fe400078608ff */
[----:B------:R-:W-:Y:S01]  /*103e0*/  @P6 LEA R6, P4, R30, R6, 0x1 ;  /* 0x000000061e066211 */ /* 0x000fe200078808ff */
[----:B------:R2:W-:Y:S01]  /*103f0*/  @!P2 ST.E.128 desc[UR40][R14.64], RZ ;  /* 0x000000ff0e00a985 */ /* 0x0005e2000c101d28 */
[----:B------:R-:W-:-:S02]  /*10400*/  @!P1 LEA.HI.X R5, R35, R7, R36, 0x1, P5 ;  /* 0x0000000723059211 */ /* 0x000fc400028f0c24 */
[-C--:B------:R-:W-:Y:S02]  /*10410*/  @P0 LEA.HI.X R21, R33, R7.reuse, R34, 0x1, P3 ;  /* 0x0000000721150211 */ /* 0x080fe400018f0c22 */
[----:B------:R-:W-:Y:S01]  /*10420*/  @P6 LEA.HI.X R7, R30, R7, R32, 0x1, P4 ;  /* 0x000000071e076211 */ /* 0x000fe200020f0c20 */
[----:B------:R2:W-:Y:S04]  /*10430*/  @!P1 ST.E.128 desc[UR40][R4.64], RZ ;  /* 0x000000ff04009985 */ /* 0x0005e8000c101d28 */
[----:B------:R2:W-:Y:S04]  /*10440*/  @P0 ST.E.128 desc[UR40][R20.64], RZ ;  /* 0x000000ff14000985 */ /* 0x0005e8000c101d28 */
[----:B------:R2:W-:Y:S02]  /*10450*/  @P6 ST.E.128 desc[UR40][R6.64], RZ ;  /* 0x000000ff06006985 */ /* 0x0005e4000c101d28 */
.L_x_3936:
[----:B------:R-:W-:Y:S05]  /*10460*/  BSYNC B0 ;  /* 0x0000000000007941 */ /* 0x000fea0003800000 */
.L_x_3930:
[----:B------:R-:W-:Y:S02]  /*10470*/  ULDC UR4, c[0x0][0xc3c] ;  /* 0x00030f0000047ab9 */ /* 0x000fe40000000800 */
[----:B------:R-:W-:-:S13]  /*10480*/  ISETP.GE.AND P0, PT, R27, UR4, PT ;  /* 0x000000041b007c0c */ /* 0x000fda000bf06270 */
[----:B------:R-:W-:Y:S05]  /*10490*/  @!P0 BRA `(.L_x_3942) ;  /* 0xffffff10001c8947 */ /* 0x000fea000383ffff */
[----:B------:R-:W-:Y:S05]  /*104a0*/  BRA `(.L_x_3814) ;  /* 0x0000007000107947 */ /* 0x000fea0003800000 */
.L_x_3812:
[----:B------:R-:W-:-:S08]  /*104b0*/  NOP ;  /* 0x0000000000007918 */ /* 0x000fd00000000000 */
[----:B------:R-:W0:-:S00]  /*104c0*/  USETMAXREG.DEALLOC.CTAPOOL 0x28 ;  /* 0x00000028000079c8 */ /* 0x000e0000080e0500 */
[----:B0-----:R-:W-:Y:S02]  /*104d0*/  LOP3.LUT R2, R2, 0x3, RZ, 0xc0, !PT ;  /* 0x0000000302027812 */ /* 0x001fe400078ec0ff */
[----:B------:R-:W-:Y:S02]  /*104e0*/  LOP3.LUT R22, R22, 0xffffefff, RZ, 0xc0, !PT ;  /* 0xffffefff16167812 */ /* 0x000fe400078ec0ff */
[----:B------:R-:W-:Y:S02]  /*104f0*/  MOV R4, RZ ;  /* 0x000000ff00047202 */ /* 0x000fe40000000f00 */
        /* <DEDUP_REMOVED lines=11> */
.L_x_3943:
        /* <DEDUP_REMOVED lines=41> */
.L_x_3949:
[----:B------:R-:W-:Y:S01]  /*10840*/  UIADD3 UR4, UR4, 0x1f, URZ ;  /* 0x0000001f04047890 */ /* 0x000fe2000fffe03f */
[----:B------:R-:W-:-:S05]  /*10850*/  IMAD.U32 R19, RZ, RZ, UR7 ;  /* 0x00000007ff137e24 */ /* 0x000fca000f8e00ff */
        /* <DEDUP_REMOVED lines=10> */
.L_x_3948:
[----:B------:R-:W-:Y:S05]  /*10900*/  BSYNC B0 ;  /* 0x0000000000007941 */ /* 0x000fea0003800000 */
.L_x_3947:
        /* <DEDUP_REMOVED lines=21> */
.L_x_3945:
        /* <DEDUP_REMOVED lines=15> */
.L_x_3950:
[----:B---3--:R-:W-:Y:S01]  /*10b50*/  IMAD R16, R16, UR5, R9 ;  /* 0x0000000510107c24 */ /* 0x008fe2000f8e0209 */
[----:B0-----:R-:W-:Y:S01]  /*10b60*/  IABS R2, R4 ;  /* 0x0000000400027213 */ /* 0x001fe20000000000 */
[----:B-12---:R-:W-:Y:S02]  /*10b70*/  IMAD.MOV R7, RZ, RZ, -R3 ;  /* 0x000000ffff077224 */ /* 0x006fe400078e0a03 */
[----:B------:R-:W-:Y:S01]  /*10b80*/  VIADD R19, R19, UR4 ;  /* 0x0000000413137c36 */ /* 0x000fe20008000000 */
        /* <DEDUP_REMOVED lines=20> */
[--C-:B------:R-:W-:Y:S02]  /*10cd0*/  IMAD.MOV R17, RZ, RZ, -R2.reuse ;  /* 0x000000ffff117224 */ /* 0x100fe400078e0a02 */
[----:B------:R-:W-:Y:S02]  /*10ce0*/  IMAD.MOV.U32 R18, RZ, RZ, R2 ;  /* 0x000000ffff127224 */ /* 0x000fe400078e0002 */
[----:B------:R-:W-:Y:S01]  /*10cf0*/  IMAD R17, R4, R17, R9 ;  /* 0x0000001104117224 */ /* 0x000fe200078e0209 */
[----:B------:R-:W-:Y:S06]  /*10d00*/  BRA `(.L_x_3951) ;  /* 0x00000000000c7947 */ /* 0x000fec0003800000 */
.L_x_3946:
[----:B------:R-:W-:Y:S01]  /*10d10*/  IMAD.MOV.U32 R17, RZ, RZ, RZ ;  /* 0x000000ffff117224 */ /* 0x000fe200078e00ff */
[----:B------:R-:W-:Y:S01]  /*10d20*/  MOV R16, UR6 ;  /* 0x0000000600107c02 */ /* 0x000fe20008000f00 */
[----:B------:R-:W-:-:S07]  /*10d30*/  IMAD.MOV.U32 R18, RZ, RZ, RZ ;  /* 0x000000ffff127224 */ /* 0x000fce00078e00ff */
.L_x_3951:
[----:B------:R-:W-:-:S13]  /*10d40*/  ISETP.NE.AND P0, PT, R5, RZ, PT ;  /* 0x000000ff0500720c */ /* 0x000fda0003f05270 */
[----:B------:R-:W0:Y:S01]  /*10d50*/  @!P0 S2R R3, SR_CgaCtaId ;  /* 0x0000000000038919 */ /* 0x000e220000008800 */
[----:B------:R-:W-:-:S04]  /*10d60*/  @!P0 MOV R2, 0x400 ;  /* 0x0000040000028802 */ /* 0x000fc80000000f00 */
[----:B0-----:R-:W-:-:S05]  /*10d70*/  @!P0 LEA R2, R3, R2, 0x18 ;  /* 0x0000000203028211 */ /* 0x001fca00078ec0ff */
[----:B------:R1:W-:Y:S01]  /*10d80*/  @!P0 STS.128 [R2+0x28cd0], R16 ;  /* 0x028cd01002008388 */ /* 0x0003e20000000c00 */
[----:B------:R-:W-:Y:S06]  /*10d90*/  BAR.ARV 0x5, 0x180 ;  /* 0x0146000000007b1d */ /* 0x000fec0000002000 */
.L_x_3944:
[----:B------:R2:W-:Y:S01]  /*10da0*/  STL [R1+0x1c], RZ ;  /* 0x00001cff01007387 */ /* 0x0005e20000100800 */
[----:B------:R-:W-:Y:S01]  /*10db0*/  ULDC UR4, c[0x0][0xc3c] ;  /* 0x00030f0000047ab9 */ /* 0x000fe20000000800 */
[----:B------:R-:W-:Y:S01]  /*10dc0*/  IMAD.MOV.U32 R26, RZ, RZ, 0x1 ;  /* 0x00000001ff1a7424 */ /* 0x000fe200078e00ff */
[----:B0-----:R-:W-:Y:S01]  /*10dd0*/  ISETP.GE.AND P0, PT, R19, UR4, PT ;  /* 0x0000000413007c0c */ /* 0x001fe2000bf06270 */
[----:B------:R-:W-:-:S12]  /*10de0*/  IMAD.MOV.U32 R25, RZ, RZ, RZ ;  /* 0x000000ffff197224 */ /* 0x000fd800078e00ff */
[----:B--2---:R-:W-:Y:S05]  /*10df0*/  @P0 BRA `(.L_x_3952) ;  /* 0x0000006000e40947 */ /* 0x004fea0003800000 */
[----:B------:R-:W0:Y:S01]  /*10e00*/  S2UR UR5, SR_CgaCtaId ;  /* 0x00000000000579c3 */ /* 0x000e220000008800 */
[C---:B-1----:R-:W-:Y:S01]  /*10e10*/  IMAD.SHL.U32 R2, R0.reuse, 0x8, RZ ;  /* 0x0000000800027824 */ /* 0x042fe200078e00ff */
[----:B------:R-:W-:Y:S01]  /*10e20*/  LOP3.LUT R5, R0, 0x7f, RZ, 0xc0, !PT ;  /* 0x0000007f00057812 */ /* 0x000fe200078ec0ff */
[----:B------:R-:W-:Y:S01]  /*10e30*/  UMOV UR4, 0x400 ;  /* 0x0000040000047882 */ /* 0x000fe20000000000 */
[----:B------:R1:W-:Y:S01]  /*10e40*/  STL [R1+0x1c], RZ ;  /* 0x00001cff01007387 */ /* 0x0003e20000100800 */
[----:B------:R-:W-:Y:S01]  /*10e50*/  BSSY B8, `(.L_x_3952) ;  /* 0x0000633000087945 */ /* 0x000fe20003800000 */
[C---:B------:R-:W-:Y:S01]  /*10e60*/  LOP3.LUT R3, R2.reuse, 0x1f8, RZ, 0xc0, !PT ;  /* 0x000001f802037812 */ /* 0x040fe200078ec0ff */
[----:B------:R-:W-:Y:S01]  /*10e70*/  IMAD.SHL.U32 R35, R5, 0x8, RZ ;  /* 0x0000000805237824 */ /* 0x000fe200078e00ff */
[----:B------:R-:W-:Y:S02]  /*10e80*/  LOP3.LUT R2, R2, 0x38, RZ, 0xc0, !PT ;  /* 0x0000003802027812 */ /* 0x000fe400078ec0ff */
[----:B------:R-:W-:-:S02]  /*10e90*/  CS2R R24, SRZ ;  /* 0x0000000000187805 */ /* 0x000fc4000001ff00 */
[----:B------:R-:W-:Y:S01]  /*10ea0*/  LOP3.LUT R4, R3, 0x38, R0, 0x78, !PT ;  /* 0x0000003803047812 */ /* 0x000fe200078e7800 */
[----:B------:R-:W-:Y:S01]  /*10eb0*/  IMAD.SHL.U32 R0, R0, 0x10, RZ ;  /* 0x0000001000007824 */ /* 0x000fe200078e00ff */
[----:B------:R-:W-:Y:S01]  /*10ec0*/  SHF.R.U32.HI R3, RZ, 0x3, R5 ;  /* 0x00000003ff037819 */ /* 0x000fe20000011605 */
[----:B------:R-:W-:Y:S01]  /*10ed0*/  IMAD.MOV.U32 R26, RZ, RZ, 0x1 ;  /* 0x00000001ff1a7424 */ /* 0x000fe200078e00ff */
[----:B------:R-:W-:Y:S01]  /*10ee0*/  LOP3.LUT R35, R4, 0x200, R35, 0xf8, !PT ;  /* 0x0000020004237812 */ /* 0x000fe200078ef823 */
[----:B------:R-:W-:Y:S01]  /*10ef0*/  ULDC.64 UR38, c[0x0][0x198] ;  /* 0x0000660000267ab9 */ /* 0x000fe20000000a00 */
[----:B------:R-:W-:Y:S01]  /*10f00*/  LOP3.LUT R0, R3, 0x70, R0, 0xf8, !PT ;  /* 0x0000007003007812 */ /* 0x000fe200078ef800 */
[----:B------:R-:W-:Y:S01]  /*10f10*/  ULDC UR36, c[0x0][0xc] ;  /* 0x0000030000247ab9 */ /* 0x000fe20000000800 */
[C---:B------:R-:W-:Y:S02]  /*10f20*/  LOP3.LUT R0, R2.reuse, 0xc0, RZ, 0xfc, !PT ;  /* 0x000000c002007812 */ /* 0x040fe400078efcff */
[----:B------:R-:W-:-:S02]  /*10f30*/  LOP3.LUT R0, R2, 0x140, RZ, 0xfc, !PT ;  /* 0x0000014002007812 */ /* 0x000fc400078efcff */
[C---:B------:R-:W-:Y:S01]  /*10f40*/  LOP3.LUT R3, R2.reuse, 0x40, RZ, 0xfc, !PT ;  /* 0x0000004002037812 */ /* 0x040fe200078efcff */
[----:B0-----:R-:W-:Y:S01]  /*10f50*/  ULEA UR4, UR5, UR4, 0x18 ;  /* 0x0000000405047291 */ /* 0x001fe2000f8ec03f */
[----:B------:R-:W-:Y:S02]  /*10f60*/  LOP3.LUT R4, R37, 0x2, RZ, 0xfc, !PT ;  /* 0x0000000225047812 */ /* 0x000fe400078efcff */
[C---:B------:R-:W-:Y:S02]  /*10f70*/  LOP3.LUT R3, R2.reuse, 0x100, RZ, 0xfc, !PT ;  /* 0x0000010002037812 */ /* 0x040fe400078efcff */
[C---:B------:R-:W-:Y:S01]  /*10f80*/  LOP3.LUT R4, R2.reuse, 0x80, RZ, 0xfc, !PT ;  /* 0x0000008002047812 */ /* 0x040fe200078efcff */
[----:B------:R-:W-:Y:S01]  /*10f90*/  IMAD.U32 R23, RZ, RZ, UR4 ;  /* 0x00000004ff177e24 */ /* 0x000fe2000f8e00ff */
[C---:B------:R-:W-:Y:S02]  /*10fa0*/  LOP3.LUT R3, R2.reuse, 0x180, RZ, 0xfc, !PT ;  /* 0x0000018002037812 */ /* 0x040fe400078efcff */
[----:B------:R-:W-:Y:S01]  /*10fb0*/  MOV R28, 0x1 ;  /* 0x00000001001c7802 */ /* 0x000fe20000000f00 */
[----:B------:R-:W-:Y:S01]  /*10fc0*/  IMAD R0, R35, 0x2, R23 ;  /* 0x0000000223007824 */ /* 0x000fe200078e0217 */
[----:B------:R-:W-:-:S04]  /*10fd0*/  LOP3.LUT R2, R2, 0x1c0, RZ, 0xfc, !PT ;  /* 0x000001c002027812 */ /* 0x000fc800078efcff */
[----:B------:R1:W-:Y:S03]  /*10fe0*/  STL [R1+0x34], R0 ;  /* 0x0000340001007387 */ /* 0x0003e60000100800 */
.L_x_4059:
[----:B0-----:R-:W0:Y:S02]  /*10ff0*/  LDC.64 R32, c[0x0][0xc88] ;  /* 0x00032200ff207b82 */ /* 0x001e240000000a00 */
[----:B0-----:R-:W-:-:S06]  /*11000*/  IMAD.WIDE R32, R19, 0x4, R32 ;  /* 0x0000000413207825 */ /* 0x001fcc00078e0220 */
[----:B-1----:R0:W1:Y:S01]  /*11010*/  LDG.E R32, desc[UR40][R32.64] ;  /* 0x0000002820207981 */ /* 0x002062000c1e1900 */
[----:B------:R-:W-:Y:S05]  /*11020*/  YIELD ;  /* 0x0000000000007946 */ /* 0x000fea0003800000 */
[----:B------:R-:W-:Y:S01]  /*11030*/  ULDC.64 UR4, c[0x0][0xa28] ;  /* 0x00028a0000047ab9 */ /* 0x000fe20000000a00 */
[----:B--23--:R-:W-:Y:S01]  /*11040*/  IMAD.MOV.U32 R6, RZ, RZ, RZ ;  /* 0x000000ffff067224 */ /* 0x00cfe200078e00ff */
[----:B------:R-:W-:Y:S01]  /*11050*/  ISETP.NE.U32.AND P0, PT, RZ, UR4, PT ;  /* 0x00000004ff007c0c */ /* 0x000fe2000bf05070 */
[----:B------:R-:W-:Y:S01]  /*11060*/  ULDC.64 UR8, c[0x0][0xa18] ;  /* 0x0002860000087ab9 */ /* 0x000fe20000000a00 */
[----:B0-----:R-:W-:Y:S01]  /*11070*/  IMAD.MOV.U32 R33, RZ, RZ, RZ ;  /* 0x000000ffff217224 */ /* 0x001fe200078e00ff */
[----:B------:R-:W-:Y:S01]  /*11080*/  ULDC.64 UR6, c[0x0][0xa10] ;  /* 0x0002840000067ab9 */ /* 0x000fe20000000a00 */
[----:B------:R-:W-:-:S02]  /*11090*/  ISETP.NE.AND.EX P0, PT, RZ, UR5, PT, P0 ;  /* 0x00000005ff007c0c */ /* 0x000fc4000bf05300 */
[----:B-1----:R-:W-:-:S11]  /*110a0*/  SHF.R.S32.HI R0, RZ, 0x1f, R32 ;  /* 0x0000001fff007819 */ /* 0x002fd60000011420 */
        /* <DEDUP_REMOVED lines=8> */
[----:B------:R-:W-:Y:S02]  /*11130*/  ISETP.NE.U32.AND P2, PT, RZ, UR8, PT ;  /* 0x00000008ff007c0c */ /* 0x000fe4000bf45070 */
[----:B------:R-:W-:Y:S02]  /*11140*/  ISETP.NE.AND.EX P0, PT, RZ, UR5, PT, P0 ;  /* 0x00000005ff007c0c */ /* 0x000fe4000bf05300 */
[----:B------:R-:W-:Y:S02]  /*11150*/  ISETP.NE.AND.EX P2, PT, RZ, UR9, PT, P2 ;  /* 0x00000009ff007c0c */ /* 0x000fe4000bf45320 */
[----:B------:R-:W-:Y:S02]  /*11160*/  ISETP.NE.U32.AND P1, PT, RZ, UR6, PT ;  /* 0x00000006ff007c0c */ /* 0x000fe4000bf25070 */
[----:B-1----:R-:W-:-:S02]  /*11170*/  IADD3 R2, P3, R27, UR4, RZ ;  /* 0x000000041b027c10 */ /* 0x002fc4000ff7e0ff */
[----:B------:R-:W-:Y:S02]  /*11180*/  ISETP.NE.AND.EX P1, PT, RZ, UR7, PT, P1 ;  /* 0x00000007ff007c0c */ /* 0x000fe4000bf25310 */
[----:B------:R-:W-:Y:S02]  /*11190*/  IADD3.X R3, R29, UR5, RZ, P3, !PT ;  /* 0x000000051d037c10 */ /* 0x000fe40009ffe4ff */
[----:B------:R-:W-:Y:S02]  /*111a0*/  IADD3 R4, P4, R27, UR6, RZ ;  /* 0x000000061b047c10 */ /* 0x000fe4000ff9e0ff */
[----:B0-----:R-:W-:Y:S01]  /*111b0*/  MOV R0, RZ ;  /* 0x000000ff00007202 */ /* 0x001fe20000000f00 */
[----:B------:R-:W2:Y:S01]  /*111c0*/  @P0 LDG.E R6, desc[UR40][R2.64] ;  /* 0x0000002802060981 */ /* 0x000ea2000c1e1900 */
[----:B------:R-:W-:Y:S01]  /*111d0*/  ULDC UR4, c[0x0][0x288] ;  /* 0x0000a20000047ab9 */ /* 0x000fe20000000800 */
[----:B------:R-:W-:Y:S01]  /*111e0*/  IADD3.X R5, R29, UR7, RZ, P4, !PT ;  /* 0x000000071d057c10 */ /* 0x000fe2000a7fe4ff */
[----:B------:R-:W-:Y:S01]  /*111f0*/  IMAD.U32 R8, RZ, RZ, UR4 ;  /* 0x00000004ff087e24 */ /* 0x000fe2000f8e00ff */
[----:B------:R-:W-:-:S03]  /*11200*/  ULDC.64 UR4, c[0x0][0x418] ;  /* 0x0001060000047ab9 */ /* 0x000fc60000000a00 */
[----:B------:R-:W5:Y:S04]  /*11210*/  @P1 LDG.E R0, desc[UR40][R4.64] ;  /* 0x0000002804001981 */ /* 0x000f68000c1e1900 */
[----:B--2---:R0:W-:Y:S02]  /*11220*/  STL [R1+0xc], R6 ;  /* 0x00000c0601007387 */ /* 0x0041e40000100800 */
[----:B0-----:R-:W-:-:S04]  /*11230*/  @P2 IADD3 R6, P3, R27, UR8, RZ ;  /* 0x000000081b062c10 */ /* 0x001fc8000ff7e0ff */
[----:B------:R-:W-:-:S05]  /*11240*/  @P2 IADD3.X R7, R29, UR9, RZ, P3, !PT ;  /* 0x000000091d072c10 */ /* 0x000fca0009ffe4ff */
[----:B------:R0:W2:Y:S01]  /*11250*/  @P2 LDG.E R8, desc[UR40][R6.64] ;  /* 0x0000002806082981 */ /* 0x0000a2000c1e1900 */
[----:B------:R-:W-:-:S03]  /*11260*/  UISETP.NE.U32.AND UP0, UPT, UR4, URZ, UPT ;  /* 0x0000003f0400728c */ /* 0x000fc6000bf05070 */
[----:B------:R-:W-:Y:S01]  /*11270*/  ULDC UR4, c[0x0][0x424] ;  /* 0x0001090000047ab9 */ /* 0x000fe20000000800 */
[----:B------:R-:W-:-:S03]  /*11280*/  UISETP.NE.AND.EX UP0, UPT, UR5, URZ, UPT, UP0 ;  /* 0x0000003f0500728c */ /* 0x000fc6000bf05300 */
[----:B------:R-:W-:Y:S01]  /*11290*/  ULDC UR5, c[0x0][0x2f0] ;  /* 0x0000bc0000057ab9 */ /* 0x000fe20000000800 */
[----:B------:R-:W-:-:S04]  /*112a0*/  USEL UR4, UR4, 0x1, UP0 ;  /* 0x0000000104047887 */ /* 0x000fc80008000000 */
[----:B------:R-:W-:-:S03]  /*112b0*/  UIMAD UR4, UR4, UR5, URZ ;  /* 0x00000005040472a4 */ /* 0x000fc6000f8e023f */
[----:B------:R-:W-:Y:S02]  /*112c0*/  ULDC UR5, c[0x0][0x348] ;  /* 0x0000d20000057ab9 */ /* 0x000fe40000000800 */
[----:B0-----:R-:W-:Y:S02]  /*112d0*/  IMAD.U32 R6, RZ, RZ, UR5 ;  /* 0x00000005ff067e24 */ /* 0x001fe4000f8e00ff */
[----:B------:R-:W-:Y:S01]  /*112e0*/  IMAD.U32 R7, RZ, RZ, UR4 ;  /* 0x00000004ff077e24 */ /* 0x000fe2000f8e00ff */
[----:B--2---:R0:W-:Y:S01]  /*112f0*/  STL [R1+0x18], R8 ;  /* 0x0000180801007387 */ /* 0x0041e20000100800 */
[----:B------:R-:W-:Y:S05]  /*11300*/  @P2 BRA `(.L_x_3953) ;  /* 0x0000000000142947 */ /* 0x000fea0003800000 */
[----:B------:R-:W-:Y:S05]  /*11310*/  @!P0 BRA `(.L_x_3953) ;  /* 0x0000000000108947 */ /* 0x000fea0003800000 */
[----:B0-----:R-:W2:Y:S04]  /*11320*/  LDG.E R8, desc[UR40][R2.64] ;  /* 0x0000002802087981 */ /* 0x001ea8000c1e1900 */
[----:B------:R-:W2:Y:S02]  /*11330*/  LDG.E R2, desc[UR40][R2.64+0x4] ;  /* 0x0000042802027981 */ /* 0x000ea4000c1e1900 */
[----:B--2---:R-:W-:-:S05]  /*11340*/  IMAD.IADD R2, R2, 0x1, -R8 ;  /* 0x0000000102027824 */ /* 0x004fca00078e0a08 */
[----:B------:R1:W-:Y:S02]  /*11350*/  STL [R1+0x18], R2 ;  /* 0x0000180201007387 */ /* 0x0003e40000100800 */
.L_x_3953:
        /* <DEDUP_REMOVED lines=9> */
.L_x_3954:
[----:B------:R-:W-:Y:S02]  /*113f0*/  ULDC.64 UR4, c[0x0][0xa08] ;  /* 0x0002820000047ab9 */ /* 0x000fe40000000a00 */
[----:B------:R-:W-:-:S04]  /*11400*/  ISETP.NE.U32.AND P0, PT, RZ, UR4, PT ;  /* 0x00000004ff007c0c */ /* 0x000fc8000bf05070 */
[----:B------:R-:W-:-:S13]  /*11410*/  ISETP.NE.AND.EX P0, PT, RZ, UR5, PT, P0 ;  /* 0x00000005ff007c0c */ /* 0x000fda000bf05300 */
[----:B------:R-:W-:Y:S05]  /*11420*/  @!P0 BRA `(.L_x_3955) ;  /* 0x0000000000148947 */ /* 0x000fea0003800000 */
[----:B-1----:R-:W1:Y:S02]  /*11430*/  LDC.64 R2, c[0x0][0xa08] ;  /* 0x00028200ff027b82 */ /* 0x002e640000000a00 */
[----:B-1----:R-:W-:-:S05]  /*11440*/  IMAD.WIDE R2, R30, 0x4, R2 ;  /* 0x000000041e027825 */ /* 0x002fca00078e0202 */
[----:B------:R-:W2:Y:S04]  /*11450*/  LDG.E R7, desc[UR40][R2.64] ;  /* 0x0000002802077981 */ /* 0x000ea8000c1e1900 */
[----:B------:R-:W2:Y:S02]  /*11460*/  LDG.E R2, desc[UR40][R2.64+0x4] ;  /* 0x0000042802027981 */ /* 0x000ea4000c1e1900 */
[----:B--2---:R-:W-:-:S07]  /*11470*/  IMAD.IADD R7, R2, 0x1, -R7 ;  /* 0x0000000102077824 */ /* 0x004fce00078e0a07 */
.L_x_3955:
[----:B-1----:R-:W2:Y:S04]  /*11480*/  @P1 LDG.E R2, desc[UR40][R4.64] ;  /* 0x0000002804021981 */ /* 0x002ea8000c1e1900 */
[----:B------:R-:W2:Y:S01]  /*11490*/  @P1 LDG.E R4, desc[UR40][R4.64+0x4] ;  /* 0x0000042804041981 */ /* 0x000ea2000c1e1900 */
[----:B-----5:R-:W-:Y:S01]  /*114a0*/  IMAD.IADD R7, R7, 0x1, -R33 ;  /* 0x0000000107077824 */ /* 0x020fe200078e0a21 */
[----:B------:R-:W-:Y:S01]  /*114b0*/  BSSY B0, `(.L_x_3956) ;  /* 0x00001ae000007945 */ /* 0x000fe20003800000 */
[----:B--2---:R-:W-:-:S05]  /*114c0*/  @P1 IADD3 R6, -R2, R4, RZ ;  /* 0x0000000402061210 */ /* 0x004fca0007ffe1ff */
[----:B------:R-:W-:-:S04]  /*114d0*/  IMAD.IADD R3, R7, 0x1, R6 ;  /* 0x0000000107037824 */ /* 0x000fc800078e0206 */
[----:B------:R-:W-:Y:S01]  /*114e0*/  VIADD R2, R3, 0x3f ;  /* 0x0000003f03027836 */ /* 0x000fe20000000000 */
[----:B------:R1:W-:Y:S04]  /*114f0*/  STL [R1+0x4], R3 ;  /* 0x0000040301007387 */ /* 0x0003e80000100800 */
[----:B-1----:R-:W-:-:S04]  /*11500*/  SHF.R.S32.HI R3, RZ, 0x1f, R2 ;  /* 0x0000001fff037819 */ /* 0x002fc80000011402 */
[----:B------:R-:W-:Y:S01]  /*11510*/  LEA.HI R4, R3, R2, RZ, 0x6 ;  /* 0x0000000203047211 */ /* 0x000fe200078f30ff */
[----:B------:R-:W-:-:S03]  /*11520*/  IMAD.MOV R2, RZ, RZ, -R7 ;  /* 0x000000ffff027224 */ /* 0x000fc600078e0a07 */
[----:B------:R-:W-:Y:S01]  /*11530*/  LOP3.LUT R31, R4, 0xffffffc0, RZ, 0xc0, !PT ;  /* 0xffffffc0041f7812 */ /* 0x000fe200078ec0ff */
[----:B------:R1:W-:Y:S01]  /*11540*/  STL [R1+0x3c], R4 ;  /* 0x00003c0401007387 */ /* 0x0003e20000100800 */
[----:B------:R-:W-:Y:S02]  /*11550*/  VIMNMX R5, RZ, R2, !PT ;  /* 0x00000002ff057248 */ /* 0x000fe40007fe0100 */
[----:B------:R-:W-:-:S04]  /*11560*/  VIADDMNMX R6, R31, -R7, R6, PT ;  /* 0x800000071f067246 */ /* 0x000fc80003800106 */
[----:B------:R-:W-:Y:S02]  /*11570*/  ISETP.GT.AND P0, PT, R6, R5, PT ;  /* 0x000000050600720c */ /* 0x000fe40003f04270 */
[----:B------:R-:W-:-:S11]  /*11580*/  SHF.R.U32.HI R5, RZ, 0x6, R5 ;  /* 0x00000006ff057819 */ /* 0x000fd60000011605 */
[----:B------:R-:W-:-:S05]  /*11590*/  @P0 VIADD R2, R6, 0x3f ;  /* 0x0000003f06020836 */ /* 0x000fca0000000000 */
[----:B------:R-:W-:-:S04]  /*115a0*/  @P0 SHF.R.S32.HI R3, RZ, 0x1f, R2 ;  /* 0x0000001fff030819 */ /* 0x000fc80000011402 */
[----:B------:R-:W-:Y:S01]  /*115b0*/  @P0 LEA.HI R3, R3, R2, RZ, 0x6 ;  /* 0x0000000203030211 */ /* 0x000fe200078f30ff */
[----:B------:R-:W-:-:S03]  /*115c0*/  IMAD.MOV.U32 R2, RZ, RZ, R5 ;  /* 0x000000ffff027224 */ /* 0x000fc600078e0005 */
[----:B------:R-:W-:Y:S02]  /*115d0*/  @P0 SHF.R.S32.HI R2, RZ, 0x6, R3 ;  /* 0x00000006ff020819 */ /* 0x000fe40000011403 */
[----:B------:R-:W-:Y:S02]  /*115e0*/  PLOP3.LUT P0, PT, PT, PT, PT, 0x80, 0x0 ;  /* 0x000000000000781c */ /* 0x000fe40003f0f070 */
[----:B------:R-:W-:-:S13]  /*115f0*/  ISETP.GT.AND P2, PT, R2, R5, PT ;  /* 0x000000050200720c */ /* 0x000fda0003f44270 */
[----:B-1----:R-:W-:Y:S05]  /*11600*/  @!P2 BRA `(.L_x_3957) ;  /* 0x000000180060a947 */ /* 0x002fea0003800000 */
[----:B------:R-:W-:Y:S01]  /*11610*/  UMOV UR4, 0xffffffff ;  /* 0xffffffff00047882 */ /* 0x000fe20000000000 */
[----:B------:R-:W-:Y:S02]  /*11620*/  SEL R4, R30, RZ, !P1 ;  /* 0x000000ff1e047207 */ /* 0x000fe40004800000 */
[----:B------:R-:W-:Y:S05]  /*11630*/  BRA.DIV UR4, `(.L_x_3958) ;  /* 0x0000006a045c7947 */ /* 0x000fea000b800000 */
[----:B------:R-:W1:Y:S02]  /*11640*/  S2R R3, SR_TID.X ;  /* 0x0000000000037919 */ /* 0x000e640000002100 */
[----:B-1----:R-:W-:-:S04]  /*11650*/  SHF.R.U32.HI R3, RZ, 0x5, R3 ;  /* 0x00000005ff037819 */ /* 0x002fc80000011603 */
[----:B------:R-:W-:-:S05]  /*11660*/  LOP3.LUT R3, R3, 0x3, RZ, 0xc0, !PT ;  /* 0x0000000303037812 */ /* 0x000fca00078ec0ff */
[----:B------:R1:W2:Y:S02]  /*11670*/  SHFL.IDX PT, R14, R3, RZ, 0x1f ;  /* 0x00001fff030e7589 */ /* 0x0002a400000e0000 */
.L_x_4104:
[----:B--2---:R-:W-:Y:S02]  /*11680*/  ISETP.NE.AND P0, PT, R14, RZ, PT ;  /* 0x000000ff0e00720c */ /* 0x004fe40003f05270 */
[----:B------:R-:W-:-:S11]  /*11690*/  PLOP3.LUT P6, PT, PT, PT, PT, 0x8, 0x0 ;  /* 0x000000000000781c */ /* 0x000fd60003fce170 */
[----:B------:R-:W-:Y:S05]  /*116a0*/  @P0 BRA `(.L_x_3959) ;  /* 0x00000000000c0947 */ /* 0x000fea0003800000 */
[----:B------:R-:W-:-:S03]  /*116b0*/  UMOV UR4, 0xffffffff ;  /* 0xffffffff00047882 */ /* 0x000fc60000000000 */
[----:B------:R-:W-:Y:S05]  /*116c0*/  BRA.DIV UR4, `(.L_x_3960) ;  /* 0x0000006a046c7947 */ /* 0x000fea000b800000 */
[----:B------:R-:W-:-:S13]  /*116d0*/  ELECT P6, URZ, PT ;  /* 0x00000000003f782f */ /* 0x000fda00038c0000 */
.L_x_3959:
[----:B-1----:R-:W2:Y:S01]  /*116e0*/  LDL R3, [R1+0x1c] ;  /* 0x00001c0001037983 */ /* 0x002ea20000100800 */
[----:B------:R-:W-:Y:S01]  /*116f0*/  BSSY B1, `(.L_x_3961) ;  /* 0x0000008000017945 */ /* 0x000fe20003800000 */
[----:B--2---:R-:W-:-:S04]  /*11700*/  IADD3 R3, R3, 0x1, RZ ;  /* 0x0000000103037810 */ /* 0x004fc80007ffe0ff */
[----:B------:R-:W-:-:S04]  /*11710*/  LEA.HI R6, R3, R3, RZ, 0x1 ;  /* 0x0000000303067211 */ /* 0x000fc800078f08ff */
[----:B------:R-:W-:-:S05]  /*11720*/  LOP3.LUT R6, R6, 0xfffffffe, RZ, 0xc0, !PT ;  /* 0xfffffffe06067812 */ /* 0x000fca00078ec0ff */
[----:B------:R-:W-:-:S05]  /*11730*/  IMAD.IADD R3, R3, 0x1, -R6 ;  /* 0x0000000103037824 */ /* 0x000fca00078e0a06 */
[----:B------:R-:W-:-:S04]  /*11740*/  SHF.L.U32 R3, R3, 0x1f, RZ ;  /* 0x0000001f03037819 */ /* 0x000fc800000006ff */
[----:B------:R-:W1:Y:S02]  /*11750*/  SYNCS.PHASECHK.TRANS64.TRYWAIT P0, [R23+URZ+0x28c20], R3 ;  /* 0x028c2003170075a7 */ /* 0x000e64000800017f */
[----:B-1----:R-:W-:Y:S05]  /*11760*/  @!P0 BRA `(.L_x_3962) ;  /* 0x0000006800648947 */ /* 0x002fea0003800000 */
.L_x_4107:
[----:B------:R-:W-:Y:S05]  /*11770*/  BSYNC B1 ;  /* 0x0000000000017941 */ /* 0x000fea0003800000 */
.L_x_3961:
        /* <DEDUP_REMOVED lines=10> */
.L_x_4108:
[----:B------:R-:W-:Y:S05]  /*11820*/  BSYNC B2 ;  /* 0x0000000000027941 */ /* 0x000fea0003800000 */
.L_x_3965:
        /* <DEDUP_REMOVED lines=9> */
.L_x_3968:
[----:B------:R-:W-:Y:S05]  /*118c0*/  BSYNC B2 ;  /* 0x0000000000027941 */ /* 0x000fea0003800000 */
.L_x_3967:
[----:B------:R-:W-:Y:S01]  /*118d0*/  IMAD.MOV.U32 R12, RZ, RZ, RZ ;  /* 0x000000ffff0c7224 */ /* 0x000fe200078e00ff */
[----:B------:R-:W-:Y:S01]  /*118e0*/  UIADD3 UR4, UP0, UR38, 0x570, URZ ;  /* 0x0000057026047890 */ /* 0x000fe2000ff1e03f */
[----:B------:R-:W-:Y:S01]  /*118f0*/  IMAD R7, R2, 0x40, R0 ;  /* 0x0000004002077824 */ /* 0x000fe200078e0200 */
[----:B------:R-:W-:Y:S01]  /*11900*/  PLOP3.LUT P0, PT, PT, PT, PT, 0x80, 0x0 ;  /* 0x000000000000781c */ /* 0x000fe20003f0f070 */
[----:B0-----:R-:W-:Y:S01]  /*11910*/  IMAD R8, R24, 0x2000, R23 ;  /* 0x0000200018087824 */ /* 0x001fe200078e0217 */
[----:B------:R-:W-:Y:S01]  /*11920*/  R2UR UR10, R12 ;  /* 0x000000000c0a72ca */ /* 0x000fe200000e0000 */
[----:B------:R-:W-:Y:S01]  /*11930*/  VIADD R9, R3, 0x28c90 ;  /* 0x00028c9003097836 */ /* 0x000fe20000000000 */
[----:B------:R-:W-:Y:S01]  /*11940*/  IADD3 R7, R7, -0x40, RZ ;  /* 0xffffffc007077810 */ /* 0x000fe20007ffe0ff */
[----:B------:R-:W-:Y:S01]  /*11950*/  VIADD R8, R8, 0x22400 ;  /* 0x0002240008087836 */ /* 0x000fe20000000000 */
[----:B------:R-:W-:Y:S01]  /*11960*/  UIADD3.X UR5, URZ, UR39, URZ, UP0, !UPT ;  /* 0x000000273f057290 */ /* 0x000fe200087fe43f */
[----:B------:R-:W-:Y:S01]  /*11970*/  UMOV UR6, 0x0 ;  /* 0x0000000000067882 */ /* 0x000fe20000000000 */
[----:B------:R-:W-:-:S10]  /*11980*/  UMOV UR7, 0x12f00000 ;  /* 0x12f0000000077882 */ /* 0x000fd40000000000 */
.L_x_3969:
        /* <DEDUP_REMOVED lines=13> */
.L_x_4109:
[----:B------:R-:W-:Y:S05]  /*11a60*/  BSYNC B2 ;  /* 0x0000000000027941 */ /* 0x000fea0003800000 */
.L_x_3970:
        /* <DEDUP_REMOVED lines=11> */
.L_x_3973:
[----:B------:R-:W-:Y:S05]  /*11b20*/  BSYNC B2 ;  /* 0x0000000000027941 */ /* 0x000fea0003800000 */
.L_x_3972:
        /* <DEDUP_REMOVED lines=9> */
.L_x_3974:
        /* <DEDUP_REMOVED lines=12> */
[----:B------:R-:W-:Y:S01]  /*11c80*/  R2UR UR7, R11 ;  /* 0x000000000b0772ca */ /* 0x000fe200000e0000 */
[----:B------:R-:W-:Y:S01]  /*11c90*/  UMOV UR10, 0x40 ;  /* 0x00000040000a7882 */ /* 0x000fe20000000000 */
[----:B------:R-:W-:-:S13]  /*11ca0*/  PLOP3.LUT P0, PT, PT, PT, PT, 0x80, 0x0 ;  /* 0x000000000000781c */ /* 0x000fda0003f0f070 */
.L_x_3975:
        /* <DEDUP_REMOVED lines=15> */
.L_x_3976:
        /* <DEDUP_REMOVED lines=15> */
.L_x_3977:
        /* <DEDUP_REMOVED lines=15> */
.L_x_3978:
        /* <DEDUP_REMOVED lines=15> */
.L_x_3979:
        /* <DEDUP_REMOVED lines=11> */
[----:B------:R-:W-:Y:S01]  /*12120*/  UMOV UR10, 0x180 ;  /* 0x00000180000a7882 */ /* 0x000fe20000000000 */
[----:B------:R-:W-:Y:S02]  /*12130*/  R2UR UR7, R11 ;  /* 0x000000000b0772ca */ /* 0x000fe400000e0000 */
[----:B------:R-:W-:Y:S02]  /*12140*/  PLOP3.LUT P0, PT, PT, PT, PT, 0x80, 0x0 ;  /* 0x000000000000781c */ /* 0x000fe40003f0f070 */
[----:B------:R-:W-:-:S11]  /*12150*/  IADD3 R8, R6, 0xc400, RZ ;  /* 0x0000c40006087810 */ /* 0x000fd60007ffe0ff */
.L_x_3980:
        /* <DEDUP_REMOVED lines=15> */
.L_x_3981:
        /* <DEDUP_REMOVED lines=10> */
.L_x_3964:
[----:B------:R-:W-:Y:S05]  /*122f0*/  BSYNC B1 ;  /* 0x0000000000017941 */ /* 0x000fea0003800000 */
.L_x_3963:
[----:B------:R-:W-:Y:S01]  /*12300*/  VIADD R9, R2, 0xfffffffe ;  /* 0xfffffffe02097836 */ /* 0x000fe20000000000 */
[----:B------:R-:W-:Y:S01]  /*12310*/  PLOP3.LUT P0, PT, PT, PT, PT, 0x8, 0x0 ;  /* 0x000000000000781c */ /* 0x000fe20003f0e170 */
[----:B------:R-:W-:-:S03]  /*12320*/  VIADD R24, R24, 0x1 ;  /* 0x0000000118187836 */ /* 0x000fc60000000000 */
[----:B------:R-:W-:Y:S02]  /*12330*/  ISETP.GE.AND P2, PT, R9, R5, PT ;  /* 0x000000050900720c */ /* 0x000fe40003f46270 */
[----:B------:R-:W-:-:S04]  /*12340*/  ISETP.NE.AND P1, PT, R24, 0x2, PT ;  /* 0x000000021800780c */ /* 0x000fc80003f25270 */
[----:B------:R-:W-:Y:S02]  /*12350*/  SEL R2, RZ, 0x1, P1 ;  /* 0x00000001ff027807 */ /* 0x000fe40000800000 */
[----:B------:R-:W-:Y:S02]  /*12360*/  SEL R24, R24, RZ, P1 ;  /* 0x000000ff18187207 */ /* 0x000fe40000800000 */
[----:B------:R-:W-:-:S03]  /*12370*/  LOP3.LUT R28, R28, R2, RZ, 0x3c, !PT ;  /* 0x000000021c1c7212 */ /* 0x000fc600078e3cff */
[----:B------:R-:W-:Y:S05]  /*12380*/  @!P2 BRA `(.L_x_3957) ;  /* 0x0000000c0000a947 */ /* 0x000fea0003800000 */
.L_x_4001:
[----:B------:R-:W-:Y:S05]  /*12390*/  YIELD ;  /* 0x0000000000007946 */ /* 0x000fea0003800000 */
[----:B------:R-:W-:Y:S04]  /*123a0*/  BSSY B1, `(.L_x_3982) ;  /* 0x00000b6000017945 */ /* 0x000fe80003800000 */
[----:B------:R-:W-:Y:S05]  /*123b0*/  @!P6 BRA `(.L_x_3983) ;  /* 0x0000000800d0e947 */ /* 0x000fea0003800000 */
[----:B------:R-:W-:Y:S01]  /*123c0*/  IMAD R6, R24, 0x8, R23 ;  /* 0x0000000818067824 */ /* 0x000fe200078e0217 */
[----:B------:R-:W-:Y:S01]  /*123d0*/  SHF.L.U32 R2, R28, 0x1f, RZ ;  /* 0x0000001f1c027819 */ /* 0x000fe200000006ff */
[----:B-1----:R-:W1:Y:S01]  /*123e0*/  S2R R3, SR_TID.X ;  /* 0x0000000000037919 */ /* 0x002e620000002100 */
[----:B------:R-:W-:Y:S02]  /*123f0*/  BSSY B2, `(.L_x_3984) ;  /* 0x0000005000027945 */ /* 0x000fe40003800000 */
[----:B------:R-:W2:Y:S01]  /*12400*/  SYNCS.PHASECHK.TRANS64.TRYWAIT P1, [R6+URZ+0x28ca0], R2 ;  /* 0x028ca002060075a7 */ /* 0x000ea2000802017f */
[----:B-1----:R-:W-:-:S04]  /*12410*/  LOP3.LUT R3, R3, 0x7f, RZ, 0xc0, !PT ;  /* 0x0000007f03037812 */ /* 0x002fc800078ec0ff */
[----:B------:R-:W-:Y:S01]  /*12420*/  ISETP.NE.AND P2, PT, R3, RZ, PT ;  /* 0x000000ff0300720c */ /* 0x000fe20003f45270 */
[----:B--2---:R-:W-:-:S12]  /*12430*/  @!P1 BRA `(.L_x_3985) ;  /* 0x0000005c006c9947 */ /* 0x004fd80003800000 */
.L_x_4110:
[----:B------:R-:W-:Y:S05]  /*12440*/  BSYNC B2 ;  /* 0x0000000000027941 */ /* 0x000fea0003800000 */
.L_x_3984:
[----:B------:R-:W-:Y:S04]  /*12450*/  BSSY B2, `(.L_x_3986) ;  /* 0x0000009000027945 */ /* 0x000fe80003800000 */
        /* <DEDUP_REMOVED lines=8> */
.L_x_3987:
[----:B------:R-:W-:Y:S05]  /*124e0*/  BSYNC B2 ;  /* 0x0000000000027941 */ /* 0x000fea0003800000 */
.L_x_3986:
[----:B------:R-:W-:Y:S01]  /*124f0*/  IMAD.MOV.U32 R10, RZ, RZ, RZ ;  /* 0x000000ffff0a7224 */ /* 0x000fe200078e00ff */
[----:B------:R-:W-:Y:S01]  /*12500*/  LEA R3, R24, R23, 0xd ;  /* 0x0000001718037211 */ /* 0x000fe200078e68ff */
        /* <DEDUP_REMOVED lines=9> */
.L_x_3988:
        /* <DEDUP_REMOVED lines=13> */
.L_x_4111:
[----:B------:R-:W-:Y:S05]  /*12670*/  BSYNC B2 ;  /* 0x0000000000027941 */ /* 0x000fea0003800000 */
.L_x_3989:
        /* <DEDUP_REMOVED lines=11> */
.L_x_3992:
[----:B------:R-:W-:Y:S05]  /*12730*/  BSYNC B2 ;  /* 0x0000000000027941 */ /* 0x000fea0003800000 */
.L_x_3991:
[----:B------:R-:W-:Y:S01]  /*12740*/  R2UR UR6, R2 ;  /* 0x00000000020672ca */ /* 0x000fe200000e0000 */
[----:B------:R-:W-:Y:S01]  /*12750*/  UIADD3 UR4, UP0, UR38, 0x670, URZ ;  /* 0x0000067026047890 */ /* 0x000fe2000ff1e03f */
[----:B------:R-:W-:Y:S01]  /*12760*/  R2UR UR7, R3 ;  /* 0x00000000030772ca */ /* 0x000fe200000e0000 */
[----:B------:R-:W-:Y:S01]  /*12770*/  VIADD R6, R6, 0x28cb0 ;  /* 0x00028cb006067836 */ /* 0x000fe20000000000 */
[----:B------:R-:W-:Y:S01]  /*12780*/  LEA R7, R24, R23, 0x10 ;  /* 0x0000001718077211 */ /* 0x000fe200078e80ff */
[----:B------:R-:W-:Y:S01]  /*12790*/  UIADD3.X UR5, URZ, UR39, URZ, UP0, !UPT ;  /* 0x000000273f057290 */ /* 0x000fe200087fe43f */
[----:B------:R-:W-:Y:S02]  /*127a0*/  R2UR UR10, R10 ;  /* 0x000000000a0a72ca */ /* 0x000fe400000e0000 */
[----:B------:R-:W-:Y:S01]  /*127b0*/  PLOP3.LUT P1, PT, PT, PT, PT, 0x80, 0x0 ;  /* 0x000000000000781c */ /* 0x000fe20003f2f070 */
[----:B------:R-:W-:-:S12]  /*127c0*/  VIADD R10, R7, 0x400 ;  /* 0x00000400070a7836 */ /* 0x000fd80000000000 */
.L_x_3993:
        /* <DEDUP_REMOVED lines=15> */
.L_x_3994:
        /* <DEDUP_REMOVED lines=15> */
.L_x_3995:
        /* <DEDUP_REMOVED lines=15> */
.L_x_3996:
        /* <DEDUP_REMOVED lines=15> */
.L_x_3997:
        /* <DEDUP_REMOVED lines=15> */
.L_x_3998:
        /* <DEDUP_REMOVED lines=15> */
.L_x_3999:
        /* <DEDUP_REMOVED lines=15> */
.L_x_4000:
        /* <DEDUP_REMOVED lines=10> */
.L_x_3983:
[----:B------:R-:W-:Y:S05]  /*12f00*/  BSYNC B1 ;  /* 0x0000000000017941 */ /* 0x000fea0003800000 */
.L_x_3982:
[C---:B------:R-:W-:Y:S01]  /*12f10*/  ISETP.GT.AND P2, PT, R9.reuse, R5, PT ;  /* 0x000000050900720c */ /* 0x040fe20003f44270 */
[----:B------:R-:W-:Y:S02]  /*12f20*/  VIADD R24, R24, 0x1 ;  /* 0x0000000118187836 */ /* 0x000fe40000000000 */
[----:B------:R-:W-:-:S03]  /*12f30*/  VIADD R9, R9, 0xffffffff ;  /* 0xffffffff09097836 */ /* 0x000fc60000000000 */
[----:B------:R-:W-:-:S04]  /*12f40*/  ISETP.NE.AND P1, PT, R24, 0x2, PT ;  /* 0x000000021800780c */ /* 0x000fc80003f25270 */
[----:B------:R-:W-:Y:S02]  /*12f50*/  SEL R2, RZ, 0x1, P1 ;  /* 0x00000001ff027807 */ /* 0x000fe40000800000 */
[----:B------:R-:W-:Y:S02]  /*12f60*/  SEL R24, R24, RZ, P1 ;  /* 0x000000ff18187207 */ /* 0x000fe40000800000 */
[----:B------:R-:W-:Y:S01]  /*12f70*/  LOP3.LUT R28, R28, R2, RZ, 0x3c, !PT ;  /* 0x000000021c1c7212 */ /* 0x000fe200078e3cff */
[----:B------:R-:W-:Y:S06]  /*12f80*/  @P2 BRA `(.L_x_4001) ;  /* 0xfffffff400002947 */ /* 0x000fec000383ffff */
.L_x_3957:
[----:B------:R-:W-:Y:S05]  /*12f90*/  BSYNC B0 ;  /* 0x0000000000007941 */ /* 0x000fea0003800000 */
.L_x_3956:
[----:B------:R-:W2:Y:S01]  /*12fa0*/  LDL R2, [R1+0x4] ;  /* 0x0000040001027983 */ /* 0x000ea20000100800 */
[----:B------:R-:W-:Y:S05]  /*12fb0*/  @!P0 WARPSYNC.ALL ;  /* 0x0000000000008948 */ /* 0x000fea0003800000 */
[----:B------:R-:W-:Y:S06]  /*12fc0*/  @!P0 BAR.SYNC.DEFER_BLOCKING 0xc, 0x180 ;  /* 0x0306000000008b1d */ /* 0x000fec0000010000 */
[----:B------:R-:W-:Y:S01]  /*12fd0*/  BSSY B7, `(.L_x_4002) ;  /* 0x000037c000077945 */ /* 0x000fe20003800000 */
[----:B--2---:R-:W-:-:S13]  /*12fe0*/  ISETP.GT.AND P0, PT, R2, RZ, PT ;  /* 0x000000ff0200720c */ /* 0x004fda0003f04270 */
[----:B------:R-:W-:Y:S05]  /*12ff0*/  @P0 BRA `(.L_x_4003) ;  /* 0x0000000000440947 */ /* 0x000fea0003800000 */
[----:B------:R-:W2:Y:S02]  /*13000*/  S2R R2, SR_TID.X ;  /* 0x0000000000027919 */ /* 0x000ea40000002100 */
[----:B--2---:R-:W-:-:S04]  /*13010*/  LOP3.LUT R2, R2, 0x7f, RZ, 0xc0, !PT ;  /* 0x0000007f02027812 */ /* 0x004fc800078ec0ff */
[----:B------:R-:W-:-:S13]  /*13020*/  ISETP.NE.AND P0, PT, R2, RZ, PT ;  /* 0x000000ff0200720c */ /* 0x000fda0003f05270 */
[----:B------:R-:W-:Y:S05]  /*13030*/  @P0 BRA `(.L_x_4004) ;  /* 0x0000003400d40947 */ /* 0x000fea0003800000 */
[----:B------:R-:W2:Y:S01]  /*13040*/  S2R R5, SR_LANEID ;  /* 0x0000000000057919 */ /* 0x000ea20000000000 */
[----:B------:R-:W-:Y:S01]  /*13050*/  VOTEU.ANY UR4, UPT, PT ;  /* 0x0000000000047886 */ /* 0x000fe200038e0100 */
[----:B-1----:R-:W1:Y:S01]  /*13060*/  LDC.64 R2, c[0x0][0xc60] ;  /* 0x00031800ff027b82 */ /* 0x002e620000000a00 */
[----:B------:R-:W2:Y:S02]  /*13070*/  FLO.U32 R0, UR4 ;  /* 0x0000000400007d00 */ /* 0x000ea400080e0000 */
[----:B--2---:R-:W-:-:S06]  /*13080*/  ISETP.EQ.U32.AND P0, PT, R0, R5, PT ;  /* 0x000000050000720c */ /* 0x004fcc0003f02070 */
[----:B------:R-:W1:Y:S07]  /*13090*/  POPC R5, UR4 ;  /* 0x0000000400057d09 */ /* 0x000e6e0008000000 */
[----:B-1----:R-:W2:Y:S01]  /*130a0*/  @P0 ATOMG.E.ADD.STRONG.GPU PT, R3, desc[UR40][R2.64], R5 ;  /* 0x00000005020309a8 */ /* 0x002ea200081ee1e8 */
[----:B------:R-:W1:Y:S02]  /*130b0*/  S2R R4, SR_LTMASK ;  /* 0x0000000000047919 */ /* 0x000e640000003900 */
[----:B-1----:R-:W-:-:S04]  /*130c0*/  LOP3.LUT R4, R4, UR4, RZ, 0xc0, !PT ;  /* 0x0000000404047c12 */ /* 0x002fc8000f8ec0ff */
[----:B------:R-:W1:Y:S01]  /*130d0*/  POPC R7, R4 ;  /* 0x0000000400077309 */ /* 0x000e620000000000 */
[----:B--2---:R-:W1:Y:S02]  /*130e0*/  SHFL.IDX PT, R0, R3, R0, 0x1f ;  /* 0x00001f0003007589 */ /* 0x004e6400000e0000 */
[----:B-1----:R-:W-:Y:S01]  /*130f0*/  IADD3 R16, R0, UR36, R7 ;  /* 0x0000002400107c10 */ /* 0x002fe2000fffe007 */
[----:B------:R-:W-:Y:S06]  /*13100*/  BRA `(.L_x_4004) ;  /* 0x0000003400a07947 */ /* 0x000fec0003800000 */
.L_x_4003:
        /* <DEDUP_REMOVED lines=10> */
[----:B-1----:R-:W1:Y:S01]  /*131b0*/  LDC.64 R2, c[0x4][R2] ;  /* 0x0100000002027b82 */ /* 0x002e620000000a00 */
[----:B------:R-:W-:Y:S01]  /*131c0*/  IMAD.U32 R6, RZ, RZ, UR8 ;  /* 0x00000008ff067e24 */ /* 0x000fe2000f8e00ff */
[----:B------:R-:W-:Y:S01]  /*131d0*/  MOV R13, RZ ;  /* 0x000000ff000d7202 */ /* 0x000fe20000000f00 */
[----:B------:R-:W-:Y:S02]  /*131e0*/  IMAD.U32 R7, RZ, RZ, UR9 ;  /* 0x00000009ff077e24 */ /* 0x000fe4000f8e00ff */
[----:B------:R-:W-:-:S02]  /*131f0*/  IMAD.U32 R10, RZ, RZ, UR4 ;  /* 0x00000004ff0a7e24 */ /* 0x000fc4000f8e00ff */
[----:B------:R-:W-:Y:S02]  /*13200*/  IMAD.U32 R11, RZ, RZ, UR5 ;  /* 0x00000005ff0b7e24 */ /* 0x000fe4000f8e00ff */
[----:B0-----:R-:W-:Y:S02]  /*13210*/  IMAD.MOV.U32 R8, RZ, RZ, 0x70 ;  /* 0x00000070ff087424 */ /* 0x001fe400078e00ff */
[----:B------:R-:W-:-:S07]  /*13220*/  IMAD.MOV.U32 R12, RZ, RZ, 0x1 ;  /* 0x00000001ff0c7424 */ /* 0x000fce00078e00ff */
[----:B------:R-:W-:-:S07]  /*13230*/  LEPC R20, `(.L_x_4006) ;  /* 0x000000001014794e */ /* 0x000fce0000000000 */
[----:B-1----:R-:W-:Y:S05]  /*13240*/  CALL.ABS.NOINC R2 ;  /* 0x0000000002007343 */ /* 0x002fea0003c00000 */
.L_x_4006:
[----:B------:R-:W-:Y:S05]  /*13250*/  BSYNC B6 ;  /* 0x0000000000067941 */ /* 0x000fea0003800000 */
.L_x_4005:
        /* <DEDUP_REMOVED lines=8> */
[----:B-1----:R1:W2:Y:S01]  /*132e0*/  LDC.64 R2, c[0x4][R34] ;  /* 0x0100000022027b82 */ /* 0x0022a20000000a00 */
[----:B------:R-:W-:Y:S01]  /*132f0*/  IMAD.U32 R4, RZ, RZ, UR6 ;  /* 0x00000006ff047e24 */ /* 0x000fe2000f8e00ff */
[----:B------:R-:W-:Y:S01]  /*13300*/  MOV R11, UR5 ;  /* 0x00000005000b7c02 */ /* 0x000fe20008000f00 */
[----:B------:R-:W-:Y:S02]  /*13310*/  IMAD.U32 R5, RZ, RZ, UR7 ;  /* 0x00000007ff057e24 */ /* 0x000fe4000f8e00ff */
[----:B------:R-:W-:Y:S02]  /*13320*/  IMAD.U32 R6, RZ, RZ, UR8 ;  /* 0x00000008ff067e24 */ /* 0x000fe4000f8e00ff */
[----:B------:R-:W-:-:S02]  /*13330*/  IMAD.U32 R7, RZ, RZ, UR9 ;  /* 0x00000009ff077e24 */ /* 0x000fc4000f8e00ff */
[----:B------:R-:W-:Y:S02]  /*13340*/  IMAD.U32 R10, RZ, RZ, UR4 ;  /* 0x00000004ff0a7e24 */ /* 0x000fe4000f8e00ff */
[----:B0-----:R-:W-:Y:S02]  /*13350*/  IMAD.MOV.U32 R8, RZ, RZ, 0x70 ;  /* 0x00000070ff087424 */ /* 0x001fe400078e00ff */
[----:B------:R-:W-:Y:S02]  /*13360*/  IMAD.MOV.U32 R12, RZ, RZ, 0x1 ;  /* 0x00000001ff0c7424 */ /* 0x000fe400078e00ff */
[----:B-1----:R-:W-:-:S07]  /*13370*/  IMAD.MOV.U32 R13, RZ, RZ, RZ ;  /* 0x000000ffff0d7224 */ /* 0x002fce00078e00ff */
[----:B------:R-:W-:-:S07]  /*13380*/  LEPC R20, `(.L_x_4009) ;  /* 0x000000001014794e */ /* 0x000fce0000000000 */
[----:B--2---:R-:W-:Y:S05]  /*13390*/  CALL.ABS.NOINC R2 ;  /* 0x0000000002007343 */ /* 0x004fea0003c00000 */
.L_x_4009:
        /* <DEDUP_REMOVED lines=15> */
.L_x_4008:
[----:B------:R-:W-:Y:S05]  /*13490*/  BSYNC B6 ;  /* 0x0000000000067941 */ /* 0x000fea0003800000 */
.L_x_4007:
[----:B------:R-:W2:Y:S01]  /*134a0*/  LDL R34, [R1+0x4] ;  /* 0x0000040001227983 */ /* 0x000ea20000100800 */
[----:B------:R-:W-:Y:S01]  /*134b0*/  ULDC.64 UR4, c[0x0][0x9f8] ;  /* 0x00027e0000047ab9 */ /* 0x000fe20000000a00 */
[----:B------:R-:W3:Y:S01]  /*134c0*/  LDC R10, c[0x0][0x430] ;  /* 0x00010c00ff0a7b82 */ /* 0x000ee20000000800 */
[----:B------:R-:W-:Y:S01]  /*134d0*/  ISETP.NE.U32.AND P0, PT, RZ, UR4, PT ;  /* 0x00000004ff007c0c */ /* 0x000fe2000bf05070 */
[----:B------:R-:W4:Y:S03]  /*134e0*/  S2R R20, SR_TID.X ;  /* 0x0000000000147919 */ /* 0x000f260000002100 */
[----:B------:R-:W-:-:S13]  /*134f0*/  ISETP.NE.AND.EX P0, PT, RZ, UR5, PT, P0 ;  /* 0x00000005ff007c0c */ /* 0x000fda000bf05300 */
[----:B------:R-:W-:Y:S01]  /*13500*/  @P0 IADD3 R2, P1, R27, UR4, RZ ;  /* 0x000000041b020c10 */ /* 0x000fe2000ff3e0ff */
[----:B------:R-:W0:Y:S01]  /*13510*/  S2R R11, SR_TID.X ;  /* 0x00000000000b7919 */ /* 0x000e220000002100 */
[----:B------:R-:W-:Y:S02]  /*13520*/  ULDC UR4, c[0x0][0x320] ;  /* 0x0000c80000047ab9 */ /* 0x000fe40000000800 */
[----:B-1----:R-:W-:-:S05]  /*13530*/  @P0 IADD3.X R3, R29, UR5, RZ, P1, !PT ;  /* 0x000000051d030c10 */ /* 0x002fca0008ffe4ff */
[----:B------:R1:W2:Y:S01]  /*13540*/  @P0 LDG.E R30, desc[UR40][R2.64] ;  /* 0x00000028021e0981 */ /* 0x0002a2000c1e1900 */
[----:B----4-:R-:W-:-:S04]  /*13550*/  LOP3.LUT R20, R20, 0x7f, RZ, 0xc0, !PT ;  /* 0x0000007f14147812 */ /* 0x010fc800078ec0ff */
[----:B------:R-:W-:Y:S02]  /*13560*/  SHF.R.U32.HI R21, RZ, 0x3, R20 ;  /* 0x00000003ff157819 */ /* 0x000fe40000011614 */
[----:B------:R-:W4:Y:S02]  /*13570*/  S2R R20, SR_TID.X ;  /* 0x0000000000147919 */ /* 0x000f240000002100 */
[----:B----4-:R-:W-:-:S05]  /*13580*/  IMAD.SHL.U32 R20, R20, 0x10, RZ ;  /* 0x0000001014147824 */ /* 0x010fca00078e00ff */
[----:B------:R-:W-:Y:S02]  /*13590*/  LOP3.LUT R20, R21, 0x70, R20, 0xf8, !PT ;  /* 0x0000007015147812 */ /* 0x000fe400078ef814 */
[----:B------:R-:W4:Y:S01]  /*135a0*/  S2R R21, SR_TID.X ;  /* 0x0000000000157919 */ /* 0x000f220000002100 */
[----:B---3--:R-:W-:Y:S02]  /*135b0*/  ISETP.NE.AND P1, PT, R10, 0x1, PT ;  /* 0x000000010a00780c */ /* 0x008fe40003f25270 */
[----:B------:R-:W-:-:S11]  /*135c0*/  IADD3 R31, R31, -0x40, RZ ;  /* 0xffffffc01f1f7810 */ /* 0x000fd60007ffe0ff */
[----:B------:R-:W3:Y:S08]  /*135d0*/  @P1 LDC R0, c[0x0][0x434] ;  /* 0x00010d00ff001b82 */ /* 0x000ef00000000800 */
[----:B-1----:R-:W1:Y:S01]  /*135e0*/  @P1 LDC R2, c[0x0][0x438] ;  /* 0x00010e00ff021b82 */ /* 0x002e620000000800 */
[----:B----4-:R-:W-:-:S05]  /*135f0*/  IMAD.SHL.U32 R21, R21, 0x8, RZ ;  /* 0x0000000815157824 */ /* 0x010fca00078e00ff */
[----:B------:R-:W-:-:S04]  /*13600*/  LOP3.LUT R21, R21, 0x38, RZ, 0xc0, !PT ;  /* 0x0000003815157812 */ /* 0x000fc800078ec0ff */
[----:B------:R-:W-:-:S04]  /*13610*/  LOP3.LUT R21, R21, 0x40, RZ, 0xfc, !PT ;  /* 0x0000004015157812 */ /* 0x000fc800078efcff */
[----:B------:R-:W-:Y:S02]  /*13620*/  ISETP.GE.AND P2, PT, R21, UR4, PT ;  /* 0x0000000415007c0c */ /* 0x000fe4000bf46270 */
[----:B------:R-:W4:Y:S01]  /*13630*/  S2R R21, SR_TID.X ;  /* 0x0000000000157919 */ /* 0x000f220000002100 */
[----:B------:R-:W-:Y:S02]  /*13640*/  IMAD.IADD R3, R20, 0x1, R31 ;  /* 0x0000000114037824 */ /* 0x000fe400078e021f */
[----:B0-----:R-:W-:Y:S02]  /*13650*/  IMAD.SHL.U32 R11, R11, 0x8, RZ ;  /* 0x000000080b0b7824 */ /* 0x001fe400078e00ff */
[----:B------:R-:W-:-:S03]  /*13660*/  IMAD.IADD R8, R3, 0x1, R33 ;  /* 0x0000000103087824 */ /* 0x000fc600078e0221 */
[----:B------:R-:W-:Y:S02]  /*13670*/  LOP3.LUT R11, R11, 0x38, RZ, 0xc0, !PT ;  /* 0x000000380b0b7812 */ /* 0x000fe400078ec0ff */
[----:B------:R-:W-:-:S04]  /*13680*/  LOP3.LUT R22, R22, 0xffffffbf, RZ, 0xc0, !PT ;  /* 0xffffffbf16167812 */ /* 0x000fc800078ec0ff */
[----:B------:R-:W-:Y:S01]  /*13690*/  @P2 LOP3.LUT R22, R22, 0x40, RZ, 0xfc, !PT ;  /* 0x0000004016162812 */ /* 0x000fe200078efcff */
[----:B------:R-:W0:Y:S01]  /*136a0*/  S2R R12, SR_TID.X ;  /* 0x00000000000c7919 */ /* 0x000e220000002100 */
[----:B------:R-:W-:Y:S02]  /*136b0*/  SEL R9, RZ, 0xffffffff, P2 ;  /* 0xffffffffff097807 */ /* 0x000fe40001000000 */
[----:B------:R-:W-:Y:S02]  /*136c0*/  LOP3.LUT R22, R22, 0xffffff7f, RZ, 0xc0, !PT ;  /* 0xffffff7f16167812 */ /* 0x000fe400078ec0ff */
[----:B----4-:R-:W-:-:S04]  /*136d0*/  SHF.L.U32 R21, R21, 0x3, RZ ;  /* 0x0000000315157819 */ /* 0x010fc800000006ff */
[----:B------:R-:W-:Y:S01]  /*136e0*/  LOP3.LUT R21, R21, 0x38, RZ, 0xc0, !PT ;  /* 0x0000003815157812 */ /* 0x000fe200078ec0ff */
[----:B------:R-:W-:Y:S02]  /*136f0*/  IMAD.SHL.U32 R9, R9, 0x2, RZ ;  /* 0x0000000209097824 */ /* 0x000fe400078e00ff */
[----:B------:R-:W-:Y:S02]  /*13700*/  IMAD.MOV.U32 R36, RZ, RZ, RZ ;  /* 0x000000ffff247224 */ /* 0x000fe400078e00ff */
[----:B0-----:R-:W-:-:S05]  /*13710*/  IMAD.SHL.U32 R12, R12, 0x8, RZ ;  /* 0x000000080c0c7824 */ /* 0x001fca00078e00ff */
[----:B------:R-:W-:-:S04]  /*13720*/  LOP3.LUT R12, R12, 0x38, RZ, 0xc0, !PT ;  /* 0x000000380c0c7812 */ /* 0x000fc800078ec0ff */
[----:B------:R-:W-:Y:S01]  /*13730*/  LOP3.LUT R12, R12, 0x180, RZ, 0xfc, !PT ;  /* 0x000001800c0c7812 */ /* 0x000fe200078efcff */
[----:B------:R-:W-:Y:S01]  /*13740*/  UMOV UR5, 0xffffffff ;  /* 0xffffffff00057882 */ /* 0x000fe20000000000 */
[----:B--2---:R-:W-:Y:S01]  /*13750*/  ISETP.GE.AND P0, PT, R3, R34, PT ;  /* 0x000000220300720c */ /* 0x004fe20003f06270 */
[----:B---3--:R-:W-:-:S03]  /*13760*/  @P1 IMAD.HI.U32 R3, R8, R0, RZ ;  /* 0x0000000008031227 */ /* 0x008fc600078e00ff */
[----:B------:R-:W-:Y:S01]  /*13770*/  ISETP.GT.U32.OR P0, PT, R20, 0x3f, P0 ;  /* 0x0000003f1400780c */ /* 0x000fe20000704470 */
[----:B------:R-:W-:Y:S01]  /*13780*/  IMAD.MOV.U32 R0, RZ, RZ, R8 ;  /* 0x000000ffff007224 */ /* 0x000fe200078e0008 */
[----:B-1----:R-:W-:Y:S02]  /*13790*/  @P1 SHF.R.U32.HI R0, RZ, R2, R3 ;  /* 0x00000002ff001219 */ /* 0x002fe40000011603 */
[----:B------:R-:W-:Y:S02]  /*137a0*/  ISETP.GE.AND P1, PT, R11, UR4, PT ;  /* 0x000000040b007c0c */ /* 0x000fe4000bf26270 */
[C---:B------:R-:W-:Y:S02]  /*137b0*/  LOP3.LUT R34, R21.reuse, 0x80, RZ, 0xfc, !PT ;  /* 0x0000008015227812 */ /* 0x040fe400078efcff */
[----:B------:R-:W-:Y:S02]  /*137c0*/  LOP3.LUT R21, R21, 0xc0, RZ, 0xfc, !PT ;  /* 0x000000c015157812 */ /* 0x000fe400078efcff */
[----:B------:R-:W-:-:S03]  /*137d0*/  SEL R4, RZ, 0x1, P1 ;  /* 0x00000001ff047807 */ /* 0x000fc60000800000 */
[----:B------:R-:W0:Y:S04]  /*137e0*/  @!P0 LDC.64 R2, c[0x0][0x428] ;  /* 0x00010a00ff028b82 */ /* 0x000e280000000a00 */
[----:B------:R-:W-:Y:S02]  /*137f0*/  @P1 LOP3.LUT R22, R22, 0x80, RZ, 0xfc, !PT ;  /* 0x0000008016161812 */ /* 0x000fe400078efcff */
[----:B------:R-:W-:Y:S02]  /*13800*/  ISETP.GE.AND P1, PT, R21, UR4, PT ;  /* 0x0000000415007c0c */ /* 0x000fe4000bf26270 */
[----:B------:R-:W1:Y:S01]  /*13810*/  S2R R21, SR_TID.X ;  /* 0x0000000000157919 */ /* 0x000e620000002100 */
[----:B------:R-:W-:Y:S02]  /*13820*/  LOP3.LUT R9, R9, 0x2, R4, 0xe2, !PT ;  /* 0x0000000209097812 */ /* 0x000fe400078ee204 */
[----:B------:R-:W-:Y:S01]  /*13830*/  ISETP.GE.AND P2, PT, R34, UR4, PT ;  /* 0x0000000422007c0c */ /* 0x000fe2000bf46270 */
[----:B------:R-:W2:Y:S01]  /*13840*/  @!P0 LDC.64 R4, c[0x0][0x418] ;  /* 0x00010600ff048b82 */ /* 0x000ea20000000a00 */
[----:B------:R-:W-:-:S02]  /*13850*/  SEL R7, RZ, 0x8, P1 ;  /* 0x00000008ff077807 */ /* 0x000fc40000800000 */
[----:B------:R-:W-:Y:S02]  /*13860*/  SEL R6, RZ, 0x4, P2 ;  /* 0x00000004ff067807 */ /* 0x000fe40001000000 */
[----:B------:R-:W-:Y:S02]  /*13870*/  SHF.R.S32.HI R34, RZ, 0x1f, R30 ;  /* 0x0000001fff227819 */ /* 0x000fe4000001141e */
[----:B------:R-:W-:Y:S01]  /*13880*/  LOP3.LUT R9, R7, R9, R6, 0xfe, !PT ;  /* 0x0000000907097212 */ /* 0x000fe200078efe06 */
[--C-:B------:R-:W-:Y:S01]  /*13890*/  @!P0 IMAD.MOV.U32 R6, RZ, RZ, R0.reuse ;  /* 0x000000ffff068224 */ /* 0x100fe200078e0000 */
[----:B------:R-:W-:Y:S02]  /*138a0*/  @!P0 SHF.R.S32.HI R7, RZ, 0x1f, R0 ;  /* 0x0000001fff078819 */ /* 0x000fe40000011400 */
[----:B------:R-:W-:Y:S01]  /*138b0*/  LOP3.LUT R22, R22, 0xffffffdf, RZ, 0xc0, !PT ;  /* 0xffffffdf16167812 */ /* 0x000fe200078ec0ff */
[----:B0-----:R-:W-:-:S03]  /*138c0*/  @!P0 IMAD.WIDE.U32 R6, R30, R2, R6 ;  /* 0x000000021e068225 */ /* 0x001fc600078e0006 */
[----:B------:R-:W-:Y:S01]  /*138d0*/  @P2 LOP3.LUT R22, R22, 0x20, RZ, 0xfc, !PT ;  /* 0x0000002016162812 */ /* 0x000fe200078efcff */
[----:B------:R-:W-:-:S03]  /*138e0*/  @!P0 IMAD R2, R34, R2, RZ ;  /* 0x0000000222028224 */ /* 0x000fc600078e02ff */
[----:B------:R-:W-:Y:S01]  /*138f0*/  LOP3.LUT R22, R22, 0xffffffef, RZ, 0xc0, !PT ;  /* 0xffffffef16167812 */ /* 0x000fe200078ec0ff */
[----:B------:R-:W-:-:S03]  /*13900*/  @!P0 IMAD R3, R30, R3, R2 ;  /* 0x000000031e038224 */ /* 0x000fc600078e0202 */
[----:B------:R-:W-:Y:S02]  /*13910*/  @P1 LOP3.LUT R22, R22, 0x10, RZ, 0xfc, !PT ;  /* 0x0000001016161812 */ /* 0x000fe400078efcff */
[----:B--2---:R-:W-:Y:S01]  /*13920*/  @!P0 LEA R4, P1, R6, R4, 0x2 ;  /* 0x0000000406048211 */ /* 0x004fe200078210ff */
[----:B------:R-:W-:Y:S02]  /*13930*/  @!P0 IMAD.IADD R3, R7, 0x1, R3 ;  /* 0x0000000107038824 */ /* 0x000fe400078e0203 */
[----:B-1----:R-:W-:-:S03]  /*13940*/  IMAD.SHL.U32 R21, R21, 0x8, RZ ;  /* 0x0000000815157824 */ /* 0x002fc600078e00ff */
[----:B------:R-:W-:Y:S02]  /*13950*/  @!P0 LEA.HI.X R5, R6, R5, R3, 0x2, P1 ;  /* 0x0000000506058211 */ /* 0x000fe400008f1403 */
[----:B------:R-:W-:-:S03]  /*13960*/  LOP3.LUT R21, R21, 0x38, RZ, 0xc0, !PT ;  /* 0x0000003815157812 */ /* 0x000fc600078ec0ff */
[----:B------:R0:W5:Y:S01]  /*13970*/  @!P0 LDG.E R36, desc[UR40][R4.64] ;  /* 0x0000002804248981 */ /* 0x000162000c1e1900 */
[----:B------:R-:W-:Y:S02]  /*13980*/  ISETP.GE.AND P0, PT, R12, UR4, PT ;  /* 0x000000040c007c0c */ /* 0x000fe4000bf06270 */
[C---:B------:R-:W-:Y:S02]  /*13990*/  LOP3.LUT R13, R21.reuse, 0x100, RZ, 0xfc, !PT ;  /* 0x00000100150d7812 */ /* 0x040fe400078efcff */
[----:B------:R-:W-:Y:S02]  /*139a0*/  LOP3.LUT R12, R21, 0x140, RZ, 0xfc, !PT ;  /* 0x00000140150c7812 */ /* 0x000fe400078efcff */
[----:B------:R-:W-:Y:S02]  /*139b0*/  ISETP.GE.AND P3, PT, R13, UR4, PT ;  /* 0x000000040d007c0c */ /* 0x000fe4000bf66270 */
[----:B------:R-:W-:Y:S02]  /*139c0*/  ISETP.GE.AND P2, PT, R12, UR4, PT ;  /* 0x000000040c007c0c */ /* 0x000fe4000bf46270 */
[----:B0-----:R-:W-:-:S02]  /*139d0*/  SEL R4, RZ, 0x10, P3 ;  /* 0x00000010ff047807 */ /* 0x001fc40001800000 */
[----:B------:R-:W-:Y:S01]  /*139e0*/  SEL R5, RZ, 0x20, P2 ;  /* 0x00000020ff057807 */ /* 0x000fe20001000000 */
[----:B------:R-:W-:Y:S01]  /*139f0*/  IMAD.MOV R0, RZ, RZ, -R0 ;  /* 0x000000ffff007224 */ /* 0x000fe200078e0a00 */
[----:B------:R-:W-:Y:S02]  /*13a00*/  SEL R3, RZ, 0x40, P0 ;  /* 0x00000040ff037807 */ /* 0x000fe40000000000 */
[----:B------:R-:W-:Y:S01]  /*13a10*/  LOP3.LUT R4, R5, R9, R4, 0xfe, !PT ;  /* 0x0000000905047212 */ /* 0x000fe200078efe04 */
[----:B------:R-:W-:-:S03]  /*13a20*/  IMAD R0, R10, R0, R8 ;  /* 0x000000000a007224 */ /* 0x000fc600078e0208 */
[----:B------:R-:W-:Y:S02]  /*13a30*/  LOP3.LUT R3, R4, R3, RZ, 0xfc, !PT ;  /* 0x0000000304037212 */ /* 0x000fe400078efcff */
[----:B------:R-:W-:Y:S02]  /*13a40*/  LOP3.LUT R14, R21, 0x1c0, RZ, 0xfc, !PT ;  /* 0x000001c0150e7812 */ /* 0x000fe400078efcff */
[----:B------:R-:W-:Y:S01]  /*13a50*/  LOP3.LUT R22, R22, 0xfffffff7, RZ, 0xc0, !PT ;  /* 0xfffffff716167812 */ /* 0x000fe200078ec0ff */
[----:B------:R0:W-:Y:S01]  /*13a60*/  STL [R1+0x38], R3 ;  /* 0x0000380301007387 */ /* 0x0001e20000100800 */
[----:B------:R-:W-:Y:S01]  /*13a70*/  ISETP.GE.AND P0, PT, R14, UR4, PT ;  /* 0x000000040e007c0c */ /* 0x000fe2000bf06270 */
[----:B------:R-:W-:Y:S02]  /*13a80*/  ULDC UR4, c[0x0][0x2f4] ;  /* 0x0000bd0000047ab9 */ /* 0x000fe40000000800 */
[----:B------:R0:W-:Y:S01]  /*13a90*/  STL [R1], R0 ;  /* 0x0000000001007387 */ /* 0x0001e20000100800 */
[----:B------:R-:W-:-:S02]  /*13aa0*/  @P3 LOP3.LUT R22, R22, 0x8, RZ, 0xfc, !PT ;  /* 0x0000000816163812 */ /* 0x000fc400078efcff */
[----:B------:R-:W-:Y:S02]  /*13ab0*/  SEL R2, RZ, 0x80, P0 ;  /* 0x00000080ff027807 */ /* 0x000fe40000000000 */
[----:B------:R-:W-:Y:S02]  /*13ac0*/  ISETP.GE.AND P0, PT, R11, UR4, PT ;  /* 0x000000040b007c0c */ /* 0x000fe4000bf06270 */
[----:B------:R-:W-:-:S04]  /*13ad0*/  LOP3.LUT R22, R22, 0xfffffffb, RZ, 0xc0, !PT ;  /* 0xfffffffb16167812 */ /* 0x000fc800078ec0ff */
[----:B------:R-:W-:-:S04]  /*13ae0*/  @P2 LOP3.LUT R22, R22, 0x4, RZ, 0xfc, !PT ;  /* 0x0000000416162812 */ /* 0x000fc800078efcff */
[----:B------:R-:W-:-:S04]  /*13af0*/  LOP3.LUT R22, R22, 0xfffffffd, RZ, 0xc0, !PT ;  /* 0xfffffffd16167812 */ /* 0x000fc800078ec0ff */
[----:B------:R-:W-:Y:S01]  /*13b00*/  @P0 LOP3.LUT R22, R22, 0x2, RZ, 0xfc, !PT ;  /* 0x0000000216160812 */ /* 0x000fe200078efcff */
[----:B0-----:R-:W-:Y:S06]  /*13b10*/  BRA.DIV UR5, `(.L_x_4010) ;  /* 0x0000004605dc7947 */ /* 0x001fec000b800000 */
.L_x_4114:
[----:B------:R-:W-:Y:S02]  /*13b20*/  LOP3.LUT R2, R3, R2, RZ, 0xfc, !PT ;  /* 0x0000000203027212 */ /* 0x000fe400078efcff */
[----:B------:R-:W-:Y:S02]  /*13b30*/  LOP3.LUT R0, R37, 0x2, RZ, 0xfc, !PT ;  /* 0x0000000225007812 */ /* 0x000fe400078efcff */
[----:B------:R-:W-:Y:S01]  /*13b40*/  ISETP.GT.U32.AND P1, PT, R20, 0x3f, PT ;  /* 0x0000003f1400780c */ /* 0x000fe20003f24070 */
[----:B------:R0:W-:Y:S01]  /*13b50*/  STL [R1+0x10], R2 ;  /* 0x0000100201007387 */ /* 0x0001e20000100800 */
[----:B------:R-:W-:Y:S02]  /*13b60*/  ISETP.NE.AND P0, PT, R0, 0x3, PT ;  /* 0x000000030000780c */ /* 0x000fe40003f05270 */
[----:B------:R-:W-:Y:S02]  /*13b70*/  LOP3.LUT R22, R22, 0xfffffeff, RZ, 0xc0, !PT ;  /* 0xfffffeff16167812 */ /* 0x000fe400078ec0ff */
[----:B------:R-:W-:-:S02]  /*13b80*/  SHF.R.S32.HI R29, RZ, 0x1f, R18 ;  /* 0x0000001fff1d7819 */ /* 0x000fc40000011412 */
[----:B------:R-:W-:-:S05]  /*13b90*/  LOP3.LUT R22, R22, 0xfffffffe, RZ, 0xc0, !PT ;  /* 0xfffffffe16167812 */ /* 0x000fca00078ec0ff */
[----:B------:R-:W-:-:S04]  /*13ba0*/  @P1 LOP3.LUT R22, R22, 0x1, RZ, 0xfc, !PT ;  /* 0x0000000116161812 */ /* 0x000fc800078efcff */
[----:B------:R-:W-:Y:S01]  /*13bb0*/  @P0 LOP3.LUT R22, R22, 0x100, RZ, 0xfc, !PT ;  /* 0x0000010016160812 */ /* 0x000fe200078efcff */
[----:B0-----:R-:W-:Y:S06]  /*13bc0*/  @!P0 BRA `(.L_x_4011) ;  /* 0x0000000000048947 */ /* 0x001fec0003800000 */
[----:B------:R-:W-:Y:S01]  /*13bd0*/  BPT.TRAP 0x1 ;  /* 0x000000040000795c */ /* 0x000fe20000300000 */
.L_x_4011:
[----:B------:R-:W-:Y:S01]  /*13be0*/  LEA R27, R25, R23, 0x3 ;  /* 0x00000017191b7211 */ /* 0x000fe200078e18ff */
[----:B------:R-:W-:Y:S01]  /*13bf0*/  BSSY B0, `(.L_x_4012) ;  /* 0x0000004000007945 */ /* 0x000fe20003800000 */
[----:B------:R-:W-:-:S04]  /*13c00*/  SHF.L.U32 R0, R26, 0x1f, RZ ;  /* 0x0000001f1a007819 */ /* 0x000fc800000006ff */
[----:B------:R-:W0:Y:S02]  /*13c10*/  SYNCS.PHASECHK.TRANS64.TRYWAIT P0, [R27+URZ+0x28c40], R0 ;  /* 0x028c40001b0075a7 */ /* 0x000e24000800017f */
[----:B0-----:R-:W-:Y:S05]  /*13c20*/  @!P0 BRA `(.L_x_4013) ;  /* 0x0000004400cc8947 */ /* 0x001fea0003800000 */
.L_x_4115:
[----:B------:R-:W-:Y:S05]  /*13c30*/  BSYNC B0 ;  /* 0x0000000000007941 */ /* 0x000fea0003800000 */
.L_x_4012:
[----:B------:R-:W0:Y:S01]  /*13c40*/  LDL R2, [R1] ;  /* 0x0000000001027983 */ /* 0x000e220000100800 */
[----:B------:R-:W-:-:S03]  /*13c50*/  ULDC.64 UR4, c[0x0][0x300] ;  /* 0x0000c00000047ab9 */ /* 0x000fc60000000a00 */
[----:B------:R-:W2:Y:S01]  /*13c60*/  LDL R6, [R1+0x4] ;  /* 0x0000040001067983 */ /* 0x000ea20000100800 */
[----:B-----5:R-:W-:Y:S02]  /*13c70*/  SHF.R.S32.HI R4, RZ, 0x1f, R36 ;  /* 0x0000001fff047819 */ /* 0x020fe40000011424 */
[----:B------:R-:W-:Y:S01]  /*13c80*/  LOP3.LUT P2, RZ, R22, 0x2, RZ, 0xc0, !PT ;  /* 0x0000000216ff7812 */ /* 0x000fe2000784c0ff */
[----:B------:R-:W1:Y:S02]  /*13c90*/  S2R R7, SR_TID.X ;  /* 0x0000000000077919 */ /* 0x000e640000002100 */
        /* <DEDUP_REMOVED lines=20> */
[----:B0-----:R-:W-:-:S04]  /*13de0*/  LOP3.LUT R4, R4, 0x7f, RZ, 0xc0, !PT ;  /* 0x0000007f04047812 */ /* 0x001fc800078ec0ff */
[----:B------:R-:W-:Y:S01]  /*13df0*/  SHF.R.U32.HI R5, RZ, 0x3, R4 ;  /* 0x00000003ff057819 */ /* 0x000fe20000011604 */
[----:B------:R-:W-:Y:S01]  /*13e00*/  IMAD.IADD R4, R3, 0x1, R0 ;  /* 0x0000000103047824 */ /* 0x000fe200078e0200 */
[C---:B------:R-:W-:Y:S01]  /*13e10*/  LEA R0, P0, R2.reuse, UR4, 0x1 ;  /* 0x0000000402007c11 */ /* 0x040fe2000f8008ff */
[----:B------:R-:W-:Y:S01]  /*13e20*/  UMOV UR4, 0xffffffff ;  /* 0xffffffff00047882 */ /* 0x000fe20000000000 */
[----:B--2---:R-:W-:Y:S01]  /*13e30*/  IADD3 R31, -R5, R6, -R31 ;  /* 0x00000006051f7210 */ /* 0x004fe20007ffe91f */
[----:B------:R-:W-:Y:S01]  /*13e40*/  IMAD R5, R25, 0x1000, R35 ;  /* 0x0000100019057824 */ /* 0x000fe200078e0223 */
[----:B------:R-:W-:Y:S02]  /*13e50*/  LEA.HI.X R4, R2, UR5, R4, 0x1, P0 ;  /* 0x0000000502047c11 */ /* 0x000fe400080f0c04 */
[----:B------:R-:W-:Y:S01]  /*13e60*/  ISETP.GE.AND P0, PT, R31, 0x1, PT ;  /* 0x000000011f00780c */ /* 0x000fe20003f06270 */
[----:B------:R-:W-:-:S12]  /*13e70*/  BRA.DIV UR4, `(.L_x_4014) ;  /* 0x00000046044c7947 */ /* 0x000fd8000b800000 */
[----:B------:R-:W0:Y:S01]  /*13e80*/  SHFL.IDX PT, R3, R0, RZ, 0x181f ;  /* 0x00181fff00037589 */ /* 0x000e2200000e0000 */
[----:B------:R-:W-:-:S03]  /*13e90*/  @P0 LEA R6, R5, R23, 0x1 ;  /* 0x0000001705060211 */ /* 0x000fc600078e08ff */
[----:B------:R-:W1:Y:S01]  /*13ea0*/  SHFL.IDX PT, R2, R4, RZ, 0x181f ;  /* 0x00181fff04027589 */ /* 0x000e6200000e0000 */
        /* <DEDUP_REMOVED lines=29> */
.L_x_4125:
[----:B------:R-:W-:-:S13]  /*14080*/  ISETP.GE.AND P0, PT, R31, 0x31, PT ;  /* 0x000000311f00780c */ /* 0x000fda0003f06270 */
[----:B0-----:R-:W-:Y:S01]  /*14090*/  @P0 LEA R2, P1, R7, R0, 0x1 ;  /* 0x0000000007020211 */ /* 0x001fe200078208ff */
[----:B------:R-:W-:-:S04]  /*140a0*/  @P0 IMAD R5, R5, 0x2, R23 ;  /* 0x0000000205050824 */ /* 0x000fc800078e0217 */
[----:B------:R-:W-:-:S05]  /*140b0*/  @P0 IMAD.X R3, RZ, RZ, R4, P1 ;  /* 0x000000ffff030224 */ /* 0x000fca00008e0604 */
[----:B------:R-:W-:Y:S01]  /*140c0*/  @!PT LDS RZ, [RZ] ;  /* 0x00000000fffff984 */ /* 0x000fe20000000800 */
[----:B------:R-:W-:Y:S01]  /*140d0*/  @!PT LDS RZ, [RZ] ;  /* 0x00000000fffff984 */ /* 0x000fe20000000800 */
[----:B------:R-:W-:Y:S01]  /*140e0*/  @!PT LDS RZ, [RZ] ;  /* 0x00000000fffff984 */ /* 0x000fe20000000800 */
[----:B------:R0:W-:Y:S01]  /*140f0*/  @P0 LDGSTS.E.BYPASS.LTC128B.128 [R5+0x23c00], desc[UR40][R2.64], !P2 ;  /* 0x23c0000002050fae */ /* 0x0001e2000d101d68 */
[----:B------:R-:W-:Y:S01]  /*14100*/  PLOP3.LUT P0, PT, PT, PT, PT, 0x80, 0x0 ;  /* 0x000000000000781c */ /* 0x000fe20003f0f070 */
[----:B------:R-:W-:-:S12]  /*14110*/  NOP ;  /* 0x0000000000007918 */ /* 0x000fd80000000000 */
.L_x_4015:
        /* <DEDUP_REMOVED lines=11> */
.L_x_4016:
[----:B------:R1:W5:Y:S01]  /*141d0*/  LDL.LU R0, [R1+0x14] ;  /* 0x0000140001007983 */ /* 0x0003620000300800 */
[----:B------:R1:W-:Y:S03]  /*141e0*/  SYNCS.ARRIVE.TRANS64.A1T0 RZ, [R27+URZ+0x28c30], RZ ;  /* 0x028c30ff1bff79a7 */ /* 0x0003e6000810003f */
[----:B------:R1:W5:Y:S04]  /*141f0*/  LDL.LU R4, [R1+0xc] ;  /* 0x00000c0001047983 */ /* 0x0003680000300800 */
[----:B0-----:R1:W5:Y:S02]  /*14200*/  LDL R3, [R1+0x10] ;  /* 0x0000100001037983 */ /* 0x0013640000100800 */
[----:B------:R-:W-:Y:S05]  /*14210*/  WARPSYNC.ALL ;  /* 0x0000000000007948 */ /* 0x000fea0003800000 */
[----:B------:R-:W-:Y:S01]  /*14220*/  ULDC.64 UR4, c[0x0][0xa00] ;  /* 0x0002800000047ab9 */ /* 0x000fe20000000a00 */
[----:B------:R-:W-:Y:S01]  /*14230*/  BSSY B6, `(.L_x_4017) ;  /* 0x0000025000067945 */ /* 0x000fe20003800000 */
[----:B------:R-:W-:Y:S01]  /*14240*/  BAR.SYNC.DEFER_BLOCKING 0x8, 0x100 ;  /* 0x0204000000007b1d */ /* 0x000fe20000010000 */
[----:B------:R-:W-:-:S04]  /*14250*/  ISETP.NE.U32.AND P0, PT, RZ, UR4, PT ;  /* 0x00000004ff007c0c */ /* 0x000fc8000bf05070 */
[----:B------:R-:W-:Y:S01]  /*14260*/  ISETP.NE.AND.EX P0, PT, RZ, UR5, PT, P0 ;  /* 0x00000005ff007c0c */ /* 0x000fe2000bf05300 */
[----:B------:R-:W-:-:S03]  /*14270*/  ULDC.64 UR4, c[0x0][0x298] ;  /* 0x0000a60000047ab9 */ /* 0x000fc60000000a00 */
[----:B------:R-:W-:-:S05]  /*14280*/  SEL R5, R32, RZ, !P0 ;  /* 0x000000ff20057207 */ /* 0x000fca0004000000 */
[----:B------:R0:W-:Y:S01]  /*14290*/  STL [R1+0x28], R5 ;  /* 0x0000280501007387 */ /* 0x0001e20000100800 */
[----:B-----5:R-:W-:Y:S02]  /*142a0*/  SEL R2, R0, RZ, !P0 ;  /* 0x000000ff00027207 */ /* 0x020fe40004000000 */
[----:B------:R-:W-:-:S03]  /*142b0*/  SHF.R.S32.HI R0, RZ, 0x1f, R4 ;  /* 0x0000001fff007819 */ /* 0x000fc60000011404 */
[----:B------:R2:W-:Y:S01]  /*142c0*/  STL [R1+0x14], R2 ;  /* 0x0000140201007387 */ /* 0x0005e20000100800 */
[----:B------:R-:W-:Y:S01]  /*142d0*/  PRMT R32, R3, 0x8880, RZ ;  /* 0x0000888003207816 */ /* 0x000fe200000000ff */
[----:B------:R-:W-:-:S03]  /*142e0*/  IMAD R0, R0, UR4, RZ ;  /* 0x0000000400007c24 */ /* 0x000fc6000f8e02ff */
[----:B------:R-:W-:Y:S01]  /*142f0*/  PRMT R32, R32, 0x7710, RZ ;  /* 0x0000771020207816 */ /* 0x000fe200000000ff */
[C---:B------:R-:W-:Y:S02]  /*14300*/  IMAD R0, R4.reuse, UR5, R0 ;  /* 0x0000000504007c24 */ /* 0x040fe4000f8e0200 */
[----:B0-----:R-:W-:Y:S01]  /*14310*/  IMAD.WIDE.U32 R4, R4, UR4, RZ ;  /* 0x0000000404047c25 */ /* 0x001fe2000f8e00ff */
[----:B--2---:R-:W-:-:S03]  /*14320*/  IADD3 R2, R23, 0x20400, RZ ;  /* 0x0002040017027810 */ /* 0x004fc60007ffe0ff */
[----:B------:R-:W-:Y:S01]  /*14330*/  IMAD.IADD R0, R5, 0x1, R0 ;  /* 0x0000000105007824 */ /* 0x000fe200078e0200 */
[----:B------:R0:W-:Y:S01]  /*14340*/  STL.64 [R1+0x20], R4 ;  /* 0x0000200401007387 */ /* 0x0001e20000100a00 */
[----:B------:R-:W-:-:S03]  /*14350*/  LOP3.LUT P0, RZ, R2, 0x3ff, RZ, 0xc0, !PT ;  /* 0x000003ff02ff7812 */ /* 0x000fc6000780c0ff */
[----:B------:R0:W-:Y:S10]  /*14360*/  STL [R1+0xc], R0 ;  /* 0x00000c0001007387 */ /* 0x0001f40000100800 */
[----:B0-----:R-:W-:Y:S05]  /*14370*/  @!P0 BRA `(.L_x_4018) ;  /* 0x0000000000408947 */ /* 0x001fea0003800000 */
        /* <DEDUP_REMOVED lines=16> */
.L_x_4018:
[----:B------:R-:W-:Y:S05]  /*14480*/  BSYNC B6 ;  /* 0x0000000000067941 */ /* 0x000fea0003800000 */
.L_x_4017:
[----:B------:R-:W2:Y:S01]  /*14490*/  LDL.LU R0, [R1+0xc] ;  /* 0x00000c0001007983 */ /* 0x000ea20000300800 */
[----:B------:R-:W-:Y:S01]  /*144a0*/  ULDC.64 UR4, c[0x0][0x2d8] ;  /* 0x0000b60000047ab9 */ /* 0x000fe20000000a00 */
[----:B------:R-:W0:Y:S02]  /*144b0*/  LDC R7, c[0x0][0x448] ;  /* 0x00011200ff077b82 */ /* 0x000e240000000800 */
[----:B------:R-:W2:Y:S04]  /*144c0*/  LDL.LU.64 R2, [R1+0x20] ;  /* 0x0000200001027983 */ /* 0x000ea80000300a00 */
[----:B------:R-:W3:Y:S04]  /*144d0*/  LDL.LU R20, [R1+0x14] ;  /* 0x0000140001147983 */ /* 0x000ee80000300800 */
[----:B------:R-:W4:Y:S04]  /*144e0*/  LDL.LU R21, [R1+0x28] ;  /* 0x0000280001157983 */ /* 0x000f280000300800 */
[----:B------:R0:W5:Y:S02]  /*144f0*/  LDL R8, [R1+0x34] ;  /* 0x0000340001087983 */ /* 0x0001640000100800 */
[----:B0-----:R-:W-:-:S13]  /*14500*/  ISETP.NE.AND P0, PT, R7, 0x1, PT ;  /* 0x000000010700780c */ /* 0x001fda0003f05270 */
[----:B------:R-:W0:Y:S08]  /*14510*/  @P0 LDC R5, c[0x0][0x44c] ;  /* 0x00011300ff050b82 */ /* 0x000e300000000800 */
[----:B------:R-:W1:Y:S01]  /*14520*/  @P0 LDC R6, c[0x0][0x450] ;  /* 0x00011400ff060b82 */ /* 0x000e620000000800 */
[----:B--2---:R-:W-:Y:S02]  /*14530*/  IMAD.MOV.U32 R3, RZ, RZ, R0 ;  /* 0x000000ffff037224 */ /* 0x004fe400078e0000 */
[----:B------:R-:W-:-:S02]  /*14540*/  IMAD R0, R29, UR4, RZ ;  /* 0x000000041d007c24 */ /* 0x000fc4000f8e02ff */
[----:B------:R-:W-:-:S04]  /*14550*/  IMAD.WIDE.U32 R2, R18, UR4, R2 ;  /* 0x0000000412027c25 */ /* 0x000fc8000f8e0002 */
[----:B------:R-:W-:Y:S01]  /*14560*/  IMAD R0, R18, UR5, R0 ;  /* 0x0000000512007c24 */ /* 0x000fe2000f8e0200 */
[----:B------:R-:W-:-:S03]  /*14570*/  ULDC.64 UR4, c[0x0][0x2e0] ;  /* 0x0000b80000047ab9 */ /* 0x000fc60000000a00 */
[----:B------:R-:W-:Y:S02]  /*14580*/  IMAD.IADD R3, R3, 0x1, R0 ;  /* 0x0000000103037824 */ /* 0x000fe400078e0200 */
[----:B---3--:R-:W-:Y:S02]  /*14590*/  IMAD R0, R20, UR4, RZ ;  /* 0x0000000414007c24 */ /* 0x008fe4000f8e02ff */
[----:B------:R-:W2:Y:S01]  /*145a0*/  S2R R20, SR_TID.X ;  /* 0x0000000000147919 */ /* 0x000ea20000002100 */
[----:B----4-:R-:W-:-:S04]  /*145b0*/  IMAD.WIDE.U32 R2, R21, UR4, R2 ;  /* 0x0000000415027c25 */ /* 0x010fc8000f8e0002 */
[----:B------:R-:W-:Y:S01]  /*145c0*/  IMAD R0, R21, UR5, R0 ;  /* 0x0000000515007c24 */ /* 0x000fe2000f8e0200 */
[----:B------:R-:W3:Y:S01]  /*145d0*/  S2R R9, SR_TID.X ;  /* 0x0000000000097919 */ /* 0x000ee20000002100 */
[----:B------:R-:W-:Y:S02]  /*145e0*/  ULDC.64 UR4, c[0x0][0x2d0] ;  /* 0x0000b40000047ab9 */ /* 0x000fe40000000a00 */
[----:B------:R-:W-:Y:S01]  /*145f0*/  IMAD.IADD R3, R3, 0x1, R0 ;  /* 0x0000000103037824 */ /* 0x000fe200078e0200 */
[----:B--2---:R-:W-:-:S04]  /*14600*/  LOP3.LUT R20, R20, 0x7f, RZ, 0xc0, !PT ;  /* 0x0000007f14147812 */ /* 0x004fc800078ec0ff */
[----:B------:R-:W-:Y:S02]  /*14610*/  SHF.R.U32.HI R21, RZ, 0x3, R20 ;  /* 0x00000003ff157819 */ /* 0x000fe40000011614 */
[----:B------:R-:W2:Y:S02]  /*14620*/  S2R R20, SR_TID.X ;  /* 0x0000000000147919 */ /* 0x000ea40000002100 */
[----:B--2---:R-:W-:-:S04]  /*14630*/  SHF.L.U32 R20, R20, 0x4, RZ ;  /* 0x0000000414147819 */ /* 0x004fc800000006ff */
[----:B------:R-:W-:-:S05]  /*14640*/  LOP3.LUT R20, R21, 0x70, R20, 0xf8, !PT ;  /* 0x0000007015147812 */ /* 0x000fca00078ef814 */
[----:B------:R-:W-:Y:S02]  /*14650*/  IMAD R0, R17, 0x40, R20 ;  /* 0x0000004011007824 */ /* 0x000fe400078e0214 */
[----:B------:R2:W5:Y:S02]  /*14660*/  LDL R20, [R1+0x18] ;  /* 0x0000180001147983 */ /* 0x0005640000100800 */
[----:B0-----:R-:W-:-:S04]  /*14670*/  @P0 IMAD.HI.U32 R5, R0, R5, RZ ;  /* 0x0000000500050227 */ /* 0x001fc800078e00ff */
[----:B------:R-:W-:Y:S01]  /*14680*/  IMAD.MOV.U32 R4, RZ, RZ, R0 ;  /* 0x000000ffff047224 */ /* 0x000fe200078e0000 */
[----:B-1----:R-:W-:Y:S01]  /*14690*/  @P0 SHF.R.U32.HI R4, RZ, R6, R5 ;  /* 0x00000006ff040219 */ /* 0x002fe20000011605 */
[----:B------:R-:W0:Y:S04]  /*146a0*/  S2R R21, SR_TID.X ;  /* 0x0000000000157919 */ /* 0x000e280000002100 */
[----:B------:R-:W-:-:S04]  /*146b0*/  IMAD.MOV R5, RZ, RZ, -R4 ;  /* 0x000000ffff057224 */ /* 0x000fc800078e0a04 */
        /* <DEDUP_REMOVED lines=12> */
[----:B---3--:R-:W-:Y:S01]  /*14780*/  IMAD.SHL.U32 R9, R9, 0x8, RZ ;  /* 0x0000000809097824 */ /* 0x008fe200078e00ff */
[C---:B------:R-:W-:Y:S01]  /*14790*/  LEA R0, P0, R2.reuse, UR4, 0x1 ;  /* 0x0000000402007c11 */ /* 0x040fe2000f8008ff */
[----:B------:R-:W-:Y:S01]  /*147a0*/  IMAD.IADD R3, R3, 0x1, R4 ;  /* 0x0000000103037824 */ /* 0x000fe200078e0204 */
[----:B------:R-:W-:Y:S02]  /*147b0*/  ULDC UR4, c[0x0][0x2b8] ;  /* 0x0000ae0000047ab9 */ /* 0x000fe40000000800 */
[----:B------:R-:W-:Y:S02]  /*147c0*/  LOP3.LUT R9, R9, 0x38, RZ, 0xc0, !PT ;  /* 0x0000003809097812 */ /* 0x000fe400078ec0ff */
[----:B------:R-:W-:Y:S01]  /*147d0*/  LEA.HI.X R2, R2, UR5, R3, 0x1, P0 ;  /* 0x0000000502027c11 */ /* 0x000fe200080f0c03 */
[----:B------:R-:W-:Y:S01]  /*147e0*/  UMOV UR5, 0xffffffff ;  /* 0xffffffff00057882 */ /* 0x000fe20000000000 */
[----:B0-----:R-:W-:-:S02]  /*147f0*/  LOP3.LUT R21, R21, 0x7f, RZ, 0xc0, !PT ;  /* 0x0000007f15157812 */ /* 0x001fc400078ec0ff */
[----:B------:R-:W-:Y:S02]  /*14800*/  ISETP.GE.AND P1, PT, R9, UR4, PT ;  /* 0x0000000409007c0c */ /* 0x000fe4000bf26270 */
[----:B------:R-:W-:Y:S01]  /*14810*/  SHF.R.U32.HI R10, RZ, 0x3, R21 ;  /* 0x00000003ff0a7819 */ /* 0x000fe20000011615 */
[----:B--2---:R-:W-:Y:S10]  /*14820*/  BRA.DIV UR5, `(.L_x_4019) ;  /* 0x0000004205307947 */ /* 0x004ff4000b800000 */
[----:B------:R-:W0:Y:S01]  /*14830*/  SHFL.IDX PT, R5, R0, RZ, 0x181f ;  /* 0x00181fff00057589 */ /* 0x000e2200000e0000 */
[----:B-----5:R-:W-:Y:S01]  /*14840*/  IMAD R3, R20, R7, RZ ;  /* 0x0000000714037224 */ /* 0x020fe200078e02ff */
[----:B------:R-:W-:Y:S02]  /*14850*/  LEA R17, R17, R10, 0x6 ;  /* 0x0000000a11117211 */ /* 0x000fe400078e30ff */
[----:B------:R-:W1:Y:S02]  /*14860*/  SHFL.IDX PT, R4, R2, RZ, 0x181f ;  /* 0x00181fff02047589 */ /* 0x000e6400000e0000 */
        /* <DEDUP_REMOVED lines=8> */
[----:B0-----:R-:W-:Y:S02]  /*148f0*/  VIADD R4, R17, 0x10 ;  /* 0x0000001011047836 */ /* 0x001fe40000000000 */
[----:B------:R-:W0:Y:S03]  /*14900*/  SHFL.IDX PT, R5, R0, 0x1, 0x181f ;  /* 0x00381f0000057f89 */ /* 0x000e2600000e0000 */
        /* <DEDUP_REMOVED lines=12> */
[----:B------:R-:W1:Y:S08]  /*149d0*/  SHFL.IDX PT, R4, R2, 0x2, 0x181f ;  /* 0x00581f0002047f89 */ /* 0x000e7000000e0000 */
[----:B0-----:R-:W-:-:S05]  /*149e0*/  @!P0 LEA R5, P2, R9, R5, 0x1 ;  /* 0x0000000509058211 */ /* 0x001fca00078408ff */
[----:B-1----:R-:W-:-:S05]  /*149f0*/  @!P0 IMAD.X R4, RZ, RZ, R4, P2 ;  /* 0x000000ffff048224 */ /* 0x002fca00010e0604 */
[----:B------:R-:W-:-:S04]  /*14a00*/  @!P0 LOP3.LUT R5, R5, R4, RZ, 0x3c, !PT ;  /* 0x0000000405058212 */ /* 0x000fc800078e3cff */
[----:B------:R-:W-:-:S04]  /*14a10*/  @!P0 LOP3.LUT R4, R5, R4, RZ, 0x3c, !PT ;  /* 0x0000000405048212 */ /* 0x000fc800078e3cff */
[----:B------:R-:W-:-:S05]  /*14a20*/  @!P0 LOP3.LUT R5, R5, R4, RZ, 0x3c, !PT ;  /* 0x0000000405058212 */ /* 0x000fca00078e3cff */
[----:B------:R0:W-:Y:S04]  /*14a30*/  @!P0 LDGSTS.E.BYPASS.LTC128B.128 [R8+0x21400], desc[UR40][R4.64], !P1 ;  /* 0x2140000004088fae */ /* 0x0001e8000c901d68 */
[----:B0-----:R0:W1:Y:S02]  /*14a40*/  SHFL.IDX PT, R4, R2, 0x3, 0x181f ;  /* 0x00781f0002047f89 */ /* 0x00106400000e0000 */
.L_x_4134:
[----:B------:R-:W-:-:S05]  /*14a50*/  VIADD R17, R17, 0x30 ;  /* 0x0000003011117836 */ /* 0x000fca0000000000 */
[----:B------:R-:W-:-:S13]  /*14a60*/  ISETP.GE.AND P0, PT, R17, R3, PT ;  /* 0x000000031100720c */ /* 0x000fda0003f06270 */
[----:B0-----:R-:W-:-:S04]  /*14a70*/  @!P0 LEA R2, P2, R9, R0, 0x1 ;  /* 0x0000000009028211 */ /* 0x001fc800078408ff */
[----:B-1----:R-:W-:-:S05]  /*14a80*/  @!P0 IADD3.X R3, RZ, R4, RZ, P2, !PT ;  /* 0x00000004ff038210 */ /* 0x002fca00017fe4ff */
[----:B------:R-:W-:Y:S01]  /*14a90*/  @!PT LDS RZ, [RZ] ;  /* 0x00000000fffff984 */ /* 0x000fe20000000800 */
[----:B------:R-:W-:Y:S01]  /*14aa0*/  @!PT LDS RZ, [RZ] ;  /* 0x00000000fffff984 */ /* 0x000fe20000000800 */
[----:B------:R-:W-:Y:S01]  /*14ab0*/  @!PT LDS RZ, [RZ] ;  /* 0x00000000fffff984 */ /* 0x000fe20000000800 */
[----:B------:R0:W-:Y:S01]  /*14ac0*/  @!P0 LDGSTS.E.BYPASS.LTC128B.128 [R8+0x21c00], desc[UR40][R2.64], !P1 ;  /* 0x21c0000002088fae */ /* 0x0001e2000c901d68 */
[----:B------:R-:W-:Y:S01]  /*14ad0*/  PLOP3.LUT P0, PT, PT, PT, PT, 0x80, 0x0 ;  /* 0x000000000000781c */ /* 0x000fe20003f0f070 */
[----:B------:R-:W-:-:S12]  /*14ae0*/  NOP ;  /* 0x0000000000007918 */ /* 0x000fd80000000000 */
.L_x_4020:
        /* <DEDUP_REMOVED lines=18> */
.L_x_4135:
[----:B------:R-:W-:Y:S05]  /*14c10*/  BSYNC B0 ;  /* 0x0000000000007941 */ /* 0x000fea0003800000 */
.L_x_4021:
[----:B------:R-:W-:-:S04]  /*14c20*/  LOP3.LUT R2, R37, 0x2, RZ, 0xfc, !PT ;  /* 0x0000000225027812 */ /* 0x000fc800078efcff */
[----:B------:R-:W-:-:S13]  /*14c30*/  ISETP.NE.AND P0, PT, R2, 0x3, PT ;  /* 0x000000030200780c */ /* 0x000fda0003f05270 */
[----:B------:R-:W-:Y:S05]  /*14c40*/  @!P0 BRA `(.L_x_4023) ;  /* 0x0000000000048947 */ /* 0x000fea0003800000 */
[----:B------:R-:W-:Y:S01]  /*14c50*/  BPT.TRAP 0x1 ;  /* 0x000000040000795c */ /* 0x000fe20000300000 */
.L_x_4023:
[----:B0-----:R-:W-:Y:S01]  /*14c60*/  SHF.L.U32 R0, R26, 0x1f, RZ ;  /* 0x0000001f1a007819 */ /* 0x001fe200000006ff */
[----:B------:R-:W-:Y:S03]  /*14c70*/  BSSY B0, `(.L_x_4024) ;  /* 0x0000003000007945 */ /* 0x000fe60003800000 */
[----:B------:R-:W0:Y:S02]  /*14c80*/  SYNCS.PHASECHK.TRANS64.TRYWAIT P0, [R27+URZ+0x28c60], R0 ;  /* 0x028c60001b0075a7 */ /* 0x000e24000800017f */
[----:B0-----:R-:W-:Y:S05]  /*14c90*/  @!P0 BRA `(.L_x_4025) ;  /* 0x00000040006c8947 */ /* 0x001fea0003800000 */
.L_x_4136:
[----:B------:R-:W-:Y:S05]  /*14ca0*/  BSYNC B0 ;  /* 0x0000000000007941 */ /* 0x000fea0003800000 */
.L_x_4024:
[----:B------:R-:W0:Y:S01]  /*14cb0*/  LDL.LU R3, [R1+0x2c] ;  /* 0x00002c0001037983 */ /* 0x000e220000300800 */
[----:B------:R-:W-:-:S03]  /*14cc0*/  ULDC.64 UR4, c[0x0][0x328] ;  /* 0x0000ca0000047ab9 */ /* 0x000fc60000000a00 */
[----:B------:R-:W2:Y:S04]  /*14cd0*/  LDL.LU R2, [R1] ;  /* 0x0000000001027983 */ /* 0x000ea80000300800 */
[----:B------:R-:W3:Y:S01]  /*14ce0*/  LDL.LU R4, [R1+0x30] ;  /* 0x0000300001047983 */ /* 0x000ee20000300800 */
        /* <DEDUP_REMOVED lines=28> */
[----:B------:R-:W-:-:S02]  /*14eb0*/  LOP3.LUT P2, RZ, R32, 0x10, RZ, 0xc0, !PT ;  /* 0x0000001020ff7812 */ /* 0x000fc4000784c0ff */
[----:B0-----:R-:W-:-:S04]  /*14ec0*/  SHF.L.U32 R7, R7, 0x3, RZ ;  /* 0x0000000307077819 */ /* 0x001fc800000006ff */
        /* <DEDUP_REMOVED lines=36> */
[----:B0-----:R-:W-:-:S05]  /*15110*/  IADD3 R2, P6, R2, R0, RZ ;  /* 0x0000000002027210 */ /* 0x001fca0007fde0ff */
[----:B-1----:R-:W-:Y:S01]  /*15120*/  IMAD.X R3, RZ, RZ, R3, P6 ;  /* 0x000000ffff037224 */ /* 0x002fe200030e0603 */
        /* <DEDUP_REMOVED lines=40> */
.L_x_4146:
        /* <DEDUP_REMOVED lines=13> */
[----:B------:R-:W-:Y:S02]  /*15480*/  IADD3.X R3, RZ, R6, RZ, P0, !PT ;  /* 0x00000006ff037210 */ /* 0x000fe400007fe4ff */
[----:B------:R-:W-:Y:S02]  /*15490*/  LOP3.LUT P6, RZ, R22, 0x800, RZ, 0xc0, !PT ;  /* 0x0000080016ff7812 */ /* 0x000fe400078cc0ff */
[----:B------:R-:W-:-:S02]  /*154a0*/  ISETP.LT.OR P5, PT, R31, 0x31, !P3 ;  /* 0x000000311f00780c */ /* 0x000fc40005fa1670 */
[C---:B------:R-:W-:Y:S02]  /*154b0*/  LOP3.LUT P0, RZ, R22.reuse, 0x200, RZ, 0xc0, !PT ;  /* 0x0000020016ff7812 */ /* 0x040fe4000780c0ff */
[----:B------:R-:W-:Y:S02]  /*154c0*/  ISETP.LT.OR P3, PT, R31, 0x31, !P1 ;  /* 0x000000311f00780c */ /* 0x000fe40004f61670 */
[----:B------:R-:W-:-:S04]  /*154d0*/  LOP3.LUT P1, RZ, R22, 0x400, RZ, 0xc0, !PT ;  /* 0x0000040016ff7812 */ /* 0x000fc8000782c0ff */
[----:B------:R-:W-:Y:S01]  /*154e0*/  ISETP.LT.OR P1, PT, R31, 0x31, P1 ;  /* 0x000000311f00780c */ /* 0x000fe20000f21670 */
        /* <DEDUP_REMOVED lines=14> */
.L_x_4027:
        /* <DEDUP_REMOVED lines=11> */
.L_x_4028:
[----:B------:R-:W2:Y:S01]  /*15680*/  LDL.LU R2, [R1+0x4] ;  /* 0x0000040001027983 */ /* 0x000ea20000300800 */
[----:B------:R1:W-:Y:S01]  /*15690*/  SYNCS.ARRIVE.TRANS64.A1T0 RZ, [R27+URZ+0x28c50], RZ ;  /* 0x028c50ff1bff79a7 */ /* 0x0003e2000810003f */
[----:B------:R-:W-:Y:S01]  /*156a0*/  BSSY B0, `(.L_x_4029) ;  /* 0x00000f7000007945 */ /* 0x000fe20003800000 */
[----:B--2---:R-:W-:-:S13]  /*156b0*/  ISETP.GE.AND P0, PT, R2, 0x41, PT ;  /* 0x000000410200780c */ /* 0x004fda0003f06270 */
[----:B-1----:R-:W-:Y:S05]  /*156c0*/  @!P0 BRA `(.L_x_4030) ;  /* 0x0000000c00d08947 */ /* 0x002fea0003800000 */
[----:B------:R-:W2:Y:S04]  /*156d0*/  LDL.LU R4, [R1+0x38] ;  /* 0x0000380001047983 */ /* 0x000ea80000300800 */
[----:B------:R-:W3:Y:S04]  /*156e0*/  LDL.LU R3, [R1+0x10] ;  /* 0x0000100001037983 */ /* 0x000ee80000300800 */
[----:B------:R-:W4:Y:S01]  /*156f0*/  LDL.LU R2, [R1+0x3c] ;  /* 0x00003c0001027983 */ /* 0x000f220000300800 */
[----:B--2---:R-:W-:Y:S02]  /*15700*/  LOP3.LUT R32, R4, 0x40, RZ, 0xc0, !PT ;  /* 0x0000004004207812 */ /* 0x004fe400078ec0ff */
[----:B---3--:R-:W-:-:S02]  /*15710*/  LOP3.LUT R31, R3, 0x80, RZ, 0xc0, !PT ;  /* 0x00000080031f7812 */ /* 0x008fc400078ec0ff */
[----:B------:R-:W-:Y:S02]  /*15720*/  SHF.R.U32.HI R32, RZ, 0x2, R32 ;  /* 0x00000002ff207819 */ /* 0x000fe40000011620 */
[----:B----4-:R-:W-:Y:S02]  /*15730*/  LEA.HI.SX32 R7, R2, 0xfffffffe, 0x1a ;  /* 0xfffffffe02077811 */ /* 0x010fe400078fd2ff */
[----:B------:R-:W-:-:S07]  /*15740*/  SHF.R.U32.HI R31, RZ, 0x3, R31 ;  /* 0x00000003ff1f7819 */ /* 0x000fce000001161f */
.L_x_4043:
[----:B-1----:R-:W1:Y:S01]  /*15750*/  S2R R2, SR_TID.X ;  /* 0x0000000000027919 */ /* 0x002e620000002100 */
[----:B0-----:R-:W0:Y:S01]  /*15760*/  LDC R5, c[0x0][0x430] ;  /* 0x00010c00ff057b82 */ /* 0x001e220000000800 */
[----:B------:R-:W-:Y:S01]  /*15770*/  IMAD R4, R7, 0x40, R33 ;  /* 0x0000004007047824 */ /* 0x000fe200078e0221 */
[----:B------:R-:W-:Y:S01]  /*15780*/  LOP3.LUT R10, R37, 0x2, RZ, 0xfc, !PT ;  /* 0x00000002250a7812 */ /* 0x000fe200078efcff */
[----:B--2---:R-:W2:Y:S01]  /*15790*/  S2R R8, SR_TID.X ;  /* 0x0000000000087919 */ /* 0x004ea20000002100 */
[----:B------:R-:W-:Y:S02]  /*157a0*/  IADD3 R25, R25, 0x1, RZ ;  /* 0x0000000119197810 */ /* 0x000fe40007ffe0ff */
[----:B0-----:R-:W-:Y:S02]  /*157b0*/  ISETP.NE.AND P0, PT, R5, 0x1, PT ;  /* 0x000000010500780c */ /* 0x001fe40003f05270 */
[----:B-1----:R-:W-:Y:S01]  /*157c0*/  LOP3.LUT R2, R2, 0x7f, RZ, 0xc0, !PT ;  /* 0x0000007f02027812 */ /* 0x002fe200078ec0ff */
[----:B--2---:R-:W-:-:S03]  /*157d0*/  IMAD.SHL.U32 R8, R8, 0x10, RZ ;  /* 0x0000001008087824 */ /* 0x004fc600078e00ff */
[----:B------:R-:W-:-:S07]  /*157e0*/  SHF.R.U32.HI R2, RZ, 0x3, R2 ;  /* 0x00000003ff027819 */ /* 0x000fce0000011602 */
[----:B---3--:R-:W0:Y:S01]  /*157f0*/  @P0 LDC R6, c[0x0][0x434] ;  /* 0x00010d00ff060b82 */ /* 0x008e220000000800 */
[----:B------:R-:W-:-:S04]  /*15800*/  LOP3.LUT R8, R2, 0x70, R8, 0xf8, !PT ;  /* 0x0000007002087812 */ /* 0x000fc800078ef808 */
[----:B------:R-:W-:-:S03]  /*15810*/  ISETP.GT.U32.AND P1, PT, R8, 0x3f, PT ;  /* 0x0000003f0800780c */ /* 0x000fc60003f24070 */
[----:B------:R-:W1:Y:S01]  /*15820*/  @P0 LDC R3, c[0x0][0x438] ;  /* 0x00010e00ff030b82 */ /* 0x000e620000000800 */
[----:B------:R-:W-:-:S04]  /*15830*/  IMAD.IADD R4, R8, 0x1, R4 ;  /* 0x0000000108047824 */ /* 0x000fc800078e0204 */
[----:B------:R-:W-:-:S05]  /*15840*/  IMAD.MOV.U32 R2, RZ, RZ, R4 ;  /* 0x000000ffff027224 */ /* 0x000fca00078e0004 */
[----:B------:R-:W2:Y:S01]  /*15850*/  @!P1 LDC.64 R8, c[0x0][0x428] ;  /* 0x00010a00ff089b82 */ /* 0x000ea20000000a00 */
[----:B0-----:R-:W-:-:S05]  /*15860*/  @P0 IMAD.HI.U32 R6, R4, R6, RZ ;  /* 0x0000000604060227 */ /* 0x001fca00078e00ff */
[----:B-1----:R-:W-:-:S05]  /*15870*/  @P0 SHF.R.U32.HI R2, RZ, R3, R6 ;  /* 0x00000003ff020219 */ /* 0x002fca0000011606 */
[----:B------:R-:W-:-:S04]  /*15880*/  IMAD.MOV R3, RZ, RZ, -R2 ;  /* 0x000000ffff037224 */ /* 0x000fc800078e0a02 */
[----:B------:R-:W-:Y:S01]  /*15890*/  IMAD R5, R5, R3, R4 ;  /* 0x0000000305057224 */ /* 0x000fe200078e0204 */
[--C-:B------:R-:W-:Y:S01]  /*158a0*/  @!P1 SHF.R.S32.HI R3, RZ, 0x1f, R2.reuse ;  /* 0x0000001fff039819 */ /* 0x100fe20000011402 */
[-C--:B--2---:R-:W-:Y:S02]  /*158b0*/  @!P1 IMAD R4, R34, R8.reuse, RZ ;  /* 0x0000000822049224 */ /* 0x084fe400078e02ff */
[----:B------:R-:W-:-:S04]  /*158c0*/  @!P1 IMAD.WIDE.U32 R2, R30, R8, R2 ;  /* 0x000000081e029225 */ /* 0x000fc800078e0002 */
[----:B------:R-:W-:Y:S02]  /*158d0*/  @!P1 IMAD R4, R30, R9, R4 ;  /* 0x000000091e049224 */ /* 0x000fe400078e0204 */
[----:B------:R-:W0:Y:S02]  /*158e0*/  @!P1 LDC.64 R8, c[0x0][0x418] ;  /* 0x00010600ff089b82 */ /* 0x000e240000000a00 */
[----:B------:R-:W-:Y:S02]  /*158f0*/  @!P1 IMAD.IADD R3, R4, 0x1, R3 ;  /* 0x0000000104039824 */ /* 0x000fe400078e0203 */
[----:B------:R-:W-:Y:S01]  /*15900*/  IMAD.MOV.U32 R4, RZ, RZ, RZ ;  /* 0x000000ffff047224 */ /* 0x000fe200078e00ff */
[----:B0-----:R-:W-:-:S04]  /*15910*/  @!P1 LEA R8, P0, R2, R8, 0x2 ;  /* 0x0000000802089211 */ /* 0x001fc800078010ff */
[----:B------:R-:W-:Y:S02]  /*15920*/  @!P1 LEA.HI.X R9, R2, R9, R3, 0x2, P0 ;  /* 0x0000000902099211 */ /* 0x000fe400000f1403 */
[----:B------:R-:W-:-:S03]  /*15930*/  ISETP.NE.AND P0, PT, R25, 0x2, PT ;  /* 0x000000021900780c */ /* 0x000fc60003f05270 */
[----:B------:R0:W5:Y:S01]  /*15940*/  @!P1 LDG.E R4, desc[UR40][R8.64] ;  /* 0x0000002808049981 */ /* 0x000162000c1e1900 */
[----:B------:R-:W-:Y:S02]  /*15950*/  ISETP.NE.AND P1, PT, R10, 0x3, PT ;  /* 0x000000030a00780c */ /* 0x000fe40003f25270 */
[----:B------:R-:W-:Y:S01]  /*15960*/  SEL R2, RZ, 0x1, P0 ;  /* 0x00000001ff027807 */ /* 0x000fe20000000000 */
[----:B------:R-:W-:Y:S05]  /*15970*/  YIELD ;  /* 0x0000000000007946 */ /* 0x000fea0003800000 */
[----:B------:R-:W-:Y:S01]  /*15980*/  LOP3.LUT R26, R26, R2, RZ, 0x3c, !PT ;  /* 0x000000021a1a7212 */ /* 0x000fe200078e3cff */
[----:B------:R-:W-:Y:S01]  /*15990*/  IMAD.MOV.U32 R2, RZ, RZ, R7 ;  /* 0x000000ffff027224 */ /* 0x000fe200078e0007 */
[----:B------:R-:W-:Y:S01]  /*159a0*/  SEL R25, R25, RZ, P0 ;  /* 0x000000ff19197207 */ /* 0x000fe20000000000 */
[----:B------:R-:W-:-:S03]  /*159b0*/  VIADD R7, R7, 0xffffffff ;  /* 0xffffffff07077836 */ /* 0x000fc60000000000 */
[----:B------:R-:W-:Y:S01]  /*159c0*/  ISETP.GT.AND P3, PT, R2, RZ, PT ;  /* 0x000000ff0200720c */ /* 0x000fe20003f64270 */
[----:B0-----:R-:W-:-:S12]  /*159d0*/  @!P1 BRA `(.L_x_4031) ;  /* 0x0000000000049947 */ /* 0x001fd80003800000 */
[----:B------:R-:W-:Y:S01]  /*159e0*/  BPT.TRAP 0x1 ;  /* 0x000000040000795c */ /* 0x000fe20000300000 */
.L_x_4031:
[----:B------:R-:W-:Y:S01]  /*159f0*/  IMAD R6, R25, 0x8, R23 ;  /* 0x0000000819067824 */ /* 0x000fe200078e0217 */
[----:B------:R-:W-:Y:S01]  /*15a00*/  SHF.L.U32 R17, R26, 0x1f, RZ ;  /* 0x0000001f1a117819 */ /* 0x000fe200000006ff */
[----:B------:R-:W-:Y:S01]  /*15a10*/  BSSY B1, `(.L_x_4032) ;  /* 0x0000004000017945 */ /* 0x000fe20003800000 */
[----:B------:R-:W-:Y:S02]  /*15a20*/  SHF.R.S32.HI R9, RZ, 0x1f, R5 ;  /* 0x0000001fff097819 */ /* 0x000fe40000011405 */
[----:B------:R-:W0:Y:S02]  /*15a30*/  SYNCS.PHASECHK.TRANS64.TRYWAIT P0, [R6+URZ+0x28c40], R17 ;  /* 0x028c4011060075a7 */ /* 0x000e24000800017f */
[----:B0-----:R-:W-:Y:S05]  /*15a40*/  @!P0 BRA `(.L_x_4033) ;  /* 0x0000003c00408947 */ /* 0x001fea0003800000 */
.L_x_4147:
[----:B------:R-:W-:Y:S05]  /*15a50*/  BSYNC B1 ;  /* 0x0000000000017941 */ /* 0x000fea0003800000 */
.L_x_4032:
        /* <DEDUP_REMOVED lines=32> */
[----:B-1----:R-:W-:-:S05]  /*15c60*/  IADD3 R2, P0, R2, R0, RZ ;  /* 0x0000000002027210 */ /* 0x002fca0007f1e0ff */
[----:B--2---:R-:W-:-:S05]  /*15c70*/  IMAD.X R3, RZ, RZ, R3, P0 ;  /* 0x000000ffff037224 */ /* 0x004fca00000e0603 */
        /* <DEDUP_REMOVED lines=8> */
.L_x_4157:
        /* <DEDUP_REMOVED lines=8> */
.L_x_4035:
[----:B------:R-:W-:Y:S02]  /*15d80*/  PLOP3.LUT P1, PT, P1, P0, PT, 0xa2, 0x0 ;  /* 0x000000000000781c */ /* 0x000fe40000f21472 */
[----:B------:R-:W-:-:S08]  /*15d90*/  @P0 R2UR P1, UR4, R6 ;  /* 0x00000000060402ca */ /* 0x000fd00000020000 */
[----:B------:R-:W-:-:S05]  /*15da0*/  @P0 PLOP3.LUT P0, PT, P1, PT, PT, 0x80, 0x0 ;  /* 0x000000000000081c */ /* 0x000fca0000f0f070 */
[----:B------:R-:W-:Y:S01]  /*15db0*/  @!P1 SYNCS.ARRIVE.TRANS64.RED.A0T1 RZ, [UR4+0x28c30], RZ ;  /* 0x028c30ffffff99a7 */ /* 0x000fe20008200404 */
[----:B------:R-:W-:Y:S07]  /*15dc0*/  @!P1 ARRIVES.LDGSTSBAR.64.TRANSCNT [UR4+0x28c30] ;  /* 0x028c3000ff0099b0 */ /* 0x000fee0008000a84 */
[----:B------:R-:W-:Y:S05]  /*15dd0*/  @P0 BRA.U.ANY `(.L_x_4035) ;  /* 0xfffffffd00e80947 */ /* 0x000fea000393ffff */
[----:B------:R-:W-:Y:S01]  /*15de0*/  NOP ;  /* 0x0000000000007918 */ /* 0x000fe20000000000 */
[----:B--2---:R-:W-:-:S04]  /*15df0*/  LOP3.LUT R2, R37, 0x2, RZ, 0xfc, !PT ;  /* 0x0000000225027812 */ /* 0x004fc800078efcff */
[----:B------:R-:W-:-:S13]  /*15e00*/  ISETP.NE.AND P2, PT, R2, 0x3, PT ;  /* 0x000000030200780c */ /* 0x000fda0003f45270 */
[----:B------:R-:W-:Y:S05]  /*15e10*/  @!P2 BRA `(.L_x_4036) ;  /* 0x000000000004a947 */ /* 0x000fea0003800000 */
[----:B------:R-:W-:Y:S01]  /*15e20*/  BPT.TRAP 0x1 ;  /* 0x000000040000795c */ /* 0x000fe20000300000 */
.L_x_4036:
[----:B------:R2:W-:Y:S01]  /*15e30*/  SYNCS.ARRIVE.TRANS64.A1T0 RZ, [R6+URZ+0x28c30], RZ ;  /* 0x028c30ff06ff79a7 */ /* 0x0005e2000810003f */
[----:B------:R-:W-:Y:S05]  /*15e40*/  @!P2 BRA `(.L_x_4037) ;  /* 0x000000000004a947 */ /* 0x000fea0003800000 */
[----:B------:R-:W-:Y:S01]  /*15e50*/  BPT.TRAP 0x1 ;  /* 0x000000040000795c */ /* 0x000fe20000300000 */
.L_x_4037:
[----:B------:R-:W3:Y:S01]  /*15e60*/  SYNCS.PHASECHK.TRANS64.TRYWAIT P0, [R6+URZ+0x28c60], R17 ;  /* 0x028c6011060075a7 */ /* 0x000ee2000800017f */
[----:B------:R-:W-:Y:S04]  /*15e70*/  BSSY B1, `(.L_x_4038) ;  /* 0x0000002000017945 */ /* 0x000fe80003800000 */
[----:B---3--:R-:W-:Y:S05]  /*15e80*/  @!P0 BRA `(.L_x_4039) ;  /* 0x0000003c00608947 */ /* 0x008fea0003800000 */
.L_x_4158:
[----:B------:R-:W-:Y:S05]  /*15e90*/  BSYNC B1 ;  /* 0x0000000000017941 */ /* 0x000fea0003800000 */
.L_x_4038:
        /* <DEDUP_REMOVED lines=81> */
.L_x_4168:
[----:B------:R-:W-:Y:S02]  /*163b0*/  LOP3.LUT R22, R22, 0xffffbfff, RZ, 0xc0, !PT ;  /* 0xffffbfff16167812 */ /* 0x000fe400078ec0ff */
[----:B---3--:R-:W-:Y:S02]  /*163c0*/  IADD3 R2, P2, R14, R0, RZ ;  /* 0x000000000e027210 */ /* 0x008fe40007f5e0ff */
[----:B------:R-:W-:Y:S02]  /*163d0*/  @P1 LOP3.LUT R22, R22, 0x4000, RZ, 0xfc, !PT ;  /* 0x0000400016161812 */ /* 0x000fe400078efcff */
[----:B------:R-:W-:Y:S02]  /*163e0*/  IADD3.X R3, RZ, R10, RZ, P2, !PT ;  /* 0x0000000aff037210 */ /* 0x000fe400017fe4ff */
        /* <DEDUP_REMOVED lines=21> */
.L_x_4041:
        /* <DEDUP_REMOVED lines=11> */
.L_x_4042:
[----:B------:R3:W-:Y:S01]  /*165f0*/  SYNCS.ARRIVE.TRANS64.A1T0 RZ, [R6+URZ+0x28c50], RZ ;  /* 0x028c50ff06ff79a7 */ /* 0x0007e2000810003f */
[----:B------:R-:W-:Y:S05]  /*16600*/  @P3 BRA `(.L_x_4043) ;  /* 0xfffffff000503947 */ /* 0x000fea000383ffff */
.L_x_4030:
[----:B------:R-:W-:Y:S05]  /*16610*/  BSYNC B0 ;  /* 0x0000000000007941 */ /* 0x000fea0003800000 */
.L_x_4029:
        /* <DEDUP_REMOVED lines=9> */
[----:B0-----:R-:W0:Y:S01]  /*166b0*/  S2R R5, SR_LANEID ;  /* 0x0000000000057919 */ /* 0x001e220000000000 */
[----:B------:R-:W-:Y:S01]  /*166c0*/  VOTEU.ANY UR4, UPT, PT ;  /* 0x0000000000047886 */ /* 0x000fe200038e0100 */
[----:B------:R-:W4:Y:S01]  /*166d0*/  LDC.64 R2, c[0x0][0xc60] ;  /* 0x00031800ff027b82 */ /* 0x000f220000000a00 */
[----:B------:R-:W0:Y:S02]  /*166e0*/  FLO.U32 R0, UR4 ;  /* 0x0000000400007d00 */ /* 0x000e2400080e0000 */
[----:B0-----:R-:W-:-:S06]  /*166f0*/  ISETP.EQ.U32.AND P1, PT, R0, R5, PT ;  /* 0x000000050000720c */ /* 0x001fcc0003f22070 */
[----:B------:R-:W4:Y:S07]  /*16700*/  POPC R5, UR4 ;  /* 0x0000000400057d09 */ /* 0x000f2e0008000000 */
[----:B----4-:R-:W4:Y:S01]  /*16710*/  @P1 ATOMG.E.ADD.STRONG.GPU PT, R3, desc[UR40][R2.64], R5 ;  /* 0x00000005020319a8 */ /* 0x010f2200081ee1e8 */
[----:B------:R-:W0:Y:S02]  /*16720*/  S2R R4, SR_LTMASK ;  /* 0x0000000000047919 */ /* 0x000e240000003900 */
[----:B0-----:R-:W-:-:S04]  /*16730*/  LOP3.LUT R4, R4, UR4, RZ, 0xc0, !PT ;  /* 0x0000000404047c12 */ /* 0x001fc8000f8ec0ff */
[----:B------:R-:W0:Y:S01]  /*16740*/  POPC R7, R4 ;  /* 0x0000000400077309 */ /* 0x000e220000000000 */
[----:B----4-:R-:W0:Y:S02]  /*16750*/  SHFL.IDX PT, R0, R3, R0, 0x1f ;  /* 0x00001f0003007589 */ /* 0x010e2400000e0000 */
[----:B0-----:R-:W-:-:S07]  /*16760*/  IADD3 R16, R0, UR36, R7 ;  /* 0x0000002400107c10 */ /* 0x001fce000fffe007 */
.L_x_4045:
[----:B------:R-:W-:Y:S05]  /*16770*/  BSYNC B0 ;  /* 0x0000000000007941 */ /* 0x000fea0003800000 */
.L_x_4044:
[----:B------:R-:W-:-:S07]  /*16780*/  SEL R25, R25, RZ, P0 ;  /* 0x000000ff19197207 */ /* 0x000fce0000000000 */
.L_x_4004:
[----:B------:R-:W-:Y:S05]  /*16790*/  BSYNC B7 ;  /* 0x0000000000077941 */ /* 0x000fea0003800000 */
.L_x_4002:
[----:B------:R-:W-:-:S13]  /*167a0*/  LOP3.LUT P0, RZ, R22, 0x1000, RZ, 0xc0, !PT ;  /* 0x0000100016ff7812 */ /* 0x000fda000780c0ff */
[----:B------:R-:W-:Y:S05]  /*167b0*/  @!P0 BRA `(.L_x_4046) ;  /* 0x0000000000248947 */ /* 0x000fea0003800000 */
[----:B------:R-:W-:Y:S05]  /*167c0*/  WARPSYNC.ALL ;  /* 0x0000000000007948 */ /* 0x000fea0003800000 */
[----:B------:R-:W4:Y:S08]  /*167d0*/  S2UR UR5, SR_CgaCtaId ;  /* 0x00000000000579c3 */ /* 0x000f300000008800 */
[----:B------:R-:W-:Y:S06]  /*167e0*/  BAR.SYNC.DEFER_BLOCKING 0x5, 0x180 ;  /* 0x0146000000007b1d */ /* 0x000fec0000010000 */
[----:B------:R-:W-:-:S02]  /*167f0*/  UMOV UR4, 0x400 ;  /* 0x0000040000047882 */ /* 0x000fc40000000000 */
[----:B----4-:R-:W-:-:S06]  /*16800*/  ULEA UR4, UR5, UR4, 0x18 ;  /* 0x0000000405047291 */ /* 0x010fcc000f8ec03f */
[----:B-1----:R-:W-:-:S05]  /*16810*/  IMAD.U32 R23, RZ, RZ, UR4 ;  /* 0x00000004ff177e24 */ /* 0x002fca000f8e00ff */
[----:B------:R1:W4:Y:S01]  /*16820*/  LDS.128 R16, [R23+0x28cd0] ;  /* 0x028cd00017107984 */ /* 0x0003220000000c00 */
[----:B------:R-:W-:Y:S06]  /*16830*/  BAR.ARV 0x4, 0x180 ;  /* 0x0106000000007b1d */ /* 0x000fec0000002000 */
[----:B------:R-:W-:Y:S05]  /*16840*/  BRA `(.L_x_4047) ;  /* 0x0000000800407947 */ /* 0x000fea0003800000 */
.L_x_4046:
[----:B0-----:R-:W0:Y:S01]  /*16850*/  S2R R8, SR_TID.X ;  /* 0x0000000000087919 */ /* 0x001e220000002100 */
[----:B------:R-:W-:Y:S01]  /*16860*/  UMOV UR4, 0xffffffff ;  /* 0xffffffff00047882 */ /* 0x000fe20000000000 */
[----:B0-----:R-:W-:-:S04]  /*16870*/  LOP3.LUT R8, R8, 0x1f, RZ, 0xc0, !PT ;  /* 0x0000001f08087812 */ /* 0x001fc800078ec0ff */
[----:B------:R-:W-:Y:S01]  /*16880*/  ISETP.NE.AND P0, PT, R8, 0x1f, PT ;  /* 0x0000001f0800780c */ /* 0x000fe20003f05270 */
[----:B------:R-:W-:-:S12]  /*16890*/  BRA.DIV UR4, `(.L_x_4048) ;  /* 0x0000003a04cc7947 */ /* 0x000fd8000b800000 */
[----:B------:R-:W-:Y:S01]  /*168a0*/  IMAD.IADD R5, R19, 0x1, R8 ;  /* 0x0000000113057824 */ /* 0x000fe200078e0208 */
[----:B------:R-:W-:-:S04]  /*168b0*/  ULDC UR4, c[0x0][0xc3c] ;  /* 0x00030f0000047ab9 */ /* 0x000fc80000000800 */
[----:B------:R-:W-:-:S13]  /*168c0*/  ISETP.GE.OR P1, PT, R5, UR4, !P0 ;  /* 0x0000000405007c0c */ /* 0x000fda000c726670 */
[----:B-1----:R-:W0:Y:S02]  /*168d0*/  @!P1 LDC.64 R2, c[0x0][0xc80] ;  /* 0x00032000ff029b82 */ /* 0x002e240000000a00 */
[----:B0-----:R-:W-:-:S06]  /*168e0*/  @!P1 IMAD.WIDE R2, R5, 0x4, R2 ;  /* 0x0000000405029825 */ /* 0x001fcc00078e0202 */
[----:B------:R0:W4:Y:S01]  /*168f0*/  @!P1 LDG.E R3, desc[UR40][R2.64] ;  /* 0x0000002802039981 */ /* 0x000122000c1e1900 */
[C---:B------:R-:W-:Y:S02]  /*16900*/  ISETP.GE.U32.AND P2, PT, R8.reuse, 0x2, PT ;  /* 0x000000020800780c */ /* 0x040fe40003f46070 */
[C---:B------:R-:W-:Y:S01]  /*16910*/  ISETP.GE.U32.AND P3, PT, R8.reuse, 0x4, PT ;  /* 0x000000040800780c */ /* 0x040fe20003f66070 */
[----:B------:R-:W-:Y:S01]  /*16920*/  SHFL.IDX PT, R0, R16, RZ, 0x1f ;  /* 0x00001fff10007589 */ /* 0x000fe200000e0000 */
[C---:B------:R-:W-:Y:S02]  /*16930*/  ISETP.GE.U32.AND P4, PT, R8.reuse, 0x8, PT ;  /* 0x000000080800780c */ /* 0x040fe40003f86070 */
[C---:B------:R-:W-:Y:S01]  /*16940*/  ISETP.GE.U32.AND P5, PT, R8.reuse, 0x10, PT ;  /* 0x000000100800780c */ /* 0x040fe20003fa6070 */
[----:B------:R-:W-:Y:S01]  /*16950*/  SHFL.IDX PT, R4, R16, 0x1, 0x1f ;  /* 0x00201f0010047f89 */ /* 0x000fe200000e0000 */
[----:B0-----:R-:W-:Y:S02]  /*16960*/  IMAD.MOV.U32 R2, RZ, RZ, RZ ;  /* 0x000000ffff027224 */ /* 0x001fe400078e00ff */
[----:B----4-:R-:W-:Y:S01]  /*16970*/  @!P1 IMAD.MOV.U32 R2, RZ, RZ, R3 ;  /* 0x000000ffff029224 */ /* 0x010fe200078e0003 */
[----:B------:R-:W-:-:S04]  /*16980*/  ISETP.NE.AND P1, PT, R8, RZ, PT ;  /* 0x000000ff0800720c */ /* 0x000fc80003f25270 */
[----:B------:R-:W0:Y:S02]  /*16990*/  SHFL.UP PT, R14, R2, 0x1, RZ ;  /* 0x04200000020e7989 */ /* 0x000e2400000e00ff */
[----:B0-----:R-:W-:-:S05]  /*169a0*/  SEL R5, R14, RZ, P1 ;  /* 0x000000ff0e057207 */ /* 0x001fca0000800000 */
[----:B------:R-:W-:-:S05]  /*169b0*/  IMAD.IADD R5, R2, 0x1, R5 ;  /* 0x0000000102057824 */ /* 0x000fca00078e0205 */
        /* <DEDUP_REMOVED lines=12> */
[----:B------:R0:W1:Y:S02]  /*16a80*/  SHFL.IDX PT, R14, R3, 0x1f, 0x1f ;  /* 0x03e01f00030e7f89 */ /* 0x00006400000e0000 */
.L_x_4178:
[----:B------:R-:W-:Y:S02]  /*16a90*/  ULDC UR4, c[0x0][0xc38] ;  /* 0x00030e0000047ab9 */ /* 0x000fe40000000800 */
[----:B------:R-:W-:-:S04]  /*16aa0*/  IMAD.U32 R16, RZ, RZ, UR4 ;  /* 0x00000004ff107e24 */ /* 0x000fc8000f8e00ff */
[----:B-1----:R-:W-:-:S04]  /*16ab0*/  IMAD R5, R14, R16, RZ ;  /* 0x000000100e057224 */ /* 0x002fc800078e02ff */
[----:B------:R-:W-:-:S05]  /*16ac0*/  IMAD.IADD R4, R4, 0x1, R5 ;  /* 0x0000000104047824 */ /* 0x000fca00078e0205 */
[----:B------:R-:W-:-:S13]  /*16ad0*/  ISETP.GT.AND P6, PT, R4, R0, PT ;  /* 0x000000000400720c */ /* 0x000fda0003fc4270 */
[----:B------:R-:W-:Y:S05]  /*16ae0*/  @P6 BRA `(.L_x_4049) ;  /* 0x00000000009c6947 */ /* 0x000fea0003800000 */
.L_x_4054:
[----:B------:R-:W1:Y:S01]  /*16af0*/  LDC R6, c[0x0][0xc3c] ;  /* 0x00030f00ff067b82 */ /* 0x000e620000000800 */
[----:B------:R-:W-:-:S05]  /*16b00*/  VIADD R19, R19, 0x1f ;  /* 0x0000001f13137836 */ /* 0x000fca0000000000 */
[----:B-1----:R-:W-:-:S13]  /*16b10*/  ISETP.GE.AND P6, PT, R19, R6, PT ;  /* 0x000000061300720c */ /* 0x002fda0003fc6270 */
[----:B------:R-:W-:Y:S05]  /*16b20*/  @P6 BRA `(.L_x_4050) ;  /* 0x0000000400446947 */ /* 0x000fea0003800000 */
[----:B------:R-:W1:Y:S01]  /*16b30*/  S2R R2, SR_TID.X ;  /* 0x0000000000027919 */ /* 0x000e620000002100 */
[----:B------:R-:W-:Y:S01]  /*16b40*/  BSSY B0, `(.L_x_4051) ;  /* 0x0000009000007945 */ /* 0x000fe20003800000 */
[----:B-1----:R-:W-:-:S04]  /*16b50*/  LOP3.LUT R2, R2, 0x1f, RZ, 0xc0, !PT ;  /* 0x0000001f02027812 */ /* 0x002fc800078ec0ff */
[----:B------:R-:W-:Y:S01]  /*16b60*/  IADD3 R5, R19, R2, RZ ;  /* 0x0000000213057210 */ /* 0x000fe20007ffe0ff */
[----:B------:R-:W-:-:S03]  /*16b70*/  IMAD.MOV.U32 R2, RZ, RZ, RZ ;  /* 0x000000ffff027224 */ /* 0x000fc600078e00ff */
[----:B------:R-:W-:-:S13]  /*16b80*/  ISETP.GE.OR P6, PT, R5, R6, !P0 ;  /* 0x000000060500720c */ /* 0x000fda00047c6670 */
[----:B------:R-:W-:Y:S05]  /*16b90*/  @P6 BRA `(.L_x_4052) ;  /* 0x00000000000c6947 */ /* 0x000fea0003800000 */
[----:B0-----:R-:W0:Y:S02]  /*16ba0*/  LDC.64 R2, c[0x0][0xc80] ;  /* 0x00032000ff027b82 */ /* 0x001e240000000a00 */
[----:B0-----:R-:W-:-:S06]  /*16bb0*/  IMAD.WIDE R2, R5, 0x4, R2 ;  /* 0x0000000405027825 */ /* 0x001fcc00078e0202 */
[----:B------:R1:W5:Y:S02]  /*16bc0*/  LDG.E R2, desc[UR40][R2.64] ;  /* 0x0000002802027981 */ /* 0x000364000c1e1900 */
.L_x_4052:
[----:B------:R-:W-:Y:S05]  /*16bd0*/  BSYNC B0 ;  /* 0x0000000000007941 */ /* 0x000fea0003800000 */
.L_x_4051:
[----:B------:R-:W-:-:S03]  /*16be0*/  UMOV UR4, 0xffffffff ;  /* 0xffffffff00047882 */ /* 0x000fc60000000000 */
[----:B------:R-:W-:Y:S05]  /*16bf0*/  BRA.DIV UR4, `(.L_x_4053) ;  /* 0x0000003e04187947 */ /* 0x000fea000b800000 */
[----:B-----5:R-:W2:Y:S02]  /*16c00*/  SHFL.UP PT, R14, R2, 0x1, RZ ;  /* 0x04200000020e7989 */ /* 0x020ea400000e00ff */
[----:B--2---:R-:W-:-:S05]  /*16c10*/  SEL R13, R14, RZ, P1 ;  /* 0x000000ff0e0d7207 */ /* 0x004fca0000800000 */
[----:B------:R-:W-:-:S05]  /*16c20*/  IMAD.IADD R13, R2, 0x1, R13 ;  /* 0x00000001020d7824 */ /* 0x000fca00078e020d */
[----:B------:R-:W2:Y:S02]  /*16c30*/  SHFL.UP PT, R14, R13, 0x2, RZ ;  /* 0x044000000d0e7989 */ /* 0x000ea400000e00ff */
[----:B--2---:R-:W-:-:S05]  /*16c40*/  SEL R14, R14, RZ, P2 ;  /* 0x000000ff0e0e7207 */ /* 0x004fca0001000000 */
[----:B01----:R-:W-:-:S05]  /*16c50*/  IMAD.IADD R3, R13, 0x1, R14 ;  /* 0x000000010d037824 */ /* 0x003fca00078e020e */
        /* <DEDUP_REMOVED lines=10> */
.L_x_4186:
[----:B------:R-:W-:Y:S02]  /*16d00*/  ULDC UR4, c[0x0][0xc38] ;  /* 0x00030e0000047ab9 */ /* 0x000fe40000000800 */
[----:B------:R-:W-:-:S05]  /*16d10*/  MOV R16, UR4 ;  /* 0x0000000400107c02 */ /* 0x000fca0008000f00 */
[----:B-1----:R-:W-:-:S04]  /*16d20*/  IMAD R5, R14, R16, RZ ;  /* 0x000000100e057224 */ /* 0x002fc800078e02ff */
[----:B------:R-:W-:-:S05]  /*16d30*/  IMAD.IADD R4, R5, 0x1, R4 ;  /* 0x0000000105047824 */ /* 0x000fca00078e0204 */
[----:B------:R-:W-:-:S13]  /*16d40*/  ISETP.GT.AND P6, PT, R4, R0, PT ;  /* 0x000000000400720c */ /* 0x000fda0003fc4270 */
[----:B------:R-:W-:Y:S05]  /*16d50*/  @!P6 BRA `(.L_x_4054) ;  /* 0xfffffffc0064e947 */ /* 0x000fea000383ffff */
.L_x_4049:
        /* <DEDUP_REMOVED lines=8> */
.L_x_4190:
[----:B------:R-:W-:Y:S01]  /*16de0*/  ISETP.NE.AND P0, PT, R6, RZ, PT ;  /* 0x000000ff0600720c */ /* 0x000fe20003f05270 */
[----:B------:R-:W-:-:S12]  /*16df0*/  IMAD.MOV.U32 R14, RZ, RZ, RZ ;  /* 0x000000ffff0e7224 */ /* 0x000fd800078e00ff */
[----:B------:R-:W-:Y:S05]  /*16e00*/  @!P0 BRA `(.L_x_4056) ;  /* 0x0000000000108947 */ /* 0x000fea0003800000 */
[----:B------:R-:W-:Y:S01]  /*16e10*/  UMOV UR4, 0xffffffff ;  /* 0xffffffff00047882 */ /* 0x000fe20000000000 */
[----:B------:R-:W-:Y:S02]  /*16e20*/  VIADD R12, R4, 0xffffffff ;  /* 0xffffffff040c7836 */ /* 0x000fe40000000000 */
[----:B------:R-:W-:Y:S05]  /*16e30*/  BRA.DIV UR4, `(.L_x_4057) ;  /* 0x0000003e048c7947 */ /* 0x000fea000b800000 */
[----:B------:R3:W4:Y:S02]  /*16e40*/  SHFL.IDX PT, R14, R3, R12, 0x1f ;  /* 0x00001f0c030e7589 */ /* 0x00072400000e0000 */
.L_x_4056:
[----:B--2---:R-:W-:Y:S01]  /*16e50*/  IABS R6, R17 ;  /* 0x0000001100067213 */ /* 0x004fe20000000000 */
[----:B----4-:R-:W-:Y:S02]  /*16e60*/  IMAD R16, R14, R16, R5 ;  /* 0x000000100e107224 */ /* 0x010fe400078e0205 */
[----:B------:R-:W-:Y:S01]  /*16e70*/  IMAD.IADD R19, R4, 0x1, R19 ;  /* 0x0000000104137824 */ /* 0x000fe200078e0213 */
[----:B------:R-:W2:Y:S01]  /*16e80*/  I2F.RP R7, R6 ;  /* 0x0000000600077306 */ /* 0x000ea20000209400 */
[----:B------:R-:W-:-:S07]  /*16e90*/  IMAD.IADD R0, R0, 0x1, -R16 ;  /* 0x0000000100007824 */ /* 0x000fce00078e0a10 */
[----:B--2---:R-:W1:Y:S02]  /*16ea0*/  MUFU.RCP R7, R7 ;  /* 0x0000000700077308 */ /* 0x004e640000001000 */
[----:B-1----:R-:W-:-:S06]  /*16eb0*/  VIADD R2, R7, 0xffffffe ;  /* 0x0ffffffe07027836 */ /* 0x002fcc0000000000 */
[----:B0--3--:R0:W1:Y:S02]  /*16ec0*/  F2I.FTZ.U32.TRUNC.NTZ R3, R2 ;  /* 0x0000000200037305 */ /* 0x009064000021f000 */
[----:B0-----:R-:W-:Y:S01]  /*16ed0*/  MOV R2, RZ ;  /* 0x000000ff00027202 */ /* 0x001fe20000000f00 */
[----:B-1----:R-:W-:-:S04]  /*16ee0*/  IMAD.MOV R5, RZ, RZ, -R3 ;  /* 0x000000ffff057224 */ /* 0x002fc800078e0a03 */
[----:B------:R-:W-:-:S04]  /*16ef0*/  IMAD R5, R5, R6, RZ ;  /* 0x0000000605057224 */ /* 0x000fc800078e02ff */
[----:B------:R-:W-:Y:S01]  /*16f00*/  IMAD.HI.U32 R3, R3, R5, R2 ;  /* 0x0000000503037227 */ /* 0x000fe200078e0002 */
        /* <DEDUP_REMOVED lines=19> */
.L_x_4050:
[----:B------:R-:W-:Y:S01]  /*17040*/  UMOV UR4, URZ ;  /* 0x0000003f00047c82 */ /* 0x000fe20008000000 */
[----:B------:R-:W-:Y:S01]  /*17050*/  UMOV UR5, URZ ;  /* 0x0000003f00057c82 */ /* 0x000fe20008000000 */
[----:B------:R-:W-:Y:S01]  /*17060*/  ULDC UR6, c[0x0][0xc3c] ;  /* 0x00030f0000067ab9 */ /* 0x000fe20000000800 */
[----:B------:R-:W-:Y:S02]  /*17070*/  IMAD.MOV.U32 R16, RZ, RZ, R0 ;  /* 0x000000ffff107224 */ /* 0x000fe400078e0000 */
[----:B------:R-:W-:Y:S02]  /*17080*/  IMAD.U32 R17, RZ, RZ, UR4 ;  /* 0x00000004ff117e24 */ /* 0x000fe4000f8e00ff */
[----:B------:R-:W-:Y:S02]  /*17090*/  IMAD.U32 R18, RZ, RZ, UR5 ;  /* 0x00000005ff127e24 */ /* 0x000fe4000f8e00ff */
[----:B------:R-:W-:-:S07]  /*170a0*/  IMAD.U32 R19, RZ, RZ, UR6 ;  /* 0x00000006ff137e24 */ /* 0x000fce000f8e00ff */
.L_x_4058:
[----:B------:R-:W1:Y:S01]  /*170b0*/  S2R R0, SR_TID.X ;  /* 0x0000000000007919 */ /* 0x000e620000002100 */
[----:B------:R-:W-:Y:S05]  /*170c0*/  WARPSYNC.ALL ;  /* 0x0000000000007948 */ /* 0x000fea0003800000 */
[----:B------:R-:W-:Y:S01]  /*170d0*/  BAR.SYNC.DEFER_BLOCKING 0x4, 0x180 ;  /* 0x0106000000007b1d */ /* 0x000fe20000010000 */
[----:B-1----:R-:W-:-:S04]  /*170e0*/  LOP3.LUT R0, R0, 0x1f, RZ, 0xc0, !PT ;  /* 0x0000001f00007812 */ /* 0x002fc800078ec0ff */
[----:B------:R-:W-:-:S13]  /*170f0*/  ISETP.NE.AND P0, PT, R0, RZ, PT ;  /* 0x000000ff0000720c */ /* 0x000fda0003f05270 */
[----:B0-----:R-:W0:Y:S01]  /*17100*/  @!P0 S2R R3, SR_CgaCtaId ;  /* 0x0000000000038919 */ /* 0x001e220000008800 */
[----:B------:R-:W-:-:S04]  /*17110*/  @!P0 MOV R0, 0x400 ;  /* 0x0000040000008802 */ /* 0x000fc80000000f00 */
[----:B0-----:R-:W-:-:S05]  /*17120*/  @!P0 LEA R23, R3, R0, 0x18 ;  /* 0x0000000003178211 */ /* 0x001fca00078ec0ff */
[----:B------:R0:W-:Y:S01]  /*17130*/  @!P0 STS.128 [R23+0x28cd0], R16 ;  /* 0x028cd01017008388 */ /* 0x0001e20000000c00 */
[----:B------:R-:W-:Y:S06]  /*17140*/  BAR.ARV 0x5, 0x180 ;  /* 0x0146000000007b1d */ /* 0x000fec0000002000 */
.L_x_4047:
[----:B------:R-:W-:Y:S02]  /*17150*/  ULDC UR4, c[0x0][0xc3c] ;  /* 0x00030f0000047ab9 */ /* 0x000fe40000000800 */
[----:B----4-:R-:W-:-:S13]  /*17160*/  ISETP.GE.AND P0, PT, R19, UR4, PT ;  /* 0x0000000413007c0c */ /* 0x010fda000bf06270 */
[----:B------:R-:W-:Y:S05]  /*17170*/  @!P0 BRA `(.L_x_4059) ;  /* 0xffffff9c009c8947 */ /* 0x000fea000383ffff */
[----:B------:R-:W-:Y:S05]  /*17180*/  BSYNC B8 ;  /* 0x0000000000087941 */ /* 0x000fea0003800000 */
.L_x_3952:
[----:B------:R-:W4:Y:S01]  /*17190*/  LDL.LU R0, [R1+0x1c] ;  /* 0x00001c0001007983 */ /* 0x000f220000300800 */
[----:B------:R-:W-:Y:S01]  /*171a0*/  BSSY B0, `(.L_x_4060) ;  /* 0x000000b000007945 */ /* 0x000fe20003800000 */
[----:B0-----:R-:W0:Y:S01]  /*171b0*/  S2R R5, SR_CgaCtaId ;  /* 0x0000000000057919 */ /* 0x001e220000008800 */
[----:B----4-:R-:W-:-:S04]  /*171c0*/  IADD3 R0, R0, 0x1, RZ ;  /* 0x0000000100007810 */ /* 0x010fc80007ffe0ff */
[----:B-1----:R-:W-:-:S04]  /*171d0*/  LEA.HI R2, R0, R0, RZ, 0x1 ;  /* 0x0000000000027211 */ /* 0x002fc800078f08ff */
[----:B------:R-:W-:Y:S02]  /*171e0*/  LOP3.LUT R3, R2, 0xfffffffe, RZ, 0xc0, !PT ;  /* 0xfffffffe02037812 */ /* 0x000fe400078ec0ff */
[----:B------:R-:W-:-:S03]  /*171f0*/  MOV R2, 0x400 ;  /* 0x0000040000027802 */ /* 0x000fc60000000f00 */
[----:B------:R-:W-:Y:S01]  /*17200*/  IMAD.IADD R0, R0, 0x1, -R3 ;  /* 0x0000000100007824 */ /* 0x000fe200078e0a03 */
[----:B0-----:R-:W-:-:S04]  /*17210*/  LEA R4, R5, R2, 0x18 ;  /* 0x0000000205047211 */ /* 0x001fc800078ec0ff */
[----:B------:R-:W-:-:S04]  /*17220*/  SHF.L.U32 R0, R0, 0x1f, RZ ;  /* 0x0000001f00007819 */ /* 0x000fc800000006ff */
[----:B------:R-:W0:Y:S02]  /*17230*/  SYNCS.PHASECHK.TRANS64.TRYWAIT P0, [R4+URZ+0x28c20], R0 ;  /* 0x028c2000040075a7 */ /* 0x000e24000800017f */
[----:B0-----:R-:W-:Y:S05]  /*17240*/  @!P0 BRA `(.L_x_4061) ;  /* 0x0000003800ac8947 */ /* 0x001fea0003800000 */
.L_x_4193:
[----:B------:R-:W-:Y:S05]  /*17250*/  BSYNC B0 ;  /* 0x0000000000007941 */ /* 0x000fea0003800000 */
.L_x_4060:
[----:B------:R-:W-:-:S03]  /*17260*/  UMOV UR4, 0xffffffff ;  /* 0xffffffff00047882 */ /* 0x000fc60000000000 */
[----:B------:R-:W-:Y:S05]  /*17270*/  BRA.DIV UR4, `(.L_x_4062) ;  /* 0x0000003a04b47947 */ /* 0x000fea000b800000 */
[----:B0-----:R-:W0:Y:S02]  /*17280*/  S2R R0, SR_TID.X ;  /* 0x0000000000007919 */ /* 0x001e240000002100 */
[----:B0-----:R-:W-:-:S04]  /*17290*/  SHF.R.U32.HI R0, RZ, 0x5, R0 ;  /* 0x00000005ff007819 */ /* 0x001fc80000011600 */
[----:B------:R-:W-:-:S05]  /*172a0*/  LOP3.LUT R0, R0, 0x3, RZ, 0xc0, !PT ;  /* 0x0000000300007812 */ /* 0x000fca00078ec0ff */
[----:B------:R0:W1:Y:S02]  /*172b0*/  SHFL.IDX PT, R14, R0, RZ, 0x1f ;  /* 0x00001fff000e7589 */ /* 0x00006400000e0000 */
.L_x_4196:
[----:B-1----:R-:W-:-:S13]  /*172c0*/  ISETP.NE.AND P0, PT, R14, RZ, PT ;  /* 0x000000ff0e00720c */ /* 0x002fda0003f05270 */
[----:B------:R-:W-:Y:S05]  /*172d0*/  @P0 BRA `(.L_x_3814) ;  /* 0x0000000000840947 */ /* 0x000fea0003800000 */
[----:B------:R-:W-:-:S03]  /*172e0*/  UMOV UR4, 0xffffffff ;  /* 0xffffffff00047882 */ /* 0x000fc60000000000 */
[----:B------:R-:W-:Y:S05]  /*172f0*/  BRA.DIV UR4, `(.L_x_4063) ;  /* 0x0000003a04c87947 */ /* 0x000fea000b800000 */
[----:B------:R-:W-:-:S13]  /*17300*/  ELECT P6, URZ, PT ;  /* 0x00000000003f782f */ /* 0x000fda00038c0000 */
.L_x_4199:
[----:B------:R-:W-:Y:S05]  /*17310*/  @!P6 BRA `(.L_x_3814) ;  /* 0x000000000074e947 */ /* 0x000fea0003800000 */
[----:B------:R-:W-:-:S04]  /*17320*/  LOP3.LUT R37, R37, 0x2, RZ, 0xfc, !PT ;  /* 0x0000000225257812 */ /* 0x000fc800078efcff */
[----:B------:R-:W-:-:S13]  /*17330*/  ISETP.NE.AND P0, PT, R37, 0x3, PT ;  /* 0x000000032500780c */ /* 0x000fda0003f05270 */
[----:B------:R-:W-:Y:S05]  /*17340*/  @!P0 BRA `(.L_x_4064) ;  /* 0x0000000000048947 */ /* 0x000fea0003800000 */
[----:B------:R-:W-:Y:S01]  /*17350*/  BPT.TRAP 0x1 ;  /* 0x000000040000795c */ /* 0x000fe20000300000 */
.L_x_4064:
[C---:B------:R-:W-:Y:S01]  /*17360*/  IMAD R5, R25.reuse, 0x8, R4 ;  /* 0x0000000819057824 */ /* 0x040fe200078e0204 */
[----:B0-----:R-:W-:Y:S01]  /*17370*/  SHF.L.U32 R0, R26, 0x1f, RZ ;  /* 0x0000001f1a007819 */ /* 0x001fe200000006ff */
[----:B------:R-:W-:-:S03]  /*17380*/  VIADD R25, R25, 0x1 ;  /* 0x0000000119197836 */ /* 0x000fc60000000000 */
[----:B------:R-:W0:Y:S02]  /*17390*/  SYNCS.PHASECHK.TRANS64.TRYWAIT P1, [R5+URZ+0x28c40], R0 ;  /* 0x028c4000050075a7 */ /* 0x000e24000802017f */
[----:B------:R-:W-:-:S04]  /*173a0*/  ISETP.NE.AND P2, PT, R25, 0x2, PT ;  /* 0x000000021900780c */ /* 0x000fc80003f45270 */
[----:B------:R-:W-:Y:S01]  /*173b0*/  SEL R3, RZ, 0x1, P2 ;  /* 0x00000001ff037807 */ /* 0x000fe20001000000 */
[----:B0-----:R-:W-:Y:S08]  /*173c0*/  @!P1 BRA `(.L_x_4065) ;  /* 0x0000003800b49947 */ /* 0x001ff00003800000 */
.L_x_4200:
[----:B------:R-:W-:Y:S02]  /*173d0*/  SEL R25, R25, RZ, P2 ;  /* 0x000000ff19197207 */ /* 0x000fe40001000000 */
[----:B------:R-:W-:Y:S01]  /*173e0*/  LOP3.LUT R2, R26, R3, RZ, 0x3c, !PT ;  /* 0x000000031a027212 */ /* 0x000fe200078e3cff */
[----:B------:R-:W-:Y:S06]  /*173f0*/  @!P0 BRA `(.L_x_4066) ;  /* 0x0000000000048947 */ /* 0x000fec0003800000 */
[----:B------:R-:W-:Y:S01]  /*17400*/  BPT.TRAP 0x1 ;  /* 0x000000040000795c */ /* 0x000fe20000300000 */
.L_x_4066:
[----:B------:R-:W-:Y:S01]  /*17410*/  IMAD R25, R25, 0x8, R4 ;  /* 0x0000000819197824 */ /* 0x000fe200078e0204 */
[----:B------:R-:W-:-:S04]  /*17420*/  SHF.L.U32 R2, R2, 0x1f, RZ ;  /* 0x0000001f02027819 */ /* 0x000fc800000006ff */
[----:B------:R-:W1:Y:S02]  /*17430*/  SYNCS.PHASECHK.TRANS64.TRYWAIT P1, [R25+URZ+0x28c40], R2 ;  /* 0x028c4002190075a7 */ /* 0x000e64000802017f */
[----:B-1----:R-:W-:Y:S05]  /*17440*/  @!P1 BRA `(.L_x_4067) ;  /* 0x0000003800a89947 */ /* 0x002fea0003800000 */
.L_x_4201:
[----:B------:R-:W-:Y:S05]  /*17450*/  @!P0 BRA `(.L_x_4068) ;  /* 0x0000000000048947 */ /* 0x000fea0003800000 */
[----:B------:R-:W-:Y:S01]  /*17460*/  BPT.TRAP 0x1 ;  /* 0x000000040000795c */ /* 0x000fe20000300000 */
.L_x_4068:
[----:B------:R-:W4:Y:S02]  /*17470*/  SYNCS.PHASECHK.TRANS64.TRYWAIT P1, [R5+URZ+0x28c60], R0 ;  /* 0x028c6000050075a7 */ /* 0x000f24000802017f */
[----:B----4-:R-:W-:Y:S05]  /*17480*/  @!P1 BRA `(.L_x_4069) ;  /* 0x0000003800ac9947 */ /* 0x010fea0003800000 */
.L_x_4202:
[----:B------:R-:W-:Y:S05]  /*17490*/  @!P0 BRA `(.L_x_4070) ;  /* 0x0000000000048947 */ /* 0x000fea0003800000 */
[----:B------:R-:W-:Y:S01]  /*174a0*/  BPT.TRAP 0x1 ;  /* 0x000000040000795c */ /* 0x000fe20000300000 */
.L_x_4070:
[----:B------:R0:W0:Y:S02]  /*174b0*/  SYNCS.PHASECHK.TRANS64.TRYWAIT P0, [R25+URZ+0x28c60], R2 ;  /* 0x028c6002190075a7 */ /* 0x000024000800017f */
[----:B0-----:R-:W-:Y:S05]  /*174c0*/  @!P0 NANOSLEEP.SYNCS 0x989680 ;  /* 0x009896800000895d */ /* 0x001fea0003900000 */
[----:B------:R-:W0:Y:S02]  /*174d0*/  @!P0 SYNCS.PHASECHK.TRANS64 P0, [R25+URZ+0x28c60], R2 ;  /* 0x028c6002190085a7 */ /* 0x000e24000800007f */
[----:B0-----:R-:W-:Y:S05]  /*174e0*/  @!P0 BRA `(.L_x_4070) ;  /* 0xfffffffc00f08947 */ /* 0x001fea000383ffff */
.L_x_3814:
[----:B------:R-:W-:Y:S05]  /*174f0*/  BSYNC B9 ;  /* 0x0000000000097941 */ /* 0x000fea0003800000 */
.L_x_3811:
[----:B------:R-:W-:Y:S05]  /*17500*/  EXIT ;  /* 0x000000000000794d */ /* 0x000fea0003800000 */
.L_x_3830:
[----:B0-----:R0:W1:Y:S02]  /*17510*/  SYNCS.PHASECHK.TRANS64.TRYWAIT P5, [R64+URZ+0x28c90], R75 ;  /* 0x028c904b400075a7 */ /* 0x00106400080a017f */
[----:B-1----:R-:W-:Y:S05]  /*17520*/  @!P5 NANOSLEEP.SYNCS 0x989680 ;  /* 0x009896800000d95d */ /* 0x002fea0003900000 */
[----:B------:R-:W1:Y:S02]  /*17530*/  @!P5 SYNCS.PHASECHK.TRANS64 P5, [R64+URZ+0x28c90], R75 ;  /* 0x028c904b4000d5a7 */ /* 0x000e6400080a007f */
[----:B-1----:R-:W-:Y:S05]  /*17540*/  @!P5 BRA `(.L_x_3830) ;  /* 0xfffffffc00f0d947 */ /* 0x002fea000383ffff */
[----:B------:R-:W-:Y:S05]  /*17550*/  BRA `(.L_x_4071) ;  /* 0xfffffeb4001c7947 */ /* 0x000fea000383ffff */
.L_x_3831:
        /* <DEDUP_REMOVED lines=8> */
.L_x_4073:
[----:B------:R-:W-:Y:S05]  /*175e0*/  BSYNC B1 ;  /* 0x0000000000017941 */ /* 0x000fea0003800000 */
.L_x_4072:
[----:B------:R-:W-:Y:S02]  /*175f0*/  IMAD.MOV.U32 R13, RZ, RZ, R71 ;  /* 0x000000ffff0d7224 */ /* 0x000fe400078e0047 */
[----:B------:R-:W-:Y:S02]  /*17600*/  IMAD.MOV.U32 R12, RZ, RZ, RZ ;  /* 0x000000ffff0c7224 */ /* 0x000fe400078e00ff */
[----:B------:R-:W-:Y:S02]  /*17610*/  IMAD.MOV.U32 R11, RZ, RZ, 0x1c1f ;  /* 0x00001c1fff0b7424 */ /* 0x000fe400078e00ff */
[----:B------:R-:W-:Y:S02]  /*17620*/  IMAD.MOV.U32 R15, RZ, RZ, -0x1 ;  /* 0xffffffffff0f7424 */ /* 0x000fe400078e00ff */
[----:B------:R-:W-:-:S07]  /*17630*/  IMAD.MOV.U32 R70, RZ, RZ, R14 ;  /* 0x000000ffff467224 */ /* 0x000fce00078e000e */
[----:B------:R-:W-:Y:S05]  /*17640*/  WARPSYNC.COLLECTIVE R15, `(.L_x_4074) ;  /* 0x000000000f087348 */ /* 0x000fea0003c00000 */
[----:B------:R0:W1:Y:S02]  /*17650*/  SHFL.IDX P6, R14, R13, R12, R11 ;  /* 0x0000000c0d0e7389 */ /* 0x00006400000c000b */
[----:B01----:R-:W-:Y:S01]  /*17660*/  ENDCOLLECTIVE ;  /* 0x000000000000791b */ /* 0x003fe20003800000 */
.L_x_4074:
[----:B------:R-:W-:Y:S05]  /*17670*/  BRA `(.L_x_4075) ;  /* 0xfffffeb000e87947 */ /* 0x000fea000383ffff */
.L_x_3841:
[----:B0-----:R0:W1:Y:S02]  /*17680*/  SYNCS.PHASECHK.TRANS64.TRYWAIT P6, [R64+URZ+0x28c90], R75 ;  /* 0x028c904b400075a7 */ /* 0x00106400080c017f */
[----:B-1----:R-:W-:Y:S05]  /*17690*/  @!P6 NANOSLEEP.SYNCS 0x989680 ;  /* 0x009896800000e95d */ /* 0x002fea0003900000 */
[----:B------:R-:W1:Y:S02]  /*176a0*/  @!P6 SYNCS.PHASECHK.TRANS64 P6, [R64+URZ+0x28c90], R75 ;  /* 0x028c904b4000e5a7 */ /* 0x000e6400080c007f */
[----:B-1----:R-:W-:Y:S05]  /*176b0*/  @!P6 BRA `(.L_x_3841) ;  /* 0xfffffffc00f0e947 */ /* 0x002fea000383ffff */
[----:B------:R-:W-:Y:S05]  /*176c0*/  BRA `(.L_x_4076) ;  /* 0xfffffebc00507947 */ /* 0x000fea000383ffff */
.L_x_3842:
        /* <DEDUP_REMOVED lines=8> */
.L_x_4078:
[----:B------:R-:W-:Y:S05]  /*17750*/  BSYNC B1 ;  /* 0x0000000000017941 */ /* 0x000fea0003800000 */
.L_x_4077:
        /* <DEDUP_REMOVED lines=8> */
.L_x_4079:
[----:B------:R-:W-:Y:S01]  /*177e0*/  IMAD.MOV.U32 R71, RZ, RZ, R14 ;  /* 0x000000ffff477224 */ /* 0x000fe200078e000e */
[----:B------:R-:W-:Y:S06]  /*177f0*/  BRA `(.L_x_4080) ;  /* 0xfffffebc00187947 */ /* 0x000fec000383ffff */
.L_x_3847:
[----:B-1----:R1:W2:Y:S02]  /*17800*/  SYNCS.PHASECHK.TRANS64.TRYWAIT P4, [R64+URZ+0x28c90], R75 ;  /* 0x028c904b400075a7 */ /* 0x0022a4000808017f */
[----:B--2---:R-:W-:Y:S05]  /*17810*/  @!P4 NANOSLEEP.SYNCS 0x989680 ;  /* 0x009896800000c95d */ /* 0x004fea0003900000 */
[----:B------:R-:W2:Y:S02]  /*17820*/  @!P4 SYNCS.PHASECHK.TRANS64 P4, [R64+URZ+0x28c90], R75 ;  /* 0x028c904b4000c5a7 */ /* 0x000ea4000808007f */
[----:B--2---:R-:W-:Y:S05]  /*17830*/  @!P4 BRA `(.L_x_3847) ;  /* 0xfffffffc00f0c947 */ /* 0x004fea000383ffff */
[----:B------:R-:W-:Y:S05]  /*17840*/  BRA `(.L_x_4081) ;  /* 0xfffffec000f07947 */ /* 0x000fea000383ffff */
.L_x_3848:
[----:B------:R-:W-:Y:S01]  /*17850*/  BSSY B1, `(.L_x_4082) ;  /* 0x0000007000017945 */ /* 0x000fe20003800000 */
[----:B------:R-:W-:Y:S02]  /*17860*/  IMAD.MOV.U32 R12, RZ, RZ, RZ ;  /* 0x000000ffff0c7224 */ /* 0x000fe400078e00ff */
[----:B------:R-:W-:Y:S02]  /*17870*/  IMAD.MOV.U32 R11, RZ, RZ, 0x1c1f ;  /* 0x00001c1fff0b7424 */ /* 0x000fe400078e00ff */
[----:B------:R-:W-:-:S07]  /*17880*/  IMAD.MOV.U32 R15, RZ, RZ, -0x1 ;  /* 0xffffffffff0f7424 */ /* 0x000fce00078e00ff */
[----:B-1----:R-:W-:Y:S05]  /*17890*/  WARPSYNC.COLLECTIVE R15, `(.L_x_4083) ;  /* 0x000000000f087348 */ /* 0x002fea0003c00000 */
[----:B------:R0:W2:Y:S02]  /*178a0*/  SHFL.IDX P6, R14, R13, R12, R11 ;  /* 0x0000000c0d0e7389 */ /* 0x0000a400000c000b */
[----:B012---:R-:W-:Y:S01]  /*178b0*/  ENDCOLLECTIVE ;  /* 0x000000000000791b */ /* 0x007fe20003800000 */
.L_x_4083:
[----:B------:R-:W-:Y:S05]  /*178c0*/  BSYNC B1 ;  /* 0x0000000000017941 */ /* 0x000fea0003800000 */
.L_x_4082:
[----:B------:R-:W-:Y:S01]  /*178d0*/  MOV R13, R6 ;  /* 0x00000006000d7202 */ /* 0x000fe20000000f00 */
[----:B------:R-:W-:Y:S02]  /*178e0*/  IMAD.MOV.U32 R12, RZ, RZ, RZ ;  /* 0x000000ffff0c7224 */ /* 0x000fe400078e00ff */
[----:B------:R-:W-:Y:S02]  /*178f0*/  IMAD.MOV.U32 R11, RZ, RZ, 0x1c1f ;  /* 0x00001c1fff0b7424 */ /* 0x000fe400078e00ff */
[----:B------:R-:W-:Y:S02]  /*17900*/  IMAD.MOV.U32 R15, RZ, RZ, -0x1 ;  /* 0xffffffffff0f7424 */ /* 0x000fe400078e00ff */
[----:B------:R-:W-:-:S07]  /*17910*/  IMAD.MOV.U32 R10, RZ, RZ, R14 ;  /* 0x000000ffff0a7224 */ /* 0x000fce00078e000e */
[----:B------:R-:W-:Y:S05]  /*17920*/  WARPSYNC.COLLECTIVE R15, `(.L_x_4084) ;  /* 0x000000000f087348 */ /* 0x000fea0003c00000 */
[----:B------:R0:W1:Y:S02]  /*17930*/  SHFL.IDX P6, R14, R13, R12, R11 ;  /* 0x0000000c0d0e7389 */ /* 0x00006400000c000b */
[----:B01----:R-:W-:Y:S01]  /*17940*/  ENDCOLLECTIVE ;  /* 0x000000000000791b */ /* 0x003fe20003800000 */
.L_x_4084:
[----:B------:R-:W-:Y:S05]  /*17950*/  BRA `(.L_x_4085) ;  /* 0xfffffec400187947 */ /* 0x000fea000383ffff */
.L_x_3852:
[----:B-1----:R1:W3:Y:S02]  /*17960*/  SYNCS.PHASECHK.TRANS64.TRYWAIT P3, [R64+URZ+0x28cb0], R75 ;  /* 0x028cb04b400075a7 */ /* 0x0022e4000806017f */
[----:B---3--:R-:W-:Y:S05]  /*17970*/  @!P3 NANOSLEEP.SYNCS 0x989680 ;  /* 0x009896800000b95d */ /* 0x008fea0003900000 */
[----:B------:R-:W3:Y:S02]  /*17980*/  @!P3 SYNCS.PHASECHK.TRANS64 P3, [R64+URZ+0x28cb0], R75 ;  /* 0x028cb04b4000b5a7 */ /* 0x000ee4000806007f */
[----:B---3--:R-:W-:Y:S05]  /*17990*/  @!P3 BRA `(.L_x_3852) ;  /* 0xfffffffc00f0b947 */ /* 0x008fea000383ffff */
[----:B------:R-:W-:Y:S05]  /*179a0*/  BRA `(.L_x_4086) ;  /* 0xfffffec400a47947 */ /* 0x000fea000383ffff */
.L_x_3863:
[----:B0-----:R0:W1:Y:S02]  /*179b0*/  SYNCS.PHASECHK.TRANS64.TRYWAIT P1, [R3+URZ+0x28c50], R6 ;  /* 0x028c5006030075a7 */ /* 0x001064000802017f */
[----:B-1----:R-:W-:Y:S05]  /*179c0*/  @!P1 NANOSLEEP.SYNCS 0x989680 ;  /* 0x009896800000995d */ /* 0x002fea0003900000 */
[----:B------:R-:W1:Y:S02]  /*179d0*/  @!P1 SYNCS.PHASECHK.TRANS64 P1, [R3+URZ+0x28c50], R6 ;  /* 0x028c5006030095a7 */ /* 0x000e64000802007f */
[----:B-1----:R-:W-:Y:S05]  /*179e0*/  @!P1 BRA `(.L_x_3863) ;  /* 0xfffffffc00f09947 */ /* 0x002fea000383ffff */
[----:B------:R-:W-:Y:S05]  /*179f0*/  BRA `(.L_x_4087) ;  /* 0xfffffed4007c7947 */ /* 0x000fea000383ffff */
.L_x_3871:
[----:B-1----:R1:W2:Y:S02]  /*17a00*/  SYNCS.PHASECHK.TRANS64.TRYWAIT P1, [R3+URZ+0x28c50], R10 ;  /* 0x028c500a030075a7 */ /* 0x0022a4000802017f */
[----:B--2---:R-:W-:Y:S05]  /*17a10*/  @!P1 NANOSLEEP.SYNCS 0x989680 ;  /* 0x009896800000995d */ /* 0x004fea0003900000 */
[----:B------:R-:W2:Y:S02]  /*17a20*/  @!P1 SYNCS.PHASECHK.TRANS64 P1, [R3+URZ+0x28c50], R10 ;  /* 0x028c500a030095a7 */ /* 0x000ea4000802007f */
[----:B--2---:R-:W-:Y:S05]  /*17a30*/  @!P1 BRA `(.L_x_3871) ;  /* 0xfffffffc00f09947 */ /* 0x004fea000383ffff */
[----:B------:R-:W-:Y:S05]  /*17a40*/  BRA `(.L_x_3870) ;  /* 0xfffffee000a07947 */ /* 0x000fea000383ffff */
.L_x_3885:
        /* <DEDUP_REMOVED lines=8> */
.L_x_4089:
[----:B------:R-:W-:Y:S05]  /*17ad0*/  BSYNC B1 ;  /* 0x0000000000017941 */ /* 0x000fea0003800000 */
.L_x_4088:
        /* <DEDUP_REMOVED lines=8> */
.L_x_4090:
[----:B------:R-:W-:Y:S01]  /*17b60*/  MOV R13, R29 ;  /* 0x0000001d000d7202 */ /* 0x000fe20000000f00 */
[----:B------:R-:W-:-:S07]  /*17b70*/  IMAD.MOV.U32 R0, RZ, RZ, R14 ;  /* 0x000000ffff007224 */ /* 0x000fce00078e000e */
[----:B------:R-:W-:Y:S05]  /*17b80*/  WARPSYNC.COLLECTIVE R15, `(.L_x_4091) ;  /* 0x000000000f087348 */ /* 0x000fea0003c00000 */
[----:B------:R0:W1:Y:S02]  /*17b90*/  SHFL.IDX P6, R14, R13, R12, R11 ;  /* 0x0000000c0d0e7389 */ /* 0x00006400000c000b */
[----:B01----:R-:W-:Y:S01]  /*17ba0*/  ENDCOLLECTIVE ;  /* 0x000000000000791b */ /* 0x003fe20003800000 */
.L_x_4091:
[----:B------:R-:W-:Y:S02]  /*17bb0*/  IMAD.MOV.U32 R13, RZ, RZ, R28 ;  /* 0x000000ffff0d7224 */ /* 0x000fe400078e001c */
[----:B------:R-:W-:-:S07]  /*17bc0*/  IMAD.MOV.U32 R5, RZ, RZ, R14 ;  /* 0x000000ffff057224 */ /* 0x000fce00078e000e */
[----:B------:R-:W-:Y:S05]  /*17bd0*/  WARPSYNC.COLLECTIVE R15, `(.L_x_4092) ;  /* 0x000000000f087348 */ /* 0x000fea0003c00000 */
[----:B------:R0:W1:Y:S02]  /*17be0*/  SHFL.IDX P6, R14, R13, R12, R11 ;  /* 0x0000000c0d0e7389 */ /* 0x00006400000c000b */
[----:B01----:R-:W-:Y:S01]  /*17bf0*/  ENDCOLLECTIVE ;  /* 0x000000000000791b */ /* 0x003fe20003800000 */
.L_x_4092:
[----:B------:R-:W-:Y:S05]  /*17c00*/  BRA `(.L_x_4093) ;  /* 0xfffffef000d87947 */ /* 0x000fea000383ffff */
.L_x_3889:
[----:B0-----:R0:W1:Y:S02]  /*17c10*/  SYNCS.PHASECHK.TRANS64.TRYWAIT P0, [R2+URZ+0x28c00], R5 ;  /* 0x028c0005020075a7 */ /* 0x001064000800017f */
[----:B-1----:R-:W-:Y:S05]  /*17c20*/  @!P0 NANOSLEEP.SYNCS 0x989680 ;  /* 0x009896800000895d */ /* 0x002fea0003900000 */
[----:B------:R-:W1:Y:S02]  /*17c30*/  @!P0 SYNCS.PHASECHK.TRANS64 P0, [R2+URZ+0x28c00], R5 ;  /* 0x028c0005020085a7 */ /* 0x000e64000800007f */
[----:B-1----:R-:W-:Y:S05]  /*17c40*/  @!P0 BRA `(.L_x_3889) ;  /* 0xfffffffc00f08947 */ /* 0x002fea000383ffff */
[----:B------:R-:W-:Y:S05]  /*17c50*/  BRA `(.L_x_4094) ;  /* 0xfffffef400f07947 */ /* 0x000fea000383ffff */
.L_x_3897:
        /* <DEDUP_REMOVED lines=8> */
.L_x_4096:
[----:B------:R-:W-:Y:S05]  /*17ce0*/  BSYNC B1 ;  /* 0x0000000000017941 */ /* 0x000fea0003800000 */
.L_x_4095:
[----:B------:R-:W-:Y:S01]  /*17cf0*/  IMAD.MOV.U32 R13, RZ, RZ, R26 ;  /* 0x000000ffff0d7224 */ /* 0x000fe200078e001a */
[----:B------:R-:W-:Y:S01]  /*17d00*/  MOV R0, R14 ;  /* 0x0000000e00007202 */ /* 0x000fe20000000f00 */
[----:B------:R-:W-:Y:S02]  /*17d10*/  IMAD.MOV.U32 R12, RZ, RZ, RZ ;  /* 0x000000ffff0c7224 */ /* 0x000fe400078e00ff */
[----:B------:R-:W-:Y:S02]  /*17d20*/  IMAD.MOV.U32 R11, RZ, RZ, 0x1c1f ;  /* 0x00001c1fff0b7424 */ /* 0x000fe400078e00ff */
[----:B------:R-:W-:-:S07]  /*17d30*/  IMAD.MOV.U32 R15, RZ, RZ, -0x1 ;  /* 0xffffffffff0f7424 */ /* 0x000fce00078e00ff */
[----:B------:R-:W-:Y:S05]  /*17d40*/  WARPSYNC.COLLECTIVE R15, `(.L_x_4097) ;  /* 0x000000000f087348 */ /* 0x000fea0003c00000 */
[----:B------:R0:W1:Y:S02]  /*17d50*/  SHFL.IDX P6, R14, R13, R12, R11 ;  /* 0x0000000c0d0e7389 */ /* 0x00006400000c000b */
[----:B01----:R-:W-:Y:S01]  /*17d60*/  ENDCOLLECTIVE ;  /* 0x000000000000791b */ /* 0x003fe20003800000 */
.L_x_4097:
[----:B------:R-:W-:Y:S02]  /*17d70*/  IMAD.MOV.U32 R13, RZ, RZ, R29 ;  /* 0x000000ffff0d7224 */ /* 0x000fe400078e001d */
[----:B------:R-:W-:-:S07]  /*17d80*/  IMAD.MOV.U32 R3, RZ, RZ, R14 ;  /* 0x000000ffff037224 */ /* 0x000fce00078e000e */
[----:B------:R-:W-:Y:S05]  /*17d90*/  WARPSYNC.COLLECTIVE R15, `(.L_x_4098) ;  /* 0x000000000f087348 */ /* 0x000fea0003c00000 */
[----:B------:R0:W1:Y:S02]  /*17da0*/  SHFL.IDX P6, R14, R13, R12, R11 ;  /* 0x0000000c0d0e7389 */ /* 0x00006400000c000b */
[----:B01----:R-:W-:Y:S01]  /*17db0*/  ENDCOLLECTIVE ;  /* 0x000000000000791b */ /* 0x003fe20003800000 */
.L_x_4098:
[----:B------:R-:W-:Y:S01]  /*17dc0*/  IMAD.MOV.U32 R13, RZ, RZ, R28 ;  /* 0x000000ffff0d7224 */ /* 0x000fe200078e001c */
[----:B------:R-:W-:-:S07]  /*17dd0*/  MOV R20, R14 ;  /* 0x0000000e00147202 */ /* 0x000fce0000000f00 */
[----:B------:R-:W-:Y:S05]  /*17de0*/  WARPSYNC.COLLECTIVE R15, `(.L_x_4099) ;  /* 0x000000000f087348 */ /* 0x000fea0003c00000 */
[----:B------:R0:W1:Y:S02]  /*17df0*/  SHFL.IDX P6, R14, R13, R12, R11 ;  /* 0x0000000c0d0e7389 */ /* 0x00006400000c000b */
[----:B01----:R-:W-:Y:S01]  /*17e00*/  ENDCOLLECTIVE ;  /* 0x000000000000791b */ /* 0x003fe20003800000 */
.L_x_4099:
[----:B------:R-:W-:Y:S05]  /*17e10*/  BRA `(.L_x_4100) ;  /* 0xffffff0000547947 */ /* 0x000fea000383ffff */
.L_x_3901:
[----:B0-----:R0:W1:Y:S02]  /*17e20*/  SYNCS.PHASECHK.TRANS64.TRYWAIT P1, [R2+URZ+0x28c00], R25 ;  /* 0x028c0019020075a7 */ /* 0x001064000802017f */
[----:B-1----:R-:W-:Y:S05]  /*17e30*/  @!P1 NANOSLEEP.SYNCS 0x989680 ;  /* 0x009896800000995d */ /* 0x002fea0003900000 */
[----:B------:R-:W1:Y:S02]  /*17e40*/  @!P1 SYNCS.PHASECHK.TRANS64 P1, [R2+URZ+0x28c00], R25 ;  /* 0x028c0019020095a7 */ /* 0x000e64000802007f */
[----:B-1----:R-:W-:Y:S05]  /*17e50*/  @!P1 BRA `(.L_x_3901) ;  /* 0xfffffffc00f09947 */ /* 0x002fea000383ffff */
[----:B------:R-:W-:Y:S05]  /*17e60*/  BRA `(.L_x_4101) ;  /* 0xffffff0400387947 */ /* 0x000fea000383ffff */
.L_x_3907:
[----:B0-----:R0:W1:Y:S02]  /*17e70*/  SYNCS.PHASECHK.TRANS64.TRYWAIT P1, [R12+URZ+0x28c30], R13 ;  /* 0x028c300d0c0075a7 */ /* 0x001064000802017f */
[----:B-1----:R-:W-:Y:S05]  /*17e80*/  @!P1 NANOSLEEP.SYNCS 0x989680 ;  /* 0x009896800000995d */ /* 0x002fea0003900000 */
[----:B------:R-:W1:Y:S02]  /*17e90*/  @!P1 SYNCS.PHASECHK.TRANS64 P1, [R12+URZ+0x28c30], R13 ;  /* 0x028c300d0c0095a7 */ /* 0x000e64000802007f */
[----:B-1----:R-:W-:Y:S05]  /*17ea0*/  @!P1 BRA `(.L_x_3907) ;  /* 0xfffffffc00f09947 */ /* 0x002fea000383ffff */
[----:B------:R-:W-:Y:S05]  /*17eb0*/  BRA `(.L_x_3906) ;  /* 0xffffff1000607947 */ /* 0x000fea000383ffff */
.L_x_3913:
[----:B---3--:R3:W4:Y:S02]  /*17ec0*/  SYNCS.PHASECHK.TRANS64.TRYWAIT P1, [R12+URZ+0x28c50], R13 ;  /* 0x028c500d0c0075a7 */ /* 0x008724000802017f */
[----:B----4-:R-:W-:Y:S05]  /*17ed0*/  @!P1 NANOSLEEP.SYNCS 0x989680 ;  /* 0x009896800000995d */ /* 0x010fea0003900000 */
[----:B------:R-:W4:Y:S02]  /*17ee0*/  @!P1 SYNCS.PHASECHK.TRANS64 P1, [R12+URZ+0x28c50], R13 ;  /* 0x028c500d0c0095a7 */ /* 0x000f24000802007f */
[----:B----4-:R-:W-:Y:S05]  /*17ef0*/  @!P1 BRA `(.L_x_3913) ;  /* 0xfffffffc00f09947 */ /* 0x010fea000383ffff */
[----:B------:R-:W-:Y:S05]  /*17f00*/  BRA `(.L_x_3912) ;  /* 0xffffff24009c7947 */ /* 0x000fea000383ffff */
.L_x_3921:
[----:B-1----:R1:W2:Y:S02]  /*17f10*/  SYNCS.PHASECHK.TRANS64.TRYWAIT P2, [R12+URZ+0x28c30], R14 ;  /* 0x028c300e0c0075a7 */ /* 0x0022a4000804017f */
[----:B--2---:R-:W-:Y:S05]  /*17f20*/  @!P2 NANOSLEEP.SYNCS 0x989680 ;  /* 0x009896800000a95d */ /* 0x004fea0003900000 */
[----:B------:R-:W2:Y:S02]  /*17f30*/  @!P2 SYNCS.PHASECHK.TRANS64 P2, [R12+URZ+0x28c30], R14 ;  /* 0x028c300e0c00a5a7 */ /* 0x000ea4000804007f */
[----:B--2---:R-:W-:Y:S05]  /*17f40*/  @!P2 BRA `(.L_x_3921) ;  /* 0xfffffffc00f0a947 */ /* 0x004fea000383ffff */
[----:B------:R-:W-:Y:S05]  /*17f50*/  BRA `(.L_x_3920) ;  /* 0xffffff2800b47947 */ /* 0x000fea000383ffff */
.L_x_3927:
[----:B--2---:R2:W3:Y:S02]  /*17f60*/  SYNCS.PHASECHK.TRANS64.TRYWAIT P2, [R12+URZ+0x28c50], R14 ;  /* 0x028c500e0c0075a7 */ /* 0x0044e4000804017f */
[----:B---3--:R-:W-:Y:S05]  /*17f70*/  @!P2 NANOSLEEP.SYNCS 0x989680 ;  /* 0x009896800000a95d */ /* 0x008fea0003900000 */
[----:B------:R-:W3:Y:S02]  /*17f80*/  @!P2 SYNCS.PHASECHK.TRANS64 P2, [R12+URZ+0x28c50], R14 ;  /* 0x028c500e0c00a5a7 */ /* 0x000ee4000804007f */
[----:B---3--:R-:W-:Y:S05]  /*17f90*/  @!P2 BRA `(.L_x_3927) ;  /* 0xfffffffc00f0a947 */ /* 0x008fea000383ffff */
[----:B------:R-:W-:Y:S05]  /*17fa0*/  BRA `(.L_x_3926) ;  /* 0xffffff4400147947 */ /* 0x000fea000383ffff */
.L_x_3958:
[----:B0-----:R-:W0:Y:S01]  /*17fb0*/  S2R R8, SR_TID.X ;  /* 0x0000000000087919 */ /* 0x001e220000002100 */
[----:B------:R-:W-:Y:S01]  /*17fc0*/  BSSY B1, `(.L_x_4102) ;  /* 0x000000a000017945 */ /* 0x000fe20003800000 */
[----:B------:R-:W-:Y:S02]  /*17fd0*/  IMAD.MOV.U32 R12, RZ, RZ, RZ ;  /* 0x000000ffff0c7224 */ /* 0x000fe400078e00ff */
[----:B------:R-:W-:Y:S02]  /*17fe0*/  IMAD.MOV.U32 R11, RZ, RZ, 0x1f ;  /* 0x0000001fff0b7424 */ /* 0x000fe400078e00ff */
[----:B------:R-:W-:Y:S01]  /*17ff0*/  IMAD.MOV.U32 R15, RZ, RZ, -0x1 ;  /* 0xffffffffff0f7424 */ /* 0x000fe200078e00ff */
[----:B0-----:R-:W-:-:S04]  /*18000*/  SHF.R.U32.HI R8, RZ, 0x5, R8 ;  /* 0x00000005ff087819 */ /* 0x001fc80000011608 */
[----:B------:R-:W-:-:S05]  /*18010*/  LOP3.LUT R8, R8, 0x3, RZ, 0xc0, !PT ;  /* 0x0000000308087812 */ /* 0x000fca00078ec0ff */
[----:B------:R-:W-:-:S07]  /*18020*/  IMAD.MOV.U32 R13, RZ, RZ, R8 ;  /* 0x000000ffff0d7224 */ /* 0x000fce00078e0008 */
[----:B------:R-:W-:Y:S05]  /*18030*/  WARPSYNC.COLLECTIVE R15, `(.L_x_4103) ;  /* 0x000000000f087348 */ /* 0x000fea0003c00000 */
[----:B------:R0:W1:Y:S02]  /*18040*/  SHFL.IDX P6, R14, R13, R12, R11 ;  /* 0x0000000c0d0e7389 */ /* 0x00006400000c000b */
[----:B01----:R-:W-:Y:S01]  /*18050*/  ENDCOLLECTIVE ;  /* 0x000000000000791b */ /* 0x003fe20003800000 */
.L_x_4103:
[----:B------:R-:W-:Y:S05]  /*18060*/  BSYNC B1 ;  /* 0x0000000000017941 */ /* 0x000fea0003800000 */
.L_x_4102:
[----:B------:R-:W-:Y:S05]  /*18070*/  BRA `(.L_x_4104) ;  /* 0xffffff9400807947 */ /* 0x000fea000383ffff */
.L_x_3960:
[----:B------:R-:W-:Y:S01]  /*18080*/  BSSY B1, `(.L_x_4105) ;  /* 0x0000006000017945 */ /* 0x000fe20003800000 */
[----:B------:R-:W-:-:S07]  /*18090*/  IMAD.MOV.U32 R15, RZ, RZ, -0x1 ;  /* 0xffffffffff0f7424 */ /* 0x000fce00078e00ff */
[----:B01----:R-:W-:Y:S05]  /*180a0*/  WARPSYNC.COLLECTIVE R15, `(.L_x_4106) ;  /* 0x000000000f0c7348 */ /* 0x003fea0003c00000 */
[----:B------:R-:W-:Y:S02]  /*180b0*/  ELECT P6, UR62, PT ;  /* 0x00000000003e782f */ /* 0x000fe400038c0000 */
[----:B------:R-:W-:Y:S01]  /*180c0*/  MOV R14, UR62 ;  /* 0x0000003e000e7c02 */ /* 0x000fe20008000f00 */
[----:B01----:R-:W-:Y:S10]  /*180d0*/  ENDCOLLECTIVE ;  /* 0x000000000000791b */ /* 0x003ff40003800000 */
.L_x_4106:
[----:B------:R-:W-:Y:S05]  /*180e0*/  BSYNC B1 ;  /* 0x0000000000017941 */ /* 0x000fea0003800000 */
.L_x_4105:
[----:B------:R-:W-:Y:S05]  /*180f0*/  BRA `(.L_x_3959) ;  /* 0xffffff9400787947 */ /* 0x000fea000383ffff */
.L_x_3962:
[----:B-1----:R1:W2:Y:S02]  /*18100*/  SYNCS.PHASECHK.TRANS64.TRYWAIT P0, [R23+URZ+0x28c20], R3 ;  /* 0x028c2003170075a7 */ /* 0x0022a4000800017f */
[----:B--2---:R-:W-:Y:S05]  /*18110*/  @!P0 NANOSLEEP.SYNCS 0x989680 ;  /* 0x009896800000895d */ /* 0x004fea0003900000 */
[----:B------:R-:W2:Y:S02]  /*18120*/  @!P0 SYNCS.PHASECHK.TRANS64 P0, [R23+URZ+0x28c20], R3 ;  /* 0x028c2003170085a7 */ /* 0x000ea4000800007f */
[----:B--2---:R-:W-:Y:S05]  /*18130*/  @!P0 BRA `(.L_x_3962) ;  /* 0xfffffffc00f08947 */ /* 0x004fea000383ffff */
[----:B------:R-:W-:Y:S05]  /*18140*/  BRA `(.L_x_4107) ;  /* 0xffffff9400887947 */ /* 0x000fea000383ffff */
.L_x_3966:
[----:B-1----:R1:W2:Y:S02]  /*18150*/  SYNCS.PHASECHK.TRANS64.TRYWAIT P0, [R3+URZ+0x28ca0], R6 ;  /* 0x028ca006030075a7 */ /* 0x0022a4000800017f */
[----:B--2---:R-:W-:Y:S05]  /*18160*/  @!P0 NANOSLEEP.SYNCS 0x989680 ;  /* 0x009896800000895d */ /* 0x004fea0003900000 */
[----:B------:R-:W2:Y:S02]  /*18170*/  @!P0 SYNCS.PHASECHK.TRANS64 P0, [R3+URZ+0x28ca0], R6 ;  /* 0x028ca006030085a7 */ /* 0x000ea4000800007f */
[----:B--2---:R-:W-:Y:S05]  /*18180*/  @!P0 BRA `(.L_x_3966) ;  /* 0xfffffffc00f08947 */ /* 0x004fea000383ffff */
[----:B------:R-:W-:Y:S05]  /*18190*/  BRA `(.L_x_4108) ;  /* 0xffffff9400a07947 */ /* 0x000fea000383ffff */
.L_x_3971:
[----:B0-----:R0:W2:Y:S02]  /*181a0*/  SYNCS.PHASECHK.TRANS64.TRYWAIT P0, [R3+URZ+0x28cc0], R6 ;  /* 0x028cc006030075a7 */ /* 0x0010a4000800017f */
[----:B--2---:R-:W-:Y:S05]  /*181b0*/  @!P0 NANOSLEEP.SYNCS 0x989680 ;  /* 0x009896800000895d */ /* 0x004fea0003900000 */
[----:B------:R-:W2:Y:S02]  /*181c0*/  @!P0 SYNCS.PHASECHK.TRANS64 P0, [R3+URZ+0x28cc0], R6 ;  /* 0x028cc006030085a7 */ /* 0x000ea4000800007f */
[----:B--2---:R-:W-:Y:S05]  /*181d0*/  @!P0 BRA `(.L_x_3971) ;  /* 0xfffffffc00f08947 */ /* 0x004fea000383ffff */
[----:B------:R-:W-:Y:S05]  /*181e0*/  BRA `(.L_x_4109) ;  /* 0xffffff98001c7947 */ /* 0x000fea000383ffff */
.L_x_3985:
[----:B-1----:R1:W2:Y:S02]  /*181f0*/  SYNCS.PHASECHK.TRANS64.TRYWAIT P1, [R6+URZ+0x28ca0], R2 ;  /* 0x028ca002060075a7 */ /* 0x0022a4000802017f */
[----:B--2---:R-:W-:Y:S05]  /*18200*/  @!P1 NANOSLEEP.SYNCS 0x989680 ;  /* 0x009896800000995d */ /* 0x004fea0003900000 */
[----:B------:R-:W2:Y:S02]  /*18210*/  @!P1 SYNCS.PHASECHK.TRANS64 P1, [R6+URZ+0x28ca0], R2 ;  /* 0x028ca002060095a7 */ /* 0x000ea4000802007f */
[----:B--2---:R-:W-:Y:S05]  /*18220*/  @!P1 BRA `(.L_x_3985) ;  /* 0xfffffffc00f09947 */ /* 0x004fea000383ffff */
[----:B------:R-:W-:Y:S05]  /*18230*/  BRA `(.L_x_4110) ;  /* 0xffffffa000807947 */ /* 0x000fea000383ffff */
.L_x_3990:
[----:B0-----:R0:W2:Y:S02]  /*18240*/  SYNCS.PHASECHK.TRANS64.TRYWAIT P1, [R6+URZ+0x28cc0], R2 ;  /* 0x028cc002060075a7 */ /* 0x0010a4000802017f */
[----:B--2---:R-:W-:Y:S05]  /*18250*/  @!P1 NANOSLEEP.SYNCS 0x989680 ;  /* 0x009896800000995d */ /* 0x004fea0003900000 */
[----:B------:R-:W2:Y:S02]  /*18260*/  @!P1 SYNCS.PHASECHK.TRANS64 P1, [R6+URZ+0x28cc0], R2 ;  /* 0x028cc002060095a7 */ /* 0x000ea4000802007f */
[----:B--2---:R-:W-:Y:S05]  /*18270*/  @!P1 BRA `(.L_x_3990) ;  /* 0xfffffffc00f09947 */ /* 0x004fea000383ffff */
[----:B------:R-:W-:Y:S05]  /*18280*/  BRA `(.L_x_4111) ;  /* 0xffffffa000f87947 */ /* 0x000fea000383ffff */
.L_x_4010:
[----:B------:R-:W0:Y:S01]  /*18290*/  S2R R11, SR_TID.X ;  /* 0x00000000000b7919 */ /* 0x000e220000002100 */
[----:B------:R-:W-:Y:S01]  /*182a0*/  BSSY B0, `(.L_x_4112) ;  /* 0x000000a000007945 */ /* 0x000fe20003800000 */
[----:B------:R-:W-:Y:S02]  /*182b0*/  IMAD.MOV.U32 R12, RZ, RZ, RZ ;  /* 0x000000ffff0c7224 */ /* 0x000fe400078e00ff */
[----:B------:R-:W-:Y:S01]  /*182c0*/  IMAD.MOV.U32 R15, RZ, RZ, -0x1 ;  /* 0xffffffffff0f7424 */ /* 0x000fe200078e00ff */
[----:B0-----:R-:W-:-:S04]  /*182d0*/  SHF.R.U32.HI R11, RZ, 0x5, R11 ;  /* 0x00000005ff0b7819 */ /* 0x001fc8000001160b */
[----:B------:R-:W-:-:S04]  /*182e0*/  LOP3.LUT R11, R11, 0x3, RZ, 0xc0, !PT ;  /* 0x000000030b0b7812 */ /* 0x000fc800078ec0ff */
[----:B------:R-:W-:Y:S01]  /*182f0*/  MOV R13, R11 ;  /* 0x0000000b000d7202 */ /* 0x000fe20000000f00 */
[----:B------:R-:W-:-:S07]  /*18300*/  IMAD.MOV.U32 R11, RZ, RZ, 0x1f ;  /* 0x0000001fff0b7424 */ /* 0x000fce00078e00ff */
[----:B-----5:R-:W-:Y:S05]  /*18310*/  WARPSYNC.COLLECTIVE R15, `(.L_x_4113) ;  /* 0x000000000f087348 */ /* 0x020fea0003c00000 */
[----:B------:R0:W1:Y:S02]  /*18320*/  SHFL.IDX P6, R14, R13, R12, R11 ;  /* 0x0000000c0d0e7389 */ /* 0x00006400000c000b */
[----:B01---5:R-:W-:Y:S01]  /*18330*/  ENDCOLLECTIVE ;  /* 0x000000000000791b */ /* 0x023fe20003800000 */
.L_x_4113:
[----:B------:R-:W-:Y:S05]  /*18340*/  BSYNC B0 ;  /* 0x0000000000007941 */ /* 0x000fea0003800000 */
.L_x_4112:
[----:B------:R-:W-:Y:S05]  /*18350*/  BRA `(.L_x_4114) ;  /* 0xffffffb400f07947 */ /* 0x000fea000383ffff */
.L_x_4013:
[----:B0-----:R0:W1:Y:S02]  /*18360*/  SYNCS.PHASECHK.TRANS64.TRYWAIT P0, [R27+URZ+0x28c40], R0 ;  /* 0x028c40001b0075a7 */ /* 0x001064000800017f */
[----:B-1----:R-:W-:Y:S05]  /*18370*/  @!P0 NANOSLEEP.SYNCS 0x989680 ;  /* 0x009896800000895d */ /* 0x002fea0003900000 */
[----:B------:R-:W1:Y:S02]  /*18380*/  @!P0 SYNCS.PHASECHK.TRANS64 P0, [R27+URZ+0x28c40], R0 ;  /* 0x028c40001b0085a7 */ /* 0x000e64000800007f */
[----:B-1----:R-:W-:Y:S05]  /*18390*/  @!P0 BRA `(.L_x_4013) ;  /* 0xfffffffc00f08947 */ /* 0x002fea000383ffff */
[----:B------:R-:W-:Y:S05]  /*183a0*/  BRA `(.L_x_4115) ;  /* 0xffffffb800207947 */ /* 0x000fea000383ffff */
.L_x_4014:
        /* <DEDUP_REMOVED lines=8> */
.L_x_4117:
[----:B------:R-:W-:Y:S05]  /*18430*/  BSYNC B0 ;  /* 0x0000000000007941 */ /* 0x000fea0003800000 */
.L_x_4116:
        /* <DEDUP_REMOVED lines=9> */
.L_x_4118:
[----:B------:R-:W-:Y:S02]  /*184d0*/  IMAD.MOV.U32 R13, RZ, RZ, R4 ;  /* 0x000000ffff0d7224 */ /* 0x000fe400078e0004 */
[----:B------:R-:W-:Y:S02]  /*184e0*/  IMAD.MOV.U32 R12, RZ, RZ, 0x1 ;  /* 0x00000001ff0c7424 */ /* 0x000fe400078e00ff */
[----:B------:R-:W-:-:S07]  /*184f0*/  IMAD.MOV.U32 R3, RZ, RZ, R14 ;  /* 0x000000ffff037224 */ /* 0x000fce00078e000e */
[----:B------:R-:W-:Y:S05]  /*18500*/  WARPSYNC.COLLECTIVE R15, `(.L_x_4119) ;  /* 0x000000000f087348 */ /* 0x000fea0003c00000 */
[----:B------:R0:W1:Y:S02]  /*18510*/  SHFL.IDX P6, R14, R13, R12, R11 ;  /* 0x0000000c0d0e7389 */ /* 0x00006400000c000b */
[----:B01----:R-:W-:Y:S01]  /*18520*/  ENDCOLLECTIVE ;  /* 0x000000000000791b */ /* 0x003fe20003800000 */
.L_x_4119:
        /* <DEDUP_REMOVED lines=15> */
.L_x_4120:
[----:B------:R-:W-:Y:S02]  /*18620*/  @P0 IMAD R6, R5, 0x2, R23 ;  /* 0x0000000205060824 */ /* 0x000fe400078e0217 */
[----:B------:R-:W-:Y:S02]  /*18630*/  IMAD.MOV.U32 R13, RZ, RZ, R4 ;  /* 0x000000ffff0d7224 */ /* 0x000fe400078e0004 */
[----:B------:R-:W-:Y:S02]  /*18640*/  IMAD.MOV.U32 R12, RZ, RZ, 0x2 ;  /* 0x00000002ff0c7424 */ /* 0x000fe400078e00ff */
[----:B------:R-:W-:-:S07]  /*18650*/  IMAD.MOV.U32 R3, RZ, RZ, R14 ;  /* 0x000000ffff037224 */ /* 0x000fce00078e000e */
[----:B------:R-:W-:Y:S05]  /*18660*/  WARPSYNC.COLLECTIVE R15, `(.L_x_4121) ;  /* 0x000000000f087348 */ /* 0x000fea0003c00000 */
[----:B------:R0:W1:Y:S02]  /*18670*/  SHFL.IDX P6, R14, R13, R12, R11 ;  /* 0x0000000c0d0e7389 */ /* 0x00006400000c000b */
[----:B01----:R-:W-:Y:S01]  /*18680*/  ENDCOLLECTIVE ;  /* 0x000000000000791b */ /* 0x003fe20003800000 */
.L_x_4121:
        /* <DEDUP_REMOVED lines=15> */
.L_x_4122:
[----:B------:R-:W-:Y:S02]  /*18780*/  @P0 IMAD R6, R5, 0x2, R23 ;  /* 0x0000000205060824 */ /* 0x000fe400078e0217 */
[----:B------:R-:W-:Y:S02]  /*18790*/  IMAD.MOV.U32 R13, RZ, RZ, R4 ;  /* 0x000000ffff0d7224 */ /* 0x000fe400078e0004 */
[----:B------:R-:W-:Y:S02]  /*187a0*/  IMAD.MOV.U32 R12, RZ, RZ, 0x3 ;  /* 0x00000003ff0c7424 */ /* 0x000fe400078e00ff */
[----:B------:R-:W-:-:S07]  /*187b0*/  IMAD.MOV.U32 R3, RZ, RZ, R14 ;  /* 0x000000ffff037224 */ /* 0x000fce00078e000e */
[----:B------:R-:W-:Y:S05]  /*187c0*/  WARPSYNC.COLLECTIVE R15, `(.L_x_4123) ;  /* 0x000000000f087348 */ /* 0x000fea0003c00000 */
[----:B------:R0:W1:Y:S02]  /*187d0*/  SHFL.IDX P6, R14, R13, R12, R11 ;  /* 0x0000000c0d0e7389 */ /* 0x00006400000c000b */
[----:B01----:R-:W-:Y:S01]  /*187e0*/  ENDCOLLECTIVE ;  /* 0x000000000000791b */ /* 0x003fe20003800000 */
.L_x_4123:
[----:B------:R-:W-:-:S04]  /*187f0*/  @P0 LEA R3, P1, R7, R3, 0x1 ;  /* 0x0000000307030211 */ /* 0x000fc800078208ff */
[----:B------:R-:W-:-:S04]  /*18800*/  @P0 IADD3.X R2, RZ, R2, RZ, P1, !PT ;  /* 0x00000002ff020210 */ /* 0x000fc80000ffe4ff */
[----:B------:R-:W-:Y:S01]  /*18810*/  @P0 LOP3.LUT R3, R3, R2, RZ, 0x3c, !PT ;  /* 0x0000000203030212 */ /* 0x000fe200078e3cff */
[----:B------:R-:W-:-:S03]  /*18820*/  IMAD.MOV.U32 R13, RZ, RZ, R0 ;  /* 0x000000ffff0d7224 */ /* 0x000fc600078e0000 */
[----:B------:R-:W-:-:S04]  /*18830*/  @P0 LOP3.LUT R2, R3, R2, RZ, 0x3c, !PT ;  /* 0x0000000203020212 */ /* 0x000fc800078e3cff */
[----:B------:R-:W-:Y:S01]  /*18840*/  @P0 LOP3.LUT R3, R3, R2, RZ, 0x3c, !PT ;  /* 0x0000000203030212 */ /* 0x000fe200078e3cff */
[----:B------:R-:W-:-:S04]  /*18850*/  IMAD.MOV.U32 R4, RZ, RZ, R14 ;  /* 0x000000ffff047224 */ /* 0x000fc800078e000e */
[----:B------:R-:W-:Y:S01]  /*18860*/  @!PT LDS RZ, [RZ] ;  /* 0x00000000fffff984 */ /* 0x000fe20000000800 */
[----:B------:R-:W-:Y:S01]  /*18870*/  @!PT LDS RZ, [RZ] ;  /* 0x00000000fffff984 */ /* 0x000fe20000000800 */
[----:B------:R-:W-:Y:S01]  /*18880*/  @!PT LDS RZ, [RZ] ;  /* 0x00000000fffff984 */ /* 0x000fe20000000800 */
[----:B------:R0:W-:Y:S03]  /*18890*/  @P0 LDGSTS.E.BYPASS.LTC128B.128 [R6+0x23400], desc[UR40][R2.64], !P2 ;  /* 0x2340000002060fae */ /* 0x0001e6000d101d68 */
[----:B0-----:R-:W-:Y:S05]  /*188a0*/  WARPSYNC.COLLECTIVE R15, `(.L_x_4124) ;  /* 0x000000000f087348 */ /* 0x001fea0003c00000 */
[----:B------:R1:W2:Y:S02]  /*188b0*/  SHFL.IDX P6, R14, R13, R12, R11 ;  /* 0x0000000c0d0e7389 */ /* 0x0002a400000c000b */
[----:B012---:R-:W-:Y:S01]  /*188c0*/  ENDCOLLECTIVE ;  /* 0x000000000000791b */ /* 0x007fe20003800000 */
.L_x_4124:
[----:B------:R-:W-:Y:S01]  /*188d0*/  IMAD.MOV.U32 R0, RZ, RZ, R14 ;  /* 0x000000ffff007224 */ /* 0x000fe200078e000e */
[----:B------:R-:W-:Y:S06]  /*188e0*/  BRA `(.L_x_4125) ;  /* 0xffffffb400e47947 */ /* 0x000fec000383ffff */
.L_x_4019:
[----:B------:R-:W-:Y:S01]  /*188f0*/  MOV R13, R2 ;  /* 0x00000002000d7202 */ /* 0x000fe20000000f00 */
[----:B------:R-:W-:Y:S01]  /*18900*/  IMAD.MOV.U32 R12, RZ, RZ, RZ ;  /* 0x000000ffff0c7224 */ /* 0x000fe200078e00ff */
[----:B------:R-:W-:Y:S01]  /*18910*/  LEA R17, R17, R10, 0x6 ;  /* 0x0000000a11117211 */ /* 0x000fe200078e30ff */
[----:B------:R-:W-:Y:S02]  /*18920*/  IMAD.MOV.U32 R11, RZ, RZ, 0x181f ;  /* 0x0000181fff0b7424 */ /* 0x000fe400078e00ff */
[----:B------:R-:W-:Y:S02]  /*18930*/  IMAD.MOV.U32 R15, RZ, RZ, -0x1 ;  /* 0xffffffffff0f7424 */ /* 0x000fe400078e00ff */
[----:B-----5:R-:W-:Y:S02]  /*18940*/  IMAD R3, R20, R7, RZ ;  /* 0x0000000714037224 */ /* 0x020fe400078e02ff */
[----:B------:R-:W-:-:S07]  /*18950*/  VIADD R6, R17, 0x10 ;  /* 0x0000001011067836 */ /* 0x000fce0000000000 */
[----:B------:R-:W-:Y:S05]  /*18960*/  WARPSYNC.COLLECTIVE R15, `(.L_x_4126) ;  /* 0x000000000f087348 */ /* 0x000fea0003c00000 */
[----:B------:R0:W1:Y:S02]  /*18970*/  SHFL.IDX P6, R14, R13, R12, R11 ;  /* 0x0000000c0d0e7389 */ /* 0x00006400000c000b */
[----:B01----:R-:W-:Y:S01]  /*18980*/  ENDCOLLECTIVE ;  /* 0x000000000000791b */ /* 0x003fe20003800000 */
.L_x_4126:
[----:B------:R-:W-:Y:S01]  /*18990*/  ISETP.GE.AND P0, PT, R17, R3, PT ;  /* 0x000000031100720c */ /* 0x000fe20003f06270 */
[----:B------:R-:W-:Y:S02]  /*189a0*/  IMAD.MOV.U32 R13, RZ, RZ, R0 ;  /* 0x000000ffff0d7224 */ /* 0x000fe400078e0000 */
[----:B------:R-:W-:-:S10]  /*189b0*/  IMAD.MOV.U32 R4, RZ, RZ, R14 ;  /* 0x000000ffff047224 */ /* 0x000fd400078e000e */
[----:B------:R-:W-:Y:S05]  /*189c0*/  WARPSYNC.COLLECTIVE R15, `(.L_x_4127) ;  /* 0x000000000f087348 */ /* 0x000fea0003c00000 */
[----:B------:R0:W1:Y:S02]  /*189d0*/  SHFL.IDX P6, R14, R13, R12, R11 ;  /* 0x0000000c0d0e7389 */ /* 0x00006400000c000b */
[----:B01----:R-:W-:Y:S01]  /*189e0*/  ENDCOLLECTIVE ;  /* 0x000000000000791b */ /* 0x003fe20003800000 */
.L_x_4127:
[----:B------:R-:W-:Y:S02]  /*189f0*/  IMAD.MOV.U32 R13, RZ, RZ, R2 ;  /* 0x000000ffff0d7224 */ /* 0x000fe400078e0002 */
[----:B------:R-:W-:Y:S02]  /*18a00*/  IMAD.MOV.U32 R12, RZ, RZ, 0x1 ;  /* 0x00000001ff0c7424 */ /* 0x000fe400078e00ff */
[----:B------:R-:W-:-:S07]  /*18a10*/  IMAD.MOV.U32 R5, RZ, RZ, R14 ;  /* 0x000000ffff057224 */ /* 0x000fce00078e000e */
[----:B------:R-:W-:Y:S05]  /*18a20*/  WARPSYNC.COLLECTIVE R15, `(.L_x_4128) ;  /* 0x000000000f087348 */ /* 0x000fea0003c00000 */
[----:B------:R0:W1:Y:S02]  /*18a30*/  SHFL.IDX P6, R14, R13, R12, R11 ;  /* 0x0000000c0d0e7389 */ /* 0x00006400000c000b */
[----:B01----:R-:W-:Y:S01]  /*18a40*/  ENDCOLLECTIVE ;  /* 0x000000000000791b */ /* 0x003fe20003800000 */
.L_x_4128:
        /* <DEDUP_REMOVED lines=15> */
.L_x_4129:
[----:B------:R-:W-:Y:S02]  /*18b40*/  IMAD.MOV.U32 R13, RZ, RZ, R2 ;  /* 0x000000ffff0d7224 */ /* 0x000fe400078e0002 */
[----:B------:R-:W-:Y:S01]  /*18b50*/  IMAD.MOV.U32 R12, RZ, RZ, 0x2 ;  /* 0x00000002ff0c7424 */ /* 0x000fe200078e00ff */
[----:B------:R-:W-:-:S07]  /*18b60*/  MOV R5, R14 ;  /* 0x0000000e00057202 */ /* 0x000fce0000000f00 */
[----:B------:R-:W-:Y:S05]  /*18b70*/  WARPSYNC.COLLECTIVE R15, `(.L_x_4130) ;  /* 0x000000000f087348 */ /* 0x000fea0003c00000 */
[----:B------:R0:W1:Y:S02]  /*18b80*/  SHFL.IDX P6, R14, R13, R12, R11 ;  /* 0x0000000c0d0e7389 */ /* 0x00006400000c000b */
[----:B01----:R-:W-:Y:S01]  /*18b90*/  ENDCOLLECTIVE ;  /* 0x000000000000791b */ /* 0x003fe20003800000 */
.L_x_4130:
        /* <DEDUP_REMOVED lines=16> */
.L_x_4131:
[----:B------:R-:W-:Y:S02]  /*18ca0*/  IMAD.MOV.U32 R13, RZ, RZ, R2 ;  /* 0x000000ffff0d7224 */ /* 0x000fe400078e0002 */
[----:B------:R-:W-:Y:S01]  /*18cb0*/  IMAD.MOV.U32 R12, RZ, RZ, 0x3 ;  /* 0x00000003ff0c7424 */ /* 0x000fe200078e00ff */
[----:B------:R-:W-:-:S07]  /*18cc0*/  MOV R5, R14 ;  /* 0x0000000e00057202 */ /* 0x000fce0000000f00 */
[----:B------:R-:W-:Y:S05]  /*18cd0*/  WARPSYNC.COLLECTIVE R15, `(.L_x_4132) ;  /* 0x000000000f087348 */ /* 0x000fea0003c00000 */
[----:B------:R0:W1:Y:S02]  /*18ce0*/  SHFL.IDX P6, R14, R13, R12, R11 ;  /* 0x0000000c0d0e7389 */ /* 0x00006400000c000b */
[----:B01----:R-:W-:Y:S01]  /*18cf0*/  ENDCOLLECTIVE ;  /* 0x000000000000791b */ /* 0x003fe20003800000 */
.L_x_4132:
        /* <DEDUP_REMOVED lines=10> */
[----:B0-----:R-:W-:-:S07]  /*18da0*/  IMAD.MOV.U32 R4, RZ, RZ, R14 ;  /* 0x000000ffff047224 */ /* 0x001fce00078e000e */
[----:B------:R-:W-:Y:S05]  /*18db0*/  WARPSYNC.COLLECTIVE R15, `(.L_x_4133) ;  /* 0x000000000f087348 */ /* 0x000fea0003c00000 */
[----:B------:R0:W1:Y:S02]  /*18dc0*/  SHFL.IDX P6, R14, R13, R12, R11 ;  /* 0x0000000c0d0e7389 */ /* 0x00006400000c000b */
[----:B01----:R-:W-:Y:S01]  /*18dd0*/  ENDCOLLECTIVE ;  /* 0x000000000000791b */ /* 0x003fe20003800000 */
.L_x_4133:
[----:B------:R-:W-:Y:S01]  /*18de0*/  IMAD.MOV.U32 R0, RZ, RZ, R14 ;  /* 0x000000ffff007224 */ /* 0x000fe200078e000e */
[----:B------:R-:W-:Y:S06]  /*18df0*/  BRA `(.L_x_4134) ;  /* 0xffffffbc00147947 */ /* 0x000fec000383ffff */
.L_x_4022:
[----:B0-----:R0:W1:Y:S02]  /*18e00*/  SYNCS.PHASECHK.TRANS64.TRYWAIT P0, [R23+URZ+0x28c20], R0 ;  /* 0x028c2000170075a7 */ /* 0x001064000800017f */
[----:B-1----:R-:W-:Y:S05]  /*18e10*/  @!P0 NANOSLEEP.SYNCS 0x989680 ;  /* 0x009896800000895d */ /* 0x002fea0003900000 */
[----:B------:R-:W1:Y:S02]  /*18e20*/  @!P0 SYNCS.PHASECHK.TRANS64 P0, [R23+URZ+0x28c20], R0 ;  /* 0x028c2000170085a7 */ /* 0x000e64000800007f */
[----:B-1----:R-:W-:Y:S05]  /*18e30*/  @!P0 BRA `(.L_x_4022) ;  /* 0xfffffffc00f08947 */ /* 0x002fea000383ffff */
[----:B------:R-:W-:Y:S05]  /*18e40*/  BRA `(.L_x_4135) ;  /* 0xffffffbc00707947 */ /* 0x000fea000383ffff */
.L_x_4025:
[----:B0-----:R0:W1:Y:S02]  /*18e50*/  SYNCS.PHASECHK.TRANS64.TRYWAIT P0, [R27+URZ+0x28c60], R0 ;  /* 0x028c60001b0075a7 */ /* 0x001064000800017f */
[----:B-1----:R-:W-:Y:S05]  /*18e60*/  @!P0 NANOSLEEP.SYNCS 0x989680 ;  /* 0x009896800000895d */ /* 0x002fea0003900000 */
[----:B------:R-:W1:Y:S02]  /*18e70*/  @!P0 SYNCS.PHASECHK.TRANS64 P0, [R27+URZ+0x28c60], R0 ;  /* 0x028c60001b0085a7 */ /* 0x000e64000800007f */
[----:B-1----:R-:W-:Y:S05]  /*18e80*/  @!P0 BRA `(.L_x_4025) ;  /* 0xfffffffc00f08947 */ /* 0x002fea000383ffff */
[----:B------:R-:W-:Y:S05]  /*18e90*/  BRA `(.L_x_4136) ;  /* 0xffffffbc00807947 */ /* 0x000fea000383ffff */
.L_x_4026:
        /* <DEDUP_REMOVED lines=8> */
.L_x_4138:
[----:B------:R-:W-:Y:S05]  /*18f20*/  BSYNC B0 ;  /* 0x0000000000007941 */ /* 0x000fea0003800000 */
.L_x_4137:
[----:B------:R0:W5:Y:S01]  /*18f30*/  LDL R8, [R1+0x10] ;  /* 0x0000100001087983 */ /* 0x0001620000100800 */
[----:B------:R-:W-:Y:S01]  /*18f40*/  IMAD.MOV.U32 R13, RZ, RZ, R5 ;  /* 0x000000ffff0d7224 */ /* 0x000fe200078e0005 */
[----:B------:R-:W-:Y:S01]  /*18f50*/  MOV R11, 0x181f ;  /* 0x0000181f000b7802 */ /* 0x000fe20000000f00 */
[----:B------:R-:W-:Y:S01]  /*18f60*/  IMAD.MOV.U32 R12, RZ, RZ, RZ ;  /* 0x000000ffff0c7224 */ /* 0x000fe200078e00ff */
[----:B------:R-:W1:Y:S01]  /*18f70*/  S2R R7, SR_TID.X ;  /* 0x0000000000077919 */ /* 0x000e620000002100 */
[----:B------:R-:W-:Y:S01]  /*18f80*/  IMAD.MOV.U32 R15, RZ, RZ, -0x1 ;  /* 0xffffffffff0f7424 */ /* 0x000fe200078e00ff */
[C---:B------:R-:W-:Y:S01]  /*18f90*/  LOP3.LUT P5, RZ, R32.reuse, 0x2, RZ, 0xc0, !PT ;  /* 0x0000000220ff7812 */ /* 0x040fe200078ac0ff */
[----:B------:R-:W-:Y:S01]  /*18fa0*/  IMAD.MOV.U32 R3, RZ, RZ, R14 ;  /* 0x000000ffff037224 */ /* 0x000fe200078e000e */
[----:B------:R-:W-:Y:S01]  /*18fb0*/  LOP3.LUT P4, RZ, R32, 0x4, RZ, 0xc0, !PT ;  /* 0x0000000420ff7812 */ /* 0x000fe2000788c0ff */
[----:B0-----:R-:W-:-:S12]  /*18fc0*/  IMAD R4, R4, 0x2, R23 ;  /* 0x0000000204047824 */ /* 0x001fd800078e0217 */
[----:B-1---5:R-:W-:Y:S05]  /*18fd0*/  WARPSYNC.COLLECTIVE R15, `(.L_x_4139) ;  /* 0x000000000f087348 */ /* 0x022fea0003c00000 */
[----:B------:R0:W2:Y:S02]  /*18fe0*/  SHFL.IDX P6, R14, R13, R12, R11 ;  /* 0x0000000c0d0e7389 */ /* 0x0000a400000c000b */
[----:B012--5:R-:W-:Y:S01]  /*18ff0*/  ENDCOLLECTIVE ;  /* 0x000000000000791b */ /* 0x027fe20003800000 */
.L_x_4139:
[----:B------:R-:W-:Y:S02]  /*19000*/  LOP3.LUT P3, RZ, R32, 0x8, RZ, 0xc0, !PT ;  /* 0x0000000820ff7812 */ /* 0x000fe4000786c0ff */
[----:B------:R-:W-:Y:S02]  /*19010*/  LOP3.LUT R22, R22, 0xfffffdff, RZ, 0xc0, !PT ;  /* 0xfffffdff16167812 */ /* 0x000fe400078ec0ff */
[----:B------:R-:W-:Y:S02]  /*19020*/  LOP3.LUT P2, RZ, R32, 0x10, RZ, 0xc0, !PT ;  /* 0x0000001020ff7812 */ /* 0x000fe4000784c0ff */
[----:B------:R-:W-:Y:S01]  /*19030*/  MOV R13, R6 ;  /* 0x00000006000d7202 */ /* 0x000fe20000000f00 */
[----:B------:R-:W-:Y:S02]  /*19040*/  IMAD.MOV.U32 R12, RZ, RZ, 0x1 ;  /* 0x00000001ff0c7424 */ /* 0x000fe400078e00ff */
[----:B------:R-:W-:Y:S02]  /*19050*/  IMAD.MOV.U32 R2, RZ, RZ, R14 ;  /* 0x000000ffff027224 */ /* 0x000fe400078e000e */
[----:B------:R-:W-:-:S05]  /*19060*/  IMAD.SHL.U32 R7, R7, 0x8, RZ ;  /* 0x0000000807077824 */ /* 0x000fca00078e00ff */
        /* <DEDUP_REMOVED lines=35> */
.L_x_4140:
[----:B------:R-:W-:Y:S02]  /*192a0*/  IMAD.MOV.U32 R13, RZ, RZ, R5 ;  /* 0x000000ffff0d7224 */ /* 0x000fe400078e0005 */
[----:B------:R-:W-:-:S07]  /*192b0*/  IMAD.MOV.U32 R3, RZ, RZ, R14 ;  /* 0x000000ffff037224 */ /* 0x000fce00078e000e */
[----:B------:R-:W-:Y:S05]  /*192c0*/  WARPSYNC.COLLECTIVE R15, `(.L_x_4141) ;  /* 0x000000000f087348 */ /* 0x000fea0003c00000 */
[----:B------:R0:W1:Y:S02]  /*192d0*/  SHFL.IDX P6, R14, R13, R12, R11 ;  /* 0x0000000c0d0e7389 */ /* 0x00006400000c000b */
[----:B01----:R-:W-:Y:S01]  /*192e0*/  ENDCOLLECTIVE ;  /* 0x000000000000791b */ /* 0x003fe20003800000 */
.L_x_4141:
[----:B------:R-:W-:Y:S01]  /*192f0*/  IMAD.MOV.U32 R13, RZ, RZ, R6 ;  /* 0x000000ffff0d7224 */ /* 0x000fe200078e0006 */
[----:B------:R-:W-:Y:S01]  /*19300*/  MOV R12, 0x2 ;  /* 0x00000002000c7802 */ /* 0x000fe20000000f00 */
        /* <DEDUP_REMOVED lines=27> */
.L_x_4142:
[----:B------:R-:W-:Y:S02]  /*194c0*/  IMAD.MOV.U32 R13, RZ, RZ, R5 ;  /* 0x000000ffff0d7224 */ /* 0x000fe400078e0005 */
[----:B------:R-:W-:-:S07]  /*194d0*/  IMAD.MOV.U32 R7, RZ, RZ, R14 ;  /* 0x000000ffff077224 */ /* 0x000fce00078e000e */
[----:B------:R-:W-:Y:S05]  /*194e0*/  WARPSYNC.COLLECTIVE R15, `(.L_x_4143) ;  /* 0x000000000f087348 */ /* 0x000fea0003c00000 */
[----:B------:R0:W1:Y:S02]  /*194f0*/  SHFL.IDX P6, R14, R13, R12, R11 ;  /* 0x0000000c0d0e7389 */ /* 0x00006400000c000b */
[----:B01----:R-:W-:Y:S01]  /*19500*/  ENDCOLLECTIVE ;  /* 0x000000000000791b */ /* 0x003fe20003800000 */
.L_x_4143:
        /* <DEDUP_REMOVED lines=29> */
.L_x_4144:
[----:B------:R-:W-:Y:S01]  /*196e0*/  IMAD.MOV.U32 R13, RZ, RZ, R5 ;  /* 0x000000ffff0d7224 */ /* 0x000fe200078e0005 */
[----:B------:R-:W-:-:S07]  /*196f0*/  MOV R6, R14 ;  /* 0x0000000e00067202 */ /* 0x000fce0000000f00 */
[----:B------:R-:W-:Y:S05]  /*19700*/  WARPSYNC.COLLECTIVE R15, `(.L_x_4145) ;  /* 0x000000000f087348 */ /* 0x000fea0003c00000 */
[----:B------:R0:W1:Y:S02]  /*19710*/  SHFL.IDX P6, R14, R13, R12, R11 ;  /* 0x0000000c0d0e7389 */ /* 0x00006400000c000b */
[----:B01----:R-:W-:Y:S01]  /*19720*/  ENDCOLLECTIVE ;  /* 0x000000000000791b */ /* 0x003fe20003800000 */
.L_x_4145:
[----:B------:R-:W-:Y:S01]  /*19730*/  IMAD.MOV.U32 R2, RZ, RZ, R14 ;  /* 0x000000ffff027224 */ /* 0x000fe200078e000e */
[----:B------:R-:W-:Y:S06]  /*19740*/  BRA `(.L_x_4146) ;  /* 0xffffffbc00187947 */ /* 0x000fec000383ffff */
.L_x_4033:
[----:B0-----:R0:W1:Y:S02]  /*19750*/  SYNCS.PHASECHK.TRANS64.TRYWAIT P0, [R6+URZ+0x28c40], R17 ;  /* 0x028c4011060075a7 */ /* 0x001064000800017f */
[----:B-1----:R-:W-:Y:S05]  /*19760*/  @!P0 NANOSLEEP.SYNCS 0x989680 ;  /* 0x009896800000895d */ /* 0x002fea0003900000 */
[----:B------:R-:W1:Y:S02]  /*19770*/  @!P0 SYNCS.PHASECHK.TRANS64 P0, [R6+URZ+0x28c40], R17 ;  /* 0x028c4011060085a7 */ /* 0x000e64000800007f */
[----:B-1----:R-:W-:Y:S05]  /*19780*/  @!P0 BRA `(.L_x_4033) ;  /* 0xfffffffc00f08947 */ /* 0x002fea000383ffff */
[----:B------:R-:W-:Y:S05]  /*19790*/  BRA `(.L_x_4147) ;  /* 0xffffffc000ac7947 */ /* 0x000fea000383ffff */
.L_x_4034:
        /* <DEDUP_REMOVED lines=8> */
.L_x_4149:
[----:B------:R-:W-:Y:S05]  /*19820*/  BSYNC B1 ;  /* 0x0000000000017941 */ /* 0x000fea0003800000 */
.L_x_4148:
[----:B------:R-:W-:Y:S01]  /*19830*/  IMAD.MOV.U32 R13, RZ, RZ, R20 ;  /* 0x000000ffff0d7224 */ /* 0x000fe200078e0014 */
[----:B------:R-:W-:Y:S01]  /*19840*/  MOV R3, R14 ;  /* 0x0000000e00037202 */ /* 0x000fe20000000f00 */
[----:B------:R-:W-:Y:S01]  /*19850*/  IMAD.MOV.U32 R12, RZ, RZ, RZ ;  /* 0x000000ffff0c7224 */ /* 0x000fe200078e00ff */
[----:B------:R-:W-:Y:S01]  /*19860*/  LEA R21, R8, R23, 0x1 ;  /* 0x0000001708157211 */ /* 0x000fe200078e08ff */
[----:B------:R-:W-:Y:S02]  /*19870*/  IMAD.MOV.U32 R11, RZ, RZ, 0x181f ;  /* 0x0000181fff0b7424 */ /* 0x000fe400078e00ff */
[----:B------:R-:W-:-:S07]  /*19880*/  IMAD.MOV.U32 R15, RZ, RZ, -0x1 ;  /* 0xffffffffff0f7424 */ /* 0x000fce00078e00ff */
[----:B------:R-:W-:Y:S05]  /*19890*/  WARPSYNC.COLLECTIVE R15, `(.L_x_4150) ;  /* 0x000000000f087348 */ /* 0x000fea0003c00000 */
[----:B------:R0:W1:Y:S02]  /*198a0*/  SHFL.IDX P6, R14, R13, R12, R11 ;  /* 0x0000000c0d0e7389 */ /* 0x00006400000c000b */
[----:B01----:R-:W-:Y:S01]  /*198b0*/  ENDCOLLECTIVE ;  /* 0x000000000000791b */ /* 0x003fe20003800000 */
.L_x_4150:
[----:B------:R-:W-:Y:S02]  /*198c0*/  IMAD.MOV.U32 R13, RZ, RZ, R27 ;  /* 0x000000ffff0d7224 */ /* 0x000fe400078e001b */
[----:B------:R-:W-:Y:S02]  /*198d0*/  IMAD.MOV.U32 R12, RZ, RZ, 0x1 ;  /* 0x00000001ff0c7424 */ /* 0x000fe400078e00ff */
[----:B------:R-:W-:-:S07]  /*198e0*/  IMAD.MOV.U32 R2, RZ, RZ, R14 ;  /* 0x000000ffff027224 */ /* 0x000fce00078e000e */
[----:B------:R-:W-:Y:S05]  /*198f0*/  WARPSYNC.COLLECTIVE R15, `(.L_x_4151) ;  /* 0x000000000f087348 */ /* 0x000fea0003c00000 */
[----:B------:R0:W1:Y:S02]  /*19900*/  SHFL.IDX P6, R14, R13, R12, R11 ;  /* 0x0000000c0d0e7389 */ /* 0x00006400000c000b */
[----:B01----:R-:W-:Y:S01]  /*19910*/  ENDCOLLECTIVE ;  /* 0x000000000000791b */ /* 0x003fe20003800000 */
.L_x_4151:
        /* <DEDUP_REMOVED lines=11> */
.L_x_4152:
[----:B------:R-:W-:Y:S01]  /*199d0*/  MOV R13, R27 ;  /* 0x0000001b000d7202 */ /* 0x000fe20000000f00 */
[----:B------:R-:W-:Y:S02]  /*199e0*/  IMAD.MOV.U32 R12, RZ, RZ, 0x2 ;  /* 0x00000002ff0c7424 */ /* 0x000fe400078e00ff */
[----:B------:R-:W-:-:S07]  /*199f0*/  IMAD.MOV.U32 R2, RZ, RZ, R14 ;  /* 0x000000ffff027224 */ /* 0x000fce00078e000e */
[----:B------:R-:W-:Y:S05]  /*19a00*/  WARPSYNC.COLLECTIVE R15, `(.L_x_4153) ;  /* 0x000000000f087348 */ /* 0x000fea0003c00000 */
[----:B------:R0:W1:Y:S02]  /*19a10*/  SHFL.IDX P6, R14, R13, R12, R11 ;  /* 0x0000000c0d0e7389 */ /* 0x00006400000c000b */
[----:B01----:R-:W-:Y:S01]  /*19a20*/  ENDCOLLECTIVE ;  /* 0x000000000000791b */ /* 0x003fe20003800000 */
.L_x_4153:
        /* <DEDUP_REMOVED lines=11> */
.L_x_4154:
[----:B------:R-:W-:Y:S01]  /*19ae0*/  IMAD.MOV.U32 R13, RZ, RZ, R27 ;  /* 0x000000ffff0d7224 */ /* 0x000fe200078e001b */
[----:B------:R-:W-:Y:S01]  /*19af0*/  MOV R12, 0x3 ;  /* 0x00000003000c7802 */ /* 0x000fe20000000f00 */
[----:B------:R-:W-:-:S07]  /*19b00*/  IMAD.MOV.U32 R2, RZ, RZ, R14 ;  /* 0x000000ffff027224 */ /* 0x000fce00078e000e */
[----:B------:R-:W-:Y:S05]  /*19b10*/  WARPSYNC.COLLECTIVE R15, `(.L_x_4155) ;  /* 0x000000000f087348 */ /* 0x000fea0003c00000 */
[----:B------:R0:W1:Y:S02]  /*19b20*/  SHFL.IDX P6, R14, R13, R12, R11 ;  /* 0x0000000c0d0e7389 */ /* 0x00006400000c000b */
[----:B01----:R-:W-:Y:S01]  /*19b30*/  ENDCOLLECTIVE ;  /* 0x000000000000791b */ /* 0x003fe20003800000 */
.L_x_4155:
[----:B------:R-:W-:-:S05]  /*19b40*/  IADD3 R2, P0, R2, R0, RZ ;  /* 0x0000000002027210 */ /* 0x000fca0007f1e0ff */
[----:B------:R-:W-:-:S05]  /*19b50*/  IMAD.X R3, RZ, RZ, R3, P0 ;  /* 0x000000ffff037224 */ /* 0x000fca00000e0603 */
[----:B------:R-:W-:Y:S01]  /*19b60*/  @!PT LDS RZ, [RZ] ;  /* 0x00000000fffff984 */ /* 0x000fe20000000800 */
[----:B------:R-:W-:Y:S01]  /*19b70*/  @!PT LDS RZ, [RZ] ;  /* 0x00000000fffff984 */ /* 0x000fe20000000800 */
[----:B------:R-:W-:Y:S01]  /*19b80*/  @!PT LDS RZ, [RZ] ;  /* 0x00000000fffff984 */ /* 0x000fe20000000800 */
[----:B------:R0:W-:Y:S01]  /*19b90*/  LDGSTS.E.BYPASS.LTC128B.128 [R21+0x23400], desc[UR40][R2.64], !P1 ;  /* 0x2340000002157fae */ /* 0x0001e2000c901d68 */
[----:B------:R-:W-:Y:S02]  /*19ba0*/  IMAD.MOV.U32 R13, RZ, RZ, R20 ;  /* 0x000000ffff0d7224 */ /* 0x000fe400078e0014 */
[----:B------:R-:W-:-:S07]  /*19bb0*/  IMAD.MOV.U32 R27, RZ, RZ, R14 ;  /* 0x000000ffff1b7224 */ /* 0x000fce00078e000e */
[----:B0-----:R-:W-:Y:S05]  /*19bc0*/  WARPSYNC.COLLECTIVE R15, `(.L_x_4156) ;  /* 0x000000000f087348 */ /* 0x001fea0003c00000 */
[----:B------:R1:W2:Y:S02]  /*19bd0*/  SHFL.IDX P6, R14, R13, R12, R11 ;  /* 0x0000000c0d0e7389 */ /* 0x0002a400000c000b */
[----:B012---:R-:W-:Y:S01]  /*19be0*/  ENDCOLLECTIVE ;  /* 0x000000000000791b */ /* 0x007fe20003800000 */
.L_x_4156:
[----:B------:R-:W-:Y:S01]  /*19bf0*/  IMAD.MOV.U32 R2, RZ, RZ, R14 ;  /* 0x000000ffff027224 */ /* 0x000fe200078e000e */
[----:B------:R-:W-:Y:S06]  /*19c00*/  BRA `(.L_x_4157) ;  /* 0xffffffc0003c7947 */ /* 0x000fec000383ffff */
.L_x_4039:
[----:B---3--:R3:W4:Y:S02]  /*19c10*/  SYNCS.PHASECHK.TRANS64.TRYWAIT P0, [R6+URZ+0x28c60], R17 ;  /* 0x028c6011060075a7 */ /* 0x008724000800017f */
[----:B----4-:R-:W-:Y:S05]  /*19c20*/  @!P0 NANOSLEEP.SYNCS 0x989680 ;  /* 0x009896800000895d */ /* 0x010fea0003900000 */
[----:B------:R-:W4:Y:S02]  /*19c30*/  @!P0 SYNCS.PHASECHK.TRANS64 P0, [R6+URZ+0x28c60], R17 ;  /* 0x028c6011060085a7 */ /* 0x000f24000800007f */
[----:B----4-:R-:W-:Y:S05]  /*19c40*/  @!P0 BRA `(.L_x_4039) ;  /* 0xfffffffc00f08947 */ /* 0x010fea000383ffff */
[----:B------:R-:W-:Y:S05]  /*19c50*/  BRA `(.L_x_4158) ;  /* 0xffffffc0008c7947 */ /* 0x000fea000383ffff */
.L_x_4040:
[----:B------:R-:W-:Y:S01]  /*19c60*/  BSSY B1, `(.L_x_4159) ;  /* 0x0000008000017945 */ /* 0x000fe20003800000 */
[----:B------:R-:W-:Y:S01]  /*19c70*/  IMAD.MOV.U32 R13, RZ, RZ, R10 ;  /* 0x000000ffff0d7224 */ /* 0x000fe200078e000a */
[----:B------:R-:W-:Y:S01]  /*19c80*/  MOV R15, 0xffffffff ;  /* 0xffffffff000f7802 */ /* 0x000fe20000000f00 */
[----:B------:R-:W-:Y:S02]  /*19c90*/  IMAD.MOV.U32 R12, RZ, RZ, RZ ;  /* 0x000000ffff0c7224 */ /* 0x000fe400078e00ff */
[----:B------:R-:W-:-:S07]  /*19ca0*/  IMAD.MOV.U32 R11, RZ, RZ, 0x181f ;  /* 0x0000181fff0b7424 */ /* 0x000fce00078e00ff */
[----:B-12---:R-:W-:Y:S05]  /*19cb0*/  WARPSYNC.COLLECTIVE R15, `(.L_x_4160) ;  /* 0x000000000f087348 */ /* 0x006fea0003c00000 */
[----:B------:R0:W3:Y:S02]  /*19cc0*/  SHFL.IDX P6, R14, R13, R12, R11 ;  /* 0x0000000c0d0e7389 */ /* 0x0000e400000c000b */
[----:B0123--:R-:W-:Y:S01]  /*19cd0*/  ENDCOLLECTIVE ;  /* 0x000000000000791b */ /* 0x00ffe20003800000 */
.L_x_4160:
[----:B------:R-:W-:Y:S05]  /*19ce0*/  BSYNC B1 ;  /* 0x0000000000017941 */ /* 0x000fea0003800000 */
.L_x_4159:
[----:B------:R-:W-:Y:S01]  /*19cf0*/  IMAD.MOV.U32 R13, RZ, RZ, R9 ;  /* 0x000000ffff0d7224 */ /* 0x000fe200078e0009 */
[C---:B------:R-:W-:Y:S01]  /*19d00*/  LOP3.LUT P2, RZ, R22.reuse, 0x40, RZ, 0xc0, !PT ;  /* 0x0000004016ff7812 */ /* 0x040fe2000784c0ff */
[----:B------:R-:W-:Y:S01]  /*19d10*/  IMAD.MOV.U32 R12, RZ, RZ, RZ ;  /* 0x000000ffff0c7224 */ /* 0x000fe200078e00ff */
[C---:B------:R-:W-:Y:S01]  /*19d20*/  LOP3.LUT P1, RZ, R22.reuse, 0x20, RZ, 0xc0, !PT ;  /* 0x0000002016ff7812 */ /* 0x040fe2000782c0ff */
[----:B------:R-:W-:Y:S01]  /*19d30*/  IMAD.MOV.U32 R11, RZ, RZ, 0x181f ;  /* 0x0000181fff0b7424 */ /* 0x000fe200078e00ff */
[----:B------:R-:W-:Y:S01]  /*19d40*/  LOP3.LUT R22, R22, 0xffffdfff, RZ, 0xc0, !PT ;  /* 0xffffdfff16167812 */ /* 0x000fe200078ec0ff */
[----:B------:R-:W-:Y:S02]  /*19d50*/  IMAD.MOV.U32 R15, RZ, RZ, -0x1 ;  /* 0xffffffffff0f7424 */ /* 0x000fe400078e00ff */
[----:B------:R-:W-:Y:S01]  /*19d60*/  IMAD.MOV.U32 R3, RZ, RZ, R14 ;  /* 0x000000ffff037224 */ /* 0x000fe200078e000e */
[----:B------:R-:W-:Y:S01]  /*19d70*/  @P3 LOP3.LUT R22, R22, 0x2000, RZ, 0xfc, !PT ;  /* 0x0000200016163812 */ /* 0x000fe200078efcff */
[----:B------:R-:W-:-:S07]  /*19d80*/  IMAD R17, R17, 0x2, R23 ;  /* 0x0000000211117824 */ /* 0x000fce00078e0217 */
[----:B------:R-:W-:Y:S05]  /*19d90*/  WARPSYNC.COLLECTIVE R15, `(.L_x_4161) ;  /* 0x000000000f087348 */ /* 0x000fea0003c00000 */
[----:B------:R0:W1:Y:S02]  /*19da0*/  SHFL.IDX P6, R14, R13, R12, R11 ;  /* 0x0000000c0d0e7389 */ /* 0x00006400000c000b */
[----:B01----:R-:W-:Y:S01]  /*19db0*/  ENDCOLLECTIVE ;  /* 0x000000000000791b */ /* 0x003fe20003800000 */
.L_x_4161:
        /* <DEDUP_REMOVED lines=17> */
.L_x_4162:
        /* <DEDUP_REMOVED lines=16> */
.L_x_4163:
[----:B------:R-:W-:Y:S01]  /*19fd0*/  @!PT LDS RZ, [RZ] ;  /* 0x00000000fffff984 */ /* 0x000fe20000000800 */
[----:B------:R-:W-:Y:S01]  /*19fe0*/  @!PT LDS RZ, [RZ] ;  /* 0x00000000fffff984 */ /* 0x000fe20000000800 */
[----:B------:R-:W-:Y:S01]  /*19ff0*/  @!PT LDS RZ, [RZ] ;  /* 0x00000000fffff984 */ /* 0x000fe20000000800 */
[----:B------:R0:W-:Y:S01]  /*1a000*/  LDGSTS.E.BYPASS.LTC128B.128 [R17+0xe400], desc[UR40][R2.64+0x380], P1 ;  /* 0x0e40038002117fae */ /* 0x0001e20008901d68 */
[----:B------:R-:W-:Y:S01]  /*1a010*/  MOV R13, R10 ;  /* 0x0000000a000d7202 */ /* 0x000fe20000000f00 */
[----:B------:R-:W-:Y:S01]  /*1a020*/  IMAD.MOV.U32 R12, RZ, RZ, 0x2 ;  /* 0x00000002ff0c7424 */ /* 0x000fe200078e00ff */
[----:B0-----:R-:W-:Y:S02]  /*1a030*/  IADD3 R2, P2, R14, R0, RZ ;  /* 0x000000000e027210 */ /* 0x001fe40007f5e0ff */
[----:B------:R-:W-:-:S03]  /*1a040*/  LOP3.LUT P6, RZ, R22, 0x20, RZ, 0xc0, !PT ;  /* 0x0000002016ff7812 */ /* 0x000fc600078cc0ff */
[----:B------:R-:W-:Y:S01]  /*1a050*/  IMAD.X R3, RZ, RZ, R5, P2 ;  /* 0x000000ffff037224 */ /* 0x000fe200010e0605 */
[----:B------:R-:W-:-:S04]  /*1a060*/  LOP3.LUT P2, RZ, R22, 0x40, RZ, 0xc0, !PT ;  /* 0x0000004016ff7812 */ /* 0x000fc8000784c0ff */
[----:B------:R0:W-:Y:S01]  /*1a070*/  LDGSTS.E.BYPASS.LTC128B.128 [R17+0xc00], desc[UR40][R2.64], !P3 ;  /* 0x00c0000002117fae */ /* 0x0001e2000d901d68 */
[C---:B------:R-:W-:Y:S02]  /*1a080*/  LOP3.LUT P3, RZ, R22.reuse, 0x8000, RZ, 0xc0, !PT ;  /* 0x0000800016ff7812 */ /* 0x040fe4000786c0ff */
[----:B------:R-:W-:-:S06]  /*1a090*/  LOP3.LUT R22, R22, 0xffffbfff, RZ, 0xc0, !PT ;  /* 0xffffbfff16167812 */ /* 0x000fcc00078ec0ff */
[----:B------:R0:W-:Y:S04]  /*1a0a0*/  LDGSTS.E.BYPASS.LTC128B.128 [R17+0x2c00], desc[UR40][R2.64+0x80], !P2 ;  /* 0x02c0008002117fae */ /* 0x0001e8000d101d68 */
[----:B------:R0:W-:Y:S01]  /*1a0b0*/  LDGSTS.E.BYPASS.LTC128B.128 [R17+0x4c00], desc[UR40][R2.64+0x100], !P6 ;  /* 0x04c0010002117fae */ /* 0x0001e2000f101d68 */
[----:B------:R-:W-:-:S07]  /*1a0c0*/  @P3 LOP3.LUT R22, R22, 0x4000, RZ, 0xfc, !PT ;  /* 0x0000400016163812 */ /* 0x000fce00078efcff */
[----:B0-----:R-:W-:Y:S05]  /*1a0d0*/  WARPSYNC.COLLECTIVE R15, `(.L_x_4164) ;  /* 0x000000000f087348 */ /* 0x001fea0003c00000 */
[----:B------:R1:W2:Y:S02]  /*1a0e0*/  SHFL.IDX P6, R14, R13, R12, R11 ;  /* 0x0000000c0d0e7389 */ /* 0x0002a400000c000b */
[----:B012---:R-:W-:Y:S01]  /*1a0f0*/  ENDCOLLECTIVE ;  /* 0x000000000000791b */ /* 0x007fe20003800000 */
.L_x_4164:
        /* <DEDUP_REMOVED lines=14> */
.L_x_4165:
        /* <DEDUP_REMOVED lines=16> */
.L_x_4166:
        /* <DEDUP_REMOVED lines=14> */
.L_x_4167:
[----:B------:R-:W-:Y:S05]  /*1a3c0*/  BRA `(.L_x_4168) ;  /* 0xffffffbc00f87947 */ /* 0x000fea000383ffff */
.L_x_4048:
[----:B------:R-:W-:Y:S01]  /*1a3d0*/  BSSY B0, `(.L_x_4169) ;  /* 0x0000008000007945 */ /* 0x000fe20003800000 */
[----:B------:R-:W-:Y:S02]  /*1a3e0*/  IMAD.MOV.U32 R13, RZ, RZ, R16 ;  /* 0x000000ffff0d7224 */ /* 0x000fe400078e0010 */
[----:B------:R-:W-:Y:S02]  /*1a3f0*/  IMAD.MOV.U32 R12, RZ, RZ, RZ ;  /* 0x000000ffff0c7224 */ /* 0x000fe400078e00ff */
[----:B------:R-:W-:Y:S02]  /*1a400*/  IMAD.MOV.U32 R11, RZ, RZ, 0x1f ;  /* 0x0000001fff0b7424 */ /* 0x000fe400078e00ff */
[----:B------:R-:W-:-:S07]  /*1a410*/  IMAD.MOV.U32 R15, RZ, RZ, -0x1 ;  /* 0xffffffffff0f7424 */ /* 0x000fce00078e00ff */
[----:B-123--:R-:W-:Y:S05]  /*1a420*/  WARPSYNC.COLLECTIVE R15, `(.L_x_4170) ;  /* 0x000000000f087348 */ /* 0x00efea0003c00000 */
[----:B------:R0:W4:Y:S02]  /*1a430*/  SHFL.IDX P6, R14, R13, R12, R11 ;  /* 0x0000000c0d0e7389 */ /* 0x00012400000c000b */
[----:B01234-:R-:W-:Y:S01]  /*1a440*/  ENDCOLLECTIVE ;  /* 0x000000000000791b */ /* 0x01ffe20003800000 */
.L_x_4170:
[----:B------:R-:W-:Y:S05]  /*1a450*/  BSYNC B0 ;  /* 0x0000000000007941 */ /* 0x000fea0003800000 */
.L_x_4169:
[----:B------:R-:W-:Y:S01]  /*1a460*/  MOV R13, R16 ;  /* 0x00000010000d7202 */ /* 0x000fe20000000f00 */
        /* <DEDUP_REMOVED lines=8> */
.L_x_4171:
[----:B------:R-:W-:Y:S02]  /*1a4f0*/  ULDC UR4, c[0x0][0xc3c] ;  /* 0x00030f0000047ab9 */ /* 0x000fe40000000800 */
[----:B------:R-:W-:-:S13]  /*1a500*/  ISETP.GE.OR P1, PT, R5, UR4, !P0 ;  /* 0x0000000405007c0c */ /* 0x000fda000c726670 */
[----:B------:R-:W0:Y:S01]  /*1a510*/  @!P1 LDC.64 R2, c[0x0][0xc80] ;  /* 0x00032000ff029b82 */ /* 0x000e220000000a00 */
[----:B------:R-:W-:Y:S02]  /*1a520*/  IMAD.MOV.U32 R11, RZ, RZ, RZ ;  /* 0x000000ffff0b7224 */ /* 0x000fe400078e00ff */
[----:B------:R-:W-:Y:S02]  /*1a530*/  IMAD.MOV.U32 R4, RZ, RZ, R14 ;  /* 0x000000ffff047224 */ /* 0x000fe400078e000e */
[----:B0-----:R-:W-:-:S06]  /*1a540*/  @!P1 IMAD.WIDE R2, R5, 0x4, R2 ;  /* 0x0000000405029825 */ /* 0x001fcc00078e0202 */
[----:B------:R0:W2:Y:S01]  /*1a550*/  @!P1 LDG.E R3, desc[UR40][R2.64] ;  /* 0x0000002802039981 */ /* 0x0000a2000c1e1900 */
[C---:B------:R-:W-:Y:S02]  /*1a560*/  ISETP.GE.U32.AND P2, PT, R8.reuse, 0x2, PT ;  /* 0x000000020800780c */ /* 0x040fe40003f46070 */
[C---:B------:R-:W-:Y:S02]  /*1a570*/  ISETP.GE.U32.AND P3, PT, R8.reuse, 0x4, PT ;  /* 0x000000040800780c */ /* 0x040fe40003f66070 */
[C---:B------:R-:W-:Y:S02]  /*1a580*/  ISETP.GE.U32.AND P4, PT, R8.reuse, 0x8, PT ;  /* 0x000000080800780c */ /* 0x040fe40003f86070 */
[C---:B------:R-:W-:Y:S01]  /*1a590*/  ISETP.GE.U32.AND P5, PT, R8.reuse, 0x10, PT ;  /* 0x000000100800780c */ /* 0x040fe20003fa6070 */
[----:B0-----:R-:W-:Y:S01]  /*1a5a0*/  IMAD.MOV.U32 R2, RZ, RZ, RZ ;  /* 0x000000ffff027224 */ /* 0x001fe200078e00ff */
[----:B--2---:R-:W-:Y:S02]  /*1a5b0*/  @!P1 MOV R2, R3 ;  /* 0x0000000300029202 */ /* 0x004fe40000000f00 */
[----:B------:R-:W-:-:S03]  /*1a5c0*/  ISETP.NE.AND P1, PT, R8, RZ, PT ;  /* 0x000000ff0800720c */ /* 0x000fc60003f25270 */
[----:B------:R-:W-:-:S10]  /*1a5d0*/  IMAD.MOV.U32 R13, RZ, RZ, R2 ;  /* 0x000000ffff0d7224 */ /* 0x000fd400078e0002 */
[----:B------:R-:W-:Y:S05]  /*1a5e0*/  WARPSYNC.COLLECTIVE R15, `(.L_x_4172) ;  /* 0x000000000f087348 */ /* 0x000fea0003c00000 */
[----:B------:R0:W1:Y:S02]  /*1a5f0*/  SHFL.UP P6, R14, R13, R12, R11 ;  /* 0x0400000c0d0e7389 */ /* 0x00006400000c000b */
[----:B01----:R-:W-:Y:S01]  /*1a600*/  ENDCOLLECTIVE ;  /* 0x000000000000791b */ /* 0x003fe20003800000 */
.L_x_4172:
[----:B------:R-:W-:Y:S01]  /*1a610*/  IMAD.MOV.U32 R12, RZ, RZ, 0x2 ;  /* 0x00000002ff0c7424 */ /* 0x000fe200078e00ff */
[----:B------:R-:W-:-:S05]  /*1a620*/  SEL R5, R14, RZ, P1 ;  /* 0x000000ff0e057207 */ /* 0x000fca0000800000 */
[----:B------:R-:W-:-:S04]  /*1a630*/  IMAD.IADD R5, R2, 0x1, R5 ;  /* 0x0000000102057824 */ /* 0x000fc800078e0205 */
[----:B------:R-:W-:-:S07]  /*1a640*/  IMAD.MOV.U32 R13, RZ, RZ, R5 ;  /* 0x000000ffff0d7224 */ /* 0x000fce00078e0005 */
[----:B------:R-:W-:Y:S05]  /*1a650*/  WARPSYNC.COLLECTIVE R15, `(.L_x_4173) ;  /* 0x000000000f087348 */ /* 0x000fea0003c00000 */
[----:B------:R0:W1:Y:S02]  /*1a660*/  SHFL.UP P6, R14, R13, R12, R11 ;  /* 0x0400000c0d0e7389 */ /* 0x00006400000c000b */
[----:B01----:R-:W-:Y:S01]  /*1a670*/  ENDCOLLECTIVE ;  /* 0x000000000000791b */ /* 0x003fe20003800000 */
.L_x_4173:
[----:B------:R-:W-:Y:S01]  /*1a680*/  IMAD.MOV.U32 R12, RZ, RZ, 0x4 ;  /* 0x00000004ff0c7424 */ /* 0x000fe200078e00ff */
[----:B------:R-:W-:-:S05]  /*1a690*/  SEL R6, R14, RZ, P2 ;  /* 0x000000ff0e067207 */ /* 0x000fca0001000000 */
[----:B------:R-:W-:-:S05]  /*1a6a0*/  IMAD.IADD R6, R5, 0x1, R6 ;  /* 0x0000000105067824 */ /* 0x000fca00078e0206 */
[----:B------:R-:W-:-:S07]  /*1a6b0*/  MOV R13, R6 ;  /* 0x00000006000d7202 */ /* 0x000fce0000000f00 */
[----:B------:R-:W-:Y:S05]  /*1a6c0*/  WARPSYNC.COLLECTIVE R15, `(.L_x_4174) ;  /* 0x000000000f087348 */ /* 0x000fea0003c00000 */
[----:B------:R0:W1:Y:S02]  /*1a6d0*/  SHFL.UP P6, R14, R13, R12, R11 ;  /* 0x0400000c0d0e7389 */ /* 0x00006400000c000b */
[----:B01----:R-:W-:Y:S01]  /*1a6e0*/  ENDCOLLECTIVE ;  /* 0x000000000000791b */ /* 0x003fe20003800000 */
.L_x_4174:
[----:B------:R-:W-:Y:S01]  /*1a6f0*/  IMAD.MOV.U32 R12, RZ, RZ, 0x8 ;  /* 0x00000008ff0c7424 */ /* 0x000fe200078e00ff */
[----:B------:R-:W-:-:S05]  /*1a700*/  SEL R7, R14, RZ, P3 ;  /* 0x000000ff0e077207 */ /* 0x000fca0001800000 */
[----:B------:R-:W-:-:S04]  /*1a710*/  IMAD.IADD R7, R6, 0x1, R7 ;  /* 0x0000000106077824 */ /* 0x000fc800078e0207 */
[----:B------:R-:W-:-:S07]  /*1a720*/  IMAD.MOV.U32 R13, RZ, RZ, R7 ;  /* 0x000000ffff0d7224 */ /* 0x000fce00078e0007 */
[----:B------:R-:W-:Y:S05]  /*1a730*/  WARPSYNC.COLLECTIVE R15, `(.L_x_4175) ;  /* 0x000000000f087348 */ /* 0x000fea0003c00000 */
[----:B------:R0:W1:Y:S02]  /*1a740*/  SHFL.UP P6, R14, R13, R12, R11 ;  /* 0x0400000c0d0e7389 */ /* 0x00006400000c000b */
[----:B01----:R-:W-:Y:S01]  /*1a750*/  ENDCOLLECTIVE ;  /* 0x000000000000791b */ /* 0x003fe20003800000 */
.L_x_4175:
[----:B------:R-:W-:Y:S02]  /*1a760*/  MOV R12, 0x10 ;  /* 0x00000010000c7802 */ /* 0x000fe40000000f00 */
[----:B------:R-:W-:-:S05]  /*1a770*/  SEL R14, R14, RZ, P4 ;  /* 0x000000ff0e0e7207 */ /* 0x000fca0002000000 */
[----:B------:R-:W-:-:S04]  /*1a780*/  IMAD.IADD R5, R7, 0x1, R14 ;  /* 0x0000000107057824 */ /* 0x000fc800078e020e */
[----:B------:R-:W-:-:S07]  /*1a790*/  IMAD.MOV.U32 R13, RZ, RZ, R5 ;  /* 0x000000ffff0d7224 */ /* 0x000fce00078e0005 */
[----:B------:R-:W-:Y:S05]  /*1a7a0*/  WARPSYNC.COLLECTIVE R15, `(.L_x_4176) ;  /* 0x000000000f087348 */ /* 0x000fea0003c00000 */
[----:B------:R0:W1:Y:S02]  /*1a7b0*/  SHFL.UP P6, R14, R13, R12, R11 ;  /* 0x0400000c0d0e7389 */ /* 0x00006400000c000b */
[----:B01----:R-:W-:Y:S01]  /*1a7c0*/  ENDCOLLECTIVE ;  /* 0x000000000000791b */ /* 0x003fe20003800000 */
.L_x_4176:
        /* <DEDUP_REMOVED lines=8> */
.L_x_4177:
[----:B------:R-:W-:Y:S05]  /*1a850*/  BRA `(.L_x_4178) ;  /* 0xffffffc0008c7947 */ /* 0x000fea000383ffff */
.L_x_4053:
[----:B------:R-:W-:Y:S01]  /*1a860*/  BSSY B0, `(.L_x_4179) ;  /* 0x0000008000007945 */ /* 0x000fe20003800000 */
[----:B-----5:R-:W-:Y:S01]  /*1a870*/  IMAD.MOV.U32 R13, RZ, RZ, R2 ;  /* 0x000000ffff0d7224 */ /* 0x020fe200078e0002 */
[----:B------:R-:W-:Y:S01]  /*1a880*/  MOV R11, RZ ;  /* 0x000000ff000b7202 */ /* 0x000fe20000000f00 */
[----:B------:R-:W-:Y:S02]  /*1a890*/  IMAD.MOV.U32 R12, RZ, RZ, 0x1 ;  /* 0x00000001ff0c7424 */ /* 0x000fe400078e00ff */
[----:B------:R-:W-:-:S07]  /*1a8a0*/  IMAD.MOV.U32 R15, RZ, RZ, -0x1 ;  /* 0xffffffffff0f7424 */ /* 0x000fce00078e00ff */
[----:B01----:R-:W-:Y:S05]  /*1a8b0*/  WARPSYNC.COLLECTIVE R15, `(.L_x_4180) ;  /* 0x000000000f087348 */ /* 0x003fea0003c00000 */
[----:B------:R2:W3:Y:S02]  /*1a8c0*/  SHFL.UP P6, R14, R13, R12, R11 ;  /* 0x0400000c0d0e7389 */ /* 0x0004e400000c000b */
[----:B0123--:R-:W-:Y:S01]  /*1a8d0*/  ENDCOLLECTIVE ;  /* 0x000000000000791b */ /* 0x00ffe20003800000 */
.L_x_4180:
[----:B------:R-:W-:Y:S05]  /*1a8e0*/  BSYNC B0 ;  /* 0x0000000000007941 */ /* 0x000fea0003800000 */
.L_x_4179:
        /* <DEDUP_REMOVED lines=8> */
.L_x_4181:
[----:B------:R-:W-:Y:S01]  /*1a970*/  IMAD.MOV.U32 R12, RZ, RZ, 0x4 ;  /* 0x00000004ff0c7424 */ /* 0x000fe200078e00ff */
[----:B------:R-:W-:-:S05]  /*1a980*/  SEL R14, R14, RZ, P2 ;  /* 0x000000ff0e0e7207 */ /* 0x000fca0001000000 */
[----:B------:R-:W-:-:S05]  /*1a990*/  IMAD.IADD R3, R13, 0x1, R14 ;  /* 0x000000010d037824 */ /* 0x000fca00078e020e */
[----:B------:R-:W-:-:S07]  /*1a9a0*/  MOV R13, R3 ;  /* 0x00000003000d7202 */ /* 0x000fce0000000f00 */
[----:B------:R-:W-:Y:S05]  /*1a9b0*/  WARPSYNC.COLLECTIVE R15, `(.L_x_4182) ;  /* 0x000000000f087348 */ /* 0x000fea0003c00000 */
[----:B------:R0:W1:Y:S02]  /*1a9c0*/  SHFL.UP P6, R14, R13, R12, R11 ;  /* 0x0400000c0d0e7389 */ /* 0x00006400000c000b */
[----:B01----:R-:W-:Y:S01]  /*1a9d0*/  ENDCOLLECTIVE ;  /* 0x000000000000791b */ /* 0x003fe20003800000 */
.L_x_4182:
[----:B------:R-:W-:Y:S01]  /*1a9e0*/  IMAD.MOV.U32 R12, RZ, RZ, 0x8 ;  /* 0x00000008ff0c7424 */ /* 0x000fe200078e00ff */
[----:B------:R-:W-:-:S05]  /*1a9f0*/  SEL R14, R14, RZ, P3 ;  /* 0x000000ff0e0e7207 */ /* 0x000fca0001800000 */
[----:B------:R-:W-:-:S04]  /*1aa00*/  IMAD.IADD R5, R3, 0x1, R14 ;  /* 0x0000000103057824 */ /* 0x000fc800078e020e */
[----:B------:R-:W-:-:S07]  /*1aa10*/  IMAD.MOV.U32 R13, RZ, RZ, R5 ;  /* 0x000000ffff0d7224 */ /* 0x000fce00078e0005 */
[----:B------:R-:W-:Y:S05]  /*1aa20*/  WARPSYNC.COLLECTIVE R15, `(.L_x_4183) ;  /* 0x000000000f087348 */ /* 0x000fea0003c00000 */
[----:B------:R0:W1:Y:S02]  /*1aa30*/  SHFL.UP P6, R14, R13, R12, R11 ;  /* 0x0400000c0d0e7389 */ /* 0x00006400000c000b */
[----:B01----:R-:W-:Y:S01]  /*1aa40*/  ENDCOLLECTIVE ;  /* 0x000000000000791b */ /* 0x003fe20003800000 */
.L_x_4183:
[----:B------:R-:W-:Y:S02]  /*1aa50*/  MOV R12, 0x10 ;  /* 0x00000010000c7802 */ /* 0x000fe40000000f00 */
[----:B------:R-:W-:-:S05]  /*1aa60*/  SEL R6, R14, RZ, P4 ;  /* 0x000000ff0e067207 */ /* 0x000fca0002000000 */
[----:B------:R-:W-:-:S04]  /*1aa70*/  IMAD.IADD R6, R5, 0x1, R6 ;  /* 0x0000000105067824 */ /* 0x000fc800078e0206 */
[----:B------:R-:W-:-:S07]  /*1aa80*/  IMAD.MOV.U32 R13, RZ, RZ, R6 ;  /* 0x000000ffff0d7224 */ /* 0x000fce00078e0006 */
[----:B------:R-:W-:Y:S05]  /*1aa90*/  WARPSYNC.COLLECTIVE R15, `(.L_x_4184) ;  /* 0x000000000f087348 */ /* 0x000fea0003c00000 */
[----:B------:R0:W1:Y:S02]  /*1aaa0*/  SHFL.UP P6, R14, R13, R12, R11 ;  /* 0x0400000c0d0e7389 */ /* 0x00006400000c000b */
[----:B01----:R-:W-:Y:S01]  /*1aab0*/  ENDCOLLECTIVE ;  /* 0x000000000000791b */ /* 0x003fe20003800000 */
.L_x_4184:
        /* <DEDUP_REMOVED lines=8> */
.L_x_4185:
[----:B------:R-:W-:Y:S05]  /*1ab40*/  BRA `(.L_x_4186) ;  /* 0xffffffc0006c7947 */ /* 0x000fea000383ffff */
.L_x_4055:
[----:B------:R-:W-:Y:S01]  /*1ab50*/  BSSY B0, `(.L_x_4187) ;  /* 0x0000006000007945 */ /* 0x000fe20003800000 */
[----:B------:R-:W-:Y:S01]  /*1ab60*/  PLOP3.LUT P6, PT, P6, PT, PT, 0x8, 0x0 ;  /* 0x000000000000781c */ /* 0x000fe200037ce170 */
[----:B------:R-:W-:-:S12]  /*1ab70*/  IMAD.MOV.U32 R15, RZ, RZ, -0x1 ;  /* 0xffffffffff0f7424 */ /* 0x000fd800078e00ff */
[----:B0-----:R-:W-:Y:S05]  /*1ab80*/  WARPSYNC.COLLECTIVE R15, `(.L_x_4188) ;  /* 0x000000000f087348 */ /* 0x001fea0003c00000 */
[----:B------:R-:W-:Y:S01]  /*1ab90*/  VOTE.ANY R14, PT, P6 ;  /* 0x00000000000e7806 */ /* 0x000fe200030e0100 */
[----:B0-----:R-:W-:Y:S06]  /*1aba0*/  ENDCOLLECTIVE ;  /* 0x000000000000791b */ /* 0x001fec0003800000 */
.L_x_4188:
[----:B------:R-:W-:Y:S05]  /*1abb0*/  BSYNC B0 ;  /* 0x0000000000007941 */ /* 0x000fea0003800000 */
.L_x_4187:
[----:B------:R-:W-:Y:S01]  /*1abc0*/  IMAD.MOV.U32 R6, RZ, RZ, R14 ;  /* 0x000000ffff067224 */ /* 0x000fe200078e000e */
[----:B------:R-:W-:Y:S01]  /*1abd0*/  MOV R13, R2 ;  /* 0x00000002000d7202 */ /* 0x000fe20000000f00 */
[----:B------:R-:W-:Y:S02]  /*1abe0*/  IMAD.MOV.U32 R11, RZ, RZ, 0x1f ;  /* 0x0000001fff0b7424 */ /* 0x000fe400078e00ff */
[----:B------:R-:W0:Y:S01]  /*1abf0*/  POPC R4, R6 ;  /* 0x0000000600047309 */ /* 0x000e220000000000 */
[----:B------:R-:W-:Y:S02]  /*1ac00*/  IMAD.MOV.U32 R15, RZ, RZ, -0x1 ;  /* 0xffffffffff0f7424 */ /* 0x000fe400078e00ff */
[----:B0-----:R-:W-:-:S07]  /*1ac10*/  IMAD.MOV.U32 R12, RZ, RZ, R4 ;  /* 0x000000ffff0c7224 */ /* 0x001fce00078e0004 */
[----:B------:R-:W-:Y:S05]  /*1ac20*/  WARPSYNC.COLLECTIVE R15, `(.L_x_4189) ;  /* 0x000000000f087348 */ /* 0x000fea0003c00000 */
[----:B------:R0:W1:Y:S02]  /*1ac30*/  SHFL.IDX P6, R14, R13, R12, R11 ;  /* 0x0000000c0d0e7389 */ /* 0x00006400000c000b */
[----:B01----:R-:W-:Y:S01]  /*1ac40*/  ENDCOLLECTIVE ;  /* 0x000000000000791b */ /* 0x003fe20003800000 */
.L_x_4189:
[----:B------:R-:W-:Y:S01]  /*1ac50*/  IMAD.MOV.U32 R17, RZ, RZ, R14 ;  /* 0x000000ffff117224 */ /* 0x000fe200078e000e */
[----:B------:R-:W-:Y:S06]  /*1ac60*/  BRA `(.L_x_4190) ;  /* 0xffffffc0005c7947 */ /* 0x000fec000383ffff */
.L_x_4057:
[----:B------:R-:W-:Y:S01]  /*1ac70*/  BSSY B0, `(.L_x_4191) ;  /* 0x0000007000007945 */ /* 0x000fe20003800000 */
[----:B------:R-:W-:Y:S01]  /*1ac80*/  IMAD.MOV.U32 R13, RZ, RZ, R3 ;  /* 0x000000ffff0d7224 */ /* 0x000fe200078e0003 */
[----:B------:R-:W-:Y:S01]  /*1ac90*/  MOV R15, 0xffffffff ;  /* 0xffffffff000f7802 */ /* 0x000fe20000000f00 */
[----:B------:R-:W-:-:S07]  /*1aca0*/  IMAD.MOV.U32 R11, RZ, RZ, 0x1f ;  /* 0x0000001fff0b7424 */ /* 0x000fce00078e00ff */
[----:B012---:R-:W-:Y:S05]  /*1acb0*/  WARPSYNC.COLLECTIVE R15, `(.L_x_4192) ;  /* 0x000000000f087348 */ /* 0x007fea0003c00000 */
[----:B------:R3:W4:Y:S02]  /*1acc0*/  SHFL.IDX P6, R14, R13, R12, R11 ;  /* 0x0000000c0d0e7389 */ /* 0x00072400000c000b */
[----:B01234-:R-:W-:Y:S01]  /*1acd0*/  ENDCOLLECTIVE ;  /* 0x000000000000791b */ /* 0x01ffe20003800000 */
.L_x_4192:
[----:B------:R-:W-:Y:S05]  /*1ace0*/  BSYNC B0 ;  /* 0x0000000000007941 */ /* 0x000fea0003800000 */
.L_x_4191:
[----:B------:R-:W-:Y:S05]  /*1acf0*/  BRA `(.L_x_4056) ;  /* 0xffffffc000547947 */ /* 0x000fea000383ffff */
.L_x_4061:
[----:B0-----:R0:W1:Y:S02]  /*1ad00*/  SYNCS.PHASECHK.TRANS64.TRYWAIT P0, [R4+URZ+0x28c20], R0 ;  /* 0x028c2000040075a7 */ /* 0x001064000800017f */
[----:B-1----:R-:W-:Y:S05]  /*1ad10*/  @!P0 NANOSLEEP.SYNCS 0x989680 ;  /* 0x009896800000895d */ /* 0x002fea0003900000 */
[----:B------:R-:W1:Y:S02]  /*1ad20*/  @!P0 SYNCS.PHASECHK.TRANS64 P0, [R4+URZ+0x28c20], R0 ;  /* 0x028c2000040085a7 */ /* 0x000e64000800007f */
[----:B-1----:R-:W-:Y:S05]  /*1ad30*/  @!P0 BRA `(.L_x_4061) ;  /* 0xfffffffc00f08947 */ /* 0x002fea000383ffff */
[----:B------:R-:W-:Y:S05]  /*1ad40*/  BRA `(.L_x_4193) ;  /* 0xffffffc400407947 */ /* 0x000fea000383ffff */
.L_x_4062:
[----:B------:R-:W1:Y:S01]  /*1ad50*/  S2R R2, SR_TID.X ;  /* 0x0000000000027919 */ /* 0x000e620000002100 */
[----:B------:R-:W-:Y:S01]  /*1ad60*/  BSSY B0, `(.L_x_4194) ;  /* 0x000000a000007945 */ /* 0x000fe20003800000 */
[----:B------:R-:W-:Y:S02]  /*1ad70*/  IMAD.MOV.U32 R12, RZ, RZ, RZ ;  /* 0x000000ffff0c7224 */ /* 0x000fe400078e00ff */
[----:B------:R-:W-:Y:S02]  /*1ad80*/  IMAD.MOV.U32 R11, RZ, RZ, 0x1f ;  /* 0x0000001fff0b7424 */ /* 0x000fe400078e00ff */
[----:B------:R-:W-:Y:S01]  /*1ad90*/  IMAD.MOV.U32 R15, RZ, RZ, -0x1 ;  /* 0xffffffffff0f7424 */ /* 0x000fe200078e00ff */
[----:B-1----:R-:W-:-:S04]  /*1ada0*/  SHF.R.U32.HI R2, RZ, 0x5, R2 ;  /* 0x00000005ff027819 */ /* 0x002fc80000011602 */
[----:B------:R-:W-:-:S05]  /*1adb0*/  LOP3.LUT R2, R2, 0x3, RZ, 0xc0, !PT ;  /* 0x0000000302027812 */ /* 0x000fca00078ec0ff */
[----:B------:R-:W-:-:S07]  /*1adc0*/  IMAD.MOV.U32 R13, RZ, RZ, R2 ;  /* 0x000000ffff0d7224 */ /* 0x000fce00078e0002 */
[----:B0-23--:R-:W-:Y:S05]  /*1add0*/  WARPSYNC.COLLECTIVE R15, `(.L_x_4195) ;  /* 0x000000000f087348 */ /* 0x00dfea0003c00000 */
[----:B------:R1:W4:Y:S02]  /*1ade0*/  SHFL.IDX P6, R14, R13, R12, R11 ;  /* 0x0000000c0d0e7389 */ /* 0x00032400000c000b */
[----:B01234-:R-:W-:Y:S01]  /*1adf0*/  ENDCOLLECTIVE ;  /* 0x000000000000791b */ /* 0x01ffe20003800000 */
.L_x_4195:
[----:B------:R-:W-:Y:S05]  /*1ae00*/  BSYNC B0 ;  /* 0x0000000000007941 */ /* 0x000fea0003800000 */
.L_x_4194:
[----:B------:R-:W-:Y:S05]  /*1ae10*/  BRA `(.L_x_4196) ;  /* 0xffffffc400287947 */ /* 0x000fea000383ffff */
.L_x_4063:
[----:B------:R-:W-:Y:S01]  /*1ae20*/  BSSY B0, `(.L_x_4197) ;  /* 0x0000006000007945 */ /* 0x000fe20003800000 */
[----:B------:R-:W-:-:S07]  /*1ae30*/  IMAD.MOV.U32 R15, RZ, RZ, -0x1 ;  /* 0xffffffffff0f7424 */ /* 0x000fce00078e00ff */
[----:B0-23--:R-:W-:Y:S05]  /*1ae40*/  WARPSYNC.COLLECTIVE R15, `(.L_x_4198) ;  /* 0x000000000f0c7348 */ /* 0x00dfea0003c00000 */
[----:B------:R-:W-:Y:S02]  /*1ae50*/  ELECT P6, UR62, PT ;  /* 0x00000000003e782f */ /* 0x000fe400038c0000 */
[----:B------:R-:W-:Y:S01]  /*1ae60*/  MOV R14, UR62 ;  /* 0x0000003e000e7c02 */ /* 0x000fe20008000f00 */
[----:B0-23--:R-:W-:Y:S10]  /*1ae70*/  ENDCOLLECTIVE ;  /* 0x000000000000791b */ /* 0x00dff40003800000 */
.L_x_4198:
[----:B------:R-:W-:Y:S05]  /*1ae80*/  BSYNC B0 ;  /* 0x0000000000007941 */ /* 0x000fea0003800000 */
.L_x_4197:
[----:B------:R-:W-:Y:S05]  /*1ae90*/  BRA `(.L_x_4199) ;  /* 0xffffffc4001c7947 */ /* 0x000fea000383ffff */
.L_x_4065:
[----:B0-----:R0:W1:Y:S02]  /*1aea0*/  SYNCS.PHASECHK.TRANS64.TRYWAIT P1, [R5+URZ+0x28c40], R0 ;  /* 0x028c4000050075a7 */ /* 0x001064000802017f */
[----:B-1----:R-:W-:Y:S05]  /*1aeb0*/  @!P1 NANOSLEEP.SYNCS 0x989680 ;  /* 0x009896800000995d */ /* 0x002fea0003900000 */
[----:B------:R-:W1:Y:S02]  /*1aec0*/  @!P1 SYNCS.PHASECHK.TRANS64 P1, [R5+URZ+0x28c40], R0 ;  /* 0x028c4000050095a7 */ /* 0x000e64000802007f */
[----:B-1----:R-:W-:Y:S05]  /*1aed0*/  @!P1 BRA `(.L_x_4065) ;  /* 0xfffffffc00f09947 */ /* 0x002fea000383ffff */
[----:B------:R-:W-:Y:S05]  /*1aee0*/  BRA `(.L_x_4200) ;  /* 0xffffffc400387947 */ /* 0x000fea000383ffff */
.L_x_4067:
[----:B-1----:R1:W4:Y:S02]  /*1aef0*/  SYNCS.PHASECHK.TRANS64.TRYWAIT P1, [R25+URZ+0x28c40], R2 ;  /* 0x028c4002190075a7 */ /* 0x002324000802017f */
[----:B----4-:R-:W-:Y:S05]  /*1af00*/  @!P1 NANOSLEEP.SYNCS 0x989680 ;  /* 0x009896800000995d */ /* 0x010fea0003900000 */
[----:B------:R-:W4:Y:S02]  /*1af10*/  @!P1 SYNCS.PHASECHK.TRANS64 P1, [R25+URZ+0x28c40], R2 ;  /* 0x028c4002190095a7 */ /* 0x000f24000802007f */
[----:B----4-:R-:W-:Y:S05]  /*1af20*/  @!P1 BRA `(.L_x_4067) ;  /* 0xfffffffc00f09947 */ /* 0x010fea000383ffff */
[----:B------:R-:W-:Y:S05]  /*1af30*/  BRA `(.L_x_4201) ;  /* 0xffffffc400447947 */ /* 0x000fea000383ffff */
.L_x_4069:
[----:B----4-:R4:W0:Y:S02]  /*1af40*/  SYNCS.PHASECHK.TRANS64.TRYWAIT P1, [R5+URZ+0x28c60], R0 ;  /* 0x028c6000050075a7 */ /* 0x010824000802017f */
[----:B0-----:R-:W-:Y:S05]  /*1af50*/  @!P1 NANOSLEEP.SYNCS 0x989680 ;  /* 0x009896800000995d */ /* 0x001fea0003900000 */
[----:B------:R-:W0:Y:S02]  /*1af60*/  @!P1 SYNCS.PHASECHK.TRANS64 P1, [R5+URZ+0x28c60], R0 ;  /* 0x028c6000050095a7 */ /* 0x000e24000802007f */
[----:B0-----:R-:W-:Y:S05]  /*1af70*/  @!P1 BRA `(.L_x_4069) ;  /* 0xfffffffc00f09947 */ /* 0x001fea000383ffff */
[----:B------:R-:W-:Y:S05]  /*1af80*/  BRA `(.L_x_4202) ;  /* 0xffffffc400407947 */ /* 0x000fea000383ffff */
.L_x_4203:
        /* <DEDUP_REMOVED lines=15> */
.L_x_15644:


//--------------------- .text._ZN7cutlass13device_kernelIN5flash11enable_sm90INS1_16FlashAttnFwdSm90INS1_25CollectiveMainloopFwdSm90ILi2EN4cute5tupleIJNS5_1CILi1EEES8_S8_EEENS6_IJNS7_ILi64EEESA_SA_EEELi512ENS_6half_tEfNS_4arch4Sm90ELb0ELb0ELb1ELb1ELb1ELb0ELb1ELb0ELb0ELb1ELb0ELb0EEENS1_21CollectiveEpilogueFwdINS6_IJSA_NS7_ILi512EEESA_EEES9_SC_SE_Li256ELb1ELb1ELb0ELb0EEENS1_36VarlenDynamicPersistentTileSchedulerILi64ELi64ELi256ELi128ELb0ELb1ELb1ELb0ELb1ELb1EEEEEEEEEvNT_6ParamsE --------------------------
	.section	.text._ZN7cutlass13device_kernelIN5flash11enable_sm90INS1_16FlashAttnFwdSm90INS1_25CollectiveMainloopFwdSm90ILi2EN4cute5tupleIJNS5_1CILi1EEES8_S8_EEENS6_IJNS7_ILi64EEESA_SA_EEELi512ENS_6half_tEfNS_4arch4Sm90ELb0ELb0ELb1ELb1ELb1ELb0ELb1ELb0ELb0ELb1ELb0ELb0EEENS1_21CollectiveEpilogueFwdINS6_IJSA_NS7_ILi512EEESA_EEES9_SC_SE_Li256ELb1ELb1ELb0ELb0EEENS1_36VarlenDynamicPersistentTileSchedulerILi64ELi64ELi256ELi128ELb0ELb1ELb1ELb0ELb1ELb1EEEEEEEEEvNT_6ParamsE,"ax",@progbits
	.align	128
.text._ZN7cutlass13device_kernelIN5flash11enable_sm90INS1_16FlashAttnFwdSm90INS1_25CollectiveMainloopFwdSm90ILi2EN4cute5tupleIJNS5_1CILi1EEES8_S8_EEENS6_IJNS7_ILi64EEESA_SA_EEELi512ENS_6half_tEfNS_4arch4Sm90ELb0ELb0ELb1ELb1ELb1ELb0ELb1ELb0ELb0ELb1ELb0ELb0EEENS1_21CollectiveEpilogueFwdINS6_IJSA_NS7_ILi512EEESA_EEES9_SC_SE_Li256ELb1ELb1ELb0ELb0EEENS1_36VarlenDynamicPersistentTileSchedulerILi64ELi64ELi256ELi128ELb0ELb1ELb1ELb0ELb1ELb1EEEEEEEEEvNT_6ParamsE:
        .type           _ZN7cutlass13device_kernelIN5flash11enable_sm90INS1_16FlashAttnFwdSm90INS1_25CollectiveMainloopFwdSm90ILi2EN4cute5tupleIJNS5_1CILi1EEES8_S8_EEENS6_IJNS7_ILi64EEESA_SA_EEELi512ENS_6half_tEfNS_4arch4Sm90ELb0ELb0ELb1ELb1ELb1ELb0ELb1ELb0ELb0ELb1ELb0ELb0EEENS1_21CollectiveEpilogueFwdINS6_IJSA_NS7_ILi512EEESA_EEES9_SC_SE_Li256ELb1ELb1ELb0ELb0EEENS1_36VarlenDynamicPersistentTileSchedulerILi64ELi64ELi256ELi128ELb0ELb1ELb1ELb0ELb1ELb1EEEEEEEEEvNT_6ParamsE,@function
        .size           _ZN7cutlass13device_kernelIN5flash11enable_sm90INS1_16FlashAttnFwdSm90INS1_25CollectiveMainloopFwdSm90ILi2EN4cute5tupleIJNS5_1CILi1EEES8_S8_EEENS6_IJNS7_ILi64EEESA_SA_EEELi512ENS_6half_tEfNS_4arch4Sm90ELb0ELb0ELb1ELb1ELb1ELb0ELb1ELb0ELb0ELb1ELb0ELb0EEENS1_21CollectiveEpilogueFwdINS6_IJSA_NS7_ILi512EEESA_EEES9_SC_SE_Li256ELb1ELb1ELb0ELb0EEENS1_36VarlenDynamicPersistentTileSchedulerILi64ELi64ELi256ELi128ELb0ELb1ELb1ELb0ELb1ELb1EEEEEEEEEvNT_6ParamsE,(.L_x_15645 - _ZN7cutlass13device_kernelIN5flash11enable_sm90INS1_16FlashAttnFwdSm90INS1_25CollectiveMainloopFwdSm90ILi2EN4cute5tupleIJNS5_1CILi1EEES8_S8_EEENS6_IJNS7_ILi64EEESA_SA_EEELi512ENS_6half_tEfNS_4arch4Sm90ELb0ELb0ELb1ELb1ELb1ELb0ELb1ELb0ELb0ELb1ELb0ELb0EEENS1_21CollectiveEpilogueFwdINS6_IJSA_NS7_ILi512EEESA_EEES9_SC_SE_Li256ELb1ELb1ELb0ELb0EEENS1_36VarlenDynamicPersistentTileSchedulerILi64ELi64ELi256ELi128ELb0ELb1ELb1ELb0ELb1ELb1EEEEEEEEEvNT_6ParamsE)
        .other          _ZN7cutlass13device_kernelIN5flash11enable_sm90INS1_16FlashAttnFwdSm90INS1_25CollectiveMainloopFwdSm90ILi2EN4cute5tupleIJNS5_1CILi1EEES8_S8_EEENS6_IJNS7_ILi64EEESA_SA_EEELi512ENS_6half_tEfNS_4arch4Sm90ELb0ELb0ELb1ELb1ELb1ELb0ELb1ELb0ELb0ELb1ELb0ELb0EEENS1_21CollectiveEpilogueFwdINS6_IJSA_NS7_ILi512EEESA_EEES9_SC_SE_Li256ELb1ELb1ELb0ELb0EEENS1_36VarlenDynamicPersistentTileSchedulerILi64ELi64ELi256ELi128ELb0ELb1ELb1ELb0ELb1ELb1EEEEEEEEEvNT_6ParamsE,@"STO_CUDA_ENTRY STV_DEFAULT"
_ZN7cutlass13device_kernelIN5flash11enable_sm90INS1_16FlashAttnFwdSm90INS1_25CollectiveMainloopFwdSm90ILi2EN4cute5tupleIJNS5_1CILi1EEES8_S8_EEENS6_IJNS7_ILi64EEESA_SA_EEELi512ENS_6half_tEfNS_4arch4Sm90ELb0ELb0ELb1ELb1ELb1ELb0ELb1ELb0ELb0ELb1ELb0ELb0EEENS1_21CollectiveEpilogueFwdINS6_IJSA_NS7_ILi512EEESA_EEES9_SC_SE_Li256ELb1ELb1ELb0ELb0EEENS1_36VarlenDynamicPersistentTileSchedulerILi64ELi64ELi256ELi128ELb0ELb1ELb1ELb0ELb1ELb1EEEEEEEEEvNT_6ParamsE:
        /* <DEDUP_REMOVED lines=11> */
[----:B------:R-:W-:-:S11]  /*00b0*/  ISETP.NE.AND P1, PT, R2, RZ, PT ;  /* 0x000000ff0200720c */ /* 0x000fd60003f25270 */
[----:B------:R-:W-:Y:S01]  /*00c0*/  VOTEU.ALL UP0, P0 ;  /* 0x00000000003f7886 */ /* 0x000fe20000000000 */
[----:B------:R-:W-:Y:S01]  /*00d0*/  VOTEU.ALL UP1, P0 ;  /* 0x00000000003f7886 */ /* 0x000fe20000020000 */
[----:B------:R-:W-:-:S03]  /*00e0*/  VOTEU.ALL UP2, P0 ;  /* 0x00000000003f7886 */ /* 0x000fc60000040000 */
[----:B------:R-:W0:Y:S01]  /*00f0*/  @!UP0 S2UR UR8, SR_CgaCtaId ;  /* 0x00000000000889c3 */ /* 0x000e220000008800 */
[----:B------:R-:W-:Y:S01]  /*0100*/  @!UP0 UMOV UR6, 0x400 ;  /* 0x0000040000068882 */ /* 0x000fe20000000000 */
[----:B------:R-:W-:-:S04]  /*0110*/  @!UP0 UIADD3 UR4, -UR4, 0x100000, URZ ;  /* 0x0010000004048890 */ /* 0x000fc8000fffe13f */
[----:B------:R-:W-:Y:S02]  /*0120*/  @!UP0 USHF.L.U32 UR5, UR4, 0xb, URZ ;  /* 0x0000000b04058899 */ /* 0x000fe4000800063f */
[----:B------:R-:W-:Y:S02]  /*0130*/  @!UP0 USHF.L.U32 UR4, UR4, 0x1, URZ ;  /* 0x0000000104048899 */ /* 0x000fe4000800063f */
[----:B0-----:R-:W-:Y:S02]  /*0140*/  @!UP0 ULEA UR8, UR8, UR6, 0x18 ;  /* 0x0000000608088291 */ /* 0x001fe4000f8ec03f */
[----:B------:R-:W-:-:S04]  /*0150*/  @!UP0 UIADD3 UR6, -UR7, 0x100000, URZ ;  /* 0x0010000007068890 */ /* 0x000fc8000fffe13f */
[----:B------:R-:W-:Y:S02]  /*0160*/  @!UP0 USHF.L.U32 UR7, UR6, 0xb, URZ ;  /* 0x0000000b06078899 */ /* 0x000fe4000800063f */
[----:B------:R-:W-:Y:S01]  /*0170*/  @!UP0 USHF.L.U32 UR6, UR6, 0x1, URZ ;  /* 0x0000000106068899 */ /* 0x000fe2000800063f */
[----:B------:R-:W-:-:S05]  /*0180*/  VOTEU.ALL UP0, P0 ;  /* 0x00000000003f7886 */ /* 0x000fca0000000000 */
[----:B------:R0:W2:Y:S01]  /*0190*/  @!UP0 SYNCS.EXCH.64 URZ, [UR8+0x38800], UR4 ;  /* 0x03880004083f85b2 */ /* 0x0000a20008000100 */
[----:B------:R0:W3:Y:S05]  /*01a0*/  @!UP1 SYNCS.EXCH.64 URZ, [UR8+0x38810], UR4 ;  /* 0x03881004083f95b2 */ /* 0x0000ea0008000100 */
[----:B------:R0:W4:Y:S02]  /*01b0*/  @!UP2 SYNCS.EXCH.64 URZ, [UR8+0x38820], UR6 ;  /* 0x03882006083fa5b2 */ /* 0x0001240008000100 */
        /* <DEDUP_REMOVED lines=11> */
[----:B------:R0:W0:Y:S01]  /*0270*/  SYNCS.EXCH.64 URZ, [UR6+0x38840], UR4 ;  /* 0x03884004063f75b2 */ /* 0x0000220008000100 */
[----:B------:R0:W0:Y:S01]  /*0280*/  SYNCS.EXCH.64 URZ, [UR6+0x38838], UR4 ;  /* 0x03883804063f75b2 */ /* 0x0000220008000100 */
[----:B------:R0:W0:Y:S01]  /*0290*/  SYNCS.EXCH.64 URZ, [UR6+0x38848], UR4 ;  /* 0x03884804063f75b2 */ /* 0x0000220008000100 */
[----:B------:R-:W-:Y:S01]  /*02a0*/  NOP ;  /* 0x0000000000007918 */ /* 0x000fe20000000000 */
.L_x_4204:
        /* <DEDUP_REMOVED lines=22> */
.L_x_4205:
        /* <DEDUP_REMOVED lines=18> */
.L_x_4206:
        /* <DEDUP_REMOVED lines=22> */
.L_x_4207:
        /* <DEDUP_REMOVED lines=23> */
.L_x_4208:
        /* <DEDUP_REMOVED lines=8> */
.L_x_4210:
        /* <DEDUP_REMOVED lines=22> */
[----:B------:R-:W-:Y:S01]  /*09e0*/  ULOP3.LUT UR41, UR38, 0x1, URZ, 0xfc, !UPT ;  /* 0x0000000126297892 */ /* 0x000fe2000f8efc3f */
[----:B------:R-:W-:Y:S01]  /*09f0*/  IMAD.MOV.U32 R196, RZ, RZ, RZ ;  /* 0x000000ffffc47224 */ /* 0x000fe200078e00ff */
[----:B------:R-:W-:Y:S01]  /*0a00*/  SHF.R.S32.HI R3, RZ, 0x1f, R202 ;  /* 0x0000001fff037819 */ /* 0x000fe200000114ca */
[----:B------:R-:W-:-:S03]  /*0a10*/  UMOV UR36, URZ ;  /* 0x0000003f00247c82 */ /* 0x000fc60008000000 */
[CC--:B------:R-:W-:Y:S02]  /*0a20*/  LEA.HI R2, R3.reuse, R202.reuse, RZ, 0x4 ;  /* 0x000000ca03027211 */ /* 0x0c0fe400078f20ff */
[----:B------:R-:W-:Y:S02]  /*0a30*/  LEA.HI R4, R3, R202, RZ, 0x5 ;  /* 0x000000ca03047211 */ /* 0x000fe400078f28ff */
[----:B------:R-:W-:Y:S02]  /*0a40*/  SHF.R.S32.HI R5, RZ, 0x4, R2 ;  /* 0x00000004ff057819 */ /* 0x000fe40000011402 */
[C---:B------:R-:W-:Y:S02]  /*0a50*/  LOP3.LUT R7, R2.reuse, 0xfffffff0, RZ, 0xc0, !PT ;  /* 0xfffffff002077812 */ /* 0x040fe400078ec0ff */
[----:B------:R-:W-:Y:S02]  /*0a60*/  LEA.HI R0, R2, R5, RZ, 0x1 ;  /* 0x0000000502007211 */ /* 0x000fe400078f08ff */
[----:B------:R-:W-:Y:S01]  /*0a70*/  SHF.R.S32.HI R11, RZ, 0x5, R4 ;  /* 0x00000005ff0b7819 */ /* 0x000fe20000011404 */
[----:B------:R-:W-:Y:S01]  /*0a80*/  IMAD.IADD R6, R202, 0x1, -R7 ;  /* 0x00000001ca067824 */ /* 0x000fe200078e0a07 */
[----:B------:R-:W-:-:S02]  /*0a90*/  LOP3.LUT R0, R0, 0x1ffffffe, RZ, 0xc0, !PT ;  /* 0x1ffffffe00007812 */ /* 0x000fc400078ec0ff */
[----:B------:R-:W-:Y:S02]  /*0aa0*/  SHF.R.S32.HI R4, RZ, 0x1f, R4 ;  /* 0x0000001fff047819 */ /* 0x000fe40000011404 */
[----:B------:R-:W-:Y:S01]  /*0ab0*/  SHF.R.S32.HI R7, RZ, 0x1f, R6 ;  /* 0x0000001fff077819 */ /* 0x000fe20000011406 */
[----:B------:R-:W-:Y:S01]  /*0ac0*/  IMAD.IADD R8, R5, 0x1, -R0 ;  /* 0x0000000105087824 */ /* 0x000fe200078e0a00 */
[CC--:B------:R-:W-:Y:S02]  /*0ad0*/  LEA.HI R5, R3.reuse, R202.reuse, RZ, 0x2 ;  /* 0x000000ca03057211 */ /* 0x0c0fe400078f10ff */
[----:B------:R-:W-:Y:S02]  /*0ae0*/  LEA.HI R0, R3, R202, RZ, 0x7 ;  /* 0x000000ca03007211 */ /* 0x000fe400078f38ff */
[----:B------:R-:W-:Y:S02]  /*0af0*/  LOP3.LUT R9, R5, 0xfffffffc, RZ, 0xc0, !PT ;  /* 0xfffffffc05097812 */ /* 0x000fe400078ec0ff */
[----:B------:R-:W-:-:S02]  /*0b00*/  LOP3.LUT R5, R0, 0xffffff80, RZ, 0xc0, !PT ;  /* 0xffffff8000057812 */ /* 0x000fc400078ec0ff */
[----:B------:R-:W-:Y:S01]  /*0b10*/  LEA.HI R4, R4, R11, RZ, 0x2 ;  /* 0x0000000b04047211 */ /* 0x000fe200078f10ff */
[C---:B------:R-:W-:Y:S01]  /*0b20*/  IMAD.IADD R12, R202.reuse, 0x1, -R9 ;  /* 0x00000001ca0c7824 */ /* 0x040fe200078e0a09 */
[----:B------:R-:W-:Y:S01]  /*0b30*/  SHF.R.S32.HI R197, RZ, 0x7, R0 ;  /* 0x00000007ffc57819 */ /* 0x000fe20000011400 */
[----:B------:R-:W-:Y:S01]  /*0b40*/  IMAD.IADD R5, R202, 0x1, -R5 ;  /* 0x00000001ca057824 */ /* 0x000fe200078e0a05 */
[----:B------:R-:W-:Y:S02]  /*0b50*/  LOP3.LUT R4, R4, 0x3ffffc, RZ, 0xc0, !PT ;  /* 0x003ffffc04047812 */ /* 0x000fe400078ec0ff */
[----:B------:R-:W-:Y:S01]  /*0b60*/  LEA.HI R9, R12, R12, RZ, 0x1 ;  /* 0x0000000c0c097211 */ /* 0x000fe200078f08ff */
[----:B------:R-:W-:Y:S01]  /*0b70*/  IMAD R17, R197, 0x100, R6 ;  /* 0x00000100c5117824 */ /* 0x000fe200078e0206 */
[----:B------:R-:W-:Y:S01]  /*0b80*/  SHF.R.S32.HI R2, RZ, 0x1f, R5 ;  /* 0x0000001fff027819 */ /* 0x000fe20000011405 */
[----:B------:R-:W-:Y:S01]  /*0b90*/  IMAD.IADD R10, R11, 0x1, -R4 ;  /* 0x000000010b0a7824 */ /* 0x000fe200078e0a04 */
[----:B------:R-:W-:-:S02]  /*0ba0*/  LEA.HI R7, R7, R6, RZ, 0x3 ;  /* 0x0000000607077211 */ /* 0x000fc400078f18ff */
[-C--:B------:R-:W-:Y:S01]  /*0bb0*/  LEA.HI R4, R2, R5.reuse, RZ, 0x2 ;  /* 0x0000000502047211 */ /* 0x080fe200078f10ff */
[----:B------:R-:W-:Y:S01]  /*0bc0*/  IMAD R16, R10, 0x10, R17 ;  /* 0x000000100a107824 */ /* 0x000fe200078e0211 */
[----:B------:R-:W-:Y:S02]  /*0bd0*/  LOP3.LUT R13, R9, 0x1ffffffe, RZ, 0xc0, !PT ;  /* 0x1ffffffe090d7812 */ /* 0x000fe400078ec0ff */
[----:B------:R-:W-:Y:S02]  /*0be0*/  LOP3.LUT R9, R7, 0xfffffff8, RZ, 0xc0, !PT ;  /* 0xfffffff807097812 */ /* 0x000fe400078ec0ff */
[----:B------:R-:W-:Y:S01]  /*0bf0*/  LOP3.LUT R10, R4, 0x7ffffffc, RZ, 0xc0, !PT ;  /* 0x7ffffffc040a7812 */ /* 0x000fe200078ec0ff */
[----:B------:R-:W-:Y:S01]  /*0c00*/  IMAD.IADD R200, R12, 0x1, -R13 ;  /* 0x000000010cc87824 */ /* 0x000fe200078e0a0d */
[----:B------:R-:W-:Y:S01]  /*0c10*/  LEA.HI R3, R3, R202, RZ, 0x3 ;  /* 0x000000ca03037211 */ /* 0x000fe200078f18ff */
[----:B------:R-:W-:Y:S01]  /*0c20*/  IMAD.IADD R9, R6, 0x1, -R9 ;  /* 0x0000000106097824 */ /* 0x000fe200078e0a09 */
[----:B------:R-:W-:Y:S01]  /*0c30*/  LEA.HI R6, R2, R5, RZ, 0x5 ;  /* 0x0000000502067211 */ /* 0x000fe200078f28ff */
[----:B------:R-:W-:Y:S01]  /*0c40*/  IMAD.IADD R18, R5, 0x1, -R10 ;  /* 0x0000000105127824 */ /* 0x000fe200078e0a0a */
[--C-:B------:R-:W-:Y:S01]  /*0c50*/  SHF.R.S32.HI R2, RZ, 0x2, R4.reuse ;  /* 0x00000002ff027819 */ /* 0x100fe20000011404 */
[----:B------:R-:W-:Y:S01]  /*0c60*/  IMAD.SHL.U32 R10, R7, 0x40, RZ ;  /* 0x00000040070a7824 */ /* 0x000fe200078e00ff */
[----:B------:R-:W-:Y:S01]  /*0c70*/  SHF.R.S32.HI R5, RZ, 0x1f, R4 ;  /* 0x0000001fff057819 */ /* 0x000fe20000011404 */
[----:B------:R-:W-:Y:S01]  /*0c80*/  IMAD.SHL.U32 R4, R9, 0x40, RZ ;  /* 0x0000004009047824 */ /* 0x000fe200078e00ff */
[----:B------:R-:W-:Y:S01]  /*0c90*/  SHF.R.S32.HI R6, RZ, 0x5, R6 ;  /* 0x00000005ff067819 */ /* 0x000fe20000011406 */
[----:B------:R-:W-:Y:S01]  /*0ca0*/  IMAD.SHL.U32 R7, R8, 0x8, RZ ;  /* 0x0000000808077824 */ /* 0x000fe200078e00ff */
[----:B------:R-:W-:Y:S01]  /*0cb0*/  LEA.HI R5, R5, R2, RZ, 0x3 ;  /* 0x0000000205057211 */ /* 0x000fe200078f18ff */
[----:B------:R-:W-:Y:S01]  /*0cc0*/  IMAD.SHL.U32 R18, R18, 0x2, RZ ;  /* 0x0000000212127824 */ /* 0x000fe200078e00ff */
[----:B------:R-:W-:Y:S01]  /*0cd0*/  LOP3.LUT R4, R4, 0x1c0, RZ, 0xc0, !PT ;  /* 0x000001c004047812 */ /* 0x000fe200078ec0ff */
[----:B------:R-:W-:Y:S01]  /*0ce0*/  IMAD.U32 R201, R16, 0x40, R7 ;  /* 0x0000004010c97824 */ /* 0x000fe200078e0007 */
[----:B------:R-:W-:-:S02]  /*0cf0*/  LOP3.LUT R10, R10, 0x7ffffe00, RZ, 0xc0, !PT ;  /* 0x7ffffe000a0a7812 */ /* 0x000fc400078ec0ff */
[----:B------:R-:W-:Y:S02]  /*0d00*/  LOP3.LUT R5, R5, 0xfffffff8, RZ, 0xc0, !PT ;  /* 0xfffffff805057812 */ /* 0x000fe400078ec0ff */
[----:B------:R-:W-:Y:S01]  /*0d10*/  LOP3.LUT R7, R4, 0x8, R7, 0xf8, !PT ;  /* 0x0000000804077812 */ /* 0x000fe200078ef807 */
[----:B------:R-:W-:Y:S01]  /*0d20*/  IMAD R10, R11, 0x400, R10 ;  /* 0x000004000b0a7824 */ /* 0x000fe200078e020a */
[----:B------:R-:W-:Y:S01]  /*0d30*/  SHF.R.U32.HI R4, RZ, 0x3, R4 ;  /* 0x00000003ff047819 */ /* 0x000fe20000011604 */
[----:B------:R-:W-:Y:S01]  /*0d40*/  IMAD.IADD R5, R2, 0x1, -R5 ;  /* 0x0000000102057824 */ /* 0x000fe200078e0a05 */
[----:B------:R-:W-:Y:S01]  /*0d50*/  R2P PR, R9, 0x6 ;  /* 0x0000000609007804 */ /* 0x000fe20000000000 */
[----:B------:R-:W-:Y:S01]  /*0d60*/  IMAD.MOV.U32 R2, RZ, RZ, RZ ;  /* 0x000000ffff027224 */ /* 0x000fe200078e00ff */
[----:B------:R-:W-:Y:S01]  /*0d70*/  LOP3.LUT R7, R7, R4, RZ, 0x3c, !PT ;  /* 0x0000000407077212 */ /* 0x000fe200078e3cff */
[----:B------:R-:W-:Y:S01]  /*0d80*/  IMAD R17, R6, 0x10, R5 ;  /* 0x0000001006117824 */ /* 0x000fe200078e0205 */
[----:B------:R-:W-:Y:S01]  /*0d90*/  LOP3.LUT R5, R3, 0xfffffff8, RZ, 0xc0, !PT ;  /* 0xfffffff803057812 */ /* 0x000fe200078ec0ff */
[----:B------:R-:W-:Y:S01]  /*0da0*/  IMAD.MOV.U32 R6, RZ, RZ, R14 ;  /* 0x000000ffff067224 */ /* 0x000fe200078e000e */
[----:B------:R-:W-:Y:S01]  /*0db0*/  IADD3 R10, R10, R7, RZ ;  /* 0x000000070a0a7210 */ /* 0x000fe20007ffe0ff */
[----:B------:R-:W-:Y:S01]  /*0dc0*/  IMAD.MOV.U32 R7, RZ, RZ, R15 ;  /* 0x000000ffff077224 */ /* 0x000fe200078e000f */
[----:B------:R-:W-:Y:S01]  /*0dd0*/  LEA.HI R0, R0, R197, RZ, 0x1 ;  /* 0x000000c500007211 */ /* 0x000fe200078f08ff */
[----:B------:R-:W-:Y:S01]  /*0de0*/  IMAD.IADD R194, R202, 0x1, -R5 ;  /* 0x00000001cac27824 */ /* 0x000fe200078e0a05 */
[----:B------:R-:W-:Y:S01]  /*0df0*/  LEA R22, R10, UR40, 0x1 ;  /* 0x000000280a167c11 */ /* 0x000fe2000f8e08ff */
[----:B------:R-:W-:Y:S01]  /*0e00*/  IMAD R200, R200, 0x8, R17 ;  /* 0x00000008c8c87824 */ /* 0x000fe200078e0211 */
[----:B------:R-:W-:Y:S01]  /*0e10*/  LOP3.LUT R0, R0, 0xfffffe, RZ, 0xc0, !PT ;  /* 0x00fffffe00007812 */ /* 0x000fe200078ec0ff */
[----:B------:R-:W-:Y:S01]  /*0e20*/  IMAD.SHL.U32 R16, R194, 0x8, RZ ;  /* 0x00000008c2107824 */ /* 0x000fe200078e00ff */
[----:B------:R-:W-:Y:S01]  /*0e30*/  SEL R184, R184, 0xffffffe0, !P1 ;  /* 0xffffffe0b8b87807 */ /* 0x000fe20004800000 */
[C---:B------:R-:W-:Y:S01]  /*0e40*/  VIADD R185, R22.reuse, 0x36400 ;  /* 0x0003640016b97836 */ /* 0x040fe20000000000 */
[----:B------:R-:W-:Y:S01]  /*0e50*/  SHF.R.S32.HI R195, RZ, 0x3, R3 ;  /* 0x00000003ffc37819 */ /* 0x000fe20000011403 */
[----:B------:R-:W-:-:S02]  /*0e60*/  VIADD R23, R22, 0x36440 ;  /* 0x0003644016177836 */ /* 0x000fc40000000000 */
[C---:B------:R-:W-:Y:S01]  /*0e70*/  VIADD R192, R16.reuse, 0x40 ;  /* 0x0000004010c07836 */ /* 0x040fe20000000000 */
[----:B------:R-:W-:Y:S01]  /*0e80*/  @P2 IADD3 R23, R185, -0x40, RZ ;  /* 0xffffffc0b9172810 */ /* 0x000fe20007ffe0ff */
[C---:B------:R-:W-:Y:S02]  /*0e90*/  VIADD R191, R16.reuse, 0x80 ;  /* 0x0000008010bf7836 */ /* 0x040fe40000000000 */
[C---:B------:R-:W-:Y:S01]  /*0ea0*/  VIADD R190, R16.reuse, 0xc0 ;  /* 0x000000c010be7836 */ /* 0x040fe20000000000 */
[----:B------:R-:W-:Y:S01]  /*0eb0*/  SHF.R.S32.HI R209, RZ, 0x1f, R192 ;  /* 0x0000001fffd17819 */ /* 0x000fe200000114c0 */
        /* <DEDUP_REMOVED lines=8> */
[----:B------:R-:W-:Y:S01]  /*0f40*/  IMAD.IADD R0, R197, 0x1, -R0 ;  /* 0x00000001c5007824 */ /* 0x000fe200078e0a00 */
[----:B------:R-:W-:Y:S01]  /*0f50*/  SHF.R.S32.HI R204, RZ, 0x1f, R199 ;  /* 0x0000001fffcc7819 */ /* 0x000fe200000114c7 */
[----:B------:R-:W-:Y:S01]  /*0f60*/  IMAD.IADD R185, R185, 0x1, R184 ;  /* 0x00000001b9b97824 */ /* 0x000fe200078e02b8 */
[----:B------:R-:W-:Y:S01]  /*0f70*/  SHF.R.S32.HI R203, RZ, 0x1f, R198 ;  /* 0x0000001fffcb7819 */ /* 0x000fe200000114c6 */
[----:B------:R-:W-:-:S02]  /*0f80*/  IMAD.SHL.U32 R19, R0, 0x100, RZ ;  /* 0x0000010000137824 */ /* 0x000fc400078e00ff */
[----:B------:R-:W-:-:S07]  /*0f90*/  IMAD.IADD R184, R184, 0x1, R23 ;  /* 0x00000001b8b87824 */ /* 0x000fce00078e0217 */
.L_x_4255:
[----:B0-----:R-:W0:Y:S01]  /*0fa0*/  LDC.64 R186, c[0x0][0xd88] ;  /* 0x00036200ffba7b82 */ /* 0x001e220000000a00 */
[----:B------:R-:W-:Y:S01]  /*0fb0*/  ULDC.64 UR6, c[0x0][0xb20] ;  /* 0x0002c80000067ab9 */ /* 0x000fe20000000a00 */
[----:B------:R-:W-:Y:S01]  /*0fc0*/  IMAD.MOV.U32 R3, RZ, RZ, RZ ;  /* 0x000000ffff037224 */ /* 0x000fe200078e00ff */
[----:B------:R-:W-:Y:S01]  /*0fd0*/  ULDC.64 UR8, c[0x0][0xb18] ;  /* 0x0002c60000087ab9 */ /* 0x000fe20000000a00 */
[----:B------:R-:W-:Y:S01]  /*0fe0*/  ULDC UR5, c[0x0][0x424] ;  /* 0x0001090000057ab9 */ /* 0x000fe20000000800 */
[----:B0-----:R-:W-:-:S06]  /*0ff0*/  IMAD.WIDE R186, R7, 0x4, R186 ;  /* 0x0000000407ba7825 */ /* 0x001fcc00078e02ba */
[----:B--2---:R-:W2:Y:S01]  /*1000*/  LDG.E R186, desc[UR44][R186.64] ;  /* 0x0000002cbaba7981 */ /* 0x004ea2000c1e1900 */
[----:B------:R-:W-:-:S04]  /*1010*/  ISETP.NE.U32.AND P0, PT, RZ, UR6, PT ;  /* 0x00000006ff007c0c */ /* 0x000fc8000bf05070 */
[----:B------:R-:W-:Y:S02]  /*1020*/  ISETP.NE.AND.EX P0, PT, RZ, UR7, PT, P0 ;  /* 0x00000007ff007c0c */ /* 0x000fe4000bf05300 */
[----:B--2---:R-:W-:-:S11]  /*1030*/  SHF.R.S32.HI R193, RZ, 0x1f, R186 ;  /* 0x0000001fffc17819 */ /* 0x004fd600000114ba */
[----:B----4-:R-:W-:-:S04]  /*1040*/  @P0 LEA R4, P1, R186, UR6, 0x2 ;  /* 0x00000006ba040c11 */ /* 0x010fc8000f8210ff */
[----:B------:R-:W-:Y:S01]  /*1050*/  @P0 LEA.HI.X R5, R186, UR7, R193, 0x2, P1 ;  /* 0x00000007ba050c11 */ /* 0x000fe200088f14c1 */
[----:B------:R-:W-:-:S04]  /*1060*/  ULDC.64 UR6, c[0x0][0x418] ;  /* 0x0001060000067ab9 */ /* 0x000fc80000000a00 */
[----:B------:R0:W5:Y:S01]  /*1070*/  @P0 LDG.E R3, desc[UR44][R4.64] ;  /* 0x0000002c04030981 */ /* 0x000162000c1e1900 */
[----:B------:R-:W-:Y:S01]  /*1080*/  ISETP.NE.U32.AND P0, PT, RZ, UR8, PT ;  /* 0x00000008ff007c0c */ /* 0x000fe2000bf05070 */
[----:B------:R-:W-:-:S03]  /*1090*/  UISETP.NE.U32.AND UP0, UPT, UR6, URZ, UPT ;  /* 0x0000003f0600728c */ /* 0x000fc6000bf05070 */
[----:B------:R-:W-:Y:S01]  /*10a0*/  ISETP.NE.AND.EX P0, PT, RZ, UR9, PT, P0 ;  /* 0x00000009ff007c0c */ /* 0x000fe2000bf05300 */
[----:B------:R-:W-:Y:S01]  /*10b0*/  UISETP.NE.AND.EX UP0, UPT, UR7, URZ, UPT, UP0 ;  /* 0x0000003f0700728c */ /* 0x000fe2000bf05300 */
[----:B------:R-:W-:-:S03]  /*10c0*/  ULDC UR6, c[0x0][0x2f0] ;  /* 0x0000bc0000067ab9 */ /* 0x000fc60000000800 */
[----:B------:R-:W-:-:S04]  /*10d0*/  USEL UR5, UR5, 0x1, UP0 ;  /* 0x0000000105057887 */ /* 0x000fc80008000000 */
[----:B------:R-:W-:-:S04]  /*10e0*/  UIMAD UR5, UR5, UR6, URZ ;  /* 0x00000006050572a4 */ /* 0x000fc8000f8e023f */
[C---:B0-----:R-:W-:Y:S02]  /*10f0*/  @P0 LEA R4, P1, R186.reuse, UR8, 0x2 ;  /* 0x00000008ba040c11 */ /* 0x041fe4000f8210ff */
[----:B------:R-:W-:Y:S02]  /*1100*/  IMAD.U32 R168, RZ, RZ, UR5 ;  /* 0x00000005ffa87e24 */ /* 0x000fe4000f8e00ff */
[----:B------:R-:W-:-:S05]  /*1110*/  @P0 LEA.HI.X R5, R186, UR9, R193, 0x2, P1 ;  /* 0x00000009ba050c11 */ /* 0x000fca00088f14c1 */
[----:B------:R0:W5:Y:S01]  /*1120*/  @P0 LDG.E R168, desc[UR44][R4.64] ;  /* 0x0000002c04a80981 */ /* 0x000162000c1e1900 */
[----:B------:R-:W-:Y:S01]  /*1130*/  UMOV UR42, UR4 ;  /* 0x00000004002a7c82 */ /* 0x000fe20008000000 */
[----:B-1-3--:R-:W-:Y:S05]  /*1140*/  @P0 BRA `(.L_x_4211) ;  /* 0x0000000000240947 */ /* 0x00afea0003800000 */
        /* <DEDUP_REMOVED lines=8> */
[----:B--2---:R-:W-:-:S07]  /*11d0*/  IMAD.IADD R168, R7, 0x1, -R168 ;  /* 0x0000000107a87824 */ /* 0x004fce00078e0aa8 */
.L_x_4211:
[----:B------:R-:W-:Y:S01]  /*11e0*/  UISETP.NE.AND UP0, UPT, UR37, 0x1, UPT ;  /* 0x000000012500788c */ /* 0x000fe2000bf05270 */
[----:B-----5:R-:W-:Y:S01]  /*11f0*/  IMAD.IADD R168, R168, 0x1, -R3 ;  /* 0x00000001a8a87824 */ /* 0x020fe200078e0a03 */
[----:B------:R-:W-:Y:S01]  /*1200*/  CS2R R164, SRZ ;  /* 0x0000000000a47805 */ /* 0x000fe2000001ff00 */
[----:B------:R-:W-:Y:S01]  /*1210*/  IMAD.MOV.U32 R187, RZ, RZ, R6 ;  /* 0x000000ffffbb7224 */ /* 0x000fe200078e0006 */
[----:B------:R-:W-:Y:S01]  /*1220*/  CS2R R150, SRZ ;  /* 0x0000000000967805 */ /* 0x000fe2000001ff00 */
[----:B------:R-:W-:Y:S01]  /*1230*/  VIADD R0, R168, 0x3f ;  /* 0x0000003fa8007836 */ /* 0x000fe20000000000 */
[----:B------:R-:W-:Y:S02]  /*1240*/  PLOP3.LUT P0, PT, PT, PT, UP0, 0x80, 0x0 ;  /* 0x000000000000781c */ /* 0x000fe40003f0f008 */
[----:B------:R-:W-:Y:S02]  /*1250*/  CS2R R148, SRZ ;  /* 0x0000000000947805 */ /* 0x000fe4000001ff00 */
[----:B------:R-:W-:-:S02]  /*1260*/  CS2R R146, SRZ ;  /* 0x0000000000927805 */ /* 0x000fc4000001ff00 */
[----:B------:R-:W-:Y:S02]  /*1270*/  CS2R R144, SRZ ;  /* 0x0000000000907805 */ /* 0x000fe4000001ff00 */
[----:B------:R-:W-:Y:S02]  /*1280*/  SHF.R.S32.HI R3, RZ, 0x1f, R0 ;  /* 0x0000001fff037819 */ /* 0x000fe40000011400 */
[----:B------:R-:W-:Y:S02]  /*1290*/  CS2R R142, SRZ ;  /* 0x00000000008e7805 */ /* 0x000fe4000001ff00 */
[----:B------:R-:W-:Y:S02]  /*12a0*/  CS2R R140, SRZ ;  /* 0x00000000008c7805 */ /* 0x000fe4000001ff00 */
[----:B------:R-:W-:Y:S02]  /*12b0*/  CS2R R138, SRZ ;  /* 0x00000000008a7805 */ /* 0x000fe4000001ff00 */
[----:B------:R-:W-:Y:S01]  /*12c0*/  LEA.HI R3, R3, R0, RZ, 0x6 ;  /* 0x0000000003037211 */ /* 0x000fe200078f30ff */
[----:B------:R-:W-:Y:S01]  /*12d0*/  IMAD.MOV.U32 R0, RZ, RZ, RZ ;  /* 0x000000ffff007224 */ /* 0x000fe200078e00ff */
        /* <DEDUP_REMOVED lines=52> */
[----:B------:R-:W-:Y:S01]  /*1620*/  CS2R R34, SRZ ;  /* 0x0000000000227805 */ /* 0x000fe2000001ff00 */
[----:B------:R-:W-:Y:S01]  /*1630*/  IMAD.MOV.U32 R31, RZ, RZ, RZ ;  /* 0x000000ffff1f7224 */ /* 0x000fe200078e00ff */
[----:B------:R-:W-:Y:S02]  /*1640*/  CS2R R10, SRZ ;  /* 0x00000000000a7805 */ /* 0x000fe4000001ff00 */
[----:B------:R-:W-:Y:S01]  /*1650*/  CS2R R174, SRZ ;  /* 0x0000000000ae7805 */ /* 0x000fe2000001ff00 */
[----:B------:R-:W-:Y:S01]  /*1660*/  IMAD.MOV.U32 R27, RZ, RZ, RZ ;  /* 0x000000ffff1b7224 */ /* 0x000fe200078e00ff */
[----:B------:R-:W-:-:S02]  /*1670*/  CS2R R8, SRZ ;  /* 0x0000000000087805 */ /* 0x000fc4000001ff00 */
[----:B------:R-:W-:Y:S01]  /*1680*/  SHF.R.S32.HI R176, RZ, 0x6, R3 ;  /* 0x00000006ffb07819 */ /* 0x000fe20000011403 */
[----:B------:R-:W-:Y:S06]  /*1690*/  @!P0 BRA `(.L_x_4212) ;  /* 0x0000001400d88947 */ /* 0x000fec0003800000 */
[----:B------:R-:W-:Y:S02]  /*16a0*/  ISETP.GE.AND P1, PT, R168, 0x1, PT ;  /* 0x00000001a800780c */ /* 0x000fe40003f26270 */
[----:B------:R-:W-:-:S11]  /*16b0*/  PLOP3.LUT P0, PT, PT, PT, PT, 0x80, 0x0 ;  /* 0x000000000000781c */ /* 0x000fd60003f0f070 */
[----:B------:R-:W-:Y:S05]  /*16c0*/  @!P1 BRA `(.L_x_4213) ;  /* 0x0000007800f09947 */ /* 0x000fea0003800000 */
[----:B------:R-:W1:Y:S01]  /*16d0*/  SHFL.IDX PT, R3, R197, RZ, 0x1f ;  /* 0x00001fffc5037589 */ /* 0x000e6200000e0000 */
[----:B------:R-:W-:Y:S01]  /*16e0*/  UMOV UR7, 0x40000040 ;  /* 0x4000004000077882 */ /* 0x000fe20000000000 */
[----:B------:R-:W-:Y:S01]  /*16f0*/  UMOV UR13, 0x40000040 ;  /* 0x40000040000d7882 */ /* 0x000fe20000000000 */
[----:B------:R-:W-:Y:S01]  /*1700*/  UMOV UR15, 0x40000040 ;  /* 0x40000040000f7882 */ /* 0x000fe20000000000 */
[----:B------:R-:W-:Y:S01]  /*1710*/  BAR.SYNC.DEFER_BLOCKING 0xe, 0x100 ;  /* 0x0384000000007b1d */ /* 0x000fe20000010000 */
[----:B------:R-:W-:-:S05]  /*1720*/  UISETP.NE.AND UP0, UPT, UR41, 0x3, UPT ;  /* 0x000000032900788c */ /* 0x000fca000bf05270 */
[----:B------:R-:W-:Y:S01]  /*1730*/  UMOV UR17, 0x40000040 ;  /* 0x4000004000117882 */ /* 0x000fe20000000000 */
[----:B------:R-:W-:Y:S01]  /*1740*/  UMOV UR19, 0x40000040 ;  /* 0x4000004000137882 */ /* 0x000fe20000000000 */
[----:B------:R-:W-:Y:S01]  /*1750*/  UMOV UR9, 0x40000040 ;  /* 0x4000004000097882 */ /* 0x000fe20000000000 */
[----:B------:R-:W-:Y:S01]  /*1760*/  UMOV UR11, 0x40000040 ;  /* 0x40000040000b7882 */ /* 0x000fe20000000000 */
[----:B------:R-:W-:Y:S02]  /*1770*/  PLOP3.LUT P1, PT, PT, PT, UP0, 0x80, 0x0 ;  /* 0x000000000000781c */ /* 0x000fe40003f2f008 */
[----:B-1----:R-:W-:Y:S01]  /*1780*/  R2UR UR4, R3 ;  /* 0x00000000030472ca */ /* 0x002fe200000e0000 */
        /* <DEDUP_REMOVED lines=15> */
[----:B------:R-:W-:Y:S01]  /*1880*/  ULEA UR6, UR36, UR20, 0xc ;  /* 0x0000001424067291 */ /* 0x000fe2000f8e603f */
[----:B------:R-:W-:Y:S01]  /*1890*/  UMOV UR5, 0x40000040 ;  /* 0x4000004000057882 */ /* 0x000fe20000000000 */
[----:B------:R-:W-:Y:S02]  /*18a0*/  UIADD3 UR8, UR4, 0x6, URZ ;  /* 0x0000000604087890 */ /* 0x000fe4000fffe03f */
[----:B------:R-:W-:Y:S02]  /*18b0*/  UIADD3 UR14, UR6, 0x80, URZ ;  /* 0x00000080060e7890 */ /* 0x000fe4000fffe03f */
[----:B------:R-:W-:-:S03]  /*18c0*/  UIADD3 UR18, UR6, 0x100, URZ ;  /* 0x0000010006127890 */ /* 0x000fc6000fffe03f */
[----:B------:R-:W-:Y:S01]  /*18d0*/  HGMMA.64x256x16.F32 R24, gdesc[UR4].tnspB, RZ, !UPT, gsb0 ;  /* 0x43e00000041879f0 */ /* 0x000fe2000c0008ff */
[----:B------:R-:W-:Y:S02]  /*18e0*/  UIADD3 UR10, UR6, 0x180, URZ ;  /* 0x00000180060a7890 */ /* 0x000fe4000fffe03f */
        /* <DEDUP_REMOVED lines=16> */
.L_x_4214:
[----:B------:R-:W-:Y:S01]  /*19f0*/  ULEA UR6, UR36, UR40, 0x3 ;  /* 0x0000002824067291 */ /* 0x000fe2000f8e183f */
[----:B------:R-:W-:-:S03]  /*1a00*/  ISETP.GE.AND P0, PT, R168, 0x41, PT ;  /* 0x00000041a800780c */ /* 0x000fc60003f06270 */
[----:B------:R-:W-:-:S04]  /*1a10*/  UIADD3 UR6, UR6, 0x38860, URZ ;  /* 0x0003886006067890 */ /* 0x000fc8000fffe03f */
[----:B------:R-:W-:-:S09]  /*1a20*/  UPRMT UR6, UR39, 0x654, UR6 ;  /* 0x0000065427067896 */ /* 0x000fd20008000006 */
[----:B------:R-:W-:Y:S01]  /*1a30*/  SYNCS.ARRIVE.TRANS64.RED.A1T0 RZ, [UR6], RZ ;  /* 0x000000ffffff79a7 */ /* 0x000fe20008100406 */
[----:B------:R-:W-:Y:S05]  /*1a40*/  @!P0 BRA `(.L_x_4215) ;  /* 0x0000000800b48947 */ /* 0x000fea0003800000 */
[----:B------:R-:W-:-:S07]  /*1a50*/  VIADD R176, R176, 0xfffffffe ;  /* 0xfffffffeb0b07836 */ /* 0x000fce0000000000 */
.L_x_4217:
[----:B------:R-:W-:Y:S01]  /*1a60*/  BAR.SYNC.DEFER_BLOCKING 0xe, 0x100 ;  /* 0x0384000000007b1d */ /* 0x000fe20000010000 */
[----:B0-----:R-:W-:Y:S01]  /*1a70*/  IMAD.U32 R4, RZ, RZ, UR36 ;  /* 0x00000024ff047e24 */ /* 0x001fe2000f8e00ff */
        /* <DEDUP_REMOVED lines=146> */
[----:B------:R-:W-:Y:S01]  /*23a0*/  HGMMA.64x256x16.F32 R24, gdesc[UR4].tnspB, R24, gsb0 ;  /* 0x43e00000041879f0 */ /* 0x000fe20008000818 */
[----:B------:R-:W-:-:S06]  /*23b0*/  USEL UR6, URZ, 0x1, UP0 ;  /* 0x000000013f067887 */ /* 0x000fcc0008000000 */
[----:B------:R-:W-:Y:S01]  /*23c0*/  LOP3.LUT R2, R2, UR6, RZ, 0x3c, !PT ;  /* 0x0000000602027c12 */ /* 0x000fe2000f8e3cff */
[----:B------:R-:W-:Y:S02]  /*23d0*/  WARPGROUP.DEPBAR.LE gsb0, 0x0 ;  /* 0x00008000000079c5 */ /* 0x000fe40000010000 */
[----:B------:R-:W-:-:S15]  /*23e0*/  WARPGROUP.ARRIVE ;  /* 0x00000000000079c5 */ /* 0x000fde0000000000 */
[----:B------:R-:W-:-:S03]  /*23f0*/  NOP ;  /* 0x0000000000007918 */ /* 0x000fc60000000000 */
        /* <DEDUP_REMOVED lines=13> */
.L_x_4216:
[----:B------:R-:W-:-:S04]  /*24d0*/  ULEA UR6, UR36, UR40, 0x3 ;  /* 0x0000002824067291 */ /* 0x000fc8000f8e183f */
[----:B------:R-:W-:-:S04]  /*24e0*/  UIADD3 UR6, UR6, 0x38860, URZ ;  /* 0x0003886006067890 */ /* 0x000fc8000fffe03f */
[----:B------:R-:W-:-:S09]  /*24f0*/  UPRMT UR6, UR39, 0x654, UR6 ;  /* 0x0000065427067896 */ /* 0x000fd20008000006 */
[----:B------:R-:W-:Y:S01]  /*2500*/  SYNCS.ARRIVE.TRANS64.RED.A1T0 RZ, [UR6], RZ ;  /* 0x000000ffffff79a7 */ /* 0x000fe20008100406 */
[----:B------:R-:W-:Y:S05]  /*2510*/  @P0 BRA `(.L_x_4217) ;  /* 0xfffffff400500947 */ /* 0x000fea000383ffff */
.L_x_4215:
[----:B------:R-:W-:Y:S01]  /*2520*/  BAR.SYNC.DEFER_BLOCKING 0xe, 0x100 ;  /* 0x0384000000007b1d */ /* 0x000fe20000010000 */
[----:B0-----:R-:W-:Y:S01]  /*2530*/  MOV R4, UR36 ;  /* 0x0000002400047c02 */ /* 0x001fe20008000f00 */
[----:B------:R-:W-:Y:S01]  /*2540*/  UIADD3 UR36, UR36, 0x1, URZ ;  /* 0x0000000124247890 */ /* 0x000fe2000fffe03f */
[----:B------:R-:W-:-:S03]  /*2550*/  PLOP3.LUT P0, PT, PT, PT, PT, 0x8, 0x0 ;  /* 0x000000000000781c */ /* 0x000fc60003f0e170 */
        /* <DEDUP_REMOVED lines=136> */
[----:B------:R-:W-:Y:S06]  /*2de0*/  BAR.ARV 0xf, 0x100 ;  /* 0x03c4000000007b1d */ /* 0x000fec0000002000 */
[----:B------:R-:W-:Y:S05]  /*2df0*/  BRA `(.L_x_4213) ;  /* 0x0000006400247947 */ /* 0x000fea0003800000 */
.L_x_4212:
[----:B------:R-:W-:Y:S02]  /*2e00*/  ISETP.GE.AND P1, PT, R168, 0x1, PT ;  /* 0x00000001a800780c */ /* 0x000fe40003f26270 */
[----:B------:R-:W-:-:S11]  /*2e10*/  PLOP3.LUT P0, PT, PT, PT, PT, 0x80, 0x0 ;  /* 0x000000000000781c */ /* 0x000fd60003f0f070 */
[----:B------:R-:W-:Y:S05]  /*2e20*/  @!P1 BRA `(.L_x_4213) ;  /* 0x0000006400189947 */ /* 0x000fea0003800000 */
[----:B------:R-:W1:Y:S02]  /*2e30*/  SHFL.IDX PT, R0, R197, RZ, 0x1f ;  /* 0x00001fffc5007589 */ /* 0x000e6400000e0000 */
[----:B-1----:R-:W-:-:S13]  /*2e40*/  R2UR UR4, R0 ;  /* 0x00000000000472ca */ /* 0x002fda00000e0000 */
        /* <DEDUP_REMOVED lines=14> */
[----:B0-----:R-:W-:Y:S01]  /*2f30*/  IMAD.U32 R4, RZ, RZ, UR4 ;  /* 0x00000004ff047e24 */ /* 0x001fe2000f8e00ff */
        /* <DEDUP_REMOVED lines=12> */
.L_x_4218:
[----:B------:R-:W-:-:S04]  /*3000*/  LEA.HI R0, R196, R196, RZ, 0x1 ;  /* 0x000000c4c4007211 */ /* 0x000fc800078f08ff */
[----:B------:R-:W-:Y:S01]  /*3010*/  LOP3.LUT R3, R0, 0xfffffffe, RZ, 0xc0, !PT ;  /* 0xfffffffe00037812 */ /* 0x000fe200078ec0ff */
[----:B------:R-:W-:-:S04]  /*3020*/  IMAD.U32 R0, RZ, RZ, UR41 ;  /* 0x00000029ff007e24 */ /* 0x000fc8000f8e00ff */
[----:B------:R-:W-:Y:S01]  /*3030*/  IMAD.IADD R3, R196, 0x1, -R3 ;  /* 0x00000001c4037824 */ /* 0x000fe200078e0a03 */
[----:B------:R-:W-:-:S04]  /*3040*/  ISETP.NE.AND P0, PT, R0, 0x3, PT ;  /* 0x000000030000780c */ /* 0x000fc80003f05270 */
[----:B------:R-:W-:-:S04]  /*3050*/  SHF.L.U32 R3, R3, 0x1f, RZ ;  /* 0x0000001f03037819 */ /* 0x000fc800000006ff */
[----:B------:R-:W1:Y:S02]  /*3060*/  SYNCS.PHASECHK.TRANS64.TRYWAIT P1, [UR40+0x38800], R3 ;  /* 0x03880003ff0075a7 */ /* 0x000e640008020168 */
[----:B-1----:R-:W-:Y:S05]  /*3070*/  @!P1 BRA `(.L_x_4219) ;  /* 0x000000f000c89947 */ /* 0x002fea0003800000 */
.L_x_4346:
[----:B------:R-:W-:Y:S05]  /*3080*/  @!P0 BRA `(.L_x_4220) ;  /* 0x0000000000048947 */ /* 0x000fea0003800000 */
[----:B------:R-:W-:Y:S01]  /*3090*/  BPT.TRAP 0x1 ;  /* 0x000000040000795c */ /* 0x000fe20000300000 */
.L_x_4220:
[----:B------:R-:W-:Y:S01]  /*30a0*/  IMAD.U32 R7, RZ, RZ, UR36 ;  /* 0x00000024ff077e24 */ /* 0x000fe2000f8e00ff */
[----:B0-----:R-:W-:-:S04]  /*30b0*/  SHF.L.U32 R4, R2, 0x1f, RZ ;  /* 0x0000001f02047819 */ /* 0x001fc800000006ff */
[----:B------:R-:W-:-:S04]  /*30c0*/  LEA R7, R7, UR40, 0x3 ;  /* 0x0000002807077c11 */ /* 0x000fc8000f8e18ff */
[----:B------:R0:W2:Y:S01]  /*30d0*/  SYNCS.PHASECHK.TRANS64.TRYWAIT P1, [R7+URZ+0x38830], R4 ;  /* 0x03883004070075a7 */ /* 0x0000a2000802017f */
[----:B------:R-:W-:Y:S05]  /*30e0*/  @!P0 BRA `(.L_x_4221) ;  /* 0x0000000000048947 */ /* 0x000fea0003800000 */
[----:B------:R-:W-:Y:S01]  /*30f0*/  BPT.TRAP 0x1 ;  /* 0x000000040000795c */ /* 0x000fe20000300000 */
.L_x_4221:
[----:B--2---:R-:W-:Y:S05]  /*3100*/  @P1 BRA `(.L_x_4222) ;  /* 0x0000000000081947 */ /* 0x004fea0003800000 */
[----:B------:R-:W2:Y:S02]  /*3110*/  SYNCS.PHASECHK.TRANS64.TRYWAIT P1, [R7+URZ+0x38830], R4 ;  /* 0x03883004070075a7 */ /* 0x000ea4000802017f */
[----:B--2---:R-:W-:Y:S05]  /*3120*/  @!P1 BRA `(.L_x_4223) ;  /* 0x000000f000b49947 */ /* 0x004fea0003800000 */
.L_x_4222:
[----:B------:R-:W-:-:S04]  /*3130*/  UIADD3 UR4, UR40, 0x22400, URZ ;  /* 0x0002240028047890 */ /* 0x000fc8000fffe03f */
[----:B------:R-:W-:-:S04]  /*3140*/  USHF.R.U32.HI UR4, URZ, 0x4, UR4 ;  /* 0x000000043f047899 */ /* 0x000fc80008011604 */
[----:B------:R-:W-:-:S06]  /*3150*/  ULOP3.LUT UR4, UR4, 0x3fff, URZ, 0xc0, !UPT ;  /* 0x00003fff04047892 */ /* 0x000fcc000f8ec03f */
[----:B-1----:R-:W-:Y:S01]  /*3160*/  IMAD.U32 R0, RZ, RZ, UR4 ;  /* 0x00000004ff007e24 */ /* 0x002fe2000f8e00ff */
        /* <DEDUP_REMOVED lines=34> */
[----:B------:R-:W1:Y:S02]  /*3390*/  SYNCS.PHASECHK.TRANS64.TRYWAIT P1, [UR40+0x38810], R3 ;  /* 0x03881003ff0075a7 */ /* 0x000e640008020168 */
[----:B-1----:R-:W-:Y:S05]  /*33a0*/  @!P1 BRA `(.L_x_4224) ;  /* 0x000000f000289947 */ /* 0x002fea0003800000 */
.L_x_4347:
[----:B------:R-:W-:Y:S05]  /*33b0*/  @!P0 BRA `(.L_x_4225) ;  /* 0x0000000000048947 */ /* 0x000fea0003800000 */
[----:B------:R-:W-:Y:S01]  /*33c0*/  BPT.TRAP 0x1 ;  /* 0x000000040000795c */ /* 0x000fe20000300000 */
.L_x_4225:
[----:B------:R3:W4:Y:S01]  /*33d0*/  SYNCS.PHASECHK.TRANS64.TRYWAIT P1, [R7+URZ+0x38850], R4 ;  /* 0x03885004070075a7 */ /* 0x000722000802017f */
[----:B------:R-:W-:Y:S05]  /*33e0*/  @!P0 BRA `(.L_x_4226) ;  /* 0x0000000000048947 */ /* 0x000fea0003800000 */
[----:B------:R-:W-:Y:S01]  /*33f0*/  BPT.TRAP 0x1 ;  /* 0x000000040000795c */ /* 0x000fe20000300000 */
.L_x_4226:
[----:B----4-:R-:W-:Y:S05]  /*3400*/  @P1 BRA `(.L_x_4227) ;  /* 0x0000000000081947 */ /* 0x010fea0003800000 */
[----:B------:R-:W4:Y:S02]  /*3410*/  SYNCS.PHASECHK.TRANS64.TRYWAIT P1, [R7+URZ+0x38850], R4 ;  /* 0x03885004070075a7 */ /* 0x000f24000802017f */
[----:B----4-:R-:W-:Y:S05]  /*3420*/  @!P1 BRA `(.L_x_4228) ;  /* 0x000000f000209947 */ /* 0x010fea0003800000 */
.L_x_4227:
[----:B------:R-:W-:Y:S01]  /*3430*/  UIADD3 UR4, UR40, 0x400, URZ ;  /* 0x0000040028047890 */ /* 0x000fe2000fffe03f */
[----:B------:R-:W-:Y:S01]  /*3440*/  WARPGROUP.ARRIVE ;  /* 0x00000000000079c5 */ /* 0x000fe20000000000 */
[----:B------:R-:W-:-:S05]  /*3450*/  UIADD3 UR5, UR40, 0x26400, URZ ;  /* 0x0002640028057890 */ /* 0x000fca000fffe03f */
[----:B-1----:R-:W1:Y:S01]  /*3460*/  S2R R3, SR_TID.X ;  /* 0x0000000000037919 */ /* 0x002e620000002100 */
        /* <DEDUP_REMOVED lines=18> */
[----:B-1----:R-:W-:-:S06]  /*3590*/  SHF.R.U32.HI R3, RZ, 0x7, R3 ;  /* 0x00000007ff037819 */ /* 0x002fcc0000011603 */
[----:B------:R-:W1:Y:S02]  /*35a0*/  SHFL.IDX PT, R3, R3, RZ, 0x1f ;  /* 0x00001fff03037589 */ /* 0x000e6400000e0000 */
[----:B-1----:R-:W-:-:S13]  /*35b0*/  R2UR UR7, R3 ;  /* 0x00000000030772ca */ /* 0x002fda00000e0000 */
        /* <DEDUP_REMOVED lines=251> */
.L_x_4229:
        /* <DEDUP_REMOVED lines=8> */
[----:B------:R-:W1:Y:S01]  /*45f0*/  MUFU.TANH R24, R24 ;  /* 0x0000001800187308 */ /* 0x000e620000002400 */
[----:B------:R-:W-:Y:S01]  /*4600*/  IADD3 R3, -R18, 0x40, R3 ;  /* 0x0000004012037810 */ /* 0x000fe20007ffe103 */
[----:B------:R-:W-:Y:S01]  /*4610*/  FMUL.FTZ R33, R33, UR5 ;  /* 0x0000000521217c20 */ /* 0x000fe20008410000 */
[----:B------:R-:W-:Y:S01]  /*4620*/  FMUL.FTZ R27, R27, UR5 ;  /* 0x000000051b1b7c20 */ /* 0x000fe20008410000 */
[----:B------:R-:W-:Y:S01]  /*4630*/  FMUL.FTZ R36, R36, UR5 ;  /* 0x0000000524247c20 */ /* 0x000fe20008410000 */
[C---:B------:R-:W-:Y:S01]  /*4640*/  ISETP.GT.AND P5, PT, R3.reuse, RZ, PT ;  /* 0x000000ff0300720c */ /* 0x040fe20003fa4270 */
[----:B------:R-:W-:Y:S01]  /*4650*/  FMUL.FTZ R30, R30, UR5 ;  /* 0x000000051e1e7c20 */ /* 0x000fe20008410000 */
[C---:B------:R-:W-:Y:S01]  /*4660*/  ISETP.GT.AND P4, PT, R3.reuse, 0x1, PT ;  /* 0x000000010300780c */ /* 0x040fe20003f84270 */
[----:B------:R-:W5:Y:S01]  /*4670*/  MUFU.TANH R25, R25 ;  /* 0x0000001900197308 */ /* 0x000f620000002400 */
[----:B------:R-:W-:Y:S01]  /*4680*/  ISETP.GT.AND P3, PT, R3, 0x8, PT ;  /* 0x000000080300780c */ /* 0x000fe20003f64270 */
[----:B------:R-:W-:Y:S01]  /*4690*/  FMUL.FTZ R37, R37, UR5 ;  /* 0x0000000525257c20 */ /* 0x000fe20008410000 */
[----:B------:R-:W-:Y:S01]  /*46a0*/  FMUL.FTZ R31, R31, UR5 ;  /* 0x000000051f1f7c20 */ /* 0x000fe20008410000 */
[C---:B------:R-:W-:Y:S01]  /*46b0*/  ISETP.GT.AND P2, PT, R3.reuse, 0x9, PT ;  /* 0x000000090300780c */ /* 0x040fe20003f44270 */
[----:B------:R-:W-:Y:S01]  /*46c0*/  FMUL.FTZ R40, R40, UR5 ;  /* 0x0000000528287c20 */ /* 0x000fe20008410000 */
[----:B------:R-:W-:Y:S01]  /*46d0*/  FMUL.FTZ R34, R34, UR5 ;  /* 0x0000000522227c20 */ /* 0x000fe20008410000 */
[----:B------:R-:W-:Y:S01]  /*46e0*/  ISETP.GT.AND P1, PT, R3, 0x10, PT ;  /* 0x000000100300780c */ /* 0x000fe20003f24270 */
[----:B------:R-:W0:Y:S01]  /*46f0*/  MUFU.TANH R28, R28 ;  /* 0x0000001c001c7308 */ /* 0x000e220000002400 */
[----:B-1----:R-:W-:Y:S01]  /*4700*/  FSEL R24, R24, -INF , P5 ;  /* 0xff80000018187808 */ /* 0x002fe20002800000 */
[----:B------:R-:W-:Y:S01]  /*4710*/  FMUL.FTZ R41, R41, UR5 ;  /* 0x0000000529297c20 */ /* 0x000fe20008410000 */
[----:B------:R-:W-:Y:S01]  /*4720*/  FMUL.FTZ R35, R35, UR5 ;  /* 0x0000000523237c20 */ /* 0x000fe20008410000 */
[----:B------:R-:W-:Y:S01]  /*4730*/  ISETP.GT.AND P6, PT, R3, 0x11, PT ;  /* 0x000000110300780c */ /* 0x000fe20003fc4270 */
[----:B------:R-:W-:Y:S01]  /*4740*/  FMUL.FTZ R44, R44, UR5 ;  /* 0x000000052c2c7c20 */ /* 0x000fe20008410000 */
[----:B------:R-:W-:Y:S01]  /*4750*/  FMUL.FTZ R38, R38, UR5 ;  /* 0x0000000526267c20 */ /* 0x000fe20008410000 */
[----:B------:R-:W-:Y:S01]  /*4760*/  FMUL.FTZ R45, R45, UR5 ;  /* 0x000000052d2d7c20 */ /* 0x000fe20008410000 */
[----:B------:R-:W1:Y:S01]  /*4770*/  MUFU.TANH R29, R29 ;  /* 0x0000001d001d7308 */ /* 0x000e620000002400 */
        /* <DEDUP_REMOVED lines=12> */
[----:B--234-:R-:W-:Y:S01]  /*4840*/  FMNMX.FTZ R4, R28, R5, !PT ;  /* 0x000000051c047209 */ /* 0x01cfe20007810000 */
[----:B------:R-:W-:Y:S01]  /*4850*/  FMUL.FTZ R47, R47, UR5 ;  /* 0x000000052f2f7c20 */ /* 0x000fe20008410000 */
[----:B------:R-:W-:Y:S01]  /*4860*/  FMUL.FTZ R50, R50, UR5 ;  /* 0x0000000532327c20 */ /* 0x000fe20008410000 */
[----:B------:R-:W0:Y:S01]  /*4870*/  MUFU.TANH R26, R26 ;  /* 0x0000001a001a7308 */ /* 0x000e220000002400 */
[----:B-1----:R-:W-:Y:S01]  /*4880*/  FSEL R29, R29, -INF , P2 ;  /* 0xff8000001d1d7808 */ /* 0x002fe20001000000 */
[----:B------:R-:W-:Y:S01]  /*4890*/  FMUL.FTZ R51, R51, UR5 ;  /* 0x0000000533337c20 */ /* 0x000fe20008410000 */
[----:B------:R-:W-:Y:S01]  /*48a0*/  FMUL.FTZ R54, R54, UR5 ;  /* 0x0000000536367c20 */ /* 0x000fe20008410000 */
[----:B------:R-:W-:Y:S01]  /*48b0*/  FMUL.FTZ R55, R55, UR5 ;  /* 0x0000000537377c20 */ /* 0x000fe20008410000 */
[----:B------:R-:W-:Y:S01]  /*48c0*/  FMNMX.FTZ R5, R29, R4, !PT ;  /* 0x000000041d057209 */ /* 0x000fe20007810000 */
[----:B------:R-:W-:Y:S01]  /*48d0*/  ULDC UR11, c[0x0][0xa80] ;  /* 0x0002a000000b7ab9 */ /* 0x000fe20000000800 */
[----:B------:R-:W-:Y:S01]  /*48e0*/  R2UR UR6, R7 ;  /* 0x00000000070672ca */ /* 0x000fe200000e0000 */
[----:B------:R-:W1:Y:S01]  /*48f0*/  MUFU.TANH R33, R33 ;  /* 0x0000002100217308 */ /* 0x000e620000002400 */
[----:B-----5:R-:W-:Y:S01]  /*4900*/  FSEL R32, R32, -INF , P1 ;  /* 0xff80000020207808 */ /* 0x020fe20000800000 */
[----:B------:R-:W-:Y:S01]  /*4910*/  ULOP3.LUT UR5, UR43, 0x2000000, URZ, 0xfc, !UPT ;  /* 0x020000002b057892 */ /* 0x000fe2000f8efc3f */
[----:B------:R-:W-:-:S02]  /*4920*/  UMOV UR15, 0x40000040 ;  /* 0x40000040000f7882 */ /* 0x000fc40000000000 */
[----:B------:R-:W-:Y:S01]  /*4930*/  FMNMX.FTZ R4, R32, R5, !PT ;  /* 0x0000000520047209 */ /* 0x000fe20007810000 */
[----:B------:R-:W-:Y:S02]  /*4940*/  ULEA UR10, UR36, UR5, 0xc ;  /* 0x00000005240a7291 */ /* 0x000fe4000f8e603f */
[----:B------:R-:W2:Y:S01]  /*4950*/  MUFU.TANH R27, R27 ;  /* 0x0000001b001b7308 */ /* 0x000ea20000002400 */
[----:B0-----:R-:W-:Y:S01]  /*4960*/  FSEL R26, R26, -INF , P5 ;  /* 0xff8000001a1a7808 */ /* 0x001fe20002800000 */
[----:B------:R-:W-:Y:S01]  /*4970*/  UMOV UR7, 0x40000040 ;  /* 0x4000004000077882 */ /* 0x000fe20000000000 */
[----:B------:R-:W-:Y:S01]  /*4980*/  ISETP.GT.AND P5, PT, R3, 0x18, PT ;  /* 0x000000180300780c */ /* 0x000fe20003fa4270 */
[----:B------:R-:W-:Y:S01]  /*4990*/  UIADD3 UR6, UR6, 0x38840, URZ ;  /* 0x0003884006067890 */ /* 0x000fe2000fffe03f */
[----:B------:R-:W-:-:S03]  /*49a0*/  UMOV UR14, UR10 ;  /* 0x0000000a000e7c82 */ /* 0x000fc60008000000 */
[----:B------:R-:W0:Y:S01]  /*49b0*/  MUFU.TANH R36, R36 ;  /* 0x0000002400247308 */ /* 0x000e220000002400 */
[----:B-1----:R-:W-:Y:S01]  /*49c0*/  FSEL R33, R33, -INF , P6 ;  /* 0xff80000021217808 */ /* 0x002fe20003000000 */
[----:B------:R-:W-:-:S03]  /*49d0*/  UPRMT UR6, UR39, 0x654, UR6 ;  /* 0x0000065427067896 */ /* 0x000fc60008000006 */
[----:B------:R-:W-:-:S03]  /*49e0*/  FMNMX.FTZ R5, R33, R4, !PT ;  /* 0x0000000421057209 */ /* 0x000fc60007810000 */
[----:B------:R-:W1:Y:S01]  /*49f0*/  MUFU.TANH R30, R30 ;  /* 0x0000001e001e7308 */ /* 0x000e620000002400 */
[----:B--2---:R-:W-:Y:S02]  /*4a00*/  FSEL R27, R27, -INF , P4 ;  /* 0xff8000001b1b7808 */ /* 0x004fe40002000000 */
[----:B------:R-:W-:Y:S01]  /*4a10*/  ISETP.GT.AND P4, PT, R3, 0x19, PT ;  /* 0x000000190300780c */ /* 0x000fe20003f84270 */
[----:B------:R-:W-:Y:S01]  /*4a20*/  SYNCS.ARRIVE.TRANS64.RED.A1T0 RZ, [UR6], RZ ;  /* 0x000000ffffff79a7 */ /* 0x000fe20008100406 */
[----:B------:R-:W-:-:S03]  /*4a30*/  UIADD3 UR6, UR10, 0x80, URZ ;  /* 0x000000800a067890 */ /* 0x000fc6000fffe03f */
[----:B------:R-:W2:Y:S01]  /*4a40*/  MUFU.TANH R37, R37 ;  /* 0x0000002500257308 */ /* 0x000ea20000002400 */
[----:B0-----:R-:W-:-:S04]  /*4a50*/  FSEL R36, R36, -INF , P5 ;  /* 0xff80000024247808 */ /* 0x001fc80002800000 */
        /* <DEDUP_REMOVED lines=41> */
[----:B--2---:R-:W-:-:S07]  /*4cf0*/  FSEL R49, R49, -INF , P4 ;  /* 0xff80000031317808 */ /* 0x004fce0002000000 */
[----:B------:R-:W2:Y:S01]  /*4d00*/  MUFU.TANH R53, R53 ;  /* 0x0000003500357308 */ /* 0x000ea20000002400 */
[----:B0-----:R-:W-:Y:S02]  /*4d10*/  FSEL R43, R43, -INF , P2 ;  /* 0xff8000002b2b7808 */ /* 0x001fe40001000000 */
[----:B------:R-:W-:Y:S02]  /*4d20*/  ISETP.GT.AND P2, PT, R3, 0x39, PT ;  /* 0x000000390300780c */ /* 0x000fe40003f44270 */
[----:B------:R-:W-:-:S03]  /*4d30*/  FMNMX.FTZ R3, R49, R4, !PT ;  /* 0x0000000431037209 */ /* 0x000fc60007810000 */
[----:B------:R-:W0:Y:S01]  /*4d40*/  MUFU.TANH R46, R46 ;  /* 0x0000002e002e7308 */ /* 0x000e220000002400 */
[----:B-1----:R-:W-:-:S04]  /*4d50*/  FSEL R52, R52, -INF , P3 ;  /* 0xff80000034347808 */ /* 0x002fc80001800000 */
[----:B------:R-:W-:Y:S02]  /*4d60*/  FMNMX.FTZ R4, R52, R3, !PT ;  /* 0x0000000334047209 */ /* 0x000fe40007810000 */
[----:B------:R-:W-:Y:S01]  /*4d70*/  FMNMX.FTZ R3, R26, R27, !PT ;  /* 0x0000001b1a037209 */ /* 0x000fe20007810000 */
[----:B------:R-:W1:Y:S01]  /*4d80*/  MUFU.TANH R47, R47 ;  /* 0x0000002f002f7308 */ /* 0x000e620000002400 */
[----:B--2---:R-:W-:-:S04]  /*4d90*/  FSEL R53, R53, -INF , P2 ;  /* 0xff80000035357808 */ /* 0x004fc80001000000 */
[----:B------:R-:W-:-:S03]  /*4da0*/  FMNMX.FTZ R5, R53, R4, !PT ;  /* 0x0000000435057209 */ /* 0x000fc60007810000 */
[----:B------:R-:W2:Y:S01]  /*4db0*/  MUFU.TANH R50, R50 ;  /* 0x0000003200327308 */ /* 0x000ea20000002400 */
[----:B0-----:R-:W-:Y:S01]  /*4dc0*/  FSEL R46, R46, -INF , P1 ;  /* 0xff8000002e2e7808 */ /* 0x001fe20000800000 */
[----:B------:R-:W0:Y:S06]  /*4dd0*/  SHFL.BFLY PT, R4, R5, 0x2, 0x1f ;  /* 0x0c401f0005047f89 */ /* 0x000e2c00000e0000 */
[----:B------:R-:W3:Y:S01]  /*4de0*/  MUFU.TANH R51, R51 ;  /* 0x0000003300337308 */ /* 0x000ee20000002400 */
[----:B-1----:R-:W-:-:S07]  /*4df0*/  FSEL R47, R47, -INF , P6 ;  /* 0xff8000002f2f7808 */ /* 0x002fce0003000000 */
[----:B------:R-:W1:Y:S01]  /*4e00*/  MUFU.TANH R54, R54 ;  /* 0x0000003600367308 */ /* 0x000e620000002400 */
[----:B--2---:R-:W-:-:S07]  /*4e10*/  FSEL R50, R50, -INF , P5 ;  /* 0xff80000032327808 */ /* 0x004fce0002800000 */
[----:B------:R-:W2:Y:S01]  /*4e20*/  MUFU.TANH R55, R55 ;  /* 0x0000003700377308 */ /* 0x000ea20000002400 */
[----:B---3--:R-:W-:Y:S02]  /*4e30*/  FSEL R51, R51, -INF , P4 ;  /* 0xff80000033337808 */ /* 0x008fe40002000000 */
[----:B0-----:R-:W-:Y:S02]  /*4e40*/  FMNMX.FTZ R6, R5, R4, !PT ;  /* 0x0000000405067209 */ /* 0x001fe40007810000 */
[----:B------:R-:W-:-:S03]  /*4e50*/  FMNMX.FTZ R4, R30, R3, !PT ;  /* 0x000000031e047209 */ /* 0x000fc60007810000 */
[----:B------:R-:W0:Y:S01]  /*4e60*/  SHFL.BFLY PT, R9, R6, 0x1, 0x1f ;  /* 0x0c201f0006097f89 */ /* 0x000e2200000e0000 */
[----:B------:R-:W-:Y:S02]  /*4e70*/  FMNMX.FTZ R3, R31, R4, !PT ;  /* 0x000000041f037209 */ /* 0x000fe40007810000 */
[----:B-1----:R-:W-:Y:S02]  /*4e80*/  FSEL R54, R54, -INF , P3 ;  /* 0xff80000036367808 */ /* 0x002fe40001800000 */
[----:B------:R-:W-:-:S04]  /*4e90*/  FMNMX.FTZ R4, R34, R3, !PT ;  /* 0x0000000322047209 */ /* 0x000fc80007810000 */
[----:B------:R-:W-:Y:S02]  /*4ea0*/  FMNMX.FTZ R3, R35, R4, !PT ;  /* 0x0000000423037209 */ /* 0x000fe40007810000 */
[----:B--2---:R-:W-:Y:S02]  /*4eb0*/  FSEL R55, R55, -INF , P2 ;  /* 0xff80000037377808 */ /* 0x004fe40001000000 */
[----:B------:R-:W-:-:S04]  /*4ec0*/  FMNMX.FTZ R4, R38, R3, !PT ;  /* 0x0000000326047209 */ /* 0x000fc80007810000 */
[----:B------:R-:W-:-:S04]  /*4ed0*/  FMNMX.FTZ R5, R39, R4, !PT ;  /* 0x0000000427057209 */ /* 0x000fc80007810000 */
[----:B------:R-:W-:Y:S02]  /*4ee0*/  FMNMX.FTZ R4, R42, R5, !PT ;  /* 0x000000052a047209 */ /* 0x000fe40007810000 */
[----:B0-----:R-:W-:Y:S02]  /*4ef0*/  FMNMX.FTZ R3, R6, R9, !PT ;  /* 0x0000000906037209 */ /* 0x001fe40007810000 */
        /* <DEDUP_REMOVED lines=23> */
[--C-:B------:R-:W-:Y:S01]  /*5070*/  FFMA.FTZ R169, R48, UR11, -R56.reuse ;  /* 0x0000000b30a97c23 */ /* 0x100fe20008010838 */
[--C-:B------:R-:W-:Y:S01]  /*5080*/  FFMA.FTZ R170, R49, UR11, -R56.reuse ;  /* 0x0000000b31aa7c23 */ /* 0x100fe20008010838 */
[--C-:B------:R-:W-:Y:S01]  /*5090*/  FFMA.FTZ R171, R52, UR11, -R56.reuse ;  /* 0x0000000b34ab7c23 */ /* 0x100fe20008010838 */
[--C-:B------:R-:W-:Y:S01]  /*50a0*/  FFMA.FTZ R172, R53, UR11, -R56.reuse ;  /* 0x0000000b35ac7c23 */ /* 0x100fe20008010838 */
[----:B------:R-:W-:Y:S08]  /*50b0*/  MUFU.EX2 R5, R5 ;  /* 0x0000000500057308 */ /* 0x000ff00000000800 */
[----:B------:R-:W1:Y:S08]  /*50c0*/  MUFU.EX2 R6, R6 ;  /* 0x0000000600067308 */ /* 0x000e700000000800 */
[----:B------:R-:W-:Y:S01]  /*50d0*/  MUFU.EX2 R8, R8 ;  /* 0x0000000800087308 */ /* 0x000fe20000000800 */
[----:B0-----:R-:W-:Y:S01]  /*50e0*/  FMNMX.FTZ R24, R4, R15, !PT ;  /* 0x0000000f04187209 */ /* 0x001fe20007810000 */
[----:B------:R-:W-:-:S04]  /*50f0*/  FFMA.FTZ R15, R41, UR11, -R56 ;  /* 0x0000000b290f7c23 */ /* 0x000fc80008010838 */
        /* <DEDUP_REMOVED lines=12> */
[----:B------:R-:W-:-:S04]  /*51c0*/  FMUL.FTZ R24, R4, UR11 ;  /* 0x0000000b04187c20 */ /* 0x000fc80008410000 */
[----:B------:R-:W0:Y:S01]  /*51d0*/  MUFU.EX2 R13, R13 ;  /* 0x0000000d000d7308 */ /* 0x000e220000000800 */
[----:B------:R-:W-:Y:S02]  /*51e0*/  FSEL R24, R24, RZ, P1 ;  /* 0x000000ff18187208 */ /* 0x000fe40000800000 */
[----:B-1----:R-:W-:Y:S01]  /*51f0*/  F2FP.F16.F32.PACK_AB R156, R11, R10 ;  /* 0x0000000a0b9c723e */ /* 0x002fe200000000ff */
[----:B------:R-:W-:Y:S02]  /*5200*/  FADD.FTZ R10, R10, R9 ;  /* 0x000000090a0a7221 */ /* 0x000fe40000010000 */
[--C-:B------:R-:W-:Y:S01]  /*5210*/  FFMA.FTZ R173, R26, UR11, -R24.reuse ;  /* 0x0000000b1aad7c23 */ /* 0x100fe20008010818 */
        /* <DEDUP_REMOVED lines=28> */
[----:B------:R-:W-:-:S04]  /*53e0*/  FADD.FTZ R175, R175, R174 ;  /* 0x000000aeafaf7221 */ /* 0x000fc80000010000 */
[----:B------:R1:W-:Y:S01]  /*53f0*/  STSM.16.M88.4 [R22+0x36400], R152 ;  /* 0x0364009816007844 */ /* 0x0003e20000000200 */
[----:B------:R-:W-:Y:S01]  /*5400*/  FADD.FTZ R178, R178, R175 ;  /* 0x000000afb2b27221 */ /* 0x000fe20000010000 */
[----:B------:R-:W-:Y:S08]  /*5410*/  MUFU.EX2 R179, R179 ;  /* 0x000000b300b37308 */ /* 0x000ff00000000800 */
[----:B------:R-:W2:Y:S01]  /*5420*/  MUFU.EX2 R182, R182 ;  /* 0x000000b600b67308 */ /* 0x000ea20000000800 */
[----:B0-----:R-:W-:Y:S01]  /*5430*/  F2FP.F16.F32.PACK_AB R157, R180, R177 ;  /* 0x000000b1b49d723e */ /* 0x001fe200000000ff */
[----:B------:R-:W-:-:S04]  /*5440*/  FADD.FTZ R177, R177, R178 ;  /* 0x000000b2b1b17221 */ /* 0x000fc80000010000 */
[----:B------:R-:W-:Y:S02]  /*5450*/  FADD.FTZ R180, R180, R177 ;  /* 0x000000b1b4b47221 */ /* 0x000fe40000010000 */
[----:B------:R-:W-:Y:S08]  /*5460*/  MUFU.EX2 R14, R14 ;  /* 0x0000000e000e7308 */ /* 0x000ff00000000800 */
[----:B------:R-:W0:Y:S01]  /*5470*/  MUFU.EX2 R15, R15 ;  /* 0x0000000f000f7308 */ /* 0x000e220000000800 */
[----:B--2---:R-:W-:Y:S01]  /*5480*/  F2FP.F16.F32.PACK_AB R159, R182, R179 ;  /* 0x000000b3b69f723e */ /* 0x004fe200000000ff */
[----:B------:R-:W-:-:S04]  /*5490*/  FADD.FTZ R179, R179, R180 ;  /* 0x000000b4b3b37221 */ /* 0x000fc80000010000 */
[----:B------:R1:W-:Y:S01]  /*54a0*/  STSM.16.M88.4 [R185], R156 ;  /* 0x0000009cb9007844 */ /* 0x0003e20000000200 */
        /* <DEDUP_REMOVED lines=10> */
[----:B------:R-:W-:Y:S02]  /*5550*/  FADD.FTZ R20, R21, R20 ;  /* 0x0000001415147221 */ /* 0x000fe40000010000 */
        /* <DEDUP_REMOVED lines=11> */
[----:B------:R-:W2:Y:S08]  /*5610*/  MUFU.EX2 R171, R171 ;  /* 0x000000ab00ab7308 */ /* 0x000eb00000000800 */
[----:B------:R-:W3:Y:S01]  /*5620*/  MUFU.EX2 R172, R172 ;  /* 0x000000ac00ac7308 */ /* 0x000ee20000000800 */
[----:B0-----:R-:W-:Y:S01]  /*5630*/  F2FP.F16.F32.PACK_AB R164, R170, R169 ;  /* 0x000000a9aaa4723e */ /* 0x001fe200000000ff */
[----:B------:R-:W-:-:S04]  /*5640*/  FADD.FTZ R169, R169, R20 ;  /* 0x00000014a9a97221 */ /* 0x000fc80000010000 */
[----:B------:R-:W-:Y:S02]  /*5650*/  FADD.FTZ R170, R170, R169 ;  /* 0x000000a9aaaa7221 */ /* 0x000fe40000010000 */
[----:B------:R-:W-:Y:S02]  /*5660*/  MUFU.EX2 R211, R211 ;  /* 0x000000d300d37308 */ /* 0x000fe40000000800 */
[----:B--2---:R-:W-:-:S06]  /*5670*/  FADD.FTZ R5, R171, R170 ;  /* 0x000000aaab057221 */ /* 0x004fcc0000010000 */
[----:B------:R-:W0:Y:S01]  /*5680*/  MUFU.EX2 R214, R214 ;  /* 0x000000d600d67308 */ /* 0x000e220000000800 */
[C---:B---3--:R-:W-:Y:S01]  /*5690*/  F2FP.F16.F32.PACK_AB R166, R172.reuse, R171 ;  /* 0x000000abaca6723e */ /* 0x048fe200000000ff */
[----:B------:R-:W-:-:S06]  /*56a0*/  FADD.FTZ R5, R172, R5 ;  /* 0x00000005ac057221 */ /* 0x000fcc0000010000 */
[----:B------:R-:W-:Y:S08]  /*56b0*/  MUFU.EX2 R213, R213 ;  /* 0x000000d500d57308 */ /* 0x000ff00000000800 */
[----:B------:R-:W2:Y:S01]  /*56c0*/  MUFU.EX2 R216, R216 ;  /* 0x000000d800d87308 */ /* 0x000ea20000000800 */
[----:B0-----:R-:W-:Y:S01]  /*56d0*/  F2FP.F16.F32.PACK_AB R165, R214, R211 ;  /* 0x000000d3d6a5723e */ /* 0x001fe200000000ff */
[----:B------:R-:W-:-:S04]  /*56e0*/  FADD.FTZ R211, R211, R212 ;  /* 0x000000d4d3d37221 */ /* 0x000fc80000010000 */
[----:B------:R-:W-:Y:S01]  /*56f0*/  FADD.FTZ R214, R214, R211 ;  /* 0x000000d3d6d67221 */ /* 0x000fe20000010000 */
[----:B--2---:R-:W-:-:S03]  /*5700*/  F2FP.F16.F32.PACK_AB R167, R216, R213 ;  /* 0x000000d5d8a7723e */ /* 0x004fc600000000ff */
[----:B------:R-:W-:Y:S02]  /*5710*/  FADD.FTZ R213, R213, R214 ;  /* 0x000000d6d5d57221 */ /* 0x000fe40000010000 */
[----:B------:R1:W-:Y:S01]  /*5720*/  STSM.16.M88.4 [R184], R164 ;  /* 0x000000a4b8007844 */ /* 0x0003e20000000200 */
[----:B------:R-:W-:Y:S01]  /*5730*/  WARPGROUP.ARRIVE ;  /* 0x00000000000079c5 */ /* 0x000fe20000000000 */
[----:B------:R-:W-:-:S05]  /*5740*/  FADD.FTZ R6, R216, R213 ;  /* 0x000000d5d8067221 */ /* 0x000fca0000010000 */
[----:B------:R-:W-:Y:S03]  /*5750*/  HGMMA.64x256x16.F32 R24, R152, gdesc[UR12].tnspB, RZ, !UPT, gsb0 ;  /* 0x43e0000c98187df0 */ /* 0x000fe6000c0008ff */
        /* <DEDUP_REMOVED lines=10> */
[----:B------:R-:W-:Y:S01]  /*5800*/  HGMMA.64x256x16.F32 R24, R160, gdesc[UR4].tnspB, R24, gsb0 ;  /* 0x43e00004a0187df0 */ /* 0x000fe20008000818 */
[----:B------:R-:W-:Y:S01]  /*5810*/  UMOV UR6, UR10 ;  /* 0x0000000a00067c82 */ /* 0x000fe20008000000 */
        /* <DEDUP_REMOVED lines=14> */
.L_x_4230:
        /* <DEDUP_REMOVED lines=10> */
.L_x_4242:
        /* <DEDUP_REMOVED lines=9> */
.L_x_4232:
[----:B------:R-:W-:Y:S01]  /*5a30*/  ULEA UR6, UR36, UR40, 0x3 ;  /* 0x0000002824067291 */ /* 0x000fe2000f8e183f */
[----:B------:R-:W-:-:S08]  /*5a40*/  SHF.L.U32 R3, R2, 0x1f, RZ ;  /* 0x0000001f02037819 */ /* 0x000fd000000006ff */
[----:B------:R0:W1:Y:S01]  /*5a50*/  SYNCS.PHASECHK.TRANS64.TRYWAIT P2, [UR6+0x38830], R3 ;  /* 0x03883003ff0075a7 */ /* 0x0000620008040146 */
[----:B------:R-:W-:Y:S05]  /*5a60*/  @!P0 BRA `(.L_x_4233) ;  /* 0x0000000000048947 */ /* 0x000fea0003800000 */
[----:B------:R-:W-:Y:S01]  /*5a70*/  BPT.TRAP 0x1 ;  /* 0x000000040000795c */ /* 0x000fe20000300000 */
.L_x_4233:
[----:B-1----:R-:W-:Y:S05]  /*5a80*/  @P2 BRA `(.L_x_4234) ;  /* 0x0000000000082947 */ /* 0x002fea0003800000 */
[----:B------:R-:W1:Y:S02]  /*5a90*/  SYNCS.PHASECHK.TRANS64.TRYWAIT P2, [UR6+0x38830], R3 ;  /* 0x03883003ff0075a7 */ /* 0x000e640008040146 */
[----:B-1----:R-:W-:Y:S05]  /*5aa0*/  @!P2 BRA `(.L_x_4235) ;  /* 0x000000c80094a947 */ /* 0x002fea0003800000 */
.L_x_4234:
        /* <DEDUP_REMOVED lines=28> */
.L_x_4236:
[----:B------:R2:W3:Y:S01]  /*5c70*/  SYNCS.PHASECHK.TRANS64.TRYWAIT P2, [UR6+0x38850], R3 ;  /* 0x03885003ff0075a7 */ /* 0x0004e20008040146 */
[----:B------:R-:W-:Y:S05]  /*5c80*/  @!P0 BRA `(.L_x_4237) ;  /* 0x0000000000048947 */ /* 0x000fea0003800000 */
[----:B------:R-:W-:Y:S01]  /*5c90*/  BPT.TRAP 0x1 ;  /* 0x000000040000795c */ /* 0x000fe20000300000 */
.L_x_4237:
[----:B---3--:R-:W-:Y:S05]  /*5ca0*/  @P2 BRA `(.L_x_4238) ;  /* 0x0000000000082947 */ /* 0x008fea0003800000 */
[----:B------:R-:W3:Y:S02]  /*5cb0*/  SYNCS.PHASECHK.TRANS64.TRYWAIT P2, [UR6+0x38850], R3 ;  /* 0x03885003ff0075a7 */ /* 0x000ee40008040146 */
[----:B---3--:R-:W-:Y:S05]  /*5cc0*/  @!P2 BRA `(.L_x_4239) ;  /* 0x000000c80024a947 */ /* 0x008fea0003800000 */
.L_x_4238:
[----:B------:R-:W-:Y:S01]  /*5cd0*/  UIADD3 UR10, UR40, 0x26400, URZ ;  /* 0x00026400280a7890 */ /* 0x000fe2000fffe03f */
[----:B------:R-:W-:Y:S01]  /*5ce0*/  WARPGROUP.ARRIVE ;  /* 0x00000000000079c5 */ /* 0x000fe20000000000 */
[----:B------:R-:W-:-:S05]  /*5cf0*/  ULEA UR11, UR36, UR4, 0xc ;  /* 0x00000004240b7291 */ /* 0x000fca000f8e603f */
[----:B-1----:R-:W1:Y:S01]  /*5d00*/  S2R R4, SR_TID.X ;  /* 0x0000000000047919 */ /* 0x002e620000002100 */
[----:B------:R-:W-:Y:S01]  /*5d10*/  USHF.R.U32.HI UR10, URZ, 0x4, UR10 ;  /* 0x000000043f0a7899 */ /* 0x000fe2000801160a */
[----:B------:R-:W-:Y:S01]  /*5d20*/  UMOV UR23, 0x40000040 ;  /* 0x4000004000177882 */ /* 0x000fe20000000000 */
[----:B------:R-:W-:Y:S02]  /*5d30*/  UMOV UR21, 0x40000040 ;  /* 0x4000004000157882 */ /* 0x000fe40000000000 */
[----:B------:R-:W-:Y:S01]  /*5d40*/  ULOP3.LUT UR10, UR10, 0x3fff, URZ, 0xc0, !UPT ;  /* 0x00003fff0a0a7892 */ /* 0x000fe2000f8ec03f */
[----:B------:R-:W-:Y:S01]  /*5d50*/  UMOV UR22, UR11 ;  /* 0x0000000b00167c82 */ /* 0x000fe20008000000 */
[----:B------:R-:W-:Y:S02]  /*5d60*/  UIADD3 UR19, UR11, 0x800, URZ ;  /* 0x000008000b137890 */ /* 0x000fe4000fffe03f */
[----:B------:R-:W-:-:S04]  /*5d70*/  ULOP3.LUT UR10, UR10, 0x10000, URZ, 0xfc, !UPT ;  /* 0x000100000a0a7892 */ /* 0x000fc8000f8efc3f */
[----:B------:R-:W-:-:S03]  /*5d80*/  UIADD3 UR24, UR10, 0x800, URZ ;  /* 0x000008000a187890 */ /* 0x000fc6000fffe03f */
[----:B------:R-:W-:Y:S02]  /*5d90*/  UMOV UR20, UR10 ;  /* 0x0000000a00147c82 */ /* 0x000fe40008000000 */
[----:B------:R-:W-:Y:S01]  /*5da0*/  HGMMA.64x64x16.F32 R152, gdesc[UR20], R152, gsb0 ;  /* 0x00e00000149879f0 */ /* 0x000fe20008000898 */
[----:B------:R-:W-:Y:S02]  /*5db0*/  UIADD3 UR22, UR11, 0x2, URZ ;  /* 0x000000020b167890 */ /* 0x000fe4000fffe03f */
[----:B------:R-:W-:Y:S01]  /*5dc0*/  UIADD3 UR20, UR10, 0x2, URZ ;  /* 0x000000020a147890 */ /* 0x000fe2000fffe03f */
[----:B------:R-:W-:Y:S01]  /*5dd0*/  UMOV UR23, 0x40000040 ;  /* 0x4000004000177882 */ /* 0x000fe20000000000 */
[----:B------:R-:W-:Y:S01]  /*5de0*/  UMOV UR21, 0x40000040 ;  /* 0x4000004000157882 */ /* 0x000fe20000000000 */
[----:B-1----:R-:W-:-:S05]  /*5df0*/  SHF.R.U32.HI R4, RZ, 0x7, R4 ;  /* 0x00000007ff047819 */ /* 0x002fca0000011604 */
[----:B0-2---:R-:W0:Y:S02]  /*5e00*/  SHFL.IDX PT, R3, R4, RZ, 0x1f ;  /* 0x00001fff04037589 */ /* 0x005e2400000e0000 */
        /* <DEDUP_REMOVED lines=258> */
.L_x_4240:
[----:B------:R-:W-:Y:S01]  /*6e30*/  ULDC UR10, c[0x0][0xad0] ;  /* 0x0002b400000a7ab9 */ /* 0x000fe20000000800 */
[----:B------:R-:W-:Y:S01]  /*6e40*/  ULDC UR11, c[0x0][0xa80] ;  /* 0x0002a000000b7ab9 */ /* 0x000fe20000000800 */
        /* <DEDUP_REMOVED lines=37> */
[----:B------:R-:W-:Y:S01]  /*70a0*/  ULEA UR14, UR36, UR5, 0xc ;  /* 0x00000005240e7291 */ /* 0x000fe2000f8e603f */
[----:B------:R-:W1:Y:S01]  /*70b0*/  MUFU.TANH R153, R153 ;  /* 0x0000009900997308 */ /* 0x000e620000002400 */
[----:B--2---:R-:W-:Y:S01]  /*70c0*/  FMNMX.FTZ R3, R15, R152, !PT ;  /* 0x000000980f037209 */ /* 0x004fe20007810000 */
[----:B------:R-:W-:Y:S01]  /*70d0*/  UMOV UR15, 0x40000040 ;  /* 0x40000040000f7882 */ /* 0x000fe20000000000 */
[----:B------:R-:W-:-:S05]  /*70e0*/  UMOV UR19, 0x40000040 ;  /* 0x4000004000137882 */ /* 0x000fca0000000000 */
        /* <DEDUP_REMOVED lines=12> */
[----:B------:R-:W-:Y:S01]  /*71b0*/  FMUL.FTZ R152, R181, UR10 ;  /* 0x0000000ab5987c20 */ /* 0x000fe20008410000 */
[----:B------:R-:W-:-:S04]  /*71c0*/  UIADD3 UR10, UR6, 0x38840, URZ ;  /* 0x00038840060a7890 */ /* 0x000fc8000fffe03f */
[----:B------:R-:W-:Y:S01]  /*71d0*/  UPRMT UR10, UR39, 0x654, UR10 ;  /* 0x00000654270a7896 */ /* 0x000fe2000800000a */
[----:B------:R-:W2:Y:S01]  /*71e0*/  MUFU.TANH R159, R159 ;  /* 0x0000009f009f7308 */ /* 0x000ea20000002400 */
[----:B0-----:R-:W-:-:S07]  /*71f0*/  FMNMX.FTZ R168, R158, R3, !PT ;  /* 0x000000039ea87209 */ /* 0x001fce0007810000 */
[----:B------:R-:W0:Y:S01]  /*7200*/  MUFU.TANH R160, R160 ;  /* 0x000000a000a07308 */ /* 0x000e220000002400 */
[----:B-1----:R-:W-:Y:S01]  /*7210*/  FMNMX.FTZ R168, R21, R168, !PT ;  /* 0x000000a815a87209 */ /* 0x002fe20007810000 */
[----:B------:R-:W-:Y:S01]  /*7220*/  SYNCS.ARRIVE.TRANS64.RED.A1T0 RZ, [UR10], RZ ;  /* 0x000000ffffff79a7 */ /* 0x000fe2000810040a */
[----:B------:R-:W-:-:S05]  /*7230*/  UIADD3 UR10, UR14, 0x80, URZ ;  /* 0x000000800e0a7890 */ /* 0x000fca000fffe03f */
[----:B------:R-:W1:Y:S01]  /*7240*/  MUFU.TANH R161, R161 ;  /* 0x000000a100a17308 */ /* 0x000e620000002400 */
[----:B--2---:R-:W-:Y:S01]  /*7250*/  FMNMX.FTZ R3, R159, R168, !PT ;  /* 0x000000a89f037209 */ /* 0x004fe20007810000 */
[----:B------:R-:W-:Y:S01]  /*7260*/  UMOV UR18, UR10 ;  /* 0x0000000a00127c82 */ /* 0x000fe20008000000 */
[----:B------:R-:W-:-:S05]  /*7270*/  UIADD3 UR10, UR14, 0x100, URZ ;  /* 0x000001000e0a7890 */ /* 0x000fca000fffe03f */
        /* <DEDUP_REMOVED lines=9> */
[----:B------:R-:W3:Y:S08]  /*7310*/  MUFU.TANH R11, R11 ;  /* 0x0000000b000b7308 */ /* 0x000ef00000002400 */
[----:B------:R-:W4:Y:S08]  /*7320*/  MUFU.TANH R12, R12 ;  /* 0x0000000c000c7308 */ /* 0x000f300000002400 */
[----:B------:R-:W5:Y:S01]  /*7330*/  MUFU.TANH R162, R162 ;  /* 0x000000a200a27308 */ /* 0x000f620000002400 */
[----:B0-----:R-:W-:-:S02]  /*7340*/  FMNMX.FTZ R169, R3, R168, !PT ;  /* 0x000000a803a97209 */ /* 0x001fc40007810000 */
[----:B-1----:R-:W-:-:S05]  /*7350*/  FMNMX.FTZ R3, R8, R9, !PT ;  /* 0x0000000908037209 */ /* 0x002fca0007810000 */
[----:B------:R-:W0:Y:S01]  /*7360*/  MUFU.TANH R163, R163 ;  /* 0x000000a300a37308 */ /* 0x000e220000002400 */
[----:B------:R-:W1:Y:S01]  /*7370*/  SHFL.BFLY PT, R170, R169, 0x1, 0x1f ;  /* 0x0c201f00a9aa7f89 */ /* 0x000e6200000e0000 */
[----:B--2---:R-:W-:-:S04]  /*7380*/  FMNMX.FTZ R168, R10, R3, !PT ;  /* 0x000000030aa87209 */ /* 0x004fc80007810000 */
[----:B---3--:R-:W-:Y:S02]  /*7390*/  FMNMX.FTZ R3, R11, R168, !PT ;  /* 0x000000a80b037209 */ /* 0x008fe40007810000 */
[----:B------:R-:W2:Y:S02]  /*73a0*/  MUFU.TANH R165, R165 ;  /* 0x000000a500a57308 */ /* 0x000ea40000002400 */
[----:B----4-:R-:W-:-:S04]  /*73b0*/  FMNMX.FTZ R3, R12, R3, !PT ;  /* 0x000000030c037209 */ /* 0x010fc80007810000 */
[----:B-----5:R-:W-:Y:S02]  /*73c0*/  FMNMX.FTZ R168, R162, R3, !PT ;  /* 0x00000003a2a87209 */ /* 0x020fe40007810000 */
[----:B------:R-:W3:Y:S02]  /*73d0*/  MUFU.TANH R166, R166 ;  /* 0x000000a600a67308 */ /* 0x000ee40000002400 */
[----:B0-----:R-:W-:-:S06]  /*73e0*/  FMNMX.FTZ R168, R163, R168, !PT ;  /* 0x000000a8a3a87209 */ /* 0x001fcc0007810000 */
[----:B------:R-:W0:Y:S01]  /*73f0*/  MUFU.TANH R167, R167 ;  /* 0x000000a700a77308 */ /* 0x000e220000002400 */
[----:B-1----:R-:W-:Y:S02]  /*7400*/  FMNMX.FTZ R3, R169, R170, !PT ;  /* 0x000000aaa9037209 */ /* 0x002fe40007810000 */
[----:B--2---:R-:W-:-:S03]  /*7410*/  FMNMX.FTZ R169, R165, R168, !PT ;  /* 0x000000a8a5a97209 */ /* 0x004fc60007810000 */
[C---:B------:R-:W-:Y:S02]  /*7420*/  FMUL.FTZ R212, R3.reuse, UR11 ;  /* 0x0000000b03d47c20 */ /* 0x040fe40008410000 */
[----:B------:R-:W1:Y:S01]  /*7430*/  MUFU.TANH R176, R176 ;  /* 0x000000b000b07308 */ /* 0x000e620000002400 */
[----:B---3--:R-:W-:Y:S01]  /*7440*/  FMNMX.FTZ R168, R166, R169, !PT ;  /* 0x000000a9a6a87209 */ /* 0x008fe20007810000 */
[----:B------:R-:W-:Y:S01]  /*7450*/  FADD.FTZ R14, -R3, R14 ;  /* 0x0000000e030e7221 */ /* 0x000fe20000010100 */
[--C-:B------:R-:W-:Y:S01]  /*7460*/  FFMA.FTZ R170, R4, UR11, -R212.reuse ;  /* 0x0000000b04aa7c23 */ /* 0x100fe200080108d4 */
[--C-:B------:R-:W-:Y:S01]  /*7470*/  FFMA.FTZ R13, R13, UR11, -R212.reuse ;  /* 0x0000000b0d0d7c23 */ /* 0x100fe200080108d4 */
[--C-:B------:R-:W-:Y:S01]  /*7480*/  FFMA.FTZ R15, R15, UR11, -R212.reuse ;  /* 0x0000000b0f0f7c23 */ /* 0x100fe200080108d4 */
[----:B------:R-:W-:Y:S01]  /*7490*/  FMUL.FTZ R14, R14, UR11 ;  /* 0x0000000b0e0e7c20 */ /* 0x000fe20008410000 */
[--C-:B------:R-:W-:Y:S01]  /*74a0*/  FFMA.FTZ R20, R20, UR11, -R212.reuse ;  /* 0x0000000b14147c23 */ /* 0x100fe200080108d4 */
[----:B------:R-:W2:Y:S01]  /*74b0*/  MUFU.TANH R177, R177 ;  /* 0x000000b100b17308 */ /* 0x000ea20000002400 */
[----:B0-----:R-:W-:Y:S01]  /*74c0*/  FMNMX.FTZ R169, R167, R168, !PT ;  /* 0x000000a8a7a97209 */ /* 0x001fe20007810000 */
[--C-:B------:R-:W-:Y:S01]  /*74d0*/  FFMA.FTZ R171, R155, UR11, -R212.reuse ;  /* 0x0000000b9bab7c23 */ /* 0x100fe200080108d4 */
[--C-:B------:R-:W-:Y:S01]  /*74e0*/  FFMA.FTZ R172, R156, UR11, -R212.reuse ;  /* 0x0000000b9cac7c23 */ /* 0x100fe200080108d4 */
[--C-:B------:R-:W-:Y:S01]  /*74f0*/  FFMA.FTZ R173, R157, UR11, -R212.reuse ;  /* 0x0000000b9dad7c23 */ /* 0x100fe200080108d4 */
[--C-:B------:R-:W-:Y:S01]  /*7500*/  FFMA.FTZ R174, R158, UR11, -R212.reuse ;  /* 0x0000000b9eae7c23 */ /* 0x100fe200080108d4 */
[--C-:B------:R-:W-:Y:S01]  /*7510*/  FFMA.FTZ R21, R21, UR11, -R212.reuse ;  /* 0x0000000b15157c23 */ /* 0x100fe200080108d4 */
[--C-:B------:R-:W-:Y:S01]  /*7520*/  FFMA.FTZ R178, R159, UR11, -R212.reuse ;  /* 0x0000000b9fb27c23 */ /* 0x100fe200080108d4 */
[----:B------:R-:W0:Y:S01]  /*7530*/  MUFU.TANH R175, R175 ;  /* 0x000000af00af7308 */ /* 0x000e220000002400 */
[----:B-1----:R-:W-:Y:S01]  /*7540*/  FMNMX.FTZ R168, R176, R169, !PT ;  /* 0x000000a9b0a87209 */ /* 0x002fe20007810000 */
[--C-:B------:R-:W-:Y:S01]  /*7550*/  FFMA.FTZ R181, R160, UR11, -R212.reuse ;  /* 0x0000000ba0b57c23 */ /* 0x100fe200080108d4 */
[--C-:B------:R-:W-:Y:S01]  /*7560*/  FFMA.FTZ R182, R161, UR11, -R212.reuse ;  /* 0x0000000ba1b67c23 */ /* 0x100fe200080108d4 */
[----:B------:R-:W-:-:S04]  /*7570*/  FFMA.FTZ R211, R164, UR11, -R212 ;  /* 0x0000000ba4d37c23 */ /* 0x000fc800080108d4 */
        /* <DEDUP_REMOVED lines=8> */
[----:B------:R-:W2:Y:S01]  /*7600*/  MUFU.EX2 R14, R14 ;  /* 0x0000000e000e7308 */ /* 0x000ea20000000800 */
[----:B0-----:R-:W-:Y:S01]  /*7610*/  FMNMX.FTZ R4, R210, R169, !PT ;  /* 0x000000a9d2047209 */ /* 0x001fe20007810000 */
[----:B------:R-:W-:-:S06]  /*7620*/  FFMA.FTZ R169, R153, UR11, -R212 ;  /* 0x0000000b99a97c23 */ /* 0x000fcc00080108d4 */
[----:B------:R0:W-:Y:S01]  /*7630*/  MUFU.EX2 R168, R170 ;  /* 0x000000aa00a87308 */ /* 0x0001e20000000800 */
[----:B-1----:R-:W-:-:S05]  /*7640*/  FMNMX.FTZ R4, R183, R4, !PT ;  /* 0x00000004b7047209 */ /* 0x002fca0007810000 */
[----:B------:R-:W1:Y:S02]  /*7650*/  SHFL.BFLY PT, R153, R4, 0x2, 0x1f ;  /* 0x0c401f0004997f89 */ /* 0x000e6400000e0000 */
[----:B------:R-:W-:Y:S01]  /*7660*/  MUFU.EX2 R13, R13 ;  /* 0x0000000d000d7308 */ /* 0x000fe20000000800 */
[--C-:B0-----:R-:W-:Y:S01]  /*7670*/  FFMA.FTZ R170, R154, UR11, -R212.reuse ;  /* 0x0000000b9aaa7c23 */ /* 0x101fe200080108d4 */
[----:B------:R-:W-:Y:S02]  /*7680*/  IMAD.U32 R154, RZ, RZ, UR7 ;  /* 0x00000007ff9a7e24 */ /* 0x000fe4000f8e00ff */
[----:B------:R-:W-:Y:S01]  /*7690*/  FFMA.FTZ R212, R152, UR11, -R212 ;  /* 0x0000000b98d47c23 */ /* 0x000fe200080108d4 */
[-C--:B--2---:R-:W-:Y:S01]  /*76a0*/  FMUL.FTZ R24, R24, R14.reuse ;  /* 0x0000000e18187220 */ /* 0x084fe20000410000 */
        /* <DEDUP_REMOVED lines=44> */
[----:B-1----:R-:W-:Y:S01]  /*7970*/  F2FP.F16.F32.PACK_AB R156, R170, R169 ;  /* 0x000000a9aa9c723e */ /* 0x002fe200000000ff */
[----:B------:R-:W-:Y:S01]  /*7980*/  FMUL.FTZ R97, R97, R14 ;  /* 0x0000000e61617220 */ /* 0x000fe20000410000 */
[----:B0-----:R-:W-:Y:S01]  /*7990*/  FMNMX.FTZ R4, R153, R4, !PT ;  /* 0x0000000499047209 */ /* 0x001fe20007810000 */
[-C--:B------:R-:W-:Y:S01]  /*79a0*/  FMUL.FTZ R100, R100, R14.reuse ;  /* 0x0000000e64647220 */ /* 0x080fe20000410000 */
[----:B------:R-:W-:Y:S01]  /*79b0*/  IADD3 R153, -R19, RZ, RZ ;  /* 0x000000ff13997210 */ /* 0x000fe20007ffe1ff */
[-C--:B------:R-:W-:Y:S01]  /*79c0*/  FMUL.FTZ R101, R101, R14.reuse ;  /* 0x0000000e65657220 */ /* 0x080fe20000410000 */
[-C--:B------:R-:W-:Y:S01]  /*79d0*/  FMUL.FTZ R104, R104, R14.reuse ;  /* 0x0000000e68687220 */ /* 0x080fe20000410000 */
[----:B------:R-:W-:Y:S01]  /*79e0*/  FADD.FTZ R9, -R4, R9 ;  /* 0x0000000904097221 */ /* 0x000fe20000010100 */
[----:B------:R-:W-:Y:S01]  /*79f0*/  ISETP.NE.AND P2, PT, R18, R153, PT ;  /* 0x000000991200720c */ /* 0x000fe20003f45270 */
[----:B------:R-:W-:Y:S01]  /*7a00*/  FMUL.FTZ R152, R4, UR11 ;  /* 0x0000000b04987c20 */ /* 0x000fe20008410000 */
[----:B------:R-:W-:Y:S01]  /*7a10*/  MUFU.EX2 R173, R173 ;  /* 0x000000ad00ad7308 */ /* 0x000fe20000000800 */
[----:B------:R-:W-:Y:S01]  /*7a20*/  FMUL.FTZ R9, R9, UR11 ;  /* 0x0000000b09097c20 */ /* 0x000fe20008410000 */
[----:B------:R-:W-:Y:S01]  /*7a30*/  FMUL.FTZ R105, R105, R14 ;  /* 0x0000000e69697220 */ /* 0x000fe20000410000 */
[--C-:B------:R-:W-:Y:S01]  /*7a40*/  FFMA.FTZ R213, R10, UR11, -R152.reuse ;  /* 0x0000000b0ad57c23 */ /* 0x100fe20008010898 */
[--C-:B------:R-:W-:Y:S01]  /*7a50*/  FFMA.FTZ R219, R176, UR11, -R152.reuse ;  /* 0x0000000bb0db7c23 */ /* 0x100fe20008010898 */
[--C-:B------:R-:W-:Y:S01]  /*7a60*/  FFMA.FTZ R10, R11, UR11, -R152.reuse ;  /* 0x0000000b0b0a7c23 */ /* 0x100fe20008010898 */
[--C-:B------:R-:W-:Y:S01]  /*7a70*/  FFMA.FTZ R176, R177, UR11, -R152.reuse ;  /* 0x0000000bb1b07c23 */ /* 0x100fe20008010898 */
[--C-:B------:R-:W-:Y:S01]  /*7a80*/  FFMA.FTZ R8, R8, UR11, -R152.reuse ;  /* 0x0000000b08087c23 */ /* 0x100fe20008010898 */
[----:B------:R-:W0:Y:S01]  /*7a90*/  MUFU.EX2 R9, R9 ;  /* 0x0000000900097308 */ /* 0x000e220000000800 */
[--C-:B------:R-:W-:Y:S01]  /*7aa0*/  FFMA.FTZ R11, R12, UR11, -R152.reuse ;  /* 0x0000000b0c0b7c23 */ /* 0x100fe20008010898 */
[----:B------:R-:W-:Y:S01]  /*7ab0*/  FFMA.FTZ R177, R180, UR11, -R152 ;  /* 0x0000000bb4b17c23 */ /* 0x000fe20008010898 */
[----:B------:R-:W-:-:S02]  /*7ac0*/  @!P2 IMAD R153, R154, 0x40, R17 ;  /* 0x000000409a99a824 */ /* 0x000fc400078e0211 */
[--C-:B------:R-:W-:Y:S01]  /*7ad0*/  FFMA.FTZ R12, R162, UR11, -R152.reuse ;  /* 0x0000000ba20c7c23 */ /* 0x100fe20008010898 */
[--C-:B------:R-:W-:Y:S01]  /*7ae0*/  FFMA.FTZ R215, R163, UR11, -R152.reuse ;  /* 0x0000000ba3d77c23 */ /* 0x100fe20008010898 */
[--C-:B------:R-:W-:Y:S01]  /*7af0*/  FFMA.FTZ R214, R165, UR11, -R152.reuse ;  /* 0x0000000ba5d67c23 */ /* 0x100fe20008010898 */
[--C-:B------:R-:W-:Y:S01]  /*7b00*/  FFMA.FTZ R217, R166, UR11, -R152.reuse ;  /* 0x0000000ba6d97c23 */ /* 0x100fe20008010898 */
[----:B------:R-:W-:Y:S01]  /*7b10*/  @!P2 LEA R153, R153, UR40, 0x2 ;  /* 0x000000289999ac11 */ /* 0x000fe2000f8e10ff */
[--C-:B------:R-:W-:Y:S01]  /*7b20*/  FFMA.FTZ R180, R179, UR11, -R152.reuse ;  /* 0x0000000bb3b47c23 */ /* 0x100fe20008010898 */
[--C-:B------:R-:W-:Y:S01]  /*7b30*/  FFMA.FTZ R216, R167, UR11, -R152.reuse ;  /* 0x0000000ba7d87c23 */ /* 0x100fe20008010898 */
[--C-:B------:R-:W-:Y:S01]  /*7b40*/  FFMA.FTZ R175, R175, UR11, -R152.reuse ;  /* 0x0000000bafaf7c23 */ /* 0x100fe20008010898 */
[--C-:B------:R-:W-:Y:S01]  /*7b50*/  FFMA.FTZ R179, R210, UR11, -R152.reuse ;  /* 0x0000000bd2b37c23 */ /* 0x100fe20008010898 */
[----:B------:R-:W-:Y:S01]  /*7b60*/  FFMA.FTZ R210, R183, UR11, -R152 ;  /* 0x0000000bb7d27c23 */ /* 0x000fe20008010898 */
[----:B------:R-:W-:Y:S01]  /*7b70*/  @!P2 STS [R153+0x38400], R14 ;  /* 0x0384000e9900a388 */ /* 0x000fe20000000800 */
[----:B------:R-:W-:Y:S01]  /*7b80*/  MUFU.EX2 R8, R8 ;  /* 0x0000000800087308 */ /* 0x000fe20000000800 */
[----:B------:R-:W-:Y:S01]  /*7b90*/  F2FP.F16.F32.PACK_AB R152, R168, R13 ;  /* 0x0000000da898723e */ /* 0x000fe200000000ff */
[----:B0-----:R-:W-:Y:S01]  /*7ba0*/  FMUL.FTZ R26, R26, R9 ;  /* 0x000000091a1a7220 */ /* 0x001fe20000410000 */
[----:B------:R0:W-:Y:S01]  /*7bb0*/  @!P2 STS [R153+0x38420], R9 ;  /* 0x038420099900a388 */ /* 0x0001e20000000800 */
[----:B------:R-:W-:Y:S01]  /*7bc0*/  F2FP.F16.F32.PACK_AB R154, R20, R15 ;  /* 0x0000000f149a723e */ /* 0x000fe200000000ff */
[----:B------:R-:W-:Y:S01]  /*7bd0*/  FMUL.FTZ R27, R27, R9 ;  /* 0x000000091b1b7220 */ /* 0x000fe20000410000 */
[----:B------:R-:W-:Y:S01]  /*7be0*/  F2FP.F16.F32.PACK_AB R158, R172, R171 ;  /* 0x000000abac9e723e */ /* 0x000fe200000000ff */
        /* <DEDUP_REMOVED lines=66> */
[----:B-1----:R-:W-:Y:S01]  /*8010*/  F2FP.F16.F32.PACK_AB R159, R217, R214 ;  /* 0x000000d6d99f723e */ /* 0x002fe200000000ff */
[-C--:B------:R-:W-:Y:S01]  /*8020*/  FMUL.FTZ R121, R121, R14.reuse ;  /* 0x0000000e79797220 */ /* 0x080fe20000410000 */
[-C--:B------:R-:W-:Y:S01]  /*8030*/  FMUL.FTZ R122, R122, R9.reuse ;  /* 0x000000097a7a7220 */ /* 0x080fe20000410000 */
[-C--:B------:R-:W-:Y:S01]  /*8040*/  FMUL.FTZ R123, R123, R9.reuse ;  /* 0x000000097b7b7220 */ /* 0x080fe20000410000 */
[-C--:B------:R-:W-:Y:S01]  /*8050*/  FMUL.FTZ R124, R124, R14.reuse ;  /* 0x0000000e7c7c7220 */ /* 0x080fe20000410000 */
[-C--:B------:R-:W-:Y:S01]  /*8060*/  FMUL.FTZ R125, R125, R14.reuse ;  /* 0x0000000e7d7d7220 */ /* 0x080fe20000410000 */
[----:B------:R-:W-:Y:S01]  /*8070*/  FMUL.FTZ R126, R126, R9 ;  /* 0x000000097e7e7220 */ /* 0x000fe20000410000 */
        /* <DEDUP_REMOVED lines=16> */
[----:B------:R-:W0:Y:S01]  /*8180*/  MUFU.EX2 R219, R219 ;  /* 0x000000db00db7308 */ /* 0x000e220000000800 */
[----:B-1----:R-:W-:Y:S01]  /*8190*/  F2FP.F16.F32.PACK_AB R162, R178, R21 ;  /* 0x00000015b2a2723e */ /* 0x002fe200000000ff */
        /* <DEDUP_REMOVED lines=17> */
[----:B------:R1:W-:Y:S01]  /*82b0*/  STSM.16.M88.4 [R185], R156 ;  /* 0x0000009cb9007844 */ /* 0x0003e20000000200 */
[----:B------:R-:W-:-:S02]  /*82c0*/  FFMA.FTZ R6, R9, R6, R8 ;  /* 0x0000000609067223 */ /* 0x000fc40000010008 */
[----:B------:R-:W-:Y:S02]  /*82d0*/  FADD.FTZ R168, R168, R5 ;  /* 0x00000005a8a87221 */ /* 0x000fe40000010000 */
[----:B------:R-:W-:Y:S01]  /*82e0*/  MUFU.EX2 R181, R181 ;  /* 0x000000b500b57308 */ /* 0x000fe20000000800 */
[----:B------:R-:W-:Y:S01]  /*82f0*/  FADD.FTZ R213, R213, R6 ;  /* 0x00000006d5d57221 */ /* 0x000fe20000010000 */
[----:B------:R-:W-:-:S03]  /*8300*/  FADD.FTZ R15, R15, R168 ;  /* 0x000000a80f0f7221 */ /* 0x000fc60000010000 */
[----:B------:R-:W-:Y:S01]  /*8310*/  FADD.FTZ R10, R10, R213 ;  /* 0x000000d50a0a7221 */ /* 0x000fe20000010000 */
[----:B------:R-:W-:Y:S02]  /*8320*/  FADD.FTZ R20, R20, R15 ;  /* 0x0000000f14147221 */ /* 0x000fe40000010000 */
[----:B------:R-:W0:Y:S01]  /*8330*/  MUFU.EX2 R182, R182 ;  /* 0x000000b600b67308 */ /* 0x000e220000000800 */
[----:B--2---:R-:W-:Y:S01]  /*8340*/  F2FP.F16.F32.PACK_AB R163, R175, R176 ;  /* 0x000000b0afa3723e */ /* 0x004fe200000000ff */
[----:B------:R-:W-:Y:S01]  /*8350*/  FADD.FTZ R11, R11, R10 ;  /* 0x0000000a0b0b7221 */ /* 0x000fe20000010000 */
[----:B------:R-:W-:-:S03]  /*8360*/  FADD.FTZ R169, R169, R20 ;  /* 0x00000014a9a97221 */ /* 0x000fc60000010000 */
[----:B------:R1:W-:Y:S01]  /*8370*/  STSM.16.M88.4 [R23], R160 ;  /* 0x000000a017007844 */ /* 0x0003e20000000200 */
[----:B------:R-:W-:Y:S01]  /*8380*/  FADD.FTZ R12, R12, R11 ;  /* 0x0000000b0c0c7221 */ /* 0x000fe20000010000 */
[----:B------:R-:W-:Y:S01]  /*8390*/  MUFU.EX2 R211, R211 ;  /* 0x000000d300d37308 */ /* 0x000fe20000000800 */
[----:B------:R-:W-:Y:S02]  /*83a0*/  FADD.FTZ R170, R170, R169 ;  /* 0x000000a9aaaa7221 */ /* 0x000fe40000010000 */
[----:B------:R-:W-:Y:S02]  /*83b0*/  FADD.FTZ R215, R215, R12 ;  /* 0x0000000cd7d77221 */ /* 0x000fe40000010000 */
[----:B------:R-:W-:Y:S02]  /*83c0*/  FADD.FTZ R171, R171, R170 ;  /* 0x000000aaabab7221 */ /* 0x000fe40000010000 */
[----:B------:R-:W-:Y:S01]  /*83d0*/  FADD.FTZ R214, R214, R215 ;  /* 0x000000d7d6d67221 */ /* 0x000fe20000010000 */
[----:B------:R-:W2:Y:S01]  /*83e0*/  MUFU.EX2 R212, R212 ;  /* 0x000000d400d47308 */ /* 0x000ea20000000800 */
[----:B0-----:R-:W-:Y:S01]  /*83f0*/  F2FP.F16.F32.PACK_AB R164, R182, R181 ;  /* 0x000000b5b6a4723e */ /* 0x001fe200000000ff */
[----:B------:R-:W-:Y:S01]  /*8400*/  FADD.FTZ R172, R172, R171 ;  /* 0x000000abacac7221 */ /* 0x000fe20000010000 */
[----:B------:R-:W-:-:S03]  /*8410*/  FADD.FTZ R217, R217, R214 ;  /* 0x000000d6d9d97221 */ /* 0x000fc60000010000 */
        /* <DEDUP_REMOVED lines=11> */
[----:B------:R-:W-:Y:S02]  /*84d0*/  FADD.FTZ R181, R181, R178 ;  /* 0x000000b2b5b57221 */ /* 0x000fe40000010000 */
[----:B------:R-:W-:Y:S02]  /*84e0*/  MUFU.EX2 R179, R179 ;  /* 0x000000b300b37308 */ /* 0x000fe40000000800 */
[----:B------:R-:W-:-:S04]  /*84f0*/  FADD.FTZ R182, R182, R181 ;  /* 0x000000b5b6b67221 */ /* 0x000fc80000010000 */
[----:B------:R-:W-:Y:S02]  /*8500*/  FADD.FTZ R5, R211, R182 ;  /* 0x000000b6d3057221 */ /* 0x000fe40000010000 */
[----:B------:R-:W2:Y:S01]  /*8510*/  MUFU.EX2 R210, R210 ;  /* 0x000000d200d27308 */ /* 0x000ea20000000800 */
[----:B0-----:R-:W-:Y:S01]  /*8520*/  F2FP.F16.F32.PACK_AB R165, R180, R177 ;  /* 0x000000b1b4a5723e */ /* 0x001fe200000000ff */
[----:B------:R-:W-:Y:S01]  /*8530*/  FADD.FTZ R177, R177, R176 ;  /* 0x000000b0b1b17221 */ /* 0x000fe20000010000 */
[----:B------:R-:W-:-:S03]  /*8540*/  FADD.FTZ R5, R212, R5 ;  /* 0x00000005d4057221 */ /* 0x000fc60000010000 */
[----:B------:R-:W-:Y:S01]  /*8550*/  FADD.FTZ R180, R180, R177 ;  /* 0x000000b1b4b47221 */ /* 0x000fe20000010000 */
[----:B--2---:R-:W-:-:S03]  /*8560*/  F2FP.F16.F32.PACK_AB R167, R210, R179 ;  /* 0x000000b3d2a7723e */ /* 0x004fc600000000ff */
[----:B------:R-:W-:Y:S02]  /*8570*/  FADD.FTZ R179, R179, R180 ;  /* 0x000000b4b3b37221 */ /* 0x000fe40000010000 */
[----:B------:R1:W-:Y:S01]  /*8580*/  STSM.16.M88.4 [R184], R164 ;  /* 0x000000a4b8007844 */ /* 0x0003e20000000200 */
[----:B------:R-:W-:Y:S01]  /*8590*/  WARPGROUP.ARRIVE ;  /* 0x00000000000079c5 */ /* 0x000fe20000000000 */
[----:B------:R-:W-:-:S05]  /*85a0*/  FADD.FTZ R6, R210, R179 ;  /* 0x000000b3d2067221 */ /* 0x000fca0000010000 */
[----:B------:R-:W-:Y:S01]  /*85b0*/  HGMMA.64x256x16.F32 R24, R152, gdesc[UR12].tnspB, R24, gsb0 ;  /* 0x43e0000c98187df0 */ /* 0x000fe20008000818 */
[----:B------:R-:W-:Y:S01]  /*85c0*/  UIADD3 UR14, UR14, 0x180, URZ ;  /* 0x000001800e0e7890 */ /* 0x000fe2000fffe03f */
[----:B------:R-:W-:Y:S01]  /*85d0*/  UMOV UR15, 0x40000040 ;  /* 0x40000040000f7882 */ /* 0x000fe20000000000 */
[----:B------:R-:W-:Y:S02]  /*85e0*/  WARPGROUP.DEPBAR.LE gsb0, 0x0 ;  /* 0x00008000000079c5 */ /* 0x000fe40000010000 */
[----:B------:R-:W-:-:S15]  /*85f0*/  WARPGROUP.ARRIVE ;  /* 0x00000000000079c5 */ /* 0x000fde0000000000 */
[----:B------:R-:W-:-:S08]  /*8600*/  NOP ;  /* 0x0000000000007918 */ /* 0x000fd00000000000 */
        /* <DEDUP_REMOVED lines=22> */
.L_x_4241:
[----:B------:R-:W-:Y:S01]  /*8770*/  UIADD3 UR6, UR6, 0x38860, URZ ;  /* 0x0003886006067890 */ /* 0x000fe2000fffe03f */
[----:B------:R-:W-:Y:S01]  /*8780*/  IMAD.MOV.U32 R9, RZ, RZ, R4 ;  /* 0x000000ffff097224 */ /* 0x000fe200078e0004 */
[----:B------:R-:W-:Y:S01]  /*8790*/  UMOV UR7, UR36 ;  /* 0x0000002400077c82 */ /* 0x000fe20008000000 */
[----:B------:R-:W-:Y:S01]  /*87a0*/  IMAD.MOV.U32 R14, RZ, RZ, R3 ;  /* 0x000000ffff0e7224 */ /* 0x000fe200078e0003 */
[----:B------:R-:W-:-:S09]  /*87b0*/  UPRMT UR6, UR39, 0x654, UR6 ;  /* 0x0000065427067896 */ /* 0x000fd20008000006 */
[----:B------:R-:W-:Y:S01]  /*87c0*/  SYNCS.ARRIVE.TRANS64.RED.A1T0 RZ, [UR6], RZ ;  /* 0x000000ffffff79a7 */ /* 0x000fe20008100406 */
[----:B------:R-:W-:Y:S05]  /*87d0*/  @P1 BRA `(.L_x_4242) ;  /* 0xffffffd000701947 */ /* 0x000fea000383ffff */
.L_x_4231:
[----:B------:R-:W0:Y:S01]  /*87e0*/  SHFL.BFLY PT, R0, R5, 0x2, 0x1f ;  /* 0x0c401f0005007f89 */ /* 0x000e2200000e0000 */
[----:B------:R-:W-:Y:S02]  /*87f0*/  IMAD.U32 R11, RZ, RZ, UR11 ;  /* 0x0000000bff0b7e24 */ /* 0x000fe4000f8e00ff */
[----:B------:R-:W-:Y:S01]  /*8800*/  IMAD.MOV.U32 R165, RZ, RZ, -0x800000 ;  /* 0xff800000ffa57424 */ /* 0x000fe200078e00ff */
[----:B------:R-:W1:Y:S01]  /*8810*/  SHFL.BFLY PT, R9, R6, 0x2, 0x1f ;  /* 0x0c401f0006097f89 */ /* 0x000e6200000e0000 */
[----:B------:R-:W-:Y:S01]  /*8820*/  VIADD R196, R196, 0x1 ;  /* 0x00000001c4c47836 */ /* 0x000fe20000000000 */
[----:B------:R-:W-:Y:S08]  /*8830*/  BAR.ARV 0x8, 0x100 ;  /* 0x0204000000007b1d */ /* 0x000ff00000002000 */
[----:B------:R-:W-:Y:S01]  /*8840*/  BAR.SYNC.DEFER_BLOCKING 0xf, 0x100 ;  /* 0x03c4000000007b1d */ /* 0x000fe20000010000 */
[----:B0-----:R-:W-:Y:S01]  /*8850*/  FADD.FTZ R8, R0, R5 ;  /* 0x0000000500087221 */ /* 0x001fe20000010000 */
[----:B------:R-:W-:-:S02]  /*8860*/  IMAD.MOV.U32 R0, RZ, RZ, RZ ;  /* 0x000000ffff007224 */ /* 0x000fc400078e00ff */
[----:B------:R-:W-:Y:S02]  /*8870*/  IMAD.MOV.U32 R5, RZ, RZ, RZ ;  /* 0x000000ffff057224 */ /* 0x000fe400078e00ff */
[----:B-1----:R-:W-:Y:S01]  /*8880*/  FADD.FTZ R9, R9, R6 ;  /* 0x0000000609097221 */ /* 0x002fe20000010000 */
[----:B------:R-:W0:Y:S01]  /*8890*/  SHFL.BFLY PT, R7, R8, 0x1, 0x1f ;  /* 0x0c201f0008077f89 */ /* 0x000e2200000e0000 */
[----:B------:R-:W-:Y:S01]  /*88a0*/  IMAD.U32 R6, RZ, RZ, UR36 ;  /* 0x00000024ff067e24 */ /* 0x000fe2000f8e00ff */
[----:B------:R-:W-:Y:S02]  /*88b0*/  UIADD3 UR36, UR36, 0x1, URZ ;  /* 0x0000000124247890 */ /* 0x000fe4000fffe03f */
[----:B------:R-:W1:Y:S02]  /*88c0*/  SHFL.BFLY PT, R10, R9, 0x1, 0x1f ;  /* 0x0c201f00090a7f89 */ /* 0x000e6400000e0000 */
[----:B------:R-:W-:-:S04]  /*88d0*/  UISETP.NE.AND UP0, UPT, UR36, 0x2, UPT ;  /* 0x000000022400788c */ /* 0x000fc8000bf05270 */
[----:B------:R-:W-:Y:S02]  /*88e0*/  USEL UR4, URZ, 0x1, UP0 ;  /* 0x000000013f047887 */ /* 0x000fe40008000000 */
[----:B------:R-:W-:-:S04]  /*88f0*/  USEL UR36, UR36, URZ, UP0 ;  /* 0x0000003f24247287 */ /* 0x000fc80008000000 */
[----:B------:R-:W-:Y:S01]  /*8900*/  LOP3.LUT R2, R2, UR4, RZ, 0x3c, !PT ;  /* 0x0000000402027c12 */ /* 0x000fe2000f8e3cff */
[----:B0-----:R-:W-:Y:S01]  /*8910*/  FADD.FTZ R20, R8, R7 ;  /* 0x0000000708147221 */ /* 0x001fe20000010000 */
[----:B------:R-:W-:-:S04]  /*8920*/  IMAD.MOV R7, RZ, RZ, -R19 ;  /* 0x000000ffff077224 */ /* 0x000fc800078e0a13 */
[----:B------:R-:W-:Y:S02]  /*8930*/  FSETP.NE.FTZ.AND P1, PT, R20, RZ, PT ;  /* 0x000000ff1400720b */ /* 0x000fe40003f35000 */
[----:B------:R-:W-:Y:S01]  /*8940*/  ISETP.NE.AND P0, PT, R18, R7, PT ;  /* 0x000000071200720c */ /* 0x000fe20003f05270 */
[----:B-1----:R-:W-:Y:S01]  /*8950*/  FADD.FTZ R7, R9, R10 ;  /* 0x0000000a09077221 */ /* 0x002fe20000010000 */
[----:B------:R-:W-:-:S04]  /*8960*/  IMAD.U32 R9, RZ, RZ, UR11 ;  /* 0x0000000bff097e24 */ /* 0x000fc8000f8e00ff */
[----:B------:R-:W-:-:S05]  /*8970*/  FSETP.NE.FTZ.AND P2, PT, R7, RZ, PT ;  /* 0x000000ff0700720b */ /* 0x000fca0003f55000 */
[----:B------:R-:W0:Y:S02]  /*8980*/  @P1 MUFU.RCP R0, R20 ;  /* 0x0000001400001308 */ /* 0x000e240000001000 */
[----:B------:R-:W-:-:S05]  /*8990*/  @!P0 IMAD R6, R6, 0x40, R17 ;  /* 0x0000004006068824 */ /* 0x000fca00078e0211 */
[----:B------:R-:W-:Y:S01]  /*89a0*/  @!P0 LEA R6, R6, UR40, 0x2 ;  /* 0x0000002806068c11 */ /* 0x000fe2000f8e10ff */
[----:B------:R-:W1:Y:S08]  /*89b0*/  @P2 MUFU.RCP R5, R7 ;  /* 0x0000000700052308 */ /* 0x000e700000001000 */
[----:B------:R-:W2:Y:S01]  /*89c0*/  @P1 MUFU.LG2 R20, R20 ;  /* 0x0000001400141308 */ /* 0x000ea20000000c00 */
[----:B0-----:R-:W-:Y:S01]  /*89d0*/  @!P0 STS [R6+0x38400], R0 ;  /* 0x0384000006008388 */ /* 0x001fe20000000800 */
[-C--:B------:R-:W-:Y:S01]  /*89e0*/  FMUL.FTZ R169, R37, R0.reuse ;  /* 0x0000000025a97220 */ /* 0x080fe20000410000 */
[-C--:B------:R-:W-:Y:S01]  /*89f0*/  FMUL.FTZ R175, R24, R0.reuse ;  /* 0x0000000018af7220 */ /* 0x080fe20000410000 */
[-C--:B------:R-:W-:Y:S01]  /*8a00*/  FMUL.FTZ R174, R28, R0.reuse ;  /* 0x000000001cae7220 */ /* 0x080fe20000410000 */
[-C--:B------:R-:W-:Y:S01]  /*8a10*/  FMUL.FTZ R173, R32, R0.reuse ;  /* 0x0000000020ad7220 */ /* 0x080fe20000410000 */
[-C--:B------:R-:W-:Y:S01]  /*8a20*/  FMUL.FTZ R8, R25, R0.reuse ;  /* 0x0000000019087220 */ /* 0x080fe20000410000 */
[-C--:B------:R-:W-:Y:S01]  /*8a30*/  FMUL.FTZ R10, R29, R0.reuse ;  /* 0x000000001d0a7220 */ /* 0x080fe20000410000 */
[----:B------:R0:W3:Y:S01]  /*8a40*/  @P2 MUFU.LG2 R21, R7 ;  /* 0x0000000700152308 */ /* 0x0000e20000000c00 */
        /* <DEDUP_REMOVED lines=9> */
[----:B0-----:R-:W-:Y:S01]  /*8ae0*/  @P2 FMUL.FTZ R7, R11, 0.69314718246459960938 ;  /* 0x3f3172180b072820 */ /* 0x001fe20000410000 */
[----:B-1----:R-:W-:Y:S01]  /*8af0*/  @P1 FMUL.FTZ R6, R9, 0.69314718246459960938 ;  /* 0x3f31721809061820 */ /* 0x002fe20000410000 */
        /* <DEDUP_REMOVED lines=52> */
[----:B------:R-:W-:-:S02]  /*8e40*/  IMAD.MOV.U32 R0, RZ, RZ, -0x800000 ;  /* 0xff800000ff007424 */ /* 0x000fc400078e00ff */
        /* <DEDUP_REMOVED lines=68> */
.L_x_4213:
[----:B------:R-:W1:Y:S08]  /*9290*/  S2UR UR39, SR_CgaCtaId ;  /* 0x00000000002779c3 */ /* 0x000e700000008800 */
[----:B------:R-:W-:Y:S06]  /*92a0*/  BAR.SYNC.DEFER_BLOCKING 0x5, 0x180 ;  /* 0x0146000000007b1d */ /* 0x000fec0000010000 */
[----:B------:R-:W-:Y:S01]  /*92b0*/  UMOV UR40, 0x400 ;  /* 0x0000040000287882 */ /* 0x000fe20000000000 */
[----:B------:R-:W-:Y:S01]  /*92c0*/  BSSY B0, `(.L_x_4243) ;  /* 0x00002e0000007945 */ /* 0x000fe20003800000 */
[----:B-1----:R-:W-:-:S09]  /*92d0*/  ULEA UR40, UR39, UR40, 0x18 ;  /* 0x0000002827287291 */ /* 0x002fd2000f8ec03f */
[----:B0-----:R-:W0:Y:S02]  /*92e0*/  LDS.128 R4, [UR40+0x388d0] ;  /* 0x0388d028ff047984 */ /* 0x001e240008000c00 */
[----:B0-----:R-:W-:Y:S01]  /*92f0*/  R2UR UR4, R5 ;  /* 0x00000000050472ca */ /* 0x001fe200000e0000 */
        /* <DEDUP_REMOVED lines=22> */
[----:B------:R-:W-:Y:S01]  /*9460*/  ULDC.64 UR6, c[0x0][0xd08] ;  /* 0x0003420000067ab9 */ /* 0x000fe20000000a00 */
[----:B------:R-:W-:Y:S01]  /*9470*/  F2FP.F16.F32.PACK_AB R33, R67, R33 ;  /* 0x000000214321723e */ /* 0x000fe200000000ff */
[----:B------:R-:W-:Y:S01]  /*9480*/  IMAD.WIDE R122, R201, 0x2, R176 ;  /* 0x00000002c97a7825 */ /* 0x000fe200078e02b0 */
[----:B------:R-:W-:-:S02]  /*9490*/  F2FP.F16.F32.PACK_AB R73, R75, R74 ;  /* 0x0000004a4b49723e */ /* 0x000fc400000000ff */
[----:B------:R-:W-:Y:S02]  /*94a0*/  F2FP.F16.F32.PACK_AB R80, R81, R80 ;  /* 0x000000505150723e */ /* 0x000fe400000000ff */
[C---:B------:R-:W-:Y:S02]  /*94b0*/  IADD3 R179, P1, R122.reuse, 0x20, RZ ;  /* 0x000000207ab37810 */ /* 0x040fe40007f3e0ff */
[C---:B------:R-:W-:Y:S02]  /*94c0*/  IADD3 R48, P6, R122.reuse, 0x2020, RZ ;  /* 0x000020207a307810 */ /* 0x040fe40007fde0ff */
[----:B------:R-:W-:Y:S01]  /*94d0*/  LOP3.LUT R20, R179, 0x380, RZ, 0xc0, !PT ;  /* 0x00000380b3147812 */ /* 0x000fe200078ec0ff */
[--C-:B------:R-:W-:Y:S01]  /*94e0*/  IMAD.X R21, RZ, RZ, R123.reuse, P1 ;  /* 0x000000ffff157224 */ /* 0x100fe200008e067b */
[----:B------:R-:W-:Y:S01]  /*94f0*/  IADD3 R183, P4, R122, 0x60, RZ ;  /* 0x000000607ab77810 */ /* 0x000fe20007f9e0ff */
[----:B------:R-:W-:Y:S01]  /*9500*/  IMAD.X R49, RZ, RZ, R123, P6 ;  /* 0x000000ffff317224 */ /* 0x000fe200030e067b */
[----:B------:R-:W-:-:S02]  /*9510*/  SHF.R.U64 R20, R20, 0x3, RZ ;  /* 0x0000000314147819 */ /* 0x000fc400000012ff */
[----:B------:R-:W-:Y:S02]  /*9520*/  IADD3 R181, P0, R122, 0x40, RZ ;  /* 0x000000407ab57810 */ /* 0x000fe40007f1e0ff */
[----:B------:R-:W-:Y:S02]  /*9530*/  LOP3.LUT R20, R20, R179, RZ, 0x3c, !PT ;  /* 0x000000b314147212 */ /* 0x000fe400078e3cff */
[----:B------:R-:W-:Y:S01]  /*9540*/  LOP3.LUT R179, R48, 0x380, RZ, 0xc0, !PT ;  /* 0x0000038030b37812 */ /* 0x000fe200078ec0ff */
[--C-:B------:R-:W-:Y:S01]  /*9550*/  IMAD.X R37, RZ, RZ, R123.reuse, P0 ;  /* 0x000000ffff257224 */ /* 0x100fe200000e067b */
[C---:B------:R-:W-:Y:S02]  /*9560*/  IADD3 R211, P3, R122.reuse, 0x2000, RZ ;  /* 0x000020007ad37810 */ /* 0x040fe40007f7e0ff */
[C---:B------:R-:W-:Y:S02]  /*9570*/  IADD3 R56, P2, R122.reuse, 0x2060, RZ ;  /* 0x000020607a387810 */ /* 0x040fe40007f5e0ff */
[----:B------:R-:W-:Y:S01]  /*9580*/  LOP3.LUT R40, R183, 0x380, RZ, 0xc0, !PT ;  /* 0x00000380b7287812 */ /* 0x000fe200078ec0ff */
[--C-:B------:R-:W-:Y:S01]  /*9590*/  IMAD.X R45, RZ, RZ, R123.reuse, P3 ;  /* 0x000000ffff2d7224 */ /* 0x100fe200018e067b */
[----:B------:R-:W-:Y:S01]  /*95a0*/  IADD3 R60, P1, R122, 0x4000, RZ ;  /* 0x000040007a3c7810 */ /* 0x000fe20007f3e0ff */
[----:B------:R-:W-:Y:S01]  /*95b0*/  IMAD.X R57, RZ, RZ, R123, P2 ;  /* 0x000000ffff397224 */ /* 0x000fe200010e067b */
[----:B------:R-:W-:-:S02]  /*95c0*/  LOP3.LUT R36, R181, 0x380, RZ, 0xc0, !PT ;  /* 0x00000380b5247812 */ /* 0x000fc400078ec0ff */
[----:B------:R-:W-:Y:S01]  /*95d0*/  SHF.R.U64 R179, R179, 0x3, RZ ;  /* 0x00000003b3b37819 */ /* 0x000fe200000012ff */
[--C-:B------:R-:W-:Y:S01]  /*95e0*/  IMAD.X R61, RZ, RZ, R123.reuse, P1 ;  /* 0x000000ffff3d7224 */ /* 0x100fe200008e067b */
[C---:B------:R-:W-:Y:S02]  /*95f0*/  IADD3 R30, P0, R122.reuse, 0x4020, RZ ;  /* 0x000040207a1e7810 */ /* 0x040fe40007f1e0ff */
[----:B------:R-:W-:Y:S02]  /*9600*/  LOP3.LUT R44, R211, 0x380, RZ, 0xc0, !PT ;  /* 0x00000380d32c7812 */ /* 0x000fe400078ec0ff */
[C---:B------:R-:W-:Y:S01]  /*9610*/  LOP3.LUT R5, R122.reuse, 0x380, RZ, 0xc0, !PT ;  /* 0x000003807a057812 */ /* 0x040fe200078ec0ff */
[----:B------:R-:W-:Y:S01]  /*9620*/  IMAD.X R99, RZ, RZ, R123, P0 ;  /* 0x000000ffff637224 */ /* 0x000fe200000e067b */
[----:B------:R-:W-:Y:S02]  /*9630*/  IADD3 R52, P5, R122, 0x2040, RZ ;  /* 0x000020407a347810 */ /* 0x000fe40007fbe0ff */
[----:B------:R-:W-:-:S02]  /*9640*/  SHF.R.U64 R40, R40, 0x3, RZ ;  /* 0x0000000328287819 */ /* 0x000fc400000012ff */
[----:B------:R-:W-:Y:S01]  /*9650*/  SHF.R.U64 R36, R36, 0x3, RZ ;  /* 0x0000000324247819 */ /* 0x000fe200000012ff */
[--C-:B------:R-:W-:Y:S01]  /*9660*/  IMAD.X R53, RZ, RZ, R123.reuse, P5 ;  /* 0x000000ffff357224 */ /* 0x100fe200028e067b */
[C---:B------:R-:W-:Y:S02]  /*9670*/  IADD3 R4, P2, R122.reuse, 0x6040, RZ ;  /* 0x000060407a047810 */ /* 0x040fe40007f5e0ff */
[----:B------:R-:W-:Y:S02]  /*9680*/  LOP3.LUT R48, R179, R48, RZ, 0x3c, !PT ;  /* 0x00000030b3307212 */ /* 0x000fe400078e3cff */
[----:B------:R-:W-:Y:S01]  /*9690*/  IADD3 R26, P1, R122, 0x6060, RZ ;  /* 0x000060607a1a7810 */ /* 0x000fe20007f3e0ff */
[----:B------:R-:W-:Y:S01]  /*96a0*/  IMAD.X R119, RZ, RZ, R123, P2 ;  /* 0x000000ffff777224 */ /* 0x000fe200010e067b */
[----:B------:R-:W-:Y:S02]  /*96b0*/  SHF.R.U64 R44, R44, 0x3, RZ ;  /* 0x000000032c2c7819 */ /* 0x000fe400000012ff */
[----:B------:R-:W-:-:S02]  /*96c0*/  LOP3.LUT R179, R30, 0x380, RZ, 0xc0, !PT ;  /* 0x000003801eb37812 */ /* 0x000fc400078ec0ff */
[----:B------:R-:W-:Y:S02]  /*96d0*/  SHF.R.U64 R5, R5, 0x3, RZ ;  /* 0x0000000305057819 */ /* 0x000fe400000012ff */
[----:B------:R-:W-:Y:S02]  /*96e0*/  LOP3.LUT R40, R40, R183, RZ, 0x3c, !PT ;  /* 0x000000b728287212 */ /* 0x000fe400078e3cff */
[----:B------:R-:W-:Y:S02]  /*96f0*/  IADD3.X R41, RZ, R123, RZ, P4, !PT ;  /* 0x0000007bff297210 */ /* 0x000fe400027fe4ff */
[----:B------:R-:W-:Y:S02]  /*9700*/  LOP3.LUT R36, R36, R181, RZ, 0x3c, !PT ;  /* 0x000000b524247212 */ /* 0x000fe400078e3cff */
[----:B------:R-:W-:Y:S02]  /*9710*/  LOP3.LUT R183, R56, 0x380, RZ, 0xc0, !PT ;  /* 0x0000038038b77812 */ /* 0x000fe400078ec0ff */
[----:B------:R-:W-:-:S02]  /*9720*/  IADD3 R102, P4, R122, 0x4040, RZ ;  /* 0x000040407a667810 */ /* 0x000fc40007f9e0ff */
[C---:B------:R-:W-:Y:S02]  /*9730*/  IADD3 R106, P3, R122.reuse, 0x4060, RZ ;  /* 0x000040607a6a7810 */ /* 0x040fe40007f7e0ff */
[C---:B------:R-:W-:Y:S01]  /*9740*/  IADD3 R110, P6, R122.reuse, 0x6000, RZ ;  /* 0x000060007a6e7810 */ /* 0x040fe20007fde0ff */
[--C-:B------:R-:W-:Y:S01]  /*9750*/  IMAD.X R103, RZ, RZ, R123.reuse, P4 ;  /* 0x000000ffff677224 */ /* 0x100fe200020e067b */
[----:B------:R-:W-:Y:S01]  /*9760*/  IADD3 R3, P5, R122, 0x6020, RZ ;  /* 0x000060207a037810 */ /* 0x000fe20007fbe0ff */
[--C-:B------:R-:W-:Y:S01]  /*9770*/  IMAD.X R107, RZ, RZ, R123.reuse, P3 ;  /* 0x000000ffff6b7224 */ /* 0x100fe200018e067b */
[----:B------:R-:W-:Y:S01]  /*9780*/  LOP3.LUT R181, R52, 0x380, RZ, 0xc0, !PT ;  /* 0x0000038034b57812 */ /* 0x000fe200078ec0ff */
[--C-:B------:R-:W-:Y:S01]  /*9790*/  IMAD.X R111, RZ, RZ, R123.reuse, P6 ;  /* 0x000000ffff6f7224 */ /* 0x100fe200030e067b */
[----:B------:R-:W-:Y:S01]  /*97a0*/  LOP3.LUT R27, R4, 0x380, RZ, 0xc0, !PT ;  /* 0x00000380041b7812 */ /* 0x000fe200078ec0ff */
[----:B------:R-:W-:Y:S01]  /*97b0*/  IMAD.X R115, RZ, RZ, R123, P5 ;  /* 0x000000ffff737224 */ /* 0x000fe200028e067b */
[----:B------:R-:W-:-:S02]  /*97c0*/  LOP3.LUT R44, R44, R211, RZ, 0x3c, !PT ;  /* 0x000000d32c2c7212 */ /* 0x000fc400078e3cff */
[----:B------:R-:W-:Y:S02]  /*97d0*/  SHF.R.U64 R179, R179, 0x3, RZ ;  /* 0x00000003b3b37819 */ /* 0x000fe400000012ff */
[----:B------:R-:W-:Y:S02]  /*97e0*/  LOP3.LUT R175, R26, 0x380, RZ, 0xc0, !PT ;  /* 0x000003801aaf7812 */ /* 0x000fe400078ec0ff */
[----:B------:R-:W-:Y:S01]  /*97f0*/  LOP3.LUT R122, R5, R122, RZ, 0x3c, !PT ;  /* 0x0000007a057a7212 */ /* 0x000fe200078e3cff */
[----:B------:R-:W-:Y:S01]  /*9800*/  IMAD.X R5, RZ, RZ, R123, P1 ;  /* 0x000000ffff057224 */ /* 0x000fe200008e067b */
[----:B------:R-:W-:Y:S02]  /*9810*/  LOP3.LUT R211, R60, 0x380, RZ, 0xc0, !PT ;  /* 0x000003803cd37812 */ /* 0x000fe400078ec0ff */
[----:B------:R-:W-:Y:S02]  /*9820*/  SHF.R.U64 R183, R183, 0x3, RZ ;  /* 0x00000003b7b77819 */ /* 0x000fe400000012ff */
[----:B------:R-:W-:-:S02]  /*9830*/  SHF.R.U64 R181, R181, 0x3, RZ ;  /* 0x00000003b5b57819 */ /* 0x000fc400000012ff */
[----:B------:R-:W-:Y:S02]  /*9840*/  SHF.R.U64 R27, R27, 0x3, RZ ;  /* 0x000000031b1b7819 */ /* 0x000fe400000012ff */
[----:B------:R-:W-:Y:S02]  /*9850*/  LOP3.LUT R98, R179, R30, RZ, 0x3c, !PT ;  /* 0x0000001eb3627212 */ /* 0x000fe400078e3cff */
[----:B------:R-:W-:Y:S02]  /*9860*/  SHF.R.U64 R175, R175, 0x3, RZ ;  /* 0x00000003afaf7819 */ /* 0x000fe400000012ff */
[----:B------:R-:W-:Y:S02]  /*9870*/  SHF.R.U64 R211, R211, 0x3, RZ ;  /* 0x00000003d3d37819 */ /* 0x000fe400000012ff */
[----:B------:R-:W-:Y:S02]  /*9880*/  MOV R123, R122 ;  /* 0x0000007a007b7202 */ /* 0x000fe40000000f00 */
[----:B------:R-:W-:-:S02]  /*9890*/  LOP3.LUT R30, R3, 0x380, RZ, 0xc0, !PT ;  /* 0x00000380031e7812 */ /* 0x000fc400078ec0ff */
[----:B------:R-:W-:Y:S01]  /*98a0*/  LOP3.LUT R56, R183, R56, RZ, 0x3c, !PT ;  /* 0x00000038b7387212 */ /* 0x000fe200078e3cff */
[----:B------:R0:W-:Y:S01]  /*98b0*/  STSM.16.M88.4 [R123], R8 ;  /* 0x000000087b007844 */ /* 0x0001e20000000200 */
[----:B------:R-:W-:Y:S02]  /*98c0*/  LOP3.LUT R52, R181, R52, RZ, 0x3c, !PT ;  /* 0x00000034b5347212 */ /* 0x000fe400078e3cff */
[----:B------:R-:W-:Y:S02]  /*98d0*/  LOP3.LUT R183, R106, 0x380, RZ, 0xc0, !PT ;  /* 0x000003806ab77812 */ /* 0x000fe400078ec0ff */
[----:B------:R-:W-:Y:S02]  /*98e0*/  LOP3.LUT R118, R27, R4, RZ, 0x3c, !PT ;  /* 0x000000041b767212 */ /* 0x000fe400078e3cff */
[----:B------:R-:W-:Y:S02]  /*98f0*/  LOP3.LUT R181, R102, 0x380, RZ, 0xc0, !PT ;  /* 0x0000038066b57812 */ /* 0x000fe400078ec0ff */
[----:B------:R-:W-:-:S02]  /*9900*/  LOP3.LUT R4, R175, R26, RZ, 0x3c, !PT ;  /* 0x0000001aaf047212 */ /* 0x000fc400078e3cff */
[----:B------:R-:W-:Y:S02]  /*9910*/  LOP3.LUT R60, R211, R60, RZ, 0x3c, !PT ;  /* 0x0000003cd33c7212 */ /* 0x000fe400078e3cff */
[----:B------:R-:W-:Y:S02]  /*9920*/  SHF.R.U64 R30, R30, 0x3, RZ ;  /* 0x000000031e1e7819 */ /* 0x000fe400000012ff */
[----:B------:R-:W-:Y:S02]  /*9930*/  LOP3.LUT R211, R110, 0x380, RZ, 0xc0, !PT ;  /* 0x000003806ed37812 */ /* 0x000fe400078ec0ff */
[----:B------:R-:W-:Y:S02]  /*9940*/  SHF.R.U64 R183, R183, 0x3, RZ ;  /* 0x00000003b7b77819 */ /* 0x000fe400000012ff */
[----:B------:R-:W-:Y:S02]  /*9950*/  MOV R122, R20 ;  /* 0x00000014007a7202 */ /* 0x000fe40000000f00 */
[----:B0-----:R-:W-:-:S02]  /*9960*/  F2FP.F16.F32.PACK_AB R8, R171, R173 ;  /* 0x000000adab08723e */ /* 0x001fc400000000ff */
[----:B------:R-:W-:Y:S02]  /*9970*/  F2FP.F16.F32.PACK_AB R9, R35, R34 ;  /* 0x000000222309723e */ /* 0x000fe400000000ff */
[----:B------:R-:W-:Y:S02]  /*9980*/  F2FP.F16.F32.PACK_AB R10, R169, R172 ;  /* 0x000000aca90a723e */ /* 0x000fe400000000ff */
[----:B------:R-:W-:Y:S02]  /*9990*/  F2FP.F16.F32.PACK_AB R11, R39, R38 ;  /* 0x00000026270b723e */ /* 0x000fe400000000ff */
[----:B------:R-:W-:Y:S02]  /*99a0*/  SHF.R.U64 R181, R181, 0x3, RZ ;  /* 0x00000003b5b57819 */ /* 0x000fe400000012ff */
[----:B------:R-:W-:Y:S01]  /*99b0*/  MOV R37, R36 ;  /* 0x0000002400257202 */ /* 0x000fe20000000f00 */
[----:B------:R0:W-:Y:S01]  /*99c0*/  STSM.16.M88.4 [R122], R8 ;  /* 0x000000087a007844 */ /* 0x0001e20000000200 */
[----:B------:R-:W-:-:S02]  /*99d0*/  LOP3.LUT R114, R30, R3, RZ, 0x3c, !PT ;  /* 0x000000031e727212 */ /* 0x000fc400078e3cff */
[----:B------:R-:W-:Y:S01]  /*99e0*/  MOV R40, R40 ;  /* 0x0000002800287202 */ /* 0x000fe20000000f00 */
[----:B------:R-:W-:Y:S01]  /*99f0*/  STSM.16.M88.4 [R37], R12 ;  /* 0x0000000c25007844 */ /* 0x000fe20000000200 */
[----:B------:R-:W-:Y:S02]  /*9a00*/  F2FP.F16.F32.PACK_AB R26, R160, R164 ;  /* 0x000000a4a01a723e */ /* 0x000fe400000000ff */
[----:B------:R-:W-:Y:S02]  /*9a10*/  F2FP.F16.F32.PACK_AB R27, R55, R54 ;  /* 0x00000036371b723e */ /* 0x000fe400000000ff */
[----:B------:R-:W-:Y:S02]  /*9a20*/  MOV R36, R4 ;  /* 0x0000000400247202 */ /* 0x000fe40000000f00 */
[----:B------:R-:W-:Y:S01]  /*9a30*/  SHF.R.U64 R211, R211, 0x3, RZ ;  /* 0x00000003d3d37819 */ /* 0x000fe200000012ff */
[----:B------:R-:W1:Y:S01]  /*9a40*/  LDC.64 R4, c[0x0][0xd00] ;  /* 0x00034000ff047b82 */ /* 0x000e620000000a00 */
[----:B------:R-:W-:Y:S01]  /*9a50*/  MOV R44, R44 ;  /* 0x0000002c002c7202 */ /* 0x000fe20000000f00 */
[----:B------:R-:W-:Y:S01]  /*9a60*/  STSM.16.M88.4 [R40], R24 ;  /* 0x0000001828007844 */ /* 0x000fe20000000200 */
[----:B------:R-:W-:-:S02]  /*9a70*/  F2FP.F16.F32.PACK_AB R30, R32, R158 ;  /* 0x0000009e201e723e */ /* 0x000fc400000000ff */
[----:B------:R-:W-:Y:S02]  /*9a80*/  LOP3.LUT R106, R183, R106, RZ, 0x3c, !PT ;  /* 0x0000006ab76a7212 */ /* 0x000fe400078e3cff */
[----:B------:R-:W-:Y:S01]  /*9a90*/  MOV R48, R48 ;  /* 0x0000003000307202 */ /* 0x000fe20000000f00 */
[----:B------:R-:W-:Y:S01]  /*9aa0*/  STSM.16.M88.4 [R44], R28 ;  /* 0x0000001c2c007844 */ /* 0x000fe20000000200 */
[----:B------:R-:W-:Y:S01]  /*9ab0*/  F2FP.F16.F32.PACK_AB R32, R65, R152 ;  /* 0x000000984120723e */ /* 0x000fe200000000ff */
[----:B0-----:R-:W0:Y:S01]  /*9ac0*/  LDC.64 R8, c[0x0][0xd00] ;  /* 0x00034000ff087b82 */ /* 0x001e220000000a00 */
[----:B------:R-:W-:Y:S02]  /*9ad0*/  F2FP.F16.F32.PACK_AB R34, R69, R68 ;  /* 0x000000444522723e */ /* 0x000fe400000000ff */
[----:B------:R-:W-:Y:S02]  /*9ae0*/  F2FP.F16.F32.PACK_AB R35, R71, R70 ;  /* 0x000000464723723e */ /* 0x000fe400000000ff */
[----:B------:R-:W-:-:S02]  /*9af0*/  LOP3.LUT R102, R181, R102, RZ, 0x3c, !PT ;  /* 0x00000066b5667212 */ /* 0x000fc400078e3cff */
[----:B------:R-:W-:Y:S01]  /*9b00*/  MOV R52, R52 ;  /* 0x0000003400347202 */ /* 0x000fe20000000f00 */
        /* <DEDUP_REMOVED lines=10> */
[----:B------:R-:W-:Y:S01]  /*9bb0*/  F2FP.F16.F32.PACK_AB R96, R97, R96 ;  /* 0x000000606160723e */ /* 0x000fe200000000ff */
[----:B------:R-:W-:Y:S01]  /*9bc0*/  STSM.16.M88.4 [R56], R80 ;  /* 0x0000005038007844 */ /* 0x000fe20000000200 */
[----:B------:R-:W-:Y:S02]  /*9bd0*/  LOP3.LUT R110, R211, R110, RZ, 0x3c, !PT ;  /* 0x0000006ed36e7212 */ /* 0x000fe400078e3cff */
[----:B------:R-:W-:-:S02]  /*9be0*/  F2FP.F16.F32.PACK_AB R104, R105, R104 ;  /* 0x000000686968723e */ /* 0x000fc400000000ff */
[----:B------:R-:W-:Y:S02]  /*9bf0*/  F2FP.F16.F32.PACK_AB R112, R113, R112 ;  /* 0x000000707170723e */ /* 0x000fe400000000ff */
[----:B------:R-:W-:Y:S02]  /*9c00*/  F2FP.F16.F32.PACK_AB R120, R121, R120 ;  /* 0x000000787978723e */ /* 0x000fe400000000ff */
[----:B------:R-:W-:Y:S02]  /*9c10*/  F2FP.F16.F32.PACK_AB R128, R129, R128 ;  /* 0x000000808180723e */ /* 0x000fe400000000ff */
[----:B------:R-:W-:Y:S02]  /*9c20*/  F2FP.F16.F32.PACK_AB R136, R137, R136 ;  /* 0x000000888988723e */ /* 0x000fe400000000ff */
[----:B------:R-:W-:Y:S01]  /*9c30*/  F2FP.F16.F32.PACK_AB R144, R145, R144 ;  /* 0x000000909190723e */ /* 0x000fe200000000ff */
[----:B------:R-:W-:Y:S01]  /*9c40*/  ULDC UR5, c[0x0][0xb88] ;  /* 0x0002e20000057ab9 */ /* 0x000fe20000000800 */
[----:B------:R-:W-:Y:S01]  /*9c50*/  MOV R60, R60 ;  /* 0x0000003c003c7202 */ /* 0x000fe20000000f00 */
[----:B0-----:R-:W-:Y:S01]  /*9c60*/  IMAD.WIDE R8, R186, 0x4, R8 ;  /* 0x00000004ba087825 */ /* 0x001fe200078e0208 */
[----:B------:R-:W-:-:S02]  /*9c70*/  MOV R3, R98 ;  /* 0x0000006200037202 */ /* 0x000fc40000000f00 */
[----:B------:R-:W-:Y:S02]  /*9c80*/  F2FP.F16.F32.PACK_AB R90, R93, R92 ;  /* 0x0000005c5d5a723e */ /* 0x000fe400000000ff */
[----:B------:R-:W-:Y:S02]  /*9c90*/  F2FP.F16.F32.PACK_AB R91, R95, R94 ;  /* 0x0000005e5f5b723e */ /* 0x000fe400000000ff */
[----:B------:R-:W-:Y:S02]  /*9ca0*/  MOV R21, R106 ;  /* 0x0000006a00157202 */ /* 0x000fe40000000f00 */
[----:B------:R-:W-:Y:S01]  /*9cb0*/  F2FP.F16.F32.PACK_AB R97, R46, R42 ;  /* 0x0000002a2e61723e */ /* 0x000fe200000000ff */
[----:B------:R-:W-:Y:S01]  /*9cc0*/  STSM.16.M88.4 [R60], R88 ;  /* 0x000000583c007844 */ /* 0x000fe20000000200 */
[----:B------:R-:W-:Y:S02]  /*9cd0*/  F2FP.F16.F32.PACK_AB R98, R101, R100 ;  /* 0x000000646562723e */ /* 0x000fe400000000ff */
[----:B------:R-:W-:-:S02]  /*9ce0*/  F2FP.F16.F32.PACK_AB R99, R58, R50 ;  /* 0x000000323a63723e */ /* 0x000fc400000000ff */
[----:B------:R-:W-:Y:S02]  /*9cf0*/  MOV R102, R102 ;  /* 0x0000006600667202 */ /* 0x000fe40000000f00 */
[----:B------:R-:W-:Y:S01]  /*9d00*/  MOV R20, R114 ;  /* 0x0000007200147202 */ /* 0x000fe20000000f00 */
[----:B------:R0:W-:Y:S01]  /*9d10*/  STSM.16.M88.4 [R3], R96 ;  /* 0x0000006003007844 */ /* 0x0001e20000000200 */
[----:B------:R-:W-:Y:S02]  /*9d20*/  F2FP.F16.F32.PACK_AB R105, R66, R64 ;  /* 0x000000404269723e */ /* 0x000fe400000000ff */
[----:B------:R-:W-:Y:S02]  /*9d30*/  F2FP.F16.F32.PACK_AB R106, R109, R108 ;  /* 0x0000006c6d6a723e */ /* 0x000fe400000000ff */
[----:B------:R-:W-:Y:S02]  /*9d40*/  F2FP.F16.F32.PACK_AB R107, R154, R153 ;  /* 0x000000999a6b723e */ /* 0x000fe400000000ff */
[----:B------:R-:W-:-:S02]  /*9d50*/  F2FP.F16.F32.PACK_AB R113, R156, R155 ;  /* 0x0000009b9c71723e */ /* 0x000fc400000000ff */
[----:B------:R-:W-:Y:S01]  /*9d60*/  F2FP.F16.F32.PACK_AB R114, R117, R116 ;  /* 0x000000747572723e */ /* 0x000fe200000000ff */
[----:B------:R-:W-:Y:S01]  /*9d70*/  STSM.16.M88.4 [R102], R104 ;  /* 0x0000006866007844 */ /* 0x000fe20000000200 */
[----:B------:R-:W-:Y:S02]  /*9d80*/  F2FP.F16.F32.PACK_AB R115, R159, R157 ;  /* 0x0000009d9f73723e */ /* 0x000fe400000000ff */
[----:B------:R-:W-:Y:S02]  /*9d90*/  MOV R110, R110 ;  /* 0x0000006e006e7202 */ /* 0x000fe40000000f00 */
[----:B------:R-:W-:Y:S01]  /*9da0*/  F2FP.F16.F32.PACK_AB R121, R162, R161 ;  /* 0x000000a1a279723e */ /* 0x000fe200000000ff */
[----:B------:R-:W-:Y:S01]  /*9db0*/  STSM.16.M88.4 [R21], R112 ;  /* 0x0000007015007844 */ /* 0x000fe20000000200 */
[----:B------:R-:W-:Y:S02]  /*9dc0*/  F2FP.F16.F32.PACK_AB R122, R125, R124 ;  /* 0x0000007c7d7a723e */ /* 0x000fe400000000ff */
[----:B------:R-:W-:-:S02]  /*9dd0*/  F2FP.F16.F32.PACK_AB R123, R127, R126 ;  /* 0x0000007e7f7b723e */ /* 0x000fc400000000ff */
[----:B------:R-:W-:Y:S02]  /*9de0*/  F2FP.F16.F32.PACK_AB R129, R131, R130 ;  /* 0x000000828381723e */ /* 0x000fe400000000ff */
[----:B------:R-:W-:Y:S01]  /*9df0*/  F2FP.F16.F32.PACK_AB R130, R133, R132 ;  /* 0x000000848582723e */ /* 0x000fe200000000ff */
[----:B------:R-:W-:Y:S01]  /*9e00*/  STSM.16.M88.4 [R110], R120 ;  /* 0x000000786e007844 */ /* 0x000fe20000000200 */
[----:B------:R-:W-:Y:S02]  /*9e10*/  F2FP.F16.F32.PACK_AB R131, R135, R134 ;  /* 0x000000868783723e */ /* 0x000fe400000000ff */
[----:B------:R-:W-:Y:S02]  /*9e20*/  F2FP.F16.F32.PACK_AB R137, R139, R138 ;  /* 0x0000008a8b89723e */ /* 0x000fe400000000ff */
[----:B------:R-:W-:Y:S01]  /*9e30*/  MOV R118, R118 ;  /* 0x0000007600767202 */ /* 0x000fe20000000f00 */
[----:B------:R-:W-:Y:S01]  /*9e40*/  STSM.16.M88.4 [R20], R128 ;  /* 0x0000008014007844 */ /* 0x000fe20000000200 */
[----:B------:R-:W-:-:S02]  /*9e50*/  F2FP.F16.F32.PACK_AB R138, R141, R140 ;  /* 0x0000008c8d8a723e */ /* 0x000fc400000000ff */
[----:B------:R-:W-:Y:S02]  /*9e60*/  F2FP.F16.F32.PACK_AB R139, R143, R142 ;  /* 0x0000008e8f8b723e */ /* 0x000fe400000000ff */
[----:B------:R-:W-:Y:S02]  /*9e70*/  F2FP.F16.F32.PACK_AB R145, R147, R146 ;  /* 0x000000929391723e */ /* 0x000fe400000000ff */
[----:B------:R-:W-:Y:S01]  /*9e80*/  F2FP.F16.F32.PACK_AB R146, R149, R148 ;  /* 0x000000949592723e */ /* 0x000fe200000000ff */
[----:B------:R-:W-:Y:S01]  /*9e90*/  STSM.16.M88.4 [R118], R136 ;  /* 0x0000008876007844 */ /* 0x000fe20000000200 */
[----:B------:R-:W-:Y:S02]  /*9ea0*/  F2FP.F16.F32.PACK_AB R147, R151, R150 ;  /* 0x000000969793723e */ /* 0x000fe400000000ff */
[----:B------:R-:W-:Y:S02]  /*9eb0*/  ISETP.NE.U32.AND P6, PT, RZ, UR6, PT ;  /* 0x00000006ff007c0c */ /* 0x000fe4000bfc5070 */
[----:B-1----:R-:W-:Y:S01]  /*9ec0*/  ISETP.NE.U32.AND P0, PT, R4, RZ, PT ;  /* 0x000000ff0400720c */ /* 0x002fe20003f05070 */
[----:B------:R1:W-:Y:S01]  /*9ed0*/  STSM.16.M88.4 [R36], R144 ;  /* 0x0000009024007844 */ /* 0x0003e20000000200 */
[----:B------:R-:W-:Y:S01]  /*9ee0*/  BAR.SYNC.DEFER_BLOCKING 0x1, 0x100 ;  /* 0x0044000000007b1d */ /* 0x000fe20000010000 */
[----:B------:R-:W-:Y:S01]  /*9ef0*/  ISETP.NE.AND.EX P6, PT, RZ, UR7, PT, P6 ;  /* 0x00000007ff007c0c */ /* 0x000fe2000bfc5360 */
[----:B0-----:R-:W-:Y:S01]  /*9f00*/  IMAD R3, R195, 0x40, R16 ;  /* 0x00000040c3037824 */ /* 0x001fe200078e0210 */
[----:B------:R-:W-:Y:S01]  /*9f10*/  ISETP.NE.AND.EX P0, PT, R5, RZ, PT, P0 ;  /* 0x000000ff0500720c */ /* 0x000fe20003f05300 */
[----:B------:R-:W-:-:S02]  /*9f20*/  IMAD.MOV.U32 R4, RZ, RZ, RZ ;  /* 0x000000ffff047224 */ /* 0x000fc400078e00ff */
[----:B------:R-:W-:Y:S01]  /*9f30*/  IMAD.WIDE R176, R3, 0x2, R176 ;  /* 0x0000000203b07825 */ /* 0x000fe200078e02b0 */
[----:B------:R-:W-:-:S07]  /*9f40*/  MOV R3, UR5 ;  /* 0x0000000500037c02 */ /* 0x000fce0008000f00 */
[----:B------:R-:W-:-:S04]  /*9f50*/  @P6 LEA R10, P4, R186, UR6, 0x2 ;  /* 0x00000006ba0a6c11 */ /* 0x000fc8000f8810ff */
[----:B------:R-:W-:Y:S01]  /*9f60*/  @P6 LEA.HI.X R11, R186, UR7, R193, 0x2, P4 ;  /* 0x00000007ba0b6c11 */ /* 0x000fe2000a0f14c1 */
[----:B------:R0:W5:Y:S01]  /*9f70*/  @P0 LDG.E R4, desc[UR44][R8.64] ;  /* 0x0000002c08040981 */ /* 0x000162000c1e1900 */
[C---:B------:R-:W-:Y:S02]  /*9f80*/  IADD3 R13, P1, R176.reuse, 0x1000, RZ ;  /* 0x00001000b00d7810 */ /* 0x040fe40007f3e0ff */
[C---:B------:R-:W-:Y:S01]  /*9f90*/  IADD3 R25, P2, R176.reuse, 0x2000, RZ ;  /* 0x00002000b0197810 */ /* 0x040fe20007f5e0ff */
[----:B------:R0:W5:Y:S01]  /*9fa0*/  @P6 LDG.E R3, desc[UR44][R10.64] ;  /* 0x0000002c0a036981 */ /* 0x000162000c1e1900 */
[C---:B------:R-:W-:Y:S02]  /*9fb0*/  IADD3 R29, P3, R176.reuse, 0x3000, RZ ;  /* 0x00003000b01d7810 */ /* 0x040fe40007f7e0ff */
[----:B------:R-:W-:Y:S02]  /*9fc0*/  IADD3 R33, P4, R176, 0x4000, RZ ;  /* 0x00004000b0217810 */ /* 0x000fe40007f9e0ff */
        /* <DEDUP_REMOVED lines=8> */
[----:B------:R-:W-:Y:S02]  /*a050*/  IADD3 R37, P5, R176, 0x5000, RZ ;  /* 0x00005000b0257810 */ /* 0x000fe40007fbe0ff */
        /* <DEDUP_REMOVED lines=8> */
[----:B------:R-:W-:-:S02]  /*a0e0*/  P2R R5, PR, RZ, 0x20 ;  /* 0x00000020ff057803 */ /* 0x000fc40000000000 */
[C---:B------:R-:W-:Y:S02]  /*a0f0*/  IADD3 R41, P1, R176.reuse, 0x6000, RZ ;  /* 0x00006000b0297810 */ /* 0x040fe40007f3e0ff */
[C---:B------:R-:W-:Y:S02]  /*a100*/  IADD3 R45, P2, R176.reuse, 0x7000, RZ ;  /* 0x00007000b02d7810 */ /* 0x040fe40007f5e0ff */
[C---:B------:R-:W-:Y:S02]  /*a110*/  IADD3 R49, P3, R176.reuse, 0x8000, RZ ;  /* 0x00008000b0317810 */ /* 0x040fe40007f7e0ff */
[C---:B------:R-:W-:Y:S02]  /*a120*/  IADD3 R53, P4, R176.reuse, 0x9000, RZ ;  /* 0x00009000b0357810 */ /* 0x040fe40007f9e0ff */
[----:B------:R-:W-:Y:S02]  /*a130*/  IADD3 R57, P5, R176, 0xa000, RZ ;  /* 0x0000a000b0397810 */ /* 0x000fe40007fbe0ff */
[----:B-1----:R-:W-:-:S02]  /*a140*/  LOP3.LUT R36, R37, 0x380, RZ, 0xc0, !PT ;  /* 0x0000038025247812 */ /* 0x002fc400078ec0ff */
[----:B------:R-:W-:Y:S02]  /*a150*/  LOP3.LUT R40, R41, 0x380, RZ, 0xc0, !PT ;  /* 0x0000038029287812 */ /* 0x000fe400078ec0ff */
[----:B------:R-:W-:Y:S02]  /*a160*/  LOP3.LUT R44, R45, 0x380, RZ, 0xc0, !PT ;  /* 0x000003802d2c7812 */ /* 0x000fe400078ec0ff */
[----:B------:R-:W-:Y:S02]  /*a170*/  LOP3.LUT R48, R49, 0x380, RZ, 0xc0, !PT ;  /* 0x0000038031307812 */ /* 0x000fe400078ec0ff */
[----:B------:R-:W-:Y:S02]  /*a180*/  LOP3.LUT R52, R53, 0x380, RZ, 0xc0, !PT ;  /* 0x0000038035347812 */ /* 0x000fe400078ec0ff */
[----:B------:R-:W-:Y:S02]  /*a190*/  LOP3.LUT R56, R57, 0x380, RZ, 0xc0, !PT ;  /* 0x0000038039387812 */ /* 0x000fe400078ec0ff */
[----:B------:R-:W-:-:S02]  /*a1a0*/  SHF.R.U64 R36, R36, 0x3, RZ ;  /* 0x0000000324247819 */ /* 0x000fc400000012ff */
[----:B------:R-:W-:Y:S02]  /*a1b0*/  SHF.R.U64 R40, R40, 0x3, RZ ;  /* 0x0000000328287819 */ /* 0x000fe400000012ff */
[----:B------:R-:W-:Y:S02]  /*a1c0*/  SHF.R.U64 R44, R44, 0x3, RZ ;  /* 0x000000032c2c7819 */ /* 0x000fe400000012ff */
[----:B------:R-:W-:Y:S02]  /*a1d0*/  SHF.R.U64 R48, R48, 0x3, RZ ;  /* 0x0000000330307819 */ /* 0x000fe400000012ff */
[----:B------:R-:W-:Y:S02]  /*a1e0*/  SHF.R.U64 R52, R52, 0x3, RZ ;  /* 0x0000000334347819 */ /* 0x000fe400000012ff */
[----:B------:R-:W-:Y:S02]  /*a1f0*/  SHF.R.U64 R56, R56, 0x3, RZ ;  /* 0x0000000338387819 */ /* 0x000fe400000012ff */
[----:B------:R-:W-:-:S02]  /*a200*/  LOP3.LUT R36, R36, R37, RZ, 0x3c, !PT ;  /* 0x0000002524247212 */ /* 0x000fc400078e3cff */
        /* <DEDUP_REMOVED lines=10> */
.L_x_4245:
[----:B------:R-:W-:Y:S01]  /*a2b0*/  ISETP.NE.AND P6, PT, R5, RZ, PT ;  /* 0x000000ff0500720c */ /* 0x000fe20003fc5270 */
[--C-:B------:R-:W-:Y:S01]  /*a2c0*/  IMAD.X R57, RZ, RZ, R177.reuse, P5 ;  /* 0x000000ffff397224 */ /* 0x100fe200028e06b1 */
[----:B------:R-:W0:Y:S01]  /*a2d0*/  SHFL.IDX PT, R5, R197, RZ, 0x1f ;  /* 0x00001fffc5057589 */ /* 0x000e2200000e0000 */
[--C-:B------:R-:W-:Y:S01]  /*a2e0*/  IMAD.X R41, RZ, RZ, R177.reuse, P1 ;  /* 0x000000ffff297224 */ /* 0x100fe200008e06b1 */
[C---:B------:R-:W-:Y:S01]  /*a2f0*/  IADD3 R65, P1, R176.reuse, 0xc000, RZ ;  /* 0x0000c000b0417810 */ /* 0x040fe20007f3e0ff */
[--C-:B------:R-:W-:Y:S01]  /*a300*/  IMAD.X R37, RZ, RZ, R177.reuse, P6 ;  /* 0x000000ffff257224 */ /* 0x100fe200030e06b1 */
[C---:B------:R-:W-:Y:S01]  /*a310*/  IADD3 R61, P6, R176.reuse, 0xb000, RZ ;  /* 0x0000b000b03d7810 */ /* 0x040fe20007fde0ff */
[--C-:B------:R-:W-:Y:S01]  /*a320*/  IMAD.X R45, RZ, RZ, R177.reuse, P2 ;  /* 0x000000ffff2d7224 */ /* 0x100fe200010e06b1 */
[C---:B------:R-:W-:Y:S01]  /*a330*/  IADD3 R69, P2, R176.reuse, 0xd000, RZ ;  /* 0x0000d000b0457810 */ /* 0x040fe20007f5e0ff */
[--C-:B------:R-:W-:Y:S01]  /*a340*/  IMAD.X R49, RZ, RZ, R177.reuse, P3 ;  /* 0x000000ffff317224 */ /* 0x100fe200018e06b1 */
[C---:B------:R-:W-:Y:S01]  /*a350*/  IADD3 R73, P3, R176.reuse, 0xe000, RZ ;  /* 0x0000e000b0497810 */ /* 0x040fe20007f7e0ff */
[----:B------:R-:W-:Y:S01]  /*a360*/  IMAD.X R53, RZ, RZ, R177, P4 ;  /* 0x000000ffff357224 */ /* 0x000fe200020e06b1 */
[----:B------:R-:W-:-:S02]  /*a370*/  IADD3 R8, P4, R176, 0xf000, RZ ;  /* 0x0000f000b0087810 */ /* 0x000fc40007f9e0ff */
[----:B------:R-:W-:Y:S02]  /*a380*/  LOP3.LUT R60, R61, 0x380, RZ, 0xc0, !PT ;  /* 0x000003803d3c7812 */ /* 0x000fe400078ec0ff */
[----:B------:R-:W-:Y:S01]  /*a390*/  LOP3.LUT R64, R65, 0x380, RZ, 0xc0, !PT ;  /* 0x0000038041407812 */ /* 0x000fe200078ec0ff */
[----:B------:R-:W-:Y:S01]  /*a3a0*/  IMAD.X R77, RZ, RZ, R177, P4 ;  /* 0x000000ffff4d7224 */ /* 0x000fe200020e06b1 */
[----:B------:R-:W-:Y:S02]  /*a3b0*/  LOP3.LUT R68, R69, 0x380, RZ, 0xc0, !PT ;  /* 0x0000038045447812 */ /* 0x000fe400078ec0ff */
[----:B------:R-:W-:Y:S02]  /*a3c0*/  LOP3.LUT R72, R73, 0x380, RZ, 0xc0, !PT ;  /* 0x0000038049487812 */ /* 0x000fe400078ec0ff */
[----:B------:R-:W-:Y:S02]  /*a3d0*/  LOP3.LUT R9, R176, 0x380, RZ, 0xc0, !PT ;  /* 0x00000380b0097812 */ /* 0x000fe400078ec0ff */
[----:B------:R-:W-:-:S02]  /*a3e0*/  SHF.R.U64 R60, R60, 0x3, RZ ;  /* 0x000000033c3c7819 */ /* 0x000fc400000012ff */
[----:B0-----:R-:W-:Y:S02]  /*a3f0*/  ISETP.NE.AND P5, PT, R5, RZ, PT ;  /* 0x000000ff0500720c */ /* 0x001fe40003fa5270 */
[----:B------:R-:W-:Y:S02]  /*a400*/  LOP3.LUT R5, R8, 0x380, RZ, 0xc0, !PT ;  /* 0x0000038008057812 */ /* 0x000fe400078ec0ff */
        /* <DEDUP_REMOVED lines=14> */
[----:B------:R-:W-:Y:S02]  /*a4f0*/  LOP3.LUT R76, R5, R8, RZ, 0x3c, !PT ;  /* 0x00000008054c7212 */ /* 0x000fe400078e3cff */
[----:B------:R-:W-:Y:S02]  /*a500*/  SHF.R.S32.HI R80, RZ, 0x1f, R187 ;  /* 0x0000001fff507819 */ /* 0x000fe400000114bb */
[----:B------:R-:W-:Y:S02]  /*a510*/  SEL R83, R186, RZ, !P0 ;  /* 0x000000ffba537207 */ /* 0x000fe40004000000 */
[----:B------:R-:W-:Y:S02]  /*a520*/  SEL R193, R193, RZ, !P0 ;  /* 0x000000ffc1c17207 */ /* 0x000fe40004000000 */
[----:B-----5:R-:W-:Y:S01]  /*a530*/  SHF.R.S32.HI R81, RZ, 0x1f, R4 ;  /* 0x0000001fff517819 */ /* 0x020fe20000011404 */
[----:B------:R-:W-:Y:S06]  /*a540*/  @P5 BRA `(.L_x_4246) ;  /* 0x0000000000bc5947 */ /* 0x000fec0003800000 */
[----:B------:R-:W0:Y:S01]  /*a550*/  LDC R14, c[0x0][0xce8] ;  /* 0x00033a00ff0e7b82 */ /* 0x000e220000000800 */
[----:B------:R-:W-:Y:S01]  /*a560*/  IMAD.U32 R5, RZ, RZ, UR42 ;  /* 0x0000002aff057e24 */ /* 0x000fe2000f8e00ff */
[----:B------:R-:W-:Y:S01]  /*a570*/  ULDC.64 UR6, c[0x0][0xc90] ;  /* 0x0003240000067ab9 */ /* 0x000fe20000000a00 */
[----:B------:R-:W-:Y:S02]  /*a580*/  IMAD.U32 R26, RZ, RZ, UR42 ;  /* 0x0000002aff1a7e24 */ /* 0x000fe4000f8e00ff */
[----:B------:R-:W-:Y:S02]  /*a590*/  IMAD R10, R80, UR6, RZ ;  /* 0x00000006500a7c24 */ /* 0x000fe4000f8e02ff */
[----:B------:R-:W-:Y:S02]  /*a5a0*/  IMAD R20, R5, 0x40, R200 ;  /* 0x0000004005147824 */ /* 0x000fe400078e02c8 */
[----:B------:R-:W-:Y:S02]  /*a5b0*/  IMAD.MOV.U32 R5, RZ, RZ, R81 ;  /* 0x000000ffff057224 */ /* 0x000fe400078e0051 */
[----:B------:R-:W-:-:S02]  /*a5c0*/  IMAD R11, R187, UR7, R10 ;  /* 0x00000007bb0b7c24 */ /* 0x000fc4000f8e020a */
[----:B------:R-:W-:Y:S01]  /*a5d0*/  IMAD.WIDE.U32 R8, R187, UR6, R4 ;  /* 0x00000006bb087c25 */ /* 0x000fe2000f8e0004 */
[----:B------:R-:W-:-:S03]  /*a5e0*/  ULDC.64 UR6, c[0x0][0xc98] ;  /* 0x0003260000067ab9 */ /* 0x000fc60000000a00 */
[----:B------:R-:W-:Y:S02]  /*a5f0*/  IMAD.MOV.U32 R5, RZ, RZ, R20 ;  /* 0x000000ffff057224 */ /* 0x000fe400078e0014 */
[----:B------:R-:W-:Y:S02]  /*a600*/  IMAD.IADD R9, R9, 0x1, R11 ;  /* 0x0000000109097824 */ /* 0x000fe400078e020b */
[----:B------:R-:W-:Y:S01]  /*a610*/  IMAD.WIDE.U32 R8, R83, UR6, R8 ;  /* 0x0000000653087c25 */ /* 0x000fe2000f8e0008 */
[----:B0-----:R-:W-:-:S13]  /*a620*/  ISETP.NE.AND P0, PT, R14, 0x1, PT ;  /* 0x000000010e00780c */ /* 0x001fda0003f05270 */
[----:B------:R-:W0:Y:S08]  /*a630*/  @P0 LDC R15, c[0x0][0xcec] ;  /* 0x00033b00ff0f0b82 */ /* 0x000e300000000800 */
[----:B------:R-:W1:Y:S01]  /*a640*/  @P0 LDC R21, c[0x0][0xcf0] ;  /* 0x00033c00ff150b82 */ /* 0x000e620000000800 */
[----:B0-----:R-:W-:-:S05]  /*a650*/  @P0 IMAD.HI.U32 R10, R20, R15, RZ ;  /* 0x0000000f140a0227 */ /* 0x001fca00078e00ff */
[----:B-1----:R-:W-:Y:S01]  /*a660*/  @P0 SHF.R.U32.HI R5, RZ, R21, R10 ;  /* 0x00000015ff050219 */ /* 0x002fe2000001160a */
[----:B------:R-:W-:Y:S02]  /*a670*/  IMAD R10, R193, UR6, RZ ;  /* 0x00000006c10a7c24 */ /* 0x000fe4000f8e02ff */
[----:B------:R-:W-:Y:S01]  /*a680*/  IMAD R21, R26, 0x40, R17 ;  /* 0x000000401a157824 */ /* 0x000fe200078e0211 */
[--C-:B------:R-:W-:Y:S01]  /*a690*/  SHF.R.S32.HI R15, RZ, 0x1f, R5.reuse ;  /* 0x0000001fff0f7819 */ /* 0x100fe20000011405 */
[----:B------:R-:W-:Y:S01]  /*a6a0*/  IMAD.MOV R11, RZ, RZ, -R5 ;  /* 0x000000ffff0b7224 */ /* 0x000fe200078e0a05 */
[----:B------:R-:W-:Y:S01]  /*a6b0*/  IADD3 R8, P0, R5, R8, RZ ;  /* 0x0000000805087210 */ /* 0x000fe20007f1e0ff */
[----:B------:R-:W-:Y:S01]  /*a6c0*/  IMAD R10, R83, UR7, R10 ;  /* 0x00000007530a7c24 */ /* 0x000fe2000f8e020a */
[----:B------:R-:W-:Y:S01]  /*a6d0*/  ULDC.64 UR6, c[0x0][0xc88] ;  /* 0x0003220000067ab9 */ /* 0x000fe20000000a00 */
[----:B------:R-:W-:Y:S02]  /*a6e0*/  IMAD R11, R14, R11, R20 ;  /* 0x0000000b0e0b7224 */ /* 0x000fe400078e0214 */
[----:B------:R-:W-:Y:S01]  /*a6f0*/  IMAD R14, R3, R14, RZ ;  /* 0x0000000e030e7224 */ /* 0x000fe200078e02ff */
[----:B------:R-:W-:-:S02]  /*a700*/  IADD3.X R9, R15, R9, R10, P0, !PT ;  /* 0x000000090f097210 */ /* 0x000fc400007fe40a */
[----:B------:R-:W-:Y:S01]  /*a710*/  SHF.R.S32.HI R5, RZ, 0x1f, R11 ;  /* 0x0000001fff057819 */ /* 0x000fe2000001140b */
[----:B------:R-:W-:-:S04]  /*a720*/  IMAD.WIDE.U32 R8, R11, UR6, R8 ;  /* 0x000000060b087c25 */ /* 0x000fc8000f8e0008 */
[----:B------:R-:W-:-:S04]  /*a730*/  IMAD R10, R5, UR6, RZ ;  /* 0x00000006050a7c24 */ /* 0x000fc8000f8e02ff */
[----:B------:R-:W-:Y:S01]  /*a740*/  IMAD R5, R11, UR7, R10 ;  /* 0x000000070b057c24 */ /* 0x000fe2000f8e020a */
[----:B------:R-:W-:Y:S02]  /*a750*/  ULDC.64 UR6, c[0x0][0xc50] ;  /* 0x0003140000067ab9 */ /* 0x000fe40000000a00 */
[----:B------:R-:W-:Y:S02]  /*a760*/  LEA R15, P0, R8, UR6, 0x2 ;  /* 0x00000006080f7c11 */ /* 0x000fe4000f8010ff */
[----:B------:R-:W-:-:S03]  /*a770*/  IADD3 R5, R9, R5, RZ ;  /* 0x0000000509057210 */ /* 0x000fc60007ffe0ff */
[----:B------:R-:W-:Y:S01]  /*a780*/  SHFL.IDX PT, R10, R15, 0x1, 0x1c1f ;  /* 0x003c1f000f0a7f89 */ /* 0x000fe200000e0000 */
[----:B------:R-:W-:Y:S01]  /*a790*/  LEA.HI.X R20, R8, UR7, R5, 0x2, P0 ;  /* 0x0000000708147c11 */ /* 0x000fe200080f1405 */
[----:B------:R-:W-:Y:S02]  /*a7a0*/  IMAD.MOV R5, RZ, RZ, -R19 ;  /* 0x000000ffff057224 */ /* 0x000fe400078e0a13 */
[----:B------:R-:W-:Y:S03]  /*a7b0*/  SHFL.IDX PT, R8, R15, RZ, 0x1c1f ;  /* 0x001c1fff0f087589 */ /* 0x000fe600000e0000 */
[----:B------:R-:W-:Y:S01]  /*a7c0*/  ISETP.NE.AND P0, PT, R18, R5, PT ;  /* 0x000000051200720c */ /* 0x000fe20003f05270 */
[----:B------:R-:W0:Y:S01]  /*a7d0*/  SHFL.IDX PT, R9, R20, RZ, 0x1c1f ;  /* 0x001c1fff14097589 */ /* 0x000e2200000e0000 */
[C---:B------:R-:W-:Y:S02]  /*a7e0*/  VIADD R5, R21.reuse, 0x8 ;  /* 0x0000000815057836 */ /* 0x040fe40000000000 */
[-C--:B------:R-:W-:Y:S01]  /*a7f0*/  ISETP.GE.OR P1, PT, R21, R14.reuse, P0 ;  /* 0x0000000e1500720c */ /* 0x080fe20000726670 */
[----:B------:R-:W1:Y:S02]  /*a800*/  SHFL.IDX PT, R11, R20, 0x1, 0x1c1f ;  /* 0x003c1f00140b7f89 */ /* 0x000e6400000e0000 */
[----:B------:R-:W-:-:S10]  /*a810*/  ISETP.GE.OR P0, PT, R5, R14, P0 ;  /* 0x0000000e0500720c */ /* 0x000fd40000706670 */
[----:B0-----:R0:W-:Y:S04]  /*a820*/  @!P1 ST.E desc[UR44][R8.64], R0 ;  /* 0x0000000008009985 */ /* 0x0011e8000c10192c */
[----:B-1----:R0:W-:Y:S02]  /*a830*/  @!P0 ST.E desc[UR44][R10.64], R165 ;  /* 0x000000a50a008985 */ /* 0x0021e4000c10192c */
.L_x_4246:
[----:B------:R-:W1:Y:S01]  /*a840*/  LDC R84, c[0x0][0xce8] ;  /* 0x00033a00ff547b82 */ /* 0x000e620000000800 */
[----:B------:R-:W-:Y:S01]  /*a850*/  ULDC UR8, c[0x0][0xbc8] ;  /* 0x0002f20000087ab9 */ /* 0x000fe20000000800 */
[----:B------:R-:W-:Y:S01]  /*a860*/  ULDC.64 UR6, c[0x0][0xba0] ;  /* 0x0002e80000067ab9 */ /* 0x000fe20000000a00 */
[----:B------:R-:W-:Y:S01]  /*a870*/  ISETP.GE.AND P0, PT, R192, UR8, PT ;  /* 0x00000008c0007c0c */ /* 0x000fe2000bf06270 */
[----:B0-----:R0:W5:Y:S03]  /*a880*/  LD.E.128 R8, desc[UR44][R176.64] ;  /* 0x0000002cb0087980 */ /* 0x001166000c101d00 */
[----:B------:R-:W-:Y:S01]  /*a890*/  SEL R20, RZ, 0xffffffff, P0 ;  /* 0xffffffffff147807 */ /* 0x000fe20000000000 */
[----:B------:R-:W5:Y:S01]  /*a8a0*/  LD.E.128 R12, desc[UR44][R12.64] ;  /* 0x0000002c0c0c7980 */ /* 0x000f62000c101d00 */
[----:B------:R-:W-:-:S03]  /*a8b0*/  ISETP.GE.AND P0, PT, R191, UR8, PT ;  /* 0x00000008bf007c0c */ /* 0x000fc6000bf06270 */
[----:B------:R-:W5:Y:S04]  /*a8c0*/  LD.E.128 R24, desc[UR44][R24.64] ;  /* 0x0000002c18187980 */ /* 0x000f68000c101d00 */
[----:B------:R-:W5:Y:S04]  /*a8d0*/  LD.E.128 R28, desc[UR44][R28.64] ;  /* 0x0000002c1c1c7980 */ /* 0x000f68000c101d00 */
[----:B------:R-:W5:Y:S01]  /*a8e0*/  LD.E.128 R32, desc[UR44][R32.64] ;  /* 0x0000002c20207980 */ /* 0x000f62000c101d00 */
[----:B-1----:R-:W-:Y:S01]  /*a8f0*/  ISETP.NE.AND P2, PT, R84, 0x1, PT ;  /* 0x000000015400780c */ /* 0x002fe20003f45270 */
[----:B------:R-:W-:Y:S01]  /*a900*/  IMAD R5, R81, UR6, RZ ;  /* 0x0000000651057c24 */ /* 0x000fe2000f8e02ff */
[----:B------:R-:W-:Y:S01]  /*a910*/  ISETP.GE.AND P1, PT, R16, UR8, PT ;  /* 0x0000000810007c0c */ /* 0x000fe2000bf26270 */
[----:B------:R-:W-:Y:S01]  /*a920*/  IMAD.SHL.U32 R81, R20, 0x2, RZ ;  /* 0x0000000214517824 */ /* 0x000fe200078e00ff */
[----:B------:R-:W-:Y:S01]  /*a930*/  SEL R20, RZ, 0xffffffff, P0 ;  /* 0xffffffffff147807 */ /* 0x000fe20000000000 */
[----:B------:R-:W5:Y:S01]  /*a940*/  LD.E.128 R36, desc[UR44][R36.64] ;  /* 0x0000002c24247980 */ /* 0x000f62000c101d00 */
[----:B------:R-:W-:-:S03]  /*a950*/  SEL R0, RZ, 0x1, P1 ;  /* 0x00000001ff007807 */ /* 0x000fc60000800000 */
[----:B------:R-:W5:Y:S04]  /*a960*/  LD.E.128 R40, desc[UR44][R40.64] ;  /* 0x0000002c28287980 */ /* 0x000f68000c101d00 */
[----:B------:R-:W1:Y:S01]  /*a970*/  @P2 LDC R85, c[0x0][0xcec] ;  /* 0x00033b00ff552b82 */ /* 0x000e620000000800 */
[----:B------:R-:W-:Y:S01]  /*a980*/  IMAD.SHL.U32 R89, R20, 0x4, RZ ;  /* 0x0000000414597824 */ /* 0x000fe200078e00ff */
[----:B------:R-:W-:Y:S01]  /*a990*/  LOP3.LUT R0, R81, 0x2, R0, 0xe2, !PT ;  /* 0x0000000251007812 */ /* 0x000fe200078ee200 */
[----:B------:R-:W5:Y:S04]  /*a9a0*/  LD.E.128 R44, desc[UR44][R44.64] ;  /* 0x0000002c2c2c7980 */ /* 0x000f68000c101d00 */
[----:B------:R-:W5:Y:S01]  /*a9b0*/  LD.E.128 R48, desc[UR44][R48.64] ;  /* 0x0000002c30307980 */ /* 0x000f62000c101d00 */
[----:B------:R-:W2:Y:S01]  /*a9c0*/  @P2 LDC R87, c[0x0][0xcf0] ;  /* 0x00033c00ff572b82 */ /* 0x000ea20000000800 */
[----:B------:R-:W-:Y:S01]  /*a9d0*/  IMAD R21, R4, UR7, R5 ;  /* 0x0000000704157c24 */ /* 0x000fe2000f8e0205 */
[----:B------:R-:W-:Y:S01]  /*a9e0*/  ISETP.GE.AND P0, PT, R190, UR8, PT ;  /* 0x00000008be007c0c */ /* 0x000fe2000bf06270 */
[----:B------:R-:W-:Y:S01]  /*a9f0*/  IMAD.WIDE.U32 R4, R4, UR6, RZ ;  /* 0x0000000604047c25 */ /* 0x000fe2000f8e00ff */
[----:B------:R-:W-:Y:S01]  /*aa00*/  ULDC.64 UR6, c[0x0][0xbe8] ;  /* 0x0002fa0000067ab9 */ /* 0x000fe20000000a00 */
[----:B------:R-:W-:Y:S01]  /*aa10*/  LOP3.LUT R20, R89, 0x4, R0, 0xe2, !PT ;  /* 0x0000000459147812 */ /* 0x000fe200078ee200 */
[----:B------:R-:W5:Y:S01]  /*aa20*/  LD.E.128 R52, desc[UR44][R52.64] ;  /* 0x0000002c34347980 */ /* 0x000f62000c101d00 */
[----:B------:R-:W-:Y:S01]  /*aa30*/  IMAD.IADD R5, R5, 0x1, R21 ;  /* 0x0000000105057824 */ /* 0x000fe200078e0215 */
[----:B------:R-:W-:Y:S01]  /*aa40*/  SEL R21, RZ, 0xffffffff, P0 ;  /* 0xffffffffff157807 */ /* 0x000fe20000000000 */
[----:B------:R-:W-:Y:S01]  /*aa50*/  IMAD R80, R80, UR6, RZ ;  /* 0x0000000650507c24 */ /* 0x000fe2000f8e02ff */
[----:B------:R-:W5:Y:S01]  /*aa60*/  LD.E.128 R56, desc[UR44][R56.64] ;  /* 0x0000002c38387980 */ /* 0x000f62000c101d00 */
[----:B------:R-:W-:-:S02]  /*aa70*/  IMAD R0, R194, 0x20, R195 ;  /* 0x00000020c2007824 */ /* 0x000fc400078e02c3 */
[----:B------:R-:W-:Y:S01]  /*aa80*/  IMAD.U32 R89, RZ, RZ, UR42 ;  /* 0x0000002aff597e24 */ /* 0x000fe2000f8e00ff */
[----:B------:R-:W5:Y:S01]  /*aa90*/  LD.E.128 R60, desc[UR44][R60.64] ;  /* 0x0000002c3c3c7980 */ /* 0x000f62000c101d00 */
[C---:B------:R-:W-:Y:S02]  /*aaa0*/  IMAD R81, R187.reuse, UR7, R80 ;  /* 0x00000007bb517c24 */ /* 0x040fe4000f8e0250 */
[----:B------:R-:W-:Y:S01]  /*aab0*/  IMAD.WIDE.U32 R4, R187, UR6, R4 ;  /* 0x00000006bb047c25 */ /* 0x000fe2000f8e0004 */
[----:B------:R-:W-:Y:S01]  /*aac0*/  ISETP.GE.AND P0, PT, R189, UR8, PT ;  /* 0x00000008bd007c0c */ /* 0x000fe2000bf06270 */
[----:B------:R-:W-:Y:S01]  /*aad0*/  ULDC.64 UR6, c[0x0][0xbf0] ;  /* 0x0002fc0000067ab9 */ /* 0x000fe20000000a00 */
[----:B------:R-:W5:Y:S01]  /*aae0*/  LD.E.128 R64, desc[UR44][R64.64] ;  /* 0x0000002c40407980 */ /* 0x000f62000c101d00 */
[----:B------:R-:W-:Y:S02]  /*aaf0*/  IMAD R82, R89, 0x40, R0 ;  /* 0x0000004059527824 */ /* 0x000fe400078e0200 */
[----:B------:R-:W-:Y:S01]  /*ab00*/  IMAD.SHL.U32 R21, R21, 0x8, RZ ;  /* 0x0000000815157824 */ /* 0x000fe200078e00ff */
[----:B------:R-:W5:Y:S01]  /*ab10*/  LD.E.128 R68, desc[UR44][R68.64] ;  /* 0x0000002c44447980 */ /* 0x000f62000c101d00 */
[----:B------:R-:W-:-:S02]  /*ab20*/  IMAD.IADD R5, R5, 0x1, R81 ;  /* 0x0000000105057824 */ /* 0x000fc400078e0251 */
[----:B-1----:R-:W-:Y:S01]  /*ab30*/  @P2 IMAD.HI.U32 R0, R82, R85, RZ ;  /* 0x0000005552002227 */ /* 0x002fe200078e00ff */
[----:B------:R-:W-:Y:S01]  /*ab40*/  LOP3.LUT R20, R21, 0x8, R20, 0xe2, !PT ;  /* 0x0000000815147812 */ /* 0x000fe200078ee214 */
[----:B------:R-:W5:Y:S02]  /*ab50*/  LD.E.128 R72, desc[UR44][R72.64] ;  /* 0x0000002c48487980 */ /* 0x000f64000c101d00 */
[----:B------:R-:W-:Y:S01]  /*ab60*/  IMAD R81, R193, UR6, RZ ;  /* 0x00000006c1517c24 */ /* 0x000fe2000f8e02ff */
[----:B------:R-:W-:Y:S01]  /*ab70*/  SEL R80, RZ, 0xffffffff, P0 ;  /* 0xffffffffff507807 */ /* 0x000fe20000000000 */
[----:B------:R-:W-:Y:S01]  /*ab80*/  IMAD.MOV.U32 R21, RZ, RZ, R82 ;  /* 0x000000ffff157224 */ /* 0x000fe200078e0052 */
[----:B--2---:R-:W-:Y:S01]  /*ab90*/  @P2 SHF.R.U32.HI R21, RZ, R87, R0 ;  /* 0x00000057ff152219 */ /* 0x004fe20000011600 */
[C---:B------:R-:W-:Y:S01]  /*aba0*/  IMAD R81, R83.reuse, UR7, R81 ;  /* 0x0000000753517c24 */ /* 0x040fe2000f8e0251 */
[----:B------:R-:W5:Y:S01]  /*abb0*/  LD.E.128 R76, desc[UR44][R76.64] ;  /* 0x0000002c4c4c7980 */ /* 0x000f62000c101d00 */
[----:B------:R-:W-:Y:S01]  /*abc0*/  IMAD.WIDE.U32 R4, R83, UR6, R4 ;  /* 0x0000000653047c25 */ /* 0x000fe2000f8e0004 */
[----:B------:R-:W-:Y:S01]  /*abd0*/  ISETP.GE.AND P0, PT, R188, UR8, PT ;  /* 0x00000008bc007c0c */ /* 0x000fe2000bf06270 */
[----:B------:R-:W-:Y:S01]  /*abe0*/  ULDC.64 UR6, c[0x0][0xbe0] ;  /* 0x0002f80000067ab9 */ /* 0x000fe20000000a00 */
[----:B------:R-:W-:Y:S01]  /*abf0*/  @!PT LDS RZ, [RZ] ;  /* 0x00000000fffff984 */ /* 0x000fe20000000800 */
[----:B------:R-:W-:Y:S01]  /*ac00*/  @!PT LDS RZ, [RZ] ;  /* 0x00000000fffff984 */ /* 0x000fe20000000800 */
[----:B------:R-:W-:Y:S01]  /*ac10*/  @!PT LDS RZ, [RZ] ;  /* 0x00000000fffff984 */ /* 0x000fe20000000800 */
[----:B------:R-:W-:Y:S01]  /*ac20*/  @!PT LDS RZ, [RZ] ;  /* 0x00000000fffff984 */ /* 0x000fe20000000800 */
[----:B------:R1:W-:Y:S06]  /*ac30*/  MEMBAR.ALL.CTA ;  /* 0x0000000000007992 */ /* 0x0003ec0000008000 */
[----:B-1----:R-:W1:Y:S01]  /*ac40*/  FENCE.VIEW.ASYNC.S ;  /* 0x00000000000073c6 */ /* 0x002e620000000000 */
[----:B------:R-:W-:Y:S01]  /*ac50*/  IMAD.SHL.U32 R85, R80, 0x10, RZ ;  /* 0x0000001050557824 */ /* 0x000fe200078e00ff */
[----:B------:R-:W-:Y:S01]  /*ac60*/  SHF.R.S32.HI R80, RZ, 0x1f, R21 ;  /* 0x0000001fff507819 */ /* 0x000fe20000011415 */
[----:B------:R-:W-:Y:S01]  /*ac70*/  IMAD.IADD R5, R5, 0x1, R81 ;  /* 0x0000000105057824 */ /* 0x000fe200078e0251 */
[----:B------:R-:W-:Y:S01]  /*ac80*/  SEL R0, RZ, 0xffffffff, P0 ;  /* 0xffffffffff007807 */ /* 0x000fe20000000000 */
[----:B------:R-:W-:Y:S01]  /*ac90*/  IMAD.MOV R81, RZ, RZ, -R21 ;  /* 0x000000ffff517224 */ /* 0x000fe200078e0a15 */
[----:B------:R-:W-:Y:S01]  /*aca0*/  LOP3.LUT R20, R85, 0x10, R20, 0xe2, !PT ;  /* 0x0000001055147812 */ /* 0x000fe200078ee214 */
[----:B------:R-:W-:Y:S01]  /*acb0*/  IMAD R80, R80, UR6, RZ ;  /* 0x0000000650507c24 */ /* 0x000fe2000f8e02ff */
[----:B------:R-:W-:Y:S01]  /*acc0*/  ISETP.GE.AND P0, PT, R199, UR8, PT ;  /* 0x00000008c7007c0c */ /* 0x000fe2000bf06270 */
[----:B------:R-:W-:Y:S01]  /*acd0*/  IMAD R81, R84, R81, R82 ;  /* 0x0000005154517224 */ /* 0x000fe200078e0252 */
[----:B------:R-:W-:Y:S01]  /*ace0*/  MOV R88, UR42 ;  /* 0x0000002a00587c02 */ /* 0x000fe20008000f00 */
[----:B------:R-:W-:Y:S01]  /*acf0*/  IMAD.SHL.U32 R85, R0, 0x20, RZ ;  /* 0x0000002000557824 */ /* 0x000fe200078e00ff */
[----:B------:R-:W-:Y:S01]  /*ad00*/  UIADD3 UR5, UR40, 0x38820, URZ ;  /* 0x0003882028057890 */ /* 0x000fe2000fffe03f */
[C---:B------:R-:W-:Y:S01]  /*ad10*/  IMAD R83, R21.reuse, UR7, R80 ;  /* 0x0000000715537c24 */ /* 0x040fe2000f8e0250 */
[----:B------:R-:W-:Y:S01]  /*ad20*/  SHF.R.S32.HI R80, RZ, 0x1f, R81 ;  /* 0x0000001fff507819 */ /* 0x000fe20000011451 */
[----:B------:R-:W-:Y:S01]  /*ad30*/  IMAD.WIDE.U32 R4, R21, UR6, R4 ;  /* 0x0000000615047c25 */ /* 0x000fe2000f8e0004 */
[----:B------:R-:W-:Y:S01]  /*ad40*/  ULDC.64 UR6, c[0x0][0xbd8] ;  /* 0x0002f60000067ab9 */ /* 0x000fe20000000a00 */
[----:B------:R-:W-:Y:S01]  /*ad50*/  LOP3.LUT R20, R85, 0x20, R20, 0xe2, !PT ;  /* 0x0000002055147812 */ /* 0x000fe200078ee214 */
[----:B------:R-:W-:Y:S01]  /*ad60*/  UPRMT UR5, URZ, 0x654, UR5 ;  /* 0x000006543f057896 */ /* 0x000fe20008000005 */
[----:B------:R-:W-:Y:S01]  /*ad70*/  SEL R21, RZ, 0x40, P0 ;  /* 0x00000040ff157807 */ /* 0x000fe20000000000 */
[----:B------:R-:W-:Y:S01]  /*ad80*/  IMAD.IADD R5, R5, 0x1, R83 ;  /* 0x0000000105057824 */ /* 0x000fe200078e0253 */
[----:B------:R-:W-:Y:S01]  /*ad90*/  ISETP.GE.AND P0, PT, R198, UR8, PT ;  /* 0x00000008c6007c0c */ /* 0x000fe2000bf06270 */
[----:B------:R-:W-:Y:S01]  /*ada0*/  IMAD R80, R80, UR6, RZ ;  /* 0x0000000650507c24 */ /* 0x000fe2000f8e02ff */
[----:B------:R-:W-:Y:S01]  /*adb0*/  LOP3.LUT R0, R20, R21, RZ, 0xfc, !PT ;  /* 0x0000001514007212 */ /* 0x000fe200078efcff */
[----:B------:R-:W-:Y:S01]  /*adc0*/  IMAD R89, R3, R84, RZ ;  /* 0x0000005403597224 */ /* 0x000fe200078e02ff */
[----:B------:R-:W-:Y:S01]  /*add0*/  SEL R3, RZ, 0x80, P0 ;  /* 0x00000080ff037807 */ /* 0x000fe20000000000 */
[----:B------:R-:W-:Y:S01]  /*ade0*/  IMAD R88, R88, 0x40, R195 ;  /* 0x0000004058587824 */ /* 0x000fe200078e02c3 */
[----:B-1----:R-:W-:Y:S01]  /*adf0*/  SYNCS.ARRIVE.TRANS64.RED.A1T0 RZ, [UR5], RZ ;  /* 0x000000ffffff79a7 */ /* 0x002fe20008100405 */
[C---:B------:R-:W-:Y:S01]  /*ae00*/  IMAD R21, R81.reuse, UR7, R80 ;  /* 0x0000000751157c24 */ /* 0x040fe2000f8e0250 */
[----:B------:R-:W-:Y:S01]  /*ae10*/  BSSY B1, `(.L_x_4247) ;  /* 0x000002a000017945 */ /* 0x000fe20003800000 */
[----:B------:R-:W-:Y:S01]  /*ae20*/  IMAD.WIDE.U32 R4, R81, UR6, R4 ;  /* 0x0000000651047c25 */ /* 0x000fe2000f8e0004 */
[----:B------:R-:W-:Y:S01]  /*ae30*/  ISETP.GE.AND P0, PT, R88, R89, PT ;  /* 0x000000595800720c */ /* 0x000fe20003f06270 */
[----:B------:R-:W-:Y:S01]  /*ae40*/  ULDC.64 UR6, c[0x0][0xb80] ;  /* 0x0002e00000067ab9 */ /* 0x000fe20000000a00 */
[----:B------:R-:W-:Y:S01]  /*ae50*/  LOP3.LUT R3, R0, R3, RZ, 0xfc, !PT ;  /* 0x0000000300037212 */ /* 0x000fe200078efcff */
[----:B------:R-:W-:Y:S01]  /*ae60*/  IMAD.IADD R5, R5, 0x1, R21 ;  /* 0x0000000105057824 */ /* 0x000fe200078e0215 */
[----:B------:R-:W-:-:S04]  /*ae70*/  LEA R86, P1, R4, UR6, 0x1 ;  /* 0x0000000604567c11 */ /* 0x000fc8000f8208ff */
        /* <DEDUP_REMOVED lines=35> */
.L_x_4248:
[----:B------:R-:W-:Y:S05]  /*b0b0*/  BSYNC B1 ;  /* 0x0000000000017941 */ /* 0x000fea0003800000 */
.L_x_4247:
[----:B---3--:R-:W-:Y:S01]  /*b0c0*/  VIADD R4, R88, 0x20 ;  /* 0x0000002058047836 */ /* 0x008fe20000000000 */
[----:B-----5:R4:W3:Y:S04]  /*b0d0*/  SHFL.IDX PT, R9, R87, 0x1, 0x181f ;  /* 0x00381f0057097f89 */ /* 0x0208e800000e0000 */
        /* <DEDUP_REMOVED lines=10> */
[----:B-1----:R-:W-:Y:S01]  /*b180*/  @!P3 LEA R20, P6, R191, R8, 0x1 ;  /* 0x00000008bf14b211 */ /* 0x002fe200078c08ff */
[----:B------:R0:W-:Y:S01]  /*b190*/  @!P0 ST.E.128 desc[UR44][R4.64], R12 ;  /* 0x0000000c04008985 */ /* 0x0001e2000c101d2c */
[----:B------:R-:W-:Y:S02]  /*b1a0*/  ISETP.GE.AND P0, PT, R188, UR8, PT ;  /* 0x00000008bc007c0c */ /* 0x000fe4000bf06270 */
[----:B------:R-:W-:Y:S02]  /*b1b0*/  @!P5 LEA.HI.X R11, R192, R9, R209, 0x1, P4 ;  /* 0x00000009c00bd211 */ /* 0x000fe400020f0cd1 */
[----:B------:R-:W-:-:S02]  /*b1c0*/  LOP3.LUT P4, RZ, R0, 0x40, RZ, 0xc0, !PT ;  /* 0x0000004000ff7812 */ /* 0x000fc4000788c0ff */
[----:B--2---:R-:W-:Y:S01]  /*b1d0*/  @!P3 LEA.HI.X R21, R191, R9, R208, 0x1, P6 ;  /* 0x00000009bf15b211 */ /* 0x004fe200030f0cd0 */
        /* <DEDUP_REMOVED lines=20> */
.L_x_4244:
[----:B------:R-:W0:Y:S01]  /*b320*/  LDC.64 R8, c[0x0][0xd00] ;  /* 0x00034000ff087b82 */ /* 0x000e220000000a00 */
[C---:B------:R-:W-:Y:S01]  /*b330*/  IMAD.SHL.U32 R5, R186.reuse, 0x4, RZ ;  /* 0x00000004ba057824 */ /* 0x040fe200078e00ff */
[----:B------:R-:W-:Y:S01]  /*b340*/  SHF.L.U64.HI R0, R186, 0x2, R193 ;  /* 0x00000002ba007819 */ /* 0x000fe200000102c1 */
[----:B------:R-:W-:Y:S01]  /*b350*/  ULDC.64 UR6, c[0x0][0xd08] ;  /* 0x0003420000067ab9 */ /* 0x000fe20000000a00 */
[----:B------:R-:W-:Y:S01]  /*b360*/  ULDC UR5, c[0x0][0xb88] ;  /* 0x0002e20000057ab9 */ /* 0x000fe20000000800 */
[----:B------:R-:W-:-:S03]  /*b370*/  IMAD.MOV.U32 R3, RZ, RZ, RZ ;  /* 0x000000ffff037224 */ /* 0x000fc600078e00ff */
[----:B------:R-:W1:Y:S01]  /*b380*/  LDC R27, c[0x0][0xce8] ;  /* 0x00033a00ff1b7b82 */ /* 0x000e620000000800 */
[----:B0-----:R-:W-:Y:S02]  /*b390*/  ISETP.NE.U32.AND P0, PT, R8, RZ, PT ;  /* 0x000000ff0800720c */ /* 0x001fe40003f05070 */
[----:B------:R-:W-:Y:S02]  /*b3a0*/  IADD3 R8, P1, R5, R8, RZ ;  /* 0x0000000805087210 */ /* 0x000fe40007f3e0ff */
[----:B------:R-:W-:-:S03]  /*b3b0*/  ISETP.NE.AND.EX P0, PT, R9, RZ, PT, P0 ;  /* 0x000000ff0900720c */ /* 0x000fc60003f05300 */
[----:B------:R-:W-:Y:S01]  /*b3c0*/  IMAD.X R9, R0, 0x1, R9, P1 ;  /* 0x0000000100097824 */ /* 0x000fe200008e0609 */
[----:B------:R-:W-:-:S04]  /*b3d0*/  ISETP.NE.U32.AND P1, PT, RZ, UR6, PT ;  /* 0x00000006ff007c0c */ /* 0x000fc8000bf25070 */
[----:B------:R-:W-:-:S05]  /*b3e0*/  ISETP.NE.AND.EX P1, PT, RZ, UR7, PT, P1 ;  /* 0x00000007ff007c0c */ /* 0x000fca000bf25310 */
[----:B------:R0:W5:Y:S08]  /*b3f0*/  @P0 LDG.E R3, desc[UR44][R8.64] ;  /* 0x0000002c08030981 */ /* 0x000170000c1e1900 */
[----:B------:R-:W-:-:S04]  /*b400*/  @P1 IADD3 R4, P2, R5, UR6, RZ ;  /* 0x0000000605041c10 */ /* 0x000fc8000ff5e0ff */
[----:B------:R-:W-:Y:S01]  /*b410*/  @P1 IADD3.X R5, R0, UR7, RZ, P2, !PT ;  /* 0x0000000700051c10 */ /* 0x000fe200097fe4ff */
[----:B------:R-:W-:-:S06]  /*b420*/  IMAD.U32 R0, RZ, RZ, UR5 ;  /* 0x00000005ff007e24 */ /* 0x000fcc000f8e00ff */
[----:B------:R0:W5:Y:S01]  /*b430*/  @P1 LDG.E R0, desc[UR44][R4.64] ;  /* 0x0000002c04001981 */ /* 0x000162000c1e1900 */
[----:B------:R-:W-:Y:S01]  /*b440*/  ISETP.GE.AND P2, PT, R202, 0x40, PT ;  /* 0x00000040ca00780c */ /* 0x000fe20003f46270 */
[----:B-1----:R-:W-:-:S12]  /*b450*/  @P1 BRA `(.L_x_4250) ;  /* 0x0000000000101947 */ /* 0x002fd80003800000 */
[----:B------:R-:W-:Y:S05]  /*b460*/  @!P0 BRA `(.L_x_4250) ;  /* 0x00000000000c8947 */ /* 0x000fea0003800000 */
[----:B0-----:R-:W2:Y:S04]  /*b470*/  LDG.E R5, desc[UR44][R8.64] ;  /* 0x0000002c08057981 */ /* 0x001ea8000c1e1900 */
[----:B-----5:R-:W2:Y:S02]  /*b480*/  LDG.E R0, desc[UR44][R8.64+0x4] ;  /* 0x0000042c08007981 */ /* 0x020ea4000c1e1900 */
[----:B--2---:R-:W-:-:S07]  /*b490*/  IMAD.IADD R0, R0, 0x1, -R5 ;  /* 0x0000000100007824 */ /* 0x004fce00078e0a05 */
.L_x_4250:
[----:B------:R-:W-:Y:S01]  /*b4a0*/  BSSY B1, `(.L_x_4251) ;  /* 0x000002f000017945 */ /* 0x000fe20003800000 */
[----:B------:R-:W-:Y:S02]  /*b4b0*/  SHF.R.S32.HI R15, RZ, 0x1f, R187 ;  /* 0x0000001fff0f7819 */ /* 0x000fe400000114bb */
[----:B------:R-:W-:Y:S02]  /*b4c0*/  SEL R21, R186, RZ, !P0 ;  /* 0x000000ffba157207 */ /* 0x000fe40004000000 */
[----:B------:R-:W-:Y:S02]  /*b4d0*/  SEL R193, R193, RZ, !P0 ;  /* 0x000000ffc1c17207 */ /* 0x000fe40004000000 */
[----:B-----5:R-:W-:Y:S01]  /*b4e0*/  SHF.R.S32.HI R12, RZ, 0x1f, R3 ;  /* 0x0000001fff0c7819 */ /* 0x020fe20000011403 */
[----:B------:R-:W-:Y:S06]  /*b4f0*/  @P2 BRA `(.L_x_4252) ;  /* 0x0000000000a42947 */ /* 0x000fec0003800000 */
[----:B0-----:R-:W0:Y:S01]  /*b500*/  S2R R5, SR_TID.X ;  /* 0x0000000000057919 */ /* 0x001e220000002100 */
[----:B------:R-:W1:Y:S01]  /*b510*/  LDC R13, c[0x0][0xce8] ;  /* 0x00033a00ff0d7b82 */ /* 0x000e620000000800 */
[----:B------:R-:W-:-:S04]  /*b520*/  IMAD.U32 R4, RZ, RZ, UR42 ;  /* 0x0000002aff047e24 */ /* 0x000fc8000f8e00ff */
[----:B0-----:R-:W-:Y:S02]  /*b530*/  IMAD R4, R4, 0x40, R5 ;  /* 0x0000004004047824 */ /* 0x001fe400078e0205 */
[----:B-1----:R-:W-:Y:S02]  /*b540*/  IMAD R5, R0, R13, RZ ;  /* 0x0000000d00057224 */ /* 0x002fe400078e02ff */
        /* <DEDUP_REMOVED lines=11> */
[----:B------:R-:W1:Y:S01]  /*b600*/  @P0 LDC R25, c[0x0][0xcf0] ;  /* 0x00033c00ff190b82 */ /* 0x000e620000000800 */
[----:B0-----:R-:W-:-:S04]  /*b610*/  @P0 IMAD.HI.U32 R8, R14, R11, RZ ;  /* 0x0000000b0e080227 */ /* 0x001fc800078e00ff */
[----:B------:R-:W-:Y:S01]  /*b620*/  IMAD R11, R187, UR7, R10 ;  /* 0x00000007bb0b7c24 */ /* 0x000fe2000f8e020a */
[----:B------:R-:W-:Y:S01]  /*b630*/  ULDC.64 UR6, c[0x0][0xc98] ;  /* 0x0003260000067ab9 */ /* 0x000fe20000000a00 */
[----:B-1----:R-:W-:Y:S02]  /*b640*/  @P0 SHF.R.U32.HI R9, RZ, R25, R8 ;  /* 0x00000019ff090219 */ /* 0x002fe40000011608 */
        /* <DEDUP_REMOVED lines=20> */
.L_x_4252:
[----:B------:R-:W-:Y:S05]  /*b790*/  BSYNC B1 ;  /* 0x0000000000017941 */ /* 0x000fea0003800000 */
.L_x_4251:
[----:B------:R-:W-:Y:S01]  /*b7a0*/  ISETP.NE.AND P0, PT, R27, 0x1, PT ;  /* 0x000000011b00780c */ /* 0x000fe20003f05270 */
[----:B------:R-:W-:Y:S01]  /*b7b0*/  ULDC.64 UR6, c[0x0][0xba0] ;  /* 0x0002e80000067ab9 */ /* 0x000fe20000000a00 */
[----:B------:R-:W-:Y:S01]  /*b7c0*/  ULDC UR5, c[0x0][0xbc8] ;  /* 0x0002f20000057ab9 */ /* 0x000fe20000000800 */
[----:B01----:R-:W-:Y:S01]  /*b7d0*/  IMAD R8, R12, UR6, RZ ;  /* 0x000000060c087c24 */ /* 0x003fe2000f8e02ff */
[----:B------:R-:W-:Y:S01]  /*b7e0*/  ISETP.GE.AND P1, PT, R192, UR5, PT ;  /* 0x00000005c0007c0c */ /* 0x000fe2000bf26270 */
[C---:B------:R-:W-:Y:S01]  /*b7f0*/  IMAD.WIDE.U32 R4, R3.reuse, UR6, RZ ;  /* 0x0000000603047c25 */ /* 0x040fe2000f8e00ff */
[----:B------:R-:W-:Y:S01]  /*b800*/  ISETP.GE.AND P2, PT, R16, UR5, PT ;  /* 0x0000000510007c0c */ /* 0x000fe2000bf46270 */
[----:B------:R-:W-:Y:S01]  /*b810*/  BSSY B1, `(.L_x_4253) ;  /* 0x0000066000017945 */ /* 0x000fe20003800000 */
[----:B------:R-:W-:Y:S01]  /*b820*/  SEL R10, RZ, 0xffffffff, P1 ;  /* 0xffffffffff0a7807 */ /* 0x000fe20000800000 */
[----:B------:R-:W-:Y:S01]  /*b830*/  IMAD R3, R3, UR7, R8 ;  /* 0x0000000703037c24 */ /* 0x000fe2000f8e0208 */
[----:B------:R-:W-:Y:S01]  /*b840*/  ULDC.64 UR6, c[0x0][0xbe8] ;  /* 0x0002fa0000067ab9 */ /* 0x000fe20000000a00 */
[----:B------:R-:W-:Y:S01]  /*b850*/  IMAD R9, R194, 0x20, R195 ;  /* 0x00000020c2097824 */ /* 0x000fe200078e02c3 */
[----:B------:R-:W-:Y:S01]  /*b860*/  ISETP.GE.AND P1, PT, R191, UR5, PT ;  /* 0x00000005bf007c0c */ /* 0x000fe2000bf26270 */
[----:B------:R-:W0:Y:S01]  /*b870*/  @P0 LDC R11, c[0x0][0xcec] ;  /* 0x00033b00ff0b0b82 */ /* 0x000e220000000800 */
[----:B------:R-:W-:Y:S01]  /*b880*/  IMAD.U32 R12, RZ, RZ, UR42 ;  /* 0x0000002aff0c7e24 */ /* 0x000fe2000f8e00ff */
[----:B------:R-:W-:Y:S01]  /*b890*/  IADD3 R5, R5, R3, RZ ;  /* 0x0000000305057210 */ /* 0x000fe20007ffe0ff */
[----:B------:R-:W-:-:S02]  /*b8a0*/  IMAD R8, R15, UR6, RZ ;  /* 0x000000060f087c24 */ /* 0x000fc4000f8e02ff */
[----:B------:R-:W-:Y:S02]  /*b8b0*/  IMAD.SHL.U32 R15, R10, 0x2, RZ ;  /* 0x000000020a0f7824 */ /* 0x000fe400078e00ff */
[C---:B------:R-:W-:Y:S01]  /*b8c0*/  IMAD R3, R187.reuse, UR7, R8 ;  /* 0x00000007bb037c24 */ /* 0x040fe2000f8e0208 */
[----:B------:R-:W1:Y:S01]  /*b8d0*/  @P0 LDC R13, c[0x0][0xcf0] ;  /* 0x00033c00ff0d0b82 */ /* 0x000e620000000800 */
[----:B------:R-:W-:Y:S01]  /*b8e0*/  IMAD R10, R12, 0x40, R9 ;  /* 0x000000400c0a7824 */ /* 0x000fe200078e0209 */
[----:B------:R-:W-:Y:S01]  /*b8f0*/  SEL R8, RZ, 0x1, P2 ;  /* 0x00000001ff087807 */ /* 0x000fe20001000000 */
[----:B------:R-:W-:Y:S01]  /*b900*/  IMAD.WIDE.U32 R4, R187, UR6, R4 ;  /* 0x00000006bb047c25 */ /* 0x000fe2000f8e0004 */
[----:B------:R-:W-:Y:S01]  /*b910*/  SEL R9, RZ, 0xffffffff, P1 ;  /* 0xffffffffff097807 */ /* 0x000fe20000800000 */
[----:B------:R-:W-:Y:S01]  /*b920*/  ULDC.64 UR6, c[0x0][0xbf0] ;  /* 0x0002fc0000067ab9 */ /* 0x000fe20000000a00 */
[----:B------:R-:W-:Y:S01]  /*b930*/  LOP3.LUT R8, R15, 0x2, R8, 0xe2, !PT ;  /* 0x000000020f087812 */ /* 0x000fe200078ee208 */
[----:B------:R-:W-:Y:S01]  /*b940*/  IMAD.IADD R5, R5, 0x1, R3 ;  /* 0x0000000105057824 */ /* 0x000fe200078e0203 */
[----:B------:R-:W-:Y:S01]  /*b950*/  ISETP.GE.AND P1, PT, R190, UR5, PT ;  /* 0x00000005be007c0c */ /* 0x000fe2000bf26270 */
[----:B------:R-:W-:Y:S01]  /*b960*/  IMAD.SHL.U32 R15, R9, 0x4, RZ ;  /* 0x00000004090f7824 */ /* 0x000fe200078e00ff */
[----:B------:R-:W-:Y:S01]  /*b970*/  ISETP.GE.AND P2, PT, R198, UR5, PT ;  /* 0x00000005c6007c0c */ /* 0x000fe2000bf46270 */
[----:B------:R-:W-:Y:S01]  /*b980*/  IMAD R3, R193, UR6, RZ ;  /* 0x00000006c1037c24 */ /* 0x000fe2000f8e02ff */
[----:B------:R-:W-:Y:S01]  /*b990*/  SEL R14, RZ, 0xffffffff, P1 ;  /* 0xffffffffff0e7807 */ /* 0x000fe20000800000 */
[----:B------:R-:W-:Y:S01]  /*b9a0*/  IMAD.WIDE.U32 R4, R21, UR6, R4 ;  /* 0x0000000615047c25 */ /* 0x000fe2000f8e0004 */
[----:B------:R-:W-:-:S03]  /*b9b0*/  LOP3.LUT R12, R15, 0x4, R8, 0xe2, !PT ;  /* 0x000000040f0c7812 */ /* 0x000fc600078ee208 */
[----:B0-----:R-:W-:-:S04]  /*b9c0*/  @P0 IMAD.HI.U32 R8, R10, R11, RZ ;  /* 0x0000000b0a080227 */ /* 0x001fc800078e00ff */
[----:B------:R-:W-:Y:S01]  /*b9d0*/  IMAD R9, R21, UR7, R3 ;  /* 0x0000000715097c24 */ /* 0x000fe2000f8e0203 */
[----:B------:R-:W-:Y:S01]  /*b9e0*/  ULDC.64 UR6, c[0x0][0xbe0] ;  /* 0x0002f80000067ab9 */ /* 0x000fe20000000a00 */
[----:B------:R-:W-:Y:S01]  /*b9f0*/  IMAD.MOV.U32 R3, RZ, RZ, R10 ;  /* 0x000000ffff037224 */ /* 0x000fe200078e000a */
[----:B-1----:R-:W-:Y:S01]  /*ba00*/  @P0 SHF.R.U32.HI R3, RZ, R13, R8 ;  /* 0x0000000dff030219 */ /* 0x002fe20000011608 */
[----:B------:R-:W-:Y:S01]  /*ba10*/  IMAD.SHL.U32 R11, R14, 0x8, RZ ;  /* 0x000000080e0b7824 */ /* 0x000fe200078e00ff */
[----:B------:R-:W-:Y:S01]  /*ba20*/  ISETP.GE.AND P0, PT, R189, UR5, PT ;  /* 0x00000005bd007c0c */ /* 0x000fe2000bf06270 */
[----:B------:R-:W-:Y:S01]  /*ba30*/  IMAD.IADD R5, R5, 0x1, R9 ;  /* 0x0000000105057824 */ /* 0x000fe200078e0209 */
[--C-:B------:R-:W-:Y:S01]  /*ba40*/  SHF.R.S32.HI R8, RZ, 0x1f, R3.reuse ;  /* 0x0000001fff087819 */ /* 0x100fe20000011403 */
[----:B------:R-:W-:Y:S01]  /*ba50*/  IMAD.MOV R9, RZ, RZ, -R3 ;  /* 0x000000ffff097224 */ /* 0x000fe200078e0a03 */
[----:B------:R-:W-:Y:S01]  /*ba60*/  LOP3.LUT R12, R11, 0x8, R12, 0xe2, !PT ;  /* 0x000000080b0c7812 */ /* 0x000fe200078ee20c */
[----:B------:R-:W-:Y:S01]  /*ba70*/  IMAD.WIDE.U32 R4, R3, UR6, R4 ;  /* 0x0000000603047c25 */ /* 0x000fe2000f8e0004 */
[----:B------:R-:W-:-:S02]  /*ba80*/  SEL R11, RZ, 0xffffffff, P0 ;  /* 0xffffffffff0b7807 */ /* 0x000fc40000000000 */
[----:B------:R-:W-:Y:S01]  /*ba90*/  ISETP.GE.AND P0, PT, R188, UR5, PT ;  /* 0x00000005bc007c0c */ /* 0x000fe2000bf06270 */
[----:B------:R-:W-:Y:S02]  /*baa0*/  IMAD R8, R8, UR6, RZ ;  /* 0x0000000608087c24 */ /* 0x000fe4000f8e02ff */
[----:B------:R-:W-:Y:S01]  /*bab0*/  IMAD R9, R27, R9, R10 ;  /* 0x000000091b097224 */ /* 0x000fe200078e020a */
[----:B------:R-:W-:Y:S01]  /*bac0*/  SEL R10, RZ, 0xffffffff, P0 ;  /* 0xffffffffff0a7807 */ /* 0x000fe20000000000 */
[----:B------:R-:W-:Y:S01]  /*bad0*/  IMAD.SHL.U32 R13, R11, 0x10, RZ ;  /* 0x000000100b0d7824 */ /* 0x000fe200078e00ff */
[----:B------:R-:W-:Y:S01]  /*bae0*/  ISETP.GE.AND P0, PT, R199, UR5, PT ;  /* 0x00000005c7007c0c */ /* 0x000fe2000bf06270 */
[----:B------:R-:W-:Y:S01]  /*baf0*/  IMAD R11, R3, UR7, R8 ;  /* 0x00000007030b7c24 */ /* 0x000fe2000f8e0208 */
[----:B------:R-:W-:Y:S01]  /*bb00*/  SHF.R.S32.HI R3, RZ, 0x1f, R9 ;  /* 0x0000001fff037819 */ /* 0x000fe20000011409 */
[----:B------:R-:W-:Y:S01]  /*bb10*/  IMAD.U32 R28, RZ, RZ, UR42 ;  /* 0x0000002aff1c7e24 */ /* 0x000fe2000f8e00ff */
[----:B------:R-:W-:Y:S01]  /*bb20*/  ULDC.64 UR6, c[0x0][0xbd8] ;  /* 0x0002f60000067ab9 */ /* 0x000fe20000000a00 */
[----:B------:R-:W-:Y:S01]  /*bb30*/  IMAD R27, R0, R27, RZ ;  /* 0x0000001b001b7224 */ /* 0x000fe200078e02ff */
[----:B------:R-:W-:Y:S01]  /*bb40*/  LOP3.LUT R12, R13, 0x10, R12, 0xe2, !PT ;  /* 0x000000100d0c7812 */ /* 0x000fe200078ee20c */
[----:B------:R-:W-:-:S02]  /*bb50*/  IMAD.IADD R5, R5, 0x1, R11 ;  /* 0x0000000105057824 */ /* 0x000fc400078e020b */
[----:B------:R-:W-:Y:S02]  /*bb60*/  IMAD R0, R3, UR6, RZ ;  /* 0x0000000603007c24 */ /* 0x000fe4000f8e02ff */
[----:B------:R-:W-:Y:S02]  /*bb70*/  IMAD R28, R28, 0x40, R195 ;  /* 0x000000401c1c7824 */ /* 0x000fe400078e02c3 */
[C---:B------:R-:W-:Y:S01]  /*bb80*/  IMAD R3, R9.reuse, UR7, R0 ;  /* 0x0000000709037c24 */ /* 0x040fe2000f8e0200 */
[----:B------:R-:W-:Y:S01]  /*bb90*/  SEL R0, RZ, 0x80, P2 ;  /* 0x00000080ff007807 */ /* 0x000fe20001000000 */
[----:B------:R-:W-:Y:S01]  /*bba0*/  IMAD.WIDE.U32 R4, R9, UR6, R4 ;  /* 0x0000000609047c25 */ /* 0x000fe2000f8e0004 */
[----:B------:R-:W-:Y:S01]  /*bbb0*/  SEL R9, RZ, 0x40, P0 ;  /* 0x00000040ff097807 */ /* 0x000fe20000000000 */
[----:B------:R-:W-:Y:S01]  /*bbc0*/  ULDC.64 UR6, c[0x0][0xb80] ;  /* 0x0002e00000067ab9 */ /* 0x000fe20000000a00 */
[----:B------:R-:W-:Y:S01]  /*bbd0*/  ISETP.GE.AND P0, PT, R28, R27, PT ;  /* 0x0000001b1c00720c */ /* 0x000fe20003f06270 */
[----:B------:R-:W-:Y:S01]  /*bbe0*/  IMAD.SHL.U32 R13, R10, 0x20, RZ ;  /* 0x000000200a0d7824 */ /* 0x000fe200078e00ff */
[----:B------:R-:W-:Y:S01]  /*bbf0*/  LEA R24, P1, R4, UR6, 0x1 ;  /* 0x0000000604187c11 */ /* 0x000fe2000f8208ff */
[----:B------:R-:W-:-:S03]  /*bc00*/  IMAD.IADD R3, R5, 0x1, R3 ;  /* 0x0000000105037824 */ /* 0x000fc600078e0203 */
[----:B------:R-:W-:Y:S01]  /*bc10*/  LOP3.LUT R12, R13, 0x20, R12, 0xe2, !PT ;  /* 0x000000200d0c7812 */ /* 0x000fe200078ee20c */
[----:B------:R0:W1:Y:S01]  /*bc20*/  SHFL.IDX PT, R8, R24, RZ, 0x181f ;  /* 0x00181fff18087589 */ /* 0x00006200000e0000 */
[----:B------:R-:W-:Y:S02]  /*bc30*/  LEA.HI.X R3, R4, UR7, R3, 0x1, P1 ;  /* 0x0000000704037c11 */ /* 0x000fe400088f0c03 */
[----:B------:R-:W-:-:S03]  /*bc40*/  LOP3.LUT R25, R12, R9, RZ, 0xfc, !PT ;  /* 0x000000090c197212 */ /* 0x000fc600078efcff */
        /* <DEDUP_REMOVED lines=34> */
.L_x_4254:
[----:B------:R-:W-:Y:S05]  /*be70*/  BSYNC B1 ;  /* 0x0000000000017941 */ /* 0x000fea0003800000 */
.L_x_4253:
        /* <DEDUP_REMOVED lines=10> */
[-C--:B-1----:R-:W-:Y:S02]  /*bf20*/  @!P2 LEA R10, P0, R192, R8.reuse, 0x1 ;  /* 0x00000008c00aa211 */ /* 0x082fe400078008ff */
        /* <DEDUP_REMOVED lines=25> */
.L_x_4249:
[----:B------:R-:W-:Y:S05]  /*c0c0*/  BSYNC B0 ;  /* 0x0000000000007941 */ /* 0x000fea0003800000 */
.L_x_4243:
[----:B------:R-:W-:Y:S02]  /*c0d0*/  ULDC UR5, c[0x0][0xd3c] ;  /* 0x00034f0000057ab9 */ /* 0x000fe40000000800 */
[----:B------:R-:W-:-:S13]  /*c0e0*/  ISETP.GE.AND P0, PT, R7, UR5, PT ;  /* 0x0000000507007c0c */ /* 0x000fda000bf06270 */
[----:B------:R-:W-:Y:S05]  /*c0f0*/  @!P0 BRA `(.L_x_4255) ;  /* 0xffffff4c00a88947 */ /* 0x000fea000383ffff */
[----:B------:R-:W-:Y:S05]  /*c100*/  EXIT ;  /* 0x000000000000794d */ /* 0x000fea0003800000 */
.L_x_4209:
        /* <DEDUP_REMOVED lines=16> */
.L_x_4256:
        /* <DEDUP_REMOVED lines=40> */
.L_x_4262:
        /* <DEDUP_REMOVED lines=12> */
.L_x_4261:
[----:B------:R-:W-:Y:S05]  /*c550*/  BSYNC B0 ;  /* 0x0000000000007941 */ /* 0x000fea0003800000 */
.L_x_4260:
        /* <DEDUP_REMOVED lines=21> */
.L_x_4258:
        /* <DEDUP_REMOVED lines=15> */
.L_x_4263:
        /* <DEDUP_REMOVED lines=28> */
.L_x_4259:
[----:B------:R-:W-:Y:S01]  /*c960*/  ULDC UR4, c[0x0][0xd3c] ;  /* 0x00034f0000047ab9 */ /* 0x000fe20000000800 */
[----:B------:R-:W-:Y:S02]  /*c970*/  IMAD.MOV.U32 R17, RZ, RZ, RZ ;  /* 0x000000ffff117224 */ /* 0x000fe400078e00ff */
[----:B------:R-:W-:Y:S02]  /*c980*/  IMAD.U32 R16, RZ, RZ, UR6 ;  /* 0x00000006ff107e24 */ /* 0x000fe4000f8e00ff */
[----:B------:R-:W-:Y:S02]  /*c990*/  IMAD.MOV.U32 R18, RZ, RZ, RZ ;  /* 0x000000ffff127224 */ /* 0x000fe400078e00ff */
[----:B------:R-:W-:-:S07]  /*c9a0*/  IMAD.U32 R19, RZ, RZ, UR4 ;  /* 0x00000004ff137e24 */ /* 0x000fce000f8e00ff */
.L_x_4264:
[----:B------:R-:W-:-:S13]  /*c9b0*/  ISETP.NE.AND P0, PT, R5, RZ, PT ;  /* 0x000000ff0500720c */ /* 0x000fda0003f05270 */
[----:B------:R-:W0:Y:S01]  /*c9c0*/  @!P0 S2R R3, SR_CgaCtaId ;  /* 0x0000000000038919 */ /* 0x000e220000008800 */
[----:B------:R-:W-:-:S04]  /*c9d0*/  @!P0 MOV R0, 0x400 ;  /* 0x0000040000008802 */ /* 0x000fc80000000f00 */
[----:B0-----:R-:W-:-:S05]  /*c9e0*/  @!P0 LEA R0, R3, R0, 0x18 ;  /* 0x0000000003008211 */ /* 0x001fca00078ec0ff */
[----:B------:R1:W-:Y:S01]  /*c9f0*/  @!P0 STS.128 [R0+0x388d0], R16 ;  /* 0x0388d01000008388 */ /* 0x0003e20000000c00 */
[----:B------:R-:W-:Y:S06]  /*ca00*/  BAR.ARV 0x5, 0x180 ;  /* 0x0146000000007b1d */ /* 0x000fec0000002000 */
.L_x_4257:
[----:B------:R2:W-:Y:S01]  /*ca10*/  STL [R1+0x20], RZ ;  /* 0x000020ff01007387 */ /* 0x0005e20000100800 */
[----:B------:R-:W-:Y:S01]  /*ca20*/  ULDC UR4, c[0x0][0xd3c] ;  /* 0x00034f0000047ab9 */ /* 0x000fe20000000800 */
[----:B------:R-:W-:Y:S01]  /*ca30*/  IMAD.MOV.U32 R26, RZ, RZ, 0x1 ;  /* 0x00000001ff1a7424 */ /* 0x000fe200078e00ff */
[----:B0-----:R-:W-:Y:S01]  /*ca40*/  ISETP.GE.AND P0, PT, R19, UR4, PT ;  /* 0x0000000413007c0c */ /* 0x001fe2000bf06270 */
[----:B------:R-:W-:-:S12]  /*ca50*/  IMAD.MOV.U32 R24, RZ, RZ, RZ ;  /* 0x000000ffff187224 */ /* 0x000fd800078e00ff */
[----:B--2---:R-:W-:Y:S05]  /*ca60*/  @P0 BRA `(.L_x_4265) ;  /* 0x0000005400640947 */ /* 0x004fea0003800000 */
[----:B------:R-:W1:Y:S01]  /*ca70*/  S2R R5, SR_TID.X ;  /* 0x0000000000057919 */ /* 0x000e620000002100 */
[----:B------:R-:W0:Y:S01]  /*ca80*/  S2UR UR5, SR_CgaCtaId ;  /* 0x00000000000579c3 */ /* 0x000e220000008800 */
[----:B------:R-:W-:Y:S01]  /*ca90*/  UMOV UR4, 0x400 ;  /* 0x0000040000047882 */ /* 0x000fe20000000000 */
[----:B------:R-:W-:Y:S01]  /*caa0*/  BSSY B8, `(.L_x_4265) ;  /* 0x0000555000087945 */ /* 0x000fe20003800000 */
[----:B------:R2:W-:Y:S01]  /*cab0*/  STL [R1+0x20], RZ ;  /* 0x000020ff01007387 */ /* 0x0005e20000100800 */
[----:B------:R-:W-:Y:S01]  /*cac0*/  IMAD.MOV.U32 R26, RZ, RZ, 0x1 ;  /* 0x00000001ff1a7424 */ /* 0x000fe200078e00ff */
[----:B------:R-:W-:Y:S01]  /*cad0*/  ULOP3.LUT UR36, UR38, 0x2, URZ, 0xfc, !UPT ;  /* 0x0000000226247892 */ /* 0x000fe2000f8efc3f */
[----:B------:R-:W-:Y:S01]  /*cae0*/  IMAD.MOV.U32 R24, RZ, RZ, RZ ;  /* 0x000000ffff187224 */ /* 0x000fe200078e00ff */
[----:B------:R-:W-:Y:S01]  /*caf0*/  ULDC UR37, c[0x0][0xc] ;  /* 0x0000030000257ab9 */ /* 0x000fe20000000800 */
[----:B0-----:R-:W-:-:S06]  /*cb00*/  ULEA UR4, UR5, UR4, 0x18 ;  /* 0x0000000405047291 */ /* 0x001fcc000f8ec03f */
[----:B------:R-:W-:Y:S01]  /*cb10*/  IMAD.U32 R23, RZ, RZ, UR4 ;  /* 0x00000004ff177e24 */ /* 0x000fe2000f8e00ff */
[C---:B-1----:R-:W-:Y:S02]  /*cb20*/  SHF.L.U32 R0, R5.reuse, 0x3, RZ ;  /* 0x0000000305007819 */ /* 0x042fe400000006ff */
[----:B------:R-:W-:Y:S02]  /*cb30*/  LOP3.LUT R4, R5, 0x7f, RZ, 0xc0, !PT ;  /* 0x0000007f05047812 */ /* 0x000fe400078ec0ff */
[----:B------:R-:W-:-:S04]  /*cb40*/  LOP3.LUT R2, R0, 0x1f8, RZ, 0xc0, !PT ;  /* 0x000001f800027812 */ /* 0x000fc800078ec0ff */
[----:B------:R-:W-:Y:S01]  /*cb50*/  LOP3.LUT R3, R2, 0x38, R5, 0x78, !PT ;  /* 0x0000003802037812 */ /* 0x000fe200078e7805 */
[----:B------:R-:W-:Y:S01]  /*cb60*/  IMAD.SHL.U32 R2, R5, 0x10, RZ ;  /* 0x0000001005027824 */ /* 0x000fe200078e00ff */
[----:B------:R-:W-:Y:S02]  /*cb70*/  SHF.R.U32.HI R5, RZ, 0x3, R4 ;  /* 0x00000003ff057819 */ /* 0x000fe40000011604 */
[----:B------:R-:W-:Y:S02]  /*cb80*/  LOP3.LUT R4, R0, 0x38, RZ, 0xc0, !PT ;  /* 0x0000003800047812 */ /* 0x000fe400078ec0ff */
[----:B------:R-:W-:Y:S02]  /*cb90*/  LOP3.LUT R34, R3, 0x200, R0, 0xf8, !PT ;  /* 0x0000020003227812 */ /* 0x000fe400078ef800 */
[----:B------:R-:W-:Y:S02]  /*cba0*/  LOP3.LUT R2, R5, 0x70, R2, 0xf8, !PT ;  /* 0x0000007005027812 */ /* 0x000fe400078ef802 */
[----:B------:R-:W-:Y:S01]  /*cbb0*/  LOP3.LUT R0, R4, 0x40, RZ, 0xfc, !PT ;  /* 0x0000004004007812 */ /* 0x000fe200078efcff */
[----:B------:R-:W-:Y:S01]  /*cbc0*/  IMAD R25, R34, 0x2, R23 ;  /* 0x0000000222197824 */ /* 0x000fe200078e0217 */
[----:B------:R-:W-:-:S02]  /*cbd0*/  LOP3.LUT R3, R4, 0x80, RZ, 0xfc, !PT ;  /* 0x0000008004037812 */ /* 0x000fc400078efcff */
[C---:B------:R-:W-:Y:S02]  /*cbe0*/  LOP3.LUT R2, R4.reuse, 0xc0, RZ, 0xfc, !PT ;  /* 0x000000c004027812 */ /* 0x040fe400078efcff */
[C---:B------:R-:W-:Y:S02]  /*cbf0*/  LOP3.LUT R0, R4.reuse, 0x100, RZ, 0xfc, !PT ;  /* 0x0000010004007812 */ /* 0x040fe400078efcff */
[C---:B------:R-:W-:Y:S02]  /*cc00*/  LOP3.LUT R3, R4.reuse, 0x140, RZ, 0xfc, !PT ;  /* 0x0000014004037812 */ /* 0x040fe400078efcff */
[C---:B------:R-:W-:Y:S02]  /*cc10*/  LOP3.LUT R2, R4.reuse, 0x180, RZ, 0xfc, !PT ;  /* 0x0000018004027812 */ /* 0x040fe400078efcff */
[----:B--2---:R-:W-:-:S07]  /*cc20*/  LOP3.LUT R0, R4, 0x1c0, RZ, 0xfc, !PT ;  /* 0x000001c004007812 */ /* 0x004fce00078efcff */
.L_x_4332:
[----:B------:R-:W0:Y:S02]  /*cc30*/  LDC.64 R2, c[0x0][0xd88] ;  /* 0x00036200ff027b82 */ /* 0x000e240000000a00 */
[----:B0-----:R-:W-:-:S05]  /*cc40*/  IMAD.WIDE R2, R19, 0x4, R2 ;  /* 0x0000000413027825 */ /* 0x001fca00078e0202 */
[----:B--2---:R-:W2:Y:S01]  /*cc50*/  LDG.E R35, desc[UR44][R2.64] ;  /* 0x0000002c02237981 */ /* 0x004ea2000c1e1900 */
        /* <DEDUP_REMOVED lines=36> */
[----:B---34-:R-:W-:Y:S05]  /*cea0*/  @P0 BRA `(.L_x_4266) ;  /* 0x0000000000200947 */ /* 0x018fea0003800000 */
        /* <DEDUP_REMOVED lines=8> */
.L_x_4266:
        /* <DEDUP_REMOVED lines=9> */
.L_x_4267:
[----:B------:R-:W-:Y:S02]  /*cfc0*/  ULDC.64 UR4, c[0x0][0xb00] ;  /* 0x0002c00000047ab9 */ /* 0x000fe40000000a00 */
[----:B------:R-:W-:-:S04]  /*cfd0*/  ISETP.NE.U32.AND P0, PT, RZ, UR4, PT ;  /* 0x00000004ff007c0c */ /* 0x000fc8000bf05070 */
[----:B------:R-:W-:-:S13]  /*cfe0*/  ISETP.NE.AND.EX P0, PT, RZ, UR5, PT, P0 ;  /* 0x00000005ff007c0c */ /* 0x000fda000bf05300 */
[----:B------:R-:W-:Y:S05]  /*cff0*/  @!P0 BRA `(.L_x_4268) ;  /* 0x0000000000148947 */ /* 0x000fea0003800000 */
[----:B-1----:R-:W1:Y:S02]  /*d000*/  LDC.64 R2, c[0x0][0xb00] ;  /* 0x0002c000ff027b82 */ /* 0x002e640000000a00 */
[----:B-1----:R-:W-:-:S05]  /*d010*/  IMAD.WIDE R2, R29, 0x4, R2 ;  /* 0x000000041d027825 */ /* 0x002fca00078e0202 */
[----:B------:R-:W3:Y:S04]  /*d020*/  LDG.E R7, desc[UR44][R2.64] ;  /* 0x0000002c02077981 */ /* 0x000ee8000c1e1900 */
[----:B0-2---:R-:W3:Y:S02]  /*d030*/  LDG.E R0, desc[UR44][R2.64+0x4] ;  /* 0x0000042c02007981 */ /* 0x005ee4000c1e1900 */
[----:B---3--:R-:W-:-:S07]  /*d040*/  IMAD.IADD R7, R0, 0x1, -R7 ;  /* 0x0000000100077824 */ /* 0x008fce00078e0a07 */
.L_x_4268:
[----:B-----5:R-:W-:Y:S01]  /*d050*/  IMAD.IADD R33, R7, 0x1, -R32 ;  /* 0x0000000107217824 */ /* 0x020fe200078e0a20 */
[----:B------:R-:W-:Y:S03]  /*d060*/  BSSY B7, `(.L_x_4269) ;  /* 0x000045a000077945 */ /* 0x000fe60003800000 */
[C---:B012---:R-:W-:Y:S01]  /*d070*/  VIADD R0, R33.reuse, 0x3f ;  /* 0x0000003f21007836 */ /* 0x047fe20000000000 */
[----:B------:R0:W-:Y:S01]  /*d080*/  STL [R1+0x4], R33 ;  /* 0x0000042101007387 */ /* 0x0001e20000100800 */
[----:B------:R-:W-:-:S03]  /*d090*/  ISETP.GT.AND P0, PT, R33, RZ, PT ;  /* 0x000000ff2100720c */ /* 0x000fc60003f04270 */
[----:B------:R-:W-:-:S04]  /*d0a0*/  SHF.R.S32.HI R3, RZ, 0x1f, R0 ;  /* 0x0000001fff037819 */ /* 0x000fc80000011400 */
        /* <DEDUP_REMOVED lines=11> */
[----:B0-----:R-:W1:Y:S02]  /*d160*/  FLO.U32 R0, UR4 ;  /* 0x0000000400007d00 */ /* 0x001e6400080e0000 */
[----:B-1----:R-:W-:-:S06]  /*d170*/  ISETP.EQ.U32.AND P0, PT, R0, R5, PT ;  /* 0x000000050000720c */ /* 0x002fcc0003f02070 */
        /* <DEDUP_REMOVED lines=8> */
.L_x_4270:
[----:B0-----:R-:W-:Y:S01]  /*d200*/  VIADD R0, R23, 0x22400 ;  /* 0x0002240017007836 */ /* 0x001fe20000000000 */
        /* <DEDUP_REMOVED lines=18> */
[----:B0-----:R-:W-:Y:S05]  /*d330*/  CALL.ABS.NOINC R2 ;  /* 0x0000000002007343 */ /* 0x001fea0003c00000 */
.L_x_4273:
[----:B------:R-:W-:Y:S05]  /*d340*/  BSYNC B6 ;  /* 0x0000000000067941 */ /* 0x000fea0003800000 */
.L_x_4272:
        /* <DEDUP_REMOVED lines=20> */
.L_x_4276:
        /* <DEDUP_REMOVED lines=15> */
.L_x_4275:
[----:B------:R-:W-:Y:S05]  /*d580*/  BSYNC B6 ;  /* 0x0000000000067941 */ /* 0x000fea0003800000 */
.L_x_4274:
[----:B------:R-:W2:Y:S01]  /*d590*/  LDL R5, [R1+0x28] ;  /* 0x0000280001057983 */ /* 0x000ea20000100800 */
[----:B------:R-:W-:Y:S01]  /*d5a0*/  ULDC.64 UR4, c[0x0][0xaf0] ;  /* 0x0002bc0000047ab9 */ /* 0x000fe20000000a00 */
[----:B------:R-:W0:Y:S01]  /*d5b0*/  LDC R20, c[0x0][0x430] ;  /* 0x00010c00ff147b82 */ /* 0x000e220000000800 */
[----:B------:R-:W-:Y:S01]  /*d5c0*/  ISETP.NE.U32.AND P0, PT, RZ, UR4, PT ;  /* 0x00000004ff007c0c */ /* 0x000fe2000bf05070 */
[----:B------:R-:W1:Y:S03]  /*d5d0*/  S2R R21, SR_TID.X ;  /* 0x0000000000157919 */ /* 0x000e660000002100 */
[----:B------:R-:W-:Y:S01]  /*d5e0*/  ISETP.NE.AND.EX P0, PT, RZ, UR5, PT, P0 ;  /* 0x00000005ff007c0c */ /* 0x000fe2000bf05300 */
[----:B------:R-:W3:-:S12]  /*d5f0*/  S2R R4, SR_TID.X ;  /* 0x0000000000047919 */ /* 0x000ed80000002100 */
[----:B------:R-:W-:Y:S01]  /*d600*/  @P0 IADD3 R2, P1, R27, UR4, RZ ;  /* 0x000000041b020c10 */ /* 0x000fe2000ff3e0ff */
[----:B------:R-:W-:-:S03]  /*d610*/  ULDC UR4, c[0x0][0x320] ;  /* 0x0000c80000047ab9 */ /* 0x000fc60000000800 */
[----:B------:R-:W-:-:S05]  /*d620*/  @P0 IADD3.X R3, R28, UR5, RZ, P1, !PT ;  /* 0x000000051c030c10 */ /* 0x000fca0008ffe4ff */
[----:B------:R4:W5:Y:S01]  /*d630*/  @P0 LDG.E R29, desc[UR44][R2.64] ;  /* 0x0000002c021d0981 */ /* 0x000962000c1e1900 */
[----:B------:R-:W-:Y:S01]  /*d640*/  LOP3.LUT R22, R22, 0xfffffdff, RZ, 0xc0, !PT ;  /* 0xfffffdff16167812 */ /* 0x000fe200078ec0ff */
[----:B------:R-:W-:Y:S01]  /*d650*/  UMOV UR5, 0xffffffff ;  /* 0xffffffff00057882 */ /* 0x000fe20000000000 */
[----:B-1----:R-:W-:Y:S02]  /*d660*/  IMAD.SHL.U32 R21, R21, 0x8, RZ ;  /* 0x0000000815157824 */ /* 0x002fe400078e00ff */
[----:B---3--:R-:W-:-:S03]  /*d670*/  IMAD.SHL.U32 R30, R4, 0x8, RZ ;  /* 0x00000008041e7824 */ /* 0x008fc600078e00ff */
[----:B------:R-:W-:-:S04]  /*d680*/  LOP3.LUT R21, R21, 0x38, RZ, 0xc0, !PT ;  /* 0x0000003815157812 */ /* 0x000fc800078ec0ff */
[C---:B------:R-:W-:Y:S02]  /*d690*/  LOP3.LUT R0, R21.reuse, 0x40, RZ, 0xfc, !PT ;  /* 0x0000004015007812 */ /* 0x040fe400078efcff */
[----:B------:R-:W-:Y:S02]  /*d6a0*/  LOP3.LUT R31, R21, 0x180, RZ, 0xfc, !PT ;  /* 0x00000180151f7812 */ /* 0x000fe400078efcff */
[----:B------:R-:W1:Y:S01]  /*d6b0*/  S2R R21, SR_TID.X ;  /* 0x0000000000157919 */ /* 0x000e620000002100 */
[----:B------:R-:W-:Y:S02]  /*d6c0*/  ISETP.GE.AND P0, PT, R0, UR4, PT ;  /* 0x0000000400007c0c */ /* 0x000fe4000bf06270 */
[----:B------:R-:W-:Y:S02]  /*d6d0*/  ISETP.GE.AND P1, PT, R31, UR4, PT ;  /* 0x000000041f007c0c */ /* 0x000fe4000bf26270 */
[----:B------:R-:W-:-:S04]  /*d6e0*/  LOP3.LUT R30, R30, 0x38, RZ, 0xc0, !PT ;  /* 0x000000381e1e7812 */ /* 0x000fc800078ec0ff */
[C---:B------:R-:W-:Y:S02]  /*d6f0*/  ISETP.GE.AND P2, PT, R30.reuse, UR4, PT ;  /* 0x000000041e007c0c */ /* 0x040fe4000bf46270 */
[----:B------:R-:W-:-:S03]  /*d700*/  LOP3.LUT R30, R30, 0x140, RZ, 0xfc, !PT ;  /* 0x000001401e1e7812 */ /* 0x000fc600078efcff */
        /* <DEDUP_REMOVED lines=9> */
[----:B------:R-:W-:Y:S02]  /*d7a0*/  LOP3.LUT R0, R31, 0x80, RZ, 0xfc, !PT ;  /* 0x000000801f007812 */ /* 0x000fe400078efcff */
[----:B------:R-:W-:Y:S02]  /*d7b0*/  LOP3.LUT R21, R21, 0xc0, RZ, 0xfc, !PT ;  /* 0x000000c015157812 */ /* 0x000fe400078efcff */
[----:B------:R-:W-:Y:S02]  /*d7c0*/  ISETP.GE.AND P5, PT, R0, UR4, PT ;  /* 0x0000000400007c0c */ /* 0x000fe4000bfa6270 */
[----:B------:R-:W-:-:S02]  /*d7d0*/  ISETP.GE.AND P4, PT, R21, UR4, PT ;  /* 0x0000000415007c0c */ /* 0x000fc4000bf86270 */
[----:B------:R-:W1:Y:S01]  /*d7e0*/  S2R R21, SR_TID.X ;  /* 0x0000000000157919 */ /* 0x000e620000002100 */
[----:B------:R-:W-:Y:S02]  /*d7f0*/  LOP3.LUT R31, R31, 0x1c0, RZ, 0xfc, !PT ;  /* 0x000001c01f1f7812 */ /* 0x000fe400078efcff */
[----:B------:R-:W-:Y:S02]  /*d800*/  SEL R0, RZ, 0x40, P1 ;  /* 0x00000040ff007807 */ /* 0x000fe40000800000 */
[----:B------:R-:W-:Y:S01]  /*d810*/  ISETP.GE.AND P0, PT, R31, UR4, PT ;  /* 0x000000041f007c0c */ /* 0x000fe2000bf06270 */
[C---:B------:R-:W-:Y:S01]  /*d820*/  IMAD.SHL.U32 R31, R4.reuse, 0x8, RZ ;  /* 0x00000008041f7824 */ /* 0x040fe200078e00ff */
[----:B------:R-:W-:Y:S02]  /*d830*/  LOP3.LUT R4, R4, 0x7f, RZ, 0xc0, !PT ;  /* 0x0000007f04047812 */ /* 0x000fe400078ec0ff */
[----:B------:R-:W-:Y:S02]  /*d840*/  @P5 LOP3.LUT R22, R22, 0x20, RZ, 0xfc, !PT ;  /* 0x0000002016165812 */ /* 0x000fe400078efcff */
[----:B------:R-:W-:-:S02]  /*d850*/  LOP3.LUT R31, R31, 0x38, RZ, 0xc0, !PT ;  /* 0x000000381f1f7812 */ /* 0x000fc400078ec0ff */
[----:B------:R-:W-:-:S04]  /*d860*/  LOP3.LUT R22, R22, 0xffffffef, RZ, 0xc0, !PT ;  /* 0xffffffef16167812 */ /* 0x000fc800078ec0ff */
[----:B------:R-:W-:-:S04]  /*d870*/  @P4 LOP3.LUT R22, R22, 0x10, RZ, 0xfc, !PT ;  /* 0x0000001016164812 */ /* 0x000fc800078efcff */
[----:B------:R-:W-:-:S04]  /*d880*/  LOP3.LUT R22, R22, 0xfffffffb, RZ, 0xc0, !PT ;  /* 0xfffffffb16167812 */ /* 0x000fc800078ec0ff */
[----:B------:R-:W-:Y:S01]  /*d890*/  LOP3.LUT R22, R22, 0xfffffff7, RZ, 0xc0, !PT ;  /* 0xfffffff716167812 */ /* 0x000fe200078ec0ff */
[----:B-1----:R-:W-:Y:S01]  /*d8a0*/  IMAD.SHL.U32 R9, R21, 0x10, RZ ;  /* 0x0000001015097824 */ /* 0x002fe200078e00ff */
[----:B--2---:R-:W-:Y:S02]  /*d8b0*/  LEA R27, R5, 0xffffffc0, 0x6 ;  /* 0xffffffc0051b7811 */ /* 0x004fe400078e30ff */
[----:B------:R-:W-:Y:S02]  /*d8c0*/  SHF.R.U32.HI R5, RZ, 0x3, R4 ;  /* 0x00000003ff057819 */ /* 0x000fe40000011604 */
[----:B------:R-:W-:Y:S02]  /*d8d0*/  LOP3.LUT R4, R31, 0x100, RZ, 0xfc, !PT ;  /* 0x000001001f047812 */ /* 0x000fe400078efcff */
[----:B------:R-:W-:Y:S02]  /*d8e0*/  LOP3.LUT R9, R5, 0x70, R9, 0xf8, !PT ;  /* 0x0000007005097812 */ /* 0x000fe400078ef809 */
[----:B------:R-:W-:-:S02]  /*d8f0*/  ISETP.GE.AND P3, PT, R4, UR4, PT ;  /* 0x0000000404007c0c */ /* 0x000fc4000bf66270 */
[----:B------:R-:W-:Y:S01]  /*d900*/  SEL R31, RZ, 0x80, P0 ;  /* 0x00000080ff1f7807 */ /* 0x000fe20000000000 */
[----:B------:R-:W-:-:S10]  /*d910*/  IMAD.IADD R6, R9, 0x1, R27 ;  /* 0x0000000109067824 */ /* 0x000fd400078e021b */
[----:B------:R-:W-:-:S04]  /*d920*/  @P3 LOP3.LUT R22, R22, 0x8, RZ, 0xfc, !PT ;  /* 0x0000000816163812 */ /* 0x000fc800078efcff */
[----:B------:R-:W-:Y:S01]  /*d930*/  @P2 LOP3.LUT R22, R22, 0x4, RZ, 0xfc, !PT ;  /* 0x0000000416162812 */ /* 0x000fe200078efcff */
[----:B0---4-:R-:W-:Y:S06]  /*d940*/  BRA.DIV UR5, `(.L_x_4277) ;  /* 0x0000004e051c7947 */ /* 0x011fec000b800000 */
.L_x_4350:
[----:B------:R-:W-:Y:S01]  /*d950*/  ISETP.NE.AND P1, PT, R20, 0x1, PT ;  /* 0x000000011400780c */ /* 0x000fe20003f25270 */
[----:B------:R-:W-:Y:S01]  /*d960*/  IMAD.MOV.U32 R37, RZ, RZ, RZ ;  /* 0x000000ffff257224 */ /* 0x000fe200078e00ff */
[C---:B------:R-:W-:Y:S01]  /*d970*/  ISETP.GE.AND P0, PT, R6.reuse, R33, PT ;  /* 0x000000210600720c */ /* 0x040fe20003f06270 */
[----:B------:R-:W-:Y:S01]  /*d980*/  IMAD.IADD R6, R6, 0x1, R32 ;  /* 0x0000000106067824 */ /* 0x000fe200078e0220 */
[----:B-----5:R-:W-:Y:S02]  /*d990*/  SHF.R.S32.HI R33, RZ, 0x1f, R29 ;  /* 0x0000001fff217819 */ /* 0x020fe4000001141d */
[----:B------:R-:W-:Y:S01]  /*d9a0*/  ISETP.GT.U32.OR P0, PT, R9, 0x3f, P0 ;  /* 0x0000003f0900780c */ /* 0x000fe20000704470 */
[----:B------:R-:W-:Y:S01]  /*d9b0*/  IMAD.MOV.U32 R7, RZ, RZ, R6 ;  /* 0x000000ffff077224 */ /* 0x000fe200078e0006 */
[C---:B------:R-:W-:Y:S02]  /*d9c0*/  LOP3.LUT P6, RZ, R22.reuse, 0x400, RZ, 0xc0, !PT ;  /* 0x0000040016ff7812 */ /* 0x040fe400078cc0ff */
[----:B------:R-:W-:-:S03]  /*d9d0*/  LOP3.LUT R22, R22, 0xffffdfff, RZ, 0xc0, !PT ;  /* 0xffffdfff16167812 */ /* 0x000fc600078ec0ff */
[----:B------:R-:W0:Y:S01]  /*d9e0*/  @P1 LDC R3, c[0x0][0x434] ;  /* 0x00010d00ff031b82 */ /* 0x000e220000000800 */
[----:B------:R-:W-:-:S07]  /*d9f0*/  @P1 LOP3.LUT R22, R22, 0x2000, RZ, 0xfc, !PT ;  /* 0x0000200016161812 */ /* 0x000fce00078efcff */
        /* <DEDUP_REMOVED lines=18> */
[----:B------:R-:W-:Y:S02]  /*db20*/  SHF.L.U32 R2, R2, 0x1, RZ ;  /* 0x0000000102027819 */ /* 0x000fe400000006ff */
[----:B------:R-:W-:Y:S02]  /*db30*/  LOP3.LUT R22, R22, 0xffffefff, RZ, 0xc0, !PT ;  /* 0xffffefff16167812 */ /* 0x000fe400078ec0ff */
[----:B------:R-:W-:Y:S02]  /*db40*/  LOP3.LUT R2, R2, 0x2, R3, 0xe2, !PT ;  /* 0x0000000202027812 */ /* 0x000fe400078ee203 */
[----:B------:R-:W-:-:S02]  /*db50*/  SEL R3, RZ, 0x4, P5 ;  /* 0x00000004ff037807 */ /* 0x000fc40002800000 */
[----:B0-----:R-:W-:Y:S02]  /*db60*/  SEL R4, RZ, 0x8, P4 ;  /* 0x00000008ff047807 */ /* 0x001fe40002000000 */
[----:B------:R-:W-:Y:S02]  /*db70*/  SHF.R.S32.HI R28, RZ, 0x1f, R18 ;  /* 0x0000001fff1c7819 */ /* 0x000fe40000011412 */
[----:B------:R-:W-:Y:S02]  /*db80*/  LOP3.LUT R2, R4, R2, R3, 0xfe, !PT ;  /* 0x0000000204027212 */ /* 0x000fe400078efe03 */
[----:B------:R-:W-:Y:S02]  /*db90*/  SEL R3, RZ, 0x10, P3 ;  /* 0x00000010ff037807 */ /* 0x000fe40001800000 */
[----:B------:R-:W-:-:S04]  /*dba0*/  SEL R4, RZ, 0x20, P2 ;  /* 0x00000020ff047807 */ /* 0x000fc80001000000 */
[----:B------:R-:W-:-:S04]  /*dbb0*/  LOP3.LUT R2, R4, R2, R3, 0xfe, !PT ;  /* 0x0000000204027212 */ /* 0x000fc800078efe03 */
[----:B------:R-:W-:Y:S01]  /*dbc0*/  LOP3.LUT R10, R2, R0, RZ, 0xfc, !PT ;  /* 0x00000000020a7212 */ /* 0x000fe200078efcff */
[----:B------:R-:W-:Y:S02]  /*dbd0*/  IMAD.MOV R0, RZ, RZ, -R7 ;  /* 0x000000ffff007224 */ /* 0x000fe400078e0a07 */
[----:B------:R-:W-:Y:S01]  /*dbe0*/  IMAD.U32 R2, RZ, RZ, UR36 ;  /* 0x00000024ff027e24 */ /* 0x000fe2000f8e00ff */
[----:B------:R-:W-:Y:S01]  /*dbf0*/  LOP3.LUT R31, R10, R31, RZ, 0xfc, !PT ;  /* 0x0000001f0a1f7212 */ /* 0x000fe200078efcff */
[----:B------:R-:W-:Y:S01]  /*dc00*/  IMAD R0, R20, R0, R6 ;  /* 0x0000000014007224 */ /* 0x000fe200078e0206 */
[----:B------:R0:W-:Y:S02]  /*dc10*/  STL [R1+0x24], R10 ;  /* 0x0000240a01007387 */ /* 0x0001e40000100800 */
[----:B------:R-:W-:Y:S02]  /*dc20*/  ISETP.NE.AND P0, PT, R2, 0x3, PT ;  /* 0x000000030200780c */ /* 0x000fe40003f05270 */
[----:B------:R0:W-:Y:S11]  /*dc30*/  STL [R1], R0 ;  /* 0x0000000001007387 */ /* 0x0001f60000100800 */
[----:B------:R-:W-:-:S04]  /*dc40*/  @P0 LOP3.LUT R22, R22, 0x1000, RZ, 0xfc, !PT ;  /* 0x0000100016160812 */ /* 0x000fc800078efcff */
[----:B------:R-:W-:-:S04]  /*dc50*/  LOP3.LUT R22, R22, 0xfffffffe, RZ, 0xc0, !PT ;  /* 0xfffffffe16167812 */ /* 0x000fc800078ec0ff */
[----:B------:R-:W-:Y:S01]  /*dc60*/  @P1 LOP3.LUT R22, R22, 0x1, RZ, 0xfc, !PT ;  /* 0x0000000116161812 */ /* 0x000fe200078efcff */
[----:B0-----:R-:W-:Y:S06]  /*dc70*/  @!P0 BRA `(.L_x_4278) ;  /* 0x0000000000048947 */ /* 0x001fec0003800000 */
[----:B------:R-:W-:Y:S01]  /*dc80*/  BPT.TRAP 0x1 ;  /* 0x000000040000795c */ /* 0x000fe20000300000 */
.L_x_4278:
[----:B------:R-:W-:Y:S01]  /*dc90*/  IMAD R30, R24, 0x8, R23 ;  /* 0x00000008181e7824 */ /* 0x000fe200078e0217 */
[----:B------:R-:W-:Y:S01]  /*dca0*/  SHF.L.U32 R0, R26, 0x1f, RZ ;  /* 0x0000001f1a007819 */ /* 0x000fe200000006ff */
[----:B------:R-:W-:Y:S03]  /*dcb0*/  BSSY B0, `(.L_x_4279) ;  /* 0x0000003000007945 */ /* 0x000fe60003800000 */
[----:B------:R-:W0:Y:S02]  /*dcc0*/  SYNCS.PHASECHK.TRANS64.TRYWAIT P0, [R30+URZ+0x38840], R0 ;  /* 0x038840001e0075a7 */ /* 0x000e24000800017f */
[----:B0-----:R-:W-:Y:S05]  /*dcd0*/  @!P0 BRA `(.L_x_4280) ;  /* 0x0000004800688947 */ /* 0x001fea0003800000 */
.L_x_4351:
[----:B------:R-:W-:Y:S05]  /*dce0*/  BSYNC B0 ;  /* 0x0000000000007941 */ /* 0x000fea0003800000 */
.L_x_4279:
[----:B------:R-:W0:Y:S01]  /*dcf0*/  LDL R2, [R1] ;  /* 0x0000000001027983 */ /* 0x000e220000100800 */
[----:B------:R-:W-:-:S03]  /*dd00*/  ULDC.64 UR4, c[0x0][0x300] ;  /* 0x0000c00000047ab9 */ /* 0x000fc60000000a00 */
[----:B------:R-:W2:Y:S01]  /*dd10*/  LDL R7, [R1+0x4] ;  /* 0x0000040001077983 */ /* 0x000ea20000100800 */
[----:B-----5:R-:W-:Y:S02]  /*dd20*/  SHF.R.S32.HI R4, RZ, 0x1f, R37 ;  /* 0x0000001fff047819 */ /* 0x020fe40000011425 */
        /* <DEDUP_REMOVED lines=19> */
[----:B0-----:R-:W-:Y:S02]  /*de60*/  LOP3.LUT R5, R4, 0x7f, RZ, 0xc0, !PT ;  /* 0x0000007f04057812 */ /* 0x001fe400078ec0ff */
[----:B------:R-:W-:Y:S01]  /*de70*/  IMAD.IADD R4, R3, 0x1, R0 ;  /* 0x0000000103047824 */ /* 0x000fe200078e0200 */
[C---:B------:R-:W-:Y:S01]  /*de80*/  LEA R0, P0, R2.reuse, UR4, 0x1 ;  /* 0x0000000402007c11 */ /* 0x040fe2000f8008ff */
[----:B------:R-:W-:Y:S01]  /*de90*/  ULDC UR4, c[0x0][0x2f4] ;  /* 0x0000bd0000047ab9 */ /* 0x000fe20000000800 */
[----:B------:R-:W-:Y:S02]  /*dea0*/  SHF.R.U32.HI R6, RZ, 0x3, R5 ;  /* 0x00000003ff067819 */ /* 0x000fe40000011605 */
[----:B------:R-:W0:Y:S01]  /*deb0*/  S2R R5, SR_TID.X ;  /* 0x0000000000057919 */ /* 0x000e220000002100 */
[----:B------:R-:W-:Y:S01]  /*dec0*/  LEA.HI.X R4, R2, UR5, R4, 0x1, P0 ;  /* 0x0000000502047c11 */ /* 0x000fe200080f0c04 */
[----:B------:R-:W-:Y:S01]  /*ded0*/  UMOV UR5, 0xffffffff ;  /* 0xffffffff00057882 */ /* 0x000fe20000000000 */
[----:B--2---:R-:W-:-:S04]  /*dee0*/  IADD3 R27, -R6, R7, -R27 ;  /* 0x00000007061b7210 */ /* 0x004fc80007ffe91b */
        /* <DEDUP_REMOVED lines=39> */
.L_x_4361:
[----:B------:R-:W-:-:S13]  /*e160*/  ISETP.GE.AND P0, PT, R27, 0x31, PT ;  /* 0x000000311b00780c */ /* 0x000fda0003f06270 */
[----:B01----:R-:W-:Y:S01]  /*e170*/  @P0 LEA R2, P1, R7, R0, 0x1 ;  /* 0x0000000007020211 */ /* 0x003fe200078208ff */
        /* <DEDUP_REMOVED lines=8> */
.L_x_4282:
        /* <DEDUP_REMOVED lines=11> */
.L_x_4283:
[----:B------:R1:W5:Y:S01]  /*e2b0*/  LDL.LU R0, [R1+0xc] ;  /* 0x00000c0001007983 */ /* 0x0003620000300800 */
[----:B------:R-:W-:Y:S01]  /*e2c0*/  LOP3.LUT P0, RZ, R22, 0x40, RZ, 0xc0, !PT ;  /* 0x0000004016ff7812 */ /* 0x000fe2000780c0ff */
[----:B------:R1:W-:-:S12]  /*e2d0*/  SYNCS.ARRIVE.TRANS64.A1T0 RZ, [R30+URZ+0x38830], RZ ;  /* 0x038830ff1eff79a7 */ /* 0x0003d8000810003f */
[----:B------:R-:W-:Y:S05]  /*e2e0*/  WARPSYNC.ALL ;  /* 0x0000000000007948 */ /* 0x000fea0003800000 */
[----:B0-----:R-:W-:Y:S01]  /*e2f0*/  SEL R2, R35, RZ, !P0 ;  /* 0x000000ff23027207 */ /* 0x001fe20004000000 */
[----:B------:R-:W-:Y:S04]  /*e300*/  BSSY B6, `(.L_x_4284) ;  /* 0x000001a000067945 */ /* 0x000fe80003800000 */
[----:B------:R0:W-:Y:S01]  /*e310*/  STL [R1+0x8], R2 ;  /* 0x0000080201007387 */ /* 0x0001e20000100800 */
[----:B------:R-:W-:Y:S01]  /*e320*/  BAR.SYNC.DEFER_BLOCKING 0x8, 0x100 ;  /* 0x0204000000007b1d */ /* 0x000fe20000010000 */
[----:B-----5:R-:W-:Y:S01]  /*e330*/  SEL R35, R0, RZ, !P0 ;  /* 0x000000ff00237207 */ /* 0x020fe20004000000 */
[----:B------:R-:W-:-:S04]  /*e340*/  VIADD R0, R23, 0x20400 ;  /* 0x0002040017007836 */ /* 0x000fc80000000000 */
[----:B------:R0:W-:Y:S01]  /*e350*/  STL [R1+0x14], R35 ;  /* 0x0000142301007387 */ /* 0x0001e20000100800 */
[----:B------:R-:W-:Y:S02]  /*e360*/  LOP3.LUT P0, RZ, R0, 0x3ff, RZ, 0xc0, !PT ;  /* 0x000003ff00ff7812 */ /* 0x000fe4000780c0ff */
[----:B------:R-:W-:-:S05]  /*e370*/  SHF.R.S32.HI R0, RZ, 0x1f, R36 ;  /* 0x0000001fff007819 */ /* 0x000fca0000011424 */
[----:B------:R0:W-:Y:S06]  /*e380*/  STL [R1+0xc], R0 ;  /* 0x00000c0001007387 */ /* 0x0001ec0000100800 */
        /* <DEDUP_REMOVED lines=17> */
.L_x_4285:
[----:B------:R-:W-:Y:S05]  /*e4a0*/  BSYNC B6 ;  /* 0x0000000000067941 */ /* 0x000fea0003800000 */
.L_x_4284:
[----:B------:R-:W2:Y:S01]  /*e4b0*/  LDL R4, [R1+0xc] ;  /* 0x00000c0001047983 */ /* 0x000ea20000100800 */
[----:B------:R-:W3:Y:S01]  /*e4c0*/  LDC R10, c[0x0][0x448] ;  /* 0x00011200ff0a7b82 */ /* 0x000ee20000000800 */
[----:B0-----:R-:W0:Y:S01]  /*e4d0*/  S2R R2, SR_TID.X ;  /* 0x0000000000027919 */ /* 0x001e220000002100 */
[----:B------:R-:W-:Y:S01]  /*e4e0*/  IMAD.MOV.U32 R21, RZ, RZ, R35 ;  /* 0x000000ffff157224 */ /* 0x000fe200078e0023 */
[----:B------:R-:W-:Y:S01]  /*e4f0*/  ULDC.64 UR4, c[0x0][0x298] ;  /* 0x0000a60000047ab9 */ /* 0x000fe20000000a00 */
[----:B------:R-:W4:Y:S04]  /*e500*/  LDL R20, [R1+0x8] ;  /* 0x0000080001147983 */ /* 0x000f280000100800 */
[----:B------:R0:W5:Y:S01]  /*e510*/  LDL R9, [R1+0x10] ;  /* 0x0000100001097983 */ /* 0x0001620000100800 */
[----:B------:R-:W1:Y:S01]  /*e520*/  S2R R35, SR_TID.X ;  /* 0x0000000000237919 */ /* 0x000e620000002100 */
[----:B---3--:R-:W-:-:S02]  /*e530*/  ISETP.NE.AND P0, PT, R10, 0x1, PT ;  /* 0x000000010a00780c */ /* 0x008fc40003f05270 */
[----:B0-----:R-:W-:-:S11]  /*e540*/  LOP3.LUT R2, R2, 0x7f, RZ, 0xc0, !PT ;  /* 0x0000007f02027812 */ /* 0x001fd600078ec0ff */
[----:B------:R-:W0:Y:S01]  /*e550*/  @P0 LDC R3, c[0x0][0x44c] ;  /* 0x00011300ff030b82 */ /* 0x000e220000000800 */
[----:B------:R-:W-:Y:S01]  /*e560*/  SHF.R.U32.HI R2, RZ, 0x3, R2 ;  /* 0x00000003ff027819 */ /* 0x000fe20000011602 */
[----:B-1----:R-:W-:-:S05]  /*e570*/  IMAD.SHL.U32 R35, R35, 0x10, RZ ;  /* 0x0000001023237824 */ /* 0x002fca00078e00ff */
[----:B------:R-:W-:Y:S02]  /*e580*/  LOP3.LUT R35, R2, 0x70, R35, 0xf8, !PT ;  /* 0x0000007002237812 */ /* 0x000fe400078ef823 */
[----:B------:R-:W1:Y:S03]  /*e590*/  @P0 LDC R2, c[0x0][0x450] ;  /* 0x00011400ff020b82 */ /* 0x000e660000000800 */
[----:B------:R-:W-:-:S04]  /*e5a0*/  IMAD R35, R17, 0x40, R35 ;  /* 0x0000004011237824 */ /* 0x000fc800078e0223 */
[----:B0-----:R-:W-:-:S04]  /*e5b0*/  @P0 IMAD.HI.U32 R3, R35, R3, RZ ;  /* 0x0000000323030227 */ /* 0x001fc800078e00ff */
[----:B------:R-:W-:Y:S01]  /*e5c0*/  IMAD.MOV.U32 R0, RZ, RZ, R35 ;  /* 0x000000ffff007224 */ /* 0x000fe200078e0023 */
[----:B-1----:R-:W-:Y:S01]  /*e5d0*/  @P0 SHF.R.U32.HI R0, RZ, R2, R3 ;  /* 0x00000002ff000219 */ /* 0x002fe20000011603 */
[----:B------:R-:W-:Y:S01]  /*e5e0*/  IMAD.WIDE.U32 R2, R36, UR4, RZ ;  /* 0x0000000424027c25 */ /* 0x000fe2000f8e00ff */
[----:B------:R-:W0:Y:S01]  /*e5f0*/  S2R R5, SR_TID.X ;  /* 0x0000000000057919 */ /* 0x000e220000002100 */
[----:B------:R-:W-:-:S04]  /*e600*/  LOP3.LUT R22, R22, 0xfffff7ff, RZ, 0xc0, !PT ;  /* 0xfffff7ff16167812 */ /* 0x000fc800078ec0ff */
[----:B------:R-:W-:Y:S02]  /*e610*/  @P0 LOP3.LUT R22, R22, 0x800, RZ, 0xfc, !PT ;  /* 0x0000080016160812 */ /* 0x000fe400078efcff */
[----:B0-----:R-:W-:-:S04]  /*e620*/  SHF.L.U32 R7, R5, 0x3, RZ ;  /* 0x0000000305077819 */ /* 0x001fc800000006ff */
[----:B------:R-:W-:Y:S01]  /*e630*/  LOP3.LUT R7, R7, 0x38, RZ, 0xc0, !PT ;  /* 0x0000003807077812 */ /* 0x000fe200078ec0ff */
[----:B--2---:R-:W-:-:S04]  /*e640*/  IMAD R4, R4, UR4, RZ ;  /* 0x0000000404047c24 */ /* 0x004fc8000f8e02ff */
        /* <DEDUP_REMOVED lines=9> */
[----:B----4-:R-:W-:-:S04]  /*e6e0*/  IMAD.WIDE.U32 R2, R20, UR4, R2 ;  /* 0x0000000414027c25 */ /* 0x010fc8000f8e0002 */
[----:B------:R-:W-:Y:S01]  /*e6f0*/  IMAD R4, R20, UR5, R4 ;  /* 0x0000000514047c24 */ /* 0x000fe2000f8e0204 */
[----:B------:R-:W-:-:S03]  /*e700*/  ULDC.64 UR4, c[0x0][0x2d0] ;  /* 0x0000b40000047ab9 */ /* 0x000fc60000000a00 */
[----:B------:R-:W-:Y:S01]  /*e710*/  IMAD.IADD R3, R3, 0x1, R4 ;  /* 0x0000000103037824 */ /* 0x000fe200078e0204 */
[----:B------:R-:W-:-:S05]  /*e720*/  SHF.R.S32.HI R4, RZ, 0x1f, R0 ;  /* 0x0000001fff047819 */ /* 0x000fca0000011400 */
[----:B------:R-:W-:Y:S02]  /*e730*/  IMAD R4, R4, UR4, RZ ;  /* 0x0000000404047c24 */ /* 0x000fe4000f8e02ff */
[----:B------:R-:W-:-:S04]  /*e740*/  IMAD.WIDE.U32 R2, R0, UR4, R2 ;  /* 0x0000000400027c25 */ /* 0x000fc8000f8e0002 */
[----:B------:R-:W-:Y:S01]  /*e750*/  IMAD R4, R0, UR5, R4 ;  /* 0x0000000500047c24 */ /* 0x000fe2000f8e0204 */
[----:B------:R-:W-:Y:S01]  /*e760*/  ULDC.64 UR4, c[0x0][0x2c8] ;  /* 0x0000b20000047ab9 */ /* 0x000fe20000000a00 */
[----:B------:R-:W-:-:S04]  /*e770*/  IMAD.MOV R0, RZ, RZ, -R0 ;  /* 0x000000ffff007224 */ /* 0x000fc800078e0a00 */
[----:B------:R-:W-:Y:S02]  /*e780*/  IMAD R0, R10, R0, R35 ;  /* 0x000000000a007224 */ /* 0x000fe400078e0223 */
[----:B------:R-:W-:-:S03]  /*e790*/  IMAD.IADD R3, R3, 0x1, R4 ;  /* 0x0000000103037824 */ /* 0x000fc600078e0204 */
[----:B------:R-:W-:Y:S01]  /*e7a0*/  SHF.R.S32.HI R4, RZ, 0x1f, R0 ;  /* 0x0000001fff047819 */ /* 0x000fe20000011400 */
[----:B------:R-:W-:-:S04]  /*e7b0*/  IMAD.WIDE.U32 R2, R0, UR4, R2 ;  /* 0x0000000400027c25 */ /* 0x000fc8000f8e0002 */
[----:B------:R-:W-:-:S04]  /*e7c0*/  IMAD R4, R4, UR4, RZ ;  /* 0x0000000404047c24 */ /* 0x000fc8000f8e02ff */
[----:B------:R-:W-:Y:S01]  /*e7d0*/  IMAD R4, R0, UR5, R4 ;  /* 0x0000000500047c24 */ /* 0x000fe2000f8e0204 */
[----:B------:R-:W-:Y:S02]  /*e7e0*/  ULDC.64 UR4, c[0x0][0x280] ;  /* 0x0000a00000047ab9 */ /* 0x000fe40000000a00 */
[----:B------:R-:W-:Y:S01]  /*e7f0*/  LEA R0, P0, R2, UR4, 0x1 ;  /* 0x0000000402007c11 */ /* 0x000fe2000f8008ff */
[----:B------:R-:W-:Y:S01]  /*e800*/  IMAD.IADD R3, R3, 0x1, R4 ;  /* 0x0000000103037824 */ /* 0x000fe200078e0204 */
[----:B------:R-:W-:Y:S01]  /*e810*/  ULDC UR4, c[0x0][0x2b8] ;  /* 0x0000ae0000047ab9 */ /* 0x000fe20000000800 */
[----:B------:R-:W-:-:S03]  /*e820*/  LOP3.LUT R20, R5, 0x7f, RZ, 0xc0, !PT ;  /* 0x0000007f05147812 */ /* 0x000fc600078ec0ff */
[----:B------:R-:W-:Y:S01]  /*e830*/  LEA.HI.X R2, R2, UR5, R3, 0x1, P0 ;  /* 0x0000000502027c11 */ /* 0x000fe200080f0c03 */
[----:B------:R-:W-:Y:S01]  /*e840*/  UMOV UR5, 0xffffffff ;  /* 0xffffffff00057882 */ /* 0x000fe20000000000 */
[----:B------:R-:W-:Y:S02]  /*e850*/  ISETP.GE.AND P0, PT, R7, UR4, PT ;  /* 0x0000000407007c0c */ /* 0x000fe4000bf06270 */
[----:B------:R-:W-:Y:S01]  /*e860*/  SHF.R.U32.HI R8, RZ, 0x3, R20 ;  /* 0x00000003ff087819 */ /* 0x000fe20000011614 */
[----:B------:R-:W-:Y:S10]  /*e870*/  BRA.DIV UR5, `(.L_x_4286) ;  /* 0x0000004205e47947 */ /* 0x000ff4000b800000 */
[----:B------:R-:W0:Y:S01]  /*e880*/  SHFL.IDX PT, R5, R0, RZ, 0x181f ;  /* 0x00181fff00057589 */ /* 0x000e2200000e0000 */
[----:B-----5:R-:W-:Y:S01]  /*e890*/  IMAD R3, R9, R10, RZ ;  /* 0x0000000a09037224 */ /* 0x020fe200078e02ff */
[----:B------:R-:W-:Y:S01]  /*e8a0*/  LOP3.LUT R22, R22, 0xfffffeff, RZ, 0xc0, !PT ;  /* 0xfffffeff16167812 */ /* 0x000fe200078ec0ff */
[----:B------:R-:W-:Y:S01]  /*e8b0*/  IMAD R17, R17, 0x40, R8 ;  /* 0x0000004011117824 */ /* 0x000fe200078e0208 */
[----:B------:R-:W1:Y:S04]  /*e8c0*/  SHFL.IDX PT, R4, R2, RZ, 0x181f ;  /* 0x00181fff02047589 */ /* 0x000e6800000e0000 */
[----:B------:R-:W-:-:S13]  /*e8d0*/  ISETP.GE.AND P2, PT, R17, R3, PT ;  /* 0x000000031100720c */ /* 0x000fda0003f46270 */
[----:B------:R-:W-:Y:S02]  /*e8e0*/  @P2 LOP3.LUT R22, R22, 0x100, RZ, 0xfc, !PT ;  /* 0x0000010016162812 */ /* 0x000fe400078efcff */
[----:B0-----:R-:W-:Y:S02]  /*e8f0*/  @!P2 LEA R5, P1, R7, R5, 0x1 ;  /* 0x000000050705a211 */ /* 0x001fe400078208ff */
[----:B------:R-:W-:-:S03]  /*e900*/  LOP3.LUT R22, R22, 0xffffff7f, RZ, 0xc0, !PT ;  /* 0xffffff7f16167812 */ /* 0x000fc600078ec0ff */
        /* <DEDUP_REMOVED lines=10> */
[----:B------:R-:W-:-:S04]  /*e9b0*/  @P2 LOP3.LUT R22, R22, 0x80, RZ, 0xfc, !PT ;  /* 0x0000008016162812 */ /* 0x000fc800078efcff */
[----:B------:R-:W-:Y:S02]  /*e9c0*/  LOP3.LUT R22, R22, 0xffffffbf, RZ, 0xc0, !PT ;  /* 0xffffffbf16167812 */ /* 0x000fe400078ec0ff */
        /* <DEDUP_REMOVED lines=11> */
[----:B------:R-:W-:-:S02]  /*ea80*/  @P2 LOP3.LUT R22, R22, 0x40, RZ, 0xfc, !PT ;  /* 0x0000004016162812 */ /* 0x000fc400078efcff */
[----:B0-----:R-:W-:-:S05]  /*ea90*/  @!P2 LEA R5, P1, R7, R5, 0x1 ;  /* 0x000000050705a211 */ /* 0x001fca00078208ff */
[----:B-1----:R-:W-:-:S05]  /*eaa0*/  @!P2 IMAD.X R4, RZ, RZ, R4, P1 ;  /* 0x000000ffff04a224 */ /* 0x002fca00008e0604 */
[----:B------:R-:W-:-:S04]  /*eab0*/  @!P2 LOP3.LUT R5, R5, R4, RZ, 0x3c, !PT ;  /* 0x000000040505a212 */ /* 0x000fc800078e3cff */
[----:B------:R-:W-:-:S04]  /*eac0*/  @!P2 LOP3.LUT R4, R5, R4, RZ, 0x3c, !PT ;  /* 0x000000040504a212 */ /* 0x000fc800078e3cff */
[----:B------:R-:W-:-:S05]  /*ead0*/  @!P2 LOP3.LUT R5, R5, R4, RZ, 0x3c, !PT ;  /* 0x000000040505a212 */ /* 0x000fca00078e3cff */
[----:B------:R0:W-:Y:S04]  /*eae0*/  @!P2 LDGSTS.E.BYPASS.LTC128B.128 [R25+0x21400], desc[UR44][R4.64], !P0 ;  /* 0x214000000419afae */ /* 0x0001e8000c101d6c */
[----:B0-----:R0:W1:Y:S02]  /*eaf0*/  SHFL.IDX PT, R4, R2, 0x3, 0x181f ;  /* 0x00781f0002047f89 */ /* 0x00106400000e0000 */
.L_x_4370:
[----:B------:R-:W-:Y:S01]  /*eb00*/  VIADD R17, R17, 0x30 ;  /* 0x0000003011117836 */ /* 0x000fe20000000000 */
[----:B------:R-:W-:-:S04]  /*eb10*/  LOP3.LUT R22, R22, 0xfffeffff, RZ, 0xc0, !PT ;  /* 0xfffeffff16167812 */ /* 0x000fc800078ec0ff */
[----:B------:R-:W-:-:S13]  /*eb20*/  ISETP.GE.AND P2, PT, R17, R3, PT ;  /* 0x000000031100720c */ /* 0x000fda0003f46270 */
[----:B0-----:R-:W-:Y:S02]  /*eb30*/  @!P2 LEA R2, P1, R7, R0, 0x1 ;  /* 0x000000000702a211 */ /* 0x001fe400078208ff */
[----:B------:R-:W-:-:S03]  /*eb40*/  @P2 LOP3.LUT R22, R22, 0x10000, RZ, 0xfc, !PT ;  /* 0x0001000016162812 */ /* 0x000fc600078efcff */
[----:B-1----:R-:W-:-:S05]  /*eb50*/  @!P2 IMAD.X R3, RZ, RZ, R4, P1 ;  /* 0x000000ffff03a224 */ /* 0x002fca00008e0604 */
[----:B------:R-:W-:Y:S01]  /*eb60*/  @!PT LDS RZ, [RZ] ;  /* 0x00000000fffff984 */ /* 0x000fe20000000800 */
[----:B------:R-:W-:Y:S01]  /*eb70*/  @!PT LDS RZ, [RZ] ;  /* 0x00000000fffff984 */ /* 0x000fe20000000800 */
[----:B------:R-:W-:Y:S01]  /*eb80*/  @!PT LDS RZ, [RZ] ;  /* 0x00000000fffff984 */ /* 0x000fe20000000800 */
[----:B------:R0:W-:Y:S01]  /*eb90*/  @!P2 LDGSTS.E.BYPASS.LTC128B.128 [R25+0x21c00], desc[UR44][R2.64], !P0 ;  /* 0x21c000000219afae */ /* 0x0001e2000c101d6c */
[----:B------:R-:W-:Y:S01]  /*eba0*/  PLOP3.LUT P0, PT, PT, PT, PT, 0x80, 0x0 ;  /* 0x000000000000781c */ /* 0x000fe20003f0f070 */
[----:B------:R-:W-:-:S12]  /*ebb0*/  NOP ;  /* 0x0000000000007918 */ /* 0x000fd80000000000 */
.L_x_4287:
[----:B------:R-:W-:Y:S02]  /*ebc0*/  PLOP3.LUT P1, PT, P1, P0, PT, 0xa2, 0x0 ;  /* 0x000000000000781c */ /* 0x000fe40000f21472 */
[----:B------:R-:W-:-:S08]  /*ebd0*/  @P0 R2UR P1, UR4, R23 ;  /* 0x00000000170402ca */ /* 0x000fd00000020000 */
[----:B------:R-:W-:-:S05]  /*ebe0*/  @P0 PLOP3.LUT P0, PT, P1, PT, PT, 0x80, 0x0 ;  /* 0x000000000000081c */ /* 0x000fca0000f0f070 */
[----:B------:R-:W-:Y:S01]  /*ebf0*/  @!P1 SYNCS.ARRIVE.TRANS64.RED.A0T1 RZ, [UR4+0x38800], RZ ;  /* 0x038800ffffff99a7 */ /* 0x000fe20008200404 */
[----:B------:R-:W-:Y:S07]  /*ec00*/  @!P1 ARRIVES.LDGSTSBAR.64.TRANSCNT [UR4+0x38800] ;  /* 0x03880000ff0099b0 */ /* 0x000fee0008000a84 */
[----:B------:R-:W-:Y:S05]  /*ec10*/  @P0 BRA.U.ANY `(.L_x_4287) ;  /* 0xfffffffd00e80947 */ /* 0x000fea000393ffff */
[----:B------:R-:W-:Y:S01]  /*ec20*/  NOP ;  /* 0x0000000000007918 */ /* 0x000fe20000000000 */
[----:B------:R-:W-:Y:S01]  /*ec30*/  VIADD R0, R23, 0x26400 ;  /* 0x0002640017007836 */ /* 0x000fe20000000000 */
[----:B------:R1:W-:Y:S01]  /*ec40*/  SYNCS.ARRIVE.TRANS64.A1T0 RZ, [R23+URZ+0x38800], RZ ;  /* 0x038800ff17ff79a7 */ /* 0x0003e2000810003f */
[----:B------:R-:W-:Y:S03]  /*ec50*/  BSSY B6, `(.L_x_4288) ;  /* 0x0000013000067945 */ /* 0x000fe60003800000 */
[----:B------:R-:W-:-:S13]  /*ec60*/  LOP3.LUT P0, RZ, R0, 0x3ff, RZ, 0xc0, !PT ;  /* 0x000003ff00ff7812 */ /* 0x000fda000780c0ff */
[----:B-1----:R-:W-:Y:S05]  /*ec70*/  @!P0 BRA `(.L_x_4289) ;  /* 0x0000000000408947 */ /* 0x002fea0003800000 */
        /* <DEDUP_REMOVED lines=16> */
.L_x_4289:
[----:B------:R-:W-:Y:S05]  /*ed80*/  BSYNC B6 ;  /* 0x0000000000067941 */ /* 0x000fea0003800000 */
.L_x_4288:
[----:B------:R-:W2:Y:S01]  /*ed90*/  LDL.LU R21, [R1+0xc] ;  /* 0x00000c0001157983 */ /* 0x000ea20000300800 */
[----:B0-----:R-:W0:Y:S01]  /*eda0*/  LDC R2, c[0x0][0x448] ;  /* 0x00011200ff027b82 */ /* 0x001e220000000800 */
[----:B------:R-:W-:Y:S02]  /*edb0*/  ULDC.64 UR4, c[0x0][0x398] ;  /* 0x0000e60000047ab9 */ /* 0x000fe40000000a00 */
[----:B------:R-:W3:Y:S04]  /*edc0*/  LDL.LU R20, [R1+0x14] ;  /* 0x0000140001147983 */ /* 0x000ee80000300800 */
[----:B------:R-:W4:Y:S01]  /*edd0*/  LDL.LU R17, [R1+0x8] ;  /* 0x0000080001117983 */ /* 0x000f220000300800 */
[----:B0-----:R-:W-:-:S13]  /*ede0*/  ISETP.NE.AND P6, PT, R2, 0x1, PT ;  /* 0x000000010200780c */ /* 0x001fda0003fc5270 */
[----:B------:R-:W0:Y:S08]  /*edf0*/  @P6 LDC R3, c[0x0][0x44c] ;  /* 0x00011300ff036b82 */ /* 0x000e300000000800 */
[----:B------:R-:W1:Y:S01]  /*ee00*/  @P6 LDC R2, c[0x0][0x450] ;  /* 0x00011400ff026b82 */ /* 0x000e620000000800 */
[----:B------:R-:W-:Y:S01]  /*ee10*/  MOV R0, R35 ;  /* 0x0000002300007202 */ /* 0x000fe20000000f00 */
[----:B------:R-:W5:Y:S01]  /*ee20*/  S2R R7, SR_TID.X ;  /* 0x0000000000077919 */ /* 0x000f620000002100 */
[----:B0-----:R-:W-:-:S05]  /*ee30*/  @P6 IMAD.HI.U32 R3, R35, R3, RZ ;  /* 0x0000000323036227 */ /* 0x001fca00078e00ff */
[----:B-1----:R-:W-:Y:S01]  /*ee40*/  @P6 SHF.R.U32.HI R0, RZ, R2, R3 ;  /* 0x00000002ff006219 */ /* 0x002fe20000011603 */
[----:B------:R-:W-:Y:S01]  /*ee50*/  IMAD.WIDE.U32 R2, R36, UR4, RZ ;  /* 0x0000000424027c25 */ /* 0x000fe2000f8e00ff */
[----:B------:R-:W0:Y:S02]  /*ee60*/  S2R R10, SR_TID.X ;  /* 0x00000000000a7919 */ /* 0x000e240000002100 */
[----:B------:R-:W-:Y:S01]  /*ee70*/  SHF.R.S32.HI R5, RZ, 0x1f, R0 ;  /* 0x0000001fff057819 */ /* 0x000fe20000011400 */
[----:B------:R-:W1:Y:S01]  /*ee80*/  S2R R9, SR_TID.X ;  /* 0x0000000000097919 */ /* 0x000e620000002100 */
[----:B------:R-:W-:Y:S01]  /*ee90*/  LOP3.LUT R22, R22, 0xfffff7ff, RZ, 0xc0, !PT ;  /* 0xfffff7ff16167812 */ /* 0x000fe200078ec0ff */
[----:B-1----:R-:W-:-:S05]  /*eea0*/  IMAD.SHL.U32 R8, R9, 0x8, RZ ;  /* 0x0000000809087824 */ /* 0x002fca00078e00ff */
        /* <DEDUP_REMOVED lines=10> */
[----:B---3--:R-:W-:Y:S02]  /*ef50*/  IMAD R4, R20, UR4, RZ ;  /* 0x0000000414047c24 */ /* 0x008fe4000f8e02ff */
[----:B----4-:R-:W-:Y:S01]  /*ef60*/  IMAD.WIDE.U32 R2, R17, UR4, R2 ;  /* 0x0000000411027c25 */ /* 0x010fe2000f8e0002 */
        /* <DEDUP_REMOVED lines=10> */
[----:B------:R-:W-:Y:S01]  /*f010*/  ULDC.64 UR4, c[0x0][0x3c8] ;  /* 0x0000f20000047ab9 */ /* 0x000fe20000000a00 */
[----:B-----5:R-:W-:Y:S02]  /*f020*/  IMAD.SHL.U32 R20, R7, 0x8, RZ ;  /* 0x0000000807147824 */ /* 0x020fe400078e00ff */
[----:B------:R-:W-:Y:S02]  /*f030*/  IMAD.IADD R3, R3, 0x1, R5 ;  /* 0x0000000103037824 */ /* 0x000fe400078e0205 */
[----:B------:R-:W-:Y:S01]  /*f040*/  IMAD R0, R0, UR4, RZ ;  /* 0x0000000400007c24 */ /* 0x000fe2000f8e02ff */
[----:B------:R-:W-:Y:S01]  /*f050*/  LOP3.LUT R20, R20, 0x38, RZ, 0xc0, !PT ;  /* 0x0000003814147812 */ /* 0x000fe200078ec0ff */
[----:B------:R-:W-:-:S04]  /*f060*/  IMAD.WIDE.U32 R2, R4, UR4, R2 ;  /* 0x0000000404027c25 */ /* 0x000fc8000f8e0002 */
[----:B------:R-:W-:Y:S01]  /*f070*/  IMAD R0, R4, UR5, R0 ;  /* 0x0000000504007c24 */ /* 0x000fe2000f8e0200 */
[----:B------:R-:W-:Y:S01]  /*f080*/  ULDC.64 UR4, c[0x0][0x390] ;  /* 0x0000e40000047ab9 */ /* 0x000fe20000000a00 */
[----:B------:R-:W-:Y:S01]  /*f090*/  IMAD.SHL.U32 R17, R7, 0x8, RZ ;  /* 0x0000000807117824 */ /* 0x000fe200078e00ff */
[----:B------:R-:W-:Y:S01]  /*f0a0*/  LOP3.LUT R7, R20, 0x80, RZ, 0xfc, !PT ;  /* 0x0000008014077812 */ /* 0x000fe200078efcff */
[----:B------:R-:W-:Y:S01]  /*f0b0*/  IMAD.IADD R6, R3, 0x1, R0 ;  /* 0x0000000103067824 */ /* 0x000fe200078e0200 */
[----:B------:R-:W-:Y:S01]  /*f0c0*/  LEA R0, P0, R2, UR4, 0x1 ;  /* 0x0000000402007c11 */ /* 0x000fe2000f8008ff */
[----:B------:R-:W-:Y:S01]  /*f0d0*/  ULDC UR4, c[0x0][0x3b8] ;  /* 0x0000ee0000047ab9 */ /* 0x000fe20000000800 */
[----:B------:R-:W-:Y:S02]  /*f0e0*/  LOP3.LUT R17, R17, 0x38, RZ, 0xc0, !PT ;  /* 0x0000003811117812 */ /* 0x000fe400078ec0ff */
[----:B------:R-:W-:Y:S02]  /*f0f0*/  ISETP.GE.AND P4, PT, R7, UR4, PT ;  /* 0x0000000407007c0c */ /* 0x000fe4000bf86270 */
[----:B------:R-:W-:Y:S01]  /*f100*/  LOP3.LUT R7, R17, 0x40, RZ, 0xfc, !PT ;  /* 0x0000004011077812 */ /* 0x000fe200078efcff */
[----:B0-----:R-:W-:-:S05]  /*f110*/  IMAD.SHL.U32 R17, R10, 0x8, RZ ;  /* 0x000000080a117824 */ /* 0x001fca00078e00ff */
[----:B------:R-:W-:Y:S02]  /*f120*/  LOP3.LUT R17, R17, 0x38, RZ, 0xc0, !PT ;  /* 0x0000003811117812 */ /* 0x000fe400078ec0ff */
[----:B------:R-:W-:Y:S02]  /*f130*/  ISETP.GE.AND P5, PT, R7, UR4, PT ;  /* 0x0000000407007c0c */ /* 0x000fe4000bfa6270 */
[----:B------:R-:W-:Y:S01]  /*f140*/  LOP3.LUT R7, R17, 0x100, RZ, 0xfc, !PT ;  /* 0x0000010011077812 */ /* 0x000fe200078efcff */
[----:B------:R-:W-:Y:S01]  /*f150*/  IMAD.SHL.U32 R17, R10, 0x8, RZ ;  /* 0x000000080a117824 */ /* 0x000fe200078e00ff */
[----:B------:R-:W-:-:S04]  /*f160*/  ISETP.GE.AND P1, PT, R8, UR4, PT ;  /* 0x0000000408007c0c */ /* 0x000fc8000bf26270 */
[----:B------:R-:W-:Y:S01]  /*f170*/  LOP3.LUT R17, R17, 0x38, RZ, 0xc0, !PT ;  /* 0x0000003811117812 */ /* 0x000fe200078ec0ff */
[----:B------:R-:W-:Y:S01]  /*f180*/  IMAD.SHL.U32 R20, R9, 0x8, RZ ;  /* 0x0000000809147824 */ /* 0x000fe200078e00ff */
[----:B------:R-:W-:Y:S02]  /*f190*/  ISETP.GE.AND P2, PT, R7, UR4, PT ;  /* 0x0000000407007c0c */ /* 0x000fe4000bf46270 */
[----:B------:R-:W-:Y:S01]  /*f1a0*/  LOP3.LUT R7, R17, 0xc0, RZ, 0xfc, !PT ;  /* 0x000000c011077812 */ /* 0x000fe200078efcff */
[----:B------:R-:W-:Y:S01]  /*f1b0*/  IMAD.SHL.U32 R17, R9, 0x8, RZ ;  /* 0x0000000809117824 */ /* 0x000fe200078e00ff */
[----:B------:R-:W-:Y:S02]  /*f1c0*/  LOP3.LUT R20, R20, 0x38, RZ, 0xc0, !PT ;  /* 0x0000003814147812 */ /* 0x000fe400078ec0ff */
[----:B------:R-:W-:Y:S02]  /*f1d0*/  LEA.HI.X R6, R2, UR5, R6, 0x1, P0 ;  /* 0x0000000502067c11 */ /* 0x000fe400080f0c06 */
[----:B------:R-:W-:-:S02]  /*f1e0*/  LOP3.LUT R17, R17, 0x38, RZ, 0xc0, !PT ;  /* 0x0000003811117812 */ /* 0x000fc400078ec0ff */
[----:B------:R-:W-:Y:S02]  /*f1f0*/  SEL R2, RZ, 0x1, P1 ;  /* 0x00000001ff027807 */ /* 0x000fe40000800000 */
[----:B------:R-:W-:Y:S02]  /*f200*/  SEL R3, RZ, 0x4, P4 ;  /* 0x00000004ff037807 */ /* 0x000fe40002000000 */
[----:B------:R-:W-:Y:S02]  /*f210*/  SEL R4, RZ, 0x2, P5 ;  /* 0x00000002ff047807 */ /* 0x000fe40002800000 */
[----:B------:R-:W-:Y:S02]  /*f220*/  ISETP.GE.AND P3, PT, R7, UR4, PT ;  /* 0x0000000407007c0c */ /* 0x000fe4000bf66270 */
[----:B------:R-:W-:Y:S02]  /*f230*/  LOP3.LUT R7, R20, 0x180, RZ, 0xfc, !PT ;  /* 0x0000018014077812 */ /* 0x000fe400078efcff */
[----:B------:R-:W-:-:S02]  /*f240*/  LOP3.LUT R9, R17, 0x140, RZ, 0xfc, !PT ;  /* 0x0000014011097812 */ /* 0x000fc400078efcff */
[----:B------:R-:W-:Y:S02]  /*f250*/  IADD3 R2, R3, R4, R2 ;  /* 0x0000000403027210 */ /* 0x000fe40007ffe002 */
[----:B------:R-:W-:Y:S02]  /*f260*/  SEL R3, RZ, 0x10, P2 ;  /* 0x00000010ff037807 */ /* 0x000fe40001000000 */
[----:B------:R-:W-:Y:S02]  /*f270*/  SEL R4, RZ, 0x8, P3 ;  /* 0x00000008ff047807 */ /* 0x000fe40001800000 */
[----:B------:R-:W-:Y:S02]  /*f280*/  @P1 LOP3.LUT R22, R22, 0x800, RZ, 0xfc, !PT ;  /* 0x0000080016161812 */ /* 0x000fe400078efcff */
[----:B------:R-:W-:Y:S02]  /*f290*/  ISETP.GE.AND P0, PT, R7, UR4, PT ;  /* 0x0000000407007c0c */ /* 0x000fe4000bf06270 */
[----:B------:R-:W-:-:S02]  /*f2a0*/  LOP3.LUT R7, R17, 0x1c0, RZ, 0xfc, !PT ;  /* 0x000001c011077812 */ /* 0x000fc400078efcff */
[----:B------:R-:W-:Y:S02]  /*f2b0*/  ISETP.GE.AND P1, PT, R9, UR4, PT ;  /* 0x0000000409007c0c */ /* 0x000fe4000bf26270 */
[----:B------:R-:W-:Y:S02]  /*f2c0*/  IADD3 R4, R3, R2, R4 ;  /* 0x0000000203047210 */ /* 0x000fe40007ffe004 */
[----:B------:R-:W-:Y:S02]  /*f2d0*/  SEL R2, RZ, 0x40, P0 ;  /* 0x00000040ff027807 */ /* 0x000fe40000000000 */
[----:B------:R-:W-:Y:S02]  /*f2e0*/  SEL R3, RZ, 0x20, P1 ;  /* 0x00000020ff037807 */ /* 0x000fe40000800000 */
[----:B------:R-:W-:Y:S01]  /*f2f0*/  ISETP.GE.AND P0, PT, R7, UR4, PT ;  /* 0x0000000407007c0c */ /* 0x000fe2000bf06270 */
[----:B------:R-:W-:Y:S01]  /*f300*/  UMOV UR4, 0xffffffff ;  /* 0xffffffff00047882 */ /* 0x000fe20000000000 */
[----:B------:R-:W-:-:S02]  /*f310*/  IADD3 R4, R2, R4, R3 ;  /* 0x0000000402047210 */ /* 0x000fc40007ffe003 */
[----:B------:R-:W-:-:S05]  /*f320*/  SEL R5, RZ, 0x80, P0 ;  /* 0x00000080ff057807 */ /* 0x000fca0000000000 */
[----:B------:R-:W-:Y:S01]  /*f330*/  IMAD.IADD R5, R4, 0x1, R5 ;  /* 0x0000000104057824 */ /* 0x000fe200078e0205 */
[----:B------:R-:W-:Y:S06]  /*f340*/  BRA.DIV UR4, `(.L_x_4290) ;  /* 0x0000003e048c7947 */ /* 0x000fec000b800000 */
[C---:B------:R-:W-:Y:S01]  /*f350*/  LOP3.LUT P6, RZ, R22.reuse, 0x40, RZ, 0xc0, !PT ;  /* 0x0000004016ff7812 */ /* 0x040fe200078cc0ff */
[----:B------:R-:W0:Y:S01]  /*f360*/  SHFL.IDX PT, R3, R0, RZ, 0x181f ;  /* 0x00181fff00037589 */ /* 0x000e2200000e0000 */
[----:B------:R-:W-:-:S03]  /*f370*/  LOP3.LUT R22, R22, 0xffbfffff, RZ, 0xc0, !PT ;  /* 0xffbfffff16167812 */ /* 0x000fc600078ec0ff */
[----:B------:R-:W1:Y:S08]  /*f380*/  SHFL.IDX PT, R2, R6, RZ, 0x181f ;  /* 0x00181fff06027589 */ /* 0x000e7000000e0000 */
[----:B------:R-:W-:-:S04]  /*f390*/  @P6 LOP3.LUT R22, R22, 0x400000, RZ, 0xfc, !PT ;  /* 0x0040000016166812 */ /* 0x000fc800078efcff */
[C---:B------:R-:W-:Y:S02]  /*f3a0*/  LOP3.LUT P6, RZ, R22.reuse, 0x80, RZ, 0xc0, !PT ;  /* 0x0000008016ff7812 */ /* 0x040fe400078cc0ff */
[----:B------:R-:W-:-:S11]  /*f3b0*/  LOP3.LUT R22, R22, 0xff7fffff, RZ, 0xc0, !PT ;  /* 0xff7fffff16167812 */ /* 0x000fd600078ec0ff */
[----:B------:R-:W-:-:S04]  /*f3c0*/  @P6 LOP3.LUT R22, R22, 0x800000, RZ, 0xfc, !PT ;  /* 0x0080000016166812 */ /* 0x000fc800078efcff */
[----:B------:R-:W-:-:S13]  /*f3d0*/  LOP3.LUT P6, RZ, R22, 0x100, RZ, 0xc0, !PT ;  /* 0x0000010016ff7812 */ /* 0x000fda00078cc0ff */
[----:B0-----:R-:W-:Y:S02]  /*f3e0*/  @!P6 LEA R3, P0, R8, R3, 0x1 ;  /* 0x000000030803e211 */ /* 0x001fe400078008ff */
[----:B------:R-:W-:-:S03]  /*f3f0*/  @!P6 LOP3.LUT R7, R4, 0x40, RZ, 0xc0, !PT ;  /* 0x000000400407e812 */ /* 0x000fc600078ec0ff */
[----:B-1----:R-:W-:Y:S01]  /*f400*/  @!P6 IMAD.X R2, RZ, RZ, R2, P0 ;  /* 0x000000ffff02e224 */ /* 0x002fe200000e0602 */
[----:B------:R-:W-:Y:S02]  /*f410*/  LOP3.LUT P0, RZ, R22, 0x800, RZ, 0xc0, !PT ;  /* 0x0000080016ff7812 */ /* 0x000fe4000780c0ff */
[----:B------:R-:W-:Y:S02]  /*f420*/  @!P6 SHF.R.U32.HI R7, RZ, 0x2, R7 ;  /* 0x00000002ff07e819 */ /* 0x000fe40000011607 */
[----:B------:R-:W-:-:S04]  /*f430*/  @!P6 LOP3.LUT R3, R3, R2, RZ, 0x3c, !PT ;  /* 0x000000020303e212 */ /* 0x000fc800078e3cff */
[----:B------:R-:W-:-:S04]  /*f440*/  @!P6 LOP3.LUT R2, R3, R2, RZ, 0x3c, !PT ;  /* 0x000000020302e212 */ /* 0x000fc800078e3cff */
[----:B------:R-:W-:-:S05]  /*f450*/  @!P6 LOP3.LUT R3, R3, R2, RZ, 0x3c, !PT ;  /* 0x000000020303e212 */ /* 0x000fca00078e3cff */
[----:B------:R-:W-:Y:S01]  /*f460*/  @!PT LDS RZ, [RZ] ;  /* 0x00000000fffff984 */ /* 0x000fe20000000800 */
[----:B------:R-:W-:Y:S01]  /*f470*/  @!P6 LDGSTS.E.BYPASS.LTC128B.128 [R25+0x26400], desc[UR44][R2.64], !P0 ;  /* 0x264000000219efae */ /* 0x000fe2000c101d6c */
[----:B------:R-:W-:Y:S02]  /*f480*/  @!P6 ISETP.NE.U32.AND P0, PT, R7, RZ, PT ;  /* 0x000000ff0700e20c */ /* 0x000fe40003f05070 */
[----:B------:R-:W-:Y:S01]  /*f490*/  @!P6 LOP3.LUT R7, R5, 0x80, RZ, 0xc0, !PT ;  /* 0x000000800507e812 */ /* 0x000fe200078ec0ff */
[----:B------:R-:W-:Y:S03]  /*f4a0*/  @!P6 LDGSTS.E.BYPASS.LTC128B.128 [R25+0x28400], desc[UR44][R2.64+0x80], !P5 ;  /* 0x284000800219efae */ /* 0x000fe6000e901d6c */
[----:B------:R-:W-:Y:S01]  /*f4b0*/  @!P6 SHF.R.U32.HI R7, RZ, 0x3, R7 ;  /* 0x00000003ff07e819 */ /* 0x000fe20000011607 */
[----:B------:R-:W-:Y:S04]  /*f4c0*/  @!P6 LDGSTS.E.BYPASS.LTC128B.128 [R25+0x2a400], desc[UR44][R2.64+0x100], !P4 ;  /* 0x2a4001000219efae */ /* 0x000fe8000e101d6c */
[----:B------:R-:W-:Y:S04]  /*f4d0*/  @!P6 LDGSTS.E.BYPASS.LTC128B.128 [R25+0x2c400], desc[UR44][R2.64+0x180], !P3 ;  /* 0x2c4001800219efae */ /* 0x000fe8000d901d6c */
[----:B------:R-:W-:Y:S04]  /*f4e0*/  @!P6 LDGSTS.E.BYPASS.LTC128B.128 [R25+0x2e400], desc[UR44][R2.64+0x200], !P2 ;  /* 0x2e4002000219efae */ /* 0x000fe8000d101d6c */
[----:B------:R-:W-:Y:S04]  /*f4f0*/  @!P6 LDGSTS.E.BYPASS.LTC128B.128 [R25+0x30400], desc[UR44][R2.64+0x280], !P1 ;  /* 0x304002800219efae */ /* 0x000fe8000c901d6c */
[----:B------:R-:W-:Y:S01]  /*f500*/  @!P6 LDGSTS.E.BYPASS.LTC128B.128 [R25+0x32400], desc[UR44][R2.64+0x300], P0 ;  /* 0x324003000219efae */ /* 0x000fe20008101d6c */
[----:B------:R-:W-:-:S03]  /*f510*/  @!P6 ISETP.NE.U32.AND P0, PT, R7, RZ, PT ;  /* 0x000000ff0700e20c */ /* 0x000fc60003f05070 */
[----:B------:R-:W-:Y:S10]  /*f520*/  SHFL.IDX PT, R7, R6, 0x1, 0x181f ;  /* 0x00381f0006077f89 */ /* 0x000ff400000e0000 */
[----:B------:R0:W-:Y:S01]  /*f530*/  @!P6 LDGSTS.E.BYPASS.LTC128B.128 [R25+0x34400], desc[UR44][R2.64+0x380], P0 ;  /* 0x344003800219efae */ /* 0x0001e20008101d6c */
[----:B------:R-:W-:-:S03]  /*f540*/  LOP3.LUT P6, RZ, R22, 0x800000, RZ, 0xc0, !PT ;  /* 0x0080000016ff7812 */ /* 0x000fc600078cc0ff */
[----:B0-----:R-:W0:Y:S10]  /*f550*/  SHFL.IDX PT, R2, R0, 0x1, 0x181f ;  /* 0x00381f0000027f89 */ /* 0x001e3400000e0000 */
[----:B0-----:R-:W-:-:S05]  /*f560*/  @!P6 LEA R2, P0, R8, R2, 0x1 ;  /* 0x000000020802e211 */ /* 0x001fca00078008ff */
[----:B------:R-:W-:Y:S01]  /*f570*/  @!P6 IMAD.X R3, RZ, RZ, R7, P0 ;  /* 0x000000ffff03e224 */ /* 0x000fe200000e0607 */
[----:B------:R-:W-:Y:S02]  /*f580*/  LOP3.LUT P0, RZ, R22, 0x800, RZ, 0xc0, !PT ;  /* 0x0000080016ff7812 */ /* 0x000fe4000780c0ff */
[----:B------:R-:W-:-:S04]  /*f590*/  @!P6 LOP3.LUT R7, R4, 0x40, RZ, 0xc0, !PT ;  /* 0x000000400407e812 */ /* 0x000fc800078ec0ff */
[----:B------:R-:W-:-:S07]  /*f5a0*/  @!P6 SHF.R.U32.HI R7, RZ, 0x2, R7 ;  /* 0x00000002ff07e819 */ /* 0x000fce0000011607 */
        /* <DEDUP_REMOVED lines=11> */
[----:B------:R-:W-:Y:S04]  /*f660*/  SHFL.IDX PT, R7, R6, 0x2, 0x181f ;  /* 0x00581f0006077f89 */ /* 0x000fe800000e0000 */
[----:B------:R-:W-:Y:S06]  /*f670*/  SHFL.IDX PT, R6, R6, 0x3, 0x181f ;  /* 0x00781f0006067f89 */ /* 0x000fec00000e0000 */
[----:B------:R0:W-:Y:S01]  /*f680*/  @!P6 LDGSTS.E.BYPASS.LTC128B.128 [R25+0x34c00], desc[UR44][R2.64+0x380], P0 ;  /* 0x34c003800219efae */ /* 0x0001e20008101d6c */
[----:B------:R-:W-:-:S03]  /*f690*/  LOP3.LUT P6, RZ, R22, 0x400000, RZ, 0xc0, !PT ;  /* 0x0040000016ff7812 */ /* 0x000fc600078cc0ff */
[----:B0-----:R-:W0:Y:S04]  /*f6a0*/  SHFL.IDX PT, R2, R0, 0x2, 0x181f ;  /* 0x00581f0000027f89 */ /* 0x001e2800000e0000 */
[----:B------:R-:W1:Y:S06]  /*f6b0*/  SHFL.IDX PT, R0, R0, 0x3, 0x181f ;  /* 0x00781f0000007f89 */ /* 0x000e6c00000e0000 */
[----:B0-----:R-:W-:-:S05]  /*f6c0*/  @!P6 LEA R2, P0, R8, R2, 0x1 ;  /* 0x000000020802e211 */ /* 0x001fca00078008ff */
[----:B------:R-:W-:Y:S01]  /*f6d0*/  @!P6 IMAD.X R3, RZ, RZ, R7, P0 ;  /* 0x000000ffff03e224 */ /* 0x000fe200000e0607 */
[----:B------:R-:W-:Y:S02]  /*f6e0*/  LOP3.LUT P0, RZ, R22, 0x800, RZ, 0xc0, !PT ;  /* 0x0000080016ff7812 */ /* 0x000fe4000780c0ff */
[----:B------:R-:W-:-:S04]  /*f6f0*/  @!P6 LOP3.LUT R7, R4, 0x40, RZ, 0xc0, !PT ;  /* 0x000000400407e812 */ /* 0x000fc800078ec0ff */
[----:B------:R-:W-:-:S07]  /*f700*/  @!P6 SHF.R.U32.HI R7, RZ, 0x2, R7 ;  /* 0x00000002ff07e819 */ /* 0x000fce0000011607 */
[----:B------:R0:W-:Y:S01]  /*f710*/  @!P6 LDGSTS.E.BYPASS.LTC128B.128 [R25+0x27400], desc[UR44][R2.64], !P0 ;  /* 0x274000000219efae */ /* 0x0001e2000c101d6c */
[----:B------:R-:W-:Y:S02]  /*f720*/  @!P6 ISETP.NE.U32.AND P0, PT, R7, RZ, PT ;  /* 0x000000ff0700e20c */ /* 0x000fe40003f05070 */
[----:B------:R-:W-:Y:S01]  /*f730*/  @!P6 LOP3.LUT R7, R5, 0x80, RZ, 0xc0, !PT ;  /* 0x000000800507e812 */ /* 0x000fe200078ec0ff */
[----:B------:R0:W-:Y:S03]  /*f740*/  @!P6 LDGSTS.E.BYPASS.LTC128B.128 [R25+0x29400], desc[UR44][R2.64+0x80], !P5 ;  /* 0x294000800219efae */ /* 0x0001e6000e901d6c */
[----:B------:R-:W-:Y:S01]  /*f750*/  @!P6 SHF.R.U32.HI R7, RZ, 0x3, R7 ;  /* 0x00000003ff07e819 */ /* 0x000fe20000011607 */
[----:B------:R0:W-:Y:S04]  /*f760*/  @!P6 LDGSTS.E.BYPASS.LTC128B.128 [R25+0x2b400], desc[UR44][R2.64+0x100], !P4 ;  /* 0x2b4001000219efae */ /* 0x0001e8000e101d6c */
[----:B------:R0:W-:Y:S04]  /*f770*/  @!P6 LDGSTS.E.BYPASS.LTC128B.128 [R25+0x2d400], desc[UR44][R2.64+0x180], !P3 ;  /* 0x2d4001800219efae */ /* 0x0001e8000d901d6c */
[----:B------:R0:W-:Y:S04]  /*f780*/  @!P6 LDGSTS.E.BYPASS.LTC128B.128 [R25+0x2f400], desc[UR44][R2.64+0x200], !P2 ;  /* 0x2f4002000219efae */ /* 0x0001e8000d101d6c */
[----:B------:R0:W-:Y:S04]  /*f790*/  @!P6 LDGSTS.E.BYPASS.LTC128B.128 [R25+0x31400], desc[UR44][R2.64+0x280], !P1 ;  /* 0x314002800219efae */ /* 0x0001e8000c901d6c */
[----:B------:R0:W-:Y:S01]  /*f7a0*/  @!P6 LDGSTS.E.BYPASS.LTC128B.128 [R25+0x33400], desc[UR44][R2.64+0x300], P0 ;  /* 0x334003000219efae */ /* 0x0001e20008101d6c */
[----:B------:R-:W-:-:S13]  /*f7b0*/  @!P6 ISETP.NE.U32.AND P0, PT, R7, RZ, PT ;  /* 0x000000ff0700e20c */ /* 0x000fda0003f05070 */
[----:B-1----:R0:W-:Y:S02]  /*f7c0*/  @!P6 LDGSTS.E.BYPASS.LTC128B.128 [R25+0x35400], desc[UR44][R2.64+0x380], P0 ;  /* 0x354003800219efae */ /* 0x0021e40008101d6c */
.L_x_4380:
[----:B------:R-:W-:Y:S01]  /*f7d0*/  LOP3.LUT P0, RZ, R22, 0x10000, RZ, 0xc0, !PT ;  /* 0x0001000016ff7812 */ /* 0x000fe2000780c0ff */
[----:B------:R-:W-:-:S12]  /*f7e0*/  BSSY B0, `(.L_x_4291) ;  /* 0x0000016000007945 */ /* 0x000fd80003800000 */
[----:B------:R-:W-:Y:S05]  /*f7f0*/  @P0 BRA `(.L_x_4292) ;  /* 0x0000000000500947 */ /* 0x000fea0003800000 */
[----:B------:R-:W-:Y:S02]  /*f800*/  LOP3.LUT R4, R4, 0x40, RZ, 0xc0, !PT ;  /* 0x0000004004047812 */ /* 0x000fe400078ec0ff */
[----:B------:R-:W-:Y:S02]  /*f810*/  LOP3.LUT P6, RZ, R22, 0x800, RZ, 0xc0, !PT ;  /* 0x0000080016ff7812 */ /* 0x000fe400078cc0ff */
[----:B0-----:R-:W-:Y:S02]  /*f820*/  LEA R2, P0, R8, R0, 0x1 ;  /* 0x0000000008027211 */ /* 0x001fe400078008ff */
[----:B------:R-:W-:Y:S02]  /*f830*/  SHF.R.U32.HI R4, RZ, 0x2, R4 ;  /* 0x00000002ff047819 */ /* 0x000fe40000011604 */
[----:B------:R-:W-:Y:S01]  /*f840*/  LOP3.LUT R5, R5, 0x80, RZ, 0xc0, !PT ;  /* 0x0000008005057812 */ /* 0x000fe200078ec0ff */
[----:B------:R-:W-:Y:S01]  /*f850*/  IMAD.X R3, RZ, RZ, R6, P0 ;  /* 0x000000ffff037224 */ /* 0x000fe200000e0606 */
[----:B------:R-:W-:-:S02]  /*f860*/  ISETP.NE.U32.AND P0, PT, R4, RZ, PT ;  /* 0x000000ff0400720c */ /* 0x000fc40003f05070 */
[----:B------:R-:W-:-:S03]  /*f870*/  SHF.R.U32.HI R5, RZ, 0x3, R5 ;  /* 0x00000003ff057819 */ /* 0x000fc60000011605 */
[----:B------:R-:W-:Y:S01]  /*f880*/  @!PT LDS RZ, [RZ] ;  /* 0x00000000fffff984 */ /* 0x000fe20000000800 */
[----:B------:R-:W-:Y:S01]  /*f890*/  @!PT LDS RZ, [RZ] ;  /* 0x00000000fffff984 */ /* 0x000fe20000000800 */
[----:B------:R-:W-:Y:S01]  /*f8a0*/  @!PT LDS RZ, [RZ] ;  /* 0x00000000fffff984 */ /* 0x000fe20000000800 */
[----:B------:R1:W-:Y:S04]  /*f8b0*/  LDGSTS.E.BYPASS.LTC128B.128 [R25+0x27c00], desc[UR44][R2.64], !P6 ;  /* 0x27c0000002197fae */ /* 0x0003e8000f101d6c */
[----:B------:R1:W-:Y:S04]  /*f8c0*/  LDGSTS.E.BYPASS.LTC128B.128 [R25+0x29c00], desc[UR44][R2.64+0x80], !P5 ;  /* 0x29c0008002197fae */ /* 0x0003e8000e901d6c */
[----:B------:R1:W-:Y:S04]  /*f8d0*/  LDGSTS.E.BYPASS.LTC128B.128 [R25+0x2bc00], desc[UR44][R2.64+0x100], !P4 ;  /* 0x2bc0010002197fae */ /* 0x0003e8000e101d6c */
[----:B------:R1:W-:Y:S04]  /*f8e0*/  LDGSTS.E.BYPASS.LTC128B.128 [R25+0x2dc00], desc[UR44][R2.64+0x180], !P3 ;  /* 0x2dc0018002197fae */ /* 0x0003e8000d901d6c */
[----:B------:R1:W-:Y:S04]  /*f8f0*/  LDGSTS.E.BYPASS.LTC128B.128 [R25+0x2fc00], desc[UR44][R2.64+0x200], !P2 ;  /* 0x2fc0020002197fae */ /* 0x0003e8000d101d6c */
[----:B------:R1:W-:Y:S04]  /*f900*/  LDGSTS.E.BYPASS.LTC128B.128 [R25+0x31c00], desc[UR44][R2.64+0x280], !P1 ;  /* 0x31c0028002197fae */ /* 0x0003e8000c901d6c */
[----:B------:R1:W-:Y:S01]  /*f910*/  LDGSTS.E.BYPASS.LTC128B.128 [R25+0x33c00], desc[UR44][R2.64+0x300], P0 ;  /* 0x33c0030002197fae */ /* 0x0003e20008101d6c */
[----:B------:R-:W-:-:S13]  /*f920*/  ISETP.NE.U32.AND P0, PT, R5, RZ, PT ;  /* 0x000000ff0500720c */ /* 0x000fda0003f05070 */
[----:B------:R1:W-:Y:S02]  /*f930*/  LDGSTS.E.BYPASS.LTC128B.128 [R25+0x35c00], desc[UR44][R2.64+0x380], P0 ;  /* 0x35c0038002197fae */ /* 0x0003e40008101d6c */
.L_x_4292:
[----:B------:R-:W-:Y:S05]  /*f940*/  BSYNC B0 ;  /* 0x0000000000007941 */ /* 0x000fea0003800000 */
.L_x_4291:
[----:B------:R-:W-:Y:S01]  /*f950*/  NOP ;  /* 0x0000000000007918 */ /* 0x000fe20000000000 */
[----:B------:R-:W-:-:S13]  /*f960*/  PLOP3.LUT P0, PT, PT, PT, PT, 0x80, 0x0 ;  /* 0x000000000000781c */ /* 0x000fda0003f0f070 */
.L_x_4293:
        /* <DEDUP_REMOVED lines=18> */
.L_x_4381:
[----:B------:R-:W-:Y:S05]  /*fa90*/  BSYNC B0 ;  /* 0x0000000000007941 */ /* 0x000fea0003800000 */
.L_x_4294:
[----:B------:R-:W-:-:S05]  /*faa0*/  IMAD.U32 R2, RZ, RZ, UR36 ;  /* 0x00000024ff027e24 */ /* 0x000fca000f8e00ff */
[----:B------:R-:W-:-:S13]  /*fab0*/  ISETP.NE.AND P0, PT, R2, 0x3, PT ;  /* 0x000000030200780c */ /* 0x000fda0003f05270 */
[----:B------:R-:W-:Y:S05]  /*fac0*/  @!P0 BRA `(.L_x_4296) ;  /* 0x0000000000048947 */ /* 0x000fea0003800000 */
[----:B------:R-:W-:Y:S01]  /*fad0*/  BPT.TRAP 0x1 ;  /* 0x000000040000795c */ /* 0x000fe20000300000 */
.L_x_4296:
[----:B0-----:R-:W-:Y:S01]  /*fae0*/  SHF.L.U32 R0, R26, 0x1f, RZ ;  /* 0x0000001f1a007819 */ /* 0x001fe200000006ff */
[----:B------:R-:W-:Y:S03]  /*faf0*/  BSSY B0, `(.L_x_4297) ;  /* 0x0000003000007945 */ /* 0x000fe60003800000 */
[----:B------:R-:W0:Y:S02]  /*fb00*/  SYNCS.PHASECHK.TRANS64.TRYWAIT P0, [R30+URZ+0x38860], R0 ;  /* 0x038860001e0075a7 */ /* 0x000e24000800017f */
[----:B0-----:R-:W-:Y:S05]  /*fb10*/  @!P0 BRA `(.L_x_4298) ;  /* 0x0000004000688947 */ /* 0x001fea0003800000 */
.L_x_4382:
[----:B------:R-:W-:Y:S05]  /*fb20*/  BSYNC B0 ;  /* 0x0000000000007941 */ /* 0x000fea0003800000 */
.L_x_4297:
        /* <DEDUP_REMOVED lines=26> */
[C---:B------:R-:W-:Y:S01]  /*fcd0*/  LOP3.LUT P5, RZ, R31.reuse, 0x2, RZ, 0xc0, !PT ;  /* 0x000000021fff7812 */ /* 0x040fe200078ac0ff */
[----:B------:R-:W1:Y:S01]  /*fce0*/  SHFL.IDX PT, R2, R4, RZ, 0x181f ;  /* 0x00181fff04027589 */ /* 0x000e6200000e0000 */
[C---:B------:R-:W-:Y:S02]  /*fcf0*/  LOP3.LUT P4, RZ, R31.reuse, 0x4, RZ, 0xc0, !PT ;  /* 0x000000041fff7812 */ /* 0x040fe4000788c0ff */
[C---:B------:R-:W-:Y:S02]  /*fd00*/  LOP3.LUT P3, RZ, R31.reuse, 0x8, RZ, 0xc0, !PT ;  /* 0x000000081fff7812 */ /* 0x040fe4000786c0ff */
[----:B------:R-:W-:Y:S02]  /*fd10*/  LOP3.LUT P2, RZ, R31, 0x10, RZ, 0xc0, !PT ;  /* 0x000000101fff7812 */ /* 0x000fe4000784c0ff */
[----:B------:R-:W-:Y:S01]  /*fd20*/  LOP3.LUT R22, R22, 0xffffffbf, RZ, 0xc0, !PT ;  /* 0xffffffbf16167812 */ /* 0x000fe200078ec0ff */
[----:B0-----:R-:W-:-:S02]  /*fd30*/  IMAD.SHL.U32 R7, R3, 0x8, RZ ;  /* 0x0000000803077824 */ /* 0x001fc400078e00ff */
[----:B------:R-:W0:Y:S03]  /*fd40*/  SHFL.IDX PT, R3, R6, RZ, 0x181f ;  /* 0x00181fff06037589 */ /* 0x000e2600000e0000 */
[----:B------:R-:W-:-:S05]  /*fd50*/  LOP3.LUT R7, R7, 0x38, RZ, 0xc0, !PT ;  /* 0x0000003807077812 */ /* 0x000fca00078ec0ff */
[----:B------:R-:W-:Y:S01]  /*fd60*/  IMAD.SHL.U32 R0, R7, 0x2, RZ ;  /* 0x0000000207007824 */ /* 0x000fe200078e00ff */
[----:B------:R-:W-:-:S04]  /*fd70*/  LOP3.LUT R7, R31, 0x1, RZ, 0xc0, !PT ;  /* 0x000000011f077812 */ /* 0x000fc800078ec0ff */
[----:B-1----:R-:W-:Y:S02]  /*fd80*/  IADD3 R2, P0, R2, R0, RZ ;  /* 0x0000000002027210 */ /* 0x002fe40007f1e0ff */
[----:B------:R-:W-:Y:S02]  /*fd90*/  ISETP.NE.U32.AND P1, PT, R7, 0x1, PT ;  /* 0x000000010700780c */ /* 0x000fe40003f25070 */
[----:B------:R-:W-:Y:S01]  /*fda0*/  PRMT R7, R31, 0x8880, RZ ;  /* 0x000088801f077816 */ /* 0x000fe200000000ff */
[----:B0-----:R-:W-:Y:S01]  /*fdb0*/  IMAD.X R3, RZ, RZ, R3, P0 ;  /* 0x000000ffff037224 */ /* 0x001fe200000e0603 */
[----:B------:R-:W-:-:S09]  /*fdc0*/  ISETP.LT.OR P0, PT, R27, 0x1, P1 ;  /* 0x000000011b00780c */ /* 0x000fd20000f01670 */
[----:B------:R-:W-:Y:S02]  /*fdd0*/  @P1 LOP3.LUT R22, R22, 0x40, RZ, 0xfc, !PT ;  /* 0x0000004016161812 */ /* 0x000fe400078efcff */
[----:B------:R-:W-:Y:S02]  /*fde0*/  LOP3.LUT P1, RZ, R31, 0x20, RZ, 0xc0, !PT ;  /* 0x000000201fff7812 */ /* 0x000fe4000782c0ff */
[----:B------:R-:W-:Y:S01]  /*fdf0*/  LOP3.LUT R22, R22, 0xffffff7f, RZ, 0xc0, !PT ;  /* 0xffffff7f16167812 */ /* 0x000fe200078ec0ff */
        /* <DEDUP_REMOVED lines=65> */
.L_x_4392:
        /* <DEDUP_REMOVED lines=34> */
.L_x_4300:
        /* <DEDUP_REMOVED lines=11> */
.L_x_4301:
[----:B------:R-:W2:Y:S01]  /*104e0*/  LDL.LU R2, [R1+0x4] ;  /* 0x0000040001027983 */ /* 0x000ea20000300800 */
[----:B------:R1:W-:Y:S01]  /*104f0*/  SYNCS.ARRIVE.TRANS64.A1T0 RZ, [R30+URZ+0x38850], RZ ;  /* 0x038850ff1eff79a7 */ /* 0x0003e2000810003f */
[----:B------:R-:W-:Y:S01]  /*10500*/  BSSY B0, `(.L_x_4302) ;  /* 0x00000f8000007945 */ /* 0x000fe20003800000 */
[----:B--2---:R-:W-:-:S13]  /*10510*/  ISETP.GE.AND P0, PT, R2, 0x41, PT ;  /* 0x000000410200780c */ /* 0x004fda0003f06270 */
[----:B-1----:R-:W-:Y:S05]  /*10520*/  @!P0 BRA `(.L_x_4303) ;  /* 0x0000000c00d48947 */ /* 0x002fea0003800000 */
[----:B------:R-:W2:Y:S04]  /*10530*/  LDL.LU R2, [R1+0x24] ;  /* 0x0000240001027983 */ /* 0x000ea80000300800 */
[----:B------:R-:W3:Y:S01]  /*10540*/  LDL.LU R3, [R1+0x28] ;  /* 0x0000280001037983 */ /* 0x000ee20000300800 */
[----:B------:R-:W-:-:S04]  /*10550*/  LOP3.LUT R30, R31, 0x80, RZ, 0xc0, !PT ;  /* 0x000000801f1e7812 */ /* 0x000fc800078ec0ff */
[----:B------:R-:W-:Y:S02]  /*10560*/  SHF.R.U32.HI R30, RZ, 0x3, R30 ;  /* 0x00000003ff1e7819 */ /* 0x000fe4000001161e */
[----:B--2---:R-:W-:Y:S01]  /*10570*/  LOP3.LUT R2, R2, 0x40, RZ, 0xc0, !PT ;  /* 0x0000004002027812 */ /* 0x004fe200078ec0ff */
[----:B---3--:R-:W-:-:S03]  /*10580*/  VIADD R7, R3, 0xfffffffe ;  /* 0xfffffffe03077836 */ /* 0x008fc60000000000 */
[----:B------:R-:W-:-:S07]  /*10590*/  SHF.R.U32.HI R31, RZ, 0x2, R2 ;  /* 0x00000002ff1f7819 */ /* 0x000fce0000011602 */
.L_x_4316:
[----:B-1----:R-:W1:Y:S01]  /*105a0*/  S2R R2, SR_TID.X ;  /* 0x0000000000027919 */ /* 0x002e620000002100 */
[----:B0-----:R-:W0:Y:S01]  /*105b0*/  LDC R4, c[0x0][0x430] ;  /* 0x00010c00ff047b82 */ /* 0x001e220000000800 */
[----:B--23--:R-:W-:Y:S01]  /*105c0*/  IMAD R6, R7, 0x40, R32 ;  /* 0x0000004007067824 */ /* 0x00cfe200078e0220 */
[----:B------:R-:W-:Y:S05]  /*105d0*/  YIELD ;  /* 0x0000000000007946 */ /* 0x000fea0003800000 */
[----:B------:R-:W2:Y:S01]  /*105e0*/  S2R R3, SR_TID.X ;  /* 0x0000000000037919 */ /* 0x000ea20000002100 */
[----:B------:R-:W-:Y:S01]  /*105f0*/  IMAD.U32 R11, RZ, RZ, UR36 ;  /* 0x00000024ff0b7e24 */ /* 0x000fe2000f8e00ff */
[----:B------:R-:W-:Y:S01]  /*10600*/  ULDC UR4, c[0x0][0x430] ;  /* 0x00010c0000047ab9 */ /* 0x000fe20000000800 */
[----:B------:R-:W-:Y:S01]  /*10610*/  VIADD R24, R24, 0x1 ;  /* 0x0000000118187836 */ /* 0x000fe20000000000 */
[----:B0-----:R-:W-:-:S02]  /*10620*/  ISETP.NE.AND P0, PT, R4, 0x1, PT ;  /* 0x000000010400780c */ /* 0x001fc40003f05270 */
[----:B-1----:R-:W-:-:S04]  /*10630*/  LOP3.LUT R2, R2, 0x7f, RZ, 0xc0, !PT ;  /* 0x0000007f02027812 */ /* 0x002fc800078ec0ff */
[----:B------:R-:W-:Y:S01]  /*10640*/  SHF.R.U32.HI R2, RZ, 0x3, R2 ;  /* 0x00000003ff027819 */ /* 0x000fe20000011602 */
[----:B--2---:R-:W-:-:S06]  /*10650*/  IMAD.SHL.U32 R4, R3, 0x10, RZ ;  /* 0x0000001003047824 */ /* 0x004fcc00078e00ff */
[----:B------:R-:W0:Y:S01]  /*10660*/  @P0 LDC R3, c[0x0][0x434] ;  /* 0x00010d00ff030b82 */ /* 0x000e220000000800 */
[----:B------:R-:W-:-:S04]  /*10670*/  LOP3.LUT R4, R2, 0x70, R4, 0xf8, !PT ;  /* 0x0000007002047812 */ /* 0x000fc800078ef804 */
[----:B------:R-:W-:-:S03]  /*10680*/  ISETP.GT.U32.AND P1, PT, R4, 0x3f, PT ;  /* 0x0000003f0400780c */ /* 0x000fc60003f24070 */
[----:B------:R-:W1:Y:S01]  /*10690*/  @P0 LDC R2, c[0x0][0x438] ;  /* 0x00010e00ff020b82 */ /* 0x000e620000000800 */
[----:B------:R-:W-:-:S05]  /*106a0*/  IMAD.IADD R6, R4, 0x1, R6 ;  /* 0x0000000104067824 */ /* 0x000fca00078e0206 */
[----:B------:R-:W-:-:S04]  /*106b0*/  MOV R10, R6 ;  /* 0x00000006000a7202 */ /* 0x000fc80000000f00 */
        /* <DEDUP_REMOVED lines=26> */
.L_x_4304:
[----:B------:R-:W-:Y:S01]  /*10860*/  IMAD R6, R24, 0x8, R23 ;  /* 0x0000000818067824 */ /* 0x000fe200078e0217 */
[----:B------:R-:W-:Y:S01]  /*10870*/  SHF.L.U32 R17, R26, 0x1f, RZ ;  /* 0x0000001f1a117819 */ /* 0x000fe200000006ff */
[----:B------:R-:W-:Y:S01]  /*10880*/  BSSY B1, `(.L_x_4305) ;  /* 0x0000004000017945 */ /* 0x000fe20003800000 */
[----:B------:R-:W-:Y:S02]  /*10890*/  SHF.R.S32.HI R9, RZ, 0x1f, R5 ;  /* 0x0000001fff097819 */ /* 0x000fe40000011405 */
[----:B------:R-:W0:Y:S02]  /*108a0*/  SYNCS.PHASECHK.TRANS64.TRYWAIT P0, [R6+URZ+0x38840], R17 ;  /* 0x03884011060075a7 */ /* 0x000e24000800017f */
[----:B0-----:R-:W-:Y:S05]  /*108b0*/  @!P0 BRA `(.L_x_4306) ;  /* 0x0000003c003c8947 */ /* 0x001fea0003800000 */
.L_x_4393:
[----:B------:R-:W-:Y:S05]  /*108c0*/  BSYNC B1 ;  /* 0x0000000000017941 */ /* 0x000fea0003800000 */
.L_x_4305:
        /* <DEDUP_REMOVED lines=42> */
.L_x_4403:
        /* <DEDUP_REMOVED lines=8> */
.L_x_4308:
[----:B------:R-:W-:Y:S02]  /*10bf0*/  PLOP3.LUT P1, PT, P1, P0, PT, 0xa2, 0x0 ;  /* 0x000000000000781c */ /* 0x000fe40000f21472 */
[----:B------:R-:W-:-:S08]  /*10c00*/  @P0 R2UR P1, UR4, R6 ;  /* 0x00000000060402ca */ /* 0x000fd00000020000 */
[----:B------:R-:W-:-:S05]  /*10c10*/  @P0 PLOP3.LUT P0, PT, P1, PT, PT, 0x80, 0x0 ;  /* 0x000000000000081c */ /* 0x000fca0000f0f070 */
[----:B------:R-:W-:Y:S01]  /*10c20*/  @!P1 SYNCS.ARRIVE.TRANS64.RED.A0T1 RZ, [UR4+0x38830], RZ ;  /* 0x038830ffffff99a7 */ /* 0x000fe20008200404 */
[----:B------:R-:W-:Y:S07]  /*10c30*/  @!P1 ARRIVES.LDGSTSBAR.64.TRANSCNT [UR4+0x38830] ;  /* 0x03883000ff0099b0 */ /* 0x000fee0008000a84 */
[----:B------:R-:W-:Y:S05]  /*10c40*/  @P0 BRA.U.ANY `(.L_x_4308) ;  /* 0xfffffffd00e80947 */ /* 0x000fea000393ffff */
[----:B------:R-:W-:Y:S01]  /*10c50*/  NOP ;  /* 0x0000000000007918 */ /* 0x000fe20000000000 */
[----:B--2---:R-:W-:-:S04]  /*10c60*/  MOV R2, UR36 ;  /* 0x0000002400027c02 */ /* 0x004fc80008000f00 */
[----:B------:R-:W-:-:S13]  /*10c70*/  ISETP.NE.AND P2, PT, R2, 0x3, PT ;  /* 0x000000030200780c */ /* 0x000fda0003f45270 */
[----:B------:R-:W-:Y:S05]  /*10c80*/  @!P2 BRA `(.L_x_4309) ;  /* 0x000000000004a947 */ /* 0x000fea0003800000 */
[----:B------:R-:W-:Y:S01]  /*10c90*/  BPT.TRAP 0x1 ;  /* 0x000000040000795c */ /* 0x000fe20000300000 */
.L_x_4309:
[----:B------:R2:W-:Y:S01]  /*10ca0*/  SYNCS.ARRIVE.TRANS64.A1T0 RZ, [R6+URZ+0x38830], RZ ;  /* 0x038830ff06ff79a7 */ /* 0x0005e2000810003f */
[----:B------:R-:W-:Y:S05]  /*10cb0*/  @!P2 BRA `(.L_x_4310) ;  /* 0x000000000004a947 */ /* 0x000fea0003800000 */
[----:B------:R-:W-:Y:S01]  /*10cc0*/  BPT.TRAP 0x1 ;  /* 0x000000040000795c */ /* 0x000fe20000300000 */
.L_x_4310:
[----:B------:R-:W3:Y:S01]  /*10cd0*/  SYNCS.PHASECHK.TRANS64.TRYWAIT P0, [R6+URZ+0x38860], R17 ;  /* 0x03886011060075a7 */ /* 0x000ee2000800017f */
[----:B------:R-:W-:Y:S04]  /*10ce0*/  BSSY B1, `(.L_x_4311) ;  /* 0x0000002000017945 */ /* 0x000fe80003800000 */
[----:B---3--:R-:W-:Y:S05]  /*10cf0*/  @!P0 BRA `(.L_x_4312) ;  /* 0x0000003c005c8947 */ /* 0x008fea0003800000 */
.L_x_4404:
[----:B------:R-:W-:Y:S05]  /*10d00*/  BSYNC B1 ;  /* 0x0000000000017941 */ /* 0x000fea0003800000 */
.L_x_4311:
        /* <DEDUP_REMOVED lines=81> */
.L_x_4414:
        /* <DEDUP_REMOVED lines=25> */
.L_x_4314:
        /* <DEDUP_REMOVED lines=11> */
.L_x_4315:
[----:B------:R3:W-:Y:S01]  /*11460*/  SYNCS.ARRIVE.TRANS64.A1T0 RZ, [R6+URZ+0x38850], RZ ;  /* 0x038850ff06ff79a7 */ /* 0x0007e2000810003f */
[----:B------:R-:W-:Y:S05]  /*11470*/  @P3 BRA `(.L_x_4316) ;  /* 0xfffffff000483947 */ /* 0x000fea000383ffff */
.L_x_4303:
[----:B------:R-:W-:Y:S05]  /*11480*/  BSYNC B0 ;  /* 0x0000000000007941 */ /* 0x000fea0003800000 */
.L_x_4302:
        /* <DEDUP_REMOVED lines=21> */
.L_x_4318:
[----:B------:R-:W-:Y:S05]  /*115e0*/  BSYNC B0 ;  /* 0x0000000000007941 */ /* 0x000fea0003800000 */
.L_x_4317:
[----:B------:R-:W-:-:S07]  /*115f0*/  SEL R24, R24, RZ, P0 ;  /* 0x000000ff18187207 */ /* 0x000fce0000000000 */
.L_x_4271:
[----:B------:R-:W-:Y:S05]  /*11600*/  BSYNC B7 ;  /* 0x0000000000077941 */ /* 0x000fea0003800000 */
.L_x_4269:
        /* <DEDUP_REMOVED lines=11> */
.L_x_4319:
        /* <DEDUP_REMOVED lines=8> */
[----:B------:R-:W0:Y:S02]  /*11740*/  @!P1 LDC.64 R2, c[0x0][0xd80] ;  /* 0x00036000ff029b82 */ /* 0x000e240000000a00 */
[----:B0-----:R-:W-:-:S06]  /*11750*/  @!P1 IMAD.WIDE R2, R5, 0x4, R2 ;  /* 0x0000000405029825 */ /* 0x001fcc00078e0202 */
[----:B------:R-:W4:Y:S01]  /*11760*/  @!P1 LDG.E R2, desc[UR44][R2.64] ;  /* 0x0000002c02029981 */ /* 0x000f22000c1e1900 */
[----:B------:R-:W-:Y:S01]  /*11770*/  IMAD.MOV.U32 R5, RZ, RZ, RZ ;  /* 0x000000ffff057224 */ /* 0x000fe200078e00ff */
[C---:B------:R-:W-:Y:S02]  /*11780*/  ISETP.GE.U32.AND P2, PT, R8.reuse, 0x2, PT ;  /* 0x000000020800780c */ /* 0x040fe40003f46070 */
[C---:B------:R-:W-:Y:S01]  /*11790*/  ISETP.GE.U32.AND P3, PT, R8.reuse, 0x4, PT ;  /* 0x000000040800780c */ /* 0x040fe20003f66070 */
[----:B------:R-:W-:Y:S01]  /*117a0*/  SHFL.IDX PT, R0, R16, RZ, 0x1f ;  /* 0x00001fff10007589 */ /* 0x000fe200000e0000 */
[C---:B------:R-:W-:Y:S02]  /*117b0*/  ISETP.GE.U32.AND P4, PT, R8.reuse, 0x8, PT ;  /* 0x000000080800780c */ /* 0x040fe40003f86070 */
[C---:B------:R-:W-:Y:S01]  /*117c0*/  ISETP.GE.U32.AND P5, PT, R8.reuse, 0x10, PT ;  /* 0x000000100800780c */ /* 0x040fe20003fa6070 */
[----:B------:R-:W-:Y:S01]  /*117d0*/  SHFL.IDX PT, R4, R16, 0x1, 0x1f ;  /* 0x00201f0010047f89 */ /* 0x000fe200000e0000 */
[----:B----4-:R-:W-:Y:S01]  /*117e0*/  @!P1 IMAD.MOV.U32 R5, RZ, RZ, R2 ;  /* 0x000000ffff059224 */ /* 0x010fe200078e0002 */
[----:B------:R-:W-:-:S04]  /*117f0*/  ISETP.NE.AND P1, PT, R8, RZ, PT ;  /* 0x000000ff0800720c */ /* 0x000fc80003f25270 */
[----:B------:R-:W2:Y:S02]  /*11800*/  SHFL.UP PT, R14, R5, 0x1, RZ ;  /* 0x04200000050e7989 */ /* 0x000ea400000e00ff */
[----:B--23--:R-:W-:-:S05]  /*11810*/  SEL R6, R14, RZ, P1 ;  /* 0x000000ff0e067207 */ /* 0x00cfca0000800000 */
        /* <DEDUP_REMOVED lines=14> */
.L_x_4424:
[----:B------:R-:W-:Y:S02]  /*11900*/  ULDC UR4, c[0x0][0xd38] ;  /* 0x00034e0000047ab9 */ /* 0x000fe40000000800 */
[----:B------:R-:W-:-:S04]  /*11910*/  IMAD.U32 R7, RZ, RZ, UR4 ;  /* 0x00000004ff077e24 */ /* 0x000fc8000f8e00ff */
[----:B--2---:R-:W-:-:S04]  /*11920*/  IMAD R14, R14, R7, RZ ;  /* 0x000000070e0e7224 */ /* 0x004fc800078e02ff */
[----:B------:R-:W-:-:S05]  /*11930*/  IMAD.IADD R9, R4, 0x1, R14 ;  /* 0x0000000104097824 */ /* 0x000fca00078e020e */
[----:B------:R-:W-:-:S13]  /*11940*/  ISETP.GT.AND P6, PT, R9, R0, PT ;  /* 0x000000000900720c */ /* 0x000fda0003fc4270 */
[----:B------:R-:W-:Y:S05]  /*11950*/  @P6 BRA `(.L_x_4322) ;  /* 0x00000000009c6947 */ /* 0x000fea0003800000 */
.L_x_4327:
        /* <DEDUP_REMOVED lines=14> */
.L_x_4325:
[----:B------:R-:W-:Y:S05]  /*11a40*/  BSYNC B0 ;  /* 0x0000000000007941 */ /* 0x000fea0003800000 */
.L_x_4324:
        /* <DEDUP_REMOVED lines=18> */
.L_x_4432:
[----:B------:R-:W-:Y:S02]  /*11b70*/  ULDC UR4, c[0x0][0xd38] ;  /* 0x00034e0000047ab9 */ /* 0x000fe40000000800 */
[----:B------:R-:W-:-:S04]  /*11b80*/  IMAD.U32 R7, RZ, RZ, UR4 ;  /* 0x00000004ff077e24 */ /* 0x000fc8000f8e00ff */
[----:B--2---:R-:W-:-:S04]  /*11b90*/  IMAD R14, R14, R7, RZ ;  /* 0x000000070e0e7224 */ /* 0x004fc800078e02ff */
[----:B------:R-:W-:-:S05]  /*11ba0*/  IMAD.IADD R9, R14, 0x1, R9 ;  /* 0x000000010e097824 */ /* 0x000fca00078e0209 */
[----:B------:R-:W-:-:S13]  /*11bb0*/  ISETP.GT.AND P6, PT, R9, R0, PT ;  /* 0x000000000900720c */ /* 0x000fda0003fc4270 */
[----:B------:R-:W-:Y:S05]  /*11bc0*/  @!P6 BRA `(.L_x_4327) ;  /* 0xfffffffc0064e947 */ /* 0x000fea000383ffff */
.L_x_4322:
        /* <DEDUP_REMOVED lines=8> */
.L_x_4436:
[----:B------:R-:W-:Y:S01]  /*11c50*/  ISETP.NE.AND P0, PT, R3, RZ, PT ;  /* 0x000000ff0300720c */ /* 0x000fe20003f05270 */
[----:B------:R-:W-:-:S12]  /*11c60*/  IMAD.MOV.U32 R14, RZ, RZ, RZ ;  /* 0x000000ffff0e7224 */ /* 0x000fd800078e00ff */
[----:B------:R-:W-:Y:S05]  /*11c70*/  @!P0 BRA `(.L_x_4329) ;  /* 0x0000000000108947 */ /* 0x000fea0003800000 */
[----:B------:R-:W-:Y:S01]  /*11c80*/  UMOV UR4, 0xffffffff ;  /* 0xffffffff00047882 */ /* 0x000fe20000000000 */
[----:B------:R-:W-:Y:S02]  /*11c90*/  VIADD R12, R4, 0xffffffff ;  /* 0xffffffff040c7836 */ /* 0x000fe40000000000 */
[----:B------:R-:W-:Y:S05]  /*11ca0*/  BRA.DIV UR4, `(.L_x_4330) ;  /* 0x0000003e04887947 */ /* 0x000fea000b800000 */
[----:B------:R4:W0:Y:S02]  /*11cb0*/  SHFL.IDX PT, R14, R2, R12, 0x1f ;  /* 0x00001f0c020e7589 */ /* 0x00082400000e0000 */
.L_x_4329:
[----:B---3--:R-:W-:Y:S01]  /*11cc0*/  IABS R6, R5 ;  /* 0x0000000500067213 */ /* 0x008fe20000000000 */
[----:B0-----:R-:W-:Y:S02]  /*11cd0*/  IMAD R16, R14, R7, R16 ;  /* 0x000000070e107224 */ /* 0x001fe400078e0210 */
[----:B------:R-:W-:Y:S01]  /*11ce0*/  IMAD.IADD R19, R4, 0x1, R19 ;  /* 0x0000000104137824 */ /* 0x000fe200078e0213 */
[----:B------:R-:W0:Y:S01]  /*11cf0*/  I2F.RP R8, R6 ;  /* 0x0000000600087306 */ /* 0x000e220000209400 */
[----:B------:R-:W-:-:S05]  /*11d00*/  IMAD.IADD R10, R0, 0x1, -R16 ;  /* 0x00000001000a7824 */ /* 0x000fca00078e0a10 */
[----:B------:R-:W-:Y:S02]  /*11d10*/  IABS R0, R10 ;  /* 0x0000000a00007213 */ /* 0x000fe40000000000 */
[----:B0-----:R-:W4:Y:S02]  /*11d20*/  MUFU.RCP R8, R8 ;  /* 0x0000000800087308 */ /* 0x001f240000001000 */
[----:B----4-:R-:W-:-:S06]  /*11d30*/  VIADD R2, R8, 0xffffffe ;  /* 0x0ffffffe08027836 */ /* 0x010fcc0000000000 */
[----:B------:R0:W3:Y:S02]  /*11d40*/  F2I.FTZ.U32.TRUNC.NTZ R3, R2 ;  /* 0x0000000200037305 */ /* 0x0000e4000021f000 */
[----:B0-----:R-:W-:Y:S01]  /*11d50*/  IMAD.MOV.U32 R2, RZ, RZ, RZ ;  /* 0x000000ffff027224 */ /* 0x001fe200078e00ff */
[----:B---3--:R-:W-:-:S05]  /*11d60*/  IADD3 R7, RZ, -R3, RZ ;  /* 0x80000003ff077210 */ /* 0x008fca0007ffe0ff */
[----:B------:R-:W-:-:S04]  /*11d70*/  IMAD R7, R7, R6, RZ ;  /* 0x0000000607077224 */ /* 0x000fc800078e02ff */
[----:B------:R-:W-:Y:S01]  /*11d80*/  IMAD.HI.U32 R3, R3, R7, R2 ;  /* 0x0000000703037227 */ /* 0x000fe200078e0002 */
[----:B------:R-:W-:-:S05]  /*11d90*/  IABS R7, R5 ;  /* 0x0000000500077213 */ /* 0x000fca0000000000 */
        /* <DEDUP_REMOVED lines=17> */
.L_x_4323:
[----:B------:R-:W-:Y:S01]  /*11eb0*/  UMOV UR4, URZ ;  /* 0x0000003f00047c82 */ /* 0x000fe20008000000 */
[----:B------:R-:W-:Y:S01]  /*11ec0*/  UMOV UR5, URZ ;  /* 0x0000003f00057c82 */ /* 0x000fe20008000000 */
[----:B------:R-:W-:Y:S01]  /*11ed0*/  ULDC UR6, c[0x0][0xd3c] ;  /* 0x00034f0000067ab9 */ /* 0x000fe20000000800 */
[----:B------:R-:W-:Y:S02]  /*11ee0*/  IMAD.MOV.U32 R16, RZ, RZ, R0 ;  /* 0x000000ffff107224 */ /* 0x000fe400078e0000 */
[----:B------:R-:W-:Y:S02]  /*11ef0*/  IMAD.U32 R17, RZ, RZ, UR4 ;  /* 0x00000004ff117e24 */ /* 0x000fe4000f8e00ff */
[----:B------:R-:W-:Y:S02]  /*11f00*/  IMAD.U32 R18, RZ, RZ, UR5 ;  /* 0x00000005ff127e24 */ /* 0x000fe4000f8e00ff */
[----:B------:R-:W-:-:S07]  /*11f10*/  IMAD.U32 R19, RZ, RZ, UR6 ;  /* 0x00000006ff137e24 */ /* 0x000fce000f8e00ff */
.L_x_4331:
        /* <DEDUP_REMOVED lines=10> */
.L_x_4320:
[----:B------:R-:W-:Y:S02]  /*11fc0*/  ULDC UR4, c[0x0][0xd3c] ;  /* 0x00034f0000047ab9 */ /* 0x000fe40000000800 */
[----:B0-----:R-:W-:-:S13]  /*11fd0*/  ISETP.GE.AND P0, PT, R19, UR4, PT ;  /* 0x0000000413007c0c */ /* 0x001fda000bf06270 */
[----:B------:R-:W-:Y:S05]  /*11fe0*/  @!P0 BRA `(.L_x_4332) ;  /* 0xffffffac00108947 */ /* 0x000fea000383ffff */
[----:B------:R-:W-:Y:S05]  /*11ff0*/  BSYNC B8 ;  /* 0x0000000000087941 */ /* 0x000fea0003800000 */
.L_x_4265:
[----:B-1----:R-:W5:Y:S01]  /*12000*/  LDL.LU R0, [R1+0x20] ;  /* 0x0000200001007983 */ /* 0x002f620000300800 */
[----:B------:R-:W-:Y:S01]  /*12010*/  BSSY B0, `(.L_x_4333) ;  /* 0x000000b000007945 */ /* 0x000fe20003800000 */
[----:B------:R-:W0:Y:S01]  /*12020*/  S2R R5, SR_CgaCtaId ;  /* 0x0000000000057919 */ /* 0x000e220000008800 */
[----:B-----5:R-:W-:-:S05]  /*12030*/  VIADD R0, R0, 0x1 ;  /* 0x0000000100007836 */ /* 0x020fca0000000000 */
        /* <DEDUP_REMOVED lines=8> */
.L_x_4439:
[----:B------:R-:W-:Y:S05]  /*120c0*/  BSYNC B0 ;  /* 0x0000000000007941 */ /* 0x000fea0003800000 */
.L_x_4333:
[----:B------:R-:W-:-:S03]  /*120d0*/  UMOV UR4, 0xffffffff ;  /* 0xffffffff00047882 */ /* 0x000fc60000000000 */
[----:B------:R-:W-:Y:S05]  /*120e0*/  BRA.DIV UR4, `(.L_x_4335) ;  /* 0x0000003a04b07947 */ /* 0x000fea000b800000 */
[----:B0-----:R-:W0:Y:S02]  /*120f0*/  S2R R0, SR_TID.X ;  /* 0x0000000000007919 */ /* 0x001e240000002100 */
[----:B0-----:R-:W-:-:S04]  /*12100*/  SHF.R.U32.HI R0, RZ, 0x5, R0 ;  /* 0x00000005ff007819 */ /* 0x001fc80000011600 */
[----:B------:R-:W-:-:S05]  /*12110*/  LOP3.LUT R0, R0, 0x3, RZ, 0xc0, !PT ;  /* 0x0000000300007812 */ /* 0x000fca00078ec0ff */
[----:B------:R0:W1:Y:S02]  /*12120*/  SHFL.IDX PT, R14, R0, RZ, 0x1f ;  /* 0x00001fff000e7589 */ /* 0x00006400000e0000 */
.L_x_4442:
[----:B-1----:R-:W-:Y:S01]  /*12130*/  ISETP.NE.AND P0, PT, R14, RZ, PT ;  /* 0x000000ff0e00720c */ /* 0x002fe20003f05270 */
[----:B------:R-:W-:-:S12]  /*12140*/  BSSY B0, `(.L_x_4336) ;  /* 0x0000024000007945 */ /* 0x000fd80003800000 */
[----:B------:R-:W-:Y:S05]  /*12150*/  @P0 BRA `(.L_x_4337) ;  /* 0x0000000000880947 */ /* 0x000fea0003800000 */
[----:B------:R-:W-:-:S03]  /*12160*/  UMOV UR4, 0xffffffff ;  /* 0xffffffff00047882 */ /* 0x000fc60000000000 */
[----:B------:R-:W-:Y:S05]  /*12170*/  BRA.DIV UR4, `(.L_x_4338) ;  /* 0x0000003a04c07947 */ /* 0x000fea000b800000 */
[----:B------:R-:W-:-:S13]  /*12180*/  ELECT P6, URZ, PT ;  /* 0x00000000003f782f */ /* 0x000fda00038c0000 */
.L_x_4445:
[----:B------:R-:W-:Y:S05]  /*12190*/  @!P6 BRA `(.L_x_4337) ;  /* 0x000000000078e947 */ /* 0x000fea0003800000 */
[----:B------:R-:W-:-:S06]  /*121a0*/  ULOP3.LUT UR4, UR38, 0x2, URZ, 0xfc, !UPT ;  /* 0x0000000226047892 */ /* 0x000fcc000f8efc3f */
[----:B0-----:R-:W-:-:S05]  /*121b0*/  IMAD.U32 R0, RZ, RZ, UR4 ;  /* 0x00000004ff007e24 */ /* 0x001fca000f8e00ff */
[----:B------:R-:W-:-:S13]  /*121c0*/  ISETP.NE.AND P0, PT, R0, 0x3, PT ;  /* 0x000000030000780c */ /* 0x000fda0003f05270 */
[----:B------:R-:W-:Y:S05]  /*121d0*/  @!P0 BRA `(.L_x_4339) ;  /* 0x0000000000048947 */ /* 0x000fea0003800000 */
[----:B------:R-:W-:Y:S01]  /*121e0*/  BPT.TRAP 0x1 ;  /* 0x000000040000795c */ /* 0x000fe20000300000 */
.L_x_4339:
[C---:B------:R-:W-:Y:S01]  /*121f0*/  LEA R5, R24.reuse, R7, 0x3 ;  /* 0x0000000718057211 */ /* 0x040fe200078e18ff */
[----:B------:R-:W-:Y:S01]  /*12200*/  VIADD R24, R24, 0x1 ;  /* 0x0000000118187836 */ /* 0x000fe20000000000 */
[----:B------:R-:W-:-:S04]  /*12210*/  SHF.L.U32 R0, R26, 0x1f, RZ ;  /* 0x0000001f1a007819 */ /* 0x000fc800000006ff */
[----:B------:R-:W0:Y:S01]  /*12220*/  SYNCS.PHASECHK.TRANS64.TRYWAIT P1, [R5+URZ+0x38840], R0 ;  /* 0x03884000050075a7 */ /* 0x000e22000802017f */
[----:B------:R-:W-:-:S04]  /*12230*/  ISETP.NE.AND P2, PT, R24, 0x2, PT ;  /* 0x000000021800780c */ /* 0x000fc80003f45270 */
[----:B------:R-:W-:Y:S01]  /*12240*/  SEL R3, RZ, 0x1, P2 ;  /* 0x00000001ff037807 */ /* 0x000fe20001000000 */
[----:B0-----:R-:W-:Y:S08]  /*12250*/  @!P1 BRA `(.L_x_4340) ;  /* 0x0000003800a89947 */ /* 0x001ff00003800000 */
.L_x_4446:
[----:B------:R-:W-:Y:S02]  /*12260*/  SEL R24, R24, RZ, P2 ;  /* 0x000000ff18187207 */ /* 0x000fe40001000000 */
[----:B------:R-:W-:Y:S01]  /*12270*/  LOP3.LUT R2, R26, R3, RZ, 0x3c, !PT ;  /* 0x000000031a027212 */ /* 0x000fe200078e3cff */
[----:B------:R-:W-:Y:S06]  /*12280*/  @!P0 BRA `(.L_x_4341) ;  /* 0x0000000000048947 */ /* 0x000fec0003800000 */
[----:B------:R-:W-:Y:S01]  /*12290*/  BPT.TRAP 0x1 ;  /* 0x000000040000795c */ /* 0x000fe20000300000 */
.L_x_4341:
[----:B------:R-:W-:Y:S01]  /*122a0*/  IMAD R3, R24, 0x8, R7 ;  /* 0x0000000818037824 */ /* 0x000fe200078e0207 */
[----:B------:R-:W-:-:S04]  /*122b0*/  SHF.L.U32 R2, R2, 0x1f, RZ ;  /* 0x0000001f02027819 */ /* 0x000fc800000006ff */
[----:B------:R-:W1:Y:S02]  /*122c0*/  SYNCS.PHASECHK.TRANS64.TRYWAIT P1, [R3+URZ+0x38840], R2 ;  /* 0x03884002030075a7 */ /* 0x000e64000802017f */
[----:B-1----:R-:W-:Y:S05]  /*122d0*/  @!P1 BRA `(.L_x_4342) ;  /* 0x00000038009c9947 */ /* 0x002fea0003800000 */
.L_x_4447:
[----:B------:R-:W-:Y:S05]  /*122e0*/  @!P0 BRA `(.L_x_4343) ;  /* 0x0000000000048947 */ /* 0x000fea0003800000 */
[----:B------:R-:W-:Y:S01]  /*122f0*/  BPT.TRAP 0x1 ;  /* 0x000000040000795c */ /* 0x000fe20000300000 */
.L_x_4343:
[----:B------:R-:W5:Y:S02]  /*12300*/  SYNCS.PHASECHK.TRANS64.TRYWAIT P1, [R5+URZ+0x38860], R0 ;  /* 0x03886000050075a7 */ /* 0x000f64000802017f */
[----:B-----5:R-:W-:Y:S05]  /*12310*/  @!P1 BRA `(.L_x_4344) ;  /* 0x0000003800a09947 */ /* 0x020fea0003800000 */
.L_x_4448:
[----:B------:R-:W-:Y:S05]  /*12320*/  @!P0 BRA `(.L_x_4345) ;  /* 0x0000000000048947 */ /* 0x000fea0003800000 */
[----:B------:R-:W-:Y:S01]  /*12330*/  BPT.TRAP 0x1 ;  /* 0x000000040000795c */ /* 0x000fe20000300000 */
.L_x_4345:
[----:B------:R0:W0:Y:S02]  /*12340*/  SYNCS.PHASECHK.TRANS64.TRYWAIT P0, [R3+URZ+0x38860], R2 ;  /* 0x03886002030075a7 */ /* 0x000024000800017f */
[----:B0-----:R-:W-:Y:S05]  /*12350*/  @!P0 NANOSLEEP.SYNCS 0x989680 ;  /* 0x009896800000895d */ /* 0x001fea0003900000 */
[----:B------:R-:W0:Y:S02]  /*12360*/  @!P0 SYNCS.PHASECHK.TRANS64 P0, [R3+URZ+0x38860], R2 ;  /* 0x03886002030085a7 */ /* 0x000e24000800007f */
[----:B0-----:R-:W-:Y:S05]  /*12370*/  @!P0 BRA `(.L_x_4345) ;  /* 0xfffffffc00f08947 */ /* 0x001fea000383ffff */
.L_x_4337:
[----:B------:R-:W-:Y:S05]  /*12380*/  BSYNC B0 ;  /* 0x0000000000007941 */ /* 0x000fea0003800000 */
.L_x_4336:
[----:B------:R-:W-:Y:S05]  /*12390*/  EXIT ;  /* 0x000000000000794d */ /* 0x000fea0003800000 */
.L_x_4219:
[----:B-1----:R-:W-:-:S04]  /*123a0*/  IMAD.U32 R0, RZ, RZ, UR40 ;  /* 0x00000028ff007e24 */ /* 0x002fc8000f8e00ff */
[----:B------:R1:W2:Y:S03]  /*123b0*/  SYNCS.PHASECHK.TRANS64.TRYWAIT P1, [R0+URZ+0x38800], R3 ;  /* 0x03880003000075a7 */ /* 0x0002a6000802017f */
[----:B--2---:R-:W-:Y:S05]  /*123c0*/  @!P1 NANOSLEEP.SYNCS 0x989680 ;  /* 0x009896800000995d */ /* 0x004fea0003900000 */
[----:B------:R-:W2:Y:S02]  /*123d0*/  @!P1 SYNCS.PHASECHK.TRANS64 P1, [R0+URZ+0x38800], R3 ;  /* 0x03880003000095a7 */ /* 0x000ea4000802007f */
[----:B--2---:R-:W-:Y:S05]  /*123e0*/  @!P1 BRA `(.L_x_4219) ;  /* 0xfffffffc00ec9947 */ /* 0x004fea000383ffff */
[----:B------:R-:W-:Y:S05]  /*123f0*/  BRA `(.L_x_4346) ;  /* 0xffffff0c00207947 */ /* 0x000fea000383ffff */
.L_x_4223:
[----:B--2---:R2:W3:Y:S02]  /*12400*/  SYNCS.PHASECHK.TRANS64.TRYWAIT P1, [R7+URZ+0x38830], R4 ;  /* 0x03883004070075a7 */ /* 0x0044e4000802017f */
[----:B---3--:R-:W-:Y:S05]  /*12410*/  @!P1 NANOSLEEP.SYNCS 0x989680 ;  /* 0x009896800000995d */ /* 0x008fea0003900000 */
[----:B------:R-:W3:Y:S02]  /*12420*/  @!P1 SYNCS.PHASECHK.TRANS64 P1, [R7+URZ+0x38830], R4 ;  /* 0x03883004070095a7 */ /* 0x000ee4000802007f */
[----:B---3--:R-:W-:Y:S05]  /*12430*/  @!P1 BRA `(.L_x_4223) ;  /* 0xfffffffc00f09947 */ /* 0x008fea000383ffff */
[----:B------:R-:W-:Y:S05]  /*12440*/  BRA `(.L_x_4222) ;  /* 0xffffff0c00387947 */ /* 0x000fea000383ffff */
.L_x_4224:
[----:B-1----:R-:W-:-:S04]  /*12450*/  IMAD.U32 R6, RZ, RZ, UR40 ;  /* 0x00000028ff067e24 */ /* 0x002fc8000f8e00ff */
[----:B------:R1:W3:Y:S03]  /*12460*/  SYNCS.PHASECHK.TRANS64.TRYWAIT P1, [R6+URZ+0x38810], R3 ;  /* 0x03881003060075a7 */ /* 0x0002e6000802017f */
[----:B---3--:R-:W-:Y:S05]  /*12470*/  @!P1 NANOSLEEP.SYNCS 0x989680 ;  /* 0x009896800000995d */ /* 0x008fea0003900000 */
[----:B------:R-:W3:Y:S02]  /*12480*/  @!P1 SYNCS.PHASECHK.TRANS64 P1, [R6+URZ+0x38810], R3 ;  /* 0x03881003060095a7 */ /* 0x000ee4000802007f */
[----:B---3--:R-:W-:Y:S05]  /*12490*/  @!P1 BRA `(.L_x_4224) ;  /* 0xfffffffc00ec9947 */ /* 0x008fea000383ffff */
[----:B------:R-:W-:Y:S05]  /*124a0*/  BRA `(.L_x_4347) ;  /* 0xffffff0c00c07947 */ /* 0x000fea000383ffff */
.L_x_4228:
[----:B----4-:R4:W0:Y:S02]  /*124b0*/  SYNCS.PHASECHK.TRANS64.TRYWAIT P1, [R7+URZ+0x38850], R4 ;  /* 0x03885004070075a7 */ /* 0x010824000802017f */
[----:B0-----:R-:W-:Y:S05]  /*124c0*/  @!P1 NANOSLEEP.SYNCS 0x989680 ;  /* 0x009896800000995d */ /* 0x001fea0003900000 */
[----:B------:R-:W0:Y:S02]  /*124d0*/  @!P1 SYNCS.PHASECHK.TRANS64 P1, [R7+URZ+0x38850], R4 ;  /* 0x03885004070095a7 */ /* 0x000e24000802007f */
[----:B0-----:R-:W-:Y:S05]  /*124e0*/  @!P1 BRA `(.L_x_4228) ;  /* 0xfffffffc00f09947 */ /* 0x001fea000383ffff */
[----:B------:R-:W-:Y:S05]  /*124f0*/  BRA `(.L_x_4227) ;  /* 0xffffff0c00cc7947 */ /* 0x000fea000383ffff */
.L_x_4235:
[----:B-1----:R-:W-:-:S04]  /*12500*/  IMAD.U32 R4, RZ, RZ, UR6 ;  /* 0x00000006ff047e24 */ /* 0x002fc8000f8e00ff */
[----:B------:R1:W2:Y:S03]  /*12510*/  SYNCS.PHASECHK.TRANS64.TRYWAIT P2, [R4+URZ+0x38830], R3 ;  /* 0x03883003040075a7 */ /* 0x0002a6000804017f */
[----:B--2---:R-:W-:Y:S05]  /*12520*/  @!P2 NANOSLEEP.SYNCS 0x989680 ;  /* 0x009896800000a95d */ /* 0x004fea0003900000 */
[----:B------:R-:W2:Y:S02]  /*12530*/  @!P2 SYNCS.PHASECHK.TRANS64 P2, [R4+URZ+0x38830], R3 ;  /* 0x038830030400a5a7 */ /* 0x000ea4000804007f */
[----:B--2---:R-:W-:Y:S05]  /*12540*/  @!P2 BRA `(.L_x_4235) ;  /* 0xfffffffc00eca947 */ /* 0x004fea000383ffff */
[----:B------:R-:W-:Y:S05]  /*12550*/  BRA `(.L_x_4234) ;  /* 0xffffff3400547947 */ /* 0x000fea000383ffff */
.L_x_4239:
[----:B-1----:R-:W-:-:S04]  /*12560*/  IMAD.U32 R4, RZ, RZ, UR6 ;  /* 0x00000006ff047e24 */ /* 0x002fc8000f8e00ff */
[----:B------:R1:W3:Y:S03]  /*12570*/  SYNCS.PHASECHK.TRANS64.TRYWAIT P2, [R4+URZ+0x38850], R3 ;  /* 0x03885003040075a7 */ /* 0x0002e6000804017f */
[----:B---3--:R-:W-:Y:S05]  /*12580*/  @!P2 NANOSLEEP.SYNCS 0x989680 ;  /* 0x009896800000a95d */ /* 0x008fea0003900000 */
[----:B------:R-:W3:Y:S02]  /*12590*/  @!P2 SYNCS.PHASECHK.TRANS64 P2, [R4+URZ+0x38850], R3 ;  /* 0x038850030400a5a7 */ /* 0x000ee4000804007f */
[----:B---3--:R-:W-:Y:S05]  /*125a0*/  @!P2 BRA `(.L_x_4239) ;  /* 0xfffffffc00eca947 */ /* 0x008fea000383ffff */
[----:B------:R-:W-:Y:S05]  /*125b0*/  BRA `(.L_x_4238) ;  /* 0xffffff3400c47947 */ /* 0x000fea000383ffff */
.L_x_4277:
[----:B------:R-:W-:Y:S01]  /*125c0*/  SHF.R.U32.HI R21, RZ, 0x5, R21 ;  /* 0x00000005ff157819 */ /* 0x000fe20000011615 */
[----:B------:R-:W-:Y:S01]  /*125d0*/  BSSY B0, `(.L_x_4348) ;  /* 0x0000009000007945 */ /* 0x000fe20003800000 */
[----:B------:R-:W-:Y:S02]  /*125e0*/  IMAD.MOV.U32 R12, RZ, RZ, RZ ;  /* 0x000000ffff0c7224 */ /* 0x000fe400078e00ff */
[----:B------:R-:W-:Y:S01]  /*125f0*/  LOP3.LUT R21, R21, 0x3, RZ, 0xc0, !PT ;  /* 0x0000000315157812 */ /* 0x000fe200078ec0ff */
[----:B------:R-:W-:Y:S02]  /*12600*/  IMAD.MOV.U32 R11, RZ, RZ, 0x1f ;  /* 0x0000001fff0b7424 */ /* 0x000fe400078e00ff */
[----:B------:R-:W-:Y:S02]  /*12610*/  IMAD.MOV.U32 R15, RZ, RZ, -0x1 ;  /* 0xffffffffff0f7424 */ /* 0x000fe400078e00ff */
[----:B------:R-:W-:-:S07]  /*12620*/  IMAD.MOV.U32 R13, RZ, RZ, R21 ;  /* 0x000000ffff0d7224 */ /* 0x000fce00078e0015 */
[----:B-----5:R-:W-:Y:S05]  /*12630*/  WARPSYNC.COLLECTIVE R15, `(.L_x_4349) ;  /* 0x000000000f087348 */ /* 0x020fea0003c00000 */
[----:B------:R0:W1:Y:S02]  /*12640*/  SHFL.IDX P6, R14, R13, R12, R11 ;  /* 0x0000000c0d0e7389 */ /* 0x00006400000c000b */
[----:B01---5:R-:W-:Y:S01]  /*12650*/  ENDCOLLECTIVE ;  /* 0x000000000000791b */ /* 0x023fe20003800000 */
.L_x_4349:
[----:B------:R-:W-:Y:S05]  /*12660*/  BSYNC B0 ;  /* 0x0000000000007941 */ /* 0x000fea0003800000 */
.L_x_4348:
[----:B------:R-:W-:Y:S05]  /*12670*/  BRA `(.L_x_4350) ;  /* 0xffffffb000b47947 */ /* 0x000fea000383ffff */
.L_x_4280:
[----:B0-----:R0:W1:Y:S02]  /*12680*/  SYNCS.PHASECHK.TRANS64.TRYWAIT P0, [R30+URZ+0x38840], R0 ;  /* 0x038840001e0075a7 */ /* 0x001064000800017f */
[----:B-1----:R-:W-:Y:S05]  /*12690*/  @!P0 NANOSLEEP.SYNCS 0x989680 ;  /* 0x009896800000895d */ /* 0x002fea0003900000 */
[----:B------:R-:W1:Y:S02]  /*126a0*/  @!P0 SYNCS.PHASECHK.TRANS64 P0, [R30+URZ+0x38840], R0 ;  /* 0x038840001e0085a7 */ /* 0x000e64000800007f */
[----:B-1----:R-:W-:Y:S05]  /*126b0*/  @!P0 BRA `(.L_x_4280) ;  /* 0xfffffffc00f08947 */ /* 0x002fea000383ffff */
[----:B------:R-:W-:Y:S05]  /*126c0*/  BRA `(.L_x_4351) ;  /* 0xffffffb400847947 */ /* 0x000fea000383ffff */
.L_x_4281:
        /* <DEDUP_REMOVED lines=8> */
.L_x_4353:
[----:B------:R-:W-:Y:S05]  /*12750*/  BSYNC B0 ;  /* 0x0000000000007941 */ /* 0x000fea0003800000 */
.L_x_4352:
[----:B------:R-:W-:Y:S01]  /*12760*/  IMAD.MOV.U32 R13, RZ, RZ, R0 ;  /* 0x000000ffff0d7224 */ /* 0x000fe200078e0000 */
[----:B------:R-:W-:Y:S01]  /*12770*/  MOV R11, 0x181f ;  /* 0x0000181f000b7802 */ /* 0x000fe20000000f00 */
[----:B------:R-:W-:Y:S02]  /*12780*/  IMAD.MOV.U32 R12, RZ, RZ, RZ ;  /* 0x000000ffff0c7224 */ /* 0x000fe400078e00ff */
[----:B------:R-:W-:Y:S02]  /*12790*/  IMAD.MOV.U32 R15, RZ, RZ, -0x1 ;  /* 0xffffffffff0f7424 */ /* 0x000fe400078e00ff */
[----:B------:R-:W-:Y:S02]  /*127a0*/  IMAD.MOV.U32 R2, RZ, RZ, R14 ;  /* 0x000000ffff027224 */ /* 0x000fe400078e000e */
[----:B------:R-:W-:-:S07]  /*127b0*/  @P0 IMAD R6, R5, 0x2, R23 ;  /* 0x0000000205060824 */ /* 0x000fce00078e0217 */
[----:B------:R-:W-:Y:S05]  /*127c0*/  WARPSYNC.COLLECTIVE R15, `(.L_x_4354) ;  /* 0x000000000f087348 */ /* 0x000fea0003c00000 */
[----:B------:R0:W1:Y:S02]  /*127d0*/  SHFL.IDX P6, R14, R13, R12, R11 ;  /* 0x0000000c0d0e7389 */ /* 0x00006400000c000b */
[----:B01----:R-:W-:Y:S01]  /*127e0*/  ENDCOLLECTIVE ;  /* 0x000000000000791b */ /* 0x003fe20003800000 */
.L_x_4354:
[----:B------:R-:W-:Y:S02]  /*127f0*/  IMAD.MOV.U32 R13, RZ, RZ, R4 ;  /* 0x000000ffff0d7224 */ /* 0x000fe400078e0004 */
[----:B------:R-:W-:Y:S02]  /*12800*/  IMAD.MOV.U32 R12, RZ, RZ, 0x1 ;  /* 0x00000001ff0c7424 */ /* 0x000fe400078e00ff */
[----:B------:R-:W-:-:S07]  /*12810*/  IMAD.MOV.U32 R3, RZ, RZ, R14 ;  /* 0x000000ffff037224 */ /* 0x000fce00078e000e */
[----:B------:R-:W-:Y:S05]  /*12820*/  WARPSYNC.COLLECTIVE R15, `(.L_x_4355) ;  /* 0x000000000f087348 */ /* 0x000fea0003c00000 */
[----:B------:R0:W1:Y:S02]  /*12830*/  SHFL.IDX P6, R14, R13, R12, R11 ;  /* 0x0000000c0d0e7389 */ /* 0x00006400000c000b */
[----:B01----:R-:W-:Y:S01]  /*12840*/  ENDCOLLECTIVE ;  /* 0x000000000000791b */ /* 0x003fe20003800000 */
.L_x_4355:
        /* <DEDUP_REMOVED lines=15> */
.L_x_4356:
[----:B------:R-:W-:Y:S02]  /*12940*/  @P0 IMAD R6, R5, 0x2, R23 ;  /* 0x0000000205060824 */ /* 0x000fe400078e0217 */
[----:B------:R-:W-:Y:S02]  /*12950*/  IMAD.MOV.U32 R13, RZ, RZ, R4 ;  /* 0x000000ffff0d7224 */ /* 0x000fe400078e0004 */
[----:B------:R-:W-:Y:S02]  /*12960*/  IMAD.MOV.U32 R12, RZ, RZ, 0x2 ;  /* 0x00000002ff0c7424 */ /* 0x000fe400078e00ff */
[----:B------:R-:W-:-:S07]  /*12970*/  IMAD.MOV.U32 R3, RZ, RZ, R14 ;  /* 0x000000ffff037224 */ /* 0x000fce00078e000e */
[----:B------:R-:W-:Y:S05]  /*12980*/  WARPSYNC.COLLECTIVE R15, `(.L_x_4357) ;  /* 0x000000000f087348 */ /* 0x000fea0003c00000 */
[----:B------:R0:W1:Y:S02]  /*12990*/  SHFL.IDX P6, R14, R13, R12, R11 ;  /* 0x0000000c0d0e7389 */ /* 0x00006400000c000b */
[----:B01----:R-:W-:Y:S01]  /*129a0*/  ENDCOLLECTIVE ;  /* 0x000000000000791b */ /* 0x003fe20003800000 */
.L_x_4357:
        /* <DEDUP_REMOVED lines=15> */
.L_x_4358:
[----:B------:R-:W-:Y:S01]  /*12aa0*/  @P0 LEA R6, R5, R23, 0x1 ;  /* 0x0000001705060211 */ /* 0x000fe200078e08ff */
[----:B------:R-:W-:Y:S02]  /*12ab0*/  IMAD.MOV.U32 R13, RZ, RZ, R4 ;  /* 0x000000ffff0d7224 */ /* 0x000fe400078e0004 */
[----:B------:R-:W-:Y:S02]  /*12ac0*/  IMAD.MOV.U32 R12, RZ, RZ, 0x3 ;  /* 0x00000003ff0c7424 */ /* 0x000fe400078e00ff */
[----:B------:R-:W-:-:S07]  /*12ad0*/  IMAD.MOV.U32 R3, RZ, RZ, R14 ;  /* 0x000000ffff037224 */ /* 0x000fce00078e000e */
[----:B------:R-:W-:Y:S05]  /*12ae0*/  WARPSYNC.COLLECTIVE R15, `(.L_x_4359) ;  /* 0x000000000f087348 */ /* 0x000fea0003c00000 */
[----:B------:R0:W1:Y:S02]  /*12af0*/  SHFL.IDX P6, R14, R13, R12, R11 ;  /* 0x0000000c0d0e7389 */ /* 0x00006400000c000b */
[----:B01----:R-:W-:Y:S01]  /*12b00*/  ENDCOLLECTIVE ;  /* 0x000000000000791b */ /* 0x003fe20003800000 */
.L_x_4359:
        /* <DEDUP_REMOVED lines=10> */
.L_x_4360:
[----:B------:R-:W-:Y:S01]  /*12bb0*/  @!PT LDS RZ, [RZ] ;  /* 0x00000000fffff984 */ /* 0x000fe20000000800 */
[----:B------:R-:W-:Y:S01]  /*12bc0*/  @!PT LDS RZ, [RZ] ;  /* 0x00000000fffff984 */ /* 0x000fe20000000800 */
[----:B------:R-:W-:Y:S01]  /*12bd0*/  @!PT LDS RZ, [RZ] ;  /* 0x00000000fffff984 */ /* 0x000fe20000000800 */
[----:B------:R0:W-:Y:S01]  /*12be0*/  @P0 LDGSTS.E.BYPASS.LTC128B.128 [R6+0x23400], desc[UR44][R2.64], !P2 ;  /* 0x2340000002060fae */ /* 0x0001e2000d101d6c */
[----:B------:R-:W-:Y:S01]  /*12bf0*/  IMAD.MOV.U32 R0, RZ, RZ, R14 ;  /* 0x000000ffff007224 */ /* 0x000fe200078e000e */
[----:B------:R-:W-:Y:S06]  /*12c00*/  BRA `(.L_x_4361) ;  /* 0xffffffb400547947 */ /* 0x000fec000383ffff */
.L_x_4286:
[----:B------:R-:W-:Y:S01]  /*12c10*/  IMAD.MOV.U32 R13, RZ, RZ, R2 ;  /* 0x000000ffff0d7224 */ /* 0x000fe200078e0002 */
[----:B------:R-:W-:Y:S01]  /*12c20*/  LOP3.LUT R22, R22, 0xfffffeff, RZ, 0xc0, !PT ;  /* 0xfffffeff16167812 */ /* 0x000fe200078ec0ff */
[----:B------:R-:W-:Y:S02]  /*12c30*/  IMAD.MOV.U32 R12, RZ, RZ, RZ ;  /* 0x000000ffff0c7224 */ /* 0x000fe400078e00ff */
[----:B------:R-:W-:Y:S02]  /*12c40*/  IMAD.MOV.U32 R11, RZ, RZ, 0x181f ;  /* 0x0000181fff0b7424 */ /* 0x000fe400078e00ff */
[----:B------:R-:W-:Y:S02]  /*12c50*/  IMAD.MOV.U32 R15, RZ, RZ, -0x1 ;  /* 0xffffffffff0f7424 */ /* 0x000fe400078e00ff */
[----:B-----5:R-:W-:Y:S02]  /*12c60*/  IMAD R3, R9, R10, RZ ;  /* 0x0000000a09037224 */ /* 0x020fe400078e02ff */
[----:B------:R-:W-:-:S07]  /*12c70*/  IMAD R17, R17, 0x40, R8 ;  /* 0x0000004011117824 */ /* 0x000fce00078e0208 */
[----:B------:R-:W-:Y:S05]  /*12c80*/  WARPSYNC.COLLECTIVE R15, `(.L_x_4362) ;  /* 0x000000000f087348 */ /* 0x000fea0003c00000 */
[----:B------:R0:W1:Y:S02]  /*12c90*/  SHFL.IDX P6, R14, R13, R12, R11 ;  /* 0x0000000c0d0e7389 */ /* 0x00006400000c000b */
[----:B01----:R-:W-:Y:S01]  /*12ca0*/  ENDCOLLECTIVE ;  /* 0x000000000000791b */ /* 0x003fe20003800000 */
.L_x_4362:
[C---:B------:R-:W-:Y:S01]  /*12cb0*/  VIADD R6, R17.reuse, 0x10 ;  /* 0x0000001011067836 */ /* 0x040fe20000000000 */
[----:B------:R-:W-:Y:S01]  /*12cc0*/  ISETP.GE.AND P2, PT, R17, R3, PT ;  /* 0x000000031100720c */ /* 0x000fe20003f46270 */
[----:B------:R-:W-:-:S12]  /*12cd0*/  IMAD.MOV.U32 R13, RZ, RZ, R0 ;  /* 0x000000ffff0d7224 */ /* 0x000fd800078e0000 */
[----:B------:R-:W-:-:S04]  /*12ce0*/  @P2 LOP3.LUT R22, R22, 0x100, RZ, 0xfc, !PT ;  /* 0x0000010016162812 */ /* 0x000fc800078efcff */
[----:B------:R-:W-:Y:S01]  /*12cf0*/  LOP3.LUT R22, R22, 0xffffff7f, RZ, 0xc0, !PT ;  /* 0xffffff7f16167812 */ /* 0x000fe200078ec0ff */
[----:B------:R-:W-:-:S07]  /*12d00*/  IMAD.MOV.U32 R4, RZ, RZ, R14 ;  /* 0x000000ffff047224 */ /* 0x000fce00078e000e */
[----:B------:R-:W-:Y:S05]  /*12d10*/  WARPSYNC.COLLECTIVE R15, `(.L_x_4363) ;  /* 0x000000000f087348 */ /* 0x000fea0003c00000 */
[----:B------:R0:W1:Y:S02]  /*12d20*/  SHFL.IDX P6, R14, R13, R12, R11 ;  /* 0x0000000c0d0e7389 */ /* 0x00006400000c000b */
[----:B01----:R-:W-:Y:S01]  /*12d30*/  ENDCOLLECTIVE ;  /* 0x000000000000791b */ /* 0x003fe20003800000 */
.L_x_4363:
[----:B------:R-:W-:Y:S02]  /*12d40*/  IMAD.MOV.U32 R13, RZ, RZ, R2 ;  /* 0x000000ffff0d7224 */ /* 0x000fe400078e0002 */
[----:B------:R-:W-:Y:S02]  /*12d50*/  IMAD.MOV.U32 R12, RZ, RZ, 0x1 ;  /* 0x00000001ff0c7424 */ /* 0x000fe400078e00ff */
[----:B------:R-:W-:-:S07]  /*12d60*/  IMAD.MOV.U32 R5, RZ, RZ, R14 ;  /* 0x000000ffff057224 */ /* 0x000fce00078e000e */
[----:B------:R-:W-:Y:S05]  /*12d70*/  WARPSYNC.COLLECTIVE R15, `(.L_x_4364) ;  /* 0x000000000f087348 */ /* 0x000fea0003c00000 */
[----:B------:R0:W1:Y:S02]  /*12d80*/  SHFL.IDX P6, R14, R13, R12, R11 ;  /* 0x0000000c0d0e7389 */ /* 0x00006400000c000b */
[----:B01----:R-:W-:Y:S01]  /*12d90*/  ENDCOLLECTIVE ;  /* 0x000000000000791b */ /* 0x003fe20003800000 */
.L_x_4364:
        /* <DEDUP_REMOVED lines=10> */
[----:B------:R-:W-:Y:S02]  /*12e40*/  ISETP.GE.AND P2, PT, R6, R3, PT ;  /* 0x000000030600720c */ /* 0x000fe40003f46270 */
[----:B0-----:R-:W-:-:S11]  /*12e50*/  MOV R4, R14 ;  /* 0x0000000e00047202 */ /* 0x001fd60000000f00 */
[----:B------:R-:W-:Y:S05]  /*12e60*/  WARPSYNC.COLLECTIVE R15, `(.L_x_4365) ;  /* 0x000000000f087348 */ /* 0x000fea0003c00000 */
[----:B------:R0:W1:Y:S02]  /*12e70*/  SHFL.IDX P6, R14, R13, R12, R11 ;  /* 0x0000000c0d0e7389 */ /* 0x00006400000c000b */
[----:B01----:R-:W-:Y:S01]  /*12e80*/  ENDCOLLECTIVE ;  /* 0x000000000000791b */ /* 0x003fe20003800000 */
.L_x_4365:
[----:B------:R-:W-:-:S04]  /*12e90*/  @P2 LOP3.LUT R22, R22, 0x80, RZ, 0xfc, !PT ;  /* 0x0000008016162812 */ /* 0x000fc800078efcff */
[----:B------:R-:W-:Y:S01]  /*12ea0*/  LOP3.LUT R22, R22, 0xffffffbf, RZ, 0xc0, !PT ;  /* 0xffffffbf16167812 */ /* 0x000fe200078ec0ff */
[----:B------:R-:W-:Y:S02]  /*12eb0*/  IMAD.MOV.U32 R13, RZ, RZ, R2 ;  /* 0x000000ffff0d7224 */ /* 0x000fe400078e0002 */
[----:B------:R-:W-:Y:S02]  /*12ec0*/  IMAD.MOV.U32 R12, RZ, RZ, 0x2 ;  /* 0x00000002ff0c7424 */ /* 0x000fe400078e00ff */
[----:B------:R-:W-:-:S07]  /*12ed0*/  IMAD.MOV.U32 R5, RZ, RZ, R14 ;  /* 0x000000ffff057224 */ /* 0x000fce00078e000e */
[----:B------:R-:W-:Y:S05]  /*12ee0*/  WARPSYNC.COLLECTIVE R15, `(.L_x_4366) ;  /* 0x000000000f087348 */ /* 0x000fea0003c00000 */
[----:B------:R0:W1:Y:S02]  /*12ef0*/  SHFL.IDX P6, R14, R13, R12, R11 ;  /* 0x0000000c0d0e7389 */ /* 0x00006400000c000b */
[----:B01----:R-:W-:Y:S01]  /*12f00*/  ENDCOLLECTIVE ;  /* 0x000000000000791b */ /* 0x003fe20003800000 */
.L_x_4366:
        /* <DEDUP_REMOVED lines=16> */
.L_x_4367:
[----:B------:R-:W-:Y:S01]  /*13010*/  @P2 LOP3.LUT R22, R22, 0x40, RZ, 0xfc, !PT ;  /* 0x0000004016162812 */ /* 0x000fe200078efcff */
[----:B------:R-:W-:Y:S02]  /*13020*/  IMAD.MOV.U32 R13, RZ, RZ, R2 ;  /* 0x000000ffff0d7224 */ /* 0x000fe400078e0002 */
[----:B------:R-:W-:Y:S02]  /*13030*/  IMAD.MOV.U32 R12, RZ, RZ, 0x3 ;  /* 0x00000003ff0c7424 */ /* 0x000fe400078e00ff */
[----:B------:R-:W-:-:S07]  /*13040*/  IMAD.MOV.U32 R5, RZ, RZ, R14 ;  /* 0x000000ffff057224 */ /* 0x000fce00078e000e */
[----:B------:R-:W-:Y:S05]  /*13050*/  WARPSYNC.COLLECTIVE R15, `(.L_x_4368) ;  /* 0x000000000f087348 */ /* 0x000fea0003c00000 */
[----:B------:R0:W1:Y:S02]  /*13060*/  SHFL.IDX P6, R14, R13, R12, R11 ;  /* 0x0000000c0d0e7389 */ /* 0x00006400000c000b */
[----:B01----:R-:W-:Y:S01]  /*13070*/  ENDCOLLECTIVE ;  /* 0x000000000000791b */ /* 0x003fe20003800000 */
.L_x_4368:
        /* <DEDUP_REMOVED lines=14> */
.L_x_4369:
[----:B------:R-:W-:Y:S01]  /*13160*/  IMAD.MOV.U32 R0, RZ, RZ, R14 ;  /* 0x000000ffff007224 */ /* 0x000fe200078e000e */
[----:B------:R-:W-:Y:S06]  /*13170*/  BRA `(.L_x_4370) ;  /* 0xffffffb800607947 */ /* 0x000fec000383ffff */
.L_x_4290:
[----:B------:R-:W-:Y:S01]  /*13180*/  LOP3.LUT R22, R22, 0xff7fffff, RZ, 0xc0, !PT ;  /* 0xff7fffff16167812 */ /* 0x000fe200078ec0ff */
[----:B------:R-:W-:Y:S01]  /*13190*/  BSSY B0, `(.L_x_4371) ;  /* 0x000002e000007945 */ /* 0x000fe20003800000 */
[----:B------:R-:W-:Y:S01]  /*131a0*/  IMAD.MOV.U32 R13, RZ, RZ, R6 ;  /* 0x000000ffff0d7224 */ /* 0x000fe200078e0006 */
[----:B------:R-:W-:Y:S01]  /*131b0*/  MOV R11, 0x181f ;  /* 0x0000181f000b7802 */ /* 0x000fe20000000f00 */
[----:B------:R-:W-:Y:S01]  /*131c0*/  IMAD.MOV.U32 R12, RZ, RZ, RZ ;  /* 0x000000ffff0c7224 */ /* 0x000fe200078e00ff */
[----:B------:R-:W-:Y:S01]  /*131d0*/  @P2 LOP3.LUT R22, R22, 0x800000, RZ, 0xfc, !PT ;  /* 0x0080000016162812 */ /* 0x000fe200078efcff */
[----:B------:R-:W-:-:S03]  /*131e0*/  IMAD.MOV.U32 R15, RZ, RZ, -0x1 ;  /* 0xffffffffff0f7424 */ /* 0x000fc600078e00ff */
[----:B------:R-:W-:-:S04]  /*131f0*/  LOP3.LUT R22, R22, 0xffbfffff, RZ, 0xc0, !PT ;  /* 0xffbfffff16167812 */ /* 0x000fc800078ec0ff */
[----:B------:R-:W-:-:S04]  /*13200*/  @P1 LOP3.LUT R22, R22, 0x400000, RZ, 0xfc, !PT ;  /* 0x0040000016161812 */ /* 0x000fc800078efcff */
[C---:B------:R-:W-:Y:S02]  /*13210*/  LOP3.LUT P1, RZ, R22.reuse, 0x100, RZ, 0xc0, !PT ;  /* 0x0000010016ff7812 */ /* 0x040fe4000782c0ff */
[C---:B------:R-:W-:Y:S02]  /*13220*/  LOP3.LUT P0, RZ, R22.reuse, 0x80, RZ, 0xc0, !PT ;  /* 0x0000008016ff7812 */ /* 0x040fe4000780c0ff */
[C---:B------:R-:W-:Y:S02]  /*13230*/  LOP3.LUT P6, RZ, R22.reuse, 0x40, RZ, 0xc0, !PT ;  /* 0x0000004016ff7812 */ /* 0x040fe400078cc0ff */
[----:B------:R-:W-:-:S07]  /*13240*/  LOP3.LUT R22, R22, 0xffff7fff, RZ, 0xc0, !PT ;  /* 0xffff7fff16167812 */ /* 0x000fce00078ec0ff */
[----:B------:R-:W-:-:S04]  /*13250*/  @!P1 LOP3.LUT R7, R4, 0x40, RZ, 0xc0, !PT ;  /* 0x0000004004079812 */ /* 0x000fc800078ec0ff */
[----:B------:R-:W-:-:S04]  /*13260*/  @!P1 SHF.R.U32.HI R7, RZ, 0x2, R7 ;  /* 0x00000002ff079819 */ /* 0x000fc80000011607 */
[----:B------:R-:W-:Y:S02]  /*13270*/  @!P1 ISETP.NE.U32.AND P2, PT, R7, RZ, PT ;  /* 0x000000ff0700920c */ /* 0x000fe40003f45070 */
[----:B------:R-:W-:-:S04]  /*13280*/  @!P1 LOP3.LUT R7, R5, 0x80, RZ, 0xc0, !PT ;  /* 0x0000008005079812 */ /* 0x000fc800078ec0ff */
[----:B------:R-:W-:-:S04]  /*13290*/  @!P1 SHF.R.U32.HI R7, RZ, 0x3, R7 ;  /* 0x00000003ff079819 */ /* 0x000fc80000011607 */
[----:B------:R-:W-:Y:S02]  /*132a0*/  @!P1 ISETP.NE.U32.AND P1, PT, R7, RZ, PT ;  /* 0x000000ff0700920c */ /* 0x000fe40003f25070 */
[----:B------:R-:W-:Y:S02]  /*132b0*/  @!P0 LOP3.LUT R7, R4, 0x40, RZ, 0xc0, !PT ;  /* 0x0000004004078812 */ /* 0x000fe400078ec0ff */
[----:B------:R-:W-:Y:S02]  /*132c0*/  @P2 LOP3.LUT R22, R22, 0x8000, RZ, 0xfc, !PT ;  /* 0x0000800016162812 */ /* 0x000fe400078efcff */
[----:B------:R-:W-:Y:S02]  /*132d0*/  @!P0 SHF.R.U32.HI R7, RZ, 0x2, R7 ;  /* 0x00000002ff078819 */ /* 0x000fe40000011607 */
[C---:B------:R-:W-:Y:S02]  /*132e0*/  LOP3.LUT P2, RZ, R22.reuse, 0x800000, RZ, 0xc0, !PT ;  /* 0x0080000016ff7812 */ /* 0x040fe4000784c0ff */
[----:B------:R-:W-:-:S04]  /*132f0*/  LOP3.LUT R22, R22, 0xffffbfff, RZ, 0xc0, !PT ;  /* 0xffffbfff16167812 */ /* 0x000fc800078ec0ff */
[----:B------:R-:W-:Y:S02]  /*13300*/  @P1 LOP3.LUT R22, R22, 0x4000, RZ, 0xfc, !PT ;  /* 0x0000400016161812 */ /* 0x000fe400078efcff */
[----:B------:R-:W-:Y:S02]  /*13310*/  @!P0 ISETP.NE.U32.AND P1, PT, R7, RZ, PT ;  /* 0x000000ff0700820c */ /* 0x000fe40003f25070 */
[----:B------:R-:W-:Y:S02]  /*13320*/  @!P0 LOP3.LUT R7, R5, 0x80, RZ, 0xc0, !PT ;  /* 0x0000008005078812 */ /* 0x000fe400078ec0ff */
[----:B------:R-:W-:Y:S02]  /*13330*/  LOP3.LUT R22, R22, 0xfffbffff, RZ, 0xc0, !PT ;  /* 0xfffbffff16167812 */ /* 0x000fe400078ec0ff */
        /* <DEDUP_REMOVED lines=11> */
[----:B------:R-:W-:-:S07]  /*133f0*/  @!P6 SHF.R.U32.HI R7, RZ, 0x3, R7 ;  /* 0x00000003ff07e819 */ /* 0x000fce0000011607 */
[----:B------:R-:W-:Y:S02]  /*13400*/  @P0 LOP3.LUT R22, R22, 0x100000, RZ, 0xfc, !PT ;  /* 0x0010000016160812 */ /* 0x000fe400078efcff */
[----:B------:R-:W-:Y:S02]  /*13410*/  @!P6 ISETP.NE.U32.AND P0, PT, R7, RZ, PT ;  /* 0x000000ff0700e20c */ /* 0x000fe40003f05070 */
[----:B------:R-:W-:-:S11]  /*13420*/  LOP3.LUT R22, R22, 0xfff7ffff, RZ, 0xc0, !PT ;  /* 0xfff7ffff16167812 */ /* 0x000fd600078ec0ff */
[----:B------:R-:W-:-:S07]  /*13430*/  @P0 LOP3.LUT R22, R22, 0x80000, RZ, 0xfc, !PT ;  /* 0x0008000016160812 */ /* 0x000fce00078efcff */
[----:B------:R-:W-:Y:S05]  /*13440*/  WARPSYNC.COLLECTIVE R15, `(.L_x_4372) ;  /* 0x000000000f087348 */ /* 0x000fea0003c00000 */
[----:B------:R0:W1:Y:S02]  /*13450*/  SHFL.IDX P6, R14, R13, R12, R11 ;  /* 0x0000000c0d0e7389 */ /* 0x00006400000c000b */
[----:B01----:R-:W-:Y:S01]  /*13460*/  ENDCOLLECTIVE ;  /* 0x000000000000791b */ /* 0x003fe20003800000 */
.L_x_4372:
[----:B------:R-:W-:Y:S05]  /*13470*/  BSYNC B0 ;  /* 0x0000000000007941 */ /* 0x000fea0003800000 */
.L_x_4371:
[----:B------:R-:W-:Y:S01]  /*13480*/  IMAD.MOV.U32 R13, RZ, RZ, R0 ;  /* 0x000000ffff0d7224 */ /* 0x000fe200078e0000 */
[----:B------:R-:W-:Y:S01]  /*13490*/  LOP3.LUT R22, R22, 0xbfffffff, RZ, 0xc0, !PT ;  /* 0xbfffffff16167812 */ /* 0x000fe200078ec0ff */
[----:B------:R-:W-:Y:S02]  /*134a0*/  IMAD.MOV.U32 R12, RZ, RZ, RZ ;  /* 0x000000ffff0c7224 */ /* 0x000fe400078e00ff */
[----:B------:R-:W-:Y:S01]  /*134b0*/  IMAD.MOV.U32 R11, RZ, RZ, 0x181f ;  /* 0x0000181fff0b7424 */ /* 0x000fe200078e00ff */
[----:B------:R-:W-:Y:S01]  /*134c0*/  @P2 LOP3.LUT R22, R22, 0x40000000, RZ, 0xfc, !PT ;  /* 0x4000000016162812 */ /* 0x000fe200078efcff */
[----:B------:R-:W-:Y:S02]  /*134d0*/  IMAD.MOV.U32 R15, RZ, RZ, -0x1 ;  /* 0xffffffffff0f7424 */ /* 0x000fe400078e00ff */
[----:B------:R-:W-:Y:S01]  /*134e0*/  IMAD.MOV.U32 R2, RZ, RZ, R14 ;  /* 0x000000ffff027224 */ /* 0x000fe200078e000e */
[----:B------:R-:W-:-:S13]  /*134f0*/  LOP3.LUT P2, RZ, R22, 0x100, RZ, 0xc0, !PT ;  /* 0x0000010016ff7812 */ /* 0x000fda000784c0ff */
[----:B------:R-:W-:Y:S05]  /*13500*/  WARPSYNC.COLLECTIVE R15, `(.L_x_4373) ;  /* 0x000000000f087348 */ /* 0x000fea0003c00000 */
[----:B------:R0:W1:Y:S02]  /*13510*/  SHFL.IDX P6, R14, R13, R12, R11 ;  /* 0x0000000c0d0e7389 */ /* 0x00006400000c000b */
[----:B01----:R-:W-:Y:S01]  /*13520*/  ENDCOLLECTIVE ;  /* 0x000000000000791b */ /* 0x003fe20003800000 */
.L_x_4373:
[----:B------:R-:W-:-:S04]  /*13530*/  LOP3.LUT R22, R22, 0xdfffffff, RZ, 0xc0, !PT ;  /* 0xdfffffff16167812 */ /* 0x000fc800078ec0ff */
[----:B------:R-:W-:-:S04]  /*13540*/  @P1 LOP3.LUT R22, R22, 0x20000000, RZ, 0xfc, !PT ;  /* 0x2000000016161812 */ /* 0x000fc800078efcff */
[C---:B------:R-:W-:Y:S01]  /*13550*/  LOP3.LUT P1, RZ, R22.reuse, 0x800, RZ, 0xc0, !PT ;  /* 0x0000080016ff7812 */ /* 0x040fe2000782c0ff */
[----:B------:R-:W-:Y:S02]  /*13560*/  IMAD.MOV.U32 R13, RZ, RZ, R6 ;  /* 0x000000ffff0d7224 */ /* 0x000fe400078e0006 */
[----:B------:R-:W-:Y:S01]  /*13570*/  IMAD.MOV.U32 R12, RZ, RZ, 0x1 ;  /* 0x00000001ff0c7424 */ /* 0x000fe200078e00ff */
[C---:B------:R-:W-:Y:S01]  /*13580*/  LOP3.LUT P6, RZ, R22.reuse, 0x4000, RZ, 0xc0, !PT ;  /* 0x0000400016ff7812 */ /* 0x040fe200078cc0ff */
[----:B------:R-:W-:Y:S01]  /*13590*/  IMAD.MOV.U32 R3, RZ, RZ, R14 ;  /* 0x000000ffff037224 */ /* 0x000fe200078e000e */
[----:B------:R-:W-:-:S04]  /*135a0*/  LOP3.LUT R22, R22, 0xefffffff, RZ, 0xc0, !PT ;  /* 0xefffffff16167812 */ /* 0x000fc800078ec0ff */
[----:B------:R-:W-:-:S05]  /*135b0*/  @!P2 LEA R3, P0, R8, R3, 0x1 ;  /* 0x000000030803a211 */ /* 0x000fca00078008ff */
[----:B------:R-:W-:Y:S02]  /*135c0*/  @!P2 IMAD.X R2, RZ, RZ, R2, P0 ;  /* 0x000000ffff02a224 */ /* 0x000fe400000e0602 */
[----:B------:R-:W-:-:S04]  /*135d0*/  @P6 LOP3.LUT R22, R22, 0x10000000, RZ, 0xfc, !PT ;  /* 0x1000000016166812 */ /* 0x000fc800078efcff */
[C---:B------:R-:W-:Y:S02]  /*135e0*/  LOP3.LUT P0, RZ, R22.reuse, 0x100, RZ, 0xc0, !PT ;  /* 0x0000010016ff7812 */ /* 0x040fe4000780c0ff */
[C---:B------:R-:W-:Y:S02]  /*135f0*/  LOP3.LUT P6, RZ, R22.reuse, 0x8000, RZ, 0xc0, !PT ;  /* 0x0000800016ff7812 */ /* 0x040fe400078cc0ff */
[----:B------:R-:W-:-:S09]  /*13600*/  LOP3.LUT P2, RZ, R22, 0x40000000, RZ, 0xc0, !PT ;  /* 0x4000000016ff7812 */ /* 0x000fd2000784c0ff */
[----:B------:R-:W-:-:S04]  /*13610*/  @!P0 LOP3.LUT R3, R3, R2, RZ, 0x3c, !PT ;  /* 0x0000000203038212 */ /* 0x000fc800078e3cff */
[----:B------:R-:W-:-:S04]  /*13620*/  @!P0 LOP3.LUT R2, R3, R2, RZ, 0x3c, !PT ;  /* 0x0000000203028212 */ /* 0x000fc800078e3cff */
[----:B------:R-:W-:-:S05]  /*13630*/  @!P0 LOP3.LUT R3, R3, R2, RZ, 0x3c, !PT ;  /* 0x0000000203038212 */ /* 0x000fca00078e3cff */
[----:B------:R-:W-:Y:S01]  /*13640*/  @!PT LDS RZ, [RZ] ;  /* 0x00000000fffff984 */ /* 0x000fe20000000800 */
[----:B------:R-:W-:Y:S01]  /*13650*/  @!PT LDS RZ, [RZ] ;  /* 0x00000000fffff984 */ /* 0x000fe20000000800 */
[----:B------:R-:W-:Y:S01]  /*13660*/  @!PT LDS RZ, [RZ] ;  /* 0x00000000fffff984 */ /* 0x000fe20000000800 */
[----:B------:R0:W-:Y:S01]  /*13670*/  @!P0 LDGSTS.E.BYPASS.LTC128B.128 [R25+0x26400], desc[UR44][R2.64], !P1 ;  /* 0x2640000002198fae */ /* 0x0001e2000c901d6c */
[C---:B------:R-:W-:Y:S02]  /*13680*/  LOP3.LUT P1, RZ, R22.reuse, 0x20000000, RZ, 0xc0, !PT ;  /* 0x2000000016ff7812 */ /* 0x040fe4000782c0ff */
[----:B------:R-:W-:Y:S01]  /*13690*/  LOP3.LUT R22, R22, 0xfbffffff, RZ, 0xc0, !PT ;  /* 0xfbffffff16167812 */ /* 0x000fe200078ec0ff */
[----:B------:R0:W-:Y:S03]  /*136a0*/  @!P0 LDGSTS.E.BYPASS.LTC128B.128 [R25+0x28400], desc[UR44][R2.64+0x80], !P5 ;  /* 0x2840008002198fae */ /* 0x0001e6000e901d6c */
[----:B------:R-:W-:Y:S01]  /*136b0*/  @P5 LOP3.LUT R22, R22, 0x4000000, RZ, 0xfc, !PT ;  /* 0x0400000016165812 */ /* 0x000fe200078efcff */
[----:B------:R0:W-:Y:S03]  /*136c0*/  @!P0 LDGSTS.E.BYPASS.LTC128B.128 [R25+0x2a400], desc[UR44][R2.64+0x100], !P4 ;  /* 0x2a40010002198fae */ /* 0x0001e6000e101d6c */
[C---:B------:R-:W-:Y:S01]  /*136d0*/  LOP3.LUT P5, RZ, R22.reuse, 0x800, RZ, 0xc0, !PT ;  /* 0x0000080016ff7812 */ /* 0x040fe200078ac0ff */
[----:B------:R0:W-:Y:S01]  /*136e0*/  @!P0 LDGSTS.E.BYPASS.LTC128B.128 [R25+0x2c400], desc[UR44][R2.64+0x180], !P3 ;  /* 0x2c40018002198fae */ /* 0x0001e2000d901d6c */
[----:B------:R-:W-:-:S03]  /*136f0*/  LOP3.LUT R22, R22, 0xf7ffffff, RZ, 0xc0, !PT ;  /* 0xf7ffffff16167812 */ /* 0x000fc600078ec0ff */
[----:B------:R0:W-:Y:S04]  /*13700*/  @!P0 LDGSTS.E.BYPASS.LTC128B.128 [R25+0x2e400], desc[UR44][R2.64+0x200], !P2 ;  /* 0x2e40020002198fae */ /* 0x0001e8000d101d6c */
[----:B------:R0:W-:Y:S04]  /*13710*/  @!P0 LDGSTS.E.BYPASS.LTC128B.128 [R25+0x30400], desc[UR44][R2.64+0x280], !P1 ;  /* 0x3040028002198fae */ /* 0x0001e8000c901d6c */
[----:B------:R-:W-:Y:S01]  /*13720*/  @P5 LOP3.LUT R22, R22, 0x8000000, RZ, 0xfc, !PT ;  /* 0x0800000016165812 */ /* 0x000fe200078efcff */
[----:B------:R0:W-:Y:S03]  /*13730*/  @!P0 LDGSTS.E.BYPASS.LTC128B.128 [R25+0x32400], desc[UR44][R2.64+0x300], P6 ;  /* 0x3240030002198fae */ /* 0x0001e6000b101d6c */
[----:B------:R-:W-:-:S02]  /*13740*/  LOP3.LUT P6, RZ, R22, 0x10000000, RZ, 0xc0, !PT ;  /* 0x1000000016ff7812 */ /* 0x000fc400078cc0ff */
[----:B------:R-:W-:-:S11]  /*13750*/  LOP3.LUT P5, RZ, R22, 0x80, RZ, 0xc0, !PT ;  /* 0x0000008016ff7812 */ /* 0x000fd600078ac0ff */
[----:B------:R0:W-:Y:S02]  /*13760*/  @!P0 LDGSTS.E.BYPASS.LTC128B.128 [R25+0x34400], desc[UR44][R2.64+0x380], P6 ;  /* 0x3440038002198fae */ /* 0x0001e4000b101d6c */
[----:B0-----:R-:W-:Y:S05]  /*13770*/  WARPSYNC.COLLECTIVE R15, `(.L_x_4374) ;  /* 0x000000000f087348 */ /* 0x001fea0003c00000 */
[----:B------:R1:W2:Y:S02]  /*13780*/  SHFL.IDX P6, R14, R13, R12, R11 ;  /* 0x0000000c0d0e7389 */ /* 0x0002a400000c000b */
[----:B012---:R-:W-:Y:S01]  /*13790*/  ENDCOLLECTIVE ;  /* 0x000000000000791b */ /* 0x007fe20003800000 */
.L_x_4374:
[----:B------:R-:W-:Y:S02]  /*137a0*/  IMAD.MOV.U32 R13, RZ, RZ, R0 ;  /* 0x000000ffff0d7224 */ /* 0x000fe400078e0000 */
[----:B------:R-:W-:-:S07]  /*137b0*/  IMAD.MOV.U32 R7, RZ, RZ, R14 ;  /* 0x000000ffff077224 */ /* 0x000fce00078e000e */
[----:B------:R-:W-:Y:S05]  /*137c0*/  WARPSYNC.COLLECTIVE R15, `(.L_x_4375) ;  /* 0x000000000f087348 */ /* 0x000fea0003c00000 */
[----:B------:R0:W1:Y:S02]  /*137d0*/  SHFL.IDX P6, R14, R13, R12, R11 ;  /* 0x0000000c0d0e7389 */ /* 0x00006400000c000b */
[----:B01----:R-:W-:Y:S01]  /*137e0*/  ENDCOLLECTIVE ;  /* 0x000000000000791b */ /* 0x003fe20003800000 */
.L_x_4375:
        /* <DEDUP_REMOVED lines=10> */
[----:B------:R-:W-:-:S11]  /*13890*/  LOP3.LUT P6, RZ, R22, 0x40000, RZ, 0xc0, !PT ;  /* 0x0004000016ff7812 */ /* 0x000fd600078cc0ff */
[----:B------:R-:W-:Y:S01]  /*138a0*/  @!PT LDS RZ, [RZ] ;  /* 0x00000000fffff984 */ /* 0x000fe20000000800 */
[----:B------:R-:W-:Y:S01]  /*138b0*/  @!PT LDS RZ, [RZ] ;  /* 0x00000000fffff984 */ /* 0x000fe20000000800 */
[----:B------:R-:W-:Y:S01]  /*138c0*/  @!PT LDS RZ, [RZ] ;  /* 0x00000000fffff984 */ /* 0x000fe20000000800 */
[----:B------:R0:W-:Y:S01]  /*138d0*/  @!P0 LDGSTS.E.BYPASS.LTC128B.128 [R25+0x26c00], desc[UR44][R2.64], !P5 ;  /* 0x26c0000002198fae */ /* 0x0001e2000e901d6c */
[C---:B------:R-:W-:Y:S02]  /*138e0*/  LOP3.LUT P5, RZ, R22.reuse, 0x4000000, RZ, 0xc0, !PT ;  /* 0x0400000016ff7812 */ /* 0x040fe400078ac0ff */
[----:B------:R-:W-:-:S11]  /*138f0*/  LOP3.LUT R22, R22, 0xff7fffff, RZ, 0xc0, !PT ;  /* 0xff7fffff16167812 */ /* 0x000fd600078ec0ff */
        /* <DEDUP_REMOVED lines=8> */
[----:B------:R0:W-:Y:S03]  /*13980*/  @!P0 LDGSTS.E.BYPASS.LTC128B.128 [R25+0x30c00], desc[UR44][R2.64+0x280], !P1 ;  /* 0x30c0028002198fae */ /* 0x0001e6000c901d6c */
[C---:B------:R-:W-:Y:S01]  /*13990*/  LOP3.LUT P5, RZ, R22.reuse, 0x40, RZ, 0xc0, !PT ;  /* 0x0000004016ff7812 */ /* 0x040fe200078ac0ff */
[----:B------:R0:W-:Y:S01]  /*139a0*/  @!P0 LDGSTS.E.BYPASS.LTC128B.128 [R25+0x32c00], desc[UR44][R2.64+0x300], P6 ;  /* 0x32c0030002198fae */ /* 0x0001e2000b101d6c */
[----:B------:R-:W-:-:S13]  /*139b0*/  LOP3.LUT P6, RZ, R22, 0x2000000, RZ, 0xc0, !PT ;  /* 0x0200000016ff7812 */ /* 0x000fda00078cc0ff */
[----:B------:R0:W-:Y:S02]  /*139c0*/  @!P0 LDGSTS.E.BYPASS.LTC128B.128 [R25+0x34c00], desc[UR44][R2.64+0x380], P6 ;  /* 0x34c0038002198fae */ /* 0x0001e4000b101d6c */
[----:B0-----:R-:W-:Y:S05]  /*139d0*/  WARPSYNC.COLLECTIVE R15, `(.L_x_4376) ;  /* 0x000000000f087348 */ /* 0x001fea0003c00000 */
[----:B------:R1:W2:Y:S02]  /*139e0*/  SHFL.IDX P6, R14, R13, R12, R11 ;  /* 0x0000000c0d0e7389 */ /* 0x0002a400000c000b */
[----:B012---:R-:W-:Y:S01]  /*139f0*/  ENDCOLLECTIVE ;  /* 0x000000000000791b */ /* 0x007fe20003800000 */
.L_x_4376:
[----:B------:R-:W-:Y:S01]  /*13a00*/  MOV R13, R0 ;  /* 0x00000000000d7202 */ /* 0x000fe20000000f00 */
[----:B------:R-:W-:-:S07]  /*13a10*/  IMAD.MOV.U32 R7, RZ, RZ, R14 ;  /* 0x000000ffff077224 */ /* 0x000fce00078e000e */
[----:B------:R-:W-:Y:S05]  /*13a20*/  WARPSYNC.COLLECTIVE R15, `(.L_x_4377) ;  /* 0x000000000f087348 */ /* 0x000fea0003c00000 */
[----:B------:R0:W1:Y:S02]  /*13a30*/  SHFL.IDX P6, R14, R13, R12, R11 ;  /* 0x0000000c0d0e7389 */ /* 0x00006400000c000b */
[----:B01----:R-:W-:Y:S01]  /*13a40*/  ENDCOLLECTIVE ;  /* 0x000000000000791b */ /* 0x003fe20003800000 */
.L_x_4377:
        /* <DEDUP_REMOVED lines=15> */
[----:B------:R-:W-:-:S13]  /*13b40*/  LOP3.LUT P5, RZ, R22, 0x800000, RZ, 0xc0, !PT ;  /* 0x0080000016ff7812 */ /* 0x000fda00078ac0ff */
[----:B------:R0:W-:Y:S04]  /*13b50*/  @!P0 LDGSTS.E.BYPASS.LTC128B.128 [R25+0x29400], desc[UR44][R2.64+0x80], !P5 ;  /* 0x2940008002198fae */ /* 0x0001e8000e901d6c */
[----:B------:R0:W-:Y:S04]  /*13b60*/  @!P0 LDGSTS.E.BYPASS.LTC128B.128 [R25+0x2b400], desc[UR44][R2.64+0x100], !P4 ;  /* 0x2b40010002198fae */ /* 0x0001e8000e101d6c */
[----:B------:R0:W-:Y:S04]  /*13b70*/  @!P0 LDGSTS.E.BYPASS.LTC128B.128 [R25+0x2d400], desc[UR44][R2.64+0x180], !P3 ;  /* 0x2d40018002198fae */ /* 0x0001e8000d901d6c */
[----:B------:R0:W-:Y:S04]  /*13b80*/  @!P0 LDGSTS.E.BYPASS.LTC128B.128 [R25+0x2f400], desc[UR44][R2.64+0x200], !P2 ;  /* 0x2f40020002198fae */ /* 0x0001e8000d101d6c */
[----:B------:R0:W-:Y:S04]  /*13b90*/  @!P0 LDGSTS.E.BYPASS.LTC128B.128 [R25+0x31400], desc[UR44][R2.64+0x280], !P1 ;  /* 0x3140028002198fae */ /* 0x0001e8000c901d6c */
[----:B------:R0:W-:Y:S01]  /*13ba0*/  @!P0 LDGSTS.E.BYPASS.LTC128B.128 [R25+0x33400], desc[UR44][R2.64+0x300], P6 ;  /* 0x3340030002198fae */ /* 0x0001e2000b101d6c */
[----:B------:R-:W-:-:S13]  /*13bb0*/  LOP3.LUT P6, RZ, R22, 0x400000, RZ, 0xc0, !PT ;  /* 0x0040000016ff7812 */ /* 0x000fda00078cc0ff */
[----:B------:R0:W-:Y:S02]  /*13bc0*/  @!P0 LDGSTS.E.BYPASS.LTC128B.128 [R25+0x35400], desc[UR44][R2.64+0x380], P6 ;  /* 0x3540038002198fae */ /* 0x0001e4000b101d6c */
[----:B0-----:R-:W-:Y:S05]  /*13bd0*/  WARPSYNC.COLLECTIVE R15, `(.L_x_4378) ;  /* 0x000000000f087348 */ /* 0x001fea0003c00000 */
[----:B------:R1:W2:Y:S02]  /*13be0*/  SHFL.IDX P6, R14, R13, R12, R11 ;  /* 0x0000000c0d0e7389 */ /* 0x0002a400000c000b */
[----:B012---:R-:W-:Y:S01]  /*13bf0*/  ENDCOLLECTIVE ;  /* 0x000000000000791b */ /* 0x007fe20003800000 */
.L_x_4378:
[----:B------:R-:W-:Y:S02]  /*13c00*/  IMAD.MOV.U32 R13, RZ, RZ, R0 ;  /* 0x000000ffff0d7224 */ /* 0x000fe400078e0000 */
[----:B------:R-:W-:-:S07]  /*13c10*/  IMAD.MOV.U32 R6, RZ, RZ, R14 ;  /* 0x000000ffff067224 */ /* 0x000fce00078e000e */
[----:B------:R-:W-:Y:S05]  /*13c20*/  WARPSYNC.COLLECTIVE R15, `(.L_x_4379) ;  /* 0x000000000f087348 */ /* 0x000fea0003c00000 */
[----:B------:R0:W1:Y:S02]  /*13c30*/  SHFL.IDX P6, R14, R13, R12, R11 ;  /* 0x0000000c0d0e7389 */ /* 0x00006400000c000b */
[----:B01----:R-:W-:Y:S01]  /*13c40*/  ENDCOLLECTIVE ;  /* 0x000000000000791b */ /* 0x003fe20003800000 */
.L_x_4379:
[----:B------:R-:W-:Y:S01]  /*13c50*/  IMAD.MOV.U32 R0, RZ, RZ, R14 ;  /* 0x000000ffff007224 */ /* 0x000fe200078e000e */
[----:B------:R-:W-:Y:S06]  /*13c60*/  BRA `(.L_x_4380) ;  /* 0xffffffb800d87947 */ /* 0x000fec000383ffff */
.L_x_4295:
[----:B0-----:R0:W1:Y:S02]  /*13c70*/  SYNCS.PHASECHK.TRANS64.TRYWAIT P0, [R23+URZ+0x38820], R0 ;  /* 0x03882000170075a7 */ /* 0x001064000800017f */
[----:B-1----:R-:W-:Y:S05]  /*13c80*/  @!P0 NANOSLEEP.SYNCS 0x989680 ;  /* 0x009896800000895d */ /* 0x002fea0003900000 */
[----:B------:R-:W1:Y:S02]  /*13c90*/  @!P0 SYNCS.PHASECHK.TRANS64 P0, [R23+URZ+0x38820], R0 ;  /* 0x03882000170085a7 */ /* 0x000e64000800007f */
[----:B-1----:R-:W-:Y:S05]  /*13ca0*/  @!P0 BRA `(.L_x_4295) ;  /* 0xfffffffc00f08947 */ /* 0x002fea000383ffff */
[----:B------:R-:W-:Y:S05]  /*13cb0*/  BRA `(.L_x_4381) ;  /* 0xffffffbc00747947 */ /* 0x000fea000383ffff */
.L_x_4298:
[----:B0-----:R0:W1:Y:S02]  /*13cc0*/  SYNCS.PHASECHK.TRANS64.TRYWAIT P0, [R30+URZ+0x38860], R0 ;  /* 0x038860001e0075a7 */ /* 0x001064000800017f */
[----:B-1----:R-:W-:Y:S05]  /*13cd0*/  @!P0 NANOSLEEP.SYNCS 0x989680 ;  /* 0x009896800000895d */ /* 0x002fea0003900000 */
[----:B------:R-:W1:Y:S02]  /*13ce0*/  @!P0 SYNCS.PHASECHK.TRANS64 P0, [R30+URZ+0x38860], R0 ;  /* 0x038860001e0085a7 */ /* 0x000e64000800007f */
[----:B-1----:R-:W-:Y:S05]  /*13cf0*/  @!P0 BRA `(.L_x_4298) ;  /* 0xfffffffc00f08947 */ /* 0x002fea000383ffff */
[----:B------:R-:W-:Y:S05]  /*13d00*/  BRA `(.L_x_4382) ;  /* 0xffffffbc00847947 */ /* 0x000fea000383ffff */
.L_x_4299:
        /* <DEDUP_REMOVED lines=8> */
.L_x_4384:
[----:B------:R-:W-:Y:S05]  /*13d90*/  BSYNC B0 ;  /* 0x0000000000007941 */ /* 0x000fea0003800000 */
.L_x_4383:
[----:B------:R-:W0:Y:S01]  /*13da0*/  S2R R7, SR_TID.X ;  /* 0x0000000000077919 */ /* 0x000e220000002100 */
[----:B------:R-:W-:Y:S01]  /*13db0*/  IMAD.MOV.U32 R13, RZ, RZ, R4 ;  /* 0x000000ffff0d7224 */ /* 0x000fe200078e0004 */
[C---:B------:R-:W-:Y:S01]  /*13dc0*/  LOP3.LUT P5, RZ, R31.reuse, 0x2, RZ, 0xc0, !PT ;  /* 0x000000021fff7812 */ /* 0x040fe200078ac0ff */
[----:B------:R-:W-:Y:S01]  /*13dd0*/  IMAD.MOV.U32 R12, RZ, RZ, RZ ;  /* 0x000000ffff0c7224 */ /* 0x000fe200078e00ff */
[C---:B------:R-:W-:Y:S01]  /*13de0*/  LOP3.LUT P4, RZ, R31.reuse, 0x4, RZ, 0xc0, !PT ;  /* 0x000000041fff7812 */ /* 0x040fe2000788c0ff */
[----:B------:R-:W-:Y:S01]  /*13df0*/  IMAD.MOV.U32 R11, RZ, RZ, 0x181f ;  /* 0x0000181fff0b7424 */ /* 0x000fe200078e00ff */
[C---:B------:R-:W-:Y:S01]  /*13e00*/  LOP3.LUT P3, RZ, R31.reuse, 0x8, RZ, 0xc0, !PT ;  /* 0x000000081fff7812 */ /* 0x040fe2000786c0ff */
[----:B------:R-:W-:Y:S01]  /*13e10*/  IMAD.MOV.U32 R15, RZ, RZ, -0x1 ;  /* 0xffffffffff0f7424 */ /* 0x000fe200078e00ff */
[----:B------:R-:W-:Y:S01]  /*13e20*/  LOP3.LUT P2, RZ, R31, 0x10, RZ, 0xc0, !PT ;  /* 0x000000101fff7812 */ /* 0x000fe2000784c0ff */
[----:B------:R-:W-:Y:S01]  /*13e30*/  IMAD.MOV.U32 R3, RZ, RZ, R14 ;  /* 0x000000ffff037224 */ /* 0x000fe200078e000e */
[----:B------:R-:W-:Y:S01]  /*13e40*/  LOP3.LUT R22, R22, 0xffffffbf, RZ, 0xc0, !PT ;  /* 0xffffffbf16167812 */ /* 0x000fe200078ec0ff */
[----:B------:R-:W-:-:S10]  /*13e50*/  IMAD R5, R5, 0x2, R23 ;  /* 0x0000000205057824 */ /* 0x000fd400078e0217 */
[----:B0-----:R-:W-:Y:S05]  /*13e60*/  WARPSYNC.COLLECTIVE R15, `(.L_x_4385) ;  /* 0x000000000f087348 */ /* 0x001fea0003c00000 */
[----:B------:R1:W2:Y:S02]  /*13e70*/  SHFL.IDX P6, R14, R13, R12, R11 ;  /* 0x0000000c0d0e7389 */ /* 0x0002a400000c000b */
[----:B012---:R-:W-:Y:S01]  /*13e80*/  ENDCOLLECTIVE ;  /* 0x000000000000791b */ /* 0x007fe20003800000 */
.L_x_4385:
        /* <DEDUP_REMOVED lines=8> */
[----:B------:R-:W-:Y:S02]  /*13f10*/  ISETP.NE.U32.AND P1, PT, R7, 0x1, PT ;  /* 0x000000010700780c */ /* 0x000fe40003f25070 */
[----:B------:R-:W-:Y:S01]  /*13f20*/  PRMT R7, R31, 0x8880, RZ ;  /* 0x000088801f077816 */ /* 0x000fe200000000ff */
        /* <DEDUP_REMOVED lines=8> */
[----:B------:R-:W-:Y:S02]  /*13fb0*/  ISETP.LT.OR P0, PT, R27, 0x1, !P5 ;  /* 0x000000011b00780c */ /* 0x000fe40006f01670 */
[----:B------:R-:W-:-:S11]  /*13fc0*/  LOP3.LUT R22, R22, 0xffffff7f, RZ, 0xc0, !PT ;  /* 0xffffff7f16167812 */ /* 0x000fd600078ec0ff */
        /* <DEDUP_REMOVED lines=10> */
[----:B------:R-:W-:-:S13]  /*14070*/  ISETP.LT.OR P6, PT, R27, 0x1, !P0 ;  /* 0x000000011b00780c */ /* 0x000fda00047c1670 */
[----:B------:R0:W-:Y:S01]  /*14080*/  LDGSTS.E.BYPASS.LTC128B.128 [R5+0xc400], desc[UR44][R2.64+0x300], !P6 ;  /* 0x0c40030002057fae */ /* 0x0001e2000f101d6c */
[----:B------:R-:W-:-:S13]  /*14090*/  ISETP.GT.AND P6, PT, R7, -0x1, PT ;  /* 0xffffffff0700780c */ /* 0x000fda0003fc4270 */
[----:B------:R-:W-:Y:S02]  /*140a0*/  @P6 LOP3.LUT R22, R22, 0x80, RZ, 0xfc, !PT ;  /* 0x0000008016166812 */ /* 0x000fe400078efcff */
[----:B------:R-:W-:-:S13]  /*140b0*/  ISETP.LT.OR P6, PT, R27, 0x1, P6 ;  /* 0x000000011b00780c */ /* 0x000fda00037c1670 */
[----:B------:R0:W-:Y:S02]  /*140c0*/  LDGSTS.E.BYPASS.LTC128B.128 [R5+0xe400], desc[UR44][R2.64+0x380], !P6 ;  /* 0x0e40038002057fae */ /* 0x0001e4000f101d6c */
[----:B0-----:R-:W-:Y:S05]  /*140d0*/  WARPSYNC.COLLECTIVE R15, `(.L_x_4386) ;  /* 0x000000000f087348 */ /* 0x001fea0003c00000 */
[----:B------:R1:W2:Y:S02]  /*140e0*/  SHFL.IDX P6, R14, R13, R12, R11 ;  /* 0x0000000c0d0e7389 */ /* 0x0002a400000c000b */
[----:B012---:R-:W-:Y:S01]  /*140f0*/  ENDCOLLECTIVE ;  /* 0x000000000000791b */ /* 0x007fe20003800000 */
.L_x_4386:
[----:B------:R-:W-:Y:S02]  /*14100*/  IMAD.MOV.U32 R13, RZ, RZ, R4 ;  /* 0x000000ffff0d7224 */ /* 0x000fe400078e0004 */
[----:B------:R-:W-:-:S07]  /*14110*/  IMAD.MOV.U32 R3, RZ, RZ, R14 ;  /* 0x000000ffff037224 */ /* 0x000fce00078e000e */
[----:B------:R-:W-:Y:S05]  /*14120*/  WARPSYNC.COLLECTIVE R15, `(.L_x_4387) ;  /* 0x000000000f087348 */ /* 0x000fea0003c00000 */
[----:B------:R0:W1:Y:S02]  /*14130*/  SHFL.IDX P6, R14, R13, R12, R11 ;  /* 0x0000000c0d0e7389 */ /* 0x00006400000c000b */
[----:B01----:R-:W-:Y:S01]  /*14140*/  ENDCOLLECTIVE ;  /* 0x000000000000791b */ /* 0x003fe20003800000 */
.L_x_4387:
        /* <DEDUP_REMOVED lines=29> */
.L_x_4388:
[----:B------:R-:W-:Y:S02]  /*14320*/  IMAD.MOV.U32 R13, RZ, RZ, R4 ;  /* 0x000000ffff0d7224 */ /* 0x000fe400078e0004 */
[----:B------:R-:W-:-:S07]  /*14330*/  IMAD.MOV.U32 R7, RZ, RZ, R14 ;  /* 0x000000ffff077224 */ /* 0x000fce00078e000e */
[----:B------:R-:W-:Y:S05]  /*14340*/  WARPSYNC.COLLECTIVE R15, `(.L_x_4389) ;  /* 0x000000000f087348 */ /* 0x000fea0003c00000 */
[----:B------:R0:W1:Y:S02]  /*14350*/  SHFL.IDX P6, R14, R13, R12, R11 ;  /* 0x0000000c0d0e7389 */ /* 0x00006400000c000b */
[----:B01----:R-:W-:Y:S01]  /*14360*/  ENDCOLLECTIVE ;  /* 0x000000000000791b */ /* 0x003fe20003800000 */
.L_x_4389:
        /* <DEDUP_REMOVED lines=29> */
.L_x_4390:
[----:B------:R-:W-:Y:S01]  /*14540*/  IMAD.MOV.U32 R13, RZ, RZ, R4 ;  /* 0x000000ffff0d7224 */ /* 0x000fe200078e0004 */
[----:B------:R-:W-:-:S07]  /*14550*/  MOV R6, R14 ;  /* 0x0000000e00067202 */ /* 0x000fce0000000f00 */
[----:B------:R-:W-:Y:S05]  /*14560*/  WARPSYNC.COLLECTIVE R15, `(.L_x_4391) ;  /* 0x000000000f087348 */ /* 0x000fea0003c00000 */
[----:B------:R0:W1:Y:S02]  /*14570*/  SHFL.IDX P6, R14, R13, R12, R11 ;  /* 0x0000000c0d0e7389 */ /* 0x00006400000c000b */
[----:B01----:R-:W-:Y:S01]  /*14580*/  ENDCOLLECTIVE ;  /* 0x000000000000791b */ /* 0x003fe20003800000 */
.L_x_4391:
[----:B------:R-:W-:Y:S01]  /*14590*/  IMAD.MOV.U32 R2, RZ, RZ, R14 ;  /* 0x000000ffff027224 */ /* 0x000fe200078e000e */
[----:B------:R-:W-:Y:S06]  /*145a0*/  BRA `(.L_x_4392) ;  /* 0xffffffbc00187947 */ /* 0x000fec000383ffff */
.L_x_4306:
[----:B0-----:R0:W1:Y:S02]  /*145b0*/  SYNCS.PHASECHK.TRANS64.TRYWAIT P0, [R6+URZ+0x38840], R17 ;  /* 0x03884011060075a7 */ /* 0x001064000800017f */
[----:B-1----:R-:W-:Y:S05]  /*145c0*/  @!P0 NANOSLEEP.SYNCS 0x989680 ;  /* 0x009896800000895d */ /* 0x002fea0003900000 */
[----:B------:R-:W1:Y:S02]  /*145d0*/  @!P0 SYNCS.PHASECHK.TRANS64 P0, [R6+URZ+0x38840], R17 ;  /* 0x03884011060085a7 */ /* 0x000e64000800007f */
[----:B-1----:R-:W-:Y:S05]  /*145e0*/  @!P0 BRA `(.L_x_4306) ;  /* 0xfffffffc00f08947 */ /* 0x002fea000383ffff */
[----:B------:R-:W-:Y:S05]  /*145f0*/  BRA `(.L_x_4393) ;  /* 0xffffffc000b07947 */ /* 0x000fea000383ffff */
.L_x_4307:
        /* <DEDUP_REMOVED lines=8> */
.L_x_4395:
[----:B------:R-:W-:Y:S05]  /*14680*/  BSYNC B1 ;  /* 0x0000000000017941 */ /* 0x000fea0003800000 */
.L_x_4394:
        /* <DEDUP_REMOVED lines=9> */
.L_x_4396:
[----:B------:R-:W-:Y:S02]  /*14720*/  IMAD.MOV.U32 R13, RZ, RZ, R27 ;  /* 0x000000ffff0d7224 */ /* 0x000fe400078e001b */
[----:B------:R-:W-:Y:S02]  /*14730*/  IMAD.MOV.U32 R12, RZ, RZ, 0x1 ;  /* 0x00000001ff0c7424 */ /* 0x000fe400078e00ff */
[----:B------:R-:W-:-:S07]  /*14740*/  IMAD.MOV.U32 R2, RZ, RZ, R14 ;  /* 0x000000ffff027224 */ /* 0x000fce00078e000e */
[----:B------:R-:W-:Y:S05]  /*14750*/  WARPSYNC.COLLECTIVE R15, `(.L_x_4397) ;  /* 0x000000000f087348 */ /* 0x000fea0003c00000 */
[----:B------:R0:W1:Y:S02]  /*14760*/  SHFL.IDX P6, R14, R13, R12, R11 ;  /* 0x0000000c0d0e7389 */ /* 0x00006400000c000b */
[----:B01----:R-:W-:Y:S01]  /*14770*/  ENDCOLLECTIVE ;  /* 0x000000000000791b */ /* 0x003fe20003800000 */
.L_x_4397:
        /* <DEDUP_REMOVED lines=11> */
.L_x_4398:
[----:B------:R-:W-:Y:S02]  /*14830*/  IMAD.MOV.U32 R13, RZ, RZ, R27 ;  /* 0x000000ffff0d7224 */ /* 0x000fe400078e001b */
[----:B------:R-:W-:Y:S02]  /*14840*/  IMAD.MOV.U32 R12, RZ, RZ, 0x2 ;  /* 0x00000002ff0c7424 */ /* 0x000fe400078e00ff */
[----:B------:R-:W-:-:S07]  /*14850*/  IMAD.MOV.U32 R2, RZ, RZ, R14 ;  /* 0x000000ffff027224 */ /* 0x000fce00078e000e */
[----:B------:R-:W-:Y:S05]  /*14860*/  WARPSYNC.COLLECTIVE R15, `(.L_x_4399) ;  /* 0x000000000f087348 */ /* 0x000fea0003c00000 */
[----:B------:R0:W1:Y:S02]  /*14870*/  SHFL.IDX P6, R14, R13, R12, R11 ;  /* 0x0000000c0d0e7389 */ /* 0x00006400000c000b */
[----:B01----:R-:W-:Y:S01]  /*14880*/  ENDCOLLECTIVE ;  /* 0x000000000000791b */ /* 0x003fe20003800000 */
.L_x_4399:
        /* <DEDUP_REMOVED lines=11> */
.L_x_4400:
[----:B------:R-:W-:Y:S02]  /*14940*/  IMAD.MOV.U32 R13, RZ, RZ, R27 ;  /* 0x000000ffff0d7224 */ /* 0x000fe400078e001b */
[----:B------:R-:W-:Y:S02]  /*14950*/  IMAD.MOV.U32 R12, RZ, RZ, 0x3 ;  /* 0x00000003ff0c7424 */ /* 0x000fe400078e00ff */
[----:B------:R-:W-:-:S07]  /*14960*/  IMAD.MOV.U32 R2, RZ, RZ, R14 ;  /* 0x000000ffff027224 */ /* 0x000fce00078e000e */
[----:B------:R-:W-:Y:S05]  /*14970*/  WARPSYNC.COLLECTIVE R15, `(.L_x_4401) ;  /* 0x000000000f087348 */ /* 0x000fea0003c00000 */
[----:B------:R0:W1:Y:S02]  /*14980*/  SHFL.IDX P6, R14, R13, R12, R11 ;  /* 0x0000000c0d0e7389 */ /* 0x00006400000c000b */
[----:B01----:R-:W-:Y:S01]  /*14990*/  ENDCOLLECTIVE ;  /* 0x000000000000791b */ /* 0x003fe20003800000 */
.L_x_4401:
        /* <DEDUP_REMOVED lines=11> */
.L_x_4402:
[----:B------:R-:W-:Y:S01]  /*14a50*/  IMAD.MOV.U32 R2, RZ, RZ, R14 ;  /* 0x000000ffff027224 */ /* 0x000fe200078e000e */
[----:B------:R-:W-:Y:S06]  /*14a60*/  BRA `(.L_x_4403) ;  /* 0xffffffc000407947 */ /* 0x000fec000383ffff */
.L_x_4312:
[----:B---3--:R3:W4:Y:S02]  /*14a70*/  SYNCS.PHASECHK.TRANS64.TRYWAIT P0, [R6+URZ+0x38860], R17 ;  /* 0x03886011060075a7 */ /* 0x008724000800017f */
[----:B----4-:R-:W-:Y:S05]  /*14a80*/  @!P0 NANOSLEEP.SYNCS 0x989680 ;  /* 0x009896800000895d */ /* 0x010fea0003900000 */
[----:B------:R-:W4:Y:S02]  /*14a90*/  @!P0 SYNCS.PHASECHK.TRANS64 P0, [R6+URZ+0x38860], R17 ;  /* 0x03886011060085a7 */ /* 0x000f24000800007f */
[----:B----4-:R-:W-:Y:S05]  /*14aa0*/  @!P0 BRA `(.L_x_4312) ;  /* 0xfffffffc00f08947 */ /* 0x010fea000383ffff */
[----:B------:R-:W-:Y:S05]  /*14ab0*/  BRA `(.L_x_4404) ;  /* 0xffffffc000907947 */ /* 0x000fea000383ffff */
.L_x_4313:
        /* <DEDUP_REMOVED lines=8> */
.L_x_4406:
[----:B------:R-:W-:Y:S05]  /*14b40*/  BSYNC B1 ;  /* 0x0000000000017941 */ /* 0x000fea0003800000 */
.L_x_4405:
        /* <DEDUP_REMOVED lines=12> */
.L_x_4407:
        /* <DEDUP_REMOVED lines=9> */
[----:B------:R-:W-:Y:S01]  /*14ca0*/  IMAD.X R3, RZ, RZ, R3, P0 ;  /* 0x000000ffff037224 */ /* 0x000fe200000e0603 */
[----:B------:R-:W-:-:S04]  /*14cb0*/  ISETP.NE.U32.AND P0, PT, R31, RZ, PT ;  /* 0x000000ff1f00720c */ /* 0x000fc80003f05070 */
[----:B------:R-:W-:Y:S01]  /*14cc0*/  @!PT LDS RZ, [RZ] ;  /* 0x00000000fffff984 */ /* 0x000fe20000000800 */
[----:B------:R-:W-:Y:S01]  /*14cd0*/  @!PT LDS RZ, [RZ] ;  /* 0x00000000fffff984 */ /* 0x000fe20000000800 */
[----:B------:R-:W-:Y:S01]  /*14ce0*/  @!PT LDS RZ, [RZ] ;  /* 0x00000000fffff984 */ /* 0x000fe20000000800 */
[----:B------:R0:W-:Y:S09]  /*14cf0*/  LDGSTS.E.BYPASS.LTC128B.128 [R17+0x400], desc[UR44][R2.64], !P6 ;  /* 0x0040000002117fae */ /* 0x0001f2000f101d6c */
[----:B0-----:R-:W-:Y:S05]  /*14d00*/  WARPSYNC.COLLECTIVE R15, `(.L_x_4408) ;  /* 0x000000000f087348 */ /* 0x001fea0003c00000 */
[----:B------:R1:W2:Y:S02]  /*14d10*/  SHFL.IDX P6, R14, R13, R12, R11 ;  /* 0x0000000c0d0e7389 */ /* 0x0002a400000c000b */
[----:B012---:R-:W-:Y:S01]  /*14d20*/  ENDCOLLECTIVE ;  /* 0x000000000000791b */ /* 0x007fe20003800000 */
.L_x_4408:
        /* <DEDUP_REMOVED lines=16> */
.L_x_4409:
[----:B------:R-:W-:Y:S01]  /*14e30*/  @!PT LDS RZ, [RZ] ;  /* 0x00000000fffff984 */ /* 0x000fe20000000800 */
[----:B------:R-:W-:Y:S01]  /*14e40*/  @!PT LDS RZ, [RZ] ;  /* 0x00000000fffff984 */ /* 0x000fe20000000800 */
[----:B------:R-:W-:Y:S01]  /*14e50*/  @!PT LDS RZ, [RZ] ;  /* 0x00000000fffff984 */ /* 0x000fe20000000800 */
[----:B------:R0:W-:Y:S01]  /*14e60*/  LDGSTS.E.BYPASS.LTC128B.128 [R17+0xe400], desc[UR44][R2.64+0x380], P1 ;  /* 0x0e40038002117fae */ /* 0x0001e20008901d6c */
[----:B------:R-:W-:Y:S02]  /*14e70*/  IMAD.MOV.U32 R13, RZ, RZ, R10 ;  /* 0x000000ffff0d7224 */ /* 0x000fe400078e000a */
        /* <DEDUP_REMOVED lines=14> */
.L_x_4410:
        /* <DEDUP_REMOVED lines=14> */
.L_x_4411:
        /* <DEDUP_REMOVED lines=16> */
.L_x_4412:
        /* <DEDUP_REMOVED lines=14> */
.L_x_4413:
[----:B------:R-:W-:Y:S05]  /*15220*/  BRA `(.L_x_4414) ;  /* 0xffffffbc00fc7947 */ /* 0x000fea000383ffff */
.L_x_4321:
        /* <DEDUP_REMOVED lines=8> */
.L_x_4416:
[----:B------:R-:W-:Y:S05]  /*152b0*/  BSYNC B0 ;  /* 0x0000000000007941 */ /* 0x000fea0003800000 */
.L_x_4415:
        /* <DEDUP_REMOVED lines=9> */
.L_x_4417:
        /* <DEDUP_REMOVED lines=18> */
.L_x_4418:
[----:B------:R-:W-:Y:S01]  /*15470*/  IMAD.MOV.U32 R12, RZ, RZ, 0x2 ;  /* 0x00000002ff0c7424 */ /* 0x000fe200078e00ff */
[----:B------:R-:W-:-:S05]  /*15480*/  SEL R6, R14, RZ, P1 ;  /* 0x000000ff0e067207 */ /* 0x000fca0000800000 */
[----:B------:R-:W-:-:S04]  /*15490*/  IMAD.IADD R6, R5, 0x1, R6 ;  /* 0x0000000105067824 */ /* 0x000fc800078e0206 */
[----:B------:R-:W-:-:S07]  /*154a0*/  IMAD.MOV.U32 R13, RZ, RZ, R6 ;  /* 0x000000ffff0d7224 */ /* 0x000fce00078e0006 */
[----:B------:R-:W-:Y:S05]  /*154b0*/  WARPSYNC.COLLECTIVE R15, `(.L_x_4419) ;  /* 0x000000000f087348 */ /* 0x000fea0003c00000 */
[----:B------:R0:W1:Y:S02]  /*154c0*/  SHFL.UP P6, R14, R13, R12, R11 ;  /* 0x0400000c0d0e7389 */ /* 0x00006400000c000b */
[----:B01----:R-:W-:Y:S01]  /*154d0*/  ENDCOLLECTIVE ;  /* 0x000000000000791b */ /* 0x003fe20003800000 */
.L_x_4419:
[----:B------:R-:W-:Y:S01]  /*154e0*/  IMAD.MOV.U32 R12, RZ, RZ, 0x4 ;  /* 0x00000004ff0c7424 */ /* 0x000fe200078e00ff */
[----:B------:R-:W-:-:S05]  /*154f0*/  SEL R7, R14, RZ, P2 ;  /* 0x000000ff0e077207 */ /* 0x000fca0001000000 */
[----:B------:R-:W-:-:S04]  /*15500*/  IMAD.IADD R7, R6, 0x1, R7 ;  /* 0x0000000106077824 */ /* 0x000fc800078e0207 */
[----:B------:R-:W-:-:S07]  /*15510*/  IMAD.MOV.U32 R13, RZ, RZ, R7 ;  /* 0x000000ffff0d7224 */ /* 0x000fce00078e0007 */
[----:B------:R-:W-:Y:S05]  /*15520*/  WARPSYNC.COLLECTIVE R15, `(.L_x_4420) ;  /* 0x000000000f087348 */ /* 0x000fea0003c00000 */
[----:B------:R0:W1:Y:S02]  /*15530*/  SHFL.UP P6, R14, R13, R12, R11 ;  /* 0x0400000c0d0e7389 */ /* 0x00006400000c000b */
[----:B01----:R-:W-:Y:S01]  /*15540*/  ENDCOLLECTIVE ;  /* 0x000000000000791b */ /* 0x003fe20003800000 */
.L_x_4420:
[----:B------:R-:W-:Y:S01]  /*15550*/  IMAD.MOV.U32 R12, RZ, RZ, 0x8 ;  /* 0x00000008ff0c7424 */ /* 0x000fe200078e00ff */
[----:B------:R-:W-:-:S05]  /*15560*/  SEL R2, R14, RZ, P3 ;  /* 0x000000ff0e027207 */ /* 0x000fca0001800000 */
[----:B------:R-:W-:-:S04]  /*15570*/  IMAD.IADD R2, R7, 0x1, R2 ;  /* 0x0000000107027824 */ /* 0x000fc800078e0202 */
[----:B------:R-:W-:-:S07]  /*15580*/  IMAD.MOV.U32 R13, RZ, RZ, R2 ;  /* 0x000000ffff0d7224 */ /* 0x000fce00078e0002 */
[----:B------:R-:W-:Y:S05]  /*15590*/  WARPSYNC.COLLECTIVE R15, `(.L_x_4421) ;  /* 0x000000000f087348 */ /* 0x000fea0003c00000 */
[----:B------:R0:W1:Y:S02]  /*155a0*/  SHFL.UP P6, R14, R13, R12, R11 ;  /* 0x0400000c0d0e7389 */ /* 0x00006400000c000b */
[----:B01----:R-:W-:Y:S01]  /*155b0*/  ENDCOLLECTIVE ;  /* 0x000000000000791b */ /* 0x003fe20003800000 */
.L_x_4421:
[----:B------:R-:W-:Y:S01]  /*155c0*/  IMAD.MOV.U32 R12, RZ, RZ, 0x10 ;  /* 0x00000010ff0c7424 */ /* 0x000fe200078e00ff */
[----:B------:R-:W-:-:S05]  /*155d0*/  SEL R3, R14, RZ, P4 ;  /* 0x000000ff0e037207 */ /* 0x000fca0002000000 */
[----:B------:R-:W-:-:S04]  /*155e0*/  IMAD.IADD R3, R2, 0x1, R3 ;  /* 0x0000000102037824 */ /* 0x000fc800078e0203 */
[----:B------:R-:W-:-:S07]  /*155f0*/  IMAD.MOV.U32 R13, RZ, RZ, R3 ;  /* 0x000000ffff0d7224 */ /* 0x000fce00078e0003 */
[----:B------:R-:W-:Y:S05]  /*15600*/  WARPSYNC.COLLECTIVE R15, `(.L_x_4422) ;  /* 0x000000000f087348 */ /* 0x000fea0003c00000 */
[----:B------:R0:W1:Y:S02]  /*15610*/  SHFL.UP P6, R14, R13, R12, R11 ;  /* 0x0400000c0d0e7389 */ /* 0x00006400000c000b */
[----:B01----:R-:W-:Y:S01]  /*15620*/  ENDCOLLECTIVE ;  /* 0x000000000000791b */ /* 0x003fe20003800000 */
.L_x_4422:
        /* <DEDUP_REMOVED lines=8> */
.L_x_4423:
[----:B------:R-:W-:Y:S05]  /*156b0*/  BRA `(.L_x_4424) ;  /* 0xffffffc000907947 */ /* 0x000fea000383ffff */
.L_x_4326:
        /* <DEDUP_REMOVED lines=8> */
.L_x_4426:
[----:B------:R-:W-:Y:S05]  /*15740*/  BSYNC B0 ;  /* 0x0000000000007941 */ /* 0x000fea0003800000 */
.L_x_4425:
        /* <DEDUP_REMOVED lines=8> */
.L_x_4427:
[----:B------:R-:W-:Y:S01]  /*157d0*/  IMAD.MOV.U32 R12, RZ, RZ, 0x4 ;  /* 0x00000004ff0c7424 */ /* 0x000fe200078e00ff */
[----:B------:R-:W-:-:S05]  /*157e0*/  SEL R2, R14, RZ, P2 ;  /* 0x000000ff0e027207 */ /* 0x000fca0001000000 */
[----:B------:R-:W-:-:S04]  /*157f0*/  IMAD.IADD R2, R13, 0x1, R2 ;  /* 0x000000010d027824 */ /* 0x000fc800078e0202 */
[----:B------:R-:W-:-:S07]  /*15800*/  IMAD.MOV.U32 R13, RZ, RZ, R2 ;  /* 0x000000ffff0d7224 */ /* 0x000fce00078e0002 */
[----:B------:R-:W-:Y:S05]  /*15810*/  WARPSYNC.COLLECTIVE R15, `(.L_x_4428) ;  /* 0x000000000f087348 */ /* 0x000fea0003c00000 */
[----:B------:R0:W1:Y:S02]  /*15820*/  SHFL.UP P6, R14, R13, R12, R11 ;  /* 0x0400000c0d0e7389 */ /* 0x00006400000c000b */
[----:B01----:R-:W-:Y:S01]  /*15830*/  ENDCOLLECTIVE ;  /* 0x000000000000791b */ /* 0x003fe20003800000 */
.L_x_4428:
[----:B------:R-:W-:Y:S01]  /*15840*/  IMAD.MOV.U32 R12, RZ, RZ, 0x8 ;  /* 0x00000008ff0c7424 */ /* 0x000fe200078e00ff */
[----:B------:R-:W-:-:S05]  /*15850*/  SEL R3, R14, RZ, P3 ;  /* 0x000000ff0e037207 */ /* 0x000fca0001800000 */
[----:B------:R-:W-:-:S04]  /*15860*/  IMAD.IADD R3, R2, 0x1, R3 ;  /* 0x0000000102037824 */ /* 0x000fc800078e0203 */
[----:B------:R-:W-:-:S07]  /*15870*/  IMAD.MOV.U32 R13, RZ, RZ, R3 ;  /* 0x000000ffff0d7224 */ /* 0x000fce00078e0003 */
[----:B------:R-:W-:Y:S05]  /*15880*/  WARPSYNC.COLLECTIVE R15, `(.L_x_4429) ;  /* 0x000000000f087348 */ /* 0x000fea0003c00000 */
[----:B------:R0:W1:Y:S02]  /*15890*/  SHFL.UP P6, R14, R13, R12, R11 ;  /* 0x0400000c0d0e7389 */ /* 0x00006400000c000b */
[----:B01----:R-:W-:Y:S01]  /*158a0*/  ENDCOLLECTIVE ;  /* 0x000000000000791b */ /* 0x003fe20003800000 */
.L_x_4429:
[----:B------:R-:W-:Y:S01]  /*158b0*/  IMAD.MOV.U32 R12, RZ, RZ, 0x10 ;  /* 0x00000010ff0c7424 */ /* 0x000fe200078e00ff */
[----:B------:R-:W-:-:S05]  /*158c0*/  SEL R4, R14, RZ, P4 ;  /* 0x000000ff0e047207 */ /* 0x000fca0002000000 */
[----:B------:R-:W-:-:S04]  /*158d0*/  IMAD.IADD R4, R3, 0x1, R4 ;  /* 0x0000000103047824 */ /* 0x000fc800078e0204 */
[----:B------:R-:W-:-:S07]  /*158e0*/  IMAD.MOV.U32 R13, RZ, RZ, R4 ;  /* 0x000000ffff0d7224 */ /* 0x000fce00078e0004 */
[----:B------:R-:W-:Y:S05]  /*158f0*/  WARPSYNC.COLLECTIVE R15, `(.L_x_4430) ;  /* 0x000000000f087348 */ /* 0x000fea0003c00000 */
[----:B------:R0:W1:Y:S02]  /*15900*/  SHFL.UP P6, R14, R13, R12, R11 ;  /* 0x0400000c0d0e7389 */ /* 0x00006400000c000b */
[----:B01----:R-:W-:Y:S01]  /*15910*/  ENDCOLLECTIVE ;  /* 0x000000000000791b */ /* 0x003fe20003800000 */
.L_x_4430:
        /* <DEDUP_REMOVED lines=8> */
.L_x_4431:
[----:B------:R-:W-:Y:S05]  /*159a0*/  BRA `(.L_x_4432) ;  /* 0xffffffc000707947 */ /* 0x000fea000383ffff */
.L_x_4328:
[----:B------:R-:W-:Y:S01]  /*159b0*/  BSSY B0, `(.L_x_4433) ;  /* 0x0000006000007945 */ /* 0x000fe20003800000 */
[----:B------:R-:W-:Y:S01]  /*159c0*/  PLOP3.LUT P6, PT, P6, PT, PT, 0x8, 0x0 ;  /* 0x000000000000781c */ /* 0x000fe200037ce170 */
[----:B------:R-:W-:-:S12]  /*159d0*/  IMAD.MOV.U32 R15, RZ, RZ, -0x1 ;  /* 0xffffffffff0f7424 */ /* 0x000fd800078e00ff */
[----:B01----:R-:W-:Y:S05]  /*159e0*/  WARPSYNC.COLLECTIVE R15, `(.L_x_4434) ;  /* 0x000000000f087348 */ /* 0x003fea0003c00000 */
[----:B------:R-:W-:Y:S01]  /*159f0*/  VOTE.ANY R14, PT, P6 ;  /* 0x00000000000e7806 */ /* 0x000fe200030e0100 */
[----:B01----:R-:W-:Y:S06]  /*15a00*/  ENDCOLLECTIVE ;  /* 0x000000000000791b */ /* 0x003fec0003800000 */
.L_x_4434:
[----:B------:R-:W-:Y:S05]  /*15a10*/  BSYNC B0 ;  /* 0x0000000000007941 */ /* 0x000fea0003800000 */
.L_x_4433:
        /* <DEDUP_REMOVED lines=9> */
.L_x_4435:
[----:B------:R-:W-:Y:S01]  /*15ab0*/  IMAD.MOV.U32 R5, RZ, RZ, R14 ;  /* 0x000000ffff057224 */ /* 0x000fe200078e000e */
[----:B------:R-:W-:Y:S06]  /*15ac0*/  BRA `(.L_x_4436) ;  /* 0xffffffc000607947 */ /* 0x000fec000383ffff */
.L_x_4330:
[----:B------:R-:W-:Y:S01]  /*15ad0*/  BSSY B0, `(.L_x_4437) ;  /* 0x0000007000007945 */ /* 0x000fe20003800000 */
[----:B------:R-:W-:Y:S02]  /*15ae0*/  IMAD.MOV.U32 R13, RZ, RZ, R2 ;  /* 0x000000ffff0d7224 */ /* 0x000fe400078e0002 */
[----:B------:R-:W-:Y:S02]  /*15af0*/  IMAD.MOV.U32 R11, RZ, RZ, 0x1f ;  /* 0x0000001fff0b7424 */ /* 0x000fe400078e00ff */
[----:B------:R-:W-:-:S07]  /*15b00*/  IMAD.MOV.U32 R15, RZ, RZ, -0x1 ;  /* 0xffffffffff0f7424 */ /* 0x000fce00078e00ff */
[----:B0123--:R-:W-:Y:S05]  /*15b10*/  WARPSYNC.COLLECTIVE R15, `(.L_x_4438) ;  /* 0x000000000f087348 */ /* 0x00ffea0003c00000 */
[----:B------:R4:W0:Y:S02]  /*15b20*/  SHFL.IDX P6, R14, R13, R12, R11 ;  /* 0x0000000c0d0e7389 */ /* 0x00082400000c000b */
[----:B01234-:R-:W-:Y:S01]  /*15b30*/  ENDCOLLECTIVE ;  /* 0x000000000000791b */ /* 0x01ffe20003800000 */
.L_x_4438:
[----:B------:R-:W-:Y:S05]  /*15b40*/  BSYNC B0 ;  /* 0x0000000000007941 */ /* 0x000fea0003800000 */
.L_x_4437:
[----:B------:R-:W-:Y:S05]  /*15b50*/  BRA `(.L_x_4329) ;  /* 0xffffffc000587947 */ /* 0x000fea000383ffff */
.L_x_4334:
[----:B0-----:R0:W1:Y:S02]  /*15b60*/  SYNCS.PHASECHK.TRANS64.TRYWAIT P0, [R7+URZ+0x38820], R0 ;  /* 0x03882000070075a7 */ /* 0x001064000800017f */
[----:B-1----:R-:W-:Y:S05]  /*15b70*/  @!P0 NANOSLEEP.SYNCS 0x989680 ;  /* 0x009896800000895d */ /* 0x002fea0003900000 */
[----:B------:R-:W1:Y:S02]  /*15b80*/  @!P0 SYNCS.PHASECHK.TRANS64 P0, [R7+URZ+0x38820], R0 ;  /* 0x03882000070085a7 */ /* 0x000e64000800007f */
[----:B-1----:R-:W-:Y:S05]  /*15b90*/  @!P0 BRA `(.L_x_4334) ;  /* 0xfffffffc00f08947 */ /* 0x002fea000383ffff */
[----:B------:R-:W-:Y:S05]  /*15ba0*/  BRA `(.L_x_4439) ;  /* 0xffffffc400447947 */ /* 0x000fea000383ffff */
.L_x_4335:
        /* <DEDUP_REMOVED lines=8> */
[----:B0-234-:R-:W-:Y:S05]  /*15c30*/  WARPSYNC.COLLECTIVE R15, `(.L_x_4441) ;  /* 0x000000000f087348 */ /* 0x01dfea0003c00000 */
[----:B------:R1:W0:Y:S02]  /*15c40*/  SHFL.IDX P6, R14, R13, R12, R11 ;  /* 0x0000000c0d0e7389 */ /* 0x00022400000c000b */
[----:B01234-:R-:W-:Y:S01]  /*15c50*/  ENDCOLLECTIVE ;  /* 0x000000000000791b */ /* 0x01ffe20003800000 */
.L_x_4441:
[----:B------:R-:W-:Y:S05]  /*15c60*/  BSYNC B0 ;  /* 0x0000000000007941 */ /* 0x000fea0003800000 */
.L_x_4440:
[----:B------:R-:W-:Y:S05]  /*15c70*/  BRA `(.L_x_4442) ;  /* 0xffffffc4002c7947 */ /* 0x000fea000383ffff */
.L_x_4338:
[----:B------:R-:W-:Y:S01]  /*15c80*/  BSSY B1, `(.L_x_4443) ;  /* 0x0000006000017945 */ /* 0x000fe20003800000 */
[----:B------:R-:W-:-:S07]  /*15c90*/  IMAD.MOV.U32 R15, RZ, RZ, -0x1 ;  /* 0xffffffffff0f7424 */ /* 0x000fce00078e00ff */
[----:B0-234-:R-:W-:Y:S05]  /*15ca0*/  WARPSYNC.COLLECTIVE R15, `(.L_x_4444) ;  /* 0x000000000f0c7348 */ /* 0x01dfea0003c00000 */
[----:B------:R-:W-:Y:S02]  /*15cb0*/  ELECT P6, UR62, PT ;  /* 0x00000000003e782f */ /* 0x000fe400038c0000 */
[----:B------:R-:W-:Y:S01]  /*15cc0*/  MOV R14, UR62 ;  /* 0x0000003e000e7c02 */ /* 0x000fe20008000f00 */
[----:B0-234-:R-:W-:Y:S10]  /*15cd0*/  ENDCOLLECTIVE ;  /* 0x000000000000791b */ /* 0x01dff40003800000 */
.L_x_4444:
[----:B------:R-:W-:Y:S05]  /*15ce0*/  BSYNC B1 ;  /* 0x0000000000017941 */ /* 0x000fea0003800000 */
.L_x_4443:
[----:B------:R-:W-:Y:S05]  /*15cf0*/  BRA `(.L_x_4445) ;  /* 0xffffffc400247947 */ /* 0x000fea000383ffff */
.L_x_4340:
[----:B0-----:R0:W1:Y:S02]  /*15d00*/  SYNCS.PHASECHK.TRANS64.TRYWAIT P1, [R5+URZ+0x38840], R0 ;  /* 0x03884000050075a7 */ /* 0x001064000802017f */
[----:B-1----:R-:W-:Y:S05]  /*15d10*/  @!P1 NANOSLEEP.SYNCS 0x989680 ;  /* 0x009896800000995d */ /* 0x002fea0003900000 */
[----:B------:R-:W1:Y:S02]  /*15d20*/  @!P1 SYNCS.PHASECHK.TRANS64 P1, [R5+URZ+0x38840], R0 ;  /* 0x03884000050095a7 */ /* 0x000e64000802007f */
[----:B-1----:R-:W-:Y:S05]  /*15d30*/  @!P1 BRA `(.L_x_4340) ;  /* 0xfffffffc00f09947 */ /* 0x002fea000383ffff */
[----:B------:R-:W-:Y:S05]  /*15d40*/  BRA `(.L_x_4446) ;  /* 0xffffffc400447947 */ /* 0x000fea000383ffff */
.L_x_4342:
[----:B-1----:R1:W0:Y:S02]  /*15d50*/  SYNCS.PHASECHK.TRANS64.TRYWAIT P1, [R3+URZ+0x38840], R2 ;  /* 0x03884002030075a7 */ /* 0x002224000802017f */
[----:B0-----:R-:W-:Y:S05]  /*15d60*/  @!P1 NANOSLEEP.SYNCS 0x989680 ;  /* 0x009896800000995d */ /* 0x001fea0003900000 */
[----:B------:R-:W0:Y:S02]  /*15d70*/  @!P1 SYNCS.PHASECHK.TRANS64 P1, [R3+URZ+0x38840], R2 ;  /* 0x03884002030095a7 */ /* 0x000e24000802007f */
[----:B0-----:R-:W-:Y:S05]  /*15d80*/  @!P1 BRA `(.L_x_4342) ;  /* 0xfffffffc00f09947 */ /* 0x001fea000383ffff */
[----:B------:R-:W-:Y:S05]  /*15d90*/  BRA `(.L_x_4447) ;  /* 0xffffffc400507947 */ /* 0x000fea000383ffff */
.L_x_4344:
[----:B------:R0:W0:Y:S02]  /*15da0*/  SYNCS.PHASECHK.TRANS64.TRYWAIT P1, [R5+URZ+0x38860], R0 ;  /* 0x03886000050075a7 */ /* 0x000024000802017f */
[----:B0-----:R-:W-:Y:S05]  /*15db0*/  @!P1 NANOSLEEP.SYNCS 0x989680 ;  /* 0x009896800000995d */ /* 0x001fea0003900000 */
[----:B------:R-:W0:Y:S02]  /*15dc0*/  @!P1 SYNCS.PHASECHK.TRANS64 P1, [R5+URZ+0x38860], R0 ;  /* 0x03886000050095a7 */ /* 0x000e24000802007f */
[----:B0-----:R-:W-:Y:S05]  /*15dd0*/  @!P1 BRA `(.L_x_4344) ;  /* 0xfffffffc00f09947 */ /* 0x001fea000383ffff */
[----:B------:R-:W-:Y:S05]  /*15de0*/  BRA `(.L_x_4448) ;  /* 0xffffffc4004c7947 */ /* 0x000fea000383ffff */
.L_x_4449:
        /* <DEDUP_REMOVED lines=9> */
.L_x_15645:


//--------------------- .text._ZN7cutlass13device_kernelIN5flash11enable_sm90INS1_16FlashAttnFwdSm90INS1_25CollectiveMainloopFwdSm90ILi2EN4cute5tupleIJNS5_1CILi1EEES8_S8_EEENS6_IJNS7_ILi64EEESA_SA_EEELi512ENS_6half_tEfNS_4arch4Sm90ELb0ELb0ELb1ELb1ELb1ELb1ELb1ELb0ELb0ELb1ELb0ELb0EEENS1_21CollectiveEpilogueFwdINS6_IJSA_NS7_ILi512EEESA_EEES9_SC_SE_Li256ELb1ELb1ELb0ELb0EEENS1_36VarlenDynamicPersistentTileSchedulerILi64ELi64ELi256ELi128ELb0ELb1ELb1ELb0ELb1ELb1EEEEEEEEEvNT_6ParamsE --------------------------
	.section	.text._ZN7cutlass13device_kernelIN5flash11enable_sm90INS1_16FlashAttnFwdSm90INS1_25CollectiveMainloopFwdSm90ILi2EN4cute5tupleIJNS5_1CILi1EEES8_S8_EEENS6_IJNS7_ILi64EEESA_SA_EEELi512ENS_6half_tEfNS_4arch4Sm90ELb0ELb0ELb1ELb1ELb1ELb1ELb1ELb0ELb0ELb1ELb0ELb0EEENS1_21CollectiveEpilogueFwdINS6_IJSA_NS7_ILi512EEESA_EEES9_SC_SE_Li256ELb1ELb1ELb0ELb0EEENS1_36VarlenDynamicPersistentTileSchedulerILi64ELi64ELi256ELi128ELb0ELb1ELb1ELb0ELb1ELb1EEEEEEEEEvNT_6ParamsE,"ax",@progbits
	.align	128
.text._ZN7cutlass13device_kernelIN5flash11enable_sm90INS1_16FlashAttnFwdSm90INS1_25CollectiveMainloopFwdSm90ILi2EN4cute5tupleIJNS5_1CILi1EEES8_S8_EEENS6_IJNS7_ILi64EEESA_SA_EEELi512ENS_6half_tEfNS_4arch4Sm90ELb0ELb0ELb1ELb1ELb1ELb1ELb1ELb0ELb0ELb1ELb0ELb0EEENS1_21CollectiveEpilogueFwdINS6_IJSA_NS7_ILi512EEESA_EEES9_SC_SE_Li256ELb1ELb1ELb0ELb0EEENS1_36VarlenDynamicPersistentTileSchedulerILi64ELi64ELi256ELi128ELb0ELb1ELb1ELb0ELb1ELb1EEEEEEEEEvNT_6ParamsE:
        .type           _ZN7cutlass13device_kernelIN5flash11enable_sm90INS1_16FlashAttnFwdSm90INS1_25CollectiveMainloopFwdSm90ILi2EN4cute5tupleIJNS5_1CILi1EEES8_S8_EEENS6_IJNS7_ILi64EEESA_SA_EEELi512ENS_6half_tEfNS_4arch4Sm90ELb0ELb0ELb1ELb1ELb1ELb1ELb1ELb0ELb0ELb1ELb0ELb0EEENS1_21CollectiveEpilogueFwdINS6_IJSA_NS7_ILi512EEESA_EEES9_SC_SE_Li256ELb1ELb1ELb0ELb0EEENS1_36VarlenDynamicPersistentTileSchedulerILi64ELi64ELi256ELi128ELb0ELb1ELb1ELb0ELb1ELb1EEEEEEEEEvNT_6ParamsE,@function
        .size           _ZN7cutlass13device_kernelIN5flash11enable_sm90INS1_16FlashAttnFwdSm90INS1_25CollectiveMainloopFwdSm90ILi2EN4cute5tupleIJNS5_1CILi1EEES8_S8_EEENS6_IJNS7_ILi64EEESA_SA_EEELi512ENS_6half_tEfNS_4arch4Sm90ELb0ELb0ELb1ELb1ELb1ELb1ELb1ELb0ELb0ELb1ELb0ELb0EEENS1_21CollectiveEpilogueFwdINS6_IJSA_NS7_ILi512EEESA_EEES9_SC_SE_Li256ELb1ELb1ELb0ELb0EEENS1_36VarlenDynamicPersistentTileSchedulerILi64ELi64ELi256ELi128ELb0ELb1ELb1ELb0ELb1ELb1EEEEEEEEEvNT_6ParamsE,(.L_x_15646 - _ZN7cutlass13device_kernelIN5flash11enable_sm90INS1_16FlashAttnFwdSm90INS1_25CollectiveMainloopFwdSm90ILi2EN4cute5tupleIJNS5_1CILi1EEES8_S8_EEENS6_IJNS7_ILi64EEESA_SA_EEELi512ENS_6half_tEfNS_4arch4Sm90ELb0ELb0ELb1ELb1ELb1ELb1ELb1ELb0ELb0ELb1ELb0ELb0EEENS1_21CollectiveEpilogueFwdINS6_IJSA_NS7_ILi512EEESA_EEES9_SC_SE_Li256ELb1ELb1ELb0ELb0EEENS1_36VarlenDynamicPersistentTileSchedulerILi64ELi64ELi256ELi128ELb0ELb1ELb1ELb0ELb1ELb1EEEEEEEEEvNT_6ParamsE)
        .other          _ZN7cutlass13device_kernelIN5flash11enable_sm90INS1_16FlashAttnFwdSm90INS1_25CollectiveMainloopFwdSm90ILi2EN4cute5tupleIJNS5_1CILi1EEES8_S8_EEENS6_IJNS7_ILi64EEESA_SA_EEELi512ENS_6half_tEfNS_4arch4Sm90ELb0ELb0ELb1ELb1ELb1ELb1ELb1ELb0ELb0ELb1ELb0ELb0EEENS1_21CollectiveEpilogueFwdINS6_IJSA_NS7_ILi512EEESA_EEES9_SC_SE_Li256ELb1ELb1ELb0ELb0EEENS1_36VarlenDynamicPersistentTileSchedulerILi64ELi64ELi256ELi128ELb0ELb1ELb1ELb0ELb1ELb1EEEEEEEEEvNT_6ParamsE,@"STO_CUDA_ENTRY STV_DEFAULT"
_ZN7cutlass13device_kernelIN5flash11enable_sm90INS1_16FlashAttnFwdSm90INS1_25CollectiveMainloopFwdSm90ILi2EN4cute5tupleIJNS5_1CILi1EEES8_S8_EEENS6_IJNS7_ILi64EEESA_SA_EEELi512ENS_6half_tEfNS_4arch4Sm90ELb0ELb0ELb1ELb1ELb1ELb1ELb1ELb0ELb0ELb1ELb0ELb0EEENS1_21CollectiveEpilogueFwdINS6_IJSA_NS7_ILi512EEESA_EEES9_SC_SE_Li256ELb1ELb1ELb0ELb0EEENS1_36VarlenDynamicPersistentTileSchedulerILi64ELi64ELi256ELi128ELb0ELb1ELb1ELb0ELb1ELb1EEEEEEEEEvNT_6ParamsE:
        /* <DEDUP_REMOVED lines=17> */
.L_x_4451:
[----:B------:R-:W-:Y:S05]  /*0110*/  BSYNC B0 ;  /* 0x0000000000007941 */ /* 0x000fea0003800000 */
.L_x_4450:
        /* <DEDUP_REMOVED lines=12> */
[----:B------:R-:W-:Y:S01]  /*01e0*/  VOTEU.ANY UP2, P0 ;  /* 0x00000000003f7886 */ /* 0x000fe20000040100 */
        /* <DEDUP_REMOVED lines=8> */
[----:B-1----:R0:W1:Y:S01]  /*0270*/  @UP0 SYNCS.EXCH.64 URZ, [UR8+0x38800], UR4 ;  /* 0x03880004083f05b2 */ /* 0x0020620008000100 */
[----:B------:R0:W2:Y:S05]  /*0280*/  @UP1 SYNCS.EXCH.64 URZ, [UR8+0x38810], UR4 ;  /* 0x03881004083f15b2 */ /* 0x0000aa0008000100 */
[----:B------:R0:W3:Y:S02]  /*0290*/  @UP2 SYNCS.EXCH.64 URZ, [UR8+0x38820], UR6 ;  /* 0x03882006083f25b2 */ /* 0x0000e40008000100 */
        /* <DEDUP_REMOVED lines=15> */
.L_x_4452:
        /* <DEDUP_REMOVED lines=22> */
.L_x_4453:
        /* <DEDUP_REMOVED lines=18> */
.L_x_4454:
        /* <DEDUP_REMOVED lines=22> */
.L_x_4455:
        /* <DEDUP_REMOVED lines=22> */
.L_x_4456:
[----:B------:R-:W-:Y:S01]  /*08d0*/  IMAD.MOV.U32 R3, RZ, RZ, 0x1 ;  /* 0x00000001ff037424 */ /* 0x000fe200078e00ff */
[----:B------:R-:W-:Y:S01]  /*08e0*/  ISETP.NE.AND P0, PT, R4, RZ, PT ;  /* 0x000000ff0400720c */ /* 0x000fe20003f05270 */
[----:B------:R-:W-:Y:S01]  /*08f0*/  NOP ;  /* 0x0000000000007918 */ /* 0x000fe20000000000 */
[----:B------:R-:W-:Y:S01]  /*0900*/  ULDC.64 UR40, c[0x0][0x208] ;  /* 0x0000820000287ab9 */ /* 0x000fe20000000a00 */
[----:B------:R-:W-:Y:S01]  /*0910*/  BSSY B9, `(.L_x_4457) ;  /* 0x0001acf000097945 */ /* 0x000fe20003800000 */
[----:B------:R-:W-:-:S05]  /*0920*/  SEL R3, R3, 0x2, !P0 ;  /* 0x0000000203037807 */ /* 0x000fca0004000000 */
[----:B------:R0:W-:Y:S02]  /*0930*/  STL [R1+0x8], R3 ;  /* 0x0000080301007387 */ /* 0x0001e40000100800 */
[----:B01234-:R-:W-:Y:S06]  /*0940*/  BAR.SYNC.DEFER_BLOCKING 0x0 ;  /* 0x0000000000007b1d */ /* 0x01ffec0000010000 */
[----:B------:R-:W-:Y:S05]  /*0950*/  @!P0 BRA `(.L_x_4458) ;  /* 0x0000012c00408947 */ /* 0x000fea0003800000 */
.L_x_4459:
        /* <DEDUP_REMOVED lines=19> */
[----:B------:R-:W2:Y:S01]  /*0a90*/  LDL.LU R18, [R1+0x8] ;  /* 0x0000080001127983 */ /* 0x000ea20000300800 */
[----:B------:R-:W-:Y:S01]  /*0aa0*/  VIADD R19, R0, 0xffffff80 ;  /* 0xffffff8000137836 */ /* 0x000fe20000000000 */
[----:B------:R-:W-:Y:S01]  /*0ab0*/  CS2R R22, SRZ ;  /* 0x0000000000167805 */ /* 0x000fe2000001ff00 */
[----:B------:R-:W-:Y:S02]  /*0ac0*/  IMAD.MOV.U32 R225, RZ, RZ, 0x20 ;  /* 0x00000020ffe17424 */ /* 0x000fe400078e00ff */
[----:B------:R-:W-:Y:S01]  /*0ad0*/  IMAD.MOV.U32 R186, RZ, RZ, RZ ;  /* 0x000000ffffba7224 */ /* 0x000fe200078e00ff */
[----:B------:R-:W-:-:S04]  /*0ae0*/  SHF.R.S32.HI R0, RZ, 0x1f, R19 ;  /* 0x0000001fff007819 */ /* 0x000fc80000011413 */
        /* <DEDUP_REMOVED lines=15> */
[----:B------:R-:W-:Y:S02]  /*0be0*/  LOP3.LUT R14, R7, 0x1ffffffe, RZ, 0xc0, !PT ;  /* 0x1ffffffe070e7812 */ /* 0x000fe400078ec0ff */
[----:B------:R-:W-:Y:S02]  /*0bf0*/  LEA.HI R13, R13, R220, RZ, 0x2 ;  /* 0x000000dc0d0d7211 */ /* 0x000fe400078f10ff */
[----:B------:R-:W-:Y:S01]  /*0c00*/  SHF.R.S32.HI R7, RZ, 0x2, R6 ;  /* 0x00000002ff077819 */ /* 0x000fe20000011406 */
[----:B------:R-:W-:Y:S01]  /*0c10*/  IMAD.IADD R14, R11, 0x1, -R14 ;  /* 0x000000010b0e7824 */ /* 0x000fe200078e0a0e */
[----:B------:R-:W-:Y:S02]  /*0c20*/  SHF.R.S32.HI R8, RZ, 0x1f, R6 ;  /* 0x0000001fff087819 */ /* 0x000fe40000011406 */
[----:B------:R-:W-:Y:S01]  /*0c30*/  SHF.R.S32.HI R15, RZ, 0x7, R3 ;  /* 0x00000007ff0f7819 */ /* 0x000fe20000011403 */
[----:B------:R-:W-:Y:S01]  /*0c40*/  IMAD.SHL.U32 R14, R14, 0x8, RZ ;  /* 0x000000080e0e7824 */ /* 0x000fe200078e00ff */
[----:B------:R-:W-:-:S02]  /*0c50*/  LOP3.LUT R13, R13, 0x3ffffc, RZ, 0xc0, !PT ;  /* 0x003ffffc0d0d7812 */ /* 0x000fc400078ec0ff */
[----:B------:R-:W-:Y:S01]  /*0c60*/  LEA.HI R8, R8, R7, RZ, 0x3 ;  /* 0x0000000708087211 */ /* 0x000fe200078f18ff */
[----:B------:R-:W-:Y:S01]  /*0c70*/  IMAD R16, R15, 0x100, R9 ;  /* 0x000001000f107824 */ /* 0x000fe200078e0209 */
[----:B------:R-:W-:Y:S01]  /*0c80*/  LOP3.LUT R12, R10, 0xfffffff8, RZ, 0xc0, !PT ;  /* 0xfffffff80a0c7812 */ /* 0x000fe200078ec0ff */
[----:B------:R-:W-:Y:S01]  /*0c90*/  IMAD.IADD R13, R220, 0x1, -R13 ;  /* 0x00000001dc0d7824 */ /* 0x000fe200078e0a0d */
[----:B------:R-:W-:Y:S01]  /*0ca0*/  LOP3.LUT R8, R8, 0xfffffff8, RZ, 0xc0, !PT ;  /* 0xfffffff808087812 */ /* 0x000fe200078ec0ff */
[----:B------:R-:W-:Y:S01]  /*0cb0*/  IMAD.SHL.U32 R10, R10, 0x40, RZ ;  /* 0x000000400a0a7824 */ /* 0x000fe200078e00ff */
[----:B------:R-:W-:Y:S01]  /*0cc0*/  LEA.HI R5, R5, R4, RZ, 0x5 ;  /* 0x0000000405057211 */ /* 0x000fe200078f28ff */
[----:B------:R-:W-:Y:S01]  /*0cd0*/  IMAD.IADD R12, R9, 0x1, -R12 ;  /* 0x00000001090c7824 */ /* 0x000fe200078e0a0c */
[----:B------:R-:W-:Y:S01]  /*0ce0*/  LOP3.LUT R11, R6, 0x7ffffffc, RZ, 0xc0, !PT ;  /* 0x7ffffffc060b7812 */ /* 0x000fe200078ec0ff */
[----:B------:R-:W-:Y:S01]  /*0cf0*/  IMAD R13, R13, 0x10, R16 ;  /* 0x000000100d0d7824 */ /* 0x000fe200078e0210 */
[----:B------:R-:W-:Y:S01]  /*0d00*/  SHF.R.S32.HI R5, RZ, 0x5, R5 ;  /* 0x00000005ff057819 */ /* 0x000fe20000011405 */
[----:B------:R-:W-:Y:S01]  /*0d10*/  IMAD.IADD R8, R7, 0x1, -R8 ;  /* 0x0000000107087824 */ /* 0x000fe200078e0a08 */
[----:B------:R-:W-:Y:S01]  /*0d20*/  IADD3 R11, R4, -R11, RZ ;  /* 0x8000000b040b7210 */ /* 0x000fe20007ffe0ff */
[----:B------:R-:W-:Y:S01]  /*0d30*/  IMAD.SHL.U32 R9, R12, 0x40, RZ ;  /* 0x000000400c097824 */ /* 0x000fe200078e00ff */
[CC--:B------:R-:W-:Y:S01]  /*0d40*/  LEA.HI R4, R0.reuse, R19.reuse, RZ, 0x3 ;  /* 0x0000001300047211 */ /* 0x0c0fe200078f18ff */
[----:B------:R-:W-:Y:S01]  /*0d50*/  IMAD.U32 R7, R13, 0x40, R14 ;  /* 0x000000400d077824 */ /* 0x000fe200078e000e */
[----:B------:R-:W-:Y:S01]  /*0d60*/  LEA.HI R0, R0, R19, RZ, 0x2 ;  /* 0x0000001300007211 */ /* 0x000fe200078f10ff */
[----:B------:R-:W-:Y:S01]  /*0d70*/  IMAD R194, R5, 0x10, R8 ;  /* 0x0000001005c27824 */ /* 0x000fe200078e0208 */
[----:B------:R-:W-:Y:S01]  /*0d80*/  SHF.R.S32.HI R5, RZ, 0x3, R4 ;  /* 0x00000003ff057819 */ /* 0x000fe20000011404 */
[----:B------:R-:W-:Y:S01]  /*0d90*/  IMAD.SHL.U32 R221, R11, 0x2, RZ ;  /* 0x000000020bdd7824 */ /* 0x000fe200078e00ff */
[----:B------:R-:W-:Y:S01]  /*0da0*/  LOP3.LUT R9, R9, 0x1c0, RZ, 0xc0, !PT ;  /* 0x000001c009097812 */ /* 0x000fe200078ec0ff */
[----:B------:R0:W-:Y:S01]  /*0db0*/  STL [R1+0x6c], R7 ;  /* 0x00006c0701007387 */ /* 0x0001e20000100800 */
[----:B------:R-:W-:-:S02]  /*0dc0*/  LOP3.LUT R4, R4, 0xfffffff8, RZ, 0xc0, !PT ;  /* 0xfffffff804047812 */ /* 0x000fc400078ec0ff */
[----:B------:R-:W-:Y:S01]  /*0dd0*/  LOP3.LUT R14, R9, 0x8, R14, 0xf8, !PT ;  /* 0x00000008090e7812 */ /* 0x000fe200078ef80e */
[----:B------:R-:W-:Y:S01]  /*0de0*/  STL [R1+0x48], RZ ;  /* 0x000048ff01007387 */ /* 0x000fe20000100800 */
[--C-:B------:R-:W-:Y:S02]  /*0df0*/  SHF.R.S32.HI R187, RZ, 0x2, R0.reuse ;  /* 0x00000002ffbb7819 */ /* 0x100fe40000011400 */
[----:B------:R-:W-:Y:S02]  /*0e00*/  SHF.R.S32.HI R6, RZ, 0x1f, R0 ;  /* 0x0000001fff067819 */ /* 0x000fe40000011400 */
[----:B------:R-:W-:Y:S02]  /*0e10*/  SHF.R.U32.HI R9, RZ, 0x3, R9 ;  /* 0x00000003ff097819 */ /* 0x000fe40000011609 */
[----:B0-----:R-:W-:Y:S01]  /*0e20*/  LOP3.LUT R7, R10, 0x7ffffe00, RZ, 0xc0, !PT ;  /* 0x7ffffe000a077812 */ /* 0x001fe200078ec0ff */
[----:B------:R-:W-:Y:S01]  /*0e30*/  IMAD.IADD R10, R19, 0x1, -R4 ;  /* 0x00000001130a7824 */ /* 0x000fe200078e0a04 */
[----:B------:R-:W-:-:S02]  /*0e40*/  LOP3.LUT R0, R0, 0xfffffffc, RZ, 0xc0, !PT ;  /* 0xfffffffc00007812 */ /* 0x000fc400078ec0ff */
[----:B------:R-:W-:Y:S01]  /*0e50*/  LOP3.LUT R14, R14, R9, RZ, 0x3c, !PT ;  /* 0x000000090e0e7212 */ /* 0x000fe200078e3cff */
[----:B------:R-:W-:Y:S01]  /*0e60*/  IMAD.SHL.U32 R192, R10, 0x8, RZ ;  /* 0x000000080ac07824 */ /* 0x000fe200078e00ff */
[----:B------:R-:W-:Y:S01]  /*0e70*/  LEA.HI R3, R3, R15, RZ, 0x1 ;  /* 0x0000000f03037211 */ /* 0x000fe200078f08ff */
[----:B------:R-:W-:Y:S01]  /*0e80*/  IMAD.IADD R8, R19, 0x1, -R0 ;  /* 0x0000000113087824 */ /* 0x000fe200078e0a00 */
[----:B------:R-:W-:Y:S01]  /*0e90*/  LEA.HI R6, R6, R187, RZ, 0x3 ;  /* 0x000000bb06067211 */ /* 0x000fe200078f18ff */
[----:B------:R-:W-:Y:S01]  /*0ea0*/  VIADD R9, R187, 0x20 ;  /* 0x00000020bb097836 */ /* 0x000fe20000000000 */
[----:B------:R-:W-:Y:S01]  /*0eb0*/  LOP3.LUT R3, R3, 0xfffffe, RZ, 0xc0, !PT ;  /* 0x00fffffe03037812 */ /* 0x000fe200078ec0ff */
        /* <DEDUP_REMOVED lines=9> */
[----:B------:R-:W-:Y:S01]  /*0f50*/  LEA.HI R5, R5, R9, RZ, 0x3 ;  /* 0x0000000905057211 */ /* 0x000fe200078f18ff */
[----:B------:R-:W-:Y:S01]  /*0f60*/  IMAD.SHL.U32 R16, R8, 0x8, RZ ;  /* 0x0000000808107824 */ /* 0x000fe200078e00ff */
[----:B------:R-:W-:Y:S01]  /*0f70*/  IADD3 R30, R192, 0x180, RZ ;  /* 0x00000180c01e7810 */ /* 0x000fe20007ffe0ff */
[----:B------:R-:W-:Y:S01]  /*0f80*/  IMAD.SHL.U32 R184, R8, 0x4, RZ ;  /* 0x0000000408b87824 */ /* 0x000fe200078e00ff */
[----:B------:R-:W-:Y:S01]  /*0f90*/  SHF.R.S32.HI R35, RZ, 0x1f, R34 ;  /* 0x0000001fff237819 */ /* 0x000fe20000011422 */
[----:B------:R-:W-:Y:S01]  /*0fa0*/  VIADD R31, R192, 0x140 ;  /* 0x00000140c01f7836 */ /* 0x000fe20000000000 */
[----:B------:R-:W-:Y:S01]  /*0fb0*/  SHF.R.S32.HI R34, RZ, 0x1f, R33 ;  /* 0x0000001fff227819 */ /* 0x000fe20000011421 */
[----:B------:R-:W-:Y:S01]  /*0fc0*/  IMAD.IADD R3, R15, 0x1, -R3 ;  /* 0x000000010f037824 */ /* 0x000fe200078e0a03 */
[----:B------:R-:W-:Y:S01]  /*0fd0*/  LOP3.LUT R4, R4, 0x1c0, RZ, 0xc0, !PT ;  /* 0x000001c004047812 */ /* 0x000fe200078ec0ff */
[----:B------:R-:W-:Y:S01]  /*0fe0*/  VIADD R28, R192, 0x1c0 ;  /* 0x000001c0c01c7836 */ /* 0x000fe20000000000 */
[----:B------:R-:W-:Y:S01]  /*0ff0*/  SHF.R.S32.HI R33, RZ, 0x1f, R32 ;  /* 0x0000001fff217819 */ /* 0x000fe20000011420 */
[----:B------:R-:W-:Y:S01]  /*1000*/  VIADD R193, R184, 0x10 ;  /* 0x00000010b8c17836 */ /* 0x000fe20000000000 */
[----:B------:R-:W-:Y:S01]  /*1010*/  LOP3.LUT R6, R6, 0xfffffff8, RZ, 0xc0, !PT ;  /* 0xfffffff806067812 */ /* 0x000fe200078ec0ff */
[C---:B------:R-:W-:Y:S01]  /*1020*/  VIADD R210, R16.reuse, 0xc0 ;  /* 0x000000c010d27836 */ /* 0x040fe20000000000 */
[C---:B------:R-:W-:Y:S01]  /*1030*/  IADD3 R211, R16.reuse, 0xa0, RZ ;  /* 0x000000a010d37810 */ /* 0x040fe20007ffe0ff */
[----:B------:R-:W-:Y:S01]  /*1040*/  VIADD R209, R16, 0xe0 ;  /* 0x000000e010d17836 */ /* 0x000fe20000000000 */
[----:B------:R-:W-:Y:S01]  /*1050*/  SHF.R.S32.HI R32, RZ, 0x1f, R31 ;  /* 0x0000001fff207819 */ /* 0x000fe2000001141f */
[----:B------:R-:W-:Y:S01]  /*1060*/  IMAD.SHL.U32 R222, R3, 0x100, RZ ;  /* 0x0000010003de7824 */ /* 0x000fe200078e00ff */
[----:B------:R-:W-:Y:S01]  /*1070*/  SHF.R.S32.HI R31, RZ, 0x1f, R30 ;  /* 0x0000001fff1f7819 */ /* 0x000fe2000001141e */
[----:B------:R-:W-:Y:S01]  /*1080*/  IMAD.IADD R3, R8, 0x1, -R0 ;  /* 0x0000000108037824 */ /* 0x000fe200078e0a00 */
[----:B------:R-:W-:Y:S01]  /*1090*/  SHF.R.S32.HI R30, RZ, 0x1f, R28 ;  /* 0x0000001fff1e7819 */ /* 0x000fe2000001141c */
[----:B------:R-:W-:Y:S01]  /*10a0*/  IMAD.SHL.U32 R5, R5, 0x40, RZ ;  /* 0x0000004005057824 */ /* 0x000fe200078e00ff */
[----:B------:R-:W-:Y:S01]  /*10b0*/  LOP3.LUT R0, R4, 0x38, R16, 0xf8, !PT ;  /* 0x0000003804007812 */ /* 0x000fe200078ef810 */
[----:B------:R-:W-:Y:S01]  /*10c0*/  IMAD.SHL.U32 R28, R193, 0x2, RZ ;  /* 0x00000002c11c7824 */ /* 0x000fe200078e00ff */
[----:B------:R-:W-:Y:S01]  /*10d0*/  SHF.R.U32.HI R24, RZ, 0x3, R4 ;  /* 0x00000003ff187819 */ /* 0x000fe20000011604 */
[----:B------:R-:W-:Y:S01]  /*10e0*/  IMAD.IADD R190, R187, 0x1, -R6 ;  /* 0x00000001bbbe7824 */ /* 0x000fe200078e0a06 */
[----:B------:R-:W-:Y:S01]  /*10f0*/  SHF.R.S32.HI R4, RZ, 0x1f, R211 ;  /* 0x0000001fff047819 */ /* 0x000fe200000114d3 */
[C---:B------:R-:W-:Y:S01]  /*1100*/  VIADD R208, R16.reuse, 0x100 ;  /* 0x0000010010d07836 */ /* 0x040fe20000000000 */
[----:B------:R-:W-:Y:S01]  /*1110*/  SHF.R.S32.HI R9, RZ, 0x1f, R210 ;  /* 0x0000001fff097819 */ /* 0x000fe200000114d2 */
[C---:B------:R-:W-:Y:S01]  /*1120*/  VIADD R207, R16.reuse, 0x120 ;  /* 0x0000012010cf7836 */ /* 0x040fe20000000000 */
[----:B------:R-:W-:Y:S01]  /*1130*/  SHF.R.S32.HI R6, RZ, 0x1f, R209 ;  /* 0x0000001fff067819 */ /* 0x000fe200000114d1 */
[C---:B------:R-:W-:Y:S01]  /*1140*/  VIADD R206, R16.reuse, 0x140 ;  /* 0x0000014010ce7836 */ /* 0x040fe20000000000 */
[----:B------:R-:W-:Y:S01]  /*1150*/  LOP3.LUT R5, R5, 0xfffffe00, RZ, 0xc0, !PT ;  /* 0xfffffe0005057812 */ /* 0x000fe200078ec0ff */
[----:B------:R0:W-:Y:S01]  /*1160*/  STL [R1+0x58], R28 ;  /* 0x0000581c01007387 */ /* 0x0001e20000100800 */
[----:B------:R-:W-:Y:S01]  /*1170*/  SHF.L.U64.HI R30, R211, 0x1, R4 ;  /* 0x00000001d31e7819 */ /* 0x000fe20000010204 */
[C---:B------:R-:W-:Y:S01]  /*1180*/  VIADD R205, R16.reuse, 0x160 ;  /* 0x0000016010cd7836 */ /* 0x040fe20000000000 */
[----:B------:R-:W-:Y:S01]  /*1190*/  SHF.R.S32.HI R13, RZ, 0x1f, R208 ;  /* 0x0000001fff0d7819 */ /* 0x000fe200000114d0 */
[C---:B------:R-:W-:Y:S01]  /*11a0*/  VIADD R204, R16.reuse, 0x180 ;  /* 0x0000018010cc7836 */ /* 0x040fe20000000000 */
[----:B------:R-:W-:Y:S01]  /*11b0*/  SHF.L.U64.HI R4, R209, 0x1, R6 ;  /* 0x00000001d1047819 */ /* 0x000fe20000010206 */
[----:B------:R-:W-:Y:S01]  /*11c0*/  STL [R1+0x64], R5 ;  /* 0x0000640501007387 */ /* 0x000fe20000100800 */
[----:B------:R-:W-:Y:S01]  /*11d0*/  SHF.R.S32.HI R8, RZ, 0x1f, R207 ;  /* 0x0000001fff087819 */ /* 0x000fe200000114cf */
[----:B------:R-:W-:Y:S01]  /*11e0*/  VIADD R195, R16, 0x1a0 ;  /* 0x000001a010c37836 */ /* 0x000fe20000000000 */
[----:B------:R-:W-:Y:S01]  /*11f0*/  SHF.R.S32.HI R15, RZ, 0x1f, R206 ;  /* 0x0000001fff0f7819 */ /* 0x000fe200000114ce */
[----:B------:R-:W-:Y:S01]  /*1200*/  STL [R1], R30 ;  /* 0x0000001e01007387 */ /* 0x000fe20000100800 */
[----:B0-----:R-:W-:Y:S01]  /*1210*/  SHF.L.U64.HI R28, R210, 0x1, R9 ;  /* 0x00000001d21c7819 */ /* 0x001fe20000010209 */
[----:B------:R-:W-:Y:S01]  /*1220*/  IMAD R7, R220, 0x400, R7 ;  /* 0x00000400dc077824 */ /* 0x000fe200078e0207 */
[----:B------:R-:W-:Y:S01]  /*1230*/  SHF.L.U64.HI R9, R208, 0x1, R13 ;  /* 0x00000001d0097819 */ /* 0x000fe2000001020d */
[C---:B------:R-:W-:Y:S01]  /*1240*/  VIADD R216, R16.reuse, 0x1c0 ;  /* 0x000001c010d87836 */ /* 0x040fe20000000000 */
[----:B------:R-:W-:Y:S01]  /*1250*/  SHF.L.U64.HI R6, R207, 0x1, R8 ;  /* 0x00000001cf067819 */ /* 0x000fe20000010208 */
[----:B------:R-:W-:Y:S01]  /*1260*/  STL [R1+0x4], R28 ;  /* 0x0000041c01007387 */ /* 0x000fe20000100800 */
[----:B------:R-:W-:Y:S01]  /*1270*/  SHF.R.S32.HI R10, RZ, 0x1f, R205 ;  /* 0x0000001fff0a7819 */ /* 0x000fe200000114cd */
[----:B------:R-:W-:Y:S01]  /*1280*/  VIADD R215, R16, 0x1e0 ;  /* 0x000001e010d77836 */ /* 0x000fe20000000000 */
[----:B------:R-:W-:Y:S01]  /*1290*/  R2P PR, R12, 0x6 ;  /* 0x000000060c007804 */ /* 0x000fe20000000000 */
[----:B------:R0:W-:Y:S01]  /*12a0*/  STL [R1+0x8], R4 ;  /* 0x0000080401007387 */ /* 0x0001e20000100800 */
[----:B------:R-:W-:Y:S01]  /*12b0*/  SHF.R.S32.HI R21, RZ, 0x1f, R204 ;  /* 0x0000001fff157819 */ /* 0x000fe200000114cc */
[----:B------:R-:W-:Y:S01]  /*12c0*/  IMAD.IADD R7, R7, 0x1, R14 ;  /* 0x0000000107077824 */ /* 0x000fe200078e020e */
[----:B------:R-:W-:Y:S01]  /*12d0*/  SHF.R.S32.HI R12, RZ, 0x1f, R195 ;  /* 0x0000001fff0c7819 */ /* 0x000fe200000114c3 */
[----:B------:R-:W-:Y:S01]  /*12e0*/  STL [R1+0xc], R9 ;  /* 0x00000c0901007387 */ /* 0x000fe20000100800 */
[----:B------:R-:W-:Y:S01]  /*12f0*/  SHF.L.U64.HI R8, R205, 0x1, R10 ;  /* 0x00000001cd087819 */ /* 0x000fe2000001020a */
[----:B------:R-:W-:Y:S01]  /*1300*/  IMAD R223, R7, 0x2, R2 ;  /* 0x0000000207df7824 */ /* 0x000fe200078e0202 */
[----:B------:R-:W-:Y:S01]  /*1310*/  SHF.R.S32.HI R29, RZ, 0x1f, R216 ;  /* 0x0000001fff1d7819 */ /* 0x000fe200000114d8 */
[----:B------:R1:W-:Y:S01]  /*1320*/  STL [R1+0x10], R6 ;  /* 0x0000100601007387 */ /* 0x0003e20000100800 */
[----:B------:R-:W-:Y:S01]  /*1330*/  SHF.R.S32.HI R14, RZ, 0x1f, R215 ;  /* 0x0000001fff0e7819 */ /* 0x000fe200000114d7 */
[----:B------:R-:W-:Y:S01]  /*1340*/  VIADD R214, R16, 0x40 ;  /* 0x0000004010d67836 */ /* 0x000fe20000000000 */
[----:B0-----:R-:W-:Y:S01]  /*1350*/  SHF.L.U64.HI R4, R206, 0x1, R15 ;  /* 0x00000001ce047819 */ /* 0x001fe2000001020f */
[C---:B------:R-:W-:Y:S01]  /*1360*/  VIADD R213, R16.reuse, 0x60 ;  /* 0x0000006010d57836 */ /* 0x040fe20000000000 */
[----:B------:R-:W-:Y:S01]  /*1370*/  SHF.R.S32.HI R20, RZ, 0x1f, R193 ;  /* 0x0000001fff147819 */ /* 0x000fe200000114c1 */
[----:B------:R-:W-:Y:S01]  /*1380*/  VIADD R212, R16, 0x80 ;  /* 0x0000008010d47836 */ /* 0x000fe20000000000 */
[----:B------:R-:W-:Y:S01]  /*1390*/  SHF.L.U64.HI R7, R216, 0x1, R29 ;  /* 0x00000001d8077819 */ /* 0x000fe2000001021d */
[----:B------:R0:W-:Y:S01]  /*13a0*/  STL [R1+0x14], R4 ;  /* 0x0000140401007387 */ /* 0x0001e20000100800 */
[----:B------:R-:W-:Y:S01]  /*13b0*/  LOP3.LUT R5, R5, R0, R24, 0xf6, !PT ;  /* 0x0000000005057212 */ /* 0x000fe200078ef618 */
[----:B------:R-:W-:Y:S01]  /*13c0*/  IMAD R0, R3, 0x8, R194 ;  /* 0x0000000803007824 */ /* 0x000fe200078e02c2 */
[----:B-1----:R-:W-:Y:S01]  /*13d0*/  SHF.L.U64.HI R6, R204, 0x1, R21 ;  /* 0x00000001cc067819 */ /* 0x002fe20000010215 */
[----:B------:R-:W-:Y:S01]  /*13e0*/  STL [R1+0x18], R8 ;  /* 0x0000180801007387 */ /* 0x000fe20000100800 */
[----:B------:R-:W-:Y:S01]  /*13f0*/  VIADD R226, R223, 0x36400 ;  /* 0x00036400dfe27836 */ /* 0x000fe20000000000 */
[----:B------:R-:W-:Y:S01]  /*1400*/  SEL R225, R225, 0xffffffe0, !P1 ;  /* 0xffffffe0e1e17807 */ /* 0x000fe20004800000 */
[----:B------:R-:W-:Y:S01]  /*1410*/  VIADD R19, R16, 0x20 ;  /* 0x0000002010137836 */ /* 0x000fe20000000000 */
[----:B------:R1:W-:Y:S01]  /*1420*/  STL [R1+0x1c], R6 ;  /* 0x00001c0601007387 */ /* 0x0003e20000100800 */
[----:B------:R-:W-:Y:S01]  /*1430*/  VIADD R224, R223, 0x36440 ;  /* 0x00036440dfe07836 */ /* 0x000fe20000000000 */
[----:B0-----:R-:W-:Y:S01]  /*1440*/  SHF.L.U64.HI R4, R195, 0x1, R12 ;  /* 0x00000001c3047819 */ /* 0x001fe2000001020c */
[C---:B------:R-:W-:Y:S01]  /*1450*/  @P2 VIADD R224, R226.reuse, 0xffffffc0 ;  /* 0xffffffc0e2e02836 */ /* 0x040fe20000000000 */
[----:B------:R-:W-:Y:S01]  /*1460*/  SHF.R.S32.HI R227, RZ, 0x1f, R214 ;  /* 0x0000001fffe37819 */ /* 0x000fe200000114d6 */
[----:B------:R-:W-:Y:S01]  /*1470*/  IMAD.IADD R226, R226, 0x1, R225 ;  /* 0x00000001e2e27824 */ /* 0x000fe200078e02e1 */
[----:B------:R-:W-:Y:S01]  /*1480*/  SHF.R.S32.HI R228, RZ, 0x1f, R213 ;  /* 0x0000001fffe47819 */ /* 0x000fe200000114d5 */
[----:B------:R0:W-:Y:S01]  /*1490*/  STL [R1+0x20], R4 ;  /* 0x0000200401007387 */ /* 0x0001e20000100800 */
[----:B------:R-:W-:Y:S01]  /*14a0*/  SHF.R.S32.HI R229, RZ, 0x1f, R212 ;  /* 0x0000001fffe57819 */ /* 0x000fe200000114d4 */
[----:B------:R-:W-:Y:S01]  /*14b0*/  IMAD.IADD R225, R225, 0x1, R224 ;  /* 0x00000001e1e17824 */ /* 0x000fe200078e02e0 */
[----:B-1----:R-:W-:Y:S01]  /*14c0*/  SHF.L.U64.HI R6, R215, 0x1, R14 ;  /* 0x00000001d7067819 */ /* 0x002fe2000001020e */
[----:B------:R-:W-:Y:S01]  /*14d0*/  STL [R1+0x24], R7 ;  /* 0x0000240701007387 */ /* 0x000fe20000100800 */
[----:B------:R-:W-:-:S02]  /*14e0*/  SHF.R.S32.HI R17, RZ, 0x1f, R16 ;  /* 0x0000001fff117819 */ /* 0x000fc40000011410 */
[----:B------:R-:W-:Y:S01]  /*14f0*/  SHF.R.S32.HI R191, RZ, 0x1f, R19 ;  /* 0x0000001fffbf7819 */ /* 0x000fe20000011413 */
[----:B------:R-:W-:Y:S01]  /*1500*/  STL [R1+0x28], R6 ;  /* 0x0000280601007387 */ /* 0x000fe20000100800 */
[----:B------:R-:W-:Y:S02]  /*1510*/  SHF.L.U64.HI R227, R214, 0x1, R227 ;  /* 0x00000001d6e37819 */ /* 0x000fe400000102e3 */
[----:B0-----:R-:W-:Y:S02]  /*1520*/  SHF.L.U64.HI R4, R193, 0x1, R20 ;  /* 0x00000001c1047819 */ /* 0x001fe40000010214 */
[----:B------:R-:W-:Y:S02]  /*1530*/  SHF.L.U64.HI R228, R213, 0x1, R228 ;  /* 0x00000001d5e47819 */ /* 0x000fe400000102e4 */
[----:B------:R-:W-:Y:S01]  /*1540*/  SHF.L.U64.HI R229, R212, 0x1, R229 ;  /* 0x00000001d4e57819 */ /* 0x000fe200000102e5 */
[----:B------:R0:W-:Y:S02]  /*1550*/  STL [R1+0x54], R4 ;  /* 0x0000540401007387 */ /* 0x0001e40000100800 */
[----:B0-----:R-:W-:-:S05]  /*1560*/  IMAD R4, R5, 0x2, R2 ;  /* 0x0000000205047824 */ /* 0x001fca00078e0202 */
[----:B------:R0:W-:Y:S04]  /*1570*/  STL [R1+0x5c], R4 ;  /* 0x00005c0401007387 */ /* 0x0001e80000100800 */
[----:B------:R0:W-:Y:S01]  /*1580*/  STL [R1+0x68], R0 ;  /* 0x0000680001007387 */ /* 0x0001e20000100800 */
[----:B--2---:R-:W-:Y:S01]  /*1590*/  LOP3.LUT R188, R18, 0x1, RZ, 0xfc, !PT ;  /* 0x0000000112bc7812 */ /* 0x004fe200078efcff */
[----:B0-----:R-:W-:-:S07]  /*15a0*/  IMAD.MOV.U32 R18, RZ, RZ, RZ ;  /* 0x000000ffff127224 */ /* 0x001fce00078e00ff */
.L_x_4581:
        /* <DEDUP_REMOVED lines=56> */
.L_x_4461:
[----:B------:R-:W-:Y:S02]  /*1930*/  IMAD.U32 R40, RZ, RZ, UR5 ;  /* 0x00000005ff287e24 */ /* 0x000fe4000f8e00ff */
[----:B------:R-:W-:Y:S01]  /*1940*/  IMAD.U32 R28, RZ, RZ, UR4 ;  /* 0x00000004ff1c7e24 */ /* 0x000fe2000f8e00ff */
[----:B------:R-:W-:Y:S06]  /*1950*/  @!P2 BRA `(.L_x_4462) ;  /* 0x000000000010a947 */ /* 0x000fec0003800000 */
[----:B-1----:R-:W-:-:S04]  /*1960*/  IADD3 R4, P0, R31, UR8, RZ ;  /* 0x000000081f047c10 */ /* 0x002fc8000ff1e0ff */
[----:B------:R-:W-:-:S05]  /*1970*/  IADD3.X R5, R30, UR9, RZ, P0, !PT ;  /* 0x000000091e057c10 */ /* 0x000fca00087fe4ff */
[----:B------:R0:W5:Y:S01]  /*1980*/  LDG.E R28, desc[UR40][R4.64] ;  /* 0x00000028041c7981 */ /* 0x000162000c1e1900 */
[----:B------:R-:W-:Y:S05]  /*1990*/  BRA `(.L_x_4463) ;  /* 0x0000000000107947 */ /* 0x000fea0003800000 */
.L_x_4462:
[----:B------:R-:W-:Y:S05]  /*19a0*/  @!P0 BRA `(.L_x_4463) ;  /* 0x00000000000c8947 */ /* 0x000fea0003800000 */
[----:B-1----:R-:W2:Y:S04]  /*19b0*/  LDG.E R5, desc[UR40][R8.64] ;  /* 0x0000002808057981 */ /* 0x002ea8000c1e1900 */
[----:B------:R-:W2:Y:S02]  /*19c0*/  LDG.E R28, desc[UR40][R8.64+0x4] ;  /* 0x00000428081c7981 */ /* 0x000ea4000c1e1900 */
[----:B--2---:R-:W-:-:S07]  /*19d0*/  IMAD.IADD R28, R28, 0x1, -R5 ;  /* 0x000000011c1c7824 */ /* 0x004fce00078e0a05 */
.L_x_4463:
        /* <DEDUP_REMOVED lines=17> */
[----:B------:R-:W-:Y:S01]  /*1af0*/  VIMNMX R39, RZ, R39, !PT ;  /* 0x00000027ff277248 */ /* 0x000fe20007fe0100 */
[----:B--2---:R-:W-:-:S04]  /*1b00*/  @P0 IMAD.IADD R40, R9, 0x1, -R0 ;  /* 0x0000000109280824 */ /* 0x004fc800078e0a00 */
        /* <DEDUP_REMOVED lines=36> */
.L_x_4466:
[----:B------:R-:W-:Y:S05]  /*1d50*/  BSYNC B6 ;  /* 0x0000000000067941 */ /* 0x000fea0003800000 */
.L_x_4465:
        /* <DEDUP_REMOVED lines=20> */
.L_x_4468:
[----:B------:R-:W-:Y:S05]  /*1ea0*/  BSYNC B6 ;  /* 0x0000000000067941 */ /* 0x000fea0003800000 */
.L_x_4467:
[----:B------:R-:W-:Y:S01]  /*1eb0*/  ULDC.64 UR4, c[0x0][0xaf0] ;  /* 0x0002bc0000047ab9 */ /* 0x000fe20000000a00 */
[----:B------:R-:W0:Y:S01]  /*1ec0*/  LDC R51, c[0x0][0x3f4] ;  /* 0x0000fd00ff337b82 */ /* 0x000e220000000800 */
[----:B------:R-:W-:-:S04]  /*1ed0*/  ISETP.NE.U32.AND P0, PT, RZ, UR4, PT ;  /* 0x00000004ff007c0c */ /* 0x000fc8000bf05070 */
[----:B------:R-:W-:-:S03]  /*1ee0*/  ISETP.NE.AND.EX P0, PT, RZ, UR5, PT, P0 ;  /* 0x00000005ff007c0c */ /* 0x000fc6000bf05300 */
[----:B------:R-:W1:Y:S08]  /*1ef0*/  LDC.64 R4, c[0x0][0x3f8] ;  /* 0x0000fe00ff047b82 */ /* 0x000e700000000a00 */
[----:B------:R-:W2:Y:S02]  /*1f00*/  LDC.64 R46, c[0x0][0x408] ;  /* 0x00010200ff2e7b82 */ /* 0x000ea40000000a00 */
[----:B------:R-:W-:-:S02]  /*1f10*/  @P0 IADD3 R6, P1, R31, UR4, RZ ;  /* 0x000000041f060c10 */ /* 0x000fc4000ff3e0ff */
[----:B------:R-:W-:Y:S01]  /*1f20*/  SHF.R.S32.HI R3, RZ, 0x1f, R187 ;  /* 0x0000001fff037819 */ /* 0x000fe200000114bb */
[----:B------:R-:W3:Y:S01]  /*1f30*/  S2R R12, SR_TID.X ;  /* 0x00000000000c7919 */ /* 0x000ee20000002100 */
[----:B------:R-:W-:Y:S02]  /*1f40*/  @P0 IADD3.X R7, R30, UR5, RZ, P1, !PT ;  /* 0x000000051e070c10 */ /* 0x000fe40008ffe4ff */
[----:B------:R-:W-:Y:S01]  /*1f50*/  SHF.R.S32.HI R185, RZ, 0x1f, R184 ;  /* 0x0000001fffb97819 */ /* 0x000fe200000114b8 */
[----:B------:R-:W-:Y:S01]  /*1f60*/  IMAD.SHL.U32 R44, R190, 0x40, RZ ;  /* 0x00000040be2c7824 */ /* 0x000fe200078e00ff */
[----:B------:R-:W-:Y:S01]  /*1f70*/  ULDC UR4, c[0x0][0x2f4] ;  /* 0x0000bd0000047ab9 */ /* 0x000fe20000000800 */
[----:B------:R4:W3:Y:S01]  /*1f80*/  @P0 LDG.E R41, desc[UR40][R6.64] ;  /* 0x0000002806290981 */ /* 0x0008e2000c1e1900 */
[----:B0-----:R-:W-:Y:S02]  /*1f90*/  ISETP.GE.AND P0, PT, R16, R51, PT ;  /* 0x000000331000720c */ /* 0x001fe40003f06270 */
[----:B------:R-:W-:Y:S01]  /*1fa0*/  LOP3.LUT R44, R44, 0x1c0, RZ, 0xc0, !PT ;  /* 0x000001c02c2c7812 */ /* 0x000fe200078ec0ff */
[----:B------:R-:W0:Y:S01]  /*1fb0*/  S2R R30, SR_TID.X ;  /* 0x00000000001e7919 */ /* 0x000e220000002100 */
[-C--:B-1----:R-:W-:Y:S01]  /*1fc0*/  IMAD R0, R3, R4.reuse, RZ ;  /* 0x0000000403007224 */ /* 0x082fe200078e02ff */
[----:B------:R-:W-:Y:S01]  /*1fd0*/  SHF.L.U64.HI R42, R4, 0x6, R5 ;  /* 0x00000006042a7819 */ /* 0x000fe20000010205 */
[----:B------:R-:W-:Y:S01]  /*1fe0*/  IMAD.WIDE.U32 R32, R187, R4, R16 ;  /* 0x00000004bb207225 */ /* 0x000fe200078e0010 */
[----:B------:R-:W-:-:S02]  /*1ff0*/  ISETP.GE.AND P2, PT, R16, UR4, PT ;  /* 0x0000000410007c0c */ /* 0x000fc4000bf46270 */
[----:B----45:R-:W-:Y:S01]  /*2000*/  SHF.R.S32.HI R7, RZ, 0x1f, R27 ;  /* 0x0000001fff077819 */ /* 0x030fe2000001141b */
[----:B------:R-:W-:Y:S01]  /*2010*/  IMAD R9, R187, R5, R0 ;  /* 0x00000005bb097224 */ /* 0x000fe200078e0200 */
[----:B------:R-:W-:Y:S01]  /*2020*/  SHF.R.S32.HI R48, RZ, 0x1f, R26 ;  /* 0x0000001fff307819 */ /* 0x000fe2000001141a */
[----:B--2---:R-:W-:Y:S01]  /*2030*/  IMAD R8, R3, R46, RZ ;  /* 0x0000002e03087224 */ /* 0x004fe200078e02ff */
[----:B------:R-:W-:Y:S01]  /*2040*/  SEL R3, R51, RZ, P0 ;  /* 0x000000ff33037207 */ /* 0x000fe20000000000 */
[-C--:B------:R-:W-:Y:S01]  /*2050*/  IMAD.WIDE.U32 R20, R187, R4.reuse, R184 ;  /* 0x00000004bb147225 */ /* 0x080fe200078e00b8 */
[----:B------:R-:W-:Y:S02]  /*2060*/  IADD3 R33, R9, R33, RZ ;  /* 0x0000002109217210 */ /* 0x000fe40007ffe0ff */
[----:B------:R-:W-:Y:S01]  /*2070*/  SHF.L.U64.HI R45, R46, 0x6, R47 ;  /* 0x000000062e2d7819 */ /* 0x000fe2000001022f */
[----:B------:R-:W-:Y:S01]  /*2080*/  IMAD.IADD R3, R16, 0x1, R3 ;  /* 0x0000000110037824 */ /* 0x000fe200078e0203 */
[----:B------:R-:W-:Y:S01]  /*2090*/  ISETP.GE.AND P1, PT, R19, UR4, PT ;  /* 0x0000000413007c0c */ /* 0x000fe2000bf26270 */
[----:B------:R-:W-:Y:S01]  /*20a0*/  IMAD.IADD R21, R21, 0x1, R9 ;  /* 0x0000000115157824 */ /* 0x000fe200078e0209 */
[----:B------:R-:W-:Y:S01]  /*20b0*/  P2R R63, PR, RZ, 0x4 ;  /* 0x00000004ff3f7803 */ /* 0x000fe20000000000 */
[----:B------:R-:W-:Y:S01]  /*20c0*/  IMAD R11, R187, R47, R8 ;  /* 0x0000002fbb0b7224 */ /* 0x000fe200078e0208 */
[----:B------:R-:W-:Y:S01]  /*20d0*/  SHF.R.S32.HI R6, RZ, 0x1f, R3 ;  /* 0x0000001fff067819 */ /* 0x000fe20000011403 */
[-C--:B------:R-:W-:Y:S01]  /*20e0*/  IMAD R8, R7, R4.reuse, RZ ;  /* 0x0000000407087224 */ /* 0x080fe200078e02ff */
[----:B---3--:R-:W-:Y:S01]  /*20f0*/  SHF.R.U32.HI R12, RZ, 0x7, R12 ;  /* 0x00000007ff0c7819 */ /* 0x008fe2000001160c */
[----:B------:R-:W-:Y:S01]  /*2100*/  IMAD.WIDE.U32 R20, R27, R4, R20 ;  /* 0x000000041b147225 */ /* 0x000fe200078e0014 */
[----:B------:R-:W-:-:S03]  /*2110*/  LEA.HI R3, R6, R3, RZ, 0x3 ;  /* 0x0000000306037211 */ /* 0x000fc600078f18ff */
[----:B------:R-:W-:Y:S01]  /*2120*/  IMAD R6, R7, R46, RZ ;  /* 0x0000002e07067224 */ /* 0x000fe200078e02ff */
[----:B------:R-:W-:Y:S01]  /*2130*/  LOP3.LUT R56, R3, 0xfffffff8, RZ, 0xc0, !PT ;  /* 0xfffffff803387812 */ /* 0x000fe200078ec0ff */
[----:B------:R-:W-:-:S03]  /*2140*/  IMAD.WIDE.U32 R32, R27, R4, R32 ;  /* 0x000000041b207225 */ /* 0x000fc600078e0020 */
[----:B------:R-:W-:Y:S01]  /*2150*/  SHF.R.S32.HI R61, RZ, 0x1f, R56 ;  /* 0x0000001fff3d7819 */ /* 0x000fe20000011438 */
[----:B0-----:R-:W-:Y:S02]  /*2160*/  VIADD R30, R30, 0xffffff80 ;  /* 0xffffff801e1e7836 */ /* 0x001fe40000000000 */
[----:B------:R-:W-:Y:S01]  /*2170*/  IMAD.SHL.U32 R43, R4, 0x40, RZ ;  /* 0x00000040042b7824 */ /* 0x000fe200078e00ff */
[----:B------:R-:W-:Y:S01]  /*2180*/  LOP3.LUT R4, R44, 0x18, R16, 0xf8, !PT ;  /* 0x000000182c047812 */ /* 0x000fe200078ef810 */
[----:B------:R-:W-:Y:S01]  /*2190*/  IMAD R57, R27, R47, R6 ;  /* 0x0000002f1b397224 */ /* 0x000fe200078e0206 */
[----:B------:R-:W-:Y:S01]  /*21a0*/  SHF.R.S32.HI R10, RZ, 0x1f, R30 ;  /* 0x0000001fff0a7819 */ /* 0x000fe2000001141e */
[C---:B------:R-:W-:Y:S01]  /*21b0*/  IMAD.WIDE.U32 R34, R187.reuse, R46, R184 ;  /* 0x0000002ebb227225 */ /* 0x040fe200078e00b8 */
[----:B------:R-:W-:Y:S02]  /*21c0*/  SHF.R.U32.HI R47, RZ, 0x3, R44 ;  /* 0x00000003ff2f7819 */ /* 0x000fe4000001162c */
[----:B------:R-:W-:Y:S01]  /*21d0*/  LEA.HI R10, R10, R30, RZ, 0x2 ;  /* 0x0000001e0a0a7211 */ /* 0x000fe200078f10ff */
[----:B------:R-:W-:-:S03]  /*21e0*/  IMAD.WIDE.U32 R36, R187, R46, R16 ;  /* 0x0000002ebb247225 */ /* 0x000fc600078e0010 */
[----:B------:R-:W-:Y:S01]  /*21f0*/  LOP3.LUT R10, R10, 0xfffffffc, RZ, 0xc0, !PT ;  /* 0xfffffffc0a0a7812 */ /* 0x000fe200078ec0ff */
[----:B------:R-:W-:Y:S01]  /*2200*/  IMAD R9, R27, R5, R8 ;  /* 0x000000051b097224 */ /* 0x000fe200078e0208 */
[-C--:B------:R-:W-:Y:S01]  /*2210*/  LOP3.LUT R5, R4, R47.reuse, RZ, 0x3c, !PT ;  /* 0x0000002f04057212 */ /* 0x080fe200078e3cff */
[----:B------:R-:W-:Y:S01]  /*2220*/  IMAD.IADD R35, R35, 0x1, R11 ;  /* 0x0000000123237824 */ /* 0x000fe200078e020b */
[----:B------:R-:W-:Y:S01]  /*2230*/  LOP3.LUT R4, R44, 0x38, R3, 0xf8, !PT ;  /* 0x000000382c047812 */ /* 0x000fe200078ef803 */
[----:B------:R-:W-:Y:S02]  /*2240*/  IMAD.IADD R37, R11, 0x1, R37 ;  /* 0x000000010b257824 */ /* 0x000fe400078e0225 */
[----:B------:R-:W-:Y:S01]  /*2250*/  IMAD R52, R220, 0x200, R5 ;  /* 0x00000200dc347824 */ /* 0x000fe200078e0205 */
[----:B------:R-:W-:Y:S01]  /*2260*/  LOP3.LUT R5, R4, R47, RZ, 0x3c, !PT ;  /* 0x0000002f04057212 */ /* 0x000fe200078e3cff */
[----:B------:R-:W-:-:S04]  /*2270*/  IMAD.WIDE.U32 R34, R27, R46, R34 ;  /* 0x0000002e1b227225 */ /* 0x000fc800078e0022 */
        /* <DEDUP_REMOVED lines=13> */
.L_x_4501:
[----:B0-----:R-:W0:Y:S01]  /*2350*/  LDC R66, c[0x0][0x430] ;  /* 0x00010c00ff427b82 */ /* 0x001e220000000800 */
[----:B------:R-:W-:Y:S01]  /*2360*/  IADD3 R38, R38, -0x1, RZ ;  /* 0xffffffff26267810 */ /* 0x000fe20007ffe0ff */
[----:B------:R-:W-:-:S04]  /*2370*/  IMAD.MOV.U32 R65, RZ, RZ, RZ ;  /* 0x000000ffff417224 */ /* 0x000fc800078e00ff */
[----:B------:R-:W-:Y:S02]  /*2380*/  IMAD R5, R38, 0x40, R50 ;  /* 0x0000004026057824 */ /* 0x000fe400078e0232 */
[----:B------:R-:W1:Y:S02]  /*2390*/  LDC R77, c[0x0][0x3f4] ;  /* 0x0000fd00ff4d7b82 */ /* 0x000e640000000800 */
[----:B------:R-:W-:Y:S01]  /*23a0*/  IMAD.IADD R12, R0, 0x1, R5 ;  /* 0x00000001000c7824 */ /* 0x000fe200078e0205 */
[----:B------:R-:W-:-:S03]  /*23b0*/  ISETP.GE.AND P2, PT, R5, R40, PT ;  /* 0x000000280500720c */ /* 0x000fc60003f46270 */
[----:B------:R-:W-:Y:S01]  /*23c0*/  IMAD.MOV.U32 R8, RZ, RZ, R12 ;  /* 0x000000ffff087224 */ /* 0x000fe200078e000c */
[----:B------:R-:W-:Y:S02]  /*23d0*/  ISETP.GT.OR P2, PT, R50, 0x3f, P2 ;  /* 0x0000003f3200780c */ /* 0x000fe40001744670 */
[----:B0-----:R-:W-:-:S11]  /*23e0*/  ISETP.NE.AND P3, PT, R66, 0x1, PT ;  /* 0x000000014200780c */ /* 0x001fd60003f65270 */
        /* <DEDUP_REMOVED lines=36> */
[----:B------:R-:W-:Y:S02]  /*2630*/  IMAD R6, R67, UR4, RZ ;  /* 0x0000000443067c24 */ /* 0x000fe4000f8e02ff */
        /* <DEDUP_REMOVED lines=46> */
.L_x_4473:
[----:B------:R-:W-:Y:S05]  /*2920*/  BSYNC B1 ;  /* 0x0000000000017941 */ /* 0x000fea0003800000 */
.L_x_4472:
        /* <DEDUP_REMOVED lines=15> */
.L_x_4474:
[----:B------:R-:W-:Y:S01]  /*2a20*/  IMAD R64, R22, 0x8, R2 ;  /* 0x0000000816407824 */ /* 0x000fe200078e0202 */
[----:B------:R-:W-:Y:S01]  /*2a30*/  SHF.L.U32 R75, R186, 0x1f, RZ ;  /* 0x0000001fba4b7819 */ /* 0x000fe200000006ff */
[----:B------:R-:W-:Y:S03]  /*2a40*/  BSSY B1, `(.L_x_4475) ;  /* 0x0000003000017945 */ /* 0x000fe60003800000 */
[----:B------:R-:W0:Y:S02]  /*2a50*/  SYNCS.PHASECHK.TRANS64.TRYWAIT P5, [R64+URZ+0x38890], R75 ;  /* 0x0388904b400075a7 */ /* 0x000e2400080a017f */
[----:B0-----:R-:W-:Y:S05]  /*2a60*/  @!P5 BRA `(.L_x_4476) ;  /* 0x0000018800ecd947 */ /* 0x001fea0003800000 */
.L_x_4716:
[----:B------:R-:W-:Y:S05]  /*2a70*/  BSYNC B1 ;  /* 0x0000000000017941 */ /* 0x000fea0003800000 */
.L_x_4475:
[----:B------:R-:W-:-:S03]  /*2a80*/  UMOV UR4, 0xffffffff ;  /* 0xffffffff00047882 */ /* 0x000fc60000000000 */
[----:B------:R-:W-:Y:S05]  /*2a90*/  BRA.DIV UR4, `(.L_x_4477) ;  /* 0x0000018a04f47947 */ /* 0x000fea000b800000 */
[----:B------:R-:W1:Y:S04]  /*2aa0*/  SHFL.IDX PT, R70, R70, RZ, 0x1c1f ;  /* 0x001c1fff46467589 */ /* 0x000e6800000e0000 */
[----:B------:R2:W3:Y:S02]  /*2ab0*/  SHFL.IDX PT, R14, R71, RZ, 0x1c1f ;  /* 0x001c1fff470e7589 */ /* 0x0004e400000e0000 */
.L_x_4720:
        /* <DEDUP_REMOVED lines=51> */
.L_x_4482:
[----:B------:R-:W-:Y:S05]  /*2df0*/  BSYNC B2 ;  /* 0x0000000000027941 */ /* 0x000fea0003800000 */
.L_x_4481:
[----:B0-----:R4:W-:Y:S02]  /*2e00*/  ST.E.128 desc[UR40][R10.64], R4 ;  /* 0x000000040a007985 */ /* 0x0019e4000c101d28 */
.L_x_4480:
[----:B------:R-:W-:Y:S05]  /*2e10*/  BSYNC B1 ;  /* 0x0000000000017941 */ /* 0x000fea0003800000 */
.L_x_4479:
        /* <DEDUP_REMOVED lines=53> */
.L_x_4484:
[----:B------:R-:W-:Y:S05]  /*3170*/  BSYNC B1 ;  /* 0x0000000000017941 */ /* 0x000fea0003800000 */
.L_x_4483:
[----:B-1----:R1:W-:Y:S01]  /*3180*/  ST.E.128 desc[UR40][R10.64], R4 ;  /* 0x000000040a007985 */ /* 0x0023e2000c101d28 */
[----:B------:R-:W-:Y:S05]  /*3190*/  BRA `(.L_x_4478) ;  /* 0x0000000c00787947 */ /* 0x000fea0003800000 */
.L_x_4471:
        /* <DEDUP_REMOVED lines=13> */
[----:B------:R-:W-:-:S03]  /*3270*/  CS2R R4, SRZ ;  /* 0x0000000000047805 */ /* 0x000fc6000001ff00 */
[----:B------:R-:W-:Y:S01]  /*3280*/  @!P3 IMAD.IADD R11, R15, 0x1, R11 ;  /* 0x000000010f0bb824 */ /* 0x000fe200078e020b */
[----:B0-----:R-:W-:-:S04]  /*3290*/  @!P3 LEA R12, P5, R6, R12, 0x1 ;  /* 0x0000000c060cb211 */ /* 0x001fc800078a08ff */
[----:B------:R-:W-:Y:S02]  /*32a0*/  @!P3 LEA.HI.X R13, R6, R13, R7, 0x1, P5 ;  /* 0x0000000d060db211 */ /* 0x000fe400028f0c07 */
[----:B------:R-:W-:Y:S02]  /*32b0*/  CS2R R6, SRZ ;  /* 0x0000000000067805 */ /* 0x000fe4000001ff00 */
[C---:B-1----:R-:W-:Y:S02]  /*32c0*/  @!P3 LEA R8, P5, R10.reuse, R8, 0x1 ;  /* 0x000000080a08b211 */ /* 0x042fe400078a08ff */
[----:B------:R-:W-:Y:S02]  /*32d0*/  CS2R R30, SRZ ;  /* 0x00000000001e7805 */ /* 0x000fe4000001ff00 */
[----:B------:R-:W-:Y:S01]  /*32e0*/  CS2R R28, SRZ ;  /* 0x00000000001c7805 */ /* 0x000fe2000001ff00 */
[----:B------:R-:W2:Y:S01]  /*32f0*/  @!P3 LDG.E.128 R4, desc[UR40][R12.64] ;  /* 0x000000280c04b981 */ /* 0x000ea2000c1e1d00 */
[----:B------:R-:W-:-:S05]  /*3300*/  @!P3 LEA.HI.X R9, R10, R9, R11, 0x1, P5 ;  /* 0x000000090a09b211 */ /* 0x000fca00028f0c0b */
[----:B------:R-:W3:Y:S01]  /*3310*/  @!P3 LDG.E.128 R28, desc[UR40][R8.64] ;  /* 0x00000028081cb981 */ /* 0x000ee2000c1e1d00 */
[----:B------:R-:W-:Y:S02]  /*3320*/  ISETP.NE.AND P3, PT, R188, 0x3, PT ;  /* 0x00000003bc00780c */ /* 0x000fe40003f65270 */
[----:B------:R-:W-:Y:S01]  /*3330*/  ISETP.GE.AND P5, PT, R16, R77, PT ;  /* 0x0000004d1000720c */ /* 0x000fe20003fa6270 */
[----:B--2---:R-:W-:Y:S01]  /*3340*/  IMAD.MOV.U32 R10, RZ, RZ, R4 ;  /* 0x000000ffff0a7224 */ /* 0x004fe200078e0004 */
[----:B------:R-:W-:Y:S01]  /*3350*/  MOV R11, R5 ;  /* 0x00000005000b7202 */ /* 0x000fe20000000f00 */
[----:B------:R-:W-:Y:S02]  /*3360*/  IMAD.MOV.U32 R14, RZ, RZ, R6 ;  /* 0x000000ffff0e7224 */ /* 0x000fe400078e0006 */
[----:B------:R-:W-:Y:S01]  /*3370*/  IMAD.MOV.U32 R15, RZ, RZ, R7 ;  /* 0x000000ffff0f7224 */ /* 0x000fe200078e0007 */
[----:B------:R-:W-:Y:S01]  /*3380*/  PRMT R86, R10, 0x7610, R86 ;  /* 0x000076100a567816 */ /* 0x000fe20000000056 */
[----:B---3--:R-:W-:Y:S01]  /*3390*/  IMAD.MOV.U32 R8, RZ, RZ, R30 ;  /* 0x000000ffff087224 */ /* 0x008fe200078e001e */
[----:B------:R-:W-:Y:S01]  /*33a0*/  PRMT R74, R11, 0x7610, R74 ;  /* 0x000076100b4a7816 */ /* 0x000fe2000000004a */
[----:B------:R-:W-:Y:S01]  /*33b0*/  IMAD.MOV.U32 R9, RZ, RZ, R31 ;  /* 0x000000ffff097224 */ /* 0x000fe200078e001f */
[----:B------:R-:W-:Y:S01]  /*33c0*/  PRMT R87, R87, 0x5410, R14 ;  /* 0x0000541057577816 */ /* 0x000fe2000000000e */
[----:B------:R-:W-:Y:S01]  /*33d0*/  IMAD.MOV.U32 R10, RZ, RZ, R28 ;  /* 0x000000ffff0a7224 */ /* 0x000fe200078e001c */
[----:B------:R-:W-:Y:S01]  /*33e0*/  PRMT R81, R81, 0x5410, R15 ;  /* 0x0000541051517816 */ /* 0x000fe2000000000f */
[----:B------:R-:W-:Y:S01]  /*33f0*/  IMAD.MOV.U32 R11, RZ, RZ, R29 ;  /* 0x000000ffff0b7224 */ /* 0x000fe200078e001d */
[----:B------:R-:W-:-:S02]  /*3400*/  PRMT R86, R86, 0x5410, R8 ;  /* 0x0000541056567816 */ /* 0x000fc40000000008 */
[----:B------:R-:W-:Y:S02]  /*3410*/  PRMT R81, R9, 0x7610, R81 ;  /* 0x0000761009517816 */ /* 0x000fe40000000051 */
[----:B------:R-:W-:Y:S02]  /*3420*/  PRMT R87, R10, 0x7610, R87 ;  /* 0x000076100a577816 */ /* 0x000fe40000000057 */
[----:B------:R-:W-:Y:S01]  /*3430*/  PRMT R74, R74, 0x5410, R11 ;  /* 0x000054104a4a7816 */ /* 0x000fe2000000000b */
[----:B------:R-:W-:Y:S06]  /*3440*/  @!P3 BRA `(.L_x_4485) ;  /* 0x000000000004b947 */ /* 0x000fec0003800000 */
[----:B------:R-:W-:Y:S01]  /*3450*/  BPT.TRAP 0x1 ;  /* 0x000000040000795c */ /* 0x000fe20000300000 */
.L_x_4485:
[----:B------:R-:W-:Y:S01]  /*3460*/  IMAD R64, R22, 0x8, R2 ;  /* 0x0000000816407824 */ /* 0x000fe200078e0202 */
[----:B------:R-:W-:Y:S01]  /*3470*/  SHF.L.U32 R75, R186, 0x1f, RZ ;  /* 0x0000001fba4b7819 */ /* 0x000fe200000006ff */
[----:B------:R-:W-:Y:S03]  /*3480*/  BSSY B1, `(.L_x_4486) ;  /* 0x0000003000017945 */ /* 0x000fe60003800000 */
[----:B------:R-:W0:Y:S02]  /*3490*/  SYNCS.PHASECHK.TRANS64.TRYWAIT P6, [R64+URZ+0x38890], R75 ;  /* 0x0388904b400075a7 */ /* 0x000e2400080c017f */
[----:B0-----:R-:W-:Y:S05]  /*34a0*/  @!P6 BRA `(.L_x_4487) ;  /* 0x0000018000b8e947 */ /* 0x001fea0003800000 */
.L_x_4721:
[----:B------:R-:W-:Y:S05]  /*34b0*/  BSYNC B1 ;  /* 0x0000000000017941 */ /* 0x000fea0003800000 */
.L_x_4486:
[----:B------:R-:W-:-:S03]  /*34c0*/  UMOV UR4, 0xffffffff ;  /* 0xffffffff00047882 */ /* 0x000fc60000000000 */
[----:B------:R-:W-:Y:S05]  /*34d0*/  BRA.DIV UR4, `(.L_x_4488) ;  /* 0x0000018204c07947 */ /* 0x000fea000b800000 */
[----:B------:R-:W1:Y:S04]  /*34e0*/  SHFL.IDX PT, R70, R70, RZ, 0x1c1f ;  /* 0x001c1fff46467589 */ /* 0x000e6800000e0000 */
[----:B------:R-:W2:Y:S02]  /*34f0*/  SHFL.IDX PT, R71, R71, RZ, 0x1c1f ;  /* 0x001c1fff47477589 */ /* 0x000ea400000e0000 */
.L_x_4725:
        /* <DEDUP_REMOVED lines=10> */
[----:B------:R-:W-:-:S04]  /*35a0*/  SHF.R.S32.HI R8, RZ, 0x4, R9 ;  /* 0x00000004ff087819 */ /* 0x000fc80000011409 */
[----:B------:R-:W-:-:S05]  /*35b0*/  LEA.HI.SX32 R8, R3, R8, 0x1d ;  /* 0x0000000803087211 */ /* 0x000fca00078feaff */
[----:B------:R-:W-:-:S05]  /*35c0*/  IMAD.SHL.U32 R77, R8, 0x8, RZ ;  /* 0x00000008084d7824 */ /* 0x000fca00078e00ff */
[----:B------:R-:W-:-:S04]  /*35d0*/  LOP3.LUT R8, R44, 0x38, R77, 0xf8, !PT ;  /* 0x000000382c087812 */ /* 0x000fc800078ef84d */
[----:B------:R-:W-:-:S05]  /*35e0*/  LOP3.LUT R9, R8, R47, RZ, 0x3c, !PT ;  /* 0x0000002f08097212 */ /* 0x000fca00078e3cff */
[----:B------:R-:W-:Y:S02]  /*35f0*/  IMAD R8, R220, 0x200, R9 ;  /* 0x00000200dc087824 */ /* 0x000fe400078e0209 */
[----:B------:R-:W-:Y:S02]  /*3600*/  IMAD.IADD R9, R62, 0x1, R73 ;  /* 0x000000013e097824 */ /* 0x000fe400078e0249 */
[----:B------:R-:W-:Y:S02]  /*3610*/  IMAD.IADD R73, R73, 0x1, R8 ;  /* 0x0000000149497824 */ /* 0x000fe400078e0208 */
[--C-:B------:R-:W-:Y:S02]  /*3620*/  IMAD R9, R9, 0x2, R2.reuse ;  /* 0x0000000209097824 */ /* 0x100fe400078e0202 */
[----:B------:R-:W-:-:S04]  /*3630*/  IMAD R73, R73, 0x2, R2 ;  /* 0x0000000249497824 */ /* 0x000fc800078e0202 */
[----:B------:R-:W1:Y:S04]  /*3640*/  LDS.128 R8, [R9+0x22400] ;  /* 0x0224000009087984 */ /* 0x000e680000000c00 */
        /* <DEDUP_REMOVED lines=84> */
.L_x_4490:
[----:B------:R-:W-:Y:S05]  /*3b90*/  BSYNC B1 ;  /* 0x0000000000017941 */ /* 0x000fea0003800000 */
.L_x_4489:
[----:B-1----:R1:W-:Y:S01]  /*3ba0*/  ST.E.128 desc[UR40][R58.64], R8 ;  /* 0x000000083a007985 */ /* 0x0023e2000c101d28 */
[----:B------:R-:W-:Y:S01]  /*3bb0*/  ISETP.GE.AND P4, PT, R77, R72, PT ;  /* 0x000000484d00720c */ /* 0x000fe20003f86270 */
[----:B------:R-:W-:Y:S01]  /*3bc0*/  IMAD.MOV.U32 R4, RZ, RZ, R71 ;  /* 0x000000ffff047224 */ /* 0x000fe200078e0047 */
[----:B------:R-:W-:-:S11]  /*3bd0*/  MOV R5, R70 ;  /* 0x0000004600057202 */ /* 0x000fd60000000f00 */
[----:B------:R-:W-:Y:S05]  /*3be0*/  @P4 BRA `(.L_x_4478) ;  /* 0x0000000000e44947 */ /* 0x000fea0003800000 */
[----:B------:R-:W-:-:S05]  /*3bf0*/  IMAD.WIDE R4, R77, 0x2, R4 ;  /* 0x000000024d047825 */ /* 0x000fca00078e0204 */
[----:B---3--:R3:W-:Y:S01]  /*3c00*/  ST.E.128 desc[UR40][R4.64], R12 ;  /* 0x0000000c04007985 */ /* 0x0087e2000c101d28 */
[----:B------:R-:W-:Y:S05]  /*3c10*/  BRA `(.L_x_4478) ;  /* 0x0000000000d87947 */ /* 0x000fea0003800000 */
.L_x_4470:
[----:B------:R-:W-:-:S13]  /*3c20*/  ISETP.NE.AND P3, PT, R188, 0x3, PT ;  /* 0x00000003bc00780c */ /* 0x000fda0003f65270 */
[----:B------:R-:W-:Y:S05]  /*3c30*/  @!P3 BRA `(.L_x_4491) ;  /* 0x000000000004b947 */ /* 0x000fea0003800000 */
[----:B------:R-:W-:Y:S01]  /*3c40*/  BPT.TRAP 0x1 ;  /* 0x000000040000795c */ /* 0x000fe20000300000 */
.L_x_4491:
[----:B------:R-:W-:Y:S01]  /*3c50*/  IMAD R64, R22, 0x8, R2 ;  /* 0x0000000816407824 */ /* 0x000fe200078e0202 */
[----:B------:R-:W-:Y:S01]  /*3c60*/  SHF.L.U32 R75, R186, 0x1f, RZ ;  /* 0x0000001fba4b7819 */ /* 0x000fe200000006ff */
[----:B------:R-:W-:Y:S01]  /*3c70*/  BSSY B1, `(.L_x_4492) ;  /* 0x0000004000017945 */ /* 0x000fe20003800000 */
[----:B------:R-:W-:Y:S02]  /*3c80*/  SHF.R.S32.HI R68, RZ, 0x1f, R66 ;  /* 0x0000001fff447819 */ /* 0x000fe40000011442 */
[----:B------:R-:W1:Y:S02]  /*3c90*/  SYNCS.PHASECHK.TRANS64.TRYWAIT P4, [R64+URZ+0x38890], R75 ;  /* 0x0388904b400075a7 */ /* 0x000e64000808017f */
[----:B-1----:R-:W-:Y:S05]  /*3ca0*/  @!P4 BRA `(.L_x_4493) ;  /* 0x0000017c0018c947 */ /* 0x002fea0003800000 */
.L_x_4726:
[----:B------:R-:W-:Y:S05]  /*3cb0*/  BSYNC B1 ;  /* 0x0000000000017941 */ /* 0x000fea0003800000 */
.L_x_4492:
        /* <DEDUP_REMOVED lines=24> */
[----:B------:R0:W2:Y:S04]  /*3e40*/  SHFL.IDX PT, R10, R13, RZ, 0x1c1f ;  /* 0x001c1fff0d0a7589 */ /* 0x0000a800000e0000 */
[----:B------:R0:W3:Y:S02]  /*3e50*/  SHFL.IDX PT, R14, R6, RZ, 0x1c1f ;  /* 0x001c1fff060e7589 */ /* 0x0000e400000e0000 */
.L_x_4730:
        /* <DEDUP_REMOVED lines=18> */
.L_x_4478:
[----:B------:R-:W-:Y:S05]  /*3f80*/  BSYNC B0 ;  /* 0x0000000000007941 */ /* 0x000fea0003800000 */
.L_x_4469:
        /* <DEDUP_REMOVED lines=17> */
.L_x_4496:
[----:B------:R-:W-:Y:S05]  /*40a0*/  BSYNC B0 ;  /* 0x0000000000007941 */ /* 0x000fea0003800000 */
.L_x_4495:
[----:B------:R-:W1:Y:S01]  /*40b0*/  SYNCS.PHASECHK.TRANS64.TRYWAIT P3, [R64+URZ+0x388b0], R75 ;  /* 0x0388b04b400075a7 */ /* 0x000e62000806017f */
[----:B------:R-:W-:Y:S04]  /*40c0*/  BSSY B0, `(.L_x_4497) ;  /* 0x0000002000007945 */ /* 0x000fe80003800000 */
[----:B-1----:R-:W-:Y:S05]  /*40d0*/  @!P3 BRA `(.L_x_4498) ;  /* 0x000001780064b947 */ /* 0x002fea0003800000 */
.L_x_4731:
[----:B------:R-:W-:Y:S05]  /*40e0*/  BSYNC B0 ;  /* 0x0000000000007941 */ /* 0x000fea0003800000 */
.L_x_4497:
        /* <DEDUP_REMOVED lines=23> */
[----:B------:R-:W3:Y:S01]  /*4260*/  LDL R29, [R1] ;  /* 0x00000000011d7983 */ /* 0x000ee20000100800 */
[----:B------:R-:W-:-:S03]  /*4270*/  ULDC UR4, c[0x0][0x320] ;  /* 0x0000c80000047ab9 */ /* 0x000fc60000000800 */
[----:B------:R-:W4:Y:S01]  /*4280*/  LDL R28, [R1+0x4] ;  /* 0x00000400011c7983 */ /* 0x000f220000100800 */
[----:B------:R-:W-:Y:S01]  /*4290*/  ISETP.GE.AND P5, PT, R16, UR4, PT ;  /* 0x0000000410007c0c */ /* 0x000fe2000bfa6270 */
[----:B------:R-:W-:Y:S02]  /*42a0*/  IMAD R9, R22, 0x8000, R52 ;  /* 0x0000800016097824 */ /* 0x000fe400078e0234 */
[----:B------:R-:W5:Y:S02]  /*42b0*/  LDL R15, [R1+0x8] ;  /* 0x00000800010f7983 */ /* 0x000f640000100800 */
[C---:B------:R-:W-:Y:S01]  /*42c0*/  IMAD R12, R9.reuse, 0x2, R2 ;  /* 0x00000002090c7824 */ /* 0x040fe200078e0202 */
[----:B------:R-:W-:Y:S01]  /*42d0*/  LOP3.LUT P3, RZ, R190, 0x4, RZ, 0xc0, !PT ;  /* 0x00000004beff7812 */ /* 0x000fe2000786c0ff */
[----:B------:R-:W5:Y:S04]  /*42e0*/  LDL R14, [R1+0xc] ;  /* 0x00000c00010e7983 */ /* 0x000f680000100800 */
[----:B------:R-:W5:Y:S04]  /*42f0*/  LDL R58, [R1+0x10] ;  /* 0x00001000013a7983 */ /* 0x000f680000100800 */
[----:B------:R-:W1:Y:S01]  /*4300*/  @!P5 LDS.128 R4, [R12+0x400] ;  /* 0x000400000c04d984 */ /* 0x000e620000000c00 */
[----:B------:R-:W-:-:S03]  /*4310*/  VIADD R13, R9, 0x20 ;  /* 0x00000020090d7836 */ /* 0x000fc60000000000 */
[----:B------:R-:W-:Y:S01]  /*4320*/  @P3 VIADD R13, R9, 0xffffffe0 ;  /* 0xffffffe0090d3836 */ /* 0x000fe20000000000 */
[C---:B0-----:R-:W-:Y:S01]  /*4330*/  @!P5 LEA R8, P3, R16.reuse, R11, 0x1 ;  /* 0x0000000b1008d211 */ /* 0x041fe200078608ff */
[----:B------:R-:W5:Y:S02]  /*4340*/  LDL R31, [R1+0x14] ;  /* 0x00001400011f7983 */ /* 0x000f640000100800 */
[----:B------:R-:W-:Y:S01]  /*4350*/  IMAD R13, R13, 0x2, R2 ;  /* 0x000000020d0d7824 */ /* 0x000fe200078e0202 */
[----:B--2---:R-:W-:Y:S01]  /*4360*/  @!P5 LEA.HI.X R9, R16, R10, R17, 0x1, P3 ;  /* 0x0000000a1009d211 */ /* 0x004fe200018f0c11 */
[----:B------:R-:W2:Y:S01]  /*4370*/  LDL R30, [R1+0x18] ;  /* 0x00001800011e7983 */ /* 0x000ea20000100800 */
        /* <DEDUP_REMOVED lines=24> */
[----:B---3--:R-:W-:Y:S02]  /*4500*/  @!P3 IMAD.X R9, R10, 0x1, R29, P5 ;  /* 0x000000010a09b824 */ /* 0x008fe400028e061d */
[----:B------:R-:W3:Y:S01]  /*4510*/  LDL R29, [R1+0x1c] ;  /* 0x00001c00011d7983 */ /* 0x000ee20000100800 */
[----:B------:R-:W-:-:S03]  /*4520*/  ISETP.GE.AND P5, PT, R210, UR4, PT ;  /* 0x00000004d2007c0c */ /* 0x000fc6000bfa6270 */
[----:B-1----:R0:W-:Y:S10]  /*4530*/  @!P3 ST.E.128 desc[UR40][R8.64], R4 ;  /* 0x000000040800b985 */ /* 0x0021f4000c101d28 */
[----:B------:R-:W1:Y:S01]  /*4540*/  @!P5 LDS.128 R4, [R12+0x6400] ;  /* 0x006400000c04d984 */ /* 0x000e620000000c00 */
[----:B0-----:R-:W-:-:S05]  /*4550*/  @!P5 LEA R8, P3, R210, R11, 0x1 ;  /* 0x0000000bd208d211 */ /* 0x001fca00078608ff */
[----:B----4-:R-:W-:Y:S02]  /*4560*/  @!P5 IMAD.X R9, R10, 0x1, R28, P3 ;  /* 0x000000010a09d824 */ /* 0x010fe400018e061c */
[----:B------:R-:W4:Y:S01]  /*4570*/  LDL R28, [R1+0x20] ;  /* 0x00002000011c7983 */ /* 0x000f220000100800 */
[----:B------:R-:W-:-:S03]  /*4580*/  ISETP.GE.AND P3, PT, R209, UR4, PT ;  /* 0x00000004d1007c0c */ /* 0x000fc6000bf66270 */
[----:B-1----:R0:W-:Y:S10]  /*4590*/  @!P5 ST.E.128 desc[UR40][R8.64], R4 ;  /* 0x000000040800d985 */ /* 0x0021f4000c101d28 */
[----:B------:R-:W1:Y:S01]  /*45a0*/  @!P3 LDS.128 R4, [R13+0x6400] ;  /* 0x006400000d04b984 */ /* 0x000e620000000c00 */
[----:B0-----:R-:W-:-:S05]  /*45b0*/  @!P3 LEA R8, P5, R209, R11, 0x1 ;  /* 0x0000000bd108b211 */ /* 0x001fca00078a08ff */
[----:B-----5:R-:W-:Y:S02]  /*45c0*/  @!P3 IMAD.X R9, R10, 0x1, R15, P5 ;  /* 0x000000010a09b824 */ /* 0x020fe400028e060f */
[----:B------:R-:W5:Y:S01]  /*45d0*/  LDL R15, [R1+0x24] ;  /* 0x00002400010f7983 */ /* 0x000f620000100800 */
[----:B------:R-:W-:-:S03]  /*45e0*/  ISETP.GE.AND P5, PT, R208, UR4, PT ;  /* 0x00000004d0007c0c */ /* 0x000fc6000bfa6270 */
[----:B-1----:R0:W-:Y:S10]  /*45f0*/  @!P3 ST.E.128 desc[UR40][R8.64], R4 ;  /* 0x000000040800b985 */ /* 0x0021f4000c101d28 */
[----:B------:R-:W1:Y:S01]  /*4600*/  @!P5 LDS.128 R4, [R12+0x8400] ;  /* 0x008400000c04d984 */ /* 0x000e620000000c00 */
[----:B0-----:R-:W-:-:S05]  /*4610*/  @!P5 LEA R8, P3, R208, R11, 0x1 ;  /* 0x0000000bd008d211 */ /* 0x001fca00078608ff */
[----:B------:R-:W-:Y:S02]  /*4620*/  @!P5 IMAD.X R9, R10, 0x1, R14, P3 ;  /* 0x000000010a09d824 */ /* 0x000fe400018e060e */
[----:B------:R-:W5:Y:S01]  /*4630*/  LDL R14, [R1+0x28] ;  /* 0x00002800010e7983 */ /* 0x000f620000100800 */
        /* <DEDUP_REMOVED lines=14> */
[----:B--2---:R-:W-:Y:S01]  /*4720*/  @!P3 IMAD.X R9, R10, 0x1, R30, P5 ;  /* 0x000000010a09b824 */ /* 0x004fe200028e061e */
        /* <DEDUP_REMOVED lines=19> */
[----:B------:R-:W-:-:S05]  /*4860*/  @!P3 IMAD.X R9, R10, 0x1, R14, P5 ;  /* 0x000000010a09b824 */ /* 0x000fca00028e060e */
[----:B-1----:R3:W-:Y:S03]  /*4870*/  @!P3 ST.E.128 desc[UR40][R8.64], R4 ;  /* 0x000000040800b985 */ /* 0x0027e6000c101d28 */
.L_x_4500:
[----:B------:R-:W-:Y:S05]  /*4880*/  BSYNC B0 ;  /* 0x0000000000007941 */ /* 0x000fea0003800000 */
.L_x_4499:
[----:B------:R-:W-:Y:S01]  /*4890*/  @!PT LDS RZ, [RZ] ;  /* 0x00000000fffff984 */ /* 0x000fe20000000800 */
[----:B------:R-:W-:Y:S01]  /*48a0*/  @!PT LDS RZ, [RZ] ;  /* 0x00000000fffff984 */ /* 0x000fe20000000800 */
[----:B------:R-:W-:Y:S01]  /*48b0*/  @!PT LDS RZ, [RZ] ;  /* 0x00000000fffff984 */ /* 0x000fe20000000800 */
[----:B------:R-:W-:Y:S01]  /*48c0*/  @!PT LDS RZ, [RZ] ;  /* 0x00000000fffff984 */ /* 0x000fe20000000800 */
[----:B------:R4:W-:Y:S06]  /*48d0*/  MEMBAR.ALL.CTA ;  /* 0x0000000000007992 */ /* 0x0009ec0000008000 */
[----:B----4-:R-:W4:Y:S01]  /*48e0*/  FENCE.VIEW.ASYNC.S ;  /* 0x00000000000073c6 */ /* 0x010f220000000000 */
[----:B-1----:R-:W-:Y:S01]  /*48f0*/  @!P4 VIADD R64, R64, 0x388c0 ;  /* 0x000388c04040c836 */ /* 0x002fe20000000000 */
[----:B----4-:R1:W-:Y:S04]  /*4900*/  BAR.SYNC.DEFER_BLOCKING R49, 0x80 ;  /* 0x000200310000751d */ /* 0x0103e80000010000 */
[----:B------:R-:W-:Y:S01]  /*4910*/  @!P4 PRMT R64, RZ, 0x654, R64 ;  /* 0x00000654ff40c816 */ /* 0x000fe20000000040 */
[----:B------:R-:W-:Y:S01]  /*4920*/  VIADD R22, R22, 0x1 ;  /* 0x0000000116167836 */ /* 0x000fe20000000000 */
[----:B------:R-:W-:-:S02]  /*4930*/  PLOP3.LUT P3, PT, PT, PT, PT, 0x8, 0x0 ;  /* 0x000000000000781c */ /* 0x000fc40003f6e170 */
[----:B------:R1:W-:Y:S02]  /*4940*/  @!P4 SYNCS.ARRIVE.TRANS64.RED.A1T0 RZ, [R64+URZ], RZ ;  /* 0x000000ff40ffc9a7 */ /* 0x0003e4000810043f */
[----:B------:R-:W-:-:S04]  /*4950*/  ISETP.NE.AND P4, PT, R22, 0x2, PT ;  /* 0x000000021600780c */ /* 0x000fc80003f85270 */
[----:B---3--:R-:W-:Y:S02]  /*4960*/  SEL R5, RZ, 0x1, P4 ;  /* 0x00000001ff057807 */ /* 0x008fe40002000000 */
[----:B------:R-:W-:Y:S02]  /*4970*/  SEL R22, R22, RZ, P4 ;  /* 0x000000ff16167207 */ /* 0x000fe40002000000 */
[----:B------:R-:W-:Y:S01]  /*4980*/  LOP3.LUT R186, R186, R5, RZ, 0x3c, !PT ;  /* 0x00000005baba7212 */ /* 0x000fe200078e3cff */
[----:B-1----:R-:W-:Y:S06]  /*4990*/  @P2 BRA `(.L_x_4501) ;  /* 0xffffffd8006c2947 */ /* 0x002fec000383ffff */
.L_x_4464:
[----:B------:R-:W3:Y:S01]  /*49a0*/  LDL R4, [R1+0x60] ;  /* 0x0000600001047983 */ /* 0x000ee20000100800 */
[----:B------:R-:W-:Y:S01]  /*49b0*/  BSSY B0, `(.L_x_4502) ;  /* 0x0000046000007945 */ /* 0x000fe20003800000 */
        /* <DEDUP_REMOVED lines=30> */
[----:B------:R-:W-:-:S02]  /*4ba0*/  MOV R96, RZ ;  /* 0x000000ff00607202 */ /* 0x000fc40000000f00 */
        /* <DEDUP_REMOVED lines=8> */
[----:B------:R-:W-:Y:S01]  /*4c30*/  CS2R R80, SRZ ;  /* 0x0000000000507805 */ /* 0x000fe2000001ff00 */
[----:B------:R-:W-:Y:S01]  /*4c40*/  IMAD.MOV.U32 R33, RZ, RZ, RZ ;  /* 0x000000ffff217224 */ /* 0x000fe200078e00ff */
        /* <DEDUP_REMOVED lines=28> */
.L_x_4503:
[----:B------:R-:W-:Y:S05]  /*4e10*/  BSYNC B0 ;  /* 0x0000000000007941 */ /* 0x000fea0003800000 */
.L_x_4502:
[----:B------:R-:W-:Y:S01]  /*4e20*/  BSSY B7, `(.L_x_4504) ;  /* 0x0000b54000077945 */ /* 0x000fe20003800000 */
[----:B--2---:R-:W-:Y:S01]  /*4e30*/  IMAD.MOV.U32 R10, RZ, RZ, RZ ;  /* 0x000000ffff0a7224 */ /* 0x004fe200078e00ff */
[----:B------:R-:W-:Y:S01]  /*4e40*/  CS2R R8, SRZ ;  /* 0x0000000000087805 */ /* 0x000fe2000001ff00 */
[----:B------:R-:W-:Y:S01]  /*4e50*/  IMAD.MOV.U32 R36, RZ, RZ, RZ ;  /* 0x000000ffff247224 */ /* 0x000fe200078e00ff */
[----:B------:R-:W-:Y:S01]  /*4e60*/  CS2R R6, SRZ ;  /* 0x0000000000067805 */ /* 0x000fe2000001ff00 */
[----:B------:R-:W-:Y:S01]  /*4e70*/  IMAD.MOV.U32 R35, RZ, RZ, RZ ;  /* 0x000000ffff237224 */ /* 0x000fe200078e00ff */
[----:B------:R-:W-:Y:S01]  /*4e80*/  MOV R154, RZ ;  /* 0x000000ff009a7202 */ /* 0x000fe20000000f00 */
[----:B------:R-:W-:Y:S01]  /*4e90*/  IMAD.MOV.U32 R32, RZ, RZ, RZ ;  /* 0x000000ffff207224 */ /* 0x000fe200078e00ff */
[----:B------:R-:W-:Y:S01]  /*4ea0*/  CS2R R4, SRZ ;  /* 0x0000000000047805 */ /* 0x000fe2000001ff00 */
[----:B------:R-:W-:Y:S02]  /*4eb0*/  IMAD.MOV.U32 R31, RZ, RZ, RZ ;  /* 0x000000ffff1f7224 */ /* 0x000fe400078e00ff */
[----:B------:R-:W-:-:S02]  /*4ec0*/  IMAD.MOV.U32 R152, RZ, RZ, RZ ;  /* 0x000000ffff987224 */ /* 0x000fc400078e00ff */
[----:B------:R-:W-:Y:S01]  /*4ed0*/  IMAD.MOV.U32 R0, RZ, RZ, RZ ;  /* 0x000000ffff007224 */ /* 0x000fe200078e00ff */
[----:B------:R-:W-:Y:S06]  /*4ee0*/  @!P0 BRA `(.L_x_4505) ;  /* 0x0000001800688947 */ /* 0x000fec0003800000 */
[----:B------:R-:W-:Y:S02]  /*4ef0*/  ISETP.GE.AND P1, PT, R170, 0x1, PT ;  /* 0x00000001aa00780c */ /* 0x000fe40003f26270 */
[----:B------:R-:W-:-:S11]  /*4f00*/  PLOP3.LUT P0, PT, PT, PT, PT, 0x80, 0x0 ;  /* 0x000000000000781c */ /* 0x000fd60003f0f070 */
[----:B------:R-:W-:Y:S05]  /*4f10*/  @!P1 BRA `(.L_x_4506) ;  /* 0x000000b400109947 */ /* 0x000fea0003800000 */
[----:B------:R-:W0:Y:S01]  /*4f20*/  S2R R20, SR_TID.X ;  /* 0x0000000000147919 */ /* 0x000e220000002100 */
[----:B------:R-:W-:Y:S01]  /*4f30*/  IMAD.MOV.U32 R5, RZ, RZ, 0x40000040 ;  /* 0x40000040ff057424 */ /* 0x000fe200078e00ff */
[----:B------:R-:W-:Y:S01]  /*4f40*/  BAR.SYNC.DEFER_BLOCKING 0xe, 0x100 ;  /* 0x0384000000007b1d */ /* 0x000fe20000010000 */
[----:B------:R-:W-:-:S03]  /*4f50*/  IMAD.MOV.U32 R7, RZ, RZ, 0x40000040 ;  /* 0x40000040ff077424 */ /* 0x000fc600078e00ff */
[----:B------:R-:W-:Y:S01]  /*4f60*/  R2UR UR5, R5 ;  /* 0x00000000050572ca */ /* 0x000fe200000e0000 */
[----:B------:R-:W-:Y:S01]  /*4f70*/  IMAD.MOV.U32 R11, RZ, RZ, 0x40000040 ;  /* 0x40000040ff0b7424 */ /* 0x000fe200078e00ff */
[----:B------:R-:W-:Y:S01]  /*4f80*/  ISETP.NE.AND P2, PT, R188, 0x3, PT ;  /* 0x00000003bc00780c */ /* 0x000fe20003f45270 */
[----:B------:R-:W-:Y:S01]  /*4f90*/  IMAD.MOV.U32 R9, RZ, RZ, 0x40000040 ;  /* 0x40000040ff097424 */ /* 0x000fe200078e00ff */
[----:B------:R-:W-:Y:S01]  /*4fa0*/  R2UR UR7, R7 ;  /* 0x00000000070772ca */ /* 0x000fe200000e0000 */
[----:B------:R-:W-:Y:S01]  /*4fb0*/  IMAD.MOV.U32 R7, RZ, RZ, 0x40000040 ;  /* 0x40000040ff077424 */ /* 0x000fe200078e00ff */
[----:B------:R-:W-:Y:S01]  /*4fc0*/  R2UR UR15, R11 ;  /* 0x000000000b0f72ca */ /* 0x000fe200000e0000 */
[----:B------:R-:W-:Y:S01]  /*4fd0*/  IMAD.MOV.U32 R11, RZ, RZ, 0x40000040 ;  /* 0x40000040ff0b7424 */ /* 0x000fe200078e00ff */
[----:B------:R-:W-:Y:S01]  /*4fe0*/  R2UR UR11, R9 ;  /* 0x00000000090b72ca */ /* 0x000fe200000e0000 */
[----:B------:R-:W-:-:S03]  /*4ff0*/  IMAD.MOV.U32 R9, RZ, RZ, 0x40000040 ;  /* 0x40000040ff097424 */ /* 0x000fc600078e00ff */
[----:B------:R-:W-:Y:S02]  /*5000*/  R2UR UR9, R11 ;  /* 0x000000000b0972ca */ /* 0x000fe400000e0000 */
[----:B------:R-:W-:Y:S01]  /*5010*/  R2UR UR13, R9 ;  /* 0x00000000090d72ca */ /* 0x000fe200000e0000 */
[----:B-----5:R-:W-:Y:S01]  /*5020*/  WARPGROUP.ARRIVE ;  /* 0x00000000000079c5 */ /* 0x020fe20000000000 */
[----:B0-----:R-:W-:-:S05]  /*5030*/  VIADD R20, R20, 0xffffff80 ;  /* 0xffffff8014147836 */ /* 0x001fca0000000000 */
[----:B------:R-:W-:-:S04]  /*5040*/  SHF.R.S32.HI R3, RZ, 0x1f, R20 ;  /* 0x0000001fff037819 */ /* 0x000fc80000011414 */
[----:B------:R-:W-:-:S04]  /*5050*/  LEA.HI R3, R3, R20, RZ, 0x7 ;  /* 0x0000001403037211 */ /* 0x000fc800078f38ff */
[----:B------:R-:W-:-:S05]  /*5060*/  SHF.R.S32.HI R3, RZ, 0x7, R3 ;  /* 0x00000007ff037819 */ /* 0x000fca0000011403 */
[----:B------:R-:W0:Y:S02]  /*5070*/  SHFL.IDX PT, R0, R3, RZ, 0x1f ;  /* 0x00001fff03007589 */ /* 0x000e2400000e0000 */
[----:B0-----:R-:W-:-:S04]  /*5080*/  LEA.HI R3, R0, R0, RZ, 0x1 ;  /* 0x0000000000037211 */ /* 0x001fc800078f08ff */
[----:B------:R-:W-:-:S05]  /*5090*/  LOP3.LUT R3, R3, 0x1fffe, RZ, 0xc0, !PT ;  /* 0x0001fffe03037812 */ /* 0x000fca00078ec0ff */
[----:B------:R-:W-:Y:S02]  /*50a0*/  IMAD.IADD R3, R0, 0x1, -R3 ;  /* 0x0000000100037824 */ /* 0x000fe400078e0a03 */
[----:B------:R-:W-:Y:S02]  /*50b0*/  VIADD R0, R2, 0x36400 ;  /* 0x0003640002007836 */ /* 0x000fe40000000000 */
[----:B------:R-:W-:-:S03]  /*50c0*/  IMAD R3, R3, 0x8000, R2 ;  /* 0x0000800003037824 */ /* 0x000fc600078e0202 */
[----:B------:R-:W-:Y:S01]  /*50d0*/  SHF.R.U32.HI R4, RZ, 0x4, R0 ;  /* 0x00000004ff047819 */ /* 0x000fe20000011600 */
[----:B------:R-:W-:-:S03]  /*50e0*/  VIADD R3, R3, 0x400 ;  /* 0x0000040003037836 */ /* 0x000fc60000000000 */
[----:B------:R-:W-:Y:S02]  /*50f0*/  LOP3.LUT R4, R4, 0x3fff, RZ, 0xc0, !PT ;  /* 0x00003fff04047812 */ /* 0x000fe400078ec0ff */
[----:B------:R-:W-:Y:S02]  /*5100*/  SHF.R.U32.HI R3, RZ, 0x4, R3 ;  /* 0x00000004ff037819 */ /* 0x000fe40000011603 */
[----:B------:R-:W-:Y:S02]  /*5110*/  LOP3.LUT R4, R4, 0x10000, RZ, 0xfc, !PT ;  /* 0x0001000004047812 */ /* 0x000fe400078efcff */
[----:B------:R-:W-:Y:S02]  /*5120*/  LOP3.LUT R0, R3, 0x3fff, RZ, 0xc0, !PT ;  /* 0x00003fff03007812 */ /* 0x000fe400078ec0ff */
[----:B------:R-:W-:Y:S02]  /*5130*/  R2UR UR4, R4 ;  /* 0x00000000040472ca */ /* 0x000fe400000e0000 */
[----:B------:R-:W-:-:S05]  /*5140*/  LOP3.LUT R0, R0, 0x2000000, RZ, 0xfc, !PT ;  /* 0x0200000000007812 */ /* 0x000fca00078efcff */
[----:B------:R-:W-:-:S04]  /*5150*/  IMAD R6, R18, 0x1000, R0 ;  /* 0x0000100012067824 */ /* 0x000fc800078e0200 */
[C---:B------:R-:W-:Y:S01]  /*5160*/  VIADD R10, R6.reuse, 0x100 ;  /* 0x00000100060a7836 */ /* 0x040fe20000000000 */
[C---:B------:R-:W-:Y:S01]  /*5170*/  R2UR UR6, R6.reuse ;  /* 0x00000000060672ca */ /* 0x040fe200000e0000 */
[C---:B------:R-:W-:Y:S02]  /*5180*/  VIADD R8, R6.reuse, 0x80 ;  /* 0x0000008006087836 */ /* 0x040fe40000000000 */
[----:B------:R-:W-:Y:S01]  /*5190*/  VIADD R6, R6, 0x180 ;  /* 0x0000018006067836 */ /* 0x000fe20000000000 */
[----:B------:R-:W-:Y:S01]  /*51a0*/  R2UR UR14, R10 ;  /* 0x000000000a0e72ca */ /* 0x000fe200000e0000 */
[----:B------:R-:W-:Y:S01]  /*51b0*/  VIADD R10, R4, 0x2 ;  /* 0x00000002040a7836 */ /* 0x000fe20000000000 */
[----:B------:R-:W-:Y:S02]  /*51c0*/  R2UR UR10, R8 ;  /* 0x00000000080a72ca */ /* 0x000fe400000e0000 */
[----:B------:R-:W-:Y:S02]  /*51d0*/  IADD3 R8, R4, 0x4, RZ ;  /* 0x0000000404087810 */ /* 0x000fe40007ffe0ff */
[----:B------:R-:W-:-:S02]  /*51e0*/  R2UR UR8, R10 ;  /* 0x000000000a0872ca */ /* 0x000fc400000e0000 */
[----:B------:R-:W-:Y:S01]  /*51f0*/  R2UR UR12, R8 ;  /* 0x00000000080c72ca */ /* 0x000fe200000e0000 */
[----:B------:R-:W-:Y:S01]  /*5200*/  HGMMA.64x256x16.F32 R24, gdesc[UR4].tnspB, RZ, !UPT, gsb0 ;  /* 0x43e00000041879f0 */ /* 0x000fe2000c0008ff */
[----:B------:R-:W-:Y:S01]  /*5210*/  R2UR UR6, R6 ;  /* 0x00000000060672ca */ /* 0x000fe200000e0000 */
[----:B------:R-:W-:Y:S01]  /*5220*/  VIADD R6, R4, 0x6 ;  /* 0x0000000604067836 */ /* 0x000fe20000000000 */
[----:B------:R-:W-:Y:S01]  /*5230*/  R2UR UR7, R7 ;  /* 0x00000000070772ca */ /* 0x000fe200000e0000 */
[----:B------:R-:W-:-:S03]  /*5240*/  IMAD.MOV.U32 R7, RZ, RZ, 0x40000040 ;  /* 0x40000040ff077424 */ /* 0x000fc600078e00ff */
[----:B------:R-:W-:Y:S02]  /*5250*/  R2UR UR4, R6 ;  /* 0x00000000060472ca */ /* 0x000fe400000e0000 */
[----:B------:R-:W-:Y:S01]  /*5260*/  R2UR UR5, R7 ;  /* 0x00000000070572ca */ /* 0x000fe200000e0000 */
        /* <DEDUP_REMOVED lines=16> */
.L_x_4507:
[----:B------:R-:W-:Y:S01]  /*5370*/  IMAD R3, R18, 0x8, R2 ;  /* 0x0000000812037824 */ /* 0x000fe200078e0202 */
[----:B------:R-:W-:Y:S01]  /*5380*/  ISETP.GE.AND P0, PT, R170, 0x41, PT ;  /* 0x00000041aa00780c */ /* 0x000fe20003f06270 */
[----:B------:R-:W-:Y:S02]  /*5390*/  BSSY B0, `(.L_x_4508) ;  /* 0x00000c2000007945 */ /* 0x000fe40003800000 */
[----:B------:R-:W-:-:S05]  /*53a0*/  VIADD R3, R3, 0x38860 ;  /* 0x0003886003037836 */ /* 0x000fca0000000000 */
[----:B------:R-:W-:-:S04]  /*53b0*/  PRMT R3, R189, 0x654, R3 ;  /* 0x00000654bd037816 */ /* 0x000fc80000000003 */
[----:B------:R0:W-:Y:S01]  /*53c0*/  SYNCS.ARRIVE.TRANS64.RED.A1T0 RZ, [R3+URZ], RZ ;  /* 0x000000ff03ff79a7 */ /* 0x0001e2000810043f */
[----:B------:R-:W-:Y:S05]  /*53d0*/  @!P0 BRA `(.L_x_4509) ;  /* 0x0000000800f48947 */ /* 0x000fea0003800000 */
[----:B------:R-:W-:-:S07]  /*53e0*/  VIADD R171, R171, 0xfffffffe ;  /* 0xfffffffeabab7836 */ /* 0x000fce0000000000 */
.L_x_4511:
[----:B------:R-:W-:Y:S01]  /*53f0*/  BAR.SYNC.DEFER_BLOCKING 0xe, 0x100 ;  /* 0x0384000000007b1d */ /* 0x000fe20000010000 */
[----:B01----:R-:W-:Y:S01]  /*5400*/  IMAD R3, R18, 0x40, R194 ;  /* 0x0000004012037824 */ /* 0x003fe200078e02c2 */
[----:B------:R-:W-:Y:S01]  /*5410*/  R2UR UR4, R4 ;  /* 0x00000000040472ca */ /* 0x000fe200000e0000 */
[----:B------:R-:W-:Y:S01]  /*5420*/  VIADD R18, R18, 0x1 ;  /* 0x0000000112127836 */ /* 0x000fe20000000000 */
[----:B------:R-:W-:Y:S01]  /*5430*/  R2UR UR5, R5 ;  /* 0x00000000050572ca */ /* 0x000fe200000e0000 */
[----:B------:R-:W-:Y:S02]  /*5440*/  IMAD R3, R3, 0x4, R2 ;  /* 0x0000000403037824 */ /* 0x000fe400078e0202 */
[----:B------:R-:W-:Y:S01]  /*5450*/  IMAD.MOV.U32 R13, RZ, RZ, 0x40000040 ;  /* 0x40000040ff0d7424 */ /* 0x000fe200078e00ff */
[----:B------:R-:W-:Y:S01]  /*5460*/  ISETP.NE.AND P0, PT, R18, 0x2, PT ;  /* 0x000000021200780c */ /* 0x000fe20003f05270 */
[----:B------:R-:W-:-:S03]  /*5470*/  IMAD.MOV.U32 R15, RZ, RZ, 0x40000040 ;  /* 0x40000040ff0f7424 */ /* 0x000fc600078e00ff */
[----:B------:R-:W-:Y:S02]  /*5480*/  SEL R18, R18, RZ, P0 ;  /* 0x000000ff12127207 */ /* 0x000fe40000000000 */
[----:B------:R-:W-:Y:S01]  /*5490*/  R2UR UR7, R13 ;  /* 0x000000000d0772ca */ /* 0x000fe200000e0000 */
[----:B------:R-:W-:Y:S01]  /*54a0*/  IMAD.MOV.U32 R13, RZ, RZ, 0x40000040 ;  /* 0x40000040ff0d7424 */ /* 0x000fe200078e00ff */
        /* <DEDUP_REMOVED lines=66> */
[----:B------:R-:W-:-:S02]  /*58d0*/  IMAD R12, R18, 0x1000, R0 ;  /* 0x00001000120c7824 */ /* 0x000fc400078e0200 */
[-C--:B-1----:R-:W-:Y:S01]  /*58e0*/  FMUL.FTZ R26, R26, R3.reuse ;  /* 0x000000031a1a7220 */ /* 0x082fe20000410000 */
[-C--:B------:R-:W-:Y:S01]  /*58f0*/  FMUL.FTZ R27, R27, R3.reuse ;  /* 0x000000031b1b7220 */ /* 0x080fe20000410000 */
[-C--:B------:R-:W-:Y:S01]  /*5900*/  FMUL.FTZ R30, R30, R3.reuse ;  /* 0x000000031e1e7220 */ /* 0x080fe20000410000 */
[-C--:B------:R-:W-:Y:S01]  /*5910*/  FMUL.FTZ R31, R31, R3.reuse ;  /* 0x000000031f1f7220 */ /* 0x080fe20000410000 */
[----:B------:R-:W-:Y:S01]  /*5920*/  R2UR UR6, R12 ;  /* 0x000000000c0672ca */ /* 0x000fe200000e0000 */
        /* <DEDUP_REMOVED lines=60> */
[----:B------:R-:W-:Y:S01]  /*5cf0*/  VIADD R14, R12, 0x80 ;  /* 0x000000800c0e7836 */ /* 0x000fe20000000000 */
[----:B------:R-:W-:Y:S01]  /*5d00*/  MOV R3, R171 ;  /* 0x000000ab00037202 */ /* 0x000fe20000000f00 */
[----:B------:R-:W-:-:S03]  /*5d10*/  VIADD R171, R171, 0xffffffff ;  /* 0xffffffffabab7836 */ /* 0x000fc60000000000 */
[----:B------:R-:W-:Y:S01]  /*5d20*/  WARPGROUP.ARRIVE ;  /* 0x00000000000079c5 */ /* 0x000fe20000000000 */
[----:B------:R-:W-:Y:S02]  /*5d30*/  ISETP.GT.AND P1, PT, R3, RZ, PT ;  /* 0x000000ff0300720c */ /* 0x000fe40003f24270 */
[----:B------:R-:W-:-:S03]  /*5d40*/  SEL R3, RZ, 0x1, P0 ;  /* 0x00000001ff037807 */ /* 0x000fc60000000000 */
[----:B------:R-:W-:Y:S01]  /*5d50*/  HGMMA.64x256x16.F32 R24, gdesc[UR4].tnspB, R24, gsb0 ;  /* 0x43e00000041879f0 */ /* 0x000fe20008000818 */
[----:B------:R-:W-:Y:S01]  /*5d60*/  R2UR UR6, R14 ;  /* 0x000000000e0672ca */ /* 0x000fe200000e0000 */
[----:B------:R-:W-:Y:S01]  /*5d70*/  VIADD R14, R12, 0x100 ;  /* 0x000001000c0e7836 */ /* 0x000fe20000000000 */
[----:B------:R-:W-:Y:S01]  /*5d80*/  R2UR UR7, R15 ;  /* 0x000000000f0772ca */ /* 0x000fe200000e0000 */
[----:B------:R-:W-:Y:S01]  /*5d90*/  IMAD.MOV.U32 R15, RZ, RZ, 0x40000040 ;  /* 0x40000040ff0f7424 */ /* 0x000fe200078e00ff */
[----:B------:R-:W-:Y:S01]  /*5da0*/  R2UR UR4, R10 ;  /* 0x000000000a0472ca */ /* 0x000fe200000e0000 */
[----:B------:R-:W-:Y:S01]  /*5db0*/  VIADD R12, R12, 0x180 ;  /* 0x000001800c0c7836 */ /* 0x000fe20000000000 */
[----:B------:R-:W-:Y:S02]  /*5dc0*/  R2UR UR5, R11 ;  /* 0x000000000b0572ca */ /* 0x000fe400000e0000 */
[----:B------:R-:W-:Y:S01]  /*5dd0*/  LOP3.LUT R23, R23, R3, RZ, 0x3c, !PT ;  /* 0x0000000317177212 */ /* 0x000fe200078e3cff */
[----:B------:R-:W-:-:S02]  /*5de0*/  WARPGROUP.DEPBAR.LE gsb0, 0x0 ;  /* 0x00008000000079c5 */ /* 0x000fc40000010000 */
[----:B------:R-:W-:-:S15]  /*5df0*/  WARPGROUP.ARRIVE ;  /* 0x00000000000079c5 */ /* 0x000fde0000000000 */
[----:B------:R-:W-:-:S01]  /*5e00*/  NOP ;  /* 0x0000000000007918 */ /* 0x000fc20000000000 */
[----:B------:R-:W-:Y:S01]  /*5e10*/  HGMMA.64x256x16.F32 R24, gdesc[UR4].tnspB, R24, gsb0 ;  /* 0x43e00000041879f0 */ /* 0x000fe20008000818 */
[----:B------:R-:W-:Y:S02]  /*5e20*/  R2UR UR6, R14 ;  /* 0x000000000e0672ca */ /* 0x000fe400000e0000 */
[----:B------:R-:W-:Y:S02]  /*5e30*/  R2UR UR7, R15 ;  /* 0x000000000f0772ca */ /* 0x000fe400000e0000 */
[----:B------:R-:W-:Y:S02]  /*5e40*/  R2UR UR4, R8 ;  /* 0x00000000080472ca */ /* 0x000fe400000e0000 */
[----:B------:R-:W-:Y:S01]  /*5e50*/  R2UR UR5, R9 ;  /* 0x00000000090572ca */ /* 0x000fe200000e0000 */
[----:B------:R-:W-:Y:S02]  /*5e60*/  WARPGROUP.DEPBAR.LE gsb0, 0x0 ;  /* 0x00008000000079c5 */ /* 0x000fe40000010000 */
[----:B------:R-:W-:-:S15]  /*5e70*/  WARPGROUP.ARRIVE ;  /* 0x00000000000079c5 */ /* 0x000fde0000000000 */
[----:B------:R-:W-:-:S03]  /*5e80*/  NOP ;  /* 0x0000000000007918 */ /* 0x000fc60000000000 */
        /* <DEDUP_REMOVED lines=8> */
[----:B------:R-:W-:Y:S03]  /*5f10*/  HGMMA.64x256x16.F32 R24, gdesc[UR4].tnspB, R24, gsb0 ;  /* 0x43e00000041879f0 */ /* 0x000fe60008000818 */
[----:B------:R-:W-:Y:S02]  /*5f20*/  WARPGROUP.DEPBAR.LE gsb0, 0x0 ;  /* 0x00008000000079c5 */ /* 0x000fe40000010000 */
[----:B------:R-:W-:Y:S06]  /*5f30*/  BAR.ARV 0xf, 0x100 ;  /* 0x03c4000000007b1d */ /* 0x000fec0000002000 */
[----:B------:R-:W-:Y:S05]  /*5f40*/  @!P2 BRA `(.L_x_4510) ;  /* 0x000000000004a947 */ /* 0x000fea0003800000 */
[----:B------:R-:W-:Y:S01]  /*5f50*/  BPT.TRAP 0x1 ;  /* 0x000000040000795c */ /* 0x000fe20000300000 */
.L_x_4510:
[----:B------:R-:W-:-:S04]  /*5f60*/  IMAD R3, R18, 0x8, R2 ;  /* 0x0000000812037824 */ /* 0x000fc800078e0202 */
[----:B------:R-:W-:-:S05]  /*5f70*/  VIADD R3, R3, 0x38860 ;  /* 0x0003886003037836 */ /* 0x000fca0000000000 */
[----:B------:R-:W-:-:S04]  /*5f80*/  PRMT R3, R189, 0x654, R3 ;  /* 0x00000654bd037816 */ /* 0x000fc80000000003 */
[----:B------:R1:W-:Y:S01]  /*5f90*/  SYNCS.ARRIVE.TRANS64.RED.A1T0 RZ, [R3+URZ], RZ ;  /* 0x000000ff03ff79a7 */ /* 0x0003e2000810043f */
[----:B------:R-:W-:Y:S05]  /*5fa0*/  @P1 BRA `(.L_x_4511) ;  /* 0xfffffff400101947 */ /* 0x000fea000383ffff */
.L_x_4509:
[----:B------:R-:W-:Y:S05]  /*5fb0*/  BSYNC B0 ;  /* 0x0000000000007941 */ /* 0x000fea0003800000 */
.L_x_4508:
[----:B------:R-:W-:Y:S01]  /*5fc0*/  BAR.SYNC.DEFER_BLOCKING 0xe, 0x100 ;  /* 0x0384000000007b1d */ /* 0x000fe20000010000 */
[C---:B01----:R-:W-:Y:S01]  /*5fd0*/  IMAD R3, R18.reuse, 0x40, R194 ;  /* 0x0000004012037824 */ /* 0x043fe200078e02c2 */
[----:B------:R-:W-:Y:S01]  /*5fe0*/  PLOP3.LUT P0, PT, PT, PT, PT, 0x8, 0x0 ;  /* 0x000000000000781c */ /* 0x000fe20003f0e170 */
[----:B------:R-:W-:Y:S02]  /*5ff0*/  VIADD R18, R18, 0x1 ;  /* 0x0000000112127836 */ /* 0x000fe40000000000 */
[----:B------:R-:W-:-:S03]  /*6000*/  IMAD R3, R3, 0x4, R2 ;  /* 0x0000000403037824 */ /* 0x000fc600078e0202 */
[----:B------:R-:W-:-:S04]  /*6010*/  ISETP.NE.AND P1, PT, R18, 0x2, PT ;  /* 0x000000021200780c */ /* 0x000fc80003f25270 */
[----:B------:R-:W-:Y:S01]  /*6020*/  SEL R18, R18, RZ, P1 ;  /* 0x000000ff12127207 */ /* 0x000fe20000800000 */
        /* <DEDUP_REMOVED lines=130> */
[----:B------:R-:W-:-:S04]  /*6850*/  SEL R2, RZ, 0x1, P1 ;  /* 0x00000001ff027807 */ /* 0x000fc80000800000 */
[----:B------:R-:W-:Y:S01]  /*6860*/  LOP3.LUT R23, R23, R2, RZ, 0x3c, !PT ;  /* 0x0000000217177212 */ /* 0x000fe200078e3cff */
[----:B------:R-:W-:Y:S06]  /*6870*/  BAR.ARV 0xf, 0x100 ;  /* 0x03c4000000007b1d */ /* 0x000fec0000002000 */
[----:B------:R-:W-:Y:S05]  /*6880*/  BRA `(.L_x_4506) ;  /* 0x0000009800b47947 */ /* 0x000fea0003800000 */
.L_x_4505:
        /* <DEDUP_REMOVED lines=15> */
[----:B------:R-:W-:Y:S01]  /*6980*/  LOP3.LUT P0, RZ, R0, 0x3ff, RZ, 0xc0, !PT ;  /* 0x000003ff00ff7812 */ /* 0x000fe2000780c0ff */
[----:B------:R-:W-:-:S05]  /*6990*/  VIADD R3, R3, 0x400 ;  /* 0x0000040003037836 */ /* 0x000fca0000000000 */
[----:B------:R-:W-:-:S04]  /*69a0*/  SHF.R.U32.HI R3, RZ, 0x4, R3 ;  /* 0x00000004ff037819 */ /* 0x000fc80000011603 */
[----:B------:R-:W-:-:S03]  /*69b0*/  LOP3.LUT R217, R3, 0x3fff, RZ, 0xc0, !PT ;  /* 0x00003fff03d97812 */ /* 0x000fc600078ec0ff */
        /* <DEDUP_REMOVED lines=17> */
.L_x_4513:
[----:B------:R-:W-:Y:S05]  /*6ad0*/  BSYNC B6 ;  /* 0x0000000000067941 */ /* 0x000fea0003800000 */
.L_x_4512:
        /* <DEDUP_REMOVED lines=13> */
.L_x_4517:
[----:B-1----:R1:W2:Y:S02]  /*6bb0*/  SYNCS.PHASECHK.TRANS64.TRYWAIT P0, [R2+URZ+0x38800], R3 ;  /* 0x03880003020075a7 */ /* 0x0022a4000800017f */
[----:B--2---:R-:W-:Y:S05]  /*6bc0*/  @!P0 NANOSLEEP.SYNCS 0x989680 ;  /* 0x009896800000895d */ /* 0x004fea0003900000 */
[----:B------:R-:W2:Y:S02]  /*6bd0*/  @!P0 SYNCS.PHASECHK.TRANS64 P0, [R2+URZ+0x38800], R3 ;  /* 0x03880003020085a7 */ /* 0x000ea4000800007f */
[----:B--2---:R-:W-:Y:S05]  /*6be0*/  @!P0 BRA `(.L_x_4517) ;  /* 0xfffffffc00f08947 */ /* 0x004fea000383ffff */
.L_x_4516:
[----:B------:R-:W-:Y:S05]  /*6bf0*/  BSYNC B0 ;  /* 0x0000000000007941 */ /* 0x000fea0003800000 */
.L_x_4515:
[----:B------:R-:W-:Y:S05]  /*6c00*/  BRA `(.L_x_4518) ;  /* 0x0000002000b07947 */ /* 0x000fea0003800000 */
.L_x_4514:
        /* <DEDUP_REMOVED lines=16> */
[----:B------:R-:W-:Y:S01]  /*6d10*/  LEA R28, P2, R6, UR6, 0x1 ;  /* 0x00000006061c7c11 */ /* 0x000fe2000f8408ff */
[----:B------:R-:W-:-:S03]  /*6d20*/  IMAD.IADD R29, R29, 0x1, R7 ;  /* 0x000000011d1d7824 */ /* 0x000fc600078e0207 */
        /* <DEDUP_REMOVED lines=19> */
.L_x_4520:
[----:B------:R-:W-:Y:S05]  /*6e60*/  BSYNC B6 ;  /* 0x0000000000067941 */ /* 0x000fea0003800000 */
.L_x_4519:
        /* <DEDUP_REMOVED lines=11> */
.L_x_4737:
[----:B------:R-:W5:Y:S01]  /*6f20*/  LDL R9, [R1+0x48] ;  /* 0x0000480001097983 */ /* 0x000f620000100800 */
[----:B------:R-:W-:Y:S01]  /*6f30*/  ULDC UR4, c[0x0][0x448] ;  /* 0x0001120000047ab9 */ /* 0x000fe20000000800 */
[----:B------:R-:W-:Y:S01]  /*6f40*/  IMAD.SHL.U32 R6, R190, 0x40, RZ ;  /* 0x00000040be067824 */ /* 0x000fe200078e00ff */
[----:B------:R-:W-:Y:S01]  /*6f50*/  BSSY B1, `(.L_x_4524) ;  /* 0x0000024000017945 */ /* 0x000fe20003800000 */
[----:B------:R-:W-:Y:S01]  /*6f60*/  IMAD R20, R24, UR4, RZ ;  /* 0x0000000418147c24 */ /* 0x000fe2000f8e02ff */
[----:B------:R-:W-:Y:S02]  /*6f70*/  CS2R R10, SRZ ;  /* 0x00000000000a7805 */ /* 0x000fe4000001ff00 */
[----:B------:R-:W-:Y:S02]  /*6f80*/  CS2R R12, SRZ ;  /* 0x00000000000c7805 */ /* 0x000fe4000001ff00 */
[----:B------:R-:W-:Y:S02]  /*6f90*/  LOP3.LUT R7, R6, 0x1c0, RZ, 0xc0, !PT ;  /* 0x000001c006077812 */ /* 0x000fe400078ec0ff */
[----:B------:R-:W-:Y:S01]  /*6fa0*/  ISETP.GE.AND P0, PT, R4, R20, PT ;  /* 0x000000140400720c */ /* 0x000fe20003f06270 */
[----:B------:R-:W-:Y:S01]  /*6fb0*/  IMAD R20, R25, -0x40, R20 ;  /* 0xffffffc019147824 */ /* 0x000fe200078e0214 */
[----:B------:R-:W-:-:S02]  /*6fc0*/  LOP3.LUT R8, R7, 0x18, R16, 0xf8, !PT ;  /* 0x0000001807087812 */ /* 0x000fc400078ef810 */
[----:B------:R-:W-:-:S04]  /*6fd0*/  SHF.R.U32.HI R7, RZ, 0x3, R7 ;  /* 0x00000003ff077819 */ /* 0x000fc80000011607 */
[----:B0-----:R-:W-:Y:S02]  /*6fe0*/  LOP3.LUT R29, R8, R7, RZ, 0x3c, !PT ;  /* 0x00000007081d7212 */ /* 0x001fe400078e3cff */
[----:B-----5:R-:W-:-:S04]  /*6ff0*/  LEA.HI R6, R9, R9, RZ, 0x1 ;  /* 0x0000000909067211 */ /* 0x020fc800078f08ff */
[----:B------:R-:W-:Y:S02]  /*7000*/  LOP3.LUT R21, R6, 0xfffffffe, RZ, 0xc0, !PT ;  /* 0xfffffffe06157812 */ /* 0x000fe400078ec0ff */
[----:B------:R-:W-:Y:S02]  /*7010*/  CS2R R6, SRZ ;  /* 0x0000000000067805 */ /* 0x000fe4000001ff00 */
[----:B------:R-:W-:Y:S02]  /*7020*/  IADD3 R21, R9, -R21, RZ ;  /* 0x8000001509157210 */ /* 0x000fe40007ffe0ff */
        /* <DEDUP_REMOVED lines=8> */
[----:B-1----:R-:W-:Y:S02]  /*70b0*/  IMAD.MOV.U32 R7, RZ, RZ, R3 ;  /* 0x000000ffff077224 */ /* 0x002fe400078e0003 */
[----:B---3--:R-:W-:Y:S01]  /*70c0*/  IMAD.MOV.U32 R15, RZ, RZ, R5 ;  /* 0x000000ffff0f7224 */ /* 0x008fe200078e0005 */
        /* <DEDUP_REMOVED lines=12> */
.L_x_4525:
[----:B------:R-:W-:Y:S05]  /*7190*/  BSYNC B1 ;  /* 0x0000000000017941 */ /* 0x000fea0003800000 */
.L_x_4524:
[----:B0--3--:R-:W-:Y:S01]  /*71a0*/  SHF.L.U32 R5, R21, 0x1f, RZ ;  /* 0x0000001f15057819 */ /* 0x009fe200000006ff */
[----:B-1----:R-:W-:Y:S01]  /*71b0*/  IMAD R3, R220, 0x200, R29 ;  /* 0x00000200dc037824 */ /* 0x002fe200078e021d */
[----:B------:R-:W-:Y:S01]  /*71c0*/  LOP3.LUT P1, RZ, R190, 0x4, RZ, 0xc0, !PT ;  /* 0x00000004beff7812 */ /* 0x000fe2000782c0ff */
[----:B----45:R-:W-:Y:S01]  /*71d0*/  IMAD.MOV.U32 R14, RZ, RZ, R12 ;  /* 0x000000ffff0e7224 */ /* 0x030fe200078e000c */
[----:B------:R-:W0:Y:S01]  /*71e0*/  SYNCS.PHASECHK.TRANS64.TRYWAIT P0, [R2+URZ+0x38800], R5 ;  /* 0x03880005020075a7 */ /* 0x000e22000800017f */
[----:B------:R-:W-:Y:S01]  /*71f0*/  IMAD R3, R3, 0x2, R2 ;  /* 0x0000000203037824 */ /* 0x000fe200078e0202 */
[----:B------:R-:W-:Y:S01]  /*7200*/  SHF.R.U64 R33, R12, 0x10, R13 ;  /* 0x000000100c217819 */ /* 0x000fe2000000120d */
[----:B------:R-:W-:Y:S01]  /*7210*/  IMAD.MOV.U32 R30, RZ, RZ, R10 ;  /* 0x000000ffff1e7224 */ /* 0x000fe200078e000a */
[----:B------:R-:W-:Y:S01]  /*7220*/  SHF.R.U64 R34, R10, 0x10, R11 ;  /* 0x000000100a227819 */ /* 0x000fe2000000120b */
[----:B------:R-:W-:Y:S01]  /*7230*/  IMAD.MOV.U32 R15, RZ, RZ, R13 ;  /* 0x000000ffff0f7224 */ /* 0x000fe200078e000d */
[----:B------:R-:W-:Y:S01]  /*7240*/  SHF.R.U64 R35, R8, 0x10, R9 ;  /* 0x0000001008237819 */ /* 0x000fe20000001209 */
[----:B------:R-:W-:Y:S01]  /*7250*/  IMAD.MOV.U32 R12, RZ, RZ, R11 ;  /* 0x000000ffff0c7224 */ /* 0x000fe200078e000b */
[----:B------:R-:W-:Y:S01]  /*7260*/  SHF.R.U32.HI R13, RZ, 0x10, R13 ;  /* 0x00000010ff0d7819 */ /* 0x000fe2000001160d */
[----:B------:R-:W-:Y:S01]  /*7270*/  IMAD.MOV.U32 R32, RZ, RZ, R8 ;  /* 0x000000ffff207224 */ /* 0x000fe200078e0008 */
[----:B------:R-:W-:Y:S01]  /*7280*/  SHF.R.U32.HI R11, RZ, 0x10, R11 ;  /* 0x00000010ff0b7819 */ /* 0x000fe2000001160b */
[--C-:B------:R-:W-:Y:S01]  /*7290*/  IMAD.MOV.U32 R10, RZ, RZ, R9.reuse ;  /* 0x000000ffff0a7224 */ /* 0x100fe200078e0009 */
[----:B------:R-:W-:Y:S01]  /*72a0*/  SHF.R.U32.HI R9, RZ, 0x10, R9 ;  /* 0x00000010ff097819 */ /* 0x000fe20000011609 */
[----:B------:R-:W-:Y:S01]  /*72b0*/  IMAD.MOV.U32 R31, RZ, RZ, R6 ;  /* 0x000000ffff1f7224 */ /* 0x000fe200078e0006 */
[----:B------:R-:W-:Y:S01]  /*72c0*/  MOV R8, R7 ;  /* 0x0000000700087202 */ /* 0x000fe20000000f00 */
[C---:B------:R-:W-:Y:S01]  /*72d0*/  VIADD R4, R3.reuse, 0x20400 ;  /* 0x0002040003047836 */ /* 0x040fe20000000000 */
[----:B------:R-:W-:Y:S01]  /*72e0*/  VIMNMX R28, R20, 0x40, PT ;  /* 0x00000040141c7848 */ /* 0x000fe20003fe0100 */
[----:B------:R-:W-:Y:S01]  /*72f0*/  BSSY B1, `(.L_x_4526) ;  /* 0x000000e000017945 */ /* 0x000fe20003800000 */
[----:B--2---:R-:W-:Y:S01]  /*7300*/  VIADD R0, R3, 0x20440 ;  /* 0x0002044003007836 */ /* 0x004fe20000000000 */
[--C-:B------:R-:W-:Y:S01]  /*7310*/  SHF.R.U64 R36, R6, 0x10, R7.reuse ;  /* 0x0000001006247819 */ /* 0x100fe20000001207 */
[----:B------:R-:W-:Y:S01]  /*7320*/  @P1 VIADD R0, R4, 0xffffffc0 ;  /* 0xffffffc004001836 */ /* 0x000fe20000000000 */
[----:B------:R-:W-:-:S02]  /*7330*/  SHF.R.U32.HI R6, RZ, 0x10, R7 ;  /* 0x00000010ff067819 */ /* 0x000fc40000011607 */
        /* <DEDUP_REMOVED lines=9> */
.L_x_4738:
[----:B------:R-:W-:Y:S05]  /*73d0*/  BSYNC B1 ;  /* 0x0000000000017941 */ /* 0x000fea0003800000 */
.L_x_4526:
        /* <DEDUP_REMOVED lines=46> */
.L_x_4531:
[----:B------:R-:W-:Y:S05]  /*76c0*/  BSYNC B2 ;  /* 0x0000000000027941 */ /* 0x000fea0003800000 */
.L_x_4530:
        /* <DEDUP_REMOVED lines=39> */
.L_x_4529:
[----:B------:R-:W-:Y:S05]  /*7940*/  BSYNC B1 ;  /* 0x0000000000017941 */ /* 0x000fea0003800000 */
.L_x_4528:
        /* <DEDUP_REMOVED lines=32> */
[----:B------:R-:W-:Y:S02]  /*7b50*/  HADD2.F32 R29, -RZ, R35.H1_H1 ;  /* 0x30000023ff1d7230 */ /* 0x000fe40000004100 */
[----:B------:R-:W-:Y:S01]  /*7b60*/  FMUL.FTZ R9, R24, R6 ;  /* 0x0000000618097220 */ /* 0x000fe20000410000 */
[----:B------:R-:W-:-:S02]  /*7b70*/  HADD2.F32 R25, -RZ, R33.H1_H1 ;  /* 0x30000021ff197230 */ /* 0x000fc40000004100 */
[----:B------:R-:W-:Y:S01]  /*7b80*/  FMUL.FTZ R13, R20, R6 ;  /* 0x00000006140d7220 */ /* 0x000fe20000410000 */
[----:B------:R-:W-:Y:S01]  /*7b90*/  F2FP.F16.F32.PACK_AB R5, R8, R5 ;  /* 0x000000050805723e */ /* 0x000fe200000000ff */
[-C--:B------:R-:W-:Y:S01]  /*7ba0*/  FMUL.FTZ R12, R29, R7.reuse ;  /* 0x000000071d0c7220 */ /* 0x080fe20000410000 */
[-C--:B------:R-:W-:Y:S01]  /*7bb0*/  FFMA.FTZ R6, R20, R10.reuse, -R9 ;  /* 0x0000000a14067223 */ /* 0x080fe20000010809 */
[C---:B------:R-:W-:Y:S01]  /*7bc0*/  FMUL.FTZ R14, R25.reuse, R7 ;  /* 0x00000007190e7220 */ /* 0x040fe20000410000 */
[----:B------:R-:W-:Y:S01]  /*7bd0*/  FFMA.FTZ R13, R24, R10, R13 ;  /* 0x0000000a180d7223 */ /* 0x000fe2000001000d */
[-C--:B------:R-:W-:Y:S02]  /*7be0*/  FFMA.FTZ R7, R25, R11.reuse, -R12 ;  /* 0x0000000b19077223 */ /* 0x080fe4000001080c */
[----:B------:R-:W-:Y:S02]  /*7bf0*/  FFMA.FTZ R14, R29, R11, R14 ;  /* 0x0000000b1d0e7223 */ /* 0x000fe4000001000e */
[----:B------:R-:W-:-:S03]  /*7c00*/  F2FP.F16.F32.PACK_AB R6, R13, R6 ;  /* 0x000000060d06723e */ /* 0x000fc600000000ff */
[----:B------:R-:W-:-:S05]  /*7c10*/  F2FP.F16.F32.PACK_AB R7, R14, R7 ;  /* 0x000000070e07723e */ /* 0x000fca00000000ff */
[----:B------:R1:W-:Y:S02]  /*7c20*/  STS.128 [R3+0x21400], R4 ;  /* 0x0214000403007388 */ /* 0x0003e40000000c00 */
.L_x_4534:
[----:B------:R-:W-:Y:S05]  /*7c30*/  BSYNC B1 ;  /* 0x0000000000017941 */ /* 0x000fea0003800000 */
.L_x_4533:
[----:B------:R-:W-:Y:S05]  /*7c40*/  @P1 BRA `(.L_x_4532) ;  /* 0x00000010007c1947 */ /* 0x000fea0003800000 */
[----:B01----:R-:W0:Y:S01]  /*7c50*/  LDS.128 R4, [R0+0x1000] ;  /* 0x0010000000047984 */ /* 0x003e220000000c00 */
[--C-:B------:R-:W-:Y:S02]  /*7c60*/  HADD2.F32 R15, -RZ, R31.reuse.H0_H0 ;  /* 0x2000001fff0f7230 */ /* 0x100fe40000004100 */
        /* <DEDUP_REMOVED lines=37> */
.L_x_4522:
[----:B------:R-:W-:-:S03]  /*7ec0*/  UMOV UR4, 0xffffffff ;  /* 0xffffffff00047882 */ /* 0x000fc60000000000 */
[----:B------:R-:W-:Y:S05]  /*7ed0*/  BRA.DIV UR4, `(.L_x_4535) ;  /* 0x0000013e047c7947 */ /* 0x000fea000b800000 */
[----:B------:R0:W1:Y:S04]  /*7ee0*/  SHFL.IDX PT, R0, R27, RZ, 0x1c1f ;  /* 0x001c1fff1b007589 */ /* 0x00006800000e0000 */
[----:B------:R0:W2:Y:S04]  /*7ef0*/  SHFL.IDX PT, R3, R26, RZ, 0x1c1f ;  /* 0x001c1fff1a037589 */ /* 0x0000a800000e0000 */
[----:B------:R0:W3:Y:S04]  /*7f00*/  SHFL.IDX PT, R20, R29, RZ, 0x1c1f ;  /* 0x001c1fff1d147589 */ /* 0x0000e800000e0000 */
[----:B------:R0:W4:Y:S02]  /*7f10*/  SHFL.IDX PT, R14, R28, RZ, 0x1c1f ;  /* 0x001c1fff1c0e7589 */ /* 0x00012400000e0000 */
.L_x_4744:
        /* <DEDUP_REMOVED lines=21> */
[--C-:B-1----:R-:W-:Y:S02]  /*8070*/  IMAD.X R13, R0, 0x1, R5.reuse, P0 ;  /* 0x00000001000d7824 */ /* 0x102fe400000e0605 */
[----:B---3--:R-:W-:Y:S01]  /*8080*/  IMAD.X R15, R20, 0x1, R5, P1 ;  /* 0x00000001140f7824 */ /* 0x008fe200008e0605 */
[----:B------:R-:W-:Y:S01]  /*8090*/  CS2R R4, SRZ ;  /* 0x0000000000047805 */ /* 0x000fe2000001ff00 */
[----:B------:R-:W-:Y:S06]  /*80a0*/  @P2 BRA `(.L_x_4537) ;  /* 0x0000000000082947 */ /* 0x000fec0003800000 */
[----:B------:R1:W5:Y:S04]  /*80b0*/  LD.E.128 R4, desc[UR40][R12.64] ;  /* 0x000000280c047980 */ /* 0x000368000c101d00 */
[----:B------:R1:W5:Y:S02]  /*80c0*/  LD.E.128 R8, desc[UR40][R14.64] ;  /* 0x000000280e087980 */ /* 0x000364000c101d00 */
.L_x_4537:
[----:B------:R-:W-:Y:S05]  /*80d0*/  BSYNC B1 ;  /* 0x0000000000017941 */ /* 0x000fea0003800000 */
.L_x_4536:
        /* <DEDUP_REMOVED lines=8> */
[----:B------:R-:W-:Y:S01]  /*8160*/  SHF.R.U64 R43, R8, 0x10, R9 ;  /* 0x00000010082b7819 */ /* 0x000fe20000001209 */
[----:B------:R-:W-:Y:S01]  /*8170*/  IMAD.MOV.U32 R4, RZ, RZ, R7 ;  /* 0x000000ffff047224 */ /* 0x000fe200078e0007 */
[--C-:B------:R-:W-:Y:S01]  /*8180*/  SHF.R.U32.HI R8, RZ, 0x10, R9.reuse ;  /* 0x00000010ff087819 */ /* 0x100fe20000011609 */
[----:B------:R-:W-:Y:S01]  /*8190*/  IMAD.MOV.U32 R5, RZ, RZ, R9 ;  /* 0x000000ffff057224 */ /* 0x000fe200078e0009 */
[----:B------:R-:W-:Y:S01]  /*81a0*/  VIMNMX R24, R24, 0x40, PT ;  /* 0x0000004018187848 */ /* 0x000fe20003fe0100 */
[----:B------:R-:W-:Y:S01]  /*81b0*/  IMAD.MOV.U32 R6, RZ, RZ, R10 ;  /* 0x000000ffff067224 */ /* 0x000fe200078e000a */
[----:B------:R-:W-:Y:S01]  /*81c0*/  SHF.R.U32.HI R7, RZ, 0x10, R7 ;  /* 0x00000010ff077819 */ /* 0x000fe20000011607 */
[--C-:B------:R-:W-:Y:S01]  /*81d0*/  IMAD.MOV.U32 R41, RZ, RZ, R11.reuse ;  /* 0x000000ffff297224 */ /* 0x100fe200078e000b */
[----:B--2---:R-:W1:Y:S01]  /*81e0*/  LDC R3, c[0x0][0x3f4] ;  /* 0x0000fd00ff037b82 */ /* 0x004e620000000800 */
[----:B----4-:R-:W-:Y:S01]  /*81f0*/  VIADD R14, R187, 0x20 ;  /* 0x00000020bb0e7836 */ /* 0x010fe20000000000 */
[--C-:B------:R-:W-:Y:S01]  /*8200*/  SHF.R.U64 R44, R10, 0x10, R11.reuse ;  /* 0x000000100a2c7819 */ /* 0x100fe2000000120b */
[----:B------:R-:W-:Y:S01]  /*8210*/  BSSY B1, `(.L_x_4538) ;  /* 0x000000f000017945 */ /* 0x000fe20003800000 */
[----:B------:R-:W-:-:S02]  /*8220*/  SHF.R.U32.HI R9, RZ, 0x10, R11 ;  /* 0x00000010ff097819 */ /* 0x000fc4000001160b */
        /* <DEDUP_REMOVED lines=8> */
[C---:B-1----:R-:W-:Y:S01]  /*82b0*/  ISETP.GE.AND P0, PT, R16.reuse, R3, PT ;  /* 0x000000031000720c */ /* 0x042fe20003f06270 */
[----:B------:R-:W-:-:S03]  /*82c0*/  IMAD.IADD R3, R16, 0x1, R3 ;  /* 0x0000000110037824 */ /* 0x000fc600078e0203 */
[-C--:B------:R-:W-:Y:S02]  /*82d0*/  ISETP.GE.OR P2, PT, R187, R24.reuse, P0 ;  /* 0x00000018bb00720c */ /* 0x080fe40000746670 */
[----:B------:R-:W-:Y:S01]  /*82e0*/  ISETP.GE.OR P0, PT, R14, R24, P0 ;  /* 0x000000180e00720c */ /* 0x000fe20000706670 */
[----:B0-----:R-:W-:-:S12]  /*82f0*/  @!P1 BRA `(.L_x_4539) ;  /* 0x0000013800e49947 */ /* 0x001fd80003800000 */
.L_x_4745:
[----:B------:R-:W-:Y:S05]  /*8300*/  BSYNC B1 ;  /* 0x0000000000017941 */ /* 0x000fea0003800000 */
.L_x_4538:
[----:B------:R-:W-:Y:S01]  /*8310*/  BSSY B1, `(.L_x_4540) ;  /* 0x0000059000017945 */ /* 0x000fe20003800000 */
[----:B------:R-:W-:-:S03]  /*8320*/  LOP3.LUT R3, R3, 0x38, RZ, 0xc0, !PT ;  /* 0x0000003803037812 */ /* 0x000fc600078ec0ff */
[----:B------:R-:W-:Y:S05]  /*8330*/  @P2 BRA `(.L_x_4541) ;  /* 0x0000000400582947 */ /* 0x000fea0003800000 */
[----:B------:R-:W-:Y:S01]  /*8340*/  SHF.L.U32 R4, R190, 0x6, RZ ;  /* 0x00000006be047819 */ /* 0x000fe200000006ff */
[----:B------:R-:W-:Y:S02]  /*8350*/  HADD2.F32 R29, -RZ, R39.H0_H0 ;  /* 0x20000027ff1d7230 */ /* 0x000fe40000004100 */
[----:B------:R-:W-:Y:S01]  /*8360*/  HADD2.F32 R27, -RZ, R38.H0_H0 ;  /* 0x20000026ff1b7230 */ /* 0x000fe20000004100 */
[----:B------:R-:W-:Y:S01]  /*8370*/  LOP3.LUT R9, R4, 0x1c0, RZ, 0xc0, !PT ;  /* 0x000001c004097812 */ /* 0x000fe200078ec0ff */
[--C-:B------:R-:W-:Y:S02]  /*8380*/  HADD2.F32 R31, -RZ, R43.reuse.H0_H0 ;  /* 0x2000002bff1f7230 */ /* 0x100fe40000004100 */
[----:B------:R-:W-:Y:S01]  /*8390*/  HADD2.F32 R28, -RZ, R43.H1_H1 ;  /* 0x3000002bff1c7230 */ /* 0x000fe20000004100 */
[----:B------:R-:W-:Y:S02]  /*83a0*/  SHF.R.U32.HI R6, RZ, 0x3, R9 ;  /* 0x00000003ff067819 */ /* 0x000fe40000011609 */
[----:B------:R-:W-:-:S02]  /*83b0*/  LOP3.LUT R4, R9, 0x38, R16, 0xf8, !PT ;  /* 0x0000003809047812 */ /* 0x000fc400078ef810 */
[----:B------:R-:W-:Y:S02]  /*83c0*/  LOP3.LUT R9, R6, R3, R9, 0x1e, !PT ;  /* 0x0000000306097212 */ /* 0x000fe400078e1e09 */
[----:B------:R-:W-:-:S03]  /*83d0*/  LOP3.LUT R5, R4, R6, RZ, 0x3c, !PT ;  /* 0x0000000604057212 */ /* 0x000fc600078e3cff */
[C---:B------:R-:W-:Y:S02]  /*83e0*/  IMAD R9, R220.reuse, 0x200, R9 ;  /* 0x00000200dc097824 */ /* 0x040fe400078e0209 */
[----:B------:R-:W-:Y:S02]  /*83f0*/  IMAD R5, R220, 0x200, R5 ;  /* 0x00000200dc057824 */ /* 0x000fe400078e0205 */
[--C-:B------:R-:W-:Y:S02]  /*8400*/  IMAD R36, R9, 0x2, R2.reuse ;  /* 0x0000000209247824 */ /* 0x100fe400078e0202 */
[----:B------:R-:W-:-:S03]  /*8410*/  IMAD R34, R5, 0x2, R2 ;  /* 0x0000000205227824 */ /* 0x000fc600078e0202 */
[----:B------:R-:W3:Y:S04]  /*8420*/  LDS.128 R8, [R36+0x20400] ;  /* 0x0204000024087984 */ /* 0x000ee80000000c00 */
[----:B------:R-:W1:Y:S01]  /*8430*/  LDS.128 R4, [R34+0x20400] ;  /* 0x0204000022047984 */ /* 0x000e620000000c00 */
[--C-:B---3--:R-:W-:Y:S02]  /*8440*/  HADD2.F32 R20, -RZ, R8.reuse.H0_H0 ;  /* 0x20000008ff147230 */ /* 0x108fe40000004100 */
[----:B------:R-:W-:Y:S02]  /*8450*/  HADD2.F32 R8, -RZ, R8.H1_H1 ;  /* 0x30000008ff087230 */ /* 0x000fe40000004100 */
[--C-:B-1----:R-:W-:Y:S02]  /*8460*/  HADD2.F32 R12, -RZ, R4.reuse.H0_H0 ;  /* 0x20000004ff0c7230 */ /* 0x102fe40000004100 */
[C---:B------:R-:W-:Y:S01]  /*8470*/  FMUL.FTZ R33, R20.reuse, R29 ;  /* 0x0000001d14217220 */ /* 0x040fe20000410000 */
[----:B------:R-:W-:Y:S01]  /*8480*/  FMUL.FTZ R35, R20, R27 ;  /* 0x0000001b14237220 */ /* 0x000fe20000410000 */
[----:B------:R-:W-:-:S02]  /*8490*/  HADD2.F32 R4, -RZ, R4.H1_H1 ;  /* 0x30000004ff047230 */ /* 0x000fc40000004100 */
[----:B------:R-:W-:Y:S01]  /*84a0*/  FMUL.FTZ R37, R8, R31 ;  /* 0x0000001f08257220 */ /* 0x000fe20000410000 */
[C---:B------:R-:W-:Y:S01]  /*84b0*/  FFMA.FTZ R33, R12.reuse, R27, -R33 ;  /* 0x0000001b0c217223 */ /* 0x040fe20000010821 */
[----:B------:R-:W-:Y:S02]  /*84c0*/  HADD2.F32 R27, -RZ, R41.H1_H1 ;  /* 0x30000029ff1b7230 */ /* 0x000fe40000004100 */
[----:B------:R-:W-:Y:S01]  /*84d0*/  FFMA.FTZ R35, R12, R29, R35 ;  /* 0x0000001d0c237223 */ /* 0x000fe20000010023 */
[----:B------:R-:W-:Y:S02]  /*84e0*/  HADD2.F32 R24, -RZ, R9.H0_H0 ;  /* 0x20000009ff187230 */ /* 0x000fe40000004100 */
[----:B------:R-:W-:Y:S02]  /*84f0*/  HADD2.F32 R20, -RZ, R39.H1_H1 ;  /* 0x30000027ff147230 */ /* 0x000fe40000004100 */
[----:B------:R-:W-:Y:S01]  /*8500*/  FMUL.FTZ R29, R8, R27 ;  /* 0x0000001b081d7220 */ /* 0x000fe20000410000 */
[----:B------:R-:W-:-:S02]  /*8510*/  HADD2.F32 R12, -RZ, R38.H1_H1 ;  /* 0x30000026ff0c7230 */ /* 0x000fc40000004100 */
[----:B------:R-:W-:Y:S01]  /*8520*/  FFMA.FTZ R30, R4, R27, -R37 ;  /* 0x0000001b041e7223 */ /* 0x000fe20000010825 */
[----:B------:R-:W-:Y:S02]  /*8530*/  HADD2.F32 R13, -RZ, R5.H0_H0 ;  /* 0x20000005ff0d7230 */ /* 0x000fe40000004100 */
[C---:B------:R-:W-:Y:S01]  /*8540*/  FMUL.FTZ R8, R24.reuse, R20 ;  /* 0x0000001418087220 */ /* 0x040fe20000410000 */
[----:B------:R-:W-:Y:S02]  /*8550*/  HADD2.F32 R9, -RZ, R9.H1_H1 ;  /* 0x30000009ff097230 */ /* 0x000fe40000004100 */
[-C--:B------:R-:W-:Y:S01]  /*8560*/  FMUL.FTZ R37, R24, R12.reuse ;  /* 0x0000000c18257220 */ /* 0x080fe20000410000 */
[----:B------:R-:W-:Y:S01]  /*8570*/  FFMA.FTZ R24, R4, R31, R29 ;  /* 0x0000001f04187223 */ /* 0x000fe2000001001d */
[----:B------:R-:W-:Y:S02]  /*8580*/  HADD2.F32 R4, -RZ, R42.H0_H0 ;  /* 0x2000002aff047230 */ /* 0x000fe40000004100 */
[----:B------:R-:W-:Y:S01]  /*8590*/  FFMA.FTZ R27, R13, R12, -R8 ;  /* 0x0000000c0d1b7223 */ /* 0x000fe20000010808 */
[----:B0-----:R-:W-:-:S02]  /*85a0*/  HADD2.F32 R25, -RZ, R10.H0_H0 ;  /* 0x2000000aff197230 */ /* 0x001fc40000004100 */
[----:B------:R-:W-:Y:S01]  /*85b0*/  FFMA.FTZ R37, R13, R20, R37 ;  /* 0x000000140d257223 */ /* 0x000fe20000010025 */
[--C-:B------:R-:W-:Y:S02]  /*85c0*/  HADD2.F32 R12, -RZ, R40.reuse.H1_H1 ;  /* 0x30000028ff0c7230 */ /* 0x100fe40000004100 */
[C---:B------:R-:W-:Y:S01]  /*85d0*/  FMUL.FTZ R20, R9.reuse, R28 ;  /* 0x0000001c09147220 */ /* 0x040fe20000410000 */
[----:B------:R-:W-:Y:S02]  /*85e0*/  HADD2.F32 R5, -RZ, R5.H1_H1 ;  /* 0x30000005ff057230 */ /* 0x000fe40000004100 */
[----:B------:R-:W-:Y:S01]  /*85f0*/  FMUL.FTZ R32, R9, R4 ;  /* 0x0000000409207220 */ /* 0x000fe20000410000 */
[----:B------:R-:W-:Y:S02]  /*8600*/  HADD2.F32 R8, -RZ, R40.H0_H0 ;  /* 0x20000028ff087230 */ /* 0x000fe40000004100 */
[----:B------:R-:W-:Y:S01]  /*8610*/  FMUL.FTZ R29, R25, R12 ;  /* 0x0000000c191d7220 */ /* 0x000fe20000410000 */
[----:B------:R-:W-:-:S02]  /*8620*/  HADD2.F32 R10, -RZ, R10.H1_H1 ;  /* 0x3000000aff0a7230 */ /* 0x000fc40000004100 */
[----:B------:R-:W-:Y:S01]  /*8630*/  FFMA.FTZ R20, R5, R4, -R20 ;  /* 0x0000000405147223 */ /* 0x000fe20000010814 */
[----:B------:R-:W-:Y:S02]  /*8640*/  HADD2.F32 R13, -RZ, R44.H0_H0 ;  /* 0x2000002cff0d7230 */ /* 0x000fe40000004100 */
[----:B------:R-:W-:Y:S01]  /*8650*/  FMUL.FTZ R25, R25, R8 ;  /* 0x0000000819197220 */ /* 0x000fe20000410000 */
[--C-:B------:R-:W-:Y:S02]  /*8660*/  HADD2.F32 R14, -RZ, R6.reuse.H0_H0 ;  /* 0x20000006ff0e7230 */ /* 0x100fe40000004100 */
[----:B------:R-:W-:Y:S01]  /*8670*/  FFMA.FTZ R32, R5, R28, R32 ;  /* 0x0000001c05207223 */ /* 0x000fe20000010020 */
[----:B------:R-:W-:Y:S02]  /*8680*/  HADD2.F32 R6, -RZ, R6.H1_H1 ;  /* 0x30000006ff067230 */ /* 0x000fe40000004100 */
[----:B------:R-:W-:Y:S01]  /*8690*/  FMUL.FTZ R5, R10, R13 ;  /* 0x0000000d0a057220 */ /* 0x000fe20000410000 */
[----:B------:R-:W-:-:S02]  /*86a0*/  HADD2.F32 R9, -RZ, R42.H1_H1 ;  /* 0x3000002aff097230 */ /* 0x000fc40000004100 */
[C---:B------:R-:W-:Y:S01]  /*86b0*/  FFMA.FTZ R25, R14.reuse, R12, R25 ;  /* 0x0000000c0e197223 */ /* 0x040fe20000010019 */
[--C-:B------:R-:W-:Y:S02]  /*86c0*/  HADD2.F32 R26, -RZ, R11.reuse.H0_H0 ;  /* 0x2000000bff1a7230 */ /* 0x100fe40000004100 */
[----:B------:R-:W-:Y:S01]  /*86d0*/  FFMA.FTZ R29, R14, R8, -R29 ;  /* 0x000000080e1d7223 */ /* 0x000fe2000001081d */
[----:B------:R-:W-:Y:S02]  /*86e0*/  HADD2.F32 R11, -RZ, R11.H1_H1 ;  /* 0x3000000bff0b7230 */ /* 0x000fe40000004100 */
[-C--:B------:R-:W-:Y:S01]  /*86f0*/  FMUL.FTZ R31, R10, R9.reuse ;  /* 0x000000090a1f7220 */ /* 0x080fe20000410000 */
[----:B------:R-:W-:Y:S01]  /*8700*/  FFMA.FTZ R12, R6, R9, -R5 ;  /* 0x00000009060c7223 */ /* 0x000fe20000010805 */
[----:B------:R-:W-:Y:S02]  /*8710*/  HADD2.F32 R5, -RZ, R41.H0_H0 ;  /* 0x20000029ff057230 */ /* 0x000fe40000004100 */
[----:B------:R-:W-:-:S02]  /*8720*/  HADD2.F32 R10, -RZ, R44.H1_H1 ;  /* 0x3000002cff0a7230 */ /* 0x000fc40000004100 */
[----:B------:R-:W-:Y:S01]  /*8730*/  FFMA.FTZ R14, R6, R13, R31 ;  /* 0x0000000d060e7223 */ /* 0x000fe2000001001f */
[--C-:B------:R-:W-:Y:S02]  /*8740*/  HADD2.F32 R4, -RZ, R0.reuse.H1_H1 ;  /* 0x30000000ff047230 */ /* 0x100fe40000004100 */
[C---:B------:R-:W-:Y:S01]  /*8750*/  FMUL.FTZ R6, R26.reuse, R5 ;  /* 0x000000051a067220 */ /* 0x040fe20000410000 */
[----:B------:R-:W-:Y:S02]  /*8760*/  HADD2.F32 R8, -RZ, R0.H0_H0 ;  /* 0x20000000ff087230 */ /* 0x000fe40000004100 */
[----:B------:R-:W-:Y:S01]  /*8770*/  FMUL.FTZ R28, R11, R10 ;  /* 0x0000000a0b1c7220 */ /* 0x000fe20000410000 */
[--C-:B------:R-:W-:Y:S02]  /*8780*/  HADD2.F32 R15, -RZ, R7.reuse.H0_H0 ;  /* 0x20000007ff0f7230 */ /* 0x100fe40000004100 */
[----:B------:R-:W-:Y:S01]  /*8790*/  FMUL.FTZ R26, R26, R4 ;  /* 0x000000041a1a7220 */ /* 0x000fe20000410000 */
[----:B------:R-:W-:-:S02]  /*87a0*/  HADD2.F32 R7, -RZ, R7.H1_H1 ;  /* 0x30000007ff077230 */ /* 0x000fc40000004100 */
[----:B------:R-:W-:Y:S01]  /*87b0*/  FMUL.FTZ R9, R11, R8 ;  /* 0x000000080b097220 */ /* 0x000fe20000410000 */
[C---:B------:R-:W-:Y:S01]  /*87c0*/  FFMA.FTZ R11, R15.reuse, R4, -R6 ;  /* 0x000000040f0b7223 */ /* 0x040fe20000010806 */
[----:B------:R-:W-:Y:S01]  /*87d0*/  FFMA.FTZ R26, R15, R5, R26 ;  /* 0x000000050f1a7223 */ /* 0x000fe2000001001a */
[C---:B------:R-:W-:Y:S01]  /*87e0*/  FFMA.FTZ R28, R7.reuse, R8, -R28 ;  /* 0x00000008071c7223 */ /* 0x040fe2000001081c */
[----:B------:R-:W-:Y:S01]  /*87f0*/  FFMA.FTZ R13, R7, R10, R9 ;  /* 0x0000000a070d7223 */ /* 0x000fe20000010009 */
[----:B------:R-:W-:Y:S02]  /*8800*/  F2FP.F16.F32.PACK_AB R4, R30, R33 ;  /* 0x000000211e04723e */ /* 0x000fe400000000ff */
[----:B------:R-:W-:Y:S02]  /*8810*/  F2FP.F16.F32.PACK_AB R5, R20, R27 ;  /* 0x0000001b1405723e */ /* 0x000fe400000000ff */
[----:B------:R-:W-:Y:S02]  /*8820*/  F2FP.F16.F32.PACK_AB R6, R12, R29 ;  /* 0x0000001d0c06723e */ /* 0x000fe400000000ff */
[----:B------:R-:W-:-:S02]  /*8830*/  F2FP.F16.F32.PACK_AB R7, R28, R11 ;  /* 0x0000000b1c07723e */ /* 0x000fc400000000ff */
[----:B------:R-:W-:Y:S02]  /*8840*/  F2FP.F16.F32.PACK_AB R8, R24, R35 ;  /* 0x000000231808723e */ /* 0x000fe400000000ff */
[----:B------:R-:W-:Y:S01]  /*8850*/  F2FP.F16.F32.PACK_AB R9, R32, R37 ;  /* 0x000000252009723e */ /* 0x000fe200000000ff */
[----:B------:R1:W-:Y:S01]  /*8860*/  STS.128 [R34+0x20400], R4 ;  /* 0x0204000422007388 */ /* 0x0003e20000000c00 */
[----:B------:R-:W-:Y:S02]  /*8870*/  F2FP.F16.F32.PACK_AB R10, R14, R25 ;  /* 0x000000190e0a723e */ /* 0x000fe400000000ff */
[----:B------:R-:W-:-:S05]  /*8880*/  F2FP.F16.F32.PACK_AB R11, R13, R26 ;  /* 0x0000001a0d0b723e */ /* 0x000fca00000000ff */
[----:B------:R1:W-:Y:S02]  /*8890*/  STS.128 [R36+0x20400], R8 ;  /* 0x0204000824007388 */ /* 0x0003e40000000c00 */
.L_x_4541:
[----:B------:R-:W-:Y:S05]  /*88a0*/  BSYNC B1 ;  /* 0x0000000000017941 */ /* 0x000fea0003800000 */
.L_x_4540:
        /* <DEDUP_REMOVED lines=18> */
[----:B--2---:R-:W-:-:S04]  /*89d0*/  IMAD.IADD R3, R8, 0x1, R3 ;  /* 0x0000000108037824 */ /* 0x004fc800078e0203 */
[----:B------:R-:W-:Y:S01]  /*89e0*/  IMAD R3, R3, 0x2, R2 ;  /* 0x0000000203037824 */ /* 0x000fe200078e0202 */
[----:B----4-:R-:W-:Y:S04]  /*89f0*/  LDS.128 R4, [R36+0x20400] ;  /* 0x0204000024047984 */ /* 0x010fe80000000c00 */
[----:B------:R-:W3:Y:S02]  /*8a00*/  LDS.128 R8, [R3+0x20400] ;  /* 0x0204000003087984 */ /* 0x000ee40000000c00 */
[--C-:B---3--:R-:W-:Y:S02]  /*8a10*/  HADD2.F32 R20, -RZ, R8.reuse.H0_H0 ;  /* 0x20000008ff147230 */ /* 0x108fe40000004100 */
[----:B------:R-:W-:Y:S02]  /*8a20*/  HADD2.F32 R8, -RZ, R8.H1_H1 ;  /* 0x30000008ff087230 */ /* 0x000fe40000004100 */
[----:B------:R-:W-:-:S02]  /*8a30*/  HADD2.F32 R12, -RZ, R4.H0_H0 ;  /* 0x20000004ff0c7230 */ /* 0x000fc40000004100 */
        /* <DEDUP_REMOVED lines=9> */
[----:B------:R-:W-:Y:S02]  /*8ad0*/  HADD2.F32 R31, -RZ, R42.H0_H0 ;  /* 0x2000002aff1f7230 */ /* 0x000fe40000004100 */
[-C--:B------:R-:W-:Y:S01]  /*8ae0*/  FFMA.FTZ R27, R28, R12.reuse, -R27 ;  /* 0x0000000c1c1b7223 */ /* 0x080fe2000001081b */
[--C-:B------:R-:W-:Y:S02]  /*8af0*/  HADD2.F32 R13, -RZ, R5.reuse.H0_H0 ;  /* 0x20000005ff0d7230 */ /* 0x100fe40000004100 */
[----:B------:R-:W-:Y:S01]  /*8b00*/  FFMA.FTZ R29, R30, R12, R29 ;  /* 0x0000000c1e1d7223 */ /* 0x000fe2000001001d */
[----:B------:R-:W-:Y:S02]  /*8b10*/  HADD2.F32 R5, -RZ, R5.H1_H1 ;  /* 0x30000005ff057230 */ /* 0x000fe40000004100 */
[----:B------:R-:W-:Y:S01]  /*8b20*/  FFMA.FTZ R12, R32, R4, R33 ;  /* 0x00000004200c7223 */ /* 0x000fe20000010021 */
[----:B------:R-:W-:Y:S01]  /*8b30*/  FMUL.FTZ R20, R37, R24 ;  /* 0x0000001825147220 */ /* 0x000fe20000410000 */
[----:B------:R-:W-:Y:S01]  /*8b40*/  FMUL.FTZ R4, R39, R9 ;  /* 0x0000000927047220 */ /* 0x000fe20000410000 */
[----:B0-----:R-:W-:-:S02]  /*8b50*/  HADD2.F32 R25, -RZ, R10.H0_H0 ;  /* 0x2000000aff197230 */ /* 0x001fc40000004100 */
[----:B------:R-:W-:Y:S01]  /*8b60*/  FMUL.FTZ R24, R35, R24 ;  /* 0x0000001823187220 */ /* 0x000fe20000410000 */
[----:B------:R-:W-:Y:S02]  /*8b70*/  HADD2.F32 R10, -RZ, R10.H1_H1 ;  /* 0x3000000aff0a7230 */ /* 0x000fe40000004100 */
[C---:B------:R-:W-:Y:S01]  /*8b80*/  FMUL.FTZ R28, R31.reuse, R9 ;  /* 0x000000091f1c7220 */ /* 0x040fe20000410000 */
[----:B------:R-:W-:Y:S01]  /*8b90*/  FFMA.FTZ R9, R31, R5, -R4 ;  /* 0x000000051f097223 */ /* 0x000fe20000010804 */
[----:B------:R-:W-:Y:S02]  /*8ba0*/  HADD2.F32 R14, -RZ, R6.H0_H0 ;  /* 0x20000006ff0e7230 */ /* 0x000fe40000004100 */
[-C--:B------:R-:W-:Y:S01]  /*8bb0*/  FFMA.FTZ R20, R35, R13.reuse, -R20 ;  /* 0x0000000d23147223 */ /* 0x080fe20000010814 */
[----:B------:R-:W-:Y:S01]  /*8bc0*/  FFMA.FTZ R24, R37, R13, R24 ;  /* 0x0000000d25187223 */ /* 0x000fe20000010018 */
[----:B------:R-:W-:Y:S02]  /*8bd0*/  HADD2.F32 R4, -RZ, R42.H1_H1 ;  /* 0x3000002aff047230 */ /* 0x000fe40000004100 */
[----:B------:R-:W-:Y:S01]  /*8be0*/  FFMA.FTZ R13, R39, R5, R28 ;  /* 0x00000005270d7223 */ /* 0x000fe2000001001c */
[----:B------:R-:W-:-:S02]  /*8bf0*/  HADD2.F32 R6, -RZ, R6.H1_H1 ;  /* 0x30000006ff067230 */ /* 0x000fc40000004100 */
[-C--:B------:R-:W-:Y:S01]  /*8c00*/  FMUL.FTZ R5, R34, R10.reuse ;  /* 0x0000000a22057220 */ /* 0x080fe20000410000 */
[--C-:B------:R-:W-:Y:S02]  /*8c10*/  HADD2.F32 R32, -RZ, R40.reuse.H1_H1 ;  /* 0x30000028ff207230 */ /* 0x100fe40000004100 */
[C---:B------:R-:W-:Y:S01]  /*8c20*/  FMUL.FTZ R33, R4.reuse, R10 ;  /* 0x0000000a04217220 */ /* 0x040fe20000410000 */
[----:B------:R-:W-:Y:S02]  /*8c30*/  HADD2.F32 R26, -RZ, R11.H0_H0 ;  /* 0x2000000bff1a7230 */ /* 0x000fe40000004100 */
[----:B------:R-:W-:Y:S01]  /*8c40*/  FFMA.FTZ R10, R4, R6, -R5 ;  /* 0x00000006040a7223 */ /* 0x000fe20000010805 */
[----:B------:R-:W-:Y:S02]  /*8c50*/  HADD2.F32 R30, -RZ, R40.H0_H0 ;  /* 0x20000028ff1e7230 */ /* 0x000fe40000004100 */
[----:B------:R-:W-:Y:S02]  /*8c60*/  HADD2.F32 R37, -RZ, R41.H0_H0 ;  /* 0x20000029ff257230 */ /* 0x000fe40000004100 */
[----:B------:R-:W-:-:S02]  /*8c70*/  HADD2.F32 R11, -RZ, R11.H1_H1 ;  /* 0x3000000bff0b7230 */ /* 0x000fc40000004100 */
[----:B------:R-:W-:Y:S02]  /*8c80*/  HADD2.F32 R5, -RZ, R0.H1_H1 ;  /* 0x30000000ff057230 */ /* 0x000fe40000004100 */
[----:B------:R-:W-:Y:S02]  /*8c90*/  HADD2.F32 R39, -RZ, R44.H1_H1 ;  /* 0x3000002cff277230 */ /* 0x000fe40000004100 */
[----:B------:R-:W-:Y:S02]  /*8ca0*/  HADD2.F32 R35, -RZ, R0.H0_H0 ;  /* 0x20000000ff237230 */ /* 0x000fe40000004100 */
[-C--:B------:R-:W-:Y:S01]  /*8cb0*/  FMUL.FTZ R31, R32, R25.reuse ;  /* 0x00000019201f7220 */ /* 0x080fe20000410000 */
[--C-:B------:R-:W-:Y:S02]  /*8cc0*/  HADD2.F32 R15, -RZ, R7.reuse.H0_H0 ;  /* 0x20000007ff0f7230 */ /* 0x100fe40000004100 */
[----:B------:R-:W-:Y:S01]  /*8cd0*/  FMUL.FTZ R25, R30, R25 ;  /* 0x000000191e197220 */ /* 0x000fe20000410000 */
[----:B------:R-:W-:-:S02]  /*8ce0*/  HADD2.F32 R7, -RZ, R7.H1_H1 ;  /* 0x30000007ff077230 */ /* 0x000fc40000004100 */
[----:B------:R-:W-:Y:S01]  /*8cf0*/  FFMA.FTZ R0, R34, R6, R33 ;  /* 0x0000000622007223 */ /* 0x000fe20000010021 */
[-C--:B------:R-:W-:Y:S01]  /*8d00*/  FMUL.FTZ R4, R37, R26.reuse ;  /* 0x0000001a25047220 */ /* 0x080fe20000410000 */
[----:B------:R-:W-:Y:S01]  /*8d10*/  FMUL.FTZ R26, R5, R26 ;  /* 0x0000001a051a7220 */ /* 0x000fe20000410000 */
[-C--:B------:R-:W-:Y:S01]  /*8d20*/  FMUL.FTZ R6, R39, R11.reuse ;  /* 0x0000000b27067220 */ /* 0x080fe20000410000 */
[----:B------:R-:W-:Y:S01]  /*8d30*/  FMUL.FTZ R28, R35, R11 ;  /* 0x0000000b231c7220 */ /* 0x000fe20000410000 */
[-C--:B------:R-:W-:Y:S01]  /*8d40*/  FFMA.FTZ R31, R30, R14.reuse, -R31 ;  /* 0x0000000e1e1f7223 */ /* 0x080fe2000001081f */
[----:B------:R-:W-:Y:S01]  /*8d50*/  FFMA.FTZ R25, R32, R14, R25 ;  /* 0x0000000e20197223 */ /* 0x000fe20000010019 */
[-C--:B------:R-:W-:Y:S01]  /*8d60*/  FFMA.FTZ R11, R5, R15.reuse, -R4 ;  /* 0x0000000f050b7223 */ /* 0x080fe20000010804 */
[----:B------:R-:W-:Y:S01]  /*8d70*/  FFMA.FTZ R26, R37, R15, R26 ;  /* 0x0000000f251a7223 */ /* 0x000fe2000001001a */
[-C--:B------:R-:W-:Y:S01]  /*8d80*/  FFMA.FTZ R14, R35, R7.reuse, -R6 ;  /* 0x00000007230e7223 */ /* 0x080fe20000010806 */
        /* <DEDUP_REMOVED lines=11> */
.L_x_4532:
[----:B------:R-:W-:Y:S05]  /*8e40*/  BSYNC B0 ;  /* 0x0000000000007941 */ /* 0x000fea0003800000 */
.L_x_4521:
        /* <DEDUP_REMOVED lines=8> */
.L_x_4518:
[----:B------:R-:W-:-:S13]  /*8ed0*/  ISETP.NE.AND P0, PT, R188, 0x3, PT ;  /* 0x00000003bc00780c */ /* 0x000fda0003f05270 */
[----:B------:R-:W-:Y:S05]  /*8ee0*/  @!P0 BRA `(.L_x_4542) ;  /* 0x0000000000048947 */ /* 0x000fea0003800000 */
[----:B------:R-:W-:Y:S01]  /*8ef0*/  BPT.TRAP 0x1 ;  /* 0x000000040000795c */ /* 0x000fe20000300000 */
.L_x_4542:
[----:B-1--4-:R-:W-:Y:S01]  /*8f00*/  IMAD R11, R18, 0x8, R2 ;  /* 0x00000008120b7824 */ /* 0x012fe200078e0202 */
[----:B------:R-:W-:-:S04]  /*8f10*/  SHF.L.U32 R10, R23, 0x1f, RZ ;  /* 0x0000001f170a7819 */ /* 0x000fc800000006ff */
[----:B------:R1:W4:Y:S01]  /*8f20*/  SYNCS.PHASECHK.TRANS64.TRYWAIT P1, [R11+URZ+0x38830], R10 ;  /* 0x0388300a0b0075a7 */ /* 0x000322000802017f */
[----:B------:R-:W-:Y:S05]  /*8f30*/  @!P0 BRA `(.L_x_4543) ;  /* 0x0000000000048947 */ /* 0x000fea0003800000 */
[----:B------:R-:W-:Y:S01]  /*8f40*/  BPT.TRAP 0x1 ;  /* 0x000000040000795c */ /* 0x000fe20000300000 */
.L_x_4543:
[C---:B--2---:R-:W-:Y:S02]  /*8f50*/  VIADD R0, R2.reuse, 0x22400 ;  /* 0x0002240002007836 */ /* 0x044fe40000000000 */
[----:B0-----:R-:W-:-:S03]  /*8f60*/  VIADD R3, R2, 0x20400 ;  /* 0x0002040002037836 */ /* 0x001fc60000000000 */
[----:B------:R-:W-:Y:S02]  /*8f70*/  SHF.R.U32.HI R0, RZ, 0x4, R0 ;  /* 0x00000004ff007819 */ /* 0x000fe40000011600 */
[----:B------:R-:W-:Y:S02]  /*8f80*/  SHF.R.U32.HI R3, RZ, 0x4, R3 ;  /* 0x00000004ff037819 */ /* 0x000fe40000011603 */
[----:B------:R-:W-:Y:S02]  /*8f90*/  LOP3.LUT R0, R0, 0x3fff, RZ, 0xc0, !PT ;  /* 0x00003fff00007812 */ /* 0x000fe400078ec0ff */
[----:B------:R-:W-:Y:S02]  /*8fa0*/  LOP3.LUT R3, R3, 0x3fff, RZ, 0xc0, !PT ;  /* 0x00003fff03037812 */ /* 0x000fe400078ec0ff */
[----:B------:R-:W-:Y:S01]  /*8fb0*/  LOP3.LUT R218, R0, 0x10000, RZ, 0xfc, !PT ;  /* 0x0001000000da7812 */ /* 0x000fe200078efcff */
[----:B----4-:R-:W-:Y:S06]  /*8fc0*/  @P1 BRA `(.L_x_4544) ;  /* 0x0000000000081947 */ /* 0x010fec0003800000 */
[----:B------:R-:W0:Y:S02]  /*8fd0*/  SYNCS.PHASECHK.TRANS64.TRYWAIT P1, [R11+URZ+0x38830], R10 ;  /* 0x0388300a0b0075a7 */ /* 0x000e24000802017f */
[----:B0-----:R-:W-:Y:S05]  /*8fe0*/  @!P1 BRA `(.L_x_4545) ;  /* 0x0000012c00bc9947 */ /* 0x001fea0003800000 */
.L_x_4544:
        /* <DEDUP_REMOVED lines=14> */
[C---:B------:R-:W-:Y:S01]  /*90d0*/  VIADD R14, R12.reuse, 0x4 ;  /* 0x000000040c0e7836 */ /* 0x040fe20000000000 */
[----:B------:R-:W-:Y:S01]  /*90e0*/  SHF.L.U32 R21, R21, 0x1f, RZ ;  /* 0x0000001f15157819 */ /* 0x000fe200000006ff */
[----:B------:R-:W-:Y:S01]  /*90f0*/  IMAD.MOV.U32 R15, RZ, RZ, 0x40000040 ;  /* 0x40000040ff0f7424 */ /* 0x000fe200078e00ff */
[----:B------:R-:W-:Y:S01]  /*9100*/  BSSY B0, `(.L_x_4546) ;  /* 0x0000020000007945 */ /* 0x000fe20003800000 */
[----:B------:R-:W-:-:S02]  /*9110*/  VIADD R12, R12, 0x6 ;  /* 0x000000060c0c7836 */ /* 0x000fc40000000000 */
[----:B------:R-:W-:Y:S02]  /*9120*/  IMAD.MOV.U32 R9, RZ, RZ, 0x40000040 ;  /* 0x40000040ff097424 */ /* 0x000fe400078e00ff */
[----:B------:R-:W-:Y:S02]  /*9130*/  IMAD.MOV.U32 R13, RZ, RZ, 0x40000040 ;  /* 0x40000040ff0d7424 */ /* 0x000fe400078e00ff */
[----:B------:R-:W-:Y:S01]  /*9140*/  HGMMA.64x64x16.F32 R24, gdesc[UR4], RZ, !UPT, gsb0 ;  /* 0x00e00000041879f0 */ /* 0x000fe2000c0008ff */
[----:B------:R-:W-:Y:S02]  /*9150*/  R2UR UR4, R4 ;  /* 0x00000000040472ca */ /* 0x000fe400000e0000 */
[----:B------:R-:W-:Y:S02]  /*9160*/  R2UR UR5, R5 ;  /* 0x00000000050572ca */ /* 0x000fe400000e0000 */
[----:B------:R-:W-:Y:S01]  /*9170*/  R2UR UR6, R6 ;  /* 0x00000000060672ca */ /* 0x000fe200000e0000 */
[----:B------:R-:W-:Y:S01]  /*9180*/  VIADD R6, R8, 0x4 ;  /* 0x0000000408067836 */ /* 0x000fe20000000000 */
[----:B------:R-:W-:Y:S01]  /*9190*/  R2UR UR7, R7 ;  /* 0x00000000070772ca */ /* 0x000fe200000e0000 */
[----:B------:R-:W-:-:S02]  /*91a0*/  IMAD.MOV.U32 R7, RZ, RZ, 0x40000040 ;  /* 0x40000040ff077424 */ /* 0x000fc400078e00ff */
[----:B------:R-:W-:Y:S01]  /*91b0*/  VIADD R8, R8, 0x6 ;  /* 0x0000000608087836 */ /* 0x000fe20000000000 */
[----:B------:R-:W-:Y:S02]  /*91c0*/  WARPGROUP.DEPBAR.LE gsb0, 0x0 ;  /* 0x00008000000079c5 */ /* 0x000fe40000010000 */
        /* <DEDUP_REMOVED lines=17> */
[----:B------:R-:W2:Y:S02]  /*92e0*/  SYNCS.PHASECHK.TRANS64.TRYWAIT P1, [R2+URZ+0x38810], R21 ;  /* 0x03881015020075a7 */ /* 0x000ea4000802017f */
[----:B--2---:R-:W-:Y:S05]  /*92f0*/  @!P1 BRA `(.L_x_4547) ;  /* 0x0000012c000c9947 */ /* 0x004fea0003800000 */
.L_x_4746:
[----:B------:R-:W-:Y:S05]  /*9300*/  BSYNC B0 ;  /* 0x0000000000007941 */ /* 0x000fea0003800000 */
.L_x_4546:
[----:B------:R-:W-:Y:S05]  /*9310*/  @!P0 BRA `(.L_x_4548) ;  /* 0x0000000000048947 */ /* 0x000fea0003800000 */
[----:B------:R-:W-:Y:S01]  /*9320*/  BPT.TRAP 0x1 ;  /* 0x000000040000795c */ /* 0x000fe20000300000 */
.L_x_4548:
[----:B------:R4:W0:Y:S01]  /*9330*/  SYNCS.PHASECHK.TRANS64.TRYWAIT P1, [R11+URZ+0x38850], R10 ;  /* 0x0388500a0b0075a7 */ /* 0x000822000802017f */
[----:B------:R-:W-:Y:S05]  /*9340*/  @!P0 BRA `(.L_x_4549) ;  /* 0x0000000000048947 */ /* 0x000fea0003800000 */
[----:B------:R-:W-:Y:S01]  /*9350*/  BPT.TRAP 0x1 ;  /* 0x000000040000795c */ /* 0x000fe20000300000 */
.L_x_4549:
[C---:B------:R-:W-:Y:S02]  /*9360*/  VIADD R0, R2.reuse, 0x400 ;  /* 0x0000040002007836 */ /* 0x040fe40000000000 */
[----:B------:R-:W-:-:S03]  /*9370*/  VIADD R3, R2, 0x26400 ;  /* 0x0002640002037836 */ /* 0x000fc60000000000 */
[----:B------:R-:W-:Y:S02]  /*9380*/  SHF.R.U32.HI R0, RZ, 0x4, R0 ;  /* 0x00000004ff007819 */ /* 0x000fe40000011600 */
[----:B------:R-:W-:Y:S02]  /*9390*/  SHF.R.U32.HI R3, RZ, 0x4, R3 ;  /* 0x00000004ff037819 */ /* 0x000fe40000011603 */
[----:B------:R-:W-:Y:S02]  /*93a0*/  LOP3.LUT R0, R0, 0x3fff, RZ, 0xc0, !PT ;  /* 0x00003fff00007812 */ /* 0x000fe400078ec0ff */
[----:B------:R-:W-:Y:S02]  /*93b0*/  LOP3.LUT R3, R3, 0x3fff, RZ, 0xc0, !PT ;  /* 0x00003fff03037812 */ /* 0x000fe400078ec0ff */
[----:B------:R-:W-:Y:S01]  /*93c0*/  LOP3.LUT R219, R0, 0x10000, RZ, 0xfc, !PT ;  /* 0x0001000000db7812 */ /* 0x000fe200078efcff */
[----:B0-----:R-:W-:Y:S06]  /*93d0*/  @P1 BRA `(.L_x_4550) ;  /* 0x0000000000081947 */ /* 0x001fec0003800000 */
[----:B------:R-:W0:Y:S02]  /*93e0*/  SYNCS.PHASECHK.TRANS64.TRYWAIT P1, [R11+URZ+0x38850], R10 ;  /* 0x0388500a0b0075a7 */ /* 0x000e24000802017f */
[----:B0-----:R-:W-:Y:S05]  /*93f0*/  @!P1 BRA `(.L_x_4551) ;  /* 0x0000012800e09947 */ /* 0x001fea0003800000 */
.L_x_4550:
[----:B------:R-:W-:Y:S01]  /*9400*/  LOP3.LUT R0, R3, 0x10000, RZ, 0xfc, !PT ;  /* 0x0001000003007812 */ /* 0x000fe200078efcff */
[----:B------:R-:W-:Y:S01]  /*9410*/  IMAD R12, R18, 0x1000, R219 ;  /* 0x00001000120c7824 */ /* 0x000fe200078e02db */
[----:B------:R-:W-:Y:S01]  /*9420*/  MOV R13, 0x40000040 ;  /* 0x40000040000d7802 */ /* 0x000fe20000000f00 */
[----:B------:R-:W-:Y:S01]  /*9430*/  IMAD.MOV.U32 R15, RZ, RZ, 0x40000040 ;  /* 0x40000040ff0f7424 */ /* 0x000fe200078e00ff */
[----:B------:R-:W-:Y:S05]  /*9440*/  WARPSYNC.ALL ;  /* 0x0000000000007948 */ /* 0x000fea0003800000 */
[----:B------:R-:W-:Y:S01]  /*9450*/  IMAD.MOV.U32 R14, RZ, RZ, R0 ;  /* 0x000000ffff0e7224 */ /* 0x000fe200078e0000 */
[----:B------:R-:W-:Y:S01]  /*9460*/  R2UR UR5, R15 ;  /* 0x000000000f0572ca */ /* 0x000fe200000e0000 */
[----:B------:R-:W-:Y:S01]  /*9470*/  WARPGROUP.ARRIVE ;  /* 0x00000000000079c5 */ /* 0x000fe20000000000 */
[C---:B------:R-:W-:Y:S01]  /*9480*/  R2UR UR6, R12.reuse ;  /* 0x000000000c0672ca */ /* 0x040fe200000e0000 */
[----:B---3--:R-:W-:Y:S01]  /*9490*/  VIADD R20, R12, 0x2 ;  /* 0x000000020c147836 */ /* 0x008fe20000000000 */
[----:B------:R-:W-:Y:S01]  /*94a0*/  R2UR UR4, R14 ;  /* 0x000000000e0472ca */ /* 0x000fe200000e0000 */
[----:B------:R-:W-:Y:S01]  /*94b0*/  VIADD R14, R0, 0x2 ;  /* 0x00000002000e7836 */ /* 0x000fe20000000000 */
[----:B------:R-:W-:Y:S01]  /*94c0*/  R2UR UR7, R13 ;  /* 0x000000000d0772ca */ /* 0x000fe200000e0000 */
[----:B------:R-:W-:Y:S01]  /*94d0*/  IMAD.MOV.U32 R15, RZ, RZ, 0x40000040 ;  /* 0x40000040ff0f7424 */ /* 0x000fe200078e00ff */
[----:B------:R-:W0:Y:S01]  /*94e0*/  S2R R56, SR_TID.X ;  /* 0x0000000000387919 */ /* 0x000e220000002100 */
[----:B--2---:R-:W-:-:S02]  /*94f0*/  IMAD.MOV.U32 R21, RZ, RZ, 0x40000040 ;  /* 0x40000040ff157424 */ /* 0x004fc400078e00ff */
[----:B-1--4-:R-:W-:Y:S02]  /*9500*/  VIADD R10, R0, 0x800 ;  /* 0x00000800000a7836 */ /* 0x012fe40000000000 */
[----:B------:R-:W-:-:S06]  /*9510*/  IMAD.MOV.U32 R57, RZ, RZ, 0x4 ;  /* 0x00000004ff397424 */ /* 0x000fcc00078e00ff */
[----:B------:R-:W-:Y:S01]  /*9520*/  HGMMA.64x64x16.F32 R24, gdesc[UR4], R24, gsb0 ;  /* 0x00e00000041879f0 */ /* 0x000fe20008000818 */
[----:B------:R-:W-:Y:S01]  /*9530*/  R2UR UR4, R14 ;  /* 0x000000000e0472ca */ /* 0x000fe200000e0000 */
[----:B------:R-:W-:Y:S01]  /*9540*/  VIADD R14, R0, 0x4 ;  /* 0x00000004000e7836 */ /* 0x000fe20000000000 */
[----:B------:R-:W-:Y:S01]  /*9550*/  R2UR UR5, R15 ;  /* 0x000000000f0572ca */ /* 0x000fe200000e0000 */
[----:B------:R-:W-:Y:S01]  /*9560*/  IMAD.MOV.U32 R15, RZ, RZ, 0x40000040 ;  /* 0x40000040ff0f7424 */ /* 0x000fe200078e00ff */
[----:B------:R-:W-:Y:S01]  /*9570*/  R2UR UR6, R20 ;  /* 0x00000000140672ca */ /* 0x000fe200000e0000 */
[----:B------:R-:W-:Y:S01]  /*9580*/  VIADD R20, R12, 0x4 ;  /* 0x000000040c147836 */ /* 0x000fe20000000000 */
[----:B------:R-:W-:Y:S01]  /*9590*/  R2UR UR7, R21 ;  /* 0x00000000150772ca */ /* 0x000fe200000e0000 */
[----:B------:R-:W-:Y:S01]  /*95a0*/  IMAD.MOV.U32 R21, RZ, RZ, 0x40000040 ;  /* 0x40000040ff157424 */ /* 0x000fe200078e00ff */
[----:B0-----:R-:W-:-:S05]  /*95b0*/  SHF.R.U32.HI R56, RZ, 0x7, R56 ;  /* 0x00000007ff387819 */ /* 0x001fca0000011638 */
[----:B------:R0:W1:Y:S02]  /*95c0*/  SHFL.IDX PT, R3, R56, RZ, 0x1f ;  /* 0x00001fff38037589 */ /* 0x00006400000e0000 */
[----:B0-----:R-:W-:Y:S01]  /*95d0*/  VIADD R56, R12, 0x800 ;  /* 0x000008000c387836 */ /* 0x001fe20000000000 */
[----:B-1----:R-:W-:-:S04]  /*95e0*/  ISETP.GT.AND P1, PT, R3, 0x7f, PT ;  /* 0x0000007f0300780c */ /* 0x002fc80003f24270 */
[----:B------:R-:W-:Y:S02]  /*95f0*/  SEL R3, RZ, 0x2, !P1 ;  /* 0x00000002ff037807 */ /* 0x000fe40004800000 */
[C---:B------:R-:W-:Y:S02]  /*9600*/  SEL R13, R57.reuse, 0x2, P1 ;  /* 0x00000002390d7807 */ /* 0x040fe40000800000 */
[----:B------:R-:W-:Y:S01]  /*9610*/  SEL R57, R57, 0x6, !P1 ;  /* 0x0000000639397807 */ /* 0x000fe20004800000 */
[----:B------:R-:W-:Y:S02]  /*9620*/  WARPGROUP.DEPBAR.LE gsb0, 0x0 ;  /* 0x00008000000079c5 */ /* 0x000fe40000010000 */
[----:B------:R-:W-:-:S06]  /*9630*/  WARPGROUP.ARRIVE ;  /* 0x00000000000079c5 */ /* 0x000fcc0000000000 */
        /* <DEDUP_REMOVED lines=9> */
[----:B------:R-:W-:Y:S02]  /*96d0*/  WARPGROUP.DEPBAR.LE gsb0, 0x0 ;  /* 0x00008000000079c5 */ /* 0x000fe40000010000 */
[----:B------:R-:W-:-:S09]  /*96e0*/  WARPGROUP.ARRIVE ;  /* 0x00000000000079c5 */ /* 0x000fd20000000000 */
        /* <DEDUP_REMOVED lines=12> */
[----:B------:R-:W-:Y:S02]  /*97b0*/  R2UR UR4, R14 ;  /* 0x000000000e0472ca */ /* 0x000fe400000e0000 */
[----:B------:R-:W-:Y:S01]  /*97c0*/  R2UR UR5, R15 ;  /* 0x000000000f0572ca */ /* 0x000fe200000e0000 */
[----:B------:R-:W-:Y:S01]  /*97d0*/  IMAD.MOV.U32 R15, RZ, RZ, 0x40000040 ;  /* 0x40000040ff0f7424 */ /* 0x000fe200078e00ff */
[----:B------:R-:W-:Y:S01]  /*97e0*/  R2UR UR6, R20 ;  /* 0x00000000140672ca */ /* 0x000fe200000e0000 */
[----:B------:R-:W-:Y:S01]  /*97f0*/  VIADD R20, R12, 0x202 ;  /* 0x000002020c147836 */ /* 0x000fe20000000000 */
[----:B------:R-:W-:Y:S01]  /*9800*/  R2UR UR7, R21 ;  /* 0x00000000150772ca */ /* 0x000fe200000e0000 */
[----:B------:R-:W-:Y:S01]  /*9810*/  IMAD.MOV.U32 R21, RZ, RZ, 0x40000040 ;  /* 0x40000040ff157424 */ /* 0x000fe200078e00ff */
[----:B------:R-:W-:Y:S01]  /*9820*/  IADD3 R14, R0, 0x202, RZ ;  /* 0x00000202000e7810 */ /* 0x000fe20007ffe0ff */
[----:B------:R-:W-:-:S02]  /*9830*/  WARPGROUP.DEPBAR.LE gsb0, 0x0 ;  /* 0x00008000000079c5 */ /* 0x000fc40000010000 */
[----:B------:R-:W-:-:S08]  /*9840*/  WARPGROUP.ARRIVE ;  /* 0x00000000000079c5 */ /* 0x000fd00000000000 */
        /* <DEDUP_REMOVED lines=38> */
[----:B------:R-:W-:Y:S02]  /*9ab0*/  R2UR UR6, R20 ;  /* 0x00000000140672ca */ /* 0x000fe400000e0000 */
        /* <DEDUP_REMOVED lines=41> */
[----:B------:R-:W-:Y:S02]  /*9d50*/  R2UR UR5, R15 ;  /* 0x000000000f0572ca */ /* 0x000fe400000e0000 */
[----:B------:R-:W-:Y:S01]  /*9d60*/  R2UR UR6, R20 ;  /* 0x00000000140672ca */ /* 0x000fe200000e0000 */
[----:B------:R-:W-:Y:S01]  /*9d70*/  VIADD R20, R12, 0x602 ;  /* 0x000006020c147836 */ /* 0x000fe20000000000 */
[----:B------:R-:W-:Y:S01]  /*9d80*/  R2UR UR7, R21 ;  /* 0x00000000150772ca */ /* 0x000fe200000e0000 */
[----:B------:R-:W-:Y:S01]  /*9d90*/  IMAD.MOV.U32 R21, RZ, RZ, 0x40000040 ;  /* 0x40000040ff157424 */ /* 0x000fe200078e00ff */
[----:B------:R-:W-:Y:S01]  /*9da0*/  MOV R15, 0x40000040 ;  /* 0x40000040000f7802 */ /* 0x000fe20000000f00 */
        /* <DEDUP_REMOVED lines=26> */
[----:B------:R-:W-:Y:S01]  /*9f50*/  IMAD.IADD R14, R3, 0x1, R56 ;  /* 0x00000001030e7824 */ /* 0x000fe200078e0238 */
[----:B------:R-:W-:Y:S01]  /*9f60*/  R2UR UR5, R15 ;  /* 0x000000000f0572ca */ /* 0x000fe200000e0000 */
[----:B------:R-:W-:Y:S01]  /*9f70*/  IMAD.MOV.U32 R15, RZ, RZ, 0x40000040 ;  /* 0x40000040ff0f7424 */ /* 0x000fe200078e00ff */
[----:B------:R-:W-:Y:S01]  /*9f80*/  R2UR UR6, R20 ;  /* 0x00000000140672ca */ /* 0x000fe200000e0000 */
[----:B------:R-:W-:Y:S01]  /*9f90*/  IMAD.IADD R20, R3, 0x1, R10 ;  /* 0x0000000103147824 */ /* 0x000fe200078e020a */
        /* <DEDUP_REMOVED lines=9> */
[----:B------:R-:W-:Y:S01]  /*a030*/  IMAD.IADD R20, R10, 0x1, R13 ;  /* 0x000000010a147824 */ /* 0x000fe200078e020d */
[----:B------:R-:W-:Y:S01]  /*a040*/  R2UR UR5, R21 ;  /* 0x00000000150572ca */ /* 0x000fe200000e0000 */
[----:B------:R-:W-:Y:S01]  /*a050*/  IMAD.MOV.U32 R21, RZ, RZ, 0x40000040 ;  /* 0x40000040ff157424 */ /* 0x000fe200078e00ff */
[----:B------:R-:W-:Y:S01]  /*a060*/  IADD3 R14, R56, R13, RZ ;  /* 0x0000000d380e7210 */ /* 0x000fe20007ffe0ff */
[----:B------:R-:W-:-:S02]  /*a070*/  WARPGROUP.DEPBAR.LE gsb0, 0x0 ;  /* 0x00008000000079c5 */ /* 0x000fc40000010000 */
[----:B------:R-:W-:-:S08]  /*a080*/  WARPGROUP.ARRIVE ;  /* 0x00000000000079c5 */ /* 0x000fd00000000000 */
[----:B------:R-:W-:Y:S01]  /*a090*/  HGMMA.64x64x16.F32 R24, gdesc[UR4], R24, gsb0 ;  /* 0x00e00000041879f0 */ /* 0x000fe20008000818 */
[----:B------:R-:W-:Y:S01]  /*a0a0*/  R2UR UR6, R14 ;  /* 0x000000000e0672ca */ /* 0x000fe200000e0000 */
[--C-:B------:R-:W-:Y:S01]  /*a0b0*/  IMAD.IADD R14, R10, 0x1, R57.reuse ;  /* 0x000000010a0e7824 */ /* 0x100fe200078e0239 */
[----:B------:R-:W-:Y:S01]  /*a0c0*/  R2UR UR7, R15 ;  /* 0x000000000f0772ca */ /* 0x000fe200000e0000 */
[----:B------:R-:W-:Y:S01]  /*a0d0*/  IMAD.MOV.U32 R15, RZ, RZ, 0x40000040 ;  /* 0x40000040ff0f7424 */ /* 0x000fe200078e00ff */
[----:B------:R-:W-:Y:S01]  /*a0e0*/  R2UR UR4, R20 ;  /* 0x00000000140472ca */ /* 0x000fe200000e0000 */
[----:B------:R-:W-:Y:S01]  /*a0f0*/  IMAD.IADD R20, R56, 0x1, R57 ;  /* 0x0000000138147824 */ /* 0x000fe200078e0239 */
[----:B------:R-:W-:Y:S01]  /*a100*/  R2UR UR5, R21 ;  /* 0x00000000150572ca */ /* 0x000fe200000e0000 */
[----:B------:R-:W-:Y:S02]  /*a110*/  IMAD.MOV.U32 R21, RZ, RZ, 0x40000040 ;  /* 0x40000040ff157424 */ /* 0x000fe400078e00ff */
[----:B------:R-:W-:-:S02]  /*a120*/  IMAD.MOV.U32 R10, RZ, RZ, 0x28 ;  /* 0x00000028ff0a7424 */ /* 0x000fc400078e00ff */
[----:B------:R-:W-:-:S03]  /*a130*/  VIADD R56, R12, 0xa00 ;  /* 0x00000a000c387836 */ /* 0x000fc60000000000 */
[----:B------:R-:W-:Y:S01]  /*a140*/  SEL R10, R10, 0x26, P1 ;  /* 0x000000260a0a7807 */ /* 0x000fe20000800000 */
[----:B------:R-:W-:Y:S02]  /*a150*/  WARPGROUP.DEPBAR.LE gsb0, 0x0 ;  /* 0x00008000000079c5 */ /* 0x000fe40000010000 */
[----:B------:R-:W-:-:S06]  /*a160*/  WARPGROUP.ARRIVE ;  /* 0x00000000000079c5 */ /* 0x000fcc0000000000 */
[----:B------:R-:W-:Y:S01]  /*a170*/  HGMMA.64x64x16.F32 R24, gdesc[UR4], R24, gsb0 ;  /* 0x00e00000041879f0 */ /* 0x000fe20008000818 */
[----:B------:R-:W-:Y:S01]  /*a180*/  R2UR UR4, R14 ;  /* 0x000000000e0472ca */ /* 0x000fe200000e0000 */
[----:B------:R-:W-:Y:S01]  /*a190*/  IMAD.MOV.U32 R14, RZ, RZ, 0xa00 ;  /* 0x00000a00ff0e7424 */ /* 0x000fe200078e00ff */
[----:B------:R-:W-:Y:S01]  /*a1a0*/  R2UR UR5, R15 ;  /* 0x000000000f0572ca */ /* 0x000fe200000e0000 */
[----:B------:R-:W-:Y:S01]  /*a1b0*/  IMAD.MOV.U32 R15, RZ, RZ, 0x40000040 ;  /* 0x40000040ff0f7424 */ /* 0x000fe200078e00ff */
[----:B------:R-:W-:Y:S02]  /*a1c0*/  R2UR UR6, R20 ;  /* 0x00000000140672ca */ /* 0x000fe400000e0000 */
[----:B------:R-:W-:Y:S02]  /*a1d0*/  R2UR UR7, R21 ;  /* 0x00000000150772ca */ /* 0x000fe400000e0000 */
[----:B------:R-:W-:Y:S02]  /*a1e0*/  SEL R14, R14, 0x980, P1 ;  /* 0x000009800e0e7807 */ /* 0x000fe40000800000 */
[----:B------:R-:W-:Y:S01]  /*a1f0*/  LOP3.LUT R21, R10, 0x6, RZ, 0xc0, !PT ;  /* 0x000000060a157812 */ /* 0x000fe200078ec0ff */
[----:B------:R-:W-:Y:S01]  /*a200*/  VIADD R10, R0, 0xa00 ;  /* 0x00000a00000a7836 */ /* 0x000fe20000000000 */
[----:B------:R-:W-:-:S04]  /*a210*/  LOP3.LUT R20, R14, 0xa00, RZ, 0xc0, !PT ;  /* 0x00000a000e147812 */ /* 0x000fc800078ec0ff */
[CC--:B------:R-:W-:Y:S02]  /*a220*/  IADD3 R14, R21.reuse, R20.reuse, R0 ;  /* 0x00000014150e7210 */ /* 0x0c0fe40007ffe000 */
[----:B------:R-:W-:Y:S01]  /*a230*/  IADD3 R20, R21, R20, R12 ;  /* 0x0000001415147210 */ /* 0x000fe20007ffe00c */
[----:B------:R-:W-:Y:S01]  /*a240*/  IMAD.MOV.U32 R21, RZ, RZ, 0x40000040 ;  /* 0x40000040ff157424 */ /* 0x000fe200078e00ff */
[----:B------:R-:W-:Y:S02]  /*a250*/  WARPGROUP.DEPBAR.LE gsb0, 0x0 ;  /* 0x00008000000079c5 */ /* 0x000fe40000010000 */
[----:B------:R-:W-:-:S06]  /*a260*/  WARPGROUP.ARRIVE ;  /* 0x00000000000079c5 */ /* 0x000fcc0000000000 */
[----:B------:R-:W-:Y:S01]  /*a270*/  HGMMA.64x64x16.F32 R24, gdesc[UR4], R24, gsb0 ;  /* 0x00e00000041879f0 */ /* 0x000fe20008000818 */
[----:B------:R-:W-:Y:S01]  /*a280*/  R2UR UR4, R14 ;  /* 0x000000000e0472ca */ /* 0x000fe200000e0000 */
[----:B------:R-:W-:Y:S01]  /*a290*/  IMAD.IADD R14, R3, 0x1, R10 ;  /* 0x00000001030e7824 */ /* 0x000fe200078e020a */
[----:B------:R-:W-:Y:S01]  /*a2a0*/  R2UR UR5, R15 ;  /* 0x000000000f0572ca */ /* 0x000fe200000e0000 */
[----:B------:R-:W-:Y:S01]  /*a2b0*/  IMAD.MOV.U32 R15, RZ, RZ, 0x40000040 ;  /* 0x40000040ff0f7424 */ /* 0x000fe200078e00ff */
[----:B------:R-:W-:Y:S01]  /*a2c0*/  R2UR UR6, R20 ;  /* 0x00000000140672ca */ /* 0x000fe200000e0000 */
[----:B------:R-:W-:Y:S01]  /*a2d0*/  IMAD.IADD R20, R3, 0x1, R56 ;  /* 0x0000000103147824 */ /* 0x000fe200078e0238 */
[----:B------:R-:W-:Y:S02]  /*a2e0*/  R2UR UR7, R21 ;  /* 0x00000000150772ca */ /* 0x000fe400000e0000 */
[----:B------:R-:W-:Y:S01]  /*a2f0*/  MOV R21, 0x40000040 ;  /* 0x4000004000157802 */ /* 0x000fe20000000f00 */
[----:B------:R-:W-:-:S02]  /*a300*/  WARPGROUP.DEPBAR.LE gsb0, 0x0 ;  /* 0x00008000000079c5 */ /* 0x000fc40000010000 */
[----:B------:R-:W-:-:S08]  /*a310*/  WARPGROUP.ARRIVE ;  /* 0x00000000000079c5 */ /* 0x000fd00000000000 */
        /* <DEDUP_REMOVED lines=44> */
[----:B------:R-:W-:Y:S02]  /*a5e0*/  R2UR UR5, R15 ;  /* 0x000000000f0572ca */ /* 0x000fe400000e0000 */
[----:B------:R-:W-:Y:S01]  /*a5f0*/  R2UR UR6, R20 ;  /* 0x00000000140672ca */ /* 0x000fe200000e0000 */
[----:B------:R-:W-:Y:S01]  /*a600*/  IMAD.IADD R20, R3, 0x1, R56 ;  /* 0x0000000103147824 */ /* 0x000fe200078e0238 */
[----:B------:R-:W-:Y:S01]  /*a610*/  R2UR UR7, R21 ;  /* 0x00000000150772ca */ /* 0x000fe200000e0000 */
[----:B------:R-:W-:Y:S01]  /*a620*/  IMAD.MOV.U32 R21, RZ, RZ, 0x40000040 ;  /* 0x40000040ff157424 */ /* 0x000fe200078e00ff */
        /* <DEDUP_REMOVED lines=49> */
[----:B------:R-:W-:Y:S02]  /*a940*/  R2UR UR6, R20 ;  /* 0x00000000140672ca */ /* 0x000fe400000e0000 */
[----:B------:R-:W-:Y:S01]  /*a950*/  R2UR UR7, R21 ;  /* 0x00000000150772ca */ /* 0x000fe200000e0000 */
[----:B------:R-:W-:Y:S01]  /*a960*/  IMAD.MOV.U32 R21, RZ, RZ, 0x40000040 ;  /* 0x40000040ff157424 */ /* 0x000fe200078e00ff */
[----:B------:R-:W-:Y:S01]  /*a970*/  IADD3 R20, R3, R10, RZ ;  /* 0x0000000a03147210 */ /* 0x000fe20007ffe0ff */
[----:B------:R-:W-:-:S05]  /*a980*/  IMAD.MOV.U32 R3, RZ, RZ, 0x40 ;  /* 0x00000040ff037424 */ /* 0x000fca00078e00ff */
[----:B------:R-:W-:-:S04]  /*a990*/  SEL R3, R3, 0x3e, P1 ;  /* 0x0000003e03037807 */ /* 0x000fc80000800000 */
[----:B------:R-:W-:Y:S01]  /*a9a0*/  LOP3.LUT R3, R3, 0x6, RZ, 0xc0, !PT ;  /* 0x0000000603037812 */ /* 0x000fe200078ec0ff */
        /* <DEDUP_REMOVED lines=11> */
[----:B------:R-:W-:Y:S01]  /*aa60*/  IMAD.MOV.U32 R13, RZ, RZ, 0x40000040 ;  /* 0x40000040ff0d7424 */ /* 0x000fe200078e00ff */
[----:B------:R-:W-:-:S02]  /*aa70*/  WARPGROUP.DEPBAR.LE gsb0, 0x0 ;  /* 0x00008000000079c5 */ /* 0x000fc40000010000 */
[----:B------:R-:W-:-:S07]  /*aa80*/  WARPGROUP.ARRIVE ;  /* 0x00000000000079c5 */ /* 0x000fce0000000000 */
        /* <DEDUP_REMOVED lines=9> */
[----:B------:R-:W-:-:S05]  /*ab20*/  IMAD.MOV.U32 R10, RZ, RZ, 0x1000 ;  /* 0x00001000ff0a7424 */ /* 0x000fca00078e00ff */
[----:B------:R-:W-:-:S04]  /*ab30*/  SEL R10, R10, 0xf80, P1 ;  /* 0x00000f800a0a7807 */ /* 0x000fc80000800000 */
[----:B------:R-:W-:-:S04]  /*ab40*/  LOP3.LUT R10, R10, 0x1e00, RZ, 0xc0, !PT ;  /* 0x00001e000a0a7812 */ /* 0x000fc800078ec0ff */
[----:B------:R-:W-:Y:S01]  /*ab50*/  IADD3 R12, R3, R10, R12 ;  /* 0x0000000a030c7210 */ /* 0x000fe20007ffe00c */
[----:B------:R-:W-:Y:S02]  /*ab60*/  WARPGROUP.DEPBAR.LE gsb0, 0x0 ;  /* 0x00008000000079c5 */ /* 0x000fe40000010000 */
[----:B------:R-:W-:-:S06]  /*ab70*/  WARPGROUP.ARRIVE ;  /* 0x00000000000079c5 */ /* 0x000fcc0000000000 */
[----:B------:R-:W-:Y:S01]  /*ab80*/  HGMMA.64x64x16.F32 R24, gdesc[UR4], R24, gsb0 ;  /* 0x00e00000041879f0 */ /* 0x000fe20008000818 */
[----:B------:R-:W-:Y:S02]  /*ab90*/  R2UR UR4, R14 ;  /* 0x000000000e0472ca */ /* 0x000fe400000e0000 */
[----:B------:R-:W-:Y:S01]  /*aba0*/  R2UR UR5, R15 ;  /* 0x000000000f0572ca */ /* 0x000fe200000e0000 */
[----:B------:R-:W-:Y:S01]  /*abb0*/  IMAD.MOV.U32 R15, RZ, RZ, 0x40000040 ;  /* 0x40000040ff0f7424 */ /* 0x000fe200078e00ff */
[----:B------:R-:W-:Y:S02]  /*abc0*/  R2UR UR6, R20 ;  /* 0x00000000140672ca */ /* 0x000fe400000e0000 */
[----:B------:R-:W-:Y:S02]  /*abd0*/  R2UR UR7, R21 ;  /* 0x00000000150772ca */ /* 0x000fe400000e0000 */
[----:B------:R-:W-:Y:S01]  /*abe0*/  IADD3 R14, R3, R10, R0 ;  /* 0x0000000a030e7210 */ /* 0x000fe20007ffe000 */
[----:B------:R-:W-:-:S02]  /*abf0*/  WARPGROUP.DEPBAR.LE gsb0, 0x0 ;  /* 0x00008000000079c5 */ /* 0x000fc40000010000 */
[----:B------:R-:W-:-:S08]  /*ac00*/  WARPGROUP.ARRIVE ;  /* 0x00000000000079c5 */ /* 0x000fd00000000000 */
        /* <DEDUP_REMOVED lines=11> */
.L_x_4552:
        /* <DEDUP_REMOVED lines=12> */
[----:B------:R-:W-:Y:S01]  /*ad80*/  FMUL.FTZ R39, R39, UR4 ;  /* 0x0000000427277c20 */ /* 0x000fe20008410000 */
[----:B------:R-:W-:Y:S01]  /*ad90*/  ISETP.GT.AND P5, PT, R12, RZ, PT ;  /* 0x000000ff0c00720c */ /* 0x000fe20003fa4270 */
[----:B------:R-:W-:Y:S01]  /*ada0*/  FMUL.FTZ R36, R36, UR4 ;  /* 0x0000000424247c20 */ /* 0x000fe20008410000 */
[C---:B------:R-:W-:Y:S01]  /*adb0*/  ISETP.GT.AND P4, PT, R12.reuse, 0x1, PT ;  /* 0x000000010c00780c */ /* 0x040fe20003f84270 */
[----:B------:R-:W0:Y:S01]  /*adc0*/  MUFU.TANH R25, R25 ;  /* 0x0000001900197308 */ /* 0x000e220000002400 */
[----:B------:R-:W-:Y:S01]  /*add0*/  FMUL.FTZ R27, R27, UR4 ;  /* 0x000000041b1b7c20 */ /* 0x000fe20008410000 */
[----:B------:R-:W-:Y:S01]  /*ade0*/  ISETP.GT.AND P3, PT, R12, 0x8, PT ;  /* 0x000000080c00780c */ /* 0x000fe20003f64270 */
[----:B------:R-:W-:Y:S01]  /*adf0*/  FMUL.FTZ R37, R37, UR4 ;  /* 0x0000000425257c20 */ /* 0x000fe20008410000 */
[----:B------:R-:W-:Y:S01]  /*ae00*/  FMUL.FTZ R30, R30, UR4 ;  /* 0x000000041e1e7c20 */ /* 0x000fe20008410000 */
[----:B------:R-:W-:Y:S01]  /*ae10*/  ISETP.GT.AND P2, PT, R12, 0x9, PT ;  /* 0x000000090c00780c */ /* 0x000fe20003f44270 */
[----:B------:R-:W-:Y:S01]  /*ae20*/  FMUL.FTZ R40, R40, UR4 ;  /* 0x0000000428287c20 */ /* 0x000fe20008410000 */
[----:B------:R-:W-:Y:S01]  /*ae30*/  FMUL.FTZ R34, R34, UR4 ;  /* 0x0000000422227c20 */ /* 0x000fe20008410000 */
[----:B------:R-:W1:Y:S01]  /*ae40*/  MUFU.TANH R28, R28 ;  /* 0x0000001c001c7308 */ /* 0x000e620000002400 */
[C---:B------:R-:W-:Y:S01]  /*ae50*/  ISETP.GT.AND P1, PT, R12.reuse, 0x10, PT ;  /* 0x000000100c00780c */ /* 0x040fe20003f24270 */
[----:B------:R-:W-:Y:S01]  /*ae60*/  FMUL.FTZ R41, R41, UR4 ;  /* 0x0000000429297c20 */ /* 0x000fe20008410000 */
[----:B------:R-:W-:Y:S01]  /*ae70*/  ISETP.GT.AND P6, PT, R12, 0x11, PT ;  /* 0x000000110c00780c */ /* 0x000fe20003fc4270 */
[----:B------:R-:W-:Y:S01]  /*ae80*/  FMUL.FTZ R44, R44, UR4 ;  /* 0x000000042c2c7c20 */ /* 0x000fe20008410000 */
[----:B------:R-:W-:Y:S01]  /*ae90*/  FMUL.FTZ R35, R35, UR4 ;  /* 0x0000000423237c20 */ /* 0x000fe20008410000 */
[----:B------:R-:W-:Y:S01]  /*aea0*/  FMUL.FTZ R38, R38, UR4 ;  /* 0x0000000426267c20 */ /* 0x000fe20008410000 */
[----:B------:R-:W-:Y:S01]  /*aeb0*/  FMUL.FTZ R45, R45, UR4 ;  /* 0x000000042d2d7c20 */ /* 0x000fe20008410000 */
[----:B------:R-:W2:Y:S01]  /*aec0*/  MUFU.TANH R29, R29 ;  /* 0x0000001d001d7308 */ /* 0x000ea20000002400 */
        /* <DEDUP_REMOVED lines=16> */
[----:B--2---:R-:W-:Y:S01]  /*afd0*/  FSEL R59, R29, -INF , P2 ;  /* 0xff8000001d3b7808 */ /* 0x004fe20001000000 */
[----:B------:R-:W-:Y:S01]  /*afe0*/  ULDC UR5, c[0x0][0xa80] ;  /* 0x0002a00000057ab9 */ /* 0x000fe20000000800 */
[----:B------:R-:W-:Y:S01]  /*aff0*/  LOP3.LUT R217, R217, 0x2000000, RZ, 0xfc, !PT ;  /* 0x02000000d9d97812 */ /* 0x000fe200078efcff */
[----:B------:R-:W-:-:S04]  /*b000*/  IMAD.U32 R168, RZ, RZ, UR5 ;  /* 0x00000005ffa87e24 */ /* 0x000fc8000f8e00ff */
[----:B------:R-:W2:Y:S01]  /*b010*/  MUFU.TANH R15, R31 ;  /* 0x0000001f000f7308 */ /* 0x000ea20000002400 */
[----:B0-----:R-:W-:-:S07]  /*b020*/  FSEL R61, R32, -INF , P1 ;  /* 0xff800000203d7808 */ /* 0x001fce0000800000 */
[----:B------:R-:W0:Y:S01]  /*b030*/  MUFU.TANH R33, R33 ;  /* 0x0000002100217308 */ /* 0x000e220000002400 */
[----:B-1----:R-:W-:-:S07]  /*b040*/  FSEL R3, R3, -INF , P5 ;  /* 0xff80000003037808 */ /* 0x002fce0002800000 */
[----:B------:R1:W-:Y:S01]  /*b050*/  MUFU.TANH R31, R39 ;  /* 0x00000027001f7308 */ /* 0x0003e20000002400 */
[----:B--2---:R-:W-:Y:S02]  /*b060*/  FSEL R15, R15, -INF , P2 ;  /* 0xff8000000f0f7808 */ /* 0x004fe40001000000 */
[----:B------:R-:W-:-:S05]  /*b070*/  ISETP.GT.AND P2, PT, R12, 0x21, PT ;  /* 0x000000210c00780c */ /* 0x000fca0003f44270 */
[----:B------:R-:W2:Y:S01]  /*b080*/  MUFU.TANH R10, R27 ;  /* 0x0000001b000a7308 */ /* 0x000ea20000002400 */
[----:B-1----:R-:W-:Y:S02]  /*b090*/  FSEL R39, R24, -INF , P5 ;  /* 0xff80000018277808 */ /* 0x002fe40002800000 */
[----:B------:R-:W-:Y:S02]  /*b0a0*/  ISETP.GT.AND P5, PT, R12, 0x18, PT ;  /* 0x000000180c00780c */ /* 0x000fe40003fa4270 */
[----:B------:R-:W-:Y:S02]  /*b0b0*/  FMNMX.FTZ R20, R39, R14, !PT ;  /* 0x0000000e27147209 */ /* 0x000fe40007810000 */
[----:B0-----:R-:W-:Y:S01]  /*b0c0*/  FSEL R63, R33, -INF , P6 ;  /* 0xff800000213f7808 */ /* 0x001fe20003000000 */
[----:B------:R-:W0:Y:S01]  /*b0d0*/  MUFU.TANH R36, R36 ;  /* 0x0000002400247308 */ /* 0x000e220000002400 */
[----:B------:R-:W-:-:S04]  /*b0e0*/  FMNMX.FTZ R20, R57, R20, !PT ;  /* 0x0000001439147209 */ /* 0x000fc80007810000 */
[----:B------:R-:W-:-:S03]  /*b0f0*/  FMNMX.FTZ R20, R59, R20, !PT ;  /* 0x000000143b147209 */ /* 0x000fc60007810000 */
[----:B------:R-:W1:Y:S01]  /*b100*/  MUFU.TANH R13, R30 ;  /* 0x0000001e000d7308 */ /* 0x000e620000002400 */
[----:B------:R-:W-:Y:S02]  /*b110*/  FMNMX.FTZ R20, R61, R20, !PT ;  /* 0x000000143d147209 */ /* 0x000fe40007810000 */
[----:B--2---:R-:W-:Y:S02]  /*b120*/  FSEL R10, R10, -INF , P4 ;  /* 0xff8000000a0a7808 */ /* 0x004fe40002000000 */
[----:B------:R-:W-:Y:S02]  /*b130*/  ISETP.GT.AND P4, PT, R12, 0x19, PT ;  /* 0x000000190c00780c */ /* 0x000fe40003f84270 */
[----:B------:R-:W-:Y:S01]  /*b140*/  FMNMX.FTZ R20, R63, R20, !PT ;  /* 0x000000143f147209 */ /* 0x000fe20007810000 */
[----:B------:R-:W2:Y:S01]  /*b150*/  MUFU.TANH R37, R37 ;  /* 0x0000002500257308 */ /* 0x000ea20000002400 */
[----:B0-----:R-:W-:Y:S02]  /*b160*/  FSEL R65, R36, -INF , P5 ;  /* 0xff80000024417808 */ /* 0x001fe40002800000 */
[----:B------:R-:W-:-:S02]  /*b170*/  FSEL R31, R31, -INF , P4 ;  /* 0xff8000001f1f7808 */ /* 0x000fc40002000000 */
[----:B------:R-:W-:-:S03]  /*b180*/  FMNMX.FTZ R20, R65, R20, !PT ;  /* 0x0000001441147209 */ /* 0x000fc60007810000 */
[----:B------:R-:W0:Y:S01]  /*b190*/  MUFU.TANH R40, R40 ;  /* 0x0000002800287308 */ /* 0x000e220000002400 */
[----:B-1----:R-:W-:Y:S02]  /*b1a0*/  FSEL R13, R13, -INF , P3 ;  /* 0xff8000000d0d7808 */ /* 0x002fe40001800000 */
[----:B------:R-:W-:-:S05]  /*b1b0*/  ISETP.GT.AND P3, PT, R12, 0x20, PT ;  /* 0x000000200c00780c */ /* 0x000fca0003f64270 */
[----:B------:R-:W1:Y:S01]  /*b1c0*/  MUFU.TANH R34, R34 ;  /* 0x0000002200227308 */ /* 0x000e620000002400 */
[----:B--2---:R-:W-:Y:S02]  /*b1d0*/  FSEL R37, R37, -INF , P4 ;  /* 0xff80000025257808 */ /* 0x004fe40002000000 */
[----:B------:R-:W-:Y:S02]  /*b1e0*/  ISETP.GT.AND P4, PT, R12, 0x31, PT ;  /* 0x000000310c00780c */ /* 0x000fe40003f84270 */
[----:B------:R-:W-:-:S03]  /*b1f0*/  FMNMX.FTZ R20, R37, R20, !PT ;  /* 0x0000001425147209 */ /* 0x000fc60007810000 */
        /* <DEDUP_REMOVED lines=32> */
[----:B------:R-:W-:Y:S02]  /*b400*/  ISETP.GT.AND P2, PT, R12, 0x39, PT ;  /* 0x000000390c00780c */ /* 0x000fe40003f44270 */
[----:B------:R-:W-:-:S03]  /*b410*/  FMNMX.FTZ R12, R3, R10, !PT ;  /* 0x0000000a030c7209 */ /* 0x000fc60007810000 */
[----:B------:R-:W1:Y:S01]  /*b420*/  MUFU.TANH R46, R46 ;  /* 0x0000002e002e7308 */ /* 0x000e620000002400 */
[----:B--2---:R-:W-:Y:S02]  /*b430*/  FSEL R75, R52, -INF , P3 ;  /* 0xff800000344b7808 */ /* 0x004fe40001800000 */
[----:B------:R-:W-:Y:S02]  /*b440*/  FMNMX.FTZ R12, R13, R12, !PT ;  /* 0x0000000c0d0c7209 */ /* 0x000fe40007810000 */
[----:B------:R-:W-:Y:S02]  /*b450*/  FMNMX.FTZ R20, R75, R20, !PT ;  /* 0x000000144b147209 */ /* 0x000fe40007810000 */
[----:B------:R-:W-:Y:S01]  /*b460*/  FMNMX.FTZ R12, R15, R12, !PT ;  /* 0x0000000c0f0c7209 */ /* 0x000fe20007810000 */
[----:B------:R-:W2:Y:S01]  /*b470*/  MUFU.TANH R47, R47 ;  /* 0x0000002f002f7308 */ /* 0x000ea20000002400 */
[----:B0-----:R-:W-:Y:S02]  /*b480*/  FSEL R77, R53, -INF , P2 ;  /* 0xff800000354d7808 */ /* 0x001fe40001000000 */
[----:B------:R-:W-:-:S02]  /*b490*/  FMNMX.FTZ R12, R25, R12, !PT ;  /* 0x0000000c190c7209 */ /* 0x000fc40007810000 */
[----:B------:R-:W-:Y:S02]  /*b4a0*/  FMNMX.FTZ R20, R77, R20, !PT ;  /* 0x000000144d147209 */ /* 0x000fe40007810000 */
[----:B------:R-:W-:Y:S01]  /*b4b0*/  FMNMX.FTZ R12, R27, R12, !PT ;  /* 0x0000000c1b0c7209 */ /* 0x000fe20007810000 */
[----:B------:R-:W0:Y:S01]  /*b4c0*/  MUFU.TANH R50, R50 ;  /* 0x0000003200327308 */ /* 0x000e220000002400 */
[----:B-1----:R-:W-:Y:S01]  /*b4d0*/  FSEL R43, R46, -INF , P1 ;  /* 0xff8000002e2b7808 */ /* 0x002fe20000800000 */
[----:B------:R-:W1:Y:S01]  /*b4e0*/  SHFL.BFLY PT, R21, R20, 0x2, 0x1f ;  /* 0x0c401f0014157f89 */ /* 0x000e6200000e0000 */
[----:B------:R-:W-:-:S04]  /*b4f0*/  FMNMX.FTZ R12, R29, R12, !PT ;  /* 0x0000000c1d0c7209 */ /* 0x000fc80007810000 */
[----:B------:R-:W-:Y:S01]  /*b500*/  FMNMX.FTZ R12, R31, R12, !PT ;  /* 0x0000000c1f0c7209 */ /* 0x000fe20007810000 */
[----:B------:R-:W3:Y:S01]  /*b510*/  MUFU.TANH R51, R51 ;  /* 0x0000003300337308 */ /* 0x000ee20000002400 */
[----:B--2---:R-:W-:Y:S02]  /*b520*/  FSEL R47, R47, -INF , P6 ;  /* 0xff8000002f2f7808 */ /* 0x004fe40003000000 */
[----:B------:R-:W-:-:S04]  /*b530*/  FMNMX.FTZ R12, R35, R12, !PT ;  /* 0x0000000c230c7209 */ /* 0x000fc80007810000 */
[----:B------:R-:W-:Y:S01]  /*b540*/  FMNMX.FTZ R12, R33, R12, !PT ;  /* 0x0000000c210c7209 */ /* 0x000fe20007810000 */
[----:B------:R-:W2:Y:S01]  /*b550*/  MUFU.TANH R54, R54 ;  /* 0x0000003600367308 */ /* 0x000ea20000002400 */
[----:B0-----:R-:W-:Y:S02]  /*b560*/  FSEL R49, R50, -INF , P5 ;  /* 0xff80000032317808 */ /* 0x001fe40002800000 */
[----:B------:R-:W-:-:S04]  /*b570*/  FMNMX.FTZ R12, R43, R12, !PT ;  /* 0x0000000c2b0c7209 */ /* 0x000fc80007810000 */
[----:B------:R-:W-:Y:S01]  /*b580*/  FMNMX.FTZ R12, R47, R12, !PT ;  /* 0x0000000c2f0c7209 */ /* 0x000fe20007810000 */
[----:B------:R-:W0:Y:S01]  /*b590*/  MUFU.TANH R55, R55 ;  /* 0x0000003700377308 */ /* 0x000e220000002400 */
[----:B---3--:R-:W-:Y:S02]  /*b5a0*/  FSEL R51, R51, -INF , P4 ;  /* 0xff80000033337808 */ /* 0x008fe40002000000 */
[----:B-1----:R-:W-:Y:S02]  /*b5b0*/  FMNMX.FTZ R21, R20, R21, !PT ;  /* 0x0000001514157209 */ /* 0x002fe40007810000 */
[----:B------:R-:W-:-:S03]  /*b5c0*/  FMNMX.FTZ R12, R49, R12, !PT ;  /* 0x0000000c310c7209 */ /* 0x000fc60007810000 */
[----:B------:R-:W1:Y:S01]  /*b5d0*/  SHFL.BFLY PT, R24, R21, 0x1, 0x1f ;  /* 0x0c201f0015187f89 */ /* 0x000e6200000e0000 */
[----:B--2---:R-:W-:Y:S02]  /*b5e0*/  FSEL R53, R54, -INF , P3 ;  /* 0xff80000036357808 */ /* 0x004fe40001800000 */
[----:B------:R-:W-:-:S04]  /*b5f0*/  FMNMX.FTZ R12, R51, R12, !PT ;  /* 0x0000000c330c7209 */ /* 0x000fc80007810000 */
[----:B------:R-:W-:Y:S02]  /*b600*/  FMNMX.FTZ R12, R53, R12, !PT ;  /* 0x0000000c350c7209 */ /* 0x000fe40007810000 */
[----:B0-----:R-:W-:-:S04]  /*b610*/  FSEL R55, R55, -INF , P2 ;  /* 0xff80000037377808 */ /* 0x001fc80001000000 */
[----:B------:R-:W-:Y:S02]  /*b620*/  FMNMX.FTZ R12, R55, R12, !PT ;  /* 0x0000000c370c7209 */ /* 0x000fe40007810000 */
[----:B-1----:R-:W-:-:S04]  /*b630*/  FMNMX.FTZ R21, R21, R24, !PT ;  /* 0x0000001815157209 */ /* 0x002fc80007810000 */
[C---:B------:R-:W-:Y:S01]  /*b640*/  FSETP.NEU.FTZ.AND P1, PT, R21.reuse, -INF , PT ;  /* 0xff8000001500780b */ /* 0x040fe20003f3d000 */
[----:B------:R-:W-:-:S05]  /*b650*/  FMUL.FTZ R20, R21, R168 ;  /* 0x000000a815147220 */ /* 0x000fca0000410000 */
[----:B------:R-:W-:-:S05]  /*b660*/  FSEL R20, R20, RZ, P1 ;  /* 0x000000ff14147208 */ /* 0x000fca0000800000 */
[-CC-:B------:R-:W-:Y:S01]  /*b670*/  FFMA.FTZ R152, R39, R168.reuse, -R20.reuse ;  /* 0x000000a827987223 */ /* 0x180fe20000010814 */
[-CC-:B------:R-:W-:Y:S01]  /*b680*/  FFMA.FTZ R14, R14, R168.reuse, -R20.reuse ;  /* 0x000000a80e0e7223 */ /* 0x180fe20000010814 */
[----:B------:R-:W0:Y:S01]  /*b690*/  SHFL.BFLY PT, R39, R12, 0x2, 0x1f ;  /* 0x0c401f000c277f89 */ /* 0x000e2200000e0000 */
        /* <DEDUP_REMOVED lines=12> */
[----:B------:R-:W-:-:S06]  /*b760*/  FFMA.FTZ R166, R75, R168, -R20 ;  /* 0x000000a84ba67223 */ /* 0x000fcc0000010814 */
[----:B------:R-:W-:Y:S01]  /*b770*/  MUFU.EX2 R57, R57 ;  /* 0x0000003900397308 */ /* 0x000fe20000000800 */
[----:B0-----:R-:W-:Y:S01]  /*b780*/  FMNMX.FTZ R14, R12, R39, !PT ;  /* 0x000000270c0e7209 */ /* 0x001fe20007810000 */
[-CC-:B------:R-:W-:Y:S01]  /*b790*/  FFMA.FTZ R39, R41, R168.reuse, -R20.reuse ;  /* 0x000000a829277223 */ /* 0x180fe20000010814 */
[----:B------:R-:W-:-:S05]  /*b7a0*/  FFMA.FTZ R41, R45, R168, -R20 ;  /* 0x000000a82d297223 */ /* 0x000fca0000010814 */
[----:B------:R-:W-:Y:S01]  /*b7b0*/  MUFU.EX2 R154, R59 ;  /* 0x0000003b009a7308 */ /* 0x000fe20000000800 */
[----:B------:R-:W-:Y:S01]  /*b7c0*/  FFMA.FTZ R20, R77, R168, -R20 ;  /* 0x000000a84d147223 */ /* 0x000fe20000010814 */
[----:B------:R-:W0:Y:S01]  /*b7d0*/  SHFL.BFLY PT, R169, R14, 0x1, 0x1f ;  /* 0x0c201f000ea97f89 */ /* 0x000e2200000e0000 */
[----:B-1----:R-:W-:Y:S01]  /*b7e0*/  FADD.FTZ R30, R152, R79 ;  /* 0x0000004f981e7221 */ /* 0x002fe20000010000 */
[----:B------:R-:W-:-:S04]  /*b7f0*/  F2FP.F16.F32.PACK_AB R152, R79, R152 ;  /* 0x000000984f98723e */ /* 0x000fc800000000ff */
[----:B------:R-:W-:Y:S08]  /*b800*/  MUFU.EX2 R61, R61 ;  /* 0x0000003d003d7308 */ /* 0x000ff00000000800 */
[----:B------:R-:W-:Y:S08]  /*b810*/  MUFU.EX2 R156, R63 ;  /* 0x0000003f009c7308 */ /* 0x000ff00000000800 */
[----:B------:R-:W-:Y:S01]  /*b820*/  MUFU.EX2 R45, R20 ;  /* 0x00000014002d7308 */ /* 0x000fe20000000800 */
[----:B0-----:R-:W-:-:S04]  /*b830*/  FMNMX.FTZ R169, R14, R169, !PT ;  /* 0x000000a90ea97209 */ /* 0x001fc80007810000 */
[C---:B------:R-:W-:Y:S01]  /*b840*/  FSETP.NEU.FTZ.AND P1, PT, R169.reuse, -INF , PT ;  /* 0xff800000a900780b */ /* 0x040fe20003f3d000 */
[----:B------:R-:W-:Y:S02]  /*b850*/  FMUL.FTZ R12, R169, R168 ;  /* 0x000000a8a90c7220 */ /* 0x000fe40000410000 */
[----:B------:R-:W-:Y:S03]  /*b860*/  MUFU.EX2 R158, R158 ;  /* 0x0000009e009e7308 */ /* 0x000fe60000000800 */
[----:B------:R-:W-:Y:S02]  /*b870*/  FSEL R14, R12, RZ, P1 ;  /* 0x000000ff0c0e7208 */ /* 0x000fe40000800000 */
[----:B------:R-:W-:-:S03]  /*b880*/  LEA R12, R18, R217, 0xc ;  /* 0x000000d9120c7211 */ /* 0x000fc600078e60ff */
        /* <DEDUP_REMOVED lines=16> */
[----:B------:R0:W1:Y:S01]  /*b990*/  MUFU.EX2 R24, R10 ;  /* 0x0000000a00187308 */ /* 0x0000620000000800 */
[-CC-:B------:R-:W-:Y:S01]  /*b9a0*/  FFMA.FTZ R53, R53, R168.reuse, -R14.reuse ;  /* 0x000000a835357223 */ /* 0x180fe2000001080e */
[----:B------:R-:W-:Y:S01]  /*b9b0*/  FFMA.FTZ R55, R55, R168, -R14 ;  /* 0x000000a837377223 */ /* 0x000fe2000001080e */
[C---:B------:R-:W-:Y:S01]  /*b9c0*/  VIADD R14, R12.reuse, 0x80 ;  /* 0x000000800c0e7836 */ /* 0x040fe20000000000 */
[----:B------:R-:W-:-:S04]  /*b9d0*/  R2UR UR6, R12 ;  /* 0x000000000c0672ca */ /* 0x000fc800000e0000 */
[----:B------:R2:W3:Y:S01]  /*b9e0*/  MUFU.EX2 R155, R13 ;  /* 0x0000000d009b7308 */ /* 0x0004e20000000800 */
[----:B0-----:R-:W-:Y:S01]  /*b9f0*/  VIADD R10, R11, 0x38840 ;  /* 0x000388400b0a7836 */ /* 0x001fe20000000000 */
[----:B------:R-:W-:Y:S01]  /*ba00*/  R2UR UR10, R14 ;  /* 0x000000000e0a72ca */ /* 0x000fe200000e0000 */
[C---:B------:R-:W-:Y:S02]  /*ba10*/  VIADD R14, R12.reuse, 0x100 ;  /* 0x000001000c0e7836 */ /* 0x040fe40000000000 */
[----:B------:R-:W-:Y:S01]  /*ba20*/  VIADD R12, R12, 0x180 ;  /* 0x000001800c0c7836 */ /* 0x000fe20000000000 */
[----:B------:R-:W-:Y:S02]  /*ba30*/  PRMT R10, R189, 0x654, R10 ;  /* 0x00000654bd0a7816 */ /* 0x000fe4000000000a */
[----:B------:R0:W4:Y:S01]  /*ba40*/  MUFU.EX2 R26, R15 ;  /* 0x0000000f001a7308 */ /* 0x0001220000000800 */
[----:B--2---:R-:W-:Y:S02]  /*ba50*/  IMAD.MOV.U32 R13, RZ, RZ, 0x40000040 ;  /* 0x40000040ff0d7424 */ /* 0x004fe400078e00ff */
[----:B-1----:R-:W-:Y:S01]  /*ba60*/  FADD.FTZ R32, R3, R24 ;  /* 0x0000001803207221 */ /* 0x002fe20000010000 */
[----:B------:R1:W-:Y:S01]  /*ba70*/  SYNCS.ARRIVE.TRANS64.RED.A1T0 RZ, [R10+URZ], RZ ;  /* 0x000000ff0aff79a7 */ /* 0x0003e2000810043f */
[----:B------:R-:W-:-:S02]  /*ba80*/  R2UR UR14, R14 ;  /* 0x000000000e0e72ca */ /* 0x000fc400000e0000 */
[----:B------:R-:W-:Y:S01]  /*ba90*/  R2UR UR7, R13 ;  /* 0x000000000d0772ca */ /* 0x000fe200000e0000 */
[----:B------:R-:W-:Y:S01]  /*baa0*/  FADD.FTZ R13, R57, R30 ;  /* 0x0000001e390d7221 */ /* 0x000fe20000010000 */
[----:B------:R-:W2:Y:S01]  /*bab0*/  MUFU.EX2 R25, R25 ;  /* 0x0000001900197308 */ /* 0x000ea20000000800 */
[----:B0-----:R-:W-:Y:S01]  /*bac0*/  IMAD.MOV.U32 R15, RZ, RZ, 0x40000040 ;  /* 0x40000040ff0f7424 */ /* 0x001fe200078e00ff */
[----:B------:R-:W-:Y:S02]  /*bad0*/  F2FP.F16.F32.PACK_AB R153, R24, R3 ;  /* 0x000000031899723e */ /* 0x000fe400000000ff */
[----:B------:R-:W-:Y:S02]  /*bae0*/  R2UR UR18, R12 ;  /* 0x000000000c1272ca */ /* 0x000fe400000e0000 */
[----:B------:R-:W-:Y:S01]  /*baf0*/  R2UR UR11, R15 ;  /* 0x000000000f0b72ca */ /* 0x000fe200000e0000 */
[----:B---3--:R-:W-:Y:S01]  /*bb00*/  FADD.FTZ R15, R155, R32 ;  /* 0x000000209b0f7221 */ /* 0x008fe20000010000 */
[----:B------:R2:W0:Y:S01]  /*bb10*/  MUFU.EX2 R20, R27 ;  /* 0x0000001b00147308 */ /* 0x0004220000000800 */
[C---:B------:R-:W-:Y:S01]  /*bb20*/  FADD.FTZ R32, R154.reuse, R13 ;  /* 0x0000000d9a207221 */ /* 0x040fe20000010000 */
[----:B------:R-:W-:Y:S01]  /*bb30*/  F2FP.F16.F32.PACK_AB R154, R154, R57 ;  /* 0x000000399a9a723e */ /* 0x000fe200000000ff */
[----:B----4-:R-:W-:Y:S01]  /*bb40*/  FADD.FTZ R34, R26, R15 ;  /* 0x0000000f1a227221 */ /* 0x010fe20000010000 */
[----:B------:R-:W-:-:S02]  /*bb50*/  IMAD.MOV.U32 R15, RZ, RZ, 0x40000040 ;  /* 0x40000040ff0f7424 */ /* 0x000fc400078e00ff */
[----:B------:R-:W-:Y:S01]  /*bb60*/  FADD.FTZ R13, R61, R32 ;  /* 0x000000203d0d7221 */ /* 0x000fe20000010000 */
[----:B------:R-:W-:Y:S01]  /*bb70*/  F2FP.F16.F32.PACK_AB R155, R26, R155 ;  /* 0x0000009b1a9b723e */ /* 0x000fe200000000ff */
[----:B------:R-:W-:Y:S01]  /*bb80*/  BAR.SYNC.DEFER_BLOCKING 0xf, 0x100 ;  /* 0x03c4000000007b1d */ /* 0x000fe20000010000 */
[----:B--2---:R-:W-:Y:S01]  /*bb90*/  FADD.FTZ R27, R25, R34 ;  /* 0x00000022191b7221 */ /* 0x004fe20000010000 */
[----:B------:R-:W-:Y:S01]  /*bba0*/  R2UR UR15, R15 ;  /* 0x000000000f0f72ca */ /* 0x000fe200000e0000 */
[C---:B------:R-:W-:Y:S01]  /*bbb0*/  FADD.FTZ R15, R156.reuse, R13 ;  /* 0x0000000d9c0f7221 */ /* 0x040fe20000010000 */
[----:B------:R-:W-:Y:S02]  /*bbc0*/  IMAD.MOV.U32 R13, RZ, RZ, 0x40000040 ;  /* 0x40000040ff0d7424 */ /* 0x000fe400078e00ff */
[----:B------:R-:W2:Y:S01]  /*bbd0*/  MUFU.EX2 R29, R29 ;  /* 0x0000001d001d7308 */ /* 0x000ea20000000800 */
[----:B------:R-:W-:Y:S01]  /*bbe0*/  F2FP.F16.F32.PACK_AB R156, R156, R61 ;  /* 0x0000003d9c9c723e */ /* 0x000fe200000000ff */
[----:B------:R-:W-:Y:S01]  /*bbf0*/  FADD.FTZ R32, R158, R15 ;  /* 0x0000000f9e207221 */ /* 0x000fe20000010000 */
[----:B------:R-:W-:Y:S01]  /*bc00*/  F2FP.F16.F32.PACK_AB R158, R37, R158 ;  /* 0x0000009e259e723e */ /* 0x000fe200000000ff */
[C---:B0-----:R-:W-:Y:S01]  /*bc10*/  FADD.FTZ R14, R20.reuse, R27 ;  /* 0x0000001b140e7221 */ /* 0x041fe20000010000 */
[----:B------:R-:W-:Y:S01]  /*bc20*/  R2UR UR19, R13 ;  /* 0x000000000d1372ca */ /* 0x000fe200000e0000 */
[----:B------:R-:W-:Y:S01]  /*bc30*/  FADD.FTZ R15, R37, R32 ;  /* 0x00000020250f7221 */ /* 0x000fe20000010000 */
[----:B------:R-:W-:Y:S01]  /*bc40*/  F2FP.F16.F32.PACK_AB R157, R20, R25 ;  /* 0x00000019149d723e */ /* 0x000fe200000000ff */
[----:B------:R-:W0:Y:S08]  /*bc50*/  MUFU.EX2 R28, R31 ;  /* 0x0000001f001c7308 */ /* 0x000e300000000800 */
[----:B------:R-:W3:Y:S01]  /*bc60*/  MUFU.EX2 R160, R160 ;  /* 0x000000a000a07308 */ /* 0x000ee20000000800 */
[----:B--2---:R-:W-:Y:S01]  /*bc70*/  FADD.FTZ R13, R29, R14 ;  /* 0x0000000e1d0d7221 */ /* 0x004fe20000010000 */
[----:B------:R2:W-:Y:S06]  /*bc80*/  STSM.16.M88.4 [R223+0x36400], R152 ;  /* 0x03640098df007844 */ /* 0x0005ec0000000200 */
[----:B------:R-:W4:Y:S01]  /*bc90*/  MUFU.EX2 R35, R35 ;  /* 0x0000002300237308 */ /* 0x000f220000000800 */
[C---:B0-----:R-:W-:Y:S01]  /*bca0*/  FADD.FTZ R14, R28.reuse, R13 ;  /* 0x0000000d1c0e7221 */ /* 0x041fe20000010000 */
[----:B------:R-:W-:-:S05]  /*bcb0*/  F2FP.F16.F32.PACK_AB R159, R28, R29 ;  /* 0x0000001d1c9f723e */ /* 0x000fca00000000ff */
[----:B------:R2:W-:Y:S01]  /*bcc0*/  STSM.16.M88.4 [R226], R156 ;  /* 0x0000009ce2007844 */ /* 0x0005e20000000200 */
[----:B------:R-:W0:Y:S01]  /*bcd0*/  MUFU.EX2 R39, R39 ;  /* 0x0000002700277308 */ /* 0x000e220000000800 */
[----:B---3--:R-:W-:-:S07]  /*bce0*/  FADD.FTZ R32, R160, R15 ;  /* 0x0000000fa0207221 */ /* 0x008fce0000010000 */
[----:B-1----:R-:W1:Y:S01]  /*bcf0*/  MUFU.EX2 R10, R33 ;  /* 0x00000021000a7308 */ /* 0x002e620000000800 */
[----:B----4-:R-:W-:-:S07]  /*bd00*/  FADD.FTZ R13, R35, R14 ;  /* 0x0000000e230d7221 */ /* 0x010fce0000010000 */
[----:B------:R-:W3:Y:S01]  /*bd10*/  MUFU.EX2 R162, R162 ;  /* 0x000000a200a27308 */ /* 0x000ee20000000800 */
[C---:B0-----:R-:W-:Y:S01]  /*bd20*/  FADD.FTZ R3, R39.reuse, R32 ;  /* 0x0000002027037221 */ /* 0x041fe20000010000 */
[----:B------:R-:W-:-:S06]  /*bd30*/  F2FP.F16.F32.PACK_AB R160, R39, R160 ;  /* 0x000000a027a0723e */ /* 0x000fcc00000000ff */
[----:B------:R-:W0:Y:S01]  /*bd40*/  MUFU.EX2 R43, R43 ;  /* 0x0000002b002b7308 */ /* 0x000e220000000800 */
[C---:B-1----:R-:W-:Y:S01]  /*bd50*/  FADD.FTZ R14, R10.reuse, R13 ;  /* 0x0000000d0a0e7221 */ /* 0x042fe20000010000 */
[----:B------:R-:W-:-:S06]  /*bd60*/  F2FP.F16.F32.PACK_AB R161, R10, R35 ;  /* 0x000000230aa1723e */ /* 0x000fcc00000000ff */
[----:B------:R-:W1:Y:S01]  /*bd70*/  MUFU.EX2 R41, R41 ;  /* 0x0000002900297308 */ /* 0x000e620000000800 */
[----:B---3--:R-:W-:-:S07]  /*bd80*/  FADD.FTZ R24, R162, R3 ;  /* 0x00000003a2187221 */ /* 0x008fce0000010000 */
[----:B------:R-:W3:Y:S01]  /*bd90*/  MUFU.EX2 R164, R164 ;  /* 0x000000a400a47308 */ /* 0x000ee20000000800 */
[----:B0-----:R-:W-:-:S07]  /*bda0*/  FADD.FTZ R3, R43, R14 ;  /* 0x0000000e2b037221 */ /* 0x001fce0000010000 */
[----:B------:R-:W0:Y:S01]  /*bdb0*/  MUFU.EX2 R30, R47 ;  /* 0x0000002f001e7308 */ /* 0x000e220000000800 */
[C---:B-1----:R-:W-:Y:S01]  /*bdc0*/  FADD.FTZ R13, R41.reuse, R24 ;  /* 0x00000018290d7221 */ /* 0x042fe20000010000 */
[----:B------:R-:W-:-:S06]  /*bdd0*/  F2FP.F16.F32.PACK_AB R162, R41, R162 ;  /* 0x000000a229a2723e */ /* 0x000fcc00000000ff */
[----:B------:R-:W1:Y:S01]  /*bde0*/  MUFU.EX2 R73, R73 ;  /* 0x0000004900497308 */ /* 0x000e620000000800 */
[----:B---3--:R-:W-:-:S07]  /*bdf0*/  FADD.FTZ R24, R164, R13 ;  /* 0x0000000da4187221 */ /* 0x008fce0000010000 */
[----:B------:R-:W3:Y:S01]  /*be00*/  MUFU.EX2 R49, R49 ;  /* 0x0000003100317308 */ /* 0x000ee20000000800 */
[C---:B0-----:R-:W-:Y:S01]  /*be10*/  FADD.FTZ R20, R30.reuse, R3 ;  /* 0x000000031e147221 */ /* 0x041fe20000010000 */
[----:B------:R-:W-:-:S05]  /*be20*/  F2FP.F16.F32.PACK_AB R163, R30, R43 ;  /* 0x0000002b1ea3723e */ /* 0x000fca00000000ff */
[----:B------:R2:W-:Y:S01]  /*be30*/  STSM.16.M88.4 [R224], R160 ;  /* 0x000000a0e0007844 */ /* 0x0005e20000000200 */
[----:B------:R-:W0:Y:S01]  /*be40*/  MUFU.EX2 R166, R166 ;  /* 0x000000a600a67308 */ /* 0x000e220000000800 */
[C---:B-1----:R-:W-:Y:S01]  /*be50*/  FADD.FTZ R13, R73.reuse, R24 ;  /* 0x00000018490d7221 */ /* 0x042fe20000010000 */
[----:B------:R-:W-:-:S06]  /*be60*/  F2FP.F16.F32.PACK_AB R164, R73, R164 ;  /* 0x000000a449a4723e */ /* 0x000fcc00000000ff */
[----:B------:R-:W1:Y:S01]  /*be70*/  MUFU.EX2 R12, R51 ;  /* 0x00000033000c7308 */ /* 0x000e620000000800 */
[----:B---3--:R-:W-:-:S07]  /*be80*/  FADD.FTZ R3, R49, R20 ;  /* 0x0000001431037221 */ /* 0x008fce0000010000 */
[----:B------:R-:W3:Y:S01]  /*be90*/  MUFU.EX2 R53, R53 ;  /* 0x0000003500357308 */ /* 0x000ee20000000800 */
[----:B0-----:R-:W-:Y:S01]  /*bea0*/  FADD.FTZ R20, R166, R13 ;  /* 0x0000000da6147221 */ /* 0x001fe20000010000 */
[----:B------:R-:W-:-:S06]  /*beb0*/  F2FP.F16.F32.PACK_AB R166, R45, R166 ;  /* 0x000000a62da6723e */ /* 0x000fcc00000000ff */
[----:B------:R-:W0:Y:S01]  /*bec0*/  MUFU.EX2 R14, R55 ;  /* 0x00000037000e7308 */ /* 0x000e220000000800 */
[C---:B-1----:R-:W-:Y:S01]  /*bed0*/  F2FP.F16.F32.PACK_AB R165, R12.reuse, R49 ;  /* 0x000000310ca5723e */ /* 0x042fe200000000ff */
[----:B------:R-:W-:Y:S01]  /*bee0*/  FADD.FTZ R10, R12, R3 ;  /* 0x000000030c0a7221 */ /* 0x000fe20000010000 */
[----:B------:R-:W-:-:S03]  /*bef0*/  FADD.FTZ R3, R45, R20 ;  /* 0x000000142d037221 */ /* 0x000fc60000010000 */
[----:B---3--:R-:W-:Y:S01]  /*bf00*/  FADD.FTZ R13, R53, R10 ;  /* 0x0000000a350d7221 */ /* 0x008fe20000010000 */
[----:B0-----:R-:W-:-:S03]  /*bf10*/  F2FP.F16.F32.PACK_AB R167, R14, R53 ;  /* 0x000000350ea7723e */ /* 0x001fc600000000ff */
[----:B------:R-:W-:Y:S02]  /*bf20*/  FADD.FTZ R10, R14, R13 ;  /* 0x0000000d0e0a7221 */ /* 0x000fe40000010000 */
[----:B------:R2:W-:Y:S01]  /*bf30*/  STSM.16.M88.4 [R225], R164 ;  /* 0x000000a4e1007844 */ /* 0x0005e20000000200 */
[----:B------:R-:W-:-:S06]  /*bf40*/  WARPGROUP.ARRIVE ;  /* 0x00000000000079c5 */ /* 0x000fcc0000000000 */
[----:B------:R-:W-:Y:S03]  /*bf50*/  HGMMA.64x256x16.F32 R24, R152, gdesc[UR4].tnspB, RZ, !UPT, gsb0 ;  /* 0x43e0000498187df0 */ /* 0x000fe6000c0008ff */
        /* <DEDUP_REMOVED lines=21> */
[----:B--2---:R-:W-:Y:S05]  /*c0b0*/  @!P0 BRA `(.L_x_4553) ;  /* 0x0000000000048947 */ /* 0x004fea0003800000 */
[----:B------:R-:W-:Y:S01]  /*c0c0*/  BPT.TRAP 0x1 ;  /* 0x000000040000795c */ /* 0x000fe20000300000 */
.L_x_4553:
[----:B------:R-:W-:Y:S01]  /*c0d0*/  ISETP.GE.AND P1, PT, R170, 0x41, PT ;  /* 0x00000041aa00780c */ /* 0x000fe20003f26270 */
[----:B------:R-:W-:Y:S01]  /*c0e0*/  VIADD R11, R11, 0x38860 ;  /* 0x000388600b0b7836 */ /* 0x000fe20000000000 */
[----:B------:R-:W-:Y:S01]  /*c0f0*/  ULDC UR37, c[0x0][0xad0] ;  /* 0x0002b40000257ab9 */ /* 0x000fe20000000800 */
[----:B------:R-:W-:Y:S01]  /*c100*/  ULDC UR36, c[0x0][0xa80] ;  /* 0x0002a00000247ab9 */ /* 0x000fe20000000800 */
[----:B------:R-:W-:Y:S02]  /*c110*/  BSSY B0, `(.L_x_4554) ;  /* 0x000037a000007945 */ /* 0x000fe40003800000 */
[----:B------:R-:W-:-:S04]  /*c120*/  PRMT R11, R189, 0x654, R11 ;  /* 0x00000654bd0b7816 */ /* 0x000fc8000000000b */
[----:B------:R0:W-:Y:S03]  /*c130*/  SYNCS.ARRIVE.TRANS64.RED.A1T0 RZ, [R11+URZ], RZ ;  /* 0x000000ff0bff79a7 */ /* 0x0001e6000810043f */
[----:B------:R-:W-:Y:S05]  /*c140*/  @!P1 BRA `(.L_x_4555) ;  /* 0x0000003400d89947 */ /* 0x000fea0003800000 */
[----:B0-----:R-:W-:Y:S02]  /*c150*/  VIADD R11, R171, 0xfffffffe ;  /* 0xfffffffeab0b7836 */ /* 0x001fe40000000000 */
[----:B------:R-:W-:Y:S02]  /*c160*/  IMAD.MOV.U32 R13, RZ, RZ, R169 ;  /* 0x000000ffff0d7224 */ /* 0x000fe400078e00a9 */
[----:B------:R-:W-:Y:S02]  /*c170*/  IMAD.MOV.U32 R20, RZ, RZ, R21 ;  /* 0x000000ffff147224 */ /* 0x000fe400078e0015 */
[----:B------:R-:W-:-:S07]  /*c180*/  IMAD.MOV.U32 R14, RZ, RZ, R18 ;  /* 0x000000ffff0e7224 */ /* 0x000fce00078e0012 */
.L_x_4568:
[----:B------:R-:W-:Y:S01]  /*c190*/  VIADD R15, R14, 0x1 ;  /* 0x000000010e0f7836 */ /* 0x000fe20000000000 */
[C---:B------:R-:W-:Y:S01]  /*c1a0*/  ISETP.GT.AND P1, PT, R11.reuse, RZ, PT ;  /* 0x000000ff0b00720c */ /* 0x040fe20003f24270 */
[----:B------:R-:W-:-:S03]  /*c1b0*/  VIADD R11, R11, 0xffffffff ;  /* 0xffffffff0b0b7836 */ /* 0x000fc60000000000 */
[----:B------:R-:W-:-:S04]  /*c1c0*/  ISETP.NE.AND P2, PT, R15, 0x2, PT ;  /* 0x000000020f00780c */ /* 0x000fc80003f45270 */
[----:B------:R-:W-:Y:S02]  /*c1d0*/  SEL R15, R15, RZ, P2 ;  /* 0x000000ff0f0f7207 */ /* 0x000fe40001000000 */
[----:B-1----:R-:W-:-:S03]  /*c1e0*/  SEL R12, RZ, 0x1, P2 ;  /* 0x00000001ff0c7807 */ /* 0x002fc60001000000 */
[----:B------:R-:W-:Y:S01]  /*c1f0*/  IMAD.MOV.U32 R18, RZ, RZ, R15 ;  /* 0x000000ffff127224 */ /* 0x000fe200078e000f */
[----:B------:R-:W-:Y:S01]  /*c200*/  LOP3.LUT R23, R23, R12, RZ, 0x3c, !PT ;  /* 0x0000000c17177212 */ /* 0x000fe200078e3cff */
[----:B------:R-:W-:Y:S06]  /*c210*/  @!P0 BRA `(.L_x_4556) ;  /* 0x0000000000048947 */ /* 0x000fec0003800000 */
[----:B------:R-:W-:Y:S01]  /*c220*/  BPT.TRAP 0x1 ;  /* 0x000000040000795c */ /* 0x000fe20000300000 */
.L_x_4556:
[----:B------:R-:W-:Y:S01]  /*c230*/  IMAD R12, R18, 0x8, R2 ;  /* 0x00000008120c7824 */ /* 0x000fe200078e0202 */
[----:B------:R-:W-:-:S04]  /*c240*/  SHF.L.U32 R21, R23, 0x1f, RZ ;  /* 0x0000001f17157819 */ /* 0x000fc800000006ff */
[----:B------:R0:W1:Y:S01]  /*c250*/  SYNCS.PHASECHK.TRANS64.TRYWAIT P2, [R12+URZ+0x38830], R21 ;  /* 0x038830150c0075a7 */ /* 0x000062000804017f */
[----:B------:R-:W-:Y:S05]  /*c260*/  @!P0 BRA `(.L_x_4557) ;  /* 0x0000000000048947 */ /* 0x000fea0003800000 */
[----:B------:R-:W-:Y:S01]  /*c270*/  BPT.TRAP 0x1 ;  /* 0x000000040000795c */ /* 0x000fe20000300000 */
.L_x_4557:
[----:B------:R-:W-:Y:S01]  /*c280*/  IADD3 R152, R2, 0x20400, RZ ;  /* 0x0002040002987810 */ /* 0x000fe20007ffe0ff */
[----:B------:R-:W-:Y:S01]  /*c290*/  BSSY B1, `(.L_x_4558) ;  /* 0x0000009000017945 */ /* 0x000fe20003800000 */
[----:B------:R-:W-:Y:S02]  /*c2a0*/  IMAD R156, R18, 0x200, R218 ;  /* 0x00000200129c7824 */ /* 0x000fe400078e02da */
[----:B------:R-:W-:Y:S01]  /*c2b0*/  SHF.R.U32.HI R152, RZ, 0x4, R152 ;  /* 0x00000004ff987819 */ /* 0x000fe20000011698 */
[----:B------:R-:W-:-:S03]  /*c2c0*/  IMAD.MOV.U32 R157, RZ, RZ, 0x40000040 ;  /* 0x40000040ff9d7424 */ /* 0x000fc600078e00ff */
[----:B------:R-:W-:-:S04]  /*c2d0*/  LOP3.LUT R152, R152, 0x3fff, RZ, 0xc0, !PT ;  /* 0x00003fff98987812 */ /* 0x000fc800078ec0ff */
[----:B------:R-:W-:Y:S01]  /*c2e0*/  LOP3.LUT R152, R152, 0x10000, RZ, 0xfc, !PT ;  /* 0x0001000098987812 */ /* 0x000fe200078efcff */
[----:B-1----:R-:W-:Y:S06]  /*c2f0*/  @P2 BRA `(.L_x_4559) ;  /* 0x0000000000082947 */ /* 0x002fec0003800000 */
[----:B------:R-:W1:Y:S02]  /*c300*/  SYNCS.PHASECHK.TRANS64.TRYWAIT P2, [R12+URZ+0x38830], R21 ;  /* 0x038830150c0075a7 */ /* 0x000e64000804017f */
[----:B-1----:R-:W-:Y:S05]  /*c310*/  @!P2 BRA `(.L_x_4560) ;  /* 0x000000fc002ca947 */ /* 0x002fea0003800000 */
.L_x_4559:
[----:B------:R-:W-:Y:S05]  /*c320*/  BSYNC B1 ;  /* 0x0000000000017941 */ /* 0x000fea0003800000 */
.L_x_4558:
[----:B------:R-:W-:Y:S01]  /*c330*/  IMAD.MOV.U32 R153, RZ, RZ, 0x40000040 ;  /* 0x40000040ff997424 */ /* 0x000fe200078e00ff */
[----:B------:R-:W-:Y:S01]  /*c340*/  R2UR UR4, R152 ;  /* 0x00000000980472ca */ /* 0x000fe200000e0000 */
[C---:B------:R-:W-:Y:S01]  /*c350*/  VIADD R154, R156.reuse, 0x2 ;  /* 0x000000029c9a7836 */ /* 0x040fe20000000000 */
[C---:B------:R-:W-:Y:S01]  /*c360*/  R2UR UR6, R156.reuse ;  /* 0x000000009c0672ca */ /* 0x040fe200000e0000 */
[C---:B------:R-:W-:Y:S01]  /*c370*/  VIADD R152, R156.reuse, 0x4 ;  /* 0x000000049c987836 */ /* 0x040fe20000000000 */
[----:B------:R-:W-:Y:S01]  /*c380*/  R2UR UR7, R157 ;  /* 0x000000009d0772ca */ /* 0x000fe200000e0000 */
[----:B------:R-:W-:Y:S01]  /*c390*/  VIADD R156, R156, 0x6 ;  /* 0x000000069c9c7836 */ /* 0x000fe20000000000 */
[----:B------:R-:W-:Y:S01]  /*c3a0*/  R2UR UR5, R153 ;  /* 0x00000000990572ca */ /* 0x000fe200000e0000 */
[----:B------:R-:W-:Y:S01]  /*c3b0*/  IMAD.MOV.U32 R155, RZ, RZ, 0x40000040 ;  /* 0x40000040ff9b7424 */ /* 0x000fe200078e00ff */
[----:B------:R-:W-:Y:S01]  /*c3c0*/  R2UR UR10, R154 ;  /* 0x000000009a0a72ca */ /* 0x000fe200000e0000 */
[----:B------:R-:W-:Y:S01]  /*c3d0*/  IMAD.MOV.U32 R157, RZ, RZ, 0x40000040 ;  /* 0x40000040ff9d7424 */ /* 0x000fe200078e00ff */
[----:B------:R-:W-:-:S02]  /*c3e0*/  R2UR UR14, R152 ;  /* 0x00000000980e72ca */ /* 0x000fc400000e0000 */
[----:B------:R-:W-:Y:S02]  /*c3f0*/  R2UR UR11, R155 ;  /* 0x000000009b0b72ca */ /* 0x000fe400000e0000 */
[----:B------:R-:W-:Y:S02]  /*c400*/  R2UR UR15, R153 ;  /* 0x00000000990f72ca */ /* 0x000fe400000e0000 */
[----:B------:R-:W-:Y:S02]  /*c410*/  R2UR UR18, R156 ;  /* 0x000000009c1272ca */ /* 0x000fe400000e0000 */
[----:B------:R-:W-:Y:S02]  /*c420*/  R2UR UR19, R157 ;  /* 0x000000009d1372ca */ /* 0x000fe400000e0000 */
[----:B------:R-:W-:Y:S01]  /*c430*/  WARPGROUP.ARRIVE ;  /* 0x00000000000079c5 */ /* 0x000fe20000000000 */
[----:B------:R-:W-:Y:S02]  /*c440*/  R2UR UR8, R4 ;  /* 0x00000000040872ca */ /* 0x000fe400000e0000 */
[----:B------:R-:W-:-:S02]  /*c450*/  R2UR UR9, R5 ;  /* 0x00000000050972ca */ /* 0x000fc400000e0000 */
[----:B------:R-:W-:Y:S01]  /*c460*/  R2UR UR12, R6 ;  /* 0x00000000060c72ca */ /* 0x000fe200000e0000 */
[----:B------:R-:W-:Y:S01]  /*c470*/  HGMMA.64x64x16.F32 R152, gdesc[UR4], RZ, !UPT, gsb0 ;  /* 0x00e00000049879f0 */ /* 0x000fe2000c0008ff */
        /* <DEDUP_REMOVED lines=15> */
.L_x_4561:
[----:B------:R2:W3:Y:S01]  /*c570*/  SYNCS.PHASECHK.TRANS64.TRYWAIT P2, [R12+URZ+0x38850], R21 ;  /* 0x038850150c0075a7 */ /* 0x0004e2000804017f */
[----:B------:R-:W-:Y:S05]  /*c580*/  @!P0 BRA `(.L_x_4562) ;  /* 0x0000000000048947 */ /* 0x000fea0003800000 */
[----:B------:R-:W-:Y:S01]  /*c590*/  BPT.TRAP 0x1 ;  /* 0x000000040000795c */ /* 0x000fe20000300000 */
.L_x_4562:
[----:B------:R-:W-:Y:S01]  /*c5a0*/  VIADD R196, R2, 0x26400 ;  /* 0x0002640002c47836 */ /* 0x000fe20000000000 */
[----:B------:R-:W-:Y:S04]  /*c5b0*/  BSSY B1, `(.L_x_4563) ;  /* 0x0000005000017945 */ /* 0x000fe80003800000 */
[----:B------:R-:W-:Y:S01]  /*c5c0*/  SHF.R.U32.HI R196, RZ, 0x4, R196 ;  /* 0x00000004ffc47819 */ /* 0x000fe200000116c4 */
[----:B---3--:R-:W-:Y:S06]  /*c5d0*/  @P2 BRA `(.L_x_4564) ;  /* 0x0000000000082947 */ /* 0x008fec0003800000 */
[----:B------:R-:W3:Y:S02]  /*c5e0*/  SYNCS.PHASECHK.TRANS64.TRYWAIT P2, [R12+URZ+0x38850], R21 ;  /* 0x038850150c0075a7 */ /* 0x000ee4000804017f */
[----:B---3--:R-:W-:Y:S05]  /*c5f0*/  @!P2 BRA `(.L_x_4565) ;  /* 0x000000f80088a947 */ /* 0x008fea0003800000 */
.L_x_4564:
[----:B------:R-:W-:Y:S05]  /*c600*/  BSYNC B1 ;  /* 0x0000000000017941 */ /* 0x000fea0003800000 */
.L_x_4563:
[----:B0123--:R-:W-:Y:S01]  /*c610*/  LOP3.LUT R21, R196, 0x3fff, RZ, 0xc0, !PT ;  /* 0x00003fffc4157812 */ /* 0x00ffe200078ec0ff */
[C---:B------:R-:W-:Y:S01]  /*c620*/  VIADD R196, R0.reuse, 0x2 ;  /* 0x0000000200c47836 */ /* 0x040fe20000000000 */
[----:B------:R-:W-:Y:S01]  /*c630*/  WARPGROUP.ARRIVE ;  /* 0x00000000000079c5 */ /* 0x000fe20000000000 */
[----:B------:R-:W-:Y:S01]  /*c640*/  VIADD R200, R0, 0x4 ;  /* 0x0000000400c87836 */ /* 0x000fe20000000000 */
[----:B------:R-:W-:Y:S01]  /*c650*/  LOP3.LUT R0, R21, 0x10000, RZ, 0xfc, !PT ;  /* 0x0001000015007812 */ /* 0x000fe200078efcff */
[----:B------:R-:W-:-:S03]  /*c660*/  IMAD R198, R15, 0x1000, R219 ;  /* 0x000010000fc67824 */ /* 0x000fc600078e02db */
[----:B------:R-:W0:Y:S01]  /*c670*/  S2R R21, SR_TID.X ;  /* 0x0000000000157919 */ /* 0x000e220000002100 */
[----:B------:R-:W-:Y:S02]  /*c680*/  IMAD.MOV.U32 R199, RZ, RZ, 0x40000040 ;  /* 0x40000040ffc77424 */ /* 0x000fe400078e00ff */
[----:B------:R-:W-:Y:S01]  /*c690*/  IMAD.MOV.U32 R202, RZ, RZ, R0 ;  /* 0x000000ffffca7224 */ /* 0x000fe200078e0000 */
[----:B------:R-:W-:Y:S01]  /*c6a0*/  R2UR UR6, R198 ;  /* 0x00000000c60672ca */ /* 0x000fe200000e0000 */
[----:B------:R-:W-:Y:S01]  /*c6b0*/  IMAD.MOV.U32 R203, RZ, RZ, 0x40000040 ;  /* 0x40000040ffcb7424 */ /* 0x000fe200078e00ff */
[----:B------:R-:W-:Y:S01]  /*c6c0*/  R2UR UR7, R199 ;  /* 0x00000000c70772ca */ /* 0x000fe200000e0000 */
[----:B------:R-:W-:Y:S01]  /*c6d0*/  IMAD.MOV.U32 R197, RZ, RZ, 0x40000040 ;  /* 0x40000040ffc57424 */ /* 0x000fe200078e00ff */
[----:B------:R-:W-:Y:S01]  /*c6e0*/  R2UR UR4, R202 ;  /* 0x00000000ca0472ca */ /* 0x000fe200000e0000 */
[----:B------:R-:W-:Y:S01]  /*c6f0*/  IMAD.MOV.U32 R201, RZ, RZ, 0x40000040 ;  /* 0x40000040ffc97424 */ /* 0x000fe200078e00ff */
[----:B------:R-:W-:Y:S01]  /*c700*/  R2UR UR5, R203 ;  /* 0x00000000cb0572ca */ /* 0x000fe200000e0000 */
[----:B------:R-:W-:-:S02]  /*c710*/  VIADD R199, R198, 0x800 ;  /* 0x00000800c6c77836 */ /* 0x000fc40000000000 */
[----:B------:R-:W-:Y:S02]  /*c720*/  VIADD R202, R0, 0x800 ;  /* 0x0000080000ca7836 */ /* 0x000fe40000000000 */
[----:B------:R-:W-:-:S08]  /*c730*/  IMAD.MOV.U32 R203, RZ, RZ, 0xa00 ;  /* 0x00000a00ffcb7424 */ /* 0x000fd000078e00ff */
[----:B------:R-:W-:Y:S01]  /*c740*/  HGMMA.64x64x16.F32 R152, gdesc[UR4], R152, gsb0 ;  /* 0x00e00000049879f0 */ /* 0x000fe20008000898 */
[----:B------:R-:W-:Y:S01]  /*c750*/  R2UR UR5, R197 ;  /* 0x00000000c50572ca */ /* 0x000fe200000e0000 */
[----:B------:R-:W-:Y:S01]  /*c760*/  IMAD.MOV.U32 R197, RZ, RZ, 0x40000040 ;  /* 0x40000040ffc57424 */ /* 0x000fe200078e00ff */
[----:B------:R-:W-:Y:S02]  /*c770*/  R2UR UR4, R196 ;  /* 0x00000000c40472ca */ /* 0x000fe400000e0000 */
[----:B------:R-:W-:Y:S02]  /*c780*/  IADD3 R196, R198, 0x2, RZ ;  /* 0x00000002c6c47810 */ /* 0x000fe40007ffe0ff */
[----:B------:R-:W-:Y:S01]  /*c790*/  R2UR UR7, R197 ;  /* 0x00000000c50772ca */ /* 0x000fe200000e0000 */
[----:B------:R-:W-:Y:S01]  /*c7a0*/  IMAD.MOV.U32 R197, RZ, RZ, 0x40000040 ;  /* 0x40000040ffc57424 */ /* 0x000fe200078e00ff */
[----:B------:R-:W-:Y:S01]  /*c7b0*/  R2UR UR6, R196 ;  /* 0x00000000c40672ca */ /* 0x000fe200000e0000 */
[----:B------:R-:W-:Y:S01]  /*c7c0*/  VIADD R196, R198, 0x4 ;  /* 0x00000004c6c47836 */ /* 0x000fe20000000000 */
[----:B0-----:R-:W-:-:S06]  /*c7d0*/  SHF.R.U32.HI R21, RZ, 0x7, R21 ;  /* 0x00000007ff157819 */ /* 0x001fcc0000011615 */
[----:B------:R-:W0:Y:S02]  /*c7e0*/  SHFL.IDX PT, R21, R21, RZ, 0x1f ;  /* 0x00001fff15157589 */ /* 0x000e2400000e0000 */
[----:B0-----:R-:W-:-:S04]  /*c7f0*/  ISETP.GT.AND P2, PT, R21, 0x7f, PT ;  /* 0x0000007f1500780c */ /* 0x001fc80003f44270 */
[----:B------:R-:W-:Y:S02]  /*c800*/  SEL R21, RZ, 0x2, !P2 ;  /* 0x00000002ff157807 */ /* 0x000fe40005000000 */
[----:B------:R-:W-:-:S04]  /*c810*/  SEL R203, R203, 0x980, P2 ;  /* 0x00000980cbcb7807 */ /* 0x000fc80001000000 */
[----:B------:R-:W-:Y:S01]  /*c820*/  LOP3.LUT R203, R203, 0xa00, RZ, 0xc0, !PT ;  /* 0x00000a00cbcb7812 */ /* 0x000fe200078ec0ff */
[----:B------:R-:W-:Y:S02]  /*c830*/  WARPGROUP.DEPBAR.LE gsb0, 0x0 ;  /* 0x00008000000079c5 */ /* 0x000fe40000010000 */
[----:B------:R-:W-:-:S06]  /*c840*/  WARPGROUP.ARRIVE ;  /* 0x00000000000079c5 */ /* 0x000fcc0000000000 */
        /* <DEDUP_REMOVED lines=14> */
[----:B------:R-:W-:-:S03]  /*c930*/  IMAD.MOV.U32 R197, RZ, RZ, 0x40000040 ;  /* 0x40000040ffc57424 */ /* 0x000fc600078e00ff */
        /* <DEDUP_REMOVED lines=22> */
[----:B------:R-:W-:Y:S02]  /*caa0*/  R2UR UR4, R196 ;  /* 0x00000000c40472ca */ /* 0x000fe400000e0000 */
[----:B------:R-:W-:Y:S01]  /*cab0*/  R2UR UR5, R197 ;  /* 0x00000000c50572ca */ /* 0x000fe200000e0000 */
[----:B------:R-:W-:Y:S01]  /*cac0*/  IMAD.MOV.U32 R197, RZ, RZ, 0x40000040 ;  /* 0x40000040ffc57424 */ /* 0x000fe200078e00ff */
[----:B------:R-:W-:Y:S01]  /*cad0*/  IADD3 R196, R198, 0x204, RZ ;  /* 0x00000204c6c47810 */ /* 0x000fe20007ffe0ff */
[----:B------:R-:W-:Y:S02]  /*cae0*/  WARPGROUP.DEPBAR.LE gsb0, 0x0 ;  /* 0x00008000000079c5 */ /* 0x000fe40000010000 */
[----:B------:R-:W-:-:S08]  /*caf0*/  WARPGROUP.ARRIVE ;  /* 0x00000000000079c5 */ /* 0x000fd00000000000 */
        /* <DEDUP_REMOVED lines=40> */
[----:B------:R-:W-:Y:S02]  /*cd80*/  R2UR UR5, R197 ;  /* 0x00000000c50572ca */ /* 0x000fe400000e0000 */
[----:B------:R-:W-:Y:S01]  /*cd90*/  MOV R197, 0x40000040 ;  /* 0x4000004000c57802 */ /* 0x000fe20000000f00 */
        /* <DEDUP_REMOVED lines=55> */
[----:B------:R-:W-:-:S02]  /*d110*/  WARPGROUP.DEPBAR.LE gsb0, 0x0 ;  /* 0x00008000000079c5 */ /* 0x000fc40000010000 */
[----:B------:R-:W-:-:S09]  /*d120*/  WARPGROUP.ARRIVE ;  /* 0x00000000000079c5 */ /* 0x000fd20000000000 */
[----:B------:R-:W-:Y:S01]  /*d130*/  HGMMA.64x64x16.F32 R152, gdesc[UR4], R152, gsb0 ;  /* 0x00e00000049879f0 */ /* 0x000fe20008000898 */
[----:B------:R-:W-:Y:S01]  /*d140*/  R2UR UR6, R196 ;  /* 0x00000000c40672ca */ /* 0x000fe200000e0000 */
[----:B------:R-:W-:Y:S01]  /*d150*/  VIADD R196, R0, 0x606 ;  /* 0x0000060600c47836 */ /* 0x000fe20000000000 */
[----:B------:R-:W-:Y:S01]  /*d160*/  R2UR UR7, R197 ;  /* 0x00000000c50772ca */ /* 0x000fe200000e0000 */
[----:B------:R-:W-:-:S03]  /*d170*/  IMAD.MOV.U32 R197, RZ, RZ, 0x40000040 ;  /* 0x40000040ffc57424 */ /* 0x000fc600078e00ff */
        /* <DEDUP_REMOVED lines=10> */
[----:B------:R-:W-:-:S03]  /*d220*/  IMAD.MOV.U32 R197, RZ, RZ, 0x40000040 ;  /* 0x40000040ffc57424 */ /* 0x000fc600078e00ff */
[----:B------:R-:W-:Y:S01]  /*d230*/  R2UR UR4, R196 ;  /* 0x00000000c40472ca */ /* 0x000fe200000e0000 */
[----:B------:R-:W-:Y:S01]  /*d240*/  IMAD.MOV.U32 R196, RZ, RZ, 0x4 ;  /* 0x00000004ffc47424 */ /* 0x000fe200078e00ff */
[----:B------:R-:W-:-:S04]  /*d250*/  R2UR UR5, R197 ;  /* 0x00000000c50572ca */ /* 0x000fc800000e0000 */
[C---:B------:R-:W-:Y:S02]  /*d260*/  SEL R197, R196.reuse, 0x2, P2 ;  /* 0x00000002c4c57807 */ /* 0x040fe40001000000 */
[----:B------:R-:W-:-:S03]  /*d270*/  SEL R196, R196, 0x6, !P2 ;  /* 0x00000006c4c47807 */ /* 0x000fc60005000000 */
[----:B------:R-:W-:Y:S01]  /*d280*/  IMAD.IADD R200, R199, 0x1, R197 ;  /* 0x00000001c7c87824 */ /* 0x000fe200078e02c5 */
[----:B------:R-:W-:Y:S02]  /*d290*/  WARPGROUP.DEPBAR.LE gsb0, 0x0 ;  /* 0x00008000000079c5 */ /* 0x000fe40000010000 */
[----:B------:R-:W-:-:S06]  /*d2a0*/  WARPGROUP.ARRIVE ;  /* 0x00000000000079c5 */ /* 0x000fcc0000000000 */
[----:B------:R-:W-:Y:S01]  /*d2b0*/  HGMMA.64x64x16.F32 R152, gdesc[UR4], R152, gsb0 ;  /* 0x00e00000049879f0 */ /* 0x000fe20008000898 */
[----:B------:R-:W-:Y:S01]  /*d2c0*/  R2UR UR6, R200 ;  /* 0x00000000c80672ca */ /* 0x000fe200000e0000 */
[----:B------:R-:W-:Y:S01]  /*d2d0*/  IMAD.IADD R200, R202, 0x1, R197 ;  /* 0x00000001cac87824 */ /* 0x000fe200078e02c5 */
[----:B------:R-:W-:Y:S01]  /*d2e0*/  R2UR UR7, R201 ;  /* 0x00000000c90772ca */ /* 0x000fe200000e0000 */
[----:B------:R-:W-:-:S03]  /*d2f0*/  IMAD.MOV.U32 R201, RZ, RZ, 0x40000040 ;  /* 0x40000040ffc97424 */ /* 0x000fc600078e00ff */
        /* <DEDUP_REMOVED lines=13> */
[----:B------:R-:W-:Y:S02]  /*d3d0*/  IMAD.MOV.U32 R201, RZ, RZ, 0x40000040 ;  /* 0x40000040ffc97424 */ /* 0x000fe400078e00ff */
[----:B------:R-:W-:Y:S01]  /*d3e0*/  VIADD R199, R0, 0xa00 ;  /* 0x00000a0000c77836 */ /* 0x000fe20000000000 */
[----:B------:R-:W-:Y:S02]  /*d3f0*/  R2UR UR6, R200 ;  /* 0x00000000c80672ca */ /* 0x000fe400000e0000 */
[----:B------:R-:W-:Y:S01]  /*d400*/  R2UR UR7, R201 ;  /* 0x00000000c90772ca */ /* 0x000fe200000e0000 */
[----:B------:R-:W-:Y:S01]  /*d410*/  IMAD.MOV.U32 R201, RZ, RZ, 0x40000040 ;  /* 0x40000040ffc97424 */ /* 0x000fe200078e00ff */
[----:B------:R-:W-:-:S02]  /*d420*/  IADD3 R200, R202, R203, R0 ;  /* 0x000000cbcac87210 */ /* 0x000fc40007ffe000 */
        /* <DEDUP_REMOVED lines=10> */
[----:B------:R-:W-:Y:S01]  /*d4d0*/  VIADD R202, R198, 0xa00 ;  /* 0x00000a00c6ca7836 */ /* 0x000fe20000000000 */
[----:B------:R-:W-:Y:S01]  /*d4e0*/  R2UR UR7, R203 ;  /* 0x00000000cb0772ca */ /* 0x000fe200000e0000 */
        /* <DEDUP_REMOVED lines=19> */
[----:B------:R-:W-:Y:S02]  /*d620*/  R2UR UR5, R201 ;  /* 0x00000000c90572ca */ /* 0x000fe400000e0000 */
[----:B------:R-:W-:Y:S02]  /*d630*/  MOV R201, 0x40000040 ;  /* 0x4000004000c97802 */ /* 0x000fe40000000f00 */
[----:B------:R-:W-:Y:S01]  /*d640*/  R2UR UR6, R200 ;  /* 0x00000000c80672ca */ /* 0x000fe200000e0000 */
[----:B------:R-:W-:Y:S01]  /*d650*/  IMAD.IADD R200, R199, 0x1, R196 ;  /* 0x00000001c7c87824 */ /* 0x000fe200078e02c4 */
[----:B------:R-:W-:Y:S01]  /*d660*/  R2UR UR7, R201 ;  /* 0x00000000c90772ca */ /* 0x000fe200000e0000 */
[----:B------:R-:W-:-:S02]  /*d670*/  IMAD.MOV.U32 R201, RZ, RZ, 0x40000040 ;  /* 0x40000040ffc97424 */ /* 0x000fc400078e00ff */
[----:B------:R-:W-:Y:S01]  /*d680*/  VIADD R199, R0, 0xc00 ;  /* 0x00000c0000c77836 */ /* 0x000fe20000000000 */
[----:B------:R-:W-:Y:S02]  /*d690*/  WARPGROUP.DEPBAR.LE gsb0, 0x0 ;  /* 0x00008000000079c5 */ /* 0x000fe40000010000 */
[----:B------:R-:W-:-:S07]  /*d6a0*/  WARPGROUP.ARRIVE ;  /* 0x00000000000079c5 */ /* 0x000fce0000000000 */
[----:B------:R-:W-:Y:S01]  /*d6b0*/  HGMMA.64x64x16.F32 R152, gdesc[UR4], R152, gsb0 ;  /* 0x00e00000049879f0 */ /* 0x000fe20008000898 */
[----:B------:R-:W-:Y:S01]  /*d6c0*/  R2UR UR4, R200 ;  /* 0x00000000c80472ca */ /* 0x000fe200000e0000 */
[----:B------:R-:W-:Y:S01]  /*d6d0*/  IMAD.IADD R200, R196, 0x1, R202 ;  /* 0x00000001c4c87824 */ /* 0x000fe200078e02ca */
[----:B------:R-:W-:Y:S01]  /*d6e0*/  R2UR UR5, R201 ;  /* 0x00000000c90572ca */ /* 0x000fe200000e0000 */
[----:B------:R-:W-:Y:S02]  /*d6f0*/  IMAD.MOV.U32 R201, RZ, RZ, 0x40000040 ;  /* 0x40000040ffc97424 */ /* 0x000fe400078e00ff */
[----:B------:R-:W-:Y:S01]  /*d700*/  IMAD.MOV.U32 R202, RZ, RZ, 0x30 ;  /* 0x00000030ffca7424 */ /* 0x000fe200078e00ff */
[----:B------:R-:W-:Y:S02]  /*d710*/  R2UR UR6, R200 ;  /* 0x00000000c80672ca */ /* 0x000fe400000e0000 */
[----:B------:R-:W-:Y:S01]  /*d720*/  R2UR UR7, R201 ;  /* 0x00000000c90772ca */ /* 0x000fe200000e0000 */
[----:B------:R-:W-:Y:S01]  /*d730*/  IMAD.MOV.U32 R201, RZ, RZ, 0x40000040 ;  /* 0x40000040ffc97424 */ /* 0x000fe200078e00ff */
[----:B------:R-:W-:-:S04]  /*d740*/  SEL R202, R202, 0x2e, P2 ;  /* 0x0000002ecaca7807 */ /* 0x000fc80001000000 */
        /* <DEDUP_REMOVED lines=34> */
[----:B------:R-:W-:Y:S02]  /*d970*/  IADD3 R200, R197, R202, RZ ;  /* 0x000000cac5c87210 */ /* 0x000fe40007ffe0ff */
[----:B------:R-:W-:Y:S01]  /*d980*/  R2UR UR7, R201 ;  /* 0x00000000c90772ca */ /* 0x000fe200000e0000 */
[----:B------:R-:W-:Y:S01]  /*d990*/  IMAD.MOV.U32 R201, RZ, RZ, 0x40000040 ;  /* 0x40000040ffc97424 */ /* 0x000fe200078e00ff */
[----:B------:R-:W-:Y:S01]  /*d9a0*/  R2UR UR6, R200 ;  /* 0x00000000c80672ca */ /* 0x000fe200000e0000 */
[----:B------:R-:W-:-:S02]  /*d9b0*/  IMAD.IADD R200, R199, 0x1, R196 ;  /* 0x00000001c7c87824 */ /* 0x000fc400078e02c4 */
        /* <DEDUP_REMOVED lines=27> */
[----:B------:R-:W-:Y:S02]  /*db70*/  WARPGROUP.DEPBAR.LE gsb0, 0x0 ;  /* 0x00008000000079c5 */ /* 0x000fe40000010000 */
[----:B------:R-:W-:-:S10]  /*db80*/  WARPGROUP.ARRIVE ;  /* 0x00000000000079c5 */ /* 0x000fd40000000000 */
[----:B------:R-:W-:Y:S01]  /*db90*/  HGMMA.64x64x16.F32 R152, gdesc[UR4], R152, gsb0 ;  /* 0x00e00000049879f0 */ /* 0x000fe20008000898 */
[----:B------:R-:W-:Y:S01]  /*dba0*/  R2UR UR6, R200 ;  /* 0x00000000c80672ca */ /* 0x000fe200000e0000 */
[----:B------:R-:W-:Y:S01]  /*dbb0*/  IMAD.IADD R200, R202, 0x1, R21 ;  /* 0x00000001cac87824 */ /* 0x000fe200078e0215 */
[----:B------:R-:W-:Y:S01]  /*dbc0*/  R2UR UR7, R201 ;  /* 0x00000000c90772ca */ /* 0x000fe200000e0000 */
[----:B------:R-:W-:Y:S02]  /*dbd0*/  IMAD.MOV.U32 R201, RZ, RZ, 0x40000040 ;  /* 0x40000040ffc97424 */ /* 0x000fe400078e00ff */
[----:B------:R-:W-:Y:S01]  /*dbe0*/  IMAD.MOV.U32 R21, RZ, RZ, 0x1000 ;  /* 0x00001000ff157424 */ /* 0x000fe200078e00ff */
[----:B------:R-:W-:Y:S01]  /*dbf0*/  R2UR UR4, R200 ;  /* 0x00000000c80472ca */ /* 0x000fe200000e0000 */
[----:B------:R-:W-:Y:S01]  /*dc00*/  IMAD.IADD R200, R202, 0x1, R197 ;  /* 0x00000001cac87824 */ /* 0x000fe200078e02c5 */
[----:B------:R-:W-:Y:S02]  /*dc10*/  R2UR UR5, R201 ;  /* 0x00000000c90572ca */ /* 0x000fe400000e0000 */
[----:B------:R-:W-:-:S02]  /*dc20*/  MOV R201, 0x40000040 ;  /* 0x4000004000c97802 */ /* 0x000fc40000000f00 */
[----:B------:R-:W-:-:S04]  /*dc30*/  SEL R21, R21, 0xf80, P2 ;  /* 0x00000f8015157807 */ /* 0x000fc80001000000 */
[----:B------:R-:W-:Y:S01]  /*dc40*/  LOP3.LUT R21, R21, 0x1e00, RZ, 0xc0, !PT ;  /* 0x00001e0015157812 */ /* 0x000fe200078ec0ff */
[----:B------:R-:W-:Y:S02]  /*dc50*/  WARPGROUP.DEPBAR.LE gsb0, 0x0 ;  /* 0x00008000000079c5 */ /* 0x000fe40000010000 */
[----:B------:R-:W-:-:S06]  /*dc60*/  WARPGROUP.ARRIVE ;  /* 0x00000000000079c5 */ /* 0x000fcc0000000000 */
[----:B------:R-:W-:Y:S01]  /*dc70*/  HGMMA.64x64x16.F32 R152, gdesc[UR4], R152, gsb0 ;  /* 0x00e00000049879f0 */ /* 0x000fe20008000898 */
[----:B------:R-:W-:Y:S01]  /*dc80*/  R2UR UR4, R200 ;  /* 0x00000000c80472ca */ /* 0x000fe200000e0000 */
[--C-:B------:R-:W-:Y:S01]  /*dc90*/  IMAD.IADD R200, R197, 0x1, R199.reuse ;  /* 0x00000001c5c87824 */ /* 0x100fe200078e02c7 */
[----:B------:R-:W-:Y:S01]  /*dca0*/  R2UR UR5, R201 ;  /* 0x00000000c90572ca */ /* 0x000fe200000e0000 */
[----:B------:R-:W-:Y:S02]  /*dcb0*/  IMAD.MOV.U32 R201, RZ, RZ, 0x40000040 ;  /* 0x40000040ffc97424 */ /* 0x000fe400078e00ff */
[----:B------:R-:W-:Y:S01]  /*dcc0*/  IMAD.MOV.U32 R197, RZ, RZ, 0x40000040 ;  /* 0x40000040ffc57424 */ /* 0x000fe200078e00ff */
[----:B------:R-:W-:Y:S01]  /*dcd0*/  R2UR UR6, R200 ;  /* 0x00000000c80672ca */ /* 0x000fe200000e0000 */
[----:B------:R-:W-:Y:S01]  /*dce0*/  IMAD.IADD R200, R202, 0x1, R196 ;  /* 0x00000001cac87824 */ /* 0x000fe200078e02c4 */
[----:B------:R-:W-:Y:S01]  /*dcf0*/  R2UR UR7, R201 ;  /* 0x00000000c90772ca */ /* 0x000fe200000e0000 */
[----:B------:R-:W-:-:S02]  /*dd00*/  IMAD.IADD R196, R196, 0x1, R199 ;  /* 0x00000001c4c47824 */ /* 0x000fc400078e02c7 */
        /* <DEDUP_REMOVED lines=9> */
[----:B------:R-:W-:Y:S02]  /*dda0*/  R2UR UR5, R201 ;  /* 0x00000000c90572ca */ /* 0x000fe400000e0000 */
[----:B------:R-:W-:Y:S02]  /*ddb0*/  R2UR UR6, R196 ;  /* 0x00000000c40672ca */ /* 0x000fe400000e0000 */
[----:B------:R-:W-:Y:S01]  /*ddc0*/  R2UR UR7, R197 ;  /* 0x00000000c50772ca */ /* 0x000fe200000e0000 */
[----:B------:R-:W-:Y:S01]  /*ddd0*/  IMAD.MOV.U32 R197, RZ, RZ, 0x40000040 ;  /* 0x40000040ffc57424 */ /* 0x000fe200078e00ff */
[----:B------:R-:W-:Y:S01]  /*dde0*/  IADD3 R196, R199, R21, R0 ;  /* 0x00000015c7c47210 */ /* 0x000fe20007ffe000 */
[----:B------:R-:W-:Y:S01]  /*ddf0*/  IMAD.MOV.U32 R199, RZ, RZ, 0x40000040 ;  /* 0x40000040ffc77424 */ /* 0x000fe200078e00ff */
        /* <DEDUP_REMOVED lines=13> */
.L_x_4566:
        /* <DEDUP_REMOVED lines=24> */
[----:B------:R-:W-:-:S06]  /*e050*/  FMUL.FTZ R162, R162, UR37 ;  /* 0x00000025a2a27c20 */ /* 0x000fcc0008410000 */
        /* <DEDUP_REMOVED lines=26> */
[----:B------:R-:W-:Y:S01]  /*e200*/  MUFU.TANH R154, R154 ;  /* 0x0000009a009a7308 */ /* 0x000fe20000002400 */
[----:B--2---:R-:W-:-:S07]  /*e210*/  FMNMX.FTZ R21, R180, R21, !PT ;  /* 0x00000015b4157209 */ /* 0x004fce0007810000 */
[----:B------:R-:W-:Y:S01]  /*e220*/  MUFU.TANH R155, R155 ;  /* 0x0000009b009b7308 */ /* 0x000fe20000002400 */
[----:B0-----:R-:W-:-:S05]  /*e230*/  FMNMX.FTZ R21, R181, R21, !PT ;  /* 0x00000015b5157209 */ /* 0x001fca0007810000 */
[----:B------:R-:W0:Y:S02]  /*e240*/  SHFL.BFLY PT, R168, R21, 0x2, 0x1f ;  /* 0x0c401f0015a87f89 */ /* 0x000e2400000e0000 */
[----:B------:R-:W-:Y:S08]  /*e250*/  MUFU.TANH R158, R158 ;  /* 0x0000009e009e7308 */ /* 0x000ff00000002400 */
[----:B------:R-:W-:Y:S08]  /*e260*/  MUFU.TANH R159, R159 ;  /* 0x0000009f009f7308 */ /* 0x000ff00000002400 */
[----:B------:R-:W-:Y:S01]  /*e270*/  MUFU.TANH R162, R162 ;  /* 0x000000a200a27308 */ /* 0x000fe20000002400 */
[----:B0-----:R-:W-:-:S05]  /*e280*/  FMNMX.FTZ R21, R21, R168, !PT ;  /* 0x000000a815157209 */ /* 0x001fca0007810000 */
[----:B------:R-:W0:Y:S02]  /*e290*/  SHFL.BFLY PT, R168, R21, 0x1, 0x1f ;  /* 0x0c201f0015a87f89 */ /* 0x000e2400000e0000 */
[----:B0-----:R-:W-:Y:S01]  /*e2a0*/  FMNMX.FTZ R21, R21, R168, !PT ;  /* 0x000000a815157209 */ /* 0x001fe20007810000 */
[----:B------:R-:W-:-:S04]  /*e2b0*/  IMAD.U32 R168, RZ, RZ, UR36 ;  /* 0x00000024ffa87e24 */ /* 0x000fc8000f8e00ff */
[C---:B------:R-:W-:Y:S01]  /*e2c0*/  FADD.FTZ R20, -R21.reuse, R20 ;  /* 0x0000001415147221 */ /* 0x040fe20000010100 */
[----:B------:R-:W-:-:S03]  /*e2d0*/  FMUL.FTZ R197, R21, R168 ;  /* 0x000000a815c57220 */ /* 0x000fc60000410000 */
[-C--:B------:R-:W-:Y:S01]  /*e2e0*/  FMUL.FTZ R20, R20, R168.reuse ;  /* 0x000000a814147220 */ /* 0x080fe20000410000 */
        /* <DEDUP_REMOVED lines=18> */
[----:B------:R2:W3:Y:S01]  /*e410*/  MUFU.EX2 R169, R153 ;  /* 0x0000009900a97308 */ /* 0x0004e20000000800 */
[-C--:B0-----:R-:W-:Y:S01]  /*e420*/  FMUL.FTZ R24, R24, R20.reuse ;  /* 0x0000001418187220 */ /* 0x081fe20000410000 */
[-C--:B------:R-:W-:Y:S01]  /*e430*/  FMUL.FTZ R25, R25, R20.reuse ;  /* 0x0000001419197220 */ /* 0x080fe20000410000 */
[-C--:B------:R-:W-:Y:S01]  /*e440*/  FMUL.FTZ R28, R28, R20.reuse ;  /* 0x000000141c1c7220 */ /* 0x080fe20000410000 */
[-C--:B------:R-:W-:Y:S01]  /*e450*/  FMUL.FTZ R29, R29, R20.reuse ;  /* 0x000000141d1d7220 */ /* 0x080fe20000410000 */
[-C--:B------:R-:W-:Y:S01]  /*e460*/  FMUL.FTZ R32, R32, R20.reuse ;  /* 0x0000001420207220 */ /* 0x080fe20000410000 */
[-C--:B------:R-:W-:Y:S01]  /*e470*/  FMUL.FTZ R33, R33, R20.reuse ;  /* 0x0000001421217220 */ /* 0x080fe20000410000 */
[----:B------:R-:W-:Y:S01]  /*e480*/  FMUL.FTZ R36, R36, R20 ;  /* 0x0000001424247220 */ /* 0x000fe20000410000 */
[----:B------:R-:W0:Y:S01]  /*e490*/  MUFU.EX2 R156, R156 ;  /* 0x0000009c009c7308 */ /* 0x000e220000000800 */
[----:B-1----:R-:W-:Y:S01]  /*e4a0*/  FFMA.FTZ R3, R20, R3, R152 ;  /* 0x0000000314037223 */ /* 0x002fe20000010098 */
[----:B--2---:R-:W-:Y:S01]  /*e4b0*/  FMUL.FTZ R153, R163, UR37 ;  /* 0x00000025a3997c20 */ /* 0x004fe20008410000 */
[----:B------:R-:W-:Y:S01]  /*e4c0*/  FMUL.FTZ R163, R166, UR37 ;  /* 0x00000025a6a37c20 */ /* 0x000fe20008410000 */
[----:B------:R-:W-:Y:S01]  /*e4d0*/  FMUL.FTZ R166, R167, UR37 ;  /* 0x00000025a7a67c20 */ /* 0x000fe20008410000 */
[----:B------:R-:W-:Y:S01]  /*e4e0*/  FMUL.FTZ R167, R170, UR37 ;  /* 0x00000025aaa77c20 */ /* 0x000fe20008410000 */
[----:B------:R-:W-:Y:S01]  /*e4f0*/  FMUL.FTZ R170, R171, UR37 ;  /* 0x00000025abaa7c20 */ /* 0x000fe20008410000 */
[----:B------:R-:W-:Y:S01]  /*e500*/  FMUL.FTZ R171, R174, UR37 ;  /* 0x00000025aeab7c20 */ /* 0x000fe20008410000 */
[----:B------:R-:W1:Y:S01]  /*e510*/  MUFU.TANH R153, R153 ;  /* 0x0000009900997308 */ /* 0x000e620000002400 */
[C---:B---3--:R-:W-:Y:S01]  /*e520*/  FADD.FTZ R3, R169.reuse, R3 ;  /* 0x00000003a9037221 */ /* 0x048fe20000010000 */
[----:B------:R-:W-:Y:S01]  /*e530*/  F2FP.F16.F32.PACK_AB R152, R169, R152 ;  /* 0x00000098a998723e */ /* 0x000fe200000000ff */
[----:B------:R-:W-:-:S02]  /*e540*/  IMAD.MOV R169, RZ, RZ, -R222 ;  /* 0x000000ffffa97224 */ /* 0x000fc400078e0ade */
[----:B------:R-:W-:Y:S01]  /*e550*/  FMUL.FTZ R174, R175, UR37 ;  /* 0x00000025afae7c20 */ /* 0x000fe20008410000 */
[----:B------:R-:W-:Y:S01]  /*e560*/  FMUL.FTZ R175, R178, UR37 ;  /* 0x00000025b2af7c20 */ /* 0x000fe20008410000 */
[----:B------:R-:W-:Y:S01]  /*e570*/  FMUL.FTZ R178, R179, UR37 ;  /* 0x00000025b3b27c20 */ /* 0x000fe20008410000 */
[----:B------:R-:W-:Y:S01]  /*e580*/  FMUL.FTZ R179, R182, UR37 ;  /* 0x00000025b6b37c20 */ /* 0x000fe20008410000 */
[----:B------:R-:W-:Y:S01]  /*e590*/  ISETP.NE.AND P2, PT, R221, R169, PT ;  /* 0x000000a9dd00720c */ /* 0x000fe20003f45270 */
[----:B------:R-:W-:Y:S01]  /*e5a0*/  VIADD R169, R12, 0x38840 ;  /* 0x000388400ca97836 */ /* 0x000fe20000000000 */
[----:B------:R-:W2:Y:S01]  /*e5b0*/  MUFU.TANH R163, R163 ;  /* 0x000000a300a37308 */ /* 0x000ea20000002400 */
[----:B------:R-:W-:Y:S01]  /*e5c0*/  FMUL.FTZ R182, R183, UR37 ;  /* 0x00000025b7b67c20 */ /* 0x000fe20008410000 */
[----:B0-----:R-:W-:Y:S01]  /*e5d0*/  FADD.FTZ R3, R156, R3 ;  /* 0x000000039c037221 */ /* 0x001fe20000010000 */
[-C--:B------:R-:W-:Y:S01]  /*e5e0*/  FMUL.FTZ R37, R37, R20.reuse ;  /* 0x0000001425257220 */ /* 0x080fe20000410000 */
[----:B------:R-:W-:Y:S01]  /*e5f0*/  PRMT R169, R189, 0x654, R169 ;  /* 0x00000654bda97816 */ /* 0x000fe200000000a9 */
[-C--:B------:R-:W-:Y:S01]  /*e600*/  FMUL.FTZ R40, R40, R20.reuse ;  /* 0x0000001428287220 */ /* 0x080fe20000410000 */
[-C--:B------:R-:W-:Y:S01]  /*e610*/  FMUL.FTZ R41, R41, R20.reuse ;  /* 0x0000001429297220 */ /* 0x080fe20000410000 */
[-C--:B------:R-:W-:Y:S01]  /*e620*/  FMUL.FTZ R44, R44, R20.reuse ;  /* 0x000000142c2c7220 */ /* 0x080fe20000410000 */
[----:B------:R0:W-:Y:S01]  /*e630*/  SYNCS.ARRIVE.TRANS64.RED.A1T0 RZ, [R169+URZ], RZ ;  /* 0x000000ffa9ff79a7 */ /* 0x0001e2000810043f */
[----:B------:R-:W3:Y:S01]  /*e640*/  MUFU.TANH R166, R166 ;  /* 0x000000a600a67308 */ /* 0x000ee20000002400 */
[----:B------:R-:W-:Y:S01]  /*e650*/  FMUL.FTZ R45, R45, R20 ;  /* 0x000000142d2d7220 */ /* 0x000fe20000410000 */
[----:B------:R-:W-:-:S02]  /*e660*/  @!P2 IMAD R14, R14, 0x40, R194 ;  /* 0x000000400e0ea824 */ /* 0x000fc400078e02c2 */
[-C--:B------:R-:W-:Y:S01]  /*e670*/  FMUL.FTZ R48, R48, R20.reuse ;  /* 0x0000001430307220 */ /* 0x080fe20000410000 */
[-C--:B------:R-:W-:Y:S01]  /*e680*/  FMUL.FTZ R49, R49, R20.reuse ;  /* 0x0000001431317220 */ /* 0x080fe20000410000 */
[-C--:B------:R-:W-:Y:S01]  /*e690*/  FMUL.FTZ R52, R52, R20.reuse ;  /* 0x0000001434347220 */ /* 0x080fe20000410000 */
[----:B------:R-:W-:Y:S01]  /*e6a0*/  @!P2 IMAD R14, R14, 0x4, R2 ;  /* 0x000000040e0ea824 */ /* 0x000fe200078e0202 */
[----:B0-----:R-:W-:Y:S01]  /*e6b0*/  FMNMX.FTZ R169, R154, R13, !PT ;  /* 0x0000000d9aa97209 */ /* 0x001fe20007810000 */
[----:B------:R-:W0:Y:S01]  /*e6c0*/  MUFU.TANH R167, R167 ;  /* 0x000000a700a77308 */ /* 0x000e220000002400 */
[-C--:B------:R-:W-:Y:S01]  /*e6d0*/  FMUL.FTZ R53, R53, R20.reuse ;  /* 0x0000001435357220 */ /* 0x080fe20000410000 */
[-C--:B------:R-:W-:Y:S01]  /*e6e0*/  FMUL.FTZ R56, R56, R20.reuse ;  /* 0x0000001438387220 */ /* 0x080fe20000410000 */
[----:B------:R-:W-:Y:S01]  /*e6f0*/  FMNMX.FTZ R169, R155, R169, !PT ;  /* 0x000000a99ba97209 */ /* 0x000fe20007810000 */
[----:B------:R-:W-:Y:S01]  /*e700*/  @!P2 STS [R14+0x38400], R20 ;  /* 0x038400140e00a388 */ /* 0x000fe20000000800 */
[-C--:B------:R-:W-:Y:S01]  /*e710*/  FMUL.FTZ R57, R57, R20.reuse ;  /* 0x0000001439397220 */ /* 0x080fe20000410000 */
[-C--:B------:R-:W-:Y:S01]  /*e720*/  FMUL.FTZ R60, R60, R20.reuse ;  /* 0x000000143c3c7220 */ /* 0x080fe20000410000 */
[----:B------:R-:W-:Y:S01]  /*e730*/  FMNMX.FTZ R169, R158, R169, !PT ;  /* 0x000000a99ea97209 */ /* 0x000fe20007810000 */
[----:B------:R-:W4:Y:S01]  /*e740*/  MUFU.TANH R170, R170 ;  /* 0x000000aa00aa7308 */ /* 0x000f220000002400 */
[-C--:B------:R-:W-:Y:S01]  /*e750*/  FMUL.FTZ R61, R61, R20.reuse ;  /* 0x000000143d3d7220 */ /* 0x080fe20000410000 */
[-C--:B------:R-:W-:Y:S01]  /*e760*/  FMUL.FTZ R64, R64, R20.reuse ;  /* 0x0000001440407220 */ /* 0x080fe20000410000 */
[----:B------:R-:W-:Y:S01]  /*e770*/  FMNMX.FTZ R169, R159, R169, !PT ;  /* 0x000000a99fa97209 */ /* 0x000fe20007810000 */
[-C--:B------:R-:W-:Y:S01]  /*e780*/  FMUL.FTZ R65, R65, R20.reuse ;  /* 0x0000001441417220 */ /* 0x080fe20000410000 */
[-C--:B------:R-:W-:Y:S01]  /*e790*/  FMUL.FTZ R68, R68, R20.reuse ;  /* 0x0000001444447220 */ /* 0x080fe20000410000 */
[-C--:B------:R-:W-:Y:S01]  /*e7a0*/  FMUL.FTZ R69, R69, R20.reuse ;  /* 0x0000001445457220 */ /* 0x080fe20000410000 */
[----:B------:R-:W-:Y:S01]  /*e7b0*/  FMNMX.FTZ R169, R162, R169, !PT ;  /* 0x000000a9a2a97209 */ /* 0x000fe20007810000 */
[----:B------:R-:W5:Y:S01]  /*e7c0*/  MUFU.TANH R171, R171 ;  /* 0x000000ab00ab7308 */ /* 0x000f620000002400 */
[-C--:B------:R-:W-:Y:S01]  /*e7d0*/  FMUL.FTZ R72, R72, R20.reuse ;  /* 0x0000001448487220 */ /* 0x080fe20000410000 */
[-C--:B------:R-:W-:Y:S01]  /*e7e0*/  FMUL.FTZ R73, R73, R20.reuse ;  /* 0x0000001449497220 */ /* 0x080fe20000410000 */
[----:B-1----:R-:W-:Y:S01]  /*e7f0*/  FMNMX.FTZ R169, R153, R169, !PT ;  /* 0x000000a999a97209 */ /* 0x002fe20007810000 */
[-C--:B------:R-:W-:Y:S01]  /*e800*/  FMUL.FTZ R76, R76, R20.reuse ;  /* 0x000000144c4c7220 */ /* 0x080fe20000410000 */
[-C--:B------:R-:W-:Y:S01]  /*e810*/  FMUL.FTZ R77, R77, R20.reuse ;  /* 0x000000144d4d7220 */ /* 0x080fe20000410000 */
[-C--:B------:R-:W-:Y:S01]  /*e820*/  FMUL.FTZ R80, R80, R20.reuse ;  /* 0x0000001450507220 */ /* 0x080fe20000410000 */
[----:B--2---:R-:W-:Y:S01]  /*e830*/  FMNMX.FTZ R169, R163, R169, !PT ;  /* 0x000000a9a3a97209 */ /* 0x004fe20007810000 */
[----:B------:R-:W1:Y:S01]  /*e840*/  MUFU.TANH R174, R174 ;  /* 0x000000ae00ae7308 */ /* 0x000e620000002400 */
[-C--:B------:R-:W-:Y:S01]  /*e850*/  FMUL.FTZ R81, R81, R20.reuse ;  /* 0x0000001451517220 */ /* 0x080fe20000410000 */
[-C--:B------:R-:W-:Y:S01]  /*e860*/  FMUL.FTZ R84, R84, R20.reuse ;  /* 0x0000001454547220 */ /* 0x080fe20000410000 */
[----:B---3--:R-:W-:Y:S01]  /*e870*/  FMNMX.FTZ R169, R166, R169, !PT ;  /* 0x000000a9a6a97209 */ /* 0x008fe20007810000 */
[-C--:B------:R-:W-:Y:S01]  /*e880*/  FMUL.FTZ R85, R85, R20.reuse ;  /* 0x0000001455557220 */ /* 0x080fe20000410000 */
[-C--:B------:R-:W-:Y:S01]  /*e890*/  FMUL.FTZ R88, R88, R20.reuse ;  /* 0x0000001458587220 */ /* 0x080fe20000410000 */
[-C--:B------:R-:W-:Y:S01]  /*e8a0*/  FMUL.FTZ R89, R89, R20.reuse ;  /* 0x0000001459597220 */ /* 0x080fe20000410000 */
[----:B0-----:R-:W-:Y:S01]  /*e8b0*/  FMNMX.FTZ R169, R167, R169, !PT ;  /* 0x000000a9a7a97209 */ /* 0x001fe20007810000 */
[----:B------:R-:W0:Y:S01]  /*e8c0*/  MUFU.TANH R175, R175 ;  /* 0x000000af00af7308 */ /* 0x000e220000002400 */
[-C--:B------:R-:W-:Y:S01]  /*e8d0*/  FMUL.FTZ R92, R92, R20.reuse ;  /* 0x000000145c5c7220 */ /* 0x080fe20000410000 */
[-C--:B------:R-:W-:Y:S01]  /*e8e0*/  FMUL.FTZ R93, R93, R20.reuse ;  /* 0x000000145d5d7220 */ /* 0x080fe20000410000 */
[----:B----4-:R-:W-:Y:S01]  /*e8f0*/  FMNMX.FTZ R169, R170, R169, !PT ;  /* 0x000000a9aaa97209 */ /* 0x010fe20007810000 */
[-C--:B------:R-:W-:Y:S01]  /*e900*/  FMUL.FTZ R96, R96, R20.reuse ;  /* 0x0000001460607220 */ /* 0x080fe20000410000 */
[-C--:B------:R-:W-:Y:S01]  /*e910*/  FMUL.FTZ R97, R97, R20.reuse ;  /* 0x0000001461617220 */ /* 0x080fe20000410000 */
[-C--:B------:R-:W-:Y:S01]  /*e920*/  FMUL.FTZ R100, R100, R20.reuse ;  /* 0x0000001464647220 */ /* 0x080fe20000410000 */
[----:B-----5:R-:W-:Y:S01]  /*e930*/  FMNMX.FTZ R169, R171, R169, !PT ;  /* 0x000000a9aba97209 */ /* 0x020fe20007810000 */
[----:B------:R-:W2:Y:S01]  /*e940*/  MUFU.TANH R178, R178 ;  /* 0x000000b200b27308 */ /* 0x000ea20000002400 */
[-C--:B------:R-:W-:Y:S01]  /*e950*/  FMUL.FTZ R101, R101, R20.reuse ;  /* 0x0000001465657220 */ /* 0x080fe20000410000 */
[-C--:B------:R-:W-:Y:S01]  /*e960*/  FMUL.FTZ R104, R104, R20.reuse ;  /* 0x0000001468687220 */ /* 0x080fe20000410000 */
[----:B-1----:R-:W-:Y:S01]  /*e970*/  FMNMX.FTZ R169, R174, R169, !PT ;  /* 0x000000a9aea97209 */ /* 0x002fe20007810000 */
[-C--:B------:R-:W-:Y:S01]  /*e980*/  FMUL.FTZ R105, R105, R20.reuse ;  /* 0x0000001469697220 */ /* 0x080fe20000410000 */
[-C--:B------:R-:W-:Y:S01]  /*e990*/  FMUL.FTZ R108, R108, R20.reuse ;  /* 0x000000146c6c7220 */ /* 0x080fe20000410000 */
[-C--:B------:R-:W-:Y:S01]  /*e9a0*/  FMUL.FTZ R109, R109, R20.reuse ;  /* 0x000000146d6d7220 */ /* 0x080fe20000410000 */
[-C--:B------:R-:W-:Y:S01]  /*e9b0*/  FMUL.FTZ R112, R112, R20.reuse ;  /* 0x0000001470707220 */ /* 0x080fe20000410000 */
[----:B------:R-:W1:Y:S01]  /*e9c0*/  MUFU.TANH R179, R179 ;  /* 0x000000b300b37308 */ /* 0x000e620000002400 */
[----:B0-----:R-:W-:Y:S01]  /*e9d0*/  FMNMX.FTZ R169, R175, R169, !PT ;  /* 0x000000a9afa97209 */ /* 0x001fe20007810000 */
[-C--:B------:R-:W-:Y:S01]  /*e9e0*/  FMUL.FTZ R113, R113, R20.reuse ;  /* 0x0000001471717220 */ /* 0x080fe20000410000 */
[-C--:B------:R-:W-:Y:S01]  /*e9f0*/  FMUL.FTZ R116, R116, R20.reuse ;  /* 0x0000001474747220 */ /* 0x080fe20000410000 */
[-C--:B------:R-:W-:Y:S01]  /*ea00*/  FMUL.FTZ R117, R117, R20.reuse ;  /* 0x0000001475757220 */ /* 0x080fe20000410000 */
[-C--:B------:R-:W-:Y:S01]  /*ea10*/  FMUL.FTZ R120, R120, R20.reuse ;  /* 0x0000001478787220 */ /* 0x080fe20000410000 */
[-C--:B------:R-:W-:Y:S01]  /*ea20*/  FMUL.FTZ R121, R121, R20.reuse ;  /* 0x0000001479797220 */ /* 0x080fe20000410000 */
[-C--:B------:R-:W-:Y:S01]  /*ea30*/  FMUL.FTZ R124, R124, R20.reuse ;  /* 0x000000147c7c7220 */ /* 0x080fe20000410000 */
[----:B------:R-:W0:Y:S01]  /*ea40*/  MUFU.TANH R182, R182 ;  /* 0x000000b600b67308 */ /* 0x000e220000002400 */
[----:B--2---:R-:W-:Y:S01]  /*ea50*/  FMNMX.FTZ R169, R178, R169, !PT ;  /* 0x000000a9b2a97209 */ /* 0x004fe20007810000 */
[-C--:B------:R-:W-:Y:S01]  /*ea60*/  FMUL.FTZ R125, R125, R20.reuse ;  /* 0x000000147d7d7220 */ /* 0x080fe20000410000 */
[-C--:B------:R-:W-:Y:S01]  /*ea70*/  FMUL.FTZ R128, R128, R20.reuse ;  /* 0x0000001480807220 */ /* 0x080fe20000410000 */
[-C--:B------:R-:W-:Y:S01]  /*ea80*/  FMUL.FTZ R129, R129, R20.reuse ;  /* 0x0000001481817220 */ /* 0x080fe20000410000 */
[-C--:B------:R-:W-:Y:S01]  /*ea90*/  FMUL.FTZ R132, R132, R20.reuse ;  /* 0x0000001484847220 */ /* 0x080fe20000410000 */
[-C--:B------:R-:W-:Y:S01]  /*eaa0*/  FMUL.FTZ R133, R133, R20.reuse ;  /* 0x0000001485857220 */ /* 0x080fe20000410000 */
[-C--:B------:R-:W-:Y:S01]  /*eab0*/  FMUL.FTZ R136, R136, R20.reuse ;  /* 0x0000001488887220 */ /* 0x080fe20000410000 */
[----:B------:R-:W2:Y:S01]  /*eac0*/  MUFU.EX2 R157, R157 ;  /* 0x0000009d009d7308 */ /* 0x000ea20000000800 */
[----:B-1----:R-:W-:Y:S01]  /*ead0*/  FMNMX.FTZ R169, R179, R169, !PT ;  /* 0x000000a9b3a97209 */ /* 0x002fe20007810000 */
[-C--:B------:R-:W-:Y:S01]  /*eae0*/  FMUL.FTZ R137, R137, R20.reuse ;  /* 0x0000001489897220 */ /* 0x080fe20000410000 */
[-C--:B------:R-:W-:Y:S01]  /*eaf0*/  FMUL.FTZ R140, R140, R20.reuse ;  /* 0x000000148c8c7220 */ /* 0x080fe20000410000 */
[-C--:B------:R-:W-:Y:S01]  /*eb00*/  FMUL.FTZ R141, R141, R20.reuse ;  /* 0x000000148d8d7220 */ /* 0x080fe20000410000 */
[-C--:B------:R-:W-:Y:S01]  /*eb10*/  FMUL.FTZ R144, R144, R20.reuse ;  /* 0x0000001490907220 */ /* 0x080fe20000410000 */
[-C--:B------:R-:W-:Y:S01]  /*eb20*/  FMUL.FTZ R145, R145, R20.reuse ;  /* 0x0000001491917220 */ /* 0x080fe20000410000 */
[-C--:B------:R-:W-:Y:S01]  /*eb30*/  FMUL.FTZ R148, R148, R20.reuse ;  /* 0x0000001494947220 */ /* 0x080fe20000410000 */
[----:B------:R-:W1:Y:S01]  /*eb40*/  MUFU.EX2 R160, R160 ;  /* 0x000000a000a07308 */ /* 0x000e620000000800 */
[----:B0-----:R-:W-:Y:S01]  /*eb50*/  FMNMX.FTZ R169, R182, R169, !PT ;  /* 0x000000a9b6a97209 */ /* 0x001fe20007810000 */
[----:B------:R-:W-:-:S04]  /*eb60*/  FMUL.FTZ R149, R149, R20 ;  /* 0x0000001495957220 */ /* 0x000fc80000410000 */
[----:B------:R-:W0:Y:S02]  /*eb70*/  SHFL.BFLY PT, R183, R169, 0x2, 0x1f ;  /* 0x0c401f00a9b77f89 */ /* 0x000e2400000e0000 */
[----:B------:R-:W3:Y:S01]  /*eb80*/  MUFU.EX2 R161, R161 ;  /* 0x000000a100a17308 */ /* 0x000ee20000000800 */
[----:B--2---:R-:W-:-:S07]  /*eb90*/  FADD.FTZ R3, R157, R3 ;  /* 0x000000039d037221 */ /* 0x004fce0000010000 */
[----:B------:R-:W2:Y:S01]  /*eba0*/  MUFU.EX2 R164, R164 ;  /* 0x000000a400a47308 */ /* 0x000ea20000000800 */
[----:B-1----:R-:W-:-:S07]  /*ebb0*/  FADD.FTZ R3, R160, R3 ;  /* 0x00000003a0037221 */ /* 0x002fce0000010000 */
[----:B------:R-:W1:Y:S01]  /*ebc0*/  MUFU.EX2 R165, R165 ;  /* 0x000000a500a57308 */ /* 0x000e620000000800 */
[----:B---3--:R-:W-:Y:S01]  /*ebd0*/  FADD.FTZ R3, R161, R3 ;  /* 0x00000003a1037221 */ /* 0x008fe20000010000 */
[----:B0-----:R-:W-:-:S06]  /*ebe0*/  FMNMX.FTZ R169, R169, R183, !PT ;  /* 0x000000b7a9a97209 */ /* 0x001fcc0007810000 */
[----:B------:R-:W0:Y:S01]  /*ebf0*/  MUFU.EX2 R196, R196 ;  /* 0x000000c400c47308 */ /* 0x000e220000000800 */
[----:B--2---:R-:W-:Y:S01]  /*ec00*/  FADD.FTZ R3, R164, R3 ;  /* 0x00000003a4037221 */ /* 0x004fe20000010000 */
[----:B------:R-:W2:Y:S06]  /*ec10*/  SHFL.BFLY PT, R183, R169, 0x1, 0x1f ;  /* 0x0c201f00a9b77f89 */ /* 0x000eac00000e0000 */
[----:B------:R-:W3:Y:S01]  /*ec20*/  MUFU.EX2 R198, R198 ;  /* 0x000000c600c67308 */ /* 0x000ee20000000800 */
[----:B-1----:R-:W-:-:S07]  /*ec30*/  FADD.FTZ R3, R165, R3 ;  /* 0x00000003a5037221 */ /* 0x002fce0000010000 */
[----:B------:R-:W1:Y:S01]  /*ec40*/  MUFU.EX2 R172, R172 ;  /* 0x000000ac00ac7308 */ /* 0x000e620000000800 */
[----:B0-----:R-:W-:-:S07]  /*ec50*/  FADD.FTZ R3, R196, R3 ;  /* 0x00000003c4037221 */ /* 0x001fce0000010000 */
[----:B------:R-:W0:Y:S01]  /*ec60*/  MUFU.EX2 R173, R173 ;  /* 0x000000ad00ad7308 */ /* 0x000e220000000800 */
[----:B---3--:R-:W-:Y:S01]  /*ec70*/  FADD.FTZ R3, R198, R3 ;  /* 0x00000003c6037221 */ /* 0x008fe20000010000 */
[----:B--2---:R-:W-:-:S05]  /*ec80*/  FMNMX.FTZ R169, R169, R183, !PT ;  /* 0x000000b7a9a97209 */ /* 0x004fca0007810000 */
[----:B------:R-:W-:Y:S01]  /*ec90*/  FADD.FTZ R13, -R169, R13 ;  /* 0x0000000da90d7221 */ /* 0x000fe20000010100 */
[----:B------:R-:W2:Y:S01]  /*eca0*/  MUFU.EX2 R176, R176 ;  /* 0x000000b000b07308 */ /* 0x000ea20000000800 */
[----:B-1----:R-:W-:Y:S02]  /*ecb0*/  FADD.FTZ R3, R172, R3 ;  /* 0x00000003ac037221 */ /* 0x002fe40000010000 */
[----:B------:R-:W-:-:S05]  /*ecc0*/  FMUL.FTZ R13, R13, R168 ;  /* 0x000000a80d0d7220 */ /* 0x000fca0000410000 */
[----:B------:R-:W1:Y:S01]  /*ecd0*/  MUFU.EX2 R177, R177 ;  /* 0x000000b100b17308 */ /* 0x000e620000000800 */
[----:B0-----:R-:W-:-:S07]  /*ece0*/  FADD.FTZ R3, R173, R3 ;  /* 0x00000003ad037221 */ /* 0x001fce0000010000 */
[----:B------:R-:W0:Y:S01]  /*ecf0*/  MUFU.EX2 R13, R13 ;  /* 0x0000000d000d7308 */ /* 0x000e220000000800 */
[----:B--2---:R-:W-:-:S04]  /*ed00*/  FADD.FTZ R3, R176, R3 ;  /* 0x00000003b0037221 */ /* 0x004fc80000010000 */
[----:B-1----:R-:W-:Y:S01]  /*ed10*/  FADD.FTZ R3, R177, R3 ;  /* 0x00000003b1037221 */ /* 0x002fe20000010000 */
        /* <DEDUP_REMOVED lines=56> */
[----:B0-----:R-:W-:Y:S01]  /*f0a0*/  FFMA.FTZ R10, R13, R10, R14 ;  /* 0x0000000a0d0a7223 */ /* 0x001fe2000001000e */
[----:B------:R-:W-:Y:S01]  /*f0b0*/  F2FP.F16.F32.PACK_AB R156, R161, R160 ;  /* 0x000000a0a19c723e */ /* 0x000fe200000000ff */
[-C--:B------:R-:W-:Y:S01]  /*f0c0*/  FMUL.FTZ R91, R91, R13.reuse ;  /* 0x0000000d5b5b7220 */ /* 0x080fe20000410000 */
[----:B------:R-:W-:Y:S01]  /*f0d0*/  F2FP.F16.F32.PACK_AB R160, R198, R196 ;  /* 0x000000c4c6a0723e */ /* 0x000fe200000000ff */
        /* <DEDUP_REMOVED lines=34> */
[----:B------:R1:W2:Y:S01]  /*f300*/  MUFU.EX2 R175, R153 ;  /* 0x0000009900af7308 */ /* 0x0002a20000000800 */
[----:B0-----:R-:W-:Y:S01]  /*f310*/  FADD.FTZ R3, R166, R3 ;  /* 0x00000003a6037221 */ /* 0x001fe20000010000 */
[----:B------:R-:W-:Y:S01]  /*f320*/  F2FP.F16.F32.PACK_AB R166, R197, R166 ;  /* 0x000000a6c5a6723e */ /* 0x000fe200000000ff */
[----:B------:R-:W-:-:S02]  /*f330*/  FADD.FTZ R10, R200, R10 ;  /* 0x0000000ac80a7221 */ /* 0x000fc40000010000 */
[----:B------:R-:W-:Y:S02]  /*f340*/  FADD.FTZ R3, R197, R3 ;  /* 0x00000003c5037221 */ /* 0x000fe40000010000 */
[----:B------:R-:W-:Y:S01]  /*f350*/  FADD.FTZ R10, R170, R10 ;  /* 0x0000000aaa0a7221 */ /* 0x000fe20000010000 */
[----:B------:R-:W0:Y:S01]  /*f360*/  MUFU.EX2 R178, R199 ;  /* 0x000000c700b27308 */ /* 0x000e220000000800 */
[----:B-1----:R-:W-:Y:S01]  /*f370*/  F2FP.F16.F32.PACK_AB R153, R200, R14 ;  /* 0x0000000ec899723e */ /* 0x002fe200000000ff */
[----:B------:R-:W-:Y:S01]  /*f380*/  IMAD R14, R15, 0x1000, R217 ;  /* 0x000010000f0e7824 */ /* 0x000fe200078e02d9 */
[----:B------:R-:W-:Y:S01]  /*f390*/  MOV R15, 0x40000040 ;  /* 0x40000040000f7802 */ /* 0x000fe20000000f00 */
[----:B------:R-:W-:-:S03]  /*f3a0*/  FADD.FTZ R10, R171, R10 ;  /* 0x0000000aab0a7221 */ /* 0x000fc60000010000 */
[----:B------:R-:W-:Y:S01]  /*f3b0*/  R2UR UR6, R14 ;  /* 0x000000000e0672ca */ /* 0x000fe200000e0000 */
[----:B------:R-:W-:Y:S01]  /*f3c0*/  MUFU.EX2 R181, R183 ;  /* 0x000000b700b57308 */ /* 0x000fe20000000800 */
[----:B--2---:R-:W-:Y:S01]  /*f3d0*/  F2FP.F16.F32.PACK_AB R157, R175, R174 ;  /* 0x000000aeaf9d723e */ /* 0x004fe200000000ff */
[----:B------:R-:W-:Y:S01]  /*f3e0*/  FADD.FTZ R10, R174, R10 ;  /* 0x0000000aae0a7221 */ /* 0x000fe20000010000 */
[----:B------:R-:W-:Y:S01]  /*f3f0*/  R2UR UR7, R15 ;  /* 0x000000000f0772ca */ /* 0x000fe200000e0000 */
[----:B------:R-:W-:Y:S02]  /*f400*/  IMAD.MOV.U32 R15, RZ, RZ, 0x40000040 ;  /* 0x40000040ff0f7424 */ /* 0x000fe400078e00ff */
[----:B------:R-:W-:Y:S02]  /*f410*/  FADD.FTZ R10, R175, R10 ;  /* 0x0000000aaf0a7221 */ /* 0x000fe40000010000 */
[----:B------:R1:W-:Y:S02]  /*f420*/  MUFU.EX2 R196, R162 ;  /* 0x000000a200c47308 */ /* 0x0003e40000000800 */
[----:B0-----:R-:W-:-:S04]  /*f430*/  FADD.FTZ R10, R178, R10 ;  /* 0x0000000ab20a7221 */ /* 0x001fc80000010000 */
[----:B------:R-:W-:Y:S02]  /*f440*/  FADD.FTZ R10, R179, R10 ;  /* 0x0000000ab30a7221 */ /* 0x000fe40000010000 */
[----:B------:R-:W0:Y:S01]  /*f450*/  MUFU.EX2 R180, R167 ;  /* 0x000000a700b47308 */ /* 0x000e220000000800 */
[----:B-1----:R-:W-:-:S07]  /*f460*/  F2FP.F16.F32.PACK_AB R162, R173, R172 ;  /* 0x000000acada2723e */ /* 0x002fce00000000ff */
[----:B------:R1:W2:Y:S08]  /*f470*/  MUFU.EX2 R183, R158 ;  /* 0x0000009e00b77308 */ /* 0x0002b00000000800 */
[----:B------:R3:W4:Y:S01]  /*f480*/  MUFU.EX2 R199, R159 ;  /* 0x0000009f00c77308 */ /* 0x0007220000000800 */
[----:B-1----:R-:W-:Y:S01]  /*f490*/  F2FP.F16.F32.PACK_AB R158, R165, R164 ;  /* 0x000000a4a59e723e */ /* 0x002fe200000000ff */
[----:B0-----:R-:W-:Y:S01]  /*f4a0*/  FADD.FTZ R10, R180, R10 ;  /* 0x0000000ab40a7221 */ /* 0x001fe20000010000 */
[----:B------:R-:W-:-:S02]  /*f4b0*/  F2FP.F16.F32.PACK_AB R161, R181, R180 ;  /* 0x000000b4b5a1723e */ /* 0x000fc400000000ff */
[----:B------:R-:W-:Y:S01]  /*f4c0*/  F2FP.F16.F32.PACK_AB R164, R177, R176 ;  /* 0x000000b0b1a4723e */ /* 0x000fe200000000ff */
[----:B------:R-:W-:Y:S02]  /*f4d0*/  FADD.FTZ R10, R181, R10 ;  /* 0x0000000ab50a7221 */ /* 0x000fe40000010000 */
[----:B------:R4:W0:Y:S01]  /*f4e0*/  MUFU.EX2 R172, R163 ;  /* 0x000000a300ac7308 */ /* 0x0008220000000800 */
[----:B---3--:R-:W-:Y:S01]  /*f4f0*/  F2FP.F16.F32.PACK_AB R159, R179, R178 ;  /* 0x000000b2b39f723e */ /* 0x008fe200000000ff */
[----:B--2---:R-:W-:-:S06]  /*f500*/  FADD.FTZ R10, R183, R10 ;  /* 0x0000000ab70a7221 */ /* 0x004fcc0000010000 */
[----:B------:R1:W2:Y:S01]  /*f510*/  MUFU.EX2 R173, R155 ;  /* 0x0000009b00ad7308 */ /* 0x0002a20000000800 */
[C---:B----4-:R-:W-:Y:S01]  /*f520*/  F2FP.F16.F32.PACK_AB R163, R199.reuse, R183 ;  /* 0x000000b7c7a3723e */ /* 0x050fe200000000ff */
[----:B------:R-:W-:-:S04]  /*f530*/  FADD.FTZ R10, R199, R10 ;  /* 0x0000000ac70a7221 */ /* 0x000fc80000010000 */
[----:B------:R-:W-:Y:S02]  /*f540*/  FADD.FTZ R10, R196, R10 ;  /* 0x0000000ac40a7221 */ /* 0x000fe40000010000 */
[----:B------:R-:W3:Y:S01]  /*f550*/  MUFU.EX2 R182, R182 ;  /* 0x000000b600b67308 */ /* 0x000ee20000000800 */
[----:B-1----:R-:W-:Y:S01]  /*f560*/  F2FP.F16.F32.PACK_AB R155, R171, R170 ;  /* 0x000000aaab9b723e */ /* 0x002fe200000000ff */
[----:B------:R-:W-:Y:S01]  /*f570*/  BAR.SYNC.DEFER_BLOCKING 0xf, 0x100 ;  /* 0x03c4000000007b1d */ /* 0x000fe20000010000 */
[C---:B0-----:R-:W-:Y:S01]  /*f580*/  F2FP.F16.F32.PACK_AB R165, R172.reuse, R196 ;  /* 0x000000c4aca5723e */ /* 0x041fe200000000ff */
[----:B------:R-:W-:-:S04]  /*f590*/  FADD.FTZ R10, R172, R10 ;  /* 0x0000000aac0a7221 */ /* 0x000fc80000010000 */
[----:B--2---:R-:W-:Y:S01]  /*f5a0*/  FADD.FTZ R10, R173, R10 ;  /* 0x0000000aad0a7221 */ /* 0x004fe20000010000 */
[----:B---3--:R-:W-:-:S03]  /*f5b0*/  F2FP.F16.F32.PACK_AB R167, R182, R173 ;  /* 0x000000adb6a7723e */ /* 0x008fc600000000ff */
[----:B------:R-:W-:Y:S01]  /*f5c0*/  FADD.FTZ R10, R182, R10 ;  /* 0x0000000ab60a7221 */ /* 0x000fe20000010000 */
[----:B------:R0:W-:Y:S04]  /*f5d0*/  STSM.16.M88.4 [R223+0x36400], R152 ;  /* 0x03640098df007844 */ /* 0x0001e80000000200 */
[----:B------:R1:W-:Y:S04]  /*f5e0*/  STSM.16.M88.4 [R226], R156 ;  /* 0x0000009ce2007844 */ /* 0x0003e80000000200 */
[----:B------:R1:W-:Y:S04]  /*f5f0*/  STSM.16.M88.4 [R224], R160 ;  /* 0x000000a0e0007844 */ /* 0x0003e80000000200 */
[----:B------:R1:W-:Y:S01]  /*f600*/  STSM.16.M88.4 [R225], R164 ;  /* 0x000000a4e1007844 */ /* 0x0003e20000000200 */
[----:B------:R-:W-:-:S06]  /*f610*/  WARPGROUP.ARRIVE ;  /* 0x00000000000079c5 */ /* 0x000fcc0000000000 */
[----:B------:R-:W-:Y:S03]  /*f620*/  HGMMA.64x256x16.F32 R24, R152, gdesc[UR4].tnspB, R24, gsb0 ;  /* 0x43e0000498187df0 */ /* 0x000fe60008000818 */
[----:B------:R-:W-:Y:S02]  /*f630*/  WARPGROUP.DEPBAR.LE gsb0, 0x0 ;  /* 0x00008000000079c5 */ /* 0x000fe40000010000 */
[----:B0-----:R-:W-:Y:S01]  /*f640*/  VIADD R152, R14, 0x80 ;  /* 0x000000800e987836 */ /* 0x001fe20000000000 */
[----:B------:R-:W-:Y:S01]  /*f650*/  WARPGROUP.ARRIVE ;  /* 0x00000000000079c5 */ /* 0x000fe20000000000 */
[----:B------:R-:W-:-:S03]  /*f660*/  IMAD.MOV.U32 R153, RZ, RZ, 0x40000040 ;  /* 0x40000040ff997424 */ /* 0x000fc600078e00ff */
[----:B------:R-:W-:Y:S01]  /*f670*/  R2UR UR6, R152 ;  /* 0x00000000980672ca */ /* 0x000fe200000e0000 */
[C---:B------:R-:W-:Y:S01]  /*f680*/  VIADD R152, R14.reuse, 0x100 ;  /* 0x000001000e987836 */ /* 0x040fe20000000000 */
[----:B------:R-:W-:Y:S01]  /*f690*/  R2UR UR7, R153 ;  /* 0x00000000990772ca */ /* 0x000fe200000e0000 */
[----:B------:R-:W-:Y:S02]  /*f6a0*/  IMAD.MOV.U32 R153, RZ, RZ, 0x40000040 ;  /* 0x40000040ff997424 */ /* 0x000fe400078e00ff */
[----:B------:R-:W-:-:S13]  /*f6b0*/  VIADD R14, R14, 0x180 ;  /* 0x000001800e0e7836 */ /* 0x000fda0000000000 */
        /* <DEDUP_REMOVED lines=24> */
.L_x_4567:
[----:B------:R-:W-:Y:S02]  /*f840*/  VIADD R12, R12, 0x38860 ;  /* 0x000388600c0c7836 */ /* 0x000fe40000000000 */
[----:B------:R-:W-:Y:S02]  /*f850*/  IMAD.MOV.U32 R13, RZ, RZ, R169 ;  /* 0x000000ffff0d7224 */ /* 0x000fe400078e00a9 */
[----:B------:R-:W-:Y:S01]  /*f860*/  IMAD.MOV.U32 R20, RZ, RZ, R21 ;  /* 0x000000ffff147224 */ /* 0x000fe200078e0015 */
[----:B------:R-:W-:Y:S01]  /*f870*/  PRMT R12, R189, 0x654, R12 ;  /* 0x00000654bd0c7816 */ /* 0x000fe2000000000c */
[----:B------:R-:W-:-:S03]  /*f880*/  IMAD.MOV.U32 R14, RZ, RZ, R18 ;  /* 0x000000ffff0e7224 */ /* 0x000fc600078e0012 */
[----:B------:R1:W-:Y:S01]  /*f890*/  SYNCS.ARRIVE.TRANS64.RED.A1T0 RZ, [R12+URZ], RZ ;  /* 0x000000ff0cff79a7 */ /* 0x0003e2000810043f */
[----:B------:R-:W-:Y:S05]  /*f8a0*/  @P1 BRA `(.L_x_4568) ;  /* 0xffffffc800381947 */ /* 0x000fea000383ffff */
.L_x_4555:
[----:B------:R-:W-:Y:S05]  /*f8b0*/  BSYNC B0 ;  /* 0x0000000000007941 */ /* 0x000fea0003800000 */
.L_x_4554:
[----:B------:R-:W2:Y:S01]  /*f8c0*/  LDL.LU R163, [R1+0x48] ;  /* 0x0000480001a37983 */ /* 0x000ea20000300800 */
[----:B------:R-:W-:Y:S02]  /*f8d0*/  IMAD.MOV.U32 R162, RZ, RZ, -0x800000 ;  /* 0xff800000ffa27424 */ /* 0x000fe400078e00ff */
[----:B------:R-:W-:Y:S01]  /*f8e0*/  IMAD.MOV.U32 R161, RZ, RZ, -0x800000 ;  /* 0xff800000ffa17424 */ /* 0x000fe200078e00ff */
[----:B------:R-:W3:Y:S04]  /*f8f0*/  SHFL.BFLY PT, R0, R3, 0x2, 0x1f ;  /* 0x0c401f0003007f89 */ /* 0x000ee800000e0000 */
[----:B------:R-:W4:Y:S01]  /*f900*/  SHFL.BFLY PT, R5, R10, 0x2, 0x1f ;  /* 0x0c401f000a057f89 */ /* 0x000f2200000e0000 */
[----:B---3--:R-:W-:Y:S01]  /*f910*/  FADD.FTZ R0, R0, R3 ;  /* 0x0000000300007221 */ /* 0x008fe20000010000 */
[----:B----4-:R-:W-:-:S04]  /*f920*/  FADD.FTZ R4, R5, R10 ;  /* 0x0000000a05047221 */ /* 0x010fc80000010000 */
[----:B------:R-:W3:Y:S04]  /*f930*/  SHFL.BFLY PT, R5, R0, 0x1, 0x1f ;  /* 0x0c201f0000057f89 */ /* 0x000ee800000e0000 */
[----:B------:R-:W4:Y:S01]  /*f940*/  SHFL.BFLY PT, R7, R4, 0x1, 0x1f ;  /* 0x0c201f0004077f89 */ /* 0x000f2200000e0000 */
[----:B---3--:R-:W-:Y:S01]  /*f950*/  FADD.FTZ R5, R0, R5 ;  /* 0x0000000500057221 */ /* 0x008fe20000010000 */
[----:B------:R-:W-:Y:S02]  /*f960*/  IMAD.MOV R0, RZ, RZ, -R222 ;  /* 0x000000ffff007224 */ /* 0x000fe400078e0ade */
[----:B----4-:R-:W-:Y:S01]  /*f970*/  FADD.FTZ R7, R4, R7 ;  /* 0x0000000704077221 */ /* 0x010fe20000010000 */
[----:B------:R-:W-:Y:S08]  /*f980*/  BAR.ARV 0x8, 0x100 ;  /* 0x0204000000007b1d */ /* 0x000ff00000002000 */
[----:B------:R-:W-:Y:S01]  /*f990*/  BAR.SYNC.DEFER_BLOCKING 0xf, 0x100 ;  /* 0x03c4000000007b1d */ /* 0x000fe20000010000 */
[----:B------:R-:W-:-:S02]  /*f9a0*/  FSETP.NE.FTZ.AND P0, PT, R5, RZ, PT ;  /* 0x000000ff0500720b */ /* 0x000fc40003f15000 */
[----:B------:R-:W-:Y:S02]  /*f9b0*/  FSETP.NE.FTZ.AND P1, PT, R7, RZ, PT ;  /* 0x000000ff0700720b */ /* 0x000fe40003f35000 */
[----:B------:R-:W-:Y:S01]  /*f9c0*/  ISETP.NE.AND P2, PT, R221, R0, PT ;  /* 0x00000000dd00720c */ /* 0x000fe20003f45270 */
[----:B------:R-:W-:-:S08]  /*f9d0*/  IMAD.MOV.U32 R0, RZ, RZ, RZ ;  /* 0x000000ffff007224 */ /* 0x000fd000078e00ff */
[----:B------:R-:W3:Y:S04]  /*f9e0*/  @P0 MUFU.LG2 R6, R5 ;  /* 0x0000000500060308 */ /* 0x000ee80000000c00 */
[C---:B------:R-:W-:Y:S02]  /*f9f0*/  @!P2 IMAD R9, R18.reuse, 0x40, R194 ;  /* 0x000000401209a824 */ /* 0x040fe400078e02c2 */
[----:B------:R-:W-:Y:S02]  /*fa00*/  VIADD R18, R18, 0x1 ;  /* 0x0000000112127836 */ /* 0x000fe40000000000 */
[----:B------:R-:W4:Y:S01]  /*fa10*/  @P1 MUFU.LG2 R8, R7 ;  /* 0x0000000700081308 */ /* 0x000f220000000c00 */
[----:B------:R-:W-:-:S07]  /*fa20*/  @!P2 LEA R9, R9, R2, 0x2 ;  /* 0x000000020909a211 */ /* 0x000fce00078e10ff */
[----:B------:R-:W5:Y:S01]  /*fa30*/  @P0 MUFU.RCP R0, R5 ;  /* 0x0000000500000308 */ /* 0x000f620000001000 */
[----:B---3--:R-:W-:Y:S01]  /*fa40*/  @P0 FMUL.FTZ R3, R6, 0.69314718246459960938 ;  /* 0x3f31721806030820 */ /* 0x008fe20000410000 */
[----:B------:R-:W-:-:S04]  /*fa50*/  @P0 FMUL.FTZ R6, R168, 0.69314718246459960938 ;  /* 0x3f317218a8060820 */ /* 0x000fc80000410000 */
[----:B------:R-:W-:Y:S01]  /*fa60*/  @P0 FFMA.FTZ R162, R6, R21, R3 ;  /* 0x0000001506a20223 */ /* 0x000fe20000010003 */
[----:B------:R-:W-:Y:S01]  /*fa70*/  @P1 FMUL.FTZ R3, R168, 0.69314718246459960938 ;  /* 0x3f317218a8031820 */ /* 0x000fe20000410000 */
[----:B------:R-:W-:Y:S01]  /*fa80*/  PLOP3.LUT P0, PT, PT, PT, PT, 0x8, 0x0 ;  /* 0x000000000000781c */ /* 0x000fe20003f0e170 */
[----:B----4-:R-:W-:-:S04]  /*fa90*/  @P1 FMUL.FTZ R8, R8, 0.69314718246459960938 ;  /* 0x3f31721808081820 */ /* 0x010fc80000410000 */
[----:B------:R-:W-:Y:S01]  /*faa0*/  @P1 FFMA.FTZ R161, R3, R169, R8 ;  /* 0x000000a903a11223 */ /* 0x000fe20000010008 */
[----:B------:R-:W-:Y:S01]  /*fab0*/  IMAD.MOV.U32 R3, RZ, RZ, RZ ;  /* 0x000000ffff037224 */ /* 0x000fe200078e00ff */
[----:B-----5:R3:W-:Y:S01]  /*fac0*/  @!P2 STS [R9+0x38400], R0 ;  /* 0x038400000900a388 */ /* 0x0207e20000000800 */
[-C--:B------:R-:W-:Y:S01]  /*fad0*/  FMUL.FTZ R154, R28, R0.reuse ;  /* 0x000000001c9a7220 */ /* 0x080fe20000410000 */
[----:B------:R-:W-:-:S03]  /*fae0*/  FMUL.FTZ R153, R40, R0 ;  /* 0x0000000028997220 */ /* 0x000fc60000410000 */
[----:B------:R-:W4:Y:S01]  /*faf0*/  @P1 MUFU.RCP R3, R7 ;  /* 0x0000000700031308 */ /* 0x000f220000001000 */
[----:B------:R-:W-:Y:S01]  /*fb00*/  ISETP.NE.AND P1, PT, R18, 0x2, PT ;  /* 0x000000021200780c */ /* 0x000fe20003f25270 */
[-C--:B------:R-:W-:Y:S01]  /*fb10*/  FMUL.FTZ R6, R24, R0.reuse ;  /* 0x0000000018067220 */ /* 0x080fe20000410000 */
[-C--:B------:R-:W-:Y:S01]  /*fb20*/  FMUL.FTZ R4, R25, R0.reuse ;  /* 0x0000000019047220 */ /* 0x080fe20000410000 */
        /* <DEDUP_REMOVED lines=13> */
[----:B----4-:R1:W-:Y:S01]  /*fc00*/  @!P2 STS [R9+0x38420], R3 ;  /* 0x038420030900a388 */ /* 0x0103e20000000800 */
        /* <DEDUP_REMOVED lines=49> */
[-C--:B---3--:R-:W-:Y:S01]  /*ff20*/  FMUL.FTZ R0, R27, R3.reuse ;  /* 0x000000031b007220 */ /* 0x088fe20000410000 */
[-C--:B------:R-:W-:Y:S01]  /*ff30*/  FMUL.FTZ R7, R30, R3.reuse ;  /* 0x000000031e077220 */ /* 0x080fe20000410000 */
[-C--:B------:R-:W-:Y:S01]  /*ff40*/  FMUL.FTZ R31, R31, R3.reuse ;  /* 0x000000031f1f7220 */ /* 0x080fe20000410000 */
[-C--:B-1----:R-:W-:Y:S01]  /*ff50*/  FMUL.FTZ R9, R34, R3.reuse ;  /* 0x0000000322097220 */ /* 0x082fe20000410000 */
        /* <DEDUP_REMOVED lines=60> */
[----:B------:R-:W-:Y:S01]  /*10320*/  SEL R18, R18, RZ, P1 ;  /* 0x000000ff12127207 */ /* 0x000fe20000800000 */
[----:B--2---:R-:W-:-:S05]  /*10330*/  VIADD R163, R163, 0x1 ;  /* 0x00000001a3a37836 */ /* 0x004fca0000000000 */
[----:B------:R0:W-:Y:S01]  /*10340*/  STL [R1+0x48], R163 ;  /* 0x000048a301007387 */ /* 0x0001e20000100800 */
[----:B------:R-:W-:Y:S06]  /*10350*/  BAR.ARV 0xe, 0x100 ;  /* 0x0384000000007b1d */ /* 0x000fec0000002000 */
.L_x_4506:
[----:B------:R-:W-:Y:S05]  /*10360*/  BSYNC B7 ;  /* 0x0000000000077941 */ /* 0x000fea0003800000 */
.L_x_4504:
        /* <DEDUP_REMOVED lines=18> */
[----:B------:R-:W-:Y:S02]  /*10490*/  MOV R20, R2 ;  /* 0x0000000200147202 */ /* 0x000fe40000000f00 */
        /* <DEDUP_REMOVED lines=13> */
[----:B------:R-:W-:Y:S01]  /*10570*/  BAR.SYNC.DEFER_BLOCKING 0x1, 0x100 ;  /* 0x0044000000007b1d */ /* 0x000fe20000010000 */
[----:B---3--:R-:W-:-:S03]  /*10580*/  IMAD.WIDE R44, R30, 0x2, R20 ;  /* 0x000000021e2c7825 */ /* 0x008fc600078e0214 */
[----:B------:R-:W-:Y:S01]  /*10590*/  LOP3.LUT R3, R44, 0x380, RZ, 0xc0, !PT ;  /* 0x000003802c037812 */ /* 0x000fe200078ec0ff */
[----:B------:R-:W-:-:S03]  /*105a0*/  IMAD.MOV.U32 R31, RZ, RZ, R45 ;  /* 0x000000ffff1f7224 */ /* 0x000fc600078e002d */
[----:B------:R-:W-:-:S04]  /*105b0*/  SHF.R.U64 R3, R3, 0x3, RZ ;  /* 0x0000000303037819 */ /* 0x000fc800000012ff */
[----:B------:R-:W-:Y:S02]  /*105c0*/  LOP3.LUT R30, R3, R44, RZ, 0x3c, !PT ;  /* 0x0000002c031e7212 */ /* 0x000fe400078e3cff */
[----:B------:R-:W-:Y:S02]  /*105d0*/  IADD3 R3, P0, R44, 0x20, RZ ;  /* 0x000000202c037810 */ /* 0x000fe40007f1e0ff */
[----:B------:R-:W-:-:S05]  /*105e0*/  MOV R30, R30 ;  /* 0x0000001e001e7202 */ /* 0x000fca0000000f00 */
[----:B------:R3:W-:Y:S01]  /*105f0*/  STSM.16.M88.4 [R30], R4 ;  /* 0x000000041e007844 */ /* 0x0007e20000000200 */
[----:B------:R-:W-:Y:S01]  /*10600*/  LOP3.LUT R0, R3, 0x380, RZ, 0xc0, !PT ;  /* 0x0000038003007812 */ /* 0x000fe200078ec0ff */
[----:B---3--:R-:W-:Y:S01]  /*10610*/  IMAD.X R5, RZ, RZ, R45, P0 ;  /* 0x000000ffff057224 */ /* 0x008fe200000e062d */
[----:B------:R-:W-:-:S04]  /*10620*/  IADD3 R7, P0, R44, 0x40, RZ ;  /* 0x000000402c077810 */ /* 0x000fc80007f1e0ff */
[----:B------:R-:W-:-:S04]  /*10630*/  LOP3.LUT R6, R7, 0x380, RZ, 0xc0, !PT ;  /* 0x0000038007067812 */ /* 0x000fc800078ec0ff */
[----:B------:R-:W-:Y:S02]  /*10640*/  SHF.R.U64 R6, R6, 0x3, RZ ;  /* 0x0000000306067819 */ /* 0x000fe400000012ff */
[----:B------:R-:W-:Y:S02]  /*10650*/  SHF.R.U64 R0, R0, 0x3, RZ ;  /* 0x0000000300007819 */ /* 0x000fe400000012ff */
[----:B------:R-:W-:Y:S01]  /*10660*/  LOP3.LUT R6, R6, R7, RZ, 0x3c, !PT ;  /* 0x0000000706067212 */ /* 0x000fe200078e3cff */
[----:B------:R-:W-:Y:S01]  /*10670*/  IMAD.X R7, RZ, RZ, R45, P0 ;  /* 0x000000ffff077224 */ /* 0x000fe200000e062d */
[----:B------:R-:W-:-:S04]  /*10680*/  LOP3.LUT R4, R0, R3, RZ, 0x3c, !PT ;  /* 0x0000000300047212 */ /* 0x000fc800078e3cff */
[----:B------:R-:W-:Y:S02]  /*10690*/  MOV R0, R6 ;  /* 0x0000000600007202 */ /* 0x000fe40000000f00 */
[----:B------:R-:W-:Y:S02]  /*106a0*/  F2FP.F16.F32.PACK_AB R7, R47, R46 ;  /* 0x0000002e2f07723e */ /* 0x000fe400000000ff */
[C---:B------:R-:W-:Y:S02]  /*106b0*/  IADD3 R47, P5, R44.reuse, 0x2060, RZ ;  /* 0x000020602c2f7810 */ /* 0x040fe40007fbe0ff */
[C---:B------:R-:W-:Y:S02]  /*106c0*/  IADD3 R53, P2, R44.reuse, 0x2020, RZ ;  /* 0x000020202c357810 */ /* 0x040fe40007f5e0ff */
[C---:B------:R-:W-:Y:S02]  /*106d0*/  IADD3 R49, P6, R44.reuse, 0x2040, RZ ;  /* 0x000020402c317810 */ /* 0x040fe40007fde0ff */
[----:B------:R-:W-:-:S02]  /*106e0*/  IADD3 R39, P3, R44, 0x2000, RZ ;  /* 0x000020002c277810 */ /* 0x000fc40007f7e0ff */
[----:B------:R-:W-:Y:S02]  /*106f0*/  IADD3 R57, P4, R44, 0x60, RZ ;  /* 0x000000602c397810 */ /* 0x000fe40007f9e0ff */
[----:B------:R-:W-:Y:S02]  /*10700*/  LOP3.LUT R46, R47, 0x380, RZ, 0xc0, !PT ;  /* 0x000003802f2e7812 */ /* 0x000fe400078ec0ff */
[----:B------:R-:W-:Y:S02]  /*10710*/  LOP3.LUT R52, R53, 0x380, RZ, 0xc0, !PT ;  /* 0x0000038035347812 */ /* 0x000fe400078ec0ff */
[----:B------:R-:W-:Y:S02]  /*10720*/  LOP3.LUT R48, R49, 0x380, RZ, 0xc0, !PT ;  /* 0x0000038031307812 */ /* 0x000fe400078ec0ff */
[----:B------:R-:W-:Y:S02]  /*10730*/  MOV R3, R4 ;  /* 0x0000000400037202 */ /* 0x000fe40000000f00 */
[----:B------:R-:W-:-:S02]  /*10740*/  LOP3.LUT R38, R39, 0x380, RZ, 0xc0, !PT ;  /* 0x0000038027267812 */ /* 0x000fc400078ec0ff */
[----:B------:R-:W-:Y:S02]  /*10750*/  F2FP.F16.F32.PACK_AB R4, R14, R153 ;  /* 0x000000990e04723e */ /* 0x000fe400000000ff */
[----:B------:R-:W-:Y:S02]  /*10760*/  F2FP.F16.F32.PACK_AB R5, R43, R42 ;  /* 0x0000002a2b05723e */ /* 0x000fe400000000ff */
[----:B------:R-:W-:Y:S02]  /*10770*/  F2FP.F16.F32.PACK_AB R6, R12, R28 ;  /* 0x0000001c0c06723e */ /* 0x000fe400000000ff */
[----:B------:R-:W-:Y:S02]  /*10780*/  LOP3.LUT R56, R57, 0x380, RZ, 0xc0, !PT ;  /* 0x0000038039387812 */ /* 0x000fe400078ec0ff */
[----:B------:R-:W-:Y:S02]  /*10790*/  SHF.R.U64 R46, R46, 0x3, RZ ;  /* 0x000000032e2e7819 */ /* 0x000fe400000012ff */
[----:B------:R-:W-:-:S02]  /*107a0*/  SHF.R.U64 R52, R52, 0x3, RZ ;  /* 0x0000000334347819 */ /* 0x000fc400000012ff */
[----:B------:R-:W-:Y:S01]  /*107b0*/  SHF.R.U64 R48, R48, 0x3, RZ ;  /* 0x0000000330307819 */ /* 0x000fe200000012ff */
[----:B------:R3:W-:Y:S01]  /*107c0*/  STSM.16.M88.4 [R3], R8 ;  /* 0x0000000803007844 */ /* 0x0007e20000000200 */
[----:B------:R-:W-:Y:S02]  /*107d0*/  SHF.R.U64 R38, R38, 0x3, RZ ;  /* 0x0000000326267819 */ /* 0x000fe400000012ff */
        /* <DEDUP_REMOVED lines=12> */
[----:B------:R-:W-:-:S02]  /*108a0*/  IADD3 R43, P1, R44, 0x4000, RZ ;  /* 0x000040002c2b7810 */ /* 0x000fc40007f3e0ff */
[C---:B---3--:R-:W-:Y:S02]  /*108b0*/  IADD3 R9, P0, R44.reuse, 0x4020, RZ ;  /* 0x000040202c097810 */ /* 0x048fe40007f1e0ff */
[C---:B------:R-:W-:Y:S02]  /*108c0*/  IADD3 R11, P2, R44.reuse, 0x6000, RZ ;  /* 0x000060002c0b7810 */ /* 0x040fe40007f5e0ff */
[C---:B----4-:R-:W-:Y:S02]  /*108d0*/  IADD3 R4, P5, R44.reuse, 0x6040, RZ ;  /* 0x000060402c047810 */ /* 0x050fe40007fbe0ff */
        /* <DEDUP_REMOVED lines=22> */
[----:B------:R-:W-:Y:S01]  /*10a40*/  IMAD.X R11, RZ, RZ, R45, P2 ;  /* 0x000000ffff0b7224 */ /* 0x000fe200010e062d */
[----:B------:R-:W-:-:S02]  /*10a50*/  LOP3.LUT R6, R7, R6, RZ, 0x3c, !PT ;  /* 0x0000000607067212 */ /* 0x000fc400078e3cff */
[----:B------:R-:W-:Y:S01]  /*10a60*/  LOP3.LUT R42, R42, R43, RZ, 0x3c, !PT ;  /* 0x0000002b2a2a7212 */ /* 0x000fe200078e3cff */
[--C-:B------:R-:W-:Y:S01]  /*10a70*/  IMAD.X R43, RZ, RZ, R45.reuse, P1 ;  /* 0x000000ffff2b7224 */ /* 0x100fe200008e062d */
[----:B------:R-:W-:Y:S02]  /*10a80*/  IADD3.X R7, RZ, R45, RZ, P6, !PT ;  /* 0x0000002dff077210 */ /* 0x000fe400037fe4ff */
[----:B------:R-:W-:Y:S01]  /*10a90*/  LOP3.LUT R30, R30, R31, RZ, 0x3c, !PT ;  /* 0x0000001f1e1e7212 */ /* 0x000fe200078e3cff */
[--C-:B------:R-:W-:Y:S01]  /*10aa0*/  IMAD.X R31, RZ, RZ, R45.reuse, P3 ;  /* 0x000000ffff1f7224 */ /* 0x100fe200018e062d */
[----:B------:R-:W-:Y:S01]  /*10ab0*/  LOP3.LUT R34, R34, R35, RZ, 0x3c, !PT ;  /* 0x0000002322227212 */ /* 0x000fe200078e3cff */
[----:B------:R-:W-:Y:S01]  /*10ac0*/  IMAD.X R35, RZ, RZ, R45, P4 ;  /* 0x000000ffff237224 */ /* 0x000fe200020e062d */
[----:B------:R-:W-:Y:S02]  /*10ad0*/  IADD3 R44, P1, R44, 0x6060, RZ ;  /* 0x000060602c2c7810 */ /* 0x000fe40007f3e0ff */
[----:B------:R-:W-:-:S02]  /*10ae0*/  MOV R38, R38 ;  /* 0x0000002600267202 */ /* 0x000fc40000000f00 */
[----:B------:R-:W-:Y:S02]  /*10af0*/  MOV R39, R46 ;  /* 0x0000002e00277202 */ /* 0x000fe40000000f00 */
[----:B------:R-:W-:Y:S02]  /*10b00*/  MOV R36, R48 ;  /* 0x0000003000247202 */ /* 0x000fe40000000f00 */
[----:B------:R-:W-:Y:S02]  /*10b10*/  MOV R3, R6 ;  /* 0x0000000600037202 */ /* 0x000fe40000000f00 */
[----:B------:R-:W-:Y:S02]  /*10b20*/  MOV R46, R4 ;  /* 0x00000004002e7202 */ /* 0x000fe40000000f00 */
[----:B------:R-:W-:Y:S02]  /*10b30*/  MOV R56, R56 ;  /* 0x0000003800387202 */ /* 0x000fe40000000f00 */
[----:B--2---:R-:W-:-:S02]  /*10b40*/  MOV R24, R8 ;  /* 0x0000000800187202 */ /* 0x004fc40000000f00 */
[----:B------:R-:W-:Y:S02]  /*10b50*/  MOV R49, R10 ;  /* 0x0000000a00317202 */ /* 0x000fe40000000f00 */
[----:B------:R-:W-:Y:S02]  /*10b60*/  F2FP.F16.F32.PACK_AB R4, R158, R160 ;  /* 0x000000a09e04723e */ /* 0x000fe400000000ff */
[----:B------:R-:W-:Y:S02]  /*10b70*/  F2FP.F16.F32.PACK_AB R5, R51, R50 ;  /* 0x000000323305723e */ /* 0x000fe400000000ff */
[----:B------:R-:W-:Y:S02]  /*10b80*/  F2FP.F16.F32.PACK_AB R6, R156, R159 ;  /* 0x0000009f9c06723e */ /* 0x000fe400000000ff */
[----:B------:R-:W-:Y:S02]  /*10b90*/  F2FP.F16.F32.PACK_AB R7, R55, R54 ;  /* 0x000000363707723e */ /* 0x000fe400000000ff */
[----:B------:R-:W-:-:S02]  /*10ba0*/  LOP3.LUT R0, R44, 0x380, RZ, 0xc0, !PT ;  /* 0x000003802c007812 */ /* 0x000fc400078ec0ff */
[----:B------:R-:W-:Y:S02]  /*10bb0*/  F2FP.F16.F32.PACK_AB R8, R155, R157 ;  /* 0x0000009d9b08723e */ /* 0x000fe400000000ff */
[----:B------:R-:W-:Y:S02]  /*10bc0*/  F2FP.F16.F32.PACK_AB R9, R59, R58 ;  /* 0x0000003a3b09723e */ /* 0x000fe400000000ff */
[----:B------:R-:W-:Y:S02]  /*10bd0*/  F2FP.F16.F32.PACK_AB R10, R61, R60 ;  /* 0x0000003c3d0a723e */ /* 0x000fe400000000ff */
[----:B------:R-:W-:Y:S02]  /*10be0*/  F2FP.F16.F32.PACK_AB R11, R63, R62 ;  /* 0x0000003e3f0b723e */ /* 0x000fe400000000ff */
[----:B------:R-:W-:Y:S02]  /*10bf0*/  MOV R52, R52 ;  /* 0x0000003400347202 */ /* 0x000fe40000000f00 */
[----:B------:R-:W-:-:S02]  /*10c00*/  MOV R48, R30 ;  /* 0x0000001e00307202 */ /* 0x000fc40000000f00 */
[----:B------:R-:W-:Y:S02]  /*10c10*/  F2FP.F16.F32.PACK_AB R12, R65, R64 ;  /* 0x00000040410c723e */ /* 0x000fe400000000ff */
[----:B------:R-:W-:Y:S02]  /*10c20*/  F2FP.F16.F32.PACK_AB R14, R69, R68 ;  /* 0x00000044450e723e */ /* 0x000fe400000000ff */
[----:B------:R-:W-:Y:S02]  /*10c30*/  MOV R47, R34 ;  /* 0x00000022002f7202 */ /* 0x000fe40000000f00 */
[----:B------:R-:W-:Y:S02]  /*10c40*/  F2FP.F16.F32.PACK_AB R28, R73, R72 ;  /* 0x00000048491c723e */ /* 0x000fe400000000ff */
[----:B------:R-:W-:Y:S02]  /*10c50*/  F2FP.F16.F32.PACK_AB R30, R77, R76 ;  /* 0x0000004c4d1e723e */ /* 0x000fe400000000ff */
[----:B------:R-:W-:Y:S01]  /*10c60*/  F2FP.F16.F32.PACK_AB R31, R79, R78 ;  /* 0x0000004e4f1f723e */ /* 0x000fe200000000ff */
[----:B------:R-:W-:Y:S01]  /*10c70*/  STSM.16.M88.4 [R56], R4 ;  /* 0x0000000438007844 */ /* 0x000fe20000000200 */
[----:B------:R-:W-:-:S02]  /*10c80*/  F2FP.F16.F32.PACK_AB R34, R85, R84 ;  /* 0x000000545522723e */ /* 0x000fc400000000ff */
[----:B------:R-:W-:Y:S01]  /*10c90*/  F2FP.F16.F32.PACK_AB R35, R87, R86 ;  /* 0x000000565723723e */ /* 0x000fe200000000ff */
[----:B------:R2:W-:Y:S01]  /*10ca0*/  STSM.16.M88.4 [R38], R8 ;  /* 0x0000000826007844 */ /* 0x0005e20000000200 */
[----:B------:R-:W-:-:S03]  /*10cb0*/  SHF.R.U64 R0, R0, 0x3, RZ ;  /* 0x0000000300007819 */ /* 0x000fc600000012ff */
[----:B------:R-:W-:Y:S01]  /*10cc0*/  STSM.16.M88.4 [R52], R12 ;  /* 0x0000000c34007844 */ /* 0x000fe20000000200 */
[----:B------:R-:W-:-:S03]  /*10cd0*/  LOP3.LUT R44, R0, R44, RZ, 0x3c, !PT ;  /* 0x0000002c002c7212 */ /* 0x000fc600078e3cff */
[----:B------:R3:W-:Y:S01]  /*10ce0*/  STSM.16.M88.4 [R36], R28 ;  /* 0x0000001c24007844 */ /* 0x0007e20000000200 */
[----:B------:R-:W-:-:S03]  /*10cf0*/  MOV R0, R42 ;  /* 0x0000002a00007202 */ /* 0x000fc60000000f00 */
[----:B------:R4:W-:Y:S01]  /*10d00*/  STSM.16.M88.4 [R39], R32 ;  /* 0x0000002027007844 */ /* 0x0009e20000000200 */
[----:B------:R-:W-:Y:S02]  /*10d10*/  F2FP.F16.F32.PACK_AB R42, R101, R100 ;  /* 0x00000064652a723e */ /* 0x000fe400000000ff */
[----:B------:R-:W-:Y:S02]  /*10d20*/  F2FP.F16.F32.PACK_AB R43, R103, R102 ;  /* 0x00000066672b723e */ /* 0x000fe400000000ff */
[----:B--2---:R-:W-:Y:S02]  /*10d30*/  F2FP.F16.F32.PACK_AB R38, R93, R92 ;  /* 0x0000005c5d26723e */ /* 0x004fe400000000ff */
[----:B------:R-:W-:Y:S02]  /*10d40*/  F2FP.F16.F32.PACK_AB R4, R105, R104 ;  /* 0x000000686904723e */ /* 0x000fe400000000ff */
[----:B------:R-:W-:Y:S02]  /*10d50*/  F2FP.F16.F32.PACK_AB R5, R107, R106 ;  /* 0x0000006a6b05723e */ /* 0x000fe400000000ff */
[----:B---3--:R-:W-:-:S02]  /*10d60*/  F2FP.F16.F32.PACK_AB R36, R89, R88 ;  /* 0x000000585924723e */ /* 0x008fc400000000ff */
[----:B------:R-:W-:Y:S02]  /*10d70*/  F2FP.F16.F32.PACK_AB R6, R109, R108 ;  /* 0x0000006c6d06723e */ /* 0x000fe400000000ff */
[----:B----4-:R-:W-:Y:S02]  /*10d80*/  F2FP.F16.F32.PACK_AB R39, R95, R94 ;  /* 0x0000005e5f27723e */ /* 0x010fe400000000ff */
[----:B------:R-:W-:Y:S02]  /*10d90*/  F2FP.F16.F32.PACK_AB R7, R111, R110 ;  /* 0x0000006e6f07723e */ /* 0x000fe400000000ff */
[----:B------:R-:W-:Y:S02]  /*10da0*/  F2FP.F16.F32.PACK_AB R8, R113, R112 ;  /* 0x000000707108723e */ /* 0x000fe400000000ff */
[----:B------:R-:W-:Y:S02]  /*10db0*/  F2FP.F16.F32.PACK_AB R9, R115, R114 ;  /* 0x000000727309723e */ /* 0x000fe400000000ff */
[----:B------:R-:W-:-:S02]  /*10dc0*/  F2FP.F16.F32.PACK_AB R10, R117, R116 ;  /* 0x00000074750a723e */ /* 0x000fc400000000ff */
        /* <DEDUP_REMOVED lines=15> */
[----:B------:R-:W-:Y:S02]  /*10ec0*/  F2FP.F16.F32.PACK_AB R28, R137, R136 ;  /* 0x00000088891c723e */ /* 0x000fe400000000ff */
        /* <DEDUP_REMOVED lines=20> */
[----:B--2---:R-:W-:Y:S01]  /*11010*/  @P6 IADD3 R4, P4, R70, UR4, RZ ;  /* 0x0000000446046c10 */ /* 0x004fe2000ff9e0ff */
[----:B------:R-:W-:-:S02]  /*11020*/  ULDC UR4, c[0x0][0xb88] ;  /* 0x0002e20000047ab9 */ /* 0x000fc40000000800 */
[----:B------:R-:W-:Y:S01]  /*11030*/  IMAD.U32 R0, RZ, RZ, UR4 ;  /* 0x00000004ff007e24 */ /* 0x000fe2000f8e00ff */
[----:B------:R-:W-:Y:S01]  /*11040*/  @P6 IADD3.X R5, R66, UR5, RZ, P4, !PT ;  /* 0x0000000542056c10 */ /* 0x000fe2000a7fe4ff */
[----:B------:R2:W5:Y:S04]  /*11050*/  @P0 LDG.E R24, desc[UR40][R8.64] ;  /* 0x0000002808180981 */ /* 0x000568000c1e1900 */
[----:B------:R2:W5:Y:S01]  /*11060*/  @P6 LDG.E R0, desc[UR40][R4.64] ;  /* 0x0000002804006981 */ /* 0x000562000c1e1900 */
[----:B------:R-:W3:Y:S02]  /*11070*/  S2R R90, SR_TID.X ;  /* 0x00000000005a7919 */ /* 0x000ee40000002100 */
[----:B---3--:R-:W-:-:S05]  /*11080*/  VIADD R90, R90, 0xffffff80 ;  /* 0xffffff805a5a7836 */ /* 0x008fca0000000000 */
        /* <DEDUP_REMOVED lines=32> */
[----:B------:R-:W-:-:S02]  /*11290*/  LOP3.LUT R36, R37, 0x380, RZ, 0xc0, !PT ;  /* 0x0000038025247812 */ /* 0x000fc400078ec0ff */
        /* <DEDUP_REMOVED lines=17> */
[----:B--2---:R-:W-:Y:S06]  /*113b0*/  @P6 BRA `(.L_x_4571) ;  /* 0x0000000000106947 */ /* 0x004fec0003800000 */
[----:B------:R-:W-:Y:S05]  /*113c0*/  @!P0 BRA `(.L_x_4571) ;  /* 0x00000000000c8947 */ /* 0x000fea0003800000 */
[----:B------:R-:W2:Y:S04]  /*113d0*/  LDG.E R3, desc[UR40][R8.64] ;  /* 0x0000002808037981 */ /* 0x000ea8000c1e1900 */
[----:B-----5:R-:W2:Y:S02]  /*113e0*/  LDG.E R0, desc[UR40][R8.64+0x4] ;  /* 0x0000042808007981 */ /* 0x020ea4000c1e1900 */
[----:B--2---:R-:W-:-:S07]  /*113f0*/  IMAD.IADD R0, R0, 0x1, -R3 ;  /* 0x0000000100007824 */ /* 0x004fce00078e0a03 */
.L_x_4571:
[----:B------:R-:W2:Y:S01]  /*11400*/  LDL.LU R8, [R1+0x38] ;  /* 0x0000380001087983 */ /* 0x000ea20000300800 */
[----:B------:R-:W-:-:S03]  /*11410*/  ISETP.NE.AND P6, PT, R6, RZ, PT ;  /* 0x000000ff0600720c */ /* 0x000fc60003fc5270 */
[----:B------:R-:W3:Y:S01]  /*11420*/  LDL.LU R7, [R1+0x50] ;  /* 0x0000500001077983 */ /* 0x000ee20000300800 */
[----:B------:R-:W4:Y:S01]  /*11430*/  S2R R4, SR_TID.X ;  /* 0x0000000000047919 */ /* 0x000f220000002100 */
[--C-:B------:R-:W-:Y:S01]  /*11440*/  IMAD.X R57, RZ, RZ, R21.reuse, P5 ;  /* 0x000000ffff397224 */ /* 0x100fe200028e0615 */
[----:B------:R-:W-:Y:S01]  /*11450*/  IADD3.X R53, RZ, R21, RZ, P4, !PT ;  /* 0x00000015ff357210 */ /* 0x000fe200027fe4ff */
[----:B------:R-:W-:Y:S01]  /*11460*/  IMAD.X R37, RZ, RZ, R21, P6 ;  /* 0x000000ffff257224 */ /* 0x000fe200030e0615 */
[----:B------:R-:W3:Y:S04]  /*11470*/  LDL R82, [R1+0x2c] ;  /* 0x00002c0001527983 */ /* 0x000ee80000100800 */
[----:B------:R0:W5:Y:S01]  /*11480*/  LDL R84, [R1+0x4c] ;  /* 0x00004c0001547983 */ /* 0x0001620000100800 */
[----:B----4-:R-:W-:-:S05]  /*11490*/  VIADD R4, R4, 0xffffff80 ;  /* 0xffffff8004047836 */ /* 0x010fca0000000000 */
[----:B------:R-:W-:-:S04]  /*114a0*/  SHF.R.S32.HI R3, RZ, 0x1f, R4 ;  /* 0x0000001fff037819 */ /* 0x000fc80000011404 */
[----:B------:R-:W-:-:S04]  /*114b0*/  LEA.HI R3, R3, R4, RZ, 0x7 ;  /* 0x0000000403037211 */ /* 0x000fc800078f38ff */
[----:B------:R-:W-:-:S06]  /*114c0*/  SHF.R.S32.HI R3, RZ, 0x7, R3 ;  /* 0x00000007ff037819 */ /* 0x000fcc0000011403 */
[----:B------:R-:W4:Y:S01]  /*114d0*/  SHFL.IDX PT, R3, R3, RZ, 0x1f ;  /* 0x00001fff03037589 */ /* 0x000f2200000e0000 */
[--C-:B------:R-:W-:Y:S01]  /*114e0*/  IMAD.X R41, RZ, RZ, R21.reuse, P1 ;  /* 0x000000ffff297224 */ /* 0x100fe200008e0615 */
[C---:B------:R-:W-:Y:S01]  /*114f0*/  IADD3 R61, P6, R20.reuse, 0xb000, RZ ;  /* 0x0000b000143d7810 */ /* 0x040fe20007fde0ff */
[--C-:B------:R-:W-:Y:S01]  /*11500*/  IMAD.X R45, RZ, RZ, R21.reuse, P2 ;  /* 0x000000ffff2d7224 */ /* 0x100fe200010e0615 */
[C---:B------:R-:W-:Y:S01]  /*11510*/  IADD3 R65, P1, R20.reuse, 0xc000, RZ ;  /* 0x0000c00014417810 */ /* 0x040fe20007f3e0ff */
[----:B------:R-:W-:Y:S01]  /*11520*/  IMAD.X R49, RZ, RZ, R21, P3 ;  /* 0x000000ffff317224 */ /* 0x000fe200018e0615 */
[C---:B------:R-:W-:Y:S02]  /*11530*/  IADD3 R69, P2, R20.reuse, 0xd000, RZ ;  /* 0x0000d00014457810 */ /* 0x040fe40007f5e0ff */
[C---:B------:R-:W-:Y:S02]  /*11540*/  IADD3 R73, P3, R20.reuse, 0xe000, RZ ;  /* 0x0000e00014497810 */ /* 0x040fe40007f7e0ff */
[----:B------:R-:W-:-:S02]  /*11550*/  IADD3 R6, P4, R20, 0xf000, RZ ;  /* 0x0000f00014067810 */ /* 0x000fc40007f9e0ff */
[----:B------:R-:W-:Y:S02]  /*11560*/  LOP3.LUT R60, R61, 0x380, RZ, 0xc0, !PT ;  /* 0x000003803d3c7812 */ /* 0x000fe400078ec0ff */
[----:B------:R-:W-:Y:S02]  /*11570*/  LOP3.LUT R64, R65, 0x380, RZ, 0xc0, !PT ;  /* 0x0000038041407812 */ /* 0x000fe400078ec0ff */
[----:B------:R-:W-:Y:S02]  /*11580*/  LOP3.LUT R68, R69, 0x380, RZ, 0xc0, !PT ;  /* 0x0000038045447812 */ /* 0x000fe400078ec0ff */
[----:B------:R-:W-:Y:S02]  /*11590*/  LOP3.LUT R72, R73, 0x380, RZ, 0xc0, !PT ;  /* 0x0000038049487812 */ /* 0x000fe400078ec0ff */
[----:B----4-:R-:W-:Y:S02]  /*115a0*/  ISETP.NE.AND P5, PT, R3, RZ, PT ;  /* 0x000000ff0300720c */ /* 0x010fe40003fa5270 */
        /* <DEDUP_REMOVED lines=18> */
[----:B------:R-:W-:Y:S01]  /*116d0*/  IMAD.MOV.U32 R5, RZ, RZ, R21 ;  /* 0x000000ffff057224 */ /* 0x000fe200078e0015 */
[----:B------:R-:W-:-:S02]  /*116e0*/  LOP3.LUT R76, R3, R6, RZ, 0x3c, !PT ;  /* 0x00000006034c7212 */ /* 0x000fc400078e3cff */
[----:B-----5:R-:W-:Y:S02]  /*116f0*/  SHF.R.S32.HI R21, RZ, 0x1f, R24 ;  /* 0x0000001fff157819 */ /* 0x020fe40000011418 */
[----:B--2---:R-:W-:Y:S02]  /*11700*/  SEL R3, R8, RZ, !P0 ;  /* 0x000000ff08037207 */ /* 0x004fe40004000000 */
[----:B---3--:R-:W-:Y:S02]  /*11710*/  SEL R80, R7, RZ, !P0 ;  /* 0x000000ff07507207 */ /* 0x008fe40004000000 */
[----:B------:R-:W-:Y:S01]  /*11720*/  SHF.R.S32.HI R81, RZ, 0x1f, R82 ;  /* 0x0000001fff517819 */ /* 0x000fe20000011452 */
[----:B0-----:R-:W-:Y:S06]  /*11730*/  @P5 BRA `(.L_x_4572) ;  /* 0x0000000000bc5947 */ /* 0x001fec0003800000 */
[----:B------:R-:W2:Y:S01]  /*11740*/  LDL R7, [R1+0x68] ;  /* 0x0000680001077983 */ /* 0x000ea20000100800 */
[----:B------:R-:W0:Y:S01]  /*11750*/  LDC R35, c[0x0][0xce8] ;  /* 0x00033a00ff237b82 */ /* 0x000e220000000800 */
[----:B------:R-:W-:Y:S01]  /*11760*/  ULDC.64 UR4, c[0x0][0xc90] ;  /* 0x0003240000047ab9 */ /* 0x000fe20000000a00 */
[----:B------:R-:W-:Y:S02]  /*11770*/  IMAD.MOV.U32 R6, RZ, RZ, R24 ;  /* 0x000000ffff067224 */ /* 0x000fe400078e0018 */
[----:B------:R-:W-:Y:S02]  /*11780*/  IMAD R8, R81, UR4, RZ ;  /* 0x0000000451087c24 */ /* 0x000fe4000f8e02ff */
[----:B------:R-:W-:Y:S02]  /*11790*/  IMAD R30, R84, 0x40, R194 ;  /* 0x00000040541e7824 */ /* 0x000fe400078e02c2 */
[----:B------:R-:W-:Y:S01]  /*117a0*/  IMAD R15, R82, UR5, R8 ;  /* 0x00000005520f7c24 */ /* 0x000fe2000f8e0208 */
[----:B0-----:R-:W-:-:S13]  /*117b0*/  ISETP.NE.AND P0, PT, R35, 0x1, PT ;  /* 0x000000012300780c */ /* 0x001fda0003f05270 */
[----:B------:R-:W0:Y:S08]  /*117c0*/  @P0 LDC R9, c[0x0][0xcec] ;  /* 0x00033b00ff090b82 */ /* 0x000e300000000800 */
[----:B------:R-:W3:Y:S01]  /*117d0*/  @P0 LDC R31, c[0x0][0xcf0] ;  /* 0x00033c00ff1f0b82 */ /* 0x000ee20000000800 */
[----:B--2---:R-:W-:Y:S02]  /*117e0*/  IMAD R20, R84, 0x40, R7 ;  /* 0x0000004054147824 */ /* 0x004fe400078e0207 */
[----:B------:R-:W-:-:S02]  /*117f0*/  IMAD.MOV.U32 R7, RZ, RZ, R21 ;  /* 0x000000ffff077224 */ /* 0x000fc400078e0015 */
[----:B0-----:R-:W-:-:S04]  /*11800*/  @P0 IMAD.HI.U32 R8, R20, R9, RZ ;  /* 0x0000000914080227 */ /* 0x001fc800078e00ff */
[----:B------:R-:W-:Y:S01]  /*11810*/  IMAD.MOV.U32 R9, RZ, RZ, R20 ;  /* 0x000000ffff097224 */ /* 0x000fe200078e0014 */
[----:B---3--:R-:W-:Y:S01]  /*11820*/  @P0 SHF.R.U32.HI R9, RZ, R31, R8 ;  /* 0x0000001fff090219 */ /* 0x008fe20000011608 */
[----:B------:R-:W-:Y:S01]  /*11830*/  IMAD.WIDE.U32 R6, R82, UR4, R6 ;  /* 0x0000000452067c25 */ /* 0x000fe2000f8e0006 */
[----:B------:R-:W-:Y:S02]  /*11840*/  ULDC.64 UR4, c[0x0][0xc98] ;  /* 0x0003260000047ab9 */ /* 0x000fe40000000a00 */
[----:B------:R-:W-:Y:S01]  /*11850*/  SHF.R.S32.HI R31, RZ, 0x1f, R9 ;  /* 0x0000001fff1f7819 */ /* 0x000fe20000011409 */
[----:B------:R-:W-:Y:S02]  /*11860*/  IMAD.IADD R7, R7, 0x1, R15 ;  /* 0x0000000107077824 */ /* 0x000fe400078e020f */
[----:B------:R-:W-:Y:S02]  /*11870*/  IMAD.MOV R14, RZ, RZ, -R9 ;  /* 0x000000ffff0e7224 */ /* 0x000fe400078e0a09 */
[----:B------:R-:W-:-:S02]  /*11880*/  IMAD R8, R80, UR4, RZ ;  /* 0x0000000450087c24 */ /* 0x000fc4000f8e02ff */
        /* <DEDUP_REMOVED lines=8> */
[----:B------:R-:W-:Y:S02]  /*11910*/  IMAD.MOV R14, RZ, RZ, -R222 ;  /* 0x000000ffff0e7224 */ /* 0x000fe400078e0ade */
        /* <DEDUP_REMOVED lines=8> */
[----:B------:R-:W-:Y:S02]  /*119a0*/  ISETP.NE.AND P0, PT, R221, R14, PT ;  /* 0x0000000edd00720c */ /* 0x000fe40003f05270 */
[C---:B------:R-:W-:Y:S01]  /*119b0*/  IADD3 R14, R30.reuse, 0x8, RZ ;  /* 0x000000081e0e7810 */ /* 0x040fe20007ffe0ff */
[----:B------:R-:W-:Y:S01]  /*119c0*/  SHFL.IDX PT, R6, R15, RZ, 0x1c1f ;  /* 0x001c1fff0f067589 */ /* 0x000fe200000e0000 */
[-C--:B------:R-:W-:Y:S02]  /*119d0*/  ISETP.GE.OR P1, PT, R30, R35.reuse, P0 ;  /* 0x000000231e00720c */ /* 0x080fe40000726670 */
[----:B------:R-:W-:Y:S01]  /*119e0*/  ISETP.GE.OR P0, PT, R14, R35, P0 ;  /* 0x000000230e00720c */ /* 0x000fe20000706670 */
[----:B------:R-:W0:Y:S04]  /*119f0*/  SHFL.IDX PT, R7, R20, RZ, 0x1c1f ;  /* 0x001c1fff14077589 */ /* 0x000e2800000e0000 */
[----:B------:R-:W2:Y:S06]  /*11a00*/  SHFL.IDX PT, R9, R20, 0x1, 0x1c1f ;  /* 0x003c1f0014097f89 */ /* 0x000eac00000e0000 */
[----:B0-----:R0:W-:Y:S04]  /*11a10*/  @!P1 ST.E desc[UR40][R6.64], R162 ;  /* 0x000000a206009985 */ /* 0x0011e8000c101928 */
[----:B--2---:R0:W-:Y:S02]  /*11a20*/  @!P0 ST.E desc[UR40][R8.64], R161 ;  /* 0x000000a108008985 */ /* 0x0041e4000c101928 */
.L_x_4572:
[----:B------:R-:W2:Y:S01]  /*11a30*/  LDC R87, c[0x0][0xce8] ;  /* 0x00033a00ff577b82 */ /* 0x000ea20000000800 */
[----:B------:R-:W-:Y:S01]  /*11a40*/  ULDC.64 UR4, c[0x0][0xba0] ;  /* 0x0002e80000047ab9 */ /* 0x000fe20000000a00 */
[----:B0-----:R-:W5:Y:S01]  /*11a50*/  LD.E.128 R4, desc[UR40][R4.64] ;  /* 0x0000002804047980 */ /* 0x001f62000c101d00 */
[----:B------:R-:W-:-:S03]  /*11a60*/  IMAD R21, R21, UR4, RZ ;  /* 0x0000000415157c24 */ /* 0x000fc6000f8e02ff */
[----:B------:R-:W5:Y:S01]  /*11a70*/  LD.E.128 R8, desc[UR40][R10.64] ;  /* 0x000000280a087980 */ /* 0x000f62000c101d00 */
[C---:B------:R-:W-:Y:S01]  /*11a80*/  IMAD R83, R24.reuse, UR5, R21 ;  /* 0x0000000518537c24 */ /* 0x040fe2000f8e0215 */
[----:B------:R-:W0:Y:S01]  /*11a90*/  LDC R85, c[0x0][0xbc8] ;  /* 0x0002f200ff557b82 */ /* 0x000e220000000800 */
[----:B------:R-:W-:Y:S01]  /*11aa0*/  IMAD.WIDE.U32 R20, R24, UR4, RZ ;  /* 0x0000000418147c25 */ /* 0x000fe2000f8e00ff */
[----:B------:R-:W-:Y:S01]  /*11ab0*/  ULDC.64 UR4, c[0x0][0xbe8] ;  /* 0x0002fa0000047ab9 */ /* 0x000fe20000000a00 */
[----:B------:R-:W5:Y:S02]  /*11ac0*/  LD.E.128 R12, desc[UR40][R12.64] ;  /* 0x000000280c0c7980 */ /* 0x000f64000c101d00 */
[----:B------:R-:W-:Y:S02]  /*11ad0*/  IMAD.IADD R21, R21, 0x1, R83 ;  /* 0x0000000115157824 */ /* 0x000fe400078e0253 */
[----:B------:R-:W-:Y:S01]  /*11ae0*/  IMAD R81, R81, UR4, RZ ;  /* 0x0000000451517c24 */ /* 0x000fe2000f8e02ff */
[----:B------:R-:W5:Y:S04]  /*11af0*/  LD.E.128 R28, desc[UR40][R28.64] ;  /* 0x000000281c1c7980 */ /* 0x000f68000c101d00 */
[----:B------:R-:W5:Y:S01]  /*11b00*/  LD.E.128 R32, desc[UR40][R32.64] ;  /* 0x0000002820207980 */ /* 0x000f62000c101d00 */
[----:B--2---:R-:W-:Y:S01]  /*11b10*/  ISETP.NE.AND P1, PT, R87, 0x1, PT ;  /* 0x000000015700780c */ /* 0x004fe20003f25270 */
[----:B------:R-:W-:-:S02]  /*11b20*/  IMAD R81, R82, UR5, R81 ;  /* 0x0000000552517c24 */ /* 0x000fc4000f8e0251 */
[----:B------:R-:W5:Y:S01]  /*11b30*/  LD.E.128 R36, desc[UR40][R36.64] ;  /* 0x0000002824247980 */ /* 0x000f62000c101d00 */
[----:B------:R-:W-:Y:S01]  /*11b40*/  IMAD.WIDE.U32 R20, R82, UR4, R20 ;  /* 0x0000000452147c25 */ /* 0x000fe2000f8e0014 */
[----:B------:R-:W-:Y:S01]  /*11b50*/  SHF.R.S32.HI R82, RZ, 0x1f, R90 ;  /* 0x0000001fff527819 */ /* 0x000fe2000001145a */
[----:B------:R-:W-:Y:S01]  /*11b60*/  ULDC.64 UR4, c[0x0][0xbf0] ;  /* 0x0002fc0000047ab9 */ /* 0x000fe20000000a00 */
[----:B------:R-:W5:Y:S02]  /*11b70*/  LD.E.128 R40, desc[UR40][R40.64] ;  /* 0x0000002828287980 */ /* 0x000f64000c101d00 */
[----:B------:R-:W-:Y:S02]  /*11b80*/  LEA.HI R82, R82, R90, RZ, 0x3 ;  /* 0x0000005a52527211 */ /* 0x000fe400078f18ff */
[----:B------:R-:W5:Y:S02]  /*11b90*/  LD.E.128 R44, desc[UR40][R44.64] ;  /* 0x000000282c2c7980 */ /* 0x000f64000c101d00 */
[----:B------:R-:W2:Y:S01]  /*11ba0*/  @P1 LDC R83, c[0x0][0xcec] ;  /* 0x00033b00ff531b82 */ /* 0x000ea20000000800 */
[----:B------:R-:W-:Y:S01]  /*11bb0*/  LOP3.LUT R82, R82, 0xfffffff8, RZ, 0xc0, !PT ;  /* 0xfffffff852527812 */ /* 0x000fe200078ec0ff */
[----:B------:R-:W5:Y:S04]  /*11bc0*/  LD.E.128 R48, desc[UR40][R48.64] ;  /* 0x0000002830307980 */ /* 0x000f68000c101d00 */
[----:B------:R-:W5:Y:S02]  /*11bd0*/  LD.E.128 R52, desc[UR40][R52.64] ;  /* 0x0000002834347980 */ /* 0x000f64000c101d00 */
[----:B------:R-:W3:Y:S01]  /*11be0*/  @P1 LDC R89, c[0x0][0xcf0] ;  /* 0x00033c00ff591b82 */ /* 0x000ee20000000800 */
[----:B------:R-:W-:Y:S01]  /*11bf0*/  IMAD.IADD R82, R90, 0x1, -R82 ;  /* 0x000000015a527824 */ /* 0x000fe200078e0a52 */
[----:B------:R-:W5:Y:S03]  /*11c00*/  LD.E.128 R56, desc[UR40][R56.64] ;  /* 0x0000002838387980 */ /* 0x000f66000c101d00 */
[----:B------:R-:W-:Y:S01]  /*11c10*/  IMAD R24, R82, 0x20, R98 ;  /* 0x0000002052187824 */ /* 0x000fe200078e0262 */
[----:B------:R-:W5:Y:S01]  /*11c20*/  LD.E.128 R60, desc[UR40][R60.64] ;  /* 0x000000283c3c7980 */ /* 0x000f62000c101d00 */
[----:B------:R-:W-:-:S02]  /*11c30*/  VIADD R101, R192, 0x40 ;  /* 0x00000040c0657836 */ /* 0x000fc40000000000 */
[----:B------:R-:W-:Y:S01]  /*11c40*/  IMAD R82, R84, 0x40, R24 ;  /* 0x0000004054527824 */ /* 0x000fe200078e0218 */
[----:B------:R-:W5:Y:S01]  /*11c50*/  LD.E.128 R64, desc[UR40][R64.64] ;  /* 0x0000002840407980 */ /* 0x000f62000c101d00 */
[----:B------:R-:W-:Y:S01]  /*11c60*/  IMAD.IADD R21, R21, 0x1, R81 ;  /* 0x0000000115157824 */ /* 0x000fe200078e0251 */
[----:B0-----:R-:W-:Y:S01]  /*11c70*/  ISETP.GE.AND P0, PT, R101, R85, PT ;  /* 0x000000556500720c */ /* 0x001fe20003f06270 */
[----:B------:R-:W-:Y:S01]  /*11c80*/  IMAD R80, R80, UR4, RZ ;  /* 0x0000000450507c24 */ /* 0x000fe2000f8e02ff */
[----:B------:R-:W5:Y:S01]  /*11c90*/  LD.E.128 R68, desc[UR40][R68.64] ;  /* 0x0000002844447980 */ /* 0x000f62000c101d00 */
[----:B------:R-:W-:Y:S02]  /*11ca0*/  VIADD R99, R192, 0x80 ;  /* 0x00000080c0637836 */ /* 0x000fe40000000000 */
[----:B--2---:R-:W-:Y:S01]  /*11cb0*/  @P1 IMAD.HI.U32 R24, R82, R83, RZ ;  /* 0x0000005352181227 */ /* 0x004fe200078e00ff */
[----:B------:R-:W5:Y:S03]  /*11cc0*/  LD.E.128 R72, desc[UR40][R72.64] ;  /* 0x0000002848487980 */ /* 0x000f66000c101d00 */
[C---:B------:R-:W-:Y:S01]  /*11cd0*/  IMAD R81, R3.reuse, UR5, R80 ;  /* 0x0000000503517c24 */ /* 0x040fe2000f8e0250 */
[----:B------:R-:W-:Y:S01]  /*11ce0*/  SEL R80, RZ, 0xffffffff, P0 ;  /* 0xffffffffff507807 */ /* 0x000fe20000000000 */
[----:B------:R-:W-:Y:S01]  /*11cf0*/  IMAD.WIDE.U32 R20, R3, UR4, R20 ;  /* 0x0000000403147c25 */ /* 0x000fe2000f8e0014 */
[----:B------:R-:W-:Y:S01]  /*11d00*/  ISETP.GE.AND P0, PT, R99, R85, PT ;  /* 0x000000556300720c */ /* 0x000fe20003f06270 */
[----:B------:R-:W-:Y:S01]  /*11d10*/  ULDC.64 UR4, c[0x0][0xbe0] ;  /* 0x0002f80000047ab9 */ /* 0x000fe20000000a00 */
[----:B------:R-:W5:Y:S01]  /*11d20*/  LD.E.128 R76, desc[UR40][R76.64] ;  /* 0x000000284c4c7980 */ /* 0x000f62000c101d00 */
[----:B------:R-:W-:Y:S01]  /*11d30*/  IMAD.MOV.U32 R3, RZ, RZ, R82 ;  /* 0x000000ffff037224 */ /* 0x000fe200078e0052 */
[----:B---3--:R-:W-:Y:S01]  /*11d40*/  @P1 SHF.R.U32.HI R3, RZ, R89, R24 ;  /* 0x00000059ff031219 */ /* 0x008fe20000011618 */
[C---:B------:R-:W-:Y:S01]  /*11d50*/  VIADD R97, R192.reuse, 0xc0 ;  /* 0x000000c0c0617836 */ /* 0x040fe20000000000 */
[-C--:B------:R-:W-:Y:S01]  /*11d60*/  ISETP.GE.AND P1, PT, R192, R85.reuse, PT ;  /* 0x00000055c000720c */ /* 0x080fe20003f26270 */
[----:B------:R-:W-:Y:S01]  /*11d70*/  IMAD.SHL.U32 R83, R80, 0x2, RZ ;  /* 0x0000000250537824 */ /* 0x000fe200078e00ff */
[----:B------:R-:W-:Y:S01]  /*11d80*/  SEL R80, RZ, 0xffffffff, P0 ;  /* 0xffffffffff507807 */ /* 0x000fe20000000000 */
[----:B------:R-:W-:Y:S01]  /*11d90*/  IMAD.IADD R21, R21, 0x1, R81 ;  /* 0x0000000115157824 */ /* 0x000fe200078e0251 */
[----:B------:R-:W-:Y:S01]  /*11da0*/  SEL R24, RZ, 0x1, P1 ;  /* 0x00000001ff187807 */ /* 0x000fe20000800000 */
[----:B------:R-:W-:Y:S01]  /*11db0*/  VIADD R95, R192, 0x100 ;  /* 0x00000100c05f7836 */ /* 0x000fe20000000000 */
[----:B------:R-:W-:Y:S01]  /*11dc0*/  ISETP.GE.AND P0, PT, R97, R85, PT ;  /* 0x000000556100720c */ /* 0x000fe20003f06270 */
[--C-:B------:R-:W-:Y:S01]  /*11dd0*/  IMAD.MOV R81, RZ, RZ, -R3.reuse ;  /* 0x000000ffff517224 */ /* 0x100fe200078e0a03 */
[----:B------:R-:W-:Y:S01]  /*11de0*/  LOP3.LUT R24, R83, 0x2, R24, 0xe2, !PT ;  /* 0x0000000253187812 */ /* 0x000fe200078ee218 */
[----:B------:R-:W-:Y:S01]  /*11df0*/  IMAD.SHL.U32 R83, R80, 0x4, RZ ;  /* 0x0000000450537824 */ /* 0x000fe200078e00ff */
[----:B------:R-:W-:Y:S01]  /*11e00*/  SEL R80, RZ, 0xffffffff, P0 ;  /* 0xffffffffff507807 */ /* 0x000fe20000000000 */
[----:B------:R-:W-:Y:S01]  /*11e10*/  IMAD R81, R87, R81, R82 ;  /* 0x0000005157517224 */ /* 0x000fe200078e0252 */
[-C--:B------:R-:W-:Y:S01]  /*11e20*/  ISETP.GE.AND P0, PT, R95, R85.reuse, PT ;  /* 0x000000555f00720c */ /* 0x080fe20003f06270 */
[----:B------:R-:W-:Y:S01]  /*11e30*/  VIADD R93, R192, 0x140 ;  /* 0x00000140c05d7836 */ /* 0x000fe20000000000 */
[----:B------:R-:W-:Y:S01]  /*11e40*/  SHF.R.S32.HI R82, RZ, 0x1f, R3 ;  /* 0x0000001fff527819 */ /* 0x000fe20000011403 */
[----:B------:R-:W-:Y:S01]  /*11e50*/  @!PT LDS RZ, [RZ] ;  /* 0x00000000fffff984 */ /* 0x000fe20000000800 */
[----:B------:R-:W-:Y:S01]  /*11e60*/  @!PT LDS RZ, [RZ] ;  /* 0x00000000fffff984 */ /* 0x000fe20000000800 */
[----:B------:R-:W-:Y:S01]  /*11e70*/  @!PT LDS RZ, [RZ] ;  /* 0x00000000fffff984 */ /* 0x000fe20000000800 */
[----:B------:R-:W-:Y:S01]  /*11e80*/  @!PT LDS RZ, [RZ] ;  /* 0x00000000fffff984 */ /* 0x000fe20000000800 */
[----:B------:R0:W-:Y:S06]  /*11e90*/  MEMBAR.ALL.CTA ;  /* 0x0000000000007992 */ /* 0x0001ec0000008000 */
[----:B0-----:R-:W0:Y:S01]  /*11ea0*/  FENCE.VIEW.ASYNC.S ;  /* 0x00000000000073c6 */ /* 0x001e220000000000 */
[----:B------:R-:W-:Y:S01]  /*11eb0*/  LOP3.LUT R24, R83, 0x4, R24, 0xe2, !PT ;  /* 0x0000000453187812 */ /* 0x000fe200078ee218 */
[----:B------:R-:W-:Y:S01]  /*11ec0*/  IMAD.SHL.U32 R83, R80, 0x8, RZ ;  /* 0x0000000850537824 */ /* 0x000fe200078e00ff */
[----:B------:R-:W-:Y:S01]  /*11ed0*/  SEL R80, RZ, 0xffffffff, P0 ;  /* 0xffffffffff507807 */ /* 0x000fe20000000000 */
[----:B------:R-:W-:Y:S01]  /*11ee0*/  IMAD R82, R82, UR4, RZ ;  /* 0x0000000452527c24 */ /* 0x000fe2000f8e02ff */
[----:B------:R-:W-:Y:S01]  /*11ef0*/  ISETP.GE.AND P0, PT, R93, R85, PT ;  /* 0x000000555d00720c */ /* 0x000fe20003f06270 */
[----:B------:R-:W-:Y:S01]  /*11f00*/  IMAD.WIDE.U32 R20, R3, UR4, R20 ;  /* 0x0000000403147c25 */ /* 0x000fe2000f8e0014 */
[----:B------:R-:W-:Y:S01]  /*11f10*/  SHF.L.U32 R89, R80, 0x4, RZ ;  /* 0x0000000450597819 */ /* 0x000fe200000006ff */
[----:B------:R-:W-:Y:S01]  /*11f20*/  BSSY B1, `(.L_x_4573) ;  /* 0x000004f000017945 */ /* 0x000fe20003800000 */
[----:B------:R-:W-:Y:S01]  /*11f30*/  LOP3.LUT R24, R83, 0x8, R24, 0xe2, !PT ;  /* 0x0000000853187812 */ /* 0x000fe200078ee218 */
[----:B------:R-:W-:Y:S01]  /*11f40*/  IMAD R83, R3, UR5, R82 ;  /* 0x0000000503537c24 */ /* 0x000fe2000f8e0252 */
[----:B------:R-:W-:Y:S01]  /*11f50*/  SHF.R.S32.HI R80, RZ, 0x1f, R81 ;  /* 0x0000001fff507819 */ /* 0x000fe20000011451 */
[----:B------:R-:W-:Y:S01]  /*11f60*/  ULDC.64 UR4, c[0x0][0xbd8] ;  /* 0x0002f60000047ab9 */ /* 0x000fe20000000a00 */
[----:B------:R-:W-:Y:S01]  /*11f70*/  IMAD R88, R0, R87, RZ ;  /* 0x0000005700587224 */ /* 0x000fe200078e02ff */
[----:B------:R-:W-:Y:S01]  /*11f80*/  SEL R3, RZ, 0xffffffff, P0 ;  /* 0xffffffffff037807 */ /* 0x000fe20000000000 */
[----:B------:R-:W-:Y:S01]  /*11f90*/  IMAD.IADD R21, R21, 0x1, R83 ;  /* 0x0000000115157824 */ /* 0x000fe200078e0253 */
[----:B------:R-:W-:Y:S01]  /*11fa0*/  LOP3.LUT R24, R89, 0x10, R24, 0xe2, !PT ;  /* 0x0000001059187812 */ /* 0x000fe200078ee218 */
[----:B------:R-:W-:-:S02]  /*11fb0*/  IMAD R80, R80, UR4, RZ ;  /* 0x0000000450507c24 */ /* 0x000fc4000f8e02ff */
[----:B------:R-:W-:Y:S02]  /*11fc0*/  IMAD R87, R84, 0x40, R98 ;  /* 0x0000004054577824 */ /* 0x000fe400078e0262 */
[----:B------:R-:W-:Y:S02]  /*11fd0*/  VIADD R91, R192, 0x180 ;  /* 0x00000180c05b7836 */ /* 0x000fe40000000000 */
[----:B------:R-:W-:Y:S01]  /*11fe0*/  IMAD R83, R81, UR5, R80 ;  /* 0x0000000551537c24 */ /* 0x000fe2000f8e0250 */
[----:B------:R-:W-:Y:S01]  /*11ff0*/  ISETP.GE.AND P1, PT, R87, R88, PT ;  /* 0x000000585700720c */ /* 0x000fe20003f26270 */
[----:B------:R-:W-:Y:S01]  /*12000*/  IMAD.WIDE.U32 R20, R81, UR4, R20 ;  /* 0x0000000451147c25 */ /* 0x000fe2000f8e0014 */
[----:B------:R-:W-:Y:S01]  /*12010*/  ULDC.64 UR4, c[0x0][0xb80] ;  /* 0x0002e00000047ab9 */ /* 0x000fe20000000a00 */
[----:B------:R-:W-:Y:S02]  /*12020*/  ISETP.GE.AND P0, PT, R91, R85, PT ;  /* 0x000000555b00720c */ /* 0x000fe40003f06270 */
[----:B------:R-:W-:Y:S01]  /*12030*/  IMAD.SHL.U32 R3, R3, 0x20, RZ ;  /* 0x0000002003037824 */ /* 0x000fe200078e00ff */
[----:B------:R-:W-:Y:S01]  /*12040*/  LEA R84, P2, R20, UR4, 0x1 ;  /* 0x0000000414547c11 */ /* 0x000fe2000f8408ff */
[----:B------:R-:W-:-:S02]  /*12050*/  VIADD R90, R192, 0x1c0 ;  /* 0x000001c0c05a7836 */ /* 0x000fc40000000000 */
[----:B------:R-:W-:Y:S01]  /*12060*/  IMAD.IADD R21, R21, 0x1, R83 ;  /* 0x0000000115157824 */ /* 0x000fe200078e0253 */
[----:B------:R-:W-:Y:S01]  /*12070*/  LOP3.LUT R24, R3, 0x20, R24, 0xe2, !PT ;  /* 0x0000002003187812 */ /* 0x000fe200078ee218 */
[----:B------:R-:W-:Y:S01]  /*12080*/  VIADD R0, R2, 0x38820 ;  /* 0x0003882002007836 */ /* 0x000fe20000000000 */
[----:B------:R-:W-:Y:S01]  /*12090*/  SEL R3, RZ, 0x40, P0 ;  /* 0x00000040ff037807 */ /* 0x000fe20000000000 */
[----:B------:R-:W-:Y:S01]  /*120a0*/  VIADD R89, R192, 0x1c0 ;  /* 0x000001c0c0597836 */ /* 0x000fe20000000000 */
[----:B------:R-:W-:Y:S01]  /*120b0*/  ISETP.GE.AND P0, PT, R90, R85, PT ;  /* 0x000000555a00720c */ /* 0x000fe20003f06270 */
[----:B------:R-:W-:Y:S01]  /*120c0*/  VIADD R92, R192, 0x180 ;  /* 0x00000180c05c7836 */ /* 0x000fe20000000000 */
[----:B------:R-:W-:Y:S01]  /*120d0*/  LEA.HI.X R86, R20, UR5, R21, 0x1, P2 ;  /* 0x0000000514567c11 */ /* 0x000fe200090f0c15 */
[C---:B------:R-:W-:Y:S01]  /*120e0*/  VIADD R94, R192.reuse, 0x140 ;  /* 0x00000140c05e7836 */ /* 0x040fe20000000000 */
[----:B------:R-:W-:Y:S01]  /*120f0*/  PRMT R0, RZ, 0x654, R0 ;  /* 0x00000654ff007816 */ /* 0x000fe20000000000 */
[----:B------:R-:W-:Y:S01]  /*12100*/  VIADD R96, R192, 0x100 ;  /* 0x00000100c0607836 */ /* 0x000fe20000000000 */
[----:B------:R-:W-:Y:S01]  /*12110*/  LOP3.LUT R3, R24, R3, RZ, 0xfc, !PT ;  /* 0x0000000318037212 */ /* 0x000fe200078efcff */
[C---:B------:R-:W-:Y:S01]  /*12120*/  VIADD R98, R192.reuse, 0xc0 ;  /* 0x000000c0c0627836 */ /* 0x040fe20000000000 */
[----:B------:R-:W-:Y:S01]  /*12130*/  SEL R24, RZ, 0x80, P0 ;  /* 0x00000080ff187807 */ /* 0x000fe20000000000 */
[C---:B------:R-:W-:Y:S01]  /*12140*/  VIADD R100, R192.reuse, 0x80 ;  /* 0x00000080c0647836 */ /* 0x040fe20000000000 */
[----:B0-----:R0:W-:Y:S01]  /*12150*/  SYNCS.ARRIVE.TRANS64.RED.A1T0 RZ, [R0+URZ], RZ ;  /* 0x000000ff00ff79a7 */ /* 0x0011e2000810043f */
[----:B------:R-:W-:Y:S01]  /*12160*/  VIADD R102, R192, 0x40 ;  /* 0x00000040c0667836 */ /* 0x000fe20000000000 */
[----:B------:R0:W2:Y:S01]  /*12170*/  SHFL.IDX PT, R20, R84, RZ, 0x181f ;  /* 0x00181fff54147589 */ /* 0x0000a200000e0000 */
[----:B------:R-:W-:-:S02]  /*12180*/  LOP3.LUT R24, R3, R24, RZ, 0xfc, !PT ;  /* 0x0000001803187212 */ /* 0x000fc400078efcff */
[----:B------:R-:W-:Y:S01]  /*12190*/  SHF.R.S32.HI R89, RZ, 0x1f, R89 ;  /* 0x0000001fff597819 */ /* 0x000fe20000011459 */
[----:B------:R0:W3:Y:S01]  /*121a0*/  SHFL.IDX PT, R21, R86, RZ, 0x181f ;  /* 0x00181fff56157589 */ /* 0x0000e200000e0000 */
[----:B------:R-:W-:Y:S02]  /*121b0*/  SHF.R.S32.HI R92, RZ, 0x1f, R92 ;  /* 0x0000001fff5c7819 */ /* 0x000fe4000001145c */
[----:B------:R-:W-:Y:S02]  /*121c0*/  SHF.R.S32.HI R94, RZ, 0x1f, R94 ;  /* 0x0000001fff5e7819 */ /* 0x000fe4000001145e */
[----:B------:R-:W-:Y:S02]  /*121d0*/  SHF.R.S32.HI R96, RZ, 0x1f, R96 ;  /* 0x0000001fff607819 */ /* 0x000fe40000011460 */
[----:B------:R-:W-:Y:S02]  /*121e0*/  SHF.R.S32.HI R98, RZ, 0x1f, R98 ;  /* 0x0000001fff627819 */ /* 0x000fe40000011462 */
[----:B------:R-:W-:-:S02]  /*121f0*/  SHF.R.S32.HI R100, RZ, 0x1f, R100 ;  /* 0x0000001fff647819 */ /* 0x000fc40000011464 */
[----:B------:R-:W-:Y:S01]  /*12200*/  SHF.R.S32.HI R102, RZ, 0x1f, R102 ;  /* 0x0000001fff667819 */ /* 0x000fe20000011466 */
[----:B0-----:R-:W-:Y:S06]  /*12210*/  @P1 BRA `(.L_x_4574) ;  /* 0x00000000007c1947 */ /* 0x001fec0003800000 */
[-C--:B------:R-:W-:Y:S02]  /*12220*/  ISETP.GE.AND P1, PT, R101, R85.reuse, PT ;  /* 0x000000556500720c */ /* 0x080fe40003f26270 */
[-C--:B------:R-:W-:Y:S02]  /*12230*/  ISETP.GE.AND P0, PT, R192, R85.reuse, PT ;  /* 0x00000055c000720c */ /* 0x080fe40003f06270 */
[-C--:B------:R-:W-:Y:S02]  /*12240*/  ISETP.GE.AND P5, PT, R99, R85.reuse, PT ;  /* 0x000000556300720c */ /* 0x080fe40003fa6270 */
[----:B------:R-:W-:-:S07]  /*12250*/  ISETP.GE.AND P3, PT, R97, R85, PT ;  /* 0x000000556100720c */ /* 0x000fce0003f66270 */
[C---:B--2---:R-:W-:Y:S02]  /*12260*/  @!P1 LEA R80, P2, R101.reuse, R20, 0x1 ;  /* 0x0000001465509211 */ /* 0x044fe400078408ff */
[----:B---3--:R-:W-:Y:S02]  /*12270*/  @!P0 IMAD.WIDE R82, R192, 0x2, R20 ;  /* 0x00000002c0528825 */ /* 0x008fe400078e0214 */
        /* <DEDUP_REMOVED lines=25> */
.L_x_4574:
[----:B------:R-:W-:Y:S05]  /*12410*/  BSYNC B1 ;  /* 0x0000000000017941 */ /* 0x000fea0003800000 */
.L_x_4573:
[----:B------:R-:W-:Y:S01]  /*12420*/  VIADD R0, R87, 0x20 ;  /* 0x0000002057007836 */ /* 0x000fe20000000000 */
[----:B0----5:R0:W4:Y:S04]  /*12430*/  SHFL.IDX PT, R5, R86, 0x1, 0x181f ;  /* 0x00381f0056057f89 */ /* 0x02112800000e0000 */
[----:B------:R-:W-:Y:S01]  /*12440*/  ISETP.GE.AND P0, PT, R0, R88, PT ;  /* 0x000000580000720c */ /* 0x000fe20003f06270 */
[----:B------:R0:W0:-:S12]  /*12450*/  SHFL.IDX PT, R4, R84, 0x1, 0x181f ;  /* 0x00381f0054047f89 */ /* 0x00001800000e0000 */
[----:B------:R-:W-:Y:S05]  /*12460*/  @P0 BRA `(.L_x_4575) ;  /* 0x0000001000680947 */ /* 0x000fea0003800000 */
[-C--:B------:R-:W-:Y:S02]  /*12470*/  ISETP.GE.AND P5, PT, R101, R85.reuse, PT ;  /* 0x000000556500720c */ /* 0x080fe40003fa6270 */
[-C--:B------:R-:W-:Y:S02]  /*12480*/  ISETP.GE.AND P6, PT, R192, R85.reuse, PT ;  /* 0x00000055c000720c */ /* 0x080fe40003fc6270 */
[-C--:B------:R-:W-:Y:S02]  /*12490*/  ISETP.GE.AND P3, PT, R99, R85.reuse, PT ;  /* 0x000000556300720c */ /* 0x080fe40003f66270 */
[-C--:B------:R-:W-:Y:S02]  /*124a0*/  ISETP.GE.AND P2, PT, R97, R85.reuse, PT ;  /* 0x000000556100720c */ /* 0x080fe40003f46270 */
[-C--:B------:R-:W-:Y:S02]  /*124b0*/  ISETP.GE.AND P1, PT, R95, R85.reuse, PT ;  /* 0x000000555f00720c */ /* 0x080fe40003f26270 */
[----:B------:R-:W-:-:S03]  /*124c0*/  ISETP.GE.AND P0, PT, R93, R85, PT ;  /* 0x000000555d00720c */ /* 0x000fc60003f06270 */
[CC--:B0-----:R-:W-:Y:S02]  /*124d0*/  @!P5 LEA R12, P4, R101.reuse, R4.reuse, 0x1 ;  /* 0x00000004650cd211 */ /* 0x0c1fe400078808ff */
[----:B----4-:R-:W-:Y:S02]  /*124e0*/  @!P6 IMAD.WIDE R6, R192, 0x2, R4 ;  /* 0x00000002c006e825 */ /* 0x010fe400078e0204 */
[----:B------:R-:W-:Y:S02]  /*124f0*/  @!P5 LEA.HI.X R13, R101, R5, R102, 0x1, P4 ;  /* 0x00000005650dd211 */ /* 0x000fe400020f0c66 */
[----:B------:R-:W-:Y:S01]  /*12500*/  LOP3.LUT P4, RZ, R3, 0x40, RZ, 0xc0, !PT ;  /* 0x0000004003ff7812 */ /* 0x000fe2000788c0ff */
[----:B------:R0:W-:Y:S01]  /*12510*/  @!P6 ST.E.128 desc[UR40][R6.64], R8 ;  /* 0x000000080600e985 */ /* 0x0001e2000c101d28 */
[----:B------:R-:W-:-:S03]  /*12520*/  @!P3 LEA R14, P6, R99, R4, 0x1 ;  /* 0x00000004630eb211 */ /* 0x000fc600078c08ff */
[----:B------:R4:W-:Y:S01]  /*12530*/  @!P5 ST.E.128 desc[UR40][R12.64], R28 ;  /* 0x0000001c0c00d985 */ /* 0x0009e2000c101d28 */
[-C--:B------:R-:W-:Y:S02]  /*12540*/  @!P3 LEA.HI.X R15, R99, R5.reuse, R100, 0x1, P6 ;  /* 0x00000005630fb211 */ /* 0x080fe400030f0c64 */
[-C--:B--2---:R-:W-:Y:S02]  /*12550*/  @!P2 LEA R20, P5, R97, R4.reuse, 0x1 ;  /* 0x000000046114a211 */ /* 0x084fe400078a08ff */
[-C--:B------:R-:W-:Y:S01]  /*12560*/  @!P1 LEA R32, P6, R95, R4.reuse, 0x1 ;  /* 0x000000045f209211 */ /* 0x080fe200078c08ff */
[----:B------:R4:W-:Y:S01]  /*12570*/  @!P3 ST.E.128 desc[UR40][R14.64], R36 ;  /* 0x000000240e00b985 */ /* 0x0009e2000c101d28 */
[----:B------:R-:W-:Y:S02]  /*12580*/  @!P0 LEA R34, P3, R93, R4, 0x1 ;  /* 0x000000045d228211 */ /* 0x000fe400078608ff */
[-C--:B---3--:R-:W-:Y:S02]  /*12590*/  @!P2 LEA.HI.X R21, R97, R5.reuse, R98, 0x1, P5 ;  /* 0x000000056115a211 */ /* 0x088fe400028f0c62 */
        /* <DEDUP_REMOVED lines=14> */
.L_x_4570:
        /* <DEDUP_REMOVED lines=16> */
[----:B------:R-:W-:Y:S01]  /*12780*/  @P1 IADD3.X R7, R0, UR5, RZ, P2, !PT ;  /* 0x0000000500071c10 */ /* 0x000fe200097fe4ff */
[----:B------:R-:W-:-:S06]  /*12790*/  IMAD.U32 R0, RZ, RZ, UR4 ;  /* 0x00000004ff007e24 */ /* 0x000fcc000f8e00ff */
[----:B------:R2:W5:Y:S01]  /*127a0*/  @P1 LDG.E R0, desc[UR40][R6.64] ;  /* 0x0000002806001981 */ /* 0x000562000c1e1900 */
[----:B---3--:R-:W-:-:S04]  /*127b0*/  IADD3 R24, R24, -0x80, RZ ;  /* 0xffffff8018187810 */ /* 0x008fc80007ffe0ff */
[----:B------:R-:W-:Y:S01]  /*127c0*/  ISETP.GE.AND P2, PT, R24, 0x40, PT ;  /* 0x000000401800780c */ /* 0x000fe20003f46270 */
[----:B--2-4-:R-:W-:-:S12]  /*127d0*/  @P1 BRA `(.L_x_4576) ;  /* 0x0000000000101947 */ /* 0x014fd80003800000 */
[----:B------:R-:W-:Y:S05]  /*127e0*/  @!P0 BRA `(.L_x_4576) ;  /* 0x00000000000c8947 */ /* 0x000fea0003800000 */
[----:B------:R-:W2:Y:S04]  /*127f0*/  LDG.E R7, desc[UR40][R4.64] ;  /* 0x0000002804077981 */ /* 0x000ea8000c1e1900 */
[----:B-----5:R-:W2:Y:S02]  /*12800*/  LDG.E R0, desc[UR40][R4.64+0x4] ;  /* 0x0000042804007981 */ /* 0x020ea4000c1e1900 */
[----:B--2---:R-:W-:-:S07]  /*12810*/  IMAD.IADD R0, R0, 0x1, -R7 ;  /* 0x0000000100007824 */ /* 0x004fce00078e0a07 */
.L_x_4576:
[----:B------:R-:W2:Y:S04]  /*12820*/  LDL.LU R5, [R1+0x38] ;  /* 0x0000380001057983 */ /* 0x000ea80000300800 */
[----:B------:R-:W3:Y:S04]  /*12830*/  LDL.LU R4, [R1+0x50] ;  /* 0x0000500001047983 */ /* 0x000ee80000300800 */
[----:B------:R-:W4:Y:S04]  /*12840*/  LDL R28, [R1+0x2c] ;  /* 0x00002c00011c7983 */ /* 0x000f280000100800 */
[----:B------:R0:W5:Y:S01]  /*12850*/  LDL R20, [R1+0x4c] ;  /* 0x00004c0001147983 */ /* 0x0001620000100800 */
        /* <DEDUP_REMOVED lines=25> */
[----:B--2---:R-:W-:Y:S02]  /*129f0*/  @P0 SHF.R.U32.HI R7, RZ, R21, R6 ;  /* 0x00000015ff070219 */ /* 0x004fe40000011606 */
        /* <DEDUP_REMOVED lines=20> */
.L_x_4578:
[----:B------:R-:W-:Y:S05]  /*12b40*/  BSYNC B1 ;  /* 0x0000000000017941 */ /* 0x000fea0003800000 */
.L_x_4577:
        /* <DEDUP_REMOVED lines=11> */
[----:B------:R-:W-:Y:S01]  /*12c00*/  ULDC.64 UR4, c[0x0][0xbe8] ;  /* 0x0002fa0000047ab9 */ /* 0x000fe20000000a00 */
[----:B------:R-:W-:Y:S01]  /*12c10*/  LOP3.LUT R8, R8, 0xfffffff8, RZ, 0xc0, !PT ;  /* 0xfffffff808087812 */ /* 0x000fe200078ec0ff */
[----:B------:R-:W0:Y:S01]  /*12c20*/  @P0 LDC R7, c[0x0][0xcec] ;  /* 0x00033b00ff070b82 */ /* 0x000e220000000800 */
[----:B------:R-:W-:Y:S01]  /*12c30*/  IMAD.IADD R5, R5, 0x1, R3 ;  /* 0x0000000105057824 */ /* 0x000fe200078e0203 */
[----:B------:R-:W-:Y:S01]  /*12c40*/  SHF.R.S32.HI R12, RZ, 0x3, R12 ;  /* 0x00000003ff0c7819 */ /* 0x000fe2000001140c */
[----:B------:R-:W-:-:S02]  /*12c50*/  IMAD R3, R13, UR4, RZ ;  /* 0x000000040d037c24 */ /* 0x000fc4000f8e02ff */
[----:B------:R-:W-:Y:S02]  /*12c60*/  VIADD R43, R192, 0x40 ;  /* 0x00000040c02b7836 */ /* 0x000fe40000000000 */
[----:B------:R-:W-:Y:S01]  /*12c70*/  IMAD.IADD R8, R24, 0x1, -R8 ;  /* 0x0000000118087824 */ /* 0x000fe200078e0a08 */
[----:B------:R-:W3:Y:S01]  /*12c80*/  @P0 LDC R9, c[0x0][0xcf0] ;  /* 0x00033c00ff090b82 */ /* 0x000ee20000000800 */
[C---:B------:R-:W-:Y:S02]  /*12c90*/  IMAD R3, R28.reuse, UR5, R3 ;  /* 0x000000051c037c24 */ /* 0x040fe4000f8e0203 */
[----:B------:R-:W-:Y:S01]  /*12ca0*/  IMAD.WIDE.U32 R4, R28, UR4, R4 ;  /* 0x000000041c047c25 */ /* 0x000fe2000f8e0004 */
[----:B------:R-:W-:Y:S01]  /*12cb0*/  ULDC.64 UR4, c[0x0][0xbf0] ;  /* 0x0002fc0000047ab9 */ /* 0x000fe20000000a00 */
[-C--:B--2---:R-:W-:Y:S02]  /*12cc0*/  ISETP.GE.AND P1, PT, R43, R21.reuse, PT ;  /* 0x000000152b00720c */ /* 0x084fe40003f26270 */
[----:B------:R-:W-:Y:S01]  /*12cd0*/  IMAD R6, R8, 0x20, R12 ;  /* 0x0000002008067824 */ /* 0x000fe200078e020c */
[----:B------:R-:W-:Y:S01]  /*12ce0*/  ISETP.GE.AND P2, PT, R192, R21, PT ;  /* 0x00000015c000720c */ /* 0x000fe20003f46270 */
[----:B------:R-:W-:Y:S01]  /*12cf0*/  IMAD.IADD R5, R5, 0x1, R3 ;  /* 0x0000000105057824 */ /* 0x000fe200078e0203 */
[----:B------:R-:W-:Y:S01]  /*12d00*/  SEL R10, RZ, 0xffffffff, P1 ;  /* 0xffffffffff0a7807 */ /* 0x000fe20000800000 */
[----:B------:R-:W-:-:S02]  /*12d10*/  IMAD R3, R14, UR4, RZ ;  /* 0x000000040e037c24 */ /* 0x000fc4000f8e02ff */
[----:B------:R-:W-:Y:S02]  /*12d20*/  IMAD R8, R20, 0x40, R6 ;  /* 0x0000004014087824 */ /* 0x000fe400078e0206 */
[C---:B------:R-:W-:Y:S02]  /*12d30*/  IMAD R3, R15.reuse, UR5, R3 ;  /* 0x000000050f037c24 */ /* 0x040fe4000f8e0203 */
[----:B------:R-:W-:Y:S01]  /*12d40*/  IMAD.WIDE.U32 R4, R15, UR4, R4 ;  /* 0x000000040f047c25 */ /* 0x000fe2000f8e0004 */
[----:B------:R-:W-:-:S03]  /*12d50*/  ULDC.64 UR4, c[0x0][0xbe0] ;  /* 0x0002f80000047ab9 */ /* 0x000fc60000000a00 */
[----:B------:R-:W-:Y:S01]  /*12d60*/  VIADD R41, R192, 0x80 ;  /* 0x00000080c0297836 */ /* 0x000fe20000000000 */
[----:B------:R-:W-:Y:S01]  /*12d70*/  IADD3 R5, R5, R3, RZ ;  /* 0x0000000305057210 */ /* 0x000fe20007ffe0ff */
[----:B0-----:R-:W-:Y:S01]  /*12d80*/  @P0 IMAD.HI.U32 R6, R8, R7, RZ ;  /* 0x0000000708060227 */ /* 0x001fe200078e00ff */
[----:B------:R-:W-:Y:S02]  /*12d90*/  SEL R7, RZ, 0x1, P2 ;  /* 0x00000001ff077807 */ /* 0x000fe40001000000 */
[----:B------:R-:W-:Y:S01]  /*12da0*/  ISETP.GE.AND P2, PT, R41, R21, PT ;  /* 0x000000152900720c */ /* 0x000fe20003f46270 */
[----:B------:R-:W-:Y:S02]  /*12db0*/  IMAD.SHL.U32 R10, R10, 0x2, RZ ;  /* 0x000000020a0a7824 */ /* 0x000fe400078e00ff */
[C---:B------:R-:W-:Y:S02]  /*12dc0*/  VIADD R39, R192.reuse, 0xc0 ;  /* 0x000000c0c0277836 */ /* 0x040fe40000000000 */
        /* <DEDUP_REMOVED lines=9> */
[----:B------:R-:W-:-:S02]  /*12e60*/  SHF.R.S32.HI R6, RZ, 0x1f, R3 ;  /* 0x0000001fff067819 */ /* 0x000fc40000011403 */
[----:B------:R-:W-:Y:S01]  /*12e70*/  SEL R11, RZ, 0xffffffff, P1 ;  /* 0xffffffffff0b7807 */ /* 0x000fe20000800000 */
[----:B------:R-:W-:Y:S01]  /*12e80*/  IMAD.SHL.U32 R10, R10, 0x4, RZ ;  /* 0x000000040a0a7824 */ /* 0x000fe200078e00ff */
[----:B------:R-:W-:Y:S01]  /*12e90*/  ISETP.GE.AND P0, PT, R37, R21, PT ;  /* 0x000000152500720c */ /* 0x000fe20003f06270 */
[----:B------:R-:W-:Y:S02]  /*12ea0*/  IMAD R6, R6, UR4, RZ ;  /* 0x0000000406067c24 */ /* 0x000fe4000f8e02ff */
[----:B------:R-:W-:Y:S01]  /*12eb0*/  IMAD.SHL.U32 R11, R11, 0x8, RZ ;  /* 0x000000080b0b7824 */ /* 0x000fe200078e00ff */
[----:B------:R-:W-:Y:S01]  /*12ec0*/  LOP3.LUT R0, R10, 0x4, R9, 0xe2, !PT ;  /* 0x000000040a007812 */ /* 0x000fe200078ee209 */
[----:B------:R-:W-:Y:S02]  /*12ed0*/  IMAD R7, R29, R7, R8 ;  /* 0x000000071d077224 */ /* 0x000fe400078e0208 */
[----:B------:R-:W-:Y:S01]  /*12ee0*/  IMAD R9, R3, UR5, R6 ;  /* 0x0000000503097c24 */ /* 0x000fe2000f8e0206 */
[----:B------:R-:W-:Y:S01]  /*12ef0*/  SEL R6, RZ, 0xffffffff, P0 ;  /* 0xffffffffff067807 */ /* 0x000fe20000000000 */
[----:B------:R-:W-:Y:S01]  /*12f00*/  VIADD R35, R192, 0x140 ;  /* 0x00000140c0237836 */ /* 0x000fe20000000000 */
[----:B------:R-:W-:Y:S01]  /*12f10*/  LOP3.LUT R3, R11, 0x8, R0, 0xe2, !PT ;  /* 0x000000080b037812 */ /* 0x000fe200078ee200 */
[----:B------:R-:W-:Y:S01]  /*12f20*/  ULDC.64 UR4, c[0x0][0xbd8] ;  /* 0x0002f60000047ab9 */ /* 0x000fe20000000a00 */
[----:B------:R-:W-:Y:S01]  /*12f30*/  SHF.R.S32.HI R0, RZ, 0x1f, R7 ;  /* 0x0000001fff007819 */ /* 0x000fe20000011407 */
[----:B------:R-:W-:Y:S01]  /*12f40*/  IMAD.SHL.U32 R6, R6, 0x10, RZ ;  /* 0x0000001006067824 */ /* 0x000fe200078e00ff */
[----:B------:R-:W-:Y:S01]  /*12f50*/  ISETP.GE.AND P0, PT, R35, R21, PT ;  /* 0x000000152300720c */ /* 0x000fe20003f06270 */
[----:B------:R-:W-:-:S02]  /*12f60*/  VIADD R33, R192, 0x180 ;  /* 0x00000180c0217836 */ /* 0x000fc40000000000 */
[----:B------:R-:W-:Y:S01]  /*12f70*/  IMAD R0, R0, UR4, RZ ;  /* 0x0000000400007c24 */ /* 0x000fe2000f8e02ff */
[----:B------:R-:W-:Y:S01]  /*12f80*/  LOP3.LUT R6, R6, 0x10, R3, 0xe2, !PT ;  /* 0x0000001006067812 */ /* 0x000fe200078ee203 */
[----:B------:R-:W-:Y:S01]  /*12f90*/  IMAD.IADD R5, R5, 0x1, R9 ;  /* 0x0000000105057824 */ /* 0x000fe200078e0209 */
[----:B------:R-:W-:Y:S01]  /*12fa0*/  SEL R8, RZ, 0xffffffff, P0 ;  /* 0xffffffffff087807 */ /* 0x000fe20000000000 */
[----:B------:R-:W-:Y:S01]  /*12fb0*/  IMAD R3, R7, UR5, R0 ;  /* 0x0000000507037c24 */ /* 0x000fe2000f8e0200 */
[----:B------:R-:W-:Y:S01]  /*12fc0*/  ISETP.GE.AND P0, PT, R33, R21, PT ;  /* 0x000000152100720c */ /* 0x000fe20003f06270 */
[----:B------:R-:W-:Y:S02]  /*12fd0*/  IMAD R0, R20, 0x40, R12 ;  /* 0x0000004014007824 */ /* 0x000fe400078e020c */
[----:B------:R-:W-:Y:S01]  /*12fe0*/  IMAD.WIDE.U32 R4, R7, UR4, R4 ;  /* 0x0000000407047c25 */ /* 0x000fe2000f8e0004 */
[----:B------:R-:W-:Y:S01]  /*12ff0*/  SEL R7, RZ, 0x40, P0 ;  /* 0x00000040ff077807 */ /* 0x000fe20000000000 */
[----:B------:R-:W-:Y:S01]  /*13000*/  ULDC.64 UR4, c[0x0][0xb80] ;  /* 0x0002e00000047ab9 */ /* 0x000fe20000000a00 */
[----:B------:R-:W-:Y:S01]  /*13010*/  ISETP.GE.AND P0, PT, R0, R31, PT ;  /* 0x0000001f0000720c */ /* 0x000fe20003f06270 */
[----:B------:R-:W-:Y:S01]  /*13020*/  IMAD.SHL.U32 R9, R8, 0x20, RZ ;  /* 0x0000002008097824 */ /* 0x000fe200078e00ff */
[----:B------:R-:W-:Y:S01]  /*13030*/  IADD3 R3, R5, R3, RZ ;  /* 0x0000000305037210 */ /* 0x000fe20007ffe0ff */
[----:B------:R-:W-:Y:S01]  /*13040*/  VIADD R30, R192, 0x1c0 ;  /* 0x000001c0c01e7836 */ /* 0x000fe20000000000 */
[----:B------:R-:W-:Y:S01]  /*13050*/  LEA R20, P1, R4, UR4, 0x1 ;  /* 0x0000000404147c11 */ /* 0x000fe2000f8208ff */
[C---:B------:R-:W-:Y:S01]  /*13060*/  VIADD R32, R192.reuse, 0x1c0 ;  /* 0x000001c0c0207836 */ /* 0x040fe20000000000 */
        /* <DEDUP_REMOVED lines=53> */
.L_x_4580:
[----:B------:R-:W-:Y:S05]  /*133c0*/  BSYNC B1 ;  /* 0x0000000000017941 */ /* 0x000fea0003800000 */
.L_x_4579:
        /* <DEDUP_REMOVED lines=36> */
.L_x_4575:
[----:B------:R-:W-:Y:S05]  /*13610*/  BSYNC B0 ;  /* 0x0000000000007941 */ /* 0x000fea0003800000 */
.L_x_4569:
[----:B------:R-:W-:Y:S02]  /*13620*/  ULDC UR4, c[0x0][0xd3c] ;  /* 0x00034f0000047ab9 */ /* 0x000fe40000000800 */
[----:B------:R-:W-:-:S13]  /*13630*/  ISETP.GE.AND P0, PT, R27, UR4, PT ;  /* 0x000000041b007c0c */ /* 0x000fda000bf06270 */
[----:B------:R-:W-:Y:S05]  /*13640*/  @!P0 BRA `(.L_x_4581) ;  /* 0xfffffedc00d88947 */ /* 0x000fea000383ffff */
[----:B------:R-:W-:Y:S05]  /*13650*/  BRA `(.L_x_4460) ;  /* 0x0000007c00e87947 */ /* 0x000fea0003800000 */
.L_x_4458:
[----:B------:R-:W-:-:S08]  /*13660*/  NOP ;  /* 0x0000000000007918 */ /* 0x000fd00000000000 */
[----:B------:R-:W0:-:S00]  /*13670*/  USETMAXREG.DEALLOC.CTAPOOL 0x28 ;  /* 0x00000028000079c8 */ /* 0x000e0000080e0500 */
        /* <DEDUP_REMOVED lines=14> */
.L_x_4582:
        /* <DEDUP_REMOVED lines=41> */
.L_x_4588:
        /* <DEDUP_REMOVED lines=12> */
.L_x_4587:
[----:B------:R-:W-:Y:S05]  /*13ab0*/  BSYNC B0 ;  /* 0x0000000000007941 */ /* 0x000fea0003800000 */
.L_x_4586:
        /* <DEDUP_REMOVED lines=21> */
.L_x_4584:
        /* <DEDUP_REMOVED lines=15> */
.L_x_4589:
        /* <DEDUP_REMOVED lines=28> */
.L_x_4585:
[----:B------:R-:W-:Y:S02]  /*13ec0*/  IMAD.MOV.U32 R17, RZ, RZ, RZ ;  /* 0x000000ffff117224 */ /* 0x000fe400078e00ff */
[----:B------:R-:W-:Y:S02]  /*13ed0*/  IMAD.U32 R16, RZ, RZ, UR6 ;  /* 0x00000006ff107e24 */ /* 0x000fe4000f8e00ff */
[----:B------:R-:W-:-:S07]  /*13ee0*/  IMAD.MOV.U32 R18, RZ, RZ, RZ ;  /* 0x000000ffff127224 */ /* 0x000fce00078e00ff */
.L_x_4590:
[----:B------:R-:W-:-:S13]  /*13ef0*/  ISETP.NE.AND P0, PT, R5, RZ, PT ;  /* 0x000000ff0500720c */ /* 0x000fda0003f05270 */
[----:B------:R-:W0:Y:S01]  /*13f00*/  @!P0 S2R R3, SR_CgaCtaId ;  /* 0x0000000000038919 */ /* 0x000e220000008800 */
[----:B------:R-:W-:-:S04]  /*13f10*/  @!P0 MOV R2, 0x400 ;  /* 0x0000040000028802 */ /* 0x000fc80000000f00 */
[----:B0-----:R-:W-:-:S05]  /*13f20*/  @!P0 LEA R2, R3, R2, 0x18 ;  /* 0x0000000203028211 */ /* 0x001fca00078ec0ff */
[----:B------:R1:W-:Y:S01]  /*13f30*/  @!P0 STS.128 [R2+0x388d0], R16 ;  /* 0x0388d01002008388 */ /* 0x0003e20000000c00 */
[----:B------:R-:W-:Y:S06]  /*13f40*/  BAR.ARV 0x5, 0x180 ;  /* 0x0146000000007b1d */ /* 0x000fec0000002000 */
.L_x_4583:
[----:B------:R2:W-:Y:S01]  /*13f50*/  STL [R1+0x28], RZ ;  /* 0x000028ff01007387 */ /* 0x0005e20000100800 */
[----:B------:R-:W-:Y:S01]  /*13f60*/  ULDC UR4, c[0x0][0xd3c] ;  /* 0x00034f0000047ab9 */ /* 0x000fe20000000800 */
[----:B------:R-:W-:Y:S01]  /*13f70*/  IMAD.MOV.U32 R28, RZ, RZ, 0x1 ;  /* 0x00000001ff1c7424 */ /* 0x000fe200078e00ff */
[----:B0-----:R-:W-:Y:S01]  /*13f80*/  ISETP.GE.AND P0, PT, R19, UR4, PT ;  /* 0x0000000413007c0c */ /* 0x001fe2000bf06270 */
[----:B------:R-:W-:-:S12]  /*13f90*/  IMAD.MOV.U32 R25, RZ, RZ, RZ ;  /* 0x000000ffff197224 */ /* 0x000fd800078e00ff */
[----:B--2---:R-:W-:Y:S05]  /*13fa0*/  @P0 BRA `(.L_x_4591) ;  /* 0x0000007000b80947 */ /* 0x004fea0003800000 */
[----:B------:R-:W2:Y:S01]  /*13fb0*/  LDL R4, [R1+0x8] ;  /* 0x0000080001047983 */ /* 0x000ea20000100800 */
[----:B------:R-:W0:Y:S01]  /*13fc0*/  S2UR UR5, SR_CgaCtaId ;  /* 0x00000000000579c3 */ /* 0x000e220000008800 */
[C---:B-1----:R-:W-:Y:S01]  /*13fd0*/  IMAD.SHL.U32 R2, R0.reuse, 0x8, RZ ;  /* 0x0000000800027824 */ /* 0x042fe200078e00ff */
[----:B------:R-:W-:Y:S01]  /*13fe0*/  LOP3.LUT R5, R0, 0x7f, RZ, 0xc0, !PT ;  /* 0x0000007f00057812 */ /* 0x000fe200078ec0ff */
[----:B------:R-:W-:Y:S01]  /*13ff0*/  UMOV UR4, 0x400 ;  /* 0x0000040000047882 */ /* 0x000fe20000000000 */
[----:B------:R-:W-:Y:S01]  /*14000*/  BSSY B8, `(.L_x_4591) ;  /* 0x0000728000087945 */ /* 0x000fe20003800000 */
[----:B------:R-:W-:Y:S02]  /*14010*/  MOV R29, 0x1 ;  /* 0x00000001001d7802 */ /* 0x000fe40000000f00 */
[----:B------:R-:W-:Y:S02]  /*14020*/  CS2R R24, SRZ ;  /* 0x0000000000187805 */ /* 0x000fe4000001ff00 */
[C---:B------:R-:W-:Y:S01]  /*14030*/  LOP3.LUT R3, R2.reuse, 0x1f8, RZ, 0xc0, !PT ;  /* 0x000001f802037812 */ /* 0x040fe200078ec0ff */
[----:B------:R-:W-:Y:S01]  /*14040*/  IMAD.SHL.U32 R36, R5, 0x8, RZ ;  /* 0x0000000805247824 */ /* 0x000fe200078e00ff */
[----:B------:R-:W-:Y:S01]  /*14050*/  LOP3.LUT R2, R2, 0x38, RZ, 0xc0, !PT ;  /* 0x0000003802027812 */ /* 0x000fe200078ec0ff */
[----:B------:R-:W-:Y:S01]  /*14060*/  IMAD.MOV.U32 R28, RZ, RZ, 0x1 ;  /* 0x00000001ff1c7424 */ /* 0x000fe200078e00ff */
[----:B------:R-:W-:Y:S01]  /*14070*/  LOP3.LUT R3, R3, 0x38, R0, 0x78, !PT ;  /* 0x0000003803037812 */ /* 0x000fe200078e7800 */
[----:B------:R-:W-:Y:S01]  /*14080*/  IMAD.SHL.U32 R0, R0, 0x10, RZ ;  /* 0x0000001000007824 */ /* 0x000fe200078e00ff */
[----:B------:R-:W-:Y:S01]  /*14090*/  ULDC.64 UR38, c[0x0][0x198] ;  /* 0x0000660000267ab9 */ /* 0x000fe20000000a00 */
[----:B------:R-:W-:Y:S01]  /*140a0*/  ULDC UR36, c[0x0][0xc] ;  /* 0x0000030000247ab9 */ /* 0x000fe20000000800 */
[----:B------:R-:W-:-:S02]  /*140b0*/  LOP3.LUT R36, R3, 0x200, R36, 0xf8, !PT ;  /* 0x0000020003247812 */ /* 0x000fc400078ef824 */
[----:B------:R-:W-:-:S04]  /*140c0*/  SHF.R.U32.HI R3, RZ, 0x3, R5 ;  /* 0x00000003ff037819 */ /* 0x000fc80000011605 */
[----:B------:R-:W-:Y:S02]  /*140d0*/  LOP3.LUT R3, R3, 0x70, R0, 0xf8, !PT ;  /* 0x0000007003037812 */ /* 0x000fe400078ef800 */
[C---:B------:R-:W-:Y:S01]  /*140e0*/  LOP3.LUT R0, R2.reuse, 0x40, RZ, 0xfc, !PT ;  /* 0x0000004002007812 */ /* 0x040fe200078efcff */
[----:B0-----:R-:W-:Y:S01]  /*140f0*/  ULEA UR4, UR5, UR4, 0x18 ;  /* 0x0000000405047291 */ /* 0x001fe2000f8ec03f */
[C---:B------:R-:W-:Y:S02]  /*14100*/  LOP3.LUT R3, R2.reuse, 0xc0, RZ, 0xfc, !PT ;  /* 0x000000c002037812 */ /* 0x040fe400078efcff */
[C---:B------:R-:W-:Y:S02]  /*14110*/  LOP3.LUT R0, R2.reuse, 0x100, RZ, 0xfc, !PT ;  /* 0x0000010002007812 */ /* 0x040fe400078efcff */
[C---:B------:R-:W-:Y:S01]  /*14120*/  LOP3.LUT R3, R2.reuse, 0x180, RZ, 0xfc, !PT ;  /* 0x0000018002037812 */ /* 0x040fe200078efcff */
[----:B------:R-:W-:Y:S01]  /*14130*/  IMAD.U32 R23, RZ, RZ, UR4 ;  /* 0x00000004ff177e24 */ /* 0x000fe2000f8e00ff */
[----:B------:R-:W-:-:S03]  /*14140*/  LOP3.LUT R0, R2, 0x1c0, RZ, 0xfc, !PT ;  /* 0x000001c002007812 */ /* 0x000fc600078efcff */
[----:B------:R-:W-:Y:S01]  /*14150*/  IMAD R26, R36, 0x2, R23 ;  /* 0x00000002241a7824 */ /* 0x000fe200078e0217 */
[----:B--2---:R-:W-:-:S05]  /*14160*/  LOP3.LUT R4, R4, 0x2, RZ, 0xfc, !PT ;  /* 0x0000000204047812 */ /* 0x004fca00078efcff */
[----:B------:R0:W-:Y:S04]  /*14170*/  STL [R1+0x4c], R4 ;  /* 0x00004c0401007387 */ /* 0x0001e80000100800 */
[----:B------:R1:W-:Y:S01]  /*14180*/  STL [R1+0x28], RZ ;  /* 0x000028ff01007387 */ /* 0x0003e20000100800 */
[C---:B0-----:R-:W-:Y:S02]  /*14190*/  LOP3.LUT R4, R2.reuse, 0x80, RZ, 0xfc, !PT ;  /* 0x0000008002047812 */ /* 0x041fe400078efcff */
[----:B-1----:R-:W-:-:S07]  /*141a0*/  LOP3.LUT R4, R2, 0x140, RZ, 0xfc, !PT ;  /* 0x0000014002047812 */ /* 0x002fce00078efcff */
.L_x_4704:
[----:B0-----:R-:W0:Y:S02]  /*141b0*/  LDC.64 R2, c[0x0][0xd88] ;  /* 0x00036200ff027b82 */ /* 0x001e240000000a00 */
[----:B0-----:R-:W-:-:S05]  /*141c0*/  IMAD.WIDE R2, R19, 0x4, R2 ;  /* 0x0000000413027825 */ /* 0x001fca00078e0202 */
[----:B--2---:R-:W2:Y:S01]  /*141d0*/  LDG.E R37, desc[UR40][R2.64] ;  /* 0x0000002802257981 */ /* 0x004ea2000c1e1900 */
[----:B------:R-:W-:Y:S05]  /*141e0*/  YIELD ;  /* 0x0000000000007946 */ /* 0x000fea0003800000 */
[----:B------:R-:W-:Y:S01]  /*141f0*/  ULDC.64 UR4, c[0x0][0xb20] ;  /* 0x0002c80000047ab9 */ /* 0x000fe20000000a00 */
[----:B------:R-:W-:Y:S01]  /*14200*/  IMAD.MOV.U32 R34, RZ, RZ, RZ ;  /* 0x000000ffff227224 */ /* 0x000fe200078e00ff */
[----:B------:R-:W-:Y:S01]  /*14210*/  ISETP.NE.U32.AND P0, PT, RZ, UR4, PT ;  /* 0x00000004ff007c0c */ /* 0x000fe2000bf05070 */
[----:B---3--:R-:W-:Y:S01]  /*14220*/  IMAD.MOV.U32 R6, RZ, RZ, RZ ;  /* 0x000000ffff067224 */ /* 0x008fe200078e00ff */
[----:B------:R-:W-:Y:S01]  /*14230*/  ULDC.64 UR8, c[0x0][0xb10] ;  /* 0x0002c40000087ab9 */ /* 0x000fe20000000a00 */
[----:B------:R-:W-:Y:S01]  /*14240*/  ULDC.64 UR6, c[0x0][0xb08] ;  /* 0x0002c20000067ab9 */ /* 0x000fe20000000a00 */
[----:B------:R-:W-:-:S02]  /*14250*/  ISETP.NE.AND.EX P0, PT, RZ, UR5, PT, P0 ;  /* 0x00000005ff007c0c */ /* 0x000fc4000bf05300 */
        /* <DEDUP_REMOVED lines=9> */
[----:B------:R-:W-:Y:S01]  /*142f0*/  ISETP.NE.U32.AND P2, PT, RZ, UR8, PT ;  /* 0x00000008ff007c0c */ /* 0x000fe2000bf45070 */
[----:B0-----:R-:W-:Y:S01]  /*14300*/  IMAD.MOV.U32 R0, RZ, RZ, RZ ;  /* 0x000000ffff007224 */ /* 0x001fe200078e00ff */
[----:B------:R-:W-:Y:S02]  /*14310*/  ISETP.NE.AND.EX P0, PT, RZ, UR5, PT, P0 ;  /* 0x00000005ff007c0c */ /* 0x000fe4000bf05300 */
[----:B------:R-:W-:Y:S02]  /*14320*/  ISETP.NE.AND.EX P2, PT, RZ, UR9, PT, P2 ;  /* 0x00000009ff007c0c */ /* 0x000fe4000bf45320 */
[----:B------:R-:W-:Y:S02]  /*14330*/  ISETP.NE.U32.AND P1, PT, RZ, UR6, PT ;  /* 0x00000006ff007c0c */ /* 0x000fe4000bf25070 */
[----:B-1----:R-:W-:-:S02]  /*14340*/  IADD3 R2, P3, R27, UR4, RZ ;  /* 0x000000041b027c10 */ /* 0x002fc4000ff7e0ff */
[----:B------:R-:W-:Y:S02]  /*14350*/  ISETP.NE.AND.EX P1, PT, RZ, UR7, PT, P1 ;  /* 0x00000007ff007c0c */ /* 0x000fe4000bf25310 */
[----:B------:R-:W-:Y:S02]  /*14360*/  IADD3.X R3, R30, UR5, RZ, P3, !PT ;  /* 0x000000051e037c10 */ /* 0x000fe40009ffe4ff */
[----:B------:R-:W-:-:S03]  /*14370*/  IADD3 R4, P4, R27, UR6, RZ ;  /* 0x000000061b047c10 */ /* 0x000fc6000ff9e0ff */
[----:B------:R-:W2:Y:S01]  /*14380*/  @P0 LDG.E R6, desc[UR40][R2.64] ;  /* 0x0000002802060981 */ /* 0x000ea2000c1e1900 */
[----:B------:R-:W-:Y:S01]  /*14390*/  ULDC UR4, c[0x0][0x288] ;  /* 0x0000a20000047ab9 */ /* 0x000fe20000000800 */
[----:B------:R-:W-:Y:S01]  /*143a0*/  IADD3.X R5, R30, UR7, RZ, P4, !PT ;  /* 0x000000071e057c10 */ /* 0x000fe2000a7fe4ff */
[----:B------:R-:W-:Y:S01]  /*143b0*/  IMAD.U32 R8, RZ, RZ, UR4 ;  /* 0x00000004ff087e24 */ /* 0x000fe2000f8e00ff */
[----:B------:R-:W-:-:S03]  /*143c0*/  ULDC.64 UR4, c[0x0][0x418] ;  /* 0x0001060000047ab9 */ /* 0x000fc60000000a00 */
[----:B------:R-:W5:Y:S04]  /*143d0*/  @P1 LDG.E R0, desc[UR40][R4.64] ;  /* 0x0000002804001981 */ /* 0x000f68000c1e1900 */
[----:B--2---:R0:W-:Y:S02]  /*143e0*/  STL [R1], R6 ;  /* 0x0000000601007387 */ /* 0x0041e40000100800 */
        /* <DEDUP_REMOVED lines=19> */
.L_x_4592:
        /* <DEDUP_REMOVED lines=9> */
.L_x_4593:
        /* <DEDUP_REMOVED lines=9> */
.L_x_4594:
[----:B-1----:R-:W2:Y:S04]  /*14640*/  @P1 LDG.E R2, desc[UR40][R4.64] ;  /* 0x0000002804021981 */ /* 0x002ea8000c1e1900 */
[----:B------:R-:W2:Y:S01]  /*14650*/  @P1 LDG.E R4, desc[UR40][R4.64+0x4] ;  /* 0x0000042804041981 */ /* 0x000ea2000c1e1900 */
[----:B-----5:R-:W-:Y:S01]  /*14660*/  IMAD.IADD R7, R7, 0x1, -R34 ;  /* 0x0000000107077824 */ /* 0x020fe200078e0a22 */
[----:B------:R-:W-:Y:S01]  /*14670*/  BSSY B0, `(.L_x_4595) ;  /* 0x00001ae000007945 */ /* 0x000fe20003800000 */
[----:B--2---:R-:W-:-:S04]  /*14680*/  @P1 IMAD.IADD R6, R4, 0x1, -R2 ;  /* 0x0000000104061824 */ /* 0x004fc800078e0a02 */
[----:B------:R-:W-:-:S05]  /*14690*/  IMAD.IADD R3, R7, 0x1, R6 ;  /* 0x0000000107037824 */ /* 0x000fca00078e0206 */
[----:B------:R-:W-:Y:S01]  /*146a0*/  IADD3 R2, R3, 0x3f, RZ ;  /* 0x0000003f03027810 */ /* 0x000fe20007ffe0ff */
[----:B------:R1:W-:Y:S03]  /*146b0*/  STL [R1+0x10], R3 ;  /* 0x0000100301007387 */ /* 0x0003e60000100800 */
        /* <DEDUP_REMOVED lines=24> */
.L_x_4749:
[----:B--2---:R-:W-:Y:S02]  /*14840*/  ISETP.NE.AND P0, PT, R14, RZ, PT ;  /* 0x000000ff0e00720c */ /* 0x004fe40003f05270 */
[----:B------:R-:W-:-:S11]  /*14850*/  PLOP3.LUT P6, PT, PT, PT, PT, 0x8, 0x0 ;  /* 0x000000000000781c */ /* 0x000fd60003fce170 */
[----:B------:R-:W-:Y:S05]  /*14860*/  @P0 BRA `(.L_x_4598) ;  /* 0x00000000000c0947 */ /* 0x000fea0003800000 */
[----:B------:R-:W-:-:S03]  /*14870*/  UMOV UR4, 0xffffffff ;  /* 0xffffffff00047882 */ /* 0x000fc60000000000 */
[----:B------:R-:W-:Y:S05]  /*14880*/  BRA.DIV UR4, `(.L_x_4599) ;  /* 0x0000007a042c7947 */ /* 0x000fea000b800000 */
[----:B------:R-:W-:-:S13]  /*14890*/  ELECT P6, URZ, PT ;  /* 0x00000000003f782f */ /* 0x000fda00038c0000 */
.L_x_4598:
[----:B-1----:R-:W2:Y:S01]  /*148a0*/  LDL R3, [R1+0x28] ;  /* 0x0000280001037983 */ /* 0x002ea20000100800 */
[----:B------:R-:W-:Y:S01]  /*148b0*/  BSSY B1, `(.L_x_4600) ;  /* 0x0000008000017945 */ /* 0x000fe20003800000 */
[----:B--2---:R-:W-:-:S05]  /*148c0*/  VIADD R3, R3, 0x1 ;  /* 0x0000000103037836 */ /* 0x004fca0000000000 */
[----:B------:R-:W-:-:S04]  /*148d0*/  LEA.HI R6, R3, R3, RZ, 0x1 ;  /* 0x0000000303067211 */ /* 0x000fc800078f08ff */
[----:B------:R-:W-:-:S05]  /*148e0*/  LOP3.LUT R6, R6, 0xfffffffe, RZ, 0xc0, !PT ;  /* 0xfffffffe06067812 */ /* 0x000fca00078ec0ff */
[----:B------:R-:W-:-:S05]  /*148f0*/  IMAD.IADD R3, R3, 0x1, -R6 ;  /* 0x0000000103037824 */ /* 0x000fca00078e0a06 */
[----:B------:R-:W-:-:S04]  /*14900*/  SHF.L.U32 R3, R3, 0x1f, RZ ;  /* 0x0000001f03037819 */ /* 0x000fc800000006ff */
[----:B------:R-:W1:Y:S02]  /*14910*/  SYNCS.PHASECHK.TRANS64.TRYWAIT P0, [R23+URZ+0x38820], R3 ;  /* 0x03882003170075a7 */ /* 0x000e64000800017f */
[----:B-1----:R-:W-:Y:S05]  /*14920*/  @!P0 BRA `(.L_x_4601) ;  /* 0x0000007800248947 */ /* 0x002fea0003800000 */
.L_x_4752:
[----:B------:R-:W-:Y:S05]  /*14930*/  BSYNC B1 ;  /* 0x0000000000017941 */ /* 0x000fea0003800000 */
.L_x_4600:
        /* <DEDUP_REMOVED lines=10> */
.L_x_4753:
[----:B------:R-:W-:Y:S05]  /*149e0*/  BSYNC B2 ;  /* 0x0000000000027941 */ /* 0x000fea0003800000 */
.L_x_4604:
        /* <DEDUP_REMOVED lines=9> */
.L_x_4607:
[----:B------:R-:W-:Y:S05]  /*14a80*/  BSYNC B2 ;  /* 0x0000000000027941 */ /* 0x000fea0003800000 */
.L_x_4606:
[----:B------:R-:W-:Y:S01]  /*14a90*/  IMAD.MOV.U32 R12, RZ, RZ, RZ ;  /* 0x000000ffff0c7224 */ /* 0x000fe200078e00ff */
[----:B------:R-:W-:Y:S01]  /*14aa0*/  UIADD3 UR4, UP0, UR38, 0x570, URZ ;  /* 0x0000057026047890 */ /* 0x000fe2000ff1e03f */
[----:B------:R-:W-:Y:S01]  /*14ab0*/  IMAD R7, R2, 0x40, R0 ;  /* 0x0000004002077824 */ /* 0x000fe200078e0200 */
[----:B------:R-:W-:Y:S01]  /*14ac0*/  PLOP3.LUT P0, PT, PT, PT, PT, 0x80, 0x0 ;  /* 0x000000000000781c */ /* 0x000fe20003f0f070 */
[----:B0-----:R-:W-:Y:S01]  /*14ad0*/  IMAD R8, R24, 0x2000, R23 ;  /* 0x0000200018087824 */ /* 0x001fe200078e0217 */
[----:B------:R-:W-:Y:S01]  /*14ae0*/  R2UR UR10, R12 ;  /* 0x000000000c0a72ca */ /* 0x000fe200000e0000 */
[----:B------:R-:W-:Y:S01]  /*14af0*/  VIADD R7, R7, 0xffffffc0 ;  /* 0xffffffc007077836 */ /* 0x000fe20000000000 */
[----:B------:R-:W-:Y:S01]  /*14b00*/  UIADD3.X UR5, URZ, UR39, URZ, UP0, !UPT ;  /* 0x000000273f057290 */ /* 0x000fe200087fe43f */
[----:B------:R-:W-:Y:S01]  /*14b10*/  VIADD R8, R8, 0x22400 ;  /* 0x0002240008087836 */ /* 0x000fe20000000000 */
[----:B------:R-:W-:Y:S01]  /*14b20*/  UMOV UR6, 0x0 ;  /* 0x0000000000067882 */ /* 0x000fe20000000000 */
[----:B------:R-:W-:Y:S01]  /*14b30*/  VIADD R9, R3, 0x38890 ;  /* 0x0003889003097836 */ /* 0x000fe20000000000 */
[----:B------:R-:W-:-:S09]  /*14b40*/  UMOV UR7, 0x12f00000 ;  /* 0x12f0000000077882 */ /* 0x000fd20000000000 */
.L_x_4608:
        /* <DEDUP_REMOVED lines=13> */
.L_x_4754:
[----:B------:R-:W-:Y:S05]  /*14c20*/  BSYNC B2 ;  /* 0x0000000000027941 */ /* 0x000fea0003800000 */
.L_x_4609:
        /* <DEDUP_REMOVED lines=11> */
.L_x_4612:
[----:B------:R-:W-:Y:S05]  /*14ce0*/  BSYNC B2 ;  /* 0x0000000000027941 */ /* 0x000fea0003800000 */
.L_x_4611:
[----:B------:R-:W-:Y:S01]  /*14cf0*/  R2UR UR10, R12 ;  /* 0x000000000c0a72ca */ /* 0x000fe200000e0000 */
[----:B------:R-:W-:Y:S01]  /*14d00*/  UIADD3 UR4, UP0, UR38, 0x670, URZ ;  /* 0x0000067026047890 */ /* 0x000fe2000ff1e03f */
[----:B------:R-:W-:Y:S01]  /*14d10*/  R2UR UR6, R10 ;  /* 0x000000000a0672ca */ /* 0x000fe200000e0000 */
[----:B01----:R-:W-:Y:S01]  /*14d20*/  VIADD R3, R3, 0x388b0 ;  /* 0x000388b003037836 */ /* 0x003fe20000000000 */
[----:B------:R-:W-:Y:S01]  /*14d30*/  R2UR UR7, R11 ;  /* 0x000000000b0772ca */ /* 0x000fe200000e0000 */
[----:B------:R-:W-:Y:S01]  /*14d40*/  UIADD3.X UR5, URZ, UR39, URZ, UP0, !UPT ;  /* 0x000000273f057290 */ /* 0x000fe200087fe43f */
[----:B------:R-:W-:Y:S02]  /*14d50*/  LEA R6, R24, R23, 0x10 ;  /* 0x0000001718067211 */ /* 0x000fe400078e80ff */
[----:B------:R-:W-:-:S03]  /*14d60*/  PLOP3.LUT P0, PT, PT, PT, PT, 0x80, 0x0 ;  /* 0x000000000000781c */ /* 0x000fc60003f0f070 */
[----:B------:R-:W-:-:S10]  /*14d70*/  VIADD R8, R6, 0x400 ;  /* 0x0000040006087836 */ /* 0x000fd40000000000 */
.L_x_4613:
        /* <DEDUP_REMOVED lines=15> */
.L_x_4614:
        /* <DEDUP_REMOVED lines=15> */
.L_x_4615:
        /* <DEDUP_REMOVED lines=15> */
.L_x_4616:
        /* <DEDUP_REMOVED lines=15> */
.L_x_4617:
        /* <DEDUP_REMOVED lines=15> */
.L_x_4618:
        /* <DEDUP_REMOVED lines=15> */
.L_x_4619:
        /* <DEDUP_REMOVED lines=15> */
.L_x_4620:
        /* <DEDUP_REMOVED lines=10> */
.L_x_4603:
[----:B------:R-:W-:Y:S05]  /*154b0*/  BSYNC B1 ;  /* 0x0000000000017941 */ /* 0x000fea0003800000 */
.L_x_4602:
        /* <DEDUP_REMOVED lines=9> */
.L_x_4640:
        /* <DEDUP_REMOVED lines=11> */
.L_x_4755:
[----:B------:R-:W-:Y:S05]  /*15600*/  BSYNC B2 ;  /* 0x0000000000027941 */ /* 0x000fea0003800000 */
.L_x_4623:
        /* <DEDUP_REMOVED lines=9> */
.L_x_4626:
[----:B------:R-:W-:Y:S05]  /*156a0*/  BSYNC B2 ;  /* 0x0000000000027941 */ /* 0x000fea0003800000 */
.L_x_4625:
[----:B------:R-:W-:Y:S01]  /*156b0*/  IMAD.MOV.U32 R10, RZ, RZ, RZ ;  /* 0x000000ffff0a7224 */ /* 0x000fe200078e00ff */
[----:B------:R-:W-:Y:S01]  /*156c0*/  UIADD3 UR4, UP0, UR38, 0x570, URZ ;  /* 0x0000057026047890 */ /* 0x000fe2000ff1e03f */
[----:B------:R-:W-:Y:S01]  /*156d0*/  IMAD R3, R24, 0x2000, R23 ;  /* 0x0000200018037824 */ /* 0x000fe200078e0217 */
[----:B------:R-:W-:Y:S01]  /*156e0*/  PLOP3.LUT P1, PT, PT, PT, PT, 0x80, 0x0 ;  /* 0x000000000000781c */ /* 0x000fe20003f2f070 */
[----:B------:R-:W-:Y:S01]  /*156f0*/  VIADD R7, R6, 0x38890 ;  /* 0x0003889006077836 */ /* 0x000fe20000000000 */
[----:B------:R-:W-:Y:S01]  /*15700*/  R2UR UR10, R10 ;  /* 0x000000000a0a72ca */ /* 0x000fe200000e0000 */
[----:B------:R-:W-:Y:S01]  /*15710*/  VIADD R3, R3, 0x22400 ;  /* 0x0002240003037836 */ /* 0x000fe20000000000 */
[----:B0-----:R-:W-:Y:S01]  /*15720*/  LEA R8, R9, R0, 0x6 ;  /* 0x0000000009087211 */ /* 0x001fe200078e30ff */
[----:B------:R-:W-:Y:S01]  /*15730*/  UIADD3.X UR5, URZ, UR39, URZ, UP0, !UPT ;  /* 0x000000273f057290 */ /* 0x000fe200087fe43f */
[----:B------:R-:W-:Y:S01]  /*15740*/  UMOV UR6, 0x0 ;  /* 0x0000000000067882 */ /* 0x000fe20000000000 */
[----:B------:R-:W-:-:S10]  /*15750*/  UMOV UR7, 0x12f00000 ;  /* 0x12f0000000077882 */ /* 0x000fd40000000000 */
.L_x_4627:
        /* <DEDUP_REMOVED lines=13> */
.L_x_4756:
[----:B------:R-:W-:Y:S05]  /*15830*/  BSYNC B2 ;  /* 0x0000000000027941 */ /* 0x000fea0003800000 */
.L_x_4628:
        /* <DEDUP_REMOVED lines=11> */
.L_x_4631:
[----:B------:R-:W-:Y:S05]  /*158f0*/  BSYNC B2 ;  /* 0x0000000000027941 */ /* 0x000fea0003800000 */
.L_x_4630:
[----:B------:R-:W-:Y:S01]  /*15900*/  R2UR UR6, R2 ;  /* 0x00000000020672ca */ /* 0x000fe200000e0000 */
[----:B------:R-:W-:Y:S01]  /*15910*/  IMAD R7, R24, 0x10000, R23 ;  /* 0x0001000018077824 */ /* 0x000fe200078e0217 */
[----:B------:R-:W-:Y:S01]  /*15920*/  R2UR UR7, R3 ;  /* 0x00000000030772ca */ /* 0x000fe200000e0000 */
[----:B------:R-:W-:Y:S01]  /*15930*/  UIADD3 UR4, UP0, UR38, 0x670, URZ ;  /* 0x0000067026047890 */ /* 0x000fe2000ff1e03f */
[----:B------:R-:W-:Y:S01]  /*15940*/  R2UR UR10, R10 ;  /* 0x000000000a0a72ca */ /* 0x000fe200000e0000 */
[----:B------:R-:W-:Y:S01]  /*15950*/  VIADD R6, R6, 0x388b0 ;  /* 0x000388b006067836 */ /* 0x000fe20000000000 */
[----:B------:R-:W-:Y:S01]  /*15960*/  PLOP3.LUT P1, PT, PT, PT, PT, 0x80, 0x0 ;  /* 0x000000000000781c */ /* 0x000fe20003f2f070 */
[----:B------:R-:W-:Y:S01]  /*15970*/  VIADD R10, R7, 0x400 ;  /* 0x00000400070a7836 */ /* 0x000fe20000000000 */
[----:B------:R-:W-:-:S12]  /*15980*/  UIADD3.X UR5, URZ, UR39, URZ, UP0, !UPT ;  /* 0x000000273f057290 */ /* 0x000fd800087fe43f */
.L_x_4632:
        /* <DEDUP_REMOVED lines=15> */
.L_x_4633:
        /* <DEDUP_REMOVED lines=15> */
.L_x_4634:
        /* <DEDUP_REMOVED lines=15> */
.L_x_4635:
        /* <DEDUP_REMOVED lines=15> */
.L_x_4636:
        /* <DEDUP_REMOVED lines=15> */
.L_x_4637:
        /* <DEDUP_REMOVED lines=15> */
.L_x_4638:
        /* <DEDUP_REMOVED lines=15> */
.L_x_4639:
        /* <DEDUP_REMOVED lines=10> */
.L_x_4622:
[----:B------:R-:W-:Y:S05]  /*160c0*/  BSYNC B1 ;  /* 0x0000000000017941 */ /* 0x000fea0003800000 */
.L_x_4621:
        /* <DEDUP_REMOVED lines=8> */
.L_x_4596:
[----:B------:R-:W-:Y:S05]  /*16150*/  BSYNC B0 ;  /* 0x0000000000007941 */ /* 0x000fea0003800000 */
.L_x_4595:
        /* <DEDUP_REMOVED lines=23> */
.L_x_4642:
        /* <DEDUP_REMOVED lines=8> */
[----:B------:R-:W-:Y:S02]  /*16350*/  IMAD.U32 R4, RZ, RZ, UR6 ;  /* 0x00000006ff047e24 */ /* 0x000fe4000f8e00ff */
[----:B-1----:R-:W1:Y:S01]  /*16360*/  LDC.64 R2, c[0x4][R2] ;  /* 0x0100000002027b82 */ /* 0x002e620000000a00 */
[----:B------:R-:W-:Y:S02]  /*16370*/  IMAD.U32 R5, RZ, RZ, UR7 ;  /* 0x00000007ff057e24 */ /* 0x000fe4000f8e00ff */
[----:B------:R-:W-:Y:S02]  /*16380*/  IMAD.U32 R6, RZ, RZ, UR8 ;  /* 0x00000008ff067e24 */ /* 0x000fe4000f8e00ff */
[----:B------:R-:W-:-:S02]  /*16390*/  IMAD.U32 R7, RZ, RZ, UR9 ;  /* 0x00000009ff077e24 */ /* 0x000fc4000f8e00ff */
[----:B------:R-:W-:Y:S02]  /*163a0*/  IMAD.U32 R10, RZ, RZ, UR4 ;  /* 0x00000004ff0a7e24 */ /* 0x000fe4000f8e00ff */
[----:B------:R-:W-:Y:S02]  /*163b0*/  IMAD.U32 R11, RZ, RZ, UR5 ;  /* 0x00000005ff0b7e24 */ /* 0x000fe4000f8e00ff */
[----:B0-----:R-:W-:Y:S02]  /*163c0*/  IMAD.MOV.U32 R8, RZ, RZ, 0x70 ;  /* 0x00000070ff087424 */ /* 0x001fe400078e00ff */
[----:B------:R-:W-:Y:S02]  /*163d0*/  IMAD.MOV.U32 R12, RZ, RZ, 0x1 ;  /* 0x00000001ff0c7424 */ /* 0x000fe400078e00ff */
[----:B------:R-:W-:-:S07]  /*163e0*/  IMAD.MOV.U32 R13, RZ, RZ, RZ ;  /* 0x000000ffff0d7224 */ /* 0x000fce00078e00ff */
[----:B------:R-:W-:-:S07]  /*163f0*/  LEPC R20, `(.L_x_4645) ;  /* 0x000000001014794e */ /* 0x000fce0000000000 */
[----:B-1----:R-:W-:Y:S05]  /*16400*/  CALL.ABS.NOINC R2 ;  /* 0x0000000002007343 */ /* 0x002fea0003c00000 */
.L_x_4645:
[----:B------:R-:W-:Y:S05]  /*16410*/  BSYNC B6 ;  /* 0x0000000000067941 */ /* 0x000fea0003800000 */
.L_x_4644:
        /* <DEDUP_REMOVED lines=10> */
[----:B0-----:R-:W-:Y:S01]  /*164c0*/  MOV R8, 0x70 ;  /* 0x0000007000087802 */ /* 0x001fe20000000f00 */
[----:B------:R-:W-:Y:S02]  /*164d0*/  IMAD.U32 R5, RZ, RZ, UR7 ;  /* 0x00000007ff057e24 */ /* 0x000fe4000f8e00ff */
[----:B------:R-:W-:Y:S02]  /*164e0*/  IMAD.U32 R6, RZ, RZ, UR8 ;  /* 0x00000008ff067e24 */ /* 0x000fe4000f8e00ff */
[----:B------:R-:W-:-:S02]  /*164f0*/  IMAD.U32 R7, RZ, RZ, UR9 ;  /* 0x00000009ff077e24 */ /* 0x000fc4000f8e00ff */
[----:B------:R-:W-:Y:S02]  /*16500*/  IMAD.U32 R10, RZ, RZ, UR4 ;  /* 0x00000004ff0a7e24 */ /* 0x000fe4000f8e00ff */
[----:B------:R-:W-:Y:S02]  /*16510*/  IMAD.U32 R11, RZ, RZ, UR5 ;  /* 0x00000005ff0b7e24 */ /* 0x000fe4000f8e00ff */
[----:B------:R-:W-:Y:S02]  /*16520*/  IMAD.MOV.U32 R12, RZ, RZ, 0x1 ;  /* 0x00000001ff0c7424 */ /* 0x000fe400078e00ff */
[----:B-1----:R-:W-:-:S07]  /*16530*/  IMAD.MOV.U32 R13, RZ, RZ, RZ ;  /* 0x000000ffff0d7224 */ /* 0x002fce00078e00ff */
[----:B------:R-:W-:-:S07]  /*16540*/  LEPC R20, `(.L_x_4648) ;  /* 0x000000001014794e */ /* 0x000fce0000000000 */
[----:B--2---:R-:W-:Y:S05]  /*16550*/  CALL.ABS.NOINC R2 ;  /* 0x0000000002007343 */ /* 0x004fea0003c00000 */
.L_x_4648:
        /* <DEDUP_REMOVED lines=15> */
.L_x_4647:
[----:B------:R-:W-:Y:S05]  /*16650*/  BSYNC B6 ;  /* 0x0000000000067941 */ /* 0x000fea0003800000 */
.L_x_4646:
[----:B------:R-:W-:Y:S01]  /*16660*/  ULDC.64 UR4, c[0x0][0xaf0] ;  /* 0x0002bc0000047ab9 */ /* 0x000fe20000000a00 */
[----:B------:R-:W2:Y:S01]  /*16670*/  S2R R20, SR_TID.X ;  /* 0x0000000000147919 */ /* 0x000ea20000002100 */
[----:B------:R-:W-:Y:S01]  /*16680*/  ISETP.NE.U32.AND P0, PT, RZ, UR4, PT ;  /* 0x00000004ff007c0c */ /* 0x000fe2000bf05070 */
[----:B------:R-:W3:Y:S03]  /*16690*/  LDC R10, c[0x0][0x430] ;  /* 0x00010c00ff0a7b82 */ /* 0x000ee60000000800 */
[----:B------:R-:W-:-:S13]  /*166a0*/  ISETP.NE.AND.EX P0, PT, RZ, UR5, PT, P0 ;  /* 0x00000005ff007c0c */ /* 0x000fda000bf05300 */
[----:B------:R-:W-:Y:S01]  /*166b0*/  @P0 IADD3 R2, P1, R27, UR4, RZ ;  /* 0x000000041b020c10 */ /* 0x000fe2000ff3e0ff */
[----:B------:R-:W4:Y:S01]  /*166c0*/  S2R R11, SR_TID.X ;  /* 0x00000000000b7919 */ /* 0x000f220000002100 */
[----:B------:R-:W-:Y:S02]  /*166d0*/  ULDC UR4, c[0x0][0x320] ;  /* 0x0000c80000047ab9 */ /* 0x000fe40000000800 */
[----:B-1----:R-:W-:-:S05]  /*166e0*/  @P0 IADD3.X R3, R30, UR5, RZ, P1, !PT ;  /* 0x000000051e030c10 */ /* 0x002fca0008ffe4ff */
[----:B------:R1:W5:Y:S01]  /*166f0*/  @P0 LDG.E R32, desc[UR40][R2.64] ;  /* 0x0000002802200981 */ /* 0x000362000c1e1900 */
[----:B--2---:R-:W-:-:S04]  /*16700*/  LOP3.LUT R20, R20, 0x7f, RZ, 0xc0, !PT ;  /* 0x0000007f14147812 */ /* 0x004fc800078ec0ff */
[----:B------:R-:W-:Y:S02]  /*16710*/  SHF.R.U32.HI R21, RZ, 0x3, R20 ;  /* 0x00000003ff157819 */ /* 0x000fe40000011614 */
[----:B------:R-:W2:Y:S02]  /*16720*/  S2R R20, SR_TID.X ;  /* 0x0000000000147919 */ /* 0x000ea40000002100 */
[----:B--2---:R-:W-:-:S05]  /*16730*/  IMAD.SHL.U32 R20, R20, 0x10, RZ ;  /* 0x0000001014147824 */ /* 0x004fca00078e00ff */
[----:B------:R-:W-:Y:S02]  /*16740*/  LOP3.LUT R20, R21, 0x70, R20, 0xf8, !PT ;  /* 0x0000007015147812 */ /* 0x000fe400078ef814 */
[----:B------:R-:W2:Y:S01]  /*16750*/  S2R R21, SR_TID.X ;  /* 0x0000000000157919 */ /* 0x000ea20000002100 */
[----:B---3--:R-:W-:Y:S01]  /*16760*/  ISETP.NE.AND P1, PT, R10, 0x1, PT ;  /* 0x000000010a00780c */ /* 0x008fe20003f25270 */
[----:B------:R-:W-:-:S12]  /*16770*/  VIADD R31, R31, 0xffffffc0 ;  /* 0xffffffc01f1f7836 */ /* 0x000fd80000000000 */
[----:B-1----:R-:W1:Y:S01]  /*16780*/  @P1 LDC R3, c[0x0][0x434] ;  /* 0x00010d00ff031b82 */ /* 0x002e620000000800 */
[----:B--2---:R-:W-:-:S07]  /*16790*/  IMAD.SHL.U32 R21, R21, 0x8, RZ ;  /* 0x0000000815157824 */ /* 0x004fce00078e00ff */
[----:B------:R-:W2:Y:S01]  /*167a0*/  @P1 LDC R2, c[0x0][0x438] ;  /* 0x00010e00ff021b82 */ /* 0x000ea20000000800 */
[----:B------:R-:W-:-:S04]  /*167b0*/  LOP3.LUT R21, R21, 0x38, RZ, 0xc0, !PT ;  /* 0x0000003815157812 */ /* 0x000fc800078ec0ff */
[----:B------:R-:W-:-:S04]  /*167c0*/  LOP3.LUT R21, R21, 0x40, RZ, 0xfc, !PT ;  /* 0x0000004015157812 */ /* 0x000fc800078efcff */
[----:B------:R-:W-:Y:S02]  /*167d0*/  ISETP.GE.AND P2, PT, R21, UR4, PT ;  /* 0x0000000415007c0c */ /* 0x000fe4000bf46270 */
[----:B------:R-:W3:Y:S01]  /*167e0*/  S2R R21, SR_TID.X ;  /* 0x0000000000157919 */ /* 0x000ee20000002100 */
[----:B------:R-:W-:-:S05]  /*167f0*/  IMAD.IADD R4, R20, 0x1, R31 ;  /* 0x0000000114047824 */ /* 0x000fca00078e021f */
[C---:B------:R-:W-:Y:S01]  /*16800*/  ISETP.GE.AND P0, PT, R4.reuse, R35, PT ;  /* 0x000000230400720c */ /* 0x040fe20003f06270 */
[----:B------:R-:W-:Y:S02]  /*16810*/  IMAD.IADD R0, R4, 0x1, R34 ;  /* 0x0000000104007824 */ /* 0x000fe400078e0222 */
[----:B----4-:R-:W-:Y:S01]  /*16820*/  IMAD.SHL.U32 R11, R11, 0x8, RZ ;  /* 0x000000080b0b7824 */ /* 0x010fe200078e00ff */
[----:B------:R-:W-:Y:S01]  /*16830*/  ISETP.GT.U32.OR P0, PT, R20, 0x3f, P0 ;  /* 0x0000003f1400780c */ /* 0x000fe20000704470 */
[----:B-1----:R-:W-:Y:S01]  /*16840*/  @P1 IMAD.HI.U32 R3, R0, R3, RZ ;  /* 0x0000000300031227 */ /* 0x002fe200078e00ff */
[----:B0-----:R-:W-:Y:S02]  /*16850*/  MOV R8, R0 ;  /* 0x0000000000087202 */ /* 0x001fe40000000f00 */
[----:B------:R-:W-:Y:S02]  /*16860*/  LOP3.LUT R11, R11, 0x38, RZ, 0xc0, !PT ;  /* 0x000000380b0b7812 */ /* 0x000fe400078ec0ff */
[----:B--2---:R-:W-:-:S02]  /*16870*/  @P1 SHF.R.U32.HI R8, RZ, R2, R3 ;  /* 0x00000002ff081219 */ /* 0x004fc40000011603 */
[----:B------:R-:W-:Y:S02]  /*16880*/  ISETP.GE.AND P1, PT, R11, UR4, PT ;  /* 0x000000040b007c0c */ /* 0x000fe4000bf26270 */
[----:B------:R-:W-:Y:S02]  /*16890*/  LOP3.LUT R22, R22, 0xffffffbf, RZ, 0xc0, !PT ;  /* 0xffffffbf16167812 */ /* 0x000fe400078ec0ff */
[----:B------:R-:W-:Y:S01]  /*168a0*/  SEL R9, RZ, 0xffffffff, P2 ;  /* 0xffffffffff097807 */ /* 0x000fe20001000000 */
[----:B------:R-:W0:Y:S01]  /*168b0*/  @!P0 LDC.64 R2, c[0x0][0x428] ;  /* 0x00010a00ff028b82 */ /* 0x000e220000000a00 */
[----:B------:R-:W-:Y:S01]  /*168c0*/  @P2 LOP3.LUT R22, R22, 0x40, RZ, 0xfc, !PT ;  /* 0x0000004016162812 */ /* 0x000fe200078efcff */
[----:B---3--:R-:W-:Y:S01]  /*168d0*/  IMAD.SHL.U32 R21, R21, 0x8, RZ ;  /* 0x0000000815157824 */ /* 0x008fe200078e00ff */
[----:B------:R-:W-:Y:S01]  /*168e0*/  SEL R4, RZ, 0x1, P1 ;  /* 0x00000001ff047807 */ /* 0x000fe20000800000 */
[----:B------:R-:W-:-:S03]  /*168f0*/  IMAD.SHL.U32 R9, R9, 0x2, RZ ;  /* 0x0000000209097824 */ /* 0x000fc600078e00ff */
[----:B------:R-:W-:Y:S02]  /*16900*/  LOP3.LUT R21, R21, 0x38, RZ, 0xc0, !PT ;  /* 0x0000003815157812 */ /* 0x000fe400078ec0ff */
[----:B------:R-:W-:Y:S02]  /*16910*/  LOP3.LUT R22, R22, 0xffffff7f, RZ, 0xc0, !PT ;  /* 0xffffff7f16167812 */ /* 0x000fe400078ec0ff */
[C---:B------:R-:W-:Y:S02]  /*16920*/  LOP3.LUT R33, R21.reuse, 0x80, RZ, 0xfc, !PT ;  /* 0x0000008015217812 */ /* 0x040fe400078efcff */
[----:B------:R-:W-:Y:S02]  /*16930*/  LOP3.LUT R21, R21, 0xc0, RZ, 0xfc, !PT ;  /* 0x000000c015157812 */ /* 0x000fe400078efcff */
[----:B------:R-:W-:Y:S02]  /*16940*/  @P1 LOP3.LUT R22, R22, 0x80, RZ, 0xfc, !PT ;  /* 0x0000008016161812 */ /* 0x000fe400078efcff */
[----:B------:R-:W-:-:S02]  /*16950*/  LOP3.LUT R9, R9, 0x2, R4, 0xe2, !PT ;  /* 0x0000000209097812 */ /* 0x000fc400078ee204 */
[----:B------:R-:W-:Y:S01]  /*16960*/  ISETP.GE.AND P2, PT, R33, UR4, PT ;  /* 0x0000000421007c0c */ /* 0x000fe2000bf46270 */
[----:B------:R-:W1:Y:S01]  /*16970*/  @!P0 LDC.64 R4, c[0x0][0x418] ;  /* 0x00010600ff048b82 */ /* 0x000e620000000a00 */
[----:B------:R-:W-:Y:S02]  /*16980*/  ISETP.GE.AND P1, PT, R21, UR4, PT ;  /* 0x0000000415007c0c */ /* 0x000fe4000bf26270 */
[----:B------:R-:W-:Y:S02]  /*16990*/  SEL R6, RZ, 0x4, P2 ;  /* 0x00000004ff067807 */ /* 0x000fe40001000000 */
[----:B------:R-:W-:-:S04]  /*169a0*/  SEL R7, RZ, 0x8, P1 ;  /* 0x00000008ff077807 */ /* 0x000fc80000800000 */
[----:B------:R-:W-:Y:S01]  /*169b0*/  LOP3.LUT R9, R7, R9, R6, 0xfe, !PT ;  /* 0x0000000907097212 */ /* 0x000fe200078efe06 */
[--C-:B------:R-:W-:Y:S01]  /*169c0*/  @!P0 IMAD.MOV.U32 R6, RZ, RZ, R8.reuse ;  /* 0x000000ffff068224 */ /* 0x100fe200078e0008 */
[----:B------:R-:W-:Y:S02]  /*169d0*/  @!P0 SHF.R.S32.HI R7, RZ, 0x1f, R8 ;  /* 0x0000001fff078819 */ /* 0x000fe40000011408 */
[----:B------:R-:W-:-:S04]  /*169e0*/  LOP3.LUT R22, R22, 0xffffffdf, RZ, 0xc0, !PT ;  /* 0xffffffdf16167812 */ /* 0x000fc800078ec0ff */
[----:B------:R-:W-:-:S04]  /*169f0*/  @P2 LOP3.LUT R22, R22, 0x20, RZ, 0xfc, !PT ;  /* 0x0000002016162812 */ /* 0x000fc800078efcff */
[----:B------:R-:W-:-:S04]  /*16a00*/  LOP3.LUT R22, R22, 0xffffffef, RZ, 0xc0, !PT ;  /* 0xffffffef16167812 */ /* 0x000fc800078ec0ff */
[----:B------:R-:W-:Y:S02]  /*16a10*/  @P1 LOP3.LUT R22, R22, 0x10, RZ, 0xfc, !PT ;  /* 0x0000001016161812 */ /* 0x000fe400078efcff */
[----:B-----5:R-:W-:Y:S01]  /*16a20*/  SHF.R.S32.HI R35, RZ, 0x1f, R32 ;  /* 0x0000001fff237819 */ /* 0x020fe20000011420 */
[----:B0-----:R-:W-:-:S04]  /*16a30*/  @!P0 IMAD.WIDE.U32 R6, R32, R2, R6 ;  /* 0x0000000220068225 */ /* 0x001fc800078e0006 */
[----:B------:R-:W-:-:S04]  /*16a40*/  @!P0 IMAD R2, R35, R2, RZ ;  /* 0x0000000223028224 */ /* 0x000fc800078e02ff */
[----:B------:R-:W-:Y:S01]  /*16a50*/  @!P0 IMAD R3, R32, R3, R2 ;  /* 0x0000000320038224 */ /* 0x000fe200078e0202 */
[----:B-1----:R-:W-:-:S03]  /*16a60*/  @!P0 LEA R4, P1, R6, R4, 0x2 ;  /* 0x0000000406048211 */ /* 0x002fc600078210ff */
[----:B------:R-:W-:Y:S02]  /*16a70*/  @!P0 IMAD.IADD R3, R7, 0x1, R3 ;  /* 0x0000000107038824 */ /* 0x000fe400078e0203 */
[----:B------:R-:W-:-:S03]  /*16a80*/  IMAD.MOV.U32 R2, RZ, RZ, RZ ;  /* 0x000000ffff027224 */ /* 0x000fc600078e00ff */
[----:B------:R-:W-:-:S05]  /*16a90*/  @!P0 LEA.HI.X R5, R6, R5, R3, 0x2, P1 ;  /* 0x0000000506058211 */ /* 0x000fca00008f1403 */
[----:B------:R0:W2:Y:S01]  /*16aa0*/  @!P0 LDG.E R2, desc[UR40][R4.64] ;  /* 0x0000002804028981 */ /* 0x0000a2000c1e1900 */
[----:B------:R-:W1:Y:S01]  /*16ab0*/  S2R R33, SR_TID.X ;  /* 0x0000000000217919 */ /* 0x000e620000002100 */
[----:B------:R-:W3:Y:S01]  /*16ac0*/  S2R R21, SR_TID.X ;  /* 0x0000000000157919 */ /* 0x000ee20000002100 */
[----:B-1----:R-:W-:Y:S02]  /*16ad0*/  IMAD.SHL.U32 R33, R33, 0x8, RZ ;  /* 0x0000000821217824 */ /* 0x002fe400078e00ff */
[----:B---3--:R-:W-:-:S03]  /*16ae0*/  IMAD.SHL.U32 R21, R21, 0x8, RZ ;  /* 0x0000000815157824 */ /* 0x008fc600078e00ff */
[----:B------:R-:W-:-:S04]  /*16af0*/  LOP3.LUT R33, R33, 0x38, RZ, 0xc0, !PT ;  /* 0x0000003821217812 */ /* 0x000fc800078ec0ff */
[----:B------:R-:W-:Y:S02]  /*16b00*/  LOP3.LUT R12, R33, 0x180, RZ, 0xfc, !PT ;  /* 0x00000180210c7812 */ /* 0x000fe400078efcff */
[----:B------:R-:W-:Y:S02]  /*16b10*/  LOP3.LUT R21, R21, 0x38, RZ, 0xc0, !PT ;  /* 0x0000003815157812 */ /* 0x000fe400078ec0ff */
[----:B------:R-:W-:Y:S02]  /*16b20*/  ISETP.GE.AND P0, PT, R12, UR4, PT ;  /* 0x000000040c007c0c */ /* 0x000fe4000bf06270 */
[C---:B------:R-:W-:Y:S02]  /*16b30*/  LOP3.LUT R13, R21.reuse, 0x100, RZ, 0xfc, !PT ;  /* 0x00000100150d7812 */ /* 0x040fe400078efcff */
[----:B------:R-:W-:Y:S02]  /*16b40*/  LOP3.LUT R12, R21, 0x140, RZ, 0xfc, !PT ;  /* 0x00000140150c7812 */ /* 0x000fe400078efcff */
[----:B------:R-:W-:-:S02]  /*16b50*/  ISETP.GE.AND P3, PT, R13, UR4, PT ;  /* 0x000000040d007c0c */ /* 0x000fc4000bf66270 */
[----:B------:R-:W-:Y:S02]  /*16b60*/  ISETP.GE.AND P2, PT, R12, UR4, PT ;  /* 0x000000040c007c0c */ /* 0x000fe4000bf46270 */
[----:B------:R-:W-:Y:S02]  /*16b70*/  SEL R3, RZ, 0x10, P3 ;  /* 0x00000010ff037807 */ /* 0x000fe40001800000 */
[----:B0-----:R-:W-:-:S04]  /*16b80*/  SEL R4, RZ, 0x20, P2 ;  /* 0x00000020ff047807 */ /* 0x001fc80001000000 */
[----:B------:R-:W-:Y:S02]  /*16b90*/  LOP3.LUT R3, R4, R9, R3, 0xfe, !PT ;  /* 0x0000000904037212 */ /* 0x000fe400078efe03 */
[----:B------:R-:W-:Y:S02]  /*16ba0*/  LOP3.LUT R14, R21, 0x1c0, RZ, 0xfc, !PT ;  /* 0x000001c0150e7812 */ /* 0x000fe400078efcff */
[----:B------:R-:W-:-:S04]  /*16bb0*/  LOP3.LUT R22, R22, 0xfffffff7, RZ, 0xc0, !PT ;  /* 0xfffffff716167812 */ /* 0x000fc800078ec0ff */
[----:B------:R-:W-:-:S04]  /*16bc0*/  @P3 LOP3.LUT R22, R22, 0x8, RZ, 0xfc, !PT ;  /* 0x0000000816163812 */ /* 0x000fc800078efcff */
[----:B------:R-:W-:Y:S01]  /*16bd0*/  LOP3.LUT R22, R22, 0xfffffffb, RZ, 0xc0, !PT ;  /* 0xfffffffb16167812 */ /* 0x000fe200078ec0ff */
[----:B------:R-:W-:-:S03]  /*16be0*/  UMOV UR5, 0xffffffff ;  /* 0xffffffff00057882 */ /* 0x000fc60000000000 */
[----:B------:R-:W-:-:S04]  /*16bf0*/  @P2 LOP3.LUT R22, R22, 0x4, RZ, 0xfc, !PT ;  /* 0x0000000416162812 */ /* 0x000fc800078efcff */
[----:B------:R-:W-:Y:S01]  /*16c00*/  LOP3.LUT R22, R22, 0xfffffffd, RZ, 0xc0, !PT ;  /* 0xfffffffd16167812 */ /* 0x000fe200078ec0ff */
[----:B--2---:R0:W-:Y:S02]  /*16c10*/  STL [R1+0x4], R2 ;  /* 0x0000040201007387 */ /* 0x0041e40000100800 */
[----:B0-----:R-:W-:-:S04]  /*16c20*/  SEL R2, RZ, 0x40, P0 ;  /* 0x00000040ff027807 */ /* 0x001fc80000000000 */
[----:B------:R-:W-:Y:S01]  /*16c30*/  LOP3.LUT R5, R3, R2, RZ, 0xfc, !PT ;  /* 0x0000000203057212 */ /* 0x000fe200078efcff */
[----:B------:R-:W-:-:S04]  /*16c40*/  IMAD.MOV R2, RZ, RZ, -R8 ;  /* 0x000000ffff027224 */ /* 0x000fc800078e0a08 */
[----:B------:R-:W-:Y:S01]  /*16c50*/  IMAD R0, R10, R2, R0 ;  /* 0x000000020a007224 */ /* 0x000fe200078e0200 */
[----:B------:R0:W-:Y:S01]  /*16c60*/  STL [R1+0x44], R5 ;  /* 0x0000440501007387 */ /* 0x0001e20000100800 */
[----:B------:R-:W-:Y:S01]  /*16c70*/  ISETP.GE.AND P0, PT, R14, UR4, PT ;  /* 0x000000040e007c0c */ /* 0x000fe2000bf06270 */
[----:B------:R-:W-:Y:S02]  /*16c80*/  ULDC UR4, c[0x0][0x2f4] ;  /* 0x0000bd0000047ab9 */ /* 0x000fe40000000800 */
[----:B------:R0:W-:Y:S01]  /*16c90*/  STL [R1+0xc], R0 ;  /* 0x00000c0001007387 */ /* 0x0001e20000100800 */
[----:B------:R-:W-:Y:S02]  /*16ca0*/  SEL R33, RZ, 0x80, P0 ;  /* 0x00000080ff217807 */ /* 0x000fe40000000000 */
[----:B------:R-:W-:-:S13]  /*16cb0*/  ISETP.GE.AND P0, PT, R11, UR4, PT ;  /* 0x000000040b007c0c */ /* 0x000fda000bf06270 */
[----:B------:R-:W-:Y:S01]  /*16cc0*/  @P0 LOP3.LUT R22, R22, 0x2, RZ, 0xfc, !PT ;  /* 0x0000000216160812 */ /* 0x000fe200078efcff */
[----:B0-----:R-:W-:Y:S06]  /*16cd0*/  BRA.DIV UR5, `(.L_x_4649) ;  /* 0x00000056059c7947 */ /* 0x001fec000b800000 */
.L_x_4759:
[----:B------:R-:W2:Y:S01]  /*16ce0*/  LDL R0, [R1+0x4c] ;  /* 0x00004c0001007983 */ /* 0x000ea20000100800 */
[----:B------:R-:W-:Y:S02]  /*16cf0*/  ISETP.GT.U32.AND P1, PT, R20, 0x3f, PT ;  /* 0x0000003f1400780c */ /* 0x000fe40003f24070 */
[----:B------:R-:W-:Y:S02]  /*16d00*/  LOP3.LUT R22, R22, 0xfffffeff, RZ, 0xc0, !PT ;  /* 0xfffffeff16167812 */ /* 0x000fe400078ec0ff */
[----:B------:R-:W-:Y:S02]  /*16d10*/  LOP3.LUT R33, R5, R33, RZ, 0xfc, !PT ;  /* 0x0000002105217212 */ /* 0x000fe400078efcff */
[----:B------:R-:W-:Y:S02]  /*16d20*/  LOP3.LUT R22, R22, 0xfffffffe, RZ, 0xc0, !PT ;  /* 0xfffffffe16167812 */ /* 0x000fe400078ec0ff */
[----:B------:R-:W-:-:S05]  /*16d30*/  SHF.R.S32.HI R30, RZ, 0x1f, R18 ;  /* 0x0000001fff1e7819 */ /* 0x000fca0000011412 */
[----:B------:R-:W-:Y:S02]  /*16d40*/  @P1 LOP3.LUT R22, R22, 0x1, RZ, 0xfc, !PT ;  /* 0x0000000116161812 */ /* 0x000fe400078efcff */
[----:B--2---:R-:W-:-:S13]  /*16d50*/  ISETP.NE.AND P0, PT, R0, 0x3, PT ;  /* 0x000000030000780c */ /* 0x004fda0003f05270 */
[----:B------:R-:W-:Y:S01]  /*16d60*/  @P0 LOP3.LUT R22, R22, 0x100, RZ, 0xfc, !PT ;  /* 0x0000010016160812 */ /* 0x000fe200078efcff */
[----:B------:R-:W-:Y:S06]  /*16d70*/  @!P0 BRA `(.L_x_4650) ;  /* 0x0000000000048947 */ /* 0x000fec0003800000 */
[----:B------:R-:W-:Y:S01]  /*16d80*/  BPT.TRAP 0x1 ;  /* 0x000000040000795c */ /* 0x000fe20000300000 */
.L_x_4650:
[----:B------:R-:W-:Y:S01]  /*16d90*/  IMAD R27, R25, 0x8, R23 ;  /* 0x00000008191b7824 */ /* 0x000fe200078e0217 */
[----:B------:R-:W-:Y:S01]  /*16da0*/  SHF.L.U32 R0, R28, 0x1f, RZ ;  /* 0x0000001f1c007819 */ /* 0x000fe200000006ff */
[----:B------:R-:W-:Y:S03]  /*16db0*/  BSSY B0, `(.L_x_4651) ;  /* 0x0000003000007945 */ /* 0x000fe60003800000 */
[----:B------:R-:W0:Y:S02]  /*16dc0*/  SYNCS.PHASECHK.TRANS64.TRYWAIT P0, [R27+URZ+0x38840], R0 ;  /* 0x038840001b0075a7 */ /* 0x000e24000800017f */
[----:B0-----:R-:W-:Y:S05]  /*16dd0*/  @!P0 BRA `(.L_x_4652) ;  /* 0x0000005400908947 */ /* 0x001fea0003800000 */
.L_x_4760:
[----:B------:R-:W-:Y:S05]  /*16de0*/  BSYNC B0 ;  /* 0x0000000000007941 */ /* 0x000fea0003800000 */
.L_x_4651:
[----:B------:R-:W0:Y:S01]  /*16df0*/  LDL R2, [R1+0xc] ;  /* 0x00000c0001027983 */ /* 0x000e220000100800 */
[----:B------:R-:W-:-:S03]  /*16e00*/  ULDC.64 UR4, c[0x0][0x300] ;  /* 0x0000c00000047ab9 */ /* 0x000fc60000000a00 */
[----:B------:R-:W2:Y:S04]  /*16e10*/  LDL R4, [R1+0x4] ;  /* 0x0000040001047983 */ /* 0x000ea80000100800 */
[----:B------:R-:W3:Y:S01]  /*16e20*/  LDL R6, [R1+0x10] ;  /* 0x0000100001067983 */ /* 0x000ee20000100800 */
[----:B------:R-:W-:Y:S01]  /*16e30*/  LOP3.LUT P2, RZ, R22, 0x2, RZ, 0xc0, !PT ;  /* 0x0000000216ff7812 */ /* 0x000fe2000784c0ff */
[----:B------:R-:W1:Y:S02]  /*16e40*/  S2R R7, SR_TID.X ;  /* 0x0000000000077919 */ /* 0x000e640000002100 */
[----:B-1----:R-:W-:-:S05]  /*16e50*/  IMAD.SHL.U32 R7, R7, 0x8, RZ ;  /* 0x0000000807077824 */ /* 0x002fca00078e00ff */
[----:B------:R-:W-:Y:S02]  /*16e60*/  LOP3.LUT R7, R7, 0x38, RZ, 0xc0, !PT ;  /* 0x0000003807077812 */ /* 0x000fe400078ec0ff */
[----:B0-----:R-:W-:Y:S02]  /*16e70*/  SHF.R.S32.HI R0, RZ, 0x1f, R2 ;  /* 0x0000001fff007819 */ /* 0x001fe40000011402 */
[----:B--2---:R-:W-:-:S03]  /*16e80*/  SHF.R.S32.HI R5, RZ, 0x1f, R4 ;  /* 0x0000001fff057819 */ /* 0x004fc60000011404 */
        /* <DEDUP_REMOVED lines=11> */
[----:B------:R-:W0:Y:S02]  /*16f40*/  S2R R4, SR_TID.X ;  /* 0x0000000000047919 */ /* 0x000e240000002100 */
[----:B------:R-:W-:Y:S02]  /*16f50*/  IMAD.IADD R3, R3, 0x1, R0 ;  /* 0x0000000103037824 */ /* 0x000fe400078e0200 */
[----:B------:R-:W-:Y:S02]  /*16f60*/  IMAD R0, R30, UR4, RZ ;  /* 0x000000041e007c24 */ /* 0x000fe4000f8e02ff */
[----:B------:R-:W-:-:S04]  /*16f70*/  IMAD.WIDE.U32 R2, R18, UR4, R2 ;  /* 0x0000000412027c25 */ /* 0x000fc8000f8e0002 */
[----:B------:R-:W-:Y:S01]  /*16f80*/  IMAD R0, R18, UR5, R0 ;  /* 0x0000000512007c24 */ /* 0x000fe2000f8e0200 */
[----:B------:R-:W-:Y:S01]  /*16f90*/  ULDC.64 UR4, c[0x0][0x2e8] ;  /* 0x0000ba0000047ab9 */ /* 0x000fe20000000a00 */
[----:B0-----:R-:W-:-:S04]  /*16fa0*/  LOP3.LUT R4, R4, 0x7f, RZ, 0xc0, !PT ;  /* 0x0000007f04047812 */ /* 0x001fc800078ec0ff */
[----:B-1----:R-:W-:Y:S01]  /*16fb0*/  SHF.R.U32.HI R5, RZ, 0x3, R4 ;  /* 0x00000003ff057819 */ /* 0x002fe20000011604 */
[----:B------:R-:W-:Y:S01]  /*16fc0*/  IMAD.IADD R4, R3, 0x1, R0 ;  /* 0x0000000103047824 */ /* 0x000fe200078e0200 */
[C---:B------:R-:W-:Y:S01]  /*16fd0*/  LEA R0, P0, R2.reuse, UR4, 0x1 ;  /* 0x0000000402007c11 */ /* 0x040fe2000f8008ff */
[----:B------:R-:W-:Y:S01]  /*16fe0*/  UMOV UR4, 0xffffffff ;  /* 0xffffffff00047882 */ /* 0x000fe20000000000 */
[----:B---3--:R-:W-:Y:S01]  /*16ff0*/  IADD3 R31, -R5, R6, -R31 ;  /* 0x00000006051f7210 */ /* 0x008fe20007ffe91f */
        /* <DEDUP_REMOVED lines=36> */
.L_x_4770:
        /* <DEDUP_REMOVED lines=10> */
.L_x_4654:
        /* <DEDUP_REMOVED lines=11> */
.L_x_4655:
[----:B------:R1:W5:Y:S01]  /*17390*/  LDL.LU R0, [R1+0x20] ;  /* 0x0000200001007983 */ /* 0x0003620000300800 */
[----:B------:R1:W-:Y:S03]  /*173a0*/  SYNCS.ARRIVE.TRANS64.A1T0 RZ, [R27+URZ+0x38830], RZ ;  /* 0x038830ff1bff79a7 */ /* 0x0003e6000810003f */
[----:B0-----:R1:W5:Y:S02]  /*173b0*/  LDL R2, [R1] ;  /* 0x0000000001027983 */ /* 0x0013640000100800 */
[----:B------:R-:W-:Y:S05]  /*173c0*/  WARPSYNC.ALL ;  /* 0x0000000000007948 */ /* 0x000fea0003800000 */
[----:B------:R-:W-:Y:S01]  /*173d0*/  ULDC.64 UR4, c[0x0][0xaf8] ;  /* 0x0002be0000047ab9 */ /* 0x000fe20000000a00 */
[----:B------:R-:W-:Y:S01]  /*173e0*/  BSSY B6, `(.L_x_4656) ;  /* 0x000001d000067945 */ /* 0x000fe20003800000 */
[----:B------:R-:W-:Y:S01]  /*173f0*/  BAR.SYNC.DEFER_BLOCKING 0x8, 0x100 ;  /* 0x0204000000007b1d */ /* 0x000fe20000010000 */
[----:B------:R-:W-:-:S04]  /*17400*/  ISETP.NE.U32.AND P0, PT, RZ, UR4, PT ;  /* 0x00000004ff007c0c */ /* 0x000fc8000bf05070 */
[----:B------:R-:W-:-:S04]  /*17410*/  ISETP.NE.AND.EX P0, PT, RZ, UR5, PT, P0 ;  /* 0x00000005ff007c0c */ /* 0x000fc8000bf05300 */
[----:B------:R-:W-:-:S05]  /*17420*/  SEL R4, R37, RZ, !P0 ;  /* 0x000000ff25047207 */ /* 0x000fca0004000000 */
[----:B------:R0:W-:Y:S01]  /*17430*/  STL [R1+0x14], R4 ;  /* 0x0000140401007387 */ /* 0x0001e20000100800 */
[----:B-----5:R-:W-:Y:S01]  /*17440*/  SEL R3, R0, RZ, !P0 ;  /* 0x000000ff00037207 */ /* 0x020fe20004000000 */
[----:B------:R-:W-:-:S04]  /*17450*/  VIADD R0, R23, 0x20400 ;  /* 0x0002040017007836 */ /* 0x000fc80000000000 */
[----:B------:R0:W-:Y:S01]  /*17460*/  STL [R1+0x30], R3 ;  /* 0x0000300301007387 */ /* 0x0001e20000100800 */
[----:B------:R-:W-:Y:S02]  /*17470*/  LOP3.LUT P0, RZ, R0, 0x3ff, RZ, 0xc0, !PT ;  /* 0x000003ff00ff7812 */ /* 0x000fe4000780c0ff */
[----:B------:R-:W-:-:S05]  /*17480*/  SHF.R.S32.HI R0, RZ, 0x1f, R2 ;  /* 0x0000001fff007819 */ /* 0x000fca0000011402 */
[----:B------:R0:W-:Y:S06]  /*17490*/  STL [R1+0x2c], R0 ;  /* 0x00002c0001007387 */ /* 0x0001ec0000100800 */
[----:B------:R-:W-:Y:S05]  /*174a0*/  @!P0 BRA `(.L_x_4657) ;  /* 0x0000000000408947 */ /* 0x000fea0003800000 */
[----:B------:R-:W-:Y:S01]  /*174b0*/  MOV R2, 0x0 ;  /* 0x0000000000027802 */ /* 0x000fe20000000f00 */
[----:B------:R-:W-:Y:S01]  /*174c0*/  ULDC.64 UR4, c[0x4][0xf0] ;  /* 0x01003c0000047ab9 */ /* 0x000fe20000000a00 */
[----:B------:R-:W-:Y:S01]  /*174d0*/  ULDC.64 UR6, c[0x4][0xf8] ;  /* 0x01003e0000067ab9 */ /* 0x000fe20000000a00 */
[----:B------:R-:W-:Y:S01]  /*174e0*/  ULDC.64 UR8, c[0x4][0x58] ;  /* 0x0100160000087ab9 */ /* 0x000fe20000000a00 */
[----:B0-----:R-:W-:Y:S02]  /*174f0*/  IMAD.U32 R4, RZ, RZ, UR4 ;  /* 0x00000004ff047e24 */ /* 0x001fe4000f8e00ff */
        /* <DEDUP_REMOVED lines=11> */
.L_x_4657:
[----:B------:R-:W-:Y:S05]  /*175b0*/  BSYNC B6 ;  /* 0x0000000000067941 */ /* 0x000fea0003800000 */
.L_x_4656:
[----:B------:R-:W2:Y:S01]  /*175c0*/  LDL R20, [R1+0x30] ;  /* 0x0000300001147983 */ /* 0x000ea20000100800 */
[----:B------:R-:W3:Y:S01]  /*175d0*/  LDC R6, c[0x0][0x448] ;  /* 0x00011200ff067b82 */ /* 0x000ee20000000800 */
[----:B------:R-:W-:Y:S02]  /*175e0*/  ULDC.64 UR4, c[0x0][0x298] ;  /* 0x0000a60000047ab9 */ /* 0x000fe40000000a00 */
[----:B0-----:R-:W4:Y:S04]  /*175f0*/  LDL R4, [R1+0x2c] ;  /* 0x00002c0001047983 */ /* 0x001f280000100800 */
[----:B------:R-:W4:Y:S04]  /*17600*/  LDL R5, [R1] ;  /* 0x0000000001057983 */ /* 0x000f280000100800 */
[----:B------:R0:W5:Y:S01]  /*17610*/  LDL R9, [R1+0x1c] ;  /* 0x00001c0001097983 */ /* 0x0001620000100800 */
[----:B------:R-:W1:Y:S01]  /*17620*/  S2R R2, SR_TID.X ;  /* 0x0000000000027919 */ /* 0x000e620000002100 */
[----:B------:R-:W0:Y:S01]  /*17630*/  S2R R0, SR_TID.X ;  /* 0x0000000000007919 */ /* 0x000e220000002100 */
[----:B---3--:R-:W-:-:S13]  /*17640*/  ISETP.NE.AND P0, PT, R6, 0x1, PT ;  /* 0x000000010600780c */ /* 0x008fda0003f05270 */
[----:B------:R-:W3:Y:S01]  /*17650*/  @P0 LDC R3, c[0x0][0x450] ;  /* 0x00011400ff030b82 */ /* 0x000ee20000000800 */
[----:B-1----:R-:W-:-:S04]  /*17660*/  LOP3.LUT R2, R2, 0x7f, RZ, 0xc0, !PT ;  /* 0x0000007f02027812 */ /* 0x002fc800078ec0ff */
[----:B------:R-:W-:Y:S01]  /*17670*/  SHF.R.U32.HI R2, RZ, 0x3, R2 ;  /* 0x00000003ff027819 */ /* 0x000fe20000011602 */
[----:B0-----:R-:W-:Y:S01]  /*17680*/  IMAD.SHL.U32 R0, R0, 0x10, RZ ;  /* 0x0000001000007824 */ /* 0x001fe200078e00ff */
[----:B--2---:R-:W-:Y:S02]  /*17690*/  MOV R21, R20 ;  /* 0x0000001400157202 */ /* 0x004fe40000000f00 */
[----:B------:R-:W2:Y:S02]  /*176a0*/  LDL R20, [R1+0x14] ;  /* 0x0000140001147983 */ /* 0x000ea40000100800 */
[----:B------:R-:W-:Y:S02]  /*176b0*/  LOP3.LUT R0, R2, 0x70, R0, 0xf8, !PT ;  /* 0x0000007002007812 */ /* 0x000fe400078ef800 */
[----:B------:R-:W0:Y:S03]  /*176c0*/  @P0 LDC R2, c[0x0][0x44c] ;  /* 0x00011300ff020b82 */ /* 0x000e260000000800 */
[----:B------:R-:W-:-:S02]  /*176d0*/  IMAD R37, R17, 0x40, R0 ;  /* 0x0000004011257824 */ /* 0x000fc400078e0200 */
[----:B----4-:R-:W-:Y:S02]  /*176e0*/  IMAD R4, R4, UR4, RZ ;  /* 0x0000000404047c24 */ /* 0x010fe4000f8e02ff */
[----:B------:R-:W-:Y:S02]  /*176f0*/  IMAD.MOV.U32 R0, RZ, RZ, R37 ;  /* 0x000000ffff007224 */ /* 0x000fe400078e0025 */
[----:B------:R-:W-:Y:S02]  /*17700*/  IMAD R4, R5, UR5, R4 ;  /* 0x0000000505047c24 */ /* 0x000fe4000f8e0204 */
[----:B0-----:R-:W-:-:S05]  /*17710*/  @P0 IMAD.HI.U32 R2, R37, R2, RZ ;  /* 0x0000000225020227 */ /* 0x001fca00078e00ff */
[----:B---3--:R-:W-:Y:S01]  /*17720*/  @P0 SHF.R.U32.HI R0, RZ, R3, R2 ;  /* 0x00000003ff000219 */ /* 0x008fe20000011602 */
        /* <DEDUP_REMOVED lines=8> */
[----:B------:R-:W-:Y:S01]  /*177b0*/  IMAD R4, R21, UR4, RZ ;  /* 0x0000000415047c24 */ /* 0x000fe2000f8e02ff */
[----:B------:R-:W0:Y:S02]  /*177c0*/  S2R R7, SR_TID.X ;  /* 0x0000000000077919 */ /* 0x000e240000002100 */
[----:B0-----:R-:W-:-:S05]  /*177d0*/  IMAD.SHL.U32 R7, R7, 0x8, RZ ;  /* 0x0000000807077824 */ /* 0x001fca00078e00ff */
[----:B------:R-:W-:Y:S01]  /*177e0*/  LOP3.LUT R7, R7, 0x38, RZ, 0xc0, !PT ;  /* 0x0000003807077812 */ /* 0x000fe200078ec0ff */
[C---:B--2---:R-:W-:Y:S02]  /*177f0*/  IMAD R4, R20.reuse, UR5, R4 ;  /* 0x0000000514047c24 */ /* 0x044fe4000f8e0204 */
[----:B------:R-:W-:Y:S01]  /*17800*/  IMAD.WIDE.U32 R2, R20, UR4, R2 ;  /* 0x0000000414027c25 */ /* 0x000fe2000f8e0002 */
[----:B------:R-:W-:-:S03]  /*17810*/  ULDC.64 UR4, c[0x0][0x2d0] ;  /* 0x0000b40000047ab9 */ /* 0x000fc60000000a00 */
[----:B------:R-:W-:Y:S01]  /*17820*/  IMAD.IADD R3, R3, 0x1, R4 ;  /* 0x0000000103037824 */ /* 0x000fe200078e0204 */
[----:B------:R-:W-:Y:S01]  /*17830*/  SHF.R.S32.HI R4, RZ, 0x1f, R0 ;  /* 0x0000001fff047819 */ /* 0x000fe20000011400 */
[----:B------:R-:W0:Y:S04]  /*17840*/  S2R R20, SR_TID.X ;  /* 0x0000000000147919 */ /* 0x000e280000002100 */
        /* <DEDUP_REMOVED lines=15> */
[----:B0-----:R-:W-:-:S03]  /*17940*/  LOP3.LUT R20, R20, 0x7f, RZ, 0xc0, !PT ;  /* 0x0000007f14147812 */ /* 0x001fc600078ec0ff */
[----:B------:R-:W-:Y:S01]  /*17950*/  LEA.HI.X R3, R2, UR5, R3, 0x1, P0 ;  /* 0x0000000502037c11 */ /* 0x000fe200080f0c03 */
[----:B------:R-:W-:Y:S01]  /*17960*/  UMOV UR5, 0xffffffff ;  /* 0xffffffff00057882 */ /* 0x000fe20000000000 */
[----:B------:R-:W-:Y:S02]  /*17970*/  ISETP.GE.AND P1, PT, R7, UR4, PT ;  /* 0x0000000407007c0c */ /* 0x000fe4000bf26270 */
[----:B------:R-:W-:Y:S01]  /*17980*/  SHF.R.U32.HI R8, RZ, 0x3, R20 ;  /* 0x00000003ff087819 */ /* 0x000fe20000011614 */
[----:B------:R-:W-:Y:S10]  /*17990*/  BRA.DIV UR5, `(.L_x_4658) ;  /* 0x0000005205047947 */ /* 0x000ff4000b800000 */
[----:B------:R-:W0:Y:S01]  /*179a0*/  SHFL.IDX PT, R4, R0, RZ, 0x181f ;  /* 0x00181fff00047589 */ /* 0x000e2200000e0000 */
[----:B-----5:R-:W-:Y:S02]  /*179b0*/  IMAD R2, R9, R6, RZ ;  /* 0x0000000609027224 */ /* 0x020fe400078e02ff */
[----:B------:R-:W-:Y:S01]  /*179c0*/  IMAD R17, R17, 0x40, R8 ;  /* 0x0000004011117824 */ /* 0x000fe200078e0208 */
[----:B------:R-:W1:Y:S03]  /*179d0*/  SHFL.IDX PT, R5, R3, RZ, 0x181f ;  /* 0x00181fff03057589 */ /* 0x000e6600000e0000 */
[C---:B------:R-:W-:Y:S01]  /*179e0*/  VIADD R6, R17.reuse, 0x10 ;  /* 0x0000001011067836 */ /* 0x040fe20000000000 */
[C---:B------:R-:W-:Y:S01]  /*179f0*/  ISETP.GE.AND P0, PT, R17.reuse, R2, PT ;  /* 0x000000021100720c */ /* 0x040fe20003f06270 */
[----:B------:R-:W-:-:S03]  /*17a00*/  VIADD R8, R17, 0x20 ;  /* 0x0000002011087836 */ /* 0x000fc60000000000 */
[----:B------:R-:W-:Y:S04]  /*17a10*/  STL [R1+0x20], R6 ;  /* 0x0000200601007387 */ /* 0x000fe80000100800 */
[----:B------:R-:W-:Y:S05]  /*17a20*/  STL [R1+0x24], R8 ;  /* 0x0000240801007387 */ /* 0x000fea0000100800 */
[----:B0-----:R-:W-:-:S05]  /*17a30*/  @!P0 LEA R4, P2, R7, R4, 0x1 ;  /* 0x0000000407048211 */ /* 0x001fca00078408ff */
[----:B-1----:R-:W-:-:S05]  /*17a40*/  @!P0 IMAD.X R5, RZ, RZ, R5, P2 ;  /* 0x000000ffff058224 */ /* 0x002fca00010e0605 */
[----:B------:R-:W-:Y:S01]  /*17a50*/  @!PT LDS RZ, [RZ] ;  /* 0x00000000fffff984 */ /* 0x000fe20000000800 */
[----:B------:R0:W-:Y:S01]  /*17a60*/  @!P0 LDGSTS.E.BYPASS.LTC128B.128 [R26+0x20400], desc[UR40][R4.64], !P1 ;  /* 0x20400000041a8fae */ /* 0x0001e2000c901d68 */
[----:B------:R-:W-:-:S03]  /*17a70*/  ISETP.GE.AND P0, PT, R6, R2, PT ;  /* 0x000000020600720c */ /* 0x000fc60003f06270 */
[----:B------:R-:W-:Y:S04]  /*17a80*/  SHFL.IDX PT, R6, R3, 0x2, 0x181f ;  /* 0x00581f0003067f89 */ /* 0x000fe800000e0000 */
[----:B0-----:R-:W0:Y:S04]  /*17a90*/  SHFL.IDX PT, R5, R0, 0x1, 0x181f ;  /* 0x00381f0000057f89 */ /* 0x001e2800000e0000 */
[----:B------:R-:W1:Y:S04]  /*17aa0*/  SHFL.IDX PT, R4, R3, 0x1, 0x181f ;  /* 0x00381f0003047f89 */ /* 0x000e6800000e0000 */
[----:B------:R-:W-:Y:S01]  /*17ab0*/  SHFL.IDX PT, R3, R3, 0x3, 0x181f ;  /* 0x00781f0003037f89 */ /* 0x000fe200000e0000 */
[----:B0-----:R-:W-:-:S05]  /*17ac0*/  @!P0 LEA R5, P2, R7, R5, 0x1 ;  /* 0x0000000507058211 */ /* 0x001fca00078408ff */
[----:B-1----:R-:W-:-:S05]  /*17ad0*/  @!P0 IMAD.X R4, RZ, RZ, R4, P2 ;  /* 0x000000ffff048224 */ /* 0x002fca00010e0604 */
[----:B------:R-:W-:-:S04]  /*17ae0*/  @!P0 LOP3.LUT R5, R5, R4, RZ, 0x3c, !PT ;  /* 0x0000000405058212 */ /* 0x000fc800078e3cff */
[----:B------:R-:W-:-:S04]  /*17af0*/  @!P0 LOP3.LUT R4, R5, R4, RZ, 0x3c, !PT ;  /* 0x0000000405048212 */ /* 0x000fc800078e3cff */
[----:B------:R-:W-:-:S05]  /*17b00*/  @!P0 LOP3.LUT R5, R5, R4, RZ, 0x3c, !PT ;  /* 0x0000000405058212 */ /* 0x000fca00078e3cff */
[----:B------:R0:W-:Y:S01]  /*17b10*/  @!P0 LDGSTS.E.BYPASS.LTC128B.128 [R26+0x20c00], desc[UR40][R4.64], !P1 ;  /* 0x20c00000041a8fae */ /* 0x0001e2000c901d68 */
[----:B------:R-:W-:-:S03]  /*17b20*/  ISETP.GE.AND P0, PT, R8, R2, PT ;  /* 0x000000020800720c */ /* 0x000fc60003f06270 */
[----:B0-----:R-:W0:Y:S04]  /*17b30*/  SHFL.IDX PT, R4, R0, 0x2, 0x181f ;  /* 0x00581f0000047f89 */ /* 0x001e2800000e0000 */
[----:B------:R-:W1:Y:S06]  /*17b40*/  SHFL.IDX PT, R0, R0, 0x3, 0x181f ;  /* 0x00781f0000007f89 */ /* 0x000e6c00000e0000 */
[----:B0-----:R-:W-:-:S05]  /*17b50*/  @!P0 LEA R5, P2, R7, R4, 0x1 ;  /* 0x0000000407058211 */ /* 0x001fca00078408ff */
[----:B------:R-:W-:-:S05]  /*17b60*/  @!P0 IMAD.X R4, RZ, RZ, R6, P2 ;  /* 0x000000ffff048224 */ /* 0x000fca00010e0606 */
[----:B------:R-:W-:-:S04]  /*17b70*/  @!P0 LOP3.LUT R5, R5, R4, RZ, 0x3c, !PT ;  /* 0x0000000405058212 */ /* 0x000fc800078e3cff */
[----:B------:R-:W-:-:S04]  /*17b80*/  @!P0 LOP3.LUT R4, R5, R4, RZ, 0x3c, !PT ;  /* 0x0000000405048212 */ /* 0x000fc800078e3cff */
[----:B------:R-:W-:-:S05]  /*17b90*/  @!P0 LOP3.LUT R5, R5, R4, RZ, 0x3c, !PT ;  /* 0x0000000405058212 */ /* 0x000fca00078e3cff */
[----:B-1----:R2:W-:Y:S02]  /*17ba0*/  @!P0 LDGSTS.E.BYPASS.LTC128B.128 [R26+0x21400], desc[UR40][R4.64], !P1 ;  /* 0x21400000041a8fae */ /* 0x0025e4000c901d68 */
.L_x_4779:
[----:B0-2---:R-:W-:-:S04]  /*17bb0*/  IADD3 R4, R17, 0x30, RZ ;  /* 0x0000003011047810 */ /* 0x005fc80007ffe0ff */
[----:B------:R-:W-:Y:S01]  /*17bc0*/  ISETP.GE.AND P0, PT, R4, R2, PT ;  /* 0x000000020400720c */ /* 0x000fe20003f06270 */
[----:B------:R0:W-:-:S12]  /*17bd0*/  STL [R1+0x34], R4 ;  /* 0x0000340401007387 */ /* 0x0001d80000100800 */
[----:B------:R-:W-:-:S05]  /*17be0*/  @!P0 LEA R2, P2, R7, R0, 0x1 ;  /* 0x0000000007028211 */ /* 0x000fca00078408ff */
[----:B------:R-:W-:-:S05]  /*17bf0*/  @!P0 IMAD.X R3, RZ, RZ, R3, P2 ;  /* 0x000000ffff038224 */ /* 0x000fca00010e0603 */
[----:B------:R-:W-:Y:S01]  /*17c00*/  @!PT LDS RZ, [RZ] ;  /* 0x00000000fffff984 */ /* 0x000fe20000000800 */
[----:B------:R-:W-:Y:S01]  /*17c10*/  @!PT LDS RZ, [RZ] ;  /* 0x00000000fffff984 */ /* 0x000fe20000000800 */
[----:B------:R-:W-:Y:S01]  /*17c20*/  @!PT LDS RZ, [RZ] ;  /* 0x00000000fffff984 */ /* 0x000fe20000000800 */
[----:B------:R0:W-:Y:S01]  /*17c30*/  @!P0 LDGSTS.E.BYPASS.LTC128B.128 [R26+0x21c00], desc[UR40][R2.64], !P1 ;  /* 0x21c00000021a8fae */ /* 0x0001e2000c901d68 */
[----:B------:R-:W-:Y:S01]  /*17c40*/  PLOP3.LUT P0, PT, PT, PT, PT, 0x80, 0x0 ;  /* 0x000000000000781c */ /* 0x000fe20003f0f070 */
[----:B------:R-:W-:-:S12]  /*17c50*/  NOP ;  /* 0x0000000000007918 */ /* 0x000fd80000000000 */
.L_x_4659:
        /* <DEDUP_REMOVED lines=28> */
.L_x_4661:
[----:B------:R-:W-:Y:S05]  /*17e20*/  BSYNC B6 ;  /* 0x0000000000067941 */ /* 0x000fea0003800000 */
.L_x_4660:
[----:B------:R-:W2:Y:S01]  /*17e30*/  LDL.LU R0, [R1+0x2c] ;  /* 0x00002c0001007983 */ /* 0x000ea20000300800 */
[----:B------:R-:W1:Y:S01]  /*17e40*/  LDC R6, c[0x0][0x448] ;  /* 0x00011200ff067b82 */ /* 0x000e620000000800 */
[----:B------:R-:W-:Y:S02]  /*17e50*/  ULDC.64 UR4, c[0x0][0x398] ;  /* 0x0000e60000047ab9 */ /* 0x000fe40000000a00 */
[----:B0-----:R-:W3:Y:S04]  /*17e60*/  LDL.LU R2, [R1] ;  /* 0x0000000001027983 */ /* 0x001ee80000300800 */
[----:B------:R-:W4:Y:S04]  /*17e70*/  LDL.LU R21, [R1+0x30] ;  /* 0x0000300001157983 */ /* 0x000f280000300800 */
[----:B------:R-:W5:Y:S01]  /*17e80*/  LDL.LU R20, [R1+0x14] ;  /* 0x0000140001147983 */ /* 0x000f620000300800 */
[----:B------:R-:W-:Y:S01]  /*17e90*/  IMAD.MOV.U32 R4, RZ, RZ, R37 ;  /* 0x000000ffff047224 */ /* 0x000fe200078e0025 */
[----:B------:R-:W-:Y:S01]  /*17ea0*/  LOP3.LUT R22, R22, 0xfffff7ff, RZ, 0xc0, !PT ;  /* 0xfffff7ff16167812 */ /* 0x000fe200078ec0ff */
[----:B------:R-:W0:Y:S01]  /*17eb0*/  S2R R8, SR_TID.X ;  /* 0x0000000000087919 */ /* 0x000e220000002100 */
[----:B-1----:R-:W-:-:S13]  /*17ec0*/  ISETP.NE.AND P0, PT, R6, 0x1, PT ;  /* 0x000000010600780c */ /* 0x002fda0003f05270 */
[----:B------:R-:W1:Y:S01]  /*17ed0*/  @P0 LDC R5, c[0x0][0x450] ;  /* 0x00011400ff050b82 */ /* 0x000e620000000800 */
[----:B0-----:R-:W-:-:S05]  /*17ee0*/  IMAD.SHL.U32 R8, R8, 0x8, RZ ;  /* 0x0000000808087824 */ /* 0x001fca00078e00ff */
[----:B------:R-:W-:-:S04]  /*17ef0*/  LOP3.LUT R8, R8, 0x38, RZ, 0xc0, !PT ;  /* 0x0000003808087812 */ /* 0x000fc800078ec0ff */
[----:B------:R-:W-:Y:S01]  /*17f00*/  LOP3.LUT R8, R8, 0xc0, RZ, 0xfc, !PT ;  /* 0x000000c008087812 */ /* 0x000fe200078efcff */
[----:B--2---:R-:W-:-:S04]  /*17f10*/  IMAD R0, R0, UR4, RZ ;  /* 0x0000000400007c24 */ /* 0x004fc8000f8e02ff */
[C---:B---3--:R-:W-:Y:S02]  /*17f20*/  IMAD R0, R2.reuse, UR5, R0 ;  /* 0x0000000502007c24 */ /* 0x048fe4000f8e0200 */
        /* <DEDUP_REMOVED lines=8> */
[----:B----4-:R-:W-:Y:S02]  /*17fb0*/  IMAD R0, R21, UR4, RZ ;  /* 0x0000000415007c24 */ /* 0x010fe4000f8e02ff */
[C---:B-----5:R-:W-:Y:S01]  /*17fc0*/  IMAD.WIDE.U32 R2, R20.reuse, UR4, R2 ;  /* 0x0000000414027c25 */ /* 0x060fe2000f8e0002 */
[----:B------:R-:W0:Y:S03]  /*17fd0*/  S2R R21, SR_TID.X ;  /* 0x0000000000157919 */ /* 0x000e260000002100 */
[----:B------:R-:W-:Y:S01]  /*17fe0*/  IMAD R0, R20, UR5, R0 ;  /* 0x0000000514007c24 */ /* 0x000fe2000f8e0200 */
[----:B------:R-:W-:Y:S01]  /*17ff0*/  ULDC.64 UR4, c[0x0][0x3d0] ;  /* 0x0000f40000047ab9 */ /* 0x000fe20000000a00 */
[----:B------:R-:W2:Y:S02]  /*18000*/  S2R R20, SR_TID.X ;  /* 0x0000000000147919 */ /* 0x000ea40000002100 */
[----:B------:R-:W-:-:S02]  /*18010*/  IMAD.IADD R3, R3, 0x1, R0 ;  /* 0x0000000103037824 */ /* 0x000fc400078e0200 */
[----:B------:R-:W3:Y:S01]  /*18020*/  @P0 LDC R0, c[0x0][0x44c] ;  /* 0x00011300ff000b82 */ /* 0x000ee20000000800 */
[----:B0-----:R-:W-:Y:S02]  /*18030*/  IMAD.SHL.U32 R21, R21, 0x8, RZ ;  /* 0x0000000815157824 */ /* 0x001fe400078e00ff */
[----:B---3--:R-:W-:-:S03]  /*18040*/  @P0 IMAD.HI.U32 R0, R37, R0, RZ ;  /* 0x0000000025000227 */ /* 0x008fc600078e00ff */
[----:B------:R-:W-:Y:S01]  /*18050*/  LOP3.LUT R21, R21, 0x38, RZ, 0xc0, !PT ;  /* 0x0000003815157812 */ /* 0x000fe200078ec0ff */
[----:B--2---:R-:W-:Y:S01]  /*18060*/  IMAD.SHL.U32 R20, R20, 0x8, RZ ;  /* 0x0000000814147824 */ /* 0x004fe200078e00ff */
[----:B-1----:R-:W-:Y:S02]  /*18070*/  @P0 SHF.R.U32.HI R4, RZ, R5, R0 ;  /* 0x00000005ff040219 */ /* 0x002fe40000011600 */
[----:B------:R-:W-:Y:S02]  /*18080*/  LOP3.LUT R7, R21, 0x80, RZ, 0xfc, !PT ;  /* 0x0000008015077812 */ /* 0x000fe400078efcff */
[--C-:B------:R-:W-:Y:S01]  /*18090*/  SHF.R.S32.HI R5, RZ, 0x1f, R4.reuse ;  /* 0x0000001fff057819 */ /* 0x100fe20000011404 */
[----:B------:R-:W-:Y:S01]  /*180a0*/  IMAD.MOV R0, RZ, RZ, -R4 ;  /* 0x000000ffff007224 */ /* 0x000fe200078e0a04 */
[----:B------:R-:W0:Y:S01]  /*180b0*/  S2R R21, SR_TID.X ;  /* 0x0000000000157919 */ /* 0x000e220000002100 */
[----:B------:R-:W-:Y:S01]  /*180c0*/  IMAD.WIDE.U32 R2, R4, UR4, R2 ;  /* 0x0000000404027c25 */ /* 0x000fe2000f8e0002 */
[----:B------:R-:W-:-:S03]  /*180d0*/  LOP3.LUT R20, R20, 0x38, RZ, 0xc0, !PT ;  /* 0x0000003814147812 */ /* 0x000fc600078ec0ff */
[----:B------:R-:W-:Y:S02]  /*180e0*/  IMAD R0, R6, R0, R37 ;  /* 0x0000000006007224 */ /* 0x000fe400078e0225 */
        /* <DEDUP_REMOVED lines=11> */
[----:B------:R-:W-:Y:S02]  /*181a0*/  ULDC UR4, c[0x0][0x3b8] ;  /* 0x0000ee0000047ab9 */ /* 0x000fe40000000800 */
[----:B------:R-:W-:Y:S01]  /*181b0*/  ISETP.GE.AND P1, PT, R20, UR4, PT ;  /* 0x0000000414007c0c */ /* 0x000fe2000bf26270 */
[----:B0-----:R-:W-:Y:S01]  /*181c0*/  IMAD.SHL.U32 R21, R21, 0x8, RZ ;  /* 0x0000000815157824 */ /* 0x001fe200078e00ff */
[----:B------:R-:W-:Y:S02]  /*181d0*/  LEA.HI.X R4, R2, UR5, R4, 0x1, P0 ;  /* 0x0000000502047c11 */ /* 0x000fe400080f0c04 */
[----:B------:R-:W-:-:S02]  /*181e0*/  ISETP.GE.AND P0, PT, R7, UR4, PT ;  /* 0x0000000407007c0c */ /* 0x000fc4000bf06270 */
[----:B------:R-:W0:Y:S01]  /*181f0*/  S2R R7, SR_TID.X ;  /* 0x0000000000077919 */ /* 0x000e220000002100 */
[----:B------:R-:W-:Y:S02]  /*18200*/  LOP3.LUT R21, R21, 0x38, RZ, 0xc0, !PT ;  /* 0x0000003815157812 */ /* 0x000fe400078ec0ff */
[----:B------:R-:W-:Y:S02]  /*18210*/  SEL R2, RZ, 0x4, P0 ;  /* 0x00000004ff027807 */ /* 0x000fe40000000000 */
[----:B------:R-:W-:Y:S02]  /*18220*/  SEL R0, RZ, 0x1, P1 ;  /* 0x00000001ff007807 */ /* 0x000fe40000800000 */
[----:B------:R-:W-:Y:S02]  /*18230*/  @P1 LOP3.LUT R22, R22, 0x800, RZ, 0xfc, !PT ;  /* 0x0000080016161812 */ /* 0x000fe400078efcff */
[----:B------:R-:W-:Y:S02]  /*18240*/  ISETP.GE.AND P5, PT, R8, UR4, PT ;  /* 0x0000000408007c0c */ /* 0x000fe4000bfa6270 */
[----:B------:R-:W-:-:S04]  /*18250*/  LOP3.LUT R22, R22, 0xfffffdff, RZ, 0xc0, !PT ;  /* 0xfffffdff16167812 */ /* 0x000fc800078ec0ff */
[----:B------:R-:W-:-:S04]  /*18260*/  @P0 LOP3.LUT R22, R22, 0x200, RZ, 0xfc, !PT ;  /* 0x0000020016160812 */ /* 0x000fc800078efcff */
[----:B------:R-:W-:Y:S01]  /*18270*/  LOP3.LUT R22, R22, 0xfffffbff, RZ, 0xc0, !PT ;  /* 0xfffffbff16167812 */ /* 0x000fe200078ec0ff */
[----:B0-----:R-:W-:-:S05]  /*18280*/  IMAD.SHL.U32 R7, R7, 0x8, RZ ;  /* 0x0000000807077824 */ /* 0x001fca00078e00ff */
[----:B------:R-:W-:-:S04]  /*18290*/  LOP3.LUT R7, R7, 0x38, RZ, 0xc0, !PT ;  /* 0x0000003807077812 */ /* 0x000fc800078ec0ff */
[----:B------:R-:W-:-:S04]  /*182a0*/  LOP3.LUT R7, R7, 0x40, RZ, 0xfc, !PT ;  /* 0x0000004007077812 */ /* 0x000fc800078efcff */
[----:B------:R-:W-:Y:S02]  /*182b0*/  ISETP.GE.AND P0, PT, R7, UR4, PT ;  /* 0x0000000407007c0c */ /* 0x000fe4000bf06270 */
[----:B------:R-:W-:Y:S02]  /*182c0*/  LOP3.LUT R7, R21, 0x100, RZ, 0xfc, !PT ;  /* 0x0000010015077812 */ /* 0x000fe400078efcff */
[----:B------:R-:W0:Y:S01]  /*182d0*/  S2R R21, SR_TID.X ;  /* 0x0000000000157919 */ /* 0x000e220000002100 */
[----:B------:R-:W-:Y:S02]  /*182e0*/  SEL R3, RZ, 0x2, P0 ;  /* 0x00000002ff037807 */ /* 0x000fe40000000000 */
[----:B------:R-:W-:Y:S02]  /*182f0*/  ISETP.GE.AND P4, PT, R7, UR4, PT ;  /* 0x0000000407007c0c */ /* 0x000fe4000bf86270 */
[----:B------:R-:W1:Y:S01]  /*18300*/  S2R R7, SR_TID.X ;  /* 0x0000000000077919 */ /* 0x000e620000002100 */
[----:B------:R-:W-:-:S02]  /*18310*/  IADD3 R0, R2, R3, R0 ;  /* 0x0000000302007210 */ /* 0x000fc40007ffe000 */
[----:B------:R-:W-:Y:S02]  /*18320*/  SEL R2, RZ, 0x10, P4 ;  /* 0x00000010ff027807 */ /* 0x000fe40002000000 */
[----:B------:R-:W-:Y:S02]  /*18330*/  @P0 LOP3.LUT R22, R22, 0x400, RZ, 0xfc, !PT ;  /* 0x0000040016160812 */ /* 0x000fe400078efcff */
[----:B------:R-:W-:-:S04]  /*18340*/  SEL R3, RZ, 0x8, P5 ;  /* 0x00000008ff037807 */ /* 0x000fc80002800000 */
[----:B------:R-:W-:Y:S01]  /*18350*/  IADD3 R0, R2, R0, R3 ;  /* 0x0000000002007210 */ /* 0x000fe20007ffe003 */
[----:B0-----:R-:W-:Y:S02]  /*18360*/  IMAD.SHL.U32 R21, R21, 0x8, RZ ;  /* 0x0000000815157824 */ /* 0x001fe400078e00ff */
[----:B-1----:R-:W-:-:S03]  /*18370*/  IMAD.SHL.U32 R7, R7, 0x8, RZ ;  /* 0x0000000807077824 */ /* 0x002fc600078e00ff */
[----:B------:R-:W-:Y:S02]  /*18380*/  LOP3.LUT R21, R21, 0x38, RZ, 0xc0, !PT ;  /* 0x0000003815157812 */ /* 0x000fe400078ec0ff */
[----:B------:R-:W-:Y:S02]  /*18390*/  LOP3.LUT R7, R7, 0x38, RZ, 0xc0, !PT ;  /* 0x0000003807077812 */ /* 0x000fe400078ec0ff */
[----:B------:R-:W-:Y:S02]  /*183a0*/  LOP3.LUT R8, R21, 0x140, RZ, 0xfc, !PT ;  /* 0x0000014015087812 */ /* 0x000fe400078efcff */
[----:B------:R-:W-:Y:S02]  /*183b0*/  LOP3.LUT R7, R7, 0x180, RZ, 0xfc, !PT ;  /* 0x0000018007077812 */ /* 0x000fe400078efcff */
[----:B------:R-:W-:Y:S02]  /*183c0*/  ISETP.GE.AND P3, PT, R8, UR4, PT ;  /* 0x0000000408007c0c */ /* 0x000fe4000bf66270 */
[----:B------:R-:W-:-:S02]  /*183d0*/  ISETP.GE.AND P0, PT, R7, UR4, PT ;  /* 0x0000000407007c0c */ /* 0x000fc4000bf06270 */
[----:B------:R-:W-:Y:S02]  /*183e0*/  LOP3.LUT R7, R21, 0x1c0, RZ, 0xfc, !PT ;  /* 0x000001c015077812 */ /* 0x000fe400078efcff */
[----:B------:R-:W-:Y:S02]  /*183f0*/  SEL R2, RZ, 0x40, P0 ;  /* 0x00000040ff027807 */ /* 0x000fe40000000000 */
[----:B------:R-:W-:Y:S02]  /*18400*/  SEL R3, RZ, 0x20, P3 ;  /* 0x00000020ff037807 */ /* 0x000fe40001800000 */
[----:B------:R-:W-:Y:S01]  /*18410*/  ISETP.GE.AND P0, PT, R7, UR4, PT ;  /* 0x0000000407007c0c */ /* 0x000fe2000bf06270 */
[----:B------:R-:W-:Y:S01]  /*18420*/  UMOV UR4, 0xffffffff ;  /* 0xffffffff00047882 */ /* 0x000fe20000000000 */
[----:B------:R-:W-:Y:S02]  /*18430*/  IADD3 R0, R2, R0, R3 ;  /* 0x0000000002007210 */ /* 0x000fe40007ffe003 */
[----:B------:R-:W-:-:S05]  /*18440*/  SEL R7, RZ, 0x80, P0 ;  /* 0x00000080ff077807 */ /* 0x000fca0000000000 */
[----:B------:R-:W-:Y:S01]  /*18450*/  IMAD.IADD R7, R0, 0x1, R7 ;  /* 0x0000000100077824 */ /* 0x000fe200078e0207 */
[----:B------:R-:W-:Y:S06]  /*18460*/  BRA.DIV UR4, `(.L_x_4662) ;  /* 0x0000004a04907947 */ /* 0x000fec000b800000 */
[----:B------:R-:W2:Y:S04]  /*18470*/  LDL.LU R9, [R1+0x1c] ;  /* 0x00001c0001097983 */ /* 0x000ea80000300800 */
[----:B------:R-:W3:Y:S04]  /*18480*/  LDL.LU R3, [R1+0x24] ;  /* 0x0000240001037983 */ /* 0x000ee80000300800 */
[----:B------:R-:W4:Y:S01]  /*18490*/  LDL.LU R8, [R1+0x20] ;  /* 0x0000200001087983 */ /* 0x000f220000300800 */
[----:B------:R-:W-:-:S03]  /*184a0*/  LOP3.LUT R22, R22, 0xffbfffff, RZ, 0xc0, !PT ;  /* 0xffbfffff16167812 */ /* 0x000fc600078ec0ff */
[----:B------:R-:W-:Y:S01]  /*184b0*/  SHFL.IDX PT, R14, R5, 0x2, 0x181f ;  /* 0x00581f00050e7f89 */ /* 0x000fe200000e0000 */
[----:B------:R-:W-:-:S04]  /*184c0*/  @P4 LOP3.LUT R22, R22, 0x400000, RZ, 0xfc, !PT ;  /* 0x0040000016164812 */ /* 0x000fc800078efcff */
[C---:B------:R-:W-:Y:S02]  /*184d0*/  LOP3.LUT P4, RZ, R22.reuse, 0x800, RZ, 0xc0, !PT ;  /* 0x0000080016ff7812 */ /* 0x040fe4000788c0ff */
[----:B------:R-:W-:-:S04]  /*184e0*/  LOP3.LUT R22, R22, 0xffdfffff, RZ, 0xc0, !PT ;  /* 0xffdfffff16167812 */ /* 0x000fc800078ec0ff */
[----:B------:R-:W-:-:S04]  /*184f0*/  @P3 LOP3.LUT R22, R22, 0x200000, RZ, 0xfc, !PT ;  /* 0x0020000016163812 */ /* 0x000fc800078efcff */
[----:B------:R-:W-:Y:S01]  /*18500*/  LOP3.LUT P3, RZ, R22, 0x400, RZ, 0xc0, !PT ;  /* 0x0000040016ff7812 */ /* 0x000fe2000786c0ff */
[----:B--2---:R-:W-:Y:S02]  /*18510*/  IMAD R6, R9, R6, RZ ;  /* 0x0000000609067224 */ /* 0x004fe400078e02ff */
[----:B---3--:R-:W-:-:S03]  /*18520*/  IMAD.MOV.U32 R9, RZ, RZ, R3 ;  /* 0x000000ffff097224 */ /* 0x008fc600078e0003 */
[----:B------:R-:W-:Y:S01]  /*18530*/  ISETP.GE.AND P0, PT, R17, R6, PT ;  /* 0x000000061100720c */ /* 0x000fe20003f06270 */
[----:B------:R-:W0:-:S12]  /*18540*/  SHFL.IDX PT, R3, R5, RZ, 0x181f ;  /* 0x00181fff05037589 */ /* 0x000e1800000e0000 */
[----:B------:R-:W-:-:S04]  /*18550*/  @!P0 LOP3.LUT R2, R0, 0x40, RZ, 0xc0, !PT ;  /* 0x0000004000028812 */ /* 0x000fc800078ec0ff */
[----:B------:R-:W-:-:S04]  /*18560*/  @!P0 SHF.R.U32.HI R2, RZ, 0x2, R2 ;  /* 0x00000002ff028819 */ /* 0x000fc80000011602 */
[----:B------:R-:W-:Y:S02]  /*18570*/  @!P0 ISETP.NE.U32.AND P2, PT, R2, RZ, PT ;  /* 0x000000ff0200820c */ /* 0x000fe40003f45070 */
[----:B------:R-:W-:Y:S02]  /*18580*/  @!P0 LOP3.LUT R2, R7, 0x80, RZ, 0xc0, !PT ;  /* 0x0000008007028812 */ /* 0x000fe400078ec0ff */
[----:B0-----:R-:W-:Y:S02]  /*18590*/  @!P0 LEA R3, P6, R20, R3, 0x1 ;  /* 0x0000000314038211 */ /* 0x001fe400078c08ff */
[----:B------:R-:W-:-:S04]  /*185a0*/  @!P0 SHF.R.U32.HI R2, RZ, 0x3, R2 ;  /* 0x00000003ff028819 */ /* 0x000fc80000011602 */
[----:B------:R-:W-:Y:S02]  /*185b0*/  @!P0 ISETP.NE.U32.AND P1, PT, R2, RZ, PT ;  /* 0x000000ff0200820c */ /* 0x000fe40003f25070 */
[----:B------:R-:W0:Y:S02]  /*185c0*/  SHFL.IDX PT, R2, R4, RZ, 0x181f ;  /* 0x00181fff04027589 */ /* 0x000e2400000e0000 */
[----:B0-----:R-:W-:Y:S01]  /*185d0*/  @!P0 IMAD.X R2, RZ, RZ, R2, P6 ;  /* 0x000000ffff028224 */ /* 0x001fe200030e0602 */
[----:B------:R-:W-:-:S04]  /*185e0*/  LOP3.LUT P6, RZ, R22, 0x200, RZ, 0xc0, !PT ;  /* 0x0000020016ff7812 */ /* 0x000fc800078cc0ff */
[----:B------:R-:W-:-:S04]  /*185f0*/  @!P0 LOP3.LUT R3, R3, R2, RZ, 0x3c, !PT ;  /* 0x0000000203038212 */ /* 0x000fc800078e3cff */
[----:B------:R-:W-:-:S04]  /*18600*/  @!P0 LOP3.LUT R2, R3, R2, RZ, 0x3c, !PT ;  /* 0x0000000203028212 */ /* 0x000fc800078e3cff */
[----:B------:R-:W-:-:S05]  /*18610*/  @!P0 LOP3.LUT R3, R3, R2, RZ, 0x3c, !PT ;  /* 0x0000000203038212 */ /* 0x000fca00078e3cff */
[----:B------:R-:W-:Y:S01]  /*18620*/  @!P0 LDGSTS.E.BYPASS.LTC128B.128 [R26+0x26400], desc[UR40][R2.64], !P4 ;  /* 0x26400000021a8fae */ /* 0x000fe2000e101d68 */
[----:B------:R-:W-:-:S03]  /*18630*/  LOP3.LUT P4, RZ, R22, 0x400000, RZ, 0xc0, !PT ;  /* 0x0040000016ff7812 */ /* 0x000fc6000788c0ff */
[----:B------:R-:W-:Y:S01]  /*18640*/  @!P0 LDGSTS.E.BYPASS.LTC128B.128 [R26+0x28400], desc[UR40][R2.64+0x80], !P3 ;  /* 0x28400080021a8fae */ /* 0x000fe2000d901d68 */
[C---:B------:R-:W-:Y:S02]  /*18650*/  LOP3.LUT P3, RZ, R22.reuse, 0x200000, RZ, 0xc0, !PT ;  /* 0x0020000016ff7812 */ /* 0x040fe4000786c0ff */
[----:B------:R-:W-:Y:S01]  /*18660*/  LOP3.LUT R22, R22, 0xffefffff, RZ, 0xc0, !PT ;  /* 0xffefffff16167812 */ /* 0x000fe200078ec0ff */
[----:B------:R-:W-:Y:S03]  /*18670*/  @!P0 LDGSTS.E.BYPASS.LTC128B.128 [R26+0x2a400], desc[UR40][R2.64+0x100], !P6 ;  /* 0x2a400100021a8fae */ /* 0x000fe6000f101d68 */
[----:B------:R-:W-:Y:S01]  /*18680*/  @P6 LOP3.LUT R22, R22, 0x100000, RZ, 0xfc, !PT ;  /* 0x0010000016166812 */ /* 0x000fe200078efcff */
[----:B------:R-:W-:Y:S03]  /*18690*/  @!P0 LDGSTS.E.BYPASS.LTC128B.128 [R26+0x2c400], desc[UR40][R2.64+0x180], !P5 ;  /* 0x2c400180021a8fae */ /* 0x000fe6000e901d68 */
[C---:B------:R-:W-:Y:S01]  /*186a0*/  LOP3.LUT P6, RZ, R22.reuse, 0x800, RZ, 0xc0, !PT ;  /* 0x0000080016ff7812 */ /* 0x040fe200078cc0ff */
[----:B------:R-:W-:Y:S01]  /*186b0*/  @!P0 LDGSTS.E.BYPASS.LTC128B.128 [R26+0x2e400], desc[UR40][R2.64+0x200], !P4 ;  /* 0x2e400200021a8fae */ /* 0x000fe2000e101d68 */
[----:B------:R-:W-:-:S03]  /*186c0*/  LOP3.LUT R22, R22, 0xffff7fff, RZ, 0xc0, !PT ;  /* 0xffff7fff16167812 */ /* 0x000fc600078ec0ff */
[----:B------:R-:W-:Y:S04]  /*186d0*/  @!P0 LDGSTS.E.BYPASS.LTC128B.128 [R26+0x30400], desc[UR40][R2.64+0x280], !P3 ;  /* 0x30400280021a8fae */ /* 0x000fe8000d901d68 */
[----:B------:R-:W-:Y:S04]  /*186e0*/  @!P0 LDGSTS.E.BYPASS.LTC128B.128 [R26+0x32400], desc[UR40][R2.64+0x300], P2 ;  /* 0x32400300021a8fae */ /* 0x000fe80009101d68 */
[----:B------:R0:W-:Y:S01]  /*186f0*/  @!P0 LDGSTS.E.BYPASS.LTC128B.128 [R26+0x34400], desc[UR40][R2.64+0x380], P1 ;  /* 0x34400380021a8fae */ /* 0x0001e20008901d68 */
[----:B----4-:R-:W-:-:S03]  /*18700*/  ISETP.GE.AND P0, PT, R8, R6, PT ;  /* 0x000000060800720c */ /* 0x010fc60003f06270 */
[----:B------:R-:W-:Y:S10]  /*18710*/  SHFL.IDX PT, R8, R4, 0x2, 0x181f ;  /* 0x00581f0004087f89 */ /* 0x000ff400000e0000 */
[----:B0-----:R-:W-:-:S02]  /*18720*/  @!P0 LOP3.LUT R3, R0, 0x40, RZ, 0xc0, !PT ;  /* 0x0000004000038812 */ /* 0x001fc400078ec0ff */
[----:B------:R-:W-:Y:S02]  /*18730*/  @!P0 LOP3.LUT R2, R7, 0x80, RZ, 0xc0, !PT ;  /* 0x0000008007028812 */ /* 0x000fe400078ec0ff */
[----:B------:R-:W-:Y:S02]  /*18740*/  @!P0 SHF.R.U32.HI R3, RZ, 0x2, R3 ;  /* 0x00000002ff038819 */ /* 0x000fe40000011603 */
[----:B------:R-:W-:Y:S02]  /*18750*/  @!P0 SHF.R.U32.HI R2, RZ, 0x3, R2 ;  /* 0x00000003ff028819 */ /* 0x000fe40000011602 */
[----:B------:R-:W-:Y:S02]  /*18760*/  @!P0 ISETP.NE.U32.AND P2, PT, R3, RZ, PT ;  /* 0x000000ff0300820c */ /* 0x000fe40003f45070 */
[----:B------:R-:W0:Y:S01]  /*18770*/  SHFL.IDX PT, R3, R5, 0x1, 0x181f ;  /* 0x00381f0005037f89 */ /* 0x000e2200000e0000 */
[----:B------:R-:W-:-:S03]  /*18780*/  @!P0 ISETP.NE.U32.AND P1, PT, R2, RZ, PT ;  /* 0x000000ff0200820c */ /* 0x000fc60003f25070 */
[----:B------:R-:W1:Y:S04]  /*18790*/  SHFL.IDX PT, R2, R4, 0x1, 0x181f ;  /* 0x00381f0004027f89 */ /* 0x000e6800000e0000 */
[----:B------:R-:W2:Y:S03]  /*187a0*/  SHFL.IDX PT, R4, R4, 0x3, 0x181f ;  /* 0x00781f0004047f89 */ /* 0x000ea600000e0000 */
[----:B------:R-:W-:-:S04]  /*187b0*/  @P2 LOP3.LUT R22, R22, 0x8000, RZ, 0xfc, !PT ;  /* 0x0000800016162812 */ /* 0x000fc800078efcff */
[----:B------:R-:W-:-:S04]  /*187c0*/  LOP3.LUT R22, R22, 0xfff7ffff, RZ, 0xc0, !PT ;  /* 0xfff7ffff16167812 */ /* 0x000fc800078ec0ff */
[----:B------:R-:W-:-:S04]  /*187d0*/  @P1 LOP3.LUT R22, R22, 0x80000, RZ, 0xfc, !PT ;  /* 0x0008000016161812 */ /* 0x000fc800078efcff */
[----:B------:R-:W-:Y:S02]  /*187e0*/  LOP3.LUT P1, RZ, R22, 0x8000, RZ, 0xc0, !PT ;  /* 0x0000800016ff7812 */ /* 0x000fe4000782c0ff */
[----:B0-----:R-:W-:-:S05]  /*187f0*/  @!P0 LEA R3, P2, R20, R3, 0x1 ;  /* 0x0000000314038211 */ /* 0x001fca00078408ff */
[----:B-1----:R-:W-:Y:S01]  /*18800*/  @!P0 IMAD.X R2, RZ, RZ, R2, P2 ;  /* 0x000000ffff028224 */ /* 0x002fe200010e0602 */
[----:B------:R-:W-:-:S04]  /*18810*/  LOP3.LUT P2, RZ, R22, 0x400, RZ, 0xc0, !PT ;  /* 0x0000040016ff7812 */ /* 0x000fc8000784c0ff */
[----:B------:R-:W-:-:S04]  /*18820*/  @!P0 LOP3.LUT R3, R3, R2, RZ, 0x3c, !PT ;  /* 0x0000000203038212 */ /* 0x000fc800078e3cff */
[----:B------:R-:W-:-:S04]  /*18830*/  @!P0 LOP3.LUT R2, R3, R2, RZ, 0x3c, !PT ;  /* 0x0000000203028212 */ /* 0x000fc800078e3cff */
[----:B------:R-:W-:-:S05]  /*18840*/  @!P0 LOP3.LUT R3, R3, R2, RZ, 0x3c, !PT ;  /* 0x0000000203038212 */ /* 0x000fca00078e3cff */
[----:B------:R-:W-:Y:S01]  /*18850*/  @!P0 LDGSTS.E.BYPASS.LTC128B.128 [R26+0x26c00], desc[UR40][R2.64], !P6 ;  /* 0x26c00000021a8fae */ /* 0x000fe2000f101d68 */
[----:B------:R-:W-:-:S03]  /*18860*/  LOP3.LUT P6, RZ, R22, 0x100000, RZ, 0xc0, !PT ;  /* 0x0010000016ff7812 */ /* 0x000fc600078cc0ff */
[----:B------:R-:W-:Y:S10]  /*18870*/  @!P0 LDGSTS.E.BYPASS.LTC128B.128 [R26+0x28c00], desc[UR40][R2.64+0x80], !P2 ;  /* 0x28c00080021a8fae */ /* 0x000ff4000d101d68 */
[----:B------:R-:W-:Y:S04]  /*18880*/  @!P0 LDGSTS.E.BYPASS.LTC128B.128 [R26+0x2ac00], desc[UR40][R2.64+0x100], !P6 ;  /* 0x2ac00100021a8fae */ /* 0x000fe8000f101d68 */
[----:B------:R-:W-:Y:S04]  /*18890*/  @!P0 LDGSTS.E.BYPASS.LTC128B.128 [R26+0x2cc00], desc[UR40][R2.64+0x180], !P5 ;  /* 0x2cc00180021a8fae */ /* 0x000fe8000e901d68 */
[----:B------:R-:W-:Y:S04]  /*188a0*/  @!P0 LDGSTS.E.BYPASS.LTC128B.128 [R26+0x2ec00], desc[UR40][R2.64+0x200], !P4 ;  /* 0x2ec00200021a8fae */ /* 0x000fe8000e101d68 */
[----:B------:R-:W-:Y:S04]  /*188b0*/  @!P0 LDGSTS.E.BYPASS.LTC128B.128 [R26+0x30c00], desc[UR40][R2.64+0x280], !P3 ;  /* 0x30c00280021a8fae */ /* 0x000fe8000d901d68 */
[----:B------:R-:W-:Y:S01]  /*188c0*/  @!P0 LDGSTS.E.BYPASS.LTC128B.128 [R26+0x32c00], desc[UR40][R2.64+0x300], P1 ;  /* 0x32c00300021a8fae */ /* 0x000fe20008901d68 */
[----:B------:R-:W-:-:S13]  /*188d0*/  LOP3.LUT P1, RZ, R22, 0x80000, RZ, 0xc0, !PT ;  /* 0x0008000016ff7812 */ /* 0x000fda000782c0ff */
[----:B------:R0:W-:Y:S01]  /*188e0*/  @!P0 LDGSTS.E.BYPASS.LTC128B.128 [R26+0x34c00], desc[UR40][R2.64+0x380], P1 ;  /* 0x34c00380021a8fae */ /* 0x0001e20008901d68 */
[----:B------:R-:W-:-:S13]  /*188f0*/  ISETP.GE.AND P0, PT, R9, R6, PT ;  /* 0x000000060900720c */ /* 0x000fda0003f06270 */
[----:B------:R-:W-:-:S05]  /*18900*/  @!P0 LEA R9, P1, R20, R14, 0x1 ;  /* 0x0000000e14098211 */ /* 0x000fca00078208ff */
[----:B------:R-:W-:Y:S01]  /*18910*/  @!P0 IMAD.X R10, RZ, RZ, R8, P1 ;  /* 0x000000ffff0a8224 */ /* 0x000fe200008e0608 */
[----:B------:R-:W-:Y:S01]  /*18920*/  LOP3.LUT P1, RZ, R22, 0x800, RZ, 0xc0, !PT ;  /* 0x0000080016ff7812 */ /* 0x000fe2000782c0ff */
[----:B0-----:R-:W-:Y:S01]  /*18930*/  @!P0 IMAD.MOV.U32 R2, RZ, RZ, R9 ;  /* 0x000000ffff028224 */ /* 0x001fe200078e0009 */
[----:B------:R-:W-:Y:S01]  /*18940*/  @!P0 LOP3.LUT R8, R0, 0x40, RZ, 0xc0, !PT ;  /* 0x0000004000088812 */ /* 0x000fe200078ec0ff */
[----:B------:R-:W-:-:S03]  /*18950*/  @!P0 IMAD.MOV.U32 R3, RZ, RZ, R10 ;  /* 0x000000ffff038224 */ /* 0x000fc600078e000a */
        /* <DEDUP_REMOVED lines=11> */
[----:B------:R-:W-:-:S13]  /*18a10*/  @!P0 ISETP.NE.U32.AND P1, PT, R8, RZ, PT ;  /* 0x000000ff0800820c */ /* 0x000fda0003f25070 */
[----:B------:R0:W-:Y:S04]  /*18a20*/  @!P0 LDGSTS.E.BYPASS.LTC128B.128 [R26+0x35400], desc[UR40][R2.64+0x380], P1 ;  /* 0x35400380021a8fae */ /* 0x0001e80008901d68 */
[----:B0-2---:R0:W1:Y:S02]  /*18a30*/  SHFL.IDX PT, R2, R5, 0x3, 0x181f ;  /* 0x00781f0005027f89 */ /* 0x00506400000e0000 */
.L_x_4789:
[----:B------:R-:W2:Y:S01]  /*18a40*/  LDL.LU R3, [R1+0x34] ;  /* 0x0000340001037983 */ /* 0x000ea20000300800 */
[----:B------:R-:W-:Y:S01]  /*18a50*/  BSSY B0, `(.L_x_4663) ;  /* 0x0000019000007945 */ /* 0x000fe20003800000 */
[----:B--2---:R-:W-:-:S13]  /*18a60*/  ISETP.GE.AND P0, PT, R3, R6, PT ;  /* 0x000000060300720c */ /* 0x004fda0003f06270 */
[----:B------:R-:W-:Y:S05]  /*18a70*/  @P0 BRA `(.L_x_4664) ;  /* 0x0000000000580947 */ /* 0x000fea0003800000 */
[----:B------:R-:W-:Y:S02]  /*18a80*/  LOP3.LUT R0, R0, 0x40, RZ, 0xc0, !PT ;  /* 0x0000004000007812 */ /* 0x000fe400078ec0ff */
[----:B------:R-:W-:Y:S02]  /*18a90*/  LOP3.LUT P6, RZ, R22, 0x800, RZ, 0xc0, !PT ;  /* 0x0000080016ff7812 */ /* 0x000fe400078cc0ff */
[----:B-1----:R-:W-:Y:S02]  /*18aa0*/  LEA R2, P0, R20, R2, 0x1 ;  /* 0x0000000214027211 */ /* 0x002fe400078008ff */
[C---:B------:R-:W-:Y:S02]  /*18ab0*/  LOP3.LUT P2, RZ, R22.reuse, 0x400, RZ, 0xc0, !PT ;  /* 0x0000040016ff7812 */ /* 0x040fe4000784c0ff */
[----:B------:R-:W-:Y:S01]  /*18ac0*/  LOP3.LUT P1, RZ, R22, 0x200, RZ, 0xc0, !PT ;  /* 0x0000020016ff7812 */ /* 0x000fe2000782c0ff */
[----:B------:R-:W-:Y:S01]  /*18ad0*/  IMAD.X R3, RZ, RZ, R4, P0 ;  /* 0x000000ffff037224 */ /* 0x000fe200000e0604 */
[----:B------:R-:W-:-:S02]  /*18ae0*/  SHF.R.U32.HI R0, RZ, 0x2, R0 ;  /* 0x00000002ff007819 */ /* 0x000fc40000011600 */
[----:B------:R-:W-:Y:S02]  /*18af0*/  LOP3.LUT R7, R7, 0x80, RZ, 0xc0, !PT ;  /* 0x0000008007077812 */ /* 0x000fe400078ec0ff */
[----:B------:R-:W-:Y:S01]  /*18b00*/  ISETP.NE.U32.AND P0, PT, R0, RZ, PT ;  /* 0x000000ff0000720c */ /* 0x000fe20003f05070 */
[----:B------:R-:W-:Y:S01]  /*18b10*/  @!PT LDS RZ, [RZ] ;  /* 0x00000000fffff984 */ /* 0x000fe20000000800 */
[----:B------:R-:W-:Y:S01]  /*18b20*/  @!PT LDS RZ, [RZ] ;  /* 0x00000000fffff984 */ /* 0x000fe20000000800 */
[----:B------:R-:W-:Y:S01]  /*18b30*/  @!PT LDS RZ, [RZ] ;  /* 0x00000000fffff984 */ /* 0x000fe20000000800 */
[----:B------:R2:W-:Y:S01]  /*18b40*/  LDGSTS.E.BYPASS.LTC128B.128 [R26+0x27c00], desc[UR40][R2.64], !P6 ;  /* 0x27c00000021a7fae */ /* 0x0005e2000f101d68 */
[----:B------:R-:W-:-:S03]  /*18b50*/  SHF.R.U32.HI R7, RZ, 0x3, R7 ;  /* 0x00000003ff077819 */ /* 0x000fc60000011607 */
        /* <DEDUP_REMOVED lines=8> */
.L_x_4664:
[----:B------:R-:W-:Y:S05]  /*18be0*/  BSYNC B0 ;  /* 0x0000000000007941 */ /* 0x000fea0003800000 */
.L_x_4663:
[----:B------:R-:W-:Y:S01]  /*18bf0*/  NOP ;  /* 0x0000000000007918 */ /* 0x000fe20000000000 */
[----:B------:R-:W-:-:S13]  /*18c00*/  PLOP3.LUT P0, PT, PT, PT, PT, 0x80, 0x0 ;  /* 0x000000000000781c */ /* 0x000fda0003f0f070 */
.L_x_4665:
[----:B------:R-:W-:Y:S02]  /*18c10*/  PLOP3.LUT P1, PT, P1, P0, PT, 0xa2, 0x0 ;  /* 0x000000000000781c */ /* 0x000fe40000f21472 */
[----:B------:R-:W-:-:S08]  /*18c20*/  @P0 R2UR P1, UR4, R23 ;  /* 0x00000000170402ca */ /* 0x000fd00000020000 */
[----:B------:R-:W-:-:S05]  /*18c30*/  @P0 PLOP3.LUT P0, PT, P1, PT, PT, 0x80, 0x0 ;  /* 0x000000000000081c */ /* 0x000fca0000f0f070 */
[----:B------:R-:W-:Y:S01]  /*18c40*/  @!P1 SYNCS.ARRIVE.TRANS64.RED.A0T1 RZ, [UR4+0x38810], RZ ;  /* 0x038810ffffff99a7 */ /* 0x000fe20008200404 */
[----:B------:R-:W-:Y:S07]  /*18c50*/  @!P1 ARRIVES.LDGSTSBAR.64.TRANSCNT [UR4+0x38810] ;  /* 0x03881000ff0099b0 */ /* 0x000fee0008000a84 */
[----:B------:R-:W-:Y:S05]  /*18c60*/  @P0 BRA.U.ANY `(.L_x_4665) ;  /* 0xfffffffd00e80947 */ /* 0x000fea000393ffff */
[----:B-12---:R-:W2:Y:S02]  /*18c70*/  LDL.LU R2, [R1+0x28] ;  /* 0x0000280001027983 */ /* 0x006ea40000300800 */
        /* <DEDUP_REMOVED lines=9> */
[----:B------:R-:W2:Y:S03]  /*18d10*/  SYNCS.PHASECHK.TRANS64.TRYWAIT P0, [R23+URZ+0x38820], R0 ;  /* 0x03882000170075a7 */ /* 0x000ea6000800017f */
[----:B-12---:R-:W-:Y:S05]  /*18d20*/  @!P0 BRA `(.L_x_4667) ;  /* 0x0000004c00208947 */ /* 0x006fea0003800000 */
.L_x_4790:
[----:B------:R-:W-:Y:S05]  /*18d30*/  BSYNC B0 ;  /* 0x0000000000007941 */ /* 0x000fea0003800000 */
.L_x_4666:
[----:B------:R-:W2:Y:S02]  /*18d40*/  LDL R2, [R1+0x4c] ;  /* 0x00004c0001027983 */ /* 0x000ea40000100800 */
[----:B--2---:R-:W-:-:S13]  /*18d50*/  ISETP.NE.AND P0, PT, R2, 0x3, PT ;  /* 0x000000030200780c */ /* 0x004fda0003f05270 */
[----:B------:R-:W-:Y:S05]  /*18d60*/  @!P0 BRA `(.L_x_4668) ;  /* 0x0000000000048947 */ /* 0x000fea0003800000 */
[----:B------:R-:W-:Y:S01]  /*18d70*/  BPT.TRAP 0x1 ;  /* 0x000000040000795c */ /* 0x000fe20000300000 */
.L_x_4668:
[----:B-1----:R-:W-:Y:S01]  /*18d80*/  SHF.L.U32 R0, R28, 0x1f, RZ ;  /* 0x0000001f1c007819 */ /* 0x002fe200000006ff */
[----:B------:R-:W-:Y:S03]  /*18d90*/  BSSY B0, `(.L_x_4669) ;  /* 0x0000003000007945 */ /* 0x000fe60003800000 */
[----:B------:R-:W1:Y:S02]  /*18da0*/  SYNCS.PHASECHK.TRANS64.TRYWAIT P0, [R27+URZ+0x38860], R0 ;  /* 0x038860001b0075a7 */ /* 0x000e64000800017f */
[----:B-1----:R-:W-:Y:S05]  /*18db0*/  @!P0 BRA `(.L_x_4670) ;  /* 0x0000004c00108947 */ /* 0x002fea0003800000 */
.L_x_4791:
[----:B------:R-:W-:Y:S05]  /*18dc0*/  BSYNC B0 ;  /* 0x0000000000007941 */ /* 0x000fea0003800000 */
.L_x_4669:
[----:B------:R-:W1:Y:S01]  /*18dd0*/  LDL.LU R3, [R1+0x3c] ;  /* 0x00003c0001037983 */ /* 0x000e620000300800 */
[----:B------:R-:W-:-:S03]  /*18de0*/  ULDC.64 UR4, c[0x0][0x328] ;  /* 0x0000ca0000047ab9 */ /* 0x000fc60000000a00 */
[----:B------:R-:W2:Y:S04]  /*18df0*/  LDL.LU R2, [R1+0xc] ;  /* 0x00000c0001027983 */ /* 0x000ea80000300800 */
[----:B0-----:R-:W3:Y:S04]  /*18e00*/  LDL.LU R5, [R1+0x40] ;  /* 0x0000400001057983 */ /* 0x001ee80000300800 */
[----:B------:R-:W4:Y:S01]  /*18e10*/  LDL.LU R4, [R1+0x4] ;  /* 0x0000040001047983 */ /* 0x000f220000300800 */
[----:B-1----:R-:W-:-:S04]  /*18e20*/  IMAD R0, R3, UR4, RZ ;  /* 0x0000000403007c24 */ /* 0x002fc8000f8e02ff */
[C---:B--2---:R-:W-:Y:S02]  /*18e30*/  IMAD R0, R2.reuse, UR5, R0 ;  /* 0x0000000502007c24 */ /* 0x044fe4000f8e0200 */
[----:B------:R-:W-:Y:S01]  /*18e40*/  IMAD.WIDE.U32 R2, R2, UR4, RZ ;  /* 0x0000000402027c25 */ /* 0x000fe2000f8e00ff */
[----:B------:R-:W-:-:S03]  /*18e50*/  ULDC.64 UR4, c[0x0][0x338] ;  /* 0x0000ce0000047ab9 */ /* 0x000fc60000000a00 */
[----:B------:R-:W-:Y:S02]  /*18e60*/  IMAD.IADD R3, R3, 0x1, R0 ;  /* 0x0000000103037824 */ /* 0x000fe400078e0200 */
[----:B---3--:R-:W-:Y:S02]  /*18e70*/  IMAD R0, R5, UR4, RZ ;  /* 0x0000000405007c24 */ /* 0x008fe4000f8e02ff */
[----:B----4-:R-:W-:-:S04]  /*18e80*/  IMAD.WIDE.U32 R2, R4, UR4, R2 ;  /* 0x0000000404027c25 */ /* 0x010fc8000f8e0002 */
        /* <DEDUP_REMOVED lines=18> */
[C---:B------:R-:W-:Y:S01]  /*18fb0*/  LOP3.LUT P3, RZ, R33.reuse, 0x8, RZ, 0xc0, !PT ;  /* 0x0000000821ff7812 */ /* 0x040fe2000786c0ff */
[----:B------:R-:W2:Y:S01]  /*18fc0*/  SHFL.IDX PT, R3, R6, RZ, 0x181f ;  /* 0x00181fff06037589 */ /* 0x000ea200000e0000 */
[----:B------:R-:W-:Y:S02]  /*18fd0*/  LOP3.LUT P2, RZ, R33, 0x10, RZ, 0xc0, !PT ;  /* 0x0000001021ff7812 */ /* 0x000fe4000784c0ff */
[----:B------:R-:W-:Y:S01]  /*18fe0*/  LOP3.LUT R22, R22, 0xfffffdff, RZ, 0xc0, !PT ;  /* 0xfffffdff16167812 */ /* 0x000fe200078ec0ff */
[----:B0-----:R-:W-:-:S05]  /*18ff0*/  IMAD.SHL.U32 R7, R7, 0x8, RZ ;  /* 0x0000000807077824 */ /* 0x001fca00078e00ff */
[----:B------:R-:W-:-:S05]  /*19000*/  LOP3.LUT R7, R7, 0x38, RZ, 0xc0, !PT ;  /* 0x0000003807077812 */ /* 0x000fca00078ec0ff */
[----:B------:R-:W-:Y:S01]  /*19010*/  IMAD.SHL.U32 R0, R7, 0x2, RZ ;  /* 0x0000000207007824 */ /* 0x000fe200078e00ff */
[----:B------:R-:W-:-:S04]  /*19020*/  LOP3.LUT R7, R33, 0x1, RZ, 0xc0, !PT ;  /* 0x0000000121077812 */ /* 0x000fc800078ec0ff */
[----:B-1----:R-:W-:Y:S02]  /*19030*/  IADD3 R2, P0, R2, R0, RZ ;  /* 0x0000000002027210 */ /* 0x002fe40007f1e0ff */
[----:B------:R-:W-:Y:S02]  /*19040*/  ISETP.NE.U32.AND P1, PT, R7, 0x1, PT ;  /* 0x000000010700780c */ /* 0x000fe40003f25070 */
[----:B------:R-:W-:Y:S01]  /*19050*/  PRMT R7, R33, 0x8880, RZ ;  /* 0x0000888021077816 */ /* 0x000fe200000000ff */
[----:B--2---:R-:W-:Y:S01]  /*19060*/  IMAD.X R3, RZ, RZ, R3, P0 ;  /* 0x000000ffff037224 */ /* 0x004fe200000e0603 */
[----:B------:R-:W-:-:S09]  /*19070*/  ISETP.LT.OR P0, PT, R31, 0x1, P1 ;  /* 0x000000011f00780c */ /* 0x000fd20000f01670 */
[----:B------:R-:W-:Y:S02]  /*19080*/  @P1 LOP3.LUT R22, R22, 0x200, RZ, 0xfc, !PT ;  /* 0x0000020016161812 */ /* 0x000fe400078efcff */
[----:B------:R-:W-:Y:S02]  /*19090*/  LOP3.LUT P1, RZ, R33, 0x20, RZ, 0xc0, !PT ;  /* 0x0000002021ff7812 */ /* 0x000fe4000782c0ff */
[----:B------:R-:W-:Y:S01]  /*190a0*/  @!PT LDS RZ, [RZ] ;  /* 0x00000000fffff984 */ /* 0x000fe20000000800 */
[----:B------:R-:W-:Y:S01]  /*190b0*/  LDGSTS.E.BYPASS.LTC128B.128 [R4+0x400], desc[UR40][R2.64], !P0 ;  /* 0x0040000002047fae */ /* 0x000fe2000c101d68 */
[----:B------:R-:W-:Y:S02]  /*190c0*/  ISETP.LT.OR P0, PT, R31, 0x1, !P5 ;  /* 0x000000011f00780c */ /* 0x000fe40006f01670 */
[----:B------:R-:W-:-:S11]  /*190d0*/  LOP3.LUT R22, R22, 0xfffffbff, RZ, 0xc0, !PT ;  /* 0xfffffbff16167812 */ /* 0x000fd600078ec0ff */
        /* <DEDUP_REMOVED lines=62> */
.L_x_4801:
        /* <DEDUP_REMOVED lines=34> */
.L_x_4672:
        /* <DEDUP_REMOVED lines=11> */
.L_x_4673:
        /* <DEDUP_REMOVED lines=9> */
[----:B--2---:R-:W-:Y:S02]  /*19820*/  LOP3.LUT R2, R2, 0x40, RZ, 0xc0, !PT ;  /* 0x0000004002027812 */ /* 0x004fe400078ec0ff */
[----:B---3--:R-:W-:Y:S02]  /*19830*/  LEA.HI.SX32 R7, R3, 0xfffffffe, 0x1a ;  /* 0xfffffffe03077811 */ /* 0x008fe400078fd2ff */
[----:B------:R-:W-:-:S07]  /*19840*/  SHF.R.U32.HI R33, RZ, 0x2, R2 ;  /* 0x00000002ff217819 */ /* 0x000fce0000011602 */
.L_x_4688:
[----:B--2---:R-:W2:Y:S01]  /*19850*/  LDL R10, [R1+0x4c] ;  /* 0x00004c00010a7983 */ /* 0x004ea20000100800 */
[----:B0-----:R-:W0:Y:S01]  /*19860*/  LDC R5, c[0x0][0x430] ;  /* 0x00010c00ff057b82 */ /* 0x001e220000000800 */
[----:B-1----:R-:W1:Y:S01]  /*19870*/  S2R R2, SR_TID.X ;  /* 0x0000000000027919 */ /* 0x002e620000002100 */
[----:B---3--:R-:W3:Y:S01]  /*19880*/  S2R R8, SR_TID.X ;  /* 0x0000000000087919 */ /* 0x008ee20000002100 */
[----:B0-----:R-:W-:Y:S02]  /*19890*/  ISETP.NE.AND P0, PT, R5, 0x1, PT ;  /* 0x000000010500780c */ /* 0x001fe40003f05270 */
[----:B-1----:R-:W-:-:S11]  /*198a0*/  LOP3.LUT R2, R2, 0x7f, RZ, 0xc0, !PT ;  /* 0x0000007f02027812 */ /* 0x002fd600078ec0ff */
[----:B------:R-:W0:Y:S01]  /*198b0*/  @P0 LDC R6, c[0x0][0x434] ;  /* 0x00010d00ff060b82 */ /* 0x000e220000000800 */
[----:B---3--:R-:W-:Y:S01]  /*198c0*/  IMAD.SHL.U32 R8, R8, 0x10, RZ ;  /* 0x0000001008087824 */ /* 0x008fe200078e00ff */
[----:B------:R-:W-:-:S04]  /*198d0*/  SHF.R.U32.HI R2, RZ, 0x3, R2 ;  /* 0x00000003ff027819 */ /* 0x000fc80000011602 */
[----:B------:R-:W-:Y:S02]  /*198e0*/  LOP3.LUT R8, R2, 0x70, R8, 0xf8, !PT ;  /* 0x0000007002087812 */ /* 0x000fe400078ef808 */
[----:B------:R-:W1:Y:S02]  /*198f0*/  @P0 LDC R3, c[0x0][0x438] ;  /* 0x00010e00ff030b82 */ /* 0x000e640000000800 */
[----:B------:R-:W-:Y:S01]  /*19900*/  ISETP.GT.U32.AND P1, PT, R8, 0x3f, PT ;  /* 0x0000003f0800780c */ /* 0x000fe20003f24070 */
[----:B------:R-:W-:-:S04]  /*19910*/  IMAD R4, R7, 0x40, R34 ;  /* 0x0000004007047824 */ /* 0x000fc800078e0222 */
[----:B------:R-:W-:-:S08]  /*19920*/  IMAD.IADD R4, R8, 0x1, R4 ;  /* 0x0000000108047824 */ /* 0x000fd000078e0204 */
[----:B------:R-:W3:Y:S01]  /*19930*/  @!P1 LDC.64 R8, c[0x0][0x428] ;  /* 0x00010a00ff089b82 */ /* 0x000ee20000000a00 */
[----:B0-----:R-:W-:-:S04]  /*19940*/  @P0 IMAD.HI.U32 R6, R4, R6, RZ ;  /* 0x0000000604060227 */ /* 0x001fc800078e00ff */
[----:B------:R-:W-:Y:S01]  /*19950*/  IMAD.MOV.U32 R2, RZ, RZ, R4 ;  /* 0x000000ffff027224 */ /* 0x000fe200078e0004 */
[----:B-1----:R-:W-:-:S04]  /*19960*/  @P0 SHF.R.U32.HI R2, RZ, R3, R6 ;  /* 0x00000003ff020219 */ /* 0x002fc80000011606 */
[----:B------:R-:W-:-:S05]  /*19970*/  IADD3 R3, -R2, RZ, RZ ;  /* 0x000000ff02037210 */ /* 0x000fca0007ffe1ff */
[----:B------:R-:W-:Y:S01]  /*19980*/  IMAD R5, R5, R3, R4 ;  /* 0x0000000305057224 */ /* 0x000fe200078e0204 */
[--C-:B------:R-:W-:Y:S01]  /*19990*/  @!P1 SHF.R.S32.HI R3, RZ, 0x1f, R2.reuse ;  /* 0x0000001fff039819 */ /* 0x100fe20000011402 */
[-C--:B---3--:R-:W-:Y:S02]  /*199a0*/  @!P1 IMAD R4, R35, R8.reuse, RZ ;  /* 0x0000000823049224 */ /* 0x088fe400078e02ff */
[----:B------:R-:W-:-:S04]  /*199b0*/  @!P1 IMAD.WIDE.U32 R2, R32, R8, R2 ;  /* 0x0000000820029225 */ /* 0x000fc800078e0002 */
[----:B------:R-:W-:Y:S02]  /*199c0*/  @!P1 IMAD R4, R32, R9, R4 ;  /* 0x0000000920049224 */ /* 0x000fe400078e0204 */
[----:B------:R-:W0:Y:S02]  /*199d0*/  @!P1 LDC.64 R8, c[0x0][0x418] ;  /* 0x00010600ff089b82 */ /* 0x000e240000000a00 */
[----:B------:R-:W-:Y:S02]  /*199e0*/  @!P1 IMAD.IADD R3, R4, 0x1, R3 ;  /* 0x0000000104039824 */ /* 0x000fe400078e0203 */
[----:B------:R-:W-:Y:S02]  /*199f0*/  IMAD.MOV.U32 R4, RZ, RZ, RZ ;  /* 0x000000ffff047224 */ /* 0x000fe400078e00ff */
[----:B------:R-:W-:Y:S01]  /*19a00*/  VIADD R25, R25, 0x1 ;  /* 0x0000000119197836 */ /* 0x000fe20000000000 */
[----:B0-----:R-:W-:-:S04]  /*19a10*/  @!P1 LEA R8, P0, R2, R8, 0x2 ;  /* 0x0000000802089211 */ /* 0x001fc800078010ff */
[----:B------:R-:W-:Y:S02]  /*19a20*/  @!P1 LEA.HI.X R9, R2, R9, R3, 0x2, P0 ;  /* 0x0000000902099211 */ /* 0x000fe400000f1403 */
[----:B------:R-:W-:-:S03]  /*19a30*/  ISETP.NE.AND P0, PT, R25, 0x2, PT ;  /* 0x000000021900780c */ /* 0x000fc60003f05270 */
[----:B------:R0:W5:Y:S01]  /*19a40*/  @!P1 LDG.E R4, desc[UR40][R8.64] ;  /* 0x0000002808049981 */ /* 0x000162000c1e1900 */
[----:B------:R-:W-:Y:S01]  /*19a50*/  SEL R2, RZ, 0x1, P0 ;  /* 0x00000001ff027807 */ /* 0x000fe20000000000 */
[----:B------:R-:W-:Y:S05]  /*19a60*/  YIELD ;  /* 0x0000000000007946 */ /* 0x000fea0003800000 */
[----:B------:R-:W-:Y:S01]  /*19a70*/  LOP3.LUT R28, R28, R2, RZ, 0x3c, !PT ;  /* 0x000000021c1c7212 */ /* 0x000fe200078e3cff */
[----:B------:R-:W-:Y:S01]  /*19a80*/  IMAD.MOV.U32 R2, RZ, RZ, R7 ;  /* 0x000000ffff027224 */ /* 0x000fe200078e0007 */
[----:B------:R-:W-:Y:S01]  /*19a90*/  SEL R25, R25, RZ, P0 ;  /* 0x000000ff19197207 */ /* 0x000fe20000000000 */
[----:B------:R-:W-:-:S03]  /*19aa0*/  VIADD R7, R7, 0xffffffff ;  /* 0xffffffff07077836 */ /* 0x000fc60000000000 */
[----:B------:R-:W-:Y:S02]  /*19ab0*/  ISETP.GT.AND P3, PT, R2, RZ, PT ;  /* 0x000000ff0200720c */ /* 0x000fe40003f64270 */
[----:B--2---:R-:W-:-:S13]  /*19ac0*/  ISETP.NE.AND P1, PT, R10, 0x3, PT ;  /* 0x000000030a00780c */ /* 0x004fda0003f25270 */
[----:B0-----:R-:W-:Y:S05]  /*19ad0*/  @!P1 BRA `(.L_x_4676) ;  /* 0x0000000000049947 */ /* 0x001fea0003800000 */
[----:B------:R-:W-:Y:S01]  /*19ae0*/  BPT.TRAP 0x1 ;  /* 0x000000040000795c */ /* 0x000fe20000300000 */
.L_x_4676:
[----:B------:R-:W-:Y:S01]  /*19af0*/  IMAD R6, R25, 0x8, R23 ;  /* 0x0000000819067824 */ /* 0x000fe200078e0217 */
[----:B------:R-:W-:Y:S01]  /*19b00*/  SHF.L.U32 R21, R28, 0x1f, RZ ;  /* 0x0000001f1c157819 */ /* 0x000fe200000006ff */
[----:B------:R-:W-:Y:S01]  /*19b10*/  BSSY B1, `(.L_x_4677) ;  /* 0x0000004000017945 */ /* 0x000fe20003800000 */
[----:B------:R-:W-:Y:S02]  /*19b20*/  SHF.R.S32.HI R9, RZ, 0x1f, R5 ;  /* 0x0000001fff097819 */ /* 0x000fe40000011405 */
[----:B------:R-:W0:Y:S02]  /*19b30*/  SYNCS.PHASECHK.TRANS64.TRYWAIT P0, [R6+URZ+0x38840], R21 ;  /* 0x03884015060075a7 */ /* 0x000e24000800017f */
[----:B0-----:R-:W-:Y:S05]  /*19b40*/  @!P0 BRA `(.L_x_4678) ;  /* 0x0000004400e88947 */ /* 0x001fea0003800000 */
.L_x_4802:
[----:B------:R-:W-:Y:S05]  /*19b50*/  BSYNC B1 ;  /* 0x0000000000017941 */ /* 0x000fea0003800000 */
.L_x_4677:
        /* <DEDUP_REMOVED lines=42> */
.L_x_4812:
        /* <DEDUP_REMOVED lines=8> */
.L_x_4680:
[----:B------:R-:W-:Y:S02]  /*19e80*/  PLOP3.LUT P1, PT, P1, P0, PT, 0xa2, 0x0 ;  /* 0x000000000000781c */ /* 0x000fe40000f21472 */
[----:B------:R-:W-:-:S08]  /*19e90*/  @P0 R2UR P1, UR4, R6 ;  /* 0x00000000060402ca */ /* 0x000fd00000020000 */
[----:B------:R-:W-:-:S05]  /*19ea0*/  @P0 PLOP3.LUT P0, PT, P1, PT, PT, 0x80, 0x0 ;  /* 0x000000000000081c */ /* 0x000fca0000f0f070 */
[----:B------:R-:W-:Y:S01]  /*19eb0*/  @!P1 SYNCS.ARRIVE.TRANS64.RED.A0T1 RZ, [UR4+0x38830], RZ ;  /* 0x038830ffffff99a7 */ /* 0x000fe20008200404 */
[----:B------:R-:W-:Y:S07]  /*19ec0*/  @!P1 ARRIVES.LDGSTSBAR.64.TRANSCNT [UR4+0x38830] ;  /* 0x03883000ff0099b0 */ /* 0x000fee0008000a84 */
[----:B------:R-:W-:Y:S05]  /*19ed0*/  @P0 BRA.U.ANY `(.L_x_4680) ;  /* 0xfffffffd00e80947 */ /* 0x000fea000393ffff */
[----:B------:R-:W-:Y:S01]  /*19ee0*/  NOP ;  /* 0x0000000000007918 */ /* 0x000fe20000000000 */
[----:B--2---:R-:W2:Y:S02]  /*19ef0*/  LDL R2, [R1+0x4c] ;  /* 0x00004c0001027983 */ /* 0x004ea40000100800 */
[----:B--2---:R-:W-:-:S13]  /*19f00*/  ISETP.NE.AND P2, PT, R2, 0x3, PT ;  /* 0x000000030200780c */ /* 0x004fda0003f45270 */
[----:B------:R-:W-:Y:S05]  /*19f10*/  @!P2 BRA `(.L_x_4681) ;  /* 0x000000000004a947 */ /* 0x000fea0003800000 */
[----:B------:R-:W-:Y:S01]  /*19f20*/  BPT.TRAP 0x1 ;  /* 0x000000040000795c */ /* 0x000fe20000300000 */
.L_x_4681:
[----:B------:R2:W-:Y:S01]  /*19f30*/  SYNCS.ARRIVE.TRANS64.A1T0 RZ, [R6+URZ+0x38830], RZ ;  /* 0x038830ff06ff79a7 */ /* 0x0005e2000810003f */
[----:B------:R-:W-:Y:S05]  /*19f40*/  @!P2 BRA `(.L_x_4682) ;  /* 0x000000000004a947 */ /* 0x000fea0003800000 */
[----:B------:R-:W-:Y:S01]  /*19f50*/  BPT.TRAP 0x1 ;  /* 0x000000040000795c */ /* 0x000fe20000300000 */
.L_x_4682:
[----:B------:R-:W3:Y:S01]  /*19f60*/  SYNCS.PHASECHK.TRANS64.TRYWAIT P0, [R6+URZ+0x38860], R21 ;  /* 0x03886015060075a7 */ /* 0x000ee2000800017f */
[----:B------:R-:W-:Y:S04]  /*19f70*/  BSSY B1, `(.L_x_4683) ;  /* 0x0000002000017945 */ /* 0x000fe80003800000 */
[----:B---3--:R-:W-:Y:S05]  /*19f80*/  @!P0 BRA `(.L_x_4684) ;  /* 0x0000004800088947 */ /* 0x008fea0003800000 */
.L_x_4813:
[----:B------:R-:W-:Y:S05]  /*19f90*/  BSYNC B1 ;  /* 0x0000000000017941 */ /* 0x000fea0003800000 */
.L_x_4683:
[----:B------:R-:W-:Y:S01]  /*19fa0*/  ULDC.64 UR4, c[0x0][0x328] ;  /* 0x0000ca0000047ab9 */ /* 0x000fe20000000a00 */
[C---:B------:R-:W-:Y:S01]  /*19fb0*/  LOP3.LUT P5, RZ, R22.reuse, 0x8, RZ, 0xc0, !PT ;  /* 0x0000000816ff7812 */ /* 0x040fe200078ac0ff */
[----:B------:R-:W-:Y:S01]  /*19fc0*/  IMAD R9, R9, UR4, RZ ;  /* 0x0000000409097c24 */ /* 0x000fe2000f8e02ff */
[----:B------:R-:W-:Y:S01]  /*19fd0*/  LOP3.LUT P4, RZ, R22, 0x4, RZ, 0xc0, !PT ;  /* 0x0000000416ff7812 */ /* 0x000fe2000788c0ff */
[----:B------:R-:W-:-:S04]  /*19fe0*/  IMAD.WIDE.U32 R2, R5, UR4, RZ ;  /* 0x0000000405027c25 */ /* 0x000fc8000f8e00ff */
[----:B------:R-:W-:Y:S01]  /*19ff0*/  IMAD R9, R5, UR5, R9 ;  /* 0x0000000505097c24 */ /* 0x000fe2000f8e0209 */
[----:B------:R-:W-:Y:S01]  /*1a000*/  ULDC.64 UR4, c[0x0][0x338] ;  /* 0x0000ce0000047ab9 */ /* 0x000fe20000000a00 */
[----:B-1----:R-:W-:Y:S02]  /*1a010*/  IMAD R17, R25, 0x7000, R8 ;  /* 0x0000700019117824 */ /* 0x002fe400078e0208 */
        /* <DEDUP_REMOVED lines=15> */
[----:B------:R-:W1:Y:S01]  /*1a110*/  SHFL.IDX PT, R2, R9, RZ, 0x181f ;  /* 0x00181fff09027589 */ /* 0x000e6200000e0000 */
[C---:B------:R-:W-:Y:S01]  /*1a120*/  LOP3.LUT P1, RZ, R22.reuse, 0x80, RZ, 0xc0, !PT ;  /* 0x0000008016ff7812 */ /* 0x040fe2000782c0ff */
[----:B------:R-:W-:Y:S01]  /*1a130*/  IMAD R17, R17, 0x2, R23 ;  /* 0x0000000211117824 */ /* 0x000fe200078e0217 */
[C---:B------:R-:W-:Y:S01]  /*1a140*/  LOP3.LUT P2, RZ, R22.reuse, 0x40, RZ, 0xc0, !PT ;  /* 0x0000004016ff7812 */ /* 0x040fe2000784c0ff */
[----:B------:R-:W4:Y:S01]  /*1a150*/  SHFL.IDX PT, R3, R10, RZ, 0x181f ;  /* 0x00181fff0a037589 */ /* 0x000f2200000e0000 */
[----:B------:R-:W-:-:S03]  /*1a160*/  LOP3.LUT R22, R22, 0xfff7ffff, RZ, 0xc0, !PT ;  /* 0xfff7ffff16167812 */ /* 0x000fc600078ec0ff */
[----:B------:R-:W5:Y:S01]  /*1a170*/  SHFL.IDX PT, R14, R9, 0x1, 0x181f ;  /* 0x00381f00090e7f89 */ /* 0x000f6200000e0000 */
[----:B------:R-:W-:-:S03]  /*1a180*/  @P3 LOP3.LUT R22, R22, 0x80000, RZ, 0xfc, !PT ;  /* 0x0008000016163812 */ /* 0x000fc600078efcff */
[----:B------:R-:W0:Y:S01]  /*1a190*/  SHFL.IDX PT, R5, R10, 0x1, 0x181f ;  /* 0x00381f000a057f89 */ /* 0x000e2200000e0000 */
[C---:B------:R-:W-:Y:S02]  /*1a1a0*/  LOP3.LUT P3, RZ, R22.reuse, 0x20, RZ, 0xc0, !PT ;  /* 0x0000002016ff7812 */ /* 0x040fe4000786c0ff */
[C---:B------:R-:W-:Y:S01]  /*1a1b0*/  LOP3.LUT P6, RZ, R22.reuse, 0x10, RZ, 0xc0, !PT ;  /* 0x0000001016ff7812 */ /* 0x040fe200078cc0ff */
[----:B------:R-:W-:Y:S01]  /*1a1c0*/  SHFL.IDX PT, R8, R10, 0x2, 0x181f ;  /* 0x00581f000a087f89 */ /* 0x000fe200000e0000 */
[----:B------:R-:W-:-:S03]  /*1a1d0*/  LOP3.LUT R22, R22, 0xffdfffff, RZ, 0xc0, !PT ;  /* 0xffdfffff16167812 */ /* 0x000fc600078ec0ff */
[----:B------:R-:W-:Y:S01]  /*1a1e0*/  SHFL.IDX PT, R10, R10, 0x3, 0x181f ;  /* 0x00781f000a0a7f89 */ /* 0x000fe200000e0000 */
[----:B-1----:R-:W-:-:S05]  /*1a1f0*/  IADD3 R2, P0, R2, R0, RZ ;  /* 0x0000000002027210 */ /* 0x002fca0007f1e0ff */
[----:B------:R-:W-:Y:S01]  /*1a200*/  @P3 LOP3.LUT R22, R22, 0x200000, RZ, 0xfc, !PT ;  /* 0x0020000016163812 */ /* 0x000fe200078efcff */
[----:B----4-:R-:W-:Y:S01]  /*1a210*/  IMAD.X R3, RZ, RZ, R3, P0 ;  /* 0x000000ffff037224 */ /* 0x010fe200000e0603 */
[----:B------:R-:W-:-:S04]  /*1a220*/  ISETP.NE.U32.AND P0, PT, R33, RZ, PT ;  /* 0x000000ff2100720c */ /* 0x000fc80003f05070 */
[----:B------:R-:W-:Y:S01]  /*1a230*/  LDGSTS.E.BYPASS.LTC128B.128 [R17+0x400], desc[UR40][R2.64], !P1 ;  /* 0x0040000002117fae */ /* 0x000fe2000c901d68 */
[----:B------:R-:W-:-:S03]  /*1a240*/  ISETP.NE.U32.AND P1, PT, R31, RZ, PT ;  /* 0x000000ff1f00720c */ /* 0x000fc60003f25070 */
[----:B------:R-:W-:Y:S01]  /*1a250*/  LDGSTS.E.BYPASS.LTC128B.128 [R17+0x2400], desc[UR40][R2.64+0x80], !P2 ;  /* 0x0240008002117fae */ /* 0x000fe2000d101d68 */
[----:B-----5:R-:W-:-:S03]  /*1a260*/  IADD3 R4, P2, R14, R0, RZ ;  /* 0x000000000e047210 */ /* 0x020fc60007f5e0ff */
[----:B------:R-:W-:Y:S01]  /*1a270*/  LDGSTS.E.BYPASS.LTC128B.128 [R17+0x4400], desc[UR40][R2.64+0x100], !P3 ;  /* 0x0440010002117fae */ /* 0x000fe2000d901d68 */
[C---:B------:R-:W-:Y:S01]  /*1a280*/  LOP3.LUT P3, RZ, R22.reuse, 0x80, RZ, 0xc0, !PT ;  /* 0x0000008016ff7812 */ /* 0x040fe2000786c0ff */
[----:B0-----:R-:W-:Y:S01]  /*1a290*/  IMAD.X R5, RZ, RZ, R5, P2 ;  /* 0x000000ffff057224 */ /* 0x001fe200010e0605 */
        /* <DEDUP_REMOVED lines=33> */
.L_x_4823:
[----:B------:R-:W-:Y:S02]  /*1a4b0*/  LOP3.LUT R22, R22, 0xffefffff, RZ, 0xc0, !PT ;  /* 0xffefffff16167812 */ /* 0x000fe400078ec0ff */
[----:B-1----:R-:W-:Y:S02]  /*1a4c0*/  IADD3 R2, P2, R14, R0, RZ ;  /* 0x000000000e027210 */ /* 0x002fe40007f5e0ff */
        /* <DEDUP_REMOVED lines=23> */
.L_x_4686:
[----:B------:R-:W-:Y:S02]  /*1a640*/  PLOP3.LUT P1, PT, P1, P0, PT, 0xa2, 0x0 ;  /* 0x000000000000781c */ /* 0x000fe40000f21472 */
[----:B------:R-:W-:-:S08]  /*1a650*/  @P0 R2UR P1, UR4, R6 ;  /* 0x00000000060402ca */ /* 0x000fd00000020000 */
[----:B------:R-:W-:-:S05]  /*1a660*/  @P0 PLOP3.LUT P0, PT, P1, PT, PT, 0x80, 0x0 ;  /* 0x000000000000081c */ /* 0x000fca0000f0f070 */
[----:B------:R-:W-:Y:S01]  /*1a670*/  @!P1 SYNCS.ARRIVE.TRANS64.RED.A0T1 RZ, [UR4+0x38850], RZ ;  /* 0x038850ffffff99a7 */ /* 0x000fe20008200404 */
[----:B------:R-:W-:Y:S07]  /*1a680*/  @!P1 ARRIVES.LDGSTSBAR.64.TRANSCNT [UR4+0x38850] ;  /* 0x03885000ff0099b0 */ /* 0x000fee0008000a84 */
[----:B------:R-:W-:Y:S05]  /*1a690*/  @P0 BRA.U.ANY `(.L_x_4686) ;  /* 0xfffffffd00e80947 */ /* 0x000fea000393ffff */
[----:B------:R-:W-:Y:S01]  /*1a6a0*/  NOP ;  /* 0x0000000000007918 */ /* 0x000fe20000000000 */
[----:B0-----:R-:W4:Y:S02]  /*1a6b0*/  LDL R2, [R1+0x4c] ;  /* 0x00004c0001027983 */ /* 0x001f240000100800 */
[----:B----4-:R-:W-:-:S13]  /*1a6c0*/  ISETP.NE.AND P2, PT, R2, 0x3, PT ;  /* 0x000000030200780c */ /* 0x010fda0003f45270 */
[----:B------:R-:W-:Y:S05]  /*1a6d0*/  @!P2 BRA `(.L_x_4687) ;  /* 0x000000000004a947 */ /* 0x000fea0003800000 */
[----:B------:R-:W-:Y:S01]  /*1a6e0*/  BPT.TRAP 0x1 ;  /* 0x000000040000795c */ /* 0x000fe20000300000 */
.L_x_4687:
[----:B------:R1:W-:Y:S01]  /*1a6f0*/  SYNCS.ARRIVE.TRANS64.A1T0 RZ, [R6+URZ+0x38850], RZ ;  /* 0x038850ff06ff79a7 */ /* 0x0003e2000810003f */
[----:B------:R-:W-:Y:S05]  /*1a700*/  @P3 BRA `(.L_x_4688) ;  /* 0xfffffff000503947 */ /* 0x000fea000383ffff */
.L_x_4675:
[----:B------:R-:W-:Y:S05]  /*1a710*/  BSYNC B0 ;  /* 0x0000000000007941 */ /* 0x000fea0003800000 */
.L_x_4674:
        /* <DEDUP_REMOVED lines=21> */
.L_x_4690:
[----:B------:R-:W-:Y:S05]  /*1a870*/  BSYNC B0 ;  /* 0x0000000000007941 */ /* 0x000fea0003800000 */
.L_x_4689:
[----:B------:R-:W-:-:S07]  /*1a880*/  SEL R25, R25, RZ, P0 ;  /* 0x000000ff19197207 */ /* 0x000fce0000000000 */
.L_x_4643:
[----:B------:R-:W-:Y:S05]  /*1a890*/  BSYNC B7 ;  /* 0x0000000000077941 */ /* 0x000fea0003800000 */
.L_x_4641:
        /* <DEDUP_REMOVED lines=11> */
.L_x_4691:
        /* <DEDUP_REMOVED lines=36> */
.L_x_4833:
[----:B------:R-:W-:Y:S02]  /*1ab90*/  ULDC UR4, c[0x0][0xd38] ;  /* 0x00034e0000047ab9 */ /* 0x000fe40000000800 */
[----:B------:R-:W-:-:S05]  /*1aba0*/  MOV R16, UR4 ;  /* 0x0000000400107c02 */ /* 0x000fca0008000f00 */
[----:B-1----:R-:W-:-:S04]  /*1abb0*/  IMAD R5, R14, R16, RZ ;  /* 0x000000100e057224 */ /* 0x002fc800078e02ff */
[----:B------:R-:W-:-:S05]  /*1abc0*/  IMAD.IADD R4, R4, 0x1, R5 ;  /* 0x0000000104047824 */ /* 0x000fca00078e0205 */
[----:B------:R-:W-:-:S13]  /*1abd0*/  ISETP.GT.AND P6, PT, R4, R0, PT ;  /* 0x000000000400720c */ /* 0x000fda0003fc4270 */
[----:B------:R-:W-:Y:S05]  /*1abe0*/  @P6 BRA `(.L_x_4694) ;  /* 0x00000000009c6947 */ /* 0x000fea0003800000 */
.L_x_4699:
[----:B------:R-:W1:Y:S01]  /*1abf0*/  LDC R6, c[0x0][0xd3c] ;  /* 0x00034f00ff067b82 */ /* 0x000e620000000800 */
[----:B------:R-:W-:-:S05]  /*1ac00*/  VIADD R19, R19, 0x1f ;  /* 0x0000001f13137836 */ /* 0x000fca0000000000 */
[----:B-1----:R-:W-:-:S13]  /*1ac10*/  ISETP.GE.AND P6, PT, R19, R6, PT ;  /* 0x000000061300720c */ /* 0x002fda0003fc6270 */
[----:B------:R-:W-:Y:S05]  /*1ac20*/  @P6 BRA `(.L_x_4695) ;  /* 0x0000000400446947 */ /* 0x000fea0003800000 */
[----:B------:R-:W1:Y:S01]  /*1ac30*/  S2R R2, SR_TID.X ;  /* 0x0000000000027919 */ /* 0x000e620000002100 */
[----:B------:R-:W-:Y:S01]  /*1ac40*/  BSSY B0, `(.L_x_4696) ;  /* 0x0000009000007945 */ /* 0x000fe20003800000 */
[----:B-1----:R-:W-:-:S05]  /*1ac50*/  LOP3.LUT R2, R2, 0x1f, RZ, 0xc0, !PT ;  /* 0x0000001f02027812 */ /* 0x002fca00078ec0ff */
[----:B------:R-:W-:Y:S02]  /*1ac60*/  IMAD.IADD R5, R19, 0x1, R2 ;  /* 0x0000000113057824 */ /* 0x000fe400078e0202 */
[----:B------:R-:W-:-:S03]  /*1ac70*/  IMAD.MOV.U32 R2, RZ, RZ, RZ ;  /* 0x000000ffff027224 */ /* 0x000fc600078e00ff */
[----:B------:R-:W-:-:S13]  /*1ac80*/  ISETP.GE.OR P6, PT, R5, R6, !P0 ;  /* 0x000000060500720c */ /* 0x000fda00047c6670 */
[----:B------:R-:W-:Y:S05]  /*1ac90*/  @P6 BRA `(.L_x_4697) ;  /* 0x00000000000c6947 */ /* 0x000fea0003800000 */
[----:B0-----:R-:W0:Y:S02]  /*1aca0*/  LDC.64 R2, c[0x0][0xd80] ;  /* 0x00036000ff027b82 */ /* 0x001e240000000a00 */
[----:B0-----:R-:W-:-:S06]  /*1acb0*/  IMAD.WIDE R2, R5, 0x4, R2 ;  /* 0x0000000405027825 */ /* 0x001fcc00078e0202 */
[----:B------:R1:W5:Y:S02]  /*1acc0*/  LDG.E R2, desc[UR40][R2.64] ;  /* 0x0000002802027981 */ /* 0x000364000c1e1900 */
.L_x_4697:
[----:B------:R-:W-:Y:S05]  /*1acd0*/  BSYNC B0 ;  /* 0x0000000000007941 */ /* 0x000fea0003800000 */
.L_x_4696:
        /* <DEDUP_REMOVED lines=18> */
.L_x_4841:
[----:B------:R-:W-:Y:S02]  /*1ae00*/  ULDC UR4, c[0x0][0xd38] ;  /* 0x00034e0000047ab9 */ /* 0x000fe40000000800 */
[----:B------:R-:W-:-:S04]  /*1ae10*/  IMAD.U32 R16, RZ, RZ, UR4 ;  /* 0x00000004ff107e24 */ /* 0x000fc8000f8e00ff */
[----:B-1----:R-:W-:-:S04]  /*1ae20*/  IMAD R5, R14, R16, RZ ;  /* 0x000000100e057224 */ /* 0x002fc800078e02ff */
[----:B------:R-:W-:-:S05]  /*1ae30*/  IMAD.IADD R4, R5, 0x1, R4 ;  /* 0x0000000105047824 */ /* 0x000fca00078e0204 */
[----:B------:R-:W-:-:S13]  /*1ae40*/  ISETP.GT.AND P6, PT, R4, R0, PT ;  /* 0x000000000400720c */ /* 0x000fda0003fc4270 */
[----:B------:R-:W-:Y:S05]  /*1ae50*/  @!P6 BRA `(.L_x_4699) ;  /* 0xfffffffc0064e947 */ /* 0x000fea000383ffff */
.L_x_4694:
        /* <DEDUP_REMOVED lines=8> */
.L_x_4845:
[----:B------:R-:W-:Y:S01]  /*1aee0*/  ISETP.NE.AND P0, PT, R6, RZ, PT ;  /* 0x000000ff0600720c */ /* 0x000fe20003f05270 */
[----:B------:R-:W-:-:S12]  /*1aef0*/  IMAD.MOV.U32 R14, RZ, RZ, RZ ;  /* 0x000000ffff0e7224 */ /* 0x000fd800078e00ff */
[----:B------:R-:W-:Y:S05]  /*1af00*/  @!P0 BRA `(.L_x_4701) ;  /* 0x0000000000108947 */ /* 0x000fea0003800000 */
[----:B------:R-:W-:Y:S01]  /*1af10*/  UMOV UR4, 0xffffffff ;  /* 0xffffffff00047882 */ /* 0x000fe20000000000 */
[----:B------:R-:W-:Y:S02]  /*1af20*/  VIADD R12, R4, 0xffffffff ;  /* 0xffffffff040c7836 */ /* 0x000fe40000000000 */
[----:B------:R-:W-:Y:S05]  /*1af30*/  BRA.DIV UR4, `(.L_x_4702) ;  /* 0x0000004a04347947 */ /* 0x000fea000b800000 */
[----:B------:R3:W4:Y:S02]  /*1af40*/  SHFL.IDX PT, R14, R3, R12, 0x1f ;  /* 0x00001f0c030e7589 */ /* 0x00072400000e0000 */
.L_x_4701:
        /* <DEDUP_REMOVED lines=31> */
.L_x_4695:
[----:B------:R-:W-:Y:S01]  /*1b140*/  UMOV UR4, URZ ;  /* 0x0000003f00047c82 */ /* 0x000fe20008000000 */
[----:B------:R-:W-:Y:S01]  /*1b150*/  UMOV UR5, URZ ;  /* 0x0000003f00057c82 */ /* 0x000fe20008000000 */
[----:B------:R-:W-:Y:S01]  /*1b160*/  ULDC UR6, c[0x0][0xd3c] ;  /* 0x00034f0000067ab9 */ /* 0x000fe20000000800 */
[----:B------:R-:W-:Y:S02]  /*1b170*/  IMAD.MOV.U32 R16, RZ, RZ, R0 ;  /* 0x000000ffff107224 */ /* 0x000fe400078e0000 */
[----:B------:R-:W-:Y:S02]  /*1b180*/  IMAD.U32 R17, RZ, RZ, UR4 ;  /* 0x00000004ff117e24 */ /* 0x000fe4000f8e00ff */
[----:B------:R-:W-:Y:S02]  /*1b190*/  IMAD.U32 R18, RZ, RZ, UR5 ;  /* 0x00000005ff127e24 */ /* 0x000fe4000f8e00ff */
[----:B------:R-:W-:-:S07]  /*1b1a0*/  IMAD.U32 R19, RZ, RZ, UR6 ;  /* 0x00000006ff137e24 */ /* 0x000fce000f8e00ff */
.L_x_4703:
        /* <DEDUP_REMOVED lines=10> */
.L_x_4692:
[----:B------:R-:W-:Y:S02]  /*1b250*/  ULDC UR4, c[0x0][0xd3c] ;  /* 0x00034f0000047ab9 */ /* 0x000fe40000000800 */
[----:B----4-:R-:W-:-:S13]  /*1b260*/  ISETP.GE.AND P0, PT, R19, UR4, PT ;  /* 0x0000000413007c0c */ /* 0x010fda000bf06270 */
[----:B------:R-:W-:Y:S05]  /*1b270*/  @!P0 BRA `(.L_x_4704) ;  /* 0xffffff8c00cc8947 */ /* 0x000fea000383ffff */
[----:B------:R-:W-:Y:S05]  /*1b280*/  BSYNC B8 ;  /* 0x0000000000087941 */ /* 0x000fea0003800000 */
.L_x_4591:
[----:B------:R-:W4:Y:S01]  /*1b290*/  LDL.LU R0, [R1+0x28] ;  /* 0x0000280001007983 */ /* 0x000f220000300800 */
[----:B------:R-:W-:Y:S01]  /*1b2a0*/  BSSY B0, `(.L_x_4705) ;  /* 0x000000b000007945 */ /* 0x000fe20003800000 */
[----:B0-----:R-:W0:Y:S01]  /*1b2b0*/  S2R R5, SR_CgaCtaId ;  /* 0x0000000000057919 */ /* 0x001e220000008800 */
[----:B----4-:R-:W-:-:S05]  /*1b2c0*/  VIADD R0, R0, 0x1 ;  /* 0x0000000100007836 */ /* 0x010fca0000000000 */
        /* <DEDUP_REMOVED lines=8> */
.L_x_4848:
[----:B------:R-:W-:Y:S05]  /*1b350*/  BSYNC B0 ;  /* 0x0000000000007941 */ /* 0x000fea0003800000 */
.L_x_4705:
[----:B------:R-:W-:-:S03]  /*1b360*/  UMOV UR4, 0xffffffff ;  /* 0xffffffff00047882 */ /* 0x000fc60000000000 */
[----:B------:R-:W-:Y:S05]  /*1b370*/  BRA.DIV UR4, `(.L_x_4707) ;  /* 0x00000046045c7947 */ /* 0x000fea000b800000 */
[----:B0-----:R-:W0:Y:S02]  /*1b380*/  S2R R0, SR_TID.X ;  /* 0x0000000000007919 */ /* 0x001e240000002100 */
[----:B0-----:R-:W-:-:S04]  /*1b390*/  SHF.R.U32.HI R0, RZ, 0x5, R0 ;  /* 0x00000005ff007819 */ /* 0x001fc80000011600 */
[----:B------:R-:W-:-:S05]  /*1b3a0*/  LOP3.LUT R0, R0, 0x3, RZ, 0xc0, !PT ;  /* 0x0000000300007812 */ /* 0x000fca00078ec0ff */
[----:B------:R0:W1:Y:S02]  /*1b3b0*/  SHFL.IDX PT, R14, R0, RZ, 0x1f ;  /* 0x00001fff000e7589 */ /* 0x00006400000e0000 */
.L_x_4851:
[----:B-1----:R-:W-:-:S13]  /*1b3c0*/  ISETP.NE.AND P0, PT, R14, RZ, PT ;  /* 0x000000ff0e00720c */ /* 0x002fda0003f05270 */
[----:B------:R-:W-:Y:S05]  /*1b3d0*/  @P0 BRA `(.L_x_4460) ;  /* 0x0000000000880947 */ /* 0x000fea0003800000 */
[----:B------:R-:W-:-:S03]  /*1b3e0*/  UMOV UR4, 0xffffffff ;  /* 0xffffffff00047882 */ /* 0x000fc60000000000 */
[----:B------:R-:W-:Y:S05]  /*1b3f0*/  BRA.DIV UR4, `(.L_x_4708) ;  /* 0x0000004604707947 */ /* 0x000fea000b800000 */
[----:B------:R-:W-:-:S13]  /*1b400*/  ELECT P6, URZ, PT ;  /* 0x00000000003f782f */ /* 0x000fda00038c0000 */
.L_x_4854:
[----:B------:R-:W-:Y:S05]  /*1b410*/  @!P6 BRA `(.L_x_4460) ;  /* 0x000000000078e947 */ /* 0x000fea0003800000 */
[----:B0-----:R-:W4:Y:S02]  /*1b420*/  LDL.LU R0, [R1+0x8] ;  /* 0x0000080001007983 */ /* 0x001f240000300800 */
[----:B----4-:R-:W-:-:S04]  /*1b430*/  LOP3.LUT R0, R0, 0x2, RZ, 0xfc, !PT ;  /* 0x0000000200007812 */ /* 0x010fc800078efcff */
[----:B------:R-:W-:-:S13]  /*1b440*/  ISETP.NE.AND P0, PT, R0, 0x3, PT ;  /* 0x000000030000780c */ /* 0x000fda0003f05270 */
[----:B------:R-:W-:Y:S05]  /*1b450*/  @!P0 BRA `(.L_x_4709) ;  /* 0x0000000000048947 */ /* 0x000fea0003800000 */
[----:B------:R-:W-:Y:S01]  /*1b460*/  BPT.TRAP 0x1 ;  /* 0x000000040000795c */ /* 0x000fe20000300000 */
.L_x_4709:
[C---:B------:R-:W-:Y:S01]  /*1b470*/  IMAD R5, R25.reuse, 0x8, R4 ;  /* 0x0000000819057824 */ /* 0x040fe200078e0204 */
[----:B------:R-:W-:Y:S02]  /*1b480*/  SHF.L.U32 R0, R28, 0x1f, RZ ;  /* 0x0000001f1c007819 */ /* 0x000fe400000006ff */
[----:B------:R-:W-:Y:S02]  /*1b490*/  IADD3 R25, R25, 0x1, RZ ;  /* 0x0000000119197810 */ /* 0x000fe40007ffe0ff */
[----:B------:R-:W0:Y:S02]  /*1b4a0*/  SYNCS.PHASECHK.TRANS64.TRYWAIT P1, [R5+URZ+0x38840], R0 ;  /* 0x03884000050075a7 */ /* 0x000e24000802017f */
[----:B------:R-:W-:-:S04]  /*1b4b0*/  ISETP.NE.AND P2, PT, R25, 0x2, PT ;  /* 0x000000021900780c */ /* 0x000fc80003f45270 */
[----:B------:R-:W-:Y:S01]  /*1b4c0*/  SEL R3, RZ, 0x1, P2 ;  /* 0x00000001ff037807 */ /* 0x000fe20001000000 */
[----:B0-----:R-:W-:Y:S08]  /*1b4d0*/  @!P1 BRA `(.L_x_4710) ;  /* 0x0000004400589947 */ /* 0x001ff00003800000 */
.L_x_4855:
[----:B------:R-:W-:Y:S02]  /*1b4e0*/  SEL R25, R25, RZ, P2 ;  /* 0x000000ff19197207 */ /* 0x000fe40001000000 */
[----:B------:R-:W-:Y:S01]  /*1b4f0*/  LOP3.LUT R2, R28, R3, RZ, 0x3c, !PT ;  /* 0x000000031c027212 */ /* 0x000fe200078e3cff */
[----:B------:R-:W-:Y:S06]  /*1b500*/  @!P0 BRA `(.L_x_4711) ;  /* 0x0000000000048947 */ /* 0x000fec0003800000 */
[----:B------:R-:W-:Y:S01]  /*1b510*/  BPT.TRAP 0x1 ;  /* 0x000000040000795c */ /* 0x000fe20000300000 */
.L_x_4711:
[----:B------:R-:W-:Y:S01]  /*1b520*/  IMAD R25, R25, 0x8, R4 ;  /* 0x0000000819197824 */ /* 0x000fe200078e0204 */
[----:B------:R-:W-:-:S04]  /*1b530*/  SHF.L.U32 R2, R2, 0x1f, RZ ;  /* 0x0000001f02027819 */ /* 0x000fc800000006ff */
[----:B------:R-:W1:Y:S02]  /*1b540*/  SYNCS.PHASECHK.TRANS64.TRYWAIT P1, [R25+URZ+0x38840], R2 ;  /* 0x03884002190075a7 */ /* 0x000e64000802017f */
[----:B-1----:R-:W-:Y:S05]  /*1b550*/  @!P1 BRA `(.L_x_4712) ;  /* 0x00000044004c9947 */ /* 0x002fea0003800000 */
.L_x_4856:
[----:B------:R-:W-:Y:S05]  /*1b560*/  @!P0 BRA `(.L_x_4713) ;  /* 0x0000000000048947 */ /* 0x000fea0003800000 */
[----:B------:R-:W-:Y:S01]  /*1b570*/  BPT.TRAP 0x1 ;  /* 0x000000040000795c */ /* 0x000fe20000300000 */
.L_x_4713:
[----:B------:R-:W4:Y:S02]  /*1b580*/  SYNCS.PHASECHK.TRANS64.TRYWAIT P1, [R5+URZ+0x38860], R0 ;  /* 0x03886000050075a7 */ /* 0x000f24000802017f */
[----:B----4-:R-:W-:Y:S05]  /*1b590*/  @!P1 BRA `(.L_x_4714) ;  /* 0x0000004400509947 */ /* 0x010fea0003800000 */
.L_x_4857:
[----:B------:R-:W-:Y:S05]  /*1b5a0*/  @!P0 BRA `(.L_x_4715) ;  /* 0x0000000000048947 */ /* 0x000fea0003800000 */
[----:B------:R-:W-:Y:S01]  /*1b5b0*/  BPT.TRAP 0x1 ;  /* 0x000000040000795c */ /* 0x000fe20000300000 */
.L_x_4715:
[----:B------:R0:W0:Y:S02]  /*1b5c0*/  SYNCS.PHASECHK.TRANS64.TRYWAIT P0, [R25+URZ+0x38860], R2 ;  /* 0x03886002190075a7 */ /* 0x000024000800017f */
[----:B0-----:R-:W-:Y:S05]  /*1b5d0*/  @!P0 NANOSLEEP.SYNCS 0x989680 ;  /* 0x009896800000895d */ /* 0x001fea0003900000 */
[----:B------:R-:W0:Y:S02]  /*1b5e0*/  @!P0 SYNCS.PHASECHK.TRANS64 P0, [R25+URZ+0x38860], R2 ;  /* 0x03886002190085a7 */ /* 0x000e24000800007f */
[----:B0-----:R-:W-:Y:S05]  /*1b5f0*/  @!P0 BRA `(.L_x_4715) ;  /* 0xfffffffc00f08947 */ /* 0x001fea000383ffff */
.L_x_4460:
[----:B------:R-:W-:Y:S05]  /*1b600*/  BSYNC B9 ;  /* 0x0000000000097941 */ /* 0x000fea0003800000 */
.L_x_4457:
[----:B------:R-:W-:Y:S05]  /*1b610*/  EXIT ;  /* 0x000000000000794d */ /* 0x000fea0003800000 */
.L_x_4476:
[----:B0-----:R0:W1:Y:S02]  /*1b620*/  SYNCS.PHASECHK.TRANS64.TRYWAIT P5, [R64+URZ+0x38890], R75 ;  /* 0x0388904b400075a7 */ /* 0x00106400080a017f */
[----:B-1----:R-:W-:Y:S05]  /*1b630*/  @!P5 NANOSLEEP.SYNCS 0x989680 ;  /* 0x009896800000d95d */ /* 0x002fea0003900000 */
[----:B------:R-:W1:Y:S02]  /*1b640*/  @!P5 SYNCS.PHASECHK.TRANS64 P5, [R64+URZ+0x38890], R75 ;  /* 0x0388904b4000d5a7 */ /* 0x000e6400080a007f */
[----:B-1----:R-:W-:Y:S05]  /*1b650*/  @!P5 BRA `(.L_x_4476) ;  /* 0xfffffffc00f0d947 */ /* 0x002fea000383ffff */
[----:B------:R-:W-:Y:S05]  /*1b660*/  BRA `(.L_x_4716) ;  /* 0xfffffe7400007947 */ /* 0x000fea000383ffff */
.L_x_4477:
        /* <DEDUP_REMOVED lines=8> */
.L_x_4718:
[----:B------:R-:W-:Y:S05]  /*1b6f0*/  BSYNC B1 ;  /* 0x0000000000017941 */ /* 0x000fea0003800000 */
.L_x_4717:
        /* <DEDUP_REMOVED lines=8> */
.L_x_4719:
[----:B------:R-:W-:Y:S05]  /*1b780*/  BRA `(.L_x_4720) ;  /* 0xfffffe7000cc7947 */ /* 0x000fea000383ffff */
.L_x_4487:
[----:B0-----:R0:W1:Y:S02]  /*1b790*/  SYNCS.PHASECHK.TRANS64.TRYWAIT P6, [R64+URZ+0x38890], R75 ;  /* 0x0388904b400075a7 */ /* 0x00106400080c017f */
[----:B-1----:R-:W-:Y:S05]  /*1b7a0*/  @!P6 NANOSLEEP.SYNCS 0x989680 ;  /* 0x009896800000e95d */ /* 0x002fea0003900000 */
[----:B------:R-:W1:Y:S02]  /*1b7b0*/  @!P6 SYNCS.PHASECHK.TRANS64 P6, [R64+URZ+0x38890], R75 ;  /* 0x0388904b4000e5a7 */ /* 0x000e6400080c007f */
[----:B-1----:R-:W-:Y:S05]  /*1b7c0*/  @!P6 BRA `(.L_x_4487) ;  /* 0xfffffffc00f0e947 */ /* 0x002fea000383ffff */
[----:B------:R-:W-:Y:S05]  /*1b7d0*/  BRA `(.L_x_4721) ;  /* 0xfffffe7c00347947 */ /* 0x000fea000383ffff */
.L_x_4488:
        /* <DEDUP_REMOVED lines=8> */
.L_x_4723:
[----:B------:R-:W-:Y:S05]  /*1b860*/  BSYNC B1 ;  /* 0x0000000000017941 */ /* 0x000fea0003800000 */
.L_x_4722:
        /* <DEDUP_REMOVED lines=8> */
.L_x_4724:
[----:B------:R-:W-:Y:S01]  /*1b8f0*/  IMAD.MOV.U32 R71, RZ, RZ, R14 ;  /* 0x000000ffff477224 */ /* 0x000fe200078e000e */
[----:B------:R-:W-:Y:S06]  /*1b900*/  BRA `(.L_x_4725) ;  /* 0xfffffe7800fc7947 */ /* 0x000fec000383ffff */
.L_x_4493:
[----:B-1----:R1:W2:Y:S02]  /*1b910*/  SYNCS.PHASECHK.TRANS64.TRYWAIT P4, [R64+URZ+0x38890], R75 ;  /* 0x0388904b400075a7 */ /* 0x0022a4000808017f */
[----:B--2---:R-:W-:Y:S05]  /*1b920*/  @!P4 NANOSLEEP.SYNCS 0x989680 ;  /* 0x009896800000c95d */ /* 0x004fea0003900000 */
[----:B------:R-:W2:Y:S02]  /*1b930*/  @!P4 SYNCS.PHASECHK.TRANS64 P4, [R64+URZ+0x38890], R75 ;  /* 0x0388904b4000c5a7 */ /* 0x000ea4000808007f */
[----:B--2---:R-:W-:Y:S05]  /*1b940*/  @!P4 BRA `(.L_x_4493) ;  /* 0xfffffffc00f0c947 */ /* 0x004fea000383ffff */
[----:B------:R-:W-:Y:S05]  /*1b950*/  BRA `(.L_x_4726) ;  /* 0xfffffe8000d47947 */ /* 0x000fea000383ffff */
.L_x_4494:
[----:B------:R-:W-:Y:S01]  /*1b960*/  BSSY B1, `(.L_x_4727) ;  /* 0x0000007000017945 */ /* 0x000fe20003800000 */
[----:B------:R-:W-:Y:S02]  /*1b970*/  IMAD.MOV.U32 R12, RZ, RZ, RZ ;  /* 0x000000ffff0c7224 */ /* 0x000fe400078e00ff */
[----:B------:R-:W-:Y:S02]  /*1b980*/  IMAD.MOV.U32 R11, RZ, RZ, 0x1c1f ;  /* 0x00001c1fff0b7424 */ /* 0x000fe400078e00ff */
[----:B------:R-:W-:-:S07]  /*1b990*/  IMAD.MOV.U32 R15, RZ, RZ, -0x1 ;  /* 0xffffffffff0f7424 */ /* 0x000fce00078e00ff */
[----:B-1----:R-:W-:Y:S05]  /*1b9a0*/  WARPSYNC.COLLECTIVE R15, `(.L_x_4728) ;  /* 0x000000000f087348 */ /* 0x002fea0003c00000 */
[----:B------:R0:W2:Y:S02]  /*1b9b0*/  SHFL.IDX P6, R14, R13, R12, R11 ;  /* 0x0000000c0d0e7389 */ /* 0x0000a400000c000b */
[----:B012---:R-:W-:Y:S01]  /*1b9c0*/  ENDCOLLECTIVE ;  /* 0x000000000000791b */ /* 0x007fe20003800000 */
.L_x_4728:
[----:B------:R-:W-:Y:S05]  /*1b9d0*/  BSYNC B1 ;  /* 0x0000000000017941 */ /* 0x000fea0003800000 */
.L_x_4727:
        /* <DEDUP_REMOVED lines=8> */
.L_x_4729:
[----:B------:R-:W-:Y:S05]  /*1ba60*/  BRA `(.L_x_4730) ;  /* 0xfffffe8000fc7947 */ /* 0x000fea000383ffff */
.L_x_4498:
[----:B-1----:R1:W3:Y:S02]  /*1ba70*/  SYNCS.PHASECHK.TRANS64.TRYWAIT P3, [R64+URZ+0x388b0], R75 ;  /* 0x0388b04b400075a7 */ /* 0x0022e4000806017f */
[----:B---3--:R-:W-:Y:S05]  /*1ba80*/  @!P3 NANOSLEEP.SYNCS 0x989680 ;  /* 0x009896800000b95d */ /* 0x008fea0003900000 */
[----:B------:R-:W3:Y:S02]  /*1ba90*/  @!P3 SYNCS.PHASECHK.TRANS64 P3, [R64+URZ+0x388b0], R75 ;  /* 0x0388b04b4000b5a7 */ /* 0x000ee4000806007f */
[----:B---3--:R-:W-:Y:S05]  /*1baa0*/  @!P3 BRA `(.L_x_4498) ;  /* 0xfffffffc00f0b947 */ /* 0x008fea000383ffff */
[----:B------:R-:W-:Y:S05]  /*1bab0*/  BRA `(.L_x_4731) ;  /* 0xfffffe8400887947 */ /* 0x000fea000383ffff */
.L_x_4523:
        /* <DEDUP_REMOVED lines=8> */
.L_x_4733:
[----:B------:R-:W-:Y:S05]  /*1bb40*/  BSYNC B1 ;  /* 0x0000000000017941 */ /* 0x000fea0003800000 */
.L_x_4732:
        /* <DEDUP_REMOVED lines=8> */
.L_x_4734:
[----:B------:R-:W-:Y:S02]  /*1bbd0*/  IMAD.MOV.U32 R13, RZ, RZ, R29 ;  /* 0x000000ffff0d7224 */ /* 0x000fe400078e001d */
[----:B------:R-:W-:-:S07]  /*1bbe0*/  IMAD.MOV.U32 R0, RZ, RZ, R14 ;  /* 0x000000ffff007224 */ /* 0x000fce00078e000e */
[----:B------:R-:W-:Y:S05]  /*1bbf0*/  WARPSYNC.COLLECTIVE R15, `(.L_x_4735) ;  /* 0x000000000f087348 */ /* 0x000fea0003c00000 */
[----:B------:R0:W1:Y:S02]  /*1bc00*/  SHFL.IDX P6, R14, R13, R12, R11 ;  /* 0x0000000c0d0e7389 */ /* 0x00006400000c000b */
[----:B01----:R-:W-:Y:S01]  /*1bc10*/  ENDCOLLECTIVE ;  /* 0x000000000000791b */ /* 0x003fe20003800000 */
.L_x_4735:
[----:B------:R-:W-:Y:S02]  /*1bc20*/  IMAD.MOV.U32 R13, RZ, RZ, R28 ;  /* 0x000000ffff0d7224 */ /* 0x000fe400078e001c */
[----:B------:R-:W-:-:S07]  /*1bc30*/  IMAD.MOV.U32 R5, RZ, RZ, R14 ;  /* 0x000000ffff057224 */ /* 0x000fce00078e000e */
[----:B------:R-:W-:Y:S05]  /*1bc40*/  WARPSYNC.COLLECTIVE R15, `(.L_x_4736) ;  /* 0x000000000f087348 */ /* 0x000fea0003c00000 */
[----:B------:R0:W1:Y:S02]  /*1bc50*/  SHFL.IDX P6, R14, R13, R12, R11 ;  /* 0x0000000c0d0e7389 */ /* 0x00006400000c000b */
[----:B01----:R-:W-:Y:S01]  /*1bc60*/  ENDCOLLECTIVE ;  /* 0x000000000000791b */ /* 0x003fe20003800000 */
.L_x_4736:
[----:B------:R-:W-:Y:S05]  /*1bc70*/  BRA `(.L_x_4737) ;  /* 0xfffffeb000a87947 */ /* 0x000fea000383ffff */
.L_x_4527:
[----:B0-----:R0:W1:Y:S02]  /*1bc80*/  SYNCS.PHASECHK.TRANS64.TRYWAIT P0, [R2+URZ+0x38800], R5 ;  /* 0x03880005020075a7 */ /* 0x001064000800017f */
[----:B-1----:R-:W-:Y:S05]  /*1bc90*/  @!P0 NANOSLEEP.SYNCS 0x989680 ;  /* 0x009896800000895d */ /* 0x002fea0003900000 */
[----:B------:R-:W1:Y:S02]  /*1bca0*/  @!P0 SYNCS.PHASECHK.TRANS64 P0, [R2+URZ+0x38800], R5 ;  /* 0x03880005020085a7 */ /* 0x000e64000800007f */
[----:B-1----:R-:W-:Y:S05]  /*1bcb0*/  @!P0 BRA `(.L_x_4527) ;  /* 0xfffffffc00f08947 */ /* 0x002fea000383ffff */
[----:B------:R-:W-:Y:S05]  /*1bcc0*/  BRA `(.L_x_4738) ;  /* 0xfffffeb400c07947 */ /* 0x000fea000383ffff */
.L_x_4535:
        /* <DEDUP_REMOVED lines=8> */
.L_x_4740:
[----:B------:R-:W-:Y:S05]  /*1bd50*/  BSYNC B1 ;  /* 0x0000000000017941 */ /* 0x000fea0003800000 */
.L_x_4739:
        /* <DEDUP_REMOVED lines=8> */
.L_x_4741:
[----:B------:R-:W-:Y:S01]  /*1bde0*/  IMAD.MOV.U32 R13, RZ, RZ, R29 ;  /* 0x000000ffff0d7224 */ /* 0x000fe200078e001d */
[----:B------:R-:W-:-:S07]  /*1bdf0*/  MOV R3, R14 ;  /* 0x0000000e00037202 */ /* 0x000fce0000000f00 */
[----:B------:R-:W-:Y:S05]  /*1be00*/  WARPSYNC.COLLECTIVE R15, `(.L_x_4742) ;  /* 0x000000000f087348 */ /* 0x000fea0003c00000 */
[----:B------:R0:W1:Y:S02]  /*1be10*/  SHFL.IDX P6, R14, R13, R12, R11 ;  /* 0x0000000c0d0e7389 */ /* 0x00006400000c000b */
[----:B01----:R-:W-:Y:S01]  /*1be20*/  ENDCOLLECTIVE ;  /* 0x000000000000791b */ /* 0x003fe20003800000 */
.L_x_4742:
[----:B------:R-:W-:Y:S02]  /*1be30*/  IMAD.MOV.U32 R13, RZ, RZ, R28 ;  /* 0x000000ffff0d7224 */ /* 0x000fe400078e001c */
[----:B------:R-:W-:-:S07]  /*1be40*/  IMAD.MOV.U32 R20, RZ, RZ, R14 ;  /* 0x000000ffff147224 */ /* 0x000fce00078e000e */
[----:B------:R-:W-:Y:S05]  /*1be50*/  WARPSYNC.COLLECTIVE R15, `(.L_x_4743) ;  /* 0x000000000f087348 */ /* 0x000fea0003c00000 */
[----:B------:R0:W1:Y:S02]  /*1be60*/  SHFL.IDX P6, R14, R13, R12, R11 ;  /* 0x0000000c0d0e7389 */ /* 0x00006400000c000b */
[----:B01----:R-:W-:Y:S01]  /*1be70*/  ENDCOLLECTIVE ;  /* 0x000000000000791b */ /* 0x003fe20003800000 */
.L_x_4743:
[----:B------:R-:W-:Y:S05]  /*1be80*/  BRA `(.L_x_4744) ;  /* 0xfffffec000247947 */ /* 0x000fea000383ffff */
.L_x_4539:
[----:B0-----:R0:W1:Y:S02]  /*1be90*/  SYNCS.PHASECHK.TRANS64.TRYWAIT P1, [R2+URZ+0x38800], R25 ;  /* 0x03880019020075a7 */ /* 0x001064000802017f */
[----:B-1----:R-:W-:Y:S05]  /*1bea0*/  @!P1 NANOSLEEP.SYNCS 0x989680 ;  /* 0x009896800000995d */ /* 0x002fea0003900000 */
[----:B------:R-:W1:Y:S02]  /*1beb0*/  @!P1 SYNCS.PHASECHK.TRANS64 P1, [R2+URZ+0x38800], R25 ;  /* 0x03880019020095a7 */ /* 0x000e64000802007f */
[----:B-1----:R-:W-:Y:S05]  /*1bec0*/  @!P1 BRA `(.L_x_4539) ;  /* 0xfffffffc00f09947 */ /* 0x002fea000383ffff */
[----:B------:R-:W-:Y:S05]  /*1bed0*/  BRA `(.L_x_4745) ;  /* 0xfffffec400087947 */ /* 0x000fea000383ffff */
.L_x_4545:
[----:B0-----:R0:W2:Y:S02]  /*1bee0*/  SYNCS.PHASECHK.TRANS64.TRYWAIT P1, [R11+URZ+0x38830], R10 ;  /* 0x0388300a0b0075a7 */ /* 0x0010a4000802017f */
[----:B--2---:R-:W-:Y:S05]  /*1bef0*/  @!P1 NANOSLEEP.SYNCS 0x989680 ;  /* 0x009896800000995d */ /* 0x004fea0003900000 */
[----:B------:R-:W2:Y:S02]  /*1bf00*/  @!P1 SYNCS.PHASECHK.TRANS64 P1, [R11+URZ+0x38830], R10 ;  /* 0x0388300a0b0095a7 */ /* 0x000ea4000802007f */
[----:B--2---:R-:W-:Y:S05]  /*1bf10*/  @!P1 BRA `(.L_x_4545) ;  /* 0xfffffffc00f09947 */ /* 0x004fea000383ffff */
[----:B------:R-:W-:Y:S05]  /*1bf20*/  BRA `(.L_x_4544) ;  /* 0xfffffed000307947 */ /* 0x000fea000383ffff */
.L_x_4547:
[----:B--2---:R2:W4:Y:S02]  /*1bf30*/  SYNCS.PHASECHK.TRANS64.TRYWAIT P1, [R2+URZ+0x38810], R21 ;  /* 0x03881015020075a7 */ /* 0x004524000802017f */
[----:B----4-:R-:W-:Y:S05]  /*1bf40*/  @!P1 NANOSLEEP.SYNCS 0x989680 ;  /* 0x009896800000995d */ /* 0x010fea0003900000 */
[----:B------:R-:W4:Y:S02]  /*1bf50*/  @!P1 SYNCS.PHASECHK.TRANS64 P1, [R2+URZ+0x38810], R21 ;  /* 0x03881015020095a7 */ /* 0x000f24000802007f */
[----:B----4-:R-:W-:Y:S05]  /*1bf60*/  @!P1 BRA `(.L_x_4547) ;  /* 0xfffffffc00f09947 */ /* 0x010fea000383ffff */
[----:B------:R-:W-:Y:S05]  /*1bf70*/  BRA `(.L_x_4746) ;  /* 0xfffffed000e07947 */ /* 0x000fea000383ffff */
.L_x_4551:
[----:B------:R0:W0:Y:S02]  /*1bf80*/  SYNCS.PHASECHK.TRANS64.TRYWAIT P1, [R11+URZ+0x38850], R10 ;  /* 0x0388500a0b0075a7 */ /* 0x000024000802017f */
[----:B0-----:R-:W-:Y:S05]  /*1bf90*/  @!P1 NANOSLEEP.SYNCS 0x989680 ;  /* 0x009896800000995d */ /* 0x001fea0003900000 */
[----:B------:R-:W0:Y:S02]  /*1bfa0*/  @!P1 SYNCS.PHASECHK.TRANS64 P1, [R11+URZ+0x38850], R10 ;  /* 0x0388500a0b0095a7 */ /* 0x000e24000802007f */
[----:B0-----:R-:W-:Y:S05]  /*1bfb0*/  @!P1 BRA `(.L_x_4551) ;  /* 0xfffffffc00f09947 */ /* 0x001fea000383ffff */
[----:B------:R-:W-:Y:S05]  /*1bfc0*/  BRA `(.L_x_4550) ;  /* 0xfffffed4000c7947 */ /* 0x000fea000383ffff */
.L_x_4560:
[----:B-1----:R1:W2:Y:S02]  /*1bfd0*/  SYNCS.PHASECHK.TRANS64.TRYWAIT P2, [R12+URZ+0x38830], R21 ;  /* 0x038830150c0075a7 */ /* 0x0022a4000804017f */
[----:B--2---:R-:W-:Y:S05]  /*1bfe0*/  @!P2 NANOSLEEP.SYNCS 0x989680 ;  /* 0x009896800000a95d */ /* 0x004fea0003900000 */
[----:B------:R-:W2:Y:S02]  /*1bff0*/  @!P2 SYNCS.PHASECHK.TRANS64 P2, [R12+URZ+0x38830], R21 ;  /* 0x038830150c00a5a7 */ /* 0x000ea4000804007f */
[----:B--2---:R-:W-:Y:S05]  /*1c000*/  @!P2 BRA `(.L_x_4560) ;  /* 0xfffffffc00f0a947 */ /* 0x004fea000383ffff */
[----:B------:R-:W-:Y:S05]  /*1c010*/  BRA `(.L_x_4559) ;  /* 0xffffff0000c07947 */ /* 0x000fea000383ffff */
.L_x_4565:
[----:B---3--:R3:W4:Y:S02]  /*1c020*/  SYNCS.PHASECHK.TRANS64.TRYWAIT P2, [R12+URZ+0x38850], R21 ;  /* 0x038850150c0075a7 */ /* 0x008724000804017f */
[----:B----4-:R-:W-:Y:S05]  /*1c030*/  @!P2 NANOSLEEP.SYNCS 0x989680 ;  /* 0x009896800000a95d */ /* 0x010fea0003900000 */
[----:B------:R-:W4:Y:S02]  /*1c040*/  @!P2 SYNCS.PHASECHK.TRANS64 P2, [R12+URZ+0x38850], R21 ;  /* 0x038850150c00a5a7 */ /* 0x000f24000804007f */
[----:B----4-:R-:W-:Y:S05]  /*1c050*/  @!P2 BRA `(.L_x_4565) ;  /* 0xfffffffc00f0a947 */ /* 0x010fea000383ffff */
[----:B------:R-:W-:Y:S05]  /*1c060*/  BRA `(.L_x_4564) ;  /* 0xffffff0400647947 */ /* 0x000fea000383ffff */
.L_x_4597:
        /* <DEDUP_REMOVED lines=11> */
.L_x_4748:
[----:B------:R-:W-:Y:S05]  /*1c120*/  BSYNC B1 ;  /* 0x0000000000017941 */ /* 0x000fea0003800000 */
.L_x_4747:
[----:B------:R-:W-:Y:S05]  /*1c130*/  BRA `(.L_x_4749) ;  /* 0xffffff8400c07947 */ /* 0x000fea000383ffff */
.L_x_4599:
[----:B------:R-:W-:Y:S01]  /*1c140*/  BSSY B1, `(.L_x_4750) ;  /* 0x0000006000017945 */ /* 0x000fe20003800000 */
[----:B------:R-:W-:-:S07]  /*1c150*/  IMAD.MOV.U32 R15, RZ, RZ, -0x1 ;  /* 0xffffffffff0f7424 */ /* 0x000fce00078e00ff */
[----:B01----:R-:W-:Y:S05]  /*1c160*/  WARPSYNC.COLLECTIVE R15, `(.L_x_4751) ;  /* 0x000000000f0c7348 */ /* 0x003fea0003c00000 */
[----:B------:R-:W-:Y:S02]  /*1c170*/  ELECT P6, UR62, PT ;  /* 0x00000000003e782f */ /* 0x000fe400038c0000 */
[----:B------:R-:W-:Y:S01]  /*1c180*/  MOV R14, UR62 ;  /* 0x0000003e000e7c02 */ /* 0x000fe20008000f00 */
[----:B01----:R-:W-:Y:S10]  /*1c190*/  ENDCOLLECTIVE ;  /* 0x000000000000791b */ /* 0x003ff40003800000 */
.L_x_4751:
[----:B------:R-:W-:Y:S05]  /*1c1a0*/  BSYNC B1 ;  /* 0x0000000000017941 */ /* 0x000fea0003800000 */
.L_x_4750:
[----:B------:R-:W-:Y:S05]  /*1c1b0*/  BRA `(.L_x_4598) ;  /* 0xffffff8400b87947 */ /* 0x000fea000383ffff */
.L_x_4601:
[----:B-1----:R1:W2:Y:S02]  /*1c1c0*/  SYNCS.PHASECHK.TRANS64.TRYWAIT P0, [R23+URZ+0x38820], R3 ;  /* 0x03882003170075a7 */ /* 0x0022a4000800017f */
[----:B--2---:R-:W-:Y:S05]  /*1c1d0*/  @!P0 NANOSLEEP.SYNCS 0x989680 ;  /* 0x009896800000895d */ /* 0x004fea0003900000 */
[----:B------:R-:W2:Y:S02]  /*1c1e0*/  @!P0 SYNCS.PHASECHK.TRANS64 P0, [R23+URZ+0x38820], R3 ;  /* 0x03882003170085a7 */ /* 0x000ea4000800007f */
[----:B--2---:R-:W-:Y:S05]  /*1c1f0*/  @!P0 BRA `(.L_x_4601) ;  /* 0xfffffffc00f08947 */ /* 0x004fea000383ffff */
[----:B------:R-:W-:Y:S05]  /*1c200*/  BRA `(.L_x_4752) ;  /* 0xffffff8400c87947 */ /* 0x000fea000383ffff */
.L_x_4605:
[----:B-1----:R1:W2:Y:S02]  /*1c210*/  SYNCS.PHASECHK.TRANS64.TRYWAIT P0, [R3+URZ+0x388a0], R6 ;  /* 0x0388a006030075a7 */ /* 0x0022a4000800017f */
[----:B--2---:R-:W-:Y:S05]  /*1c220*/  @!P0 NANOSLEEP.SYNCS 0x989680 ;  /* 0x009896800000895d */ /* 0x004fea0003900000 */
[----:B------:R-:W2:Y:S02]  /*1c230*/  @!P0 SYNCS.PHASECHK.TRANS64 P0, [R3+URZ+0x388a0], R6 ;  /* 0x0388a006030085a7 */ /* 0x000ea4000800007f */
[----:B--2---:R-:W-:Y:S05]  /*1c240*/  @!P0 BRA `(.L_x_4605) ;  /* 0xfffffffc00f08947 */ /* 0x004fea000383ffff */
[----:B------:R-:W-:Y:S05]  /*1c250*/  BRA `(.L_x_4753) ;  /* 0xffffff8400e07947 */ /* 0x000fea000383ffff */
.L_x_4610:
[----:B0-----:R0:W2:Y:S02]  /*1c260*/  SYNCS.PHASECHK.TRANS64.TRYWAIT P0, [R3+URZ+0x388c0], R6 ;  /* 0x0388c006030075a7 */ /* 0x0010a4000800017f */
[----:B--2---:R-:W-:Y:S05]  /*1c270*/  @!P0 NANOSLEEP.SYNCS 0x989680 ;  /* 0x009896800000895d */ /* 0x004fea0003900000 */
[----:B------:R-:W2:Y:S02]  /*1c280*/  @!P0 SYNCS.PHASECHK.TRANS64 P0, [R3+URZ+0x388c0], R6 ;  /* 0x0388c006030085a7 */ /* 0x000ea4000800007f */
[----:B--2---:R-:W-:Y:S05]  /*1c290*/  @!P0 BRA `(.L_x_4610) ;  /* 0xfffffffc00f08947 */ /* 0x004fea000383ffff */
[----:B------:R-:W-:Y:S05]  /*1c2a0*/  BRA `(.L_x_4754) ;  /* 0xffffff88005c7947 */ /* 0x000fea000383ffff */
.L_x_4624:
[----:B-1----:R1:W2:Y:S02]  /*1c2b0*/  SYNCS.PHASECHK.TRANS64.TRYWAIT P1, [R6+URZ+0x388a0], R2 ;  /* 0x0388a002060075a7 */ /* 0x0022a4000802017f */
[----:B--2---:R-:W-:Y:S05]  /*1c2c0*/  @!P1 NANOSLEEP.SYNCS 0x989680 ;  /* 0x009896800000995d */ /* 0x004fea0003900000 */
[----:B------:R-:W2:Y:S02]  /*1c2d0*/  @!P1 SYNCS.PHASECHK.TRANS64 P1, [R6+URZ+0x388a0], R2 ;  /* 0x0388a002060095a7 */ /* 0x000ea4000802007f */
[----:B--2---:R-:W-:Y:S05]  /*1c2e0*/  @!P1 BRA `(.L_x_4624) ;  /* 0xfffffffc00f09947 */ /* 0x004fea000383ffff */
[----:B------:R-:W-:Y:S05]  /*1c2f0*/  BRA `(.L_x_4755) ;  /* 0xffffff9000c07947 */ /* 0x000fea000383ffff */
.L_x_4629:
[----:B0-----:R0:W2:Y:S02]  /*1c300*/  SYNCS.PHASECHK.TRANS64.TRYWAIT P1, [R6+URZ+0x388c0], R2 ;  /* 0x0388c002060075a7 */ /* 0x0010a4000802017f */
[----:B--2---:R-:W-:Y:S05]  /*1c310*/  @!P1 NANOSLEEP.SYNCS 0x989680 ;  /* 0x009896800000995d */ /* 0x004fea0003900000 */
[----:B------:R-:W2:Y:S02]  /*1c320*/  @!P1 SYNCS.PHASECHK.TRANS64 P1, [R6+URZ+0x388c0], R2 ;  /* 0x0388c002060095a7 */ /* 0x000ea4000802007f */
[----:B--2---:R-:W-:Y:S05]  /*1c330*/  @!P1 BRA `(.L_x_4629) ;  /* 0xfffffffc00f09947 */ /* 0x004fea000383ffff */
[----:B------:R-:W-:Y:S05]  /*1c340*/  BRA `(.L_x_4756) ;  /* 0xffffff9400387947 */ /* 0x000fea000383ffff */
.L_x_4649:
[----:B------:R-:W0:Y:S01]  /*1c350*/  S2R R11, SR_TID.X ;  /* 0x00000000000b7919 */ /* 0x000e220000002100 */
[----:B------:R-:W-:Y:S01]  /*1c360*/  BSSY B0, `(.L_x_4757) ;  /* 0x000000a000007945 */ /* 0x000fe20003800000 */
[----:B------:R-:W-:Y:S02]  /*1c370*/  IMAD.MOV.U32 R12, RZ, RZ, RZ ;  /* 0x000000ffff0c7224 */ /* 0x000fe400078e00ff */
[----:B------:R-:W-:Y:S01]  /*1c380*/  IMAD.MOV.U32 R15, RZ, RZ, -0x1 ;  /* 0xffffffffff0f7424 */ /* 0x000fe200078e00ff */
[----:B0-----:R-:W-:-:S04]  /*1c390*/  SHF.R.U32.HI R11, RZ, 0x5, R11 ;  /* 0x00000005ff0b7819 */ /* 0x001fc8000001160b */
[----:B------:R-:W-:-:S05]  /*1c3a0*/  LOP3.LUT R11, R11, 0x3, RZ, 0xc0, !PT ;  /* 0x000000030b0b7812 */ /* 0x000fca00078ec0ff */
[----:B------:R-:W-:Y:S02]  /*1c3b0*/  IMAD.MOV.U32 R13, RZ, RZ, R11 ;  /* 0x000000ffff0d7224 */ /* 0x000fe400078e000b */
[----:B------:R-:W-:-:S07]  /*1c3c0*/  IMAD.MOV.U32 R11, RZ, RZ, 0x1f ;  /* 0x0000001fff0b7424 */ /* 0x000fce00078e00ff */
[----:B------:R-:W-:Y:S05]  /*1c3d0*/  WARPSYNC.COLLECTIVE R15, `(.L_x_4758) ;  /* 0x000000000f087348 */ /* 0x000fea0003c00000 */
[----:B------:R0:W1:Y:S02]  /*1c3e0*/  SHFL.IDX P6, R14, R13, R12, R11 ;  /* 0x0000000c0d0e7389 */ /* 0x00006400000c000b */
[----:B01----:R-:W-:Y:S01]  /*1c3f0*/  ENDCOLLECTIVE ;  /* 0x000000000000791b */ /* 0x003fe20003800000 */
.L_x_4758:
[----:B------:R-:W-:Y:S05]  /*1c400*/  BSYNC B0 ;  /* 0x0000000000007941 */ /* 0x000fea0003800000 */
.L_x_4757:
[----:B------:R-:W-:Y:S05]  /*1c410*/  BRA `(.L_x_4759) ;  /* 0xffffffa800307947 */ /* 0x000fea000383ffff */
.L_x_4652:
[----:B0-----:R0:W1:Y:S02]  /*1c420*/  SYNCS.PHASECHK.TRANS64.TRYWAIT P0, [R27+URZ+0x38840], R0 ;  /* 0x038840001b0075a7 */ /* 0x001064000800017f */
[----:B-1----:R-:W-:Y:S05]  /*1c430*/  @!P0 NANOSLEEP.SYNCS 0x989680 ;  /* 0x009896800000895d */ /* 0x002fea0003900000 */
[----:B------:R-:W1:Y:S02]  /*1c440*/  @!P0 SYNCS.PHASECHK.TRANS64 P0, [R27+URZ+0x38840], R0 ;  /* 0x038840001b0085a7 */ /* 0x000e64000800007f */
[----:B-1----:R-:W-:Y:S05]  /*1c450*/  @!P0 BRA `(.L_x_4652) ;  /* 0xfffffffc00f08947 */ /* 0x002fea000383ffff */
[----:B------:R-:W-:Y:S05]  /*1c460*/  BRA `(.L_x_4760) ;  /* 0xffffffa8005c7947 */ /* 0x000fea000383ffff */
.L_x_4653:
        /* <DEDUP_REMOVED lines=8> */
.L_x_4762:
[----:B------:R-:W-:Y:S05]  /*1c4f0*/  BSYNC B0 ;  /* 0x0000000000007941 */ /* 0x000fea0003800000 */
.L_x_4761:
        /* <DEDUP_REMOVED lines=9> */
.L_x_4763:
[----:B------:R-:W-:Y:S02]  /*1c590*/  IMAD.MOV.U32 R13, RZ, RZ, R4 ;  /* 0x000000ffff0d7224 */ /* 0x000fe400078e0004 */
[----:B------:R-:W-:Y:S02]  /*1c5a0*/  IMAD.MOV.U32 R12, RZ, RZ, 0x1 ;  /* 0x00000001ff0c7424 */ /* 0x000fe400078e00ff */
[----:B------:R-:W-:-:S07]  /*1c5b0*/  IMAD.MOV.U32 R3, RZ, RZ, R14 ;  /* 0x000000ffff037224 */ /* 0x000fce00078e000e */
[----:B------:R-:W-:Y:S05]  /*1c5c0*/  WARPSYNC.COLLECTIVE R15, `(.L_x_4764) ;  /* 0x000000000f087348 */ /* 0x000fea0003c00000 */
[----:B------:R0:W1:Y:S02]  /*1c5d0*/  SHFL.IDX P6, R14, R13, R12, R11 ;  /* 0x0000000c0d0e7389 */ /* 0x00006400000c000b */
[----:B01----:R-:W-:Y:S01]  /*1c5e0*/  ENDCOLLECTIVE ;  /* 0x000000000000791b */ /* 0x003fe20003800000 */
.L_x_4764:
        /* <DEDUP_REMOVED lines=15> */
.L_x_4765:
[----:B------:R-:W-:Y:S02]  /*1c6e0*/  @P0 IMAD R6, R5, 0x2, R23 ;  /* 0x0000000205060824 */ /* 0x000fe400078e0217 */
[----:B------:R-:W-:Y:S02]  /*1c6f0*/  IMAD.MOV.U32 R13, RZ, RZ, R4 ;  /* 0x000000ffff0d7224 */ /* 0x000fe400078e0004 */
[----:B------:R-:W-:Y:S02]  /*1c700*/  IMAD.MOV.U32 R12, RZ, RZ, 0x2 ;  /* 0x00000002ff0c7424 */ /* 0x000fe400078e00ff */
[----:B------:R-:W-:-:S07]  /*1c710*/  IMAD.MOV.U32 R3, RZ, RZ, R14 ;  /* 0x000000ffff037224 */ /* 0x000fce00078e000e */
[----:B------:R-:W-:Y:S05]  /*1c720*/  WARPSYNC.COLLECTIVE R15, `(.L_x_4766) ;  /* 0x000000000f087348 */ /* 0x000fea0003c00000 */
[----:B------:R0:W1:Y:S02]  /*1c730*/  SHFL.IDX P6, R14, R13, R12, R11 ;  /* 0x0000000c0d0e7389 */ /* 0x00006400000c000b */
[----:B01----:R-:W-:Y:S01]  /*1c740*/  ENDCOLLECTIVE ;  /* 0x000000000000791b */ /* 0x003fe20003800000 */
.L_x_4766:
        /* <DEDUP_REMOVED lines=15> */
.L_x_4767:
[----:B------:R-:W-:Y:S02]  /*1c840*/  @P0 IMAD R6, R5, 0x2, R23 ;  /* 0x0000000205060824 */ /* 0x000fe400078e0217 */
[----:B------:R-:W-:Y:S02]  /*1c850*/  IMAD.MOV.U32 R13, RZ, RZ, R4 ;  /* 0x000000ffff0d7224 */ /* 0x000fe400078e0004 */
[----:B------:R-:W-:Y:S02]  /*1c860*/  IMAD.MOV.U32 R12, RZ, RZ, 0x3 ;  /* 0x00000003ff0c7424 */ /* 0x000fe400078e00ff */
[----:B------:R-:W-:-:S07]  /*1c870*/  IMAD.MOV.U32 R3, RZ, RZ, R14 ;  /* 0x000000ffff037224 */ /* 0x000fce00078e000e */
[----:B------:R-:W-:Y:S05]  /*1c880*/  WARPSYNC.COLLECTIVE R15, `(.L_x_4768) ;  /* 0x000000000f087348 */ /* 0x000fea0003c00000 */
[----:B------:R0:W1:Y:S02]  /*1c890*/  SHFL.IDX P6, R14, R13, R12, R11 ;  /* 0x0000000c0d0e7389 */ /* 0x00006400000c000b */
[----:B01----:R-:W-:Y:S01]  /*1c8a0*/  ENDCOLLECTIVE ;  /* 0x000000000000791b */ /* 0x003fe20003800000 */
.L_x_4768:
        /* <DEDUP_REMOVED lines=10> */
.L_x_4769:
[----:B------:R-:W-:Y:S01]  /*1c950*/  @!PT LDS RZ, [RZ] ;  /* 0x00000000fffff984 */ /* 0x000fe20000000800 */
[----:B------:R-:W-:Y:S01]  /*1c960*/  @!PT LDS RZ, [RZ] ;  /* 0x00000000fffff984 */ /* 0x000fe20000000800 */
[----:B------:R-:W-:Y:S01]  /*1c970*/  @!PT LDS RZ, [RZ] ;  /* 0x00000000fffff984 */ /* 0x000fe20000000800 */
[----:B------:R1:W-:Y:S01]  /*1c980*/  @P0 LDGSTS.E.BYPASS.LTC128B.128 [R6+0x23400], desc[UR40][R2.64], !P2 ;  /* 0x2340000002060fae */ /* 0x0003e2000d101d68 */
[----:B------:R-:W-:Y:S01]  /*1c990*/  IMAD.MOV.U32 R0, RZ, RZ, R14 ;  /* 0x000000ffff007224 */ /* 0x000fe200078e000e */
[----:B------:R-:W-:Y:S06]  /*1c9a0*/  BRA `(.L_x_4770) ;  /* 0xffffffa800247947 */ /* 0x000fec000383ffff */
.L_x_4658:
[----:B------:R-:W-:Y:S01]  /*1c9b0*/  IMAD.MOV.U32 R13, RZ, RZ, R3 ;  /* 0x000000ffff0d7224 */ /* 0x000fe200078e0003 */
[----:B------:R-:W-:Y:S01]  /*1c9c0*/  LEA R17, R17, R8, 0x6 ;  /* 0x0000000811117211 */ /* 0x000fe200078e30ff */
[----:B------:R-:W-:Y:S02]  /*1c9d0*/  IMAD.MOV.U32 R12, RZ, RZ, RZ ;  /* 0x000000ffff0c7224 */ /* 0x000fe400078e00ff */
[----:B------:R-:W-:Y:S02]  /*1c9e0*/  IMAD.MOV.U32 R11, RZ, RZ, 0x181f ;  /* 0x0000181fff0b7424 */ /* 0x000fe400078e00ff */
[----:B------:R-:W-:Y:S02]  /*1c9f0*/  IMAD.MOV.U32 R15, RZ, RZ, -0x1 ;  /* 0xffffffffff0f7424 */ /* 0x000fe400078e00ff */
[----:B-----5:R-:W-:Y:S02]  /*1ca00*/  IMAD R2, R9, R6, RZ ;  /* 0x0000000609027224 */ /* 0x020fe400078e02ff */
[----:B------:R-:W-:-:S07]  /*1ca10*/  VIADD R10, R17, 0x10 ;  /* 0x00000010110a7836 */ /* 0x000fce0000000000 */
[----:B------:R-:W-:Y:S05]  /*1ca20*/  WARPSYNC.COLLECTIVE R15, `(.L_x_4771) ;  /* 0x000000000f087348 */ /* 0x000fea0003c00000 */
[----:B------:R0:W1:Y:S02]  /*1ca30*/  SHFL.IDX P6, R14, R13, R12, R11 ;  /* 0x0000000c0d0e7389 */ /* 0x00006400000c000b */
[----:B01----:R-:W-:Y:S01]  /*1ca40*/  ENDCOLLECTIVE ;  /* 0x000000000000791b */ /* 0x003fe20003800000 */
.L_x_4771:
[C---:B------:R-:W-:Y:S01]  /*1ca50*/  VIADD R8, R17.reuse, 0x20 ;  /* 0x0000002011087836 */ /* 0x040fe20000000000 */
[----:B------:R-:W-:Y:S01]  /*1ca60*/  ISETP.GE.AND P0, PT, R17, R2, PT ;  /* 0x000000021100720c */ /* 0x000fe20003f06270 */
[----:B------:R0:W-:Y:S04]  /*1ca70*/  STL [R1+0x20], R10 ;  /* 0x0000200a01007387 */ /* 0x0001e80000100800 */
[----:B------:R0:W-:Y:S01]  /*1ca80*/  STL [R1+0x24], R8 ;  /* 0x0000240801007387 */ /* 0x0001e20000100800 */
[----:B------:R-:W-:Y:S02]  /*1ca90*/  IMAD.MOV.U32 R13, RZ, RZ, R0 ;  /* 0x000000ffff0d7224 */ /* 0x000fe400078e0000 */
[----:B------:R-:W-:-:S07]  /*1caa0*/  IMAD.MOV.U32 R5, RZ, RZ, R14 ;  /* 0x000000ffff057224 */ /* 0x000fce00078e000e */
[----:B0-----:R-:W-:Y:S05]  /*1cab0*/  WARPSYNC.COLLECTIVE R15, `(.L_x_4772) ;  /* 0x000000000f087348 */ /* 0x001fea0003c00000 */
[----:B------:R1:W2:Y:S02]  /*1cac0*/  SHFL.IDX P6, R14, R13, R12, R11 ;  /* 0x0000000c0d0e7389 */ /* 0x0002a400000c000b */
[----:B012---:R-:W-:Y:S01]  /*1cad0*/  ENDCOLLECTIVE ;  /* 0x000000000000791b */ /* 0x007fe20003800000 */
.L_x_4772:
[----:B------:R-:W-:Y:S02]  /*1cae0*/  IMAD.MOV.U32 R13, RZ, RZ, R3 ;  /* 0x000000ffff0d7224 */ /* 0x000fe400078e0003 */
[----:B------:R-:W-:Y:S02]  /*1caf0*/  IMAD.MOV.U32 R12, RZ, RZ, 0x1 ;  /* 0x00000001ff0c7424 */ /* 0x000fe400078e00ff */
[----:B------:R-:W-:-:S07]  /*1cb00*/  IMAD.MOV.U32 R4, RZ, RZ, R14 ;  /* 0x000000ffff047224 */ /* 0x000fce00078e000e */
[----:B------:R-:W-:Y:S05]  /*1cb10*/  WARPSYNC.COLLECTIVE R15, `(.L_x_4773) ;  /* 0x000000000f087348 */ /* 0x000fea0003c00000 */
[----:B------:R0:W1:Y:S02]  /*1cb20*/  SHFL.IDX P6, R14, R13, R12, R11 ;  /* 0x0000000c0d0e7389 */ /* 0x00006400000c000b */
[----:B01----:R-:W-:Y:S01]  /*1cb30*/  ENDCOLLECTIVE ;  /* 0x000000000000791b */ /* 0x003fe20003800000 */
.L_x_4773:
[----:B------:R-:W-:-:S05]  /*1cb40*/  @!P0 LEA R4, P2, R7, R4, 0x1 ;  /* 0x0000000407048211 */ /* 0x000fca00078408ff */
[----:B------:R-:W-:-:S05]  /*1cb50*/  @!P0 IMAD.X R5, RZ, RZ, R5, P2 ;  /* 0x000000ffff058224 */ /* 0x000fca00010e0605 */
[----:B------:R-:W-:Y:S01]  /*1cb60*/  @!PT LDS RZ, [RZ] ;  /* 0x00000000fffff984 */ /* 0x000fe20000000800 */
[----:B------:R-:W-:Y:S01]  /*1cb70*/  @!PT LDS RZ, [RZ] ;  /* 0x00000000fffff984 */ /* 0x000fe20000000800 */
[----:B------:R-:W-:Y:S01]  /*1cb80*/  @!PT LDS RZ, [RZ] ;  /* 0x00000000fffff984 */ /* 0x000fe20000000800 */
[----:B------:R0:W-:Y:S01]  /*1cb90*/  @!P0 LDGSTS.E.BYPASS.LTC128B.128 [R26+0x20400], desc[UR40][R4.64], !P1 ;  /* 0x20400000041a8fae */ /* 0x0001e2000c901d68 */
[----:B------:R-:W-:Y:S01]  /*1cba0*/  IMAD.MOV.U32 R13, RZ, RZ, R0 ;  /* 0x000000ffff0d7224 */ /* 0x000fe200078e0000 */
[----:B------:R-:W-:Y:S01]  /*1cbb0*/  ISETP.GE.AND P0, PT, R10, R2, PT ;  /* 0x000000020a00720c */ /* 0x000fe20003f06270 */
[----:B0-----:R-:W-:-:S12]  /*1cbc0*/  IMAD.MOV.U32 R4, RZ, RZ, R14 ;  /* 0x000000ffff047224 */ /* 0x001fd800078e000e */
[----:B------:R-:W-:Y:S05]  /*1cbd0*/  WARPSYNC.COLLECTIVE R15, `(.L_x_4774) ;  /* 0x000000000f087348 */ /* 0x000fea0003c00000 */
[----:B------:R0:W1:Y:S02]  /*1cbe0*/  SHFL.IDX P6, R14, R13, R12, R11 ;  /* 0x0000000c0d0e7389 */ /* 0x00006400000c000b */
[----:B01----:R-:W-:Y:S01]  /*1cbf0*/  ENDCOLLECTIVE ;  /* 0x000000000000791b */ /* 0x003fe20003800000 */
.L_x_4774:
[----:B------:R-:W-:Y:S02]  /*1cc00*/  IMAD.MOV.U32 R13, RZ, RZ, R3 ;  /* 0x000000ffff0d7224 */ /* 0x000fe400078e0003 */
[----:B------:R-:W-:Y:S02]  /*1cc10*/  IMAD.MOV.U32 R12, RZ, RZ, 0x2 ;  /* 0x00000002ff0c7424 */ /* 0x000fe400078e00ff */
[----:B------:R-:W-:-:S07]  /*1cc20*/  IMAD.MOV.U32 R5, RZ, RZ, R14 ;  /* 0x000000ffff057224 */ /* 0x000fce00078e000e */
[----:B------:R-:W-:Y:S05]  /*1cc30*/  WARPSYNC.COLLECTIVE R15, `(.L_x_4775) ;  /* 0x000000000f087348 */ /* 0x000fea0003c00000 */
[----:B------:R0:W1:Y:S02]  /*1cc40*/  SHFL.IDX P6, R14, R13, R12, R11 ;  /* 0x0000000c0d0e7389 */ /* 0x00006400000c000b */
[----:B01----:R-:W-:Y:S01]  /*1cc50*/  ENDCOLLECTIVE ;  /* 0x000000000000791b */ /* 0x003fe20003800000 */
.L_x_4775:
[----:B------:R-:W-:-:S05]  /*1cc60*/  @!P0 LEA R5, P2, R7, R5, 0x1 ;  /* 0x0000000507058211 */ /* 0x000fca00078408ff */
[----:B------:R-:W-:-:S05]  /*1cc70*/  @!P0 IMAD.X R4, RZ, RZ, R4, P2 ;  /* 0x000000ffff048224 */ /* 0x000fca00010e0604 */
[----:B------:R-:W-:Y:S01]  /*1cc80*/  @!P0 LOP3.LUT R5, R5, R4, RZ, 0x3c, !PT ;  /* 0x0000000405058212 */ /* 0x000fe200078e3cff */
[----:B------:R-:W-:-:S03]  /*1cc90*/  IMAD.MOV.U32 R13, RZ, RZ, R0 ;  /* 0x000000ffff0d7224 */ /* 0x000fc600078e0000 */
[----:B------:R-:W-:-:S04]  /*1cca0*/  @!P0 LOP3.LUT R4, R5, R4, RZ, 0x3c, !PT ;  /* 0x0000000405048212 */ /* 0x000fc800078e3cff */
[----:B------:R-:W-:Y:S01]  /*1ccb0*/  @!P0 LOP3.LUT R5, R5, R4, RZ, 0x3c, !PT ;  /* 0x0000000405058212 */ /* 0x000fe200078e3cff */
[----:B------:R-:W-:-:S07]  /*1ccc0*/  IMAD.MOV.U32 R6, RZ, RZ, R14 ;  /* 0x000000ffff067224 */ /* 0x000fce00078e000e */
[----:B------:R-:W-:Y:S05]  /*1ccd0*/  WARPSYNC.COLLECTIVE R15, `(.L_x_4776) ;  /* 0x000000000f087348 */ /* 0x000fea0003c00000 */
[----:B------:R0:W1:Y:S02]  /*1cce0*/  SHFL.IDX P6, R14, R13, R12, R11 ;  /* 0x0000000c0d0e7389 */ /* 0x00006400000c000b */
[----:B01----:R-:W-:Y:S01]  /*1ccf0*/  ENDCOLLECTIVE ;  /* 0x000000000000791b */ /* 0x003fe20003800000 */
.L_x_4776:
[----:B------:R-:W-:Y:S01]  /*1cd00*/  @!PT LDS RZ, [RZ] ;  /* 0x00000000fffff984 */ /* 0x000fe20000000800 */
[----:B------:R-:W-:Y:S01]  /*1cd10*/  @!PT LDS RZ, [RZ] ;  /* 0x00000000fffff984 */ /* 0x000fe20000000800 */
[----:B------:R-:W-:Y:S01]  /*1cd20*/  @!PT LDS RZ, [RZ] ;  /* 0x00000000fffff984 */ /* 0x000fe20000000800 */
[----:B------:R0:W-:Y:S01]  /*1cd30*/  @!P0 LDGSTS.E.BYPASS.LTC128B.128 [R26+0x20c00], desc[UR40][R4.64], !P1 ;  /* 0x20c00000041a8fae */ /* 0x0001e2000c901d68 */
[----:B------:R-:W-:Y:S01]  /*1cd40*/  ISETP.GE.AND P0, PT, R8, R2, PT ;  /* 0x000000020800720c */ /* 0x000fe20003f06270 */
[----:B------:R-:W-:Y:S01]  /*1cd50*/  IMAD.MOV.U32 R13, RZ, RZ, R3 ;  /* 0x000000ffff0d7224 */ /* 0x000fe200078e0003 */
[----:B------:R-:W-:Y:S01]  /*1cd60*/  MOV R12, 0x3 ;  /* 0x00000003000c7802 */ /* 0x000fe20000000f00 */
[----:B0-----:R-:W-:-:S10]  /*1cd70*/  IMAD.MOV.U32 R4, RZ, RZ, R14 ;  /* 0x000000ffff047224 */ /* 0x001fd400078e000e */
[----:B------:R-:W-:Y:S05]  /*1cd80*/  WARPSYNC.COLLECTIVE R15, `(.L_x_4777) ;  /* 0x000000000f087348 */ /* 0x000fea0003c00000 */
[----:B------:R0:W1:Y:S02]  /*1cd90*/  SHFL.IDX P6, R14, R13, R12, R11 ;  /* 0x0000000c0d0e7389 */ /* 0x00006400000c000b */
[----:B01----:R-:W-:Y:S01]  /*1cda0*/  ENDCOLLECTIVE ;  /* 0x000000000000791b */ /* 0x003fe20003800000 */
.L_x_4777:
        /* <DEDUP_REMOVED lines=10> */
.L_x_4778:
[----:B------:R-:W-:Y:S01]  /*1ce50*/  @!PT LDS RZ, [RZ] ;  /* 0x00000000fffff984 */ /* 0x000fe20000000800 */
[----:B------:R-:W-:Y:S01]  /*1ce60*/  @!PT LDS RZ, [RZ] ;  /* 0x00000000fffff984 */ /* 0x000fe20000000800 */
[----:B------:R-:W-:Y:S01]  /*1ce70*/  @!PT LDS RZ, [RZ] ;  /* 0x00000000fffff984 */ /* 0x000fe20000000800 */
[----:B------:R0:W-:Y:S01]  /*1ce80*/  @!P0 LDGSTS.E.BYPASS.LTC128B.128 [R26+0x21400], desc[UR40][R4.64], !P1 ;  /* 0x21400000041a8fae */ /* 0x0001e2000c901d68 */
[----:B------:R-:W-:Y:S01]  /*1ce90*/  IMAD.MOV.U32 R0, RZ, RZ, R14 ;  /* 0x000000ffff007224 */ /* 0x000fe200078e000e */
[----:B------:R-:W-:Y:S06]  /*1cea0*/  BRA `(.L_x_4779) ;  /* 0xffffffac00407947 */ /* 0x000fec000383ffff */
.L_x_4662:
[----:B------:R-:W2:Y:S04]  /*1ceb0*/  LDL.LU R10, [R1+0x1c] ;  /* 0x00001c00010a7983 */ /* 0x000ea80000300800 */
[----:B------:R-:W3:Y:S04]  /*1cec0*/  LDL.LU R9, [R1+0x20] ;  /* 0x0000200001097983 */ /* 0x000ee80000300800 */
[----:B------:R-:W4:Y:S01]  /*1ced0*/  LDL.LU R8, [R1+0x24] ;  /* 0x0000240001087983 */ /* 0x000f220000300800 */
[----:B------:R-:W-:Y:S01]  /*1cee0*/  LOP3.LUT R22, R22, 0xffffdfff, RZ, 0xc0, !PT ;  /* 0xffffdfff16167812 */ /* 0x000fe200078ec0ff */
[----:B------:R-:W-:Y:S01]  /*1cef0*/  BSSY B0, `(.L_x_4780) ;  /* 0x0000029000007945 */ /* 0x000fe20003800000 */
[----:B------:R-:W-:-:S02]  /*1cf00*/  IMAD.MOV.U32 R13, RZ, RZ, R4 ;  /* 0x000000ffff0d7224 */ /* 0x000fc400078e0004 */
[----:B------:R-:W-:Y:S02]  /*1cf10*/  IMAD.MOV.U32 R12, RZ, RZ, RZ ;  /* 0x000000ffff0c7224 */ /* 0x000fe400078e00ff */
[----:B------:R-:W-:Y:S02]  /*1cf20*/  IMAD.MOV.U32 R11, RZ, RZ, 0x181f ;  /* 0x0000181fff0b7424 */ /* 0x000fe400078e00ff */
[----:B------:R-:W-:Y:S02]  /*1cf30*/  IMAD.MOV.U32 R15, RZ, RZ, -0x1 ;  /* 0xffffffffff0f7424 */ /* 0x000fe400078e00ff */
[----:B--2---:R-:W-:-:S05]  /*1cf40*/  IMAD R6, R10, R6, RZ ;  /* 0x000000060a067224 */ /* 0x004fca00078e02ff */
[-C--:B------:R-:W-:Y:S02]  /*1cf50*/  ISETP.GE.AND P2, PT, R17, R6.reuse, PT ;  /* 0x000000061100720c */ /* 0x080fe40003f46270 */
[-C--:B---3--:R-:W-:Y:S02]  /*1cf60*/  ISETP.GE.AND P1, PT, R9, R6.reuse, PT ;  /* 0x000000060900720c */ /* 0x088fe40003f26270 */
[----:B----4-:R-:W-:-:S09]  /*1cf70*/  ISETP.GE.AND P0, PT, R8, R6, PT ;  /* 0x000000060800720c */ /* 0x010fd20003f06270 */
[C---:B------:R-:W-:Y:S02]  /*1cf80*/  @!P2 LOP3.LUT R2, R0.reuse, 0x40, RZ, 0xc0, !PT ;  /* 0x000000400002a812 */ /* 0x040fe400078ec0ff */
[----:B------:R-:W-:Y:S02]  /*1cf90*/  @!P1 LOP3.LUT R3, R0, 0x40, RZ, 0xc0, !PT ;  /* 0x0000004000039812 */ /* 0x000fe400078ec0ff */
[----:B------:R-:W-:Y:S02]  /*1cfa0*/  @!P2 SHF.R.U32.HI R2, RZ, 0x2, R2 ;  /* 0x00000002ff02a819 */ /* 0x000fe40000011602 */
[----:B------:R-:W-:Y:S02]  /*1cfb0*/  @!P1 SHF.R.U32.HI R3, RZ, 0x2, R3 ;  /* 0x00000002ff039819 */ /* 0x000fe40000011603 */
[----:B------:R-:W-:Y:S02]  /*1cfc0*/  @!P2 ISETP.NE.U32.AND P6, PT, R2, RZ, PT ;  /* 0x000000ff0200a20c */ /* 0x000fe40003fc5070 */
[----:B------:R-:W-:-:S02]  /*1cfd0*/  @!P2 LOP3.LUT R2, R7, 0x80, RZ, 0xc0, !PT ;  /* 0x000000800702a812 */ /* 0x000fc400078ec0ff */
[----:B------:R-:W-:Y:S02]  /*1cfe0*/  @!P0 LOP3.LUT R8, R0, 0x40, RZ, 0xc0, !PT ;  /* 0x0000004000088812 */ /* 0x000fe400078ec0ff */
[----:B------:R-:W-:Y:S02]  /*1cff0*/  @!P2 SHF.R.U32.HI R2, RZ, 0x3, R2 ;  /* 0x00000003ff02a819 */ /* 0x000fe40000011602 */
[----:B------:R-:W-:-:S05]  /*1d000*/  @!P0 SHF.R.U32.HI R8, RZ, 0x2, R8 ;  /* 0x00000002ff088819 */ /* 0x000fca0000011608 */
[----:B------:R-:W-:Y:S02]  /*1d010*/  @P6 LOP3.LUT R22, R22, 0x2000, RZ, 0xfc, !PT ;  /* 0x0000200016166812 */ /* 0x000fe400078efcff */
[----:B------:R-:W-:Y:S02]  /*1d020*/  @!P2 ISETP.NE.U32.AND P6, PT, R2, RZ, PT ;  /* 0x000000ff0200a20c */ /* 0x000fe40003fc5070 */
[----:B------:R-:W-:Y:S02]  /*1d030*/  LOP3.LUT R22, R22, 0xffffefff, RZ, 0xc0, !PT ;  /* 0xffffefff16167812 */ /* 0x000fe400078ec0ff */
[----:B------:R-:W-:-:S04]  /*1d040*/  @!P1 LOP3.LUT R2, R7, 0x80, RZ, 0xc0, !PT ;  /* 0x0000008007029812 */ /* 0x000fc800078ec0ff */
[----:B------:R-:W-:-:S05]  /*1d050*/  @!P1 SHF.R.U32.HI R2, RZ, 0x3, R2 ;  /* 0x00000003ff029819 */ /* 0x000fca0000011602 */
[----:B------:R-:W-:Y:S02]  /*1d060*/  @P6 LOP3.LUT R22, R22, 0x1000, RZ, 0xfc, !PT ;  /* 0x0000100016166812 */ /* 0x000fe400078efcff */
[----:B------:R-:W-:Y:S02]  /*1d070*/  @!P1 ISETP.NE.U32.AND P6, PT, R3, RZ, PT ;  /* 0x000000ff0300920c */ /* 0x000fe40003fc5070 */
[----:B------:R-:W-:-:S11]  /*1d080*/  LOP3.LUT R22, R22, 0xffff7fff, RZ, 0xc0, !PT ;  /* 0xffff7fff16167812 */ /* 0x000fd600078ec0ff */
[----:B------:R-:W-:Y:S02]  /*1d090*/  @P6 LOP3.LUT R22, R22, 0x8000, RZ, 0xfc, !PT ;  /* 0x0000800016166812 */ /* 0x000fe400078efcff */
[----:B------:R-:W-:Y:S02]  /*1d0a0*/  @!P1 ISETP.NE.U32.AND P6, PT, R2, RZ, PT ;  /* 0x000000ff0200920c */ /* 0x000fe40003fc5070 */
[----:B------:R-:W-:-:S11]  /*1d0b0*/  LOP3.LUT R22, R22, 0xffffbfff, RZ, 0xc0, !PT ;  /* 0xffffbfff16167812 */ /* 0x000fd600078ec0ff */
        /* <DEDUP_REMOVED lines=12> */
.L_x_4781:
[----:B------:R-:W-:Y:S05]  /*1d180*/  BSYNC B0 ;  /* 0x0000000000007941 */ /* 0x000fea0003800000 */
.L_x_4780:
        /* <DEDUP_REMOVED lines=11> */
.L_x_4782:
[----:B------:R-:W-:-:S04]  /*1d240*/  LOP3.LUT R22, R22, 0xfdffffff, RZ, 0xc0, !PT ;  /* 0xfdffffff16167812 */ /* 0x000fc800078ec0ff */
[----:B------:R-:W-:-:S04]  /*1d250*/  @P3 LOP3.LUT R22, R22, 0x2000000, RZ, 0xfc, !PT ;  /* 0x0200000016163812 */ /* 0x000fc800078efcff */
[C---:B------:R-:W-:Y:S02]  /*1d260*/  LOP3.LUT P3, RZ, R22.reuse, 0x400, RZ, 0xc0, !PT ;  /* 0x0000040016ff7812 */ /* 0x040fe4000786c0ff */
[----:B------:R-:W-:Y:S01]  /*1d270*/  LOP3.LUT R22, R22, 0xfeffffff, RZ, 0xc0, !PT ;  /* 0xfeffffff16167812 */ /* 0x000fe200078ec0ff */
[----:B------:R-:W-:-:S03]  /*1d280*/  IMAD.MOV.U32 R13, RZ, RZ, R4 ;  /* 0x000000ffff0d7224 */ /* 0x000fc600078e0004 */
[----:B------:R-:W-:Y:S01]  /*1d290*/  @P1 LOP3.LUT R22, R22, 0x1000000, RZ, 0xfc, !PT ;  /* 0x0100000016161812 */ /* 0x000fe200078efcff */
[----:B------:R-:W-:-:S03]  /*1d2a0*/  IMAD.MOV.U32 R12, RZ, RZ, 0x1 ;  /* 0x00000001ff0c7424 */ /* 0x000fc600078e00ff */
[C---:B------:R-:W-:Y:S02]  /*1d2b0*/  LOP3.LUT P1, RZ, R22.reuse, 0x200, RZ, 0xc0, !PT ;  /* 0x0000020016ff7812 */ /* 0x040fe4000782c0ff */
[----:B------:R-:W-:Y:S01]  /*1d2c0*/  LOP3.LUT R22, R22, 0xffdfffff, RZ, 0xc0, !PT ;  /* 0xffdfffff16167812 */ /* 0x000fe200078ec0ff */
[----:B------:R-:W-:-:S03]  /*1d2d0*/  IMAD.MOV.U32 R3, RZ, RZ, R14 ;  /* 0x000000ffff037224 */ /* 0x000fc600078e000e */
[----:B------:R-:W-:Y:S02]  /*1d2e0*/  @P0 LOP3.LUT R22, R22, 0x200000, RZ, 0xfc, !PT ;  /* 0x0020000016160812 */ /* 0x000fe400078efcff */
[----:B------:R-:W-:Y:S02]  /*1d2f0*/  @!P2 LEA R3, P6, R20, R3, 0x1 ;  /* 0x000000031403a211 */ /* 0x000fe400078c08ff */
[----:B------:R-:W-:-:S03]  /*1d300*/  LOP3.LUT P0, RZ, R22, 0x2000, RZ, 0xc0, !PT ;  /* 0x0000200016ff7812 */ /* 0x000fc6000780c0ff */
        /* <DEDUP_REMOVED lines=9> */
[----:B------:R-:W-:-:S03]  /*1d3a0*/  LOP3.LUT P4, RZ, R22, 0x4000000, RZ, 0xc0, !PT ;  /* 0x0400000016ff7812 */ /* 0x000fc6000788c0ff */
[----:B------:R0:W-:Y:S01]  /*1d3b0*/  @!P2 LDGSTS.E.BYPASS.LTC128B.128 [R26+0x28400], desc[UR40][R2.64+0x80], !P3 ;  /* 0x28400080021aafae */ /* 0x0001e2000d901d68 */
[----:B------:R-:W-:-:S03]  /*1d3c0*/  LOP3.LUT P3, RZ, R22, 0x2000000, RZ, 0xc0, !PT ;  /* 0x0200000016ff7812 */ /* 0x000fc6000786c0ff */
        /* <DEDUP_REMOVED lines=9> */
[----:B------:R0:W-:Y:S04]  /*1d460*/  @!P2 LDGSTS.E.BYPASS.LTC128B.128 [R26+0x32400], desc[UR40][R2.64+0x300], P0 ;  /* 0x32400300021aafae */ /* 0x0001e80008101d68 */
[----:B------:R0:W-:Y:S04]  /*1d470*/  @!P2 LDGSTS.E.BYPASS.LTC128B.128 [R26+0x34400], desc[UR40][R2.64+0x380], P6 ;  /* 0x34400380021aafae */ /* 0x0001e8000b101d68 */
[----:B0-----:R-:W-:Y:S05]  /*1d480*/  WARPSYNC.COLLECTIVE R15, `(.L_x_4783) ;  /* 0x000000000f087348 */ /* 0x001fea0003c00000 */
[----:B------:R1:W2:Y:S02]  /*1d490*/  SHFL.IDX P6, R14, R13, R12, R11 ;  /* 0x0000000c0d0e7389 */ /* 0x0002a400000c000b */
[----:B012---:R-:W-:Y:S01]  /*1d4a0*/  ENDCOLLECTIVE ;  /* 0x000000000000791b */ /* 0x007fe20003800000 */
.L_x_4783:
[----:B------:R-:W-:-:S04]  /*1d4b0*/  @P5 LOP3.LUT R22, R22, 0x800000, RZ, 0xfc, !PT ;  /* 0x0080000016165812 */ /* 0x000fc800078efcff */
[C---:B------:R-:W-:Y:S02]  /*1d4c0*/  LOP3.LUT P5, RZ, R22.reuse, 0x800, RZ, 0xc0, !PT ;  /* 0x0000080016ff7812 */ /* 0x040fe400078ac0ff */
[----:B------:R-:W-:Y:S01]  /*1d4d0*/  LOP3.LUT P0, RZ, R22, 0x8000, RZ, 0xc0, !PT ;  /* 0x0000800016ff7812 */ /* 0x000fe2000780c0ff */
[----:B------:R-:W-:Y:S01]  /*1d4e0*/  IMAD.MOV.U32 R13, RZ, RZ, R5 ;  /* 0x000000ffff0d7224 */ /* 0x000fe200078e0005 */
[----:B------:R-:W-:-:S11]  /*1d4f0*/  MOV R2, R14 ;  /* 0x0000000e00027202 */ /* 0x000fd60000000f00 */
[----:B------:R-:W-:Y:S05]  /*1d500*/  WARPSYNC.COLLECTIVE R15, `(.L_x_4784) ;  /* 0x000000000f087348 */ /* 0x000fea0003c00000 */
[----:B------:R0:W1:Y:S02]  /*1d510*/  SHFL.IDX P6, R14, R13, R12, R11 ;  /* 0x0000000c0d0e7389 */ /* 0x00006400000c000b */
[----:B01----:R-:W-:Y:S01]  /*1d520*/  ENDCOLLECTIVE ;  /* 0x000000000000791b */ /* 0x003fe20003800000 */
.L_x_4784:
[----:B------:R-:W-:Y:S02]  /*1d530*/  IMAD.MOV.U32 R13, RZ, RZ, R4 ;  /* 0x000000ffff0d7224 */ /* 0x000fe400078e0004 */
[----:B------:R-:W-:Y:S02]  /*1d540*/  IMAD.MOV.U32 R12, RZ, RZ, 0x2 ;  /* 0x00000002ff0c7424 */ /* 0x000fe400078e00ff */
[----:B------:R-:W-:Y:S01]  /*1d550*/  IMAD.MOV.U32 R3, RZ, RZ, R14 ;  /* 0x000000ffff037224 */ /* 0x000fe200078e000e */
[----:B------:R-:W-:-:S04]  /*1d560*/  LOP3.LUT P6, RZ, R22, 0x4000, RZ, 0xc0, !PT ;  /* 0x0000400016ff7812 */ /* 0x000fc800078cc0ff */
[----:B------:R-:W-:-:S05]  /*1d570*/  @!P1 LEA R3, P2, R20, R3, 0x1 ;  /* 0x0000000314039211 */ /* 0x000fca00078408ff */
[----:B------:R-:W-:Y:S01]  /*1d580*/  @!P1 IMAD.X R2, RZ, RZ, R2, P2 ;  /* 0x000000ffff029224 */ /* 0x000fe200010e0602 */
[C---:B------:R-:W-:Y:S02]  /*1d590*/  LOP3.LUT P2, RZ, R22.reuse, 0x10000, RZ, 0xc0, !PT ;  /* 0x0001000016ff7812 */ /* 0x040fe4000784c0ff */
[----:B------:R-:W-:Y:S02]  /*1d5a0*/  LOP3.LUT R22, R22, 0xfff7ffff, RZ, 0xc0, !PT ;  /* 0xfff7ffff16167812 */ /* 0x000fe400078ec0ff */
[----:B------:R-:W-:-:S04]  /*1d5b0*/  @!P1 LOP3.LUT R3, R3, R2, RZ, 0x3c, !PT ;  /* 0x0000000203039212 */ /* 0x000fc800078e3cff */
[----:B------:R-:W-:-:S04]  /*1d5c0*/  @!P1 LOP3.LUT R2, R3, R2, RZ, 0x3c, !PT ;  /* 0x0000000203029212 */ /* 0x000fc800078e3cff */
[----:B------:R-:W-:Y:S02]  /*1d5d0*/  @!P1 LOP3.LUT R3, R3, R2, RZ, 0x3c, !PT ;  /* 0x0000000203039212 */ /* 0x000fe400078e3cff */
[----:B------:R-:W-:-:S03]  /*1d5e0*/  @P2 LOP3.LUT R22, R22, 0x80000, RZ, 0xfc, !PT ;  /* 0x0008000016162812 */ /* 0x000fc600078efcff */
[----:B------:R-:W-:Y:S01]  /*1d5f0*/  @!PT LDS RZ, [RZ] ;  /* 0x00000000fffff984 */ /* 0x000fe20000000800 */
[----:B------:R-:W-:Y:S01]  /*1d600*/  @!PT LDS RZ, [RZ] ;  /* 0x00000000fffff984 */ /* 0x000fe20000000800 */
[----:B------:R-:W-:Y:S01]  /*1d610*/  @!PT LDS RZ, [RZ] ;  /* 0x00000000fffff984 */ /* 0x000fe20000000800 */
[----:B------:R0:W-:Y:S01]  /*1d620*/  @!P1 LDGSTS.E.BYPASS.LTC128B.128 [R26+0x26c00], desc[UR40][R2.64], !P5 ;  /* 0x26c00000021a9fae */ /* 0x0001e2000e901d68 */
[C---:B------:R-:W-:Y:S02]  /*1d630*/  LOP3.LUT P2, RZ, R22.reuse, 0x400, RZ, 0xc0, !PT ;  /* 0x0000040016ff7812 */ /* 0x040fe4000784c0ff */
[C---:B------:R-:W-:Y:S02]  /*1d640*/  LOP3.LUT P5, RZ, R22.reuse, 0x800000, RZ, 0xc0, !PT ;  /* 0x0080000016ff7812 */ /* 0x040fe400078ac0ff */
[----:B------:R-:W-:-:S09]  /*1d650*/  LOP3.LUT R22, R22, 0xffefffff, RZ, 0xc0, !PT ;  /* 0xffefffff16167812 */ /* 0x000fd200078ec0ff */
[----:B------:R-:W-:Y:S01]  /*1d660*/  @P2 LOP3.LUT R22, R22, 0x100000, RZ, 0xfc, !PT ;  /* 0x0010000016162812 */ /* 0x000fe200078efcff */
[----:B------:R0:W-:Y:S03]  /*1d670*/  @!P1 LDGSTS.E.BYPASS.LTC128B.128 [R26+0x28c00], desc[UR40][R2.64+0x80], !P2 ;  /* 0x28c00080021a9fae */ /* 0x0001e6000d101d68 */
[C---:B------:R-:W-:Y:S01]  /*1d680*/  LOP3.LUT P2, RZ, R22.reuse, 0x800, RZ, 0xc0, !PT ;  /* 0x0000080016ff7812 */ /* 0x040fe2000784c0ff */
[----:B------:R0:W-:Y:S01]  /*1d690*/  @!P1 LDGSTS.E.BYPASS.LTC128B.128 [R26+0x2ac00], desc[UR40][R2.64+0x100], !P5 ;  /* 0x2ac00100021a9fae */ /* 0x0001e2000e901d68 */
[----:B------:R-:W-:-:S13]  /*1d6a0*/  LOP3.LUT P5, RZ, R22, 0x400000, RZ, 0xc0, !PT ;  /* 0x0040000016ff7812 */ /* 0x000fda00078ac0ff */
[----:B------:R0:W-:Y:S04]  /*1d6b0*/  @!P1 LDGSTS.E.BYPASS.LTC128B.128 [R26+0x2cc00], desc[UR40][R2.64+0x180], !P5 ;  /* 0x2cc00180021a9fae */ /* 0x0001e8000e901d68 */
[----:B------:R0:W-:Y:S04]  /*1d6c0*/  @!P1 LDGSTS.E.BYPASS.LTC128B.128 [R26+0x2ec00], desc[UR40][R2.64+0x200], !P4 ;  /* 0x2ec00200021a9fae */ /* 0x0001e8000e101d68 */
[----:B------:R0:W-:Y:S04]  /*1d6d0*/  @!P1 LDGSTS.E.BYPASS.LTC128B.128 [R26+0x30c00], desc[UR40][R2.64+0x280], !P3 ;  /* 0x30c00280021a9fae */ /* 0x0001e8000d901d68 */
[----:B------:R0:W-:Y:S01]  /*1d6e0*/  @!P1 LDGSTS.E.BYPASS.LTC128B.128 [R26+0x32c00], desc[UR40][R2.64+0x300], P0 ;  /* 0x32c00300021a9fae */ /* 0x0001e20008101d68 */
[----:B------:R-:W-:-:S03]  /*1d6f0*/  LOP3.LUT P0, RZ, R22, 0x200000, RZ, 0xc0, !PT ;  /* 0x0020000016ff7812 */ /* 0x000fc6000780c0ff */
[----:B------:R0:W-:Y:S10]  /*1d700*/  @!P1 LDGSTS.E.BYPASS.LTC128B.128 [R26+0x34c00], desc[UR40][R2.64+0x380], P6 ;  /* 0x34c00380021a9fae */ /* 0x0001f4000b101d68 */
[----:B0-----:R-:W-:Y:S05]  /*1d710*/  WARPSYNC.COLLECTIVE R15, `(.L_x_4785) ;  /* 0x000000000f087348 */ /* 0x001fea0003c00000 */
[----:B------:R1:W2:Y:S02]  /*1d720*/  SHFL.IDX P6, R14, R13, R12, R11 ;  /* 0x0000000c0d0e7389 */ /* 0x0002a400000c000b */
[----:B012---:R-:W-:Y:S01]  /*1d730*/  ENDCOLLECTIVE ;  /* 0x000000000000791b */ /* 0x007fe20003800000 */
.L_x_4785:
[----:B------:R-:W-:Y:S02]  /*1d740*/  IMAD.MOV.U32 R13, RZ, RZ, R5 ;  /* 0x000000ffff0d7224 */ /* 0x000fe400078e0005 */
[----:B------:R-:W-:-:S07]  /*1d750*/  IMAD.MOV.U32 R8, RZ, RZ, R14 ;  /* 0x000000ffff087224 */ /* 0x000fce00078e000e */
[----:B------:R-:W-:Y:S05]  /*1d760*/  WARPSYNC.COLLECTIVE R15, `(.L_x_4786) ;  /* 0x000000000f087348 */ /* 0x000fea0003c00000 */
[----:B------:R0:W1:Y:S02]  /*1d770*/  SHFL.IDX P6, R14, R13, R12, R11 ;  /* 0x0000000c0d0e7389 */ /* 0x00006400000c000b */
[----:B01----:R-:W-:Y:S01]  /*1d780*/  ENDCOLLECTIVE ;  /* 0x000000000000791b */ /* 0x003fe20003800000 */
.L_x_4786:
[----:B------:R-:W-:Y:S02]  /*1d790*/  IMAD.MOV.U32 R13, RZ, RZ, R4 ;  /* 0x000000ffff0d7224 */ /* 0x000fe400078e0004 */
[----:B------:R-:W-:Y:S01]  /*1d7a0*/  IMAD.MOV.U32 R12, RZ, RZ, 0x3 ;  /* 0x00000003ff0c7424 */ /* 0x000fe200078e00ff */
[----:B------:R-:W-:Y:S02]  /*1d7b0*/  @!P0 LEA R9, P1, R20, R14, 0x1 ;  /* 0x0000000e14098211 */ /* 0x000fe400078208ff */
[----:B------:R-:W-:-:S03]  /*1d7c0*/  LOP3.LUT P6, RZ, R22, 0x20000, RZ, 0xc0, !PT ;  /* 0x0002000016ff7812 */ /* 0x000fc600078cc0ff */
[----:B------:R-:W-:Y:S01]  /*1d7d0*/  @!P0 IMAD.X R10, RZ, RZ, R8, P1 ;  /* 0x000000ffff0a8224 */ /* 0x000fe200008e0608 */
[----:B------:R-:W-:Y:S01]  /*1d7e0*/  LOP3.LUT P1, RZ, R22, 0x200, RZ, 0xc0, !PT ;  /* 0x0000020016ff7812 */ /* 0x000fe2000782c0ff */
[----:B------:R-:W-:Y:S02]  /*1d7f0*/  @!P0 IMAD.MOV.U32 R2, RZ, RZ, R9 ;  /* 0x000000ffff028224 */ /* 0x000fe400078e0009 */
[----:B------:R-:W-:-:S05]  /*1d800*/  @!P0 IMAD.MOV.U32 R3, RZ, RZ, R10 ;  /* 0x000000ffff038224 */ /* 0x000fca00078e000a */
[----:B------:R-:W-:Y:S01]  /*1d810*/  @!PT LDS RZ, [RZ] ;  /* 0x00000000fffff984 */ /* 0x000fe20000000800 */
[----:B------:R-:W-:Y:S01]  /*1d820*/  @!PT LDS RZ, [RZ] ;  /* 0x00000000fffff984 */ /* 0x000fe20000000800 */
[----:B------:R-:W-:Y:S01]  /*1d830*/  @!PT LDS RZ, [RZ] ;  /* 0x00000000fffff984 */ /* 0x000fe20000000800 */
[----:B------:R0:W-:Y:S01]  /*1d840*/  @!P0 LDGSTS.E.BYPASS.LTC128B.128 [R26+0x27400], desc[UR40][R2.64], !P2 ;  /* 0x27400000021a8fae */ /* 0x0001e2000d101d68 */
[----:B------:R-:W-:-:S13]  /*1d850*/  LOP3.LUT P2, RZ, R22, 0x100000, RZ, 0xc0, !PT ;  /* 0x0010000016ff7812 */ /* 0x000fda000784c0ff */
[----:B------:R0:W-:Y:S01]  /*1d860*/  @!P0 LDGSTS.E.BYPASS.LTC128B.128 [R26+0x29400], desc[UR40][R2.64+0x80], !P2 ;  /* 0x29400080021a8fae */ /* 0x0001e2000d101d68 */
[----:B------:R-:W-:-:S03]  /*1d870*/  LOP3.LUT P2, RZ, R22, 0x80000, RZ, 0xc0, !PT ;  /* 0x0008000016ff7812 */ /* 0x000fc6000784c0ff */
[----:B------:R0:W-:Y:S04]  /*1d880*/  @!P0 LDGSTS.E.BYPASS.LTC128B.128 [R26+0x2b400], desc[UR40][R2.64+0x100], !P1 ;  /* 0x2b400100021a8fae */ /* 0x0001e8000c901d68 */
[----:B------:R0:W-:Y:S04]  /*1d890*/  @!P0 LDGSTS.E.BYPASS.LTC128B.128 [R26+0x2d400], desc[UR40][R2.64+0x180], !P5 ;  /* 0x2d400180021a8fae */ /* 0x0001e8000e901d68 */
[----:B------:R0:W-:Y:S04]  /*1d8a0*/  @!P0 LDGSTS.E.BYPASS.LTC128B.128 [R26+0x2f400], desc[UR40][R2.64+0x200], !P4 ;  /* 0x2f400200021a8fae */ /* 0x0001e8000e101d68 */
[----:B------:R0:W-:Y:S04]  /*1d8b0*/  @!P0 LDGSTS.E.BYPASS.LTC128B.128 [R26+0x31400], desc[UR40][R2.64+0x280], !P3 ;  /* 0x31400280021a8fae */ /* 0x0001e8000d901d68 */
[----:B------:R0:W-:Y:S02]  /*1d8c0*/  @!P0 LDGSTS.E.BYPASS.LTC128B.128 [R26+0x33400], desc[UR40][R2.64+0x300], P6 ;  /* 0x33400300021a8fae */ /* 0x0001e4000b101d68 */
[----:B0-----:R-:W-:Y:S05]  /*1d8d0*/  WARPSYNC.COLLECTIVE R15, `(.L_x_4787) ;  /* 0x000000000f087348 */ /* 0x001fea0003c00000 */
[----:B------:R1:W2:Y:S02]  /*1d8e0*/  SHFL.IDX P6, R14, R13, R12, R11 ;  /* 0x0000000c0d0e7389 */ /* 0x0002a400000c000b */
[----:B012---:R-:W-:Y:S01]  /*1d8f0*/  ENDCOLLECTIVE ;  /* 0x000000000000791b */ /* 0x007fe20003800000 */
.L_x_4787:
[----:B------:R-:W-:Y:S01]  /*1d900*/  @!PT LDS RZ, [RZ] ;  /* 0x00000000fffff984 */ /* 0x000fe20000000800 */
[----:B------:R-:W-:Y:S01]  /*1d910*/  @!PT LDS RZ, [RZ] ;  /* 0x00000000fffff984 */ /* 0x000fe20000000800 */
[----:B------:R-:W-:Y:S01]  /*1d920*/  @!PT LDS RZ, [RZ] ;  /* 0x00000000fffff984 */ /* 0x000fe20000000800 */
[----:B------:R0:W-:Y:S01]  /*1d930*/  @!P0 LDGSTS.E.BYPASS.LTC128B.128 [R26+0x35400], desc[UR40][R2.64+0x380], P2 ;  /* 0x35400380021a8fae */ /* 0x0001e20009101d68 */
[----:B------:R-:W-:Y:S02]  /*1d940*/  IMAD.MOV.U32 R13, RZ, RZ, R5 ;  /* 0x000000ffff0d7224 */ /* 0x000fe400078e0005 */
[----:B------:R-:W-:-:S07]  /*1d950*/  IMAD.MOV.U32 R4, RZ, RZ, R14 ;  /* 0x000000ffff047224 */ /* 0x000fce00078e000e */
[----:B0-----:R-:W-:Y:S05]  /*1d960*/  WARPSYNC.COLLECTIVE R15, `(.L_x_4788) ;  /* 0x000000000f087348 */ /* 0x001fea0003c00000 */
[----:B------:R1:W2:Y:S02]  /*1d970*/  SHFL.IDX P6, R14, R13, R12, R11 ;  /* 0x0000000c0d0e7389 */ /* 0x0002a400000c000b */
[----:B012---:R-:W-:Y:S01]  /*1d980*/  ENDCOLLECTIVE ;  /* 0x000000000000791b */ /* 0x007fe20003800000 */
.L_x_4788:
[----:B------:R-:W-:Y:S01]  /*1d990*/  IMAD.MOV.U32 R2, RZ, RZ, R14 ;  /* 0x000000ffff027224 */ /* 0x000fe200078e000e */
[----:B------:R-:W-:Y:S06]  /*1d9a0*/  BRA `(.L_x_4789) ;  /* 0xffffffb000247947 */ /* 0x000fec000383ffff */
.L_x_4667:
[----:B-1----:R1:W2:Y:S02]  /*1d9b0*/  SYNCS.PHASECHK.TRANS64.TRYWAIT P0, [R23+URZ+0x38820], R0 ;  /* 0x03882000170075a7 */ /* 0x0022a4000800017f */
[----:B--2---:R-:W-:Y:S05]  /*1d9c0*/  @!P0 NANOSLEEP.SYNCS 0x989680 ;  /* 0x009896800000895d */ /* 0x004fea0003900000 */
[----:B------:R-:W2:Y:S02]  /*1d9d0*/  @!P0 SYNCS.PHASECHK.TRANS64 P0, [R23+URZ+0x38820], R0 ;  /* 0x03882000170085a7 */ /* 0x000ea4000800007f */
[----:B--2---:R-:W-:Y:S05]  /*1d9e0*/  @!P0 BRA `(.L_x_4667) ;  /* 0xfffffffc00f08947 */ /* 0x004fea000383ffff */
[----:B------:R-:W-:Y:S05]  /*1d9f0*/  BRA `(.L_x_4790) ;  /* 0xffffffb000cc7947 */ /* 0x000fea000383ffff */
.L_x_4670:
[----:B-1----:R1:W2:Y:S02]  /*1da00*/  SYNCS.PHASECHK.TRANS64.TRYWAIT P0, [R27+URZ+0x38860], R0 ;  /* 0x038860001b0075a7 */ /* 0x0022a4000800017f */
[----:B--2---:R-:W-:Y:S05]  /*1da10*/  @!P0 NANOSLEEP.SYNCS 0x989680 ;  /* 0x009896800000895d */ /* 0x004fea0003900000 */
[----:B------:R-:W2:Y:S02]  /*1da20*/  @!P0 SYNCS.PHASECHK.TRANS64 P0, [R27+URZ+0x38860], R0 ;  /* 0x038860001b0085a7 */ /* 0x000ea4000800007f */
[----:B--2---:R-:W-:Y:S05]  /*1da30*/  @!P0 BRA `(.L_x_4670) ;  /* 0xfffffffc00f08947 */ /* 0x004fea000383ffff */
[----:B------:R-:W-:Y:S05]  /*1da40*/  BRA `(.L_x_4791) ;  /* 0xffffffb000dc7947 */ /* 0x000fea000383ffff */
.L_x_4671:
        /* <DEDUP_REMOVED lines=8> */
.L_x_4793:
[----:B------:R-:W-:Y:S05]  /*1dad0*/  BSYNC B0 ;  /* 0x0000000000007941 */ /* 0x000fea0003800000 */
.L_x_4792:
        /* <DEDUP_REMOVED lines=15> */
.L_x_4794:
[----:B------:R-:W-:Y:S02]  /*1dbd0*/  IMAD.MOV.U32 R13, RZ, RZ, R6 ;  /* 0x000000ffff0d7224 */ /* 0x000fe400078e0006 */
[----:B------:R-:W-:Y:S02]  /*1dbe0*/  IMAD.MOV.U32 R12, RZ, RZ, 0x1 ;  /* 0x00000001ff0c7424 */ /* 0x000fe400078e00ff */
[----:B------:R-:W-:Y:S02]  /*1dbf0*/  IMAD.SHL.U32 R7, R7, 0x8, RZ ;  /* 0x0000000807077824 */ /* 0x000fe400078e00ff */
[----:B------:R-:W-:-:S03]  /*1dc00*/  IMAD.MOV.U32 R2, RZ, RZ, R14 ;  /* 0x000000ffff027224 */ /* 0x000fc600078e000e */
        /* <DEDUP_REMOVED lines=35> */
.L_x_4795:
[----:B------:R-:W-:Y:S02]  /*1de40*/  IMAD.MOV.U32 R13, RZ, RZ, R5 ;  /* 0x000000ffff0d7224 */ /* 0x000fe400078e0005 */
[----:B------:R-:W-:-:S07]  /*1de50*/  IMAD.MOV.U32 R3, RZ, RZ, R14 ;  /* 0x000000ffff037224 */ /* 0x000fce00078e000e */
[----:B------:R-:W-:Y:S05]  /*1de60*/  WARPSYNC.COLLECTIVE R15, `(.L_x_4796) ;  /* 0x000000000f087348 */ /* 0x000fea0003c00000 */
[----:B------:R0:W1:Y:S02]  /*1de70*/  SHFL.IDX P6, R14, R13, R12, R11 ;  /* 0x0000000c0d0e7389 */ /* 0x00006400000c000b */
[----:B01----:R-:W-:Y:S01]  /*1de80*/  ENDCOLLECTIVE ;  /* 0x000000000000791b */ /* 0x003fe20003800000 */
.L_x_4796:
[----:B------:R-:W-:Y:S02]  /*1de90*/  IMAD.MOV.U32 R13, RZ, RZ, R6 ;  /* 0x000000ffff0d7224 */ /* 0x000fe400078e0006 */
[----:B------:R-:W-:Y:S01]  /*1dea0*/  IMAD.MOV.U32 R12, RZ, RZ, 0x2 ;  /* 0x00000002ff0c7424 */ /* 0x000fe200078e00ff */
[----:B------:R-:W-:-:S04]  /*1deb0*/  MOV R2, R14 ;  /* 0x0000000e00027202 */ /* 0x000fc80000000f00 */
        /* <DEDUP_REMOVED lines=26> */
.L_x_4797:
[----:B------:R-:W-:Y:S02]  /*1e060*/  IMAD.MOV.U32 R13, RZ, RZ, R5 ;  /* 0x000000ffff0d7224 */ /* 0x000fe400078e0005 */
[----:B------:R-:W-:-:S07]  /*1e070*/  IMAD.MOV.U32 R7, RZ, RZ, R14 ;  /* 0x000000ffff077224 */ /* 0x000fce00078e000e */
[----:B------:R-:W-:Y:S05]  /*1e080*/  WARPSYNC.COLLECTIVE R15, `(.L_x_4798) ;  /* 0x000000000f087348 */ /* 0x000fea0003c00000 */
[----:B------:R0:W1:Y:S02]  /*1e090*/  SHFL.IDX P6, R14, R13, R12, R11 ;  /* 0x0000000c0d0e7389 */ /* 0x00006400000c000b */
[----:B01----:R-:W-:Y:S01]  /*1e0a0*/  ENDCOLLECTIVE ;  /* 0x000000000000791b */ /* 0x003fe20003800000 */
.L_x_4798:
        /* <DEDUP_REMOVED lines=29> */
.L_x_4799:
[----:B------:R-:W-:Y:S02]  /*1e280*/  IMAD.MOV.U32 R13, RZ, RZ, R5 ;  /* 0x000000ffff0d7224 */ /* 0x000fe400078e0005 */
[----:B------:R-:W-:-:S07]  /*1e290*/  IMAD.MOV.U32 R6, RZ, RZ, R14 ;  /* 0x000000ffff067224 */ /* 0x000fce00078e000e */
[----:B------:R-:W-:Y:S05]  /*1e2a0*/  WARPSYNC.COLLECTIVE R15, `(.L_x_4800) ;  /* 0x000000000f087348 */ /* 0x000fea0003c00000 */
[----:B------:R0:W1:Y:S02]  /*1e2b0*/  SHFL.IDX P6, R14, R13, R12, R11 ;  /* 0x0000000c0d0e7389 */ /* 0x00006400000c000b */
[----:B01----:R-:W-:Y:S01]  /*1e2c0*/  ENDCOLLECTIVE ;  /* 0x000000000000791b */ /* 0x003fe20003800000 */
.L_x_4800:
[----:B------:R-:W-:Y:S01]  /*1e2d0*/  IMAD.MOV.U32 R2, RZ, RZ, R14 ;  /* 0x000000ffff027224 */ /* 0x000fe200078e000e */
[----:B------:R-:W-:Y:S06]  /*1e2e0*/  BRA `(.L_x_4801) ;  /* 0xffffffb000747947 */ /* 0x000fec000383ffff */
.L_x_4678:
[----:B0-----:R0:W1:Y:S02]  /*1e2f0*/  SYNCS.PHASECHK.TRANS64.TRYWAIT P0, [R6+URZ+0x38840], R21 ;  /* 0x03884015060075a7 */ /* 0x001064000800017f */
[----:B-1----:R-:W-:Y:S05]  /*1e300*/  @!P0 NANOSLEEP.SYNCS 0x989680 ;  /* 0x009896800000895d */ /* 0x002fea0003900000 */
[----:B------:R-:W1:Y:S02]  /*1e310*/  @!P0 SYNCS.PHASECHK.TRANS64 P0, [R6+URZ+0x38840], R21 ;  /* 0x03884015060085a7 */ /* 0x000e64000800007f */
[----:B-1----:R-:W-:Y:S05]  /*1e320*/  @!P0 BRA `(.L_x_4678) ;  /* 0xfffffffc00f08947 */ /* 0x002fea000383ffff */
[----:B------:R-:W-:Y:S05]  /*1e330*/  BRA `(.L_x_4802) ;  /* 0xffffffb800047947 */ /* 0x000fea000383ffff */
.L_x_4679:
        /* <DEDUP_REMOVED lines=8> */
.L_x_4804:
[----:B------:R-:W-:Y:S05]  /*1e3c0*/  BSYNC B1 ;  /* 0x0000000000017941 */ /* 0x000fea0003800000 */
.L_x_4803:
        /* <DEDUP_REMOVED lines=9> */
.L_x_4805:
[----:B------:R-:W-:Y:S02]  /*1e460*/  IMAD.MOV.U32 R13, RZ, RZ, R27 ;  /* 0x000000ffff0d7224 */ /* 0x000fe400078e001b */
[----:B------:R-:W-:Y:S02]  /*1e470*/  IMAD.MOV.U32 R12, RZ, RZ, 0x1 ;  /* 0x00000001ff0c7424 */ /* 0x000fe400078e00ff */
[----:B------:R-:W-:-:S07]  /*1e480*/  IMAD.MOV.U32 R2, RZ, RZ, R14 ;  /* 0x000000ffff027224 */ /* 0x000fce00078e000e */
[----:B------:R-:W-:Y:S05]  /*1e490*/  WARPSYNC.COLLECTIVE R15, `(.L_x_4806) ;  /* 0x000000000f087348 */ /* 0x000fea0003c00000 */
[----:B------:R0:W1:Y:S02]  /*1e4a0*/  SHFL.IDX P6, R14, R13, R12, R11 ;  /* 0x0000000c0d0e7389 */ /* 0x00006400000c000b */
[----:B01----:R-:W-:Y:S01]  /*1e4b0*/  ENDCOLLECTIVE ;  /* 0x000000000000791b */ /* 0x003fe20003800000 */
.L_x_4806:
        /* <DEDUP_REMOVED lines=11> */
.L_x_4807:
[----:B------:R-:W-:Y:S02]  /*1e570*/  IMAD.MOV.U32 R13, RZ, RZ, R27 ;  /* 0x000000ffff0d7224 */ /* 0x000fe400078e001b */
[----:B------:R-:W-:Y:S02]  /*1e580*/  IMAD.MOV.U32 R12, RZ, RZ, 0x2 ;  /* 0x00000002ff0c7424 */ /* 0x000fe400078e00ff */
[----:B------:R-:W-:-:S07]  /*1e590*/  IMAD.MOV.U32 R2, RZ, RZ, R14 ;  /* 0x000000ffff027224 */ /* 0x000fce00078e000e */
[----:B------:R-:W-:Y:S05]  /*1e5a0*/  WARPSYNC.COLLECTIVE R15, `(.L_x_4808) ;  /* 0x000000000f087348 */ /* 0x000fea0003c00000 */
[----:B------:R0:W1:Y:S02]  /*1e5b0*/  SHFL.IDX P6, R14, R13, R12, R11 ;  /* 0x0000000c0d0e7389 */ /* 0x00006400000c000b */
[----:B01----:R-:W-:Y:S01]  /*1e5c0*/  ENDCOLLECTIVE ;  /* 0x000000000000791b */ /* 0x003fe20003800000 */
.L_x_4808:
        /* <DEDUP_REMOVED lines=11> */
.L_x_4809:
[----:B------:R-:W-:Y:S02]  /*1e680*/  IMAD.MOV.U32 R13, RZ, RZ, R27 ;  /* 0x000000ffff0d7224 */ /* 0x000fe400078e001b */
[----:B------:R-:W-:Y:S02]  /*1e690*/  IMAD.MOV.U32 R12, RZ, RZ, 0x3 ;  /* 0x00000003ff0c7424 */ /* 0x000fe400078e00ff */
[----:B------:R-:W-:-:S07]  /*1e6a0*/  IMAD.MOV.U32 R2, RZ, RZ, R14 ;  /* 0x000000ffff027224 */ /* 0x000fce00078e000e */
[----:B------:R-:W-:Y:S05]  /*1e6b0*/  WARPSYNC.COLLECTIVE R15, `(.L_x_4810) ;  /* 0x000000000f087348 */ /* 0x000fea0003c00000 */
[----:B------:R0:W1:Y:S02]  /*1e6c0*/  SHFL.IDX P6, R14, R13, R12, R11 ;  /* 0x0000000c0d0e7389 */ /* 0x00006400000c000b */
[----:B01----:R-:W-:Y:S01]  /*1e6d0*/  ENDCOLLECTIVE ;  /* 0x000000000000791b */ /* 0x003fe20003800000 */
.L_x_4810:
        /* <DEDUP_REMOVED lines=11> */
.L_x_4811:
[----:B------:R-:W-:Y:S01]  /*1e790*/  IMAD.MOV.U32 R2, RZ, RZ, R14 ;  /* 0x000000ffff027224 */ /* 0x000fe200078e000e */
[----:B------:R-:W-:Y:S06]  /*1e7a0*/  BRA `(.L_x_4812) ;  /* 0xffffffb400947947 */ /* 0x000fec000383ffff */
.L_x_4684:
[----:B---3--:R3:W4:Y:S02]  /*1e7b0*/  SYNCS.PHASECHK.TRANS64.TRYWAIT P0, [R6+URZ+0x38860], R21 ;  /* 0x03886015060075a7 */ /* 0x008724000800017f */
[----:B----4-:R-:W-:Y:S05]  /*1e7c0*/  @!P0 NANOSLEEP.SYNCS 0x989680 ;  /* 0x009896800000895d */ /* 0x010fea0003900000 */
[----:B------:R-:W4:Y:S02]  /*1e7d0*/  @!P0 SYNCS.PHASECHK.TRANS64 P0, [R6+URZ+0x38860], R21 ;  /* 0x03886015060085a7 */ /* 0x000f24000800007f */
[----:B----4-:R-:W-:Y:S05]  /*1e7e0*/  @!P0 BRA `(.L_x_4684) ;  /* 0xfffffffc00f08947 */ /* 0x010fea000383ffff */
[----:B------:R-:W-:Y:S05]  /*1e7f0*/  BRA `(.L_x_4813) ;  /* 0xffffffb400e47947 */ /* 0x000fea000383ffff */
.L_x_4685:
[----:B------:R-:W-:Y:S01]  /*1e800*/  BSSY B1, `(.L_x_4814) ;  /* 0x0000008000017945 */ /* 0x000fe20003800000 */
[----:B------:R-:W-:Y:S02]  /*1e810*/  IMAD.MOV.U32 R13, RZ, RZ, R10 ;  /* 0x000000ffff0d7224 */ /* 0x000fe400078e000a */
[----:B------:R-:W-:Y:S02]  /*1e820*/  IMAD.MOV.U32 R12, RZ, RZ, RZ ;  /* 0x000000ffff0c7224 */ /* 0x000fe400078e00ff */
[----:B------:R-:W-:Y:S02]  /*1e830*/  IMAD.MOV.U32 R11, RZ, RZ, 0x181f ;  /* 0x0000181fff0b7424 */ /* 0x000fe400078e00ff */
[----:B------:R-:W-:-:S07]  /*1e840*/  IMAD.MOV.U32 R15, RZ, RZ, -0x1 ;  /* 0xffffffffff0f7424 */ /* 0x000fce00078e00ff */
[----:B0-23--:R-:W-:Y:S05]  /*1e850*/  WARPSYNC.COLLECTIVE R15, `(.L_x_4815) ;  /* 0x000000000f087348 */ /* 0x00dfea0003c00000 */
[----:B------:R1:W4:Y:S02]  /*1e860*/  SHFL.IDX P6, R14, R13, R12, R11 ;  /* 0x0000000c0d0e7389 */ /* 0x00032400000c000b */
[----:B01234-:R-:W-:Y:S01]  /*1e870*/  ENDCOLLECTIVE ;  /* 0x000000000000791b */ /* 0x01ffe20003800000 */
.L_x_4815:
[----:B------:R-:W-:Y:S05]  /*1e880*/  BSYNC B1 ;  /* 0x0000000000017941 */ /* 0x000fea0003800000 */
.L_x_4814:
        /* <DEDUP_REMOVED lines=13> */
.L_x_4816:
[C---:B------:R-:W-:Y:S01]  /*1e960*/  LOP3.LUT P3, RZ, R22.reuse, 0x10, RZ, 0xc0, !PT ;  /* 0x0000001016ff7812 */ /* 0x040fe2000786c0ff */
[----:B------:R-:W-:Y:S02]  /*1e970*/  IMAD.MOV.U32 R13, RZ, RZ, R10 ;  /* 0x000000ffff0d7224 */ /* 0x000fe400078e000a */
[----:B------:R-:W-:Y:S01]  /*1e980*/  IMAD.MOV.U32 R12, RZ, RZ, 0x1 ;  /* 0x00000001ff0c7424 */ /* 0x000fe200078e00ff */
[----:B------:R-:W-:Y:S02]  /*1e990*/  MOV R2, R14 ;  /* 0x0000000e00027202 */ /* 0x000fe40000000f00 */
[----:B------:R-:W-:Y:S02]  /*1e9a0*/  LOP3.LUT P6, RZ, R22, 0x80, RZ, 0xc0, !PT ;  /* 0x0000008016ff7812 */ /* 0x000fe400078cc0ff */
[----:B------:R-:W-:Y:S02]  /*1e9b0*/  IADD3 R2, P0, R2, R0, RZ ;  /* 0x0000000002027210 */ /* 0x000fe40007f1e0ff */
[----:B------:R-:W-:-:S03]  /*1e9c0*/  LOP3.LUT R22, R22, 0xffdfffff, RZ, 0xc0, !PT ;  /* 0xffdfffff16167812 */ /* 0x000fc600078ec0ff */
[----:B------:R-:W-:Y:S01]  /*1e9d0*/  IMAD.X R3, RZ, RZ, R3, P0 ;  /* 0x000000ffff037224 */ /* 0x000fe200000e0603 */
[----:B------:R-:W-:Y:S02]  /*1e9e0*/  ISETP.NE.U32.AND P0, PT, R33, RZ, PT ;  /* 0x000000ff2100720c */ /* 0x000fe40003f05070 */
[----:B------:R-:W-:-:S03]  /*1e9f0*/  @P3 LOP3.LUT R22, R22, 0x200000, RZ, 0xfc, !PT ;  /* 0x0020000016163812 */ /* 0x000fc600078efcff */
[----:B------:R-:W-:Y:S01]  /*1ea00*/  @!PT LDS RZ, [RZ] ;  /* 0x00000000fffff984 */ /* 0x000fe20000000800 */
[----:B------:R-:W-:Y:S01]  /*1ea10*/  @!PT LDS RZ, [RZ] ;  /* 0x00000000fffff984 */ /* 0x000fe20000000800 */
[----:B------:R-:W-:Y:S01]  /*1ea20*/  @!PT LDS RZ, [RZ] ;  /* 0x00000000fffff984 */ /* 0x000fe20000000800 */
[----:B------:R0:W-:Y:S08]  /*1ea30*/  LDGSTS.E.BYPASS.LTC128B.128 [R17+0x400], desc[UR40][R2.64], !P6 ;  /* 0x0040000002117fae */ /* 0x0001f0000f101d68 */
[----:B0-----:R-:W-:Y:S05]  /*1ea40*/  WARPSYNC.COLLECTIVE R15, `(.L_x_4817) ;  /* 0x000000000f087348 */ /* 0x001fea0003c00000 */
[----:B------:R1:W2:Y:S02]  /*1ea50*/  SHFL.IDX P6, R14, R13, R12, R11 ;  /* 0x0000000c0d0e7389 */ /* 0x0002a400000c000b */
[----:B012---:R-:W-:Y:S01]  /*1ea60*/  ENDCOLLECTIVE ;  /* 0x000000000000791b */ /* 0x007fe20003800000 */
.L_x_4817:
        /* <DEDUP_REMOVED lines=16> */
.L_x_4818:
        /* <DEDUP_REMOVED lines=19> */
.L_x_4819:
        /* <DEDUP_REMOVED lines=14> */
.L_x_4820:
        /* <DEDUP_REMOVED lines=16> */
.L_x_4821:
        /* <DEDUP_REMOVED lines=14> */
.L_x_4822:
[----:B------:R-:W-:Y:S05]  /*1ef60*/  BRA `(.L_x_4823) ;  /* 0xffffffb400507947 */ /* 0x000fea000383ffff */
.L_x_4693:
[----:B------:R-:W-:Y:S01]  /*1ef70*/  BSSY B0, `(.L_x_4824) ;  /* 0x0000008000007945 */ /* 0x000fe20003800000 */
[----:B------:R-:W-:Y:S01]  /*1ef80*/  MOV R13, R16 ;  /* 0x00000010000d7202 */ /* 0x000fe20000000f00 */
[----:B------:R-:W-:Y:S02]  /*1ef90*/  IMAD.MOV.U32 R12, RZ, RZ, RZ ;  /* 0x000000ffff0c7224 */ /* 0x000fe400078e00ff */
[----:B------:R-:W-:Y:S02]  /*1efa0*/  IMAD.MOV.U32 R11, RZ, RZ, 0x1f ;  /* 0x0000001fff0b7424 */ /* 0x000fe400078e00ff */
[----:B------:R-:W-:-:S07]  /*1efb0*/  IMAD.MOV.U32 R15, RZ, RZ, -0x1 ;  /* 0xffffffffff0f7424 */ /* 0x000fce00078e00ff */
[----:B-123--:R-:W-:Y:S05]  /*1efc0*/  WARPSYNC.COLLECTIVE R15, `(.L_x_4825) ;  /* 0x000000000f087348 */ /* 0x00efea0003c00000 */
[----:B------:R0:W4:Y:S02]  /*1efd0*/  SHFL.IDX P6, R14, R13, R12, R11 ;  /* 0x0000000c0d0e7389 */ /* 0x00012400000c000b */
[----:B01234-:R-:W-:Y:S01]  /*1efe0*/  ENDCOLLECTIVE ;  /* 0x000000000000791b */ /* 0x01ffe20003800000 */
.L_x_4825:
[----:B------:R-:W-:Y:S05]  /*1eff0*/  BSYNC B0 ;  /* 0x0000000000007941 */ /* 0x000fea0003800000 */
.L_x_4824:
        /* <DEDUP_REMOVED lines=9> */
.L_x_4826:
        /* <DEDUP_REMOVED lines=11> */
[----:B0-----:R-:W-:Y:S02]  /*1f140*/  IMAD.MOV.U32 R2, RZ, RZ, RZ ;  /* 0x000000ffff027224 */ /* 0x001fe400078e00ff */
[----:B--2---:R-:W-:Y:S01]  /*1f150*/  @!P1 IMAD.MOV.U32 R2, RZ, RZ, R3 ;  /* 0x000000ffff029224 */ /* 0x004fe200078e0003 */
[----:B------:R-:W-:-:S03]  /*1f160*/  ISETP.NE.AND P1, PT, R8, RZ, PT ;  /* 0x000000ff0800720c */ /* 0x000fc60003f25270 */
[----:B------:R-:W-:-:S10]  /*1f170*/  IMAD.MOV.U32 R13, RZ, RZ, R2 ;  /* 0x000000ffff0d7224 */ /* 0x000fd400078e0002 */
[----:B------:R-:W-:Y:S05]  /*1f180*/  WARPSYNC.COLLECTIVE R15, `(.L_x_4827) ;  /* 0x000000000f087348 */ /* 0x000fea0003c00000 */
[----:B------:R0:W1:Y:S02]  /*1f190*/  SHFL.UP P6, R14, R13, R12, R11 ;  /* 0x0400000c0d0e7389 */ /* 0x00006400000c000b */
[----:B01----:R-:W-:Y:S01]  /*1f1a0*/  ENDCOLLECTIVE ;  /* 0x000000000000791b */ /* 0x003fe20003800000 */
.L_x_4827:
[----:B------:R-:W-:Y:S02]  /*1f1b0*/  MOV R12, 0x2 ;  /* 0x00000002000c7802 */ /* 0x000fe40000000f00 */
[----:B------:R-:W-:-:S05]  /*1f1c0*/  SEL R5, R14, RZ, P1 ;  /* 0x000000ff0e057207 */ /* 0x000fca0000800000 */
[----:B------:R-:W-:-:S04]  /*1f1d0*/  IMAD.IADD R5, R2, 0x1, R5 ;  /* 0x0000000102057824 */ /* 0x000fc800078e0205 */
[----:B------:R-:W-:-:S07]  /*1f1e0*/  IMAD.MOV.U32 R13, RZ, RZ, R5 ;  /* 0x000000ffff0d7224 */ /* 0x000fce00078e0005 */
[----:B------:R-:W-:Y:S05]  /*1f1f0*/  WARPSYNC.COLLECTIVE R15, `(.L_x_4828) ;  /* 0x000000000f087348 */ /* 0x000fea0003c00000 */
[----:B------:R0:W1:Y:S02]  /*1f200*/  SHFL.UP P6, R14, R13, R12, R11 ;  /* 0x0400000c0d0e7389 */ /* 0x00006400000c000b */
[----:B01----:R-:W-:Y:S01]  /*1f210*/  ENDCOLLECTIVE ;  /* 0x000000000000791b */ /* 0x003fe20003800000 */
.L_x_4828:
[----:B------:R-:W-:Y:S01]  /*1f220*/  IMAD.MOV.U32 R12, RZ, RZ, 0x4 ;  /* 0x00000004ff0c7424 */ /* 0x000fe200078e00ff */
[----:B------:R-:W-:-:S05]  /*1f230*/  SEL R6, R14, RZ, P2 ;  /* 0x000000ff0e067207 */ /* 0x000fca0001000000 */
[----:B------:R-:W-:-:S04]  /*1f240*/  IMAD.IADD R6, R5, 0x1, R6 ;  /* 0x0000000105067824 */ /* 0x000fc800078e0206 */
[----:B------:R-:W-:-:S07]  /*1f250*/  IMAD.MOV.U32 R13, RZ, RZ, R6 ;  /* 0x000000ffff0d7224 */ /* 0x000fce00078e0006 */
[----:B------:R-:W-:Y:S05]  /*1f260*/  WARPSYNC.COLLECTIVE R15, `(.L_x_4829) ;  /* 0x000000000f087348 */ /* 0x000fea0003c00000 */
[----:B------:R0:W1:Y:S02]  /*1f270*/  SHFL.UP P6, R14, R13, R12, R11 ;  /* 0x0400000c0d0e7389 */ /* 0x00006400000c000b */
[----:B01----:R-:W-:Y:S01]  /*1f280*/  ENDCOLLECTIVE ;  /* 0x000000000000791b */ /* 0x003fe20003800000 */
.L_x_4829:
[----:B------:R-:W-:Y:S01]  /*1f290*/  IMAD.MOV.U32 R12, RZ, RZ, 0x8 ;  /* 0x00000008ff0c7424 */ /* 0x000fe200078e00ff */
[----:B------:R-:W-:-:S05]  /*1f2a0*/  SEL R7, R14, RZ, P3 ;  /* 0x000000ff0e077207 */ /* 0x000fca0001800000 */
[----:B------:R-:W-:-:S04]  /*1f2b0*/  IMAD.IADD R7, R6, 0x1, R7 ;  /* 0x0000000106077824 */ /* 0x000fc800078e0207 */
[----:B------:R-:W-:-:S07]  /*1f2c0*/  IMAD.MOV.U32 R13, RZ, RZ, R7 ;  /* 0x000000ffff0d7224 */ /* 0x000fce00078e0007 */
[----:B------:R-:W-:Y:S05]  /*1f2d0*/  WARPSYNC.COLLECTIVE R15, `(.L_x_4830) ;  /* 0x000000000f087348 */ /* 0x000fea0003c00000 */
[----:B------:R0:W1:Y:S02]  /*1f2e0*/  SHFL.UP P6, R14, R13, R12, R11 ;  /* 0x0400000c0d0e7389 */ /* 0x00006400000c000b */
[----:B01----:R-:W-:Y:S01]  /*1f2f0*/  ENDCOLLECTIVE ;  /* 0x000000000000791b */ /* 0x003fe20003800000 */
.L_x_4830:
[----:B------:R-:W-:Y:S01]  /*1f300*/  IMAD.MOV.U32 R12, RZ, RZ, 0x10 ;  /* 0x00000010ff0c7424 */ /* 0x000fe200078e00ff */
[----:B------:R-:W-:-:S05]  /*1f310*/  SEL R14, R14, RZ, P4 ;  /* 0x000000ff0e0e7207 */ /* 0x000fca0002000000 */
[----:B------:R-:W-:-:S04]  /*1f320*/  IMAD.IADD R5, R7, 0x1, R14 ;  /* 0x0000000107057824 */ /* 0x000fc800078e020e */
[----:B------:R-:W-:-:S07]  /*1f330*/  IMAD.MOV.U32 R13, RZ, RZ, R5 ;  /* 0x000000ffff0d7224 */ /* 0x000fce00078e0005 */
[----:B------:R-:W-:Y:S05]  /*1f340*/  WARPSYNC.COLLECTIVE R15, `(.L_x_4831) ;  /* 0x000000000f087348 */ /* 0x000fea0003c00000 */
[----:B------:R0:W1:Y:S02]  /*1f350*/  SHFL.UP P6, R14, R13, R12, R11 ;  /* 0x0400000c0d0e7389 */ /* 0x00006400000c000b */
[----:B01----:R-:W-:Y:S01]  /*1f360*/  ENDCOLLECTIVE ;  /* 0x000000000000791b */ /* 0x003fe20003800000 */
.L_x_4831:
        /* <DEDUP_REMOVED lines=8> */
.L_x_4832:
[----:B------:R-:W-:Y:S05]  /*1f3f0*/  BRA `(.L_x_4833) ;  /* 0xffffffb400e47947 */ /* 0x000fea000383ffff */
.L_x_4698:
[----:B------:R-:W-:Y:S01]  /*1f400*/  BSSY B0, `(.L_x_4834) ;  /* 0x0000008000007945 */ /* 0x000fe20003800000 */
[----:B-----5:R-:W-:Y:S01]  /*1f410*/  IMAD.MOV.U32 R13, RZ, RZ, R2 ;  /* 0x000000ffff0d7224 */ /* 0x020fe200078e0002 */
[----:B------:R-:W-:Y:S01]  /*1f420*/  MOV R15, 0xffffffff ;  /* 0xffffffff000f7802 */ /* 0x000fe20000000f00 */
[----:B------:R-:W-:Y:S02]  /*1f430*/  IMAD.MOV.U32 R12, RZ, RZ, 0x1 ;  /* 0x00000001ff0c7424 */ /* 0x000fe400078e00ff */
[----:B------:R-:W-:-:S07]  /*1f440*/  IMAD.MOV.U32 R11, RZ, RZ, RZ ;  /* 0x000000ffff0b7224 */ /* 0x000fce00078e00ff */
[----:B01----:R-:W-:Y:S05]  /*1f450*/  WARPSYNC.COLLECTIVE R15, `(.L_x_4835) ;  /* 0x000000000f087348 */ /* 0x003fea0003c00000 */
[----:B------:R2:W3:Y:S02]  /*1f460*/  SHFL.UP P6, R14, R13, R12, R11 ;  /* 0x0400000c0d0e7389 */ /* 0x0004e400000c000b */
[----:B0123--:R-:W-:Y:S01]  /*1f470*/  ENDCOLLECTIVE ;  /* 0x000000000000791b */ /* 0x00ffe20003800000 */
.L_x_4835:
[----:B------:R-:W-:Y:S05]  /*1f480*/  BSYNC B0 ;  /* 0x0000000000007941 */ /* 0x000fea0003800000 */
.L_x_4834:
        /* <DEDUP_REMOVED lines=8> */
.L_x_4836:
[----:B------:R-:W-:Y:S01]  /*1f510*/  IMAD.MOV.U32 R12, RZ, RZ, 0x4 ;  /* 0x00000004ff0c7424 */ /* 0x000fe200078e00ff */
[----:B------:R-:W-:-:S05]  /*1f520*/  SEL R14, R14, RZ, P2 ;  /* 0x000000ff0e0e7207 */ /* 0x000fca0001000000 */
[----:B------:R-:W-:-:S04]  /*1f530*/  IMAD.IADD R3, R13, 0x1, R14 ;  /* 0x000000010d037824 */ /* 0x000fc800078e020e */
[----:B------:R-:W-:-:S07]  /*1f540*/  IMAD.MOV.U32 R13, RZ, RZ, R3 ;  /* 0x000000ffff0d7224 */ /* 0x000fce00078e0003 */
[----:B------:R-:W-:Y:S05]  /*1f550*/  WARPSYNC.COLLECTIVE R15, `(.L_x_4837) ;  /* 0x000000000f087348 */ /* 0x000fea0003c00000 */
[----:B------:R0:W1:Y:S02]  /*1f560*/  SHFL.UP P6, R14, R13, R12, R11 ;  /* 0x0400000c0d0e7389 */ /* 0x00006400000c000b */
[----:B01----:R-:W-:Y:S01]  /*1f570*/  ENDCOLLECTIVE ;  /* 0x000000000000791b */ /* 0x003fe20003800000 */
.L_x_4837:
[----:B------:R-:W-:Y:S01]  /*1f580*/  IMAD.MOV.U32 R12, RZ, RZ, 0x8 ;  /* 0x00000008ff0c7424 */ /* 0x000fe200078e00ff */
[----:B------:R-:W-:-:S05]  /*1f590*/  SEL R14, R14, RZ, P3 ;  /* 0x000000ff0e0e7207 */ /* 0x000fca0001800000 */
[----:B------:R-:W-:-:S04]  /*1f5a0*/  IMAD.IADD R5, R3, 0x1, R14 ;  /* 0x0000000103057824 */ /* 0x000fc800078e020e */
[----:B------:R-:W-:-:S07]  /*1f5b0*/  IMAD.MOV.U32 R13, RZ, RZ, R5 ;  /* 0x000000ffff0d7224 */ /* 0x000fce00078e0005 */
[----:B------:R-:W-:Y:S05]  /*1f5c0*/  WARPSYNC.COLLECTIVE R15, `(.L_x_4838) ;  /* 0x000000000f087348 */ /* 0x000fea0003c00000 */
[----:B------:R0:W1:Y:S02]  /*1f5d0*/  SHFL.UP P6, R14, R13, R12, R11 ;  /* 0x0400000c0d0e7389 */ /* 0x00006400000c000b */
[----:B01----:R-:W-:Y:S01]  /*1f5e0*/  ENDCOLLECTIVE ;  /* 0x000000000000791b */ /* 0x003fe20003800000 */
.L_x_4838:
[----:B------:R-:W-:Y:S01]  /*1f5f0*/  IMAD.MOV.U32 R12, RZ, RZ, 0x10 ;  /* 0x00000010ff0c7424 */ /* 0x000fe200078e00ff */
[----:B------:R-:W-:-:S05]  /*1f600*/  SEL R6, R14, RZ, P4 ;  /* 0x000000ff0e067207 */ /* 0x000fca0002000000 */
[----:B------:R-:W-:-:S04]  /*1f610*/  IMAD.IADD R6, R5, 0x1, R6 ;  /* 0x0000000105067824 */ /* 0x000fc800078e0206 */
[----:B------:R-:W-:-:S07]  /*1f620*/  IMAD.MOV.U32 R13, RZ, RZ, R6 ;  /* 0x000000ffff0d7224 */ /* 0x000fce00078e0006 */
[----:B------:R-:W-:Y:S05]  /*1f630*/  WARPSYNC.COLLECTIVE R15, `(.L_x_4839) ;  /* 0x000000000f087348 */ /* 0x000fea0003c00000 */
[----:B------:R0:W1:Y:S02]  /*1f640*/  SHFL.UP P6, R14, R13, R12, R11 ;  /* 0x0400000c0d0e7389 */ /* 0x00006400000c000b */
[----:B01----:R-:W-:Y:S01]  /*1f650*/  ENDCOLLECTIVE ;  /* 0x000000000000791b */ /* 0x003fe20003800000 */
.L_x_4839:
[----:B------:R-:W-:Y:S01]  /*1f660*/  IMAD.MOV.U32 R12, RZ, RZ, 0x1f ;  /* 0x0000001fff0c7424 */ /* 0x000fe200078e00ff */
[----:B------:R-:W-:Y:S02]  /*1f670*/  MOV R11, 0x1f ;  /* 0x0000001f000b7802 */ /* 0x000fe40000000f00 */
[----:B------:R-:W-:-:S05]  /*1f680*/  SEL R3, R14, RZ, P5 ;  /* 0x000000ff0e037207 */ /* 0x000fca0002800000 */
[----:B------:R-:W-:-:S04]  /*1f690*/  IMAD.IADD R3, R6, 0x1, R3 ;  /* 0x0000000106037824 */ /* 0x000fc800078e0203 */
[----:B------:R-:W-:-:S07]  /*1f6a0*/  IMAD.MOV.U32 R13, RZ, RZ, R3 ;  /* 0x000000ffff0d7224 */ /* 0x000fce00078e0003 */
[----:B------:R-:W-:Y:S05]  /*1f6b0*/  WARPSYNC.COLLECTIVE R15, `(.L_x_4840) ;  /* 0x000000000f087348 */ /* 0x000fea0003c00000 */
[----:B------:R0:W1:Y:S02]  /*1f6c0*/  SHFL.IDX P6, R14, R13, R12, R11 ;  /* 0x0000000c0d0e7389 */ /* 0x00006400000c000b */
[----:B01----:R-:W-:Y:S01]  /*1f6d0*/  ENDCOLLECTIVE ;  /* 0x000000000000791b */ /* 0x003fe20003800000 */
.L_x_4840:
[----:B------:R-:W-:Y:S05]  /*1f6e0*/  BRA `(.L_x_4841) ;  /* 0xffffffb400c47947 */ /* 0x000fea000383ffff */
.L_x_4700:
[----:B------:R-:W-:Y:S01]  /*1f6f0*/  BSSY B0, `(.L_x_4842) ;  /* 0x0000006000007945 */ /* 0x000fe20003800000 */
[----:B------:R-:W-:Y:S01]  /*1f700*/  PLOP3.LUT P6, PT, P6, PT, PT, 0x8, 0x0 ;  /* 0x000000000000781c */ /* 0x000fe200037ce170 */
[----:B------:R-:W-:-:S12]  /*1f710*/  IMAD.MOV.U32 R15, RZ, RZ, -0x1 ;  /* 0xffffffffff0f7424 */ /* 0x000fd800078e00ff */
[----:B0-----:R-:W-:Y:S05]  /*1f720*/  WARPSYNC.COLLECTIVE R15, `(.L_x_4843) ;  /* 0x000000000f087348 */ /* 0x001fea0003c00000 */
[----:B------:R-:W-:Y:S01]  /*1f730*/  VOTE.ANY R14, PT, P6 ;  /* 0x00000000000e7806 */ /* 0x000fe200030e0100 */
[----:B0-----:R-:W-:Y:S06]  /*1f740*/  ENDCOLLECTIVE ;  /* 0x000000000000791b */ /* 0x001fec0003800000 */
.L_x_4843:
[----:B------:R-:W-:Y:S05]  /*1f750*/  BSYNC B0 ;  /* 0x0000000000007941 */ /* 0x000fea0003800000 */
.L_x_4842:
        /* <DEDUP_REMOVED lines=9> */
.L_x_4844:
[----:B------:R-:W-:Y:S01]  /*1f7f0*/  IMAD.MOV.U32 R17, RZ, RZ, R14 ;  /* 0x000000ffff117224 */ /* 0x000fe200078e000e */
[----:B------:R-:W-:Y:S06]  /*1f800*/  BRA `(.L_x_4845) ;  /* 0xffffffb400b47947 */ /* 0x000fec000383ffff */
.L_x_4702:
[----:B------:R-:W-:Y:S01]  /*1f810*/  BSSY B0, `(.L_x_4846) ;  /* 0x0000007000007945 */ /* 0x000fe20003800000 */
[----:B------:R-:W-:Y:S02]  /*1f820*/  IMAD.MOV.U32 R13, RZ, RZ, R3 ;  /* 0x000000ffff0d7224 */ /* 0x000fe400078e0003 */
[----:B------:R-:W-:Y:S02]  /*1f830*/  IMAD.MOV.U32 R11, RZ, RZ, 0x1f ;  /* 0x0000001fff0b7424 */ /* 0x000fe400078e00ff */
[----:B------:R-:W-:-:S07]  /*1f840*/  IMAD.MOV.U32 R15, RZ, RZ, -0x1 ;  /* 0xffffffffff0f7424 */ /* 0x000fce00078e00ff */
[----:B012---:R-:W-:Y:S05]  /*1f850*/  WARPSYNC.COLLECTIVE R15, `(.L_x_4847) ;  /* 0x000000000f087348 */ /* 0x007fea0003c00000 */
[----:B------:R3:W4:Y:S02]  /*1f860*/  SHFL.IDX P6, R14, R13, R12, R11 ;  /* 0x0000000c0d0e7389 */ /* 0x00072400000c000b */
[----:B01234-:R-:W-:Y:S01]  /*1f870*/  ENDCOLLECTIVE ;  /* 0x000000000000791b */ /* 0x01ffe20003800000 */
.L_x_4847:
[----:B------:R-:W-:Y:S05]  /*1f880*/  BSYNC B0 ;  /* 0x0000000000007941 */ /* 0x000fea0003800000 */
.L_x_4846:
[----:B------:R-:W-:Y:S05]  /*1f890*/  BRA `(.L_x_4701) ;  /* 0xffffffb400ac7947 */ /* 0x000fea000383ffff */
.L_x_4706:
[----:B0-----:R0:W1:Y:S02]  /*1f8a0*/  SYNCS.PHASECHK.TRANS64.TRYWAIT P0, [R4+URZ+0x38820], R0 ;  /* 0x03882000040075a7 */ /* 0x001064000800017f */
[----:B-1----:R-:W-:Y:S05]  /*1f8b0*/  @!P0 NANOSLEEP.SYNCS 0x989680 ;  /* 0x009896800000895d */ /* 0x002fea0003900000 */
[----:B------:R-:W1:Y:S02]  /*1f8c0*/  @!P0 SYNCS.PHASECHK.TRANS64 P0, [R4+URZ+0x38820], R0 ;  /* 0x03882000040085a7 */ /* 0x000e64000800007f */
[----:B-1----:R-:W-:Y:S05]  /*1f8d0*/  @!P0 BRA `(.L_x_4706) ;  /* 0xfffffffc00f08947 */ /* 0x002fea000383ffff */
[----:B------:R-:W-:Y:S05]  /*1f8e0*/  BRA `(.L_x_4848) ;  /* 0xffffffb800987947 */ /* 0x000fea000383ffff */
.L_x_4707:
        /* <DEDUP_REMOVED lines=11> */
.L_x_4850:
[----:B------:R-:W-:Y:S05]  /*1f9a0*/  BSYNC B0 ;  /* 0x0000000000007941 */ /* 0x000fea0003800000 */
.L_x_4849:
[----:B------:R-:W-:Y:S05]  /*1f9b0*/  BRA `(.L_x_4851) ;  /* 0xffffffb800807947 */ /* 0x000fea000383ffff */
.L_x_4708:
[----:B------:R-:W-:Y:S01]  /*1f9c0*/  BSSY B0, `(.L_x_4852) ;  /* 0x0000006000007945 */ /* 0x000fe20003800000 */
[----:B------:R-:W-:-:S07]  /*1f9d0*/  IMAD.MOV.U32 R15, RZ, RZ, -0x1 ;  /* 0xffffffffff0f7424 */ /* 0x000fce00078e00ff */
[----:B0-23--:R-:W-:Y:S05]  /*1f9e0*/  WARPSYNC.COLLECTIVE R15, `(.L_x_4853) ;  /* 0x000000000f0c7348 */ /* 0x00dfea0003c00000 */
[----:B------:R-:W-:Y:S02]  /*1f9f0*/  ELECT P6, UR62, PT ;  /* 0x00000000003e782f */ /* 0x000fe400038c0000 */
[----:B------:R-:W-:Y:S01]  /*1fa00*/  MOV R14, UR62 ;  /* 0x0000003e000e7c02 */ /* 0x000fe20008000f00 */
[----:B0-23--:R-:W-:Y:S10]  /*1fa10*/  ENDCOLLECTIVE ;  /* 0x000000000000791b */ /* 0x00dff40003800000 */
.L_x_4853:
[----:B------:R-:W-:Y:S05]  /*1fa20*/  BSYNC B0 ;  /* 0x0000000000007941 */ /* 0x000fea0003800000 */
.L_x_4852:
[----:B------:R-:W-:Y:S05]  /*1fa30*/  BRA `(.L_x_4854) ;  /* 0xffffffb800747947 */ /* 0x000fea000383ffff */
.L_x_4710:
[----:B0-----:R0:W1:Y:S02]  /*1fa40*/  SYNCS.PHASECHK.TRANS64.TRYWAIT P1, [R5+URZ+0x38840], R0 ;  /* 0x03884000050075a7 */ /* 0x001064000802017f */
[----:B-1----:R-:W-:Y:S05]  /*1fa50*/  @!P1 NANOSLEEP.SYNCS 0x989680 ;  /* 0x009896800000995d */ /* 0x002fea0003900000 */
[----:B------:R-:W1:Y:S02]  /*1fa60*/  @!P1 SYNCS.PHASECHK.TRANS64 P1, [R5+URZ+0x38840], R0 ;  /* 0x03884000050095a7 */ /* 0x000e64000802007f */
[----:B-1----:R-:W-:Y:S05]  /*1fa70*/  @!P1 BRA `(.L_x_4710) ;  /* 0xfffffffc00f09947 */ /* 0x002fea000383ffff */
[----:B------:R-:W-:Y:S05]  /*1fa80*/  BRA `(.L_x_4855) ;  /* 0xffffffb800947947 */ /* 0x000fea000383ffff */
.L_x_4712:
[----:B-1----:R1:W4:Y:S02]  /*1fa90*/  SYNCS.PHASECHK.TRANS64.TRYWAIT P1, [R25+URZ+0x38840], R2 ;  /* 0x03884002190075a7 */ /* 0x002324000802017f */
[----:B----4-:R-:W-:Y:S05]  /*1faa0*/  @!P1 NANOSLEEP.SYNCS 0x989680 ;  /* 0x009896800000995d */ /* 0x010fea0003900000 */
[----:B------:R-:W4:Y:S02]  /*1fab0*/  @!P1 SYNCS.PHASECHK.TRANS64 P1, [R25+URZ+0x38840], R2 ;  /* 0x03884002190095a7 */ /* 0x000f24000802007f */
[----:B----4-:R-:W-:Y:S05]  /*1fac0*/  @!P1 BRA `(.L_x_4712) ;  /* 0xfffffffc00f09947 */ /* 0x010fea000383ffff */
[----:B------:R-:W-:Y:S05]  /*1fad0*/  BRA `(.L_x_4856) ;  /* 0xffffffb800a07947 */ /* 0x000fea000383ffff */
.L_x_4714:
[----:B----4-:R4:W0:Y:S02]  /*1fae0*/  SYNCS.PHASECHK.TRANS64.TRYWAIT P1, [R5+URZ+0x38860], R0 ;  /* 0x03886000050075a7 */ /* 0x010824000802017f */
[----:B0-----:R-:W-:Y:S05]  /*1faf0*/  @!P1 NANOSLEEP.SYNCS 0x989680 ;  /* 0x009896800000995d */ /* 0x001fea0003900000 */
[----:B------:R-:W0:Y:S02]  /*1fb00*/  @!P1 SYNCS.PHASECHK.TRANS64 P1, [R5+URZ+0x38860], R0 ;  /* 0x03886000050095a7 */ /* 0x000e24000802007f */
[----:B0-----:R-:W-:Y:S05]  /*1fb10*/  @!P1 BRA `(.L_x_4714) ;  /* 0xfffffffc00f09947 */ /* 0x001fea000383ffff */
[----:B------:R-:W-:Y:S05]  /*1fb20*/  BRA `(.L_x_4857) ;  /* 0xffffffb8009c7947 */ /* 0x000fea000383ffff */
.L_x_4858:
        /* <DEDUP_REMOVED lines=13> */
.L_x_15646:


//--------------------- .text._ZN7cutlass13device_kernelIN5flash11enable_sm90INS1_16FlashAttnFwdSm90INS1_25CollectiveMainloopFwdSm90ILi2EN4cute5tupleIJNS5_1CILi1EEES8_S8_EEENS6_IJNS7_ILi64EEESA_SA_EEELi512ENS_6half_tEfNS_4arch4Sm90ELb0ELb1ELb1ELb0ELb1ELb0ELb0ELb0ELb0ELb1ELb0ELb0EEENS1_21CollectiveEpilogueFwdINS6_IJSA_NS7_ILi512EEESA_EEES9_SC_SE_Li256ELb0ELb1ELb0ELb0EEENS1_30DynamicPersistentTileSchedulerILi256ELi128ELb0ELb1ELb1EEEEEEEEEvNT_6ParamsE --------------------------
	.section	.text._ZN7cutlass13device_kernelIN5flash11enable_sm90INS1_16FlashAttnFwdSm90INS1_25CollectiveMainloopFwdSm90ILi2EN4cute5tupleIJNS5_1CILi1EEES8_S8_EEENS6_IJNS7_ILi64EEESA_SA_EEELi512ENS_6half_tEfNS_4arch4Sm90ELb0ELb1ELb1ELb0ELb1ELb0ELb0ELb0ELb0ELb1ELb0ELb0EEENS1_21CollectiveEpilogueFwdINS6_IJSA_NS7_ILi512EEESA_EEES9_SC_SE_Li256ELb0ELb1ELb0ELb0EEENS1_30DynamicPersistentTileSchedulerILi256ELi128ELb0ELb1ELb1EEEEEEEEEvNT_6ParamsE,"ax",@progbits
	.align	128
.text._ZN7cutlass13device_kernelIN5flash11enable_sm90INS1_16FlashAttnFwdSm90INS1_25CollectiveMainloopFwdSm90ILi2EN4cute5tupleIJNS5_1CILi1EEES8_S8_EEENS6_IJNS7_ILi64EEESA_SA_EEELi512ENS_6half_tEfNS_4arch4Sm90ELb0ELb1ELb1ELb0ELb1ELb0ELb0ELb0ELb0ELb1ELb0ELb0EEENS1_21CollectiveEpilogueFwdINS6_IJSA_NS7_ILi512EEESA_EEES9_SC_SE_Li256ELb0ELb1ELb0ELb0EEENS1_30DynamicPersistentTileSchedulerILi256ELi128ELb0ELb1ELb1EEEEEEEEEvNT_6ParamsE:
        .type           _ZN7cutlass13device_kernelIN5flash11enable_sm90INS1_16FlashAttnFwdSm90INS1_25CollectiveMainloopFwdSm90ILi2EN4cute5tupleIJNS5_1CILi1EEES8_S8_EEENS6_IJNS7_ILi64EEESA_SA_EEELi512ENS_6half_tEfNS_4arch4Sm90ELb0ELb1ELb1ELb0ELb1ELb0ELb0ELb0ELb0ELb1ELb0ELb0EEENS1_21CollectiveEpilogueFwdINS6_IJSA_NS7_ILi512EEESA_EEES9_SC_SE_Li256ELb0ELb1ELb0ELb0EEENS1_30DynamicPersistentTileSchedulerILi256ELi128ELb0ELb1ELb1EEEEEEEEEvNT_6ParamsE,@function
        .size           _ZN7cutlass13device_kernelIN5flash11enable_sm90INS1_16FlashAttnFwdSm90INS1_25CollectiveMainloopFwdSm90ILi2EN4cute5tupleIJNS5_1CILi1EEES8_S8_EEENS6_IJNS7_ILi64EEESA_SA_EEELi512ENS_6half_tEfNS_4arch4Sm90ELb0ELb1ELb1ELb0ELb1ELb0ELb0ELb0ELb0ELb1ELb0ELb0EEENS1_21CollectiveEpilogueFwdINS6_IJSA_NS7_ILi512EEESA_EEES9_SC_SE_Li256ELb0ELb1ELb0ELb0EEENS1_30DynamicPersistentTileSchedulerILi256ELi128ELb0ELb1ELb1EEEEEEEEEvNT_6ParamsE,(.L_x_15647 - _ZN7cutlass13device_kernelIN5flash11enable_sm90INS1_16FlashAttnFwdSm90INS1_25CollectiveMainloopFwdSm90ILi2EN4cute5tupleIJNS5_1CILi1EEES8_S8_EEENS6_IJNS7_ILi64EEESA_SA_EEELi512ENS_6half_tEfNS_4arch4Sm90ELb0ELb1ELb1ELb0ELb1ELb0ELb0ELb0ELb0ELb1ELb0ELb0EEENS1_21CollectiveEpilogueFwdINS6_IJSA_NS7_ILi512EEESA_EEES9_SC_SE_Li256ELb0ELb1ELb0ELb0EEENS1_30DynamicPersistentTileSchedulerILi256ELi128ELb0ELb1ELb1EEEEEEEEEvNT_6ParamsE)
        .other          _ZN7cutlass13device_kernelIN5flash11enable_sm90INS1_16FlashAttnFwdSm90INS1_25CollectiveMainloopFwdSm90ILi2EN4cute5tupleIJNS5_1CILi1EEES8_S8_EEENS6_IJNS7_ILi64EEESA_SA_EEELi512ENS_6half_tEfNS_4arch4Sm90ELb0ELb1ELb1ELb0ELb1ELb0ELb0ELb0ELb0ELb1ELb0ELb0EEENS1_21CollectiveEpilogueFwdINS6_IJSA_NS7_ILi512EEESA_EEES9_SC_SE_Li256ELb0ELb1ELb0ELb0EEENS1_30DynamicPersistentTileSchedulerILi256ELi128ELb0ELb1ELb1EEEEEEEEEvNT_6ParamsE,@"STO_CUDA_ENTRY STV_DEFAULT"
_ZN7cutlass13device_kernelIN5flash11enable_sm90INS1_16FlashAttnFwdSm90INS1_25CollectiveMainloopFwdSm90ILi2EN4cute5tupleIJNS5_1CILi1EEES8_S8_EEENS6_IJNS7_ILi64EEESA_SA_EEELi512ENS_6half_tEfNS_4arch4Sm90ELb0ELb1ELb1ELb0ELb1ELb0ELb0ELb0ELb0ELb1ELb0ELb0EEENS1_21CollectiveEpilogueFwdINS6_IJSA_NS7_ILi512EEESA_EEES9_SC_SE_Li256ELb0ELb1ELb0ELb0EEENS1_30DynamicPersistentTileSchedulerILi256ELi128ELb0ELb1ELb1EEEEEEEEEvNT_6ParamsE:
        /* <DEDUP_REMOVED lines=41> */
.L_x_4859:
        /* <DEDUP_REMOVED lines=22> */
.L_x_4860:
        /* <DEDUP_REMOVED lines=18> */
.L_x_4861:
        /* <DEDUP_REMOVED lines=22> */
.L_x_4862:
        /* <DEDUP_REMOVED lines=23> */
.L_x_4863:
        /* <DEDUP_REMOVED lines=8> */
.L_x_4865:
[----:B------:R-:W-:-:S08]  /*0860*/  NOP ;  /* 0x0000000000007918 */ /* 0x000fd00000000000 */
[----:B------:R-:W0:Y:S02]  /*0870*/  USETMAXREG.TRY_ALLOC.CTAPOOL UP0, 0xe8 ;  /* 0x000000e8000079c8 */ /* 0x000e240008000600 */
[----:B0-----:R-:W-:-:S13]  /*0880*/  PLOP3.LUT P0, PT, PT, PT, UP0, 0x80, 0x0 ;  /* 0x000000000000781c */ /* 0x001fda0003f0f008 */
[----:B------:R-:W-:Y:S05]  /*0890*/  @!P0 BRA `(.L_x_4865) ;  /* 0xfffffffc00f08947 */ /* 0x000fea000383ffff */
[----:B------:R-:W-:Y:S01]  /*08a0*/  LOP3.LUT R2, R0, 0xffffff80, RZ, 0xc0, !PT ;  /* 0xffffff8000027812 */ /* 0x000fe200078ec0ff */
[----:B------:R-:W0:Y:S08]  /*08b0*/  S2UR UR4, SR_CTAID.X ;  /* 0x00000000000479c3 */ /* 0x000e300000002500 */
[----:B------:R-:W-:Y:S06]  /*08c0*/  BAR.ARV 0x4, 0x180 ;  /* 0x0106000000007b1d */ /* 0x000fec0000002000 */
[----:B------:R-:W-:-:S02]  /*08d0*/  ISETP.NE.AND P0, PT, R2, 0x80, PT ;  /* 0x000000800200780c */ /* 0x000fc40003f05270 */
[----:B------:R-:W0:Y:S11]  /*08e0*/  LDC R2, c[0x0][0xc38] ;  /* 0x00030e00ff027b82 */ /* 0x000e360000000800 */
        /* <DEDUP_REMOVED lines=16> */
[CC--:B------:R-:W-:Y:S02]  /*09f0*/  LEA.HI R4, R3.reuse, R0.reuse, RZ, 0x5 ;  /* 0x0000000003047211 */ /* 0x0c0fe400078f28ff */
[CC--:B------:R-:W-:Y:S02]  /*0a00*/  LEA.HI R6, R3.reuse, R0.reuse, RZ, 0x7 ;  /* 0x0000000003067211 */ /* 0x0c0fe400078f38ff */
[----:B------:R-:W-:Y:S02]  /*0a10*/  LEA.HI R212, R3, R0, RZ, 0x3 ;  /* 0x0000000003d47211 */ /* 0x000fe400078f18ff */
[----:B------:R-:W-:Y:S02]  /*0a20*/  LOP3.LUT R11, R7, 0xfffffffc, RZ, 0xc0, !PT ;  /* 0xfffffffc070b7812 */ /* 0x000fe400078ec0ff */
[----:B------:R-:W-:Y:S02]  /*0a30*/  SHF.R.S32.HI R7, RZ, 0x4, R2 ;  /* 0x00000004ff077819 */ /* 0x000fe40000011402 */
[----:B------:R-:W-:-:S02]  /*0a40*/  LOP3.LUT R3, R2, 0xfffffff0, RZ, 0xc0, !PT ;  /* 0xfffffff002037812 */ /* 0x000fc400078ec0ff */
[--C-:B------:R-:W-:Y:S01]  /*0a50*/  SHF.R.S32.HI R5, RZ, 0x5, R4.reuse ;  /* 0x00000005ff057819 */ /* 0x100fe20000011404 */
[----:B0-----:R-:W-:Y:S01]  /*0a60*/  ULEA UR42, UR40, UR42, 0x18 ;  /* 0x0000002a282a7291 */ /* 0x001fe2000f8ec03f */
[----:B------:R-:W-:Y:S02]  /*0a70*/  SHF.R.S32.HI R8, RZ, 0x1f, R4 ;  /* 0x0000001fff087819 */ /* 0x000fe40000011404 */
[----:B------:R-:W-:Y:S02]  /*0a80*/  LOP3.LUT R9, R6, 0xffffff80, RZ, 0xc0, !PT ;  /* 0xffffff8006097812 */ /* 0x000fe400078ec0ff */
[----:B------:R-:W-:Y:S01]  /*0a90*/  LEA.HI R4, R2, R7, RZ, 0x1 ;  /* 0x0000000702047211 */ /* 0x000fe200078f08ff */
[----:B------:R-:W-:Y:S01]  /*0aa0*/  IMAD.IADD R2, R0, 0x1, -R3 ;  /* 0x0000000100027824 */ /* 0x000fe200078e0a03 */
[----:B------:R-:W-:Y:S01]  /*0ab0*/  LOP3.LUT R211, R212, 0xfffffff8, RZ, 0xc0, !PT ;  /* 0xfffffff8d4d37812 */ /* 0x000fe200078ec0ff */
[----:B------:R-:W-:Y:S01]  /*0ac0*/  IMAD.IADD R9, R0, 0x1, -R9 ;  /* 0x0000000100097824 */ /* 0x000fe200078e0a09 */
[----:B------:R-:W-:-:S02]  /*0ad0*/  LEA.HI R8, R8, R5, RZ, 0x2 ;  /* 0x0000000508087211 */ /* 0x000fc400078f10ff */
[----:B------:R-:W-:Y:S01]  /*0ae0*/  LOP3.LUT R4, R4, 0x1ffffffe, RZ, 0xc0, !PT ;  /* 0x1ffffffe04047812 */ /* 0x000fe200078ec0ff */
[C---:B------:R-:W-:Y:S01]  /*0af0*/  IMAD.IADD R211, R0.reuse, 0x1, -R211 ;  /* 0x0000000100d37824 */ /* 0x040fe200078e0ad3 */
[----:B------:R-:W-:Y:S02]  /*0b00*/  IADD3 R10, R0, -R11, RZ ;  /* 0x8000000b000a7210 */ /* 0x000fe40007ffe0ff */
[----:B------:R-:W-:Y:S01]  /*0b10*/  SHF.R.S32.HI R3, RZ, 0x1f, R2 ;  /* 0x0000001fff037819 */ /* 0x000fe20000011402 */
[----:B------:R-:W-:Y:S01]  /*0b20*/  IMAD.IADD R4, R7, 0x1, -R4 ;  /* 0x0000000107047824 */ /* 0x000fe200078e0a04 */
[----:B------:R-:W-:Y:S01]  /*0b30*/  SHF.R.S32.HI R213, RZ, 0x7, R6 ;  /* 0x00000007ffd57819 */ /* 0x000fe20000011406 */
[----:B------:R-:W-:Y:S01]  /*0b40*/  IMAD.SHL.U32 R184, R211, 0x8, RZ ;  /* 0x00000008d3b87824 */ /* 0x000fe200078e00ff */
[----:B------:R-:W-:Y:S01]  /*0b50*/  LOP3.LUT R8, R8, 0x3ffffc, RZ, 0xc0, !PT ;  /* 0x003ffffc08087812 */ /* 0x000fe200078ec0ff */
[----:B------:R-:W-:Y:S01]  /*0b60*/  IMAD.SHL.U32 R4, R4, 0x8, RZ ;  /* 0x0000000804047824 */ /* 0x000fe200078e00ff */
[----:B------:R-:W-:Y:S01]  /*0b70*/  SHF.R.S32.HI R0, RZ, 0x1f, R9 ;  /* 0x0000001fff007819 */ /* 0x000fe20000011409 */
[----:B------:R-:W-:Y:S01]  /*0b80*/  IMAD R15, R213, 0x100, R2 ;  /* 0x00000100d50f7824 */ /* 0x000fe200078e0202 */
[----:B------:R-:W-:Y:S01]  /*0b90*/  LEA.HI R11, R10, R10, RZ, 0x1 ;  /* 0x0000000a0a0b7211 */ /* 0x000fe200078f08ff */
[----:B------:R-:W-:Y:S01]  /*0ba0*/  IMAD.IADD R8, R5, 0x1, -R8 ;  /* 0x0000000105087824 */ /* 0x000fe200078e0a08 */
[----:B------:R-:W-:Y:S01]  /*0bb0*/  LEA.HI R7, R3, R2, RZ, 0x3 ;  /* 0x0000000203077211 */ /* 0x000fe200078f18ff */
[----:B------:R-:W-:Y:S01]  /*0bc0*/  VIADD R190, R184, 0x40 ;  /* 0x00000040b8be7836 */ /* 0x000fe20000000000 */
[----:B------:R-:W-:Y:S01]  /*0bd0*/  LEA.HI R3, R0, R9, RZ, 0x2 ;  /* 0x0000000900037211 */ /* 0x000fe200078f10ff */
[----:B------:R-:W-:Y:S01]  /*0be0*/  IMAD R15, R8, 0x10, R15 ;  /* 0x00000010080f7824 */ /* 0x000fe200078e020f */
[----:B------:R-:W-:Y:S01]  /*0bf0*/  LOP3.LUT R13, R11, 0x1ffffffe, RZ, 0xc0, !PT ;  /* 0x1ffffffe0b0d7812 */ /* 0x000fe200078ec0ff */
[----:B------:R-:W-:Y:S01]  /*0c00*/  VIADD R189, R184, 0x80 ;  /* 0x00000080b8bd7836 */ /* 0x000fe20000000000 */
[----:B------:R-:W-:Y:S01]  /*0c10*/  LOP3.LUT R11, R7, 0xfffffff8, RZ, 0xc0, !PT ;  /* 0xfffffff8070b7812 */ /* 0x000fe200078ec0ff */
[----:B------:R-:W-:Y:S01]  /*0c20*/  IMAD.U32 R216, R15, 0x40, R4 ;  /* 0x000000400fd87824 */ /* 0x000fe200078e0004 */
[----:B------:R-:W-:Y:S01]  /*0c30*/  LOP3.LUT R8, R3, 0x7ffffffc, RZ, 0xc0, !PT ;  /* 0x7ffffffc03087812 */ /* 0x000fe200078ec0ff */
[----:B------:R-:W-:Y:S01]  /*0c40*/  IMAD.IADD R13, R10, 0x1, -R13 ;  /* 0x000000010a0d7824 */ /* 0x000fe200078e0a0d */
[----:B------:R-:W-:Y:S01]  /*0c50*/  IADD3 R11, R2, -R11, RZ ;  /* 0x8000000b020b7210 */ /* 0x000fe20007ffe0ff */
[----:B------:R-:W-:Y:S01]  /*0c60*/  VIADD R188, R184, 0xc0 ;  /* 0x000000c0b8bc7836 */ /* 0x000fe20000000000 */
[----:B------:R-:W-:Y:S01]  /*0c70*/  LEA.HI R2, R0, R9, RZ, 0x5 ;  /* 0x0000000900027211 */ /* 0x000fe200078f28ff */
[----:B------:R-:W-:Y:S01]  /*0c80*/  IMAD.IADD R10, R9, 0x1, -R8 ;  /* 0x00000001090a7824 */ /* 0x000fe200078e0a08 */
[--C-:B------:R-:W-:Y:S01]  /*0c90*/  SHF.R.S32.HI R0, RZ, 0x2, R3.reuse ;  /* 0x00000002ff007819 */ /* 0x100fe20000011403 */
[----:B------:R-:W-:Y:S01]  /*0ca0*/  IMAD.SHL.U32 R8, R11, 0x40, RZ ;  /* 0x000000400b087824 */ /* 0x000fe200078e00ff */
[----:B------:R-:W-:Y:S01]  /*0cb0*/  SHF.R.S32.HI R3, RZ, 0x1f, R3 ;  /* 0x0000001fff037819 */ /* 0x000fe20000011403 */
[----:B------:R-:W-:Y:S01]  /*0cc0*/  IMAD.SHL.U32 R9, R7, 0x40, RZ ;  /* 0x0000004007097824 */ /* 0x000fe200078e00ff */
[----:B------:R-:W-:Y:S01]  /*0cd0*/  R2P PR, R11, 0x6 ;  /* 0x000000060b007804 */ /* 0x000fe20000000000 */
[----:B------:R-:W-:Y:S01]  /*0ce0*/  VIADD R187, R184, 0x100 ;  /* 0x00000100b8bb7836 */ /* 0x000fe20000000000 */
[----:B------:R-:W-:Y:S01]  /*0cf0*/  LOP3.LUT R7, R8, 0x1c0, RZ, 0xc0, !PT ;  /* 0x000001c008077812 */ /* 0x000fe200078ec0ff */
[C---:B------:R-:W-:Y:S01]  /*0d00*/  VIADD R186, R184.reuse, 0x140 ;  /* 0x00000140b8ba7836 */ /* 0x040fe20000000000 */
[----:B------:R-:W-:Y:S01]  /*0d10*/  LOP3.LUT R8, R9, 0x7ffffe00, RZ, 0xc0, !PT ;  /* 0x7ffffe0009087812 */ /* 0x000fe200078ec0ff */
[----:B------:R-:W-:Y:S01]  /*0d20*/  VIADD R214, R184, 0x1c0 ;  /* 0x000001c0b8d67836 */ /* 0x000fe20000000000 */
[----:B------:R-:W-:-:S02]  /*0d30*/  LOP3.LUT R4, R7, 0x8, R4, 0xf8, !PT ;  /* 0x0000000807047812 */ /* 0x000fc400078ef804 */
[----:B------:R-:W-:Y:S01]  /*0d40*/  SHF.R.U32.HI R7, RZ, 0x3, R7 ;  /* 0x00000003ff077819 */ /* 0x000fe20000011607 */
[----:B------:R-:W-:Y:S01]  /*0d50*/  IMAD R8, R5, 0x400, R8 ;  /* 0x0000040005087824 */ /* 0x000fe200078e0208 */
[----:B------:R-:W-:Y:S02]  /*0d60*/  LEA.HI R3, R3, R0, RZ, 0x3 ;  /* 0x0000000003037211 */ /* 0x000fe400078f18ff */
[----:B------:R-:W-:Y:S02]  /*0d70*/  LOP3.LUT R7, R4, R7, RZ, 0x3c, !PT ;  /* 0x0000000704077212 */ /* 0x000fe400078e3cff */
[----:B------:R-:W-:Y:S02]  /*0d80*/  LOP3.LUT R3, R3, 0xfffffff8, RZ, 0xc0, !PT ;  /* 0xfffffff803037812 */ /* 0x000fe400078ec0ff */
[----:B------:R-:W-:Y:S01]  /*0d90*/  LEA.HI R6, R6, R213, RZ, 0x1 ;  /* 0x000000d506067211 */ /* 0x000fe200078f08ff */
[----:B------:R-:W-:Y:S01]  /*0da0*/  IMAD.IADD R7, R8, 0x1, R7 ;  /* 0x0000000108077824 */ /* 0x000fe200078e0207 */
[----:B------:R-:W-:-:S02]  /*0db0*/  IADD3 R3, R0, -R3, RZ ;  /* 0x8000000300037210 */ /* 0x000fc40007ffe0ff */
[----:B------:R-:W-:Y:S02]  /*0dc0*/  SHF.R.S32.HI R2, RZ, 0x5, R2 ;  /* 0x00000005ff027819 */ /* 0x000fe40000011402 */
[----:B------:R-:W-:Y:S02]  /*0dd0*/  LEA R18, R7, UR42, 0x1 ;  /* 0x0000002a07127c11 */ /* 0x000fe4000f8e08ff */
[----:B------:R-:W-:Y:S01]  /*0de0*/  LOP3.LUT R6, R6, 0xfffffe, RZ, 0xc0, !PT ;  /* 0x00fffffe06067812 */ /* 0x000fe200078ec0ff */
[----:B------:R-:W-:Y:S01]  /*0df0*/  IMAD R16, R2, 0x10, R3 ;  /* 0x0000001002107824 */ /* 0x000fe200078e0203 */
[----:B------:R-:W-:Y:S01]  /*0e00*/  SEL R22, R22, 0xffffffe0, !P1 ;  /* 0xffffffe016167807 */ /* 0x000fe20004800000 */
[C---:B------:R-:W-:Y:S01]  /*0e10*/  VIADD R23, R18.reuse, 0x26800 ;  /* 0x0002680012177836 */ /* 0x040fe20000000000 */
[----:B------:R-:W-:Y:S01]  /*0e20*/  IADD3 R6, R213, -R6, RZ ;  /* 0x80000006d5067210 */ /* 0x000fe20007ffe0ff */
[----:B------:R-:W-:Y:S01]  /*0e30*/  VIADD R19, R18, 0x26840 ;  /* 0x0002684012137836 */ /* 0x000fe20000000000 */
[----:B------:R-:W-:Y:S01]  /*0e40*/  IADD3 R215, R184, 0x180, RZ ;  /* 0x00000180b8d77810 */ /* 0x000fe20007ffe0ff */
[C---:B------:R-:W-:Y:S01]  /*0e50*/  @P2 VIADD R19, R23.reuse, 0xffffffc0 ;  /* 0xffffffc017132836 */ /* 0x040fe20000000000 */
[----:B------:R-:W-:Y:S01]  /*0e60*/  SHF.R.S32.HI R212, RZ, 0x3, R212 ;  /* 0x00000003ffd47819 */ /* 0x000fe200000114d4 */
[----:B------:R-:W-:Y:S01]  /*0e70*/  IMAD.IADD R23, R23, 0x1, R22 ;  /* 0x0000000117177824 */ /* 0x000fe200078e0216 */
[----:B------:R-:W-:Y:S01]  /*0e80*/  SHF.R.S32.HI R223, RZ, 0x1f, R190 ;  /* 0x0000001fffdf7819 */ /* 0x000fe200000114be */
[----:B------:R-:W-:Y:S01]  /*0e90*/  IMAD.SHL.U32 R17, R6, 0x100, RZ ;  /* 0x0000010006117824 */ /* 0x000fe200078e00ff */
[----:B------:R-:W-:Y:S01]  /*0ea0*/  SHF.R.S32.HI R222, RZ, 0x1f, R189 ;  /* 0x0000001fffde7819 */ /* 0x000fe200000114bd */
[----:B------:R-:W-:Y:S01]  /*0eb0*/  IMAD R185, R13, 0x8, R16 ;  /* 0x000000080db97824 */ /* 0x000fe200078e0210 */
[----:B------:R-:W-:Y:S01]  /*0ec0*/  SHF.R.S32.HI R221, RZ, 0x1f, R188 ;  /* 0x0000001fffdd7819 */ /* 0x000fe200000114bc */
[----:B------:R-:W-:Y:S01]  /*0ed0*/  IMAD.IADD R22, R22, 0x1, R19 ;  /* 0x0000000116167824 */ /* 0x000fe200078e0213 */
[----:B------:R-:W-:-:S02]  /*0ee0*/  SHF.R.S32.HI R220, RZ, 0x1f, R187 ;  /* 0x0000001fffdc7819 */ /* 0x000fc400000114bb */
[----:B------:R-:W-:Y:S02]  /*0ef0*/  SHF.R.S32.HI R219, RZ, 0x1f, R186 ;  /* 0x0000001fffdb7819 */ /* 0x000fe400000114ba */
[----:B------:R-:W-:Y:S02]  /*0f00*/  SHF.R.S32.HI R218, RZ, 0x1f, R215 ;  /* 0x0000001fffda7819 */ /* 0x000fe400000114d7 */
[----:B------:R-:W-:Y:S02]  /*0f10*/  SHF.R.S32.HI R217, RZ, 0x1f, R214 ;  /* 0x0000001fffd97819 */ /* 0x000fe400000114d6 */
[----:B------:R-:W-:-:S07]  /*0f20*/  SHF.L.U32 R2, R10, 0x1, RZ ;  /* 0x000000010a027819 */ /* 0x000fce00000006ff */
.L_x_4980:
[----:B------:R-:W-:Y:S01]  /*0f30*/  ULDC UR5, c[0x0][0xc60] ;  /* 0x0003180000057ab9 */ /* 0x000fe20000000800 */
[----:B------:R-:W-:Y:S01]  /*0f40*/  UMOV UR8, UR4 ;  /* 0x0000000400087c82 */ /* 0x000fe20008000000 */
[----:B------:R-:W-:-:S11]  /*0f50*/  UISETP.NE.AND UP0, UPT, UR5, 0x1, UPT ;  /* 0x000000010500788c */ /* 0x000fd6000bf05270 */
        /* <DEDUP_REMOVED lines=9> */
[----:B012345:R-:W-:Y:S05]  /*0ff0*/  @!P0 BRA `(.L_x_4866) ;  /* 0x0000000000208947 */ /* 0x03ffea0003800000 */
        /* <DEDUP_REMOVED lines=8> */
.L_x_4866:
[----:B------:R-:W-:Y:S01]  /*1080*/  ULDC UR7, c[0x0][0xc54] ;  /* 0x0003150000077ab9 */ /* 0x000fe20000000800 */
[----:B------:R-:W-:Y:S01]  /*1090*/  UMOV UR6, UR9 ;  /* 0x0000000900067c82 */ /* 0x000fe20008000000 */
[----:B------:R-:W-:-:S11]  /*10a0*/  UISETP.NE.AND UP0, UPT, UR7, 0x1, UPT ;  /* 0x000000010700788c */ /* 0x000fd6000bf05270 */
[----:B------:R-:W-:Y:S02]  /*10b0*/  @UP0 ULDC.64 UR10, c[0x0][0xc58] ;  /* 0x00031600000a0ab9 */ /* 0x000fe40000000a00 */
[----:B------:R-:W-:-:S04]  /*10c0*/  UIMAD.WIDE.U32 UR4, UR9, UR10, URZ ;  /* 0x0000000a090472a5 */ /* 0x000fc8000f8e003f */
[----:B------:R-:W-:-:S04]  /*10d0*/  @UP0 USHF.R.U32.HI UR6, URZ, UR11, UR5 ;  /* 0x0000000b3f060299 */ /* 0x000fc80008011605 */
[----:B------:R-:W-:-:S12]  /*10e0*/  UIMAD UR4, UR6, UR7, URZ ;  /* 0x00000007060472a4 */ /* 0x000fd8000f8e023f */
.L_x_4867:
[----:B------:R-:W-:Y:S01]  /*10f0*/  ULDC UR45, c[0x0][0xc48] ;  /* 0x00031200002d7ab9 */ /* 0x000fe20000000800 */
[----:B------:R-:W-:Y:S01]  /*1100*/  ULDC.64 UR10, c[0x0][0x418] ;  /* 0x00010600000a7ab9 */ /* 0x000fe20000000a00 */
[----:B------:R-:W-:Y:S02]  /*1110*/  UISETP.NE.AND UP1, UPT, UR45, 0x1, UPT ;  /* 0x000000012d00788c */ /* 0x000fe4000bf25270 */
[----:B------:R-:W-:Y:S02]  /*1120*/  UISETP.NE.U32.AND UP0, UPT, UR10, URZ, UPT ;  /* 0x0000003f0a00728c */ /* 0x000fe4000bf05070 */
[----:B------:R-:W-:Y:S02]  /*1130*/  UIADD3 UR4, UR9, -UR4, URZ ;  /* 0x8000000409047290 */ /* 0x000fe4000fffe03f */
[----:B------:R-:W-:Y:S01]  /*1140*/  UISETP.NE.AND.EX UP0, UPT, UR11, URZ, UPT, UP0 ;  /* 0x0000003f0b00728c */ /* 0x000fe2000bf05300 */
[----:B------:R-:W-:Y:S01]  /*1150*/  ULDC UR7, c[0x0][0xc54] ;  /* 0x0003150000077ab9 */ /* 0x000fe20000000800 */
[----:B------:R-:W-:Y:S01]  /*1160*/  ULDC UR49, c[0x0][0x424] ;  /* 0x0001090000317ab9 */ /* 0x000fe20000000800 */
[----:B------:R-:W-:-:S02]  /*1170*/  UISETP.NE.AND UP2, UPT, UR46, 0x1, UPT ;  /* 0x000000012e00788c */ /* 0x000fc4000bf45270 */
[----:B------:R-:W-:Y:S02]  /*1180*/  ULOP3.LUT UR5, URZ, UR6, URZ, 0x33, !UPT ;  /* 0x000000063f057292 */ /* 0x000fe4000f8e333f */
[----:B------:R-:W-:Y:S02]  /*1190*/  UIMAD UR8, UR8, UR7, UR4 ;  /* 0x00000007080872a4 */ /* 0x000fe4000f8e0204 */
[----:B------:R-:W-:Y:S01]  /*11a0*/  USEL UR49, UR49, 0x1, UP0 ;  /* 0x0000000131317887 */ /* 0x000fe20008000000 */
[----:B------:R-:W-:Y:S01]  /*11b0*/  PLOP3.LUT P0, PT, PT, PT, UP2, 0x80, 0x0 ;  /* 0x000000000000781c */ /* 0x000fe20003f0f028 */
[----:B------:R-:W-:Y:S01]  /*11c0*/  ULDC UR44, c[0x0][0xc3c] ;  /* 0x00030f00002c7ab9 */ /* 0x000fe20000000800 */
[----:B------:R-:W-:Y:S01]  /*11d0*/  ULDC UR6, c[0x0][0x2f0] ;  /* 0x0000bc0000067ab9 */ /* 0x000fe20000000800 */
[----:B------:R-:W-:Y:S01]  /*11e0*/  @UP1 ULDC UR4, c[0x0][0xc4c] ;  /* 0x0003130000041ab9 */ /* 0x000fe20000000800 */
[----:B------:R-:W-:Y:S02]  /*11f0*/  UIADD3 UR44, UR5, UR44, URZ ;  /* 0x0000002c052c7290 */ /* 0x000fe4000fffe03f */
[----:B------:R-:W-:-:S02]  /*1200*/  UIMAD.WIDE.U32 UR4, UR8, UR4, URZ ;  /* 0x00000004080472a5 */ /* 0x000fc4000f8e003f */
[----:B------:R-:W-:Y:S01]  /*1210*/  UIMAD UR7, UR49, UR6, 0x3f ;  /* 0x0000003f310774a4 */ /* 0x000fe2000f8e0206 */
[----:B------:R-:W-:Y:S01]  /*1220*/  @UP1 ULDC UR9, c[0x0][0xc50] ;  /* 0x0003140000091ab9 */ /* 0x000fe20000000800 */
[----:B------:R-:W-:Y:S01]  /*1230*/  UMOV UR43, UR8 ;  /* 0x00000008002b7c82 */ /* 0x000fe20008000000 */
[----:B------:R-:W-:Y:S02]  /*1240*/  @UP1 USHF.R.U32.HI UR43, URZ, UR9, UR5 ;  /* 0x000000093f2b1299 */ /* 0x000fe40008011605 */
[----:B------:R-:W-:Y:S02]  /*1250*/  USHF.R.S32.HI UR4, URZ, 0x1f, UR7 ;  /* 0x0000001f3f047899 */ /* 0x000fe40008011407 */
[----:B------:R-:W-:Y:S02]  /*1260*/  UIADD3 UR5, -UR43, URZ, URZ ;  /* 0x0000003f2b057290 */ /* 0x000fe4000fffe13f */
[----:B------:R-:W-:Y:S02]  /*1270*/  ULEA.HI UR7, UR4, UR7, URZ, 0x6 ;  /* 0x0000000704077291 */ /* 0x000fe4000f8f303f */
[----:B------:R-:W-:-:S02]  /*1280*/  USHF.L.U32 UR44, UR44, 0x6, URZ ;  /* 0x000000062c2c7899 */ /* 0x000fc4000800063f */
[----:B------:R-:W-:Y:S02]  /*1290*/  UIMAD UR45, UR45, UR5, UR8 ;  /* 0x000000052d2d72a4 */ /* 0x000fe4000f8e0208 */
[----:B------:R-:W-:Y:S01]  /*12a0*/  USHF.R.S32.HI UR7, URZ, 0x6, UR7 ;  /* 0x000000063f077899 */ /* 0x000fe20008011407 */
[----:B------:R-:W-:Y:S11]  /*12b0*/  @!P0 BRA `(.L_x_4868) ;  /* 0x0000002000388947 */ /* 0x000ff60003800000 */
[----:B------:R-:W0:Y:S01]  /*12c0*/  LDC R0, c[0x0][0x448] ;  /* 0x00011200ff007b82 */ /* 0x000e220000000800 */
[----:B------:R-:W-:Y:S01]  /*12d0*/  UIADD3 UR8, UR44, 0x3f, URZ ;  /* 0x0000003f2c087890 */ /* 0x000fe2000fffe03f */
[----:B------:R-:W-:Y:S02]  /*12e0*/  ULDC UR5, c[0x0][0x288] ;  /* 0x0000a20000057ab9 */ /* 0x000fe40000000800 */
[----:B------:R-:W-:-:S04]  /*12f0*/  UIADD3 UR4, -UR5, 0x1, URZ ;  /* 0x0000000105047890 */ /* 0x000fc8000fffe13f */
[----:B------:R-:W1:Y:S01]  /*1300*/  LDC.64 R6, c[0x0][0x9e0] ;  /* 0x00027800ff067b82 */ /* 0x000e620000000a00 */
[----:B------:R-:W-:Y:S01]  /*1310*/  UIMAD UR4, UR49, UR6, UR4 ;  /* 0x00000006310472a4 */ /* 0x000fe2000f8e0204 */
[----:B0-----:R-:W-:Y:S01]  /*1320*/  ISETP.NE.AND P1, PT, R0, 0x1, PT ;  /* 0x000000010000780c */ /* 0x001fe20003f25270 */
[----:B------:R-:W-:Y:S01]  /*1330*/  IMAD.U32 R0, RZ, RZ, UR8 ;  /* 0x00000008ff007e24 */ /* 0x000fe2000f8e00ff */
[----:B-1----:R-:W-:-:S11]  /*1340*/  ISETP.GE.AND P2, PT, R7, 0x1, PT ;  /* 0x000000010700780c */ /* 0x002fd60003f46270 */
[----:B------:R-:W0:Y:S08]  /*1350*/  @P1 LDC R3, c[0x0][0x44c] ;  /* 0x00011300ff031b82 */ /* 0x000e300000000800 */
[----:B------:R-:W1:Y:S01]  /*1360*/  @P1 LDC R4, c[0x0][0x450] ;  /* 0x00011400ff041b82 */ /* 0x000e620000000800 */
[----:B0-----:R-:W-:-:S05]  /*1370*/  @P1 IMAD.HI.U32 R3, R3, UR8, RZ ;  /* 0x0000000803031c27 */ /* 0x001fca000f8e00ff */
[----:B-1----:R-:W-:-:S05]  /*1380*/  @P1 SHF.R.U32.HI R0, RZ, R4, R3 ;  /* 0x00000004ff001219 */ /* 0x002fca0000011603 */
[----:B------:R-:W-:-:S05]  /*1390*/  VIADD R9, R0, UR4 ;  /* 0x0000000400097c36 */ /* 0x000fca0008000000 */
[----:B------:R-:W-:Y:S01]  /*13a0*/  IADD3 R0, R9, R6, RZ ;  /* 0x0000000609007210 */ /* 0x000fe20007ffe0ff */
        /* <DEDUP_REMOVED lines=11> */
.L_x_4870:
[----:B------:R-:W-:-:S13]  /*1460*/  ISETP.NE.AND P0, PT, R7, 0x1, PT ;  /* 0x000000010700780c */ /* 0x000fda0003f05270 */
[----:B------:R-:W0:Y:S02]  /*1470*/  @P0 LDC.64 R4, c[0x0][0x9e8] ;  /* 0x00027a00ff040b82 */ /* 0x000e240000000a00 */
[----:B0-----:R-:W-:-:S05]  /*1480*/  @P0 IMAD.HI.U32 R4, R3, R4, RZ ;  /* 0x0000000403040227 */ /* 0x001fca00078e00ff */
[----:B------:R-:W-:-:S07]  /*1490*/  @P0 SHF.R.U32.HI R3, RZ, R5, R4 ;  /* 0x00000005ff030219 */ /* 0x000fce0000011604 */
.L_x_4871:
[----:B------:R-:W-:-:S05]  /*14a0*/  IMAD R3, R3, R7, R7 ;  /* 0x0000000703037224 */ /* 0x000fca00078e0207 */
[----:B------:R-:W-:-:S07]  /*14b0*/  VIMNMX R0, R0, R3, PT ;  /* 0x0000000300007248 */ /* 0x000fce0003fe0100 */
.L_x_4869:
[----:B------:R-:W0:Y:S01]  /*14c0*/  @P1 LDC R5, c[0x0][0x44c] ;  /* 0x00011300ff051b82 */ /* 0x000e220000000800 */
[----:B------:R-:W-:Y:S01]  /*14d0*/  VIADD R0, R0, 0x3f ;  /* 0x0000003f00007836 */ /* 0x000fe20000000000 */
[----:B------:R-:W-:Y:S01]  /*14e0*/  UIMAD UR6, UR49, UR6, -UR5 ;  /* 0x00000006310672a4 */ /* 0x000fe2000f8e0a05 */
[----:B------:R-:W-:Y:S01]  /*14f0*/  IMAD.U32 R4, RZ, RZ, UR44 ;  /* 0x0000002cff047e24 */ /* 0x000fe2000f8e00ff */
[----:B------:R-:W-:Y:S02]  /*1500*/  ULDC UR4, c[0x0][0x9dc] ;  /* 0x0002770000047ab9 */ /* 0x000fe40000000800 */
[----:B------:R-:W-:Y:S02]  /*1510*/  SHF.R.S32.HI R3, RZ, 0x1f, R0 ;  /* 0x0000001fff037819 */ /* 0x000fe40000011400 */
[----:B------:R-:W1:Y:S02]  /*1520*/  @P1 LDC R6, c[0x0][0x450] ;  /* 0x00011400ff061b82 */ /* 0x000e640000000800 */
[----:B------:R-:W-:-:S04]  /*1530*/  LEA.HI R3, R3, R0, RZ, 0x6 ;  /* 0x0000000003037211 */ /* 0x000fc800078f30ff */
[----:B------:R-:W-:Y:S01]  /*1540*/  SHF.R.S32.HI R3, RZ, 0x6, R3 ;  /* 0x00000006ff037819 */ /* 0x000fe20000011403 */
[----:B0-----:R-:W-:-:S05]  /*1550*/  @P1 IMAD.HI.U32 R5, R5, UR44, RZ ;  /* 0x0000002c05051c27 */ /* 0x001fca000f8e00ff */
[----:B-1----:R-:W-:-:S05]  /*1560*/  @P1 SHF.R.U32.HI R4, RZ, R6, R5 ;  /* 0x00000006ff041219 */ /* 0x002fca0000011605 */
[----:B------:R-:W-:Y:S01]  /*1570*/  VIADD R0, R4, UR6 ;  /* 0x0000000604007c36 */ /* 0x000fe20008000000 */
[----:B------:R-:W-:-:S04]  /*1580*/  VIMNMX R4, R3, UR7, PT ;  /* 0x0000000703047c48 */ /* 0x000fc8000bfe0100 */
[----:B------:R-:W-:Y:S01]  /*1590*/  IADD3 R3, R0, -UR4, RZ ;  /* 0x8000000400037c10 */ /* 0x000fe2000fffe0ff */
        /* <DEDUP_REMOVED lines=10> */
.L_x_4873:
[----:B------:R-:W-:-:S13]  /*1640*/  ISETP.NE.AND P0, PT, R7, 0x1, PT ;  /* 0x000000010700780c */ /* 0x000fda0003f05270 */
[----:B------:R-:W0:Y:S02]  /*1650*/  @P0 LDC.64 R8, c[0x0][0x9e8] ;  /* 0x00027a00ff080b82 */ /* 0x000e240000000a00 */
[----:B0-----:R-:W-:-:S05]  /*1660*/  @P0 IMAD.HI.U32 R6, R0, R8, RZ ;  /* 0x0000000800060227 */ /* 0x001fca00078e00ff */
[----:B------:R-:W-:-:S07]  /*1670*/  @P0 SHF.R.U32.HI R0, RZ, R9, R6 ;  /* 0x00000009ff000219 */ /* 0x000fce0000011606 */
.L_x_4874:
[----:B------:R-:W-:-:S05]  /*1680*/  IMAD R0, R0, R7, RZ ;  /* 0x0000000700007224 */ /* 0x000fca00078e02ff */
[----:B------:R-:W-:-:S07]  /*1690*/  VIMNMX R3, R3, R0, !PT ;  /* 0x0000000003037248 */ /* 0x000fce0007fe0100 */
.L_x_4872:
[----:B------:R-:W-:Y:S01]  /*16a0*/  SHF.R.S32.HI R6, RZ, 0x1f, R3 ;  /* 0x0000001fff067819 */ /* 0x000fe20000011403 */
[----:B------:R-:W-:Y:S01]  /*16b0*/  IMAD.MOV.U32 R0, RZ, RZ, RZ ;  /* 0x000000ffff007224 */ /* 0x000fe200078e00ff */
[----:B------:R-:W-:Y:S02]  /*16c0*/  PLOP3.LUT P0, PT, PT, PT, PT, 0x80, 0x0 ;  /* 0x000000000000781c */ /* 0x000fe40003f0f070 */
[----:B------:R-:W-:Y:S02]  /*16d0*/  CS2R R150, SRZ ;  /* 0x0000000000967805 */ /* 0x000fe4000001ff00 */
[----:B------:R-:W-:Y:S01]  /*16e0*/  LEA.HI R6, R6, R3, RZ, 0x6 ;  /* 0x0000000306067211 */ /* 0x000fe200078f30ff */
[----:B------:R-:W-:Y:S01]  /*16f0*/  IMAD.MOV.U32 R3, RZ, RZ, RZ ;  /* 0x000000ffff037224 */ /* 0x000fe200078e00ff */
[----:B------:R-:W-:Y:S02]  /*1700*/  CS2R R148, SRZ ;  /* 0x0000000000947805 */ /* 0x000fe4000001ff00 */
[----:B------:R-:W-:-:S02]  /*1710*/  CS2R R146, SRZ ;  /* 0x0000000000927805 */ /* 0x000fc4000001ff00 */
[----:B------:R-:W-:Y:S02]  /*1720*/  SHF.R.S32.HI R5, RZ, 0x6, R6 ;  /* 0x00000006ff057819 */ /* 0x000fe40000011406 */
[----:B------:R-:W-:Y:S02]  /*1730*/  CS2R R144, SRZ ;  /* 0x0000000000907805 */ /* 0x000fe4000001ff00 */
        /* <DEDUP_REMOVED lines=63> */
[----:B------:R-:W-:Y:S01]  /*1b30*/  MOV R210, RZ ;  /* 0x000000ff00d27202 */ /* 0x000fe20000000f00 */
[----:B------:R-:W-:Y:S06]  /*1b40*/  @!P1 BRA `(.L_x_4875) ;  /* 0x000000c000d89947 */ /* 0x000fec0003800000 */
        /* <DEDUP_REMOVED lines=14> */
.L_x_4876:
[----:B------:R-:W-:Y:S01]  /*1c30*/  ULEA UR21, UR38, UR42, 0x3 ;  /* 0x0000002a26157291 */ /* 0x000fe2000f8e183f */
[----:B------:R-:W-:-:S05]  /*1c40*/  IMAD.U32 R0, RZ, RZ, UR37 ;  /* 0x00000025ff007e24 */ /* 0x000fca000f8e00ff */
[----:B------:R-:W-:-:S04]  /*1c50*/  SHF.L.U32 R0, R0, 0x1f, RZ ;  /* 0x0000001f00007819 */ /* 0x000fc800000006ff */
[----:B------:R-:W0:Y:S02]  /*1c60*/  SYNCS.PHASECHK.TRANS64.TRYWAIT P1, [UR21+0x28c50], R0 ;  /* 0x028c5000ff0075a7 */ /* 0x000e240008020155 */
[----:B0-----:R-:W-:Y:S05]  /*1c70*/  @!P1 BRA `(.L_x_4877) ;  /* 0x0000013000149947 */ /* 0x001fea0003800000 */
.L_x_5050:
[----:B------:R-:W-:Y:S01]  /*1c80*/  BAR.SYNC.DEFER_BLOCKING 0xe, 0x100 ;  /* 0x0384000000007b1d */ /* 0x000fe20000010000 */
[----:B------:R-:W-:Y:S02]  /*1c90*/  UIADD3 UR4, UR42, 0x26800, URZ ;  /* 0x000268002a047890 */ /* 0x000fe4000fffe03f */
[----:B------:R-:W-:Y:S02]  /*1ca0*/  ULEA UR18, UR38, UR20, 0xc ;  /* 0x0000001426127291 */ /* 0x000fe4000f8e603f */
[----:B------:R-:W-:Y:S01]  /*1cb0*/  USHF.R.U32.HI UR4, URZ, 0x4, UR4 ;  /* 0x000000043f047899 */ /* 0x000fe20008011604 */
[----:B------:R-:W-:Y:S01]  /*1cc0*/  UMOV UR19, 0x40000040 ;  /* 0x4000004000137882 */ /* 0x000fe20000000000 */
[----:B------:R-:W-:Y:S02]  /*1cd0*/  UMOV UR17, 0x40000040 ;  /* 0x4000004000117882 */ /* 0x000fe40000000000 */
[----:B------:R-:W-:Y:S02]  /*1ce0*/  ULOP3.LUT UR4, UR4, 0x3fff, URZ, 0xc0, !UPT ;  /* 0x00003fff04047892 */ /* 0x000fe4000f8ec03f */
[----:B------:R-:W-:-:S02]  /*1cf0*/  UIADD3 UR6, UR18, 0x80, URZ ;  /* 0x0000008012067890 */ /* 0x000fc4000fffe03f */
[----:B------:R-:W-:Y:S01]  /*1d00*/  ULOP3.LUT UR16, UR4, 0x10000, URZ, 0xfc, !UPT ;  /* 0x0001000004107892 */ /* 0x000fe2000f8efc3f */
[----:B------:R-:W-:Y:S01]  /*1d10*/  UMOV UR7, 0x40000040 ;  /* 0x4000004000077882 */ /* 0x000fe20000000000 */
[----:B------:R-:W-:Y:S02]  /*1d20*/  UMOV UR5, 0x40000040 ;  /* 0x4000004000057882 */ /* 0x000fe40000000000 */
[----:B------:R-:W-:Y:S02]  /*1d30*/  UIADD3 UR4, UR16, 0x2, URZ ;  /* 0x0000000210047890 */ /* 0x000fe4000fffe03f */
[----:B------:R-:W-:Y:S02]  /*1d40*/  UIADD3 UR10, UR18, 0x100, URZ ;  /* 0x00000100120a7890 */ /* 0x000fe4000fffe03f */
[----:B------:R-:W-:Y:S01]  /*1d50*/  UIADD3 UR8, UR16, 0x4, URZ ;  /* 0x0000000410087890 */ /* 0x000fe2000fffe03f */
[----:B------:R-:W-:Y:S01]  /*1d60*/  UMOV UR11, 0x40000040 ;  /* 0x40000040000b7882 */ /* 0x000fe20000000000 */
[----:B------:R-:W-:Y:S01]  /*1d70*/  WARPGROUP.ARRIVE ;  /* 0x00000000000079c5 */ /* 0x000fe20000000000 */
[----:B------:R-:W-:Y:S01]  /*1d80*/  UMOV UR9, 0x40000040 ;  /* 0x4000004000097882 */ /* 0x000fe20000000000 */
[----:B------:R-:W-:-:S02]  /*1d90*/  UIADD3 UR14, UR18, 0x180, URZ ;  /* 0x00000180120e7890 */ /* 0x000fc4000fffe03f */
[----:B------:R-:W-:Y:S02]  /*1da0*/  UIADD3 UR12, UR16, 0x6, URZ ;  /* 0x00000006100c7890 */ /* 0x000fe4000fffe03f */
[----:B------:R-:W-:Y:S01]  /*1db0*/  HGMMA.64x256x16.F32 R24, gdesc[UR16].tnspB, RZ, !UPT, gsb0 ;  /* 0x43e00000101879f0 */ /* 0x000fe2000c0008ff */
[----:B------:R-:W-:Y:S01]  /*1dc0*/  UMOV UR15, 0x40000040 ;  /* 0x40000040000f7882 */ /* 0x000fe20000000000 */
[----:B------:R-:W-:Y:S01]  /*1dd0*/  UMOV UR13, 0x40000040 ;  /* 0x40000040000d7882 */ /* 0x000fe20000000000 */
        /* <DEDUP_REMOVED lines=16> */
.L_x_4878:
[----:B------:R-:W-:Y:S01]  /*1ee0*/  VIADD R4, R4, 0xfffffffe ;  /* 0xfffffffe04047836 */ /* 0x000fe20000000000 */
[----:B------:R-:W-:-:S04]  /*1ef0*/  UIADD3 UR6, UR21, 0x28c60, URZ ;  /* 0x00028c6015067890 */ /* 0x000fc8000fffe03f */
[----:B------:R-:W-:Y:S01]  /*1f00*/  ISETP.GE.AND P1, PT, R4, R5, PT ;  /* 0x000000050400720c */ /* 0x000fe20003f26270 */
[----:B------:R-:W-:-:S09]  /*1f10*/  UPRMT UR6, UR40, 0x654, UR6 ;  /* 0x0000065428067896 */ /* 0x000fd20008000006 */
[----:B------:R-:W-:Y:S03]  /*1f20*/  SYNCS.ARRIVE.TRANS64.RED.A1T0 RZ, [UR6], RZ ;  /* 0x000000ffffff79a7 */ /* 0x000fe60008100406 */
[----:B------:R-:W-:Y:S05]  /*1f30*/  @!P1 BRA `(.L_x_4879) ;  /* 0x0000000800d89947 */ /* 0x000fea0003800000 */
.L_x_4885:
[----:B------:R-:W-:Y:S01]  /*1f40*/  BAR.SYNC.DEFER_BLOCKING 0xe, 0x100 ;  /* 0x0384000000007b1d */ /* 0x000fe20000010000 */
[----:B01----:R-:W-:Y:S01]  /*1f50*/  IMAD.U32 R3, RZ, RZ, UR38 ;  /* 0x00000026ff037e24 */ /* 0x003fe2000f8e00ff */
[----:B------:R-:W-:Y:S01]  /*1f60*/  UIADD3 UR38, UR38, 0x1, URZ ;  /* 0x0000000126267890 */ /* 0x000fe2000fffe03f */
[C---:B------:R-:W-:Y:S01]  /*1f70*/  ISETP.GT.AND P2, PT, R4.reuse, R5, PT ;  /* 0x000000050400720c */ /* 0x040fe20003f44270 */
        /* <DEDUP_REMOVED lines=139> */
.L_x_4880:
[----:B------:R-:W-:Y:S01]  /*2830*/  ULEA UR21, UR38, UR42, 0x3 ;  /* 0x0000002a26157291 */ /* 0x000fe2000f8e183f */
[----:B------:R-:W-:-:S04]  /*2840*/  MOV R0, UR37 ;  /* 0x0000002500007c02 */ /* 0x000fc80008000f00 */
[----:B------:R-:W-:-:S04]  /*2850*/  SHF.L.U32 R0, R0, 0x1f, RZ ;  /* 0x0000001f00007819 */ /* 0x000fc800000006ff */
[----:B------:R0:W1:Y:S01]  /*2860*/  SYNCS.PHASECHK.TRANS64.TRYWAIT P1, [UR21+0x28c50], R0 ;  /* 0x028c5000ff0075a7 */ /* 0x0000620008020155 */
[----:B------:R-:W-:Y:S05]  /*2870*/  @!P0 BRA `(.L_x_4881) ;  /* 0x0000000000048947 */ /* 0x000fea0003800000 */
[----:B------:R-:W-:Y:S01]  /*2880*/  BPT.TRAP 0x1 ;  /* 0x000000040000795c */ /* 0x000fe20000300000 */
.L_x_4881:
[----:B-1----:R-:W-:Y:S05]  /*2890*/  @P1 BRA `(.L_x_4882) ;  /* 0x0000000000081947 */ /* 0x002fea0003800000 */
[----:B------:R-:W1:Y:S02]  /*28a0*/  SYNCS.PHASECHK.TRANS64.TRYWAIT P1, [UR21+0x28c50], R0 ;  /* 0x028c5000ff0075a7 */ /* 0x000e640008020155 */
[----:B-1----:R-:W-:Y:S05]  /*28b0*/  @!P1 BRA `(.L_x_4883) ;  /* 0x00000124001c9947 */ /* 0x002fea0003800000 */
.L_x_4882:
[----:B------:R-:W-:Y:S01]  /*28c0*/  ULEA UR18, UR38, UR20, 0xc ;  /* 0x0000001426127291 */ /* 0x000fe2000f8e603f */
[----:B------:R-:W-:Y:S01]  /*28d0*/  WARPGROUP.ARRIVE ;  /* 0x00000000000079c5 */ /* 0x000fe20000000000 */
[----:B------:R-:W-:Y:S01]  /*28e0*/  UMOV UR19, 0x40000040 ;  /* 0x4000004000137882 */ /* 0x000fe20000000000 */
[----:B------:R-:W-:Y:S01]  /*28f0*/  UMOV UR7, 0x40000040 ;  /* 0x4000004000077882 */ /* 0x000fe20000000000 */
[----:B------:R-:W-:Y:S02]  /*2900*/  UIADD3 UR6, UR18, 0x80, URZ ;  /* 0x0000008012067890 */ /* 0x000fe4000fffe03f */
[----:B------:R-:W-:Y:S01]  /*2910*/  UIADD3 UR10, UR18, 0x100, URZ ;  /* 0x00000100120a7890 */ /* 0x000fe2000fffe03f */
[----:B------:R-:W-:Y:S02]  /*2920*/  UMOV UR11, 0x40000040 ;  /* 0x40000040000b7882 */ /* 0x000fe40000000000 */
[----:B------:R-:W-:Y:S01]  /*2930*/  HGMMA.64x256x16.F32 R24, gdesc[UR16].tnspB, R24, gsb0 ;  /* 0x43e00000101879f0 */ /* 0x000fe20008000818 */
[----:B------:R-:W-:Y:S01]  /*2940*/  UIADD3 UR14, UR18, 0x180, URZ ;  /* 0x00000180120e7890 */ /* 0x000fe2000fffe03f */
[----:B------:R-:W-:Y:S01]  /*2950*/  UMOV UR15, 0x40000040 ;  /* 0x40000040000f7882 */ /* 0x000fe20000000000 */
[----:B------:R-:W-:-:S02]  /*2960*/  WARPGROUP.DEPBAR.LE gsb0, 0x0 ;  /* 0x00008000000079c5 */ /* 0x000fc40000010000 */
        /* <DEDUP_REMOVED lines=15> */
.L_x_4884:
[----:B------:R-:W-:-:S04]  /*2a60*/  UIADD3 UR6, UR21, 0x28c60, URZ ;  /* 0x00028c6015067890 */ /* 0x000fc8000fffe03f */
[----:B------:R-:W-:-:S09]  /*2a70*/  UPRMT UR6, UR40, 0x654, UR6 ;  /* 0x0000065428067896 */ /* 0x000fd20008000006 */
[----:B------:R-:W-:Y:S01]  /*2a80*/  SYNCS.ARRIVE.TRANS64.RED.A1T0 RZ, [UR6], RZ ;  /* 0x000000ffffff79a7 */ /* 0x000fe20008100406 */
[----:B------:R-:W-:Y:S05]  /*2a90*/  @P2 BRA `(.L_x_4885) ;  /* 0xfffffff400282947 */ /* 0x000fea000383ffff */
.L_x_4879:
[----:B------:R-:W-:Y:S01]  /*2aa0*/  BAR.SYNC.DEFER_BLOCKING 0xe, 0x100 ;  /* 0x0384000000007b1d */ /* 0x000fe20000010000 */
[----:B01----:R-:W-:Y:S01]  /*2ab0*/  IMAD.U32 R3, RZ, RZ, UR38 ;  /* 0x00000026ff037e24 */ /* 0x003fe2000f8e00ff */
[----:B------:R-:W-:Y:S01]  /*2ac0*/  UIADD3 UR38, UR38, 0x1, URZ ;  /* 0x0000000126267890 */ /* 0x000fe2000fffe03f */
[----:B------:R-:W-:Y:S02]  /*2ad0*/  PLOP3.LUT P0, PT, PT, PT, PT, 0x8, 0x0 ;  /* 0x000000000000781c */ /* 0x000fe40003f0e170 */
        /* <DEDUP_REMOVED lines=140> */
.L_x_4868:
[----:B------:R-:W-:Y:S01]  /*33a0*/  ULDC UR4, c[0x0][0x448] ;  /* 0x0001120000047ab9 */ /* 0x000fe20000000800 */
[----:B------:R-:W-:Y:S02]  /*33b0*/  UIADD3 UR10, UR44, 0x3f, URZ ;  /* 0x0000003f2c0a7890 */ /* 0x000fe4000fffe03f */
[----:B------:R-:W-:Y:S01]  /*33c0*/  UISETP.NE.AND UP0, UPT, UR4, 0x1, UPT ;  /* 0x000000010400788c */ /* 0x000fe2000bf05270 */
[----:B------:R-:W-:Y:S02]  /*33d0*/  ULDC UR11, c[0x0][0x288] ;  /* 0x0000a200000b7ab9 */ /* 0x000fe40000000800 */
[----:B------:R-:W-:Y:S01]  /*33e0*/  ULDC.64 UR4, c[0x0][0x9e0] ;  /* 0x0002780000047ab9 */ /* 0x000fe20000000a00 */
[----:B------:R-:W-:Y:S02]  /*33f0*/  UP2UR UR51, UPR, URZ, 0x1 ;  /* 0x000000013f337883 */ /* 0x000fe40008000000 */
[----:B------:R-:W-:-:S04]  /*3400*/  UIADD3 UR12, -UR11, 0x1, URZ ;  /* 0x000000010b0c7890 */ /* 0x000fc8000fffe13f */
[----:B------:R-:W-:Y:S01]  /*3410*/  UIMAD UR12, UR49, UR6, UR12 ;  /* 0x00000006310c72a4 */ /* 0x000fe2000f8e020c */
[----:B------:R-:W-:Y:S01]  /*3420*/  @UP0 ULDC UR8, c[0x0][0x44c] ;  /* 0x0001130000080ab9 */ /* 0x000fe20000000800 */
[----:B------:R-:W-:Y:S01]  /*3430*/  @UP0 ULDC UR13, c[0x0][0x450] ;  /* 0x00011400000d0ab9 */ /* 0x000fe20000000800 */
[----:B------:R-:W-:-:S04]  /*3440*/  UIMAD.WIDE.U32 UR8, UR10, UR8, URZ ;  /* 0x000000080a0872a5 */ /* 0x000fc8000f8e003f */
[----:B------:R-:W-:Y:S02]  /*3450*/  @UP0 USHF.R.U32.HI UR10, URZ, UR13, UR9 ;  /* 0x0000000d3f0a0299 */ /* 0x000fe40008011609 */
[----:B------:R-:W-:Y:S02]  /*3460*/  UISETP.GE.AND UP0, UPT, UR5, 0x1, UPT ;  /* 0x000000010500788c */ /* 0x000fe4000bf06270 */
[----:B------:R-:W-:Y:S02]  /*3470*/  UIADD3 UR10, UR12, UR10, URZ ;  /* 0x0000000a0c0a7290 */ /* 0x000fe4000fffe03f */
[----:B------:R-:W-:Y:S02]  /*3480*/  UP2UR UR50, UPR, URZ, 0x1 ;  /* 0x000000013f327883 */ /* 0x000fe40008000000 */
[----:B------:R-:W-:Y:S01]  /*3490*/  PLOP3.LUT P0, PT, PT, PT, UP0, 0x40, 0x0 ;  /* 0x000000000000781c */ /* 0x000fe20003f0e808 */
[----:B------:R-:W-:-:S06]  /*34a0*/  UIADD3 UR4, UR10, UR4, URZ ;  /* 0x000000040a047290 */ /* 0x000fcc000fffe03f */
[----:B------:R-:W-:-:S06]  /*34b0*/  IMAD.U32 R0, RZ, RZ, UR4 ;  /* 0x00000004ff007e24 */ /* 0x000fcc000f8e00ff */
[----:B------:R-:W-:Y:S05]  /*34c0*/  @P0 BRA `(.L_x_4886) ;  /* 0x0000000000400947 */ /* 0x000fea0003800000 */
        /* <DEDUP_REMOVED lines=10> */
.L_x_4887:
[----:B------:R-:W-:-:S11]  /*3570*/  UISETP.NE.AND UP0, UPT, UR5, 0x1, UPT ;  /* 0x000000010500788c */ /* 0x000fd6000bf05270 */
[----:B------:R-:W-:Y:S02]  /*3580*/  @UP0 ULDC.64 UR12, c[0x0][0x9e8] ;  /* 0x00027a00000c0ab9 */ /* 0x000fe40000000a00 */
[----:B------:R-:W-:-:S04]  /*3590*/  UIMAD.WIDE.U32 UR8, UR4, UR12, URZ ;  /* 0x0000000c040872a5 */ /* 0x000fc8000f8e003f */
[----:B------:R-:W-:-:S12]  /*35a0*/  @UP0 USHF.R.U32.HI UR4, URZ, UR13, UR9 ;  /* 0x0000000d3f040299 */ /* 0x000fd80008011609 */
.L_x_4888:
[----:B------:R-:W-:-:S06]  /*35b0*/  UIMAD UR4, UR4, UR5, UR5 ;  /* 0x00000005040472a4 */ /* 0x000fcc000f8e0205 */
[----:B------:R-:W-:-:S07]  /*35c0*/  VIMNMX R0, R0, UR4, PT ;  /* 0x0000000400007c48 */ /* 0x000fce000bfe0100 */
.L_x_4886:
[----:B------:R-:W-:Y:S01]  /*35d0*/  UISETP.NE.AND UP0, UPT, UR51, URZ, UPT ;  /* 0x0000003f3300728c */ /* 0x000fe2000bf05270 */
[----:B------:R-:W-:Y:S01]  /*35e0*/  IADD3 R0, R0, 0x3f, RZ ;  /* 0x0000003f00007810 */ /* 0x000fe20007ffe0ff */
[----:B------:R-:W-:Y:S01]  /*35f0*/  UMOV UR4, UR44 ;  /* 0x0000002c00047c82 */ /* 0x000fe20008000000 */
[----:B------:R-:W-:Y:S02]  /*3600*/  UIMAD UR6, UR49, UR6, -UR11 ;  /* 0x00000006310672a4 */ /* 0x000fe4000f8e0a0b */
[----:B------:R-:W-:-:S04]  /*3610*/  SHF.R.S32.HI R3, RZ, 0x1f, R0 ;  /* 0x0000001fff037819 */ /* 0x000fc80000011400 */
[----:B------:R-:W-:Y:S02]  /*3620*/  LEA.HI R3, R3, R0, RZ, 0x6 ;  /* 0x0000000003037211 */ /* 0x000fe400078f30ff */
[----:B------:R-:W-:Y:S01]  /*3630*/  @UP0 ULDC UR8, c[0x0][0x44c] ;  /* 0x0001130000080ab9 */ /* 0x000fe20000000800 */
[----:B------:R-:W-:Y:S01]  /*3640*/  @UP0 ULDC UR10, c[0x0][0x450] ;  /* 0x00011400000a0ab9 */ /* 0x000fe20000000800 */
[----:B------:R-:W-:Y:S01]  /*3650*/  UIMAD.WIDE.U32 UR8, UR44, UR8, URZ ;  /* 0x000000082c0872a5 */ /* 0x000fe2000f8e003f */
[----:B------:R-:W-:-:S03]  /*3660*/  SHF.R.S32.HI R3, RZ, 0x6, R3 ;  /* 0x00000006ff037819 */ /* 0x000fc60000011403 */
[----:B------:R-:W-:Y:S01]  /*3670*/  @UP0 USHF.R.U32.HI UR4, URZ, UR10, UR9 ;  /* 0x0000000a3f040299 */ /* 0x000fe20008011609 */
[----:B------:R-:W-:Y:S01]  /*3680*/  VIMNMX R152, R3, UR7, PT ;  /* 0x0000000703987c48 */ /* 0x000fe2000bfe0100 */
[----:B------:R-:W-:Y:S02]  /*3690*/  UISETP.GE.AND UP0, UPT, UR5, 0x1, UPT ;  /* 0x000000010500788c */ /* 0x000fe4000bf06270 */
[----:B------:R-:W-:Y:S01]  /*36a0*/  UIADD3 UR4, UR6, UR4, URZ ;  /* 0x0000000406047290 */ /* 0x000fe2000fffe03f */
[----:B------:R-:W-:-:S03]  /*36b0*/  ULDC UR8, c[0x0][0x9dc] ;  /* 0x0002770000087ab9 */ /* 0x000fc60000000800 */
[----:B------:R-:W-:Y:S01]  /*36c0*/  PLOP3.LUT P0, PT, PT, PT, UP0, 0x40, 0x0 ;  /* 0x000000000000781c */ /* 0x000fe20003f0e808 */
[----:B------:R-:W-:-:S12]  /*36d0*/  UIADD3 UR8, UR4, -UR8, URZ ;  /* 0x8000000804087290 */ /* 0x000fd8000fffe03f */
[----:B------:R-:W-:Y:S05]  /*36e0*/  @P0 BRA `(.L_x_4889) ;  /* 0x0000000000440947 */ /* 0x000fea0003800000 */
        /* <DEDUP_REMOVED lines=10> */
.L_x_4890:
[----:B------:R-:W-:-:S11]  /*3790*/  UISETP.NE.AND UP0, UPT, UR5, 0x1, UPT ;  /* 0x000000010500788c */ /* 0x000fd6000bf05270 */
[----:B------:R-:W-:Y:S02]  /*37a0*/  @UP0 ULDC.64 UR10, c[0x0][0x9e8] ;  /* 0x00027a00000a0ab9 */ /* 0x000fe40000000a00 */
[----:B------:R-:W-:-:S04]  /*37b0*/  UIMAD.WIDE.U32 UR6, UR4, UR10, URZ ;  /* 0x0000000a040672a5 */ /* 0x000fc8000f8e003f */
[----:B------:R-:W-:-:S12]  /*37c0*/  @UP0 USHF.R.U32.HI UR4, URZ, UR11, UR7 ;  /* 0x0000000b3f040299 */ /* 0x000fd80008011607 */
.L_x_4891:
[----:B------:R-:W-:-:S04]  /*37d0*/  UIMAD UR4, UR4, UR5, URZ ;  /* 0x00000005040472a4 */ /* 0x000fc8000f8e023f */
[----:B------:R-:W-:-:S04]  /*37e0*/  UISETP.LT.AND UP0, UPT, UR8, UR4, UPT ;  /* 0x000000040800728c */ /* 0x000fc8000bf01270 */
[----:B------:R-:W-:-:S12]  /*37f0*/  USEL UR8, UR8, UR4, !UP0 ;  /* 0x0000000408087287 */ /* 0x000fd8000c000000 */
.L_x_4889:
[----:B------:R-:W-:Y:S01]  /*3800*/  USHF.R.S32.HI UR4, URZ, 0x1f, UR8 ;  /* 0x0000001f3f047899 */ /* 0x000fe20008011408 */
[----:B------:R-:W-:Y:S01]  /*3810*/  PLOP3.LUT P0, PT, PT, PT, PT, 0x80, 0x0 ;  /* 0x000000000000781c */ /* 0x000fe20003f0f070 */
[----:B------:R-:W-:Y:S01]  /*3820*/  IMAD.MOV.U32 R0, RZ, RZ, RZ ;  /* 0x000000ffff007224 */ /* 0x000fe200078e00ff */
[----:B------:R-:W-:Y:S01]  /*3830*/  CS2R R150, SRZ ;  /* 0x0000000000967805 */ /* 0x000fe2000001ff00 */
[----:B------:R-:W-:Y:S01]  /*3840*/  ULEA.HI UR4, UR4, UR8, URZ, 0x6 ;  /* 0x0000000804047291 */ /* 0x000fe2000f8f303f */
[----:B------:R-:W-:Y:S01]  /*3850*/  IMAD.MOV.U32 R3, RZ, RZ, RZ ;  /* 0x000000ffff037224 */ /* 0x000fe200078e00ff */
[----:B------:R-:W-:Y:S02]  /*3860*/  CS2R R148, SRZ ;  /* 0x0000000000947805 */ /* 0x000fe4000001ff00 */
[----:B------:R-:W-:Y:S01]  /*3870*/  CS2R R146, SRZ ;  /* 0x0000000000927805 */ /* 0x000fe2000001ff00 */
[----:B------:R-:W-:Y:S01]  /*3880*/  USHF.R.S32.HI UR4, URZ, 0x6, UR4 ;  /* 0x000000063f047899 */ /* 0x000fe20008011404 */
[----:B------:R-:W-:-:S02]  /*3890*/  CS2R R144, SRZ ;  /* 0x0000000000907805 */ /* 0x000fc4000001ff00 */
[----:B------:R-:W-:Y:S02]  /*38a0*/  CS2R R164, SRZ ;  /* 0x0000000000a47805 */ /* 0x000fe4000001ff00 */
[----:B------:R-:W-:Y:S01]  /*38b0*/  CS2R R140, SRZ ;  /* 0x00000000008c7805 */ /* 0x000fe2000001ff00 */
[----:B------:R-:W-:Y:S01]  /*38c0*/  UISETP.LT.AND UP0, UPT, URZ, UR4, UPT ;  /* 0x000000043f00728c */ /* 0x000fe2000bf01270 */
[----:B------:R-:W-:Y:S02]  /*38d0*/  CS2R R162, SRZ ;  /* 0x0000000000a27805 */ /* 0x000fe4000001ff00 */
[----:B------:R-:W-:Y:S02]  /*38e0*/  CS2R R136, SRZ ;  /* 0x0000000000887805 */ /* 0x000fe4000001ff00 */
[----:B------:R-:W-:Y:S01]  /*38f0*/  CS2R R160, SRZ ;  /* 0x0000000000a07805 */ /* 0x000fe2000001ff00 */
[----:B------:R-:W-:Y:S01]  /*3900*/  USEL UR47, URZ, UR4, !UP0 ;  /* 0x000000043f2f7287 */ /* 0x000fe2000c000000 */
[----:B------:R-:W-:-:S02]  /*3910*/  CS2R R132, SRZ ;  /* 0x0000000000847805 */ /* 0x000fc4000001ff00 */
[----:B------:R-:W-:Y:S02]  /*3920*/  CS2R R158, SRZ ;  /* 0x00000000009e7805 */ /* 0x000fe4000001ff00 */
[----:B------:R-:W-:Y:S02]  /*3930*/  CS2R R156, SRZ ;  /* 0x00000000009c7805 */ /* 0x000fe4000001ff00 */
[----:B------:R-:W-:Y:S02]  /*3940*/  CS2R R128, SRZ ;  /* 0x0000000000807805 */ /* 0x000fe4000001ff00 */
[----:B------:R-:W-:Y:S02]  /*3950*/  CS2R R154, SRZ ;  /* 0x00000000009a7805 */ /* 0x000fe4000001ff00 */
[----:B------:R-:W-:Y:S01]  /*3960*/  ISETP.GT.AND P1, PT, R152, UR47, PT ;  /* 0x0000002f98007c0c */ /* 0x000fe2000bf24270 */
        /* <DEDUP_REMOVED lines=51> */
[----:B------:R-:W-:Y:S01]  /*3ca0*/  MOV R210, RZ ;  /* 0x000000ff00d27202 */ /* 0x000fe20000000f00 */
[----:B------:R-:W-:Y:S06]  /*3cb0*/  @!P1 BRA `(.L_x_4875) ;  /* 0x000000a0007c9947 */ /* 0x000fec0003800000 */
        /* <DEDUP_REMOVED lines=11> */
[----:B------:R-:W-:-:S04]  /*3d70*/  ULOP3.LUT UR5, UR5, 0x3fff, URZ, 0xc0, !UPT ;  /* 0x00003fff05057892 */ /* 0x000fc8000f8ec03f */
[----:B------:R-:W-:-:S04]  /*3d80*/  ULOP3.LUT UR48, UR5, 0x2000000, URZ, 0xfc, !UPT ;  /* 0x0200000005307892 */ /* 0x000fc8000f8efc3f */
[----:B------:R-:W-:Y:S08]  /*3d90*/  @!P0 BRA `(.L_x_4892) ;  /* 0x0000000000408947 */ /* 0x000ff00003800000 */
        /* <DEDUP_REMOVED lines=16> */
.L_x_4892:
        /* <DEDUP_REMOVED lines=9> */
.L_x_5051:
[----:B------:R-:W-:Y:S05]  /*3f30*/  @!P0 BRA `(.L_x_4894) ;  /* 0x0000000000048947 */ /* 0x000fea0003800000 */
[----:B------:R-:W-:Y:S01]  /*3f40*/  BPT.TRAP 0x1 ;  /* 0x000000040000795c */ /* 0x000fe20000300000 */
.L_x_4894:
[----:B------:R-:W-:Y:S01]  /*3f50*/  IMAD.U32 R8, RZ, RZ, UR37 ;  /* 0x00000025ff087e24 */ /* 0x000fe2000f8e00ff */
[----:B------:R-:W-:-:S04]  /*3f60*/  MOV R7, UR38 ;  /* 0x0000002600077c02 */ /* 0x000fc80008000f00 */
[----:B------:R-:W-:Y:S02]  /*3f70*/  LEA R7, R7, UR42, 0x3 ;  /* 0x0000002a07077c11 */ /* 0x000fe4000f8e18ff */
[----:B------:R-:W-:-:S04]  /*3f80*/  SHF.L.U32 R8, R8, 0x1f, RZ ;  /* 0x0000001f08087819 */ /* 0x000fc800000006ff */
[----:B------:R1:W2:Y:S01]  /*3f90*/  SYNCS.PHASECHK.TRANS64.TRYWAIT P1, [R7+URZ+0x28c30], R8 ;  /* 0x028c3008070075a7 */ /* 0x0002a2000802017f */
[----:B------:R-:W-:Y:S05]  /*3fa0*/  @!P0 BRA `(.L_x_4895) ;  /* 0x0000000000048947 */ /* 0x000fea0003800000 */
[----:B------:R-:W-:Y:S01]  /*3fb0*/  BPT.TRAP 0x1 ;  /* 0x000000040000795c */ /* 0x000fe20000300000 */
.L_x_4895:
[----:B--2---:R-:W-:Y:S05]  /*3fc0*/  @P1 BRA `(.L_x_4896) ;  /* 0x0000000000081947 */ /* 0x004fea0003800000 */
[----:B------:R-:W2:Y:S02]  /*3fd0*/  SYNCS.PHASECHK.TRANS64.TRYWAIT P1, [R7+URZ+0x28c30], R8 ;  /* 0x028c3008070075a7 */ /* 0x000ea4000802017f */
[----:B--2---:R-:W-:Y:S05]  /*3fe0*/  @!P1 BRA `(.L_x_4897) ;  /* 0x0000010c00809947 */ /* 0x004fea0003800000 */
.L_x_4896:
        /* <DEDUP_REMOVED lines=40> */
.L_x_4898:
[----:B------:R-:W-:Y:S01]  /*4270*/  UISETP.NE.AND UP1, UPT, UR51, URZ, UPT ;  /* 0x0000003f3300728c */ /* 0x000fe2000bf25270 */
[----:B------:R-:W0:Y:S01]  /*4280*/  LDC R9, c[0x0][0x2f0] ;  /* 0x0000bc00ff097b82 */ /* 0x000e220000000800 */
[----:B------:R-:W-:Y:S01]  /*4290*/  VIADD R3, R185, UR44 ;  /* 0x0000002cb9037c36 */ /* 0x000fe20008000000 */
[----:B------:R-:W-:Y:S01]  /*42a0*/  R2UR UR6, R7 ;  /* 0x00000000070672ca */ /* 0x000fe200000e0000 */
[----:B------:R-:W-:Y:S02]  /*42b0*/  UISETP.NE.AND UP0, UPT, UR50, URZ, UPT ;  /* 0x0000003f3200728c */ /* 0x000fe4000bf05270 */
[----:B------:R-:W-:Y:S01]  /*42c0*/  PLOP3.LUT P1, PT, PT, PT, UP1, 0x80, 0x0 ;  /* 0x000000000000781c */ /* 0x000fe20003f2f018 */
[----:B------:R-:W-:Y:S01]  /*42d0*/  IMAD.MOV.U32 R4, RZ, RZ, R3 ;  /* 0x000000ffff047224 */ /* 0x000fe200078e0003 */
[----:B------:R-:W-:Y:S01]  /*42e0*/  PLOP3.LUT P2, PT, PT, PT, UP1, 0x80, 0x0 ;  /* 0x000000000000781c */ /* 0x000fe20003f4f018 */
[----:B------:R-:W3:Y:S01]  /*42f0*/  LDC R12, c[0x0][0x288] ;  /* 0x0000a200ff0c7b82 */ /* 0x000ee20000000800 */
[----:B------:R-:W-:Y:S01]  /*4300*/  ULDC UR7, c[0x0][0x9d8] ;  /* 0x0002760000077ab9 */ /* 0x000fe20000000800 */
[----:B------:R-:W-:Y:S01]  /*4310*/  @UP1 ULDC UR10, c[0x0][0x44c] ;  /* 0x00011300000a1ab9 */ /* 0x000fe20000000800 */
[----:B------:R-:W-:Y:S01]  /*4320*/  FMUL.FTZ R30, R30, UR7 ;  /* 0x000000071e1e7c20 */ /* 0x000fe20008410000 */
[----:B------:R-:W-:Y:S01]  /*4330*/  FMUL.FTZ R24, R24, UR7 ;  /* 0x0000000718187c20 */ /* 0x000fe20008410000 */
[----:B------:R-:W-:Y:S01]  /*4340*/  FMUL.FTZ R25, R25, UR7 ;  /* 0x0000000719197c20 */ /* 0x000fe20008410000 */
[----:B------:R-:W-:Y:S01]  /*4350*/  FMUL.FTZ R26, R26, UR7 ;  /* 0x000000071a1a7c20 */ /* 0x000fe20008410000 */
[----:B------:R-:W-:Y:S01]  /*4360*/  UIADD3 UR6, UR6, 0x28c40, URZ ;  /* 0x00028c4006067890 */ /* 0x000fe2000fffe03f */
[----:B------:R-:W-:Y:S01]  /*4370*/  FMUL.FTZ R27, R27, UR7 ;  /* 0x000000071b1b7c20 */ /* 0x000fe20008410000 */
[----:B------:R-:W-:Y:S01]  /*4380*/  FMUL.FTZ R28, R28, UR7 ;  /* 0x000000071c1c7c20 */ /* 0x000fe20008410000 */
[----:B------:R-:W-:Y:S01]  /*4390*/  @P1 IMAD.HI.U32 R5, R3, UR10, RZ ;  /* 0x0000000a03051c27 */ /* 0x000fe2000f8e00ff */
[----:B------:R-:W-:Y:S01]  /*43a0*/  @UP1 ULDC UR10, c[0x0][0x450] ;  /* 0x00011400000a1ab9 */ /* 0x000fe20000000800 */
[----:B------:R-:W-:-:S02]  /*43b0*/  UPRMT UR6, UR40, 0x654, UR6 ;  /* 0x0000065428067896 */ /* 0x000fc40008000006 */
[----:B------:R-:W-:Y:S01]  /*43c0*/  FMUL.FTZ R29, R29, UR7 ;  /* 0x000000071d1d7c20 */ /* 0x000fe20008410000 */
[----:B------:R-:W-:Y:S01]  /*43d0*/  IMAD.MOV.U32 R3, RZ, RZ, -0x40 ;  /* 0xffffffc0ff037424 */ /* 0x000fe200078e00ff */
[----:B------:R-:W-:Y:S01]  /*43e0*/  @P2 SHF.R.U32.HI R4, RZ, UR10, R5 ;  /* 0x0000000aff042c19 */ /* 0x000fe20008011605 */
[----:B------:R-:W-:Y:S01]  /*43f0*/  FMUL.FTZ R32, R32, UR7 ;  /* 0x0000000720207c20 */ /* 0x000fe20008410000 */
[----:B------:R-:W-:Y:S01]  /*4400*/  FMUL.FTZ R33, R33, UR7 ;  /* 0x0000000721217c20 */ /* 0x000fe20008410000 */
[----:B------:R-:W-:Y:S02]  /*4410*/  IMAD R6, R152, R3, 0x41 ;  /* 0x0000004198067424 */ /* 0x000fe400078e0203 */
[----:B------:R-:W-:Y:S01]  /*4420*/  FMUL.FTZ R36, R36, UR7 ;  /* 0x0000000724247c20 */ /* 0x000fe20008410000 */
[----:B------:R-:W4:Y:S01]  /*4430*/  SHFL.IDX PT, R56, R4, RZ, 0x1c1f ;  /* 0x001c1fff04387589 */ /* 0x000f2200000e0000 */
        /* <DEDUP_REMOVED lines=18> */
[----:B------:R5:W1:Y:S01]  /*4560*/  MUFU.TANH R10, R30 ;  /* 0x0000001e000a7308 */ /* 0x000a620000002400 */
[----:B0-----:R-:W-:Y:S01]  /*4570*/  IMAD R5, R9, UR49, R6 ;  /* 0x0000003109057c24 */ /* 0x001fe2000f8e0206 */
[----:B------:R-:W-:Y:S01]  /*4580*/  PLOP3.LUT P1, PT, PT, PT, UP0, 0x40, 0x0 ;  /* 0x000000000000781c */ /* 0x000fe20003f2e808 */
[----:B------:R-:W-:Y:S01]  /*4590*/  ULDC UR22, c[0x0][0x9dc] ;  /* 0x0002770000167ab9 */ /* 0x000fe20000000800 */
[----:B------:R-:W-:Y:S01]  /*45a0*/  SYNCS.ARRIVE.TRANS64.RED.A1T0 RZ, [UR6], RZ ;  /* 0x000000ffffff79a7 */ /* 0x000fe20008100406 */
[----:B------:R-:W-:Y:S01]  /*45b0*/  FMUL.FTZ R34, R34, UR7 ;  /* 0x0000000722227c20 */ /* 0x000fe20008410000 */
[----:B------:R-:W-:Y:S01]  /*45c0*/  ULOP3.LUT UR6, URZ, UR22, URZ, 0x33, !UPT ;  /* 0x000000163f067292 */ /* 0x000fe2000f8e333f */
[----:B---3--:R-:W-:Y:S01]  /*45d0*/  IADD3 R5, R5, -R12, -R2 ;  /* 0x8000000c05057210 */ /* 0x008fe20007ffe802 */
[----:B------:R-:W0:Y:S01]  /*45e0*/  MUFU.TANH R24, R24 ;  /* 0x0000001800187308 */ /* 0x000e220000002400 */
[----:B-----5:R-:W-:Y:S01]  /*45f0*/  LEA R30, R152, 0xffffffc0, 0x6 ;  /* 0xffffffc0981e7811 */ /* 0x020fe200078e30ff */
[----:B------:R-:W-:Y:S01]  /*4600*/  FMUL.FTZ R31, R31, UR7 ;  /* 0x000000071f1f7c20 */ /* 0x000fe20008410000 */
[----:B------:R-:W-:Y:S01]  /*4610*/  FMUL.FTZ R35, R35, UR7 ;  /* 0x0000000723237c20 */ /* 0x000fe20008410000 */
[----:B------:R-:W-:Y:S01]  /*4620*/  ULDC UR15, c[0x0][0x9e0] ;  /* 0x00027800000f7ab9 */ /* 0x000fe20000000800 */
[----:B------:R-:W-:Y:S01]  /*4630*/  FMUL.FTZ R38, R38, UR7 ;  /* 0x0000000726267c20 */ /* 0x000fe20008410000 */
[----:B------:R-:W-:-:S02]  /*4640*/  IMAD R3, R9, UR49, -R30 ;  /* 0x0000003109037c24 */ /* 0x000fc4000f8e0a1e */
        /* <DEDUP_REMOVED lines=28> */
[----:B-----5:R-:W-:-:S07]  /*4810*/  VIADD R34, R5, UR15 ;  /* 0x0000000f05227c36 */ /* 0x020fce0008000000 */
[----:B------:R5:W0:Y:S01]  /*4820*/  MUFU.TANH R15, R35 ;  /* 0x00000023000f7308 */ /* 0x000a220000002400 */
[----:B--2---:R-:W-:-:S04]  /*4830*/  IADD3 R31, -R2, R3, RZ ;  /* 0x00000003021f7210 */ /* 0x004fc80007ffe1ff */
[----:B----4-:R-:W-:-:S03]  /*4840*/  VIADDMNMX R3, R56, R34, R31, PT ;  /* 0x0000002238037246 */ /* 0x010fc6000380011f */
[----:B------:R2:W4:Y:S01]  /*4850*/  MUFU.TANH R20, R38 ;  /* 0x0000002600147308 */ /* 0x0005220000002400 */
[----:B-----5:R-:W-:-:S04]  /*4860*/  VIADD R35, R5, UR6 ;  /* 0x0000000605237c36 */ /* 0x020fc80008000000 */
[----:B------:R-:W-:Y:S02]  /*4870*/  IMAD.IADD R5, R35, 0x1, R56 ;  /* 0x0000000123057824 */ /* 0x000fe400078e0238 */
[----:B--2---:R-:W-:Y:S01]  /*4880*/  VIADD R38, R6, 0xffffffff ;  /* 0xffffffff06267836 */ /* 0x004fe20000000000 */
[----:B01-3--:R-:W-:Y:S06]  /*4890*/  @P1 BRA `(.L_x_4899) ;  /* 0x0000000000641947 */ /* 0x00bfec0003800000 */
[----:B------:R-:W-:Y:S01]  /*48a0*/  IMAD R11, R9, UR49, R56 ;  /* 0x00000031090b7c24 */ /* 0x000fe2000f8e0238 */
[----:B------:R-:W-:Y:S03]  /*48b0*/  BSSY B0, `(.L_x_4900) ;  /* 0x0000013000007945 */ /* 0x000fe60003800000 */
[----:B------:R-:W-:-:S05]  /*48c0*/  IMAD.IADD R11, R11, 0x1, -R12 ;  /* 0x000000010b0b7824 */ /* 0x000fca00078e0a0c */
[----:B------:R-:W-:-:S13]  /*48d0*/  ISETP.GT.AND P1, PT, R11, -0x1, PT ;  /* 0xffffffff0b00780c */ /* 0x000fda0003f24270 */
[----:B------:R-:W-:Y:S05]  /*48e0*/  @P1 BRA `(.L_x_4901) ;  /* 0x0000000000241947 */ /* 0x000fea0003800000 */
[----:B------:R-:W-:Y:S01]  /*48f0*/  ULDC UR6, c[0x0][0x9e4] ;  /* 0x0002790000067ab9 */ /* 0x000fe20000000800 */
[----:B------:R-:W-:Y:S02]  /*4900*/  LOP3.LUT R11, RZ, R11, RZ, 0x33, !PT ;  /* 0x0000000bff0b7212 */ /* 0x000fe400078e33ff */
[----:B------:R-:W-:-:S04]  /*4910*/  MOV R39, UR6 ;  /* 0x0000000600277c02 */ /* 0x000fc80008000f00 */
[----:B------:R-:W-:-:S13]  /*4920*/  ISETP.NE.AND P1, PT, R39, 0x1, PT ;  /* 0x000000012700780c */ /* 0x000fda0003f25270 */
[----:B------:R-:W0:Y:S02]  /*4930*/  @P1 LDC.64 R56, c[0x0][0x9e8] ;  /* 0x00027a00ff381b82 */ /* 0x000e240000000a00 */
[----:B0-----:R-:W-:-:S05]  /*4940*/  @P1 IMAD.HI.U32 R6, R11, R56, RZ ;  /* 0x000000380b061227 */ /* 0x001fca00078e00ff */
[----:B------:R-:W-:-:S04]  /*4950*/  @P1 SHF.R.U32.HI R11, RZ, R57, R6 ;  /* 0x00000039ff0b1219 */ /* 0x000fc80000011606 */
[----:B------:R-:W-:Y:S01]  /*4960*/  LOP3.LUT R11, RZ, R11, RZ, 0x33, !PT ;  /* 0x0000000bff0b7212 */ /* 0x000fe200078e33ff */
[----:B------:R-:W-:Y:S06]  /*4970*/  BRA `(.L_x_4902) ;  /* 0x0000000000187947 */ /* 0x000fec0003800000 */
.L_x_4901:
[----:B------:R-:W-:Y:S02]  /*4980*/  ULDC UR6, c[0x0][0x9e4] ;  /* 0x0002790000067ab9 */ /* 0x000fe40000000800 */
[----:B------:R-:W-:-:S05]  /*4990*/  IMAD.U32 R39, RZ, RZ, UR6 ;  /* 0x00000006ff277e24 */ /* 0x000fca000f8e00ff */
[----:B------:R-:W-:-:S13]  /*49a0*/  ISETP.NE.AND P1, PT, R39, 0x1, PT ;  /* 0x000000012700780c */ /* 0x000fda0003f25270 */
[----:B------:R-:W0:Y:S02]  /*49b0*/  @P1 LDC.64 R56, c[0x0][0x9e8] ;  /* 0x00027a00ff381b82 */ /* 0x000e240000000a00 */
[----:B0-----:R-:W-:-:S05]  /*49c0*/  @P1 IMAD.HI.U32 R6, R11, R56, RZ ;  /* 0x000000380b061227 */ /* 0x001fca00078e00ff */
[----:B------:R-:W-:-:S07]  /*49d0*/  @P1 SHF.R.U32.HI R11, RZ, R57, R6 ;  /* 0x00000039ff0b1219 */ /* 0x000fce0000011606 */
.L_x_4902:
[----:B------:R-:W-:Y:S05]  /*49e0*/  BSYNC B0 ;  /* 0x0000000000007941 */ /* 0x000fea0003800000 */
.L_x_4900:
[----:B------:R-:W-:-:S04]  /*49f0*/  IMAD R11, R11, R39, -R30 ;  /* 0x000000270b0b7224 */ /* 0x000fc800078e0a1e */
[----:B------:R-:W-:-:S05]  /*4a00*/  IMAD.IADD R6, R11, 0x1, -R2 ;  /* 0x000000010b067824 */ /* 0x000fca00078e0a02 */
[----:B------:R-:W-:Y:S02]  /*4a10*/  VIADDMNMX R3, R6, R39, R3, PT ;  /* 0x0000002706037246 */ /* 0x000fe40003800103 */
[----:B------:R-:W-:-:S07]  /*4a20*/  VIMNMX R5, R5, R6, !PT ;  /* 0x0000000605057248 */ /* 0x000fce0007fe0100 */
.L_x_4899:
[C---:B------:R-:W-:Y:S01]  /*4a30*/  ISETP.GE.AND P2, PT, R38.reuse, 0x9, PT ;  /* 0x000000092600780c */ /* 0x040fe20003f46270 */
[----:B------:R-:W0:Y:S01]  /*4a40*/  SHFL.IDX PT, R4, R4, 0x1, 0x1c1f ;  /* 0x003c1f0004047f89 */ /* 0x000e2200000e0000 */
[C---:B------:R-:W-:Y:S01]  /*4a50*/  ISETP.GE.AND P1, PT, R38.reuse, 0x2, PT ;  /* 0x000000022600780c */ /* 0x040fe20003f26270 */
[----:B------:R-:W-:Y:S01]  /*4a60*/  UISETP.NE.AND UP0, UPT, UR50, URZ, UPT ;  /* 0x0000003f3200728c */ /* 0x000fe2000bf05270 */
[C---:B------:R-:W-:Y:S02]  /*4a70*/  ISETP.GT.AND P3, PT, R5.reuse, 0x8, !P2 ;  /* 0x000000080500780c */ /* 0x040fe40005764270 */
[----:B------:R-:W-:Y:S02]  /*4a80*/  ISETP.GT.AND P4, PT, R5, 0x1, !P1 ;  /* 0x000000010500780c */ /* 0x000fe40004f84270 */
[----:B------:R-:W-:Y:S02]  /*4a90*/  ISETP.LT.OR P3, PT, R3, 0x9, P3 ;  /* 0x000000090300780c */ /* 0x000fe40001f61670 */
[----:B------:R-:W-:-:S02]  /*4aa0*/  ISETP.GE.AND P5, PT, R38, 0x11, PT ;  /* 0x000000112600780c */ /* 0x000fc40003fa6270 */
[----:B------:R-:W-:Y:S02]  /*4ab0*/  FSEL R58, R28, -INF , !P3 ;  /* 0xff8000001c3a7808 */ /* 0x000fe40005800000 */
[----:B------:R-:W-:Y:S02]  /*4ac0*/  ISETP.LT.OR P4, PT, R3, 0x2, P4 ;  /* 0x000000020300780c */ /* 0x000fe40002781670 */
[----:B------:R-:W-:Y:S02]  /*4ad0*/  ISETP.GT.AND P3, PT, R5, 0x10, !P5 ;  /* 0x000000100500780c */ /* 0x000fe40006f64270 */
[----:B------:R-:W-:Y:S02]  /*4ae0*/  ISETP.GE.AND P6, PT, R38, 0xa, PT ;  /* 0x0000000a2600780c */ /* 0x000fe40003fc6270 */
[----:B------:R-:W-:Y:S02]  /*4af0*/  FSEL R56, R25, -INF , !P4 ;  /* 0xff80000019387808 */ /* 0x000fe40006000000 */
[----:B------:R-:W-:-:S02]  /*4b00*/  P2R R39, PR, RZ, 0x20 ;  /* 0x00000020ff277803 */ /* 0x000fc40000000000 */
[----:B------:R-:W-:Y:S01]  /*4b10*/  ISETP.LT.OR P3, PT, R3, 0x11, P3 ;  /* 0x000000110300780c */ /* 0x000fe20001f61670 */
[----:B0-----:R-:W-:Y:S01]  /*4b20*/  IMAD.IADD R6, R35, 0x1, R4 ;  /* 0x0000000123067824 */ /* 0x001fe200078e0204 */
[----:B------:R-:W-:Y:S02]  /*4b30*/  ISETP.GT.AND P4, PT, R5, 0x9, !P6 ;  /* 0x000000090500780c */ /* 0x000fe40007784270 */
[----:B------:R-:W-:Y:S02]  /*4b40*/  ISETP.GE.AND P5, PT, R38, 0x12, PT ;  /* 0x000000122600780c */ /* 0x000fe40003fa6270 */
[----:B------:R-:W-:Y:S02]  /*4b50*/  FSEL R62, R32, -INF , !P3 ;  /* 0xff800000203e7808 */ /* 0x000fe40005800000 */
[----:B------:R-:W-:Y:S02]  /*4b60*/  ISETP.LT.OR P4, PT, R3, 0xa, P4 ;  /* 0x0000000a0300780c */ /* 0x000fe40002781670 */
[----:B------:R-:W-:-:S02]  /*4b70*/  ISETP.GT.AND P3, PT, R5, 0x11, !P5 ;  /* 0x000000110500780c */ /* 0x000fc40006f64270 */
[----:B------:R-:W-:Y:S02]  /*4b80*/  FSEL R60, R29, -INF , !P4 ;  /* 0xff8000001d3c7808 */ /* 0x000fe40006000000 */
        /* <DEDUP_REMOVED lines=31> */
[----:B------:R-:W-:Y:S02]  /*4d80*/  P2R R57, PR, RZ, 0x20 ;  /* 0x00000020ff397803 */ /* 0x000fe40000000000 */
[----:B------:R-:W-:Y:S02]  /*4d90*/  FSEL R74, R45, -INF , !P3 ;  /* 0xff8000002d4a7808 */ /* 0x000fe40005800000 */
[----:B------:R-:W-:Y:S02]  /*4da0*/  ISETP.GE.AND P3, PT, R38, 0x31, PT ;  /* 0x000000312600780c */ /* 0x000fe40003f66270 */
[----:B------:R-:W-:-:S02]  /*4db0*/  P2R R25, PR, RZ, 0x40 ;  /* 0x00000040ff197803 */ /* 0x000fc40000000000 */
        /* <DEDUP_REMOVED lines=19> */
[----:B------:R-:W-:Y:S02]  /*4ef0*/  ISETP.LT.OR P6, PT, R3, 0x3a, P6 ;  /* 0x0000003a0300780c */ /* 0x000fe400037c1670 */
[----:B------:R-:W-:Y:S02]  /*4f00*/  VIADDMNMX R3, R4, R34, R31, PT ;  /* 0x0000002204037246 */ /* 0x000fe4000380011f */
[----:B------:R-:W-:Y:S02]  /*4f10*/  FSEL R78, R53, -INF , !P6 ;  /* 0xff800000354e7808 */ /* 0x000fe40007000000 */
[----:B------:R-:W-:-:S13]  /*4f20*/  PLOP3.LUT P6, PT, PT, PT, UP0, 0x40, 0x0 ;  /* 0x000000000000781c */ /* 0x000fda0003fce808 */
[----:B------:R-:W-:Y:S05]  /*4f30*/  @P6 BRA `(.L_x_4903) ;  /* 0x0000000000646947 */ /* 0x000fea0003800000 */
[----:B------:R-:W-:Y:S01]  /*4f40*/  IMAD R5, R9, UR49, R4 ;  /* 0x0000003109057c24 */ /* 0x000fe2000f8e0204 */
[----:B------:R-:W-:Y:S03]  /*4f50*/  BSSY B0, `(.L_x_4904) ;  /* 0x0000013000007945 */ /* 0x000fe60003800000 */
[----:B------:R-:W-:-:S05]  /*4f60*/  IMAD.IADD R5, R5, 0x1, -R12 ;  /* 0x0000000105057824 */ /* 0x000fca00078e0a0c */
        /* <DEDUP_REMOVED lines=11> */
.L_x_4905:
[----:B------:R-:W-:Y:S02]  /*5020*/  ULDC UR6, c[0x0][0x9e4] ;  /* 0x0002790000067ab9 */ /* 0x000fe40000000800 */
[----:B------:R-:W-:-:S04]  /*5030*/  MOV R24, UR6 ;  /* 0x0000000600187c02 */ /* 0x000fc80008000f00 */
[----:B------:R-:W-:-:S13]  /*5040*/  ISETP.NE.AND P6, PT, R24, 0x1, PT ;  /* 0x000000011800780c */ /* 0x000fda0003fc5270 */
[----:B------:R-:W0:Y:S02]  /*5050*/  @P6 LDC.64 R28, c[0x0][0x9e8] ;  /* 0x00027a00ff1c6b82 */ /* 0x000e240000000a00 */
[----:B0-----:R-:W-:-:S05]  /*5060*/  @P6 IMAD.HI.U32 R4, R5, R28, RZ ;  /* 0x0000001c05046227 */ /* 0x001fca00078e00ff */
[----:B------:R-:W-:-:S07]  /*5070*/  @P6 SHF.R.U32.HI R5, RZ, R29, R4 ;  /* 0x0000001dff056219 */ /* 0x000fce0000011604 */
.L_x_4906:
[----:B------:R-:W-:Y:S05]  /*5080*/  BSYNC B0 ;  /* 0x0000000000007941 */ /* 0x000fea0003800000 */
.L_x_4904:
[----:B------:R-:W-:-:S04]  /*5090*/  IMAD R5, R5, R24, -R30 ;  /* 0x0000001805057224 */ /* 0x000fc800078e0a1e */
[----:B------:R-:W-:-:S05]  /*50a0*/  IMAD.IADD R5, R5, 0x1, -R2 ;  /* 0x0000000105057824 */ /* 0x000fca00078e0a02 */
[----:B------:R-:W-:Y:S02]  /*50b0*/  VIADDMNMX R3, R5, R24, R3, PT ;  /* 0x0000001805037246 */ /* 0x000fe40003800103 */
[----:B------:R-:W-:-:S07]  /*50c0*/  VIMNMX R6, R6, R5, !PT ;  /* 0x0000000506067248 */ /* 0x000fce0007fe0100 */
.L_x_4903:
[----:B------:R-:W-:Y:S01]  /*50d0*/  ISETP.GT.AND P1, PT, R6, 0x1, !P1 ;  /* 0x000000010600780c */ /* 0x000fe20004f24270 */
[----:B------:R-:W-:Y:S01]  /*50e0*/  ULDC UR10, c[0x0][0x988] ;  /* 0x00026200000a7ab9 */ /* 0x000fe20000000800 */
[----:B------:R-:W-:Y:S01]  /*50f0*/  BAR.SYNC.DEFER_BLOCKING 0xf, 0x100 ;  /* 0x03c4000000007b1d */ /* 0x000fe20000010000 */
[----:B------:R-:W-:Y:S02]  /*5100*/  ISETP.NE.AND P6, PT, R11, RZ, PT ;  /* 0x000000ff0b00720c */ /* 0x000fe40003fc5270 */
[----:B------:R-:W-:Y:S02]  /*5110*/  ISETP.LT.OR P1, PT, R3, 0x2, P1 ;  /* 0x000000020300780c */ /* 0x000fe40000f21670 */
[----:B------:R-:W-:Y:S02]  /*5120*/  FMNMX.FTZ R5, R32, R56, !PT ;  /* 0x0000003820057209 */ /* 0x000fe40007810000 */
[----:B------:R-:W-:Y:S02]  /*5130*/  FSEL R11, R27, -INF , !P1 ;  /* 0xff8000001b0b7808 */ /* 0x000fe40004800000 */
[----:B------:R-:W-:-:S02]  /*5140*/  ISETP.NE.AND P1, PT, R25, RZ, PT ;  /* 0x000000ff1900720c */ /* 0x000fc40003f25270 */
[----:B------:R-:W-:Y:S02]  /*5150*/  FMNMX.FTZ R5, R58, R5, !PT ;  /* 0x000000053a057209 */ /* 0x000fe40007810000 */
        /* <DEDUP_REMOVED lines=25> */
[----:B----4-:R-:W-:Y:S02]  /*52f0*/  FSEL R20, R20, -INF , !P1 ;  /* 0xff80000014147808 */ /* 0x010fe40004800000 */
[----:B------:R-:W-:Y:S02]  /*5300*/  ISETP.NE.AND P1, PT, R36, RZ, PT ;  /* 0x000000ff2400720c */ /* 0x000fe40003f25270 */
[----:B------:R-:W-:Y:S02]  /*5310*/  FMNMX.FTZ R5, R52, R5, !PT ;  /* 0x0000000534057209 */ /* 0x000fe40007810000 */
[----:B------:R-:W-:-:S02]  /*5320*/  ISETP.GT.AND P1, PT, R6, 0x19, !P1 ;  /* 0x000000190600780c */ /* 0x000fc40004f24270 */
[----:B------:R-:W-:Y:S02]  /*5330*/  FMNMX.FTZ R28, R78, R5, !PT ;  /* 0x000000054e1c7209 */ /* 0x000fe40007810000 */
[----:B------:R-:W-:Y:S02]  /*5340*/  ISETP.LT.OR P1, PT, R3, 0x1a, P1 ;  /* 0x0000001a0300780c */ /* 0x000fe40000f21670 */
[----:B------:R-:W-:Y:S01]  /*5350*/  ISETP.GT.AND P2, PT, R6, 0x8, !P2 ;  /* 0x000000080600780c */ /* 0x000fe20005744270 */
[----:B------:R-:W0:Y:S01]  /*5360*/  SHFL.BFLY PT, R5, R28, 0x2, 0x1f ;  /* 0x0c401f001c057f89 */ /* 0x000e2200000e0000 */
[----:B------:R-:W-:Y:S02]  /*5370*/  FSEL R21, R21, -INF , !P1 ;  /* 0xff80000015157808 */ /* 0x000fe40004800000 */
[----:B------:R-:W-:Y:S02]  /*5380*/  ISETP.NE.AND P1, PT, R37, RZ, PT ;  /* 0x000000ff2500720c */ /* 0x000fe40003f25270 */
[----:B------:R-:W-:-:S02]  /*5390*/  ISETP.LT.OR P2, PT, R3, 0x9, P2 ;  /* 0x000000090300780c */ /* 0x000fc40001741670 */
[----:B------:R-:W-:Y:S02]  /*53a0*/  ISETP.GT.AND P1, PT, R6, 0x20, !P1 ;  /* 0x000000200600780c */ /* 0x000fe40004f24270 */
[----:B------:R-:W-:Y:S02]  /*53b0*/  FSEL R10, R10, -INF , !P2 ;  /* 0xff8000000a0a7808 */ /* 0x000fe40005000000 */
[----:B------:R-:W-:Y:S02]  /*53c0*/  ISETP.LT.OR P1, PT, R3, 0x21, P1 ;  /* 0x000000210300780c */ /* 0x000fe40000f21670 */
[----:B------:R-:W-:Y:S02]  /*53d0*/  ISETP.NE.AND P2, PT, R40, RZ, PT ;  /* 0x000000ff2800720c */ /* 0x000fe40003f45270 */
[----:B------:R-:W-:Y:S02]  /*53e0*/  FSEL R24, R42, -INF , !P1 ;  /* 0xff8000002a187808 */ /* 0x000fe40004800000 */
[----:B------:R-:W-:-:S02]  /*53f0*/  ISETP.GT.AND P1, PT, R6, 0x21, !P2 ;  /* 0x000000210600780c */ /* 0x000fc40005724270 */
[----:B------:R-:W-:Y:S02]  /*5400*/  ISETP.NE.AND P2, PT, R59, RZ, PT ;  /* 0x000000ff3b00720c */ /* 0x000fe40003f45270 */
[----:B------:R-:W-:Y:S02]  /*5410*/  ISETP.LT.OR P1, PT, R3, 0x22, P1 ;  /* 0x000000220300780c */ /* 0x000fe40000f21670 */
[C---:B------:R-:W-:Y:S02]  /*5420*/  ISETP.GT.AND P2, PT, R6.reuse, 0x29, !P2 ;  /* 0x000000290600780c */ /* 0x040fe40005744270 */
[----:B------:R-:W-:Y:S02]  /*5430*/  FSEL R25, R43, -INF , !P1 ;  /* 0xff8000002b197808 */ /* 0x000fe40004800000 */
[----:B------:R-:W-:Y:S02]  /*5440*/  ISETP.GT.AND P1, PT, R6, RZ, !P6 ;  /* 0x000000ff0600720c */ /* 0x000fe40007724270 */
[----:B0-----:R-:W-:-:S02]  /*5450*/  FMNMX.FTZ R29, R28, R5, !PT ;  /* 0x000000051c1d7209 */ /* 0x001fc40007810000 */
[----:B------:R-:W-:Y:S02]  /*5460*/  ISETP.LT.OR P1, PT, R3, 0x1, P1 ;  /* 0x000000010300780c */ /* 0x000fe40000f21670 */
[----:B------:R-:W-:Y:S01]  /*5470*/  ISETP.NE.AND P6, PT, R38, RZ, PT ;  /* 0x000000ff2600720c */ /* 0x000fe20003fc5270 */
[----:B------:R-:W0:Y:S01]  /*5480*/  SHFL.BFLY PT, R30, R29, 0x1, 0x1f ;  /* 0x0c201f001d1e7f89 */ /* 0x000e2200000e0000 */
[----:B------:R-:W-:Y:S02]  /*5490*/  FSEL R4, R26, -INF , !P1 ;  /* 0xff8000001a047808 */ /* 0x000fe40004800000 */
[----:B------:R-:W-:Y:S02]  /*54a0*/  ISETP.NE.AND P1, PT, R41, RZ, PT ;  /* 0x000000ff2900720c */ /* 0x000fe40003f25270 */
[----:B------:R-:W-:Y:S02]  /*54b0*/  FMNMX.FTZ R5, R4, R11, !PT ;  /* 0x0000000b04057209 */ /* 0x000fe40007810000 */
[----:B------:R-:W-:-:S02]  /*54c0*/  ISETP.GT.AND P1, PT, R6, 0x28, !P1 ;  /* 0x000000280600780c */ /* 0x000fc40004f24270 */
[----:B------:R-:W-:Y:S02]  /*54d0*/  FMNMX.FTZ R26, R10, R5, !PT ;  /* 0x000000050a1a7209 */ /* 0x000fe40007810000 */
[----:B------:R-:W-:Y:S02]  /*54e0*/  ISETP.LT.OR P1, PT, R3, 0x29, P1 ;  /* 0x000000290300780c */ /* 0x000fe40000f21670 */
[----:B------:R-:W-:Y:S02]  /*54f0*/  FMNMX.FTZ R5, R13, R26, !PT ;  /* 0x0000001a0d057209 */ /* 0x000fe40007810000 */
[----:B------:R-:W-:Y:S02]  /*5500*/  ISETP.GT.AND P3, PT, R6, 0x30, !P3 ;  /* 0x000000300600780c */ /* 0x000fe40005f64270 */
[----:B------:R-:W-:Y:S02]  /*5510*/  FMNMX.FTZ R26, R14, R5, !PT ;  /* 0x000000050e1a7209 */ /* 0x000fe40007810000 */
[----:B------:R-:W-:-:S02]  /*5520*/  ISETP.LT.OR P2, PT, R3, 0x2a, P2 ;  /* 0x0000002a0300780c */ /* 0x000fc40001741670 */
[----:B------:R-:W-:Y:S02]  /*5530*/  FMNMX.FTZ R27, R15, R26, !PT ;  /* 0x0000001a0f1b7209 */ /* 0x000fe40007810000 */
[----:B------:R-:W-:Y:S02]  /*5540*/  FSEL R26, R46, -INF , !P1 ;  /* 0xff8000002e1a7808 */ /* 0x000fe40004800000 */
[----:B------:R-:W-:Y:S02]  /*5550*/  FMNMX.FTZ R28, R20, R27, !PT ;  /* 0x0000001b141c7209 */ /* 0x000fe40007810000 */
[----:B0-----:R-:W-:Y:S02]  /*5560*/  FMNMX.FTZ R5, R29, R30, !PT ;  /* 0x0000001e1d057209 */ /* 0x001fe40007810000 */
[----:B------:R-:W-:Y:S02]  /*5570*/  FMNMX.FTZ R27, R21, R28, !PT ;  /* 0x0000001c151b7209 */ /* 0x000fe40007810000 */
[C---:B------:R-:W-:Y:S01]  /*5580*/  FSETP.NEU.FTZ.AND P1, PT, R5.reuse, -INF , PT ;  /* 0xff8000000500780b */ /* 0x040fe20003f3d000 */
[----:B------:R-:W-:Y:S01]  /*5590*/  FMUL.FTZ R29, R5, UR10 ;  /* 0x0000000a051d7c20 */ /* 0x000fe20008410000 */
[----:B------:R-:W-:-:S02]  /*55a0*/  FMNMX.FTZ R28, R24, R27, !PT ;  /* 0x0000001b181c7209 */ /* 0x000fc40007810000 */
[C---:B------:R-:W-:Y:S02]  /*55b0*/  ISETP.GT.AND P4, PT, R6.reuse, 0x31, !P4 ;  /* 0x000000310600780c */ /* 0x040fe40006784270 */
[----:B------:R-:W-:Y:S02]  /*55c0*/  FSEL R33, R29, RZ, P1 ;  /* 0x000000ff1d217208 */ /* 0x000fe40000800000 */
[----:B------:R-:W-:Y:S02]  /*55d0*/  FMNMX.FTZ R29, R25, R28, !PT ;  /* 0x0000001c191d7209 */ /* 0x000fe40007810000 */
[----:B------:R-:W-:Y:S01]  /*55e0*/  ISETP.GT.AND P5, PT, R6, 0x38, !P5 ;  /* 0x000000380600780c */ /* 0x000fe20006fa4270 */
[--C-:B------:R-:W-:Y:S01]  /*55f0*/  FFMA.FTZ R32, R32, UR10, -R33.reuse ;  /* 0x0000000a20207c23 */ /* 0x100fe20008010821 */
[----:B------:R-:W-:Y:S01]  /*5600*/  ISETP.GT.AND P1, PT, R6, 0x39, !P6 ;  /* 0x000000390600780c */ /* 0x000fe20007724270 */
[--C-:B------:R-:W-:Y:S01]  /*5610*/  FFMA.FTZ R36, R60, UR10, -R33.reuse ;  /* 0x0000000a3c247c23 */ /* 0x100fe20008010821 */
[----:B------:R-:W-:Y:S01]  /*5620*/  ISETP.LT.OR P3, PT, R3, 0x31, P3 ;  /* 0x000000310300780c */ /* 0x000fe20001f61670 */
[----:B------:R0:W-:Y:S01]  /*5630*/  MUFU.EX2 R156, R32 ;  /* 0x00000020009c7308 */ /* 0x0001e20000000800 */
[----:B------:R-:W-:Y:S01]  /*5640*/  FSEL R27, R47, -INF , !P2 ;  /* 0xff8000002f1b7808 */ /* 0x000fe20005000000 */
[--C-:B------:R-:W-:Y:S01]  /*5650*/  FFMA.FTZ R34, R56, UR10, -R33.reuse ;  /* 0x0000000a38227c23 */ /* 0x100fe20008010821 */
[----:B------:R-:W-:Y:S01]  /*5660*/  FMNMX.FTZ R6, R26, R29, !PT ;  /* 0x0000001d1a067209 */ /* 0x000fe20007810000 */
[--C-:B------:R-:W-:Y:S01]  /*5670*/  FFMA.FTZ R38, R62, UR10, -R33.reuse ;  /* 0x0000000a3e267c23 */ /* 0x100fe20008010821 */
[----:B------:R-:W-:Y:S01]  /*5680*/  ISETP.LT.OR P4, PT, R3, 0x32, P4 ;  /* 0x000000320300780c */ /* 0x000fe20002781670 */
[--C-:B------:R-:W-:Y:S01]  /*5690*/  FFMA.FTZ R40, R66, UR10, -R33.reuse ;  /* 0x0000000a42287c23 */ /* 0x100fe20008010821 */
[----:B------:R-:W-:Y:S01]  /*56a0*/  FSEL R28, R50, -INF , !P3 ;  /* 0xff800000321c7808 */ /* 0x000fe20005800000 */
[----:B------:R1:W-:Y:S01]  /*56b0*/  MUFU.EX2 R37, R36 ;  /* 0x0000002400257308 */ /* 0x0003e20000000800 */
[----:B------:R-:W-:Y:S01]  /*56c0*/  FMNMX.FTZ R31, R27, R6, !PT ;  /* 0x000000061b1f7209 */ /* 0x000fe20007810000 */
[--C-:B0-----:R-:W-:Y:S01]  /*56d0*/  FFMA.FTZ R32, R58, UR10, -R33.reuse ;  /* 0x0000000a3a207c23 */ /* 0x101fe20008010821 */
[----:B------:R-:W-:Y:S01]  /*56e0*/  ISETP.LT.OR P5, PT, R3, 0x39, P5 ;  /* 0x000000390300780c */ /* 0x000fe20002fa1670 */
[--C-:B------:R-:W-:Y:S01]  /*56f0*/  FFMA.FTZ R41, R68, UR10, -R33.reuse ;  /* 0x0000000a44297c23 */ /* 0x100fe20008010821 */
[----:B------:R-:W-:Y:S01]  /*5700*/  FSEL R29, R51, -INF , !P4 ;  /* 0xff800000331d7808 */ /* 0x000fe20006000000 */
[--C-:B------:R-:W-:Y:S01]  /*5710*/  FFMA.FTZ R42, R70, UR10, -R33.reuse ;  /* 0x0000000a462a7c23 */ /* 0x100fe20008010821 */
[----:B------:R-:W-:Y:S01]  /*5720*/  FMNMX.FTZ R6, R28, R31, !PT ;  /* 0x0000001f1c067209 */ /* 0x000fe20007810000 */
[----:B------:R-:W-:Y:S01]  /*5730*/  MUFU.EX2 R158, R32 ;  /* 0x00000020009e7308 */ /* 0x000fe20000000800 */
[----:B------:R-:W-:Y:S01]  /*5740*/  ISETP.LT.OR P1, PT, R3, 0x3a, P1 ;  /* 0x0000003a0300780c */ /* 0x000fe20000f21670 */
[--C-:B-1----:R-:W-:Y:S01]  /*5750*/  FFMA.FTZ R36, R72, UR10, -R33.reuse ;  /* 0x0000000a48247c23 */ /* 0x102fe20008010821 */
[----:B------:R-:W-:Y:S01]  /*5760*/  FSEL R3, R54, -INF , !P5 ;  /* 0xff80000036037808 */ /* 0x000fe20006800000 */
[--C-:B------:R-:W-:Y:S01]  /*5770*/  FFMA.FTZ R46, R48, UR10, -R33.reuse ;  /* 0x0000000a302e7c23 */ /* 0x100fe20008010821 */
[----:B------:R-:W-:Y:S01]  /*5780*/  FMNMX.FTZ R6, R29, R6, !PT ;  /* 0x000000061d067209 */ /* 0x000fe20007810000 */
[----:B------:R-:W-:Y:S01]  /*5790*/  FFMA.FTZ R47, R76, UR10, -R33 ;  /* 0x0000000a4c2f7c23 */ /* 0x000fe20008010821 */
[----:B------:R-:W-:Y:S01]  /*57a0*/  FSEL R30, R55, -INF , !P1 ;  /* 0xff800000371e7808 */ /* 0x000fe20004800000 */
[----:B------:R-:W-:Y:S01]  /*57b0*/  MUFU.EX2 R43, R36 ;  /* 0x00000024002b7308 */ /* 0x000fe20000000800 */
[----:B------:R-:W-:-:S04]  /*57c0*/  FMNMX.FTZ R31, R3, R6, !PT ;  /* 0x00000006031f7209 */ /* 0x000fc80007810000 */
[----:B------:R-:W-:-:S03]  /*57d0*/  FMNMX.FTZ R31, R30, R31, !PT ;  /* 0x0000001f1e1f7209 */ /* 0x000fc60007810000 */
[----:B------:R0:W-:Y:S02]  /*57e0*/  MUFU.EX2 R35, R34 ;  /* 0x0000002200237308 */ /* 0x0001e40000000800 */
[----:B------:R-:W1:Y:S06]  /*57f0*/  SHFL.BFLY PT, R6, R31, 0x2, 0x1f ;  /* 0x0c401f001f067f89 */ /* 0x000e6c00000e0000 */
[----:B------:R-:W-:Y:S01]  /*5800*/  MUFU.EX2 R38, R38 ;  /* 0x0000002600267308 */ /* 0x000fe20000000800 */
[----:B0-----:R-:W-:-:S07]  /*5810*/  FFMA.FTZ R34, R64, UR10, -R33 ;  /* 0x0000000a40227c23 */ /* 0x001fce0008010821 */
[----:B------:R0:W2:Y:S08]  /*5820*/  MUFU.EX2 R39, R34 ;  /* 0x0000002200277308 */ /* 0x0000b00000000800 */
[----:B------:R-:W-:Y:S01]  /*5830*/  MUFU.EX2 R40, R40 ;  /* 0x0000002800287308 */ /* 0x000fe20000000800 */
[--C-:B0-----:R-:W-:Y:S01]  /*5840*/  FFMA.FTZ R34, R44, UR10, -R33.reuse ;  /* 0x0000000a2c227c23 */ /* 0x101fe20008010821 */
[----:B-1----:R-:W-:Y:S01]  /*5850*/  FMNMX.FTZ R32, R31, R6, !PT ;  /* 0x000000061f207209 */ /* 0x002fe20007810000 */
[----:B------:R-:W-:-:S04]  /*5860*/  FFMA.FTZ R44, R74, UR10, -R33 ;  /* 0x0000000a4a2c7c23 */ /* 0x000fc80008010821 */
[----:B------:R-:W0:Y:S01]  /*5870*/  SHFL.BFLY PT, R31, R32, 0x1, 0x1f ;  /* 0x0c201f00201f7f89 */ /* 0x000e2200000e0000 */
[----:B------:R-:W-:Y:S01]  /*5880*/  MUFU.EX2 R45, R44 ;  /* 0x0000002c002d7308 */ /* 0x000fe20000000800 */
[----:B--2---:R-:W-:-:S07]  /*5890*/  F2FP.F16.F32.PACK_AB R160, R39, R38 ;  /* 0x0000002627a0723e */ /* 0x004fce00000000ff */
[----:B------:R-:W1:Y:S08]  /*58a0*/  MUFU.EX2 R41, R41 ;  /* 0x0000002900297308 */ /* 0x000e700000000800 */
[----:B------:R-:W2:Y:S01]  /*58b0*/  MUFU.EX2 R42, R42 ;  /* 0x0000002a002a7308 */ /* 0x000ea20000000800 */
[----:B0-----:R-:W-:Y:S01]  /*58c0*/  FMNMX.FTZ R6, R32, R31, !PT ;  /* 0x0000001f20067209 */ /* 0x001fe20007810000 */
[--C-:B------:R-:W-:Y:S01]  /*58d0*/  FFMA.FTZ R31, R52, UR10, -R33.reuse ;  /* 0x0000000a341f7c23 */ /* 0x100fe20008010821 */
[----:B------:R-:W-:-:S05]  /*58e0*/  FFMA.FTZ R33, R78, UR10, -R33 ;  /* 0x0000000a4e217c23 */ /* 0x000fca0008010821 */
[----:B------:R-:W0:Y:S01]  /*58f0*/  MUFU.EX2 R34, R34 ;  /* 0x0000002200227308 */ /* 0x000e220000000800 */
[C---:B------:R-:W-:Y:S01]  /*5900*/  FSETP.NEU.FTZ.AND P1, PT, R6.reuse, -INF , PT ;  /* 0xff8000000600780b */ /* 0x040fe20003f3d000 */
[----:B------:R-:W-:Y:S01]  /*5910*/  FMUL.FTZ R32, R6, UR10 ;  /* 0x0000000a06207c20 */ /* 0x000fe20008410000 */
[----:B-1----:R-:W-:-:S04]  /*5920*/  F2FP.F16.F32.PACK_AB R162, R41, R40 ;  /* 0x0000002829a2723e */ /* 0x002fc800000000ff */
[----:B------:R-:W-:Y:S01]  /*5930*/  FSEL R36, R32, RZ, P1 ;  /* 0x000000ff20247208 */ /* 0x000fe20000800000 */
[----:B------:R-:W-:Y:S01]  /*5940*/  MUFU.EX2 R46, R46 ;  /* 0x0000002e002e7308 */ /* 0x000fe20000000800 */
[----:B--2---:R-:W-:-:S03]  /*5950*/  F2FP.F16.F32.PACK_AB R164, R43, R42 ;  /* 0x0000002a2ba4723e */ /* 0x004fc600000000ff */
        /* <DEDUP_REMOVED lines=13> */
[--C-:B------:R-:W-:Y:S01]  /*5a30*/  FFMA.FTZ R28, R28, UR10, -R36.reuse ;  /* 0x0000000a1c1c7c23 */ /* 0x100fe20008010824 */
[----:B------:R-:W1:Y:S01]  /*5a40*/  MUFU.EX2 R11, R11 ;  /* 0x0000000b000b7308 */ /* 0x000e620000000800 */
[--C-:B------:R-:W-:Y:S01]  /*5a50*/  FFMA.FTZ R29, R29, UR10, -R36.reuse ;  /* 0x0000000a1d1d7c23 */ /* 0x100fe20008010824 */
[--C-:B------:R-:W-:Y:S01]  /*5a60*/  FFMA.FTZ R3, R3, UR10, -R36.reuse ;  /* 0x0000000a03037c23 */ /* 0x100fe20008010824 */
[----:B------:R-:W-:Y:S01]  /*5a70*/  FFMA.FTZ R30, R30, UR10, -R36 ;  /* 0x0000000a1e1e7c23 */ /* 0x000fe20008010824 */
[----:B0-----:R-:W-:-:S04]  /*5a80*/  F2FP.F16.F32.PACK_AB R166, R45, R34 ;  /* 0x000000222da6723e */ /* 0x001fc800000000ff */
[----:B------:R-:W-:Y:S08]  /*5a90*/  MUFU.EX2 R10, R10 ;  /* 0x0000000a000a7308 */ /* 0x000ff00000000800 */
[----:B------:R-:W0:Y:S01]  /*5aa0*/  MUFU.EX2 R13, R13 ;  /* 0x0000000d000d7308 */ /* 0x000e220000000800 */
[----:B-1----:R-:W-:-:S07]  /*5ab0*/  F2FP.F16.F32.PACK_AB R157, R11, R4 ;  /* 0x000000040b9d723e */ /* 0x002fce00000000ff */
[----:B------:R1:W-:Y:S08]  /*5ac0*/  MUFU.EX2 R32, R33 ;  /* 0x0000002100207308 */ /* 0x0003f00000000800 */
[----:B------:R-:W2:Y:S01]  /*5ad0*/  MUFU.EX2 R14, R14 ;  /* 0x0000000e000e7308 */ /* 0x000ea20000000800 */
[----:B-1----:R-:W-:Y:S01]  /*5ae0*/  FADD.FTZ R33, R156, R35 ;  /* 0x000000239c217221 */ /* 0x002fe20000010000 */
[----:B------:R-:W-:-:S02]  /*5af0*/  F2FP.F16.F32.PACK_AB R156, R35, R156 ;  /* 0x0000009c239c723e */ /* 0x000fc400000000ff */
[----:B0-----:R-:W-:Y:S01]  /*5b00*/  F2FP.F16.F32.PACK_AB R159, R13, R10 ;  /* 0x0000000a0d9f723e */ /* 0x001fe200000000ff */
[----:B------:R-:W-:Y:S01]  /*5b10*/  FADD.FTZ R44, R158, R33 ;  /* 0x000000219e2c7221 */ /* 0x000fe20000010000 */
[----:B------:R-:W-:Y:S01]  /*5b20*/  FADD.FTZ R33, R4, R11 ;  /* 0x0000000b04217221 */ /* 0x000fe20000010000 */
[C---:B------:R-:W-:Y:S01]  /*5b30*/  F2FP.F16.F32.PACK_AB R158, R37.reuse, R158 ;  /* 0x0000009e259e723e */ /* 0x040fe200000000ff */
[----:B------:R-:W0:Y:S01]  /*5b40*/  MUFU.EX2 R15, R15 ;  /* 0x0000000f000f7308 */ /* 0x000e220000000800 */
[----:B------:R-:W-:Y:S01]  /*5b50*/  FADD.FTZ R49, R37, R44 ;  /* 0x0000002c25317221 */ /* 0x000fe20000010000 */
[----:B------:R-:W-:Y:S02]  /*5b60*/  FADD.FTZ R44, R10, R33 ;  /* 0x000000210a2c7221 */ /* 0x000fe40000010000 */
[----:B------:R1:W-:Y:S01]  /*5b70*/  STSM.16.M88.4 [R18+0x26800], R156 ;  /* 0x0268009c12007844 */ /* 0x0003e20000000200 */
[----:B------:R-:W-:Y:S01]  /*5b80*/  FADD.FTZ R48, R38, R49 ;  /* 0x0000003126307221 */ /* 0x000fe20000010000 */
[----:B------:R-:W-:-:S02]  /*5b90*/  FADD.FTZ R33, R13, R44 ;  /* 0x0000002c0d217221 */ /* 0x000fc40000010000 */
[----:B------:R-:W3:Y:S01]  /*5ba0*/  MUFU.EX2 R20, R20 ;  /* 0x0000001400147308 */ /* 0x000ee20000000800 */
[----:B------:R-:W-:Y:S01]  /*5bb0*/  FADD.FTZ R49, R39, R48 ;  /* 0x0000003027317221 */ /* 0x000fe20000010000 */
[----:B--2---:R-:W-:-:S03]  /*5bc0*/  FADD.FTZ R36, R14, R33 ;  /* 0x000000210e247221 */ /* 0x004fc60000010000 */
[----:B------:R-:W-:-:S03]  /*5bd0*/  FADD.FTZ R44, R40, R49 ;  /* 0x00000031282c7221 */ /* 0x000fc60000010000 */
[----:B------:R-:W2:Y:S01]  /*5be0*/  MUFU.EX2 R21, R21 ;  /* 0x0000001500157308 */ /* 0x000ea20000000800 */
[----:B0-----:R-:W-:Y:S01]  /*5bf0*/  FADD.FTZ R33, R15, R36 ;  /* 0x000000240f217221 */ /* 0x001fe20000010000 */
[----:B------:R-:W-:Y:S01]  /*5c00*/  FADD.FTZ R35, R41, R44 ;  /* 0x0000002c29237221 */ /* 0x000fe20000010000 */
[----:B------:R-:W-:-:S03]  /*5c10*/  F2FP.F16.F32.PACK_AB R161, R15, R14 ;  /* 0x0000000e0fa1723e */ /* 0x000fc600000000ff */
[----:B------:R-:W-:Y:S02]  /*5c20*/  FADD.FTZ R38, R42, R35 ;  /* 0x000000232a267221 */ /* 0x000fe40000010000 */
[----:B------:R-:W0:Y:S01]  /*5c30*/  MUFU.EX2 R24, R24 ;  /* 0x0000001800187308 */ /* 0x000e220000000800 */
[----:B---3--:R-:W-:Y:S01]  /*5c40*/  FADD.FTZ R36, R20, R33 ;  /* 0x0000002114247221 */ /* 0x008fe20000010000 */
[----:B------:R-:W-:-:S06]  /*5c50*/  FADD.FTZ R35, R43, R38 ;  /* 0x000000262b237221 */ /* 0x000fcc0000010000 */
[----:B------:R-:W3:Y:S01]  /*5c60*/  MUFU.EX2 R25, R25 ;  /* 0x0000001900197308 */ /* 0x000ee20000000800 */
[C---:B--2---:R-:W-:Y:S01]  /*5c70*/  FADD.FTZ R33, R21.reuse, R36 ;  /* 0x0000002415217221 */ /* 0x044fe20000010000 */
[----:B------:R-:W-:-:S05]  /*5c80*/  F2FP.F16.F32.PACK_AB R163, R21, R20 ;  /* 0x0000001415a3723e */ /* 0x000fca00000000ff */
[----:B------:R1:W-:Y:S01]  /*5c90*/  STSM.16.M88.4 [R23], R160 ;  /* 0x000000a017007844 */ /* 0x0003e20000000200 */
[----:B------:R-:W2:Y:S01]  /*5ca0*/  MUFU.EX2 R26, R26 ;  /* 0x0000001a001a7308 */ /* 0x000ea20000000800 */
[----:B0-----:R-:W-:-:S07]  /*5cb0*/  FADD.FTZ R4, R24, R33 ;  /* 0x0000002118047221 */ /* 0x001fce0000010000 */
[----:B------:R-:W0:Y:S01]  /*5cc0*/  MUFU.EX2 R27, R27 ;  /* 0x0000001b001b7308 */ /* 0x000e220000000800 */
[C---:B---3--:R-:W-:Y:S01]  /*5cd0*/  FADD.FTZ R11, R25.reuse, R4 ;  /* 0x00000004190b7221 */ /* 0x048fe20000010000 */
[----:B------:R-:W-:Y:S01]  /*5ce0*/  FADD.FTZ R4, R34, R35 ;  /* 0x0000002322047221 */ /* 0x000fe20000010000 */
[----:B------:R-:W-:-:S03]  /*5cf0*/  F2FP.F16.F32.PACK_AB R165, R25, R24 ;  /* 0x0000001819a5723e */ /* 0x000fc600000000ff */
[----:B------:R-:W-:Y:S02]  /*5d00*/  FADD.FTZ R45, R45, R4 ;  /* 0x000000042d2d7221 */ /* 0x000fe40000010000 */
[----:B------:R-:W3:Y:S01]  /*5d10*/  MUFU.EX2 R47, R47 ;  /* 0x0000002f002f7308 */ /* 0x000ee20000000800 */
[----:B--2---:R-:W-:-:S07]  /*5d20*/  FADD.FTZ R10, R26, R11 ;  /* 0x0000000b1a0a7221 */ /* 0x004fce0000010000 */
[----:B------:R-:W-:Y:S01]  /*5d30*/  MUFU.EX2 R28, R28 ;  /* 0x0000001c001c7308 */ /* 0x000fe20000000800 */
[C---:B0-----:R-:W-:Y:S01]  /*5d40*/  F2FP.F16.F32.PACK_AB R167, R27.reuse, R26 ;  /* 0x0000001a1ba7723e */ /* 0x041fe200000000ff */
[----:B------:R-:W-:-:S04]  /*5d50*/  FADD.FTZ R27, R27, R10 ;  /* 0x0000000a1b1b7221 */ /* 0x000fc80000010000 */
[----:B------:R1:W-:Y:S02]  /*5d60*/  STSM.16.M88.4 [R19], R164 ;  /* 0x000000a413007844 */ /* 0x0003e40000000200 */
[----:B------:R-:W0:Y:S01]  /*5d70*/  MUFU.EX2 R29, R29 ;  /* 0x0000001d001d7308 */ /* 0x000e220000000800 */
[----:B---3--:R-:W-:Y:S01]  /*5d80*/  F2FP.F16.F32.PACK_AB R168, R47, R46 ;  /* 0x0000002e2fa8723e */ /* 0x008fe200000000ff */
[----:B------:R-:W-:-:S04]  /*5d90*/  FADD.FTZ R46, R46, R45 ;  /* 0x0000002d2e2e7221 */ /* 0x000fc80000010000 */
[----:B------:R-:W-:Y:S02]  /*5da0*/  FADD.FTZ R46, R47, R46 ;  /* 0x0000002e2f2e7221 */ /* 0x000fe40000010000 */
[----:B------:R-:W2:Y:S08]  /*5db0*/  MUFU.EX2 R31, R31 ;  /* 0x0000001f001f7308 */ /* 0x000eb00000000800 */
[----:B------:R-:W3:Y:S01]  /*5dc0*/  MUFU.EX2 R3, R3 ;  /* 0x0000000300037308 */ /* 0x000ee20000000800 */
[----:B0-----:R-:W-:Y:S01]  /*5dd0*/  F2FP.F16.F32.PACK_AB R169, R29, R28 ;  /* 0x0000001c1da9723e */ /* 0x001fe200000000ff */
[----:B------:R-:W-:-:S04]  /*5de0*/  FADD.FTZ R28, R28, R27 ;  /* 0x0000001b1c1c7221 */ /* 0x000fc80000010000 */
[----:B------:R-:W-:Y:S02]  /*5df0*/  FADD.FTZ R28, R29, R28 ;  /* 0x0000001c1d1c7221 */ /* 0x000fe40000010000 */
[----:B------:R-:W0:Y:S01]  /*5e00*/  MUFU.EX2 R30, R30 ;  /* 0x0000001e001e7308 */ /* 0x000e220000000800 */
[----:B--2---:R-:W-:Y:S01]  /*5e10*/  F2FP.F16.F32.PACK_AB R170, R32, R31 ;  /* 0x0000001f20aa723e */ /* 0x004fe200000000ff */
[----:B------:R-:W-:Y:S01]  /*5e20*/  FADD.FTZ R31, R31, R46 ;  /* 0x0000002e1f1f7221 */ /* 0x000fe20000010000 */
[----:B---3--:R-:W-:Y:S01]  /*5e30*/  FADD.FTZ R11, R3, R28 ;  /* 0x0000001c030b7221 */ /* 0x008fe20000010000 */
[----:B0-----:R-:W-:Y:S02]  /*5e40*/  F2FP.F16.F32.PACK_AB R171, R30, R3 ;  /* 0x000000031eab723e */ /* 0x001fe400000000ff */
[----:B------:R-:W-:Y:S01]  /*5e50*/  FADD.FTZ R3, R32, R31 ;  /* 0x0000001f20037221 */ /* 0x000fe20000010000 */
[----:B------:R-:W-:Y:S02]  /*5e60*/  FADD.FTZ R4, R30, R11 ;  /* 0x0000000b1e047221 */ /* 0x000fe40000010000 */
[----:B------:R1:W-:Y:S01]  /*5e70*/  STSM.16.M88.4 [R22], R168 ;  /* 0x000000a816007844 */ /* 0x0003e20000000200 */
[----:B------:R-:W-:Y:S05]  /*5e80*/  @!P0 BRA `(.L_x_4907) ;  /* 0x0000000000048947 */ /* 0x000fea0003800000 */
[----:B------:R-:W-:Y:S01]  /*5e90*/  BPT.TRAP 0x1 ;  /* 0x000000040000795c */ /* 0x000fe20000300000 */
.L_x_4907:
[----:B------:R0:W2:Y:S01]  /*5ea0*/  SYNCS.PHASECHK.TRANS64.TRYWAIT P1, [R7+URZ+0x28c50], R8 ;  /* 0x028c5008070075a7 */ /* 0x0000a2000802017f */
[----:B------:R-:W-:Y:S05]  /*5eb0*/  @!P0 BRA `(.L_x_4908) ;  /* 0x0000000000048947 */ /* 0x000fea0003800000 */
[----:B------:R-:W-:Y:S01]  /*5ec0*/  BPT.TRAP 0x1 ;  /* 0x000000040000795c */ /* 0x000fe20000300000 */
.L_x_4908:
[----:B--2---:R-:W-:Y:S05]  /*5ed0*/  @P1 BRA `(.L_x_4909) ;  /* 0x0000000000081947 */ /* 0x004fea0003800000 */
[----:B------:R-:W2:Y:S02]  /*5ee0*/  SYNCS.PHASECHK.TRANS64.TRYWAIT P1, [R7+URZ+0x28c50], R8 ;  /* 0x028c5008070075a7 */ /* 0x000ea4000802017f */
[----:B--2---:R-:W-:Y:S05]  /*5ef0*/  @!P1 BRA `(.L_x_4910) ;  /* 0x000000ec00d09947 */ /* 0x004fea0003800000 */
.L_x_4909:
        /* <DEDUP_REMOVED lines=29> */
[----:B---3--:R-:W3:Y:S02]  /*60d0*/  FENCE.VIEW.ASYNC.S ;  /* 0x00000000000073c6 */ /* 0x008ee40000000000 */
[----:B---3--:R-:W-:Y:S01]  /*60e0*/  NOP ;  /* 0x0000000000007918 */ /* 0x008fe20000000000 */
[----:B------:R-:W-:Y:S06]  /*60f0*/  BAR.ARV 0xe, 0x100 ;  /* 0x0384000000007b1d */ /* 0x000fec0000002000 */
[----:B------:R-:W-:Y:S05]  /*6100*/  @!P0 BRA `(.L_x_4911) ;  /* 0x0000000000048947 */ /* 0x000fea0003800000 */
[----:B------:R-:W-:Y:S01]  /*6110*/  BPT.TRAP 0x1 ;  /* 0x000000040000795c */ /* 0x000fe20000300000 */
.L_x_4911:
[----:B------:R-:W-:Y:S01]  /*6120*/  UISETP.NE.AND UP1, UPT, UR51, URZ, UPT ;  /* 0x0000003f3300728c */ /* 0x000fe2000bf25270 */
[----:B------:R-:W-:Y:S01]  /*6130*/  R2UR UR11, R7 ;  /* 0x00000000070b72ca */ /* 0x000fe200000e0000 */
[----:B------:R-:W-:Y:S01]  /*6140*/  UISETP.NE.AND UP0, UPT, UR50, URZ, UPT ;  /* 0x0000003f3200728c */ /* 0x000fe2000bf05270 */
[----:B0-2---:R-:W-:Y:S01]  /*6150*/  IMAD R7, R9, UR49, -R12 ;  /* 0x0000003109077c24 */ /* 0x005fe2000f8e0a0c */
[----:B------:R-:W-:-:S04]  /*6160*/  UMOV UR14, UR44 ;  /* 0x0000002c000e7c82 */ /* 0x000fc80008000000 */
[----:B------:R-:W-:-:S03]  /*6170*/  PLOP3.LUT P1, PT, PT, PT, UP0, 0x40, 0x0 ;  /* 0x000000000000781c */ /* 0x000fc60003f2e808 */
[----:B------:R-:W-:Y:S01]  /*6180*/  @UP1 ULDC UR6, c[0x0][0x44c] ;  /* 0x0001130000061ab9 */ /* 0x000fe20000000800 */
[----:B------:R-:W-:Y:S01]  /*6190*/  @UP1 ULDC UR18, c[0x0][0x450] ;  /* 0x0001140000121ab9 */ /* 0x000fe20000000800 */
[----:B------:R-:W-:Y:S02]  /*61a0*/  UIMAD.WIDE.U32 UR6, UR44, UR6, URZ ;  /* 0x000000062c0672a5 */ /* 0x000fe4000f8e003f */
[----:B------:R-:W-:Y:S02]  /*61b0*/  UIADD3 UR11, UR11, 0x28c60, URZ ;  /* 0x00028c600b0b7890 */ /* 0x000fe4000fffe03f */
[----:B------:R-:W-:Y:S02]  /*61c0*/  @UP1 USHF.R.U32.HI UR14, URZ, UR18, UR7 ;  /* 0x000000123f0e1299 */ /* 0x000fe40008011607 */
[----:B------:R-:W-:-:S04]  /*61d0*/  UPRMT UR11, UR40, 0x654, UR11 ;  /* 0x00000654280b7896 */ /* 0x000fc8000800000b */
[----:B------:R-:W-:-:S04]  /*61e0*/  VIADD R7, R7, UR14 ;  /* 0x0000000e07077c36 */ /* 0x000fc80008000000 */
[----:B------:R-:W-:Y:S01]  /*61f0*/  VIADD R8, R7, UR15 ;  /* 0x0000000f07087c36 */ /* 0x000fe20008000000 */
[----:B------:R-:W-:Y:S04]  /*6200*/  SYNCS.ARRIVE.TRANS64.RED.A1T0 RZ, [UR11], RZ ;  /* 0x000000ffffff79a7 */ /* 0x000fe8000810040b */
[----:B------:R-:W-:Y:S01]  /*6210*/  R2UR UR11, R8 ;  /* 0x00000000080b72ca */ /* 0x000fe200000e0000 */
[----:B------:R-:W-:Y:S01]  /*6220*/  VIADD R8, R152, 0xfffffffe ;  /* 0xfffffffe98087836 */ /* 0x000fe20000000000 */
[----:B------:R-:W-:-:S13]  /*6230*/  @P1 BRA `(.L_x_4912) ;  /* 0x0000000000541947 */ /* 0x000fda0003800000 */
[C---:B------:R-:W-:Y:S01]  /*6240*/  ISETP.GT.AND P1, PT, R7.reuse, RZ, PT ;  /* 0x000000ff0700720c */ /* 0x040fe20003f24270 */
[----:B------:R-:W-:-:S05]  /*6250*/  VIADD R10, R7, 0xffffffff ;  /* 0xffffffff070a7836 */ /* 0x000fca0000000000 */
[----:B------:R-:W-:-:S07]  /*6260*/  R2UR UR14, R10 ;  /* 0x000000000a0e72ca */ /* 0x000fce00000e0000 */
[----:B------:R-:W-:Y:S08]  /*6270*/  @P1 BRA `(.L_x_4913) ;  /* 0x0000000000241947 */ /* 0x000ff00003800000 */
[----:B------:R-:W-:Y:S01]  /*6280*/  R2UR UR14, R7 ;  /* 0x00000000070e72ca */ /* 0x000fe200000e0000 */
[----:B------:R-:W-:Y:S02]  /*6290*/  ULDC UR15, c[0x0][0x9e4] ;  /* 0x00027900000f7ab9 */ /* 0x000fe40000000800 */
[----:B------:R-:W-:-:S10]  /*62a0*/  UISETP.NE.AND UP0, UPT, UR15, 0x1, UPT ;  /* 0x000000010f00788c */ /* 0x000fd4000bf05270 */
[----:B------:R-:W-:Y:S01]  /*62b0*/  UIADD3 UR14, -UR14, URZ, URZ ;  /* 0x0000003f0e0e7290 */ /* 0x000fe2000fffe13f */
[----:B------:R-:W-:-:S03]  /*62c0*/  @UP0 ULDC.64 UR18, c[0x0][0x9e8] ;  /* 0x00027a0000120ab9 */ /* 0x000fc60000000a00 */
[----:B------:R-:W-:-:S04]  /*62d0*/  UIMAD.WIDE.U32 UR6, UR14, UR18, URZ ;  /* 0x000000120e0672a5 */ /* 0x000fc8000f8e003f */
[----:B------:R-:W-:-:S04]  /*62e0*/  @UP0 USHF.R.U32.HI UR14, URZ, UR19, UR7 ;  /* 0x000000133f0e0299 */ /* 0x000fc80008011607 */
[----:B------:R-:W-:Y:S01]  /*62f0*/  ULOP3.LUT UR14, URZ, UR14, URZ, 0x33, !UPT ;  /* 0x0000000e3f0e7292 */ /* 0x000fe2000f8e333f */
[----:B------:R-:W-:Y:S11]  /*6300*/  BRA `(.L_x_4914) ;  /* 0x0000000000147947 */ /* 0x000ff60003800000 */
.L_x_4913:
[----:B------:R-:W-:Y:S02]  /*6310*/  ULDC UR15, c[0x0][0x9e4] ;  /* 0x00027900000f7ab9 */ /* 0x000fe40000000800 */
[----:B------:R-:W-:-:S11]  /*6320*/  UISETP.NE.AND UP0, UPT, UR15, 0x1, UPT ;  /* 0x000000010f00788c */ /* 0x000fd6000bf05270 */
[----:B------:R-:W-:Y:S02]  /*6330*/  @UP0 ULDC.64 UR18, c[0x0][0x9e8] ;  /* 0x00027a0000120ab9 */ /* 0x000fe40000000a00 */
[----:B------:R-:W-:-:S04]  /*6340*/  UIMAD.WIDE.U32 UR6, UR14, UR18, URZ ;  /* 0x000000120e0672a5 */ /* 0x000fc8000f8e003f */
[----:B------:R-:W-:-:S12]  /*6350*/  @UP0 USHF.R.U32.HI UR14, URZ, UR19, UR7 ;  /* 0x000000133f0e0299 */ /* 0x000fd80008011607 */
.L_x_4914:
[----:B------:R-:W-:-:S04]  /*6360*/  UIMAD UR14, UR14, UR15, UR15 ;  /* 0x0000000f0e0e72a4 */ /* 0x000fc8000f8e020f */
[----:B------:R-:W-:-:S04]  /*6370*/  UISETP.LT.AND UP0, UPT, UR11, UR14, UPT ;  /* 0x0000000e0b00728c */ /* 0x000fc8000bf01270 */
[----:B------:R-:W-:-:S12]  /*6380*/  USEL UR11, UR11, UR14, UP0 ;  /* 0x0000000e0b0b7287 */ /* 0x000fd80008000000 */
.L_x_4912:
[----:B------:R-:W-:-:S04]  /*6390*/  USHF.R.S32.HI UR6, URZ, 0x1f, UR11 ;  /* 0x0000001f3f067899 */ /* 0x000fc8000801140b */
[----:B------:R-:W-:-:S04]  /*63a0*/  ULEA.HI UR6, UR6, UR11, URZ, 0x6 ;  /* 0x0000000b06067291 */ /* 0x000fc8000f8f303f */
[----:B------:R-:W-:-:S04]  /*63b0*/  USHF.R.S32.HI UR6, URZ, 0x6, UR6 ;  /* 0x000000063f067899 */ /* 0x000fc80008011406 */
[----:B------:R-:W-:-:S04]  /*63c0*/  UISETP.LT.AND UP0, UPT, UR47, UR6, UPT ;  /* 0x000000062f00728c */ /* 0x000fc8000bf01270 */
[----:B------:R-:W-:-:S06]  /*63d0*/  USEL UR20, UR47, UR6, !UP0 ;  /* 0x000000062f147287 */ /* 0x000fcc000c000000 */
[----:B------:R-:W-:-:S13]  /*63e0*/  ISETP.GE.AND P1, PT, R8, UR20, PT ;  /* 0x0000001408007c0c */ /* 0x000fda000bf26270 */
[----:B------:R-:W-:Y:S05]  /*63f0*/  @!P1 BRA `(.L_x_4915) ;  /* 0x0000002800109947 */ /* 0x000fea0003800000 */
[----:B------:R-:W-:Y:S01]  /*6400*/  MOV R14, R6 ;  /* 0x00000006000e7202 */ /* 0x000fe20000000f00 */
[----:B------:R-:W-:Y:S01]  /*6410*/  IMAD.MOV.U32 R13, RZ, RZ, R5 ;  /* 0x000000ffff0d7224 */ /* 0x000fe200078e0005 */
[----:B------:R-:W-:Y:S01]  /*6420*/  UMOV UR27, UR38 ;  /* 0x00000026001b7c82 */ /* 0x000fe20008000000 */
[----:B------:R-:W-:Y:S01]  /*6430*/  ULDC UR24, c[0x0][0x9e4] ;  /* 0x0002790000187ab9 */ /* 0x000fe20000000800 */
[----:B------:R-:W-:Y:S01]  /*6440*/  ULDC UR22, c[0x0][0x9dc] ;  /* 0x0002770000167ab9 */ /* 0x000fe20000000800 */
[----:B------:R-:W-:Y:S01]  /*6450*/  ULDC UR25, c[0x0][0x9d8] ;  /* 0x0002760000197ab9 */ /* 0x000fe20000000800 */
[----:B------:R-:W-:Y:S01]  /*6460*/  ULDC UR23, c[0x0][0x988] ;  /* 0x0002620000177ab9 */ /* 0x000fe20000000800 */
[----:B------:R-:W-:-:S05]  /*6470*/  ULDC UR26, c[0x0][0x9e0] ;  /* 0x00027800001a7ab9 */ /* 0x000fca0000000800 */
.L_x_4934:
[----:B------:R-:W-:-:S04]  /*6480*/  UIADD3 UR38, UR27, 0x1, URZ ;  /* 0x000000011b267890 */ /* 0x000fc8000fffe03f */
[----:B------:R-:W-:-:S04]  /*6490*/  UISETP.NE.AND UP0, UPT, UR38, 0x2, UPT ;  /* 0x000000022600788c */ /* 0x000fc8000bf05270 */
[----:B------:R-:W-:Y:S02]  /*64a0*/  USEL UR6, URZ, 0x1, UP0 ;  /* 0x000000013f067887 */ /* 0x000fe40008000000 */
[----:B------:R-:W-:Y:S02]  /*64b0*/  USEL UR38, UR38, URZ, UP0 ;  /* 0x0000003f26267287 */ /* 0x000fe40008000000 */
[----:B------:R-:W-:Y:S01]  /*64c0*/  ULOP3.LUT UR37, UR37, UR6, URZ, 0x3c, !UPT ;  /* 0x0000000625257292 */ /* 0x000fe2000f8e3c3f */
[----:B012---:R-:W-:Y:S11]  /*64d0*/  @!P0 BRA `(.L_x_4916) ;  /* 0x0000000000048947 */ /* 0x007ff60003800000 */
[----:B------:R-:W-:Y:S01]  /*64e0*/  BPT.TRAP 0x1 ;  /* 0x000000040000795c */ /* 0x000fe20000300000 */
.L_x_4916:
[----:B------:R-:W-:Y:S01]  /*64f0*/  ULEA UR21, UR38, UR42, 0x3 ;  /* 0x0000002a26157291 */ /* 0x000fe2000f8e183f */
[----:B------:R-:W-:-:S05]  /*6500*/  IMAD.U32 R7, RZ, RZ, UR37 ;  /* 0x00000025ff077e24 */ /* 0x000fca000f8e00ff */
[----:B------:R-:W-:-:S04]  /*6510*/  SHF.L.U32 R7, R7, 0x1f, RZ ;  /* 0x0000001f07077819 */ /* 0x000fc800000006ff */
[----:B------:R0:W2:Y:S01]  /*6520*/  SYNCS.PHASECHK.TRANS64.TRYWAIT P1, [UR21+0x28c30], R7 ;  /* 0x028c3007ff0075a7 */ /* 0x0000a20008020155 */
[----:B------:R-:W-:Y:S05]  /*6530*/  @!P0 BRA `(.L_x_4917) ;  /* 0x0000000000048947 */ /* 0x000fea0003800000 */
[----:B------:R-:W-:Y:S01]  /*6540*/  BPT.TRAP 0x1 ;  /* 0x000000040000795c */ /* 0x000fe20000300000 */
.L_x_4917:
[----:B--2---:R-:W-:Y:S05]  /*6550*/  @P1 BRA `(.L_x_4918) ;  /* 0x0000000000081947 */ /* 0x004fea0003800000 */
[----:B------:R-:W2:Y:S02]  /*6560*/  SYNCS.PHASECHK.TRANS64.TRYWAIT P1, [UR21+0x28c30], R7 ;  /* 0x028c3007ff0075a7 */ /* 0x000ea40008020155 */
[----:B--2---:R-:W-:Y:S05]  /*6570*/  @!P1 BRA `(.L_x_4919) ;  /* 0x000000e800449947 */ /* 0x004fea0003800000 */
.L_x_4918:
[----:B------:R-:W-:Y:S01]  /*6580*/  R2UR UR18, R0 ;  /* 0x00000000001272ca */ /* 0x000fe200000e0000 */
[----:B-1----:R-:W-:Y:S01]  /*6590*/  WARPGROUP.ARRIVE ;  /* 0x00000000000079c5 */ /* 0x002fe20000000000 */
[----:B------:R-:W-:Y:S01]  /*65a0*/  UMOV UR19, 0x40000040 ;  /* 0x4000004000137882 */ /* 0x000fe20000000000 */
[----:B------:R-:W-:Y:S01]  /*65b0*/  UMOV UR7, 0x40000040 ;  /* 0x4000004000077882 */ /* 0x000fe20000000000 */
[----:B------:R-:W-:Y:S01]  /*65c0*/  UMOV UR11, 0x40000040 ;  /* 0x40000040000b7882 */ /* 0x000fe20000000000 */
[----:B------:R-:W-:-:S08]  /*65d0*/  UMOV UR15, 0x40000040 ;  /* 0x40000040000f7882 */ /* 0x000fd00000000000 */
[----:B------:R-:W-:-:S04]  /*65e0*/  ULEA UR18, UR38, UR18, 0x9 ;  /* 0x0000001226127291 */ /* 0x000fc8000f8e483f */
[----:B------:R-:W-:Y:S02]  /*65f0*/  UIADD3 UR6, UR18, 0x2, URZ ;  /* 0x0000000212067890 */ /* 0x000fe4000fffe03f */
[----:B------:R-:W-:Y:S02]  /*6600*/  UIADD3 UR10, UR18, 0x4, URZ ;  /* 0x00000004120a7890 */ /* 0x000fe4000fffe03f */
[----:B------:R-:W-:Y:S02]  /*6610*/  UIADD3 UR14, UR18, 0x6, URZ ;  /* 0x00000006120e7890 */ /* 0x000fe4000fffe03f */
        /* <DEDUP_REMOVED lines=13> */
.L_x_4920:
[----:B------:R-:W-:Y:S01]  /*66f0*/  UISETP.NE.AND UP1, UPT, UR51, URZ, UPT ;  /* 0x0000003f3300728c */ /* 0x000fe2000bf25270 */
[----:B------:R-:W-:Y:S01]  /*6700*/  FMUL.FTZ R197, R165, UR25 ;  /* 0x00000019a5c57c20 */ /* 0x000fe20008410000 */
[----:B------:R-:W-:Y:S01]  /*6710*/  VIADD R165, R185, UR44 ;  /* 0x0000002cb9a57c36 */ /* 0x000fe20008000000 */
[----:B------:R-:W1:Y:S01]  /*6720*/  LDC R9, c[0x0][0x2f0] ;  /* 0x0000bc00ff097b82 */ /* 0x000e620000000800 */
[----:B------:R-:W-:Y:S01]  /*6730*/  FMUL.FTZ R195, R161, UR25 ;  /* 0x00000019a1c37c20 */ /* 0x000fe20008410000 */
[----:B------:R-:W-:Y:S01]  /*6740*/  FMUL.FTZ R196, R164, UR25 ;  /* 0x00000019a4c47c20 */ /* 0x000fe20008410000 */
[----:B------:R-:W-:Y:S01]  /*6750*/  PLOP3.LUT P1, PT, PT, PT, UP1, 0x80, 0x0 ;  /* 0x000000000000781c */ /* 0x000fe20003f2f018 */
[----:B------:R-:W-:Y:S01]  /*6760*/  FMUL.FTZ R161, R179, UR25 ;  /* 0x00000019b3a17c20 */ /* 0x000fe20008410000 */
[----:B------:R-:W-:Y:S01]  /*6770*/  PLOP3.LUT P2, PT, PT, PT, UP1, 0x80, 0x0 ;  /* 0x000000000000781c */ /* 0x000fe20003f4f018 */
[----:B------:R-:W-:Y:S01]  /*6780*/  IMAD.SHL.U32 R179, R8, 0x40, RZ ;  /* 0x0000004008b37824 */ /* 0x000fe200078e00ff */
[----:B------:R-:W-:Y:S01]  /*6790*/  UISETP.NE.AND UP0, UPT, UR50, URZ, UPT ;  /* 0x0000003f3200728c */ /* 0x000fe2000bf05270 */
[----:B------:R-:W3:Y:S01]  /*67a0*/  LDC R12, c[0x0][0x288] ;  /* 0x0000a200ff0c7b82 */ /* 0x000ee20000000800 */
[----:B------:R-:W-:Y:S01]  /*67b0*/  @UP1 ULDC UR6, c[0x0][0x44c] ;  /* 0x0001130000061ab9 */ /* 0x000fe20000000800 */
[----:B------:R-:W-:Y:S01]  /*67c0*/  FMUL.FTZ R20, R158, UR25 ;  /* 0x000000199e147c20 */ /* 0x000fe20008410000 */
[----:B------:R-:W-:Y:S01]  /*67d0*/  FMUL.FTZ R21, R159, UR25 ;  /* 0x000000199f157c20 */ /* 0x000fe20008410000 */
[----:B------:R-:W-:Y:S01]  /*67e0*/  FMUL.FTZ R191, R152, UR25 ;  /* 0x0000001998bf7c20 */ /* 0x000fe20008410000 */
[----:B------:R-:W-:Y:S01]  /*67f0*/  FMUL.FTZ R5, R153, UR25 ;  /* 0x0000001999057c20 */ /* 0x000fe20008410000 */
[----:B------:R-:W-:Y:S01]  /*6800*/  FMUL.FTZ R158, R174, UR25 ;  /* 0x00000019ae9e7c20 */ /* 0x000fe20008410000 */
[----:B------:R-:W-:Y:S01]  /*6810*/  FMUL.FTZ R159, R175, UR25 ;  /* 0x00000019af9f7c20 */ /* 0x000fe20008410000 */
[----:B------:R-:W-:Y:S01]  /*6820*/  @P1 IMAD.HI.U32 R10, R165, UR6, RZ ;  /* 0x00000006a50a1c27 */ /* 0x000fe2000f8e00ff */
[----:B------:R-:W-:-:S03]  /*6830*/  @UP1 ULDC UR6, c[0x0][0x450] ;  /* 0x0001140000061ab9 */ /* 0x000fc60000000800 */
[----:B--2---:R-:W-:Y:S01]  /*6840*/  FMUL.FTZ R6, R154, UR25 ;  /* 0x000000199a067c20 */ /* 0x004fe20008410000 */
[----:B------:R-:W-:Y:S01]  /*6850*/  FMUL.FTZ R15, R155, UR25 ;  /* 0x000000199b0f7c20 */ /* 0x000fe20008410000 */
[----:B------:R-:W-:Y:S01]  /*6860*/  FMUL.FTZ R193, R156, UR25 ;  /* 0x000000199cc17c20 */ /* 0x000fe20008410000 */
[----:B------:R-:W-:Y:S01]  /*6870*/  @P2 SHF.R.U32.HI R165, RZ, UR6, R10 ;  /* 0x00000006ffa52c19 */ /* 0x000fe2000801160a */
[----:B------:R-:W-:Y:S01]  /*6880*/  UIADD3 UR6, UR21, 0x28c40, URZ ;  /* 0x00028c4015067890 */ /* 0x000fe2000fffe03f */
[----:B------:R-:W-:Y:S01]  /*6890*/  FMUL.FTZ R192, R157, UR25 ;  /* 0x000000199dc07c20 */ /* 0x000fe20008410000 */
[----:B------:R-:W-:Y:S01]  /*68a0*/  FMUL.FTZ R194, R160, UR25 ;  /* 0x00000019a0c27c20 */ /* 0x000fe20008410000 */
[----:B------:R-:W-:Y:S01]  /*68b0*/  FMUL.FTZ R152, R162, UR25 ;  /* 0x00000019a2987c20 */ /* 0x000fe20008410000 */
[----:B------:R-:W2:Y:S01]  /*68c0*/  SHFL.IDX PT, R164, R165, RZ, 0x1c1f ;  /* 0x001c1fffa5a47589 */ /* 0x000ea200000e0000 */
[----:B------:R-:W-:Y:S01]  /*68d0*/  UPRMT UR6, UR40, 0x654, UR6 ;  /* 0x0000065428067896 */ /* 0x000fe20008000006 */
[----:B------:R-:W-:Y:S01]  /*68e0*/  FMUL.FTZ R153, R163, UR25 ;  /* 0x00000019a3997c20 */ /* 0x000fe20008410000 */
[----:B------:R-:W-:Y:S01]  /*68f0*/  FMUL.FTZ R174, R176, UR25 ;  /* 0x00000019b0ae7c20 */ /* 0x000fe20008410000 */
[----:B------:R-:W-:Y:S01]  /*6900*/  FMUL.FTZ R175, R177, UR25 ;  /* 0x00000019b1af7c20 */ /* 0x000fe20008410000 */
[----:B------:R-:W-:Y:S01]  /*6910*/  IADD3 R10, -R2, 0x1, -R179 ;  /* 0x00000001020a7810 */ /* 0x000fe20007ffe9b3 */
        /* <DEDUP_REMOVED lines=13> */
[----:B------:R-:W-:Y:S01]  /*69f0*/  PLOP3.LUT P1, PT, PT, PT, UP0, 0x40, 0x0 ;  /* 0x000000000000781c */ /* 0x000fe20003f2e808 */
[----:B-1----:R-:W-:Y:S01]  /*6a00*/  IMAD R11, R9, UR49, R10 ;  /* 0x00000031090b7c24 */ /* 0x002fe2000f8e020a */
[----:B------:R-:W1:Y:S01]  /*6a10*/  MUFU.TANH R191, R191 ;  /* 0x000000bf00bf7308 */ /* 0x000e620000002400 */
[----:B------:R-:W-:Y:S01]  /*6a20*/  SYNCS.ARRIVE.TRANS64.RED.A1T0 RZ, [UR6], RZ ;  /* 0x000000ffffff79a7 */ /* 0x000fe20008100406 */
[----:B------:R-:W-:Y:S01]  /*6a30*/  ULOP3.LUT UR6, URZ, UR22, URZ, 0x33, !UPT ;  /* 0x000000163f067292 */ /* 0x000fe2000f8e333f */
[----:B---3--:R-:W-:-:S05]  /*6a40*/  IMAD.IADD R11, R11, 0x1, -R12 ;  /* 0x000000010b0b7824 */ /* 0x008fca00078e0a0c */
[----:B------:R-:W3:Y:S01]  /*6a50*/  MUFU.TANH R5, R5 ;  /* 0x0000000500057308 */ /* 0x000ee20000002400 */
[C---:B------:R-:W-:Y:S01]  /*6a60*/  IADD3 R181, R11.reuse, UR26, RZ ;  /* 0x0000001a0bb57c10 */ /* 0x040fe2000fffe0ff */
[----:B------:R-:W-:-:S04]  /*6a70*/  VIADD R183, R11, UR6 ;  /* 0x000000060bb77c36 */ /* 0x000fc80008000000 */
[----:B--2---:R-:W-:Y:S02]  /*6a80*/  IMAD.IADD R178, R181, 0x1, R164 ;  /* 0x00000001b5b27824 */ /* 0x004fe400078e02a4 */
[----:B------:R-:W2:Y:S01]  /*6a90*/  MUFU.TANH R6, R6 ;  /* 0x0000000600067308 */ /* 0x000ea20000002400 */
        /* <DEDUP_REMOVED lines=30> */
[----:B-1234-:R-:W-:Y:S05]  /*6c80*/  @P1 BRA `(.L_x_4921) ;  /* 0x00000000005c1947 */ /* 0x01efea0003800000 */
[----:B------:R-:W-:Y:S01]  /*6c90*/  IMAD R11, R9, UR49, R164 ;  /* 0x00000031090b7c24 */ /* 0x000fe2000f8e02a4 */
[----:B------:R-:W-:Y:S03]  /*6ca0*/  BSSY B0, `(.L_x_4922) ;  /* 0x0000011000007945 */ /* 0x000fe60003800000 */
[----:B------:R-:W-:-:S05]  /*6cb0*/  IMAD.IADD R164, R11, 0x1, -R12 ;  /* 0x000000010ba47824 */ /* 0x000fca00078e0a0c */
        /* <DEDUP_REMOVED lines=10> */
.L_x_4923:
[----:B------:R-:W-:-:S04]  /*6d60*/  MOV R166, UR24 ;  /* 0x0000001800a67c02 */ /* 0x000fc80008000f00 */
[----:B------:R-:W-:-:S13]  /*6d70*/  ISETP.NE.AND P1, PT, R166, 0x1, PT ;  /* 0x00000001a600780c */ /* 0x000fda0003f25270 */
[----:B------:R-:W1:Y:S02]  /*6d80*/  @P1 LDC.64 R10, c[0x0][0x9e8] ;  /* 0x00027a00ff0a1b82 */ /* 0x000e640000000a00 */
[----:B-1----:R-:W-:-:S05]  /*6d90*/  @P1 IMAD.HI.U32 R10, R164, R10, RZ ;  /* 0x0000000aa40a1227 */ /* 0x002fca00078e00ff */
[----:B------:R-:W-:-:S07]  /*6da0*/  @P1 SHF.R.U32.HI R164, RZ, R11, R10 ;  /* 0x0000000bffa41219 */ /* 0x000fce000001160a */
.L_x_4924:
[----:B------:R-:W-:Y:S05]  /*6db0*/  BSYNC B0 ;  /* 0x0000000000007941 */ /* 0x000fea0003800000 */
.L_x_4922:
[----:B------:R-:W-:-:S04]  /*6dc0*/  IMAD R11, R164, R166, -R179 ;  /* 0x000000a6a40b7224 */ /* 0x000fc800078e0ab3 */
[----:B------:R-:W-:-:S05]  /*6dd0*/  IMAD.IADD R11, R11, 0x1, -R2 ;  /* 0x000000010b0b7824 */ /* 0x000fca00078e0a02 */
[----:B------:R-:W-:Y:S02]  /*6de0*/  VIADDMNMX R178, R11, R166, R178, PT ;  /* 0x000000a60bb27246 */ /* 0x000fe400038001b2 */
[----:B------:R-:W-:-:S07]  /*6df0*/  VIMNMX R180, R180, R11, !PT ;  /* 0x0000000bb4b47248 */ /* 0x000fce0007fe0100 */
.L_x_4921:
[----:B------:R-:W-:Y:S01]  /*6e00*/  ISETP.GT.AND P1, PT, R8, -0x1, PT ;  /* 0xffffffff0800780c */ /* 0x000fe20003f24270 */
[----:B------:R1:W2:Y:S01]  /*6e10*/  SHFL.IDX PT, R10, R165, 0x1, 0x1c1f ;  /* 0x003c1f00a50a7f89 */ /* 0x0002a200000e0000 */
[----:B------:R-:W-:Y:S02]  /*6e20*/  UISETP.NE.AND UP0, UPT, UR50, URZ, UPT ;  /* 0x0000003f3200728c */ /* 0x000fe4000bf05270 */
[C---:B------:R-:W-:Y:S02]  /*6e30*/  ISETP.GT.AND P4, PT, R180.reuse, 0x1, P1 ;  /* 0x00000001b400780c */ /* 0x040fe40000f84270 */
[----:B------:R-:W-:Y:S02]  /*6e40*/  ISETP.GT.AND P5, PT, R180, RZ, P1 ;  /* 0x000000ffb400720c */ /* 0x000fe40000fa4270 */
[C---:B------:R-:W-:Y:S02]  /*6e50*/  ISETP.LT.OR P4, PT, R178.reuse, 0x2, P4 ;  /* 0x00000002b200780c */ /* 0x040fe40002781670 */
[----:B------:R-:W-:-:S02]  /*6e60*/  ISETP.LT.OR P5, PT, R178, 0x1, P5 ;  /* 0x00000001b200780c */ /* 0x000fc40002fa1670 */
[----:B------:R-:W-:Y:S02]  /*6e70*/  FSEL R164, R5, -INF , !P4 ;  /* 0xff80000005a47808 */ /* 0x000fe40006000000 */
[----:B------:R-:W-:Y:S02]  /*6e80*/  ISETP.GT.AND P4, PT, R180, 0x18, P1 ;  /* 0x00000018b400780c */ /* 0x000fe40000f84270 */
[----:B------:R-:W-:Y:S02]  /*6e90*/  FSEL R166, R191, -INF , !P5 ;  /* 0xff800000bfa67808 */ /* 0x000fe40006800000 */
[----:B------:R-:W-:Y:S02]  /*6ea0*/  ISETP.LT.OR P4, PT, R178, 0x19, P4 ;  /* 0x00000019b200780c */ /* 0x000fe40002781670 */
[C---:B------:R-:W-:Y:S02]  /*6eb0*/  ISETP.GT.AND P6, PT, R180.reuse, 0x8, P1 ;  /* 0x00000008b400780c */ /* 0x040fe40000fc4270 */
[----:B------:R-:W-:-:S02]  /*6ec0*/  ISETP.GT.AND P2, PT, R180, 0x9, P1 ;  /* 0x00000009b400780c */ /* 0x000fc40000f44270 */
[C---:B------:R-:W-:Y:S02]  /*6ed0*/  ISETP.GT.AND P3, PT, R180.reuse, 0x10, P1 ;  /* 0x00000010b400780c */ /* 0x040fe40000f64270 */
[----:B------:R-:W-:Y:S02]  /*6ee0*/  ISETP.GT.AND P5, PT, R180, 0x11, P1 ;  /* 0x00000011b400780c */ /* 0x000fe40000fa4270 */
[----:B0-----:R-:W-:Y:S02]  /*6ef0*/  FSEL R168, R196, -INF , !P4 ;  /* 0xff800000c4a87808 */ /* 0x001fe40006000000 */
[----:B------:R-:W-:Y:S02]  /*6f00*/  ISETP.GT.AND P4, PT, R180, 0x29, P1 ;  /* 0x00000029b400780c */ /* 0x000fe40000f84270 */
[C---:B------:R-:W-:Y:S02]  /*6f10*/  ISETP.LT.OR P6, PT, R178.reuse, 0x9, P6 ;  /* 0x00000009b200780c */ /* 0x040fe400037c1670 */
[----:B------:R-:W-:-:S02]  /*6f20*/  ISETP.LT.OR P2, PT, R178, 0xa, P2 ;  /* 0x0000000ab200780c */ /* 0x000fc40001741670 */
[C---:B------:R-:W-:Y:S02]  /*6f30*/  ISETP.LT.OR P3, PT, R178.reuse, 0x11, P3 ;  /* 0x00000011b200780c */ /* 0x040fe40001f61670 */
[C---:B------:R-:W-:Y:S02]  /*6f40*/  ISETP.LT.OR P5, PT, R178.reuse, 0x12, P5 ;  /* 0x00000012b200780c */ /* 0x040fe40002fa1670 */
[----:B------:R-:W-:Y:S02]  /*6f50*/  ISETP.LT.OR P4, PT, R178, 0x2a, P4 ;  /* 0x0000002ab200780c */ /* 0x000fe40002781670 */
[----:B------:R-:W-:Y:S02]  /*6f60*/  FSEL R193, R193, -INF , !P6 ;  /* 0xff800000c1c17808 */ /* 0x000fe40007000000 */
[----:B------:R-:W-:Y:S02]  /*6f70*/  FSEL R192, R192, -INF , !P2 ;  /* 0xff800000c0c07808 */ /* 0x000fe40005000000 */
[----:B-1----:R-:W-:-:S02]  /*6f80*/  FSEL R165, R194, -INF , !P3 ;  /* 0xff800000c2a57808 */ /* 0x002fc40005800000 */
[----:B------:R-:W-:Y:S02]  /*6f90*/  FSEL R167, R195, -INF , !P5 ;  /* 0xff800000c3a77808 */ /* 0x000fe40006800000 */
[C---:B------:R-:W-:Y:S02]  /*6fa0*/  ISETP.GT.AND P6, PT, R180.reuse, 0x19, P1 ;  /* 0x00000019b400780c */ /* 0x040fe40000fc4270 */
[C---:B------:R-:W-:Y:S02]  /*6fb0*/  ISETP.GT.AND P2, PT, R180.reuse, 0x20, P1 ;  /* 0x00000020b400780c */ /* 0x040fe40000f44270 */
[C---:B------:R-:W-:Y:S02]  /*6fc0*/  ISETP.GT.AND P3, PT, R180.reuse, 0x21, P1 ;  /* 0x00000021b400780c */ /* 0x040fe40000f64270 */
[----:B------:R-:W-:Y:S02]  /*6fd0*/  ISETP.GT.AND P5, PT, R180, 0x28, P1 ;  /* 0x00000028b400780c */ /* 0x000fe40000fa4270 */
[----:B------:R-:W-:-:S02]  /*6fe0*/  FSEL R173, R173, -INF , !P4 ;  /* 0xff800000adad7808 */ /* 0x000fc40006000000 */
[----:B------:R-:W-:Y:S02]  /*6ff0*/  PLOP3.LUT P4, PT, PT, PT, UP0, 0x40, 0x0 ;  /* 0x000000000000781c */ /* 0x000fe40003f8e808 */
[C---:B------:R-:W-:Y:S02]  /*7000*/  ISETP.LT.OR P6, PT, R178.reuse, 0x1a, P6 ;  /* 0x0000001ab200780c */ /* 0x040fe400037c1670 */
[C---:B------:R-:W-:Y:S02]  /*7010*/  ISETP.LT.OR P2, PT, R178.reuse, 0x21, P2 ;  /* 0x00000021b200780c */ /* 0x040fe40001741670 */
[C---:B------:R-:W-:Y:S02]  /*7020*/  ISETP.LT.OR P3, PT, R178.reuse, 0x22, P3 ;  /* 0x00000022b200780c */ /* 0x040fe40001f61670 */
[----:B------:R-:W-:Y:S02]  /*7030*/  ISETP.LT.OR P5, PT, R178, 0x29, P5 ;  /* 0x00000029b200780c */ /* 0x000fe40002fa1670 */
[----:B------:R-:W-:-:S02]  /*7040*/  FSEL R169, R197, -INF , !P6 ;  /* 0xff800000c5a97808 */ /* 0x000fc40007000000 */
[----:B------:R-:W-:Y:S02]  /*7050*/  FSEL R170, R198, -INF , !P2 ;  /* 0xff800000c6aa7808 */ /* 0x000fe40005000000 */
[----:B------:R-:W-:Y:S02]  /*7060*/  FSEL R171, R199, -INF , !P3 ;  /* 0xff800000c7ab7808 */ /* 0x000fe40005800000 */
[----:B------:R-:W-:Y:S02]  /*7070*/  FSEL R172, R172, -INF , !P5 ;  /* 0xff800000acac7808 */ /* 0x000fe40006800000 */
[C---:B------:R-:W-:Y:S02]  /*7080*/  ISETP.GT.AND P6, PT, R180.reuse, 0x30, P1 ;  /* 0x00000030b400780c */ /* 0x040fe40000fc4270 */
[C---:B------:R-:W-:Y:S02]  /*7090*/  ISETP.GT.AND P2, PT, R180.reuse, 0x31, P1 ;  /* 0x00000031b400780c */ /* 0x040fe40000f44270 */
[----:B------:R-:W-:-:S02]  /*70a0*/  ISETP.GT.AND P3, PT, R180, 0x38, P1 ;  /* 0x00000038b400780c */ /* 0x000fc40000f64270 */
[----:B------:R-:W-:Y:S01]  /*70b0*/  ISETP.GT.AND P5, PT, R180, 0x39, P1 ;  /* 0x00000039b400780c */ /* 0x000fe20000fa4270 */
[--C-:B--2---:R-:W-:Y:S01]  /*70c0*/  IMAD.IADD R180, R183, 0x1, R10.reuse ;  /* 0x00000001b7b47824 */ /* 0x104fe200078e020a */
[C---:B------:R-:W-:Y:S02]  /*70d0*/  ISETP.LT.OR P6, PT, R178.reuse, 0x31, P6 ;  /* 0x00000031b200780c */ /* 0x040fe400037c1670 */
[C---:B------:R-:W-:Y:S02]  /*70e0*/  ISETP.LT.OR P2, PT, R178.reuse, 0x32, P2 ;  /* 0x00000032b200780c */ /* 0x040fe40001741670 */
[C---:B------:R-:W-:Y:S02]  /*70f0*/  ISETP.LT.OR P3, PT, R178.reuse, 0x39, P3 ;  /* 0x00000039b200780c */ /* 0x040fe40001f61670 */
[----:B------:R-:W-:Y:S01]  /*7100*/  ISETP.LT.OR P5, PT, R178, 0x3a, P5 ;  /* 0x0000003ab200780c */ /* 0x000fe20002fa1670 */
[----:B------:R-:W-:Y:S01]  /*7110*/  IMAD.IADD R178, R181, 0x1, R10 ;  /* 0x00000001b5b27824 */ /* 0x000fe200078e020a */
[----:B------:R-:W-:-:S02]  /*7120*/  FSEL R174, R174, -INF , !P6 ;  /* 0xff800000aeae7808 */ /* 0x000fc40007000000 */
[----:B------:R-:W-:Y:S02]  /*7130*/  FSEL R175, R175, -INF , !P2 ;  /* 0xff800000afaf7808 */ /* 0x000fe40005000000 */
[----:B------:R-:W-:Y:S02]  /*7140*/  FSEL R176, R176, -INF , !P3 ;  /* 0xff800000b0b07808 */ /* 0x000fe40005800000 */
[----:B------:R-:W-:Y:S01]  /*7150*/  FSEL R177, R177, -INF , !P5 ;  /* 0xff800000b1b17808 */ /* 0x000fe20006800000 */
[----:B------:R-:W-:Y:S06]  /*7160*/  @P4 BRA `(.L_x_4925) ;  /* 0x00000000005c4947 */ /* 0x000fec0003800000 */
        /* <DEDUP_REMOVED lines=13> */
.L_x_4927:
[----:B------:R-:W-:-:S04]  /*7240*/  MOV R182, UR24 ;  /* 0x0000001800b67c02 */ /* 0x000fc80008000f00 */
[----:B------:R-:W-:-:S13]  /*7250*/  ISETP.NE.AND P2, PT, R182, 0x1, PT ;  /* 0x00000001b600780c */ /* 0x000fda0003f45270 */
[----:B------:R-:W0:Y:S02]  /*7260*/  @P2 LDC.64 R10, c[0x0][0x9e8] ;  /* 0x00027a00ff0a2b82 */ /* 0x000e240000000a00 */
[----:B0-----:R-:W-:-:S05]  /*7270*/  @P2 IMAD.HI.U32 R10, R5, R10, RZ ;  /* 0x0000000a050a2227 */ /* 0x001fca00078e00ff */
[----:B------:R-:W-:-:S07]  /*7280*/  @P2 SHF.R.U32.HI R5, RZ, R11, R10 ;  /* 0x0000000bff052219 */ /* 0x000fce000001160a */
.L_x_4928:
[----:B------:R-:W-:Y:S05]  /*7290*/  BSYNC B0 ;  /* 0x0000000000007941 */ /* 0x000fea0003800000 */
.L_x_4926:
[----:B------:R-:W-:-:S04]  /*72a0*/  IMAD R5, R5, R182, -R179 ;  /* 0x000000b605057224 */ /* 0x000fc800078e0ab3 */
[----:B------:R-:W-:-:S05]  /*72b0*/  IMAD.IADD R5, R5, 0x1, -R2 ;  /* 0x0000000105057824 */ /* 0x000fca00078e0a02 */
[----:B------:R-:W-:Y:S02]  /*72c0*/  VIADDMNMX R178, R5, R182, R178, PT ;  /* 0x000000b605b27246 */ /* 0x000fe400038001b2 */
[----:B------:R-:W-:-:S07]  /*72d0*/  VIMNMX R180, R180, R5, !PT ;  /* 0x00000005b4b47248 */ /* 0x000fce0007fe0100 */
.L_x_4925:
[----:B------:R-:W-:Y:S01]  /*72e0*/  FMNMX.FTZ R5, R166, R13, !PT ;  /* 0x0000000da6057209 */ /* 0x000fe20007810000 */
[----:B------:R-:W-:Y:S01]  /*72f0*/  UMOV UR10, UR23 ;  /* 0x00000017000a7c82 */ /* 0x000fe20008000000 */
[----:B------:R-:W-:Y:S01]  /*7300*/  ISETP.GT.AND P3, PT, R180, RZ, P1 ;  /* 0x000000ffb400720c */ /* 0x000fe20000f64270 */
[----:B------:R-:W-:Y:S01]  /*7310*/  IMAD.MOV R191, RZ, RZ, -R17 ;  /* 0x000000ffffbf7224 */ /* 0x000fe200078e0a11 */
[----:B------:R-:W-:Y:S02]  /*7320*/  FMNMX.FTZ R10, R164, R5, !PT ;  /* 0x00000005a40a7209 */ /* 0x000fe40007810000 */
[----:B------:R-:W-:Y:S02]  /*7330*/  ISETP.GT.AND P4, PT, R180, 0x1, P1 ;  /* 0x00000001b400780c */ /* 0x000fe40000f84270 */
[----:B------:R-:W-:Y:S02]  /*7340*/  FMNMX.FTZ R5, R193, R10, !PT ;  /* 0x0000000ac1057209 */ /* 0x000fe40007810000 */
[----:B------:R-:W-:-:S02]  /*7350*/  ISETP.LT.OR P3, PT, R178, 0x1, P3 ;  /* 0x00000001b200780c */ /* 0x000fc40001f61670 */
[----:B------:R-:W-:Y:S02]  /*7360*/  FMNMX.FTZ R10, R192, R5, !PT ;  /* 0x00000005c00a7209 */ /* 0x000fe40007810000 */
[----:B------:R-:W-:Y:S02]  /*7370*/  ISETP.GT.AND P6, PT, R180, 0x8, P1 ;  /* 0x00000008b400780c */ /* 0x000fe40000fc4270 */
[----:B------:R-:W-:Y:S02]  /*7380*/  FMNMX.FTZ R10, R165, R10, !PT ;  /* 0x0000000aa50a7209 */ /* 0x000fe40007810000 */
[----:B------:R-:W-:Y:S02]  /*7390*/  ISETP.LT.OR P4, PT, R178, 0x2, P4 ;  /* 0x00000002b200780c */ /* 0x000fe40002781670 */
[----:B------:R-:W-:Y:S02]  /*73a0*/  FMNMX.FTZ R5, R167, R10, !PT ;  /* 0x0000000aa7057209 */ /* 0x000fe40007810000 */
[----:B------:R-:W-:-:S02]  /*73b0*/  ISETP.GT.AND P2, PT, R180, 0x9, P1 ;  /* 0x00000009b400780c */ /* 0x000fc40000f44270 */
[----:B------:R-:W-:Y:S02]  /*73c0*/  FMNMX.FTZ R10, R168, R5, !PT ;  /* 0x00000005a80a7209 */ /* 0x000fe40007810000 */
[----:B------:R-:W-:Y:S02]  /*73d0*/  ISETP.LT.OR P6, PT, R178, 0x9, P6 ;  /* 0x00000009b200780c */ /* 0x000fe400037c1670 */
[----:B------:R-:W-:Y:S02]  /*73e0*/  FMNMX.FTZ R5, R169, R10, !PT ;  /* 0x0000000aa9057209 */ /* 0x000fe40007810000 */
[----:B------:R-:W-:Y:S02]  /*73f0*/  FSEL R15, R15, -INF , !P4 ;  /* 0xff8000000f0f7808 */ /* 0x000fe40006000000 */
        /* <DEDUP_REMOVED lines=9> */
[----:B------:R-:W-:Y:S02]  /*7490*/  FSEL R21, R21, -INF , !P2 ;  /* 0xff80000015157808 */ /* 0x000fe40005000000 */
[----:B------:R-:W-:Y:S02]  /*74a0*/  FMNMX.FTZ R5, R175, R10, !PT ;  /* 0x0000000aaf057209 */ /* 0x000fe40007810000 */
[----:B------:R-:W-:Y:S02]  /*74b0*/  ISETP.LT.OR P5, PT, R178, 0x11, P5 ;  /* 0x00000011b200780c */ /* 0x000fe40002fa1670 */
[----:B------:R-:W-:Y:S02]  /*74c0*/  FMNMX.FTZ R10, R176, R5, !PT ;  /* 0x00000005b00a7209 */ /* 0x000fe40007810000 */
[----:B------:R-:W-:-:S02]  /*74d0*/  ISETP.GT.AND P6, PT, R180, 0x18, P1 ;  /* 0x00000018b400780c */ /* 0x000fc40000fc4270 */
[----:B------:R-:W-:Y:S02]  /*74e0*/  FMNMX.FTZ R10, R177, R10, !PT ;  /* 0x0000000ab10a7209 */ /* 0x000fe40007810000 */
[----:B------:R-:W-:Y:S02]  /*74f0*/  ISETP.LT.OR P4, PT, R178, 0x12, P4 ;  /* 0x00000012b200780c */ /* 0x000fe40002781670 */
[----:B------:R-:W-:Y:S01]  /*7500*/  FSEL R152, R152, -INF , !P5 ;  /* 0xff80000098987808 */ /* 0x000fe20006800000 */
[----:B------:R-:W0:Y:S01]  /*7510*/  SHFL.BFLY PT, R5, R10, 0x2, 0x1f ;  /* 0x0c401f000a057f89 */ /* 0x000e2200000e0000 */
[----:B------:R-:W-:Y:S02]  /*7520*/  ISETP.GT.AND P2, PT, R180, 0x19, P1 ;  /* 0x00000019b400780c */ /* 0x000fe40000f44270 */
[----:B------:R-:W-:Y:S02]  /*7530*/  ISETP.LT.OR P6, PT, R178, 0x19, P6 ;  /* 0x00000019b200780c */ /* 0x000fe400037c1670 */
[----:B------:R-:W-:-:S02]  /*7540*/  FSEL R153, R153, -INF , !P4 ;  /* 0xff80000099997808 */ /* 0x000fc40006000000 */
[----:B------:R-:W-:Y:S02]  /*7550*/  ISETP.GT.AND P5, PT, R180, 0x21, P1 ;  /* 0x00000021b400780c */ /* 0x000fe40000fa4270 */
[----:B------:R-:W-:Y:S02]  /*7560*/  FSEL R154, R154, -INF , !P6 ;  /* 0xff8000009a9a7808 */ /* 0x000fe40007000000 */
[C---:B------:R-:W-:Y:S02]  /*7570*/  ISETP.LT.OR P2, PT, R178.reuse, 0x1a, P2 ;  /* 0x0000001ab200780c */ /* 0x040fe40001741670 */
[----:B------:R-:W-:Y:S02]  /*7580*/  ISETP.LT.OR P5, PT, R178, 0x22, P5 ;  /* 0x00000022b200780c */ /* 0x000fe40002fa1670 */
[----:B------:R-:W-:Y:S02]  /*7590*/  FSEL R155, R155, -INF , !P2 ;  /* 0xff8000009b9b7808 */ /* 0x000fe40005000000 */
[----:B------:R-:W-:-:S02]  /*75a0*/  ISETP.GT.AND P4, PT, R180, 0x28, P1 ;  /* 0x00000028b400780c */ /* 0x000fc40000f84270 */
[----:B------:R-:W-:Y:S02]  /*75b0*/  ISETP.GT.AND P6, PT, R180, 0x29, P1 ;  /* 0x00000029b400780c */ /* 0x000fe40000fc4270 */
[----:B------:R-:W-:Y:S02]  /*75c0*/  ISETP.LT.OR P4, PT, R178, 0x29, P4 ;  /* 0x00000029b200780c */ /* 0x000fe40002781670 */
[----:B------:R-:W-:Y:S02]  /*75d0*/  ISETP.GT.AND P2, PT, R180, 0x30, P1 ;  /* 0x00000030b400780c */ /* 0x000fe40000f44270 */
[----:B0-----:R-:W-:Y:S02]  /*75e0*/  FMNMX.FTZ R11, R10, R5, !PT ;  /* 0x000000050a0b7209 */ /* 0x001fe40007810000 */
[----:B------:R-:W-:Y:S02]  /*75f0*/  FSEL R158, R158, -INF , !P4 ;  /* 0xff8000009e9e7808 */ /* 0x000fe40006000000 */
[C---:B------:R-:W-:Y:S01]  /*7600*/  ISETP.LT.OR P6, PT, R178.reuse, 0x2a, P6 ;  /* 0x0000002ab200780c */ /* 0x040fe200037c1670 */
[----:B------:R-:W0:Y:S01]  /*7610*/  SHFL.BFLY PT, R182, R11, 0x1, 0x1f ;  /* 0x0c201f000bb67f89 */ /* 0x000e2200000e0000 */
[----:B------:R-:W-:-:S02]  /*7620*/  ISETP.LT.OR P2, PT, R178, 0x31, P2 ;  /* 0x00000031b200780c */ /* 0x000fc40001741670 */
[----:B------:R-:W-:Y:S02]  /*7630*/  ISETP.GT.AND P4, PT, R180, 0x38, P1 ;  /* 0x00000038b400780c */ /* 0x000fe40000f84270 */
[----:B------:R-:W-:Y:S02]  /*7640*/  FSEL R160, R160, -INF , !P2 ;  /* 0xff800000a0a07808 */ /* 0x000fe40005000000 */
[----:B------:R-:W-:Y:S02]  /*7650*/  ISETP.LT.OR P4, PT, R178, 0x39, P4 ;  /* 0x00000039b200780c */ /* 0x000fe40002781670 */
[----:B0-----:R-:W-:Y:S02]  /*7660*/  FMNMX.FTZ R5, R11, R182, !PT ;  /* 0x000000b60b057209 */ /* 0x001fe40007810000 */
[----:B------:R-:W-:Y:S02]  /*7670*/  FSEL R11, R6, -INF , !P3 ;  /* 0xff800000060b7808 */ /* 0x000fe40005800000 */
[----:B------:R-:W-:Y:S01]  /*7680*/  ISETP.GT.AND P3, PT, R180, 0x20, P1 ;  /* 0x00000020b400780c */ /* 0x000fe20000f64270 */
[----:B------:R-:W-:Y:S01]  /*7690*/  FMUL.FTZ R181, R5, UR10 ;  /* 0x0000000a05b57c20 */ /* 0x000fe20008410000 */
[----:B------:R-:W-:-:S02]  /*76a0*/  FMNMX.FTZ R6, R11, R14, !PT ;  /* 0x0000000e0b067209 */ /* 0x000fc40007810000 */
[----:B------:R-:W-:Y:S02]  /*76b0*/  ISETP.LT.OR P3, PT, R178, 0x21, P3 ;  /* 0x00000021b200780c */ /* 0x000fe40001f61670 */
[----:B------:R-:W-:Y:S02]  /*76c0*/  FMNMX.FTZ R179, R15, R6, !PT ;  /* 0x000000060fb37209 */ /* 0x000fe40007810000 */
[----:B------:R-:W-:Y:S02]  /*76d0*/  FSEL R156, R156, -INF , !P3 ;  /* 0xff8000009c9c7808 */ /* 0x000fe40005800000 */
[----:B------:R-:W-:Y:S02]  /*76e0*/  FMNMX.FTZ R6, R20, R179, !PT ;  /* 0x000000b314067209 */ /* 0x000fe40007810000 */
[----:B------:R-:W-:Y:S02]  /*76f0*/  FSETP.NEU.FTZ.AND P3, PT, R5, -INF , PT ;  /* 0xff8000000500780b */ /* 0x000fe40003f7d000 */
[----:B------:R-:W-:-:S02]  /*7700*/  FMNMX.FTZ R179, R21, R6, !PT ;  /* 0x0000000615b37209 */ /* 0x000fc40007810000 */
[----:B------:R-:W-:Y:S02]  /*7710*/  FSEL R181, R181, RZ, P3 ;  /* 0x000000ffb5b57208 */ /* 0x000fe40001800000 */
[----:B------:R-:W-:-:S03]  /*7720*/  FMNMX.FTZ R6, R152, R179, !PT ;  /* 0x000000b398067209 */ /* 0x000fc60007810000 */
[--C-:B------:R-:W-:Y:S01]  /*7730*/  FFMA.FTZ R10, R166, UR10, -R181.reuse ;  /* 0x0000000aa60a7c23 */ /* 0x100fe200080108b5 */
[----:B------:R-:W-:Y:S01]  /*7740*/  FMNMX.FTZ R179, R153, R6, !PT ;  /* 0x0000000699b37209 */ /* 0x000fe20007810000 */
[--C-:B------:R-:W-:Y:S01]  /*7750*/  FFMA.FTZ R173, R173, UR10, -R181.reuse ;  /* 0x0000000aadad7c23 */ /* 0x100fe200080108b5 */
[----:B------:R-:W-:Y:S01]  /*7760*/  FSEL R166, R162, -INF , !P4 ;  /* 0xff800000a2a67808 */ /* 0x000fe20006000000 */
[----:B------:R-:W-:Y:S01]  /*7770*/  FFMA.FTZ R162, R192, UR10, -R181 ;  /* 0x0000000ac0a27c23 */ /* 0x000fe200080108b5 */
[----:B------:R-:W-:Y:S01]  /*7780*/  FMNMX.FTZ R6, R154, R179, !PT ;  /* 0x000000b39a067209 */ /* 0x000fe20007810000 */
[----:B------:R-:W-:Y:S01]  /*7790*/  MUFU.EX2 R10, R10 ;  /* 0x0000000a000a7308 */ /* 0x000fe20000000800 */
[----:B------:R-:W-:Y:S02]  /*77a0*/  FSEL R179, R157, -INF , !P5 ;  /* 0xff8000009db37808 */ /* 0x000fe40006800000 */
[----:B------:R-:W-:Y:S02]  /*77b0*/  FMNMX.FTZ R157, R155, R6, !PT ;  /* 0x000000069b9d7209 */ /* 0x000fe40007810000 */
[----:B------:R-:W-:-:S02]  /*77c0*/  ISETP.GT.AND P5, PT, R180, 0x31, P1 ;  /* 0x00000031b400780c */ /* 0x000fc40000fa4270 */
[----:B------:R-:W-:Y:S01]  /*77d0*/  FMNMX.FTZ R6, R156, R157, !PT ;  /* 0x0000009d9c067209 */ /* 0x000fe20007810000 */
[--C-:B------:R-:W-:Y:S01]  /*77e0*/  FFMA.FTZ R157, R164, UR10, -R181.reuse ;  /* 0x0000000aa49d7c23 */ /* 0x100fe200080108b5 */
[----:B------:R-:W-:Y:S01]  /*77f0*/  FSEL R164, R159, -INF , !P6 ;  /* 0xff8000009fa47808 */ /* 0x000fe20007000000 */
[----:B------:R-:W-:Y:S01]  /*7800*/  FFMA.FTZ R159, R193, UR10, -R181 ;  /* 0x0000000ac19f7c23 */ /* 0x000fe200080108b5 */
[----:B------:R-:W-:Y:S01]  /*7810*/  FMNMX.FTZ R183, R179, R6, !PT ;  /* 0x00000006b3b77209 */ /* 0x000fe20007810000 */
[----:B------:R-:W-:Y:S01]  /*7820*/  MUFU.EX2 R162, R162 ;  /* 0x000000a200a27308 */ /* 0x000fe20000000800 */
[----:B------:R-:W-:Y:S02]  /*7830*/  ISETP.LT.OR P5, PT, R178, 0x32, P5 ;  /* 0x00000032b200780c */ /* 0x000fe40002fa1670 */
[----:B------:R-:W-:Y:S02]  /*7840*/  FMNMX.FTZ R183, R158, R183, !PT ;  /* 0x000000b79eb77209 */ /* 0x000fe40007810000 */
[----:B------:R-:W-:-:S02]  /*7850*/  ISETP.GT.AND P1, PT, R180, 0x39, P1 ;  /* 0x00000039b400780c */ /* 0x000fc40000f24270 */
[----:B------:R-:W-:Y:S01]  /*7860*/  FMNMX.FTZ R183, R164, R183, !PT ;  /* 0x000000b7a4b77209 */ /* 0x000fe20007810000 */
[----:B------:R-:W-:Y:S01]  /*7870*/  MUFU.EX2 R157, R157 ;  /* 0x0000009d009d7308 */ /* 0x000fe20000000800 */
[----:B------:R-:W-:Y:S02]  /*7880*/  FSEL R161, R161, -INF , !P5 ;  /* 0xff800000a1a17808 */ /* 0x000fe40006800000 */
[----:B------:R-:W-:Y:S02]  /*7890*/  FMNMX.FTZ R6, R160, R183, !PT ;  /* 0x000000b7a0067209 */ /* 0x000fe40007810000 */
[----:B------:R-:W-:Y:S01]  /*78a0*/  ISETP.LT.OR P1, PT, R178, 0x3a, P1 ;  /* 0x0000003ab200780c */ /* 0x000fe20000f21670 */
[--C-:B------:R-:W-:Y:S01]  /*78b0*/  FFMA.FTZ R178, R167, UR10, -R181.reuse ;  /* 0x0000000aa7b27c23 */ /* 0x100fe200080108b5 */
[----:B------:R-:W-:Y:S01]  /*78c0*/  FMNMX.FTZ R183, R161, R6, !PT ;  /* 0x00000006a1b77209 */ /* 0x000fe20007810000 */
[----:B------:R-:W-:Y:S01]  /*78d0*/  MUFU.EX2 R159, R159 ;  /* 0x0000009f009f7308 */ /* 0x000fe20000000800 */
[----:B------:R-:W-:Y:S01]  /*78e0*/  FSEL R180, R163, -INF , !P1 ;  /* 0xff800000a3b47808 */ /* 0x000fe20004800000 */
[--C-:B------:R-:W-:Y:S01]  /*78f0*/  FFMA.FTZ R163, R165, UR10, -R181.reuse ;  /* 0x0000000aa5a37c23 */ /* 0x100fe200080108b5 */
[----:B------:R-:W-:Y:S01]  /*7900*/  FMNMX.FTZ R183, R166, R183, !PT ;  /* 0x000000b7a6b77209 */ /* 0x000fe20007810000 */
[--C-:B------:R-:W-:Y:S01]  /*7910*/  FFMA.FTZ R165, R168, UR10, -R181.reuse ;  /* 0x0000000aa8a57c23 */ /* 0x100fe200080108b5 */
[--C-:B------:R-:W-:Y:S01]  /*7920*/  FFMA.FTZ R168, R169, UR10, -R181.reuse ;  /* 0x0000000aa9a87c23 */ /* 0x100fe200080108b5 */
[--C-:B------:R-:W-:Y:S01]  /*7930*/  FFMA.FTZ R169, R172, UR10, -R181.reuse ;  /* 0x0000000aaca97c23 */ /* 0x100fe200080108b5 */
[----:B------:R-:W-:Y:S01]  /*7940*/  FMNMX.FTZ R183, R180, R183, !PT ;  /* 0x000000b7b4b77209 */ /* 0x000fe20007810000 */
[----:B------:R-:W-:Y:S01]  /*7950*/  MUFU.EX2 R163, R163 ;  /* 0x000000a300a37308 */ /* 0x000fe20000000800 */
[----:B------:R-:W-:Y:S01]  /*7960*/  FSEL R172, R5, RZ, P3 ;  /* 0x000000ff05ac7208 */ /* 0x000fe20001800000 */
[--C-:B------:R-:W-:Y:S01]  /*7970*/  FFMA.FTZ R167, R170, UR10, -R181.reuse ;  /* 0x0000000aaaa77c23 */ /* 0x100fe200080108b5 */
[--C-:B------:R-:W-:Y:S01]  /*7980*/  FFMA.FTZ R170, R171, UR10, -R181.reuse ;  /* 0x0000000aabaa7c23 */ /* 0x100fe200080108b5 */
[----:B------:R-:W0:Y:S01]  /*7990*/  SHFL.BFLY PT, R6, R183, 0x2, 0x1f ;  /* 0x0c401f00b7067f89 */ /* 0x000e2200000e0000 */
[----:B------:R-:W-:Y:S01]  /*79a0*/  FFMA.FTZ R171, R174, UR10, -R181 ;  /* 0x0000000aaeab7c23 */ /* 0x000fe200080108b5 */
[----:B------:R-:W-:Y:S01]  /*79b0*/  FADD.FTZ R13, -R172, R13 ;  /* 0x0000000dac0d7221 */ /* 0x000fe20000010100 */
[--C-:B------:R-:W-:Y:S01]  /*79c0*/  FFMA.FTZ R174, R175, UR10, -R181.reuse ;  /* 0x0000000aafae7c23 */ /* 0x100fe200080108b5 */
[----:B------:R-:W-:Y:S01]  /*79d0*/  MUFU.EX2 R178, R178 ;  /* 0x000000b200b27308 */ /* 0x000fe20000000800 */
[--C-:B------:R-:W-:Y:S01]  /*79e0*/  FFMA.FTZ R175, R176, UR10, -R181.reuse ;  /* 0x0000000ab0af7c23 */ /* 0x100fe200080108b5 */
[----:B------:R-:W-:Y:S01]  /*79f0*/  FMUL.FTZ R13, R13, UR10 ;  /* 0x0000000a0d0d7c20 */ /* 0x000fe20008410000 */
[----:B------:R-:W-:Y:S01]  /*7a00*/  FFMA.FTZ R176, R177, UR10, -R181 ;  /* 0x0000000ab1b07c23 */ /* 0x000fe200080108b5 */
[----:B------:R-:W-:-:S04]  /*7a10*/  ISETP.NE.AND P1, PT, R2, R191, PT ;  /* 0x000000bf0200720c */ /* 0x000fc80003f25270 */
[----:B------:R-:W1:Y:S08]  /*7a20*/  MUFU.EX2 R13, R13 ;  /* 0x0000000d000d7308 */ /* 0x000e700000000800 */
[----:B------:R-:W2:Y:S01]  /*7a30*/  MUFU.EX2 R165, R165 ;  /* 0x000000a500a57308 */ /* 0x000ea20000000800 */
[----:B0-----:R-:W-:-:S07]  /*7a40*/  FMNMX.FTZ R6, R183, R6, !PT ;  /* 0x00000006b7067209 */ /* 0x001fce0007810000 */
[----:B------:R-:W0:Y:S01]  /*7a50*/  MUFU.EX2 R168, R168 ;  /* 0x000000a800a87308 */ /* 0x000e220000000800 */
[----:B------:R-:W3:Y:S01]  /*7a60*/  SHFL.BFLY PT, R183, R6, 0x1, 0x1f ;  /* 0x0c201f0006b77f89 */ /* 0x000ee200000e0000 */
[----:B-1----:R-:W-:Y:S01]  /*7a70*/  FFMA.FTZ R182, R13, R3, R10 ;  /* 0x000000030db67223 */ /* 0x002fe2000001000a */
[-C--:B------:R-:W-:Y:S01]  /*7a80*/  FMUL.FTZ R24, R24, R13.reuse ;  /* 0x0000000d18187220 */ /* 0x080fe20000410000 */
[-C--:B------:R-:W-:Y:S01]  /*7a90*/  FMUL.FTZ R25, R25, R13.reuse ;  /* 0x0000000d19197220 */ /* 0x080fe20000410000 */
[-C--:B------:R-:W-:Y:S01]  /*7aa0*/  FMUL.FTZ R28, R28, R13.reuse ;  /* 0x0000000d1c1c7220 */ /* 0x080fe20000410000 */
[----:B------:R-:W-:Y:S01]  /*7ab0*/  FADD.FTZ R182, R157, R182 ;  /* 0x000000b69db67221 */ /* 0x000fe20000010000 */
[-C--:B------:R-:W-:Y:S01]  /*7ac0*/  FMUL.FTZ R29, R29, R13.reuse ;  /* 0x0000000d1d1d7220 */ /* 0x080fe20000410000 */
[----:B------:R-:W-:Y:S01]  /*7ad0*/  MUFU.EX2 R172, R173 ;  /* 0x000000ad00ac7308 */ /* 0x000fe20000000800 */
[-C--:B------:R-:W-:Y:S01]  /*7ae0*/  FMUL.FTZ R32, R32, R13.reuse ;  /* 0x0000000d20207220 */ /* 0x080fe20000410000 */
[----:B------:R-:W-:Y:S01]  /*7af0*/  FADD.FTZ R177, R159, R182 ;  /* 0x000000b69fb17221 */ /* 0x000fe20000010000 */
[-C--:B------:R-:W-:Y:S01]  /*7b00*/  FMUL.FTZ R33, R33, R13.reuse ;  /* 0x0000000d21217220 */ /* 0x080fe20000410000 */
[-C--:B------:R-:W-:Y:S01]  /*7b10*/  FMUL.FTZ R36, R36, R13.reuse ;  /* 0x0000000d24247220 */ /* 0x080fe20000410000 */
[-C--:B------:R-:W-:Y:S01]  /*7b20*/  FMUL.FTZ R37, R37, R13.reuse ;  /* 0x0000000d25257220 */ /* 0x080fe20000410000 */
[----:B------:R-:W-:Y:S01]  /*7b30*/  FADD.FTZ R182, R162, R177 ;  /* 0x000000b1a2b67221 */ /* 0x000fe20000010000 */
[----:B------:R-:W-:Y:S01]  /*7b40*/  IMAD.U32 R177, RZ, RZ, UR27 ;  /* 0x0000001bffb17e24 */ /* 0x000fe2000f8e00ff */
[----:B------:R1:W-:Y:S01]  /*7b50*/  MUFU.EX2 R173, R175 ;  /* 0x000000af00ad7308 */ /* 0x0003e20000000800 */
[----:B------:R-:W-:Y:S01]  /*7b60*/  FMUL.FTZ R40, R40, R13 ;  /* 0x0000000d28287220 */ /* 0x000fe20000410000 */
[----:B------:R-:W-:Y:S01]  /*7b70*/  FADD.FTZ R181, R163, R182 ;  /* 0x000000b6a3b57221 */ /* 0x000fe20000010000 */
[----:B------:R-:W-:-:S02]  /*7b80*/  @!P1 IMAD R177, R177, 0x40, R16 ;  /* 0x00000040b1b19824 */ /* 0x000fc400078e0210 */
[-C--:B------:R-:W-:Y:S01]  /*7b90*/  FMUL.FTZ R41, R41, R13.reuse ;  /* 0x0000000d29297220 */ /* 0x080fe20000410000 */
[-C--:B------:R-:W-:Y:S01]  /*7ba0*/  FMUL.FTZ R44, R44, R13.reuse ;  /* 0x0000000d2c2c7220 */ /* 0x080fe20000410000 */
[-C--:B------:R-:W-:Y:S01]  /*7bb0*/  FMUL.FTZ R45, R45, R13.reuse ;  /* 0x0000000d2d2d7220 */ /* 0x080fe20000410000 */
[----:B------:R-:W-:Y:S01]  /*7bc0*/  FMUL.FTZ R48, R48, R13 ;  /* 0x0000000d30307220 */ /* 0x000fe20000410000 */
[----:B------:R-:W4:Y:S01]  /*7bd0*/  MUFU.EX2 R167, R167 ;  /* 0x000000a700a77308 */ /* 0x000f220000000800 */
[----:B---3--:R-:W-:Y:S01]  /*7be0*/  FMNMX.FTZ R6, R6, R183, !PT ;  /* 0x000000b706067209 */ /* 0x008fe20007810000 */
[-C--:B------:R-:W-:Y:S01]  /*7bf0*/  FMUL.FTZ R49, R49, R13.reuse ;  /* 0x0000000d31317220 */ /* 0x080fe20000410000 */
[----:B------:R-:W-:Y:S01]  /*7c00*/  @!P1 LEA R177, R177, UR42, 0x2 ;  /* 0x0000002ab1b19c11 */ /* 0x000fe2000f8e10ff */
[-C--:B------:R-:W-:Y:S01]  /*7c10*/  FMUL.FTZ R52, R52, R13.reuse ;  /* 0x0000000d34347220 */ /* 0x080fe20000410000 */
[C---:B------:R-:W-:Y:S01]  /*7c20*/  FSETP.NEU.FTZ.AND P2, PT, R6.reuse, -INF , PT ;  /* 0xff8000000600780b */ /* 0x040fe20003f5d000 */
[C---:B------:R-:W-:Y:S01]  /*7c30*/  FMUL.FTZ R3, R6.reuse, UR10 ;  /* 0x0000000a06037c20 */ /* 0x040fe20008410000 */
[-C--:B------:R-:W-:Y:S01]  /*7c40*/  FMUL.FTZ R53, R53, R13.reuse ;  /* 0x0000000d35357220 */ /* 0x080fe20000410000 */
[----:B------:R-:W3:Y:S01]  /*7c50*/  MUFU.EX2 R170, R170 ;  /* 0x000000aa00aa7308 */ /* 0x000ee20000000800 */
[----:B-1----:R-:W-:Y:S01]  /*7c60*/  FSEL R175, R6, RZ, P2 ;  /* 0x000000ff06af7208 */ /* 0x002fe20001000000 */
[----:B------:R1:W-:Y:S01]  /*7c70*/  @!P1 STS [R177+0x28800], R13 ;  /* 0x0288000db1009388 */ /* 0x0003e20000000800 */
[----:B------:R-:W-:Y:S01]  /*7c80*/  FSEL R3, R3, RZ, P2 ;  /* 0x000000ff03037208 */ /* 0x000fe20001000000 */
[-C--:B------:R-:W-:Y:S01]  /*7c90*/  FMUL.FTZ R56, R56, R13.reuse ;  /* 0x0000000d38387220 */ /* 0x080fe20000410000 */
[-C--:B------:R-:W-:Y:S01]  /*7ca0*/  FMUL.FTZ R57, R57, R13.reuse ;  /* 0x0000000d39397220 */ /* 0x080fe20000410000 */
[----:B------:R-:W-:Y:S01]  /*7cb0*/  FADD.FTZ R175, -R175, R14 ;  /* 0x0000000eafaf7221 */ /* 0x000fe20000010100 */
[----:B------:R-:W-:Y:S01]  /*7cc0*/  FADD.FTZ R14, R178, R181 ;  /* 0x000000b5b20e7221 */ /* 0x000fe20000010000 */
[----:B------:R-:W5:Y:S01]  /*7cd0*/  MUFU.EX2 R169, R169 ;  /* 0x000000a900a97308 */ /* 0x000f620000000800 */
[--C-:B------:R-:W-:Y:S01]  /*7ce0*/  FFMA.FTZ R182, R15, UR10, -R3.reuse ;  /* 0x0000000a0fb67c23 */ /* 0x100fe20008010803 */
[--C-:B------:R-:W-:Y:S01]  /*7cf0*/  FFMA.FTZ R11, R11, UR10, -R3.reuse ;  /* 0x0000000a0b0b7c23 */ /* 0x100fe20008010803 */
[----:B--2---:R-:W-:Y:S01]  /*7d00*/  FADD.FTZ R15, R165, R14 ;  /* 0x0000000ea50f7221 */ /* 0x004fe20000010000 */
[----:B------:R-:W-:Y:S01]  /*7d10*/  FMUL.FTZ R14, R175, UR10 ;  /* 0x0000000aaf0e7c20 */ /* 0x000fe20008410000 */
[--C-:B------:R-:W-:Y:S01]  /*7d20*/  FFMA.FTZ R175, R152, UR10, -R3.reuse ;  /* 0x0000000a98af7c23 */ /* 0x100fe20008010803 */
[----:B------:R-:W-:Y:S01]  /*7d30*/  FFMA.FTZ R181, R20, UR10, -R3 ;  /* 0x0000000a14b57c23 */ /* 0x000fe20008010803 */
[----:B0-----:R-:W-:Y:S01]  /*7d40*/  FADD.FTZ R152, R168, R15 ;  /* 0x0000000fa8987221 */ /* 0x001fe20000010000 */
[----:B------:R-:W0:Y:S01]  /*7d50*/  MUFU.EX2 R171, R171 ;  /* 0x000000ab00ab7308 */ /* 0x000e220000000800 */
[--C-:B------:R-:W-:Y:S01]  /*7d60*/  FFMA.FTZ R20, R21, UR10, -R3.reuse ;  /* 0x0000000a15147c23 */ /* 0x100fe20008010803 */
[--C-:B------:R-:W-:Y:S01]  /*7d70*/  FFMA.FTZ R153, R153, UR10, -R3.reuse ;  /* 0x0000000a99997c23 */ /* 0x100fe20008010803 */
[----:B----4-:R-:W-:Y:S01]  /*7d80*/  FADD.FTZ R15, R167, R152 ;  /* 0x00000098a70f7221 */ /* 0x010fe20000010000 */
[--C-:B------:R-:W-:Y:S01]  /*7d90*/  FFMA.FTZ R183, R154, UR10, -R3.reuse ;  /* 0x0000000a9ab77c23 */ /* 0x100fe20008010803 */
[--C-:B------:R-:W-:Y:S01]  /*7da0*/  FFMA.FTZ R191, R155, UR10, -R3.reuse ;  /* 0x0000000a9bbf7c23 */ /* 0x100fe20008010803 */
[----:B------:R-:W-:Y:S01]  /*7db0*/  FFMA.FTZ R192, R156, UR10, -R3 ;  /* 0x0000000a9cc07c23 */ /* 0x000fe20008010803 */
[----:B---3--:R-:W-:Y:S01]  /*7dc0*/  FADD.FTZ R152, R170, R15 ;  /* 0x0000000faa987221 */ /* 0x008fe20000010000 */
[----:B------:R-:W2:Y:S01]  /*7dd0*/  MUFU.EX2 R174, R174 ;  /* 0x000000ae00ae7308 */ /* 0x000ea20000000800 */
[--C-:B------:R-:W-:Y:S01]  /*7de0*/  FFMA.FTZ R179, R179, UR10, -R3.reuse ;  /* 0x0000000ab3b37c23 */ /* 0x100fe20008010803 */
[--C-:B------:R-:W-:Y:S01]  /*7df0*/  FFMA.FTZ R193, R158, UR10, -R3.reuse ;  /* 0x0000000a9ec17c23 */ /* 0x100fe20008010803 */
[----:B-----5:R-:W-:Y:S01]  /*7e00*/  FADD.FTZ R195, R169, R152 ;  /* 0x00000098a9c37221 */ /* 0x020fe20000010000 */
[--C-:B------:R-:W-:Y:S01]  /*7e10*/  FFMA.FTZ R194, R164, UR10, -R3.reuse ;  /* 0x0000000aa4c27c23 */ /* 0x100fe20008010803 */
[--C-:B------:R-:W-:Y:S01]  /*7e20*/  FFMA.FTZ R21, R160, UR10, -R3.reuse ;  /* 0x0000000aa0157c23 */ /* 0x100fe20008010803 */
[----:B------:R-:W-:Y:S01]  /*7e30*/  FFMA.FTZ R161, R161, UR10, -R3 ;  /* 0x0000000aa1a17c23 */ /* 0x000fe20008010803 */
[----:B------:R-:W-:Y:S01]  /*7e40*/  FADD.FTZ R152, R172, R195 ;  /* 0x000000c3ac987221 */ /* 0x000fe20000010000 */
[----:B------:R-:W-:Y:S01]  /*7e50*/  MUFU.EX2 R11, R11 ;  /* 0x0000000b000b7308 */ /* 0x000fe20000000800 */
[--C-:B------:R-:W-:Y:S01]  /*7e60*/  FFMA.FTZ R15, R166, UR10, -R3.reuse ;  /* 0x0000000aa60f7c23 */ /* 0x100fe20008010803 */
[----:B------:R-:W-:Y:S01]  /*7e70*/  FFMA.FTZ R180, R180, UR10, -R3 ;  /* 0x0000000ab4b47c23 */ /* 0x000fe20008010803 */
[----:B0-----:R-:W-:Y:S01]  /*7e80*/  FADD.FTZ R3, R171, R152 ;  /* 0x00000098ab037221 */ /* 0x001fe20000010000 */
[----:B------:R-:W-:Y:S01]  /*7e90*/  F2FP.F16.F32.PACK_AB R152, R157, R10 ;  /* 0x0000000a9d98723e */ /* 0x000fe200000000ff */
[----:B------:R-:W-:Y:S01]  /*7ea0*/  FMUL.FTZ R60, R60, R13 ;  /* 0x0000000d3c3c7220 */ /* 0x000fe20000410000 */
[----:B------:R-:W-:Y:S01]  /*7eb0*/  F2FP.F16.F32.PACK_AB R154, R162, R159 ;  /* 0x0000009fa29a723e */ /* 0x000fe200000000ff */
[----:B------:R-:W-:Y:S01]  /*7ec0*/  FMUL.FTZ R61, R61, R13 ;  /* 0x0000000d3d3d7220 */ /* 0x000fe20000410000 */
[----:B------:R-:W0:Y:S01]  /*7ed0*/  MUFU.EX2 R14, R14 ;  /* 0x0000000e000e7308 */ /* 0x000e220000000800 */
[----:B--2---:R-:W-:Y:S01]  /*7ee0*/  FADD.FTZ R10, R174, R3 ;  /* 0x00000003ae0a7221 */ /* 0x004fe20000010000 */
[----:B------:R-:W-:Y:S01]  /*7ef0*/  F2FP.F16.F32.PACK_AB R158, R168, R165 ;  /* 0x000000a5a89e723e */ /* 0x000fe200000000ff */
[----:B------:R-:W-:Y:S01]  /*7f00*/  FMUL.FTZ R64, R64, R13 ;  /* 0x0000000d40407220 */ /* 0x000fe20000410000 */
[----:B------:R-:W-:Y:S01]  /*7f10*/  F2FP.F16.F32.PACK_AB R156, R178, R163 ;  /* 0x000000a3b29c723e */ /* 0x000fe200000000ff */
[----:B------:R-:W-:Y:S01]  /*7f20*/  FADD.FTZ R3, R173, R10 ;  /* 0x0000000aad037221 */ /* 0x000fe20000010000 */
[----:B------:R-:W-:Y:S01]  /*7f30*/  F2FP.F16.F32.PACK_AB R160, R170, R167 ;  /* 0x000000a7aaa0723e */ /* 0x000fe200000000ff */
[----:B------:R-:W-:Y:S01]  /*7f40*/  FMUL.FTZ R65, R65, R13 ;  /* 0x0000000d41417220 */ /* 0x000fe20000410000 */
[----:B------:R-:W2:Y:S01]  /*7f50*/  MUFU.EX2 R182, R182 ;  /* 0x000000b600b67308 */ /* 0x000ea20000000800 */
[----:B------:R-:W-:Y:S01]  /*7f60*/  F2FP.F16.F32.PACK_AB R162, R172, R169 ;  /* 0x000000a9aca2723e */ /* 0x000fe200000000ff */
[----:B------:R-:W-:Y:S01]  /*7f70*/  FMUL.FTZ R68, R68, R13 ;  /* 0x0000000d44447220 */ /* 0x000fe20000410000 */
[----:B------:R-:W-:Y:S01]  /*7f80*/  F2FP.F16.F32.PACK_AB R164, R174, R171 ;  /* 0x000000abaea4723e */ /* 0x000fe200000000ff */
[-C--:B------:R-:W-:Y:S01]  /*7f90*/  FMUL.FTZ R69, R69, R13.reuse ;  /* 0x0000000d45457220 */ /* 0x080fe20000410000 */
[-C--:B------:R-:W-:Y:S01]  /*7fa0*/  FMUL.FTZ R72, R72, R13.reuse ;  /* 0x0000000d48487220 */ /* 0x080fe20000410000 */
[-C--:B------:R-:W-:Y:S01]  /*7fb0*/  FMUL.FTZ R73, R73, R13.reuse ;  /* 0x0000000d49497220 */ /* 0x080fe20000410000 */
[-C--:B------:R-:W-:Y:S01]  /*7fc0*/  FMUL.FTZ R76, R76, R13.reuse ;  /* 0x0000000d4c4c7220 */ /* 0x080fe20000410000 */
[----:B------:R-:W3:Y:S01]  /*7fd0*/  MUFU.EX2 R155, R181 ;  /* 0x000000b5009b7308 */ /* 0x000ee20000000800 */
[----:B0-----:R1:W-:Y:S01]  /*7fe0*/  @!P1 STS [R177+0x28820], R14 ;  /* 0x0288200eb1009388 */ /* 0x0013e20000000800 */
        /* <DEDUP_REMOVED lines=14> */
[----:B------:R-:W4:Y:S01]  /*80d0*/  MUFU.EX2 R157, R175 ;  /* 0x000000af009d7308 */ /* 0x000f220000000800 */
[-C--:B------:R-:W-:Y:S01]  /*80e0*/  FMUL.FTZ R104, R104, R13.reuse ;  /* 0x0000000d68687220 */ /* 0x080fe20000410000 */
[-C--:B------:R-:W-:Y:S01]  /*80f0*/  FMUL.FTZ R105, R105, R13.reuse ;  /* 0x0000000d69697220 */ /* 0x080fe20000410000 */
[-C--:B------:R-:W-:Y:S01]  /*8100*/  FMUL.FTZ R108, R108, R13.reuse ;  /* 0x0000000d6c6c7220 */ /* 0x080fe20000410000 */
[-C--:B------:R-:W-:Y:S01]  /*8110*/  FMUL.FTZ R109, R109, R13.reuse ;  /* 0x0000000d6d6d7220 */ /* 0x080fe20000410000 */
[-C--:B------:R-:W-:Y:S01]  /*8120*/  FMUL.FTZ R112, R112, R13.reuse ;  /* 0x0000000d70707220 */ /* 0x080fe20000410000 */
[-C--:B------:R-:W-:Y:S01]  /*8130*/  FMUL.FTZ R113, R113, R13.reuse ;  /* 0x0000000d71717220 */ /* 0x080fe20000410000 */
[-C--:B------:R-:W-:Y:S01]  /*8140*/  FMUL.FTZ R116, R116, R13.reuse ;  /* 0x0000000d74747220 */ /* 0x080fe20000410000 */
[----:B------:R5:W1:Y:S01]  /*8150*/  MUFU.EX2 R10, R153 ;  /* 0x00000099000a7308 */ /* 0x000a620000000800 */
        /* <DEDUP_REMOVED lines=8> */
[----:B-----5:R-:W-:Y:S01]  /*81e0*/  FFMA.FTZ R153, R14, R4, R11 ;  /* 0x000000040e997223 */ /* 0x020fe2000001000b */
[-C--:B------:R-:W-:Y:S01]  /*81f0*/  FMUL.FTZ R132, R132, R13.reuse ;  /* 0x0000000d84847220 */ /* 0x080fe20000410000 */
[-C--:B------:R-:W-:Y:S01]  /*8200*/  FMUL.FTZ R133, R133, R13.reuse ;  /* 0x0000000d85857220 */ /* 0x080fe20000410000 */
[-C--:B------:R-:W-:Y:S01]  /*8210*/  FMUL.FTZ R136, R136, R13.reuse ;  /* 0x0000000d88887220 */ /* 0x080fe20000410000 */
[----:B--2---:R-:W-:Y:S01]  /*8220*/  FADD.FTZ R4, R182, R153 ;  /* 0x00000099b6047221 */ /* 0x004fe20000010000 */
[-C--:B------:R-:W-:Y:S01]  /*8230*/  FMUL.FTZ R137, R137, R13.reuse ;  /* 0x0000000d89897220 */ /* 0x080fe20000410000 */
[----:B------:R-:W-:Y:S01]  /*8240*/  FMUL.FTZ R140, R140, R13 ;  /* 0x0000000d8c8c7220 */ /* 0x000fe20000410000 */
[----:B------:R-:W2:Y:S01]  /*8250*/  MUFU.EX2 R168, R191 ;  /* 0x000000bf00a87308 */ /* 0x000ea20000000800 */
[----:B---3--:R-:W-:Y:S01]  /*8260*/  FADD.FTZ R153, R155, R4 ;  /* 0x000000049b997221 */ /* 0x008fe20000010000 */
[----:B0-----:R-:W-:Y:S01]  /*8270*/  F2FP.F16.F32.PACK_AB R155, R20, R155 ;  /* 0x0000009b149b723e */ /* 0x001fe200000000ff */
[-C--:B------:R-:W-:Y:S01]  /*8280*/  FMUL.FTZ R141, R141, R13.reuse ;  /* 0x0000000d8d8d7220 */ /* 0x080fe20000410000 */
[-C--:B------:R-:W-:Y:S01]  /*8290*/  FMUL.FTZ R144, R144, R13.reuse ;  /* 0x0000000d90907220 */ /* 0x080fe20000410000 */
[----:B------:R-:W-:Y:S01]  /*82a0*/  FADD.FTZ R4, R20, R153 ;  /* 0x0000009914047221 */ /* 0x000fe20000010000 */
[-C--:B------:R-:W-:Y:S01]  /*82b0*/  FMUL.FTZ R145, R145, R13.reuse ;  /* 0x0000000d91917220 */ /* 0x080fe20000410000 */
[----:B------:R-:W-:Y:S01]  /*82c0*/  FMUL.FTZ R148, R148, R13 ;  /* 0x0000000d94947220 */ /* 0x000fe20000410000 */
[----:B------:R-:W0:Y:S01]  /*82d0*/  MUFU.EX2 R192, R192 ;  /* 0x000000c000c07308 */ /* 0x000e220000000800 */
[----:B----4-:R-:W-:Y:S01]  /*82e0*/  FADD.FTZ R153, R157, R4 ;  /* 0x000000049d997221 */ /* 0x010fe20000010000 */
[----:B-1----:R-:W-:Y:S01]  /*82f0*/  F2FP.F16.F32.PACK_AB R157, R10, R157 ;  /* 0x0000009d0a9d723e */ /* 0x002fe200000000ff */
[----:B------:R-:W-:Y:S01]  /*8300*/  FMUL.FTZ R149, R149, R13 ;  /* 0x0000000d95957220 */ /* 0x000fe20000410000 */
[-C--:B------:R-:W-:Y:S01]  /*8310*/  FMUL.FTZ R26, R26, R14.reuse ;  /* 0x0000000e1a1a7220 */ /* 0x080fe20000410000 */
[----:B------:R-:W-:Y:S01]  /*8320*/  FADD.FTZ R4, R10, R153 ;  /* 0x000000990a047221 */ /* 0x000fe20000010000 */
[-C--:B------:R-:W-:Y:S01]  /*8330*/  FMUL.FTZ R27, R27, R14.reuse ;  /* 0x0000000e1b1b7220 */ /* 0x080fe20000410000 */
[-C--:B------:R-:W-:Y:S01]  /*8340*/  FMUL.FTZ R30, R30, R14.reuse ;  /* 0x0000000e1e1e7220 */ /* 0x080fe20000410000 */
[----:B------:R-:W1:Y:S01]  /*8350*/  MUFU.EX2 R179, R179 ;  /* 0x000000b300b37308 */ /* 0x000e620000000800 */
[----:B------:R-:W-:Y:S01]  /*8360*/  FADD.FTZ R153, R159, R4 ;  /* 0x000000049f997221 */ /* 0x000fe20000010000 */
[----:B--2---:R-:W-:Y:S01]  /*8370*/  F2FP.F16.F32.PACK_AB R159, R168, R159 ;  /* 0x0000009fa89f723e */ /* 0x004fe200000000ff */
[-C--:B------:R-:W-:Y:S01]  /*8380*/  FMUL.FTZ R31, R31, R14.reuse ;  /* 0x0000000e1f1f7220 */ /* 0x080fe20000410000 */
[-C--:B------:R-:W-:Y:S01]  /*8390*/  FMUL.FTZ R34, R34, R14.reuse ;  /* 0x0000000e22227220 */ /* 0x080fe20000410000 */
[----:B------:R-:W-:Y:S01]  /*83a0*/  FADD.FTZ R153, R168, R153 ;  /* 0x00000099a8997221 */ /* 0x000fe20000010000 */
[-C--:B------:R-:W-:Y:S01]  /*83b0*/  FMUL.FTZ R35, R35, R14.reuse ;  /* 0x0000000e23237220 */ /* 0x080fe20000410000 */
[-C--:B------:R-:W-:Y:S01]  /*83c0*/  FMUL.FTZ R38, R38, R14.reuse ;  /* 0x0000000e26267220 */ /* 0x080fe20000410000 */
[----:B------:R-:W2:Y:S01]  /*83d0*/  MUFU.EX2 R163, R193 ;  /* 0x000000c100a37308 */ /* 0x000ea20000000800 */
[----:B0-----:R-:W-:Y:S01]  /*83e0*/  FADD.FTZ R170, R192, R153 ;  /* 0x00000099c0aa7221 */ /* 0x001fe20000010000 */
        /* <DEDUP_REMOVED lines=15> */
[----:B--2---:R-:W-:Y:S01]  /*84e0*/  FADD.FTZ R153, R163, R170 ;  /* 0x000000aaa3997221 */ /* 0x004fe20000010000 */
[-C--:B------:R-:W-:Y:S01]  /*84f0*/  FMUL.FTZ R63, R63, R14.reuse ;  /* 0x0000000e3f3f7220 */ /* 0x080fe20000410000 */
[-C--:B------:R-:W-:Y:S01]  /*8500*/  FMUL.FTZ R66, R66, R14.reuse ;  /* 0x0000000e42427220 */ /* 0x080fe20000410000 */
[-C--:B------:R-:W-:Y:S01]  /*8510*/  FMUL.FTZ R67, R67, R14.reuse ;  /* 0x0000000e43437220 */ /* 0x080fe20000410000 */
[-C--:B------:R-:W-:Y:S01]  /*8520*/  FMUL.FTZ R70, R70, R14.reuse ;  /* 0x0000000e46467220 */ /* 0x080fe20000410000 */
[-C--:B------:R-:W-:Y:S01]  /*8530*/  FMUL.FTZ R71, R71, R14.reuse ;  /* 0x0000000e47477220 */ /* 0x080fe20000410000 */
[-C--:B------:R-:W-:Y:S01]  /*8540*/  FMUL.FTZ R74, R74, R14.reuse ;  /* 0x0000000e4a4a7220 */ /* 0x080fe20000410000 */
[----:B------:R1:W2:Y:S01]  /*8550*/  MUFU.EX2 R4, R161 ;  /* 0x000000a100047308 */ /* 0x0002a20000000800 */
[----:B0-----:R-:W-:Y:S01]  /*8560*/  FADD.FTZ R170, R194, R153 ;  /* 0x00000099c2aa7221 */ /* 0x001fe20000010000 */
[----:B------:R-:W-:Y:S01]  /*8570*/  F2FP.F16.F32.PACK_AB R153, R182, R11 ;  /* 0x0000000bb699723e */ /* 0x000fe200000000ff */
[----:B------:R-:W-:Y:S01]  /*8580*/  BAR.SYNC.DEFER_BLOCKING 0xf, 0x100 ;  /* 0x03c4000000007b1d */ /* 0x000fe20000010000 */
[----:B------:R-:W-:Y:S01]  /*8590*/  F2FP.F16.F32.PACK_AB R163, R194, R163 ;  /* 0x000000a3c2a3723e */ /* 0x000fe200000000ff */
        /* <DEDUP_REMOVED lines=13> */
[C---:B--2---:R-:W-:Y:S01]  /*8670*/  FADD.FTZ R170, R4.reuse, R161 ;  /* 0x000000a104aa7221 */ /* 0x044fe20000010000 */
[----:B------:R-:W-:Y:S01]  /*8680*/  F2FP.F16.F32.PACK_AB R161, R179, R192 ;  /* 0x000000c0b3a1723e */ /* 0x000fe200000000ff */
[-C--:B------:R-:W-:Y:S01]  /*8690*/  FMUL.FTZ R95, R95, R14.reuse ;  /* 0x0000000e5f5f7220 */ /* 0x080fe20000410000 */
[----:B------:R-:W-:Y:S01]  /*86a0*/  F2FP.F16.F32.PACK_AB R165, R4, R21 ;  /* 0x0000001504a5723e */ /* 0x000fe200000000ff */
[-C--:B------:R-:W-:Y:S01]  /*86b0*/  FMUL.FTZ R98, R98, R14.reuse ;  /* 0x0000000e62627220 */ /* 0x080fe20000410000 */
[-C--:B------:R-:W-:Y:S01]  /*86c0*/  FMUL.FTZ R99, R99, R14.reuse ;  /* 0x0000000e63637220 */ /* 0x080fe20000410000 */
[-C--:B------:R-:W-:Y:S01]  /*86d0*/  FMUL.FTZ R102, R102, R14.reuse ;  /* 0x0000000e66667220 */ /* 0x080fe20000410000 */
[----:B------:R-:W2:Y:S01]  /*86e0*/  MUFU.EX2 R180, R180 ;  /* 0x000000b400b47308 */ /* 0x000ea20000000800 */
[C---:B0-----:R-:W-:Y:S01]  /*86f0*/  F2FP.F16.F32.PACK_AB R166, R176.reuse, R173 ;  /* 0x000000adb0a6723e */ /* 0x041fe200000000ff */
[----:B------:R0:W-:Y:S01]  /*8700*/  STSM.16.M88.4 [R18+0x26800], R152 ;  /* 0x0268009812007844 */ /* 0x0001e20000000200 */
[----:B------:R-:W-:Y:S01]  /*8710*/  FADD.FTZ R3, R176, R3 ;  /* 0x00000003b0037221 */ /* 0x000fe20000010000 */
[-C--:B------:R-:W-:Y:S01]  /*8720*/  FMUL.FTZ R103, R103, R14.reuse ;  /* 0x0000000e67677220 */ /* 0x080fe20000410000 */
[-C--:B------:R-:W-:Y:S01]  /*8730*/  FMUL.FTZ R106, R106, R14.reuse ;  /* 0x0000000e6a6a7220 */ /* 0x080fe20000410000 */
[----:B------:R0:W-:Y:S01]  /*8740*/  STSM.16.M88.4 [R23], R156 ;  /* 0x0000009c17007844 */ /* 0x0001e20000000200 */
[-C--:B------:R-:W-:Y:S01]  /*8750*/  FMUL.FTZ R107, R107, R14.reuse ;  /* 0x0000000e6b6b7220 */ /* 0x080fe20000410000 */
[-C--:B------:R-:W-:Y:S01]  /*8760*/  FMUL.FTZ R110, R110, R14.reuse ;  /* 0x0000000e6e6e7220 */ /* 0x080fe20000410000 */
[----:B-1----:R-:W-:Y:S01]  /*8770*/  FADD.FTZ R11, R15, R170 ;  /* 0x000000aa0f0b7221 */ /* 0x002fe20000010000 */
[----:B------:R0:W-:Y:S01]  /*8780*/  STSM.16.M88.4 [R19], R160 ;  /* 0x000000a013007844 */ /* 0x0001e20000000200 */
[-C--:B------:R-:W-:Y:S01]  /*8790*/  FMUL.FTZ R111, R111, R14.reuse ;  /* 0x0000000e6f6f7220 */ /* 0x080fe20000410000 */
[-C--:B------:R-:W-:Y:S01]  /*87a0*/  FMUL.FTZ R114, R114, R14.reuse ;  /* 0x0000000e72727220 */ /* 0x080fe20000410000 */
[-C--:B------:R-:W-:Y:S01]  /*87b0*/  FMUL.FTZ R115, R115, R14.reuse ;  /* 0x0000000e73737220 */ /* 0x080fe20000410000 */
[-C--:B------:R-:W-:Y:S01]  /*87c0*/  FMUL.FTZ R118, R118, R14.reuse ;  /* 0x0000000e76767220 */ /* 0x080fe20000410000 */
[-C--:B------:R-:W-:Y:S01]  /*87d0*/  FMUL.FTZ R119, R119, R14.reuse ;  /* 0x0000000e77777220 */ /* 0x080fe20000410000 */
[-C--:B------:R-:W-:Y:S01]  /*87e0*/  FMUL.FTZ R122, R122, R14.reuse ;  /* 0x0000000e7a7a7220 */ /* 0x080fe20000410000 */
[C---:B--2---:R-:W-:Y:S01]  /*87f0*/  F2FP.F16.F32.PACK_AB R167, R180.reuse, R15 ;  /* 0x0000000fb4a7723e */ /* 0x044fe200000000ff */
[----:B------:R-:W-:Y:S01]  /*8800*/  FADD.FTZ R4, R180, R11 ;  /* 0x0000000bb4047221 */ /* 0x000fe20000010000 */
[-C--:B------:R-:W-:Y:S01]  /*8810*/  FMUL.FTZ R123, R123, R14.reuse ;  /* 0x0000000e7b7b7220 */ /* 0x080fe20000410000 */
[-C--:B------:R-:W-:Y:S01]  /*8820*/  FMUL.FTZ R126, R126, R14.reuse ;  /* 0x0000000e7e7e7220 */ /* 0x080fe20000410000 */
[-C--:B------:R-:W-:Y:S01]  /*8830*/  FMUL.FTZ R127, R127, R14.reuse ;  /* 0x0000000e7f7f7220 */ /* 0x080fe20000410000 */
[----:B------:R0:W-:Y:S01]  /*8840*/  STSM.16.M88.4 [R22], R164 ;  /* 0x000000a416007844 */ /* 0x0001e20000000200 */
        /* <DEDUP_REMOVED lines=14> */
.L_x_4929:
[----:B------:R1:W2:Y:S01]  /*8930*/  SYNCS.PHASECHK.TRANS64.TRYWAIT P1, [UR21+0x28c50], R7 ;  /* 0x028c5007ff0075a7 */ /* 0x0002a20008020155 */
[----:B------:R-:W-:Y:S05]  /*8940*/  @!P0 BRA `(.L_x_4930) ;  /* 0x0000000000048947 */ /* 0x000fea0003800000 */
[----:B------:R-:W-:Y:S01]  /*8950*/  BPT.TRAP 0x1 ;  /* 0x000000040000795c */ /* 0x000fe20000300000 */
.L_x_4930:
[----:B--2---:R-:W-:Y:S05]  /*8960*/  @P1 BRA `(.L_x_4931) ;  /* 0x0000000000081947 */ /* 0x004fea0003800000 */
[----:B------:R-:W2:Y:S02]  /*8970*/  SYNCS.PHASECHK.TRANS64.TRYWAIT P1, [UR21+0x28c50], R7 ;  /* 0x028c5007ff0075a7 */ /* 0x000ea40008020155 */
[----:B--2---:R-:W-:Y:S05]  /*8980*/  @!P1 BRA `(.L_x_4932) ;  /* 0x000000c400589947 */ /* 0x004fea0003800000 */
.L_x_4931:
        /* <DEDUP_REMOVED lines=34> */
.L_x_4933:
[----:B------:R-:W-:Y:S01]  /*8bb0*/  UIADD3 UR21, UR21, 0x28c60, URZ ;  /* 0x00028c6015157890 */ /* 0x000fe2000fffe03f */
[C---:B------:R-:W-:Y:S01]  /*8bc0*/  ISETP.GT.AND P1, PT, R8.reuse, UR20, PT ;  /* 0x0000001408007c0c */ /* 0x040fe2000bf24270 */
[----:B------:R-:W-:Y:S01]  /*8bd0*/  UMOV UR27, UR38 ;  /* 0x00000026001b7c82 */ /* 0x000fe20008000000 */
[----:B------:R-:W-:Y:S01]  /*8be0*/  VIADD R8, R8, 0xffffffff ;  /* 0xffffffff08087836 */ /* 0x000fe20000000000 */
[----:B------:R-:W-:Y:S01]  /*8bf0*/  UPRMT UR21, UR40, 0x654, UR21 ;  /* 0x0000065428157896 */ /* 0x000fe20008000015 */
[----:B------:R-:W-:Y:S01]  /*8c00*/  MOV R14, R6 ;  /* 0x00000006000e7202 */ /* 0x000fe20000000f00 */
[----:B------:R-:W-:-:S07]  /*8c10*/  IMAD.MOV.U32 R13, RZ, RZ, R5 ;  /* 0x000000ffff0d7224 */ /* 0x000fce00078e0005 */
[----:B------:R-:W-:Y:S01]  /*8c20*/  SYNCS.ARRIVE.TRANS64.RED.A1T0 RZ, [UR21], RZ ;  /* 0x000000ffffff79a7 */ /* 0x000fe20008100415 */
[----:B------:R-:W-:Y:S05]  /*8c30*/  @P1 BRA `(.L_x_4934) ;  /* 0xffffffd800101947 */ /* 0x000fea000383ffff */
.L_x_4915:
[----:B------:R-:W-:Y:S01]  /*8c40*/  UISETP.NE.AND UP1, UPT, UR51, URZ, UPT ;  /* 0x0000003f3300728c */ /* 0x000fe2000bf25270 */
[----:B------:R-:W-:Y:S01]  /*8c50*/  IADD3 R12, -R12, 0x1, RZ ;  /* 0x000000010c0c7810 */ /* 0x000fe20007ffe1ff */
[----:B------:R-:W-:Y:S02]  /*8c60*/  UISETP.NE.AND UP0, UPT, UR50, URZ, UPT ;  /* 0x0000003f3200728c */ /* 0x000fe4000bf05270 */
[----:B------:R-:W-:Y:S02]  /*8c70*/  UIADD3 UR11, UR44, 0x3f, URZ ;  /* 0x0000003f2c0b7890 */ /* 0x000fe4000fffe03f */
[----:B-12---:R-:W-:Y:S02]  /*8c80*/  IMAD R7, R9, UR49, R12 ;  /* 0x0000003109077c24 */ /* 0x006fe4000f8e020c */
[----:B------:R-:W-:-:S03]  /*8c90*/  PLOP3.LUT P1, PT, PT, PT, UP0, 0x40, 0x0 ;  /* 0x000000000000781c */ /* 0x000fc60003f2e808 */
[----:B------:R-:W-:Y:S01]  /*8ca0*/  @UP1 ULDC UR6, c[0x0][0x44c] ;  /* 0x0001130000061ab9 */ /* 0x000fe20000000800 */
[----:B------:R-:W-:Y:S01]  /*8cb0*/  @UP1 ULDC UR14, c[0x0][0x450] ;  /* 0x00011400000e1ab9 */ /* 0x000fe20000000800 */
[----:B------:R-:W-:-:S04]  /*8cc0*/  UIMAD.WIDE.U32 UR6, UR11, UR6, URZ ;  /* 0x000000060b0672a5 */ /* 0x000fc8000f8e003f */
[----:B------:R-:W-:-:S06]  /*8cd0*/  @UP1 USHF.R.U32.HI UR11, URZ, UR14, UR7 ;  /* 0x0000000e3f0b1299 */ /* 0x000fcc0008011607 */
[----:B------:R-:W-:-:S04]  /*8ce0*/  VIADD R7, R7, UR11 ;  /* 0x0000000b07077c36 */ /* 0x000fc80008000000 */
[----:B------:R-:W-:Y:S01]  /*8cf0*/  VIADD R9, R7, -UR22 ;  /* 0x8000001607097c36 */ /* 0x000fe20008000000 */
[----:B------:R-:W-:Y:S06]  /*8d00*/  @P1 BRA `(.L_x_4935) ;  /* 0x0000000000441947 */ /* 0x000fec0003800000 */
[----:B------:R-:W-:-:S13]  /*8d10*/  ISETP.GT.AND P1, PT, R7, -0x1, PT ;  /* 0xffffffff0700780c */ /* 0x000fda0003f24270 */
[----:B------:R-:W-:Y:S05]  /*8d20*/  @P1 BRA `(.L_x_4936) ;  /* 0x0000000000201947 */ /* 0x000fea0003800000 */
[----:B------:R-:W1:Y:S01]  /*8d30*/  LDC R12, c[0x0][0x9e4] ;  /* 0x00027900ff0c7b82 */ /* 0x000e620000000800 */
[----:B------:R-:W-:Y:S02]  /*8d40*/  LOP3.LUT R7, RZ, R7, RZ, 0x33, !PT ;  /* 0x00000007ff077212 */ /* 0x000fe400078e33ff */
[----:B-1----:R-:W-:-:S13]  /*8d50*/  ISETP.NE.AND P1, PT, R12, 0x1, PT ;  /* 0x000000010c00780c */ /* 0x002fda0003f25270 */
[----:B------:R-:W1:Y:S02]  /*8d60*/  @P1 LDC.64 R10, c[0x0][0x9e8] ;  /* 0x00027a00ff0a1b82 */ /* 0x000e640000000a00 */
[----:B-1----:R-:W-:-:S05]  /*8d70*/  @P1 IMAD.HI.U32 R10, R7, R10, RZ ;  /* 0x0000000a070a1227 */ /* 0x002fca00078e00ff */
[----:B------:R-:W-:-:S04]  /*8d80*/  @P1 SHF.R.U32.HI R7, RZ, R11, R10 ;  /* 0x0000000bff071219 */ /* 0x000fc8000001160a */
[----:B------:R-:W-:Y:S01]  /*8d90*/  LOP3.LUT R7, RZ, R7, RZ, 0x33, !PT ;  /* 0x00000007ff077212 */ /* 0x000fe200078e33ff */
[----:B------:R-:W-:Y:S06]  /*8da0*/  BRA `(.L_x_4937) ;  /* 0x0000000000147947 */ /* 0x000fec0003800000 */
.L_x_4936:
[----:B------:R-:W1:Y:S02]  /*8db0*/  LDC R12, c[0x0][0x9e4] ;  /* 0x00027900ff0c7b82 */ /* 0x000e640000000800 */
[----:B-1----:R-:W-:-:S13]  /*8dc0*/  ISETP.NE.AND P1, PT, R12, 0x1, PT ;  /* 0x000000010c00780c */ /* 0x002fda0003f25270 */
[----:B------:R-:W1:Y:S02]  /*8dd0*/  @P1 LDC.64 R10, c[0x0][0x9e8] ;  /* 0x00027a00ff0a1b82 */ /* 0x000e640000000a00 */
[----:B-1----:R-:W-:-:S05]  /*8de0*/  @P1 IMAD.HI.U32 R10, R7, R10, RZ ;  /* 0x0000000a070a1227 */ /* 0x002fca00078e00ff */
[----:B------:R-:W-:-:S07]  /*8df0*/  @P1 SHF.R.U32.HI R7, RZ, R11, R10 ;  /* 0x0000000bff071219 */ /* 0x000fce000001160a */
.L_x_4937:
[----:B------:R-:W-:-:S05]  /*8e00*/  IMAD R10, R7, R12, RZ ;  /* 0x0000000c070a7224 */ /* 0x000fca00078e02ff */
[----:B------:R-:W-:-:S07]  /*8e10*/  VIMNMX R9, R9, R10, !PT ;  /* 0x0000000a09097248 */ /* 0x000fce0007fe0100 */
.L_x_4935:
[----:B------:R-:W-:-:S05]  /*8e20*/  VIADD R9, R9, 0x3f ;  /* 0x0000003f09097836 */ /* 0x000fca0000000000 */
[----:B------:R-:W-:-:S04]  /*8e30*/  SHF.R.S32.HI R10, RZ, 0x1f, R9 ;  /* 0x0000001fff0a7819 */ /* 0x000fc80000011409 */
[----:B------:R-:W-:-:S04]  /*8e40*/  LEA.HI R10, R10, R9, RZ, 0x6 ;  /* 0x000000090a0a7211 */ /* 0x000fc800078f30ff */
[----:B------:R-:W-:-:S04]  /*8e50*/  SHF.R.S32.HI R7, RZ, 0x6, R10 ;  /* 0x00000006ff077819 */ /* 0x000fc8000001140a */
[----:B------:R-:W-:-:S04]  /*8e60*/  VIMNMX R7, R7, UR47, !PT ;  /* 0x0000002f07077c48 */ /* 0x000fc8000ffe0100 */
[----:B------:R-:W-:-:S13]  /*8e70*/  ISETP.GE.AND P1, PT, R8, R7, PT ;  /* 0x000000070800720c */ /* 0x000fda0003f26270 */
[----:B------:R-:W-:Y:S05]  /*8e80*/  @!P1 BRA `(.L_x_4938) ;  /* 0x0000001c00449947 */ /* 0x000fea0003800000 */
[----:B------:R-:W-:Y:S01]  /*8e90*/  IMAD.MOV.U32 R11, RZ, RZ, R6 ;  /* 0x000000ffff0b7224 */ /* 0x000fe200078e0006 */
[----:B------:R-:W-:Y:S01]  /*8ea0*/  MOV R10, R5 ;  /* 0x00000005000a7202 */ /* 0x000fe20000000f00 */
[----:B------:R-:W-:Y:S01]  /*8eb0*/  IMAD.MOV.U32 R9, RZ, RZ, R8 ;  /* 0x000000ffff097224 */ /* 0x000fe200078e0008 */
[----:B------:R-:W-:Y:S01]  /*8ec0*/  UMOV UR22, UR38 ;  /* 0x0000002600167c82 */ /* 0x000fe20008000000 */
[----:B------:R-:W-:Y:S01]  /*8ed0*/  ULDC UR23, c[0x0][0x9d8] ;  /* 0x0002760000177ab9 */ /* 0x000fe20000000800 */
[----:B------:R-:W-:-:S05]  /*8ee0*/  ULDC UR20, c[0x0][0x988] ;  /* 0x0002620000147ab9 */ /* 0x000fca0000000800 */
.L_x_4949:
[----:B------:R-:W-:Y:S01]  /*8ef0*/  UIADD3 UR38, UR22, 0x1, URZ ;  /* 0x0000000116267890 */ /* 0x000fe2000fffe03f */
[C---:B------:R-:W-:Y:S01]  /*8f00*/  ISETP.GT.AND P1, PT, R9.reuse, R7, PT ;  /* 0x000000070900720c */ /* 0x040fe20003f24270 */
[----:B------:R-:W-:Y:S02]  /*8f10*/  VIADD R9, R9, 0xffffffff ;  /* 0xffffffff09097836 */ /* 0x000fe40000000000 */
[----:B------:R-:W-:-:S04]  /*8f20*/  UISETP.NE.AND UP0, UPT, UR38, 0x2, UPT ;  /* 0x000000022600788c */ /* 0x000fc8000bf05270 */
[----:B------:R-:W-:Y:S02]  /*8f30*/  USEL UR6, URZ, 0x1, UP0 ;  /* 0x000000013f067887 */ /* 0x000fe40008000000 */
[----:B------:R-:W-:Y:S02]  /*8f40*/  USEL UR38, UR38, URZ, UP0 ;  /* 0x0000003f26267287 */ /* 0x000fe40008000000 */
[----:B------:R-:W-:Y:S01]  /*8f50*/  ULOP3.LUT UR37, UR37, UR6, URZ, 0x3c, !UPT ;  /* 0x0000000625257292 */ /* 0x000fe2000f8e3c3f */
[----:B012---:R-:W-:Y:S11]  /*8f60*/  @!P0 BRA `(.L_x_4939) ;  /* 0x0000000000048947 */ /* 0x007ff60003800000 */
[----:B------:R-:W-:Y:S01]  /*8f70*/  BPT.TRAP 0x1 ;  /* 0x000000040000795c */ /* 0x000fe20000300000 */
.L_x_4939:
[----:B------:R-:W-:Y:S01]  /*8f80*/  ULEA UR21, UR38, UR42, 0x3 ;  /* 0x0000002a26157291 */ /* 0x000fe2000f8e183f */
[----:B------:R-:W-:-:S05]  /*8f90*/  IMAD.U32 R8, RZ, RZ, UR37 ;  /* 0x00000025ff087e24 */ /* 0x000fca000f8e00ff */
[----:B------:R-:W-:-:S04]  /*8fa0*/  SHF.L.U32 R8, R8, 0x1f, RZ ;  /* 0x0000001f08087819 */ /* 0x000fc800000006ff */
[----:B------:R1:W2:Y:S01]  /*8fb0*/  SYNCS.PHASECHK.TRANS64.TRYWAIT P2, [UR21+0x28c30], R8 ;  /* 0x028c3008ff0075a7 */ /* 0x0002a20008040155 */
[----:B------:R-:W-:Y:S05]  /*8fc0*/  @!P0 BRA `(.L_x_4940) ;  /* 0x0000000000048947 */ /* 0x000fea0003800000 */
[----:B------:R-:W-:Y:S01]  /*8fd0*/  BPT.TRAP 0x1 ;  /* 0x000000040000795c */ /* 0x000fe20000300000 */
.L_x_4940:
[----:B--2---:R-:W-:Y:S05]  /*8fe0*/  @P2 BRA `(.L_x_4941) ;  /* 0x0000000000082947 */ /* 0x004fea0003800000 */
[----:B------:R-:W2:Y:S02]  /*8ff0*/  SYNCS.PHASECHK.TRANS64.TRYWAIT P2, [UR21+0x28c30], R8 ;  /* 0x028c3008ff0075a7 */ /* 0x000ea40008040155 */
[----:B--2---:R-:W-:Y:S05]  /*9000*/  @!P2 BRA `(.L_x_4942) ;  /* 0x000000bc00d0a947 */ /* 0x004fea0003800000 */
.L_x_4941:
[----:B------:R-:W-:Y:S01]  /*9010*/  R2UR UR18, R0 ;  /* 0x00000000001272ca */ /* 0x000fe200000e0000 */
[----:B0-----:R-:W-:Y:S01]  /*9020*/  WARPGROUP.ARRIVE ;  /* 0x00000000000079c5 */ /* 0x001fe20000000000 */
        /* <DEDUP_REMOVED lines=21> */
.L_x_4943:
        /* <DEDUP_REMOVED lines=34> */
[----:B------:R-:W-:Y:S01]  /*93a0*/  UMOV UR10, UR20 ;  /* 0x00000014000a7c82 */ /* 0x000fe20008000000 */
[----:B------:R-:W-:-:S03]  /*93b0*/  UIADD3 UR6, UR21, 0x28c40, URZ ;  /* 0x00028c4015067890 */ /* 0x000fc6000fffe03f */
[----:B------:R-:W0:Y:S01]  /*93c0*/  MUFU.TANH R193, R193 ;  /* 0x000000c100c17308 */ /* 0x000e220000002400 */
[----:B---3--:R-:W-:Y:S01]  /*93d0*/  FMNMX.FTZ R5, R191, R20, !PT ;  /* 0x00000014bf057209 */ /* 0x008fe20007810000 */
[----:B------:R-:W-:-:S06]  /*93e0*/  UPRMT UR6, UR40, 0x654, UR6 ;  /* 0x0000065428067896 */ /* 0x000fcc0008000006 */
[----:B------:R-:W3:Y:S01]  /*93f0*/  MUFU.TANH R194, R194 ;  /* 0x000000c200c27308 */ /* 0x000ee20000002400 */
[----:B--2---:R-:W-:Y:S02]  /*9400*/  FMNMX.FTZ R20, R192, R5, !PT ;  /* 0x00000005c0147209 */ /* 0x004fe40007810000 */
[----:B------:R-:W-:Y:S05]  /*9410*/  SYNCS.ARRIVE.TRANS64.RED.A1T0 RZ, [UR6], RZ ;  /* 0x000000ffffff79a7 */ /* 0x000fea0008100406 */
        /* <DEDUP_REMOVED lines=14> */
[----:B------:R-:W-:-:S06]  /*9500*/  FMUL.FTZ R20, R162, UR23 ;  /* 0x00000017a2147c20 */ /* 0x000fcc0008410000 */
        /* <DEDUP_REMOVED lines=8> */
[----:B------:R-:W-:-:S06]  /*9590*/  FMUL.FTZ R154, R167, UR23 ;  /* 0x00000017a79a7c20 */ /* 0x000fcc0008410000 */
[----:B------:R-:W3:Y:S01]  /*95a0*/  MUFU.TANH R13, R13 ;  /* 0x0000000d000d7308 */ /* 0x000ee20000002400 */
[----:B--2---:R-:W-:-:S05]  /*95b0*/  FMNMX.FTZ R5, R164, R5, !PT ;  /* 0x00000005a4057209 */ /* 0x004fca0007810000 */
        /* <DEDUP_REMOVED lines=9> */
[----:B------:R-:W3:Y:S03]  /*9650*/  SHFL.BFLY PT, R167, R166, 0x1, 0x1f ;  /* 0x0c201f00a6a77f89 */ /* 0x000ee600000e0000 */
[----:B----4-:R-:W-:-:S03]  /*9660*/  FMNMX.FTZ R162, R14, R5, !PT ;  /* 0x000000050ea27209 */ /* 0x010fc60007810000 */
[----:B------:R-:W4:Y:S01]  /*9670*/  MUFU.TANH R153, R153 ;  /* 0x0000009900997308 */ /* 0x000f220000002400 */
[----:B0-----:R-:W-:Y:S01]  /*9680*/  FMNMX.FTZ R5, R15, R162, !PT ;  /* 0x000000a20f057209 */ /* 0x001fe20007810000 */
[----:B------:R-:W-:-:S03]  /*9690*/  FMUL.FTZ R162, R183, UR23 ;  /* 0x00000017b7a27c20 */ /* 0x000fc60008410000 */
[----:B-----5:R-:W-:-:S03]  /*96a0*/  FMNMX.FTZ R163, R20, R5, !PT ;  /* 0x0000000514a37209 */ /* 0x020fc60007810000 */
[----:B------:R-:W0:Y:S08]  /*96b0*/  MUFU.TANH R154, R154 ;  /* 0x0000009a009a7308 */ /* 0x000e300000002400 */
[----:B------:R-:W5:Y:S01]  /*96c0*/  MUFU.TANH R155, R155 ;  /* 0x0000009b009b7308 */ /* 0x000f620000002400 */
[----:B---3--:R-:W-:Y:S02]  /*96d0*/  FMNMX.FTZ R5, R166, R167, !PT ;  /* 0x000000a7a6057209 */ /* 0x008fe40007810000 */
[----:B--2---:R-:W-:-:S05]  /*96e0*/  FMNMX.FTZ R166, R152, R163, !PT ;  /* 0x000000a398a67209 */ /* 0x004fca0007810000 */
[----:B------:R-:W2:Y:S01]  /*96f0*/  MUFU.TANH R156, R156 ;  /* 0x0000009c009c7308 */ /* 0x000ea20000002400 */
[----:B----4-:R-:W-:Y:S01]  /*9700*/  FMNMX.FTZ R163, R153, R166, !PT ;  /* 0x000000a699a37209 */ /* 0x010fe20007810000 */
[C---:B------:R-:W-:Y:S01]  /*9710*/  FMUL.FTZ R177, R5.reuse, UR10 ;  /* 0x0000000a05b17c20 */ /* 0x040fe20008410000 */
[----:B------:R-:W-:Y:S02]  /*9720*/  FADD.FTZ R10, -R5, R10 ;  /* 0x0000000a050a7221 */ /* 0x000fe40000010100 */
[----:B0-----:R-:W-:Y:S01]  /*9730*/  FMNMX.FTZ R166, R154, R163, !PT ;  /* 0x000000a39aa67209 */ /* 0x001fe20007810000 */
[--C-:B------:R-:W-:Y:S01]  /*9740*/  FFMA.FTZ R21, R21, UR10, -R177.reuse ;  /* 0x0000000a15157c23 */ /* 0x100fe200080108b1 */
[--C-:B------:R-:W-:Y:S01]  /*9750*/  FFMA.FTZ R191, R191, UR10, -R177.reuse ;  /* 0x0000000abfbf7c23 */ /* 0x100fe200080108b1 */
[----:B------:R-:W0:Y:S01]  /*9760*/  MUFU.TANH R157, R157 ;  /* 0x0000009d009d7308 */ /* 0x000e220000002400 */
[----:B-----5:R-:W-:Y:S01]  /*9770*/  FMNMX.FTZ R163, R155, R166, !PT ;  /* 0x000000a69ba37209 */ /* 0x020fe20007810000 */
[--C-:B------:R-:W-:Y:S01]  /*9780*/  FFMA.FTZ R178, R192, UR10, -R177.reuse ;  /* 0x0000000ac0b27c23 */ /* 0x100fe200080108b1 */
[--C-:B------:R-:W-:Y:S01]  /*9790*/  FFMA.FTZ R174, R194, UR10, -R177.reuse ;  /* 0x0000000ac2ae7c23 */ /* 0x100fe200080108b1 */
[--C-:B------:R-:W-:Y:S01]  /*97a0*/  FFMA.FTZ R170, R195, UR10, -R177.reuse ;  /* 0x0000000ac3aa7c23 */ /* 0x100fe200080108b1 */
[--C-:B------:R-:W-:Y:S01]  /*97b0*/  FFMA.FTZ R171, R197, UR10, -R177.reuse ;  /* 0x0000000ac5ab7c23 */ /* 0x100fe200080108b1 */
[--C-:B------:R-:W-:Y:S01]  /*97c0*/  FFMA.FTZ R168, R168, UR10, -R177.reuse ;  /* 0x0000000aa8a87c23 */ /* 0x100fe200080108b1 */
[--C-:B------:R-:W-:Y:S01]  /*97d0*/  FFMA.FTZ R165, R165, UR10, -R177.reuse ;  /* 0x0000000aa5a57c23 */ /* 0x100fe200080108b1 */
[----:B------:R-:W3:Y:S01]  /*97e0*/  MUFU.TANH R158, R158 ;  /* 0x0000009e009e7308 */ /* 0x000ee20000002400 */
[----:B--2---:R-:W-:Y:S01]  /*97f0*/  FMNMX.FTZ R166, R156, R163, !PT ;  /* 0x000000a39ca67209 */ /* 0x004fe20007810000 */
[--C-:B------:R-:W-:Y:S01]  /*9800*/  FFMA.FTZ R180, R196, UR10, -R177.reuse ;  /* 0x0000000ac4b47c23 */ /* 0x100fe200080108b1 */
[----:B------:R-:W-:Y:S01]  /*9810*/  FFMA.FTZ R173, R173, UR10, -R177 ;  /* 0x0000000aadad7c23 */ /* 0x000fe200080108b1 */
[----:B------:R-:W-:-:S04]  /*9820*/  FMUL.FTZ R10, R10, UR10 ;  /* 0x0000000a0a0a7c20 */ /* 0x000fc80008410000 */
[----:B------:R-:W2:Y:S01]  /*9830*/  MUFU.TANH R159, R159 ;  /* 0x0000009f009f7308 */ /* 0x000ea20000002400 */
[----:B0-----:R-:W-:Y:S01]  /*9840*/  FMNMX.FTZ R163, R157, R166, !PT ;  /* 0x000000a69da37209 */ /* 0x001fe20007810000 */
[----:B------:R-:W-:-:S06]  /*9850*/  FFMA.FTZ R166, R6, UR10, -R177 ;  /* 0x0000000a06a67c23 */ /* 0x000fcc00080108b1 */
[----:B------:R-:W0:Y:S01]  /*9860*/  MUFU.TANH R160, R160 ;  /* 0x000000a000a07308 */ /* 0x000e220000002400 */
[----:B---3--:R-:W-:-:S07]  /*9870*/  FMNMX.FTZ R6, R158, R163, !PT ;  /* 0x000000a39e067209 */ /* 0x008fce0007810000 */
[----:B------:R-:W3:Y:S01]  /*9880*/  MUFU.TANH R161, R161 ;  /* 0x000000a100a17308 */ /* 0x000ee20000002400 */
[----:B--2---:R-:W-:-:S07]  /*9890*/  FMNMX.FTZ R163, R159, R6, !PT ;  /* 0x000000069fa37209 */ /* 0x004fce0007810000 */
[----:B------:R-:W2:Y:S01]  /*98a0*/  MUFU.TANH R162, R162 ;  /* 0x000000a200a27308 */ /* 0x000ea20000002400 */
[----:B0-----:R-:W-:-:S07]  /*98b0*/  FMNMX.FTZ R6, R160, R163, !PT ;  /* 0x000000a3a0067209 */ /* 0x001fce0007810000 */
[----:B------:R-:W0:Y:S01]  /*98c0*/  MUFU.EX2 R10, R10 ;  /* 0x0000000a000a7308 */ /* 0x000e220000000800 */
[----:B---3--:R-:W-:-:S07]  /*98d0*/  FMNMX.FTZ R167, R161, R6, !PT ;  /* 0x00000006a1a77209 */ /* 0x008fce0007810000 */
[----:B------:R-:W3:Y:S01]  /*98e0*/  MUFU.EX2 R21, R21 ;  /* 0x0000001500157308 */ /* 0x000ee20000000800 */
[----:B--2---:R-:W-:Y:S01]  /*98f0*/  FMNMX.FTZ R6, R162, R167, !PT ;  /* 0x000000a7a2067209 */ /* 0x004fe20007810000 */
[----:B------:R-:W-:-:S04]  /*9900*/  FFMA.FTZ R167, R193, UR10, -R177 ;  /* 0x0000000ac1a77c23 */ /* 0x000fc800080108b1 */
[----:B------:R-:W2:Y:S02]  /*9910*/  SHFL.BFLY PT, R175, R6, 0x2, 0x1f ;  /* 0x0c401f0006af7f89 */ /* 0x000ea400000e0000 */
[----:B------:R-:W4:Y:S01]  /*9920*/  MUFU.EX2 R166, R166 ;  /* 0x000000a600a67308 */ /* 0x000f220000000800 */
[-C--:B0-----:R-:W-:Y:S01]  /*9930*/  FMUL.FTZ R24, R24, R10.reuse ;  /* 0x0000000a18187220 */ /* 0x081fe20000410000 */
        /* <DEDUP_REMOVED lines=20> */
[----:B--2---:R-:W-:Y:S01]  /*9a80*/  FMNMX.FTZ R179, R6, R175, !PT ;  /* 0x000000af06b37209 */ /* 0x004fe20007810000 */
[--C-:B------:R-:W-:Y:S01]  /*9a90*/  FFMA.FTZ R175, R169, UR10, -R177.reuse ;  /* 0x0000000aa9af7c23 */ /* 0x100fe200080108b1 */
[--C-:B------:R-:W-:Y:S01]  /*9aa0*/  FFMA.FTZ R169, R172, UR10, -R177.reuse ;  /* 0x0000000aaca97c23 */ /* 0x100fe200080108b1 */
[--C-:B------:R-:W-:Y:S01]  /*9ab0*/  FFMA.FTZ R172, R176, UR10, -R177.reuse ;  /* 0x0000000ab0ac7c23 */ /* 0x100fe200080108b1 */
[----:B------:R-:W-:Y:S01]  /*9ac0*/  FFMA.FTZ R176, R164, UR10, -R177 ;  /* 0x0000000aa4b07c23 */ /* 0x000fe200080108b1 */
[----:B------:R-:W2:Y:S01]  /*9ad0*/  SHFL.BFLY PT, R6, R179, 0x1, 0x1f ;  /* 0x0c201f00b3067f89 */ /* 0x000ea200000e0000 */
        /* <DEDUP_REMOVED lines=22> */
[----:B------:R-:W-:Y:S01]  /*9c40*/  FMUL.FTZ R100, R100, R10 ;  /* 0x0000000a64647220 */ /* 0x000fe20000410000 */
[----:B--2---:R-:W-:Y:S01]  /*9c50*/  FMNMX.FTZ R6, R179, R6, !PT ;  /* 0x00000006b3067209 */ /* 0x004fe20007810000 */
[----:B------:R-:W-:Y:S01]  /*9c60*/  MUFU.EX2 R171, R171 ;  /* 0x000000ab00ab7308 */ /* 0x000fe20000000800 */
[-C--:B------:R-:W-:Y:S01]  /*9c70*/  FMUL.FTZ R101, R101, R10.reuse ;  /* 0x0000000a65657220 */ /* 0x080fe20000410000 */
[-C--:B------:R-:W-:Y:S01]  /*9c80*/  FMUL.FTZ R104, R104, R10.reuse ;  /* 0x0000000a68687220 */ /* 0x080fe20000410000 */
[-C--:B------:R-:W-:Y:S01]  /*9c90*/  FMUL.FTZ R105, R105, R10.reuse ;  /* 0x0000000a69697220 */ /* 0x080fe20000410000 */
[C---:B------:R-:W-:Y:S01]  /*9ca0*/  FADD.FTZ R11, -R6.reuse, R11 ;  /* 0x0000000b060b7221 */ /* 0x040fe20000010100 */
[----:B------:R-:W-:Y:S01]  /*9cb0*/  FMUL.FTZ R177, R6, UR10 ;  /* 0x0000000a06b17c20 */ /* 0x000fe20008410000 */
[-C--:B------:R-:W-:Y:S01]  /*9cc0*/  FMUL.FTZ R108, R108, R10.reuse ;  /* 0x0000000a6c6c7220 */ /* 0x080fe20000410000 */
[----:B------:R-:W-:Y:S01]  /*9cd0*/  FMUL.FTZ R109, R109, R10 ;  /* 0x0000000a6d6d7220 */ /* 0x000fe20000410000 */
[----:B------:R-:W-:Y:S01]  /*9ce0*/  FMUL.FTZ R11, R11, UR10 ;  /* 0x0000000a0b0b7c20 */ /* 0x000fe20008410000 */
[--C-:B------:R-:W-:Y:S01]  /*9cf0*/  FFMA.FTZ R12, R12, UR10, -R177.reuse ;  /* 0x0000000a0c0c7c23 */ /* 0x100fe200080108b1 */
[--C-:B------:R-:W-:Y:S01]  /*9d00*/  FFMA.FTZ R179, R15, UR10, -R177.reuse ;  /* 0x0000000a0fb37c23 */ /* 0x100fe200080108b1 */
[--C-:B------:R-:W-:Y:S01]  /*9d10*/  FFMA.FTZ R15, R20, UR10, -R177.reuse ;  /* 0x0000000a140f7c23 */ /* 0x100fe200080108b1 */
[----:B------:R-:W-:Y:S01]  /*9d20*/  FFMA.FTZ R20, R153, UR10, -R177 ;  /* 0x0000000a99147c23 */ /* 0x000fe200080108b1 */
[----:B------:R-:W-:-:S02]  /*9d30*/  IMAD.MOV R153, RZ, RZ, -R17 ;  /* 0x000000ffff997224 */ /* 0x000fc400078e0a11 */
[--C-:B------:R-:W-:Y:S01]  /*9d40*/  FFMA.FTZ R13, R13, UR10, -R177.reuse ;  /* 0x0000000a0d0d7c23 */ /* 0x100fe200080108b1 */
[----:B------:R-:W-:Y:S01]  /*9d50*/  MUFU.EX2 R11, R11 ;  /* 0x0000000b000b7308 */ /* 0x000fe20000000800 */
[--C-:B------:R-:W-:Y:S01]  /*9d60*/  FFMA.FTZ R14, R14, UR10, -R177.reuse ;  /* 0x0000000a0e0e7c23 */ /* 0x100fe200080108b1 */
[--C-:B------:R-:W-:Y:S01]  /*9d70*/  FFMA.FTZ R164, R152, UR10, -R177.reuse ;  /* 0x0000000a98a47c23 */ /* 0x100fe200080108b1 */
[----:B------:R-:W-:Y:S01]  /*9d80*/  ISETP.NE.AND P2, PT, R2, R153, PT ;  /* 0x000000990200720c */ /* 0x000fe20003f45270 */
[----:B------:R-:W-:Y:S02]  /*9d90*/  IMAD.U32 R153, RZ, RZ, UR22 ;  /* 0x00000016ff997e24 */ /* 0x000fe4000f8e00ff */
[--C-:B------:R-:W-:Y:S01]  /*9da0*/  FFMA.FTZ R181, R154, UR10, -R177.reuse ;  /* 0x0000000a9ab57c23 */ /* 0x100fe200080108b1 */
[--C-:B------:R-:W-:Y:S01]  /*9db0*/  FFMA.FTZ R183, R156, UR10, -R177.reuse ;  /* 0x0000000a9cb77c23 */ /* 0x100fe200080108b1 */
[--C-:B------:R-:W-:Y:S01]  /*9dc0*/  FFMA.FTZ R182, R155, UR10, -R177.reuse ;  /* 0x0000000a9bb67c23 */ /* 0x100fe200080108b1 */
[----:B------:R-:W2:Y:S01]  /*9dd0*/  MUFU.EX2 R12, R12 ;  /* 0x0000000c000c7308 */ /* 0x000ea20000000800 */
[--C-:B------:R-:W-:Y:S01]  /*9de0*/  FFMA.FTZ R159, R159, UR10, -R177.reuse ;  /* 0x0000000a9f9f7c23 */ /* 0x100fe200080108b1 */
[--C-:B------:R-:W-:Y:S01]  /*9df0*/  FFMA.FTZ R160, R160, UR10, -R177.reuse ;  /* 0x0000000aa0a07c23 */ /* 0x100fe200080108b1 */
[--C-:B------:R-:W-:Y:S01]  /*9e00*/  FFMA.FTZ R161, R161, UR10, -R177.reuse ;  /* 0x0000000aa1a17c23 */ /* 0x100fe200080108b1 */
[----:B0-----:R-:W-:Y:S01]  /*9e10*/  FFMA.FTZ R191, R162, UR10, -R177 ;  /* 0x0000000aa2bf7c23 */ /* 0x001fe200080108b1 */
[-C--:B------:R-:W-:Y:S01]  /*9e20*/  FMUL.FTZ R112, R112, R10.reuse ;  /* 0x0000000a70707220 */ /* 0x080fe20000410000 */
[-C--:B------:R-:W-:Y:S01]  /*9e30*/  FMUL.FTZ R113, R113, R10.reuse ;  /* 0x0000000a71717220 */ /* 0x080fe20000410000 */
[----:B------:R-:W-:Y:S01]  /*9e40*/  FMUL.FTZ R116, R116, R10 ;  /* 0x0000000a74747220 */ /* 0x000fe20000410000 */
[----:B------:R-:W0:Y:S01]  /*9e50*/  MUFU.EX2 R13, R13 ;  /* 0x0000000d000d7308 */ /* 0x000e220000000800 */
[----:B------:R-:W-:Y:S01]  /*9e60*/  @!P2 LEA R152, R153, R16, 0x6 ;  /* 0x000000109998a211 */ /* 0x000fe200078e30ff */
[----:B---3--:R-:W-:Y:S01]  /*9e70*/  FFMA.FTZ R153, R10, R3, R21 ;  /* 0x000000030a997223 */ /* 0x008fe20000010015 */
[----:B------:R-:W-:Y:S01]  /*9e80*/  FFMA.FTZ R3, R157, UR10, -R177 ;  /* 0x0000000a9d037c23 */ /* 0x000fe200080108b1 */
[-C--:B------:R-:W-:Y:S01]  /*9e90*/  FMUL.FTZ R117, R117, R10.reuse ;  /* 0x0000000a75757220 */ /* 0x080fe20000410000 */
[-C--:B------:R-:W-:Y:S01]  /*9ea0*/  FMUL.FTZ R120, R120, R10.reuse ;  /* 0x0000000a78787220 */ /* 0x080fe20000410000 */
[----:B----4-:R-:W-:Y:S01]  /*9eb0*/  FADD.FTZ R156, R166, R153 ;  /* 0x00000099a69c7221 */ /* 0x010fe20000010000 */
[----:B------:R-:W-:Y:S01]  /*9ec0*/  FMUL.FTZ R121, R121, R10 ;  /* 0x0000000a79797220 */ /* 0x000fe20000410000 */
[----:B------:R-:W3:Y:S01]  /*9ed0*/  MUFU.EX2 R14, R14 ;  /* 0x0000000e000e7308 */ /* 0x000ee20000000800 */
[----:B--2---:R-:W-:Y:S01]  /*9ee0*/  FFMA.FTZ R154, R11, R4, R12 ;  /* 0x000000040b9a7223 */ /* 0x004fe2000001000c */
[----:B------:R-:W-:Y:S01]  /*9ef0*/  FADD.FTZ R155, R163, R156 ;  /* 0x0000009ca39b7221 */ /* 0x000fe20000010000 */
[----:B------:R-:W-:Y:S01]  /*9f00*/  FFMA.FTZ R4, R158, UR10, -R177 ;  /* 0x0000000a9e047c23 */ /* 0x000fe200080108b1 */
[-C--:B------:R-:W-:Y:S01]  /*9f10*/  FMUL.FTZ R124, R124, R10.reuse ;  /* 0x0000000a7c7c7220 */ /* 0x080fe20000410000 */
[-C--:B------:R-:W-:Y:S01]  /*9f20*/  FMUL.FTZ R125, R125, R10.reuse ;  /* 0x0000000a7d7d7220 */ /* 0x080fe20000410000 */
[----:B------:R-:W-:Y:S01]  /*9f30*/  FADD.FTZ R156, R178, R155 ;  /* 0x0000009bb29c7221 */ /* 0x000fe20000010000 */
        /* <DEDUP_REMOVED lines=10> */
[----:B---3--:R-:W-:Y:S01]  /*9fe0*/  FADD.FTZ R154, R14, R153 ;  /* 0x000000990e9a7221 */ /* 0x008fe20000010000 */
[----:B------:R-:W-:Y:S01]  /*9ff0*/  FADD.FTZ R153, R167, R156 ;  /* 0x0000009ca7997221 */ /* 0x000fe20000010000 */
[----:B------:R-:W-:Y:S01]  /*a000*/  @!P2 LEA R156, R152, UR42, 0x2 ;  /* 0x0000002a989cac11 */ /* 0x000fe2000f8e10ff */
[-C--:B------:R-:W-:Y:S01]  /*a010*/  FMUL.FTZ R141, R141, R10.reuse ;  /* 0x0000000a8d8d7220 */ /* 0x080fe20000410000 */
[----:B------:R-:W-:Y:S01]  /*a020*/  F2FP.F16.F32.PACK_AB R152, R166, R21 ;  /* 0x00000015a698723e */ /* 0x000fe200000000ff */
[----:B------:R-:W-:Y:S01]  /*a030*/  FADD.FTZ R153, R174, R153 ;  /* 0x00000099ae997221 */ /* 0x000fe20000010000 */
[-C--:B------:R-:W-:Y:S01]  /*a040*/  FMUL.FTZ R144, R144, R10.reuse ;  /* 0x0000000a90907220 */ /* 0x080fe20000410000 */
[----:B------:R-:W3:Y:S01]  /*a050*/  MUFU.EX2 R164, R164 ;  /* 0x000000a400a47308 */ /* 0x000ee20000000800 */
[----:B--2---:R-:W-:Y:S01]  /*a060*/  FADD.FTZ R154, R179, R154 ;  /* 0x0000009ab39a7221 */ /* 0x004fe20000010000 */
[----:B------:R-:W-:Y:S01]  /*a070*/  @!P2 STS [R156+0x28800], R10 ;  /* 0x0288000a9c00a388 */ /* 0x000fe20000000800 */
[-C--:B------:R-:W-:Y:S01]  /*a080*/  FMUL.FTZ R145, R145, R10.reuse ;  /* 0x0000000a91917220 */ /* 0x080fe20000410000 */
[-C--:B------:R-:W-:Y:S01]  /*a090*/  FMUL.FTZ R148, R148, R10.reuse ;  /* 0x0000000a94947220 */ /* 0x080fe20000410000 */
[----:B------:R-:W-:Y:S01]  /*a0a0*/  FMUL.FTZ R149, R149, R10 ;  /* 0x0000000a95957220 */ /* 0x000fe20000410000 */
[----:B------:R2:W-:Y:S01]  /*a0b0*/  @!P2 STS [R156+0x28820], R11 ;  /* 0x0288200b9c00a388 */ /* 0x0005e20000000800 */
[-C--:B------:R-:W-:Y:S01]  /*a0c0*/  FMUL.FTZ R26, R26, R11.reuse ;  /* 0x0000000b1a1a7220 */ /* 0x080fe20000410000 */
[----:B------:R-:W4:Y:S01]  /*a0d0*/  MUFU.EX2 R20, R20 ;  /* 0x0000001400147308 */ /* 0x000f220000000800 */
[----:B0-----:R-:W-:Y:S01]  /*a0e0*/  FADD.FTZ R155, R15, R154 ;  /* 0x0000009a0f9b7221 */ /* 0x001fe20000010000 */
[----:B------:R-:W-:Y:S01]  /*a0f0*/  FADD.FTZ R154, R170, R153 ;  /* 0x00000099aa9a7221 */ /* 0x000fe20000010000 */
[----:B------:R-:W-:Y:S01]  /*a100*/  F2FP.F16.F32.PACK_AB R153, R13, R12 ;  /* 0x0000000c0d99723e */ /* 0x000fe200000000ff */
[-C--:B------:R-:W-:Y:S01]  /*a110*/  FMUL.FTZ R27, R27, R11.reuse ;  /* 0x0000000b1b1b7220 */ /* 0x080fe20000410000 */
[----:B------:R-:W-:Y:S01]  /*a120*/  FMUL.FTZ R30, R30, R11 ;  /* 0x0000000b1e1e7220 */ /* 0x000fe20000410000 */
[----:B------:R-:W-:Y:S01]  /*a130*/  FADD.FTZ R21, R171, R154 ;  /* 0x0000009aab157221 */ /* 0x000fe20000010000 */
[----:B------:R-:W-:Y:S01]  /*a140*/  F2FP.F16.F32.PACK_AB R154, R178, R163 ;  /* 0x000000a3b29a723e */ /* 0x000fe200000000ff */
[----:B------:R-:W0:Y:S01]  /*a150*/  MUFU.EX2 R181, R181 ;  /* 0x000000b500b57308 */ /* 0x000e220000000800 */
[C---:B---3--:R-:W-:Y:S01]  /*a160*/  FADD.FTZ R155, R164.reuse, R155 ;  /* 0x0000009ba49b7221 */ /* 0x048fe20000010000 */
[----:B------:R-:W-:Y:S01]  /*a170*/  F2FP.F16.F32.PACK_AB R157, R164, R15 ;  /* 0x0000000fa49d723e */ /* 0x000fe200000000ff */
[----:B------:R-:W-:Y:S01]  /*a180*/  FMUL.FTZ R31, R31, R11 ;  /* 0x0000000b1f1f7220 */ /* 0x000fe20000410000 */
[----:B--2---:R-:W-:Y:S01]  /*a190*/  F2FP.F16.F32.PACK_AB R156, R174, R167 ;  /* 0x000000a7ae9c723e */ /* 0x004fe200000000ff */
[-C--:B------:R-:W-:Y:S01]  /*a1a0*/  FMUL.FTZ R34, R34, R11.reuse ;  /* 0x0000000b22227220 */ /* 0x080fe20000410000 */
[-C--:B------:R-:W-:Y:S01]  /*a1b0*/  FMUL.FTZ R35, R35, R11.reuse ;  /* 0x0000000b23237220 */ /* 0x080fe20000410000 */
[-C--:B------:R-:W-:Y:S01]  /*a1c0*/  FMUL.FTZ R38, R38, R11.reuse ;  /* 0x0000000b26267220 */ /* 0x080fe20000410000 */
[----:B------:R-:W2:Y:S01]  /*a1d0*/  MUFU.EX2 R182, R182 ;  /* 0x000000b600b67308 */ /* 0x000ea20000000800 */
[----:B----4-:R-:W-:Y:S01]  /*a1e0*/  FADD.FTZ R158, R20, R155 ;  /* 0x0000009b149e7221 */ /* 0x010fe20000010000 */
        /* <DEDUP_REMOVED lines=16> */
[----:B------:R-:W-:Y:S01]  /*a2f0*/  F2FP.F16.F32.PACK_AB R155, R179, R14 ;  /* 0x0000000eb39b723e */ /* 0x000fe200000000ff */
[----:B------:R-:W-:Y:S01]  /*a300*/  BAR.SYNC.DEFER_BLOCKING 0xf, 0x100 ;  /* 0x03c4000000007b1d */ /* 0x000fe20000010000 */
[-C--:B------:R-:W-:Y:S01]  /*a310*/  FMUL.FTZ R63, R63, R11.reuse ;  /* 0x0000000b3f3f7220 */ /* 0x080fe20000410000 */
[-C--:B------:R-:W-:Y:S01]  /*a320*/  FMUL.FTZ R66, R66, R11.reuse ;  /* 0x0000000b42427220 */ /* 0x080fe20000410000 */
[-C--:B------:R-:W-:Y:S01]  /*a330*/  FMUL.FTZ R67, R67, R11.reuse ;  /* 0x0000000b43437220 */ /* 0x080fe20000410000 */
[-C--:B------:R-:W-:Y:S01]  /*a340*/  FMUL.FTZ R70, R70, R11.reuse ;  /* 0x0000000b46467220 */ /* 0x080fe20000410000 */
[-C--:B------:R-:W-:Y:S01]  /*a350*/  FMUL.FTZ R71, R71, R11.reuse ;  /* 0x0000000b47477220 */ /* 0x080fe20000410000 */
[----:B------:R-:W2:Y:S01]  /*a360*/  MUFU.EX2 R168, R168 ;  /* 0x000000a800a87308 */ /* 0x000ea20000000800 */
[----:B---3--:R-:W-:Y:S01]  /*a370*/  FADD.FTZ R162, R183, R162 ;  /* 0x000000a2b7a27221 */ /* 0x008fe20000010000 */
        /* <DEDUP_REMOVED lines=16> */
[----:B------:R2:W-:Y:S01]  /*a480*/  STSM.16.M88.4 [R18+0x26800], R152 ;  /* 0x0268009812007844 */ /* 0x0005e20000000200 */
[-C--:B------:R-:W-:Y:S01]  /*a490*/  FMUL.FTZ R98, R98, R11.reuse ;  /* 0x0000000b62627220 */ /* 0x080fe20000410000 */
[-C--:B------:R-:W-:Y:S01]  /*a4a0*/  FMUL.FTZ R99, R99, R11.reuse ;  /* 0x0000000b63637220 */ /* 0x080fe20000410000 */
[-C--:B------:R-:W-:Y:S01]  /*a4b0*/  FMUL.FTZ R102, R102, R11.reuse ;  /* 0x0000000b66667220 */ /* 0x080fe20000410000 */
[-C--:B------:R-:W-:Y:S01]  /*a4c0*/  FMUL.FTZ R103, R103, R11.reuse ;  /* 0x0000000b67677220 */ /* 0x080fe20000410000 */
[----:B------:R-:W-:Y:S01]  /*a4d0*/  FMUL.FTZ R106, R106, R11 ;  /* 0x0000000b6a6a7220 */ /* 0x000fe20000410000 */
[----:B------:R4:W5:Y:S01]  /*a4e0*/  MUFU.EX2 R177, R159 ;  /* 0x0000009f00b17308 */ /* 0x0009620000000800 */
[C---:B---3--:R-:W-:Y:S01]  /*a4f0*/  FADD.FTZ R162, R4.reuse, R15 ;  /* 0x0000000f04a27221 */ /* 0x048fe20000010000 */
[----:B------:R-:W-:Y:S01]  /*a500*/  F2FP.F16.F32.PACK_AB R163, R4, R3 ;  /* 0x0000000304a3723e */ /* 0x000fe200000000ff */
[-C--:B------:R-:W-:Y:S01]  /*a510*/  FMUL.FTZ R107, R107, R11.reuse ;  /* 0x0000000b6b6b7220 */ /* 0x080fe20000410000 */
[-C--:B------:R-:W-:Y:S01]  /*a520*/  FMUL.FTZ R110, R110, R11.reuse ;  /* 0x0000000b6e6e7220 */ /* 0x080fe20000410000 */
[-C--:B------:R-:W-:Y:S01]  /*a530*/  FMUL.FTZ R111, R111, R11.reuse ;  /* 0x0000000b6f6f7220 */ /* 0x080fe20000410000 */
[-C--:B------:R-:W-:Y:S01]  /*a540*/  FMUL.FTZ R114, R114, R11.reuse ;  /* 0x0000000b72727220 */ /* 0x080fe20000410000 */
[-C--:B------:R-:W-:Y:S01]  /*a550*/  FMUL.FTZ R115, R115, R11.reuse ;  /* 0x0000000b73737220 */ /* 0x080fe20000410000 */
[----:B------:R-:W3:Y:S01]  /*a560*/  MUFU.EX2 R165, R165 ;  /* 0x000000a500a57308 */ /* 0x000ee20000000800 */
[----:B0-----:R-:W-:Y:S01]  /*a570*/  FADD.FTZ R158, R175, R158 ;  /* 0x0000009eaf9e7221 */ /* 0x001fe20000010000 */
[----:B----4-:R-:W-:Y:S01]  /*a580*/  F2FP.F16.F32.PACK_AB R159, R181, R20 ;  /* 0x00000014b59f723e */ /* 0x010fe200000000ff */
[-C--:B------:R-:W-:Y:S01]  /*a590*/  FMUL.FTZ R118, R118, R11.reuse ;  /* 0x0000000b76767220 */ /* 0x080fe20000410000 */
[-C--:B------:R-:W-:Y:S01]  /*a5a0*/  FMUL.FTZ R119, R119, R11.reuse ;  /* 0x0000000b77777220 */ /* 0x080fe20000410000 */
[-C--:B------:R-:W-:Y:S01]  /*a5b0*/  FMUL.FTZ R122, R122, R11.reuse ;  /* 0x0000000b7a7a7220 */ /* 0x080fe20000410000 */
[-C--:B------:R-:W-:Y:S01]  /*a5c0*/  FMUL.FTZ R123, R123, R11.reuse ;  /* 0x0000000b7b7b7220 */ /* 0x080fe20000410000 */
[-C--:B------:R-:W-:Y:S01]  /*a5d0*/  FMUL.FTZ R126, R126, R11.reuse ;  /* 0x0000000b7e7e7220 */ /* 0x080fe20000410000 */
[----:B------:R0:W4:Y:S01]  /*a5e0*/  MUFU.EX2 R166, R160 ;  /* 0x000000a000a67308 */ /* 0x0001220000000800 */
[----:B-----5:R-:W-:Y:S01]  /*a5f0*/  FADD.FTZ R15, R177, R162 ;  /* 0x000000a2b10f7221 */ /* 0x020fe20000010000 */
[-C--:B------:R-:W-:Y:S01]  /*a600*/  FMUL.FTZ R127, R127, R11.reuse ;  /* 0x0000000b7f7f7220 */ /* 0x080fe20000410000 */
[-C--:B------:R-:W-:Y:S01]  /*a610*/  FMUL.FTZ R130, R130, R11.reuse ;  /* 0x0000000b82827220 */ /* 0x080fe20000410000 */
[-C--:B------:R-:W-:Y:S01]  /*a620*/  FMUL.FTZ R131, R131, R11.reuse ;  /* 0x0000000b83837220 */ /* 0x080fe20000410000 */
[-C--:B------:R-:W-:Y:S01]  /*a630*/  FMUL.FTZ R134, R134, R11.reuse ;  /* 0x0000000b86867220 */ /* 0x080fe20000410000 */
[-C--:B------:R-:W-:Y:S01]  /*a640*/  FMUL.FTZ R135, R135, R11.reuse ;  /* 0x0000000b87877220 */ /* 0x080fe20000410000 */
[-C--:B------:R-:W-:Y:S01]  /*a650*/  FMUL.FTZ R138, R138, R11.reuse ;  /* 0x0000000b8a8a7220 */ /* 0x080fe20000410000 */
[----:B------:R-:W5:Y:S01]  /*a660*/  MUFU.EX2 R180, R180 ;  /* 0x000000b400b47308 */ /* 0x000f620000000800 */
[----:B---3--:R-:W-:Y:S01]  /*a670*/  FADD.FTZ R13, R165, R158 ;  /* 0x0000009ea50d7221 */ /* 0x008fe20000010000 */
[----:B------:R-:W-:Y:S01]  /*a680*/  F2FP.F16.F32.PACK_AB R158, R171, R170 ;  /* 0x000000aaab9e723e */ /* 0x000fe200000000ff */
[-C--:B------:R-:W-:Y:S01]  /*a690*/  FMUL.FTZ R139, R139, R11.reuse ;  /* 0x0000000b8b8b7220 */ /* 0x080fe20000410000 */
[----:B0-----:R-:W-:Y:S01]  /*a6a0*/  F2FP.F16.F32.PACK_AB R160, R175, R168 ;  /* 0x000000a8afa0723e */ /* 0x001fe200000000ff */
[-C--:B------:R-:W-:Y:S01]  /*a6b0*/  FMUL.FTZ R142, R142, R11.reuse ;  /* 0x0000000b8e8e7220 */ /* 0x080fe20000410000 */
[-C--:B------:R-:W-:Y:S01]  /*a6c0*/  FMUL.FTZ R143, R143, R11.reuse ;  /* 0x0000000b8f8f7220 */ /* 0x080fe20000410000 */
[----:B------:R2:W-:Y:S01]  /*a6d0*/  STSM.16.M88.4 [R23], R156 ;  /* 0x0000009c17007844 */ /* 0x0005e20000000200 */
[----:B------:R0:W3:Y:S01]  /*a6e0*/  MUFU.EX2 R12, R161 ;  /* 0x000000a1000c7308 */ /* 0x0000e20000000800 */
[----:B----4-:R-:W-:Y:S01]  /*a6f0*/  FADD.FTZ R15, R166, R15 ;  /* 0x0000000fa60f7221 */ /* 0x010fe20000010000 */
[-C--:B------:R-:W-:Y:S01]  /*a700*/  FMUL.FTZ R146, R146, R11.reuse ;  /* 0x0000000b92927220 */ /* 0x080fe20000410000 */
[-C--:B------:R-:W-:Y:S01]  /*a710*/  FMUL.FTZ R147, R147, R11.reuse ;  /* 0x0000000b93937220 */ /* 0x080fe20000410000 */
[-C--:B------:R-:W-:Y:S01]  /*a720*/  FMUL.FTZ R150, R150, R11.reuse ;  /* 0x0000000b96967220 */ /* 0x080fe20000410000 */
[----:B------:R-:W-:-:S03]  /*a730*/  FMUL.FTZ R151, R151, R11 ;  /* 0x0000000b97977220 */ /* 0x000fc60000410000 */
[----:B------:R-:W4:Y:S01]  /*a740*/  MUFU.EX2 R169, R169 ;  /* 0x000000a900a97308 */ /* 0x000f220000000800 */
[C---:B-----5:R-:W-:Y:S01]  /*a750*/  FADD.FTZ R14, R180.reuse, R13 ;  /* 0x0000000db40e7221 */ /* 0x060fe20000010000 */
[----:B------:R-:W-:Y:S02]  /*a760*/  F2FP.F16.F32.PACK_AB R162, R180, R165 ;  /* 0x000000a5b4a2723e */ /* 0x000fe400000000ff */
[----:B0-----:R-:W-:Y:S02]  /*a770*/  F2FP.F16.F32.PACK_AB R161, R183, R182 ;  /* 0x000000b6b7a1723e */ /* 0x001fe400000000ff */
[----:B------:R-:W-:Y:S02]  /*a780*/  F2FP.F16.F32.PACK_AB R165, R166, R177 ;  /* 0x000000b1a6a5723e */ /* 0x000fe400000000ff */
[----:B------:R-:W0:Y:S01]  /*a790*/  MUFU.EX2 R167, R191 ;  /* 0x000000bf00a77308 */ /* 0x000e220000000800 */
[----:B---3--:R-:W-:Y:S01]  /*a7a0*/  FADD.FTZ R4, R12, R15 ;  /* 0x0000000f0c047221 */ /* 0x008fe20000010000 */
[----:B------:R2:W-:Y:S06]  /*a7b0*/  STSM.16.M88.4 [R19], R160 ;  /* 0x000000a013007844 */ /* 0x0005ec0000000200 */
[----:B------:R-:W3:Y:S01]  /*a7c0*/  MUFU.EX2 R172, R172 ;  /* 0x000000ac00ac7308 */ /* 0x000ee20000000800 */
[----:B----4-:R-:W-:-:S07]  /*a7d0*/  FADD.FTZ R13, R169, R14 ;  /* 0x0000000ea90d7221 */ /* 0x010fce0000010000 */
[----:B------:R-:W4:Y:S01]  /*a7e0*/  MUFU.EX2 R173, R173 ;  /* 0x000000ad00ad7308 */ /* 0x000f220000000800 */
[C---:B0-----:R-:W-:Y:S01]  /*a7f0*/  FADD.FTZ R4, R167.reuse, R4 ;  /* 0x00000004a7047221 */ /* 0x041fe20000010000 */
[----:B------:R-:W-:-:S06]  /*a800*/  F2FP.F16.F32.PACK_AB R167, R167, R12 ;  /* 0x0000000ca7a7723e */ /* 0x000fcc00000000ff */
[----:B------:R-:W0:Y:S01]  /*a810*/  MUFU.EX2 R176, R176 ;  /* 0x000000b000b07308 */ /* 0x000e220000000800 */
[C---:B---3--:R-:W-:Y:S01]  /*a820*/  FADD.FTZ R14, R172.reuse, R13 ;  /* 0x0000000dac0e7221 */ /* 0x048fe20000010000 */
[----:B------:R-:W-:-:S03]  /*a830*/  F2FP.F16.F32.PACK_AB R164, R172, R169 ;  /* 0x000000a9aca4723e */ /* 0x000fc600000000ff */
[----:B----4-:R-:W-:Y:S01]  /*a840*/  FADD.FTZ R3, R173, R14 ;  /* 0x0000000ead037221 */ /* 0x010fe20000010000 */
[----:B0-----:R-:W-:-:S03]  /*a850*/  F2FP.F16.F32.PACK_AB R166, R176, R173 ;  /* 0x000000adb0a6723e */ /* 0x001fc600000000ff */
[----:B------:R-:W-:Y:S02]  /*a860*/  FADD.FTZ R3, R176, R3 ;  /* 0x00000003b0037221 */ /* 0x000fe40000010000 */
[----:B------:R2:W-:Y:S01]  /*a870*/  STSM.16.M88.4 [R22], R164 ;  /* 0x000000a416007844 */ /* 0x0005e20000000200 */
[----:B------:R-:W-:Y:S05]  /*a880*/  @!P0 BRA `(.L_x_4944) ;  /* 0x0000000000048947 */ /* 0x000fea0003800000 */
[----:B------:R-:W-:Y:S01]  /*a890*/  BPT.TRAP 0x1 ;  /* 0x000000040000795c */ /* 0x000fe20000300000 */
.L_x_4944:
[----:B------:R0:W3:Y:S01]  /*a8a0*/  SYNCS.PHASECHK.TRANS64.TRYWAIT P2, [UR21+0x28c50], R8 ;  /* 0x028c5008ff0075a7 */ /* 0x0000e20008040155 */
[----:B------:R-:W-:Y:S05]  /*a8b0*/  @!P0 BRA `(.L_x_4945) ;  /* 0x0000000000048947 */ /* 0x000fea0003800000 */
[----:B------:R-:W-:Y:S01]  /*a8c0*/  BPT.TRAP 0x1 ;  /* 0x000000040000795c */ /* 0x000fe20000300000 */
.L_x_4945:
[----:B---3--:R-:W-:Y:S05]  /*a8d0*/  @P2 BRA `(.L_x_4946) ;  /* 0x0000000000082947 */ /* 0x008fea0003800000 */
[----:B------:R-:W3:Y:S02]  /*a8e0*/  SYNCS.PHASECHK.TRANS64.TRYWAIT P2, [UR21+0x28c50], R8 ;  /* 0x028c5008ff0075a7 */ /* 0x000ee40008040155 */
[----:B---3--:R-:W-:Y:S05]  /*a8f0*/  @!P2 BRA `(.L_x_4947) ;  /* 0x000000a400aca947 */ /* 0x008fea0003800000 */
.L_x_4946:
        /* <DEDUP_REMOVED lines=34> */
.L_x_4948:
[----:B------:R-:W-:Y:S01]  /*ab20*/  UIADD3 UR21, UR21, 0x28c60, URZ ;  /* 0x00028c6015157890 */ /* 0x000fe2000fffe03f */
[----:B---3--:R-:W-:Y:S01]  /*ab30*/  IMAD.MOV.U32 R11, RZ, RZ, R6 ;  /* 0x000000ffff0b7224 */ /* 0x008fe200078e0006 */
[----:B------:R-:W-:Y:S01]  /*ab40*/  UMOV UR22, UR38 ;  /* 0x0000002600167c82 */ /* 0x000fe20008000000 */
[----:B------:R-:W-:Y:S01]  /*ab50*/  IMAD.MOV.U32 R10, RZ, RZ, R5 ;  /* 0x000000ffff0a7224 */ /* 0x000fe200078e0005 */
[----:B------:R-:W-:-:S09]  /*ab60*/  UPRMT UR21, UR40, 0x654, UR21 ;  /* 0x0000065428157896 */ /* 0x000fd20008000015 */
[----:B------:R-:W-:Y:S01]  /*ab70*/  SYNCS.ARRIVE.TRANS64.RED.A1T0 RZ, [UR21], RZ ;  /* 0x000000ffffff79a7 */ /* 0x000fe20008100415 */
[----:B------:R-:W-:Y:S05]  /*ab80*/  @P1 BRA `(.L_x_4949) ;  /* 0xffffffe000d81947 */ /* 0x000fea000383ffff */
[----:B01----:R-:W-:-:S07]  /*ab90*/  IMAD.MOV.U32 R8, RZ, RZ, R9 ;  /* 0x000000ffff087224 */ /* 0x003fce00078e0009 */
.L_x_4938:
[----:B------:R-:W-:-:S13]  /*aba0*/  ISETP.GE.AND P1, PT, R8, UR47, PT ;  /* 0x0000002f08007c0c */ /* 0x000fda000bf26270 */
[----:B------:R-:W-:Y:S05]  /*abb0*/  @!P1 BRA `(.L_x_4950) ;  /* 0x0000002800109947 */ /* 0x000fea0003800000 */
[----:B------:R-:W-:Y:S01]  /*abc0*/  IMAD.MOV.U32 R12, RZ, RZ, R6 ;  /* 0x000000ffff0c7224 */ /* 0x000fe200078e0006 */
[----:B------:R-:W-:Y:S01]  /*abd0*/  UMOV UR27, UR38 ;  /* 0x00000026001b7c82 */ /* 0x000fe20008000000 */
[----:B------:R-:W-:Y:S01]  /*abe0*/  IMAD.MOV.U32 R9, RZ, RZ, R5 ;  /* 0x000000ffff097224 */ /* 0x000fe200078e0005 */
[----:B------:R-:W-:Y:S01]  /*abf0*/  ULDC UR22, c[0x0][0x9e4] ;  /* 0x0002790000167ab9 */ /* 0x000fe20000000800 */
[----:B------:R-:W-:Y:S01]  /*ac00*/  ULDC UR23, c[0x0][0x9dc] ;  /* 0x0002770000177ab9 */ /* 0x000fe20000000800 */
[----:B------:R-:W-:Y:S01]  /*ac10*/  ULDC UR24, c[0x0][0x288] ;  /* 0x0000a20000187ab9 */ /* 0x000fe20000000800 */
[----:B------:R-:W-:Y:S01]  /*ac20*/  ULDC UR25, c[0x0][0x9d8] ;  /* 0x0002760000197ab9 */ /* 0x000fe20000000800 */
[----:B------:R-:W-:Y:S01]  /*ac30*/  ULDC UR21, c[0x0][0x988] ;  /* 0x0002620000157ab9 */ /* 0x000fe20000000800 */
[----:B------:R-:W-:-:S05]  /*ac40*/  ULDC UR26, c[0x0][0x9e0] ;  /* 0x00027800001a7ab9 */ /* 0x000fca0000000800 */
.L_x_4969:
[----:B------:R-:W-:-:S04]  /*ac50*/  UIADD3 UR38, UR27, 0x1, URZ ;  /* 0x000000011b267890 */ /* 0x000fc8000fffe03f */
[----:B------:R-:W-:-:S04]  /*ac60*/  UISETP.NE.AND UP0, UPT, UR38, 0x2, UPT ;  /* 0x000000022600788c */ /* 0x000fc8000bf05270 */
[----:B------:R-:W-:Y:S02]  /*ac70*/  USEL UR6, URZ, 0x1, UP0 ;  /* 0x000000013f067887 */ /* 0x000fe40008000000 */
[----:B------:R-:W-:Y:S02]  /*ac80*/  USEL UR38, UR38, URZ, UP0 ;  /* 0x0000003f26267287 */ /* 0x000fe40008000000 */
[----:B------:R-:W-:Y:S01]  /*ac90*/  ULOP3.LUT UR37, UR37, UR6, URZ, 0x3c, !UPT ;  /* 0x0000000625257292 */ /* 0x000fe2000f8e3c3f */
[----:B-12---:R-:W-:Y:S11]  /*aca0*/  @!P0 BRA `(.L_x_4951) ;  /* 0x0000000000048947 */ /* 0x006ff60003800000 */
[----:B------:R-:W-:Y:S01]  /*acb0*/  BPT.TRAP 0x1 ;  /* 0x000000040000795c */ /* 0x000fe20000300000 */
.L_x_4951:
[----:B------:R-:W-:Y:S01]  /*acc0*/  ULEA UR20, UR38, UR42, 0x3 ;  /* 0x0000002a26147291 */ /* 0x000fe2000f8e183f */
[----:B------:R-:W-:-:S04]  /*acd0*/  MOV R7, UR37 ;  /* 0x0000002500077c02 */ /* 0x000fc80008000f00 */
[----:B------:R-:W-:-:S04]  /*ace0*/  SHF.L.U32 R7, R7, 0x1f, RZ ;  /* 0x0000001f07077819 */ /* 0x000fc800000006ff */
[----:B------:R1:W3:Y:S01]  /*acf0*/  SYNCS.PHASECHK.TRANS64.TRYWAIT P1, [UR20+0x28c30], R7 ;  /* 0x028c3007ff0075a7 */ /* 0x0002e20008020154 */
[----:B------:R-:W-:Y:S05]  /*ad00*/  @!P0 BRA `(.L_x_4952) ;  /* 0x0000000000048947 */ /* 0x000fea0003800000 */
[----:B------:R-:W-:Y:S01]  /*ad10*/  BPT.TRAP 0x1 ;  /* 0x000000040000795c */ /* 0x000fe20000300000 */
.L_x_4952:
[----:B---3--:R-:W-:Y:S05]  /*ad20*/  @P1 BRA `(.L_x_4953) ;  /* 0x0000000000081947 */ /* 0x008fea0003800000 */
[----:B------:R-:W3:Y:S02]  /*ad30*/  SYNCS.PHASECHK.TRANS64.TRYWAIT P1, [UR20+0x28c30], R7 ;  /* 0x028c3007ff0075a7 */ /* 0x000ee40008020154 */
[----:B---3--:R-:W-:Y:S05]  /*ad40*/  @!P1 BRA `(.L_x_4954) ;  /* 0x000000a000b09947 */ /* 0x008fea0003800000 */
.L_x_4953:
[----:B------:R-:W-:Y:S01]  /*ad50*/  R2UR UR18, R0 ;  /* 0x00000000001272ca */ /* 0x000fe200000e0000 */
[----:B0-2---:R-:W-:Y:S01]  /*ad60*/  WARPGROUP.ARRIVE ;  /* 0x00000000000079c5 */ /* 0x005fe20000000000 */
        /* <DEDUP_REMOVED lines=21> */
.L_x_4955:
[----:B------:R-:W-:Y:S01]  /*aec0*/  UISETP.NE.AND UP1, UPT, UR51, URZ, UPT ;  /* 0x0000003f3300728c */ /* 0x000fe2000bf25270 */
[----:B------:R-:W-:Y:S01]  /*aed0*/  FMUL.FTZ R14, R158, UR25 ;  /* 0x000000199e0e7c20 */ /* 0x000fe20008410000 */
[----:B------:R-:W-:Y:S01]  /*aee0*/  FMUL.FTZ R21, R163, UR25 ;  /* 0x00000019a3157c20 */ /* 0x000fe20008410000 */
[----:B------:R-:W-:Y:S01]  /*aef0*/  FMUL.FTZ R158, R178, UR25 ;  /* 0x00000019b29e7c20 */ /* 0x000fe20008410000 */
[----:B------:R-:W-:Y:S01]  /*af00*/  VIADD R163, R185, UR44 ;  /* 0x0000002cb9a37c36 */ /* 0x000fe20008000000 */
[----:B------:R-:W0:Y:S01]  /*af10*/  LDC R178, c[0x0][0x2f0] ;  /* 0x0000bc00ffb27b82 */ /* 0x000e220000000800 */
[----:B------:R-:W-:Y:S01]  /*af20*/  PLOP3.LUT P1, PT, PT, PT, UP1, 0x80, 0x0 ;  /* 0x000000000000781c */ /* 0x000fe20003f2f018 */
[----:B------:R-:W-:Y:S01]  /*af30*/  FMUL.FTZ R192, R156, UR25 ;  /* 0x000000199cc07c20 */ /* 0x000fe20008410000 */
[----:B------:R-:W-:Y:S01]  /*af40*/  PLOP3.LUT P2, PT, PT, PT, UP1, 0x80, 0x0 ;  /* 0x000000000000781c */ /* 0x000fe20003f4f018 */
[----:B------:R-:W-:Y:S01]  /*af50*/  FMUL.FTZ R197, R165, UR25 ;  /* 0x00000019a5c57c20 */ /* 0x000fe20008410000 */
[----:B------:R-:W-:Y:S01]  /*af60*/  FMUL.FTZ R156, R174, UR25 ;  /* 0x00000019ae9c7c20 */ /* 0x000fe20008410000 */
[----:B------:R-:W-:Y:S01]  /*af70*/  @UP1 ULDC UR6, c[0x0][0x44c] ;  /* 0x0001130000061ab9 */ /* 0x000fe20000000800 */
[----:B------:R-:W-:Y:S01]  /*af80*/  FMUL.FTZ R174, R177, UR25 ;  /* 0x00000019b1ae7c20 */ /* 0x000fe20008410000 */
[----:B------:R-:W-:Y:S01]  /*af90*/  FMUL.FTZ R13, R155, UR25 ;  /* 0x000000199b0d7c20 */ /* 0x000fe20008410000 */
[----:B------:R-:W-:-:S02]  /*afa0*/  IMAD.SHL.U32 R177, R8, 0x40, RZ ;  /* 0x0000004008b17824 */ /* 0x000fc400078e00ff */
[----:B------:R-:W-:Y:S01]  /*afb0*/  FMUL.FTZ R155, R171, UR25 ;  /* 0x00000019ab9b7c20 */ /* 0x000fe20008410000 */
[----:B------:R-:W-:Y:S01]  /*afc0*/  UISETP.NE.AND UP0, UPT, UR50, URZ, UPT ;  /* 0x0000003f3200728c */ /* 0x000fe2000bf05270 */
[----:B------:R-:W-:Y:S01]  /*afd0*/  FMUL.FTZ R171, R172, UR25 ;  /* 0x00000019acab7c20 */ /* 0x000fe20008410000 */
[----:B------:R-:W-:Y:S01]  /*afe0*/  FMUL.FTZ R193, R157, UR25 ;  /* 0x000000199dc17c20 */ /* 0x000fe20008410000 */
[----:B------:R-:W-:Y:S01]  /*aff0*/  @P1 IMAD.HI.U32 R10, R163, UR6, RZ ;  /* 0x00000006a30a1c27 */ /* 0x000fe2000f8e00ff */
[----:B------:R-:W-:-:S03]  /*b000*/  @UP1 ULDC UR6, c[0x0][0x450] ;  /* 0x0001140000061ab9 */ /* 0x000fc60000000800 */
[----:B------:R-:W-:Y:S01]  /*b010*/  FMUL.FTZ R172, R173, UR25 ;  /* 0x00000019adac7c20 */ /* 0x000fe20008410000 */
[----:B------:R-:W-:Y:S01]  /*b020*/  FMUL.FTZ R191, R152, UR25 ;  /* 0x0000001998bf7c20 */ /* 0x000fe20008410000 */
[----:B------:R-:W-:Y:S01]  /*b030*/  FMUL.FTZ R5, R153, UR25 ;  /* 0x0000001999057c20 */ /* 0x000fe20008410000 */
[----:B------:R-:W-:Y:S01]  /*b040*/  @P2 SHF.R.U32.HI R163, RZ, UR6, R10 ;  /* 0x00000006ffa32c19 */ /* 0x000fe2000801160a */
[----:B------:R-:W-:Y:S01]  /*b050*/  UIADD3 UR6, UR20, 0x28c40, URZ ;  /* 0x00028c4014067890 */ /* 0x000fe2000fffe03f */
[----:B---3--:R-:W-:Y:S01]  /*b060*/  FMUL.FTZ R6, R154, UR25 ;  /* 0x000000199a067c20 */ /* 0x008fe20008410000 */
[----:B------:R-:W-:Y:S01]  /*b070*/  FMUL.FTZ R15, R159, UR25 ;  /* 0x000000199f0f7c20 */ /* 0x000fe20008410000 */
[----:B------:R-:W-:Y:S01]  /*b080*/  FMUL.FTZ R194, R160, UR25 ;  /* 0x00000019a0c27c20 */ /* 0x000fe20008410000 */
[----:B------:R-:W2:Y:S01]  /*b090*/  SHFL.IDX PT, R165, R163, RZ, 0x1c1f ;  /* 0x001c1fffa3a57589 */ /* 0x000ea200000e0000 */
[----:B------:R-:W-:Y:S01]  /*b0a0*/  UPRMT UR6, UR40, 0x654, UR6 ;  /* 0x0000065428067896 */ /* 0x000fe20008000006 */
        /* <DEDUP_REMOVED lines=14> */
[----:B------:R-:W-:Y:S01]  /*b190*/  IADD3 R11, -R2, 0x1, -R177 ;  /* 0x00000001020b7810 */ /* 0x000fe20007ffe9b1 */
[----:B------:R-:W-:Y:S01]  /*b1a0*/  FMUL.FTZ R161, R183, UR25 ;  /* 0x00000019b7a17c20 */ /* 0x000fe20008410000 */
[----:B------:R-:W-:Y:S01]  /*b1b0*/  PLOP3.LUT P1, PT, PT, PT, UP0, 0x40, 0x0 ;  /* 0x000000000000781c */ /* 0x000fe20003f2e808 */
[----:B------:R-:W3:Y:S01]  /*b1c0*/  MUFU.TANH R191, R191 ;  /* 0x000000bf00bf7308 */ /* 0x000ee20000002400 */
[----:B------:R-:W-:Y:S01]  /*b1d0*/  SYNCS.ARRIVE.TRANS64.RED.A1T0 RZ, [UR6], RZ ;  /* 0x000000ffffff79a7 */ /* 0x000fe20008100406 */
[----:B0-----:R-:W-:Y:S01]  /*b1e0*/  IMAD R11, R178, UR49, R11 ;  /* 0x00000031b20b7c24 */ /* 0x001fe2000f8e020b */
[----:B------:R-:W-:-:S03]  /*b1f0*/  ULOP3.LUT UR6, URZ, UR23, URZ, 0x33, !UPT ;  /* 0x000000173f067292 */ /* 0x000fc6000f8e333f */
[----:B------:R-:W-:Y:S02]  /*b200*/  VIADD R11, R11, -UR24 ;  /* 0x800000180b0b7c36 */ /* 0x000fe40008000000 */
[----:B------:R-:W0:Y:S02]  /*b210*/  MUFU.TANH R5, R5 ;  /* 0x0000000500057308 */ /* 0x000e240000002400 */
[C---:B------:R-:W-:Y:S02]  /*b220*/  VIADD R182, R11.reuse, UR26 ;  /* 0x0000001a0bb67c36 */ /* 0x040fe40008000000 */
[----:B------:R-:W-:-:S03]  /*b230*/  VIADD R183, R11, UR6 ;  /* 0x000000060bb77c36 */ /* 0x000fc60008000000 */
[----:B--2---:R-:W-:Y:S01]  /*b240*/  IADD3 R179, R182, R165, RZ ;  /* 0x000000a5b6b37210 */ /* 0x004fe20007ffe0ff */
        /* <DEDUP_REMOVED lines=31> */
[----:B--234-:R-:W-:Y:S05]  /*b440*/  @P1 BRA `(.L_x_4956) ;  /* 0x00000000005c1947 */ /* 0x01cfea0003800000 */
[----:B------:R-:W-:Y:S01]  /*b450*/  IMAD R10, R178, UR49, R165 ;  /* 0x00000031b20a7c24 */ /* 0x000fe2000f8e02a5 */
[----:B------:R-:W-:Y:S03]  /*b460*/  BSSY B0, `(.L_x_4957) ;  /* 0x0000011000007945 */ /* 0x000fe60003800000 */
[----:B------:R-:W-:-:S05]  /*b470*/  VIADD R162, R10, -UR24 ;  /* 0x800000180aa27c36 */ /* 0x000fca0008000000 */
[----:B------:R-:W-:-:S13]  /*b480*/  ISETP.GT.AND P1, PT, R162, -0x1, PT ;  /* 0xffffffffa200780c */ /* 0x000fda0003f24270 */
[----:B------:R-:W-:Y:S05]  /*b490*/  @P1 BRA `(.L_x_4958) ;  /* 0x0000000000201947 */ /* 0x000fea0003800000 */
[----:B------:R-:W-:Y:S01]  /*b4a0*/  IMAD.U32 R164, RZ, RZ, UR22 ;  /* 0x00000016ffa47e24 */ /* 0x000fe2000f8e00ff */
[----:B------:R-:W-:-:S04]  /*b4b0*/  LOP3.LUT R165, RZ, R162, RZ, 0x33, !PT ;  /* 0x000000a2ffa57212 */ /* 0x000fc800078e33ff */
[----:B------:R-:W-:-:S13]  /*b4c0*/  ISETP.NE.AND P1, PT, R164, 0x1, PT ;  /* 0x00000001a400780c */ /* 0x000fda0003f25270 */
[----:B------:R-:W2:Y:S02]  /*b4d0*/  @P1 LDC.64 R10, c[0x0][0x9e8] ;  /* 0x00027a00ff0a1b82 */ /* 0x000ea40000000a00 */
[----:B--2---:R-:W-:-:S05]  /*b4e0*/  @P1 IMAD.HI.U32 R10, R165, R10, RZ ;  /* 0x0000000aa50a1227 */ /* 0x004fca00078e00ff */
[----:B------:R-:W-:-:S04]  /*b4f0*/  @P1 SHF.R.U32.HI R165, RZ, R11, R10 ;  /* 0x0000000bffa51219 */ /* 0x000fc8000001160a */
[----:B------:R-:W-:Y:S01]  /*b500*/  LOP3.LUT R162, RZ, R165, RZ, 0x33, !PT ;  /* 0x000000a5ffa27212 */ /* 0x000fe200078e33ff */
[----:B------:R-:W-:Y:S06]  /*b510*/  BRA `(.L_x_4959) ;  /* 0x0000000000147947 */ /* 0x000fec0003800000 */
.L_x_4958:
[----:B------:R-:W-:-:S05]  /*b520*/  IMAD.U32 R164, RZ, RZ, UR22 ;  /* 0x00000016ffa47e24 */ /* 0x000fca000f8e00ff */
[----:B------:R-:W-:-:S13]  /*b530*/  ISETP.NE.AND P1, PT, R164, 0x1, PT ;  /* 0x00000001a400780c */ /* 0x000fda0003f25270 */
[----:B------:R-:W2:Y:S02]  /*b540*/  @P1 LDC.64 R10, c[0x0][0x9e8] ;  /* 0x00027a00ff0a1b82 */ /* 0x000ea40000000a00 */
[----:B--2---:R-:W-:-:S05]  /*b550*/  @P1 IMAD.HI.U32 R10, R162, R10, RZ ;  /* 0x0000000aa20a1227 */ /* 0x004fca00078e00ff */
[----:B------:R-:W-:-:S07]  /*b560*/  @P1 SHF.R.U32.HI R162, RZ, R11, R10 ;  /* 0x0000000bffa21219 */ /* 0x000fce000001160a */
.L_x_4959:
[----:B------:R-:W-:Y:S05]  /*b570*/  BSYNC B0 ;  /* 0x0000000000007941 */ /* 0x000fea0003800000 */
.L_x_4957:
[----:B------:R-:W-:-:S04]  /*b580*/  IMAD R11, R162, R164, -R177 ;  /* 0x000000a4a20b7224 */ /* 0x000fc800078e0ab1 */
[----:B------:R-:W-:-:S05]  /*b590*/  IMAD.IADD R10, R11, 0x1, -R2 ;  /* 0x000000010b0a7824 */ /* 0x000fca00078e0a02 */
[----:B------:R-:W-:Y:S02]  /*b5a0*/  VIADDMNMX R179, R10, R164, R179, PT ;  /* 0x000000a40ab37246 */ /* 0x000fe400038001b3 */
[----:B------:R-:W-:-:S07]  /*b5b0*/  VIMNMX R181, R181, R10, !PT ;  /* 0x0000000ab5b57248 */ /* 0x000fce0007fe0100 */
.L_x_4956:
[----:B------:R-:W-:Y:S01]  /*b5c0*/  ISETP.GT.AND P1, PT, R8, -0x1, PT ;  /* 0xffffffff0800780c */ /* 0x000fe20003f24270 */
[----:B------:R2:W3:Y:S01]  /*b5d0*/  SHFL.IDX PT, R11, R163, 0x1, 0x1c1f ;  /* 0x003c1f00a30b7f89 */ /* 0x0004e200000e0000 */
[----:B------:R-:W-:Y:S02]  /*b5e0*/  UISETP.NE.AND UP0, UPT, UR50, URZ, UPT ;  /* 0x0000003f3200728c */ /* 0x000fe4000bf05270 */
[C---:B------:R-:W-:Y:S02]  /*b5f0*/  ISETP.GT.AND P4, PT, R181.reuse, 0x1, P1 ;  /* 0x00000001b500780c */ /* 0x040fe40000f84270 */
[----:B------:R-:W-:Y:S02]  /*b600*/  ISETP.GT.AND P5, PT, R181, RZ, P1 ;  /* 0x000000ffb500720c */ /* 0x000fe40000fa4270 */
[C---:B------:R-:W-:Y:S02]  /*b610*/  ISETP.LT.OR P4, PT, R179.reuse, 0x2, P4 ;  /* 0x00000002b300780c */ /* 0x040fe40002781670 */
[----:B------:R-:W-:-:S02]  /*b620*/  ISETP.LT.OR P5, PT, R179, 0x1, P5 ;  /* 0x00000001b300780c */ /* 0x000fc40002fa1670 */
[----:B0-----:R-:W-:Y:S02]  /*b630*/  FSEL R162, R5, -INF , !P4 ;  /* 0xff80000005a27808 */ /* 0x001fe40006000000 */
[----:B------:R-:W-:Y:S02]  /*b640*/  ISETP.GT.AND P4, PT, R181, 0x18, P1 ;  /* 0x00000018b500780c */ /* 0x000fe40000f84270 */
[----:B------:R-:W-:Y:S02]  /*b650*/  FSEL R180, R191, -INF , !P5 ;  /* 0xff800000bfb47808 */ /* 0x000fe40006800000 */
[----:B------:R-:W-:Y:S02]  /*b660*/  ISETP.LT.OR P4, PT, R179, 0x19, P4 ;  /* 0x00000019b300780c */ /* 0x000fe40002781670 */
[C---:B------:R-:W-:Y:S02]  /*b670*/  ISETP.GT.AND P6, PT, R181.reuse, 0x8, P1 ;  /* 0x00000008b500780c */ /* 0x040fe40000fc4270 */
[----:B------:R-:W-:-:S02]  /*b680*/  ISETP.GT.AND P2, PT, R181, 0x9, P1 ;  /* 0x00000009b500780c */ /* 0x000fc40000f44270 */
[C---:B------:R-:W-:Y:S02]  /*b690*/  ISETP.GT.AND P3, PT, R181.reuse, 0x10, P1 ;  /* 0x00000010b500780c */ /* 0x040fe40000f64270 */
[C---:B------:R-:W-:Y:S02]  /*b6a0*/  ISETP.GT.AND P5, PT, R181.reuse, 0x11, P1 ;  /* 0x00000011b500780c */ /* 0x040fe40000fa4270 */
[----:B------:R-:W-:Y:S02]  /*b6b0*/  FSEL R167, R196, -INF , !P4 ;  /* 0xff800000c4a77808 */ /* 0x000fe40006000000 */
[----:B------:R-:W-:Y:S02]  /*b6c0*/  ISETP.GT.AND P4, PT, R181, 0x29, P1 ;  /* 0x00000029b500780c */ /* 0x000fe40000f84270 */
[C---:B------:R-:W-:Y:S02]  /*b6d0*/  ISETP.LT.OR P6, PT, R179.reuse, 0x9, P6 ;  /* 0x00000009b300780c */ /* 0x040fe400037c1670 */
[----:B------:R-:W-:-:S02]  /*b6e0*/  ISETP.LT.OR P2, PT, R179, 0xa, P2 ;  /* 0x0000000ab300780c */ /* 0x000fc40001741670 */
[C---:B------:R-:W-:Y:S02]  /*b6f0*/  ISETP.LT.OR P3, PT, R179.reuse, 0x11, P3 ;  /* 0x00000011b300780c */ /* 0x040fe40001f61670 */
[C---:B------:R-:W-:Y:S02]  /*b700*/  ISETP.LT.OR P5, PT, R179.reuse, 0x12, P5 ;  /* 0x00000012b300780c */ /* 0x040fe40002fa1670 */
[----:B------:R-:W-:Y:S02]  /*b710*/  ISETP.LT.OR P4, PT, R179, 0x2a, P4 ;  /* 0x0000002ab300780c */ /* 0x000fe40002781670 */
[----:B--2---:R-:W-:Y:S02]  /*b720*/  FSEL R163, R192, -INF , !P6 ;  /* 0xff800000c0a37808 */ /* 0x004fe40007000000 */
[----:B------:R-:W-:Y:S02]  /*b730*/  FSEL R164, R193, -INF , !P2 ;  /* 0xff800000c1a47808 */ /* 0x000fe40005000000 */
[----:B------:R-:W-:-:S02]  /*b740*/  FSEL R165, R194, -INF , !P3 ;  /* 0xff800000c2a57808 */ /* 0x000fc40005800000 */
        /* <DEDUP_REMOVED lines=19> */
[----:B---3--:R-:W-:Y:S01]  /*b880*/  IMAD.IADD R181, R183, 0x1, R11 ;  /* 0x00000001b7b57824 */ /* 0x008fe200078e020b */
[C---:B------:R-:W-:Y:S02]  /*b890*/  ISETP.LT.OR P6, PT, R179.reuse, 0x31, P6 ;  /* 0x00000031b300780c */ /* 0x040fe400037c1670 */
[C---:B------:R-:W-:Y:S02]  /*b8a0*/  ISETP.LT.OR P2, PT, R179.reuse, 0x32, P2 ;  /* 0x00000032b300780c */ /* 0x040fe40001741670 */
[C---:B------:R-:W-:Y:S02]  /*b8b0*/  ISETP.LT.OR P3, PT, R179.reuse, 0x39, P3 ;  /* 0x00000039b300780c */ /* 0x040fe40001f61670 */
[----:B------:R-:W-:Y:S02]  /*b8c0*/  ISETP.LT.OR P5, PT, R179, 0x3a, P5 ;  /* 0x0000003ab300780c */ /* 0x000fe40002fa1670 */
[----:B------:R-:W-:-:S02]  /*b8d0*/  IADD3 R179, R182, R11, RZ ;  /* 0x0000000bb6b37210 */ /* 0x000fc40007ffe0ff */
[----:B------:R-:W-:Y:S02]  /*b8e0*/  FSEL R173, R173, -INF , !P6 ;  /* 0xff800000adad7808 */ /* 0x000fe40007000000 */
[----:B------:R-:W-:Y:S02]  /*b8f0*/  FSEL R174, R174, -INF , !P2 ;  /* 0xff800000aeae7808 */ /* 0x000fe40005000000 */
[----:B------:R-:W-:Y:S02]  /*b900*/  FSEL R175, R175, -INF , !P3 ;  /* 0xff800000afaf7808 */ /* 0x000fe40005800000 */
[----:B------:R-:W-:Y:S01]  /*b910*/  FSEL R176, R176, -INF , !P5 ;  /* 0xff800000b0b07808 */ /* 0x000fe20006800000 */
[----:B------:R-:W-:Y:S06]  /*b920*/  @P4 BRA `(.L_x_4960) ;  /* 0x00000000005c4947 */ /* 0x000fec0003800000 */
        /* <DEDUP_REMOVED lines=13> */
.L_x_4962:
[----:B------:R-:W-:-:S05]  /*ba00*/  IMAD.U32 R182, RZ, RZ, UR22 ;  /* 0x00000016ffb67e24 */ /* 0x000fca000f8e00ff */
[----:B------:R-:W-:-:S13]  /*ba10*/  ISETP.NE.AND P2, PT, R182, 0x1, PT ;  /* 0x00000001b600780c */ /* 0x000fda0003f45270 */
[----:B------:R-:W0:Y:S02]  /*ba20*/  @P2 LDC.64 R10, c[0x0][0x9e8] ;  /* 0x00027a00ff0a2b82 */ /* 0x000e240000000a00 */
[----:B0-----:R-:W-:-:S05]  /*ba30*/  @P2 IMAD.HI.U32 R10, R178, R10, RZ ;  /* 0x0000000ab20a2227 */ /* 0x001fca00078e00ff */
[----:B------:R-:W-:-:S07]  /*ba40*/  @P2 SHF.R.U32.HI R178, RZ, R11, R10 ;  /* 0x0000000bffb22219 */ /* 0x000fce000001160a */
.L_x_4963:
[----:B------:R-:W-:Y:S05]  /*ba50*/  BSYNC B0 ;  /* 0x0000000000007941 */ /* 0x000fea0003800000 */
.L_x_4961:
[----:B------:R-:W-:-:S04]  /*ba60*/  IMAD R177, R178, R182, -R177 ;  /* 0x000000b6b2b17224 */ /* 0x000fc800078e0ab1 */
[----:B------:R-:W-:-:S05]  /*ba70*/  IMAD.IADD R10, R177, 0x1, -R2 ;  /* 0x00000001b10a7824 */ /* 0x000fca00078e0a02 */
[----:B------:R-:W-:Y:S02]  /*ba80*/  VIADDMNMX R179, R10, R182, R179, PT ;  /* 0x000000b60ab37246 */ /* 0x000fe400038001b3 */
[----:B------:R-:W-:-:S07]  /*ba90*/  VIMNMX R181, R181, R10, !PT ;  /* 0x0000000ab5b57248 */ /* 0x000fce0007fe0100 */
.L_x_4960:
[----:B------:R-:W-:Y:S01]  /*baa0*/  FMNMX.FTZ R5, R180, R9, !PT ;  /* 0x00000009b4057209 */ /* 0x000fe20007810000 */
[----:B------:R-:W-:Y:S01]  /*bab0*/  UMOV UR10, UR21 ;  /* 0x00000015000a7c82 */ /* 0x000fe20008000000 */
[C---:B------:R-:W-:Y:S02]  /*bac0*/  ISETP.GT.AND P3, PT, R181.reuse, RZ, P1 ;  /* 0x000000ffb500720c */ /* 0x040fe40000f64270 */
        /* <DEDUP_REMOVED lines=35> */
[----:B------:R-:W-:Y:S02]  /*bd00*/  FSEL R152, R152, -INF , !P6 ;  /* 0xff80000098987808 */ /* 0x000fe40007000000 */
[----:B------:R-:W-:Y:S02]  /*bd10*/  ISETP.LT.OR P2, PT, R179, 0x1a, P2 ;  /* 0x0000001ab300780c */ /* 0x000fe40001741670 */
[----:B------:R-:W-:Y:S02]  /*bd20*/  ISETP.GT.AND P5, PT, R181, 0x21, P1 ;  /* 0x00000021b500780c */ /* 0x000fe40000fa4270 */
[----:B------:R-:W-:Y:S02]  /*bd30*/  FSEL R153, R153, -INF , !P2 ;  /* 0xff80000099997808 */ /* 0x000fe40005000000 */
[----:B------:R-:W-:Y:S02]  /*bd40*/  ISETP.GT.AND P4, PT, R181, 0x28, P1 ;  /* 0x00000028b500780c */ /* 0x000fe40000f84270 */
[----:B------:R-:W-:-:S02]  /*bd50*/  ISETP.LT.OR P5, PT, R179, 0x22, P5 ;  /* 0x00000022b300780c */ /* 0x000fc40002fa1670 */
[----:B------:R-:W-:Y:S02]  /*bd60*/  ISETP.LT.OR P4, PT, R179, 0x29, P4 ;  /* 0x00000029b300780c */ /* 0x000fe40002781670 */
[----:B------:R-:W-:Y:S02]  /*bd70*/  ISETP.GT.AND P6, PT, R181, 0x29, P1 ;  /* 0x00000029b500780c */ /* 0x000fe40000fc4270 */
[----:B------:R-:W-:Y:S02]  /*bd80*/  FSEL R155, R155, -INF , !P5 ;  /* 0xff8000009b9b7808 */ /* 0x000fe40006800000 */
[----:B0-----:R-:W-:Y:S02]  /*bd90*/  FMNMX.FTZ R11, R10, R5, !PT ;  /* 0x000000050a0b7209 */ /* 0x001fe40007810000 */
[----:B------:R-:W-:Y:S02]  /*bda0*/  FSEL R156, R156, -INF , !P4 ;  /* 0xff8000009c9c7808 */ /* 0x000fe40006000000 */
[C---:B------:R-:W-:Y:S01]  /*bdb0*/  ISETP.GT.AND P2, PT, R181.reuse, 0x30, P1 ;  /* 0x00000030b500780c */ /* 0x040fe20000f44270 */
[----:B------:R-:W0:Y:S01]  /*bdc0*/  SHFL.BFLY PT, R178, R11, 0x1, 0x1f ;  /* 0x0c201f000bb27f89 */ /* 0x000e2200000e0000 */
[----:B------:R-:W-:-:S02]  /*bdd0*/  ISETP.GT.AND P5, PT, R181, 0x31, P1 ;  /* 0x00000031b500780c */ /* 0x000fc40000fa4270 */
[----:B------:R-:W-:Y:S02]  /*bde0*/  ISETP.GT.AND P4, PT, R181, 0x38, P1 ;  /* 0x00000038b500780c */ /* 0x000fe40000f84270 */
[C---:B------:R-:W-:Y:S02]  /*bdf0*/  ISETP.LT.OR P6, PT, R179.reuse, 0x2a, P6 ;  /* 0x0000002ab300780c */ /* 0x040fe400037c1670 */
[C---:B------:R-:W-:Y:S02]  /*be00*/  ISETP.LT.OR P2, PT, R179.reuse, 0x31, P2 ;  /* 0x00000031b300780c */ /* 0x040fe40001741670 */
[C---:B------:R-:W-:Y:S02]  /*be10*/  ISETP.LT.OR P5, PT, R179.reuse, 0x32, P5 ;  /* 0x00000032b300780c */ /* 0x040fe40002fa1670 */
[----:B------:R-:W-:Y:S02]  /*be20*/  ISETP.LT.OR P4, PT, R179, 0x39, P4 ;  /* 0x00000039b300780c */ /* 0x000fe40002781670 */
[----:B------:R-:W-:-:S02]  /*be30*/  FSEL R159, R159, -INF , !P5 ;  /* 0xff8000009f9f7808 */ /* 0x000fc40006800000 */
[----:B------:R-:W-:Y:S02]  /*be40*/  FSEL R160, R160, -INF , !P4 ;  /* 0xff800000a0a07808 */ /* 0x000fe40006000000 */
[----:B0-----:R-:W-:Y:S02]  /*be50*/  FMNMX.FTZ R5, R11, R178, !PT ;  /* 0x000000b20b057209 */ /* 0x001fe40007810000 */
[----:B------:R-:W-:Y:S02]  /*be60*/  FSEL R11, R6, -INF , !P3 ;  /* 0xff800000060b7808 */ /* 0x000fe40005800000 */
[----:B------:R-:W-:Y:S02]  /*be70*/  ISETP.GT.AND P3, PT, R181, 0x20, P1 ;  /* 0x00000020b500780c */ /* 0x000fe40000f64270 */
[----:B------:R-:W-:Y:S02]  /*be80*/  FMNMX.FTZ R6, R11, R12, !PT ;  /* 0x0000000c0b067209 */ /* 0x000fe40007810000 */
[----:B------:R-:W-:-:S02]  /*be90*/  ISETP.LT.OR P3, PT, R179, 0x21, P3 ;  /* 0x00000021b300780c */ /* 0x000fc40001f61670 */
[----:B------:R-:W-:Y:S02]  /*bea0*/  FMNMX.FTZ R177, R13, R6, !PT ;  /* 0x000000060db17209 */ /* 0x000fe40007810000 */
[----:B------:R-:W-:Y:S02]  /*beb0*/  FSEL R154, R154, -INF , !P3 ;  /* 0xff8000009a9a7808 */ /* 0x000fe40005800000 */
[----:B------:R-:W-:Y:S02]  /*bec0*/  FMNMX.FTZ R6, R14, R177, !PT ;  /* 0x000000b10e067209 */ /* 0x000fe40007810000 */
[----:B------:R-:W-:Y:S02]  /*bed0*/  FSETP.NEU.FTZ.AND P3, PT, R5, -INF , PT ;  /* 0xff8000000500780b */ /* 0x000fe40003f7d000 */
[----:B------:R-:W-:Y:S02]  /*bee0*/  FMNMX.FTZ R177, R15, R6, !PT ;  /* 0x000000060fb17209 */ /* 0x000fe40007810000 */
[----:B------:R-:W-:-:S02]  /*bef0*/  ISETP.GT.AND P1, PT, R181, 0x39, P1 ;  /* 0x00000039b500780c */ /* 0x000fc40000f24270 */
[----:B------:R-:W-:Y:S01]  /*bf00*/  FMNMX.FTZ R6, R20, R177, !PT ;  /* 0x000000b114067209 */ /* 0x000fe20007810000 */
[----:B------:R-:W-:Y:S01]  /*bf10*/  FMUL.FTZ R177, R5, UR10 ;  /* 0x0000000a05b17c20 */ /* 0x000fe20008410000 */
[----:B------:R-:W-:Y:S02]  /*bf20*/  FSEL R178, R158, -INF , !P2 ;  /* 0xff8000009eb27808 */ /* 0x000fe40005000000 */
[----:B------:R-:W-:Y:S02]  /*bf30*/  FMNMX.FTZ R183, R21, R6, !PT ;  /* 0x0000000615b77209 */ /* 0x000fe40007810000 */
[----:B------:R-:W-:Y:S02]  /*bf40*/  FSEL R177, R177, RZ, P3 ;  /* 0x000000ffb1b17208 */ /* 0x000fe40001800000 */
[----:B------:R-:W-:Y:S02]  /*bf50*/  FMNMX.FTZ R6, R152, R183, !PT ;  /* 0x000000b798067209 */ /* 0x000fe40007810000 */
[----:B------:R-:W-:Y:S01]  /*bf60*/  ISETP.LT.OR P1, PT, R179, 0x3a, P1 ;  /* 0x0000003ab300780c */ /* 0x000fe20000f21670 */
[--C-:B------:R-:W-:Y:S01]  /*bf70*/  FFMA.FTZ R10, R180, UR10, -R177.reuse ;  /* 0x0000000ab40a7c23 */ /* 0x100fe200080108b1 */
[----:B------:R-:W-:Y:S01]  /*bf80*/  FMNMX.FTZ R183, R153, R6, !PT ;  /* 0x0000000699b77209 */ /* 0x000fe20007810000 */
[--C-:B------:R-:W-:Y:S01]  /*bf90*/  FFMA.FTZ R180, R162, UR10, -R177.reuse ;  /* 0x0000000aa2b47c23 */ /* 0x100fe200080108b1 */
[----:B------:R-:W-:Y:S01]  /*bfa0*/  FSEL R162, R157, -INF , !P6 ;  /* 0xff8000009da27808 */ /* 0x000fe20007000000 */
[----:B------:R-:W-:Y:S01]  /*bfb0*/  FFMA.FTZ R158, R163, UR10, -R177 ;  /* 0x0000000aa39e7c23 */ /* 0x000fe200080108b1 */
[----:B------:R-:W-:Y:S01]  /*bfc0*/  FMNMX.FTZ R6, R154, R183, !PT ;  /* 0x000000b79a067209 */ /* 0x000fe20007810000 */
[----:B------:R0:W-:Y:S01]  /*bfd0*/  MUFU.EX2 R157, R180 ;  /* 0x000000b4009d7308 */ /* 0x0001e20000000800 */
[----:B------:R-:W-:-:S02]  /*bfe0*/  FSEL R179, R161, -INF , !P1 ;  /* 0xff800000a1b37808 */ /* 0x000fc40004800000 */
[----:B------:R-:W-:Y:S02]  /*bff0*/  FMNMX.FTZ R181, R155, R6, !PT ;  /* 0x000000069bb57209 */ /* 0x000fe40007810000 */
[----:B------:R-:W-:Y:S02]  /*c000*/  IADD3 R183, -R17, RZ, RZ ;  /* 0x000000ff11b77210 */ /* 0x000fe40007ffe1ff */
[----:B------:R-:W-:Y:S01]  /*c010*/  FMNMX.FTZ R181, R156, R181, !PT ;  /* 0x000000b59cb57209 */ /* 0x000fe20007810000 */
[----:B------:R-:W-:Y:S01]  /*c020*/  MUFU.EX2 R10, R10 ;  /* 0x0000000a000a7308 */ /* 0x000fe20000000800 */
[--C-:B0-----:R-:W-:Y:S01]  /*c030*/  FFMA.FTZ R180, R164, UR10, -R177.reuse ;  /* 0x0000000aa4b47c23 */ /* 0x101fe200080108b1 */
[--C-:B------:R-:W-:Y:S01]  /*c040*/  FFMA.FTZ R164, R166, UR10, -R177.reuse ;  /* 0x0000000aa6a47c23 */ /* 0x100fe200080108b1 */
[----:B------:R-:W-:Y:S01]  /*c050*/  FMNMX.FTZ R181, R162, R181, !PT ;  /* 0x000000b5a2b57209 */ /* 0x000fe20007810000 */
[--C-:B------:R-:W-:Y:S01]  /*c060*/  FFMA.FTZ R166, R168, UR10, -R177.reuse ;  /* 0x0000000aa8a67c23 */ /* 0x100fe200080108b1 */
[----:B------:R-:W-:Y:S01]  /*c070*/  FFMA.FTZ R168, R170, UR10, -R177 ;  /* 0x0000000aaaa87c23 */ /* 0x000fe200080108b1 */
[----:B------:R-:W-:-:S02]  /*c080*/  FSEL R170, R5, RZ, P3 ;  /* 0x000000ff05aa7208 */ /* 0x000fc40001800000 */
[----:B------:R-:W-:Y:S01]  /*c090*/  FMNMX.FTZ R6, R178, R181, !PT ;  /* 0x000000b5b2067209 */ /* 0x000fe20007810000 */
[----:B------:R-:W-:Y:S01]  /*c0a0*/  MUFU.EX2 R158, R158 ;  /* 0x0000009e009e7308 */ /* 0x000fe20000000800 */
[----:B------:R-:W-:Y:S01]  /*c0b0*/  ISETP.NE.AND P2, PT, R2, R183, PT ;  /* 0x000000b70200720c */ /* 0x000fe20003f45270 */
[----:B------:R-:W-:Y:S01]  /*c0c0*/  FADD.FTZ R9, -R170, R9 ;  /* 0x00000009aa097221 */ /* 0x000fe20000010100 */
[----:B------:R-:W-:-:S03]  /*c0d0*/  FMNMX.FTZ R163, R159, R6, !PT ;  /* 0x000000069fa37209 */ /* 0x000fc60007810000 */
[----:B------:R-:W-:Y:S01]  /*c0e0*/  FMUL.FTZ R9, R9, UR10 ;  /* 0x0000000a09097c20 */ /* 0x000fe20008410000 */
[----:B------:R-:W-:Y:S01]  /*c0f0*/  FMNMX.FTZ R6, R160, R163, !PT ;  /* 0x000000a3a0067209 */ /* 0x000fe20007810000 */
[--C-:B------:R-:W-:Y:S01]  /*c100*/  FFMA.FTZ R163, R165, UR10, -R177.reuse ;  /* 0x0000000aa5a37c23 */ /* 0x100fe200080108b1 */
[----:B------:R0:W-:Y:S01]  /*c110*/  MUFU.EX2 R161, R180 ;  /* 0x000000b400a17308 */ /* 0x0001e20000000800 */
[--C-:B------:R-:W-:Y:S01]  /*c120*/  FFMA.FTZ R165, R167, UR10, -R177.reuse ;  /* 0x0000000aa7a57c23 */ /* 0x100fe200080108b1 */
[----:B------:R-:W-:Y:S01]  /*c130*/  FMNMX.FTZ R6, R179, R6, !PT ;  /* 0x00000006b3067209 */ /* 0x000fe20007810000 */
[--C-:B------:R-:W-:Y:S01]  /*c140*/  FFMA.FTZ R167, R169, UR10, -R177.reuse ;  /* 0x0000000aa9a77c23 */ /* 0x100fe200080108b1 */
[--C-:B------:R-:W-:Y:S01]  /*c150*/  FFMA.FTZ R169, R171, UR10, -R177.reuse ;  /* 0x0000000aaba97c23 */ /* 0x100fe200080108b1 */
[--C-:B------:R-:W-:Y:S01]  /*c160*/  FFMA.FTZ R171, R173, UR10, -R177.reuse ;  /* 0x0000000aadab7c23 */ /* 0x100fe200080108b1 */
[--C-:B------:R-:W-:Y:S01]  /*c170*/  FFMA.FTZ R173, R175, UR10, -R177.reuse ;  /* 0x0000000aafad7c23 */ /* 0x100fe200080108b1 */
[----:B------:R-:W2:Y:S01]  /*c180*/  SHFL.BFLY PT, R181, R6, 0x2, 0x1f ;  /* 0x0c401f0006b57f89 */ /* 0x000ea200000e0000 */
[----:B------:R-:W3:Y:S01]  /*c190*/  MUFU.EX2 R9, R9 ;  /* 0x0000000900097308 */ /* 0x000ee20000000800 */
[--C-:B0-----:R-:W-:Y:S01]  /*c1a0*/  FFMA.FTZ R180, R172, UR10, -R177.reuse ;  /* 0x0000000aacb47c23 */ /* 0x101fe200080108b1 */
[--C-:B------:R-:W-:Y:S01]  /*c1b0*/  FFMA.FTZ R172, R174, UR10, -R177.reuse ;  /* 0x0000000aaeac7c23 */ /* 0x100fe200080108b1 */
[----:B------:R-:W-:-:S05]  /*c1c0*/  FFMA.FTZ R174, R176, UR10, -R177 ;  /* 0x0000000ab0ae7c23 */ /* 0x000fca00080108b1 */
[----:B------:R-:W0:Y:S08]  /*c1d0*/  MUFU.EX2 R163, R163 ;  /* 0x000000a300a37308 */ /* 0x000e300000000800 */
[----:B------:R4:W-:Y:S01]  /*c1e0*/  MUFU.EX2 R170, R180 ;  /* 0x000000b400aa7308 */ /* 0x0009e20000000800 */
[-C--:B---3--:R-:W-:Y:S01]  /*c1f0*/  FMUL.FTZ R24, R24, R9.reuse ;  /* 0x0000000918187220 */ /* 0x088fe20000410000 */
[-C--:B------:R-:W-:Y:S01]  /*c200*/  FMUL.FTZ R25, R25, R9.reuse ;  /* 0x0000000919197220 */ /* 0x080fe20000410000 */
[-C--:B------:R-:W-:Y:S01]  /*c210*/  FMUL.FTZ R28, R28, R9.reuse ;  /* 0x000000091c1c7220 */ /* 0x080fe20000410000 */
[-C--:B------:R-:W-:Y:S01]  /*c220*/  FMUL.FTZ R29, R29, R9.reuse ;  /* 0x000000091d1d7220 */ /* 0x080fe20000410000 */
[-C--:B------:R-:W-:Y:S01]  /*c230*/  FMUL.FTZ R32, R32, R9.reuse ;  /* 0x0000000920207220 */ /* 0x080fe20000410000 */
[----:B------:R-:W-:Y:S01]  /*c240*/  FMUL.FTZ R33, R33, R9 ;  /* 0x0000000921217220 */ /* 0x000fe20000410000 */
[----:B--2---:R-:W-:Y:S01]  /*c250*/  FMNMX.FTZ R181, R6, R181, !PT ;  /* 0x000000b506b57209 */ /* 0x004fe20007810000 */
[----:B------:R-:W2:Y:S01]  /*c260*/  MUFU.EX2 R164, R164 ;  /* 0x000000a400a47308 */ /* 0x000ea20000000800 */
[----:B----4-:R-:W-:Y:S01]  /*c270*/  FFMA.FTZ R180, R9, R3, R10 ;  /* 0x0000000309b47223 */ /* 0x010fe2000001000a */
[-C--:B------:R-:W-:Y:S01]  /*c280*/  FMUL.FTZ R36, R36, R9.reuse ;  /* 0x0000000924247220 */ /* 0x080fe20000410000 */
[-C--:B------:R-:W-:Y:S01]  /*c290*/  FMUL.FTZ R37, R37, R9.reuse ;  /* 0x0000000925257220 */ /* 0x080fe20000410000 */
[----:B------:R-:W3:Y:S01]  /*c2a0*/  SHFL.BFLY PT, R6, R181, 0x1, 0x1f ;  /* 0x0c201f00b5067f89 */ /* 0x000ee200000e0000 */
[----:B------:R-:W-:Y:S01]  /*c2b0*/  FADD.FTZ R175, R157, R180 ;  /* 0x000000b49daf7221 */ /* 0x000fe20000010000 */
[-C--:B------:R-:W-:Y:S01]  /*c2c0*/  FMUL.FTZ R40, R40, R9.reuse ;  /* 0x0000000928287220 */ /* 0x080fe20000410000 */
[-C--:B------:R-:W-:Y:S01]  /*c2d0*/  FMUL.FTZ R41, R41, R9.reuse ;  /* 0x0000000929297220 */ /* 0x080fe20000410000 */
[----:B------:R-:W4:Y:S01]  /*c2e0*/  MUFU.EX2 R165, R165 ;  /* 0x000000a500a57308 */ /* 0x000f220000000800 */
[----:B------:R-:W-:Y:S01]  /*c2f0*/  FADD.FTZ R176, R158, R175 ;  /* 0x000000af9eb07221 */ /* 0x000fe20000010000 */
[-C--:B------:R-:W-:Y:S01]  /*c300*/  FMUL.FTZ R44, R44, R9.reuse ;  /* 0x000000092c2c7220 */ /* 0x080fe20000410000 */
[-C--:B------:R-:W-:Y:S01]  /*c310*/  FMUL.FTZ R45, R45, R9.reuse ;  /* 0x000000092d2d7220 */ /* 0x080fe20000410000 */
[-C--:B------:R-:W-:Y:S01]  /*c320*/  FMUL.FTZ R48, R48, R9.reuse ;  /* 0x0000000930307220 */ /* 0x080fe20000410000 */
[----:B------:R-:W-:Y:S01]  /*c330*/  FADD.FTZ R176, R161, R176 ;  /* 0x000000b0a1b07221 */ /* 0x000fe20000010000 */
[-C--:B------:R-:W-:Y:S01]  /*c340*/  FMUL.FTZ R49, R49, R9.reuse ;  /* 0x0000000931317220 */ /* 0x080fe20000410000 */
[-C--:B------:R-:W-:Y:S01]  /*c350*/  FMUL.FTZ R52, R52, R9.reuse ;  /* 0x0000000934347220 */ /* 0x080fe20000410000 */
[----:B------:R-:W5:Y:S01]  /*c360*/  MUFU.EX2 R166, R166 ;  /* 0x000000a600a67308 */ /* 0x000f620000000800 */
        /* <DEDUP_REMOVED lines=10> */
[----:B------:R-:W-:Y:S01]  /*c410*/  FMUL.FTZ R69, R69, R9 ;  /* 0x0000000945457220 */ /* 0x000fe20000410000 */
[----:B---3--:R-:W-:Y:S01]  /*c420*/  FMNMX.FTZ R6, R181, R6, !PT ;  /* 0x00000006b5067209 */ /* 0x008fe20007810000 */
[----:B------:R-:W-:-:S02]  /*c430*/  IMAD.U32 R181, RZ, RZ, UR27 ;  /* 0x0000001bffb57e24 */ /* 0x000fc4000f8e00ff */
[-C--:B------:R-:W-:Y:S01]  /*c440*/  FMUL.FTZ R72, R72, R9.reuse ;  /* 0x0000000948487220 */ /* 0x080fe20000410000 */
[-C--:B------:R-:W-:Y:S01]  /*c450*/  FMUL.FTZ R73, R73, R9.reuse ;  /* 0x0000000949497220 */ /* 0x080fe20000410000 */
[C---:B------:R-:W-:Y:S01]  /*c460*/  FSETP.NEU.FTZ.AND P1, PT, R6.reuse, -INF , PT ;  /* 0xff8000000600780b */ /* 0x040fe20003f3d000 */
[----:B------:R-:W3:Y:S01]  /*c470*/  MUFU.EX2 R168, R168 ;  /* 0x000000a800a87308 */ /* 0x000ee20000000800 */
[C---:B------:R-:W-:Y:S01]  /*c480*/  FMUL.FTZ R3, R6.reuse, UR10 ;  /* 0x0000000a06037c20 */ /* 0x040fe20008410000 */
[----:B------:R-:W-:Y:S01]  /*c490*/  @!P2 IMAD R176, R181, 0x40, R16 ;  /* 0x00000040b5b0a824 */ /* 0x000fe200078e0210 */
[----:B------:R-:W-:Y:S01]  /*c4a0*/  FSEL R175, R6, RZ, P1 ;  /* 0x000000ff06af7208 */ /* 0x000fe20000800000 */
[-C--:B------:R-:W-:Y:S01]  /*c4b0*/  FMUL.FTZ R76, R76, R9.reuse ;  /* 0x000000094c4c7220 */ /* 0x080fe20000410000 */
[-C--:B------:R-:W-:Y:S01]  /*c4c0*/  FMUL.FTZ R77, R77, R9.reuse ;  /* 0x000000094d4d7220 */ /* 0x080fe20000410000 */
[----:B------:R-:W-:Y:S01]  /*c4d0*/  FSEL R3, R3, RZ, P1 ;  /* 0x000000ff03037208 */ /* 0x000fe20000800000 */
[----:B------:R-:W-:Y:S01]  /*c4e0*/  FMUL.FTZ R80, R80, R9 ;  /* 0x0000000950507220 */ /* 0x000fe20000410000 */
[----:B------:R-:W-:Y:S01]  /*c4f0*/  FADD.FTZ R175, -R175, R12 ;  /* 0x0000000cafaf7221 */ /* 0x000fe20000010100 */
[----:B--2---:R-:W-:Y:S01]  /*c500*/  FADD.FTZ R12, R164, R177 ;  /* 0x000000b1a40c7221 */ /* 0x004fe20000010000 */
[----:B------:R-:W2:Y:S01]  /*c510*/  MUFU.EX2 R169, R169 ;  /* 0x000000a900a97308 */ /* 0x000ea20000000800 */
[--C-:B------:R-:W-:Y:S01]  /*c520*/  FFMA.FTZ R180, R14, UR10, -R3.reuse ;  /* 0x0000000a0eb47c23 */ /* 0x100fe20008010803 */
[--C-:B------:R-:W-:Y:S01]  /*c530*/  FFMA.FTZ R14, R15, UR10, -R3.reuse ;  /* 0x0000000a0f0e7c23 */ /* 0x100fe20008010803 */
[----:B----4-:R-:W-:Y:S01]  /*c540*/  FADD.FTZ R181, R165, R12 ;  /* 0x0000000ca5b57221 */ /* 0x010fe20000010000 */
[--C-:B------:R-:W-:Y:S01]  /*c550*/  FFMA.FTZ R15, R152, UR10, -R3.reuse ;  /* 0x0000000a980f7c23 */ /* 0x100fe20008010803 */
[----:B------:R-:W-:Y:S01]  /*c560*/  FFMA.FTZ R11, R11, UR10, -R3 ;  /* 0x0000000a0b0b7c23 */ /* 0x000fe20008010803 */
[----:B------:R-:W-:Y:S01]  /*c570*/  FMUL.FTZ R12, R175, UR10 ;  /* 0x0000000aaf0c7c20 */ /* 0x000fe20008410000 */
[----:B-----5:R-:W-:Y:S01]  /*c580*/  FADD.FTZ R182, R166, R181 ;  /* 0x000000b5a6b67221 */ /* 0x020fe20000010000 */
[----:B------:R-:W-:Y:S01]  /*c590*/  MUFU.EX2 R171, R171 ;  /* 0x000000ab00ab7308 */ /* 0x000fe20000000800 */
[--C-:B------:R-:W-:Y:S01]  /*c5a0*/  FFMA.FTZ R13, R13, UR10, -R3.reuse ;  /* 0x0000000a0d0d7c23 */ /* 0x100fe20008010803 */
[----:B------:R-:W-:Y:S01]  /*c5b0*/  @!P2 LEA R177, R176, UR42, 0x2 ;  /* 0x0000002ab0b1ac11 */ /* 0x000fe2000f8e10ff */
[----:B0-----:R-:W-:Y:S01]  /*c5c0*/  FADD.FTZ R183, R167, R182 ;  /* 0x000000b6a7b77221 */ /* 0x001fe20000010000 */
[--C-:B------:R-:W-:Y:S01]  /*c5d0*/  FFMA.FTZ R20, R20, UR10, -R3.reuse ;  /* 0x0000000a14147c23 */ /* 0x100fe20008010803 */
[--C-:B------:R-:W-:Y:S01]  /*c5e0*/  FFMA.FTZ R21, R21, UR10, -R3.reuse ;  /* 0x0000000a15157c23 */ /* 0x100fe20008010803 */
[----:B------:R-:W-:Y:S01]  /*c5f0*/  FFMA.FTZ R153, R153, UR10, -R3 ;  /* 0x0000000a99997c23 */ /* 0x000fe20008010803 */
[----:B---3--:R-:W-:Y:S01]  /*c600*/  FADD.FTZ R152, R168, R183 ;  /* 0x000000b7a8987221 */ /* 0x008fe20000010000 */
[----:B------:R-:W0:Y:S01]  /*c610*/  MUFU.EX2 R172, R172 ;  /* 0x000000ac00ac7308 */ /* 0x000e220000000800 */
[--C-:B------:R-:W-:Y:S01]  /*c620*/  FFMA.FTZ R175, R154, UR10, -R3.reuse ;  /* 0x0000000a9aaf7c23 */ /* 0x100fe20008010803 */
[--C-:B------:R-:W-:Y:S01]  /*c630*/  FFMA.FTZ R181, R155, UR10, -R3.reuse ;  /* 0x0000000a9bb57c23 */ /* 0x100fe20008010803 */
[----:B--2---:R-:W-:Y:S01]  /*c640*/  FADD.FTZ R191, R169, R152 ;  /* 0x00000098a9bf7221 */ /* 0x004fe20000010000 */
[--C-:B------:R-:W-:Y:S01]  /*c650*/  FFMA.FTZ R182, R156, UR10, -R3.reuse ;  /* 0x0000000a9cb67c23 */ /* 0x100fe20008010803 */
[--C-:B------:R-:W-:Y:S01]  /*c660*/  FFMA.FTZ R183, R162, UR10, -R3.reuse ;  /* 0x0000000aa2b77c23 */ /* 0x100fe20008010803 */
[----:B------:R-:W-:Y:S01]  /*c670*/  FFMA.FTZ R178, R178, UR10, -R3 ;  /* 0x0000000ab2b27c23 */ /* 0x000fe20008010803 */
[C---:B------:R-:W-:Y:S01]  /*c680*/  FADD.FTZ R152, R170.reuse, R191 ;  /* 0x000000bfaa987221 */ /* 0x040fe20000010000 */
[----:B------:R-:W-:Y:S01]  /*c690*/  MUFU.EX2 R173, R173 ;  /* 0x000000ad00ad7308 */ /* 0x000fe20000000800 */
[--C-:B------:R-:W-:Y:S01]  /*c6a0*/  FFMA.FTZ R159, R159, UR10, -R3.reuse ;  /* 0x0000000a9f9f7c23 */ /* 0x100fe20008010803 */
[--C-:B------:R-:W-:Y:S01]  /*c6b0*/  FFMA.FTZ R179, R179, UR10, -R3.reuse ;  /* 0x0000000ab3b37c23 */ /* 0x100fe20008010803 */
[----:B------:R-:W-:Y:S01]  /*c6c0*/  F2FP.F16.F32.PACK_AB R154, R161, R158 ;  /* 0x0000009ea19a723e */ /* 0x000fe200000000ff */
[----:B------:R2:W-:Y:S01]  /*c6d0*/  @!P2 STS [R177+0x28800], R9 ;  /* 0x02880009b100a388 */ /* 0x0005e20000000800 */
[----:B------:R-:W-:Y:S01]  /*c6e0*/  F2FP.F16.F32.PACK_AB R162, R170, R169 ;  /* 0x000000a9aaa2723e */ /* 0x000fe200000000ff */
[----:B------:R-:W-:Y:S01]  /*c6f0*/  FMUL.FTZ R81, R81, R9 ;  /* 0x0000000951517220 */ /* 0x000fe20000410000 */
[----:B------:R-:W-:Y:S01]  /*c700*/  F2FP.F16.F32.PACK_AB R156, R164, R163 ;  /* 0x000000a3a49c723e */ /* 0x000fe200000000ff */
[----:B------:R-:W-:Y:S01]  /*c710*/  MUFU.EX2 R11, R11 ;  /* 0x0000000b000b7308 */ /* 0x000fe20000000800 */
[----:B0-----:R-:W-:Y:S01]  /*c720*/  F2FP.F16.F32.PACK_AB R164, R172, R171 ;  /* 0x000000abaca4723e */ /* 0x001fe200000000ff */
[----:B------:R-:W-:Y:S01]  /*c730*/  FMUL.FTZ R84, R84, R9 ;  /* 0x0000000954547220 */ /* 0x000fe20000410000 */
[----:B------:R-:W-:Y:S01]  /*c740*/  F2FP.F16.F32.PACK_AB R158, R166, R165 ;  /* 0x000000a5a69e723e */ /* 0x000fe200000000ff */
        /* <DEDUP_REMOVED lines=12> */
[----:B------:R3:W4:Y:S01]  /*c810*/  MUFU.EX2 R176, R13 ;  /* 0x0000000d00b07308 */ /* 0x0007220000000800 */
[-C--:B------:R-:W-:Y:S01]  /*c820*/  FMUL.FTZ R108, R108, R9.reuse ;  /* 0x000000096c6c7220 */ /* 0x080fe20000410000 */
[-C--:B------:R-:W-:Y:S01]  /*c830*/  FMUL.FTZ R109, R109, R9.reuse ;  /* 0x000000096d6d7220 */ /* 0x080fe20000410000 */
[-C--:B------:R-:W-:Y:S01]  /*c840*/  FMUL.FTZ R112, R112, R9.reuse ;  /* 0x0000000970707220 */ /* 0x080fe20000410000 */
[-C--:B------:R-:W-:Y:S01]  /*c850*/  FMUL.FTZ R113, R113, R9.reuse ;  /* 0x0000000971717220 */ /* 0x080fe20000410000 */
[-C--:B------:R-:W-:Y:S01]  /*c860*/  FMUL.FTZ R116, R116, R9.reuse ;  /* 0x0000000974747220 */ /* 0x080fe20000410000 */
[-C--:B------:R-:W-:Y:S01]  /*c870*/  FMUL.FTZ R117, R117, R9.reuse ;  /* 0x0000000975757220 */ /* 0x080fe20000410000 */
[----:B------:R-:W-:Y:S01]  /*c880*/  FMUL.FTZ R120, R120, R9 ;  /* 0x0000000978787220 */ /* 0x000fe20000410000 */
[----:B------:R-:W5:Y:S01]  /*c890*/  MUFU.EX2 R155, R180 ;  /* 0x000000b4009b7308 */ /* 0x000f620000000800 */
[----:B---3--:R-:W-:Y:S01]  /*c8a0*/  FFMA.FTZ R13, R160, UR10, -R3 ;  /* 0x0000000aa00d7c23 */ /* 0x008fe20008010803 */
[----:B------:R-:W-:Y:S01]  /*c8b0*/  FADD.FTZ R3, R171, R152 ;  /* 0x00000098ab037221 */ /* 0x000fe20000010000 */
[----:B------:R-:W-:Y:S01]  /*c8c0*/  F2FP.F16.F32.PACK_AB R152, R157, R10 ;  /* 0x0000000a9d98723e */ /* 0x000fe200000000ff */
[----:B0-----:R0:W-:Y:S01]  /*c8d0*/  @!P2 STS [R177+0x28820], R12 ;  /* 0x0288200cb100a388 */ /* 0x0011e20000000800 */
[----:B------:R-:W-:Y:S01]  /*c8e0*/  F2FP.F16.F32.PACK_AB R160, R168, R167 ;  /* 0x000000a7a8a0723e */ /* 0x000fe200000000ff */
[----:B------:R-:W-:Y:S01]  /*c8f0*/  FADD.FTZ R10, R172, R3 ;  /* 0x00000003ac0a7221 */ /* 0x000fe20000010000 */
[-C--:B------:R-:W-:Y:S01]  /*c900*/  FMUL.FTZ R121, R121, R9.reuse ;  /* 0x0000000979797220 */ /* 0x080fe20000410000 */
[----:B------:R-:W3:Y:S01]  /*c910*/  MUFU.EX2 R14, R14 ;  /* 0x0000000e000e7308 */ /* 0x000ee20000000800 */
[-C--:B------:R-:W-:Y:S01]  /*c920*/  FMUL.FTZ R124, R124, R9.reuse ;  /* 0x000000097c7c7220 */ /* 0x080fe20000410000 */
[----:B------:R-:W-:Y:S01]  /*c930*/  FADD.FTZ R3, R173, R10 ;  /* 0x0000000aad037221 */ /* 0x000fe20000010000 */
        /* <DEDUP_REMOVED lines=14> */
[----:B------:R-:W-:Y:S01]  /*ca20*/  FMUL.FTZ R149, R149, R9 ;  /* 0x0000000995957220 */ /* 0x000fe20000410000 */
[-C--:B------:R-:W-:Y:S01]  /*ca30*/  FMUL.FTZ R26, R26, R12.reuse ;  /* 0x0000000c1a1a7220 */ /* 0x080fe20000410000 */
[-C--:B------:R-:W-:Y:S01]  /*ca40*/  FMUL.FTZ R27, R27, R12.reuse ;  /* 0x0000000c1b1b7220 */ /* 0x080fe20000410000 */
[-C--:B------:R-:W-:Y:S01]  /*ca50*/  FMUL.FTZ R30, R30, R12.reuse ;  /* 0x0000000c1e1e7220 */ /* 0x080fe20000410000 */
[-C--:B------:R-:W-:Y:S01]  /*ca60*/  FMUL.FTZ R31, R31, R12.reuse ;  /* 0x0000000c1f1f7220 */ /* 0x080fe20000410000 */
[-C--:B------:R-:W-:Y:S01]  /*ca70*/  FMUL.FTZ R34, R34, R12.reuse ;  /* 0x0000000c22227220 */ /* 0x080fe20000410000 */
[----:B------:R-:W-:Y:S01]  /*ca80*/  FMUL.FTZ R35, R35, R12 ;  /* 0x0000000c23237220 */ /* 0x000fe20000410000 */
[----:B------:R-:W0:Y:S01]  /*ca90*/  MUFU.EX2 R21, R21 ;  /* 0x0000001500157308 */ /* 0x000e220000000800 */
[----:B--2---:R-:W-:Y:S01]  /*caa0*/  FFMA.FTZ R153, R12, R4, R11 ;  /* 0x000000040c997223 */ /* 0x004fe2000001000b */
[-C--:B------:R-:W-:Y:S01]  /*cab0*/  FMUL.FTZ R38, R38, R12.reuse ;  /* 0x0000000c26267220 */ /* 0x080fe20000410000 */
[-C--:B------:R-:W-:Y:S01]  /*cac0*/  FMUL.FTZ R39, R39, R12.reuse ;  /* 0x0000000c27277220 */ /* 0x080fe20000410000 */
[-C--:B------:R-:W-:Y:S01]  /*cad0*/  FMUL.FTZ R42, R42, R12.reuse ;  /* 0x0000000c2a2a7220 */ /* 0x080fe20000410000 */
[----:B----4-:R-:W-:Y:S01]  /*cae0*/  FADD.FTZ R4, R176, R153 ;  /* 0x00000099b0047221 */ /* 0x010fe20000010000 */
[-C--:B------:R-:W-:Y:S01]  /*caf0*/  FMUL.FTZ R43, R43, R12.reuse ;  /* 0x0000000c2b2b7220 */ /* 0x080fe20000410000 */
[-C--:B------:R-:W-:Y:S01]  /*cb00*/  FMUL.FTZ R46, R46, R12.reuse ;  /* 0x0000000c2e2e7220 */ /* 0x080fe20000410000 */
[----:B------:R-:W2:Y:S01]  /*cb10*/  MUFU.EX2 R15, R15 ;  /* 0x0000000f000f7308 */ /* 0x000ea20000000800 */
[----:B-----5:R-:W-:Y:S01]  /*cb20*/  FADD.FTZ R153, R155, R4 ;  /* 0x000000049b997221 */ /* 0x020fe20000010000 */
[----:B---3--:R-:W-:Y:S01]  /*cb30*/  F2FP.F16.F32.PACK_AB R155, R14, R155 ;  /* 0x0000009b0e9b723e */ /* 0x008fe200000000ff */
[-C--:B------:R-:W-:Y:S01]  /*cb40*/  FMUL.FTZ R47, R47, R12.reuse ;  /* 0x0000000c2f2f7220 */ /* 0x080fe20000410000 */
[-C--:B------:R-:W-:Y:S01]  /*cb50*/  FMUL.FTZ R50, R50, R12.reuse ;  /* 0x0000000c32327220 */ /* 0x080fe20000410000 */
[----:B------:R-:W-:Y:S01]  /*cb60*/  FADD.FTZ R153, R14, R153 ;  /* 0x000000990e997221 */ /* 0x000fe20000010000 */
[-C--:B------:R-:W-:Y:S01]  /*cb70*/  FMUL.FTZ R51, R51, R12.reuse ;  /* 0x0000000c33337220 */ /* 0x080fe20000410000 */
[-C--:B------:R-:W-:Y:S01]  /*cb80*/  FMUL.FTZ R54, R54, R12.reuse ;  /* 0x0000000c36367220 */ /* 0x080fe20000410000 */
[----:B------:R-:W3:Y:S01]  /*cb90*/  MUFU.EX2 R161, R175 ;  /* 0x000000af00a17308 */ /* 0x000ee20000000800 */
[----:B-1----:R-:W-:Y:S01]  /*cba0*/  FADD.FTZ R170, R20, R153 ;  /* 0x0000009914aa7221 */ /* 0x002fe20000010000 */
[-C--:B------:R-:W-:Y:S01]  /*cbb0*/  FMUL.FTZ R55, R55, R12.reuse ;  /* 0x0000000c37377220 */ /* 0x080fe20000410000 */
[-C--:B------:R-:W-:Y:S01]  /*cbc0*/  FMUL.FTZ R58, R58, R12.reuse ;  /* 0x0000000c3a3a7220 */ /* 0x080fe20000410000 */
[-C--:B------:R-:W-:Y:S01]  /*cbd0*/  FMUL.FTZ R59, R59, R12.reuse ;  /* 0x0000000c3b3b7220 */ /* 0x080fe20000410000 */
[----:B0-----:R-:W-:Y:S01]  /*cbe0*/  FADD.FTZ R170, R21, R170 ;  /* 0x000000aa15aa7221 */ /* 0x001fe20000010000 */
[-C--:B------:R-:W-:Y:S01]  /*cbf0*/  FMUL.FTZ R62, R62, R12.reuse ;  /* 0x0000000c3e3e7220 */ /* 0x080fe20000410000 */
[-C--:B------:R-:W-:Y:S01]  /*cc00*/  FMUL.FTZ R63, R63, R12.reuse ;  /* 0x0000000c3f3f7220 */ /* 0x080fe20000410000 */
[----:B------:R-:W0:Y:S01]  /*cc10*/  MUFU.EX2 R168, R181 ;  /* 0x000000b500a87308 */ /* 0x000e220000000800 */
[----:B--2---:R-:W-:Y:S01]  /*cc20*/  FADD.FTZ R153, R15, R170 ;  /* 0x000000aa0f997221 */ /* 0x004fe20000010000 */
[-C--:B------:R-:W-:Y:S01]  /*cc30*/  FMUL.FTZ R66, R66, R12.reuse ;  /* 0x0000000c42427220 */ /* 0x080fe20000410000 */
[-C--:B------:R-:W-:Y:S01]  /*cc40*/  FMUL.FTZ R67, R67, R12.reuse ;  /* 0x0000000c43437220 */ /* 0x080fe20000410000 */
[-C--:B------:R-:W-:Y:S01]  /*cc50*/  FMUL.FTZ R70, R70, R12.reuse ;  /* 0x0000000c46467220 */ /* 0x080fe20000410000 */
[----:B------:R-:W-:Y:S01]  /*cc60*/  FADD.FTZ R172, R10, R153 ;  /* 0x000000990aac7221 */ /* 0x000fe20000010000 */
[-C--:B------:R-:W-:Y:S01]  /*cc70*/  FMUL.FTZ R71, R71, R12.reuse ;  /* 0x0000000c47477220 */ /* 0x080fe20000410000 */
[-C--:B------:R-:W-:Y:S01]  /*cc80*/  FMUL.FTZ R74, R74, R12.reuse ;  /* 0x0000000c4a4a7220 */ /* 0x080fe20000410000 */
[----:B------:R-:W1:Y:S01]  /*cc90*/  MUFU.EX2 R163, R182 ;  /* 0x000000b600a37308 */ /* 0x000e620000000800 */
[----:B---3--:R-:W-:Y:S01]  /*cca0*/  FADD.FTZ R153, R161, R172 ;  /* 0x000000aca1997221 */ /* 0x008fe20000010000 */
[-C--:B------:R-:W-:Y:S01]  /*ccb0*/  FMUL.FTZ R75, R75, R12.reuse ;  /* 0x0000000c4b4b7220 */ /* 0x080fe20000410000 */
        /* <DEDUP_REMOVED lines=24> */
[-C--:B------:R-:W-:Y:S01]  /*ce40*/  FMUL.FTZ R110, R110, R12.reuse ;  /* 0x0000000c6e6e7220 */ /* 0x080fe20000410000 */
[-C--:B------:R-:W-:Y:S01]  /*ce50*/  FMUL.FTZ R111, R111, R12.reuse ;  /* 0x0000000c6f6f7220 */ /* 0x080fe20000410000 */
[-C--:B------:R-:W-:Y:S01]  /*ce60*/  FMUL.FTZ R114, R114, R12.reuse ;  /* 0x0000000c72727220 */ /* 0x080fe20000410000 */
[-C--:B------:R-:W-:Y:S01]  /*ce70*/  FMUL.FTZ R115, R115, R12.reuse ;  /* 0x0000000c73737220 */ /* 0x080fe20000410000 */
[-C--:B------:R-:W-:Y:S01]  /*ce80*/  FMUL.FTZ R118, R118, R12.reuse ;  /* 0x0000000c76767220 */ /* 0x080fe20000410000 */
[----:B------:R2:W3:Y:S01]  /*ce90*/  MUFU.EX2 R170, R159 ;  /* 0x0000009f00aa7308 */ /* 0x0004e20000000800 */
        /* <DEDUP_REMOVED lines=10> */
[----:B--2---:R-:W-:Y:S01]  /*cf40*/  F2FP.F16.F32.PACK_AB R159, R10, R15 ;  /* 0x0000000f0a9f723e */ /* 0x004fe200000000ff */
[-C--:B------:R-:W-:Y:S01]  /*cf50*/  FMUL.FTZ R127, R127, R12.reuse ;  /* 0x0000000c7f7f7220 */ /* 0x080fe20000410000 */
[-C--:B------:R-:W-:Y:S01]  /*cf60*/  FMUL.FTZ R130, R130, R12.reuse ;  /* 0x0000000c82827220 */ /* 0x080fe20000410000 */
[-C--:B------:R-:W-:Y:S01]  /*cf70*/  FMUL.FTZ R131, R131, R12.reuse ;  /* 0x0000000c83837220 */ /* 0x080fe20000410000 */
[-C--:B------:R-:W-:Y:S01]  /*cf80*/  FMUL.FTZ R134, R134, R12.reuse ;  /* 0x0000000c86867220 */ /* 0x080fe20000410000 */
[----:B------:R-:W-:Y:S01]  /*cf90*/  FMUL.FTZ R135, R135, R12 ;  /* 0x0000000c87877220 */ /* 0x000fe20000410000 */
[----:B------:R-:W1:Y:S01]  /*cfa0*/  MUFU.EX2 R172, R179 ;  /* 0x000000b300ac7308 */ /* 0x000e620000000800 */
[----:B---3--:R-:W-:Y:S01]  /*cfb0*/  FADD.FTZ R174, R170, R157 ;  /* 0x0000009daaae7221 */ /* 0x008fe20000010000 */
[----:B------:R-:W-:Y:S01]  /*cfc0*/  F2FP.F16.F32.PACK_AB R157, R21, R20 ;  /* 0x00000014159d723e */ /* 0x000fe200000000ff */
[-C--:B------:R-:W-:Y:S01]  /*cfd0*/  FMUL.FTZ R138, R138, R12.reuse ;  /* 0x0000000c8a8a7220 */ /* 0x080fe20000410000 */
[----:B------:R-:W-:Y:S01]  /*cfe0*/  F2FP.F16.F32.PACK_AB R165, R170, R165 ;  /* 0x000000a5aaa5723e */ /* 0x000fe200000000ff */
[-C--:B------:R-:W-:Y:S01]  /*cff0*/  FMUL.FTZ R139, R139, R12.reuse ;  /* 0x0000000c8b8b7220 */ /* 0x080fe20000410000 */
[-C--:B------:R-:W-:Y:S01]  /*d000*/  FMUL.FTZ R142, R142, R12.reuse ;  /* 0x0000000c8e8e7220 */ /* 0x080fe20000410000 */
[-C--:B------:R-:W-:Y:S01]  /*d010*/  FMUL.FTZ R143, R143, R12.reuse ;  /* 0x0000000c8f8f7220 */ /* 0x080fe20000410000 */
[-C--:B------:R-:W-:Y:S01]  /*d020*/  FMUL.FTZ R146, R146, R12.reuse ;  /* 0x0000000c92927220 */ /* 0x080fe20000410000 */
[----:B0-----:R-:W-:Y:S01]  /*d030*/  FADD.FTZ R9, R13, R174 ;  /* 0x000000ae0d097221 */ /* 0x001fe20000010000 */
[----:B------:R0:W-:Y:S01]  /*d040*/  STSM.16.M88.4 [R18+0x26800], R152 ;  /* 0x0268009812007844 */ /* 0x0001e20000000200 */
[-C--:B------:R-:W-:Y:S01]  /*d050*/  FMUL.FTZ R147, R147, R12.reuse ;  /* 0x0000000c93937220 */ /* 0x080fe20000410000 */
[-C--:B------:R-:W-:Y:S01]  /*d060*/  FMUL.FTZ R150, R150, R12.reuse ;  /* 0x0000000c96967220 */ /* 0x080fe20000410000 */
[----:B------:R-:W-:Y:S01]  /*d070*/  FMUL.FTZ R151, R151, R12 ;  /* 0x0000000c97977220 */ /* 0x000fe20000410000 */
[----:B------:R0:W-:Y:S01]  /*d080*/  STSM.16.M88.4 [R23], R156 ;  /* 0x0000009c17007844 */ /* 0x0001e20000000200 */
[----:B-1----:R-:W-:-:S03]  /*d090*/  F2FP.F16.F32.PACK_AB R167, R172, R13 ;  /* 0x0000000daca7723e */ /* 0x002fc600000000ff */
[----:B------:R0:W-:Y:S01]  /*d0a0*/  STSM.16.M88.4 [R19], R160 ;  /* 0x000000a013007844 */ /* 0x0001e20000000200 */
[----:B------:R-:W-:-:S03]  /*d0b0*/  FADD.FTZ R4, R172, R9 ;  /* 0x00000009ac047221 */ /* 0x000fc60000010000 */
[----:B------:R0:W-:Y:S01]  /*d0c0*/  STSM.16.M88.4 [R22], R164 ;  /* 0x000000a416007844 */ /* 0x0001e20000000200 */
[----:B------:R-:W-:Y:S05]  /*d0d0*/  @!P0 BRA `(.L_x_4964) ;  /* 0x0000000000048947 */ /* 0x000fea0003800000 */
[----:B------:R-:W-:Y:S01]  /*d0e0*/  BPT.TRAP 0x1 ;  /* 0x000000040000795c */ /* 0x000fe20000300000 */
.L_x_4964:
[----:B------:R1:W2:Y:S01]  /*d0f0*/  SYNCS.PHASECHK.TRANS64.TRYWAIT P1, [UR20+0x28c50], R7 ;  /* 0x028c5007ff0075a7 */ /* 0x0002a20008020154 */
[----:B------:R-:W-:Y:S05]  /*d100*/  @!P0 BRA `(.L_x_4965) ;  /* 0x0000000000048947 */ /* 0x000fea0003800000 */
[----:B------:R-:W-:Y:S01]  /*d110*/  BPT.TRAP 0x1 ;  /* 0x000000040000795c */ /* 0x000fe20000300000 */
.L_x_4965:
[----:B--2---:R-:W-:Y:S05]  /*d120*/  @P1 BRA `(.L_x_4966) ;  /* 0x0000000000081947 */ /* 0x004fea0003800000 */
[----:B------:R-:W2:Y:S02]  /*d130*/  SYNCS.PHASECHK.TRANS64.TRYWAIT P1, [UR20+0x28c50], R7 ;  /* 0x028c5007ff0075a7 */ /* 0x000ea40008020154 */
[----:B--2---:R-:W-:Y:S05]  /*d140*/  @!P1 BRA `(.L_x_4967) ;  /* 0x0000007c00c89947 */ /* 0x004fea0003800000 */
.L_x_4966:
        /* <DEDUP_REMOVED lines=34> */
.L_x_4968:
[----:B------:R-:W-:Y:S01]  /*d370*/  UIADD3 UR20, UR20, 0x28c60, URZ ;  /* 0x00028c6014147890 */ /* 0x000fe2000fffe03f */
[C---:B------:R-:W-:Y:S01]  /*d380*/  ISETP.GT.AND P1, PT, R8.reuse, UR47, PT ;  /* 0x0000002f08007c0c */ /* 0x040fe2000bf24270 */
[----:B------:R-:W-:Y:S01]  /*d390*/  UMOV UR27, UR38 ;  /* 0x00000026001b7c82 */ /* 0x000fe20008000000 */
[----:B------:R-:W-:Y:S01]  /*d3a0*/  VIADD R8, R8, 0xffffffff ;  /* 0xffffffff08087836 */ /* 0x000fe20000000000 */
[----:B------:R-:W-:Y:S01]  /*d3b0*/  UPRMT UR20, UR40, 0x654, UR20 ;  /* 0x0000065428147896 */ /* 0x000fe20008000014 */
[----:B------:R-:W-:Y:S02]  /*d3c0*/  IMAD.MOV.U32 R12, RZ, RZ, R6 ;  /* 0x000000ffff0c7224 */ /* 0x000fe400078e0006 */
[----:B------:R-:W-:-:S06]  /*d3d0*/  IMAD.MOV.U32 R9, RZ, RZ, R5 ;  /* 0x000000ffff097224 */ /* 0x000fcc00078e0005 */
[----:B------:R-:W-:Y:S01]  /*d3e0*/  SYNCS.ARRIVE.TRANS64.RED.A1T0 RZ, [UR20], RZ ;  /* 0x000000ffffff79a7 */ /* 0x000fe20008100414 */
[----:B------:R-:W-:Y:S05]  /*d3f0*/  @P1 BRA `(.L_x_4969) ;  /* 0xffffffd800141947 */ /* 0x000fea000383ffff */
.L_x_4950:
[----:B------:R-:W1:Y:S01]  /*d400*/  SHFL.BFLY PT, R0, R3, 0x2, 0x1f ;  /* 0x0c401f0003007f89 */ /* 0x000e6200000e0000 */
[----:B------:R-:W-:Y:S01]  /*d410*/  IADD3 R13, -R17, RZ, RZ ;  /* 0x000000ff110d7210 */ /* 0x000fe20007ffe1ff */
[----:B------:R-:W-:Y:S01]  /*d420*/  IMAD.U32 R8, RZ, RZ, UR10 ;  /* 0x0000000aff087e24 */ /* 0x000fe2000f8e00ff */
[----:B------:R-:W-:Y:S01]  /*d430*/  UIADD3 UR36, UR36, 0x1, URZ ;  /* 0x0000000124247890 */ /* 0x000fe2000fffe03f */
[----:B------:R-:W3:Y:S01]  /*d440*/  SHFL.BFLY PT, R9, R4, 0x2, 0x1f ;  /* 0x0c401f0004097f89 */ /* 0x000ee200000e0000 */
[----:B------:R-:W-:Y:S08]  /*d450*/  BAR.ARV 0x8, 0x100 ;  /* 0x0204000000007b1d */ /* 0x000ff00000002000 */
[----:B------:R-:W-:Y:S01]  /*d460*/  BAR.SYNC.DEFER_BLOCKING 0xf, 0x100 ;  /* 0x03c4000000007b1d */ /* 0x000fe20000010000 */
[----:B------:R-:W-:Y:S01]  /*d470*/  ISETP.NE.AND P0, PT, R2, R13, PT ;  /* 0x0000000d0200720c */ /* 0x000fe20003f05270 */
[----:B------:R-:W-:-:S02]  /*d480*/  IMAD.U32 R12, RZ, RZ, UR10 ;  /* 0x0000000aff0c7e24 */ /* 0x000fc4000f8e00ff */
[----:B-12---:R-:W-:Y:S01]  /*d490*/  FADD.FTZ R7, R0, R3 ;  /* 0x0000000300077221 */ /* 0x006fe20000010000 */
[----:B------:R-:W-:Y:S01]  /*d4a0*/  IMAD.U32 R3, RZ, RZ, UR38 ;  /* 0x00000026ff037e24 */ /* 0x000fe2000f8e00ff */
[----:B------:R-:W-:Y:S01]  /*d4b0*/  UIADD3 UR38, UR38, 0x1, URZ ;  /* 0x0000000126267890 */ /* 0x000fe2000fffe03f */
[----:B---3--:R-:W-:Y:S02]  /*d4c0*/  FADD.FTZ R9, R9, R4 ;  /* 0x0000000409097221 */ /* 0x008fe40000010000 */
[----:B------:R-:W1:Y:S01]  /*d4d0*/  SHFL.BFLY PT, R0, R7, 0x1, 0x1f ;  /* 0x0c201f0007007f89 */ /* 0x000e6200000e0000 */
[----:B------:R-:W-:Y:S01]  /*d4e0*/  IMAD.MOV.U32 R4, RZ, RZ, RZ ;  /* 0x000000ffff047224 */ /* 0x000fe200078e00ff */
[----:B------:R-:W-:-:S03]  /*d4f0*/  UISETP.NE.AND UP0, UPT, UR38, 0x2, UPT ;  /* 0x000000022600788c */ /* 0x000fc6000bf05270 */
[----:B------:R-:W-:Y:S01]  /*d500*/  @!P0 IMAD R3, R3, 0x40, R16 ;  /* 0x0000004003038824 */ /* 0x000fe200078e0210 */
[----:B------:R-:W2:Y:S01]  /*d510*/  SHFL.BFLY PT, R10, R9, 0x1, 0x1f ;  /* 0x0c201f00090a7f89 */ /* 0x000ea200000e0000 */
[----:B------:R-:W-:Y:S02]  /*d520*/  USEL UR4, URZ, 0x1, UP0 ;  /* 0x000000013f047887 */ /* 0x000fe40008000000 */
[----:B------:R-:W-:Y:S02]  /*d530*/  USEL UR38, UR38, URZ, UP0 ;  /* 0x0000003f26267287 */ /* 0x000fe40008000000 */
[----:B------:R-:W-:Y:S01]  /*d540*/  ULOP3.LUT UR37, UR37, UR4, URZ, 0x3c, !UPT ;  /* 0x0000000425257292 */ /* 0x000fe2000f8e3c3f */
[----:B-1----:R-:W-:Y:S01]  /*d550*/  FADD.FTZ R11, R7, R0 ;  /* 0x00000000070b7221 */ /* 0x002fe20000010000 */
[----:B------:R-:W-:Y:S02]  /*d560*/  IMAD.MOV.U32 R0, RZ, RZ, RZ ;  /* 0x000000ffff007224 */ /* 0x000fe400078e00ff */
[----:B--2---:R-:W-:-:S02]  /*d570*/  FADD.FTZ R10, R9, R10 ;  /* 0x0000000a090a7221 */ /* 0x004fc40000010000 */
[----:B------:R-:W-:Y:S02]  /*d580*/  FSETP.NE.FTZ.AND P1, PT, R11, RZ, PT ;  /* 0x000000ff0b00720b */ /* 0x000fe40003f35000 */
[----:B------:R-:W-:Y:S02]  /*d590*/  @!P0 LEA R9, R3, UR42, 0x2 ;  /* 0x0000002a03098c11 */ /* 0x000fe4000f8e10ff */
[----:B------:R-:W-:Y:S02]  /*d5a0*/  FSETP.NE.FTZ.AND P2, PT, R10, RZ, PT ;  /* 0x000000ff0a00720b */ /* 0x000fe40003f55000 */
[----:B------:R-:W-:-:S07]  /*d5b0*/  MOV R3, 0xff800000 ;  /* 0xff80000000037802 */ /* 0x000fce0000000f00 */
[----:B------:R-:W1:Y:S01]  /*d5c0*/  @P1 MUFU.RCP R0, R11 ;  /* 0x0000000b00001308 */ /* 0x000e620000001000 */
[----:B------:R-:W-:-:S07]  /*d5d0*/  @P1 FMUL.FTZ R8, R8, 0.69314718246459960938 ;  /* 0x3f31721808081820 */ /* 0x000fce0000410000 */
[----:B------:R-:W2:Y:S08]  /*d5e0*/  @P2 MUFU.RCP R4, R10 ;  /* 0x0000000a00042308 */ /* 0x000eb00000001000 */
[----:B------:R-:W3:Y:S01]  /*d5f0*/  @P1 MUFU.LG2 R11, R11 ;  /* 0x0000000b000b1308 */ /* 0x000ee20000000c00 */
[----:B-1----:R-:W-:Y:S01]  /*d600*/  @!P0 STS [R9+0x28800], R0 ;  /* 0x0288000009008388 */ /* 0x002fe20000000800 */
[-C--:B------:R-:W-:Y:S01]  /*d610*/  FMUL.FTZ R210, R24, R0.reuse ;  /* 0x0000000018d27220 */ /* 0x080fe20000410000 */
[-C--:B------:R-:W-:Y:S01]  /*d620*/  FMUL.FTZ R207, R25, R0.reuse ;  /* 0x0000000019cf7220 */ /* 0x080fe20000410000 */
[-C--:B------:R-:W-:Y:S01]  /*d630*/  FMUL.FTZ R208, R28, R0.reuse ;  /* 0x000000001cd07220 */ /* 0x080fe20000410000 */
[-C--:B------:R-:W-:Y:S01]  /*d640*/  FMUL.FTZ R7, R29, R0.reuse ;  /* 0x000000001d077220 */ /* 0x080fe20000410000 */
[-C--:B------:R-:W-:Y:S01]  /*d650*/  FMUL.FTZ R209, R32, R0.reuse ;  /* 0x0000000020d17220 */ /* 0x080fe20000410000 */
[-C--:B------:R-:W-:Y:S01]  /*d660*/  FMUL.FTZ R205, R33, R0.reuse ;  /* 0x0000000021cd7220 */ /* 0x080fe20000410000 */
[----:B------:R-:W1:Y:S01]  /*d670*/  @P2 MUFU.LG2 R10, R10 ;  /* 0x0000000a000a2308 */ /* 0x000e620000000c00 */
        /* <DEDUP_REMOVED lines=10> */
[----:B--2---:R-:W-:Y:S01]  /*d720*/  @P2 FMUL.FTZ R9, R12, 0.69314718246459960938 ;  /* 0x3f3172180c092820 */ /* 0x004fe20000410000 */
[-C--:B------:R-:W-:Y:S01]  /*d730*/  FMUL.FTZ R198, R52, R0.reuse ;  /* 0x0000000034c67220 */ /* 0x080fe20000410000 */
[-C--:B------:R-:W-:Y:S01]  /*d740*/  FMUL.FTZ R195, R53, R0.reuse ;  /* 0x0000000035c37220 */ /* 0x080fe20000410000 */
[-C--:B------:R-:W-:Y:S01]  /*d750*/  FMUL.FTZ R196, R56, R0.reuse ;  /* 0x0000000038c47220 */ /* 0x080fe20000410000 */
[-C--:B------:R-:W-:Y:S01]  /*d760*/  FMUL.FTZ R193, R57, R0.reuse ;  /* 0x0000000039c17220 */ /* 0x080fe20000410000 */
[-C--:B------:R-:W-:Y:S01]  /*d770*/  FMUL.FTZ R194, R60, R0.reuse ;  /* 0x000000003cc27220 */ /* 0x080fe20000410000 */
[----:B-1----:R-:W-:Y:S01]  /*d780*/  @P2 FMUL.FTZ R10, R10, 0.69314718246459960938 ;  /* 0x3f3172180a0a2820 */ /* 0x002fe20000410000 */
        /* <DEDUP_REMOVED lines=45> */
[----:B------:R-:W-:Y:S01]  /*da60*/  IMAD.MOV.U32 R0, RZ, RZ, -0x800000 ;  /* 0xff800000ff007424 */ /* 0x000fe200078e00ff */
        /* <DEDUP_REMOVED lines=68> */
.L_x_4875:
[----:B------:R-:W0:Y:S08]  /*deb0*/  S2UR UR40, SR_CgaCtaId ;  /* 0x00000000002879c3 */ /* 0x000e300000008800 */
[----:B------:R-:W-:Y:S06]  /*dec0*/  BAR.SYNC.DEFER_BLOCKING 0x5, 0x180 ;  /* 0x0146000000007b1d */ /* 0x000fec0000010000 */
[----:B------:R-:W-:Y:S01]  /*ded0*/  UMOV UR42, 0x400 ;  /* 0x00000400002a7882 */ /* 0x000fe20000000000 */
[----:B------:R-:W-:Y:S01]  /*dee0*/  BSSY B0, `(.L_x_4970) ;  /* 0x00002a9000007945 */ /* 0x000fe20003800000 */
[----:B0-----:R-:W-:-:S09]  /*def0*/  ULEA UR42, UR40, UR42, 0x18 ;  /* 0x0000002a282a7291 */ /* 0x001fd2000f8ec03f */
[----:B------:R-:W0:Y:S02]  /*df00*/  LDS R4, [UR42+0x28cd0] ;  /* 0x028cd02aff047984 */ /* 0x000e240008000800 */
[----:B0-----:R-:W-:Y:S01]  /*df10*/  R2UR UR4, R4 ;  /* 0x00000000040472ca */ /* 0x001fe200000e0000 */
[----:B------:R-:W-:Y:S06]  /*df20*/  BAR.ARV 0x4, 0x180 ;  /* 0x0106000000007b1d */ /* 0x000fec0000002000 */
[----:B------:R-:W-:Y:S08]  /*df30*/  @P0 BRA `(.L_x_4971) ;  /* 0x0000001c00900947 */ /* 0x000ff00003800000 */
[----:B------:R-:W0:Y:S01]  /*df40*/  S2UR UR5, SR_SWINHI ;  /* 0x00000000000579c3 */ /* 0x000e220000002f00 */
[----:B------:R-:W-:-:S07]  /*df50*/  IMAD R9, R212, 0x40, R184 ;  /* 0x00000040d4097824 */ /* 0x000fce00078e02b8 */
[----:B------:R-:W-:Y:S01]  /*df60*/  BAR.SYNC.DEFER_BLOCKING 0x1, 0x100 ;  /* 0x0044000000007b1d */ /* 0x000fe20000010000 */
[----:B------:R-:W-:Y:S01]  /*df70*/  F2FP.F16.F32.PACK_AB R6, R7, R208 ;  /* 0x000000d00706723e */ /* 0x000fe200000000ff */
[----:B------:R-:W-:Y:S01]  /*df80*/  USHF.R.S32.HI UR12, URZ, 0x1f, UR45 ;  /* 0x0000001f3f0c7899 */ /* 0x000fe2000801142d */
[----:B------:R-:W-:Y:S01]  /*df90*/  F2FP.F16.F32.PACK_AB R7, R31, R30 ;  /* 0x0000001e1f07723e */ /* 0x000fe200000000ff */
[----:B------:R-:W-:Y:S01]  /*dfa0*/  USHF.R.S32.HI UR13, URZ, 0x1f, UR43 ;  /* 0x0000001f3f0d7899 */ /* 0x000fe2000801142b */
        /* <DEDUP_REMOVED lines=15> */
[----:B------:R-:W-:-:S02]  /*e0a0*/  F2FP.F16.F32.PACK_AB R145, R147, R146 ;  /* 0x000000929391723e */ /* 0x000fc400000000ff */
[----:B------:R-:W-:Y:S01]  /*e0b0*/  F2FP.F16.F32.PACK_AB R146, R149, R148 ;  /* 0x000000949592723e */ /* 0x000fe200000000ff */
[----:B------:R-:W-:Y:S01]  /*e0c0*/  IMAD.WIDE R4, R216, 0x2, R96 ;  /* 0x00000002d8047825 */ /* 0x000fe200078e0260 */
[----:B------:R-:W-:-:S03]  /*e0d0*/  F2FP.F16.F32.PACK_AB R147, R151, R150 ;  /* 0x000000969793723e */ /* 0x000fc600000000ff */
[----:B------:R-:W-:Y:S01]  /*e0e0*/  IMAD.WIDE R96, R9, 0x2, R96 ;  /* 0x0000000209607825 */ /* 0x000fe200078e0260 */
[C---:B------:R-:W-:Y:S02]  /*e0f0*/  IADD3 R25, P2, R4.reuse, 0x60, RZ ;  /* 0x0000006004197810 */ /* 0x040fe40007f5e0ff */
[----:B------:R-:W-:Y:S02]  /*e100*/  IADD3 R29, P1, R4, 0x2000, RZ ;  /* 0x00002000041d7810 */ /* 0x000fe40007f3e0ff */
[----:B------:R-:W-:Y:S02]  /*e110*/  LOP3.LUT R24, R25, 0x380, RZ, 0xc0, !PT ;  /* 0x0000038019187812 */ /* 0x000fe400078ec0ff */
[----:B------:R-:W-:Y:S02]  /*e120*/  LOP3.LUT R28, R29, 0x380, RZ, 0xc0, !PT ;  /* 0x000003801d1c7812 */ /* 0x000fe400078ec0ff */
[----:B------:R-:W-:Y:S02]  /*e130*/  SHF.R.U64 R24, R24, 0x3, RZ ;  /* 0x0000000318187819 */ /* 0x000fe400000012ff */
[----:B------:R-:W-:-:S02]  /*e140*/  SHF.R.U64 R28, R28, 0x3, RZ ;  /* 0x000000031c1c7819 */ /* 0x000fc400000012ff */
[----:B------:R-:W-:Y:S01]  /*e150*/  LOP3.LUT R24, R24, R25, RZ, 0x3c, !PT ;  /* 0x0000001918187212 */ /* 0x000fe200078e3cff */
[----:B------:R-:W-:Y:S01]  /*e160*/  IMAD.X R25, RZ, RZ, R5, P2 ;  /* 0x000000ffff197224 */ /* 0x000fe200010e0605 */
[C---:B------:R-:W-:Y:S02]  /*e170*/  IADD3 R131, P2, R4.reuse, 0x4040, RZ ;  /* 0x0000404004837810 */ /* 0x040fe40007f5e0ff */
[C---:B------:R-:W-:Y:S02]  /*e180*/  IADD3 R13, P4, R4.reuse, 0x20, RZ ;  /* 0x00000020040d7810 */ /* 0x040fe40007f9e0ff */
[----:B------:R-:W-:Y:S02]  /*e190*/  LOP3.LUT R130, R131, 0x380, RZ, 0xc0, !PT ;  /* 0x0000038083827812 */ /* 0x000fe400078ec0ff */
[----:B------:R-:W-:Y:S02]  /*e1a0*/  IADD3 R15, P3, R4, 0x40, RZ ;  /* 0x00000040040f7810 */ /* 0x000fe40007f7e0ff */
[----:B------:R-:W-:-:S02]  /*e1b0*/  SHF.R.U64 R130, R130, 0x3, RZ ;  /* 0x0000000382827819 */ /* 0x000fc400000012ff */
[----:B------:R-:W-:Y:S01]  /*e1c0*/  LOP3.LUT R28, R28, R29, RZ, 0x3c, !PT ;  /* 0x0000001d1c1c7212 */ /* 0x000fe200078e3cff */
[--C-:B------:R-:W-:Y:S01]  /*e1d0*/  IMAD.X R29, RZ, RZ, R5.reuse, P1 ;  /* 0x000000ffff1d7224 */ /* 0x100fe200008e0605 */
[----:B------:R-:W-:Y:S01]  /*e1e0*/  LOP3.LUT R130, R130, R131, RZ, 0x3c, !PT ;  /* 0x0000008382827212 */ /* 0x000fe200078e3cff */
[----:B------:R-:W-:Y:S01]  /*e1f0*/  IMAD.X R131, RZ, RZ, R5, P2 ;  /* 0x000000ffff837224 */ /* 0x000fe200010e0605 */
[----:B------:R-:W-:Y:S02]  /*e200*/  LOP3.LUT R12, R13, 0x380, RZ, 0xc0, !PT ;  /* 0x000003800d0c7812 */ /* 0x000fe400078ec0ff */
[----:B------:R-:W-:Y:S02]  /*e210*/  LOP3.LUT R14, R15, 0x380, RZ, 0xc0, !PT ;  /* 0x000003800f0e7812 */ /* 0x000fe400078ec0ff */
[----:B------:R-:W-:Y:S02]  /*e220*/  IADD3 R135, P1, R4, 0x4060, RZ ;  /* 0x0000406004877810 */ /* 0x000fe40007f3e0ff */
[----:B------:R-:W-:-:S02]  /*e230*/  IADD3 R33, P2, R96, 0x2000, RZ ;  /* 0x0000200060217810 */ /* 0x000fc40007f5e0ff */
[----:B------:R-:W-:Y:S02]  /*e240*/  SHF.R.U64 R12, R12, 0x3, RZ ;  /* 0x000000030c0c7819 */ /* 0x000fe400000012ff */
[----:B------:R-:W-:Y:S02]  /*e250*/  SHF.R.U64 R14, R14, 0x3, RZ ;  /* 0x000000030e0e7819 */ /* 0x000fe400000012ff */
[----:B------:R-:W-:Y:S02]  /*e260*/  LOP3.LUT R134, R135, 0x380, RZ, 0xc0, !PT ;  /* 0x0000038087867812 */ /* 0x000fe400078ec0ff */
[----:B------:R-:W-:Y:S02]  /*e270*/  LOP3.LUT R32, R33, 0x380, RZ, 0xc0, !PT ;  /* 0x0000038021207812 */ /* 0x000fe400078ec0ff */
[----:B------:R-:W-:Y:S02]  /*e280*/  LOP3.LUT R12, R12, R13, RZ, 0x3c, !PT ;  /* 0x0000000d0c0c7212 */ /* 0x000fe400078e3cff */
[----:B------:R-:W-:Y:S01]  /*e290*/  LOP3.LUT R14, R14, R15, RZ, 0x3c, !PT ;  /* 0x0000000f0e0e7212 */ /* 0x000fe200078e3cff */
[----:B------:R-:W-:Y:S01]  /*e2a0*/  IMAD.X R15, RZ, RZ, R5, P3 ;  /* 0x000000ffff0f7224 */ /* 0x000fe200018e0605 */
[----:B------:R-:W-:-:S02]  /*e2b0*/  SHF.R.U64 R134, R134, 0x3, RZ ;  /* 0x0000000386867819 */ /* 0x000fc400000012ff */
[----:B------:R-:W-:Y:S02]  /*e2c0*/  IADD3.X R13, RZ, R5, RZ, P4, !PT ;  /* 0x00000005ff0d7210 */ /* 0x000fe400027fe4ff */
[----:B------:R-:W-:Y:S02]  /*e2d0*/  SHF.R.U64 R32, R32, 0x3, RZ ;  /* 0x0000000320207819 */ /* 0x000fe400000012ff */
[C---:B------:R-:W-:Y:S02]  /*e2e0*/  IADD3 R49, P0, R4.reuse, 0x2020, RZ ;  /* 0x0000202004317810 */ /* 0x040fe40007f1e0ff */
[C---:B------:R-:W-:Y:S02]  /*e2f0*/  IADD3 R65, P6, R4.reuse, 0x2040, RZ ;  /* 0x0000204004417810 */ /* 0x040fe40007fde0ff */
[C---:B------:R-:W-:Y:S02]  /*e300*/  IADD3 R101, P5, R4.reuse, 0x2060, RZ ;  /* 0x0000206004657810 */ /* 0x040fe40007fbe0ff */
[----:B------:R-:W-:-:S02]  /*e310*/  IADD3 R123, P4, R4, 0x4000, RZ ;  /* 0x00004000047b7810 */ /* 0x000fc40007f9e0ff */
[----:B------:R-:W-:Y:S02]  /*e320*/  IADD3 R127, P3, R4, 0x4020, RZ ;  /* 0x00004020047f7810 */ /* 0x000fe40007f7e0ff */
[----:B------:R-:W-:Y:S01]  /*e330*/  LOP3.LUT R134, R134, R135, RZ, 0x3c, !PT ;  /* 0x0000008786867212 */ /* 0x000fe200078e3cff */
[----:B------:R-:W-:Y:S01]  /*e340*/  IMAD.X R135, RZ, RZ, R5, P1 ;  /* 0x000000ffff877224 */ /* 0x000fe200008e0605 */
[----:B------:R-:W-:Y:S01]  /*e350*/  LOP3.LUT R32, R32, R33, RZ, 0x3c, !PT ;  /* 0x0000002120207212 */ /* 0x000fe200078e3cff */
[----:B------:R-:W-:Y:S01]  /*e360*/  IMAD.X R33, RZ, RZ, R97, P2 ;  /* 0x000000ffff217224 */ /* 0x000fe200010e0661 */
[----:B------:R-:W-:Y:S02]  /*e370*/  LOP3.LUT R48, R49, 0x380, RZ, 0xc0, !PT ;  /* 0x0000038031307812 */ /* 0x000fe400078ec0ff */
[----:B------:R-:W-:Y:S02]  /*e380*/  LOP3.LUT R64, R65, 0x380, RZ, 0xc0, !PT ;  /* 0x0000038041407812 */ /* 0x000fe400078ec0ff */
[----:B------:R-:W-:-:S02]  /*e390*/  LOP3.LUT R100, R101, 0x380, RZ, 0xc0, !PT ;  /* 0x0000038065647812 */ /* 0x000fc400078ec0ff */
[----:B------:R-:W-:Y:S02]  /*e3a0*/  LOP3.LUT R122, R123, 0x380, RZ, 0xc0, !PT ;  /* 0x000003807b7a7812 */ /* 0x000fe400078ec0ff */
[----:B------:R-:W-:Y:S02]  /*e3b0*/  LOP3.LUT R126, R127, 0x380, RZ, 0xc0, !PT ;  /* 0x000003807f7e7812 */ /* 0x000fe400078ec0ff */
[C---:B------:R-:W-:Y:S02]  /*e3c0*/  IADD3 R37, P1, R96.reuse, 0x3000, RZ ;  /* 0x0000300060257810 */ /* 0x040fe40007f3e0ff */
[----:B------:R-:W-:Y:S02]  /*e3d0*/  IADD3 R69, P2, R96, 0x9000, RZ ;  /* 0x0000900060457810 */ /* 0x000fe40007f5e0ff */
[----:B------:R-:W-:Y:S02]  /*e3e0*/  SHF.R.U64 R48, R48, 0x3, RZ ;  /* 0x0000000330307819 */ /* 0x000fe400000012ff */
[----:B------:R-:W-:-:S02]  /*e3f0*/  SHF.R.U64 R64, R64, 0x3, RZ ;  /* 0x0000000340407819 */ /* 0x000fc400000012ff */
[----:B------:R-:W-:Y:S02]  /*e400*/  SHF.R.U64 R100, R100, 0x3, RZ ;  /* 0x0000000364647819 */ /* 0x000fe400000012ff */
[----:B------:R-:W-:Y:S02]  /*e410*/  SHF.R.U64 R122, R122, 0x3, RZ ;  /* 0x000000037a7a7819 */ /* 0x000fe400000012ff */
[----:B------:R-:W-:Y:S02]  /*e420*/  SHF.R.U64 R126, R126, 0x3, RZ ;  /* 0x000000037e7e7819 */ /* 0x000fe400000012ff */
[----:B------:R-:W-:Y:S02]  /*e430*/  LOP3.LUT R36, R37, 0x380, RZ, 0xc0, !PT ;  /* 0x0000038025247812 */ /* 0x000fe400078ec0ff */
[----:B------:R-:W-:Y:S02]  /*e440*/  LOP3.LUT R68, R69, 0x380, RZ, 0xc0, !PT ;  /* 0x0000038045447812 */ /* 0x000fe400078ec0ff */
[----:B------:R-:W-:Y:S01]  /*e450*/  LOP3.LUT R48, R48, R49, RZ, 0x3c, !PT ;  /* 0x0000003130307212 */ /* 0x000fe200078e3cff */
[--C-:B------:R-:W-:Y:S01]  /*e460*/  IMAD.X R49, RZ, RZ, R5.reuse, P0 ;  /* 0x000000ffff317224 */ /* 0x100fe200000e0605 */
[----:B------:R-:W-:Y:S01]  /*e470*/  LOP3.LUT R64, R64, R65, RZ, 0x3c, !PT ;  /* 0x0000004140407212 */ /* 0x000fe200078e3cff */
[----:B------:R-:W-:Y:S01]  /*e480*/  IMAD.X R65, RZ, RZ, R5, P6 ;  /* 0x000000ffff417224 */ /* 0x000fe200030e0605 */
[----:B------:R-:W-:-:S02]  /*e490*/  LOP3.LUT R100, R100, R101, RZ, 0x3c, !PT ;  /* 0x0000006564647212 */ /* 0x000fc400078e3cff */
[----:B------:R-:W-:Y:S01]  /*e4a0*/  LOP3.LUT R122, R122, R123, RZ, 0x3c, !PT ;  /* 0x0000007b7a7a7212 */ /* 0x000fe200078e3cff */
[--C-:B------:R-:W-:Y:S01]  /*e4b0*/  IMAD.X R123, RZ, RZ, R5.reuse, P4 ;  /* 0x000000ffff7b7224 */ /* 0x100fe200020e0605 */
[----:B------:R-:W-:Y:S01]  /*e4c0*/  LOP3.LUT R126, R126, R127, RZ, 0x3c, !PT ;  /* 0x0000007f7e7e7212 */ /* 0x000fe200078e3cff */
[----:B------:R-:W-:Y:S01]  /*e4d0*/  IMAD.X R127, RZ, RZ, R5, P3 ;  /* 0x000000ffff7f7224 */ /* 0x000fe200018e0605 */
[----:B------:R-:W-:Y:S02]  /*e4e0*/  SHF.R.U64 R36, R36, 0x3, RZ ;  /* 0x0000000324247819 */ /* 0x000fe400000012ff */
[----:B------:R-:W-:Y:S02]  /*e4f0*/  IADD3.X R101, RZ, R5, RZ, P5, !PT ;  /* 0x00000005ff657210 */ /* 0x000fe40002ffe4ff */
[----:B------:R-:W-:Y:S02]  /*e500*/  SHF.R.U64 R68, R68, 0x3, RZ ;  /* 0x0000000344447819 */ /* 0x000fe400000012ff */
[----:B------:R-:W-:-:S02]  /*e510*/  IADD3 R139, P0, R4, 0x6000, RZ ;  /* 0x00006000048b7810 */ /* 0x000fc40007f1e0ff */
[C---:B------:R-:W-:Y:S02]  /*e520*/  IADD3 R143, P6, R4.reuse, 0x6020, RZ ;  /* 0x00006020048f7810 */ /* 0x040fe40007fde0ff */
[C---:B------:R-:W-:Y:S02]  /*e530*/  IADD3 R9, P5, R4.reuse, 0x6040, RZ ;  /* 0x0000604004097810 */ /* 0x040fe40007fbe0ff */
[----:B------:R-:W-:Y:S02]  /*e540*/  IADD3 R11, P4, R4, 0x6060, RZ ;  /* 0x00006060040b7810 */ /* 0x000fe40007f9e0ff */
[----:B------:R-:W-:Y:S02]  /*e550*/  IADD3 R21, P3, R96, 0x1000, RZ ;  /* 0x0000100060157810 */ /* 0x000fe40007f7e0ff */
[----:B------:R-:W-:Y:S01]  /*e560*/  LOP3.LUT R36, R36, R37, RZ, 0x3c, !PT ;  /* 0x0000002524247212 */ /* 0x000fe200078e3cff */
[----:B------:R-:W-:Y:S01]  /*e570*/  IMAD.X R37, RZ, RZ, R97, P1 ;  /* 0x000000ffff257224 */ /* 0x000fe200008e0661 */
[----:B------:R-:W-:-:S02]  /*e580*/  LOP3.LUT R68, R68, R69, RZ, 0x3c, !PT ;  /* 0x0000004544447212 */ /* 0x000fc400078e3cff */
[----:B------:R-:W-:Y:S02]  /*e590*/  LOP3.LUT R138, R139, 0x380, RZ, 0xc0, !PT ;  /* 0x000003808b8a7812 */ /* 0x000fe400078ec0ff */
[----:B------:R-:W-:Y:S02]  /*e5a0*/  LOP3.LUT R142, R143, 0x380, RZ, 0xc0, !PT ;  /* 0x000003808f8e7812 */ /* 0x000fe400078ec0ff */
[----:B------:R-:W-:Y:S02]  /*e5b0*/  LOP3.LUT R8, R9, 0x380, RZ, 0xc0, !PT ;  /* 0x0000038009087812 */ /* 0x000fe400078ec0ff */
[----:B------:R-:W-:Y:S02]  /*e5c0*/  LOP3.LUT R10, R11, 0x380, RZ, 0xc0, !PT ;  /* 0x000003800b0a7812 */ /* 0x000fe400078ec0ff */
[----:B------:R-:W-:Y:S02]  /*e5d0*/  LOP3.LUT R20, R21, 0x380, RZ, 0xc0, !PT ;  /* 0x0000038015147812 */ /* 0x000fe400078ec0ff */
[----:B------:R-:W-:-:S02]  /*e5e0*/  IADD3 R73, P1, R96, 0xa000, RZ ;  /* 0x0000a00060497810 */ /* 0x000fc40007f3e0ff */
[----:B------:R-:W-:Y:S02]  /*e5f0*/  LOP3.LUT R69, R4, 0x380, RZ, 0xc0, !PT ;  /* 0x0000038004457812 */ /* 0x000fe400078ec0ff */
[----:B------:R-:W-:Y:S02]  /*e600*/  SHF.R.U64 R138, R138, 0x3, RZ ;  /* 0x000000038a8a7819 */ /* 0x000fe400000012ff */
[----:B------:R-:W-:Y:S02]  /*e610*/  SHF.R.U64 R142, R142, 0x3, RZ ;  /* 0x000000038e8e7819 */ /* 0x000fe400000012ff */
[----:B------:R-:W-:Y:S02]  /*e620*/  SHF.R.U64 R8, R8, 0x3, RZ ;  /* 0x0000000308087819 */ /* 0x000fe400000012ff */
[----:B------:R-:W-:Y:S02]  /*e630*/  SHF.R.U64 R10, R10, 0x3, RZ ;  /* 0x000000030a0a7819 */ /* 0x000fe400000012ff */
[----:B------:R-:W-:-:S02]  /*e640*/  SHF.R.U64 R20, R20, 0x3, RZ ;  /* 0x0000000314147819 */ /* 0x000fc400000012ff */
[----:B------:R-:W-:Y:S02]  /*e650*/  LOP3.LUT R72, R73, 0x380, RZ, 0xc0, !PT ;  /* 0x0000038049487812 */ /* 0x000fe400078ec0ff */
[----:B------:R-:W-:Y:S02]  /*e660*/  SHF.R.U64 R69, R69, 0x3, RZ ;  /* 0x0000000345457819 */ /* 0x000fe400000012ff */
[----:B------:R-:W-:Y:S01]  /*e670*/  LOP3.LUT R138, R138, R139, RZ, 0x3c, !PT ;  /* 0x0000008b8a8a7212 */ /* 0x000fe200078e3cff */
[--C-:B------:R-:W-:Y:S01]  /*e680*/  IMAD.X R139, RZ, RZ, R5.reuse, P0 ;  /* 0x000000ffff8b7224 */ /* 0x100fe200000e0605 */
[----:B------:R-:W-:Y:S02]  /*e690*/  LOP3.LUT R142, R142, R143, RZ, 0x3c, !PT ;  /* 0x0000008f8e8e7212 */ /* 0x000fe400078e3cff */
[----:B------:R-:W-:Y:S01]  /*e6a0*/  LOP3.LUT R8, R8, R9, RZ, 0x3c, !PT ;  /* 0x0000000908087212 */ /* 0x000fe200078e3cff */
[--C-:B------:R-:W-:Y:S01]  /*e6b0*/  IMAD.X R9, RZ, RZ, R5.reuse, P5 ;  /* 0x000000ffff097224 */ /* 0x100fe200028e0605 */
[----:B------:R-:W-:Y:S01]  /*e6c0*/  LOP3.LUT R10, R10, R11, RZ, 0x3c, !PT ;  /* 0x0000000b0a0a7212 */ /* 0x000fe200078e3cff */
[----:B------:R-:W-:Y:S01]  /*e6d0*/  IMAD.X R11, RZ, RZ, R5, P4 ;  /* 0x000000ffff0b7224 */ /* 0x000fe200020e0605 */
[----:B------:R-:W-:Y:S01]  /*e6e0*/  LOP3.LUT R20, R20, R21, RZ, 0x3c, !PT ;  /* 0x0000001514147212 */ /* 0x000fe200078e3cff */
[----:B------:R-:W-:Y:S01]  /*e6f0*/  IMAD.X R21, RZ, RZ, R97, P3 ;  /* 0x000000ffff157224 */ /* 0x000fe200018e0661 */
[----:B------:R-:W-:-:S02]  /*e700*/  SHF.R.U64 R72, R72, 0x3, RZ ;  /* 0x0000000348487819 */ /* 0x000fc400000012ff */
[----:B------:R-:W-:Y:S01]  /*e710*/  LOP3.LUT R4, R69, R4, RZ, 0x3c, !PT ;  /* 0x0000000445047212 */ /* 0x000fe200078e3cff */
[----:B------:R-:W-:Y:S01]  /*e720*/  IMAD.X R69, RZ, RZ, R97, P2 ;  /* 0x000000ffff457224 */ /* 0x000fe200010e0661 */
[----:B------:R-:W-:Y:S02]  /*e730*/  IADD3.X R143, RZ, R5, RZ, P6, !PT ;  /* 0x00000005ff8f7210 */ /* 0x000fe400037fe4ff */
[C---:B------:R-:W-:Y:S02]  /*e740*/  IADD3 R41, P0, R96.reuse, 0x4000, RZ ;  /* 0x0000400060297810 */ /* 0x040fe40007f1e0ff */
[C---:B------:R-:W-:Y:S02]  /*e750*/  IADD3 R45, P6, R96.reuse, 0x5000, RZ ;  /* 0x00005000602d7810 */ /* 0x040fe40007fde0ff */
[C---:B------:R-:W-:Y:S02]  /*e760*/  IADD3 R53, P5, R96.reuse, 0x6000, RZ ;  /* 0x0000600060357810 */ /* 0x040fe40007fbe0ff */
[----:B------:R-:W-:-:S02]  /*e770*/  IADD3 R57, P4, R96, 0x7000, RZ ;  /* 0x0000700060397810 */ /* 0x000fc40007f9e0ff */
[----:B------:R-:W-:Y:S02]  /*e780*/  IADD3 R61, P3, R96, 0x8000, RZ ;  /* 0x00008000603d7810 */ /* 0x000fe40007f7e0ff */
[----:B------:R-:W-:Y:S02]  /*e790*/  LOP3.LUT R72, R72, R73, RZ, 0x3c, !PT ;  /* 0x0000004948487212 */ /* 0x000fe400078e3cff */
[----:B------:R-:W-:Y:S01]  /*e7a0*/  MOV R224, R4 ;  /* 0x0000000400e07202 */ /* 0x000fe20000000f00 */
[----:B------:R-:W0:Y:S01]  /*e7b0*/  SHFL.IDX PT, R73, R213, RZ, 0x1f ;  /* 0x00001fffd5497589 */ /* 0x000e2200000e0000 */
[----:B------:R-:W-:Y:S02]  /*e7c0*/  F2FP.F16.F32.PACK_AB R4, R207, R210 ;  /* 0x000000d2cf04723e */ /* 0x000fe400000000ff */
[----:B------:R-:W-:Y:S02]  /*e7d0*/  F2FP.F16.F32.PACK_AB R5, R27, R26 ;  /* 0x0000001a1b05723e */ /* 0x000fe400000000ff */
[----:B------:R-:W-:-:S02]  /*e7e0*/  LOP3.LUT R40, R41, 0x380, RZ, 0xc0, !PT ;  /* 0x0000038029287812 */ /* 0x000fc400078ec0ff */
[----:B------:R-:W-:Y:S01]  /*e7f0*/  LOP3.LUT R44, R45, 0x380, RZ, 0xc0, !PT ;  /* 0x000003802d2c7812 */ /* 0x000fe200078ec0ff */
[----:B------:R1:W-:Y:S01]  /*e800*/  STSM.16.M88.4 [R224], R4 ;  /* 0x00000004e0007844 */ /* 0x0003e20000000200 */
        /* <DEDUP_REMOVED lines=9> */
[----:B------:R-:W-:Y:S02]  /*e8a0*/  MOV R26, R12 ;  /* 0x0000000c001a7202 */ /* 0x000fe40000000f00 */
[----:B-1----:R-:W-:-:S02]  /*e8b0*/  F2FP.F16.F32.PACK_AB R4, R205, R209 ;  /* 0x000000d1cd04723e */ /* 0x002fc400000000ff */
[----:B------:R-:W-:Y:S02]  /*e8c0*/  F2FP.F16.F32.PACK_AB R5, R35, R34 ;  /* 0x000000222305723e */ /* 0x000fe400000000ff */
[----:B------:R-:W-:Y:S02]  /*e8d0*/  F2FP.F16.F32.PACK_AB R6, R203, R206 ;  /* 0x000000cecb06723e */ /* 0x000fe400000000ff */
[----:B------:R-:W-:Y:S02]  /*e8e0*/  F2FP.F16.F32.PACK_AB R7, R39, R38 ;  /* 0x000000262707723e */ /* 0x000fe400000000ff */
[----:B------:R-:W-:Y:S02]  /*e8f0*/  SHF.R.U64 R27, R27, 0x3, RZ ;  /* 0x000000031b1b7819 */ /* 0x000fe400000012ff */
[----:B------:R-:W-:Y:S01]  /*e900*/  LOP3.LUT R40, R40, R41, RZ, 0x3c, !PT ;  /* 0x0000002928287212 */ /* 0x000fe200078e3cff */
        /* <DEDUP_REMOVED lines=9> */
[----:B------:R-:W-:-:S02]  /*e9a0*/  MOV R34, R8 ;  /* 0x0000000800227202 */ /* 0x000fc40000000f00 */
[----:B------:R-:W-:Y:S02]  /*e9b0*/  MOV R35, R10 ;  /* 0x0000000a00237202 */ /* 0x000fe40000000f00 */
[----:B------:R-:W-:Y:S02]  /*e9c0*/  IADD3.X R41, RZ, R97, RZ, P0, !PT ;  /* 0x00000061ff297210 */ /* 0x000fe400007fe4ff */
[----:B------:R-:W-:Y:S02]  /*e9d0*/  MOV R152, R14 ;  /* 0x0000000e00987202 */ /* 0x000fe40000000f00 */
[----:B------:R-:W-:Y:S02]  /*e9e0*/  F2FP.F16.F32.PACK_AB R8, R201, R204 ;  /* 0x000000ccc908723e */ /* 0x000fe400000000ff */
[----:B------:R-:W-:Y:S02]  /*e9f0*/  F2FP.F16.F32.PACK_AB R9, R43, R42 ;  /* 0x0000002a2b09723e */ /* 0x000fe400000000ff */
[----:B------:R-:W-:-:S02]  /*ea00*/  F2FP.F16.F32.PACK_AB R10, R199, R202 ;  /* 0x000000cac70a723e */ /* 0x000fc400000000ff */
[----:B------:R-:W-:Y:S02]  /*ea10*/  F2FP.F16.F32.PACK_AB R11, R47, R46 ;  /* 0x0000002e2f0b723e */ /* 0x000fe400000000ff */
[C---:B------:R-:W-:Y:S02]  /*ea20*/  IADD3 R77, P0, R96.reuse, 0xb000, RZ ;  /* 0x0000b000604d7810 */ /* 0x040fe40007f1e0ff */
[C---:B------:R-:W-:Y:S01]  /*ea30*/  IADD3 R81, P6, R96.reuse, 0xc000, RZ ;  /* 0x0000c00060517810 */ /* 0x040fe20007fde0ff */
[----:B------:R-:W-:Y:S01]  /*ea40*/  STSM.16.M88.4 [R152], R8 ;  /* 0x0000000898007844 */ /* 0x000fe20000000200 */
[C---:B------:R-:W-:Y:S02]  /*ea50*/  IADD3 R85, P5, R96.reuse, 0xd000, RZ ;  /* 0x0000d00060557810 */ /* 0x040fe40007fbe0ff */
[C---:B------:R-:W-:Y:S02]  /*ea60*/  IADD3 R89, P4, R96.reuse, 0xe000, RZ ;  /* 0x0000e00060597810 */ /* 0x040fe40007f9e0ff */
[----:B------:R-:W-:-:S02]  /*ea70*/  IADD3 R92, P3, R96, 0xf000, RZ ;  /* 0x0000f000605c7810 */ /* 0x000fc40007f7e0ff */
[----:B------:R-:W-:Y:S02]  /*ea80*/  MOV R207, R24 ;  /* 0x0000001800cf7202 */ /* 0x000fe40000000f00 */
[----:B------:R-:W-:Y:S02]  /*ea90*/  F2FP.F16.F32.PACK_AB R12, R197, R200 ;  /* 0x000000c8c50c723e */ /* 0x000fe400000000ff */
[----:B------:R-:W-:Y:S02]  /*eaa0*/  F2FP.F16.F32.PACK_AB R13, R51, R50 ;  /* 0x00000032330d723e */ /* 0x000fe400000000ff */
[----:B------:R-:W-:Y:S02]  /*eab0*/  F2FP.F16.F32.PACK_AB R14, R195, R198 ;  /* 0x000000c6c30e723e */ /* 0x000fe400000000ff */
[----:B------:R-:W-:Y:S02]  /*eac0*/  F2FP.F16.F32.PACK_AB R15, R55, R54 ;  /* 0x00000036370f723e */ /* 0x000fe400000000ff */
[----:B------:R-:W-:-:S02]  /*ead0*/  LOP3.LUT R96, R27, R96, RZ, 0x3c, !PT ;  /* 0x000000601b607212 */ /* 0x000fc400078e3cff */
[----:B------:R-:W-:Y:S01]  /*eae0*/  MOV R208, R28 ;  /* 0x0000001c00d07202 */ /* 0x000fe20000000f00 */
[----:B------:R-:W-:Y:S01]  /*eaf0*/  STSM.16.M88.4 [R207], R12 ;  /* 0x0000000ccf007844 */ /* 0x000fe20000000200 */
[----:B-1----:R-:W-:Y:S02]  /*eb00*/  F2FP.F16.F32.PACK_AB R4, R193, R196 ;  /* 0x000000c4c104723e */ /* 0x002fe400000000ff */
[----:B------:R-:W-:Y:S02]  /*eb10*/  F2FP.F16.F32.PACK_AB R5, R59, R58 ;  /* 0x0000003a3b05723e */ /* 0x000fe400000000ff */
[----:B------:R-:W-:Y:S02]  /*eb20*/  F2FP.F16.F32.PACK_AB R6, R191, R194 ;  /* 0x000000c2bf06723e */ /* 0x000fe400000000ff */
[----:B------:R-:W-:Y:S02]  /*eb30*/  F2FP.F16.F32.PACK_AB R7, R63, R62 ;  /* 0x0000003e3f07723e */ /* 0x000fe400000000ff */
[----:B------:R-:W-:-:S02]  /*eb40*/  MOV R48, R48 ;  /* 0x0000003000307202 */ /* 0x000fc40000000f00 */
[----:B------:R-:W-:Y:S01]  /*eb50*/  F2FP.F16.F32.PACK_AB R24, R182, R192 ;  /* 0x000000c0b618723e */ /* 0x000fe200000000ff */
[----:B------:R-:W-:Y:S01]  /*eb60*/  STSM.16.M88.4 [R208], R4 ;  /* 0x00000004d0007844 */ /* 0x000fe20000000200 */
[----:B------:R-:W-:Y:S02]  /*eb70*/  F2FP.F16.F32.PACK_AB R25, R67, R66 ;  /* 0x000000424319723e */ /* 0x000fe400000000ff */
[----:B------:R-:W-:Y:S02]  /*eb80*/  F2FP.F16.F32.PACK_AB R26, R180, R183 ;  /* 0x000000b7b41a723e */ /* 0x000fe400000000ff */
[----:B------:R-:W-:Y:S02]  /*eb90*/  F2FP.F16.F32.PACK_AB R27, R71, R70 ;  /* 0x00000046471b723e */ /* 0x000fe400000000ff */
[----:B------:R-:W-:Y:S02]  /*eba0*/  MOV R64, R64 ;  /* 0x0000004000407202 */ /* 0x000fe40000000f00 */
[----:B------:R-:W-:Y:S01]  /*ebb0*/  F2FP.F16.F32.PACK_AB R28, R178, R181 ;  /* 0x000000b5b21c723e */ /* 0x000fe200000000ff */
[----:B------:R1:W-:Y:S01]  /*ebc0*/  STSM.16.M88.4 [R48], R24 ;  /* 0x0000001830007844 */ /* 0x0003e20000000200 */
[----:B------:R-:W-:-:S02]  /*ebd0*/  F2FP.F16.F32.PACK_AB R29, R75, R74 ;  /* 0x0000004a4b1d723e */ /* 0x000fc400000000ff */
[----:B------:R-:W-:Y:S02]  /*ebe0*/  MOV R100, R100 ;  /* 0x0000006400647202 */ /* 0x000fe40000000f00 */
[----:B------:R-:W-:Y:S01]  /*ebf0*/  F2FP.F16.F32.PACK_AB R49, R83, R82 ;  /* 0x000000525331723e */ /* 0x000fe200000000ff */
[----:B------:R2:W-:Y:S01]  /*ec00*/  STSM.16.M88.4 [R64], R28 ;  /* 0x0000001c40007844 */ /* 0x0005e20000000200 */
[----:B------:R-:W-:Y:S02]  /*ec10*/  F2FP.F16.F32.PACK_AB R50, R172, R175 ;  /* 0x000000afac32723e */ /* 0x000fe400000000ff */
[----:B------:R-:W-:Y:S02]  /*ec20*/  F2FP.F16.F32.PACK_AB R51, R87, R86 ;  /* 0x000000565733723e */ /* 0x000fe400000000ff */
[----:B------:R-:W-:Y:S02]  /*ec30*/  MOV R122, R122 ;  /* 0x0000007a007a7202 */ /* 0x000fe40000000f00 */
[----:B------:R-:W-:-:S02]  /*ec40*/  F2FP.F16.F32.PACK_AB R65, R91, R90 ;  /* 0x0000005a5b41723e */ /* 0x000fc400000000ff */
[----:B------:R-:W-:Y:S02]  /*ec50*/  F2FP.F16.F32.PACK_AB R66, R168, R171 ;  /* 0x000000aba842723e */ /* 0x000fe400000000ff */
[----:B-1----:R-:W-:Y:S02]  /*ec60*/  F2FP.F16.F32.PACK_AB R48, R174, R177 ;  /* 0x000000b1ae30723e */ /* 0x002fe400000000ff */
[----:B------:R-:W-:Y:S02]  /*ec70*/  F2FP.F16.F32.PACK_AB R67, R95, R94 ;  /* 0x0000005e5f43723e */ /* 0x000fe400000000ff */
[----:B------:R-:W-:Y:S01]  /*ec80*/  MOV R126, R126 ;  /* 0x0000007e007e7202 */ /* 0x000fe20000000f00 */
[----:B------:R-:W-:Y:S01]  /*ec90*/  STSM.16.M88.4 [R100], R48 ;  /* 0x0000003064007844 */ /* 0x000fe20000000200 */
[----:B--2---:R-:W-:Y:S02]  /*eca0*/  F2FP.F16.F32.PACK_AB R64, R170, R173 ;  /* 0x000000adaa40723e */ /* 0x004fe400000000ff */
[----:B------:R-:W-:-:S02]  /*ecb0*/  F2FP.F16.F32.PACK_AB R4, R166, R169 ;  /* 0x000000a9a604723e */ /* 0x000fc400000000ff */
[----:B------:R-:W-:Y:S01]  /*ecc0*/  F2FP.F16.F32.PACK_AB R5, R99, R98 ;  /* 0x000000626305723e */ /* 0x000fe200000000ff */
[----:B------:R1:W-:Y:S01]  /*ecd0*/  STSM.16.M88.4 [R122], R64 ;  /* 0x000000407a007844 */ /* 0x0003e20000000200 */
[----:B------:R-:W-:Y:S02]  /*ece0*/  F2FP.F16.F32.PACK_AB R6, R156, R167 ;  /* 0x000000a79c06723e */ /* 0x000fe400000000ff */
[----:B------:R-:W-:Y:S02]  /*ecf0*/  F2FP.F16.F32.PACK_AB R7, R103, R102 ;  /* 0x000000666707723e */ /* 0x000fe400000000ff */
[----:B------:R-:W-:Y:S02]  /*ed00*/  MOV R130, R130 ;  /* 0x0000008200827202 */ /* 0x000fe40000000f00 */
[----:B------:R-:W-:Y:S01]  /*ed10*/  F2FP.F16.F32.PACK_AB R8, R105, R158 ;  /* 0x0000009e6908723e */ /* 0x000fe200000000ff */
[----:B------:R2:W-:Y:S01]  /*ed20*/  STSM.16.M88.4 [R126], R4 ;  /* 0x000000047e007844 */ /* 0x0005e20000000200 */
[----:B------:R-:W-:-:S02]  /*ed30*/  F2FP.F16.F32.PACK_AB R9, R107, R106 ;  /* 0x0000006a6b09723e */ /* 0x000fc400000000ff */
[----:B------:R-:W-:Y:S02]  /*ed40*/  F2FP.F16.F32.PACK_AB R10, R109, R154 ;  /* 0x0000009a6d0a723e */ /* 0x000fe400000000ff */
[----:B------:R-:W-:Y:S02]  /*ed50*/  F2FP.F16.F32.PACK_AB R11, R111, R110 ;  /* 0x0000006e6f0b723e */ /* 0x000fe400000000ff */
[----:B0-----:R-:W-:Y:S02]  /*ed60*/  ISETP.NE.AND P2, PT, R73, RZ, PT ;  /* 0x000000ff4900720c */ /* 0x001fe40003f45270 */
[----:B------:R-:W-:Y:S01]  /*ed70*/  MOV R134, R134 ;  /* 0x0000008600867202 */ /* 0x000fe20000000f00 */
[----:B------:R0:W-:Y:S01]  /*ed80*/  STSM.16.M88.4 [R130], R8 ;  /* 0x0000000882007844 */ /* 0x0001e20000000200 */
[----:B------:R-:W-:Y:S02]  /*ed90*/  MOV R138, R138 ;  /* 0x0000008a008a7202 */ /* 0x000fe40000000f00 */
[----:B-1----:R-:W-:Y:S01]  /*eda0*/  F2FP.F16.F32.PACK_AB R122, R125, R124 ;  /* 0x0000007c7d7a723e */ /* 0x002fe200000000ff */
[----:B------:R1:W-:Y:S01]  /*edb0*/  STSM.16.M88.4 [R134], R112 ;  /* 0x0000007086007844 */ /* 0x0003e20000000200 */
[----:B------:R-:W-:-:S02]  /*edc0*/  F2FP.F16.F32.PACK_AB R123, R155, R153 ;  /* 0x000000999b7b723e */ /* 0x000fc400000000ff */
[----:B------:R-:W-:Y:S02]  /*edd0*/  MOV R142, R142 ;  /* 0x0000008e008e7202 */ /* 0x000fe40000000f00 */
[----:B------:R-:W-:Y:S01]  /*ede0*/  F2FP.F16.F32.PACK_AB R131, R161, R160 ;  /* 0x000000a0a183723e */ /* 0x000fe200000000ff */
[----:B------:R1:W-:Y:S01]  /*edf0*/  STSM.16.M88.4 [R138], R120 ;  /* 0x000000788a007844 */ /* 0x0003e20000000200 */
[----:B--2---:R-:W-:Y:S02]  /*ee00*/  F2FP.F16.F32.PACK_AB R4, R137, R136 ;  /* 0x000000888904723e */ /* 0x004fe400000000ff */
[----:B------:R-:W-:Y:S02]  /*ee10*/  F2FP.F16.F32.PACK_AB R5, R163, R162 ;  /* 0x000000a2a305723e */ /* 0x000fe400000000ff */
[----:B------:R-:W-:Y:S02]  /*ee20*/  F2FP.F16.F32.PACK_AB R6, R141, R140 ;  /* 0x0000008c8d06723e */ /* 0x000fe400000000ff */
[----:B0-----:R-:W-:-:S02]  /*ee30*/  F2FP.F16.F32.PACK_AB R130, R133, R132 ;  /* 0x000000848582723e */ /* 0x001fc400000000ff */
[----:B------:R-:W-:Y:S02]  /*ee40*/  F2FP.F16.F32.PACK_AB R7, R165, R164 ;  /* 0x000000a4a507723e */ /* 0x000fe400000000ff */
[----:B------:R-:W-:Y:S01]  /*ee50*/  LOP3.LUT R76, R77, 0x380, RZ, 0xc0, !PT ;  /* 0x000003804d4c7812 */ /* 0x000fe200078ec0ff */
[----:B------:R1:W-:Y:S01]  /*ee60*/  STSM.16.M88.4 [R142], R128 ;  /* 0x000000808e007844 */ /* 0x0003e20000000200 */
[----:B------:R-:W-:Y:S02]  /*ee70*/  LOP3.LUT R80, R81, 0x380, RZ, 0xc0, !PT ;  /* 0x0000038051507812 */ /* 0x000fe400078ec0ff */
[----:B------:R-:W-:Y:S01]  /*ee80*/  LOP3.LUT R84, R85, 0x380, RZ, 0xc0, !PT ;  /* 0x0000038055547812 */ /* 0x000fe200078ec0ff */
[----:B------:R1:W-:Y:S01]  /*ee90*/  STSM.16.M88.4 [R34], R4 ;  /* 0x0000000422007844 */ /* 0x0003e20000000200 */
[----:B------:R-:W-:Y:S02]  /*eea0*/  LOP3.LUT R88, R89, 0x380, RZ, 0xc0, !PT ;  /* 0x0000038059587812 */ /* 0x000fe400078ec0ff */
[----:B------:R-:W-:Y:S01]  /*eeb0*/  LOP3.LUT R93, R92, 0x380, RZ, 0xc0, !PT ;  /* 0x000003805c5d7812 */ /* 0x000fe200078ec0ff */
[----:B------:R1:W-:Y:S01]  /*eec0*/  STSM.16.M88.4 [R35], R144 ;  /* 0x0000009023007844 */ /* 0x0003e20000000200 */
[----:B------:R-:W-:-:S02]  /*eed0*/  SHF.R.U64 R76, R76, 0x3, RZ ;  /* 0x000000034c4c7819 */ /* 0x000fc400000012ff */
[----:B------:R-:W-:Y:S02]  /*eee0*/  SHF.R.U64 R80, R80, 0x3, RZ ;  /* 0x0000000350507819 */ /* 0x000fe400000012ff */
[----:B------:R-:W-:Y:S02]  /*eef0*/  SHF.R.U64 R84, R84, 0x3, RZ ;  /* 0x0000000354547819 */ /* 0x000fe400000012ff */
        /* <DEDUP_REMOVED lines=12> */
[----:B------:R-:W-:Y:S01]  /*efc0*/  IADD3.X R73, RZ, R97, RZ, P1, !PT ;  /* 0x00000061ff497210 */ /* 0x000fe20000ffe4ff */
[----:B------:R-:W-:Y:S06]  /*efd0*/  BAR.SYNC.DEFER_BLOCKING 0x1, 0x100 ;  /* 0x0044000000007b1d */ /* 0x000fec0000010000 */
[----:B-1----:R-:W-:Y:S05]  /*efe0*/  @P2 BRA `(.L_x_4972) ;  /* 0x0000000000b82947 */ /* 0x002fea0003800000 */
[----:B------:R-:W0:Y:S01]  /*eff0*/  LDC R8, c[0x0][0xbe8] ;  /* 0x0002fa00ff087b82 */ /* 0x000e220000000800 */
[----:B------:R-:W-:Y:S01]  /*f000*/  IADD3 R10, R185, UR44, RZ ;  /* 0x0000002cb90a7c10 */ /* 0x000fe2000fffe0ff */
[----:B------:R-:W-:Y:S01]  /*f010*/  ULDC.64 UR8, c[0x0][0xb90] ;  /* 0x0002e40000087ab9 */ /* 0x000fe20000000a00 */
[----:B------:R-:W-:Y:S01]  /*f020*/  ULDC.64 UR10, c[0x0][0xb98] ;  /* 0x0002e600000a7ab9 */ /* 0x000fe20000000a00 */
[----:B------:R-:W-:Y:S01]  /*f030*/  UIMAD UR5, UR12, UR8, URZ ;  /* 0x000000080c0572a4 */ /* 0x000fe2000f8e023f */
[----:B------:R-:W-:Y:S01]  /*f040*/  IMAD.MOV R9, RZ, RZ, -R17 ;  /* 0x000000ffff097224 */ /* 0x000fe200078e0a11 */
[----:B------:R-:W-:Y:S01]  /*f050*/  UIMAD.WIDE.U32 UR6, UR45, UR8, URZ ;  /* 0x000000082d0672a5 */ /* 0x000fe2000f8e003f */
[----:B------:R-:W-:Y:S01]  /*f060*/  IMAD.MOV.U32 R4, RZ, RZ, R10 ;  /* 0x000000ffff047224 */ /* 0x000fe200078e000a */
[----:B------:R-:W-:Y:S01]  /*f070*/  UIMAD UR5, UR45, UR9, UR5 ;  /* 0x000000092d0572a4 */ /* 0x000fe2000f8e0205 */
[----:B------:R-:W-:Y:S01]  /*f080*/  IADD3 R13, R16, UR44, RZ ;  /* 0x0000002c100d7c10 */ /* 0x000fe2000fffe0ff */
[----:B------:R-:W-:-:S02]  /*f090*/  UIMAD UR8, UR13, UR10, URZ ;  /* 0x0000000a0d0872a4 */ /* 0x000fc4000f8e023f */
[----:B------:R-:W-:Y:S02]  /*f0a0*/  UIADD3 UR7, UR7, UR5, URZ ;  /* 0x0000000507077290 */ /* 0x000fe4000fffe03f */
[----:B------:R-:W-:Y:S02]  /*f0b0*/  UIMAD UR8, UR43, UR11, UR8 ;  /* 0x0000000b2b0872a4 */ /* 0x000fe4000f8e0208 */
[----:B------:R-:W-:Y:S01]  /*f0c0*/  UIMAD.WIDE.U32 UR6, UR43, UR10, UR6 ;  /* 0x0000000a2b0672a5 */ /* 0x000fe2000f8e0006 */
[----:B------:R-:W-:Y:S01]  /*f0d0*/  ULDC UR5, c[0x0][0xa88] ;  /* 0x0002a20000057ab9 */ /* 0x000fe20000000800 */
[----:B0-----:R-:W-:-:S13]  /*f0e0*/  ISETP.NE.AND P0, PT, R8, 0x1, PT ;  /* 0x000000010800780c */ /* 0x001fda0003f05270 */
[----:B------:R-:W0:Y:S08]  /*f0f0*/  @P0 LDC R5, c[0x0][0xbec] ;  /* 0x0002fb00ff050b82 */ /* 0x000e300000000800 */
[----:B------:R-:W1:Y:S01]  /*f100*/  @P0 LDC R6, c[0x0][0xbf0] ;  /* 0x0002fc00ff060b82 */ /* 0x000e620000000800 */
[----:B0-----:R-:W-:-:S05]  /*f110*/  @P0 IMAD.HI.U32 R5, R10, R5, RZ ;  /* 0x000000050a050227 */ /* 0x001fca00078e00ff */
[----:B-1----:R-:W-:-:S04]  /*f120*/  @P0 SHF.R.U32.HI R4, RZ, R6, R5 ;  /* 0x00000006ff040219 */ /* 0x002fc80000011605 */
[--C-:B------:R-:W-:Y:S01]  /*f130*/  SHF.R.S32.HI R5, RZ, 0x1f, R4.reuse ;  /* 0x0000001fff057819 */ /* 0x100fe20000011404 */
[----:B------:R-:W-:Y:S01]  /*f140*/  IMAD.MOV R7, RZ, RZ, -R4 ;  /* 0x000000ffff077224 */ /* 0x000fe200078e0a04 */
[----:B------:R-:W-:-:S03]  /*f150*/  IADD3 R4, P0, R4, UR6, RZ ;  /* 0x0000000604047c10 */ /* 0x000fc6000ff1e0ff */
[C---:B------:R-:W-:Y:S02]  /*f160*/  IMAD R7, R8.reuse, R7, R10 ;  /* 0x0000000708077224 */ /* 0x040fe400078e020a */
[----:B------:R-:W-:Y:S02]  /*f170*/  IMAD.U32 R10, RZ, RZ, UR8 ;  /* 0x00000008ff0a7e24 */ /* 0x000fe4000f8e00ff */
[----:B------:R-:W-:Y:S01]  /*f180*/  IMAD R8, R8, UR5, RZ ;  /* 0x0000000508087c24 */ /* 0x000fe2000f8e02ff */
[----:B------:R-:W-:Y:S02]  /*f190*/  SHF.R.S32.HI R6, RZ, 0x1f, R7 ;  /* 0x0000001fff067819 */ /* 0x000fe40000011407 */
[----:B------:R-:W-:Y:S01]  /*f1a0*/  IADD3.X R5, R5, UR7, R10, P0, !PT ;  /* 0x0000000705057c10 */ /* 0x000fe200087fe40a */
[----:B------:R-:W-:Y:S02]  /*f1b0*/  ULDC.64 UR6, c[0x0][0xb88] ;  /* 0x0002e20000067ab9 */ /* 0x000fe40000000a00 */
[----:B------:R-:W-:-:S02]  /*f1c0*/  IMAD R6, R6, UR6, RZ ;  /* 0x0000000606067c24 */ /* 0x000fc4000f8e02ff */
[----:B------:R-:W-:-:S04]  /*f1d0*/  IMAD.WIDE.U32 R4, R7, UR6, R4 ;  /* 0x0000000607047c25 */ /* 0x000fc8000f8e0004 */
[----:B------:R-:W-:Y:S01]  /*f1e0*/  IMAD R7, R7, UR7, R6 ;  /* 0x0000000707077c24 */ /* 0x000fe2000f8e0206 */
[----:B------:R-:W-:Y:S02]  /*f1f0*/  ULDC.64 UR6, c[0x0][0xb50] ;  /* 0x0002d40000067ab9 */ /* 0x000fe40000000a00 */
[----:B------:R-:W-:Y:S01]  /*f200*/  LEA R10, P0, R4, UR6, 0x2 ;  /* 0x00000006040a7c11 */ /* 0x000fe2000f8010ff */
[----:B------:R-:W-:-:S04]  /*f210*/  IMAD.IADD R5, R5, 0x1, R7 ;  /* 0x0000000105057824 */ /* 0x000fc800078e0207 */
[----:B------:R-:W-:Y:S01]  /*f220*/  SHFL.IDX PT, R6, R10, 0x1, 0x1c1f ;  /* 0x003c1f000a067f89 */ /* 0x000fe200000e0000 */
[----:B------:R-:W-:Y:S02]  /*f230*/  LEA.HI.X R11, R4, UR7, R5, 0x2, P0 ;  /* 0x00000007040b7c11 */ /* 0x000fe400080f1405 */
[----:B------:R-:W-:Y:S01]  /*f240*/  ISETP.NE.AND P0, PT, R2, R9, PT ;  /* 0x000000090200720c */ /* 0x000fe20003f05270 */
[----:B------:R-:W-:Y:S01]  /*f250*/  SHFL.IDX PT, R4, R10, RZ, 0x1c1f ;  /* 0x001c1fff0a047589 */ /* 0x000fe200000e0000 */
[C---:B------:R-:W-:Y:S02]  /*f260*/  VIADD R9, R13.reuse, 0x8 ;  /* 0x000000080d097836 */ /* 0x040fe40000000000 */
[-C--:B------:R-:W-:Y:S01]  /*f270*/  ISETP.GE.OR P1, PT, R13, R8.reuse, P0 ;  /* 0x000000080d00720c */ /* 0x080fe20000726670 */
[----:B------:R-:W0:Y:S02]  /*f280*/  SHFL.IDX PT, R5, R11, RZ, 0x1c1f ;  /* 0x001c1fff0b057589 */ /* 0x000e2400000e0000 */
[----:B------:R-:W-:-:S02]  /*f290*/  ISETP.GE.OR P0, PT, R9, R8, P0 ;  /* 0x000000080900720c */ /* 0x000fc40000706670 */
[----:B------:R-:W1:Y:S08]  /*f2a0*/  SHFL.IDX PT, R7, R11, 0x1, 0x1c1f ;  /* 0x003c1f000b077f89 */ /* 0x000e7000000e0000 */
[----:B0-----:R0:W-:Y:S04]  /*f2b0*/  @!P1 ST.E desc[UR52][R4.64], R3 ;  /* 0x0000000304009985 */ /* 0x0011e8000c101934 */
[----:B-1----:R0:W-:Y:S02]  /*f2c0*/  @!P0 ST.E desc[UR52][R6.64], R0 ;  /* 0x0000000006008985 */ /* 0x0021e4000c101934 */
.L_x_4972:
[----:B------:R-:W1:Y:S01]  /*f2d0*/  LDC R15, c[0x0][0xbe8] ;  /* 0x0002fa00ff0f7b82 */ /* 0x000e620000000800 */
[----:B------:R-:W-:Y:S01]  /*f2e0*/  ULDC UR10, c[0x0][0xac8] ;  /* 0x0002b200000a7ab9 */ /* 0x000fe20000000800 */
[----:B------:R-:W-:Y:S01]  /*f2f0*/  ULDC.64 UR8, c[0x0][0xae8] ;  /* 0x0002ba0000087ab9 */ /* 0x000fe20000000a00 */
[----:B------:R-:W-:Y:S01]  /*f300*/  ISETP.GE.AND P0, PT, R190, UR10, PT ;  /* 0x0000000abe007c0c */ /* 0x000fe2000bf06270 */
[----:B------:R-:W5:Y:S01]  /*f310*/  LD.E.128 R96, desc[UR52][R96.64] ;  /* 0x0000003460607980 */ /* 0x000f62000c101d00 */
[----:B------:R-:W-:Y:S02]  /*f320*/  ISETP.GE.AND P1, PT, R184, UR10, PT ;  /* 0x0000000ab8007c0c */ /* 0x000fe4000bf26270 */
[----:B0-----:R-:W-:Y:S01]  /*f330*/  SEL R3, RZ, 0xffffffff, P0 ;  /* 0xffffffffff037807 */ /* 0x001fe20000000000 */
[----:B------:R0:W5:Y:S01]  /*f340*/  LD.E.128 R4, desc[UR52][R20.64] ;  /* 0x0000003414047980 */ /* 0x000162000c101d00 */
[----:B------:R-:W-:Y:S02]  /*f350*/  ISETP.GE.AND P0, PT, R189, UR10, PT ;  /* 0x0000000abd007c0c */ /* 0x000fe4000bf06270 */
[----:B------:R-:W-:Y:S01]  /*f360*/  SEL R0, RZ, 0x1, P1 ;  /* 0x00000001ff007807 */ /* 0x000fe20000800000 */
[----:B------:R-:W-:Y:S01]  /*f370*/  IMAD.SHL.U32 R11, R3, 0x2, RZ ;  /* 0x00000002030b7824 */ /* 0x000fe200078e00ff */
[----:B------:R-:W5:Y:S04]  /*f380*/  LD.E.128 R32, desc[UR52][R32.64] ;  /* 0x0000003420207980 */ /* 0x000f68000c101d00 */
[----:B------:R-:W5:Y:S04]  /*f390*/  LD.E.128 R36, desc[UR52][R36.64] ;  /* 0x0000003424247980 */ /* 0x000f68000c101d00 */
[----:B------:R-:W5:Y:S01]  /*f3a0*/  LD.E.128 R40, desc[UR52][R40.64] ;  /* 0x0000003428287980 */ /* 0x000f62000c101d00 */
[----:B-1----:R-:W-:-:S03]  /*f3b0*/  ISETP.NE.AND P2, PT, R15, 0x1, PT ;  /* 0x000000010f00780c */ /* 0x002fc60003f45270 */
[----:B------:R-:W5:Y:S01]  /*f3c0*/  LD.E.128 R44, desc[UR52][R44.64] ;  /* 0x000000342c2c7980 */ /* 0x000f62000c101d00 */
[----:B------:R-:W-:Y:S02]  /*f3d0*/  SEL R3, RZ, 0xffffffff, P0 ;  /* 0xffffffffff037807 */ /* 0x000fe40000000000 */
[----:B------:R-:W-:Y:S01]  /*f3e0*/  LOP3.LUT R0, R11, 0x2, R0, 0xe2, !PT ;  /* 0x000000020b007812 */ /* 0x000fe200078ee200 */
[----:B------:R-:W5:Y:S02]  /*f3f0*/  LD.E.128 R52, desc[UR52][R52.64] ;  /* 0x0000003434347980 */ /* 0x000f64000c101d00 */
[----:B------:R-:W-:Y:S02]  /*f400*/  IMAD.SHL.U32 R3, R3, 0x4, RZ ;  /* 0x0000000403037824 */ /* 0x000fe400078e00ff */
[----:B------:R-:W5:Y:S02]  /*f410*/  LD.E.128 R56, desc[UR52][R56.64] ;  /* 0x0000003438387980 */ /* 0x000f64000c101d00 */
[----:B------:R-:W1:Y:S01]  /*f420*/  @P2 LDC R9, c[0x0][0xbec] ;  /* 0x0002fb00ff092b82 */ /* 0x000e620000000800 */
[----:B------:R-:W-:Y:S01]  /*f430*/  ISETP.GE.AND P0, PT, R188, UR10, PT ;  /* 0x0000000abc007c0c */ /* 0x000fe2000bf06270 */
[----:B------:R-:W5:Y:S04]  /*f440*/  LD.E.128 R60, desc[UR52][R60.64] ;  /* 0x000000343c3c7980 */ /* 0x000f68000c101d00 */
[----:B------:R-:W5:Y:S02]  /*f450*/  LD.E.128 R68, desc[UR52][R68.64] ;  /* 0x0000003444447980 */ /* 0x000f64000c101d00 */
[----:B------:R-:W2:Y:S01]  /*f460*/  @P2 LDC R11, c[0x0][0xbf0] ;  /* 0x0002fc00ff0b2b82 */ /* 0x000ea20000000800 */
[----:B------:R-:W-:Y:S01]  /*f470*/  LOP3.LUT R3, R3, 0x4, R0, 0xe2, !PT ;  /* 0x0000000403037812 */ /* 0x000fe200078ee200 */
[----:B------:R-:W-:Y:S01]  /*f480*/  IMAD R0, R211, 0x20, R212 ;  /* 0x00000020d3007824 */ /* 0x000fe200078e02d4 */
[----:B------:R-:W-:Y:S01]  /*f490*/  SEL R8, RZ, 0xffffffff, P0 ;  /* 0xffffffffff087807 */ /* 0x000fe20000000000 */
[----:B------:R-:W5:Y:S01]  /*f4a0*/  LD.E.128 R72, desc[UR52][R72.64] ;  /* 0x0000003448487980 */ /* 0x000f62000c101d00 */
[----:B------:R-:W-:Y:S01]  /*f4b0*/  ISETP.GE.AND P0, PT, R187, UR10, PT ;  /* 0x0000000abb007c0c */ /* 0x000fe2000bf06270 */
[----:B------:R-:W-:Y:S01]  /*f4c0*/  UIMAD UR5, UR12, UR8, URZ ;  /* 0x000000080c0572a4 */ /* 0x000fe2000f8e023f */
[----:B------:R-:W-:Y:S01]  /*f4d0*/  IADD3 R14, R0, UR44, RZ ;  /* 0x0000002c000e7c10 */ /* 0x000fe2000fffe0ff */
[----:B------:R-:W5:Y:S01]  /*f4e0*/  LD.E.128 R76, desc[UR52][R76.64] ;  /* 0x000000344c4c7980 */ /* 0x000f62000c101d00 */
[----:B------:R-:W-:Y:S01]  /*f4f0*/  SEL R0, RZ, 0xffffffff, P0 ;  /* 0xffffffffff007807 */ /* 0x000fe20000000000 */
[----:B------:R-:W-:Y:S01]  /*f500*/  UIMAD.WIDE.U32 UR6, UR45, UR8, URZ ;  /* 0x000000082d0672a5 */ /* 0x000fe2000f8e003f */
[----:B------:R-:W-:Y:S01]  /*f510*/  IMAD.SHL.U32 R8, R8, 0x8, RZ ;  /* 0x0000000808087824 */ /* 0x000fe200078e00ff */
[----:B------:R-:W-:Y:S01]  /*f520*/  UIMAD UR5, UR45, UR9, UR5 ;  /* 0x000000092d0572a4 */ /* 0x000fe2000f8e0205 */
[----:B------:R-:W5:Y:S01]  /*f530*/  LD.E.128 R80, desc[UR52][R80.64] ;  /* 0x0000003450507980 */ /* 0x000f62000c101d00 */
[----:B------:R-:W-:Y:S01]  /*f540*/  IMAD.SHL.U32 R13, R0, 0x10, RZ ;  /* 0x00000010000d7824 */ /* 0x000fe200078e00ff */
[----:B------:R-:W-:Y:S01]  /*f550*/  ULDC.64 UR8, c[0x0][0xaf0] ;  /* 0x0002bc0000087ab9 */ /* 0x000fe20000000a00 */
[----:B-1----:R-:W-:Y:S01]  /*f560*/  @P2 IMAD.HI.U32 R0, R14, R9, RZ ;  /* 0x000000090e002227 */ /* 0x002fe200078e00ff */
[----:B------:R-:W-:Y:S01]  /*f570*/  UIADD3 UR7, UR7, UR5, URZ ;  /* 0x0000000507077290 */ /* 0x000fe2000fffe03f */
[----:B------:R-:W-:Y:S01]  /*f580*/  LOP3.LUT R8, R8, 0x8, R3, 0xe2, !PT ;  /* 0x0000000808087812 */ /* 0x000fe200078ee203 */
[----:B------:R-:W-:Y:S01]  /*f590*/  UIMAD UR5, UR13, UR8, URZ ;  /* 0x000000080d0572a4 */ /* 0x000fe2000f8e023f */
[----:B------:R-:W-:Y:S01]  /*f5a0*/  IMAD.MOV.U32 R3, RZ, RZ, R14 ;  /* 0x000000ffff037224 */ /* 0x000fe200078e000e */
[----:B------:R-:W-:Y:S01]  /*f5b0*/  UIMAD.WIDE.U32 UR6, UR43, UR8, UR6 ;  /* 0x000000082b0672a5 */ /* 0x000fe2000f8e0006 */
[----:B------:R-:W5:Y:S01]  /*f5c0*/  LD.E.128 R84, desc[UR52][R84.64] ;  /* 0x0000003454547980 */ /* 0x000f62000c101d00 */
[----:B--2---:R-:W-:Y:S01]  /*f5d0*/  @P2 SHF.R.U32.HI R3, RZ, R11, R0 ;  /* 0x0000000bff032219 */ /* 0x004fe20000011600 */
[----:B------:R-:W-:Y:S01]  /*f5e0*/  UIMAD UR5, UR43, UR9, UR5 ;  /* 0x000000092b0572a4 */ /* 0x000fe2000f8e0205 */
[----:B------:R-:W-:Y:S01]  /*f5f0*/  LOP3.LUT R10, R13, 0x10, R8, 0xe2, !PT ;  /* 0x000000100d0a7812 */ /* 0x000fe200078ee208 */
[----:B------:R-:W5:Y:S01]  /*f600*/  LD.E.128 R88, desc[UR52][R88.64] ;  /* 0x0000003458587980 */ /* 0x000f62000c101d00 */
[----:B------:R-:W-:Y:S01]  /*f610*/  SHF.R.S32.HI R11, RZ, 0x1f, R3 ;  /* 0x0000001fff0b7819 */ /* 0x000fe20000011403 */
[----:B------:R-:W-:Y:S01]  /*f620*/  UIADD3 UR5, UR7, UR5, URZ ;  /* 0x0000000507057290 */ /* 0x000fe2000fffe03f */
[----:B------:R-:W-:Y:S01]  /*f630*/  ISETP.GE.AND P0, PT, R186, UR10, PT ;  /* 0x0000000aba007c0c */ /* 0x000fe2000bf06270 */
[----:B------:R-:W-:Y:S01]  /*f640*/  IMAD.U32 R8, RZ, RZ, UR6 ;  /* 0x00000006ff087e24 */ /* 0x000fe2000f8e00ff */
[----:B------:R-:W-:Y:S01]  /*f650*/  IADD3 R13, -R3, RZ, RZ ;  /* 0x000000ff030d7210 */ /* 0x000fe20007ffe1ff */
[----:B------:R-:W-:Y:S01]  /*f660*/  IMAD.U32 R9, RZ, RZ, UR7 ;  /* 0x00000007ff097e24 */ /* 0x000fe2000f8e00ff */
[----:B------:R-:W-:Y:S01]  /*f670*/  ULDC.64 UR6, c[0x0][0xae0] ;  /* 0x0002b80000067ab9 */ /* 0x000fe20000000a00 */
[----:B------:R-:W-:Y:S01]  /*f680*/  SEL R0, RZ, 0xffffffff, P0 ;  /* 0xffffffffff007807 */ /* 0x000fe20000000000 */
[----:B------:R-:W-:Y:S01]  /*f690*/  IMAD R12, R11, UR6, RZ ;  /* 0x000000060b0c7c24 */ /* 0x000fe2000f8e02ff */
[----:B------:R-:W5:Y:S01]  /*f6a0*/  LD.E.128 R92, desc[UR52][R92.64] ;  /* 0x000000345c5c7980 */ /* 0x000f62000c101d00 */
[----:B------:R-:W-:Y:S01]  /*f6b0*/  IMAD R11, R15, R13, R14 ;  /* 0x0000000d0f0b7224 */ /* 0x000fe200078e020e */
[----:B------:R-:W-:Y:S01]  /*f6c0*/  ISETP.GE.AND P0, PT, R215, UR10, PT ;  /* 0x0000000ad7007c0c */ /* 0x000fe2000bf06270 */
[----:B------:R-:W-:Y:S01]  /*f6d0*/  IMAD.U32 R9, RZ, RZ, UR5 ;  /* 0x00000005ff097e24 */ /* 0x000fe2000f8e00ff */
[----:B------:R-:W-:Y:S01]  /*f6e0*/  @!PT LDS RZ, [RZ] ;  /* 0x00000000fffff984 */ /* 0x000fe20000000800 */
[----:B------:R-:W-:Y:S01]  /*f6f0*/  @!PT LDS RZ, [RZ] ;  /* 0x00000000fffff984 */ /* 0x000fe20000000800 */
[----:B------:R-:W-:Y:S01]  /*f700*/  @!PT LDS RZ, [RZ] ;  /* 0x00000000fffff984 */ /* 0x000fe20000000800 */
[----:B------:R-:W-:Y:S01]  /*f710*/  @!PT LDS RZ, [RZ] ;  /* 0x00000000fffff984 */ /* 0x000fe20000000800 */
[----:B------:R1:W-:Y:S06]  /*f720*/  MEMBAR.ALL.CTA ;  /* 0x0000000000007992 */ /* 0x0003ec0000008000 */
[----:B-1----:R-:W1:Y:S01]  /*f730*/  FENCE.VIEW.ASYNC.S ;  /* 0x00000000000073c6 */ /* 0x002e620000000000 */
[----:B0-----:R-:W-:Y:S01]  /*f740*/  IMAD.SHL.U32 R21, R0, 0x20, RZ ;  /* 0x0000002000157824 */ /* 0x001fe200078e00ff */
[----:B------:R-:W-:Y:S01]  /*f750*/  SHF.R.S32.HI R0, RZ, 0x1f, R11 ;  /* 0x0000001fff007819 */ /* 0x000fe2000001140b */
[C---:B------:R-:W-:Y:S01]  /*f760*/  IMAD R13, R3.reuse, UR7, R12 ;  /* 0x00000007030d7c24 */ /* 0x040fe2000f8e020c */
[----:B------:R-:W-:Y:S01]  /*f770*/  ULDC UR8, c[0x0][0xa88] ;  /* 0x0002a20000087ab9 */ /* 0x000fe20000000800 */
[----:B------:R-:W-:Y:S01]  /*f780*/  IMAD.WIDE.U32 R8, R3, UR6, R8 ;  /* 0x0000000603087c25 */ /* 0x000fe2000f8e0008 */
[----:B------:R-:W-:Y:S01]  /*f790*/  ULDC.64 UR6, c[0x0][0xad8] ;  /* 0x0002b60000067ab9 */ /* 0x000fe20000000a00 */
[----:B------:R-:W-:Y:S01]  /*f7a0*/  SEL R3, RZ, 0x40, P0 ;  /* 0x00000040ff037807 */ /* 0x000fe20000000000 */
[----:B------:R-:W-:Y:S01]  /*f7b0*/  UIADD3 UR5, UR42, 0x28c20, URZ ;  /* 0x00028c202a057890 */ /* 0x000fe2000fffe03f */
[----:B------:R-:W-:Y:S01]  /*f7c0*/  IMAD.IADD R9, R9, 0x1, R13 ;  /* 0x0000000109097824 */ /* 0x000fe200078e020d */
[----:B------:R-:W-:Y:S01]  /*f7d0*/  ISETP.GE.AND P0, PT, R214, UR10, PT ;  /* 0x0000000ad6007c0c */ /* 0x000fe2000bf06270 */
[----:B------:R-:W-:Y:S01]  /*f7e0*/  IMAD R0, R0, UR6, RZ ;  /* 0x0000000600007c24 */ /* 0x000fe2000f8e02ff */
[----:B------:R-:W-:Y:S01]  /*f7f0*/  UPRMT UR5, URZ, 0x654, UR5 ;  /* 0x000006543f057896 */ /* 0x000fe20008000005 */
[----:B------:R-:W-:Y:S01]  /*f800*/  VIADD R28, R212, UR44 ;  /* 0x0000002cd41c7c36 */ /* 0x000fe20008000000 */
[----:B------:R-:W-:Y:S01]  /*f810*/  LOP3.LUT R10, R21, 0x20, R10, 0xe2, !PT ;  /* 0x00000020150a7812 */ /* 0x000fe200078ee20a */
[----:B------:R-:W-:Y:S01]  /*f820*/  IMAD R29, R15, UR8, RZ ;  /* 0x000000080f1d7c24 */ /* 0x000fe2000f8e02ff */
[----:B------:R-:W-:Y:S01]  /*f830*/  BSSY B1, `(.L_x_4973) ;  /* 0x000002e000017945 */ /* 0x000fe20003800000 */
[C---:B------:R-:W-:Y:S01]  /*f840*/  IMAD R13, R11.reuse, UR7, R0 ;  /* 0x000000070b0d7c24 */ /* 0x040fe2000f8e0200 */
[----:B------:R-:W-:Y:S01]  /*f850*/  SEL R0, RZ, 0x80, P0 ;  /* 0x00000080ff007807 */ /* 0x000fe20000000000 */
[----:B------:R-:W-:Y:S01]  /*f860*/  IMAD.WIDE.U32 R8, R11, UR6, R8 ;  /* 0x000000060b087c25 */ /* 0x000fe2000f8e0008 */
[----:B------:R-:W-:Y:S01]  /*f870*/  ISETP.GE.AND P0, PT, R28, R29, PT ;  /* 0x0000001d1c00720c */ /* 0x000fe20003f06270 */
[----:B------:R-:W-:Y:S01]  /*f880*/  ULDC.64 UR6, c[0x0][0xa80] ;  /* 0x0002a00000067ab9 */ /* 0x000fe20000000a00 */
[----:B------:R-:W-:Y:S01]  /*f890*/  LOP3.LUT R3, R10, R3, RZ, 0xfc, !PT ;  /* 0x000000030a037212 */ /* 0x000fe200078efcff */
        /* <DEDUP_REMOVED lines=39> */
.L_x_4974:
[----:B------:R-:W-:Y:S05]  /*fb10*/  BSYNC B1 ;  /* 0x0000000000017941 */ /* 0x000fea0003800000 */
.L_x_4973:
[----:B---3--:R-:W-:Y:S01]  /*fb20*/  VIADD R8, R28, 0x20 ;  /* 0x000000201c087836 */ /* 0x008fe20000000000 */
[----:B--2---:R4:W2:Y:S04]  /*fb30*/  SHFL.IDX PT, R11, R27, 0x1, 0x181f ;  /* 0x00381f001b0b7f89 */ /* 0x0048a800000e0000 */
[----:B------:R-:W-:Y:S01]  /*fb40*/  ISETP.GE.AND P0, PT, R8, R29, PT ;  /* 0x0000001d0800720c */ /* 0x000fe20003f06270 */
[----:B-1----:R4:W1:-:S12]  /*fb50*/  SHFL.IDX PT, R10, R26, 0x1, 0x181f ;  /* 0x00381f001a0a7f89 */ /* 0x00285800000e0000 */
[----:B----4-:R-:W-:Y:S05]  /*fb60*/  @P0 BRA `(.L_x_4975) ;  /* 0x0000000c00800947 */ /* 0x010fea0003800000 */
[----:B------:R-:W-:Y:S02]  /*fb70*/  ISETP.GE.AND P0, PT, R184, UR10, PT ;  /* 0x0000000ab8007c0c */ /* 0x000fe4000bf06270 */
[----:B------:R-:W-:Y:S02]  /*fb80*/  ISETP.GE.AND P5, PT, R190, UR10, PT ;  /* 0x0000000abe007c0c */ /* 0x000fe4000bfa6270 */
[----:B------:R-:W-:Y:S02]  /*fb90*/  ISETP.GE.AND P3, PT, R189, UR10, PT ;  /* 0x0000000abd007c0c */ /* 0x000fe4000bf66270 */
[----:B------:R-:W-:Y:S02]  /*fba0*/  ISETP.GE.AND P2, PT, R188, UR10, PT ;  /* 0x0000000abc007c0c */ /* 0x000fe4000bf46270 */
[----:B------:R-:W-:-:S05]  /*fbb0*/  ISETP.GE.AND P1, PT, R187, UR10, PT ;  /* 0x0000000abb007c0c */ /* 0x000fca000bf26270 */
[----:B-12---:R-:W-:Y:S02]  /*fbc0*/  @!P0 IMAD.WIDE R8, R184, 0x2, R10 ;  /* 0x00000002b8088825 */ /* 0x006fe400078e020a */
[-C--:B------:R-:W-:Y:S02]  /*fbd0*/  @!P5 LEA R12, P4, R190, R10.reuse, 0x1 ;  /* 0x0000000abe0cd211 */ /* 0x080fe400078808ff */
[----:B------:R-:W-:Y:S01]  /*fbe0*/  @!P3 LEA R14, P6, R189, R10, 0x1 ;  /* 0x0000000abd0eb211 */ /* 0x000fe200078c08ff */
[----:B-----5:R1:W-:Y:S01]  /*fbf0*/  @!P0 ST.E.128 desc[UR52][R8.64], R4 ;  /* 0x0000000408008985 */ /* 0x0203e2000c101d34 */
        /* <DEDUP_REMOVED lines=8> */
[----:B-1----:R-:W-:-:S03]  /*fc80*/  @!P1 LEA R4, P6, R187, R10, 0x1 ;  /* 0x0000000abb049211 */ /* 0x002fc600078c08ff */
        /* <DEDUP_REMOVED lines=15> */
.L_x_4971:
[----:B------:R-:W0:Y:S01]  /*fd80*/  LDC R10, c[0x0][0xbe8] ;  /* 0x0002fa00ff0a7b82 */ /* 0x000e220000000800 */
[----:B------:R-:W1:Y:S01]  /*fd90*/  S2R R6, SR_TID.X ;  /* 0x0000000000067919 */ /* 0x000e620000002100 */
[----:B------:R-:W-:Y:S01]  /*fda0*/  ULDC UR12, c[0x0][0xac8] ;  /* 0x0002b200000c7ab9 */ /* 0x000fe20000000800 */
[----:B------:R-:W-:Y:S01]  /*fdb0*/  USHF.R.S32.HI UR8, URZ, 0x1f, UR45 ;  /* 0x0000001f3f087899 */ /* 0x000fe2000801142d */
[----:B------:R-:W-:Y:S01]  /*fdc0*/  BSSY B1, `(.L_x_4976) ;  /* 0x0000031000017945 */ /* 0x000fe20003800000 */
[----:B------:R-:W-:Y:S01]  /*fdd0*/  USHF.R.S32.HI UR9, URZ, 0x1f, UR43 ;  /* 0x0000001f3f097899 */ /* 0x000fe2000801142b */
[----:B------:R-:W-:Y:S01]  /*fde0*/  ISETP.GE.AND P1, PT, R190, UR12, PT ;  /* 0x0000000cbe007c0c */ /* 0x000fe2000bf26270 */
[----:B------:R-:W-:Y:S01]  /*fdf0*/  IMAD R8, R211, 0x20, R212 ;  /* 0x00000020d3087824 */ /* 0x000fe200078e02d4 */
[----:B0-----:R-:W-:Y:S02]  /*fe00*/  ISETP.NE.AND P0, PT, R10, 0x1, PT ;  /* 0x000000010a00780c */ /* 0x001fe40003f05270 */
[----:B-1----:R-:W-:-:S11]  /*fe10*/  IADD3 R0, R6, -0x80, RZ ;  /* 0xffffff8006007810 */ /* 0x002fd60007ffe0ff */
[----:B------:R-:W0:Y:S01]  /*fe20*/  @P0 LDC R9, c[0x0][0xbec] ;  /* 0x0002fb00ff090b82 */ /* 0x000e220000000800 */
[----:B------:R-:W-:-:S07]  /*fe30*/  ISETP.GE.AND P2, PT, R0, 0x40, PT ;  /* 0x000000400000780c */ /* 0x000fce0003f46270 */
[----:B------:R-:W1:Y:S06]  /*fe40*/  @P0 LDC R11, c[0x0][0xbf0] ;  /* 0x0002fc00ff0b0b82 */ /* 0x000e6c0000000800 */
[----:B------:R-:W-:Y:S05]  /*fe50*/  @P2 BRA `(.L_x_4977) ;  /* 0x00000000009c2947 */ /* 0x000fea0003800000 */
[----:B------:R-:W2:Y:S01]  /*fe60*/  LDC R5, c[0x0][0xbe8] ;  /* 0x0002fa00ff057b82 */ /* 0x000ea20000000800 */
[----:B------:R-:W-:Y:S01]  /*fe70*/  IMAD.U32 R7, RZ, RZ, UR44 ;  /* 0x0000002cff077e24 */ /* 0x000fe2000f8e00ff */
[----:B------:R-:W-:-:S04]  /*fe80*/  ULDC UR5, c[0x0][0xa88] ;  /* 0x0002a20000057ab9 */ /* 0x000fc80000000800 */
[----:B------:R-:W-:Y:S01]  /*fe90*/  IADD3 R6, R7, -0x80, R6 ;  /* 0xffffff8007067810 */ /* 0x000fe20007ffe006 */
[----:B--2---:R-:W-:-:S05]  /*fea0*/  IMAD R3, R5, UR5, RZ ;  /* 0x0000000505037c24 */ /* 0x004fca000f8e02ff */
[----:B------:R-:W-:-:S13]  /*feb0*/  ISETP.GE.AND P2, PT, R6, R3, PT ;  /* 0x000000030600720c */ /* 0x000fda0003f46270 */
[----:B------:R-:W-:Y:S05]  /*fec0*/  @P2 BRA `(.L_x_4977) ;  /* 0x0000000000802947 */ /* 0x000fea0003800000 */
[----:B------:R-:W-:Y:S01]  /*fed0*/  ISETP.NE.AND P2, PT, R5, 0x1, PT ;  /* 0x000000010500780c */ /* 0x000fe20003f45270 */
[----:B------:R-:W-:Y:S01]  /*fee0*/  ULDC.64 UR10, c[0x0][0xb90] ;  /* 0x0002e400000a7ab9 */ /* 0x000fe20000000a00 */
[----:B------:R-:W-:Y:S01]  /*fef0*/  IMAD.MOV.U32 R4, RZ, RZ, R6 ;  /* 0x000000ffff047224 */ /* 0x000fe200078e0006 */
[----:B------:R-:W-:Y:S02]  /*ff00*/  UIMAD UR5, UR8, UR10, URZ ;  /* 0x0000000a080572a4 */ /* 0x000fe4000f8e023f */
[----:B------:R-:W-:Y:S02]  /*ff10*/  UIMAD.WIDE.U32 UR6, UR45, UR10, URZ ;  /* 0x0000000a2d0672a5 */ /* 0x000fe4000f8e003f */
[----:B------:R-:W-:-:S03]  /*ff20*/  UIMAD UR5, UR45, UR11, UR5 ;  /* 0x0000000b2d0572a4 */ /* 0x000fc6000f8e0205 */
[----:B------:R-:W-:Y:S01]  /*ff30*/  ULDC.64 UR10, c[0x0][0xb98] ;  /* 0x0002e600000a7ab9 */ /* 0x000fe20000000a00 */
[----:B------:R-:W-:Y:S02]  /*ff40*/  UIADD3 UR7, UR7, UR5, URZ ;  /* 0x0000000507077290 */ /* 0x000fe4000fffe03f */
[----:B------:R-:W2:Y:S01]  /*ff50*/  @P2 LDC R3, c[0x0][0xbec] ;  /* 0x0002fb00ff032b82 */ /* 0x000ea20000000800 */
[----:B------:R-:W-:Y:S02]  /*ff60*/  UIMAD UR5, UR9, UR10, URZ ;  /* 0x0000000a090572a4 */ /* 0x000fe4000f8e023f */
[----:B------:R-:W-:Y:S02]  /*ff70*/  UIMAD.WIDE.U32 UR6, UR43, UR10, UR6 ;  /* 0x0000000a2b0672a5 */ /* 0x000fe4000f8e0006 */
[----:B------:R-:W-:-:S03]  /*ff80*/  UIMAD UR5, UR43, UR11, UR5 ;  /* 0x0000000b2b0572a4 */ /* 0x000fc6000f8e0205 */
[----:B------:R-:W3:Y:S01]  /*ff90*/  @P2 LDC R7, c[0x0][0xbf0] ;  /* 0x0002fc00ff072b82 */ /* 0x000ee20000000800 */
[----:B------:R-:W-:Y:S01]  /*ffa0*/  ULDC.64 UR10, c[0x0][0xb88] ;  /* 0x0002e200000a7ab9 */ /* 0x000fe20000000a00 */
[----:B--2---:R-:W-:-:S05]  /*ffb0*/  @P2 IMAD.HI.U32 R0, R6, R3, RZ ;  /* 0x0000000306002227 */ /* 0x004fca00078e00ff */
[----:B---3--:R-:W-:-:S05]  /*ffc0*/  @P2 SHF.R.U32.HI R4, RZ, R7, R0 ;  /* 0x00000007ff042219 */ /* 0x008fca0000011600 */
[----:B------:R-:W-:-:S04]  /*ffd0*/  IMAD.MOV R3, RZ, RZ, -R4 ;  /* 0x000000ffff037224 */ /* 0x000fc800078e0a04 */
[----:B------:R-:W-:Y:S01]  /*ffe0*/  IMAD R3, R5, R3, R6 ;  /* 0x0000000305037224 */ /* 0x000fe200078e0206 */
[----:B------:R-:W-:Y:S01]  /*fff0*/  SHF.R.S32.HI R5, RZ, 0x1f, R4 ;  /* 0x0000001fff057819 */ /* 0x000fe20000011404 */
[----:B------:R-:W-:Y:S01]  /*10000*/  IMAD.U32 R6, RZ, RZ, UR5 ;  /* 0x00000005ff067e24 */ /* 0x000fe2000f8e00ff */
[----:B------:R-:W-:Y:S02]  /*10010*/  IADD3 R4, P2, R4, UR6, RZ ;  /* 0x0000000604047c10 */ /* 0x000fe4000ff5e0ff */
[----:B------:R-:W-:Y:S02]  /*10020*/  SHF.R.S32.HI R0, RZ, 0x1f, R3 ;  /* 0x0000001fff007819 */ /* 0x000fe40000011403 */
[----:B------:R-:W-:Y:S01]  /*10030*/  IADD3.X R5, R5, UR7, R6, P2, !PT ;  /* 0x0000000705057c10 */ /* 0x000fe200097fe406 */
[----:B------:R-:W-:Y:S02]  /*10040*/  ULDC.64 UR6, c[0x0][0xb50] ;  /* 0x0002d40000067ab9 */ /* 0x000fe40000000a00 */
[----:B------:R-:W-:-:S02]  /*10050*/  IMAD R0, R0, UR10, RZ ;  /* 0x0000000a00007c24 */ /* 0x000fc4000f8e02ff */
[----:B------:R-:W-:-:S04]  /*10060*/  IMAD.WIDE.U32 R4, R3, UR10, R4 ;  /* 0x0000000a03047c25 */ /* 0x000fc8000f8e0004 */
[----:B------:R-:W-:Y:S01]  /*10070*/  IMAD R7, R3, UR11, R0 ;  /* 0x0000000b03077c24 */ /* 0x000fe2000f8e0200 */
[----:B------:R-:W-:-:S04]  /*10080*/  LEA R6, P2, R4, UR6, 0x2 ;  /* 0x0000000604067c11 */ /* 0x000fc8000f8410ff */
[----:B------:R-:W-:-:S04]  /*10090*/  IADD3 R3, R5, R7, RZ ;  /* 0x0000000705037210 */ /* 0x000fc80007ffe0ff */
[----:B------:R-:W-:Y:S01]  /*100a0*/  LEA.HI.X R7, R4, UR7, R3, 0x2, P2 ;  /* 0x0000000704077c11 */ /* 0x000fe200090f1403 */
[----:B------:R-:W-:-:S05]  /*100b0*/  IMAD.MOV.U32 R3, RZ, RZ, -0x800000 ;  /* 0xff800000ff037424 */ /* 0x000fca00078e00ff */
[----:B------:R2:W-:Y:S02]  /*100c0*/  STG.E desc[UR52][R6.64], R3 ;  /* 0x0000000306007986 */ /* 0x0005e4000c101934 */
.L_x_4977:
[----:B------:R-:W-:Y:S05]  /*100d0*/  BSYNC B1 ;  /* 0x0000000000017941 */ /* 0x000fea0003800000 */
.L_x_4976:
[----:B--2---:R-:W-:Y:S01]  /*100e0*/  SEL R3, RZ, 0xffffffff, P1 ;  /* 0xffffffffff037807 */ /* 0x004fe20000800000 */
[----:B------:R-:W-:Y:S01]  /*100f0*/  ULDC.64 UR10, c[0x0][0xae8] ;  /* 0x0002ba00000a7ab9 */ /* 0x000fe20000000a00 */
[----:B------:R-:W-:Y:S01]  /*10100*/  ISETP.GE.AND P2, PT, R184, UR12, PT ;  /* 0x0000000cb8007c0c */ /* 0x000fe2000bf46270 */
[----:B------:R-:W-:Y:S01]  /*10110*/  UIMAD UR5, UR8, UR10, URZ ;  /* 0x0000000a080572a4 */ /* 0x000fe2000f8e023f */
[----:B------:R-:W-:Y:S01]  /*10120*/  VIADD R8, R8, UR44 ;  /* 0x0000002c08087c36 */ /* 0x000fe20008000000 */
[----:B------:R-:W-:Y:S01]  /*10130*/  ISETP.GE.AND P1, PT, R189, UR12, PT ;  /* 0x0000000cbd007c0c */ /* 0x000fe2000bf26270 */
[----:B------:R-:W-:Y:S01]  /*10140*/  IMAD.SHL.U32 R3, R3, 0x2, RZ ;  /* 0x0000000203037824 */ /* 0x000fe200078e00ff */
[----:B------:R-:W-:Y:S01]  /*10150*/  SEL R0, RZ, 0x1, P2 ;  /* 0x00000001ff007807 */ /* 0x000fe20001000000 */
[----:B------:R-:W-:Y:S01]  /*10160*/  UIMAD.WIDE.U32 UR6, UR45, UR10, URZ ;  /* 0x0000000a2d0672a5 */ /* 0x000fe2000f8e003f */
[----:B------:R-:W-:Y:S01]  /*10170*/  SEL R5, RZ, 0xffffffff, P1 ;  /* 0xffffffffff057807 */ /* 0x000fe20000800000 */
[----:B------:R-:W-:Y:S01]  /*10180*/  UIMAD UR5, UR45, UR11, UR5 ;  /* 0x0000000b2d0572a4 */ /* 0x000fe2000f8e0205 */
[----:B------:R-:W-:Y:S01]  /*10190*/  LOP3.LUT R4, R3, 0x2, R0, 0xe2, !PT ;  /* 0x0000000203047812 */ /* 0x000fe200078ee200 */
[----:B0-----:R-:W-:Y:S01]  /*101a0*/  @P0 IMAD.HI.U32 R0, R8, R9, RZ ;  /* 0x0000000908000227 */ /* 0x001fe200078e00ff */
[----:B------:R-:W-:Y:S01]  /*101b0*/  ULDC.64 UR10, c[0x0][0xaf0] ;  /* 0x0002bc00000a7ab9 */ /* 0x000fe20000000a00 */
[----:B------:R-:W-:Y:S01]  /*101c0*/  ISETP.GE.AND P1, PT, R188, UR12, PT ;  /* 0x0000000cbc007c0c */ /* 0x000fe2000bf26270 */
[----:B------:R-:W-:Y:S01]  /*101d0*/  UIADD3 UR7, UR7, UR5, URZ ;  /* 0x0000000507077290 */ /* 0x000fe2000fffe03f */
[----:B------:R-:W-:Y:S01]  /*101e0*/  IMAD.MOV.U32 R3, RZ, RZ, R8 ;  /* 0x000000ffff037224 */ /* 0x000fe200078e0008 */
[----:B------:R-:W-:Y:S01]  /*101f0*/  UIMAD UR5, UR9, UR10, URZ ;  /* 0x0000000a090572a4 */ /* 0x000fe2000f8e023f */
[----:B------:R-:W-:Y:S01]  /*10200*/  IMAD.SHL.U32 R5, R5, 0x4, RZ ;  /* 0x0000000405057824 */ /* 0x000fe200078e00ff */
[----:B-1----:R-:W-:Y:S01]  /*10210*/  @P0 SHF.R.U32.HI R3, RZ, R11, R0 ;  /* 0x0000000bff030219 */ /* 0x002fe20000011600 */
[----:B------:R-:W-:Y:S01]  /*10220*/  UIMAD.WIDE.U32 UR6, UR43, UR10, UR6 ;  /* 0x0000000a2b0672a5 */ /* 0x000fe2000f8e0006 */
[----:B------:R-:W-:Y:S01]  /*10230*/  SEL R0, RZ, 0xffffffff, P1 ;  /* 0xffffffffff007807 */ /* 0x000fe20000800000 */
[----:B------:R-:W-:Y:S01]  /*10240*/  UIMAD UR5, UR43, UR11, UR5 ;  /* 0x0000000b2b0572a4 */ /* 0x000fe2000f8e0205 */
[----:B------:R-:W-:Y:S01]  /*10250*/  LOP3.LUT R4, R5, 0x4, R4, 0xe2, !PT ;  /* 0x0000000405047812 */ /* 0x000fe200078ee204 */
[--C-:B------:R-:W-:Y:S01]  /*10260*/  IMAD.MOV R7, RZ, RZ, -R3.reuse ;  /* 0x000000ffff077224 */ /* 0x100fe200078e0a03 */
[----:B------:R-:W-:Y:S01]  /*10270*/  SHF.L.U32 R11, R0, 0x3, RZ ;  /* 0x00000003000b7819 */ /* 0x000fe200000006ff */
[----:B------:R-:W-:Y:S01]  /*10280*/  UIADD3 UR5, UR7, UR5, URZ ;  /* 0x0000000507057290 */ /* 0x000fe2000fffe03f */
[----:B------:R-:W-:Y:S01]  /*10290*/  SHF.R.S32.HI R0, RZ, 0x1f, R3 ;  /* 0x0000001fff007819 */ /* 0x000fe20000011403 */
[----:B------:R-:W-:Y:S01]  /*102a0*/  IMAD.U32 R5, RZ, RZ, UR7 ;  /* 0x00000007ff057e24 */ /* 0x000fe2000f8e00ff */
[----:B------:R-:W-:Y:S01]  /*102b0*/  LOP3.LUT R11, R11, 0x8, R4, 0xe2, !PT ;  /* 0x000000080b0b7812 */ /* 0x000fe200078ee204 */
[----:B------:R-:W-:Y:S01]  /*102c0*/  IMAD.U32 R4, RZ, RZ, UR6 ;  /* 0x00000006ff047e24 */ /* 0x000fe2000f8e00ff */
[----:B------:R-:W-:Y:S01]  /*102d0*/  ULDC.64 UR6, c[0x0][0xae0] ;  /* 0x0002b80000067ab9 */ /* 0x000fe20000000a00 */
[----:B------:R-:W-:Y:S01]  /*102e0*/  IMAD R7, R10, R7, R8 ;  /* 0x000000070a077224 */ /* 0x000fe200078e0208 */
[----:B------:R-:W-:Y:S01]  /*102f0*/  ISETP.GE.AND P1, PT, R187, UR12, PT ;  /* 0x0000000cbb007c0c */ /* 0x000fe2000bf26270 */
[----:B------:R-:W-:Y:S01]  /*10300*/  IMAD.U32 R5, RZ, RZ, UR5 ;  /* 0x00000005ff057e24 */ /* 0x000fe2000f8e00ff */
[----:B------:R-:W-:Y:S01]  /*10310*/  ISETP.GE.AND P0, PT, R186, UR12, PT ;  /* 0x0000000cba007c0c */ /* 0x000fe2000bf06270 */
[----:B------:R-:W-:Y:S01]  /*10320*/  IMAD R6, R0, UR6, RZ ;  /* 0x0000000600067c24 */ /* 0x000fe2000f8e02ff */
[----:B------:R-:W-:Y:S01]  /*10330*/  SHF.R.S32.HI R0, RZ, 0x1f, R7 ;  /* 0x0000001fff007819 */ /* 0x000fe20000011407 */
[C---:B------:R-:W-:Y:S01]  /*10340*/  IMAD.WIDE.U32 R4, R3.reuse, UR6, R4 ;  /* 0x0000000603047c25 */ /* 0x040fe2000f8e0004 */
[----:B------:R-:W-:Y:S01]  /*10350*/  SEL R8, RZ, 0xffffffff, P1 ;  /* 0xffffffffff087807 */ /* 0x000fe20000800000 */
[----:B------:R-:W-:Y:S01]  /*10360*/  ULDC UR5, c[0x0][0xa88] ;  /* 0x0002a20000057ab9 */ /* 0x000fe20000000800 */
[----:B------:R-:W-:Y:S01]  /*10370*/  SEL R12, RZ, 0xffffffff, P0 ;  /* 0xffffffffff0c7807 */ /* 0x000fe20000000000 */
[----:B------:R-:W-:Y:S01]  /*10380*/  IMAD R9, R3, UR7, R6 ;  /* 0x0000000703097c24 */ /* 0x000fe2000f8e0206 */
[----:B------:R-:W-:Y:S01]  /*10390*/  ULDC.64 UR6, c[0x0][0xad8] ;  /* 0x0002b60000067ab9 */ /* 0x000fe20000000a00 */
[----:B------:R-:W-:Y:S01]  /*103a0*/  VIADD R26, R212, UR44 ;  /* 0x0000002cd41a7c36 */ /* 0x000fe20008000000 */
[----:B------:R-:W-:Y:S01]  /*103b0*/  ISETP.GE.AND P0, PT, R215, UR12, PT ;  /* 0x0000000cd7007c0c */ /* 0x000fe2000bf06270 */
[----:B------:R-:W-:Y:S01]  /*103c0*/  IMAD R0, R0, UR6, RZ ;  /* 0x0000000600007c24 */ /* 0x000fe2000f8e02ff */
[----:B------:R-:W-:Y:S01]  /*103d0*/  SHF.L.U32 R12, R12, 0x5, RZ ;  /* 0x000000050c0c7819 */ /* 0x000fe200000006ff */
[----:B------:R-:W-:Y:S01]  /*103e0*/  IMAD.IADD R5, R5, 0x1, R9 ;  /* 0x0000000105057824 */ /* 0x000fe200078e0209 */
[----:B------:R-:W-:Y:S01]  /*103f0*/  ISETP.GE.AND P2, PT, R214, UR12, PT ;  /* 0x0000000cd6007c0c */ /* 0x000fe2000bf46270 */
[----:B------:R-:W-:Y:S01]  /*10400*/  IMAD R25, R10, UR5, RZ ;  /* 0x000000050a197c24 */ /* 0x000fe2000f8e02ff */
[----:B------:R-:W-:Y:S01]  /*10410*/  BSSY B1, `(.L_x_4978) ;  /* 0x0000031000017945 */ /* 0x000fe20003800000 */
[----:B------:R-:W-:-:S02]  /*10420*/  IMAD.SHL.U32 R8, R8, 0x10, RZ ;  /* 0x0000001008087824 */ /* 0x000fc400078e00ff */
[C---:B------:R-:W-:Y:S01]  /*10430*/  IMAD R3, R7.reuse, UR7, R0 ;  /* 0x0000000707037c24 */ /* 0x040fe2000f8e0200 */
[----:B------:R-:W-:Y:S01]  /*10440*/  SEL R0, RZ, 0x40, P0 ;  /* 0x00000040ff007807 */ /* 0x000fe20000000000 */
[----:B------:R-:W-:Y:S01]  /*10450*/  IMAD.WIDE.U32 R4, R7, UR6, R4 ;  /* 0x0000000607047c25 */ /* 0x000fe2000f8e0004 */
[----:B------:R-:W-:Y:S01]  /*10460*/  ISETP.GE.AND P0, PT, R26, R25, PT ;  /* 0x000000191a00720c */ /* 0x000fe20003f06270 */
[----:B------:R-:W-:Y:S01]  /*10470*/  ULDC.64 UR6, c[0x0][0xa80] ;  /* 0x0002a00000067ab9 */ /* 0x000fe20000000a00 */
[----:B------:R-:W-:Y:S01]  /*10480*/  LOP3.LUT R11, R8, 0x10, R11, 0xe2, !PT ;  /* 0x00000010080b7812 */ /* 0x000fe200078ee20b */
[----:B------:R-:W-:Y:S01]  /*10490*/  IMAD.IADD R3, R5, 0x1, R3 ;  /* 0x0000000105037824 */ /* 0x000fe200078e0203 */
[----:B------:R-:W-:Y:S02]  /*104a0*/  LEA R20, P1, R4, UR6, 0x1 ;  /* 0x0000000604147c11 */ /* 0x000fe4000f8208ff */
[----:B------:R-:W-:Y:S02]  /*104b0*/  LOP3.LUT R11, R12, 0x20, R11, 0xe2, !PT ;  /* 0x000000200c0b7812 */ /* 0x000fe400078ee20b */
[----:B------:R-:W-:Y:S01]  /*104c0*/  LEA.HI.X R3, R4, UR7, R3, 0x1, P1 ;  /* 0x0000000704037c11 */ /* 0x000fe200088f0c03 */
[----:B------:R0:W1:Y:S01]  /*104d0*/  SHFL.IDX PT, R6, R20, RZ, 0x181f ;  /* 0x00181fff14067589 */ /* 0x00006200000e0000 */
[----:B------:R-:W-:-:S02]  /*104e0*/  LOP3.LUT R21, R11, R0, RZ, 0xfc, !PT ;  /* 0x000000000b157212 */ /* 0x000fc400078efcff */
[----:B------:R-:W-:Y:S01]  /*104f0*/  SEL R0, RZ, 0x80, P2 ;  /* 0x00000080ff007807 */ /* 0x000fe20001000000 */
[----:B------:R0:W2:Y:S03]  /*10500*/  SHFL.IDX PT, R7, R3, RZ, 0x181f ;  /* 0x00181fff03077589 */ /* 0x0000a600000e0000 */
        /* <DEDUP_REMOVED lines=33> */
.L_x_4979:
[----:B------:R-:W-:Y:S05]  /*10720*/  BSYNC B1 ;  /* 0x0000000000017941 */ /* 0x000fea0003800000 */
.L_x_4978:
        /* <DEDUP_REMOVED lines=36> */
.L_x_4975:
[----:B------:R-:W-:Y:S05]  /*10970*/  BSYNC B0 ;  /* 0x0000000000007941 */ /* 0x000fea0003800000 */
.L_x_4970:
[----:B------:R-:W-:Y:S02]  /*10980*/  ULDC UR5, c[0x0][0xc38] ;  /* 0x00030e0000057ab9 */ /* 0x000fe40000000800 */
[----:B------:R-:W-:-:S06]  /*10990*/  UISETP.GE.AND UP0, UPT, UR4, UR5, UPT ;  /* 0x000000050400728c */ /* 0x000fcc000bf06270 */
[----:B------:R-:W-:-:S13]  /*109a0*/  PLOP3.LUT P0, PT, PT, PT, UP0, 0x80, 0x0 ;  /* 0x000000000000781c */ /* 0x000fda0003f0f008 */
[----:B------:R-:W-:Y:S05]  /*109b0*/  @!P0 BRA `(.L_x_4980) ;  /* 0xffffff04005c8947 */ /* 0x000fea000383ffff */
[----:B------:R-:W-:Y:S05]  /*109c0*/  EXIT ;  /* 0x000000000000794d */ /* 0x000fea0003800000 */
.L_x_4864:
[----:B------:R-:W-:-:S08]  /*109d0*/  NOP ;  /* 0x0000000000007918 */ /* 0x000fd00000000000 */
[----:B------:R-:W0:-:S00]  /*109e0*/  USETMAXREG.DEALLOC.CTAPOOL 0x28 ;  /* 0x00000028000079c8 */ /* 0x000e0000080e0500 */
[----:B0-----:R-:W-:-:S06]  /*109f0*/  LOP3.LUT R2, R2, 0x3, RZ, 0xc0, !PT ;  /* 0x0000000302027812 */ /* 0x001fcc00078ec0ff */
[----:B------:R-:W0:Y:S01]  /*10a00*/  S2UR UR10, SR_CTAID.X ;  /* 0x00000000000a79c3 */ /* 0x000e220000002500 */
[----:B------:R-:W-:Y:S01]  /*10a10*/  LOP3.LUT R16, R16, 0xffffdfff, RZ, 0xc0, !PT ;  /* 0xffffdfff10107812 */ /* 0x000fe200078ec0ff */
[----:B------:R-:W-:Y:S01]  /*10a20*/  STL [R1+0x4], RZ ;  /* 0x000004ff01007387 */ /* 0x000fe20000100800 */
[----:B------:R-:W-:Y:S01]  /*10a30*/  IMAD.MOV.U32 R18, RZ, RZ, RZ ;  /* 0x000000ffff127224 */ /* 0x000fe200078e00ff */
[----:B------:R-:W-:Y:S02]  /*10a40*/  MOV R22, 0x1 ;  /* 0x0000000100167802 */ /* 0x000fe40000000f00 */
[----:B------:R1:W2:Y:S02]  /*10a50*/  SHFL.IDX PT, R3, R2, RZ, 0x1f ;  /* 0x00001fff02037589 */ /* 0x0002a400000e0000 */
[----:B-1----:R-:W0:Y:S01]  /*10a60*/  LDC R2, c[0x0][0xc38] ;  /* 0x00030e00ff027b82 */ /* 0x002e220000000800 */
[----:B--2---:R-:W-:-:S13]  /*10a70*/  ISETP.NE.AND P0, PT, R3, RZ, PT ;  /* 0x000000ff0300720c */ /* 0x004fda0003f05270 */
[----:B------:R-:W-:Y:S01]  /*10a80*/  @P0 LOP3.LUT R16, R16, 0x2000, RZ, 0xfc, !PT ;  /* 0x0000200010100812 */ /* 0x000fe200078efcff */
[----:B------:R-:W-:Y:S06]  /*10a90*/  @P0 BAR.ARV 0x4, 0x180 ;  /* 0x0106000000000b1d */ /* 0x000fec0000002000 */
[----:B0-----:R-:W-:-:S13]  /*10aa0*/  ISETP.LE.AND P0, PT, R2, UR10, PT ;  /* 0x0000000a02007c0c */ /* 0x001fda000bf03270 */
[----:B------:R-:W-:Y:S05]  /*10ab0*/  @P0 BRA `(.L_x_4981) ;  /* 0x0000003c009c0947 */ /* 0x000fea0003800000 */
[----:B------:R-:W-:Y:S01]  /*10ac0*/  IMAD.SHL.U32 R31, R0, 0x8, RZ ;  /* 0x00000008001f7824 */ /* 0x000fe200078e00ff */
[----:B------:R-:W-:Y:S01]  /*10ad0*/  ULDC UR4, c[0x0][0x320] ;  /* 0x0000c80000047ab9 */ /* 0x000fe20000000800 */
[----:B------:R-:W-:Y:S01]  /*10ae0*/  LOP3.LUT R16, R16, 0xffffffbf, RZ, 0xc0, !PT ;  /* 0xffffffbf10107812 */ /* 0x000fe200078ec0ff */
[----:B------:R-:W0:Y:S01]  /*10af0*/  S2UR UR8, SR_CgaCtaId ;  /* 0x00000000000879c3 */ /* 0x000e220000008800 */
[----:B------:R-:W-:Y:S01]  /*10b00*/  LOP3.LUT R10, R0, 0x7f, RZ, 0xc0, !PT ;  /* 0x0000007f000a7812 */ /* 0x000fe200078ec0ff */
[----:B------:R-:W-:Y:S01]  /*10b10*/  ULDC.64 UR6, c[0x0][0x2f0] ;  /* 0x0000bc0000067ab9 */ /* 0x000fe20000000a00 */
[----:B------:R-:W-:Y:S01]  /*10b20*/  LOP3.LUT R8, R31, 0x38, RZ, 0xc0, !PT ;  /* 0x000000381f087812 */ /* 0x000fe200078ec0ff */
[----:B------:R1:W-:Y:S01]  /*10b30*/  STL [R1+0x4], RZ ;  /* 0x000004ff01007387 */ /* 0x0003e20000100800 */
[----:B------:R-:W-:Y:S01]  /*10b40*/  SHF.R.U32.HI R36, RZ, 0x3, R10 ;  /* 0x00000003ff247819 */ /* 0x000fe2000001160a */
[----:B------:R-:W-:Y:S01]  /*10b50*/  ULDC UR9, c[0x0][0x2b8] ;  /* 0x0000ae0000097ab9 */ /* 0x000fe20000000800 */
[C---:B------:R-:W-:Y:S01]  /*10b60*/  LOP3.LUT R2, R8.reuse, 0x40, RZ, 0xfc, !PT ;  /* 0x0000004008027812 */ /* 0x040fe200078efcff */
[----:B------:R-:W-:Y:S01]  /*10b70*/  ULDC UR38, c[0x0][0x288] ;  /* 0x0000a20000267ab9 */ /* 0x000fe20000000800 */
[----:B------:R-:W-:Y:S01]  /*10b80*/  ISETP.GE.AND P0, PT, R8, UR4, PT ;  /* 0x0000000408007c0c */ /* 0x000fe2000bf06270 */
[----:B------:R-:W-:Y:S01]  /*10b90*/  ULDC UR36, c[0x0][0x448] ;  /* 0x0001120000247ab9 */ /* 0x000fe20000000800 */
[----:B------:R-:W-:Y:S01]  /*10ba0*/  ISETP.GE.AND P1, PT, R2, UR4, PT ;  /* 0x0000000402007c0c */ /* 0x000fe2000bf26270 */
[----:B------:R-:W-:Y:S01]  /*10bb0*/  IMAD.U32 R33, RZ, RZ, UR10 ;  /* 0x0000000aff217e24 */ /* 0x000fe2000f8e00ff */
[C---:B------:R-:W-:Y:S01]  /*10bc0*/  LOP3.LUT R3, R8.reuse, 0x80, RZ, 0xfc, !PT ;  /* 0x0000008008037812 */ /* 0x040fe200078efcff */
[----:B------:R-:W-:Y:S01]  /*10bd0*/  IMAD.MOV.U32 R22, RZ, RZ, 0x1 ;  /* 0x00000001ff167424 */ /* 0x000fe200078e00ff */
[----:B------:R-:W-:Y:S01]  /*10be0*/  LOP3.LUT R4, R8, 0xc0, RZ, 0xfc, !PT ;  /* 0x000000c008047812 */ /* 0x000fe200078efcff */
[----:B------:R-:W-:Y:S01]  /*10bf0*/  UIMAD UR36, UR36, UR38, URZ ;  /* 0x00000026242472a4 */ /* 0x000fe2000f8e023f */
[----:B------:R-:W-:Y:S01]  /*10c00*/  ISETP.GE.AND P3, PT, R3, UR4, PT ;  /* 0x0000000403007c0c */ /* 0x000fe2000bf66270 */
[----:B------:R-:W-:Y:S01]  /*10c10*/  ULDC UR46, c[0x0][0xc] ;  /* 0x00000300002e7ab9 */ /* 0x000fe20000000800 */
[----:B------:R-:W-:Y:S01]  /*10c20*/  ISETP.GE.AND P2, PT, R4, UR4, PT ;  /* 0x0000000404007c0c */ /* 0x000fe2000bf46270 */
[----:B------:R-:W-:Y:S01]  /*10c30*/  ULOP3.LUT UR47, UR39, 0x2, URZ, 0xfc, !UPT ;  /* 0x00000002272f7892 */ /* 0x000fe2000f8efc3f */
[----:B------:R-:W-:-:S02]  /*10c40*/  SEL R3, RZ, 0xffffffff, P1 ;  /* 0xffffffffff037807 */ /* 0x000fc40000800000 */
[----:B------:R-:W-:Y:S02]  /*10c50*/  LOP3.LUT R5, R8, 0x180, RZ, 0xfc, !PT ;  /* 0x0000018008057812 */ /* 0x000fe400078efcff */
[----:B------:R-:W-:Y:S01]  /*10c60*/  @P1 LOP3.LUT R16, R16, 0x40, RZ, 0xfc, !PT ;  /* 0x0000004010101812 */ /* 0x000fe200078efcff */
[----:B------:R-:W-:Y:S01]  /*10c70*/  IMAD.SHL.U32 R3, R3, 0x2, RZ ;  /* 0x0000000203037824 */ /* 0x000fe200078e00ff */
[----:B------:R-:W-:Y:S02]  /*10c80*/  LOP3.LUT R6, R8, 0x1c0, RZ, 0xfc, !PT ;  /* 0x000001c008067812 */ /* 0x000fe400078efcff */
[----:B------:R-:W-:Y:S02]  /*10c90*/  LOP3.LUT R16, R16, 0xffffff7f, RZ, 0xc0, !PT ;  /* 0xffffff7f10107812 */ /* 0x000fe400078ec0ff */
[----:B------:R-:W-:Y:S02]  /*10ca0*/  SEL R2, RZ, 0x1, P0 ;  /* 0x00000001ff027807 */ /* 0x000fe40000000000 */
[----:B------:R-:W-:-:S02]  /*10cb0*/  @P0 LOP3.LUT R16, R16, 0x80, RZ, 0xfc, !PT ;  /* 0x0000008010100812 */ /* 0x000fc400078efcff */
[----:B------:R-:W-:Y:S02]  /*10cc0*/  ISETP.GE.AND P1, PT, R5, UR4, PT ;  /* 0x0000000405007c0c */ /* 0x000fe4000bf26270 */
[----:B------:R-:W-:Y:S02]  /*10cd0*/  LOP3.LUT R16, R16, 0xffffffdf, RZ, 0xc0, !PT ;  /* 0xffffffdf10107812 */ /* 0x000fe400078ec0ff */
[----:B------:R-:W-:Y:S02]  /*10ce0*/  ISETP.GE.AND P0, PT, R6, UR4, PT ;  /* 0x0000000406007c0c */ /* 0x000fe4000bf06270 */
[----:B------:R-:W-:Y:S02]  /*10cf0*/  @P3 LOP3.LUT R16, R16, 0x20, RZ, 0xfc, !PT ;  /* 0x0000002010103812 */ /* 0x000fe400078efcff */
[----:B------:R-:W-:Y:S02]  /*10d00*/  LOP3.LUT R5, R8, 0x100, RZ, 0xfc, !PT ;  /* 0x0000010008057812 */ /* 0x000fe400078efcff */
[----:B------:R-:W-:-:S02]  /*10d10*/  LOP3.LUT R16, R16, 0xffffffef, RZ, 0xc0, !PT ;  /* 0xffffffef10107812 */ /* 0x000fc400078ec0ff */
[----:B------:R-:W-:Y:S02]  /*10d20*/  LOP3.LUT R6, R8, 0x140, RZ, 0xfc, !PT ;  /* 0x0000014008067812 */ /* 0x000fe400078efcff */
[----:B------:R-:W-:Y:S02]  /*10d30*/  LOP3.LUT R2, R3, 0x2, R2, 0xe2, !PT ;  /* 0x0000000203027812 */ /* 0x000fe400078ee202 */
[----:B------:R-:W-:Y:S02]  /*10d40*/  @P2 LOP3.LUT R16, R16, 0x10, RZ, 0xfc, !PT ;  /* 0x0000001010102812 */ /* 0x000fe400078efcff */
[----:B------:R-:W-:Y:S02]  /*10d50*/  SEL R3, RZ, 0x4, P3 ;  /* 0x00000004ff037807 */ /* 0x000fe40001800000 */
[----:B------:R-:W-:Y:S02]  /*10d60*/  SEL R4, RZ, 0x8, P2 ;  /* 0x00000008ff047807 */ /* 0x000fe40001000000 */
[----:B------:R-:W-:-:S02]  /*10d70*/  ISETP.GE.AND P3, PT, R5, UR4, PT ;  /* 0x0000000405007c0c */ /* 0x000fc4000bf66270 */
[----:B------:R-:W-:Y:S01]  /*10d80*/  ISETP.GE.AND P2, PT, R6, UR4, PT ;  /* 0x0000000406007c0c */ /* 0x000fe2000bf46270 */
[----:B------:R-:W-:Y:S01]  /*10d90*/  ULDC.64 UR4, c[0x0][0x418] ;  /* 0x0001060000047ab9 */ /* 0x000fe20000000a00 */
[----:B------:R-:W-:Y:S01]  /*10da0*/  LOP3.LUT R4, R4, R2, R3, 0xfe, !PT ;  /* 0x0000000204047212 */ /* 0x000fe200078efe03 */
[----:B------:R-:W-:Y:S01]  /*10db0*/  UISETP.NE.U32.AND UP0, UPT, UR4, URZ, UPT ;  /* 0x0000003f0400728c */ /* 0x000fe2000bf05070 */
[----:B------:R-:W-:Y:S02]  /*10dc0*/  LOP3.LUT R3, R31, 0x1f8, RZ, 0xc0, !PT ;  /* 0x000001f81f037812 */ /* 0x000fe400078ec0ff */
[----:B------:R-:W-:Y:S01]  /*10dd0*/  LOP3.LUT R16, R16, 0xfffffff7, RZ, 0xc0, !PT ;  /* 0xfffffff710107812 */ /* 0x000fe200078ec0ff */
[----:B------:R-:W-:Y:S01]  /*10de0*/  UISETP.NE.AND.EX UP0, UPT, UR5, URZ, UPT, UP0 ;  /* 0x0000003f0500728c */ /* 0x000fe2000bf05300 */
[----:B------:R-:W-:Y:S01]  /*10df0*/  LOP3.LUT R2, R3, 0x38, R0, 0x78, !PT ;  /* 0x0000003803027812 */ /* 0x000fe200078e7800 */
[----:B------:R-:W-:Y:S01]  /*10e00*/  IMAD.SHL.U32 R3, R0, 0x10, RZ ;  /* 0x0000001000037824 */ /* 0x000fe200078e00ff */
[----:B------:R-:W-:Y:S01]  /*10e10*/  UMOV UR5, 0x400 ;  /* 0x0000040000057882 */ /* 0x000fe20000000000 */
[----:B------:R-:W-:Y:S01]  /*10e20*/  @P3 LOP3.LUT R16, R16, 0x8, RZ, 0xfc, !PT ;  /* 0x0000000810103812 */ /* 0x000fe200078efcff */
[----:B0-----:R-:W-:Y:S01]  /*10e30*/  ULEA UR8, UR8, UR5, 0x18 ;  /* 0x0000000508087291 */ /* 0x001fe2000f8ec03f */
[----:B------:R-:W-:Y:S01]  /*10e40*/  LOP3.LUT R31, R2, 0x200, R31, 0xf8, !PT ;  /* 0x00000200021f7812 */ /* 0x000fe200078ef81f */
[----:B------:R-:W-:Y:S01]  /*10e50*/  ULDC UR4, c[0x0][0x424] ;  /* 0x0001090000047ab9 */ /* 0x000fe20000000800 */
[----:B------:R-:W-:Y:S01]  /*10e60*/  LOP3.LUT R0, R36, 0x70, R3, 0xf8, !PT ;  /* 0x0000007024007812 */ /* 0x000fe200078ef803 */
[----:B------:R-:W-:Y:S01]  /*10e70*/  USEL UR4, UR4, 0x1, UP0 ;  /* 0x0000000104047887 */ /* 0x000fe20008000000 */
[----:B------:R-:W-:Y:S01]  /*10e80*/  SEL R7, RZ, 0x40, P1 ;  /* 0x00000040ff077807 */ /* 0x000fe20000800000 */
[----:B------:R-:W-:Y:S01]  /*10e90*/  IMAD.U32 R17, RZ, RZ, UR8 ;  /* 0x00000008ff117e24 */ /* 0x000fe2000f8e00ff */
[----:B------:R-:W-:Y:S01]  /*10ea0*/  ISETP.GE.AND P1, PT, R8, UR7, PT ;  /* 0x0000000708007c0c */ /* 0x000fe2000bf26270 */
[----:B------:R-:W-:Y:S01]  /*10eb0*/  UIMAD UR37, UR4, UR6, URZ ;  /* 0x00000006042572a4 */ /* 0x000fe2000f8e023f */
[----:B------:R-:W-:Y:S01]  /*10ec0*/  LOP3.LUT R16, R16, 0xfffffffb, RZ, 0xc0, !PT ;  /* 0xfffffffb10107812 */ /* 0x000fe200078ec0ff */
[----:B------:R-:W-:Y:S01]  /*10ed0*/  IMAD R0, R31, 0x2, R17 ;  /* 0x000000021f007824 */ /* 0x000fe200078e0211 */
[----:B------:R-:W-:Y:S01]  /*10ee0*/  SEL R5, RZ, 0x10, P3 ;  /* 0x00000010ff057807 */ /* 0x000fe20001800000 */
[----:B------:R-:W-:Y:S01]  /*10ef0*/  UIADD3 UR4, UR37, 0x3f, URZ ;  /* 0x0000003f25047890 */ /* 0x000fe2000fffe03f */
[----:B------:R-:W-:Y:S01]  /*10f00*/  SEL R6, RZ, 0x20, P2 ;  /* 0x00000020ff067807 */ /* 0x000fe20001000000 */
[----:B------:R-:W-:Y:S01]  /*10f10*/  UIADD3 UR48, UR37, 0x1, -UR38 ;  /* 0x0000000125307890 */ /* 0x000fe2000fffe826 */
[----:B------:R1:W-:Y:S01]  /*10f20*/  STL [R1+0x8], R0 ;  /* 0x0000080001007387 */ /* 0x0003e20000100800 */
[----:B------:R-:W-:Y:S01]  /*10f30*/  @P2 LOP3.LUT R16, R16, 0x4, RZ, 0xfc, !PT ;  /* 0x0000000410102812 */ /* 0x000fe200078efcff */
[----:B------:R-:W-:Y:S01]  /*10f40*/  USHF.R.S32.HI UR5, URZ, 0x1f, UR4 ;  /* 0x0000001f3f057899 */ /* 0x000fe20008011404 */
[----:B------:R-:W-:Y:S01]  /*10f50*/  LOP3.LUT R4, R6, R4, R5, 0xfe, !PT ;  /* 0x0000000406047212 */ /* 0x000fe200078efe05 */
[----:B------:R-:W-:Y:S01]  /*10f60*/  UIADD3 UR38, UR37, -UR38, URZ ;  /* 0x8000002625267290 */ /* 0x000fe2000fffe03f */
[----:B------:R-:W-:Y:S01]  /*10f70*/  SEL R9, RZ, 0x80, P0 ;  /* 0x00000080ff097807 */ /* 0x000fe20000000000 */
[----:B------:R-:W-:Y:S01]  /*10f80*/  ULEA.HI UR5, UR5, UR4, URZ, 0x6 ;  /* 0x0000000405057291 */ /* 0x000fe2000f8f303f */
[----:B------:R-:W-:-:S02]  /*10f90*/  ISETP.GE.AND P0, PT, R8, UR9, PT ;  /* 0x0000000908007c0c */ /* 0x000fc4000bf06270 */
[----:B------:R-:W-:Y:S01]  /*10fa0*/  LOP3.LUT R4, R4, R7, RZ, 0xfc, !PT ;  /* 0x0000000704047212 */ /* 0x000fe200078efcff */
[----:B------:R-:W-:Y:S01]  /*10fb0*/  USHF.R.S32.HI UR40, URZ, 0x6, UR5 ;  /* 0x000000063f287899 */ /* 0x000fe20008011405 */
[----:B------:R-:W-:Y:S02]  /*10fc0*/  LOP3.LUT R16, R16, 0xfffffffd, RZ, 0xc0, !PT ;  /* 0xfffffffd10107812 */ /* 0x000fe400078ec0ff */
[----:B------:R-:W-:Y:S02]  /*10fd0*/  LOP3.LUT R32, R4, R9, RZ, 0xfc, !PT ;  /* 0x0000000904207212 */ /* 0x000fe400078efcff */
[----:B------:R-:W-:Y:S02]  /*10fe0*/  @P1 LOP3.LUT R16, R16, 0x2, RZ, 0xfc, !PT ;  /* 0x0000000210101812 */ /* 0x000fe400078efcff */
[----:B------:R-:W-:Y:S02]  /*10ff0*/  LOP3.LUT R28, R4, 0x40, RZ, 0xc0, !PT ;  /* 0x00000040041c7812 */ /* 0x000fe400078ec0ff */
[----:B------:R-:W-:-:S02]  /*11000*/  LOP3.LUT R26, R32, 0x80, RZ, 0xc0, !PT ;  /* 0x00000080201a7812 */ /* 0x000fc400078ec0ff */
[----:B------:R-:W-:Y:S02]  /*11010*/  LOP3.LUT R16, R16, 0xffffefff, RZ, 0xc0, !PT ;  /* 0xffffefff10107812 */ /* 0x000fe400078ec0ff */
[----:B------:R-:W-:Y:S02]  /*11020*/  MOV R18, RZ ;  /* 0x000000ff00127202 */ /* 0x000fe40000000f00 */
[----:B------:R-:W-:Y:S02]  /*11030*/  SHF.R.U32.HI R28, RZ, 0x2, R28 ;  /* 0x00000002ff1c7819 */ /* 0x000fe4000001161c */
[----:B------:R-:W-:Y:S02]  /*11040*/  SHF.R.U32.HI R26, RZ, 0x3, R26 ;  /* 0x00000003ff1a7819 */ /* 0x000fe4000001161a */
[----:B-1----:R-:W-:-:S07]  /*11050*/  @P0 LOP3.LUT R16, R16, 0x1000, RZ, 0xfc, !PT ;  /* 0x0000100010100812 */ /* 0x002fce00078efcff */
.L_x_5036:
        /* <DEDUP_REMOVED lines=13> */
[----:B012--5:R-:W-:Y:S05]  /*11130*/  @P0 BRA `(.L_x_4982) ;  /* 0x0000000000200947 */ /* 0x027fea0003800000 */
        /* <DEDUP_REMOVED lines=8> */
.L_x_4982:
[----:B------:R-:W-:Y:S01]  /*111c0*/  ULDC UR8, c[0x0][0xc54] ;  /* 0x0003150000087ab9 */ /* 0x000fe20000000800 */
[----:B------:R-:W-:Y:S01]  /*111d0*/  UMOV UR6, UR7 ;  /* 0x0000000700067c82 */ /* 0x000fe20008000000 */
[----:B------:R-:W-:-:S11]  /*111e0*/  UISETP.NE.AND UP0, UPT, UR8, 0x1, UPT ;  /* 0x000000010800788c */ /* 0x000fd6000bf05270 */
[----:B------:R-:W-:Y:S02]  /*111f0*/  @UP0 ULDC.64 UR10, c[0x0][0xc58] ;  /* 0x00031600000a0ab9 */ /* 0x000fe40000000a00 */
[----:B------:R-:W-:-:S04]  /*11200*/  UIMAD.WIDE.U32 UR4, UR7, UR10, URZ ;  /* 0x0000000a070472a5 */ /* 0x000fc8000f8e003f */
[----:B------:R-:W-:-:S04]  /*11210*/  @UP0 USHF.R.U32.HI UR6, URZ, UR11, UR5 ;  /* 0x0000000b3f060299 */ /* 0x000fc80008011605 */
[----:B------:R-:W-:-:S12]  /*11220*/  UIMAD UR4, UR6, UR8, URZ ;  /* 0x00000008060472a4 */ /* 0x000fd8000f8e023f */
.L_x_4983:
        /* <DEDUP_REMOVED lines=48> */
.L_x_4985:
[----:B------:R-:W-:-:S11]  /*11530*/  UISETP.NE.AND UP1, UPT, UR5, 0x1, UPT ;  /* 0x000000010500788c */ /* 0x000fd6000bf25270 */
[----:B------:R-:W-:Y:S02]  /*11540*/  @UP1 ULDC.64 UR10, c[0x0][0x9e8] ;  /* 0x00027a00000a1ab9 */ /* 0x000fe40000000a00 */
[----:B------:R-:W-:-:S04]  /*11550*/  UIMAD.WIDE.U32 UR6, UR8, UR10, URZ ;  /* 0x0000000a080672a5 */ /* 0x000fc8000f8e003f */
[----:B------:R-:W-:-:S12]  /*11560*/  @UP1 USHF.R.U32.HI UR8, URZ, UR11, UR7 ;  /* 0x0000000b3f081299 */ /* 0x000fd80008011607 */
.L_x_4986:
[----:B------:R-:W-:-:S04]  /*11570*/  UIMAD UR8, UR8, UR5, UR5 ;  /* 0x00000005080872a4 */ /* 0x000fc8000f8e0205 */
[----:B------:R-:W-:-:S04]  /*11580*/  UISETP.LT.AND UP1, UPT, UR4, UR8, UPT ;  /* 0x000000080400728c */ /* 0x000fc8000bf21270 */
[----:B------:R-:W-:-:S12]  /*11590*/  USEL UR4, UR4, UR8, UP1 ;  /* 0x0000000804047287 */ /* 0x000fd80008800000 */
.L_x_4984:
[----:B------:R-:W-:Y:S01]  /*115a0*/  UISETP.NE.AND UP1, UPT, UR49, URZ, UPT ;  /* 0x0000003f3100728c */ /* 0x000fe2000bf25270 */
[----:B------:R-:W-:Y:S01]  /*115b0*/  PLOP3.LUT P0, PT, PT, PT, UP0, 0x40, 0x0 ;  /* 0x000000000000781c */ /* 0x000fe20003f0e808 */
[----:B------:R-:W-:-:S04]  /*115c0*/  UIADD3 UR4, UR4, 0x3f, URZ ;  /* 0x0000003f04047890 */ /* 0x000fc8000fffe03f */
[----:B------:R-:W-:-:S04]  /*115d0*/  USHF.R.S32.HI UR8, URZ, 0x1f, UR4 ;  /* 0x0000001f3f087899 */ /* 0x000fc80008011404 */
[----:B------:R-:W-:Y:S01]  /*115e0*/  ULEA.HI UR8, UR8, UR4, URZ, 0x6 ;  /* 0x0000000408087291 */ /* 0x000fe2000f8f303f */
[----:B------:R-:W-:Y:S01]  /*115f0*/  @UP1 ULDC UR6, c[0x0][0x44c] ;  /* 0x0001130000061ab9 */ /* 0x000fe20000000800 */
[----:B------:R-:W-:Y:S01]  /*11600*/  @UP1 ULDC UR9, c[0x0][0x450] ;  /* 0x0001140000091ab9 */ /* 0x000fe20000000800 */
[----:B------:R-:W-:Y:S02]  /*11610*/  UIMAD.WIDE.U32 UR6, UR43, UR6, URZ ;  /* 0x000000062b0672a5 */ /* 0x000fe4000f8e003f */
[----:B------:R-:W-:Y:S01]  /*11620*/  UMOV UR4, UR43 ;  /* 0x0000002b00047c82 */ /* 0x000fe20008000000 */
[----:B------:R-:W-:Y:S02]  /*11630*/  USHF.R.S32.HI UR8, URZ, 0x6, UR8 ;  /* 0x000000063f087899 */ /* 0x000fe40008011408 */
[----:B------:R-:W-:Y:S02]  /*11640*/  @UP1 USHF.R.U32.HI UR4, URZ, UR9, UR7 ;  /* 0x000000093f041299 */ /* 0x000fe40008011607 */
[----:B------:R-:W-:-:S02]  /*11650*/  UISETP.LT.AND UP1, UPT, UR40, UR8, UPT ;  /* 0x000000082800728c */ /* 0x000fc4000bf21270 */
[----:B------:R-:W-:Y:S01]  /*11660*/  UIADD3 UR4, UR38, UR4, URZ ;  /* 0x0000000426047290 */ /* 0x000fe2000fffe03f */
[----:B------:R-:W-:Y:S01]  /*11670*/  ULDC UR6, c[0x0][0x9dc] ;  /* 0x0002770000067ab9 */ /* 0x000fe20000000800 */
[----:B------:R-:W-:Y:S02]  /*11680*/  USEL UR44, UR40, UR8, UP1 ;  /* 0x00000008282c7287 */ /* 0x000fe40008800000 */
[----:B------:R-:W-:Y:S01]  /*11690*/  UIADD3 UR8, UR4, -UR6, URZ ;  /* 0x8000000604087290 */ /* 0x000fe2000fffe03f */
[----:B------:R-:W-:Y:S11]  /*116a0*/  @P0 BRA `(.L_x_4987) ;  /* 0x0000000000440947 */ /* 0x000ff60003800000 */
        /* <DEDUP_REMOVED lines=10> */
.L_x_4988:
[----:B------:R-:W-:-:S11]  /*11750*/  UISETP.NE.AND UP0, UPT, UR5, 0x1, UPT ;  /* 0x000000010500788c */ /* 0x000fd6000bf05270 */
[----:B------:R-:W-:Y:S02]  /*11760*/  @UP0 ULDC.64 UR10, c[0x0][0x9e8] ;  /* 0x00027a00000a0ab9 */ /* 0x000fe40000000a00 */
[----:B------:R-:W-:-:S04]  /*11770*/  UIMAD.WIDE.U32 UR6, UR4, UR10, URZ ;  /* 0x0000000a040672a5 */ /* 0x000fc8000f8e003f */
[----:B------:R-:W-:-:S12]  /*11780*/  @UP0 USHF.R.U32.HI UR4, URZ, UR11, UR7 ;  /* 0x0000000b3f040299 */ /* 0x000fd80008011607 */
.L_x_4989:
[----:B------:R-:W-:-:S04]  /*11790*/  UIMAD UR4, UR4, UR5, URZ ;  /* 0x00000005040472a4 */ /* 0x000fc8000f8e023f */
[----:B------:R-:W-:-:S04]  /*117a0*/  UISETP.LT.AND UP0, UPT, UR8, UR4, UPT ;  /* 0x000000040800728c */ /* 0x000fc8000bf01270 */
[----:B------:R-:W-:-:S12]  /*117b0*/  USEL UR8, UR8, UR4, !UP0 ;  /* 0x0000000408087287 */ /* 0x000fd8000c000000 */
.L_x_4987:
[----:B------:R-:W-:Y:S01]  /*117c0*/  USHF.R.S32.HI UR4, URZ, 0x1f, UR8 ;  /* 0x0000001f3f047899 */ /* 0x000fe20008011408 */
[----:B------:R-:W-:Y:S03]  /*117d0*/  BSSY B7, `(.L_x_4990) ;  /* 0x00002fc000077945 */ /* 0x000fe60003800000 */
[----:B------:R-:W-:-:S04]  /*117e0*/  ULEA.HI UR4, UR4, UR8, URZ, 0x6 ;  /* 0x0000000804047291 */ /* 0x000fc8000f8f303f */
[----:B------:R-:W-:-:S04]  /*117f0*/  USHF.R.S32.HI UR4, URZ, 0x6, UR4 ;  /* 0x000000063f047899 */ /* 0x000fc80008011404 */
        /* <DEDUP_REMOVED lines=22> */
.L_x_4991:
        /* <DEDUP_REMOVED lines=19> */
[----:B0----5:R-:W-:Y:S05]  /*11a90*/  CALL.ABS.NOINC R2 ;  /* 0x0000000002007343 */ /* 0x021fea0003c00000 */
.L_x_4994:
[----:B------:R-:W-:Y:S05]  /*11aa0*/  BSYNC B6 ;  /* 0x0000000000067941 */ /* 0x000fea0003800000 */
.L_x_4993:
        /* <DEDUP_REMOVED lines=20> */
.L_x_4997:
        /* <DEDUP_REMOVED lines=15> */
.L_x_4996:
[----:B------:R-:W-:Y:S05]  /*11ce0*/  BSYNC B6 ;  /* 0x0000000000067941 */ /* 0x000fea0003800000 */
.L_x_4995:
        /* <DEDUP_REMOVED lines=8> */
[----:B------:R-:W-:Y:S01]  /*11d70*/  MOV R2, UR4 ;  /* 0x0000000400027c02 */ /* 0x000fe20008000f00 */
[----:B------:R-:W-:Y:S01]  /*11d80*/  IMAD.U32 R3, RZ, RZ, UR5 ;  /* 0x00000005ff037e24 */ /* 0x000fe2000f8e00ff */
[----:B------:R-:W-:-:S04]  /*11d90*/  ULDC UR4, c[0x0][0xc48] ;  /* 0x0003120000047ab9 */ /* 0x000fc80000000800 */
[----:B------:R1:W5:Y:S01]  /*11da0*/  @P0 LDG.E R24, desc[UR52][R2.64] ;  /* 0x0000003402180981 */ /* 0x000362000c1e1900 */
[----:B------:R-:W-:Y:S01]  /*11db0*/  IMAD.U32 R27, RZ, RZ, UR44 ;  /* 0x0000002cff1b7e24 */ /* 0x000fe2000f8e00ff */
[----:B------:R-:W-:Y:S01]  /*11dc0*/  UMOV UR5, 0xffffffff ;  /* 0xffffffff00057882 */ /* 0x000fe20000000000 */
[----:B------:R-:W-:-:S03]  /*11dd0*/  IMAD.U32 R19, RZ, RZ, UR4 ;  /* 0x00000004ff137e24 */ /* 0x000fc6000f8e00ff */
[----:B------:R-:W-:Y:S01]  /*11de0*/  LEA R27, R27, 0xffffffc0, 0x6 ;  /* 0xffffffc01b1b7811 */ /* 0x000fe200078e30ff */
[----:B------:R-:W-:Y:S06]  /*11df0*/  BRA.DIV UR5, `(.L_x_4998) ;  /* 0x0000003205b47947 */ /* 0x000fec000b800000 */
.L_x_5053:
[----:B------:R-:W2:Y:S01]  /*11e00*/  S2R R8, SR_TID.X ;  /* 0x0000000000087919 */ /* 0x000ea20000002100 */
[----:B0-----:R-:W-:Y:S01]  /*11e10*/  ISETP.NE.AND P1, PT, R10, 0x1, PT ;  /* 0x000000010a00780c */ /* 0x001fe20003f25270 */
[----:B------:R-:W-:Y:S01]  /*11e20*/  IMAD.MOV.U32 R34, RZ, RZ, RZ ;  /* 0x000000ffff227224 */ /* 0x000fe200078e00ff */
[----:B-----5:R-:W-:Y:S02]  /*11e30*/  SHF.R.S32.HI R29, RZ, 0x1f, R24 ;  /* 0x0000001fff1d7819 */ /* 0x020fe40000011418 */
[----:B------:R-:W-:-:S09]  /*11e40*/  LOP3.LUT R16, R16, 0xfffffbff, RZ, 0xc0, !PT ;  /* 0xfffffbff10107812 */ /* 0x000fd200078ec0ff */
[----:B------:R-:W0:Y:S01]  /*11e50*/  @P1 LDC R0, c[0x0][0x434] ;  /* 0x00010d00ff001b82 */ /* 0x000e220000000800 */
[----:B------:R-:W-:-:S07]  /*11e60*/  @P1 LOP3.LUT R16, R16, 0x400, RZ, 0xfc, !PT ;  /* 0x0000040010101812 */ /* 0x000fce00078efcff */
[----:B-1----:R-:W1:Y:S01]  /*11e70*/  @P1 LDC R3, c[0x0][0x438] ;  /* 0x00010e00ff031b82 */ /* 0x002e620000000800 */
[----:B--2---:R-:W-:-:S05]  /*11e80*/  IMAD.SHL.U32 R8, R8, 0x10, RZ ;  /* 0x0000001008087824 */ /* 0x004fca00078e00ff */
[----:B------:R-:W-:-:S05]  /*11e90*/  LOP3.LUT R8, R36, 0x70, R8, 0xf8, !PT ;  /* 0x0000007024087812 */ /* 0x000fca00078ef808 */
[----:B------:R-:W-:-:S05]  /*11ea0*/  IMAD.IADD R35, R8, 0x1, R27 ;  /* 0x0000000108237824 */ /* 0x000fca00078e021b */
[C---:B------:R-:W-:Y:S02]  /*11eb0*/  ISETP.GE.AND P0, PT, R35.reuse, UR37, PT ;  /* 0x0000002523007c0c */ /* 0x040fe4000bf06270 */
[----:B------:R-:W-:Y:S02]  /*11ec0*/  IADD3 R35, R35, R30, RZ ;  /* 0x0000001e23237210 */ /* 0x000fe40007ffe0ff */
[----:B------:R-:W-:-:S03]  /*11ed0*/  ISETP.GT.U32.OR P0, PT, R8, 0x3f, P0 ;  /* 0x0000003f0800780c */ /* 0x000fc60000704470 */
[----:B0-----:R-:W-:-:S04]  /*11ee0*/  @P1 IMAD.HI.U32 R0, R35, R0, RZ ;  /* 0x0000000023001227 */ /* 0x001fc800078e00ff */
[----:B------:R-:W-:Y:S01]  /*11ef0*/  IMAD.MOV.U32 R9, RZ, RZ, R35 ;  /* 0x000000ffff097224 */ /* 0x000fe200078e0023 */
[----:B-1----:R-:W-:-:S05]  /*11f00*/  @P1 SHF.R.U32.HI R9, RZ, R3, R0 ;  /* 0x00000003ff091219 */ /* 0x002fca0000011600 */
[----:B------:R-:W0:Y:S01]  /*11f10*/  @!P0 LDC.64 R6, c[0x0][0x428] ;  /* 0x00010a00ff068b82 */ /* 0x000e220000000a00 */
[--C-:B------:R-:W-:Y:S01]  /*11f20*/  @!P0 SHF.R.S32.HI R3, RZ, 0x1f, R9.reuse ;  /* 0x0000001fff038819 */ /* 0x100fe20000011409 */
[----:B------:R-:W-:-:S06]  /*11f30*/  @!P0 IMAD.MOV.U32 R2, RZ, RZ, R9 ;  /* 0x000000ffff028224 */ /* 0x000fcc00078e0009 */
[----:B------:R-:W1:Y:S01]  /*11f40*/  @!P0 LDC.64 R4, c[0x0][0x418] ;  /* 0x00010600ff048b82 */ /* 0x000e620000000a00 */
[-C--:B0-----:R-:W-:Y:S02]  /*11f50*/  @!P0 IMAD R0, R29, R6.reuse, RZ ;  /* 0x000000061d008224 */ /* 0x081fe400078e02ff */
[----:B------:R-:W-:-:S04]  /*11f60*/  @!P0 IMAD.WIDE.U32 R2, R24, R6, R2 ;  /* 0x0000000618028225 */ /* 0x000fc800078e0002 */
[----:B------:R-:W-:Y:S01]  /*11f70*/  @!P0 IMAD R7, R24, R7, R0 ;  /* 0x0000000718078224 */ /* 0x000fe200078e0200 */
[----:B-1----:R-:W-:-:S03]  /*11f80*/  @!P0 LEA R4, P1, R2, R4, 0x2 ;  /* 0x0000000402048211 */ /* 0x002fc600078210ff */
[----:B------:R-:W-:-:S05]  /*11f90*/  @!P0 IMAD.IADD R0, R3, 0x1, R7 ;  /* 0x0000000103008824 */ /* 0x000fca00078e0207 */
[----:B------:R-:W-:Y:S01]  /*11fa0*/  @!P0 LEA.HI.X R5, R2, R5, R0, 0x2, P1 ;  /* 0x0000000502058211 */ /* 0x000fe200008f1400 */
[----:B------:R-:W-:Y:S02]  /*11fb0*/  IMAD.U32 R2, RZ, RZ, UR47 ;  /* 0x0000002fff027e24 */ /* 0x000fe4000f8e00ff */
[----:B------:R-:W-:Y:S02]  /*11fc0*/  IMAD.MOV R0, RZ, RZ, -R9 ;  /* 0x000000ffff007224 */ /* 0x000fe400078e0a09 */
[----:B------:R0:W5:Y:S01]  /*11fd0*/  @!P0 LDG.E R34, desc[UR52][R4.64] ;  /* 0x0000003404228981 */ /* 0x000162000c1e1900 */
[----:B------:R-:W-:Y:S01]  /*11fe0*/  ISETP.NE.AND P2, PT, R2, 0x3, PT ;  /* 0x000000030200780c */ /* 0x000fe20003f45270 */
[----:B------:R-:W-:Y:S01]  /*11ff0*/  IMAD R35, R10, R0, R35 ;  /* 0x000000000a237224 */ /* 0x000fe200078e0223 */
[----:B------:R-:W-:Y:S02]  /*12000*/  ISETP.GT.U32.AND P0, PT, R8, 0x3f, PT ;  /* 0x0000003f0800780c */ /* 0x000fe40003f04070 */
[----:B------:R-:W-:-:S02]  /*12010*/  LOP3.LUT R16, R16, 0xfffffeff, RZ, 0xc0, !PT ;  /* 0xfffffeff10107812 */ /* 0x000fc400078ec0ff */
[----:B------:R-:W-:-:S05]  /*12020*/  IADD3 R0, RZ, -UR42, RZ ;  /* 0x8000002aff007c10 */ /* 0x000fca000fffe0ff */
[----:B------:R-:W-:Y:S02]  /*12030*/  IMAD R19, R19, R0, UR41 ;  /* 0x0000002913137e24 */ /* 0x000fe4000f8e0200 */
[----:B------:R-:W-:-:S03]  /*12040*/  @P2 LOP3.LUT R16, R16, 0x100, RZ, 0xfc, !PT ;  /* 0x0000010010102812 */ /* 0x000fc600078efcff */
[----:B------:R-:W-:Y:S02]  /*12050*/  SHF.R.S32.HI R23, RZ, 0x1f, R19 ;  /* 0x0000001fff177819 */ /* 0x000fe40000011413 */
[----:B------:R-:W-:-:S04]  /*12060*/  LOP3.LUT R16, R16, 0xfffffffe, RZ, 0xc0, !PT ;  /* 0xfffffffe10107812 */ /* 0x000fc800078ec0ff */
[----:B------:R-:W-:Y:S01]  /*12070*/  @P0 LOP3.LUT R16, R16, 0x1, RZ, 0xfc, !PT ;  /* 0x0000000110100812 */ /* 0x000fe200078efcff */
[----:B0-----:R-:W-:Y:S06]  /*12080*/  @!P2 BRA `(.L_x_4999) ;  /* 0x000000000004a947 */ /* 0x001fec0003800000 */
[----:B------:R-:W-:Y:S01]  /*12090*/  BPT.TRAP 0x1 ;  /* 0x000000040000795c */ /* 0x000fe20000300000 */
.L_x_4999:
[----:B------:R-:W-:Y:S01]  /*120a0*/  IMAD R25, R18, 0x8, R17 ;  /* 0x0000000812197824 */ /* 0x000fe200078e0211 */
[----:B------:R-:W-:Y:S01]  /*120b0*/  SHF.L.U32 R0, R22, 0x1f, RZ ;  /* 0x0000001f16007819 */ /* 0x000fe200000006ff */
[----:B------:R-:W-:Y:S03]  /*120c0*/  BSSY B0, `(.L_x_5000) ;  /* 0x0000003000007945 */ /* 0x000fe60003800000 */
[----:B------:R-:W0:Y:S02]  /*120d0*/  SYNCS.PHASECHK.TRANS64.TRYWAIT P0, [R25+URZ+0x28c40], R0 ;  /* 0x028c4000190075a7 */ /* 0x000e24000800017f */
[----:B0-----:R-:W-:Y:S05]  /*120e0*/  @!P0 BRA `(.L_x_5001) ;  /* 0x0000003000248947 */ /* 0x001fea0003800000 */
.L_x_5054:
[----:B------:R-:W-:Y:S05]  /*120f0*/  BSYNC B0 ;  /* 0x0000000000007941 */ /* 0x000fea0003800000 */
.L_x_5000:
[----:B------:R-:W-:Y:S01]  /*12100*/  SHF.R.S32.HI R37, RZ, 0x1f, R35 ;  /* 0x0000001fff257819 */ /* 0x000fe20000011423 */
[----:B------:R-:W1:Y:S01]  /*12110*/  S2R R6, SR_TID.X ;  /* 0x0000000000067919 */ /* 0x000e620000002100 */
[----:B------:R-:W-:Y:S01]  /*12120*/  ULDC.64 UR4, c[0x0][0x300] ;  /* 0x0000c00000047ab9 */ /* 0x000fe20000000a00 */
[----:B-----5:R-:W-:Y:S01]  /*12130*/  SHF.R.S32.HI R4, RZ, 0x1f, R34 ;  /* 0x0000001fff047819 */ /* 0x020fe20000011422 */
[----:B------:R-:W-:Y:S01]  /*12140*/  IMAD.WIDE.U32 R2, R35, UR4, RZ ;  /* 0x0000000423027c25 */ /* 0x000fe2000f8e00ff */
[----:B------:R-:W-:Y:S02]  /*12150*/  IADD3 R27, -R36, UR37, -R27 ;  /* 0x00000025241b7c10 */ /* 0x000fe4000fffe91b */
[----:B------:R-:W-:Y:S01]  /*12160*/  LOP3.LUT P2, RZ, R16, 0x2, RZ, 0xc0, !PT ;  /* 0x0000000210ff7812 */ /* 0x000fe2000784c0ff */
[----:B0-----:R-:W-:Y:S01]  /*12170*/  IMAD R0, R37, UR4, RZ ;  /* 0x0000000425007c24 */ /* 0x001fe2000f8e02ff */
[----:B------:R0:W-:Y:S03]  /*12180*/  STL [R1], R4 ;  /* 0x0000000401007387 */ /* 0x0001e60000100800 */
[----:B------:R-:W-:Y:S01]  /*12190*/  IMAD R5, R35, UR5, R0 ;  /* 0x0000000523057c24 */ /* 0x000fe2000f8e0200 */
[----:B------:R-:W-:-:S03]  /*121a0*/  ULDC.64 UR4, c[0x0][0x310] ;  /* 0x0000c40000047ab9 */ /* 0x000fc60000000a00 */
[----:B------:R-:W-:Y:S02]  /*121b0*/  IMAD.IADD R3, R3, 0x1, R5 ;  /* 0x0000000103037824 */ /* 0x000fe400078e0205 */
[----:B------:R-:W-:Y:S01]  /*121c0*/  IMAD R5, R4, UR4, RZ ;  /* 0x0000000404057c24 */ /* 0x000fe2000f8e02ff */
[----:B0-----:R-:W-:Y:S01]  /*121d0*/  LEA R4, R18, R31, 0xc ;  /* 0x0000001f12047211 */ /* 0x001fe200078e60ff */
        /* <DEDUP_REMOVED lines=10> */
[----:B------:R-:W-:Y:S01]  /*12280*/  UMOV UR4, 0xffffffff ;  /* 0xffffffff00047882 */ /* 0x000fe20000000000 */
[----:B-1----:R-:W-:Y:S02]  /*12290*/  IMAD.SHL.U32 R6, R6, 0x8, RZ ;  /* 0x0000000806067824 */ /* 0x002fe400078e00ff */
[----:B------:R-:W-:Y:S02]  /*122a0*/  LEA.HI.X R5, R2, UR5, R5, 0x1, P0 ;  /* 0x0000000502057c11 */ /* 0x000fe400080f0c05 */
[----:B------:R-:W-:Y:S02]  /*122b0*/  ISETP.GE.AND P0, PT, R27, 0x1, PT ;  /* 0x000000011b00780c */ /* 0x000fe40003f06270 */
[----:B------:R-:W-:Y:S01]  /*122c0*/  LOP3.LUT R6, R6, 0x38, RZ, 0xc0, !PT ;  /* 0x0000003806067812 */ /* 0x000fe200078ec0ff */
[----:B------:R-:W-:Y:S10]  /*122d0*/  BRA.DIV UR4, `(.L_x_5002) ;  /* 0x0000002e04bc7947 */ /* 0x000ff4000b800000 */
[----:B------:R-:W0:Y:S01]  /*122e0*/  SHFL.IDX PT, R14, R0, RZ, 0x181f ;  /* 0x00181fff000e7589 */ /* 0x000e2200000e0000 */
[----:B------:R-:W-:-:S03]  /*122f0*/  @P0 IMAD R7, R4, 0x2, R17 ;  /* 0x0000000204070824 */ /* 0x000fc600078e0211 */
[----:B------:R-:W1:Y:S01]  /*12300*/  SHFL.IDX PT, R2, R5, RZ, 0x181f ;  /* 0x00181fff05027589 */ /* 0x000e6200000e0000 */
[----:B0-----:R-:W-:-:S05]  /*12310*/  @P0 LEA R14, P1, R6, R14, 0x1 ;  /* 0x0000000e060e0211 */ /* 0x001fca00078208ff */
[----:B-1----:R-:W-:Y:S02]  /*12320*/  @P0 IMAD.X R3, RZ, RZ, R2, P1 ;  /* 0x000000ffff030224 */ /* 0x002fe400008e0602 */
[----:B------:R-:W-:Y:S02]  /*12330*/  @P0 IMAD.MOV.U32 R2, RZ, RZ, R14 ;  /* 0x000000ffff020224 */ /* 0x000fe400078e000e */
[----:B------:R-:W0:Y:S04]  /*12340*/  SHFL.IDX PT, R14, R0, 0x1, 0x181f ;  /* 0x00381f00000e7f89 */ /* 0x000e2800000e0000 */
[----:B------:R1:W-:Y:S01]  /*12350*/  @P0 LDGSTS.E.BYPASS.LTC128B.128 [R7+0x22400], desc[UR52][R2.64], !P2 ;  /* 0x2240000002070fae */ /* 0x0003e2000d101d74 */
[----:B------:R-:W-:-:S03]  /*12360*/  ISETP.GE.AND P0, PT, R27, 0x11, PT ;  /* 0x000000111b00780c */ /* 0x000fc60003f06270 */
[----:B-1----:R-:W1:Y:S10]  /*12370*/  SHFL.IDX PT, R2, R5, 0x1, 0x181f ;  /* 0x00381f0005027f89 */ /* 0x002e7400000e0000 */
[----:B------:R-:W-:-:S02]  /*12380*/  @P0 LEA R9, R4, R17, 0x1 ;  /* 0x0000001104090211 */ /* 0x000fc400078e08ff */
[----:B0-----:R-:W-:-:S05]  /*12390*/  @P0 LEA R14, P1, R6, R14, 0x1 ;  /* 0x0000000e060e0211 */ /* 0x001fca00078208ff */
[----:B-1----:R-:W-:Y:S02]  /*123a0*/  @P0 IMAD.X R3, RZ, RZ, R2, P1 ;  /* 0x000000ffff030224 */ /* 0x002fe400008e0602 */
[----:B------:R-:W-:Y:S02]  /*123b0*/  @P0 IMAD.MOV.U32 R2, RZ, RZ, R14 ;  /* 0x000000ffff020224 */ /* 0x000fe400078e000e */
[----:B------:R-:W0:Y:S04]  /*123c0*/  SHFL.IDX PT, R14, R0, 0x2, 0x181f ;  /* 0x00581f00000e7f89 */ /* 0x000e2800000e0000 */
[----:B------:R1:W-:Y:S01]  /*123d0*/  @P0 LDGSTS.E.BYPASS.LTC128B.128 [R9+0x22c00], desc[UR52][R2.64], !P2 ;  /* 0x22c0000002090fae */ /* 0x0003e2000d101d74 */
[----:B------:R-:W-:-:S03]  /*123e0*/  ISETP.GE.AND P0, PT, R27, 0x21, PT ;  /* 0x000000211b00780c */ /* 0x000fc60003f06270 */
[----:B-1----:R-:W1:Y:S10]  /*123f0*/  SHFL.IDX PT, R2, R5, 0x2, 0x181f ;  /* 0x00581f0005027f89 */ /* 0x002e7400000e0000 */
[----:B------:R-:W-:Y:S01]  /*12400*/  @P0 IMAD R7, R4, 0x2, R17 ;  /* 0x0000000204070824 */ /* 0x000fe200078e0211 */
[----:B------:R-:W2:Y:S01]  /*12410*/  SHFL.IDX PT, R5, R5, 0x3, 0x181f ;  /* 0x00781f0005057f89 */ /* 0x000ea200000e0000 */
[----:B0-----:R-:W-:-:S05]  /*12420*/  @P0 LEA R14, P1, R6, R14, 0x1 ;  /* 0x0000000e060e0211 */ /* 0x001fca00078208ff */
[----:B-1----:R-:W-:Y:S02]  /*12430*/  @P0 IMAD.X R3, RZ, RZ, R2, P1 ;  /* 0x000000ffff030224 */ /* 0x002fe400008e0602 */
[----:B------:R-:W-:Y:S02]  /*12440*/  @P0 IMAD.MOV.U32 R2, RZ, RZ, R14 ;  /* 0x000000ffff020224 */ /* 0x000fe400078e000e */
[----:B------:R0:W1:Y:S04]  /*12450*/  SHFL.IDX PT, R14, R0, 0x3, 0x181f ;  /* 0x00781f00000e7f89 */ /* 0x00006800000e0000 */
[----:B--2---:R0:W-:Y:S02]  /*12460*/  @P0 LDGSTS.E.BYPASS.LTC128B.128 [R7+0x23400], desc[UR52][R2.64], !P2 ;  /* 0x2340000002070fae */ /* 0x0041e4000d101d74 */
.L_x_5064:
[----:B------:R-:W-:-:S13]  /*12470*/  ISETP.GE.AND P0, PT, R27, 0x31, PT ;  /* 0x000000311b00780c */ /* 0x000fda0003f06270 */
[----:B01----:R-:W-:-:S05]  /*12480*/  @P0 LEA R2, P1, R6, R14, 0x1 ;  /* 0x0000000e06020211 */ /* 0x003fca00078208ff */
[----:B------:R-:W-:Y:S01]  /*12490*/  @P0 IMAD.X R3, RZ, RZ, R5, P1 ;  /* 0x000000ffff030224 */ /* 0x000fe200008e0605 */
[----:B------:R-:W-:-:S05]  /*124a0*/  @P0 LEA R5, R4, R17, 0x1 ;  /* 0x0000001104050211 */ /* 0x000fca00078e08ff */
[----:B------:R-:W-:Y:S01]  /*124b0*/  @!PT LDS RZ, [RZ] ;  /* 0x00000000fffff984 */ /* 0x000fe20000000800 */
[----:B------:R-:W-:Y:S01]  /*124c0*/  @!PT LDS RZ, [RZ] ;  /* 0x00000000fffff984 */ /* 0x000fe20000000800 */
[----:B------:R-:W-:Y:S01]  /*124d0*/  @!PT LDS RZ, [RZ] ;  /* 0x00000000fffff984 */ /* 0x000fe20000000800 */
[----:B------:R0:W-:Y:S01]  /*124e0*/  @P0 LDGSTS.E.BYPASS.LTC128B.128 [R5+0x23c00], desc[UR52][R2.64], !P2 ;  /* 0x23c0000002050fae */ /* 0x0001e2000d101d74 */
[----:B------:R-:W-:Y:S01]  /*124f0*/  PLOP3.LUT P0, PT, PT, PT, PT, 0x80, 0x0 ;  /* 0x000000000000781c */ /* 0x000fe20003f0f070 */
[----:B------:R-:W-:-:S12]  /*12500*/  NOP ;  /* 0x0000000000007918 */ /* 0x000fd80000000000 */
.L_x_5003:
        /* <DEDUP_REMOVED lines=11> */
.L_x_5004:
[----:B------:R-:W-:Y:S01]  /*125c0*/  VIADD R0, R17, 0x20400 ;  /* 0x0002040011007836 */ /* 0x000fe20000000000 */
[----:B------:R1:W-:Y:S06]  /*125d0*/  SYNCS.ARRIVE.TRANS64.A1T0 RZ, [R25+URZ+0x28c30], RZ ;  /* 0x028c30ff19ff79a7 */ /* 0x0003ec000810003f */
[----:B------:R-:W-:Y:S05]  /*125e0*/  WARPSYNC.ALL ;  /* 0x0000000000007948 */ /* 0x000fea0003800000 */
[----:B------:R-:W-:Y:S01]  /*125f0*/  BAR.SYNC.DEFER_BLOCKING 0x8, 0x100 ;  /* 0x0204000000007b1d */ /* 0x000fe20000010000 */
[----:B------:R-:W-:-:S05]  /*12600*/  LOP3.LUT P0, RZ, R0, 0x3ff, RZ, 0xc0, !PT ;  /* 0x000003ff00ff7812 */ /* 0x000fca000780c0ff */
[----:B------:R-:W-:Y:S08]  /*12610*/  BSSY B6, `(.L_x_5005) ;  /* 0x0000012000067945 */ /* 0x000ff00003800000 */
        /* <DEDUP_REMOVED lines=17> */
.L_x_5006:
[----:B------:R-:W-:Y:S05]  /*12730*/  BSYNC B6 ;  /* 0x0000000000067941 */ /* 0x000fea0003800000 */
.L_x_5005:
[----:B------:R2:W5:Y:S01]  /*12740*/  LDL R8, [R1+0x8] ;  /* 0x0000080001087983 */ /* 0x0005620000100800 */
[----:B------:R-:W-:Y:S01]  /*12750*/  UISETP.NE.AND UP0, UPT, UR49, URZ, UPT ;  /* 0x0000003f3100728c */ /* 0x000fe2000bf05270 */
[----:B0-----:R-:W0:Y:S01]  /*12760*/  S2R R2, SR_TID.X ;  /* 0x0000000000027919 */ /* 0x001e220000002100 */
[----:B------:R-:W-:Y:S01]  /*12770*/  R2UR UR6, R23 ;  /* 0x00000000170672ca */ /* 0x000fe200000e0000 */
[----:B------:R-:W-:-:S03]  /*12780*/  ULDC.64 UR8, c[0x0][0x2d8] ;  /* 0x0000b60000087ab9 */ /* 0x000fc60000000a00 */
[----:B------:R-:W-:Y:S02]  /*12790*/  PLOP3.LUT P0, PT, PT, PT, UP0, 0x80, 0x0 ;  /* 0x000000000000781c */ /* 0x000fe40003f0f008 */
[----:B------:R-:W-:-:S03]  /*127a0*/  LOP3.LUT P5, RZ, R16, 0x1000, RZ, 0xc0, !PT ;  /* 0x0000100010ff7812 */ /* 0x000fc600078ac0ff */
[----:B------:R-:W-:Y:S01]  /*127b0*/  @UP0 ULDC UR4, c[0x0][0x44c] ;  /* 0x0001130000040ab9 */ /* 0x000fe20000000800 */
[----:B0-----:R-:W-:-:S04]  /*127c0*/  SHF.L.U32 R2, R2, 0x4, RZ ;  /* 0x0000000402027819 */ /* 0x001fc800000006ff */
[----:B------:R-:W-:-:S05]  /*127d0*/  LOP3.LUT R2, R36, 0x70, R2, 0xf8, !PT ;  /* 0x0000007024027812 */ /* 0x000fca00078ef802 */
[----:B------:R-:W-:-:S04]  /*127e0*/  VIADD R0, R2, UR43 ;  /* 0x0000002b02007c36 */ /* 0x000fc80008000000 */
[----:B------:R-:W-:Y:S01]  /*127f0*/  @P0 IMAD.HI.U32 R3, R0, UR4, RZ ;  /* 0x0000000400030c27 */ /* 0x000fe2000f8e00ff */
[----:B------:R-:W-:Y:S01]  /*12800*/  PLOP3.LUT P0, PT, PT, PT, UP0, 0x80, 0x0 ;  /* 0x000000000000781c */ /* 0x000fe20003f0f008 */
[----:B------:R-:W-:Y:S01]  /*12810*/  @UP0 ULDC UR4, c[0x0][0x450] ;  /* 0x0001140000040ab9 */ /* 0x000fe20000000800 */
[----:B------:R-:W-:Y:S01]  /*12820*/  R2UR UR7, R19 ;  /* 0x00000000130772ca */ /* 0x000fe200000e0000 */
[----:B------:R-:W-:Y:S01]  /*12830*/  IMAD.MOV.U32 R2, RZ, RZ, R0 ;  /* 0x000000ffff027224 */ /* 0x000fe200078e0000 */
[----:B------:R-:W-:-:S09]  /*12840*/  UIMAD UR6, UR6, UR8, URZ ;  /* 0x00000008060672a4 */ /* 0x000fd2000f8e023f */
[----:B------:R-:W-:Y:S02]  /*12850*/  @P0 SHF.R.U32.HI R2, RZ, UR4, R3 ;  /* 0x00000004ff020c19 */ /* 0x000fe40008011603 */
[----:B------:R-:W-:Y:S01]  /*12860*/  R2UR UR4, R19 ;  /* 0x00000000130472ca */ /* 0x000fe200000e0000 */
[----:B------:R-:W-:Y:S01]  /*12870*/  UIMAD UR7, UR7, UR9, UR6 ;  /* 0x00000009070772a4 */ /* 0x000fe2000f8e0206 */
[----:B------:R-:W0:Y:S01]  /*12880*/  S2R R10, SR_TID.X ;  /* 0x00000000000a7919 */ /* 0x000e220000002100 */
[----:B------:R-:W-:Y:S01]  /*12890*/  USHF.R.S32.HI UR6, URZ, 0x1f, UR42 ;  /* 0x0000001f3f067899 */ /* 0x000fe2000801142a */
[----:B------:R-:W-:-:S09]  /*128a0*/  IMAD.MOV R5, RZ, RZ, -R2 ;  /* 0x000000ffff057224 */ /* 0x000fd200078e0a02 */
        /* <DEDUP_REMOVED lines=22> */
[----:B------:R-:W-:Y:S02]  /*12a10*/  LEA R0, P0, R2, UR4, 0x1 ;  /* 0x0000000402007c11 */ /* 0x000fe4000f8008ff */
[----:B------:R-:W-:Y:S01]  /*12a20*/  IADD3 R5, R3, R7, RZ ;  /* 0x0000000703057210 */ /* 0x000fe20007ffe0ff */
[----:B0-----:R-:W-:Y:S01]  /*12a30*/  IMAD.SHL.U32 R10, R10, 0x8, RZ ;  /* 0x000000080a0a7824 */ /* 0x001fe200078e00ff */
[----:B------:R-:W-:Y:S02]  /*12a40*/  UMOV UR4, 0xffffffff ;  /* 0xffffffff00047882 */ /* 0x000fe40000000000 */
[----:B------:R-:W-:Y:S02]  /*12a50*/  LEA.HI.X R5, R2, UR5, R5, 0x1, P0 ;  /* 0x0000000502057c11 */ /* 0x000fe400080f0c05 */
[----:B------:R-:W-:Y:S01]  /*12a60*/  LOP3.LUT R10, R10, 0x38, RZ, 0xc0, !PT ;  /* 0x000000380a0a7812 */ /* 0x000fe200078ec0ff */
[----:B--2---:R-:W-:Y:S06]  /*12a70*/  BRA.DIV UR4, `(.L_x_5007) ;  /* 0x0000002a04fc7947 */ /* 0x004fec000b800000 */
[----:B------:R-:W0:Y:S01]  /*12a80*/  SHFL.IDX PT, R14, R0, RZ, 0x181f ;  /* 0x00181fff000e7589 */ /* 0x000e2200000e0000 */
[----:B------:R-:W-:-:S03]  /*12a90*/  VIADD R4, R36, UR43 ;  /* 0x0000002b24047c36 */ /* 0x000fc60008000000 */
[----:B------:R-:W2:Y:S01]  /*12aa0*/  SHFL.IDX PT, R2, R5, RZ, 0x181f ;  /* 0x00181fff05027589 */ /* 0x000ea200000e0000 */
[C---:B------:R-:W-:Y:S01]  /*12ab0*/  VIADD R6, R4.reuse, 0x10 ;  /* 0x0000001004067836 */ /* 0x040fe20000000000 */
[----:B------:R-:W-:-:S13]  /*12ac0*/  ISETP.GE.AND P0, PT, R4, UR36, PT ;  /* 0x0000002404007c0c */ /* 0x000fda000bf06270 */
[----:B0-----:R-:W-:-:S05]  /*12ad0*/  @!P0 LEA R14, P1, R10, R14, 0x1 ;  /* 0x0000000e0a0e8211 */ /* 0x001fca00078208ff */
[----:B--2---:R-:W-:Y:S02]  /*12ae0*/  @!P0 IMAD.X R3, RZ, RZ, R2, P1 ;  /* 0x000000ffff038224 */ /* 0x004fe400008e0602 */
[----:B------:R-:W-:Y:S02]  /*12af0*/  @!P0 IMAD.MOV.U32 R2, RZ, RZ, R14 ;  /* 0x000000ffff028224 */ /* 0x000fe400078e000e */
[----:B------:R-:W0:Y:S04]  /*12b00*/  SHFL.IDX PT, R14, R0, 0x1, 0x181f ;  /* 0x00381f00000e7f89 */ /* 0x000e2800000e0000 */
[----:B-----5:R2:W-:Y:S01]  /*12b10*/  @!P0 LDGSTS.E.BYPASS.LTC128B.128 [R8+0x20400], desc[UR52][R2.64], !P5 ;  /* 0x2040000002088fae */ /* 0x0205e2000e901d74 */
[----:B------:R-:W-:Y:S01]  /*12b20*/  ISETP.GE.AND P0, PT, R6, UR36, PT ;  /* 0x0000002406007c0c */ /* 0x000fe2000bf06270 */
[----:B------:R-:W-:-:S02]  /*12b30*/  VIADD R6, R4, 0x20 ;  /* 0x0000002004067836 */ /* 0x000fc40000000000 */
[----:B--2---:R-:W2:Y:S10]  /*12b40*/  SHFL.IDX PT, R2, R5, 0x1, 0x181f ;  /* 0x00381f0005027f89 */ /* 0x004eb400000e0000 */
[----:B0-----:R-:W-:-:S04]  /*12b50*/  @!P0 LEA R14, P1, R10, R14, 0x1 ;  /* 0x0000000e0a0e8211 */ /* 0x001fc800078208ff */
[----:B--2---:R-:W-:Y:S01]  /*12b60*/  @!P0 IADD3.X R3, RZ, R2, RZ, P1, !PT ;  /* 0x00000002ff038210 */ /* 0x004fe20000ffe4ff */
[----:B------:R-:W-:Y:S02]  /*12b70*/  @!P0 IMAD.MOV.U32 R2, RZ, RZ, R14 ;  /* 0x000000ffff028224 */ /* 0x000fe400078e000e */
[----:B------:R-:W0:Y:S04]  /*12b80*/  SHFL.IDX PT, R14, R0, 0x2, 0x181f ;  /* 0x00581f00000e7f89 */ /* 0x000e2800000e0000 */
[----:B------:R2:W-:Y:S01]  /*12b90*/  @!P0 LDGSTS.E.BYPASS.LTC128B.128 [R8+0x20c00], desc[UR52][R2.64], !P5 ;  /* 0x20c0000002088fae */ /* 0x0005e2000e901d74 */
[----:B------:R-:W-:-:S03]  /*12ba0*/  ISETP.GE.AND P0, PT, R6, UR36, PT ;  /* 0x0000002406007c0c */ /* 0x000fc6000bf06270 */
[----:B--2---:R-:W2:Y:S04]  /*12bb0*/  SHFL.IDX PT, R2, R5, 0x2, 0x181f ;  /* 0x00581f0005027f89 */ /* 0x004ea800000e0000 */
[----:B------:R-:W3:Y:S06]  /*12bc0*/  SHFL.IDX PT, R5, R5, 0x3, 0x181f ;  /* 0x00781f0005057f89 */ /* 0x000eec00000e0000 */
[----:B0-----:R-:W-:-:S05]  /*12bd0*/  @!P0 LEA R14, P1, R10, R14, 0x1 ;  /* 0x0000000e0a0e8211 */ /* 0x001fca00078208ff */
[----:B--2---:R-:W-:Y:S02]  /*12be0*/  @!P0 IMAD.X R3, RZ, RZ, R2, P1 ;  /* 0x000000ffff038224 */ /* 0x004fe400008e0602 */
[----:B------:R-:W-:Y:S02]  /*12bf0*/  @!P0 IMAD.MOV.U32 R2, RZ, RZ, R14 ;  /* 0x000000ffff028224 */ /* 0x000fe400078e000e */
[----:B------:R0:W2:Y:S04]  /*12c00*/  SHFL.IDX PT, R14, R0, 0x3, 0x181f ;  /* 0x00781f00000e7f89 */ /* 0x0000a800000e0000 */
[----:B---3--:R0:W-:Y:S02]  /*12c10*/  @!P0 LDGSTS.E.BYPASS.LTC128B.128 [R8+0x21400], desc[UR52][R2.64], !P5 ;  /* 0x2140000002088fae */ /* 0x0081e4000e901d74 */
.L_x_5073:
[----:B------:R-:W-:-:S05]  /*12c20*/  VIADD R4, R4, 0x30 ;  /* 0x0000003004047836 */ /* 0x000fca0000000000 */
[----:B------:R-:W-:-:S13]  /*12c30*/  ISETP.GE.AND P0, PT, R4, UR36, PT ;  /* 0x0000002404007c0c */ /* 0x000fda000bf06270 */
[----:B0-2---:R-:W-:-:S04]  /*12c40*/  @!P0 LEA R2, P1, R10, R14, 0x1 ;  /* 0x0000000e0a028211 */ /* 0x005fc800078208ff */
[----:B------:R-:W-:-:S05]  /*12c50*/  @!P0 IADD3.X R3, RZ, R5, RZ, P1, !PT ;  /* 0x00000005ff038210 */ /* 0x000fca0000ffe4ff */
[----:B------:R-:W-:Y:S01]  /*12c60*/  @!PT LDS RZ, [RZ] ;  /* 0x00000000fffff984 */ /* 0x000fe20000000800 */
[----:B------:R-:W-:Y:S01]  /*12c70*/  @!PT LDS RZ, [RZ] ;  /* 0x00000000fffff984 */ /* 0x000fe20000000800 */
[----:B------:R-:W-:Y:S01]  /*12c80*/  @!PT LDS RZ, [RZ] ;  /* 0x00000000fffff984 */ /* 0x000fe20000000800 */
[----:B------:R0:W-:Y:S01]  /*12c90*/  @!P0 LDGSTS.E.BYPASS.LTC128B.128 [R8+0x21c00], desc[UR52][R2.64], !P5 ;  /* 0x21c0000002088fae */ /* 0x0001e2000e901d74 */
[----:B------:R-:W-:Y:S01]  /*12ca0*/  PLOP3.LUT P0, PT, PT, PT, PT, 0x80, 0x0 ;  /* 0x000000000000781c */ /* 0x000fe20003f0f070 */
[----:B------:R-:W-:-:S12]  /*12cb0*/  NOP ;  /* 0x0000000000007918 */ /* 0x000fd80000000000 */
.L_x_5008:
        /* <DEDUP_REMOVED lines=16> */
[----:B------:R-:W2:Y:S03]  /*12dc0*/  SYNCS.PHASECHK.TRANS64.TRYWAIT P0, [R17+URZ+0x28c20], R0 ;  /* 0x028c2000110075a7 */ /* 0x000ea6000800017f */
[----:B0-2---:R-:W-:Y:S05]  /*12dd0*/  @!P0 BRA `(.L_x_5010) ;  /* 0x0000002c003c8947 */ /* 0x005fea0003800000 */
.L_x_5074:
[----:B------:R-:W-:Y:S05]  /*12de0*/  BSYNC B0 ;  /* 0x0000000000007941 */ /* 0x000fea0003800000 */
.L_x_5009:
[----:B------:R-:W-:-:S05]  /*12df0*/  IMAD.U32 R2, RZ, RZ, UR47 ;  /* 0x0000002fff027e24 */ /* 0x000fca000f8e00ff */
[----:B------:R-:W-:-:S13]  /*12e00*/  ISETP.NE.AND P0, PT, R2, 0x3, PT ;  /* 0x000000030200780c */ /* 0x000fda0003f05270 */
[----:B------:R-:W-:Y:S05]  /*12e10*/  @!P0 BRA `(.L_x_5011) ;  /* 0x0000000000048947 */ /* 0x000fea0003800000 */
[----:B------:R-:W-:Y:S01]  /*12e20*/  BPT.TRAP 0x1 ;  /* 0x000000040000795c */ /* 0x000fe20000300000 */
.L_x_5011:
[----:B0-----:R-:W-:Y:S01]  /*12e30*/  SHF.L.U32 R0, R22, 0x1f, RZ ;  /* 0x0000001f16007819 */ /* 0x001fe200000006ff */
[----:B------:R-:W-:Y:S03]  /*12e40*/  BSSY B0, `(.L_x_5012) ;  /* 0x0000003000007945 */ /* 0x000fe60003800000 */
[----:B------:R-:W0:Y:S02]  /*12e50*/  SYNCS.PHASECHK.TRANS64.TRYWAIT P0, [R25+URZ+0x28c60], R0 ;  /* 0x028c6000190075a7 */ /* 0x000e24000800017f */
[----:B0-----:R-:W-:Y:S05]  /*12e60*/  @!P0 BRA `(.L_x_5013) ;  /* 0x0000002c002c8947 */ /* 0x001fea0003800000 */
.L_x_5075:
[----:B------:R-:W-:Y:S05]  /*12e70*/  BSYNC B0 ;  /* 0x0000000000007941 */ /* 0x000fea0003800000 */
.L_x_5012:
[----:B------:R-:W2:Y:S01]  /*12e80*/  LDL.LU R4, [R1] ;  /* 0x0000000001047983 */ /* 0x000ea20000300800 */
[----:B------:R-:W-:Y:S01]  /*12e90*/  ULDC.64 UR4, c[0x0][0x328] ;  /* 0x0000ca0000047ab9 */ /* 0x000fe20000000a00 */
[----:B------:R-:W-:Y:S01]  /*12ea0*/  LOP3.LUT R16, R16, 0xfffff7ff, RZ, 0xc0, !PT ;  /* 0xfffff7ff10107812 */ /* 0x000fe200078ec0ff */
[----:B0-----:R-:W-:Y:S02]  /*12eb0*/  IMAD R0, R37, UR4, RZ ;  /* 0x0000000425007c24 */ /* 0x001fe4000f8e02ff */
[----:B------:R-:W-:-:S04]  /*12ec0*/  IMAD.WIDE.U32 R2, R35, UR4, RZ ;  /* 0x0000000423027c25 */ /* 0x000fc8000f8e00ff */
[----:B------:R-:W-:Y:S01]  /*12ed0*/  IMAD R5, R35, UR5, R0 ;  /* 0x0000000523057c24 */ /* 0x000fe2000f8e0200 */
[----:B------:R-:W-:-:S03]  /*12ee0*/  ULDC.64 UR4, c[0x0][0x338] ;  /* 0x0000ce0000047ab9 */ /* 0x000fc60000000a00 */
[----:B------:R-:W-:Y:S02]  /*12ef0*/  IMAD.IADD R3, R3, 0x1, R5 ;  /* 0x0000000103037824 */ /* 0x000fe400078e0205 */
[----:B------:R-:W-:-:S04]  /*12f00*/  IMAD.WIDE.U32 R2, R34, UR4, R2 ;  /* 0x0000000422027c25 */ /* 0x000fc8000f8e0002 */
[----:B--2---:R-:W-:Y:S01]  /*12f10*/  IMAD R5, R4, UR4, RZ ;  /* 0x0000000404057c24 */ /* 0x004fe2000f8e02ff */
[----:B------:R-:W-:-:S03]  /*12f20*/  PRMT R4, R32, 0x8880, RZ ;  /* 0x0000888020047816 */ /* 0x000fc600000000ff */
[----:B------:R-:W-:Y:S01]  /*12f30*/  IMAD R5, R34, UR5, R5 ;  /* 0x0000000522057c24 */ /* 0x000fe2000f8e0205 */
[----:B------:R-:W-:Y:S02]  /*12f40*/  ULDC.64 UR4, c[0x0][0x330] ;  /* 0x0000cc0000047ab9 */ /* 0x000fe40000000a00 */
[----:B------:R-:W-:Y:S02]  /*12f50*/  IMAD R0, R23, UR4, RZ ;  /* 0x0000000417007c24 */ /* 0x000fe4000f8e02ff */
[----:B------:R-:W-:Y:S02]  /*12f60*/  IMAD.IADD R3, R3, 0x1, R5 ;  /* 0x0000000103037824 */ /* 0x000fe400078e0205 */
[C---:B------:R-:W-:Y:S02]  /*12f70*/  IMAD R7, R19.reuse, UR5, R0 ;  /* 0x0000000513077c24 */ /* 0x040fe4000f8e0200 */
[----:B------:R-:W-:Y:S01]  /*12f80*/  IMAD.WIDE.U32 R2, R19, UR4, R2 ;  /* 0x0000000413027c25 */ /* 0x000fe2000f8e0002 */
[----:B------:R-:W-:-:S03]  /*12f90*/  ULDC.64 UR4, c[0x0][0x318] ;  /* 0x0000c60000047ab9 */ /* 0x000fc60000000a00 */
[----:B------:R-:W-:Y:S01]  /*12fa0*/  IMAD R5, R18, 0x8000, R31 ;  /* 0x0000800012057824 */ /* 0x000fe200078e021f */
[----:B------:R-:W-:Y:S02]  /*12fb0*/  IADD3 R7, R3, R7, RZ ;  /* 0x0000000703077210 */ /* 0x000fe40007ffe0ff */
[----:B------:R-:W-:Y:S01]  /*12fc0*/  LEA R6, P0, R2, UR4, 0x1 ;  /* 0x0000000402067c11 */ /* 0x000fe2000f8008ff */
[----:B------:R-:W-:-:S03]  /*12fd0*/  UMOV UR4, 0xffffffff ;  /* 0xffffffff00047882 */ /* 0x000fc60000000000 */
[----:B------:R-:W-:Y:S02]  /*12fe0*/  LEA.HI.X R7, R2, UR5, R7, 0x1, P0 ;  /* 0x0000000502077c11 */ /* 0x000fe400080f0c07 */
[----:B------:R-:W-:-:S13]  /*12ff0*/  ISETP.GT.AND P0, PT, R4, -0x1, PT ;  /* 0xffffffff0400780c */ /* 0x000fda0003f04270 */
[----:B------:R-:W-:Y:S01]  /*13000*/  @P0 LOP3.LUT R16, R16, 0x800, RZ, 0xfc, !PT ;  /* 0x0000080010100812 */ /* 0x000fe200078efcff */
[----:B------:R-:W-:Y:S06]  /*13010*/  BRA.DIV UR4, `(.L_x_5014) ;  /* 0x0000002a04d47947 */ /* 0x000fec000b800000 */
[----:B------:R-:W0:Y:S01]  /*13020*/  S2R R2, SR_TID.X ;  /* 0x0000000000027919 */ /* 0x000e220000002100 */
[C---:B------:R-:W-:Y:S01]  /*13030*/  LOP3.LUT P1, RZ, R32.reuse, 0x1, RZ, 0xc0, !PT ;  /* 0x0000000120ff7812 */ /* 0x040fe2000782c0ff */
[----:B------:R-:W-:Y:S01]  /*13040*/  IMAD R5, R5, 0x2, R17 ;  /* 0x0000000205057824 */ /* 0x000fe200078e0211 */
[C---:B------:R-:W-:Y:S01]  /*13050*/  LOP3.LUT P5, RZ, R32.reuse, 0x2, RZ, 0xc0, !PT ;  /* 0x0000000220ff7812 */ /* 0x040fe200078ac0ff */
[----:B------:R-:W2:Y:S01]  /*13060*/  SHFL.IDX PT, R14, R6, RZ, 0x181f ;  /* 0x00181fff060e7589 */ /* 0x000ea200000e0000 */
[C---:B------:R-:W-:Y:S02]  /*13070*/  LOP3.LUT P4, RZ, R32.reuse, 0x4, RZ, 0xc0, !PT ;  /* 0x0000000420ff7812 */ /* 0x040fe4000788c0ff */
[C---:B------:R-:W-:Y:S01]  /*13080*/  LOP3.LUT P3, RZ, R32.reuse, 0x8, RZ, 0xc0, !PT ;  /* 0x0000000820ff7812 */ /* 0x040fe2000786c0ff */
[----:B------:R-:W3:Y:S01]  /*13090*/  SHFL.IDX PT, R3, R7, RZ, 0x181f ;  /* 0x00181fff07037589 */ /* 0x000ee200000e0000 */
[----:B------:R-:W-:Y:S02]  /*130a0*/  LOP3.LUT P2, RZ, R32, 0x10, RZ, 0xc0, !PT ;  /* 0x0000001020ff7812 */ /* 0x000fe4000784c0ff */
[----:B------:R-:W-:Y:S01]  /*130b0*/  LOP3.LUT R16, R16, 0xfffffdff, RZ, 0xc0, !PT ;  /* 0xfffffdff10107812 */ /* 0x000fe200078ec0ff */
[----:B------:R-:W-:Y:S03]  /*130c0*/  SHFL.IDX PT, R8, R7, 0x2, 0x181f ;  /* 0x00581f0007087f89 */ /* 0x000fe600000e0000 */
[----:B------:R-:W-:Y:S01]  /*130d0*/  @P1 LOP3.LUT R16, R16, 0x200, RZ, 0xfc, !PT ;  /* 0x0000020010101812 */ /* 0x000fe200078efcff */
[----:B0-----:R-:W-:-:S05]  /*130e0*/  IMAD.SHL.U32 R2, R2, 0x8, RZ ;  /* 0x0000000802027824 */ /* 0x001fca00078e00ff */
[----:B------:R-:W-:-:S05]  /*130f0*/  LOP3.LUT R2, R2, 0x38, RZ, 0xc0, !PT ;  /* 0x0000003802027812 */ /* 0x000fca00078ec0ff */
[----:B------:R-:W-:-:S05]  /*13100*/  IMAD.SHL.U32 R0, R2, 0x2, RZ ;  /* 0x0000000202007824 */ /* 0x000fca00078e00ff */
[----:B--2---:R-:W-:Y:S02]  /*13110*/  IADD3 R2, P0, R14, R0, RZ ;  /* 0x000000000e027210 */ /* 0x004fe40007f1e0ff */
[----:B------:R-:W0:Y:S03]  /*13120*/  SHFL.IDX PT, R14, R6, 0x1, 0x181f ;  /* 0x00381f00060e7f89 */ /* 0x000e2600000e0000 */
[----:B---3--:R-:W-:Y:S01]  /*13130*/  IMAD.X R3, RZ, RZ, R3, P0 ;  /* 0x000000ffff037224 */ /* 0x008fe200000e0603 */
[----:B------:R-:W-:Y:S02]  /*13140*/  ISETP.LT.OR P0, PT, R27, 0x1, !P1 ;  /* 0x000000011b00780c */ /* 0x000fe40004f01670 */
[----:B------:R-:W-:-:S11]  /*13150*/  LOP3.LUT P1, RZ, R32, 0x20, RZ, 0xc0, !PT ;  /* 0x0000002020ff7812 */ /* 0x000fd6000782c0ff */
        /* <DEDUP_REMOVED lines=14> */
[----:B------:R-:W-:-:S04]  /*13240*/  ISETP.GT.AND P6, PT, R4, -0x1, PT ;  /* 0xffffffff0400780c */ /* 0x000fc80003fc4270 */
[----:B------:R-:W-:-:S13]  /*13250*/  ISETP.LT.OR P6, PT, R27, 0x1, P6 ;  /* 0x000000011b00780c */ /* 0x000fda00037c1670 */
[----:B------:R2:W-:Y:S04]  /*13260*/  LDGSTS.E.BYPASS.LTC128B.128 [R5+0xe400], desc[UR52][R2.64+0x380], !P6 ;  /* 0x0e40038002057fae */ /* 0x0005e8000f101d74 */
[----:B--2---:R-:W2:Y:S01]  /*13270*/  SHFL.IDX PT, R3, R7, 0x1, 0x181f ;  /* 0x00381f0007037f89 */ /* 0x004ea200000e0000 */
[----:B0-----:R-:W-:-:S03]  /*13280*/  IADD3 R2, P6, R14, R0, RZ ;  /* 0x000000000e027210 */ /* 0x001fc60007fde0ff */
[----:B------:R-:W0:Y:S04]  /*13290*/  SHFL.IDX PT, R14, R6, 0x2, 0x181f ;  /* 0x00581f00060e7f89 */ /* 0x000e2800000e0000 */
[----:B------:R-:W3:Y:S01]  /*132a0*/  SHFL.IDX PT, R7, R7, 0x3, 0x181f ;  /* 0x00781f0007077f89 */ /* 0x000ee200000e0000 */
[----:B--2---:R-:W-:Y:S02]  /*132b0*/  IADD3.X R3, RZ, R3, RZ, P6, !PT ;  /* 0x00000003ff037210 */ /* 0x004fe400037fe4ff */
[----:B------:R-:W-:-:S04]  /*132c0*/  LOP3.LUT P6, RZ, R16, 0x200, RZ, 0xc0, !PT ;  /* 0x0000020010ff7812 */ /* 0x000fc800078cc0ff */
        /* <DEDUP_REMOVED lines=14> */
[----:B------:R-:W-:-:S04]  /*133b0*/  ISETP.GT.AND P6, PT, R4, -0x1, PT ;  /* 0xffffffff0400780c */ /* 0x000fc80003fc4270 */
[----:B------:R-:W-:-:S13]  /*133c0*/  ISETP.LT.OR P6, PT, R27, 0x11, P6 ;  /* 0x000000111b00780c */ /* 0x000fda00037c1670 */
[----:B------:R0:W-:Y:S02]  /*133d0*/  LDGSTS.E.BYPASS.LTC128B.128 [R5+0xec00], desc[UR52][R2.64+0x380], !P6 ;  /* 0x0ec0038002057fae */ /* 0x0001e4000f101d74 */
[----:B0-----:R-:W-:Y:S02]  /*133e0*/  IADD3 R2, P6, R14, R0, RZ ;  /* 0x000000000e027210 */ /* 0x001fe40007fde0ff */
[----:B------:R0:W2:Y:S03]  /*133f0*/  SHFL.IDX PT, R14, R6, 0x3, 0x181f ;  /* 0x00781f00060e7f89 */ /* 0x0000a600000e0000 */
[----:B------:R-:W-:Y:S01]  /*13400*/  IMAD.X R3, RZ, RZ, R8, P6 ;  /* 0x000000ffff037224 */ /* 0x000fe200030e0608 */
[----:B------:R-:W-:-:S04]  /*13410*/  LOP3.LUT P6, RZ, R16, 0x200, RZ, 0xc0, !PT ;  /* 0x0000020010ff7812 */ /* 0x000fc800078cc0ff */
        /* <DEDUP_REMOVED lines=14> */
[----:B------:R-:W-:-:S04]  /*13500*/  ISETP.GT.AND P6, PT, R4, -0x1, PT ;  /* 0xffffffff0400780c */ /* 0x000fc80003fc4270 */
[----:B------:R-:W-:-:S13]  /*13510*/  ISETP.LT.OR P6, PT, R27, 0x21, P6 ;  /* 0x000000211b00780c */ /* 0x000fda00037c1670 */
[----:B--23--:R0:W-:Y:S02]  /*13520*/  LDGSTS.E.BYPASS.LTC128B.128 [R5+0xf400], desc[UR52][R2.64+0x380], !P6 ;  /* 0x0f40038002057fae */ /* 0x00c1e4000f101d74 */
.L_x_5085:
[----:B0-----:R-:W-:Y:S02]  /*13530*/  IADD3 R2, P6, R14, R0, RZ ;  /* 0x000000000e027210 */ /* 0x001fe40007fde0ff */
[C---:B------:R-:W-:Y:S02]  /*13540*/  ISETP.LT.OR P5, PT, R27.reuse, 0x31, !P5 ;  /* 0x000000311b00780c */ /* 0x040fe40006fa1670 */
[C---:B------:R-:W-:Y:S01]  /*13550*/  ISETP.LT.OR P4, PT, R27.reuse, 0x31, !P4 ;  /* 0x000000311b00780c */ /* 0x040fe20006781670 */
[----:B------:R-:W-:Y:S01]  /*13560*/  IMAD.X R3, RZ, RZ, R7, P6 ;  /* 0x000000ffff037224 */ /* 0x000fe200030e0607 */
[----:B------:R-:W-:Y:S02]  /*13570*/  LOP3.LUT P6, RZ, R16, 0x200, RZ, 0xc0, !PT ;  /* 0x0000020010ff7812 */ /* 0x000fe400078cc0ff */
[C---:B------:R-:W-:Y:S02]  /*13580*/  ISETP.LT.OR P3, PT, R27.reuse, 0x31, !P3 ;  /* 0x000000311b00780c */ /* 0x040fe40005f61670 */
[----:B------:R-:W-:-:S02]  /*13590*/  ISETP.LT.OR P6, PT, R27, 0x31, !P6 ;  /* 0x000000311b00780c */ /* 0x000fc400077c1670 */
[C---:B------:R-:W-:Y:S02]  /*135a0*/  ISETP.LT.OR P2, PT, R27.reuse, 0x31, !P2 ;  /* 0x000000311b00780c */ /* 0x040fe40005741670 */
[C---:B------:R-:W-:Y:S02]  /*135b0*/  ISETP.LT.OR P1, PT, R27.reuse, 0x31, !P1 ;  /* 0x000000311b00780c */ /* 0x040fe40004f21670 */
[----:B------:R-:W-:-:S07]  /*135c0*/  ISETP.LT.OR P0, PT, R27, 0x31, !P0 ;  /* 0x000000311b00780c */ /* 0x000fce0004701670 */
[----:B------:R-:W-:Y:S01]  /*135d0*/  @!PT LDS RZ, [RZ] ;  /* 0x00000000fffff984 */ /* 0x000fe20000000800 */
[----:B------:R-:W-:Y:S01]  /*135e0*/  @!PT LDS RZ, [RZ] ;  /* 0x00000000fffff984 */ /* 0x000fe20000000800 */
[----:B------:R-:W-:Y:S01]  /*135f0*/  @!PT LDS RZ, [RZ] ;  /* 0x00000000fffff984 */ /* 0x000fe20000000800 */
[----:B------:R0:W-:Y:S01]  /*13600*/  LDGSTS.E.BYPASS.LTC128B.128 [R5+0x1c00], desc[UR52][R2.64], !P6 ;  /* 0x01c0000002057fae */ /* 0x0001e2000f101d74 */
[----:B------:R-:W-:-:S03]  /*13610*/  ISETP.GT.AND P6, PT, R4, -0x1, PT ;  /* 0xffffffff0400780c */ /* 0x000fc60003fc4270 */
[----:B------:R0:W-:Y:S04]  /*13620*/  LDGSTS.E.BYPASS.LTC128B.128 [R5+0x3c00], desc[UR52][R2.64+0x80], !P5 ;  /* 0x03c0008002057fae */ /* 0x0001e8000e901d74 */
[----:B------:R0:W-:Y:S04]  /*13630*/  LDGSTS.E.BYPASS.LTC128B.128 [R5+0x5c00], desc[UR52][R2.64+0x100], !P4 ;  /* 0x05c0010002057fae */ /* 0x0001e8000e101d74 */
[----:B------:R0:W-:Y:S04]  /*13640*/  LDGSTS.E.BYPASS.LTC128B.128 [R5+0x7c00], desc[UR52][R2.64+0x180], !P3 ;  /* 0x07c0018002057fae */ /* 0x0001e8000d901d74 */
[----:B------:R0:W-:Y:S04]  /*13650*/  LDGSTS.E.BYPASS.LTC128B.128 [R5+0x9c00], desc[UR52][R2.64+0x200], !P2 ;  /* 0x09c0020002057fae */ /* 0x0001e8000d101d74 */
[----:B------:R0:W-:Y:S04]  /*13660*/  LDGSTS.E.BYPASS.LTC128B.128 [R5+0xbc00], desc[UR52][R2.64+0x280], !P1 ;  /* 0x0bc0028002057fae */ /* 0x0001e8000c901d74 */
[----:B------:R0:W-:Y:S01]  /*13670*/  LDGSTS.E.BYPASS.LTC128B.128 [R5+0xdc00], desc[UR52][R2.64+0x300], !P0 ;  /* 0x0dc0030002057fae */ /* 0x0001e2000c101d74 */
[----:B------:R-:W-:-:S13]  /*13680*/  ISETP.LT.OR P0, PT, R27, 0x31, P6 ;  /* 0x000000311b00780c */ /* 0x000fda0003701670 */
[----:B------:R0:W-:Y:S01]  /*13690*/  LDGSTS.E.BYPASS.LTC128B.128 [R5+0xfc00], desc[UR52][R2.64+0x380], !P0 ;  /* 0x0fc0038002057fae */ /* 0x0001e2000c101d74 */
[----:B------:R-:W-:Y:S01]  /*136a0*/  PLOP3.LUT P0, PT, PT, PT, PT, 0x80, 0x0 ;  /* 0x000000000000781c */ /* 0x000fe20003f0f070 */
[----:B------:R-:W-:-:S12]  /*136b0*/  NOP ;  /* 0x0000000000007918 */ /* 0x000fd80000000000 */
.L_x_5015:
        /* <DEDUP_REMOVED lines=11> */
.L_x_5016:
[----:B------:R-:W-:Y:S01]  /*13770*/  UIADD3 UR4, UR44, -0x2, URZ ;  /* 0xfffffffe2c047890 */ /* 0x000fe2000fffe03f */
[----:B------:R0:W-:Y:S03]  /*13780*/  SYNCS.ARRIVE.TRANS64.A1T0 RZ, [R25+URZ+0x28c50], RZ ;  /* 0x028c50ff19ff79a7 */ /* 0x0001e6000810003f */
[----:B------:R-:W-:-:S06]  /*13790*/  UISETP.GE.AND UP0, UPT, UR4, UR45, UPT ;  /* 0x0000002d0400728c */ /* 0x000fcc000bf06270 */
[----:B------:R-:W-:-:S13]  /*137a0*/  PLOP3.LUT P0, PT, PT, PT, UP0, 0x40, 0x0 ;  /* 0x000000000000781c */ /* 0x000fda0003f0e808 */
[----:B0-----:R-:W-:Y:S05]  /*137b0*/  @P0 BRA `(.L_x_5017) ;  /* 0x0000000c00980947 */ /* 0x001fea0003800000 */
[----:B------:R-:W-:Y:S01]  /*137c0*/  BSSY B0, `(.L_x_5017) ;  /* 0x00000e5000007945 */ /* 0x000fe20003800000 */
[----:B------:R-:W-:-:S07]  /*137d0*/  IMAD.U32 R9, RZ, RZ, UR4 ;  /* 0x00000004ff097e24 */ /* 0x000fce000f8e00ff */
.L_x_5030:
[----:B0-----:R-:W0:Y:S01]  /*137e0*/  S2R R2, SR_TID.X ;  /* 0x0000000000027919 */ /* 0x001e220000002100 */
[----:B------:R-:W2:Y:S01]  /*137f0*/  LDC R3, c[0x0][0x430] ;  /* 0x00010c00ff037b82 */ /* 0x000ea20000000800 */
[----:B-1----:R-:W-:Y:S01]  /*13800*/  LEA R8, R9, R30, 0x6 ;  /* 0x0000001e09087211 */ /* 0x002fe200078e30ff */
[----:B------:R-:W-:Y:S01]  /*13810*/  VIADD R18, R18, 0x1 ;  /* 0x0000000112127836 */ /* 0x000fe20000000000 */
[----:B--2---:R-:W-:Y:S01]  /*13820*/  ISETP.NE.AND P0, PT, R3, 0x1, PT ;  /* 0x000000010300780c */ /* 0x004fe20003f05270 */
[----:B0-----:R-:W-:-:S05]  /*13830*/  IMAD.SHL.U32 R2, R2, 0x10, RZ ;  /* 0x0000001002027824 */ /* 0x001fca00078e00ff */
[----:B------:R-:W-:-:S07]  /*13840*/  LOP3.LUT R2, R36, 0x70, R2, 0xf8, !PT ;  /* 0x0000007024027812 */ /* 0x000fce00078ef802 */
[----:B------:R-:W0:Y:S01]  /*13850*/  @P0 LDC R3, c[0x0][0x434] ;  /* 0x00010d00ff030b82 */ /* 0x000e220000000800 */
[C---:B------:R-:W-:Y:S01]  /*13860*/  ISETP.GT.U32.AND P1, PT, R2.reuse, 0x3f, PT ;  /* 0x0000003f0200780c */ /* 0x040fe20003f24070 */
[----:B------:R-:W-:-:S06]  /*13870*/  IMAD.IADD R8, R2, 0x1, R8 ;  /* 0x0000000102087824 */ /* 0x000fcc00078e0208 */
[----:B------:R-:W2:Y:S01]  /*13880*/  @P0 LDC R7, c[0x0][0x438] ;  /* 0x00010e00ff070b82 */ /* 0x000ea20000000800 */
[----:B------:R-:W-:-:S07]  /*13890*/  IMAD.MOV.U32 R10, RZ, RZ, R8 ;  /* 0x000000ffff0a7224 */ /* 0x000fce00078e0008 */
[----:B------:R-:W3:Y:S01]  /*138a0*/  @!P1 LDC.64 R4, c[0x0][0x428] ;  /* 0x00010a00ff049b82 */ /* 0x000ee20000000a00 */
[----:B0-----:R-:W-:-:S05]  /*138b0*/  @P0 IMAD.HI.U32 R2, R8, R3, RZ ;  /* 0x0000000308020227 */ /* 0x001fca00078e00ff */
[----:B--2---:R-:W-:Y:S02]  /*138c0*/  @P0 SHF.R.U32.HI R10, RZ, R7, R2 ;  /* 0x00000007ff0a0219 */ /* 0x004fe40000011602 */
[----:B------:R-:W0:Y:S02]  /*138d0*/  @!P1 LDC.64 R6, c[0x0][0x418] ;  /* 0x00010600ff069b82 */ /* 0x000e240000000a00 */
[----:B------:R-:W-:Y:S01]  /*138e0*/  @!P1 SHF.R.S32.HI R3, RZ, 0x1f, R10 ;  /* 0x0000001fff039819 */ /* 0x000fe2000001140a */
[----:B---3--:R-:W-:-:S04]  /*138f0*/  @!P1 IMAD R2, R29, R4, RZ ;  /* 0x000000041d029224 */ /* 0x008fc800078e02ff */
[----:B------:R-:W-:Y:S02]  /*13900*/  @!P1 IMAD R5, R24, R5, R2 ;  /* 0x0000000518059224 */ /* 0x000fe400078e0202 */
[----:B------:R-:W-:-:S04]  /*13910*/  @!P1 IMAD.MOV.U32 R2, RZ, RZ, R10 ;  /* 0x000000ffff029224 */ /* 0x000fc800078e000a */
[----:B------:R-:W-:Y:S01]  /*13920*/  @!P1 IMAD.WIDE.U32 R2, R24, R4, R2 ;  /* 0x0000000418029225 */ /* 0x000fe200078e0002 */
[----:B------:R-:W-:-:S03]  /*13930*/  MOV R4, RZ ;  /* 0x000000ff00047202 */ /* 0x000fc60000000f00 */
[----:B------:R-:W-:Y:S01]  /*13940*/  @!P1 IMAD.IADD R3, R5, 0x1, R3 ;  /* 0x0000000105039824 */ /* 0x000fe200078e0203 */
[----:B0-----:R-:W-:Y:S01]  /*13950*/  @!P1 LEA R6, P0, R2, R6, 0x2 ;  /* 0x0000000602069211 */ /* 0x001fe200078010ff */
[----:B------:R-:W-:-:S03]  /*13960*/  IMAD.U32 R11, RZ, RZ, UR47 ;  /* 0x0000002fff0b7e24 */ /* 0x000fc6000f8e00ff */
[----:B------:R-:W-:Y:S01]  /*13970*/  @!P1 LEA.HI.X R7, R2, R7, R3, 0x2, P0 ;  /* 0x0000000702079211 */ /* 0x000fe200000f1403 */
[----:B------:R-:W-:Y:S01]  /*13980*/  IMAD.MOV R5, RZ, RZ, -R10 ;  /* 0x000000ffff057224 */ /* 0x000fe200078e0a0a */
[----:B------:R-:W-:-:S03]  /*13990*/  ISETP.NE.AND P0, PT, R18, 0x2, PT ;  /* 0x000000021200780c */ /* 0x000fc60003f05270 */
[----:B------:R0:W5:Y:S01]  /*139a0*/  @!P1 LDG.E R4, desc[UR52][R6.64] ;  /* 0x0000003406049981 */ /* 0x000162000c1e1900 */
[----:B------:R-:W-:Y:S01]  /*139b0*/  ISETP.NE.AND P1, PT, R11, 0x3, PT ;  /* 0x000000030b00780c */ /* 0x000fe20003f25270 */
[----:B------:R-:W-:Y:S05]  /*139c0*/  YIELD ;  /* 0x0000000000007946 */ /* 0x000fea0003800000 */
[----:B------:R-:W-:Y:S01]  /*139d0*/  ULDC UR4, c[0x0][0x430] ;  /* 0x00010c0000047ab9 */ /* 0x000fe20000000800 */
[----:B------:R-:W-:Y:S01]  /*139e0*/  IMAD.MOV.U32 R2, RZ, RZ, R9 ;  /* 0x000000ffff027224 */ /* 0x000fe200078e0009 */
[----:B------:R-:W-:Y:S01]  /*139f0*/  SEL R3, RZ, 0x1, P0 ;  /* 0x00000001ff037807 */ /* 0x000fe20000000000 */
[----:B------:R-:W-:Y:S01]  /*13a00*/  IMAD R5, R5, UR4, R8 ;  /* 0x0000000405057c24 */ /* 0x000fe2000f8e0208 */
[----:B------:R-:W-:Y:S01]  /*13a10*/  SEL R18, R18, RZ, P0 ;  /* 0x000000ff12127207 */ /* 0x000fe20000000000 */
[----:B------:R-:W-:Y:S01]  /*13a20*/  VIADD R9, R9, 0xffffffff ;  /* 0xffffffff09097836 */ /* 0x000fe20000000000 */
[----:B------:R-:W-:-:S02]  /*13a30*/  LOP3.LUT R22, R22, R3, RZ, 0x3c, !PT ;  /* 0x0000000316167212 */ /* 0x000fc400078e3cff */
[----:B------:R-:W-:Y:S01]  /*13a40*/  ISETP.GT.AND P3, PT, R2, UR45, PT ;  /* 0x0000002d02007c0c */ /* 0x000fe2000bf64270 */
[----:B0-----:R-:W-:-:S12]  /*13a50*/  @!P1 BRA `(.L_x_5018) ;  /* 0x0000000000049947 */ /* 0x001fd80003800000 */
[----:B------:R-:W-:Y:S01]  /*13a60*/  BPT.TRAP 0x1 ;  /* 0x000000040000795c */ /* 0x000fe20000300000 */
.L_x_5018:
[----:B------:R-:W-:Y:S01]  /*13a70*/  IMAD R8, R18, 0x8, R17 ;  /* 0x0000000812087824 */ /* 0x000fe200078e0211 */
[----:B------:R-:W-:Y:S01]  /*13a80*/  SHF.L.U32 R20, R22, 0x1f, RZ ;  /* 0x0000001f16147819 */ /* 0x000fe200000006ff */
[----:B------:R-:W-:Y:S01]  /*13a90*/  BSSY B1, `(.L_x_5019) ;  /* 0x0000004000017945 */ /* 0x000fe20003800000 */
[----:B------:R-:W-:Y:S02]  /*13aa0*/  SHF.R.S32.HI R7, RZ, 0x1f, R5 ;  /* 0x0000001fff077819 */ /* 0x000fe40000011405 */
[----:B------:R-:W0:Y:S02]  /*13ab0*/  SYNCS.PHASECHK.TRANS64.TRYWAIT P0, [R8+URZ+0x28c40], R20 ;  /* 0x028c4014080075a7 */ /* 0x000e24000800017f */
[----:B0-----:R-:W-:Y:S05]  /*13ac0*/  @!P0 BRA `(.L_x_5020) ;  /* 0x0000002800308947 */ /* 0x001fea0003800000 */
.L_x_5086:
[----:B------:R-:W-:Y:S05]  /*13ad0*/  BSYNC B1 ;  /* 0x0000000000017941 */ /* 0x000fea0003800000 */
.L_x_5019:
[----:B------:R-:W-:Y:S01]  /*13ae0*/  ULDC.64 UR4, c[0x0][0x300] ;  /* 0x0000c00000047ab9 */ /* 0x000fe20000000a00 */
[----:B-----5:R-:W-:Y:S01]  /*13af0*/  SHF.R.S32.HI R10, RZ, 0x1f, R4 ;  /* 0x0000001fff0a7819 */ /* 0x020fe20000011404 */
[----:B------:R-:W-:Y:S01]  /*13b00*/  IMAD R2, R7, UR4, RZ ;  /* 0x0000000407027c24 */ /* 0x000fe2000f8e02ff */
[----:B------:R-:W-:-:S03]  /*13b10*/  LOP3.LUT P1, RZ, R16, 0x2, RZ, 0xc0, !PT ;  /* 0x0000000210ff7812 */ /* 0x000fc6000782c0ff */
        /* <DEDUP_REMOVED lines=15> */
[----:B------:R-:W-:Y:S01]  /*13c10*/  IMAD.IADD R27, R27, 0x1, R3 ;  /* 0x000000011b1b7824 */ /* 0x000fe200078e0203 */
[----:B------:R-:W-:-:S04]  /*13c20*/  UMOV UR4, 0xffffffff ;  /* 0xffffffff00047882 */ /* 0x000fc80000000000 */
[----:B------:R-:W-:Y:S01]  /*13c30*/  LEA.HI.X R27, R2, UR5, R27, 0x1, P0 ;  /* 0x00000005021b7c11 */ /* 0x000fe200080f0c1b */
[----:B------:R-:W-:Y:S06]  /*13c40*/  BRA.DIV UR4, `(.L_x_5021) ;  /* 0x0000002604e47947 */ /* 0x000fec000b800000 */
[----:B------:R-:W2:Y:S01]  /*13c50*/  SHFL.IDX PT, R14, R21, RZ, 0x181f ;  /* 0x00181fff150e7589 */ /* 0x000ea200000e0000 */
[----:B-1----:R-:W-:-:S03]  /*13c60*/  IMAD R25, R6, 0x2, R17 ;  /* 0x0000000206197824 */ /* 0x002fc600078e0211 */
[----:B------:R-:W1:Y:S01]  /*13c70*/  SHFL.IDX PT, R3, R27, RZ, 0x181f ;  /* 0x00181fff1b037589 */ /* 0x000e6200000e0000 */
[----:B--2---:R-:W-:-:S03]  /*13c80*/  IADD3 R2, P0, R14, R0, RZ ;  /* 0x000000000e027210 */ /* 0x004fc60007f1e0ff */
[----:B------:R-:W2:Y:S02]  /*13c90*/  SHFL.IDX PT, R14, R21, 0x1, 0x181f ;  /* 0x00381f00150e7f89 */ /* 0x000ea400000e0000 */
[----:B-1----:R-:W-:-:S05]  /*13ca0*/  IMAD.X R3, RZ, RZ, R3, P0 ;  /* 0x000000ffff037224 */ /* 0x002fca00000e0603 */
[----:B------:R1:W-:Y:S04]  /*13cb0*/  LDGSTS.E.BYPASS.LTC128B.128 [R25+0x22400], desc[UR52][R2.64], !P1 ;  /* 0x2240000002197fae */ /* 0x0003e8000c901d74 */
[----:B-1----:R-:W1:Y:S01]  /*13cc0*/  SHFL.IDX PT, R3, R27, 0x1, 0x181f ;  /* 0x00381f001b037f89 */ /* 0x002e6200000e0000 */
[----:B--2---:R-:W-:-:S03]  /*13cd0*/  IADD3 R2, P0, R14, R0, RZ ;  /* 0x000000000e027210 */ /* 0x004fc60007f1e0ff */
[----:B------:R-:W2:Y:S01]  /*13ce0*/  SHFL.IDX PT, R14, R21, 0x2, 0x181f ;  /* 0x00581f00150e7f89 */ /* 0x000ea200000e0000 */
[----:B-1----:R-:W-:-:S05]  /*13cf0*/  IADD3.X R3, RZ, R3, RZ, P0, !PT ;  /* 0x00000003ff037210 */ /* 0x002fca00007fe4ff */
[----:B------:R1:W-:Y:S04]  /*13d00*/  LDGSTS.E.BYPASS.LTC128B.128 [R25+0x22c00], desc[UR52][R2.64], !P1 ;  /* 0x22c0000002197fae */ /* 0x0003e8000c901d74 */
[----:B-1----:R-:W1:Y:S01]  /*13d10*/  SHFL.IDX PT, R3, R27, 0x2, 0x181f ;  /* 0x00581f001b037f89 */ /* 0x002e6200000e0000 */
[----:B--2---:R-:W-:-:S03]  /*13d20*/  IADD3 R2, P0, R14, R0, RZ ;  /* 0x000000000e027210 */ /* 0x004fc60007f1e0ff */
[----:B------:R2:W3:Y:S04]  /*13d30*/  SHFL.IDX PT, R14, R21, 0x3, 0x181f ;  /* 0x00781f00150e7f89 */ /* 0x0004e800000e0000 */
[----:B------:R-:W4:Y:S01]  /*13d40*/  SHFL.IDX PT, R27, R27, 0x3, 0x181f ;  /* 0x00781f001b1b7f89 */ /* 0x000f2200000e0000 */
[----:B-1----:R-:W-:-:S05]  /*13d50*/  IMAD.X R3, RZ, RZ, R3, P0 ;  /* 0x000000ffff037224 */ /* 0x002fca00000e0603 */
[----:B---3--:R2:W-:Y:S02]  /*13d60*/  LDGSTS.E.BYPASS.LTC128B.128 [R25+0x23400], desc[UR52][R2.64], !P1 ;  /* 0x2340000002197fae */ /* 0x0085e4000c901d74 */
.L_x_5096:
[----:B--2---:R-:W-:-:S05]  /*13d70*/  IADD3 R2, P0, R14, R0, RZ ;  /* 0x000000000e027210 */ /* 0x004fca0007f1e0ff */
[----:B----4-:R-:W-:Y:S01]  /*13d80*/  IMAD.X R3, RZ, RZ, R27, P0 ;  /* 0x000000ffff037224 */ /* 0x010fe200000e061b */
[----:B------:R-:W-:-:S04]  /*13d90*/  PLOP3.LUT P0, PT, PT, PT, PT, 0x80, 0x0 ;  /* 0x000000000000781c */ /* 0x000fc80003f0f070 */
[----:B------:R-:W-:Y:S01]  /*13da0*/  @!PT LDS RZ, [RZ] ;  /* 0x00000000fffff984 */ /* 0x000fe20000000800 */
[----:B------:R-:W-:Y:S01]  /*13db0*/  @!PT LDS RZ, [RZ] ;  /* 0x00000000fffff984 */ /* 0x000fe20000000800 */
[----:B------:R-:W-:Y:S01]  /*13dc0*/  @!PT LDS RZ, [RZ] ;  /* 0x00000000fffff984 */ /* 0x000fe20000000800 */
[----:B------:R1:W-:Y:S01]  /*13dd0*/  LDGSTS.E.BYPASS.LTC128B.128 [R25+0x23c00], desc[UR52][R2.64], !P1 ;  /* 0x23c0000002197fae */ /* 0x0003e2000c901d74 */
[----:B------:R-:W-:-:S08]  /*13de0*/  NOP ;  /* 0x0000000000007918 */ /* 0x000fd00000000000 */
.L_x_5022:
        /* <DEDUP_REMOVED lines=11> */
.L_x_5023:
[----:B------:R1:W-:Y:S01]  /*13ea0*/  SYNCS.ARRIVE.TRANS64.A1T0 RZ, [R8+URZ+0x28c30], RZ ;  /* 0x028c30ff08ff79a7 */ /* 0x0003e2000810003f */
[----:B------:R-:W-:Y:S05]  /*13eb0*/  @!P2 BRA `(.L_x_5024) ;  /* 0x000000000004a947 */ /* 0x000fea0003800000 */
[----:B------:R-:W-:Y:S01]  /*13ec0*/  BPT.TRAP 0x1 ;  /* 0x000000040000795c */ /* 0x000fe20000300000 */
.L_x_5024:
[----:B------:R-:W2:Y:S01]  /*13ed0*/  SYNCS.PHASECHK.TRANS64.TRYWAIT P0, [R8+URZ+0x28c60], R20 ;  /* 0x028c6014080075a7 */ /* 0x000ea2000800017f */
[----:B------:R-:W-:Y:S04]  /*13ee0*/  BSSY B1, `(.L_x_5025) ;  /* 0x0000002000017945 */ /* 0x000fe80003800000 */
[----:B--2---:R-:W-:Y:S05]  /*13ef0*/  @!P0 BRA `(.L_x_5026) ;  /* 0x0000002800448947 */ /* 0x004fea0003800000 */
.L_x_5097:
[----:B------:R-:W-:Y:S05]  /*13f00*/  BSYNC B1 ;  /* 0x0000000000017941 */ /* 0x000fea0003800000 */
.L_x_5025:
[----:B------:R-:W-:Y:S01]  /*13f10*/  ULDC.64 UR4, c[0x0][0x328] ;  /* 0x0000ca0000047ab9 */ /* 0x000fe20000000a00 */
[C---:B------:R-:W-:Y:S01]  /*13f20*/  LOP3.LUT P5, RZ, R16.reuse, 0x8, RZ, 0xc0, !PT ;  /* 0x0000000810ff7812 */ /* 0x040fe200078ac0ff */
        /* <DEDUP_REMOVED lines=19> */
[----:B0-2---:R-:W-:Y:S01]  /*14060*/  LEA.HI.X R20, R2, UR5, R3, 0x1, P0 ;  /* 0x0000000502147c11 */ /* 0x005fe200080f0c03 */
[----:B------:R-:W-:Y:S08]  /*14070*/  BRA.DIV UR4, `(.L_x_5027) ;  /* 0x0000002604f87947 */ /* 0x000ff0000b800000 */
[----:B------:R-:W0:Y:S01]  /*14080*/  SHFL.IDX PT, R14, R10, RZ, 0x181f ;  /* 0x00181fff0a0e7589 */ /* 0x000e2200000e0000 */
[C---:B------:R-:W-:Y:S01]  /*14090*/  LOP3.LUT P1, RZ, R16.reuse, 0x80, RZ, 0xc0, !PT ;  /* 0x0000008010ff7812 */ /* 0x040fe2000782c0ff */
[----:B------:R-:W-:Y:S01]  /*140a0*/  IMAD R21, R21, 0x2, R17 ;  /* 0x0000000215157824 */ /* 0x000fe200078e0211 */
[----:B------:R-:W-:Y:S01]  /*140b0*/  P2R R11, PR, RZ, 0x8 ;  /* 0x00000008ff0b7803 */ /* 0x000fe20000000000 */
[----:B------:R-:W2:Y:S01]  /*140c0*/  SHFL.IDX PT, R3, R20, RZ, 0x181f ;  /* 0x00181fff14037589 */ /* 0x000ea200000e0000 */
[C---:B------:R-:W-:Y:S02]  /*140d0*/  LOP3.LUT P3, RZ, R16.reuse, 0x40, RZ, 0xc0, !PT ;  /* 0x0000004010ff7812 */ /* 0x040fe4000786c0ff */
[C---:B------:R-:W-:Y:S01]  /*140e0*/  LOP3.LUT P6, RZ, R16.reuse, 0x20, RZ, 0xc0, !PT ;  /* 0x0000002010ff7812 */ /* 0x040fe200078cc0ff */
[----:B------:R-:W-:Y:S01]  /*140f0*/  SHFL.IDX PT, R2, R10, 0x2, 0x181f ;  /* 0x00581f000a027f89 */ /* 0x000fe200000e0000 */
[----:B------:R-:W-:Y:S02]  /*14100*/  LOP3.LUT P2, RZ, R16, 0x10, RZ, 0xc0, !PT ;  /* 0x0000001010ff7812 */ /* 0x000fe4000784c0ff */
[----:B------:R-:W-:-:S02]  /*14110*/  P2R R12, PR, RZ, 0x8 ;  /* 0x00000008ff0c7803 */ /* 0x000fc40000000000 */
[----:B0-----:R-:W-:Y:S02]  /*14120*/  IADD3 R6, P0, R14, R0, RZ ;  /* 0x000000000e067210 */ /* 0x001fe40007f1e0ff */
        /* <DEDUP_REMOVED lines=10> */
[----:B------:R-:W-:Y:S02]  /*141d0*/  LDGSTS.E.BYPASS.LTC128B.128 [R21+0x8400], desc[UR52][R6.64+0x200], !P5 ;  /* 0x0840020006157fae */ /* 0x000fe4000e901d74 */
[----:B--2---:R-:W-:Y:S01]  /*141e0*/  IMAD.X R5, RZ, RZ, R3, P0 ;  /* 0x000000ffff057224 */ /* 0x004fe200000e0603 */
[----:B------:R-:W-:Y:S01]  /*141f0*/  IADD3 R2, P0, R2, R0, RZ ;  /* 0x0000000002027210 */ /* 0x000fe20007f1e0ff */
[----:B------:R-:W0:Y:S04]  /*14200*/  SHFL.IDX PT, R3, R20, 0x2, 0x181f ;  /* 0x00581f0014037f89 */ /* 0x000e2800000e0000 */
[----:B------:R-:W-:Y:S04]  /*14210*/  LDGSTS.E.BYPASS.LTC128B.128 [R21+0xa400], desc[UR52][R6.64+0x280], !P4 ;  /* 0x0a40028006157fae */ /* 0x000fe8000e101d74 */
[----:B------:R2:W3:Y:S04]  /*14220*/  SHFL.IDX PT, R14, R10, 0x3, 0x181f ;  /* 0x00781f000a0e7f89 */ /* 0x0004e800000e0000 */
[----:B------:R-:W4:Y:S01]  /*14230*/  SHFL.IDX PT, R20, R20, 0x3, 0x181f ;  /* 0x00781f0014147f89 */ /* 0x000f2200000e0000 */
[----:B0-----:R-:W-:Y:S01]  /*14240*/  IMAD.X R3, RZ, RZ, R3, P0 ;  /* 0x000000ffff037224 */ /* 0x001fe200000e0603 */
[----:B------:R-:W-:-:S13]  /*14250*/  ISETP.NE.U32.AND P0, PT, R28, RZ, PT ;  /* 0x000000ff1c00720c */ /* 0x000fda0003f05070 */
[----:B------:R-:W-:Y:S04]  /*14260*/  LDGSTS.E.BYPASS.LTC128B.128 [R21+0xc400], desc[UR52][R6.64+0x300], P0 ;  /* 0x0c40030006157fae */ /* 0x000fe80008101d74 */
[----:B------:R0:W-:Y:S04]  /*14270*/  LDGSTS.E.BYPASS.LTC128B.128 [R21+0xe400], desc[UR52][R6.64+0x380], P1 ;  /* 0x0e40038006157fae */ /* 0x0001e80008901d74 */
[----:B------:R2:W-:Y:S01]  /*14280*/  LDGSTS.E.BYPASS.LTC128B.128 [R21+0xc00], desc[UR52][R4.64], !P3 ;  /* 0x00c0000004157fae */ /* 0x0005e2000d901d74 */
[----:B------:R-:W-:-:S04]  /*14290*/  ISETP.NE.AND P3, PT, R12, RZ, PT ;  /* 0x000000ff0c00720c */ /* 0x000fc80003f65270 */
[----:B0-----:R-:W-:-:S09]  /*142a0*/  P2R R6, PR, RZ, 0x8 ;  /* 0x00000008ff067803 */ /* 0x001fd20000000000 */
        /* <DEDUP_REMOVED lines=10> */
[----:B------:R2:W-:Y:S01]  /*14350*/  LDGSTS.E.BYPASS.LTC128B.128 [R21+0x3400], desc[UR52][R2.64+0x80], !P3 ;  /* 0x0340008002157fae */ /* 0x0005e2000d901d74 */
[----:B------:R-:W-:-:S03]  /*14360*/  ISETP.NE.AND P3, PT, R11, RZ, PT ;  /* 0x000000ff0b00720c */ /* 0x000fc60003f65270 */
[----:B------:R2:W-:Y:S04]  /*14370*/  LDGSTS.E.BYPASS.LTC128B.128 [R21+0x5400], desc[UR52][R2.64+0x100], !P6 ;  /* 0x0540010002157fae */ /* 0x0005e8000f101d74 */
[----:B------:R2:W-:Y:S04]  /*14380*/  LDGSTS.E.BYPASS.LTC128B.128 [R21+0x7400], desc[UR52][R2.64+0x180], !P2 ;  /* 0x0740018002157fae */ /* 0x0005e8000d101d74 */
[----:B------:R2:W-:Y:S04]  /*14390*/  LDGSTS.E.BYPASS.LTC128B.128 [R21+0x9400], desc[UR52][R2.64+0x200], !P5 ;  /* 0x0940020002157fae */ /* 0x0005e8000e901d74 */
[----:B------:R2:W-:Y:S04]  /*143a0*/  LDGSTS.E.BYPASS.LTC128B.128 [R21+0xb400], desc[UR52][R2.64+0x280], !P4 ;  /* 0x0b40028002157fae */ /* 0x0005e8000e101d74 */
[----:B------:R2:W-:Y:S04]  /*143b0*/  LDGSTS.E.BYPASS.LTC128B.128 [R21+0xd400], desc[UR52][R2.64+0x300], P0 ;  /* 0x0d40030002157fae */ /* 0x0005e80008101d74 */
[----:B---34-:R2:W-:Y:S02]  /*143c0*/  LDGSTS.E.BYPASS.LTC128B.128 [R21+0xf400], desc[UR52][R2.64+0x380], P1 ;  /* 0x0f40038002157fae */ /* 0x0185e40008901d74 */
.L_x_5107:
[----:B--2---:R-:W-:Y:S02]  /*143d0*/  P2R R4, PR, RZ, 0x2 ;  /* 0x00000002ff047803 */ /* 0x004fe40000000000 */
[----:B------:R-:W-:Y:S02]  /*143e0*/  LOP3.LUT P1, RZ, R16, 0x80, RZ, 0xc0, !PT ;  /* 0x0000008010ff7812 */ /* 0x000fe4000782c0ff */
[----:B------:R-:W-:Y:S02]  /*143f0*/  IADD3 R2, P2, R14, R0, RZ ;  /* 0x000000000e027210 */ /* 0x000fe40007f5e0ff */
[----:B------:R-:W-:Y:S02]  /*14400*/  P2R R5, PR, RZ, 0x8 ;  /* 0x00000008ff057803 */ /* 0x000fe40000000000 */
[C---:B------:R-:W-:Y:S01]  /*14410*/  LOP3.LUT P3, RZ, R16.reuse, 0x40, RZ, 0xc0, !PT ;  /* 0x0000004010ff7812 */ /* 0x040fe2000786c0ff */
[----:B------:R-:W-:Y:S01]  /*14420*/  IMAD.X R3, RZ, RZ, R20, P2 ;  /* 0x000000ffff037224 */ /* 0x000fe200010e0614 */
[----:B------:R-:W-:-:S02]  /*14430*/  LOP3.LUT P2, RZ, R16, 0x20, RZ, 0xc0, !PT ;  /* 0x0000002010ff7812 */ /* 0x000fc4000784c0ff */
[----:B------:R-:W-:-:S03]  /*14440*/  LOP3.LUT P6, RZ, R16, 0x10, RZ, 0xc0, !PT ;  /* 0x0000001010ff7812 */ /* 0x000fc600078cc0ff */
[----:B------:R-:W-:Y:S01]  /*14450*/  @!PT LDS RZ, [RZ] ;  /* 0x00000000fffff984 */ /* 0x000fe20000000800 */
[----:B------:R-:W-:Y:S01]  /*14460*/  @!PT LDS RZ, [RZ] ;  /* 0x00000000fffff984 */ /* 0x000fe20000000800 */
[----:B------:R-:W-:Y:S01]  /*14470*/  @!PT LDS RZ, [RZ] ;  /* 0x00000000fffff984 */ /* 0x000fe20000000800 */
[----:B------:R0:W-:Y:S01]  /*14480*/  LDGSTS.E.BYPASS.LTC128B.128 [R21+0x1c00], desc[UR52][R2.64], !P1 ;  /* 0x01c0000002157fae */ /* 0x0001e2000c901d74 */
[----:B------:R-:W-:-:S05]  /*14490*/  ISETP.NE.AND P1, PT, R4, RZ, PT ;  /* 0x000000ff0400720c */ /* 0x000fca0003f25270 */
[----:B------:R0:W-:Y:S01]  /*144a0*/  LDGSTS.E.BYPASS.LTC128B.128 [R21+0x3c00], desc[UR52][R2.64+0x80], !P3 ;  /* 0x03c0008002157fae */ /* 0x0001e2000d901d74 */
[----:B------:R-:W-:-:S03]  /*144b0*/  ISETP.NE.AND P3, PT, R5, RZ, PT ;  /* 0x000000ff0500720c */ /* 0x000fc60003f65270 */
        /* <DEDUP_REMOVED lines=8> */
.L_x_5028:
        /* <DEDUP_REMOVED lines=11> */
.L_x_5029:
[----:B------:R0:W-:Y:S01]  /*145f0*/  SYNCS.ARRIVE.TRANS64.A1T0 RZ, [R8+URZ+0x28c50], RZ ;  /* 0x028c50ff08ff79a7 */ /* 0x0001e2000810003f */
[----:B------:R-:W-:Y:S05]  /*14600*/  @P3 BRA `(.L_x_5030) ;  /* 0xfffffff000743947 */ /* 0x000fea000383ffff */
[----:B------:R-:W-:Y:S05]  /*14610*/  BSYNC B0 ;  /* 0x0000000000007941 */ /* 0x000fea0003800000 */
.L_x_5017:
[----:B------:R-:W2:Y:S01]  /*14620*/  S2R R0, SR_TID.X ;  /* 0x0000000000007919 */ /* 0x000ea20000002100 */
[----:B------:R-:W-:Y:S01]  /*14630*/  VIADD R18, R18, 0x1 ;  /* 0x0000000112127836 */ /* 0x000fe20000000000 */
[----:B------:R-:W-:Y:S04]  /*14640*/  BSSY B0, `(.L_x_5031) ;  /* 0x0000013000007945 */ /* 0x000fe80003800000 */
[----:B------:R-:W-:-:S04]  /*14650*/  ISETP.NE.AND P0, PT, R18, 0x2, PT ;  /* 0x000000021200780c */ /* 0x000fc80003f05270 */
[----:B------:R-:W-:Y:S02]  /*14660*/  SEL R18, R18, RZ, P0 ;  /* 0x000000ff12127207 */ /* 0x000fe40000000000 */
[----:B------:R-:W-:Y:S02]  /*14670*/  SEL R5, RZ, 0x1, P0 ;  /* 0x00000001ff057807 */ /* 0x000fe40000000000 */
[----:B--2---:R-:W-:-:S04]  /*14680*/  LOP3.LUT R0, R0, 0x7f, RZ, 0xc0, !PT ;  /* 0x0000007f00007812 */ /* 0x004fc800078ec0ff */
[----:B------:R-:W-:-:S13]  /*14690*/  ISETP.NE.AND P1, PT, R0, RZ, PT ;  /* 0x000000ff0000720c */ /* 0x000fda0003f25270 */
[----:B------:R-:W-:Y:S05]  /*146a0*/  @P1 BRA `(.L_x_5032) ;  /* 0x0000000000301947 */ /* 0x000fea0003800000 */
[----:B------:R-:W2:Y:S01]  /*146b0*/  S2R R9, SR_LANEID ;  /* 0x0000000000097919 */ /* 0x000ea20000000000 */
[----:B------:R-:W-:Y:S01]  /*146c0*/  VOTEU.ANY UR4, UPT, PT ;  /* 0x0000000000047886 */ /* 0x000fe200038e0100 */
[----:B------:R-:W3:Y:S01]  /*146d0*/  LDC.64 R2, c[0x0][0xc80] ;  /* 0x00032000ff027b82 */ /* 0x000ee20000000a00 */
[----:B------:R-:W2:Y:S08]  /*146e0*/  FLO.U32 R0, UR4 ;  /* 0x0000000400007d00 */ /* 0x000eb000080e0000 */
[----:B------:R-:W3:Y:S01]  /*146f0*/  POPC R7, UR4 ;  /* 0x0000000400077d09 */ /* 0x000ee20008000000 */
[----:B--2---:R-:W-:-:S13]  /*14700*/  ISETP.EQ.U32.AND P0, PT, R0, R9, PT ;  /* 0x000000090000720c */ /* 0x004fda0003f02070 */
[----:B---3--:R-:W2:Y:S01]  /*14710*/  @P0 ATOMG.E.ADD.STRONG.GPU PT, R3, desc[UR52][R2.64], R7 ;  /* 0x00000007020309a8 */ /* 0x008ea200081ee1f4 */
[----:B------:R-:W3:Y:S02]  /*14720*/  S2R R4, SR_LTMASK ;  /* 0x0000000000047919 */ /* 0x000ee40000003900 */
[----:B---3--:R-:W-:-:S04]  /*14730*/  LOP3.LUT R4, R4, UR4, RZ, 0xc0, !PT ;  /* 0x0000000404047c12 */ /* 0x008fc8000f8ec0ff */
[----:B------:R-:W3:Y:S01]  /*14740*/  POPC R33, R4 ;  /* 0x0000000400217309 */ /* 0x000ee20000000000 */
[----:B--2---:R-:W3:Y:S02]  /*14750*/  SHFL.IDX PT, R0, R3, R0, 0x1f ;  /* 0x00001f0003007589 */ /* 0x004ee400000e0000 */
[----:B---3--:R-:W-:-:S07]  /*14760*/  IADD3 R33, R0, UR46, R33 ;  /* 0x0000002e00217c10 */ /* 0x008fce000fffe021 */
.L_x_5032:
[----:B------:R-:W-:Y:S05]  /*14770*/  BSYNC B0 ;  /* 0x0000000000007941 */ /* 0x000fea0003800000 */
.L_x_5031:
[----:B------:R-:W-:-:S07]  /*14780*/  LOP3.LUT R22, R22, R5, RZ, 0x3c, !PT ;  /* 0x0000000516167212 */ /* 0x000fce00078e3cff */
.L_x_4992:
[----:B------:R-:W-:Y:S05]  /*14790*/  BSYNC B7 ;  /* 0x0000000000077941 */ /* 0x000fea0003800000 */
.L_x_4990:
[----:B------:R-:W-:-:S13]  /*147a0*/  LOP3.LUT P0, RZ, R16, 0x2000, RZ, 0xc0, !PT ;  /* 0x0000200010ff7812 */ /* 0x000fda000780c0ff */
[----:B------:R-:W-:Y:S05]  /*147b0*/  @!P0 BRA `(.L_x_5033) ;  /* 0x0000000000248947 */ /* 0x000fea0003800000 */
[----:B------:R-:W-:Y:S05]  /*147c0*/  WARPSYNC.ALL ;  /* 0x0000000000007948 */ /* 0x000fea0003800000 */
[----:B------:R-:W2:Y:S08]  /*147d0*/  S2UR UR5, SR_CgaCtaId ;  /* 0x00000000000579c3 */ /* 0x000eb00000008800 */
[----:B------:R-:W-:Y:S06]  /*147e0*/  BAR.SYNC.DEFER_BLOCKING 0x5, 0x180 ;  /* 0x0146000000007b1d */ /* 0x000fec0000010000 */
[----:B------:R-:W-:-:S02]  /*147f0*/  UMOV UR4, 0x400 ;  /* 0x0000040000047882 */ /* 0x000fc40000000000 */
[----:B--2---:R-:W-:-:S06]  /*14800*/  ULEA UR4, UR5, UR4, 0x18 ;  /* 0x0000000405047291 */ /* 0x004fcc000f8ec03f */
[----:B------:R-:W-:-:S05]  /*14810*/  IMAD.U32 R17, RZ, RZ, UR4 ;  /* 0x00000004ff117e24 */ /* 0x000fca000f8e00ff */
[----:B------:R2:W3:Y:S01]  /*14820*/  LDS R33, [R17+0x28cd0] ;  /* 0x028cd00011217984 */ /* 0x0004e20000000800 */
[----:B------:R-:W-:Y:S06]  /*14830*/  BAR.ARV 0x4, 0x180 ;  /* 0x0106000000007b1d */ /* 0x000fec0000002000 */
[----:B------:R-:W-:Y:S05]  /*14840*/  BRA `(.L_x_5034) ;  /* 0x00000000002c7947 */ /* 0x000fea0003800000 */
.L_x_5033:
[----:B------:R-:W-:-:S03]  /*14850*/  UMOV UR4, 0xffffffff ;  /* 0xffffffff00047882 */ /* 0x000fc60000000000 */
[----:B------:R-:W-:Y:S05]  /*14860*/  BRA.DIV UR4, `(.L_x_5035) ;  /* 0x0000002604cc7947 */ /* 0x000fea000b800000 */
[----:B------:R2:W3:Y:S02]  /*14870*/  SHFL.IDX PT, R14, R33, RZ, 0x1f ;  /* 0x00001fff210e7589 */ /* 0x0004e400000e0000 */
.L_x_5110:
[----:B------:R-:W4:Y:S01]  /*14880*/  @!P1 S2R R3, SR_CgaCtaId ;  /* 0x0000000000039919 */ /* 0x000f220000008800 */
[----:B------:R-:W-:Y:S05]  /*14890*/  WARPSYNC.ALL ;  /* 0x0000000000007948 */ /* 0x000fea0003800000 */
[----:B------:R-:W-:Y:S01]  /*148a0*/  BAR.SYNC.DEFER_BLOCKING 0x4, 0x180 ;  /* 0x0106000000007b1d */ /* 0x000fe20000010000 */
[----:B------:R-:W-:-:S04]  /*148b0*/  @!P1 MOV R0, 0x400 ;  /* 0x0000040000009802 */ /* 0x000fc80000000f00 */
[----:B----4-:R-:W-:-:S05]  /*148c0*/  @!P1 LEA R17, R3, R0, 0x18 ;  /* 0x0000000003119211 */ /* 0x010fca00078ec0ff */
[----:B------:R2:W-:Y:S02]  /*148d0*/  @!P1 STS [R17+0x28cd0], R33 ;  /* 0x028cd02111009388 */ /* 0x0005e40000000800 */
[----:B--23--:R-:W-:Y:S01]  /*148e0*/  IMAD.MOV.U32 R33, RZ, RZ, R14 ;  /* 0x000000ffff217224 */ /* 0x00cfe200078e000e */
[----:B------:R-:W-:Y:S06]  /*148f0*/  BAR.ARV 0x5, 0x180 ;  /* 0x0146000000007b1d */ /* 0x000fec0000002000 */
.L_x_5034:
[----:B------:R-:W-:Y:S02]  /*14900*/  ULDC UR4, c[0x0][0xc38] ;  /* 0x00030e0000047ab9 */ /* 0x000fe40000000800 */
[----:B---3--:R-:W-:-:S13]  /*14910*/  ISETP.GE.AND P0, PT, R33, UR4, PT ;  /* 0x0000000421007c0c */ /* 0x008fda000bf06270 */
[----:B------:R-:W-:Y:S05]  /*14920*/  @!P0 BRA `(.L_x_5036) ;  /* 0xffffffc400cc8947 */ /* 0x000fea000383ffff */
.L_x_4981:
[----:B------:R-:W3:Y:S01]  /*14930*/  LDL.LU R0, [R1+0x4] ;  /* 0x0000040001007983 */ /* 0x000ee20000300800 */
[----:B------:R-:W-:Y:S01]  /*14940*/  BSSY B0, `(.L_x_5037) ;  /* 0x000000b000007945 */ /* 0x000fe20003800000 */
[----:B------:R-:W4:Y:S01]  /*14950*/  S2R R5, SR_CgaCtaId ;  /* 0x0000000000057919 */ /* 0x000f220000008800 */
[----:B---3--:R-:W-:-:S05]  /*14960*/  VIADD R0, R0, 0x1 ;  /* 0x0000000100007836 */ /* 0x008fca0000000000 */
[----:B------:R-:W-:-:S04]  /*14970*/  LEA.HI R2, R0, R0, RZ, 0x1 ;  /* 0x0000000000027211 */ /* 0x000fc800078f08ff */
[----:B------:R-:W-:Y:S02]  /*14980*/  LOP3.LUT R3, R2, 0xfffffffe, RZ, 0xc0, !PT ;  /* 0xfffffffe02037812 */ /* 0x000fe400078ec0ff */
[----:B------:R-:W-:-:S03]  /*14990*/  MOV R2, 0x400 ;  /* 0x0000040000027802 */ /* 0x000fc60000000f00 */
[----:B------:R-:W-:Y:S01]  /*149a0*/  IMAD.IADD R0, R0, 0x1, -R3 ;  /* 0x0000000100007824 */ /* 0x000fe200078e0a03 */
[----:B----4-:R-:W-:-:S04]  /*149b0*/  LEA R7, R5, R2, 0x18 ;  /* 0x0000000205077211 */ /* 0x010fc800078ec0ff */
[----:B------:R-:W-:-:S04]  /*149c0*/  SHF.L.U32 R0, R0, 0x1f, RZ ;  /* 0x0000001f00007819 */ /* 0x000fc800000006ff */
[----:B------:R-:W3:Y:S02]  /*149d0*/  SYNCS.PHASECHK.TRANS64.TRYWAIT P0, [R7+URZ+0x28c20], R0 ;  /* 0x028c2000070075a7 */ /* 0x000ee4000800017f */
[----:B---3--:R-:W-:Y:S05]  /*149e0*/  @!P0 BRA `(.L_x_5038) ;  /* 0x0000002400948947 */ /* 0x008fea0003800000 */
.L_x_5111:
[----:B------:R-:W-:Y:S05]  /*149f0*/  BSYNC B0 ;  /* 0x0000000000007941 */ /* 0x000fea0003800000 */
.L_x_5037:
[----:B------:R-:W-:-:S03]  /*14a00*/  UMOV UR4, 0xffffffff ;  /* 0xffffffff00047882 */ /* 0x000fc60000000000 */
[----:B------:R-:W-:Y:S05]  /*14a10*/  BRA.DIV UR4, `(.L_x_5039) ;  /* 0x00000026049c7947 */ /* 0x000fea000b800000 */
[----:B---3--:R-:W3:Y:S02]  /*14a20*/  S2R R0, SR_TID.X ;  /* 0x0000000000007919 */ /* 0x008ee40000002100 */
[----:B---3--:R-:W-:-:S04]  /*14a30*/  SHF.R.U32.HI R0, RZ, 0x5, R0 ;  /* 0x00000005ff007819 */ /* 0x008fc80000011600 */
[----:B------:R-:W-:-:S05]  /*14a40*/  LOP3.LUT R0, R0, 0x3, RZ, 0xc0, !PT ;  /* 0x0000000300007812 */ /* 0x000fca00078ec0ff */
[----:B------:R3:W4:Y:S02]  /*14a50*/  SHFL.IDX PT, R14, R0, RZ, 0x1f ;  /* 0x00001fff000e7589 */ /* 0x00072400000e0000 */
.L_x_5114:
[----:B----4-:R-:W-:Y:S01]  /*14a60*/  ISETP.NE.AND P0, PT, R14, RZ, PT ;  /* 0x000000ff0e00720c */ /* 0x010fe20003f05270 */
[----:B------:R-:W-:-:S12]  /*14a70*/  BSSY B0, `(.L_x_5040) ;  /* 0x0000024000007945 */ /* 0x000fd80003800000 */
[----:B------:R-:W-:Y:S05]  /*14a80*/  @P0 BRA `(.L_x_5041) ;  /* 0x0000000000880947 */ /* 0x000fea0003800000 */
[----:B------:R-:W-:-:S03]  /*14a90*/  UMOV UR4, 0xffffffff ;  /* 0xffffffff00047882 */ /* 0x000fc60000000000 */
[----:B------:R-:W-:Y:S05]  /*14aa0*/  BRA.DIV UR4, `(.L_x_5042) ;  /* 0x0000002604ac7947 */ /* 0x000fea000b800000 */
[----:B------:R-:W-:-:S13]  /*14ab0*/  ELECT P6, URZ, PT ;  /* 0x00000000003f782f */ /* 0x000fda00038c0000 */
.L_x_5117:
[----:B------:R-:W-:Y:S05]  /*14ac0*/  @!P6 BRA `(.L_x_5041) ;  /* 0x000000000078e947 */ /* 0x000fea0003800000 */
[----:B------:R-:W-:-:S06]  /*14ad0*/  ULOP3.LUT UR4, UR39, 0x2, URZ, 0xfc, !UPT ;  /* 0x0000000227047892 */ /* 0x000fcc000f8efc3f */
[----:B---3--:R-:W-:-:S04]  /*14ae0*/  MOV R0, UR4 ;  /* 0x0000000400007c02 */ /* 0x008fc80008000f00 */
[----:B------:R-:W-:-:S13]  /*14af0*/  ISETP.NE.AND P0, PT, R0, 0x3, PT ;  /* 0x000000030000780c */ /* 0x000fda0003f05270 */
[----:B------:R-:W-:Y:S05]  /*14b00*/  @!P0 BRA `(.L_x_5043) ;  /* 0x0000000000048947 */ /* 0x000fea0003800000 */
[----:B------:R-:W-:Y:S01]  /*14b10*/  BPT.TRAP 0x1 ;  /* 0x000000040000795c */ /* 0x000fe20000300000 */
.L_x_5043:
[----:B------:R-:W-:Y:S01]  /*14b20*/  IMAD R5, R18, 0x8, R7 ;  /* 0x0000000812057824 */ /* 0x000fe200078e0207 */
[----:B------:R-:W-:Y:S01]  /*14b30*/  SHF.L.U32 R0, R22, 0x1f, RZ ;  /* 0x0000001f16007819 */ /* 0x000fe200000006ff */
[----:B------:R-:W-:-:S03]  /*14b40*/  VIADD R18, R18, 0x1 ;  /* 0x0000000112127836 */ /* 0x000fc60000000000 */
[----:B------:R-:W3:Y:S02]  /*14b50*/  SYNCS.PHASECHK.TRANS64.TRYWAIT P1, [R5+URZ+0x28c40], R0 ;  /* 0x028c4000050075a7 */ /* 0x000ee4000802017f */
[----:B------:R-:W-:-:S04]  /*14b60*/  ISETP.NE.AND P2, PT, R18, 0x2, PT ;  /* 0x000000021200780c */ /* 0x000fc80003f45270 */
[----:B------:R-:W-:Y:S01]  /*14b70*/  SEL R3, RZ, 0x1, P2 ;  /* 0x00000001ff037807 */ /* 0x000fe20001000000 */
[----:B---3--:R-:W-:Y:S08]  /*14b80*/  @!P1 BRA `(.L_x_5044) ;  /* 0x0000002400949947 */ /* 0x008ff00003800000 */
.L_x_5118:
[----:B------:R-:W-:Y:S02]  /*14b90*/  SEL R18, R18, RZ, P2 ;  /* 0x000000ff12127207 */ /* 0x000fe40001000000 */
[----:B------:R-:W-:Y:S01]  /*14ba0*/  LOP3.LUT R2, R22, R3, RZ, 0x3c, !PT ;  /* 0x0000000316027212 */ /* 0x000fe200078e3cff */
[----:B------:R-:W-:Y:S06]  /*14bb0*/  @!P0 BRA `(.L_x_5045) ;  /* 0x0000000000048947 */ /* 0x000fec0003800000 */
[----:B------:R-:W-:Y:S01]  /*14bc0*/  BPT.TRAP 0x1 ;  /* 0x000000040000795c */ /* 0x000fe20000300000 */
.L_x_5045:
[----:B------:R-:W-:Y:S01]  /*14bd0*/  IMAD R3, R18, 0x8, R7 ;  /* 0x0000000812037824 */ /* 0x000fe200078e0207 */
[----:B------:R-:W-:-:S04]  /*14be0*/  SHF.L.U32 R2, R2, 0x1f, RZ ;  /* 0x0000001f02027819 */ /* 0x000fc800000006ff */
[----:B------:R-:W4:Y:S02]  /*14bf0*/  SYNCS.PHASECHK.TRANS64.TRYWAIT P1, [R3+URZ+0x28c40], R2 ;  /* 0x028c4002030075a7 */ /* 0x000f24000802017f */
[----:B----4-:R-:W-:Y:S05]  /*14c00*/  @!P1 BRA `(.L_x_5046) ;  /* 0x0000002400889947 */ /* 0x010fea0003800000 */
.L_x_5119:
[----:B------:R-:W-:Y:S05]  /*14c10*/  @!P0 BRA `(.L_x_5047) ;  /* 0x0000000000048947 */ /* 0x000fea0003800000 */
[----:B------:R-:W-:Y:S01]  /*14c20*/  BPT.TRAP 0x1 ;  /* 0x000000040000795c */ /* 0x000fe20000300000 */
.L_x_5047:
[----:B------:R-:W0:Y:S02]  /*14c30*/  SYNCS.PHASECHK.TRANS64.TRYWAIT P1, [R5+URZ+0x28c60], R0 ;  /* 0x028c6000050075a7 */ /* 0x000e24000802017f */
[----:B0-----:R-:W-:Y:S05]  /*14c40*/  @!P1 BRA `(.L_x_5048) ;  /* 0x00000024008c9947 */ /* 0x001fea0003800000 */
.L_x_5120:
[----:B------:R-:W-:Y:S05]  /*14c50*/  @!P0 BRA `(.L_x_5049) ;  /* 0x0000000000048947 */ /* 0x000fea0003800000 */
[----:B------:R-:W-:Y:S01]  /*14c60*/  BPT.TRAP 0x1 ;  /* 0x000000040000795c */ /* 0x000fe20000300000 */
.L_x_5049:
[----:B------:R0:W0:Y:S02]  /*14c70*/  SYNCS.PHASECHK.TRANS64.TRYWAIT P0, [R3+URZ+0x28c60], R2 ;  /* 0x028c6002030075a7 */ /* 0x000024000800017f */
[----:B0-----:R-:W-:Y:S05]  /*14c80*/  @!P0 NANOSLEEP.SYNCS 0x989680 ;  /* 0x009896800000895d */ /* 0x001fea0003900000 */
[----:B------:R-:W0:Y:S02]  /*14c90*/  @!P0 SYNCS.PHASECHK.TRANS64 P0, [R3+URZ+0x28c60], R2 ;  /* 0x028c6002030085a7 */ /* 0x000e24000800007f */
[----:B0-----:R-:W-:Y:S05]  /*14ca0*/  @!P0 BRA `(.L_x_5049) ;  /* 0xfffffffc00f08947 */ /* 0x001fea000383ffff */
.L_x_5041:
[----:B------:R-:W-:Y:S05]  /*14cb0*/  BSYNC B0 ;  /* 0x0000000000007941 */ /* 0x000fea0003800000 */
.L_x_5040:
[----:B------:R-:W-:Y:S05]  /*14cc0*/  EXIT ;  /* 0x000000000000794d */ /* 0x000fea0003800000 */
.L_x_4877:
[----:B0-----:R-:W-:-:S04]  /*14cd0*/  IMAD.U32 R3, RZ, RZ, UR21 ;  /* 0x00000015ff037e24 */ /* 0x001fc8000f8e00ff */
[----:B------:R0:W1:Y:S03]  /*14ce0*/  SYNCS.PHASECHK.TRANS64.TRYWAIT P1, [R3+URZ+0x28c50], R0 ;  /* 0x028c5000030075a7 */ /* 0x000066000802017f */
[----:B-1----:R-:W-:Y:S05]  /*14cf0*/  @!P1 NANOSLEEP.SYNCS 0x989680 ;  /* 0x009896800000995d */ /* 0x002fea0003900000 */
[----:B------:R-:W1:Y:S02]  /*14d00*/  @!P1 SYNCS.PHASECHK.TRANS64 P1, [R3+URZ+0x28c50], R0 ;  /* 0x028c5000030095a7 */ /* 0x000e64000802007f */
[----:B-1----:R-:W-:Y:S05]  /*14d10*/  @!P1 BRA `(.L_x_4877) ;  /* 0xfffffffc00ec9947 */ /* 0x002fea000383ffff */
[----:B------:R-:W-:Y:S05]  /*14d20*/  BRA `(.L_x_5050) ;  /* 0xfffffecc00d47947 */ /* 0x000fea000383ffff */
.L_x_4883:
[----:B-1----:R-:W-:-:S04]  /*14d30*/  IMAD.U32 R3, RZ, RZ, UR21 ;  /* 0x00000015ff037e24 */ /* 0x002fc8000f8e00ff */
[----:B------:R1:W2:Y:S03]  /*14d40*/  SYNCS.PHASECHK.TRANS64.TRYWAIT P1, [R3+URZ+0x28c50], R0 ;  /* 0x028c5000030075a7 */ /* 0x0002a6000802017f */
[----:B--2---:R-:W-:Y:S05]  /*14d50*/  @!P1 NANOSLEEP.SYNCS 0x989680 ;  /* 0x009896800000995d */ /* 0x004fea0003900000 */
[----:B------:R-:W2:Y:S02]  /*14d60*/  @!P1 SYNCS.PHASECHK.TRANS64 P1, [R3+URZ+0x28c50], R0 ;  /* 0x028c5000030095a7 */ /* 0x000ea4000802007f */
[----:B--2---:R-:W-:Y:S05]  /*14d70*/  @!P1 BRA `(.L_x_4883) ;  /* 0xfffffffc00ec9947 */ /* 0x004fea000383ffff */
[----:B------:R-:W-:Y:S05]  /*14d80*/  BRA `(.L_x_4882) ;  /* 0xfffffed800cc7947 */ /* 0x000fea000383ffff */
.L_x_4893:
[----:B0-----:R-:W-:-:S04]  /*14d90*/  MOV R3, UR42 ;  /* 0x0000002a00037c02 */ /* 0x001fc80008000f00 */
[----:B------:R0:W1:Y:S03]  /*14da0*/  SYNCS.PHASECHK.TRANS64.TRYWAIT P1, [R3+URZ+0x28c00], R0 ;  /* 0x028c0000030075a7 */ /* 0x000066000802017f */
[----:B-1----:R-:W-:Y:S05]  /*14db0*/  @!P1 NANOSLEEP.SYNCS 0x989680 ;  /* 0x009896800000995d */ /* 0x002fea0003900000 */
[----:B------:R-:W1:Y:S02]  /*14dc0*/  @!P1 SYNCS.PHASECHK.TRANS64 P1, [R3+URZ+0x28c00], R0 ;  /* 0x028c0000030095a7 */ /* 0x000e64000802007f */
[----:B-1----:R-:W-:Y:S05]  /*14dd0*/  @!P1 BRA `(.L_x_4893) ;  /* 0xfffffffc00ec9947 */ /* 0x002fea000383ffff */
[----:B------:R-:W-:Y:S05]  /*14de0*/  BRA `(.L_x_5051) ;  /* 0xfffffef000507947 */ /* 0x000fea000383ffff */
.L_x_4897:
[----:B--2---:R2:W3:Y:S02]  /*14df0*/  SYNCS.PHASECHK.TRANS64.TRYWAIT P1, [R7+URZ+0x28c30], R8 ;  /* 0x028c3008070075a7 */ /* 0x0044e4000802017f */
[----:B---3--:R-:W-:Y:S05]  /*14e00*/  @!P1 NANOSLEEP.SYNCS 0x989680 ;  /* 0x009896800000995d */ /* 0x008fea0003900000 */
[----:B------:R-:W3:Y:S02]  /*14e10*/  @!P1 SYNCS.PHASECHK.TRANS64 P1, [R7+URZ+0x28c30], R8 ;  /* 0x028c3008070095a7 */ /* 0x000ee4000802007f */
[----:B---3--:R-:W-:Y:S05]  /*14e20*/  @!P1 BRA `(.L_x_4897) ;  /* 0xfffffffc00f09947 */ /* 0x008fea000383ffff */
[----:B------:R-:W-:Y:S05]  /*14e30*/  BRA `(.L_x_4896) ;  /* 0xfffffef0006c7947 */ /* 0x000fea000383ffff */
.L_x_4910:
[----:B--2---:R2:W3:Y:S02]  /*14e40*/  SYNCS.PHASECHK.TRANS64.TRYWAIT P1, [R7+URZ+0x28c50], R8 ;  /* 0x028c5008070075a7 */ /* 0x0044e4000802017f */
[----:B---3--:R-:W-:Y:S05]  /*14e50*/  @!P1 NANOSLEEP.SYNCS 0x989680 ;  /* 0x009896800000995d */ /* 0x008fea0003900000 */
[----:B------:R-:W3:Y:S02]  /*14e60*/  @!P1 SYNCS.PHASECHK.TRANS64 P1, [R7+URZ+0x28c50], R8 ;  /* 0x028c5008070095a7 */ /* 0x000ee4000802007f */
[----:B---3--:R-:W-:Y:S05]  /*14e70*/  @!P1 BRA `(.L_x_4910) ;  /* 0xfffffffc00f09947 */ /* 0x008fea000383ffff */
[----:B------:R-:W-:Y:S05]  /*14e80*/  BRA `(.L_x_4909) ;  /* 0xffffff10001c7947 */ /* 0x000fea000383ffff */
.L_x_4919:
[----:B--2---:R-:W-:-:S04]  /*14e90*/  IMAD.U32 R6, RZ, RZ, UR21 ;  /* 0x00000015ff067e24 */ /* 0x004fc8000f8e00ff */
[----:B------:R2:W3:Y:S03]  /*14ea0*/  SYNCS.PHASECHK.TRANS64.TRYWAIT P1, [R6+URZ+0x28c30], R7 ;  /* 0x028c3007060075a7 */ /* 0x0004e6000802017f */
[----:B---3--:R-:W-:Y:S05]  /*14eb0*/  @!P1 NANOSLEEP.SYNCS 0x989680 ;  /* 0x009896800000995d */ /* 0x008fea0003900000 */
[----:B------:R-:W3:Y:S02]  /*14ec0*/  @!P1 SYNCS.PHASECHK.TRANS64 P1, [R6+URZ+0x28c30], R7 ;  /* 0x028c3007060095a7 */ /* 0x000ee4000802007f */
[----:B---3--:R-:W-:Y:S05]  /*14ed0*/  @!P1 BRA `(.L_x_4919) ;  /* 0xfffffffc00ec9947 */ /* 0x008fea000383ffff */
[----:B------:R-:W-:Y:S05]  /*14ee0*/  BRA `(.L_x_4918) ;  /* 0xffffff1400a47947 */ /* 0x000fea000383ffff */
.L_x_4932:
[----:B--2---:R-:W-:-:S04]  /*14ef0*/  IMAD.U32 R10, RZ, RZ, UR21 ;  /* 0x00000015ff0a7e24 */ /* 0x004fc8000f8e00ff */
[----:B------:R2:W3:Y:S03]  /*14f00*/  SYNCS.PHASECHK.TRANS64.TRYWAIT P1, [R10+URZ+0x28c50], R7 ;  /* 0x028c50070a0075a7 */ /* 0x0004e6000802017f */
[----:B---3--:R-:W-:Y:S05]  /*14f10*/  @!P1 NANOSLEEP.SYNCS 0x989680 ;  /* 0x009896800000995d */ /* 0x008fea0003900000 */
[----:B------:R-:W3:Y:S02]  /*14f20*/  @!P1 SYNCS.PHASECHK.TRANS64 P1, [R10+URZ+0x28c50], R7 ;  /* 0x028c50070a0095a7 */ /* 0x000ee4000802007f */
[----:B---3--:R-:W-:Y:S05]  /*14f30*/  @!P1 BRA `(.L_x_4932) ;  /* 0xfffffffc00ec9947 */ /* 0x008fea000383ffff */
[----:B------:R-:W-:Y:S05]  /*14f40*/  BRA `(.L_x_4931) ;  /* 0xffffff3800907947 */ /* 0x000fea000383ffff */
.L_x_4942:
[----:B--2---:R-:W-:-:S04]  /*14f50*/  IMAD.U32 R5, RZ, RZ, UR21 ;  /* 0x00000015ff057e24 */ /* 0x004fc8000f8e00ff */
[----:B------:R2:W3:Y:S03]  /*14f60*/  SYNCS.PHASECHK.TRANS64.TRYWAIT P2, [R5+URZ+0x28c30], R8 ;  /* 0x028c3008050075a7 */ /* 0x0004e6000804017f */
[----:B---3--:R-:W-:Y:S05]  /*14f70*/  @!P2 NANOSLEEP.SYNCS 0x989680 ;  /* 0x009896800000a95d */ /* 0x008fea0003900000 */
[----:B------:R-:W3:Y:S02]  /*14f80*/  @!P2 SYNCS.PHASECHK.TRANS64 P2, [R5+URZ+0x28c30], R8 ;  /* 0x028c30080500a5a7 */ /* 0x000ee4000804007f */
[----:B---3--:R-:W-:Y:S05]  /*14f90*/  @!P2 BRA `(.L_x_4942) ;  /* 0xfffffffc00eca947 */ /* 0x008fea000383ffff */
[----:B------:R-:W-:Y:S05]  /*14fa0*/  BRA `(.L_x_4941) ;  /* 0xffffff4000187947 */ /* 0x000fea000383ffff */
.L_x_4947:
[----:B---3--:R-:W-:-:S04]  /*14fb0*/  IMAD.U32 R11, RZ, RZ, UR21 ;  /* 0x00000015ff0b7e24 */ /* 0x008fc8000f8e00ff */
[----:B------:R3:W4:Y:S03]  /*14fc0*/  SYNCS.PHASECHK.TRANS64.TRYWAIT P2, [R11+URZ+0x28c50], R8 ;  /* 0x028c50080b0075a7 */ /* 0x000726000804017f */
[----:B----4-:R-:W-:Y:S05]  /*14fd0*/  @!P2 NANOSLEEP.SYNCS 0x989680 ;  /* 0x009896800000a95d */ /* 0x010fea0003900000 */
[----:B------:R-:W4:Y:S02]  /*14fe0*/  @!P2 SYNCS.PHASECHK.TRANS64 P2, [R11+URZ+0x28c50], R8 ;  /* 0x028c50080b00a5a7 */ /* 0x000f24000804007f */
[----:B----4-:R-:W-:Y:S05]  /*14ff0*/  @!P2 BRA `(.L_x_4947) ;  /* 0xfffffffc00eca947 */ /* 0x010fea000383ffff */
[----:B------:R-:W-:Y:S05]  /*15000*/  BRA `(.L_x_4946) ;  /* 0xffffff58003c7947 */ /* 0x000fea000383ffff */
.L_x_4954:
[----:B---3--:R-:W-:-:S04]  /*15010*/  IMAD.U32 R6, RZ, RZ, UR20 ;  /* 0x00000014ff067e24 */ /* 0x008fc8000f8e00ff */
[----:B------:R3:W4:Y:S03]  /*15020*/  SYNCS.PHASECHK.TRANS64.TRYWAIT P1, [R6+URZ+0x28c30], R7 ;  /* 0x028c3007060075a7 */ /* 0x000726000802017f */
[----:B----4-:R-:W-:Y:S05]  /*15030*/  @!P1 NANOSLEEP.SYNCS 0x989680 ;  /* 0x009896800000995d */ /* 0x010fea0003900000 */
[----:B------:R-:W4:Y:S02]  /*15040*/  @!P1 SYNCS.PHASECHK.TRANS64 P1, [R6+URZ+0x28c30], R7 ;  /* 0x028c3007060095a7 */ /* 0x000f24000802007f */
[----:B----4-:R-:W-:Y:S05]  /*15050*/  @!P1 BRA `(.L_x_4954) ;  /* 0xfffffffc00ec9947 */ /* 0x010fea000383ffff */
[----:B------:R-:W-:Y:S05]  /*15060*/  BRA `(.L_x_4953) ;  /* 0xffffff5c00387947 */ /* 0x000fea000383ffff */
.L_x_4967:
[----:B--2---:R-:W-:-:S04]  /*15070*/  MOV R10, UR20 ;  /* 0x00000014000a7c02 */ /* 0x004fc80008000f00 */
[----:B------:R2:W3:Y:S03]  /*15080*/  SYNCS.PHASECHK.TRANS64.TRYWAIT P1, [R10+URZ+0x28c50], R7 ;  /* 0x028c50070a0075a7 */ /* 0x0004e6000802017f */
[----:B---3--:R-:W-:Y:S05]  /*15090*/  @!P1 NANOSLEEP.SYNCS 0x989680 ;  /* 0x009896800000995d */ /* 0x008fea0003900000 */
[----:B------:R-:W3:Y:S02]  /*150a0*/  @!P1 SYNCS.PHASECHK.TRANS64 P1, [R10+URZ+0x28c50], R7 ;  /* 0x028c50070a0095a7 */ /* 0x000ee4000802007f */
[----:B---3--:R-:W-:Y:S05]  /*150b0*/  @!P1 BRA `(.L_x_4967) ;  /* 0xfffffffc00ec9947 */ /* 0x008fea000383ffff */
[----:B------:R-:W-:Y:S05]  /*150c0*/  BRA `(.L_x_4966) ;  /* 0xffffff8000207947 */ /* 0x000fea000383ffff */
.L_x_4998:
        /* <DEDUP_REMOVED lines=10> */
.L_x_5052:
[----:B------:R-:W-:Y:S05]  /*15170*/  BRA `(.L_x_5053) ;  /* 0xffffffcc00207947 */ /* 0x000fea000383ffff */
.L_x_5001:
[----:B0-----:R0:W1:Y:S02]  /*15180*/  SYNCS.PHASECHK.TRANS64.TRYWAIT P0, [R25+URZ+0x28c40], R0 ;  /* 0x028c4000190075a7 */ /* 0x001064000800017f */
[----:B-1----:R-:W-:Y:S05]  /*15190*/  @!P0 NANOSLEEP.SYNCS 0x989680 ;  /* 0x009896800000895d */ /* 0x002fea0003900000 */
[----:B------:R-:W1:Y:S02]  /*151a0*/  @!P0 SYNCS.PHASECHK.TRANS64 P0, [R25+URZ+0x28c40], R0 ;  /* 0x028c4000190085a7 */ /* 0x000e64000800007f */
[----:B-1----:R-:W-:Y:S05]  /*151b0*/  @!P0 BRA `(.L_x_5001) ;  /* 0xfffffffc00f08947 */ /* 0x002fea000383ffff */
[----:B------:R-:W-:Y:S05]  /*151c0*/  BRA `(.L_x_5054) ;  /* 0xffffffcc00c87947 */ /* 0x000fea000383ffff */
.L_x_5002:
        /* <DEDUP_REMOVED lines=8> */
.L_x_5056:
[----:B------:R-:W-:Y:S05]  /*15250*/  BSYNC B0 ;  /* 0x0000000000007941 */ /* 0x000fea0003800000 */
.L_x_5055:
[----:B------:R-:W-:Y:S01]  /*15260*/  MOV R13, R0 ;  /* 0x00000000000d7202 */ /* 0x000fe20000000f00 */
[----:B------:R-:W-:Y:S01]  /*15270*/  IMAD.MOV.U32 R12, RZ, RZ, RZ ;  /* 0x000000ffff0c7224 */ /* 0x000fe200078e00ff */
[----:B------:R-:W-:Y:S01]  /*15280*/  @P0 LEA R7, R4, R17, 0x1 ;  /* 0x0000001104070211 */ /* 0x000fe200078e08ff */
[----:B------:R-:W-:Y:S02]  /*15290*/  IMAD.MOV.U32 R11, RZ, RZ, 0x181f ;  /* 0x0000181fff0b7424 */ /* 0x000fe400078e00ff */
[----:B------:R-:W-:Y:S02]  /*152a0*/  IMAD.MOV.U32 R15, RZ, RZ, -0x1 ;  /* 0xffffffffff0f7424 */ /* 0x000fe400078e00ff */
[----:B------:R-:W-:-:S07]  /*152b0*/  IMAD.MOV.U32 R2, RZ, RZ, R14 ;  /* 0x000000ffff027224 */ /* 0x000fce00078e000e */
[----:B------:R-:W-:Y:S05]  /*152c0*/  WARPSYNC.COLLECTIVE R15, `(.L_x_5057) ;  /* 0x000000000f087348 */ /* 0x000fea0003c00000 */
[----:B------:R0:W1:Y:S02]  /*152d0*/  SHFL.IDX P6, R14, R13, R12, R11 ;  /* 0x0000000c0d0e7389 */ /* 0x00006400000c000b */
[----:B01----:R-:W-:Y:S01]  /*152e0*/  ENDCOLLECTIVE ;  /* 0x000000000000791b */ /* 0x003fe20003800000 */
.L_x_5057:
        /* <DEDUP_REMOVED lines=8> */
.L_x_5058:
[----:B------:R-:W-:Y:S01]  /*15370*/  @!PT LDS RZ, [RZ] ;  /* 0x00000000fffff984 */ /* 0x000fe20000000800 */
[----:B------:R-:W-:Y:S01]  /*15380*/  @!PT LDS RZ, [RZ] ;  /* 0x00000000fffff984 */ /* 0x000fe20000000800 */
[----:B------:R-:W-:Y:S01]  /*15390*/  @!PT LDS RZ, [RZ] ;  /* 0x00000000fffff984 */ /* 0x000fe20000000800 */
[----:B------:R0:W-:Y:S01]  /*153a0*/  @P0 LDGSTS.E.BYPASS.LTC128B.128 [R7+0x22400], desc[UR52][R2.64], !P2 ;  /* 0x2240000002070fae */ /* 0x0001e2000d101d74 */
[----:B------:R-:W-:Y:S02]  /*153b0*/  ISETP.GE.AND P0, PT, R27, 0x11, PT ;  /* 0x000000111b00780c */ /* 0x000fe40003f06270 */
[----:B------:R-:W-:-:S11]  /*153c0*/  MOV R13, R0 ;  /* 0x00000000000d7202 */ /* 0x000fd60000000f00 */
[----:B------:R-:W-:Y:S02]  /*153d0*/  @P0 IMAD R9, R4, 0x2, R17 ;  /* 0x0000000204090824 */ /* 0x000fe400078e0211 */
[----:B0-----:R-:W-:-:S07]  /*153e0*/  IMAD.MOV.U32 R2, RZ, RZ, R14 ;  /* 0x000000ffff027224 */ /* 0x001fce00078e000e */
[----:B------:R-:W-:Y:S05]  /*153f0*/  WARPSYNC.COLLECTIVE R15, `(.L_x_5059) ;  /* 0x000000000f087348 */ /* 0x000fea0003c00000 */
[----:B------:R0:W1:Y:S02]  /*15400*/  SHFL.IDX P6, R14, R13, R12, R11 ;  /* 0x0000000c0d0e7389 */ /* 0x00006400000c000b */
[----:B01----:R-:W-:Y:S01]  /*15410*/  ENDCOLLECTIVE ;  /* 0x000000000000791b */ /* 0x003fe20003800000 */
.L_x_5059:
[----:B------:R-:W-:Y:S01]  /*15420*/  IMAD.MOV.U32 R13, RZ, RZ, R5 ;  /* 0x000000ffff0d7224 */ /* 0x000fe200078e0005 */
[----:B------:R-:W-:Y:S02]  /*15430*/  MOV R12, 0x2 ;  /* 0x00000002000c7802 */ /* 0x000fe40000000f00 */
[----:B------:R-:W-:-:S05]  /*15440*/  @P0 LEA R14, P1, R6, R14, 0x1 ;  /* 0x0000000e060e0211 */ /* 0x000fca00078208ff */
[----:B------:R-:W-:Y:S02]  /*15450*/  @P0 IMAD.X R3, RZ, RZ, R2, P1 ;  /* 0x000000ffff030224 */ /* 0x000fe400008e0602 */
[----:B------:R-:W-:-:S07]  /*15460*/  @P0 IMAD.MOV.U32 R2, RZ, RZ, R14 ;  /* 0x000000ffff020224 */ /* 0x000fce00078e000e */
[----:B------:R-:W-:Y:S05]  /*15470*/  WARPSYNC.COLLECTIVE R15, `(.L_x_5060) ;  /* 0x000000000f087348 */ /* 0x000fea0003c00000 */
[----:B------:R0:W1:Y:S02]  /*15480*/  SHFL.IDX P6, R14, R13, R12, R11 ;  /* 0x0000000c0d0e7389 */ /* 0x00006400000c000b */
[----:B01----:R-:W-:Y:S01]  /*15490*/  ENDCOLLECTIVE ;  /* 0x000000000000791b */ /* 0x003fe20003800000 */
.L_x_5060:
[----:B------:R-:W-:Y:S01]  /*154a0*/  @!PT LDS RZ, [RZ] ;  /* 0x00000000fffff984 */ /* 0x000fe20000000800 */
[----:B------:R-:W-:Y:S01]  /*154b0*/  @!PT LDS RZ, [RZ] ;  /* 0x00000000fffff984 */ /* 0x000fe20000000800 */
[----:B------:R-:W-:Y:S01]  /*154c0*/  @!PT LDS RZ, [RZ] ;  /* 0x00000000fffff984 */ /* 0x000fe20000000800 */
[----:B------:R0:W-:Y:S01]  /*154d0*/  @P0 LDGSTS.E.BYPASS.LTC128B.128 [R9+0x22c00], desc[UR52][R2.64], !P2 ;  /* 0x22c0000002090fae */ /* 0x0001e2000d101d74 */
[----:B------:R-:W-:Y:S01]  /*154e0*/  ISETP.GE.AND P0, PT, R27, 0x21, PT ;  /* 0x000000211b00780c */ /* 0x000fe20003f06270 */
[----:B------:R-:W-:-:S12]  /*154f0*/  IMAD.MOV.U32 R13, RZ, RZ, R0 ;  /* 0x000000ffff0d7224 */ /* 0x000fd800078e0000 */
[----:B------:R-:W-:Y:S02]  /*15500*/  @P0 IMAD R7, R4, 0x2, R17 ;  /* 0x0000000204070824 */ /* 0x000fe400078e0211 */
[----:B0-----:R-:W-:-:S07]  /*15510*/  IMAD.MOV.U32 R2, RZ, RZ, R14 ;  /* 0x000000ffff027224 */ /* 0x001fce00078e000e */
[----:B------:R-:W-:Y:S05]  /*15520*/  WARPSYNC.COLLECTIVE R15, `(.L_x_5061) ;  /* 0x000000000f087348 */ /* 0x000fea0003c00000 */
[----:B------:R0:W1:Y:S02]  /*15530*/  SHFL.IDX P6, R14, R13, R12, R11 ;  /* 0x0000000c0d0e7389 */ /* 0x00006400000c000b */
[----:B01----:R-:W-:Y:S01]  /*15540*/  ENDCOLLECTIVE ;  /* 0x000000000000791b */ /* 0x003fe20003800000 */
.L_x_5061:
        /* <DEDUP_REMOVED lines=8> */
.L_x_5062:
[----:B------:R-:W-:Y:S01]  /*155d0*/  @!PT LDS RZ, [RZ] ;  /* 0x00000000fffff984 */ /* 0x000fe20000000800 */
[----:B------:R-:W-:Y:S01]  /*155e0*/  @!PT LDS RZ, [RZ] ;  /* 0x00000000fffff984 */ /* 0x000fe20000000800 */
[----:B------:R-:W-:Y:S01]  /*155f0*/  @!PT LDS RZ, [RZ] ;  /* 0x00000000fffff984 */ /* 0x000fe20000000800 */
[----:B------:R0:W-:Y:S01]  /*15600*/  @P0 LDGSTS.E.BYPASS.LTC128B.128 [R7+0x23400], desc[UR52][R2.64], !P2 ;  /* 0x2340000002070fae */ /* 0x0001e2000d101d74 */
[----:B------:R-:W-:Y:S02]  /*15610*/  IMAD.MOV.U32 R13, RZ, RZ, R0 ;  /* 0x000000ffff0d7224 */ /* 0x000fe400078e0000 */
[----:B------:R-:W-:-:S07]  /*15620*/  IMAD.MOV.U32 R5, RZ, RZ, R14 ;  /* 0x000000ffff057224 */ /* 0x000fce00078e000e */
[----:B0-----:R-:W-:Y:S05]  /*15630*/  WARPSYNC.COLLECTIVE R15, `(.L_x_5063) ;  /* 0x000000000f087348 */ /* 0x001fea0003c00000 */
[----:B------:R1:W2:Y:S02]  /*15640*/  SHFL.IDX P6, R14, R13, R12, R11 ;  /* 0x0000000c0d0e7389 */ /* 0x0002a400000c000b */
[----:B012---:R-:W-:Y:S01]  /*15650*/  ENDCOLLECTIVE ;  /* 0x000000000000791b */ /* 0x007fe20003800000 */
.L_x_5063:
[----:B------:R-:W-:Y:S05]  /*15660*/  BRA `(.L_x_5064) ;  /* 0xffffffcc00807947 */ /* 0x000fea000383ffff */
.L_x_5007:
[----:B------:R-:W-:Y:S01]  /*15670*/  MOV R13, R5 ;  /* 0x00000005000d7202 */ /* 0x000fe20000000f00 */
[----:B------:R-:W-:Y:S02]  /*15680*/  IMAD.MOV.U32 R12, RZ, RZ, RZ ;  /* 0x000000ffff0c7224 */ /* 0x000fe400078e00ff */
[----:B------:R-:W-:Y:S02]  /*15690*/  IMAD.MOV.U32 R11, RZ, RZ, 0x181f ;  /* 0x0000181fff0b7424 */ /* 0x000fe400078e00ff */
[----:B------:R-:W-:Y:S02]  /*156a0*/  IMAD.MOV.U32 R15, RZ, RZ, -0x1 ;  /* 0xffffffffff0f7424 */ /* 0x000fe400078e00ff */
[----:B------:R-:W-:-:S07]  /*156b0*/  VIADD R4, R36, UR43 ;  /* 0x0000002b24047c36 */ /* 0x000fce0008000000 */
[----:B-1---5:R-:W-:Y:S05]  /*156c0*/  WARPSYNC.COLLECTIVE R15, `(.L_x_5065) ;  /* 0x000000000f087348 */ /* 0x022fea0003c00000 */
[----:B------:R0:W2:Y:S02]  /*156d0*/  SHFL.IDX P6, R14, R13, R12, R11 ;  /* 0x0000000c0d0e7389 */ /* 0x0000a400000c000b */
[----:B012--5:R-:W-:Y:S01]  /*156e0*/  ENDCOLLECTIVE ;  /* 0x000000000000791b */ /* 0x027fe20003800000 */
.L_x_5065:
[C---:B------:R-:W-:Y:S01]  /*156f0*/  VIADD R6, R4.reuse, 0x10 ;  /* 0x0000001004067836 */ /* 0x040fe20000000000 */
[----:B------:R-:W-:Y:S02]  /*15700*/  ISETP.GE.AND P0, PT, R4, UR36, PT ;  /* 0x0000002404007c0c */ /* 0x000fe4000bf06270 */
[----:B------:R-:W-:Y:S01]  /*15710*/  MOV R13, R0 ;  /* 0x00000000000d7202 */ /* 0x000fe20000000f00 */
[----:B------:R-:W-:-:S10]  /*15720*/  IMAD.MOV.U32 R2, RZ, RZ, R14 ;  /* 0x000000ffff027224 */ /* 0x000fd400078e000e */
[----:B------:R-:W-:Y:S05]  /*15730*/  WARPSYNC.COLLECTIVE R15, `(.L_x_5066) ;  /* 0x000000000f087348 */ /* 0x000fea0003c00000 */
[----:B------:R0:W1:Y:S02]  /*15740*/  SHFL.IDX P6, R14, R13, R12, R11 ;  /* 0x0000000c0d0e7389 */ /* 0x00006400000c000b */
[----:B01----:R-:W-:Y:S01]  /*15750*/  ENDCOLLECTIVE ;  /* 0x000000000000791b */ /* 0x003fe20003800000 */
.L_x_5066:
[----:B------:R-:W-:Y:S01]  /*15760*/  MOV R13, R5 ;  /* 0x00000005000d7202 */ /* 0x000fe20000000f00 */
[----:B------:R-:W-:Y:S01]  /*15770*/  IMAD.MOV.U32 R12, RZ, RZ, 0x1 ;  /* 0x00000001ff0c7424 */ /* 0x000fe200078e00ff */
[----:B------:R-:W-:-:S05]  /*15780*/  @!P0 LEA R14, P1, R10, R14, 0x1 ;  /* 0x0000000e0a0e8211 */ /* 0x000fca00078208ff */
[----:B------:R-:W-:Y:S02]  /*15790*/  @!P0 IMAD.X R3, RZ, RZ, R2, P1 ;  /* 0x000000ffff038224 */ /* 0x000fe400008e0602 */
[----:B------:R-:W-:-:S07]  /*157a0*/  @!P0 IMAD.MOV.U32 R2, RZ, RZ, R14 ;  /* 0x000000ffff028224 */ /* 0x000fce00078e000e */
[----:B------:R-:W-:Y:S05]  /*157b0*/  WARPSYNC.COLLECTIVE R15, `(.L_x_5067) ;  /* 0x000000000f087348 */ /* 0x000fea0003c00000 */
[----:B------:R0:W1:Y:S02]  /*157c0*/  SHFL.IDX P6, R14, R13, R12, R11 ;  /* 0x0000000c0d0e7389 */ /* 0x00006400000c000b */
[----:B01----:R-:W-:Y:S01]  /*157d0*/  ENDCOLLECTIVE ;  /* 0x000000000000791b */ /* 0x003fe20003800000 */
.L_x_5067:
[----:B------:R-:W-:Y:S01]  /*157e0*/  @!PT LDS RZ, [RZ] ;  /* 0x00000000fffff984 */ /* 0x000fe20000000800 */
[----:B------:R-:W-:Y:S01]  /*157f0*/  @!PT LDS RZ, [RZ] ;  /* 0x00000000fffff984 */ /* 0x000fe20000000800 */
[----:B------:R-:W-:Y:S01]  /*15800*/  @!PT LDS RZ, [RZ] ;  /* 0x00000000fffff984 */ /* 0x000fe20000000800 */
[----:B------:R0:W-:Y:S01]  /*15810*/  @!P0 LDGSTS.E.BYPASS.LTC128B.128 [R8+0x20400], desc[UR52][R2.64], !P5 ;  /* 0x2040000002088fae */ /* 0x0001e2000e901d74 */
[----:B------:R-:W-:Y:S01]  /*15820*/  ISETP.GE.AND P0, PT, R6, UR36, PT ;  /* 0x0000002406007c0c */ /* 0x000fe2000bf06270 */
[----:B------:R-:W-:Y:S02]  /*15830*/  VIADD R6, R4, 0x20 ;  /* 0x0000002004067836 */ /* 0x000fe40000000000 */
[----:B------:R-:W-:Y:S02]  /*15840*/  IMAD.MOV.U32 R13, RZ, RZ, R0 ;  /* 0x000000ffff0d7224 */ /* 0x000fe400078e0000 */
[----:B0-----:R-:W-:-:S08]  /*15850*/  IMAD.MOV.U32 R2, RZ, RZ, R14 ;  /* 0x000000ffff027224 */ /* 0x001fd000078e000e */
[----:B------:R-:W-:Y:S05]  /*15860*/  WARPSYNC.COLLECTIVE R15, `(.L_x_5068) ;  /* 0x000000000f087348 */ /* 0x000fea0003c00000 */
[----:B------:R0:W1:Y:S02]  /*15870*/  SHFL.IDX P6, R14, R13, R12, R11 ;  /* 0x0000000c0d0e7389 */ /* 0x00006400000c000b */
[----:B01----:R-:W-:Y:S01]  /*15880*/  ENDCOLLECTIVE ;  /* 0x000000000000791b */ /* 0x003fe20003800000 */
.L_x_5068:
        /* <DEDUP_REMOVED lines=8> */
.L_x_5069:
[----:B------:R-:W-:Y:S01]  /*15910*/  @!PT LDS RZ, [RZ] ;  /* 0x00000000fffff984 */ /* 0x000fe20000000800 */
[----:B------:R-:W-:Y:S01]  /*15920*/  @!PT LDS RZ, [RZ] ;  /* 0x00000000fffff984 */ /* 0x000fe20000000800 */
[----:B------:R-:W-:Y:S01]  /*15930*/  @!PT LDS RZ, [RZ] ;  /* 0x00000000fffff984 */ /* 0x000fe20000000800 */
[----:B------:R0:W-:Y:S01]  /*15940*/  @!P0 LDGSTS.E.BYPASS.LTC128B.128 [R8+0x20c00], desc[UR52][R2.64], !P5 ;  /* 0x20c0000002088fae */ /* 0x0001e2000e901d74 */
[----:B------:R-:W-:Y:S02]  /*15950*/  ISETP.GE.AND P0, PT, R6, UR36, PT ;  /* 0x0000002406007c0c */ /* 0x000fe4000bf06270 */
[----:B------:R-:W-:Y:S01]  /*15960*/  MOV R13, R0 ;  /* 0x00000000000d7202 */ /* 0x000fe20000000f00 */
[----:B0-----:R-:W-:-:S10]  /*15970*/  IMAD.MOV.U32 R2, RZ, RZ, R14 ;  /* 0x000000ffff027224 */ /* 0x001fd400078e000e */
[----:B------:R-:W-:Y:S05]  /*15980*/  WARPSYNC.COLLECTIVE R15, `(.L_x_5070) ;  /* 0x000000000f087348 */ /* 0x000fea0003c00000 */
[----:B------:R0:W1:Y:S02]  /*15990*/  SHFL.IDX P6, R14, R13, R12, R11 ;  /* 0x0000000c0d0e7389 */ /* 0x00006400000c000b */
[----:B01----:R-:W-:Y:S01]  /*159a0*/  ENDCOLLECTIVE ;  /* 0x000000000000791b */ /* 0x003fe20003800000 */
.L_x_5070:
        /* <DEDUP_REMOVED lines=8> */
.L_x_5071:
        /* <DEDUP_REMOVED lines=9> */
.L_x_5072:
[----:B------:R-:W-:Y:S05]  /*15ac0*/  BRA `(.L_x_5073) ;  /* 0xffffffd000547947 */ /* 0x000fea000383ffff */
.L_x_5010:
[----:B0-----:R0:W2:Y:S02]  /*15ad0*/  SYNCS.PHASECHK.TRANS64.TRYWAIT P0, [R17+URZ+0x28c20], R0 ;  /* 0x028c2000110075a7 */ /* 0x0010a4000800017f */
[----:B--2---:R-:W-:Y:S05]  /*15ae0*/  @!P0 NANOSLEEP.SYNCS 0x989680 ;  /* 0x009896800000895d */ /* 0x004fea0003900000 */
[----:B------:R-:W2:Y:S02]  /*15af0*/  @!P0 SYNCS.PHASECHK.TRANS64 P0, [R17+URZ+0x28c20], R0 ;  /* 0x028c2000110085a7 */ /* 0x000ea4000800007f */
[----:B--2---:R-:W-:Y:S05]  /*15b00*/  @!P0 BRA `(.L_x_5010) ;  /* 0xfffffffc00f08947 */ /* 0x004fea000383ffff */
[----:B------:R-:W-:Y:S05]  /*15b10*/  BRA `(.L_x_5074) ;  /* 0xffffffd000b07947 */ /* 0x000fea000383ffff */
.L_x_5013:
[----:B0-----:R0:W2:Y:S02]  /*15b20*/  SYNCS.PHASECHK.TRANS64.TRYWAIT P0, [R25+URZ+0x28c60], R0 ;  /* 0x028c6000190075a7 */ /* 0x0010a4000800017f */
[----:B--2---:R-:W-:Y:S05]  /*15b30*/  @!P0 NANOSLEEP.SYNCS 0x989680 ;  /* 0x009896800000895d */ /* 0x004fea0003900000 */
[----:B------:R-:W2:Y:S02]  /*15b40*/  @!P0 SYNCS.PHASECHK.TRANS64 P0, [R25+URZ+0x28c60], R0 ;  /* 0x028c6000190085a7 */ /* 0x000ea4000800007f */
[----:B--2---:R-:W-:Y:S05]  /*15b50*/  @!P0 BRA `(.L_x_5013) ;  /* 0xfffffffc00f08947 */ /* 0x004fea000383ffff */
[----:B------:R-:W-:Y:S05]  /*15b60*/  BRA `(.L_x_5075) ;  /* 0xffffffd000c07947 */ /* 0x000fea000383ffff */
.L_x_5014:
[----:B------:R-:W-:Y:S01]  /*15b70*/  BSSY B0, `(.L_x_5076) ;  /* 0x0000008000007945 */ /* 0x000fe20003800000 */
[----:B------:R-:W-:Y:S01]  /*15b80*/  IMAD.MOV.U32 R13, RZ, RZ, R7 ;  /* 0x000000ffff0d7224 */ /* 0x000fe200078e0007 */
[----:B------:R-:W-:Y:S01]  /*15b90*/  MOV R15, 0xffffffff ;  /* 0xffffffff000f7802 */ /* 0x000fe20000000f00 */
[----:B------:R-:W-:Y:S02]  /*15ba0*/  IMAD.MOV.U32 R12, RZ, RZ, RZ ;  /* 0x000000ffff0c7224 */ /* 0x000fe400078e00ff */
[----:B------:R-:W-:-:S07]  /*15bb0*/  IMAD.MOV.U32 R11, RZ, RZ, 0x181f ;  /* 0x0000181fff0b7424 */ /* 0x000fce00078e00ff */
[----:B-1----:R-:W-:Y:S05]  /*15bc0*/  WARPSYNC.COLLECTIVE R15, `(.L_x_5077) ;  /* 0x000000000f087348 */ /* 0x002fea0003c00000 */
[----:B------:R0:W2:Y:S02]  /*15bd0*/  SHFL.IDX P6, R14, R13, R12, R11 ;  /* 0x0000000c0d0e7389 */ /* 0x0000a400000c000b */
[----:B012---:R-:W-:Y:S01]  /*15be0*/  ENDCOLLECTIVE ;  /* 0x000000000000791b */ /* 0x007fe20003800000 */
.L_x_5077:
[----:B------:R-:W-:Y:S05]  /*15bf0*/  BSYNC B0 ;  /* 0x0000000000007941 */ /* 0x000fea0003800000 */
.L_x_5076:
        /* <DEDUP_REMOVED lines=8> */
[C---:B------:R-:W-:Y:S01]  /*15c80*/  LOP3.LUT P3, RZ, R32.reuse, 0x8, RZ, 0xc0, !PT ;  /* 0x0000000820ff7812 */ /* 0x040fe2000786c0ff */
[----:B------:R-:W-:Y:S01]  /*15c90*/  IMAD.MOV.U32 R3, RZ, RZ, R14 ;  /* 0x000000ffff037224 */ /* 0x000fe200078e000e */
[----:B------:R-:W-:Y:S01]  /*15ca0*/  LOP3.LUT P2, RZ, R32, 0x10, RZ, 0xc0, !PT ;  /* 0x0000001020ff7812 */ /* 0x000fe2000784c0ff */
[----:B------:R-:W-:-:S12]  /*15cb0*/  IMAD R5, R5, 0x2, R17 ;  /* 0x0000000205057824 */ /* 0x000fd800078e0211 */
[----:B0-----:R-:W-:Y:S05]  /*15cc0*/  WARPSYNC.COLLECTIVE R15, `(.L_x_5078) ;  /* 0x000000000f087348 */ /* 0x001fea0003c00000 */
[----:B------:R1:W2:Y:S02]  /*15cd0*/  SHFL.IDX P6, R14, R13, R12, R11 ;  /* 0x0000000c0d0e7389 */ /* 0x0002a400000c000b */
[----:B012---:R-:W-:Y:S01]  /*15ce0*/  ENDCOLLECTIVE ;  /* 0x000000000000791b */ /* 0x007fe20003800000 */
.L_x_5078:
[----:B------:R-:W-:-:S04]  /*15cf0*/  LOP3.LUT R16, R16, 0xfffffdff, RZ, 0xc0, !PT ;  /* 0xfffffdff10107812 */ /* 0x000fc800078ec0ff */
[----:B------:R-:W-:Y:S02]  /*15d00*/  @P1 LOP3.LUT R16, R16, 0x200, RZ, 0xfc, !PT ;  /* 0x0000020010101812 */ /* 0x000fe400078efcff */
[----:B------:R-:W-:Y:S01]  /*15d10*/  MOV R13, R7 ;  /* 0x00000007000d7202 */ /* 0x000fe20000000f00 */
[----:B------:R-:W-:Y:S01]  /*15d20*/  IMAD.MOV.U32 R12, RZ, RZ, 0x1 ;  /* 0x00000001ff0c7424 */ /* 0x000fe200078e00ff */
[----:B------:R-:W-:-:S04]  /*15d30*/  SHF.L.U32 R8, R8, 0x3, RZ ;  /* 0x0000000308087819 */ /* 0x000fc800000006ff */
[----:B------:R-:W-:-:S05]  /*15d40*/  LOP3.LUT R8, R8, 0x38, RZ, 0xc0, !PT ;  /* 0x0000003808087812 */ /* 0x000fca00078ec0ff */
[----:B------:R-:W-:-:S05]  /*15d50*/  IMAD.SHL.U32 R0, R8, 0x2, RZ ;  /* 0x0000000208007824 */ /* 0x000fca00078e00ff */
[----:B------:R-:W-:-:S05]  /*15d60*/  IADD3 R2, P0, R14, R0, RZ ;  /* 0x000000000e027210 */ /* 0x000fca0007f1e0ff */
[----:B------:R-:W-:Y:S01]  /*15d70*/  IMAD.X R3, RZ, RZ, R3, P0 ;  /* 0x000000ffff037224 */ /* 0x000fe200000e0603 */
[----:B------:R-:W-:Y:S02]  /*15d80*/  ISETP.LT.OR P0, PT, R27, 0x1, !P1 ;  /* 0x000000011b00780c */ /* 0x000fe40004f01670 */
[----:B------:R-:W-:-:S11]  /*15d90*/  LOP3.LUT P1, RZ, R32, 0x20, RZ, 0xc0, !PT ;  /* 0x0000002020ff7812 */ /* 0x000fd6000782c0ff */
        /* <DEDUP_REMOVED lines=17> */
[----:B------:R-:W-:-:S04]  /*15eb0*/  ISETP.GT.AND P6, PT, R4, -0x1, PT ;  /* 0xffffffff0400780c */ /* 0x000fc80003fc4270 */
[----:B------:R-:W-:-:S13]  /*15ec0*/  ISETP.LT.OR P6, PT, R27, 0x1, P6 ;  /* 0x000000011b00780c */ /* 0x000fda00037c1670 */
[----:B------:R0:W-:Y:S02]  /*15ed0*/  LDGSTS.E.BYPASS.LTC128B.128 [R5+0xe400], desc[UR52][R2.64+0x380], !P6 ;  /* 0x0e40038002057fae */ /* 0x0001e4000f101d74 */
[----:B0-----:R-:W-:Y:S05]  /*15ee0*/  WARPSYNC.COLLECTIVE R15, `(.L_x_5079) ;  /* 0x000000000f087348 */ /* 0x001fea0003c00000 */
[----:B------:R1:W2:Y:S02]  /*15ef0*/  SHFL.IDX P6, R14, R13, R12, R11 ;  /* 0x0000000c0d0e7389 */ /* 0x0002a400000c000b */
[----:B012---:R-:W-:Y:S01]  /*15f00*/  ENDCOLLECTIVE ;  /* 0x000000000000791b */ /* 0x007fe20003800000 */
.L_x_5079:
[----:B------:R-:W-:Y:S02]  /*15f10*/  IMAD.MOV.U32 R13, RZ, RZ, R6 ;  /* 0x000000ffff0d7224 */ /* 0x000fe400078e0006 */
[----:B------:R-:W-:-:S07]  /*15f20*/  IMAD.MOV.U32 R3, RZ, RZ, R14 ;  /* 0x000000ffff037224 */ /* 0x000fce00078e000e */
[----:B------:R-:W-:Y:S05]  /*15f30*/  WARPSYNC.COLLECTIVE R15, `(.L_x_5080) ;  /* 0x000000000f087348 */ /* 0x000fea0003c00000 */
[----:B------:R0:W1:Y:S02]  /*15f40*/  SHFL.IDX P6, R14, R13, R12, R11 ;  /* 0x0000000c0d0e7389 */ /* 0x00006400000c000b */
[----:B01----:R-:W-:Y:S01]  /*15f50*/  ENDCOLLECTIVE ;  /* 0x000000000000791b */ /* 0x003fe20003800000 */
.L_x_5080:
[----:B------:R-:W-:Y:S01]  /*15f60*/  MOV R13, R7 ;  /* 0x00000007000d7202 */ /* 0x000fe20000000f00 */
[----:B------:R-:W-:Y:S01]  /*15f70*/  IMAD.MOV.U32 R12, RZ, RZ, 0x2 ;  /* 0x00000002ff0c7424 */ /* 0x000fe200078e00ff */
[----:B------:R-:W-:-:S05]  /*15f80*/  IADD3 R2, P6, R14, R0, RZ ;  /* 0x000000000e027210 */ /* 0x000fca0007fde0ff */
[----:B------:R-:W-:Y:S01]  /*15f90*/  IMAD.X R3, RZ, RZ, R3, P6 ;  /* 0x000000ffff037224 */ /* 0x000fe200030e0603 */
[----:B------:R-:W-:-:S04]  /*15fa0*/  LOP3.LUT P6, RZ, R16, 0x200, RZ, 0xc0, !PT ;  /* 0x0000020010ff7812 */ /* 0x000fc800078cc0ff */
[----:B------:R-:W-:-:S13]  /*15fb0*/  ISETP.LT.OR P6, PT, R27, 0x11, !P6 ;  /* 0x000000111b00780c */ /* 0x000fda00077c1670 */
        /* <DEDUP_REMOVED lines=22> */
.L_x_5081:
[----:B------:R-:W-:Y:S02]  /*16120*/  IMAD.MOV.U32 R13, RZ, RZ, R6 ;  /* 0x000000ffff0d7224 */ /* 0x000fe400078e0006 */
[----:B------:R-:W-:-:S07]  /*16130*/  IMAD.MOV.U32 R8, RZ, RZ, R14 ;  /* 0x000000ffff087224 */ /* 0x000fce00078e000e */
[----:B------:R-:W-:Y:S05]  /*16140*/  WARPSYNC.COLLECTIVE R15, `(.L_x_5082) ;  /* 0x000000000f087348 */ /* 0x000fea0003c00000 */
[----:B------:R0:W1:Y:S02]  /*16150*/  SHFL.IDX P6, R14, R13, R12, R11 ;  /* 0x0000000c0d0e7389 */ /* 0x00006400000c000b */
[----:B01----:R-:W-:Y:S01]  /*16160*/  ENDCOLLECTIVE ;  /* 0x000000000000791b */ /* 0x003fe20003800000 */
.L_x_5082:
        /* <DEDUP_REMOVED lines=28> */
.L_x_5083:
[----:B------:R-:W-:Y:S02]  /*16330*/  IMAD.MOV.U32 R13, RZ, RZ, R6 ;  /* 0x000000ffff0d7224 */ /* 0x000fe400078e0006 */
[----:B------:R-:W-:-:S07]  /*16340*/  IMAD.MOV.U32 R7, RZ, RZ, R14 ;  /* 0x000000ffff077224 */ /* 0x000fce00078e000e */
[----:B------:R-:W-:Y:S05]  /*16350*/  WARPSYNC.COLLECTIVE R15, `(.L_x_5084) ;  /* 0x000000000f087348 */ /* 0x000fea0003c00000 */
[----:B------:R0:W1:Y:S02]  /*16360*/  SHFL.IDX P6, R14, R13, R12, R11 ;  /* 0x0000000c0d0e7389 */ /* 0x00006400000c000b */
[----:B01----:R-:W-:Y:S01]  /*16370*/  ENDCOLLECTIVE ;  /* 0x000000000000791b */ /* 0x003fe20003800000 */
.L_x_5084:
[----:B------:R-:W-:Y:S05]  /*16380*/  BRA `(.L_x_5085) ;  /* 0xffffffd000687947 */ /* 0x000fea000383ffff */
.L_x_5020:
[----:B0-----:R0:W2:Y:S02]  /*16390*/  SYNCS.PHASECHK.TRANS64.TRYWAIT P0, [R8+URZ+0x28c40], R20 ;  /* 0x028c4014080075a7 */ /* 0x0010a4000800017f */
[----:B--2---:R-:W-:Y:S05]  /*163a0*/  @!P0 NANOSLEEP.SYNCS 0x989680 ;  /* 0x009896800000895d */ /* 0x004fea0003900000 */
[----:B------:R-:W2:Y:S02]  /*163b0*/  @!P0 SYNCS.PHASECHK.TRANS64 P0, [R8+URZ+0x28c40], R20 ;  /* 0x028c4014080085a7 */ /* 0x000ea4000800007f */
[----:B--2---:R-:W-:Y:S05]  /*163c0*/  @!P0 BRA `(.L_x_5020) ;  /* 0xfffffffc00f08947 */ /* 0x004fea000383ffff */
[----:B------:R-:W-:Y:S05]  /*163d0*/  BRA `(.L_x_5086) ;  /* 0xffffffd400bc7947 */ /* 0x000fea000383ffff */
.L_x_5021:
        /* <DEDUP_REMOVED lines=8> */
.L_x_5088:
[----:B------:R-:W-:Y:S05]  /*16460*/  BSYNC B1 ;  /* 0x0000000000017941 */ /* 0x000fea0003800000 */
.L_x_5087:
        /* <DEDUP_REMOVED lines=9> */
.L_x_5089:
[----:B------:R-:W-:Y:S01]  /*16500*/  MOV R13, R27 ;  /* 0x0000001b000d7202 */ /* 0x000fe20000000f00 */
[----:B------:R-:W-:Y:S01]  /*16510*/  IMAD.MOV.U32 R12, RZ, RZ, 0x1 ;  /* 0x00000001ff0c7424 */ /* 0x000fe200078e00ff */
[----:B------:R-:W-:-:S13]  /*16520*/  IADD3 R2, P0, R14, R0, RZ ;  /* 0x000000000e027210 */ /* 0x000fda0007f1e0ff */
[----:B------:R-:W-:Y:S05]  /*16530*/  WARPSYNC.COLLECTIVE R15, `(.L_x_5090) ;  /* 0x000000000f087348 */ /* 0x000fea0003c00000 */
[----:B------:R0:W1:Y:S02]  /*16540*/  SHFL.IDX P6, R14, R13, R12, R11 ;  /* 0x0000000c0d0e7389 */ /* 0x00006400000c000b */
[----:B01----:R-:W-:Y:S01]  /*16550*/  ENDCOLLECTIVE ;  /* 0x000000000000791b */ /* 0x003fe20003800000 */
.L_x_5090:
        /* <DEDUP_REMOVED lines=10> */
.L_x_5091:
[----:B------:R-:W-:Y:S01]  /*16600*/  MOV R13, R27 ;  /* 0x0000001b000d7202 */ /* 0x000fe20000000f00 */
[----:B------:R-:W-:Y:S01]  /*16610*/  IMAD.MOV.U32 R12, RZ, RZ, 0x2 ;  /* 0x00000002ff0c7424 */ /* 0x000fe200078e00ff */
[----:B------:R-:W-:-:S13]  /*16620*/  IADD3 R2, P0, R14, R0, RZ ;  /* 0x000000000e027210 */ /* 0x000fda0007f1e0ff */
[----:B------:R-:W-:Y:S05]  /*16630*/  WARPSYNC.COLLECTIVE R15, `(.L_x_5092) ;  /* 0x000000000f087348 */ /* 0x000fea0003c00000 */
[----:B------:R0:W1:Y:S02]  /*16640*/  SHFL.IDX P6, R14, R13, R12, R11 ;  /* 0x0000000c0d0e7389 */ /* 0x00006400000c000b */
[----:B01----:R-:W-:Y:S01]  /*16650*/  ENDCOLLECTIVE ;  /* 0x000000000000791b */ /* 0x003fe20003800000 */
.L_x_5092:
        /* <DEDUP_REMOVED lines=10> */
.L_x_5093:
[----:B------:R-:W-:Y:S01]  /*16700*/  MOV R13, R27 ;  /* 0x0000001b000d7202 */ /* 0x000fe20000000f00 */
[----:B------:R-:W-:Y:S01]  /*16710*/  IMAD.MOV.U32 R12, RZ, RZ, 0x3 ;  /* 0x00000003ff0c7424 */ /* 0x000fe200078e00ff */
[----:B------:R-:W-:-:S13]  /*16720*/  IADD3 R2, P0, R14, R0, RZ ;  /* 0x000000000e027210 */ /* 0x000fda0007f1e0ff */
[----:B------:R-:W-:Y:S05]  /*16730*/  WARPSYNC.COLLECTIVE R15, `(.L_x_5094) ;  /* 0x000000000f087348 */ /* 0x000fea0003c00000 */
[----:B------:R0:W1:Y:S02]  /*16740*/  SHFL.IDX P6, R14, R13, R12, R11 ;  /* 0x0000000c0d0e7389 */ /* 0x00006400000c000b */
[----:B01----:R-:W-:Y:S01]  /*16750*/  ENDCOLLECTIVE ;  /* 0x000000000000791b */ /* 0x003fe20003800000 */
.L_x_5094:
        /* <DEDUP_REMOVED lines=10> */
.L_x_5095:
[----:B------:R-:W-:Y:S05]  /*16800*/  BRA `(.L_x_5096) ;  /* 0xffffffd400587947 */ /* 0x000fea000383ffff */
.L_x_5026:
[----:B--2---:R2:W3:Y:S02]  /*16810*/  SYNCS.PHASECHK.TRANS64.TRYWAIT P0, [R8+URZ+0x28c60], R20 ;  /* 0x028c6014080075a7 */ /* 0x0044e4000800017f */
[----:B---3--:R-:W-:Y:S05]  /*16820*/  @!P0 NANOSLEEP.SYNCS 0x989680 ;  /* 0x009896800000895d */ /* 0x008fea0003900000 */
[----:B------:R-:W3:Y:S02]  /*16830*/  @!P0 SYNCS.PHASECHK.TRANS64 P0, [R8+URZ+0x28c60], R20 ;  /* 0x028c6014080085a7 */ /* 0x000ee4000800007f */
[----:B---3--:R-:W-:Y:S05]  /*16840*/  @!P0 BRA `(.L_x_5026) ;  /* 0xfffffffc00f08947 */ /* 0x008fea000383ffff */
[----:B------:R-:W-:Y:S05]  /*16850*/  BRA `(.L_x_5097) ;  /* 0xffffffd400a87947 */ /* 0x000fea000383ffff */
.L_x_5027:
[----:B------:R-:W-:Y:S01]  /*16860*/  BSSY B1, `(.L_x_5098) ;  /* 0x0000008000017945 */ /* 0x000fe20003800000 */
[----:B------:R-:W-:Y:S01]  /*16870*/  IMAD.MOV.U32 R13, RZ, RZ, R20 ;  /* 0x000000ffff0d7224 */ /* 0x000fe200078e0014 */
[----:B------:R-:W-:Y:S01]  /*16880*/  MOV R12, RZ ;  /* 0x000000ff000c7202 */ /* 0x000fe20000000f00 */
[----:B------:R-:W-:Y:S02]  /*16890*/  IMAD.MOV.U32 R11, RZ, RZ, 0x181f ;  /* 0x0000181fff0b7424 */ /* 0x000fe400078e00ff */
[----:B------:R-:W-:-:S07]  /*168a0*/  IMAD.MOV.U32 R15, RZ, RZ, -0x1 ;  /* 0xffffffffff0f7424 */ /* 0x000fce00078e00ff */
[----:B-1----:R-:W-:Y:S05]  /*168b0*/  WARPSYNC.COLLECTIVE R15, `(.L_x_5099) ;  /* 0x000000000f087348 */ /* 0x002fea0003c00000 */
[----:B------:R0:W2:Y:S02]  /*168c0*/  SHFL.IDX P6, R14, R13, R12, R11 ;  /* 0x0000000c0d0e7389 */ /* 0x0000a400000c000b */
[----:B012---:R-:W-:Y:S01]  /*168d0*/  ENDCOLLECTIVE ;  /* 0x000000000000791b */ /* 0x007fe20003800000 */
.L_x_5099:
[----:B------:R-:W-:Y:S05]  /*168e0*/  BSYNC B1 ;  /* 0x0000000000017941 */ /* 0x000fea0003800000 */
.L_x_5098:
[----:B------:R-:W-:Y:S01]  /*168f0*/  IMAD.MOV.U32 R13, RZ, RZ, R10 ;  /* 0x000000ffff0d7224 */ /* 0x000fe200078e000a */
[----:B------:R-:W-:Y:S01]  /*16900*/  MOV R12, RZ ;  /* 0x000000ff000c7202 */ /* 0x000fe20000000f00 */
[----:B------:R-:W-:Y:S01]  /*16910*/  IMAD.MOV.U32 R11, RZ, RZ, 0x181f ;  /* 0x0000181fff0b7424 */ /* 0x000fe200078e00ff */
[C---:B------:R-:W-:Y:S01]  /*16920*/  LOP3.LUT P2, RZ, R16.reuse, 0x40, RZ, 0xc0, !PT ;  /* 0x0000004010ff7812 */ /* 0x040fe2000784c0ff */
[----:B------:R-:W-:Y:S01]  /*16930*/  IMAD.MOV.U32 R15, RZ, RZ, -0x1 ;  /* 0xffffffffff0f7424 */ /* 0x000fe200078e00ff */
[----:B------:R-:W-:Y:S01]  /*16940*/  LOP3.LUT P1, RZ, R16, 0x20, RZ, 0xc0, !PT ;  /* 0x0000002010ff7812 */ /* 0x000fe2000782c0ff */
[----:B------:R-:W-:Y:S01]  /*16950*/  IMAD.MOV.U32 R3, RZ, RZ, R14 ;  /* 0x000000ffff037224 */ /* 0x000fe200078e000e */
[----:B------:R-:W-:Y:S01]  /*16960*/  P2R R4, PR, RZ, 0x8 ;  /* 0x00000008ff047803 */ /* 0x000fe20000000000 */
[----:B------:R-:W-:-:S10]  /*16970*/  IMAD R21, R21, 0x2, R17 ;  /* 0x0000000215157824 */ /* 0x000fd400078e0211 */
[----:B------:R-:W-:Y:S05]  /*16980*/  WARPSYNC.COLLECTIVE R15, `(.L_x_5100) ;  /* 0x000000000f087348 */ /* 0x000fea0003c00000 */
[----:B------:R0:W1:Y:S02]  /*16990*/  SHFL.IDX P6, R14, R13, R12, R11 ;  /* 0x0000000c0d0e7389 */ /* 0x00006400000c000b */
[----:B01----:R-:W-:Y:S01]  /*169a0*/  ENDCOLLECTIVE ;  /* 0x000000000000791b */ /* 0x003fe20003800000 */
.L_x_5100:
[----:B------:R-:W-:-:S04]  /*169b0*/  LOP3.LUT P3, RZ, R16, 0x10, RZ, 0xc0, !PT ;  /* 0x0000001010ff7812 */ /* 0x000fc8000786c0ff */
        /* <DEDUP_REMOVED lines=14> */
.L_x_5101:
        /* <DEDUP_REMOVED lines=17> */
.L_x_5102:
        /* <DEDUP_REMOVED lines=17> */
.L_x_5103:
        /* <DEDUP_REMOVED lines=14> */
.L_x_5104:
[----:B------:R-:W-:Y:S02]  /*16da0*/  IMAD.MOV.U32 R13, RZ, RZ, R20 ;  /* 0x000000ffff0d7224 */ /* 0x000fe400078e0014 */
[----:B------:R-:W-:Y:S02]  /*16db0*/  IMAD.MOV.U32 R12, RZ, RZ, 0x3 ;  /* 0x00000003ff0c7424 */ /* 0x000fe400078e00ff */
[----:B------:R-:W-:Y:S01]  /*16dc0*/  IMAD.MOV.U32 R2, RZ, RZ, R14 ;  /* 0x000000ffff027224 */ /* 0x000fe200078e000e */
[----:B------:R-:W-:-:S04]  /*16dd0*/  LOP3.LUT P6, RZ, R16, 0x20, RZ, 0xc0, !PT ;  /* 0x0000002010ff7812 */ /* 0x000fc800078cc0ff */
[----:B------:R-:W-:-:S04]  /*16de0*/  IADD3 R2, P2, R2, R0, RZ ;  /* 0x0000000002027210 */ /* 0x000fc80007f5e0ff */
        /* <DEDUP_REMOVED lines=12> */
.L_x_5105:
[----:B------:R-:W-:Y:S01]  /*16eb0*/  @!PT LDS RZ, [RZ] ;  /* 0x00000000fffff984 */ /* 0x000fe20000000800 */
[----:B------:R-:W-:Y:S01]  /*16ec0*/  @!PT LDS RZ, [RZ] ;  /* 0x00000000fffff984 */ /* 0x000fe20000000800 */
[----:B------:R-:W-:Y:S01]  /*16ed0*/  @!PT LDS RZ, [RZ] ;  /* 0x00000000fffff984 */ /* 0x000fe20000000800 */
[----:B------:R0:W-:Y:S01]  /*16ee0*/  LDGSTS.E.BYPASS.LTC128B.128 [R21+0x7400], desc[UR52][R2.64+0x180], !P3 ;  /* 0x0740018002157fae */ /* 0x0001e2000d901d74 */
[----:B------:R-:W-:-:S03]  /*16ef0*/  ISETP.NE.AND P3, PT, R4, RZ, PT ;  /* 0x000000ff0400720c */ /* 0x000fc60003f65270 */
        /* <DEDUP_REMOVED lines=9> */
.L_x_5106:
[----:B------:R-:W-:Y:S05]  /*16f90*/  BRA `(.L_x_5107) ;  /* 0xffffffd4000c7947 */ /* 0x000fea000383ffff */
.L_x_5035:
[----:B------:R-:W-:Y:S01]  /*16fa0*/  BSSY B0, `(.L_x_5108) ;  /* 0x0000008000007945 */ /* 0x000fe20003800000 */
[----:B------:R-:W-:Y:S01]  /*16fb0*/  MOV R13, R33 ;  /* 0x00000021000d7202 */ /* 0x000fe20000000f00 */
[----:B------:R-:W-:Y:S02]  /*16fc0*/  IMAD.MOV.U32 R12, RZ, RZ, RZ ;  /* 0x000000ffff0c7224 */ /* 0x000fe400078e00ff */
[----:B------:R-:W-:Y:S02]  /*16fd0*/  IMAD.MOV.U32 R11, RZ, RZ, 0x1f ;  /* 0x0000001fff0b7424 */ /* 0x000fe400078e00ff */
[----:B------:R-:W-:-:S07]  /*16fe0*/  IMAD.MOV.U32 R15, RZ, RZ, -0x1 ;  /* 0xffffffffff0f7424 */ /* 0x000fce00078e00ff */
[----:B01---5:R-:W-:Y:S05]  /*16ff0*/  WARPSYNC.COLLECTIVE R15, `(.L_x_5109) ;  /* 0x000000000f087348 */ /* 0x023fea0003c00000 */
[----:B------:R2:W3:Y:S02]  /*17000*/  SHFL.IDX P6, R14, R13, R12, R11 ;  /* 0x0000000c0d0e7389 */ /* 0x0004e400000c000b */
[----:B0123-5:R-:W-:Y:S01]  /*17010*/  ENDCOLLECTIVE ;  /* 0x000000000000791b */ /* 0x02ffe20003800000 */
.L_x_5109:
[----:B------:R-:W-:Y:S05]  /*17020*/  BSYNC B0 ;  /* 0x0000000000007941 */ /* 0x000fea0003800000 */
.L_x_5108:
[----:B------:R-:W-:Y:S05]  /*17030*/  BRA `(.L_x_5110) ;  /* 0xffffffd800107947 */ /* 0x000fea000383ffff */
.L_x_5038:
[----:B---3--:R3:W4:Y:S02]  /*17040*/  SYNCS.PHASECHK.TRANS64.TRYWAIT P0, [R7+URZ+0x28c20], R0 ;  /* 0x028c2000070075a7 */ /* 0x008724000800017f */
[----:B----4-:R-:W-:Y:S05]  /*17050*/  @!P0 NANOSLEEP.SYNCS 0x989680 ;  /* 0x009896800000895d */ /* 0x010fea0003900000 */
[----:B------:R-:W4:Y:S02]  /*17060*/  @!P0 SYNCS.PHASECHK.TRANS64 P0, [R7+URZ+0x28c20], R0 ;  /* 0x028c2000070085a7 */ /* 0x000f24000800007f */
[----:B----4-:R-:W-:Y:S05]  /*17070*/  @!P0 BRA `(.L_x_5038) ;  /* 0xfffffffc00f08947 */ /* 0x010fea000383ffff */
[----:B------:R-:W-:Y:S05]  /*17080*/  BRA `(.L_x_5111) ;  /* 0xffffffd800587947 */ /* 0x000fea000383ffff */
.L_x_5039:
[----:B------:R-:W4:Y:S01]  /*17090*/  S2R R2, SR_TID.X ;  /* 0x0000000000027919 */ /* 0x000f220000002100 */
[----:B------:R-:W-:Y:S01]  /*170a0*/  BSSY B0, `(.L_x_5112) ;  /* 0x000000a000007945 */ /* 0x000fe20003800000 */
[----:B------:R-:W-:Y:S01]  /*170b0*/  MOV R12, RZ ;  /* 0x000000ff000c7202 */ /* 0x000fe20000000f00 */
[----:B------:R-:W-:Y:S02]  /*170c0*/  IMAD.MOV.U32 R11, RZ, RZ, 0x1f ;  /* 0x0000001fff0b7424 */ /* 0x000fe400078e00ff */
[----:B------:R-:W-:Y:S01]  /*170d0*/  IMAD.MOV.U32 R15, RZ, RZ, -0x1 ;  /* 0xffffffffff0f7424 */ /* 0x000fe200078e00ff */
[----:B----4-:R-:W-:-:S04]  /*170e0*/  SHF.R.U32.HI R2, RZ, 0x5, R2 ;  /* 0x00000005ff027819 */ /* 0x010fc80000011602 */
[----:B------:R-:W-:-:S05]  /*170f0*/  LOP3.LUT R2, R2, 0x3, RZ, 0xc0, !PT ;  /* 0x0000000302027812 */ /* 0x000fca00078ec0ff */
[----:B------:R-:W-:-:S07]  /*17100*/  IMAD.MOV.U32 R13, RZ, RZ, R2 ;  /* 0x000000ffff0d7224 */ /* 0x000fce00078e0002 */
[----:B0123-5:R-:W-:Y:S05]  /*17110*/  WARPSYNC.COLLECTIVE R15, `(.L_x_5113) ;  /* 0x000000000f087348 */ /* 0x02ffea0003c00000 */
[----:B------:R4:W0:Y:S02]  /*17120*/  SHFL.IDX P6, R14, R13, R12, R11 ;  /* 0x0000000c0d0e7389 */ /* 0x00082400000c000b */
[----:B012345:R-:W-:Y:S01]  /*17130*/  ENDCOLLECTIVE ;  /* 0x000000000000791b */ /* 0x03ffe20003800000 */
.L_x_5113:
[----:B------:R-:W-:Y:S05]  /*17140*/  BSYNC B0 ;  /* 0x0000000000007941 */ /* 0x000fea0003800000 */
.L_x_5112:
[----:B------:R-:W-:Y:S05]  /*17150*/  BRA `(.L_x_5114) ;  /* 0xffffffd800407947 */ /* 0x000fea000383ffff */
.L_x_5042:
[----:B------:R-:W-:Y:S01]  /*17160*/  BSSY B1, `(.L_x_5115) ;  /* 0x0000006000017945 */ /* 0x000fe20003800000 */
[----:B------:R-:W-:-:S07]  /*17170*/  IMAD.MOV.U32 R15, RZ, RZ, -0x1 ;  /* 0xffffffffff0f7424 */ /* 0x000fce00078e00ff */
[----:B0123-5:R-:W-:Y:S05]  /*17180*/  WARPSYNC.COLLECTIVE R15, `(.L_x_5116) ;  /* 0x000000000f0c7348 */ /* 0x02ffea0003c00000 */
[----:B------:R-:W-:Y:S02]  /*17190*/  ELECT P6, UR62, PT ;  /* 0x00000000003e782f */ /* 0x000fe400038c0000 */
[----:B------:R-:W-:Y:S01]  /*171a0*/  MOV R14, UR62 ;  /* 0x0000003e000e7c02 */ /* 0x000fe20008000f00 */
[----:B0123-5:R-:W-:Y:S10]  /*171b0*/  ENDCOLLECTIVE ;  /* 0x000000000000791b */ /* 0x02fff40003800000 */
.L_x_5116:
[----:B------:R-:W-:Y:S05]  /*171c0*/  BSYNC B1 ;  /* 0x0000000000017941 */ /* 0x000fea0003800000 */
.L_x_5115:
[----:B------:R-:W-:Y:S05]  /*171d0*/  BRA `(.L_x_5117) ;  /* 0xffffffd800387947 */ /* 0x000fea000383ffff */
.L_x_5044:
[----:B---3--:R3:W4:Y:S02]  /*171e0*/  SYNCS.PHASECHK.TRANS64.TRYWAIT P1, [R5+URZ+0x28c40], R0 ;  /* 0x028c4000050075a7 */ /* 0x008724000802017f */
[----:B----4-:R-:W-:Y:S05]  /*171f0*/  @!P1 NANOSLEEP.SYNCS 0x989680 ;  /* 0x009896800000995d */ /* 0x010fea0003900000 */
[----:B------:R-:W4:Y:S02]  /*17200*/  @!P1 SYNCS.PHASECHK.TRANS64 P1, [R5+URZ+0x28c40], R0 ;  /* 0x028c4000050095a7 */ /* 0x000f24000802007f */
[----:B----4-:R-:W-:Y:S05]  /*17210*/  @!P1 BRA `(.L_x_5044) ;  /* 0xfffffffc00f09947 */ /* 0x010fea000383ffff */
[----:B------:R-:W-:Y:S05]  /*17220*/  BRA `(.L_x_5118) ;  /* 0xffffffd800587947 */ /* 0x000fea000383ffff */
.L_x_5046:
[----:B----4-:R4:W0:Y:S02]  /*17230*/  SYNCS.PHASECHK.TRANS64.TRYWAIT P1, [R3+URZ+0x28c40], R2 ;  /* 0x028c4002030075a7 */ /* 0x010824000802017f */
[----:B0-----:R-:W-:Y:S05]  /*17240*/  @!P1 NANOSLEEP.SYNCS 0x989680 ;  /* 0x009896800000995d */ /* 0x001fea0003900000 */
[----:B------:R-:W0:Y:S02]  /*17250*/  @!P1 SYNCS.PHASECHK.TRANS64 P1, [R3+URZ+0x28c40], R2 ;  /* 0x028c4002030095a7 */ /* 0x000e24000802007f */
[----:B0-----:R-:W-:Y:S05]  /*17260*/  @!P1 BRA `(.L_x_5046) ;  /* 0xfffffffc00f09947 */ /* 0x001fea000383ffff */
[----:B------:R-:W-:Y:S05]  /*17270*/  BRA `(.L_x_5119) ;  /* 0xffffffd800647947 */ /* 0x000fea000383ffff */
.L_x_5048:
[----:B------:R0:W0:Y:S02]  /*17280*/  SYNCS.PHASECHK.TRANS64.TRYWAIT P1, [R5+URZ+0x28c60], R0 ;  /* 0x028c6000050075a7 */ /* 0x000024000802017f */
[----:B0-----:R-:W-:Y:S05]  /*17290*/  @!P1 NANOSLEEP.SYNCS 0x989680 ;  /* 0x009896800000995d */ /* 0x001fea0003900000 */
[----:B------:R-:W0:Y:S02]  /*172a0*/  @!P1 SYNCS.PHASECHK.TRANS64 P1, [R5+URZ+0x28c60], R0 ;  /* 0x028c6000050095a7 */ /* 0x000e24000802007f */
[----:B0-----:R-:W-:Y:S05]  /*172b0*/  @!P1 BRA `(.L_x_5048) ;  /* 0xfffffffc00f09947 */ /* 0x001fea000383ffff */
[----:B------:R-:W-:Y:S05]  /*172c0*/  BRA `(.L_x_5120) ;  /* 0xffffffd800607947 */ /* 0x000fea000383ffff */
.L_x_5121:
        /* <DEDUP_REMOVED lines=11> */
.L_x_15647:


//--------------------- .text._ZN7cutlass13device_kernelIN5flash11enable_sm90INS1_16FlashAttnFwdSm90INS1_25CollectiveMainloopFwdSm90ILi2EN4cute5tupleIJNS5_1CILi1EEES8_S8_EEENS6_IJNS7_ILi64EEESA_SA_EEELi512ENS_6half_tEfNS_4arch4Sm90ELb0ELb1ELb1ELb0ELb1ELb0ELb1ELb0ELb0ELb1ELb0ELb0EEENS1_21CollectiveEpilogueFwdINS6_IJSA_NS7_ILi512EEESA_EEES9_SC_SE_Li256ELb0ELb1ELb0ELb0EEENS1_30DynamicPersistentTileSchedulerILi256ELi128ELb0ELb1ELb1EEEEEEEEEvNT_6ParamsE --------------------------
	.section	.text._ZN7cutlass13device_kernelIN5flash11enable_sm90INS1_16FlashAttnFwdSm90INS1_25CollectiveMainloopFwdSm90ILi2EN4cute5tupleIJNS5_1CILi1EEES8_S8_EEENS6_IJNS7_ILi64EEESA_SA_EEELi512ENS_6half_tEfNS_4arch4Sm90ELb0ELb1ELb1ELb0ELb1ELb0ELb1ELb0ELb0ELb1ELb0ELb0EEENS1_21CollectiveEpilogueFwdINS6_IJSA_NS7_ILi512EEESA_EEES9_SC_SE_Li256ELb0ELb1ELb0ELb0EEENS1_30DynamicPersistentTileSchedulerILi256ELi128ELb0ELb1ELb1EEEEEEEEEvNT_6ParamsE,"ax",@progbits
	.align	128
.text._ZN7cutlass13device_kernelIN5flash11enable_sm90INS1_16FlashAttnFwdSm90INS1_25CollectiveMainloopFwdSm90ILi2EN4cute5tupleIJNS5_1CILi1EEES8_S8_EEENS6_IJNS7_ILi64EEESA_SA_EEELi512ENS_6half_tEfNS_4arch4Sm90ELb0ELb1ELb1ELb0ELb1ELb0ELb1ELb0ELb0ELb1ELb0ELb0EEENS1_21CollectiveEpilogueFwdINS6_IJSA_NS7_ILi512EEESA_EEES9_SC_SE_Li256ELb0ELb1ELb0ELb0EEENS1_30DynamicPersistentTileSchedulerILi256ELi128ELb0ELb1ELb1EEEEEEEEEvNT_6ParamsE:
        .type           _ZN7cutlass13device_kernelIN5flash11enable_sm90INS1_16FlashAttnFwdSm90INS1_25CollectiveMainloopFwdSm90ILi2EN4cute5tupleIJNS5_1CILi1EEES8_S8_EEENS6_IJNS7_ILi64EEESA_SA_EEELi512ENS_6half_tEfNS_4arch4Sm90ELb0ELb1ELb1ELb0ELb1ELb0ELb1ELb0ELb0ELb1ELb0ELb0EEENS1_21CollectiveEpilogueFwdINS6_IJSA_NS7_ILi512EEESA_EEES9_SC_SE_Li256ELb0ELb1ELb0ELb0EEENS1_30DynamicPersistentTileSchedulerILi256ELi128ELb0ELb1ELb1EEEEEEEEEvNT_6ParamsE,@function
        .size           _ZN7cutlass13device_kernelIN5flash11enable_sm90INS1_16FlashAttnFwdSm90INS1_25CollectiveMainloopFwdSm90ILi2EN4cute5tupleIJNS5_1CILi1EEES8_S8_EEENS6_IJNS7_ILi64EEESA_SA_EEELi512ENS_6half_tEfNS_4arch4Sm90ELb0ELb1ELb1ELb0ELb1ELb0ELb1ELb0ELb0ELb1ELb0ELb0EEENS1_21CollectiveEpilogueFwdINS6_IJSA_NS7_ILi512EEESA_EEES9_SC_SE_Li256ELb0ELb1ELb0ELb0EEENS1_30DynamicPersistentTileSchedulerILi256ELi128ELb0ELb1ELb1EEEEEEEEEvNT_6ParamsE,(.L_x_15648 - _ZN7cutlass13device_kernelIN5flash11enable_sm90INS1_16FlashAttnFwdSm90INS1_25CollectiveMainloopFwdSm90ILi2EN4cute5tupleIJNS5_1CILi1EEES8_S8_EEENS6_IJNS7_ILi64EEESA_SA_EEELi512ENS_6half_tEfNS_4arch4Sm90ELb0ELb1ELb1ELb0ELb1ELb0ELb1ELb0ELb0ELb1ELb0ELb0EEENS1_21CollectiveEpilogueFwdINS6_IJSA_NS7_ILi512EEESA_EEES9_SC_SE_Li256ELb0ELb1ELb0ELb0EEENS1_30DynamicPersistentTileSchedulerILi256ELi128ELb0ELb1ELb1EEEEEEEEEvNT_6ParamsE)
        .other          _ZN7cutlass13device_kernelIN5flash11enable_sm90INS1_16FlashAttnFwdSm90INS1_25CollectiveMainloopFwdSm90ILi2EN4cute5tupleIJNS5_1CILi1EEES8_S8_EEENS6_IJNS7_ILi64EEESA_SA_EEELi512ENS_6half_tEfNS_4arch4Sm90ELb0ELb1ELb1ELb0ELb1ELb0ELb1ELb0ELb0ELb1ELb0ELb0EEENS1_21CollectiveEpilogueFwdINS6_IJSA_NS7_ILi512EEESA_EEES9_SC_SE_Li256ELb0ELb1ELb0ELb0EEENS1_30DynamicPersistentTileSchedulerILi256ELi128ELb0ELb1ELb1EEEEEEEEEvNT_6ParamsE,@"STO_CUDA_ENTRY STV_DEFAULT"
_ZN7cutlass13device_kernelIN5flash11enable_sm90INS1_16FlashAttnFwdSm90INS1_25CollectiveMainloopFwdSm90ILi2EN4cute5tupleIJNS5_1CILi1EEES8_S8_EEENS6_IJNS7_ILi64EEESA_SA_EEELi512ENS_6half_tEfNS_4arch4Sm90ELb0ELb1ELb1ELb0ELb1ELb0ELb1ELb0ELb0ELb1ELb0ELb0EEENS1_21CollectiveEpilogueFwdINS6_IJSA_NS7_ILi512EEESA_EEES9_SC_SE_Li256ELb0ELb1ELb0ELb0EEENS1_30DynamicPersistentTileSchedulerILi256ELi128ELb0ELb1ELb1EEEEEEEEEvNT_6ParamsE:
        /* <DEDUP_REMOVED lines=43> */
.L_x_5122:
        /* <DEDUP_REMOVED lines=22> */
.L_x_5123:
        /* <DEDUP_REMOVED lines=18> */
.L_x_5124:
        /* <DEDUP_REMOVED lines=22> */
.L_x_5125:
[----:B------:R-:W5:Y:S01]  /*0690*/  SHFL.IDX PT, R2, R0, RZ, 0x1f ;  /* 0x00001fff00027589 */ /* 0x000f6200000e0000 */
[----:B0-----:R-:W-:Y:S01]  /*06a0*/  R2UR UR4, R3 ;  /* 0x00000000030472ca */ /* 0x001fe200000e0000 */
[----:B------:R-:W-:-:S12]  /*06b0*/  NOP ;  /* 0x0000000000007918 */ /* 0x000fd80000000000 */
[----:B------:R-:W-:-:S05]  /*06c0*/  IMAD.U32 R4, RZ, RZ, UR4 ;  /* 0x00000004ff047e24 */ /* 0x000fca000f8e00ff */
[----:B------:R0:W-:Y:S01]  /*06d0*/  STL [R1+0x420], R4 ;  /* 0x0004200401007387 */ /* 0x0001e20000100800 */
[----:B-----5:R-:W-:-:S13]  /*06e0*/  ISETP.NE.AND P0, PT, R2, RZ, PT ;  /* 0x000000ff0200720c */ /* 0x020fda0003f05270 */
[----:B0-----:R-:W-:Y:S05]  /*06f0*/  @P0 BRA `(.L_x_5126) ;  /* 0x0000000000480947 */ /* 0x001fea0003800000 */
        /* <DEDUP_REMOVED lines=18> */
.L_x_5126:
[----:B0-----:R-:W-:Y:S01]  /*0820*/  R2UR UR4, R4 ;  /* 0x00000000040472ca */ /* 0x001fe200000e0000 */
[----:B------:R-:W-:Y:S01]  /*0830*/  UMOV UR61, 0x1 ;  /* 0x00000001003d7882 */ /* 0x000fe20000000000 */
[----:B------:R-:W-:Y:S01]  /*0840*/  NOP ;  /* 0x0000000000007918 */ /* 0x000fe20000000000 */
[----:B------:R-:W-:-:S10]  /*0850*/  ULDC.64 UR36, c[0x0][0x208] ;  /* 0x0000820000247ab9 */ /* 0x000fd40000000a00 */
[----:B------:R-:W-:-:S03]  /*0860*/  UISETP.NE.AND UP0, UPT, UR4, URZ, UPT ;  /* 0x0000003f0400728c */ /* 0x000fc6000bf05270 */
[----:B------:R-:W-:Y:S01]  /*0870*/  ULDC UR4, c[0x0][0x20] ;  /* 0x0000080000047ab9 */ /* 0x000fe20000000800 */
[----:B------:R-:W-:Y:S01]  /*0880*/  USEL UR61, UR61, 0x2, !UP0 ;  /* 0x000000023d3d7887 */ /* 0x000fe2000c000000 */
[----:B-1234-:R-:W-:Y:S01]  /*0890*/  BAR.SYNC.DEFER_BLOCKING 0x0 ;  /* 0x0000000000007b1d */ /* 0x01efe20000010000 */
[----:B------:R-:W-:Y:S02]  /*08a0*/  PLOP3.LUT P1, PT, PT, PT, UP0, 0x80, 0x0 ;  /* 0x000000000000781c */ /* 0x000fe40003f2f008 */
[----:B------:R-:W-:-:S03]  /*08b0*/  IADD3 R2, P0, R1, UR4, RZ ;  /* 0x0000000401027c10 */ /* 0x000fc6000ff1e0ff */
[----:B------:R-:W-:Y:S02]  /*08c0*/  ULDC UR4, c[0x0][0x24] ;  /* 0x0000090000047ab9 */ /* 0x000fe40000000800 */
[----:B------:R-:W-:-:S06]  /*08d0*/  IMAD.X R18, RZ, RZ, UR4, P0 ;  /* 0x00000004ff127e24 */ /* 0x000fcc00080e06ff */
[----:B------:R-:W-:Y:S05]  /*08e0*/  @!P1 BRA `(.L_x_5127) ;  /* 0x0000024400749947 */ /* 0x000fea0003800000 */
.L_x_5128:
[----:B------:R-:W-:-:S08]  /*08f0*/  NOP ;  /* 0x0000000000007918 */ /* 0x000fd00000000000 */
[----:B------:R-:W0:Y:S02]  /*0900*/  USETMAXREG.TRY_ALLOC.CTAPOOL UP0, 0xe8 ;  /* 0x000000e8000079c8 */ /* 0x000e240008000600 */
[----:B0-----:R-:W-:-:S13]  /*0910*/  PLOP3.LUT P0, PT, PT, PT, UP0, 0x80, 0x0 ;  /* 0x000000000000781c */ /* 0x001fda0003f0f008 */
[----:B------:R-:W-:Y:S05]  /*0920*/  @!P0 BRA `(.L_x_5128) ;  /* 0xfffffffc00f08947 */ /* 0x000fea000383ffff */
[----:B------:R-:W0:Y:S01]  /*0930*/  S2R R3, SR_TID.X ;  /* 0x0000000000037919 */ /* 0x000e220000002100 */
[----:B------:R-:W1:Y:S08]  /*0940*/  S2UR UR5, SR_CTAID.X ;  /* 0x00000000000579c3 */ /* 0x000e700000002500 */
[----:B------:R-:W-:Y:S06]  /*0950*/  BAR.ARV 0x4, 0x180 ;  /* 0x0106000000007b1d */ /* 0x000fec0000002000 */
[----:B------:R-:W-:-:S02]  /*0960*/  IADD3 R202, P1, R2, 0x1c8, RZ ;  /* 0x000001c802ca7810 */ /* 0x000fc40007f3e0ff */
[----:B------:R-:W-:Y:S01]  /*0970*/  IADD3 R204, P2, R2, 0x1d4, RZ ;  /* 0x000001d402cc7810 */ /* 0x000fe20007f5e0ff */
[----:B------:R2:W-:Y:S02]  /*0980*/  STL.64 [R1+0x1c8], RZ ;  /* 0x0001c8ff01007387 */ /* 0x0005e40000100a00 */
[--C-:B------:R-:W-:Y:S02]  /*0990*/  IMAD.X R203, RZ, RZ, R18.reuse, P1 ;  /* 0x000000ffffcb7224 */ /* 0x100fe400008e0612 */
[----:B------:R2:W-:Y:S01]  /*09a0*/  STL [R1+0x1d0], RZ ;  /* 0x0001d0ff01007387 */ /* 0x0005e20000100800 */
[----:B------:R-:W-:-:S03]  /*09b0*/  IMAD.X R199, RZ, RZ, R18, P2 ;  /* 0x000000ffffc77224 */ /* 0x000fc600010e0612 */
[----:B------:R2:W-:Y:S01]  /*09c0*/  STL [R1+0x1d4], RZ ;  /* 0x0001d4ff01007387 */ /* 0x0005e20000100800 */
[----:B0-----:R-:W-:-:S04]  /*09d0*/  LOP3.LUT R0, R3, 0xffffff80, RZ, 0xc0, !PT ;  /* 0xffffff8003007812 */ /* 0x001fc800078ec0ff */
[----:B------:R-:W-:Y:S02]  /*09e0*/  ISETP.NE.AND P0, PT, R0, 0x80, PT ;  /* 0x000000800000780c */ /* 0x000fe40003f05270 */
[----:B------:R-:W1:Y:S11]  /*09f0*/  LDC R0, c[0x0][0xd38] ;  /* 0x00034e00ff007b82 */ /* 0x000e760000000800 */
[----:B------:R-:W-:Y:S06]  /*0a00*/  @!P0 BAR.ARV 0x8, 0x100 ;  /* 0x0204000000008b1d */ /* 0x000fec0000002000 */
[----:B------:R-:W-:-:S13]  /*0a10*/  ISETP.GE.U32.AND P0, PT, R3, 0x100, PT ;  /* 0x000001000300780c */ /* 0x000fda0003f06070 */
[----:B------:R-:W-:Y:S06]  /*0a20*/  @P0 BAR.ARV 0xf, 0x100 ;  /* 0x03c4000000000b1d */ /* 0x000fec0000002000 */
[----:B-1----:R-:W-:-:S13]  /*0a30*/  ISETP.LE.AND P0, PT, R0, UR5, PT ;  /* 0x0000000500007c0c */ /* 0x002fda000bf03270 */
[----:B--2---:R-:W-:Y:S05]  /*0a40*/  @P0 EXIT ;  /* 0x000000000000094d */ /* 0x004fea0003800000 */
[----:B------:R-:W0:Y:S01]  /*0a50*/  S2R R7, SR_CgaCtaId ;  /* 0x0000000000077919 */ /* 0x000e220000008800 */
[----:B------:R-:W-:Y:S01]  /*0a60*/  VIADD R191, R3, 0xffffff80 ;  /* 0xffffff8003bf7836 */ /* 0x000fe20000000000 */
[----:B------:R-:W-:Y:S01]  /*0a70*/  MOV R4, 0x400 ;  /* 0x0000040000047802 */ /* 0x000fe20000000f00 */
[----:B------:R-:W1:Y:S01]  /*0a80*/  S2UR UR4, SR_SWINHI ;  /* 0x00000000000479c3 */ /* 0x000e620000002f00 */
[----:B------:R-:W-:Y:S02]  /*0a90*/  ULOP3.LUT UR6, UR61, 0x1, URZ, 0xfc, !UPT ;  /* 0x000000013d067892 */ /* 0x000fe4000f8efc3f */
[----:B------:R-:W-:-:S04]  /*0aa0*/  SHF.R.S32.HI R0, RZ, 0x1f, R191 ;  /* 0x0000001fff007819 */ /* 0x000fc800000114bf */
[CC--:B------:R-:W-:Y:S02]  /*0ab0*/  LEA.HI R5, R0.reuse, R191.reuse, RZ, 0x7 ;  /* 0x000000bf00057211 */ /* 0x0c0fe400078f38ff */
[----:B------:R-:W-:Y:S02]  /*0ac0*/  LEA.HI R3, R0, R191, RZ, 0x4 ;  /* 0x000000bf00037211 */ /* 0x000fe400078f20ff */
[----:B------:R-:W-:Y:S02]  /*0ad0*/  LOP3.LUT R6, R5, 0xffffff80, RZ, 0xc0, !PT ;  /* 0xffffff8005067812 */ /* 0x000fe400078ec0ff */
[----:B------:R-:W-:-:S03]  /*0ae0*/  SHF.R.S32.HI R194, RZ, 0x7, R5 ;  /* 0x00000007ffc27819 */ /* 0x000fc60000011405 */
[----:B------:R-:W-:Y:S01]  /*0af0*/  IMAD.IADD R8, R191, 0x1, -R6 ;  /* 0x00000001bf087824 */ /* 0x000fe200078e0a06 */
[----:B------:R-:W-:Y:S02]  /*0b00*/  LEA.HI R6, R0, R191, RZ, 0x2 ;  /* 0x000000bf00067211 */ /* 0x000fe400078f10ff */
[----:B------:R-:W-:Y:S02]  /*0b10*/  LEA.HI R5, R5, R194, RZ, 0x1 ;  /* 0x000000c205057211 */ /* 0x000fe400078f08ff */
[----:B------:R-:W-:Y:S02]  /*0b20*/  SHF.R.S32.HI R11, RZ, 0x1f, R8 ;  /* 0x0000001fff0b7819 */ /* 0x000fe40000011408 */
[----:B------:R-:W-:Y:S02]  /*0b30*/  LOP3.LUT R12, R6, 0xfffffffc, RZ, 0xc0, !PT ;  /* 0xfffffffc060c7812 */ /* 0x000fe400078ec0ff */
[----:B------:R-:W-:Y:S02]  /*0b40*/  SHF.R.S32.HI R6, RZ, 0x4, R3 ;  /* 0x00000004ff067819 */ /* 0x000fe40000011403 */
[----:B------:R-:W-:Y:S01]  /*0b50*/  LEA.HI R10, R11, R8, RZ, 0x2 ;  /* 0x000000080b0a7211 */ /* 0x000fe200078f10ff */
[----:B------:R-:W-:Y:S01]  /*0b60*/  IMAD.IADD R12, R191, 0x1, -R12 ;  /* 0x00000001bf0c7824 */ /* 0x000fe200078e0a0c */
[----:B0-----:R-:W-:-:S02]  /*0b70*/  LEA R4, R7, R4, 0x18 ;  /* 0x0000000407047211 */ /* 0x001fc400078ec0ff */
[----:B------:R-:W-:Y:S02]  /*0b80*/  SHF.R.S32.HI R13, RZ, 0x1f, R10 ;  /* 0x0000001fff0d7819 */ /* 0x000fe4000001140a */
[----:B------:R-:W-:Y:S02]  /*0b90*/  R2UR UR44, R4 ;  /* 0x00000000042c72ca */ /* 0x000fe400000e0000 */
[CC--:B------:R-:W-:Y:S02]  /*0ba0*/  LEA.HI R4, R0.reuse, R191.reuse, RZ, 0x5 ;  /* 0x000000bf00047211 */ /* 0x0c0fe400078f28ff */
[----:B------:R-:W-:Y:S02]  /*0bb0*/  LEA.HI R0, R0, R191, RZ, 0x3 ;  /* 0x000000bf00007211 */ /* 0x000fe400078f18ff */
[--C-:B------:R-:W-:Y:S02]  /*0bc0*/  SHF.R.S32.HI R206, RZ, 0x5, R4.reuse ;  /* 0x00000005ffce7819 */ /* 0x100fe40000011404 */
[----:B------:R-:W-:-:S02]  /*0bd0*/  SHF.R.S32.HI R9, RZ, 0x1f, R4 ;  /* 0x0000001fff097819 */ /* 0x000fc40000011404 */
[----:B------:R-:W-:Y:S02]  /*0be0*/  LOP3.LUT R4, R3, 0xfffffff0, RZ, 0xc0, !PT ;  /* 0xfffffff003047812 */ /* 0x000fe400078ec0ff */
[----:B------:R-:W-:Y:S01]  /*0bf0*/  LEA.HI R9, R9, R206, RZ, 0x2 ;  /* 0x000000ce09097211 */ /* 0x000fe200078f10ff */
[----:B------:R-:W-:Y:S01]  /*0c00*/  UMOV UR38, UR44 ;  /* 0x0000002c00267c82 */ /* 0x000fe20008000000 */
[----:B-1----:R-:W-:Y:S01]  /*0c10*/  UMOV UR39, UR4 ;  /* 0x0000000400277c82 */ /* 0x002fe20008000000 */
[----:B------:R-:W-:Y:S01]  /*0c20*/  LEA.HI R3, R3, R6, RZ, 0x1 ;  /* 0x0000000603037211 */ /* 0x000fe200078f08ff */
[----:B------:R-:W-:Y:S01]  /*0c30*/  IMAD.IADD R207, R191, 0x1, -R4 ;  /* 0x00000001bfcf7824 */ /* 0x000fe200078e0a04 */
[----:B------:R-:W-:Y:S01]  /*0c40*/  SHF.R.S32.HI R4, RZ, 0x2, R10 ;  /* 0x00000002ff047819 */ /* 0x000fe2000001140a */
[----:B------:R-:W-:Y:S01]  /*0c50*/  IMAD.U32 R200, RZ, RZ, UR38 ;  /* 0x00000026ffc87e24 */ /* 0x000fe2000f8e00ff */
[----:B------:R-:W-:Y:S01]  /*0c60*/  LOP3.LUT R9, R9, 0x3ffffc, RZ, 0xc0, !PT ;  /* 0x003ffffc09097812 */ /* 0x000fe200078ec0ff */
[----:B------:R-:W-:Y:S01]  /*0c70*/  IMAD R14, R194, 0x100, R207 ;  /* 0x00000100c20e7824 */ /* 0x000fe200078e02cf */
[----:B------:R-:W-:Y:S01]  /*0c80*/  LEA.HI R13, R13, R4, RZ, 0x3 ;  /* 0x000000040d0d7211 */ /* 0x000fe200078f18ff */
[----:B------:R-:W-:Y:S01]  /*0c90*/  IMAD.U32 R201, RZ, RZ, UR39 ;  /* 0x00000027ffc97e24 */ /* 0x000fe2000f8e00ff */
[----:B------:R-:W-:Y:S01]  /*0ca0*/  LOP3.LUT R3, R3, 0x1ffffffe, RZ, 0xc0, !PT ;  /* 0x1ffffffe03037812 */ /* 0x000fe200078ec0ff */
[----:B------:R-:W-:Y:S01]  /*0cb0*/  IMAD.IADD R9, R206, 0x1, -R9 ;  /* 0x00000001ce097824 */ /* 0x000fe200078e0a09 */
[----:B------:R-:W-:Y:S01]  /*0cc0*/  LOP3.LUT R198, R0, 0xfffffff8, RZ, 0xc0, !PT ;  /* 0xfffffff800c67812 */ /* 0x000fe200078ec0ff */
[----:B------:R-:W-:Y:S01]  /*0cd0*/  UMOV UR4, UR5 ;  /* 0x0000000500047c82 */ /* 0x000fe20008000000 */
[----:B------:R-:W-:Y:S01]  /*0ce0*/  LOP3.LUT R13, R13, 0xfffffff8, RZ, 0xc0, !PT ;  /* 0xfffffff80d0d7812 */ /* 0x000fe200078ec0ff */
[----:B------:R-:W-:Y:S01]  /*0cf0*/  IMAD.IADD R3, R6, 0x1, -R3 ;  /* 0x0000000106037824 */ /* 0x000fe200078e0a03 */
[----:B------:R-:W-:Y:S01]  /*0d00*/  LEA.HI R6, R12, R12, RZ, 0x1 ;  /* 0x0000000c0c067211 */ /* 0x000fe200078f08ff */
[----:B------:R-:W-:Y:S01]  /*0d10*/  IMAD R14, R9, 0x10, R14 ;  /* 0x00000010090e7824 */ /* 0x000fe200078e020e */
[----:B------:R-:W-:Y:S01]  /*0d20*/  LEA.HI R11, R11, R8, RZ, 0x5 ;  /* 0x000000080b0b7211 */ /* 0x000fe200078f28ff */
[----:B------:R-:W-:Y:S01]  /*0d30*/  IMAD.IADD R198, R191, 0x1, -R198 ;  /* 0x00000001bfc67824 */ /* 0x000fe200078e0ac6 */
[----:B------:R-:W-:Y:S01]  /*0d40*/  LOP3.LUT R9, R10, 0x7ffffffc, RZ, 0xc0, !PT ;  /* 0x7ffffffc0a097812 */ /* 0x000fe200078ec0ff */
[----:B------:R-:W-:Y:S01]  /*0d50*/  IMAD.IADD R22, R4, 0x1, -R13 ;  /* 0x0000000104167824 */ /* 0x000fe200078e0a0d */
[----:B------:R-:W-:Y:S01]  /*0d60*/  LOP3.LUT R5, R5, 0xfffffe, RZ, 0xc0, !PT ;  /* 0x00fffffe05057812 */ /* 0x000fe200078ec0ff */
[----:B------:R-:W-:Y:S01]  /*0d70*/  IMAD.SHL.U32 R156, R198, 0x8, RZ ;  /* 0x00000008c69c7824 */ /* 0x000fe200078e00ff */
[----:B------:R-:W-:Y:S01]  /*0d80*/  LOP3.LUT R13, R6, 0x1ffffffe, RZ, 0xc0, !PT ;  /* 0x1ffffffe060d7812 */ /* 0x000fe200078ec0ff */
[----:B------:R-:W-:Y:S01]  /*0d90*/  IMAD.IADD R9, R8, 0x1, -R9 ;  /* 0x0000000108097824 */ /* 0x000fe200078e0a09 */
[----:B------:R-:W-:Y:S01]  /*0da0*/  SHF.R.S32.HI R11, RZ, 0x5, R11 ;  /* 0x00000005ff0b7819 */ /* 0x000fe2000001140b */
[----:B------:R-:W-:Y:S01]  /*0db0*/  IMAD.IADD R5, R194, 0x1, -R5 ;  /* 0x00000001c2057824 */ /* 0x000fe200078e0a05 */
[----:B------:R-:W-:Y:S01]  /*0dc0*/  SHF.R.S32.HI R159, RZ, 0x3, R0 ;  /* 0x00000003ff9f7819 */ /* 0x000fe20000011400 */
[----:B------:R-:W-:-:S02]  /*0dd0*/  IMAD.SHL.U32 R227, R3, 0x8, RZ ;  /* 0x0000000803e37824 */ /* 0x000fc400078e00ff */
[C---:B------:R-:W-:Y:S02]  /*0de0*/  VIADD R154, R156.reuse, 0x40 ;  /* 0x000000409c9a7836 */ /* 0x040fe40000000000 */
        /* <DEDUP_REMOVED lines=13> */
[----:B------:R-:W-:Y:S01]  /*0ec0*/  IMAD R22, R11, 0x10, R22 ;  /* 0x000000100b167824 */ /* 0x000fe200078e0216 */
[----:B------:R-:W-:Y:S01]  /*0ed0*/  SHF.R.S32.HI R176, RZ, 0x1f, R157 ;  /* 0x0000001fffb07819 */ /* 0x000fe2000001149d */
[----:B------:R-:W-:-:S02]  /*0ee0*/  IMAD.SHL.U32 R205, R5, 0x100, RZ ;  /* 0x0000010005cd7824 */ /* 0x000fc400078e00ff */
[----:B------:R-:W-:Y:S02]  /*0ef0*/  IMAD.U32 R17, R14, 0x40, R227 ;  /* 0x000000400e117824 */ /* 0x000fe400078e00e3 */
[----:B------:R-:W-:Y:S02]  /*0f00*/  IMAD.SHL.U32 R226, R9, 0x2, RZ ;  /* 0x0000000209e27824 */ /* 0x000fe400078e00ff */
[----:B------:R-:W-:-:S04]  /*0f10*/  IMAD.WIDE R16, R17, 0x2, R200 ;  /* 0x0000000211107825 */ /* 0x000fc800078e02c8 */
[----:B------:R-:W-:Y:S02]  /*0f20*/  IMAD.IADD R23, R226, 0x1, R205 ;  /* 0x00000001e2177824 */ /* 0x000fe400078e02cd */
[----:B------:R-:W-:-:S07]  /*0f30*/  IMAD R228, R13, 0x8, R22 ;  /* 0x000000080de47824 */ /* 0x000fce00078e0216 */
.L_x_5265:
        /* <DEDUP_REMOVED lines=12> */
[----:B01234-:R-:W-:Y:S05]  /*1000*/  @!P0 BRA `(.L_x_5129) ;  /* 0x0000000000208947 */ /* 0x01ffea0003800000 */
        /* <DEDUP_REMOVED lines=8> */
.L_x_5129:
[----:B------:R-:W-:Y:S01]  /*1090*/  ULDC UR7, c[0x0][0xd54] ;  /* 0x0003550000077ab9 */ /* 0x000fe20000000800 */
[----:B------:R-:W-:Y:S01]  /*10a0*/  UMOV UR6, UR9 ;  /* 0x0000000900067c82 */ /* 0x000fe20008000000 */
[----:B------:R-:W-:-:S11]  /*10b0*/  UISETP.NE.AND UP0, UPT, UR7, 0x1, UPT ;  /* 0x000000010700788c */ /* 0x000fd6000bf05270 */
[----:B------:R-:W-:Y:S02]  /*10c0*/  @UP0 ULDC.64 UR10, c[0x0][0xd58] ;  /* 0x00035600000a0ab9 */ /* 0x000fe40000000a00 */
[----:B------:R-:W-:-:S04]  /*10d0*/  UIMAD.WIDE.U32 UR4, UR9, UR10, URZ ;  /* 0x0000000a090472a5 */ /* 0x000fc8000f8e003f */
[----:B------:R-:W-:-:S04]  /*10e0*/  @UP0 USHF.R.U32.HI UR6, URZ, UR11, UR5 ;  /* 0x0000000b3f060299 */ /* 0x000fc80008011605 */
[----:B------:R-:W-:-:S12]  /*10f0*/  UIMAD UR4, UR6, UR7, URZ ;  /* 0x00000007060472a4 */ /* 0x000fd8000f8e023f */
.L_x_5130:
[----:B------:R-:W2:Y:S01]  /*1100*/  LDL R0, [R1+0x420] ;  /* 0x0004200001007983 */ /* 0x000ea20000100800 */
[----:B------:R-:W-:Y:S01]  /*1110*/  ULDC UR60, c[0x0][0xd48] ;  /* 0x00035200003c7ab9 */ /* 0x000fe20000000800 */
[----:B------:R-:W-:Y:S01]  /*1120*/  UIADD3 UR4, UR9, -UR4, URZ ;  /* 0x8000000409047290 */ /* 0x000fe2000fffe03f */
[----:B------:R-:W-:Y:S01]  /*1130*/  IADD3 R32, P0, R2, 0x3f0, RZ ;  /* 0x000003f002207810 */ /* 0x000fe20007f1e0ff */
[----:B------:R-:W-:Y:S01]  /*1140*/  UISETP.NE.AND UP1, UPT, UR60, 0x1, UPT ;  /* 0x000000013c00788c */ /* 0x000fe2000bf25270 */
[----:B------:R0:W-:Y:S01]  /*1150*/  STL.128 [R1+0x3f0], RZ ;  /* 0x0003f0ff01007387 */ /* 0x0001e20000100c00 */
[----:B------:R-:W-:Y:S01]  /*1160*/  ULDC UR5, c[0x0][0xd54] ;  /* 0x0003550000057ab9 */ /* 0x000fe20000000800 */
[----:B------:R-:W-:Y:S01]  /*1170*/  ULOP3.LUT UR59, URZ, UR6, URZ, 0x33, !UPT ;  /* 0x000000063f3b7292 */ /* 0x000fe2000f8e333f */
[----:B------:R-:W-:Y:S01]  /*1180*/  IMAD.X R41, RZ, RZ, R18, P0 ;  /* 0x000000ffff297224 */ /* 0x000fe200000e0612 */
[----:B------:R0:W-:Y:S01]  /*1190*/  STL.128 [R1+0x400], RZ ;  /* 0x000400ff01007387 */ /* 0x0001e20000100c00 */
[----:B------:R-:W-:Y:S01]  /*11a0*/  UIMAD UR8, UR8, UR5, UR4 ;  /* 0x00000005080872a4 */ /* 0x000fe2000f8e0204 */
[----:B------:R-:W-:-:S02]  /*11b0*/  ULDC.64 UR10, c[0x0][0x418] ;  /* 0x00010600000a7ab9 */ /* 0x000fc40000000a00 */
[----:B------:R0:W-:Y:S01]  /*11c0*/  STL.128 [R1+0x1e0], RZ ;  /* 0x0001e0ff01007387 */ /* 0x0001e20000100c00 */
[----:B------:R-:W-:Y:S01]  /*11d0*/  ULDC UR6, c[0x0][0xd3c] ;  /* 0x00034f0000067ab9 */ /* 0x000fe20000000800 */
[----:B------:R-:W-:Y:S01]  /*11e0*/  @UP1 ULDC UR4, c[0x0][0xd4c] ;  /* 0x0003530000041ab9 */ /* 0x000fe20000000800 */
[----:B------:R-:W-:Y:S01]  /*11f0*/  UISETP.NE.U32.AND UP0, UPT, UR10, URZ, UPT ;  /* 0x0000003f0a00728c */ /* 0x000fe2000bf05070 */
[----:B------:R0:W-:Y:S01]  /*1200*/  STL.128 [R1+0x1f0], RZ ;  /* 0x0001f0ff01007387 */ /* 0x0001e20000100c00 */
[----:B------:R-:W-:Y:S02]  /*1210*/  UIMAD.WIDE.U32 UR4, UR8, UR4, URZ ;  /* 0x00000004080472a5 */ /* 0x000fe4000f8e003f */
[----:B------:R-:W-:Y:S01]  /*1220*/  UIADD3 UR59, UR59, UR6, URZ ;  /* 0x000000063b3b7290 */ /* 0x000fe2000fffe03f */
[----:B------:R0:W-:Y:S01]  /*1230*/  STL.128 [R1+0x200], RZ ;  /* 0x000200ff01007387 */ /* 0x0001e20000100c00 */
[----:B------:R-:W-:Y:S01]  /*1240*/  UMOV UR58, UR8 ;  /* 0x00000008003a7c82 */ /* 0x000fe20008000000 */
[----:B------:R-:W-:Y:S01]  /*1250*/  @UP1 ULDC UR6, c[0x0][0xd50] ;  /* 0x0003540000061ab9 */ /* 0x000fe20000000800 */
[----:B------:R-:W-:Y:S01]  /*1260*/  UISETP.NE.AND.EX UP0, UPT, UR11, URZ, UPT, UP0 ;  /* 0x0000003f0b00728c */ /* 0x000fe2000bf05300 */
[----:B------:R0:W-:Y:S01]  /*1270*/  STL.128 [R1+0x210], RZ ;  /* 0x000210ff01007387 */ /* 0x0001e20000100c00 */
[----:B------:R-:W-:Y:S01]  /*1280*/  @UP1 USHF.R.U32.HI UR58, URZ, UR6, UR5 ;  /* 0x000000063f3a1299 */ /* 0x000fe20008011605 */
[----:B------:R-:W-:-:S02]  /*1290*/  ULDC UR47, c[0x0][0x424] ;  /* 0x00010900002f7ab9 */ /* 0x000fc40000000800 */
[----:B------:R0:W-:Y:S01]  /*12a0*/  STL.128 [R1+0x220], RZ ;  /* 0x000220ff01007387 */ /* 0x0001e20000100c00 */
[----:B------:R-:W-:Y:S02]  /*12b0*/  USEL UR47, UR47, 0x1, UP0 ;  /* 0x000000012f2f7887 */ /* 0x000fe40008000000 */
[----:B------:R-:W-:Y:S01]  /*12c0*/  UIADD3 UR4, -UR58, URZ, URZ ;  /* 0x0000003f3a047290 */ /* 0x000fe2000fffe13f */
[----:B------:R0:W-:Y:S01]  /*12d0*/  STL.128 [R1+0x230], RZ ;  /* 0x000230ff01007387 */ /* 0x0001e20000100c00 */
[----:B------:R-:W-:Y:S02]  /*12e0*/  ULDC UR7, c[0x0][0x2f0] ;  /* 0x0000bc0000077ab9 */ /* 0x000fe40000000800 */
[----:B------:R-:W-:Y:S01]  /*12f0*/  UIMAD UR47, UR47, UR7, URZ ;  /* 0x000000072f2f72a4 */ /* 0x000fe2000f8e023f */
[----:B------:R0:W-:Y:S01]  /*1300*/  STL.128 [R1+0x240], RZ ;  /* 0x000240ff01007387 */ /* 0x0001e20000100c00 */
[----:B------:R-:W-:-:S03]  /*1310*/  UIMAD UR60, UR60, UR4, UR8 ;  /* 0x000000043c3c72a4 */ /* 0x000fc6000f8e0208 */
[----:B------:R0:W-:Y:S04]  /*1320*/  STL.128 [R1+0x250], RZ ;  /* 0x000250ff01007387 */ /* 0x0001e80000100c00 */
        /* <DEDUP_REMOVED lines=23> */
[----:B------:R0:W-:Y:S01]  /*14a0*/  STL.128 [R1+0x3d0], RZ ;  /* 0x0003d0ff01007387 */ /* 0x0001e20000100c00 */
[----:B--2---:R-:W-:-:S02]  /*14b0*/  R2UR UR12, R0 ;  /* 0x00000000000c72ca */ /* 0x004fc400000e0000 */
[----:B------:R-:W1:Y:S11]  /*14c0*/  LDC R0, c[0x0][0xa80] ;  /* 0x0002a000ff007b82 */ /* 0x000e760000000800 */
[----:B------:R-:W-:-:S06]  /*14d0*/  UISETP.NE.AND UP2, UPT, UR12, 0x1, UPT ;  /* 0x000000010c00788c */ /* 0x000fcc000bf45270 */
[----:B------:R-:W-:Y:S01]  /*14e0*/  PLOP3.LUT P1, PT, PT, PT, UP2, 0x80, 0x0 ;  /* 0x000000000000781c */ /* 0x000fe20003f2f028 */
[----:B-1----:R0:W-:-:S12]  /*14f0*/  STL [R1+0x410], R0 ;  /* 0x0004100001007387 */ /* 0x0021d80000100800 */
[----:B------:R-:W-:Y:S05]  /*1500*/  @!P1 BRA `(.L_x_5131) ;  /* 0x0000007c00e09947 */ /* 0x000fea0003800000 */
[----:B------:R-:W1:Y:S01]  /*1510*/  LDC.64 R8, c[0x0][0xad8] ;  /* 0x0002b600ff087b82 */ /* 0x000e620000000a00 */
[----:B------:R-:W-:Y:S01]  /*1520*/  ULDC UR4, c[0x0][0x448] ;  /* 0x0001120000047ab9 */ /* 0x000fe20000000800 */
[----:B------:R-:W-:Y:S02]  /*1530*/  USHF.L.U32 UR6, UR59, 0x6, URZ ;  /* 0x000000063b067899 */ /* 0x000fe4000800063f */
[----:B------:R-:W-:Y:S01]  /*1540*/  UISETP.NE.AND UP0, UPT, UR4, 0x1, UPT ;  /* 0x000000010400788c */ /* 0x000fe2000bf05270 */
[----:B------:R-:W-:Y:S01]  /*1550*/  ULDC UR9, c[0x0][0x288] ;  /* 0x0000a20000097ab9 */ /* 0x000fe20000000800 */
[----:B------:R-:W-:Y:S02]  /*1560*/  UIADD3 UR7, UR6, 0x3f, URZ ;  /* 0x0000003f06077890 */ /* 0x000fe4000fffe03f */
[----:B------:R-:W-:-:S07]  /*1570*/  UIADD3 UR8, UR47, 0x1, -UR9 ;  /* 0x000000012f087890 */ /* 0x000fce000fffe809 */
[----:B------:R-:W-:Y:S01]  /*1580*/  @UP0 UIADD3 UR4, UR6, 0x3f, URZ ;  /* 0x0000003f06040890 */ /* 0x000fe2000fffe03f */
[----:B------:R-:W-:Y:S01]  /*1590*/  @UP0 ULDC UR5, c[0x0][0x44c] ;  /* 0x0001130000050ab9 */ /* 0x000fe20000000800 */
[----:B------:R-:W-:Y:S02]  /*15a0*/  @UP0 ULDC UR10, c[0x0][0x450] ;  /* 0x00011400000a0ab9 */ /* 0x000fe40000000800 */
[----:B------:R-:W-:-:S04]  /*15b0*/  UIMAD.WIDE.U32 UR4, UR4, UR5, URZ ;  /* 0x00000005040472a5 */ /* 0x000fc8000f8e003f */
[----:B------:R-:W-:Y:S01]  /*15c0*/  @UP0 USHF.R.U32.HI UR7, URZ, UR10, UR5 ;  /* 0x0000000a3f070299 */ /* 0x000fe20008011605 */
[----:B-1----:R-:W-:-:S03]  /*15d0*/  ISETP.GE.AND P1, PT, R9, 0x1, PT ;  /* 0x000000010900780c */ /* 0x002fc60003f26270 */
[----:B------:R-:W-:-:S06]  /*15e0*/  UIADD3 UR7, UR8, UR7, URZ ;  /* 0x0000000708077290 */ /* 0x000fcc000fffe03f */
[----:B0-----:R-:W-:-:S04]  /*15f0*/  VIADD R0, R8, UR7 ;  /* 0x0000000708007c36 */ /* 0x001fc80008000000 */
[----:B------:R-:W-:Y:S05]  /*1600*/  @!P1 BRA `(.L_x_5132) ;  /* 0x0000000000449947 */ /* 0x000fea0003800000 */
[----:B------:R-:W-:Y:S01]  /*1610*/  ISETP.LT.AND P0, PT, RZ, UR7, PT ;  /* 0x00000007ff007c0c */ /* 0x000fe2000bf01270 */
[----:B------:R-:W-:-:S06]  /*1620*/  UIADD3 UR4, UR7, -0x1, URZ ;  /* 0xffffffff07047890 */ /* 0x000fcc000fffe03f */
[----:B------:R-:W-:-:S06]  /*1630*/  IMAD.U32 R3, RZ, RZ, UR4 ;  /* 0x00000004ff037e24 */ /* 0x000fcc000f8e00ff */
[----:B------:R-:W-:Y:S05]  /*1640*/  @P0 BRA `(.L_x_5133) ;  /* 0x00000000001c0947 */ /* 0x000fea0003800000 */
[----:B------:R-:W-:Y:S01]  /*1650*/  ISETP.NE.AND P0, PT, R9, 0x1, PT ;  /* 0x000000010900780c */ /* 0x000fe20003f05270 */
[----:B------:R-:W-:-:S12]  /*1660*/  IMAD R3, RZ, RZ, -UR7 ;  /* 0x80000007ff037e24 */ /* 0x000fd8000f8e02ff */
[----:B------:R-:W0:Y:S02]  /*1670*/  @P0 LDC.64 R4, c[0x0][0xae0] ;  /* 0x0002b800ff040b82 */ /* 0x000e240000000a00 */
[----:B0-----:R-:W-:-:S05]  /*1680*/  @P0 IMAD.HI.U32 R4, R3, R4, RZ ;  /* 0x0000000403040227 */ /* 0x001fca00078e00ff */
[----:B------:R-:W-:-:S04]  /*1690*/  @P0 SHF.R.U32.HI R3, RZ, R5, R4 ;  /* 0x00000005ff030219 */ /* 0x000fc80000011604 */
[----:B------:R-:W-:Y:S01]  /*16a0*/  LOP3.LUT R3, RZ, R3, RZ, 0x33, !PT ;  /* 0x00000003ff037212 */ /* 0x000fe200078e33ff */
[----:B------:R-:W-:Y:S06]  /*16b0*/  BRA `(.L_x_5134) ;  /* 0x0000000000107947 */ /* 0x000fec0003800000 */
.L_x_5133:
[----:B------:R-:W-:-:S13]  /*16c0*/  ISETP.NE.AND P0, PT, R9, 0x1, PT ;  /* 0x000000010900780c */ /* 0x000fda0003f05270 */
[----:B------:R-:W0:Y:S02]  /*16d0*/  @P0 LDC.64 R4, c[0x0][0xae0] ;  /* 0x0002b800ff040b82 */ /* 0x000e240000000a00 */
[----:B0-----:R-:W-:-:S05]  /*16e0*/  @P0 IMAD.HI.U32 R4, R3, R4, RZ ;  /* 0x0000000403040227 */ /* 0x001fca00078e00ff */
[----:B------:R-:W-:-:S07]  /*16f0*/  @P0 SHF.R.U32.HI R3, RZ, R5, R4 ;  /* 0x00000005ff030219 */ /* 0x000fce0000011604 */
.L_x_5134:
[----:B------:R-:W-:-:S05]  /*1700*/  IMAD R3, R3, R9, R9 ;  /* 0x0000000903037224 */ /* 0x000fca00078e0209 */
[----:B------:R-:W-:-:S07]  /*1710*/  VIMNMX R0, R0, R3, PT ;  /* 0x0000000300007248 */ /* 0x000fce0003fe0100 */
.L_x_5132:
[----:B------:R-:W-:Y:S01]  /*1720*/  @UP0 ULDC UR4, c[0x0][0x44c] ;  /* 0x0001130000040ab9 */ /* 0x000fe20000000800 */
[----:B------:R-:W-:Y:S01]  /*1730*/  UIADD3 UR7, UR47, 0x3f, URZ ;  /* 0x0000003f2f077890 */ /* 0x000fe2000fffe03f */
[----:B------:R-:W-:Y:S01]  /*1740*/  VIADD R0, R0, 0x3f ;  /* 0x0000003f00007836 */ /* 0x000fe20000000000 */
[----:B------:R-:W-:Y:S01]  /*1750*/  UIMAD.WIDE.U32 UR4, UR6, UR4, URZ ;  /* 0x00000004060472a5 */ /* 0x000fe2000f8e003f */
[----:B------:R-:W-:Y:S01]  /*1760*/  @UP0 ULDC UR10, c[0x0][0x450] ;  /* 0x00011400000a0ab9 */ /* 0x000fe20000000800 */
[----:B------:R-:W-:Y:S02]  /*1770*/  USHF.R.S32.HI UR8, URZ, 0x1f, UR7 ;  /* 0x0000001f3f087899 */ /* 0x000fe40008011407 */
[----:B------:R-:W-:Y:S01]  /*1780*/  SHF.R.S32.HI R3, RZ, 0x1f, R0 ;  /* 0x0000001fff037819 */ /* 0x000fe20000011400 */
[----:B------:R-:W-:Y:S02]  /*1790*/  @UP0 USHF.R.U32.HI UR6, URZ, UR10, UR5 ;  /* 0x0000000a3f060299 */ /* 0x000fe40008011605 */
[----:B------:R-:W-:Y:S01]  /*17a0*/  ULEA.HI UR8, UR8, UR7, URZ, 0x6 ;  /* 0x0000000708087291 */ /* 0x000fe2000f8f303f */
[----:B------:R-:W-:Y:S01]  /*17b0*/  LEA.HI R3, R3, R0, RZ, 0x6 ;  /* 0x0000000003037211 */ /* 0x000fe200078f30ff */
[----:B------:R-:W-:Y:S01]  /*17c0*/  UIADD3 UR6, UR6, -UR9, UR47 ;  /* 0x8000000906067290 */ /* 0x000fe2000fffe02f */
[----:B------:R-:W-:Y:S01]  /*17d0*/  ULDC UR4, c[0x0][0xad4] ;  /* 0x0002b50000047ab9 */ /* 0x000fe20000000800 */
[----:B------:R-:W-:Y:S01]  /*17e0*/  USHF.R.S32.HI UR8, URZ, 0x6, UR8 ;  /* 0x000000063f087899 */ /* 0x000fe20008011408 */
[----:B------:R-:W-:Y:S01]  /*17f0*/  SHF.R.S32.HI R3, RZ, 0x6, R3 ;  /* 0x00000006ff037819 */ /* 0x000fe20000011403 */
[----:B------:R-:W-:-:S04]  /*1800*/  UIADD3 UR4, UR6, -UR4, URZ ;  /* 0x8000000406047290 */ /* 0x000fc8000fffe03f */
[----:B------:R-:W-:Y:S02]  /*1810*/  VIMNMX R219, R3, UR8, PT ;  /* 0x0000000803db7c48 */ /* 0x000fe4000bfe0100 */
[----:B------:R-:W-:Y:S01]  /*1820*/  IMAD.U32 R3, RZ, RZ, UR4 ;  /* 0x00000004ff037e24 */ /* 0x000fe2000f8e00ff */
[----:B------:R-:W-:Y:S06]  /*1830*/  @!P1 BRA `(.L_x_5135) ;  /* 0x0000000000409947 */ /* 0x000fec0003800000 */
[----:B------:R-:W-:-:S05]  /*1840*/  IMAD.U32 R0, RZ, RZ, UR6 ;  /* 0x00000006ff007e24 */ /* 0x000fca000f8e00ff */
        /* <DEDUP_REMOVED lines=9> */
.L_x_5136:
[----:B------:R-:W-:-:S13]  /*18e0*/  ISETP.NE.AND P0, PT, R9, 0x1, PT ;  /* 0x000000010900780c */ /* 0x000fda0003f05270 */
[----:B------:R-:W0:Y:S02]  /*18f0*/  @P0 LDC.64 R4, c[0x0][0xae0] ;  /* 0x0002b800ff040b82 */ /* 0x000e240000000a00 */
[----:B0-----:R-:W-:-:S05]  /*1900*/  @P0 IMAD.HI.U32 R4, R0, R4, RZ ;  /* 0x0000000400040227 */ /* 0x001fca00078e00ff */
[----:B------:R-:W-:-:S07]  /*1910*/  @P0 SHF.R.U32.HI R0, RZ, R5, R4 ;  /* 0x00000005ff000219 */ /* 0x000fce0000011604 */
.L_x_5137:
[----:B------:R-:W-:-:S05]  /*1920*/  IMAD R0, R0, R9, RZ ;  /* 0x0000000900007224 */ /* 0x000fca00078e02ff */
[----:B------:R-:W-:-:S07]  /*1930*/  VIMNMX R3, R3, R0, !PT ;  /* 0x0000000003037248 */ /* 0x000fce0007fe0100 */
.L_x_5135:
[----:B------:R-:W-:-:S04]  /*1940*/  SHF.R.S32.HI R0, RZ, 0x1f, R3 ;  /* 0x0000001fff007819 */ /* 0x000fc80000011403 */
[----:B------:R-:W-:Y:S02]  /*1950*/  LEA.HI R0, R0, R3, RZ, 0x6 ;  /* 0x0000000300007211 */ /* 0x000fe400078f30ff */
[----:B------:R-:W-:Y:S02]  /*1960*/  PRMT R3, RZ, 0x7610, R3 ;  /* 0x00007610ff037816 */ /* 0x000fe40000000003 */
[----:B------:R-:W-:-:S04]  /*1970*/  SHF.R.S32.HI R0, RZ, 0x6, R0 ;  /* 0x00000006ff007819 */ /* 0x000fc80000011400 */
[----:B------:R-:W-:-:S04]  /*1980*/  VIMNMX R0, RZ, R0, !PT ;  /* 0x00000000ff007248 */ /* 0x000fc80007fe0100 */
[----:B------:R-:W-:-:S13]  /*1990*/  ISETP.GT.AND P0, PT, R219, R0, PT ;  /* 0x00000000db00720c */ /* 0x000fda0003f04270 */
[----:B------:R-:W-:Y:S05]  /*19a0*/  @!P0 BRA `(.L_x_5138) ;  /* 0x0000020400e08947 */ /* 0x000fea0003800000 */
[----:B------:R-:W2:Y:S04]  /*19b0*/  LDL R24, [R1+0x1c8] ;  /* 0x0001c80001187983 */ /* 0x000ea80000100800 */
[----:B------:R-:W3:Y:S04]  /*19c0*/  LDL R26, [R1+0x1e0] ;  /* 0x0001e000011a7983 */ /* 0x000ee80000100800 */
[----:B------:R-:W4:Y:S04]  /*19d0*/  LDL R60, [R1+0x1e4] ;  /* 0x0001e400013c7983 */ /* 0x000f280000100800 */
        /* <DEDUP_REMOVED lines=126> */
[----:B------:R-:W0:Y:S02]  /*21c0*/  SHFL.IDX PT, R3, R194, RZ, 0x1f ;  /* 0x00001fffc2037589 */ /* 0x000e2400000e0000 */
[----:B0-----:R-:W-:-:S04]  /*21d0*/  LEA.HI R4, R3, R3, RZ, 0x1 ;  /* 0x0000000303047211 */ /* 0x001fc800078f08ff */
[----:B------:R-:W-:-:S05]  /*21e0*/  LOP3.LUT R4, R4, 0x1fffe, RZ, 0xc0, !PT ;  /* 0x0001fffe04047812 */ /* 0x000fca00078ec0ff */
[----:B------:R-:W-:-:S05]  /*21f0*/  IMAD.IADD R4, R3, 0x1, -R4 ;  /* 0x0000000103047824 */ /* 0x000fca00078e0a04 */
[----:B------:R-:W-:-:S05]  /*2200*/  LEA R4, R4, UR44, 0xf ;  /* 0x0000002c04047c11 */ /* 0x000fca000f8e78ff */
[----:B------:R-:W-:-:S05]  /*2210*/  VIADD R4, R4, 0x400 ;  /* 0x0000040004047836 */ /* 0x000fca0000000000 */
[----:B------:R-:W-:-:S04]  /*2220*/  SHF.R.U32.HI R4, RZ, 0x4, R4 ;  /* 0x00000004ff047819 */ /* 0x000fc80000011604 */
[----:B------:R-:W-:Y:S01]  /*2230*/  LOP3.LUT R3, R4, 0x3fff, RZ, 0xc0, !PT ;  /* 0x00003fff04037812 */ /* 0x000fe200078ec0ff */
[----:B------:R-:W-:-:S03]  /*2240*/  UIADD3 UR4, UR44, 0x36400, URZ ;  /* 0x000364002c047890 */ /* 0x000fc6000fffe03f */
[----:B------:R-:W-:Y:S01]  /*2250*/  LOP3.LUT R3, R3, 0x2000000, RZ, 0xfc, !PT ;  /* 0x0200000003037812 */ /* 0x000fe200078efcff */
[----:B------:R-:W-:Y:S01]  /*2260*/  IMAD.MOV.U32 R5, RZ, RZ, 0x40000040 ;  /* 0x40000040ff057424 */ /* 0x000fe200078e00ff */
[----:B------:R-:W-:-:S03]  /*2270*/  USHF.R.U32.HI UR4, URZ, 0x4, UR4 ;  /* 0x000000043f047899 */ /* 0x000fc60008011604 */
[----:B--2---:R-:W-:Y:S01]  /*2280*/  IMAD R4, R24, 0x1000, R3 ;  /* 0x0000100018047824 */ /* 0x004fe200078e0203 */
[----:B------:R-:W-:Y:S01]  /*2290*/  R2UR UR15, R5 ;  /* 0x00000000050f72ca */ /* 0x000fe200000e0000 */
[----:B------:R-:W-:-:S03]  /*22a0*/  ULOP3.LUT UR4, UR4, 0x3fff, URZ, 0xc0, !UPT ;  /* 0x00003fff04047892 */ /* 0x000fc6000f8ec03f */
[----:B------:R-:W-:Y:S01]  /*22b0*/  R2UR UR14, R4 ;  /* 0x00000000040e72ca */ /* 0x000fe200000e0000 */
[----:B------:R-:W-:Y:S01]  /*22c0*/  ULOP3.LUT UR12, UR4, 0x10000, URZ, 0xfc, !UPT ;  /* 0x00010000040c7892 */ /* 0x000fe2000f8efc3f */
[----:B---3--:R-:W-:Y:S04]  /*22d0*/  STL [R1+0x1e0], R26 ;  /* 0x0001e01a01007387 */ /* 0x008fe80000100800 */
[----:B----4-:R-:W-:Y:S04]  /*22e0*/  STL [R1+0x1e4], R60 ;  /* 0x0001e43c01007387 */ /* 0x010fe80000100800 */
[----:B------:R-:W-:Y:S04]  /*22f0*/  STL [R1+0x1e8], R62 ;  /* 0x0001e83e01007387 */ /* 0x000fe80000100800 */
        /* <DEDUP_REMOVED lines=66> */
[----:B------:R0:W-:Y:S01]  /*2720*/  STL [R1+0x304], R37 ;  /* 0x0003042501007387 */ /* 0x0001e20000100800 */
[----:B------:R-:W-:Y:S06]  /*2730*/  BAR.SYNC.DEFER_BLOCKING 0xe, 0x100 ;  /* 0x0384000000007b1d */ /* 0x000fec0000010000 */
[----:B------:R-:W-:Y:S01]  /*2740*/  UMOV UR13, 0x40000040 ;  /* 0x40000040000d7882 */ /* 0x000fe20000000000 */
[----:B0-----:R-:W-:-:S06]  /*2750*/  WARPGROUP.ARRIVE ;  /* 0x00000000000079c5 */ /* 0x001fcc0000000000 */
[----:B------:R-:W-:Y:S01]  /*2760*/  HGMMA.64x256x16.F32 R24, gdesc[UR12].tnspB, RZ, !UPT, gsb0 ;  /* 0x43e000000c1879f0 */ /* 0x000fe2000c0008ff */
[----:B------:R0:W-:Y:S04]  /*2770*/  STL [R1+0x30c], R8 ;  /* 0x00030c0801007387 */ /* 0x0001e80000100800 */
[----:B------:R1:W-:Y:S01]  /*2780*/  STL [R1+0x37c], R9 ;  /* 0x00037c0901007387 */ /* 0x0003e20000100800 */
[----:B0-----:R-:W-:Y:S02]  /*2790*/  VIADD R8, R4, 0x80 ;  /* 0x0000008004087836 */ /* 0x001fe40000000000 */
[----:B-1----:R-:W-:-:S03]  /*27a0*/  IMAD.MOV.U32 R9, RZ, RZ, 0x40000040 ;  /* 0x40000040ff097424 */ /* 0x002fc600078e00ff */
[----:B------:R-:W-:Y:S02]  /*27b0*/  R2UR UR18, R8 ;  /* 0x00000000081272ca */ /* 0x000fe400000e0000 */
[----:B------:R-:W-:Y:S01]  /*27c0*/  R2UR UR19, R9 ;  /* 0x00000000091372ca */ /* 0x000fe200000e0000 */
[----:B------:R-:W-:Y:S01]  /*27d0*/  UIADD3 UR16, UR12, 0x2, URZ ;  /* 0x000000020c107890 */ /* 0x000fe2000fffe03f */
        /* <DEDUP_REMOVED lines=55> */
[----:B------:R-:W-:Y:S01]  /*2b50*/  STL [R1+0x3dc], R215 ;  /* 0x0003dcd701007387 */ /* 0x000fe20000100800 */
[----:B------:R-:W-:Y:S01]  /*2b60*/  UMOV UR17, 0x40000040 ;  /* 0x4000004000117882 */ /* 0x000fe20000000000 */
[----:B------:R-:W-:-:S02]  /*2b70*/  WARPGROUP.DEPBAR.LE gsb0, 0x0 ;  /* 0x00008000000079c5 */ /* 0x000fc40000010000 */
[----:B------:R-:W-:Y:S04]  /*2b80*/  STL.128 [R1+0x1e0], R24 ;  /* 0x0001e01801007387 */ /* 0x000fe80000100c00 */
        /* <DEDUP_REMOVED lines=30> */
[----:B------:R0:W-:Y:S02]  /*2d70*/  STL.128 [R1+0x3d0], R148 ;  /* 0x0003d09401007387 */ /* 0x0001e40000100c00 */
[----:B0-----:R-:W-:-:S06]  /*2d80*/  WARPGROUP.ARRIVE ;  /* 0x00000000000079c5 */ /* 0x001fcc0000000000 */
[----:B------:R-:W-:Y:S01]  /*2d90*/  HGMMA.64x256x16.F32 R24, gdesc[UR16].tnspB, R24, gsb0 ;  /* 0x43e00000101879f0 */ /* 0x000fe20008000818 */
[----:B------:R-:W-:Y:S02]  /*2da0*/  VIADD R8, R4, 0x100 ;  /* 0x0000010004087836 */ /* 0x000fe40000000000 */
[----:B------:R-:W-:-:S03]  /*2db0*/  IMAD.MOV.U32 R9, RZ, RZ, 0x40000040 ;  /* 0x40000040ff097424 */ /* 0x000fc600078e00ff */
[----:B------:R-:W-:Y:S02]  /*2dc0*/  R2UR UR6, R8 ;  /* 0x00000000080672ca */ /* 0x000fe400000e0000 */
[----:B------:R-:W-:Y:S01]  /*2dd0*/  R2UR UR7, R9 ;  /* 0x00000000090772ca */ /* 0x000fe200000e0000 */
[----:B------:R-:W-:Y:S01]  /*2de0*/  UIADD3 UR4, UR12, 0x4, URZ ;  /* 0x000000040c047890 */ /* 0x000fe2000fffe03f */
[----:B------:R-:W-:Y:S01]  /*2df0*/  UMOV UR5, 0x40000040 ;  /* 0x4000004000057882 */ /* 0x000fe20000000000 */
[----:B------:R-:W-:Y:S02]  /*2e00*/  VIADD R4, R4, 0x180 ;  /* 0x0000018004047836 */ /* 0x000fe40000000000 */
[----:B------:R-:W-:-:S03]  /*2e10*/  IMAD.MOV.U32 R5, RZ, RZ, 0x40000040 ;  /* 0x40000040ff057424 */ /* 0x000fc600078e00ff */
[----:B------:R-:W-:Y:S02]  /*2e20*/  R2UR UR10, R4 ;  /* 0x00000000040a72ca */ /* 0x000fe400000e0000 */
[----:B------:R-:W-:Y:S01]  /*2e30*/  R2UR UR11, R5 ;  /* 0x00000000050b72ca */ /* 0x000fe200000e0000 */
[----:B------:R-:W-:Y:S01]  /*2e40*/  UIADD3 UR8, UR12, 0x6, URZ ;  /* 0x000000060c087890 */ /* 0x000fe2000fffe03f */
[----:B------:R0:W5:Y:S01]  /*2e50*/  LDL R5, [R1+0x1c8] ;  /* 0x0001c80001057983 */ /* 0x0001620000100800 */
[----:B------:R-:W-:Y:S01]  /*2e60*/  UMOV UR9, 0x40000040 ;  /* 0x4000004000097882 */ /* 0x000fe20000000000 */
[----:B------:R-:W-:Y:S02]  /*2e70*/  WARPGROUP.DEPBAR.LE gsb0, 0x0 ;  /* 0x00008000000079c5 */ /* 0x000fe40000010000 */
        /* <DEDUP_REMOVED lines=32> */
[----:B-1----:R-:W-:-:S06]  /*3080*/  WARPGROUP.ARRIVE ;  /* 0x00000000000079c5 */ /* 0x002fcc0000000000 */
[----:B------:R-:W-:Y:S03]  /*3090*/  HGMMA.64x256x16.F32 R24, gdesc[UR4].tnspB, R24, gsb0 ;  /* 0x43e00000041879f0 */ /* 0x000fe60008000818 */
        /* <DEDUP_REMOVED lines=48> */
[----:B------:R1:W-:Y:S04]  /*33a0*/  STL.128 [R1+0x2a0], R72 ;  /* 0x0002a04801007387 */ /* 0x0003e80000100c00 */
        /* <DEDUP_REMOVED lines=19> */
[----:B------:R-:W4:Y:S04]  /*34e0*/  LDL R4, [R1+0x1e0] ;  /* 0x0001e00001047983 */ /* 0x000f280000100800 */
[----:B-1----:R-:W4:Y:S04]  /*34f0*/  LDL R74, [R1+0x1e4] ;  /* 0x0001e400014a7983 */ /* 0x002f280000100800 */
[----:B--2---:R-:W2:Y:S04]  /*3500*/  LDL R76, [R1+0x1e8] ;  /* 0x0001e800014c7983 */ /* 0x004ea80000100800 */
[----:B------:R-:W2:Y:S04]  /*3510*/  LDL R78, [R1+0x1ec] ;  /* 0x0001ec00014e7983 */ /* 0x000ea80000100800 */
[----:B------:R-:W2:Y:S04]  /*3520*/  LDL R6, [R1+0x1f0] ;  /* 0x0001f00001067983 */ /* 0x000ea80000100800 */
[----:B---3--:R-:W3:Y:S04]  /*3530*/  LDL R80, [R1+0x1f4] ;  /* 0x0001f40001507983 */ /* 0x008ee80000100800 */
[----:B------:R-:W3:Y:S04]  /*3540*/  LDL R82, [R1+0x1f8] ;  /* 0x0001f80001527983 */ /* 0x000ee80000100800 */
[----:B----4-:R-:W4:Y:S04]  /*3550*/  LDL R84, [R1+0x1fc] ;  /* 0x0001fc0001547983 */ /* 0x010f280000100800 */
[----:B------:R-:W4:Y:S04]  /*3560*/  LDL R8, [R1+0x200] ;  /* 0x0002000001087983 */ /* 0x000f280000100800 */
[----:B------:R-:W4:Y:S04]  /*3570*/  LDL R86, [R1+0x204] ;  /* 0x0002040001567983 */ /* 0x000f280000100800 */
[----:B0-----:R-:W4:Y:S04]  /*3580*/  LDL R88, [R1+0x208] ;  /* 0x0002080001587983 */ /* 0x001f280000100800 */
        /* <DEDUP_REMOVED lines=116> */
[----:B------:R-:W4:Y:S01]  /*3cd0*/  LDL R81, [R1+0x3dc] ;  /* 0x0003dc0001517983 */ /* 0x000f220000100800 */
[----:B------:R-:W-:-:S03]  /*3ce0*/  ULOP3.LUT UR20, UR61, 0x1, URZ, 0xfc, !UPT ;  /* 0x000000013d147892 */ /* 0x000fc6000f8efc3f */
[----:B------:R0:W-:Y:S01]  /*3cf0*/  STL [R1+0x1e0], R4 ;  /* 0x0001e00401007387 */ /* 0x0001e20000100800 */
[----:B------:R-:W-:-:S03]  /*3d00*/  UISETP.NE.AND UP0, UPT, UR20, 0x3, UPT ;  /* 0x000000031400788c */ /* 0x000fc6000bf05270 */
[----:B------:R0:W-:Y:S04]  /*3d10*/  STL [R1+0x1e4], R74 ;  /* 0x0001e44a01007387 */ /* 0x0001e80000100800 */
[----:B--2---:R0:W-:Y:S04]  /*3d20*/  STL [R1+0x1e8], R76 ;  /* 0x0001e84c01007387 */ /* 0x0041e80000100800 */
[----:B------:R0:W-:Y:S04]  /*3d30*/  STL [R1+0x1ec], R78 ;  /* 0x0001ec4e01007387 */ /* 0x0001e80000100800 */
[----:B------:R0:W-:Y:S04]  /*3d40*/  STL [R1+0x1f0], R6 ;  /* 0x0001f00601007387 */ /* 0x0001e80000100800 */
[----:B---3--:R0:W-:Y:S04]  /*3d50*/  STL [R1+0x1f4], R80 ;  /* 0x0001f45001007387 */ /* 0x0081e80000100800 */
[----:B------:R0:W-:Y:S04]  /*3d60*/  STL [R1+0x1f8], R82 ;  /* 0x0001f85201007387 */ /* 0x0001e80000100800 */
[----:B----4-:R0:W-:Y:S04]  /*3d70*/  STL [R1+0x1fc], R84 ;  /* 0x0001fc5401007387 */ /* 0x0101e80000100800 */
[----:B------:R0:W-:Y:S04]  /*3d80*/  STL [R1+0x200], R8 ;  /* 0x0002000801007387 */ /* 0x0001e80000100800 */
        /* <DEDUP_REMOVED lines=118> */
[----:B------:R0:W-:Y:S01]  /*44f0*/  STL [R1+0x3dc], R81 ;  /* 0x0003dc5101007387 */ /* 0x0001e20000100800 */
[----:B------:R-:W-:Y:S06]  /*4500*/  BAR.ARV 0xf, 0x100 ;  /* 0x03c4000000007b1d */ /* 0x000fec0000002000 */
[----:B------:R-:W-:-:S13]  /*4510*/  PLOP3.LUT P1, PT, PT, PT, UP0, 0x80, 0x0 ;  /* 0x000000000000781c */ /* 0x000fda0003f2f008 */
[----:B0-----:R-:W-:Y:S05]  /*4520*/  @!P1 BRA `(.L_x_5139) ;  /* 0x0000000000049947 */ /* 0x001fea0003800000 */
[----:B------:R-:W-:Y:S01]  /*4530*/  BPT.TRAP 0x1 ;  /* 0x000000040000795c */ /* 0x000fe20000300000 */
.L_x_5139:
[----:B-----5:R-:W-:-:S05]  /*4540*/  LEA R5, R5, UR44, 0x3 ;  /* 0x0000002c05057c11 */ /* 0x020fca000f8e18ff */
[----:B------:R-:W-:-:S05]  /*4550*/  VIADD R4, R5, 0x38860 ;  /* 0x0003886005047836 */ /* 0x000fca0000000000 */
[----:B------:R-:W-:-:S04]  /*4560*/  PRMT R4, R7, 0x654, R4 ;  /* 0x0000065407047816 */ /* 0x000fc80000000004 */
[----:B------:R0:W-:Y:S02]  /*4570*/  SYNCS.ARRIVE.TRANS64.RED.A1T0 RZ, [R4+URZ], RZ ;  /* 0x000000ff04ff79a7 */ /* 0x0001e4000810043f */
[----:B0-----:R-:W-:-:S05]  /*4580*/  VIADD R4, R219, 0xfffffffe ;  /* 0xfffffffedb047836 */ /* 0x001fca0000000000 */
[----:B------:R-:W-:-:S13]  /*4590*/  ISETP.GE.AND P0, PT, R4, R0, PT ;  /* 0x000000000400720c */ /* 0x000fda0003f06270 */
[----:B------:R-:W-:Y:S05]  /*45a0*/  @!P0 BRA `(.L_x_5140) ;  /* 0x0000003c005c8947 */ /* 0x000fea0003800000 */
.L_x_5142:
[----:B------:R-:W2:Y:S04]  /*45b0*/  LDL R5, [R1+0x1c8] ;  /* 0x0001c80001057983 */ /* 0x000ea80000100800 */
[----:B------:R-:W3:Y:S04]  /*45c0*/  LDL.64 R122, [R1+0x280] ;  /* 0x00028000017a7983 */ /* 0x000ee80000100a00 */
[----:B------:R-:W4:Y:S04]  /*45d0*/  LDL.64 R104, [R1+0x2f0] ;  /* 0x0002f00001687983 */ /* 0x000f280000100a00 */
        /* <DEDUP_REMOVED lines=61> */
[----:B------:R-:W4:Y:S01]  /*49b0*/  LDL.64 R10, [R1+0x3d8] ;  /* 0x0003d800010a7983 */ /* 0x000f220000100a00 */
[----:B0-2---:R-:W-:-:S05]  /*49c0*/  IMAD R6, R5, 0x40, R22 ;  /* 0x0000004005067824 */ /* 0x005fca00078e0216 */
[----:B------:R-:W-:Y:S01]  /*49d0*/  LEA R128, R6, UR44, 0x2 ;  /* 0x0000002c06807c11 */ /* 0x000fe2000f8e10ff */
[----:B------:R-:W-:Y:S06]  /*49e0*/  BAR.SYNC.DEFER_BLOCKING 0xe, 0x100 ;  /* 0x0384000000007b1d */ /* 0x000fec0000010000 */
[----:B------:R-:W3:Y:S02]  /*49f0*/  LDS R6, [R128+0x38400] ;  /* 0x0384000080067984 */ /* 0x000ee40000000800 */
[C---:B---3--:R-:W-:Y:S01]  /*4a00*/  FMUL.FTZ R123, R6.reuse, R123 ;  /* 0x0000007b067b7220 */ /* 0x048fe20000410000 */
[----:B------:R-:W-:-:S05]  /*4a10*/  FMUL.FTZ R122, R6, R122 ;  /* 0x0000007a067a7220 */ /* 0x000fca0000410000 */
[----:B------:R4:W-:Y:S02]  /*4a20*/  STL.64 [R1+0x280], R122 ;  /* 0x0002807a01007387 */ /* 0x0009e40000100a00 */
[C---:B----4-:R-:W-:Y:S02]  /*4a30*/  FMUL.FTZ R122, R6.reuse, R104 ;  /* 0x00000068067a7220 */ /* 0x050fe40000410000 */
[----:B------:R-:W0:Y:S01]  /*4a40*/  LDS R104, [R128+0x38420] ;  /* 0x0384200080687984 */ /* 0x000e220000000800 */
[C---:B------:R-:W-:Y:S01]  /*4a50*/  FMUL.FTZ R131, R6.reuse, R131 ;  /* 0x0000008306837220 */ /* 0x040fe20000410000 */
        /* <DEDUP_REMOVED lines=55> */
[----:B------:R-:W-:Y:S01]  /*4dd0*/  FMUL.FTZ R100, R6, R100 ;  /* 0x0000006406647220 */ /* 0x000fe20000410000 */
[-C--:B------:R-:W-:Y:S01]  /*4de0*/  FMUL.FTZ R102, R102, R6.reuse ;  /* 0x0000000666667220 */ /* 0x080fe20000410000 */
[----:B------:R-:W-:Y:S01]  /*4df0*/  FMUL.FTZ R103, R103, R6 ;  /* 0x0000000667677220 */ /* 0x000fe20000410000 */
[C---:B------:R-:W-:Y:S01]  /*4e00*/  FMUL.FTZ R79, R6.reuse, R79 ;  /* 0x0000004f064f7220 */ /* 0x040fe20000410000 */
[----:B------:R-:W-:Y:S01]  /*4e10*/  FMUL.FTZ R78, R6, R78 ;  /* 0x0000004e064e7220 */ /* 0x000fe20000410000 */
[C---:B0-----:R-:W-:Y:S01]  /*4e20*/  FMUL.FTZ R77, R104.reuse, R77 ;  /* 0x0000004d684d7220 */ /* 0x041fe20000410000 */
        /* <DEDUP_REMOVED lines=63> */
[----:B------:R-:W-:Y:S04]  /*5220*/  STL.64 [R1+0x1f0], R130 ;  /* 0x0001f08201007387 */ /* 0x000fe80000100a00 */
        /* <DEDUP_REMOVED lines=31> */
[----:B------:R0:W-:Y:S04]  /*5420*/  STL.64 [R1+0x1f8], R74 ;  /* 0x0001f84a01007387 */ /* 0x0001e80000100a00 */
        /* <DEDUP_REMOVED lines=29> */
[----:B------:R2:W-:Y:S04]  /*5600*/  STL.64 [R1+0x3d8], R10 ;  /* 0x0003d80a01007387 */ /* 0x0005e80000100a00 */
[----:B0-----:R-:W3:Y:S04]  /*5610*/  LDL R74, [R1+0x1e4] ;  /* 0x0001e400014a7983 */ /* 0x001ee80000100800 */
[----:B------:R-:W4:Y:S04]  /*5620*/  LDL R76, [R1+0x1e8] ;  /* 0x0001e800014c7983 */ /* 0x000f280000100800 */
[----:B------:R-:W4:Y:S04]  /*5630*/  LDL R78, [R1+0x1ec] ;  /* 0x0001ec00014e7983 */ /* 0x000f280000100800 */
[----:B------:R-:W4:Y:S04]  /*5640*/  LDL R6, [R1+0x1f0] ;  /* 0x0001f00001067983 */ /* 0x000f280000100800 */
[----:B------:R-:W4:Y:S04]  /*5650*/  LDL R80, [R1+0x1f4] ;  /* 0x0001f40001507983 */ /* 0x000f280000100800 */
[----:B------:R-:W4:Y:S04]  /*5660*/  LDL R82, [R1+0x1f8] ;  /* 0x0001f80001527983 */ /* 0x000f280000100800 */
[----:B------:R-:W4:Y:S04]  /*5670*/  LDL R84, [R1+0x1fc] ;  /* 0x0001fc0001547983 */ /* 0x000f280000100800 */
[----:B-1----:R-:W4:Y:S04]  /*5680*/  LDL R8, [R1+0x200] ;  /* 0x0002000001087983 */ /* 0x002f280000100800 */
[----:B------:R-:W4:Y:S04]  /*5690*/  LDL R86, [R1+0x204] ;  /* 0x0002040001567983 */ /* 0x000f280000100800 */
[----:B------:R-:W4:Y:S04]  /*56a0*/  LDL R88, [R1+0x208] ;  /* 0x0002080001587983 */ /* 0x000f280000100800 */
[----:B------:R-:W4:Y:S04]  /*56b0*/  LDL R90, [R1+0x20c] ;  /* 0x00020c00015a7983 */ /* 0x000f280000100800 */
[----:B--2---:R-:W2:Y:S04]  /*56c0*/  LDL R10, [R1+0x210] ;  /* 0x00021000010a7983 */ /* 0x004ea80000100800 */
[----:B------:R-:W2:Y:S04]  /*56d0*/  LDL R92, [R1+0x214] ;  /* 0x00021400015c7983 */ /* 0x000ea80000100800 */
        /* <DEDUP_REMOVED lines=114> */
[----:B------:R-:W-:Y:S04]  /*5e00*/  STL [R1+0x1e0], R102 ;  /* 0x0001e06601007387 */ /* 0x000fe80000100800 */
        /* <DEDUP_REMOVED lines=11> */
[----:B--2---:R-:W-:Y:S04]  /*5ec0*/  STL [R1+0x210], R10 ;  /* 0x0002100a01007387 */ /* 0x004fe80000100800 */
        /* <DEDUP_REMOVED lines=77> */
[----:B------:R0:W-:Y:S04]  /*63a0*/  STL [R1+0x348], R27 ;  /* 0x0003481b01007387 */ /* 0x0001e80000100800 */
[----:B------:R-:W-:Y:S04]  /*63b0*/  STL [R1+0x34c], R29 ;  /* 0x00034c1d01007387 */ /* 0x000fe80000100800 */
[----:B------:R-:W-:Y:S04]  /*63c0*/  STL [R1+0x350], R56 ;  /* 0x0003503801007387 */ /* 0x000fe80000100800 */
[----:B------:R1:W-:Y:S04]  /*63d0*/  STL [R1+0x354], R31 ;  /* 0x0003541f01007387 */ /* 0x0003e80000100800 */
[----:B------:R-:W-:Y:S04]  /*63e0*/  STL [R1+0x358], R33 ;  /* 0x0003582101007387 */ /* 0x000fe80000100800 */
[----:B------:R2:W-:Y:S04]  /*63f0*/  STL [R1+0x35c], R35 ;  /* 0x00035c2301007387 */ /* 0x0005e80000100800 */
        /* <DEDUP_REMOVED lines=27> */
[----:B------:R-:W-:Y:S04]  /*65b0*/  STL [R1+0x3cc], R77 ;  /* 0x0003cc4d01007387 */ /* 0x000fe80000100800 */
[----:B------:R4:W-:Y:S04]  /*65c0*/  STL [R1+0x3d0], R72 ;  /* 0x0003d04801007387 */ /* 0x0009e80000100800 */
[----:B------:R4:W-:Y:S04]  /*65d0*/  STL [R1+0x3d4], R79 ;  /* 0x0003d44f01007387 */ /* 0x0009e80000100800 */
[----:B------:R-:W-:Y:S04]  /*65e0*/  STL [R1+0x3d8], R81 ;  /* 0x0003d85101007387 */ /* 0x000fe80000100800 */
[----:B------:R4:W-:Y:S04]  /*65f0*/  STL [R1+0x3dc], R83 ;  /* 0x0003dc5301007387 */ /* 0x0009e80000100800 */
[----:B0-----:R-:W4:Y:S04]  /*6600*/  LDL.128 R24, [R1+0x1e0] ;  /* 0x0001e00001187983 */ /* 0x001f280000100c00 */
[----:B-1----:R-:W4:Y:S04]  /*6610*/  LDL.128 R28, [R1+0x1f0] ;  /* 0x0001f000011c7983 */ /* 0x002f280000100c00 */
[----:B--2---:R-:W2:Y:S04]  /*6620*/  LDL.128 R32, [R1+0x200] ;  /* 0x0002000001207983 */ /* 0x004ea80000100c00 */
[----:B---3--:R-:W2:Y:S04]  /*6630*/  LDL.128 R36, [R1+0x210] ;  /* 0x0002100001247983 */ /* 0x008ea80000100c00 */
[----:B----4-:R-:W2:Y:S04]  /*6640*/  LDL.128 R40, [R1+0x220] ;  /* 0x0002200001287983 */ /* 0x010ea80000100c00 */
[----:B------:R-:W2:Y:S04]  /*6650*/  LDL.128 R44, [R1+0x230] ;  /* 0x00023000012c7983 */ /* 0x000ea80000100c00 */
        /* <DEDUP_REMOVED lines=25> */
[----:B------:R-:W2:Y:S01]  /*67f0*/  LDL.128 R148, [R1+0x3d0] ;  /* 0x0003d00001947983 */ /* 0x000ea20000100c00 */
[----:B------:R-:W-:-:S02]  /*6800*/  VIADD R6, R5, 0x1 ;  /* 0x0000000105067836 */ /* 0x000fc40000000000 */
[----:B------:R-:W-:Y:S01]  /*6810*/  IMAD.MOV.U32 R9, RZ, RZ, 0x40000040 ;  /* 0x40000040ff097424 */ /* 0x000fe200078e00ff */
[----:B------:R-:W3:Y:S02]  /*6820*/  LDL R5, [R1+0x1d0] ;  /* 0x0001d00001057983 */ /* 0x000ee40000100800 */
[----:B------:R-:W-:Y:S02]  /*6830*/  ISETP.NE.AND P0, PT, R6, 0x2, PT ;  /* 0x000000020600780c */ /* 0x000fe40003f05270 */
[----:B------:R0:W-:Y:S01]  /*6840*/  STL [R1+0x1c8], R6 ;  /* 0x0001c80601007387 */ /* 0x0001e20000100800 */
[----:B------:R-:W-:-:S10]  /*6850*/  R2UR UR15, R9 ;  /* 0x00000000090f72ca */ /* 0x000fd400000e0000 */
[----:B0-----:R-:W-:-:S04]  /*6860*/  @!P0 IMAD.MOV.U32 R6, RZ, RZ, RZ ;  /* 0x000000ffff068224 */ /* 0x001fc800078e00ff */
[----:B------:R-:W-:-:S05]  /*6870*/  IMAD R8, R6, 0x1000, R3 ;  /* 0x0000100006087824 */ /* 0x000fca00078e0203 */
[C---:B------:R-:W-:Y:S01]  /*6880*/  R2UR UR14, R8.reuse ;  /* 0x00000000080e72ca */ /* 0x040fe200000e0000 */
[----:B------:R-:W-:Y:S02]  /*6890*/  VIADD R10, R8, 0x80 ;  /* 0x00000080080a7836 */ /* 0x000fe40000000000 */
[----:B------:R-:W-:-:S03]  /*68a0*/  IMAD.MOV.U32 R11, RZ, RZ, 0x40000040 ;  /* 0x40000040ff0b7424 */ /* 0x000fc600078e00ff */
[----:B------:R-:W-:Y:S02]  /*68b0*/  R2UR UR18, R10 ;  /* 0x000000000a1272ca */ /* 0x000fe400000e0000 */
[----:B------:R-:W-:Y:S01]  /*68c0*/  R2UR UR19, R11 ;  /* 0x000000000b1372ca */ /* 0x000fe200000e0000 */
[----:B--2---:R-:W-:-:S06]  /*68d0*/  WARPGROUP.ARRIVE ;  /* 0x00000000000079c5 */ /* 0x004fcc0000000000 */
[----:B------:R-:W-:Y:S01]  /*68e0*/  HGMMA.64x256x16.F32 R24, gdesc[UR12].tnspB, R24, gsb0 ;  /* 0x43e000000c1879f0 */ /* 0x000fe20008000818 */
[----:B------:R-:W-:Y:S02]  /*68f0*/  VIADD R10, R8, 0x100 ;  /* 0x00000100080a7836 */ /* 0x000fe40000000000 */
[----:B------:R-:W-:-:S03]  /*6900*/  IMAD.MOV.U32 R11, RZ, RZ, 0x40000040 ;  /* 0x40000040ff0b7424 */ /* 0x000fc600078e00ff */
[----:B------:R-:W-:Y:S02]  /*6910*/  R2UR UR6, R10 ;  /* 0x000000000a0672ca */ /* 0x000fe400000e0000 */
[----:B------:R-:W-:Y:S01]  /*6920*/  R2UR UR7, R11 ;  /* 0x000000000b0772ca */ /* 0x000fe200000e0000 */
        /* <DEDUP_REMOVED lines=39> */
[----:B------:R-:W2:Y:S01]  /*6ba0*/  @!P0 LDL R8, [R1+0x1cc] ;  /* 0x0001cc0001088983 */ /* 0x000ea20000100800 */
[----:B------:R-:W-:-:S03]  /*6bb0*/  WARPGROUP.DEPBAR.LE gsb0, 0x0 ;  /* 0x00008000000079c5 */ /* 0x000fc60000010000 */
        /* <DEDUP_REMOVED lines=34> */
[----:B------:R-:W-:Y:S04]  /*6de0*/  @!P0 STL [R1+0x1c8], RZ ;  /* 0x0001c8ff01008387 */ /* 0x000fe80000100800 */
[----:B------:R0:W5:Y:S01]  /*6df0*/  LDL R9, [R1+0x1c8] ;  /* 0x0001c80001097983 */ /* 0x0001620000100800 */
        /* <DEDUP_REMOVED lines=68> */
[----:B------:R-:W2:Y:S04]  /*7240*/  LDL R10, [R1+0x1e0] ;  /* 0x0001e000010a7983 */ /* 0x000ea80000100800 */
[----:B-1----:R-:W2:Y:S04]  /*7250*/  LDL R80, [R1+0x1e4] ;  /* 0x0001e40001507983 */ /* 0x002ea80000100800 */
[----:B------:R-:W2:Y:S04]  /*7260*/  LDL R82, [R1+0x1e8] ;  /* 0x0001e80001527983 */ /* 0x000ea80000100800 */
[----:B----4-:R-:W4:Y:S04]  /*7270*/  LDL R84, [R1+0x1ec] ;  /* 0x0001ec0001547983 */ /* 0x010f280000100800 */
[----:B------:R-:W4:Y:S04]  /*7280*/  LDL R12, [R1+0x1f0] ;  /* 0x0001f000010c7983 */ /* 0x000f280000100800 */
[----:B------:R-:W4:Y:S04]  /*7290*/  LDL R86, [R1+0x1f4] ;  /* 0x0001f40001567983 */ /* 0x000f280000100800 */
[----:B---3--:R-:W3:Y:S04]  /*72a0*/  LDL R88, [R1+0x1f8] ;  /* 0x0001f80001587983 */ /* 0x008ee80000100800 */
[----:B------:R-:W3:Y:S04]  /*72b0*/  LDL R90, [R1+0x1fc] ;  /* 0x0001fc00015a7983 */ /* 0x000ee80000100800 */
[----:B------:R-:W3:Y:S04]  /*72c0*/  LDL R14, [R1+0x200] ;  /* 0x00020000010e7983 */ /* 0x000ee80000100800 */
[----:B0-----:R-:W3:Y:S04]  /*72d0*/  LDL R92, [R1+0x204] ;  /* 0x00020400015c7983 */ /* 0x001ee80000100800 */
[----:B------:R-:W3:Y:S04]  /*72e0*/  LDL R94, [R1+0x208] ;  /* 0x00020800015e7983 */ /* 0x000ee80000100800 */
        /* <DEDUP_REMOVED lines=116> */
[----:B------:R-:W2:Y:S01]  /*7a30*/  LDL R89, [R1+0x3dc] ;  /* 0x0003dc0001597983 */ /* 0x000ea20000100800 */
[----:B------:R-:W-:-:S03]  /*7a40*/  VIADD R6, R5, 0x1 ;  /* 0x0000000105067836 */ /* 0x000fc60000000000 */
[----:B------:R0:W-:Y:S04]  /*7a50*/  STL [R1+0x1e0], R10 ;  /* 0x0001e00a01007387 */ /* 0x0001e80000100800 */
[----:B------:R0:W-:Y:S04]  /*7a60*/  STL [R1+0x1d0], R6 ;  /* 0x0001d00601007387 */ /* 0x0001e80000100800 */
[----:B------:R0:W-:Y:S04]  /*7a70*/  STL [R1+0x1e4], R80 ;  /* 0x0001e45001007387 */ /* 0x0001e80000100800 */
[----:B------:R0:W-:Y:S04]  /*7a80*/  STL [R1+0x1e8], R82 ;  /* 0x0001e85201007387 */ /* 0x0001e80000100800 */
[----:B----4-:R0:W-:Y:S04]  /*7a90*/  STL [R1+0x1ec], R84 ;  /* 0x0001ec5401007387 */ /* 0x0101e80000100800 */
[----:B------:R0:W-:Y:S04]  /*7aa0*/  STL [R1+0x1f0], R12 ;  /* 0x0001f00c01007387 */ /* 0x0001e80000100800 */
[----:B------:R0:W-:Y:S04]  /*7ab0*/  STL [R1+0x1f4], R86 ;  /* 0x0001f45601007387 */ /* 0x0001e80000100800 */
[----:B---3--:R0:W-:Y:S04]  /*7ac0*/  STL [R1+0x1f8], R88 ;  /* 0x0001f85801007387 */ /* 0x0081e80000100800 */
[----:B------:R0:W-:Y:S04]  /*7ad0*/  STL [R1+0x1fc], R90 ;  /* 0x0001fc5a01007387 */ /* 0x0001e80000100800 */
[----:B------:R0:W-:Y:S04]  /*7ae0*/  STL [R1+0x200], R14 ;  /* 0x0002000e01007387 */ /* 0x0001e80000100800 */
[----:B------:R0:W-:Y:S04]  /*7af0*/  STL [R1+0x204], R92 ;  /* 0x0002045c01007387 */ /* 0x0001e80000100800 */
[----:B------:R0:W-:Y:S04]  /*7b00*/  STL [R1+0x208], R94 ;  /* 0x0002085e01007387 */ /* 0x0001e80000100800 */
[----:B--2---:R0:W-:Y:S04]  /*7b10*/  STL [R1+0x20c], R96 ;  /* 0x00020c6001007387 */ /* 0x0041e80000100800 */
        /* <DEDUP_REMOVED lines=116> */
[----:B------:R-:W-:-:S05]  /*8260*/  @!P0 LOP3.LUT R8, R8, 0x1, RZ, 0x3c, !PT ;  /* 0x0000000108088812 */ /* 0x000fca00078e3cff */
[----:B------:R0:W-:Y:S01]  /*8270*/  @!P0 STL [R1+0x1cc], R8 ;  /* 0x0001cc0801008387 */ /* 0x0001e20000100800 */
[----:B------:R-:W-:Y:S06]  /*8280*/  BAR.ARV 0xf, 0x100 ;  /* 0x03c4000000007b1d */ /* 0x000fec0000002000 */
[C---:B------:R-:W-:Y:S01]  /*8290*/  ISETP.GT.AND P0, PT, R4.reuse, R0, PT ;  /* 0x000000000400720c */ /* 0x040fe20003f04270 */
[----:B------:R-:W-:Y:S01]  /*82a0*/  VIADD R4, R4, 0xffffffff ;  /* 0xffffffff04047836 */ /* 0x000fe20000000000 */
[----:B------:R-:W-:Y:S11]  /*82b0*/  @!P1 BRA `(.L_x_5141) ;  /* 0x0000000000049947 */ /* 0x000ff60003800000 */
[----:B------:R-:W-:Y:S01]  /*82c0*/  BPT.TRAP 0x1 ;  /* 0x000000040000795c */ /* 0x000fe20000300000 */
.L_x_5141:
[----:B-----5:R-:W-:-:S05]  /*82d0*/  LEA R9, R9, UR44, 0x3 ;  /* 0x0000002c09097c11 */ /* 0x020fca000f8e18ff */
[----:B0-----:R-:W-:-:S05]  /*82e0*/  VIADD R6, R9, 0x38860 ;  /* 0x0003886009067836 */ /* 0x001fca0000000000 */
[----:B------:R-:W-:-:S04]  /*82f0*/  PRMT R6, R7, 0x654, R6 ;  /* 0x0000065407067816 */ /* 0x000fc80000000006 */
[----:B------:R0:W-:Y:S01]  /*8300*/  SYNCS.ARRIVE.TRANS64.RED.A1T0 RZ, [R6+URZ], RZ ;  /* 0x000000ff06ff79a7 */ /* 0x0001e2000810043f */
[----:B------:R-:W-:Y:S05]  /*8310*/  @P0 BRA `(.L_x_5142) ;  /* 0xffffffc000a40947 */ /* 0x000fea000383ffff */
.L_x_5140:
[----:B------:R-:W2:Y:S04]  /*8320*/  LDL R119, [R1+0x1c8] ;  /* 0x0001c80001777983 */ /* 0x000ea80000100800 */
[----:B------:R-:W3:Y:S04]  /*8330*/  LDL.64 R122, [R1+0x1e0] ;  /* 0x0001e000017a7983 */ /* 0x000ee80000100a00 */
[----:B------:R-:W4:Y:S04]  /*8340*/  LDL.64 R106, [R1+0x290] ;  /* 0x00029000016a7983 */ /* 0x000f280000100a00 */
[----:B------:R-:W5:Y:S04]  /*8350*/  LDL.64 R10, [R1+0x368] ;  /* 0x00036800010a7983 */ /* 0x000f680000100a00 */
        /* <DEDUP_REMOVED lines=60> */
[----:B0-----:R-:W5:Y:S04]  /*8720*/  LDL.64 R6, [R1+0x3d8] ;  /* 0x0003d80001067983 */ /* 0x001f680000100a00 */
[----:B------:R-:W5:Y:S04]  /*8730*/  LDL R3, [R1+0x1d0] ;  /* 0x0001d00001037983 */ /* 0x000f680000100800 */
[----:B------:R-:W5:Y:S01]  /*8740*/  LDL R0, [R1+0x1c8] ;  /* 0x0001c80001007983 */ /* 0x000f620000100800 */
[----:B--2---:R-:W-:-:S05]  /*8750*/  IMAD R118, R119, 0x40, R22 ;  /* 0x0000004077767824 */ /* 0x004fca00078e0216 */
        /* <DEDUP_REMOVED lines=8> */
[C---:B-----5:R-:W-:Y:S01]  /*87e0*/  FMUL.FTZ R125, R118.reuse, R125 ;  /* 0x0000007d767d7220 */ /* 0x060fe20000410000 */
        /* <DEDUP_REMOVED lines=33> */
[C---:B0-----:R-:W-:Y:S01]  /*8a00*/  FMUL.FTZ R11, R106.reuse, R11 ;  /* 0x0000000b6a0b7220 */ /* 0x041fe20000410000 */
[----:B------:R-:W-:Y:S01]  /*8a10*/  FMUL.FTZ R10, R106, R10 ;  /* 0x0000000a6a0a7220 */ /* 0x000fe20000410000 */
[C---:B------:R-:W-:Y:S01]  /*8a20*/  FMUL.FTZ R102, R118.reuse, R102 ;  /* 0x0000006676667220 */ /* 0x040fe20000410000 */
[C---:B------:R-:W-:Y:S01]  /*8a30*/  FMUL.FTZ R101, R118.reuse, R101 ;  /* 0x0000006576657220 */ /* 0x040fe20000410000 */
[C---:B------:R-:W-:Y:S01]  /*8a40*/  FMUL.FTZ R100, R118.reuse, R100 ;  /* 0x0000006476647220 */ /* 0x040fe20000410000 */
[C---:B------:R-:W-:Y:S01]  /*8a50*/  FMUL.FTZ R99, R118.reuse, R99 ;  /* 0x0000006376637220 */ /* 0x040fe20000410000 */
[----:B------:R0:W-:Y:S01]  /*8a60*/  STL.64 [R1+0x368], R10 ;  /* 0x0003680a01007387 */ /* 0x0001e20000100a00 */
        /* <DEDUP_REMOVED lines=85> */
[----:B0-----:R-:W-:-:S02]  /*8fc0*/  VIADD R10, R3, 0x1 ;  /* 0x00000001030a7836 */ /* 0x001fc40000000000 */
[----:B------:R-:W-:Y:S01]  /*8fd0*/  VIADD R0, R0, 0x1 ;  /* 0x0000000100007836 */ /* 0x000fe20000000000 */
[----:B------:R0:W-:Y:S04]  /*8fe0*/  STL.64 [R1+0x1f0], R124 ;  /* 0x0001f07c01007387 */ /* 0x0001e80000100a00 */
        /* <DEDUP_REMOVED lines=61> */
[----:B------:R0:W-:Y:S04]  /*93c0*/  STL [R1+0x1d0], R10 ;  /* 0x0001d00a01007387 */ /* 0x0001e80000100800 */
[----:B------:R0:W-:Y:S01]  /*93d0*/  STL [R1+0x1c8], R0 ;  /* 0x0001c80001007387 */ /* 0x0001e20000100800 */
[----:B------:R-:W-:Y:S06]  /*93e0*/  BAR.ARV 0xf, 0x100 ;  /* 0x03c4000000007b1d */ /* 0x000fec0000002000 */
[----:B------:R-:W-:Y:S01]  /*93f0*/  ISETP.NE.AND P0, PT, R0, 0x2, PT ;  /* 0x000000020000780c */ /* 0x000fe20003f05270 */
[----:B------:R-:W-:Y:S01]  /*9400*/  BSSY B0, `(.L_x_5143) ;  /* 0x0000007000007945 */ /* 0x000fe20003800000 */
[----:B------:R-:W-:-:S11]  /*9410*/  IMAD.MOV.U32 R3, RZ, RZ, 0x1 ;  /* 0x00000001ff037424 */ /* 0x000fd600078e00ff */
[----:B0-----:R-:W-:Y:S05]  /*9420*/  @P0 BRA `(.L_x_5144) ;  /* 0x0000000000100947 */ /* 0x001fea0003800000 */
[----:B------:R-:W2:Y:S04]  /*9430*/  LDL R0, [R1+0x1cc] ;  /* 0x0001cc0001007983 */ /* 0x000ea80000100800 */
[----:B------:R0:W-:Y:S01]  /*9440*/  STL [R1+0x1c8], RZ ;  /* 0x0001c8ff01007387 */ /* 0x0001e20000100800 */
[----:B--2---:R-:W-:-:S05]  /*9450*/  LOP3.LUT R0, R0, 0x1, RZ, 0x3c, !PT ;  /* 0x0000000100007812 */ /* 0x004fca00078e3cff */
[----:B------:R0:W-:Y:S02]  /*9460*/  STL [R1+0x1cc], R0 ;  /* 0x0001cc0001007387 */ /* 0x0001e40000100800 */
.L_x_5144:
[----:B------:R-:W-:Y:S05]  /*9470*/  BSYNC B0 ;  /* 0x0000000000007941 */ /* 0x000fea0003800000 */
.L_x_5143:
[----:B------:R-:W-:Y:S05]  /*9480*/  BRA `(.L_x_5138) ;  /* 0x0000018c00287947 */ /* 0x000fea0003800000 */
.L_x_5131:
[----:B------:R-:W-:Y:S01]  /*9490*/  UIADD3 UR4, UP3, UR38, 0x38860, URZ ;  /* 0x0003886026047890 */ /* 0x000fe2000ff7e03f */
[----:B------:R-:W-:Y:S01]  /*94a0*/  IMAD.MOV.U32 R9, RZ, RZ, R7 ;  /* 0x000000ffff097224 */ /* 0x000fe200078e0007 */
[----:B------:R-:W-:Y:S01]  /*94b0*/  UIADD3 UR7, UP2, UR38, 0x38850, URZ ;  /* 0x0003885026077890 */ /* 0x000fe2000ff5e03f */
[----:B------:R-:W-:Y:S01]  /*94c0*/  IMAD.MOV.U32 R8, RZ, RZ, 0x100 ;  /* 0x00000100ff087424 */ /* 0x000fe200078e00ff */
[----:B------:R-:W-:Y:S01]  /*94d0*/  UIADD3.X UR5, URZ, UR39, URZ, UP3, !UPT ;  /* 0x000000273f057290 */ /* 0x000fe20009ffe43f */
[----:B------:R-:W-:Y:S01]  /*94e0*/  IMAD.U32 R4, RZ, RZ, UR61 ;  /* 0x0000003dff047e24 */ /* 0x000fe2000f8e00ff */
[----:B------:R-:W-:Y:S01]  /*94f0*/  UIADD3 UR10, UP1, UR38, 0x38830, URZ ;  /* 0x00038830260a7890 */ /* 0x000fe2000ff3e03f */
[----:B------:R-:W-:Y:S01]  /*9500*/  IMAD.MOV.U32 R5, RZ, RZ, 0x80 ;  /* 0x00000080ff057424 */ /* 0x000fe200078e00ff */
[----:B------:R-:W-:Y:S01]  /*9510*/  UIADD3 UR9, UP0, UR38, 0x38840, URZ ;  /* 0x0003884026097890 */ /* 0x000fe2000ff1e03f */
[----:B------:R1:W-:Y:S01]  /*9520*/  STL.64 [R1+0x30], R8 ;  /* 0x0000300801007387 */ /* 0x0003e20000100a00 */
[----:B------:R-:W-:Y:S01]  /*9530*/  UIADD3.X UR8, URZ, UR39, URZ, UP2, !UPT ;  /* 0x000000273f087290 */ /* 0x000fe200097fe43f */
[----:B------:R-:W-:Y:S01]  /*9540*/  IMAD.MOV.U32 R6, RZ, RZ, 0x80 ;  /* 0x00000080ff067424 */ /* 0x000fe200078e00ff */
[----:B------:R-:W-:Y:S01]  /*9550*/  ULDC UR11, c[0x0][0x448] ;  /* 0x00011200000b7ab9 */ /* 0x000fe20000000800 */
[----:B0-----:R-:W-:Y:S01]  /*9560*/  IMAD.U32 R0, RZ, RZ, UR7 ;  /* 0x00000007ff007e24 */ /* 0x001fe2000f8e00ff */
[----:B------:R-:W-:Y:S01]  /*9570*/  UIADD3.X UR7, URZ, UR39, URZ, UP0, !UPT ;  /* 0x000000273f077290 */ /* 0x000fe200087fe43f */
[----:B------:R-:W-:Y:S01]  /*9580*/  IMAD.U32 R10, RZ, RZ, UR61 ;  /* 0x0000003dff0a7e24 */ /* 0x000fe2000f8e00ff */
[----:B------:R-:W-:Y:S01]  /*9590*/  UISETP.NE.AND UP4, UPT, UR11, 0x1, UPT ;  /* 0x000000010b00788c */ /* 0x000fe2000bf85270 */
[----:B------:R-:W-:Y:S01]  /*95a0*/  IMAD.MOV.U32 R11, RZ, RZ, 0x80 ;  /* 0x00000080ff0b7424 */ /* 0x000fe200078e00ff */
[----:B------:R0:W-:Y:S01]  /*95b0*/  STL.128 [R1], R4 ;  /* 0x0000000401007387 */ /* 0x0001e20000100c00 */
[----:B------:R-:W-:Y:S01]  /*95c0*/  IMAD.U32 R3, RZ, RZ, UR8 ;  /* 0x00000008ff037e24 */ /* 0x000fe2000f8e00ff */
[----:B------:R-:W-:Y:S01]  /*95d0*/  USHF.L.U32 UR6, UR59, 0x6, URZ ;  /* 0x000000063b067899 */ /* 0x000fe2000800063f */
[----:B-1----:R-:W-:Y:S01]  /*95e0*/  IMAD.U32 R8, RZ, RZ, UR4 ;  /* 0x00000004ff087e24 */ /* 0x002fe2000f8e00ff */
[----:B------:R-:W-:Y:S01]  /*95f0*/  UIADD3.X UR4, URZ, UR39, URZ, UP1, !UPT ;  /* 0x000000273f047290 */ /* 0x000fe20008ffe43f */
[----:B------:R-:W-:Y:S01]  /*9600*/  IMAD.U32 R9, RZ, RZ, UR5 ;  /* 0x00000005ff097e24 */ /* 0x000fe2000f8e00ff */
[----:B------:R1:W-:Y:S01]  /*9610*/  STL.64 [R1+0x28], R10 ;  /* 0x0000280a01007387 */ /* 0x0003e20000100a00 */
[----:B------:R-:W-:Y:S01]  /*9620*/  IMAD.U32 R12, RZ, RZ, UR59 ;  /* 0x0000003bff0c7e24 */ /* 0x000fe2000f8e00ff */
[----:B------:R-:W-:Y:S01]  /*9630*/  ULDC UR45, c[0x0][0x288] ;  /* 0x0000a200002d7ab9 */ /* 0x000fe20000000800 */
[----:B------:R-:W-:Y:S01]  /*9640*/  @UP4 UIADD3 UR8, UR6, 0x3f, URZ ;  /* 0x0000003f06084890 */ /* 0x000fe2000fffe03f */
[----:B------:R2:W-:Y:S01]  /*9650*/  STL [R1+0x10], RZ ;  /* 0x000010ff01007387 */ /* 0x0005e20000100800 */
[----:B------:R-:W-:Y:S01]  /*9660*/  UIADD3 UR40, UR47, 0x1, -UR45 ;  /* 0x000000012f287890 */ /* 0x000fe2000fffe82d */
[----:B------:R-:W-:Y:S01]  /*9670*/  IADD3 R48, P0, R2, 0x28, RZ ;  /* 0x0000002802307810 */ /* 0x000fe20007f1e0ff */
[----:B------:R-:W-:Y:S01]  /*9680*/  UP2UR UR41, UPR, URZ, 0x10 ;  /* 0x000000103f297883 */ /* 0x000fe20008000000 */
[----:B------:R2:W-:Y:S01]  /*9690*/  STL [R1+0x50], R12 ;  /* 0x0000500c01007387 */ /* 0x0005e20000100800 */
[----:B0-----:R-:W-:-:S02]  /*96a0*/  IMAD.MOV.U32 R6, RZ, RZ, R8 ;  /* 0x000000ffff067224 */ /* 0x001fc400078e0008 */
[----:B------:R-:W-:Y:S01]  /*96b0*/  IMAD.MOV.U32 R7, RZ, RZ, R9 ;  /* 0x000000ffff077224 */ /* 0x000fe200078e0009 */
[----:B------:R2:W-:Y:S01]  /*96c0*/  STL [R1+0x38], RZ ;  /* 0x000038ff01007387 */ /* 0x0005e20000100800 */
[----:B------:R-:W-:Y:S02]  /*96d0*/  IMAD.MOV.U32 R4, RZ, RZ, R0 ;  /* 0x000000ffff047224 */ /* 0x000fe400078e0000 */
[----:B------:R-:W-:Y:S02]  /*96e0*/  IMAD.MOV.U32 R5, RZ, RZ, R3 ;  /* 0x000000ffff057224 */ /* 0x000fe400078e0003 */
[----:B------:R-:W-:Y:S01]  /*96f0*/  IMAD.U32 R8, RZ, RZ, UR10 ;  /* 0x0000000aff087e24 */ /* 0x000fe2000f8e00ff */
[----:B------:R-:W-:Y:S01]  /*9700*/  @UP4 ULDC UR10, c[0x0][0x450] ;  /* 0x00011400000a4ab9 */ /* 0x000fe20000000800 */
[----:B------:R-:W-:Y:S01]  /*9710*/  IMAD.U32 R9, RZ, RZ, UR4 ;  /* 0x00000004ff097e24 */ /* 0x000fe2000f8e00ff */
[----:B------:R-:W-:Y:S01]  /*9720*/  ULDC.64 UR4, c[0x0][0xad8] ;  /* 0x0002b60000047ab9 */ /* 0x000fe20000000a00 */
[----:B-1----:R-:W-:Y:S01]  /*9730*/  IMAD.U32 R10, RZ, RZ, UR9 ;  /* 0x00000009ff0a7e24 */ /* 0x002fe2000f8e00ff */
[----:B------:R-:W-:Y:S01]  /*9740*/  UISETP.GE.AND UP0, UPT, UR5, 0x1, UPT ;  /* 0x000000010500788c */ /* 0x000fe2000bf06270 */
[----:B------:R-:W-:Y:S01]  /*9750*/  IMAD.U32 R11, RZ, RZ, UR7 ;  /* 0x00000007ff0b7e24 */ /* 0x000fe2000f8e00ff */
[----:B------:R2:W-:Y:S01]  /*9760*/  STL.128 [R1+0x40], R4 ;  /* 0x0000400401007387 */ /* 0x0005e20000100c00 */
[----:B------:R-:W-:Y:S01]  /*9770*/  @UP4 ULDC UR9, c[0x0][0x44c] ;  /* 0x0001130000094ab9 */ /* 0x000fe20000000800 */
[----:B------:R-:W-:Y:S01]  /*9780*/  UIADD3 UR7, UR6, 0x3f, URZ ;  /* 0x0000003f06077890 */ /* 0x000fe2000fffe03f */
[----:B------:R-:W-:Y:S01]  /*9790*/  IMAD.X R49, RZ, RZ, R18, P0 ;  /* 0x000000ffff317224 */ /* 0x000fe200000e0612 */
[----:B------:R2:W-:Y:S01]  /*97a0*/  STL.64 [R1+0x18], R8 ;  /* 0x0000180801007387 */ /* 0x0005e20000100a00 */
[----:B------:R-:W-:Y:S01]  /*97b0*/  UIMAD.WIDE.U32 UR8, UR8, UR9, URZ ;  /* 0x00000009080872a5 */ /* 0x000fe2000f8e003f */
[----:B------:R-:W-:Y:S01]  /*97c0*/  PLOP3.LUT P1, PT, PT, PT, UP0, 0x40, 0x0 ;  /* 0x000000000000781c */ /* 0x000fe20003f2e808 */
[----:B------:R-:W-:Y:S01]  /*97d0*/  UP2UR UR43, UPR, URZ, 0x1 ;  /* 0x000000013f2b7883 */ /* 0x000fe20008000000 */
[----:B------:R2:W-:Y:S01]  /*97e0*/  STL.64 [R1+0x20], R10 ;  /* 0x0000200a01007387 */ /* 0x0005e20000100a00 */
[----:B------:R-:W-:-:S04]  /*97f0*/  @UP4 USHF.R.U32.HI UR7, URZ, UR10, UR9 ;  /* 0x0000000a3f074299 */ /* 0x000fc80008011609 */
[----:B------:R-:W-:-:S04]  /*9800*/  UIADD3 UR8, UR40, UR7, URZ ;  /* 0x0000000728087290 */ /* 0x000fc8000fffe03f */
[----:B------:R-:W-:Y:S02]  /*9810*/  UIADD3 UR4, UR8, UR4, URZ ;  /* 0x0000000408047290 */ /* 0x000fe4000fffe03f */
[----:B------:R-:W-:Y:S10]  /*9820*/  @P1 BRA `(.L_x_5145) ;  /* 0x0000000000441947 */ /* 0x000ff40003800000 */
        /* <DEDUP_REMOVED lines=10> */
.L_x_5146:
[----:B------:R-:W-:-:S11]  /*98d0*/  UISETP.NE.AND UP0, UPT, UR5, 0x1, UPT ;  /* 0x000000010500788c */ /* 0x000fd6000bf05270 */
[----:B------:R-:W-:Y:S02]  /*98e0*/  @UP0 ULDC.64 UR10, c[0x0][0xae0] ;  /* 0x0002b800000a0ab9 */ /* 0x000fe40000000a00 */
[----:B------:R-:W-:-:S04]  /*98f0*/  UIMAD.WIDE.U32 UR8, UR7, UR10, URZ ;  /* 0x0000000a070872a5 */ /* 0x000fc8000f8e003f */
[----:B------:R-:W-:-:S12]  /*9900*/  @UP0 USHF.R.U32.HI UR7, URZ, UR11, UR9 ;  /* 0x0000000b3f070299 */ /* 0x000fd80008011609 */
.L_x_5147:
[----:B------:R-:W-:-:S04]  /*9910*/  UIMAD UR7, UR7, UR5, UR5 ;  /* 0x00000005070772a4 */ /* 0x000fc8000f8e0205 */
[----:B------:R-:W-:-:S04]  /*9920*/  UISETP.LT.AND UP0, UPT, UR4, UR7, UPT ;  /* 0x000000070400728c */ /* 0x000fc8000bf01270 */
[----:B------:R-:W-:-:S12]  /*9930*/  USEL UR4, UR4, UR7, UP0 ;  /* 0x0000000704047287 */ /* 0x000fd80008000000 */
.L_x_5145:
[----:B------:R-:W-:Y:S02]  /*9940*/  UISETP.NE.AND UP0, UPT, UR41, URZ, UPT ;  /* 0x0000003f2900728c */ /* 0x000fe4000bf05270 */
[----:B------:R-:W-:Y:S02]  /*9950*/  UIADD3 UR10, UR47, 0x3f, URZ ;  /* 0x0000003f2f0a7890 */ /* 0x000fe4000fffe03f */
[----:B------:R-:W-:Y:S02]  /*9960*/  UIADD3 UR4, UR4, 0x3f, URZ ;  /* 0x0000003f04047890 */ /* 0x000fe4000fffe03f */
[----:B------:R-:W-:Y:S02]  /*9970*/  UISETP.GE.AND UP1, UPT, UR5, 0x1, UPT ;  /* 0x000000010500788c */ /* 0x000fe4000bf26270 */
[----:B------:R-:W-:Y:S02]  /*9980*/  USHF.R.S32.HI UR11, URZ, 0x1f, UR10 ;  /* 0x0000001f3f0b7899 */ /* 0x000fe4000801140a */
[----:B------:R-:W-:Y:S01]  /*9990*/  USHF.R.S32.HI UR7, URZ, 0x1f, UR4 ;  /* 0x0000001f3f077899 */ /* 0x000fe20008011404 */
[----:B------:R-:W-:Y:S01]  /*99a0*/  @UP0 ULDC UR8, c[0x0][0x44c] ;  /* 0x0001130000080ab9 */ /* 0x000fe20000000800 */
[----:B------:R-:W-:Y:S01]  /*99b0*/  ULEA.HI UR11, UR11, UR10, URZ, 0x6 ;  /* 0x0000000a0b0b7291 */ /* 0x000fe2000f8f303f */
[----:B------:R-:W-:Y:S01]  /*99c0*/  PLOP3.LUT P0, PT, PT, PT, UP1, 0x40, 0x0 ;  /* 0x000000000000781c */ /* 0x000fe20003f0e818 */
[----:B------:R-:W-:-:S02]  /*99d0*/  UIMAD.WIDE.U32 UR8, UR6, UR8, URZ ;  /* 0x00000008060872a5 */ /* 0x000fc4000f8e003f */
[----:B------:R-:W-:Y:S01]  /*99e0*/  ULEA.HI UR7, UR7, UR4, URZ, 0x6 ;  /* 0x0000000407077291 */ /* 0x000fe2000f8f303f */
[----:B------:R-:W-:Y:S01]  /*99f0*/  @UP0 ULDC UR12, c[0x0][0x450] ;  /* 0x00011400000c0ab9 */ /* 0x000fe20000000800 */
[----:B------:R-:W-:Y:S02]  /*9a00*/  UIADD3 UR45, UR47, -UR45, URZ ;  /* 0x8000002d2f2d7290 */ /* 0x000fe4000fffe03f */
[----:B------:R-:W-:Y:S02]  /*9a10*/  USHF.R.S32.HI UR11, URZ, 0x6, UR11 ;  /* 0x000000063f0b7899 */ /* 0x000fe4000801140b */
        /* <DEDUP_REMOVED lines=19> */
.L_x_5149:
[----:B------:R-:W-:-:S11]  /*9b50*/  UISETP.NE.AND UP0, UPT, UR5, 0x1, UPT ;  /* 0x000000010500788c */ /* 0x000fd6000bf05270 */
[----:B------:R-:W-:Y:S02]  /*9b60*/  @UP0 ULDC.64 UR10, c[0x0][0xae0] ;  /* 0x0002b800000a0ab9 */ /* 0x000fe40000000a00 */
[----:B------:R-:W-:-:S04]  /*9b70*/  UIMAD.WIDE.U32 UR6, UR4, UR10, URZ ;  /* 0x0000000a040672a5 */ /* 0x000fc8000f8e003f */
[----:B------:R-:W-:-:S12]  /*9b80*/  @UP0 USHF.R.U32.HI UR4, URZ, UR11, UR7 ;  /* 0x0000000b3f040299 */ /* 0x000fd80008011607 */
.L_x_5150:
[----:B------:R-:W-:-:S04]  /*9b90*/  UIMAD UR4, UR4, UR5, URZ ;  /* 0x00000005040472a4 */ /* 0x000fc8000f8e023f */
[----:B------:R-:W-:-:S04]  /*9ba0*/  UISETP.LT.AND UP0, UPT, UR8, UR4, UPT ;  /* 0x000000040800728c */ /* 0x000fc8000bf01270 */
[----:B------:R-:W-:-:S12]  /*9bb0*/  USEL UR8, UR8, UR4, !UP0 ;  /* 0x0000000408087287 */ /* 0x000fd8000c000000 */
.L_x_5148:
[----:B------:R-:W-:Y:S01]  /*9bc0*/  USHF.R.S32.HI UR4, URZ, 0x1f, UR8 ;  /* 0x0000001f3f047899 */ /* 0x000fe20008011408 */
[----:B------:R-:W-:-:S03]  /*9bd0*/  PRMT R3, RZ, 0x7610, R3 ;  /* 0x00007610ff037816 */ /* 0x000fc60000000003 */
[----:B------:R-:W-:-:S04]  /*9be0*/  ULEA.HI UR4, UR4, UR8, URZ, 0x6 ;  /* 0x0000000804047291 */ /* 0x000fc8000f8f303f */
[----:B------:R-:W-:-:S04]  /*9bf0*/  USHF.R.S32.HI UR4, URZ, 0x6, UR4 ;  /* 0x000000063f047899 */ /* 0x000fc80008011404 */
[----:B------:R-:W-:-:S04]  /*9c00*/  UISETP.LT.AND UP0, UPT, URZ, UR4, UPT ;  /* 0x000000043f00728c */ /* 0x000fc8000bf01270 */
[----:B------:R-:W-:-:S04]  /*9c10*/  USEL UR42, URZ, UR4, !UP0 ;  /* 0x000000043f2a7287 */ /* 0x000fc8000c000000 */
[----:B------:R-:W-:-:S06]  /*9c20*/  UISETP.GT.AND UP0, UPT, UR46, UR42, UPT ;  /* 0x0000002a2e00728c */ /* 0x000fcc000bf04270 */
[----:B------:R-:W-:-:S13]  /*9c30*/  PLOP3.LUT P0, PT, PT, PT, UP0, 0x80, 0x0 ;  /* 0x000000000000781c */ /* 0x000fda0003f0f008 */
[----:B------:R-:W-:Y:S05]  /*9c40*/  @!P0 BRA `(.L_x_5138) ;  /* 0x0000018400388947 */ /* 0x000fea0003800000 */
[----:B------:R-:W0:Y:S01]  /*9c50*/  SHFL.IDX PT, R0, R194, RZ, 0x1f ;  /* 0x00001fffc2007589 */ /* 0x000e2200000e0000 */
[----:B------:R-:W-:Y:S01]  /*9c60*/  UIADD3 UR6, UR44, 0x26400, URZ ;  /* 0x000264002c067890 */ /* 0x000fe2000fffe03f */
[----:B------:R-:W-:Y:S01]  /*9c70*/  IMAD.MOV.U32 R13, RZ, RZ, 0x40000040 ;  /* 0x40000040ff0d7424 */ /* 0x000fe200078e00ff */
[----:B------:R-:W-:Y:S01]  /*9c80*/  UIADD3 UR4, UR44, 0x20400, URZ ;  /* 0x000204002c047890 */ /* 0x000fe2000fffe03f */
[----:B------:R-:W1:Y:S01]  /*9c90*/  S2R R56, SR_TID.X ;  /* 0x0000000000387919 */ /* 0x000e620000002100 */
[----:B------:R-:W-:Y:S01]  /*9ca0*/  UIADD3 UR8, UR44, 0x400, URZ ;  /* 0x000004002c087890 */ /* 0x000fe2000fffe03f */
[----:B------:R-:W-:Y:S01]  /*9cb0*/  IMAD.MOV.U32 R15, RZ, RZ, 0x40000040 ;  /* 0x40000040ff0f7424 */ /* 0x000fe200078e00ff */
[----:B------:R-:W-:Y:S01]  /*9cc0*/  USHF.R.U32.HI UR6, URZ, 0x4, UR6 ;  /* 0x000000043f067899 */ /* 0x000fe20008011606 */
[----:B--2---:R-:W-:Y:S01]  /*9cd0*/  IMAD.MOV.U32 R7, RZ, RZ, 0x40000040 ;  /* 0x40000040ff077424 */ /* 0x004fe200078e00ff */
[----:B------:R-:W-:Y:S01]  /*9ce0*/  USHF.R.U32.HI UR4, URZ, 0x4, UR4 ;  /* 0x000000043f047899 */ /* 0x000fe20008011604 */
[C---:B------:R-:W-:Y:S01]  /*9cf0*/  IADD3 R42, P5, R2.reuse, 0x88, RZ ;  /* 0x00000088022a7810 */ /* 0x040fe20007fbe0ff */
[----:B------:R-:W-:Y:S01]  /*9d00*/  USHF.R.U32.HI UR7, URZ, 0x4, UR8 ;  /* 0x000000043f077899 */ /* 0x000fe20008011608 */
[----:B------:R-:W-:Y:S01]  /*9d10*/  IMAD.MOV.U32 R8, RZ, RZ, 0x1 ;  /* 0x00000001ff087424 */ /* 0x000fe200078e00ff */
[----:B------:R-:W-:Y:S01]  /*9d20*/  ULOP3.LUT UR6, UR6, 0x3fff, URZ, 0xc0, !UPT ;  /* 0x00003fff06067892 */ /* 0x000fe2000f8ec03f */
[----:B------:R-:W-:Y:S01]  /*9d30*/  IMAD.MOV.U32 R9, RZ, RZ, RZ ;  /* 0x000000ffff097224 */ /* 0x000fe200078e00ff */
[----:B------:R-:W-:Y:S01]  /*9d40*/  ULOP3.LUT UR4, UR4, 0x3fff, URZ, 0xc0, !UPT ;  /* 0x00003fff04047892 */ /* 0x000fe2000f8ec03f */
[----:B------:R-:W-:Y:S01]  /*9d50*/  IMAD.X R55, RZ, RZ, R18, P5 ;  /* 0x000000ffff377224 */ /* 0x000fe200028e0612 */
[----:B------:R-:W-:Y:S01]  /*9d60*/  UIADD3 UR9, UP0, UR38, 0x38400, URZ ;  /* 0x0003840026097890 */ /* 0x000fe2000ff1e03f */
[----:B------:R-:W-:Y:S01]  /*9d70*/  IMAD.MOV.U32 R10, RZ, RZ, 0x1 ;  /* 0x00000001ff0a7424 */ /* 0x000fe200078e00ff */
[----:B------:R-:W-:Y:S01]  /*9d80*/  ULOP3.LUT UR7, UR7, 0x3fff, URZ, 0xc0, !UPT ;  /* 0x00003fff07077892 */ /* 0x000fe2000f8ec03f */
[----:B------:R-:W-:Y:S01]  /*9d90*/  IMAD.MOV.U32 R11, RZ, RZ, RZ ;  /* 0x000000ffff0b7224 */ /* 0x000fe200078e00ff */
[----:B------:R-:W-:Y:S01]  /*9da0*/  ULOP3.LUT UR6, UR6, 0x10000, URZ, 0xfc, !UPT ;  /* 0x0001000006067892 */ /* 0x000fe2000f8efc3f */
[----:B------:R-:W-:Y:S01]  /*9db0*/  IADD3 R46, P1, R2, 0x98, RZ ;  /* 0x00000098022e7810 */ /* 0x000fe20007f3e0ff */
[----:B------:R-:W-:Y:S01]  /*9dc0*/  ULOP3.LUT UR4, UR4, 0x10000, URZ, 0xfc, !UPT ;  /* 0x0001000004047892 */ /* 0x000fe2000f8efc3f */
[C---:B0-----:R-:W-:Y:S01]  /*9dd0*/  LEA.HI R3, R0.reuse, R0, RZ, 0x1 ;  /* 0x0000000000037211 */ /* 0x041fe200078f08ff */
[----:B------:R-:W-:Y:S01]  /*9de0*/  UIADD3.X UR10, URZ, UR39, URZ, UP0, !UPT ;  /* 0x000000273f0a7290 */ /* 0x000fe200087fe43f */
[----:B------:R-:W-:Y:S01]  /*9df0*/  IMAD.U32 R4, RZ, RZ, UR9 ;  /* 0x00000009ff047e24 */ /* 0x000fe2000f8e00ff */
[----:B------:R-:W-:Y:S01]  /*9e00*/  ULOP3.LUT UR7, UR7, 0x10000, URZ, 0xfc, !UPT ;  /* 0x0001000007077892 */ /* 0x000fe2000f8efc3f */
[----:B------:R-:W-:Y:S01]  /*9e10*/  LOP3.LUT R3, R3, 0x6, RZ, 0xc0, !PT ;  /* 0x0000000603037812 */ /* 0x000fe200078ec0ff */
[----:B------:R-:W-:Y:S01]  /*9e20*/  IMAD.U32 R6, RZ, RZ, UR4 ;  /* 0x00000004ff067e24 */ /* 0x000fe2000f8e00ff */
[----:B------:R-:W-:Y:S01]  /*9e30*/  UIADD3 UR4, UR44, 0x36400, URZ ;  /* 0x000364002c047890 */ /* 0x000fe2000fffe03f */
[----:B------:R-:W-:Y:S01]  /*9e40*/  IMAD.U32 R5, RZ, RZ, UR10 ;  /* 0x0000000aff057e24 */ /* 0x000fe2000f8e00ff */
[----:B------:R-:W-:Y:S01]  /*9e50*/  UIADD3 UR5, UR44, 0x22400, URZ ;  /* 0x000224002c057890 */ /* 0x000fe2000fffe03f */
[----:B------:R-:W-:Y:S01]  /*9e60*/  IMAD.IADD R0, R0, 0x1, -R3 ;  /* 0x0000000100007824 */ /* 0x000fe200078e0a03 */
[----:B------:R-:W-:Y:S01]  /*9e70*/  ULOP3.LUT UP0, URZ, UR4, 0x3ff, URZ, 0xc0, !UPT ;  /* 0x000003ff043f7892 */ /* 0x000fe2000f80c03f */
[----:B------:R-:W-:Y:S01]  /*9e80*/  IMAD.U32 R3, RZ, RZ, UR6 ;  /* 0x00000006ff037e24 */ /* 0x000fe2000f8e00ff */
[----:B------:R-:W-:Y:S01]  /*9e90*/  USHF.R.U32.HI UR5, URZ, 0x4, UR5 ;  /* 0x000000043f057899 */ /* 0x000fe20008011605 */
[----:B-1----:R-:W-:Y:S01]  /*9ea0*/  VIADD R12, R56, 0xffffff80 ;  /* 0xffffff80380c7836 */ /* 0x002fe20000000000 */
[----:B------:R-:W-:Y:S01]  /*9eb0*/  LEA R0, R0, UR8, 0xf ;  /* 0x0000000800007c11 */ /* 0x000fe2000f8e78ff */
[----:B------:R-:W-:Y:S01]  /*9ec0*/  IMAD.U32 R14, RZ, RZ, UR7 ;  /* 0x00000007ff0e7e24 */ /* 0x000fe2000f8e00ff */
[----:B------:R-:W-:Y:S01]  /*9ed0*/  STL.64 [R1+0x58], R4 ;  /* 0x0000580401007387 */ /* 0x000fe20000100a00 */
[----:B------:R-:W-:Y:S01]  /*9ee0*/  ULOP3.LUT UR5, UR5, 0x3fff, URZ, 0xc0, !UPT ;  /* 0x00003fff05057892 */ /* 0x000fe2000f8ec03f */
[----:B------:R-:W-:Y:S01]  /*9ef0*/  SHF.R.U32.HI R0, RZ, 0x4, R0 ;  /* 0x00000004ff007819 */ /* 0x000fe20000011600 */
[----:B------:R-:W-:Y:S01]  /*9f00*/  IMAD.X R47, RZ, RZ, R18, P1 ;  /* 0x000000ffff2f7224 */ /* 0x000fe200008e0612 */
[----:B------:R0:W-:Y:S01]  /*9f10*/  STL [R1+0x74], R12 ;  /* 0x0000740c01007387 */ /* 0x0001e20000100800 */
[----:B------:R-:W-:Y:S01]  /*9f20*/  PLOP3.LUT P5, PT, PT, PT, UP0, 0x80, 0x0 ;  /* 0x000000000000781c */ /* 0x000fe20003faf008 */
[----:B------:R-:W-:Y:S01]  /*9f30*/  ULOP3.LUT UR5, UR5, 0x10000, URZ, 0xfc, !UPT ;  /* 0x0001000005057892 */ /* 0x000fe2000f8efc3f */
[----:B------:R-:W-:Y:S01]  /*9f40*/  LOP3.LUT R0, R0, 0x3fff, RZ, 0xc0, !PT ;  /* 0x00003fff00007812 */ /* 0x000fe200078ec0ff */
[----:B------:R-:W-:Y:S01]  /*9f50*/  STL.64 [R1+0x78], R6 ;  /* 0x0000780601007387 */ /* 0x000fe20000100a00 */
[----:B------:R-:W-:-:S02]  /*9f60*/  IADD3 R44, P6, R2, 0x90, RZ ;  /* 0x00000090022c7810 */ /* 0x000fc40007fde0ff */
[----:B------:R-:W-:Y:S01]  /*9f70*/  LOP3.LUT R0, R0, 0x2000000, RZ, 0xfc, !PT ;  /* 0x0200000000007812 */ /* 0x000fe200078efcff */
[----:B------:R1:W-:Y:S01]  /*9f80*/  STL.128 [R1+0x60], R8 ;  /* 0x0000600801007387 */ /* 0x0003e20000100c00 */
[C---:B------:R-:W-:Y:S01]  /*9f90*/  IADD3 R40, P0, R2.reuse, 0x80, RZ ;  /* 0x0000008002287810 */ /* 0x040fe20007f1e0ff */
[----:B0-----:R-:W-:Y:S01]  /*9fa0*/  IMAD.MOV.U32 R12, RZ, RZ, R3 ;  /* 0x000000ffff0c7224 */ /* 0x001fe200078e0003 */
[C---:B------:R-:W-:Y:S01]  /*9fb0*/  IADD3 R35, P4, R2.reuse, 0x78, RZ ;  /* 0x0000007802237810 */ /* 0x040fe20007f9e0ff */
[--C-:B------:R-:W-:Y:S01]  /*9fc0*/  IMAD.X R57, RZ, RZ, R18.reuse, P6 ;  /* 0x000000ffff397224 */ /* 0x100fe200030e0612 */
[C---:B------:R-:W-:Y:S01]  /*9fd0*/  IADD3 R28, P3, R2.reuse, 0x74, RZ ;  /* 0x00000074021c7810 */ /* 0x040fe20007f7e0ff */
[----:B------:R-:W-:Y:S01]  /*9fe0*/  IMAD.MOV.U32 R3, RZ, RZ, R207 ;  /* 0x000000ffff037224 */ /* 0x000fe200078e00cf */
[----:B------:R-:W-:Y:S01]  /*9ff0*/  STL.128 [R1+0x90], R12 ;  /* 0x0000900c01007387 */ /* 0x000fe20000100c00 */
[C---:B------:R-:W-:Y:S01]  /*a000*/  IADD3 R34, P2, R2.reuse, 0x68, RZ ;  /* 0x0000006802227810 */ /* 0x040fe20007f5e0ff */
[--C-:B------:R-:W-:Y:S01]  /*a010*/  IMAD.X R53, RZ, RZ, R18.reuse, P0 ;  /* 0x000000ffff357224 */ /* 0x100fe200000e0612 */
[C---:B------:R-:W-:Y:S01]  /*a020*/  IADD3 R33, P1, R2.reuse, 0x60, RZ ;  /* 0x0000006002217810 */ /* 0x040fe20007f3e0ff */
[--C-:B------:R-:W-:Y:S01]  /*a030*/  IMAD.X R54, RZ, RZ, R18.reuse, P4 ;  /* 0x000000ffff367224 */ /* 0x100fe200020e0612 */
[----:B------:R-:W-:Y:S01]  /*a040*/  IADD3 R24, P6, R2, 0x58, RZ ;  /* 0x0000005802187810 */ /* 0x000fe20007fde0ff */
[----:B------:R-:W-:-:S02]  /*a050*/  IMAD.X R29, RZ, RZ, R18, P3 ;  /* 0x000000ffff1d7224 */ /* 0x000fc400018e0612 */
[----:B------:R-:W-:Y:S02]  /*a060*/  IMAD.X R45, RZ, RZ, R18, P2 ;  /* 0x000000ffff2d7224 */ /* 0x000fe400010e0612 */
[----:B-1----:R-:W-:Y:S02]  /*a070*/  IMAD.U32 R8, RZ, RZ, UR5 ;  /* 0x00000005ff087e24 */ /* 0x002fe4000f8e00ff */
[----:B------:R-:W-:Y:S02]  /*a080*/  IMAD.MOV.U32 R9, RZ, RZ, 0x40000040 ;  /* 0x40000040ff097424 */ /* 0x000fe400078e00ff */
[----:B------:R-:W-:Y:S02]  /*a090*/  IMAD.MOV.U32 R10, RZ, RZ, R0 ;  /* 0x000000ffff0a7224 */ /* 0x000fe400078e0000 */
[----:B------:R-:W-:Y:S02]  /*a0a0*/  IMAD.MOV.U32 R11, RZ, RZ, 0x40000040 ;  /* 0x40000040ff0b7424 */ /* 0x000fe400078e00ff */
[----:B------:R-:W-:-:S02]  /*a0b0*/  IMAD.MOV.U32 R0, RZ, RZ, R206 ;  /* 0x000000ffff007224 */ /* 0x000fc400078e00ce */
[--C-:B------:R-:W-:Y:S01]  /*a0c0*/  IMAD.X R52, RZ, RZ, R18.reuse, P1 ;  /* 0x000000ffff347224 */ /* 0x100fe200008e0612 */
[----:B------:R0:W-:Y:S01]  /*a0d0*/  STL.128 [R1+0x80], R8 ;  /* 0x0000800801007387 */ /* 0x0001e20000100c00 */
[----:B------:R-:W-:Y:S02]  /*a0e0*/  IMAD.X R25, RZ, RZ, R18, P6 ;  /* 0x000000ffff197224 */ /* 0x000fe400030e0612 */
[----:B0-----:R-:W-:Y:S01]  /*a0f0*/  IMAD.MOV.U32 R10, RZ, RZ, R227 ;  /* 0x000000ffff0a7224 */ /* 0x001fe200078e00e3 */
        /* <DEDUP_REMOVED lines=17> */
.L_x_5152:
[----:B------:R-:W2:Y:S02]  /*a210*/  LDL R7, [R1+0x74] ;  /* 0x0000740001077983 */ /* 0x000ea40000100800 */
[----:B--2---:R-:W-:-:S04]  /*a220*/  SHF.R.S32.HI R0, RZ, 0x1f, R7 ;  /* 0x0000001fff007819 */ /* 0x004fc80000011407 */
[CC--:B------:R-:W-:Y:S02]  /*a230*/  LEA.HI R3, R0.reuse, R7.reuse, RZ, 0x4 ;  /* 0x0000000700037211 */ /* 0x0c0fe400078f20ff */
[----:B------:R-:W-:Y:S02]  /*a240*/  LEA.HI R0, R0, R7, RZ, 0x5 ;  /* 0x0000000700007211 */ /* 0x000fe400078f28ff */
[----:B------:R-:W-:Y:S02]  /*a250*/  SHF.R.S32.HI R4, RZ, 0x4, R3 ;  /* 0x00000004ff047819 */ /* 0x000fe40000011403 */
[----:B------:R-:W-:Y:S02]  /*a260*/  SHF.R.S32.HI R0, RZ, 0x5, R0 ;  /* 0x00000005ff007819 */ /* 0x000fe40000011400 */
[C---:B------:R-:W-:Y:S02]  /*a270*/  LEA.HI R5, R3.reuse, R4, RZ, 0x1 ;  /* 0x0000000403057211 */ /* 0x040fe400078f08ff */
[----:B------:R-:W-:-:S02]  /*a280*/  LOP3.LUT R3, R3, 0xfffffff0, RZ, 0xc0, !PT ;  /* 0xfffffff003037812 */ /* 0x000fc400078ec0ff */
[----:B------:R-:W-:-:S03]  /*a290*/  LOP3.LUT R5, R5, 0x1ffffffe, RZ, 0xc0, !PT ;  /* 0x1ffffffe05057812 */ /* 0x000fc600078ec0ff */
[----:B------:R-:W-:Y:S02]  /*a2a0*/  IMAD.IADD R3, R7, 0x1, -R3 ;  /* 0x0000000107037824 */ /* 0x000fe400078e0a03 */
[----:B------:R-:W-:-:S04]  /*a2b0*/  IMAD.IADD R5, R4, 0x1, -R5 ;  /* 0x0000000104057824 */ /* 0x000fc800078e0a05 */
[----:B------:R-:W-:-:S07]  /*a2c0*/  IMAD.SHL.U32 R10, R5, 0x8, RZ ;  /* 0x00000008050a7824 */ /* 0x000fce00078e00ff */
.L_x_5151:
[----:B------:R-:W2:Y:S01]  /*a2d0*/  LDL R43, [R1+0x1d4] ;  /* 0x0001d400012b7983 */ /* 0x000ea20000100800 */
[----:B------:R-:W-:Y:S01]  /*a2e0*/  SHF.R.S32.HI R4, RZ, 0x1f, R3 ;  /* 0x0000001fff047819 */ /* 0x000fe20000011403 */
[----:B------:R-:W0:Y:S01]  /*a2f0*/  LDC.64 R38, c[0x0][0xad0] ;  /* 0x0002b400ff267b82 */ /* 0x000e220000000a00 */
[----:B------:R-:W-:Y:S01]  /*a300*/  IADD3 R7, P0, R2, 0xfc, RZ ;  /* 0x000000fc02077810 */ /* 0x000fe20007f1e0ff */
[----:B------:R1:W-:Y:S01]  /*a310*/  STL.64 [R1+0xc0], R24 ;  /* 0x0000c01801007387 */ /* 0x0003e20000100a00 */
[----:B------:R-:W-:Y:S01]  /*a320*/  LEA.HI R4, R4, R3, RZ, 0x3 ;  /* 0x0000000304047211 */ /* 0x000fe200078f18ff */
[----:B------:R-:W-:Y:S01]  /*a330*/  IMAD.U32 R14, RZ, RZ, UR38 ;  /* 0x00000026ff0e7e24 */ /* 0x000fe2000f8e00ff */
[----:B------:R-:W-:Y:S01]  /*a340*/  IADD3 R30, P3, R2, 0xa0, RZ ;  /* 0x000000a0021e7810 */ /* 0x000fe20007f7e0ff */
[----:B------:R-:W-:Y:S01]  /*a350*/  IMAD.X R8, RZ, RZ, R18, P0 ;  /* 0x000000ffff087224 */ /* 0x000fe200000e0612 */
[C---:B------:R-:W-:Y:S01]  /*a360*/  LOP3.LUT R6, R4.reuse, 0xfffffff8, RZ, 0xc0, !PT ;  /* 0xfffffff804067812 */ /* 0x040fe200078ec0ff */
[----:B------:R-:W-:Y:S01]  /*a370*/  IMAD.SHL.U32 R4, R4, 0x40, RZ ;  /* 0x0000004004047824 */ /* 0x000fe200078e00ff */
[----:B------:R-:W-:Y:S01]  /*a380*/  IADD3 R50, P2, R2, 0xb0, RZ ;  /* 0x000000b002327810 */ /* 0x000fe20007f5e0ff */
[----:B------:R-:W-:Y:S01]  /*a390*/  IMAD.U32 R15, RZ, RZ, UR39 ;  /* 0x00000027ff0f7e24 */ /* 0x000fe2000f8e00ff */
[----:B------:R-:W-:Y:S01]  /*a3a0*/  STL.64 [R1+0xb0], R22 ;  /* 0x0000b01601007387 */ /* 0x000fe20000100a00 */
[----:B------:R-:W-:Y:S01]  /*a3b0*/  IMAD.IADD R3, R3, 0x1, -R6 ;  /* 0x0000000103037824 */ /* 0x000fe200078e0a06 */
[----:B------:R-:W-:Y:S01]  /*a3c0*/  LOP3.LUT R11, R4, 0xfffffe00, RZ, 0xc0, !PT ;  /* 0xfffffe00040b7812 */ /* 0x000fe200078ec0ff */
[----:B-1----:R-:W1:Y:S01]  /*a3d0*/  LDC R24, c[0x0][0x288] ;  /* 0x0000a200ff187b82 */ /* 0x002e620000000800 */
[----:B------:R-:W-:Y:S01]  /*a3e0*/  IADD3 R6, P1, R2, 0x70, RZ ;  /* 0x0000007002067810 */ /* 0x000fe20007f3e0ff */
[C---:B------:R-:W-:Y:S01]  /*a3f0*/  IMAD.SHL.U32 R5, R3.reuse, 0x40, RZ ;  /* 0x0000004003057824 */ /* 0x040fe200078e00ff */
[----:B------:R-:W-:Y:S01]  /*a400*/  LOP3.LUT P0, RZ, R3, 0x2, RZ, 0xc0, !PT ;  /* 0x0000000203ff7812 */ /* 0x000fe2000780c0ff */
[----:B------:R-:W-:Y:S01]  /*a410*/  IMAD R0, R0, 0x400, R11 ;  /* 0x0000040000007824 */ /* 0x000fe200078e020b */
[----:B------:R-:W-:Y:S01]  /*a420*/  STL.U8 [R1+0xc8], RZ ;  /* 0x0000c8ff01007387 */ /* 0x000fe20000100000 */
[----:B------:R-:W-:Y:S01]  /*a430*/  IMAD.X R13, RZ, RZ, R18, P1 ;  /* 0x000000ffff0d7224 */ /* 0x000fe200008e0612 */
[----:B------:R-:W-:Y:S01]  /*a440*/  LOP3.LUT R5, R5, 0x1c0, RZ, 0xc0, !PT ;  /* 0x000001c005057812 */ /* 0x000fe200078ec0ff */
[----:B------:R-:W-:Y:S01]  /*a450*/  IMAD.MOV.U32 R12, RZ, RZ, 0x10 ;  /* 0x00000010ff0c7424 */ /* 0x000fe200078e00ff */
[----:B------:R-:W-:Y:S01]  /*a460*/  LOP3.LUT P1, RZ, R3, 0x4, RZ, 0xc0, !PT ;  /* 0x0000000403ff7812 */ /* 0x000fe2000782c0ff */
[----:B0-----:R-:W-:Y:S01]  /*a470*/  IMAD.MOV.U32 R26, RZ, RZ, R39 ;  /* 0x000000ffff1a7224 */ /* 0x001fe200078e0027 */
[----:B------:R-:W-:Y:S01]  /*a480*/  LOP3.LUT R9, R5, 0x8, R10, 0xf8, !PT ;  /* 0x0000000805097812 */ /* 0x000fe200078ef80a */
[----:B------:R-:W-:Y:S01]  /*a490*/  IMAD.X R31, RZ, RZ, R18, P3 ;  /* 0x000000ffff1f7224 */ /* 0x000fe200018e0612 */
[----:B------:R-:W-:Y:S01]  /*a4a0*/  SHF.R.U32.HI R4, RZ, 0x3, R5 ;  /* 0x00000003ff047819 */ /* 0x000fe20000011605 */
[----:B------:R-:W-:Y:S01]  /*a4b0*/  IMAD.MOV.U32 R5, RZ, RZ, R8 ;  /* 0x000000ffff057224 */ /* 0x000fe200078e0008 */
[----:B------:R-:W0:Y:S01]  /*a4c0*/  LDC.64 R10, c[0x0][0xae0] ;  /* 0x0002b800ff0a7b82 */ /* 0x000e220000000a00 */
[----:B------:R-:W-:Y:S01]  /*a4d0*/  SEL R12, R12, 0xfffffff0, !P0 ;  /* 0xfffffff00c0c7807 */ /* 0x000fe20004000000 */
[----:B------:R-:W-:Y:S01]  /*a4e0*/  IMAD.X R51, RZ, RZ, R18, P2 ;  /* 0x000000ffff337224 */ /* 0x000fe200010e0612 */
[----:B------:R-:W-:Y:S01]  /*a4f0*/  LOP3.LUT R9, R9, R4, RZ, 0x3c, !PT ;  /* 0x0000000409097212 */ /* 0x000fe200078e3cff */
[----:B------:R-:W-:Y:S01]  /*a500*/  IMAD.MOV.U32 R4, RZ, RZ, R7 ;  /* 0x000000ffff047224 */ /* 0x000fe200078e0007 */
[----:B------:R-:W-:Y:S01]  /*a510*/  STL.128 [R1+0x110], R28 ;  /* 0x0001101c01007387 */ /* 0x000fe20000100c00 */
[----:B------:R-:W-:Y:S01]  /*a520*/  IMAD.MOV.U32 R7, RZ, RZ, R13 ;  /* 0x000000ffff077224 */ /* 0x000fe200078e000d */
[----:B------:R-:W-:Y:S01]  /*a530*/  BSSY B0, `(.L_x_5153) ;  /* 0x0000021000007945 */ /* 0x000fe20003800000 */
[----:B------:R-:W-:Y:S01]  /*a540*/  IMAD.IADD R3, R0, 0x1, R9 ;  /* 0x0000000100037824 */ /* 0x000fe200078e0209 */
[----:B------:R-:W-:Y:S01]  /*a550*/  STL.64 [R1+0xb8], R50 ;  /* 0x0000b83201007387 */ /* 0x000fe20000100a00 */
[----:B------:R-:W3:Y:S01]  /*a560*/  LDC.64 R8, c[0x0][0xad8] ;  /* 0x0002b600ff087b82 */ /* 0x000ee20000000a00 */
[----:B------:R-:W-:-:S02]  /*a570*/  IMAD.MOV.U32 R13, RZ, RZ, 0x20 ;  /* 0x00000020ff0d7424 */ /* 0x000fc400078e00ff */
[----:B------:R4:W-:Y:S01]  /*a580*/  STL.128 [R1+0x100], R4 ;  /* 0x0001000401007387 */ /* 0x0009e20000100c00 */
[----:B------:R-:W-:Y:S02]  /*a590*/  IMAD.WIDE.U32 R20, R3, 0x2, R14 ;  /* 0x0000000203147825 */ /* 0x000fe400078e000e */
[----:B------:R-:W-:Y:S01]  /*a5a0*/  SEL R13, R13, 0xffffffe0, !P1 ;  /* 0xffffffe00d0d7807 */ /* 0x000fe20004800000 */
[----:B------:R0:W-:Y:S01]  /*a5b0*/  STL.U8 [R1+0x120], RZ ;  /* 0x000120ff01007387 */ /* 0x0001e20000100000 */
[----:B------:R-:W-:Y:S01]  /*a5c0*/  IMAD.U32 R25, RZ, RZ, UR47 ;  /* 0x0000002fff197e24 */ /* 0x000fe2000f8e00ff */
[----:B------:R-:W-:Y:S01]  /*a5d0*/  IADD3 R20, P0, R20, 0x36400, RZ ;  /* 0x0003640014147810 */ /* 0x000fe20007f1e0ff */
[----:B------:R-:W-:Y:S01]  /*a5e0*/  IMAD.MOV.U32 R36, RZ, RZ, RZ ;  /* 0x000000ffff247224 */ /* 0x000fe200078e00ff */
[----:B------:R0:W-:Y:S01]  /*a5f0*/  STL.64 [R1+0xa0], R12 ;  /* 0x0000a00c01007387 */ /* 0x0001e20000100a00 */
[----:B------:R-:W-:Y:S02]  /*a600*/  VIADD R191, R56, 0xffffff80 ;  /* 0xffffff8038bf7836 */ /* 0x000fe40000000000 */
[----:B------:R-:W-:-:S02]  /*a610*/  IMAD.X R21, RZ, RZ, R21, P0 ;  /* 0x000000ffff157224 */ /* 0x000fc400000e0615 */
[----:B0-----:R-:W-:Y:S01]  /*a620*/  IMAD.MOV.U32 R39, RZ, RZ, R11 ;  /* 0x000000ffff277224 */ /* 0x001fe200078e000b */
[----:B------:R0:W-:Y:S01]  /*a630*/  STL [R1+0xcc], R191 ;  /* 0x0000ccbf01007387 */ /* 0x0001e20000100800 */
[----:B----4-:R-:W4:Y:S01]  /*a640*/  LDC R6, c[0x0][0x450] ;  /* 0x00011400ff067b82 */ /* 0x010f220000000800 */
[----:B------:R-:W-:Y:S02]  /*a650*/  IMAD.MOV.U32 R7, RZ, RZ, R38 ;  /* 0x000000ffff077224 */ /* 0x000fe400078e0026 */
[----:B------:R0:W-:Y:S01]  /*a660*/  STL.64 [R1+0xa8], R20 ;  /* 0x0000a81401007387 */ /* 0x0001e20000100a00 */
[----:B------:R-:W-:Y:S02]  /*a670*/  IMAD.MOV.U32 R38, RZ, RZ, R10 ;  /* 0x000000ffff267224 */ /* 0x000fe400078e000a */
[----:B---3--:R-:W-:Y:S02]  /*a680*/  IMAD.MOV.U32 R27, RZ, RZ, R8 ;  /* 0x000000ffff1b7224 */ /* 0x008fe400078e0008 */
[----:B------:R-:W-:Y:S01]  /*a690*/  IMAD.MOV.U32 R37, RZ, RZ, R9 ;  /* 0x000000ffff257224 */ /* 0x000fe200078e0009 */
[----:B------:R-:W4:Y:S02]  /*a6a0*/  LDC.64 R4, c[0x0][0x448] ;  /* 0x00011200ff047b82 */ /* 0x000f240000000a00 */
[----:B-1----:R0:W-:Y:S04]  /*a6b0*/  STL.128 [R1+0xd0], R24 ;  /* 0x0000d01801007387 */ /* 0x0021e80000100c00 */
[----:B------:R0:W-:Y:S04]  /*a6c0*/  STL.128 [R1+0xe0], R36 ;  /* 0x0000e02401007387 */ /* 0x0001e80000100c00 */
[----:B----4-:R0:W-:Y:S01]  /*a6d0*/  STL.128 [R1+0xf0], R4 ;  /* 0x0000f00401007387 */ /* 0x0101e20000100c00 */
[----:B--2---:R-:W-:-:S04]  /*a6e0*/  LEA.HI R0, R43, R43, RZ, 0x1 ;  /* 0x0000002b2b007211 */ /* 0x004fc800078f08ff */
[----:B------:R-:W-:-:S05]  /*a6f0*/  LOP3.LUT R0, R0, 0xfffffffe, RZ, 0xc0, !PT ;  /* 0xfffffffe00007812 */ /* 0x000fca00078ec0ff */
[----:B------:R-:W-:-:S05]  /*a700*/  IMAD.IADD R0, R43, 0x1, -R0 ;  /* 0x000000012b007824 */ /* 0x000fca00078e0a00 */
[----:B------:R-:W-:-:S04]  /*a710*/  SHF.L.U32 R0, R0, 0x1f, RZ ;  /* 0x0000001f00007819 */ /* 0x000fc800000006ff */
[----:B------:R-:W1:Y:S02]  /*a720*/  SYNCS.PHASECHK.TRANS64.TRYWAIT P0, [UR44+0x38800], R0 ;  /* 0x03880000ff0075a7 */ /* 0x000e64000800016c */
[----:B01----:R-:W-:Y:S05]  /*a730*/  @!P0 BRA `(.L_x_5154) ;  /* 0x000001f800248947 */ /* 0x003fea0003800000 */
.L_x_5339:
[----:B------:R-:W-:Y:S05]  /*a740*/  BSYNC B0 ;  /* 0x0000000000007941 */ /* 0x000fea0003800000 */
.L_x_5153:
[----:B------:R-:W2:Y:S04]  /*a750*/  LDL R30, [R1] ;  /* 0x00000000011e7983 */ /* 0x000ea80000100800 */
[----:B------:R1:W5:Y:S01]  /*a760*/  LDL.64 R20, [R1+0x1c8] ;  /* 0x0001c80001147983 */ /* 0x0003620000100a00 */
[C---:B------:R-:W-:Y:S01]  /*a770*/  IADD3 R26, P0, R2.reuse, 0xc8, RZ ;  /* 0x000000c8021a7810 */ /* 0x040fe20007f1e0ff */
[----:B------:R-:W-:Y:S01]  /*a780*/  IMAD.MOV.U32 R24, RZ, RZ, R33 ;  /* 0x000000ffff187224 */ /* 0x000fe200078e0021 */
[C---:B------:R-:W-:Y:S01]  /*a790*/  IADD3 R4, P1, R2.reuse, 0x100, RZ ;  /* 0x0000010002047810 */ /* 0x040fe20007f3e0ff */
[----:B------:R-:W-:Y:S01]  /*a7a0*/  IMAD.MOV.U32 R25, RZ, RZ, R52 ;  /* 0x000000ffff197224 */ /* 0x000fe200078e0034 */
[----:B------:R-:W-:Y:S01]  /*a7b0*/  STL.64 [R1+0x128], R202 ;  /* 0x000128ca01007387 */ /* 0x000fe20000100a00 */
[----:B------:R-:W-:Y:S01]  /*a7c0*/  IMAD.X R27, RZ, RZ, R18, P0 ;  /* 0x000000ffff1b7224 */ /* 0x000fe200000e0612 */
[----:B0-----:R-:W-:Y:S01]  /*a7d0*/  IADD3 R0, P0, R2, 0x3e0, RZ ;  /* 0x000003e002007810 */ /* 0x001fe20007f1e0ff */
[----:B------:R-:W-:Y:S01]  /*a7e0*/  IMAD.MOV.U32 R12, RZ, RZ, R40 ;  /* 0x000000ffff0c7224 */ /* 0x000fe200078e0028 */
[----:B------:R-:W-:Y:S01]  /*a7f0*/  BSSY B0, `(.L_x_5155) ;  /* 0x0000035000007945 */ /* 0x000fe20003800000 */
[----:B------:R-:W-:Y:S01]  /*a800*/  IMAD.MOV.U32 R13, RZ, RZ, R53 ;  /* 0x000000ffff0d7224 */ /* 0x000fe200078e0035 */
[----:B------:R0:W-:Y:S01]  /*a810*/  STL.128 [R1+0x130], R24 ;  /* 0x0001301801007387 */ /* 0x0001e20000100c00 */
[----:B------:R-:W-:-:S02]  /*a820*/  IMAD.X R3, RZ, RZ, R18, P0 ;  /* 0x000000ffff037224 */ /* 0x000fc400000e0612 */
[----:B------:R-:W-:Y:S01]  /*a830*/  IMAD.X R7, RZ, RZ, R18, P1 ;  /* 0x000000ffff077224 */ /* 0x000fe200008e0612 */
[----:B------:R3:W-:Y:S01]  /*a840*/  STL.128 [R1+0x150], R12 ;  /* 0x0001500c01007387 */ /* 0x0007e20000100c00 */
[----:B------:R-:W-:Y:S01]  /*a850*/  IADD3 R28, P1, R2, 0x120, RZ ;  /* 0x00000120021c7810 */ /* 0x000fe20007f3e0ff */
[----:B------:R-:W-:-:S04]  /*a860*/  IMAD.MOV.U32 R43, RZ, RZ, R55 ;  /* 0x000000ffff2b7224 */ /* 0x000fc800078e0037 */
[----:B------:R-:W-:-:S05]  /*a870*/  IMAD.X R29, RZ, RZ, R18, P1 ;  /* 0x000000ffff1d7224 */ /* 0x000fca00008e0612 */
[----:B------:R-:W-:Y:S01]  /*a880*/  STL.64 [R1+0x1c0], R28 ;  /* 0x0001c01c01007387 */ /* 0x000fe20000100a00 */
[----:B0-----:R-:W-:Y:S02]  /*a890*/  IMAD.MOV.U32 R26, RZ, RZ, R35 ;  /* 0x000000ffff1a7224 */ /* 0x001fe400078e0023 */
[----:B------:R-:W-:Y:S02]  /*a8a0*/  IMAD.MOV.U32 R27, RZ, RZ, R54 ;  /* 0x000000ffff1b7224 */ /* 0x000fe400078e0036 */
[----:B------:R-:W-:Y:S01]  /*a8b0*/  IMAD.MOV.U32 R24, RZ, RZ, R2 ;  /* 0x000000ffff187224 */ /* 0x000fe200078e0002 */
[C---:B---3--:R-:W-:Y:S01]  /*a8c0*/  IADD3 R14, P0, R2.reuse, 0x1e0, RZ ;  /* 0x000001e0020e7810 */ /* 0x048fe20007f1e0ff */
[----:B------:R-:W-:Y:S01]  /*a8d0*/  IMAD.MOV.U32 R25, RZ, RZ, R18 ;  /* 0x000000ffff197224 */ /* 0x000fe200078e0012 */
[----:B------:R-:W-:-:S03]  /*a8e0*/  IADD3 R12, P2, R2, 0x108, RZ ;  /* 0x00000108020c7810 */ /* 0x000fc60007f5e0ff */
[--C-:B------:R-:W-:Y:S01]  /*a8f0*/  IMAD.X R15, RZ, RZ, R18.reuse, P0 ;  /* 0x000000ffff0f7224 */ /* 0x100fe200000e0612 */
[----:B------:R0:W-:Y:S01]  /*a900*/  STL.128 [R1+0x140], R24 ;  /* 0x0001401801007387 */ /* 0x0001e20000100c00 */
[----:B------:R-:W-:Y:S02]  /*a910*/  IMAD.X R13, RZ, RZ, R18, P2 ;  /* 0x000000ffff0d7224 */ /* 0x000fe400010e0612 */
[----:B------:R-:W-:Y:S02]  /*a920*/  IMAD.MOV.U32 R40, RZ, RZ, R14 ;  /* 0x000000ffff287224 */ /* 0x000fe400078e000e */
[----:B0-----:R-:W-:Y:S02]  /*a930*/  IMAD.MOV.U32 R26, RZ, RZ, R48 ;  /* 0x000000ffff1a7224 */ /* 0x001fe400078e0030 */
[----:B------:R-:W-:Y:S02]  /*a940*/  IMAD.MOV.U32 R27, RZ, RZ, R49 ;  /* 0x000000ffff1b7224 */ /* 0x000fe400078e0031 */
[----:B------:R-:W-:-:S02]  /*a950*/  IMAD.MOV.U32 R24, RZ, RZ, R204 ;  /* 0x000000ffff187224 */ /* 0x000fc400078e00cc */
[----:B------:R-:W-:-:S05]  /*a960*/  IMAD.MOV.U32 R25, RZ, RZ, R199 ;  /* 0x000000ffff197224 */ /* 0x000fca00078e00c7 */
[----:B------:R0:W-:Y:S02]  /*a970*/  STL.128 [R1+0x160], R24 ;  /* 0x0001601801007387 */ /* 0x0001e40000100c00 */
[----:B0-----:R-:W-:Y:S02]  /*a980*/  IMAD.MOV.U32 R24, RZ, RZ, R34 ;  /* 0x000000ffff187224 */ /* 0x001fe400078e0022 */
[----:B------:R-:W-:Y:S02]  /*a990*/  IMAD.MOV.U32 R25, RZ, RZ, R45 ;  /* 0x000000ffff197224 */ /* 0x000fe400078e002d */
[----:B------:R-:W-:Y:S02]  /*a9a0*/  IMAD.MOV.U32 R26, RZ, RZ, R44 ;  /* 0x000000ffff1a7224 */ /* 0x000fe400078e002c */
[----:B------:R-:W-:-:S05]  /*a9b0*/  IMAD.MOV.U32 R27, RZ, RZ, R57 ;  /* 0x000000ffff1b7224 */ /* 0x000fca00078e0039 */
[----:B------:R0:W-:Y:S02]  /*a9c0*/  STL.128 [R1+0x170], R24 ;  /* 0x0001701801007387 */ /* 0x0001e40000100c00 */
[----:B0-----:R-:W-:Y:S02]  /*a9d0*/  IMAD.MOV.U32 R24, RZ, RZ, R46 ;  /* 0x000000ffff187224 */ /* 0x001fe400078e002e */
[----:B------:R-:W-:Y:S02]  /*a9e0*/  IMAD.MOV.U32 R25, RZ, RZ, R47 ;  /* 0x000000ffff197224 */ /* 0x000fe400078e002f */
[----:B------:R-:W-:Y:S01]  /*a9f0*/  IMAD.MOV.U32 R26, RZ, RZ, R0 ;  /* 0x000000ffff1a7224 */ /* 0x000fe200078e0000 */
[----:B------:R-:W-:Y:S01]  /*aa00*/  IADD3 R0, P3, R2, 0xb8, RZ ;  /* 0x000000b802007810 */ /* 0x000fe20007f7e0ff */
[----:B------:R-:W-:-:S04]  /*aa10*/  IMAD.MOV.U32 R27, RZ, RZ, R3 ;  /* 0x000000ffff1b7224 */ /* 0x000fc800078e0003 */
[----:B------:R-:W-:Y:S01]  /*aa20*/  IMAD.X R3, RZ, RZ, R18, P3 ;  /* 0x000000ffff037224 */ /* 0x000fe200018e0612 */
[----:B------:R0:W-:Y:S02]  /*aa30*/  STL.128 [R1+0x180], R24 ;  /* 0x0001801801007387 */ /* 0x0001e40000100c00 */
[----:B0-----:R-:W-:Y:S02]  /*aa40*/  IMAD.MOV.U32 R26, RZ, RZ, R32 ;  /* 0x000000ffff1a7224 */ /* 0x001fe400078e0020 */
[----:B------:R-:W-:Y:S02]  /*aa50*/  IMAD.MOV.U32 R27, RZ, RZ, R41 ;  /* 0x000000ffff1b7224 */ /* 0x000fe400078e0029 */
[----:B------:R-:W-:Y:S02]  /*aa60*/  IMAD.MOV.U32 R24, RZ, RZ, R4 ;  /* 0x000000ffff187224 */ /* 0x000fe400078e0004 */
[----:B------:R-:W-:Y:S02]  /*aa70*/  IMAD.MOV.U32 R25, RZ, RZ, R7 ;  /* 0x000000ffff197224 */ /* 0x000fe400078e0007 */
[----:B------:R-:W-:-:S03]  /*aa80*/  IMAD.MOV.U32 R41, RZ, RZ, R15 ;  /* 0x000000ffff297224 */ /* 0x000fc600078e000f */
[----:B------:R0:W-:Y:S04]  /*aa90*/  STL.128 [R1+0x190], R24 ;  /* 0x0001901801007387 */ /* 0x0001e80000100c00 */
[----:B------:R1:W-:Y:S01]  /*aaa0*/  STL.128 [R1+0x1b0], R40 ;  /* 0x0001b02801007387 */ /* 0x0003e20000100c00 */
[----:B0-----:R-:W-:Y:S02]  /*aab0*/  IMAD.MOV.U32 R24, RZ, RZ, R0 ;  /* 0x000000ffff187224 */ /* 0x001fe400078e0000 */
[----:B------:R-:W-:Y:S02]  /*aac0*/  IMAD.MOV.U32 R25, RZ, RZ, R3 ;  /* 0x000000ffff197224 */ /* 0x000fe400078e0003 */
[----:B------:R-:W-:Y:S02]  /*aad0*/  IMAD.MOV.U32 R26, RZ, RZ, R12 ;  /* 0x000000ffff1a7224 */ /* 0x000fe400078e000c */
[----:B------:R-:W-:-:S05]  /*aae0*/  IMAD.MOV.U32 R27, RZ, RZ, R13 ;  /* 0x000000ffff1b7224 */ /* 0x000fca00078e000d */
[----:B------:R1:W-:Y:S01]  /*aaf0*/  STL.128 [R1+0x1a0], R24 ;  /* 0x0001a01801007387 */ /* 0x0003e20000100c00 */
[----:B--2---:R-:W-:-:S04]  /*ab00*/  LOP3.LUT R0, R30, 0x1, RZ, 0xfc, !PT ;  /* 0x000000011e007812 */ /* 0x004fc800078efcff */
[----:B------:R-:W-:-:S13]  /*ab10*/  ISETP.NE.AND P1, PT, R0, 0x3, PT ;  /* 0x000000030000780c */ /* 0x000fda0003f25270 */
[----:B-1----:R-:W-:Y:S05]  /*ab20*/  @!P1 BRA `(.L_x_5156) ;  /* 0x0000000000049947 */ /* 0x002fea0003800000 */
[----:B------:R-:W-:Y:S01]  /*ab30*/  BPT.TRAP 0x1 ;  /* 0x000000040000795c */ /* 0x000fe20000300000 */
.L_x_5156:
[----:B------:R-:W-:Y:S05]  /*ab40*/  BSYNC B0 ;  /* 0x0000000000007941 */ /* 0x000fea0003800000 */
.L_x_5155:
[----:B------:R-:W2:Y:S01]  /*ab50*/  LDL.64 R12, [R1+0x18] ;  /* 0x00001800010c7983 */ /* 0x000ea20000100a00 */
[----:B-----5:R-:W-:Y:S01]  /*ab60*/  SHF.L.U32 R21, R21, 0x1f, RZ ;  /* 0x0000001f15157819 */ /* 0x020fe200000006ff */
[----:B------:R-:W-:Y:S01]  /*ab70*/  BSSY B0, `(.L_x_5157) ;  /* 0x0000006000007945 */ /* 0x000fe20003800000 */
[----:B--2---:R-:W-:-:S05]  /*ab80*/  MOV R3, R12 ;  /* 0x0000000c00037202 */ /* 0x004fca0000000f00 */
[----:B------:R-:W-:-:S04]  /*ab90*/  IMAD R20, R20, 0x8, R3 ;  /* 0x0000000814147824 */ /* 0x000fc800078e0203 */
[----:B------:R0:W1:Y:S01]  /*aba0*/  SYNCS.PHASECHK.TRANS64.TRYWAIT P0, [R20+URZ], R21 ;  /* 0x00000015140075a7 */ /* 0x000062000800017f */
[----:B------:R-:W-:Y:S05]  /*abb0*/  @!P1 BRA `(.L_x_5158) ;  /* 0x0000000000049947 */ /* 0x000fea0003800000 */
[----:B------:R-:W-:Y:S01]  /*abc0*/  BPT.TRAP 0x1 ;  /* 0x000000040000795c */ /* 0x000fe20000300000 */
.L_x_5158:
[----:B------:R-:W-:Y:S05]  /*abd0*/  BSYNC B0 ;  /* 0x0000000000007941 */ /* 0x000fea0003800000 */
.L_x_5157:
[----:B------:R-:W-:Y:S04]  /*abe0*/  BSSY B0, `(.L_x_5159) ;  /* 0x0000004000007945 */ /* 0x000fe80003800000 */
[----:B-1----:R-:W-:Y:S05]  /*abf0*/  @P0 BRA `(.L_x_5160) ;  /* 0x0000000000080947 */ /* 0x002fea0003800000 */
[----:B------:R-:W1:Y:S02]  /*ac00*/  SYNCS.PHASECHK.TRANS64.TRYWAIT P0, [R20+URZ], R21 ;  /* 0x00000015140075a7 */ /* 0x000e64000800017f */
[----:B-1----:R-:W-:Y:S05]  /*ac10*/  @!P0 BRA `(.L_x_5161) ;  /* 0x000001f400048947 */ /* 0x002fea0003800000 */
.L_x_5160:
[----:B------:R-:W-:Y:S05]  /*ac20*/  BSYNC B0 ;  /* 0x0000000000007941 */ /* 0x000fea0003800000 */
.L_x_5159:
[----:B------:R-:W2:Y:S04]  /*ac30*/  LDL R7, [R1+0x1c8] ;  /* 0x0001c80001077983 */ /* 0x000ea80000100800 */
[----:B------:R-:W2:Y:S01]  /*ac40*/  LDL.64 R12, [R1+0x80] ;  /* 0x00008000010c7983 */ /* 0x000ea20000100a00 */
[----:B------:R-:W-:Y:S05]  /*ac50*/  WARPSYNC.ALL ;  /* 0x0000000000007948 */ /* 0x000fea0003800000 */
[----:B01----:R-:W3:Y:S04]  /*ac60*/  LDL.64 R20, [R1+0x78] ;  /* 0x0000780001147983 */ /* 0x003ee80000100a00 */
[----:B------:R-:W4:Y:S04]  /*ac70*/  LDL.64 R14, [R1+0x78] ;  /* 0x00007800010e7983 */ /* 0x000f280000100a00 */
[----:B------:R-:W5:Y:S04]  /*ac80*/  LDL.64 R56, [R1+0x78] ;  /* 0x0000780001387983 */ /* 0x000f680000100a00 */
[----:B------:R-:W5:Y:S01]  /*ac90*/  LDL.64 R58, [R1+0x78] ;  /* 0x00007800013a7983 */ /* 0x000f620000100a00 */
[----:B--2---:R-:W-:Y:S01]  /*aca0*/  IMAD R12, R7, 0x200, R12 ;  /* 0x00000200070c7824 */ /* 0x004fe200078e020c */
[----:B------:R-:W-:-:S02]  /*acb0*/  R2UR UR7, R13 ;  /* 0x000000000d0772ca */ /* 0x000fc400000e0000 */
[----:B------:R-:W2:Y:S01]  /*acc0*/  LDL R3, [R1+0x1d4] ;  /* 0x0001d40001037983 */ /* 0x000ea20000100800 */
[----:B------:R-:W-:Y:S01]  /*acd0*/  WARPGROUP.ARRIVE ;  /* 0x00000000000079c5 */ /* 0x000fe20000000000 */
[----:B------:R-:W-:Y:S01]  /*ace0*/  R2UR UR6, R12 ;  /* 0x000000000c0672ca */ /* 0x000fe200000e0000 */
[----:B------:R-:W-:Y:S01]  /*acf0*/  BSSY B0, `(.L_x_5162) ;  /* 0x000002e000007945 */ /* 0x000fe20003800000 */
[----:B------:R0:W-:Y:S01]  /*ad00*/  STL [R1+0x60], RZ ;  /* 0x000060ff01007387 */ /* 0x0001e20000100800 */
[----:B---3--:R-:W-:Y:S01]  /*ad10*/  R2UR UR4, R20 ;  /* 0x00000000140472ca */ /* 0x008fe200000e0000 */
[----:B------:R-:W-:Y:S01]  /*ad20*/  VIADD R20, R12, 0x2 ;  /* 0x000000020c147836 */ /* 0x000fe20000000000 */
[----:B------:R-:W-:Y:S01]  /*ad30*/  R2UR UR5, R21 ;  /* 0x00000000150572ca */ /* 0x000fe200000e0000 */
[----:B------:R-:W-:Y:S02]  /*ad40*/  IMAD.MOV.U32 R21, RZ, RZ, R13 ;  /* 0x000000ffff157224 */ /* 0x000fe400078e000d */
[----:B----4-:R-:W-:-:S02]  /*ad50*/  VIADD R14, R14, 0x2 ;  /* 0x000000020e0e7836 */ /* 0x010fc40000000000 */
[----:B-----5:R-:W-:Y:S02]  /*ad60*/  VIADD R56, R56, 0x4 ;  /* 0x0000000438387836 */ /* 0x020fe40000000000 */
[----:B------:R-:W-:-:S06]  /*ad70*/  VIADD R58, R58, 0x6 ;  /* 0x000000063a3a7836 */ /* 0x000fcc0000000000 */
[----:B------:R-:W-:Y:S01]  /*ad80*/  HGMMA.64x64x16.F32 R24, gdesc[UR4], RZ, !UPT, gsb0 ;  /* 0x00e00000041879f0 */ /* 0x000fe2000c0008ff */
[----:B------:R-:W-:Y:S02]  /*ad90*/  R2UR UR6, R20 ;  /* 0x00000000140672ca */ /* 0x000fe400000e0000 */
[----:B------:R-:W-:Y:S02]  /*ada0*/  R2UR UR7, R21 ;  /* 0x00000000150772ca */ /* 0x000fe400000e0000 */
[----:B------:R-:W-:Y:S01]  /*adb0*/  R2UR UR4, R14 ;  /* 0x000000000e0472ca */ /* 0x000fe200000e0000 */
[C---:B------:R-:W-:Y:S01]  /*adc0*/  VIADD R14, R12.reuse, 0x4 ;  /* 0x000000040c0e7836 */ /* 0x040fe20000000000 */
[----:B------:R-:W-:Y:S01]  /*add0*/  R2UR UR5, R15 ;  /* 0x000000000f0572ca */ /* 0x000fe200000e0000 */
[----:B------:R-:W-:Y:S01]  /*ade0*/  IMAD.MOV.U32 R15, RZ, RZ, R13 ;  /* 0x000000ffff0f7224 */ /* 0x000fe200078e000d */
[----:B--2---:R-:W-:Y:S01]  /*adf0*/  LEA.HI R0, R3, R3, RZ, 0x1 ;  /* 0x0000000303007211 */ /* 0x004fe200078f08ff */
[----:B------:R-:W-:-:S03]  /*ae00*/  VIADD R12, R12, 0x6 ;  /* 0x000000060c0c7836 */ /* 0x000fc60000000000 */
[----:B------:R-:W-:Y:S01]  /*ae10*/  LOP3.LUT R4, R0, 0xfffffffe, RZ, 0xc0, !PT ;  /* 0xfffffffe00047812 */ /* 0x000fe200078ec0ff */
[----:B------:R-:W-:-:S04]  /*ae20*/  IMAD.MOV.U32 R0, RZ, RZ, 0x1 ;  /* 0x00000001ff007424 */ /* 0x000fc800078e00ff */
[----:B------:R-:W-:Y:S01]  /*ae30*/  IMAD.IADD R3, R3, 0x1, -R4 ;  /* 0x0000000103037824 */ /* 0x000fe200078e0a04 */
[----:B------:R0:W-:Y:S04]  /*ae40*/  STL [R1+0x60], R0 ;  /* 0x0000600001007387 */ /* 0x0001e80000100800 */
[----:B------:R-:W-:Y:S01]  /*ae50*/  SHF.L.U32 R3, R3, 0x1f, RZ ;  /* 0x0000001f03037819 */ /* 0x000fe200000006ff */
[----:B------:R0:W-:Y:S04]  /*ae60*/  STL [R1+0x60], R0 ;  /* 0x0000600001007387 */ /* 0x0001e80000100800 */
[----:B------:R0:W-:Y:S04]  /*ae70*/  STL [R1+0x60], R0 ;  /* 0x0000600001007387 */ /* 0x0001e80000100800 */
[----:B------:R0:W-:Y:S01]  /*ae80*/  STL [R1+0x60], R0 ;  /* 0x0000600001007387 */ /* 0x0001e20000100800 */
[----:B------:R-:W-:-:S02]  /*ae90*/  WARPGROUP.DEPBAR.LE gsb0, 0x0 ;  /* 0x00008000000079c5 */ /* 0x000fc40000010000 */
[----:B------:R-:W-:-:S06]  /*aea0*/  WARPGROUP.ARRIVE ;  /* 0x00000000000079c5 */ /* 0x000fcc0000000000 */
        /* <DEDUP_REMOVED lines=16> */
[----:B------:R-:W1:Y:S02]  /*afb0*/  SYNCS.PHASECHK.TRANS64.TRYWAIT P0, [UR44+0x38810], R3 ;  /* 0x03881003ff0075a7 */ /* 0x000e64000800016c */
[----:B01----:R-:W-:Y:S05]  /*afc0*/  @!P0 BRA `(.L_x_5163) ;  /* 0x000001f0002c8947 */ /* 0x003fea0003800000 */
.L_x_5340:
[----:B------:R-:W-:Y:S05]  /*afd0*/  BSYNC B0 ;  /* 0x0000000000007941 */ /* 0x000fea0003800000 */
.L_x_5162:
[----:B0-----:R-:W2:Y:S04]  /*afe0*/  LDL R3, [R1+0x28] ;  /* 0x0000280001037983 */ /* 0x001ea80000100800 */
[----:B------:R0:W5:Y:S01]  /*aff0*/  LDL.64 R12, [R1+0x1c8] ;  /* 0x0001c800010c7983 */ /* 0x0001620000100a00 */
[----:B------:R-:W-:Y:S01]  /*b000*/  BSSY B0, `(.L_x_5164) ;  /* 0x0000005000007945 */ /* 0x000fe20003800000 */
[----:B--2---:R-:W-:-:S04]  /*b010*/  LOP3.LUT R3, R3, 0x1, RZ, 0xfc, !PT ;  /* 0x0000000103037812 */ /* 0x004fc800078efcff */
[----:B------:R-:W-:-:S13]  /*b020*/  ISETP.NE.AND P1, PT, R3, 0x3, PT ;  /* 0x000000030300780c */ /* 0x000fda0003f25270 */
[----:B0-----:R-:W-:Y:S05]  /*b030*/  @!P1 BRA `(.L_x_5165) ;  /* 0x0000000000049947 */ /* 0x001fea0003800000 */
[----:B------:R-:W-:Y:S01]  /*b040*/  BPT.TRAP 0x1 ;  /* 0x000000040000795c */ /* 0x000fe20000300000 */
.L_x_5165:
[----:B------:R-:W-:Y:S05]  /*b050*/  BSYNC B0 ;  /* 0x0000000000007941 */ /* 0x000fea0003800000 */
.L_x_5164:
        /* <DEDUP_REMOVED lines=8> */
.L_x_5167:
[----:B------:R-:W-:Y:S05]  /*b0e0*/  BSYNC B0 ;  /* 0x0000000000007941 */ /* 0x000fea0003800000 */
.L_x_5166:
[----:B------:R-:W-:Y:S04]  /*b0f0*/  BSSY B0, `(.L_x_5168) ;  /* 0x0000004000007945 */ /* 0x000fe80003800000 */
[----:B-1----:R-:W-:Y:S05]  /*b100*/  @P0 BRA `(.L_x_5169) ;  /* 0x0000000000080947 */ /* 0x002fea0003800000 */
[----:B------:R-:W1:Y:S02]  /*b110*/  SYNCS.PHASECHK.TRANS64.TRYWAIT P0, [R12+URZ], R13 ;  /* 0x0000000d0c0075a7 */ /* 0x000e64000800017f */
[----:B-1----:R-:W-:Y:S05]  /*b120*/  @!P0 BRA `(.L_x_5170) ;  /* 0x000001ec00ec8947 */ /* 0x002fea0003800000 */
.L_x_5169:
[----:B------:R-:W-:Y:S05]  /*b130*/  BSYNC B0 ;  /* 0x0000000000007941 */ /* 0x000fea0003800000 */
.L_x_5168:
[----:B------:R-:W2:Y:S04]  /*b140*/  LDL R4, [R1+0x68] ;  /* 0x0000680001047983 */ /* 0x000ea80000100800 */
[----:B------:R-:W3:Y:S04]  /*b150*/  LDL R3, [R1+0x1c8] ;  /* 0x0001c80001037983 */ /* 0x000ee80000100800 */
[----:B01----:R-:W3:Y:S04]  /*b160*/  LDL.64 R12, [R1+0x98] ;  /* 0x00009800010c7983 */ /* 0x003ee80000100a00 */
[----:B------:R-:W4:Y:S04]  /*b170*/  LDL.64 R14, [R1+0x90] ;  /* 0x00009000010e7983 */ /* 0x000f280000100a00 */
[----:B------:R-:W4:Y:S04]  /*b180*/  LDL.64 R20, [R1+0x90] ;  /* 0x0000900001147983 */ /* 0x000f280000100a00 */
[----:B------:R-:W4:Y:S04]  /*b190*/  LDL.64 R56, [R1+0x90] ;  /* 0x0000900001387983 */ /* 0x000f280000100a00 */
[----:B------:R-:W4:Y:S01]  /*b1a0*/  LDL.64 R58, [R1+0x90] ;  /* 0x00009000013a7983 */ /* 0x000f220000100a00 */
[----:B------:R-:W-:Y:S05]  /*b1b0*/  WARPSYNC.ALL ;  /* 0x0000000000007948 */ /* 0x000fea0003800000 */
[----:B------:R-:W-:Y:S01]  /*b1c0*/  WARPGROUP.ARRIVE ;  /* 0x00000000000079c5 */ /* 0x000fe20000000000 */
[----:B------:R-:W4:Y:S04]  /*b1d0*/  LDL.64 R60, [R1+0x90] ;  /* 0x00009000013c7983 */ /* 0x000f280000100a00 */
[----:B------:R-:W4:Y:S01]  /*b1e0*/  LDL.64 R62, [R1+0x90] ;  /* 0x00009000013e7983 */ /* 0x000f220000100a00 */
[----:B------:R-:W0:Y:S03]  /*b1f0*/  S2R R7, SR_TID.X ;  /* 0x0000000000077919 */ /* 0x000e260000002100 */
[----:B------:R-:W4:Y:S04]  /*b200*/  LDL.64 R64, [R1+0x90] ;  /* 0x0000900001407983 */ /* 0x000f280000100a00 */
[----:B------:R-:W4:Y:S04]  /*b210*/  LDL.64 R66, [R1+0x90] ;  /* 0x0000900001427983 */ /* 0x000f280000100a00 */
[----:B------:R-:W4:Y:S01]  /*b220*/  LDL.64 R68, [R1+0x90] ;  /* 0x0000900001447983 */ /* 0x000f220000100a00 */
[----:B--2---:R-:W-:Y:S01]  /*b230*/  ISETP.NE.U32.AND P0, PT, R4, RZ, PT ;  /* 0x000000ff0400720c */ /* 0x004fe20003f05070 */
[----:B---3--:R-:W-:Y:S01]  /*b240*/  IMAD R12, R3, 0x1000, R12 ;  /* 0x00001000030c7824 */ /* 0x008fe200078e020c */
[----:B------:R-:W-:-:S02]  /*b250*/  R2UR UR7, R13 ;  /* 0x000000000d0772ca */ /* 0x000fc400000e0000 */
[----:B----4-:R-:W-:Y:S02]  /*b260*/  R2UR UR4, R14 ;  /* 0x000000000e0472ca */ /* 0x010fe400000e0000 */
[----:B------:R-:W-:Y:S02]  /*b270*/  R2UR UR6, R12 ;  /* 0x000000000c0672ca */ /* 0x000fe400000e0000 */
[----:B------:R-:W-:-:S05]  /*b280*/  R2UR UR5, R15 ;  /* 0x000000000f0572ca */ /* 0x000fca00000e0000 */
[----:B------:R-:W-:-:S08]  /*b290*/  VOTEU.ANY UP0, P0 ;  /* 0x00000000003f7886 */ /* 0x000fd00000000100 */
[----:B------:R-:W-:Y:S01]  /*b2a0*/  HGMMA.64x64x16.F32 R24, gdesc[UR4], R24, UP0, gsb0 ;  /* 0x00e00000041879f0 */ /* 0x000fe2000b800818 */
[----:B------:R-:W-:Y:S02]  /*b2b0*/  VIADD R20, R20, 0x2 ;  /* 0x0000000214147836 */ /* 0x000fe40000000000 */
[----:B------:R-:W-:Y:S02]  /*b2c0*/  VIADD R14, R12, 0x2 ;  /* 0x000000020c0e7836 */ /* 0x000fe40000000000 */
[----:B------:R-:W-:Y:S01]  /*b2d0*/  IMAD.MOV.U32 R15, RZ, RZ, R13 ;  /* 0x000000ffff0f7224 */ /* 0x000fe200078e000d */
[----:B------:R-:W-:Y:S02]  /*b2e0*/  R2UR UR4, R20 ;  /* 0x00000000140472ca */ /* 0x000fe400000e0000 */
[----:B------:R-:W-:Y:S02]  /*b2f0*/  R2UR UR6, R14 ;  /* 0x000000000e0672ca */ /* 0x000fe400000e0000 */
[----:B------:R-:W-:-:S02]  /*b300*/  R2UR UR7, R15 ;  /* 0x000000000f0772ca */ /* 0x000fc400000e0000 */
[----:B------:R-:W-:Y:S01]  /*b310*/  R2UR UR5, R21 ;  /* 0x00000000150572ca */ /* 0x000fe200000e0000 */
[----:B------:R-:W-:Y:S02]  /*b320*/  WARPGROUP.DEPBAR.LE gsb0, 0x0 ;  /* 0x00008000000079c5 */ /* 0x000fe40000010000 */
[----:B------:R-:W-:Y:S01]  /*b330*/  WARPGROUP.ARRIVE ;  /* 0x00000000000079c5 */ /* 0x000fe20000000000 */
[----:B------:R-:W-:Y:S01]  /*b340*/  VIADD R56, R56, 0x4 ;  /* 0x0000000438387836 */ /* 0x000fe20000000000 */
[----:B------:R-:W2:Y:S08]  /*b350*/  LDL.64 R20, [R1+0x90] ;  /* 0x0000900001147983 */ /* 0x000eb00000100a00 */
[----:B------:R-:W-:Y:S01]  /*b360*/  HGMMA.64x64x16.F32 R24, gdesc[UR4], R24, gsb0 ;  /* 0x00e00000041879f0 */ /* 0x000fe20008000818 */
[----:B------:R-:W-:-:S02]  /*b370*/  VIADD R14, R12, 0x4 ;  /* 0x000000040c0e7836 */ /* 0x000fc40000000000 */
[----:B------:R-:W-:Y:S01]  /*b380*/  IMAD.MOV.U32 R15, RZ, RZ, R13 ;  /* 0x000000ffff0f7224 */ /* 0x000fe200078e000d */
[----:B------:R-:W-:Y:S02]  /*b390*/  R2UR UR4, R56 ;  /* 0x00000000380472ca */ /* 0x000fe400000e0000 */
[----:B------:R-:W-:Y:S02]  /*b3a0*/  R2UR UR6, R14 ;  /* 0x000000000e0672ca */ /* 0x000fe400000e0000 */
[----:B------:R-:W-:Y:S02]  /*b3b0*/  R2UR UR7, R15 ;  /* 0x000000000f0772ca */ /* 0x000fe400000e0000 */
[----:B------:R-:W-:Y:S01]  /*b3c0*/  R2UR UR5, R57 ;  /* 0x00000000390572ca */ /* 0x000fe200000e0000 */
[----:B------:R-:W-:Y:S02]  /*b3d0*/  WARPGROUP.DEPBAR.LE gsb0, 0x0 ;  /* 0x00008000000079c5 */ /* 0x000fe40000010000 */
[----:B------:R-:W-:Y:S01]  /*b3e0*/  WARPGROUP.ARRIVE ;  /* 0x00000000000079c5 */ /* 0x000fe20000000000 */
[----:B------:R-:W-:Y:S01]  /*b3f0*/  VIADD R58, R58, 0x6 ;  /* 0x000000063a3a7836 */ /* 0x000fe20000000000 */
[----:B------:R-:W3:Y:S08]  /*b400*/  LDL.64 R56, [R1+0x90] ;  /* 0x0000900001387983 */ /* 0x000ef00000100a00 */
        /* <DEDUP_REMOVED lines=10> */
[----:B------:R-:W4:Y:S08]  /*b4b0*/  LDL.64 R58, [R1+0x90] ;  /* 0x00009000013a7983 */ /* 0x000f300000100a00 */
        /* <DEDUP_REMOVED lines=20> */
[----:B--2---:R-:W-:Y:S01]  /*b600*/  VIADD R20, R20, 0x204 ;  /* 0x0000020414147836 */ /* 0x004fe20000000000 */
        /* <DEDUP_REMOVED lines=10> */
[----:B---3--:R-:W-:Y:S01]  /*b6b0*/  VIADD R56, R56, 0x206 ;  /* 0x0000020638387836 */ /* 0x008fe20000000000 */
        /* <DEDUP_REMOVED lines=10> */
[----:B----4-:R-:W-:Y:S01]  /*b760*/  VIADD R58, R58, 0x400 ;  /* 0x000004003a3a7836 */ /* 0x010fe20000000000 */
        /* <DEDUP_REMOVED lines=84> */
[----:B------:R-:W-:Y:S02]  /*bcb0*/  R2UR UR5, R63 ;  /* 0x000000003f0572ca */ /* 0x000fe400000e0000 */
[----:B0-----:R-:W-:Y:S01]  /*bcc0*/  SHF.R.U32.HI R7, RZ, 0x7, R7 ;  /* 0x00000007ff077819 */ /* 0x001fe20000011607 */
[----:B------:R-:W-:-:S02]  /*bcd0*/  WARPGROUP.DEPBAR.LE gsb0, 0x0 ;  /* 0x00008000000079c5 */ /* 0x000fc40000010000 */
[----:B------:R-:W-:Y:S01]  /*bce0*/  WARPGROUP.ARRIVE ;  /* 0x00000000000079c5 */ /* 0x000fe20000000000 */
[----:B------:R-:W-:Y:S01]  /*bcf0*/  VIADD R4, R12, 0x800 ;  /* 0x000008000c047836 */ /* 0x000fe20000000000 */
[----:B------:R-:W-:Y:S01]  /*bd00*/  UMOV UR8, 0x1 ;  /* 0x0000000100087882 */ /* 0x000fe20000000000 */
[----:B------:R-:W-:Y:S01]  /*bd10*/  IMAD.MOV.U32 R15, RZ, RZ, R13 ;  /* 0x000000ffff0f7224 */ /* 0x000fe200078e000d */
[----:B------:R-:W3:Y:S04]  /*bd20*/  LDL.64 R62, [R1+0x90] ;  /* 0x00009000013e7983 */ /* 0x000ee80000100a00 */
[----:B------:R-:W-:Y:S01]  /*bd30*/  HGMMA.64x64x16.F32 R24, gdesc[UR4], R24, gsb0 ;  /* 0x00e00000041879f0 */ /* 0x000fe20008000818 */
[----:B------:R-:W0:Y:S01]  /*bd40*/  SHFL.IDX PT, R3, R7, RZ, 0x1f ;  /* 0x00001fff07037589 */ /* 0x000e2200000e0000 */
[----:B------:R-:W-:-:S02]  /*bd50*/  R2UR UR7, R15 ;  /* 0x000000000f0772ca */ /* 0x000fc400000e0000 */
[----:B----4-:R-:W-:Y:S01]  /*bd60*/  R2UR UR5, R21 ;  /* 0x00000000150572ca */ /* 0x010fe200000e0000 */
[----:B------:R-:W-:Y:S01]  /*bd70*/  UISETP.NE.U32.AND UP0, UPT, UR8, URZ, UPT ;  /* 0x0000003f0800728c */ /* 0x000fe2000bf05070 */
[----:B0-----:R-:W-:-:S04]  /*bd80*/  ISETP.GT.AND P0, PT, R3, 0x7f, PT ;  /* 0x0000007f0300780c */ /* 0x001fc80003f04270 */
[----:B------:R-:W-:-:S04]  /*bd90*/  SEL R3, RZ, 0x2, !P0 ;  /* 0x00000002ff037807 */ /* 0x000fc80004000000 */
[----:B------:R-:W-:Y:S01]  /*bda0*/  IADD3 R20, R20, 0x800, R3 ;  /* 0x0000080014147810 */ /* 0x000fe20007ffe003 */
[----:B------:R-:W-:-:S03]  /*bdb0*/  IMAD.IADD R14, R3, 0x1, R4 ;  /* 0x00000001030e7824 */ /* 0x000fc600078e0204 */
[----:B------:R-:W-:Y:S02]  /*bdc0*/  R2UR UR4, R20 ;  /* 0x00000000140472ca */ /* 0x000fe400000e0000 */
[----:B------:R-:W-:Y:S01]  /*bdd0*/  R2UR UR6, R14 ;  /* 0x000000000e0672ca */ /* 0x000fe200000e0000 */
[----:B------:R-:W-:Y:S02]  /*bde0*/  WARPGROUP.DEPBAR.LE gsb0, 0x0 ;  /* 0x00008000000079c5 */ /* 0x000fe40000010000 */
[----:B------:R-:W-:-:S10]  /*bdf0*/  WARPGROUP.ARRIVE ;  /* 0x00000000000079c5 */ /* 0x000fd40000000000 */
[----:B------:R-:W-:Y:S01]  /*be00*/  HGMMA.64x64x16.F32 R24, gdesc[UR4], R24, UP0, gsb0 ;  /* 0x00e00000041879f0 */ /* 0x000fe2000b800818 */
[----:B------:R-:W-:-:S05]  /*be10*/  IMAD.MOV.U32 R20, RZ, RZ, 0x4 ;  /* 0x00000004ff147424 */ /* 0x000fca00078e00ff */
[----:B------:R-:W-:Y:S01]  /*be20*/  SEL R7, R20, 0x2, P0 ;  /* 0x0000000214077807 */ /* 0x000fe20000000000 */
[----:B------:R-:W-:-:S03]  /*be30*/  IMAD.MOV.U32 R15, RZ, RZ, R13 ;  /* 0x000000ffff0f7224 */ /* 0x000fc600078e000d */
[----:B------:R-:W-:Y:S01]  /*be40*/  IADD3 R56, R7, 0x800, R56 ;  /* 0x0000080007387810 */ /* 0x000fe20007ffe038 */
[----:B------:R-:W-:Y:S01]  /*be50*/  IMAD.IADD R14, R4, 0x1, R7 ;  /* 0x00000001040e7824 */ /* 0x000fe200078e0207 */
[----:B------:R-:W-:Y:S02]  /*be60*/  R2UR UR7, R15 ;  /* 0x000000000f0772ca */ /* 0x000fe400000e0000 */
[----:B------:R-:W-:Y:S02]  /*be70*/  R2UR UR4, R56 ;  /* 0x00000000380472ca */ /* 0x000fe400000e0000 */
[----:B------:R-:W-:Y:S02]  /*be80*/  R2UR UR6, R14 ;  /* 0x000000000e0672ca */ /* 0x000fe400000e0000 */
[----:B------:R-:W-:Y:S01]  /*be90*/  R2UR UR5, R57 ;  /* 0x00000000390572ca */ /* 0x000fe200000e0000 */
[----:B------:R-:W-:Y:S02]  /*bea0*/  WARPGROUP.DEPBAR.LE gsb0, 0x0 ;  /* 0x00008000000079c5 */ /* 0x000fe40000010000 */
[----:B------:R-:W-:-:S10]  /*beb0*/  WARPGROUP.ARRIVE ;  /* 0x00000000000079c5 */ /* 0x000fd40000000000 */
[----:B------:R-:W-:Y:S01]  /*bec0*/  HGMMA.64x64x16.F32 R24, gdesc[UR4], R24, gsb0 ;  /* 0x00e00000041879f0 */ /* 0x000fe20008000818 */
[----:B------:R-:W-:Y:S01]  /*bed0*/  SEL R15, R20, 0x6, !P0 ;  /* 0x00000006140f7807 */ /* 0x000fe20004000000 */
[----:B------:R-:W-:-:S03]  /*bee0*/  IMAD.MOV.U32 R21, RZ, RZ, R13 ;  /* 0x000000ffff157224 */ /* 0x000fc600078e000d */
[----:B--2---:R-:W-:Y:S01]  /*bef0*/  IADD3 R58, R15, 0x800, R58 ;  /* 0x000008000f3a7810 */ /* 0x004fe20007ffe03a */
[----:B------:R-:W-:Y:S01]  /*bf00*/  IMAD.IADD R20, R4, 0x1, R15 ;  /* 0x0000000104147824 */ /* 0x000fe200078e020f */
[----:B------:R-:W-:Y:S02]  /*bf10*/  R2UR UR7, R21 ;  /* 0x00000000150772ca */ /* 0x000fe400000e0000 */
[----:B------:R-:W-:Y:S02]  /*bf20*/  R2UR UR4, R58 ;  /* 0x000000003a0472ca */ /* 0x000fe400000e0000 */
[----:B------:R-:W-:Y:S02]  /*bf30*/  R2UR UR6, R20 ;  /* 0x00000000140672ca */ /* 0x000fe400000e0000 */
[----:B------:R-:W-:Y:S01]  /*bf40*/  R2UR UR5, R59 ;  /* 0x000000003b0572ca */ /* 0x000fe200000e0000 */
[----:B------:R-:W-:Y:S01]  /*bf50*/  IMAD.MOV.U32 R4, RZ, RZ, 0x28 ;  /* 0x00000028ff047424 */ /* 0x000fe200078e00ff */
[----:B------:R-:W2:Y:S01]  /*bf60*/  LDL.64 R58, [R1+0x90] ;  /* 0x00009000013a7983 */ /* 0x000ea20000100a00 */
[----:B------:R-:W-:-:S03]  /*bf70*/  IMAD.MOV.U32 R21, RZ, RZ, 0xa00 ;  /* 0x00000a00ff157424 */ /* 0x000fc600078e00ff */
[----:B------:R-:W-:Y:S01]  /*bf80*/  SEL R4, R4, 0x26, P0 ;  /* 0x0000002604047807 */ /* 0x000fe20000000000 */
[----:B------:R-:W-:Y:S02]  /*bf90*/  WARPGROUP.DEPBAR.LE gsb0, 0x0 ;  /* 0x00008000000079c5 */ /* 0x000fe40000010000 */
[----:B------:R-:W-:-:S06]  /*bfa0*/  WARPGROUP.ARRIVE ;  /* 0x00000000000079c5 */ /* 0x000fcc0000000000 */
[----:B------:R-:W-:Y:S01]  /*bfb0*/  HGMMA.64x64x16.F32 R24, gdesc[UR4], R24, gsb0 ;  /* 0x00e00000041879f0 */ /* 0x000fe20008000818 */
[----:B------:R-:W-:-:S05]  /*bfc0*/  SEL R21, R21, 0x980, P0 ;  /* 0x0000098015157807 */ /* 0x000fca0000000000 */
[----:B------:R-:W-:-:S05]  /*bfd0*/  IMAD.IADD R4, R4, 0x1, R21 ;  /* 0x0000000104047824 */ /* 0x000fca00078e0215 */
[----:B------:R-:W-:-:S05]  /*bfe0*/  LOP3.LUT R21, R4, 0xa06, RZ, 0xc0, !PT ;  /* 0x00000a0604157812 */ /* 0x000fca00078ec0ff */
[----:B---3--:R-:W-:Y:S02]  /*bff0*/  IMAD.IADD R60, R21, 0x1, R60 ;  /* 0x00000001153c7824 */ /* 0x008fe400078e023c */
[----:B------:R-:W-:Y:S02]  /*c000*/  IMAD.IADD R20, R12, 0x1, R21 ;  /* 0x000000010c147824 */ /* 0x000fe400078e0215 */
[----:B------:R-:W-:Y:S01]  /*c010*/  IMAD.MOV.U32 R21, RZ, RZ, R13 ;  /* 0x000000ffff157224 */ /* 0x000fe200078e000d */
[----:B------:R-:W-:Y:S02]  /*c020*/  R2UR UR4, R60 ;  /* 0x000000003c0472ca */ /* 0x000fe400000e0000 */
[----:B------:R-:W-:Y:S02]  /*c030*/  R2UR UR6, R20 ;  /* 0x00000000140672ca */ /* 0x000fe400000e0000 */
[----:B------:R-:W-:Y:S02]  /*c040*/  R2UR UR7, R21 ;  /* 0x00000000150772ca */ /* 0x000fe400000e0000 */
[----:B------:R-:W-:Y:S01]  /*c050*/  R2UR UR5, R61 ;  /* 0x000000003d0572ca */ /* 0x000fe200000e0000 */
[----:B------:R-:W-:-:S02]  /*c060*/  WARPGROUP.DEPBAR.LE gsb0, 0x0 ;  /* 0x00008000000079c5 */ /* 0x000fc40000010000 */
[----:B------:R-:W-:Y:S01]  /*c070*/  WARPGROUP.ARRIVE ;  /* 0x00000000000079c5 */ /* 0x000fe20000000000 */
[----:B------:R-:W-:Y:S01]  /*c080*/  VIADD R4, R12, 0xa00 ;  /* 0x00000a000c047836 */ /* 0x000fe20000000000 */
[C---:B------:R-:W-:Y:S01]  /*c090*/  IADD3 R20, R3.reuse, 0xa00, R64 ;  /* 0x00000a0003147810 */ /* 0x040fe20007ffe040 */
[----:B------:R-:W-:Y:S01]  /*c0a0*/  IMAD.MOV.U32 R21, RZ, RZ, R65 ;  /* 0x000000ffff157224 */ /* 0x000fe200078e0041 */
[----:B------:R-:W3:Y:S06]  /*c0b0*/  LDL.64 R60, [R1+0x90] ;  /* 0x00009000013c7983 */ /* 0x000eec0000100a00 */
[----:B------:R-:W-:Y:S01]  /*c0c0*/  HGMMA.64x64x16.F32 R24, gdesc[UR4], R24, gsb0 ;  /* 0x00e00000041879f0 */ /* 0x000fe20008000818 */
[----:B------:R-:W-:-:S02]  /*c0d0*/  IMAD.IADD R56, R3, 0x1, R4 ;  /* 0x0000000103387824 */ /* 0x000fc400078e0204 */
[----:B------:R-:W-:Y:S01]  /*c0e0*/  IMAD.MOV.U32 R57, RZ, RZ, R13 ;  /* 0x000000ffff397224 */ /* 0x000fe200078e000d */
[----:B------:R-:W-:Y:S01]  /*c0f0*/  R2UR UR4, R20 ;  /* 0x00000000140472ca */ /* 0x000fe200000e0000 */
[----:B------:R-:W4:Y:S01]  /*c100*/  LDL.64 R64, [R1+0x90] ;  /* 0x0000900001407983 */ /* 0x000f220000100a00 */
[----:B------:R-:W-:Y:S02]  /*c110*/  R2UR UR6, R56 ;  /* 0x00000000380672ca */ /* 0x000fe400000e0000 */
[----:B------:R-:W-:Y:S02]  /*c120*/  R2UR UR7, R57 ;  /* 0x00000000390772ca */ /* 0x000fe400000e0000 */
[----:B------:R-:W-:Y:S01]  /*c130*/  R2UR UR5, R21 ;  /* 0x00000000150572ca */ /* 0x000fe200000e0000 */
[----:B------:R-:W-:Y:S02]  /*c140*/  WARPGROUP.DEPBAR.LE gsb0, 0x0 ;  /* 0x00008000000079c5 */ /* 0x000fe40000010000 */
[----:B------:R-:W-:-:S10]  /*c150*/  WARPGROUP.ARRIVE ;  /* 0x00000000000079c5 */ /* 0x000fd40000000000 */
[----:B------:R-:W-:Y:S01]  /*c160*/  HGMMA.64x64x16.F32 R24, gdesc[UR4], R24, gsb0 ;  /* 0x00e00000041879f0 */ /* 0x000fe20008000818 */
[C---:B------:R-:W-:Y:S01]  /*c170*/  IMAD.IADD R56, R7.reuse, 0x1, R4 ;  /* 0x0000000107387824 */ /* 0x040fe200078e0204 */
[----:B------:R-:W-:Y:S01]  /*c180*/  IADD3 R20, R7, 0xa00, R66 ;  /* 0x00000a0007147810 */ /* 0x000fe20007ffe042 */
[----:B------:R-:W-:Y:S02]  /*c190*/  IMAD.MOV.U32 R21, RZ, RZ, R67 ;  /* 0x000000ffff157224 */ /* 0x000fe400078e0043 */
[----:B------:R-:W-:Y:S01]  /*c1a0*/  IMAD.MOV.U32 R57, RZ, RZ, R13 ;  /* 0x000000ffff397224 */ /* 0x000fe200078e000d */
[----:B------:R-:W-:Y:S02]  /*c1b0*/  R2UR UR6, R56 ;  /* 0x00000000380672ca */ /* 0x000fe400000e0000 */
[----:B------:R-:W-:Y:S02]  /*c1c0*/  R2UR UR4, R20 ;  /* 0x00000000140472ca */ /* 0x000fe400000e0000 */
[----:B------:R-:W-:-:S02]  /*c1d0*/  R2UR UR7, R57 ;  /* 0x00000000390772ca */ /* 0x000fc400000e0000 */
[----:B------:R-:W-:Y:S01]  /*c1e0*/  R2UR UR5, R21 ;  /* 0x00000000150572ca */ /* 0x000fe200000e0000 */
[----:B------:R-:W-:Y:S02]  /*c1f0*/  WARPGROUP.DEPBAR.LE gsb0, 0x0 ;  /* 0x00008000000079c5 */ /* 0x000fe40000010000 */
[----:B------:R-:W-:Y:S01]  /*c200*/  WARPGROUP.ARRIVE ;  /* 0x00000000000079c5 */ /* 0x000fe20000000000 */
[C---:B------:R-:W-:Y:S01]  /*c210*/  IMAD.IADD R20, R15.reuse, 0x1, R4 ;  /* 0x000000010f147824 */ /* 0x040fe200078e0204 */
[----:B------:R-:W-:Y:S01]  /*c220*/  IADD3 R62, R15, 0xa00, R62 ;  /* 0x00000a000f3e7810 */ /* 0x000fe20007ffe03e */
[----:B------:R-:W4:Y:S07]  /*c230*/  LDL.64 R56, [R1+0x90] ;  /* 0x0000900001387983 */ /* 0x000f2e0000100a00 */
[----:B------:R-:W-:Y:S01]  /*c240*/  HGMMA.64x64x16.F32 R24, gdesc[UR4], R24, gsb0 ;  /* 0x00e00000041879f0 */ /* 0x000fe20008000818 */
[----:B------:R-:W-:Y:S01]  /*c250*/  IMAD.MOV.U32 R21, RZ, RZ, R13 ;  /* 0x000000ffff157224 */ /* 0x000fe200078e000d */
[----:B------:R-:W-:-:S02]  /*c260*/  R2UR UR6, R20 ;  /* 0x00000000140672ca */ /* 0x000fc400000e0000 */
[----:B------:R-:W-:Y:S02]  /*c270*/  R2UR UR4, R62 ;  /* 0x000000003e0472ca */ /* 0x000fe400000e0000 */
[----:B------:R-:W-:Y:S02]  /*c280*/  R2UR UR7, R21 ;  /* 0x00000000150772ca */ /* 0x000fe400000e0000 */
[----:B------:R-:W-:Y:S01]  /*c290*/  R2UR UR5, R63 ;  /* 0x000000003f0572ca */ /* 0x000fe200000e0000 */
[----:B------:R-:W-:Y:S02]  /*c2a0*/  IMAD.MOV.U32 R4, RZ, RZ, 0x30 ;  /* 0x00000030ff047424 */ /* 0x000fe400078e00ff */
[----:B------:R-:W-:-:S03]  /*c2b0*/  IMAD.MOV.U32 R21, RZ, RZ, 0xc00 ;  /* 0x00000c00ff157424 */ /* 0x000fc600078e00ff */
[----:B------:R-:W-:Y:S02]  /*c2c0*/  SEL R4, R4, 0x2e, P0 ;  /* 0x0000002e04047807 */ /* 0x000fe40000000000 */
[----:B------:R-:W-:Y:S01]  /*c2d0*/  SEL R21, R21, 0xb80, P0 ;  /* 0x00000b8015157807 */ /* 0x000fe20000000000 */
[----:B------:R-:W-:Y:S02]  /*c2e0*/  WARPGROUP.DEPBAR.LE gsb0, 0x0 ;  /* 0x00008000000079c5 */ /* 0x000fe40000010000 */
[----:B------:R-:W-:-:S06]  /*c2f0*/  WARPGROUP.ARRIVE ;  /* 0x00000000000079c5 */ /* 0x000fcc0000000000 */
[----:B------:R-:W-:Y:S01]  /*c300*/  HGMMA.64x64x16.F32 R24, gdesc[UR4], R24, gsb0 ;  /* 0x00e00000041879f0 */ /* 0x000fe20008000818 */
[----:B------:R-:W-:-:S05]  /*c310*/  IMAD.IADD R4, R4, 0x1, R21 ;  /* 0x0000000104047824 */ /* 0x000fca00078e0215 */
[----:B------:R-:W-:Y:S01]  /*c320*/  LOP3.LUT R63, R4, 0xe06, RZ, 0xc0, !PT ;  /* 0x00000e06043f7812 */ /* 0x000fe200078ec0ff */
[----:B------:R-:W-:-:S04]  /*c330*/  IMAD.MOV.U32 R21, RZ, RZ, R69 ;  /* 0x000000ffff157224 */ /* 0x000fc800078e0045 */
[----:B------:R-:W-:Y:S02]  /*c340*/  IMAD.IADD R20, R63, 0x1, R68 ;  /* 0x000000013f147824 */ /* 0x000fe400078e0244 */
        /* <DEDUP_REMOVED lines=9> */
[C---:B--2---:R-:W-:Y:S01]  /*c3e0*/  IADD3 R58, R3.reuse, 0xc00, R58 ;  /* 0x00000c00033a7810 */ /* 0x044fe20007ffe03a */
[----:B------:R-:W2:Y:S07]  /*c3f0*/  LDL.64 R62, [R1+0x90] ;  /* 0x00009000013e7983 */ /* 0x000eae0000100a00 */
[----:B------:R-:W-:Y:S01]  /*c400*/  HGMMA.64x64x16.F32 R24, gdesc[UR4], R24, gsb0 ;  /* 0x00e00000041879f0 */ /* 0x000fe20008000818 */
[----:B------:R-:W-:-:S02]  /*c410*/  IMAD.IADD R20, R3, 0x1, R4 ;  /* 0x0000000103147824 */ /* 0x000fc400078e0204 */
[--C-:B------:R-:W-:Y:S01]  /*c420*/  IMAD.MOV.U32 R21, RZ, RZ, R13.reuse ;  /* 0x000000ffff157224 */ /* 0x100fe200078e000d */
[----:B------:R-:W-:Y:S02]  /*c430*/  R2UR UR4, R58 ;  /* 0x000000003a0472ca */ /* 0x000fe400000e0000 */
[----:B------:R-:W-:Y:S02]  /*c440*/  R2UR UR6, R20 ;  /* 0x00000000140672ca */ /* 0x000fe400000e0000 */
[----:B------:R-:W-:Y:S02]  /*c450*/  R2UR UR7, R21 ;  /* 0x00000000150772ca */ /* 0x000fe400000e0000 */
[----:B------:R-:W-:Y:S01]  /*c460*/  R2UR UR5, R59 ;  /* 0x000000003b0572ca */ /* 0x000fe200000e0000 */
[----:B------:R-:W-:Y:S02]  /*c470*/  WARPGROUP.DEPBAR.LE gsb0, 0x0 ;  /* 0x00008000000079c5 */ /* 0x000fe40000010000 */
[----:B------:R-:W-:Y:S01]  /*c480*/  WARPGROUP.ARRIVE ;  /* 0x00000000000079c5 */ /* 0x000fe20000000000 */
[C---:B------:R-:W-:Y:S01]  /*c490*/  IMAD.IADD R20, R7.reuse, 0x1, R4 ;  /* 0x0000000107147824 */ /* 0x040fe200078e0204 */
[----:B---3--:R-:W-:Y:S01]  /*c4a0*/  IADD3 R60, R7, 0xc00, R60 ;  /* 0x00000c00073c7810 */ /* 0x008fe20007ffe03c */
[----:B------:R-:W-:Y:S01]  /*c4b0*/  IMAD.MOV.U32 R21, RZ, RZ, R13 ;  /* 0x000000ffff157224 */ /* 0x000fe200078e000d */
[----:B------:R-:W3:Y:S06]  /*c4c0*/  LDL.64 R58, [R1+0x90] ;  /* 0x00009000013a7983 */ /* 0x000eec0000100a00 */
[----:B------:R-:W-:Y:S01]  /*c4d0*/  HGMMA.64x64x16.F32 R24, gdesc[UR4], R24, gsb0 ;  /* 0x00e00000041879f0 */ /* 0x000fe20008000818 */
[----:B------:R-:W-:-:S02]  /*c4e0*/  R2UR UR6, R20 ;  /* 0x00000000140672ca */ /* 0x000fc400000e0000 */
[----:B------:R-:W-:Y:S02]  /*c4f0*/  R2UR UR7, R21 ;  /* 0x00000000150772ca */ /* 0x000fe400000e0000 */
[----:B------:R-:W-:Y:S02]  /*c500*/  R2UR UR4, R60 ;  /* 0x000000003c0472ca */ /* 0x000fe400000e0000 */
[----:B------:R-:W-:Y:S01]  /*c510*/  R2UR UR5, R61 ;  /* 0x000000003d0572ca */ /* 0x000fe200000e0000 */
[----:B------:R-:W-:Y:S02]  /*c520*/  WARPGROUP.DEPBAR.LE gsb0, 0x0 ;  /* 0x00008000000079c5 */ /* 0x000fe40000010000 */
[----:B------:R-:W-:Y:S01]  /*c530*/  WARPGROUP.ARRIVE ;  /* 0x00000000000079c5 */ /* 0x000fe20000000000 */
[C---:B------:R-:W-:Y:S01]  /*c540*/  IMAD.IADD R20, R15.reuse, 0x1, R4 ;  /* 0x000000010f147824 */ /* 0x040fe200078e0204 */
[----:B----4-:R-:W-:Y:S01]  /*c550*/  IADD3 R56, R15, 0xc00, R56 ;  /* 0x00000c000f387810 */ /* 0x010fe20007ffe038 */
[----:B------:R-:W-:Y:S01]  /*c560*/  IMAD.MOV.U32 R21, RZ, RZ, R13 ;  /* 0x000000ffff157224 */ /* 0x000fe200078e000d */
[----:B------:R-:W4:Y:S06]  /*c570*/  LDL.64 R60, [R1+0x90] ;  /* 0x00009000013c7983 */ /* 0x000f2c0000100a00 */
[----:B------:R-:W-:Y:S01]  /*c580*/  HGMMA.64x64x16.F32 R24, gdesc[UR4], R24, gsb0 ;  /* 0x00e00000041879f0 */ /* 0x000fe20008000818 */
        /* <DEDUP_REMOVED lines=15> */
[----:B------:R-:W-:Y:S01]  /*c680*/  IMAD.IADD R56, R12, 0x1, R57 ;  /* 0x000000010c387824 */ /* 0x000fe200078e0239 */
[----:B------:R-:W-:Y:S01]  /*c690*/  R2UR UR5, R21 ;  /* 0x00000000150572ca */ /* 0x000fe200000e0000 */
[----:B------:R-:W-:Y:S01]  /*c6a0*/  IMAD.MOV.U32 R57, RZ, RZ, R13 ;  /* 0x000000ffff397224 */ /* 0x000fe200078e000d */
[----:B------:R-:W-:Y:S01]  /*c6b0*/  R2UR UR4, R20 ;  /* 0x00000000140472ca */ /* 0x000fe200000e0000 */
[----:B------:R-:W4:Y:S01]  /*c6c0*/  LDL.64 R64, [R1+0x90] ;  /* 0x0000900001407983 */ /* 0x000f220000100a00 */
[----:B------:R-:W-:Y:S02]  /*c6d0*/  R2UR UR6, R56 ;  /* 0x00000000380672ca */ /* 0x000fe400000e0000 */
[----:B------:R-:W-:Y:S01]  /*c6e0*/  R2UR UR7, R57 ;  /* 0x00000000390772ca */ /* 0x000fe200000e0000 */
[----:B------:R-:W-:-:S02]  /*c6f0*/  WARPGROUP.DEPBAR.LE gsb0, 0x0 ;  /* 0x00008000000079c5 */ /* 0x000fc40000010000 */
[----:B------:R-:W-:Y:S01]  /*c700*/  WARPGROUP.ARRIVE ;  /* 0x00000000000079c5 */ /* 0x000fe20000000000 */
[----:B------:R-:W-:Y:S01]  /*c710*/  VIADD R4, R12, 0xe00 ;  /* 0x00000e000c047836 */ /* 0x000fe20000000000 */
[C---:B--2---:R-:W-:Y:S01]  /*c720*/  IADD3 R62, R3.reuse, 0xe00, R62 ;  /* 0x00000e00033e7810 */ /* 0x044fe20007ffe03e */
[----:B------:R-:W-:Y:S01]  /*c730*/  IMAD.MOV.U32 R21, RZ, RZ, R13 ;  /* 0x000000ffff157224 */ /* 0x000fe200078e000d */
[----:B------:R-:W2:Y:S06]  /*c740*/  LDL R57, [R1] ;  /* 0x0000000001397983 */ /* 0x000eac0000100800 */
[----:B------:R-:W-:Y:S01]  /*c750*/  HGMMA.64x64x16.F32 R24, gdesc[UR4], R24, gsb0 ;  /* 0x00e00000041879f0 */ /* 0x000fe20008000818 */
[----:B------:R-:W-:Y:S01]  /*c760*/  IMAD.IADD R20, R3, 0x1, R4 ;  /* 0x0000000103147824 */ /* 0x000fe200078e0204 */
[----:B------:R-:W-:Y:S01]  /*c770*/  R2UR UR7, R21 ;  /* 0x00000000150772ca */ /* 0x000fe200000e0000 */
[----:B------:R0:W5:Y:S01]  /*c780*/  LDL R3, [R1+0x1c8] ;  /* 0x0001c80001037983 */ /* 0x0001620000100800 */
[----:B------:R-:W-:-:S02]  /*c790*/  R2UR UR4, R62 ;  /* 0x000000003e0472ca */ /* 0x000fc400000e0000 */
[----:B------:R-:W-:Y:S01]  /*c7a0*/  R2UR UR6, R20 ;  /* 0x00000000140672ca */ /* 0x000fe200000e0000 */
[----:B------:R0:W5:Y:S01]  /*c7b0*/  LDL R56, [R1+0xc] ;  /* 0x00000c0001387983 */ /* 0x0001620000100800 */
[----:B------:R-:W-:Y:S01]  /*c7c0*/  R2UR UR5, R63 ;  /* 0x000000003f0572ca */ /* 0x000fe200000e0000 */
[----:B------:R-:W-:Y:S02]  /*c7d0*/  WARPGROUP.DEPBAR.LE gsb0, 0x0 ;  /* 0x00008000000079c5 */ /* 0x000fe40000010000 */
[----:B------:R-:W-:-:S10]  /*c7e0*/  WARPGROUP.ARRIVE ;  /* 0x00000000000079c5 */ /* 0x000fd40000000000 */
[----:B------:R-:W-:Y:S01]  /*c7f0*/  HGMMA.64x64x16.F32 R24, gdesc[UR4], R24, gsb0 ;  /* 0x00e00000041879f0 */ /* 0x000fe20008000818 */
[C---:B------:R-:W-:Y:S01]  /*c800*/  IMAD.IADD R20, R7.reuse, 0x1, R4 ;  /* 0x0000000107147824 */ /* 0x040fe200078e0204 */
[----:B---3--:R-:W-:Y:S01]  /*c810*/  IADD3 R58, R7, 0xe00, R58 ;  /* 0x00000e00073a7810 */ /* 0x008fe20007ffe03a */
[----:B------:R-:W-:Y:S01]  /*c820*/  IMAD.MOV.U32 R21, RZ, RZ, R13 ;  /* 0x000000ffff157224 */ /* 0x000fe200078e000d */
[----:B------:R-:W-:Y:S02]  /*c830*/  R2UR UR5, R59 ;  /* 0x000000003b0572ca */ /* 0x000fe400000e0000 */
[----:B------:R-:W-:Y:S02]  /*c840*/  R2UR UR6, R20 ;  /* 0x00000000140672ca */ /* 0x000fe400000e0000 */
[----:B------:R-:W-:Y:S02]  /*c850*/  R2UR UR7, R21 ;  /* 0x00000000150772ca */ /* 0x000fe400000e0000 */
[----:B------:R-:W-:Y:S01]  /*c860*/  R2UR UR4, R58 ;  /* 0x000000003a0472ca */ /* 0x000fe200000e0000 */
[----:B------:R-:W-:-:S02]  /*c870*/  WARPGROUP.DEPBAR.LE gsb0, 0x0 ;  /* 0x00008000000079c5 */ /* 0x000fc40000010000 */
[----:B------:R-:W-:-:S10]  /*c880*/  WARPGROUP.ARRIVE ;  /* 0x00000000000079c5 */ /* 0x000fd40000000000 */
[----:B------:R-:W-:Y:S01]  /*c890*/  HGMMA.64x64x16.F32 R24, gdesc[UR4], R24, gsb0 ;  /* 0x00e00000041879f0 */ /* 0x000fe20008000818 */
[C---:B----4-:R-:W-:Y:S01]  /*c8a0*/  IADD3 R60, R15.reuse, 0xe00, R60 ;  /* 0x00000e000f3c7810 */ /* 0x050fe20007ffe03c */
[----:B------:R-:W-:Y:S02]  /*c8b0*/  IMAD.IADD R14, R15, 0x1, R4 ;  /* 0x000000010f0e7824 */ /* 0x000fe400078e0204 */
[----:B------:R-:W-:Y:S01]  /*c8c0*/  IMAD.MOV.U32 R15, RZ, RZ, R13 ;  /* 0x000000ffff0f7224 */ /* 0x000fe200078e000d */
[----:B------:R-:W-:Y:S02]  /*c8d0*/  R2UR UR4, R60 ;  /* 0x000000003c0472ca */ /* 0x000fe400000e0000 */
[----:B------:R-:W-:Y:S02]  /*c8e0*/  R2UR UR6, R14 ;  /* 0x000000000e0672ca */ /* 0x000fe400000e0000 */
[----:B------:R-:W-:Y:S02]  /*c8f0*/  R2UR UR7, R15 ;  /* 0x000000000f0772ca */ /* 0x000fe400000e0000 */
[----:B------:R-:W-:Y:S01]  /*c900*/  R2UR UR5, R61 ;  /* 0x000000003d0572ca */ /* 0x000fe200000e0000 */
[----:B------:R-:W-:-:S02]  /*c910*/  IMAD.MOV.U32 R4, RZ, RZ, 0x40 ;  /* 0x00000040ff047424 */ /* 0x000fc400078e00ff */
        /* <DEDUP_REMOVED lines=8> */
[----:B------:R-:W-:Y:S02]  /*c9a0*/  IMAD.MOV.U32 R15, RZ, RZ, R13 ;  /* 0x000000ffff0f7224 */ /* 0x000fe400078e000d */
[----:B------:R-:W-:Y:S02]  /*c9b0*/  IMAD.MOV.U32 R13, RZ, RZ, R65 ;  /* 0x000000ffff0d7224 */ /* 0x000fe400078e0041 */
[----:B------:R-:W-:Y:S02]  /*c9c0*/  IMAD.IADD R14, R12, 0x1, R7 ;  /* 0x000000010c0e7824 */ /* 0x000fe400078e0207 */
[----:B------:R-:W-:Y:S01]  /*c9d0*/  IMAD.IADD R12, R7, 0x1, R64 ;  /* 0x00000001070c7824 */ /* 0x000fe200078e0240 */
[----:B------:R-:W-:Y:S02]  /*c9e0*/  R2UR UR7, R15 ;  /* 0x000000000f0772ca */ /* 0x000fe400000e0000 */
[----:B------:R-:W-:-:S02]  /*c9f0*/  R2UR UR6, R14 ;  /* 0x000000000e0672ca */ /* 0x000fc400000e0000 */
[----:B------:R-:W-:Y:S02]  /*ca00*/  R2UR UR4, R12 ;  /* 0x000000000c0472ca */ /* 0x000fe400000e0000 */
[----:B------:R-:W-:Y:S01]  /*ca10*/  R2UR UR5, R13 ;  /* 0x000000000d0572ca */ /* 0x000fe200000e0000 */
[----:B------:R0:W-:Y:S04]  /*ca20*/  STL [R1+0x68], R0 ;  /* 0x0000680001007387 */ /* 0x0001e80000100800 */
[----:B------:R0:W-:Y:S04]  /*ca30*/  STL [R1+0x68], R0 ;  /* 0x0000680001007387 */ /* 0x0001e80000100800 */
[----:B------:R0:W-:Y:S04]  /*ca40*/  STL [R1+0x68], R0 ;  /* 0x0000680001007387 */ /* 0x0001e80000100800 */
[----:B------:R0:W-:Y:S04]  /*ca50*/  STL [R1+0x68], R0 ;  /* 0x0000680001007387 */ /* 0x0001e80000100800 */
[----:B------:R0:W-:Y:S01]  /*ca60*/  STL [R1+0x68], R0 ;  /* 0x0000680001007387 */ /* 0x0001e20000100800 */
[----:B------:R-:W-:-:S02]  /*ca70*/  WARPGROUP.DEPBAR.LE gsb0, 0x0 ;  /* 0x00008000000079c5 */ /* 0x000fc40000010000 */
[----:B------:R-:W-:-:S06]  /*ca80*/  WARPGROUP.ARRIVE ;  /* 0x00000000000079c5 */ /* 0x000fcc0000000000 */
[----:B------:R-:W-:Y:S01]  /*ca90*/  HGMMA.64x64x16.F32 R24, gdesc[UR4], R24, gsb0 ;  /* 0x00e00000041879f0 */ /* 0x000fe20008000818 */
        /* <DEDUP_REMOVED lines=24> */
[----:B--2---:R-:W-:-:S03]  /*cc20*/  LOP3.LUT R4, R57, 0x1, RZ, 0xfc, !PT ;  /* 0x0000000139047812 */ /* 0x004fc600078efcff */
[----:B------:R0:W-:Y:S04]  /*cc30*/  STL [R1+0x68], R0 ;  /* 0x0000680001007387 */ /* 0x0001e80000100800 */
[----:B------:R0:W-:Y:S04]  /*cc40*/  STL [R1+0x68], R0 ;  /* 0x0000680001007387 */ /* 0x0001e80000100800 */
[----:B------:R0:W-:Y:S01]  /*cc50*/  STL [R1+0x68], R0 ;  /* 0x0000680001007387 */ /* 0x0001e20000100800 */
[----:B------:R-:W-:Y:S01]  /*cc60*/  ISETP.NE.AND P0, PT, R4, 0x3, PT ;  /* 0x000000030400780c */ /* 0x000fe20003f05270 */
[----:B------:R-:W-:-:S02]  /*cc70*/  WARPGROUP.DEPBAR.LE gsb0, 0x0 ;  /* 0x00008000000079c5 */ /* 0x000fc40000010000 */
[----:B------:R-:W-:Y:S10]  /*cc80*/  BSSY B0, `(.L_x_5171) ;  /* 0x0000003000007945 */ /* 0x000ff40003800000 */
[----:B0-----:R-:W-:Y:S05]  /*cc90*/  @!P0 BRA `(.L_x_5172) ;  /* 0x0000000000048947 */ /* 0x001fea0003800000 */
[----:B------:R-:W-:Y:S01]  /*cca0*/  BPT.TRAP 0x1 ;  /* 0x000000040000795c */ /* 0x000fe20000300000 */
.L_x_5172:
[----:B------:R-:W-:Y:S05]  /*ccb0*/  BSYNC B0 ;  /* 0x0000000000007941 */ /* 0x000fea0003800000 */
.L_x_5171:
[----:B------:R-:W2:Y:S02]  /*ccc0*/  LDL.64 R12, [R1+0x20] ;  /* 0x00002000010c7983 */ /* 0x000ea40000100a00 */
[----:B--2---:R-:W-:-:S05]  /*ccd0*/  MOV R0, R12 ;  /* 0x0000000c00007202 */ /* 0x004fca0000000f00 */
[----:B-----5:R-:W-:-:S05]  /*cce0*/  IMAD R3, R3, 0x8, R0 ;  /* 0x0000000803037824 */ /* 0x020fca00078e0200 */
[----:B------:R-:W-:-:S04]  /*ccf0*/  PRMT R3, R56, 0x654, R3 ;  /* 0x0000065438037816 */ /* 0x000fc80000000003 */
[----:B------:R0:W-:Y:S01]  /*cd00*/  SYNCS.ARRIVE.TRANS64.RED.A1T0 RZ, [R3+URZ], RZ ;  /* 0x000000ff03ff79a7 */ /* 0x0001e2000810043f */
[----:B------:R-:W2:Y:S04]  /*cd10*/  LDL.64 R60, [R1+0x100] ;  /* 0x00010000013c7983 */ /* 0x000ea80000100a00 */
[----:B------:R-:W3:Y:S04]  /*cd20*/  LDL.64 R20, [R1+0xf0] ;  /* 0x0000f00001147983 */ /* 0x000ee80000100a00 */
[----:B0-----:R-:W4:Y:S04]  /*cd30*/  LDL R3, [R1+0xcc] ;  /* 0x0000cc0001037983 */ /* 0x001f280000100800 */
[----:B------:R-:W4:Y:S04]  /*cd40*/  LDL R4, [R1+0x50] ;  /* 0x0000500001047983 */ /* 0x000f280000100800 */
[----:B------:R-:W4:Y:S04]  /*cd50*/  LDL R7, [R1+0xf8] ;  /* 0x0000f80001077983 */ /* 0x000f280000100800 */
[----:B------:R-:W4:Y:S04]  /*cd60*/  LDL.128 R12, [R1+0xd0] ;  /* 0x0000d000010c7983 */ /* 0x000f280000100c00 */
[----:B------:R-:W4:Y:S04]  /*cd70*/  LDL.128 R56, [R1+0xe0] ;  /* 0x0000e00001387983 */ /* 0x000f280000100c00 */
[----:B--2---:R-:W2:Y:S01]  /*cd80*/  LD.E R60, desc[UR36][R60.64] ;  /* 0x000000243c3c7980 */ /* 0x004ea2000c101900 */
[----:B---3--:R-:W-:Y:S01]  /*cd90*/  ISETP.NE.AND P0, PT, R20, 0x1, PT ;  /* 0x000000011400780c */ /* 0x008fe20003f05270 */
[----:B------:R-:W-:-:S02]  /*cda0*/  UMOV UR4, 0xffffffc0 ;  /* 0xffffffc000047882 */ /* 0x000fc40000000000 */
[----:B------:R-:W-:Y:S01]  /*cdb0*/  UIMAD UR4, UR46, UR4, 0x41 ;  /* 0x000000412e0474a4 */ /* 0x000fe2000f8e0204 */
[----:B------:R-:W-:Y:S01]  /*cdc0*/  BSSY B0, `(.L_x_5173) ;  /* 0x000007c000007945 */ /* 0x000fe20003800000 */
[----:B----4-:R-:W-:Y:S01]  /*cdd0*/  ISETP.GE.AND P1, PT, R57, 0x1, PT ;  /* 0x000000013900780c */ /* 0x010fe20003f26270 */
[-C--:B--2---:R-:W-:Y:S01]  /*cde0*/  FMUL.FTZ R0, R26, R60.reuse ;  /* 0x0000003c1a007220 */ /* 0x084fe20000410000 */
[-C--:B------:R-:W-:Y:S01]  /*cdf0*/  FMUL.FTZ R29, R29, R60.reuse ;  /* 0x0000003c1d1d7220 */ /* 0x080fe20000410000 */
[----:B------:R-:W-:Y:S01]  /*ce00*/  SHF.R.S32.HI R26, RZ, 0x1f, R3 ;  /* 0x0000001fff1a7819 */ /* 0x000fe20000011403 */
[----:B------:R-:W-:Y:S02]  /*ce10*/  FMUL.FTZ R30, R30, R60 ;  /* 0x0000003c1e1e7220 */ /* 0x000fe40000410000 */
[----:B------:R0:W1:Y:S02]  /*ce20*/  MUFU.TANH R61, R29 ;  /* 0x0000001d003d7308 */ /* 0x0000640000002400 */
[----:B0-----:R-:W-:-:S06]  /*ce30*/  LEA.HI R29, R26, R3, RZ, 0x7 ;  /* 0x000000031a1d7211 */ /* 0x001fcc00078f38ff */
[----:B------:R0:W2:Y:S01]  /*ce40*/  MUFU.TANH R62, R30 ;  /* 0x0000001e003e7308 */ /* 0x0000a20000002400 */
[-C--:B------:R-:W-:Y:S01]  /*ce50*/  FMUL.FTZ R32, R32, R60.reuse ;  /* 0x0000003c20207220 */ /* 0x080fe20000410000 */
[----:B0-----:R-:W-:Y:S01]  /*ce60*/  LOP3.LUT R30, R29, 0xffffff80, RZ, 0xc0, !PT ;  /* 0xffffff801d1e7812 */ /* 0x001fe200078ec0ff */
[----:B------:R-:W-:-:S04]  /*ce70*/  FMUL.FTZ R31, R31, R60 ;  /* 0x0000003c1f1f7220 */ /* 0x000fc80000410000 */
[----:B------:R-:W-:Y:S01]  /*ce80*/  IMAD.IADD R30, R3, 0x1, -R30 ;  /* 0x00000001031e7824 */ /* 0x000fe200078e0a1e */
[----:B------:R0:W3:Y:S01]  /*ce90*/  MUFU.TANH R64, R32 ;  /* 0x0000002000407308 */ /* 0x0000e20000002400 */
[----:B------:R-:W-:-:S03]  /*cea0*/  FMUL.FTZ R33, R33, R60 ;  /* 0x0000003c21217220 */ /* 0x000fc60000410000 */
[----:B------:R-:W-:-:S04]  /*ceb0*/  SHF.R.S32.HI R29, RZ, 0x1f, R30 ;  /* 0x0000001fff1d7819 */ /* 0x000fc8000001141e */
[----:B------:R4:W1:Y:S01]  /*cec0*/  MUFU.TANH R63, R31 ;  /* 0x0000001f003f7308 */ /* 0x0008620000002400 */
[----:B0-----:R-:W-:-:S04]  /*ced0*/  LEA.HI R32, R26, R3, RZ, 0x2 ;  /* 0x000000031a207211 */ /* 0x001fc800078f10ff */
[----:B------:R-:W-:Y:S02]  /*cee0*/  LOP3.LUT R32, R32, 0xfffffffc, RZ, 0xc0, !PT ;  /* 0xfffffffc20207812 */ /* 0x000fe400078ec0ff */
[-C--:B----4-:R-:W-:Y:S01]  /*cef0*/  LEA.HI R31, R29, R30.reuse, RZ, 0x2 ;  /* 0x0000001e1d1f7211 */ /* 0x090fe200078f10ff */
[----:B------:R0:W4:Y:S03]  /*cf00*/  MUFU.TANH R65, R33 ;  /* 0x0000002100417308 */ /* 0x0001260000002400 */
[--C-:B------:R-:W-:Y:S01]  /*cf10*/  SHF.R.S32.HI R26, RZ, 0x2, R31.reuse ;  /* 0x00000002ff1a7819 */ /* 0x100fe2000001141f */
[----:B------:R-:W-:Y:S01]  /*cf20*/  IMAD.IADD R32, R3, 0x1, -R32 ;  /* 0x0000000103207824 */ /* 0x000fe200078e0a20 */
[----:B------:R-:W-:Y:S02]  /*cf30*/  LEA.HI R29, R29, R30, RZ, 0x5 ;  /* 0x0000001e1d1d7211 */ /* 0x000fe400078f28ff */
[----:B0-----:R-:W-:-:S04]  /*cf40*/  SHF.R.S32.HI R33, RZ, 0x1f, R31 ;  /* 0x0000001fff217819 */ /* 0x001fc8000001141f */
[----:B------:R-:W-:Y:S02]  /*cf50*/  LEA.HI R33, R33, R26, RZ, 0x3 ;  /* 0x0000001a21217211 */ /* 0x000fe400078f18ff */
[----:B------:R-:W-:Y:S02]  /*cf60*/  LEA.HI R3, R32, R32, RZ, 0x1 ;  /* 0x0000002020037211 */ /* 0x000fe400078f08ff */
[----:B------:R-:W-:Y:S02]  /*cf70*/  LOP3.LUT R33, R33, 0xfffffff8, RZ, 0xc0, !PT ;  /* 0xfffffff821217812 */ /* 0x000fe400078ec0ff */
[----:B------:R-:W-:Y:S02]  /*cf80*/  SHF.R.S32.HI R29, RZ, 0x5, R29 ;  /* 0x00000005ff1d7819 */ /* 0x000fe4000001141d */
[----:B------:R-:W-:Y:S01]  /*cf90*/  LOP3.LUT R3, R3, 0x1ffffffe, RZ, 0xc0, !PT ;  /* 0x1ffffffe03037812 */ /* 0x000fe200078ec0ff */
[----:B------:R-:W-:Y:S02]  /*cfa0*/  IMAD.IADD R33, R26, 0x1, -R33 ;  /* 0x000000011a217824 */ /* 0x000fe400078e0a21 */
[----:B------:R-:W-:-:S02]  /*cfb0*/  IMAD R4, R4, 0x4, R29 ;  /* 0x0000000404047824 */ /* 0x000fc400078e021d */
[----:B------:R-:W-:Y:S02]  /*cfc0*/  IMAD.IADD R3, R32, 0x1, -R3 ;  /* 0x0000000120037824 */ /* 0x000fe400078e0a03 */
[----:B------:R-:W-:-:S04]  /*cfd0*/  IMAD.U32 R4, R4, 0x10, R33 ;  /* 0x0000001004047824 */ /* 0x000fc800078e0021 */
[----:B------:R-:W-:-:S04]  /*cfe0*/  IMAD R20, R3, 0x8, R4 ;  /* 0x0000000803147824 */ /* 0x000fc800078e0204 */
[----:B------:R-:W-:-:S05]  /*cff0*/  @P0 IMAD.HI.U32 R4, R20, R21, RZ ;  /* 0x0000001514040227 */ /* 0x000fca00078e00ff */
[----:B------:R-:W-:Y:S02]  /*d000*/  @P0 SHF.R.U32.HI R20, RZ, R7, R4 ;  /* 0x00000007ff140219 */ /* 0x000fe40000011604 */
[----:B------:R-:W-:-:S03]  /*d010*/  LOP3.LUT R31, R31, 0x7ffffffc, RZ, 0xc0, !PT ;  /* 0x7ffffffc1f1f7812 */ /* 0x000fc600078ec0ff */
[----:B------:R-:W0:Y:S01]  /*d020*/  SHFL.IDX PT, R7, R20, RZ, 0x1c1f ;  /* 0x001c1fff14077589 */ /* 0x000e2200000e0000 */
        /* <DEDUP_REMOVED lines=25> */
[----:B------:R-:W-:-:S02]  /*d1c0*/  IMAD.IADD R31, R30, 0x1, -R31 ;  /* 0x000000011e1f7824 */ /* 0x000fc400078e0a1f */
[----:B------:R-:W-:Y:S01]  /*d1d0*/  FMUL.FTZ R55, R55, R60 ;  /* 0x0000003c37377220 */ /* 0x000fe20000410000 */
[----:B------:R-:W-:Y:S01]  /*d1e0*/  VIADD R4, R13, UR4 ;  /* 0x000000040d047c36 */ /* 0x000fe20008000000 */
[----:B------:R-:W-:Y:S01]  /*d1f0*/  ULEA UR4, UR46, 0xffffffc0, 0x6 ;  /* 0xffffffc02e047891 */ /* 0x000fe2000f8e303f */
[----:B------:R-:W0:Y:S02]  /*d200*/  MUFU.TANH R24, R24 ;  /* 0x0000001800187308 */ /* 0x000e240000002400 */
[----:B------:R-:W-:-:S03]  /*d210*/  IMAD R3, R31, -0x2, R4 ;  /* 0xfffffffe1f037824 */ /* 0x000fc600078e0204 */
[----:B------:R-:W-:-:S03]  /*d220*/  VIADD R4, R13, -UR4 ;  /* 0x800000040d047c36 */ /* 0x000fc60008000000 */
[----:B------:R-:W0:Y:S01]  /*d230*/  MUFU.TANH R25, R25 ;  /* 0x0000001900197308 */ /* 0x000e220000002400 */
[----:B------:R-:W-:Y:S01]  /*d240*/  IMAD.IADD R26, R3, 0x1, -R12 ;  /* 0x00000001031a7824 */ /* 0x000fe200078e0a0c */
[----:B------:R-:W-:-:S06]  /*d250*/  LOP3.LUT R3, RZ, R14, RZ, 0x33, !PT ;  /* 0x0000000eff037212 */ /* 0x000fcc00078e33ff */
[----:B------:R-:W0:Y:S01]  /*d260*/  MUFU.TANH R0, R0 ;  /* 0x0000000000007308 */ /* 0x000e220000002400 */
[----:B------:R-:W-:-:S07]  /*d270*/  IMAD R21, R31, -0x2, R4 ;  /* 0xfffffffe1f157824 */ /* 0x000fce00078e0204 */
[----:B------:R-:W0:Y:S01]  /*d280*/  MUFU.TANH R27, R27 ;  /* 0x0000001b001b7308 */ /* 0x000e220000002400 */
[----:B------:R-:W-:-:S07]  /*d290*/  IMAD.IADD R30, R26, 0x1, R15 ;  /* 0x000000011a1e7824 */ /* 0x000fce00078e020f */
        /* <DEDUP_REMOVED lines=21> */
[----:B------:R-:W1:Y:S08]  /*d3f0*/  MUFU.TANH R54, R54 ;  /* 0x0000003600367308 */ /* 0x000e700000002400 */
[----:B------:R-:W1:Y:S01]  /*d400*/  MUFU.TANH R55, R55 ;  /* 0x0000003700377308 */ /* 0x000e620000002400 */
[----:B------:R-:W-:Y:S01]  /*d410*/  IMAD.IADD R26, R26, 0x1, R3 ;  /* 0x000000011a1a7824 */ /* 0x000fe200078e0203 */
[----:B0-----:R-:W-:Y:S01]  /*d420*/  VIADDMNMX R4, R7, R30, R21, PT ;  /* 0x0000001e07047246 */ /* 0x001fe20003800115 */
[----:B------:R-:W-:-:S02]  /*d430*/  VIADD R56, R56, -UR4 ;  /* 0x8000000438387c36 */ /* 0x000fc40008000000 */
[----:B------:R-:W-:Y:S01]  /*d440*/  IMAD.IADD R3, R26, 0x1, R7 ;  /* 0x000000011a037824 */ /* 0x000fe200078e0207 */
[----:B--234-:R-:W-:Y:S06]  /*d450*/  @!P1 BRA `(.L_x_5174) ;  /* 0x0000000000489947 */ /* 0x01cfec0003800000 */
[----:B------:R-:W-:Y:S01]  /*d460*/  IADD3 R7, -R12, R13, R7 ;  /* 0x0000000d0c077210 */ /* 0x000fe20007ffe107 */
[----:B------:R-:W-:Y:S03]  /*d470*/  BSSY B1, `(.L_x_5175) ;  /* 0x000000c000017945 */ /* 0x000fe60003800000 */
[----:B------:R-:W-:-:S13]  /*d480*/  ISETP.GT.AND P0, PT, R7, -0x1, PT ;  /* 0xffffffff0700780c */ /* 0x000fda0003f04270 */
[----:B------:R-:W-:Y:S05]  /*d490*/  @P0 BRA `(.L_x_5176) ;  /* 0x0000000000180947 */ /* 0x000fea0003800000 */
[----:B------:R-:W-:Y:S02]  /*d4a0*/  ISETP.NE.AND P0, PT, R57, 0x1, PT ;  /* 0x000000013900780c */ /* 0x000fe40003f05270 */
[----:B------:R-:W-:-:S11]  /*d4b0*/  LOP3.LUT R7, RZ, R7, RZ, 0x33, !PT ;  /* 0x00000007ff077212 */ /* 0x000fd600078e33ff */
[----:B------:R-:W-:-:S05]  /*d4c0*/  @P0 IMAD.HI.U32 R14, R7, R58, RZ ;  /* 0x0000003a070e0227 */ /* 0x000fca00078e00ff */
[----:B------:R-:W-:-:S04]  /*d4d0*/  @P0 SHF.R.U32.HI R7, RZ, R59, R14 ;  /* 0x0000003bff070219 */ /* 0x000fc8000001160e */
[----:B------:R-:W-:Y:S01]  /*d4e0*/  LOP3.LUT R7, RZ, R7, RZ, 0x33, !PT ;  /* 0x00000007ff077212 */ /* 0x000fe200078e33ff */
[----:B------:R-:W-:Y:S06]  /*d4f0*/  BRA `(.L_x_5177) ;  /* 0x00000000000c7947 */ /* 0x000fec0003800000 */
.L_x_5176:
[----:B------:R-:W-:-:S13]  /*d500*/  ISETP.NE.AND P0, PT, R57, 0x1, PT ;  /* 0x000000013900780c */ /* 0x000fda0003f05270 */
[----:B------:R-:W-:-:S05]  /*d510*/  @P0 IMAD.HI.U32 R14, R7, R58, RZ ;  /* 0x0000003a070e0227 */ /* 0x000fca00078e00ff */
[----:B------:R-:W-:-:S07]  /*d520*/  @P0 SHF.R.U32.HI R7, RZ, R59, R14 ;  /* 0x0000003bff070219 */ /* 0x000fce000001160e */
.L_x_5177:
[----:B------:R-:W-:Y:S05]  /*d530*/  BSYNC B1 ;  /* 0x0000000000017941 */ /* 0x000fea0003800000 */
.L_x_5175:
[----:B------:R-:W-:-:S04]  /*d540*/  IMAD R14, R7, R57, -UR4 ;  /* 0x80000004070e7e24 */ /* 0x000fc8000f8e0239 */
[----:B------:R-:W-:-:S05]  /*d550*/  IMAD R14, R31, -0x2, R14 ;  /* 0xfffffffe1f0e7824 */ /* 0x000fca00078e020e */
[----:B------:R-:W-:Y:S02]  /*d560*/  VIMNMX R3, R3, R14, !PT ;  /* 0x0000000e03037248 */ /* 0x000fe40007fe0100 */
[----:B------:R-:W-:-:S07]  /*d570*/  VIADDMNMX R4, R14, R57, R4, PT ;  /* 0x000000390e047246 */ /* 0x000fce0003800104 */
.L_x_5174:
[----:B------:R-:W-:Y:S05]  /*d580*/  BSYNC B0 ;  /* 0x0000000000007941 */ /* 0x000fea0003800000 */
.L_x_5173:
[C---:B------:R-:W-:Y:S01]  /*d590*/  ISETP.GE.AND P1, PT, R56.reuse, 0x9, PT ;  /* 0x000000093800780c */ /* 0x040fe20003f26270 */
[----:B------:R-:W0:Y:S01]  /*d5a0*/  SHFL.IDX PT, R7, R20, 0x1, 0x1c1f ;  /* 0x003c1f0014077f89 */ /* 0x000e2200000e0000 */
[----:B------:R-:W-:Y:S01]  /*d5b0*/  ISETP.GE.AND P0, PT, R56, 0x2, PT ;  /* 0x000000023800780c */ /* 0x000fe20003f06270 */
[----:B------:R-:W-:Y:S01]  /*d5c0*/  BSSY B0, `(.L_x_5178) ;  /* 0x000005f000007945 */ /* 0x000fe20003800000 */
[C---:B------:R-:W-:Y:S02]  /*d5d0*/  ISETP.GT.AND P2, PT, R3.reuse, 0x8, !P1 ;  /* 0x000000080300780c */ /* 0x040fe40004f44270 */
[----:B------:R-:W-:Y:S02]  /*d5e0*/  ISETP.GT.AND P3, PT, R3, 0x1, !P0 ;  /* 0x000000010300780c */ /* 0x000fe40004764270 */
[----:B------:R-:W-:Y:S02]  /*d5f0*/  ISETP.LT.OR P2, PT, R4, 0x9, P2 ;  /* 0x000000090400780c */ /* 0x000fe40001741670 */
[----:B------:R-:W-:-:S02]  /*d600*/  ISETP.GE.AND P4, PT, R56, 0x11, PT ;  /* 0x000000113800780c */ /* 0x000fc40003f86270 */
[----:B------:R-:W-:Y:S02]  /*d610*/  ISETP.LT.OR P3, PT, R4, 0x2, P3 ;  /* 0x000000020400780c */ /* 0x000fe40001f61670 */
[----:B------:R-:W-:Y:S02]  /*d620*/  FSEL R162, R28, -INF , !P2 ;  /* 0xff8000001ca27808 */ /* 0x000fe40005000000 */
[----:B------:R-:W-:Y:S02]  /*d630*/  ISETP.GT.AND P2, PT, R3, 0x10, !P4 ;  /* 0x000000100300780c */ /* 0x000fe40006744270 */
[----:B------:R-:W-:Y:S02]  /*d640*/  ISETP.GE.AND P5, PT, R56, 0xa, PT ;  /* 0x0000000a3800780c */ /* 0x000fe40003fa6270 */
[----:B------:R-:W-:Y:S02]  /*d650*/  FSEL R60, R25, -INF , !P3 ;  /* 0xff800000193c7808 */ /* 0x000fe40005800000 */
[----:B------:R-:W-:-:S02]  /*d660*/  P2R R25, PR, RZ, 0x10 ;  /* 0x00000010ff197803 */ /* 0x000fc40000000000 */
[----:B------:R-:W-:Y:S02]  /*d670*/  ISETP.LT.OR P2, PT, R4, 0x11, P2 ;  /* 0x000000110400780c */ /* 0x000fe40001741670 */
[C---:B------:R-:W-:Y:S02]  /*d680*/  ISETP.GT.AND P3, PT, R3.reuse, 0x9, !P5 ;  /* 0x000000090300780c */ /* 0x040fe40006f64270 */
[----:B------:R-:W-:Y:S02]  /*d690*/  ISETP.GE.AND P4, PT, R56, 0x12, PT ;  /* 0x000000123800780c */ /* 0x000fe40003f86270 */
[----:B------:R-:W-:Y:S02]  /*d6a0*/  FSEL R64, R64, -INF , !P2 ;  /* 0xff80000040407808 */ /* 0x000fe40005000000 */
[----:B------:R-:W-:Y:S02]  /*d6b0*/  ISETP.LT.OR P3, PT, R4, 0xa, P3 ;  /* 0x0000000a0400780c */ /* 0x000fe40001f61670 */
[----:B------:R-:W-:-:S02]  /*d6c0*/  ISETP.GT.AND P2, PT, R3, 0x11, !P4 ;  /* 0x000000110300780c */ /* 0x000fc40006744270 */
[----:B-1----:R-:W-:Y:S02]  /*d6d0*/  FSEL R66, R61, -INF , !P3 ;  /* 0xff8000003d427808 */ /* 0x002fe40005800000 */
        /* <DEDUP_REMOVED lines=26> */
[----:B------:R-:W-:Y:S02]  /*d880*/  P2R R28, PR, RZ, 0x10 ;  /* 0x00000010ff1c7803 */ /* 0x000fe40000000000 */
[----:B------:R-:W-:Y:S02]  /*d890*/  FSEL R44, R44, -INF , !P2 ;  /* 0xff8000002c2c7808 */ /* 0x000fe40005000000 */
[----:B------:R-:W-:-:S02]  /*d8a0*/  ISETP.GE.AND P2, PT, R56, 0x2a, PT ;  /* 0x0000002a3800780c */ /* 0x000fc40003f46270 */
[----:B------:R-:W-:Y:S02]  /*d8b0*/  P2R R15, PR, RZ, 0x20 ;  /* 0x00000020ff0f7803 */ /* 0x000fe40000000000 */
        /* <DEDUP_REMOVED lines=39> */
.L_x_5181:
[----:B------:R-:W-:-:S13]  /*db30*/  ISETP.NE.AND P6, PT, R57, 0x1, PT ;  /* 0x000000013900780c */ /* 0x000fda0003fc5270 */
[----:B------:R-:W-:-:S05]  /*db40*/  @P6 IMAD.HI.U32 R58, R12, R58, RZ ;  /* 0x0000003a0c3a6227 */ /* 0x000fca00078e00ff */
[----:B------:R-:W-:-:S07]  /*db50*/  @P6 SHF.R.U32.HI R12, RZ, R59, R58 ;  /* 0x0000003bff0c6219 */ /* 0x000fce000001163a */
.L_x_5182:
[----:B------:R-:W-:Y:S05]  /*db60*/  BSYNC B1 ;  /* 0x0000000000017941 */ /* 0x000fea0003800000 */
.L_x_5180:
[----:B------:R-:W-:-:S04]  /*db70*/  IMAD R12, R12, R57, -UR4 ;  /* 0x800000040c0c7e24 */ /* 0x000fc8000f8e0239 */
[----:B------:R-:W-:-:S05]  /*db80*/  IMAD R12, R31, -0x2, R12 ;  /* 0xfffffffe1f0c7824 */ /* 0x000fca00078e020c */
[----:B------:R-:W-:Y:S02]  /*db90*/  VIADDMNMX R4, R12, R57, R4, PT ;  /* 0x000000390c047246 */ /* 0x000fe40003800104 */
[----:B------:R-:W-:-:S07]  /*dba0*/  VIMNMX R3, R3, R12, !PT ;  /* 0x0000000c03037248 */ /* 0x000fce0007fe0100 */
.L_x_5179:
[----:B------:R-:W-:Y:S05]  /*dbb0*/  BSYNC B0 ;  /* 0x0000000000007941 */ /* 0x000fea0003800000 */
.L_x_5178:
[C---:B------:R-:W-:Y:S01]  /*dbc0*/  ISETP.GT.AND P0, PT, R3.reuse, 0x1, !P0 ;  /* 0x000000010300780c */ /* 0x040fe20004704270 */
[----:B------:R-:W-:Y:S01]  /*dbd0*/  BAR.SYNC.DEFER_BLOCKING 0xf, 0x100 ;  /* 0x03c4000000007b1d */ /* 0x000fe20000010000 */
[----:B------:R-:W-:Y:S02]  /*dbe0*/  ISETP.GT.AND P1, PT, R3, 0x8, !P1 ;  /* 0x000000080300780c */ /* 0x000fe40004f24270 */
[C---:B------:R-:W-:Y:S02]  /*dbf0*/  ISETP.LT.OR P0, PT, R4.reuse, 0x2, P0 ;  /* 0x000000020400780c */ /* 0x040fe40000701670 */
[----:B------:R-:W-:Y:S02]  /*dc00*/  ISETP.LT.OR P1, PT, R4, 0x9, P1 ;  /* 0x000000090400780c */ /* 0x000fe40000f21670 */
[----:B------:R-:W-:Y:S01]  /*dc10*/  FSEL R27, R27, -INF , !P0 ;  /* 0xff8000001b1b7808 */ /* 0x000fe20004000000 */
[----:B------:R-:W2:Y:S01]  /*dc20*/  LDL R81, [R1+0x1c8] ;  /* 0x0001c80001517983 */ /* 0x000ea20000100800 */
[----:B------:R-:W-:-:S02]  /*dc30*/  ISETP.NE.AND P0, PT, R15, RZ, PT ;  /* 0x000000ff0f00720c */ /* 0x000fc40003f05270 */
[----:B------:R-:W-:Y:S01]  /*dc40*/  FSEL R21, R62, -INF , !P1 ;  /* 0xff8000003e157808 */ /* 0x000fe20004800000 */
[----:B------:R-:W3:Y:S01]  /*dc50*/  LDL R58, [R1+0x21c] ;  /* 0x00021c00013a7983 */ /* 0x000ee20000100800 */
[----:B------:R-:W-:Y:S02]  /*dc60*/  ISETP.GT.AND P0, PT, R3, 0x9, !P0 ;  /* 0x000000090300780c */ /* 0x000fe40004704270 */
[----:B------:R-:W-:Y:S01]  /*dc70*/  ISETP.NE.AND P1, PT, R32, RZ, PT ;  /* 0x000000ff2000720c */ /* 0x000fe20003f25270 */
[----:B------:R-:W4:Y:S01]  /*dc80*/  LDL R62, [R1+0x224] ;  /* 0x00022400013e7983 */ /* 0x000f220000100800 */
[----:B------:R-:W-:Y:S02]  /*dc90*/  ISETP.LT.OR P0, PT, R4, 0xa, P0 ;  /* 0x0000000a0400780c */ /* 0x000fe40000701670 */
[----:B------:R-:W-:Y:S01]  /*dca0*/  ISETP.NE.AND P6, PT, R14, RZ, PT ;  /* 0x000000ff0e00720c */ /* 0x000fe20003fc5270 */
[----:B------:R-:W2:Y:S01]  /*dcb0*/  LDL R78, [R1+0x244] ;  /* 0x00024400014e7983 */ /* 0x000ea20000100800 */
[----:B------:R-:W-:-:S02]  /*dcc0*/  FSEL R24, R63, -INF , !P0 ;  /* 0xff8000003f187808 */ /* 0x000fc40004000000 */
[----:B------:R-:W-:Y:S01]  /*dcd0*/  ISETP.NE.AND P0, PT, R25, RZ, PT ;  /* 0x000000ff1900720c */ /* 0x000fe20003f05270 */
[----:B------:R-:W2:Y:S01]  /*dce0*/  LDL R80, [R1+0x248] ;  /* 0x0002480001507983 */ /* 0x000ea20000100800 */
[C---:B------:R-:W-:Y:S02]  /*dcf0*/  ISETP.GT.AND P2, PT, R3.reuse, 0x29, !P2 ;  /* 0x000000290300780c */ /* 0x040fe40005744270 */
[C---:B------:R-:W-:Y:S01]  /*dd00*/  ISETP.GT.AND P0, PT, R3.reuse, 0x10, !P0 ;  /* 0x000000100300780c */ /* 0x040fe20004704270 */
[----:B------:R-:W2:Y:S01]  /*dd10*/  LDL R82, [R1+0x24c] ;  /* 0x00024c0001527983 */ /* 0x000ea20000100800 */
[----:B------:R-:W-:Y:S02]  /*dd20*/  ISETP.GT.AND P3, PT, R3, 0x30, !P3 ;  /* 0x000000300300780c */ /* 0x000fe40005f64270 */
[C---:B------:R-:W-:Y:S01]  /*dd30*/  ISETP.LT.OR P0, PT, R4.reuse, 0x11, P0 ;  /* 0x000000110400780c */ /* 0x040fe20000701670 */
[----:B------:R-:W2:Y:S01]  /*dd40*/  LDL R84, [R1+0x250] ;  /* 0x0002500001547983 */ /* 0x000ea20000100800 */
[----:B------:R-:W-:-:S02]  /*dd50*/  ISETP.LT.OR P2, PT, R4, 0x2a, P2 ;  /* 0x0000002a0400780c */ /* 0x000fc40001741670 */
[----:B------:R-:W-:Y:S01]  /*dd60*/  FSEL R25, R34, -INF , !P0 ;  /* 0xff80000022197808 */ /* 0x000fe20004000000 */
[----:B------:R-:W2:Y:S01]  /*dd70*/  LDL R86, [R1+0x254] ;  /* 0x0002540001567983 */ /* 0x000ea20000100800 */
[----:B------:R-:W-:Y:S02]  /*dd80*/  ISETP.NE.AND P0, PT, R28, RZ, PT ;  /* 0x000000ff1c00720c */ /* 0x000fe40003f05270 */
[C---:B------:R-:W-:Y:S01]  /*dd90*/  ISETP.GT.AND P4, PT, R3.reuse, 0x31, !P4 ;  /* 0x000000310300780c */ /* 0x040fe20006784270 */
[----:B------:R-:W2:Y:S01]  /*dda0*/  LDL R88, [R1+0x258] ;  /* 0x0002580001587983 */ /* 0x000ea20000100800 */
[----:B------:R-:W-:Y:S02]  /*ddb0*/  ISETP.GT.AND P0, PT, R3, 0x11, !P0 ;  /* 0x000000110300780c */ /* 0x000fe40004704270 */
[C---:B------:R-:W-:Y:S01]  /*ddc0*/  ISETP.LT.OR P3, PT, R4.reuse, 0x31, P3 ;  /* 0x000000310400780c */ /* 0x040fe20001f61670 */
[----:B------:R-:W2:Y:S01]  /*ddd0*/  LDL R90, [R1+0x25c] ;  /* 0x00025c00015a7983 */ /* 0x000ea20000100800 */
[----:B------:R-:W-:-:S02]  /*dde0*/  ISETP.LT.OR P0, PT, R4, 0x12, P0 ;  /* 0x000000120400780c */ /* 0x000fc40000701670 */
[----:B------:R-:W-:Y:S01]  /*ddf0*/  ISETP.GT.AND P5, PT, R3, 0x38, !P5 ;  /* 0x000000380300780c */ /* 0x000fe20006fa4270 */
[----:B------:R-:W2:Y:S01]  /*de00*/  LDL R92, [R1+0x260] ;  /* 0x00026000015c7983 */ /* 0x000ea20000100800 */
[----:B------:R-:W-:Y:S02]  /*de10*/  FSEL R26, R35, -INF , !P0 ;  /* 0xff800000231a7808 */ /* 0x000fe40004000000 */
[----:B------:R-:W-:Y:S01]  /*de20*/  ISETP.NE.AND P0, PT, R29, RZ, PT ;  /* 0x000000ff1d00720c */ /* 0x000fe20003f05270 */
[----:B------:R-:W2:Y:S01]  /*de30*/  LDL R94, [R1+0x264] ;  /* 0x00026400015e7983 */ /* 0x000ea20000100800 */
[----:B------:R-:W-:Y:S02]  /*de40*/  ISETP.LT.OR P4, PT, R4, 0x32, P4 ;  /* 0x000000320400780c */ /* 0x000fe40002781670 */
[----:B------:R-:W-:Y:S01]  /*de50*/  ISETP.GT.AND P0, PT, R3, 0x18, !P0 ;  /* 0x000000180300780c */ /* 0x000fe20004704270 */
[----:B------:R-:W2:Y:S01]  /*de60*/  LDL R96, [R1+0x268] ;  /* 0x0002680001607983 */ /* 0x000ea20000100800 */
[----:B------:R-:W-:-:S02]  /*de70*/  FSEL R34, R50, -INF , !P3 ;  /* 0xff80000032227808 */ /* 0x000fc40005800000 */
[C---:B------:R-:W-:Y:S01]  /*de80*/  ISETP.LT.OR P0, PT, R4.reuse, 0x19, P0 ;  /* 0x000000190400780c */ /* 0x040fe20000701670 */
[----:B------:R-:W3:Y:S01]  /*de90*/  LDL R50, [R1+0x20c] ;  /* 0x00020c0001327983 */ /* 0x000ee20000100800 */
[----:B------:R-:W-:Y:S02]  /*dea0*/  ISETP.LT.OR P5, PT, R4, 0x39, P5 ;  /* 0x000000390400780c */ /* 0x000fe40002fa1670 */
[----:B------:R-:W-:Y:S01]  /*deb0*/  FSEL R28, R38, -INF , !P0 ;  /* 0xff800000261c7808 */ /* 0x000fe20004000000 */
[----:B------:R-:W2:Y:S01]  /*dec0*/  LDL R98, [R1+0x26c] ;  /* 0x00026c0001627983 */ /* 0x000ea20000100800 */
[----:B------:R-:W-:Y:S02]  /*ded0*/  ISETP.GT.AND P0, PT, R3, 0x19, !P1 ;  /* 0x000000190300780c */ /* 0x000fe40004f04270 */
[----:B------:R-:W-:Y:S01]  /*dee0*/  ISETP.NE.AND P1, PT, R37, RZ, PT ;  /* 0x000000ff2500720c */ /* 0x000fe20003f25270 */
[----:B------:R-:W4:Y:S01]  /*def0*/  LDL R38, [R1+0x410] ;  /* 0x0004100001267983 */ /* 0x000f220000100800 */
        /* <DEDUP_REMOVED lines=10> */
[----:B------:R-:W-:Y:S01]  /*dfa0*/  ISETP.LT.OR P0, PT, R4, 0x21, P0 ;  /* 0x000000210400780c */ /* 0x000fe20000701670 */
[----:B------:R-:W3:Y:S01]  /*dfb0*/  LDL R46, [R1+0x204] ;  /* 0x00020400012e7983 */ /* 0x000ee20000100800 */
[----:B------:R-:W-:Y:S02]  /*dfc0*/  FSEL R33, R47, -INF , !P2 ;  /* 0xff8000002f217808 */ /* 0x000fe40005000000 */
[----:B------:R-:W-:Y:S01]  /*dfd0*/  FSEL R30, R42, -INF , !P0 ;  /* 0xff8000002a1e7808 */ /* 0x000fe20004000000 */
[----:B------:R-:W2:Y:S01]  /*dfe0*/  LDL R106, [R1+0x27c] ;  /* 0x00027c00016a7983 */ /* 0x000ea20000100800 */
[----:B------:R-:W-:Y:S02]  /*dff0*/  ISETP.GT.AND P0, PT, R3, RZ, !P6 ;  /* 0x000000ff0300720c */ /* 0x000fe40007704270 */
[----:B------:R-:W-:Y:S01]  /*e000*/  ISETP.NE.AND P6, PT, R41, RZ, PT ;  /* 0x000000ff2900720c */ /* 0x000fe20003fc5270 */
[----:B------:R-:W3:Y:S01]  /*e010*/  LDL R42, [R1+0x1fc] ;  /* 0x0001fc00012a7983 */ /* 0x000ee20000100800 */
[----:B------:R-:W-:-:S02]  /*e020*/  ISETP.LT.OR P0, PT, R4, 0x1, P0 ;  /* 0x000000010400780c */ /* 0x000fc40000701670 */
[----:B------:R-:W-:Y:S01]  /*e030*/  FSEL R35, R51, -INF , !P4 ;  /* 0xff80000033237808 */ /* 0x000fe20006000000 */
[----:B------:R-:W2:Y:S01]  /*e040*/  LDL R108, [R1+0x280] ;  /* 0x00028000016c7983 */ /* 0x000ea20000100800 */
[----:B------:R-:W-:Y:S02]  /*e050*/  FSEL R20, R0, -INF , !P0 ;  /* 0xff80000000147808 */ /* 0x000fe40004000000 */
[----:B------:R-:W-:Y:S01]  /*e060*/  FMNMX.FTZ R0, R160, R60, !PT ;  /* 0x0000003ca0007209 */ /* 0x000fe20007810000 */
[----:B------:R-:W2:Y:S01]  /*e070*/  LDL R110, [R1+0x284] ;  /* 0x00028400016e7983 */ /* 0x000ea20000100800 */
[----:B------:R-:W-:Y:S02]  /*e080*/  ISETP.NE.AND P0, PT, R36, RZ, PT ;  /* 0x000000ff2400720c */ /* 0x000fe40003f05270 */
[----:B------:R-:W-:Y:S01]  /*e090*/  FMNMX.FTZ R0, R162, R0, !PT ;  /* 0x00000000a2007209 */ /* 0x000fe20007810000 */
[----:B------:R-:W2:Y:S01]  /*e0a0*/  LDL R112, [R1+0x288] ;  /* 0x0002880001707983 */ /* 0x000ea20000100800 */
[----:B------:R-:W-:-:S02]  /*e0b0*/  ISETP.GT.AND P0, PT, R3, 0x21, !P0 ;  /* 0x000000210300780c */ /* 0x000fc40004704270 */
[----:B------:R-:W-:Y:S01]  /*e0c0*/  FMNMX.FTZ R0, R66, R0, !PT ;  /* 0x0000000042007209 */ /* 0x000fe20007810000 */
[----:B------:R-:W2:Y:S01]  /*e0d0*/  LDL R114, [R1+0x28c] ;  /* 0x00028c0001727983 */ /* 0x000ea20000100800 */
[----:B------:R-:W-:Y:S02]  /*e0e0*/  ISETP.LT.OR P0, PT, R4, 0x22, P0 ;  /* 0x000000220400780c */ /* 0x000fe40000701670 */
[----:B------:R-:W-:Y:S01]  /*e0f0*/  FMNMX.FTZ R0, R64, R0, !PT ;  /* 0x0000000040007209 */ /* 0x000fe20007810000 */
[----:B------:R-:W2:Y:S01]  /*e100*/  LDL R116, [R1+0x290] ;  /* 0x0002900001747983 */ /* 0x000ea20000100800 */
[----:B------:R-:W-:Y:S02]  /*e110*/  FSEL R31, R43, -INF , !P0 ;  /* 0xff8000002b1f7808 */ /* 0x000fe40004000000 */
        /* <DEDUP_REMOVED lines=11> */
[----:B------:R-:W-:-:S02]  /*e1d0*/  FSEL R37, R55, -INF , !P0 ;  /* 0xff80000037257808 */ /* 0x000fc40004000000 */
[----:B------:R-:W-:Y:S01]  /*e1e0*/  FMNMX.FTZ R0, R72, R0, !PT ;  /* 0x0000000048007209 */ /* 0x000fe20007810000 */
[----:B------:R-:W2:Y:S03]  /*e1f0*/  LDL R124, [R1+0x2a0] ;  /* 0x0002a000017c7983 */ /* 0x000ea60000100800 */
        /* <DEDUP_REMOVED lines=9> */
[----:B------:R-:W2:Y:S01]  /*e290*/  LDL R134, [R1+0x2b4] ;  /* 0x0002b40001867983 */ /* 0x000ea20000100800 */
[----:B------:R-:W-:-:S02]  /*e2a0*/  FMNMX.FTZ R0, R20, R27, !PT ;  /* 0x0000001b14007209 */ /* 0x000fc40007810000 */
[----:B------:R-:W-:Y:S01]  /*e2b0*/  FMNMX.FTZ R12, R56, R12, !PT ;  /* 0x0000000c380c7209 */ /* 0x000fe20007810000 */
[----:B------:R-:W2:Y:S01]  /*e2c0*/  LDL R136, [R1+0x2b8] ;  /* 0x0002b80001887983 */ /* 0x000ea20000100800 */
[----:B------:R-:W-:-:S03]  /*e2d0*/  FMNMX.FTZ R7, R21, R0, !PT ;  /* 0x0000000015077209 */ /* 0x000fc60007810000 */
[----:B------:R-:W0:Y:S01]  /*e2e0*/  SHFL.BFLY PT, R13, R12, 0x2, 0x1f ;  /* 0x0c401f000c0d7f89 */ /* 0x000e2200000e0000 */
[----:B------:R-:W-:-:S03]  /*e2f0*/  FMNMX.FTZ R0, R24, R7, !PT ;  /* 0x0000000718007209 */ /* 0x000fc60007810000 */
[----:B------:R-:W2:Y:S01]  /*e300*/  LDL R138, [R1+0x2bc] ;  /* 0x0002bc00018a7983 */ /* 0x000ea20000100800 */
        /* <DEDUP_REMOVED lines=8> */
[----:B------:R-:W-:Y:S02]  /*e390*/  FMNMX.FTZ R0, R30, R7, !PT ;  /* 0x000000071e007209 */ /* 0x000fe40007810000 */
[----:B0-----:R-:W-:Y:S01]  /*e3a0*/  FMNMX.FTZ R14, R12, R13, !PT ;  /* 0x0000000d0c0e7209 */ /* 0x001fe20007810000 */
        /* <DEDUP_REMOVED lines=15> */
[----:B------:R-:W2:Y:S04]  /*e4a0*/  LDL R47, [R1+0x2fc] ;  /* 0x0002fc00012f7983 */ /* 0x000ea80000100800 */
[----:B------:R-:W-:Y:S04]  /*e4b0*/  STL.64 [R1+0x3f0], R12 ;  /* 0x0003f00c01007387 */ /* 0x000fe80000100a00 */
[----:B------:R0:W-:Y:S04]  /*e4c0*/  STL [R1+0x3f0], R0 ;  /* 0x0003f00001007387 */ /* 0x0001e80000100800 */
[----:B------:R-:W4:Y:S04]  /*e4d0*/  LDL R7, [R1+0x3f0] ;  /* 0x0003f00001077983 */ /* 0x000f280000100800 */
[----:B------:R-:W3:Y:S04]  /*e4e0*/  LDL R4, [R1+0x3f4] ;  /* 0x0003f40001047983 */ /* 0x000ee80000100800 */
[----:B------:R-:W2:Y:S04]  /*e4f0*/  LDL.64 R14, [R1+0x118] ;  /* 0x00011800010e7983 */ /* 0x000ea80000100a00 */
        /* <DEDUP_REMOVED lines=48> */
[----:B----4-:R-:W-:Y:S01]  /*e800*/  FMUL.FTZ R3, R38, R7 ;  /* 0x0000000726037220 */ /* 0x010fe20000410000 */
[----:B------:R-:W-:-:S02]  /*e810*/  FSETP.NEU.FTZ.AND P0, PT, R7, -INF , PT ;  /* 0xff8000000700780b */ /* 0x000fc40003f1d000 */
[----:B---3--:R-:W1:Y:S02]  /*e820*/  SHFL.BFLY PT, R7, R4, 0x2, 0x1f ;  /* 0x0c401f0004077f89 */ /* 0x008e6400000e0000 */
[----:B------:R-:W-:-:S05]  /*e830*/  FSEL R3, R3, RZ, P0 ;  /* 0x000000ff03037208 */ /* 0x000fca0000000000 */
[----:B0-----:R-:W-:Y:S01]  /*e840*/  FFMA.FTZ R0, R66, R38, -R3 ;  /* 0x0000002642007223 */ /* 0x001fe20000010803 */
[----:B-1----:R-:W-:-:S03]  /*e850*/  FMNMX.FTZ R7, R7, R4, !PT ;  /* 0x0000000407077209 */ /* 0x002fc60007810000 */
        /* <DEDUP_REMOVED lines=9> */
[----:B0-----:R-:W0:Y:S01]  /*e8f0*/  SHFL.BFLY PT, R0, R7, 0x1, 0x1f ;  /* 0x0c201f0007007f89 */ /* 0x001e2200000e0000 */
        /* <DEDUP_REMOVED lines=8> */
[----:B------:R-:W3:Y:S04]  /*e980*/  LDL R40, [R1+0x1f8] ;  /* 0x0001f80001287983 */ /* 0x000ee80000100800 */
[----:B------:R-:W4:Y:S03]  /*e990*/  LDL R44, [R1+0x200] ;  /* 0x00020000012c7983 */ /* 0x000f260000100800 */
[----:B------:R-:W1:Y:S01]  /*e9a0*/  MUFU.EX2 R83, R83 ;  /* 0x0000005300537308 */ /* 0x000e620000000800 */
[----:B------:R-:W4:Y:S04]  /*e9b0*/  LDL R48, [R1+0x208] ;  /* 0x0002080001307983 */ /* 0x000f280000100800 */
[----:B------:R-:W4:Y:S01]  /*e9c0*/  LDL R52, [R1+0x210] ;  /* 0x0002100001347983 */ /* 0x000f220000100800 */
[----:B0-----:R-:W-:-:S02]  /*e9d0*/  FMNMX.FTZ R0, R7, R0, !PT ;  /* 0x0000000007007209 */ /* 0x001fc40007810000 */
[----:B------:R-:W-:Y:S01]  /*e9e0*/  MUFU.EX2 R162, R162 ;  /* 0x000000a200a27308 */ /* 0x000fe20000000800 */
[----:B------:R-:W4:Y:S01]  /*e9f0*/  LDL R56, [R1+0x218] ;  /* 0x0002180001387983 */ /* 0x000f220000100800 */
[C---:B------:R-:W-:Y:S01]  /*ea00*/  FSETP.NEU.FTZ.AND P0, PT, R0.reuse, -INF , PT ;  /* 0xff8000000000780b */ /* 0x040fe20003f1d000 */
[-C--:B------:R-:W-:Y:S02]  /*ea10*/  FMUL.FTZ R4, R0, R38.reuse ;  /* 0x0000002600047220 */ /* 0x080fe40000410000 */
[----:B------:R-:W4:Y:S03]  /*ea20*/  LDL R60, [R1+0x220] ;  /* 0x00022000013c7983 */ /* 0x000f260000100800 */
[----:B------:R-:W-:Y:S01]  /*ea30*/  FSEL R3, R4, RZ, P0 ;  /* 0x000000ff04037208 */ /* 0x000fe20000000000 */
[----:B------:R-:W-:Y:S01]  /*ea40*/  MUFU.EX2 R164, R164 ;  /* 0x000000a400a47308 */ /* 0x000fe20000000800 */
[----:B------:R-:W4:Y:S03]  /*ea50*/  LDL R64, [R1+0x228] ;  /* 0x0002280001407983 */ /* 0x000f260000100800 */
[-CC-:B------:R-:W-:Y:S01]  /*ea60*/  FFMA.FTZ R161, R20, R38.reuse, -R3.reuse ;  /* 0x0000002614a17223 */ /* 0x180fe20000010803 */
[-CC-:B------:R-:W-:Y:S01]  /*ea70*/  FFMA.FTZ R99, R27, R38.reuse, -R3.reuse ;  /* 0x000000261b637223 */ /* 0x180fe20000010803 */
[-CC-:B------:R-:W-:Y:S01]  /*ea80*/  FFMA.FTZ R163, R21, R38.reuse, -R3.reuse ;  /* 0x0000002615a37223 */ /* 0x180fe20000010803 */
[-CC-:B------:R-:W-:Y:S01]  /*ea90*/  FFMA.FTZ R97, R24, R38.reuse, -R3.reuse ;  /* 0x0000002618617223 */ /* 0x180fe20000010803 */
[----:B------:R-:W-:Y:S01]  /*eaa0*/  MUFU.EX2 R111, R111 ;  /* 0x0000006f006f7308 */ /* 0x000fe20000000800 */
[-CC-:B------:R-:W-:Y:S01]  /*eab0*/  FFMA.FTZ R165, R25, R38.reuse, -R3.reuse ;  /* 0x0000002619a57223 */ /* 0x180fe20000010803 */
[----:B------:R-:W4:Y:S04]  /*eac0*/  LDL R66, [R1+0x22c] ;  /* 0x00022c0001427983 */ /* 0x000f280000100800 */
[----:B------:R-:W4:Y:S02]  /*ead0*/  LDL R68, [R1+0x230] ;  /* 0x0002300001447983 */ /* 0x000f240000100800 */
[----:B------:R-:W-:Y:S02]  /*eae0*/  MUFU.EX2 R161, R161 ;  /* 0x000000a100a17308 */ /* 0x000fe40000000800 */
[----:B------:R-:W4:Y:S04]  /*eaf0*/  LDL R70, [R1+0x234] ;  /* 0x0002340001467983 */ /* 0x000f280000100800 */
[----:B------:R-:W4:Y:S02]  /*eb00*/  LDL R72, [R1+0x238] ;  /* 0x0002380001487983 */ /* 0x000f240000100800 */
[----:B------:R-:W0:Y:S01]  /*eb10*/  MUFU.EX2 R99, R99 ;  /* 0x0000006300637308 */ /* 0x000e220000000800 */
[-CC-:B------:R-:W-:Y:S01]  /*eb20*/  FFMA.FTZ R95, R26, R38.reuse, -R3.reuse ;  /* 0x000000261a5f7223 */ /* 0x180fe20000010803 */
[----:B------:R-:W4:Y:S04]  /*eb30*/  LDL R74, [R1+0x23c] ;  /* 0x00023c00014a7983 */ /* 0x000f280000100800 */
[----:B------:R-:W4:Y:S02]  /*eb40*/  LDL R76, [R1+0x240] ;  /* 0x00024000014c7983 */ /* 0x000f240000100800 */
[----:B------:R-:W0:Y:S01]  /*eb50*/  MUFU.EX2 R163, R163 ;  /* 0x000000a300a37308 */ /* 0x000e220000000800 */
[-C--:B------:R-:W-:Y:S01]  /*eb60*/  FFMA.FTZ R167, R28, R38.reuse, -R3 ;  /* 0x000000261ca77223 */ /* 0x080fe20000010803 */
[----:B-1----:R-:W-:Y:S01]  /*eb70*/  FADD.FTZ R7, R160, R83 ;  /* 0x00000053a0077221 */ /* 0x002fe20000010000 */
[-CC-:B------:R-:W-:Y:S01]  /*eb80*/  FFMA.FTZ R93, R29, R38.reuse, -R3.reuse ;  /* 0x000000261d5d7223 */ /* 0x180fe20000010803 */
[----:B------:R-:W-:-:S04]  /*eb90*/  FFMA.FTZ R169, R30, R38, -R3 ;  /* 0x000000261ea97223 */ /* 0x000fc80000010803 */
[----:B------:R-:W-:Y:S08]  /*eba0*/  MUFU.EX2 R166, R166 ;  /* 0x000000a600a67308 */ /* 0x000ff00000000800 */
[----:B------:R-:W1:Y:S01]  /*ebb0*/  MUFU.EX2 R97, R97 ;  /* 0x0000006100617308 */ /* 0x000e620000000800 */
[----:B0-----:R-:W-:-:S07]  /*ebc0*/  FADD.FTZ R4, R161, R99 ;  /* 0x00000063a1047221 */ /* 0x001fce0000010000 */
[----:B------:R-:W0:Y:S01]  /*ebd0*/  MUFU.EX2 R165, R165 ;  /* 0x000000a500a57308 */ /* 0x000e220000000800 */
[----:B------:R-:W-:Y:S01]  /*ebe0*/  FADD.FTZ R12, R162, R7 ;  /* 0x00000007a20c7221 */ /* 0x000fe20000010000 */
[----:B------:R-:W-:Y:S01]  /*ebf0*/  FADD.FTZ R4, R163, R4 ;  /* 0x00000004a3047221 */ /* 0x000fe20000010000 */
[----:B------:R-:W-:-:S05]  /*ec00*/  FFMA.FTZ R91, R31, R38, -R3 ;  /* 0x000000261f5b7223 */ /* 0x000fca0000010803 */
[----:B------:R-:W-:Y:S08]  /*ec10*/  MUFU.EX2 R107, R107 ;  /* 0x0000006b006b7308 */ /* 0x000ff00000000800 */
[----:B------:R-:W0:Y:S01]  /*ec20*/  MUFU.EX2 R95, R95 ;  /* 0x0000005f005f7308 */ /* 0x000e220000000800 */
[----:B------:R-:W-:Y:S01]  /*ec30*/  FADD.FTZ R7, R113, R12 ;  /* 0x0000000c71077221 */ /* 0x000fe20000010000 */
[----:B-1----:R-:W-:Y:S01]  /*ec40*/  FADD.FTZ R4, R97, R4 ;  /* 0x0000000461047221 */ /* 0x002fe20000010000 */
[----:B------:R-:W-:-:S05]  /*ec50*/  FFMA.FTZ R171, R32, R38, -R3 ;  /* 0x0000002620ab7223 */ /* 0x000fca0000010803 */
[----:B------:R-:W-:Y:S01]  /*ec60*/  MUFU.EX2 R168, R168 ;  /* 0x000000a800a87308 */ /* 0x000fe20000000800 */
[-CC-:B------:R-:W-:Y:S01]  /*ec70*/  FFMA.FTZ R89, R33, R38.reuse, -R3.reuse ;  /* 0x0000002621597223 */ /* 0x180fe20000010803 */
[----:B------:R-:W-:-:S06]  /*ec80*/  FFMA.FTZ R173, R34, R38, -R3 ;  /* 0x0000002622ad7223 */ /* 0x000fcc0000010803 */
[----:B------:R-:W-:Y:S01]  /*ec90*/  MUFU.EX2 R109, R109 ;  /* 0x0000006d006d7308 */ /* 0x000fe20000000800 */
[----:B------:R-:W-:-:S07]  /*eca0*/  FFMA.FTZ R87, R35, R38, -R3 ;  /* 0x0000002623577223 */ /* 0x000fce0000010803 */
[----:B------:R-:W-:Y:S01]  /*ecb0*/  MUFU.EX2 R170, R170 ;  /* 0x000000aa00aa7308 */ /* 0x000fe20000000800 */
[----:B------:R-:W-:-:S07]  /*ecc0*/  FFMA.FTZ R175, R36, R38, -R3 ;  /* 0x0000002624af7223 */ /* 0x000fce0000010803 */
[----:B------:R-:W-:Y:S01]  /*ecd0*/  MUFU.EX2 R105, R105 ;  /* 0x0000006900697308 */ /* 0x000fe20000000800 */
[----:B------:R-:W-:-:S07]  /*ece0*/  FFMA.FTZ R85, R37, R38, -R3 ;  /* 0x0000002625557223 */ /* 0x000fce0000010803 */
[----:B------:R-:W-:Y:S08]  /*ecf0*/  MUFU.EX2 R172, R172 ;  /* 0x000000ac00ac7308 */ /* 0x000ff00000000800 */
[----:B------:R-:W-:Y:S08]  /*ed00*/  MUFU.EX2 R101, R101 ;  /* 0x0000006500657308 */ /* 0x000ff00000000800 */
[----:B------:R-:W-:Y:S08]  /*ed10*/  MUFU.EX2 R174, R174 ;  /* 0x000000ae00ae7308 */ /* 0x000ff00000000800 */
[----:B------:R-:W-:Y:S01]  /*ed20*/  MUFU.EX2 R103, R103 ;  /* 0x0000006700677308 */ /* 0x000fe20000000800 */
[----:B------:R1:W-:Y:S04]  /*ed30*/  STL [R1+0x3f4], R0 ;  /* 0x0003f40001007387 */ /* 0x0003e80000100800 */
[----:B------:R-:W4:Y:S03]  /*ed40*/  LDL R28, [R1+0x1e0] ;  /* 0x0001e000011c7983 */ /* 0x000f260000100800 */
[----:B------:R-:W2:Y:S01]  /*ed50*/  MUFU.EX2 R167, R167 ;  /* 0x000000a700a77308 */ /* 0x000ea20000000800 */
[----:B------:R-:W-:Y:S01]  /*ed60*/  FADD.FTZ R12, R164, R7 ;  /* 0x00000007a40c7221 */ /* 0x000fe20000010000 */
[----:B0-----:R-:W-:Y:S01]  /*ed70*/  FADD.FTZ R4, R165, R4 ;  /* 0x00000004a5047221 */ /* 0x001fe20000010000 */
[----:B------:R-:W4:Y:S04]  /*ed80*/  LDL R30, [R1+0x1e4] ;  /* 0x0001e400011e7983 */ /* 0x000f280000100800 */
[----:B------:R-:W4:Y:S01]  /*ed90*/  LDL R29, [R1+0x2d8] ;  /* 0x0002d800011d7983 */ /* 0x000f220000100800 */
[----:B------:R-:W0:Y:S01]  /*eda0*/  MUFU.EX2 R93, R93 ;  /* 0x0000005d005d7308 */ /* 0x000e220000000800 */
[----:B------:R-:W-:Y:S01]  /*edb0*/  FADD.FTZ R7, R111, R12 ;  /* 0x0000000c6f077221 */ /* 0x000fe20000010000 */
[----:B------:R-:W-:Y:S01]  /*edc0*/  FADD.FTZ R4, R95, R4 ;  /* 0x000000045f047221 */ /* 0x000fe20000010000 */
[----:B------:R-:W4:Y:S04]  /*edd0*/  LDL R32, [R1+0x1e8] ;  /* 0x0001e80001207983 */ /* 0x000f280000100800 */
[----:B------:R-:W4:Y:S01]  /*ede0*/  LDL R31, [R1+0x2dc] ;  /* 0x0002dc00011f7983 */ /* 0x000f220000100800 */
[----:B------:R-:W1:Y:S01]  /*edf0*/  MUFU.EX2 R169, R169 ;  /* 0x000000a900a97308 */ /* 0x000e620000000800 */
[----:B------:R-:W-:Y:S01]  /*ee00*/  FADD.FTZ R12, R166, R7 ;  /* 0x00000007a60c7221 */ /* 0x000fe20000010000 */
[----:B--2---:R-:W-:Y:S01]  /*ee10*/  FADD.FTZ R4, R167, R4 ;  /* 0x00000004a7047221 */ /* 0x004fe20000010000 */
[----:B------:R-:W2:Y:S05]  /*ee20*/  LDL R34, [R1+0x1ec] ;  /* 0x0001ec0001227983 */ /* 0x000eaa0000100800 */
[----:B------:R-:W1:Y:S01]  /*ee30*/  MUFU.EX2 R91, R91 ;  /* 0x0000005b005b7308 */ /* 0x000e620000000800 */
[----:B------:R-:W-:Y:S01]  /*ee40*/  FADD.FTZ R7, R107, R12 ;  /* 0x0000000c6b077221 */ /* 0x000fe20000010000 */
[----:B0-----:R-:W-:Y:S01]  /*ee50*/  FADD.FTZ R4, R93, R4 ;  /* 0x000000045d047221 */ /* 0x001fe20000010000 */
[----:B------:R-:W2:Y:S04]  /*ee60*/  LDL R36, [R1+0x1f0] ;  /* 0x0001f00001247983 */ /* 0x000ea80000100800 */
[----:B------:R-:W2:Y:S01]  /*ee70*/  LDL R33, [R1+0x2e0] ;  /* 0x0002e00001217983 */ /* 0x000ea20000100800 */
[----:B------:R-:W0:Y:S01]  /*ee80*/  MUFU.EX2 R171, R171 ;  /* 0x000000ab00ab7308 */ /* 0x000e220000000800 */
[----:B------:R-:W-:Y:S01]  /*ee90*/  FADD.FTZ R12, R168, R7 ;  /* 0x00000007a80c7221 */ /* 0x000fe20000010000 */
[----:B-1----:R-:W-:Y:S01]  /*eea0*/  FADD.FTZ R4, R169, R4 ;  /* 0x00000004a9047221 */ /* 0x002fe20000010000 */
[----:B------:R-:W2:Y:S05]  /*eeb0*/  LDL R38, [R1+0x1f4] ;  /* 0x0001f40001267983 */ /* 0x000eaa0000100800 */
[----:B------:R-:W1:Y:S01]  /*eec0*/  MUFU.EX2 R89, R89 ;  /* 0x0000005900597308 */ /* 0x000e620000000800 */
[----:B------:R-:W-:Y:S01]  /*eed0*/  FADD.FTZ R7, R109, R12 ;  /* 0x0000000c6d077221 */ /* 0x000fe20000010000 */
[----:B------:R-:W-:Y:S01]  /*eee0*/  FADD.FTZ R4, R91, R4 ;  /* 0x000000045b047221 */ /* 0x000fe20000010000 */
[----:B------:R-:W2:Y:S05]  /*eef0*/  LDL R35, [R1+0x2e4] ;  /* 0x0002e40001237983 */ /* 0x000eaa0000100800 */
[----:B------:R-:W1:Y:S01]  /*ef00*/  MUFU.EX2 R173, R173 ;  /* 0x000000ad00ad7308 */ /* 0x000e620000000800 */
[----:B------:R-:W-:Y:S01]  /*ef10*/  FADD.FTZ R12, R170, R7 ;  /* 0x00000007aa0c7221 */ /* 0x000fe20000010000 */
[----:B0-----:R-:W-:Y:S01]  /*ef20*/  FADD.FTZ R4, R171, R4 ;  /* 0x00000004ab047221 */ /* 0x001fe20000010000 */
[----:B------:R-:W2:Y:S05]  /*ef30*/  LDL R37, [R1+0x2e8] ;  /* 0x0002e80001257983 */ /* 0x000eaa0000100800 */
        /* <DEDUP_REMOVED lines=11> */
[----:B------:R-:W2:Y:S02]  /*eff0*/  LDL.64 R12, [R1+0x88] ;  /* 0x00008800010c7983 */ /* 0x000ea40000100a00 */
[----:B------:R-:W-:-:S02]  /*f000*/  FADD.FTZ R20, R174, R3 ;  /* 0x00000003ae147221 */ /* 0x000fc40000010000 */
[----:B------:R-:W2:Y:S01]  /*f010*/  LDL R3, [R1+0x348] ;  /* 0x0003480001037983 */ /* 0x000ea20000100800 */
[----:B-1----:R-:W-:Y:S01]  /*f020*/  FADD.FTZ R4, R175, R4 ;  /* 0x00000004af047221 */ /* 0x002fe20000010000 */
[----:B------:R-:W-:-:S03]  /*f030*/  FADD.FTZ R20, R103, R20 ;  /* 0x0000001467147221 */ /* 0x000fc60000010000 */
[----:B------:R-:W-:Y:S02]  /*f040*/  FADD.FTZ R21, R85, R4 ;  /* 0x0000000455157221 */ /* 0x000fe40000010000 */
[----:B------:R-:W2:Y:S04]  /*f050*/  LDL R4, [R1+0x34c] ;  /* 0x00034c0001047983 */ /* 0x000ea80000100800 */
[----:B------:R0:W-:Y:S04]  /*f060*/  STL.64 [R1+0x400], R20 ;  /* 0x0004001401007387 */ /* 0x0001e80000100a00 */
[----:B------:R-:W2:Y:S04]  /*f070*/  LD.E.64 R26, desc[UR36][R14.64+0x8] ;  /* 0x000008240e1a7980 */ /* 0x000ea8000c101b00 */
[----:B------:R-:W2:Y:S04]  /*f080*/  LD.E.64 R24, desc[UR36][R14.64] ;  /* 0x000000240e187980 */ /* 0x000ea8000c101b00 */
[----:B0-----:R-:W2:Y:S04]  /*f090*/  LDL R20, [R1+0x35c] ;  /* 0x00035c0001147983 */ /* 0x001ea80000100800 */
[----:B------:R-:W2:Y:S04]  /*f0a0*/  LDL R21, [R1+0x360] ;  /* 0x0003600001157983 */ /* 0x000ea80000100800 */
[----:B------:R-:W2:Y:S04]  /*f0b0*/  LDL R14, [R1+0x354] ;  /* 0x00035400010e7983 */ /* 0x000ea80000100800 */
[----:B------:R-:W2:Y:S01]  /*f0c0*/  LDL R15, [R1+0x358] ;  /* 0x00035800010f7983 */ /* 0x000ea20000100800 */
        /* <DEDUP_REMOVED lines=16> */
[----:B---3--:R-:W-:Y:S04]  /*f1d0*/  STL [R1+0x1f8], R40 ;  /* 0x0001f82801007387 */ /* 0x008fe80000100800 */
[----:B------:R-:W-:Y:S04]  /*f1e0*/  STL [R1+0x1fc], R42 ;  /* 0x0001fc2a01007387 */ /* 0x000fe80000100800 */
        /* <DEDUP_REMOVED lines=52> */
[----:B------:R-:W-:Y:S01]  /*f530*/  IMAD R12, R81, 0x1000, R12 ;  /* 0x00001000510c7824 */ /* 0x000fe200078e020c */
[----:B------:R-:W-:-:S04]  /*f540*/  R2UR UR7, R13 ;  /* 0x000000000d0772ca */ /* 0x000fc800000e0000 */
[----:B------:R-:W-:Y:S01]  /*f550*/  R2UR UR6, R12 ;  /* 0x000000000c0672ca */ /* 0x000fe200000e0000 */
[----:B------:R-:W-:Y:S04]  /*f560*/  STL [R1+0x2b8], R136 ;  /* 0x0002b88801007387 */ /* 0x000fe80000100800 */
[----:B------:R-:W-:Y:S01]  /*f570*/  STL [R1+0x2bc], R138 ;  /* 0x0002bc8a01007387 */ /* 0x000fe20000100800 */
[----:B------:R-:W-:-:S05]  /*f580*/  MOV R26, R26 ;  /* 0x0000001a001a7202 */ /* 0x000fca0000000f00 */
[--C-:B------:R-:W-:Y:S02]  /*f590*/  IMAD R25, R25, 0x2, R26.reuse ;  /* 0x0000000219197824 */ /* 0x100fe400078e021a */
[C---:B------:R-:W-:Y:S02]  /*f5a0*/  IMAD R27, R24.reuse, 0x2, R26 ;  /* 0x00000002181b7824 */ /* 0x040fe400078e021a */
[----:B------:R-:W-:Y:S01]  /*f5b0*/  IMAD R24, R24, 0x2, R25 ;  /* 0x0000000218187824 */ /* 0x000fe200078e0219 */
[----:B------:R-:W-:Y:S04]  /*f5c0*/  STSM.16.M88.4 [R26], R160 ;  /* 0x000000a01a007844 */ /* 0x000fe80000000200 */
[----:B------:R-:W-:Y:S04]  /*f5d0*/  STSM.16.M88.4 [R27], R164 ;  /* 0x000000a41b007844 */ /* 0x000fe80000000200 */
[----:B------:R-:W-:Y:S04]  /*f5e0*/  STSM.16.M88.4 [R25], R168 ;  /* 0x000000a819007844 */ /* 0x000fe80000000200 */
[----:B------:R-:W-:Y:S04]  /*f5f0*/  STSM.16.M88.4 [R24], R172 ;  /* 0x000000ac18007844 */ /* 0x000fe80000000200 */
        /* <DEDUP_REMOVED lines=31> */
[----:B------:R0:W-:Y:S02]  /*f7f0*/  STL [R1+0x340], R79 ;  /* 0x0003404f01007387 */ /* 0x0001e40000100800 */
[----:B0-----:R-:W-:-:S06]  /*f800*/  WARPGROUP.ARRIVE ;  /* 0x00000000000079c5 */ /* 0x001fcc0000000000 */
[----:B------:R-:W-:Y:S01]  /*f810*/  HGMMA.64x256x16.F32 R24, R160, gdesc[UR4].tnspB, RZ, !UPT, gsb0 ;  /* 0x43e00004a0187df0 */ /* 0x000fe2000c0008ff */
[----:B------:R0:W-:Y:S04]  /*f820*/  STL [R1+0x354], R14 ;  /* 0x0003540e01007387 */ /* 0x0001e80000100800 */
[----:B------:R1:W-:Y:S01]  /*f830*/  STL [R1+0x358], R15 ;  /* 0x0003580f01007387 */ /* 0x0003e20000100800 */
[----:B0-----:R-:W-:Y:S02]  /*f840*/  VIADD R14, R12, 0x80 ;  /* 0x000000800c0e7836 */ /* 0x001fe40000000000 */
[----:B-1----:R-:W-:-:S03]  /*f850*/  IMAD.MOV.U32 R15, RZ, RZ, R13 ;  /* 0x000000ffff0f7224 */ /* 0x002fc600078e000d */
[----:B------:R-:W-:Y:S02]  /*f860*/  R2UR UR6, R14 ;  /* 0x000000000e0672ca */ /* 0x000fe400000e0000 */
[----:B------:R-:W-:Y:S01]  /*f870*/  R2UR UR7, R15 ;  /* 0x000000000f0772ca */ /* 0x000fe200000e0000 */
        /* <DEDUP_REMOVED lines=72> */
[----:B------:R-:W-:Y:S01]  /*fd00*/  HGMMA.64x256x16.F32 R24, R164, gdesc[UR4].tnspB, R24, gsb0 ;  /* 0x43e00004a4187df0 */ /* 0x000fe20008000818 */
[----:B------:R-:W-:Y:S02]  /*fd10*/  VIADD R14, R12, 0x100 ;  /* 0x000001000c0e7836 */ /* 0x000fe40000000000 */
[----:B------:R-:W-:-:S03]  /*fd20*/  IMAD.MOV.U32 R15, RZ, RZ, R13 ;  /* 0x000000ffff0f7224 */ /* 0x000fc600078e000d */
[----:B------:R-:W-:Y:S02]  /*fd30*/  R2UR UR6, R14 ;  /* 0x000000000e0672ca */ /* 0x000fe400000e0000 */
[----:B------:R-:W-:Y:S01]  /*fd40*/  R2UR UR7, R15 ;  /* 0x000000000f0772ca */ /* 0x000fe200000e0000 */
[----:B------:R-:W-:Y:S01]  /*fd50*/  VIADD R12, R12, 0x180 ;  /* 0x000001800c0c7836 */ /* 0x000fe20000000000 */
        /* <DEDUP_REMOVED lines=71> */
[----:B------:R-:W-:Y:S03]  /*101d0*/  HGMMA.64x256x16.F32 R24, R172, gdesc[UR4].tnspB, R24, gsb0 ;  /* 0x43e00004ac187df0 */ /* 0x000fe60008000818 */
        /* <DEDUP_REMOVED lines=34> */
[----:B0-----:R-:W4:Y:S04]  /*10400*/  LDL R78, [R1+0x1e4] ;  /* 0x0001e400014e7983 */ /* 0x001f280000100800 */
[----:B-1----:R-:W4:Y:S04]  /*10410*/  LDL R80, [R1+0x1e8] ;  /* 0x0001e80001507983 */ /* 0x002f280000100800 */
[----:B------:R-:W4:Y:S04]  /*10420*/  LDL R82, [R1+0x1ec] ;  /* 0x0001ec0001527983 */ /* 0x000f280000100800 */
[----:B------:R-:W4:Y:S04]  /*10430*/  LDL R4, [R1+0x1f0] ;  /* 0x0001f00001047983 */ /* 0x000f280000100800 */
[----:B--2---:R-:W2:Y:S04]  /*10440*/  LDL R84, [R1+0x1f4] ;  /* 0x0001f40001547983 */ /* 0x004ea80000100800 */
[----:B------:R-:W2:Y:S04]  /*10450*/  LDL R86, [R1+0x1f8] ;  /* 0x0001f80001567983 */ /* 0x000ea80000100800 */
[----:B---3--:R-:W3:Y:S04]  /*10460*/  LDL R88, [R1+0x1fc] ;  /* 0x0001fc0001587983 */ /* 0x008ee80000100800 */
[----:B------:R-:W3:Y:S04]  /*10470*/  LDL R12, [R1+0x200] ;  /* 0x00020000010c7983 */ /* 0x000ee80000100800 */
[----:B------:R-:W3:Y:S04]  /*10480*/  LDL R90, [R1+0x204] ;  /* 0x00020400015a7983 */ /* 0x000ee80000100800 */
[----:B----4-:R-:W4:Y:S04]  /*10490*/  LDL R92, [R1+0x208] ;  /* 0x00020800015c7983 */ /* 0x010f280000100800 */
        /* <DEDUP_REMOVED lines=117> */
[----:B------:R-:W-:Y:S01]  /*10bf0*/  @!PT LDS RZ, [RZ] ;  /* 0x00000000fffff984 */ /* 0x000fe20000000800 */
[----:B------:R-:W-:Y:S01]  /*10c00*/  @!PT LDS RZ, [RZ] ;  /* 0x00000000fffff984 */ /* 0x000fe20000000800 */
[----:B------:R-:W-:Y:S01]  /*10c10*/  @!PT LDS RZ, [RZ] ;  /* 0x00000000fffff984 */ /* 0x000fe20000000800 */
[----:B------:R-:W-:Y:S01]  /*10c20*/  @!PT LDS RZ, [RZ] ;  /* 0x00000000fffff984 */ /* 0x000fe20000000800 */
[----:B------:R0:W-:Y:S06]  /*10c30*/  MEMBAR.ALL.CTA ;  /* 0x0000000000007992 */ /* 0x0001ec0000008000 */
[----:B0-----:R-:W0:Y:S04]  /*10c40*/  FENCE.VIEW.ASYNC.S ;  /* 0x00000000000073c6 */ /* 0x001e280000000000 */
[----:B------:R-:W-:Y:S04]  /*10c50*/  STL [R1+0x1e0], R0 ;  /* 0x0001e00001007387 */ /* 0x000fe80000100800 */
[----:B------:R-:W-:Y:S04]  /*10c60*/  STL [R1+0x1e4], R78 ;  /* 0x0001e44e01007387 */ /* 0x000fe80000100800 */
[----:B------:R-:W-:Y:S04]  /*10c70*/  STL [R1+0x1e8], R80 ;  /* 0x0001e85001007387 */ /* 0x000fe80000100800 */
[----:B------:R-:W-:Y:S04]  /*10c80*/  STL [R1+0x1ec], R82 ;  /* 0x0001ec5201007387 */ /* 0x000fe80000100800 */
[----:B------:R-:W-:Y:S04]  /*10c90*/  STL [R1+0x1f0], R4 ;  /* 0x0001f00401007387 */ /* 0x000fe80000100800 */
[----:B--2---:R-:W-:Y:S04]  /*10ca0*/  STL [R1+0x1f4], R84 ;  /* 0x0001f45401007387 */ /* 0x004fe80000100800 */
[----:B------:R-:W-:Y:S04]  /*10cb0*/  STL [R1+0x1f8], R86 ;  /* 0x0001f85601007387 */ /* 0x000fe80000100800 */
[----:B---3--:R-:W-:Y:S04]  /*10cc0*/  STL [R1+0x1fc], R88 ;  /* 0x0001fc5801007387 */ /* 0x008fe80000100800 */
[----:B------:R-:W-:Y:S04]  /*10cd0*/  STL [R1+0x200], R12 ;  /* 0x0002000c01007387 */ /* 0x000fe80000100800 */
        /* <DEDUP_REMOVED lines=119> */
[----:B0-----:R-:W-:-:S03]  /*11450*/  NOP ;  /* 0x0000000000007918 */ /* 0x001fc60000000000 */
[----:B-1----:R-:W3:Y:S04]  /*11460*/  LDL R3, [R1+0x28] ;  /* 0x0000280001037983 */ /* 0x002ee80000100800 */
[----:B------:R2:W5:Y:S01]  /*11470*/  LDL R0, [R1+0x1c8] ;  /* 0x0001c80001007983 */ /* 0x0005620000100800 */
[----:B------:R-:W-:Y:S01]  /*11480*/  BSSY B0, `(.L_x_5183) ;  /* 0x0000006000007945 */ /* 0x000fe20003800000 */
[----:B------:R-:W-:Y:S06]  /*11490*/  BAR.ARV 0xe, 0x100 ;  /* 0x0384000000007b1d */ /* 0x000fec0000002000 */
[----:B---3--:R-:W-:-:S04]  /*114a0*/  LOP3.LUT R3, R3, 0x1, RZ, 0xfc, !PT ;  /* 0x0000000103037812 */ /* 0x008fc800078efcff */
[----:B------:R-:W-:-:S13]  /*114b0*/  ISETP.NE.AND P0, PT, R3, 0x3, PT ;  /* 0x000000030300780c */ /* 0x000fda0003f05270 */
[----:B--2---:R-:W-:Y:S05]  /*114c0*/  @!P0 BRA `(.L_x_5184) ;  /* 0x0000000000048947 */ /* 0x004fea0003800000 */
[----:B------:R-:W-:Y:S01]  /*114d0*/  BPT.TRAP 0x1 ;  /* 0x000000040000795c */ /* 0x000fe20000300000 */
.L_x_5184:
[----:B------:R-:W-:Y:S05]  /*114e0*/  BSYNC B0 ;  /* 0x0000000000007941 */ /* 0x000fea0003800000 */
.L_x_5183:
[----:B------:R-:W2:Y:S01]  /*114f0*/  LDL.64 R12, [R1+0x48] ;  /* 0x00004800010c7983 */ /* 0x000ea20000100a00 */
[----:B------:R-:W-:Y:S02]  /*11500*/  UISETP.NE.AND UP1, UPT, UR41, URZ, UPT ;  /* 0x0000003f2900728c */ /* 0x000fe4000bf25270 */
[----:B------:R-:W-:Y:S01]  /*11510*/  UISETP.NE.AND UP0, UPT, UR43, URZ, UPT ;  /* 0x0000003f2b00728c */ /* 0x000fe2000bf05270 */
[----:B------:R-:W3:Y:S01]  /*11520*/  LDL R3, [R1+0x34] ;  /* 0x0000340001037983 */ /* 0x000ee20000100800 */
[----:B--2---:R-:W-:-:S05]  /*11530*/  MOV R7, R12 ;  /* 0x0000000c00077202 */ /* 0x004fca0000000f00 */
[----:B-----5:R-:W-:-:S05]  /*11540*/  IMAD R0, R0, 0x8, R7 ;  /* 0x0000000800007824 */ /* 0x020fca00078e0207 */
[----:B---3--:R-:W-:-:S04]  /*11550*/  PRMT R0, R3, 0x654, R0 ;  /* 0x0000065403007816 */ /* 0x008fc80000000000 */
[----:B------:R0:W-:Y:S02]  /*11560*/  SYNCS.ARRIVE.TRANS64.RED.A1T0 RZ, [R0+URZ], RZ ;  /* 0x000000ff00ff79a7 */ /* 0x0001e4000810043f */
[----:B0-----:R-:W2:Y:S01]  /*11570*/  LDL R0, [R1+0x50] ;  /* 0x0000500001007983 */ /* 0x001ea20000100800 */
[----:B------:R-:W-:Y:S02]  /*11580*/  PLOP3.LUT P0, PT, PT, PT, UP1, 0x80, 0x0 ;  /* 0x000000000000781c */ /* 0x000fe40003f0f018 */
[----:B------:R-:W-:Y:S01]  /*11590*/  PLOP3.LUT P1, PT, PT, PT, UP1, 0x80, 0x0 ;  /* 0x000000000000781c */ /* 0x000fe20003f2f018 */
[----:B------:R-:W-:Y:S01]  /*115a0*/  UIADD3 UR46, UR46, -0x2, URZ ;  /* 0xfffffffe2e2e7890 */ /* 0x000fe2000fffe03f */
[----:B--2---:R-:W-:-:S09]  /*115b0*/  IMAD.SHL.U32 R4, R0, 0x40, RZ ;  /* 0x0000004000047824 */ /* 0x004fd200078e00ff */
[----:B------:R-:W-:Y:S01]  /*115c0*/  @P0 IMAD.HI.U32 R5, R4, R5, RZ ;  /* 0x0000000504050227 */ /* 0x000fe200078e00ff */
[----:B------:R-:W-:-:S03]  /*115d0*/  PLOP3.LUT P0, PT, PT, PT, UP0, 0x40, 0x0 ;  /* 0x000000000000781c */ /* 0x000fc60003f0e808 */
[----:B------:R-:W-:Y:S01]  /*115e0*/  IMAD.MOV.U32 R0, RZ, RZ, R4 ;  /* 0x000000ffff007224 */ /* 0x000fe200078e0004 */
[----:B------:R-:W-:-:S05]  /*115f0*/  @P1 SHF.R.U32.HI R0, RZ, R6, R5 ;  /* 0x00000006ff001219 */ /* 0x000fca0000011605 */
[----:B------:R-:W-:Y:S02]  /*11600*/  VIADD R3, R0, UR45 ;  /* 0x0000002d00037c36 */ /* 0x000fe40008000000 */
[----:B------:R-:W-:Y:S02]  /*11610*/  IMAD.U32 R0, RZ, RZ, UR46 ;  /* 0x0000002eff007e24 */ /* 0x000fe4000f8e00ff */
[----:B------:R-:W-:Y:S01]  /*11620*/  IMAD.IADD R8, R3, 0x1, R8 ;  /* 0x0000000103087824 */ /* 0x000fe200078e0208 */
[----:B------:R-:W-:Y:S06]  /*11630*/  @P0 BRA `(.L_x_5185) ;  /* 0x0000000000400947 */ /* 0x000fec0003800000 */
[C---:B------:R-:W-:Y:S01]  /*11640*/  ISETP.GT.AND P0, PT, R3.reuse, RZ, PT ;  /* 0x000000ff0300720c */ /* 0x040fe20003f04270 */
[----:B------:R-:W-:Y:S01]  /*11650*/  BSSY B0, `(.L_x_5186) ;  /* 0x000000c000007945 */ /* 0x000fe20003800000 */
[----:B------:R-:W-:-:S11]  /*11660*/  VIADD R5, R3, 0xffffffff ;  /* 0xffffffff03057836 */ /* 0x000fd60000000000 */
[----:B------:R-:W-:Y:S05]  /*11670*/  @P0 BRA `(.L_x_5187) ;  /* 0x0000000000180947 */ /* 0x000fea0003800000 */
[----:B------:R-:W-:Y:S01]  /*11680*/  ISETP.NE.AND P0, PT, R9, 0x1, PT ;  /* 0x000000010900780c */ /* 0x000fe20003f05270 */
[----:B------:R-:W-:-:S12]  /*11690*/  IMAD.MOV R3, RZ, RZ, -R3 ;  /* 0x000000ffff037224 */ /* 0x000fd800078e0a03 */
[----:B------:R-:W-:-:S05]  /*116a0*/  @P0 IMAD.HI.U32 R10, R3, R10, RZ ;  /* 0x0000000a030a0227 */ /* 0x000fca00078e00ff */
[----:B------:R-:W-:-:S04]  /*116b0*/  @P0 SHF.R.U32.HI R3, RZ, R11, R10 ;  /* 0x0000000bff030219 */ /* 0x000fc8000001160a */
[----:B------:R-:W-:Y:S01]  /*116c0*/  LOP3.LUT R5, RZ, R3, RZ, 0x33, !PT ;  /* 0x00000003ff057212 */ /* 0x000fe200078e33ff */
[----:B------:R-:W-:Y:S06]  /*116d0*/  BRA `(.L_x_5188) ;  /* 0x00000000000c7947 */ /* 0x000fec0003800000 */
.L_x_5187:
[----:B------:R-:W-:-:S13]  /*116e0*/  ISETP.NE.AND P0, PT, R9, 0x1, PT ;  /* 0x000000010900780c */ /* 0x000fda0003f05270 */
[----:B------:R-:W-:-:S05]  /*116f0*/  @P0 IMAD.HI.U32 R10, R5, R10, RZ ;  /* 0x0000000a050a0227 */ /* 0x000fca00078e00ff */
[----:B------:R-:W-:-:S07]  /*11700*/  @P0 SHF.R.U32.HI R5, RZ, R11, R10 ;  /* 0x0000000bff050219 */ /* 0x000fce000001160a */
.L_x_5188:
[----:B------:R-:W-:Y:S05]  /*11710*/  BSYNC B0 ;  /* 0x0000000000007941 */ /* 0x000fea0003800000 */
.L_x_5186:
[----:B------:R-:W-:-:S05]  /*11720*/  IMAD R5, R5, R9, R9 ;  /* 0x0000000905057224 */ /* 0x000fca00078e0209 */
[----:B------:R-:W-:-:S07]  /*11730*/  VIMNMX R8, R8, R5, PT ;  /* 0x0000000508087248 */ /* 0x000fce0003fe0100 */
.L_x_5185:
[----:B------:R-:W-:Y:S01]  /*11740*/  SHF.R.S32.HI R3, RZ, 0x1f, R8 ;  /* 0x0000001fff037819 */ /* 0x000fe20000011408 */
[----:B------:R-:W-:Y:S03]  /*11750*/  BSSY B1, `(.L_x_5189) ;  /* 0x0000014000017945 */ /* 0x000fe60003800000 */
[----:B------:R-:W-:-:S04]  /*11760*/  LEA.HI R3, R3, R8, RZ, 0x6 ;  /* 0x0000000803037211 */ /* 0x000fc800078f30ff */
[----:B------:R-:W-:-:S04]  /*11770*/  SHF.R.S32.HI R3, RZ, 0x6, R3 ;  /* 0x00000006ff037819 */ /* 0x000fc80000011403 */
[----:B------:R-:W-:-:S04]  /*11780*/  VIMNMX R6, R3, UR42, !PT ;  /* 0x0000002a03067c48 */ /* 0x000fc8000ffe0100 */
[----:B------:R-:W-:-:S13]  /*11790*/  ISETP.GE.AND P0, PT, R0, R6, PT ;  /* 0x000000060000720c */ /* 0x000fda0003f06270 */
[----:B------:R-:W-:Y:S05]  /*117a0*/  @!P0 BRA `(.L_x_5190) ;  /* 0x0000000000388947 */ /* 0x000fea0003800000 */
[----:B------:R-:W-:Y:S01]  /*117b0*/  BSSY B0, `(.L_x_5191) ;  /* 0x000000b000007945 */ /* 0x000fe20003800000 */
.L_x_5192:
[C---:B------:R-:W-:Y:S01]  /*117c0*/  IADD3 R12, P0, R2.reuse, 0x50, RZ ;  /* 0x00000050020c7810 */ /* 0x040fe20007f1e0ff */
[C---:B------:R-:W-:Y:S01]  /*117d0*/  VIADD R7, R2.reuse, 0x128 ;  /* 0x0000012802077836 */ /* 0x040fe20000000000 */
[----:B------:R-:W-:Y:S02]  /*117e0*/  IADD3 R28, P1, R2, 0xcc, RZ ;  /* 0x000000cc021c7810 */ /* 0x000fe40007f3e0ff */
[----:B------:R-:W-:Y:S01]  /*117f0*/  MOV R3, 0x11830 ;  /* 0x0001183000037802 */ /* 0x000fe20000000f00 */
[--C-:B------:R-:W-:Y:S02]  /*11800*/  IMAD.X R13, RZ, RZ, R18.reuse, P0 ;  /* 0x000000ffff0d7224 */ /* 0x100fe400000e0612 */
[----:B------:R-:W-:-:S08]  /*11810*/  IMAD.X R29, RZ, RZ, R18, P1 ;  /* 0x000000ffff1d7224 */ /* 0x000fd000008e0612 */
[----:B------:R-:W-:Y:S05]  /*11820*/  CALL.REL.NOINC `($_ZN7cutlass13device_kernelIN5flash11enable_sm90INS1_16FlashAttnFwdSm90INS1_25CollectiveMainloopFwdSm90ILi2EN4cute5tupleIJNS5_1CILi1EEES8_S8_EEENS6_IJNS7_ILi64EEESA_SA_EEELi512ENS_6half_tEfNS_4arch4Sm90ELb0ELb1ELb1ELb0ELb1ELb0ELb1ELb0ELb0ELb1ELb0ELb0EEENS1_21CollectiveEpilogueFwdINS6_IJSA_NS7_ILi512EEESA_EEES9_SC_SE_Li256ELb0ELb1ELb0ELb0EEENS1_30DynamicPersistentTileSchedulerILi256ELi128ELb0ELb1ELb1EEEEEEEEEvNT_6ParamsE$_ZZN5flash25CollectiveMainloopFwdSm90ILi2EN4cute5tupleIJNS1_1CILi1EEES4_S4_EEENS2_IJNS3_ILi64EEES6_S6_EEELi512EN7cutlass6half_tEfNS8_4arch4Sm90ELb0ELb1ELb1ELb0ELb1ELb0ELb1ELb0ELb0ELb1ELb0ELb0EE3mmaINS_16FlashAttnFwdSm90ISC_NS_21CollectiveEpilogueFwdINS2_IJS6_NS3_ILi512EEES6_EEES5_S9_SB_Li256ELb0ELb1ELb0ELb0EEENS_30DynamicPersistentTileSchedulerILi256ELi128ELb0ELb1ELb1EEEE13SharedStorageENS1_6TensorINS1_11ArrayEngineIfLm128EEENS1_6LayoutINS2_IJNS2_IJNS3_ILi2EEESR_NS3_ILi32EEEEEES4_S4_EEENS2_IJNS2_IJS4_SR_NS3_ILi4EEEEEENS3_ILi0EEESX_EEEEEEENS_7SoftmaxILi2ELi0EEEEEbRKNSC_6ParamsENS8_13PipelineAsyncILi2EEES17_RNS8_13PipelineStateILj2EEERT0_RT1_iRiRKNS_16SeqlenInfoQKNewKILb0ELb0EEENS2_IJiiiiEEERT_ENKUliT_T0_T1_E_clIZSD_ISM_S10_S12_EbS15_S17_S17_S1A_S1C_S1E_iS1F_S1J_S1K_S1M_EUlRS1N_iE1_NS3_ILb0EEENS3_ILb1EEEEEDaiS1N_S1O_S1P_) ;  /* 0x000001b4000c7944 */ /* 0x000fea0003c00000 */
[C---:B------:R-:W-:Y:S01]  /*11830*/  ISETP.GT.AND P0, PT, R0.reuse, R6, PT ;  /* 0x000000060000720c */ /* 0x040fe20003f04270 */
[----:B------:R-:W-:-:S12]  /*11840*/  VIADD R0, R0, 0xffffffff ;  /* 0xffffffff00007836 */ /* 0x000fd80000000000 */
[----:B------:R-:W-:Y:S05]  /*11850*/  @P0 BRA `(.L_x_5192) ;  /* 0xfffffffc00d80947 */ /* 0x000fea000383ffff */
[----:B------:R-:W-:Y:S05]  /*11860*/  BSYNC B0 ;  /* 0x0000000000007941 */ /* 0x000fea0003800000 */
.L_x_5191:
[----:B------:R-:W2:Y:S02]  /*11870*/  LDL R4, [R1+0x50] ;  /* 0x0000500001047983 */ /* 0x000ea40000100800 */
[----:B--2---:R-:W-:-:S07]  /*11880*/  IMAD.SHL.U32 R4, R4, 0x40, RZ ;  /* 0x0000004004047824 */ /* 0x004fce00078e00ff */
.L_x_5190:
[----:B------:R-:W-:Y:S05]  /*11890*/  BSYNC B1 ;  /* 0x0000000000017941 */ /* 0x000fea0003800000 */
.L_x_5189:
[----:B------:R-:W-:Y:S01]  /*118a0*/  UISETP.NE.AND UP1, UPT, UR41, URZ, UPT ;  /* 0x0000003f2900728c */ /* 0x000fe2000bf25270 */
[----:B------:R-:W-:Y:S01]  /*118b0*/  VIADD R4, R4, 0x3f ;  /* 0x0000003f04047836 */ /* 0x000fe20000000000 */
[----:B------:R-:W-:-:S04]  /*118c0*/  UISETP.NE.AND UP0, UPT, UR43, URZ, UPT ;  /* 0x0000003f2b00728c */ /* 0x000fc8000bf05270 */
[----:B------:R-:W-:Y:S02]  /*118d0*/  PLOP3.LUT P0, PT, PT, PT, UP1, 0x80, 0x0 ;  /* 0x000000000000781c */ /* 0x000fe40003f0f018 */
[----:B------:R-:W-:-:S03]  /*118e0*/  PLOP3.LUT P1, PT, PT, PT, UP1, 0x80, 0x0 ;  /* 0x000000000000781c */ /* 0x000fc60003f2f018 */
[----:B------:R-:W-:-:S08]  /*118f0*/  @UP1 ULDC UR4, c[0x0][0x44c] ;  /* 0x0001130000041ab9 */ /* 0x000fd00000000800 */
[----:B------:R-:W-:Y:S01]  /*11900*/  @P0 IMAD.HI.U32 R3, R4, UR4, RZ ;  /* 0x0000000404030c27 */ /* 0x000fe2000f8e00ff */
[----:B------:R-:W-:Y:S01]  /*11910*/  PLOP3.LUT P0, PT, PT, PT, UP0, 0x40, 0x0 ;  /* 0x000000000000781c */ /* 0x000fe20003f0e808 */
[----:B------:R-:W-:-:S03]  /*11920*/  @UP1 ULDC UR4, c[0x0][0x450] ;  /* 0x0001140000041ab9 */ /* 0x000fc60000000800 */
[----:B------:R-:W-:Y:S01]  /*11930*/  @P1 SHF.R.U32.HI R4, RZ, UR4, R3 ;  /* 0x00000004ff041c19 */ /* 0x000fe20008011603 */
[----:B------:R-:W-:-:S04]  /*11940*/  ULDC UR4, c[0x0][0xad4] ;  /* 0x0002b50000047ab9 */ /* 0x000fc80000000800 */
[----:B------:R-:W-:-:S04]  /*11950*/  VIADD R4, R4, UR40 ;  /* 0x0000002804047c36 */ /* 0x000fc80008000000 */
[----:B------:R-:W-:Y:S01]  /*11960*/  VIADD R3, R4, -UR4 ;  /* 0x8000000404037c36 */ /* 0x000fe20008000000 */
[----:B------:R-:W-:Y:S06]  /*11970*/  @P0 BRA `(.L_x_5193) ;  /* 0x0000000000540947 */ /* 0x000fec0003800000 */
[----:B------:R-:W-:Y:S01]  /*11980*/  ISETP.GT.AND P0, PT, R4, -0x1, PT ;  /* 0xffffffff0400780c */ /* 0x000fe20003f04270 */
[----:B------:R-:W-:-:S12]  /*11990*/  BSSY B0, `(.L_x_5194) ;  /* 0x0000011000007945 */ /* 0x000fd80003800000 */
        /* <DEDUP_REMOVED lines=10> */
.L_x_5195:
[----:B------:R-:W-:Y:S02]  /*11a40*/  ULDC UR4, c[0x0][0xadc] ;  /* 0x0002b70000047ab9 */ /* 0x000fe40000000800 */
[----:B------:R-:W-:-:S05]  /*11a50*/  IMAD.U32 R7, RZ, RZ, UR4 ;  /* 0x00000004ff077e24 */ /* 0x000fca000f8e00ff */
[----:B------:R-:W-:-:S13]  /*11a60*/  ISETP.NE.AND P0, PT, R7, 0x1, PT ;  /* 0x000000010700780c */ /* 0x000fda0003f05270 */
[----:B------:R-:W0:Y:S02]  /*11a70*/  @P0 LDC.64 R8, c[0x0][0xae0] ;  /* 0x0002b800ff080b82 */ /* 0x000e240000000a00 */
[----:B0-----:R-:W-:-:S05]  /*11a80*/  @P0 IMAD.HI.U32 R6, R4, R8, RZ ;  /* 0x0000000804060227 */ /* 0x001fca00078e00ff */
[----:B------:R-:W-:-:S07]  /*11a90*/  @P0 SHF.R.U32.HI R4, RZ, R9, R6 ;  /* 0x00000009ff040219 */ /* 0x000fce0000011606 */
.L_x_5196:
[----:B------:R-:W-:Y:S05]  /*11aa0*/  BSYNC B0 ;  /* 0x0000000000007941 */ /* 0x000fea0003800000 */
.L_x_5194:
[----:B------:R-:W-:-:S05]  /*11ab0*/  IMAD R4, R4, R7, RZ ;  /* 0x0000000704047224 */ /* 0x000fca00078e02ff */
[----:B------:R-:W-:-:S07]  /*11ac0*/  VIMNMX R3, R3, R4, !PT ;  /* 0x0000000403037248 */ /* 0x000fce0007fe0100 */
.L_x_5193:
[----:B------:R-:W-:-:S05]  /*11ad0*/  VIADD R3, R3, 0x3f ;  /* 0x0000003f03037836 */ /* 0x000fca0000000000 */
[----:B------:R-:W-:-:S04]  /*11ae0*/  SHF.R.S32.HI R4, RZ, 0x1f, R3 ;  /* 0x0000001fff047819 */ /* 0x000fc80000011403 */
[----:B------:R-:W-:-:S04]  /*11af0*/  LEA.HI R4, R4, R3, RZ, 0x6 ;  /* 0x0000000304047211 */ /* 0x000fc800078f30ff */
[----:B------:R-:W-:-:S04]  /*11b00*/  SHF.R.S32.HI R4, RZ, 0x6, R4 ;  /* 0x00000006ff047819 */ /* 0x000fc80000011404 */
[----:B------:R-:W-:-:S04]  /*11b10*/  VIMNMX R177, R4, UR42, !PT ;  /* 0x0000002a04b17c48 */ /* 0x000fc8000ffe0100 */
[----:B------:R-:W-:-:S13]  /*11b20*/  ISETP.GE.AND P0, PT, R0, R177, PT ;  /* 0x000000b10000720c */ /* 0x000fda0003f06270 */
[----:B------:R-:W-:Y:S05]  /*11b30*/  @!P0 BRA `(.L_x_5197) ;  /* 0x0000007000588947 */ /* 0x000fea0003800000 */
.L_x_5220:
[----:B------:R-:W2:Y:S04]  /*11b40*/  LDL R58, [R1+0x1c8] ;  /* 0x0001c800013a7983 */ /* 0x000ea80000100800 */
[----:B0-----:R-:W3:Y:S04]  /*11b50*/  LDL R3, [R1+0x1d0] ;  /* 0x0001d00001037983 */ /* 0x001ee80000100800 */
[----:B------:R-:W4:Y:S01]  /*11b60*/  LDL R5, [R1] ;  /* 0x0000000001057983 */ /* 0x000f220000100800 */
[----:B--2---:R-:W-:-:S05]  /*11b70*/  VIADD R6, R58, 0x1 ;  /* 0x000000013a067836 */ /* 0x004fca0000000000 */
[----:B------:R-:W-:-:S13]  /*11b80*/  ISETP.NE.AND P0, PT, R6, 0x2, PT ;  /* 0x000000020600780c */ /* 0x000fda0003f05270 */
[----:B------:R0:W5:Y:S04]  /*11b90*/  @P0 LDL R8, [R1+0x1cc] ;  /* 0x0001cc0001080983 */ /* 0x0001680000100800 */
[----:B------:R-:W2:Y:S01]  /*11ba0*/  @!P0 LDL R7, [R1+0x1cc] ;  /* 0x0001cc0001078983 */ /* 0x000ea20000100800 */
[----:B---3--:R-:W-:Y:S01]  /*11bb0*/  VIADD R4, R3, 0x1 ;  /* 0x0000000103047836 */ /* 0x008fe20000000000 */
[----:B----4-:R-:W-:Y:S02]  /*11bc0*/  LOP3.LUT R5, R5, 0x1, RZ, 0xfc, !PT ;  /* 0x0000000105057812 */ /* 0x010fe400078efcff */
[----:B------:R1:W-:Y:S04]  /*11bd0*/  STL [R1+0x1c8], R6 ;  /* 0x0001c80601007387 */ /* 0x0003e80000100800 */
[----:B------:R0:W-:Y:S04]  /*11be0*/  STL [R1+0x1d0], R4 ;  /* 0x0001d00401007387 */ /* 0x0001e80000100800 */
[----:B------:R0:W-:Y:S01]  /*11bf0*/  @!P0 STL [R1+0x1c8], RZ ;  /* 0x0001c8ff01008387 */ /* 0x0001e20000100800 */
[----:B------:R-:W-:Y:S01]  /*11c00*/  ISETP.NE.AND P1, PT, R5, 0x3, PT ;  /* 0x000000030500780c */ /* 0x000fe20003f25270 */
[----:B------:R-:W-:Y:S05]  /*11c10*/  YIELD ;  /* 0x0000000000007946 */ /* 0x000fea0003800000 */
[----:B------:R-:W-:Y:S01]  /*11c20*/  BSSY B0, `(.L_x_5198) ;  /* 0x0000006000007945 */ /* 0x000fe20003800000 */
[----:B-1----:R-:W-:Y:S01]  /*11c30*/  @!P0 IMAD.MOV.U32 R6, RZ, RZ, RZ ;  /* 0x000000ffff068224 */ /* 0x002fe200078e00ff */
[----:B--2---:R-:W-:-:S05]  /*11c40*/  @!P0 LOP3.LUT R8, R7, 0x1, RZ, 0x3c, !PT ;  /* 0x0000000107088812 */ /* 0x004fca00078e3cff */
[----:B------:R0:W-:Y:S01]  /*11c50*/  @!P0 STL [R1+0x1cc], R8 ;  /* 0x0001cc0801008387 */ /* 0x0001e20000100800 */
[----:B------:R-:W-:Y:S05]  /*11c60*/  @!P1 BRA `(.L_x_5199) ;  /* 0x0000000000049947 */ /* 0x000fea0003800000 */
[----:B------:R-:W-:Y:S01]  /*11c70*/  BPT.TRAP 0x1 ;  /* 0x000000040000795c */ /* 0x000fe20000300000 */
.L_x_5199:
[----:B------:R-:W-:Y:S05]  /*11c80*/  BSYNC B0 ;  /* 0x0000000000007941 */ /* 0x000fea0003800000 */
.L_x_5198:
[----:B0-----:R-:W2:Y:S02]  /*11c90*/  LDL.64 R4, [R1+0x18] ;  /* 0x0000180001047983 */ /* 0x001ea40000100a00 */
[----:B--2---:R-:W-:Y:S02]  /*11ca0*/  MOV R3, R4 ;  /* 0x0000000400037202 */ /* 0x004fe40000000f00 */
[----:B-----5:R-:W-:-:S03]  /*11cb0*/  SHF.L.U32 R5, R8, 0x1f, RZ ;  /* 0x0000001f08057819 */ /* 0x020fc600000006ff */
[----:B------:R-:W-:-:S04]  /*11cc0*/  IMAD R6, R6, 0x8, R3 ;  /* 0x0000000806067824 */ /* 0x000fc800078e0203 */
[----:B------:R0:W1:Y:S01]  /*11cd0*/  SYNCS.PHASECHK.TRANS64.TRYWAIT P0, [R6+URZ], R5 ;  /* 0x00000005060075a7 */ /* 0x000062000800017f */
[----:B------:R0:W5:Y:S01]  /*11ce0*/  LDL.64 R8, [R1+0x1c8] ;  /* 0x0001c80001087983 */ /* 0x0001620000100a00 */
[----:B------:R-:W-:Y:S04]  /*11cf0*/  BSSY B0, `(.L_x_5200) ;  /* 0x0000003000007945 */ /* 0x000fe80003800000 */
[----:B------:R-:W-:Y:S05]  /*11d00*/  @!P1 BRA `(.L_x_5201) ;  /* 0x0000000000049947 */ /* 0x000fea0003800000 */
[----:B------:R-:W-:Y:S01]  /*11d10*/  BPT.TRAP 0x1 ;  /* 0x000000040000795c */ /* 0x000fe20000300000 */
.L_x_5201:
[----:B------:R-:W-:Y:S05]  /*11d20*/  BSYNC B0 ;  /* 0x0000000000007941 */ /* 0x000fea0003800000 */
.L_x_5200:
[----:B------:R-:W-:Y:S04]  /*11d30*/  BSSY B0, `(.L_x_5202) ;  /* 0x0000006000007945 */ /* 0x000fe80003800000 */
[----:B-1----:R-:W-:Y:S05]  /*11d40*/  @P0 BRA `(.L_x_5203) ;  /* 0x0000000000100947 */ /* 0x002fea0003800000 */
[----:B-----5:R-:W-:Y:S01]  /*11d50*/  IMAD R8, R8, 0x8, R3 ;  /* 0x0000000808087824 */ /* 0x020fe200078e0203 */
[----:B------:R-:W-:-:S04]  /*11d60*/  SHF.L.U32 R9, R9, 0x1f, RZ ;  /* 0x0000001f09097819 */ /* 0x000fc800000006ff */
[----:B------:R-:W1:Y:S02]  /*11d70*/  SYNCS.PHASECHK.TRANS64.TRYWAIT P0, [R8+URZ], R9 ;  /* 0x00000009080075a7 */ /* 0x000e64000800017f */
[----:B-1----:R-:W-:Y:S05]  /*11d80*/  @!P0 BRA `(.L_x_5204) ;  /* 0x0000018000e88947 */ /* 0x002fea0003800000 */
.L_x_5203:
[----:B------:R-:W-:Y:S05]  /*11d90*/  BSYNC B0 ;  /* 0x0000000000007941 */ /* 0x000fea0003800000 */
.L_x_5202:
[----:B------:R-:W2:Y:S04]  /*11da0*/  LDL R3, [R1+0x1c8] ;  /* 0x0001c80001037983 */ /* 0x000ea80000100800 */
[----:B0-----:R-:W2:Y:S01]  /*11db0*/  LDL.64 R4, [R1+0x80] ;  /* 0x0000800001047983 */ /* 0x001ea20000100a00 */
[----:B------:R-:W-:Y:S05]  /*11dc0*/  WARPSYNC.ALL ;  /* 0x0000000000007948 */ /* 0x000fea0003800000 */
[----:B-1---5:R-:W3:Y:S04]  /*11dd0*/  LDL.64 R8, [R1+0x78] ;  /* 0x0000780001087983 */ /* 0x022ee80000100a00 */
[----:B------:R-:W4:Y:S04]  /*11de0*/  LDL.64 R6, [R1+0x78] ;  /* 0x0000780001067983 */ /* 0x000f280000100a00 */
[----:B------:R-:W4:Y:S04]  /*11df0*/  LDL.64 R10, [R1+0x78] ;  /* 0x00007800010a7983 */ /* 0x000f280000100a00 */
[----:B------:R-:W4:Y:S01]  /*11e00*/  LDL.64 R12, [R1+0x78] ;  /* 0x00007800010c7983 */ /* 0x000f220000100a00 */
[----:B--2---:R-:W-:Y:S01]  /*11e10*/  IMAD R4, R3, 0x200, R4 ;  /* 0x0000020003047824 */ /* 0x004fe200078e0204 */
[----:B------:R-:W-:Y:S01]  /*11e20*/  R2UR UR7, R5 ;  /* 0x00000000050772ca */ /* 0x000fe200000e0000 */
[----:B------:R-:W-:Y:S01]  /*11e30*/  WARPGROUP.ARRIVE ;  /* 0x00000000000079c5 */ /* 0x000fe20000000000 */
[----:B------:R-:W2:Y:S02]  /*11e40*/  LDL R3, [R1+0x28] ;  /* 0x0000280001037983 */ /* 0x000ea40000100800 */
[----:B------:R-:W-:-:S02]  /*11e50*/  R2UR UR6, R4 ;  /* 0x00000000040672ca */ /* 0x000fc400000e0000 */
[----:B------:R0:W5:Y:S01]  /*11e60*/  LDL.64 R14, [R1+0x1c8] ;  /* 0x0001c800010e7983 */ /* 0x0001620000100a00 */
[----:B---3--:R-:W-:Y:S02]  /*11e70*/  R2UR UR4, R8 ;  /* 0x00000000080472ca */ /* 0x008fe400000e0000 */
[----:B------:R-:W-:-:S13]  /*11e80*/  R2UR UR5, R9 ;  /* 0x00000000090572ca */ /* 0x000fda00000e0000 */
[----:B------:R-:W-:Y:S01]  /*11e90*/  HGMMA.64x64x16.F32 R24, gdesc[UR4], RZ, !UPT, gsb0 ;  /* 0x00e00000041879f0 */ /* 0x000fe2000c0008ff */
[----:B----4-:R-:W-:Y:S02]  /*11ea0*/  VIADD R6, R6, 0x2 ;  /* 0x0000000206067836 */ /* 0x010fe40000000000 */
[----:B------:R-:W-:Y:S02]  /*11eb0*/  VIADD R8, R4, 0x2 ;  /* 0x0000000204087836 */ /* 0x000fe40000000000 */
[----:B------:R-:W-:Y:S01]  /*11ec0*/  IMAD.MOV.U32 R9, RZ, RZ, R5 ;  /* 0x000000ffff097224 */ /* 0x000fe200078e0005 */
[----:B------:R-:W-:Y:S02]  /*11ed0*/  R2UR UR4, R6 ;  /* 0x00000000060472ca */ /* 0x000fe400000e0000 */
[----:B------:R-:W-:Y:S02]  /*11ee0*/  R2UR UR6, R8 ;  /* 0x00000000080672ca */ /* 0x000fe400000e0000 */
[----:B------:R-:W-:-:S02]  /*11ef0*/  R2UR UR7, R9 ;  /* 0x00000000090772ca */ /* 0x000fc400000e0000 */
[----:B------:R-:W-:Y:S01]  /*11f00*/  R2UR UR5, R7 ;  /* 0x00000000070572ca */ /* 0x000fe200000e0000 */
[----:B------:R-:W-:Y:S02]  /*11f10*/  WARPGROUP.DEPBAR.LE gsb0, 0x0 ;  /* 0x00008000000079c5 */ /* 0x000fe40000010000 */
[----:B------:R-:W-:-:S10]  /*11f20*/  WARPGROUP.ARRIVE ;  /* 0x00000000000079c5 */ /* 0x000fd40000000000 */
[----:B------:R-:W-:Y:S01]  /*11f30*/  HGMMA.64x64x16.F32 R24, gdesc[UR4], R24, gsb0 ;  /* 0x00e00000041879f0 */ /* 0x000fe20008000818 */
        /* <DEDUP_REMOVED lines=11> */
[----:B------:R-:W-:Y:S01]  /*11ff0*/  VIADD R12, R12, 0x6 ;  /* 0x000000060c0c7836 */ /* 0x000fe20000000000 */
[----:B------:R-:W-:Y:S02]  /*12000*/  R2UR UR7, R5 ;  /* 0x00000000050772ca */ /* 0x000fe400000e0000 */
[----:B------:R-:W-:Y:S02]  /*12010*/  R2UR UR6, R4 ;  /* 0x00000000040672ca */ /* 0x000fe400000e0000 */
[----:B------:R-:W-:Y:S02]  /*12020*/  R2UR UR4, R12 ;  /* 0x000000000c0472ca */ /* 0x000fe400000e0000 */
[----:B------:R-:W-:Y:S01]  /*12030*/  R2UR UR5, R13 ;  /* 0x000000000d0572ca */ /* 0x000fe200000e0000 */
[----:B------:R-:W-:Y:S01]  /*12040*/  IMAD.MOV.U32 R6, RZ, RZ, 0x1 ;  /* 0x00000001ff067424 */ /* 0x000fe200078e00ff */
[----:B------:R0:W-:Y:S01]  /*12050*/  STL [R1+0x60], RZ ;  /* 0x000060ff01007387 */ /* 0x0001e20000100800 */
[----:B------:R-:W-:-:S02]  /*12060*/  WARPGROUP.DEPBAR.LE gsb0, 0x0 ;  /* 0x00008000000079c5 */ /* 0x000fc40000010000 */
[----:B------:R-:W-:-:S08]  /*12070*/  WARPGROUP.ARRIVE ;  /* 0x00000000000079c5 */ /* 0x000fd00000000000 */
[----:B------:R-:W-:Y:S01]  /*12080*/  HGMMA.64x64x16.F32 R24, gdesc[UR4], R24, gsb0 ;  /* 0x00e00000041879f0 */ /* 0x000fe20008000818 */
[----:B------:R0:W-:Y:S01]  /*12090*/  STL [R1+0x60], R6 ;  /* 0x0000600601007387 */ /* 0x0001e20000100800 */
[----:B--2---:R-:W-:-:S03]  /*120a0*/  LOP3.LUT R3, R3, 0x1, RZ, 0xfc, !PT ;  /* 0x0000000103037812 */ /* 0x004fc600078efcff */
[----:B------:R0:W-:Y:S04]  /*120b0*/  STL [R1+0x60], R6 ;  /* 0x0000600601007387 */ /* 0x0001e80000100800 */
[----:B------:R0:W-:Y:S04]  /*120c0*/  STL [R1+0x60], R6 ;  /* 0x0000600601007387 */ /* 0x0001e80000100800 */
[----:B------:R0:W-:Y:S01]  /*120d0*/  STL [R1+0x60], R6 ;  /* 0x0000600601007387 */ /* 0x0001e20000100800 */
[----:B------:R-:W-:Y:S01]  /*120e0*/  ISETP.NE.AND P1, PT, R3, 0x3, PT ;  /* 0x000000030300780c */ /* 0x000fe20003f25270 */
[----:B------:R-:W-:Y:S01]  /*120f0*/  BSSY B0, `(.L_x_5205) ;  /* 0x0000004000007945 */ /* 0x000fe20003800000 */
[----:B------:R-:W-:-:S11]  /*12100*/  WARPGROUP.DEPBAR.LE gsb0, 0x0 ;  /* 0x00008000000079c5 */ /* 0x000fd60000010000 */
[----:B0-----:R-:W-:Y:S05]  /*12110*/  @!P1 BRA `(.L_x_5206) ;  /* 0x0000000000049947 */ /* 0x001fea0003800000 */
[----:B------:R-:W-:Y:S01]  /*12120*/  BPT.TRAP 0x1 ;  /* 0x000000040000795c */ /* 0x000fe20000300000 */
.L_x_5206:
[----:B------:R-:W-:Y:S05]  /*12130*/  BSYNC B0 ;  /* 0x0000000000007941 */ /* 0x000fea0003800000 */
.L_x_5205:
        /* <DEDUP_REMOVED lines=8> */
.L_x_5208:
[----:B------:R-:W-:Y:S05]  /*121c0*/  BSYNC B0 ;  /* 0x0000000000007941 */ /* 0x000fea0003800000 */
.L_x_5207:
[----:B------:R-:W-:Y:S04]  /*121d0*/  BSSY B0, `(.L_x_5209) ;  /* 0x0000004000007945 */ /* 0x000fe80003800000 */
[----:B-1----:R-:W-:Y:S05]  /*121e0*/  @P0 BRA `(.L_x_5210) ;  /* 0x0000000000080947 */ /* 0x002fea0003800000 */
[----:B------:R-:W1:Y:S02]  /*121f0*/  SYNCS.PHASECHK.TRANS64.TRYWAIT P0, [R14+URZ], R15 ;  /* 0x0000000f0e0075a7 */ /* 0x000e64000800017f */
[----:B-1----:R-:W-:Y:S05]  /*12200*/  @!P0 BRA `(.L_x_5211) ;  /* 0x0000017c00dc8947 */ /* 0x002fea0003800000 */
.L_x_5210:
[----:B------:R-:W-:Y:S05]  /*12210*/  BSYNC B0 ;  /* 0x0000000000007941 */ /* 0x000fea0003800000 */
.L_x_5209:
[----:B------:R-:W2:Y:S04]  /*12220*/  LDL R7, [R1+0x68] ;  /* 0x0000680001077983 */ /* 0x000ea80000100800 */
[----:B------:R-:W3:Y:S04]  /*12230*/  LDL R3, [R1+0x1c8] ;  /* 0x0001c80001037983 */ /* 0x000ee80000100800 */
[----:B------:R-:W3:Y:S04]  /*12240*/  LDL.64 R4, [R1+0x98] ;  /* 0x0000980001047983 */ /* 0x000ee80000100a00 */
[----:B------:R-:W4:Y:S04]  /*12250*/  LDL.64 R8, [R1+0x90] ;  /* 0x0000900001087983 */ /* 0x000f280000100a00 */
[----:B------:R-:W4:Y:S04]  /*12260*/  LDL.64 R10, [R1+0x90] ;  /* 0x00009000010a7983 */ /* 0x000f280000100a00 */
[----:B------:R-:W4:Y:S04]  /*12270*/  LDL.64 R12, [R1+0x90] ;  /* 0x00009000010c7983 */ /* 0x000f280000100a00 */
[----:B01----:R-:W4:Y:S01]  /*12280*/  LDL.64 R14, [R1+0x90] ;  /* 0x00009000010e7983 */ /* 0x003f220000100a00 */
        /* <DEDUP_REMOVED lines=177> */
[----:B0-----:R-:W-:-:S05]  /*12da0*/  SHF.R.U32.HI R59, RZ, 0x7, R59 ;  /* 0x00000007ff3b7819 */ /* 0x001fca000001163b */
[----:B------:R-:W0:Y:S01]  /*12db0*/  SHFL.IDX PT, R3, R59, RZ, 0x1f ;  /* 0x00001fff3b037589 */ /* 0x000e2200000e0000 */
[----:B------:R-:W-:Y:S02]  /*12dc0*/  WARPGROUP.DEPBAR.LE gsb0, 0x0 ;  /* 0x00008000000079c5 */ /* 0x000fe40000010000 */
[----:B------:R-:W-:-:S06]  /*12dd0*/  WARPGROUP.ARRIVE ;  /* 0x00000000000079c5 */ /* 0x000fcc0000000000 */
[----:B------:R-:W-:Y:S01]  /*12de0*/  HGMMA.64x64x16.F32 R24, gdesc[UR4], R24, gsb0 ;  /* 0x00e00000041879f0 */ /* 0x000fe20008000818 */
[----:B0-----:R-:W-:Y:S01]  /*12df0*/  ISETP.GT.AND P0, PT, R3, 0x7f, PT ;  /* 0x0000007f0300780c */ /* 0x001fe20003f04270 */
[----:B------:R-:W-:-:S03]  /*12e00*/  VIADD R8, R4, 0x800 ;  /* 0x0000080004087836 */ /* 0x000fc60000000000 */
[----:B------:R-:W-:Y:S01]  /*12e10*/  SEL R3, RZ, 0x2, !P0 ;  /* 0x00000002ff037807 */ /* 0x000fe20004000000 */
[----:B------:R-:W-:-:S03]  /*12e20*/  IMAD.MOV.U32 R57, RZ, RZ, R5 ;  /* 0x000000ffff397224 */ /* 0x000fc600078e0005 */
[----:B----4-:R-:W-:Y:S01]  /*12e30*/  IADD3 R10, R10, 0x800, R3 ;  /* 0x000008000a0a7810 */ /* 0x010fe20007ffe003 */
[----:B------:R-:W-:Y:S01]  /*12e40*/  IMAD.IADD R56, R3, 0x1, R8 ;  /* 0x0000000103387824 */ /* 0x000fe200078e0208 */
[----:B------:R-:W-:Y:S01]  /*12e50*/  R2UR UR11, R57 ;  /* 0x00000000390b72ca */ /* 0x000fe200000e0000 */
[----:B------:R-:W-:Y:S01]  /*12e60*/  UMOV UR4, 0x1 ;  /* 0x0000000100047882 */ /* 0x000fe20000000000 */
[----:B------:R-:W-:Y:S02]  /*12e70*/  R2UR UR8, R10 ;  /* 0x000000000a0872ca */ /* 0x000fe400000e0000 */
[----:B------:R-:W-:Y:S02]  /*12e80*/  R2UR UR10, R56 ;  /* 0x00000000380a72ca */ /* 0x000fe400000e0000 */
[----:B------:R-:W-:Y:S01]  /*12e90*/  R2UR UR9, R11 ;  /* 0x000000000b0972ca */ /* 0x000fe200000e0000 */
[----:B------:R-:W-:Y:S01]  /*12ea0*/  UISETP.NE.U32.AND UP0, UPT, UR4, URZ, UPT ;  /* 0x0000003f0400728c */ /* 0x000fe2000bf05070 */
[----:B------:R-:W-:-:S02]  /*12eb0*/  WARPGROUP.DEPBAR.LE gsb0, 0x0 ;  /* 0x00008000000079c5 */ /* 0x000fc40000010000 */
[----:B------:R-:W-:Y:S01]  /*12ec0*/  WARPGROUP.ARRIVE ;  /* 0x00000000000079c5 */ /* 0x000fe20000000000 */
[----:B------:R-:W-:Y:S01]  /*12ed0*/  IMAD.MOV.U32 R9, RZ, RZ, 0x4 ;  /* 0x00000004ff097424 */ /* 0x000fe200078e00ff */
[----:B------:R-:W-:Y:S01]  /*12ee0*/  R2UR UR5, R13 ;  /* 0x000000000d0572ca */ /* 0x000fe200000e0000 */
[----:B------:R-:W4:Y:S06]  /*12ef0*/  LDL.64 R56, [R1+0x90] ;  /* 0x0000900001387983 */ /* 0x000f2c0000100a00 */
[----:B------:R-:W-:Y:S01]  /*12f00*/  HGMMA.64x64x16.F32 R24, gdesc[UR8], R24, UP0, gsb0 ;  /* 0x00e00000081879f0 */ /* 0x000fe2000b800818 */
[----:B------:R-:W-:Y:S01]  /*12f10*/  SEL R7, R9, 0x2, P0 ;  /* 0x0000000209077807 */ /* 0x000fe20000000000 */
[----:B------:R-:W-:-:S03]  /*12f20*/  IMAD.MOV.U32 R11, RZ, RZ, R5 ;  /* 0x000000ffff0b7224 */ /* 0x000fc600078e0005 */
[----:B------:R-:W-:Y:S01]  /*12f30*/  IADD3 R12, R7, 0x800, R12 ;  /* 0x00000800070c7810 */ /* 0x000fe20007ffe00c */
[----:B------:R-:W-:Y:S01]  /*12f40*/  IMAD.IADD R10, R8, 0x1, R7 ;  /* 0x00000001080a7824 */ /* 0x000fe200078e0207 */
        /* <DEDUP_REMOVED lines=41> */
[----:B------:R-:W3:Y:S01]  /*131e0*/  LDL.64 R60, [R1+0x90] ;  /* 0x00009000013c7983 */ /* 0x000ee20000100a00 */
        /* <DEDUP_REMOVED lines=17> */
[----:B----4-:R-:W-:Y:S01]  /*13300*/  IADD3 R56, R9, 0xa00, R56 ;  /* 0x00000a0009387810 */ /* 0x010fe20007ffe038 */
        /* <DEDUP_REMOVED lines=168> */
.L_x_5213:
[----:B------:R-:W-:Y:S05]  /*13d90*/  BSYNC B0 ;  /* 0x0000000000007941 */ /* 0x000fea0003800000 */
.L_x_5212:
[----:B------:R-:W2:Y:S02]  /*13da0*/  LDL.64 R4, [R1+0x20] ;  /* 0x0000200001047983 */ /* 0x000ea40000100a00 */
[----:B--2---:R-:W-:-:S05]  /*13db0*/  MOV R4, R4 ;  /* 0x0000000400047202 */ /* 0x004fca0000000f00 */
[----:B-----5:R-:W-:-:S05]  /*13dc0*/  IMAD R3, R3, 0x8, R4 ;  /* 0x0000000803037824 */ /* 0x020fca00078e0204 */
[----:B------:R-:W-:-:S04]  /*13dd0*/  PRMT R3, R12, 0x654, R3 ;  /* 0x000006540c037816 */ /* 0x000fc80000000003 */
[----:B------:R0:W-:Y:S01]  /*13de0*/  SYNCS.ARRIVE.TRANS64.RED.A1T0 RZ, [R3+URZ], RZ ;  /* 0x000000ff03ff79a7 */ /* 0x0001e2000810043f */
[----:B------:R-:W2:Y:S04]  /*13df0*/  LDL.64 R6, [R1+0x100] ;  /* 0x0001000001067983 */ /* 0x000ea80000100a00 */
[----:B------:R-:W3:Y:S04]  /*13e00*/  LDL.64 R4, [R1+0x3f0] ;  /* 0x0003f00001047983 */ /* 0x000ee80000100a00 */
[----:B------:R-:W4:Y:S04]  /*13e10*/  LDL R15, [R1+0x410] ;  /* 0x00041000010f7983 */ /* 0x000f280000100800 */
[----:B------:R-:W4:Y:S04]  /*13e20*/  LDL.64 R20, [R1+0x400] ;  /* 0x0004000001147983 */ /* 0x000f280000100a00 */
[----:B--2---:R-:W2:Y:S02]  /*13e30*/  LD.E R6, desc[UR36][R6.64] ;  /* 0x0000002406067980 */ /* 0x004ea4000c101900 */
[-C--:B--2---:R-:W-:Y:S01]  /*13e40*/  FMUL.FTZ R11, R24, R6.reuse ;  /* 0x00000006180b7220 */ /* 0x084fe20000410000 */
[-C--:B------:R-:W-:Y:S01]  /*13e50*/  FMUL.FTZ R14, R26, R6.reuse ;  /* 0x000000061a0e7220 */ /* 0x080fe20000410000 */
[-C--:B0-----:R-:W-:Y:S01]  /*13e60*/  FMUL.FTZ R3, R25, R6.reuse ;  /* 0x0000000619037220 */ /* 0x081fe20000410000 */
[-C--:B------:R-:W-:Y:S01]  /*13e70*/  FMUL.FTZ R12, R27, R6.reuse ;  /* 0x000000061b0c7220 */ /* 0x080fe20000410000 */
[-C--:B------:R-:W-:Y:S01]  /*13e80*/  FMUL.FTZ R9, R28, R6.reuse ;  /* 0x000000061c097220 */ /* 0x080fe20000410000 */
[-C--:B------:R-:W-:Y:S01]  /*13e90*/  FMUL.FTZ R182, R30, R6.reuse ;  /* 0x000000061eb67220 */ /* 0x080fe20000410000 */
[----:B------:R-:W3:Y:S01]  /*13ea0*/  MUFU.TANH R11, R11 ;  /* 0x0000000b000b7308 */ /* 0x000ee20000002400 */
[-C--:B------:R-:W-:Y:S01]  /*13eb0*/  FMUL.FTZ R73, R29, R6.reuse ;  /* 0x000000061d497220 */ /* 0x080fe20000410000 */
[-C--:B------:R-:W-:Y:S01]  /*13ec0*/  FMUL.FTZ R180, R31, R6.reuse ;  /* 0x000000061fb47220 */ /* 0x080fe20000410000 */
[-C--:B------:R-:W-:Y:S01]  /*13ed0*/  FMUL.FTZ R77, R32, R6.reuse ;  /* 0x00000006204d7220 */ /* 0x080fe20000410000 */
[-C--:B------:R-:W-:Y:S01]  /*13ee0*/  FMUL.FTZ R192, R34, R6.reuse ;  /* 0x0000000622c07220 */ /* 0x080fe20000410000 */
[-C--:B------:R-:W-:Y:S01]  /*13ef0*/  FMUL.FTZ R83, R33, R6.reuse ;  /* 0x0000000621537220 */ /* 0x080fe20000410000 */
[-C--:B------:R-:W-:Y:S01]  /*13f00*/  FMUL.FTZ R184, R35, R6.reuse ;  /* 0x0000000623b87220 */ /* 0x080fe20000410000 */
[-C--:B------:R-:W-:Y:S01]  /*13f10*/  FMUL.FTZ R87, R36, R6.reuse ;  /* 0x0000000624577220 */ /* 0x080fe20000410000 */
[----:B------:R-:W0:Y:S01]  /*13f20*/  MUFU.TANH R14, R14 ;  /* 0x0000000e000e7308 */ /* 0x000e220000002400 */
[-C--:B------:R-:W-:Y:S01]  /*13f30*/  FMUL.FTZ R208, R38, R6.reuse ;  /* 0x0000000626d07220 */ /* 0x080fe20000410000 */
[-C--:B------:R-:W-:Y:S01]  /*13f40*/  FMUL.FTZ R93, R37, R6.reuse ;  /* 0x00000006255d7220 */ /* 0x080fe20000410000 */
[-C--:B------:R-:W-:Y:S01]  /*13f50*/  FMUL.FTZ R196, R39, R6.reuse ;  /* 0x0000000627c47220 */ /* 0x080fe20000410000 */
[-C--:B------:R-:W-:Y:S01]  /*13f60*/  FMUL.FTZ R97, R40, R6.reuse ;  /* 0x0000000628617220 */ /* 0x080fe20000410000 */
[-C--:B------:R-:W-:Y:S01]  /*13f70*/  FMUL.FTZ R212, R42, R6.reuse ;  /* 0x000000062ad47220 */ /* 0x080fe20000410000 */
[-C--:B------:R-:W-:Y:S01]  /*13f80*/  FMUL.FTZ R103, R41, R6.reuse ;  /* 0x0000000629677220 */ /* 0x080fe20000410000 */
[-C--:B------:R-:W-:Y:S01]  /*13f90*/  FMUL.FTZ R210, R43, R6.reuse ;  /* 0x000000062bd27220 */ /* 0x080fe20000410000 */
[----:B------:R-:W1:Y:S01]  /*13fa0*/  MUFU.TANH R3, R3 ;  /* 0x0000000300037308 */ /* 0x000e620000002400 */
[-C--:B------:R-:W-:Y:S01]  /*13fb0*/  FMUL.FTZ R107, R44, R6.reuse ;  /* 0x000000062c6b7220 */ /* 0x080fe20000410000 */
[-C--:B------:R-:W-:Y:S01]  /*13fc0*/  FMUL.FTZ R216, R46, R6.reuse ;  /* 0x000000062ed87220 */ /* 0x080fe20000410000 */
[-C--:B------:R-:W-:Y:S01]  /*13fd0*/  FMUL.FTZ R113, R45, R6.reuse ;  /* 0x000000062d717220 */ /* 0x080fe20000410000 */
[-C--:B------:R-:W-:Y:S01]  /*13fe0*/  FMUL.FTZ R214, R47, R6.reuse ;  /* 0x000000062fd67220 */ /* 0x080fe20000410000 */
[-C--:B------:R-:W-:Y:S01]  /*13ff0*/  FMUL.FTZ R117, R48, R6.reuse ;  /* 0x0000000630757220 */ /* 0x080fe20000410000 */
[-C--:B------:R-:W-:Y:S01]  /*14000*/  FMUL.FTZ R220, R50, R6.reuse ;  /* 0x0000000632dc7220 */ /* 0x080fe20000410000 */
[-C--:B------:R-:W-:Y:S01]  /*14010*/  FMUL.FTZ R123, R49, R6.reuse ;  /* 0x00000006317b7220 */ /* 0x080fe20000410000 */
[----:B------:R-:W2:Y:S01]  /*14020*/  MUFU.TANH R12, R12 ;  /* 0x0000000c000c7308 */ /* 0x000ea20000002400 */
[-C--:B------:R-:W-:Y:S01]  /*14030*/  FMUL.FTZ R218, R51, R6.reuse ;  /* 0x0000000633da7220 */ /* 0x080fe20000410000 */
[-C--:B------:R-:W-:Y:S01]  /*14040*/  FMUL.FTZ R125, R52, R6.reuse ;  /* 0x00000006347d7220 */ /* 0x080fe20000410000 */
[-C--:B------:R-:W-:Y:S01]  /*14050*/  FMUL.FTZ R222, R54, R6.reuse ;  /* 0x0000000636de7220 */ /* 0x080fe20000410000 */
[-C--:B------:R-:W-:Y:S01]  /*14060*/  FMUL.FTZ R135, R53, R6.reuse ;  /* 0x0000000635877220 */ /* 0x080fe20000410000 */
[----:B------:R-:W-:Y:S01]  /*14070*/  FMUL.FTZ R224, R55, R6 ;  /* 0x0000000637e07220 */ /* 0x000fe20000410000 */
[----:B------:R-:W4:Y:S02]  /*14080*/  LDL.64 R24, [R1+0xb8] ;  /* 0x0000b80001187983 */ /* 0x000f240000100a00 */
[----:B------:R-:W2:Y:S08]  /*14090*/  MUFU.TANH R9, R9 ;  /* 0x0000000900097308 */ /* 0x000eb00000002400 */
[----:B------:R-:W2:Y:S01]  /*140a0*/  MUFU.TANH R182, R182 ;  /* 0x000000b600b67308 */ /* 0x000ea20000002400 */
[----:B---3--:R-:W-:-:S02]  /*140b0*/  FMNMX.FTZ R8, R11, R4, !PT ;  /* 0x000000040b087209 */ /* 0x008fc40007810000 */
[----:B0-----:R-:W-:-:S05]  /*140c0*/  FMNMX.FTZ R7, R14, R5, !PT ;  /* 0x000000050e077209 */ /* 0x001fca0007810000 */
[----:B------:R-:W0:Y:S08]  /*140d0*/  MUFU.TANH R73, R73 ;  /* 0x0000004900497308 */ /* 0x000e300000002400 */
[----:B------:R-:W3:Y:S01]  /*140e0*/  MUFU.TANH R180, R180 ;  /* 0x000000b400b47308 */ /* 0x000ee20000002400 */
[----:B-1----:R-:W-:Y:S02]  /*140f0*/  FMNMX.FTZ R8, R3, R8, !PT ;  /* 0x0000000803087209 */ /* 0x002fe40007810000 */
[----:B--2---:R-:W-:-:S05]  /*14100*/  FMNMX.FTZ R7, R12, R7, !PT ;  /* 0x000000070c077209 */ /* 0x004fca0007810000 */
[----:B------:R-:W1:Y:S08]  /*14110*/  MUFU.TANH R77, R77 ;  /* 0x0000004d004d7308 */ /* 0x000e700000002400 */
[----:B------:R-:W2:Y:S01]  /*14120*/  MUFU.TANH R192, R192 ;  /* 0x000000c000c07308 */ /* 0x000ea20000002400 */
[----:B------:R-:W-:Y:S02]  /*14130*/  FMNMX.FTZ R8, R9, R8, !PT ;  /* 0x0000000809087209 */ /* 0x000fe40007810000 */
[----:B------:R-:W-:-:S05]  /*14140*/  FMNMX.FTZ R7, R182, R7, !PT ;  /* 0x00000007b6077209 */ /* 0x000fca0007810000 */
[----:B------:R-:W2:Y:S08]  /*14150*/  MUFU.TANH R83, R83 ;  /* 0x0000005300537308 */ /* 0x000eb00000002400 */
[----:B------:R-:W2:Y:S01]  /*14160*/  MUFU.TANH R184, R184 ;  /* 0x000000b800b87308 */ /* 0x000ea20000002400 */
[----:B0-----:R-:W-:Y:S02]  /*14170*/  FMNMX.FTZ R8, R73, R8, !PT ;  /* 0x0000000849087209 */ /* 0x001fe40007810000 */
[----:B---3--:R-:W-:-:S05]  /*14180*/  FMNMX.FTZ R7, R180, R7, !PT ;  /* 0x00000007b4077209 */ /* 0x008fca0007810000 */
        /* <DEDUP_REMOVED lines=39> */
[----:B--2---:R-:W-:-:S02]  /*14400*/  FMNMX.FTZ R7, R218, R7, !PT ;  /* 0x00000007da077209 */ /* 0x004fc40007810000 */
[----:B------:R-:W-:Y:S02]  /*14410*/  FMNMX.FTZ R6, R125, R8, !PT ;  /* 0x000000087d067209 */ /* 0x000fe40007810000 */
[----:B------:R-:W-:Y:S02]  /*14420*/  FMNMX.FTZ R7, R222, R7, !PT ;  /* 0x00000007de077209 */ /* 0x000fe40007810000 */
[----:B0-----:R-:W-:Y:S02]  /*14430*/  FMNMX.FTZ R6, R135, R6, !PT ;  /* 0x0000000687067209 */ /* 0x001fe40007810000 */
[----:B---3--:R-:W-:-:S03]  /*14440*/  FMNMX.FTZ R7, R224, R7, !PT ;  /* 0x00000007e0077209 */ /* 0x008fc60007810000 */
[----:B------:R-:W0:Y:S04]  /*14450*/  SHFL.BFLY PT, R13, R6, 0x2, 0x1f ;  /* 0x0c401f00060d7f89 */ /* 0x000e2800000e0000 */
[----:B------:R-:W-:Y:S04]  /*14460*/  STL.64 [R1+0x3f0], R6 ;  /* 0x0003f00601007387 */ /* 0x000fe80000100a00 */
[----:B------:R-:W2:Y:S01]  /*14470*/  LDL R26, [R1+0x3f4] ;  /* 0x0003f400011a7983 */ /* 0x000ea20000100800 */
[----:B0-----:R-:W-:-:S05]  /*14480*/  FMNMX.FTZ R13, R6, R13, !PT ;  /* 0x0000000d060d7209 */ /* 0x001fca0007810000 */
[----:B------:R-:W0:Y:S02]  /*14490*/  SHFL.BFLY PT, R8, R13, 0x1, 0x1f ;  /* 0x0c201f000d087f89 */ /* 0x000e2400000e0000 */
[----:B0-----:R-:W-:-:S05]  /*144a0*/  FMNMX.FTZ R8, R13, R8, !PT ;  /* 0x000000080d087209 */ /* 0x001fca0007810000 */
[----:B------:R-:W-:Y:S04]  /*144b0*/  STL [R1+0x3f0], R8 ;  /* 0x0003f00801007387 */ /* 0x000fe80000100800 */
[----:B------:R-:W3:Y:S04]  /*144c0*/  LDL R27, [R1+0x3f0] ;  /* 0x0003f000011b7983 */ /* 0x000ee80000100800 */
[----:B--2---:R-:W0:Y:S02]  /*144d0*/  SHFL.BFLY PT, R7, R26, 0x2, 0x1f ;  /* 0x0c401f001a077f89 */ /* 0x004e2400000e0000 */
[----:B0-----:R-:W-:-:S05]  /*144e0*/  FMNMX.FTZ R7, R7, R26, !PT ;  /* 0x0000001a07077209 */ /* 0x001fca0007810000 */
[----:B------:R-:W0:Y:S02]  /*144f0*/  SHFL.BFLY PT, R6, R7, 0x1, 0x1f ;  /* 0x0c201f0007067f89 */ /* 0x000e2400000e0000 */
[----:B0-----:R-:W-:Y:S01]  /*14500*/  FMNMX.FTZ R6, R7, R6, !PT ;  /* 0x0000000607067209 */ /* 0x001fe20007810000 */
[----:B---3--:R-:W-:-:S04]  /*14510*/  FADD.FTZ R4, R4, -R27 ;  /* 0x8000001b04047221 */ /* 0x008fc80000010000 */
[----:B------:R-:W-:Y:S01]  /*14520*/  FADD.FTZ R10, R5, -R6 ;  /* 0x80000006050a7221 */ /* 0x000fe20000010000 */
[----:B----4-:R-:W-:-:S03]  /*14530*/  FMUL.FTZ R4, R4, R15 ;  /* 0x0000000f04047220 */ /* 0x010fc60000410000 */
[----:B------:R-:W-:Y:S01]  /*14540*/  FMUL.FTZ R10, R15, R10 ;  /* 0x0000000a0f0a7220 */ /* 0x000fe20000410000 */
[----:B------:R-:W0:Y:S08]  /*14550*/  MUFU.EX2 R151, R4 ;  /* 0x0000000400977308 */ /* 0x000e300000000800 */
[----:B------:R-:W1:Y:S01]  /*14560*/  MUFU.EX2 R150, R10 ;  /* 0x0000000a00967308 */ /* 0x000e620000000800 */
[----:B------:R2:W-:Y:S01]  /*14570*/  STL [R1+0x3f4], R6 ;  /* 0x0003f40601007387 */ /* 0x0005e20000100800 */
[----:B0-----:R-:W-:Y:S01]  /*14580*/  FMUL.FTZ R20, R151, R20 ;  /* 0x0000001497147220 */ /* 0x001fe20000410000 */
[----:B-1----:R-:W-:-:S05]  /*14590*/  FMUL.FTZ R21, R21, R150 ;  /* 0x0000009615157220 */ /* 0x002fca0000410000 */
[----:B------:R2:W-:Y:S04]  /*145a0*/  STL.64 [R1+0x400], R20 ;  /* 0x0004001401007387 */ /* 0x0005e80000100a00 */
[----:B------:R-:W3:Y:S01]  /*145b0*/  LD.E R5, desc[UR36][R24.64+0x4] ;  /* 0x0000042418057980 */ /* 0x000ee2000c101900 */
[----:B------:R-:W-:Y:S01]  /*145c0*/  BSSY B0, `(.L_x_5214) ;  /* 0x000000c000007945 */ /* 0x000fe20003800000 */
[----:B---3--:R-:W-:-:S13]  /*145d0*/  ISETP.NE.AND P0, PT, R5, RZ, PT ;  /* 0x000000ff0500720c */ /* 0x008fda0003f05270 */
[----:B--2---:R-:W-:Y:S05]  /*145e0*/  @P0 BRA `(.L_x_5215) ;  /* 0x0000000000240947 */ /* 0x004fea0003800000 */
[----:B------:R-:W2:Y:S04]  /*145f0*/  LDL.64 R20, [R1+0xc0] ;  /* 0x0000c00001147983 */ /* 0x000ea80000100a00 */
[----:B------:R-:W3:Y:S04]  /*14600*/  LD.E R25, desc[UR36][R24.64] ;  /* 0x0000002418197980 */ /* 0x000ee8000c101900 */
[----:B--2---:R-:W2:Y:S01]  /*14610*/  LD.E.64 R6, desc[UR36][R20.64] ;  /* 0x0000002414067980 */ /* 0x004ea2000c101b00 */
[----:B---3--:R-:W-:-:S04]  /*14620*/  IMAD R4, R58, 0x40, R25 ;  /* 0x000000403a047824 */ /* 0x008fc800078e0219 */
[----:B--2---:R-:W-:-:S05]  /*14630*/  IMAD.WIDE R4, R4, 0x4, R6 ;  /* 0x0000000404047825 */ /* 0x004fca00078e0206 */
[----:B------:R0:W-:Y:S04]  /*14640*/  ST.E desc[UR36][R4.64], R151 ;  /* 0x0000009704007985 */ /* 0x0001e8000c101924 */
[----:B------:R-:W2:Y:S04]  /*14650*/  LDL.64 R24, [R1+0xb8] ;  /* 0x0000b80001187983 */ /* 0x000ea80000100a00 */
[----:B--2---:R-:W2:Y:S02]  /*14660*/  LD.E R6, desc[UR36][R24.64+0x4] ;  /* 0x0000042418067980 */ /* 0x004ea4000c101900 */
[----:B0-2---:R-:W-:-:S13]  /*14670*/  ISETP.NE.AND P0, PT, R6, RZ, PT ;  /* 0x000000ff0600720c */ /* 0x005fda0003f05270 */
.L_x_5215:
[----:B------:R-:W-:Y:S05]  /*14680*/  BSYNC B0 ;  /* 0x0000000000007941 */ /* 0x000fea0003800000 */
.L_x_5214:
[----:B------:R-:W-:Y:S04]  /*14690*/  BSSY B0, `(.L_x_5216) ;  /* 0x0000009000007945 */ /* 0x000fe80003800000 */
[----:B------:R-:W-:Y:S05]  /*146a0*/  @P0 BRA `(.L_x_5217) ;  /* 0x00000000001c0947 */ /* 0x000fea0003800000 */
[----:B------:R-:W2:Y:S04]  /*146b0*/  LDL.64 R6, [R1+0xc0] ;  /* 0x0000c00001067983 */ /* 0x000ea80000100a00 */
[----:B------:R-:W3:Y:S04]  /*146c0*/  LD.E R25, desc[UR36][R24.64] ;  /* 0x0000002418197980 */ /* 0x000ee8000c101900 */
[----:B--2---:R-:W2:Y:S01]  /*146d0*/  LD.E.64 R4, desc[UR36][R6.64] ;  /* 0x0000002406047980 */ /* 0x004ea2000c101b00 */
[----:B---3--:R-:W-:-:S04]  /*146e0*/  IMAD R58, R58, 0x40, R25 ;  /* 0x000000403a3a7824 */ /* 0x008fc800078e0219 */
[----:B------:R-:W-:-:S04]  /*146f0*/  VIADD R58, R58, 0x8 ;  /* 0x000000083a3a7836 */ /* 0x000fc80000000000 */
[----:B--2---:R-:W-:-:S05]  /*14700*/  IMAD.WIDE R4, R58, 0x4, R4 ;  /* 0x000000043a047825 */ /* 0x004fca00078e0204 */
[----:B------:R0:W-:Y:S02]  /*14710*/  ST.E desc[UR36][R4.64], R150 ;  /* 0x0000009604007985 */ /* 0x0001e4000c101924 */
.L_x_5217:
[----:B------:R-:W-:Y:S05]  /*14720*/  BSYNC B0 ;  /* 0x0000000000007941 */ /* 0x000fea0003800000 */
.L_x_5216:
[----:B------:R-:W2:Y:S04]  /*14730*/  LDL R195, [R1+0x410] ;  /* 0x0004100001c37983 */ /* 0x000ea80000100800 */
[----:B------:R-:W2:Y:S04]  /*14740*/  LDL.64 R132, [R1+0x3f0] ;  /* 0x0003f00001847983 */ /* 0x000ea80000100a00 */
[----:B0-----:R-:W3:Y:S04]  /*14750*/  LDL.64 R4, [R1+0x400] ;  /* 0x0004000001047983 */ /* 0x001ee80000100a00 */
        /* <DEDUP_REMOVED lines=51> */
[-C--:B--2---:R-:W-:Y:S01]  /*14a90*/  FMUL.FTZ R132, R132, R195.reuse ;  /* 0x000000c384847220 */ /* 0x084fe20000410000 */
[----:B------:R-:W-:-:S03]  /*14aa0*/  FMUL.FTZ R193, R133, R195 ;  /* 0x000000c385c17220 */ /* 0x000fc60000410000 */
        /* <DEDUP_REMOVED lines=16> */
[----:B------:R-:W2:Y:S04]  /*14bb0*/  LDL.64 R72, [R1+0x390] ;  /* 0x0003900001487983 */ /* 0x000ea80000100a00 */
        /* <DEDUP_REMOVED lines=12> */
[----:B------:R-:W2:Y:S01]  /*14c80*/  LDL.64 R134, [R1+0x398] ;  /* 0x0003980001867983 */ /* 0x000ea20000100a00 */
[-CC-:B------:R-:W-:Y:S01]  /*14c90*/  FFMA.FTZ R161, R14, R195.reuse, -R193.reuse ;  /* 0x000000c30ea17223 */ /* 0x180fe200000108c1 */
[-CC-:B------:R-:W-:Y:S01]  /*14ca0*/  FFMA.FTZ R20, R12, R195.reuse, -R193.reuse ;  /* 0x000000c30c147223 */ /* 0x180fe200000108c1 */
[----:B------:R-:W-:Y:S01]  /*14cb0*/  MUFU.EX2 R21, R21 ;  /* 0x0000001500157308 */ /* 0x000fe20000000800 */
[-CC-:B------:R-:W-:Y:S01]  /*14cc0*/  FFMA.FTZ R163, R182, R195.reuse, -R193.reuse ;  /* 0x000000c3b6a37223 */ /* 0x180fe200000108c1 */
[----:B------:R-:W-:-:S06]  /*14cd0*/  FFMA.FTZ R14, R180, R195, -R193 ;  /* 0x000000c3b40e7223 */ /* 0x000fcc00000108c1 */
[----:B------:R-:W3:Y:S01]  /*14ce0*/  MUFU.EX2 R161, R161 ;  /* 0x000000a100a17308 */ /* 0x000ee20000000800 */
[----:B------:R-:W-:-:S07]  /*14cf0*/  FFMA.FTZ R165, R192, R195, -R193 ;  /* 0x000000c3c0a57223 */ /* 0x000fce00000108c1 */
[----:B------:R-:W0:Y:S08]  /*14d00*/  MUFU.EX2 R20, R20 ;  /* 0x0000001400147308 */ /* 0x000e300000000800 */
[----:B------:R-:W1:Y:S01]  /*14d10*/  MUFU.EX2 R160, R160 ;  /* 0x000000a000a07308 */ /* 0x000e620000000800 */
[----:B------:R-:W-:-:S07]  /*14d20*/  FFMA.FTZ R12, R184, R195, -R193 ;  /* 0x000000c3b80c7223 */ /* 0x000fce00000108c1 */
[----:B------:R-:W1:Y:S08]  /*14d30*/  MUFU.EX2 R163, R163 ;  /* 0x000000a300a37308 */ /* 0x000e700000000800 */
[----:B------:R-:W1:Y:S01]  /*14d40*/  MUFU.EX2 R162, R162 ;  /* 0x000000a200a27308 */ /* 0x000e620000000800 */
[----:B---3--:R-:W-:Y:S01]  /*14d50*/  FADD.FTZ R173, R161, R5 ;  /* 0x00000005a1ad7221 */ /* 0x008fe20000010000 */
[----:B------:R-:W-:-:S06]  /*14d60*/  FFMA.FTZ R167, R208, R195, -R193 ;  /* 0x000000c3d0a77223 */ /* 0x000fcc00000108c1 */
[----:B------:R-:W3:Y:S01]  /*14d70*/  MUFU.EX2 R14, R14 ;  /* 0x0000000e000e7308 */ /* 0x000ee20000000800 */
[----:B------:R-:W-:-:S07]  /*14d80*/  FADD.FTZ R5, R21, R4 ;  /* 0x0000000415057221 */ /* 0x000fce0000010000 */
[----:B------:R-:W3:Y:S01]  /*14d90*/  MUFU.EX2 R15, R15 ;  /* 0x0000000f000f7308 */ /* 0x000ee20000000800 */
[----:B0-----:R-:W-:Y:S01]  /*14da0*/  FADD.FTZ R4, R20, R173 ;  /* 0x000000ad14047221 */ /* 0x001fe20000010000 */
[----:B------:R-:W-:-:S06]  /*14db0*/  FFMA.FTZ R184, R196, R195, -R193 ;  /* 0x000000c3c4b87223 */ /* 0x000fcc00000108c1 */
[----:B------:R-:W0:Y:S01]  /*14dc0*/  MUFU.EX2 R165, R165 ;  /* 0x000000a500a57308 */ /* 0x000e220000000800 */
[----:B-1----:R-:W-:-:S07]  /*14dd0*/  FADD.FTZ R5, R160, R5 ;  /* 0x00000005a0057221 */ /* 0x002fce0000010000 */
[----:B------:R-:W1:Y:S01]  /*14de0*/  MUFU.EX2 R164, R164 ;  /* 0x000000a400a47308 */ /* 0x000e620000000800 */
[----:B------:R-:W-:Y:S01]  /*14df0*/  FADD.FTZ R173, R163, R4 ;  /* 0x00000004a3ad7221 */ /* 0x000fe20000010000 */
[----:B------:R-:W-:-:S06]  /*14e00*/  FFMA.FTZ R169, R212, R195, -R193 ;  /* 0x000000c3d4a97223 */ /* 0x000fcc00000108c1 */
[----:B------:R-:W1:Y:S01]  /*14e10*/  MUFU.EX2 R12, R12 ;  /* 0x0000000c000c7308 */ /* 0x000e620000000800 */
[----:B------:R-:W-:-:S07]  /*14e20*/  FADD.FTZ R4, R162, R5 ;  /* 0x00000005a2047221 */ /* 0x000fce0000010000 */
        /* <DEDUP_REMOVED lines=13> */
[----:B------:R-:W4:Y:S01]  /*14f00*/  MUFU.EX2 R169, R169 ;  /* 0x000000a900a97308 */ /* 0x000f220000000800 */
[----:B------:R-:W-:-:S07]  /*14f10*/  FADD.FTZ R5, R13, R4 ;  /* 0x000000040d057221 */ /* 0x000fce0000010000 */
[----:B------:R-:W4:Y:S01]  /*14f20*/  MUFU.EX2 R168, R168 ;  /* 0x000000a800a87308 */ /* 0x000f220000000800 */
        /* <DEDUP_REMOVED lines=10> */
[----:B----4-:R-:W-:Y:S01]  /*14fd0*/  FADD.FTZ R180, R169, R180 ;  /* 0x000000b4a9b47221 */ /* 0x010fe20000010000 */
[----:B------:R-:W-:-:S06]  /*14fe0*/  FADD.FTZ R5, R168, R5 ;  /* 0x00000005a8057221 */ /* 0x000fcc0000010000 */
[----:B------:R-:W4:Y:S01]  /*14ff0*/  MUFU.EX2 R182, R182 ;  /* 0x000000b600b67308 */ /* 0x000f220000000800 */
[----:B------:R-:W-:-:S07]  /*15000*/  FFMA.FTZ R175, R222, R195, -R193 ;  /* 0x000000c3deaf7223 */ /* 0x000fce00000108c1 */
[----:B------:R-:W4:Y:S01]  /*15010*/  MUFU.EX2 R170, R170 ;  /* 0x000000aa00aa7308 */ /* 0x000f220000000800 */
[----:B---3--:R-:W-:Y:S01]  /*15020*/  FADD.FTZ R192, R183, R180 ;  /* 0x000000b4b7c07221 */ /* 0x008fe20000010000 */
[----:B------:R-:W-:-:S06]  /*15030*/  FADD.FTZ R4, R10, R5 ;  /* 0x000000050a047221 */ /* 0x000fcc0000010000 */
[----:B------:R-:W3:Y:S01]  /*15040*/  MUFU.EX2 R173, R173 ;  /* 0x000000ad00ad7308 */ /* 0x000ee20000000800 */
[----:B------:R-:W-:-:S07]  /*15050*/  FFMA.FTZ R180, R224, R195, -R193 ;  /* 0x000000c3e0b47223 */ /* 0x000fce00000108c1 */
[----:B------:R-:W3:Y:S01]  /*15060*/  MUFU.EX2 R8, R8 ;  /* 0x0000000800087308 */ /* 0x000ee20000000800 */
[----:B0-----:R-:W-:Y:S01]  /*15070*/  FADD.FTZ R193, R171, R192 ;  /* 0x000000c0abc17221 */ /* 0x001fe20000010000 */
[----:B-1----:R-:W-:-:S06]  /*15080*/  FADD.FTZ R5, R9, R4 ;  /* 0x0000000409057221 */ /* 0x002fcc0000010000 */
[----:B------:R-:W0:Y:S08]  /*15090*/  MUFU.EX2 R181, R181 ;  /* 0x000000b500b57308 */ /* 0x000e300000000800 */
[----:B------:R-:W1:Y:S01]  /*150a0*/  MUFU.EX2 R172, R172 ;  /* 0x000000ac00ac7308 */ /* 0x000e620000000800 */
[----:B----4-:R-:W-:Y:S01]  /*150b0*/  FADD.FTZ R4, R182, R193 ;  /* 0x000000c1b6047221 */ /* 0x010fe20000010000 */
[----:B------:R-:W-:-:S06]  /*150c0*/  FADD.FTZ R5, R170, R5 ;  /* 0x00000005aa057221 */ /* 0x000fcc0000010000 */
[----:B------:R-:W-:Y:S08]  /*150d0*/  MUFU.EX2 R3, R3 ;  /* 0x0000000300037308 */ /* 0x000ff00000000800 */
[----:B------:R-:W4:Y:S01]  /*150e0*/  MUFU.EX2 R175, R175 ;  /* 0x000000af00af7308 */ /* 0x000f220000000800 */
[----:B---3--:R-:W-:Y:S01]  /*150f0*/  FADD.FTZ R4, R173, R4 ;  /* 0x00000004ad047221 */ /* 0x008fe20000010000 */
[----:B------:R-:W-:-:S06]  /*15100*/  FADD.FTZ R5, R8, R5 ;  /* 0x0000000508057221 */ /* 0x000fcc0000010000 */
[----:B------:R-:W3:Y:S08]  /*15110*/  MUFU.EX2 R174, R174 ;  /* 0x000000ae00ae7308 */ /* 0x000ef00000000800 */
[----:B------:R-:W3:Y:S01]  /*15120*/  MUFU.EX2 R180, R180 ;  /* 0x000000b400b47308 */ /* 0x000ee20000000800 */
[----:B0-----:R-:W-:Y:S01]  /*15130*/  FADD.FTZ R192, R181, R4 ;  /* 0x00000004b5c07221 */ /* 0x001fe20000010000 */
[----:B-1----:R-:W-:-:S03]  /*15140*/  FADD.FTZ R4, R172, R5 ;  /* 0x00000005ac047221 */ /* 0x002fc60000010000 */
[----:B----4-:R-:W-:Y:S01]  /*15150*/  FADD.FTZ R5, R175, R192 ;  /* 0x000000c0af057221 */ /* 0x010fe20000010000 */
[----:B------:R-:W-:Y:S01]  /*15160*/  FADD.FTZ R193, R3, R4 ;  /* 0x0000000403c17221 */ /* 0x000fe20000010000 */
[----:B------:R-:W-:-:S03]  /*15170*/  FMUL.FTZ R147, R151, R147 ;  /* 0x0000009397937220 */ /* 0x000fc60000410000 */
[----:B---3--:R-:W-:Y:S01]  /*15180*/  FADD.FTZ R4, R174, R193 ;  /* 0x000000c1ae047221 */ /* 0x008fe20000010000 */
[C---:B------:R-:W-:Y:S01]  /*15190*/  FMUL.FTZ R146, R151.reuse, R146 ;  /* 0x0000009297927220 */ /* 0x040fe20000410000 */
[C---:B------:R-:W-:Y:S01]  /*151a0*/  FMUL.FTZ R7, R151.reuse, R7 ;  /* 0x0000000797077220 */ /* 0x040fe20000410000 */
[C---:B------:R-:W-:Y:S01]  /*151b0*/  FMUL.FTZ R6, R151.reuse, R6 ;  /* 0x0000000697067220 */ /* 0x040fe20000410000 */
[C---:B------:R-:W-:Y:S01]  /*151c0*/  FMUL.FTZ R109, R150.reuse, R109 ;  /* 0x0000006d966d7220 */ /* 0x040fe20000410000 */
[----:B------:R-:W-:Y:S01]  /*151d0*/  FMUL.FTZ R108, R150, R108 ;  /* 0x0000006c966c7220 */ /* 0x000fe20000410000 */
[C---:B------:R-:W-:Y:S01]  /*151e0*/  FMUL.FTZ R143, R151.reuse, R143 ;  /* 0x0000008f978f7220 */ /* 0x040fe20000410000 */
[----:B------:R-:W-:Y:S01]  /*151f0*/  FADD.FTZ R5, R180, R5 ;  /* 0x00000005b4057221 */ /* 0x000fe20000010000 */
[C---:B------:R-:W-:Y:S01]  /*15200*/  FMUL.FTZ R142, R151.reuse, R142 ;  /* 0x0000008e978e7220 */ /* 0x040fe20000410000 */
[C---:B------:R-:W-:Y:S01]  /*15210*/  FMUL.FTZ R145, R150.reuse, R145 ;  /* 0x0000009196917220 */ /* 0x040fe20000410000 */
[C---:B------:R-:W-:Y:S01]  /*15220*/  FMUL.FTZ R144, R150.reuse, R144 ;  /* 0x0000009096907220 */ /* 0x040fe20000410000 */
[C---:B------:R-:W-:Y:S01]  /*15230*/  FMUL.FTZ R149, R151.reuse, R149 ;  /* 0x0000009597957220 */ /* 0x040fe20000410000 */
[----:B------:R0:W-:Y:S01]  /*15240*/  STL.64 [R1+0x400], R4 ;  /* 0x0004000401007387 */ /* 0x0001e20000100a00 */
[----:B------:R-:W-:Y:S01]  /*15250*/  BAR.SYNC.DEFER_BLOCKING 0xf, 0x100 ;  /* 0x03c4000000007b1d */ /* 0x000fe20000010000 */
        /* <DEDUP_REMOVED lines=23> */
[----:B0-----:R-:W3:Y:S01]  /*153d0*/  LD.E.64 R4, desc[UR36][R178.64+0x8] ;  /* 0x00000824b2047980 */ /* 0x001ee2000c101b00 */
        /* <DEDUP_REMOVED lines=9> */
[----:B------:R-:W4:Y:S04]  /*15470*/  LD.E.64 R178, desc[UR36][R178.64] ;  /* 0x00000024b2b27980 */ /* 0x000f28000c101b00 */
[----:B------:R-:W-:Y:S04]  /*15480*/  STL.64 [R1+0x1e0], R146 ;  /* 0x0001e09201007387 */ /* 0x000fe80000100a00 */
[----:B------:R0:W-:Y:S04]  /*15490*/  STL.64 [R1+0x200], R6 ;  /* 0x0002000601007387 */ /* 0x0001e80000100a00 */
[----:B------:R-:W-:Y:S01]  /*154a0*/  STL.64 [R1+0x2c8], R108 ;  /* 0x0002c86c01007387 */ /* 0x000fe20000100a00 */
[C---:B------:R-:W-:Y:S01]  /*154b0*/  FMUL.FTZ R54, R151.reuse, R54 ;  /* 0x0000003697367220 */ /* 0x040fe20000410000 */
[C---:B------:R-:W-:Y:S01]  /*154c0*/  FMUL.FTZ R57, R151.reuse, R57 ;  /* 0x0000003997397220 */ /* 0x040fe20000410000 */
[C---:B------:R-:W-:Y:S01]  /*154d0*/  FMUL.FTZ R56, R151.reuse, R56 ;  /* 0x0000003897387220 */ /* 0x040fe20000410000 */
[C---:B------:R-:W-:Y:S01]  /*154e0*/  FMUL.FTZ R59, R151.reuse, R59 ;  /* 0x0000003b973b7220 */ /* 0x040fe20000410000 */
[C---:B------:R-:W-:Y:S01]  /*154f0*/  FMUL.FTZ R58, R151.reuse, R58 ;  /* 0x0000003a973a7220 */ /* 0x040fe20000410000 */
[C---:B------:R-:W-:Y:S01]  /*15500*/  FMUL.FTZ R61, R151.reuse, R61 ;  /* 0x0000003d973d7220 */ /* 0x040fe20000410000 */
[C---:B------:R-:W-:Y:S01]  /*15510*/  FMUL.FTZ R60, R151.reuse, R60 ;  /* 0x0000003c973c7220 */ /* 0x040fe20000410000 */
[----:B0-----:R-:W3:Y:S04]  /*15520*/  LDL R6, [R1+0x1e0] ;  /* 0x0001e00001067983 */ /* 0x001ee80000100800 */
[----:B------:R-:W4:Y:S01]  /*15530*/  LDL R7, [R1+0x2cc] ;  /* 0x0002cc0001077983 */ /* 0x000f220000100800 */
        /* <DEDUP_REMOVED lines=10> */
[C---:B--2---:R-:W-:Y:S01]  /*155e0*/  FMUL.FTZ R73, R151.reuse, R73 ;  /* 0x0000004997497220 */ /* 0x044fe20000410000 */
        /* <DEDUP_REMOVED lines=128> */
[----:B0-----:R-:W4:Y:S04]  /*15df0*/  LDL R86, [R1+0x1e4] ;  /* 0x0001e40001567983 */ /* 0x001f280000100800 */
[----:B-1----:R-:W4:Y:S04]  /*15e00*/  LDL R88, [R1+0x1e8] ;  /* 0x0001e80001587983 */ /* 0x002f280000100800 */
        /* <DEDUP_REMOVED lines=10> */
[----:B---3--:R-:W3:Y:S04]  /*15eb0*/  LDL R104, [R1+0x214] ;  /* 0x0002140001687983 */ /* 0x008ee80000100800 */
[----:B------:R-:W3:Y:S04]  /*15ec0*/  LDL R106, [R1+0x218] ;  /* 0x00021800016a7983 */ /* 0x000ee80000100800 */
[----:B------:R-:W3:Y:S04]  /*15ed0*/  LDL R108, [R1+0x21c] ;  /* 0x00021c00016c7983 */ /* 0x000ee80000100800 */
[----:B------:R-:W3:Y:S04]  /*15ee0*/  LDL R30, [R1+0x220] ;  /* 0x00022000011e7983 */ /* 0x000ee80000100800 */
        /* <DEDUP_REMOVED lines=110> */
[----:B------:R-:W-:Y:S04]  /*165d0*/  STL [R1+0x1e0], R6 ;  /* 0x0001e00601007387 */ /* 0x000fe80000100800 */
[----:B------:R0:W-:Y:S04]  /*165e0*/  STL [R1+0x2cc], R7 ;  /* 0x0002cc0701007387 */ /* 0x0001e80000100800 */
[----:B------:R-:W4:Y:S04]  /*165f0*/  LDL R193, [R1+0x1c8] ;  /* 0x0001c80001c17983 */ /* 0x000f280000100800 */
[----:B0-----:R-:W4:Y:S04]  /*16600*/  LDL.64 R6, [R1+0x88] ;  /* 0x0000880001067983 */ /* 0x001f280000100a00 */
        /* <DEDUP_REMOVED lines=12> */
[----:B---3--:R-:W-:Y:S04]  /*166d0*/  STL [R1+0x214], R104 ;  /* 0x0002146801007387 */ /* 0x008fe80000100800 */
[----:B------:R-:W-:Y:S04]  /*166e0*/  STL [R1+0x218], R106 ;  /* 0x0002186a01007387 */ /* 0x000fe80000100800 */
[----:B------:R-:W-:Y:S04]  /*166f0*/  STL [R1+0x21c], R108 ;  /* 0x00021c6c01007387 */ /* 0x000fe80000100800 */
[----:B------:R-:W-:Y:S04]  /*16700*/  STL [R1+0x220], R30 ;  /* 0x0002201e01007387 */ /* 0x000fe80000100800 */
        /* <DEDUP_REMOVED lines=106> */
[----:B------:R4:W-:Y:S04]  /*16db0*/  STL [R1+0x3d0], R84 ;  /* 0x0003d05401007387 */ /* 0x0009e80000100800 */
[----:B------:R-:W-:Y:S04]  /*16dc0*/  STL [R1+0x3d4], R121 ;  /* 0x0003d47901007387 */ /* 0x000fe80000100800 */
[----:B------:R4:W-:Y:S04]  /*16dd0*/  STL [R1+0x3d8], R123 ;  /* 0x0003d87b01007387 */ /* 0x0009e80000100800 */
        /* <DEDUP_REMOVED lines=33> */
[----:B------:R-:W-:Y:S01]  /*16ff0*/  MOV R5, R4 ;  /* 0x0000000400057202 */ /* 0x000fe20000000f00 */
[----:B------:R-:W-:Y:S01]  /*17000*/  IMAD R6, R193, 0x1000, R6 ;  /* 0x00001000c1067824 */ /* 0x000fe200078e0206 */
[----:B------:R-:W-:-:S02]  /*17010*/  F2FP.F16.F32.PACK_AB R160, R160, R21 ;  /* 0x00000015a0a0723e */ /* 0x000fc400000000ff */
[----:B------:R-:W-:Y:S01]  /*17020*/  F2FP.F16.F32.PACK_AB R161, R20, R161 ;  /* 0x000000a114a1723e */ /* 0x000fe200000000ff */
[--C-:B------:R-:W-:Y:S01]  /*17030*/  IMAD R179, R179, 0x2, R5.reuse ;  /* 0x00000002b3b37824 */ /* 0x100fe200078e0205 */
[----:B------:R-:W-:Y:S01]  /*17040*/  F2FP.F16.F32.PACK_AB R162, R15, R162 ;  /* 0x000000a20fa2723e */ /* 0x000fe200000000ff */
[----:B------:R-:W-:Y:S01]  /*17050*/  IMAD R4, R178, 0x2, R5 ;  /* 0x00000002b2047824 */ /* 0x000fe200078e0205 */
[----:B------:R-:W-:Y:S02]  /*17060*/  F2FP.F16.F32.PACK_AB R163, R14, R163 ;  /* 0x000000a30ea3723e */ /* 0x000fe400000000ff */
[----:B------:R-:W-:Y:S02]  /*17070*/  F2FP.F16.F32.PACK_AB R164, R13, R164 ;  /* 0x000000a40da4723e */ /* 0x000fe400000000ff */
[----:B------:R-:W-:Y:S02]  /*17080*/  F2FP.F16.F32.PACK_AB R165, R12, R165 ;  /* 0x000000a50ca5723e */ /* 0x000fe400000000ff */
[----:B------:R-:W-:-:S02]  /*17090*/  F2FP.F16.F32.PACK_AB R166, R11, R166 ;  /* 0x000000a60ba6723e */ /* 0x000fc400000000ff */
[----:B------:R-:W-:Y:S01]  /*170a0*/  F2FP.F16.F32.PACK_AB R167, R184, R167 ;  /* 0x000000a7b8a7723e */ /* 0x000fe200000000ff */
[----:B------:R-:W-:Y:S01]  /*170b0*/  IMAD R178, R178, 0x2, R179 ;  /* 0x00000002b2b27824 */ /* 0x000fe200078e02b3 */
[----:B------:R-:W-:Y:S02]  /*170c0*/  R2UR UR6, R6 ;  /* 0x00000000060672ca */ /* 0x000fe400000e0000 */
[----:B------:R-:W-:Y:S02]  /*170d0*/  R2UR UR7, R7 ;  /* 0x00000000070772ca */ /* 0x000fe400000e0000 */
        /* <DEDUP_REMOVED lines=8> */
[----:B------:R-:W-:Y:S04]  /*17160*/  STSM.16.M88.4 [R5], R160 ;  /* 0x000000a005007844 */ /* 0x000fe80000000200 */
[----:B------:R0:W-:Y:S04]  /*17170*/  STSM.16.M88.4 [R4], R164 ;  /* 0x000000a404007844 */ /* 0x0001e80000000200 */
[----:B------:R-:W-:Y:S04]  /*17180*/  STSM.16.M88.4 [R179], R168 ;  /* 0x000000a8b3007844 */ /* 0x000fe80000000200 */
[----:B------:R-:W-:Y:S01]  /*17190*/  STSM.16.M88.4 [R178], R172 ;  /* 0x000000acb2007844 */ /* 0x000fe20000000200 */
[----:B------:R-:W-:-:S02]  /*171a0*/  VIADD R8, R6, 0x80 ;  /* 0x0000008006087836 */ /* 0x000fc40000000000 */
[----:B------:R-:W-:Y:S01]  /*171b0*/  IMAD.MOV.U32 R9, RZ, RZ, R7 ;  /* 0x000000ffff097224 */ /* 0x000fe200078e0007 */
[----:B--2---:R-:W-:-:S06]  /*171c0*/  WARPGROUP.ARRIVE ;  /* 0x00000000000079c5 */ /* 0x004fcc0000000000 */
[----:B------:R-:W-:Y:S01]  /*171d0*/  HGMMA.64x256x16.F32 R24, R160, gdesc[UR4].tnspB, R24, gsb0 ;  /* 0x43e00004a0187df0 */ /* 0x000fe20008000818 */
[----:B------:R-:W-:Y:S02]  /*171e0*/  R2UR UR6, R8 ;  /* 0x00000000080672ca */ /* 0x000fe400000e0000 */
[----:B------:R-:W-:Y:S01]  /*171f0*/  R2UR UR7, R9 ;  /* 0x00000000090772ca */ /* 0x000fe200000e0000 */
[----:B0-----:R-:W-:Y:S02]  /*17200*/  VIADD R4, R6, 0x100 ;  /* 0x0000010006047836 */ /* 0x001fe40000000000 */
[----:B------:R-:W-:Y:S01]  /*17210*/  IMAD.MOV.U32 R5, RZ, RZ, R7 ;  /* 0x000000ffff057224 */ /* 0x000fe200078e0007 */
        /* <DEDUP_REMOVED lines=277> */
[----:B------:R1:W-:Y:S04]  /*18370*/  STL [R1+0x1e0], R4 ;  /* 0x0001e00401007387 */ /* 0x0003e80000100800 */
        /* <DEDUP_REMOVED lines=128> */
[----:B-1----:R-:W4:Y:S04]  /*18b80*/  LDL R4, [R1+0x28] ;  /* 0x0000280001047983 */ /* 0x002f280000100800 */
[----:B--2---:R3:W5:Y:S01]  /*18b90*/  LDL R3, [R1+0x1c8] ;  /* 0x0001c80001037983 */ /* 0x0047620000100800 */
[----:B------:R-:W-:Y:S01]  /*18ba0*/  BSSY B0, `(.L_x_5218) ;  /* 0x0000006000007945 */ /* 0x000fe20003800000 */
[----:B------:R-:W-:Y:S06]  /*18bb0*/  BAR.ARV 0xe, 0x100 ;  /* 0x0384000000007b1d */ /* 0x000fec0000002000 */
[----:B----4-:R-:W-:-:S04]  /*18bc0*/  LOP3.LUT R4, R4, 0x1, RZ, 0xfc, !PT ;  /* 0x0000000104047812 */ /* 0x010fc800078efcff */
[----:B------:R-:W-:-:S13]  /*18bd0*/  ISETP.NE.AND P0, PT, R4, 0x3, PT ;  /* 0x000000030400780c */ /* 0x000fda0003f05270 */
[----:B---3--:R-:W-:Y:S05]  /*18be0*/  @!P0 BRA `(.L_x_5219) ;  /* 0x0000000000048947 */ /* 0x008fea0003800000 */
[----:B------:R-:W-:Y:S01]  /*18bf0*/  BPT.TRAP 0x1 ;  /* 0x000000040000795c */ /* 0x000fe20000300000 */
.L_x_5219:
[----:B------:R-:W-:Y:S05]  /*18c00*/  BSYNC B0 ;  /* 0x0000000000007941 */ /* 0x000fea0003800000 */
.L_x_5218:
[----:B------:R-:W2:Y:S04]  /*18c10*/  LDL.64 R6, [R1+0x48] ;  /* 0x0000480001067983 */ /* 0x000ea80000100a00 */
[----:B------:R-:W3:Y:S01]  /*18c20*/  LDL R4, [R1+0x34] ;  /* 0x0000340001047983 */ /* 0x000ee20000100800 */
[C---:B------:R-:W-:Y:S01]  /*18c30*/  ISETP.GT.AND P0, PT, R0.reuse, R177, PT ;  /* 0x000000b10000720c */ /* 0x040fe20003f04270 */
[----:B------:R-:W-:Y:S01]  /*18c40*/  VIADD R0, R0, 0xffffffff ;  /* 0xffffffff00007836 */ /* 0x000fe20000000000 */
[----:B--2---:R-:W-:-:S05]  /*18c50*/  MOV R6, R6 ;  /* 0x0000000600067202 */ /* 0x004fca0000000f00 */
[----:B-----5:R-:W-:-:S05]  /*18c60*/  IMAD R3, R3, 0x8, R6 ;  /* 0x0000000803037824 */ /* 0x020fca00078e0206 */
[----:B---3--:R-:W-:-:S04]  /*18c70*/  PRMT R3, R4, 0x654, R3 ;  /* 0x0000065404037816 */ /* 0x008fc80000000003 */
[----:B------:R0:W-:Y:S01]  /*18c80*/  SYNCS.ARRIVE.TRANS64.RED.A1T0 RZ, [R3+URZ], RZ ;  /* 0x000000ff03ff79a7 */ /* 0x0001e2000810043f */
[----:B------:R-:W-:Y:S05]  /*18c90*/  @P0 BRA `(.L_x_5220) ;  /* 0xffffff8c00a80947 */ /* 0x000fea000383ffff */
.L_x_5197:
[----:B------:R-:W-:-:S13]  /*18ca0*/  ISETP.GE.AND P0, PT, R0, UR42, PT ;  /* 0x0000002a00007c0c */ /* 0x000fda000bf06270 */
[----:B------:R-:W-:Y:S05]  /*18cb0*/  @!P0 BRA `(.L_x_5221) ;  /* 0x0000007c00f48947 */ /* 0x000fea0003800000 */
.L_x_5254:
[----:B------:R-:W2:Y:S04]  /*18cc0*/  LDL R58, [R1+0x1c8] ;  /* 0x0001c800013a7983 */ /* 0x000ea80000100800 */
[----:B01----:R-:W3:Y:S04]  /*18cd0*/  LDL R3, [R1+0x1d0] ;  /* 0x0001d00001037983 */ /* 0x003ee80000100800 */
        /* <DEDUP_REMOVED lines=18> */
.L_x_5223:
[----:B------:R-:W-:Y:S05]  /*18e00*/  BSYNC B0 ;  /* 0x0000000000007941 */ /* 0x000fea0003800000 */
.L_x_5222:
        /* <DEDUP_REMOVED lines=9> */
.L_x_5225:
[----:B------:R-:W-:Y:S05]  /*18ea0*/  BSYNC B0 ;  /* 0x0000000000007941 */ /* 0x000fea0003800000 */
.L_x_5224:
[----:B------:R-:W-:Y:S04]  /*18eb0*/  BSSY B0, `(.L_x_5226) ;  /* 0x0000006000007945 */ /* 0x000fe80003800000 */
[----:B-1----:R-:W-:Y:S05]  /*18ec0*/  @P0 BRA `(.L_x_5227) ;  /* 0x0000000000100947 */ /* 0x002fea0003800000 */
[----:B-----5:R-:W-:Y:S01]  /*18ed0*/  IMAD R8, R8, 0x8, R3 ;  /* 0x0000000808087824 */ /* 0x020fe200078e0203 */
[----:B------:R-:W-:-:S04]  /*18ee0*/  SHF.L.U32 R9, R9, 0x1f, RZ ;  /* 0x0000001f09097819 */ /* 0x000fc800000006ff */
[----:B------:R-:W1:Y:S02]  /*18ef0*/  SYNCS.PHASECHK.TRANS64.TRYWAIT P0, [R8+URZ], R9 ;  /* 0x00000009080075a7 */ /* 0x000e64000800017f */
[----:B-1----:R-:W-:Y:S05]  /*18f00*/  @!P0 BRA `(.L_x_5228) ;  /* 0x0000011000b08947 */ /* 0x002fea0003800000 */
.L_x_5227:
[----:B------:R-:W-:Y:S05]  /*18f10*/  BSYNC B0 ;  /* 0x0000000000007941 */ /* 0x000fea0003800000 */
.L_x_5226:
        /* <DEDUP_REMOVED lines=57> */
.L_x_5230:
[----:B------:R-:W-:Y:S05]  /*192b0*/  BSYNC B0 ;  /* 0x0000000000007941 */ /* 0x000fea0003800000 */
.L_x_5229:
        /* <DEDUP_REMOVED lines=8> */
.L_x_5232:
[----:B------:R-:W-:Y:S05]  /*19340*/  BSYNC B0 ;  /* 0x0000000000007941 */ /* 0x000fea0003800000 */
.L_x_5231:
[----:B------:R-:W-:Y:S04]  /*19350*/  BSSY B0, `(.L_x_5233) ;  /* 0x0000004000007945 */ /* 0x000fe80003800000 */
[----:B-1----:R-:W-:Y:S05]  /*19360*/  @P0 BRA `(.L_x_5234) ;  /* 0x0000000000080947 */ /* 0x002fea0003800000 */
[----:B------:R-:W1:Y:S02]  /*19370*/  SYNCS.PHASECHK.TRANS64.TRYWAIT P0, [R14+URZ], R15 ;  /* 0x0000000f0e0075a7 */ /* 0x000e64000800017f */
[----:B-1----:R-:W-:Y:S05]  /*19380*/  @!P0 BRA `(.L_x_5235) ;  /* 0x0000010c00a48947 */ /* 0x002fea0003800000 */
.L_x_5234:
[----:B------:R-:W-:Y:S05]  /*19390*/  BSYNC B0 ;  /* 0x0000000000007941 */ /* 0x000fea0003800000 */
.L_x_5233:
        /* <DEDUP_REMOVED lines=439> */
.L_x_5237:
[----:B------:R-:W-:Y:S05]  /*1af10*/  BSYNC B0 ;  /* 0x0000000000007941 */ /* 0x000fea0003800000 */
.L_x_5236:
[----:B------:R-:W2:Y:S02]  /*1af20*/  LDL.64 R4, [R1+0x20] ;  /* 0x0000200001047983 */ /* 0x000ea40000100a00 */
[----:B--2---:R-:W-:-:S05]  /*1af30*/  MOV R4, R4 ;  /* 0x0000000400047202 */ /* 0x004fca0000000f00 */
[----:B-----5:R-:W-:-:S05]  /*1af40*/  IMAD R3, R3, 0x8, R4 ;  /* 0x0000000803037824 */ /* 0x020fca00078e0204 */
[----:B------:R-:W-:-:S04]  /*1af50*/  PRMT R3, R12, 0x654, R3 ;  /* 0x000006540c037816 */ /* 0x000fc80000000003 */
[----:B------:R0:W-:Y:S01]  /*1af60*/  SYNCS.ARRIVE.TRANS64.RED.A1T0 RZ, [R3+URZ], RZ ;  /* 0x000000ff03ff79a7 */ /* 0x0001e2000810043f */
[----:B------:R-:W2:Y:S04]  /*1af70*/  LDL.64 R14, [R1+0x100] ;  /* 0x00010000010e7983 */ /* 0x000ea80000100a00 */
[----:B------:R-:W3:Y:S04]  /*1af80*/  LDL R20, [R1+0xcc] ;  /* 0x0000cc0001147983 */ /* 0x000ee80000100800 */
[----:B------:R-:W4:Y:S04]  /*1af90*/  LDL.64 R12, [R1+0xf0] ;  /* 0x0000f000010c7983 */ /* 0x000f280000100a00 */
[----:B------:R-:W4:Y:S04]  /*1afa0*/  LDL R21, [R1+0x50] ;  /* 0x0000500001157983 */ /* 0x000f280000100800 */
[----:B------:R-:W4:Y:S04]  /*1afb0*/  LDL R56, [R1+0xf8] ;  /* 0x0000f80001387983 */ /* 0x000f280000100800 */
[----:B------:R-:W4:Y:S04]  /*1afc0*/  LDL.128 R8, [R1+0xe0] ;  /* 0x0000e00001087983 */ /* 0x000f280000100c00 */
[----:B------:R-:W4:Y:S04]  /*1afd0*/  LDL.128 R4, [R1+0xd0] ;  /* 0x0000d00001047983 */ /* 0x000f280000100c00 */
[----:B--2---:R3:W0:Y:S02]  /*1afe0*/  LD.E R14, desc[UR36][R14.64] ;  /* 0x000000240e0e7980 */ /* 0x004624000c101900 */
[----:B---3--:R-:W-:-:S02]  /*1aff0*/  SHF.R.S32.HI R15, RZ, 0x1f, R20 ;  /* 0x0000001fff0f7819 */ /* 0x008fc40000011414 */
[----:B----4-:R-:W-:Y:S02]  /*1b000*/  ISETP.NE.AND P0, PT, R12, 0x1, PT ;  /* 0x000000010c00780c */ /* 0x010fe40003f05270 */
[----:B------:R-:W-:Y:S01]  /*1b010*/  ISETP.GE.AND P1, PT, R9, 0x1, PT ;  /* 0x000000010900780c */ /* 0x000fe20003f26270 */
[----:B------:R-:W-:Y:S01]  /*1b020*/  BSSY B0, `(.L_x_5238) ;  /* 0x0000078000007945 */ /* 0x000fe20003800000 */
[-C--:B0-----:R-:W-:Y:S01]  /*1b030*/  FMUL.FTZ R3, R26, R14.reuse ;  /* 0x0000000e1a037220 */ /* 0x081fe20000410000 */
[----:B------:R-:W-:Y:S01]  /*1b040*/  FMUL.FTZ R29, R29, R14 ;  /* 0x0000000e1d1d7220 */ /* 0x000fe20000410000 */
[----:B------:R-:W-:-:S03]  /*1b050*/  LEA.HI R26, R15, R20, RZ, 0x7 ;  /* 0x000000140f1a7211 */ /* 0x000fc600078f38ff */
[----:B------:R0:W1:Y:S01]  /*1b060*/  MUFU.TANH R57, R29 ;  /* 0x0000001d00397308 */ /* 0x0000620000002400 */
[-C--:B------:R-:W-:Y:S01]  /*1b070*/  FMUL.FTZ R31, R31, R14.reuse ;  /* 0x0000000e1f1f7220 */ /* 0x080fe20000410000 */
[----:B0-----:R-:W-:Y:S01]  /*1b080*/  LOP3.LUT R29, R26, 0xffffff80, RZ, 0xc0, !PT ;  /* 0xffffff801a1d7812 */ /* 0x001fe200078ec0ff */
[----:B------:R-:W-:-:S04]  /*1b090*/  FMUL.FTZ R30, R30, R14 ;  /* 0x0000000e1e1e7220 */ /* 0x000fc80000410000 */
[----:B------:R-:W-:Y:S01]  /*1b0a0*/  IMAD.IADD R29, R20, 0x1, -R29 ;  /* 0x00000001141d7824 */ /* 0x000fe200078e0a1d */
[----:B------:R0:W2:Y:S01]  /*1b0b0*/  MUFU.TANH R59, R31 ;  /* 0x0000001f003b7308 */ /* 0x0000a20000002400 */
[----:B------:R-:W-:-:S03]  /*1b0c0*/  FMUL.FTZ R32, R32, R14 ;  /* 0x0000000e20207220 */ /* 0x000fc60000410000 */
[----:B------:R-:W-:-:S04]  /*1b0d0*/  SHF.R.S32.HI R26, RZ, 0x1f, R29 ;  /* 0x0000001fff1a7819 */ /* 0x000fc8000001141d */
[----:B------:R3:W4:Y:S01]  /*1b0e0*/  MUFU.TANH R210, R30 ;  /* 0x0000001e00d27308 */ /* 0x0007220000002400 */
[----:B0-----:R-:W-:-:S04]  /*1b0f0*/  LEA.HI R31, R15, R20, RZ, 0x2 ;  /* 0x000000140f1f7211 */ /* 0x001fc800078f10ff */
[----:B------:R-:W-:Y:S02]  /*1b100*/  LOP3.LUT R31, R31, 0xfffffffc, RZ, 0xc0, !PT ;  /* 0xfffffffc1f1f7812 */ /* 0x000fe400078ec0ff */
[-C--:B---3--:R-:W-:Y:S01]  /*1b110*/  LEA.HI R30, R26, R29.reuse, RZ, 0x2 ;  /* 0x0000001d1a1e7211 */ /* 0x088fe200078f10ff */
[----:B------:R0:W3:Y:S03]  /*1b120*/  MUFU.TANH R77, R32 ;  /* 0x00000020004d7308 */ /* 0x0000e60000002400 */
[--C-:B------:R-:W-:Y:S01]  /*1b130*/  SHF.R.S32.HI R15, RZ, 0x2, R30.reuse ;  /* 0x00000002ff0f7819 */ /* 0x100fe2000001141e */
[----:B------:R-:W-:Y:S01]  /*1b140*/  IMAD.IADD R31, R20, 0x1, -R31 ;  /* 0x00000001141f7824 */ /* 0x000fe200078e0a1f */
[----:B0-----:R-:W-:Y:S02]  /*1b150*/  SHF.R.S32.HI R32, RZ, 0x1f, R30 ;  /* 0x0000001fff207819 */ /* 0x001fe4000001141e */
[----:B------:R-:W-:-:S02]  /*1b160*/  LEA.HI R26, R26, R29, RZ, 0x5 ;  /* 0x0000001d1a1a7211 */ /* 0x000fc400078f28ff */
        /* <DEDUP_REMOVED lines=11> */
[----:B------:R-:W-:Y:S01]  /*1b220*/  @P0 SHF.R.U32.HI R20, RZ, R56, R13 ;  /* 0x00000038ff140219 */ /* 0x000fe2000001160d */
[----:B------:R-:W-:Y:S01]  /*1b230*/  IMAD.SHL.U32 R31, R0, 0x40, RZ ;  /* 0x00000040001f7824 */ /* 0x000fe200078e00ff */
[----:B------:R-:W-:-:S03]  /*1b240*/  LOP3.LUT R30, R30, 0x7ffffffc, RZ, 0xc0, !PT ;  /* 0x7ffffffc1e1e7812 */ /* 0x000fc600078ec0ff */
[----:B------:R-:W0:Y:S01]  /*1b250*/  SHFL.IDX PT, R15, R20, RZ, 0x1c1f ;  /* 0x001c1fff140f7589 */ /* 0x000e2200000e0000 */
[----:B------:R-:W-:Y:S01]  /*1b260*/  IADD3 R13, -R31, 0x1, RZ ;  /* 0x000000011f0d7810 */ /* 0x000fe20007ffe1ff */
[----:B------:R-:W-:Y:S02]  /*1b270*/  IMAD.IADD R30, R29, 0x1, -R30 ;  /* 0x000000011d1e7824 */ /* 0x000fe400078e0a1e */
        /* <DEDUP_REMOVED lines=27> */
[----:B------:R-:W-:Y:S01]  /*1b430*/  IMAD R13, R30, -0x2, R13 ;  /* 0xfffffffe1e0d7824 */ /* 0x000fe200078e020d */
[----:B------:R-:W0:Y:S04]  /*1b440*/  MUFU.TANH R24, R24 ;  /* 0x0000001800187308 */ /* 0x000e280000002400 */
[----:B------:R-:W-:-:S04]  /*1b450*/  IADD3 R12, -R4, R13, R5 ;  /* 0x0000000d040c7210 */ /* 0x000fc80007ffe105 */
[----:B------:R-:W0:Y:S01]  /*1b460*/  MUFU.TANH R25, R25 ;  /* 0x0000001900197308 */ /* 0x000e220000002400 */
[----:B------:R-:W-:-:S07]  /*1b470*/  LOP3.LUT R13, RZ, R6, RZ, 0x33, !PT ;  /* 0x00000006ff0d7212 */ /* 0x000fce00078e33ff */
        /* <DEDUP_REMOVED lines=25> */
[----:B------:R1:W1:Y:S01]  /*1b610*/  MUFU.TANH R196, R14 ;  /* 0x0000000e00c47308 */ /* 0x0002620000002400 */
[----:B------:R-:W-:-:S02]  /*1b620*/  IMAD.IADD R26, R12, 0x1, R7 ;  /* 0x000000010c1a7824 */ /* 0x000fc400078e0207 */
[----:B------:R-:W-:Y:S02]  /*1b630*/  IMAD.IADD R29, R12, 0x1, R13 ;  /* 0x000000010c1d7824 */ /* 0x000fe400078e020d */
[----:B------:R-:W-:Y:S02]  /*1b640*/  IMAD.IADD R32, R8, 0x1, -R31 ;  /* 0x0000000108207824 */ /* 0x000fe400078e0a1f */
[--C-:B0-----:R-:W-:Y:S02]  /*1b650*/  IMAD.IADD R6, R26, 0x1, R15.reuse ;  /* 0x000000011a067824 */ /* 0x101fe400078e020f */
        /* <DEDUP_REMOVED lines=12> */
.L_x_5241:
[----:B------:R-:W-:-:S13]  /*1b720*/  ISETP.NE.AND P0, PT, R9, 0x1, PT ;  /* 0x000000010900780c */ /* 0x000fda0003f05270 */
[----:B------:R-:W-:-:S05]  /*1b730*/  @P0 IMAD.HI.U32 R12, R8, R10, RZ ;  /* 0x0000000a080c0227 */ /* 0x000fca00078e00ff */
[----:B------:R-:W-:-:S07]  /*1b740*/  @P0 SHF.R.U32.HI R8, RZ, R11, R12 ;  /* 0x0000000bff080219 */ /* 0x000fce000001160c */
.L_x_5242:
[----:B------:R-:W-:Y:S05]  /*1b750*/  BSYNC B1 ;  /* 0x0000000000017941 */ /* 0x000fea0003800000 */
.L_x_5240:
[----:B------:R-:W-:-:S04]  /*1b760*/  IMAD R13, R8, R9, -R31 ;  /* 0x00000009080d7224 */ /* 0x000fc800078e0a1f */
[----:B------:R-:W-:-:S05]  /*1b770*/  IMAD R8, R30, -0x2, R13 ;  /* 0xfffffffe1e087824 */ /* 0x000fca00078e020d */
[----:B------:R-:W-:Y:S02]  /*1b780*/  VIMNMX R7, R7, R8, !PT ;  /* 0x0000000807077248 */ /* 0x000fe40007fe0100 */
[----:B------:R-:W-:-:S07]  /*1b790*/  VIADDMNMX R6, R8, R9, R6, PT ;  /* 0x0000000908067246 */ /* 0x000fce0003800106 */
.L_x_5239:
[----:B------:R-:W-:Y:S05]  /*1b7a0*/  BSYNC B0 ;  /* 0x0000000000007941 */ /* 0x000fea0003800000 */
.L_x_5238:
        /* <DEDUP_REMOVED lines=13> */
[----:B-1----:R-:W-:-:S02]  /*1b880*/  P2R R14, PR, RZ, 0x10 ;  /* 0x00000010ff0e7803 */ /* 0x002fc40000000000 */
[----:B------:R-:W-:Y:S02]  /*1b890*/  ISETP.LT.OR P2, PT, R6, 0x11, P2 ;  /* 0x000000110600780c */ /* 0x000fe40001741670 */
        /* <DEDUP_REMOVED lines=60> */
[----:B------:R-:W-:Y:S01]  /*1bc60*/  ISETP.LT.OR P6, PT, R6, 0x3a, P6 ;  /* 0x0000003a0600780c */ /* 0x000fe200037c1670 */
[----:B------:R-:W-:-:S03]  /*1bc70*/  IMAD.IADD R6, R26, 0x1, R20 ;  /* 0x000000011a067824 */ /* 0x000fc600078e0214 */
        /* <DEDUP_REMOVED lines=13> */
.L_x_5246:
[----:B------:R-:W-:-:S13]  /*1bd50*/  ISETP.NE.AND P6, PT, R9, 0x1, PT ;  /* 0x000000010900780c */ /* 0x000fda0003fc5270 */
[----:B------:R-:W-:-:S05]  /*1bd60*/  @P6 IMAD.HI.U32 R10, R4, R10, RZ ;  /* 0x0000000a040a6227 */ /* 0x000fca00078e00ff */
[----:B------:R-:W-:-:S07]  /*1bd70*/  @P6 SHF.R.U32.HI R4, RZ, R11, R10 ;  /* 0x0000000bff046219 */ /* 0x000fce000001160a */
.L_x_5247:
[----:B------:R-:W-:Y:S05]  /*1bd80*/  BSYNC B1 ;  /* 0x0000000000017941 */ /* 0x000fea0003800000 */
.L_x_5245:
[----:B------:R-:W-:-:S04]  /*1bd90*/  IMAD R5, R4, R9, -R31 ;  /* 0x0000000904057224 */ /* 0x000fc800078e0a1f */
[----:B------:R-:W-:-:S05]  /*1bda0*/  IMAD R30, R30, -0x2, R5 ;  /* 0xfffffffe1e1e7824 */ /* 0x000fca00078e0205 */
[----:B------:R-:W-:Y:S02]  /*1bdb0*/  VIADDMNMX R6, R30, R9, R6, PT ;  /* 0x000000091e067246 */ /* 0x000fe40003800106 */
[----:B------:R-:W-:-:S07]  /*1bdc0*/  VIMNMX R7, R7, R30, !PT ;  /* 0x0000001e07077248 */ /* 0x000fce0007fe0100 */
.L_x_5244:
[----:B------:R-:W-:Y:S05]  /*1bdd0*/  BSYNC B0 ;  /* 0x0000000000007941 */ /* 0x000fea0003800000 */
.L_x_5243:
[C---:B------:R-:W-:Y:S01]  /*1bde0*/  ISETP.GT.AND P0, PT, R7.reuse, 0x1, !P0 ;  /* 0x000000010700780c */ /* 0x040fe20004704270 */
[----:B------:R-:W2:Y:S01]  /*1bdf0*/  LDL.64 R10, [R1+0x400] ;  /* 0x00040000010a7983 */ /* 0x000ea20000100a00 */
        /* <DEDUP_REMOVED lines=11> */
[----:B------:R-:W-:Y:S02]  /*1beb0*/  ISETP.GT.AND P0, PT, R7, 0x10, !P1 ;  /* 0x000000100700780c */ /* 0x000fe40004f04270 */
[----:B------:R-:W-:Y:S02]  /*1bec0*/  ISETP.NE.AND P1, PT, R40, RZ, PT ;  /* 0x000000ff2800720c */ /* 0x000fe40003f25270 */
[----:B------:R-:W-:-:S04]  /*1bed0*/  ISETP.LT.OR P0, PT, R6, 0x11, P0 ;  /* 0x000000110600780c */ /* 0x000fc80000701670 */
[----:B------:R-:W-:Y:S02]  /*1bee0*/  FSEL R192, R34, -INF , !P0 ;  /* 0xff80000022c07808 */ /* 0x000fe40004000000 */
[----:B------:R-:W-:-:S04]  /*1bef0*/  ISETP.NE.AND P0, PT, R25, RZ, PT ;  /* 0x000000ff1900720c */ /* 0x000fc80003f05270 */
[----:B------:R-:W-:-:S04]  /*1bf00*/  ISETP.GT.AND P0, PT, R7, 0x11, !P0 ;  /* 0x000000110700780c */ /* 0x000fc80004704270 */
[----:B------:R-:W-:-:S04]  /*1bf10*/  ISETP.LT.OR P0, PT, R6, 0x12, P0 ;  /* 0x000000120600780c */ /* 0x000fc80000701670 */
[----:B------:R-:W-:Y:S02]  /*1bf20*/  FSEL R12, R35, -INF , !P0 ;  /* 0xff800000230c7808 */ /* 0x000fe40004000000 */
[----:B------:R-:W-:Y:S02]  /*1bf30*/  ISETP.NE.AND P0, PT, R28, RZ, PT ;  /* 0x000000ff1c00720c */ /* 0x000fe40003f05270 */
[----:B------:R-:W3:Y:S02]  /*1bf40*/  LDL.64 R28, [R1+0x3f0] ;  /* 0x0003f000011c7983 */ /* 0x000ee40000100a00 */
[----:B------:R-:W-:-:S04]  /*1bf50*/  ISETP.GT.AND P0, PT, R7, 0x18, !P0 ;  /* 0x000000180700780c */ /* 0x000fc80004704270 */
[----:B------:R-:W-:-:S04]  /*1bf60*/  ISETP.LT.OR P0, PT, R6, 0x19, P0 ;  /* 0x000000190600780c */ /* 0x000fc80000701670 */
[----:B------:R-:W-:Y:S02]  /*1bf70*/  FSEL R184, R38, -INF , !P0 ;  /* 0xff80000026b87808 */ /* 0x000fe40004000000 */
[C---:B------:R-:W-:Y:S02]  /*1bf80*/  ISETP.GT.AND P0, PT, R7.reuse, 0x19, !P6 ;  /* 0x000000190700780c */ /* 0x040fe40007704270 */
[C---:B------:R-:W-:Y:S02]  /*1bf90*/  ISETP.GT.AND P1, PT, R7.reuse, 0x28, !P1 ;  /* 0x000000280700780c */ /* 0x040fe40004f24270 */
[----:B------:R-:W-:Y:S02]  /*1bfa0*/  ISETP.LT.OR P0, PT, R6, 0x1a, P0 ;  /* 0x0000001a0600780c */ /* 0x000fe40000701670 */
[----:B------:R-:W-:Y:S02]  /*1bfb0*/  ISETP.GT.AND P2, PT, R7, 0x29, !P2 ;  /* 0x000000290700780c */ /* 0x000fe40005744270 */
[----:B------:R-:W-:-:S02]  /*1bfc0*/  FSEL R182, R39, -INF , !P0 ;  /* 0xff80000027b67808 */ /* 0x000fc40004000000 */
[----:B------:R-:W-:Y:S02]  /*1bfd0*/  ISETP.NE.AND P0, PT, R36, RZ, PT ;  /* 0x000000ff2400720c */ /* 0x000fe40003f05270 */
[C---:B------:R-:W-:Y:S02]  /*1bfe0*/  ISETP.GT.AND P3, PT, R7.reuse, 0x30, !P3 ;  /* 0x000000300700780c */ /* 0x040fe40005f64270 */
[C---:B------:R-:W-:Y:S02]  /*1bff0*/  ISETP.GT.AND P0, PT, R7.reuse, 0x20, !P0 ;  /* 0x000000200700780c */ /* 0x040fe40004704270 */
[----:B------:R-:W-:Y:S02]  /*1c000*/  ISETP.GT.AND P4, PT, R7, 0x31, !P4 ;  /* 0x000000310700780c */ /* 0x000fe40006784270 */
[----:B------:R-:W-:Y:S02]  /*1c010*/  ISETP.LT.OR P0, PT, R6, 0x21, P0 ;  /* 0x000000210600780c */ /* 0x000fe40000701670 */
[----:B------:R-:W-:-:S02]  /*1c020*/  ISETP.NE.AND P6, PT, R24, RZ, PT ;  /* 0x000000ff1800720c */ /* 0x000fc40003fc5270 */
[----:B------:R-:W-:Y:S01]  /*1c030*/  FSEL R180, R42, -INF , !P0 ;  /* 0xff8000002ab47808 */ /* 0x000fe20004000000 */
[----:B------:R-:W4:Y:S01]  /*1c040*/  LDL.64 R24, [R1+0xb8] ;  /* 0x0000b80001187983 */ /* 0x000f220000100a00 */
[----:B------:R-:W-:Y:S02]  /*1c050*/  ISETP.NE.AND P0, PT, R8, RZ, PT ;  /* 0x000000ff0800720c */ /* 0x000fe40003f05270 */
[----:B------:R-:W-:Y:S01]  /*1c060*/  ISETP.LT.OR P1, PT, R6, 0x29, P1 ;  /* 0x000000290600780c */ /* 0x000fe20000f21670 */
[----:B------:R-:W5:Y:S01]  /*1c070*/  LDL R8, [R1+0x410] ;  /* 0x0004100001087983 */ /* 0x000f620000100800 */
[----:B------:R-:W-:-:S04]  /*1c080*/  ISETP.GT.AND P0, PT, R7, RZ, !P0 ;  /* 0x000000ff0700720c */ /* 0x000fc80004704270 */
[----:B------:R-:W-:-:S04]  /*1c090*/  ISETP.LT.OR P0, PT, R6, 0x1, P0 ;  /* 0x000000010600780c */ /* 0x000fc80000701670 */
[----:B------:R-:W-:Y:S02]  /*1c0a0*/  FSEL R132, R3, -INF , !P0 ;  /* 0xff80000003847808 */ /* 0x000fe40004000000 */
[----:B------:R-:W-:-:S04]  /*1c0b0*/  ISETP.NE.AND P0, PT, R37, RZ, PT ;  /* 0x000000ff2500720c */ /* 0x000fc80003f05270 */
[----:B------:R-:W-:-:S04]  /*1c0c0*/  ISETP.GT.AND P0, PT, R7, 0x21, !P0 ;  /* 0x000000210700780c */ /* 0x000fc80004704270 */
[----:B------:R-:W-:-:S04]  /*1c0d0*/  ISETP.LT.OR P0, PT, R6, 0x22, P0 ;  /* 0x000000220600780c */ /* 0x000fc80000701670 */
[----:B------:R-:W-:Y:S02]  /*1c0e0*/  FSEL R220, R43, -INF , !P0 ;  /* 0xff8000002bdc7808 */ /* 0x000fe40004000000 */
[----:B------:R-:W-:Y:S02]  /*1c0f0*/  ISETP.LT.OR P2, PT, R6, 0x2a, P2 ;  /* 0x0000002a0600780c */ /* 0x000fe40001741670 */
[----:B------:R-:W-:Y:S02]  /*1c100*/  FSEL R218, R46, -INF , !P1 ;  /* 0xff8000002eda7808 */ /* 0x000fe40004800000 */
[----:B------:R-:W-:Y:S02]  /*1c110*/  ISETP.LT.OR P3, PT, R6, 0x31, P3 ;  /* 0x000000310600780c */ /* 0x000fe40001f61670 */
[----:B------:R-:W-:Y:S02]  /*1c120*/  FSEL R216, R47, -INF , !P2 ;  /* 0xff8000002fd87808 */ /* 0x000fe40005000000 */
[----:B------:R-:W-:-:S02]  /*1c130*/  ISETP.GT.AND P5, PT, R7, 0x38, !P5 ;  /* 0x000000380700780c */ /* 0x000fc40006fa4270 */
[----:B------:R-:W-:Y:S02]  /*1c140*/  ISETP.LT.OR P4, PT, R6, 0x32, P4 ;  /* 0x000000320600780c */ /* 0x000fe40002781670 */
[----:B------:R-:W-:Y:S02]  /*1c150*/  FSEL R214, R50, -INF , !P3 ;  /* 0xff80000032d67808 */ /* 0x000fe40005800000 */
[----:B------:R-:W-:Y:S02]  /*1c160*/  ISETP.GT.AND P6, PT, R7, 0x39, !P6 ;  /* 0x000000390700780c */ /* 0x000fe400077c4270 */
[C---:B------:R-:W-:Y:S02]  /*1c170*/  ISETP.LT.OR P5, PT, R6.reuse, 0x39, P5 ;  /* 0x000000390600780c */ /* 0x040fe40002fa1670 */
[----:B------:R-:W-:Y:S02]  /*1c180*/  FSEL R212, R51, -INF , !P4 ;  /* 0xff80000033d47808 */ /* 0x000fe40006000000 */
[----:B------:R-:W-:-:S02]  /*1c190*/  ISETP.LT.OR P6, PT, R6, 0x3a, P6 ;  /* 0x0000003a0600780c */ /* 0x000fc400037c1670 */
[----:B------:R-:W-:Y:S02]  /*1c1a0*/  FSEL R208, R54, -INF , !P5 ;  /* 0xff80000036d07808 */ /* 0x000fe40006800000 */
[----:B------:R-:W-:Y:S02]  /*1c1b0*/  FSEL R196, R196, -INF , !P6 ;  /* 0xff800000c4c47808 */ /* 0x000fe40007000000 */
[----:B---3--:R-:W-:-:S04]  /*1c1c0*/  FMNMX.FTZ R3, R21, R28, !PT ;  /* 0x0000001c15037209 */ /* 0x008fc80007810000 */
[----:B------:R-:W-:Y:S02]  /*1c1d0*/  FMNMX.FTZ R4, R63, R3, !PT ;  /* 0x000000033f047209 */ /* 0x000fe40007810000 */
[----:B------:R-:W-:Y:S02]  /*1c1e0*/  FMNMX.FTZ R3, R132, R29, !PT ;  /* 0x0000001d84037209 */ /* 0x000fe40007810000 */
[----:B------:R-:W-:Y:S02]  /*1c1f0*/  FMNMX.FTZ R4, R67, R4, !PT ;  /* 0x0000000443047209 */ /* 0x000fe40007810000 */
[----:B------:R-:W-:Y:S02]  /*1c200*/  FMNMX.FTZ R3, R20, R3, !PT ;  /* 0x0000000314037209 */ /* 0x000fe40007810000 */
[----:B------:R-:W-:Y:S02]  /*1c210*/  FMNMX.FTZ R4, R15, R4, !PT ;  /* 0x000000040f047209 */ /* 0x000fe40007810000 */
[----:B------:R-:W-:-:S02]  /*1c220*/  FMNMX.FTZ R3, R210, R3, !PT ;  /* 0x00000003d2037209 */ /* 0x000fc40007810000 */
        /* <DEDUP_REMOVED lines=23> */
[----:B------:R-:W-:-:S03]  /*1c3a0*/  FMNMX.FTZ R3, R208, R3, !PT ;  /* 0x00000003d0037209 */ /* 0x000fc60007810000 */
[----:B------:R-:W0:Y:S01]  /*1c3b0*/  SHFL.BFLY PT, R7, R4, 0x2, 0x1f ;  /* 0x0c401f0004077f89 */ /* 0x000e2200000e0000 */
[----:B------:R-:W-:-:S05]  /*1c3c0*/  FMNMX.FTZ R5, R196, R3, !PT ;  /* 0x00000003c4057209 */ /* 0x000fca0007810000 */
[----:B------:R-:W-:Y:S04]  /*1c3d0*/  STL.64 [R1+0x3f0], R4 ;  /* 0x0003f00401007387 */ /* 0x000fe80000100a00 */
[----:B------:R-:W3:Y:S01]  /*1c3e0*/  LDL R26, [R1+0x3f4] ;  /* 0x0003f400011a7983 */ /* 0x000ee20000100800 */
[----:B0-----:R-:W-:-:S05]  /*1c3f0*/  FMNMX.FTZ R3, R4, R7, !PT ;  /* 0x0000000704037209 */ /* 0x001fca0007810000 */
[----:B------:R-:W0:Y:S02]  /*1c400*/  SHFL.BFLY PT, R6, R3, 0x1, 0x1f ;  /* 0x0c201f0003067f89 */ /* 0x000e2400000e0000 */
[----:B0-----:R-:W-:-:S05]  /*1c410*/  FMNMX.FTZ R6, R3, R6, !PT ;  /* 0x0000000603067209 */ /* 0x001fca0007810000 */
[----:B------:R-:W-:Y:S04]  /*1c420*/  STL [R1+0x3f0], R6 ;  /* 0x0003f00601007387 */ /* 0x000fe80000100800 */
[----:B------:R-:W2:Y:S04]  /*1c430*/  LDL R9, [R1+0x3f0] ;  /* 0x0003f00001097983 */ /* 0x000ea80000100800 */
[----:B---3--:R-:W0:Y:S02]  /*1c440*/  SHFL.BFLY PT, R7, R26, 0x2, 0x1f ;  /* 0x0c401f001a077f89 */ /* 0x008e2400000e0000 */
[----:B0-----:R-:W-:-:S05]  /*1c450*/  FMNMX.FTZ R7, R7, R26, !PT ;  /* 0x0000001a07077209 */ /* 0x001fca0007810000 */
[----:B------:R-:W0:Y:S01]  /*1c460*/  SHFL.BFLY PT, R4, R7, 0x1, 0x1f ;  /* 0x0c201f0007047f89 */ /* 0x000e2200000e0000 */
[----:B--2---:R-:W-:Y:S02]  /*1c470*/  FSETP.NEU.FTZ.AND P0, PT, R9, -INF , PT ;  /* 0xff8000000900780b */ /* 0x004fe40003f1d000 */
[----:B0-----:R-:W-:Y:S02]  /*1c480*/  FMNMX.FTZ R4, R7, R4, !PT ;  /* 0x0000000407047209 */ /* 0x001fe40007810000 */
[----:B------:R-:W-:Y:S02]  /*1c490*/  FSEL R3, R9, RZ, P0 ;  /* 0x000000ff09037208 */ /* 0x000fe40000000000 */
[----:B------:R-:W-:-:S04]  /*1c4a0*/  FSETP.NEU.FTZ.AND P0, PT, R4, -INF , PT ;  /* 0xff8000000400780b */ /* 0x000fc80003f1d000 */
[----:B------:R-:W-:Y:S01]  /*1c4b0*/  FSEL R6, R4, RZ, P0 ;  /* 0x000000ff04067208 */ /* 0x000fe20000000000 */
[----:B------:R-:W-:-:S04]  /*1c4c0*/  FADD.FTZ R3, R28, -R3 ;  /* 0x800000031c037221 */ /* 0x000fc80000010000 */
[----:B------:R-:W-:Y:S01]  /*1c4d0*/  FADD.FTZ R29, R29, -R6 ;  /* 0x800000061d1d7221 */ /* 0x000fe20000010000 */
[----:B-----5:R-:W-:-:S03]  /*1c4e0*/  FMUL.FTZ R3, R3, R8 ;  /* 0x0000000803037220 */ /* 0x020fc60000410000 */
[----:B------:R-:W-:Y:S01]  /*1c4f0*/  FMUL.FTZ R29, R8, R29 ;  /* 0x0000001d081d7220 */ /* 0x000fe20000410000 */
[----:B------:R-:W0:Y:S08]  /*1c500*/  MUFU.EX2 R150, R3 ;  /* 0x0000000300967308 */ /* 0x000e300000000800 */
[----:B------:R-:W1:Y:S01]  /*1c510*/  MUFU.EX2 R151, R29 ;  /* 0x0000001d00977308 */ /* 0x000e620000000800 */
[----:B------:R2:W-:Y:S01]  /*1c520*/  STL [R1+0x3f4], R4 ;  /* 0x0003f40401007387 */ /* 0x0005e20000100800 */
[----:B0-----:R-:W-:Y:S01]  /*1c530*/  FMUL.FTZ R10, R150, R10 ;  /* 0x0000000a960a7220 */ /* 0x001fe20000410000 */
[----:B-1----:R-:W-:-:S05]  /*1c540*/  FMUL.FTZ R11, R11, R151 ;  /* 0x000000970b0b7220 */ /* 0x002fca0000410000 */
[----:B------:R2:W-:Y:S04]  /*1c550*/  STL.64 [R1+0x400], R10 ;  /* 0x0004000a01007387 */ /* 0x0005e80000100a00 */
[----:B----4-:R-:W3:Y:S01]  /*1c560*/  LD.E R5, desc[UR36][R24.64+0x4] ;  /* 0x0000042418057980 */ /* 0x010ee2000c101900 */
        /* <DEDUP_REMOVED lines=12> */
.L_x_5249:
[----:B------:R-:W-:Y:S05]  /*1c630*/  BSYNC B0 ;  /* 0x0000000000007941 */ /* 0x000fea0003800000 */
.L_x_5248:
        /* <DEDUP_REMOVED lines=9> */
.L_x_5251:
[----:B------:R-:W-:Y:S05]  /*1c6d0*/  BSYNC B0 ;  /* 0x0000000000007941 */ /* 0x000fea0003800000 */
.L_x_5250:
        /* <DEDUP_REMOVED lines=52> */
[CC--:B--2---:R-:W-:Y:S01]  /*1ca20*/  FMUL.FTZ R3, R126.reuse, R193.reuse ;  /* 0x000000c17e037220 */ /* 0x0c4fe20000410000 */
[----:B------:R-:W-:Y:S01]  /*1ca30*/  FSETP.NEU.FTZ.AND P0, PT, R126, -INF , PT ;  /* 0xff8000007e00780b */ /* 0x000fe20003f1d000 */
[----:B------:R-:W-:-:S03]  /*1ca40*/  FMUL.FTZ R177, R127, R193 ;  /* 0x000000c17fb17220 */ /* 0x000fc60000410000 */
[----:B------:R-:W-:Y:S02]  /*1ca50*/  FSEL R134, R3, RZ, P0 ;  /* 0x000000ff03867208 */ /* 0x000fe40000000000 */
[----:B------:R-:W-:Y:S02]  /*1ca60*/  FSETP.NEU.FTZ.AND P0, PT, R127, -INF , PT ;  /* 0xff8000007f00780b */ /* 0x000fe40003f1d000 */
[----:B------:R-:W2:Y:S02]  /*1ca70*/  LDL.64 R126, [R1+0x358] ;  /* 0x00035800017e7983 */ /* 0x000ea40000100a00 */
[----:B------:R-:W-:Y:S01]  /*1ca80*/  FSEL R177, R177, RZ, P0 ;  /* 0x000000ffb1b17208 */ /* 0x000fe20000000000 */
        /* <DEDUP_REMOVED lines=16> */
[-CC-:B------:R-:W-:Y:S01]  /*1cb90*/  FFMA.FTZ R161, R132, R193.reuse, -R177.reuse ;  /* 0x000000c184a17223 */ /* 0x180fe200000108b1 */
        /* <DEDUP_REMOVED lines=16> */
[----:B------:R-:W3:Y:S01]  /*1cca0*/  MUFU.EX2 R161, R161 ;  /* 0x000000a100a17308 */ /* 0x000ee20000000800 */
[-CC-:B------:R-:W-:Y:S01]  /*1ccb0*/  FFMA.FTZ R163, R210, R193.reuse, -R177.reuse ;  /* 0x000000c1d2a37223 */ /* 0x180fe200000108b1 */
[----:B------:R-:W-:-:S06]  /*1ccc0*/  FFMA.FTZ R14, R14, R193, -R177 ;  /* 0x000000c10e0e7223 */ /* 0x000fcc00000108b1 */
[----:B------:R-:W0:Y:S01]  /*1ccd0*/  MUFU.EX2 R21, R21 ;  /* 0x0000001500157308 */ /* 0x000e220000000800 */
[----:B------:R-:W-:-:S07]  /*1cce0*/  FFMA.FTZ R165, R192, R193, -R177 ;  /* 0x000000c1c0a57223 */ /* 0x000fce00000108b1 */
[----:B------:R-:W1:Y:S08]  /*1ccf0*/  MUFU.EX2 R20, R20 ;  /* 0x0000001400147308 */ /* 0x000e700000000800 */
[----:B------:R-:W1:Y:S01]  /*1cd00*/  MUFU.EX2 R160, R160 ;  /* 0x000000a000a07308 */ /* 0x000e620000000800 */
[----:B------:R-:W-:-:S07]  /*1cd10*/  FFMA.FTZ R12, R12, R193, -R177 ;  /* 0x000000c10c0c7223 */ /* 0x000fce00000108b1 */
[----:B------:R-:W1:Y:S08]  /*1cd20*/  MUFU.EX2 R163, R163 ;  /* 0x000000a300a37308 */ /* 0x000e700000000800 */
[----:B------:R-:W1:Y:S01]  /*1cd30*/  MUFU.EX2 R162, R162 ;  /* 0x000000a200a27308 */ /* 0x000e620000000800 */
[----:B---3--:R-:W-:Y:S01]  /*1cd40*/  FADD.FTZ R173, R161, R5 ;  /* 0x00000005a1ad7221 */ /* 0x008fe20000010000 */
[----:B0-----:R-:W-:-:S06]  /*1cd50*/  FADD.FTZ R5, R21, R4 ;  /* 0x0000000415057221 */ /* 0x001fcc0000010000 */
[----:B------:R-:W-:Y:S01]  /*1cd60*/  MUFU.EX2 R15, R15 ;  /* 0x0000000f000f7308 */ /* 0x000fe20000000800 */
[----:B------:R-:W-:-:S07]  /*1cd70*/  FFMA.FTZ R167, R184, R193, -R177 ;  /* 0x000000c1b8a77223 */ /* 0x000fce00000108b1 */
[----:B------:R-:W0:Y:S01]  /*1cd80*/  MUFU.EX2 R14, R14 ;  /* 0x0000000e000e7308 */ /* 0x000e220000000800 */
[----:B-1----:R-:W-:Y:S01]  /*1cd90*/  FADD.FTZ R4, R20, R173 ;  /* 0x000000ad14047221 */ /* 0x002fe20000010000 */
[----:B------:R-:W-:-:S06]  /*1cda0*/  FADD.FTZ R5, R160, R5 ;  /* 0x00000005a0057221 */ /* 0x000fcc0000010000 */
[----:B------:R-:W-:Y:S01]  /*1cdb0*/  MUFU.EX2 R164, R164 ;  /* 0x000000a400a47308 */ /* 0x000fe20000000800 */
[----:B------:R-:W-:-:S07]  /*1cdc0*/  FFMA.FTZ R183, R182, R193, -R177 ;  /* 0x000000c1b6b77223 */ /* 0x000fce00000108b1 */
[----:B------:R-:W1:Y:S01]  /*1cdd0*/  MUFU.EX2 R165, R165 ;  /* 0x000000a500a57308 */ /* 0x000e620000000800 */
[----:B------:R-:W-:Y:S01]  /*1cde0*/  FADD.FTZ R173, R163, R4 ;  /* 0x00000004a3ad7221 */ /* 0x000fe20000010000 */
[----:B------:R-:W-:-:S06]  /*1cdf0*/  FADD.FTZ R4, R162, R5 ;  /* 0x00000005a2047221 */ /* 0x000fcc0000010000 */
[----:B------:R-:W-:Y:S01]  /*1ce00*/  MUFU.EX2 R13, R13 ;  /* 0x0000000d000d7308 */ /* 0x000fe20000000800 */
[----:B------:R-:W-:-:S07]  /*1ce10*/  FFMA.FTZ R169, R180, R193, -R177 ;  /* 0x000000c1b4a97223 */ /* 0x000fce00000108b1 */
[----:B------:R-:W3:Y:S01]  /*1ce20*/  MUFU.EX2 R12, R12 ;  /* 0x0000000c000c7308 */ /* 0x000ee20000000800 */
[----:B0-----:R-:W-:Y:S01]  /*1ce30*/  FADD.FTZ R180, R14, R173 ;  /* 0x000000ad0eb47221 */ /* 0x001fe20000010000 */
[----:B------:R-:W-:-:S06]  /*1ce40*/  FADD.FTZ R5, R15, R4 ;  /* 0x000000040f057221 */ /* 0x000fcc0000010000 */
        /* <DEDUP_REMOVED lines=8> */
[----:B---3--:R-:W-:Y:S01]  /*1ced0*/  FADD.FTZ R184, R12, R175 ;  /* 0x000000af0cb87221 */ /* 0x008fe20000010000 */
        /* <DEDUP_REMOVED lines=26> */
[----:B------:R-:W-:Y:S08]  /*1d080*/  MUFU.EX2 R172, R172 ;  /* 0x000000ac00ac7308 */ /* 0x000ff00000000800 */
[----:B------:R-:W1:Y:S01]  /*1d090*/  MUFU.EX2 R180, R180 ;  /* 0x000000b400b47308 */ /* 0x000e620000000800 */
[----:B---3--:R-:W-:Y:S01]  /*1d0a0*/  FADD.FTZ R184, R181, R184 ;  /* 0x000000b8b5b87221 */ /* 0x008fe20000010000 */
[----:B------:R-:W-:-:S06]  /*1d0b0*/  FADD.FTZ R5, R170, R5 ;  /* 0x00000005aa057221 */ /* 0x000fcc0000010000 */
[----:B------:R-:W-:Y:S08]  /*1d0c0*/  MUFU.EX2 R3, R3 ;  /* 0x0000000300037308 */ /* 0x000ff00000000800 */
[----:B------:R-:W3:Y:S01]  /*1d0d0*/  MUFU.EX2 R175, R175 ;  /* 0x000000af00af7308 */ /* 0x000ee20000000800 */
[----:B0-----:R-:W-:Y:S01]  /*1d0e0*/  FADD.FTZ R193, R173, R184 ;  /* 0x000000b8adc17221 */ /* 0x001fe20000010000 */
[----:B------:R-:W-:-:S06]  /*1d0f0*/  FADD.FTZ R5, R8, R5 ;  /* 0x0000000508057221 */ /* 0x000fcc0000010000 */
[----:B------:R-:W0:Y:S08]  /*1d100*/  MUFU.EX2 R174, R174 ;  /* 0x000000ae00ae7308 */ /* 0x000e300000000800 */
[----:B------:R-:W0:Y:S01]  /*1d110*/  MUFU.EX2 R177, R177 ;  /* 0x000000b100b17308 */ /* 0x000e220000000800 */
[----:B-1----:R-:W-:Y:S01]  /*1d120*/  FADD.FTZ R184, R180, R193 ;  /* 0x000000c1b4b87221 */ /* 0x002fe20000010000 */
[----:B------:R-:W-:-:S03]  /*1d130*/  FADD.FTZ R4, R172, R5 ;  /* 0x00000005ac047221 */ /* 0x000fc60000010000 */
[----:B---3--:R-:W-:Y:S01]  /*1d140*/  FADD.FTZ R184, R175, R184 ;  /* 0x000000b8afb87221 */ /* 0x008fe20000010000 */
[----:B------:R-:W-:Y:S01]  /*1d150*/  FADD.FTZ R193, R3, R4 ;  /* 0x0000000403c17221 */ /* 0x000fe20000010000 */
[----:B----4-:R-:W-:-:S03]  /*1d160*/  FMUL.FTZ R147, R150, R147 ;  /* 0x0000009396937220 */ /* 0x010fc60000410000 */
[----:B0-----:R-:W-:Y:S01]  /*1d170*/  FADD.FTZ R4, R174, R193 ;  /* 0x000000c1ae047221 */ /* 0x001fe20000010000 */
[C---:B------:R-:W-:Y:S01]  /*1d180*/  FMUL.FTZ R146, R150.reuse, R146 ;  /* 0x0000009296927220 */ /* 0x040fe20000410000 */
[C---:B------:R-:W-:Y:S01]  /*1d190*/  FMUL.FTZ R7, R150.reuse, R7 ;  /* 0x0000000796077220 */ /* 0x040fe20000410000 */
[C---:B------:R-:W-:Y:S01]  /*1d1a0*/  FMUL.FTZ R6, R150.reuse, R6 ;  /* 0x0000000696067220 */ /* 0x040fe20000410000 */
[C---:B------:R-:W-:Y:S01]  /*1d1b0*/  FMUL.FTZ R49, R150.reuse, R49 ;  /* 0x0000003196317220 */ /* 0x040fe20000410000 */
[C---:B------:R-:W-:Y:S01]  /*1d1c0*/  FMUL.FTZ R48, R150.reuse, R48 ;  /* 0x0000003096307220 */ /* 0x040fe20000410000 */
        /* <DEDUP_REMOVED lines=50> */
[C---:B--2---:R-:W-:Y:S01]  /*1d4f0*/  FMUL.FTZ R63, R150.reuse, R63 ;  /* 0x0000003f963f7220 */ /* 0x044fe20000410000 */
[C---:B------:R-:W-:Y:S01]  /*1d500*/  FMUL.FTZ R62, R150.reuse, R62 ;  /* 0x0000003e963e7220 */ /* 0x040fe20000410000 */
[----:B0-----:R-:W2:Y:S04]  /*1d510*/  LDL R6, [R1+0x1e0] ;  /* 0x0001e00001067983 */ /* 0x001ea80000100800 */
[----:B------:R-:W3:Y:S01]  /*1d520*/  LDL R7, [R1+0x2d4] ;  /* 0x0002d40001077983 */ /* 0x000ee20000100800 */
        /* <DEDUP_REMOVED lines=139> */
[----:B0-----:R-:W3:Y:S04]  /*1dde0*/  LDL R86, [R1+0x1e4] ;  /* 0x0001e40001567983 */ /* 0x001ee80000100800 */
[----:B-1----:R-:W3:Y:S04]  /*1ddf0*/  LDL R88, [R1+0x1e8] ;  /* 0x0001e80001587983 */ /* 0x002ee80000100800 */
[----:B------:R-:W3:Y:S04]  /*1de00*/  LDL R90, [R1+0x1ec] ;  /* 0x0001ec00015a7983 */ /* 0x000ee80000100800 */
[----:B------:R-:W3:Y:S04]  /*1de10*/  LDL R24, [R1+0x1f0] ;  /* 0x0001f00001187983 */ /* 0x000ee80000100800 */
        /* <DEDUP_REMOVED lines=122> */
[----:B------:R-:W-:Y:S04]  /*1e5c0*/  STL [R1+0x1e0], R6 ;  /* 0x0001e00601007387 */ /* 0x000fe80000100800 */
[----:B------:R0:W-:Y:S04]  /*1e5d0*/  STL [R1+0x2d4], R7 ;  /* 0x0002d40701007387 */ /* 0x0001e80000100800 */
[----:B------:R-:W3:Y:S04]  /*1e5e0*/  LDL R193, [R1+0x1c8] ;  /* 0x0001c80001c17983 */ /* 0x000ee80000100800 */
[----:B0-----:R-:W3:Y:S04]  /*1e5f0*/  LDL.64 R6, [R1+0x88] ;  /* 0x0000880001067983 */ /* 0x001ee80000100a00 */
        /* <DEDUP_REMOVED lines=607> */
.L_x_5253:
[----:B------:R-:W-:Y:S05]  /*20bf0*/  BSYNC B0 ;  /* 0x0000000000007941 */ /* 0x000fea0003800000 */
.L_x_5252:
[----:B------:R-:W2:Y:S04]  /*20c00*/  LDL.64 R6, [R1+0x48] ;  /* 0x0000480001067983 */ /* 0x000ea80000100a00 */
[----:B------:R-:W3:Y:S01]  /*20c10*/  LDL R4, [R1+0x34] ;  /* 0x0000340001047983 */ /* 0x000ee20000100800 */
[C---:B------:R-:W-:Y:S01]  /*20c20*/  ISETP.GT.AND P0, PT, R0.reuse, UR42, PT ;  /* 0x0000002a00007c0c */ /* 0x040fe2000bf04270 */
[----:B------:R-:W-:Y:S01]  /*20c30*/  VIADD R0, R0, 0xffffffff ;  /* 0xffffffff00007836 */ /* 0x000fe20000000000 */
[----:B--2---:R-:W-:-:S05]  /*20c40*/  MOV R6, R6 ;  /* 0x0000000600067202 */ /* 0x004fca0000000f00 */
[----:B-----5:R-:W-:-:S05]  /*20c50*/  IMAD R3, R3, 0x8, R6 ;  /* 0x0000000803037824 */ /* 0x020fca00078e0206 */
[----:B---3--:R-:W-:-:S04]  /*20c60*/  PRMT R3, R4, 0x654, R3 ;  /* 0x0000065404037816 */ /* 0x008fc80000000003 */
[----:B------:R1:W-:Y:S01]  /*20c70*/  SYNCS.ARRIVE.TRANS64.RED.A1T0 RZ, [R3+URZ], RZ ;  /* 0x000000ff03ff79a7 */ /* 0x0003e2000810043f */
[----:B------:R-:W-:Y:S05]  /*20c80*/  @P0 BRA `(.L_x_5254) ;  /* 0xffffff80000c0947 */ /* 0x000fea000383ffff */
.L_x_5221:
[----:B------:R-:W-:Y:S05]  /*20c90*/  WARPSYNC.ALL ;  /* 0x0000000000007948 */ /* 0x000fea0003800000 */
[----:B------:R-:W2:Y:S04]  /*20ca0*/  LDL R5, [R1+0x400] ;  /* 0x0004000001057983 */ /* 0x000ea80000100800 */
[----:B------:R-:W3:Y:S04]  /*20cb0*/  LDL R8, [R1+0x404] ;  /* 0x0004040001087983 */ /* 0x000ee80000100800 */
[----:B------:R-:W4:Y:S01]  /*20cc0*/  LDL.64 R14, [R1+0xb8] ;  /* 0x0000b800010e7983 */ /* 0x000f220000100a00 */
[----:B------:R-:W-:Y:S08]  /*20cd0*/  BAR.ARV 0x8, 0x100 ;  /* 0x0204000000007b1d */ /* 0x000ff00000002000 */
[----:B------:R-:W-:Y:S06]  /*20ce0*/  BAR.SYNC.DEFER_BLOCKING 0xf, 0x100 ;  /* 0x03c4000000007b1d */ /* 0x000fec0000010000 */
[----:B--2---:R-:W2:Y:S02]  /*20cf0*/  SHFL.BFLY PT, R0, R5, 0x2, 0x1f ;  /* 0x0c401f0005007f89 */ /* 0x004ea400000e0000 */
[----:B--2---:R-:W-:-:S05]  /*20d00*/  FADD.FTZ R0, R5, R0 ;  /* 0x0000000005007221 */ /* 0x004fca0000010000 */
[----:B01----:R-:W0:Y:S02]  /*20d10*/  SHFL.BFLY PT, R3, R0, 0x1, 0x1f ;  /* 0x0c201f0000037f89 */ /* 0x003e2400000e0000 */
[----:B0-----:R-:W-:-:S05]  /*20d20*/  FADD.FTZ R4, R0, R3 ;  /* 0x0000000300047221 */ /* 0x001fca0000010000 */
[----:B------:R-:W-:Y:S04]  /*20d30*/  STL [R1+0x400], R4 ;  /* 0x0004000401007387 */ /* 0x000fe80000100800 */
[----:B------:R-:W2:Y:S04]  /*20d40*/  LDL R20, [R1+0x400] ;  /* 0x0004000001147983 */ /* 0x000ea80000100800 */
[----:B---3--:R-:W0:Y:S02]  /*20d50*/  SHFL.BFLY PT, R3, R8, 0x2, 0x1f ;  /* 0x0c401f0008037f89 */ /* 0x008e2400000e0000 */
[----:B0-----:R-:W-:-:S05]  /*20d60*/  FADD.FTZ R3, R3, R8 ;  /* 0x0000000803037221 */ /* 0x001fca0000010000 */
[----:B------:R-:W0:Y:S02]  /*20d70*/  SHFL.BFLY PT, R6, R3, 0x1, 0x1f ;  /* 0x0c201f0003067f89 */ /* 0x000e2400000e0000 */
[----:B0-----:R-:W-:-:S05]  /*20d80*/  FADD.FTZ R6, R3, R6 ;  /* 0x0000000603067221 */ /* 0x001fca0000010000 */
[----:B------:R-:W-:-:S13]  /*20d90*/  FSETP.NE.FTZ.AND P2, PT, R6, RZ, PT ;  /* 0x000000ff0600720b */ /* 0x000fda0003f55000 */
[----:B------:R-:W3:Y:S04]  /*20da0*/  @P2 LDL R9, [R1+0x410] ;  /* 0x0004100001092983 */ /* 0x000ee80000100800 */
[----:B------:R-:W5:Y:S01]  /*20db0*/  @P2 LDL R10, [R1+0x3f4] ;  /* 0x0003f400010a2983 */ /* 0x000f620000100800 */
[----:B--2---:R-:W-:-:S13]  /*20dc0*/  FSETP.NE.FTZ.AND P1, PT, R20, RZ, PT ;  /* 0x000000ff1400720b */ /* 0x004fda0003f35000 */
[----:B------:R-:W2:Y:S04]  /*20dd0*/  @P1 LDL R0, [R1+0x410] ;  /* 0x0004100001001983 */ /* 0x000ea80000100800 */
[----:B------:R-:W4:Y:S01]  /*20de0*/  @P1 LDL R5, [R1+0x3f0] ;  /* 0x0003f00001051983 */ /* 0x000f220000100800 */
[----:B------:R-:W0:Y:S08]  /*20df0*/  @P2 MUFU.LG2 R11, R6 ;  /* 0x00000006000b2308 */ /* 0x000e300000000c00 */
[----:B------:R-:W1:Y:S01]  /*20e00*/  @P1 MUFU.LG2 R7, R20 ;  /* 0x0000001400071308 */ /* 0x000e620000000c00 */
[----:B------:R-:W-:-:S02]  /*20e10*/  IMAD.MOV.U32 R4, RZ, RZ, -0x800000 ;  /* 0xff800000ff047424 */ /* 0x000fc400078e00ff */
[----:B------:R-:W-:Y:S02]  /*20e20*/  IMAD.MOV.U32 R8, RZ, RZ, -0x800000 ;  /* 0xff800000ff087424 */ /* 0x000fe400078e00ff */
[----:B0-----:R-:W-:Y:S01]  /*20e30*/  @P2 FMUL.FTZ R12, R11, 0.69314718246459960938 ;  /* 0x3f3172180b0c2820 */ /* 0x001fe20000410000 */
[----:B-1----:R-:W-:Y:S01]  /*20e40*/  @P1 FMUL.FTZ R7, R7, 0.69314718246459960938 ;  /* 0x3f31721807071820 */ /* 0x002fe20000410000 */
[----:B------:R-:W-:Y:S01]  /*20e50*/  STL [R1+0x404], R6 ;  /* 0x0004040601007387 */ /* 0x000fe20000100800 */
[----:B---3--:R-:W-:-:S04]  /*20e60*/  @P2 FMUL.FTZ R9, R9, 0.69314718246459960938 ;  /* 0x3f31721809092820 */ /* 0x008fc80000410000 */
[----:B-----5:R-:W-:-:S05]  /*20e70*/  @P2 FFMA.FTZ R8, R9, R10, R12 ;  /* 0x0000000a09082223 */ /* 0x020fca000001000c */
[----:B------:R0:W-:Y:S01]  /*20e80*/  STL [R1+0x404], R8 ;  /* 0x0004040801007387 */ /* 0x0001e20000100800 */
[----:B--2---:R-:W-:-:S04]  /*20e90*/  @P1 FMUL.FTZ R0, R0, 0.69314718246459960938 ;  /* 0x3f31721800001820 */ /* 0x004fc80000410000 */
[----:B----4-:R-:W-:Y:S02]  /*20ea0*/  @P1 FFMA.FTZ R4, R0, R5, R7 ;  /* 0x0000000500041223 */ /* 0x010fe40000010007 */
[----:B------:R-:W2:Y:S04]  /*20eb0*/  LDL R5, [R1+0x1c8] ;  /* 0x0001c80001057983 */ /* 0x000ea80000100800 */
[----:B------:R1:W-:Y:S04]  /*20ec0*/  STL [R1+0x400], R4 ;  /* 0x0004000401007387 */ /* 0x0003e80000100800 */
[----:B------:R-:W3:Y:S02]  /*20ed0*/  LD.E R0, desc[UR36][R14.64+0x4] ;  /* 0x000004240e007980 */ /* 0x000ee4000c101900 */
[----:B---3--:R-:W-:-:S13]  /*20ee0*/  ISETP.NE.AND P0, PT, R0, RZ, PT ;  /* 0x000000ff0000720c */ /* 0x008fda0003f05270 */
[----:B------:R-:W3:Y:S04]  /*20ef0*/  @!P0 LDL.64 R12, [R1+0xc0] ;  /* 0x0000c000010c8983 */ /* 0x000ee80000100a00 */
[----:B------:R-:W2:Y:S01]  /*20f00*/  @!P0 LD.E R10, desc[UR36][R14.64] ;  /* 0x000000240e0a8980 */ /* 0x000ea2000c101900 */
[----:B------:R-:W-:-:S06]  /*20f10*/  IMAD.MOV.U32 R0, RZ, RZ, RZ ;  /* 0x000000ffff007224 */ /* 0x000fcc00078e00ff */
[----:B------:R-:W4:Y:S01]  /*20f20*/  @P1 MUFU.RCP R0, R20 ;  /* 0x0000001400001308 */ /* 0x000f220000001000 */
[----:B---3--:R-:W3:Y:S01]  /*20f30*/  @!P0 LD.E.64 R12, desc[UR36][R12.64] ;  /* 0x000000240c0c8980 */ /* 0x008ee2000c101b00 */
[----:B--2---:R-:W-:-:S04]  /*20f40*/  @!P0 IMAD R10, R5, 0x40, R10 ;  /* 0x00000040050a8824 */ /* 0x004fc800078e020a */
[----:B---3--:R-:W-:-:S05]  /*20f50*/  @!P0 IMAD.WIDE R10, R10, 0x4, R12 ;  /* 0x000000040a0a8825 */ /* 0x008fca00078e020c */
[----:B----4-:R2:W-:Y:S04]  /*20f60*/  @!P0 ST.E desc[UR36][R10.64], R0 ;  /* 0x000000000a008985 */ /* 0x0105e8000c101924 */
[----:B------:R-:W3:Y:S04]  /*20f70*/  @!P0 LDL.64 R14, [R1+0xb8] ;  /* 0x0000b800010e8983 */ /* 0x000ee80000100a00 */
[----:B---3--:R-:W3:Y:S02]  /*20f80*/  @!P0 LD.E R3, desc[UR36][R14.64+0x4] ;  /* 0x000004240e038980 */ /* 0x008ee4000c101900 */
[----:B---3--:R-:W-:-:S13]  /*20f90*/  @!P0 ISETP.NE.AND P0, PT, R3, RZ, PT ;  /* 0x000000ff0300820c */ /* 0x008fda0003f05270 */
[----:B0-----:R-:W3:Y:S04]  /*20fa0*/  @!P0 LDL.64 R8, [R1+0xc0] ;  /* 0x0000c00001088983 */ /* 0x001ee80000100a00 */
[----:B-1----:R-:W4:Y:S01]  /*20fb0*/  @!P0 LD.E R4, desc[UR36][R14.64] ;  /* 0x000000240e048980 */ /* 0x002f22000c101900 */
[----:B------:R-:W-:-:S06]  /*20fc0*/  IMAD.MOV.U32 R3, RZ, RZ, RZ ;  /* 0x000000ffff037224 */ /* 0x000fcc00078e00ff */
[----:B------:R-:W0:Y:S01]  /*20fd0*/  @P2 MUFU.RCP R3, R6 ;  /* 0x0000000600032308 */ /* 0x000e220000001000 */
[----:B---3--:R-:W3:Y:S01]  /*20fe0*/  @!P0 LD.E.64 R8, desc[UR36][R8.64] ;  /* 0x0000002408088980 */ /* 0x008ee2000c101b00 */
[----:B----4-:R-:W-:-:S04]  /*20ff0*/  @!P0 IMAD R4, R5, 0x40, R4 ;  /* 0x0000004005048824 */ /* 0x010fc800078e0204 */
[----:B------:R-:W-:-:S04]  /*21000*/  @!P0 VIADD R4, R4, 0x8 ;  /* 0x0000000804048836 */ /* 0x000fc80000000000 */
[----:B---3--:R-:W-:-:S05]  /*21010*/  @!P0 IMAD.WIDE R4, R4, 0x4, R8 ;  /* 0x0000000404048825 */ /* 0x008fca00078e0208 */
[----:B0-----:R0:W-:Y:S04]  /*21020*/  @!P0 ST.E desc[UR36][R4.64], R3 ;  /* 0x0000000304008985 */ /* 0x0011e8000c101924 */
[----:B------:R-:W3:Y:S04]  /*21030*/  LDL R114, [R1+0x1c8] ;  /* 0x0001c80001727983 */ /* 0x000ee80000100800 */
        /* <DEDUP_REMOVED lines=59> */
[----:B--2---:R-:W2:Y:S04]  /*213f0*/  LDL.64 R10, [R1+0x388] ;  /* 0x00038800010a7983 */ /* 0x004ea80000100a00 */
[----:B------:R-:W2:Y:S04]  /*21400*/  LDL.64 R6, [R1+0x398] ;  /* 0x0003980001067983 */ /* 0x000ea80000100a00 */
[----:B------:R-:W2:Y:S04]  /*21410*/  LDL.64 R12, [R1+0x3a8] ;  /* 0x0003a800010c7983 */ /* 0x000ea80000100a00 */
[----:B0-----:R-:W2:Y:S04]  /*21420*/  LDL.64 R4, [R1+0x3b8] ;  /* 0x0003b80001047983 */ /* 0x001ea80000100a00 */
[----:B------:R-:W2:Y:S04]  /*21430*/  LDL.64 R8, [R1+0x3c8] ;  /* 0x0003c80001087983 */ /* 0x000ea80000100a00 */
[----:B------:R-:W2:Y:S04]  /*21440*/  LDL R115, [R1+0x1d0] ;  /* 0x0001d00001737983 */ /* 0x000ea80000100800 */
[----:B------:R-:W2:Y:S01]  /*21450*/  LDL R112, [R1+0x1d4] ;  /* 0x0001d40001707983 */ /* 0x000ea20000100800 */
[----:B---3--:R-:W-:-:S05]  /*21460*/  VIADD R114, R114, 0x1 ;  /* 0x0000000172727836 */ /* 0x008fca0000000000 */
[----:B------:R-:W-:-:S13]  /*21470*/  ISETP.NE.AND P0, PT, R114, 0x2, PT ;  /* 0x000000027200780c */ /* 0x000fda0003f05270 */
[----:B------:R-:W3:Y:S01]  /*21480*/  @!P0 LDL R113, [R1+0x1cc] ;  /* 0x0001cc0001718983 */ /* 0x000ee20000100800 */
[-C--:B----4-:R-:W-:Y:S01]  /*21490*/  FMUL.FTZ R15, R15, R3.reuse ;  /* 0x000000030f0f7220 */ /* 0x090fe20000410000 */
[-C--:B------:R-:W-:Y:S01]  /*214a0*/  FMUL.FTZ R14, R14, R3.reuse ;  /* 0x000000030e0e7220 */ /* 0x080fe20000410000 */
[-C--:B-----5:R-:W-:Y:S01]  /*214b0*/  FMUL.FTZ R139, R139, R0.reuse ;  /* 0x000000008b8b7220 */ /* 0x0a0fe20000410000 */
        /* <DEDUP_REMOVED lines=13> */
[----:B------:R3:W-:Y:S01]  /*21590*/  STL.64 [R1+0x338], R14 ;  /* 0x0003380e01007387 */ /* 0x0007e20000100a00 */
        /* <DEDUP_REMOVED lines=112> */
[----:B------:R-:W-:-:S02]  /*21ca0*/  VIADD R0, R115, 0x1 ;  /* 0x0000000173007836 */ /* 0x000fc40000000000 */
[----:B------:R-:W-:Y:S01]  /*21cb0*/  VIADD R112, R112, 0x1 ;  /* 0x0000000170707836 */ /* 0x000fe20000000000 */
[----:B------:R1:W-:Y:S04]  /*21cc0*/  STL [R1+0x1c8], R114 ;  /* 0x0001c87201007387 */ /* 0x0003e80000100800 */
        /* <DEDUP_REMOVED lines=11> */
[----:B------:R1:W-:Y:S01]  /*21d80*/  STL.64 [R1+0x270], R118 ;  /* 0x0002707601007387 */ /* 0x0003e20000100a00 */
[----:B---3--:R-:W-:-:S03]  /*21d90*/  @!P0 LOP3.LUT R14, R113, 0x1, RZ, 0x3c, !PT ;  /* 0x00000001710e8812 */ /* 0x008fc600078e3cff */
        /* <DEDUP_REMOVED lines=52> */
[----:B------:R1:W-:Y:S04]  /*220e0*/  @!P0 STL [R1+0x1cc], R14 ;  /* 0x0001cc0e01008387 */ /* 0x0003e80000100800 */
[----:B------:R1:W-:Y:S04]  /*220f0*/  STL [R1+0x1d4], R112 ;  /* 0x0001d47001007387 */ /* 0x0003e80000100800 */
[----:B------:R1:W-:Y:S01]  /*22100*/  @!P0 STL [R1+0x1c8], RZ ;  /* 0x0001c8ff01008387 */ /* 0x0003e20000100800 */
[----:B------:R-:W-:Y:S01]  /*22110*/  IMAD.MOV.U32 R3, RZ, RZ, 0x1 ;  /* 0x00000001ff037424 */ /* 0x000fe200078e00ff */
[----:B------:R-:W-:Y:S06]  /*22120*/  BAR.ARV 0xe, 0x100 ;  /* 0x0384000000007b1d */ /* 0x000fec0000002000 */
.L_x_5138:
[----:B-12---:R-:W1:Y:S01]  /*22130*/  S2R R7, SR_CgaCtaId ;  /* 0x0000000000077919 */ /* 0x006e620000008800 */
[----:B0-----:R-:W-:Y:S01]  /*22140*/  MOV R0, 0x400 ;  /* 0x0000040000007802 */ /* 0x001fe20000000f00 */
[----:B------:R-:W-:Y:S01]  /*22150*/  BSSY B0, `(.L_x_5255) ;  /* 0x00002d1000007945 */ /* 0x000fe20003800000 */
[----:B------:R-:W-:Y:S02]  /*22160*/  BAR.SYNC.DEFER_BLOCKING 0x5, 0x180 ;  /* 0x0146000000007b1d */ /* 0x000fe40000010000 */
[----:B-1----:R-:W-:-:S04]  /*22170*/  LEA R0, R7, R0, 0x18 ;  /* 0x0000000007007211 */ /* 0x002fc800078ec0ff */
[----:B------:R-:W-:Y:S02]  /*22180*/  R2UR UR44, R0 ;  /* 0x00000000002c72ca */ /* 0x000fe400000e0000 */
[----:B------:R-:W-:-:S04]  /*22190*/  PRMT R0, R3, 0x9910, RZ ;  /* 0x0000991003007816 */ /* 0x000fc800000000ff */
[----:B------:R-:W-:-:S07]  /*221a0*/  ISETP.NE.AND P0, PT, R0, RZ, PT ;  /* 0x000000ff0000720c */ /* 0x000fce0003f05270 */
[----:B------:R-:W0:Y:S02]  /*221b0*/  LDS R4, [UR44+0x388d0] ;  /* 0x0388d02cff047984 */ /* 0x000e240008000800 */
[----:B0-----:R-:W-:Y:S01]  /*221c0*/  R2UR UR4, R4 ;  /* 0x00000000040472ca */ /* 0x001fe200000e0000 */
[----:B------:R-:W-:Y:S06]  /*221d0*/  BAR.ARV 0x4, 0x180 ;  /* 0x0106000000007b1d */ /* 0x000fec0000002000 */
[----:B------:R-:W-:Y:S08]  /*221e0*/  @!P0 BRA `(.L_x_5256) ;  /* 0x0000002000188947 */ /* 0x000ff00003800000 */
[----:B------:R-:W2:Y:S04]  /*221f0*/  LDL.128 R144, [R1+0x1e0] ;  /* 0x0001e00001907983 */ /* 0x000ea80000100c00 */
[----:B------:R-:W3:Y:S04]  /*22200*/  LDL.128 R132, [R1+0x200] ;  /* 0x0002000001847983 */ /* 0x000ee80000100c00 */
[----:B------:R-:W4:Y:S04]  /*22210*/  LDL.128 R136, [R1+0x1f0] ;  /* 0x0001f00001887983 */ /* 0x000f280000100c00 */
[----:B------:R-:W5:Y:S04]  /*22220*/  LDL.128 R124, [R1+0x220] ;  /* 0x00022000017c7983 */ /* 0x000f680000100c00 */
        /* <DEDUP_REMOVED lines=27> */
[----:B------:R-:W5:Y:S01]  /*223e0*/  LDL.128 R8, [R1+0x3d0] ;  /* 0x0003d00001087983 */ /* 0x000f620000100c00 */
[----:B------:R-:W-:-:S04]  /*223f0*/  IADD3 R209, P1, R16, 0x20, RZ ;  /* 0x0000002010d17810 */ /* 0x000fc80007f3e0ff */
[----:B------:R-:W-:-:S04]  /*22400*/  LOP3.LUT R208, R209, 0x380, RZ, 0xc0, !PT ;  /* 0x00000380d1d07812 */ /* 0x000fc800078ec0ff */
[----:B------:R-:W-:-:S04]  /*22410*/  SHF.R.U64 R208, R208, 0x3, RZ ;  /* 0x00000003d0d07819 */ /* 0x000fc800000012ff */
[----:B------:R-:W-:Y:S01]  /*22420*/  LOP3.LUT R208, R208, R209, RZ, 0x3c, !PT ;  /* 0x000000d1d0d07212 */ /* 0x000fe200078e3cff */
[----:B------:R-:W-:Y:S01]  /*22430*/  IMAD.X R209, RZ, RZ, R17, P1 ;  /* 0x000000ffffd17224 */ /* 0x000fe200008e0611 */
[C---:B------:R-:W-:Y:S02]  /*22440*/  IADD3 R163, P1, R16.reuse, 0x4000, RZ ;  /* 0x0000400010a37810 */ /* 0x040fe40007f3e0ff */
[----:B------:R-:W-:Y:S02]  /*22450*/  IADD3 R175, P0, R16, 0x40, RZ ;  /* 0x0000004010af7810 */ /* 0x000fe40007f1e0ff */
[----:B------:R-:W-:Y:S02]  /*22460*/  LOP3.LUT R162, R163, 0x380, RZ, 0xc0, !PT ;  /* 0x00000380a3a27812 */ /* 0x000fe400078ec0ff */
[----:B------:R-:W-:Y:S02]  /*22470*/  LOP3.LUT R174, R175, 0x380, RZ, 0xc0, !PT ;  /* 0x00000380afae7812 */ /* 0x000fe400078ec0ff */
[----:B------:R-:W-:-:S02]  /*22480*/  SHF.R.U64 R162, R162, 0x3, RZ ;  /* 0x00000003a2a27819 */ /* 0x000fc400000012ff */
[----:B------:R-:W-:Y:S02]  /*22490*/  SHF.R.U64 R174, R174, 0x3, RZ ;  /* 0x00000003aeae7819 */ /* 0x000fe400000012ff */
[----:B------:R-:W-:Y:S01]  /*224a0*/  LOP3.LUT R162, R162, R163, RZ, 0x3c, !PT ;  /* 0x000000a3a2a27212 */ /* 0x000fe200078e3cff */
[--C-:B------:R-:W-:Y:S01]  /*224b0*/  IMAD.X R163, RZ, RZ, R17.reuse, P1 ;  /* 0x000000ffffa37224 */ /* 0x100fe200008e0611 */
[----:B------:R-:W-:Y:S01]  /*224c0*/  LOP3.LUT R174, R174, R175, RZ, 0x3c, !PT ;  /* 0x000000afaeae7212 */ /* 0x000fe200078e3cff */
[----:B------:R-:W-:Y:S01]  /*224d0*/  IMAD.X R175, RZ, RZ, R17, P0 ;  /* 0x000000ffffaf7224 */ /* 0x000fe200000e0611 */
[C---:B------:R-:W-:Y:S02]  /*224e0*/  IADD3 R141, P1, R16.reuse, 0x6060, RZ ;  /* 0x00006060108d7810 */ /* 0x040fe40007f3e0ff */
[C---:B------:R-:W-:Y:S02]  /*224f0*/  IADD3 R161, P0, R16.reuse, 0x4020, RZ ;  /* 0x0000402010a17810 */ /* 0x040fe40007f1e0ff */
[----:B------:R-:W-:-:S02]  /*22500*/  IADD3 R167, P5, R16, 0x2040, RZ ;  /* 0x0000204010a77810 */ /* 0x000fc40007fbe0ff */
[C---:B------:R-:W-:Y:S02]  /*22510*/  IADD3 R165, P6, R16.reuse, 0x2060, RZ ;  /* 0x0000206010a57810 */ /* 0x040fe40007fde0ff */
[----:B------:R-:W-:Y:S01]  /*22520*/  LOP3.LUT R140, R141, 0x380, RZ, 0xc0, !PT ;  /* 0x000003808d8c7812 */ /* 0x000fe200078ec0ff */
[----:B------:R-:W-:Y:S01]  /*22530*/  IMAD R193, R159, 0x40, R156 ;  /* 0x000000409fc17824 */ /* 0x000fe200078e029c */
[----:B------:R-:W-:Y:S02]  /*22540*/  IADD3 R173, P2, R16, 0x60, RZ ;  /* 0x0000006010ad7810 */ /* 0x000fe40007f5e0ff */
[----:B------:R-:W-:Y:S02]  /*22550*/  LOP3.LUT R160, R161, 0x380, RZ, 0xc0, !PT ;  /* 0x00000380a1a07812 */ /* 0x000fe400078ec0ff */
[----:B------:R-:W-:Y:S02]  /*22560*/  LOP3.LUT R166, R167, 0x380, RZ, 0xc0, !PT ;  /* 0x00000380a7a67812 */ /* 0x000fe400078ec0ff */
[----:B------:R-:W-:-:S02]  /*22570*/  LOP3.LUT R164, R165, 0x380, RZ, 0xc0, !PT ;  /* 0x00000380a5a47812 */ /* 0x000fc400078ec0ff */
[----:B------:R-:W-:Y:S01]  /*22580*/  SHF.R.U64 R140, R140, 0x3, RZ ;  /* 0x000000038c8c7819 */ /* 0x000fe200000012ff */
[----:B------:R-:W-:Y:S01]  /*22590*/  IMAD.WIDE R192, R193, 0x2, R200 ;  /* 0x00000002c1c07825 */ /* 0x000fe200078e02c8 */
[----:B------:R-:W-:Y:S02]  /*225a0*/  LOP3.LUT R172, R173, 0x380, RZ, 0xc0, !PT ;  /* 0x00000380adac7812 */ /* 0x000fe400078ec0ff */
[----:B------:R-:W-:Y:S02]  /*225b0*/  SHF.R.U64 R160, R160, 0x3, RZ ;  /* 0x00000003a0a07819 */ /* 0x000fe400000012ff */
[----:B------:R-:W-:Y:S02]  /*225c0*/  SHF.R.U64 R166, R166, 0x3, RZ ;  /* 0x00000003a6a67819 */ /* 0x000fe400000012ff */
[----:B------:R-:W-:Y:S02]  /*225d0*/  SHF.R.U64 R164, R164, 0x3, RZ ;  /* 0x00000003a4a47819 */ /* 0x000fe400000012ff */
[----:B------:R-:W-:Y:S01]  /*225e0*/  LOP3.LUT R140, R140, R141, RZ, 0x3c, !PT ;  /* 0x0000008d8c8c7212 */ /* 0x000fe200078e3cff */
[----:B------:R-:W-:Y:S01]  /*225f0*/  IMAD.X R141, RZ, RZ, R17, P1 ;  /* 0x000000ffff8d7224 */ /* 0x000fe200008e0611 */
[----:B------:R-:W-:-:S02]  /*22600*/  SHF.R.U64 R172, R172, 0x3, RZ ;  /* 0x00000003acac7819 */ /* 0x000fc400000012ff */
[----:B------:R-:W-:Y:S01]  /*22610*/  LOP3.LUT R160, R160, R161, RZ, 0x3c, !PT ;  /* 0x000000a1a0a07212 */ /* 0x000fe200078e3cff */
[--C-:B------:R-:W-:Y:S01]  /*22620*/  IMAD.X R161, RZ, RZ, R17.reuse, P0 ;  /* 0x000000ffffa17224 */ /* 0x100fe200000e0611 */
[----:B------:R-:W-:Y:S02]  /*22630*/  IADD3 R171, P3, R16, 0x2000, RZ ;  /* 0x0000200010ab7810 */ /* 0x000fe40007f7e0ff */
[----:B------:R-:W-:Y:S01]  /*22640*/  LOP3.LUT R166, R166, R167, RZ, 0x3c, !PT ;  /* 0x000000a7a6a67212 */ /* 0x000fe200078e3cff */
[--C-:B------:R-:W-:Y:S01]  /*22650*/  IMAD.X R167, RZ, RZ, R17.reuse, P5 ;  /* 0x000000ffffa77224 */ /* 0x100fe200028e0611 */
[----:B------:R-:W-:Y:S02]  /*22660*/  IADD3 R181, P0, R192, 0x1000, RZ ;  /* 0x00001000c0b57810 */ /* 0x000fe40007f1e0ff */
[----:B------:R-:W-:Y:S01]  /*22670*/  LOP3.LUT R164, R164, R165, RZ, 0x3c, !PT ;  /* 0x000000a5a4a47212 */ /* 0x000fe200078e3cff */
[--C-:B------:R-:W-:Y:S01]  /*22680*/  IMAD.X R165, RZ, RZ, R17.reuse, P6 ;  /* 0x000000ffffa57224 */ /* 0x100fe200030e0611 */
[----:B------:R-:W-:Y:S01]  /*22690*/  LOP3.LUT R172, R172, R173, RZ, 0x3c, !PT ;  /* 0x000000adacac7212 */ /* 0x000fe200078e3cff */
[----:B------:R-:W-:Y:S01]  /*226a0*/  IMAD.X R173, RZ, RZ, R17, P2 ;  /* 0x000000ffffad7224 */ /* 0x000fe200010e0611 */
[----:B------:R-:W-:-:S02]  /*226b0*/  IADD3 R5, P5, R16, 0x6020, RZ ;  /* 0x0000602010057810 */ /* 0x000fc40007fbe0ff */
[C---:B------:R-:W-:Y:S02]  /*226c0*/  IADD3 R169, P4, R16.reuse, 0x2020, RZ ;  /* 0x0000202010a97810 */ /* 0x040fe40007f9e0ff */
[----:B------:R-:W-:Y:S02]  /*226d0*/  LOP3.LUT R170, R171, 0x380, RZ, 0xc0, !PT ;  /* 0x00000380abaa7812 */ /* 0x000fe400078ec0ff */
[C---:B------:R-:W-:Y:S02]  /*226e0*/  IADD3 R143, P6, R16.reuse, 0x6040, RZ ;  /* 0x00006040108f7810 */ /* 0x040fe40007fde0ff */
[----:B------:R-:W-:Y:S02]  /*226f0*/  MOV R3, R140 ;  /* 0x0000008c00037202 */ /* 0x000fe40000000f00 */
[----:B------:R-:W-:Y:S01]  /*22700*/  IADD3 R21, P2, R16, 0x4040, RZ ;  /* 0x0000404010157810 */ /* 0x000fe20007f5e0ff */
[----:B------:R-:W0:Y:S01]  /*22710*/  SHFL.IDX PT, R141, R194, RZ, 0x1f ;  /* 0x00001fffc28d7589 */ /* 0x000e2200000e0000 */
[----:B------:R-:W-:-:S02]  /*22720*/  LOP3.LUT R180, R181, 0x380, RZ, 0xc0, !PT ;  /* 0x00000380b5b47812 */ /* 0x000fc400078ec0ff */
[----:B------:R-:W-:Y:S02]  /*22730*/  LOP3.LUT R4, R5, 0x380, RZ, 0xc0, !PT ;  /* 0x0000038005047812 */ /* 0x000fe400078ec0ff */
[----:B------:R-:W-:Y:S02]  /*22740*/  LOP3.LUT R168, R169, 0x380, RZ, 0xc0, !PT ;  /* 0x00000380a9a87812 */ /* 0x000fe400078ec0ff */
[----:B------:R-:W-:Y:S02]  /*22750*/  SHF.R.U64 R170, R170, 0x3, RZ ;  /* 0x00000003aaaa7819 */ /* 0x000fe400000012ff */
[----:B------:R-:W-:Y:S02]  /*22760*/  LOP3.LUT R142, R143, 0x380, RZ, 0xc0, !PT ;  /* 0x000003808f8e7812 */ /* 0x000fe400078ec0ff */
[----:B------:R-:W-:Y:S02]  /*22770*/  LOP3.LUT R20, R21, 0x380, RZ, 0xc0, !PT ;  /* 0x0000038015147812 */ /* 0x000fe400078ec0ff */
[----:B------:R-:W-:-:S02]  /*22780*/  SHF.R.U64 R180, R180, 0x3, RZ ;  /* 0x00000003b4b47819 */ /* 0x000fc400000012ff */
[----:B------:R-:W-:Y:S02]  /*22790*/  SHF.R.U64 R4, R4, 0x3, RZ ;  /* 0x0000000304047819 */ /* 0x000fe400000012ff */
[----:B------:R-:W-:Y:S02]  /*227a0*/  SHF.R.U64 R168, R168, 0x3, RZ ;  /* 0x00000003a8a87819 */ /* 0x000fe400000012ff */
[----:B------:R-:W-:Y:S01]  /*227b0*/  LOP3.LUT R170, R170, R171, RZ, 0x3c, !PT ;  /* 0x000000abaaaa7212 */ /* 0x000fe200078e3cff */
[----:B------:R-:W-:Y:S01]  /*227c0*/  IMAD.X R171, RZ, RZ, R17, P3 ;  /* 0x000000ffffab7224 */ /* 0x000fe200018e0611 */
[----:B------:R-:W-:Y:S02]  /*227d0*/  SHF.R.U64 R142, R142, 0x3, RZ ;  /* 0x000000038e8e7819 */ /* 0x000fe400000012ff */
[----:B------:R-:W-:Y:S02]  /*227e0*/  SHF.R.U64 R20, R20, 0x3, RZ ;  /* 0x0000000314147819 */ /* 0x000fe400000012ff */
[----:B------:R-:W-:Y:S01]  /*227f0*/  LOP3.LUT R180, R180, R181, RZ, 0x3c, !PT ;  /* 0x000000b5b4b47212 */ /* 0x000fe200078e3cff */
[----:B------:R-:W-:Y:S01]  /*22800*/  IMAD.X R181, RZ, RZ, R193, P0 ;  /* 0x000000ffffb57224 */ /* 0x000fe200000e06c1 */
[----:B------:R-:W-:-:S02]  /*22810*/  IADD3 R151, P3, R16, 0x4060, RZ ;  /* 0x0000406010977810 */ /* 0x000fc40007f7e0ff */
[----:B------:R-:W-:Y:S02]  /*22820*/  MOV R6, R164 ;  /* 0x000000a400067202 */ /* 0x000fe40000000f00 */
[----:B------:R-:W-:Y:S01]  /*22830*/  LOP3.LUT R4, R4, R5, RZ, 0x3c, !PT ;  /* 0x0000000504047212 */ /* 0x000fe200078e3cff */
[--C-:B------:R-:W-:Y:S01]  /*22840*/  IMAD.X R5, RZ, RZ, R17.reuse, P5 ;  /* 0x000000ffff057224 */ /* 0x100fe200028e0611 */
[----:B------:R-:W-:Y:S02]  /*22850*/  IADD3 R165, P0, R192, 0x8000, RZ ;  /* 0x00008000c0a57810 */ /* 0x000fe40007f1e0ff */
[----:B------:R-:W-:Y:S01]  /*22860*/  LOP3.LUT R168, R168, R169, RZ, 0x3c, !PT ;  /* 0x000000a9a8a87212 */ /* 0x000fe200078e3cff */
[--C-:B------:R-:W-:Y:S01]  /*22870*/  IMAD.X R169, RZ, RZ, R17.reuse, P4 ;  /* 0x000000ffffa97224 */ /* 0x100fe200020e0611 */
[----:B------:R-:W-:Y:S01]  /*22880*/  LOP3.LUT R142, R142, R143, RZ, 0x3c, !PT ;  /* 0x0000008f8e8e7212 */ /* 0x000fe200078e3cff */
[--C-:B------:R-:W-:Y:S01]  /*22890*/  IMAD.X R143, RZ, RZ, R17.reuse, P6 ;  /* 0x000000ffff8f7224 */ /* 0x100fe200030e0611 */
[----:B------:R-:W-:Y:S01]  /*228a0*/  LOP3.LUT R20, R20, R21, RZ, 0x3c, !PT ;  /* 0x0000001514147212 */ /* 0x000fe200078e3cff */
[----:B------:R-:W-:Y:S01]  /*228b0*/  IMAD.X R21, RZ, RZ, R17, P2 ;  /* 0x000000ffff157224 */ /* 0x000fe200010e0611 */
[----:B------:R-:W-:-:S02]  /*228c0*/  LOP3.LUT R150, R151, 0x380, RZ, 0xc0, !PT ;  /* 0x0000038097967812 */ /* 0x000fc400078ec0ff */
[----:B------:R-:W-:Y:S02]  /*228d0*/  IADD3 R149, P4, R16, 0x6000, RZ ;  /* 0x0000600010957810 */ /* 0x000fe40007f9e0ff */
[----:B------:R-:W-:Y:S02]  /*228e0*/  MOV R197, R172 ;  /* 0x000000ac00c57202 */ /* 0x000fe40000000f00 */
[C---:B------:R-:W-:Y:S02]  /*228f0*/  IADD3 R179, P6, R192.reuse, 0x2000, RZ ;  /* 0x00002000c0b37810 */ /* 0x040fe40007fde0ff */
[----:B------:R-:W-:Y:S02]  /*22900*/  IADD3 R173, P2, R192, 0x4000, RZ ;  /* 0x00004000c0ad7810 */ /* 0x000fe40007f5e0ff */
[----:B------:R-:W-:Y:S02]  /*22910*/  LOP3.LUT R164, R165, 0x380, RZ, 0xc0, !PT ;  /* 0x00000380a5a47812 */ /* 0x000fe400078ec0ff */
[----:B------:R-:W-:-:S02]  /*22920*/  MOV R5, R4 ;  /* 0x0000000400057202 */ /* 0x000fc40000000f00 */
[----:B------:R-:W-:Y:S02]  /*22930*/  SHF.R.U64 R150, R150, 0x3, RZ ;  /* 0x0000000396967819 */ /* 0x000fe400000012ff */
[----:B------:R-:W-:Y:S02]  /*22940*/  LOP3.LUT R148, R149, 0x380, RZ, 0xc0, !PT ;  /* 0x0000038095947812 */ /* 0x000fe400078ec0ff */
[----:B------:R-:W-:Y:S02]  /*22950*/  MOV R4, R142 ;  /* 0x0000008e00047202 */ /* 0x000fe40000000f00 */
[----:B------:R-:W-:Y:S02]  /*22960*/  LOP3.LUT R178, R179, 0x380, RZ, 0xc0, !PT ;  /* 0x00000380b3b27812 */ /* 0x000fe400078ec0ff */
[----:B------:R-:W-:Y:S02]  /*22970*/  LOP3.LUT R172, R173, 0x380, RZ, 0xc0, !PT ;  /* 0x00000380adac7812 */ /* 0x000fe400078ec0ff */
[----:B------:R-:W-:-:S02]  /*22980*/  SHF.R.U64 R164, R164, 0x3, RZ ;  /* 0x00000003a4a47819 */ /* 0x000fc400000012ff */
[----:B------:R-:W-:Y:S02]  /*22990*/  LOP3.LUT R143, R16, 0x380, RZ, 0xc0, !PT ;  /* 0x00000380108f7812 */ /* 0x000fe400078ec0ff */
[----:B------:R-:W-:Y:S01]  /*229a0*/  LOP3.LUT R150, R150, R151, RZ, 0x3c, !PT ;  /* 0x0000009796967212 */ /* 0x000fe200078e3cff */
[----:B------:R-:W-:Y:S01]  /*229b0*/  IMAD.X R151, RZ, RZ, R17, P3 ;  /* 0x000000ffff977224 */ /* 0x000fe200018e0611 */
[----:B------:R-:W-:Y:S02]  /*229c0*/  SHF.R.U64 R148, R148, 0x3, RZ ;  /* 0x0000000394947819 */ /* 0x000fe400000012ff */
[----:B------:R-:W-:Y:S02]  /*229d0*/  SHF.R.U64 R178, R178, 0x3, RZ ;  /* 0x00000003b2b27819 */ /* 0x000fe400000012ff */
[----:B------:R-:W-:Y:S02]  /*229e0*/  SHF.R.U64 R172, R172, 0x3, RZ ;  /* 0x00000003acac7819 */ /* 0x000fe400000012ff */
[----:B------:R-:W-:Y:S01]  /*229f0*/  LOP3.LUT R164, R164, R165, RZ, 0x3c, !PT ;  /* 0x000000a5a4a47212 */ /* 0x000fe200078e3cff */
[----:B------:R-:W-:Y:S01]  /*22a00*/  IMAD.X R165, RZ, RZ, R193, P0 ;  /* 0x000000ffffa57224 */ /* 0x000fe200000e06c1 */
[----:B------:R-:W-:-:S02]  /*22a10*/  SHF.R.U64 R143, R143, 0x3, RZ ;  /* 0x000000038f8f7819 */ /* 0x000fc400000012ff */
[----:B0-----:R-:W-:Y:S01]  /*22a20*/  ISETP.NE.AND P0, PT, R141, RZ, PT ;  /* 0x000000ff8d00720c */ /* 0x001fe20003f05270 */
[--C-:B------:R-:W-:Y:S01]  /*22a30*/  IMAD.MOV.U32 R141, RZ, RZ, R17.reuse ;  /* 0x000000ffff8d7224 */ /* 0x100fe200078e0011 */
[----:B------:R-:W-:Y:S01]  /*22a40*/  LOP3.LUT R148, R148, R149, RZ, 0x3c, !PT ;  /* 0x0000009594947212 */ /* 0x000fe200078e3cff */
[----:B------:R-:W-:Y:S01]  /*22a50*/  IMAD.X R149, RZ, RZ, R17, P4 ;  /* 0x000000ffff957224 */ /* 0x000fe200020e0611 */
[----:B------:R-:W-:Y:S02]  /*22a60*/  MOV R183, R174 ;  /* 0x000000ae00b77202 */ /* 0x000fe40000000f00 */
[----:B------:R-:W-:Y:S02]  /*22a70*/  MOV R196, R170 ;  /* 0x000000aa00c47202 */ /* 0x000fe40000000f00 */
[----:B------:R-:W-:Y:S02]  /*22a80*/  MOV R195, R168 ;  /* 0x000000a800c37202 */ /* 0x000fe40000000f00 */
[----:B------:R-:W-:-:S02]  /*22a90*/  MOV R184, R166 ;  /* 0x000000a600b87202 */ /* 0x000fc40000000f00 */
[----:B------:R-:W-:Y:S02]  /*22aa0*/  MOV R21, R20 ;  /* 0x0000001400157202 */ /* 0x000fe40000000f00 */
[----:B------:R-:W-:Y:S01]  /*22ab0*/  LOP3.LUT R178, R178, R179, RZ, 0x3c, !PT ;  /* 0x000000b3b2b27212 */ /* 0x000fe200078e3cff */
[--C-:B------:R-:W-:Y:S01]  /*22ac0*/  IMAD.X R179, RZ, RZ, R193.reuse, P6 ;  /* 0x000000ffffb37224 */ /* 0x100fe200030e06c1 */
[----:B------:R-:W-:Y:S01]  /*22ad0*/  LOP3.LUT R172, R172, R173, RZ, 0x3c, !PT ;  /* 0x000000adacac7212 */ /* 0x000fe200078e3cff */
[----:B------:R-:W-:Y:S01]  /*22ae0*/  IMAD.X R173, RZ, RZ, R193, P2 ;  /* 0x000000ffffad7224 */ /* 0x000fe200010e06c1 */
[----:B------:R-:W-:Y:S02]  /*22af0*/  LOP3.LUT R140, R143, R16, RZ, 0x3c, !PT ;  /* 0x000000108f8c7212 */ /* 0x000fe400078e3cff */
[----:B------:R-:W-:Y:S02]  /*22b00*/  MOV R182, R162 ;  /* 0x000000a200b67202 */ /* 0x000fe40000000f00 */
[----:B------:R-:W-:-:S02]  /*22b10*/  MOV R20, R150 ;  /* 0x0000009600147202 */ /* 0x000fc40000000f00 */
[C---:B------:R-:W-:Y:S02]  /*22b20*/  IADD3 R175, P1, R192.reuse, 0x3000, RZ ;  /* 0x00003000c0af7810 */ /* 0x040fe40007f3e0ff */
[C---:B------:R-:W-:Y:S02]  /*22b30*/  IADD3 R171, P5, R192.reuse, 0x5000, RZ ;  /* 0x00005000c0ab7810 */ /* 0x040fe40007fbe0ff */
[C---:B------:R-:W-:Y:S02]  /*22b40*/  IADD3 R169, P4, R192.reuse, 0x6000, RZ ;  /* 0x00006000c0a97810 */ /* 0x040fe40007f9e0ff */
[C---:B------:R-:W-:Y:S02]  /*22b50*/  IADD3 R167, P3, R192.reuse, 0x7000, RZ ;  /* 0x00007000c0a77810 */ /* 0x040fe40007f7e0ff */
[C---:B------:R-:W-:Y:S02]  /*22b60*/  IADD3 R163, P6, R192.reuse, 0x9000, RZ ;  /* 0x00009000c0a37810 */ /* 0x040fe40007fde0ff */
[----:B------:R-:W-:-:S02]  /*22b70*/  IADD3 R151, P2, R192, 0xb000, RZ ;  /* 0x0000b000c0977810 */ /* 0x000fc40007f5e0ff */
[----:B--2---:R-:W-:Y:S02]  /*22b80*/  F2FP.F16.F32.PACK_AB R144, R145, R144 ;  /* 0x000000909190723e */ /* 0x004fe400000000ff */
[----:B------:R-:W-:Y:S02]  /*22b90*/  MOV R208, R208 ;  /* 0x000000d000d07202 */ /* 0x000fe40000000f00 */
[----:B------:R-:W-:Y:S02]  /*22ba0*/  F2FP.F16.F32.PACK_AB R145, R147, R146 ;  /* 0x000000929391723e */ /* 0x000fe400000000ff */
[----:B---3--:R-:W-:Y:S02]  /*22bb0*/  F2FP.F16.F32.PACK_AB R132, R133, R132 ;  /* 0x000000848584723e */ /* 0x008fe400000000ff */
[----:B------:R-:W-:Y:S02]  /*22bc0*/  MOV R209, R140 ;  /* 0x0000008c00d17202 */ /* 0x000fe40000000f00 */
[----:B----4-:R-:W-:-:S02]  /*22bd0*/  F2FP.F16.F32.PACK_AB R146, R137, R136 ;  /* 0x000000888992723e */ /* 0x010fc400000000ff */
[----:B------:R-:W-:Y:S01]  /*22be0*/  F2FP.F16.F32.PACK_AB R147, R139, R138 ;  /* 0x0000008a8b93723e */ /* 0x000fe200000000ff */
[----:B------:R-:W-:Y:S01]  /*22bf0*/  BAR.SYNC.DEFER_BLOCKING 0x1, 0x100 ;  /* 0x0044000000007b1d */ /* 0x000fe20000010000 */
[----:B------:R-:W-:Y:S02]  /*22c00*/  F2FP.F16.F32.PACK_AB R133, R135, R134 ;  /* 0x000000868785723e */ /* 0x000fe400000000ff */
[----:B-----5:R-:W-:Y:S02]  /*22c10*/  F2FP.F16.F32.PACK_AB R124, R125, R124 ;  /* 0x0000007c7d7c723e */ /* 0x020fe400000000ff */
[----:B------:R-:W-:Y:S02]  /*22c20*/  LOP3.LUT R174, R175, 0x380, RZ, 0xc0, !PT ;  /* 0x00000380afae7812 */ /* 0x000fe400078ec0ff */
[----:B------:R-:W-:Y:S02]  /*22c30*/  LOP3.LUT R170, R171, 0x380, RZ, 0xc0, !PT ;  /* 0x00000380abaa7812 */ /* 0x000fe400078ec0ff */
[----:B------:R-:W-:-:S02]  /*22c40*/  LOP3.LUT R168, R169, 0x380, RZ, 0xc0, !PT ;  /* 0x00000380a9a87812 */ /* 0x000fc400078ec0ff */
[----:B------:R-:W-:Y:S02]  /*22c50*/  LOP3.LUT R166, R167, 0x380, RZ, 0xc0, !PT ;  /* 0x00000380a7a67812 */ /* 0x000fe400078ec0ff */
[----:B------:R-:W-:Y:S02]  /*22c60*/  F2FP.F16.F32.PACK_AB R134, R129, R128 ;  /* 0x000000808186723e */ /* 0x000fe400000000ff */
[----:B------:R-:W-:Y:S02]  /*22c70*/  F2FP.F16.F32.PACK_AB R135, R131, R130 ;  /* 0x000000828387723e */ /* 0x000fe400000000ff */
[----:B------:R-:W-:Y:S02]  /*22c80*/  F2FP.F16.F32.PACK_AB R125, R127, R126 ;  /* 0x0000007e7f7d723e */ /* 0x000fe400000000ff */
[----:B------:R-:W-:Y:S02]  /*22c90*/  F2FP.F16.F32.PACK_AB R116, R117, R116 ;  /* 0x000000747574723e */ /* 0x000fe400000000ff */
[----:B------:R-:W-:-:S02]  /*22ca0*/  LOP3.LUT R162, R163, 0x380, RZ, 0xc0, !PT ;  /* 0x00000380a3a27812 */ /* 0x000fc400078ec0ff */
[----:B------:R-:W-:Y:S02]  /*22cb0*/  LOP3.LUT R150, R151, 0x380, RZ, 0xc0, !PT ;  /* 0x0000038097967812 */ /* 0x000fe400078ec0ff */
        /* <DEDUP_REMOVED lines=8> */
[----:B------:R0:W-:Y:S01]  /*22d40*/  STSM.16.M88.4 [R209], R144 ;  /* 0x00000090d1007844 */ /* 0x0001e20000000200 */
[----:B------:R-:W-:Y:S02]  /*22d50*/  F2FP.F16.F32.PACK_AB R110, R105, R104 ;  /* 0x00000068696e723e */ /* 0x000fe400000000ff */
[----:B------:R-:W-:Y:S02]  /*22d60*/  F2FP.F16.F32.PACK_AB R111, R107, R106 ;  /* 0x0000006a6b6f723e */ /* 0x000fe400000000ff */
[----:B------:R-:W-:-:S02]  /*22d70*/  F2FP.F16.F32.PACK_AB R101, R103, R102 ;  /* 0x000000666765723e */ /* 0x000fc400000000ff */
[----:B------:R-:W-:Y:S01]  /*22d80*/  F2FP.F16.F32.PACK_AB R92, R93, R92 ;  /* 0x0000005c5d5c723e */ /* 0x000fe200000000ff */
[----:B------:R0:W-:Y:S01]  /*22d90*/  STSM.16.M88.4 [R208], R132 ;  /* 0x00000084d0007844 */ /* 0x0001e20000000200 */
[----:B------:R-:W-:Y:S02]  /*22da0*/  SHF.R.U64 R174, R174, 0x3, RZ ;  /* 0x00000003aeae7819 */ /* 0x000fe400000012ff */
[----:B------:R-:W-:Y:S02]  /*22db0*/  SHF.R.U64 R170, R170, 0x3, RZ ;  /* 0x00000003aaaa7819 */ /* 0x000fe400000012ff */
[----:B------:R-:W-:Y:S02]  /*22dc0*/  SHF.R.U64 R168, R168, 0x3, RZ ;  /* 0x00000003a8a87819 */ /* 0x000fe400000012ff */
[----:B------:R-:W-:Y:S02]  /*22dd0*/  SHF.R.U64 R166, R166, 0x3, RZ ;  /* 0x00000003a6a67819 */ /* 0x000fe400000012ff */
[----:B------:R-:W-:-:S02]  /*22de0*/  F2FP.F16.F32.PACK_AB R102, R97, R96 ;  /* 0x000000606166723e */ /* 0x000fc400000000ff */
[----:B------:R-:W-:Y:S02]  /*22df0*/  F2FP.F16.F32.PACK_AB R103, R99, R98 ;  /* 0x000000626367723e */ /* 0x000fe400000000ff */
[----:B------:R-:W-:Y:S02]  /*22e00*/  F2FP.F16.F32.PACK_AB R93, R95, R94 ;  /* 0x0000005e5f5d723e */ /* 0x000fe400000000ff */
[----:B------:R-:W-:Y:S01]  /*22e10*/  F2FP.F16.F32.PACK_AB R84, R85, R84 ;  /* 0x000000545554723e */ /* 0x000fe200000000ff */
[----:B------:R0:W-:Y:S01]  /*22e20*/  STSM.16.M88.4 [R183], R124 ;  /* 0x0000007cb7007844 */ /* 0x0001e20000000200 */
[----:B------:R-:W-:Y:S02]  /*22e30*/  SHF.R.U64 R162, R162, 0x3, RZ ;  /* 0x00000003a2a27819 */ /* 0x000fe400000012ff */
[----:B------:R-:W-:Y:S02]  /*22e40*/  SHF.R.U64 R150, R150, 0x3, RZ ;  /* 0x0000000396967819 */ /* 0x000fe400000012ff */
        /* <DEDUP_REMOVED lines=10> */
[----:B------:R-:W-:Y:S02]  /*22ef0*/  F2FP.F16.F32.PACK_AB R78, R73, R72 ;  /* 0x00000048494e723e */ /* 0x000fe400000000ff */
[----:B------:R-:W-:Y:S02]  /*22f00*/  F2FP.F16.F32.PACK_AB R79, R75, R74 ;  /* 0x0000004a4b4f723e */ /* 0x000fe400000000ff */
[----:B------:R-:W-:Y:S02]  /*22f10*/  F2FP.F16.F32.PACK_AB R69, R71, R70 ;  /* 0x000000464745723e */ /* 0x000fe400000000ff */
[----:B------:R-:W-:Y:S01]  /*22f20*/  F2FP.F16.F32.PACK_AB R60, R61, R60 ;  /* 0x0000003c3d3c723e */ /* 0x000fe200000000ff */
[----:B------:R0:W-:Y:S01]  /*22f30*/  STSM.16.M88.4 [R195], R100 ;  /* 0x00000064c3007844 */ /* 0x0001e20000000200 */
[----:B------:R-:W-:-:S02]  /*22f40*/  MOV R177, R160 ;  /* 0x000000a000b17202 */ /* 0x000fc40000000f00 */
        /* <DEDUP_REMOVED lines=8> */
[----:B------:R-:W-:Y:S02]  /*22fd0*/  F2FP.F16.F32.PACK_AB R70, R65, R64 ;  /* 0x000000404146723e */ /* 0x000fe400000000ff */
[----:B------:R-:W-:-:S02]  /*22fe0*/  F2FP.F16.F32.PACK_AB R71, R67, R66 ;  /* 0x000000424347723e */ /* 0x000fc400000000ff */
[----:B------:R-:W-:Y:S02]  /*22ff0*/  F2FP.F16.F32.PACK_AB R61, R63, R62 ;  /* 0x0000003e3f3d723e */ /* 0x000fe400000000ff */
[----:B------:R-:W-:Y:S01]  /*23000*/  F2FP.F16.F32.PACK_AB R52, R53, R52 ;  /* 0x000000343534723e */ /* 0x000fe200000000ff */
[----:B------:R0:W-:Y:S01]  /*23010*/  STSM.16.M88.4 [R184], R92 ;  /* 0x0000005cb8007844 */ /* 0x0001e20000000200 */
[----:B------:R-:W-:Y:S02]  /*23020*/  MOV R0, R148 ;  /* 0x0000009400007202 */ /* 0x000fe40000000f00 */
[----:B------:R-:W-:Y:S01]  /*23030*/  LOP3.LUT R162, R162, R163, RZ, 0x3c, !PT ;  /* 0x000000a3a2a27212 */ /* 0x000fe200078e3cff */
[----:B------:R-:W-:Y:S01]  /*23040*/  IMAD.X R163, RZ, RZ, R193, P6 ;  /* 0x000000ffffa37224 */ /* 0x000fe200030e06c1 */
[----:B------:R-:W-:Y:S02]  /*23050*/  LOP3.LUT R150, R150, R151, RZ, 0x3c, !PT ;  /* 0x0000009796967212 */ /* 0x000fe400078e3cff */
[----:B------:R-:W-:-:S02]  /*23060*/  F2FP.F16.F32.PACK_AB R62, R57, R56 ;  /* 0x00000038393e723e */ /* 0x000fc400000000ff */
[----:B------:R-:W-:Y:S02]  /*23070*/  F2FP.F16.F32.PACK_AB R63, R59, R58 ;  /* 0x0000003a3b3f723e */ /* 0x000fe400000000ff */
[----:B------:R-:W-:Y:S02]  /*23080*/  F2FP.F16.F32.PACK_AB R53, R55, R54 ;  /* 0x000000363735723e */ /* 0x000fe400000000ff */
[----:B------:R-:W-:Y:S01]  /*23090*/  F2FP.F16.F32.PACK_AB R44, R45, R44 ;  /* 0x0000002c2d2c723e */ /* 0x000fe200000000ff */
[----:B------:R0:W-:Y:S01]  /*230a0*/  STSM.16.M88.4 [R6], R84 ;  /* 0x0000005406007844 */ /* 0x0001e20000000200 */
[C---:B------:R-:W-:Y:S02]  /*230b0*/  IADD3 R161, P1, R192.reuse, 0xa000, RZ ;  /* 0x0000a000c0a17810 */ /* 0x040fe40007f3e0ff */
[C---:B------:R-:W-:Y:S02]  /*230c0*/  IADD3 R151, P5, R192.reuse, 0xc000, RZ ;  /* 0x0000c000c0977810 */ /* 0x040fe40007fbe0ff */
[----:B------:R-:W-:-:S02]  /*230d0*/  IADD3 R149, P4, R192, 0xd000, RZ ;  /* 0x0000d000c0957810 */ /* 0x000fc40007f9e0ff */
[C---:B------:R-:W-:Y:S02]  /*230e0*/  IADD3 R210, P3, R192.reuse, 0xe000, RZ ;  /* 0x0000e000c0d27810 */ /* 0x040fe40007f7e0ff */
[----:B------:R-:W-:Y:S02]  /*230f0*/  F2FP.F16.F32.PACK_AB R54, R49, R48 ;  /* 0x000000303136723e */ /* 0x000fe400000000ff */
[----:B------:R-:W-:Y:S02]  /*23100*/  F2FP.F16.F32.PACK_AB R55, R51, R50 ;  /* 0x000000323337723e */ /* 0x000fe400000000ff */
[----:B------:R-:W-:Y:S02]  /*23110*/  F2FP.F16.F32.PACK_AB R45, R47, R46 ;  /* 0x0000002e2f2d723e */ /* 0x000fe400000000ff */
[----:B------:R-:W-:Y:S01]  /*23120*/  F2FP.F16.F32.PACK_AB R36, R37, R36 ;  /* 0x000000242524723e */ /* 0x000fe200000000ff */
[----:B------:R0:W-:Y:S01]  /*23130*/  STSM.16.M88.4 [R182], R76 ;  /* 0x0000004cb6007844 */ /* 0x0001e20000000200 */
[----:B------:R-:W-:-:S02]  /*23140*/  IADD3 R137, P6, R192, 0xf000, RZ ;  /* 0x0000f000c0897810 */ /* 0x000fc40007fde0ff */
[----:B------:R-:W-:Y:S02]  /*23150*/  F2FP.F16.F32.PACK_AB R46, R41, R40 ;  /* 0x00000028292e723e */ /* 0x000fe400000000ff */
[----:B------:R-:W-:Y:S02]  /*23160*/  F2FP.F16.F32.PACK_AB R47, R43, R42 ;  /* 0x0000002a2b2f723e */ /* 0x000fe400000000ff */
[----:B------:R-:W-:Y:S02]  /*23170*/  F2FP.F16.F32.PACK_AB R37, R39, R38 ;  /* 0x000000262725723e */ /* 0x000fe400000000ff */
[----:B------:R-:W-:Y:S01]  /*23180*/  F2FP.F16.F32.PACK_AB R28, R29, R28 ;  /* 0x0000001c1d1c723e */ /* 0x000fe200000000ff */
[----:B------:R0:W-:Y:S01]  /*23190*/  STSM.16.M88.4 [R177], R68 ;  /* 0x00000044b1007844 */ /* 0x0001e20000000200 */
[----:B------:R-:W-:Y:S02]  /*231a0*/  F2FP.F16.F32.PACK_AB R38, R33, R32 ;  /* 0x000000202126723e */ /* 0x000fe400000000ff */
[----:B------:R-:W-:-:S02]  /*231b0*/  F2FP.F16.F32.PACK_AB R39, R35, R34 ;  /* 0x000000222327723e */ /* 0x000fc400000000ff */
[----:B------:R-:W-:Y:S02]  /*231c0*/  F2FP.F16.F32.PACK_AB R29, R31, R30 ;  /* 0x0000001e1f1d723e */ /* 0x000fe400000000ff */
[----:B------:R-:W-:Y:S01]  /*231d0*/  F2FP.F16.F32.PACK_AB R12, R13, R12 ;  /* 0x0000000c0d0c723e */ /* 0x000fe200000000ff */
[----:B------:R0:W-:Y:S01]  /*231e0*/  STSM.16.M88.4 [R21], R60 ;  /* 0x0000003c15007844 */ /* 0x0001e20000000200 */
[----:B------:R-:W-:Y:S02]  /*231f0*/  F2FP.F16.F32.PACK_AB R30, R25, R24 ;  /* 0x00000018191e723e */ /* 0x000fe400000000ff */
[----:B------:R-:W-:Y:S02]  /*23200*/  F2FP.F16.F32.PACK_AB R31, R27, R26 ;  /* 0x0000001a1b1f723e */ /* 0x000fe400000000ff */
[----:B------:R-:W-:Y:S01]  /*23210*/  F2FP.F16.F32.PACK_AB R13, R15, R14 ;  /* 0x0000000e0f0d723e */ /* 0x000fe200000000ff */
[----:B------:R0:W-:Y:S01]  /*23220*/  STSM.16.M88.4 [R20], R52 ;  /* 0x0000003414007844 */ /* 0x0001e20000000200 */
[----:B------:R-:W-:-:S02]  /*23230*/  LOP3.LUT R160, R161, 0x380, RZ, 0xc0, !PT ;  /* 0x00000380a1a07812 */ /* 0x000fc400078ec0ff */
[----:B------:R-:W-:Y:S02]  /*23240*/  LOP3.LUT R148, R151, 0x380, RZ, 0xc0, !PT ;  /* 0x0000038097947812 */ /* 0x000fe400078ec0ff */
[----:B------:R-:W-:Y:S02]  /*23250*/  LOP3.LUT R142, R149, 0x380, RZ, 0xc0, !PT ;  /* 0x00000380958e7812 */ /* 0x000fe400078ec0ff */
[----:B------:R-:W-:Y:S02]  /*23260*/  LOP3.LUT R143, R210, 0x380, RZ, 0xc0, !PT ;  /* 0x00000380d28f7812 */ /* 0x000fe400078ec0ff */
[----:B------:R-:W-:Y:S02]  /*23270*/  LOP3.LUT R129, R192, 0x380, RZ, 0xc0, !PT ;  /* 0x00000380c0817812 */ /* 0x000fe400078ec0ff */
[----:B------:R-:W-:Y:S02]  /*23280*/  F2FP.F16.F32.PACK_AB R14, R9, R8 ;  /* 0x00000008090e723e */ /* 0x000fe400000000ff */
[----:B------:R-:W-:Y:S01]  /*23290*/  F2FP.F16.F32.PACK_AB R15, R11, R10 ;  /* 0x0000000a0b0f723e */ /* 0x000fe200000000ff */
[----:B------:R0:W-:Y:S01]  /*232a0*/  STSM.16.M88.4 [R0], R44 ;  /* 0x0000002c00007844 */ /* 0x0001e20000000200 */
[----:B------:R-:W-:-:S02]  /*232b0*/  LOP3.LUT R130, R137, 0x380, RZ, 0xc0, !PT ;  /* 0x0000038089827812 */ /* 0x000fc400078ec0ff */
[----:B------:R-:W-:Y:S01]  /*232c0*/  SHF.R.U64 R160, R160, 0x3, RZ ;  /* 0x00000003a0a07819 */ /* 0x000fe200000012ff */
[----:B------:R0:W-:Y:S01]  /*232d0*/  STSM.16.M88.4 [R5], R36 ;  /* 0x0000002405007844 */ /* 0x0001e20000000200 */
[----:B------:R-:W-:Y:S02]  /*232e0*/  SHF.R.U64 R148, R148, 0x3, RZ ;  /* 0x0000000394947819 */ /* 0x000fe400000012ff */
[----:B------:R-:W-:Y:S01]  /*232f0*/  SHF.R.U64 R142, R142, 0x3, RZ ;  /* 0x000000038e8e7819 */ /* 0x000fe200000012ff */
[----:B------:R0:W-:Y:S01]  /*23300*/  STSM.16.M88.4 [R4], R28 ;  /* 0x0000001c04007844 */ /* 0x0001e20000000200 */
[----:B------:R-:W-:Y:S02]  /*23310*/  SHF.R.U64 R143, R143, 0x3, RZ ;  /* 0x000000038f8f7819 */ /* 0x000fe400000012ff */
[----:B------:R-:W-:Y:S01]  /*23320*/  SHF.R.U64 R129, R129, 0x3, RZ ;  /* 0x0000000381817819 */ /* 0x000fe200000012ff */
[----:B------:R0:W-:Y:S01]  /*23330*/  STSM.16.M88.4 [R3], R12 ;  /* 0x0000000c03007844 */ /* 0x0001e20000000200 */
[----:B------:R-:W-:Y:S01]  /*23340*/  SHF.R.U64 R130, R130, 0x3, RZ ;  /* 0x0000000382827819 */ /* 0x000fe200000012ff */
[----:B------:R-:W-:-:S02]  /*23350*/  USHF.R.S32.HI UR12, URZ, 0x1f, UR60 ;  /* 0x0000001f3f0c7899 */ /* 0x000fc4000801143c */
[----:B------:R-:W-:Y:S01]  /*23360*/  USHF.R.S32.HI UR13, URZ, 0x1f, UR58 ;  /* 0x0000001f3f0d7899 */ /* 0x000fe2000801143a */
        /* <DEDUP_REMOVED lines=11> */
[----:B------:R-:W-:-:S02]  /*23420*/  IMAD.X R131, RZ, RZ, R193, P6 ;  /* 0x000000ffff837224 */ /* 0x000fc400030e06c1 */
[----:B------:R-:W-:Y:S01]  /*23430*/  IMAD.MOV.U32 R129, RZ, RZ, R193 ;  /* 0x000000ffff817224 */ /* 0x000fe200078e00c1 */
[----:B------:R-:W-:Y:S06]  /*23440*/  BAR.SYNC.DEFER_BLOCKING 0x1, 0x100 ;  /* 0x0044000000007b1d */ /* 0x000fec0000010000 */
[----:B0-----:R-:W-:Y:S05]  /*23450*/  @P0 BRA `(.L_x_5257) ;  /* 0x0000000000c80947 */ /* 0x001fea0003800000 */
[----:B------:R-:W0:Y:S01]  /*23460*/  LDC R8, c[0x0][0xce8] ;  /* 0x00033a00ff087b82 */ /* 0x000e220000000800 */
[----:B------:R-:W-:Y:S01]  /*23470*/  IMAD.MOV R3, RZ, RZ, -R205 ;  /* 0x000000ffff037224 */ /* 0x000fe200078e0acd */
[----:B------:R-:W-:Y:S01]  /*23480*/  ULDC UR5, c[0x0][0xb88] ;  /* 0x0002e20000057ab9 */ /* 0x000fe20000000800 */
[----:B------:R-:W-:Y:S01]  /*23490*/  IMAD.U32 R13, RZ, RZ, UR59 ;  /* 0x0000003bff0d7e24 */ /* 0x000fe2000f8e00ff */
[----:B------:R-:W-:Y:S01]  /*234a0*/  ULDC.64 UR8, c[0x0][0xc90] ;  /* 0x0003240000087ab9 */ /* 0x000fe20000000a00 */
[----:B------:R-:W-:Y:S01]  /*234b0*/  IMAD.U32 R5, RZ, RZ, UR59 ;  /* 0x0000003bff057e24 */ /* 0x000fe2000f8e00ff */
[----:B------:R-:W-:Y:S01]  /*234c0*/  ISETP.NE.AND P0, PT, R226, R3, PT ;  /* 0x00000003e200720c */ /* 0x000fe20003f05270 */
[----:B------:R-:W-:Y:S01]  /*234d0*/  IMAD R13, R13, 0x40, R22 ;  /* 0x000000400d0d7824 */ /* 0x000fe200078e0216 */
[----:B------:R-:W-:Y:S01]  /*234e0*/  ULDC.64 UR10, c[0x0][0xc98] ;  /* 0x00032600000a7ab9 */ /* 0x000fe20000000a00 */
[----:B0-----:R-:W-:-:S05]  /*234f0*/  IMAD R6, R8, UR5, RZ ;  /* 0x0000000508067c24 */ /* 0x001fca000f8e02ff */
[----:B------:R-:W-:-:S13]  /*23500*/  ISETP.GE.OR P1, PT, R13, R6, P0 ;  /* 0x000000060d00720c */ /* 0x000fda0000726670 */
[----:B------:R-:W2:Y:S01]  /*23510*/  @!P1 LDL R11, [R1+0x400] ;  /* 0x00040000010b9983 */ /* 0x000ea20000100800 */
[----:B------:R-:W-:Y:S01]  /*23520*/  ISETP.NE.AND P2, PT, R8, 0x1, PT ;  /* 0x000000010800780c */ /* 0x000fe20003f45270 */
[----:B------:R-:W-:Y:S01]  /*23530*/  IMAD R5, R5, 0x40, R228 ;  /* 0x0000004005057824 */ /* 0x000fe200078e02e4 */
[----:B------:R-:W-:Y:S02]  /*23540*/  UIMAD UR5, UR12, UR8, URZ ;  /* 0x000000080c0572a4 */ /* 0x000fe4000f8e023f */
[----:B------:R-:W-:Y:S01]  /*23550*/  UIMAD.WIDE.U32 UR6, UR60, UR8, URZ ;  /* 0x000000083c0672a5 */ /* 0x000fe2000f8e003f */
[----:B------:R-:W-:Y:S01]  /*23560*/  IMAD.MOV.U32 R4, RZ, RZ, R5 ;  /* 0x000000ffff047224 */ /* 0x000fe200078e0005 */
[----:B------:R-:W-:Y:S02]  /*23570*/  UIMAD UR5, UR60, UR9, UR5 ;  /* 0x000000093c0572a4 */ /* 0x000fe4000f8e0205 */
[----:B------:R-:W-:Y:S02]  /*23580*/  UIMAD UR8, UR13, UR10, URZ ;  /* 0x0000000a0d0872a4 */ /* 0x000fe4000f8e023f */
[----:B------:R-:W-:-:S02]  /*23590*/  UIADD3 UR7, UR7, UR5, URZ ;  /* 0x0000000507077290 */ /* 0x000fc4000fffe03f */
[----:B------:R-:W-:Y:S01]  /*235a0*/  UIMAD UR8, UR58, UR11, UR8 ;  /* 0x0000000b3a0872a4 */ /* 0x000fe2000f8e0208 */
[----:B------:R-:W0:Y:S01]  /*235b0*/  @P2 LDC R0, c[0x0][0xcec] ;  /* 0x00033b00ff002b82 */ /* 0x000e220000000800 */
[----:B------:R-:W-:-:S07]  /*235c0*/  UIMAD.WIDE.U32 UR6, UR58, UR10, UR6 ;  /* 0x0000000a3a0672a5 */ /* 0x000fce000f8e0006 */
[----:B------:R-:W1:Y:S01]  /*235d0*/  @P2 LDC R3, c[0x0][0xcf0] ;  /* 0x00033c00ff032b82 */ /* 0x000e620000000800 */
[----:B0-----:R-:W-:-:S05]  /*235e0*/  @P2 IMAD.HI.U32 R0, R5, R0, RZ ;  /* 0x0000000005002227 */ /* 0x001fca00078e00ff */
[----:B-1----:R-:W-:-:S05]  /*235f0*/  @P2 SHF.R.U32.HI R4, RZ, R3, R0 ;  /* 0x00000003ff042219 */ /* 0x002fca0000011600 */
        /* <DEDUP_REMOVED lines=14> */
[----:B------:R-:W-:Y:S01]  /*236e0*/  SHFL.IDX PT, R8, R0, RZ, 0x1c1f ;  /* 0x001c1fff00087589 */ /* 0x000fe200000e0000 */
[----:B------:R-:W-:Y:S01]  /*236f0*/  LEA.HI.X R10, R4, UR7, R3, 0x2, P2 ;  /* 0x00000007040a7c11 */ /* 0x000fe200090f1403 */
[----:B------:R-:W-:-:S04]  /*23700*/  VIADD R3, R13, 0x8 ;  /* 0x000000080d037836 */ /* 0x000fc80000000000 */
[----:B------:R-:W2:Y:S01]  /*23710*/  SHFL.IDX PT, R9, R10, RZ, 0x1c1f ;  /* 0x001c1fff0a097589 */ /* 0x000ea200000e0000 */
[----:B------:R-:W-:-:S03]  /*23720*/  ISETP.GE.OR P0, PT, R3, R6, P0 ;  /* 0x000000060300720c */ /* 0x000fc60000706670 */
[----:B--2---:R-:W-:Y:S10]  /*23730*/  @!P1 ST.E desc[UR36][R8.64], R11 ;  /* 0x0000000b08009985 */ /* 0x004ff4000c101924 */
[----:B------:R-:W2:Y:S04]  /*23740*/  @!P0 LDL R3, [R1+0x404] ;  /* 0x0004040001038983 */ /* 0x000ea80000100800 */
[----:B------:R-:W-:Y:S04]  /*23750*/  SHFL.IDX PT, R4, R0, 0x1, 0x1c1f ;  /* 0x003c1f0000047f89 */ /* 0x000fe800000e0000 */
[----:B------:R-:W2:Y:S04]  /*23760*/  SHFL.IDX PT, R5, R10, 0x1, 0x1c1f ;  /* 0x003c1f000a057f89 */ /* 0x000ea800000e0000 */
[----:B--2---:R0:W-:Y:S02]  /*23770*/  @!P0 ST.E desc[UR36][R4.64], R3 ;  /* 0x0000000304008985 */ /* 0x0041e4000c101924 */
.L_x_5257:
[----:B------:R-:W1:Y:S01]  /*23780*/  LDC R74, c[0x0][0xce8] ;  /* 0x00033a00ff4a7b82 */ /* 0x000e620000000800 */
[----:B------:R-:W-:Y:S01]  /*23790*/  ULDC UR10, c[0x0][0xbc8] ;  /* 0x0002f200000a7ab9 */ /* 0x000fe20000000800 */
[----:B------:R-:W-:Y:S01]  /*237a0*/  IMAD R0, R198, 0x20, R159 ;  /* 0x00000020c6007824 */ /* 0x000fe200078e029f */
[----:B------:R-:W-:Y:S01]  /*237b0*/  ISETP.GE.AND P1, PT, R154, UR10, PT ;  /* 0x0000000a9a007c0c */ /* 0x000fe2000bf26270 */
[----:B0-----:R-:W-:Y:S01]  /*237c0*/  IMAD.U32 R5, RZ, RZ, UR59 ;  /* 0x0000003bff057e24 */ /* 0x001fe2000f8e00ff */
[----:B------:R-:W-:Y:S01]  /*237d0*/  ULDC.64 UR8, c[0x0][0xbe8] ;  /* 0x0002fa0000087ab9 */ /* 0x000fe20000000a00 */
[----:B------:R0:W5:Y:S04]  /*237e0*/  LD.E.128 R8, desc[UR36][R128.64] ;  /* 0x0000002480087980 */ /* 0x000168000c101d00 */
[----:B------:R-:W5:Y:S04]  /*237f0*/  LD.E.128 R180, desc[UR36][R180.64] ;  /* 0x00000024b4b47980 */ /* 0x000f68000c101d00 */
[----:B------:R0:W5:Y:S04]  /*23800*/  LD.E.128 R12, desc[UR36][R178.64] ;  /* 0x00000024b20c7980 */ /* 0x000168000c101d00 */
[----:B------:R0:W5:Y:S04]  /*23810*/  LD.E.128 R24, desc[UR36][R174.64] ;  /* 0x00000024ae187980 */ /* 0x000168000c101d00 */
[----:B------:R0:W5:Y:S01]  /*23820*/  LD.E.128 R28, desc[UR36][R172.64] ;  /* 0x00000024ac1c7980 */ /* 0x000162000c101d00 */
[----:B-1----:R-:W-:-:S02]  /*23830*/  ISETP.NE.AND P3, PT, R74, 0x1, PT ;  /* 0x000000014a00780c */ /* 0x002fc40003f65270 */
[----:B------:R-:W-:Y:S01]  /*23840*/  SEL R4, RZ, 0xffffffff, P1 ;  /* 0xffffffffff047807 */ /* 0x000fe20000800000 */
[----:B------:R0:W5:Y:S01]  /*23850*/  LD.E.128 R32, desc[UR36][R170.64] ;  /* 0x00000024aa207980 */ /* 0x000162000c101d00 */
[----:B------:R-:W-:Y:S02]  /*23860*/  ISETP.GE.AND P0, PT, R155, UR10, PT ;  /* 0x0000000a9b007c0c */ /* 0x000fe4000bf06270 */
[----:B------:R-:W-:Y:S01]  /*23870*/  ISETP.GE.AND P2, PT, R156, UR10, PT ;  /* 0x0000000a9c007c0c */ /* 0x000fe2000bf46270 */
[----:B------:R-:W-:Y:S01]  /*23880*/  IMAD R72, R5, 0x40, R0 ;  /* 0x0000004005487824 */ /* 0x000fe200078e0200 */
[----:B------:R-:W-:Y:S01]  /*23890*/  UIMAD UR5, UR12, UR8, URZ ;  /* 0x000000080c0572a4 */ /* 0x000fe2000f8e023f */
[----:B------:R0:W5:Y:S04]  /*238a0*/  LD.E.128 R36, desc[UR36][R168.64] ;  /* 0x00000024a8247980 */ /* 0x000168000c101d00 */
[----:B------:R-:W1:Y:S01]  /*238b0*/  @P3 LDC R21, c[0x0][0xcec] ;  /* 0x00033b00ff153b82 */ /* 0x000e620000000800 */
[----:B------:R-:W-:Y:S01]  /*238c0*/  UIMAD.WIDE.U32 UR6, UR60, UR8, URZ ;  /* 0x000000083c0672a5 */ /* 0x000fe2000f8e003f */
[----:B------:R0:W5:Y:S04]  /*238d0*/  LD.E.128 R40, desc[UR36][R166.64] ;  /* 0x00000024a6287980 */ /* 0x000168000c101d00 */
[----:B------:R0:W5:Y:S02]  /*238e0*/  LD.E.128 R44, desc[UR36][R164.64] ;  /* 0x00000024a42c7980 */ /* 0x000164000c101d00 */
[----:B------:R-:W2:Y:S01]  /*238f0*/  @P3 LDC R73, c[0x0][0xcf0] ;  /* 0x00033c00ff493b82 */ /* 0x000ea20000000800 */
[----:B------:R-:W-:Y:S01]  /*23900*/  ISETP.GE.AND P1, PT, R153, UR10, PT ;  /* 0x0000000a99007c0c */ /* 0x000fe2000bf26270 */
[----:B------:R-:W-:Y:S01]  /*23910*/  IMAD.SHL.U32 R6, R4, 0x2, RZ ;  /* 0x0000000204067824 */ /* 0x000fe200078e00ff */
[----:B------:R-:W-:Y:S01]  /*23920*/  SEL R4, RZ, 0xffffffff, P0 ;  /* 0xffffffffff047807 */ /* 0x000fe20000000000 */
[----:B------:R0:W5:Y:S01]  /*23930*/  LD.E.128 R48, desc[UR36][R162.64] ;  /* 0x00000024a2307980 */ /* 0x000162000c101d00 */
[----:B------:R-:W-:-:S02]  /*23940*/  SEL R0, RZ, 0xffffffff, P1 ;  /* 0xffffffffff007807 */ /* 0x000fc40000800000 */
[----:B------:R-:W-:Y:S01]  /*23950*/  SEL R3, RZ, 0x1, P2 ;  /* 0x00000001ff037807 */ /* 0x000fe20001000000 */
[----:B------:R-:W-:Y:S01]  /*23960*/  UIMAD UR5, UR60, UR9, UR5 ;  /* 0x000000093c0572a4 */ /* 0x000fe2000f8e0205 */
[----:B------:R-:W-:Y:S01]  /*23970*/  IMAD.SHL.U32 R4, R4, 0x4, RZ ;  /* 0x0000000404047824 */ /* 0x000fe200078e00ff */
[----:B------:R-:W-:Y:S01]  /*23980*/  ISETP.GE.AND P0, PT, R152, UR10, PT ;  /* 0x0000000a98007c0c */ /* 0x000fe2000bf06270 */
[----:B------:R-:W-:Y:S01]  /*23990*/  IMAD.SHL.U32 R75, R0, 0x8, RZ ;  /* 0x00000008004b7824 */ /* 0x000fe200078e00ff */
[----:B------:R-:W-:Y:S01]  /*239a0*/  LOP3.LUT R3, R6, 0x2, R3, 0xe2, !PT ;  /* 0x0000000206037812 */ /* 0x000fe200078ee203 */
[----:B------:R-:W-:Y:S01]  /*239b0*/  ULDC.64 UR8, c[0x0][0xbf0] ;  /* 0x0002fc0000087ab9 */ /* 0x000fe20000000a00 */
[----:B------:R-:W-:Y:S01]  /*239c0*/  UIADD3 UR7, UR7, UR5, URZ ;  /* 0x0000000507077290 */ /* 0x000fe2000fffe03f */
[----:B------:R0:W5:Y:S01]  /*239d0*/  LD.E.128 R52, desc[UR36][R160.64] ;  /* 0x00000024a0347980 */ /* 0x000162000c101d00 */
[----:B-1----:R-:W-:Y:S01]  /*239e0*/  @P3 IMAD.HI.U32 R0, R72, R21, RZ ;  /* 0x0000001548003227 */ /* 0x002fe200078e00ff */
[----:B------:R-:W-:Y:S01]  /*239f0*/  UIMAD UR5, UR13, UR8, URZ ;  /* 0x000000080d0572a4 */ /* 0x000fe2000f8e023f */
[----:B------:R-:W-:Y:S01]  /*23a00*/  SEL R5, RZ, 0xffffffff, P0 ;  /* 0xffffffffff057807 */ /* 0x000fe20000000000 */
[----:B------:R0:W5:Y:S01]  /*23a10*/  LD.E.128 R56, desc[UR36][R150.64] ;  /* 0x0000002496387980 */ /* 0x000162000c101d00 */
[----:B------:R-:W-:Y:S01]  /*23a20*/  LOP3.LUT R4, R4, 0x4, R3, 0xe2, !PT ;  /* 0x0000000404047812 */ /* 0x000fe200078ee203 */
[----:B------:R-:W-:Y:S01]  /*23a30*/  IMAD.MOV.U32 R3, RZ, RZ, R72 ;  /* 0x000000ffff037224 */ /* 0x000fe200078e0048 */
[----:B------:R-:W-:Y:S01]  /*23a40*/  UIMAD UR5, UR58, UR9, UR5 ;  /* 0x000000093a0572a4 */ /* 0x000fe2000f8e0205 */
[----:B------:R0:W5:Y:S01]  /*23a50*/  LD.E.128 R60, desc[UR36][R148.64] ;  /* 0x00000024943c7980 */ /* 0x000162000c101d00 */
[----:B--2---:R-:W-:Y:S01]  /*23a60*/  @P3 SHF.R.U32.HI R3, RZ, R73, R0 ;  /* 0x00000049ff033219 */ /* 0x004fe20000011600 */
[----:B------:R-:W-:Y:S01]  /*23a70*/  UIMAD.WIDE.U32 UR6, UR58, UR8, UR6 ;  /* 0x000000083a0672a5 */ /* 0x000fe2000f8e0006 */
[----:B------:R-:W-:Y:S01]  /*23a80*/  IMAD.SHL.U32 R5, R5, 0x10, RZ ;  /* 0x0000001005057824 */ /* 0x000fe200078e00ff */
[----:B------:R-:W-:Y:S01]  /*23a90*/  LOP3.LUT R4, R75, 0x8, R4, 0xe2, !PT ;  /* 0x000000084b047812 */ /* 0x000fe200078ee204 */
[----:B------:R0:W5:Y:S01]  /*23aa0*/  LD.E.128 R64, desc[UR36][R142.64] ;  /* 0x000000248e407980 */ /* 0x000162000c101d00 */
[----:B------:R-:W-:Y:S01]  /*23ab0*/  ISETP.GE.AND P0, PT, R19, UR10, PT ;  /* 0x0000000a13007c0c */ /* 0x000fe2000bf06270 */
[----:B------:R-:W-:Y:S01]  /*23ac0*/  UIADD3 UR5, UR7, UR5, URZ ;  /* 0x0000000507057290 */ /* 0x000fe2000fffe03f */
[--C-:B------:R-:W-:Y:S01]  /*23ad0*/  IMAD.MOV R21, RZ, RZ, -R3.reuse ;  /* 0x000000ffff157224 */ /* 0x100fe200078e0a03 */
[----:B------:R-:W-:Y:S01]  /*23ae0*/  SHF.R.S32.HI R20, RZ, 0x1f, R3 ;  /* 0x0000001fff147819 */ /* 0x000fe20000011403 */
[----:B------:R0:W5:Y:S01]  /*23af0*/  LD.E.128 R68, desc[UR36][R140.64] ;  /* 0x000000248c447980 */ /* 0x000162000c101d00 */
[----:B------:R-:W-:Y:S01]  /*23b00*/  LOP3.LUT R0, R5, 0x10, R4, 0xe2, !PT ;  /* 0x0000001005007812 */ /* 0x000fe200078ee204 */
[----:B------:R-:W-:Y:S01]  /*23b10*/  IMAD.U32 R4, RZ, RZ, UR6 ;  /* 0x00000006ff047e24 */ /* 0x000fe2000f8e00ff */
[----:B------:R-:W-:Y:S01]  /*23b20*/  SEL R6, RZ, 0xffffffff, P0 ;  /* 0xffffffffff067807 */ /* 0x000fe20000000000 */
[----:B------:R-:W-:Y:S01]  /*23b30*/  IMAD.U32 R5, RZ, RZ, UR7 ;  /* 0x00000007ff057e24 */ /* 0x000fe2000f8e00ff */
[----:B------:R-:W-:Y:S01]  /*23b40*/  ULDC.64 UR6, c[0x0][0xbe0] ;  /* 0x0002f80000067ab9 */ /* 0x000fe20000000a00 */
[----:B------:R-:W-:Y:S01]  /*23b50*/  IMAD R21, R74, R21, R72 ;  /* 0x000000154a157224 */ /* 0x000fe200078e0248 */
[----:B------:R-:W5:Y:S01]  /*23b60*/  LD.E.128 R128, desc[UR36][R130.64] ;  /* 0x0000002482807980 */ /* 0x000f62000c101d00 */
[----:B------:R-:W-:Y:S01]  /*23b70*/  IMAD.U32 R5, RZ, RZ, UR5 ;  /* 0x00000005ff057e24 */ /* 0x000fe2000f8e00ff */
[----:B------:R-:W-:Y:S01]  /*23b80*/  ISETP.GE.AND P0, PT, R158, UR10, PT ;  /* 0x0000000a9e007c0c */ /* 0x000fe2000bf06270 */
[----:B------:R-:W-:Y:S01]  /*23b90*/  IMAD R20, R20, UR6, RZ ;  /* 0x0000000614147c24 */ /* 0x000fe2000f8e02ff */
        /* <DEDUP_REMOVED lines=8> */
[C---:B------:R-:W-:Y:S01]  /*23c20*/  IMAD R73, R3.reuse, UR7, R20 ;  /* 0x0000000703497c24 */ /* 0x040fe2000f8e0214 */
[----:B------:R-:W-:Y:S01]  /*23c30*/  ULDC UR8, c[0x0][0xb88] ;  /* 0x0002e20000087ab9 */ /* 0x000fe20000000800 */
[----:B------:R-:W-:Y:S01]  /*23c40*/  IMAD.WIDE.U32 R4, R3, UR6, R4 ;  /* 0x0000000603047c25 */ /* 0x000fe2000f8e0004 */
[----:B------:R-:W-:Y:S01]  /*23c50*/  ULDC.64 UR6, c[0x0][0xbd8] ;  /* 0x0002f60000067ab9 */ /* 0x000fe20000000a00 */
[----:B------:R-:W-:Y:S01]  /*23c60*/  LOP3.LUT R0, R75, 0x20, R0, 0xe2, !PT ;  /* 0x000000204b007812 */ /* 0x000fe200078ee200 */
[----:B------:R-:W-:Y:S01]  /*23c70*/  UIADD3 UR5, UR44, 0x38820, URZ ;  /* 0x000388202c057890 */ /* 0x000fe2000fffe03f */
[----:B------:R-:W-:Y:S01]  /*23c80*/  IMAD.U32 R20, RZ, RZ, UR59 ;  /* 0x0000003bff147e24 */ /* 0x000fe2000f8e00ff */
[----:B------:R-:W-:Y:S01]  /*23c90*/  SEL R3, RZ, 0x40, P0 ;  /* 0x00000040ff037807 */ /* 0x000fe20000000000 */
[----:B------:R-:W-:Y:S01]  /*23ca0*/  IMAD.IADD R5, R5, 0x1, R73 ;  /* 0x0000000105057824 */ /* 0x000fe200078e0249 */
[----:B------:R-:W-:Y:S01]  /*23cb0*/  ISETP.GE.AND P0, PT, R157, UR10, PT ;  /* 0x0000000a9d007c0c */ /* 0x000fe2000bf06270 */
[----:B------:R-:W-:Y:S01]  /*23cc0*/  IMAD R6, R6, UR6, RZ ;  /* 0x0000000606067c24 */ /* 0x000fe2000f8e02ff */
[----:B------:R-:W-:Y:S01]  /*23cd0*/  LOP3.LUT R0, R0, R3, RZ, 0xfc, !PT ;  /* 0x0000000300007212 */ /* 0x000fe200078efcff */
[----:B------:R-:W-:Y:S01]  /*23ce0*/  IMAD R79, R20, 0x40, R159 ;  /* 0x00000040144f7824 */ /* 0x000fe200078e029f */
[----:B------:R-:W-:Y:S01]  /*23cf0*/  SEL R3, RZ, 0x80, P0 ;  /* 0x00000080ff037807 */ /* 0x000fe20000000000 */
[----:B------:R-:W-:Y:S01]  /*23d00*/  IMAD R80, R74, UR8, RZ ;  /* 0x000000084a507c24 */ /* 0x000fe2000f8e02ff */
[----:B------:R-:W-:Y:S01]  /*23d10*/  UPRMT UR5, URZ, 0x654, UR5 ;  /* 0x000006543f057896 */ /* 0x000fe20008000005 */
[C---:B------:R-:W-:Y:S01]  /*23d20*/  IMAD R73, R21.reuse, UR7, R6 ;  /* 0x0000000715497c24 */ /* 0x040fe2000f8e0206 */
[----:B------:R-:W-:Y:S01]  /*23d30*/  BSSY B1, `(.L_x_5258) ;  /* 0x000002b000017945 */ /* 0x000fe20003800000 */
[----:B------:R-:W-:Y:S01]  /*23d40*/  IMAD.WIDE.U32 R4, R21, UR6, R4 ;  /* 0x0000000615047c25 */ /* 0x000fe2000f8e0004 */
[----:B------:R-:W-:Y:S01]  /*23d50*/  ISETP.GE.AND P0, PT, R79, R80, PT ;  /* 0x000000504f00720c */ /* 0x000fe20003f06270 */
[----:B------:R-:W-:Y:S01]  /*23d60*/  ULDC.64 UR6, c[0x0][0xb80] ;  /* 0x0002e00000067ab9 */ /* 0x000fe20000000a00 */
[----:B------:R-:W-:Y:S01]  /*23d70*/  LOP3.LUT R3, R0, R3, RZ, 0xfc, !PT ;  /* 0x0000000300037212 */ /* 0x000fe200078efcff */
[----:B------:R-:W-:Y:S01]  /*23d80*/  IMAD.IADD R5, R5, 0x1, R73 ;  /* 0x0000000105057824 */ /* 0x000fe200078e0249 */
[C---:B------:R-:W-:Y:S01]  /*23d90*/  LEA R6, P1, R4.reuse, UR6, 0x1 ;  /* 0x0000000604067c11 */ /* 0x040fe2000f8208ff */
[----:B-1----:R-:W-:Y:S03]  /*23da0*/  SYNCS.ARRIVE.TRANS64.RED.A1T0 RZ, [UR5], RZ ;  /* 0x000000ffffff79a7 */ /* 0x002fe60008100405 */
        /* <DEDUP_REMOVED lines=27> */
[----:B--2---:R-:W-:Y:S02]  /*23f60*/  @P4 LEA R12, P5, R157, R20, 0x1 ;  /* 0x000000149d0c4211 */ /* 0x004fe400078a08ff */
[-C--:B------:R-:W-:Y:S01]  /*23f70*/  @!P1 LEA.HI.X R9, R19, R21.reuse, R186, 0x1, P6 ;  /* 0x0000001513099211 */ /* 0x080fe200030f0cba */
[----:B------:R3:W-:Y:S01]  /*23f80*/  @!P2 ST.E.128 desc[UR36][R4.64], R44 ;  /* 0x0000002c0400a985 */ /* 0x0007e2000c101d24 */
[----:B------:R-:W-:-:S02]  /*23f90*/  @P0 LEA.HI.X R11, R158, R21, R185, 0x1, P3 ;  /* 0x000000159e0b0211 */ /* 0x000fc400018f0cb9 */
[----:B------:R-:W-:Y:S01]  /*23fa0*/  @P4 LEA.HI.X R13, R157, R21, R176, 0x1, P5 ;  /* 0x000000159d0d4211 */ /* 0x000fe200028f0cb0 */
[----:B------:R3:W-:Y:S04]  /*23fb0*/  @!P1 ST.E.128 desc[UR36][R8.64], R52 ;  /* 0x0000003408009985 */ /* 0x0007e8000c101d24 */
[----:B------:R3:W-:Y:S04]  /*23fc0*/  @P0 ST.E.128 desc[UR36][R10.64], R60 ;  /* 0x0000003c0a000985 */ /* 0x0007e8000c101d24 */
[----:B------:R3:W-:Y:S02]  /*23fd0*/  @P4 ST.E.128 desc[UR36][R12.64], R68 ;  /* 0x000000440c004985 */ /* 0x0007e4000c101d24 */
.L_x_5259:
[----:B------:R-:W-:Y:S05]  /*23fe0*/  BSYNC B1 ;  /* 0x0000000000017941 */ /* 0x000fea0003800000 */
.L_x_5258:
        /* <DEDUP_REMOVED lines=11> */
[CC--:B------:R-:W-:Y:S02]  /*240a0*/  @!P5 LEA R10, P4, R154.reuse, R8.reuse, 0x1 ;  /* 0x000000089a0ad211 */ /* 0x0c0fe400078808ff */
        /* <DEDUP_REMOVED lines=9> */
[-C--:B------:R-:W-:Y:S02]  /*24140*/  @!P2 LEA.HI.X R15, R153, R9.reuse, R188, 0x1, P5 ;  /* 0x00000009990fa211 */ /* 0x080fe400028f0cbc */
[CC--:B-1----:R-:W-:Y:S02]  /*24150*/  @!P0 LEA R20, P3, R19.reuse, R8.reuse, 0x1 ;  /* 0x0000000813148211 */ /* 0x0c2fe400078608ff */
[-C--:B0-----:R-:W-:Y:S01]  /*24160*/  @!P1 LEA R4, P6, R152, R8.reuse, 0x1 ;  /* 0x0000000898049211 */ /* 0x081fe200078c08ff */
[----:B------:R4:W-:Y:S01]  /*24170*/  @!P2 ST.E.128 desc[UR36][R14.64], R40 ;  /* 0x000000280e00a985 */ /* 0x0009e2000c101d24 */
[----:B------:R-:W-:Y:S02]  /*24180*/  @P4 LEA R28, P5, R158, R8, 0x1 ;  /* 0x000000089e1c4211 */ /* 0x000fe400078a08ff */
[-C--:B------:R-:W-:Y:S02]  /*24190*/  @!P1 LEA.HI.X R5, R152, R9.reuse, R187, 0x1, P6 ;  /* 0x0000000998059211 */ /* 0x080fe400030f0cbb */
[----:B--2---:R-:W-:-:S02]  /*241a0*/  @!P0 LEA.HI.X R21, R19, R9, R186, 0x1, P3 ;  /* 0x0000000913158211 */ /* 0x004fc400018f0cba */
        /* <DEDUP_REMOVED lines=10> */
.L_x_5256:
[----:B------:R-:W0:Y:S01]  /*24250*/  LDC R12, c[0x0][0xce8] ;  /* 0x00033a00ff0c7b82 */ /* 0x000e220000000800 */
[----:B------:R-:W-:Y:S01]  /*24260*/  ISETP.GE.AND P2, PT, R191, 0x40, PT ;  /* 0x00000040bf00780c */ /* 0x000fe20003f46270 */
[----:B------:R-:W-:Y:S01]  /*24270*/  ULDC UR12, c[0x0][0xbc8] ;  /* 0x0002f200000c7ab9 */ /* 0x000fe20000000800 */
[----:B------:R-:W-:Y:S01]  /*24280*/  IMAD R0, R198, 0x20, R159 ;  /* 0x00000020c6007824 */ /* 0x000fe200078e029f */
[----:B------:R-:W-:Y:S01]  /*24290*/  ISETP.GE.AND P4, PT, R156, UR12, PT ;  /* 0x0000000c9c007c0c */ /* 0x000fe2000bf86270 */
[----:B------:R-:W-:Y:S01]  /*242a0*/  IMAD.U32 R3, RZ, RZ, UR59 ;  /* 0x0000003bff037e24 */ /* 0x000fe2000f8e00ff */
[----:B------:R-:W-:Y:S01]  /*242b0*/  ISETP.GE.AND P3, PT, R154, UR12, PT ;  /* 0x0000000c9a007c0c */ /* 0x000fe2000bf66270 */
[----:B------:R-:W-:Y:S01]  /*242c0*/  USHF.R.S32.HI UR8, URZ, 0x1f, UR60 ;  /* 0x0000001f3f087899 */ /* 0x000fe2000801143c */
[----:B------:R-:W-:Y:S01]  /*242d0*/  BSSY B1, `(.L_x_5261) ;  /* 0x0000033000017945 */ /* 0x000fe20003800000 */
[----:B------:R-:W-:Y:S01]  /*242e0*/  USHF.R.S32.HI UR9, URZ, 0x1f, UR58 ;  /* 0x0000001f3f097899 */ /* 0x000fe2000801143a */
[----:B------:R-:W-:Y:S01]  /*242f0*/  ISETP.GE.AND P1, PT, R155, UR12, PT ;  /* 0x0000000c9b007c0c */ /* 0x000fe2000bf26270 */
[----:B------:R-:W-:Y:S01]  /*24300*/  IMAD R10, R3, 0x40, R0 ;  /* 0x00000040030a7824 */ /* 0x000fe200078e0200 */
[----:B------:R-:W-:-:S02]  /*24310*/  SEL R14, RZ, 0x1, P4 ;  /* 0x00000001ff0e7807 */ /* 0x000fc40002000000 */
[----:B------:R-:W-:Y:S02]  /*24320*/  SEL R15, RZ, 0xffffffff, P3 ;  /* 0xffffffffff0f7807 */ /* 0x000fe40001800000 */
[----:B0-----:R-:W-:-:S13]  /*24330*/  ISETP.NE.AND P0, PT, R12, 0x1, PT ;  /* 0x000000010c00780c */ /* 0x001fda0003f05270 */
[----:B------:R-:W0:Y:S08]  /*24340*/  @P0 LDC R11, c[0x0][0xcec] ;  /* 0x00033b00ff0b0b82 */ /* 0x000e300000000800 */
[----:B------:R-:W1:Y:S01]  /*24350*/  @P0 LDC R13, c[0x0][0xcf0] ;  /* 0x00033c00ff0d0b82 */ /* 0x000e620000000800 */
[----:B------:R-:W-:Y:S05]  /*24360*/  @P2 BRA `(.L_x_5262) ;  /* 0x0000000000a42947 */ /* 0x000fea0003800000 */
[----:B------:R-:W2:Y:S01]  /*24370*/  S2R R4, SR_TID.X ;  /* 0x0000000000047919 */ /* 0x000ea20000002100 */
[----:B------:R-:W3:Y:S01]  /*24380*/  LDC R5, c[0x0][0xce8] ;  /* 0x00033a00ff057b82 */ /* 0x000ee20000000800 */
[----:B------:R-:W-:Y:S01]  /*24390*/  IMAD.U32 R0, RZ, RZ, UR59 ;  /* 0x0000003bff007e24 */ /* 0x000fe2000f8e00ff */
[----:B------:R-:W-:Y:S02]  /*243a0*/  ULDC UR5, c[0x0][0xb88] ;  /* 0x0002e20000057ab9 */ /* 0x000fe40000000800 */
[----:B---3--:R-:W-:Y:S02]  /*243b0*/  IMAD R3, R5, UR5, RZ ;  /* 0x0000000505037c24 */ /* 0x008fe4000f8e02ff */
[----:B--2---:R-:W-:-:S04]  /*243c0*/  IMAD R0, R0, 0x40, R4 ;  /* 0x0000004000007824 */ /* 0x004fc800078e0204 */
[----:B------:R-:W-:-:S05]  /*243d0*/  VIADD R6, R0, 0xffffff80 ;  /* 0xffffff8000067836 */ /* 0x000fca0000000000 */
        /* <DEDUP_REMOVED lines=34> */
.L_x_5262:
[----:B------:R-:W-:Y:S05]  /*24600*/  BSYNC B1 ;  /* 0x0000000000017941 */ /* 0x000fea0003800000 */
.L_x_5261:
[----:B------:R-:W-:Y:S01]  /*24610*/  SEL R0, RZ, 0xffffffff, P1 ;  /* 0xffffffffff007807 */ /* 0x000fe20000800000 */
[----:B------:R-:W-:Y:S01]  /*24620*/  ULDC.64 UR10, c[0x0][0xbe8] ;  /* 0x0002fa00000a7ab9 */ /* 0x000fe20000000a00 */
[----:B------:R-:W-:Y:S01]  /*24630*/  IMAD.SHL.U32 R15, R15, 0x2, RZ ;  /* 0x000000020f0f7824 */ /* 0x000fe200078e00ff */
[----:B------:R-:W-:Y:S01]  /*24640*/  UIMAD UR5, UR8, UR10, URZ ;  /* 0x0000000a080572a4 */ /* 0x000fe2000f8e023f */
[----:B------:R-:W-:Y:S01]  /*24650*/  ISETP.GE.AND P1, PT, R153, UR12, PT ;  /* 0x0000000c99007c0c */ /* 0x000fe2000bf26270 */
[----:B------:R-:W-:Y:S01]  /*24660*/  IMAD.SHL.U32 R5, R0, 0x4, RZ ;  /* 0x0000000400057824 */ /* 0x000fe200078e00ff */
[----:B------:R-:W-:Y:S01]  /*24670*/  UIMAD.WIDE.U32 UR6, UR60, UR10, URZ ;  /* 0x0000000a3c0672a5 */ /* 0x000fe2000f8e003f */
[----:B0-----:R-:W-:Y:S01]  /*24680*/  @P0 IMAD.HI.U32 R0, R10, R11, RZ ;  /* 0x0000000b0a000227 */ /* 0x001fe200078e00ff */
[----:B------:R-:W-:Y:S01]  /*24690*/  UIMAD UR5, UR60, UR11, UR5 ;  /* 0x0000000b3c0572a4 */ /* 0x000fe2000f8e0205 */
[----:B------:R-:W-:Y:S01]  /*246a0*/  LOP3.LUT R14, R15, 0x2, R14, 0xe2, !PT ;  /* 0x000000020f0e7812 */ /* 0x000fe200078ee20e */
[----:B------:R-:W-:Y:S01]  /*246b0*/  BSSY B1, `(.L_x_5263) ;  /* 0x0000056000017945 */ /* 0x000fe20003800000 */
[----:B--2---:R-:W-:Y:S01]  /*246c0*/  IMAD.MOV.U32 R3, RZ, RZ, R10 ;  /* 0x000000ffff037224 */ /* 0x004fe200078e000a */
[----:B-1----:R-:W-:Y:S01]  /*246d0*/  @P0 SHF.R.U32.HI R3, RZ, R13, R0 ;  /* 0x0000000dff030219 */ /* 0x002fe20000011600 */
[----:B------:R-:W-:Y:S01]  /*246e0*/  ULDC.64 UR10, c[0x0][0xbf0] ;  /* 0x0002fc00000a7ab9 */ /* 0x000fe20000000a00 */
[----:B------:R-:W-:Y:S01]  /*246f0*/  SEL R0, RZ, 0xffffffff, P1 ;  /* 0xffffffffff007807 */ /* 0x000fe20000800000 */
[----:B------:R-:W-:Y:S01]  /*24700*/  UIADD3 UR7, UR7, UR5, URZ ;  /* 0x0000000507077290 */ /* 0x000fe2000fffe03f */
[----:B------:R-:W-:Y:S01]  /*24710*/  LOP3.LUT R14, R5, 0x4, R14, 0xe2, !PT ;  /* 0x00000004050e7812 */ /* 0x000fe200078ee20e */
[----:B------:R-:W-:Y:S01]  /*24720*/  UIMAD UR5, UR9, UR10, URZ ;  /* 0x0000000a090572a4 */ /* 0x000fe2000f8e023f */
[----:B------:R-:W-:Y:S01]  /*24730*/  ISETP.GE.AND P1, PT, R152, UR12, PT ;  /* 0x0000000c98007c0c */ /* 0x000fe2000bf26270 */
[----:B------:R-:W-:Y:S01]  /*24740*/  UIMAD.WIDE.U32 UR6, UR58, UR10, UR6 ;  /* 0x0000000a3a0672a5 */ /* 0x000fe2000f8e0006 */
[----:B------:R-:W-:Y:S01]  /*24750*/  IMAD.SHL.U32 R5, R0, 0x8, RZ ;  /* 0x0000000800057824 */ /* 0x000fe200078e00ff */
[----:B------:R-:W-:Y:S01]  /*24760*/  UIMAD UR5, UR58, UR11, UR5 ;  /* 0x0000000b3a0572a4 */ /* 0x000fe2000f8e0205 */
[--C-:B------:R-:W-:Y:S01]  /*24770*/  SHF.R.S32.HI R0, RZ, 0x1f, R3.reuse ;  /* 0x0000001fff007819 */ /* 0x100fe20000011403 */
[----:B------:R-:W-:Y:S01]  /*24780*/  IMAD.MOV R9, RZ, RZ, -R3 ;  /* 0x000000ffff097224 */ /* 0x000fe200078e0a03 */
[----:B------:R-:W-:Y:S01]  /*24790*/  ISETP.GE.AND P0, PT, R19, UR12, PT ;  /* 0x0000000c13007c0c */ /* 0x000fe2000bf06270 */
[----:B------:R-:W-:Y:S01]  /*247a0*/  UIADD3 UR5, UR7, UR5, URZ ;  /* 0x0000000507057290 */ /* 0x000fe2000fffe03f */
[----:B------:R-:W-:Y:S01]  /*247b0*/  LOP3.LUT R14, R5, 0x8, R14, 0xe2, !PT ;  /* 0x00000008050e7812 */ /* 0x000fe200078ee20e */
[----:B------:R-:W-:Y:S01]  /*247c0*/  IMAD.U32 R4, RZ, RZ, UR6 ;  /* 0x00000006ff047e24 */ /* 0x000fe2000f8e00ff */
[----:B------:R-:W-:Y:S01]  /*247d0*/  SEL R6, RZ, 0xffffffff, P1 ;  /* 0xffffffffff067807 */ /* 0x000fe20000800000 */
[----:B------:R-:W-:Y:S01]  /*247e0*/  IMAD.U32 R5, RZ, RZ, UR7 ;  /* 0x00000007ff057e24 */ /* 0x000fe2000f8e00ff */
[----:B------:R-:W-:Y:S01]  /*247f0*/  ULDC.64 UR6, c[0x0][0xbe0] ;  /* 0x0002f80000067ab9 */ /* 0x000fe20000000a00 */
[----:B------:R-:W-:Y:S01]  /*24800*/  IMAD R9, R12, R9, R10 ;  /* 0x000000090c097224 */ /* 0x000fe200078e020a */
[----:B------:R-:W-:Y:S01]  /*24810*/  SEL R8, RZ, 0xffffffff, P0 ;  /* 0xffffffffff087807 */ /* 0x000fe20000000000 */
[----:B------:R-:W-:Y:S01]  /*24820*/  IMAD R0, R0, UR6, RZ ;  /* 0x0000000600007c24 */ /* 0x000fe2000f8e02ff */
[----:B------:R-:W-:Y:S01]  /*24830*/  ISETP.GE.AND P0, PT, R158, UR12, PT ;  /* 0x0000000c9e007c0c */ /* 0x000fe2000bf06270 */
[----:B------:R-:W-:Y:S01]  /*24840*/  IMAD.U32 R5, RZ, RZ, UR5 ;  /* 0x00000005ff057e24 */ /* 0x000fe2000f8e00ff */
[----:B------:R-:W-:Y:S01]  /*24850*/  ULDC UR5, c[0x0][0xb88] ;  /* 0x0002e20000057ab9 */ /* 0x000fe20000000800 */
[----:B------:R-:W-:Y:S01]  /*24860*/  IMAD.SHL.U32 R13, R6, 0x10, RZ ;  /* 0x00000010060d7824 */ /* 0x000fe200078e00ff */
[----:B------:R-:W-:Y:S01]  /*24870*/  ISETP.GE.AND P2, PT, R157, UR12, PT ;  /* 0x0000000c9d007c0c */ /* 0x000fe2000bf46270 */
[C---:B------:R-:W-:Y:S01]  /*24880*/  IMAD R11, R3.reuse, UR7, R0 ;  /* 0x00000007030b7c24 */ /* 0x040fe2000f8e0200 */
[----:B------:R-:W-:Y:S01]  /*24890*/  SHF.R.S32.HI R0, RZ, 0x1f, R9 ;  /* 0x0000001fff007819 */ /* 0x000fe20000011409 */
[----:B------:R-:W-:Y:S01]  /*248a0*/  IMAD.WIDE.U32 R4, R3, UR6, R4 ;  /* 0x0000000603047c25 */ /* 0x000fe2000f8e0004 */
[----:B------:R-:W-:Y:S01]  /*248b0*/  ULDC.64 UR6, c[0x0][0xbd8] ;  /* 0x0002f60000067ab9 */ /* 0x000fe20000000a00 */
[----:B------:R-:W-:-:S02]  /*248c0*/  LOP3.LUT R14, R13, 0x10, R14, 0xe2, !PT ;  /* 0x000000100d0e7812 */ /* 0x000fc400078ee20e */
[----:B------:R-:W-:Y:S02]  /*248d0*/  IMAD.SHL.U32 R3, R8, 0x20, RZ ;  /* 0x0000002008037824 */ /* 0x000fe400078e00ff */
[----:B------:R-:W-:Y:S02]  /*248e0*/  IMAD R0, R0, UR6, RZ ;  /* 0x0000000600007c24 */ /* 0x000fe4000f8e02ff */
[----:B------:R-:W-:Y:S01]  /*248f0*/  IMAD.IADD R5, R5, 0x1, R11 ;  /* 0x0000000105057824 */ /* 0x000fe200078e020b */
[----:B------:R-:W-:Y:S01]  /*24900*/  LOP3.LUT R14, R3, 0x20, R14, 0xe2, !PT ;  /* 0x00000020030e7812 */ /* 0x000fe200078ee20e */
[----:B------:R-:W-:Y:S02]  /*24910*/  IMAD R3, R9, UR7, R0 ;  /* 0x0000000709037c24 */ /* 0x000fe4000f8e0200 */
[----:B------:R-:W-:Y:S02]  /*24920*/  IMAD.U32 R0, RZ, RZ, UR59 ;  /* 0x0000003bff007e24 */ /* 0x000fe4000f8e00ff */
[----:B------:R-:W-:-:S02]  /*24930*/  IMAD R27, R12, UR5, RZ ;  /* 0x000000050c1b7c24 */ /* 0x000fc4000f8e02ff */
[----:B------:R-:W-:Y:S02]  /*24940*/  IMAD R0, R0, 0x40, R159 ;  /* 0x0000004000007824 */ /* 0x000fe400078e029f */
[----:B------:R-:W-:Y:S01]  /*24950*/  IMAD.WIDE.U32 R4, R9, UR6, R4 ;  /* 0x0000000609047c25 */ /* 0x000fe2000f8e0004 */
        /* <DEDUP_REMOVED lines=43> */
.L_x_5264:
[----:B------:R-:W-:Y:S05]  /*24c10*/  BSYNC B1 ;  /* 0x0000000000017941 */ /* 0x000fea0003800000 */
.L_x_5263:
        /* <DEDUP_REMOVED lines=13> */
[C---:B------:R-:W-:Y:S01]  /*24cf0*/  @!P5 LEA R12, P0, R155.reuse, R8, 0x1 ;  /* 0x000000089b0cd211 */ /* 0x040fe200078008ff */
        /* <DEDUP_REMOVED lines=22> */
.L_x_5260:
[----:B------:R-:W-:Y:S05]  /*24e60*/  BSYNC B0 ;  /* 0x0000000000007941 */ /* 0x000fea0003800000 */
.L_x_5255:
[----:B------:R-:W-:Y:S02]  /*24e70*/  ULDC UR5, c[0x0][0xd38] ;  /* 0x00034e0000057ab9 */ /* 0x000fe40000000800 */
[----:B------:R-:W-:-:S06]  /*24e80*/  UISETP.GE.AND UP0, UPT, UR4, UR5, UPT ;  /* 0x000000050400728c */ /* 0x000fcc000bf06270 */
[----:B------:R-:W-:-:S13]  /*24e90*/  PLOP3.LUT P0, PT, PT, PT, UP0, 0x80, 0x0 ;  /* 0x000000000000781c */ /* 0x000fda0003f0f008 */
[----:B------:R-:W-:Y:S05]  /*24ea0*/  @!P0 BRA `(.L_x_5265) ;  /* 0xfffffdc000248947 */ /* 0x000fea000383ffff */
[----:B------:R-:W-:Y:S05]  /*24eb0*/  EXIT ;  /* 0x000000000000794d */ /* 0x000fea0003800000 */
.L_x_5127:
[----:B------:R-:W-:-:S08]  /*24ec0*/  NOP ;  /* 0x0000000000007918 */ /* 0x000fd00000000000 */
[----:B------:R-:W0:-:S00]  /*24ed0*/  USETMAXREG.DEALLOC.CTAPOOL 0x28 ;  /* 0x00000028000079c8 */ /* 0x000e0000080e0500 */
[----:B0-----:R-:W-:-:S06]  /*24ee0*/  LOP3.LUT R0, R0, 0x3, RZ, 0xc0, !PT ;  /* 0x0000000300007812 */ /* 0x001fcc00078ec0ff */
[----:B------:R-:W0:Y:S01]  /*24ef0*/  S2UR UR8, SR_CTAID.X ;  /* 0x00000000000879c3 */ /* 0x000e220000002500 */
[----:B------:R-:W-:Y:S01]  /*24f00*/  LOP3.LUT R16, R16, 0xffdfffff, RZ, 0xc0, !PT ;  /* 0xffdfffff10107812 */ /* 0x000fe200078ec0ff */
[----:B------:R-:W-:Y:S01]  /*24f10*/  STL [R1+0x440], RZ ;  /* 0x000440ff01007387 */ /* 0x000fe20000100800 */
        /* <DEDUP_REMOVED lines=10> */
[----:B------:R-:W-:Y:S01]  /*24fc0*/  ULDC UR4, c[0x0][0x320] ;  /* 0x0000c80000047ab9 */ /* 0x000fe20000000800 */
[----:B------:R-:W-:Y:S01]  /*24fd0*/  ULDC UR5, c[0x0][0x3b8] ;  /* 0x0000ee0000057ab9 */ /* 0x000fe20000000800 */
[----:B------:R-:W-:Y:S01]  /*24fe0*/  LOP3.LUT R16, R16, 0xfffffdff, RZ, 0xc0, !PT ;  /* 0xfffffdff10107812 */ /* 0x000fe200078ec0ff */
[----:B------:R-:W1:Y:S01]  /*24ff0*/  S2UR UR6, SR_CgaCtaId ;  /* 0x00000000000679c3 */ /* 0x000e620000008800 */
[----:B------:R-:W-:Y:S01]  /*25000*/  ULDC.64 UR10, c[0x0][0x418] ;  /* 0x00010600000a7ab9 */ /* 0x000fe20000000a00 */
[----:B------:R2:W-:Y:S01]  /*25010*/  STL [R1+0x440], RZ ;  /* 0x000440ff01007387 */ /* 0x0005e20000100800 */
[----:B------:R-:W-:Y:S01]  /*25020*/  UISETP.NE.U32.AND UP0, UPT, UR10, URZ, UPT ;  /* 0x0000003f0a00728c */ /* 0x000fe2000bf05070 */
[----:B------:R-:W-:Y:S01]  /*25030*/  IMAD.U32 R36, RZ, RZ, UR8 ;  /* 0x00000008ff247e24 */ /* 0x000fe2000f8e00ff */
[----:B------:R-:W-:Y:S01]  /*25040*/  ULDC.64 UR42, c[0x0][0x2f0] ;  /* 0x0000bc00002a7ab9 */ /* 0x000fe20000000a00 */
[----:B------:R-:W-:Y:S01]  /*25050*/  ULDC UR7, c[0x0][0x2b8] ;  /* 0x0000ae0000077ab9 */ /* 0x000fe20000000800 */
[----:B------:R-:W-:Y:S01]  /*25060*/  UISETP.NE.AND.EX UP0, UPT, UR11, URZ, UPT, UP0 ;  /* 0x0000003f0b00728c */ /* 0x000fe2000bf05300 */
[----:B------:R-:W-:Y:S01]  /*25070*/  IMAD.MOV.U32 R23, RZ, RZ, 0x1 ;  /* 0x00000001ff177424 */ /* 0x000fe200078e00ff */
[----:B------:R-:W-:Y:S01]  /*25080*/  ULDC UR40, c[0x0][0x288] ;  /* 0x0000a20000287ab9 */ /* 0x000fe20000000800 */
[----:B------:R-:W-:Y:S01]  /*25090*/  ULDC UR41, c[0x0][0x448] ;  /* 0x0001120000297ab9 */ /* 0x000fe20000000800 */
[----:B------:R-:W-:Y:S01]  /*250a0*/  IMAD.MOV.U32 R18, RZ, RZ, RZ ;  /* 0x000000ffff127224 */ /* 0x000fe200078e00ff */
[----:B------:R-:W-:Y:S01]  /*250b0*/  UIMAD UR41, UR41, UR40, URZ ;  /* 0x00000028292972a4 */ /* 0x000fe2000f8e023f */
[----:B------:R-:W-:Y:S01]  /*250c0*/  ULDC UR48, c[0x0][0xc] ;  /* 0x0000030000307ab9 */ /* 0x000fe20000000800 */
[----:B------:R-:W-:Y:S01]  /*250d0*/  ULOP3.LUT UR47, UR61, 0x2, URZ, 0xfc, !UPT ;  /* 0x000000023d2f7892 */ /* 0x000fe2000f8efc3f */
[C---:B0-----:R-:W-:Y:S01]  /*250e0*/  IMAD.SHL.U32 R32, R13.reuse, 0x8, RZ ;  /* 0x000000080d207824 */ /* 0x041fe200078e00ff */
[----:B------:R-:W-:-:S04]  /*250f0*/  LOP3.LUT R12, R13, 0x7f, RZ, 0xc0, !PT ;  /* 0x0000007f0d0c7812 */ /* 0x000fc800078ec0ff */
[----:B------:R-:W-:-:S04]  /*25100*/  LOP3.LUT R11, R32, 0x38, RZ, 0xc0, !PT ;  /* 0x00000038200b7812 */ /* 0x000fc800078ec0ff */
[C---:B------:R-:W-:Y:S02]  /*25110*/  LOP3.LUT R0, R11.reuse, 0x40, RZ, 0xfc, !PT ;  /* 0x000000400b007812 */ /* 0x040fe400078efcff */
[C---:B------:R-:W-:Y:S02]  /*25120*/  ISETP.GE.AND P6, PT, R11.reuse, UR4, PT ;  /* 0x000000040b007c0c */ /* 0x040fe4000bfc6270 */
[C---:B------:R-:W-:Y:S02]  /*25130*/  ISETP.GE.AND P1, PT, R0.reuse, UR4, PT ;  /* 0x0000000400007c0c */ /* 0x040fe4000bf26270 */
[----:B------:R-:W-:Y:S02]  /*25140*/  ISETP.GE.AND P0, PT, R0, UR5, PT ;  /* 0x0000000500007c0c */ /* 0x000fe4000bf06270 */
[C---:B------:R-:W-:Y:S02]  /*25150*/  ISETP.GE.AND P5, PT, R11.reuse, UR5, PT ;  /* 0x000000050b007c0c */ /* 0x040fe4000bfa6270 */
[----:B------:R-:W-:-:S02]  /*25160*/  LOP3.LUT R2, R11, 0x180, RZ, 0xfc, !PT ;  /* 0x000001800b027812 */ /* 0x000fc400078efcff */
[C---:B------:R-:W-:Y:S02]  /*25170*/  LOP3.LUT R8, R11.reuse, 0x80, RZ, 0xfc, !PT ;  /* 0x000000800b087812 */ /* 0x040fe400078efcff */
[----:B------:R-:W-:Y:S02]  /*25180*/  LOP3.LUT R3, R11, 0x1c0, RZ, 0xfc, !PT ;  /* 0x000001c00b037812 */ /* 0x000fe400078efcff */
[----:B------:R-:W-:Y:S02]  /*25190*/  ISETP.GE.AND P2, PT, R2, UR5, PT ;  /* 0x0000000502007c0c */ /* 0x000fe4000bf46270 */
[----:B------:R-:W-:Y:S02]  /*251a0*/  @P1 LOP3.LUT R16, R16, 0x200, RZ, 0xfc, !PT ;  /* 0x0000020010101812 */ /* 0x000fe400078efcff */
[----:B------:R-:W-:Y:S02]  /*251b0*/  ISETP.GE.AND P4, PT, R8, UR4, PT ;  /* 0x0000000408007c0c */ /* 0x000fe4000bf86270 */
[----:B------:R-:W-:-:S02]  /*251c0*/  LOP3.LUT R16, R16, 0xfffbffff, RZ, 0xc0, !PT ;  /* 0xfffbffff10107812 */ /* 0x000fc400078ec0ff */
[----:B------:R-:W-:Y:S02]  /*251d0*/  ISETP.GE.AND P3, PT, R2, UR4, PT ;  /* 0x0000000402007c0c */ /* 0x000fe4000bf66270 */
[----:B------:R-:W-:Y:S02]  /*251e0*/  @P0 LOP3.LUT R16, R16, 0x40000, RZ, 0xfc, !PT ;  /* 0x0004000010100812 */ /* 0x000fe400078efcff */
[----:B------:R-:W-:Y:S02]  /*251f0*/  ISETP.GE.AND P1, PT, R3, UR4, PT ;  /* 0x0000000403007c0c */ /* 0x000fe4000bf26270 */
[----:B------:R-:W-:Y:S02]  /*25200*/  LOP3.LUT R16, R16, 0xfffffbff, RZ, 0xc0, !PT ;  /* 0xfffffbff10107812 */ /* 0x000fe400078ec0ff */
[----:B------:R-:W-:Y:S02]  /*25210*/  SEL R2, RZ, 0x40, P2 ;  /* 0x00000040ff027807 */ /* 0x000fe40001000000 */
[----:B------:R-:W-:-:S02]  /*25220*/  @P6 LOP3.LUT R16, R16, 0x400, RZ, 0xfc, !PT ;  /* 0x0000040010106812 */ /* 0x000fc400078efcff */
[----:B------:R-:W-:Y:S02]  /*25230*/  LOP3.LUT R10, R11, 0xc0, RZ, 0xfc, !PT ;  /* 0x000000c00b0a7812 */ /* 0x000fe400078efcff */
[----:B------:R-:W-:Y:S02]  /*25240*/  LOP3.LUT R16, R16, 0xfff7ffff, RZ, 0xc0, !PT ;  /* 0xfff7ffff10107812 */ /* 0x000fe400078ec0ff */
[----:B------:R-:W-:Y:S02]  /*25250*/  ISETP.GE.AND P2, PT, R0, UR4, PT ;  /* 0x0000000400007c0c */ /* 0x000fe4000bf46270 */
[----:B------:R-:W-:Y:S02]  /*25260*/  @P5 LOP3.LUT R16, R16, 0x80000, RZ, 0xfc, !PT ;  /* 0x0008000010105812 */ /* 0x000fe400078efcff */
[----:B------:R-:W-:Y:S02]  /*25270*/  SEL R7, RZ, 0x40, P3 ;  /* 0x00000040ff077807 */ /* 0x000fe40001800000 */
[----:B------:R-:W-:-:S02]  /*25280*/  SEL R33, RZ, 0x80, P1 ;  /* 0x00000080ff217807 */ /* 0x000fc40000800000 */
[----:B------:R-:W-:Y:S02]  /*25290*/  ISETP.GE.AND P3, PT, R0, UR5, PT ;  /* 0x0000000500007c0c */ /* 0x000fe4000bf66270 */
[----:B------:R-:W-:Y:S02]  /*252a0*/  ISETP.GE.AND P1, PT, R10, UR4, PT ;  /* 0x000000040a007c0c */ /* 0x000fe4000bf26270 */
[----:B------:R-:W-:Y:S02]  /*252b0*/  SEL R0, RZ, 0xffffffff, P2 ;  /* 0xffffffffff007807 */ /* 0x000fe40001000000 */
[----:B------:R-:W-:Y:S02]  /*252c0*/  LOP3.LUT R16, R16, 0xffffffdf, RZ, 0xc0, !PT ;  /* 0xffffffdf10107812 */ /* 0x000fe400078ec0ff */
[----:B------:R-:W-:Y:S01]  /*252d0*/  ISETP.GE.AND P0, PT, R3, UR5, PT ;  /* 0x0000000503007c0c */ /* 0x000fe2000bf06270 */
[----:B------:R-:W-:Y:S01]  /*252e0*/  IMAD.SHL.U32 R6, R0, 0x2, RZ ;  /* 0x0000000200067824 */ /* 0x000fe200078e00ff */
[----:B------:R-:W-:-:S02]  /*252f0*/  @P4 LOP3.LUT R16, R16, 0x20, RZ, 0xfc, !PT ;  /* 0x0000002010104812 */ /* 0x000fc400078efcff */
[----:B------:R-:W-:Y:S02]  /*25300*/  SEL R0, RZ, 0xffffff80, P0 ;  /* 0xffffff80ff007807 */ /* 0x000fe40000000000 */
[----:B------:R-:W-:Y:S02]  /*25310*/  ISETP.GE.AND P0, PT, R8, UR5, PT ;  /* 0x0000000508007c0c */ /* 0x000fe4000bf06270 */
[----:B------:R-:W-:Y:S02]  /*25320*/  LOP3.LUT R16, R16, 0xffffffef, RZ, 0xc0, !PT ;  /* 0xffffffef10107812 */ /* 0x000fe400078ec0ff */
[----:B------:R-:W-:Y:S02]  /*25330*/  SEL R5, RZ, 0xffffffff, P3 ;  /* 0xffffffffff057807 */ /* 0x000fe40001800000 */
[----:B------:R-:W-:Y:S02]  /*25340*/  @P1 LOP3.LUT R16, R16, 0x10, RZ, 0xfc, !PT ;  /* 0x0000001010101812 */ /* 0x000fe400078efcff */
[----:B------:R-:W-:Y:S01]  /*25350*/  SEL R9, RZ, 0x4, P0 ;  /* 0x00000004ff097807 */ /* 0x000fe20000000000 */
[----:B------:R-:W-:Y:S01]  /*25360*/  IMAD.SHL.U32 R5, R5, 0x2, RZ ;  /* 0x0000000205057824 */ /* 0x000fe200078e00ff */
[----:B------:R-:W-:-:S02]  /*25370*/  LOP3.LUT R16, R16, 0xfffdffff, RZ, 0xc0, !PT ;  /* 0xfffdffff10107812 */ /* 0x000fc400078ec0ff */
[----:B------:R-:W-:Y:S02]  /*25380*/  SEL R3, RZ, 0x1, P6 ;  /* 0x00000001ff037807 */ /* 0x000fe40003000000 */
[----:B------:R-:W-:Y:S02]  /*25390*/  @P0 LOP3.LUT R16, R16, 0x20000, RZ, 0xfc, !PT ;  /* 0x0002000010100812 */ /* 0x000fe400078efcff */
[----:B------:R-:W-:Y:S02]  /*253a0*/  ISETP.GE.AND P0, PT, R10, UR5, PT ;  /* 0x000000050a007c0c */ /* 0x000fe4000bf06270 */
[----:B------:R-:W-:Y:S02]  /*253b0*/  SEL R4, RZ, 0x1, P5 ;  /* 0x00000001ff047807 */ /* 0x000fe40002800000 */
[----:B------:R-:W-:Y:S02]  /*253c0*/  LOP3.LUT R3, R6, 0x2, R3, 0xe2, !PT ;  /* 0x0000000206037812 */ /* 0x000fe400078ee203 */
[----:B------:R-:W-:-:S02]  /*253d0*/  LOP3.LUT R6, R5, 0x2, R4, 0xe2, !PT ;  /* 0x0000000205067812 */ /* 0x000fc400078ee204 */
[----:B------:R-:W-:Y:S02]  /*253e0*/  SEL R8, RZ, 0x8, P0 ;  /* 0x00000008ff087807 */ /* 0x000fe40000000000 */
[----:B------:R-:W-:Y:S02]  /*253f0*/  LOP3.LUT R16, R16, 0xfffeffff, RZ, 0xc0, !PT ;  /* 0xfffeffff10107812 */ /* 0x000fe400078ec0ff */
[----:B------:R-:W-:Y:S02]  /*25400*/  LOP3.LUT R8, R8, R6, R9, 0xfe, !PT ;  /* 0x0000000608087212 */ /* 0x000fe400078efe09 */
[----:B------:R-:W-:Y:S02]  /*25410*/  LOP3.LUT R9, R11, 0x100, RZ, 0xfc, !PT ;  /* 0x000001000b097812 */ /* 0x000fe400078efcff */
[----:B------:R-:W-:Y:S02]  /*25420*/  @P0 LOP3.LUT R16, R16, 0x10000, RZ, 0xfc, !PT ;  /* 0x0001000010100812 */ /* 0x000fe400078efcff */
[----:B------:R-:W-:-:S02]  /*25430*/  ISETP.GE.AND P0, PT, R9, UR4, PT ;  /* 0x0000000409007c0c */ /* 0x000fc4000bf06270 */
[----:B------:R-:W-:Y:S02]  /*25440*/  SEL R4, RZ, 0x4, P4 ;  /* 0x00000004ff047807 */ /* 0x000fe40002000000 */
[----:B------:R-:W-:Y:S02]  /*25450*/  SEL R5, RZ, 0x8, P1 ;  /* 0x00000008ff057807 */ /* 0x000fe40000800000 */
[----:B------:R-:W-:Y:S02]  /*25460*/  LOP3.LUT R16, R16, 0xfffffff7, RZ, 0xc0, !PT ;  /* 0xfffffff710107812 */ /* 0x000fe400078ec0ff */
[----:B------:R-:W-:Y:S02]  /*25470*/  LOP3.LUT R10, R11, 0x140, RZ, 0xfc, !PT ;  /* 0x000001400b0a7812 */ /* 0x000fe400078efcff */
[----:B------:R-:W-:Y:S02]  /*25480*/  LOP3.LUT R4, R5, R3, R4, 0xfe, !PT ;  /* 0x0000000305047212 */ /* 0x000fe400078efe04 */
[----:B------:R-:W-:-:S02]  /*25490*/  SEL R5, RZ, 0x10, P0 ;  /* 0x00000010ff057807 */ /* 0x000fc40000000000 */
[----:B------:R-:W-:Y:S02]  /*254a0*/  @P0 LOP3.LUT R16, R16, 0x8, RZ, 0xfc, !PT ;  /* 0x0000000810100812 */ /* 0x000fe400078efcff */
[----:B------:R-:W-:Y:S01]  /*254b0*/  ISETP.GE.AND P0, PT, R10, UR4, PT ;  /* 0x000000040a007c0c */ /* 0x000fe2000bf06270 */
[----:B------:R-:W-:Y:S01]  /*254c0*/  ULDC UR4, c[0x0][0x424] ;  /* 0x0001090000047ab9 */ /* 0x000fe20000000800 */
[----:B------:R-:W-:Y:S01]  /*254d0*/  LOP3.LUT R16, R16, 0xfffffffb, RZ, 0xc0, !PT ;  /* 0xfffffffb10107812 */ /* 0x000fe200078ec0ff */
[----:B------:R-:W-:Y:S01]  /*254e0*/  USEL UR4, UR4, 0x1, UP0 ;  /* 0x0000000104047887 */ /* 0x000fe20008000000 */
[----:B------:R-:W-:Y:S02]  /*254f0*/  SEL R6, RZ, 0x20, P0 ;  /* 0x00000020ff067807 */ /* 0x000fe40000000000 */
[----:B------:R-:W-:Y:S01]  /*25500*/  LOP3.LUT R3, R32, 0x1f8, RZ, 0xc0, !PT ;  /* 0x000001f820037812 */ /* 0x000fe200078ec0ff */
[----:B------:R-:W-:Y:S01]  /*25510*/  UIMAD UR42, UR4, UR42, URZ ;  /* 0x0000002a042a72a4 */ /* 0x000fe2000f8e023f */
[----:B------:R-:W-:-:S02]  /*25520*/  ISETP.GE.AND P1, PT, R11, UR43, PT ;  /* 0x0000002b0b007c0c */ /* 0x000fc4000bf26270 */
[----:B------:R-:W-:Y:S01]  /*25530*/  LOP3.LUT R3, R3, 0x38, R13, 0x78, !PT ;  /* 0x0000003803037812 */ /* 0x000fe200078e780d */
[----:B------:R-:W-:Y:S01]  /*25540*/  UIADD3 UR4, UR42, 0x3f, URZ ;  /* 0x0000003f2a047890 */ /* 0x000fe2000fffe03f */
[----:B------:R-:W-:Y:S01]  /*25550*/  LOP3.LUT R4, R6, R4, R5, 0xfe, !PT ;  /* 0x0000000406047212 */ /* 0x000fe200078efe05 */
[----:B------:R-:W-:Y:S01]  /*25560*/  UIADD3 UR46, UR42, 0x1, -UR40 ;  /* 0x000000012a2e7890 */ /* 0x000fe2000fffe828 */
[----:B------:R-:W-:Y:S01]  /*25570*/  @P0 LOP3.LUT R16, R16, 0x4, RZ, 0xfc, !PT ;  /* 0x0000000410100812 */ /* 0x000fe200078efcff */
[----:B------:R-:W-:Y:S01]  /*25580*/  UIADD3 UR40, UR42, -UR40, URZ ;  /* 0x800000282a287290 */ /* 0x000fe2000fffe03f */
[----:B------:R-:W-:Y:S02]  /*25590*/  ISETP.GE.AND P0, PT, R9, UR5, PT ;  /* 0x0000000509007c0c */ /* 0x000fe4000bf06270 */
[----:B------:R-:W-:Y:S02]  /*255a0*/  LOP3.LUT R16, R16, 0xffff7fff, RZ, 0xc0, !PT ;  /* 0xffff7fff10107812 */ /* 0x000fe400078ec0ff */
[----:B------:R-:W-:-:S02]  /*255b0*/  SEL R9, RZ, 0x10, P0 ;  /* 0x00000010ff097807 */ /* 0x000fc40000000000 */
[----:B------:R-:W-:Y:S02]  /*255c0*/  LOP3.LUT R32, R3, 0x200, R32, 0xf8, !PT ;  /* 0x0000020003207812 */ /* 0x000fe400078ef820 */
[----:B------:R-:W-:Y:S02]  /*255d0*/  SHF.R.U32.HI R3, RZ, 0x3, R12 ;  /* 0x00000003ff037819 */ /* 0x000fe4000001160c */
[----:B------:R-:W-:-:S03]  /*255e0*/  LOP3.LUT R4, R4, R7, RZ, 0xfc, !PT ;  /* 0x0000000704047212 */ /* 0x000fc600078efcff */
[----:B------:R-:W-:Y:S02]  /*255f0*/  @P0 LOP3.LUT R16, R16, 0x8000, RZ, 0xfc, !PT ;  /* 0x0000800010100812 */ /* 0x000fe400078efcff */
[----:B------:R-:W-:Y:S01]  /*25600*/  ISETP.GE.AND P0, PT, R10, UR5, PT ;  /* 0x000000050a007c0c */ /* 0x000fe2000bf06270 */
[----:B------:R-:W-:Y:S01]  /*25610*/  UMOV UR5, 0x400 ;  /* 0x0000040000057882 */ /* 0x000fe20000000000 */
[----:B------:R-:W-:Y:S01]  /*25620*/  LOP3.LUT R16, R16, 0xffffbfff, RZ, 0xc0, !PT ;  /* 0xffffbfff10107812 */ /* 0x000fe200078ec0ff */
[----:B-1----:R-:W-:Y:S01]  /*25630*/  ULEA UR5, UR6, UR5, 0x18 ;  /* 0x0000000506057291 */ /* 0x002fe2000f8ec03f */
[----:B------:R-:W-:Y:S02]  /*25640*/  SEL R10, RZ, 0x20, P0 ;  /* 0x00000020ff0a7807 */ /* 0x000fe40000000000 */
[----:B------:R-:W-:Y:S02]  /*25650*/  LOP3.LUT R33, R4, R33, RZ, 0xfc, !PT ;  /* 0x0000002104217212 */ /* 0x000fe400078efcff */
[----:B------:R-:W-:Y:S01]  /*25660*/  LOP3.LUT R9, R10, R8, R9, 0xfe, !PT ;  /* 0x000000080a097212 */ /* 0x000fe200078efe09 */
[----:B------:R-:W-:Y:S01]  /*25670*/  IMAD.U32 R17, RZ, RZ, UR5 ;  /* 0x00000005ff117e24 */ /* 0x000fe2000f8e00ff */
[----:B------:R-:W-:Y:S01]  /*25680*/  USHF.R.S32.HI UR5, URZ, 0x1f, UR4 ;  /* 0x0000001f3f057899 */ /* 0x000fe20008011404 */
[----:B------:R-:W-:-:S02]  /*25690*/  LOP3.LUT R29, R4, 0x40, RZ, 0xc0, !PT ;  /* 0x00000040041d7812 */ /* 0x000fc400078ec0ff */
[----:B------:R-:W-:Y:S01]  /*256a0*/  LOP3.LUT R9, R9, R2, RZ, 0xfc, !PT ;  /* 0x0000000209097212 */ /* 0x000fe200078efcff */
[----:B------:R-:W-:Y:S01]  /*256b0*/  IMAD.SHL.U32 R2, R13, 0x10, RZ ;  /* 0x000000100d027824 */ /* 0x000fe200078e00ff */
[----:B------:R-:W-:Y:S01]  /*256c0*/  @P0 LOP3.LUT R16, R16, 0x4000, RZ, 0xfc, !PT ;  /* 0x0000400010100812 */ /* 0x000fe200078efcff */
[----:B------:R-:W-:Y:S01]  /*256d0*/  ULEA.HI UR5, UR5, UR4, URZ, 0x6 ;  /* 0x0000000405057291 */ /* 0x000fe2000f8f303f */
[C---:B------:R-:W-:Y:S01]  /*256e0*/  LOP3.LUT R0, R9.reuse, 0x80, R0, 0xc8, !PT ;  /* 0x0000008009007812 */ /* 0x040fe200078ec800 */
[----:B------:R-:W-:Y:S01]  /*256f0*/  IMAD R22, R32, 0x2, R17 ;  /* 0x0000000220167824 */ /* 0x000fe200078e0211 */
[----:B------:R-:W-:Y:S01]  /*25700*/  LOP3.LUT R9, R9, 0x40, RZ, 0xc0, !PT ;  /* 0x0000004009097812 */ /* 0x000fe200078ec0ff */
[----:B------:R-:W-:Y:S01]  /*25710*/  USHF.R.S32.HI UR39, URZ, 0x6, UR5 ;  /* 0x000000063f277899 */ /* 0x000fe20008011405 */
[----:B------:R-:W-:Y:S02]  /*25720*/  LOP3.LUT R2, R3, 0x70, R2, 0xf8, !PT ;  /* 0x0000007003027812 */ /* 0x000fe400078ef802 */
[----:B------:R-:W-:-:S02]  /*25730*/  SHF.R.U32.HI R2, RZ, 0x2, R9 ;  /* 0x00000002ff027819 */ /* 0x000fc40000011609 */
[----:B------:R-:W-:Y:S02]  /*25740*/  SHF.R.U32.HI R0, RZ, 0x3, R0 ;  /* 0x00000003ff007819 */ /* 0x000fe40000011600 */
[----:B------:R-:W-:Y:S01]  /*25750*/  ISETP.GE.AND P0, PT, R11, UR7, PT ;  /* 0x000000070b007c0c */ /* 0x000fe2000bf06270 */
[----:B------:R2:W-:Y:S01]  /*25760*/  STL [R1+0x424], R2 ;  /* 0x0004240201007387 */ /* 0x0005e20000100800 */
[----:B------:R-:W-:Y:S02]  /*25770*/  LOP3.LUT R16, R16, 0xffefffff, RZ, 0xc0, !PT ;  /* 0xffefffff10107812 */ /* 0x000fe400078ec0ff */
[----:B------:R-:W-:Y:S01]  /*25780*/  LOP3.LUT R28, R33, 0x80, RZ, 0xc0, !PT ;  /* 0x00000080211c7812 */ /* 0x000fe200078ec0ff */
[----:B------:R2:W-:Y:S01]  /*25790*/  STL [R1+0x420], R0 ;  /* 0x0004200001007387 */ /* 0x0005e20000100800 */
[----:B------:R-:W-:Y:S02]  /*257a0*/  LOP3.LUT R16, R16, 0xfffffffd, RZ, 0xc0, !PT ;  /* 0xfffffffd10107812 */ /* 0x000fe400078ec0ff */
[----:B------:R-:W-:-:S02]  /*257b0*/  SHF.R.U32.HI R29, RZ, 0x2, R29 ;  /* 0x00000002ff1d7819 */ /* 0x000fc4000001161d */
[----:B------:R-:W-:Y:S02]  /*257c0*/  @P1 LOP3.LUT R16, R16, 0x2, RZ, 0xfc, !PT ;  /* 0x0000000210101812 */ /* 0x000fe400078efcff */
[----:B------:R-:W-:Y:S02]  /*257d0*/  SHF.R.U32.HI R28, RZ, 0x3, R28 ;  /* 0x00000003ff1c7819 */ /* 0x000fe4000001161c */
[----:B------:R-:W-:-:S07]  /*257e0*/  @P0 LOP3.LUT R16, R16, 0x100000, RZ, 0xfc, !PT ;  /* 0x0010000010100812 */ /* 0x000fce00078efcff */
.L_x_5325:
        /* <DEDUP_REMOVED lines=13> */
[----:B-12345:R-:W-:Y:S05]  /*258c0*/  @P0 BRA `(.L_x_5267) ;  /* 0x0000000000200947 */ /* 0x03efea0003800000 */
        /* <DEDUP_REMOVED lines=8> */
.L_x_5267:
[----:B------:R-:W-:Y:S01]  /*25950*/  ULDC UR8, c[0x0][0xd54] ;  /* 0x0003550000087ab9 */ /* 0x000fe20000000800 */
[----:B------:R-:W-:Y:S01]  /*25960*/  UMOV UR6, UR7 ;  /* 0x0000000700067c82 */ /* 0x000fe20008000000 */
[----:B------:R-:W-:-:S11]  /*25970*/  UISETP.NE.AND UP0, UPT, UR8, 0x1, UPT ;  /* 0x000000010800788c */ /* 0x000fd6000bf05270 */
[----:B------:R-:W-:Y:S02]  /*25980*/  @UP0 ULDC.64 UR10, c[0x0][0xd58] ;  /* 0x00035600000a0ab9 */ /* 0x000fe40000000a00 */
[----:B------:R-:W-:-:S04]  /*25990*/  UIMAD.WIDE.U32 UR4, UR7, UR10, URZ ;  /* 0x0000000a070472a5 */ /* 0x000fc8000f8e003f */
[----:B------:R-:W-:-:S04]  /*259a0*/  @UP0 USHF.R.U32.HI UR6, URZ, UR11, UR5 ;  /* 0x0000000b3f060299 */ /* 0x000fc80008011605 */
[----:B------:R-:W-:-:S12]  /*259b0*/  UIMAD UR4, UR6, UR8, URZ ;  /* 0x00000008060472a4 */ /* 0x000fd8000f8e023f */
.L_x_5268:
        /* <DEDUP_REMOVED lines=20> */
[----:B--2---:R-:W-:Y:S01]  /*25b00*/  IMAD.U32 R2, RZ, RZ, UR4 ;  /* 0x00000004ff027e24 */ /* 0x004fe2000f8e00ff */
        /* <DEDUP_REMOVED lines=15> */
[----:B------:R-:W-:Y:S02]  /*25c00*/  PLOP3.LUT P0, PT, PT, PT, UP0, 0x40, 0x0 ;  /* 0x000000000000781c */ /* 0x000fe40003f0e808 */
[----:B------:R-:W-:-:S11]  /*25c10*/  IMAD.U32 R0, RZ, RZ, UR4 ;  /* 0x00000004ff007e24 */ /* 0x000fd6000f8e00ff */
        /* <DEDUP_REMOVED lines=11> */
.L_x_5270:
[----:B------:R-:W-:-:S11]  /*25cd0*/  UISETP.NE.AND UP1, UPT, UR5, 0x1, UPT ;  /* 0x000000010500788c */ /* 0x000fd6000bf25270 */
[----:B------:R-:W-:Y:S02]  /*25ce0*/  @UP1 ULDC.64 UR8, c[0x0][0xae0] ;  /* 0x0002b80000081ab9 */ /* 0x000fe40000000a00 */
[----:B------:R-:W-:-:S04]  /*25cf0*/  UIMAD.WIDE.U32 UR6, UR4, UR8, URZ ;  /* 0x00000008040672a5 */ /* 0x000fc8000f8e003f */
[----:B------:R-:W-:-:S12]  /*25d00*/  @UP1 USHF.R.U32.HI UR4, URZ, UR9, UR7 ;  /* 0x000000093f041299 */ /* 0x000fd80008011607 */
.L_x_5271:
[----:B------:R-:W-:-:S06]  /*25d10*/  UIMAD UR4, UR4, UR5, UR5 ;  /* 0x00000005040472a4 */ /* 0x000fcc000f8e0205 */
[----:B------:R-:W-:-:S07]  /*25d20*/  VIMNMX R0, R0, UR4, PT ;  /* 0x0000000400007c48 */ /* 0x000fce000bfe0100 */
.L_x_5269:
[----:B------:R-:W-:Y:S01]  /*25d30*/  VIADD R0, R0, 0x3f ;  /* 0x0000003f00007836 */ /* 0x000fe20000000000 */
[----:B------:R-:W-:Y:S01]  /*25d40*/  UISETP.NE.AND UP1, UPT, UR49, URZ, UPT ;  /* 0x0000003f3100728c */ /* 0x000fe2000bf25270 */
[----:B------:R-:W-:Y:S01]  /*25d50*/  PLOP3.LUT P0, PT, PT, PT, UP0, 0x40, 0x0 ;  /* 0x000000000000781c */ /* 0x000fe20003f0e808 */
[----:B------:R-:W-:Y:S02]  /*25d60*/  UMOV UR4, UR43 ;  /* 0x0000002b00047c82 */ /* 0x000fe40008000000 */
[----:B------:R-:W-:-:S04]  /*25d70*/  SHF.R.S32.HI R3, RZ, 0x1f, R0 ;  /* 0x0000001fff037819 */ /* 0x000fc80000011400 */
[----:B------:R-:W-:-:S03]  /*25d80*/  LEA.HI R3, R3, R0, RZ, 0x6 ;  /* 0x0000000003037211 */ /* 0x000fc600078f30ff */
[----:B------:R-:W-:Y:S01]  /*25d90*/  @UP1 ULDC UR6, c[0x0][0x44c] ;  /* 0x0001130000061ab9 */ /* 0x000fe20000000800 */
[----:B------:R-:W-:Y:S01]  /*25da0*/  SHF.R.S32.HI R3, RZ, 0x6, R3 ;  /* 0x00000006ff037819 */ /* 0x000fe20000011403 */
[----:B------:R-:W-:Y:S01]  /*25db0*/  UIMAD.WIDE.U32 UR6, UR43, UR6, URZ ;  /* 0x000000062b0672a5 */ /* 0x000fe2000f8e003f */
[----:B------:R-:W-:Y:S02]  /*25dc0*/  @UP1 ULDC UR8, c[0x0][0x450] ;  /* 0x0001140000081ab9 */ /* 0x000fe40000000800 */
[----:B------:R-:W-:Y:S01]  /*25dd0*/  VIMNMX R24, R3, UR39, PT ;  /* 0x0000002703187c48 */ /* 0x000fe2000bfe0100 */
[----:B------:R-:W-:-:S03]  /*25de0*/  @UP1 USHF.R.U32.HI UR4, URZ, UR8, UR7 ;  /* 0x000000083f041299 */ /* 0x000fc60008011607 */
[----:B------:R-:W-:Y:S01]  /*25df0*/  ULDC UR8, c[0x0][0xad4] ;  /* 0x0002b50000087ab9 */ /* 0x000fe20000000800 */
[----:B------:R0:W-:Y:S01]  /*25e00*/  STL [R1+0x428], R24 ;  /* 0x0004281801007387 */ /* 0x0001e20000100800 */
[----:B------:R-:W-:-:S04]  /*25e10*/  UIADD3 UR4, UR40, UR4, URZ ;  /* 0x0000000428047290 */ /* 0x000fc8000fffe03f */
        /* <DEDUP_REMOVED lines=12> */
.L_x_5273:
[----:B------:R-:W-:-:S11]  /*25ee0*/  UISETP.NE.AND UP0, UPT, UR5, 0x1, UPT ;  /* 0x000000010500788c */ /* 0x000fd6000bf05270 */
[----:B------:R-:W-:Y:S02]  /*25ef0*/  @UP0 ULDC.64 UR10, c[0x0][0xae0] ;  /* 0x0002b800000a0ab9 */ /* 0x000fe40000000a00 */
[----:B------:R-:W-:-:S04]  /*25f00*/  UIMAD.WIDE.U32 UR6, UR4, UR10, URZ ;  /* 0x0000000a040672a5 */ /* 0x000fc8000f8e003f */
[----:B------:R-:W-:-:S12]  /*25f10*/  @UP0 USHF.R.U32.HI UR4, URZ, UR11, UR7 ;  /* 0x0000000b3f040299 */ /* 0x000fd80008011607 */
.L_x_5274:
[----:B------:R-:W-:-:S04]  /*25f20*/  UIMAD UR4, UR4, UR5, URZ ;  /* 0x00000005040472a4 */ /* 0x000fc8000f8e023f */
[----:B------:R-:W-:-:S04]  /*25f30*/  UISETP.LT.AND UP0, UPT, UR8, UR4, UPT ;  /* 0x000000040800728c */ /* 0x000fc8000bf01270 */
[----:B------:R-:W-:-:S12]  /*25f40*/  USEL UR8, UR8, UR4, !UP0 ;  /* 0x0000000408087287 */ /* 0x000fd8000c000000 */
.L_x_5272:
[----:B------:R-:W-:Y:S01]  /*25f50*/  USHF.R.S32.HI UR4, URZ, 0x1f, UR8 ;  /* 0x0000001f3f047899 */ /* 0x000fe20008011408 */
[----:B------:R-:W-:Y:S03]  /*25f60*/  BSSY B7, `(.L_x_5275) ;  /* 0x00003b3000077945 */ /* 0x000fe60003800000 */
[----:B------:R-:W-:-:S04]  /*25f70*/  ULEA.HI UR4, UR4, UR8, URZ, 0x6 ;  /* 0x0000000804047291 */ /* 0x000fc8000f8f303f */
[----:B------:R-:W-:-:S04]  /*25f80*/  USHF.R.S32.HI UR4, URZ, 0x6, UR4 ;  /* 0x000000063f047899 */ /* 0x000fc80008011404 */
[----:B------:R-:W-:-:S04]  /*25f90*/  UISETP.LT.AND UP0, UPT, URZ, UR4, UPT ;  /* 0x000000043f00728c */ /* 0x000fc8000bf01270 */
[----:B------:R-:W-:-:S06]  /*25fa0*/  USEL UR44, URZ, UR4, !UP0 ;  /* 0x000000043f2c7287 */ /* 0x000fcc000c000000 */
[----:B------:R-:W-:-:S13]  /*25fb0*/  ISETP.GT.AND P0, PT, R24, UR44, PT ;  /* 0x0000002c18007c0c */ /* 0x000fda000bf04270 */
        /* <DEDUP_REMOVED lines=18> */
.L_x_5276:
        /* <DEDUP_REMOVED lines=19> */
[----:B01---5:R-:W-:Y:S05]  /*26210*/  CALL.ABS.NOINC R2 ;  /* 0x0000000002007343 */ /* 0x023fea0003c00000 */
.L_x_5279:
[----:B------:R-:W-:Y:S05]  /*26220*/  BSYNC B6 ;  /* 0x0000000000067941 */ /* 0x000fea0003800000 */
.L_x_5278:
        /* <DEDUP_REMOVED lines=19> */
[----:B0-2--5:R-:W-:Y:S05]  /*26360*/  CALL.ABS.NOINC R2 ;  /* 0x0000000002007343 */ /* 0x025fea0003c00000 */
.L_x_5282:
        /* <DEDUP_REMOVED lines=15> */
.L_x_5281:
[----:B------:R-:W-:Y:S05]  /*26460*/  BSYNC B6 ;  /* 0x0000000000067941 */ /* 0x000fea0003800000 */
.L_x_5280:
[----:B------:R-:W-:Y:S01]  /*26470*/  ULDC.64 UR4, c[0x0][0xaf0] ;  /* 0x0002bc0000047ab9 */ /* 0x000fe20000000a00 */
[----:B------:R-:W-:Y:S01]  /*26480*/  IMAD.U32 R26, RZ, RZ, UR38 ;  /* 0x00000026ff1a7e24 */ /* 0x000fe2000f8e00ff */
[----:B------:R-:W-:Y:S01]  /*26490*/  UISETP.NE.U32.AND UP0, UPT, UR4, URZ, UPT ;  /* 0x0000003f0400728c */ /* 0x000fe2000bf05070 */
[----:B------:R-:W1:Y:S03]  /*264a0*/  LDC R10, c[0x0][0x430] ;  /* 0x00010c00ff0a7b82 */ /* 0x000e660000000800 */
        /* <DEDUP_REMOVED lines=9> */
[----:B------:R-:W-:Y:S01]  /*26540*/  IMAD.U32 R19, RZ, RZ, UR4 ;  /* 0x00000004ff137e24 */ /* 0x000fe2000f8e00ff */
[----:B------:R-:W-:Y:S01]  /*26550*/  LEA R25, R24, 0xffffffc0, 0x6 ;  /* 0xffffffc018197811 */ /* 0x000fe200078e30ff */
[----:B------:R-:W-:Y:S06]  /*26560*/  BRA.DIV UR5, `(.L_x_5283) ;  /* 0x0000003e05407947 */ /* 0x000fec000b800000 */
.L_x_5342:
[----:B------:R-:W3:Y:S01]  /*26570*/  S2R R0, SR_TID.X ;  /* 0x0000000000007919 */ /* 0x000ee20000002100 */
[----:B-1----:R-:W-:Y:S01]  /*26580*/  ISETP.NE.AND P1, PT, R10, 0x1, PT ;  /* 0x000000010a00780c */ /* 0x002fe20003f25270 */
[----:B------:R-:W-:Y:S01]  /*26590*/  IMAD.MOV.U32 R35, RZ, RZ, RZ ;  /* 0x000000ffff237224 */ /* 0x000fe200078e00ff */
[----:B-----5:R-:W-:Y:S01]  /*265a0*/  SHF.R.S32.HI R30, RZ, 0x1f, R26 ;  /* 0x0000001fff1e7819 */ /* 0x020fe2000001141a */
[----:B--2---:R-:W1:Y:S01]  /*265b0*/  S2R R2, SR_TID.X ;  /* 0x0000000000027919 */ /* 0x004e620000002100 */
[----:B------:R-:W-:-:S09]  /*265c0*/  LOP3.LUT R16, R16, 0xffffdfff, RZ, 0xc0, !PT ;  /* 0xffffdfff10107812 */ /* 0x000fd200078ec0ff */
[----:B------:R-:W2:Y:S01]  /*265d0*/  @P1 LDC R4, c[0x0][0x434] ;  /* 0x00010d00ff041b82 */ /* 0x000ea20000000800 */
[----:B------:R-:W-:-:S07]  /*265e0*/  @P1 LOP3.LUT R16, R16, 0x2000, RZ, 0xfc, !PT ;  /* 0x0000200010101812 */ /* 0x000fce00078efcff */
[----:B------:R-:W4:Y:S01]  /*265f0*/  @P1 LDC R5, c[0x0][0x438] ;  /* 0x00010e00ff051b82 */ /* 0x000f220000000800 */
[----:B---3--:R-:W-:Y:S01]  /*26600*/  LOP3.LUT R0, R0, 0x7f, RZ, 0xc0, !PT ;  /* 0x0000007f00007812 */ /* 0x008fe200078ec0ff */
[----:B-1----:R-:W-:-:S03]  /*26610*/  IMAD.SHL.U32 R8, R2, 0x10, RZ ;  /* 0x0000001002087824 */ /* 0x002fc600078e00ff */
[----:B------:R-:W-:-:S04]  /*26620*/  SHF.R.U32.HI R0, RZ, 0x3, R0 ;  /* 0x00000003ff007819 */ /* 0x000fc80000011600 */
[----:B------:R-:W-:-:S05]  /*26630*/  LOP3.LUT R8, R0, 0x70, R8, 0xf8, !PT ;  /* 0x0000007000087812 */ /* 0x000fca00078ef808 */
[----:B------:R-:W-:-:S04]  /*26640*/  IMAD.IADD R0, R8, 0x1, R25 ;  /* 0x0000000108007824 */ /* 0x000fc800078e0219 */
[C---:B------:R-:W-:Y:S01]  /*26650*/  IMAD.IADD R37, R0.reuse, 0x1, R31 ;  /* 0x0000000100257824 */ /* 0x040fe200078e021f */
[----:B------:R-:W-:-:S03]  /*26660*/  ISETP.GE.AND P0, PT, R0, UR42, PT ;  /* 0x0000002a00007c0c */ /* 0x000fc6000bf06270 */
[----:B--2---:R-:W-:Y:S01]  /*26670*/  @P1 IMAD.HI.U32 R4, R37, R4, RZ ;  /* 0x0000000425041227 */ /* 0x004fe200078e00ff */
[----:B------:R-:W-:-:S03]  /*26680*/  ISETP.GT.U32.OR P0, PT, R8, 0x3f, P0 ;  /* 0x0000003f0800780c */ /* 0x000fc60000704470 */
[----:B------:R-:W-:Y:S01]  /*26690*/  IMAD.MOV.U32 R0, RZ, RZ, R37 ;  /* 0x000000ffff007224 */ /* 0x000fe200078e0025 */
[----:B----4-:R-:W-:-:S09]  /*266a0*/  @P1 SHF.R.U32.HI R0, RZ, R5, R4 ;  /* 0x00000005ff001219 */ /* 0x010fd20000011604 */
[----:B------:R-:W1:Y:S01]  /*266b0*/  @!P0 LDC.64 R2, c[0x0][0x428] ;  /* 0x00010a00ff028b82 */ /* 0x000e620000000a00 */
[----:B------:R-:W-:-:S07]  /*266c0*/  @!P0 SHF.R.S32.HI R7, RZ, 0x1f, R0 ;  /* 0x0000001fff078819 */ /* 0x000fce0000011400 */
[----:B------:R-:W2:Y:S01]  /*266d0*/  @!P0 LDC.64 R4, c[0x0][0x418] ;  /* 0x00010600ff048b82 */ /* 0x000ea20000000a00 */
[----:B-1----:R-:W-:-:S04]  /*266e0*/  @!P0 IMAD R6, R30, R2, RZ ;  /* 0x000000021e068224 */ /* 0x002fc800078e02ff */
[C---:B------:R-:W-:Y:S02]  /*266f0*/  @!P0 IMAD R9, R26.reuse, R3, R6 ;  /* 0x000000031a098224 */ /* 0x040fe400078e0206 */
[--C-:B------:R-:W-:Y:S02]  /*26700*/  @!P0 IMAD.MOV.U32 R6, RZ, RZ, R0.reuse ;  /* 0x000000ffff068224 */ /* 0x100fe400078e0000 */
[----:B------:R-:W-:Y:S02]  /*26710*/  IMAD.MOV R0, RZ, RZ, -R0 ;  /* 0x000000ffff007224 */ /* 0x000fe400078e0a00 */
[----:B------:R-:W-:-:S04]  /*26720*/  @!P0 IMAD.WIDE.U32 R2, R26, R2, R6 ;  /* 0x000000021a028225 */ /* 0x000fc800078e0006 */
[----:B------:R-:W-:Y:S01]  /*26730*/  IMAD R37, R10, R0, R37 ;  /* 0x000000000a257224 */ /* 0x000fe200078e0225 */
[C---:B--2---:R-:W-:Y:S01]  /*26740*/  @!P0 LEA R4, P1, R2.reuse, R4, 0x2 ;  /* 0x0000000402048211 */ /* 0x044fe200078210ff */
[----:B------:R-:W-:Y:S02]  /*26750*/  IMAD R0, RZ, RZ, -UR38 ;  /* 0x80000026ff007e24 */ /* 0x000fe4000f8e02ff */
[----:B------:R-:W-:Y:S02]  /*26760*/  @!P0 IMAD.IADD R3, R3, 0x1, R9 ;  /* 0x0000000103038824 */ /* 0x000fe400078e0209 */
[----:B------:R-:W-:Y:S02]  /*26770*/  IMAD R19, R19, R0, UR45 ;  /* 0x0000002d13137e24 */ /* 0x000fe4000f8e0200 */
[----:B------:R-:W-:Y:S01]  /*26780*/  IMAD.U32 R0, RZ, RZ, UR47 ;  /* 0x0000002fff007e24 */ /* 0x000fe2000f8e00ff */
[----:B------:R-:W-:-:S04]  /*26790*/  @!P0 LEA.HI.X R5, R2, R5, R3, 0x2, P1 ;  /* 0x0000000502058211 */ /* 0x000fc800008f1403 */
[----:B------:R-:W-:Y:S01]  /*267a0*/  ISETP.NE.AND P2, PT, R0, 0x3, PT ;  /* 0x000000030000780c */ /* 0x000fe20003f45270 */
[----:B------:R1:W5:Y:S01]  /*267b0*/  @!P0 LDG.E R35, desc[UR36][R4.64] ;  /* 0x0000002404238981 */ /* 0x000362000c1e1900 */
[----:B------:R-:W-:Y:S02]  /*267c0*/  ISETP.GT.U32.AND P0, PT, R8, 0x3f, PT ;  /* 0x0000003f0800780c */ /* 0x000fe40003f04070 */
[----:B------:R-:W-:Y:S02]  /*267d0*/  LOP3.LUT R16, R16, 0xfffff7ff, RZ, 0xc0, !PT ;  /* 0xfffff7ff10107812 */ /* 0x000fe400078ec0ff */
[----:B0-----:R-:W-:-:S07]  /*267e0*/  SHF.R.S32.HI R24, RZ, 0x1f, R19 ;  /* 0x0000001fff187819 */ /* 0x001fce0000011413 */
[----:B------:R-:W-:-:S04]  /*267f0*/  @P2 LOP3.LUT R16, R16, 0x800, RZ, 0xfc, !PT ;  /* 0x0000080010102812 */ /* 0x000fc800078efcff */
[----:B------:R-:W-:-:S04]  /*26800*/  LOP3.LUT R16, R16, 0xfffffffe, RZ, 0xc0, !PT ;  /* 0xfffffffe10107812 */ /* 0x000fc800078ec0ff */
[----:B------:R-:W-:Y:S01]  /*26810*/  @P0 LOP3.LUT R16, R16, 0x1, RZ, 0xfc, !PT ;  /* 0x0000000110100812 */ /* 0x000fe200078efcff */
[----:B-1----:R-:W-:Y:S06]  /*26820*/  @!P2 BRA `(.L_x_5284) ;  /* 0x000000000004a947 */ /* 0x002fec0003800000 */
[----:B------:R-:W-:Y:S01]  /*26830*/  BPT.TRAP 0x1 ;  /* 0x000000040000795c */ /* 0x000fe20000300000 */
.L_x_5284:
[----:B------:R-:W-:Y:S01]  /*26840*/  IMAD R27, R18, 0x8, R17 ;  /* 0x00000008121b7824 */ /* 0x000fe200078e0211 */
[----:B------:R-:W-:Y:S01]  /*26850*/  SHF.L.U32 R0, R23, 0x1f, RZ ;  /* 0x0000001f17007819 */ /* 0x000fe200000006ff */
[----:B------:R-:W-:Y:S03]  /*26860*/  BSSY B0, `(.L_x_5285) ;  /* 0x0000003000007945 */ /* 0x000fe60003800000 */
[----:B------:R-:W0:Y:S02]  /*26870*/  SYNCS.PHASECHK.TRANS64.TRYWAIT P0, [R27+URZ+0x38840], R0 ;  /* 0x038840001b0075a7 */ /* 0x000e24000800017f */
[----:B0-----:R-:W-:Y:S05]  /*26880*/  @!P0 BRA `(.L_x_5286) ;  /* 0x0000003800a48947 */ /* 0x001fea0003800000 */
.L_x_5343:
[----:B------:R-:W-:Y:S05]  /*26890*/  BSYNC B0 ;  /* 0x0000000000007941 */ /* 0x000fea0003800000 */
.L_x_5285:
[----:B0-----:R-:W-:Y:S01]  /*268a0*/  SHF.R.S32.HI R0, RZ, 0x1f, R37 ;  /* 0x0000001fff007819 */ /* 0x001fe20000011425 */
[----:B------:R-:W-:Y:S01]  /*268b0*/  ULDC.64 UR4, c[0x0][0x300] ;  /* 0x0000c00000047ab9 */ /* 0x000fe20000000a00 */
[----:B-----5:R-:W-:Y:S01]  /*268c0*/  SHF.R.S32.HI R4, RZ, 0x1f, R35 ;  /* 0x0000001fff047819 */ /* 0x020fe20000011423 */
[----:B------:R-:W-:Y:S01]  /*268d0*/  IMAD.WIDE.U32 R2, R37, UR4, RZ ;  /* 0x0000000425027c25 */ /* 0x000fe2000f8e00ff */
[----:B------:R-:W0:Y:S01]  /*268e0*/  S2R R6, SR_TID.X ;  /* 0x0000000000067919 */ /* 0x000e220000002100 */
[----:B------:R-:W-:Y:S01]  /*268f0*/  LOP3.LUT P2, RZ, R16, 0x2, RZ, 0xc0, !PT ;  /* 0x0000000210ff7812 */ /* 0x000fe2000784c0ff */
[----:B------:R1:W-:Y:S04]  /*26900*/  STL [R1+0x438], R0 ;  /* 0x0004380001007387 */ /* 0x0003e80000100800 */
[----:B------:R2:W-:Y:S01]  /*26910*/  STL [R1+0x43c], R4 ;  /* 0x00043c0401007387 */ /* 0x0005e20000100800 */
[----:B-1----:R-:W-:-:S04]  /*26920*/  IMAD R0, R0, UR4, RZ ;  /* 0x0000000400007c24 */ /* 0x002fc8000f8e02ff */
[----:B------:R-:W-:Y:S01]  /*26930*/  IMAD R5, R37, UR5, R0 ;  /* 0x0000000525057c24 */ /* 0x000fe2000f8e0200 */
[----:B------:R-:W-:Y:S02]  /*26940*/  ULDC.64 UR4, c[0x0][0x310] ;  /* 0x0000c40000047ab9 */ /* 0x000fe40000000a00 */
[----:B------:R-:W-:Y:S02]  /*26950*/  IMAD R0, R4, UR4, RZ ;  /* 0x0000000404007c24 */ /* 0x000fe4000f8e02ff */
[----:B--2---:R-:W1:Y:S01]  /*26960*/  S2R R4, SR_TID.X ;  /* 0x0000000000047919 */ /* 0x004e620000002100 */
        /* <DEDUP_REMOVED lines=9> */
[----:B0-----:R-:W-:Y:S01]  /*26a00*/  IMAD.SHL.U32 R8, R6, 0x8, RZ ;  /* 0x0000000806087824 */ /* 0x001fe200078e00ff */
[----:B------:R-:W-:Y:S01]  /*26a10*/  LEA R0, P0, R2, UR4, 0x1 ;  /* 0x0000000402007c11 */ /* 0x000fe2000f8008ff */
[----:B------:R-:W-:Y:S01]  /*26a20*/  IMAD.IADD R5, R3, 0x1, R5 ;  /* 0x0000000103057824 */ /* 0x000fe200078e0205 */
[----:B------:R-:W-:Y:S02]  /*26a30*/  UMOV UR4, 0xffffffff ;  /* 0xffffffff00047882 */ /* 0x000fe40000000000 */
[----:B------:R-:W-:Y:S02]  /*26a40*/  LOP3.LUT R8, R8, 0x38, RZ, 0xc0, !PT ;  /* 0x0000003808087812 */ /* 0x000fe400078ec0ff */
[----:B------:R-:W-:Y:S02]  /*26a50*/  LEA.HI.X R5, R2, UR5, R5, 0x1, P0 ;  /* 0x0000000502057c11 */ /* 0x000fe400080f0c05 */
[----:B-1----:R-:W-:-:S04]  /*26a60*/  LOP3.LUT R4, R4, 0x7f, RZ, 0xc0, !PT ;  /* 0x0000007f04047812 */ /* 0x002fc800078ec0ff */
[----:B------:R-:W-:-:S04]  /*26a70*/  SHF.R.U32.HI R4, RZ, 0x3, R4 ;  /* 0x00000003ff047819 */ /* 0x000fc80000011604 */
[----:B------:R-:W-:Y:S01]  /*26a80*/  IADD3 R25, -R4, UR42, -R25 ;  /* 0x0000002a04197c10 */ /* 0x000fe2000fffe919 */
[----:B------:R-:W-:-:S03]  /*26a90*/  IMAD R4, R18, 0x1000, R32 ;  /* 0x0000100012047824 */ /* 0x000fc600078e0220 */
[----:B------:R-:W-:Y:S01]  /*26aa0*/  ISETP.GE.AND P0, PT, R25, 0x1, PT ;  /* 0x000000011900780c */ /* 0x000fe20003f06270 */
[----:B------:R-:W-:-:S12]  /*26ab0*/  BRA.DIV UR4, `(.L_x_5287) ;  /* 0x0000003a042c7947 */ /* 0x000fd8000b800000 */
[----:B------:R-:W0:Y:S01]  /*26ac0*/  SHFL.IDX PT, R14, R0, RZ, 0x181f ;  /* 0x00181fff000e7589 */ /* 0x000e2200000e0000 */
[----:B------:R-:W-:-:S03]  /*26ad0*/  @P0 IMAD R7, R4, 0x2, R17 ;  /* 0x0000000204070824 */ /* 0x000fc600078e0211 */
[----:B------:R-:W1:Y:S01]  /*26ae0*/  SHFL.IDX PT, R2, R5, RZ, 0x181f ;  /* 0x00181fff05027589 */ /* 0x000e6200000e0000 */
[----:B0-----:R-:W-:-:S03]  /*26af0*/  @P0 LEA R6, P1, R8, R14, 0x1 ;  /* 0x0000000e08060211 */ /* 0x001fc600078208ff */
[----:B------:R-:W0:Y:S02]  /*26b00*/  SHFL.IDX PT, R14, R0, 0x1, 0x181f ;  /* 0x00381f00000e7f89 */ /* 0x000e2400000e0000 */
[----:B-1----:R-:W-:Y:S02]  /*26b10*/  @P0 IMAD.X R3, RZ, RZ, R2, P1 ;  /* 0x000000ffff030224 */ /* 0x002fe400008e0602 */
[----:B------:R-:W-:-:S05]  /*26b20*/  @P0 IMAD.MOV.U32 R2, RZ, RZ, R6 ;  /* 0x000000ffff020224 */ /* 0x000fca00078e0006 */
[----:B------:R1:W-:Y:S01]  /*26b30*/  @P0 LDGSTS.E.BYPASS.LTC128B.128 [R7+0x22400], desc[UR36][R2.64], !P2 ;  /* 0x2240000002070fae */ /* 0x0003e2000d101d64 */
[----:B------:R-:W-:-:S03]  /*26b40*/  ISETP.GE.AND P0, PT, R25, 0x11, PT ;  /* 0x000000111900780c */ /* 0x000fc60003f06270 */
[----:B-1----:R-:W1:Y:S10]  /*26b50*/  SHFL.IDX PT, R2, R5, 0x1, 0x181f ;  /* 0x00381f0005027f89 */ /* 0x002e7400000e0000 */
[----:B0-----:R-:W-:Y:S01]  /*26b60*/  @P0 LEA R6, P1, R8, R14, 0x1 ;  /* 0x0000000e08060211 */ /* 0x001fe200078208ff */
[----:B------:R-:W-:Y:S01]  /*26b70*/  @P0 IMAD R9, R4, 0x2, R17 ;  /* 0x0000000204090824 */ /* 0x000fe200078e0211 */
[----:B------:R-:W0:Y:S03]  /*26b80*/  SHFL.IDX PT, R14, R0, 0x2, 0x181f ;  /* 0x00581f00000e7f89 */ /* 0x000e2600000e0000 */
[----:B-1----:R-:W-:-:S02]  /*26b90*/  @P0 IMAD.X R3, RZ, RZ, R2, P1 ;  /* 0x000000ffff030224 */ /* 0x002fc400008e0602 */
[----:B------:R-:W-:-:S05]  /*26ba0*/  @P0 IMAD.MOV.U32 R2, RZ, RZ, R6 ;  /* 0x000000ffff020224 */ /* 0x000fca00078e0006 */
[----:B------:R1:W-:Y:S01]  /*26bb0*/  @P0 LDGSTS.E.BYPASS.LTC128B.128 [R9+0x22c00], desc[UR36][R2.64], !P2 ;  /* 0x22c0000002090fae */ /* 0x0003e2000d101d64 */
[----:B------:R-:W-:-:S03]  /*26bc0*/  ISETP.GE.AND P0, PT, R25, 0x21, PT ;  /* 0x000000211900780c */ /* 0x000fc60003f06270 */
[----:B-1----:R-:W1:Y:S10]  /*26bd0*/  SHFL.IDX PT, R2, R5, 0x2, 0x181f ;  /* 0x00581f0005027f89 */ /* 0x002e7400000e0000 */
[----:B0-----:R-:W-:Y:S01]  /*26be0*/  @P0 LEA R6, P1, R8, R14, 0x1 ;  /* 0x0000000e08060211 */ /* 0x001fe200078208ff */
[----:B------:R-:W-:Y:S01]  /*26bf0*/  @P0 IMAD R7, R4, 0x2, R17 ;  /* 0x0000000204070824 */ /* 0x000fe200078e0211 */
[----:B------:R-:W0:Y:S04]  /*26c00*/  SHFL.IDX PT, R5, R5, 0x3, 0x181f ;  /* 0x00781f0005057f89 */ /* 0x000e2800000e0000 */
[----:B------:R2:W3:Y:S01]  /*26c10*/  SHFL.IDX PT, R14, R0, 0x3, 0x181f ;  /* 0x00781f00000e7f89 */ /* 0x0004e200000e0000 */
[----:B-1----:R-:W-:-:S02]  /*26c20*/  @P0 IMAD.X R3, RZ, RZ, R2, P1 ;  /* 0x000000ffff030224 */ /* 0x002fc400008e0602 */
[----:B------:R-:W-:-:S05]  /*26c30*/  @P0 IMAD.MOV.U32 R2, RZ, RZ, R6 ;  /* 0x000000ffff020224 */ /* 0x000fca00078e0006 */
[----:B0-----:R2:W-:Y:S02]  /*26c40*/  @P0 LDGSTS.E.BYPASS.LTC128B.128 [R7+0x23400], desc[UR36][R2.64], !P2 ;  /* 0x2340000002070fae */ /* 0x0015e4000d101d64 */
.L_x_5353:
[----:B------:R-:W-:-:S13]  /*26c50*/  ISETP.GE.AND P0, PT, R25, 0x31, PT ;  /* 0x000000311900780c */ /* 0x000fda0003f06270 */
[----:B--23--:R-:W-:-:S05]  /*26c60*/  @P0 LEA R2, P1, R8, R14, 0x1 ;  /* 0x0000000e08020211 */ /* 0x00cfca00078208ff */
[----:B------:R-:W-:Y:S02]  /*26c70*/  @P0 IMAD.X R3, RZ, RZ, R5, P1 ;  /* 0x000000ffff030224 */ /* 0x000fe400008e0605 */
[----:B------:R-:W-:-:S05]  /*26c80*/  @P0 IMAD R5, R4, 0x2, R17 ;  /* 0x0000000204050824 */ /* 0x000fca00078e0211 */
[----:B------:R-:W-:Y:S01]  /*26c90*/  @!PT LDS RZ, [RZ] ;  /* 0x00000000fffff984 */ /* 0x000fe20000000800 */
[----:B------:R-:W-:Y:S01]  /*26ca0*/  @!PT LDS RZ, [RZ] ;  /* 0x00000000fffff984 */ /* 0x000fe20000000800 */
[----:B------:R-:W-:Y:S01]  /*26cb0*/  @!PT LDS RZ, [RZ] ;  /* 0x00000000fffff984 */ /* 0x000fe20000000800 */
[----:B------:R0:W-:Y:S01]  /*26cc0*/  @P0 LDGSTS.E.BYPASS.LTC128B.128 [R5+0x23c00], desc[UR36][R2.64], !P2 ;  /* 0x23c0000002050fae */ /* 0x0001e2000d101d64 */
[----:B------:R-:W-:Y:S01]  /*26cd0*/  PLOP3.LUT P0, PT, PT, PT, PT, 0x80, 0x0 ;  /* 0x000000000000781c */ /* 0x000fe20003f0f070 */
[----:B------:R-:W-:-:S12]  /*26ce0*/  NOP ;  /* 0x0000000000007918 */ /* 0x000fd80000000000 */
.L_x_5288:
        /* <DEDUP_REMOVED lines=10> */
.L_x_5289:
[----:B------:R1:W-:Y:S02]  /*26d90*/  SYNCS.ARRIVE.TRANS64.A1T0 RZ, [R27+URZ+0x38830], RZ ;  /* 0x038830ff1bff79a7 */ /* 0x0003e4000810003f */
[----:B------:R-:W-:Y:S05]  /*26da0*/  WARPSYNC.ALL ;  /* 0x0000000000007948 */ /* 0x000fea0003800000 */
[----:B------:R-:W-:Y:S01]  /*26db0*/  VIADD R0, R17, 0x20400 ;  /* 0x0002040011007836 */ /* 0x000fe20000000000 */
[----:B------:R-:W-:Y:S01]  /*26dc0*/  BAR.SYNC.DEFER_BLOCKING 0x8, 0x100 ;  /* 0x0204000000007b1d */ /* 0x000fe20000010000 */
[----:B------:R-:W-:-:S03]  /*26dd0*/  USHF.R.S32.HI UR50, URZ, 0x1f, UR38 ;  /* 0x0000001f3f327899 */ /* 0x000fc60008011426 */
[----:B------:R-:W-:Y:S02]  /*26de0*/  LOP3.LUT P0, RZ, R0, 0x3ff, RZ, 0xc0, !PT ;  /* 0x000003ff00ff7812 */ /* 0x000fe4000780c0ff */
[----:B------:R-:W-:Y:S11]  /*26df0*/  BSSY B6, `(.L_x_5290) ;  /* 0x0000012000067945 */ /* 0x000ff60003800000 */
        /* <DEDUP_REMOVED lines=17> */
.L_x_5291:
[----:B------:R-:W-:Y:S05]  /*26f10*/  BSYNC B6 ;  /* 0x0000000000067941 */ /* 0x000fea0003800000 */
.L_x_5290:
[----:B0-----:R-:W0:Y:S01]  /*26f20*/  S2R R2, SR_TID.X ;  /* 0x0000000000027919 */ /* 0x001e220000002100 */
[----:B------:R-:W-:Y:S01]  /*26f30*/  UISETP.NE.AND UP0, UPT, UR49, URZ, UPT ;  /* 0x0000003f3100728c */ /* 0x000fe2000bf05270 */
[----:B------:R-:W-:Y:S01]  /*26f40*/  R2UR UR6, R24 ;  /* 0x00000000180672ca */ /* 0x000fe200000e0000 */
[----:B------:R-:W-:Y:S01]  /*26f50*/  ULDC.64 UR8, c[0x0][0x2d8] ;  /* 0x0000b60000087ab9 */ /* 0x000fe20000000a00 */
[----:B------:R-:W-:Y:S01]  /*26f60*/  R2UR UR7, R19 ;  /* 0x00000000130772ca */ /* 0x000fe200000e0000 */
[----:B------:R-:W2:Y:S01]  /*26f70*/  S2R R21, SR_TID.X ;  /* 0x0000000000157919 */ /* 0x000ea20000002100 */
[----:B------:R-:W-:Y:S02]  /*26f80*/  LOP3.LUT P5, RZ, R16, 0x100000, RZ, 0xc0, !PT ;  /* 0x0010000010ff7812 */ /* 0x000fe400078ac0ff */
[----:B------:R-:W-:-:S04]  /*26f90*/  PLOP3.LUT P0, PT, PT, PT, UP0, 0x80, 0x0 ;  /* 0x000000000000781c */ /* 0x000fc80003f0f008 */
[----:B------:R-:W-:-:S03]  /*26fa0*/  @UP0 ULDC UR4, c[0x0][0x44c] ;  /* 0x0001130000040ab9 */ /* 0x000fc60000000800 */
[----:B------:R-:W-:-:S04]  /*26fb0*/  UIMAD UR6, UR6, UR8, URZ ;  /* 0x00000008060672a4 */ /* 0x000fc8000f8e023f */
[----:B------:R-:W-:Y:S01]  /*26fc0*/  UIMAD UR6, UR7, UR9, UR6 ;  /* 0x00000009070672a4 */ /* 0x000fe2000f8e0206 */
[C---:B0-----:R-:W-:Y:S01]  /*26fd0*/  LOP3.LUT R20, R2.reuse, 0x7f, RZ, 0xc0, !PT ;  /* 0x0000007f02147812 */ /* 0x041fe200078ec0ff */
[----:B------:R-:W-:-:S03]  /*26fe0*/  IMAD.SHL.U32 R2, R2, 0x10, RZ ;  /* 0x0000001002027824 */ /* 0x000fc600078e00ff */
[----:B------:R-:W-:Y:S01]  /*26ff0*/  SHF.R.U32.HI R20, RZ, 0x3, R20 ;  /* 0x00000003ff147819 */ /* 0x000fe20000011614 */
[----:B--2---:R-:W-:-:S03]  /*27000*/  IMAD.SHL.U32 R7, R21, 0x8, RZ ;  /* 0x0000000815077824 */ /* 0x004fc600078e00ff */
[----:B------:R-:W-:Y:S02]  /*27010*/  LOP3.LUT R2, R20, 0x70, R2, 0xf8, !PT ;  /* 0x0000007014027812 */ /* 0x000fe400078ef802 */
[----:B------:R-:W-:Y:S02]  /*27020*/  LOP3.LUT R20, R21, 0x7f, RZ, 0xc0, !PT ;  /* 0x0000007f15147812 */ /* 0x000fe400078ec0ff */
[----:B------:R-:W-:Y:S01]  /*27030*/  LOP3.LUT R7, R7, 0x38, RZ, 0xc0, !PT ;  /* 0x0000003807077812 */ /* 0x000fe200078ec0ff */
[----:B------:R-:W-:Y:S01]  /*27040*/  VIADD R34, R2, UR43 ;  /* 0x0000002b02227c36 */ /* 0x000fe20008000000 */
[----:B------:R-:W-:-:S03]  /*27050*/  SHF.R.U32.HI R8, RZ, 0x3, R20 ;  /* 0x00000003ff087819 */ /* 0x000fc60000011614 */
[----:B------:R-:W-:Y:S01]  /*27060*/  @P0 IMAD.HI.U32 R2, R34, UR4, RZ ;  /* 0x0000000422020c27 */ /* 0x000fe2000f8e00ff */
[----:B------:R-:W-:Y:S01]  /*27070*/  PLOP3.LUT P0, PT, PT, PT, UP0, 0x80, 0x0 ;  /* 0x000000000000781c */ /* 0x000fe20003f0f008 */
[----:B------:R-:W-:Y:S02]  /*27080*/  @UP0 ULDC UR4, c[0x0][0x450] ;  /* 0x0001140000040ab9 */ /* 0x000fe40000000800 */
[----:B------:R-:W-:-:S10]  /*27090*/  IMAD.MOV.U32 R0, RZ, RZ, R34 ;  /* 0x000000ffff007224 */ /* 0x000fd400078e0022 */
[----:B------:R-:W-:Y:S02]  /*270a0*/  @P0 SHF.R.U32.HI R0, RZ, UR4, R2 ;  /* 0x00000004ff000c19 */ /* 0x000fe40008011602 */
[----:B------:R-:W-:-:S13]  /*270b0*/  R2UR UR4, R19 ;  /* 0x00000000130472ca */ /* 0x000fda00000e0000 */
[----:B------:R-:W-:-:S03]  /*270c0*/  UIMAD.WIDE.U32 UR4, UR4, UR8, URZ ;  /* 0x00000008040472a5 */ /* 0x000fc6000f8e003f */
[----:B------:R-:W-:Y:S01]  /*270d0*/  ULDC.64 UR8, c[0x0][0x2e0] ;  /* 0x0000b80000087ab9 */ /* 0x000fe20000000a00 */
[----:B------:R-:W-:Y:S02]  /*270e0*/  UIADD3 UR5, UR5, UR6, URZ ;  /* 0x0000000605057290 */ /* 0x000fe4000fffe03f */
[----:B------:R-:W-:Y:S02]  /*270f0*/  UIMAD UR6, UR50, UR8, URZ ;  /* 0x00000008320672a4 */ /* 0x000fe4000f8e023f */
[----:B------:R-:W-:Y:S02]  /*27100*/  UIMAD.WIDE.U32 UR4, UR38, UR8, UR4 ;  /* 0x00000008260472a5 */ /* 0x000fe4000f8e0004 */
[----:B------:R-:W-:-:S04]  /*27110*/  UIMAD UR6, UR38, UR9, UR6 ;  /* 0x00000009260672a4 */ /* 0x000fc8000f8e0206 */
[----:B------:R-:W-:Y:S01]  /*27120*/  IMAD.U32 R4, RZ, RZ, UR4 ;  /* 0x00000004ff047e24 */ /* 0x000fe2000f8e00ff */
[----:B------:R-:W-:Y:S02]  /*27130*/  UIADD3 UR6, UR5, UR6, URZ ;  /* 0x0000000605067290 */ /* 0x000fe4000fffe03f */
[----:B------:R-:W-:Y:S02]  /*27140*/  IMAD.U32 R5, RZ, RZ, UR5 ;  /* 0x00000005ff057e24 */ /* 0x000fe4000f8e00ff */
[----:B------:R-:W-:Y:S01]  /*27150*/  IMAD.MOV.U32 R2, RZ, RZ, R4 ;  /* 0x000000ffff027224 */ /* 0x000fe200078e0004 */
[----:B------:R-:W-:Y:S01]  /*27160*/  SHF.R.S32.HI R4, RZ, 0x1f, R0 ;  /* 0x0000001fff047819 */ /* 0x000fe20000011400 */
[----:B------:R-:W-:Y:S01]  /*27170*/  ULDC.64 UR4, c[0x0][0x2d0] ;  /* 0x0000b40000047ab9 */ /* 0x000fe20000000a00 */
[----:B------:R-:W-:-:S03]  /*27180*/  IMAD.U32 R3, RZ, RZ, UR6 ;  /* 0x00000006ff037e24 */ /* 0x000fc6000f8e00ff */
[----:B------:R-:W-:Y:S02]  /*27190*/  IMAD R5, R4, UR4, RZ ;  /* 0x0000000404057c24 */ /* 0x000fe4000f8e02ff */
[----:B------:R-:W-:Y:S01]  /*271a0*/  IMAD.WIDE.U32 R2, R0, UR4, R2 ;  /* 0x0000000400027c25 */ /* 0x000fe2000f8e0002 */
[----:B------:R-:W-:-:S03]  /*271b0*/  ULDC UR4, c[0x0][0x448] ;  /* 0x0001120000047ab9 */ /* 0x000fc60000000800 */
[----:B------:R-:W-:Y:S02]  /*271c0*/  IMAD R4, R0, UR5, R5 ;  /* 0x0000000500047c24 */ /* 0x000fe4000f8e0205 */
[----:B------:R-:W-:Y:S02]  /*271d0*/  IMAD.MOV R0, RZ, RZ, -R0 ;  /* 0x000000ffff007224 */ /* 0x000fe400078e0a00 */
[----:B------:R-:W-:Y:S02]  /*271e0*/  IMAD.IADD R3, R3, 0x1, R4 ;  /* 0x0000000103037824 */ /* 0x000fe400078e0204 */
[----:B------:R-:W-:Y:S01]  /*271f0*/  IMAD R0, R0, UR4, R34 ;  /* 0x0000000400007c24 */ /* 0x000fe2000f8e0222 */
[----:B------:R-:W-:-:S03]  /*27200*/  ULDC.64 UR4, c[0x0][0x2c8] ;  /* 0x0000b20000047ab9 */ /* 0x000fc60000000a00 */
[----:B------:R-:W-:Y:S01]  /*27210*/  IMAD.WIDE.U32 R2, R0, UR4, R2 ;  /* 0x0000000400027c25 */ /* 0x000fe2000f8e0002 */
[----:B------:R-:W-:-:S05]  /*27220*/  SHF.R.S32.HI R4, RZ, 0x1f, R0 ;  /* 0x0000001fff047819 */ /* 0x000fca0000011400 */
[----:B------:R-:W-:-:S04]  /*27230*/  IMAD R5, R4, UR4, RZ ;  /* 0x0000000404057c24 */ /* 0x000fc8000f8e02ff */
        /* <DEDUP_REMOVED lines=8> */
[----:B------:R-:W-:Y:S01]  /*272c0*/  VIADD R4, R8, UR43 ;  /* 0x0000002b08047c36 */ /* 0x000fe20008000000 */
[----:B------:R-:W-:Y:S02]  /*272d0*/  LOP3.LUT R16, R16, 0xfffffeff, RZ, 0xc0, !PT ;  /* 0xfffffeff10107812 */ /* 0x000fe400078ec0ff */
[----:B------:R-:W2:Y:S02]  /*272e0*/  SHFL.IDX PT, R2, R5, RZ, 0x181f ;  /* 0x00181fff05027589 */ /* 0x000ea400000e0000 */
[----:B------:R-:W-:-:S13]  /*272f0*/  ISETP.GE.AND P1, PT, R4, UR41, PT ;  /* 0x0000002904007c0c */ /* 0x000fda000bf26270 */
[----:B------:R-:W-:-:S04]  /*27300*/  @P1 LOP3.LUT R16, R16, 0x100, RZ, 0xfc, !PT ;  /* 0x0000010010101812 */ /* 0x000fc800078efcff */
[----:B------:R-:W-:Y:S02]  /*27310*/  LOP3.LUT R16, R16, 0xffffff7f, RZ, 0xc0, !PT ;  /* 0xffffff7f10107812 */ /* 0x000fe400078ec0ff */
[----:B0-----:R-:W-:Y:S02]  /*27320*/  @!P1 LEA R6, P0, R7, R14, 0x1 ;  /* 0x0000000e07069211 */ /* 0x001fe400078008ff */
[----:B------:R-:W0:Y:S03]  /*27330*/  SHFL.IDX PT, R14, R0, 0x1, 0x181f ;  /* 0x00381f00000e7f89 */ /* 0x000e2600000e0000 */
[----:B--2---:R-:W-:Y:S02]  /*27340*/  @!P1 IMAD.X R3, RZ, RZ, R2, P0 ;  /* 0x000000ffff039224 */ /* 0x004fe400000e0602 */
[----:B------:R-:W-:Y:S02]  /*27350*/  @!P1 IMAD.MOV.U32 R2, RZ, RZ, R6 ;  /* 0x000000ffff029224 */ /* 0x000fe400078e0006 */
[----:B------:R-:W-:-:S03]  /*27360*/  VIADD R6, R4, 0x10 ;  /* 0x0000001004067836 */ /* 0x000fc60000000000 */
[----:B------:R2:W-:Y:S02]  /*27370*/  @!P1 LDGSTS.E.BYPASS.LTC128B.128 [R22+0x20400], desc[UR36][R2.64], !P5 ;  /* 0x2040000002169fae */ /* 0x0005e4000e901d64 */
[----:B------:R-:W-:Y:S02]  /*27380*/  ISETP.GE.AND P1, PT, R6, UR41, PT ;  /* 0x0000002906007c0c */ /* 0x000fe4000bf26270 */
[----:B--2---:R-:W2:Y:S11]  /*27390*/  SHFL.IDX PT, R2, R5, 0x1, 0x181f ;  /* 0x00381f0005027f89 */ /* 0x004eb600000e0000 */
[----:B0-----:R-:W-:-:S02]  /*273a0*/  @!P1 LEA R6, P0, R7, R14, 0x1 ;  /* 0x0000000e07069211 */ /* 0x001fc400078008ff */
[----:B------:R-:W0:Y:S01]  /*273b0*/  SHFL.IDX PT, R14, R0, 0x2, 0x181f ;  /* 0x00581f00000e7f89 */ /* 0x000e2200000e0000 */
[----:B------:R-:W-:-:S04]  /*273c0*/  @P1 LOP3.LUT R16, R16, 0x80, RZ, 0xfc, !PT ;  /* 0x0000008010101812 */ /* 0x000fc800078efcff */
[----:B------:R-:W-:Y:S01]  /*273d0*/  LOP3.LUT R16, R16, 0xffffffbf, RZ, 0xc0, !PT ;  /* 0xffffffbf10107812 */ /* 0x000fe200078ec0ff */
[----:B--2---:R-:W-:Y:S02]  /*273e0*/  @!P1 IMAD.X R3, RZ, RZ, R2, P0 ;  /* 0x000000ffff039224 */ /* 0x004fe400000e0602 */
[----:B------:R-:W-:Y:S02]  /*273f0*/  @!P1 IMAD.MOV.U32 R2, RZ, RZ, R6 ;  /* 0x000000ffff029224 */ /* 0x000fe400078e0006 */
[----:B------:R-:W-:-:S03]  /*27400*/  VIADD R6, R4, 0x20 ;  /* 0x0000002004067836 */ /* 0x000fc60000000000 */
[----:B------:R2:W-:Y:S02]  /*27410*/  @!P1 LDGSTS.E.BYPASS.LTC128B.128 [R22+0x20c00], desc[UR36][R2.64], !P5 ;  /* 0x20c0000002169fae */ /* 0x0005e4000e901d64 */
[----:B------:R-:W-:Y:S02]  /*27420*/  ISETP.GE.AND P1, PT, R6, UR41, PT ;  /* 0x0000002906007c0c */ /* 0x000fe4000bf26270 */
[----:B--2---:R-:W2:Y:S11]  /*27430*/  SHFL.IDX PT, R2, R5, 0x2, 0x181f ;  /* 0x00581f0005027f89 */ /* 0x004eb600000e0000 */
[----:B0-----:R-:W-:Y:S01]  /*27440*/  @!P1 LEA R6, P0, R7, R14, 0x1 ;  /* 0x0000000e07069211 */ /* 0x001fe200078008ff */
[----:B------:R-:W0:Y:S01]  /*27450*/  SHFL.IDX PT, R5, R5, 0x3, 0x181f ;  /* 0x00781f0005057f89 */ /* 0x000e2200000e0000 */
[----:B------:R-:W-:-:S03]  /*27460*/  @P1 LOP3.LUT R16, R16, 0x40, RZ, 0xfc, !PT ;  /* 0x0000004010101812 */ /* 0x000fc600078efcff */
[----:B------:R3:W4:Y:S01]  /*27470*/  SHFL.IDX PT, R14, R0, 0x3, 0x181f ;  /* 0x00781f00000e7f89 */ /* 0x00072200000e0000 */
[----:B--2---:R-:W-:Y:S02]  /*27480*/  @!P1 IMAD.X R3, RZ, RZ, R2, P0 ;  /* 0x000000ffff039224 */ /* 0x004fe400000e0602 */
[----:B------:R-:W-:-:S05]  /*27490*/  @!P1 IMAD.MOV.U32 R2, RZ, RZ, R6 ;  /* 0x000000ffff029224 */ /* 0x000fca00078e0006 */
[----:B0-----:R3:W-:Y:S02]  /*274a0*/  @!P1 LDGSTS.E.BYPASS.LTC128B.128 [R22+0x21400], desc[UR36][R2.64], !P5 ;  /* 0x2140000002169fae */ /* 0x0017e4000e901d64 */
.L_x_5362:
[----:B------:R-:W-:Y:S01]  /*274b0*/  VIADD R4, R4, 0x30 ;  /* 0x0000003004047836 */ /* 0x000fe20000000000 */
[----:B------:R-:W-:-:S04]  /*274c0*/  LOP3.LUT R16, R16, 0xffffefff, RZ, 0xc0, !PT ;  /* 0xffffefff10107812 */ /* 0x000fc800078ec0ff */
[----:B------:R-:W-:-:S13]  /*274d0*/  ISETP.GE.AND P1, PT, R4, UR41, PT ;  /* 0x0000002904007c0c */ /* 0x000fda000bf26270 */
[----:B---34-:R-:W-:Y:S02]  /*274e0*/  @!P1 LEA R2, P0, R7, R14, 0x1 ;  /* 0x0000000e07029211 */ /* 0x018fe400078008ff */
[----:B------:R-:W-:-:S03]  /*274f0*/  @P1 LOP3.LUT R16, R16, 0x1000, RZ, 0xfc, !PT ;  /* 0x0000100010101812 */ /* 0x000fc600078efcff */
[----:B------:R-:W-:Y:S01]  /*27500*/  @!P1 IMAD.X R3, RZ, RZ, R5, P0 ;  /* 0x000000ffff039224 */ /* 0x000fe200000e0605 */
[----:B------:R-:W-:-:S04]  /*27510*/  PLOP3.LUT P0, PT, PT, PT, PT, 0x80, 0x0 ;  /* 0x000000000000781c */ /* 0x000fc80003f0f070 */
[----:B------:R-:W-:Y:S01]  /*27520*/  @!PT LDS RZ, [RZ] ;  /* 0x00000000fffff984 */ /* 0x000fe20000000800 */
[----:B------:R-:W-:Y:S01]  /*27530*/  @!PT LDS RZ, [RZ] ;  /* 0x00000000fffff984 */ /* 0x000fe20000000800 */
[----:B------:R-:W-:Y:S01]  /*27540*/  @!PT LDS RZ, [RZ] ;  /* 0x00000000fffff984 */ /* 0x000fe20000000800 */
[----:B------:R0:W-:Y:S01]  /*27550*/  @!P1 LDGSTS.E.BYPASS.LTC128B.128 [R22+0x21c00], desc[UR36][R2.64], !P5 ;  /* 0x21c0000002169fae */ /* 0x0001e2000e901d64 */
[----:B------:R-:W-:-:S08]  /*27560*/  NOP ;  /* 0x0000000000007918 */ /* 0x000fd00000000000 */
.L_x_5293:
[----:B------:R-:W-:Y:S02]  /*27570*/  PLOP3.LUT P1, PT, P1, P0, PT, 0xa2, 0x0 ;  /* 0x000000000000781c */ /* 0x000fe40000f21472 */
[----:B------:R-:W-:-:S08]  /*27580*/  @P0 R2UR P1, UR4, R17 ;  /* 0x00000000110402ca */ /* 0x000fd00000020000 */
[----:B------:R-:W-:-:S05]  /*27590*/  @P0 PLOP3.LUT P0, PT, P1, PT, PT, 0x80, 0x0 ;  /* 0x000000000000081c */ /* 0x000fca0000f0f070 */
[----:B------:R-:W-:Y:S01]  /*275a0*/  @!P1 SYNCS.ARRIVE.TRANS64.RED.A0T1 RZ, [UR4+0x38800], RZ ;  /* 0x038800ffffff99a7 */ /* 0x000fe20008200404 */
[----:B------:R-:W-:Y:S07]  /*275b0*/  @!P1 ARRIVES.LDGSTSBAR.64.TRANSCNT [UR4+0x38800] ;  /* 0x03880000ff0099b0 */ /* 0x000fee0008000a84 */
[----:B------:R-:W-:Y:S05]  /*275c0*/  @P0 BRA.U.ANY `(.L_x_5293) ;  /* 0xfffffffd00e80947 */ /* 0x000fea000393ffff */
[----:B------:R-:W-:Y:S01]  /*275d0*/  ULDC.64 UR4, c[0x0][0x3d8] ;  /* 0x0000f60000047ab9 */ /* 0x000fe20000000a00 */
[----:B------:R-:W-:Y:S01]  /*275e0*/  NOP ;  /* 0x0000000000007918 */ /* 0x000fe20000000000 */
[----:B------:R-:W-:Y:S01]  /*275f0*/  IMAD R0, R24, UR4, RZ ;  /* 0x0000000418007c24 */ /* 0x000fe2000f8e02ff */
[----:B------:R2:W-:Y:S01]  /*27600*/  SYNCS.ARRIVE.TRANS64.A1T0 RZ, [R17+URZ+0x38800], RZ ;  /* 0x038800ff11ff79a7 */ /* 0x0005e2000810003f */
[C---:B------:R-:W-:Y:S01]  /*27610*/  IMAD.WIDE.U32 R4, R19.reuse, UR4, RZ ;  /* 0x0000000413047c25 */ /* 0x040fe2000f8e00ff */
[----:B------:R-:W-:Y:S03]  /*27620*/  BSSY B6, `(.L_x_5294) ;  /* 0x0000018000067945 */ /* 0x000fe60003800000 */
[----:B------:R-:W-:Y:S01]  /*27630*/  IMAD R0, R19, UR5, R0 ;  /* 0x0000000513007c24 */ /* 0x000fe2000f8e0200 */
[----:B------:R2:W-:Y:S01]  /*27640*/  STL.64 [R1+0x430], R4 ;  /* 0x0004300401007387 */ /* 0x0005e20000100a00 */
[----:B0-----:R-:W-:-:S02]  /*27650*/  VIADD R2, R17, 0x26400 ;  /* 0x0002640011027836 */ /* 0x001fc40000000000 */
[----:B------:R-:W-:-:S03]  /*27660*/  IMAD.IADD R0, R5, 0x1, R0 ;  /* 0x0000000105007824 */ /* 0x000fc600078e0200 */
[----:B------:R-:W-:Y:S02]  /*27670*/  LOP3.LUT P0, RZ, R2, 0x3ff, RZ, 0xc0, !PT ;  /* 0x000003ff02ff7812 */ /* 0x000fe4000780c0ff */
[----:B------:R2:W-:Y:S11]  /*27680*/  STL [R1+0x444], R0 ;  /* 0x0004440001007387 */ /* 0x0005f60000100800 */
[----:B--2---:R-:W-:Y:S05]  /*27690*/  @!P0 BRA `(.L_x_5295) ;  /* 0x0000000000408947 */ /* 0x004fea0003800000 */
        /* <DEDUP_REMOVED lines=16> */
.L_x_5295:
[----:B------:R-:W-:Y:S05]  /*277a0*/  BSYNC B6 ;  /* 0x0000000000067941 */ /* 0x000fea0003800000 */
.L_x_5294:
[----:B------:R-:W2:Y:S04]  /*277b0*/  LDL.LU.64 R4, [R1+0x430] ;  /* 0x0004300001047983 */ /* 0x000ea80000300a00 */
[----:B------:R-:W3:Y:S01]  /*277c0*/  LDL.LU R20, [R1+0x444] ;  /* 0x0004440001147983 */ /* 0x000ee20000300800 */
[----:B------:R-:W-:Y:S01]  /*277d0*/  UISETP.NE.AND UP0, UPT, UR49, URZ, UPT ;  /* 0x0000003f3100728c */ /* 0x000fe2000bf05270 */
[----:B------:R-:W-:Y:S01]  /*277e0*/  IMAD.MOV.U32 R2, RZ, RZ, R34 ;  /* 0x000000ffff027224 */ /* 0x000fe200078e0022 */
[----:B------:R-:W-:Y:S01]  /*277f0*/  ULDC UR6, c[0x0][0x448] ;  /* 0x0001120000067ab9 */ /* 0x000fe20000000800 */
[----:B------:R0:W5:Y:S01]  /*27800*/  LDL R8, [R1+0x424] ;  /* 0x0004240001087983 */ /* 0x0001620000100800 */
[----:B------:R-:W-:Y:S01]  /*27810*/  ULDC.64 UR8, c[0x0][0x3e0] ;  /* 0x0000f80000087ab9 */ /* 0x000fe20000000a00 */
[----:B------:R-:W-:-:S02]  /*27820*/  LOP3.LUT P2, RZ, R16, 0x20000, RZ, 0xc0, !PT ;  /* 0x0002000010ff7812 */ /* 0x000fc4000784c0ff */
[----:B------:R0:W5:Y:S01]  /*27830*/  LDL R6, [R1+0x420] ;  /* 0x0004200001067983 */ /* 0x0001620000100800 */
[----:B------:R-:W-:Y:S02]  /*27840*/  PLOP3.LUT P0, PT, PT, PT, UP0, 0x80, 0x0 ;  /* 0x000000000000781c */ /* 0x000fe40003f0f008 */
[C---:B------:R-:W-:Y:S01]  /*27850*/  LOP3.LUT P3, RZ, R16.reuse, 0x10000, RZ, 0xc0, !PT ;  /* 0x0001000010ff7812 */ /* 0x040fe2000786c0ff */
[----:B------:R-:W-:Y:S01]  /*27860*/  @UP0 ULDC UR4, c[0x0][0x44c] ;  /* 0x0001130000040ab9 */ /* 0x000fe20000000800 */
[C---:B------:R-:W-:Y:S02]  /*27870*/  LOP3.LUT P4, RZ, R16.reuse, 0x8000, RZ, 0xc0, !PT ;  /* 0x0000800010ff7812 */ /* 0x040fe4000788c0ff */
[----:B------:R-:W-:-:S07]  /*27880*/  LOP3.LUT P5, RZ, R16, 0x4000, RZ, 0xc0, !PT ;  /* 0x0000400010ff7812 */ /* 0x000fce00078ac0ff */
[----:B------:R-:W-:Y:S01]  /*27890*/  @P0 IMAD.HI.U32 R0, R34, UR4, RZ ;  /* 0x0000000422000c27 */ /* 0x000fe2000f8e00ff */
[----:B------:R-:W-:Y:S01]  /*278a0*/  PLOP3.LUT P0, PT, PT, PT, UP0, 0x80, 0x0 ;  /* 0x000000000000781c */ /* 0x000fe20003f0f008 */
[----:B------:R-:W-:-:S12]  /*278b0*/  @UP0 ULDC UR4, c[0x0][0x450] ;  /* 0x0001140000040ab9 */ /* 0x000fd80000000800 */
[----:B------:R-:W-:-:S04]  /*278c0*/  @P0 SHF.R.U32.HI R2, RZ, UR4, R0 ;  /* 0x00000004ff020c19 */ /* 0x000fc80008011600 */
[--C-:B------:R-:W-:Y:S02]  /*278d0*/  SHF.R.S32.HI R0, RZ, 0x1f, R2.reuse ;  /* 0x0000001fff007819 */ /* 0x100fe40000011402 */
[----:B--2---:R-:W-:Y:S02]  /*278e0*/  R2UR UR5, R5 ;  /* 0x00000000050572ca */ /* 0x004fe400000e0000 */
[----:B------:R-:W-:Y:S02]  /*278f0*/  R2UR UR4, R4 ;  /* 0x00000000040472ca */ /* 0x000fe400000e0000 */
[----:B---3--:R-:W-:Y:S01]  /*27900*/  R2UR UR5, R20 ;  /* 0x00000000140572ca */ /* 0x008fe200000e0000 */
[----:B------:R-:W-:Y:S01]  /*27910*/  IMAD.MOV R5, RZ, RZ, -R2 ;  /* 0x000000ffff057224 */ /* 0x000fe200078e0a02 */
[----:B------:R-:W2:Y:S03]  /*27920*/  S2R R20, SR_TID.X ;  /* 0x0000000000147919 */ /* 0x000ea60000002100 */
[----:B------:R-:W-:Y:S01]  /*27930*/  IMAD R5, R5, UR6, R34 ;  /* 0x0000000605057c24 */ /* 0x000fe2000f8e0222 */
[----:B------:R-:W-:-:S04]  /*27940*/  UIMAD UR6, UR50, UR8, URZ ;  /* 0x00000008320672a4 */ /* 0x000fc8000f8e023f */
[----:B------:R-:W-:-:S03]  /*27950*/  UIMAD UR6, UR38, UR9, UR6 ;  /* 0x00000009260672a4 */ /* 0x000fc6000f8e0206 */
[----:B------:R-:W-:-:S03]  /*27960*/  UIMAD.WIDE.U32 UR4, UR38, UR8, UR4 ;  /* 0x00000008260472a5 */ /* 0x000fc6000f8e0004 */
[----:B------:R-:W-:Y:S01]  /*27970*/  ULDC.64 UR8, c[0x0][0x3d0] ;  /* 0x0000f40000087ab9 */ /* 0x000fe20000000a00 */
[----:B------:R-:W-:Y:S01]  /*27980*/  UIADD3 UR5, UR5, UR6, URZ ;  /* 0x0000000605057290 */ /* 0x000fe2000fffe03f */
[----:B------:R-:W-:Y:S02]  /*27990*/  IMAD R7, R0, UR8, RZ ;  /* 0x0000000800077c24 */ /* 0x000fe4000f8e02ff */
[----:B------:R-:W-:Y:S01]  /*279a0*/  IMAD.U32 R3, RZ, RZ, UR8 ;  /* 0x00000008ff037e24 */ /* 0x000fe2000f8e00ff */
[----:B------:R-:W-:Y:S01]  /*279b0*/  SHF.R.S32.HI R0, RZ, 0x1f, R5 ;  /* 0x0000001fff007819 */ /* 0x000fe20000011405 */
        /* <DEDUP_REMOVED lines=11> */
[----:B--2---:R-:W-:-:S03]  /*27a70*/  IMAD.SHL.U32 R9, R20, 0x8, RZ ;  /* 0x0000000814097824 */ /* 0x004fc600078e00ff */
[----:B------:R-:W-:Y:S02]  /*27a80*/  LEA.HI.X R4, R2, UR5, R3, 0x1, P0 ;  /* 0x0000000502047c11 */ /* 0x000fe400080f0c03 */
[----:B------:R-:W-:Y:S01]  /*27a90*/  LOP3.LUT R9, R9, 0x38, RZ, 0xc0, !PT ;  /* 0x0000003809097812 */ /* 0x000fe200078ec0ff */
[----:B0-----:R-:W-:Y:S06]  /*27aa0*/  BRA.DIV UR4, `(.L_x_5296) ;  /* 0x0000003204887947 */ /* 0x001fec000b800000 */
[C---:B------:R-:W-:Y:S01]  /*27ab0*/  LOP3.LUT P1, RZ, R16.reuse, 0x40, RZ, 0xc0, !PT ;  /* 0x0000004010ff7812 */ /* 0x040fe2000782c0ff */
[----:B------:R-:W0:Y:S01]  /*27ac0*/  SHFL.IDX PT, R14, R0, RZ, 0x181f ;  /* 0x00181fff000e7589 */ /* 0x000e2200000e0000 */
[C---:B------:R-:W-:Y:S02]  /*27ad0*/  LOP3.LUT P6, RZ, R16.reuse, 0x40000, RZ, 0xc0, !PT ;  /* 0x0004000010ff7812 */ /* 0x040fe400078cc0ff */
[----:B------:R-:W-:Y:S01]  /*27ae0*/  LOP3.LUT R16, R16, 0xffbfffff, RZ, 0xc0, !PT ;  /* 0xffbfffff10107812 */ /* 0x000fe200078ec0ff */
[----:B------:R-:W2:Y:S04]  /*27af0*/  SHFL.IDX PT, R2, R4, RZ, 0x181f ;  /* 0x00181fff04027589 */ /* 0x000ea800000e0000 */
[----:B------:R-:W-:Y:S04]  /*27b00*/  SHFL.IDX PT, R5, R4, 0x1, 0x181f ;  /* 0x00381f0004057f89 */ /* 0x000fe800000e0000 */
[----:B------:R-:W-:-:S04]  /*27b10*/  @P1 LOP3.LUT R16, R16, 0x400000, RZ, 0xfc, !PT ;  /* 0x0040000010101812 */ /* 0x000fc800078efcff */
[C---:B------:R-:W-:Y:S02]  /*27b20*/  LOP3.LUT P1, RZ, R16.reuse, 0x80, RZ, 0xc0, !PT ;  /* 0x0000008010ff7812 */ /* 0x040fe4000782c0ff */
[----:B------:R-:W-:-:S11]  /*27b30*/  LOP3.LUT R16, R16, 0xff7fffff, RZ, 0xc0, !PT ;  /* 0xff7fffff10107812 */ /* 0x000fd600078ec0ff */
[----:B------:R-:W-:-:S04]  /*27b40*/  @P1 LOP3.LUT R16, R16, 0x800000, RZ, 0xfc, !PT ;  /* 0x0080000010101812 */ /* 0x000fc800078efcff */
[----:B------:R-:W-:-:S13]  /*27b50*/  LOP3.LUT P1, RZ, R16, 0x100, RZ, 0xc0, !PT ;  /* 0x0000010010ff7812 */ /* 0x000fda000782c0ff */
[----:B0-----:R-:W-:-:S05]  /*27b60*/  @!P1 LEA R14, P0, R9, R14, 0x1 ;  /* 0x0000000e090e9211 */ /* 0x001fca00078008ff */
[----:B--2---:R-:W-:Y:S01]  /*27b70*/  @!P1 IMAD.X R3, RZ, RZ, R2, P0 ;  /* 0x000000ffff039224 */ /* 0x004fe200000e0602 */
[----:B------:R-:W-:Y:S01]  /*27b80*/  LOP3.LUT P0, RZ, R16, 0x80000, RZ, 0xc0, !PT ;  /* 0x0008000010ff7812 */ /* 0x000fe2000780c0ff */
[----:B------:R-:W-:Y:S02]  /*27b90*/  @!P1 IMAD.MOV.U32 R2, RZ, RZ, R14 ;  /* 0x000000ffff029224 */ /* 0x000fe400078e000e */
[----:B------:R-:W0:Y:S10]  /*27ba0*/  SHFL.IDX PT, R14, R0, 0x1, 0x181f ;  /* 0x00381f00000e7f89 */ /* 0x000e3400000e0000 */
        /* <DEDUP_REMOVED lines=11> */
[----:B0-----:R-:W-:-:S05]  /*27c60*/  @!P1 LEA R14, P0, R9, R14, 0x1 ;  /* 0x0000000e090e9211 */ /* 0x001fca00078008ff */
[----:B------:R-:W-:Y:S01]  /*27c70*/  @!P1 IMAD.X R5, RZ, RZ, R5, P0 ;  /* 0x000000ffff059224 */ /* 0x000fe200000e0605 */
[----:B------:R-:W-:Y:S01]  /*27c80*/  LOP3.LUT P0, RZ, R16, 0x80000, RZ, 0xc0, !PT ;  /* 0x0008000010ff7812 */ /* 0x000fe2000780c0ff */
[----:B--2---:R-:W-:Y:S02]  /*27c90*/  @!P1 IMAD.MOV.U32 R2, RZ, RZ, R14 ;  /* 0x000000ffff029224 */ /* 0x004fe400078e000e */
[----:B------:R-:W-:Y:S01]  /*27ca0*/  @!P1 IMAD.MOV.U32 R3, RZ, RZ, R5 ;  /* 0x000000ffff039224 */ /* 0x000fe200078e0005 */
[----:B------:R-:W0:Y:S04]  /*27cb0*/  SHFL.IDX PT, R14, R0, 0x2, 0x181f ;  /* 0x00581f00000e7f89 */ /* 0x000e2800000e0000 */
[----:B------:R-:W2:Y:S04]  /*27cc0*/  SHFL.IDX PT, R5, R4, 0x2, 0x181f ;  /* 0x00581f0004057f89 */ /* 0x000ea800000e0000 */
[----:B------:R-:W3:Y:S04]  /*27cd0*/  SHFL.IDX PT, R4, R4, 0x3, 0x181f ;  /* 0x00781f0004047f89 */ /* 0x000ee800000e0000 */
        /* <DEDUP_REMOVED lines=12> */
[----:B--2---:R-:W-:Y:S01]  /*27da0*/  @!P1 IMAD.X R5, RZ, RZ, R5, P0 ;  /* 0x000000ffff059224 */ /* 0x004fe200000e0605 */
[----:B------:R-:W-:Y:S01]  /*27db0*/  LOP3.LUT P0, RZ, R16, 0x80000, RZ, 0xc0, !PT ;  /* 0x0008000010ff7812 */ /* 0x000fe2000780c0ff */
[----:B----4-:R-:W-:Y:S02]  /*27dc0*/  @!P1 IMAD.MOV.U32 R2, RZ, RZ, R14 ;  /* 0x000000ffff029224 */ /* 0x010fe400078e000e */
[----:B------:R-:W-:Y:S01]  /*27dd0*/  @!P1 IMAD.MOV.U32 R3, RZ, RZ, R5 ;  /* 0x000000ffff039224 */ /* 0x000fe200078e0005 */
[----:B------:R2:W4:Y:S09]  /*27de0*/  SHFL.IDX PT, R14, R0, 0x3, 0x181f ;  /* 0x00781f00000e7f89 */ /* 0x00053200000e0000 */
        /* <DEDUP_REMOVED lines=9> */
[----:B---34-:R2:W-:Y:S02]  /*27e80*/  @!P1 LDGSTS.E.BYPASS.LTC128B.128 [R22+0x35400], desc[UR36][R2.64+0x380], P0 ;  /* 0x3540038002169fae */ /* 0x0185e40008101d64 */
.L_x_5372:
[C---:B------:R-:W-:Y:S02]  /*27e90*/  LOP3.LUT P1, RZ, R16.reuse, 0x1000, RZ, 0xc0, !PT ;  /* 0x0000100010ff7812 */ /* 0x040fe4000782c0ff */
[----:B------:R-:W-:-:S11]  /*27ea0*/  LOP3.LUT P6, RZ, R16, 0x40000, RZ, 0xc0, !PT ;  /* 0x0004000010ff7812 */ /* 0x000fd600078cc0ff */
[----:B0-2---:R-:W-:-:S05]  /*27eb0*/  @!P1 LEA R2, P0, R9, R14, 0x1 ;  /* 0x0000000e09029211 */ /* 0x005fca00078008ff */
        /* <DEDUP_REMOVED lines=15> */
[----:B------:R-:W-:Y:S01]  /*27fb0*/  PLOP3.LUT P0, PT, PT, PT, PT, 0x80, 0x0 ;  /* 0x000000000000781c */ /* 0x000fe20003f0f070 */
[----:B------:R-:W-:-:S12]  /*27fc0*/  NOP ;  /* 0x0000000000007918 */ /* 0x000fd80000000000 */
.L_x_5297:
        /* <DEDUP_REMOVED lines=18> */
.L_x_5373:
[----:B------:R-:W-:Y:S05]  /*280f0*/  BSYNC B0 ;  /* 0x0000000000007941 */ /* 0x000fea0003800000 */
.L_x_5298:
[----:B------:R-:W-:-:S13]  /*28100*/  LOP3.LUT P0, RZ, R16, 0x800, RZ, 0xc0, !PT ;  /* 0x0000080010ff7812 */ /* 0x000fda000780c0ff */
[----:B------:R-:W-:Y:S05]  /*28110*/  @!P0 BRA `(.L_x_5300) ;  /* 0x0000000000048947 */ /* 0x000fea0003800000 */
[----:B------:R-:W-:Y:S01]  /*28120*/  BPT.TRAP 0x1 ;  /* 0x000000040000795c */ /* 0x000fe20000300000 */
.L_x_5300:
[----:B0-----:R-:W-:Y:S01]  /*28130*/  SHF.L.U32 R0, R23, 0x1f, RZ ;  /* 0x0000001f17007819 */ /* 0x001fe200000006ff */
[----:B------:R-:W-:Y:S03]  /*28140*/  BSSY B0, `(.L_x_5301) ;  /* 0x0000003000007945 */ /* 0x000fe60003800000 */
[----:B------:R-:W0:Y:S02]  /*28150*/  SYNCS.PHASECHK.TRANS64.TRYWAIT P0, [R27+URZ+0x38860], R0 ;  /* 0x038860001b0075a7 */ /* 0x000e24000800017f */
[----:B0-----:R-:W-:Y:S05]  /*28160*/  @!P0 BRA `(.L_x_5302) ;  /* 0x0000003000c88947 */ /* 0x001fea0003800000 */
.L_x_5374:
[----:B------:R-:W-:Y:S05]  /*28170*/  BSYNC B0 ;  /* 0x0000000000007941 */ /* 0x000fea0003800000 */
.L_x_5301:
[----:B------:R-:W0:Y:S01]  /*28180*/  LDL.LU R2, [R1+0x438] ;  /* 0x0004380001027983 */ /* 0x000e220000300800 */
[----:B------:R-:W-:-:S03]  /*28190*/  ULDC.64 UR4, c[0x0][0x328] ;  /* 0x0000ca0000047ab9 */ /* 0x000fc60000000a00 */
[----:B------:R-:W2:Y:S01]  /*281a0*/  LDL.LU R4, [R1+0x43c] ;  /* 0x00043c0001047983 */ /* 0x000ea20000300800 */
[----:B------:R-:W-:Y:S01]  /*281b0*/  LOP3.LUT R16, R16, 0xffffff7f, RZ, 0xc0, !PT ;  /* 0xffffff7f10107812 */ /* 0x000fe200078ec0ff */
[----:B0-----:R-:W-:Y:S02]  /*281c0*/  IMAD R0, R2, UR4, RZ ;  /* 0x0000000402007c24 */ /* 0x001fe4000f8e02ff */
[----:B------:R-:W-:-:S04]  /*281d0*/  IMAD.WIDE.U32 R2, R37, UR4, RZ ;  /* 0x0000000425027c25 */ /* 0x000fc8000f8e00ff */
[----:B------:R-:W-:Y:S01]  /*281e0*/  IMAD R5, R37, UR5, R0 ;  /* 0x0000000525057c24 */ /* 0x000fe2000f8e0200 */
[----:B------:R-:W-:Y:S02]  /*281f0*/  ULDC.64 UR4, c[0x0][0x338] ;  /* 0x0000ce0000047ab9 */ /* 0x000fe40000000a00 */
[----:B--2---:R-:W-:Y:S01]  /*28200*/  IMAD R0, R4, UR4, RZ ;  /* 0x0000000404007c24 */ /* 0x004fe2000f8e02ff */
[----:B------:R-:W-:Y:S01]  /*28210*/  PRMT R4, R33, 0x8880, RZ ;  /* 0x0000888021047816 */ /* 0x000fe200000000ff */
        /* <DEDUP_REMOVED lines=13> */
[----:B------:R-:W-:Y:S02]  /*282f0*/  LEA.HI.X R7, R2, UR5, R7, 0x1, P0 ;  /* 0x0000000502077c11 */ /* 0x000fe400080f0c07 */
[----:B------:R-:W-:-:S13]  /*28300*/  ISETP.GT.AND P0, PT, R4, -0x1, PT ;  /* 0xffffffff0400780c */ /* 0x000fda0003f04270 */
[----:B------:R-:W-:Y:S01]  /*28310*/  @P0 LOP3.LUT R16, R16, 0x80, RZ, 0xfc, !PT ;  /* 0x0000008010100812 */ /* 0x000fe200078efcff */
[----:B------:R-:W-:Y:S06]  /*28320*/  BRA.DIV UR4, `(.L_x_5303) ;  /* 0x00000032046c7947 */ /* 0x000fec000b800000 */
[----:B------:R-:W0:Y:S01]  /*28330*/  S2R R2, SR_TID.X ;  /* 0x0000000000027919 */ /* 0x000e220000002100 */
[----:B------:R-:W-:Y:S01]  /*28340*/  LOP3.LUT P1, RZ, R33, 0x1, RZ, 0xc0, !PT ;  /* 0x0000000121ff7812 */ /* 0x000fe2000782c0ff */
        /* <DEDUP_REMOVED lines=39> */
[----:B--2---:R-:W-:Y:S01]  /*285c0*/  IMAD.X R3, RZ, RZ, R3, P6 ;  /* 0x000000ffff037224 */ /* 0x004fe200030e0603 */
        /* <DEDUP_REMOVED lines=39> */
.L_x_5384:
        /* <DEDUP_REMOVED lines=25> */
.L_x_5304:
        /* <DEDUP_REMOVED lines=10> */
.L_x_5305:
[----:B0-----:R-:W2:Y:S01]  /*28a70*/  LDL.LU R2, [R1+0x428] ;  /* 0x0004280001027983 */ /* 0x001ea20000300800 */
[----:B------:R0:W-:Y:S01]  /*28a80*/  SYNCS.ARRIVE.TRANS64.A1T0 RZ, [R27+URZ+0x38850], RZ ;  /* 0x038850ff1bff79a7 */ /* 0x0001e2000810003f */
[----:B--2---:R-:W-:-:S05]  /*28a90*/  VIADD R9, R2, 0xfffffffe ;  /* 0xfffffffe02097836 */ /* 0x004fca0000000000 */
[----:B------:R-:W-:-:S13]  /*28aa0*/  ISETP.GE.AND P0, PT, R9, UR44, PT ;  /* 0x0000002c09007c0c */ /* 0x000fda000bf06270 */
[----:B0-----:R-:W-:Y:S05]  /*28ab0*/  @!P0 BRA `(.L_x_5306) ;  /* 0x0000000c00988947 */ /* 0x001fea0003800000 */
[----:B------:R-:W-:Y:S01]  /*28ac0*/  BSSY B0, `(.L_x_5306) ;  /* 0x00000e5000007945 */ /* 0x000fe20003800000 */
.L_x_5319:
[----:B0-----:R-:W0:Y:S01]  /*28ad0*/  S2R R2, SR_TID.X ;  /* 0x0000000000027919 */ /* 0x001e220000002100 */
[----:B--23--:R-:W-:Y:S01]  /*28ae0*/  IMAD R8, R9, 0x40, R31 ;  /* 0x0000004009087824 */ /* 0x00cfe200078e021f */
[----:B------:R-:W-:Y:S01]  /*28af0*/  LOP3.LUT P1, RZ, R16, 0x800, RZ, 0xc0, !PT ;  /* 0x0000080010ff7812 */ /* 0x000fe2000782c0ff */
[----:B------:R-:W-:Y:S01]  /*28b00*/  VIADD R18, R18, 0x1 ;  /* 0x0000000112127836 */ /* 0x000fe20000000000 */
[C---:B0-----:R-:W-:Y:S01]  /*28b10*/  LOP3.LUT R3, R2.reuse, 0x7f, RZ, 0xc0, !PT ;  /* 0x0000007f02037812 */ /* 0x041fe200078ec0ff */
[----:B------:R-:W-:-:S03]  /*28b20*/  IMAD.SHL.U32 R2, R2, 0x10, RZ ;  /* 0x0000001002027824 */ /* 0x000fc600078e00ff */
[----:B------:R-:W-:Y:S02]  /*28b30*/  SHF.R.U32.HI R4, RZ, 0x3, R3 ;  /* 0x00000003ff047819 */ /* 0x000fe40000011603 */
[----:B------:R-:W0:Y:S02]  /*28b40*/  LDC R3, c[0x0][0x430] ;  /* 0x00010c00ff037b82 */ /* 0x000e240000000800 */
[----:B------:R-:W-:-:S04]  /*28b50*/  LOP3.LUT R2, R4, 0x70, R2, 0xf8, !PT ;  /* 0x0000007004027812 */ /* 0x000fc800078ef802 */
[C---:B------:R-:W-:Y:S01]  /*28b60*/  ISETP.GT.U32.AND P2, PT, R2.reuse, 0x3f, PT ;  /* 0x0000003f0200780c */ /* 0x040fe20003f44070 */
[----:B------:R-:W-:-:S04]  /*28b70*/  IMAD.IADD R8, R2, 0x1, R8 ;  /* 0x0000000102087824 */ /* 0x000fc800078e0208 */
[----:B------:R-:W-:-:S08]  /*28b80*/  IMAD.MOV.U32 R10, RZ, RZ, R8 ;  /* 0x000000ffff0a7224 */ /* 0x000fd000078e0008 */
[----:B------:R-:W2:Y:S01]  /*28b90*/  @!P2 LDC.64 R4, c[0x0][0x428] ;  /* 0x00010a00ff04ab82 */ /* 0x000ea20000000a00 */
[----:B0-----:R-:W-:-:S13]  /*28ba0*/  ISETP.NE.AND P0, PT, R3, 0x1, PT ;  /* 0x000000010300780c */ /* 0x001fda0003f05270 */
[----:B------:R-:W0:Y:S08]  /*28bb0*/  @P0 LDC R3, c[0x0][0x434] ;  /* 0x00010d00ff030b82 */ /* 0x000e300000000800 */
[----:B------:R-:W3:Y:S01]  /*28bc0*/  @P0 LDC R7, c[0x0][0x438] ;  /* 0x00010e00ff070b82 */ /* 0x000ee20000000800 */
[----:B0-----:R-:W-:-:S05]  /*28bd0*/  @P0 IMAD.HI.U32 R2, R8, R3, RZ ;  /* 0x0000000308020227 */ /* 0x001fca00078e00ff */
[----:B---3--:R-:W-:Y:S01]  /*28be0*/  @P0 SHF.R.U32.HI R10, RZ, R7, R2 ;  /* 0x00000007ff0a0219 */ /* 0x008fe20000011602 */
[----:B--2---:R-:W-:Y:S01]  /*28bf0*/  @!P2 IMAD R2, R30, R4, RZ ;  /* 0x000000041e02a224 */ /* 0x004fe200078e02ff */
[----:B------:R-:W0:Y:S02]  /*28c00*/  @!P2 LDC.64 R6, c[0x0][0x418] ;  /* 0x00010600ff06ab82 */ /* 0x000e240000000a00 */
[----:B------:R-:W-:Y:S01]  /*28c10*/  @!P2 SHF.R.S32.HI R3, RZ, 0x1f, R10 ;  /* 0x0000001fff03a819 */ /* 0x000fe2000001140a */
[----:B------:R-:W-:Y:S02]  /*28c20*/  @!P2 IMAD R5, R26, R5, R2 ;  /* 0x000000051a05a224 */ /* 0x000fe400078e0202 */
[----:B------:R-:W-:-:S04]  /*28c30*/  @!P2 IMAD.MOV.U32 R2, RZ, RZ, R10 ;  /* 0x000000ffff02a224 */ /* 0x000fc800078e000a */
[----:B------:R-:W-:-:S04]  /*28c40*/  @!P2 IMAD.WIDE.U32 R2, R26, R4, R2 ;  /* 0x000000041a02a225 */ /* 0x000fc800078e0002 */
[----:B------:R-:W-:Y:S02]  /*28c50*/  @!P2 IMAD.IADD R3, R5, 0x1, R3 ;  /* 0x000000010503a824 */ /* 0x000fe400078e0203 */
[----:B------:R-:W-:Y:S01]  /*28c60*/  IMAD.MOV.U32 R4, RZ, RZ, RZ ;  /* 0x000000ffff047224 */ /* 0x000fe200078e00ff */
[----:B0-----:R-:W-:-:S04]  /*28c70*/  @!P2 LEA R6, P0, R2, R6, 0x2 ;  /* 0x000000060206a211 */ /* 0x001fc800078010ff */
[----:B------:R-:W-:Y:S02]  /*28c80*/  @!P2 LEA.HI.X R7, R2, R7, R3, 0x2, P0 ;  /* 0x000000070207a211 */ /* 0x000fe400000f1403 */
[----:B------:R-:W-:-:S03]  /*28c90*/  ISETP.NE.AND P0, PT, R18, 0x2, PT ;  /* 0x000000021200780c */ /* 0x000fc60003f05270 */
[----:B------:R0:W5:Y:S01]  /*28ca0*/  @!P2 LDG.E R4, desc[UR36][R6.64] ;  /* 0x000000240604a981 */ /* 0x000162000c1e1900 */
[----:B------:R-:W-:Y:S01]  /*28cb0*/  SEL R2, RZ, 0x1, P0 ;  /* 0x00000001ff027807 */ /* 0x000fe20000000000 */
[----:B------:R-:W-:Y:S01]  /*28cc0*/  IMAD.MOV R5, RZ, RZ, -R10 ;  /* 0x000000ffff057224 */ /* 0x000fe200078e0a0a */
[----:B------:R-:W-:Y:S05]  /*28cd0*/  YIELD ;  /* 0x0000000000007946 */ /* 0x000fea0003800000 */
[----:B------:R-:W-:Y:S01]  /*28ce0*/  LOP3.LUT R23, R23, R2, RZ, 0x3c, !PT ;  /* 0x0000000217177212 */ /* 0x000fe200078e3cff */
[----:B------:R-:W-:Y:S01]  /*28cf0*/  ULDC UR4, c[0x0][0x430] ;  /* 0x00010c0000047ab9 */ /* 0x000fe20000000800 */
[----:B------:R-:W-:Y:S01]  /*28d00*/  IMAD.MOV.U32 R2, RZ, RZ, R9 ;  /* 0x000000ffff027224 */ /* 0x000fe200078e0009 */
[----:B------:R-:W-:Y:S01]  /*28d10*/  SEL R18, R18, RZ, P0 ;  /* 0x000000ff12127207 */ /* 0x000fe20000000000 */
[----:B------:R-:W-:-:S02]  /*28d20*/  IMAD R5, R5, UR4, R8 ;  /* 0x0000000405057c24 */ /* 0x000fc4000f8e0208 */
[----:B------:R-:W-:Y:S01]  /*28d30*/  VIADD R9, R9, 0xffffffff ;  /* 0xffffffff09097836 */ /* 0x000fe20000000000 */
[----:B------:R-:W-:Y:S01]  /*28d40*/  ISETP.GT.AND P3, PT, R2, UR44, PT ;  /* 0x0000002c02007c0c */ /* 0x000fe2000bf64270 */
[----:B0-----:R-:W-:-:S12]  /*28d50*/  @!P1 BRA `(.L_x_5307) ;  /* 0x0000000000049947 */ /* 0x001fd80003800000 */
[----:B------:R-:W-:Y:S01]  /*28d60*/  BPT.TRAP 0x1 ;  /* 0x000000040000795c */ /* 0x000fe20000300000 */
.L_x_5307:
[----:B------:R-:W-:Y:S01]  /*28d70*/  IMAD R8, R18, 0x8, R17 ;  /* 0x0000000812087824 */ /* 0x000fe200078e0211 */
[----:B------:R-:W-:Y:S01]  /*28d80*/  SHF.L.U32 R20, R23, 0x1f, RZ ;  /* 0x0000001f17147819 */ /* 0x000fe200000006ff */
[----:B------:R-:W-:Y:S01]  /*28d90*/  BSSY B1, `(.L_x_5308) ;  /* 0x0000004000017945 */ /* 0x000fe20003800000 */
[----:B------:R-:W-:Y:S02]  /*28da0*/  SHF.R.S32.HI R7, RZ, 0x1f, R5 ;  /* 0x0000001fff077819 */ /* 0x000fe40000011405 */
[----:B------:R-:W0:Y:S02]  /*28db0*/  SYNCS.PHASECHK.TRANS64.TRYWAIT P0, [R8+URZ+0x38840], R20 ;  /* 0x03884014080075a7 */ /* 0x000e24000800017f */
[----:B0-----:R-:W-:Y:S05]  /*28dc0*/  @!P0 BRA `(.L_x_5309) ;  /* 0x0000002c00cc8947 */ /* 0x001fea0003800000 */
.L_x_5385:
[----:B------:R-:W-:Y:S05]  /*28dd0*/  BSYNC B1 ;  /* 0x0000000000017941 */ /* 0x000fea0003800000 */
.L_x_5308:
[----:B------:R-:W-:Y:S01]  /*28de0*/  ULDC.64 UR4, c[0x0][0x300] ;  /* 0x0000c00000047ab9 */ /* 0x000fe20000000a00 */
[----:B-----5:R-:W-:Y:S01]  /*28df0*/  SHF.R.S32.HI R10, RZ, 0x1f, R4 ;  /* 0x0000001fff0a7819 */ /* 0x020fe20000011404 */
[----:B------:R-:W-:Y:S01]  /*28e00*/  IMAD R2, R7, UR4, RZ ;  /* 0x0000000407027c24 */ /* 0x000fe2000f8e02ff */
[----:B------:R-:W-:-:S03]  /*28e10*/  LOP3.LUT P1, RZ, R16, 0x2, RZ, 0xc0, !PT ;  /* 0x0000000210ff7812 */ /* 0x000fc6000782c0ff */
        /* <DEDUP_REMOVED lines=10> */
[C---:B-1----:R-:W-:Y:S02]  /*28ec0*/  IMAD R27, R19.reuse, UR5, R6 ;  /* 0x00000005131b7c24 */ /* 0x042fe4000f8e0206 */
[----:B------:R-:W-:Y:S01]  /*28ed0*/  IMAD.WIDE.U32 R2, R19, UR4, R2 ;  /* 0x0000000413027c25 */ /* 0x000fe2000f8e0002 */
[----:B------:R-:W-:-:S03]  /*28ee0*/  ULDC.64 UR4, c[0x0][0x2e8] ;  /* 0x0000ba0000047ab9 */ /* 0x000fc60000000a00 */
[----:B------:R-:W-:Y:S01]  /*28ef0*/  IMAD.IADD R27, R27, 0x1, R3 ;  /* 0x000000011b1b7824 */ /* 0x000fe200078e0203 */
[----:B------:R-:W-:Y:S01]  /*28f00*/  LEA R21, P0, R2, UR4, 0x1 ;  /* 0x0000000402157c11 */ /* 0x000fe2000f8008ff */
[----:B------:R-:W-:Y:S01]  /*28f10*/  UMOV UR4, 0xffffffff ;  /* 0xffffffff00047882 */ /* 0x000fe20000000000 */
[----:B------:R-:W-:Y:S02]  /*28f20*/  IMAD R6, R18, 0x1000, R32 ;  /* 0x0000100012067824 */ /* 0x000fe400078e0220 */
[----:B------:R-:W-:Y:S01]  /*28f30*/  LEA.HI.X R27, R2, UR5, R27, 0x1, P0 ;  /* 0x00000005021b7c11 */ /* 0x000fe200080f0c1b */
[----:B------:R-:W-:Y:S08]  /*28f40*/  BRA.DIV UR4, `(.L_x_5310) ;  /* 0x0000002e04807947 */ /* 0x000ff0000b800000 */
[----:B------:R-:W1:Y:S01]  /*28f50*/  SHFL.IDX PT, R14, R21, RZ, 0x181f ;  /* 0x00181fff150e7589 */ /* 0x000e6200000e0000 */
[----:B------:R-:W-:-:S03]  /*28f60*/  IMAD R25, R6, 0x2, R17 ;  /* 0x0000000206197824 */ /* 0x000fc600078e0211 */
[----:B------:R-:W2:Y:S01]  /*28f70*/  SHFL.IDX PT, R3, R27, RZ, 0x181f ;  /* 0x00181fff1b037589 */ /* 0x000ea200000e0000 */
[----:B-1----:R-:W-:-:S03]  /*28f80*/  IADD3 R2, P0, R14, R0, RZ ;  /* 0x000000000e027210 */ /* 0x002fc60007f1e0ff */
[----:B------:R-:W-:Y:S02]  /*28f90*/  SHFL.IDX PT, R14, R21, 0x3, 0x181f ;  /* 0x00781f00150e7f89 */ /* 0x000fe400000e0000 */
[----:B--2---:R-:W-:-:S05]  /*28fa0*/  IMAD.X R3, RZ, RZ, R3, P0 ;  /* 0x000000ffff037224 */ /* 0x004fca00000e0603 */
        /* <DEDUP_REMOVED lines=11> */
[----:B---3--:R1:W-:Y:S03]  /*29060*/  LDGSTS.E.BYPASS.LTC128B.128 [R25+0x23400], desc[UR36][R2.64], !P1 ;  /* 0x2340000002197fae */ /* 0x0083e6000c901d64 */
.L_x_5395:
[----:B-1----:R-:W-:-:S05]  /*29070*/  IADD3 R2, P0, R14, R0, RZ ;  /* 0x000000000e027210 */ /* 0x002fca0007f1e0ff */
[----:B------:R-:W-:Y:S01]  /*29080*/  IMAD.X R3, RZ, RZ, R27, P0 ;  /* 0x000000ffff037224 */ /* 0x000fe200000e061b */
[----:B------:R-:W-:-:S04]  /*29090*/  PLOP3.LUT P0, PT, PT, PT, PT, 0x80, 0x0 ;  /* 0x000000000000781c */ /* 0x000fc80003f0f070 */
[----:B------:R-:W-:Y:S01]  /*290a0*/  @!PT LDS RZ, [RZ] ;  /* 0x00000000fffff984 */ /* 0x000fe20000000800 */
[----:B------:R-:W-:Y:S01]  /*290b0*/  @!PT LDS RZ, [RZ] ;  /* 0x00000000fffff984 */ /* 0x000fe20000000800 */
[----:B------:R-:W-:Y:S01]  /*290c0*/  @!PT LDS RZ, [RZ] ;  /* 0x00000000fffff984 */ /* 0x000fe20000000800 */
[----:B------:R1:W-:Y:S01]  /*290d0*/  LDGSTS.E.BYPASS.LTC128B.128 [R25+0x23c00], desc[UR36][R2.64], !P1 ;  /* 0x23c0000002197fae */ /* 0x0003e2000c901d64 */
[----:B------:R-:W-:-:S08]  /*290e0*/  NOP ;  /* 0x0000000000007918 */ /* 0x000fd00000000000 */
.L_x_5311:
        /* <DEDUP_REMOVED lines=10> */
.L_x_5312:
[----:B------:R2:W-:Y:S01]  /*29190*/  SYNCS.ARRIVE.TRANS64.A1T0 RZ, [R8+URZ+0x38830], RZ ;  /* 0x038830ff08ff79a7 */ /* 0x0005e2000810003f */
[----:B------:R-:W-:Y:S05]  /*291a0*/  @!P2 BRA `(.L_x_5313) ;  /* 0x000000000004a947 */ /* 0x000fea0003800000 */
[----:B------:R-:W-:Y:S01]  /*291b0*/  BPT.TRAP 0x1 ;  /* 0x000000040000795c */ /* 0x000fe20000300000 */
.L_x_5313:
[----:B------:R-:W3:Y:S01]  /*291c0*/  SYNCS.PHASECHK.TRANS64.TRYWAIT P0, [R8+URZ+0x38860], R20 ;  /* 0x03886014080075a7 */ /* 0x000ee2000800017f */
[----:B------:R-:W-:Y:S04]  /*291d0*/  BSSY B1, `(.L_x_5314) ;  /* 0x0000002000017945 */ /* 0x000fe80003800000 */
[----:B---3--:R-:W-:Y:S05]  /*291e0*/  @!P0 BRA `(.L_x_5315) ;  /* 0x0000002c00ec8947 */ /* 0x008fea0003800000 */
.L_x_5396:
[----:B------:R-:W-:Y:S05]  /*291f0*/  BSYNC B1 ;  /* 0x0000000000017941 */ /* 0x000fea0003800000 */
.L_x_5314:
[----:B------:R-:W-:Y:S01]  /*29200*/  ULDC.64 UR4, c[0x0][0x328] ;  /* 0x0000ca0000047ab9 */ /* 0x000fe20000000a00 */
[C---:B------:R-:W-:Y:S01]  /*29210*/  LOP3.LUT P5, RZ, R16.reuse, 0x8, RZ, 0xc0, !PT ;  /* 0x0000000810ff7812 */ /* 0x040fe200078ac0ff */
[----:B-1----:R-:W-:Y:S01]  /*29220*/  IMAD R2, R7, UR4, RZ ;  /* 0x0000000407027c24 */ /* 0x002fe2000f8e02ff */
        /* <DEDUP_REMOVED lines=18> */
[----:B0--3--:R-:W-:Y:S01]  /*29350*/  LEA.HI.X R20, R2, UR5, R3, 0x1, P0 ;  /* 0x0000000502147c11 */ /* 0x009fe200080f0c03 */
[----:B------:R-:W-:Y:S08]  /*29360*/  BRA.DIV UR4, `(.L_x_5316) ;  /* 0x0000002e04a07947 */ /* 0x000ff0000b800000 */
[----:B------:R-:W0:Y:S01]  /*29370*/  SHFL.IDX PT, R14, R10, RZ, 0x181f ;  /* 0x00181fff0a0e7589 */ /* 0x000e2200000e0000 */
[C---:B------:R-:W-:Y:S01]  /*29380*/  LOP3.LUT P1, RZ, R16.reuse, 0x400, RZ, 0xc0, !PT ;  /* 0x0000040010ff7812 */ /* 0x040fe2000782c0ff */
[----:B------:R-:W-:Y:S01]  /*29390*/  IMAD R21, R21, 0x2, R17 ;  /* 0x0000000215157824 */ /* 0x000fe200078e0211 */
[----:B------:R-:W-:Y:S01]  /*293a0*/  LOP3.LUT R16, R16, 0xffbfffff, RZ, 0xc0, !PT ;  /* 0xffbfffff10107812 */ /* 0x000fe200078ec0ff */
[----:B------:R-:W1:Y:S03]  /*293b0*/  SHFL.IDX PT, R3, R20, RZ, 0x181f ;  /* 0x00181fff14037589 */ /* 0x000e6600000e0000 */
[----:B------:R-:W-:Y:S01]  /*293c0*/  @P3 LOP3.LUT R16, R16, 0x400000, RZ, 0xfc, !PT ;  /* 0x0040000010103812 */ /* 0x000fe200078efcff */
[----:B------:R-:W-:Y:S03]  /*293d0*/  SHFL.IDX PT, R2, R10, 0x2, 0x181f ;  /* 0x00581f000a027f89 */ /* 0x000fe600000e0000 */
[----:B------:R-:W-:-:S02]  /*293e0*/  LOP3.LUT P3, RZ, R16, 0x200, RZ, 0xc0, !PT ;  /* 0x0000020010ff7812 */ /* 0x000fc4000786c0ff */
[C---:B------:R-:W-:Y:S02]  /*293f0*/  LOP3.LUT P6, RZ, R16.reuse, 0x20, RZ, 0xc0, !PT ;  /* 0x0000002010ff7812 */ /* 0x040fe400078cc0ff */
[C---:B------:R-:W-:Y:S02]  /*29400*/  LOP3.LUT P2, RZ, R16.reuse, 0x10, RZ, 0xc0, !PT ;  /* 0x0000001010ff7812 */ /* 0x040fe4000784c0ff */
[----:B------:R-:W-:Y:S02]  /*29410*/  LOP3.LUT R16, R16, 0xff7fffff, RZ, 0xc0, !PT ;  /* 0xff7fffff10107812 */ /* 0x000fe400078ec0ff */
[----:B0-----:R-:W-:Y:S02]  /*29420*/  IADD3 R6, P0, R14, R0, RZ ;  /* 0x000000000e067210 */ /* 0x001fe40007f1e0ff */
[----:B------:R-:W0:Y:S03]  /*29430*/  SHFL.IDX PT, R14, R10, 0x1, 0x181f ;  /* 0x00381f000a0e7f89 */ /* 0x000e2600000e0000 */
[----:B------:R-:W-:Y:S01]  /*29440*/  @P3 LOP3.LUT R16, R16, 0x800000, RZ, 0xfc, !PT ;  /* 0x0080000010103812 */ /* 0x000fe200078efcff */
[----:B-1----:R-:W-:-:S02]  /*29450*/  IMAD.X R7, RZ, RZ, R3, P0 ;  /* 0x000000ffff077224 */ /* 0x002fc400000e0603 */
[----:B------:R-:W1:Y:S04]  /*29460*/  SHFL.IDX PT, R3, R20, 0x1, 0x181f ;  /* 0x00381f0014037f89 */ /* 0x000e6800000e0000 */
        /* <DEDUP_REMOVED lines=8> */
[----:B-1----:R-:W-:Y:S01]  /*294f0*/  IMAD.X R5, RZ, RZ, R3, P0 ;  /* 0x000000ffff057224 */ /* 0x002fe200000e0603 */
        /* <DEDUP_REMOVED lines=10> */
[----:B------:R-:W-:-:S04]  /*295a0*/  LOP3.LUT P3, RZ, R16, 0x800000, RZ, 0xc0, !PT ;  /* 0x0080000010ff7812 */ /* 0x000fc8000786c0ff */
        /* <DEDUP_REMOVED lines=12> */
[----:B------:R-:W-:-:S03]  /*29670*/  LOP3.LUT P3, RZ, R16, 0x400000, RZ, 0xc0, !PT ;  /* 0x0040000010ff7812 */ /* 0x000fc6000786c0ff */
[----:B------:R1:W-:Y:S04]  /*29680*/  LDGSTS.E.BYPASS.LTC128B.128 [R21+0x5400], desc[UR36][R2.64+0x100], !P6 ;  /* 0x0540010002157fae */ /* 0x0003e8000f101d64 */
[----:B------:R1:W-:Y:S04]  /*29690*/  LDGSTS.E.BYPASS.LTC128B.128 [R21+0x7400], desc[UR36][R2.64+0x180], !P2 ;  /* 0x0740018002157fae */ /* 0x0003e8000d101d64 */
[----:B------:R1:W-:Y:S04]  /*296a0*/  LDGSTS.E.BYPASS.LTC128B.128 [R21+0x9400], desc[UR36][R2.64+0x200], !P5 ;  /* 0x0940020002157fae */ /* 0x0003e8000e901d64 */
[----:B------:R1:W-:Y:S04]  /*296b0*/  LDGSTS.E.BYPASS.LTC128B.128 [R21+0xb400], desc[UR36][R2.64+0x280], !P4 ;  /* 0x0b40028002157fae */ /* 0x0003e8000e101d64 */
[----:B------:R1:W-:Y:S04]  /*296c0*/  LDGSTS.E.BYPASS.LTC128B.128 [R21+0xd400], desc[UR36][R2.64+0x300], P0 ;  /* 0x0d40030002157fae */ /* 0x0003e80008101d64 */
[----:B---34-:R1:W-:Y:S02]  /*296d0*/  LDGSTS.E.BYPASS.LTC128B.128 [R21+0xf400], desc[UR36][R2.64+0x380], P1 ;  /* 0x0f40038002157fae */ /* 0x0183e40008901d64 */
.L_x_5406:
[----:B-1----:R-:W-:Y:S02]  /*296e0*/  P2R R4, PR, RZ, 0x2 ;  /* 0x00000002ff047803 */ /* 0x002fe40000000000 */
        /* <DEDUP_REMOVED lines=22> */
.L_x_5317:
        /* <DEDUP_REMOVED lines=10> */
.L_x_5318:
[----:B------:R3:W-:Y:S01]  /*298f0*/  SYNCS.ARRIVE.TRANS64.A1T0 RZ, [R8+URZ+0x38850], RZ ;  /* 0x038850ff08ff79a7 */ /* 0x0007e2000810003f */
[----:B------:R-:W-:Y:S05]  /*29900*/  @P3 BRA `(.L_x_5319) ;  /* 0xfffffff000703947 */ /* 0x000fea000383ffff */
[----:B------:R-:W-:Y:S05]  /*29910*/  BSYNC B0 ;  /* 0x0000000000007941 */ /* 0x000fea0003800000 */
.L_x_5306:
[----:B------:R-:W0:Y:S01]  /*29920*/  S2R R0, SR_TID.X ;  /* 0x0000000000007919 */ /* 0x000e220000002100 */
[----:B------:R-:W-:Y:S01]  /*29930*/  VIADD R18, R18, 0x1 ;  /* 0x0000000112127836 */ /* 0x000fe20000000000 */
[----:B------:R-:W-:Y:S04]  /*29940*/  BSSY B0, `(.L_x_5320) ;  /* 0x0000013000007945 */ /* 0x000fe80003800000 */
[----:B------:R-:W-:-:S04]  /*29950*/  ISETP.NE.AND P0, PT, R18, 0x2, PT ;  /* 0x000000021200780c */ /* 0x000fc80003f05270 */
[----:B------:R-:W-:Y:S02]  /*29960*/  SEL R18, R18, RZ, P0 ;  /* 0x000000ff12127207 */ /* 0x000fe40000000000 */
[----:B0-----:R-:W-:Y:S02]  /*29970*/  LOP3.LUT R2, R0, 0x7f, RZ, 0xc0, !PT ;  /* 0x0000007f00027812 */ /* 0x001fe400078ec0ff */
[----:B------:R-:W-:Y:S02]  /*29980*/  SEL R0, RZ, 0x1, P0 ;  /* 0x00000001ff007807 */ /* 0x000fe40000000000 */
[----:B------:R-:W-:-:S13]  /*29990*/  ISETP.NE.AND P1, PT, R2, RZ, PT ;  /* 0x000000ff0200720c */ /* 0x000fda0003f25270 */
[----:B------:R-:W-:Y:S05]  /*299a0*/  @P1 BRA `(.L_x_5321) ;  /* 0x0000000000301947 */ /* 0x000fea0003800000 */
[----:B------:R-:W0:Y:S01]  /*299b0*/  S2R R7, SR_LANEID ;  /* 0x0000000000077919 */ /* 0x000e220000000000 */
[----:B------:R-:W-:Y:S01]  /*299c0*/  VOTEU.ANY UR4, UPT, PT ;  /* 0x0000000000047886 */ /* 0x000fe200038e0100 */
[----:B------:R-:W4:Y:S01]  /*299d0*/  LDC.64 R2, c[0x0][0xd80] ;  /* 0x00036000ff027b82 */ /* 0x000f220000000a00 */
[----:B------:R-:W0:Y:S08]  /*299e0*/  FLO.U32 R4, UR4 ;  /* 0x0000000400047d00 */ /* 0x000e3000080e0000 */
[----:B------:R-:W4:Y:S01]  /*299f0*/  POPC R5, UR4 ;  /* 0x0000000400057d09 */ /* 0x000f220008000000 */
[----:B0-----:R-:W-:-:S13]  /*29a00*/  ISETP.EQ.U32.AND P0, PT, R4, R7, PT ;  /* 0x000000070400720c */ /* 0x001fda0003f02070 */
[----:B----4-:R-:W4:Y:S01]  /*29a10*/  @P0 ATOMG.E.ADD.STRONG.GPU PT, R3, desc[UR36][R2.64], R5 ;  /* 0x00000005020309a8 */ /* 0x010f2200081ee1e4 */
[----:B------:R-:W0:Y:S02]  /*29a20*/  S2R R6, SR_LTMASK ;  /* 0x0000000000067919 */ /* 0x000e240000003900 */
[----:B0-----:R-:W-:-:S04]  /*29a30*/  LOP3.LUT R6, R6, UR4, RZ, 0xc0, !PT ;  /* 0x0000000406067c12 */ /* 0x001fc8000f8ec0ff */
[----:B------:R-:W0:Y:S01]  /*29a40*/  POPC R7, R6 ;  /* 0x0000000600077309 */ /* 0x000e220000000000 */
[----:B----4-:R-:W0:Y:S02]  /*29a50*/  SHFL.IDX PT, R4, R3, R4, 0x1f ;  /* 0x00001f0403047589 */ /* 0x010e2400000e0000 */
[----:B0-----:R-:W-:-:S07]  /*29a60*/  IADD3 R36, R4, UR48, R7 ;  /* 0x0000003004247c10 */ /* 0x001fce000fffe007 */
.L_x_5321:
[----:B------:R-:W-:Y:S05]  /*29a70*/  BSYNC B0 ;  /* 0x0000000000007941 */ /* 0x000fea0003800000 */
.L_x_5320:
[----:B------:R-:W-:-:S07]  /*29a80*/  LOP3.LUT R23, R23, R0, RZ, 0x3c, !PT ;  /* 0x0000000017177212 */ /* 0x000fce00078e3cff */
.L_x_5277:
[----:B------:R-:W-:Y:S05]  /*29a90*/  BSYNC B7 ;  /* 0x0000000000077941 */ /* 0x000fea0003800000 */
.L_x_5275:
        /* <DEDUP_REMOVED lines=8> */
[----:B------:R4:W0:Y:S01]  /*29b20*/  LDS R36, [R17+0x388d0] ;  /* 0x0388d00011247984 */ /* 0x0008220000000800 */
[----:B------:R-:W-:Y:S06]  /*29b30*/  BAR.ARV 0x4, 0x180 ;  /* 0x0106000000007b1d */ /* 0x000fec0000002000 */
[----:B------:R-:W-:Y:S05]  /*29b40*/  BRA `(.L_x_5323) ;  /* 0x00000000002c7947 */ /* 0x000fea0003800000 */
.L_x_5322:
[----:B------:R-:W-:-:S03]  /*29b50*/  UMOV UR4, 0xffffffff ;  /* 0xffffffff00047882 */ /* 0x000fc60000000000 */
[----:B------:R-:W-:Y:S05]  /*29b60*/  BRA.DIV UR4, `(.L_x_5324) ;  /* 0x0000002e04707947 */ /* 0x000fea000b800000 */
[----:B------:R4:W0:Y:S02]  /*29b70*/  SHFL.IDX PT, R14, R36, RZ, 0x1f ;  /* 0x00001fff240e7589 */ /* 0x00082400000e0000 */
.L_x_5409:
[----:B------:R-:W1:Y:S01]  /*29b80*/  @!P1 S2R R3, SR_CgaCtaId ;  /* 0x0000000000039919 */ /* 0x000e620000008800 */
[----:B------:R-:W-:Y:S05]  /*29b90*/  WARPSYNC.ALL ;  /* 0x0000000000007948 */ /* 0x000fea0003800000 */
[----:B------:R-:W-:Y:S01]  /*29ba0*/  BAR.SYNC.DEFER_BLOCKING 0x4, 0x180 ;  /* 0x0106000000007b1d */ /* 0x000fe20000010000 */
[----:B------:R-:W-:-:S04]  /*29bb0*/  @!P1 MOV R0, 0x400 ;  /* 0x0000040000009802 */ /* 0x000fc80000000f00 */
[----:B-1----:R-:W-:-:S05]  /*29bc0*/  @!P1 LEA R17, R3, R0, 0x18 ;  /* 0x0000000003119211 */ /* 0x002fca00078ec0ff */
[----:B------:R0:W-:Y:S02]  /*29bd0*/  @!P1 STS [R17+0x388d0], R36 ;  /* 0x0388d02411009388 */ /* 0x0001e40000000800 */
[----:B0---4-:R-:W-:Y:S01]  /*29be0*/  IMAD.MOV.U32 R36, RZ, RZ, R14 ;  /* 0x000000ffff247224 */ /* 0x011fe200078e000e */
[----:B------:R-:W-:Y:S06]  /*29bf0*/  BAR.ARV 0x5, 0x180 ;  /* 0x0146000000007b1d */ /* 0x000fec0000002000 */
.L_x_5323:
[----:B------:R-:W-:Y:S02]  /*29c00*/  ULDC UR4, c[0x0][0xd38] ;  /* 0x00034e0000047ab9 */ /* 0x000fe40000000800 */
[----:B0-----:R-:W-:-:S13]  /*29c10*/  ISETP.GE.AND P0, PT, R36, UR4, PT ;  /* 0x0000000424007c0c */ /* 0x001fda000bf06270 */
[----:B------:R-:W-:Y:S05]  /*29c20*/  @!P0 BRA `(.L_x_5325) ;  /* 0xffffffb800f08947 */ /* 0x000fea000383ffff */
.L_x_5266:
[----:B------:R-:W2:Y:S01]  /*29c30*/  LDL.LU R0, [R1+0x440] ;  /* 0x0004400001007983 */ /* 0x000ea20000300800 */
[----:B------:R-:W-:Y:S01]  /*29c40*/  BSSY B0, `(.L_x_5326) ;  /* 0x000000b000007945 */ /* 0x000fe20003800000 */
[----:B------:R-:W0:Y:S01]  /*29c50*/  S2R R5, SR_CgaCtaId ;  /* 0x0000000000057919 */ /* 0x000e220000008800 */
[----:B--2---:R-:W-:-:S05]  /*29c60*/  VIADD R0, R0, 0x1 ;  /* 0x0000000100007836 */ /* 0x004fca0000000000 */
        /* <DEDUP_REMOVED lines=8> */
.L_x_5410:
[----:B------:R-:W-:Y:S05]  /*29cf0*/  BSYNC B0 ;  /* 0x0000000000007941 */ /* 0x000fea0003800000 */
.L_x_5326:
[----:B------:R-:W-:-:S03]  /*29d00*/  UMOV UR4, 0xffffffff ;  /* 0xffffffff00047882 */ /* 0x000fc60000000000 */
[----:B------:R-:W-:Y:S05]  /*29d10*/  BRA.DIV UR4, `(.L_x_5328) ;  /* 0x0000002e04407947 */ /* 0x000fea000b800000 */
[----:B0-----:R-:W0:Y:S02]  /*29d20*/  S2R R0, SR_TID.X ;  /* 0x0000000000007919 */ /* 0x001e240000002100 */
[----:B0-----:R-:W-:-:S04]  /*29d30*/  SHF.R.U32.HI R0, RZ, 0x5, R0 ;  /* 0x00000005ff007819 */ /* 0x001fc80000011600 */
[----:B------:R-:W-:-:S05]  /*29d40*/  LOP3.LUT R0, R0, 0x3, RZ, 0xc0, !PT ;  /* 0x0000000300007812 */ /* 0x000fca00078ec0ff */
[----:B------:R0:W2:Y:S02]  /*29d50*/  SHFL.IDX PT, R14, R0, RZ, 0x1f ;  /* 0x00001fff000e7589 */ /* 0x0000a400000e0000 */
.L_x_5413:
[----:B--2---:R-:W-:Y:S01]  /*29d60*/  ISETP.NE.AND P0, PT, R14, RZ, PT ;  /* 0x000000ff0e00720c */ /* 0x004fe20003f05270 */
[----:B------:R-:W-:-:S12]  /*29d70*/  BSSY B0, `(.L_x_5329) ;  /* 0x0000024000007945 */ /* 0x000fd80003800000 */
[----:B------:R-:W-:Y:S05]  /*29d80*/  @P0 BRA `(.L_x_5330) ;  /* 0x0000000000880947 */ /* 0x000fea0003800000 */
[----:B------:R-:W-:-:S03]  /*29d90*/  UMOV UR4, 0xffffffff ;  /* 0xffffffff00047882 */ /* 0x000fc60000000000 */
[----:B------:R-:W-:Y:S05]  /*29da0*/  BRA.DIV UR4, `(.L_x_5331) ;  /* 0x0000002e04507947 */ /* 0x000fea000b800000 */
[----:B------:R-:W-:-:S13]  /*29db0*/  ELECT P6, URZ, PT ;  /* 0x00000000003f782f */ /* 0x000fda00038c0000 */
.L_x_5416:
[----:B------:R-:W-:Y:S05]  /*29dc0*/  @!P6 BRA `(.L_x_5330) ;  /* 0x000000000078e947 */ /* 0x000fea0003800000 */
[----:B------:R-:W-:-:S06]  /*29dd0*/  ULOP3.LUT UR4, UR61, 0x2, URZ, 0xfc, !UPT ;  /* 0x000000023d047892 */ /* 0x000fcc000f8efc3f */
[----:B0-----:R-:W-:-:S05]  /*29de0*/  IMAD.U32 R0, RZ, RZ, UR4 ;  /* 0x00000004ff007e24 */ /* 0x001fca000f8e00ff */
[----:B------:R-:W-:-:S13]  /*29df0*/  ISETP.NE.AND P0, PT, R0, 0x3, PT ;  /* 0x000000030000780c */ /* 0x000fda0003f05270 */
[----:B------:R-:W-:Y:S05]  /*29e00*/  @!P0 BRA `(.L_x_5332) ;  /* 0x0000000000048947 */ /* 0x000fea0003800000 */
[----:B------:R-:W-:Y:S01]  /*29e10*/  BPT.TRAP 0x1 ;  /* 0x000000040000795c */ /* 0x000fe20000300000 */
.L_x_5332:
[C---:B------:R-:W-:Y:S01]  /*29e20*/  IMAD R3, R18.reuse, 0x8, R5 ;  /* 0x0000000812037824 */ /* 0x040fe200078e0205 */
[----:B------:R-:W-:Y:S01]  /*29e30*/  SHF.L.U32 R2, R23, 0x1f, RZ ;  /* 0x0000001f17027819 */ /* 0x000fe200000006ff */
[----:B------:R-:W-:-:S03]  /*29e40*/  VIADD R18, R18, 0x1 ;  /* 0x0000000112127836 */ /* 0x000fc60000000000 */
[----:B------:R-:W0:Y:S02]  /*29e50*/  SYNCS.PHASECHK.TRANS64.TRYWAIT P1, [R3+URZ+0x38840], R2 ;  /* 0x03884002030075a7 */ /* 0x000e24000802017f */
[----:B------:R-:W-:-:S04]  /*29e60*/  ISETP.NE.AND P2, PT, R18, 0x2, PT ;  /* 0x000000021200780c */ /* 0x000fc80003f45270 */
[----:B------:R-:W-:Y:S01]  /*29e70*/  SEL R0, RZ, 0x1, P2 ;  /* 0x00000001ff007807 */ /* 0x000fe20001000000 */
[----:B0-----:R-:W-:Y:S08]  /*29e80*/  @!P1 BRA `(.L_x_5333) ;  /* 0x0000002c00389947 */ /* 0x001ff00003800000 */
.L_x_5417:
[----:B------:R-:W-:Y:S02]  /*29e90*/  SEL R18, R18, RZ, P2 ;  /* 0x000000ff12127207 */ /* 0x000fe40001000000 */
[----:B------:R-:W-:Y:S01]  /*29ea0*/  LOP3.LUT R0, R23, R0, RZ, 0x3c, !PT ;  /* 0x0000000017007212 */ /* 0x000fe200078e3cff */
[----:B------:R-:W-:Y:S06]  /*29eb0*/  @!P0 BRA `(.L_x_5334) ;  /* 0x0000000000048947 */ /* 0x000fec0003800000 */
[----:B------:R-:W-:Y:S01]  /*29ec0*/  BPT.TRAP 0x1 ;  /* 0x000000040000795c */ /* 0x000fe20000300000 */
.L_x_5334:
[----:B------:R-:W-:Y:S01]  /*29ed0*/  IMAD R5, R18, 0x8, R5 ;  /* 0x0000000812057824 */ /* 0x000fe200078e0205 */
[----:B------:R-:W-:-:S04]  /*29ee0*/  SHF.L.U32 R0, R0, 0x1f, RZ ;  /* 0x0000001f00007819 */ /* 0x000fc800000006ff */
[----:B------:R-:W2:Y:S02]  /*29ef0*/  SYNCS.PHASECHK.TRANS64.TRYWAIT P1, [R5+URZ+0x38840], R0 ;  /* 0x03884000050075a7 */ /* 0x000ea4000802017f */
[----:B--2---:R-:W-:Y:S05]  /*29f00*/  @!P1 BRA `(.L_x_5335) ;  /* 0x0000002c002c9947 */ /* 0x004fea0003800000 */
.L_x_5418:
[----:B------:R-:W-:Y:S05]  /*29f10*/  @!P0 BRA `(.L_x_5336) ;  /* 0x0000000000048947 */ /* 0x000fea0003800000 */
[----:B------:R-:W-:Y:S01]  /*29f20*/  BPT.TRAP 0x1 ;  /* 0x000000040000795c */ /* 0x000fe20000300000 */
.L_x_5336:
[----:B------:R-:W0:Y:S02]  /*29f30*/  SYNCS.PHASECHK.TRANS64.TRYWAIT P1, [R3+URZ+0x38860], R2 ;  /* 0x03886002030075a7 */ /* 0x000e24000802017f */
[----:B0-----:R-:W-:Y:S05]  /*29f40*/  @!P1 BRA `(.L_x_5337) ;  /* 0x0000002c00309947 */ /* 0x001fea0003800000 */
.L_x_5419:
[----:B------:R-:W-:Y:S05]  /*29f50*/  @!P0 BRA `(.L_x_5338) ;  /* 0x0000000000048947 */ /* 0x000fea0003800000 */
[----:B------:R-:W-:Y:S01]  /*29f60*/  BPT.TRAP 0x1 ;  /* 0x000000040000795c */ /* 0x000fe20000300000 */
.L_x_5338:
[----:B------:R0:W0:Y:S02]  /*29f70*/  SYNCS.PHASECHK.TRANS64.TRYWAIT P0, [R5+URZ+0x38860], R0 ;  /* 0x03886000050075a7 */ /* 0x000024000800017f */
[----:B0-----:R-:W-:Y:S05]  /*29f80*/  @!P0 NANOSLEEP.SYNCS 0x989680 ;  /* 0x009896800000895d */ /* 0x001fea0003900000 */
[----:B------:R-:W0:Y:S02]  /*29f90*/  @!P0 SYNCS.PHASECHK.TRANS64 P0, [R5+URZ+0x38860], R0 ;  /* 0x03886000050085a7 */ /* 0x000e24000800007f */
[----:B0-----:R-:W-:Y:S05]  /*29fa0*/  @!P0 BRA `(.L_x_5338) ;  /* 0xfffffffc00f08947 */ /* 0x001fea000383ffff */
.L_x_5330:
[----:B------:R-:W-:Y:S05]  /*29fb0*/  BSYNC B0 ;  /* 0x0000000000007941 */ /* 0x000fea0003800000 */
.L_x_5329:
[----:B------:R-:W-:Y:S05]  /*29fc0*/  EXIT ;  /* 0x000000000000794d */ /* 0x000fea0003800000 */
.L_x_5154:
[----:B0-----:R-:W-:-:S04]  /*29fd0*/  IMAD.U32 R3, RZ, RZ, UR44 ;  /* 0x0000002cff037e24 */ /* 0x001fc8000f8e00ff */
[----:B------:R0:W1:Y:S03]  /*29fe0*/  SYNCS.PHASECHK.TRANS64.TRYWAIT P0, [R3+URZ+0x38800], R0 ;  /* 0x03880000030075a7 */ /* 0x000066000800017f */
[----:B-1----:R-:W-:Y:S05]  /*29ff0*/  @!P0 NANOSLEEP.SYNCS 0x989680 ;  /* 0x009896800000895d */ /* 0x002fea0003900000 */
[----:B------:R-:W1:Y:S02]  /*2a000*/  @!P0 SYNCS.PHASECHK.TRANS64 P0, [R3+URZ+0x38800], R0 ;  /* 0x03880000030085a7 */ /* 0x000e64000800007f */
[----:B-1----:R-:W-:Y:S05]  /*2a010*/  @!P0 BRA `(.L_x_5154) ;  /* 0xfffffffc00ec8947 */ /* 0x002fea000383ffff */
[----:B------:R-:W-:Y:S05]  /*2a020*/  BRA `(.L_x_5339) ;  /* 0xfffffe0400c47947 */ /* 0x000fea000383ffff */
.L_x_5161:
[----:B-1----:R1:W2:Y:S02]  /*2a030*/  SYNCS.PHASECHK.TRANS64.TRYWAIT P0, [R20+URZ], R21 ;  /* 0x00000015140075a7 */ /* 0x0022a4000800017f */
[----:B--2---:R-:W-:Y:S05]  /*2a040*/  @!P0 NANOSLEEP.SYNCS 0x989680 ;  /* 0x009896800000895d */ /* 0x004fea0003900000 */
[----:B------:R-:W2:Y:S02]  /*2a050*/  @!P0 SYNCS.PHASECHK.TRANS64 P0, [R20+URZ], R21 ;  /* 0x00000015140085a7 */ /* 0x000ea4000800007f */
[----:B--2---:R-:W-:Y:S05]  /*2a060*/  @!P0 BRA `(.L_x_5161) ;  /* 0xfffffffc00f08947 */ /* 0x004fea000383ffff */
[----:B------:R-:W-:Y:S05]  /*2a070*/  BRA `(.L_x_5160) ;  /* 0xfffffe0800e87947 */ /* 0x000fea000383ffff */
.L_x_5163:
[----:B0-----:R-:W-:-:S04]  /*2a080*/  IMAD.U32 R4, RZ, RZ, UR44 ;  /* 0x0000002cff047e24 */ /* 0x001fc8000f8e00ff */
[----:B------:R0:W1:Y:S03]  /*2a090*/  SYNCS.PHASECHK.TRANS64.TRYWAIT P0, [R4+URZ+0x38810], R3 ;  /* 0x03881003040075a7 */ /* 0x000066000800017f */
[----:B-1----:R-:W-:Y:S05]  /*2a0a0*/  @!P0 NANOSLEEP.SYNCS 0x989680 ;  /* 0x009896800000895d */ /* 0x002fea0003900000 */
[----:B------:R-:W1:Y:S02]  /*2a0b0*/  @!P0 SYNCS.PHASECHK.TRANS64 P0, [R4+URZ+0x38810], R3 ;  /* 0x03881003040085a7 */ /* 0x000e64000800007f */
[----:B-1----:R-:W-:Y:S05]  /*2a0c0*/  @!P0 BRA `(.L_x_5163) ;  /* 0xfffffffc00ec8947 */ /* 0x002fea000383ffff */
[----:B------:R-:W-:Y:S05]  /*2a0d0*/  BRA `(.L_x_5340) ;  /* 0xfffffe0c00bc7947 */ /* 0x000fea000383ffff */
.L_x_5170:
[----:B-1----:R1:W2:Y:S02]  /*2a0e0*/  SYNCS.PHASECHK.TRANS64.TRYWAIT P0, [R12+URZ], R13 ;  /* 0x0000000d0c0075a7 */ /* 0x0022a4000800017f */
[----:B--2---:R-:W-:Y:S05]  /*2a0f0*/  @!P0 NANOSLEEP.SYNCS 0x989680 ;  /* 0x009896800000895d */ /* 0x004fea0003900000 */
[----:B------:R-:W2:Y:S02]  /*2a100*/  @!P0 SYNCS.PHASECHK.TRANS64 P0, [R12+URZ], R13 ;  /* 0x0000000d0c0085a7 */ /* 0x000ea4000800007f */
[----:B--2---:R-:W-:Y:S05]  /*2a110*/  @!P0 BRA `(.L_x_5170) ;  /* 0xfffffffc00f08947 */ /* 0x004fea000383ffff */
[----:B------:R-:W-:Y:S05]  /*2a120*/  BRA `(.L_x_5169) ;  /* 0xfffffe1000007947 */ /* 0x000fea000383ffff */
.L_x_5204:
[----:B-1----:R1:W2:Y:S02]  /*2a130*/  SYNCS.PHASECHK.TRANS64.TRYWAIT P0, [R8+URZ], R9 ;  /* 0x00000009080075a7 */ /* 0x0022a4000800017f */
[----:B--2---:R-:W-:Y:S05]  /*2a140*/  @!P0 NANOSLEEP.SYNCS 0x989680 ;  /* 0x009896800000895d */ /* 0x004fea0003900000 */
[----:B------:R-:W2:Y:S02]  /*2a150*/  @!P0 SYNCS.PHASECHK.TRANS64 P0, [R8+URZ], R9 ;  /* 0x00000009080085a7 */ /* 0x000ea4000800007f */
[----:B--2---:R-:W-:Y:S05]  /*2a160*/  @!P0 BRA `(.L_x_5204) ;  /* 0xfffffffc00f08947 */ /* 0x004fea000383ffff */
[----:B------:R-:W-:Y:S05]  /*2a170*/  BRA `(.L_x_5203) ;  /* 0xfffffe7c00047947 */ /* 0x000fea000383ffff */
.L_x_5211:
[----:B-1----:R1:W2:Y:S02]  /*2a180*/  SYNCS.PHASECHK.TRANS64.TRYWAIT P0, [R14+URZ], R15 ;  /* 0x0000000f0e0075a7 */ /* 0x0022a4000800017f */
[----:B--2---:R-:W-:Y:S05]  /*2a190*/  @!P0 NANOSLEEP.SYNCS 0x989680 ;  /* 0x009896800000895d */ /* 0x004fea0003900000 */
[----:B------:R-:W2:Y:S02]  /*2a1a0*/  @!P0 SYNCS.PHASECHK.TRANS64 P0, [R14+URZ], R15 ;  /* 0x0000000f0e0085a7 */ /* 0x000ea4000800007f */
[----:B--2---:R-:W-:Y:S05]  /*2a1b0*/  @!P0 BRA `(.L_x_5211) ;  /* 0xfffffffc00f08947 */ /* 0x004fea000383ffff */
[----:B------:R-:W-:Y:S05]  /*2a1c0*/  BRA `(.L_x_5210) ;  /* 0xfffffe8000107947 */ /* 0x000fea000383ffff */
.L_x_5228:
[----:B-1----:R1:W2:Y:S02]  /*2a1d0*/  SYNCS.PHASECHK.TRANS64.TRYWAIT P0, [R8+URZ], R9 ;  /* 0x00000009080075a7 */ /* 0x0022a4000800017f */
[----:B--2---:R-:W-:Y:S05]  /*2a1e0*/  @!P0 NANOSLEEP.SYNCS 0x989680 ;  /* 0x009896800000895d */ /* 0x004fea0003900000 */
[----:B------:R-:W2:Y:S02]  /*2a1f0*/  @!P0 SYNCS.PHASECHK.TRANS64 P0, [R8+URZ], R9 ;  /* 0x00000009080085a7 */ /* 0x000ea4000800007f */
[----:B--2---:R-:W-:Y:S05]  /*2a200*/  @!P0 BRA `(.L_x_5228) ;  /* 0xfffffffc00f08947 */ /* 0x004fea000383ffff */
[----:B------:R-:W-:Y:S05]  /*2a210*/  BRA `(.L_x_5227) ;  /* 0xfffffeec003c7947 */ /* 0x000fea000383ffff */
.L_x_5235:
[----:B-1----:R1:W2:Y:S02]  /*2a220*/  SYNCS.PHASECHK.TRANS64.TRYWAIT P0, [R14+URZ], R15 ;  /* 0x0000000f0e0075a7 */ /* 0x0022a4000800017f */
[----:B--2---:R-:W-:Y:S05]  /*2a230*/  @!P0 NANOSLEEP.SYNCS 0x989680 ;  /* 0x009896800000895d */ /* 0x004fea0003900000 */
[----:B------:R-:W2:Y:S02]  /*2a240*/  @!P0 SYNCS.PHASECHK.TRANS64 P0, [R14+URZ], R15 ;  /* 0x0000000f0e0085a7 */ /* 0x000ea4000800007f */
[----:B--2---:R-:W-:Y:S05]  /*2a250*/  @!P0 BRA `(.L_x_5235) ;  /* 0xfffffffc00f08947 */ /* 0x004fea000383ffff */
[----:B------:R-:W-:Y:S05]  /*2a260*/  BRA `(.L_x_5234) ;  /* 0xfffffef000487947 */ /* 0x000fea000383ffff */
.L_x_5283:
[----:B------:R-:W3:Y:S01]  /*2a270*/  S2R R20, SR_TID.X ;  /* 0x0000000000147919 */ /* 0x000ee20000002100 */
[----:B------:R-:W-:Y:S02]  /*2a280*/  IMAD.MOV.U32 R12, RZ, RZ, RZ ;  /* 0x000000ffff0c7224 */ /* 0x000fe400078e00ff */
[----:B------:R-:W-:Y:S02]  /*2a290*/  IMAD.MOV.U32 R11, RZ, RZ, 0x1f ;  /* 0x0000001fff0b7424 */ /* 0x000fe400078e00ff */
[----:B------:R-:W-:Y:S01]  /*2a2a0*/  IMAD.MOV.U32 R15, RZ, RZ, -0x1 ;  /* 0xffffffffff0f7424 */ /* 0x000fe200078e00ff */
[----:B---3--:R-:W-:-:S04]  /*2a2b0*/  SHF.R.U32.HI R20, RZ, 0x5, R20 ;  /* 0x00000005ff147819 */ /* 0x008fc80000011614 */
[----:B------:R-:W-:-:S05]  /*2a2c0*/  LOP3.LUT R20, R20, 0x3, RZ, 0xc0, !PT ;  /* 0x0000000314147812 */ /* 0x000fca00078ec0ff */
[----:B------:R-:W-:-:S07]  /*2a2d0*/  IMAD.MOV.U32 R13, RZ, RZ, R20 ;  /* 0x000000ffff0d7224 */ /* 0x000fce00078e0014 */
[----:B012--5:R-:W-:Y:S05]  /*2a2e0*/  WARPSYNC.COLLECTIVE R15, `(.L_x_5341) ;  /* 0x000000000f087348 */ /* 0x027fea0003c00000 */
[----:B------:R3:W4:Y:S02]  /*2a2f0*/  SHFL.IDX P6, R14, R13, R12, R11 ;  /* 0x0000000c0d0e7389 */ /* 0x00072400000c000b */
[----:B012345:R-:W-:Y:S01]  /*2a300*/  ENDCOLLECTIVE ;  /* 0x000000000000791b */ /* 0x03ffe20003800000 */
.L_x_5341:
[----:B------:R-:W-:Y:S05]  /*2a310*/  BRA `(.L_x_5342) ;  /* 0xffffffc000947947 */ /* 0x000fea000383ffff */
.L_x_5286:
[----:B0-----:R0:W1:Y:S02]  /*2a320*/  SYNCS.PHASECHK.TRANS64.TRYWAIT P0, [R27+URZ+0x38840], R0 ;  /* 0x038840001b0075a7 */ /* 0x001064000800017f */
[----:B-1----:R-:W-:Y:S05]  /*2a330*/  @!P0 NANOSLEEP.SYNCS 0x989680 ;  /* 0x009896800000895d */ /* 0x002fea0003900000 */
[----:B------:R-:W1:Y:S02]  /*2a340*/  @!P0 SYNCS.PHASECHK.TRANS64 P0, [R27+URZ+0x38840], R0 ;  /* 0x038840001b0085a7 */ /* 0x000e64000800007f */
[----:B-1----:R-:W-:Y:S05]  /*2a350*/  @!P0 BRA `(.L_x_5286) ;  /* 0xfffffffc00f08947 */ /* 0x002fea000383ffff */
[----:B------:R-:W-:Y:S05]  /*2a360*/  BRA `(.L_x_5343) ;  /* 0xffffffc400487947 */ /* 0x000fea000383ffff */
.L_x_5287:
        /* <DEDUP_REMOVED lines=8> */
.L_x_5345:
[----:B------:R-:W-:Y:S05]  /*2a3f0*/  BSYNC B0 ;  /* 0x0000000000007941 */ /* 0x000fea0003800000 */
.L_x_5344:
        /* <DEDUP_REMOVED lines=9> */
.L_x_5346:
[----:B------:R-:W-:Y:S02]  /*2a490*/  IMAD.MOV.U32 R13, RZ, RZ, R5 ;  /* 0x000000ffff0d7224 */ /* 0x000fe400078e0005 */
[----:B------:R-:W-:Y:S01]  /*2a4a0*/  IMAD.MOV.U32 R12, RZ, RZ, 0x1 ;  /* 0x00000001ff0c7424 */ /* 0x000fe200078e00ff */
[----:B------:R-:W-:-:S13]  /*2a4b0*/  @P0 LEA R6, P1, R8, R14, 0x1 ;  /* 0x0000000e08060211 */ /* 0x000fda00078208ff */
[----:B------:R-:W-:Y:S05]  /*2a4c0*/  WARPSYNC.COLLECTIVE R15, `(.L_x_5347) ;  /* 0x000000000f087348 */ /* 0x000fea0003c00000 */
[----:B------:R0:W1:Y:S02]  /*2a4d0*/  SHFL.IDX P6, R14, R13, R12, R11 ;  /* 0x0000000c0d0e7389 */ /* 0x00006400000c000b */
[----:B01----:R-:W-:Y:S01]  /*2a4e0*/  ENDCOLLECTIVE ;  /* 0x000000000000791b */ /* 0x003fe20003800000 */
.L_x_5347:
[----:B------:R-:W-:Y:S02]  /*2a4f0*/  @P0 IMAD.X R3, RZ, RZ, R2, P1 ;  /* 0x000000ffff030224 */ /* 0x000fe400008e0602 */
[----:B------:R-:W-:-:S05]  /*2a500*/  @P0 IMAD.MOV.U32 R2, RZ, RZ, R6 ;  /* 0x000000ffff020224 */ /* 0x000fca00078e0006 */
[----:B------:R-:W-:Y:S01]  /*2a510*/  @!PT LDS RZ, [RZ] ;  /* 0x00000000fffff984 */ /* 0x000fe20000000800 */
[----:B------:R-:W-:Y:S01]  /*2a520*/  @!PT LDS RZ, [RZ] ;  /* 0x00000000fffff984 */ /* 0x000fe20000000800 */
[----:B------:R-:W-:Y:S01]  /*2a530*/  @!PT LDS RZ, [RZ] ;  /* 0x00000000fffff984 */ /* 0x000fe20000000800 */
[----:B------:R0:W-:Y:S01]  /*2a540*/  @P0 LDGSTS.E.BYPASS.LTC128B.128 [R7+0x22400], desc[UR36][R2.64], !P2 ;  /* 0x2240000002070fae */ /* 0x0001e2000d101d64 */
[----:B------:R-:W-:Y:S01]  /*2a550*/  ISETP.GE.AND P0, PT, R25, 0x11, PT ;  /* 0x000000111900780c */ /* 0x000fe20003f06270 */
[----:B------:R-:W-:Y:S02]  /*2a560*/  IMAD.MOV.U32 R13, RZ, RZ, R0 ;  /* 0x000000ffff0d7224 */ /* 0x000fe400078e0000 */
[----:B0-----:R-:W-:-:S10]  /*2a570*/  IMAD.MOV.U32 R2, RZ, RZ, R14 ;  /* 0x000000ffff027224 */ /* 0x001fd400078e000e */
[----:B------:R-:W-:Y:S05]  /*2a580*/  WARPSYNC.COLLECTIVE R15, `(.L_x_5348) ;  /* 0x000000000f087348 */ /* 0x000fea0003c00000 */
[----:B------:R0:W1:Y:S02]  /*2a590*/  SHFL.IDX P6, R14, R13, R12, R11 ;  /* 0x0000000c0d0e7389 */ /* 0x00006400000c000b */
[----:B01----:R-:W-:Y:S01]  /*2a5a0*/  ENDCOLLECTIVE ;  /* 0x000000000000791b */ /* 0x003fe20003800000 */
.L_x_5348:
[----:B------:R-:W-:Y:S02]  /*2a5b0*/  @P0 IMAD R9, R4, 0x2, R17 ;  /* 0x0000000204090824 */ /* 0x000fe400078e0211 */
[----:B------:R-:W-:Y:S02]  /*2a5c0*/  IMAD.MOV.U32 R13, RZ, RZ, R5 ;  /* 0x000000ffff0d7224 */ /* 0x000fe400078e0005 */
[----:B------:R-:W-:Y:S01]  /*2a5d0*/  IMAD.MOV.U32 R12, RZ, RZ, 0x2 ;  /* 0x00000002ff0c7424 */ /* 0x000fe200078e00ff */
[----:B------:R-:W-:-:S13]  /*2a5e0*/  @P0 LEA R6, P1, R8, R14, 0x1 ;  /* 0x0000000e08060211 */ /* 0x000fda00078208ff */
[----:B------:R-:W-:Y:S05]  /*2a5f0*/  WARPSYNC.COLLECTIVE R15, `(.L_x_5349) ;  /* 0x000000000f087348 */ /* 0x000fea0003c00000 */
[----:B------:R0:W1:Y:S02]  /*2a600*/  SHFL.IDX P6, R14, R13, R12, R11 ;  /* 0x0000000c0d0e7389 */ /* 0x00006400000c000b */
[----:B01----:R-:W-:Y:S01]  /*2a610*/  ENDCOLLECTIVE ;  /* 0x000000000000791b */ /* 0x003fe20003800000 */
.L_x_5349:
        /* <DEDUP_REMOVED lines=12> */
.L_x_5350:
[----:B------:R-:W-:Y:S02]  /*2a6e0*/  @P0 IMAD R7, R4, 0x2, R17 ;  /* 0x0000000204070824 */ /* 0x000fe400078e0211 */
[----:B------:R-:W-:Y:S02]  /*2a6f0*/  IMAD.MOV.U32 R13, RZ, RZ, R5 ;  /* 0x000000ffff0d7224 */ /* 0x000fe400078e0005 */
[----:B------:R-:W-:Y:S01]  /*2a700*/  IMAD.MOV.U32 R12, RZ, RZ, 0x3 ;  /* 0x00000003ff0c7424 */ /* 0x000fe200078e00ff */
[----:B------:R-:W-:-:S13]  /*2a710*/  @P0 LEA R6, P1, R8, R14, 0x1 ;  /* 0x0000000e08060211 */ /* 0x000fda00078208ff */
[----:B------:R-:W-:Y:S05]  /*2a720*/  WARPSYNC.COLLECTIVE R15, `(.L_x_5351) ;  /* 0x000000000f087348 */ /* 0x000fea0003c00000 */
[----:B------:R0:W1:Y:S02]  /*2a730*/  SHFL.IDX P6, R14, R13, R12, R11 ;  /* 0x0000000c0d0e7389 */ /* 0x00006400000c000b */
[----:B01----:R-:W-:Y:S01]  /*2a740*/  ENDCOLLECTIVE ;  /* 0x000000000000791b */ /* 0x003fe20003800000 */
.L_x_5351:
[----:B------:R-:W-:Y:S02]  /*2a750*/  @P0 IMAD.X R3, RZ, RZ, R2, P1 ;  /* 0x000000ffff030224 */ /* 0x000fe400008e0602 */
[----:B------:R-:W-:-:S05]  /*2a760*/  @P0 IMAD.MOV.U32 R2, RZ, RZ, R6 ;  /* 0x000000ffff020224 */ /* 0x000fca00078e0006 */
        /* <DEDUP_REMOVED lines=9> */
.L_x_5352:
[----:B------:R-:W-:Y:S05]  /*2a800*/  BRA `(.L_x_5353) ;  /* 0xffffffc400107947 */ /* 0x000fea000383ffff */
.L_x_5292:
[----:B------:R-:W-:Y:S01]  /*2a810*/  IMAD.MOV.U32 R13, RZ, RZ, R5 ;  /* 0x000000ffff0d7224 */ /* 0x000fe200078e0005 */
[----:B------:R-:W-:Y:S01]  /*2a820*/  LOP3.LUT R16, R16, 0xfffffeff, RZ, 0xc0, !PT ;  /* 0xfffffeff10107812 */ /* 0x000fe200078ec0ff */
[----:B------:R-:W-:Y:S02]  /*2a830*/  IMAD.MOV.U32 R12, RZ, RZ, RZ ;  /* 0x000000ffff0c7224 */ /* 0x000fe400078e00ff */
[----:B------:R-:W-:Y:S02]  /*2a840*/  IMAD.MOV.U32 R11, RZ, RZ, 0x181f ;  /* 0x0000181fff0b7424 */ /* 0x000fe400078e00ff */
[----:B------:R-:W-:Y:S02]  /*2a850*/  IMAD.MOV.U32 R15, RZ, RZ, -0x1 ;  /* 0xffffffffff0f7424 */ /* 0x000fe400078e00ff */
[----:B------:R-:W-:-:S07]  /*2a860*/  VIADD R4, R8, UR43 ;  /* 0x0000002b08047c36 */ /* 0x000fce0008000000 */
[----:B-1----:R-:W-:Y:S05]  /*2a870*/  WARPSYNC.COLLECTIVE R15, `(.L_x_5354) ;  /* 0x000000000f087348 */ /* 0x002fea0003c00000 */
[----:B------:R0:W2:Y:S02]  /*2a880*/  SHFL.IDX P6, R14, R13, R12, R11 ;  /* 0x0000000c0d0e7389 */ /* 0x0000a400000c000b */
[----:B012---:R-:W-:Y:S01]  /*2a890*/  ENDCOLLECTIVE ;  /* 0x000000000000791b */ /* 0x007fe20003800000 */
.L_x_5354:
[----:B------:R-:W-:Y:S01]  /*2a8a0*/  ISETP.GE.AND P1, PT, R4, UR41, PT ;  /* 0x0000002904007c0c */ /* 0x000fe2000bf26270 */
[----:B------:R-:W-:-:S12]  /*2a8b0*/  IMAD.MOV.U32 R13, RZ, RZ, R0 ;  /* 0x000000ffff0d7224 */ /* 0x000fd800078e0000 */
[----:B------:R-:W-:-:S04]  /*2a8c0*/  @P1 LOP3.LUT R16, R16, 0x100, RZ, 0xfc, !PT ;  /* 0x0000010010101812 */ /* 0x000fc800078efcff */
[----:B------:R-:W-:Y:S01]  /*2a8d0*/  LOP3.LUT R16, R16, 0xffffff7f, RZ, 0xc0, !PT ;  /* 0xffffff7f10107812 */ /* 0x000fe200078ec0ff */
[----:B------:R-:W-:-:S07]  /*2a8e0*/  IMAD.MOV.U32 R2, RZ, RZ, R14 ;  /* 0x000000ffff027224 */ /* 0x000fce00078e000e */
[----:B------:R-:W-:Y:S05]  /*2a8f0*/  WARPSYNC.COLLECTIVE R15, `(.L_x_5355) ;  /* 0x000000000f087348 */ /* 0x000fea0003c00000 */
[----:B------:R0:W1:Y:S02]  /*2a900*/  SHFL.IDX P6, R14, R13, R12, R11 ;  /* 0x0000000c0d0e7389 */ /* 0x00006400000c000b */
[----:B01----:R-:W-:Y:S01]  /*2a910*/  ENDCOLLECTIVE ;  /* 0x000000000000791b */ /* 0x003fe20003800000 */
.L_x_5355:
[----:B------:R-:W-:Y:S02]  /*2a920*/  IMAD.MOV.U32 R13, RZ, RZ, R5 ;  /* 0x000000ffff0d7224 */ /* 0x000fe400078e0005 */
[----:B------:R-:W-:Y:S01]  /*2a930*/  IMAD.MOV.U32 R12, RZ, RZ, 0x1 ;  /* 0x00000001ff0c7424 */ /* 0x000fe200078e00ff */
[----:B------:R-:W-:-:S13]  /*2a940*/  @!P1 LEA R6, P0, R7, R14, 0x1 ;  /* 0x0000000e07069211 */ /* 0x000fda00078008ff */
[----:B------:R-:W-:Y:S05]  /*2a950*/  WARPSYNC.COLLECTIVE R15, `(.L_x_5356) ;  /* 0x000000000f087348 */ /* 0x000fea0003c00000 */
[----:B------:R0:W1:Y:S02]  /*2a960*/  SHFL.IDX P6, R14, R13, R12, R11 ;  /* 0x0000000c0d0e7389 */ /* 0x00006400000c000b */
[----:B01----:R-:W-:Y:S01]  /*2a970*/  ENDCOLLECTIVE ;  /* 0x000000000000791b */ /* 0x003fe20003800000 */
.L_x_5356:
[----:B------:R-:W-:Y:S02]  /*2a980*/  @!P1 IMAD.X R3, RZ, RZ, R2, P0 ;  /* 0x000000ffff039224 */ /* 0x000fe400000e0602 */
[----:B------:R-:W-:Y:S02]  /*2a990*/  @!P1 IMAD.MOV.U32 R2, RZ, RZ, R6 ;  /* 0x000000ffff029224 */ /* 0x000fe400078e0006 */
[----:B------:R-:W-:-:S03]  /*2a9a0*/  VIADD R6, R4, 0x10 ;  /* 0x0000001004067836 */ /* 0x000fc60000000000 */
[----:B------:R-:W-:Y:S01]  /*2a9b0*/  @!PT LDS RZ, [RZ] ;  /* 0x00000000fffff984 */ /* 0x000fe20000000800 */
[----:B------:R-:W-:Y:S01]  /*2a9c0*/  @!PT LDS RZ, [RZ] ;  /* 0x00000000fffff984 */ /* 0x000fe20000000800 */
[----:B------:R-:W-:Y:S01]  /*2a9d0*/  @!PT LDS RZ, [RZ] ;  /* 0x00000000fffff984 */ /* 0x000fe20000000800 */
[----:B------:R0:W-:Y:S02]  /*2a9e0*/  @!P1 LDGSTS.E.BYPASS.LTC128B.128 [R22+0x20400], desc[UR36][R2.64], !P5 ;  /* 0x2040000002169fae */ /* 0x0001e4000e901d64 */
[----:B------:R-:W-:Y:S01]  /*2a9f0*/  ISETP.GE.AND P1, PT, R6, UR41, PT ;  /* 0x0000002906007c0c */ /* 0x000fe2000bf26270 */
[----:B------:R-:W-:Y:S02]  /*2aa00*/  IMAD.MOV.U32 R13, RZ, RZ, R0 ;  /* 0x000000ffff0d7224 */ /* 0x000fe400078e0000 */
[----:B0-----:R-:W-:-:S10]  /*2aa10*/  IMAD.MOV.U32 R2, RZ, RZ, R14 ;  /* 0x000000ffff027224 */ /* 0x001fd400078e000e */
[----:B------:R-:W-:-:S07]  /*2aa20*/  @P1 LOP3.LUT R16, R16, 0x80, RZ, 0xfc, !PT ;  /* 0x0000008010101812 */ /* 0x000fce00078efcff */
[----:B------:R-:W-:Y:S05]  /*2aa30*/  WARPSYNC.COLLECTIVE R15, `(.L_x_5357) ;  /* 0x000000000f087348 */ /* 0x000fea0003c00000 */
[----:B------:R0:W1:Y:S02]  /*2aa40*/  SHFL.IDX P6, R14, R13, R12, R11 ;  /* 0x0000000c0d0e7389 */ /* 0x00006400000c000b */
[----:B01----:R-:W-:Y:S01]  /*2aa50*/  ENDCOLLECTIVE ;  /* 0x000000000000791b */ /* 0x003fe20003800000 */
.L_x_5357:
[----:B------:R-:W-:Y:S01]  /*2aa60*/  LOP3.LUT R16, R16, 0xffffffbf, RZ, 0xc0, !PT ;  /* 0xffffffbf10107812 */ /* 0x000fe200078ec0ff */
[----:B------:R-:W-:Y:S02]  /*2aa70*/  IMAD.MOV.U32 R13, RZ, RZ, R5 ;  /* 0x000000ffff0d7224 */ /* 0x000fe400078e0005 */
[----:B------:R-:W-:Y:S01]  /*2aa80*/  IMAD.MOV.U32 R12, RZ, RZ, 0x2 ;  /* 0x00000002ff0c7424 */ /* 0x000fe200078e00ff */
[----:B------:R-:W-:-:S13]  /*2aa90*/  @!P1 LEA R6, P0, R7, R14, 0x1 ;  /* 0x0000000e07069211 */ /* 0x000fda00078008ff */
[----:B------:R-:W-:Y:S05]  /*2aaa0*/  WARPSYNC.COLLECTIVE R15, `(.L_x_5358) ;  /* 0x000000000f087348 */ /* 0x000fea0003c00000 */
[----:B------:R0:W1:Y:S02]  /*2aab0*/  SHFL.IDX P6, R14, R13, R12, R11 ;  /* 0x0000000c0d0e7389 */ /* 0x00006400000c000b */
[----:B01----:R-:W-:Y:S01]  /*2aac0*/  ENDCOLLECTIVE ;  /* 0x000000000000791b */ /* 0x003fe20003800000 */
.L_x_5358:
        /* <DEDUP_REMOVED lines=14> */
.L_x_5359:
[----:B------:R-:W-:Y:S02]  /*2abb0*/  IMAD.MOV.U32 R13, RZ, RZ, R5 ;  /* 0x000000ffff0d7224 */ /* 0x000fe400078e0005 */
[----:B------:R-:W-:Y:S01]  /*2abc0*/  IMAD.MOV.U32 R12, RZ, RZ, 0x3 ;  /* 0x00000003ff0c7424 */ /* 0x000fe200078e00ff */
[----:B------:R-:W-:-:S13]  /*2abd0*/  @!P1 LEA R6, P0, R7, R14, 0x1 ;  /* 0x0000000e07069211 */ /* 0x000fda00078008ff */
[----:B------:R-:W-:Y:S05]  /*2abe0*/  WARPSYNC.COLLECTIVE R15, `(.L_x_5360) ;  /* 0x000000000f087348 */ /* 0x000fea0003c00000 */
[----:B------:R0:W1:Y:S02]  /*2abf0*/  SHFL.IDX P6, R14, R13, R12, R11 ;  /* 0x0000000c0d0e7389 */ /* 0x00006400000c000b */
[----:B01----:R-:W-:Y:S01]  /*2ac00*/  ENDCOLLECTIVE ;  /* 0x000000000000791b */ /* 0x003fe20003800000 */
.L_x_5360:
[----:B------:R-:W-:Y:S02]  /*2ac10*/  @!P1 IMAD.X R3, RZ, RZ, R2, P0 ;  /* 0x000000ffff039224 */ /* 0x000fe400000e0602 */
[----:B------:R-:W-:-:S05]  /*2ac20*/  @!P1 IMAD.MOV.U32 R2, RZ, RZ, R6 ;  /* 0x000000ffff029224 */ /* 0x000fca00078e0006 */
[----:B------:R-:W-:Y:S01]  /*2ac30*/  @!PT LDS RZ, [RZ] ;  /* 0x00000000fffff984 */ /* 0x000fe20000000800 */
[----:B------:R-:W-:Y:S01]  /*2ac40*/  @!PT LDS RZ, [RZ] ;  /* 0x00000000fffff984 */ /* 0x000fe20000000800 */
[----:B------:R-:W-:Y:S01]  /*2ac50*/  @!PT LDS RZ, [RZ] ;  /* 0x00000000fffff984 */ /* 0x000fe20000000800 */
[----:B------:R0:W-:Y:S01]  /*2ac60*/  @!P1 LDGSTS.E.BYPASS.LTC128B.128 [R22+0x21400], desc[UR36][R2.64], !P5 ;  /* 0x2140000002169fae */ /* 0x0001e2000e901d64 */
[----:B------:R-:W-:Y:S02]  /*2ac70*/  IMAD.MOV.U32 R13, RZ, RZ, R0 ;  /* 0x000000ffff0d7224 */ /* 0x000fe400078e0000 */
[----:B------:R-:W-:-:S07]  /*2ac80*/  IMAD.MOV.U32 R5, RZ, RZ, R14 ;  /* 0x000000ffff057224 */ /* 0x000fce00078e000e */
[----:B0-----:R-:W-:Y:S05]  /*2ac90*/  WARPSYNC.COLLECTIVE R15, `(.L_x_5361) ;  /* 0x000000000f087348 */ /* 0x001fea0003c00000 */
[----:B------:R1:W2:Y:S02]  /*2aca0*/  SHFL.IDX P6, R14, R13, R12, R11 ;  /* 0x0000000c0d0e7389 */ /* 0x0002a400000c000b */
[----:B012---:R-:W-:Y:S01]  /*2acb0*/  ENDCOLLECTIVE ;  /* 0x000000000000791b */ /* 0x007fe20003800000 */
.L_x_5361:
[----:B------:R-:W-:Y:S05]  /*2acc0*/  BRA `(.L_x_5362) ;  /* 0xffffffc400f87947 */ /* 0x000fea000383ffff */
.L_x_5296:
        /* <DEDUP_REMOVED lines=8> */
.L_x_5364:
[----:B------:R-:W-:Y:S05]  /*2ad50*/  BSYNC B0 ;  /* 0x0000000000007941 */ /* 0x000fea0003800000 */
.L_x_5363:
[----:B------:R-:W-:Y:S01]  /*2ad60*/  IMAD.MOV.U32 R13, RZ, RZ, R0 ;  /* 0x000000ffff0d7224 */ /* 0x000fe200078e0000 */
[----:B------:R-:W-:Y:S01]  /*2ad70*/  LOP3.LUT P1, RZ, R16, 0x100, RZ, 0xc0, !PT ;  /* 0x0000010010ff7812 */ /* 0x000fe2000782c0ff */
[----:B------:R-:W-:Y:S02]  /*2ad80*/  IMAD.MOV.U32 R12, RZ, RZ, RZ ;  /* 0x000000ffff0c7224 */ /* 0x000fe400078e00ff */
[----:B------:R-:W-:Y:S02]  /*2ad90*/  IMAD.MOV.U32 R11, RZ, RZ, 0x181f ;  /* 0x0000181fff0b7424 */ /* 0x000fe400078e00ff */
[----:B------:R-:W-:Y:S02]  /*2ada0*/  IMAD.MOV.U32 R15, RZ, RZ, -0x1 ;  /* 0xffffffffff0f7424 */ /* 0x000fe400078e00ff */
[----:B------:R-:W-:-:S07]  /*2adb0*/  IMAD.MOV.U32 R2, RZ, RZ, R14 ;  /* 0x000000ffff027224 */ /* 0x000fce00078e000e */
[----:B------:R-:W-:Y:S05]  /*2adc0*/  WARPSYNC.COLLECTIVE R15, `(.L_x_5365) ;  /* 0x000000000f087348 */ /* 0x000fea0003c00000 */
[----:B------:R0:W1:Y:S02]  /*2add0*/  SHFL.IDX P6, R14, R13, R12, R11 ;  /* 0x0000000c0d0e7389 */ /* 0x00006400000c000b */
[----:B01----:R-:W-:Y:S01]  /*2ade0*/  ENDCOLLECTIVE ;  /* 0x000000000000791b */ /* 0x003fe20003800000 */
.L_x_5365:
[----:B------:R-:W-:Y:S02]  /*2adf0*/  IMAD.MOV.U32 R13, RZ, RZ, R4 ;  /* 0x000000ffff0d7224 */ /* 0x000fe400078e0004 */
[----:B------:R-:W-:Y:S01]  /*2ae00*/  IMAD.MOV.U32 R12, RZ, RZ, 0x1 ;  /* 0x00000001ff0c7424 */ /* 0x000fe200078e00ff */
[----:B------:R-:W-:Y:S02]  /*2ae10*/  @!P1 LEA R14, P0, R9, R14, 0x1 ;  /* 0x0000000e090e9211 */ /* 0x000fe400078008ff */
[----:B------:R-:W-:-:S03]  /*2ae20*/  LOP3.LUT P6, RZ, R16, 0x40000, RZ, 0xc0, !PT ;  /* 0x0004000010ff7812 */ /* 0x000fc600078cc0ff */
[----:B------:R-:W-:Y:S01]  /*2ae30*/  @!P1 IMAD.X R3, RZ, RZ, R2, P0 ;  /* 0x000000ffff039224 */ /* 0x000fe200000e0602 */
[C---:B------:R-:W-:Y:S01]  /*2ae40*/  LOP3.LUT P0, RZ, R16.reuse, 0x80000, RZ, 0xc0, !PT ;  /* 0x0008000010ff7812 */ /* 0x040fe2000780c0ff */
[----:B------:R-:W-:Y:S01]  /*2ae50*/  @!P1 IMAD.MOV.U32 R2, RZ, RZ, R14 ;  /* 0x000000ffff029224 */ /* 0x000fe200078e000e */
[----:B------:R-:W-:-:S04]  /*2ae60*/  LOP3.LUT R16, R16, 0xffbfffff, RZ, 0xc0, !PT ;  /* 0xffbfffff10107812 */ /* 0x000fc800078ec0ff */
[----:B------:R-:W-:-:S07]  /*2ae70*/  @P2 LOP3.LUT R16, R16, 0x400000, RZ, 0xfc, !PT ;  /* 0x0040000010102812 */ /* 0x000fce00078efcff */
        /* <DEDUP_REMOVED lines=9> */
.L_x_5366:
        /* <DEDUP_REMOVED lines=15> */
.L_x_5367:
        /* <DEDUP_REMOVED lines=11> */
[----:B0-----:R-:W-:Y:S02]  /*2b0b0*/  @!P6 IMAD.MOV.U32 R2, RZ, RZ, R14 ;  /* 0x000000ffff02e224 */ /* 0x001fe400078e000e */
[----:B------:R-:W-:-:S05]  /*2b0c0*/  @!P6 IMAD.MOV.U32 R3, RZ, RZ, R5 ;  /* 0x000000ffff03e224 */ /* 0x000fca00078e0005 */
[----:B------:R0:W-:Y:S01]  /*2b0d0*/  @!P6 LDGSTS.E.BYPASS.LTC128B.128 [R22+0x26c00], desc[UR36][R2.64], !P2 ;  /* 0x26c000000216efae */ /* 0x0001e2000d101d64 */
[----:B------:R-:W-:-:S04]  /*2b0e0*/  LOP3.LUT P2, RZ, R16, 0x400000, RZ, 0xc0, !PT ;  /* 0x0040000010ff7812 */ /* 0x000fc8000784c0ff */
[----:B------:R0:W-:Y:S01]  /*2b0f0*/  @!P6 LDGSTS.E.BYPASS.LTC128B.128 [R22+0x28c00], desc[UR36][R2.64+0x80], !P0 ;  /* 0x28c000800216efae */ /* 0x0001e2000c101d64 */
[----:B------:R-:W-:-:S08]  /*2b100*/  @!P6 ISETP.NE.U32.AND P0, PT, R8, RZ, PT ;  /* 0x000000ff0800e20c */ /* 0x000fd00003f05070 */
        /* <DEDUP_REMOVED lines=10> */
.L_x_5368:
[----:B------:R-:W-:Y:S02]  /*2b1b0*/  IMAD.MOV.U32 R13, RZ, RZ, R0 ;  /* 0x000000ffff0d7224 */ /* 0x000fe400078e0000 */
[----:B------:R-:W-:-:S07]  /*2b1c0*/  IMAD.MOV.U32 R5, RZ, RZ, R14 ;  /* 0x000000ffff057224 */ /* 0x000fce00078e000e */
[----:B------:R-:W-:Y:S05]  /*2b1d0*/  WARPSYNC.COLLECTIVE R15, `(.L_x_5369) ;  /* 0x000000000f087348 */ /* 0x000fea0003c00000 */
[----:B------:R0:W1:Y:S02]  /*2b1e0*/  SHFL.IDX P6, R14, R13, R12, R11 ;  /* 0x0000000c0d0e7389 */ /* 0x00006400000c000b */
[----:B01----:R-:W-:Y:S01]  /*2b1f0*/  ENDCOLLECTIVE ;  /* 0x000000000000791b */ /* 0x003fe20003800000 */
.L_x_5369:
        /* <DEDUP_REMOVED lines=17> */
.L_x_5370:
[----:B------:R-:W-:Y:S01]  /*2b310*/  @!PT LDS RZ, [RZ] ;  /* 0x00000000fffff984 */ /* 0x000fe20000000800 */
[----:B------:R-:W-:Y:S01]  /*2b320*/  @!PT LDS RZ, [RZ] ;  /* 0x00000000fffff984 */ /* 0x000fe20000000800 */
[----:B------:R-:W-:Y:S01]  /*2b330*/  @!PT LDS RZ, [RZ] ;  /* 0x00000000fffff984 */ /* 0x000fe20000000800 */
[----:B------:R0:W-:Y:S04]  /*2b340*/  @!P1 LDGSTS.E.BYPASS.LTC128B.128 [R22+0x2b400], desc[UR36][R2.64+0x100], !P2 ;  /* 0x2b40010002169fae */ /* 0x0001e8000d101d64 */
        /* <DEDUP_REMOVED lines=10> */
.L_x_5371:
[----:B------:R-:W-:Y:S01]  /*2b3f0*/  @!PT LDS RZ, [RZ] ;  /* 0x00000000fffff984 */ /* 0x000fe20000000800 */
[----:B------:R-:W-:Y:S01]  /*2b400*/  @!PT LDS RZ, [RZ] ;  /* 0x00000000fffff984 */ /* 0x000fe20000000800 */
[----:B------:R-:W-:Y:S01]  /*2b410*/  @!PT LDS RZ, [RZ] ;  /* 0x00000000fffff984 */ /* 0x000fe20000000800 */
[----:B------:R0:W-:Y:S01]  /*2b420*/  @!P1 LDGSTS.E.BYPASS.LTC128B.128 [R22+0x35400], desc[UR36][R2.64+0x380], P0 ;  /* 0x3540038002169fae */ /* 0x0001e20008101d64 */
[----:B------:R-:W-:Y:S05]  /*2b430*/  BRA `(.L_x_5372) ;  /* 0xffffffc800947947 */ /* 0x000fea000383ffff */
.L_x_5299:
[----:B0-----:R0:W2:Y:S02]  /*2b440*/  SYNCS.PHASECHK.TRANS64.TRYWAIT P0, [R17+URZ+0x38820], R0 ;  /* 0x03882000110075a7 */ /* 0x0010a4000800017f */
[----:B--2---:R-:W-:Y:S05]  /*2b450*/  @!P0 NANOSLEEP.SYNCS 0x989680 ;  /* 0x009896800000895d */ /* 0x004fea0003900000 */
[----:B------:R-:W2:Y:S02]  /*2b460*/  @!P0 SYNCS.PHASECHK.TRANS64 P0, [R17+URZ+0x38820], R0 ;  /* 0x03882000110085a7 */ /* 0x000ea4000800007f */
[----:B--2---:R-:W-:Y:S05]  /*2b470*/  @!P0 BRA `(.L_x_5299) ;  /* 0xfffffffc00f08947 */ /* 0x004fea000383ffff */
[----:B------:R-:W-:Y:S05]  /*2b480*/  BRA `(.L_x_5373) ;  /* 0xffffffcc00187947 */ /* 0x000fea000383ffff */
.L_x_5302:
[----:B0-----:R0:W2:Y:S02]  /*2b490*/  SYNCS.PHASECHK.TRANS64.TRYWAIT P0, [R27+URZ+0x38860], R0 ;  /* 0x038860001b0075a7 */ /* 0x0010a4000800017f */
[----:B--2---:R-:W-:Y:S05]  /*2b4a0*/  @!P0 NANOSLEEP.SYNCS 0x989680 ;  /* 0x009896800000895d */ /* 0x004fea0003900000 */
[----:B------:R-:W2:Y:S02]  /*2b4b0*/  @!P0 SYNCS.PHASECHK.TRANS64 P0, [R27+URZ+0x38860], R0 ;  /* 0x038860001b0085a7 */ /* 0x000ea4000800007f */
[----:B--2---:R-:W-:Y:S05]  /*2b4c0*/  @!P0 BRA `(.L_x_5302) ;  /* 0xfffffffc00f08947 */ /* 0x004fea000383ffff */
[----:B------:R-:W-:Y:S05]  /*2b4d0*/  BRA `(.L_x_5374) ;  /* 0xffffffcc00247947 */ /* 0x000fea000383ffff */
.L_x_5303:
[----:B------:R-:W-:Y:S01]  /*2b4e0*/  BSSY B0, `(.L_x_5375) ;  /* 0x0000008000007945 */ /* 0x000fe20003800000 */
[----:B------:R-:W-:Y:S02]  /*2b4f0*/  IMAD.MOV.U32 R13, RZ, RZ, R7 ;  /* 0x000000ffff0d7224 */ /* 0x000fe400078e0007 */
[----:B------:R-:W-:Y:S02]  /*2b500*/  IMAD.MOV.U32 R12, RZ, RZ, RZ ;  /* 0x000000ffff0c7224 */ /* 0x000fe400078e00ff */
[----:B------:R-:W-:Y:S02]  /*2b510*/  IMAD.MOV.U32 R11, RZ, RZ, 0x181f ;  /* 0x0000181fff0b7424 */ /* 0x000fe400078e00ff */
[----:B------:R-:W-:-:S07]  /*2b520*/  IMAD.MOV.U32 R15, RZ, RZ, -0x1 ;  /* 0xffffffffff0f7424 */ /* 0x000fce00078e00ff */
[----:B-1----:R-:W-:Y:S05]  /*2b530*/  WARPSYNC.COLLECTIVE R15, `(.L_x_5376) ;  /* 0x000000000f087348 */ /* 0x002fea0003c00000 */
[----:B------:R0:W2:Y:S02]  /*2b540*/  SHFL.IDX P6, R14, R13, R12, R11 ;  /* 0x0000000c0d0e7389 */ /* 0x0000a400000c000b */
[----:B012---:R-:W-:Y:S01]  /*2b550*/  ENDCOLLECTIVE ;  /* 0x000000000000791b */ /* 0x007fe20003800000 */
.L_x_5376:
[----:B------:R-:W-:Y:S05]  /*2b560*/  BSYNC B0 ;  /* 0x0000000000007941 */ /* 0x000fea0003800000 */
.L_x_5375:
        /* <DEDUP_REMOVED lines=15> */
.L_x_5377:
[----:B------:R-:W-:-:S04]  /*2b660*/  LOP3.LUT R16, R16, 0xffffffbf, RZ, 0xc0, !PT ;  /* 0xffffffbf10107812 */ /* 0x000fc800078ec0ff */
[----:B------:R-:W-:Y:S01]  /*2b670*/  @P1 LOP3.LUT R16, R16, 0x40, RZ, 0xfc, !PT ;  /* 0x0000004010101812 */ /* 0x000fe200078efcff */
[----:B------:R-:W-:Y:S02]  /*2b680*/  IMAD.MOV.U32 R13, RZ, RZ, R7 ;  /* 0x000000ffff0d7224 */ /* 0x000fe400078e0007 */
[----:B------:R-:W-:Y:S02]  /*2b690*/  IMAD.MOV.U32 R12, RZ, RZ, 0x1 ;  /* 0x00000001ff0c7424 */ /* 0x000fe400078e00ff */
[----:B------:R-:W-:-:S05]  /*2b6a0*/  IMAD.SHL.U32 R8, R8, 0x8, RZ ;  /* 0x0000000808087824 */ /* 0x000fca00078e00ff */
        /* <DEDUP_REMOVED lines=29> */
.L_x_5378:
[----:B------:R-:W-:Y:S02]  /*2b880*/  IMAD.MOV.U32 R13, RZ, RZ, R6 ;  /* 0x000000ffff0d7224 */ /* 0x000fe400078e0006 */
[----:B------:R-:W-:-:S07]  /*2b890*/  IMAD.MOV.U32 R3, RZ, RZ, R14 ;  /* 0x000000ffff037224 */ /* 0x000fce00078e000e */
[----:B------:R-:W-:Y:S05]  /*2b8a0*/  WARPSYNC.COLLECTIVE R15, `(.L_x_5379) ;  /* 0x000000000f087348 */ /* 0x000fea0003c00000 */
[----:B------:R0:W1:Y:S02]  /*2b8b0*/  SHFL.IDX P6, R14, R13, R12, R11 ;  /* 0x0000000c0d0e7389 */ /* 0x00006400000c000b */
[----:B01----:R-:W-:Y:S01]  /*2b8c0*/  ENDCOLLECTIVE ;  /* 0x000000000000791b */ /* 0x003fe20003800000 */
.L_x_5379:
[----:B------:R-:W-:Y:S02]  /*2b8d0*/  IMAD.MOV.U32 R13, RZ, RZ, R7 ;  /* 0x000000ffff0d7224 */ /* 0x000fe400078e0007 */
        /* <DEDUP_REMOVED lines=27> */
.L_x_5380:
[----:B------:R-:W-:Y:S02]  /*2ba90*/  IMAD.MOV.U32 R13, RZ, RZ, R6 ;  /* 0x000000ffff0d7224 */ /* 0x000fe400078e0006 */
[----:B------:R-:W-:-:S07]  /*2baa0*/  IMAD.MOV.U32 R8, RZ, RZ, R14 ;  /* 0x000000ffff087224 */ /* 0x000fce00078e000e */
[----:B------:R-:W-:Y:S05]  /*2bab0*/  WARPSYNC.COLLECTIVE R15, `(.L_x_5381) ;  /* 0x000000000f087348 */ /* 0x000fea0003c00000 */
[----:B------:R0:W1:Y:S02]  /*2bac0*/  SHFL.IDX P6, R14, R13, R12, R11 ;  /* 0x0000000c0d0e7389 */ /* 0x00006400000c000b */
[----:B01----:R-:W-:Y:S01]  /*2bad0*/  ENDCOLLECTIVE ;  /* 0x000000000000791b */ /* 0x003fe20003800000 */
.L_x_5381:
        /* <DEDUP_REMOVED lines=28> */
.L_x_5382:
[----:B------:R-:W-:Y:S02]  /*2bca0*/  IMAD.MOV.U32 R13, RZ, RZ, R6 ;  /* 0x000000ffff0d7224 */ /* 0x000fe400078e0006 */
[----:B------:R-:W-:-:S07]  /*2bcb0*/  IMAD.MOV.U32 R7, RZ, RZ, R14 ;  /* 0x000000ffff077224 */ /* 0x000fce00078e000e */
[----:B------:R-:W-:Y:S05]  /*2bcc0*/  WARPSYNC.COLLECTIVE R15, `(.L_x_5383) ;  /* 0x000000000f087348 */ /* 0x000fea0003c00000 */
[----:B------:R0:W1:Y:S02]  /*2bcd0*/  SHFL.IDX P6, R14, R13, R12, R11 ;  /* 0x0000000c0d0e7389 */ /* 0x00006400000c000b */
[----:B01----:R-:W-:Y:S01]  /*2bce0*/  ENDCOLLECTIVE ;  /* 0x000000000000791b */ /* 0x003fe20003800000 */
.L_x_5383:
[----:B------:R-:W-:Y:S05]  /*2bcf0*/  BRA `(.L_x_5384) ;  /* 0xffffffc800d07947 */ /* 0x000fea000383ffff */
.L_x_5309:
[----:B0-----:R0:W2:Y:S02]  /*2bd00*/  SYNCS.PHASECHK.TRANS64.TRYWAIT P0, [R8+URZ+0x38840], R20 ;  /* 0x03884014080075a7 */ /* 0x0010a4000800017f */
[----:B--2---:R-:W-:Y:S05]  /*2bd10*/  @!P0 NANOSLEEP.SYNCS 0x989680 ;  /* 0x009896800000895d */ /* 0x004fea0003900000 */
[----:B------:R-:W2:Y:S02]  /*2bd20*/  @!P0 SYNCS.PHASECHK.TRANS64 P0, [R8+URZ+0x38840], R20 ;  /* 0x03884014080085a7 */ /* 0x000ea4000800007f */
[----:B--2---:R-:W-:Y:S05]  /*2bd30*/  @!P0 BRA `(.L_x_5309) ;  /* 0xfffffffc00f08947 */ /* 0x004fea000383ffff */
[----:B------:R-:W-:Y:S05]  /*2bd40*/  BRA `(.L_x_5385) ;  /* 0xffffffd000207947 */ /* 0x000fea000383ffff */
.L_x_5310:
        /* <DEDUP_REMOVED lines=8> */
.L_x_5387:
[----:B------:R-:W-:Y:S05]  /*2bdd0*/  BSYNC B1 ;  /* 0x0000000000017941 */ /* 0x000fea0003800000 */
.L_x_5386:
        /* <DEDUP_REMOVED lines=9> */
.L_x_5388:
[----:B------:R-:W-:Y:S02]  /*2be70*/  IMAD.MOV.U32 R13, RZ, RZ, R27 ;  /* 0x000000ffff0d7224 */ /* 0x000fe400078e001b */
[----:B------:R-:W-:Y:S01]  /*2be80*/  IMAD.MOV.U32 R12, RZ, RZ, 0x1 ;  /* 0x00000001ff0c7424 */ /* 0x000fe200078e00ff */
[----:B------:R-:W-:-:S13]  /*2be90*/  IADD3 R2, P0, R14, R0, RZ ;  /* 0x000000000e027210 */ /* 0x000fda0007f1e0ff */
[----:B------:R-:W-:Y:S05]  /*2bea0*/  WARPSYNC.COLLECTIVE R15, `(.L_x_5389) ;  /* 0x000000000f087348 */ /* 0x000fea0003c00000 */
[----:B------:R0:W1:Y:S02]  /*2beb0*/  SHFL.IDX P6, R14, R13, R12, R11 ;  /* 0x0000000c0d0e7389 */ /* 0x00006400000c000b */
[----:B01----:R-:W-:Y:S01]  /*2bec0*/  ENDCOLLECTIVE ;  /* 0x000000000000791b */ /* 0x003fe20003800000 */
.L_x_5389:
        /* <DEDUP_REMOVED lines=10> */
.L_x_5390:
[----:B------:R-:W-:Y:S02]  /*2bf70*/  IMAD.MOV.U32 R13, RZ, RZ, R27 ;  /* 0x000000ffff0d7224 */ /* 0x000fe400078e001b */
[----:B------:R-:W-:Y:S02]  /*2bf80*/  IMAD.MOV.U32 R12, RZ, RZ, 0x2 ;  /* 0x00000002ff0c7424 */ /* 0x000fe400078e00ff */
[----:B------:R-:W-:-:S07]  /*2bf90*/  IMAD.MOV.U32 R2, RZ, RZ, R14 ;  /* 0x000000ffff027224 */ /* 0x000fce00078e000e */
[----:B------:R-:W-:Y:S05]  /*2bfa0*/  WARPSYNC.COLLECTIVE R15, `(.L_x_5391) ;  /* 0x000000000f087348 */ /* 0x000fea0003c00000 */
[----:B------:R0:W1:Y:S02]  /*2bfb0*/  SHFL.IDX P6, R14, R13, R12, R11 ;  /* 0x0000000c0d0e7389 */ /* 0x00006400000c000b */
[----:B01----:R-:W-:Y:S01]  /*2bfc0*/  ENDCOLLECTIVE ;  /* 0x000000000000791b */ /* 0x003fe20003800000 */
.L_x_5391:
        /* <DEDUP_REMOVED lines=11> */
.L_x_5392:
[----:B------:R-:W-:Y:S02]  /*2c080*/  IMAD.MOV.U32 R13, RZ, RZ, R27 ;  /* 0x000000ffff0d7224 */ /* 0x000fe400078e001b */
[----:B------:R-:W-:Y:S02]  /*2c090*/  IMAD.MOV.U32 R12, RZ, RZ, 0x3 ;  /* 0x00000003ff0c7424 */ /* 0x000fe400078e00ff */
[----:B------:R-:W-:-:S07]  /*2c0a0*/  IMAD.MOV.U32 R2, RZ, RZ, R14 ;  /* 0x000000ffff027224 */ /* 0x000fce00078e000e */
[----:B------:R-:W-:Y:S05]  /*2c0b0*/  WARPSYNC.COLLECTIVE R15, `(.L_x_5393) ;  /* 0x000000000f087348 */ /* 0x000fea0003c00000 */
[----:B------:R0:W1:Y:S02]  /*2c0c0*/  SHFL.IDX P6, R14, R13, R12, R11 ;  /* 0x0000000c0d0e7389 */ /* 0x00006400000c000b */
[----:B01----:R-:W-:Y:S01]  /*2c0d0*/  ENDCOLLECTIVE ;  /* 0x000000000000791b */ /* 0x003fe20003800000 */
.L_x_5393:
        /* <DEDUP_REMOVED lines=11> */
.L_x_5394:
[----:B------:R-:W-:Y:S05]  /*2c190*/  BRA `(.L_x_5395) ;  /* 0xffffffcc00b47947 */ /* 0x000fea000383ffff */
.L_x_5315:
[----:B---3--:R3:W4:Y:S02]  /*2c1a0*/  SYNCS.PHASECHK.TRANS64.TRYWAIT P0, [R8+URZ+0x38860], R20 ;  /* 0x03886014080075a7 */ /* 0x008724000800017f */
[----:B----4-:R-:W-:Y:S05]  /*2c1b0*/  @!P0 NANOSLEEP.SYNCS 0x989680 ;  /* 0x009896800000895d */ /* 0x010fea0003900000 */
[----:B------:R-:W4:Y:S02]  /*2c1c0*/  @!P0 SYNCS.PHASECHK.TRANS64 P0, [R8+URZ+0x38860], R20 ;  /* 0x03886014080085a7 */ /* 0x000f24000800007f */
[----:B----4-:R-:W-:Y:S05]  /*2c1d0*/  @!P0 BRA `(.L_x_5315) ;  /* 0xfffffffc00f08947 */ /* 0x010fea000383ffff */
[----:B------:R-:W-:Y:S05]  /*2c1e0*/  BRA `(.L_x_5396) ;  /* 0xffffffd000007947 */ /* 0x000fea000383ffff */
.L_x_5316:
[----:B------:R-:W-:Y:S01]  /*2c1f0*/  BSSY B1, `(.L_x_5397) ;  /* 0x0000008000017945 */ /* 0x000fe20003800000 */
[----:B------:R-:W-:Y:S02]  /*2c200*/  IMAD.MOV.U32 R13, RZ, RZ, R20 ;  /* 0x000000ffff0d7224 */ /* 0x000fe400078e0014 */
[----:B------:R-:W-:Y:S02]  /*2c210*/  IMAD.MOV.U32 R12, RZ, RZ, RZ ;  /* 0x000000ffff0c7224 */ /* 0x000fe400078e00ff */
[----:B------:R-:W-:Y:S02]  /*2c220*/  IMAD.MOV.U32 R11, RZ, RZ, 0x181f ;  /* 0x0000181fff0b7424 */ /* 0x000fe400078e00ff */
[----:B------:R-:W-:-:S07]  /*2c230*/  IMAD.MOV.U32 R15, RZ, RZ, -0x1 ;  /* 0xffffffffff0f7424 */ /* 0x000fce00078e00ff */
[----:B--2---:R-:W-:Y:S05]  /*2c240*/  WARPSYNC.COLLECTIVE R15, `(.L_x_5398) ;  /* 0x000000000f087348 */ /* 0x004fea0003c00000 */
[----:B------:R0:W1:Y:S02]  /*2c250*/  SHFL.IDX P6, R14, R13, R12, R11 ;  /* 0x0000000c0d0e7389 */ /* 0x00006400000c000b */
[----:B012---:R-:W-:Y:S01]  /*2c260*/  ENDCOLLECTIVE ;  /* 0x000000000000791b */ /* 0x007fe20003800000 */
.L_x_5398:
[----:B------:R-:W-:Y:S05]  /*2c270*/  BSYNC B1 ;  /* 0x0000000000017941 */ /* 0x000fea0003800000 */
.L_x_5397:
[----:B------:R-:W-:Y:S01]  /*2c280*/  IMAD.MOV.U32 R13, RZ, RZ, R10 ;  /* 0x000000ffff0d7224 */ /* 0x000fe200078e000a */
[C---:B------:R-:W-:Y:S01]  /*2c290*/  LOP3.LUT P2, RZ, R16.reuse, 0x200, RZ, 0xc0, !PT ;  /* 0x0000020010ff7812 */ /* 0x040fe2000784c0ff */
[----:B------:R-:W-:Y:S01]  /*2c2a0*/  IMAD.MOV.U32 R12, RZ, RZ, RZ ;  /* 0x000000ffff0c7224 */ /* 0x000fe200078e00ff */
[C---:B------:R-:W-:Y:S01]  /*2c2b0*/  LOP3.LUT P1, RZ, R16.reuse, 0x20, RZ, 0xc0, !PT ;  /* 0x0000002010ff7812 */ /* 0x040fe2000782c0ff */
[----:B------:R-:W-:Y:S01]  /*2c2c0*/  IMAD.MOV.U32 R11, RZ, RZ, 0x181f ;  /* 0x0000181fff0b7424 */ /* 0x000fe200078e00ff */
[----:B------:R-:W-:Y:S01]  /*2c2d0*/  P2R R4, PR, RZ, 0x8 ;  /* 0x00000008ff047803 */ /* 0x000fe20000000000 */
[----:B------:R-:W-:Y:S01]  /*2c2e0*/  IMAD.MOV.U32 R15, RZ, RZ, -0x1 ;  /* 0xffffffffff0f7424 */ /* 0x000fe200078e00ff */
[----:B------:R-:W-:Y:S01]  /*2c2f0*/  LOP3.LUT P3, RZ, R16, 0x10, RZ, 0xc0, !PT ;  /* 0x0000001010ff7812 */ /* 0x000fe2000786c0ff */
[----:B------:R-:W-:Y:S02]  /*2c300*/  IMAD.MOV.U32 R3, RZ, RZ, R14 ;  /* 0x000000ffff037224 */ /* 0x000fe400078e000e */
[----:B------:R-:W-:-:S10]  /*2c310*/  IMAD R21, R21, 0x2, R17 ;  /* 0x0000000215157824 */ /* 0x000fd400078e0211 */
[----:B------:R-:W-:Y:S05]  /*2c320*/  WARPSYNC.COLLECTIVE R15, `(.L_x_5399) ;  /* 0x000000000f087348 */ /* 0x000fea0003c00000 */
[----:B------:R0:W1:Y:S02]  /*2c330*/  SHFL.IDX P6, R14, R13, R12, R11 ;  /* 0x0000000c0d0e7389 */ /* 0x00006400000c000b */
[----:B01----:R-:W-:Y:S01]  /*2c340*/  ENDCOLLECTIVE ;  /* 0x000000000000791b */ /* 0x003fe20003800000 */
.L_x_5399:
[----:B------:R-:W-:Y:S01]  /*2c350*/  P2R R5, PR, RZ, 0x8 ;  /* 0x00000008ff057803 */ /* 0x000fe20000000000 */
[----:B------:R-:W-:Y:S02]  /*2c360*/  IMAD.MOV.U32 R13, RZ, RZ, R20 ;  /* 0x000000ffff0d7224 */ /* 0x000fe400078e0014 */
        /* <DEDUP_REMOVED lines=12> */
.L_x_5400:
        /* <DEDUP_REMOVED lines=17> */
.L_x_5401:
        /* <DEDUP_REMOVED lines=17> */
.L_x_5402:
        /* <DEDUP_REMOVED lines=14> */
.L_x_5403:
        /* <DEDUP_REMOVED lines=17> */
.L_x_5404:
        /* <DEDUP_REMOVED lines=14> */
.L_x_5405:
[----:B------:R-:W-:Y:S05]  /*2c920*/  BRA `(.L_x_5406) ;  /* 0xffffffcc006c7947 */ /* 0x000fea000383ffff */
.L_x_5324:
[----:B------:R-:W-:Y:S01]  /*2c930*/  BSSY B0, `(.L_x_5407) ;  /* 0x0000008000007945 */ /* 0x000fe20003800000 */
[----:B------:R-:W-:Y:S02]  /*2c940*/  IMAD.MOV.U32 R13, RZ, RZ, R36 ;  /* 0x000000ffff0d7224 */ /* 0x000fe400078e0024 */
[----:B------:R-:W-:Y:S02]  /*2c950*/  IMAD.MOV.U32 R12, RZ, RZ, RZ ;  /* 0x000000ffff0c7224 */ /* 0x000fe400078e00ff */
[----:B------:R-:W-:Y:S02]  /*2c960*/  IMAD.MOV.U32 R11, RZ, RZ, 0x1f ;  /* 0x0000001fff0b7424 */ /* 0x000fe400078e00ff */
[----:B------:R-:W-:-:S07]  /*2c970*/  IMAD.MOV.U32 R15, RZ, RZ, -0x1 ;  /* 0xffffffffff0f7424 */ /* 0x000fce00078e00ff */
[----:B0123-5:R-:W-:Y:S05]  /*2c980*/  WARPSYNC.COLLECTIVE R15, `(.L_x_5408) ;  /* 0x000000000f087348 */ /* 0x02ffea0003c00000 */
[----:B------:R4:W0:Y:S02]  /*2c990*/  SHFL.IDX P6, R14, R13, R12, R11 ;  /* 0x0000000c0d0e7389 */ /* 0x00082400000c000b */
[----:B012345:R-:W-:Y:S01]  /*2c9a0*/  ENDCOLLECTIVE ;  /* 0x000000000000791b */ /* 0x03ffe20003800000 */
.L_x_5408:
[----:B------:R-:W-:Y:S05]  /*2c9b0*/  BSYNC B0 ;  /* 0x0000000000007941 */ /* 0x000fea0003800000 */
.L_x_5407:
[----:B------:R-:W-:Y:S05]  /*2c9c0*/  BRA `(.L_x_5409) ;  /* 0xffffffd0006c7947 */ /* 0x000fea000383ffff */
.L_x_5327:
[----:B0-----:R0:W2:Y:S02]  /*2c9d0*/  SYNCS.PHASECHK.TRANS64.TRYWAIT P0, [R5+URZ+0x38820], R0 ;  /* 0x03882000050075a7 */ /* 0x0010a4000800017f */
[----:B--2---:R-:W-:Y:S05]  /*2c9e0*/  @!P0 NANOSLEEP.SYNCS 0x989680 ;  /* 0x009896800000895d */ /* 0x004fea0003900000 */
[----:B------:R-:W2:Y:S02]  /*2c9f0*/  @!P0 SYNCS.PHASECHK.TRANS64 P0, [R5+URZ+0x38820], R0 ;  /* 0x03882000050085a7 */ /* 0x000ea4000800007f */
[----:B--2---:R-:W-:Y:S05]  /*2ca00*/  @!P0 BRA `(.L_x_5327) ;  /* 0xfffffffc00f08947 */ /* 0x004fea000383ffff */
[----:B------:R-:W-:Y:S05]  /*2ca10*/  BRA `(.L_x_5410) ;  /* 0xffffffd000b47947 */ /* 0x000fea000383ffff */
.L_x_5328:
        /* <DEDUP_REMOVED lines=8> */
[----:B01-345:R-:W-:Y:S05]  /*2caa0*/  WARPSYNC.COLLECTIVE R15, `(.L_x_5412) ;  /* 0x000000000f087348 */ /* 0x03bfea0003c00000 */
[----:B------:R2:W0:Y:S02]  /*2cab0*/  SHFL.IDX P6, R14, R13, R12, R11 ;  /* 0x0000000c0d0e7389 */ /* 0x00042400000c000b */
[----:B012345:R-:W-:Y:S01]  /*2cac0*/  ENDCOLLECTIVE ;  /* 0x000000000000791b */ /* 0x03ffe20003800000 */
.L_x_5412:
[----:B------:R-:W-:Y:S05]  /*2cad0*/  BSYNC B0 ;  /* 0x0000000000007941 */ /* 0x000fea0003800000 */
.L_x_5411:
[----:B------:R-:W-:Y:S05]  /*2cae0*/  BRA `(.L_x_5413) ;  /* 0xffffffd0009c7947 */ /* 0x000fea000383ffff */
.L_x_5331:
[----:B------:R-:W-:Y:S01]  /*2caf0*/  BSSY B1, `(.L_x_5414) ;  /* 0x0000006000017945 */ /* 0x000fe20003800000 */
[----:B------:R-:W-:-:S07]  /*2cb00*/  IMAD.MOV.U32 R15, RZ, RZ, -0x1 ;  /* 0xffffffffff0f7424 */ /* 0x000fce00078e00ff */
[----:B01-345:R-:W-:Y:S05]  /*2cb10*/  WARPSYNC.COLLECTIVE R15, `(.L_x_5415) ;  /* 0x000000000f0c7348 */ /* 0x03bfea0003c00000 */
[----:B------:R-:W-:Y:S02]  /*2cb20*/  ELECT P6, UR62, PT ;  /* 0x00000000003e782f */ /* 0x000fe400038c0000 */
[----:B------:R-:W-:Y:S01]  /*2cb30*/  MOV R14, UR62 ;  /* 0x0000003e000e7c02 */ /* 0x000fe20008000f00 */
[----:B01-345:R-:W-:Y:S10]  /*2cb40*/  ENDCOLLECTIVE ;  /* 0x000000000000791b */ /* 0x03bff40003800000 */
.L_x_5415:
[----:B------:R-:W-:Y:S05]  /*2cb50*/  BSYNC B1 ;  /* 0x0000000000017941 */ /* 0x000fea0003800000 */
.L_x_5414:
[----:B------:R-:W-:Y:S05]  /*2cb60*/  BRA `(.L_x_5416) ;  /* 0xffffffd000947947 */ /* 0x000fea000383ffff */
.L_x_5333:
[----:B0-----:R0:W2:Y:S02]  /*2cb70*/  SYNCS.PHASECHK.TRANS64.TRYWAIT P1, [R3+URZ+0x38840], R2 ;  /* 0x03884002030075a7 */ /* 0x0010a4000802017f */
[----:B--2---:R-:W-:Y:S05]  /*2cb80*/  @!P1 NANOSLEEP.SYNCS 0x989680 ;  /* 0x009896800000995d */ /* 0x004fea0003900000 */
[----:B------:R-:W2:Y:S02]  /*2cb90*/  @!P1 SYNCS.PHASECHK.TRANS64 P1, [R3+URZ+0x38840], R2 ;  /* 0x03884002030095a7 */ /* 0x000ea4000802007f */
[----:B--2---:R-:W-:Y:S05]  /*2cba0*/  @!P1 BRA `(.L_x_5333) ;  /* 0xfffffffc00f09947 */ /* 0x004fea000383ffff */
[----:B------:R-:W-:Y:S05]  /*2cbb0*/  BRA `(.L_x_5417) ;  /* 0xffffffd000b47947 */ /* 0x000fea000383ffff */
.L_x_5335:
[----:B--2---:R2:W0:Y:S02]  /*2cbc0*/  SYNCS.PHASECHK.TRANS64.TRYWAIT P1, [R5+URZ+0x38840], R0 ;  /* 0x03884000050075a7 */ /* 0x004424000802017f */
[----:B0-----:R-:W-:Y:S05]  /*2cbd0*/  @!P1 NANOSLEEP.SYNCS 0x989680 ;  /* 0x009896800000995d */ /* 0x001fea0003900000 */
[----:B------:R-:W0:Y:S02]  /*2cbe0*/  @!P1 SYNCS.PHASECHK.TRANS64 P1, [R5+URZ+0x38840], R0 ;  /* 0x03884000050095a7 */ /* 0x000e24000802007f */
[----:B0-----:R-:W-:Y:S05]  /*2cbf0*/  @!P1 BRA `(.L_x_5335) ;  /* 0xfffffffc00f09947 */ /* 0x001fea000383ffff */
[----:B------:R-:W-:Y:S05]  /*2cc00*/  BRA `(.L_x_5418) ;  /* 0xffffffd000c07947 */ /* 0x000fea000383ffff */
.L_x_5337:
[----:B------:R0:W0:Y:S02]  /*2cc10*/  SYNCS.PHASECHK.TRANS64.TRYWAIT P1, [R3+URZ+0x38860], R2 ;  /* 0x03886002030075a7 */ /* 0x000024000802017f */
[----:B0-----:R-:W-:Y:S05]  /*2cc20*/  @!P1 NANOSLEEP.SYNCS 0x989680 ;  /* 0x009896800000995d */ /* 0x001fea0003900000 */
[----:B------:R-:W0:Y:S02]  /*2cc30*/  @!P1 SYNCS.PHASECHK.TRANS64 P1, [R3+URZ+0x38860], R2 ;  /* 0x03886002030095a7 */ /* 0x000e24000802007f */
[----:B0-----:R-:W-:Y:S05]  /*2cc40*/  @!P1 BRA `(.L_x_5337) ;  /* 0xfffffffc00f09947 */ /* 0x001fea000383ffff */
[----:B------:R-:W-:Y:S05]  /*2cc50*/  BRA `(.L_x_5419) ;  /* 0xffffffd000bc7947 */ /* 0x000fea000383ffff */
        .type           $_ZN7cutlass13device_kernelIN5flash11enable_sm90INS1_16FlashAttnFwdSm90INS1_25CollectiveMainloopFwdSm90ILi2EN4cute5tupleIJNS5_1CILi1EEES8_S8_EEENS6_IJNS7_ILi64EEESA_SA_EEELi512ENS_6half_tEfNS_4arch4Sm90ELb0ELb1ELb1ELb0ELb1ELb0ELb1ELb0ELb0ELb1ELb0ELb0EEENS1_21CollectiveEpilogueFwdINS6_IJSA_NS7_ILi512EEESA_EEES9_SC_SE_Li256ELb0ELb1ELb0ELb0EEENS1_30DynamicPersistentTileSchedulerILi256ELi128ELb0ELb1ELb1EEEEEEEEEvNT_6ParamsE$_ZZN5flash25CollectiveMainloopFwdSm90ILi2EN4cute5tupleIJNS1_1CILi1EEES4_S4_EEENS2_IJNS3_ILi64EEES6_S6_EEELi512EN7cutlass6half_tEfNS8_4arch4Sm90ELb0ELb1ELb1ELb0ELb1ELb0ELb1ELb0ELb0ELb1ELb0ELb0EE3mmaINS_16FlashAttnFwdSm90ISC_NS_21CollectiveEpilogueFwdINS2_IJS6_NS3_ILi512EEES6_EEES5_S9_SB_Li256ELb0ELb1ELb0ELb0EEENS_30DynamicPersistentTileSchedulerILi256ELi128ELb0ELb1ELb1EEEE13SharedStorageENS1_6TensorINS1_11ArrayEngineIfLm128EEENS1_6LayoutINS2_IJNS2_IJNS3_ILi2EEESR_NS3_ILi32EEEEEES4_S4_EEENS2_IJNS2_IJS4_SR_NS3_ILi4EEEEEENS3_ILi0EEESX_EEEEEEENS_7SoftmaxILi2ELi0EEEEEbRKNSC_6ParamsENS8_13PipelineAsyncILi2EEES17_RNS8_13PipelineStateILj2EEERT0_RT1_iRiRKNS_16SeqlenInfoQKNewKILb0ELb0EEENS2_IJiiiiEEERT_ENKUliT_T0_T1_E_clIZSD_ISM_S10_S12_EbS15_S17_S17_S1A_S1C_S1E_iS1F_S1J_S1K_S1M_EUlRS1N_iE1_NS3_ILb0EEENS3_ILb1EEEEEDaiS1N_S1O_S1P_,@function
        .size           $_ZN7cutlass13device_kernelIN5flash11enable_sm90INS1_16FlashAttnFwdSm90INS1_25CollectiveMainloopFwdSm90ILi2EN4cute5tupleIJNS5_1CILi1EEES8_S8_EEENS6_IJNS7_ILi64EEESA_SA_EEELi512ENS_6half_tEfNS_4arch4Sm90ELb0ELb1ELb1ELb0ELb1ELb0ELb1ELb0ELb0ELb1ELb0ELb0EEENS1_21CollectiveEpilogueFwdINS6_IJSA_NS7_ILi512EEESA_EEES9_SC_SE_Li256ELb0ELb1ELb0ELb0EEENS1_30DynamicPersistentTileSchedulerILi256ELi128ELb0ELb1ELb1EEEEEEEEEvNT_6ParamsE$_ZZN5flash25CollectiveMainloopFwdSm90ILi2EN4cute5tupleIJNS1_1CILi1EEES4_S4_EEENS2_IJNS3_ILi64EEES6_S6_EEELi512EN7cutlass6half_tEfNS8_4arch4Sm90ELb0ELb1ELb1ELb0ELb1ELb0ELb1ELb0ELb0ELb1ELb0ELb0EE3mmaINS_16FlashAttnFwdSm90ISC_NS_21CollectiveEpilogueFwdINS2_IJS6_NS3_ILi512EEES6_EEES5_S9_SB_Li256ELb0ELb1ELb0ELb0EEENS_30DynamicPersistentTileSchedulerILi256ELi128ELb0ELb1ELb1EEEE13SharedStorageENS1_6TensorINS1_11ArrayEngineIfLm128EEENS1_6LayoutINS2_IJNS2_IJNS3_ILi2EEESR_NS3_ILi32EEEEEES4_S4_EEENS2_IJNS2_IJS4_SR_NS3_ILi4EEEEEENS3_ILi0EEESX_EEEEEEENS_7SoftmaxILi2ELi0EEEEEbRKNSC_6ParamsENS8_13PipelineAsyncILi2EEES17_RNS8_13PipelineStateILj2EEERT0_RT1_iRiRKNS_16SeqlenInfoQKNewKILb0ELb0EEENS2_IJiiiiEEERT_ENKUliT_T0_T1_E_clIZSD_ISM_S10_S12_EbS15_S17_S17_S1A_S1C_S1E_iS1F_S1J_S1K_S1M_EUlRS1N_iE1_NS3_ILb0EEENS3_ILb1EEEEEDaiS1N_S1O_S1P_,(.L_x_15648 - $_ZN7cutlass13device_kernelIN5flash11enable_sm90INS1_16FlashAttnFwdSm90INS1_25CollectiveMainloopFwdSm90ILi2EN4cute5tupleIJNS5_1CILi1EEES8_S8_EEENS6_IJNS7_ILi64EEESA_SA_EEELi512ENS_6half_tEfNS_4arch4Sm90ELb0ELb1ELb1ELb0ELb1ELb0ELb1ELb0ELb0ELb1ELb0ELb0EEENS1_21CollectiveEpilogueFwdINS6_IJSA_NS7_ILi512EEESA_EEES9_SC_SE_Li256ELb0ELb1ELb0ELb0EEENS1_30DynamicPersistentTileSchedulerILi256ELi128ELb0ELb1ELb1EEEEEEEEEvNT_6ParamsE$_ZZN5flash25CollectiveMainloopFwdSm90ILi2EN4cute5tupleIJNS1_1CILi1EEES4_S4_EEENS2_IJNS3_ILi64EEES6_S6_EEELi512EN7cutlass6half_tEfNS8_4arch4Sm90ELb0ELb1ELb1ELb0ELb1ELb0ELb1ELb0ELb0ELb1ELb0ELb0EE3mmaINS_16FlashAttnFwdSm90ISC_NS_21CollectiveEpilogueFwdINS2_IJS6_NS3_ILi512EEES6_EEES5_S9_SB_Li256ELb0ELb1ELb0ELb0EEENS_30DynamicPersistentTileSchedulerILi256ELi128ELb0ELb1ELb1EEEE13SharedStorageENS1_6TensorINS1_11ArrayEngineIfLm128EEENS1_6LayoutINS2_IJNS2_IJNS3_ILi2EEESR_NS3_ILi32EEEEEES4_S4_EEENS2_IJNS2_IJS4_SR_NS3_ILi4EEEEEENS3_ILi0EEESX_EEEEEEENS_7SoftmaxILi2ELi0EEEEEbRKNSC_6ParamsENS8_13PipelineAsyncILi2EEES17_RNS8_13PipelineStateILj2EEERT0_RT1_iRiRKNS_16SeqlenInfoQKNewKILb0ELb0EEENS2_IJiiiiEEERT_ENKUliT_T0_T1_E_clIZSD_ISM_S10_S12_EbS15_S17_S17_S1A_S1C_S1E_iS1F_S1J_S1K_S1M_EUlRS1N_iE1_NS3_ILb0EEENS3_ILb1EEEEEDaiS1N_S1O_S1P_)
$_ZN7cutlass13device_kernelIN5flash11enable_sm90INS1_16FlashAttnFwdSm90INS1_25CollectiveMainloopFwdSm90ILi2EN4cute5tupleIJNS5_1CILi1EEES8_S8_EEENS6_IJNS7_ILi64EEESA_SA_EEELi512ENS_6half_tEfNS_4arch4Sm90ELb0ELb1ELb1ELb0ELb1ELb0ELb1ELb0ELb0ELb1ELb0ELb0EEENS1_21CollectiveEpilogueFwdINS6_IJSA_NS7_ILi512EEESA_EEES9_SC_SE_Li256ELb0ELb1ELb0ELb0EEENS1_30DynamicPersistentTileSchedulerILi256ELi128ELb0ELb1ELb1EEEEEEEEEvNT_6ParamsE$_ZZN5flash25CollectiveMainloopFwdSm90ILi2EN4cute5tupleIJNS1_1CILi1EEES4_S4_EEENS2_IJNS3_ILi64EEES6_S6_EEELi512EN7cutlass6half_tEfNS8_4arch4Sm90ELb0ELb1ELb1ELb0ELb1ELb0ELb1ELb0ELb0ELb1ELb0ELb0EE3mmaINS_16FlashAttnFwdSm90ISC_NS_21CollectiveEpilogueFwdINS2_IJS6_NS3_ILi512EEES6_EEES5_S9_SB_Li256ELb0ELb1ELb0ELb0EEENS_30DynamicPersistentTileSchedulerILi256ELi128ELb0ELb1ELb1EEEE13SharedStorageENS1_6TensorINS1_11ArrayEngineIfLm128EEENS1_6LayoutINS2_IJNS2_IJNS3_ILi2EEESR_NS3_ILi32EEEEEES4_S4_EEENS2_IJNS2_IJS4_SR_NS3_ILi4EEEEEENS3_ILi0EEESX_EEEEEEENS_7SoftmaxILi2ELi0EEEEEbRKNSC_6ParamsENS8_13PipelineAsyncILi2EEES17_RNS8_13PipelineStateILj2EEERT0_RT1_iRiRKNS_16SeqlenInfoQKNewKILb0ELb0EEENS2_IJiiiiEEERT_ENKUliT_T0_T1_E_clIZSD_ISM_S10_S12_EbS15_S17_S17_S1A_S1C_S1E_iS1F_S1J_S1K_S1M_EUlRS1N_iE1_NS3_ILb0EEENS3_ILb1EEEEEDaiS1N_S1O_S1P_:
[----:B------:R-:W-:Y:S05]  /*2cc60*/  YIELD ;  /* 0x0000000000007946 */ /* 0x000fea0003800000 */
[----:B------:R-:W-:Y:S02]  /*2cc70*/  ULDC UR4, c[0x0][0x20] ;  /* 0x0000080000047ab9 */ /* 0x000fe40000000800 */
[----:B------:R-:W-:-:S05]  /*2cc80*/  VIADD R7, R7, -UR4 ;  /* 0x8000000407077c36 */ /* 0x000fca0008000000 */
[----:B------:R-:W2:Y:S01]  /*2cc90*/  LDL.64 R8, [R7] ;  /* 0x0000000007087983 */ /* 0x000ea20000100a00 */
[----:B------:R-:W0:Y:S02]  /*2cca0*/  LDC.64 R4, c[0x0][0x208] ;  /* 0x00008200ff047b82 */ /* 0x000e240000000a00 */
[----:B0-----:R-:W-:Y:S02]  /*2ccb0*/  R2UR UR4, R4 ;  /* 0x00000000040472ca */ /* 0x001fe400000e0000 */
[----:B------:R-:W-:-:S13]  /*2ccc0*/  R2UR UR5, R5 ;  /* 0x00000000050572ca */ /* 0x000fda00000e0000 */
[----:B--2---:R-:W2:Y:S01]  /*2ccd0*/  LD.E R10, desc[UR4][R8.64] ;  /* 0x00000004080a7980 */ /* 0x004ea2000c101900 */
[----:B------:R-:W-:Y:S02]  /*2cce0*/  R2UR UR4, R4 ;  /* 0x00000000040472ca */ /* 0x000fe400000e0000 */
[----:B------:R-:W-:-:S13]  /*2ccf0*/  R2UR UR5, R5 ;  /* 0x00000000050572ca */ /* 0x000fda00000e0000 */
[----:B------:R-:W3:Y:S01]  /*2cd00*/  LD.E R14, desc[UR4][R8.64+0x8] ;  /* 0x00000804080e7980 */ /* 0x000ee2000c101900 */
[----:B--2---:R-:W-:-:S05]  /*2cd10*/  VIADD R11, R10, 0x1 ;  /* 0x000000010a0b7836 */ /* 0x004fca0000000000 */
[----:B------:R-:W-:-:S13]  /*2cd20*/  ISETP.NE.AND P0, PT, R11, 0x2, PT ;  /* 0x000000020b00780c */ /* 0x000fda0003f05270 */
[----:B------:R-:W-:Y:S02]  /*2cd30*/  @!P0 R2UR UR6, R4 ;  /* 0x00000000040682ca */ /* 0x000fe400000e0000 */
[----:B------:R-:W-:-:S13]  /*2cd40*/  @!P0 R2UR UR7, R5 ;  /* 0x00000000050782ca */ /* 0x000fda00000e0000 */
[----:B------:R-:W2:Y:S01]  /*2cd50*/  @!P0 LD.E R15, desc[UR6][R8.64+0x4] ;  /* 0x00000406080f8980 */ /* 0x000ea2000c101900 */
[C---:B------:R-:W-:Y:S02]  /*2cd60*/  R2UR UR4, R4.reuse ;  /* 0x00000000040472ca */ /* 0x040fe400000e0000 */
[C---:B------:R-:W-:Y:S02]  /*2cd70*/  R2UR UR5, R5.reuse ;  /* 0x00000000050572ca */ /* 0x040fe400000e0000 */
[C---:B------:R-:W-:Y:S02]  /*2cd80*/  R2UR UR6, R4.reuse ;  /* 0x00000000040672ca */ /* 0x040fe400000e0000 */
[C---:B------:R-:W-:Y:S02]  /*2cd90*/  R2UR UR7, R5.reuse ;  /* 0x00000000050772ca */ /* 0x040fe400000e0000 */
[----:B------:R-:W-:Y:S02]  /*2cda0*/  @!P0 R2UR UR8, R4 ;  /* 0x00000000040882ca */ /* 0x000fe400000e0000 */
[----:B------:R-:W-:-:S02]  /*2cdb0*/  @!P0 R2UR UR9, R5 ;  /* 0x00000000050982ca */ /* 0x000fc400000e0000 */
[----:B------:R-:W-:Y:S02]  /*2cdc0*/  @!P0 R2UR UR10, R4 ;  /* 0x00000000040a82ca */ /* 0x000fe400000e0000 */
[----:B------:R-:W-:Y:S01]  /*2cdd0*/  @!P0 R2UR UR11, R5 ;  /* 0x00000000050b82ca */ /* 0x000fe200000e0000 */
[----:B---3--:R-:W-:Y:S01]  /*2cde0*/  VIADD R25, R14, 0x1 ;  /* 0x000000010e197836 */ /* 0x008fe20000000000 */
[----:B------:R-:W-:Y:S04]  /*2cdf0*/  ST.E desc[UR4][R8.64], R11 ;  /* 0x0000000b08007985 */ /* 0x000fe8000c101904 */
[----:B------:R-:W-:Y:S04]  /*2ce00*/  ST.E desc[UR6][R8.64+0x8], R25 ;  /* 0x0000081908007985 */ /* 0x000fe8000c101906 */
[----:B------:R-:W-:Y:S01]  /*2ce10*/  @!P0 ST.E desc[UR8][R8.64], RZ ;  /* 0x000000ff08008985 */ /* 0x000fe2000c101908 */
[----:B--2---:R-:W-:-:S05]  /*2ce20*/  @!P0 LOP3.LUT R27, R15, 0x1, RZ, 0x3c, !PT ;  /* 0x000000010f1b8812 */ /* 0x004fca00078e3cff */
[----:B------:R0:W-:Y:S04]  /*2ce30*/  @!P0 ST.E desc[UR10][R8.64+0x4], R27 ;  /* 0x0000041b08008985 */ /* 0x0001e8000c10190a */
[----:B------:R-:W2:Y:S01]  /*2ce40*/  LDL.64 R20, [R7+0x18] ;  /* 0x0000180007147983 */ /* 0x000ea20000100a00 */
[----:B------:R-:W-:Y:S02]  /*2ce50*/  R2UR UR4, R4 ;  /* 0x00000000040472ca */ /* 0x000fe400000e0000 */
[----:B------:R-:W-:Y:S01]  /*2ce60*/  R2UR UR5, R5 ;  /* 0x00000000050572ca */ /* 0x000fe200000e0000 */
[----:B------:R-:W3:-:S12]  /*2ce70*/  LDL.64 R14, [R7] ;  /* 0x00000000070e7983 */ /* 0x000ed80000100a00 */
[----:B--2---:R-:W2:Y:S01]  /*2ce80*/  LD.E R24, desc[UR4][R20.64] ;  /* 0x0000000414187980 */ /* 0x004ea2000c101900 */
[C---:B------:R-:W-:Y:S02]  /*2ce90*/  R2UR UR4, R4.reuse ;  /* 0x00000000040472ca */ /* 0x040fe400000e0000 */
[C---:B------:R-:W-:Y:S02]  /*2cea0*/  R2UR UR5, R5.reuse ;  /* 0x00000000050572ca */ /* 0x040fe400000e0000 */
[----:B------:R-:W-:Y:S02]  /*2ceb0*/  R2UR UR6, R4 ;  /* 0x00000000040672ca */ /* 0x000fe400000e0000 */
[----:B------:R-:W-:Y:S01]  /*2cec0*/  R2UR UR7, R5 ;  /* 0x00000000050772ca */ /* 0x000fe200000e0000 */
[----:B------:R-:W-:Y:S01]  /*2ced0*/  BSSY B2, `(.L_x_5420) ;  /* 0x0000009000027945 */ /* 0x000fe20003800000 */
[----:B0-----:R-:W-:Y:S02]  /*2cee0*/  IMAD.MOV.U32 R8, RZ, RZ, R28 ;  /* 0x000000ffff087224 */ /* 0x001fe400078e001c */
[----:B------:R-:W-:-:S05]  /*2cef0*/  IMAD.MOV.U32 R9, RZ, RZ, R29 ;  /* 0x000000ffff097224 */ /* 0x000fca00078e001d */
[----:B---3--:R0:W5:Y:S04]  /*2cf00*/  LD.E R26, desc[UR4][R14.64] ;  /* 0x000000040e1a7980 */ /* 0x008168000c101900 */
[----:B------:R0:W5:Y:S01]  /*2cf10*/  LD.E R11, desc[UR6][R14.64+0x4] ;  /* 0x000004060e0b7980 */ /* 0x000162000c101900 */
[----:B--2---:R-:W-:-:S04]  /*2cf20*/  LOP3.LUT R24, R24, 0x1, RZ, 0xfc, !PT ;  /* 0x0000000118187812 */ /* 0x004fc800078efcff */
[----:B------:R-:W-:-:S13]  /*2cf30*/  ISETP.NE.AND P0, PT, R24, 0x3, PT ;  /* 0x000000031800780c */ /* 0x000fda0003f05270 */
[----:B0-----:R-:W-:Y:S05]  /*2cf40*/  @!P0 BRA `(.L_x_5421) ;  /* 0x0000000000048947 */ /* 0x001fea0003800000 */
[----:B------:R-:W-:Y:S01]  /*2cf50*/  BPT.TRAP 0x1 ;  /* 0x000000040000795c */ /* 0x000fe20000300000 */
.L_x_5421:
[----:B------:R-:W-:Y:S05]  /*2cf60*/  BSYNC B2 ;  /* 0x0000000000027941 */ /* 0x000fea0003800000 */
.L_x_5420:
[----:B------:R-:W-:Y:S02]  /*2cf70*/  R2UR UR4, R4 ;  /* 0x00000000040472ca */ /* 0x000fe400000e0000 */
[----:B------:R-:W-:-:S13]  /*2cf80*/  R2UR UR5, R5 ;  /* 0x00000000050572ca */ /* 0x000fda00000e0000 */
[----:B------:R-:W2:Y:S01]  /*2cf90*/  LD.E.64 R24, desc[UR4][R20.64+0x18] ;  /* 0x0000180414187980 */ /* 0x000ea2000c101b00 */
[----:B-----5:R-:W-:Y:S02]  /*2cfa0*/  SHF.L.U32 R27, R11, 0x1f, RZ ;  /* 0x0000001f0b1b7819 */ /* 0x020fe400000006ff */
[----:B--2---:R-:W-:-:S05]  /*2cfb0*/  MOV R25, R24 ;  /* 0x0000001800197202 */ /* 0x004fca0000000f00 */
[----:B------:R-:W-:-:S04]  /*2cfc0*/  IMAD R26, R26, 0x8, R25 ;  /* 0x000000081a1a7824 */ /* 0x000fc800078e0219 */
[----:B------:R0:W1:Y:S01]  /*2cfd0*/  SYNCS.PHASECHK.TRANS64.TRYWAIT P0, [R26+URZ], R27 ;  /* 0x0000001b1a0075a7 */ /* 0x000062000800017f */
[----:B------:R-:W2:Y:S01]  /*2cfe0*/  LD.E R25, desc[UR4][R20.64] ;  /* 0x0000000414197980 */ /* 0x000ea2000c101900 */
[----:B------:R-:W-:Y:S02]  /*2cff0*/  R2UR UR6, R4 ;  /* 0x00000000040672ca */ /* 0x000fe400000e0000 */
[----:B------:R-:W-:Y:S01]  /*2d000*/  R2UR UR7, R5 ;  /* 0x00000000050772ca */ /* 0x000fe200000e0000 */
[----:B------:R0:W5:Y:S01]  /*2d010*/  LD.E R11, desc[UR4][R14.64] ;  /* 0x000000040e0b7980 */ /* 0x000162000c101900 */
[----:B------:R-:W-:Y:S11]  /*2d020*/  BSSY B2, `(.L_x_5422) ;  /* 0x0000006000027945 */ /* 0x000ff60003800000 */
[----:B------:R0:W5:Y:S01]  /*2d030*/  LD.E R24, desc[UR6][R14.64+0x4] ;  /* 0x000004060e187980 */ /* 0x000162000c101900 */
[----:B--2---:R-:W-:-:S04]  /*2d040*/  LOP3.LUT R25, R25, 0x1, RZ, 0xfc, !PT ;  /* 0x0000000119197812 */ /* 0x004fc800078efcff */
[----:B------:R-:W-:-:S13]  /*2d050*/  ISETP.NE.AND P1, PT, R25, 0x3, PT ;  /* 0x000000031900780c */ /* 0x000fda0003f25270 */
[----:B01----:R-:W-:Y:S05]  /*2d060*/  @!P1 BRA `(.L_x_5423) ;  /* 0x0000000000049947 */ /* 0x003fea0003800000 */
[----:B------:R-:W-:Y:S01]  /*2d070*/  BPT.TRAP 0x1 ;  /* 0x000000040000795c */ /* 0x000fe20000300000 */
.L_x_5423:
[----:B------:R-:W-:Y:S05]  /*2d080*/  BSYNC B2 ;  /* 0x0000000000027941 */ /* 0x000fea0003800000 */
.L_x_5422:
[----:B------:R-:W-:Y:S04]  /*2d090*/  BSSY B2, `(.L_x_5424) ;  /* 0x000000a000027945 */ /* 0x000fe80003800000 */
[----:B------:R-:W-:Y:S05]  /*2d0a0*/  @P0 BRA `(.L_x_5425) ;  /* 0x0000000000200947 */ /* 0x000fea0003800000 */
[----:B------:R-:W-:Y:S02]  /*2d0b0*/  R2UR UR4, R4 ;  /* 0x00000000040472ca */ /* 0x000fe400000e0000 */
[----:B------:R-:W-:-:S13]  /*2d0c0*/  R2UR UR5, R5 ;  /* 0x00000000050572ca */ /* 0x000fda00000e0000 */
[----:B------:R-:W2:Y:S01]  /*2d0d0*/  LD.E.64 R20, desc[UR4][R20.64+0x18] ;  /* 0x0000180414147980 */ /* 0x000ea2000c101b00 */
[----:B-----5:R-:W-:Y:S02]  /*2d0e0*/  SHF.L.U32 R24, R24, 0x1f, RZ ;  /* 0x0000001f18187819 */ /* 0x020fe400000006ff */
[----:B--2---:R-:W-:-:S05]  /*2d0f0*/  MOV R14, R20 ;  /* 0x00000014000e7202 */ /* 0x004fca0000000f00 */
[----:B------:R-:W-:-:S04]  /*2d100*/  IMAD R11, R11, 0x8, R14 ;  /* 0x000000080b0b7824 */ /* 0x000fc800078e020e */
[----:B------:R-:W0:Y:S02]  /*2d110*/  SYNCS.PHASECHK.TRANS64.TRYWAIT P0, [R11+URZ], R24 ;  /* 0x000000180b0075a7 */ /* 0x000e24000800017f */
[----:B0-----:R-:W-:Y:S05]  /*2d120*/  @!P0 BRA `(.L_x_5426) ;  /* 0x0000011800188947 */ /* 0x001fea0003800000 */
.L_x_5425:
[----:B------:R-:W-:Y:S05]  /*2d130*/  BSYNC B2 ;  /* 0x0000000000027941 */ /* 0x000fea0003800000 */
.L_x_5424:
[----:B0----5:R-:W2:Y:S04]  /*2d140*/  LDL.64 R24, [R7] ;  /* 0x0000000007187983 */ /* 0x021ea80000100a00 */
[----:B------:R-:W3:Y:S01]  /*2d150*/  LDL.64 R20, [R7+0x28] ;  /* 0x0000280007147983 */ /* 0x000ee20000100a00 */
[C---:B------:R-:W-:Y:S02]  /*2d160*/  R2UR UR6, R4.reuse ;  /* 0x00000000040672ca */ /* 0x040fe400000e0000 */
[C---:B------:R-:W-:Y:S01]  /*2d170*/  R2UR UR7, R5.reuse ;  /* 0x00000000050772ca */ /* 0x040fe200000e0000 */
[----:B------:R-:W4:Y:S01]  /*2d180*/  LDL.64 R14, [R7+0x20] ;  /* 0x00002000070e7983 */ /* 0x000f220000100a00 */
[C---:B------:R-:W-:Y:S02]  /*2d190*/  R2UR UR4, R4.reuse ;  /* 0x00000000040472ca */ /* 0x040fe400000e0000 */
[----:B------:R-:W-:Y:S01]  /*2d1a0*/  R2UR UR5, R5 ;  /* 0x00000000050572ca */ /* 0x000fe200000e0000 */
[----:B------:R-:W4:Y:S08]  /*2d1b0*/  LDL.64 R56, [R7+0x8] ;  /* 0x0000080007387983 */ /* 0x000f300000100a00 */
[----:B--2---:R-:W2:Y:S04]  /*2d1c0*/  LD.E R25, desc[UR6][R24.64] ;  /* 0x0000000618197980 */ /* 0x004ea8000c101900 */
[----:B---3--:R-:W2:Y:S01]  /*2d1d0*/  LD.E.64 R58, desc[UR4][R20.64] ;  /* 0x00000004143a7980 */ /* 0x008ea2000c101b00 */
[----:B------:R-:W-:Y:S05]  /*2d1e0*/  WARPSYNC.ALL ;  /* 0x0000000000007948 */ /* 0x000fea0003800000 */
[----:B------:R-:W-:-:S02]  /*2d1f0*/  R2UR UR4, R4 ;  /* 0x00000000040472ca */ /* 0x000fc400000e0000 */
[C---:B------:R-:W-:Y:S02]  /*2d200*/  R2UR UR5, R5.reuse ;  /* 0x00000000050572ca */ /* 0x040fe400000e0000 */
[----:B------:R-:W-:Y:S02]  /*2d210*/  R2UR UR6, R4 ;  /* 0x00000000040672ca */ /* 0x000fe400000e0000 */
[----:B------:R-:W-:-:S09]  /*2d220*/  R2UR UR7, R5 ;  /* 0x00000000050772ca */ /* 0x000fd200000e0000 */
[----:B----4-:R0:W-:Y:S04]  /*2d230*/  ST.E desc[UR4][R56.64], RZ ;  /* 0x000000ff38007985 */ /* 0x0101e8000c101904 */
[----:B------:R-:W3:Y:S01]  /*2d240*/  LD.E.64 R20, desc[UR6][R14.64] ;  /* 0x000000060e147980 */ /* 0x000ee2000c101b00 */
[----:B--2---:R-:W-:Y:S01]  /*2d250*/  IMAD R58, R25, 0x200, R58 ;  /* 0x00000200193a7824 */ /* 0x004fe200078e023a */
[----:B------:R-:W-:Y:S01]  /*2d260*/  R2UR UR7, R59 ;  /* 0x000000003b0772ca */ /* 0x000fe200000e0000 */
[----:B------:R-:W-:Y:S01]  /*2d270*/  WARPGROUP.ARRIVE ;  /* 0x00000000000079c5 */ /* 0x000fe20000000000 */
[----:B------:R-:W-:Y:S01]  /*2d280*/  R2UR UR8, R4 ;  /* 0x00000000040872ca */ /* 0x000fe200000e0000 */
[----:B------:R-:W-:Y:S01]  /*2d290*/  IMAD.MOV.U32 R11, RZ, RZ, 0x1 ;  /* 0x00000001ff0b7424 */ /* 0x000fe200078e00ff */
[----:B------:R-:W-:-:S02]  /*2d2a0*/  R2UR UR6, R58 ;  /* 0x000000003a0672ca */ /* 0x000fc400000e0000 */
[C---:B------:R-:W-:Y:S02]  /*2d2b0*/  R2UR UR9, R5.reuse ;  /* 0x00000000050972ca */ /* 0x040fe400000e0000 */
[----:B------:R-:W-:Y:S02]  /*2d2c0*/  R2UR UR10, R4 ;  /* 0x00000000040a72ca */ /* 0x000fe400000e0000 */
[----:B------:R-:W-:Y:S02]  /*2d2d0*/  R2UR UR11, R5 ;  /* 0x00000000050b72ca */ /* 0x000fe400000e0000 */
[----:B---3--:R-:W-:Y:S02]  /*2d2e0*/  R2UR UR4, R20 ;  /* 0x00000000140472ca */ /* 0x008fe400000e0000 */
[----:B------:R-:W-:-:S13]  /*2d2f0*/  R2UR UR5, R21 ;  /* 0x00000000150572ca */ /* 0x000fda00000e0000 */
[----:B------:R-:W-:Y:S03]  /*2d300*/  HGMMA.64x64x16.F32 R24, gdesc[UR4], RZ, !UPT, gsb0 ;  /* 0x00e00000041879f0 */ /* 0x000fe6000c0008ff */
[----:B------:R-:W-:Y:S02]  /*2d310*/  WARPGROUP.DEPBAR.LE gsb0, 0x0 ;  /* 0x00008000000079c5 */ /* 0x000fe40000010000 */
[----:B------:R0:W-:Y:S04]  /*2d320*/  ST.E desc[UR8][R56.64], R11 ;  /* 0x0000000b38007985 */ /* 0x0001e8000c101908 */
[----:B------:R-:W2:Y:S01]  /*2d330*/  LD.E.64 R20, desc[UR10][R14.64] ;  /* 0x0000000a0e147980 */ /* 0x000ea2000c101b00 */
[----:B------:R-:W-:Y:S01]  /*2d340*/  VIADD R60, R58, 0x2 ;  /* 0x000000023a3c7836 */ /* 0x000fe20000000000 */
[----:B------:R-:W-:Y:S01]  /*2d350*/  WARPGROUP.ARRIVE ;  /* 0x00000000000079c5 */ /* 0x000fe20000000000 */
[----:B------:R-:W-:Y:S01]  /*2d360*/  IMAD.MOV.U32 R61, RZ, RZ, R59 ;  /* 0x000000ffff3d7224 */ /* 0x000fe200078e003b */
[----:B------:R-:W-:-:S02]  /*2d370*/  R2UR UR8, R4 ;  /* 0x00000000040872ca */ /* 0x000fc400000e0000 */
[----:B------:R-:W-:Y:S02]  /*2d380*/  R2UR UR6, R60 ;  /* 0x000000003c0672ca */ /* 0x000fe400000e0000 */
[----:B------:R-:W-:Y:S02]  /*2d390*/  R2UR UR7, R61 ;  /* 0x000000003d0772ca */ /* 0x000fe400000e0000 */
[C---:B------:R-:W-:Y:S02]  /*2d3a0*/  R2UR UR9, R5.reuse ;  /* 0x00000000050972ca */ /* 0x040fe400000e0000 */
[----:B------:R-:W-:Y:S02]  /*2d3b0*/  R2UR UR10, R4 ;  /* 0x00000000040a72ca */ /* 0x000fe400000e0000 */
[----:B------:R-:W-:Y:S01]  /*2d3c0*/  R2UR UR11, R5 ;  /* 0x00000000050b72ca */ /* 0x000fe200000e0000 */
[----:B--2---:R-:W-:Y:S01]  /*2d3d0*/  VIADD R20, R20, 0x2 ;  /* 0x0000000214147836 */ /* 0x004fe20000000000 */
[----:B------:R-:W-:-:S04]  /*2d3e0*/  R2UR UR5, R21 ;  /* 0x00000000150572ca */ /* 0x000fc800000e0000 */
[----:B------:R-:W-:-:S13]  /*2d3f0*/  R2UR UR4, R20 ;  /* 0x00000000140472ca */ /* 0x000fda00000e0000 */
[----:B------:R-:W-:Y:S03]  /*2d400*/  HGMMA.64x64x16.F32 R24, gdesc[UR4], R24, gsb0 ;  /* 0x00e00000041879f0 */ /* 0x000fe60008000818 */
        /* <DEDUP_REMOVED lines=20> */
[----:B------:R-:W-:Y:S01]  /*2d550*/  R2UR UR7, R59 ;  /* 0x000000003b0772ca */ /* 0x000fe200000e0000 */
[----:B------:R-:W-:Y:S01]  /*2d560*/  WARPGROUP.ARRIVE ;  /* 0x00000000000079c5 */ /* 0x000fe20000000000 */
[----:B------:R-:W-:-:S02]  /*2d570*/  R2UR UR8, R4 ;  /* 0x00000000040872ca */ /* 0x000fc400000e0000 */
        /* <DEDUP_REMOVED lines=8> */
[----:B------:R-:W2:Y:S01]  /*2d600*/  LDL.64 R20, [R7+0x40] ;  /* 0x0000400007147983 */ /* 0x000ea20000100a00 */
[----:B------:R-:W-:-:S02]  /*2d610*/  R2UR UR4, R4 ;  /* 0x00000000040472ca */ /* 0x000fc400000e0000 */
[----:B------:R-:W-:Y:S01]  /*2d620*/  R2UR UR5, R5 ;  /* 0x00000000050572ca */ /* 0x000fe200000e0000 */
[----:B------:R-:W3:-:S12]  /*2d630*/  LDL.64 R14, [R7] ;  /* 0x00000000070e7983 */ /* 0x000ed80000100a00 */
[----:B--2---:R-:W2:Y:S01]  /*2d640*/  LD.E R60, desc[UR4][R20.64] ;  /* 0x00000004143c7980 */ /* 0x004ea2000c101900 */
[C---:B------:R-:W-:Y:S02]  /*2d650*/  R2UR UR4, R4.reuse ;  /* 0x00000000040472ca */ /* 0x040fe400000e0000 */
[C---:B------:R-:W-:Y:S02]  /*2d660*/  R2UR UR5, R5.reuse ;  /* 0x00000000050572ca */ /* 0x040fe400000e0000 */
[----:B------:R-:W-:Y:S02]  /*2d670*/  R2UR UR6, R4 ;  /* 0x00000000040672ca */ /* 0x000fe400000e0000 */
[----:B------:R-:W-:Y:S01]  /*2d680*/  R2UR UR7, R5 ;  /* 0x00000000050772ca */ /* 0x000fe200000e0000 */
[----:B------:R-:W-:Y:S08]  /*2d690*/  BSSY B2, `(.L_x_5427) ;  /* 0x0000007000027945 */ /* 0x000ff00003800000 */
[----:B---3--:R0:W5:Y:S04]  /*2d6a0*/  LD.E R58, desc[UR4][R14.64] ;  /* 0x000000040e3a7980 */ /* 0x008168000c101900 */
[----:B------:R0:W5:Y:S01]  /*2d6b0*/  LD.E R59, desc[UR6][R14.64+0x4] ;  /* 0x000004060e3b7980 */ /* 0x000162000c101900 */
[----:B--2---:R-:W-:-:S04]  /*2d6c0*/  LOP3.LUT R60, R60, 0x1, RZ, 0xfc, !PT ;  /* 0x000000013c3c7812 */ /* 0x004fc800078efcff */
[----:B------:R-:W-:-:S13]  /*2d6d0*/  ISETP.NE.AND P0, PT, R60, 0x3, PT ;  /* 0x000000033c00780c */ /* 0x000fda0003f05270 */
[----:B0-----:R-:W-:Y:S05]  /*2d6e0*/  @!P0 BRA `(.L_x_5428) ;  /* 0x0000000000048947 */ /* 0x001fea0003800000 */
[----:B------:R-:W-:Y:S01]  /*2d6f0*/  BPT.TRAP 0x1 ;  /* 0x000000040000795c */ /* 0x000fe20000300000 */
.L_x_5428:
[----:B------:R-:W-:Y:S05]  /*2d700*/  BSYNC B2 ;  /* 0x0000000000027941 */ /* 0x000fea0003800000 */
.L_x_5427:
        /* <DEDUP_REMOVED lines=17> */
.L_x_5430:
[----:B------:R-:W-:Y:S05]  /*2d820*/  BSYNC B2 ;  /* 0x0000000000027941 */ /* 0x000fea0003800000 */
.L_x_5429:
        /* <DEDUP_REMOVED lines=10> */
.L_x_5432:
[----:B------:R-:W-:Y:S05]  /*2d8d0*/  BSYNC B2 ;  /* 0x0000000000027941 */ /* 0x000fea0003800000 */
.L_x_5431:
[----:B------:R-:W2:Y:S04]  /*2d8e0*/  LDL.64 R60, [R7] ;  /* 0x00000000073c7983 */ /* 0x000ea80000100a00 */
[----:B------:R-:W0:Y:S04]  /*2d8f0*/  LDL.64 R58, [R7+0x58] ;  /* 0x00005800073a7983 */ /* 0x000e280000100a00 */
[----:B------:R-:W3:Y:S04]  /*2d900*/  LDL.64 R14, [R7+0x48] ;  /* 0x00004800070e7983 */ /* 0x000ee80000100a00 */
[----:B------:R-:W4:Y:S01]  /*2d910*/  LDL.64 R20, [R7+0x50] ;  /* 0x0000500007147983 */ /* 0x000f220000100a00 */
[----:B------:R-:W-:-:S02]  /*2d920*/  R2UR UR6, R4 ;  /* 0x00000000040672ca */ /* 0x000fc400000e0000 */
[C---:B------:R-:W-:Y:S02]  /*2d930*/  R2UR UR7, R5.reuse ;  /* 0x00000000050772ca */ /* 0x040fe400000e0000 */
[----:B------:R-:W-:Y:S02]  /*2d940*/  R2UR UR4, R4 ;  /* 0x00000000040472ca */ /* 0x000fe400000e0000 */
[----:B------:R-:W-:-:S09]  /*2d950*/  R2UR UR5, R5 ;  /* 0x00000000050572ca */ /* 0x000fd200000e0000 */
[----:B--2---:R-:W2:Y:S04]  /*2d960*/  LD.E R61, desc[UR6][R60.64] ;  /* 0x000000063c3d7980 */ /* 0x004ea8000c101900 */
[----:B0----5:R-:W2:Y:S01]  /*2d970*/  LD.E.64 R56, desc[UR4][R58.64] ;  /* 0x000000043a387980 */ /* 0x021ea2000c101b00 */
[----:B------:R-:W-:Y:S05]  /*2d980*/  WARPSYNC.ALL ;  /* 0x0000000000007948 */ /* 0x000fea0003800000 */
[----:B------:R-:W-:-:S02]  /*2d990*/  R2UR UR6, R4 ;  /* 0x00000000040672ca */ /* 0x000fc400000e0000 */
[C---:B------:R-:W-:Y:S02]  /*2d9a0*/  R2UR UR7, R5.reuse ;  /* 0x00000000050772ca */ /* 0x040fe400000e0000 */
[----:B------:R-:W-:Y:S02]  /*2d9b0*/  R2UR UR4, R4 ;  /* 0x00000000040472ca */ /* 0x000fe400000e0000 */
[----:B------:R-:W-:-:S09]  /*2d9c0*/  R2UR UR5, R5 ;  /* 0x00000000050572ca */ /* 0x000fd200000e0000 */
[----:B---3--:R-:W3:Y:S04]  /*2d9d0*/  LD.E R64, desc[UR6][R14.64] ;  /* 0x000000060e407980 */ /* 0x008ee8000c101900 */
[----:B----4-:R-:W4:Y:S01]  /*2d9e0*/  LD.E.64 R62, desc[UR4][R20.64] ;  /* 0x00000004143e7980 */ /* 0x010f22000c101b00 */
[----:B------:R-:W-:Y:S01]  /*2d9f0*/  WARPGROUP.ARRIVE ;  /* 0x00000000000079c5 */ /* 0x000fe20000000000 */
[C---:B------:R-:W-:Y:S02]  /*2da00*/  R2UR UR8, R4.reuse ;  /* 0x00000000040872ca */ /* 0x040fe400000e0000 */
[----:B------:R-:W-:Y:S02]  /*2da10*/  R2UR UR9, R5 ;  /* 0x00000000050972ca */ /* 0x000fe400000e0000 */
[----:B------:R-:W-:-:S02]  /*2da20*/  R2UR UR10, R4 ;  /* 0x00000000040a72ca */ /* 0x000fc400000e0000 */
[----:B------:R-:W-:Y:S01]  /*2da30*/  R2UR UR11, R5 ;  /* 0x00000000050b72ca */ /* 0x000fe200000e0000 */
[----:B--2---:R-:W-:Y:S01]  /*2da40*/  IMAD R56, R61, 0x1000, R56 ;  /* 0x000010003d387824 */ /* 0x004fe200078e0238 */
[----:B------:R-:W-:-:S04]  /*2da50*/  R2UR UR7, R57 ;  /* 0x00000000390772ca */ /* 0x000fc800000e0000 */
[----:B------:R-:W-:Y:S02]  /*2da60*/  R2UR UR6, R56 ;  /* 0x00000000380672ca */ /* 0x000fe400000e0000 */
[----:B---3--:R-:W-:Y:S02]  /*2da70*/  ISETP.NE.U32.AND P0, PT, R64, RZ, PT ;  /* 0x000000ff4000720c */ /* 0x008fe40003f05070 */
[----:B----4-:R-:W-:Y:S02]  /*2da80*/  R2UR UR4, R62 ;  /* 0x000000003e0472ca */ /* 0x010fe400000e0000 */
[----:B------:R-:W-:-:S09]  /*2da90*/  R2UR UR5, R63 ;  /* 0x000000003f0572ca */ /* 0x000fd200000e0000 */
[----:B------:R-:W-:-:S05]  /*2daa0*/  VOTEU.ANY UP0, P0 ;  /* 0x00000000003f7886 */ /* 0x000fca0000000100 */
[----:B------:R-:W-:Y:S03]  /*2dab0*/  HGMMA.64x64x16.F32 R24, gdesc[UR4], R24, UP0, gsb0 ;  /* 0x00e00000041879f0 */ /* 0x000fe6000b800818 */
[----:B------:R-:W-:Y:S02]  /*2dac0*/  WARPGROUP.DEPBAR.LE gsb0, 0x0 ;  /* 0x00008000000079c5 */ /* 0x000fe40000010000 */
[----:B------:R-:W-:Y:S04]  /*2dad0*/  ST.E desc[UR8][R14.64], R11 ;  /* 0x0000000b0e007985 */ /* 0x000fe8000c101908 */
        /* <DEDUP_REMOVED lines=242> */
[----:B------:R-:W-:Y:S01]  /*2ea00*/  UMOV UR8, 0x1 ;  /* 0x0000000100087882 */ /* 0x000fe20000000000 */
[----:B------:R-:W-:Y:S01]  /*2ea10*/  IMAD.MOV.U32 R61, RZ, RZ, R57 ;  /* 0x000000ffff3d7224 */ /* 0x000fe200078e0039 */
[----:B------:R-:W0:Y:S01]  /*2ea20*/  S2R R62, SR_TID.X ;  /* 0x00000000003e7919 */ /* 0x000e220000002100 */
[----:B------:R-:W-:Y:S01]  /*2ea30*/  UISETP.NE.U32.AND UP0, UPT, UR8, URZ, UPT ;  /* 0x0000003f0800728c */ /* 0x000fe2000bf05070 */
[----:B------:R-:W-:Y:S01]  /*2ea40*/  WARPGROUP.ARRIVE ;  /* 0x00000000000079c5 */ /* 0x000fe20000000000 */
[----:B------:R-:W-:-:S02]  /*2ea50*/  R2UR UR10, R4 ;  /* 0x00000000040a72ca */ /* 0x000fc400000e0000 */
[----:B------:R-:W-:Y:S02]  /*2ea60*/  R2UR UR7, R61 ;  /* 0x000000003d0772ca */ /* 0x000fe400000e0000 */
[C---:B------:R-:W-:Y:S02]  /*2ea70*/  R2UR UR11, R5.reuse ;  /* 0x00000000050b72ca */ /* 0x040fe400000e0000 */
[----:B------:R-:W-:Y:S02]  /*2ea80*/  R2UR UR12, R4 ;  /* 0x00000000040c72ca */ /* 0x000fe400000e0000 */
[----:B------:R-:W-:Y:S02]  /*2ea90*/  R2UR UR13, R5 ;  /* 0x00000000050d72ca */ /* 0x000fe400000e0000 */
[----:B0-----:R-:W-:-:S06]  /*2eaa0*/  SHF.R.U32.HI R62, RZ, 0x7, R62 ;  /* 0x00000007ff3e7819 */ /* 0x001fcc000001163e */
[----:B------:R-:W0:Y:S02]  /*2eab0*/  SHFL.IDX PT, R62, R62, RZ, 0x1f ;  /* 0x00001fff3e3e7589 */ /* 0x000e2400000e0000 */
[----:B0-----:R-:W-:-:S04]  /*2eac0*/  ISETP.GT.AND P0, PT, R62, 0x7f, PT ;  /* 0x0000007f3e00780c */ /* 0x001fc80003f04270 */
[----:B------:R-:W-:-:S05]  /*2ead0*/  SEL R63, RZ, 0x2, !P0 ;  /* 0x00000002ff3f7807 */ /* 0x000fca0004000000 */
[----:B------:R-:W-:-:S05]  /*2eae0*/  IMAD.IADD R60, R63, 0x1, R64 ;  /* 0x000000013f3c7824 */ /* 0x000fca00078e0240 */
[----:B------:R-:W-:Y:S02]  /*2eaf0*/  R2UR UR6, R60 ;  /* 0x000000003c0672ca */ /* 0x000fe400000e0000 */
[----:B--2---:R-:W-:Y:S02]  /*2eb00*/  IADD3 R58, R63, 0x800, R58 ;  /* 0x000008003f3a7810 */ /* 0x004fe40007ffe03a */
[----:B------:R-:W-:Y:S02]  /*2eb10*/  R2UR UR5, R59 ;  /* 0x000000003b0572ca */ /* 0x000fe400000e0000 */
[----:B------:R-:W-:-:S13]  /*2eb20*/  R2UR UR4, R58 ;  /* 0x000000003a0472ca */ /* 0x000fda00000e0000 */
[----:B------:R-:W-:Y:S03]  /*2eb30*/  HGMMA.64x64x16.F32 R24, gdesc[UR4], R24, UP0, gsb0 ;  /* 0x00e00000041879f0 */ /* 0x000fe6000b800818 */
[----:B------:R-:W-:Y:S02]  /*2eb40*/  WARPGROUP.DEPBAR.LE gsb0, 0x0 ;  /* 0x00008000000079c5 */ /* 0x000fe40000010000 */
[----:B------:R0:W-:Y:S04]  /*2eb50*/  ST.E desc[UR10][R14.64], R11 ;  /* 0x0000000b0e007985 */ /* 0x0001e8000c10190a */
[----:B------:R-:W2:Y:S01]  /*2eb60*/  LD.E.64 R58, desc[UR12][R20.64] ;  /* 0x0000000c143a7980 */ /* 0x000ea2000c101b00 */
[----:B------:R-:W-:Y:S01]  /*2eb70*/  IMAD.MOV.U32 R67, RZ, RZ, 0x4 ;  /* 0x00000004ff437424 */ /* 0x000fe200078e00ff */
[----:B------:R-:W-:Y:S01]  /*2eb80*/  WARPGROUP.ARRIVE ;  /* 0x00000000000079c5 */ /* 0x000fe20000000000 */
[----:B------:R-:W-:Y:S01]  /*2eb90*/  IMAD.MOV.U32 R61, RZ, RZ, R57 ;  /* 0x000000ffff3d7224 */ /* 0x000fe200078e0039 */
[----:B------:R-:W-:-:S02]  /*2eba0*/  R2UR UR8, R4 ;  /* 0x00000000040872ca */ /* 0x000fc400000e0000 */
[----:B------:R-:W-:Y:S02]  /*2ebb0*/  SEL R65, R67, 0x2, P0 ;  /* 0x0000000243417807 */ /* 0x000fe40000000000 */
[----:B------:R-:W-:Y:S02]  /*2ebc0*/  R2UR UR7, R61 ;  /* 0x000000003d0772ca */ /* 0x000fe400000e0000 */
[C---:B------:R-:W-:Y:S01]  /*2ebd0*/  R2UR UR9, R5.reuse ;  /* 0x00000000050972ca */ /* 0x040fe200000e0000 */
[----:B------:R-:W-:Y:S01]  /*2ebe0*/  IMAD.IADD R60, R64, 0x1, R65 ;  /* 0x00000001403c7824 */ /* 0x000fe200078e0241 */
[----:B------:R-:W-:Y:S02]  /*2ebf0*/  R2UR UR10, R4 ;  /* 0x00000000040a72ca */ /* 0x000fe400000e0000 */
[----:B------:R-:W-:Y:S02]  /*2ec00*/  R2UR UR11, R5 ;  /* 0x00000000050b72ca */ /* 0x000fe400000e0000 */
[----:B------:R-:W-:-:S02]  /*2ec10*/  R2UR UR6, R60 ;  /* 0x000000003c0672ca */ /* 0x000fc400000e0000 */
[----:B--2---:R-:W-:Y:S02]  /*2ec20*/  IADD3 R58, R65, 0x800, R58 ;  /* 0x00000800413a7810 */ /* 0x004fe40007ffe03a */
[----:B------:R-:W-:Y:S02]  /*2ec30*/  R2UR UR5, R59 ;  /* 0x000000003b0572ca */ /* 0x000fe400000e0000 */
[----:B------:R-:W-:-:S13]  /*2ec40*/  R2UR UR4, R58 ;  /* 0x000000003a0472ca */ /* 0x000fda00000e0000 */
[----:B------:R-:W-:Y:S03]  /*2ec50*/  HGMMA.64x64x16.F32 R24, gdesc[UR4], R24, gsb0 ;  /* 0x00e00000041879f0 */ /* 0x000fe60008000818 */
[----:B------:R-:W-:Y:S02]  /*2ec60*/  WARPGROUP.DEPBAR.LE gsb0, 0x0 ;  /* 0x00008000000079c5 */ /* 0x000fe40000010000 */
[----:B------:R0:W-:Y:S04]  /*2ec70*/  ST.E desc[UR8][R14.64], R11 ;  /* 0x0000000b0e007985 */ /* 0x0001e8000c101908 */
[----:B------:R-:W2:Y:S01]  /*2ec80*/  LD.E.64 R58, desc[UR10][R20.64] ;  /* 0x0000000a143a7980 */ /* 0x000ea2000c101b00 */
[----:B------:R-:W-:Y:S01]  /*2ec90*/  SEL R67, R67, 0x6, !P0 ;  /* 0x0000000643437807 */ /* 0x000fe20004000000 */
[----:B------:R-:W-:Y:S01]  /*2eca0*/  IMAD.MOV.U32 R61, RZ, RZ, R57 ;  /* 0x000000ffff3d7224 */ /* 0x000fe200078e0039 */
[----:B------:R-:W-:Y:S01]  /*2ecb0*/  WARPGROUP.ARRIVE ;  /* 0x00000000000079c5 */ /* 0x000fe20000000000 */
[----:B------:R-:W-:-:S02]  /*2ecc0*/  R2UR UR8, R4 ;  /* 0x00000000040872ca */ /* 0x000fc400000e0000 */
[----:B------:R-:W-:Y:S01]  /*2ecd0*/  IMAD.IADD R60, R64, 0x1, R67 ;  /* 0x00000001403c7824 */ /* 0x000fe200078e0243 */
[----:B------:R-:W-:Y:S02]  /*2ece0*/  R2UR UR7, R61 ;  /* 0x000000003d0772ca */ /* 0x000fe400000e0000 */
[C---:B------:R-:W-:Y:S02]  /*2ecf0*/  R2UR UR9, R5.reuse ;  /* 0x00000000050972ca */ /* 0x040fe400000e0000 */
[----:B------:R-:W-:Y:S02]  /*2ed00*/  R2UR UR6, R60 ;  /* 0x000000003c0672ca */ /* 0x000fe400000e0000 */
[----:B------:R-:W-:Y:S02]  /*2ed10*/  R2UR UR10, R4 ;  /* 0x00000000040a72ca */ /* 0x000fe400000e0000 */
[----:B------:R-:W-:Y:S02]  /*2ed20*/  R2UR UR11, R5 ;  /* 0x00000000050b72ca */ /* 0x000fe400000e0000 */
[----:B--2---:R-:W-:-:S02]  /*2ed30*/  IADD3 R58, R67, 0x800, R58 ;  /* 0x00000800433a7810 */ /* 0x004fc40007ffe03a */
[----:B------:R-:W-:Y:S02]  /*2ed40*/  R2UR UR5, R59 ;  /* 0x000000003b0572ca */ /* 0x000fe400000e0000 */
[----:B------:R-:W-:-:S13]  /*2ed50*/  R2UR UR4, R58 ;  /* 0x000000003a0472ca */ /* 0x000fda00000e0000 */
[----:B------:R-:W-:Y:S03]  /*2ed60*/  HGMMA.64x64x16.F32 R24, gdesc[UR4], R24, gsb0 ;  /* 0x00e00000041879f0 */ /* 0x000fe60008000818 */
[----:B------:R-:W-:Y:S02]  /*2ed70*/  WARPGROUP.DEPBAR.LE gsb0, 0x0 ;  /* 0x00008000000079c5 */ /* 0x000fe40000010000 */
[----:B------:R0:W-:Y:S04]  /*2ed80*/  ST.E desc[UR8][R14.64], R11 ;  /* 0x0000000b0e007985 */ /* 0x0001e8000c101908 */
[----:B------:R-:W2:Y:S01]  /*2ed90*/  LD.E.64 R68, desc[UR10][R20.64] ;  /* 0x0000000a14447980 */ /* 0x000ea2000c101b00 */
[----:B------:R-:W-:Y:S01]  /*2eda0*/  IMAD.MOV.U32 R58, RZ, RZ, 0x28 ;  /* 0x00000028ff3a7424 */ /* 0x000fe200078e00ff */
[----:B------:R-:W-:Y:S01]  /*2edb0*/  WARPGROUP.ARRIVE ;  /* 0x00000000000079c5 */ /* 0x000fe20000000000 */
[----:B------:R-:W-:Y:S01]  /*2edc0*/  IMAD.MOV.U32 R59, RZ, RZ, 0xa00 ;  /* 0x00000a00ff3b7424 */ /* 0x000fe200078e00ff */
[----:B------:R-:W-:Y:S01]  /*2edd0*/  R2UR UR8, R4 ;  /* 0x00000000040872ca */ /* 0x000fe200000e0000 */
[----:B------:R-:W-:Y:S01]  /*2ede0*/  IMAD.MOV.U32 R61, RZ, RZ, R57 ;  /* 0x000000ffff3d7224 */ /* 0x000fe200078e0039 */
[----:B------:R-:W-:-:S02]  /*2edf0*/  SEL R58, R58, 0x26, P0 ;  /* 0x000000263a3a7807 */ /* 0x000fc40000000000 */
[----:B------:R-:W-:Y:S02]  /*2ee00*/  SEL R59, R59, 0x980, P0 ;  /* 0x000009803b3b7807 */ /* 0x000fe40000000000 */
[----:B------:R-:W-:Y:S02]  /*2ee10*/  R2UR UR7, R61 ;  /* 0x000000003d0772ca */ /* 0x000fe400000e0000 */
[C---:B------:R-:W-:Y:S01]  /*2ee20*/  R2UR UR9, R5.reuse ;  /* 0x00000000050972ca */ /* 0x040fe200000e0000 */
[----:B------:R-:W-:Y:S01]  /*2ee30*/  IMAD.IADD R58, R58, 0x1, R59 ;  /* 0x000000013a3a7824 */ /* 0x000fe200078e023b */
[----:B------:R-:W-:Y:S02]  /*2ee40*/  R2UR UR10, R4 ;  /* 0x00000000040a72ca */ /* 0x000fe400000e0000 */
[----:B------:R-:W-:Y:S02]  /*2ee50*/  R2UR UR11, R5 ;  /* 0x00000000050b72ca */ /* 0x000fe400000e0000 */
[----:B------:R-:W-:-:S05]  /*2ee60*/  LOP3.LUT R59, R58, 0xa06, RZ, 0xc0, !PT ;  /* 0x00000a063a3b7812 */ /* 0x000fca00078ec0ff */
[----:B------:R-:W-:-:S05]  /*2ee70*/  IMAD.IADD R60, R56, 0x1, R59 ;  /* 0x00000001383c7824 */ /* 0x000fca00078e023b */
[----:B------:R-:W-:Y:S01]  /*2ee80*/  R2UR UR6, R60 ;  /* 0x000000003c0672ca */ /* 0x000fe200000e0000 */
[----:B--2---:R-:W-:Y:S02]  /*2ee90*/  IMAD.IADD R58, R59, 0x1, R68 ;  /* 0x000000013b3a7824 */ /* 0x004fe400078e0244 */
[----:B------:R-:W-:-:S03]  /*2eea0*/  IMAD.MOV.U32 R59, RZ, RZ, R69 ;  /* 0x000000ffff3b7224 */ /* 0x000fc600078e0045 */
[----:B------:R-:W-:Y:S02]  /*2eeb0*/  R2UR UR4, R58 ;  /* 0x000000003a0472ca */ /* 0x000fe400000e0000 */
        /* <DEDUP_REMOVED lines=8> */
[----:B------:R-:W-:Y:S01]  /*2ef40*/  R2UR UR8, R4 ;  /* 0x00000000040872ca */ /* 0x000fe200000e0000 */
[----:B------:R-:W-:Y:S01]  /*2ef50*/  IMAD.IADD R60, R63, 0x1, R62 ;  /* 0x000000013f3c7824 */ /* 0x000fe200078e023e */
[----:B------:R-:W-:-:S02]  /*2ef60*/  R2UR UR9, R5 ;  /* 0x00000000050972ca */ /* 0x000fc400000e0000 */
[----:B------:R-:W-:Y:S02]  /*2ef70*/  R2UR UR7, R61 ;  /* 0x000000003d0772ca */ /* 0x000fe400000e0000 */
[----:B------:R-:W-:Y:S02]  /*2ef80*/  R2UR UR6, R60 ;  /* 0x000000003c0672ca */ /* 0x000fe400000e0000 */
[----:B------:R-:W-:Y:S02]  /*2ef90*/  R2UR UR10, R4 ;  /* 0x00000000040a72ca */ /* 0x000fe400000e0000 */
[----:B------:R-:W-:Y:S02]  /*2efa0*/  R2UR UR11, R5 ;  /* 0x00000000050b72ca */ /* 0x000fe400000e0000 */
[----:B--2---:R-:W-:Y:S02]  /*2efb0*/  IADD3 R58, R63, 0xa00, R58 ;  /* 0x00000a003f3a7810 */ /* 0x004fe40007ffe03a */
[----:B------:R-:W-:-:S02]  /*2efc0*/  R2UR UR5, R59 ;  /* 0x000000003b0572ca */ /* 0x000fc400000e0000 */
[----:B------:R-:W-:-:S13]  /*2efd0*/  R2UR UR4, R58 ;  /* 0x000000003a0472ca */ /* 0x000fda00000e0000 */
[----:B------:R-:W-:Y:S03]  /*2efe0*/  HGMMA.64x64x16.F32 R24, gdesc[UR4], R24, gsb0 ;  /* 0x00e00000041879f0 */ /* 0x000fe60008000818 */
[----:B------:R-:W-:Y:S02]  /*2eff0*/  WARPGROUP.DEPBAR.LE gsb0, 0x0 ;  /* 0x00008000000079c5 */ /* 0x000fe40000010000 */
[----:B------:R0:W-:Y:S04]  /*2f000*/  ST.E desc[UR8][R14.64], R11 ;  /* 0x0000000b0e007985 */ /* 0x0001e8000c101908 */
[----:B------:R-:W2:Y:S01]  /*2f010*/  LD.E.64 R58, desc[UR10][R20.64] ;  /* 0x0000000a143a7980 */ /* 0x000ea2000c101b00 */
[----:B------:R-:W-:Y:S01]  /*2f020*/  IMAD.IADD R60, R65, 0x1, R62 ;  /* 0x00000001413c7824 */ /* 0x000fe200078e023e */
[----:B------:R-:W-:Y:S01]  /*2f030*/  WARPGROUP.ARRIVE ;  /* 0x00000000000079c5 */ /* 0x000fe20000000000 */
[----:B------:R-:W-:Y:S01]  /*2f040*/  IMAD.MOV.U32 R61, RZ, RZ, R57 ;  /* 0x000000ffff3d7224 */ /* 0x000fe200078e0039 */
[----:B------:R-:W-:-:S02]  /*2f050*/  R2UR UR8, R4 ;  /* 0x00000000040872ca */ /* 0x000fc400000e0000 */
[----:B------:R-:W-:Y:S02]  /*2f060*/  R2UR UR6, R60 ;  /* 0x000000003c0672ca */ /* 0x000fe400000e0000 */
[----:B------:R-:W-:Y:S02]  /*2f070*/  R2UR UR7, R61 ;  /* 0x000000003d0772ca */ /* 0x000fe400000e0000 */
[C---:B------:R-:W-:Y:S02]  /*2f080*/  R2UR UR9, R5.reuse ;  /* 0x00000000050972ca */ /* 0x040fe400000e0000 */
        /* <DEDUP_REMOVED lines=172> */
[----:B------:R-:W-:-:S02]  /*2fb50*/  R2UR UR8, R4 ;  /* 0x00000000040872ca */ /* 0x000fc400000e0000 */
[----:B------:R-:W-:Y:S02]  /*2fb60*/  SEL R58, R58, 0x3e, P0 ;  /* 0x0000003e3a3a7807 */ /* 0x000fe40000000000 */
[----:B------:R-:W-:Y:S02]  /*2fb70*/  SEL R59, R59, 0xf80, P0 ;  /* 0x00000f803b3b7807 */ /* 0x000fe40000000000 */
[----:B------:R-:W-:-:S03]  /*2fb80*/  R2UR UR9, R5 ;  /* 0x00000000050972ca */ /* 0x000fc600000e0000 */
[----:B------:R-:W-:-:S05]  /*2fb90*/  IMAD.IADD R58, R58, 0x1, R59 ;  /* 0x000000013a3a7824 */ /* 0x000fca00078e023b */
[----:B------:R-:W-:-:S05]  /*2fba0*/  LOP3.LUT R59, R58, 0x1e06, RZ, 0xc0, !PT ;  /* 0x00001e063a3b7812 */ /* 0x000fca00078ec0ff */
[----:B------:R-:W-:-:S05]  /*2fbb0*/  IMAD.IADD R58, R56, 0x1, R59 ;  /* 0x00000001383a7824 */ /* 0x000fca00078e023b */
[----:B------:R-:W-:Y:S01]  /*2fbc0*/  R2UR UR6, R58 ;  /* 0x000000003a0672ca */ /* 0x000fe200000e0000 */
[----:B--2---:R-:W-:Y:S02]  /*2fbd0*/  IMAD.IADD R56, R59, 0x1, R20 ;  /* 0x000000013b387824 */ /* 0x004fe400078e0214 */
[----:B------:R-:W-:Y:S02]  /*2fbe0*/  IMAD.MOV.U32 R59, RZ, RZ, R57 ;  /* 0x000000ffff3b7224 */ /* 0x000fe400078e0039 */
[----:B------:R-:W-:Y:S01]  /*2fbf0*/  IMAD.MOV.U32 R57, RZ, RZ, R21 ;  /* 0x000000ffff397224 */ /* 0x000fe200078e0015 */
[----:B------:R-:W-:Y:S02]  /*2fc00*/  R2UR UR4, R56 ;  /* 0x00000000380472ca */ /* 0x000fe400000e0000 */
[----:B------:R-:W-:Y:S02]  /*2fc10*/  R2UR UR7, R59 ;  /* 0x000000003b0772ca */ /* 0x000fe400000e0000 */
        /* <DEDUP_REMOVED lines=9> */
[----:B------:R-:W-:Y:S02]  /*2fcb0*/  R2UR UR4, R4 ;  /* 0x00000000040472ca */ /* 0x000fe400000e0000 */
[----:B------:R-:W-:Y:S01]  /*2fcc0*/  R2UR UR5, R5 ;  /* 0x00000000050572ca */ /* 0x000fe200000e0000 */
[----:B------:R-:W-:-:S12]  /*2fcd0*/  BSSY B2, `(.L_x_5434) ;  /* 0x0000006000027945 */ /* 0x000fd80003800000 */
[----:B---3--:R0:W5:Y:S01]  /*2fce0*/  LD.E R20, desc[UR4][R20.64] ;  /* 0x0000000414147980 */ /* 0x008162000c101900 */
[----:B--2---:R-:W-:-:S04]  /*2fcf0*/  LOP3.LUT R58, R58, 0x1, RZ, 0xfc, !PT ;  /* 0x000000013a3a7812 */ /* 0x004fc800078efcff */
[----:B------:R-:W-:-:S13]  /*2fd00*/  ISETP.NE.AND P0, PT, R58, 0x3, PT ;  /* 0x000000033a00780c */ /* 0x000fda0003f05270 */
[----:B0-----:R-:W-:Y:S05]  /*2fd10*/  @!P0 BRA `(.L_x_5435) ;  /* 0x0000000000048947 */ /* 0x001fea0003800000 */
[----:B------:R-:W-:Y:S01]  /*2fd20*/  BPT.TRAP 0x1 ;  /* 0x000000040000795c */ /* 0x000fe20000300000 */
.L_x_5435:
[----:B------:R-:W-:Y:S05]  /*2fd30*/  BSYNC B2 ;  /* 0x0000000000027941 */ /* 0x000fea0003800000 */
.L_x_5434:
[C---:B------:R-:W-:Y:S02]  /*2fd40*/  R2UR UR6, R4.reuse ;  /* 0x00000000040672ca */ /* 0x040fe400000e0000 */
[C---:B------:R-:W-:Y:S02]  /*2fd50*/  R2UR UR7, R5.reuse ;  /* 0x00000000050772ca */ /* 0x040fe400000e0000 */
[----:B------:R-:W-:Y:S02]  /*2fd60*/  R2UR UR4, R4 ;  /* 0x00000000040472ca */ /* 0x000fe400000e0000 */
[----:B------:R-:W-:-:S09]  /*2fd70*/  R2UR UR5, R5 ;  /* 0x00000000050572ca */ /* 0x000fd200000e0000 */
[----:B------:R-:W2:Y:S04]  /*2fd80*/  LD.E.64 R14, desc[UR6][R56.64+0x20] ;  /* 0x00002006380e7980 */ /* 0x000ea8000c101b00 */
[----:B------:R-:W3:Y:S01]  /*2fd90*/  LD.E R11, desc[UR4][R56.64+0xc] ;  /* 0x00000c04380b7980 */ /* 0x000ee2000c101900 */
[----:B--2---:R-:W-:-:S05]  /*2fda0*/  MOV R15, R14 ;  /* 0x0000000e000f7202 */ /* 0x004fca0000000f00 */
[----:B-----5:R-:W-:-:S05]  /*2fdb0*/  IMAD R20, R20, 0x8, R15 ;  /* 0x0000000814147824 */ /* 0x020fca00078e020f */
[----:B---3--:R-:W-:-:S04]  /*2fdc0*/  PRMT R11, R11, 0x654, R20 ;  /* 0x000006540b0b7816 */ /* 0x008fc80000000014 */
[----:B------:R0:W-:Y:S01]  /*2fdd0*/  SYNCS.ARRIVE.TRANS64.RED.A1T0 RZ, [R11+URZ], RZ ;  /* 0x000000ff0bff79a7 */ /* 0x0001e2000810043f */
[----:B------:R-:W2:Y:S04]  /*2fde0*/  LDL.64 R14, [R7+0x68] ;  /* 0x00006800070e7983 */ /* 0x000ea80000100a00 */
[----:B------:R-:W3:Y:S04]  /*2fdf0*/  LD.E R21, desc[UR4][R8.64] ;  /* 0x0000000408157980 */ /* 0x000ee8000c101900 */
[----:B0-----:R-:W4:Y:S04]  /*2fe00*/  LD.E R11, desc[UR4][R8.64+0x24] ;  /* 0x00002404080b7980 */ /* 0x001f28000c101900 */
[----:B------:R-:W3:Y:S04]  /*2fe10*/  LD.E R58, desc[UR4][R12.64] ;  /* 0x000000040c3a7980 */ /* 0x000ee8000c101900 */
[----:B--2---:R-:W2:Y:S01]  /*2fe20*/  LD.E.64 R14, desc[UR4][R14.64] ;  /* 0x000000040e0e7980 */ /* 0x004ea2000c101b00 */
[----:B----4-:R-:W-:-:S13]  /*2fe30*/  ISETP.NE.AND P0, PT, R11, 0x1, PT ;  /* 0x000000010b00780c */ /* 0x010fda0003f05270 */
[C---:B------:R-:W-:Y:S02]  /*2fe40*/  @P0 R2UR UR6, R4.reuse ;  /* 0x00000000040602ca */ /* 0x040fe400000e0000 */
[C---:B------:R-:W-:Y:S02]  /*2fe50*/  @P0 R2UR UR7, R5.reuse ;  /* 0x00000000050702ca */ /* 0x040fe400000e0000 */
[C---:B------:R-:W-:Y:S02]  /*2fe60*/  R2UR UR14, R4.reuse ;  /* 0x00000000040e72ca */ /* 0x040fe400000e0000 */
[----:B------:R-:W-:Y:S02]  /*2fe70*/  R2UR UR15, R5 ;  /* 0x00000000050f72ca */ /* 0x000fe400000e0000 */
[----:B------:R-:W-:-:S07]  /*2fe80*/  R2UR UR10, R4 ;  /* 0x00000000040a72ca */ /* 0x000fce00000e0000 */
[----:B------:R-:W4:Y:S01]  /*2fe90*/  @P0 LD.E R59, desc[UR6][R8.64+0x2c] ;  /* 0x00002c06083b0980 */ /* 0x000f22000c101900 */
[C---:B------:R-:W-:Y:S02]  /*2fea0*/  R2UR UR6, R4.reuse ;  /* 0x00000000040672ca */ /* 0x040fe400000e0000 */
[C---:B------:R-:W-:Y:S01]  /*2feb0*/  R2UR UR7, R5.reuse ;  /* 0x00000000050772ca */ /* 0x040fe200000e0000 */
[----:B------:R-:W4:Y:S01]  /*2fec0*/  LD.E R12, desc[UR14][R8.64+0x18] ;  /* 0x0000180e080c7980 */ /* 0x000f22000c101900 */
[C---:B------:R-:W-:Y:S02]  /*2fed0*/  R2UR UR11, R5.reuse ;  /* 0x00000000050b72ca */ /* 0x040fe400000e0000 */
[C---:B------:R-:W-:Y:S02]  /*2fee0*/  R2UR UR8, R4.reuse ;  /* 0x00000000040872ca */ /* 0x040fe400000e0000 */
[----:B------:R-:W-:Y:S02]  /*2fef0*/  R2UR UR9, R5 ;  /* 0x00000000050972ca */ /* 0x000fe400000e0000 */
[----:B------:R-:W-:-:S02]  /*2ff00*/  R2UR UR12, R4 ;  /* 0x00000000040c72ca */ /* 0x000fc400000e0000 */
[----:B------:R-:W-:-:S03]  /*2ff10*/  R2UR UR13, R5 ;  /* 0x00000000050d72ca */ /* 0x000fc600000e0000 */
[----:B------:R-:W4:Y:S04]  /*2ff20*/  LD.E R56, desc[UR6][R8.64+0x4] ;  /* 0x0000040608387980 */ /* 0x000f28000c101900 */
[----:B------:R-:W4:Y:S04]  /*2ff30*/  LD.E R61, desc[UR10][R8.64+0xc] ;  /* 0x00000c0a083d7980 */ /* 0x000f28000c101900 */
[----:B------:R-:W4:Y:S04]  /*2ff40*/  LD.E R62, desc[UR8][R8.64+0x10] ;  /* 0x00001008083e7980 */ /* 0x000f28000c101900 */
[----:B------:R-:W4:Y:S04]  /*2ff50*/  LD.E R63, desc[UR12][R8.64+0x14] ;  /* 0x0000140c083f7980 */ /* 0x000f28000c101900 */
[----:B--2---:R3:W2:Y:S01]  /*2ff60*/  LD.E R20, desc[UR4][R14.64] ;  /* 0x000000040e147980 */ /* 0x0046a2000c101900 */
[----:B------:R-:W-:-:S02]  /*2ff70*/  @P0 R2UR UR4, R4 ;  /* 0x00000000040402ca */ /* 0x000fc400000e0000 */
[----:B------:R-:W-:-:S13]  /*2ff80*/  @P0 R2UR UR5, R5 ;  /* 0x00000000050502ca */ /* 0x000fda00000e0000 */
[----:B------:R-:W2:Y:S01]  /*2ff90*/  @P0 LD.E R60, desc[UR4][R8.64+0x28] ;  /* 0x00002804083c0980 */ /* 0x000ea2000c101900 */
[----:B------:R-:W-:Y:S02]  /*2ffa0*/  R2UR UR4, R4 ;  /* 0x00000000040472ca */ /* 0x000fe400000e0000 */
[----:B------:R-:W-:-:S13]  /*2ffb0*/  R2UR UR5, R5 ;  /* 0x00000000050572ca */ /* 0x000fda00000e0000 */
[----:B------:R-:W2:Y:S01]  /*2ffc0*/  LD.E R57, desc[UR4][R8.64+0x8] ;  /* 0x0000080408397980 */ /* 0x000ea2000c101900 */
[----:B---3--:R-:W-:-:S04]  /*2ffd0*/  SHF.R.S32.HI R14, RZ, 0x1f, R21 ;  /* 0x0000001fff0e7819 */ /* 0x008fc80000011415 */
[----:B------:R-:W-:Y:S02]  /*2ffe0*/  LEA.HI R15, R14, R21, RZ, 0x7 ;  /* 0x000000150e0f7211 */ /* 0x000fe400078f38ff */
[----:B----4-:R-:W-:Y:S01]  /*2fff0*/  ISETP.GE.AND P1, PT, R12, 0x1, PT ;  /* 0x000000010c00780c */ /* 0x010fe20003f26270 */
[----:B------:R-:W-:Y:S01]  /*30000*/  BSSY B2, `(.L_x_5436) ;  /* 0x0000087000027945 */ /* 0x000fe20003800000 */
[----:B--2---:R-:W-:-:S04]  /*30010*/  FMUL.FTZ R24, R24, R20 ;  /* 0x0000001418187220 */ /* 0x004fc80000410000 */
[----:B------:R0:W1:Y:S01]  /*30020*/  MUFU.TANH R64, R24 ;  /* 0x0000001800407308 */ /* 0x0000620000002400 */
[----:B------:R-:W-:Y:S01]  /*30030*/  FMUL.FTZ R25, R25, R20 ;  /* 0x0000001419197220 */ /* 0x000fe20000410000 */
[----:B0-----:R-:W-:-:S05]  /*30040*/  LOP3.LUT R24, R15, 0xffffff80, RZ, 0xc0, !PT ;  /* 0xffffff800f187812 */ /* 0x001fca00078ec0ff */
[----:B------:R-:W-:Y:S01]  /*30050*/  IMAD.IADD R24, R21, 0x1, -R24 ;  /* 0x0000000115187824 */ /* 0x000fe200078e0a18 */
[----:B------:R0:W2:Y:S01]  /*30060*/  MUFU.TANH R65, R25 ;  /* 0x0000001900417308 */ /* 0x0000a20000002400 */
[----:B------:R-:W-:-:S03]  /*30070*/  FMUL.FTZ R28, R28, R20 ;  /* 0x000000141c1c7220 */ /* 0x000fc60000410000 */
[----:B------:R-:W-:Y:S01]  /*30080*/  SHF.R.S32.HI R15, RZ, 0x1f, R24 ;  /* 0x0000001fff0f7819 */ /* 0x000fe20000011418 */
[----:B------:R-:W-:Y:S01]  /*30090*/  FMUL.FTZ R13, R27, R20 ;  /* 0x000000141b0d7220 */ /* 0x000fe20000410000 */
[----:B0-----:R-:W-:Y:S02]  /*300a0*/  LEA.HI R25, R14, R21, RZ, 0x2 ;  /* 0x000000150e197211 */ /* 0x001fe400078f10ff */
[----:B------:R0:W3:Y:S01]  /*300b0*/  MUFU.TANH R27, R28 ;  /* 0x0000001c001b7308 */ /* 0x0000e20000002400 */
[----:B------:R-:W-:Y:S01]  /*300c0*/  LEA.HI R14, R15, R24, RZ, 0x2 ;  /* 0x000000180f0e7211 */ /* 0x000fe200078f10ff */
[----:B------:R-:W-:-:S03]  /*300d0*/  FMUL.FTZ R11, R26, R20 ;  /* 0x000000141a0b7220 */ /* 0x000fc60000410000 */
[--C-:B------:R-:W-:Y:S02]  /*300e0*/  SHF.R.S32.HI R26, RZ, 0x1f, R14.reuse ;  /* 0x0000001fff1a7819 */ /* 0x100fe4000001140e */
[----:B0-----:R-:W-:Y:S02]  /*300f0*/  LOP3.LUT R28, R25, 0xfffffffc, RZ, 0xc0, !PT ;  /* 0xfffffffc191c7812 */ /* 0x001fe400078ec0ff */
[----:B------:R-:W-:Y:S02]  /*30100*/  SHF.R.S32.HI R25, RZ, 0x2, R14 ;  /* 0x00000002ff197819 */ /* 0x000fe4000001140e */
[----:B------:R-:W-:Y:S01]  /*30110*/  LEA.HI R15, R15, R24, RZ, 0x5 ;  /* 0x000000180f0f7211 */ /* 0x000fe200078f28ff */
[----:B------:R-:W-:Y:S01]  /*30120*/  IMAD.IADD R28, R21, 0x1, -R28 ;  /* 0x00000001151c7824 */ /* 0x000fe200078e0a1c */
[----:B------:R-:W-:Y:S02]  /*30130*/  LEA.HI R26, R26, R25, RZ, 0x3 ;  /* 0x000000191a1a7211 */ /* 0x000fe400078f18ff */
[----:B------:R-:W-:-:S02]  /*30140*/  SHF.R.S32.HI R15, RZ, 0x5, R15 ;  /* 0x00000005ff0f7819 */ /* 0x000fc4000001140f */
[----:B------:R-:W-:Y:S02]  /*30150*/  LEA.HI R21, R28, R28, RZ, 0x1 ;  /* 0x0000001c1c157211 */ /* 0x000fe400078f08ff */
[----:B------:R-:W-:Y:S01]  /*30160*/  LOP3.LUT R26, R26, 0xfffffff8, RZ, 0xc0, !PT ;  /* 0xfffffff81a1a7812 */ /* 0x000fe200078ec0ff */
[----:B------:R-:W-:Y:S01]  /*30170*/  IMAD R15, R58, 0x4, R15 ;  /* 0x000000043a0f7824 */ /* 0x000fe200078e020f */
[----:B------:R-:W-:Y:S01]  /*30180*/  LOP3.LUT R21, R21, 0x1ffffffe, RZ, 0xc0, !PT ;  /* 0x1ffffffe15157812 */ /* 0x000fe200078ec0ff */
[-C--:B------:R-:W-:Y:S02]  /*30190*/  FMUL.FTZ R31, R31, R20.reuse ;  /* 0x000000141f1f7220 */ /* 0x080fe40000410000 */
[----:B------:R-:W-:Y:S02]  /*301a0*/  IMAD.IADD R26, R25, 0x1, -R26 ;  /* 0x00000001191a7824 */ /* 0x000fe400078e0a1a */
[----:B------:R-:W-:Y:S01]  /*301b0*/  FMUL.FTZ R37, R37, R20 ;  /* 0x0000001425257220 */ /* 0x000fe20000410000 */
[----:B------:R-:W-:-:S02]  /*301c0*/  IMAD.IADD R21, R28, 0x1, -R21 ;  /* 0x000000011c157824 */ /* 0x000fc400078e0a15 */
[----:B------:R-:W-:Y:S01]  /*301d0*/  IMAD.U32 R26, R15, 0x10, R26 ;  /* 0x000000100f1a7824 */ /* 0x000fe200078e001a */
[----:B------:R-:W0:Y:S08]  /*301e0*/  MUFU.TANH R67, R31 ;  /* 0x0000001f00437308 */ /* 0x000e300000002400 */
[----:B------:R4:W0:Y:S02]  /*301f0*/  MUFU.TANH R31, R37 ;  /* 0x00000025001f7308 */ /* 0x0008240000002400 */
[----:B----4-:R-:W-:-:S04]  /*30200*/  IMAD R37, R21, 0x8, R26 ;  /* 0x0000000815257824 */ /* 0x010fc800078e021a */
[----:B------:R-:W-:-:S04]  /*30210*/  @P0 IMAD.HI.U32 R60, R37, R60, RZ ;  /* 0x0000003c253c0227 */ /* 0x000fc800078e00ff */
[-C--:B------:R-:W-:Y:S01]  /*30220*/  FMUL.FTZ R30, R30, R20.reuse ;  /* 0x000000141e1e7220 */ /* 0x080fe20000410000 */
[----:B------:R-:W-:Y:S01]  /*30230*/  @P0 SHF.R.U32.HI R37, RZ, R59, R60 ;  /* 0x0000003bff250219 */ /* 0x000fe2000001163c */
[-C--:B------:R-:W-:Y:S01]  /*30240*/  FMUL.FTZ R36, R36, R20.reuse ;  /* 0x0000001424247220 */ /* 0x080fe20000410000 */
[----:B------:R-:W-:Y:S01]  /*30250*/  LOP3.LUT R15, R14, 0x7ffffffc, RZ, 0xc0, !PT ;  /* 0x7ffffffc0e0f7812 */ /* 0x000fe200078ec0ff */
[----:B------:R-:W-:Y:S02]  /*30260*/  IMAD.SHL.U32 R58, R0, 0x40, RZ ;  /* 0x00000040003a7824 */ /* 0x000fe400078e00ff */
[-C--:B------:R-:W-:Y:S01]  /*30270*/  FMUL.FTZ R35, R35, R20.reuse ;  /* 0x0000001423237220 */ /* 0x080fe20000410000 */
[----:B------:R-:W4:Y:S01]  /*30280*/  SHFL.IDX PT, R21, R37, RZ, 0x1c1f ;  /* 0x001c1fff25157589 */ /* 0x000f2200000e0000 */
[----:B------:R-:W0:Y:S01]  /*30290*/  MUFU.TANH R66, R30 ;  /* 0x0000001e00427308 */ /* 0x000e220000002400 */
[-C--:B------:R-:W-:Y:S01]  /*302a0*/  FMUL.FTZ R29, R29, R20.reuse ;  /* 0x000000141d1d7220 */ /* 0x080fe20000410000 */
[-C--:B------:R-:W-:Y:S01]  /*302b0*/  FMUL.FTZ R32, R32, R20.reuse ;  /* 0x0000001420207220 */ /* 0x080fe20000410000 */
[-C--:B------:R-:W-:Y:S01]  /*302c0*/  FMUL.FTZ R33, R33, R20.reuse ;  /* 0x0000001421217220 */ /* 0x080fe20000410000 */
[-C--:B------:R-:W-:Y:S01]  /*302d0*/  FMUL.FTZ R40, R40, R20.reuse ;  /* 0x0000001428287220 */ /* 0x080fe20000410000 */
[----:B------:R-:W-:-:S03]  /*302e0*/  FMUL.FTZ R41, R41, R20 ;  /* 0x0000001429297220 */ /* 0x000fc60000410000 */
[----:B------:R1:W0:Y:S01]  /*302f0*/  MUFU.TANH R30, R36 ;  /* 0x00000024001e7308 */ /* 0x0002220000002400 */
[-C--:B------:R-:W-:Y:S01]  /*30300*/  FMUL.FTZ R42, R42, R20.reuse ;  /* 0x000000142a2a7220 */ /* 0x080fe20000410000 */
[-C--:B------:R-:W-:Y:S01]  /*30310*/  FMUL.FTZ R44, R44, R20.reuse ;  /* 0x000000142c2c7220 */ /* 0x080fe20000410000 */
[-C--:B------:R-:W-:Y:S01]  /*30320*/  FMUL.FTZ R45, R45, R20.reuse ;  /* 0x000000142d2d7220 */ /* 0x080fe20000410000 */
[-C--:B------:R-:W-:Y:S01]  /*30330*/  FMUL.FTZ R46, R46, R20.reuse ;  /* 0x000000142e2e7220 */ /* 0x080fe20000410000 */
[-C--:B------:R-:W-:Y:S01]  /*30340*/  FMUL.FTZ R47, R47, R20.reuse ;  /* 0x000000142f2f7220 */ /* 0x080fe20000410000 */
[-C--:B------:R-:W-:Y:S01]  /*30350*/  FMUL.FTZ R48, R48, R20.reuse ;  /* 0x0000001430307220 */ /* 0x080fe20000410000 */
[-C--:B------:R-:W-:Y:S01]  /*30360*/  FMUL.FTZ R49, R49, R20.reuse ;  /* 0x0000001431317220 */ /* 0x080fe20000410000 */
[----:B------:R2:W0:Y:S01]  /*30370*/  MUFU.TANH R69, R35 ;  /* 0x0000002300457308 */ /* 0x0004220000002400 */
[----:B-1----:R-:W-:Y:S01]  /*30380*/  IMAD.IADD R36, R24, 0x1, -R15 ;  /* 0x0000000118247824 */ /* 0x002fe200078e0a0f */
[----:B------:R-:W-:Y:S01]  /*30390*/  IADD3 R15, -R58, 0x1, RZ ;  /* 0x000000013a0f7810 */ /* 0x000fe20007ffe1ff */
        /* <DEDUP_REMOVED lines=9> */
[----:B------:R-:W-:Y:S01]  /*30430*/  FMUL.FTZ R20, R55, R20 ;  /* 0x0000001437147220 */ /* 0x000fe20000410000 */
[----:B------:R-:W-:Y:S01]  /*30440*/  IMAD R15, R36, -0x2, R15 ;  /* 0xfffffffe240f7824 */ /* 0x000fe200078e020f */
[----:B------:R-:W1:Y:S01]  /*30450*/  MUFU.TANH R11, R11 ;  /* 0x0000000b000b7308 */ /* 0x000e620000002400 */
[----:B------:R-:W-:-:S03]  /*30460*/  LOP3.LUT R14, RZ, R61, RZ, 0x33, !PT ;  /* 0x0000003dff0e7212 */ /* 0x000fc600078e33ff */
[----:B------:R-:W-:-:S04]  /*30470*/  IADD3 R15, -R56, R15, R57 ;  /* 0x0000000f380f7210 */ /* 0x000fc80007ffe139 */
        /* <DEDUP_REMOVED lines=20> */
[----:B------:R-:W-:-:S02]  /*305c0*/  IMAD.IADD R62, R15, 0x1, R62 ;  /* 0x000000010f3e7824 */ /* 0x000fc400078e023e */
[----:B------:R-:W-:-:S05]  /*305d0*/  IMAD.IADD R63, R63, 0x1, -R58 ;  /* 0x000000013f3f7824 */ /* 0x000fca00078e0a3a */
[----:B------:R3:W0:Y:S02]  /*305e0*/  MUFU.TANH R70, R38 ;  /* 0x0000002600467308 */ /* 0x0006240000002400 */
[----:B---3--:R-:W-:-:S06]  /*305f0*/  IMAD.IADD R38, R15, 0x1, R14 ;  /* 0x000000010f267824 */ /* 0x008fcc00078e020e */
[----:B------:R4:W3:Y:S08]  /*30600*/  MUFU.TANH R68, R34 ;  /* 0x0000002200447308 */ /* 0x0008f00000002400 */
[----:B------:R1:W0:Y:S01]  /*30610*/  MUFU.TANH R71, R39 ;  /* 0x0000002700477308 */ /* 0x0002220000002400 */
[--C-:B----4-:R-:W-:Y:S02]  /*30620*/  IMAD.IADD R34, R38, 0x1, R21.reuse ;  /* 0x0000000126227824 */ /* 0x110fe400078e0215 */
[----:B-1----:R-:W-:Y:S01]  /*30630*/  IMAD.IADD R39, R62, 0x1, R21 ;  /* 0x000000013e277824 */ /* 0x002fe200078e0215 */
[----:B--23--:R-:W-:Y:S06]  /*30640*/  @!P1 BRA `(.L_x_5437) ;  /* 0x0000000000889947 */ /* 0x00cfec0003800000 */
[----:B------:R-:W-:Y:S01]  /*30650*/  IADD3 R15, -R56, R57, R21 ;  /* 0x00000039380f7210 */ /* 0x000fe20007ffe115 */
[----:B------:R-:W-:Y:S03]  /*30660*/  BSSY B3, `(.L_x_5438) ;  /* 0x000001c000037945 */ /* 0x000fe60003800000 */
[----:B------:R-:W-:-:S13]  /*30670*/  ISETP.GT.AND P0, PT, R15, -0x1, PT ;  /* 0xffffffff0f00780c */ /* 0x000fda0003f04270 */
[----:B------:R-:W-:Y:S05]  /*30680*/  @P0 BRA `(.L_x_5439) ;  /* 0x00000000003c0947 */ /* 0x000fea0003800000 */
[----:B------:R-:W-:Y:S01]  /*30690*/  ISETP.NE.AND P0, PT, R12, 0x1, PT ;  /* 0x000000010c00780c */ /* 0x000fe20003f05270 */
[----:B------:R-:W-:Y:S01]  /*306a0*/  BSSY B4, `(.L_x_5440) ;  /* 0x000000b000047945 */ /* 0x000fe20003800000 */
[----:B------:R-:W-:-:S11]  /*306b0*/  LOP3.LUT R15, RZ, R15, RZ, 0x33, !PT ;  /* 0x0000000fff0f7212 */ /* 0x000fd600078e33ff */
[----:B------:R-:W-:Y:S05]  /*306c0*/  @!P0 BRA `(.L_x_5441) ;  /* 0x0000000000208947 */ /* 0x000fea0003800000 */
[C---:B------:R-:W-:Y:S02]  /*306d0*/  R2UR UR4, R4.reuse ;  /* 0x00000000040472ca */ /* 0x040fe400000e0000 */
[C---:B------:R-:W-:Y:S02]  /*306e0*/  R2UR UR5, R5.reuse ;  /* 0x00000000050572ca */ /* 0x040fe400000e0000 */
[----:B------:R-:W-:Y:S02]  /*306f0*/  R2UR UR6, R4 ;  /* 0x00000000040672ca */ /* 0x000fe400000e0000 */
[----:B------:R-:W-:-:S09]  /*30700*/  R2UR UR7, R5 ;  /* 0x00000000050772ca */ /* 0x000fd200000e0000 */
[----:B------:R-:W2:Y:S04]  /*30710*/  LD.E R14, desc[UR4][R8.64+0x1c] ;  /* 0x00001c04080e7980 */ /* 0x000ea8000c101900 */
[----:B------:R-:W3:Y:S01]  /*30720*/  LD.E R21, desc[UR6][R8.64+0x20] ;  /* 0x0000200608157980 */ /* 0x000ee2000c101900 */
[----:B--2---:R-:W-:-:S05]  /*30730*/  IMAD.HI.U32 R14, R15, R14, RZ ;  /* 0x0000000e0f0e7227 */ /* 0x004fca00078e00ff */
[----:B---3--:R-:W-:-:S07]  /*30740*/  SHF.R.U32.HI R15, RZ, R21, R14 ;  /* 0x00000015ff0f7219 */ /* 0x008fce000001160e */
.L_x_5441:
[----:B------:R-:W-:Y:S05]  /*30750*/  BSYNC B4 ;  /* 0x0000000000047941 */ /* 0x000fea0003800000 */
.L_x_5440:
[----:B------:R-:W-:Y:S01]  /*30760*/  LOP3.LUT R15, RZ, R15, RZ, 0x33, !PT ;  /* 0x0000000fff0f7212 */ /* 0x000fe200078e33ff */
[----:B------:R-:W-:Y:S06]  /*30770*/  BRA `(.L_x_5442) ;  /* 0x0000000000287947 */ /* 0x000fec0003800000 */
.L_x_5439:
[----:B------:R-:W-:-:S13]  /*30780*/  ISETP.NE.AND P0, PT, R12, 0x1, PT ;  /* 0x000000010c00780c */ /* 0x000fda0003f05270 */
        /* <DEDUP_REMOVED lines=9> */
.L_x_5442:
[----:B------:R-:W-:Y:S05]  /*30820*/  BSYNC B3 ;  /* 0x0000000000037941 */ /* 0x000fea0003800000 */
.L_x_5438:
[----:B------:R-:W-:-:S04]  /*30830*/  IMAD R15, R12, R15, -R58 ;  /* 0x0000000f0c0f7224 */ /* 0x000fc800078e0a3a */
[----:B------:R-:W-:-:S05]  /*30840*/  IMAD R15, R36, -0x2, R15 ;  /* 0xfffffffe240f7824 */ /* 0x000fca00078e020f */
[----:B------:R-:W-:Y:S02]  /*30850*/  VIMNMX R34, R34, R15, !PT ;  /* 0x0000000f22227248 */ /* 0x000fe40007fe0100 */
[----:B------:R-:W-:-:S07]  /*30860*/  VIADDMNMX R39, R15, R12, R39, PT ;  /* 0x0000000c0f277246 */ /* 0x000fce0003800127 */
.L_x_5437:
[----:B------:R-:W-:Y:S05]  /*30870*/  BSYNC B2 ;  /* 0x0000000000027941 */ /* 0x000fea0003800000 */
.L_x_5436:
[C---:B------:R-:W-:Y:S01]  /*30880*/  ISETP.GE.AND P1, PT, R63.reuse, 0x9, PT ;  /* 0x000000093f00780c */ /* 0x040fe20003f26270 */
[----:B------:R-:W1:Y:S01]  /*30890*/  SHFL.IDX PT, R37, R37, 0x1, 0x1c1f ;  /* 0x003c1f0025257f89 */ /* 0x000e6200000e0000 */
        /* <DEDUP_REMOVED lines=13> */
[----:B-1----:R-:W-:Y:S01]  /*30970*/  IMAD.IADD R38, R38, 0x1, R37 ;  /* 0x0000000126267824 */ /* 0x002fe200078e0225 */
[----:B------:R-:W-:Y:S02]  /*30980*/  ISETP.GT.AND P3, PT, R34, 0x9, !P5 ;  /* 0x000000092200780c */ /* 0x000fe40006f64270 */
[----:B------:R-:W-:Y:S02]  /*30990*/  ISETP.GE.AND P4, PT, R63, 0x12, PT ;  /* 0x000000123f00780c */ /* 0x000fe40003f86270 */
[----:B0-----:R-:W-:Y:S02]  /*309a0*/  FSEL R21, R32, -INF , !P2 ;  /* 0xff80000020157808 */ /* 0x001fe40005000000 */
        /* <DEDUP_REMOVED lines=77> */
.L_x_5448:
[----:B------:R-:W-:Y:S05]  /*30e80*/  BSYNC B4 ;  /* 0x0000000000047941 */ /* 0x000fea0003800000 */
.L_x_5447:
[----:B------:R-:W-:Y:S01]  /*30e90*/  LOP3.LUT R57, RZ, R57, RZ, 0x33, !PT ;  /* 0x00000039ff397212 */ /* 0x000fe200078e33ff */
[----:B------:R-:W-:Y:S06]  /*30ea0*/  BRA `(.L_x_5449) ;  /* 0x0000000000287947 */ /* 0x000fec0003800000 */
.L_x_5446:
        /* <DEDUP_REMOVED lines=10> */
.L_x_5449:
[----:B------:R-:W-:Y:S05]  /*30f50*/  BSYNC B3 ;  /* 0x0000000000037941 */ /* 0x000fea0003800000 */
.L_x_5445:
[----:B------:R-:W-:-:S04]  /*30f60*/  IMAD R57, R12, R57, -R58 ;  /* 0x000000390c397224 */ /* 0x000fc800078e0a3a */
[----:B------:R-:W-:-:S05]  /*30f70*/  IMAD R57, R36, -0x2, R57 ;  /* 0xfffffffe24397824 */ /* 0x000fca00078e0239 */
[----:B------:R-:W-:Y:S02]  /*30f80*/  VIADDMNMX R39, R57, R12, R39, PT ;  /* 0x0000000c39277246 */ /* 0x000fe40003800127 */
[----:B------:R-:W-:-:S07]  /*30f90*/  VIMNMX R38, R38, R57, !PT ;  /* 0x0000003926267248 */ /* 0x000fce0007fe0100 */
.L_x_5444:
[----:B------:R-:W-:Y:S05]  /*30fa0*/  BSYNC B2 ;  /* 0x0000000000027941 */ /* 0x000fea0003800000 */
.L_x_5443:
[----:B------:R-:W2:Y:S01]  /*30fb0*/  LDL.64 R8, [R7+0x70] ;  /* 0x0000700007087983 */ /* 0x000ea20000100a00 */
[----:B------:R-:W-:Y:S02]  /*30fc0*/  R2UR UR4, R4 ;  /* 0x00000000040472ca */ /* 0x000fe400000e0000 */
[----:B------:R-:W-:Y:S02]  /*30fd0*/  R2UR UR5, R5 ;  /* 0x00000000050572ca */ /* 0x000fe400000e0000 */
[C---:B------:R-:W-:Y:S02]  /*30fe0*/  ISETP.GT.AND P0, PT, R38.reuse, 0x1, !P0 ;  /* 0x000000012600780c */ /* 0x040fe40004704270 */
[----:B------:R-:W-:Y:S02]  /*30ff0*/  ISETP.NE.AND P6, PT, R65, RZ, PT ;  /* 0x000000ff4100720c */ /* 0x000fe40003fc5270 */
[----:B------:R-:W-:Y:S02]  /*31000*/  ISETP.LT.OR P0, PT, R39, 0x2, P0 ;  /* 0x000000022700780c */ /* 0x000fe40000701670 */
[----:B------:R-:W-:-:S02]  /*31010*/  ISETP.GT.AND P1, PT, R38, 0x8, !P1 ;  /* 0x000000082600780c */ /* 0x000fc40004f24270 */
[----:B------:R-:W-:Y:S02]  /*31020*/  FSEL R53, R13, -INF , !P0 ;  /* 0xff8000000d357808 */ /* 0x000fe40004000000 */
[----:B------:R-:W-:Y:S02]  /*31030*/  ISETP.NE.AND P0, PT, R55, RZ, PT ;  /* 0x000000ff3700720c */ /* 0x000fe40003f05270 */
[C---:B------:R-:W-:Y:S02]  /*31040*/  ISETP.LT.OR P1, PT, R39.reuse, 0x9, P1 ;  /* 0x000000092700780c */ /* 0x040fe40000f21670 */
[----:B------:R-:W-:Y:S02]  /*31050*/  ISETP.GT.AND P0, PT, R38, 0x9, !P0 ;  /* 0x000000092600780c */ /* 0x000fe40004704270 */
[----:B------:R-:W-:Y:S02]  /*31060*/  FSEL R57, R66, -INF , !P1 ;  /* 0xff80000042397808 */ /* 0x000fe40004800000 */
[----:B------:R-:W-:-:S02]  /*31070*/  ISETP.LT.OR P0, PT, R39, 0xa, P0 ;  /* 0x0000000a2700780c */ /* 0x000fc40000701670 */
[----:B------:R-:W-:Y:S02]  /*31080*/  ISETP.NE.AND P1, PT, R74, RZ, PT ;  /* 0x000000ff4a00720c */ /* 0x000fe40003f25270 */
[----:B------:R-:W-:Y:S02]  /*31090*/  FSEL R67, R67, -INF , !P0 ;  /* 0xff80000043437808 */ /* 0x000fe40004000000 */
[----:B------:R-:W-:-:S04]  /*310a0*/  ISETP.NE.AND P0, PT, R59, RZ, PT ;  /* 0x000000ff3b00720c */ /* 0x000fc80003f05270 */
[----:B------:R-:W-:-:S04]  /*310b0*/  ISETP.GT.AND P0, PT, R38, 0x10, !P0 ;  /* 0x000000102600780c */ /* 0x000fc80004704270 */
[----:B------:R-:W-:-:S04]  /*310c0*/  ISETP.LT.OR P0, PT, R39, 0x11, P0 ;  /* 0x000000112700780c */ /* 0x000fc80000701670 */
        /* <DEDUP_REMOVED lines=17> */
[----:B------:R-:W-:-:S04]  /*311e0*/  ISETP.NE.AND P0, PT, R41, RZ, PT ;  /* 0x000000ff2900720c */ /* 0x000fc80003f05270 */
[----:B------:R-:W-:-:S04]  /*311f0*/  ISETP.GT.AND P0, PT, R38, RZ, !P0 ;  /* 0x000000ff2600720c */ /* 0x000fc80004704270 */
[----:B------:R-:W-:-:S04]  /*31200*/  ISETP.LT.OR P0, PT, R39, 0x1, P0 ;  /* 0x000000012700780c */ /* 0x000fc80000701670 */
[----:B------:R-:W-:Y:S02]  /*31210*/  FSEL R49, R11, -INF , !P0 ;  /* 0xff8000000b317808 */ /* 0x000fe40004000000 */
[----:B------:R-:W-:Y:S01]  /*31220*/  ISETP.NE.AND P0, PT, R73, RZ, PT ;  /* 0x000000ff4900720c */ /* 0x000fe20003f05270 */
[----:B--2---:R-:W2:Y:S03]  /*31230*/  LD.E.64 R12, desc[UR4][R8.64] ;  /* 0x00000004080c7980 */ /* 0x004ea6000c101b00 */
[C---:B------:R-:W-:Y:S02]  /*31240*/  ISETP.GT.AND P0, PT, R38.reuse, 0x21, !P0 ;  /* 0x000000212600780c */ /* 0x040fe40004704270 */
[C---:B------:R-:W-:Y:S02]  /*31250*/  ISETP.GT.AND P1, PT, R38.reuse, 0x28, !P1 ;  /* 0x000000282600780c */ /* 0x040fe40004f24270 */
[----:B------:R-:W-:-:S02]  /*31260*/  ISETP.GT.AND P2, PT, R38, 0x29, !P2 ;  /* 0x000000292600780c */ /* 0x000fc40005744270 */
[C---:B------:R-:W-:Y:S02]  /*31270*/  ISETP.GT.AND P3, PT, R38.reuse, 0x30, !P3 ;  /* 0x000000302600780c */ /* 0x040fe40005f64270 */
[C---:B------:R-:W-:Y:S02]  /*31280*/  ISETP.GT.AND P4, PT, R38.reuse, 0x31, !P4 ;  /* 0x000000312600780c */ /* 0x040fe40006784270 */
[C---:B------:R-:W-:Y:S02]  /*31290*/  ISETP.GT.AND P5, PT, R38.reuse, 0x38, !P5 ;  /* 0x000000382600780c */ /* 0x040fe40006fa4270 */
[----:B------:R-:W-:Y:S02]  /*312a0*/  ISETP.GT.AND P6, PT, R38, 0x39, !P6 ;  /* 0x000000392600780c */ /* 0x000fe400077c4270 */
[C---:B------:R-:W-:Y:S02]  /*312b0*/  ISETP.LT.OR P0, PT, R39.reuse, 0x22, P0 ;  /* 0x000000222700780c */ /* 0x040fe40000701670 */
[----:B------:R-:W-:-:S02]  /*312c0*/  ISETP.LT.OR P1, PT, R39, 0x29, P1 ;  /* 0x000000292700780c */ /* 0x000fc40000f21670 */
[----:B------:R-:W-:Y:S02]  /*312d0*/  FSEL R65, R35, -INF , !P0 ;  /* 0xff80000023417808 */ /* 0x000fe40004000000 */
[C---:B------:R-:W-:Y:S02]  /*312e0*/  ISETP.LT.OR P2, PT, R39.reuse, 0x2a, P2 ;  /* 0x0000002a2700780c */ /* 0x040fe40001741670 */
[----:B------:R-:W-:Y:S02]  /*312f0*/  FSEL R73, R46, -INF , !P1 ;  /* 0xff8000002e497808 */ /* 0x000fe40004800000 */
[----:B------:R-:W-:Y:S02]  /*31300*/  ISETP.LT.OR P3, PT, R39, 0x31, P3 ;  /* 0x000000312700780c */ /* 0x000fe40001f61670 */
[----:B------:R-:W-:Y:S02]  /*31310*/  FSEL R75, R47, -INF , !P2 ;  /* 0xff8000002f4b7808 */ /* 0x000fe40005000000 */
[----:B------:R-:W-:-:S02]  /*31320*/  ISETP.LT.OR P4, PT, R39, 0x32, P4 ;  /* 0x000000322700780c */ /* 0x000fc40002781670 */
[----:B------:R-:W-:Y:S02]  /*31330*/  FSEL R77, R50, -INF , !P3 ;  /* 0xff800000324d7808 */ /* 0x000fe40005800000 */
[----:B------:R-:W-:Y:S02]  /*31340*/  ISETP.LT.OR P5, PT, R39, 0x39, P5 ;  /* 0x000000392700780c */ /* 0x000fe40002fa1670 */
[----:B------:R-:W-:Y:S02]  /*31350*/  FSEL R79, R51, -INF , !P4 ;  /* 0xff800000334f7808 */ /* 0x000fe40006000000 */
[----:B------:R-:W-:Y:S02]  /*31360*/  ISETP.LT.OR P6, PT, R39, 0x3a, P6 ;  /* 0x0000003a2700780c */ /* 0x000fe400037c1670 */
[----:B------:R-:W-:Y:S02]  /*31370*/  FSEL R81, R54, -INF , !P5 ;  /* 0xff80000036517808 */ /* 0x000fe40006800000 */
[----:B------:R-:W-:-:S02]  /*31380*/  R2UR UR6, R4 ;  /* 0x00000000040672ca */ /* 0x000fc400000e0000 */
[----:B------:R-:W-:Y:S02]  /*31390*/  R2UR UR7, R5 ;  /* 0x00000000050772ca */ /* 0x000fe400000e0000 */
[----:B------:R-:W-:-:S11]  /*313a0*/  FSEL R83, R43, -INF , !P6 ;  /* 0xff8000002b537808 */ /* 0x000fd60007000000 */
[----:B------:R-:W3:Y:S01]  /*313b0*/  LD.E R41, desc[UR6][R8.64+0x14] ;  /* 0x0000140608297980 */ /* 0x000ee2000c101900 */
[----:B--2---:R-:W-:Y:S02]  /*313c0*/  FMNMX.FTZ R11, R45, R12, !PT ;  /* 0x0000000c2d0b7209 */ /* 0x004fe40007810000 */
        /* <DEDUP_REMOVED lines=12> */
[----:B------:R-:W-:Y:S01]  /*31490*/  FMNMX.FTZ R36, R61, R36, !PT ;  /* 0x000000243d247209 */ /* 0x000fe20007810000 */
[----:B------:R-:W2:Y:S01]  /*314a0*/  LD.E R40, desc[UR4][R8.64+0x20] ;  /* 0x0000200408287980 */ /* 0x000ea2000c101900 */
        /* <DEDUP_REMOVED lines=17> */
[----:B------:R-:W-:-:S03]  /*315c0*/  FMNMX.FTZ R39, R83, R36, !PT ;  /* 0x0000002453277209 */ /* 0x000fc60007810000 */
[----:B------:R-:W0:Y:S04]  /*315d0*/  SHFL.BFLY PT, R11, R38, 0x2, 0x1f ;  /* 0x0c401f00260b7f89 */ /* 0x000e2800000e0000 */
[----:B------:R1:W-:Y:S04]  /*315e0*/  ST.E.64 desc[UR4][R8.64], R38 ;  /* 0x0000002608007985 */ /* 0x0003e8000c101b04 */
[----:B------:R-:W4:Y:S01]  /*315f0*/  LD.E R44, desc[UR6][R8.64+0x4] ;  /* 0x00000406082c7980 */ /* 0x000f22000c101900 */
[----:B0-----:R-:W-:-:S03]  /*31600*/  FMNMX.FTZ R11, R38, R11, !PT ;  /* 0x0000000b260b7209 */ /* 0x001fc60007810000 */
[----:B-1----:R-:W5:Y:S04]  /*31610*/  LD.E R38, desc[UR4][R8.64+0x10] ;  /* 0x0000100408267980 */ /* 0x002f68000c101900 */
[----:B------:R-:W0:Y:S02]  /*31620*/  SHFL.BFLY PT, R36, R11, 0x1, 0x1f ;  /* 0x0c201f000b247f89 */ /* 0x000e2400000e0000 */
[----:B0-----:R-:W-:-:S05]  /*31630*/  FMNMX.FTZ R35, R11, R36, !PT ;  /* 0x000000240b237209 */ /* 0x001fca0007810000 */
[----:B------:R-:W-:Y:S04]  /*31640*/  ST.E desc[UR4][R8.64], R35 ;  /* 0x0000002308007985 */ /* 0x000fe8000c101904 */
[----:B------:R-:W3:Y:S01]  /*31650*/  LD.E R37, desc[UR6][R8.64] ;  /* 0x0000000608257980 */ /* 0x000ee2000c101900 */
[----:B------:R-:W-:Y:S02]  /*31660*/  R2UR UR8, R4 ;  /* 0x00000000040872ca */ /* 0x000fe400000e0000 */
[----:B------:R-:W-:Y:S01]  /*31670*/  R2UR UR9, R5 ;  /* 0x00000000050972ca */ /* 0x000fe200000e0000 */
[----:B----4-:R-:W0:Y:S02]  /*31680*/  SHFL.BFLY PT, R11, R44, 0x2, 0x1f ;  /* 0x0c401f002c0b7f89 */ /* 0x010e2400000e0000 */
[----:B0-----:R-:W-:-:S05]  /*31690*/  FMNMX.FTZ R36, R11, R44, !PT ;  /* 0x0000002c0b247209 */ /* 0x001fca0007810000 */
[----:B------:R-:W0:Y:S02]  /*316a0*/  SHFL.BFLY PT, R11, R36, 0x1, 0x1f ;  /* 0x0c201f00240b7f89 */ /* 0x000e2400000e0000 */
[----:B0-----:R-:W-:Y:S02]  /*316b0*/  FMNMX.FTZ R35, R36, R11, !PT ;  /* 0x0000000b24237209 */ /* 0x001fe40007810000 */
[----:B---3--:R-:W-:Y:S02]  /*316c0*/  FSETP.NEU.FTZ.AND P0, PT, R37, -INF , PT ;  /* 0xff8000002500780b */ /* 0x008fe40003f1d000 */
[----:B------:R-:W-:Y:S02]  /*316d0*/  FSETP.NEU.FTZ.AND P1, PT, R35, -INF , PT ;  /* 0xff8000002300780b */ /* 0x000fe40003f3d000 */
[----:B------:R-:W-:Y:S02]  /*316e0*/  FSEL R11, R37, RZ, P0 ;  /* 0x000000ff250b7208 */ /* 0x000fe40000000000 */
[----:B------:R-:W-:-:S03]  /*316f0*/  FSEL R42, R35, RZ, P1 ;  /* 0x000000ff232a7208 */ /* 0x000fc60000800000 */
[----:B------:R-:W-:Y:S02]  /*31700*/  FADD.FTZ R11, R12, -R11 ;  /* 0x8000000b0c0b7221 */ /* 0x000fe40000010000 */
[----:B------:R-:W-:Y:S02]  /*31710*/  FADD.FTZ R13, R13, -R42 ;  /* 0x8000002a0d0d7221 */ /* 0x000fe40000010000 */
[----:B--2---:R-:W-:Y:S02]  /*31720*/  FMUL.FTZ R11, R11, R40 ;  /* 0x000000280b0b7220 */ /* 0x004fe40000410000 */
[----:B------:R-:W-:-:S04]  /*31730*/  FMUL.FTZ R12, R40, R13 ;  /* 0x0000000d280c7220 */ /* 0x000fc80000410000 */
[----:B------:R-:W5:Y:S08]  /*31740*/  MUFU.EX2 R11, R11 ;  /* 0x0000000b000b7308 */ /* 0x000f700000000800 */
[----:B------:R-:W0:Y:S01]  /*31750*/  MUFU.EX2 R12, R12 ;  /* 0x0000000c000c7308 */ /* 0x000e220000000800 */
[----:B------:R1:W-:Y:S01]  /*31760*/  ST.E desc[UR4][R8.64+0x4], R35 ;  /* 0x0000042308007985 */ /* 0x0003e2000c101904 */
[----:B-----5:R-:W-:Y:S01]  /*31770*/  FMUL.FTZ R13, R11, R38 ;  /* 0x000000260b0d7220 */ /* 0x020fe20000410000 */
[----:B0-----:R-:W-:-:S04]  /*31780*/  FMUL.FTZ R41, R12, R41 ;  /* 0x000000290c297220 */ /* 0x001fc80000410000 */
[----:B------:R1:W-:Y:S04]  /*31790*/  ST.E desc[UR6][R8.64+0x10], R13 ;  /* 0x0000100d08007985 */ /* 0x0003e8000c101906 */
[----:B------:R1:W-:Y:S04]  /*317a0*/  ST.E desc[UR8][R8.64+0x14], R41 ;  /* 0x0000142908007985 */ /* 0x0003e8000c101908 */
[----:B------:R-:W2:Y:S04]  /*317b0*/  LDL.64 R36, [R7+0x78] ;  /* 0x0000780007247983 */ /* 0x000ea80000100a00 */
[----:B--2---:R-:W2:Y:S04]  /*317c0*/  LD.E.64 R38, desc[UR4][R36.64] ;  /* 0x0000000424267980 */ /* 0x004ea8000c101b00 */
[----:B--2---:R-:W2:Y:S01]  /*317d0*/  LD.E R40, desc[UR4][R38.64+0x4] ;  /* 0x0000040426287980 */ /* 0x004ea2000c101900 */
[----:B------:R-:W-:Y:S01]  /*317e0*/  BSSY B2, `(.L_x_5450) ;  /* 0x0000010000027945 */ /* 0x000fe20003800000 */
[----:B--2---:R-:W-:-:S13]  /*317f0*/  ISETP.NE.AND P0, PT, R40, RZ, PT ;  /* 0x000000ff2800720c */ /* 0x004fda0003f05270 */
[----:B-1----:R-:W-:Y:S05]  /*31800*/  @P0 BRA `(.L_x_5451) ;  /* 0x0000000000340947 */ /* 0x002fea0003800000 */
[----:B------:R-:W-:Y:S02]  /*31810*/  R2UR UR4, R4 ;  /* 0x00000000040472ca */ /* 0x000fe400000e0000 */
[----:B------:R-:W-:-:S13]  /*31820*/  R2UR UR5, R5 ;  /* 0x00000000050572ca */ /* 0x000fda00000e0000 */
[----:B------:R-:W2:Y:S01]  /*31830*/  LD.E.64 R8, desc[UR4][R36.64+0x8] ;  /* 0x0000080424087980 */ /* 0x000ea2000c101b00 */
[----:B------:R-:W-:Y:S02]  /*31840*/  R2UR UR6, R4 ;  /* 0x00000000040672ca */ /* 0x000fe400000e0000 */
[----:B------:R-:W-:Y:S01]  /*31850*/  R2UR UR7, R5 ;  /* 0x00000000050772ca */ /* 0x000fe200000e0000 */
[----:B------:R-:W3:-:S12]  /*31860*/  LD.E R39, desc[UR4][R38.64] ;  /* 0x0000000426277980 */ /* 0x000ed8000c101900 */
[----:B--2---:R-:W2:Y:S01]  /*31870*/  LD.E.64 R8, desc[UR6][R8.64] ;  /* 0x0000000608087980 */ /* 0x004ea2000c101b00 */
[----:B---3--:R-:W-:-:S04]  /*31880*/  IMAD R41, R10, 0x40, R39 ;  /* 0x000000400a297824 */ /* 0x008fc800078e0227 */
[----:B--2---:R-:W-:-:S05]  /*31890*/  IMAD.WIDE R40, R41, 0x4, R8 ;  /* 0x0000000429287825 */ /* 0x004fca00078e0208 */
[----:B------:R0:W-:Y:S04]  /*318a0*/  ST.E desc[UR4][R40.64], R11 ;  /* 0x0000000b28007985 */ /* 0x0001e8000c101904 */
[----:B------:R-:W2:Y:S04]  /*318b0*/  LD.E.64 R38, desc[UR6][R36.64] ;  /* 0x0000000624267980 */ /* 0x000ea8000c101b00 */
[----:B--2---:R-:W2:Y:S02]  /*318c0*/  LD.E R13, desc[UR4][R38.64+0x4] ;  /* 0x00000404260d7980 */ /* 0x004ea4000c101900 */
[----:B0-2---:R-:W-:-:S13]  /*318d0*/  ISETP.NE.AND P0, PT, R13, RZ, PT ;  /* 0x000000ff0d00720c */ /* 0x005fda0003f05270 */
.L_x_5451:
[----:B------:R-:W-:Y:S05]  /*318e0*/  BSYNC B2 ;  /* 0x0000000000027941 */ /* 0x000fea0003800000 */
.L_x_5450:
[----:B------:R-:W-:Y:S04]  /*318f0*/  BSSY B2, `(.L_x_5452) ;  /* 0x000000d000027945 */ /* 0x000fe80003800000 */
[----:B------:R-:W-:Y:S05]  /*31900*/  @P0 BRA `(.L_x_5453) ;  /* 0x00000000002c0947 */ /* 0x000fea0003800000 */
        /* <DEDUP_REMOVED lines=8> */
[----:B------:R-:W-:-:S04]  /*31990*/  VIADD R13, R10, 0x8 ;  /* 0x000000080a0d7836 */ /* 0x000fc80000000000 */
[----:B--2---:R-:W-:-:S05]  /*319a0*/  IMAD.WIDE R8, R13, 0x4, R8 ;  /* 0x000000040d087825 */ /* 0x004fca00078e0208 */
[----:B------:R0:W-:Y:S02]  /*319b0*/  ST.E desc[UR4][R8.64], R12 ;  /* 0x0000000c08007985 */ /* 0x0001e4000c101904 */
.L_x_5453:
[----:B------:R-:W-:Y:S05]  /*319c0*/  BSYNC B2 ;  /* 0x0000000000027941 */ /* 0x000fea0003800000 */
.L_x_5452:
[----:B0-----:R-:W2:Y:S01]  /*319d0*/  LDL.64 R8, [R7+0x70] ;  /* 0x0000700007087983 */ /* 0x001ea20000100a00 */
[C---:B------:R-:W-:Y:S02]  /*319e0*/  R2UR UR4, R4.reuse ;  /* 0x00000000040472ca */ /* 0x040fe400000e0000 */
[C---:B------:R-:W-:Y:S02]  /*319f0*/  R2UR UR5, R5.reuse ;  /* 0x00000000050572ca */ /* 0x040fe400000e0000 */
[C---:B------:R-:W-:Y:S02]  /*31a00*/  R2UR UR6, R4.reuse ;  /* 0x00000000040672ca */ /* 0x040fe400000e0000 */
[C---:B------:R-:W-:Y:S02]  /*31a10*/  R2UR UR7, R5.reuse ;  /* 0x00000000050772ca */ /* 0x040fe400000e0000 */
[----:B------:R-:W-:Y:S02]  /*31a20*/  R2UR UR8, R4 ;  /* 0x00000000040872ca */ /* 0x000fe400000e0000 */
[----:B------:R-:W-:-:S05]  /*31a30*/  R2UR UR9, R5 ;  /* 0x00000000050972ca */ /* 0x000fca00000e0000 */
[----:B--2---:R-:W2:Y:S04]  /*31a40*/  LD.E R10, desc[UR4][R8.64] ;  /* 0x00000004080a7980 */ /* 0x004ea8000c101900 */
[----:B------:R-:W3:Y:S04]  /*31a50*/  LD.E R13, desc[UR6][R8.64+0x20] ;  /* 0x00002006080d7980 */ /* 0x000ee8000c101900 */
[----:B------:R-:W4:Y:S04]  /*31a60*/  LD.E R36, desc[UR8][R8.64+0x4] ;  /* 0x0000040808247980 */ /* 0x000f28000c101900 */
[----:B------:R-:W4:Y:S04]  /*31a70*/  LD.E R56, desc[UR4][R8.64+0x10] ;  /* 0x0000100408387980 */ /* 0x000f28000c101900 */
[----:B------:R-:W4:Y:S01]  /*31a80*/  LD.E R55, desc[UR6][R8.64+0x14] ;  /* 0x0000140608377980 */ /* 0x000f22000c101900 */
[C---:B--2---:R-:W-:Y:S01]  /*31a90*/  FSETP.NEU.FTZ.AND P0, PT, R10.reuse, -INF , PT ;  /* 0xff8000000a00780b */ /* 0x044fe20003f1d000 */
[----:B---3--:R-:W-:Y:S01]  /*31aa0*/  FMUL.FTZ R35, R10, R13 ;  /* 0x0000000d0a237220 */ /* 0x008fe20000410000 */
[----:B----4-:R-:W-:Y:S01]  /*31ab0*/  FSETP.NEU.FTZ.AND P1, PT, R36, -INF , PT ;  /* 0xff8000002400780b */ /* 0x010fe20003f3d000 */
[----:B------:R-:W-:-:S03]  /*31ac0*/  FMUL.FTZ R36, R13, R36 ;  /* 0x000000240d247220 */ /* 0x000fc60000410000 */
[----:B------:R-:W-:Y:S02]  /*31ad0*/  FSEL R10, R35, RZ, P0 ;  /* 0x000000ff230a7208 */ /* 0x000fe40000000000 */
[----:B------:R-:W-:-:S03]  /*31ae0*/  FSEL R40, R36, RZ, P1 ;  /* 0x000000ff24287208 */ /* 0x000fc60000800000 */
        /* <DEDUP_REMOVED lines=34> */
[----:B------:R0:W1:Y:S08]  /*31d10*/  MUFU.EX2 R160, R14 ;  /* 0x0000000e00a07308 */ /* 0x0000700000000800 */
[----:B------:R-:W2:Y:S01]  /*31d20*/  MUFU.EX2 R41, R41 ;  /* 0x0000002900297308 */ /* 0x000ea20000000800 */
[----:B0-----:R-:W-:-:S07]  /*31d30*/  FADD.FTZ R14, R34, R55 ;  /* 0x00000037220e7221 */ /* 0x001fce0000010000 */
[----:B------:R0:W3:Y:S08]  /*31d40*/  MUFU.EX2 R162, R15 ;  /* 0x0000000f00a27308 */ /* 0x0000f00000000800 */
[----:B------:R-:W4:Y:S01]  /*31d50*/  MUFU.EX2 R42, R42 ;  /* 0x0000002a002a7308 */ /* 0x000f220000000800 */
[----:B0-----:R-:W-:-:S04]  /*31d60*/  FADD.FTZ R15, R35, R56 ;  /* 0x00000038230f7221 */ /* 0x001fc80000010000 */
[----:B-1----:R-:W-:-:S03]  /*31d70*/  FADD.FTZ R15, R160, R15 ;  /* 0x0000000fa00f7221 */ /* 0x002fc60000010000 */
[----:B------:R-:W0:Y:S08]  /*31d80*/  MUFU.EX2 R13, R20 ;  /* 0x00000014000d7308 */ /* 0x000e300000000800 */
[----:B------:R-:W1:Y:S08]  /*31d90*/  MUFU.EX2 R43, R43 ;  /* 0x0000002b002b7308 */ /* 0x000e700000000800 */
[----:B------:R2:W1:Y:S08]  /*31da0*/  MUFU.EX2 R164, R21 ;  /* 0x0000001500a47308 */ /* 0x0004700000000800 */
[----:B------:R-:W1:Y:S01]  /*31db0*/  MUFU.EX2 R44, R44 ;  /* 0x0000002c002c7308 */ /* 0x000e620000000800 */
[----:B--2---:R-:W-:Y:S01]  /*31dc0*/  FADD.FTZ R21, R41, R14 ;  /* 0x0000000e29157221 */ /* 0x004fe20000010000 */
[----:B---3--:R-:W-:-:S03]  /*31dd0*/  FADD.FTZ R14, R162, R15 ;  /* 0x0000000fa20e7221 */ /* 0x008fc60000010000 */
[----:B----4-:R-:W-:Y:S01]  /*31de0*/  FADD.FTZ R20, R42, R21 ;  /* 0x000000152a147221 */ /* 0x010fe20000010000 */
[----:B0-----:R-:W-:Y:S02]  /*31df0*/  FADD.FTZ R15, R13, R14 ;  /* 0x0000000e0d0f7221 */ /* 0x001fe40000010000 */
[----:B------:R-:W0:Y:S01]  /*31e00*/  MUFU.EX2 R27, R24 ;  /* 0x00000018001b7308 */ /* 0x000e220000000800 */
[----:B-1----:R-:W-:Y:S01]  /*31e10*/  FADD.FTZ R21, R43, R20 ;  /* 0x000000142b157221 */ /* 0x002fe20000010000 */
[----:B------:R-:W-:-:S06]  /*31e20*/  FADD.FTZ R14, R164, R15 ;  /* 0x0000000fa40e7221 */ /* 0x000fcc0000010000 */
[----:B------:R-:W1:Y:S01]  /*31e30*/  MUFU.EX2 R45, R45 ;  /* 0x0000002d002d7308 */ /* 0x000e620000000800 */
[----:B------:R-:W-:-:S07]  /*31e40*/  FADD.FTZ R20, R44, R21 ;  /* 0x000000152c147221 */ /* 0x000fce0000010000 */
        /* <DEDUP_REMOVED lines=40> */
[----:B--2---:R-:W-:-:S05]  /*320d0*/  FADD.FTZ R55, R10, R21 ;  /* 0x000000150a377221 */ /* 0x004fca0000010000 */
[----:B------:R-:W-:Y:S01]  /*320e0*/  ST.E desc[UR4][R8.64+0x10], R55 ;  /* 0x0000103708007985 */ /* 0x000fe2000c101904 */
[----:B0-----:R-:W-:-:S05]  /*320f0*/  FADD.FTZ R57, R175, R14 ;  /* 0x0000000eaf397221 */ /* 0x001fca0000010000 */
[----:B------:R0:W-:Y:S04]  /*32100*/  ST.E desc[UR6][R8.64+0x14], R57 ;  /* 0x0000143908007985 */ /* 0x0001e8000c101906 */
[----:B------:R-:W2:Y:S01]  /*32110*/  LDL.64 R20, [R7+0x80] ;  /* 0x0000800007147983 */ /* 0x000ea20000100a00 */
[----:B------:R-:W-:Y:S06]  /*32120*/  BAR.SYNC.DEFER_BLOCKING 0xf, 0x100 ;  /* 0x03c4000000007b1d */ /* 0x000fec0000010000 */
[----:B------:R-:W3:Y:S04]  /*32130*/  LDL.64 R14, [R7+0x88] ;  /* 0x00008800070e7983 */ /* 0x000ee80000100a00 */
[----:B--2---:R-:W2:Y:S04]  /*32140*/  LD.E.64 R20, desc[UR4][R20.64+0x10] ;  /* 0x0000100414147980 */ /* 0x004ea8000c101b00 */
[----:B--2---:R-:W2:Y:S04]  /*32150*/  LD.E.64 R24, desc[UR6][R20.64+0x8] ;  /* 0x0000080614187980 */ /* 0x004ea8000c101b00 */
[----:B------:R-:W4:Y:S01]  /*32160*/  LD.E.64 R58, desc[UR4][R20.64] ;  /* 0x00000004143a7980 */ /* 0x000f22000c101b00 */
        /* <DEDUP_REMOVED lines=16> */
[----:B--2---:R-:W-:-:S05]  /*32270*/  MOV R24, R24 ;  /* 0x0000001800187202 */ /* 0x004fca0000000f00 */
[--C-:B----4-:R-:W-:Y:S02]  /*32280*/  IMAD R59, R59, 0x2, R24.reuse ;  /* 0x000000023b3b7824 */ /* 0x110fe400078e0218 */
[C---:B0-----:R-:W-:Y:S02]  /*32290*/  IMAD R8, R58.reuse, 0x2, R24 ;  /* 0x000000023a087824 */ /* 0x041fe400078e0218 */
[----:B------:R-:W-:Y:S01]  /*322a0*/  IMAD R58, R58, 0x2, R59 ;  /* 0x000000023a3a7824 */ /* 0x000fe200078e023b */
[----:B------:R-:W-:Y:S04]  /*322b0*/  STSM.16.M88.4 [R24], R160 ;  /* 0x000000a018007844 */ /* 0x000fe80000000200 */
[----:B------:R0:W-:Y:S04]  /*322c0*/  STSM.16.M88.4 [R8], R164 ;  /* 0x000000a408007844 */ /* 0x0001e80000000200 */
[----:B------:R-:W-:Y:S04]  /*322d0*/  STSM.16.M88.4 [R59], R168 ;  /* 0x000000a83b007844 */ /* 0x000fe80000000200 */
[----:B------:R1:W-:Y:S04]  /*322e0*/  STSM.16.M88.4 [R58], R172 ;  /* 0x000000ac3a007844 */ /* 0x0003e80000000200 */
[----:B---3--:R-:W2:Y:S04]  /*322f0*/  LD.E R10, desc[UR4][R14.64] ;  /* 0x000000040e0a7980 */ /* 0x008ea8000c101900 */
[----:B0-----:R-:W3:Y:S04]  /*32300*/  LD.E R8, desc[UR4][R14.64+0x14] ;  /* 0x000014040e087980 */ /* 0x001ee8000c101900 */
[----:B------:R-:W4:Y:S04]  /*32310*/  LD.E R36, desc[UR4][R14.64+0x44] ;  /* 0x000044040e247980 */ /* 0x000f28000c101900 */
[----:B------:R-:W4:Y:S01]  /*32320*/  LD.E R50, desc[UR4][R14.64+0x80] ;  /* 0x000080040e327980 */ /* 0x000f22000c101900 */
[----:B------:R-:W-:-:S02]  /*32330*/  R2UR UR18, R4 ;  /* 0x00000000041272ca */ /* 0x000fc400000e0000 */
[----:B------:R-:W-:Y:S01]  /*32340*/  R2UR UR19, R5 ;  /* 0x00000000051372ca */ /* 0x000fe200000e0000 */
[----:B------:R-:W4:Y:S04]  /*32350*/  LD.E R66, desc[UR4][R14.64+0xc0] ;  /* 0x0000c0040e427980 */ /* 0x000f28000c101900 */
        /* <DEDUP_REMOVED lines=11> */
[----:B------:R-:W4:Y:S01]  /*32410*/  LD.E R86, desc[UR8][R14.64+0x110] ;  /* 0x000110080e567980 */ /* 0x000f22000c101900 */
[----:B------:R-:W-:-:S02]  /*32420*/  R2UR UR10, R4 ;  /* 0x00000000040a72ca */ /* 0x000fc400000e0000 */
[C---:B------:R-:W-:Y:S01]  /*32430*/  R2UR UR11, R5.reuse ;  /* 0x00000000050b72ca */ /* 0x040fe200000e0000 */
[----:B------:R-:W4:Y:S01]  /*32440*/  LD.E R64, desc[UR18][R14.64+0xb4] ;  /* 0x0000b4120e407980 */ /* 0x000f22000c101900 */
[C---:B------:R-:W-:Y:S02]  /*32450*/  R2UR UR12, R4.reuse ;  /* 0x00000000040c72ca */ /* 0x040fe400000e0000 */
[C---:B------:R-:W-:Y:S01]  /*32460*/  R2UR UR13, R5.reuse ;  /* 0x00000000050d72ca */ /* 0x040fe200000e0000 */
[----:B------:R-:W4:Y:S01]  /*32470*/  LD.E R80, desc[UR18][R14.64+0xf4] ;  /* 0x0000f4120e507980 */ /* 0x000f22000c101900 */
[C---:B------:R-:W-:Y:S02]  /*32480*/  R2UR UR14, R4.reuse ;  /* 0x00000000040e72ca */ /* 0x040fe400000e0000 */
[----:B------:R-:W-:Y:S02]  /*32490*/  R2UR UR15, R5 ;  /* 0x00000000050f72ca */ /* 0x000fe400000e0000 */
        /* <DEDUP_REMOVED lines=11> */
[----:B-1----:R-:W4:Y:S04]  /*32550*/  LD.E R58, desc[UR12][R14.64+0xa0] ;  /* 0x0000a00c0e3a7980 */ /* 0x002f28000c101900 */
        /* <DEDUP_REMOVED lines=10> */
[----:B--2---:R-:W-:-:S05]  /*32600*/  FMUL.FTZ R9, R11, R10 ;  /* 0x0000000a0b097220 */ /* 0x004fca0000410000 */
[----:B------:R3:W-:Y:S02]  /*32610*/  ST.E desc[UR4][R14.64], R9 ;  /* 0x000000090e007985 */ /* 0x0007e4000c101904 */
[C---:B---3--:R-:W-:Y:S02]  /*32620*/  FMUL.FTZ R9, R11.reuse, R8 ;  /* 0x000000080b097220 */ /* 0x048fe40000410000 */
[----:B------:R-:W2:Y:S04]  /*32630*/  LD.E R8, desc[UR18][R14.64+0x134] ;  /* 0x000134120e087980 */ /* 0x000ea8000c101900 */
[----:B------:R4:W-:Y:S02]  /*32640*/  ST.E desc[UR4][R14.64+0x14], R9 ;  /* 0x000014090e007985 */ /* 0x0009e4000c101904 */
[----:B----4-:R-:W-:-:S05]  /*32650*/  FMUL.FTZ R9, R11, R36 ;  /* 0x000000240b097220 */ /* 0x010fca0000410000 */
[----:B------:R0:W-:Y:S02]  /*32660*/  ST.E desc[UR4][R14.64+0x44], R9 ;  /* 0x000044090e007985 */ /* 0x0001e4000c101904 */
[----:B0-----:R-:W-:-:S05]  /*32670*/  FMUL.FTZ R9, R11, R50 ;  /* 0x000000320b097220 */ /* 0x001fca0000410000 */
[----:B------:R0:W-:Y:S02]  /*32680*/  ST.E desc[UR4][R14.64+0x80], R9 ;  /* 0x000080090e007985 */ /* 0x0001e4000c101904 */
[----:B0-----:R-:W-:-:S05]  /*32690*/  FMUL.FTZ R9, R11, R66 ;  /* 0x000000420b097220 */ /* 0x001fca0000410000 */
[----:B------:R0:W-:Y:S02]  /*326a0*/  ST.E desc[UR4][R14.64+0xc0], R9 ;  /* 0x0000c0090e007985 */ /* 0x0001e4000c101904 */
[----:B0-----:R-:W-:-:S05]  /*326b0*/  FMUL.FTZ R9, R11, R82 ;  /* 0x000000520b097220 */ /* 0x001fca0000410000 */
[----:B------:R2:W-:Y:S02]  /*326c0*/  ST.E desc[UR4][R14.64+0x100], R9 ;  /* 0x000100090e007985 */ /* 0x0005e4000c101904 */
[C---:B--2---:R-:W-:Y:S02]  /*326d0*/  FMUL.FTZ R9, R11.reuse, R8 ;  /* 0x000000080b097220 */ /* 0x044fe40000410000 */
[----:B------:R-:W2:Y:S01]  /*326e0*/  LD.E R8, desc[UR6][R14.64+0x140] ;  /* 0x000140060e087980 */ /* 0x000ea2000c101900 */
[----:B------:R-:W-:-:S05]  /*326f0*/  FMUL.FTZ R13, R11, R20 ;  /* 0x000000140b0d7220 */ /* 0x000fca0000410000 */
[----:B------:R0:W-:Y:S02]  /*32700*/  ST.E desc[UR6][R14.64+0x4], R13 ;  /* 0x0000040d0e007985 */ /* 0x0001e4000c101906 */
[----:B0-----:R-:W-:-:S05]  /*32710*/  FMUL.FTZ R13, R11, R34 ;  /* 0x000000220b0d7220 */ /* 0x001fca0000410000 */
        /* <DEDUP_REMOVED lines=22> */
[----:B------:R-:W2:Y:S04]  /*32880*/  LD.E R8, desc[UR6][R14.64+0x150] ;  /* 0x000150060e087980 */ /* 0x000ea8000c101900 */
[----:B------:R2:W-:Y:S02]  /*32890*/  ST.E desc[UR4][R14.64+0x134], R9 ;  /* 0x000134090e007985 */ /* 0x0005e4000c101904 */
[----:B--2---:R-:W-:-:S02]  /*328a0*/  FMUL.FTZ R9, R11, R8 ;  /* 0x000000080b097220 */ /* 0x004fc40000410000 */
[----:B------:R-:W2:Y:S04]  /*328b0*/  LD.E R8, desc[UR6][R14.64+0x154] ;  /* 0x000154060e087980 */ /* 0x000ea8000c101900 */
        /* <DEDUP_REMOVED lines=57> */
[----:B------:R2:W-:Y:S01]  /*32c50*/  ST.E desc[UR4][R14.64+0x1d4], R21 ;  /* 0x0001d4150e007985 */ /* 0x0005e2000c101904 */
[C---:B------:R-:W-:Y:S01]  /*32c60*/  FMUL.FTZ R25, R11.reuse, R26 ;  /* 0x0000001a0b197220 */ /* 0x040fe20000410000 */
[C---:B------:R-:W-:Y:S01]  /*32c70*/  FMUL.FTZ R27, R11.reuse, R28 ;  /* 0x0000001c0b1b7220 */ /* 0x040fe20000410000 */
[C---:B------:R-:W-:Y:S01]  /*32c80*/  FMUL.FTZ R29, R11.reuse, R30 ;  /* 0x0000001e0b1d7220 */ /* 0x040fe20000410000 */
[----:B------:R-:W-:-:S02]  /*32c90*/  FMUL.FTZ R31, R11, R32 ;  /* 0x000000200b1f7220 */ /* 0x000fc40000410000 */
[----:B------:R0:W-:Y:S04]  /*32ca0*/  ST.E desc[UR10][R14.64+0x20], R25 ;  /* 0x000020190e007985 */ /* 0x0001e8000c10190a */
[----:B------:R1:W-:Y:S04]  /*32cb0*/  ST.E desc[UR12][R14.64+0x24], R27 ;  /* 0x0000241b0e007985 */ /* 0x0003e8000c10190c */
[----:B------:R3:W-:Y:S01]  /*32cc0*/  ST.E desc[UR14][R14.64+0x30], R29 ;  /* 0x0000301d0e007985 */ /* 0x0007e2000c10190e */
[----:B--2---:R-:W-:-:S03]  /*32cd0*/  FMUL.FTZ R21, R11, R8 ;  /* 0x000000080b157220 */ /* 0x004fc60000410000 */
[----:B------:R-:W2:Y:S01]  /*32ce0*/  LD.E R8, desc[UR6][R14.64+0x1f4] ;  /* 0x0001f4060e087980 */ /* 0x000ea2000c101900 */
[C---:B0-----:R-:W-:Y:S01]  /*32cf0*/  FMUL.FTZ R25, R11.reuse, R40 ;  /* 0x000000280b197220 */ /* 0x041fe20000410000 */
[C---:B-1----:R-:W-:Y:S01]  /*32d00*/  FMUL.FTZ R27, R11.reuse, R42 ;  /* 0x0000002a0b1b7220 */ /* 0x042fe20000410000 */
[C---:B---3--:R-:W-:Y:S01]  /*32d10*/  FMUL.FTZ R29, R11.reuse, R44 ;  /* 0x0000002c0b1d7220 */ /* 0x048fe20000410000 */
[----:B------:R0:W-:Y:S04]  /*32d20*/  ST.E desc[UR16][R14.64+0x34], R31 ;  /* 0x0000341f0e007985 */ /* 0x0001e8000c101910 */
[----:B------:R1:W-:Y:S01]  /*32d30*/  ST.E desc[UR10][R14.64+0x54], R25 ;  /* 0x000054190e007985 */ /* 0x0003e2000c10190a */
[----:B0-----:R-:W-:-:S03]  /*32d40*/  FMUL.FTZ R31, R11, R48 ;  /* 0x000000300b1f7220 */ /* 0x001fc60000410000 */
[----:B------:R0:W-:Y:S01]  /*32d50*/  ST.E desc[UR12][R14.64+0x60], R27 ;  /* 0x0000601b0e007985 */ /* 0x0001e2000c10190c */
[----:B-1----:R-:W-:-:S03]  /*32d60*/  FMUL.FTZ R25, R11, R54 ;  /* 0x000000360b197220 */ /* 0x002fc60000410000 */
[----:B------:R1:W-:Y:S04]  /*32d70*/  ST.E desc[UR14][R14.64+0x64], R29 ;  /* 0x0000641d0e007985 */ /* 0x0003e8000c10190e */
[----:B------:R3:W-:Y:S01]  /*32d80*/  ST.E desc[UR16][R14.64+0x74], R31 ;  /* 0x0000741f0e007985 */ /* 0x0007e2000c101910 */
[C---:B0-----:R-:W-:Y:S01]  /*32d90*/  FMUL.FTZ R27, R11.reuse, R58 ;  /* 0x0000003a0b1b7220 */ /* 0x041fe20000410000 */
[C---:B-1----:R-:W-:Y:S01]  /*32da0*/  FMUL.FTZ R29, R11.reuse, R60 ;  /* 0x0000003c0b1d7220 */ /* 0x042fe20000410000 */
[C---:B---3--:R-:W-:Y:S01]  /*32db0*/  FMUL.FTZ R31, R11.reuse, R62 ;  /* 0x0000003e0b1f7220 */ /* 0x048fe20000410000 */
[----:B------:R0:W-:Y:S01]  /*32dc0*/  ST.E desc[UR10][R14.64+0x90], R25 ;  /* 0x000090190e007985 */ /* 0x0001e2000c10190a */
[----:B------:R-:W-:-:S03]  /*32dd0*/  FMUL.FTZ R33, R11, R64 ;  /* 0x000000400b217220 */ /* 0x000fc60000410000 */
[----:B------:R1:W-:Y:S04]  /*32de0*/  ST.E desc[UR12][R14.64+0xa0], R27 ;  /* 0x0000a01b0e007985 */ /* 0x0003e8000c10190c */
[----:B------:R3:W-:Y:S04]  /*32df0*/  ST.E desc[UR14][R14.64+0xa4], R29 ;  /* 0x0000a41d0e007985 */ /* 0x0007e8000c10190e */
[----:B------:R4:W-:Y:S01]  /*32e00*/  ST.E desc[UR16][R14.64+0xb0], R31 ;  /* 0x0000b01f0e007985 */ /* 0x0009e2000c101910 */
[C---:B0-----:R-:W-:Y:S01]  /*32e10*/  FMUL.FTZ R25, R11.reuse, R72 ;  /* 0x000000480b197220 */ /* 0x041fe20000410000 */
[C---:B-1----:R-:W-:Y:S01]  /*32e20*/  FMUL.FTZ R27, R11.reuse, R74 ;  /* 0x0000004a0b1b7220 */ /* 0x042fe20000410000 */
[C---:B---3--:R-:W-:Y:S01]  /*32e30*/  FMUL.FTZ R29, R11.reuse, R76 ;  /* 0x0000004c0b1d7220 */ /* 0x048fe20000410000 */
[C---:B----4-:R-:W-:Y:S01]  /*32e40*/  FMUL.FTZ R31, R11.reuse, R78 ;  /* 0x0000004e0b1f7220 */ /* 0x050fe20000410000 */
[----:B------:R0:W-:Y:S04]  /*32e50*/  ST.E desc[UR18][R14.64+0xb4], R33 ;  /* 0x0000b4210e007985 */ /* 0x0001e8000c101912 */
[----:B------:R1:W-:Y:S04]  /*32e60*/  ST.E desc[UR10][R14.64+0xd4], R25 ;  /* 0x0000d4190e007985 */ /* 0x0003e8000c10190a */
[----:B------:R3:W-:Y:S04]  /*32e70*/  ST.E desc[UR12][R14.64+0xe0], R27 ;  /* 0x0000e01b0e007985 */ /* 0x0007e8000c10190c */
[----:B------:R4:W-:Y:S01]  /*32e80*/  ST.E desc[UR14][R14.64+0xe4], R29 ;  /* 0x0000e41d0e007985 */ /* 0x0009e2000c10190e */
[----:B0-----:R-:W-:-:S03]  /*32e90*/  FMUL.FTZ R33, R11, R80 ;  /* 0x000000500b217220 */ /* 0x001fc60000410000 */
[----:B------:R0:W-:Y:S01]  /*32ea0*/  ST.E desc[UR16][R14.64+0xf0], R31 ;  /* 0x0000f01f0e007985 */ /* 0x0001e2000c101910 */
[C---:B-1----:R-:W-:Y:S01]  /*32eb0*/  FMUL.FTZ R25, R11.reuse, R88 ;  /* 0x000000580b197220 */ /* 0x042fe20000410000 */
[C---:B---3--:R-:W-:Y:S01]  /*32ec0*/  FMUL.FTZ R27, R11.reuse, R90 ;  /* 0x0000005a0b1b7220 */ /* 0x048fe20000410000 */
[C---:B----4-:R-:W-:Y:S01]  /*32ed0*/  FMUL.FTZ R29, R11.reuse, R92 ;  /* 0x0000005c0b1d7220 */ /* 0x050fe20000410000 */
[C---:B0-----:R-:W-:Y:S01]  /*32ee0*/  FMUL.FTZ R31, R11.reuse, R94 ;  /* 0x0000005e0b1f7220 */ /* 0x041fe20000410000 */
[----:B------:R0:W-:Y:S04]  /*32ef0*/  ST.E desc[UR4][R14.64+0x1e0], R9 ;  /* 0x0001e0090e007985 */ /* 0x0001e8000c101904 */
[----:B------:R1:W-:Y:S04]  /*32f00*/  ST.E desc[UR4][R14.64+0x1e4], R13 ;  /* 0x0001e40d0e007985 */ /* 0x0003e8000c101904 */
[----:B0-----:R-:W3:Y:S04]  /*32f10*/  LD.E R9, desc[UR6][R14.64+0x8] ;  /* 0x000008060e097980 */ /* 0x001ee8000c101900 */
[----:B-1----:R-:W4:Y:S01]  /*32f20*/  LD.E R13, desc[UR6][R14.64+0xc] ;  /* 0x00000c060e0d7980 */ /* 0x002f22000c101900 */
[----:B--2---:R-:W-:-:S05]  /*32f30*/  FMUL.FTZ R11, R11, R8 ;  /* 0x000000080b0b7220 */ /* 0x004fca0000410000 */
[----:B------:R0:W-:Y:S04]  /*32f40*/  ST.E desc[UR4][R14.64+0x1f4], R11 ;  /* 0x0001f40b0e007985 */ /* 0x0001e8000c101904 */
[----:B0-----:R-:W2:Y:S01]  /*32f50*/  LD.E R11, desc[UR6][R14.64+0x18] ;  /* 0x000018060e0b7980 */ /* 0x001ea2000c101900 */
[C---:B---3--:R-:W-:Y:S01]  /*32f60*/  FMUL.FTZ R9, R12.reuse, R9 ;  /* 0x000000090c097220 */ /* 0x048fe20000410000 */
[----:B----4-:R-:W-:-:S04]  /*32f70*/  FMUL.FTZ R13, R12, R13 ;  /* 0x0000000d0c0d7220 */ /* 0x010fc80000410000 */
        /* <DEDUP_REMOVED lines=60> */
[----:B0-----:R-:W2:Y:S04]  /*33340*/  LD.E R11, desc[UR6][R14.64+0xbc] ;  /* 0x0000bc060e0b7980 */ /* 0x001ea8000c101900 */
[----:B------:R-:W-:Y:S04]  /*33350*/  ST.E desc[UR18][R14.64+0xf4], R33 ;  /* 0x0000f4210e007985 */ /* 0x000fe8000c101912 */
[----:B------:R-:W-:Y:S04]  /*33360*/  ST.E desc[UR10][R14.64+0x114], R25 ;  /* 0x000114190e007985 */ /* 0x000fe8000c10190a */
[----:B------:R-:W-:Y:S04]  /*33370*/  ST.E desc[UR12][R14.64+0x120], R27 ;  /* 0x0001201b0e007985 */ /* 0x000fe8000c10190c */
[----:B------:R-:W-:Y:S04]  /*33380*/  ST.E desc[UR14][R14.64+0x124], R29 ;  /* 0x0001241d0e007985 */ /* 0x000fe8000c10190e */
[----:B------:R-:W-:Y:S04]  /*33390*/  ST.E desc[UR16][R14.64+0x130], R31 ;  /* 0x0001301f0e007985 */ /* 0x000fe8000c101910 */
[----:B------:R-:W-:Y:S01]  /*333a0*/  ST.E desc[UR4][R14.64+0x1f0], R21 ;  /* 0x0001f0150e007985 */ /* 0x000fe2000c101904 */
[C---:B---3--:R-:W-:Y:S01]  /*333b0*/  FMUL.FTZ R9, R12.reuse, R9 ;  /* 0x000000090c097220 */ /* 0x048fe20000410000 */
[----:B----4-:R-:W-:-:S04]  /*333c0*/  FMUL.FTZ R13, R12, R13 ;  /* 0x0000000d0c0d7220 */ /* 0x010fc80000410000 */
[----:B------:R0:W-:Y:S04]  /*333d0*/  ST.E desc[UR4][R14.64+0xac], R9 ;  /* 0x0000ac090e007985 */ /* 0x0001e8000c101904 */
[----:B------:R1:W-:Y:S01]  /*333e0*/  ST.E desc[UR4][R14.64+0xb8], R13 ;  /* 0x0000b80d0e007985 */ /* 0x0003e2000c101904 */
[----:B--2---:R-:W-:-:S05]  /*333f0*/  FMUL.FTZ R11, R12, R11 ;  /* 0x0000000b0c0b7220 */ /* 0x004fca0000410000 */
[----:B------:R2:W-:Y:S04]  /*33400*/  ST.E desc[UR4][R14.64+0xbc], R11 ;  /* 0x0000bc0b0e007985 */ /* 0x0005e8000c101904 */
[----:B0-----:R-:W3:Y:S02]  /*33410*/  LD.E R9, desc[UR6][R14.64+0xc8] ;  /* 0x0000c8060e097980 */ /* 0x001ee4000c101900 */
[----:B---3--:R-:W-:-:S05]  /*33420*/  FMUL.FTZ R9, R12, R9 ;  /* 0x000000090c097220 */ /* 0x008fca0000410000 */
[----:B------:R0:W-:Y:S04]  /*33430*/  ST.E desc[UR4][R14.64+0xc8], R9 ;  /* 0x0000c8090e007985 */ /* 0x0001e8000c101904 */
[----:B-1----:R-:W3:Y:S02]  /*33440*/  LD.E R13, desc[UR6][R14.64+0xcc] ;  /* 0x0000cc060e0d7980 */ /* 0x002ee4000c101900 */
[----:B---3--:R-:W-:-:S05]  /*33450*/  FMUL.FTZ R13, R12, R13 ;  /* 0x0000000d0c0d7220 */ /* 0x008fca0000410000 */
[----:B------:R1:W-:Y:S04]  /*33460*/  ST.E desc[UR4][R14.64+0xcc], R13 ;  /* 0x0000cc0d0e007985 */ /* 0x0003e8000c101904 */
[----:B--2---:R-:W2:Y:S02]  /*33470*/  LD.E R11, desc[UR6][R14.64+0xd8] ;  /* 0x0000d8060e0b7980 */ /* 0x004ea4000c101900 */
        /* <DEDUP_REMOVED lines=109> */
[----:B------:R-:W-:Y:S04]  /*33b50*/  ST.E desc[UR4][R14.64+0x1f8], R21 ;  /* 0x0001f8150e007985 */ /* 0x000fe8000c101904 */
[----:B0-----:R-:W2:Y:S02]  /*33b60*/  LD.E R9, desc[UR6][R14.64+0x1fc] ;  /* 0x0001fc060e097980 */ /* 0x001ea4000c101900 */
[----:B--2---:R-:W-:-:S05]  /*33b70*/  FMUL.FTZ R25, R12, R9 ;  /* 0x000000090c197220 */ /* 0x004fca0000410000 */
[----:B------:R0:W-:Y:S04]  /*33b80*/  ST.E desc[UR4][R14.64+0x1fc], R25 ;  /* 0x0001fc190e007985 */ /* 0x0001e8000c101904 */
[----:B------:R-:W2:Y:S04]  /*33b90*/  LDL.64 R8, [R7+0x88] ;  /* 0x0000880007087983 */ /* 0x000ea80000100a00 */
[----:B-1----:R-:W3:Y:S04]  /*33ba0*/  LDL.64 R12, [R7] ;  /* 0x00000000070c7983 */ /* 0x002ee80000100a00 */
[----:B------:R-:W4:Y:S04]  /*33bb0*/  LDL.64 R10, [R7+0x90] ;  /* 0x00009000070a7983 */ /* 0x000f280000100a00 */
[----:B--2---:R-:W2:Y:S04]  /*33bc0*/  LD.E R27, desc[UR4][R8.64] ;  /* 0x00000004081b7980 */ /* 0x004ea8000c101900 */
[----:B---3--:R-:W3:Y:S04]  /*33bd0*/  LD.E R13, desc[UR6][R12.64] ;  /* 0x000000060c0d7980 */ /* 0x008ee8000c101900 */
[----:B----4-:R-:W3:Y:S04]  /*33be0*/  LD.E.64 R10, desc[UR4][R10.64] ;  /* 0x000000040a0a7980 */ /* 0x010ee8000c101b00 */
[----:B--2---:R1:W-:Y:S04]  /*33bf0*/  ST.E desc[UR8][R8.64], R27 ;  /* 0x0000001b08007985 */ /* 0x0043e8000c101908 */
[----:B0-----:R-:W2:Y:S04]  /*33c00*/  LD.E R15, desc[UR10][R8.64+0x4] ;  /* 0x0000040a080f7980 */ /* 0x001ea8000c101900 */
[----:B--2---:R0:W-:Y:S04]  /*33c10*/  ST.E desc[UR4][R8.64+0x4], R15 ;  /* 0x0000040f08007985 */ /* 0x0041e8000c101904 */
[----:B------:R-:W2:Y:S04]  /*33c20*/  LD.E R21, desc[UR6][R8.64+0x8] ;  /* 0x0000080608157980 */ /* 0x000ea8000c101900 */
[----:B--2---:R2:W-:Y:S04]  /*33c30*/  ST.E desc[UR4][R8.64+0x8], R21 ;  /* 0x0000081508007985 */ /* 0x0045e8000c101904 */
[----:B------:R-:W4:Y:S04]  /*33c40*/  LD.E R25, desc[UR6][R8.64+0xc] ;  /* 0x00000c0608197980 */ /* 0x000f28000c101900 */
[----:B----4-:R4:W-:Y:S04]  /*33c50*/  ST.E desc[UR4][R8.64+0xc], R25 ;  /* 0x00000c1908007985 */ /* 0x0109e8000c101904 */
[----:B-1----:R-:W3:Y:S04]  /*33c60*/  LD.E R27, desc[UR6][R8.64+0x10] ;  /* 0x00001006081b7980 */ /* 0x002ee8000c101900 */
[----:B---3--:R1:W-:Y:S04]  /*33c70*/  ST.E desc[UR4][R8.64+0x10], R27 ;  /* 0x0000101b08007985 */ /* 0x0083e8000c101904 */
[----:B0-----:R-:W3:Y:S04]  /*33c80*/  LD.E R15, desc[UR6][R8.64+0x14] ;  /* 0x00001406080f7980 */ /* 0x001ee8000c101900 */
[----:B---3--:R0:W-:Y:S04]  /*33c90*/  ST.E desc[UR4][R8.64+0x14], R15 ;  /* 0x0000140f08007985 */ /* 0x0081e8000c101904 */
[----:B--2---:R-:W2:Y:S04]  /*33ca0*/  LD.E R21, desc[UR6][R8.64+0x18] ;  /* 0x0000180608157980 */ /* 0x004ea8000c101900 */
[----:B--2---:R2:W-:Y:S04]  /*33cb0*/  ST.E desc[UR4][R8.64+0x18], R21 ;  /* 0x0000181508007985 */ /* 0x0045e8000c101904 */
[----:B----4-:R-:W3:Y:S04]  /*33cc0*/  LD.E R25, desc[UR6][R8.64+0x1c] ;  /* 0x00001c0608197980 */ /* 0x010ee8000c101900 */
[----:B---3--:R3:W-:Y:S04]  /*33cd0*/  ST.E desc[UR4][R8.64+0x1c], R25 ;  /* 0x00001c1908007985 */ /* 0x0087e8000c101904 */
[----:B-1----:R-:W4:Y:S04]  /*33ce0*/  LD.E R27, desc[UR6][R8.64+0x20] ;  /* 0x00002006081b7980 */ /* 0x002f28000c101900 */
[----:B----4-:R1:W-:Y:S04]  /*33cf0*/  ST.E desc[UR4][R8.64+0x20], R27 ;  /* 0x0000201b08007985 */ /* 0x0103e8000c101904 */
[----:B0-----:R-:W4:Y:S04]  /*33d00*/  LD.E R15, desc[UR6][R8.64+0x24] ;  /* 0x00002406080f7980 */ /* 0x001f28000c101900 */
[----:B----4-:R0:W-:Y:S04]  /*33d10*/  ST.E desc[UR4][R8.64+0x24], R15 ;  /* 0x0000240f08007985 */ /* 0x0101e8000c101904 */
[----:B--2---:R-:W2:Y:S04]  /*33d20*/  LD.E R21, desc[UR6][R8.64+0x28] ;  /* 0x0000280608157980 */ /* 0x004ea8000c101900 */
[----:B--2---:R2:W-:Y:S04]  /*33d30*/  ST.E desc[UR4][R8.64+0x28], R21 ;  /* 0x0000281508007985 */ /* 0x0045e8000c101904 */
[----:B---3--:R-:W3:Y:S04]  /*33d40*/  LD.E R25, desc[UR6][R8.64+0x2c] ;  /* 0x00002c0608197980 */ /* 0x008ee8000c101900 */
        /* <DEDUP_REMOVED lines=226> */
[----:B----4-:R-:W-:Y:S04]  /*34b70*/  ST.E desc[UR4][R8.64+0x1f0], R27 ;  /* 0x0001f01b08007985 */ /* 0x010fe8000c101904 */
[----:B0-----:R-:W4:Y:S04]  /*34b80*/  LD.E R15, desc[UR6][R8.64+0x1f4] ;  /* 0x0001f406080f7980 */ /* 0x001f28000c101900 */
[----:B----4-:R-:W-:Y:S04]  /*34b90*/  ST.E desc[UR4][R8.64+0x1f4], R15 ;  /* 0x0001f40f08007985 */ /* 0x010fe8000c101904 */
[----:B--2---:R-:W2:Y:S01]  /*34ba0*/  LD.E R21, desc[UR6][R8.64+0x1f8] ;  /* 0x0001f80608157980 */ /* 0x004ea2000c101900 */
[----:B------:R-:W-:-:S02]  /*34bb0*/  R2UR UR30, R4 ;  /* 0x00000000041e72ca */ /* 0x000fc400000e0000 */
[C---:B------:R-:W-:Y:S02]  /*34bc0*/  R2UR UR31, R5.reuse ;  /* 0x00000000051f72ca */ /* 0x040fe400000e0000 */
[C---:B------:R-:W-:Y:S02]  /*34bd0*/  R2UR UR28, R4.reuse ;  /* 0x00000000041c72ca */ /* 0x040fe400000e0000 */
[C---:B------:R-:W-:Y:S02]  /*34be0*/  R2UR UR29, R5.reuse ;  /* 0x00000000051d72ca */ /* 0x040fe400000e0000 */
[C---:B------:R-:W-:Y:S02]  /*34bf0*/  R2UR UR26, R4.reuse ;  /* 0x00000000041a72ca */ /* 0x040fe400000e0000 */
[----:B------:R-:W-:Y:S01]  /*34c00*/  R2UR UR27, R5 ;  /* 0x00000000051b72ca */ /* 0x000fe200000e0000 */
[----:B--2---:R-:W-:Y:S04]  /*34c10*/  ST.E desc[UR4][R8.64+0x1f8], R21 ;  /* 0x0001f81508007985 */ /* 0x004fe8000c101904 */
[----:B---3--:R-:W2:Y:S01]  /*34c20*/  LD.E R25, desc[UR6][R8.64+0x1fc] ;  /* 0x0001fc0608197980 */ /* 0x008ea2000c101900 */
[----:B------:R-:W-:-:S02]  /*34c30*/  R2UR UR24, R4 ;  /* 0x00000000041872ca */ /* 0x000fc400000e0000 */
[C---:B------:R-:W-:Y:S02]  /*34c40*/  R2UR UR25, R5.reuse ;  /* 0x00000000051972ca */ /* 0x040fe400000e0000 */
[C---:B------:R-:W-:Y:S02]  /*34c50*/  R2UR UR22, R4.reuse ;  /* 0x00000000041672ca */ /* 0x040fe400000e0000 */
[C---:B------:R-:W-:Y:S02]  /*34c60*/  R2UR UR23, R5.reuse ;  /* 0x00000000051772ca */ /* 0x040fe400000e0000 */
[C---:B------:R-:W-:Y:S02]  /*34c70*/  R2UR UR20, R4.reuse ;  /* 0x00000000041472ca */ /* 0x040fe400000e0000 */
[----:B------:R-:W-:Y:S02]  /*34c80*/  R2UR UR21, R5 ;  /* 0x00000000051572ca */ /* 0x000fe400000e0000 */
        /* <DEDUP_REMOVED lines=16> */
[----:B------:R-:W-:Y:S02]  /*34d90*/  R2UR UR32, R4 ;  /* 0x00000000042072ca */ /* 0x000fe400000e0000 */
[----:B------:R-:W-:Y:S01]  /*34da0*/  R2UR UR33, R5 ;  /* 0x00000000052172ca */ /* 0x000fe200000e0000 */
[----:B--2---:R0:W-:Y:S04]  /*34db0*/  ST.E desc[UR4][R8.64+0x1fc], R25 ;  /* 0x0001fc1908007985 */ /* 0x0041e8000c101904 */
[----:B------:R-:W2:Y:S04]  /*34dc0*/  LD.E R24, desc[UR30][R8.64] ;  /* 0x0000001e08187980 */ /* 0x000ea8000c101900 */
[----:B------:R-:W2:Y:S04]  /*34dd0*/  LD.E R26, desc[UR26][R8.64+0x8] ;  /* 0x0000081a081a7980 */ /* 0x000ea8000c101900 */
[----:B0-----:R-:W2:Y:S04]  /*34de0*/  LD.E R25, desc[UR28][R8.64+0x4] ;  /* 0x0000041c08197980 */ /* 0x001ea8000c101900 */
[----:B------:R-:W2:Y:S04]  /*34df0*/  LD.E R27, desc[UR24][R8.64+0xc] ;  /* 0x00000c18081b7980 */ /* 0x000ea8000c101900 */
        /* <DEDUP_REMOVED lines=123> */
[----:B------:R-:W2:Y:S01]  /*355b0*/  LD.E R151, desc[UR10][R8.64+0x1fc] ;  /* 0x0001fc0a08977980 */ /* 0x000ea2000c101900 */
[----:B------:R-:W-:Y:S01]  /*355c0*/  IMAD R10, R13, 0x1000, R10 ;  /* 0x000010000d0a7824 */ /* 0x000fe200078e020a */
[----:B------:R-:W-:-:S04]  /*355d0*/  R2UR UR7, R11 ;  /* 0x000000000b0772ca */ /* 0x000fc800000e0000 */
[----:B------:R-:W-:Y:S02]  /*355e0*/  R2UR UR6, R10 ;  /* 0x000000000a0672ca */ /* 0x000fe400000e0000 */
        /* <DEDUP_REMOVED lines=42> */
[----:B------:R-:W-:Y:S02]  /*35890*/  R2UR UR30, R4 ;  /* 0x00000000041e72ca */ /* 0x000fe400000e0000 */
[----:B------:R-:W-:Y:S01]  /*358a0*/  R2UR UR31, R5 ;  /* 0x00000000051f72ca */ /* 0x000fe200000e0000 */
[----:B--2---:R-:W-:-:S06]  /*358b0*/  WARPGROUP.ARRIVE ;  /* 0x00000000000079c5 */ /* 0x004fcc0000000000 */
[----:B------:R-:W-:Y:S01]  /*358c0*/  HGMMA.64x256x16.F32 R24, R160, gdesc[UR4].tnspB, R24, gsb0 ;  /* 0x43e00004a0187df0 */ /* 0x000fe20008000818 */
[----:B------:R-:W-:Y:S02]  /*358d0*/  VIADD R12, R10, 0x80 ;  /* 0x000000800a0c7836 */ /* 0x000fe40000000000 */
[----:B------:R-:W-:-:S03]  /*358e0*/  IMAD.MOV.U32 R13, RZ, RZ, R11 ;  /* 0x000000ffff0d7224 */ /* 0x000fc600078e000b */
[----:B------:R-:W-:Y:S02]  /*358f0*/  R2UR UR6, R12 ;  /* 0x000000000c0672ca */ /* 0x000fe400000e0000 */
[----:B------:R-:W-:Y:S01]  /*35900*/  R2UR UR7, R13 ;  /* 0x000000000d0772ca */ /* 0x000fe200000e0000 */
[----:B------:R-:W-:Y:S02]  /*35910*/  WARPGROUP.DEPBAR.LE gsb0, 0x0 ;  /* 0x00008000000079c5 */ /* 0x000fe40000010000 */
[----:B------:R-:W-:Y:S04]  /*35920*/  ST.E desc[UR32][R8.64], R24 ;  /* 0x0000001808007985 */ /* 0x000fe8000c101920 */
[----:B------:R-:W-:Y:S04]  /*35930*/  ST.E desc[UR34][R8.64+0x4], R25 ;  /* 0x0000041908007985 */ /* 0x000fe8000c101922 */
[----:B------:R-:W-:Y:S04]  /*35940*/  ST.E desc[UR44][R8.64+0x8], R26 ;  /* 0x0000081a08007985 */ /* 0x000fe8000c10192c */
[----:B------:R-:W-:Y:S04]  /*35950*/  ST.E desc[UR46][R8.64+0xc], R27 ;  /* 0x00000c1b08007985 */ /* 0x000fe8000c10192e */
[----:B------:R-:W-:Y:S04]  /*35960*/  ST.E desc[UR48][R8.64+0x10], R28 ;  /* 0x0000101c08007985 */ /* 0x000fe8000c101930 */
[----:B------:R-:W-:Y:S01]  /*35970*/  ST.E desc[UR50][R8.64+0x14], R29 ;  /* 0x0000141d08007985 */ /* 0x000fe2000c101932 */
[----:B------:R-:W-:-:S03]  /*35980*/  R2UR UR32, R4 ;  /* 0x00000000042072ca */ /* 0x000fc600000e0000 */
[----:B------:R-:W-:Y:S01]  /*35990*/  ST.E desc[UR52][R8.64+0x18], R30 ;  /* 0x0000181e08007985 */ /* 0x000fe2000c101934 */
[----:B------:R-:W-:-:S03]  /*359a0*/  R2UR UR33, R5 ;  /* 0x00000000052172ca */ /* 0x000fc600000e0000 */
[----:B------:R-:W-:Y:S01]  /*359b0*/  ST.E desc[UR54][R8.64+0x1c], R31 ;  /* 0x00001c1f08007985 */ /* 0x000fe2000c101936 */
[----:B------:R-:W-:-:S03]  /*359c0*/  R2UR UR34, R4 ;  /* 0x00000000042272ca */ /* 0x000fc600000e0000 */
[----:B------:R-:W-:Y:S01]  /*359d0*/  ST.E desc[UR56][R8.64+0x20], R32 ;  /* 0x0000202008007985 */ /* 0x000fe2000c101938 */
[----:B------:R-:W-:-:S03]  /*359e0*/  R2UR UR35, R5 ;  /* 0x00000000052372ca */ /* 0x000fc600000e0000 */
[----:B------:R-:W-:Y:S01]  /*359f0*/  ST.E desc[UR4][R8.64+0x24], R33 ;  /* 0x0000242108007985 */ /* 0x000fe2000c101904 */
[C---:B------:R-:W-:Y:S02]  /*35a00*/  R2UR UR44, R4.reuse ;  /* 0x00000000042c72ca */ /* 0x040fe400000e0000 */
[C---:B------:R-:W-:Y:S01]  /*35a10*/  R2UR UR45, R5.reuse ;  /* 0x00000000052d72ca */ /* 0x040fe200000e0000 */
[----:B------:R-:W-:Y:S01]  /*35a20*/  ST.E desc[UR8][R8.64+0x28], R34 ;  /* 0x0000282208007985 */ /* 0x000fe2000c101908 */
[C---:B------:R-:W-:Y:S02]  /*35a30*/  R2UR UR46, R4.reuse ;  /* 0x00000000042e72ca */ /* 0x040fe400000e0000 */
[C---:B------:R-:W-:Y:S01]  /*35a40*/  R2UR UR47, R5.reuse ;  /* 0x00000000052f72ca */ /* 0x040fe200000e0000 */
[----:B------:R-:W-:Y:S01]  /*35a50*/  ST.E desc[UR10][R8.64+0x2c], R35 ;  /* 0x00002c2308007985 */ /* 0x000fe2000c10190a */
[C---:B------:R-:W-:Y:S02]  /*35a60*/  R2UR UR48, R4.reuse ;  /* 0x00000000043072ca */ /* 0x040fe400000e0000 */
[----:B------:R-:W-:Y:S01]  /*35a70*/  R2UR UR49, R5 ;  /* 0x00000000053172ca */ /* 0x000fe200000e0000 */
[----:B------:R-:W-:Y:S01]  /*35a80*/  ST.E desc[UR12][R8.64+0x30], R36 ;  /* 0x0000302408007985 */ /* 0x000fe2000c10190c */
[----:B------:R-:W-:-:S02]  /*35a90*/  R2UR UR50, R4 ;  /* 0x00000000043272ca */ /* 0x000fc400000e0000 */
        /* <DEDUP_REMOVED lines=299> */
[----:B------:R-:W-:Y:S02]  /*36d50*/  R2UR UR22, R4 ;  /* 0x00000000041672ca */ /* 0x000fe400000e0000 */
[----:B------:R-:W-:Y:S01]  /*36d60*/  R2UR UR23, R5 ;  /* 0x00000000051772ca */ /* 0x000fe200000e0000 */
[----:B------:R-:W-:Y:S04]  /*36d70*/  ST.E desc[UR46][R8.64+0x1c4], R137 ;  /* 0x0001c48908007985 */ /* 0x000fe8000c10192e */
        /* <DEDUP_REMOVED lines=13> */
[----:B------:R0:W-:Y:S02]  /*36e50*/  ST.E desc[UR22][R8.64+0x1fc], R151 ;  /* 0x0001fc9708007985 */ /* 0x0001e4000c101916 */
[----:B0-----:R-:W-:-:S06]  /*36e60*/  WARPGROUP.ARRIVE ;  /* 0x00000000000079c5 */ /* 0x001fcc0000000000 */
[----:B------:R-:W-:Y:S01]  /*36e70*/  HGMMA.64x256x16.F32 R24, R164, gdesc[UR4].tnspB, R24, gsb0 ;  /* 0x43e00004a4187df0 */ /* 0x000fe20008000818 */
        /* <DEDUP_REMOVED lines=42> */
[----:B------:R-:W-:Y:S02]  /*37120*/  R2UR UR30, R4 ;  /* 0x00000000041e72ca */ /* 0x000fe400000e0000 */
[----:B------:R-:W-:Y:S01]  /*37130*/  R2UR UR31, R5 ;  /* 0x00000000051f72ca */ /* 0x000fe200000e0000 */
        /* <DEDUP_REMOVED lines=391> */
[----:B------:R-:W-:Y:S01]  /*389b0*/  VIADD R10, R10, 0x180 ;  /* 0x000001800a0a7836 */ /* 0x000fe20000000000 */
[----:B------:R-:W-:-:S04]  /*389c0*/  R2UR UR7, R11 ;  /* 0x000000000b0772ca */ /* 0x000fc800000e0000 */
        /* <DEDUP_REMOVED lines=365> */
[----:B------:R-:W-:Y:S01]  /*3a0a0*/  R2UR UR25, R5 ;  /* 0x00000000051972ca */ /* 0x000fe200000e0000 */
[----:B------:R-:W-:Y:S02]  /*3a0b0*/  WARPGROUP.DEPBAR.LE gsb0, 0x0 ;  /* 0x00008000000079c5 */ /* 0x000fe40000010000 */
[----:B------:R-:W-:Y:S01]  /*3a0c0*/  ST.E desc[UR4][R8.64], R24 ;  /* 0x0000001808007985 */ /* 0x000fe2000c101904 */
[----:B------:R-:W-:-:S02]  /*3a0d0*/  R2UR UR4, R4 ;  /* 0x00000000040472ca */ /* 0x000fc400000e0000 */
[----:B------:R-:W-:Y:S01]  /*3a0e0*/  R2UR UR5, R5 ;  /* 0x00000000050572ca */ /* 0x000fe200000e0000 */
[----:B------:R-:W-:Y:S04]  /*3a0f0*/  ST.E desc[UR6][R8.64+0x4], R25 ;  /* 0x0000041908007985 */ /* 0x000fe8000c101906 */
[----:B------:R-:W-:Y:S04]  /*3a100*/  ST.E desc[UR8][R8.64+0x8], R26 ;  /* 0x0000081a08007985 */ /* 0x000fe8000c101908 */
[----:B------:R-:W-:Y:S01]  /*3a110*/  ST.E desc[UR10][R8.64+0xc], R27 ;  /* 0x00000c1b08007985 */ /* 0x000fe2000c10190a */
[----:B------:R-:W-:-:S03]  /*3a120*/  R2UR UR6, R4 ;  /* 0x00000000040672ca */ /* 0x000fc600000e0000 */
[----:B------:R-:W-:Y:S01]  /*3a130*/  ST.E desc[UR12][R8.64+0x10], R28 ;  /* 0x0000101c08007985 */ /* 0x000fe2000c10190c */
[----:B------:R-:W-:-:S03]  /*3a140*/  R2UR UR7, R5 ;  /* 0x00000000050772ca */ /* 0x000fc600000e0000 */
        /* <DEDUP_REMOVED lines=21> */
[C---:B------:R-:W-:Y:S02]  /*3a2a0*/  R2UR UR20, R4.reuse ;  /* 0x00000000041472ca */ /* 0x040fe400000e0000 */
[----:B------:R-:W-:Y:S01]  /*3a2b0*/  R2UR UR21, R5 ;  /* 0x00000000051572ca */ /* 0x000fe200000e0000 */
[----:B------:R-:W-:Y:S01]  /*3a2c0*/  ST.E desc[UR6][R8.64+0x30], R36 ;  /* 0x0000302408007985 */ /* 0x000fe2000c101906 */
[----:B------:R-:W-:-:S02]  /*3a2d0*/  R2UR UR22, R4 ;  /* 0x00000000041672ca */ /* 0x000fc400000e0000 */
[C---:B------:R-:W-:Y:S02]  /*3a2e0*/  R2UR UR23, R5.reuse ;  /* 0x00000000051772ca */ /* 0x040fe400000e0000 */
[C---:B------:R-:W-:Y:S02]  /*3a2f0*/  R2UR UR24, R4.reuse ;  /* 0x00000000041872ca */ /* 0x040fe400000e0000 */
[C---:B------:R-:W-:Y:S02]  /*3a300*/  R2UR UR25, R5.reuse ;  /* 0x00000000051972ca */ /* 0x040fe400000e0000 */
[C---:B------:R-:W-:Y:S02]  /*3a310*/  R2UR UR6, R4.reuse ;  /* 0x00000000040672ca */ /* 0x040fe400000e0000 */
[----:B------:R-:W-:Y:S01]  /*3a320*/  R2UR UR7, R5 ;  /* 0x00000000050772ca */ /* 0x000fe200000e0000 */
[----:B------:R-:W-:Y:S01]  /*3a330*/  ST.E desc[UR8][R8.64+0x34], R37 ;  /* 0x0000342508007985 */ /* 0x000fe2000c101908 */
[----:B------:R-:W-:-:S02]  /*3a340*/  R2UR UR8, R4 ;  /* 0x00000000040872ca */ /* 0x000fc400000e0000 */
[----:B------:R-:W-:Y:S01]  /*3a350*/  R2UR UR9, R5 ;  /* 0x00000000050972ca */ /* 0x000fe200000e0000 */
        /* <DEDUP_REMOVED lines=28> */
[C---:B------:R-:W-:Y:S01]  /*3a520*/  R2UR UR21, R5.reuse ;  /* 0x00000000051572ca */ /* 0x040fe200000e0000 */
[----:B------:R-:W-:Y:S01]  /*3a530*/  ST.E desc[UR4][R8.64+0x64], R49 ;  /* 0x0000643108007985 */ /* 0x000fe2000c101904 */
[C---:B------:R-:W-:Y:S02]  /*3a540*/  R2UR UR22, R4.reuse ;  /* 0x00000000041672ca */ /* 0x040fe400000e0000 */
[C---:B------:R-:W-:Y:S01]  /*3a550*/  R2UR UR23, R5.reuse ;  /* 0x00000000051772ca */ /* 0x040fe200000e0000 */
[----:B------:R-:W-:Y:S01]  /*3a560*/  ST.E desc[UR6][R8.64+0x68], R50 ;  /* 0x0000683208007985 */ /* 0x000fe2000c101906 */
[C---:B------:R-:W-:Y:S02]  /*3a570*/  R2UR UR24, R4.reuse ;  /* 0x00000000041872ca */ /* 0x040fe400000e0000 */
[----:B------:R-:W-:Y:S02]  /*3a580*/  R2UR UR25, R5 ;  /* 0x00000000051972ca */ /* 0x000fe400000e0000 */
[----:B------:R-:W-:-:S02]  /*3a590*/  R2UR UR4, R4 ;  /* 0x00000000040472ca */ /* 0x000fc400000e0000 */
[C---:B------:R-:W-:Y:S02]  /*3a5a0*/  R2UR UR5, R5.reuse ;  /* 0x00000000050572ca */ /* 0x040fe400000e0000 */
[C---:B------:R-:W-:Y:S02]  /*3a5b0*/  R2UR UR6, R4.reuse ;  /* 0x00000000040672ca */ /* 0x040fe400000e0000 */
        /* <DEDUP_REMOVED lines=9> */
[----:B------:R-:W-:Y:S04]  /*3a650*/  ST.E desc[UR20][R8.64+0x84], R57 ;  /* 0x0000843908007985 */ /* 0x000fe8000c101914 */
[----:B------:R-:W-:Y:S04]  /*3a660*/  ST.E desc[UR22][R8.64+0x88], R58 ;  /* 0x0000883a08007985 */ /* 0x000fe8000c101916 */
[----:B------:R-:W-:Y:S01]  /*3a670*/  ST.E desc[UR24][R8.64+0x8c], R59 ;  /* 0x00008c3b08007985 */ /* 0x000fe2000c101918 */
[----:B------:R-:W-:-:S03]  /*3a680*/  R2UR UR10, R4 ;  /* 0x00000000040a72ca */ /* 0x000fc600000e0000 */
[----:B------:R-:W-:Y:S01]  /*3a690*/  ST.E desc[UR4][R8.64+0x90], R60 ;  /* 0x0000903c08007985 */ /* 0x000fe2000c101904 */
[C---:B------:R-:W-:Y:S02]  /*3a6a0*/  R2UR UR4, R4.reuse ;  /* 0x00000000040472ca */ /* 0x040fe400000e0000 */
[C---:B------:R-:W-:Y:S01]  /*3a6b0*/  R2UR UR5, R5.reuse ;  /* 0x00000000050572ca */ /* 0x040fe200000e0000 */
[----:B------:R-:W-:Y:S01]  /*3a6c0*/  ST.E desc[UR6][R8.64+0x94], R61 ;  /* 0x0000943d08007985 */ /* 0x000fe2000c101906 */
        /* <DEDUP_REMOVED lines=267> */
[----:B------:R-:W2:Y:S01]  /*3b780*/  LD.E R21, desc[UR28][R8.64+0x1fc] ;  /* 0x0001fc1c08157980 */ /* 0x000ea2000c101900 */
[----:B------:R-:W-:-:S02]  /*3b790*/  R2UR UR6, R4 ;  /* 0x00000000040672ca */ /* 0x000fc400000e0000 */
[C---:B------:R-:W-:Y:S02]  /*3b7a0*/  R2UR UR7, R5.reuse ;  /* 0x00000000050772ca */ /* 0x040fe400000e0000 */
[----:B------:R-:W-:Y:S02]  /*3b7b0*/  R2UR UR4, R4 ;  /* 0x00000000040472ca */ /* 0x000fe400000e0000 */
[----:B------:R-:W-:-:S09]  /*3b7c0*/  R2UR UR5, R5 ;  /* 0x00000000050572ca */ /* 0x000fd200000e0000 */
[----:B--2---:R0:W-:Y:S04]  /*3b7d0*/  ST.E desc[UR6][R8.64+0x1fc], R21 ;  /* 0x0001fc1508007985 */ /* 0x0041e8000c101906 */
[----:B------:R-:W2:Y:S01]  /*3b7e0*/  LD.E R11, desc[UR4][R8.64] ;  /* 0x00000004080b7980 */ /* 0x000ea2000c101900 */
[C---:B------:R-:W-:Y:S02]  /*3b7f0*/  R2UR UR4, R4.reuse ;  /* 0x00000000040472ca */ /* 0x040fe400000e0000 */
        /* <DEDUP_REMOVED lines=10> */
[----:B------:R-:W3:Y:S01]  /*3b8a0*/  LD.E R15, desc[UR6][R8.64+0x8] ;  /* 0x00000806080f7980 */ /* 0x000ee2000c101900 */
[C---:B------:R-:W-:Y:S02]  /*3b8b0*/  R2UR UR4, R4.reuse ;  /* 0x00000000040472ca */ /* 0x040fe400000e0000 */
[C---:B------:R-:W-:Y:S02]  /*3b8c0*/  R2UR UR5, R5.reuse ;  /* 0x00000000050572ca */ /* 0x040fe400000e0000 */
[----:B------:R-:W-:Y:S02]  /*3b8d0*/  R2UR UR6, R4 ;  /* 0x00000000040672ca */ /* 0x000fe400000e0000 */
[----:B------:R-:W-:-:S09]  /*3b8e0*/  R2UR UR7, R5 ;  /* 0x00000000050772ca */ /* 0x000fd200000e0000 */
[----:B---3--:R3:W-:Y:S04]  /*3b8f0*/  ST.E desc[UR4][R8.64+0x8], R15 ;  /* 0x0000080f08007985 */ /* 0x0087e8000c101904 */
[----:B0-----:R-:W4:Y:S01]  /*3b900*/  LD.E R21, desc[UR6][R8.64+0xc] ;  /* 0x00000c0608157980 */ /* 0x001f22000c101900 */
[C---:B------:R-:W-:Y:S02]  /*3b910*/  R2UR UR4, R4.reuse ;  /* 0x00000000040472ca */ /* 0x040fe400000e0000 */
[C---:B------:R-:W-:Y:S02]  /*3b920*/  R2UR UR5, R5.reuse ;  /* 0x00000000050572ca */ /* 0x040fe400000e0000 */
[----:B------:R-:W-:Y:S02]  /*3b930*/  R2UR UR6, R4 ;  /* 0x00000000040672ca */ /* 0x000fe400000e0000 */
[----:B------:R-:W-:-:S09]  /*3b940*/  R2UR UR7, R5 ;  /* 0x00000000050772ca */ /* 0x000fd200000e0000 */
[----:B----4-:R0:W-:Y:S04]  /*3b950*/  ST.E desc[UR4][R8.64+0xc], R21 ;  /* 0x00000c1508007985 */ /* 0x0101e8000c101904 */
[----:B-1----:R-:W4:Y:S01]  /*3b960*/  LD.E R11, desc[UR6][R8.64+0x10] ;  /* 0x00001006080b7980 */ /* 0x002f22000c101900 */
[C---:B------:R-:W-:Y:S02]  /*3b970*/  R2UR UR4, R4.reuse ;  /* 0x00000000040472ca */ /* 0x040fe400000e0000 */
[C---:B------:R-:W-:Y:S02]  /*3b980*/  R2UR UR5, R5.reuse ;  /* 0x00000000050572ca */ /* 0x040fe400000e0000 */
[----:B------:R-:W-:Y:S02]  /*3b990*/  R2UR UR6, R4 ;  /* 0x00000000040672ca */ /* 0x000fe400000e0000 */
[----:B------:R-:W-:-:S09]  /*3b9a0*/  R2UR UR7, R5 ;  /* 0x00000000050772ca */ /* 0x000fd200000e0000 */
[----:B----4-:R1:W-:Y:S04]  /*3b9b0*/  ST.E desc[UR4][R8.64+0x10], R11 ;  /* 0x0000100b08007985 */ /* 0x0103e8000c101904 */
[----:B--2---:R-:W2:Y:S01]  /*3b9c0*/  LD.E R13, desc[UR6][R8.64+0x14] ;  /* 0x00001406080d7980 */ /* 0x004ea2000c101900 */
[C---:B------:R-:W-:Y:S02]  /*3b9d0*/  R2UR UR4, R4.reuse ;  /* 0x00000000040472ca */ /* 0x040fe400000e0000 */
[C---:B------:R-:W-:Y:S02]  /*3b9e0*/  R2UR UR5, R5.reuse ;  /* 0x00000000050572ca */ /* 0x040fe400000e0000 */
[----:B------:R-:W-:Y:S02]  /*3b9f0*/  R2UR UR6, R4 ;  /* 0x00000000040672ca */ /* 0x000fe400000e0000 */
[----:B------:R-:W-:-:S09]  /*3ba00*/  R2UR UR7, R5 ;  /* 0x00000000050772ca */ /* 0x000fd200000e0000 */
[----:B--2---:R2:W-:Y:S04]  /*3ba10*/  ST.E desc[UR4][R8.64+0x14], R13 ;  /* 0x0000140d08007985 */ /* 0x0045e8000c101904 */
[----:B---3--:R-:W3:Y:S01]  /*3ba20*/  LD.E R15, desc[UR6][R8.64+0x18] ;  /* 0x00001806080f7980 */ /* 0x008ee2000c101900 */
        /* <DEDUP_REMOVED lines=694> */
[----:B--2---:R-:W-:Y:S04]  /*3e590*/  ST.E desc[UR4][R8.64+0x1e4], R13 ;  /* 0x0001e40d08007985 */ /* 0x004fe8000c101904 */
[----:B---3--:R-:W2:Y:S01]  /*3e5a0*/  LD.E R15, desc[UR6][R8.64+0x1e8] ;  /* 0x0001e806080f7980 */ /* 0x008ea2000c101900 */
[C---:B------:R-:W-:Y:S02]  /*3e5b0*/  R2UR UR4, R4.reuse ;  /* 0x00000000040472ca */ /* 0x040fe400000e0000 */
[C---:B------:R-:W-:Y:S02]  /*3e5c0*/  R2UR UR5, R5.reuse ;  /* 0x00000000050572ca */ /* 0x040fe400000e0000 */
[----:B------:R-:W-:Y:S02]  /*3e5d0*/  R2UR UR6, R4 ;  /* 0x00000000040672ca */ /* 0x000fe400000e0000 */
[----:B------:R-:W-:-:S09]  /*3e5e0*/  R2UR UR7, R5 ;  /* 0x00000000050772ca */ /* 0x000fd200000e0000 */
[----:B--2---:R2:W-:Y:S04]  /*3e5f0*/  ST.E desc[UR4][R8.64+0x1e8], R15 ;  /* 0x0001e80f08007985 */ /* 0x0045e8000c101904 */
[----:B0-----:R-:W3:Y:S01]  /*3e600*/  LD.E R21, desc[UR6][R8.64+0x1ec] ;  /* 0x0001ec0608157980 */ /* 0x001ee2000c101900 */
[C---:B------:R-:W-:Y:S02]  /*3e610*/  R2UR UR4, R4.reuse ;  /* 0x00000000040472ca */ /* 0x040fe400000e0000 */
[C---:B------:R-:W-:Y:S02]  /*3e620*/  R2UR UR5, R5.reuse ;  /* 0x00000000050572ca */ /* 0x040fe400000e0000 */
[----:B------:R-:W-:Y:S02]  /*3e630*/  R2UR UR6, R4 ;  /* 0x00000000040672ca */ /* 0x000fe400000e0000 */
[----:B------:R-:W-:-:S09]  /*3e640*/  R2UR UR7, R5 ;  /* 0x00000000050772ca */ /* 0x000fd200000e0000 */
[----:B---3--:R-:W-:Y:S04]  /*3e650*/  ST.E desc[UR4][R8.64+0x1ec], R21 ;  /* 0x0001ec1508007985 */ /* 0x008fe8000c101904 */
[----:B-1----:R-:W3:Y:S01]  /*3e660*/  LD.E R11, desc[UR6][R8.64+0x1f0] ;  /* 0x0001f006080b7980 */ /* 0x002ee2000c101900 */
[C---:B------:R-:W-:Y:S02]  /*3e670*/  R2UR UR4, R4.reuse ;  /* 0x00000000040472ca */ /* 0x040fe400000e0000 */
[C---:B------:R-:W-:Y:S02]  /*3e680*/  R2UR UR5, R5.reuse ;  /* 0x00000000050572ca */ /* 0x040fe400000e0000 */
[----:B------:R-:W-:Y:S02]  /*3e690*/  R2UR UR6, R4 ;  /* 0x00000000040672ca */ /* 0x000fe400000e0000 */
[----:B------:R-:W-:-:S09]  /*3e6a0*/  R2UR UR7, R5 ;  /* 0x00000000050772ca */ /* 0x000fd200000e0000 */
[----:B---3--:R0:W-:Y:S04]  /*3e6b0*/  ST.E desc[UR4][R8.64+0x1f0], R11 ;  /* 0x0001f00b08007985 */ /* 0x0081e8000c101904 */
[----:B------:R-:W3:Y:S01]  /*3e6c0*/  LD.E R25, desc[UR6][R8.64+0x1f4] ;  /* 0x0001f40608197980 */ /* 0x000ee2000c101900 */
[C---:B------:R-:W-:Y:S02]  /*3e6d0*/  R2UR UR4, R4.reuse ;  /* 0x00000000040472ca */ /* 0x040fe400000e0000 */
[C---:B------:R-:W-:Y:S02]  /*3e6e0*/  R2UR UR5, R5.reuse ;  /* 0x00000000050572ca */ /* 0x040fe400000e0000 */
[----:B------:R-:W-:Y:S02]  /*3e6f0*/  R2UR UR6, R4 ;  /* 0x00000000040672ca */ /* 0x000fe400000e0000 */
[----:B------:R-:W-:-:S09]  /*3e700*/  R2UR UR7, R5 ;  /* 0x00000000050772ca */ /* 0x000fd200000e0000 */
[----:B---3--:R1:W-:Y:S04]  /*3e710*/  ST.E desc[UR4][R8.64+0x1f4], R25 ;  /* 0x0001f41908007985 */ /* 0x0083e8000c101904 */
[----:B--2---:R-:W2:Y:S01]  /*3e720*/  LD.E R15, desc[UR6][R8.64+0x1f8] ;  /* 0x0001f806080f7980 */ /* 0x004ea2000c101900 */
[----:B------:R-:W-:Y:S02]  /*3e730*/  R2UR UR4, R4 ;  /* 0x00000000040472ca */ /* 0x000fe400000e0000 */
[----:B------:R-:W-:-:S13]  /*3e740*/  R2UR UR5, R5 ;  /* 0x00000000050572ca */ /* 0x000fda00000e0000 */
[----:B--2---:R1:W-:Y:S01]  /*3e750*/  ST.E desc[UR4][R8.64+0x1f8], R15 ;  /* 0x0001f80f08007985 */ /* 0x0043e2000c101904 */
[----:B------:R-:W-:Y:S01]  /*3e760*/  @!PT LDS RZ, [RZ] ;  /* 0x00000000fffff984 */ /* 0x000fe20000000800 */
[----:B------:R-:W-:Y:S01]  /*3e770*/  @!PT LDS RZ, [RZ] ;  /* 0x00000000fffff984 */ /* 0x000fe20000000800 */
[----:B------:R-:W-:Y:S01]  /*3e780*/  @!PT LDS RZ, [RZ] ;  /* 0x00000000fffff984 */ /* 0x000fe20000000800 */
[----:B------:R-:W-:Y:S01]  /*3e790*/  @!PT LDS RZ, [RZ] ;  /* 0x00000000fffff984 */ /* 0x000fe20000000800 */
[----:B------:R2:W-:Y:S06]  /*3e7a0*/  MEMBAR.ALL.CTA ;  /* 0x0000000000007992 */ /* 0x0005ec0000008000 */
[----:B--2---:R-:W2:Y:S02]  /*3e7b0*/  FENCE.VIEW.ASYNC.S ;  /* 0x00000000000073c6 */ /* 0x004ea40000000000 */
[----:B--2---:R-:W-:Y:S02]  /*3e7c0*/  NOP ;  /* 0x0000000000007918 */ /* 0x004fe40000000000 */
[----:B------:R-:W2:Y:S01]  /*3e7d0*/  LDL.64 R12, [R7+0x40] ;  /* 0x00004000070c7983 */ /* 0x000ea20000100a00 */
[----:B------:R-:W-:-:S02]  /*3e7e0*/  R2UR UR4, R4 ;  /* 0x00000000040472ca */ /* 0x000fc400000e0000 */
[----:B------:R-:W-:Y:S01]  /*3e7f0*/  R2UR UR5, R5 ;  /* 0x00000000050572ca */ /* 0x000fe200000e0000 */
[----:B------:R-:W-:Y:S06]  /*3e800*/  BAR.ARV 0xe, 0x100 ;  /* 0x0384000000007b1d */ /* 0x000fec0000002000 */
[----:B0-----:R-:W3:Y:S06]  /*3e810*/  LDL.64 R10, [R7] ;  /* 0x00000000070a7983 */ /* 0x001eec0000100a00 */
[----:B--2---:R-:W2:Y:S01]  /*3e820*/  LD.E R14, desc[UR4][R12.64] ;  /* 0x000000040c0e7980 */ /* 0x004ea2000c101900 */
[----:B------:R-:W-:-:S02]  /*3e830*/  R2UR UR4, R4 ;  /* 0x00000000040472ca */ /* 0x000fc400000e0000 */
[----:B------:R-:W-:Y:S01]  /*3e840*/  R2UR UR5, R5 ;  /* 0x00000000050572ca */ /* 0x000fe200000e0000 */
[----:B------:R-:W-:-:S12]  /*3e850*/  BSSY B2, `(.L_x_5454) ;  /* 0x0000006000027945 */ /* 0x000fd80003800000 */
[----:B---3--:R1:W5:Y:S01]  /*3e860*/  LD.E R10, desc[UR4][R10.64] ;  /* 0x000000040a0a7980 */ /* 0x008362000c101900 */
[----:B--2---:R-:W-:-:S04]  /*3e870*/  LOP3.LUT R14, R14, 0x1, RZ, 0xfc, !PT ;  /* 0x000000010e0e7812 */ /* 0x004fc800078efcff */
[----:B------:R-:W-:-:S13]  /*3e880*/  ISETP.NE.AND P0, PT, R14, 0x3, PT ;  /* 0x000000030e00780c */ /* 0x000fda0003f05270 */
[----:B-1----:R-:W-:Y:S05]  /*3e890*/  @!P0 BRA `(.L_x_5455) ;  /* 0x0000000000048947 */ /* 0x002fea0003800000 */
[----:B------:R-:W-:Y:S01]  /*3e8a0*/  BPT.TRAP 0x1 ;  /* 0x000000040000795c */ /* 0x000fe20000300000 */
.L_x_5455:
[----:B------:R-:W-:Y:S05]  /*3e8b0*/  BSYNC B2 ;  /* 0x0000000000027941 */ /* 0x000fea0003800000 */
.L_x_5454:
[C---:B------:R-:W-:Y:S02]  /*3e8c0*/  R2UR UR6, R4.reuse ;  /* 0x00000000040672ca */ /* 0x040fe400000e0000 */
[C---:B------:R-:W-:Y:S02]  /*3e8d0*/  R2UR UR7, R5.reuse ;  /* 0x00000000050772ca */ /* 0x040fe400000e0000 */
[----:B------:R-:W-:Y:S02]  /*3e8e0*/  R2UR UR4, R4 ;  /* 0x00000000040472ca */ /* 0x000fe400000e0000 */
[----:B------:R-:W-:-:S09]  /*3e8f0*/  R2UR UR5, R5 ;  /* 0x00000000050572ca */ /* 0x000fd200000e0000 */
[----:B------:R-:W2:Y:S04]  /*3e900*/  LD.E.64 R4, desc[UR6][R12.64+0x20] ;  /* 0x000020060c047980 */ /* 0x000ea8000c101b00 */
[----:B------:R-:W3:Y:S01]  /*3e910*/  LD.E R7, desc[UR4][R12.64+0xc] ;  /* 0x00000c040c077980 */ /* 0x000ee2000c101900 */
[----:B--2---:R-:W-:Y:S01]  /*3e920*/  MOV R5, R4 ;  /* 0x0000000400057202 */ /* 0x004fe20000000f00 */
[----:B------:R-:W-:-:S04]  /*3e930*/  IMAD.MOV.U32 R4, RZ, RZ, R3 ;  /* 0x000000ffff047224 */ /* 0x000fc800078e0003 */
[----:B-----5:R-:W-:Y:S02]  /*3e940*/  IMAD R10, R10, 0x8, R5 ;  /* 0x000000080a0a7824 */ /* 0x020fe400078e0205 */
[----:B------:R-:W-:-:S03]  /*3e950*/  IMAD.MOV.U32 R5, RZ, RZ, 0x0 ;  /* 0x00000000ff057424 */ /* 0x000fc600078e00ff */
[----:B---3--:R-:W-:-:S04]  /*3e960*/  PRMT R7, R7, 0x654, R10 ;  /* 0x0000065407077816 */ /* 0x008fc8000000000a */
[----:B------:R0:W-:Y:S02]  /*3e970*/  SYNCS.ARRIVE.TRANS64.RED.A1T0 RZ, [R7+URZ], RZ ;  /* 0x000000ff07ff79a7 */ /* 0x0001e4000810043f */
[----:B0-----:R-:W-:Y:S05]  /*3e980*/  RET.REL.NODEC R4 `(_ZN7cutlass13device_kernelIN5flash11enable_sm90INS1_16FlashAttnFwdSm90INS1_25CollectiveMainloopFwdSm90ILi2EN4cute5tupleIJNS5_1CILi1EEES8_S8_EEENS6_IJNS7_ILi64EEESA_SA_EEELi512ENS_6half_tEfNS_4arch4Sm90ELb0ELb1ELb1ELb0ELb1ELb0ELb1ELb0ELb0ELb1ELb0ELb0EEENS1_21CollectiveEpilogueFwdINS6_IJSA_NS7_ILi512EEESA_EEES9_SC_SE_Li256ELb0ELb1ELb0ELb0EEENS1_30DynamicPersistentTileSchedulerILi256ELi128ELb0ELb1ELb1EEEEEEEEEvNT_6ParamsE) ;  /* 0xfffffc14049c7950 */ /* 0x001fea0003c3ffff */
.L_x_5426:
[----:B0-----:R0:W1:Y:S02]  /*3e990*/  SYNCS.PHASECHK.TRANS64.TRYWAIT P0, [R11+URZ], R24 ;  /* 0x000000180b0075a7 */ /* 0x001064000800017f */
[----:B-1----:R-:W-:Y:S05]  /*3e9a0*/  @!P0 NANOSLEEP.SYNCS 0x989680 ;  /* 0x009896800000895d */ /* 0x002fea0003900000 */
[----:B------:R-:W1:Y:S02]  /*3e9b0*/  @!P0 SYNCS.PHASECHK.TRANS64 P0, [R11+URZ], R24 ;  /* 0x000000180b0085a7 */ /* 0x000e64000800007f */
[----:B-1----:R-:W-:Y:S05]  /*3e9c0*/  @!P0 BRA `(.L_x_5426) ;  /* 0xfffffffc00f08947 */ /* 0x002fea000383ffff */
[----:B------:R-:W-:Y:S05]  /*3e9d0*/  BRA `(.L_x_5425) ;  /* 0xfffffee400d47947 */ /* 0x000fea000383ffff */
.L_x_5433:
[----:B0-----:R0:W1:Y:S02]  /*3e9e0*/  SYNCS.PHASECHK.TRANS64.TRYWAIT P0, [R56+URZ], R57 ;  /* 0x00000039380075a7 */ /* 0x001064000800017f */
[----:B-1----:R-:W-:Y:S05]  /*3e9f0*/  @!P0 NANOSLEEP.SYNCS 0x989680 ;  /* 0x009896800000895d */ /* 0x002fea0003900000 */
[----:B------:R-:W1:Y:S02]  /*3ea00*/  @!P0 SYNCS.PHASECHK.TRANS64 P0, [R56+URZ], R57 ;  /* 0x00000039380085a7 */ /* 0x000e64000800007f */
[----:B-1----:R-:W-:Y:S05]  /*3ea10*/  @!P0 BRA `(.L_x_5433) ;  /* 0xfffffffc00f08947 */ /* 0x002fea000383ffff */
[----:B------:R-:W-:Y:S05]  /*3ea20*/  BRA `(.L_x_5432) ;  /* 0xfffffeec00a87947 */ /* 0x000fea000383ffff */
.L_x_5456:
        /* <DEDUP_REMOVED lines=13> */
.L_x_15648:


//--------------------- .text._ZN7cutlass13device_kernelIN5flash11enable_sm90INS1_16FlashAttnFwdSm90INS1_25CollectiveMainloopFwdSm90ILi2EN4cute5tupleIJNS5_1CILi1EEES8_S8_EEENS6_IJNS7_ILi64EEESA_SA_EEELi512ENS_6half_tEfNS_4arch4Sm90ELb0ELb1ELb1ELb1ELb1ELb0ELb0ELb0ELb0ELb1ELb0ELb0EEENS1_21CollectiveEpilogueFwdINS6_IJSA_NS7_ILi512EEESA_EEES9_SC_SE_Li256ELb1ELb1ELb0ELb0EEENS1_36VarlenDynamicPersistentTileSchedulerILi64ELi64ELi256ELi128ELb0ELb1ELb1ELb1ELb0ELb1EEEEEEEEEvNT_6ParamsE --------------------------
	.section	.text._ZN7cutlass13device_kernelIN5flash11enable_sm90INS1_16FlashAttnFwdSm90INS1_25CollectiveMainloopFwdSm90ILi2EN4cute5tupleIJNS5_1CILi1EEES8_S8_EEENS6_IJNS7_ILi64EEESA_SA_EEELi512ENS_6half_tEfNS_4arch4Sm90ELb0ELb1ELb1ELb1ELb1ELb0ELb0ELb0ELb0ELb1ELb0ELb0EEENS1_21CollectiveEpilogueFwdINS6_IJSA_NS7_ILi512EEESA_EEES9_SC_SE_Li256ELb1ELb1ELb0ELb0EEENS1_36VarlenDynamicPersistentTileSchedulerILi64ELi64ELi256ELi128ELb0ELb1ELb1ELb1ELb0ELb1EEEEEEEEEvNT_6ParamsE,"ax",@progbits
	.align	128
.text._ZN7cutlass13device_kernelIN5flash11enable_sm90INS1_16FlashAttnFwdSm90INS1_25CollectiveMainloopFwdSm90ILi2EN4cute5tupleIJNS5_1CILi1EEES8_S8_EEENS6_IJNS7_ILi64EEESA_SA_EEELi512ENS_6half_tEfNS_4arch4Sm90ELb0ELb1ELb1ELb1ELb1ELb0ELb0ELb0ELb0ELb1ELb0ELb0EEENS1_21CollectiveEpilogueFwdINS6_IJSA_NS7_ILi512EEESA_EEES9_SC_SE_Li256ELb1ELb1ELb0ELb0EEENS1_36VarlenDynamicPersistentTileSchedulerILi64ELi64ELi256ELi128ELb0ELb1ELb1ELb1ELb0ELb1EEEEEEEEEvNT_6ParamsE:
        .type           _ZN7cutlass13device_kernelIN5flash11enable_sm90INS1_16FlashAttnFwdSm90INS1_25CollectiveMainloopFwdSm90ILi2EN4cute5tupleIJNS5_1CILi1EEES8_S8_EEENS6_IJNS7_ILi64EEESA_SA_EEELi512ENS_6half_tEfNS_4arch4Sm90ELb0ELb1ELb1ELb1ELb1ELb0ELb0ELb0ELb0ELb1ELb0ELb0EEENS1_21CollectiveEpilogueFwdINS6_IJSA_NS7_ILi512EEESA_EEES9_SC_SE_Li256ELb1ELb1ELb0ELb0EEENS1_36VarlenDynamicPersistentTileSchedulerILi64ELi64ELi256ELi128ELb0ELb1ELb1ELb1ELb0ELb1EEEEEEEEEvNT_6ParamsE,@function
        .size           _ZN7cutlass13device_kernelIN5flash11enable_sm90INS1_16FlashAttnFwdSm90INS1_25CollectiveMainloopFwdSm90ILi2EN4cute5tupleIJNS5_1CILi1EEES8_S8_EEENS6_IJNS7_ILi64EEESA_SA_EEELi512ENS_6half_tEfNS_4arch4Sm90ELb0ELb1ELb1ELb1ELb1ELb0ELb0ELb0ELb0ELb1ELb0ELb0EEENS1_21CollectiveEpilogueFwdINS6_IJSA_NS7_ILi512EEESA_EEES9_SC_SE_Li256ELb1ELb1ELb0ELb0EEENS1_36VarlenDynamicPersistentTileSchedulerILi64ELi64ELi256ELi128ELb0ELb1ELb1ELb1ELb0ELb1EEEEEEEEEvNT_6ParamsE,(.L_x_15650 - _ZN7cutlass13device_kernelIN5flash11enable_sm90INS1_16FlashAttnFwdSm90INS1_25CollectiveMainloopFwdSm90ILi2EN4cute5tupleIJNS5_1CILi1EEES8_S8_EEENS6_IJNS7_ILi64EEESA_SA_EEELi512ENS_6half_tEfNS_4arch4Sm90ELb0ELb1ELb1ELb1ELb1ELb0ELb0ELb0ELb0ELb1ELb0ELb0EEENS1_21CollectiveEpilogueFwdINS6_IJSA_NS7_ILi512EEESA_EEES9_SC_SE_Li256ELb1ELb1ELb0ELb0EEENS1_36VarlenDynamicPersistentTileSchedulerILi64ELi64ELi256ELi128ELb0ELb1ELb1ELb1ELb0ELb1EEEEEEEEEvNT_6ParamsE)
        .other          _ZN7cutlass13device_kernelIN5flash11enable_sm90INS1_16FlashAttnFwdSm90INS1_25CollectiveMainloopFwdSm90ILi2EN4cute5tupleIJNS5_1CILi1EEES8_S8_EEENS6_IJNS7_ILi64EEESA_SA_EEELi512ENS_6half_tEfNS_4arch4Sm90ELb0ELb1ELb1ELb1ELb1ELb0ELb0ELb0ELb0ELb1ELb0ELb0EEENS1_21CollectiveEpilogueFwdINS6_IJSA_NS7_ILi512EEESA_EEES9_SC_SE_Li256ELb1ELb1ELb0ELb0EEENS1_36VarlenDynamicPersistentTileSchedulerILi64ELi64ELi256ELi128ELb0ELb1ELb1ELb1ELb0ELb1EEEEEEEEEvNT_6ParamsE,@"STO_CUDA_ENTRY STV_DEFAULT"
_ZN7cutlass13device_kernelIN5flash11enable_sm90INS1_16FlashAttnFwdSm90INS1_25CollectiveMainloopFwdSm90ILi2EN4cute5tupleIJNS5_1CILi1EEES8_S8_EEENS6_IJNS7_ILi64EEESA_SA_EEELi512ENS_6half_tEfNS_4arch4Sm90ELb0ELb1ELb1ELb1ELb1ELb0ELb0ELb0ELb0ELb1ELb0ELb0EEENS1_21CollectiveEpilogueFwdINS6_IJSA_NS7_ILi512EEESA_EEES9_SC_SE_Li256ELb1ELb1ELb0ELb0EEENS1_36VarlenDynamicPersistentTileSchedulerILi64ELi64ELi256ELi128ELb0ELb1ELb1ELb1ELb0ELb1EEEEEEEEEvNT_6ParamsE:
        /* <DEDUP_REMOVED lines=41> */
.L_x_5457:
        /* <DEDUP_REMOVED lines=22> */
.L_x_5458:
        /* <DEDUP_REMOVED lines=18> */
.L_x_5459:
        /* <DEDUP_REMOVED lines=22> */
.L_x_5460:
        /* <DEDUP_REMOVED lines=23> */
.L_x_5461:
        /* <DEDUP_REMOVED lines=8> */
.L_x_5463:
[----:B------:R-:W-:-:S08]  /*0860*/  NOP ;  /* 0x0000000000007918 */ /* 0x000fd00000000000 */
[----:B------:R-:W0:Y:S02]  /*0870*/  USETMAXREG.TRY_ALLOC.CTAPOOL UP0, 0xe8 ;  /* 0x000000e8000079c8 */ /* 0x000e240008000600 */
[----:B0-----:R-:W-:-:S13]  /*0880*/  PLOP3.LUT P0, PT, PT, PT, UP0, 0x80, 0x0 ;  /* 0x000000000000781c */ /* 0x001fda0003f0f008 */
[----:B------:R-:W-:Y:S05]  /*0890*/  @!P0 BRA `(.L_x_5463) ;  /* 0xfffffffc00f08947 */ /* 0x000fea000383ffff */
[----:B------:R-:W-:Y:S01]  /*08a0*/  LOP3.LUT R2, R0, 0xffffff80, RZ, 0xc0, !PT ;  /* 0xffffff8000027812 */ /* 0x000fe200078ec0ff */
[----:B------:R-:W0:Y:S01]  /*08b0*/  S2UR UR40, SR_CgaCtaId ;  /* 0x00000000002879c3 */ /* 0x000e220000008800 */
[----:B------:R-:W-:Y:S01]  /*08c0*/  UMOV UR41, 0x400 ;  /* 0x0000040000297882 */ /* 0x000fe20000000000 */
[----:B------:R-:W-:Y:S01]  /*08d0*/  ULDC UR4, c[0x0][0xc3c] ;  /* 0x00030f0000047ab9 */ /* 0x000fe20000000800 */
[----:B------:R-:W-:-:S13]  /*08e0*/  ISETP.NE.AND P0, PT, R2, 0x80, PT ;  /* 0x000000800200780c */ /* 0x000fda0003f05270 */
[----:B------:R-:W-:Y:S06]  /*08f0*/  @!P0 BAR.ARV 0x8, 0x100 ;  /* 0x0204000000008b1d */ /* 0x000fec0000002000 */
[----:B------:R-:W-:Y:S01]  /*0900*/  ISETP.GE.U32.AND P0, PT, R0, 0x100, PT ;  /* 0x000001000000780c */ /* 0x000fe20003f06070 */
[----:B0-----:R-:W-:-:S12]  /*0910*/  ULEA UR41, UR40, UR41, 0x18 ;  /* 0x0000002928297291 */ /* 0x001fd8000f8ec03f */
        /* <DEDUP_REMOVED lines=20> */
[C---:B------:R-:W-:Y:S02]  /*0a60*/  LEA.HI R3, R2.reuse, R5, RZ, 0x1 ;  /* 0x0000000502037211 */ /* 0x040fe400078f08ff */
[----:B------:R-:W-:Y:S02]  /*0a70*/  LOP3.LUT R2, R2, 0xfffffff0, RZ, 0xc0, !PT ;  /* 0xfffffff002027812 */ /* 0x000fe400078ec0ff */
[----:B------:R-:W-:Y:S02]  /*0a80*/  LOP3.LUT R4, R3, 0x1ffffffe, RZ, 0xc0, !PT ;  /* 0x1ffffffe03047812 */ /* 0x000fe400078ec0ff */
[----:B------:R-:W-:Y:S01]  /*0a90*/  LEA.HI R3, R0, R197, RZ, 0x5 ;  /* 0x000000c500037211 */ /* 0x000fe200078f28ff */
[----:B------:R-:W-:Y:S01]  /*0aa0*/  IMAD.IADD R2, R197, 0x1, -R2 ;  /* 0x00000001c5027824 */ /* 0x000fe200078e0a02 */
[----:B------:R-:W-:Y:S01]  /*0ab0*/  LOP3.LUT R10, R7, 0xfffffffc, RZ, 0xc0, !PT ;  /* 0xfffffffc070a7812 */ /* 0x000fe200078ec0ff */
[----:B------:R-:W-:Y:S01]  /*0ac0*/  IMAD.IADD R5, R5, 0x1, -R4 ;  /* 0x0000000105057824 */ /* 0x000fe200078e0a04 */
[----:B------:R-:W-:-:S02]  /*0ad0*/  SHF.R.S32.HI R4, RZ, 0x5, R3 ;  /* 0x00000005ff047819 */ /* 0x000fc40000011403 */
[----:B------:R-:W-:Y:S01]  /*0ae0*/  SHF.R.S32.HI R3, RZ, 0x1f, R3 ;  /* 0x0000001fff037819 */ /* 0x000fe20000011403 */
[----:B------:R-:W-:Y:S01]  /*0af0*/  IMAD.IADD R10, R197, 0x1, -R10 ;  /* 0x00000001c50a7824 */ /* 0x000fe200078e0a0a */
[----:B------:R-:W-:Y:S01]  /*0b00*/  LOP3.LUT R8, R6, 0xffffff80, RZ, 0xc0, !PT ;  /* 0xffffff8006087812 */ /* 0x000fe200078ec0ff */
[----:B------:R-:W-:Y:S01]  /*0b10*/  IMAD.SHL.U32 R5, R5, 0x8, RZ ;  /* 0x0000000805057824 */ /* 0x000fe200078e00ff */
[----:B------:R-:W-:Y:S02]  /*0b20*/  LEA.HI R3, R3, R4, RZ, 0x2 ;  /* 0x0000000403037211 */ /* 0x000fe400078f10ff */
[----:B------:R-:W-:Y:S01]  /*0b30*/  SHF.R.S32.HI R193, RZ, 0x7, R6 ;  /* 0x00000007ffc17819 */ /* 0x000fe20000011406 */
[----:B------:R-:W-:Y:S01]  /*0b40*/  IMAD.IADD R8, R197, 0x1, -R8 ;  /* 0x00000001c5087824 */ /* 0x000fe200078e0a08 */
[----:B------:R-:W-:Y:S02]  /*0b50*/  LOP3.LUT R3, R3, 0x3ffffc, RZ, 0xc0, !PT ;  /* 0x003ffffc03037812 */ /* 0x000fe400078ec0ff */
[--C-:B------:R-:W-:Y:S01]  /*0b60*/  SHF.R.S32.HI R7, RZ, 0x1f, R2.reuse ;  /* 0x0000001fff077819 */ /* 0x100fe20000011402 */
[----:B------:R-:W-:Y:S01]  /*0b70*/  IMAD R12, R193, 0x100, R2 ;  /* 0x00000100c10c7824 */ /* 0x000fe200078e0202 */
[----:B------:R-:W-:Y:S01]  /*0b80*/  LEA.HI R11, R10, R10, RZ, 0x1 ;  /* 0x0000000a0a0b7211 */ /* 0x000fe200078f08ff */
[----:B------:R-:W-:Y:S01]  /*0b90*/  IMAD.IADD R3, R4, 0x1, -R3 ;  /* 0x0000000104037824 */ /* 0x000fe200078e0a03 */
[----:B------:R-:W-:-:S02]  /*0ba0*/  LEA.HI R9, R7, R2, RZ, 0x3 ;  /* 0x0000000207097211 */ /* 0x000fc400078f18ff */
[----:B------:R-:W-:Y:S02]  /*0bb0*/  SHF.R.S32.HI R7, RZ, 0x1f, R8 ;  /* 0x0000001fff077819 */ /* 0x000fe40000011408 */
[----:B------:R-:W-:Y:S02]  /*0bc0*/  LOP3.LUT R13, R11, 0x1ffffffe, RZ, 0xc0, !PT ;  /* 0x1ffffffe0b0d7812 */ /* 0x000fe400078ec0ff */
[----:B------:R-:W-:Y:S02]  /*0bd0*/  LEA R12, R3, R12, 0x4 ;  /* 0x0000000c030c7211 */ /* 0x000fe400078e20ff */
[-C--:B------:R-:W-:Y:S01]  /*0be0*/  LEA.HI R3, R7, R8.reuse, RZ, 0x2 ;  /* 0x0000000807037211 */ /* 0x080fe200078f10ff */
[----:B------:R-:W-:Y:S01]  /*0bf0*/  IMAD.IADD R185, R10, 0x1, -R13 ;  /* 0x000000010ab97824 */ /* 0x000fe200078e0a0d */
[C---:B------:R-:W-:Y:S01]  /*0c00*/  LOP3.LUT R11, R9.reuse, 0xfffffff8, RZ, 0xc0, !PT ;  /* 0xfffffff8090b7812 */ /* 0x040fe200078ec0ff */
[----:B------:R-:W-:Y:S01]  /*0c10*/  IMAD.SHL.U32 R9, R9, 0x40, RZ ;  /* 0x0000004009097824 */ /* 0x000fe200078e00ff */
[----:B------:R-:W-:Y:S01]  /*0c20*/  LOP3.LUT R13, R3, 0x7ffffffc, RZ, 0xc0, !PT ;  /* 0x7ffffffc030d7812 */ /* 0x000fe200078ec0ff */
[----:B------:R-:W-:Y:S01]  /*0c30*/  IMAD.U32 R196, R12, 0x40, R5 ;  /* 0x000000400cc47824 */ /* 0x000fe200078e0005 */
[----:B------:R-:W-:Y:S01]  /*0c40*/  LEA.HI R7, R7, R8, RZ, 0x5 ;  /* 0x0000000807077211 */ /* 0x000fe200078f28ff */
[----:B------:R-:W-:Y:S01]  /*0c50*/  IMAD.IADD R11, R2, 0x1, -R11 ;  /* 0x00000001020b7824 */ /* 0x000fe200078e0a0b */
[----:B------:R-:W-:Y:S01]  /*0c60*/  SHF.R.S32.HI R2, RZ, 0x2, R3 ;  /* 0x00000002ff027819 */ /* 0x000fe20000011403 */
[----:B------:R-:W-:Y:S01]  /*0c70*/  IMAD.IADD R13, R8, 0x1, -R13 ;  /* 0x00000001080d7824 */ /* 0x000fe200078e0a0d */
[----:B------:R-:W-:Y:S01]  /*0c80*/  SHF.R.S32.HI R3, RZ, 0x1f, R3 ;  /* 0x0000001fff037819 */ /* 0x000fe20000011403 */
[----:B------:R-:W-:Y:S01]  /*0c90*/  IMAD.SHL.U32 R8, R11, 0x40, RZ ;  /* 0x000000400b087824 */ /* 0x000fe200078e00ff */
[----:B------:R-:W-:-:S02]  /*0ca0*/  LOP3.LUT R9, R9, 0x7ffffe00, RZ, 0xc0, !PT ;  /* 0x7ffffe0009097812 */ /* 0x000fc400078ec0ff */
[----:B------:R-:W-:Y:S02]  /*0cb0*/  LEA.HI R3, R3, R2, RZ, 0x3 ;  /* 0x0000000203037211 */ /* 0x000fe400078f18ff */
[----:B------:R-:W-:Y:S01]  /*0cc0*/  LOP3.LUT R8, R8, 0x1c0, RZ, 0xc0, !PT ;  /* 0x000001c008087812 */ /* 0x000fe200078ec0ff */
[----:B------:R-:W-:Y:S01]  /*0cd0*/  IMAD R9, R4, 0x400, R9 ;  /* 0x0000040004097824 */ /* 0x000fe200078e0209 */
[----:B------:R-:W-:Y:S02]  /*0ce0*/  LOP3.LUT R3, R3, 0xfffffff8, RZ, 0xc0, !PT ;  /* 0xfffffff803037812 */ /* 0x000fe400078ec0ff */
[----:B------:R-:W-:Y:S02]  /*0cf0*/  LOP3.LUT R5, R8, 0x8, R5, 0xf8, !PT ;  /* 0x0000000808057812 */ /* 0x000fe400078ef805 */
[----:B------:R-:W-:Y:S02]  /*0d00*/  SHF.R.U32.HI R8, RZ, 0x3, R8 ;  /* 0x00000003ff087819 */ /* 0x000fe40000011608 */
[----:B------:R-:W-:-:S02]  /*0d10*/  LEA.HI R0, R0, R197, RZ, 0x3 ;  /* 0x000000c500007211 */ /* 0x000fc400078f18ff */
[----:B------:R-:W-:Y:S02]  /*0d20*/  LOP3.LUT R8, R5, R8, RZ, 0x3c, !PT ;  /* 0x0000000805087212 */ /* 0x000fe400078e3cff */
[----:B------:R-:W-:Y:S02]  /*0d30*/  IADD3 R16, R2, -R3, RZ ;  /* 0x8000000302107210 */ /* 0x000fe40007ffe0ff */
[----:B------:R-:W-:Y:S01]  /*0d40*/  LOP3.LUT R2, R0, 0xfffffff8, RZ, 0xc0, !PT ;  /* 0xfffffff800027812 */ /* 0x000fe200078ec0ff */
[----:B------:R-:W-:Y:S01]  /*0d50*/  IMAD.IADD R8, R9, 0x1, R8 ;  /* 0x0000000109087824 */ /* 0x000fe200078e0208 */
[----:B------:R-:W-:Y:S02]  /*0d60*/  R2P PR, R11, 0x6 ;  /* 0x000000060b007804 */ /* 0x000fe40000000000 */
[----:B------:R-:W-:Y:S01]  /*0d70*/  LEA.HI R6, R6, R193, RZ, 0x1 ;  /* 0x000000c106067211 */ /* 0x000fe200078f08ff */
[----:B------:R-:W-:Y:S01]  /*0d80*/  IMAD.IADD R191, R197, 0x1, -R2 ;  /* 0x00000001c5bf7824 */ /* 0x000fe200078e0a02 */
[----:B------:R-:W-:-:S02]  /*0d90*/  LEA R18, R8, UR41, 0x1 ;  /* 0x0000002908127c11 */ /* 0x000fc4000f8e08ff */
[----:B------:R-:W-:Y:S01]  /*0da0*/  SHF.R.S32.HI R7, RZ, 0x5, R7 ;  /* 0x00000005ff077819 */ /* 0x000fe20000011407 */
[----:B------:R-:W-:Y:S01]  /*0db0*/  IMAD.SHL.U32 R184, R191, 0x8, RZ ;  /* 0x00000008bfb87824 */ /* 0x000fe200078e00ff */
[----:B------:R-:W-:Y:S01]  /*0dc0*/  LOP3.LUT R6, R6, 0xfffffe, RZ, 0xc0, !PT ;  /* 0x00fffffe06067812 */ /* 0x000fe200078ec0ff */
[----:B------:R-:W-:Y:S01]  /*0dd0*/  VIADD R23, R18, 0x26800 ;  /* 0x0002680012177836 */ /* 0x000fe20000000000 */
[----:B------:R-:W-:Y:S01]  /*0de0*/  SEL R22, R22, 0xffffffe0, !P1 ;  /* 0xffffffe016167807 */ /* 0x000fe20004800000 */
        /* <DEDUP_REMOVED lines=12> */
[----:B------:R-:W-:Y:S01]  /*0eb0*/  VIADD R19, R18, 0x26840 ;  /* 0x0002684012137836 */ /* 0x000fe20000000000 */
[----:B------:R-:W-:Y:S01]  /*0ec0*/  SHF.R.S32.HI R200, RZ, 0x1f, R186 ;  /* 0x0000001fffc87819 */ /* 0x000fe200000114ba */
[----:B------:R-:W-:Y:S01]  /*0ed0*/  IMAD R16, R7, 0x10, R16 ;  /* 0x0000001007107824 */ /* 0x000fe200078e0210 */
[----:B------:R-:W-:Y:S01]  /*0ee0*/  SHF.R.S32.HI R199, RZ, 0x1f, R195 ;  /* 0x0000001fffc77819 */ /* 0x000fe200000114c3 */
[----:B------:R-:W-:Y:S01]  /*0ef0*/  IMAD.IADD R6, R193, 0x1, -R6 ;  /* 0x00000001c1067824 */ /* 0x000fe200078e0a06 */
[----:B------:R-:W-:Y:S01]  /*0f00*/  SHF.R.S32.HI R198, RZ, 0x1f, R194 ;  /* 0x0000001fffc67819 */ /* 0x000fe200000114c2 */
[----:B------:R-:W-:Y:S01]  /*0f10*/  @P2 VIADD R19, R23, 0xffffffc0 ;  /* 0xffffffc017132836 */ /* 0x000fe20000000000 */
[----:B------:R-:W-:Y:S01]  /*0f20*/  SHF.L.U32 R2, R13, 0x1, RZ ;  /* 0x000000010d027819 */ /* 0x000fe200000006ff */
[----:B------:R-:W-:-:S02]  /*0f30*/  IMAD.IADD R23, R23, 0x1, R22 ;  /* 0x0000000117177824 */ /* 0x000fc400078e0216 */
[----:B------:R-:W-:Y:S02]  /*0f40*/  IMAD.SHL.U32 R17, R6, 0x100, RZ ;  /* 0x0000010006117824 */ /* 0x000fe400078e00ff */
[----:B------:R-:W-:Y:S02]  /*0f50*/  IMAD R185, R185, 0x8, R16 ;  /* 0x00000008b9b97824 */ /* 0x000fe400078e0210 */
[----:B------:R-:W-:-:S07]  /*0f60*/  IMAD.IADD R22, R22, 0x1, R19 ;  /* 0x0000000116167824 */ /* 0x000fce00078e0213 */
.L_x_5581:
[----:B------:R-:W-:Y:S01]  /*0f70*/  ULDC.64 UR8, c[0x0][0xa28] ;  /* 0x00028a0000087ab9 */ /* 0x000fe20000000a00 */
[----:B------:R-:W-:Y:S01]  /*0f80*/  ULDC UR4, c[0x0][0x424] ;  /* 0x0001090000047ab9 */ /* 0x000fe20000000800 */
[----:B------:R-:W-:-:S04]  /*0f90*/  UISETP.NE.U32.AND UP0, UPT, UR8, URZ, UPT ;  /* 0x0000003f0800728c */ /* 0x000fc8000bf05070 */
[----:B------:R-:W-:-:S03]  /*0fa0*/  UISETP.NE.AND.EX UP0, UPT, UR9, URZ, UPT, UP0 ;  /* 0x0000003f0900728c */ /* 0x000fc6000bf05300 */
[----:B------:R-:W-:Y:S02]  /*0fb0*/  ULDC.64 UR8, c[0x0][0xa18] ;  /* 0x0002860000087ab9 */ /* 0x000fe40000000a00 */
[----:B------:R-:W-:Y:S01]  /*0fc0*/  UISETP.NE.U32.AND UP1, UPT, UR8, URZ, UPT ;  /* 0x0000003f0800728c */ /* 0x000fe2000bf25070 */
[----:B------:R-:W-:-:S03]  /*0fd0*/  PLOP3.LUT P0, PT, PT, PT, UP0, 0x80, 0x0 ;  /* 0x000000000000781c */ /* 0x000fc60003f0f008 */
[----:B------:R-:W-:-:S03]  /*0fe0*/  UISETP.NE.AND.EX UP1, UPT, UR9, URZ, UPT, UP1 ;  /* 0x0000003f0900728c */ /* 0x000fc6000bf25310 */
[----:B------:R-:W-:Y:S02]  /*0ff0*/  @UP0 ULDC.64 UR8, c[0x0][0xa28] ;  /* 0x00028a0000080ab9 */ /* 0x000fe40000000a00 */
[----:B------:R-:W-:Y:S01]  /*1000*/  @UP0 UIMAD.WIDE UR8, UR6, 0x4, UR8 ;  /* 0x00000004060808a5 */ /* 0x000fe2000f8e0208 */
[----:B------:R-:W-:-:S05]  /*1010*/  PLOP3.LUT P2, PT, PT, PT, UP1, 0x80, 0x0 ;  /* 0x000000000000781c */ /* 0x000fca0003f4f018 */
[----:B------:R-:W-:Y:S01]  /*1020*/  @UP1 ULDC.64 UR10, c[0x0][0xa18] ;  /* 0x00028600000a1ab9 */ /* 0x000fe20000000a00 */
[----:B0-23--:R-:W-:Y:S02]  /*1030*/  IMAD.U32 R4, RZ, RZ, UR8 ;  /* 0x00000008ff047e24 */ /* 0x00dfe4000f8e00ff */
[----:B------:R-:W-:Y:S01]  /*1040*/  IMAD.U32 R5, RZ, RZ, UR9 ;  /* 0x00000009ff057e24 */ /* 0x000fe2000f8e00ff */
[----:B------:R-:W-:-:S04]  /*1050*/  @UP1 UIMAD.WIDE UR8, UR6, 0x4, UR10 ;  /* 0x00000004060818a5 */ /* 0x000fc8000f8e020a */
[----:B------:R-:W2:Y:S02]  /*1060*/  @P0 LDG.E R4, desc[UR54][R4.64] ;  /* 0x0000003604040981 */ /* 0x000ea4000c1e1900 */
[----:B-1----:R-:W-:Y:S02]  /*1070*/  IMAD.U32 R6, RZ, RZ, UR8 ;  /* 0x00000008ff067e24 */ /* 0x002fe4000f8e00ff */
[----:B----4-:R-:W-:Y:S01]  /*1080*/  IMAD.U32 R7, RZ, RZ, UR9 ;  /* 0x00000009ff077e24 */ /* 0x010fe2000f8e00ff */
[----:B------:R-:W-:-:S04]  /*1090*/  ULDC.64 UR8, c[0x0][0x418] ;  /* 0x0001060000087ab9 */ /* 0x000fc80000000a00 */
[----:B------:R-:W3:Y:S01]  /*10a0*/  @P2 LDG.E R6, desc[UR54][R6.64] ;  /* 0x0000003606062981 */ /* 0x000ee2000c1e1900 */
[----:B------:R-:W-:Y:S01]  /*10b0*/  UISETP.NE.U32.AND UP0, UPT, UR8, URZ, UPT ;  /* 0x0000003f0800728c */ /* 0x000fe2000bf05070 */
[----:B------:R-:W-:Y:S01]  /*10c0*/  UMOV UR48, URZ ;  /* 0x0000003f00307c82 */ /* 0x000fe20008000000 */
[----:B------:R-:W-:Y:S02]  /*10d0*/  UMOV UR43, UR7 ;  /* 0x00000007002b7c82 */ /* 0x000fe40008000000 */
[----:B------:R-:W-:-:S03]  /*10e0*/  UISETP.NE.AND.EX UP0, UPT, UR9, URZ, UPT, UP0 ;  /* 0x0000003f0900728c */ /* 0x000fc6000bf05300 */
[----:B------:R-:W-:Y:S01]  /*10f0*/  ULDC.64 UR8, c[0x0][0xa20] ;  /* 0x0002880000087ab9 */ /* 0x000fe20000000a00 */
[----:B------:R-:W-:Y:S01]  /*1100*/  USEL UR4, UR4, 0x1, UP0 ;  /* 0x0000000104047887 */ /* 0x000fe20008000000 */
[----:B------:R-:W-:Y:S01]  /*1110*/  ISETP.NE.U32.AND P1, PT, RZ, UR8, PT ;  /* 0x00000008ff007c0c */ /* 0x000fe2000bf25070 */
[----:B------:R-:W-:Y:S02]  /*1120*/  ULDC UR8, c[0x0][0x2f0] ;  /* 0x0000bc0000087ab9 */ /* 0x000fe40000000800 */
[----:B------:R-:W-:Y:S01]  /*1130*/  UIMAD UR4, UR4, UR8, URZ ;  /* 0x00000008040472a4 */ /* 0x000fe2000f8e023f */
[----:B------:R-:W-:Y:S02]  /*1140*/  ISETP.NE.AND.EX P1, PT, RZ, UR9, PT, P1 ;  /* 0x00000009ff007c0c */ /* 0x000fe4000bf25310 */
[----:B--2---:R-:W-:Y:S02]  /*1150*/  @P0 R2UR UR48, R4 ;  /* 0x00000000043002ca */ /* 0x004fe400000e0000 */
[----:B---3--:R-:W-:Y:S01]  /*1160*/  @P2 R2UR UR50, R6 ;  /* 0x00000000063222ca */ /* 0x008fe200000e0000 */
[----:B------:R-:W-:-:S14]  /*1170*/  @P2 BRA `(.L_x_5464) ;  /* 0x0000000000382947 */ /* 0x000fdc0003800000 */
[----:B------:R-:W-:Y:S01]  /*1180*/  ULDC.64 UR8, c[0x0][0xa00] ;  /* 0x0002800000087ab9 */ /* 0x000fe20000000a00 */
[----:B------:R-:W-:Y:S01]  /*1190*/  ULDC UR50, c[0x0][0x288] ;  /* 0x0000a20000327ab9 */ /* 0x000fe20000000800 */
[----:B------:R-:W-:-:S04]  /*11a0*/  ISETP.NE.U32.AND P0, PT, RZ, UR8, PT ;  /* 0x00000008ff007c0c */ /* 0x000fc8000bf05070 */
[----:B------:R-:W-:-:S13]  /*11b0*/  ISETP.NE.AND.EX P0, PT, RZ, UR9, PT, P0 ;  /* 0x00000009ff007c0c */ /* 0x000fda000bf05300 */
[----:B------:R-:W-:Y:S05]  /*11c0*/  @!P0 BRA `(.L_x_5464) ;  /* 0x0000000000248947 */ /* 0x000fea0003800000 */
[----:B------:R-:W-:Y:S02]  /*11d0*/  ULDC.64 UR8, c[0x0][0xa00] ;  /* 0x0002800000087ab9 */ /* 0x000fe40000000a00 */
[----:B------:R-:W-:-:S06]  /*11e0*/  UIMAD.WIDE UR8, UR6, 0x4, UR8 ;  /* 0x00000004060878a5 */ /* 0x000fcc000f8e0208 */
[----:B------:R-:W-:Y:S01]  /*11f0*/  IMAD.U32 R4, RZ, RZ, UR8 ;  /* 0x00000008ff047e24 */ /* 0x000fe2000f8e00ff */
[----:B------:R-:W-:-:S05]  /*1200*/  MOV R5, UR9 ;  /* 0x0000000900057c02 */ /* 0x000fca0008000f00 */
[----:B------:R-:W2:Y:S04]  /*1210*/  LDG.E R3, desc[UR54][R4.64] ;  /* 0x0000003604037981 */ /* 0x000ea8000c1e1900 */
[----:B------:R-:W3:Y:S01]  /*1220*/  LDG.E R0, desc[UR54][R4.64+0x4] ;  /* 0x0000043604007981 */ /* 0x000ee2000c1e1900 */
[----:B--2---:R-:W-:Y:S02]  /*1230*/  R2UR UR50, R3 ;  /* 0x00000000033272ca */ /* 0x004fe400000e0000 */
[----:B---3--:R-:W-:-:S13]  /*1240*/  R2UR UR7, R0 ;  /* 0x00000000000772ca */ /* 0x008fda00000e0000 */
[----:B------:R-:W-:-:S12]  /*1250*/  UIADD3 UR50, -UR50, UR7, URZ ;  /* 0x0000000732327290 */ /* 0x000fd8000fffe13f */
.L_x_5464:
[----:B------:R-:W-:Y:S01]  /*1260*/  UMOV UR44, UR6 ;  /* 0x00000006002c7c82 */ /* 0x000fe20008000000 */
[----:B------:R-:W-:Y:S05]  /*1270*/  @!P1 BRA `(.L_x_5465) ;  /* 0x00000000001c9947 */ /* 0x000fea0003800000 */
[----:B------:R-:W-:Y:S02]  /*1280*/  ULDC.64 UR8, c[0x0][0xa20] ;  /* 0x0002880000087ab9 */ /* 0x000fe40000000a00 */
[----:B------:R-:W-:-:S06]  /*1290*/  UIMAD.WIDE UR6, UR6, 0x4, UR8 ;  /* 0x00000004060678a5 */ /* 0x000fcc000f8e0208 */
[----:B------:R-:W-:Y:S02]  /*12a0*/  IMAD.U32 R4, RZ, RZ, UR6 ;  /* 0x00000006ff047e24 */ /* 0x000fe4000f8e00ff */
[----:B------:R-:W-:-:S05]  /*12b0*/  IMAD.U32 R5, RZ, RZ, UR7 ;  /* 0x00000007ff057e24 */ /* 0x000fca000f8e00ff */
[----:B------:R-:W2:Y:S02]  /*12c0*/  LDG.E R4, desc[UR54][R4.64] ;  /* 0x0000003604047981 */ /* 0x000ea4000c1e1900 */
[----:B--2---:R-:W-:Y:S01]  /*12d0*/  R2UR UR4, R4 ;  /* 0x00000000040472ca */ /* 0x004fe200000e0000 */
[----:B------:R-:W-:-:S14]  /*12e0*/  BRA `(.L_x_5466) ;  /* 0x0000000000347947 */ /* 0x000fdc0003800000 */
.L_x_5465:
        /* <DEDUP_REMOVED lines=13> */
.L_x_5466:
[----:B------:R-:W-:Y:S02]  /*13c0*/  UISETP.NE.AND UP0, UPT, UR46, 0x1, UPT ;  /* 0x000000012e00788c */ /* 0x000fe4000bf05270 */
[----:B------:R-:W-:Y:S02]  /*13d0*/  UIADD3 UR48, -UR48, UR4, URZ ;  /* 0x0000000430307290 */ /* 0x000fe4000fffe13f */
[----:B------:R-:W-:Y:S02]  /*13e0*/  USHF.L.U32 UR45, UR5, 0x6, URZ ;  /* 0x00000006052d7899 */ /* 0x000fe4000800063f */
[----:B------:R-:W-:Y:S01]  /*13f0*/  UIADD3 UR4, UR48, 0x3f, URZ ;  /* 0x0000003f30047890 */ /* 0x000fe2000fffe03f */
[----:B------:R-:W-:-:S03]  /*1400*/  PLOP3.LUT P0, PT, PT, PT, UP0, 0x80, 0x0 ;  /* 0x000000000000781c */ /* 0x000fc60003f0f008 */
[----:B------:R-:W-:-:S04]  /*1410*/  USHF.R.S32.HI UR6, URZ, 0x1f, UR4 ;  /* 0x0000001f3f067899 */ /* 0x000fc80008011404 */
[----:B------:R-:W-:-:S04]  /*1420*/  ULEA.HI UR6, UR6, UR4, URZ, 0x6 ;  /* 0x0000000406067291 */ /* 0x000fc8000f8f303f */
[----:B------:R-:W-:Y:S02]  /*1430*/  USHF.R.S32.HI UR6, URZ, 0x6, UR6 ;  /* 0x000000063f067899 */ /* 0x000fe40008011406 */
[----:B------:R-:W-:Y:S10]  /*1440*/  @!P0 BRA `(.L_x_5467) ;  /* 0x0000002000308947 */ /* 0x000ff40003800000 */
[----:B------:R-:W0:Y:S01]  /*1450*/  LDC.64 R6, c[0x0][0x9e0] ;  /* 0x00027800ff067b82 */ /* 0x000e220000000a00 */
[----:B------:R-:W-:Y:S01]  /*1460*/  ULDC UR4, c[0x0][0x448] ;  /* 0x0001120000047ab9 */ /* 0x000fe20000000800 */
[----:B------:R-:W-:Y:S02]  /*1470*/  UIADD3 UR7, UR45, 0x3f, URZ ;  /* 0x0000003f2d077890 */ /* 0x000fe4000fffe03f */
[----:B------:R-:W-:Y:S02]  /*1480*/  UISETP.NE.AND UP0, UPT, UR4, 0x1, UPT ;  /* 0x000000010400788c */ /* 0x000fe4000bf05270 */
[----:B------:R-:W-:-:S09]  /*1490*/  UIADD3 UR8, UR48, 0x1, -UR50 ;  /* 0x0000000130087890 */ /* 0x000fd2000fffe832 */
[----:B------:R-:W-:Y:S01]  /*14a0*/  @UP0 ULDC UR4, c[0x0][0x44c] ;  /* 0x0001130000040ab9 */ /* 0x000fe20000000800 */
[----:B------:R-:W-:Y:S01]  /*14b0*/  @UP0 ULDC UR9, c[0x0][0x450] ;  /* 0x0001140000090ab9 */ /* 0x000fe20000000800 */
[----:B------:R-:W-:-:S04]  /*14c0*/  UIMAD.WIDE.U32 UR4, UR7, UR4, URZ ;  /* 0x00000004070472a5 */ /* 0x000fc8000f8e003f */
[----:B------:R-:W-:Y:S01]  /*14d0*/  @UP0 USHF.R.U32.HI UR7, URZ, UR9, UR5 ;  /* 0x000000093f070299 */ /* 0x000fe20008011605 */
[----:B0-----:R-:W-:-:S03]  /*14e0*/  ISETP.GE.AND P1, PT, R7, 0x1, PT ;  /* 0x000000010700780c */ /* 0x001fc60003f26270 */
[----:B------:R-:W-:-:S06]  /*14f0*/  UIADD3 UR7, UR8, UR7, URZ ;  /* 0x0000000708077290 */ /* 0x000fcc000fffe03f */
[----:B------:R-:W-:-:S04]  /*1500*/  VIADD R0, R6, UR7 ;  /* 0x0000000706007c36 */ /* 0x000fc80008000000 */
        /* <DEDUP_REMOVED lines=12> */
.L_x_5469:
[----:B------:R-:W-:-:S13]  /*15d0*/  ISETP.NE.AND P0, PT, R7, 0x1, PT ;  /* 0x000000010700780c */ /* 0x000fda0003f05270 */
[----:B------:R-:W0:Y:S02]  /*15e0*/  @P0 LDC.64 R4, c[0x0][0x9e8] ;  /* 0x00027a00ff040b82 */ /* 0x000e240000000a00 */
[----:B0-----:R-:W-:-:S05]  /*15f0*/  @P0 IMAD.HI.U32 R4, R3, R4, RZ ;  /* 0x0000000403040227 */ /* 0x001fca00078e00ff */
[----:B------:R-:W-:-:S07]  /*1600*/  @P0 SHF.R.U32.HI R3, RZ, R5, R4 ;  /* 0x00000005ff030219 */ /* 0x000fce0000011604 */
.L_x_5470:
[----:B------:R-:W-:-:S05]  /*1610*/  IMAD R3, R3, R7, R7 ;  /* 0x0000000703037224 */ /* 0x000fca00078e0207 */
[----:B------:R-:W-:-:S07]  /*1620*/  VIMNMX R0, R0, R3, PT ;  /* 0x0000000300007248 */ /* 0x000fce0003fe0100 */
.L_x_5468:
[----:B------:R-:W-:Y:S01]  /*1630*/  @UP0 ULDC UR4, c[0x0][0x44c] ;  /* 0x0001130000040ab9 */ /* 0x000fe20000000800 */
[----:B------:R-:W-:Y:S01]  /*1640*/  VIADD R0, R0, 0x3f ;  /* 0x0000003f00007836 */ /* 0x000fe20000000000 */
[----:B------:R-:W-:Y:S01]  /*1650*/  UIMAD.WIDE.U32 UR4, UR45, UR4, URZ ;  /* 0x000000042d0472a5 */ /* 0x000fe2000f8e003f */
[----:B------:R-:W-:Y:S01]  /*1660*/  @UP0 ULDC UR8, c[0x0][0x450] ;  /* 0x0001140000080ab9 */ /* 0x000fe20000000800 */
[----:B------:R-:W-:Y:S02]  /*1670*/  UMOV UR7, UR45 ;  /* 0x0000002d00077c82 */ /* 0x000fe40008000000 */
[----:B------:R-:W-:Y:S01]  /*1680*/  @UP0 USHF.R.U32.HI UR7, URZ, UR8, UR5 ;  /* 0x000000083f070299 */ /* 0x000fe20008011605 */
[----:B------:R-:W-:Y:S02]  /*1690*/  SHF.R.S32.HI R3, RZ, 0x1f, R0 ;  /* 0x0000001fff037819 */ /* 0x000fe40000011400 */
[----:B------:R-:W-:Y:S01]  /*16a0*/  ULDC UR4, c[0x0][0x9dc] ;  /* 0x0002770000047ab9 */ /* 0x000fe20000000800 */
[----:B------:R-:W-:Y:S01]  /*16b0*/  UIADD3 UR48, UR7, UR48, -UR50 ;  /* 0x0000003007307290 */ /* 0x000fe2000fffe832 */
[----:B------:R-:W-:-:S03]  /*16c0*/  LEA.HI R3, R3, R0, RZ, 0x6 ;  /* 0x0000000003037211 */ /* 0x000fc600078f30ff */
[----:B------:R-:W-:Y:S01]  /*16d0*/  UIADD3 UR4, UR48, -UR4, URZ ;  /* 0x8000000430047290 */ /* 0x000fe2000fffe03f */
[----:B------:R-:W-:-:S04]  /*16e0*/  SHF.R.S32.HI R3, RZ, 0x6, R3 ;  /* 0x00000006ff037819 */ /* 0x000fc80000011403 */
[----:B------:R-:W-:Y:S02]  /*16f0*/  VIMNMX R4, R3, UR6, PT ;  /* 0x0000000603047c48 */ /* 0x000fe4000bfe0100 */
[----:B------:R-:W-:Y:S01]  /*1700*/  MOV R5, UR4 ;  /* 0x0000000400057c02 */ /* 0x000fe20008000f00 */
        /* <DEDUP_REMOVED lines=11> */
.L_x_5472:
[----:B------:R-:W-:-:S13]  /*17c0*/  ISETP.NE.AND P0, PT, R7, 0x1, PT ;  /* 0x000000010700780c */ /* 0x000fda0003f05270 */
[----:B------:R-:W0:Y:S02]  /*17d0*/  @P0 LDC.64 R8, c[0x0][0x9e8] ;  /* 0x00027a00ff080b82 */ /* 0x000e240000000a00 */
[----:B0-----:R-:W-:-:S05]  /*17e0*/  @P0 IMAD.HI.U32 R6, R0, R8, RZ ;  /* 0x0000000800060227 */ /* 0x001fca00078e00ff */
[----:B------:R-:W-:-:S07]  /*17f0*/  @P0 SHF.R.U32.HI R0, RZ, R9, R6 ;  /* 0x00000009ff000219 */ /* 0x000fce0000011606 */
.L_x_5473:
[----:B------:R-:W-:-:S05]  /*1800*/  IMAD R0, R0, R7, RZ ;  /* 0x0000000700007224 */ /* 0x000fca00078e02ff */
[----:B------:R-:W-:-:S07]  /*1810*/  VIMNMX R5, R5, R0, !PT ;  /* 0x0000000005057248 */ /* 0x000fce0007fe0100 */
.L_x_5471:
[----:B------:R-:W-:Y:S01]  /*1820*/  SHF.R.S32.HI R0, RZ, 0x1f, R5 ;  /* 0x0000001fff007819 */ /* 0x000fe20000011405 */
[----:B------:R-:W-:Y:S01]  /*1830*/  IMAD.MOV.U32 R3, RZ, RZ, RZ ;  /* 0x000000ffff037224 */ /* 0x000fe200078e00ff */
[----:B------:R-:W-:Y:S02]  /*1840*/  PLOP3.LUT P0, PT, PT, PT, PT, 0x80, 0x0 ;  /* 0x000000000000781c */ /* 0x000fe40003f0f070 */
[----:B------:R-:W-:Y:S02]  /*1850*/  CS2R R20, SRZ ;  /* 0x0000000000147805 */ /* 0x000fe4000001ff00 */
[----:B------:R-:W-:Y:S02]  /*1860*/  LEA.HI R0, R0, R5, RZ, 0x6 ;  /* 0x0000000500007211 */ /* 0x000fe400078f30ff */
[----:B------:R-:W-:Y:S02]  /*1870*/  CS2R R150, SRZ ;  /* 0x0000000000967805 */ /* 0x000fe4000001ff00 */
[----:B------:R-:W-:-:S02]  /*1880*/  CS2R R148, SRZ ;  /* 0x0000000000947805 */ /* 0x000fc4000001ff00 */
[----:B------:R-:W-:Y:S02]  /*1890*/  CS2R R146, SRZ ;  /* 0x0000000000927805 */ /* 0x000fe4000001ff00 */
[----:B------:R-:W-:Y:S02]  /*18a0*/  SHF.R.S32.HI R0, RZ, 0x6, R0 ;  /* 0x00000006ff007819 */ /* 0x000fe40000011400 */
[----:B------:R-:W-:Y:S02]  /*18b0*/  CS2R R144, SRZ ;  /* 0x0000000000907805 */ /* 0x000fe4000001ff00 */
[----:B------:R-:W-:Y:S02]  /*18c0*/  CS2R R142, SRZ ;  /* 0x00000000008e7805 */ /* 0x000fe4000001ff00 */
[----:B------:R-:W-:Y:S02]  /*18d0*/  CS2R R140, SRZ ;  /* 0x00000000008c7805 */ /* 0x000fe4000001ff00 */
[----:B------:R-:W-:-:S02]  /*18e0*/  VIMNMX R0, RZ, R0, !PT ;  /* 0x00000000ff007248 */ /* 0x000fc40007fe0100 */
[----:B------:R-:W-:Y:S02]  /*18f0*/  CS2R R138, SRZ ;  /* 0x00000000008a7805 */ /* 0x000fe4000001ff00 */
[----:B------:R-:W-:Y:S02]  /*1900*/  CS2R R136, SRZ ;  /* 0x0000000000887805 */ /* 0x000fe4000001ff00 */
[----:B------:R-:W-:Y:S02]  /*1910*/  CS2R R134, SRZ ;  /* 0x0000000000867805 */ /* 0x000fe4000001ff00 */
[----:B------:R-:W-:Y:S02]  /*1920*/  ISETP.GT.AND P1, PT, R4, R0, PT ;  /* 0x000000000400720c */ /* 0x000fe40003f24270 */
        /* <DEDUP_REMOVED lines=71> */
.L_x_5475:
[----:B------:R-:W-:Y:S01]  /*1da0*/  ULEA UR21, UR38, UR41, 0x3 ;  /* 0x0000002926157291 */ /* 0x000fe2000f8e183f */
[----:B------:R-:W-:-:S05]  /*1db0*/  IMAD.U32 R3, RZ, RZ, UR37 ;  /* 0x00000025ff037e24 */ /* 0x000fca000f8e00ff */
[----:B------:R-:W-:-:S04]  /*1dc0*/  SHF.L.U32 R3, R3, 0x1f, RZ ;  /* 0x0000001f03037819 */ /* 0x000fc800000006ff */
[----:B------:R-:W0:Y:S02]  /*1dd0*/  SYNCS.PHASECHK.TRANS64.TRYWAIT P1, [UR21+0x28c50], R3 ;  /* 0x028c5003ff0075a7 */ /* 0x000e240008020155 */
[----:B0-----:R-:W-:Y:S05]  /*1de0*/  @!P1 BRA `(.L_x_5476) ;  /* 0x0000014c00309947 */ /* 0x001fea0003800000 */
.L_x_5674:
        /* <DEDUP_REMOVED lines=38> */
.L_x_5477:
[----:B0-----:R-:W-:Y:S01]  /*2050*/  VIADD R3, R4, 0xfffffffe ;  /* 0xfffffffe04037836 */ /* 0x001fe20000000000 */
[----:B------:R-:W-:-:S04]  /*2060*/  UIADD3 UR6, UR21, 0x28c60, URZ ;  /* 0x00028c6015067890 */ /* 0x000fc8000fffe03f */
[----:B------:R-:W-:Y:S01]  /*2070*/  ISETP.GE.AND P1, PT, R3, R0, PT ;  /* 0x000000000300720c */ /* 0x000fe20003f26270 */
[----:B------:R-:W-:-:S09]  /*2080*/  UPRMT UR6, UR40, 0x654, UR6 ;  /* 0x0000065428067896 */ /* 0x000fd20008000006 */
[----:B------:R-:W-:Y:S03]  /*2090*/  SYNCS.ARRIVE.TRANS64.RED.A1T0 RZ, [UR6], RZ ;  /* 0x000000ffffff79a7 */ /* 0x000fe60008100406 */
[----:B------:R-:W-:Y:S05]  /*20a0*/  @!P1 BRA `(.L_x_5478) ;  /* 0x0000000800d89947 */ /* 0x000fea0003800000 */
.L_x_5484:
[----:B------:R-:W-:Y:S01]  /*20b0*/  BAR.SYNC.DEFER_BLOCKING 0xe, 0x100 ;  /* 0x0384000000007b1d */ /* 0x000fe20000010000 */
[----:B-1----:R-:W-:Y:S01]  /*20c0*/  IMAD.U32 R5, RZ, RZ, UR38 ;  /* 0x00000026ff057e24 */ /* 0x002fe2000f8e00ff */
[----:B------:R-:W-:Y:S01]  /*20d0*/  UIADD3 UR38, UR38, 0x1, URZ ;  /* 0x0000000126267890 */ /* 0x000fe2000fffe03f */
[C---:B------:R-:W-:Y:S01]  /*20e0*/  ISETP.GT.AND P2, PT, R3.reuse, R0, PT ;  /* 0x000000000300720c */ /* 0x040fe20003f44270 */
[----:B------:R-:W-:Y:S02]  /*20f0*/  VIADD R3, R3, 0xffffffff ;  /* 0xffffffff03037836 */ /* 0x000fe40000000000 */
[----:B0-----:R-:W-:Y:S01]  /*2100*/  LEA R4, R5, R16, 0x6 ;  /* 0x0000001005047211 */ /* 0x001fe200078e30ff */
        /* <DEDUP_REMOVED lines=137> */
.L_x_5479:
[----:B------:R-:W-:Y:S01]  /*29a0*/  ULEA UR21, UR38, UR41, 0x3 ;  /* 0x0000002926157291 */ /* 0x000fe2000f8e183f */
[----:B------:R-:W-:-:S05]  /*29b0*/  IMAD.U32 R4, RZ, RZ, UR37 ;  /* 0x00000025ff047e24 */ /* 0x000fca000f8e00ff */
[----:B------:R-:W-:-:S04]  /*29c0*/  SHF.L.U32 R4, R4, 0x1f, RZ ;  /* 0x0000001f04047819 */ /* 0x000fc800000006ff */
[----:B------:R0:W1:Y:S01]  /*29d0*/  SYNCS.PHASECHK.TRANS64.TRYWAIT P1, [UR21+0x28c50], R4 ;  /* 0x028c5004ff0075a7 */ /* 0x0000620008020155 */
[----:B------:R-:W-:Y:S05]  /*29e0*/  @!P0 BRA `(.L_x_5480) ;  /* 0x0000000000048947 */ /* 0x000fea0003800000 */
[----:B------:R-:W-:Y:S01]  /*29f0*/  BPT.TRAP 0x1 ;  /* 0x000000040000795c */ /* 0x000fe20000300000 */
.L_x_5480:
[----:B-1----:R-:W-:Y:S05]  /*2a00*/  @P1 BRA `(.L_x_5481) ;  /* 0x0000000000081947 */ /* 0x002fea0003800000 */
[----:B------:R-:W1:Y:S02]  /*2a10*/  SYNCS.PHASECHK.TRANS64.TRYWAIT P1, [UR21+0x28c50], R4 ;  /* 0x028c5004ff0075a7 */ /* 0x000e640008020155 */
[----:B-1----:R-:W-:Y:S05]  /*2a20*/  @!P1 BRA `(.L_x_5482) ;  /* 0x0000014000389947 */ /* 0x002fea0003800000 */
.L_x_5481:
        /* <DEDUP_REMOVED lines=26> */
.L_x_5483:
[----:B------:R-:W-:-:S04]  /*2bd0*/  UIADD3 UR6, UR21, 0x28c60, URZ ;  /* 0x00028c6015067890 */ /* 0x000fc8000fffe03f */
[----:B------:R-:W-:-:S09]  /*2be0*/  UPRMT UR6, UR40, 0x654, UR6 ;  /* 0x0000065428067896 */ /* 0x000fd20008000006 */
[----:B------:R-:W-:Y:S01]  /*2bf0*/  SYNCS.ARRIVE.TRANS64.RED.A1T0 RZ, [UR6], RZ ;  /* 0x000000ffffff79a7 */ /* 0x000fe20008100406 */
[----:B------:R-:W-:Y:S05]  /*2c00*/  @P2 BRA `(.L_x_5484) ;  /* 0xfffffff400282947 */ /* 0x000fea000383ffff */
.L_x_5478:
[----:B------:R-:W-:Y:S01]  /*2c10*/  BAR.SYNC.DEFER_BLOCKING 0xe, 0x100 ;  /* 0x0384000000007b1d */ /* 0x000fe20000010000 */
[----:B------:R-:W-:Y:S01]  /*2c20*/  IMAD.U32 R3, RZ, RZ, UR38 ;  /* 0x00000026ff037e24 */ /* 0x000fe2000f8e00ff */
[----:B------:R-:W-:Y:S01]  /*2c30*/  UIADD3 UR38, UR38, 0x1, URZ ;  /* 0x0000000126267890 */ /* 0x000fe2000fffe03f */
[----:B------:R-:W-:Y:S01]  /*2c40*/  PLOP3.LUT P0, PT, PT, PT, PT, 0x8, 0x0 ;  /* 0x000000000000781c */ /* 0x000fe20003f0e170 */
[----:B------:R-:W-:Y:S02]  /*2c50*/  IMAD.MOV.U32 R20, RZ, RZ, RZ ;  /* 0x000000ffff147224 */ /* 0x000fe400078e00ff */
[----:B------:R-:W-:Y:S01]  /*2c60*/  IMAD R0, R3, 0x40, R16 ;  /* 0x0000004003007824 */ /* 0x000fe200078e0210 */
[----:B------:R-:W-:-:S04]  /*2c70*/  UISETP.NE.AND UP0, UPT, UR38, 0x2, UPT ;  /* 0x000000022600788c */ /* 0x000fc8000bf05270 */
[----:B01----:R-:W-:Y:S01]  /*2c80*/  LEA R4, R0, UR41, 0x2 ;  /* 0x0000002900047c11 */ /* 0x003fe2000f8e10ff */
        /* <DEDUP_REMOVED lines=136> */
.L_x_5467:
[----:B------:R-:W-:Y:S01]  /*3510*/  ULDC UR4, c[0x0][0x448] ;  /* 0x0001120000047ab9 */ /* 0x000fe20000000800 */
[----:B------:R-:W-:Y:S02]  /*3520*/  UIADD3 UR7, UR45, 0x3f, URZ ;  /* 0x0000003f2d077890 */ /* 0x000fe4000fffe03f */
[----:B------:R-:W-:Y:S02]  /*3530*/  UISETP.NE.AND UP0, UPT, UR4, 0x1, UPT ;  /* 0x000000010400788c */ /* 0x000fe4000bf05270 */
[----:B------:R-:W-:Y:S01]  /*3540*/  UIADD3 UR10, UR48, 0x1, -UR50 ;  /* 0x00000001300a7890 */ /* 0x000fe2000fffe832 */
[----:B------:R-:W-:Y:S01]  /*3550*/  ULDC.64 UR4, c[0x0][0x9e0] ;  /* 0x0002780000047ab9 */ /* 0x000fe20000000a00 */
[----:B------:R-:W-:-:S07]  /*3560*/  UP2UR UR52, UPR, URZ, 0x1 ;  /* 0x000000013f347883 */ /* 0x000fce0008000000 */
        /* <DEDUP_REMOVED lines=21> */
.L_x_5486:
[----:B------:R-:W-:-:S11]  /*36c0*/  UISETP.NE.AND UP0, UPT, UR5, 0x1, UPT ;  /* 0x000000010500788c */ /* 0x000fd6000bf05270 */
[----:B------:R-:W-:Y:S02]  /*36d0*/  @UP0 ULDC.64 UR10, c[0x0][0x9e8] ;  /* 0x00027a00000a0ab9 */ /* 0x000fe40000000a00 */
[----:B------:R-:W-:-:S04]  /*36e0*/  UIMAD.WIDE.U32 UR8, UR4, UR10, URZ ;  /* 0x0000000a040872a5 */ /* 0x000fc8000f8e003f */
[----:B------:R-:W-:-:S12]  /*36f0*/  @UP0 USHF.R.U32.HI UR4, URZ, UR11, UR9 ;  /* 0x0000000b3f040299 */ /* 0x000fd80008011609 */
.L_x_5487:
[----:B------:R-:W-:-:S06]  /*3700*/  UIMAD UR4, UR4, UR5, UR5 ;  /* 0x00000005040472a4 */ /* 0x000fcc000f8e0205 */
[----:B------:R-:W-:-:S07]  /*3710*/  VIMNMX R0, R0, UR4, PT ;  /* 0x0000000400007c48 */ /* 0x000fce000bfe0100 */
.L_x_5485:
[----:B------:R-:W-:Y:S01]  /*3720*/  UISETP.NE.AND UP0, UPT, UR52, URZ, UPT ;  /* 0x0000003f3400728c */ /* 0x000fe2000bf05270 */
[----:B------:R-:W-:Y:S01]  /*3730*/  VIADD R0, R0, 0x3f ;  /* 0x0000003f00007836 */ /* 0x000fe20000000000 */
[----:B------:R-:W-:-:S04]  /*3740*/  UMOV UR4, UR45 ;  /* 0x0000002d00047c82 */ /* 0x000fc80008000000 */
[----:B------:R-:W-:-:S04]  /*3750*/  SHF.R.S32.HI R3, RZ, 0x1f, R0 ;  /* 0x0000001fff037819 */ /* 0x000fc80000011400 */
[----:B------:R-:W-:Y:S01]  /*3760*/  LEA.HI R3, R3, R0, RZ, 0x6 ;  /* 0x0000000003037211 */ /* 0x000fe200078f30ff */
[----:B------:R-:W-:Y:S01]  /*3770*/  @UP0 ULDC UR8, c[0x0][0x44c] ;  /* 0x0001130000080ab9 */ /* 0x000fe20000000800 */
[----:B------:R-:W-:Y:S01]  /*3780*/  @UP0 ULDC UR7, c[0x0][0x450] ;  /* 0x0001140000070ab9 */ /* 0x000fe20000000800 */
[----:B------:R-:W-:Y:S01]  /*3790*/  UIMAD.WIDE.U32 UR8, UR45, UR8, URZ ;  /* 0x000000082d0872a5 */ /* 0x000fe2000f8e003f */
[----:B------:R-:W-:-:S03]  /*37a0*/  SHF.R.S32.HI R3, RZ, 0x6, R3 ;  /* 0x00000006ff037819 */ /* 0x000fc60000011403 */
[----:B------:R-:W-:Y:S01]  /*37b0*/  @UP0 USHF.R.U32.HI UR4, URZ, UR7, UR9 ;  /* 0x000000073f040299 */ /* 0x000fe20008011609 */
[----:B------:R-:W-:Y:S01]  /*37c0*/  VIMNMX R168, R3, UR6, PT ;  /* 0x0000000603a87c48 */ /* 0x000fe2000bfe0100 */
[----:B------:R-:W-:Y:S02]  /*37d0*/  UISETP.GE.AND UP0, UPT, UR5, 0x1, UPT ;  /* 0x000000010500788c */ /* 0x000fe4000bf06270 */
[----:B------:R-:W-:Y:S01]  /*37e0*/  UIADD3 UR4, UR4, UR48, -UR50 ;  /* 0x0000003004047290 */ /* 0x000fe2000fffe832 */
        /* <DEDUP_REMOVED lines=14> */
.L_x_5489:
[----:B------:R-:W-:-:S11]  /*38d0*/  UISETP.NE.AND UP0, UPT, UR5, 0x1, UPT ;  /* 0x000000010500788c */ /* 0x000fd6000bf05270 */
[----:B------:R-:W-:Y:S02]  /*38e0*/  @UP0 ULDC.64 UR10, c[0x0][0x9e8] ;  /* 0x00027a00000a0ab9 */ /* 0x000fe40000000a00 */
[----:B------:R-:W-:-:S04]  /*38f0*/  UIMAD.WIDE.U32 UR6, UR4, UR10, URZ ;  /* 0x0000000a040672a5 */ /* 0x000fc8000f8e003f */
[----:B------:R-:W-:-:S12]  /*3900*/  @UP0 USHF.R.U32.HI UR4, URZ, UR11, UR7 ;  /* 0x0000000b3f040299 */ /* 0x000fd80008011607 */
.L_x_5490:
[----:B------:R-:W-:-:S04]  /*3910*/  UIMAD UR4, UR4, UR5, URZ ;  /* 0x00000005040472a4 */ /* 0x000fc8000f8e023f */
[----:B------:R-:W-:-:S04]  /*3920*/  UISETP.LT.AND UP0, UPT, UR8, UR4, UPT ;  /* 0x000000040800728c */ /* 0x000fc8000bf01270 */
[----:B------:R-:W-:-:S12]  /*3930*/  USEL UR8, UR8, UR4, !UP0 ;  /* 0x0000000408087287 */ /* 0x000fd8000c000000 */
.L_x_5488:
[----:B------:R-:W-:Y:S01]  /*3940*/  USHF.R.S32.HI UR4, URZ, 0x1f, UR8 ;  /* 0x0000001f3f047899 */ /* 0x000fe20008011408 */
[----:B------:R-:W-:Y:S02]  /*3950*/  PLOP3.LUT P0, PT, PT, PT, PT, 0x80, 0x0 ;  /* 0x000000000000781c */ /* 0x000fe40003f0f070 */
[----:B------:R-:W-:Y:S02]  /*3960*/  CS2R R20, SRZ ;  /* 0x0000000000147805 */ /* 0x000fe4000001ff00 */
[----:B------:R-:W-:Y:S01]  /*3970*/  MOV R3, RZ ;  /* 0x000000ff00037202 */ /* 0x000fe20000000f00 */
[----:B------:R-:W-:Y:S01]  /*3980*/  ULEA.HI UR4, UR4, UR8, URZ, 0x6 ;  /* 0x0000000804047291 */ /* 0x000fe2000f8f303f */
[----:B------:R-:W-:Y:S02]  /*3990*/  CS2R R150, SRZ ;  /* 0x0000000000967805 */ /* 0x000fe4000001ff00 */
        /* <DEDUP_REMOVED lines=16> */
[----:B------:R-:W-:Y:S02]  /*3aa0*/  ISETP.GT.AND P1, PT, R168, UR47, PT ;  /* 0x0000002fa8007c0c */ /* 0x000fe4000bf24270 */
        /* <DEDUP_REMOVED lines=82> */
.L_x_5491:
        /* <DEDUP_REMOVED lines=9> */
.L_x_5675:
[----:B------:R-:W-:Y:S05]  /*4060*/  @!P0 BRA `(.L_x_5493) ;  /* 0x0000000000048947 */ /* 0x000fea0003800000 */
[----:B------:R-:W-:Y:S01]  /*4070*/  BPT.TRAP 0x1 ;  /* 0x000000040000795c */ /* 0x000fe20000300000 */
.L_x_5493:
[----:B------:R-:W-:Y:S02]  /*4080*/  IMAD.U32 R7, RZ, RZ, UR38 ;  /* 0x00000026ff077e24 */ /* 0x000fe4000f8e00ff */
[----:B------:R-:W-:-:S03]  /*4090*/  IMAD.U32 R8, RZ, RZ, UR37 ;  /* 0x00000025ff087e24 */ /* 0x000fc6000f8e00ff */
[----:B------:R-:W-:Y:S02]  /*40a0*/  LEA R7, R7, UR41, 0x3 ;  /* 0x0000002907077c11 */ /* 0x000fe4000f8e18ff */
[----:B------:R-:W-:-:S04]  /*40b0*/  SHF.L.U32 R8, R8, 0x1f, RZ ;  /* 0x0000001f08087819 */ /* 0x000fc800000006ff */
[----:B------:R1:W2:Y:S01]  /*40c0*/  SYNCS.PHASECHK.TRANS64.TRYWAIT P1, [R7+URZ+0x28c30], R8 ;  /* 0x028c3008070075a7 */ /* 0x0002a2000802017f */
[----:B------:R-:W-:Y:S05]  /*40d0*/  @!P0 BRA `(.L_x_5494) ;  /* 0x0000000000048947 */ /* 0x000fea0003800000 */
[----:B------:R-:W-:Y:S01]  /*40e0*/  BPT.TRAP 0x1 ;  /* 0x000000040000795c */ /* 0x000fe20000300000 */
.L_x_5494:
[----:B--2---:R-:W-:Y:S05]  /*40f0*/  @P1 BRA `(.L_x_5495) ;  /* 0x0000000000081947 */ /* 0x004fea0003800000 */
[----:B------:R-:W2:Y:S02]  /*4100*/  SYNCS.PHASECHK.TRANS64.TRYWAIT P1, [R7+URZ+0x28c30], R8 ;  /* 0x028c3008070075a7 */ /* 0x000ea4000802017f */
[----:B--2---:R-:W-:Y:S05]  /*4110*/  @!P1 BRA `(.L_x_5496) ;  /* 0x0000012800ac9947 */ /* 0x004fea0003800000 */
.L_x_5495:
        /* <DEDUP_REMOVED lines=40> */
.L_x_5497:
[----:B------:R-:W-:Y:S01]  /*43a0*/  UISETP.NE.AND UP1, UPT, UR52, URZ, UPT ;  /* 0x0000003f3400728c */ /* 0x000fe2000bf25270 */
[----:B------:R-:W-:Y:S01]  /*43b0*/  IADD3 R3, R185, UR45, RZ ;  /* 0x0000002db9037c10 */ /* 0x000fe2000fffe0ff */
[----:B------:R-:W-:Y:S01]  /*43c0*/  IMAD.MOV.U32 R5, RZ, RZ, -0x40 ;  /* 0xffffffc0ff057424 */ /* 0x000fe200078e00ff */
[----:B------:R-:W-:Y:S01]  /*43d0*/  R2UR UR6, R7 ;  /* 0x00000000070672ca */ /* 0x000fe200000e0000 */
[----:B------:R-:W-:Y:S02]  /*43e0*/  UISETP.NE.AND UP0, UPT, UR51, URZ, UPT ;  /* 0x0000003f3300728c */ /* 0x000fe4000bf05270 */
[----:B------:R-:W-:Y:S01]  /*43f0*/  PLOP3.LUT P1, PT, PT, PT, UP1, 0x80, 0x0 ;  /* 0x000000000000781c */ /* 0x000fe20003f2f018 */
[----:B------:R-:W-:Y:S01]  /*4400*/  ULDC UR7, c[0x0][0x9d8] ;  /* 0x0002760000077ab9 */ /* 0x000fe20000000800 */
[----:B------:R-:W-:Y:S01]  /*4410*/  PLOP3.LUT P2, PT, PT, PT, UP1, 0x80, 0x0 ;  /* 0x000000000000781c */ /* 0x000fe20003f4f018 */
[----:B------:R-:W-:Y:S02]  /*4420*/  IMAD R5, R168, R5, 0x41 ;  /* 0x00000041a8057424 */ /* 0x000fe400078e0205 */
[----:B------:R-:W-:Y:S01]  /*4430*/  FMUL.FTZ R24, R24, UR7 ;  /* 0x0000000718187c20 */ /* 0x000fe20008410000 */
        /* <DEDUP_REMOVED lines=12> */
[----:B------:R-:W-:Y:S01]  /*4500*/  FMUL.FTZ R33, R33, UR7 ;  /* 0x0000000721217c20 */ /* 0x000fe20008410000 */
[----:B------:R-:W-:Y:S01]  /*4510*/  @P2 SHF.R.U32.HI R3, RZ, UR10, R4 ;  /* 0x0000000aff032c19 */ /* 0x000fe20008011604 */
        /* <DEDUP_REMOVED lines=21> */
[----:B------:R-:W-:Y:S01]  /*4670*/  FMUL.FTZ R34, R34, UR7 ;  /* 0x0000000722227c20 */ /* 0x000fe20008410000 */
[----:B------:R-:W-:Y:S01]  /*4680*/  IADD3 R4, -R2, UR48, R5 ;  /* 0x0000003002047c10 */ /* 0x000fe2000fffe105 */
[----:B------:R-:W3:Y:S01]  /*4690*/  MUFU.TANH R24, R24 ;  /* 0x0000001800187308 */ /* 0x000ee20000002400 */
[----:B------:R-:W-:Y:S01]  /*46a0*/  ULDC UR20, c[0x0][0x9dc] ;  /* 0x0002770000147ab9 */ /* 0x000fe20000000800 */
[----:B------:R-:W-:Y:S01]  /*46b0*/  SYNCS.ARRIVE.TRANS64.RED.A1T0 RZ, [UR6], RZ ;  /* 0x000000ffffff79a7 */ /* 0x000fe20008100406 */
[----:B------:R-:W-:Y:S01]  /*46c0*/  FMUL.FTZ R31, R31, UR7 ;  /* 0x000000071f1f7c20 */ /* 0x000fe20008410000 */
[----:B------:R-:W-:Y:S01]  /*46d0*/  ULOP3.LUT UR6, URZ, UR20, URZ, 0x33, !UPT ;  /* 0x000000143f067292 */ /* 0x000fe2000f8e333f */
[----:B------:R-:W-:Y:S01]  /*46e0*/  FMUL.FTZ R35, R35, UR7 ;  /* 0x0000000723237c20 */ /* 0x000fe20008410000 */
[----:B------:R-:W-:Y:S01]  /*46f0*/  VIADD R4, R4, -UR50 ;  /* 0x8000003204047c36 */ /* 0x000fe20008000000 */
[----:B------:R-:W-:Y:S01]  /*4700*/  ULDC UR14, c[0x0][0x9e0] ;  /* 0x00027800000e7ab9 */ /* 0x000fe20000000800 */
[----:B------:R-:W4:Y:S01]  /*4710*/  MUFU.TANH R25, R25 ;  /* 0x0000001900197308 */ /* 0x000f220000002400 */
[----:B------:R-:W-:-:S07]  /*4720*/  FMUL.FTZ R38, R38, UR7 ;  /* 0x0000000726267c20 */ /* 0x000fce0008410000 */
        /* <DEDUP_REMOVED lines=28> */
[----:B-----5:R-:W-:-:S04]  /*48f0*/  LEA R34, R168, 0xffffffc0, 0x6 ;  /* 0xffffffc0a8227811 */ /* 0x020fc800078e30ff */
[----:B------:R-:W-:-:S03]  /*4900*/  IADD3 R10, -R2, UR48, -R34 ;  /* 0x00000030020a7c10 */ /* 0x000fc6000fffe922 */
[----:B------:R5:W2:Y:S01]  /*4910*/  MUFU.TANH R13, R35 ;  /* 0x00000023000d7308 */ /* 0x000aa20000002400 */
[----:B-1----:R-:W-:-:S07]  /*4920*/  VIADD R31, R4, UR14 ;  /* 0x0000000e041f7c36 */ /* 0x002fce0008000000 */
[----:B------:R1:W2:Y:S01]  /*4930*/  MUFU.TANH R14, R38 ;  /* 0x00000026000e7308 */ /* 0x0002a20000002400 */
[----:B-----5:R-:W-:Y:S01]  /*4940*/  VIADD R35, R4, UR6 ;  /* 0x0000000604237c36 */ /* 0x020fe20008000000 */
[----:B0-----:R-:W-:Y:S01]  /*4950*/  VIADDMNMX R4, R6, R31, R10, PT ;  /* 0x0000001f06047246 */ /* 0x001fe2000380010a */
[----:B-1----:R-:W-:Y:S02]  /*4960*/  VIADD R38, R5, 0xffffffff ;  /* 0xffffffff05267836 */ /* 0x002fe40000000000 */
[----:B------:R-:W-:Y:S01]  /*4970*/  IMAD.IADD R5, R35, 0x1, R6 ;  /* 0x0000000123057824 */ /* 0x000fe200078e0206 */
[----:B---34-:R-:W-:Y:S06]  /*4980*/  @P1 BRA `(.L_x_5498) ;  /* 0x0000000000641947 */ /* 0x018fec0003800000 */
[----:B------:R-:W-:Y:S01]  /*4990*/  IMAD.U32 R9, RZ, RZ, UR50 ;  /* 0x00000032ff097e24 */ /* 0x000fe2000f8e00ff */
[----:B------:R-:W-:Y:S04]  /*49a0*/  BSSY B0, `(.L_x_5499) ;  /* 0x0000013000007945 */ /* 0x000fe80003800000 */
[----:B------:R-:W-:-:S04]  /*49b0*/  IADD3 R9, -R9, UR48, R6 ;  /* 0x0000003009097c10 */ /* 0x000fc8000fffe106 */
        /* <DEDUP_REMOVED lines=11> */
.L_x_5500:
[----:B------:R-:W-:Y:S02]  /*4a70*/  ULDC UR6, c[0x0][0x9e4] ;  /* 0x0002790000067ab9 */ /* 0x000fe40000000800 */
[----:B------:R-:W-:-:S04]  /*4a80*/  MOV R39, UR6 ;  /* 0x0000000600277c02 */ /* 0x000fc80008000f00 */
[----:B------:R-:W-:-:S13]  /*4a90*/  ISETP.NE.AND P1, PT, R39, 0x1, PT ;  /* 0x000000012700780c */ /* 0x000fda0003f25270 */
[----:B------:R-:W0:Y:S02]  /*4aa0*/  @P1 LDC.64 R42, c[0x0][0x9e8] ;  /* 0x00027a00ff2a1b82 */ /* 0x000e240000000a00 */
[----:B0-----:R-:W-:-:S05]  /*4ab0*/  @P1 IMAD.HI.U32 R6, R9, R42, RZ ;  /* 0x0000002a09061227 */ /* 0x001fca00078e00ff */
[----:B------:R-:W-:-:S07]  /*4ac0*/  @P1 SHF.R.U32.HI R9, RZ, R43, R6 ;  /* 0x0000002bff091219 */ /* 0x000fce0000011606 */
.L_x_5501:
[----:B------:R-:W-:Y:S05]  /*4ad0*/  BSYNC B0 ;  /* 0x0000000000007941 */ /* 0x000fea0003800000 */
.L_x_5499:
[----:B------:R-:W-:-:S04]  /*4ae0*/  IMAD R9, R9, R39, -R34 ;  /* 0x0000002709097224 */ /* 0x000fc800078e0a22 */
[----:B------:R-:W-:-:S05]  /*4af0*/  IMAD.IADD R9, R9, 0x1, -R2 ;  /* 0x0000000109097824 */ /* 0x000fca00078e0a02 */
[----:B------:R-:W-:Y:S02]  /*4b00*/  VIADDMNMX R4, R9, R39, R4, PT ;  /* 0x0000002709047246 */ /* 0x000fe40003800104 */
[----:B------:R-:W-:-:S07]  /*4b10*/  VIMNMX R5, R5, R9, !PT ;  /* 0x0000000905057248 */ /* 0x000fce0007fe0100 */
.L_x_5498:
[C---:B------:R-:W-:Y:S01]  /*4b20*/  ISETP.GE.AND P2, PT, R38.reuse, 0x9, PT ;  /* 0x000000092600780c */ /* 0x040fe20003f46270 */
[----:B------:R-:W-:Y:S01]  /*4b30*/  UISETP.NE.AND UP0, UPT, UR51, URZ, UPT ;  /* 0x0000003f3300728c */ /* 0x000fe2000bf05270 */
        /* <DEDUP_REMOVED lines=75> */
[----:B------:R-:W-:Y:S02]  /*4ff0*/  PLOP3.LUT P6, PT, PT, PT, UP0, 0x40, 0x0 ;  /* 0x000000000000781c */ /* 0x000fe40003fce808 */
[----:B0-----:R-:W-:Y:S01]  /*5000*/  VIADDMNMX R4, R24, R31, R10, PT ;  /* 0x0000001f18047246 */ /* 0x001fe2000380010a */
[----:B------:R-:W-:-:S10]  /*5010*/  IMAD.IADD R6, R35, 0x1, R24 ;  /* 0x0000000123067824 */ /* 0x000fd400078e0218 */
[----:B------:R-:W-:Y:S05]  /*5020*/  @P6 BRA `(.L_x_5502) ;  /* 0x0000000000646947 */ /* 0x000fea0003800000 */
        /* <DEDUP_REMOVED lines=14> */
.L_x_5504:
[----:B------:R-:W-:Y:S02]  /*5110*/  ULDC UR6, c[0x0][0x9e4] ;  /* 0x0002790000067ab9 */ /* 0x000fe40000000800 */
[----:B------:R-:W-:-:S05]  /*5120*/  IMAD.U32 R5, RZ, RZ, UR6 ;  /* 0x00000006ff057e24 */ /* 0x000fca000f8e00ff */
[----:B------:R-:W-:-:S13]  /*5130*/  ISETP.NE.AND P6, PT, R5, 0x1, PT ;  /* 0x000000010500780c */ /* 0x000fda0003fc5270 */
[----:B------:R-:W0:Y:S02]  /*5140*/  @P6 LDC.64 R24, c[0x0][0x9e8] ;  /* 0x00027a00ff186b82 */ /* 0x000e240000000a00 */
[----:B0-----:R-:W-:-:S05]  /*5150*/  @P6 IMAD.HI.U32 R10, R3, R24, RZ ;  /* 0x00000018030a6227 */ /* 0x001fca00078e00ff */
[----:B------:R-:W-:-:S07]  /*5160*/  @P6 SHF.R.U32.HI R3, RZ, R25, R10 ;  /* 0x00000019ff036219 */ /* 0x000fce000001160a */
.L_x_5505:
[----:B------:R-:W-:Y:S05]  /*5170*/  BSYNC B0 ;  /* 0x0000000000007941 */ /* 0x000fea0003800000 */
.L_x_5503:
[----:B------:R-:W-:-:S04]  /*5180*/  IMAD R3, R3, R5, -R34 ;  /* 0x0000000503037224 */ /* 0x000fc800078e0a22 */
[----:B------:R-:W-:-:S05]  /*5190*/  IMAD.IADD R3, R3, 0x1, -R2 ;  /* 0x0000000103037824 */ /* 0x000fca00078e0a02 */
[----:B------:R-:W-:Y:S02]  /*51a0*/  VIADDMNMX R4, R3, R5, R4, PT ;  /* 0x0000000503047246 */ /* 0x000fe40003800104 */
[----:B------:R-:W-:-:S07]  /*51b0*/  VIMNMX R6, R6, R3, !PT ;  /* 0x0000000306067248 */ /* 0x000fce0007fe0100 */
.L_x_5502:
[----:B------:R-:W-:Y:S01]  /*51c0*/  ISETP.GT.AND P1, PT, R6, 0x1, !P1 ;  /* 0x000000010600780c */ /* 0x000fe20004f24270 */
[----:B------:R-:W-:Y:S01]  /*51d0*/  ULDC UR10, c[0x0][0x988] ;  /* 0x00026200000a7ab9 */ /* 0x000fe20000000800 */
[----:B------:R-:W-:Y:S01]  /*51e0*/  FMNMX.FTZ R5, R32, R42, !PT ;  /* 0x0000002a20057209 */ /* 0x000fe20007810000 */
[----:B------:R-:W-:Y:S01]  /*51f0*/  BAR.SYNC.DEFER_BLOCKING 0xf, 0x100 ;  /* 0x03c4000000007b1d */ /* 0x000fe20000010000 */
        /* <DEDUP_REMOVED lines=15> */
[----:B------:R-:W-:-:S02]  /*52f0*/  ISETP.GT.AND P2, PT, R6, 0x8, !P2 ;  /* 0x000000080600780c */ /* 0x000fc40005744270 */
[----:B------:R-:W-:Y:S02]  /*5300*/  FSEL R12, R12, -INF , !P1 ;  /* 0xff8000000c0c7808 */ /* 0x000fe40004800000 */
[----:B------:R-:W-:Y:S02]  /*5310*/  ISETP.NE.AND P1, PT, R28, RZ, PT ;  /* 0x000000ff1c00720c */ /* 0x000fe40003f25270 */
[----:B------:R-:W-:Y:S02]  /*5320*/  FMNMX.FTZ R5, R40, R5, !PT ;  /* 0x0000000528057209 */ /* 0x000fe40007810000 */
[----:B------:R-:W-:Y:S02]  /*5330*/  ISETP.GT.AND P1, PT, R6, 0x11, !P1 ;  /* 0x000000110600780c */ /* 0x000fe40004f24270 */
[C---:B------:R-:W-:Y:S02]  /*5340*/  ISETP.LT.OR P2, PT, R4.reuse, 0x9, P2 ;  /* 0x000000090400780c */ /* 0x040fe40001741670 */
[----:B------:R-:W-:-:S02]  /*5350*/  ISETP.LT.OR P1, PT, R4, 0x12, P1 ;  /* 0x000000120400780c */ /* 0x000fc40000f21670 */
[----:B------:R-:W-:Y:S02]  /*5360*/  ISETP.NE.AND P6, PT, R9, RZ, PT ;  /* 0x000000ff0900720c */ /* 0x000fe40003fc5270 */
[----:B--2---:R-:W-:Y:S02]  /*5370*/  FSEL R13, R13, -INF , !P1 ;  /* 0xff8000000d0d7808 */ /* 0x004fe40004800000 */
[----:B------:R-:W-:Y:S02]  /*5380*/  ISETP.NE.AND P1, PT, R29, RZ, PT ;  /* 0x000000ff1d00720c */ /* 0x000fe40003f25270 */
[----:B------:R-:W-:Y:S02]  /*5390*/  FMNMX.FTZ R5, R68, R5, !PT ;  /* 0x0000000544057209 */ /* 0x000fe40007810000 */
[----:B------:R-:W-:Y:S02]  /*53a0*/  ISETP.GT.AND P1, PT, R6, 0x18, !P1 ;  /* 0x000000180600780c */ /* 0x000fe40004f24270 */
[----:B------:R-:W-:-:S02]  /*53b0*/  FSEL R9, R30, -INF , !P2 ;  /* 0xff8000001e097808 */ /* 0x000fc40005000000 */
[----:B------:R-:W-:Y:S02]  /*53c0*/  ISETP.LT.OR P1, PT, R4, 0x19, P1 ;  /* 0x000000190400780c */ /* 0x000fe40000f21670 */
[----:B------:R-:W-:Y:S02]  /*53d0*/  ISETP.NE.AND P2, PT, R37, RZ, PT ;  /* 0x000000ff2500720c */ /* 0x000fe40003f45270 */
        /* <DEDUP_REMOVED lines=13> */
[----:B------:R-:W-:Y:S02]  /*54b0*/  ISETP.GT.AND P3, PT, R6, 0x30, !P3 ;  /* 0x000000300600780c */ /* 0x000fe40005f64270 */
[----:B------:R-:W-:Y:S02]  /*54c0*/  FSEL R20, R20, -INF , !P1 ;  /* 0xff80000014147808 */ /* 0x000fe40004800000 */
[----:B------:R-:W-:-:S02]  /*54d0*/  ISETP.GT.AND P1, PT, R6, 0x21, !P2 ;  /* 0x000000210600780c */ /* 0x000fc40005724270 */
[----:B------:R-:W-:Y:S02]  /*54e0*/  ISETP.NE.AND P2, PT, R57, RZ, PT ;  /* 0x000000ff3900720c */ /* 0x000fe40003f45270 */
[----:B------:R-:W-:Y:S02]  /*54f0*/  ISETP.LT.OR P1, PT, R4, 0x22, P1 ;  /* 0x000000220400780c */ /* 0x000fe40000f21670 */
[C---:B------:R-:W-:Y:S02]  /*5500*/  ISETP.GT.AND P2, PT, R6.reuse, 0x29, !P2 ;  /* 0x000000290600780c */ /* 0x040fe40005744270 */
[----:B------:R-:W-:Y:S02]  /*5510*/  FSEL R21, R21, -INF , !P1 ;  /* 0xff80000015157808 */ /* 0x000fe40004800000 */
[----:B------:R-:W-:Y:S02]  /*5520*/  ISETP.GT.AND P1, PT, R6, RZ, !P6 ;  /* 0x000000ff0600720c */ /* 0x000fe40007724270 */
[----:B------:R-:W-:-:S02]  /*5530*/  ISETP.NE.AND P6, PT, R38, RZ, PT ;  /* 0x000000ff2600720c */ /* 0x000fc40003fc5270 */
[C---:B------:R-:W-:Y:S02]  /*5540*/  ISETP.LT.OR P1, PT, R4.reuse, 0x1, P1 ;  /* 0x000000010400780c */ /* 0x040fe40000f21670 */
[----:B------:R-:W-:Y:S02]  /*5550*/  ISETP.LT.OR P2, PT, R4, 0x2a, P2 ;  /* 0x0000002a0400780c */ /* 0x000fe40001741670 */
[----:B------:R-:W-:Y:S02]  /*5560*/  FSEL R3, R26, -INF , !P1 ;  /* 0xff8000001a037808 */ /* 0x000fe40004800000 */
[----:B------:R-:W-:Y:S02]  /*5570*/  FMNMX.FTZ R26, R74, R5, !PT ;  /* 0x000000054a1a7209 */ /* 0x000fe40007810000 */
[----:B------:R-:W-:Y:S02]  /*5580*/  FMNMX.FTZ R24, R3, R10, !PT ;  /* 0x0000000a03187209 */ /* 0x000fe40007810000 */
[----:B------:R-:W-:Y:S01]  /*5590*/  ISETP.NE.AND P1, PT, R41, RZ, PT ;  /* 0x000000ff2900720c */ /* 0x000fe20003f25270 */
[----:B------:R-:W0:Y:S01]  /*55a0*/  SHFL.BFLY PT, R5, R26, 0x2, 0x1f ;  /* 0x0c401f001a057f89 */ /* 0x000e2200000e0000 */
[----:B------:R-:W-:-:S02]  /*55b0*/  FMNMX.FTZ R24, R9, R24, !PT ;  /* 0x0000001809187209 */ /* 0x000fc40007810000 */
[C---:B------:R-:W-:Y:S02]  /*55c0*/  ISETP.GT.AND P1, PT, R6.reuse, 0x28, !P1 ;  /* 0x000000280600780c */ /* 0x040fe40004f24270 */
[----:B------:R-:W-:Y:S02]  /*55d0*/  ISETP.GT.AND P4, PT, R6, 0x31, !P4 ;  /* 0x000000310600780c */ /* 0x000fe40006784270 */
[----:B------:R-:W-:Y:S02]  /*55e0*/  ISETP.LT.OR P1, PT, R4, 0x29, P1 ;  /* 0x000000290400780c */ /* 0x000fe40000f21670 */
[----:B------:R-:W-:Y:S02]  /*55f0*/  ISETP.GT.AND P5, PT, R6, 0x38, !P5 ;  /* 0x000000380600780c */ /* 0x000fe40006fa4270 */
[C---:B------:R-:W-:Y:S02]  /*5600*/  ISETP.LT.OR P3, PT, R4.reuse, 0x31, P3 ;  /* 0x000000310400780c */ /* 0x040fe40001f61670 */
[----:B------:R-:W-:-:S02]  /*5610*/  ISETP.LT.OR P4, PT, R4, 0x32, P4 ;  /* 0x000000320400780c */ /* 0x000fc40002781670 */
[----:B------:R-:W-:Y:S02]  /*5620*/  ISETP.LT.OR P5, PT, R4, 0x39, P5 ;  /* 0x000000390400780c */ /* 0x000fe40002fa1670 */
[----:B0-----:R-:W-:Y:S02]  /*5630*/  FMNMX.FTZ R27, R26, R5, !PT ;  /* 0x000000051a1b7209 */ /* 0x001fe40007810000 */
[----:B------:R-:W-:-:S03]  /*5640*/  FMNMX.FTZ R5, R11, R24, !PT ;  /* 0x000000180b057209 */ /* 0x000fc60007810000 */
[----:B------:R-:W0:Y:S01]  /*5650*/  SHFL.BFLY PT, R28, R27, 0x1, 0x1f ;  /* 0x0c201f001b1c7f89 */ /* 0x000e2200000e0000 */
[----:B------:R-:W-:-:S04]  /*5660*/  FMNMX.FTZ R24, R12, R5, !PT ;  /* 0x000000050c187209 */ /* 0x000fc80007810000 */
[----:B------:R-:W-:Y:S02]  /*5670*/  FMNMX.FTZ R25, R13, R24, !PT ;  /* 0x000000180d197209 */ /* 0x000fe40007810000 */
[----:B------:R-:W-:Y:S02]  /*5680*/  FSEL R24, R46, -INF , !P1 ;  /* 0xff8000002e187808 */ /* 0x000fe40004800000 */
[----:B------:R-:W-:-:S04]  /*5690*/  FMNMX.FTZ R26, R14, R25, !PT ;  /* 0x000000190e1a7209 */ /* 0x000fc80007810000 */
[----:B------:R-:W-:-:S04]  /*56a0*/  FMNMX.FTZ R25, R15, R26, !PT ;  /* 0x0000001a0f197209 */ /* 0x000fc80007810000 */
[----:B------:R-:W-:Y:S02]  /*56b0*/  FMNMX.FTZ R26, R20, R25, !PT ;  /* 0x00000019141a7209 */ /* 0x000fe40007810000 */
[----:B------:R-:W-:Y:S02]  /*56c0*/  FSEL R25, R47, -INF , !P2 ;  /* 0xff8000002f197808 */ /* 0x000fe40005000000 */
[----:B0-----:R-:W-:-:S04]  /*56d0*/  FMNMX.FTZ R5, R27, R28, !PT ;  /* 0x0000001c1b057209 */ /* 0x001fc80007810000 */
[C---:B------:R-:W-:Y:S01]  /*56e0*/  FSETP.NEU.FTZ.AND P1, PT, R5.reuse, -INF , PT ;  /* 0xff8000000500780b */ /* 0x040fe20003f3d000 */
[----:B------:R-:W-:-:S05]  /*56f0*/  FMUL.FTZ R27, R5, UR10 ;  /* 0x0000000a051b7c20 */ /* 0x000fca0008410000 */
[----:B------:R-:W-:Y:S02]  /*5700*/  FSEL R31, R27, RZ, P1 ;  /* 0x000000ff1b1f7208 */ /* 0x000fe40000800000 */
[----:B------:R-:W-:Y:S02]  /*5710*/  FMNMX.FTZ R27, R21, R26, !PT ;  /* 0x0000001a151b7209 */ /* 0x000fe40007810000 */
[----:B------:R-:W-:Y:S01]  /*5720*/  ISETP.GT.AND P1, PT, R6, 0x39, !P6 ;  /* 0x000000390600780c */ /* 0x000fe20007724270 */
[--C-:B------:R-:W-:Y:S01]  /*5730*/  FFMA.FTZ R30, R32, UR10, -R31.reuse ;  /* 0x0000000a201e7c23 */ /* 0x100fe2000801081f */
[----:B------:R-:W-:Y:S01]  /*5740*/  FMNMX.FTZ R6, R24, R27, !PT ;  /* 0x0000001b18067209 */ /* 0x000fe20007810000 */
[--C-:B------:R-:W-:Y:S01]  /*5750*/  FFMA.FTZ R34, R58, UR10, -R31.reuse ;  /* 0x0000000a3a227c23 */ /* 0x100fe2000801081f */
[----:B------:R-:W-:Y:S01]  /*5760*/  FSEL R26, R50, -INF , !P3 ;  /* 0xff800000321a7808 */ /* 0x000fe20005800000 */
[----:B------:R0:W-:Y:S01]  /*5770*/  MUFU.EX2 R152, R30 ;  /* 0x0000001e00987308 */ /* 0x0001e20000000800 */
[----:B------:R-:W-:Y:S01]  /*5780*/  FMNMX.FTZ R29, R25, R6, !PT ;  /* 0x00000006191d7209 */ /* 0x000fe20007810000 */
[--C-:B------:R-:W-:Y:S01]  /*5790*/  FFMA.FTZ R32, R42, UR10, -R31.reuse ;  /* 0x0000000a2a207c23 */ /* 0x100fe2000801081f */
[----:B------:R-:W-:Y:S01]  /*57a0*/  FSEL R27, R51, -INF , !P4 ;  /* 0xff800000331b7808 */ /* 0x000fe20006000000 */
[--C-:B------:R-:W-:Y:S01]  /*57b0*/  FFMA.FTZ R36, R60, UR10, -R31.reuse ;  /* 0x0000000a3c247c23 */ /* 0x100fe2000801081f */
[----:B------:R-:W-:Y:S01]  /*57c0*/  FMNMX.FTZ R6, R26, R29, !PT ;  /* 0x0000001d1a067209 */ /* 0x000fe20007810000 */
[--C-:B------:R-:W-:Y:S01]  /*57d0*/  FFMA.FTZ R42, R70, UR10, -R31.reuse ;  /* 0x0000000a462a7c23 */ /* 0x100fe2000801081f */
[----:B------:R-:W-:Y:S01]  /*57e0*/  ISETP.LT.OR P1, PT, R4, 0x3a, P1 ;  /* 0x0000003a0400780c */ /* 0x000fe20000f21670 */
[----:B------:R1:W-:Y:S01]  /*57f0*/  MUFU.EX2 R35, R34 ;  /* 0x0000002200237308 */ /* 0x0003e20000000800 */
[----:B------:R-:W-:Y:S01]  /*5800*/  FSEL R4, R54, -INF , !P5 ;  /* 0xff80000036047808 */ /* 0x000fe20006800000 */
[--C-:B0-----:R-:W-:Y:S01]  /*5810*/  FFMA.FTZ R30, R56, UR10, -R31.reuse ;  /* 0x0000000a381e7c23 */ /* 0x101fe2000801081f */
[----:B------:R-:W-:Y:S01]  /*5820*/  FMNMX.FTZ R29, R27, R6, !PT ;  /* 0x000000061b1d7209 */ /* 0x000fe20007810000 */
[--C-:B------:R-:W-:Y:S01]  /*5830*/  FFMA.FTZ R38, R64, UR10, -R31.reuse ;  /* 0x0000000a40267c23 */ /* 0x100fe2000801081f */
[----:B------:R-:W-:Y:S01]  /*5840*/  FSEL R28, R55, -INF , !P1 ;  /* 0xff800000371c7808 */ /* 0x000fe20004800000 */
[--C-:B------:R-:W-:Y:S01]  /*5850*/  FFMA.FTZ R39, R66, UR10, -R31.reuse ;  /* 0x0000000a42277c23 */ /* 0x100fe2000801081f */
[----:B------:R-:W-:Y:S01]  /*5860*/  FMNMX.FTZ R29, R4, R29, !PT ;  /* 0x0000001d041d7209 */ /* 0x000fe20007810000 */
[----:B------:R-:W-:Y:S01]  /*5870*/  MUFU.EX2 R154, R30 ;  /* 0x0000001e009a7308 */ /* 0x000fe20000000800 */
[--C-:B-1----:R-:W-:Y:S01]  /*5880*/  FFMA.FTZ R34, R68, UR10, -R31.reuse ;  /* 0x0000000a44227c23 */ /* 0x102fe2000801081f */
[--C-:B------:R-:W-:Y:S01]  /*5890*/  FFMA.FTZ R40, R40, UR10, -R31.reuse ;  /* 0x0000000a28287c23 */ /* 0x100fe2000801081f */
[----:B------:R-:W-:Y:S01]  /*58a0*/  FMNMX.FTZ R29, R28, R29, !PT ;  /* 0x0000001d1c1d7209 */ /* 0x000fe20007810000 */
[----:B------:R-:W-:-:S04]  /*58b0*/  FFMA.FTZ R45, R72, UR10, -R31 ;  /* 0x0000000a482d7c23 */ /* 0x000fc8000801081f */
[----:B------:R-:W0:Y:S01]  /*58c0*/  SHFL.BFLY PT, R6, R29, 0x2, 0x1f ;  /* 0x0c401f001d067f89 */ /* 0x000e2200000e0000 */
[----:B------:R-:W-:Y:S08]  /*58d0*/  MUFU.EX2 R41, R34 ;  /* 0x0000002200297308 */ /* 0x000ff00000000800 */
[----:B------:R1:W-:Y:S08]  /*58e0*/  MUFU.EX2 R33, R32 ;  /* 0x0000002000217308 */ /* 0x0003f00000000800 */
[----:B------:R-:W-:Y:S01]  /*58f0*/  MUFU.EX2 R36, R36 ;  /* 0x0000002400247308 */ /* 0x000fe20000000800 */
[----:B-1----:R-:W-:Y:S01]  /*5900*/  FFMA.FTZ R32, R62, UR10, -R31 ;  /* 0x0000000a3e207c23 */ /* 0x002fe2000801081f */
[----:B0-----:R-:W-:-:S06]  /*5910*/  FMNMX.FTZ R30, R29, R6, !PT ;  /* 0x000000061d1e7209 */ /* 0x001fcc0007810000 */
[----:B------:R-:W-:Y:S01]  /*5920*/  MUFU.EX2 R43, R42 ;  /* 0x0000002a002b7308 */ /* 0x000fe20000000800 */
[----:B------:R-:W0:Y:S07]  /*5930*/  SHFL.BFLY PT, R29, R30, 0x1, 0x1f ;  /* 0x0c201f001e1d7f89 */ /* 0x000e2e00000e0000 */
[----:B------:R1:W2:Y:S08]  /*5940*/  MUFU.EX2 R37, R32 ;  /* 0x0000002000257308 */ /* 0x0002b00000000800 */
[----:B------:R-:W-:Y:S01]  /*5950*/  MUFU.EX2 R38, R38 ;  /* 0x0000002600267308 */ /* 0x000fe20000000800 */
[--C-:B-1----:R-:W-:Y:S01]  /*5960*/  FFMA.FTZ R32, R44, UR10, -R31.reuse ;  /* 0x0000000a2c207c23 */ /* 0x102fe2000801081f */
[----:B------:R-:W-:-:S06]  /*5970*/  FFMA.FTZ R44, R48, UR10, -R31 ;  /* 0x0000000a302c7c23 */ /* 0x000fcc000801081f */
[----:B------:R-:W1:Y:S01]  /*5980*/  MUFU.EX2 R39, R39 ;  /* 0x0000002700277308 */ /* 0x000e620000000800 */
[----:B--2---:R-:W-:Y:S02]  /*5990*/  F2FP.F16.F32.PACK_AB R156, R37, R36 ;  /* 0x00000024259c723e */ /* 0x004fe400000000ff */
[----:B0-----:R-:W-:Y:S01]  /*59a0*/  FMNMX.FTZ R6, R30, R29, !PT ;  /* 0x0000001d1e067209 */ /* 0x001fe20007810000 */
[--C-:B------:R-:W-:Y:S01]  /*59b0*/  FFMA.FTZ R29, R52, UR10, -R31.reuse ;  /* 0x0000000a341d7c23 */ /* 0x100fe2000801081f */
[----:B------:R-:W-:Y:S02]  /*59c0*/  FFMA.FTZ R31, R74, UR10, -R31 ;  /* 0x0000000a4a1f7c23 */ /* 0x000fe4000801081f */
[C---:B------:R-:W-:Y:S01]  /*59d0*/  FSETP.NEU.FTZ.AND P1, PT, R6.reuse, -INF , PT ;  /* 0xff8000000600780b */ /* 0x040fe20003f3d000 */
[----:B------:R-:W-:Y:S01]  /*59e0*/  FMUL.FTZ R30, R6, UR10 ;  /* 0x0000000a061e7c20 */ /* 0x000fe20008410000 */
[----:B------:R-:W0:Y:S04]  /*59f0*/  MUFU.EX2 R40, R40 ;  /* 0x0000002800287308 */ /* 0x000e280000000800 */
[----:B------:R-:W-:-:S02]  /*5a00*/  FSEL R34, R30, RZ, P1 ;  /* 0x000000ff1e227208 */ /* 0x000fc40000800000 */
[----:B-1----:R-:W-:Y:S02]  /*5a10*/  F2FP.F16.F32.PACK_AB R158, R39, R38 ;  /* 0x00000026279e723e */ /* 0x002fe400000000ff */
        /* <DEDUP_REMOVED lines=18> */
[----:B------:R-:W-:Y:S01]  /*5b40*/  FFMA.FTZ R28, R28, UR10, -R34 ;  /* 0x0000000a1c1c7c23 */ /* 0x000fe20008010822 */
[----:B0-----:R-:W-:-:S05]  /*5b50*/  F2FP.F16.F32.PACK_AB R160, R41, R40 ;  /* 0x0000002829a0723e */ /* 0x001fca00000000ff */
[----:B------:R-:W0:Y:S08]  /*5b60*/  MUFU.EX2 R9, R9 ;  /* 0x0000000900097308 */ /* 0x000e300000000800 */
[----:B------:R2:W3:Y:S01]  /*5b70*/  MUFU.EX2 R42, R11 ;  /* 0x0000000b002a7308 */ /* 0x0004e20000000800 */
[----:B-1----:R-:W-:Y:S01]  /*5b80*/  FADD.FTZ R46, R3, R10 ;  /* 0x0000000a032e7221 */ /* 0x002fe20000010000 */
[----:B------:R-:W-:-:S06]  /*5b90*/  F2FP.F16.F32.PACK_AB R153, R10, R3 ;  /* 0x000000030a99723e */ /* 0x000fcc00000000ff */
[----:B------:R-:W1:Y:S01]  /*5ba0*/  MUFU.EX2 R12, R12 ;  /* 0x0000000c000c7308 */ /* 0x000e620000000800 */
[----:B--2---:R-:W-:Y:S01]  /*5bb0*/  FADD.FTZ R11, R152, R33 ;  /* 0x00000021980b7221 */ /* 0x004fe20000010000 */
[----:B------:R-:W-:-:S03]  /*5bc0*/  F2FP.F16.F32.PACK_AB R152, R33, R152 ;  /* 0x000000982198723e */ /* 0x000fc600000000ff */
[----:B------:R-:W-:Y:S01]  /*5bd0*/  FADD.FTZ R48, R154, R11 ;  /* 0x0000000b9a307221 */ /* 0x000fe20000010000 */
[----:B0-----:R-:W-:Y:S01]  /*5be0*/  FADD.FTZ R11, R9, R46 ;  /* 0x0000002e090b7221 */ /* 0x001fe20000010000 */
[C---:B------:R-:W-:Y:S01]  /*5bf0*/  F2FP.F16.F32.PACK_AB R154, R35.reuse, R154 ;  /* 0x0000009a239a723e */ /* 0x040fe200000000ff */
[----:B------:R-:W0:Y:S01]  /*5c00*/  MUFU.EX2 R13, R13 ;  /* 0x0000000d000d7308 */ /* 0x000e220000000800 */
[----:B------:R-:W-:Y:S01]  /*5c10*/  FADD.FTZ R31, R35, R48 ;  /* 0x00000030231f7221 */ /* 0x000fe20000010000 */
[C---:B---3--:R-:W-:Y:S01]  /*5c20*/  FADD.FTZ R11, R42.reuse, R11 ;  /* 0x0000000b2a0b7221 */ /* 0x048fe20000010000 */
[----:B------:R-:W-:Y:S02]  /*5c30*/  F2FP.F16.F32.PACK_AB R155, R42, R9 ;  /* 0x000000092a9b723e */ /* 0x000fe400000000ff */
[----:B------:R-:W-:-:S03]  /*5c40*/  FADD.FTZ R46, R36, R31 ;  /* 0x0000001f242e7221 */ /* 0x000fc60000010000 */
[----:B------:R-:W2:Y:S01]  /*5c50*/  MUFU.EX2 R14, R14 ;  /* 0x0000000e000e7308 */ /* 0x000ea20000000800 */
[----:B------:R-:W-:Y:S01]  /*5c60*/  FADD.FTZ R31, R37, R46 ;  /* 0x0000002e251f7221 */ /* 0x000fe20000010000 */
[----:B-1----:R-:W-:Y:S01]  /*5c70*/  FADD.FTZ R34, R12, R11 ;  /* 0x0000000b0c227221 */ /* 0x002fe20000010000 */
[----:B------:R1:W-:Y:S02]  /*5c80*/  STSM.16.M88.4 [R18+0x26800], R152 ;  /* 0x0268009812007844 */ /* 0x0003e40000000200 */
[----:B------:R-:W-:-:S03]  /*5c90*/  FADD.FTZ R46, R38, R31 ;  /* 0x0000001f262e7221 */ /* 0x000fc60000010000 */
[----:B------:R-:W3:Y:S01]  /*5ca0*/  MUFU.EX2 R15, R15 ;  /* 0x0000000f000f7308 */ /* 0x000ee20000000800 */
[----:B0-----:R-:W-:Y:S01]  /*5cb0*/  FADD.FTZ R11, R13, R34 ;  /* 0x000000220d0b7221 */ /* 0x001fe20000010000 */
[----:B------:R-:W-:Y:S01]  /*5cc0*/  FADD.FTZ R31, R39, R46 ;  /* 0x0000002e271f7221 */ /* 0x000fe20000010000 */
[----:B------:R-:W-:-:S03]  /*5cd0*/  F2FP.F16.F32.PACK_AB R157, R13, R12 ;  /* 0x0000000c0d9d723e */ /* 0x000fc600000000ff */
[----:B------:R-:W-:Y:S02]  /*5ce0*/  FADD.FTZ R36, R40, R31 ;  /* 0x0000001f28247221 */ /* 0x000fe40000010000 */
[----:B------:R-:W0:Y:S01]  /*5cf0*/  MUFU.EX2 R20, R20 ;  /* 0x0000001400147308 */ /* 0x000e220000000800 */
[----:B--2---:R-:W-:Y:S01]  /*5d00*/  FADD.FTZ R34, R14, R11 ;  /* 0x0000000b0e227221 */ /* 0x004fe20000010000 */
[----:B------:R-:W-:-:S06]  /*5d10*/  FADD.FTZ R33, R41, R36 ;  /* 0x0000002429217221 */ /* 0x000fcc0000010000 */
[----:B------:R-:W2:Y:S01]  /*5d20*/  MUFU.EX2 R21, R21 ;  /* 0x0000001500157308 */ /* 0x000ea20000000800 */
[C---:B---3--:R-:W-:Y:S01]  /*5d30*/  FADD.FTZ R31, R15.reuse, R34 ;  /* 0x000000220f1f7221 */ /* 0x048fe20000010000 */
[----:B------:R-:W-:-:S05]  /*5d40*/  F2FP.F16.F32.PACK_AB R159, R15, R14 ;  /* 0x0000000e0f9f723e */ /* 0x000fca00000000ff */
[----:B------:R1:W-:Y:S01]  /*5d50*/  STSM.16.M88.4 [R23], R156 ;  /* 0x0000009c17007844 */ /* 0x0003e20000000200 */
[----:B------:R-:W3:Y:S01]  /*5d60*/  MUFU.EX2 R32, R32 ;  /* 0x0000002000207308 */ /* 0x000ee20000000800 */
[----:B0-----:R-:W-:-:S07]  /*5d70*/  FADD.FTZ R10, R20, R31 ;  /* 0x0000001f140a7221 */ /* 0x001fce0000010000 */
[----:B------:R-:W0:Y:S01]  /*5d80*/  MUFU.EX2 R24, R24 ;  /* 0x0000001800187308 */ /* 0x000e220000000800 */
[C---:B--2---:R-:W-:Y:S01]  /*5d90*/  FADD.FTZ R3, R21.reuse, R10 ;  /* 0x0000000a15037221 */ /* 0x044fe20000010000 */
[----:B------:R-:W-:-:S06]  /*5da0*/  F2FP.F16.F32.PACK_AB R161, R21, R20 ;  /* 0x0000001415a1723e */ /* 0x000fcc00000000ff */
[----:B------:R-:W2:Y:S01]  /*5db0*/  MUFU.EX2 R25, R25 ;  /* 0x0000001900197308 */ /* 0x000ea20000000800 */
[----:B---3--:R-:W-:Y:S01]  /*5dc0*/  FADD.FTZ R10, R32, R33 ;  /* 0x00000021200a7221 */ /* 0x008fe20000010000 */
[----:B------:R-:W-:-:S03]  /*5dd0*/  F2FP.F16.F32.PACK_AB R162, R43, R32 ;  /* 0x000000202ba2723e */ /* 0x000fc600000000ff */
[----:B------:R-:W-:-:S03]  /*5de0*/  FADD.FTZ R43, R43, R10 ;  /* 0x0000000a2b2b7221 */ /* 0x000fc60000010000 */
[----:B------:R-:W-:Y:S01]  /*5df0*/  MUFU.EX2 R44, R44 ;  /* 0x0000002c002c7308 */ /* 0x000fe20000000800 */
[----:B0-----:R-:W-:-:S07]  /*5e00*/  FADD.FTZ R12, R24, R3 ;  /* 0x00000003180c7221 */ /* 0x001fce0000010000 */
[----:B------:R-:W0:Y:S01]  /*5e10*/  MUFU.EX2 R45, R45 ;  /* 0x0000002d002d7308 */ /* 0x000e220000000800 */
[C---:B--2---:R-:W-:Y:S01]  /*5e20*/  F2FP.F16.F32.PACK_AB R163, R25.reuse, R24 ;  /* 0x0000001819a3723e */ /* 0x044fe200000000ff */
[----:B------:R-:W-:-:S04]  /*5e30*/  FADD.FTZ R25, R25, R12 ;  /* 0x0000000c19197221 */ /* 0x000fc80000010000 */
[----:B------:R1:W-:Y:S02]  /*5e40*/  STSM.16.M88.4 [R19], R160 ;  /* 0x000000a013007844 */ /* 0x0003e40000000200 */
[----:B------:R-:W-:Y:S08]  /*5e50*/  MUFU.EX2 R26, R26 ;  /* 0x0000001a001a7308 */ /* 0x000ff00000000800 */
[----:B------:R-:W2:Y:S01]  /*5e60*/  MUFU.EX2 R27, R27 ;  /* 0x0000001b001b7308 */ /* 0x000ea20000000800 */
[----:B0-----:R-:W-:Y:S01]  /*5e70*/  F2FP.F16.F32.PACK_AB R164, R45, R44 ;  /* 0x0000002c2da4723e */ /* 0x001fe200000000ff */
[----:B------:R-:W-:-:S04]  /*5e80*/  FADD.FTZ R44, R44, R43 ;  /* 0x0000002b2c2c7221 */ /* 0x000fc80000010000 */
[----:B------:R-:W-:Y:S02]  /*5e90*/  FADD.FTZ R44, R45, R44 ;  /* 0x0000002c2d2c7221 */ /* 0x000fe40000010000 */
[----:B------:R-:W0:Y:S08]  /*5ea0*/  MUFU.EX2 R29, R29 ;  /* 0x0000001d001d7308 */ /* 0x000e300000000800 */
[----:B------:R-:W-:Y:S01]  /*5eb0*/  MUFU.EX2 R4, R4 ;  /* 0x0000000400047308 */ /* 0x000fe20000000800 */
[----:B--2---:R-:W-:Y:S01]  /*5ec0*/  F2FP.F16.F32.PACK_AB R165, R27, R26 ;  /* 0x0000001a1ba5723e */ /* 0x004fe200000000ff */
[----:B------:R-:W-:-:S04]  /*5ed0*/  FADD.FTZ R26, R26, R25 ;  /* 0x000000191a1a7221 */ /* 0x000fc80000010000 */
[----:B------:R-:W-:Y:S02]  /*5ee0*/  FADD.FTZ R27, R27, R26 ;  /* 0x0000001a1b1b7221 */ /* 0x000fe40000010000 */
[----:B------:R-:W2:Y:S01]  /*5ef0*/  MUFU.EX2 R11, R28 ;  /* 0x0000001c000b7308 */ /* 0x000ea20000000800 */
[----:B0-----:R-:W-:Y:S01]  /*5f00*/  F2FP.F16.F32.PACK_AB R166, R30, R29 ;  /* 0x0000001d1ea6723e */ /* 0x001fe200000000ff */
[----:B------:R-:W-:-:S04]  /*5f10*/  FADD.FTZ R3, R29, R44 ;  /* 0x0000002c1d037221 */ /* 0x000fc80000010000 */
[----:B------:R-:W-:Y:S01]  /*5f20*/  FADD.FTZ R3, R30, R3 ;  /* 0x000000031e037221 */ /* 0x000fe20000010000 */
[----:B--2---:R-:W-:Y:S01]  /*5f30*/  F2FP.F16.F32.PACK_AB R167, R11, R4 ;  /* 0x000000040ba7723e */ /* 0x004fe200000000ff */
[----:B------:R-:W-:-:S04]  /*5f40*/  FADD.FTZ R4, R4, R27 ;  /* 0x0000001b04047221 */ /* 0x000fc80000010000 */
[----:B------:R1:W-:Y:S01]  /*5f50*/  STSM.16.M88.4 [R22], R164 ;  /* 0x000000a416007844 */ /* 0x0003e20000000200 */
[----:B------:R-:W-:Y:S01]  /*5f60*/  FADD.FTZ R4, R11, R4 ;  /* 0x000000040b047221 */ /* 0x000fe20000010000 */
[----:B------:R-:W-:Y:S06]  /*5f70*/  @!P0 BRA `(.L_x_5506) ;  /* 0x0000000000048947 */ /* 0x000fec0003800000 */
[----:B------:R-:W-:Y:S01]  /*5f80*/  BPT.TRAP 0x1 ;  /* 0x000000040000795c */ /* 0x000fe20000300000 */
.L_x_5506:
[----:B------:R0:W2:Y:S01]  /*5f90*/  SYNCS.PHASECHK.TRANS64.TRYWAIT P1, [R7+URZ+0x28c50], R8 ;  /* 0x028c5008070075a7 */ /* 0x0000a2000802017f */
[----:B------:R-:W-:Y:S05]  /*5fa0*/  @!P0 BRA `(.L_x_5507) ;  /* 0x0000000000048947 */ /* 0x000fea0003800000 */
[----:B------:R-:W-:Y:S01]  /*5fb0*/  BPT.TRAP 0x1 ;  /* 0x000000040000795c */ /* 0x000fe20000300000 */
.L_x_5507:
[----:B--2---:R-:W-:Y:S05]  /*5fc0*/  @P1 BRA `(.L_x_5508) ;  /* 0x0000000000081947 */ /* 0x004fea0003800000 */
[----:B------:R-:W2:Y:S02]  /*5fd0*/  SYNCS.PHASECHK.TRANS64.TRYWAIT P1, [R7+URZ+0x28c50], R8 ;  /* 0x028c5008070075a7 */ /* 0x000ea4000802017f */
[----:B--2---:R-:W-:Y:S05]  /*5fe0*/  @!P1 BRA `(.L_x_5509) ;  /* 0x0000010c000c9947 */ /* 0x004fea0003800000 */
.L_x_5508:
        /* <DEDUP_REMOVED lines=34> */
.L_x_5510:
[----:B------:R-:W-:Y:S01]  /*6210*/  R2UR UR6, R7 ;  /* 0x00000000070672ca */ /* 0x000fe200000e0000 */
[----:B------:R-:W-:Y:S01]  /*6220*/  UISETP.NE.AND UP1, UPT, UR52, URZ, UPT ;  /* 0x0000003f3400728c */ /* 0x000fe2000bf25270 */
[----:B0-2---:R-:W-:Y:S01]  /*6230*/  VIADD R8, R168, 0xfffffffe ;  /* 0xfffffffea8087836 */ /* 0x005fe20000000000 */
[----:B------:R-:W-:-:S06]  /*6240*/  UISETP.NE.AND UP0, UPT, UR51, URZ, UPT ;  /* 0x0000003f3300728c */ /* 0x000fcc000bf05270 */
[----:B------:R-:W-:-:S03]  /*6250*/  PLOP3.LUT P1, PT, PT, PT, UP0, 0x40, 0x0 ;  /* 0x000000000000781c */ /* 0x000fc60003f2e808 */
[----:B------:R-:W-:Y:S01]  /*6260*/  @UP1 ULDC UR15, c[0x0][0x450] ;  /* 0x00011400000f1ab9 */ /* 0x000fe20000000800 */
[----:B------:R-:W-:-:S04]  /*6270*/  UIADD3 UR6, UR6, 0x28c60, URZ ;  /* 0x00028c6006067890 */ /* 0x000fc8000fffe03f */
[----:B------:R-:W-:-:S03]  /*6280*/  UPRMT UR11, UR40, 0x654, UR6 ;  /* 0x00000654280b7896 */ /* 0x000fc60008000006 */
[----:B------:R-:W-:Y:S02]  /*6290*/  @UP1 ULDC UR6, c[0x0][0x44c] ;  /* 0x0001130000061ab9 */ /* 0x000fe40000000800 */
[----:B------:R-:W-:-:S04]  /*62a0*/  UIMAD.WIDE.U32 UR6, UR45, UR6, URZ ;  /* 0x000000062d0672a5 */ /* 0x000fc8000f8e003f */
[----:B------:R-:W-:Y:S01]  /*62b0*/  SYNCS.ARRIVE.TRANS64.RED.A1T0 RZ, [UR11], RZ ;  /* 0x000000ffffff79a7 */ /* 0x000fe2000810040b */
[----:B------:R-:W-:Y:S01]  /*62c0*/  UMOV UR11, UR45 ;  /* 0x0000002d000b7c82 */ /* 0x000fe20008000000 */
[----:B------:R-:W-:-:S04]  /*62d0*/  @UP1 USHF.R.U32.HI UR11, URZ, UR15, UR7 ;  /* 0x0000000f3f0b1299 */ /* 0x000fc80008011607 */
[----:B------:R-:W-:-:S04]  /*62e0*/  UIADD3 UR6, UR11, UR48, -UR50 ;  /* 0x000000300b067290 */ /* 0x000fc8000fffe832 */
[----:B------:R-:W-:Y:S01]  /*62f0*/  UIADD3 UR11, UR6, UR14, URZ ;  /* 0x0000000e060b7290 */ /* 0x000fe2000fffe03f */
[----:B------:R-:W-:Y:S11]  /*6300*/  @P1 BRA `(.L_x_5511) ;  /* 0x00000000004c1947 */ /* 0x000ff60003800000 */
[----:B------:R-:W-:Y:S01]  /*6310*/  ISETP.LT.AND P1, PT, RZ, UR6, PT ;  /* 0x00000006ff007c0c */ /* 0x000fe2000bf21270 */
[----:B------:R-:W-:-:S12]  /*6320*/  UIADD3 UR18, UR6, -0x1, URZ ;  /* 0xffffffff06127890 */ /* 0x000fd8000fffe03f */
[----:B------:R-:W-:Y:S05]  /*6330*/  @P1 BRA `(.L_x_5512) ;  /* 0x0000000000201947 */ /* 0x000fea0003800000 */
[----:B------:R-:W-:Y:S01]  /*6340*/  ULDC UR19, c[0x0][0x9e4] ;  /* 0x0002790000137ab9 */ /* 0x000fe20000000800 */
[----:B------:R-:W-:Y:S02]  /*6350*/  UIADD3 UR18, -UR6, URZ, URZ ;  /* 0x0000003f06127290 */ /* 0x000fe4000fffe13f */
[----:B------:R-:W-:-:S11]  /*6360*/  UISETP.NE.AND UP0, UPT, UR19, 0x1, UPT ;  /* 0x000000011300788c */ /* 0x000fd6000bf05270 */
[----:B------:R-:W-:Y:S02]  /*6370*/  @UP0 ULDC.64 UR6, c[0x0][0x9e8] ;  /* 0x00027a0000060ab9 */ /* 0x000fe40000000a00 */
[----:B------:R-:W-:-:S04]  /*6380*/  UIMAD.WIDE.U32 UR14, UR18, UR6, URZ ;  /* 0x00000006120e72a5 */ /* 0x000fc8000f8e003f */
[----:B------:R-:W-:-:S04]  /*6390*/  @UP0 USHF.R.U32.HI UR18, URZ, UR7, UR15 ;  /* 0x000000073f120299 */ /* 0x000fc8000801160f */
[----:B------:R-:W-:Y:S01]  /*63a0*/  ULOP3.LUT UR18, URZ, UR18, URZ, 0x33, !UPT ;  /* 0x000000123f127292 */ /* 0x000fe2000f8e333f */
[----:B------:R-:W-:Y:S11]  /*63b0*/  BRA `(.L_x_5513) ;  /* 0x0000000000147947 */ /* 0x000ff60003800000 */
.L_x_5512:
[----:B------:R-:W-:Y:S02]  /*63c0*/  ULDC UR19, c[0x0][0x9e4] ;  /* 0x0002790000137ab9 */ /* 0x000fe40000000800 */
[----:B------:R-:W-:-:S11]  /*63d0*/  UISETP.NE.AND UP0, UPT, UR19, 0x1, UPT ;  /* 0x000000011300788c */ /* 0x000fd6000bf05270 */
[----:B------:R-:W-:Y:S02]  /*63e0*/  @UP0 ULDC.64 UR6, c[0x0][0x9e8] ;  /* 0x00027a0000060ab9 */ /* 0x000fe40000000a00 */
[----:B------:R-:W-:-:S04]  /*63f0*/  UIMAD.WIDE.U32 UR14, UR18, UR6, URZ ;  /* 0x00000006120e72a5 */ /* 0x000fc8000f8e003f */
[----:B------:R-:W-:-:S12]  /*6400*/  @UP0 USHF.R.U32.HI UR18, URZ, UR7, UR15 ;  /* 0x000000073f120299 */ /* 0x000fd8000801160f */
.L_x_5513:
[----:B------:R-:W-:-:S04]  /*6410*/  UIMAD UR18, UR18, UR19, UR19 ;  /* 0x00000013121272a4 */ /* 0x000fc8000f8e0213 */
[----:B------:R-:W-:-:S04]  /*6420*/  UISETP.LT.AND UP0, UPT, UR11, UR18, UPT ;  /* 0x000000120b00728c */ /* 0x000fc8000bf01270 */
[----:B------:R-:W-:-:S12]  /*6430*/  USEL UR11, UR11, UR18, UP0 ;  /* 0x000000120b0b7287 */ /* 0x000fd80008000000 */
.L_x_5511:
[----:B------:R-:W-:-:S04]  /*6440*/  USHF.R.S32.HI UR6, URZ, 0x1f, UR11 ;  /* 0x0000001f3f067899 */ /* 0x000fc8000801140b */
[----:B------:R-:W-:-:S04]  /*6450*/  ULEA.HI UR6, UR6, UR11, URZ, 0x6 ;  /* 0x0000000b06067291 */ /* 0x000fc8000f8f303f */
[----:B------:R-:W-:-:S04]  /*6460*/  USHF.R.S32.HI UR6, URZ, 0x6, UR6 ;  /* 0x000000063f067899 */ /* 0x000fc80008011406 */
[----:B------:R-:W-:-:S04]  /*6470*/  UISETP.LT.AND UP0, UPT, UR47, UR6, UPT ;  /* 0x000000062f00728c */ /* 0x000fc8000bf01270 */
[----:B------:R-:W-:-:S06]  /*6480*/  USEL UR21, UR47, UR6, !UP0 ;  /* 0x000000062f157287 */ /* 0x000fcc000c000000 */
[----:B------:R-:W-:-:S13]  /*6490*/  ISETP.GE.AND P1, PT, R8, UR21, PT ;  /* 0x0000001508007c0c */ /* 0x000fda000bf26270 */
[----:B------:R-:W-:Y:S05]  /*64a0*/  @!P1 BRA `(.L_x_5514) ;  /* 0x0000002800089947 */ /* 0x000fea0003800000 */
[----:B------:R-:W-:Y:S01]  /*64b0*/  IMAD.MOV.U32 R12, RZ, RZ, R6 ;  /* 0x000000ffff0c7224 */ /* 0x000fe200078e0006 */
[----:B------:R-:W-:Y:S01]  /*64c0*/  MOV R9, R5 ;  /* 0x0000000500097202 */ /* 0x000fe20000000f00 */
[----:B------:R-:W-:Y:S01]  /*64d0*/  UMOV UR27, UR38 ;  /* 0x00000026001b7c82 */ /* 0x000fe20008000000 */
[----:B------:R-:W-:Y:S01]  /*64e0*/  ULDC UR24, c[0x0][0x9e4] ;  /* 0x0002790000187ab9 */ /* 0x000fe20000000800 */
[----:B------:R-:W-:Y:S01]  /*64f0*/  ULDC UR20, c[0x0][0x9dc] ;  /* 0x0002770000147ab9 */ /* 0x000fe20000000800 */
[----:B------:R-:W-:Y:S01]  /*6500*/  ULDC UR23, c[0x0][0x9d8] ;  /* 0x0002760000177ab9 */ /* 0x000fe20000000800 */
[----:B------:R-:W-:Y:S01]  /*6510*/  ULDC UR26, c[0x0][0x988] ;  /* 0x00026200001a7ab9 */ /* 0x000fe20000000800 */
[----:B------:R-:W-:-:S05]  /*6520*/  ULDC UR25, c[0x0][0x9e0] ;  /* 0x0002780000197ab9 */ /* 0x000fca0000000800 */
.L_x_5533:
[----:B------:R-:W-:-:S04]  /*6530*/  UIADD3 UR38, UR27, 0x1, URZ ;  /* 0x000000011b267890 */ /* 0x000fc8000fffe03f */
[----:B------:R-:W-:-:S04]  /*6540*/  UISETP.NE.AND UP0, UPT, UR38, 0x2, UPT ;  /* 0x000000022600788c */ /* 0x000fc8000bf05270 */
[----:B------:R-:W-:Y:S02]  /*6550*/  USEL UR6, URZ, 0x1, UP0 ;  /* 0x000000013f067887 */ /* 0x000fe40008000000 */
[----:B------:R-:W-:Y:S02]  /*6560*/  USEL UR38, UR38, URZ, UP0 ;  /* 0x0000003f26267287 */ /* 0x000fe40008000000 */
[----:B------:R-:W-:Y:S01]  /*6570*/  ULOP3.LUT UR37, UR37, UR6, URZ, 0x3c, !UPT ;  /* 0x0000000625257292 */ /* 0x000fe2000f8e3c3f */
[----:B012---:R-:W-:Y:S11]  /*6580*/  @!P0 BRA `(.L_x_5515) ;  /* 0x0000000000048947 */ /* 0x007ff60003800000 */
[----:B------:R-:W-:Y:S01]  /*6590*/  BPT.TRAP 0x1 ;  /* 0x000000040000795c */ /* 0x000fe20000300000 */
.L_x_5515:
[----:B------:R-:W-:Y:S01]  /*65a0*/  ULEA UR22, UR38, UR41, 0x3 ;  /* 0x0000002926167291 */ /* 0x000fe2000f8e183f */
[----:B------:R-:W-:-:S05]  /*65b0*/  IMAD.U32 R7, RZ, RZ, UR37 ;  /* 0x00000025ff077e24 */ /* 0x000fca000f8e00ff */
[----:B------:R-:W-:-:S04]  /*65c0*/  SHF.L.U32 R7, R7, 0x1f, RZ ;  /* 0x0000001f07077819 */ /* 0x000fc800000006ff */
[----:B------:R0:W2:Y:S01]  /*65d0*/  SYNCS.PHASECHK.TRANS64.TRYWAIT P1, [UR22+0x28c30], R7 ;  /* 0x028c3007ff0075a7 */ /* 0x0000a20008020156 */
[----:B------:R-:W-:Y:S05]  /*65e0*/  @!P0 BRA `(.L_x_5516) ;  /* 0x0000000000048947 */ /* 0x000fea0003800000 */
[----:B------:R-:W-:Y:S01]  /*65f0*/  BPT.TRAP 0x1 ;  /* 0x000000040000795c */ /* 0x000fe20000300000 */
.L_x_5516:
[----:B--2---:R-:W-:Y:S05]  /*6600*/  @P1 BRA `(.L_x_5517) ;  /* 0x0000000000081947 */ /* 0x004fea0003800000 */
[----:B------:R-:W2:Y:S02]  /*6610*/  SYNCS.PHASECHK.TRANS64.TRYWAIT P1, [UR22+0x28c30], R7 ;  /* 0x028c3007ff0075a7 */ /* 0x000ea40008020156 */
[----:B--2---:R-:W-:Y:S05]  /*6620*/  @!P1 BRA `(.L_x_5518) ;  /* 0x0000010400909947 */ /* 0x004fea0003800000 */
.L_x_5517:
        /* <DEDUP_REMOVED lines=23> */
.L_x_5519:
[----:B------:R-:W-:Y:S01]  /*67a0*/  UISETP.NE.AND UP1, UPT, UR52, URZ, UPT ;  /* 0x0000003f3400728c */ /* 0x000fe2000bf25270 */
[----:B------:R-:W-:Y:S01]  /*67b0*/  FMUL.FTZ R20, R163, UR23 ;  /* 0x00000017a3147c20 */ /* 0x000fe20008410000 */
[----:B------:R-:W-:Y:S02]  /*67c0*/  VIADD R163, R185, UR45 ;  /* 0x0000002db9a37c36 */ /* 0x000fe40008000000 */
[----:B------:R-:W-:Y:S01]  /*67d0*/  FMUL.FTZ R21, R162, UR23 ;  /* 0x00000017a2157c20 */ /* 0x000fe20008410000 */
[----:B------:R-:W-:Y:S01]  /*67e0*/  FMUL.FTZ R13, R155, UR23 ;  /* 0x000000179b0d7c20 */ /* 0x000fe20008410000 */
[----:B------:R-:W-:Y:S01]  /*67f0*/  FMUL.FTZ R155, R171, UR23 ;  /* 0x00000017ab9b7c20 */ /* 0x000fe20008410000 */
[----:B------:R-:W-:Y:S01]  /*6800*/  PLOP3.LUT P1, PT, PT, PT, UP1, 0x80, 0x0 ;  /* 0x000000000000781c */ /* 0x000fe20003f2f018 */
[----:B------:R-:W-:Y:S01]  /*6810*/  UISETP.NE.AND UP0, UPT, UR51, URZ, UPT ;  /* 0x0000003f3300728c */ /* 0x000fe2000bf05270 */
[----:B------:R-:W-:Y:S01]  /*6820*/  PLOP3.LUT P2, PT, PT, PT, UP1, 0x80, 0x0 ;  /* 0x000000000000781c */ /* 0x000fe20003f4f018 */
[----:B------:R-:W-:Y:S01]  /*6830*/  FMUL.FTZ R206, R156, UR23 ;  /* 0x000000179cce7c20 */ /* 0x000fe20008410000 */
[----:B------:R-:W-:Y:S01]  /*6840*/  FMUL.FTZ R171, R172, UR23 ;  /* 0x00000017acab7c20 */ /* 0x000fe20008410000 */
[----:B------:R-:W-:Y:S01]  /*6850*/  @UP1 ULDC UR6, c[0x0][0x44c] ;  /* 0x0001130000061ab9 */ /* 0x000fe20000000800 */
[----:B------:R-:W-:Y:S01]  /*6860*/  FMUL.FTZ R207, R157, UR23 ;  /* 0x000000179dcf7c20 */ /* 0x000fe20008410000 */
[----:B------:R-:W-:Y:S01]  /*6870*/  FMUL.FTZ R172, R173, UR23 ;  /* 0x00000017adac7c20 */ /* 0x000fe20008410000 */
[----:B------:R-:W-:Y:S01]  /*6880*/  FMUL.FTZ R156, R174, UR23 ;  /* 0x00000017ae9c7c20 */ /* 0x000fe20008410000 */
[----:B------:R-:W-:Y:S01]  /*6890*/  FMUL.FTZ R205, R152, UR23 ;  /* 0x0000001798cd7c20 */ /* 0x000fe20008410000 */
[----:B------:R-:W-:Y:S01]  /*68a0*/  FMUL.FTZ R5, R153, UR23 ;  /* 0x0000001799057c20 */ /* 0x000fe20008410000 */
[----:B--2---:R-:W-:Y:S01]  /*68b0*/  FMUL.FTZ R6, R154, UR23 ;  /* 0x000000179a067c20 */ /* 0x004fe20008410000 */
        /* <DEDUP_REMOVED lines=8> */
[----:B------:R-:W-:Y:S01]  /*6940*/  FMUL.FTZ R157, R175, UR23 ;  /* 0x00000017af9d7c20 */ /* 0x000fe20008410000 */
[----:B------:R-:W-:Y:S01]  /*6950*/  FMUL.FTZ R173, R176, UR23 ;  /* 0x00000017b0ad7c20 */ /* 0x000fe20008410000 */
[----:B------:R-:W-:Y:S01]  /*6960*/  FMUL.FTZ R174, R177, UR23 ;  /* 0x00000017b1ae7c20 */ /* 0x000fe20008410000 */
[----:B------:R-:W1:Y:S01]  /*6970*/  SHFL.IDX PT, R162, R163, RZ, 0x1c1f ;  /* 0x001c1fffa3a27589 */ /* 0x000e6200000e0000 */
        /* <DEDUP_REMOVED lines=13> */
[----:B------:R-:W-:-:S02]  /*6a50*/  IMAD.SHL.U32 R177, R8, 0x40, RZ ;  /* 0x0000004008b17824 */ /* 0x000fc400078e00ff */
[----:B------:R-:W-:Y:S01]  /*6a60*/  FMUL.FTZ R161, R183, UR23 ;  /* 0x00000017b7a17c20 */ /* 0x000fe20008410000 */
[----:B------:R-:W-:Y:S01]  /*6a70*/  PLOP3.LUT P1, PT, PT, PT, UP0, 0x40, 0x0 ;  /* 0x000000000000781c */ /* 0x000fe20003f2e808 */
[----:B------:R-:W-:Y:S01]  /*6a80*/  IMAD.U32 R11, RZ, RZ, UR50 ;  /* 0x00000032ff0b7e24 */ /* 0x000fe2000f8e00ff */
[----:B------:R-:W2:Y:S01]  /*6a90*/  MUFU.TANH R205, R205 ;  /* 0x000000cd00cd7308 */ /* 0x000ea20000002400 */
[----:B------:R-:W-:Y:S01]  /*6aa0*/  IADD3 R10, -R2, 0x1, -R177 ;  /* 0x00000001020a7810 */ /* 0x000fe20007ffe9b1 */
[----:B------:R-:W-:Y:S01]  /*6ab0*/  SYNCS.ARRIVE.TRANS64.RED.A1T0 RZ, [UR6], RZ ;  /* 0x000000ffffff79a7 */ /* 0x000fe20008100406 */
[----:B------:R-:W-:Y:S02]  /*6ac0*/  ULOP3.LUT UR6, URZ, UR20, URZ, 0x33, !UPT ;  /* 0x000000143f067292 */ /* 0x000fe4000f8e333f */
[----:B------:R-:W-:-:S03]  /*6ad0*/  IADD3 R10, -R11, UR48, R10 ;  /* 0x000000300b0a7c10 */ /* 0x000fc6000fffe10a */
[----:B------:R-:W3:Y:S02]  /*6ae0*/  MUFU.TANH R5, R5 ;  /* 0x0000000500057308 */ /* 0x000ee40000002400 */
[C---:B------:R-:W-:Y:S02]  /*6af0*/  VIADD R181, R10.reuse, UR25 ;  /* 0x000000190ab57c36 */ /* 0x040fe40008000000 */
[----:B------:R-:W-:Y:S02]  /*6b00*/  VIADD R183, R10, UR6 ;  /* 0x000000060ab77c36 */ /* 0x000fe40008000000 */
[----:B-1----:R-:W-:Y:S02]  /*6b10*/  IMAD.IADD R179, R181, 0x1, R162 ;  /* 0x00000001b5b37824 */ /* 0x002fe400078e02a2 */
[----:B------:R-:W1:Y:S01]  /*6b20*/  MUFU.TANH R6, R6 ;  /* 0x0000000600067308 */ /* 0x000e620000002400 */
        /* <DEDUP_REMOVED lines=31> */
[----:B------:R-:W-:Y:S01]  /*6d20*/  MOV R11, UR50 ;  /* 0x00000032000b7c02 */ /* 0x000fe20008000f00 */
[----:B------:R-:W-:Y:S03]  /*6d30*/  BSSY B0, `(.L_x_5521) ;  /* 0x0000011000007945 */ /* 0x000fe60003800000 */
[----:B------:R-:W-:-:S04]  /*6d40*/  IADD3 R162, -R11, UR48, R162 ;  /* 0x000000300ba27c10 */ /* 0x000fc8000fffe1a2 */
        /* <DEDUP_REMOVED lines=10> */
.L_x_5522:
[----:B------:R-:W-:-:S05]  /*6df0*/  IMAD.U32 R164, RZ, RZ, UR24 ;  /* 0x00000018ffa47e24 */ /* 0x000fca000f8e00ff */
[----:B------:R-:W-:-:S13]  /*6e00*/  ISETP.NE.AND P1, PT, R164, 0x1, PT ;  /* 0x00000001a400780c */ /* 0x000fda0003f25270 */
[----:B------:R-:W1:Y:S02]  /*6e10*/  @P1 LDC.64 R10, c[0x0][0x9e8] ;  /* 0x00027a00ff0a1b82 */ /* 0x000e640000000a00 */
[----:B-1----:R-:W-:-:S05]  /*6e20*/  @P1 IMAD.HI.U32 R10, R162, R10, RZ ;  /* 0x0000000aa20a1227 */ /* 0x002fca00078e00ff */
[----:B------:R-:W-:-:S07]  /*6e30*/  @P1 SHF.R.U32.HI R162, RZ, R11, R10 ;  /* 0x0000000bffa21219 */ /* 0x000fce000001160a */
.L_x_5523:
[----:B------:R-:W-:Y:S05]  /*6e40*/  BSYNC B0 ;  /* 0x0000000000007941 */ /* 0x000fea0003800000 */
.L_x_5521:
[----:B------:R-:W-:-:S04]  /*6e50*/  IMAD R11, R162, R164, -R177 ;  /* 0x000000a4a20b7224 */ /* 0x000fc800078e0ab1 */
[----:B------:R-:W-:-:S05]  /*6e60*/  IMAD.IADD R11, R11, 0x1, -R2 ;  /* 0x000000010b0b7824 */ /* 0x000fca00078e0a02 */
[----:B------:R-:W-:Y:S02]  /*6e70*/  VIADDMNMX R179, R11, R164, R179, PT ;  /* 0x000000a40bb37246 */ /* 0x000fe400038001b3 */
[----:B------:R-:W-:-:S07]  /*6e80*/  VIMNMX R180, R180, R11, !PT ;  /* 0x0000000bb4b47248 */ /* 0x000fce0007fe0100 */
.L_x_5520:
        /* <DEDUP_REMOVED lines=8> */
[C---:B------:R-:W-:Y:S02]  /*6f10*/  ISETP.GT.AND P4, PT, R180.reuse, 0x18, P1 ;  /* 0x00000018b400780c */ /* 0x040fe40000f84270 */
        /* <DEDUP_REMOVED lines=13> */
[----:B-1----:R-:W-:Y:S02]  /*6ff0*/  FSEL R163, R206, -INF , !P6 ;  /* 0xff800000cea37808 */ /* 0x002fe40007000000 */
        /* <DEDUP_REMOVED lines=32> */
[----:B------:R-:W-:Y:S01]  /*7200*/  IMAD.U32 R5, RZ, RZ, UR50 ;  /* 0x00000032ff057e24 */ /* 0x000fe2000f8e00ff */
[----:B------:R-:W-:Y:S04]  /*7210*/  BSSY B0, `(.L_x_5525) ;  /* 0x0000011000007945 */ /* 0x000fe80003800000 */
[----:B------:R-:W-:-:S04]  /*7220*/  IADD3 R5, -R5, UR48, R10 ;  /* 0x0000003005057c10 */ /* 0x000fc8000fffe10a */
        /* <DEDUP_REMOVED lines=10> */
.L_x_5526:
[----:B------:R-:W-:-:S05]  /*72d0*/  IMAD.U32 R182, RZ, RZ, UR24 ;  /* 0x00000018ffb67e24 */ /* 0x000fca000f8e00ff */
[----:B------:R-:W-:-:S13]  /*72e0*/  ISETP.NE.AND P2, PT, R182, 0x1, PT ;  /* 0x00000001b600780c */ /* 0x000fda0003f45270 */
[----:B------:R-:W0:Y:S02]  /*72f0*/  @P2 LDC.64 R10, c[0x0][0x9e8] ;  /* 0x00027a00ff0a2b82 */ /* 0x000e240000000a00 */
[----:B0-----:R-:W-:-:S05]  /*7300*/  @P2 IMAD.HI.U32 R10, R5, R10, RZ ;  /* 0x0000000a050a2227 */ /* 0x001fca00078e00ff */
[----:B------:R-:W-:-:S07]  /*7310*/  @P2 SHF.R.U32.HI R5, RZ, R11, R10 ;  /* 0x0000000bff052219 */ /* 0x000fce000001160a */
.L_x_5527:
[----:B------:R-:W-:Y:S05]  /*7320*/  BSYNC B0 ;  /* 0x0000000000007941 */ /* 0x000fea0003800000 */
.L_x_5525:
[----:B------:R-:W-:-:S05]  /*7330*/  IMAD R5, R5, R182, -R177 ;  /* 0x000000b605057224 */ /* 0x000fca00078e0ab1 */
[----:B------:R-:W-:-:S04]  /*7340*/  IADD3 R5, -R2, R5, RZ ;  /* 0x0000000502057210 */ /* 0x000fc80007ffe1ff */
[----:B------:R-:W-:Y:S02]  /*7350*/  VIADDMNMX R179, R5, R182, R179, PT ;  /* 0x000000b605b37246 */ /* 0x000fe400038001b3 */
[----:B------:R-:W-:-:S07]  /*7360*/  VIMNMX R180, R180, R5, !PT ;  /* 0x00000005b4b47248 */ /* 0x000fce0007fe0100 */
.L_x_5524:
        /* <DEDUP_REMOVED lines=41> */
[C---:B------:R-:W-:Y:S02]  /*7600*/  ISETP.GT.AND P5, PT, R180.reuse, 0x21, P1 ;  /* 0x00000021b400780c */ /* 0x040fe40000fa4270 */
[----:B------:R-:W-:Y:S02]  /*7610*/  FSEL R153, R153, -INF , !P2 ;  /* 0xff80000099997808 */ /* 0x000fe40005000000 */
[----:B------:R-:W-:Y:S02]  /*7620*/  ISETP.GT.AND P4, PT, R180, 0x28, P1 ;  /* 0x00000028b400780c */ /* 0x000fe40000f84270 */
[----:B------:R-:W-:-:S02]  /*7630*/  ISETP.LT.OR P5, PT, R179, 0x22, P5 ;  /* 0x00000022b300780c */ /* 0x000fc40002fa1670 */
[----:B------:R-:W-:Y:S02]  /*7640*/  ISETP.GT.AND P6, PT, R180, 0x29, P1 ;  /* 0x00000029b400780c */ /* 0x000fe40000fc4270 */
[----:B------:R-:W-:Y:S02]  /*7650*/  ISETP.LT.OR P4, PT, R179, 0x29, P4 ;  /* 0x00000029b300780c */ /* 0x000fe40002781670 */
[----:B------:R-:W-:Y:S02]  /*7660*/  FSEL R155, R155, -INF , !P5 ;  /* 0xff8000009b9b7808 */ /* 0x000fe40006800000 */
[----:B0-----:R-:W-:Y:S02]  /*7670*/  FMNMX.FTZ R11, R10, R5, !PT ;  /* 0x000000050a0b7209 */ /* 0x001fe40007810000 */
[----:B------:R-:W-:Y:S02]  /*7680*/  ISETP.GT.AND P2, PT, R180, 0x30, P1 ;  /* 0x00000030b400780c */ /* 0x000fe40000f44270 */
[----:B------:R-:W-:Y:S01]  /*7690*/  FSEL R156, R156, -INF , !P4 ;  /* 0xff8000009c9c7808 */ /* 0x000fe20006000000 */
[----:B------:R-:W0:Y:S01]  /*76a0*/  SHFL.BFLY PT, R182, R11, 0x1, 0x1f ;  /* 0x0c201f000bb67f89 */ /* 0x000e2200000e0000 */
[----:B------:R-:W-:-:S02]  /*76b0*/  ISETP.LT.OR P6, PT, R179, 0x2a, P6 ;  /* 0x0000002ab300780c */ /* 0x000fc400037c1670 */
[C---:B------:R-:W-:Y:S02]  /*76c0*/  ISETP.GT.AND P5, PT, R180.reuse, 0x31, P1 ;  /* 0x00000031b400780c */ /* 0x040fe40000fa4270 */
[----:B------:R-:W-:Y:S02]  /*76d0*/  ISETP.GT.AND P4, PT, R180, 0x38, P1 ;  /* 0x00000038b400780c */ /* 0x000fe40000f84270 */
        /* <DEDUP_REMOVED lines=18> */
[----:B------:R-:W-:Y:S02]  /*7800*/  ISETP.LT.OR P1, PT, R179, 0x3a, P1 ;  /* 0x0000003ab300780c */ /* 0x000fe40000f21670 */
[----:B------:R-:W-:Y:S02]  /*7810*/  FMNMX.FTZ R181, R20, R177, !PT ;  /* 0x000000b114b57209 */ /* 0x000fe40007810000 */
[----:B------:R-:W-:Y:S02]  /*7820*/  FSEL R177, R6, RZ, P3 ;  /* 0x000000ff06b17208 */ /* 0x000fe40001800000 */
[----:B------:R-:W-:Y:S02]  /*7830*/  FMNMX.FTZ R6, R152, R181, !PT ;  /* 0x000000b598067209 */ /* 0x000fe40007810000 */
[----:B------:R-:W-:Y:S01]  /*7840*/  FSEL R179, R161, -INF , !P1 ;  /* 0xff800000a1b37808 */ /* 0x000fe20004800000 */
[--C-:B------:R-:W-:Y:S01]  /*7850*/  FFMA.FTZ R180, R162, UR10, -R177.reuse ;  /* 0x0000000aa2b47c23 */ /* 0x100fe200080108b1 */
[----:B------:R-:W-:Y:S01]  /*7860*/  FMNMX.FTZ R181, R153, R6, !PT ;  /* 0x0000000699b57209 */ /* 0x000fe20007810000 */
[----:B------:R-:W-:Y:S01]  /*7870*/  FFMA.FTZ R10, R178, UR10, -R177 ;  /* 0x0000000ab20a7c23 */ /* 0x000fe200080108b1 */
[----:B------:R-:W-:-:S02]  /*7880*/  FSEL R162, R157, -INF , !P6 ;  /* 0xff8000009da27808 */ /* 0x000fc40007000000 */
[----:B------:R-:W-:Y:S01]  /*7890*/  FMNMX.FTZ R6, R154, R181, !PT ;  /* 0x000000b59a067209 */ /* 0x000fe20007810000 */
[----:B------:R0:W-:Y:S01]  /*78a0*/  MUFU.EX2 R157, R180 ;  /* 0x000000b4009d7308 */ /* 0x0001e20000000800 */
[----:B------:R-:W-:Y:S01]  /*78b0*/  FSEL R178, R158, -INF , !P2 ;  /* 0xff8000009eb27808 */ /* 0x000fe20005000000 */
[--C-:B------:R-:W-:Y:S01]  /*78c0*/  FFMA.FTZ R158, R163, UR10, -R177.reuse ;  /* 0x0000000aa39e7c23 */ /* 0x100fe200080108b1 */
[----:B------:R-:W-:Y:S02]  /*78d0*/  FMNMX.FTZ R181, R155, R6, !PT ;  /* 0x000000069bb57209 */ /* 0x000fe40007810000 */
[----:B------:R-:W-:Y:S02]  /*78e0*/  ISETP.NE.AND P1, PT, R2, R183, PT ;  /* 0x000000b70200720c */ /* 0x000fe40003f25270 */
        /* <DEDUP_REMOVED lines=9> */
[----:B------:R-:W-:Y:S02]  /*7980*/  MUFU.EX2 R158, R158 ;  /* 0x0000009e009e7308 */ /* 0x000fe40000000800 */
        /* <DEDUP_REMOVED lines=12> */
[----:B------:R-:W1:Y:S01]  /*7a50*/  SHFL.BFLY PT, R181, R6, 0x2, 0x1f ;  /* 0x0c401f0006b57f89 */ /* 0x000e6200000e0000 */
[----:B------:R-:W2:Y:S01]  /*7a60*/  MUFU.EX2 R9, R9 ;  /* 0x0000000900097308 */ /* 0x000ea20000000800 */
[--C-:B0-----:R-:W-:Y:S01]  /*7a70*/  FFMA.FTZ R180, R172, UR10, -R177.reuse ;  /* 0x0000000aacb47c23 */ /* 0x101fe200080108b1 */
[--C-:B------:R-:W-:Y:S01]  /*7a80*/  FFMA.FTZ R172, R174, UR10, -R177.reuse ;  /* 0x0000000aaeac7c23 */ /* 0x100fe200080108b1 */
[----:B------:R-:W-:-:S05]  /*7a90*/  FFMA.FTZ R174, R176, UR10, -R177 ;  /* 0x0000000ab0ae7c23 */ /* 0x000fca00080108b1 */
[----:B------:R-:W0:Y:S08]  /*7aa0*/  MUFU.EX2 R163, R163 ;  /* 0x000000a300a37308 */ /* 0x000e300000000800 */
[----:B------:R3:W-:Y:S01]  /*7ab0*/  MUFU.EX2 R170, R180 ;  /* 0x000000b400aa7308 */ /* 0x0007e20000000800 */
[-C--:B--2---:R-:W-:Y:S01]  /*7ac0*/  FMUL.FTZ R24, R24, R9.reuse ;  /* 0x0000000918187220 */ /* 0x084fe20000410000 */
[-C--:B------:R-:W-:Y:S01]  /*7ad0*/  FMUL.FTZ R25, R25, R9.reuse ;  /* 0x0000000919197220 */ /* 0x080fe20000410000 */
[-C--:B------:R-:W-:Y:S01]  /*7ae0*/  FMUL.FTZ R28, R28, R9.reuse ;  /* 0x000000091c1c7220 */ /* 0x080fe20000410000 */
[-C--:B------:R-:W-:Y:S01]  /*7af0*/  FMUL.FTZ R29, R29, R9.reuse ;  /* 0x000000091d1d7220 */ /* 0x080fe20000410000 */
[-C--:B------:R-:W-:Y:S01]  /*7b00*/  FMUL.FTZ R32, R32, R9.reuse ;  /* 0x0000000920207220 */ /* 0x080fe20000410000 */
[----:B------:R-:W-:Y:S01]  /*7b10*/  FMUL.FTZ R33, R33, R9 ;  /* 0x0000000921217220 */ /* 0x000fe20000410000 */
[----:B-1----:R-:W-:Y:S01]  /*7b20*/  FMNMX.FTZ R181, R6, R181, !PT ;  /* 0x000000b506b57209 */ /* 0x002fe20007810000 */
[----:B------:R-:W1:Y:S01]  /*7b30*/  MUFU.EX2 R164, R164 ;  /* 0x000000a400a47308 */ /* 0x000e620000000800 */
[----:B---3--:R-:W-:Y:S01]  /*7b40*/  FFMA.FTZ R180, R9, R3, R10 ;  /* 0x0000000309b47223 */ /* 0x008fe2000001000a */
[-C--:B------:R-:W-:Y:S01]  /*7b50*/  FMUL.FTZ R36, R36, R9.reuse ;  /* 0x0000000924247220 */ /* 0x080fe20000410000 */
[-C--:B------:R-:W-:Y:S01]  /*7b60*/  FMUL.FTZ R37, R37, R9.reuse ;  /* 0x0000000925257220 */ /* 0x080fe20000410000 */
[----:B------:R-:W2:Y:S01]  /*7b70*/  SHFL.BFLY PT, R6, R181, 0x1, 0x1f ;  /* 0x0c201f00b5067f89 */ /* 0x000ea200000e0000 */
[----:B------:R-:W-:Y:S01]  /*7b80*/  FADD.FTZ R175, R157, R180 ;  /* 0x000000b49daf7221 */ /* 0x000fe20000010000 */
[-C--:B------:R-:W-:Y:S01]  /*7b90*/  FMUL.FTZ R40, R40, R9.reuse ;  /* 0x0000000928287220 */ /* 0x080fe20000410000 */
[-C--:B------:R-:W-:Y:S01]  /*7ba0*/  FMUL.FTZ R41, R41, R9.reuse ;  /* 0x0000000929297220 */ /* 0x080fe20000410000 */
[----:B------:R-:W3:Y:S01]  /*7bb0*/  MUFU.EX2 R165, R165 ;  /* 0x000000a500a57308 */ /* 0x000ee20000000800 */
[----:B------:R-:W-:Y:S01]  /*7bc0*/  FADD.FTZ R176, R158, R175 ;  /* 0x000000af9eb07221 */ /* 0x000fe20000010000 */
[-C--:B------:R-:W-:Y:S01]  /*7bd0*/  FMUL.FTZ R44, R44, R9.reuse ;  /* 0x000000092c2c7220 */ /* 0x080fe20000410000 */
[-C--:B------:R-:W-:Y:S01]  /*7be0*/  FMUL.FTZ R45, R45, R9.reuse ;  /* 0x000000092d2d7220 */ /* 0x080fe20000410000 */
[-C--:B------:R-:W-:Y:S01]  /*7bf0*/  FMUL.FTZ R48, R48, R9.reuse ;  /* 0x0000000930307220 */ /* 0x080fe20000410000 */
[----:B------:R-:W-:Y:S01]  /*7c00*/  FADD.FTZ R176, R161, R176 ;  /* 0x000000b0a1b07221 */ /* 0x000fe20000010000 */
[-C--:B------:R-:W-:Y:S01]  /*7c10*/  FMUL.FTZ R49, R49, R9.reuse ;  /* 0x0000000931317220 */ /* 0x080fe20000410000 */
[-C--:B------:R-:W-:Y:S01]  /*7c20*/  FMUL.FTZ R52, R52, R9.reuse ;  /* 0x0000000934347220 */ /* 0x080fe20000410000 */
[----:B------:R-:W4:Y:S01]  /*7c30*/  MUFU.EX2 R166, R166 ;  /* 0x000000a600a67308 */ /* 0x000f220000000800 */
        /* <DEDUP_REMOVED lines=11> */
[----:B--2---:R-:W-:Y:S01]  /*7cf0*/  FMNMX.FTZ R6, R181, R6, !PT ;  /* 0x00000006b5067209 */ /* 0x004fe20007810000 */
[----:B------:R-:W-:-:S02]  /*7d00*/  IMAD.U32 R181, RZ, RZ, UR27 ;  /* 0x0000001bffb57e24 */ /* 0x000fc4000f8e00ff */
[-C--:B------:R-:W-:Y:S01]  /*7d10*/  FMUL.FTZ R72, R72, R9.reuse ;  /* 0x0000000948487220 */ /* 0x080fe20000410000 */
[-C--:B------:R-:W-:Y:S01]  /*7d20*/  FMUL.FTZ R73, R73, R9.reuse ;  /* 0x0000000949497220 */ /* 0x080fe20000410000 */
[C---:B------:R-:W-:Y:S01]  /*7d30*/  FSETP.NEU.FTZ.AND P2, PT, R6.reuse, -INF , PT ;  /* 0xff8000000600780b */ /* 0x040fe20003f5d000 */
[----:B------:R-:W2:Y:S01]  /*7d40*/  MUFU.EX2 R168, R168 ;  /* 0x000000a800a87308 */ /* 0x000ea20000000800 */
        /* <DEDUP_REMOVED lines=8> */
[----:B-1----:R-:W-:Y:S01]  /*7dd0*/  FADD.FTZ R12, R164, R177 ;  /* 0x000000b1a40c7221 */ /* 0x002fe20000010000 */
[----:B------:R-:W1:Y:S01]  /*7de0*/  MUFU.EX2 R169, R169 ;  /* 0x000000a900a97308 */ /* 0x000e620000000800 */
[--C-:B------:R-:W-:Y:S01]  /*7df0*/  FFMA.FTZ R180, R14, UR10, -R3.reuse ;  /* 0x0000000a0eb47c23 */ /* 0x100fe20008010803 */
[--C-:B------:R-:W-:Y:S01]  /*7e00*/  FFMA.FTZ R14, R15, UR10, -R3.reuse ;  /* 0x0000000a0f0e7c23 */ /* 0x100fe20008010803 */
[----:B---3--:R-:W-:Y:S01]  /*7e10*/  FADD.FTZ R181, R165, R12 ;  /* 0x0000000ca5b57221 */ /* 0x008fe20000010000 */
[--C-:B------:R-:W-:Y:S01]  /*7e20*/  FFMA.FTZ R15, R152, UR10, -R3.reuse ;  /* 0x0000000a980f7c23 */ /* 0x100fe20008010803 */
[----:B------:R-:W-:Y:S01]  /*7e30*/  FFMA.FTZ R11, R11, UR10, -R3 ;  /* 0x0000000a0b0b7c23 */ /* 0x000fe20008010803 */
[----:B------:R-:W-:Y:S01]  /*7e40*/  FMUL.FTZ R12, R175, UR10 ;  /* 0x0000000aaf0c7c20 */ /* 0x000fe20008410000 */
[----:B----4-:R-:W-:Y:S01]  /*7e50*/  FADD.FTZ R182, R166, R181 ;  /* 0x000000b5a6b67221 */ /* 0x010fe20000010000 */
[----:B------:R-:W-:Y:S01]  /*7e60*/  MUFU.EX2 R171, R171 ;  /* 0x000000ab00ab7308 */ /* 0x000fe20000000800 */
[--C-:B------:R-:W-:Y:S01]  /*7e70*/  FFMA.FTZ R13, R13, UR10, -R3.reuse ;  /* 0x0000000a0d0d7c23 */ /* 0x100fe20008010803 */
[----:B------:R-:W-:Y:S01]  /*7e80*/  @!P1 LEA R177, R176, UR41, 0x2 ;  /* 0x00000029b0b19c11 */ /* 0x000fe2000f8e10ff */
[----:B0-----:R-:W-:Y:S01]  /*7e90*/  FADD.FTZ R183, R167, R182 ;  /* 0x000000b6a7b77221 */ /* 0x001fe20000010000 */
[--C-:B------:R-:W-:Y:S01]  /*7ea0*/  FFMA.FTZ R21, R21, UR10, -R3.reuse ;  /* 0x0000000a15157c23 */ /* 0x100fe20008010803 */
[--C-:B------:R-:W-:Y:S01]  /*7eb0*/  FFMA.FTZ R20, R20, UR10, -R3.reuse ;  /* 0x0000000a14147c23 */ /* 0x100fe20008010803 */
[----:B------:R-:W-:Y:S01]  /*7ec0*/  FFMA.FTZ R153, R153, UR10, -R3 ;  /* 0x0000000a99997c23 */ /* 0x000fe20008010803 */
[----:B--2---:R-:W-:Y:S01]  /*7ed0*/  FADD.FTZ R152, R168, R183 ;  /* 0x000000b7a8987221 */ /* 0x004fe20000010000 */
[----:B------:R-:W0:Y:S01]  /*7ee0*/  MUFU.EX2 R172, R172 ;  /* 0x000000ac00ac7308 */ /* 0x000e220000000800 */
[--C-:B------:R-:W-:Y:S01]  /*7ef0*/  FFMA.FTZ R175, R154, UR10, -R3.reuse ;  /* 0x0000000a9aaf7c23 */ /* 0x100fe20008010803 */
[--C-:B------:R-:W-:Y:S01]  /*7f00*/  FFMA.FTZ R181, R155, UR10, -R3.reuse ;  /* 0x0000000a9bb57c23 */ /* 0x100fe20008010803 */
[----:B-1----:R-:W-:Y:S01]  /*7f10*/  FADD.FTZ R205, R169, R152 ;  /* 0x00000098a9cd7221 */ /* 0x002fe20000010000 */
        /* <DEDUP_REMOVED lines=28> */
[----:B------:R2:W3:Y:S01]  /*80e0*/  MUFU.EX2 R176, R13 ;  /* 0x0000000d00b07308 */ /* 0x0004e20000000800 */
[-C--:B------:R-:W-:Y:S01]  /*80f0*/  FMUL.FTZ R108, R108, R9.reuse ;  /* 0x000000096c6c7220 */ /* 0x080fe20000410000 */
[-C--:B------:R-:W-:Y:S01]  /*8100*/  FMUL.FTZ R109, R109, R9.reuse ;  /* 0x000000096d6d7220 */ /* 0x080fe20000410000 */
[-C--:B------:R-:W-:Y:S01]  /*8110*/  FMUL.FTZ R112, R112, R9.reuse ;  /* 0x0000000970707220 */ /* 0x080fe20000410000 */
[-C--:B------:R-:W-:Y:S01]  /*8120*/  FMUL.FTZ R113, R113, R9.reuse ;  /* 0x0000000971717220 */ /* 0x080fe20000410000 */
[-C--:B------:R-:W-:Y:S01]  /*8130*/  FMUL.FTZ R116, R116, R9.reuse ;  /* 0x0000000974747220 */ /* 0x080fe20000410000 */
[-C--:B------:R-:W-:Y:S01]  /*8140*/  FMUL.FTZ R117, R117, R9.reuse ;  /* 0x0000000975757220 */ /* 0x080fe20000410000 */
[----:B------:R-:W-:Y:S01]  /*8150*/  FMUL.FTZ R120, R120, R9 ;  /* 0x0000000978787220 */ /* 0x000fe20000410000 */
[----:B------:R-:W4:Y:S01]  /*8160*/  MUFU.EX2 R155, R180 ;  /* 0x000000b4009b7308 */ /* 0x000f220000000800 */
[----:B--2---:R-:W-:Y:S01]  /*8170*/  FFMA.FTZ R13, R160, UR10, -R3 ;  /* 0x0000000aa00d7c23 */ /* 0x004fe20008010803 */
[----:B------:R-:W-:Y:S01]  /*8180*/  FADD.FTZ R3, R171, R152 ;  /* 0x00000098ab037221 */ /* 0x000fe20000010000 */
[----:B------:R-:W-:Y:S01]  /*8190*/  F2FP.F16.F32.PACK_AB R152, R157, R10 ;  /* 0x0000000a9d98723e */ /* 0x000fe200000000ff */
[----:B0-----:R0:W-:Y:S01]  /*81a0*/  @!P1 STS [R177+0x28820], R12 ;  /* 0x0288200cb1009388 */ /* 0x0011e20000000800 */
[----:B------:R-:W-:Y:S01]  /*81b0*/  F2FP.F16.F32.PACK_AB R160, R168, R167 ;  /* 0x000000a7a8a0723e */ /* 0x000fe200000000ff */
[----:B------:R-:W-:Y:S01]  /*81c0*/  FADD.FTZ R10, R172, R3 ;  /* 0x00000003ac0a7221 */ /* 0x000fe20000010000 */
[-C--:B------:R-:W-:Y:S01]  /*81d0*/  FMUL.FTZ R121, R121, R9.reuse ;  /* 0x0000000979797220 */ /* 0x080fe20000410000 */
[----:B------:R-:W2:Y:S01]  /*81e0*/  MUFU.EX2 R14, R14 ;  /* 0x0000000e000e7308 */ /* 0x000ea20000000800 */
[-C--:B------:R-:W-:Y:S01]  /*81f0*/  FMUL.FTZ R124, R124, R9.reuse ;  /* 0x000000097c7c7220 */ /* 0x080fe20000410000 */
[----:B------:R-:W-:Y:S01]  /*8200*/  FADD.FTZ R3, R173, R10 ;  /* 0x0000000aad037221 */ /* 0x000fe20000010000 */
[-C--:B------:R-:W-:Y:S01]  /*8210*/  FMUL.FTZ R125, R125, R9.reuse ;  /* 0x000000097d7d7220 */ /* 0x080fe20000410000 */
[-C--:B------:R-:W-:Y:S01]  /*8220*/  FMUL.FTZ R128, R128, R9.reuse ;  /* 0x0000000980807220 */ /* 0x080fe20000410000 */
[-C--:B------:R-:W-:Y:S01]  /*8230*/  FMUL.FTZ R129, R129, R9.reuse ;  /* 0x0000000981817220 */ /* 0x080fe20000410000 */
[-C--:B------:R-:W-:Y:S01]  /*8240*/  FMUL.FTZ R132, R132, R9.reuse ;  /* 0x0000000984847220 */ /* 0x080fe20000410000 */
[-C--:B------:R-:W-:Y:S01]  /*8250*/  FMUL.FTZ R133, R133, R9.reuse ;  /* 0x0000000985857220 */ /* 0x080fe20000410000 */
[----:B------:R-:W5:Y:S01]  /*8260*/  MUFU.EX2 R21, R21 ;  /* 0x0000001500157308 */ /* 0x000f620000000800 */
        /* <DEDUP_REMOVED lines=17> */
[-C--:B------:R-:W-:Y:S01]  /*8380*/  FMUL.FTZ R38, R38, R12.reuse ;  /* 0x0000000c26267220 */ /* 0x080fe20000410000 */
[-C--:B------:R-:W-:Y:S01]  /*8390*/  FMUL.FTZ R39, R39, R12.reuse ;  /* 0x0000000c27277220 */ /* 0x080fe20000410000 */
[-C--:B------:R-:W-:Y:S01]  /*83a0*/  FMUL.FTZ R42, R42, R12.reuse ;  /* 0x0000000c2a2a7220 */ /* 0x080fe20000410000 */
[----:B---3--:R-:W-:Y:S01]  /*83b0*/  FADD.FTZ R4, R176, R153 ;  /* 0x00000099b0047221 */ /* 0x008fe20000010000 */
[-C--:B------:R-:W-:Y:S01]  /*83c0*/  FMUL.FTZ R43, R43, R12.reuse ;  /* 0x0000000c2b2b7220 */ /* 0x080fe20000410000 */
[-C--:B------:R-:W-:Y:S01]  /*83d0*/  FMUL.FTZ R46, R46, R12.reuse ;  /* 0x0000000c2e2e7220 */ /* 0x080fe20000410000 */
[----:B------:R-:W1:Y:S01]  /*83e0*/  MUFU.EX2 R15, R15 ;  /* 0x0000000f000f7308 */ /* 0x000e620000000800 */
[----:B----4-:R-:W-:Y:S01]  /*83f0*/  FADD.FTZ R153, R155, R4 ;  /* 0x000000049b997221 */ /* 0x010fe20000010000 */
[----:B--2---:R-:W-:Y:S01]  /*8400*/  F2FP.F16.F32.PACK_AB R155, R14, R155 ;  /* 0x0000009b0e9b723e */ /* 0x004fe200000000ff */
[-C--:B------:R-:W-:Y:S01]  /*8410*/  FMUL.FTZ R47, R47, R12.reuse ;  /* 0x0000000c2f2f7220 */ /* 0x080fe20000410000 */
[-C--:B------:R-:W-:Y:S01]  /*8420*/  FMUL.FTZ R50, R50, R12.reuse ;  /* 0x0000000c32327220 */ /* 0x080fe20000410000 */
[----:B------:R-:W-:Y:S01]  /*8430*/  FADD.FTZ R170, R14, R153 ;  /* 0x000000990eaa7221 */ /* 0x000fe20000010000 */
[-C--:B------:R-:W-:Y:S01]  /*8440*/  FMUL.FTZ R51, R51, R12.reuse ;  /* 0x0000000c33337220 */ /* 0x080fe20000410000 */
[-C--:B------:R-:W-:Y:S01]  /*8450*/  FMUL.FTZ R54, R54, R12.reuse ;  /* 0x0000000c36367220 */ /* 0x080fe20000410000 */
[----:B------:R-:W2:Y:S01]  /*8460*/  MUFU.EX2 R161, R175 ;  /* 0x000000af00a17308 */ /* 0x000ea20000000800 */
[----:B-----5:R-:W-:Y:S01]  /*8470*/  FADD.FTZ R153, R21, R170 ;  /* 0x000000aa15997221 */ /* 0x020fe20000010000 */
[-C--:B------:R-:W-:Y:S01]  /*8480*/  FMUL.FTZ R55, R55, R12.reuse ;  /* 0x0000000c37377220 */ /* 0x080fe20000410000 */
[-C--:B------:R-:W-:Y:S01]  /*8490*/  FMUL.FTZ R58, R58, R12.reuse ;  /* 0x0000000c3a3a7220 */ /* 0x080fe20000410000 */
[-C--:B------:R-:W-:Y:S01]  /*84a0*/  FMUL.FTZ R59, R59, R12.reuse ;  /* 0x0000000c3b3b7220 */ /* 0x080fe20000410000 */
[----:B0-----:R-:W-:Y:S01]  /*84b0*/  FADD.FTZ R170, R20, R153 ;  /* 0x0000009914aa7221 */ /* 0x001fe20000010000 */
[-C--:B------:R-:W-:Y:S01]  /*84c0*/  FMUL.FTZ R62, R62, R12.reuse ;  /* 0x0000000c3e3e7220 */ /* 0x080fe20000410000 */
[-C--:B------:R-:W-:Y:S01]  /*84d0*/  FMUL.FTZ R63, R63, R12.reuse ;  /* 0x0000000c3f3f7220 */ /* 0x080fe20000410000 */
[----:B------:R-:W0:Y:S01]  /*84e0*/  MUFU.EX2 R168, R181 ;  /* 0x000000b500a87308 */ /* 0x000e220000000800 */
[----:B-1----:R-:W-:Y:S01]  /*84f0*/  FADD.FTZ R153, R15, R170 ;  /* 0x000000aa0f997221 */ /* 0x002fe20000010000 */
[-C--:B------:R-:W-:Y:S01]  /*8500*/  FMUL.FTZ R66, R66, R12.reuse ;  /* 0x0000000c42427220 */ /* 0x080fe20000410000 */
[-C--:B------:R-:W-:Y:S01]  /*8510*/  FMUL.FTZ R67, R67, R12.reuse ;  /* 0x0000000c43437220 */ /* 0x080fe20000410000 */
[-C--:B------:R-:W-:Y:S01]  /*8520*/  FMUL.FTZ R70, R70, R12.reuse ;  /* 0x0000000c46467220 */ /* 0x080fe20000410000 */
[----:B------:R-:W-:Y:S01]  /*8530*/  FADD.FTZ R172, R10, R153 ;  /* 0x000000990aac7221 */ /* 0x000fe20000010000 */
        /* <DEDUP_REMOVED lines=50> */
[-C--:B------:R-:W-:Y:S01]  /*8860*/  FMUL.FTZ R135, R135, R12.reuse ;  /* 0x0000000c87877220 */ /* 0x080fe20000410000 */
        /* <DEDUP_REMOVED lines=21> */
.L_x_5528:
[----:B------:R1:W2:Y:S01]  /*89c0*/  SYNCS.PHASECHK.TRANS64.TRYWAIT P1, [UR22+0x28c50], R7 ;  /* 0x028c5007ff0075a7 */ /* 0x0002a20008020156 */
[----:B------:R-:W-:Y:S05]  /*89d0*/  @!P0 BRA `(.L_x_5529) ;  /* 0x0000000000048947 */ /* 0x000fea0003800000 */
[----:B------:R-:W-:Y:S01]  /*89e0*/  BPT.TRAP 0x1 ;  /* 0x000000040000795c */ /* 0x000fe20000300000 */
.L_x_5529:
[----:B--2---:R-:W-:Y:S05]  /*89f0*/  @P1 BRA `(.L_x_5530) ;  /* 0x0000000000081947 */ /* 0x004fea0003800000 */
[----:B------:R-:W2:Y:S02]  /*8a00*/  SYNCS.PHASECHK.TRANS64.TRYWAIT P1, [UR22+0x28c50], R7 ;  /* 0x028c5007ff0075a7 */ /* 0x000ea40008020156 */
[----:B--2---:R-:W-:Y:S05]  /*8a10*/  @!P1 BRA `(.L_x_5531) ;  /* 0x000000e000ac9947 */ /* 0x004fea0003800000 */
.L_x_5530:
        /* <DEDUP_REMOVED lines=34> */
.L_x_5532:
        /* <DEDUP_REMOVED lines=9> */
.L_x_5514:
[----:B------:R-:W-:Y:S02]  /*8cd0*/  UISETP.NE.AND UP1, UPT, UR52, URZ, UPT ;  /* 0x0000003f3400728c */ /* 0x000fe4000bf25270 */
[----:B------:R-:W-:Y:S02]  /*8ce0*/  UISETP.NE.AND UP0, UPT, UR51, URZ, UPT ;  /* 0x0000003f3300728c */ /* 0x000fe4000bf05270 */
[----:B------:R-:W-:Y:S02]  /*8cf0*/  UIADD3 UR11, UR45, 0x3f, URZ ;  /* 0x0000003f2d0b7890 */ /* 0x000fe4000fffe03f */
[----:B------:R-:W-:Y:S02]  /*8d00*/  UIADD3 UR14, UR48, 0x1, -UR50 ;  /* 0x00000001300e7890 */ /* 0x000fe4000fffe832 */
[----:B------:R-:W-:-:S03]  /*8d10*/  PLOP3.LUT P1, PT, PT, PT, UP0, 0x40, 0x0 ;  /* 0x000000000000781c */ /* 0x000fc60003f2e808 */
[----:B------:R-:W-:Y:S01]  /*8d20*/  @UP1 ULDC UR6, c[0x0][0x44c] ;  /* 0x0001130000061ab9 */ /* 0x000fe20000000800 */
[----:B------:R-:W-:Y:S01]  /*8d30*/  @UP1 ULDC UR15, c[0x0][0x450] ;  /* 0x00011400000f1ab9 */ /* 0x000fe20000000800 */
[----:B------:R-:W-:-:S04]  /*8d40*/  UIMAD.WIDE.U32 UR6, UR11, UR6, URZ ;  /* 0x000000060b0672a5 */ /* 0x000fc8000f8e003f */
[----:B------:R-:W-:-:S04]  /*8d50*/  @UP1 USHF.R.U32.HI UR11, URZ, UR15, UR7 ;  /* 0x0000000f3f0b1299 */ /* 0x000fc80008011607 */
[----:B------:R-:W-:-:S04]  /*8d60*/  UIADD3 UR11, UR14, UR11, URZ ;  /* 0x0000000b0e0b7290 */ /* 0x000fc8000fffe03f */
[----:B------:R-:W-:Y:S01]  /*8d70*/  UIADD3 UR20, UR11, -UR20, URZ ;  /* 0x800000140b147290 */ /* 0x000fe2000fffe03f */
[----:B------:R-:W-:Y:S11]  /*8d80*/  @P1 BRA `(.L_x_5534) ;  /* 0x00000000004c1947 */ /* 0x000ff60003800000 */
[----:B------:R-:W-:-:S06]  /*8d90*/  UISETP.GT.AND UP0, UPT, UR11, -0x1, UPT ;  /* 0xffffffff0b00788c */ /* 0x000fcc000bf04270 */
[----:B------:R-:W-:-:S13]  /*8da0*/  PLOP3.LUT P1, PT, PT, PT, UP0, 0x80, 0x0 ;  /* 0x000000000000781c */ /* 0x000fda0003f2f008 */
[----:B------:R-:W-:Y:S05]  /*8db0*/  @P1 BRA `(.L_x_5535) ;  /* 0x0000000000201947 */ /* 0x000fea0003800000 */
[----:B------:R-:W-:Y:S01]  /*8dc0*/  ULDC UR14, c[0x0][0x9e4] ;  /* 0x00027900000e7ab9 */ /* 0x000fe20000000800 */
[----:B------:R-:W-:Y:S02]  /*8dd0*/  ULOP3.LUT UR11, URZ, UR11, URZ, 0x33, !UPT ;  /* 0x0000000b3f0b7292 */ /* 0x000fe4000f8e333f */
[----:B------:R-:W-:-:S11]  /*8de0*/  UISETP.NE.AND UP0, UPT, UR14, 0x1, UPT ;  /* 0x000000010e00788c */ /* 0x000fd6000bf05270 */
[----:B------:R-:W-:Y:S02]  /*8df0*/  @UP0 ULDC.64 UR18, c[0x0][0x9e8] ;  /* 0x00027a0000120ab9 */ /* 0x000fe40000000a00 */
[----:B------:R-:W-:-:S04]  /*8e00*/  UIMAD.WIDE.U32 UR6, UR11, UR18, URZ ;  /* 0x000000120b0672a5 */ /* 0x000fc8000f8e003f */
[----:B------:R-:W-:-:S04]  /*8e10*/  @UP0 USHF.R.U32.HI UR11, URZ, UR19, UR7 ;  /* 0x000000133f0b0299 */ /* 0x000fc80008011607 */
[----:B------:R-:W-:Y:S01]  /*8e20*/  ULOP3.LUT UR11, URZ, UR11, URZ, 0x33, !UPT ;  /* 0x0000000b3f0b7292 */ /* 0x000fe2000f8e333f */
[----:B------:R-:W-:Y:S11]  /*8e30*/  BRA `(.L_x_5536) ;  /* 0x0000000000147947 */ /* 0x000ff60003800000 */
.L_x_5535:
[----:B------:R-:W-:Y:S02]  /*8e40*/  ULDC UR14, c[0x0][0x9e4] ;  /* 0x00027900000e7ab9 */ /* 0x000fe40000000800 */
[----:B------:R-:W-:-:S11]  /*8e50*/  UISETP.NE.AND UP0, UPT, UR14, 0x1, UPT ;  /* 0x000000010e00788c */ /* 0x000fd6000bf05270 */
[----:B------:R-:W-:Y:S02]  /*8e60*/  @UP0 ULDC.64 UR18, c[0x0][0x9e8] ;  /* 0x00027a0000120ab9 */ /* 0x000fe40000000a00 */
[----:B------:R-:W-:-:S04]  /*8e70*/  UIMAD.WIDE.U32 UR6, UR11, UR18, URZ ;  /* 0x000000120b0672a5 */ /* 0x000fc8000f8e003f */
[----:B------:R-:W-:-:S12]  /*8e80*/  @UP0 USHF.R.U32.HI UR11, URZ, UR19, UR7 ;  /* 0x000000133f0b0299 */ /* 0x000fd80008011607 */
.L_x_5536:
[----:B------:R-:W-:-:S04]  /*8e90*/  UIMAD UR11, UR11, UR14, URZ ;  /* 0x0000000e0b0b72a4 */ /* 0x000fc8000f8e023f */
[----:B------:R-:W-:-:S04]  /*8ea0*/  UISETP.LT.AND UP0, UPT, UR20, UR11, UPT ;  /* 0x0000000b1400728c */ /* 0x000fc8000bf01270 */
[----:B------:R-:W-:-:S12]  /*8eb0*/  USEL UR20, UR20, UR11, !UP0 ;  /* 0x0000000b14147287 */ /* 0x000fd8000c000000 */
.L_x_5534:
[----:B------:R-:W-:-:S04]  /*8ec0*/  UIADD3 UR20, UR20, 0x3f, URZ ;  /* 0x0000003f14147890 */ /* 0x000fc8000fffe03f */
        /* <DEDUP_REMOVED lines=8> */
[----:B------:R-:W-:Y:S01]  /*8f50*/  UMOV UR23, UR38 ;  /* 0x0000002600177c82 */ /* 0x000fe20008000000 */
[----:B--2---:R-:W-:Y:S01]  /*8f60*/  IMAD.MOV.U32 R10, RZ, RZ, R5 ;  /* 0x000000ffff0a7224 */ /* 0x004fe200078e0005 */
[----:B------:R-:W-:Y:S01]  /*8f70*/  ULDC UR24, c[0x0][0x9d8] ;  /* 0x0002760000187ab9 */ /* 0x000fe20000000800 */
[----:B------:R-:W-:-:S05]  /*8f80*/  ULDC UR21, c[0x0][0x988] ;  /* 0x0002620000157ab9 */ /* 0x000fca0000000800 */
.L_x_5548:
[----:B------:R-:W-:Y:S01]  /*8f90*/  UIADD3 UR38, UR23, 0x1, URZ ;  /* 0x0000000117267890 */ /* 0x000fe2000fffe03f */
[C---:B------:R-:W-:Y:S02]  /*8fa0*/  ISETP.GT.AND P1, PT, R8.reuse, UR20, PT ;  /* 0x0000001408007c0c */ /* 0x040fe4000bf24270 */
[----:B------:R-:W-:Y:S01]  /*8fb0*/  IADD3 R8, R8, -0x1, RZ ;  /* 0xffffffff08087810 */ /* 0x000fe20007ffe0ff */
[----:B------:R-:W-:-:S04]  /*8fc0*/  UISETP.NE.AND UP0, UPT, UR38, 0x2, UPT ;  /* 0x000000022600788c */ /* 0x000fc8000bf05270 */
[----:B------:R-:W-:Y:S02]  /*8fd0*/  USEL UR6, URZ, 0x1, UP0 ;  /* 0x000000013f067887 */ /* 0x000fe40008000000 */
[----:B------:R-:W-:Y:S02]  /*8fe0*/  USEL UR38, UR38, URZ, UP0 ;  /* 0x0000003f26267287 */ /* 0x000fe40008000000 */
[----:B------:R-:W-:Y:S01]  /*8ff0*/  ULOP3.LUT UR37, UR37, UR6, URZ, 0x3c, !UPT ;  /* 0x0000000625257292 */ /* 0x000fe2000f8e3c3f */
[----:B0--3--:R-:W-:Y:S11]  /*9000*/  @!P0 BRA `(.L_x_5538) ;  /* 0x0000000000048947 */ /* 0x009ff60003800000 */
[----:B------:R-:W-:Y:S01]  /*9010*/  BPT.TRAP 0x1 ;  /* 0x000000040000795c */ /* 0x000fe20000300000 */
.L_x_5538:
[----:B------:R-:W-:Y:S01]  /*9020*/  ULEA UR22, UR38, UR41, 0x3 ;  /* 0x0000002926167291 */ /* 0x000fe2000f8e183f */
[----:B-1----:R-:W-:-:S05]  /*9030*/  IMAD.U32 R7, RZ, RZ, UR37 ;  /* 0x00000025ff077e24 */ /* 0x002fca000f8e00ff */
[----:B------:R-:W-:-:S04]  /*9040*/  SHF.L.U32 R7, R7, 0x1f, RZ ;  /* 0x0000001f07077819 */ /* 0x000fc800000006ff */
[----:B------:R1:W2:Y:S01]  /*9050*/  SYNCS.PHASECHK.TRANS64.TRYWAIT P2, [UR22+0x28c30], R7 ;  /* 0x028c3007ff0075a7 */ /* 0x0002a20008040156 */
[----:B------:R-:W-:Y:S05]  /*9060*/  @!P0 BRA `(.L_x_5539) ;  /* 0x0000000000048947 */ /* 0x000fea0003800000 */
[----:B------:R-:W-:Y:S01]  /*9070*/  BPT.TRAP 0x1 ;  /* 0x000000040000795c */ /* 0x000fe20000300000 */
.L_x_5539:
[----:B--2---:R-:W-:Y:S05]  /*9080*/  @P2 BRA `(.L_x_5540) ;  /* 0x0000000000082947 */ /* 0x004fea0003800000 */
[----:B------:R-:W2:Y:S02]  /*9090*/  SYNCS.PHASECHK.TRANS64.TRYWAIT P2, [UR22+0x28c30], R7 ;  /* 0x028c3007ff0075a7 */ /* 0x000ea40008040156 */
[----:B--2---:R-:W-:Y:S05]  /*90a0*/  @!P2 BRA `(.L_x_5541) ;  /* 0x000000dc0020a947 */ /* 0x004fea0003800000 */
.L_x_5540:
        /* <DEDUP_REMOVED lines=23> */
.L_x_5542:
[----:B------:R-:W-:Y:S01]  /*9220*/  FMUL.FTZ R15, R152, UR24 ;  /* 0x00000018980f7c20 */ /* 0x000fe20008410000 */
[----:B--2---:R-:W-:Y:S01]  /*9230*/  FMUL.FTZ R6, R153, UR24 ;  /* 0x0000001899067c20 */ /* 0x004fe20008410000 */
        /* <DEDUP_REMOVED lines=29> */
[----:B--2---:R-:W-:Y:S01]  /*9410*/  FMNMX.FTZ R20, R6, R5, !PT ;  /* 0x0000000506147209 */ /* 0x004fe20007810000 */
[----:B------:R-:W-:Y:S01]  /*9420*/  FMUL.FTZ R159, R179, UR24 ;  /* 0x00000018b39f7c20 */ /* 0x000fe20008410000 */
[----:B------:R-:W-:Y:S01]  /*9430*/  UMOV UR10, UR21 ;  /* 0x00000015000a7c82 */ /* 0x000fe20008000000 */
[----:B------:R-:W-:Y:S01]  /*9440*/  FMUL.FTZ R161, R183, UR24 ;  /* 0x00000018b7a17c20 */ /* 0x000fe20008410000 */
[----:B------:R-:W-:-:S03]  /*9450*/  UIADD3 UR6, UR22, 0x28c40, URZ ;  /* 0x00028c4016067890 */ /* 0x000fc6000fffe03f */
[----:B------:R-:W2:Y:S01]  /*9460*/  MUFU.TANH R207, R207 ;  /* 0x000000cf00cf7308 */ /* 0x000ea20000002400 */
[----:B---3--:R-:W-:Y:S01]  /*9470*/  FMNMX.FTZ R5, R205, R20, !PT ;  /* 0x00000014cd057209 */ /* 0x008fe20007810000 */
[----:B------:R-:W-:-:S06]  /*9480*/  UPRMT UR6, UR40, 0x654, UR6 ;  /* 0x0000065428067896 */ /* 0x000fcc0008000006 */
[----:B------:R-:W3:Y:S01]  /*9490*/  MUFU.TANH R208, R208 ;  /* 0x000000d000d07308 */ /* 0x000ee20000002400 */
[----:B0-----:R-:W-:Y:S02]  /*94a0*/  FMNMX.FTZ R20, R206, R5, !PT ;  /* 0x00000005ce147209 */ /* 0x001fe40007810000 */
[----:B------:R-:W-:Y:S05]  /*94b0*/  SYNCS.ARRIVE.TRANS64.RED.A1T0 RZ, [UR6], RZ ;  /* 0x000000ffffff79a7 */ /* 0x000fea0008100406 */
[----:B------:R-:W0:Y:S01]  /*94c0*/  MUFU.TANH R209, R209 ;  /* 0x000000d100d17308 */ /* 0x000e220000002400 */
[----:B--2---:R-:W-:-:S07]  /*94d0*/  FMNMX.FTZ R5, R207, R20, !PT ;  /* 0x00000014cf057209 */ /* 0x004fce0007810000 */
[----:B------:R-:W2:Y:S01]  /*94e0*/  MUFU.TANH R211, R211 ;  /* 0x000000d300d37308 */ /* 0x000ea20000002400 */
[----:B---3--:R-:W-:-:S07]  /*94f0*/  FMNMX.FTZ R20, R208, R5, !PT ;  /* 0x00000005d0147209 */ /* 0x008fce0007810000 */
[----:B------:R-:W3:Y:S01]  /*9500*/  MUFU.TANH R168, R168 ;  /* 0x000000a800a87308 */ /* 0x000ee20000002400 */
[----:B0-----:R-:W-:-:S07]  /*9510*/  FMNMX.FTZ R20, R209, R20, !PT ;  /* 0x00000014d1147209 */ /* 0x001fce0007810000 */
[----:B------:R-:W0:Y:S01]  /*9520*/  MUFU.TANH R169, R169 ;  /* 0x000000a900a97308 */ /* 0x000e220000002400 */
[----:B--2---:R-:W-:-:S07]  /*9530*/  FMNMX.FTZ R5, R211, R20, !PT ;  /* 0x00000014d3057209 */ /* 0x004fce0007810000 */
[----:B------:R-:W2:Y:S01]  /*9540*/  MUFU.TANH R165, R165 ;  /* 0x000000a500a57308 */ /* 0x000ea20000002400 */
[----:B---3--:R-:W-:-:S07]  /*9550*/  FMNMX.FTZ R20, R168, R5, !PT ;  /* 0x00000005a8147209 */ /* 0x008fce0007810000 */
[----:B------:R-:W3:Y:S01]  /*9560*/  MUFU.TANH R210, R210 ;  /* 0x000000d200d27308 */ /* 0x000ee20000002400 */
[----:B0-----:R-:W-:-:S07]  /*9570*/  FMNMX.FTZ R20, R169, R20, !PT ;  /* 0x00000014a9147209 */ /* 0x001fce0007810000 */
[----:B------:R-:W0:Y:S01]  /*9580*/  MUFU.TANH R172, R172 ;  /* 0x000000ac00ac7308 */ /* 0x000e220000002400 */
[----:B--2---:R-:W-:Y:S01]  /*9590*/  FMNMX.FTZ R5, R165, R20, !PT ;  /* 0x00000014a5057209 */ /* 0x004fe20007810000 */
[----:B------:R-:W-:-:S06]  /*95a0*/  FMUL.FTZ R20, R162, UR24 ;  /* 0x00000018a2147c20 */ /* 0x000fcc0008410000 */
[----:B------:R-:W2:Y:S01]  /*95b0*/  MUFU.TANH R176, R176 ;  /* 0x000000b000b07308 */ /* 0x000ea20000002400 */
[----:B---3--:R-:W-:-:S07]  /*95c0*/  FMNMX.FTZ R5, R210, R5, !PT ;  /* 0x00000005d2057209 */ /* 0x008fce0007810000 */
[----:B------:R-:W3:Y:S01]  /*95d0*/  MUFU.TANH R173, R173 ;  /* 0x000000ad00ad7308 */ /* 0x000ee20000002400 */
[----:B0-----:R-:W-:-:S07]  /*95e0*/  FMNMX.FTZ R5, R172, R5, !PT ;  /* 0x00000005ac057209 */ /* 0x001fce0007810000 */
[----:B------:R-:W0:Y:S01]  /*95f0*/  MUFU.TANH R164, R164 ;  /* 0x000000a400a47308 */ /* 0x000e220000002400 */
[----:B--2---:R-:W-:-:S07]  /*9600*/  FMNMX.FTZ R152, R176, R5, !PT ;  /* 0x00000005b0987209 */ /* 0x004fce0007810000 */
[----:B------:R-:W2:Y:S01]  /*9610*/  MUFU.TANH R12, R12 ;  /* 0x0000000c000c7308 */ /* 0x000ea20000002400 */
[----:B---3--:R-:W-:Y:S01]  /*9620*/  FMNMX.FTZ R5, R173, R152, !PT ;  /* 0x00000098ad057209 */ /* 0x008fe20007810000 */
[----:B------:R-:W-:-:S06]  /*9630*/  FMUL.FTZ R152, R166, UR24 ;  /* 0x00000018a6987c20 */ /* 0x000fcc0008410000 */
[----:B------:R-:W3:Y:S01]  /*9640*/  MUFU.TANH R11, R11 ;  /* 0x0000000b000b7308 */ /* 0x000ee20000002400 */
[----:B0-----:R-:W-:-:S05]  /*9650*/  FMNMX.FTZ R5, R164, R5, !PT ;  /* 0x00000005a4057209 */ /* 0x001fca0007810000 */
[----:B------:R-:W0:Y:S02]  /*9660*/  SHFL.BFLY PT, R158, R5, 0x2, 0x1f ;  /* 0x0c401f00059e7f89 */ /* 0x000e2400000e0000 */
[----:B------:R-:W4:Y:S01]  /*9670*/  MUFU.TANH R13, R13 ;  /* 0x0000000d000d7308 */ /* 0x000f220000002400 */
[----:B--2---:R-:W-:-:S07]  /*9680*/  FMNMX.FTZ R160, R12, R9, !PT ;  /* 0x000000090ca07209 */ /* 0x004fce0007810000 */
[----:B------:R-:W2:Y:S01]  /*9690*/  MUFU.TANH R14, R14 ;  /* 0x0000000e000e7308 */ /* 0x000ea20000002400 */
[----:B---3--:R-:W-:-:S07]  /*96a0*/  FMNMX.FTZ R160, R11, R160, !PT ;  /* 0x000000a00ba07209 */ /* 0x008fce0007810000 */
[----:B------:R-:W3:Y:S01]  /*96b0*/  MUFU.TANH R20, R20 ;  /* 0x0000001400147308 */ /* 0x000ee20000002400 */
[----:B0-----:R-:W-:Y:S01]  /*96c0*/  FMNMX.FTZ R163, R5, R158, !PT ;  /* 0x0000009e05a37209 */ /* 0x001fe20007810000 */
[----:B------:R-:W-:-:S06]  /*96d0*/  FMUL.FTZ R158, R178, UR24 ;  /* 0x00000018b29e7c20 */ /* 0x000fcc0008410000 */
[----:B------:R-:W0:Y:S01]  /*96e0*/  MUFU.TANH R21, R21 ;  /* 0x0000001500157308 */ /* 0x000e220000002400 */
[----:B----4-:R-:W-:Y:S01]  /*96f0*/  FMNMX.FTZ R5, R13, R160, !PT ;  /* 0x000000a00d057209 */ /* 0x010fe20007810000 */
[----:B------:R-:W-:Y:S01]  /*9700*/  FMUL.FTZ R160, R182, UR24 ;  /* 0x00000018b6a07c20 */ /* 0x000fe20008410000 */
[----:B------:R-:W4:Y:S02]  /*9710*/  SHFL.BFLY PT, R166, R163, 0x1, 0x1f ;  /* 0x0c201f00a3a67f89 */ /* 0x000f2400000e0000 */
[----:B--2---:R-:W-:-:S03]  /*9720*/  FMNMX.FTZ R5, R14, R5, !PT ;  /* 0x000000050e057209 */ /* 0x004fc60007810000 */
[----:B------:R-:W2:Y:S01]  /*9730*/  MUFU.TANH R152, R152 ;  /* 0x0000009800987308 */ /* 0x000ea20000002400 */
[----:B---3--:R-:W-:-:S07]  /*9740*/  FMNMX.FTZ R162, R20, R5, !PT ;  /* 0x0000000514a27209 */ /* 0x008fce0007810000 */
[----:B------:R-:W3:Y:S08]  /*9750*/  MUFU.TANH R153, R153 ;  /* 0x0000009900997308 */ /* 0x000ef00000002400 */
[----:B------:R-:W5:Y:S01]  /*9760*/  MUFU.TANH R154, R154 ;  /* 0x0000009a009a7308 */ /* 0x000f620000002400 */
[----:B----4-:R-:W-:Y:S02]  /*9770*/  FMNMX.FTZ R5, R163, R166, !PT ;  /* 0x000000a6a3057209 */ /* 0x010fe40007810000 */
[----:B0-----:R-:W-:-:S05]  /*9780*/  FMNMX.FTZ R163, R21, R162, !PT ;  /* 0x000000a215a37209 */ /* 0x001fca0007810000 */
[----:B------:R-:W0:Y:S01]  /*9790*/  MUFU.TANH R155, R155 ;  /* 0x0000009b009b7308 */ /* 0x000e220000002400 */
[C---:B------:R-:W-:Y:S01]  /*97a0*/  FADD.FTZ R162, -R5.reuse, R10 ;  /* 0x0000000a05a27221 */ /* 0x040fe20000010100 */
[----:B--2---:R-:W-:Y:S01]  /*97b0*/  FMNMX.FTZ R10, R152, R163, !PT ;  /* 0x000000a3980a7209 */ /* 0x004fe20007810000 */
[----:B------:R-:W-:Y:S02]  /*97c0*/  FMUL.FTZ R177, R5, UR10 ;  /* 0x0000000a05b17c20 */ /* 0x000fe40008410000 */
[----:B------:R-:W-:Y:S01]  /*97d0*/  FMUL.FTZ R166, R162, UR10 ;  /* 0x0000000aa2a67c20 */ /* 0x000fe20008410000 */
[----:B---3--:R-:W-:Y:S01]  /*97e0*/  FMNMX.FTZ R163, R153, R10, !PT ;  /* 0x0000000a99a37209 */ /* 0x008fe20007810000 */
[--C-:B------:R-:W-:Y:S01]  /*97f0*/  FFMA.FTZ R170, R6, UR10, -R177.reuse ;  /* 0x0000000a06aa7c23 */ /* 0x100fe200080108b1 */
[----:B------:R-:W2:Y:S01]  /*9800*/  MUFU.TANH R156, R156 ;  /* 0x0000009c009c7308 */ /* 0x000ea20000002400 */
[--C-:B------:R-:W-:Y:S01]  /*9810*/  FFMA.FTZ R15, R15, UR10, -R177.reuse ;  /* 0x0000000a0f0f7c23 */ /* 0x100fe200080108b1 */
[----:B-----5:R-:W-:Y:S01]  /*9820*/  FMNMX.FTZ R162, R154, R163, !PT ;  /* 0x000000a39aa27209 */ /* 0x020fe20007810000 */
[--C-:B------:R-:W-:Y:S01]  /*9830*/  FFMA.FTZ R174, R206, UR10, -R177.reuse ;  /* 0x0000000aceae7c23 */ /* 0x100fe200080108b1 */
[--C-:B------:R-:W-:Y:S01]  /*9840*/  FFMA.FTZ R171, R208, UR10, -R177.reuse ;  /* 0x0000000ad0ab7c23 */ /* 0x100fe200080108b1 */
[--C-:B------:R-:W-:Y:S01]  /*9850*/  FFMA.FTZ R168, R168, UR10, -R177.reuse ;  /* 0x0000000aa8a87c23 */ /* 0x100fe200080108b1 */
[--C-:B------:R-:W-:Y:S01]  /*9860*/  FFMA.FTZ R165, R165, UR10, -R177.reuse ;  /* 0x0000000aa5a57c23 */ /* 0x100fe200080108b1 */
[--C-:B------:R-:W-:Y:S01]  /*9870*/  FFMA.FTZ R178, R210, UR10, -R177.reuse ;  /* 0x0000000ad2b27c23 */ /* 0x100fe200080108b1 */
[----:B------:R-:W3:Y:S01]  /*9880*/  MUFU.TANH R157, R157 ;  /* 0x0000009d009d7308 */ /* 0x000ee20000002400 */
[----:B0-----:R-:W-:Y:S01]  /*9890*/  FMNMX.FTZ R163, R155, R162, !PT ;  /* 0x000000a29ba37209 */ /* 0x001fe20007810000 */
[----:B------:R-:W-:-:S06]  /*98a0*/  FFMA.FTZ R173, R173, UR10, -R177 ;  /* 0x0000000aadad7c23 */ /* 0x000fcc00080108b1 */
[----:B------:R-:W0:Y:S01]  /*98b0*/  MUFU.TANH R158, R158 ;  /* 0x0000009e009e7308 */ /* 0x000e220000002400 */
[----:B--2---:R-:W-:-:S07]  /*98c0*/  FMNMX.FTZ R162, R156, R163, !PT ;  /* 0x000000a39ca27209 */ /* 0x004fce0007810000 */
[----:B------:R-:W2:Y:S01]  /*98d0*/  MUFU.TANH R159, R159 ;  /* 0x0000009f009f7308 */ /* 0x000ea20000002400 */
[----:B---3--:R-:W-:-:S07]  /*98e0*/  FMNMX.FTZ R163, R157, R162, !PT ;  /* 0x000000a29da37209 */ /* 0x008fce0007810000 */
[----:B------:R-:W3:Y:S01]  /*98f0*/  MUFU.TANH R160, R160 ;  /* 0x000000a000a07308 */ /* 0x000ee20000002400 */
[----:B0-----:R-:W-:Y:S01]  /*9900*/  FMNMX.FTZ R6, R158, R163, !PT ;  /* 0x000000a39e067209 */ /* 0x001fe20007810000 */
[----:B------:R-:W-:-:S06]  /*9910*/  FFMA.FTZ R163, R205, UR10, -R177 ;  /* 0x0000000acda37c23 */ /* 0x000fcc00080108b1 */
[----:B------:R-:W0:Y:S01]  /*9920*/  MUFU.TANH R161, R161 ;  /* 0x000000a100a17308 */ /* 0x000e220000002400 */
[----:B--2---:R-:W-:-:S07]  /*9930*/  FMNMX.FTZ R167, R159, R6, !PT ;  /* 0x000000069fa77209 */ /* 0x004fce0007810000 */
[----:B------:R2:W4:Y:S01]  /*9940*/  MUFU.EX2 R10, R166 ;  /* 0x000000a6000a7308 */ /* 0x0005220000000800 */
[----:B---3--:R-:W-:Y:S01]  /*9950*/  FMNMX.FTZ R6, R160, R167, !PT ;  /* 0x000000a7a0067209 */ /* 0x008fe20007810000 */
[----:B------:R-:W-:-:S06]  /*9960*/  FFMA.FTZ R167, R209, UR10, -R177 ;  /* 0x0000000ad1a77c23 */ /* 0x000fcc00080108b1 */
[----:B------:R3:W-:Y:S01]  /*9970*/  MUFU.EX2 R162, R170 ;  /* 0x000000aa00a27308 */ /* 0x0007e20000000800 */
[----:B0-----:R-:W-:Y:S01]  /*9980*/  FMNMX.FTZ R6, R161, R6, !PT ;  /* 0x00000006a1067209 */ /* 0x001fe20007810000 */
[----:B--2---:R-:W-:-:S04]  /*9990*/  FFMA.FTZ R166, R207, UR10, -R177 ;  /* 0x0000000acfa67c23 */ /* 0x004fc800080108b1 */
[----:B------:R-:W0:Y:S02]  /*99a0*/  SHFL.BFLY PT, R175, R6, 0x2, 0x1f ;  /* 0x0c401f0006af7f89 */ /* 0x000e2400000e0000 */
[----:B------:R-:W2:Y:S01]  /*99b0*/  MUFU.EX2 R15, R15 ;  /* 0x0000000f000f7308 */ /* 0x000ea20000000800 */
[--C-:B---3--:R-:W-:Y:S01]  /*99c0*/  FFMA.FTZ R170, R211, UR10, -R177.reuse ;  /* 0x0000000ad3aa7c23 */ /* 0x108fe200080108b1 */
[-C--:B----4-:R-:W-:Y:S01]  /*99d0*/  FMUL.FTZ R24, R24, R10.reuse ;  /* 0x0000000a18187220 */ /* 0x090fe20000410000 */
        /* <DEDUP_REMOVED lines=19> */
[----:B0-----:R-:W-:Y:S01]  /*9b10*/  FMNMX.FTZ R179, R6, R175, !PT ;  /* 0x000000af06b37209 */ /* 0x001fe20007810000 */
[--C-:B------:R-:W-:Y:S01]  /*9b20*/  FFMA.FTZ R175, R169, UR10, -R177.reuse ;  /* 0x0000000aa9af7c23 */ /* 0x100fe200080108b1 */
[--C-:B------:R-:W-:Y:S01]  /*9b30*/  FFMA.FTZ R169, R172, UR10, -R177.reuse ;  /* 0x0000000aaca97c23 */ /* 0x100fe200080108b1 */
[--C-:B------:R-:W-:Y:S01]  /*9b40*/  FFMA.FTZ R172, R176, UR10, -R177.reuse ;  /* 0x0000000ab0ac7c23 */ /* 0x100fe200080108b1 */
[----:B------:R-:W-:Y:S01]  /*9b50*/  FFMA.FTZ R176, R164, UR10, -R177 ;  /* 0x0000000aa4b07c23 */ /* 0x000fe200080108b1 */
[----:B------:R-:W0:Y:S01]  /*9b60*/  SHFL.BFLY PT, R6, R179, 0x1, 0x1f ;  /* 0x0c201f00b3067f89 */ /* 0x000e2200000e0000 */
        /* <DEDUP_REMOVED lines=23> */
[----:B0-----:R-:W-:Y:S01]  /*9ce0*/  FMNMX.FTZ R6, R179, R6, !PT ;  /* 0x00000006b3067209 */ /* 0x001fe20007810000 */
        /* <DEDUP_REMOVED lines=10> */
[----:B------:R-:W-:Y:S01]  /*9d90*/  FFMA.FTZ R177, R153, UR10, -R164 ;  /* 0x0000000a99b17c23 */ /* 0x000fe200080108a4 */
[----:B------:R-:W-:-:S02]  /*9da0*/  IMAD.MOV R153, RZ, RZ, -R17 ;  /* 0x000000ffff997224 */ /* 0x000fc400078e0a11 */
[--C-:B------:R-:W-:Y:S01]  /*9db0*/  FFMA.FTZ R11, R11, UR10, -R164.reuse ;  /* 0x0000000a0b0b7c23 */ /* 0x100fe200080108a4 */
[--C-:B------:R-:W-:Y:S01]  /*9dc0*/  FFMA.FTZ R13, R13, UR10, -R164.reuse ;  /* 0x0000000a0d0d7c23 */ /* 0x100fe200080108a4 */
[----:B------:R-:W-:Y:S01]  /*9dd0*/  MUFU.EX2 R9, R9 ;  /* 0x0000000900097308 */ /* 0x000fe20000000800 */
[--C-:B------:R-:W-:Y:S01]  /*9de0*/  FFMA.FTZ R180, R14, UR10, -R164.reuse ;  /* 0x0000000a0eb47c23 */ /* 0x100fe200080108a4 */
[----:B------:R-:W-:Y:S01]  /*9df0*/  ISETP.NE.AND P2, PT, R2, R153, PT ;  /* 0x000000990200720c */ /* 0x000fe20003f45270 */
[--C-:B------:R-:W-:Y:S01]  /*9e00*/  FFMA.FTZ R14, R20, UR10, -R164.reuse ;  /* 0x0000000a140e7c23 */ /* 0x100fe200080108a4 */
[----:B------:R-:W-:Y:S02]  /*9e10*/  IMAD.U32 R153, RZ, RZ, UR23 ;  /* 0x00000017ff997e24 */ /* 0x000fe4000f8e00ff */
[--C-:B------:R-:W-:Y:S01]  /*9e20*/  FFMA.FTZ R21, R21, UR10, -R164.reuse ;  /* 0x0000000a15157c23 */ /* 0x100fe200080108a4 */
[--C-:B------:R-:W-:Y:S01]  /*9e30*/  FFMA.FTZ R20, R152, UR10, -R164.reuse ;  /* 0x0000000a98147c23 */ /* 0x100fe200080108a4 */
[--C-:B------:R-:W-:Y:S01]  /*9e40*/  FFMA.FTZ R179, R154, UR10, -R164.reuse ;  /* 0x0000000a9ab37c23 */ /* 0x100fe200080108a4 */
[----:B------:R-:W0:Y:S01]  /*9e50*/  MUFU.EX2 R12, R12 ;  /* 0x0000000c000c7308 */ /* 0x000e220000000800 */
[--C-:B------:R-:W-:Y:S01]  /*9e60*/  FFMA.FTZ R182, R155, UR10, -R164.reuse ;  /* 0x0000000a9bb67c23 */ /* 0x100fe200080108a4 */
[--C-:B------:R-:W-:Y:S01]  /*9e70*/  FFMA.FTZ R181, R158, UR10, -R164.reuse ;  /* 0x0000000a9eb57c23 */ /* 0x100fe200080108a4 */
[--C-:B------:R-:W-:Y:S01]  /*9e80*/  FFMA.FTZ R159, R159, UR10, -R164.reuse ;  /* 0x0000000a9f9f7c23 */ /* 0x100fe200080108a4 */
[----:B------:R-:W-:Y:S01]  /*9e90*/  FFMA.FTZ R160, R160, UR10, -R164 ;  /* 0x0000000aa0a07c23 */ /* 0x000fe200080108a4 */
[-C--:B------:R-:W-:Y:S01]  /*9ea0*/  FMUL.FTZ R109, R109, R10.reuse ;  /* 0x0000000a6d6d7220 */ /* 0x080fe20000410000 */
[-C--:B------:R-:W-:Y:S01]  /*9eb0*/  FMUL.FTZ R112, R112, R10.reuse ;  /* 0x0000000a70707220 */ /* 0x080fe20000410000 */
[----:B------:R-:W-:Y:S01]  /*9ec0*/  @!P2 IMAD R152, R153, 0x40, R16 ;  /* 0x000000409998a824 */ /* 0x000fe200078e0210 */
[----:B------:R-:W3:Y:S01]  /*9ed0*/  MUFU.EX2 R11, R11 ;  /* 0x0000000b000b7308 */ /* 0x000ee20000000800 */
[----:B--2---:R-:W-:Y:S01]  /*9ee0*/  FFMA.FTZ R153, R10, R3, R15 ;  /* 0x000000030a997223 */ /* 0x004fe2000001000f */
[----:B------:R-:W-:Y:S01]  /*9ef0*/  FFMA.FTZ R3, R156, UR10, -R164 ;  /* 0x0000000a9c037c23 */ /* 0x000fe200080108a4 */
[-C--:B------:R-:W-:Y:S01]  /*9f00*/  FMUL.FTZ R113, R113, R10.reuse ;  /* 0x0000000a71717220 */ /* 0x080fe20000410000 */
[-C--:B------:R-:W-:Y:S01]  /*9f10*/  FMUL.FTZ R116, R116, R10.reuse ;  /* 0x0000000a74747220 */ /* 0x080fe20000410000 */
[----:B------:R-:W-:Y:S01]  /*9f20*/  FADD.FTZ R156, R162, R153 ;  /* 0x00000099a29c7221 */ /* 0x000fe20000010000 */
[-C--:B------:R-:W-:Y:S01]  /*9f30*/  FMUL.FTZ R117, R117, R10.reuse ;  /* 0x0000000a75757220 */ /* 0x080fe20000410000 */
[----:B------:R-:W-:Y:S01]  /*9f40*/  FMUL.FTZ R120, R120, R10 ;  /* 0x0000000a78787220 */ /* 0x000fe20000410000 */
[----:B------:R-:W2:Y:S01]  /*9f50*/  MUFU.EX2 R13, R13 ;  /* 0x0000000d000d7308 */ /* 0x000ea20000000800 */
[----:B0-----:R-:W-:Y:S01]  /*9f60*/  FFMA.FTZ R154, R9, R4, R12 ;  /* 0x00000004099a7223 */ /* 0x001fe2000001000c */
[----:B------:R-:W-:Y:S01]  /*9f70*/  FADD.FTZ R153, R163, R156 ;  /* 0x0000009ca3997221 */ /* 0x000fe20000010000 */
[----:B------:R-:W-:Y:S01]  /*9f80*/  @!P2 LEA R156, R152, UR41, 0x2 ;  /* 0x00000029989cac11 */ /* 0x000fe2000f8e10ff */
[--C-:B------:R-:W-:Y:S01]  /*9f90*/  FFMA.FTZ R4, R157, UR10, -R164.reuse ;  /* 0x0000000a9d047c23 */ /* 0x100fe200080108a4 */
[----:B------:R-:W-:Y:S01]  /*9fa0*/  FFMA.FTZ R164, R161, UR10, -R164 ;  /* 0x0000000aa1a47c23 */ /* 0x000fe200080108a4 */
[----:B------:R-:W-:Y:S01]  /*9fb0*/  FADD.FTZ R153, R174, R153 ;  /* 0x00000099ae997221 */ /* 0x000fe20000010000 */
[-C--:B------:R-:W-:Y:S01]  /*9fc0*/  FMUL.FTZ R121, R121, R10.reuse ;  /* 0x0000000a79797220 */ /* 0x080fe20000410000 */
[----:B------:R-:W0:Y:S01]  /*9fd0*/  MUFU.EX2 R180, R180 ;  /* 0x000000b400b47308 */ /* 0x000e220000000800 */
[----:B---3--:R-:W-:Y:S01]  /*9fe0*/  FADD.FTZ R154, R11, R154 ;  /* 0x0000009a0b9a7221 */ /* 0x008fe20000010000 */
[----:B------:R-:W-:Y:S01]  /*9ff0*/  @!P2 STS [R156+0x28800], R10 ;  /* 0x0288000a9c00a388 */ /* 0x000fe20000000800 */
[-C--:B------:R-:W-:Y:S01]  /*a000*/  FMUL.FTZ R124, R124, R10.reuse ;  /* 0x0000000a7c7c7220 */ /* 0x080fe20000410000 */
[-C--:B------:R-:W-:Y:S01]  /*a010*/  FMUL.FTZ R125, R125, R10.reuse ;  /* 0x0000000a7d7d7220 */ /* 0x080fe20000410000 */
[-C--:B------:R-:W-:Y:S01]  /*a020*/  FMUL.FTZ R128, R128, R10.reuse ;  /* 0x0000000a80807220 */ /* 0x080fe20000410000 */
[----:B------:R3:W-:Y:S01]  /*a030*/  @!P2 STS [R156+0x28820], R9 ;  /* 0x028820099c00a388 */ /* 0x0007e20000000800 */
[-C--:B------:R-:W-:Y:S01]  /*a040*/  FMUL.FTZ R129, R129, R10.reuse ;  /* 0x0000000a81817220 */ /* 0x080fe20000410000 */
[----:B------:R-:W4:Y:S01]  /*a050*/  MUFU.EX2 R14, R14 ;  /* 0x0000000e000e7308 */ /* 0x000f220000000800 */
[----:B--2---:R-:W-:Y:S01]  /*a060*/  FADD.FTZ R155, R13, R154 ;  /* 0x0000009a0d9b7221 */ /* 0x004fe20000010000 */
[----:B------:R-:W-:Y:S01]  /*a070*/  FADD.FTZ R154, R166, R153 ;  /* 0x00000099a69a7221 */ /* 0x000fe20000010000 */
[-C--:B------:R-:W-:Y:S01]  /*a080*/  FMUL.FTZ R132, R132, R10.reuse ;  /* 0x0000000a84847220 */ /* 0x080fe20000410000 */
[-C--:B------:R-:W-:Y:S01]  /*a090*/  FMUL.FTZ R133, R133, R10.reuse ;  /* 0x0000000a85857220 */ /* 0x080fe20000410000 */
[-C--:B------:R-:W-:Y:S01]  /*a0a0*/  FMUL.FTZ R136, R136, R10.reuse ;  /* 0x0000000a88887220 */ /* 0x080fe20000410000 */
[----:B------:R-:W-:Y:S01]  /*a0b0*/  FADD.FTZ R154, R171, R154 ;  /* 0x0000009aab9a7221 */ /* 0x000fe20000010000 */
[----:B------:R-:W-:Y:S01]  /*a0c0*/  FMUL.FTZ R137, R137, R10 ;  /* 0x0000000a89897220 */ /* 0x000fe20000410000 */
[----:B------:R-:W2:Y:S01]  /*a0d0*/  MUFU.EX2 R21, R21 ;  /* 0x0000001500157308 */ /* 0x000ea20000000800 */
[----:B0-----:R-:W-:Y:S01]  /*a0e0*/  FADD.FTZ R155, R180, R155 ;  /* 0x0000009bb49b7221 */ /* 0x001fe20000010000 */
[----:B---3--:R-:W-:Y:S01]  /*a0f0*/  F2FP.F16.F32.PACK_AB R156, R171, R166 ;  /* 0x000000a6ab9c723e */ /* 0x008fe200000000ff */
[-C--:B------:R-:W-:Y:S01]  /*a100*/  FMUL.FTZ R140, R140, R10.reuse ;  /* 0x0000000a8c8c7220 */ /* 0x080fe20000410000 */
[-C--:B------:R-:W-:Y:S01]  /*a110*/  FMUL.FTZ R141, R141, R10.reuse ;  /* 0x0000000a8d8d7220 */ /* 0x080fe20000410000 */
[-C--:B------:R-:W-:Y:S01]  /*a120*/  FMUL.FTZ R144, R144, R10.reuse ;  /* 0x0000000a90907220 */ /* 0x080fe20000410000 */
[-C--:B------:R-:W-:Y:S01]  /*a130*/  FMUL.FTZ R145, R145, R10.reuse ;  /* 0x0000000a91917220 */ /* 0x080fe20000410000 */
[-C--:B------:R-:W-:Y:S01]  /*a140*/  FMUL.FTZ R148, R148, R10.reuse ;  /* 0x0000000a94947220 */ /* 0x080fe20000410000 */
[----:B------:R-:W0:Y:S01]  /*a150*/  MUFU.EX2 R20, R20 ;  /* 0x0000001400147308 */ /* 0x000e220000000800 */
[----:B----4-:R-:W-:Y:S01]  /*a160*/  FADD.FTZ R152, R14, R155 ;  /* 0x0000009b0e987221 */ /* 0x010fe20000010000 */
[----:B------:R-:W-:Y:S01]  /*a170*/  FADD.FTZ R155, R167, R154 ;  /* 0x0000009aa79b7221 */ /* 0x000fe20000010000 */
[----:B------:R-:W-:Y:S01]  /*a180*/  FMUL.FTZ R149, R149, R10 ;  /* 0x0000000a95957220 */ /* 0x000fe20000410000 */
[-C--:B------:R-:W-:Y:S01]  /*a190*/  FMUL.FTZ R26, R26, R9.reuse ;  /* 0x000000091a1a7220 */ /* 0x080fe20000410000 */
[-C--:B------:R-:W-:Y:S01]  /*a1a0*/  FMUL.FTZ R27, R27, R9.reuse ;  /* 0x000000091b1b7220 */ /* 0x080fe20000410000 */
[----:B------:R-:W-:Y:S01]  /*a1b0*/  FADD.FTZ R155, R170, R155 ;  /* 0x0000009baa9b7221 */ /* 0x000fe20000010000 */
[----:B------:R-:W-:Y:S01]  /*a1c0*/  FMUL.FTZ R30, R30, R9 ;  /* 0x000000091e1e7220 */ /* 0x000fe20000410000 */
[----:B------:R-:W3:Y:S01]  /*a1d0*/  MUFU.EX2 R177, R177 ;  /* 0x000000b100b17308 */ /* 0x000ee20000000800 */
[----:B--2---:R-:W-:Y:S01]  /*a1e0*/  FADD.FTZ R153, R21, R152 ;  /* 0x0000009815997221 */ /* 0x004fe20000010000 */
[----:B------:R-:W-:Y:S01]  /*a1f0*/  F2FP.F16.F32.PACK_AB R152, R162, R15 ;  /* 0x0000000fa298723e */ /* 0x000fe200000000ff */
[-C--:B------:R-:W-:Y:S01]  /*a200*/  FMUL.FTZ R31, R31, R9.reuse ;  /* 0x000000091f1f7220 */ /* 0x080fe20000410000 */
[----:B------:R-:W-:Y:S01]  /*a210*/  F2FP.F16.F32.PACK_AB R157, R21, R14 ;  /* 0x0000000e159d723e */ /* 0x000fe200000000ff */
[-C--:B------:R-:W-:Y:S01]  /*a220*/  FMUL.FTZ R34, R34, R9.reuse ;  /* 0x0000000922227220 */ /* 0x080fe20000410000 */
[-C--:B------:R-:W-:Y:S01]  /*a230*/  FMUL.FTZ R35, R35, R9.reuse ;  /* 0x0000000923237220 */ /* 0x080fe20000410000 */
[-C--:B------:R-:W-:Y:S01]  /*a240*/  FMUL.FTZ R38, R38, R9.reuse ;  /* 0x0000000926267220 */ /* 0x080fe20000410000 */
[----:B------:R-:W2:Y:S01]  /*a250*/  MUFU.EX2 R179, R179 ;  /* 0x000000b300b37308 */ /* 0x000ea20000000800 */
[----:B0-----:R-:W-:Y:S01]  /*a260*/  FADD.FTZ R154, R20, R153 ;  /* 0x00000099149a7221 */ /* 0x001fe20000010000 */
[----:B------:R-:W-:Y:S01]  /*a270*/  F2FP.F16.F32.PACK_AB R153, R11, R12 ;  /* 0x0000000c0b99723e */ /* 0x000fe200000000ff */
[-C--:B------:R-:W-:Y:S01]  /*a280*/  FMUL.FTZ R39, R39, R9.reuse ;  /* 0x0000000927277220 */ /* 0x080fe20000410000 */
[-C--:B------:R-:W-:Y:S01]  /*a290*/  FMUL.FTZ R42, R42, R9.reuse ;  /* 0x000000092a2a7220 */ /* 0x080fe20000410000 */
[-C--:B------:R-:W-:Y:S01]  /*a2a0*/  FMUL.FTZ R43, R43, R9.reuse ;  /* 0x000000092b2b7220 */ /* 0x080fe20000410000 */
[-C--:B------:R-:W-:Y:S01]  /*a2b0*/  FMUL.FTZ R46, R46, R9.reuse ;  /* 0x000000092e2e7220 */ /* 0x080fe20000410000 */
[----:B------:R-:W-:Y:S01]  /*a2c0*/  FMUL.FTZ R47, R47, R9 ;  /* 0x000000092f2f7220 */ /* 0x000fe20000410000 */
[----:B------:R-:W0:Y:S01]  /*a2d0*/  MUFU.EX2 R182, R182 ;  /* 0x000000b600b67308 */ /* 0x000e220000000800 */
[----:B---3--:R-:W-:Y:S01]  /*a2e0*/  FADD.FTZ R158, R177, R154 ;  /* 0x0000009ab19e7221 */ /* 0x008fe20000010000 */
[----:B------:R-:W-:Y:S01]  /*a2f0*/  F2FP.F16.F32.PACK_AB R154, R174, R163 ;  /* 0x000000a3ae9a723e */ /* 0x000fe200000000ff */
[-C--:B------:R-:W-:Y:S01]  /*a300*/  FMUL.FTZ R50, R50, R9.reuse ;  /* 0x0000000932327220 */ /* 0x080fe20000410000 */
[-C--:B------:R-:W-:Y:S01]  /*a310*/  FMUL.FTZ R51, R51, R9.reuse ;  /* 0x0000000933337220 */ /* 0x080fe20000410000 */
[-C--:B------:R-:W-:Y:S01]  /*a320*/  FMUL.FTZ R54, R54, R9.reuse ;  /* 0x0000000936367220 */ /* 0x080fe20000410000 */
[-C--:B------:R-:W-:Y:S01]  /*a330*/  FMUL.FTZ R55, R55, R9.reuse ;  /* 0x0000000937377220 */ /* 0x080fe20000410000 */
[----:B------:R-:W-:Y:S01]  /*a340*/  FMUL.FTZ R58, R58, R9 ;  /* 0x000000093a3a7220 */ /* 0x000fe20000410000 */
[----:B------:R-:W3:Y:S01]  /*a350*/  MUFU.EX2 R168, R168 ;  /* 0x000000a800a87308 */ /* 0x000ee20000000800 */
[----:B--2---:R-:W-:Y:S01]  /*a360*/  FADD.FTZ R15, R179, R158 ;  /* 0x0000009eb30f7221 */ /* 0x004fe20000010000 */
[----:B------:R-:W-:Y:S01]  /*a370*/  F2FP.F16.F32.PACK_AB R158, R170, R167 ;  /* 0x000000a7aa9e723e */ /* 0x000fe200000000ff */
[-C--:B------:R-:W-:Y:S01]  /*a380*/  FMUL.FTZ R59, R59, R9.reuse ;  /* 0x000000093b3b7220 */ /* 0x080fe20000410000 */
[-C--:B------:R-:W-:Y:S01]  /*a390*/  FMUL.FTZ R62, R62, R9.reuse ;  /* 0x000000093e3e7220 */ /* 0x080fe20000410000 */
[-C--:B------:R-:W-:Y:S01]  /*a3a0*/  FMUL.FTZ R63, R63, R9.reuse ;  /* 0x000000093f3f7220 */ /* 0x080fe20000410000 */
[-C--:B------:R-:W-:Y:S01]  /*a3b0*/  FMUL.FTZ R66, R66, R9.reuse ;  /* 0x0000000942427220 */ /* 0x080fe20000410000 */
[----:B------:R-:W-:Y:S01]  /*a3c0*/  FMUL.FTZ R67, R67, R9 ;  /* 0x0000000943437220 */ /* 0x000fe20000410000 */
[----:B------:R-:W2:Y:S01]  /*a3d0*/  MUFU.EX2 R3, R3 ;  /* 0x0000000300037308 */ /* 0x000ea20000000800 */
[C---:B0-----:R-:W-:Y:S01]  /*a3e0*/  FADD.FTZ R12, R182.reuse, R15 ;  /* 0x0000000fb60c7221 */ /* 0x041fe20000010000 */
        /* <DEDUP_REMOVED lines=9> */
[----:B------:R-:W-:Y:S01]  /*a480*/  BAR.SYNC.DEFER_BLOCKING 0xf, 0x100 ;  /* 0x03c4000000007b1d */ /* 0x000fe20000010000 */
[-C--:B------:R-:W-:Y:S01]  /*a490*/  FMUL.FTZ R79, R79, R9.reuse ;  /* 0x000000094f4f7220 */ /* 0x080fe20000410000 */
[-C--:B------:R-:W-:Y:S01]  /*a4a0*/  FMUL.FTZ R82, R82, R9.reuse ;  /* 0x0000000952527220 */ /* 0x080fe20000410000 */
[-C--:B------:R-:W-:Y:S01]  /*a4b0*/  FMUL.FTZ R83, R83, R9.reuse ;  /* 0x0000000953537220 */ /* 0x080fe20000410000 */
[-C--:B------:R-:W-:Y:S01]  /*a4c0*/  FMUL.FTZ R86, R86, R9.reuse ;  /* 0x0000000956567220 */ /* 0x080fe20000410000 */
[-C--:B------:R-:W-:Y:S01]  /*a4d0*/  FMUL.FTZ R87, R87, R9.reuse ;  /* 0x0000000957577220 */ /* 0x080fe20000410000 */
[----:B------:R-:W3:Y:S01]  /*a4e0*/  MUFU.EX2 R165, R165 ;  /* 0x000000a500a57308 */ /* 0x000ee20000000800 */
        /* <DEDUP_REMOVED lines=17> */
[----:B------:R3:W-:Y:S01]  /*a600*/  STSM.16.M88.4 [R18+0x26800], R152 ;  /* 0x0268009812007844 */ /* 0x0007e20000000200 */
[-C--:B------:R-:W-:Y:S01]  /*a610*/  FMUL.FTZ R114, R114, R9.reuse ;  /* 0x0000000972727220 */ /* 0x080fe20000410000 */
[-C--:B------:R-:W-:Y:S01]  /*a620*/  FMUL.FTZ R115, R115, R9.reuse ;  /* 0x0000000973737220 */ /* 0x080fe20000410000 */
[-C--:B------:R-:W-:Y:S01]  /*a630*/  FMUL.FTZ R118, R118, R9.reuse ;  /* 0x0000000976767220 */ /* 0x080fe20000410000 */
[-C--:B------:R-:W-:Y:S01]  /*a640*/  FMUL.FTZ R119, R119, R9.reuse ;  /* 0x0000000977777220 */ /* 0x080fe20000410000 */
[-C--:B------:R-:W-:Y:S01]  /*a650*/  FMUL.FTZ R122, R122, R9.reuse ;  /* 0x000000097a7a7220 */ /* 0x080fe20000410000 */
[----:B------:R-:W4:Y:S01]  /*a660*/  MUFU.EX2 R169, R169 ;  /* 0x000000a900a97308 */ /* 0x000f220000000800 */
        /* <DEDUP_REMOVED lines=16> */
[----:B----4-:R-:W-:Y:S01]  /*a770*/  FADD.FTZ R13, R169, R14 ;  /* 0x0000000ea90d7221 */ /* 0x010fe20000010000 */
[-C--:B------:R-:W-:Y:S01]  /*a780*/  FMUL.FTZ R146, R146, R9.reuse ;  /* 0x0000000992927220 */ /* 0x080fe20000410000 */
[-C--:B------:R-:W-:Y:S01]  /*a790*/  FMUL.FTZ R147, R147, R9.reuse ;  /* 0x0000000993937220 */ /* 0x080fe20000410000 */
[-C--:B------:R-:W-:Y:S01]  /*a7a0*/  FMUL.FTZ R150, R150, R9.reuse ;  /* 0x0000000996967220 */ /* 0x080fe20000410000 */
[----:B------:R-:W-:-:S03]  /*a7b0*/  FMUL.FTZ R151, R151, R9 ;  /* 0x0000000997977220 */ /* 0x000fc60000410000 */
[----:B------:R-:W4:Y:S01]  /*a7c0*/  MUFU.EX2 R173, R173 ;  /* 0x000000ad00ad7308 */ /* 0x000f220000000800 */
[----:B--2---:R-:W-:Y:S01]  /*a7d0*/  FADD.FTZ R15, R181, R162 ;  /* 0x000000a2b50f7221 */ /* 0x004fe20000010000 */
[----:B------:R-:W-:-:S06]  /*a7e0*/  F2FP.F16.F32.PACK_AB R162, R178, R165 ;  /* 0x000000a5b2a2723e */ /* 0x000fcc00000000ff */
[----:B------:R-:W2:Y:S01]  /*a7f0*/  MUFU.EX2 R176, R176 ;  /* 0x000000b000b07308 */ /* 0x000ea20000000800 */
[----:B0-----:R-:W-:-:S07]  /*a800*/  FADD.FTZ R14, R172, R13 ;  /* 0x0000000dac0e7221 */ /* 0x001fce0000010000 */
[----:B------:R0:W5:Y:S01]  /*a810*/  MUFU.EX2 R206, R159 ;  /* 0x0000009f00ce7308 */ /* 0x0001620000000800 */
[----:B----4-:R-:W-:-:S07]  /*a820*/  FADD.FTZ R3, R173, R14 ;  /* 0x0000000ead037221 */ /* 0x010fce0000010000 */
[----:B------:R4:W1:Y:S01]  /*a830*/  MUFU.EX2 R11, R160 ;  /* 0x000000a0000b7308 */ /* 0x0008620000000800 */
[----:B0-----:R-:W-:Y:S01]  /*a840*/  F2FP.F16.F32.PACK_AB R159, R177, R20 ;  /* 0x00000014b19f723e */ /* 0x001fe200000000ff */
[C---:B--2---:R-:W-:Y:S01]  /*a850*/  FADD.FTZ R3, R176.reuse, R3 ;  /* 0x00000003b0037221 */ /* 0x044fe20000010000 */
[----:B------:R-:W-:-:S03]  /*a860*/  F2FP.F16.F32.PACK_AB R166, R176, R173 ;  /* 0x000000adb0a6723e */ /* 0x000fc600000000ff */
[----:B------:R3:W-:Y:S02]  /*a870*/  STSM.16.M88.4 [R23], R156 ;  /* 0x0000009c17007844 */ /* 0x0007e40000000200 */
[----:B------:R0:W2:Y:S01]  /*a880*/  MUFU.EX2 R12, R164 ;  /* 0x000000a4000c7308 */ /* 0x0000a20000000800 */
[----:B----4-:R-:W-:Y:S01]  /*a890*/  F2FP.F16.F32.PACK_AB R160, R175, R168 ;  /* 0x000000a8afa0723e */ /* 0x010fe200000000ff */
[C---:B-----5:R-:W-:Y:S01]  /*a8a0*/  FADD.FTZ R20, R206.reuse, R15 ;  /* 0x0000000fce147221 */ /* 0x060fe20000010000 */
[----:B------:R-:W-:-:S03]  /*a8b0*/  F2FP.F16.F32.PACK_AB R165, R206, R181 ;  /* 0x000000b5cea5723e */ /* 0x000fc600000000ff */
[----:B------:R3:W-:Y:S01]  /*a8c0*/  STSM.16.M88.4 [R19], R160 ;  /* 0x000000a013007844 */ /* 0x0007e20000000200 */
[----:B0-----:R-:W-:Y:S01]  /*a8d0*/  F2FP.F16.F32.PACK_AB R164, R172, R169 ;  /* 0x000000a9aca4723e */ /* 0x001fe200000000ff */
[----:B-1----:R-:W-:Y:S01]  /*a8e0*/  FADD.FTZ R13, R11, R20 ;  /* 0x000000140b0d7221 */ /* 0x002fe20000010000 */
[----:B--2---:R-:W-:-:S03]  /*a8f0*/  F2FP.F16.F32.PACK_AB R167, R12, R11 ;  /* 0x0000000b0ca7723e */ /* 0x004fc600000000ff */
[----:B------:R-:W-:Y:S02]  /*a900*/  FADD.FTZ R4, R12, R13 ;  /* 0x0000000d0c047221 */ /* 0x000fe40000010000 */
[----:B------:R3:W-:Y:S01]  /*a910*/  STSM.16.M88.4 [R22], R164 ;  /* 0x000000a416007844 */ /* 0x0007e20000000200 */
[----:B------:R-:W-:Y:S05]  /*a920*/  @!P0 BRA `(.L_x_5543) ;  /* 0x0000000000048947 */ /* 0x000fea0003800000 */
[----:B------:R-:W-:Y:S01]  /*a930*/  BPT.TRAP 0x1 ;  /* 0x000000040000795c */ /* 0x000fe20000300000 */
.L_x_5543:
[----:B------:R0:W1:Y:S01]  /*a940*/  SYNCS.PHASECHK.TRANS64.TRYWAIT P2, [UR22+0x28c50], R7 ;  /* 0x028c5007ff0075a7 */ /* 0x0000620008040156 */
[----:B------:R-:W-:Y:S05]  /*a950*/  @!P0 BRA `(.L_x_5544) ;  /* 0x0000000000048947 */ /* 0x000fea0003800000 */
[----:B------:R-:W-:Y:S01]  /*a960*/  BPT.TRAP 0x1 ;  /* 0x000000040000795c */ /* 0x000fe20000300000 */
.L_x_5544:
[----:B-1----:R-:W-:Y:S05]  /*a970*/  @P2 BRA `(.L_x_5545) ;  /* 0x0000000000082947 */ /* 0x002fea0003800000 */
[----:B------:R-:W1:Y:S02]  /*a980*/  SYNCS.PHASECHK.TRANS64.TRYWAIT P2, [UR22+0x28c50], R7 ;  /* 0x028c5007ff0075a7 */ /* 0x000e640008040156 */
[----:B-1----:R-:W-:Y:S05]  /*a990*/  @!P2 BRA `(.L_x_5546) ;  /* 0x000000c000fca947 */ /* 0x002fea0003800000 */
.L_x_5545:
        /* <DEDUP_REMOVED lines=34> */
.L_x_5547:
[----:B------:R-:W-:Y:S01]  /*abc0*/  UIADD3 UR22, UR22, 0x28c60, URZ ;  /* 0x00028c6016167890 */ /* 0x000fe2000fffe03f */
[----:B------:R-:W-:Y:S01]  /*abd0*/  IMAD.MOV.U32 R9, RZ, RZ, R6 ;  /* 0x000000ffff097224 */ /* 0x000fe200078e0006 */
[----:B------:R-:W-:Y:S01]  /*abe0*/  UMOV UR23, UR38 ;  /* 0x0000002600177c82 */ /* 0x000fe20008000000 */
[----:B-1----:R-:W-:Y:S01]  /*abf0*/  IMAD.MOV.U32 R10, RZ, RZ, R5 ;  /* 0x000000ffff0a7224 */ /* 0x002fe200078e0005 */
[----:B------:R-:W-:-:S09]  /*ac00*/  UPRMT UR22, UR40, 0x654, UR22 ;  /* 0x0000065428167896 */ /* 0x000fd20008000016 */
[----:B------:R-:W-:Y:S01]  /*ac10*/  SYNCS.ARRIVE.TRANS64.RED.A1T0 RZ, [UR22], RZ ;  /* 0x000000ffffff79a7 */ /* 0x000fe20008100416 */
[----:B------:R-:W-:Y:S05]  /*ac20*/  @P1 BRA `(.L_x_5548) ;  /* 0xffffffe000d81947 */ /* 0x000fea000383ffff */
.L_x_5537:
        /* <DEDUP_REMOVED lines=9> */
[----:B------:R-:W-:-:S05]  /*acc0*/  ULDC UR25, c[0x0][0x9e0] ;  /* 0x0002780000197ab9 */ /* 0x000fca0000000800 */
.L_x_5568:
[----:B------:R-:W-:-:S04]  /*acd0*/  UIADD3 UR38, UR26, 0x1, URZ ;  /* 0x000000011a267890 */ /* 0x000fc8000fffe03f */
[----:B------:R-:W-:-:S04]  /*ace0*/  UISETP.NE.AND UP0, UPT, UR38, 0x2, UPT ;  /* 0x000000022600788c */ /* 0x000fc8000bf05270 */
[----:B------:R-:W-:Y:S02]  /*acf0*/  USEL UR6, URZ, 0x1, UP0 ;  /* 0x000000013f067887 */ /* 0x000fe40008000000 */
[----:B------:R-:W-:Y:S02]  /*ad00*/  USEL UR38, UR38, URZ, UP0 ;  /* 0x0000003f26267287 */ /* 0x000fe40008000000 */
[----:B------:R-:W-:Y:S01]  /*ad10*/  ULOP3.LUT UR37, UR37, UR6, URZ, 0x3c, !UPT ;  /* 0x0000000625257292 */ /* 0x000fe2000f8e3c3f */
[----:B------:R-:W-:Y:S11]  /*ad20*/  @!P0 BRA `(.L_x_5550) ;  /* 0x0000000000048947 */ /* 0x000ff60003800000 */
[----:B------:R-:W-:Y:S01]  /*ad30*/  BPT.TRAP 0x1 ;  /* 0x000000040000795c */ /* 0x000fe20000300000 */
.L_x_5550:
[----:B------:R-:W-:Y:S01]  /*ad40*/  ULEA UR20, UR38, UR41, 0x3 ;  /* 0x0000002926147291 */ /* 0x000fe2000f8e183f */
[----:B012---:R-:W-:-:S04]  /*ad50*/  MOV R7, UR37 ;  /* 0x0000002500077c02 */ /* 0x007fc80008000f00 */
[----:B------:R-:W-:-:S04]  /*ad60*/  SHF.L.U32 R7, R7, 0x1f, RZ ;  /* 0x0000001f07077819 */ /* 0x000fc800000006ff */
[----:B------:R0:W1:Y:S01]  /*ad70*/  SYNCS.PHASECHK.TRANS64.TRYWAIT P1, [UR20+0x28c30], R7 ;  /* 0x028c3007ff0075a7 */ /* 0x0000620008020154 */
[----:B------:R-:W-:Y:S05]  /*ad80*/  @!P0 BRA `(.L_x_5551) ;  /* 0x0000000000048947 */ /* 0x000fea0003800000 */
[----:B------:R-:W-:Y:S01]  /*ad90*/  BPT.TRAP 0x1 ;  /* 0x000000040000795c */ /* 0x000fe20000300000 */
.L_x_5551:
[----:B-1----:R-:W-:Y:S05]  /*ada0*/  @P1 BRA `(.L_x_5552) ;  /* 0x0000000000081947 */ /* 0x002fea0003800000 */
[----:B------:R-:W1:Y:S02]  /*adb0*/  SYNCS.PHASECHK.TRANS64.TRYWAIT P1, [UR20+0x28c30], R7 ;  /* 0x028c3007ff0075a7 */ /* 0x000e640008020154 */
[----:B-1----:R-:W-:Y:S05]  /*adc0*/  @!P1 BRA `(.L_x_5553) ;  /* 0x000000c000089947 */ /* 0x002fea0003800000 */
.L_x_5552:
[----:B------:R-:W-:Y:S01]  /*add0*/  R2UR UR18, R0 ;  /* 0x00000000001272ca */ /* 0x000fe200000e0000 */
[----:B---3--:R-:W-:Y:S01]  /*ade0*/  WARPGROUP.ARRIVE ;  /* 0x00000000000079c5 */ /* 0x008fe20000000000 */
        /* <DEDUP_REMOVED lines=21> */
.L_x_5554:
        /* <DEDUP_REMOVED lines=17> */
[----:B-1----:R-:W-:Y:S01]  /*b050*/  FMUL.FTZ R6, R154, UR24 ;  /* 0x000000189a067c20 */ /* 0x002fe20008410000 */
        /* <DEDUP_REMOVED lines=37> */
[--C-:B-1----:R-:W-:Y:S02]  /*b2b0*/  IMAD.IADD R179, R181, 0x1, R162.reuse ;  /* 0x00000001b5b37824 */ /* 0x102fe400078e02a2 */
        /* <DEDUP_REMOVED lines=32> */
[----:B------:R-:W-:Y:S01]  /*b4c0*/  IMAD.U32 R11, RZ, RZ, UR50 ;  /* 0x00000032ff0b7e24 */ /* 0x000fe2000f8e00ff */
[----:B------:R-:W-:Y:S04]  /*b4d0*/  BSSY B0, `(.L_x_5556) ;  /* 0x0000011000007945 */ /* 0x000fe80003800000 */
[----:B------:R-:W-:-:S04]  /*b4e0*/  IADD3 R162, -R11, UR48, R162 ;  /* 0x000000300ba27c10 */ /* 0x000fc8000fffe1a2 */
        /* <DEDUP_REMOVED lines=10> */
.L_x_5557:
[----:B------:R-:W-:-:S05]  /*b590*/  IMAD.U32 R164, RZ, RZ, UR22 ;  /* 0x00000016ffa47e24 */ /* 0x000fca000f8e00ff */
[----:B------:R-:W-:-:S13]  /*b5a0*/  ISETP.NE.AND P1, PT, R164, 0x1, PT ;  /* 0x00000001a400780c */ /* 0x000fda0003f25270 */
[----:B------:R-:W1:Y:S02]  /*b5b0*/  @P1 LDC.64 R10, c[0x0][0x9e8] ;  /* 0x00027a00ff0a1b82 */ /* 0x000e640000000a00 */
[----:B-1----:R-:W-:-:S05]  /*b5c0*/  @P1 IMAD.HI.U32 R10, R162, R10, RZ ;  /* 0x0000000aa20a1227 */ /* 0x002fca00078e00ff */
[----:B------:R-:W-:-:S07]  /*b5d0*/  @P1 SHF.R.U32.HI R162, RZ, R11, R10 ;  /* 0x0000000bffa21219 */ /* 0x000fce000001160a */
.L_x_5558:
[----:B------:R-:W-:Y:S05]  /*b5e0*/  BSYNC B0 ;  /* 0x0000000000007941 */ /* 0x000fea0003800000 */
.L_x_5556:
[----:B------:R-:W-:-:S04]  /*b5f0*/  IMAD R11, R162, R164, -R177 ;  /* 0x000000a4a20b7224 */ /* 0x000fc800078e0ab1 */
[----:B------:R-:W-:-:S05]  /*b600*/  IMAD.IADD R11, R11, 0x1, -R2 ;  /* 0x000000010b0b7824 */ /* 0x000fca00078e0a02 */
[----:B------:R-:W-:Y:S02]  /*b610*/  VIADDMNMX R179, R11, R164, R179, PT ;  /* 0x000000a40bb37246 */ /* 0x000fe400038001b3 */
[----:B------:R-:W-:-:S07]  /*b620*/  VIMNMX R180, R180, R11, !PT ;  /* 0x0000000bb4b47248 */ /* 0x000fce0007fe0100 */
.L_x_5555:
        /* <DEDUP_REMOVED lines=68> */
.L_x_5561:
[----:B------:R-:W-:-:S05]  /*ba70*/  IMAD.U32 R182, RZ, RZ, UR22 ;  /* 0x00000016ffb67e24 */ /* 0x000fca000f8e00ff */
[----:B------:R-:W-:-:S13]  /*ba80*/  ISETP.NE.AND P2, PT, R182, 0x1, PT ;  /* 0x00000001b600780c */ /* 0x000fda0003f45270 */
[----:B------:R-:W0:Y:S02]  /*ba90*/  @P2 LDC.64 R10, c[0x0][0x9e8] ;  /* 0x00027a00ff0a2b82 */ /* 0x000e240000000a00 */
[----:B0-----:R-:W-:-:S05]  /*baa0*/  @P2 IMAD.HI.U32 R10, R5, R10, RZ ;  /* 0x0000000a050a2227 */ /* 0x001fca00078e00ff */
[----:B------:R-:W-:-:S07]  /*bab0*/  @P2 SHF.R.U32.HI R5, RZ, R11, R10 ;  /* 0x0000000bff052219 */ /* 0x000fce000001160a */
.L_x_5562:
[----:B------:R-:W-:Y:S05]  /*bac0*/  BSYNC B0 ;  /* 0x0000000000007941 */ /* 0x000fea0003800000 */
.L_x_5560:
[----:B------:R-:W-:-:S04]  /*bad0*/  IMAD R5, R5, R182, -R177 ;  /* 0x000000b605057224 */ /* 0x000fc800078e0ab1 */
[----:B------:R-:W-:-:S05]  /*bae0*/  IMAD.IADD R5, R5, 0x1, -R2 ;  /* 0x0000000105057824 */ /* 0x000fca00078e0a02 */
[----:B------:R-:W-:Y:S02]  /*baf0*/  VIADDMNMX R179, R5, R182, R179, PT ;  /* 0x000000b605b37246 */ /* 0x000fe400038001b3 */
[----:B------:R-:W-:-:S07]  /*bb00*/  VIMNMX R180, R180, R5, !PT ;  /* 0x00000005b4b47248 */ /* 0x000fce0007fe0100 */
.L_x_5559:
[----:B------:R-:W-:Y:S01]  /*bb10*/  FMNMX.FTZ R5, R178, R9, !PT ;  /* 0x00000009b2057209 */ /* 0x000fe20007810000 */
[----:B------:R-:W-:Y:S01]  /*bb20*/  UMOV UR10, UR21 ;  /* 0x00000015000a7c82 */ /* 0x000fe20008000000 */
[----:B------:R-:W-:Y:S02]  /*bb30*/  ISETP.GT.AND P3, PT, R180, RZ, P1 ;  /* 0x000000ffb400720c */ /* 0x000fe40000f64270 */
        /* <DEDUP_REMOVED lines=56> */
[----:B------:R-:W-:Y:S02]  /*bec0*/  IADD3 R183, -R17, RZ, RZ ;  /* 0x000000ff11b77210 */ /* 0x000fe40007ffe1ff */
[----:B0-----:R-:W-:Y:S02]  /*bed0*/  FMNMX.FTZ R5, R11, R182, !PT ;  /* 0x000000b60b057209 */ /* 0x001fe40007810000 */
[----:B------:R-:W-:Y:S02]  /*bee0*/  FSEL R11, R6, -INF , !P3 ;  /* 0xff800000060b7808 */ /* 0x000fe40005800000 */
[----:B------:R-:W-:Y:S02]  /*bef0*/  ISETP.GT.AND P3, PT, R180, 0x20, P1 ;  /* 0x00000020b400780c */ /* 0x000fe40000f64270 */
[----:B------:R-:W-:-:S02]  /*bf00*/  FMNMX.FTZ R6, R11, R12, !PT ;  /* 0x0000000c0b067209 */ /* 0x000fc40007810000 */
[----:B------:R-:W-:Y:S02]  /*bf10*/  ISETP.LT.OR P3, PT, R179, 0x21, P3 ;  /* 0x00000021b300780c */ /* 0x000fe40001f61670 */
[----:B------:R-:W-:Y:S02]  /*bf20*/  FMNMX.FTZ R177, R13, R6, !PT ;  /* 0x000000060db17209 */ /* 0x000fe40007810000 */
[----:B------:R-:W-:Y:S02]  /*bf30*/  FSEL R154, R154, -INF , !P3 ;  /* 0xff8000009a9a7808 */ /* 0x000fe40005800000 */
[----:B------:R-:W-:Y:S02]  /*bf40*/  FMNMX.FTZ R6, R14, R177, !PT ;  /* 0x000000b10e067209 */ /* 0x000fe40007810000 */
[----:B------:R-:W-:Y:S02]  /*bf50*/  FSETP.NEU.FTZ.AND P3, PT, R5, -INF , PT ;  /* 0xff8000000500780b */ /* 0x000fe40003f7d000 */
[----:B------:R-:W-:-:S02]  /*bf60*/  FMNMX.FTZ R6, R15, R6, !PT ;  /* 0x000000060f067209 */ /* 0x000fc40007810000 */
[----:B------:R-:W-:Y:S02]  /*bf70*/  ISETP.GT.AND P1, PT, R180, 0x39, P1 ;  /* 0x00000039b400780c */ /* 0x000fe40000f24270 */
[----:B------:R-:W-:Y:S01]  /*bf80*/  FMNMX.FTZ R177, R21, R6, !PT ;  /* 0x0000000615b17209 */ /* 0x000fe20007810000 */
[----:B------:R-:W-:Y:S01]  /*bf90*/  FMUL.FTZ R6, R5, UR10 ;  /* 0x0000000a05067c20 */ /* 0x000fe20008410000 */
[----:B------:R-:W-:Y:S02]  /*bfa0*/  ISETP.LT.OR P1, PT, R179, 0x3a, P1 ;  /* 0x0000003ab300780c */ /* 0x000fe40000f21670 */
[----:B------:R-:W-:Y:S02]  /*bfb0*/  FMNMX.FTZ R181, R20, R177, !PT ;  /* 0x000000b114b57209 */ /* 0x000fe40007810000 */
[----:B------:R-:W-:Y:S02]  /*bfc0*/  FSEL R177, R6, RZ, P3 ;  /* 0x000000ff06b17208 */ /* 0x000fe40001800000 */
[----:B------:R-:W-:-:S02]  /*bfd0*/  FMNMX.FTZ R6, R152, R181, !PT ;  /* 0x000000b598067209 */ /* 0x000fc40007810000 */
[----:B------:R-:W-:Y:S01]  /*bfe0*/  FSEL R179, R161, -INF , !P1 ;  /* 0xff800000a1b37808 */ /* 0x000fe20004800000 */
[--C-:B------:R-:W-:Y:S01]  /*bff0*/  FFMA.FTZ R180, R162, UR10, -R177.reuse ;  /* 0x0000000aa2b47c23 */ /* 0x100fe200080108b1 */
[----:B------:R-:W-:Y:S01]  /*c000*/  FMNMX.FTZ R181, R153, R6, !PT ;  /* 0x0000000699b57209 */ /* 0x000fe20007810000 */
[--C-:B------:R-:W-:Y:S01]  /*c010*/  FFMA.FTZ R10, R178, UR10, -R177.reuse ;  /* 0x0000000ab20a7c23 */ /* 0x100fe200080108b1 */
[----:B------:R-:W-:Y:S02]  /*c020*/  FSEL R162, R157, -INF , !P6 ;  /* 0xff8000009da27808 */ /* 0x000fe40007000000 */
[----:B------:R-:W-:Y:S01]  /*c030*/  FMNMX.FTZ R6, R154, R181, !PT ;  /* 0x000000b59a067209 */ /* 0x000fe20007810000 */
[----:B------:R0:W-:Y:S01]  /*c040*/  MUFU.EX2 R157, R180 ;  /* 0x000000b4009d7308 */ /* 0x0001e20000000800 */
[----:B------:R-:W-:Y:S01]  /*c050*/  FSEL R178, R158, -INF , !P2 ;  /* 0xff8000009eb27808 */ /* 0x000fe20005000000 */
[----:B------:R-:W-:Y:S01]  /*c060*/  FFMA.FTZ R158, R163, UR10, -R177 ;  /* 0x0000000aa39e7c23 */ /* 0x000fe200080108b1 */
[----:B------:R-:W-:-:S02]  /*c070*/  FMNMX.FTZ R181, R155, R6, !PT ;  /* 0x000000069bb57209 */ /* 0x000fc40007810000 */
        /* <DEDUP_REMOVED lines=8> */
[----:B------:R-:W-:Y:S02]  /*c100*/  FSEL R170, R5, RZ, P3 ;  /* 0x000000ff05aa7208 */ /* 0x000fe40001800000 */
        /* <DEDUP_REMOVED lines=261> */
.L_x_5563:
[----:B------:R1:W2:Y:S01]  /*d160*/  SYNCS.PHASECHK.TRANS64.TRYWAIT P1, [UR20+0x28c50], R7 ;  /* 0x028c5007ff0075a7 */ /* 0x0002a20008020154 */
[----:B------:R-:W-:Y:S05]  /*d170*/  @!P0 BRA `(.L_x_5564) ;  /* 0x0000000000048947 */ /* 0x000fea0003800000 */
[----:B------:R-:W-:Y:S01]  /*d180*/  BPT.TRAP 0x1 ;  /* 0x000000040000795c */ /* 0x000fe20000300000 */
.L_x_5564:
[----:B--2---:R-:W-:Y:S05]  /*d190*/  @P1 BRA `(.L_x_5565) ;  /* 0x0000000000081947 */ /* 0x004fea0003800000 */
[----:B------:R-:W2:Y:S02]  /*d1a0*/  SYNCS.PHASECHK.TRANS64.TRYWAIT P1, [UR20+0x28c50], R7 ;  /* 0x028c5007ff0075a7 */ /* 0x000ea40008020154 */
[----:B--2---:R-:W-:Y:S05]  /*d1b0*/  @!P1 BRA `(.L_x_5566) ;  /* 0x0000009c00249947 */ /* 0x004fea0003800000 */
.L_x_5565:
        /* <DEDUP_REMOVED lines=34> */
.L_x_5567:
        /* <DEDUP_REMOVED lines=9> */
.L_x_5549:
[----:B------:R-:W4:Y:S01]  /*d470*/  SHFL.BFLY PT, R0, R3, 0x2, 0x1f ;  /* 0x0c401f0003007f89 */ /* 0x000f2200000e0000 */
[----:B------:R-:W-:Y:S01]  /*d480*/  IMAD.MOV R11, RZ, RZ, -R17 ;  /* 0x000000ffff0b7224 */ /* 0x000fe200078e0a11 */
[----:B------:R-:W-:Y:S01]  /*d490*/  UIADD3 UR36, UR36, 0x1, URZ ;  /* 0x0000000124247890 */ /* 0x000fe2000fffe03f */
[----:B------:R-:W-:Y:S01]  /*d4a0*/  IMAD.U32 R13, RZ, RZ, UR10 ;  /* 0x0000000aff0d7e24 */ /* 0x000fe2000f8e00ff */
[----:B012---:R-:W0:Y:S01]  /*d4b0*/  SHFL.BFLY PT, R7, R4, 0x2, 0x1f ;  /* 0x0c401f0004077f89 */ /* 0x007e2200000e0000 */
[----:B------:R-:W-:Y:S01]  /*d4c0*/  IMAD.MOV.U32 R20, RZ, RZ, -0x800000 ;  /* 0xff800000ff147424 */ /* 0x000fe200078e00ff */
[----:B------:R-:W-:Y:S08]  /*d4d0*/  BAR.ARV 0x8, 0x100 ;  /* 0x0204000000007b1d */ /* 0x000ff00000002000 */
[----:B------:R-:W-:Y:S01]  /*d4e0*/  BAR.SYNC.DEFER_BLOCKING 0xf, 0x100 ;  /* 0x03c4000000007b1d */ /* 0x000fe20000010000 */
[----:B------:R-:W-:Y:S01]  /*d4f0*/  ISETP.NE.AND P0, PT, R2, R11, PT ;  /* 0x0000000b0200720c */ /* 0x000fe20003f05270 */
[----:B------:R-:W-:-:S02]  /*d500*/  IMAD.MOV.U32 R11, RZ, RZ, RZ ;  /* 0x000000ffff0b7224 */ /* 0x000fc400078e00ff */
[----:B----4-:R-:W-:Y:S01]  /*d510*/  FADD.FTZ R0, R0, R3 ;  /* 0x0000000300007221 */ /* 0x010fe20000010000 */
[----:B------:R-:W-:Y:S01]  /*d520*/  IMAD.U32 R3, RZ, RZ, UR38 ;  /* 0x00000026ff037e24 */ /* 0x000fe2000f8e00ff */
[----:B------:R-:W-:Y:S01]  /*d530*/  UIADD3 UR38, UR38, 0x1, URZ ;  /* 0x0000000126267890 */ /* 0x000fe2000fffe03f */
[----:B0-----:R-:W-:Y:S02]  /*d540*/  FADD.FTZ R8, R7, R4 ;  /* 0x0000000407087221 */ /* 0x001fe40000010000 */
[----:B------:R-:W0:Y:S05]  /*d550*/  SHFL.BFLY PT, R9, R0, 0x1, 0x1f ;  /* 0x0c201f0000097f89 */ /* 0x000e2a00000e0000 */
[----:B------:R-:W-:Y:S01]  /*d560*/  @!P0 IMAD R3, R3, 0x40, R16 ;  /* 0x0000004003038824 */ /* 0x000fe200078e0210 */
[----:B------:R-:W-:Y:S01]  /*d570*/  UISETP.NE.AND UP0, UPT, UR38, 0x2, UPT ;  /* 0x000000022600788c */ /* 0x000fe2000bf05270 */
[----:B------:R-:W1:Y:S03]  /*d580*/  SHFL.BFLY PT, R7, R8, 0x1, 0x1f ;  /* 0x0c201f0008077f89 */ /* 0x000e6600000e0000 */
[----:B------:R-:W-:Y:S01]  /*d590*/  @!P0 LEA R4, R3, UR41, 0x2 ;  /* 0x0000002903048c11 */ /* 0x000fe2000f8e10ff */
[----:B------:R-:W-:Y:S01]  /*d5a0*/  USEL UR4, URZ, 0x1, UP0 ;  /* 0x000000013f047887 */ /* 0x000fe20008000000 */
[----:B------:R-:W-:Y:S01]  /*d5b0*/  IMAD.MOV.U32 R3, RZ, RZ, -0x800000 ;  /* 0xff800000ff037424 */ /* 0x000fe200078e00ff */
[----:B------:R-:W-:-:S02]  /*d5c0*/  USEL UR38, UR38, URZ, UP0 ;  /* 0x0000003f26267287 */ /* 0x000fc40008000000 */
[----:B------:R-:W-:Y:S01]  /*d5d0*/  ULOP3.LUT UR37, UR37, UR4, URZ, 0x3c, !UPT ;  /* 0x0000000425257292 */ /* 0x000fe2000f8e3c3f */
[----:B0-----:R-:W-:Y:S01]  /*d5e0*/  FADD.FTZ R9, R0, R9 ;  /* 0x0000000900097221 */ /* 0x001fe20000010000 */
[----:B------:R-:W-:Y:S01]  /*d5f0*/  MOV R0, RZ ;  /* 0x000000ff00007202 */ /* 0x000fe20000000f00 */
[----:B-1----:R-:W-:-:S03]  /*d600*/  FADD.FTZ R7, R8, R7 ;  /* 0x0000000708077221 */ /* 0x002fc60000010000 */
[----:B------:R-:W-:Y:S02]  /*d610*/  FSETP.NE.FTZ.AND P1, PT, R9, RZ, PT ;  /* 0x000000ff0900720b */ /* 0x000fe40003f35000 */
[----:B------:R-:W-:-:S11]  /*d620*/  FSETP.NE.FTZ.AND P2, PT, R7, RZ, PT ;  /* 0x000000ff0700720b */ /* 0x000fd60003f55000 */
[----:B------:R-:W0:Y:S08]  /*d630*/  @P1 MUFU.RCP R11, R9 ;  /* 0x00000009000b1308 */ /* 0x000e300000001000 */
[----:B------:R-:W1:Y:S01]  /*d640*/  @P2 MUFU.RCP R0, R7 ;  /* 0x0000000700002308 */ /* 0x000e620000001000 */
[-C--:B0-----:R-:W-:Y:S01]  /*d650*/  FMUL.FTZ R169, R32, R11.reuse ;  /* 0x0000000b20a97220 */ /* 0x081fe20000410000 */
[----:B---3--:R-:W-:-:S06]  /*d660*/  FMUL.FTZ R166, R33, R11 ;  /* 0x0000000b21a67220 */ /* 0x008fcc0000410000 */
[----:B------:R-:W0:Y:S01]  /*d670*/  @P1 MUFU.LG2 R32, R9 ;  /* 0x0000000900201308 */ /* 0x000e220000000c00 */
[----:B------:R-:W-:Y:S01]  /*d680*/  @!P0 STS [R4+0x28800], R11 ;  /* 0x0288000b04008388 */ /* 0x000fe20000000800 */
[-C--:B------:R-:W-:Y:S01]  /*d690*/  FMUL.FTZ R171, R28, R11.reuse ;  /* 0x0000000b1cab7220 */ /* 0x080fe20000410000 */
[-C--:B------:R-:W-:Y:S01]  /*d6a0*/  FMUL.FTZ R28, R29, R11.reuse ;  /* 0x0000000b1d1c7220 */ /* 0x080fe20000410000 */
[----:B------:R-:W-:Y:S02]  /*d6b0*/  IMAD.U32 R29, RZ, RZ, UR10 ;  /* 0x0000000aff1d7e24 */ /* 0x000fe4000f8e00ff */
[-C--:B------:R-:W-:Y:S01]  /*d6c0*/  FMUL.FTZ R172, R24, R11.reuse ;  /* 0x0000000b18ac7220 */ /* 0x080fe20000410000 */
[----:B-1----:R1:W-:Y:S01]  /*d6d0*/  @!P0 STS [R4+0x28820], R0 ;  /* 0x0288200004008388 */ /* 0x0023e20000000800 */
[-C--:B------:R-:W-:Y:S01]  /*d6e0*/  FMUL.FTZ R170, R25, R11.reuse ;  /* 0x0000000b19aa7220 */ /* 0x080fe20000410000 */
[----:B------:R0:W2:Y:S01]  /*d6f0*/  @P2 MUFU.LG2 R33, R7 ;  /* 0x0000000700212308 */ /* 0x0000a20000000c00 */
[----:B------:R-:W-:Y:S01]  /*d700*/  @P2 FMUL.FTZ R29, R29, 0.69314718246459960938 ;  /* 0x3f3172181d1d2820 */ /* 0x000fe20000410000 */
[-C--:B------:R-:W-:Y:S01]  /*d710*/  FMUL.FTZ R167, R36, R11.reuse ;  /* 0x0000000b24a77220 */ /* 0x080fe20000410000 */
[-C--:B------:R-:W-:Y:S01]  /*d720*/  FMUL.FTZ R164, R37, R11.reuse ;  /* 0x0000000b25a47220 */ /* 0x080fe20000410000 */
[-C--:B------:R-:W-:Y:S01]  /*d730*/  FMUL.FTZ R165, R40, R11.reuse ;  /* 0x0000000b28a57220 */ /* 0x080fe20000410000 */
[-C--:B------:R-:W-:Y:S01]  /*d740*/  FMUL.FTZ R8, R41, R11.reuse ;  /* 0x0000000b29087220 */ /* 0x080fe20000410000 */
[-C--:B------:R-:W-:Y:S01]  /*d750*/  FMUL.FTZ R163, R44, R11.reuse ;  /* 0x0000000b2ca37220 */ /* 0x080fe20000410000 */
[-C--:B------:R-:W-:Y:S01]  /*d760*/  FMUL.FTZ R10, R45, R11.reuse ;  /* 0x0000000b2d0a7220 */ /* 0x080fe20000410000 */
[----:B-1----:R-:W-:Y:S01]  /*d770*/  @P1 FMUL.FTZ R4, R13, 0.69314718246459960938 ;  /* 0x3f3172180d041820 */ /* 0x002fe20000410000 */
        /* <DEDUP_REMOVED lines=122> */
.L_x_5474:
        /* <DEDUP_REMOVED lines=34> */
[----:B------:R-:W-:Y:S01]  /*e140*/  F2FP.F16.F32.PACK_AB R73, R75, R74 ;  /* 0x0000004a4b49723e */ /* 0x000fe200000000ff */
[----:B------:R-:W-:Y:S01]  /*e150*/  UISETP.NE.U32.AND UP0, UPT, UR8, URZ, UPT ;  /* 0x0000003f0800728c */ /* 0x000fe2000bf05070 */
[----:B------:R-:W-:-:S02]  /*e160*/  F2FP.F16.F32.PACK_AB R80, R81, R80 ;  /* 0x000000505150723e */ /* 0x000fc400000000ff */
[C---:B------:R-:W-:Y:S01]  /*e170*/  IADD3 R173, P1, R4.reuse, 0x20, RZ ;  /* 0x0000002004ad7810 */ /* 0x040fe20007f3e0ff */
[----:B------:R-:W-:Y:S01]  /*e180*/  UISETP.NE.AND.EX UP0, UPT, UR9, URZ, UPT, UP0 ;  /* 0x0000003f0900728c */ /* 0x000fe2000bf05300 */
[C---:B------:R-:W-:Y:S02]  /*e190*/  IADD3 R183, P6, R4.reuse, 0x2020, RZ ;  /* 0x0000202004b77810 */ /* 0x040fe40007fde0ff */
[C---:B------:R-:W-:Y:S01]  /*e1a0*/  IADD3 R177, P0, R4.reuse, 0x40, RZ ;  /* 0x0000004004b17810 */ /* 0x040fe20007f1e0ff */
[--C-:B------:R-:W-:Y:S01]  /*e1b0*/  IMAD.X R37, RZ, RZ, R5.reuse, P1 ;  /* 0x000000ffff257224 */ /* 0x100fe200008e0605 */
[----:B------:R-:W-:Y:S01]  /*e1c0*/  LOP3.LUT R36, R173, 0x380, RZ, 0xc0, !PT ;  /* 0x00000380ad247812 */ /* 0x000fe200078ec0ff */
[--C-:B------:R-:W-:Y:S01]  /*e1d0*/  IMAD.X R53, RZ, RZ, R5.reuse, P6 ;  /* 0x000000ffff357224 */ /* 0x100fe200030e0605 */
[----:B------:R-:W-:Y:S01]  /*e1e0*/  IADD3 R7, P6, R4, 0x6000, RZ ;  /* 0x0000600004077810 */ /* 0x000fe20007fde0ff */
[----:B------:R-:W-:Y:S01]  /*e1f0*/  ULDC.64 UR8, c[0x0][0xc00] ;  /* 0x0003000000087ab9 */ /* 0x000fe20000000a00 */
[----:B------:R-:W-:Y:S01]  /*e200*/  IADD3.X R41, RZ, R5, RZ, P0, !PT ;  /* 0x00000005ff297210 */ /* 0x000fe200007fe4ff */
[----:B------:R-:W-:Y:S01]  /*e210*/  UIMAD.WIDE UR8, UR44, 0x4, UR8 ;  /* 0x000000042c0878a5 */ /* 0x000fe2000f8e0208 */
[----:B------:R-:W-:Y:S01]  /*e220*/  SHF.R.U64 R36, R36, 0x3, RZ ;  /* 0x0000000324247819 */ /* 0x000fe200000012ff */
[----:B------:R-:W-:Y:S01]  /*e230*/  IMAD.X R119, RZ, RZ, R5, P6 ;  /* 0x000000ffff777224 */ /* 0x000fe200030e0605 */
[----:B------:R-:W-:-:S02]  /*e240*/  IADD3 R207, P2, R4, 0x2060, RZ ;  /* 0x0000206004cf7810 */ /* 0x000fc40007f5e0ff */
[C---:B------:R-:W-:Y:S02]  /*e250*/  IADD3 R6, P0, R4.reuse, 0x4020, RZ ;  /* 0x0000402004067810 */ /* 0x040fe40007f1e0ff */
[C---:B------:R-:W-:Y:S01]  /*e260*/  LOP3.LUT R29, R4.reuse, 0x380, RZ, 0xc0, !PT ;  /* 0x00000380041d7812 */ /* 0x040fe200078ec0ff */
[--C-:B------:R-:W-:Y:S01]  /*e270*/  IMAD.X R99, RZ, RZ, R5.reuse, P2 ;  /* 0x000000ffff637224 */ /* 0x100fe200010e0605 */
[----:B------:R-:W-:Y:S01]  /*e280*/  LOP3.LUT R118, R7, 0x380, RZ, 0xc0, !PT ;  /* 0x0000038007767812 */ /* 0x000fe200078ec0ff */
[--C-:B------:R-:W-:Y:S01]  /*e290*/  IMAD.X R107, RZ, RZ, R5.reuse, P0 ;  /* 0x000000ffff6b7224 */ /* 0x100fe200000e0605 */
        /* <DEDUP_REMOVED lines=8> */
[----:B------:R-:W-:Y:S01]  /*e320*/  LOP3.LUT R173, R6, 0x380, RZ, 0xc0, !PT ;  /* 0x0000038006ad7812 */ /* 0x000fe200078ec0ff */
[----:B------:R-:W-:Y:S01]  /*e330*/  IMAD.X R103, RZ, RZ, R5, P1 ;  /* 0x000000ffff677224 */ /* 0x000fe200008e0605 */
[----:B------:R-:W-:-:S02]  /*e340*/  SHF.R.U64 R29, R29, 0x3, RZ ;  /* 0x000000031d1d7819 */ /* 0x000fc400000012ff */
[----:B------:R-:W-:Y:S02]  /*e350*/  LOP3.LUT R40, R177, 0x380, RZ, 0xc0, !PT ;  /* 0x00000380b1287812 */ /* 0x000fe400078ec0ff */
[----:B------:R-:W-:Y:S02]  /*e360*/  SHF.R.U64 R118, R118, 0x3, RZ ;  /* 0x0000000376767819 */ /* 0x000fe400000012ff */
[C---:B------:R-:W-:Y:S02]  /*e370*/  IADD3 R168, P2, R4.reuse, 0x6040, RZ ;  /* 0x0000604004a87810 */ /* 0x040fe40007f5e0ff */
[C---:B------:R-:W-:Y:S02]  /*e380*/  IADD3 R110, P4, R4.reuse, 0x4040, RZ ;  /* 0x00004040046e7810 */ /* 0x040fe40007f9e0ff */
[C---:B------:R-:W-:Y:S02]  /*e390*/  IADD3 R114, P3, R4.reuse, 0x4060, RZ ;  /* 0x0000406004727810 */ /* 0x040fe40007f7e0ff */
[C---:B------:R-:W-:Y:S01]  /*e3a0*/  IADD3 R0, P5, R4.reuse, 0x6020, RZ ;  /* 0x0000602004007810 */ /* 0x040fe20007fbe0ff */
[----:B------:R-:W-:Y:S01]  /*e3b0*/  IMAD.X R111, RZ, RZ, R5, P4 ;  /* 0x000000ffff6f7224 */ /* 0x000fe200020e0605 */
[----:B------:R-:W-:-:S02]  /*e3c0*/  IADD3 R32, P1, R4, 0x6060, RZ ;  /* 0x0000606004207810 */ /* 0x000fc40007f3e0ff */
[----:B------:R-:W-:Y:S01]  /*e3d0*/  SHF.R.U64 R173, R173, 0x3, RZ ;  /* 0x00000003adad7819 */ /* 0x000fe200000012ff */
[--C-:B------:R-:W-:Y:S01]  /*e3e0*/  IMAD.X R123, RZ, RZ, R5.reuse, P5 ;  /* 0x000000ffff7b7224 */ /* 0x100fe200028e0605 */
[----:B------:R-:W-:Y:S01]  /*e3f0*/  LOP3.LUT R4, R29, R4, RZ, 0x3c, !PT ;  /* 0x000000041d047212 */ /* 0x000fe200078e3cff */
[--C-:B------:R-:W-:Y:S01]  /*e400*/  IMAD.X R29, RZ, RZ, R5.reuse, P2 ;  /* 0x000000ffff1d7224 */ /* 0x100fe200010e0605 */
[----:B------:R-:W-:Y:S01]  /*e410*/  LOP3.LUT R44, R179, 0x380, RZ, 0xc0, !PT ;  /* 0x00000380b32c7812 */ /* 0x000fe200078ec0ff */
[----:B------:R-:W-:Y:S01]  /*e420*/  IMAD.X R33, RZ, RZ, R5, P1 ;  /* 0x000000ffff217224 */ /* 0x000fe200008e0605 */
[----:B------:R-:W-:Y:S02]  /*e430*/  SHF.R.U64 R40, R40, 0x3, RZ ;  /* 0x0000000328287819 */ /* 0x000fe400000012ff */
[----:B------:R-:W-:Y:S02]  /*e440*/  LOP3.LUT R118, R118, R7, RZ, 0x3c, !PT ;  /* 0x0000000776767212 */ /* 0x000fe400078e3cff */
[----:B------:R-:W-:-:S02]  /*e450*/  LOP3.LUT R7, R168, 0x380, RZ, 0xc0, !PT ;  /* 0x00000380a8077812 */ /* 0x000fc400078ec0ff */
[----:B------:R-:W-:Y:S02]  /*e460*/  LOP3.LUT R48, R181, 0x380, RZ, 0xc0, !PT ;  /* 0x00000380b5307812 */ /* 0x000fe400078ec0ff */
[----:B------:R-:W-:Y:S02]  /*e470*/  LOP3.LUT R106, R173, R6, RZ, 0x3c, !PT ;  /* 0x00000006ad6a7212 */ /* 0x000fe400078e3cff */
[----:B------:R-:W-:Y:S02]  /*e480*/  IADD3.X R115, RZ, R5, RZ, P3, !PT ;  /* 0x00000005ff737210 */ /* 0x000fe40001ffe4ff */
[----:B------:R-:W-:Y:S02]  /*e490*/  SHF.R.U64 R44, R44, 0x3, RZ ;  /* 0x000000032c2c7819 */ /* 0x000fe400000012ff */
[----:B------:R-:W-:Y:S02]  /*e4a0*/  LOP3.LUT R40, R40, R177, RZ, 0x3c, !PT ;  /* 0x000000b128287212 */ /* 0x000fe400078e3cff */
[----:B------:R-:W-:-:S02]  /*e4b0*/  LOP3.LUT R52, R183, 0x380, RZ, 0xc0, !PT ;  /* 0x00000380b7347812 */ /* 0x000fc400078ec0ff */
[----:B------:R-:W-:Y:S02]  /*e4c0*/  MOV R173, R4 ;  /* 0x0000000400ad7202 */ /* 0x000fe40000000f00 */
[----:B------:R-:W-:Y:S02]  /*e4d0*/  F2FP.F16.F32.PACK_AB R6, R28, R171 ;  /* 0x000000ab1c06723e */ /* 0x000fe400000000ff */
[----:B------:R-:W-:Y:S02]  /*e4e0*/  LOP3.LUT R94, R205, 0x380, RZ, 0xc0, !PT ;  /* 0x00000380cd5e7812 */ /* 0x000fe400078ec0ff */
[----:B------:R-:W-:Y:S02]  /*e4f0*/  LOP3.LUT R177, R110, 0x380, RZ, 0xc0, !PT ;  /* 0x000003806eb17812 */ /* 0x000fe400078ec0ff */
[----:B------:R-:W-:Y:S02]  /*e500*/  F2FP.F16.F32.PACK_AB R5, R27, R26 ;  /* 0x0000001a1b05723e */ /* 0x000fe400000000ff */
[----:B------:R-:W-:-:S02]  /*e510*/  SHF.R.U64 R171, R7, 0x3, RZ ;  /* 0x0000000307ab7819 */ /* 0x000fc400000012ff */
[----:B------:R-:W-:Y:S02]  /*e520*/  LOP3.LUT R98, R207, 0x380, RZ, 0xc0, !PT ;  /* 0x00000380cf627812 */ /* 0x000fe400078ec0ff */
[----:B------:R-:W-:Y:S02]  /*e530*/  F2FP.F16.F32.PACK_AB R4, R170, R172 ;  /* 0x000000acaa04723e */ /* 0x000fe400000000ff */
[----:B------:R-:W-:Y:S02]  /*e540*/  LOP3.LUT R27, R0, 0x380, RZ, 0xc0, !PT ;  /* 0x00000380001b7812 */ /* 0x000fe400078ec0ff */
[----:B------:R-:W-:Y:S02]  /*e550*/  F2FP.F16.F32.PACK_AB R7, R31, R30 ;  /* 0x0000001e1f07723e */ /* 0x000fe400000000ff */
[----:B------:R-:W-:Y:S02]  /*e560*/  SHF.R.U64 R48, R48, 0x3, RZ ;  /* 0x0000000330307819 */ /* 0x000fe400000012ff */
[----:B------:R-:W-:Y:S01]  /*e570*/  LOP3.LUT R102, R209, 0x380, RZ, 0xc0, !PT ;  /* 0x00000380d1667812 */ /* 0x000fe200078ec0ff */
[----:B------:R0:W-:Y:S01]  /*e580*/  STSM.16.M88.4 [R173], R4 ;  /* 0x00000004ad007844 */ /* 0x0001e20000000200 */
[----:B------:R-:W-:-:S02]  /*e590*/  LOP3.LUT R44, R44, R179, RZ, 0x3c, !PT ;  /* 0x000000b32c2c7212 */ /* 0x000fc400078e3cff */
[----:B------:R-:W-:Y:S02]  /*e5a0*/  SHF.R.U64 R52, R52, 0x3, RZ ;  /* 0x0000000334347819 */ /* 0x000fe400000012ff */
[----:B------:R-:W-:Y:S02]  /*e5b0*/  SHF.R.U64 R94, R94, 0x3, RZ ;  /* 0x000000035e5e7819 */ /* 0x000fe400000012ff */
[----:B------:R-:W-:Y:S02]  /*e5c0*/  LOP3.LUT R179, R114, 0x380, RZ, 0xc0, !PT ;  /* 0x0000038072b37812 */ /* 0x000fe400078ec0ff */
[----:B------:R-:W-:Y:S02]  /*e5d0*/  SHF.R.U64 R177, R177, 0x3, RZ ;  /* 0x00000003b1b17819 */ /* 0x000fe400000012ff */
[----:B------:R-:W-:Y:S02]  /*e5e0*/  SHF.R.U64 R98, R98, 0x3, RZ ;  /* 0x0000000362627819 */ /* 0x000fe400000012ff */
[----:B------:R-:W-:-:S02]  /*e5f0*/  SHF.R.U64 R27, R27, 0x3, RZ ;  /* 0x000000031b1b7819 */ /* 0x000fc400000012ff */
[----:B------:R-:W-:Y:S02]  /*e600*/  LOP3.LUT R48, R48, R181, RZ, 0x3c, !PT ;  /* 0x000000b530307212 */ /* 0x000fe400078e3cff */
[----:B------:R-:W-:Y:S02]  /*e610*/  SHF.R.U64 R102, R102, 0x3, RZ ;  /* 0x0000000366667819 */ /* 0x000fe400000012ff */
[----:B------:R-:W-:Y:S02]  /*e620*/  LOP3.LUT R52, R52, R183, RZ, 0x3c, !PT ;  /* 0x000000b734347212 */ /* 0x000fe400078e3cff */
[----:B------:R-:W-:Y:S02]  /*e630*/  MOV R37, R36 ;  /* 0x0000002400257202 */ /* 0x000fe40000000f00 */
[----:B0-----:R-:W-:Y:S02]  /*e640*/  F2FP.F16.F32.PACK_AB R4, R166, R169 ;  /* 0x000000a9a604723e */ /* 0x001fe400000000ff */
[----:B------:R-:W-:-:S02]  /*e650*/  F2FP.F16.F32.PACK_AB R5, R35, R34 ;  /* 0x000000222305723e */ /* 0x000fc400000000ff */
[----:B------:R-:W-:Y:S02]  /*e660*/  F2FP.F16.F32.PACK_AB R6, R164, R167 ;  /* 0x000000a7a406723e */ /* 0x000fe400000000ff */
[----:B------:R-:W-:Y:S02]  /*e670*/  F2FP.F16.F32.PACK_AB R7, R39, R38 ;  /* 0x000000262707723e */ /* 0x000fe400000000ff */
[----:B------:R-:W-:Y:S02]  /*e680*/  LOP3.LUT R94, R94, R205, RZ, 0x3c, !PT ;  /* 0x000000cd5e5e7212 */ /* 0x000fe400078e3cff */
[----:B------:R-:W-:Y:S01]  /*e690*/  SHF.R.U64 R179, R179, 0x3, RZ ;  /* 0x00000003b3b37819 */ /* 0x000fe200000012ff */
[----:B------:R0:W-:Y:S01]  /*e6a0*/  STSM.16.M88.4 [R37], R4 ;  /* 0x0000000425007844 */ /* 0x0001e20000000200 */
[----:B------:R-:W-:Y:S02]  /*e6b0*/  LOP3.LUT R110, R177, R110, RZ, 0x3c, !PT ;  /* 0x0000006eb16e7212 */ /* 0x000fe400078e3cff */
[----:B------:R-:W-:-:S02]  /*e6c0*/  MOV R40, R40 ;  /* 0x0000002800287202 */ /* 0x000fc40000000f00 */
[----:B------:R-:W-:Y:S02]  /*e6d0*/  LOP3.LUT R98, R98, R207, RZ, 0x3c, !PT ;  /* 0x000000cf62627212 */ /* 0x000fe400078e3cff */
[----:B------:R-:W-:Y:S01]  /*e6e0*/  LOP3.LUT R177, R32, 0x380, RZ, 0xc0, !PT ;  /* 0x0000038020b17812 */ /* 0x000fe200078ec0ff */
[----:B------:R-:W-:Y:S01]  /*e6f0*/  STSM.16.M88.4 [R40], R8 ;  /* 0x0000000828007844 */ /* 0x000fe20000000200 */
[----:B------:R-:W-:Y:S02]  /*e700*/  LOP3.LUT R122, R27, R0, RZ, 0x3c, !PT ;  /* 0x000000001b7a7212 */ /* 0x000fe400078e3cff */
[----:B------:R-:W-:Y:S02]  /*e710*/  MOV R44, R44 ;  /* 0x0000002c002c7202 */ /* 0x000fe40000000f00 */
[----:B------:R-:W-:Y:S02]  /*e720*/  LOP3.LUT R102, R102, R209, RZ, 0x3c, !PT ;  /* 0x000000d166667212 */ /* 0x000fe400078e3cff */
[----:B------:R-:W-:Y:S01]  /*e730*/  MOV R48, R48 ;  /* 0x0000003000307202 */ /* 0x000fe20000000f00 */
[----:B------:R-:W-:Y:S01]  /*e740*/  STSM.16.M88.4 [R44], R12 ;  /* 0x0000000c2c007844 */ /* 0x000fe20000000200 */
[----:B------:R-:W-:Y:S01]  /*e750*/  F2FP.F16.F32.PACK_AB R26, R61, R60 ;  /* 0x0000003c3d1a723e */ /* 0x000fe200000000ff */
[----:B0-----:R-:W-:Y:S01]  /*e760*/  IMAD.U32 R4, RZ, RZ, UR8 ;  /* 0x00000008ff047e24 */ /* 0x001fe2000f8e00ff */
[----:B------:R-:W-:Y:S01]  /*e770*/  F2FP.F16.F32.PACK_AB R27, R63, R62 ;  /* 0x0000003e3f1b723e */ /* 0x000fe200000000ff */
[----:B------:R-:W-:Y:S01]  /*e780*/  IMAD.U32 R5, RZ, RZ, UR9 ;  /* 0x00000009ff057e24 */ /* 0x000fe2000f8e00ff */
[----:B------:R-:W-:Y:S01]  /*e790*/  MOV R52, R52 ;  /* 0x0000003400347202 */ /* 0x000fe20000000f00 */
[----:B------:R-:W-:Y:S01]  /*e7a0*/  ULDC.64 UR8, c[0x0][0xc08] ;  /* 0x0003020000087ab9 */ /* 0x000fe20000000a00 */
[----:B------:R-:W-:Y:S01]  /*e7b0*/  LOP3.LUT R114, R179, R114, RZ, 0x3c, !PT ;  /* 0x00000072b3727212 */ /* 0x000fe200078e3cff */
[----:B------:R-:W-:Y:S01]  /*e7c0*/  STSM.16.M88.4 [R48], R24 ;  /* 0x0000001830007844 */ /* 0x000fe20000000200 */
[----:B------:R-:W-:-:S02]  /*e7d0*/  MOV R94, R94 ;  /* 0x0000005e005e7202 */ /* 0x000fc40000000f00 */
[----:B------:R-:W-:Y:S01]  /*e7e0*/  F2FP.F16.F32.PACK_AB R74, R77, R76 ;  /* 0x0000004c4d4a723e */ /* 0x000fe200000000ff */
[----:B------:R-:W-:Y:S01]  /*e7f0*/  STSM.16.M88.4 [R52], R64 ;  /* 0x0000004034007844 */ /* 0x000fe20000000200 */
[----:B------:R-:W-:Y:S02]  /*e800*/  F2FP.F16.F32.PACK_AB R75, R79, R78 ;  /* 0x0000004e4f4b723e */ /* 0x000fe400000000ff */
[----:B------:R-:W-:Y:S02]  /*e810*/  F2FP.F16.F32.PACK_AB R81, R83, R82 ;  /* 0x000000525351723e */ /* 0x000fe400000000ff */
[----:B------:R-:W-:Y:S01]  /*e820*/  F2FP.F16.F32.PACK_AB R88, R89, R88 ;  /* 0x000000585958723e */ /* 0x000fe200000000ff */
[----:B------:R-:W-:Y:S01]  /*e830*/  STSM.16.M88.4 [R94], R72 ;  /* 0x000000485e007844 */ /* 0x000fe20000000200 */
[----:B------:R-:W-:Y:S02]  /*e840*/  SHF.R.U64 R177, R177, 0x3, RZ ;  /* 0x00000003b1b17819 */ /* 0x000fe400000012ff */
[----:B------:R-:W-:-:S02]  /*e850*/  MOV R36, R98 ;  /* 0x0000006200247202 */ /* 0x000fc40000000f00 */
[----:B------:R-:W-:Y:S02]  /*e860*/  F2FP.F16.F32.PACK_AB R82, R85, R84 ;  /* 0x000000545552723e */ /* 0x000fe400000000ff */
[----:B------:R-:W-:Y:S02]  /*e870*/  F2FP.F16.F32.PACK_AB R83, R87, R86 ;  /* 0x000000565753723e */ /* 0x000fe400000000ff */
[----:B------:R-:W-:Y:S02]  /*e880*/  F2FP.F16.F32.PACK_AB R89, R91, R90 ;  /* 0x0000005a5b59723e */ /* 0x000fe400000000ff */
[----:B------:R-:W-:Y:S01]  /*e890*/  MOV R102, R102 ;  /* 0x0000006600667202 */ /* 0x000fe20000000f00 */
[----:B------:R-:W-:Y:S01]  /*e8a0*/  STSM.16.M88.4 [R36], R80 ;  /* 0x0000005024007844 */ /* 0x000fe20000000200 */
        /* <DEDUP_REMOVED lines=17> */
[----:B------:R-:W-:Y:S01]  /*e9c0*/  LOP3.LUT R32, R177, R32, RZ, 0x3c, !PT ;  /* 0x00000020b1207212 */ /* 0x000fe200078e3cff */
        /* <DEDUP_REMOVED lines=19> */
[----:B------:R0:W-:Y:S01]  /*eb00*/  STSM.16.M88.4 [R0], R128 ;  /* 0x0000008000007844 */ /* 0x0001e20000000200 */
        /* <DEDUP_REMOVED lines=14> */
[----:B------:R-:W-:Y:S02]  /*ebf0*/  @UP1 ULDC.64 UR8, c[0x0][0xc08] ;  /* 0x0003020000081ab9 */ /* 0x000fe40000000a00 */
[----:B------:R-:W-:Y:S01]  /*ec00*/  @UP1 UIMAD.WIDE UR8, UR44, 0x4, UR8 ;  /* 0x000000042c0818a5 */ /* 0x000fe2000f8e0208 */
[----:B------:R-:W-:Y:S02]  /*ec10*/  ULDC UR4, c[0x0][0xa88] ;  /* 0x0002a20000047ab9 */ /* 0x000fe40000000800 */
[----:B0-----:R-:W-:-:S03]  /*ec20*/  IMAD.U32 R0, RZ, RZ, UR4 ;  /* 0x00000004ff007e24 */ /* 0x001fc6000f8e00ff */
[----:B------:R-:W-:Y:S01]  /*ec30*/  MOV R14, UR8 ;  /* 0x00000008000e7c02 */ /* 0x000fe20008000f00 */
[----:B------:R-:W-:Y:S01]  /*ec40*/  IMAD.U32 R15, RZ, RZ, UR9 ;  /* 0x00000009ff0f7e24 */ /* 0x000fe2000f8e00ff */
[----:B------:R-:W3:Y:S01]  /*ec50*/  @P0 LDG.E R6, desc[UR54][R4.64] ;  /* 0x0000003604060981 */ /* 0x000ee2000c1e1900 */
[----:B------:R-:W-:-:S03]  /*ec60*/  IMAD R7, R192, 0x40, R184 ;  /* 0x00000040c0077824 */ /* 0x000fc600078e02b8 */
[----:B------:R0:W5:Y:S01]  /*ec70*/  @P6 LDG.E R0, desc[UR54][R14.64] ;  /* 0x000000360e006981 */ /* 0x000162000c1e1900 */
[----:B------:R-:W-:-:S03]  /*ec80*/  IMAD.WIDE R174, R7, 0x2, R174 ;  /* 0x0000000207ae7825 */ /* 0x000fc600078e02ae */
[C---:B------:R-:W-:Y:S02]  /*ec90*/  IADD3 R9, P2, R174.reuse, 0x1000, RZ ;  /* 0x00001000ae097810 */ /* 0x040fe40007f5e0ff */
[C---:B------:R-:W-:Y:S02]  /*eca0*/  IADD3 R13, P1, R174.reuse, 0x2000, RZ ;  /* 0x00002000ae0d7810 */ /* 0x040fe40007f3e0ff */
[----:B------:R-:W-:Y:S02]  /*ecb0*/  P2R R10, PR, RZ, 0x4 ;  /* 0x00000004ff0a7803 */ /* 0x000fe40000000000 */
[C---:B------:R-:W-:Y:S02]  /*ecc0*/  IADD3 R25, P2, R174.reuse, 0x3000, RZ ;  /* 0x00003000ae197810 */ /* 0x040fe40007f5e0ff */
[C---:B------:R-:W-:Y:S02]  /*ecd0*/  IADD3 R29, P3, R174.reuse, 0x4000, RZ ;  /* 0x00004000ae1d7810 */ /* 0x040fe40007f7e0ff */
[----:B------:R-:W-:-:S02]  /*ece0*/  IADD3 R33, P4, R174, 0x5000, RZ ;  /* 0x00005000ae217810 */ /* 0x000fc40007f9e0ff */
[----:B------:R-:W-:Y:S02]  /*ecf0*/  IADD3 R37, P5, R174, 0x6000, RZ ;  /* 0x00006000ae257810 */ /* 0x000fe40007fbe0ff */
[----:B------:R-:W-:Y:S02]  /*ed00*/  LOP3.LUT R8, R9, 0x380, RZ, 0xc0, !PT ;  /* 0x0000038009087812 */ /* 0x000fe400078ec0ff */
[----:B------:R-:W-:Y:S02]  /*ed10*/  LOP3.LUT R12, R13, 0x380, RZ, 0xc0, !PT ;  /* 0x000003800d0c7812 */ /* 0x000fe400078ec0ff */
[----:B------:R-:W-:Y:S02]  /*ed20*/  LOP3.LUT R24, R25, 0x380, RZ, 0xc0, !PT ;  /* 0x0000038019187812 */ /* 0x000fe400078ec0ff */
[----:B-1----:R-:W-:Y:S02]  /*ed30*/  LOP3.LUT R28, R29, 0x380, RZ, 0xc0, !PT ;  /* 0x000003801d1c7812 */ /* 0x002fe400078ec0ff */
[----:B--2---:R-:W-:-:S02]  /*ed40*/  LOP3.LUT R32, R33, 0x380, RZ, 0xc0, !PT ;  /* 0x0000038021207812 */ /* 0x004fc400078ec0ff */
        /* <DEDUP_REMOVED lines=14> */
[----:B---3--:R-:W-:Y:S01]  /*ee30*/  @P0 R2UR UR4, R6 ;  /* 0x00000000060402ca */ /* 0x008fe200000e0000 */
[----:B0-----:R-:W-:-:S14]  /*ee40*/  @P6 BRA `(.L_x_5571) ;  /* 0x0000000000106947 */ /* 0x001fdc0003800000 */
[----:B------:R-:W-:Y:S05]  /*ee50*/  @!P0 BRA `(.L_x_5571) ;  /* 0x00000000000c8947 */ /* 0x000fea0003800000 */
[----:B------:R-:W2:Y:S04]  /*ee60*/  LDG.E R7, desc[UR54][R4.64] ;  /* 0x0000003604077981 */ /* 0x000ea8000c1e1900 */
[----:B-----5:R-:W2:Y:S02]  /*ee70*/  LDG.E R0, desc[UR54][R4.64+0x4] ;  /* 0x0000043604007981 */ /* 0x020ea4000c1e1900 */
[----:B--2---:R-:W-:-:S07]  /*ee80*/  IMAD.IADD R0, R0, 0x1, -R7 ;  /* 0x0000000100007824 */ /* 0x004fce00078e0a07 */
.L_x_5571:
        /* <DEDUP_REMOVED lines=10> */
[--C-:B------:R-:W-:Y:S01]  /*ef30*/  IMAD.X R33, RZ, RZ, R175.reuse, P4 ;  /* 0x000000ffff217224 */ /* 0x100fe200020e06af */
[----:B------:R-:W-:Y:S01]  /*ef40*/  LOP3.LUT R44, R45, 0x380, RZ, 0xc0, !PT ;  /* 0x000003802d2c7812 */ /* 0x000fe200078ec0ff */
[--C-:B------:R-:W-:Y:S01]  /*ef50*/  IMAD.X R37, RZ, RZ, R175.reuse, P5 ;  /* 0x000000ffff257224 */ /* 0x100fe200028e06af */
[----:B------:R-:W-:Y:S01]  /*ef60*/  LOP3.LUT R48, R49, 0x380, RZ, 0xc0, !PT ;  /* 0x0000038031307812 */ /* 0x000fe200078ec0ff */
[----:B------:R-:W-:Y:S01]  /*ef70*/  USHF.R.S32.HI UR9, URZ, 0x1f, UR44 ;  /* 0x0000001f3f097899 */ /* 0x000fe2000801142c */
[----:B------:R-:W-:Y:S01]  /*ef80*/  SHF.R.U64 R44, R44, 0x3, RZ ;  /* 0x000000032c2c7819 */ /* 0x000fe200000012ff */
[----:B------:R-:W-:Y:S01]  /*ef90*/  USHF.R.S32.HI UR16, URZ, 0x1f, UR4 ;  /* 0x0000001f3f107899 */ /* 0x000fe20008011404 */
[----:B------:R-:W-:Y:S01]  /*efa0*/  SHF.R.U64 R40, R40, 0x3, RZ ;  /* 0x0000000328287819 */ /* 0x000fe200000012ff */
[----:B------:R-:W-:Y:S01]  /*efb0*/  USHF.R.S32.HI UR17, URZ, 0x1f, UR43 ;  /* 0x0000001f3f117899 */ /* 0x000fe2000801142b */
[----:B------:R-:W-:Y:S01]  /*efc0*/  SHF.R.U64 R48, R48, 0x3, RZ ;  /* 0x0000000330307819 */ /* 0x000fe200000012ff */
[----:B------:R-:W-:Y:S01]  /*efd0*/  USEL UR8, UR44, URZ, !UP0 ;  /* 0x0000003f2c087287 */ /* 0x000fe2000c000000 */
[----:B------:R-:W-:Y:S01]  /*efe0*/  LOP3.LUT R44, R44, R45, RZ, 0x3c, !PT ;  /* 0x0000002d2c2c7212 */ /* 0x000fe200078e3cff */
[----:B------:R-:W-:Y:S01]  /*eff0*/  IMAD.X R45, RZ, RZ, R175, P6 ;  /* 0x000000ffff2d7224 */ /* 0x000fe200030e06af */
[----:B------:R-:W-:Y:S01]  /*f000*/  LOP3.LUT R40, R40, R41, RZ, 0x3c, !PT ;  /* 0x0000002928287212 */ /* 0x000fe200078e3cff */
[----:B------:R-:W-:Y:S01]  /*f010*/  USEL UR9, UR9, URZ, !UP0 ;  /* 0x0000003f09097287 */ /* 0x000fe2000c000000 */
[----:B0-----:R-:W-:-:S02]  /*f020*/  ISETP.NE.AND P6, PT, R4, RZ, PT ;  /* 0x000000ff0400720c */ /* 0x001fc40003fc5270 */
        /* <DEDUP_REMOVED lines=9> */
[----:B------:R-:W-:Y:S02]  /*f0c0*/  LOP3.LUT R56, R57, 0x380, RZ, 0xc0, !PT ;  /* 0x0000038039387812 */ /* 0x000fe400078ec0ff */
[----:B------:R-:W-:Y:S01]  /*f0d0*/  LOP3.LUT R52, R53, 0x380, RZ, 0xc0, !PT ;  /* 0x0000038035347812 */ /* 0x000fe200078ec0ff */
[----:B------:R-:W-:Y:S01]  /*f0e0*/  IMAD.X R69, RZ, RZ, R175, P1 ;  /* 0x000000ffff457224 */ /* 0x000fe200008e06af */
[----:B------:R-:W-:Y:S02]  /*f0f0*/  LOP3.LUT R64, R65, 0x380, RZ, 0xc0, !PT ;  /* 0x0000038041407812 */ /* 0x000fe400078ec0ff */
        /* <DEDUP_REMOVED lines=23> */
[----:B------:R-:W-:Y:S06]  /*f270*/  @P6 BRA `(.L_x_5572) ;  /* 0x0000000000bc6947 */ /* 0x000fec0003800000 */
[----:B------:R-:W0:Y:S01]  /*f280*/  LDC R11, c[0x0][0xbe8] ;  /* 0x0002fa00ff0b7b82 */ /* 0x000e220000000800 */
[----:B------:R-:W-:Y:S01]  /*f290*/  IADD3 R10, R185, UR45, RZ ;  /* 0x0000002db90a7c10 */ /* 0x000fe2000fffe0ff */
[----:B------:R-:W-:Y:S01]  /*f2a0*/  ULDC.64 UR14, c[0x0][0xb90] ;  /* 0x0002e400000e7ab9 */ /* 0x000fe20000000a00 */
[----:B------:R-:W-:Y:S01]  /*f2b0*/  UMOV UR10, UR4 ;  /* 0x00000004000a7c82 */ /* 0x000fe20008000000 */
[----:B------:R-:W-:Y:S01]  /*f2c0*/  UIMAD UR12, UR17, UR14, URZ ;  /* 0x0000000e110c72a4 */ /* 0x000fe2000f8e023f */
[----:B------:R-:W-:Y:S01]  /*f2d0*/  IMAD.MOV R21, RZ, RZ, -R17 ;  /* 0x000000ffff157224 */ /* 0x000fe200078e0a11 */
[----:B------:R-:W-:Y:S01]  /*f2e0*/  UMOV UR11, UR16 ;  /* 0x00000010000b7c82 */ /* 0x000fe20008000000 */
[----:B------:R-:W-:Y:S01]  /*f2f0*/  IMAD.MOV.U32 R4, RZ, RZ, R10 ;  /* 0x000000ffff047224 */ /* 0x000fe200078e000a */
[----:B------:R-:W-:Y:S01]  /*f300*/  UIMAD.WIDE.U32 UR10, UR43, UR14, UR10 ;  /* 0x0000000e2b0a72a5 */ /* 0x000fe2000f8e000a */
[----:B------:R-:W-:Y:S01]  /*f310*/  VIADD R26, R16, UR45 ;  /* 0x0000002d101a7c36 */ /* 0x000fe20008000000 */
[----:B------:R-:W-:-:S03]  /*f320*/  UIMAD UR12, UR43, UR15, UR12 ;  /* 0x0000000f2b0c72a4 */ /* 0x000fc6000f8e020c */
[----:B------:R-:W-:Y:S01]  /*f330*/  ULDC.64 UR14, c[0x0][0xb98] ;  /* 0x0002e600000e7ab9 */ /* 0x000fe20000000a00 */
[----:B------:R-:W-:Y:S02]  /*f340*/  UIADD3 UR11, UR11, UR12, URZ ;  /* 0x0000000c0b0b7290 */ /* 0x000fe4000fffe03f */
[----:B------:R-:W-:Y:S02]  /*f350*/  UIMAD UR13, UR9, UR14, URZ ;  /* 0x0000000e090d72a4 */ /* 0x000fe4000f8e023f */
[----:B------:R-:W-:Y:S02]  /*f360*/  UIMAD.WIDE.U32 UR10, UR8, UR14, UR10 ;  /* 0x0000000e080a72a5 */ /* 0x000fe4000f8e000a */
[----:B------:R-:W-:Y:S01]  /*f370*/  UIMAD UR13, UR8, UR15, UR13 ;  /* 0x0000000f080d72a4 */ /* 0x000fe2000f8e020d */
        /* <DEDUP_REMOVED lines=8> */
[----:B------:R-:W-:Y:S02]  /*f400*/  IMAD R7, R11, R6, R10 ;  /* 0x000000060b077224 */ /* 0x000fe400078e020a */
[----:B------:R-:W-:Y:S02]  /*f410*/  IMAD.U32 R10, RZ, RZ, UR13 ;  /* 0x0000000dff0a7e24 */ /* 0x000fe4000f8e00ff */
[----:B-----5:R-:W-:Y:S01]  /*f420*/  IMAD R11, R0, R11, RZ ;  /* 0x0000000b000b7224 */ /* 0x020fe200078e02ff */
[----:B------:R-:W-:Y:S02]  /*f430*/  SHF.R.S32.HI R6, RZ, 0x1f, R7 ;  /* 0x0000001fff067819 */ /* 0x000fe40000011407 */
[----:B------:R-:W-:Y:S01]  /*f440*/  IADD3.X R5, R5, UR11, R10, P0, !PT ;  /* 0x0000000b05057c10 */ /* 0x000fe200087fe40a */
[----:B------:R-:W-:Y:S01]  /*f450*/  ULDC.64 UR10, c[0x0][0xb88] ;  /* 0x0002e200000a7ab9 */ /* 0x000fe20000000a00 */
[----:B------:R-:W-:Y:S02]  /*f460*/  VIADD R10, R26, 0x8 ;  /* 0x000000081a0a7836 */ /* 0x000fe40000000000 */
        /* <DEDUP_REMOVED lines=16> */
.L_x_5572:
[----:B------:R-:W1:Y:S01]  /*f570*/  LDC R81, c[0x0][0xbe8] ;  /* 0x0002fa00ff517b82 */ /* 0x000e620000000800 */
[----:B------:R-:W-:Y:S01]  /*f580*/  ULDC UR18, c[0x0][0xac8] ;  /* 0x0002b20000127ab9 */ /* 0x000fe20000000800 */
[----:B------:R-:W-:Y:S01]  /*f590*/  ULDC.64 UR14, c[0x0][0xaa0] ;  /* 0x0002a800000e7ab9 */ /* 0x000fe20000000a00 */
[----:B------:R-:W-:Y:S01]  /*f5a0*/  ISETP.GE.AND P0, PT, R190, UR18, PT ;  /* 0x00000012be007c0c */ /* 0x000fe2000bf06270 */
[----:B0-----:R0:W5:Y:S01]  /*f5b0*/  LD.E.128 R4, desc[UR54][R174.64] ;  /* 0x00000036ae047980 */ /* 0x001162000c101d00 */
[----:B------:R-:W-:Y:S02]  /*f5c0*/  ISETP.GE.AND P1, PT, R184, UR18, PT ;  /* 0x00000012b8007c0c */ /* 0x000fe4000bf26270 */
[----:B------:R-:W-:Y:S01]  /*f5d0*/  SEL R20, RZ, 0xffffffff, P0 ;  /* 0xffffffffff147807 */ /* 0x000fe20000000000 */
[----:B------:R-:W5:Y:S01]  /*f5e0*/  LD.E.128 R8, desc[UR54][R8.64] ;  /* 0x0000003608087980 */ /* 0x000f62000c101d00 */
[----:B------:R-:W-:-:S03]  /*f5f0*/  SEL R3, RZ, 0x1, P1 ;  /* 0x00000001ff037807 */ /* 0x000fc60000800000 */
[----:B------:R-:W5:Y:S04]  /*f600*/  LD.E.128 R12, desc[UR54][R12.64] ;  /* 0x000000360c0c7980 */ /* 0x000f68000c101d00 */
[----:B------:R-:W5:Y:S04]  /*f610*/  LD.E.128 R24, desc[UR54][R24.64] ;  /* 0x0000003618187980 */ /* 0x000f68000c101d00 */
[----:B------:R-:W5:Y:S01]  /*f620*/  LD.E.128 R28, desc[UR54][R28.64] ;  /* 0x000000361c1c7980 */ /* 0x000f62000c101d00 */
[----:B-1----:R-:W-:Y:S01]  /*f630*/  ISETP.NE.AND P2, PT, R81, 0x1, PT ;  /* 0x000000015100780c */ /* 0x002fe20003f45270 */
[----:B------:R-:W-:Y:S01]  /*f640*/  IMAD.SHL.U32 R20, R20, 0x2, RZ ;  /* 0x0000000214147824 */ /* 0x000fe200078e00ff */
[----:B------:R-:W-:Y:S01]  /*f650*/  ISETP.GE.AND P0, PT, R189, UR18, PT ;  /* 0x00000012bd007c0c */ /* 0x000fe2000bf06270 */
[----:B------:R-:W-:Y:S01]  /*f660*/  UIMAD UR12, UR16, UR14, URZ ;  /* 0x0000000e100c72a4 */ /* 0x000fe2000f8e023f */
[----:B------:R-:W5:Y:S02]  /*f670*/  LD.E.128 R32, desc[UR54][R32.64] ;  /* 0x0000003620207980 */ /* 0x000f64000c101d00 */
[----:B------:R-:W-:-:S02]  /*f680*/  LOP3.LUT R3, R20, 0x2, R3, 0xe2, !PT ;  /* 0x0000000214037812 */ /* 0x000fc400078ee203 */
[----:B------:R-:W5:Y:S04]  /*f690*/  LD.E.128 R36, desc[UR54][R36.64] ;  /* 0x0000003624247980 */ /* 0x000f68000c101d00 */
[----:B------:R-:W5:Y:S01]  /*f6a0*/  LD.E.128 R40, desc[UR54][R40.64] ;  /* 0x0000003628287980 */ /* 0x000f62000c101d00 */
[----:B------:R-:W1:Y:S01]  /*f6b0*/  @P2 LDC R77, c[0x0][0xbec] ;  /* 0x0002fb00ff4d2b82 */ /* 0x000e620000000800 */
[----:B------:R-:W-:Y:S02]  /*f6c0*/  SEL R20, RZ, 0xffffffff, P0 ;  /* 0xffffffffff147807 */ /* 0x000fe40000000000 */
[----:B------:R-:W-:Y:S01]  /*f6d0*/  ISETP.GE.AND P0, PT, R188, UR18, PT ;  /* 0x00000012bc007c0c */ /* 0x000fe2000bf06270 */
[----:B------:R-:W5:Y:S04]  /*f6e0*/  LD.E.128 R44, desc[UR54][R44.64] ;  /* 0x000000362c2c7980 */ /* 0x000f68000c101d00 */
[----:B------:R-:W2:Y:S01]  /*f6f0*/  @P2 LDC R79, c[0x0][0xbf0] ;  /* 0x0002fc00ff4f2b82 */ /* 0x000ea20000000800 */
[----:B------:R-:W-:Y:S01]  /*f700*/  SHF.L.U32 R20, R20, 0x2, RZ ;  /* 0x0000000214147819 */ /* 0x000fe200000006ff */
[----:B------:R-:W-:Y:S01]  /*f710*/  UIMAD.WIDE.U32 UR10, UR4, UR14, URZ ;  /* 0x0000000e040a72a5 */ /* 0x000fe2000f8e003f */
[----:B------:R-:W-:Y:S01]  /*f720*/  SEL R21, RZ, 0xffffffff, P0 ;  /* 0xffffffffff157807 */ /* 0x000fe20000000000 */
[----:B------:R-:W-:Y:S01]  /*f730*/  UIMAD UR12, UR4, UR15, UR12 ;  /* 0x0000000f040c72a4 */ /* 0x000fe2000f8e020c */
[----:B------:R-:W-:Y:S01]  /*f740*/  LOP3.LUT R20, R20, 0x4, R3, 0xe2, !PT ;  /* 0x0000000414147812 */ /* 0x000fe200078ee203 */
[----:B------:R-:W-:Y:S01]  /*f750*/  IMAD R3, R191, 0x20, R192 ;  /* 0x00000020bf037824 */ /* 0x000fe200078e02c0 */
[----:B------:R-:W-:Y:S01]  /*f760*/  ULDC.64 UR14, c[0x0][0xae8] ;  /* 0x0002ba00000e7ab9 */ /* 0x000fe20000000a00 */
[----:B------:R-:W-:Y:S01]  /*f770*/  UIADD3 UR11, UR11, UR12, URZ ;  /* 0x0000000c0b0b7290 */ /* 0x000fe2000fffe03f */
[----:B------:R-:W-:Y:S01]  /*f780*/  IMAD.SHL.U32 R21, R21, 0x8, RZ ;  /* 0x0000000815157824 */ /* 0x000fe200078e00ff */
[----:B------:R-:W-:Y:S01]  /*f790*/  UIMAD UR4, UR17, UR14, URZ ;  /* 0x0000000e110472a4 */ /* 0x000fe2000f8e023f */
[----:B------:R-:W-:Y:S01]  /*f7a0*/  ISETP.GE.AND P0, PT, R187, UR18, PT ;  /* 0x00000012bb007c0c */ /* 0x000fe2000bf06270 */
[----:B------:R-:W-:Y:S01]  /*f7b0*/  VIADD R82, R3, UR45 ;  /* 0x0000002d03527c36 */ /* 0x000fe20008000000 */
[----:B------:R-:W-:Y:S01]  /*f7c0*/  UIMAD.WIDE.U32 UR10, UR43, UR14, UR10 ;  /* 0x0000000e2b0a72a5 */ /* 0x000fe2000f8e000a */
[----:B------:R-:W5:Y:S01]  /*f7d0*/  LD.E.128 R48, desc[UR54][R48.64] ;  /* 0x0000003630307980 */ /* 0x000f62000c101d00 */
[----:B------:R-:W-:Y:S01]  /*f7e0*/  UIMAD UR4, UR43, UR15, UR4 ;  /* 0x0000000f2b0472a4 */ /* 0x000fe2000f8e0204 */
[----:B------:R-:W-:Y:S01]  /*f7f0*/  SEL R3, RZ, 0xffffffff, P0 ;  /* 0xffffffffff037807 */ /* 0x000fe20000000000 */
[----:B------:R-:W-:Y:S01]  /*f800*/  ULDC.64 UR12, c[0x0][0xaf0] ;  /* 0x0002bc00000c7ab9 */ /* 0x000fe20000000a00 */
[----:B------:R-:W-:Y:S01]  /*f810*/  LOP3.LUT R21, R21, 0x8, R20, 0xe2, !PT ;  /* 0x0000000815157812 */ /* 0x000fe200078ee214 */
[----:B------:R-:W-:Y:S01]  /*f820*/  UIMAD UR9, UR9, UR12, URZ ;  /* 0x0000000c090972a4 */ /* 0x000fe2000f8e023f */
[----:B-1----:R-:W-:Y:S01]  /*f830*/  @P2 IMAD.HI.U32 R20, R82, R77, RZ ;  /* 0x0000004d52142227 */ /* 0x002fe200078e00ff */
[----:B------:R-:W-:Y:S01]  /*f840*/  UIADD3 UR11, UR11, UR4, URZ ;  /* 0x000000040b0b7290 */ /* 0x000fe2000fffe03f */
[----:B------:R-:W5:Y:S01]  /*f850*/  LD.E.128 R56, desc[UR54][R56.64] ;  /* 0x0000003638387980 */ /* 0x000f62000c101d00 */
[----:B------:R-:W-:Y:S01]  /*f860*/  UIMAD UR4, UR8, UR13, UR9 ;  /* 0x0000000d080472a4 */ /* 0x000fe2000f8e0209 */
[----:B------:R-:W-:Y:S01]  /*f870*/  IMAD.SHL.U32 R76, R3, 0x10, RZ ;  /* 0x00000010034c7824 */ /* 0x000fe200078e00ff */
[----:B------:R-:W-:Y:S01]  /*f880*/  UIMAD.WIDE.U32 UR8, UR8, UR12, UR10 ;  /* 0x0000000c080872a5 */ /* 0x000fe2000f8e000a */
[----:B------:R-:W-:Y:S01]  /*f890*/  IMAD.MOV.U32 R3, RZ, RZ, R82 ;  /* 0x000000ffff037224 */ /* 0x000fe200078e0052 */
[----:B--2---:R-:W-:Y:S01]  /*f8a0*/  @P2 SHF.R.U32.HI R3, RZ, R79, R20 ;  /* 0x0000004fff032219 */ /* 0x004fe20000011614 */
[----:B------:R-:W5:Y:S01]  /*f8b0*/  LD.E.128 R52, desc[UR54][R52.64] ;  /* 0x0000003634347980 */ /* 0x000f62000c101d00 */
[----:B------:R-:W-:-:S02]  /*f8c0*/  LOP3.LUT R76, R76, 0x10, R21, 0xe2, !PT ;  /* 0x000000104c4c7812 */ /* 0x000fc400078ee215 */
        /* <DEDUP_REMOVED lines=10> */
[----:B------:R-:W-:-:S02]  /*f970*/  IMAD R77, R81, R79, R82 ;  /* 0x0000004f514d7224 */ /* 0x000fc400078e0252 */
[----:B------:R-:W-:Y:S01]  /*f980*/  IMAD.U32 R21, RZ, RZ, UR4 ;  /* 0x00000004ff157e24 */ /* 0x000fe2000f8e00ff */
[----:B------:R-:W5:Y:S01]  /*f990*/  LD.E.128 R60, desc[UR54][R60.64] ;  /* 0x000000363c3c7980 */ /* 0x000f62000c101d00 */
[----:B------:R-:W-:Y:S01]  /*f9a0*/  IMAD.SHL.U32 R83, R78, 0x20, RZ ;  /* 0x000000204e537824 */ /* 0x000fe200078e00ff */
[----:B------:R-:W-:Y:S02]  /*f9b0*/  SHF.R.S32.HI R78, RZ, 0x1f, R77 ;  /* 0x0000001fff4e7819 */ /* 0x000fe4000001144d */
[----:B------:R-:W5:Y:S01]  /*f9c0*/  LD.E.128 R72, desc[UR54][R72.64] ;  /* 0x0000003648487980 */ /* 0x000f62000c101d00 */
[----:B------:R-:W-:-:S03]  /*f9d0*/  ISETP.GE.AND P0, PT, R195, UR18, PT ;  /* 0x00000012c3007c0c */ /* 0x000fc6000bf06270 */
[----:B------:R-:W5:Y:S01]  /*f9e0*/  LD.E.128 R68, desc[UR54][R68.64] ;  /* 0x0000003644447980 */ /* 0x000f62000c101d00 */
[C---:B------:R-:W-:Y:S01]  /*f9f0*/  IMAD R79, R3.reuse, UR9, R80 ;  /* 0x00000009034f7c24 */ /* 0x040fe2000f8e0250 */
[----:B------:R-:W-:Y:S01]  /*fa00*/  UIADD3 UR4, UR41, 0x28c20, URZ ;  /* 0x00028c2029047890 */ /* 0x000fe2000fffe03f */
[----:B------:R-:W-:Y:S01]  /*fa10*/  IMAD.WIDE.U32 R20, R3, UR8, R20 ;  /* 0x0000000803147c25 */ /* 0x000fe2000f8e0014 */
[----:B------:R-:W-:Y:S01]  /*fa20*/  @!PT LDS RZ, [RZ] ;  /* 0x00000000fffff984 */ /* 0x000fe20000000800 */
[----:B------:R-:W-:Y:S01]  /*fa30*/  @!PT LDS RZ, [RZ] ;  /* 0x00000000fffff984 */ /* 0x000fe20000000800 */
[----:B------:R-:W-:Y:S01]  /*fa40*/  @!PT LDS RZ, [RZ] ;  /* 0x00000000fffff984 */ /* 0x000fe20000000800 */
[----:B------:R-:W-:Y:S01]  /*fa50*/  @!PT LDS RZ, [RZ] ;  /* 0x00000000fffff984 */ /* 0x000fe20000000800 */
[----:B------:R1:W-:Y:S06]  /*fa60*/  MEMBAR.ALL.CTA ;  /* 0x0000000000007992 */ /* 0x0003ec0000008000 */
[----:B-1----:R-:W1:Y:S01]  /*fa70*/  FENCE.VIEW.ASYNC.S ;  /* 0x00000000000073c6 */ /* 0x002e620000000000 */
[----:B------:R-:W-:Y:S01]  /*fa80*/  ULDC.64 UR8, c[0x0][0xad8] ;  /* 0x0002b60000087ab9 */ /* 0x000fe20000000a00 */
[----:B------:R-:W-:Y:S01]  /*fa90*/  SEL R3, RZ, 0x40, P0 ;  /* 0x00000040ff037807 */ /* 0x000fe20000000000 */
[----:B------:R-:W-:Y:S01]  /*faa0*/  IMAD.IADD R21, R21, 0x1, R79 ;  /* 0x0000000115157824 */ /* 0x000fe200078e024f */
[----:B------:R-:W-:Y:S01]  /*fab0*/  ISETP.GE.AND P0, PT, R194, UR18, PT ;  /* 0x00000012c2007c0c */ /* 0x000fe2000bf06270 */
[----:B------:R-:W-:Y:S01]  /*fac0*/  IMAD R78, R78, UR8, RZ ;  /* 0x000000084e4e7c24 */ /* 0x000fe2000f8e02ff */
[----:B------:R-:W-:Y:S01]  /*fad0*/  UPRMT UR4, URZ, 0x654, UR4 ;  /* 0x000006543f047896 */ /* 0x000fe20008000004 */
[----:B-----5:R-:W-:Y:S01]  /*fae0*/  IMAD R87, R0, R81, RZ ;  /* 0x0000005100577224 */ /* 0x020fe200078e02ff */
[----:B------:R-:W-:Y:S01]  /*faf0*/  SEL R0, RZ, 0x80, P0 ;  /* 0x00000080ff007807 */ /* 0x000fe20000000000 */
[----:B------:R-:W-:Y:S01]  /*fb00*/  VIADD R86, R192, UR45 ;  /* 0x0000002dc0567c36 */ /* 0x000fe20008000000 */
[----:B------:R-:W-:Y:S01]  /*fb10*/  LOP3.LUT R76, R83, 0x20, R76, 0xe2, !PT ;  /* 0x00000020534c7812 */ /* 0x000fe200078ee24c */
[C---:B------:R-:W-:Y:S01]  /*fb20*/  IMAD R79, R77.reuse, UR9, R78 ;  /* 0x000000094d4f7c24 */ /* 0x040fe2000f8e024e */
[----:B------:R-:W-:Y:S01]  /*fb30*/  BSSY B1, `(.L_x_5573) ;  /* 0x000002c000017945 */ /* 0x000fe20003800000 */
[----:B------:R-:W-:Y:S01]  /*fb40*/  IMAD.WIDE.U32 R20, R77, UR8, R20 ;  /* 0x000000084d147c25 */ /* 0x000fe2000f8e0014 */
[----:B------:R-:W-:Y:S01]  /*fb50*/  ISETP.GE.AND P0, PT, R86, R87, PT ;  /* 0x000000575600720c */ /* 0x000fe20003f06270 */
[----:B------:R-:W-:Y:S01]  /*fb60*/  ULDC.64 UR8, c[0x0][0xa80] ;  /* 0x0002a00000087ab9 */ /* 0x000fe20000000a00 */
[----:B------:R-:W-:Y:S01]  /*fb70*/  LOP3.LUT R3, R76, R3, RZ, 0xfc, !PT ;  /* 0x000000034c037212 */ /* 0x000fe200078efcff */
[----:B------:R-:W-:Y:S01]  /*fb80*/  IMAD.IADD R21, R21, 0x1, R79 ;  /* 0x0000000115157824 */ /* 0x000fe200078e024f */
[----:B------:R-:W-:-:S02]  /*fb90*/  LEA R84, P1, R20, UR8, 0x1 ;  /* 0x0000000814547c11 */ /* 0x000fc4000f8208ff */
[----:B------:R-:W-:Y:S02]  /*fba0*/  LOP3.LUT R0, R3, R0, RZ, 0xfc, !PT ;  /* 0x0000000003007212 */ /* 0x000fe400078efcff */
[----:B------:R-:W-:Y:S01]  /*fbb0*/  LEA.HI.X R85, R20, UR9, R21, 0x1, P1 ;  /* 0x0000000914557c11 */ /* 0x000fe200088f0c15 */
[----:B-1----:R0:W1:Y:S01]  /*fbc0*/  SHFL.IDX PT, R76, R84, RZ, 0x181f ;  /* 0x00181fff544c7589 */ /* 0x00206200000e0000 */
[----:B------:R-:W-:Y:S03]  /*fbd0*/  SYNCS.ARRIVE.TRANS64.RED.A1T0 RZ, [UR4], RZ ;  /* 0x000000ffffff79a7 */ /* 0x000fe60008100404 */
        /* <DEDUP_REMOVED lines=33> */
.L_x_5574:
[----:B------:R-:W-:Y:S05]  /*fdf0*/  BSYNC B1 ;  /* 0x0000000000017941 */ /* 0x000fea0003800000 */
.L_x_5573:
[----:B---3--:R-:W-:Y:S01]  /*fe00*/  VIADD R4, R86, 0x20 ;  /* 0x0000002056047836 */ /* 0x008fe20000000000 */
[----:B------:R3:W4:Y:S04]  /*fe10*/  SHFL.IDX PT, R7, R85, 0x1, 0x181f ;  /* 0x00381f0055077f89 */ /* 0x00072800000e0000 */
[----:B------:R-:W-:Y:S01]  /*fe20*/  ISETP.GE.AND P0, PT, R4, R87, PT ;  /* 0x000000570400720c */ /* 0x000fe20003f06270 */
[----:B------:R3:W0:-:S12]  /*fe30*/  SHFL.IDX PT, R6, R84, 0x1, 0x181f ;  /* 0x00381f0054067f89 */ /* 0x00061800000e0000 */
[----:B---3--:R-:W-:Y:S05]  /*fe40*/  @P0 BRA `(.L_x_5575) ;  /* 0x0000001000080947 */ /* 0x008fea0003800000 */
[----:B------:R-:W-:Y:S02]  /*fe50*/  ISETP.GE.AND P0, PT, R184, UR18, PT ;  /* 0x00000012b8007c0c */ /* 0x000fe4000bf06270 */
[----:B------:R-:W-:Y:S02]  /*fe60*/  ISETP.GE.AND P5, PT, R190, UR18, PT ;  /* 0x00000012be007c0c */ /* 0x000fe4000bfa6270 */
[----:B------:R-:W-:Y:S02]  /*fe70*/  ISETP.GE.AND P3, PT, R189, UR18, PT ;  /* 0x00000012bd007c0c */ /* 0x000fe4000bf66270 */
[----:B------:R-:W-:Y:S02]  /*fe80*/  ISETP.GE.AND P2, PT, R188, UR18, PT ;  /* 0x00000012bc007c0c */ /* 0x000fe4000bf46270 */
[----:B------:R-:W-:-:S05]  /*fe90*/  ISETP.GE.AND P1, PT, R187, UR18, PT ;  /* 0x00000012bb007c0c */ /* 0x000fca000bf26270 */
[----:B0---4-:R-:W-:Y:S02]  /*fea0*/  @!P0 IMAD.WIDE R4, R184, 0x2, R6 ;  /* 0x00000002b8048825 */ /* 0x011fe400078e0206 */
        /* <DEDUP_REMOVED lines=23> */
[----:B---3--:R-:W-:-:S04]  /*10020*/  LEA R4, P0, R194, R6, 0x1 ;  /* 0x00000006c2047211 */ /* 0x008fc800078008ff */
[----:B------:R-:W-:-:S05]  /*10030*/  LEA.HI.X R5, R194, R7, R198, 0x1, P0 ;  /* 0x00000007c2057211 */ /* 0x000fca00000f0cc6 */
[----:B------:R0:W-:Y:S01]  /*10040*/  ST.E.128 desc[UR54][R4.64], R68 ;  /* 0x0000004404007985 */ /* 0x0001e2000c101d36 */
[----:B------:R-:W-:Y:S05]  /*10050*/  BRA `(.L_x_5575) ;  /* 0x0000000c00847947 */ /* 0x000fea0003800000 */
.L_x_5570:
[----:B------:R-:W-:Y:S01]  /*10060*/  ULDC.64 UR8, c[0x0][0xc00] ;  /* 0x0003000000087ab9 */ /* 0x000fe20000000a00 */
[----:B------:R-:W-:Y:S01]  /*10070*/  ULDC UR4, c[0x0][0xa88] ;  /* 0x0002a20000047ab9 */ /* 0x000fe20000000800 */
[----:B------:R-:W-:Y:S01]  /*10080*/  UISETP.NE.U32.AND UP0, UPT, UR8, URZ, UPT ;  /* 0x0000003f0800728c */ /* 0x000fe2000bf05070 */
[----:B------:R-:W0:Y:S03]  /*10090*/  LDC R11, c[0x0][0xbe8] ;  /* 0x0002fa00ff0b7b82 */ /* 0x000e260000000800 */
[----:B------:R-:W-:-:S03]  /*100a0*/  UISETP.NE.AND.EX UP0, UPT, UR9, URZ, UPT, UP0 ;  /* 0x0000003f0900728c */ /* 0x000fc6000bf05300 */
[----:B------:R-:W-:Y:S02]  /*100b0*/  ULDC.64 UR8, c[0x0][0xc00] ;  /* 0x0003000000087ab9 */ /* 0x000fe40000000a00 */
[----:B------:R-:W-:Y:S01]  /*100c0*/  UIMAD.WIDE UR8, UR44, 0x4, UR8 ;  /* 0x000000042c0878a5 */ /* 0x000fe2000f8e0208 */
[----:B------:R-:W-:-:S05]  /*100d0*/  PLOP3.LUT P1, PT, PT, PT, UP0, 0x80, 0x0 ;  /* 0x000000000000781c */ /* 0x000fca0003f2f008 */
[----:B------:R-:W-:Y:S02]  /*100e0*/  IMAD.U32 R4, RZ, RZ, UR8 ;  /* 0x00000008ff047e24 */ /* 0x000fe4000f8e00ff */
[----:B------:R-:W-:Y:S01]  /*100f0*/  IMAD.U32 R5, RZ, RZ, UR9 ;  /* 0x00000009ff057e24 */ /* 0x000fe2000f8e00ff */
[----:B------:R-:W-:Y:S02]  /*10100*/  ULDC.64 UR8, c[0x0][0xc08] ;  /* 0x0003020000087ab9 */ /* 0x000fe40000000a00 */
[----:B------:R-:W-:Y:S01]  /*10110*/  UISETP.NE.U32.AND UP1, UPT, UR8, URZ, UPT ;  /* 0x0000003f0800728c */ /* 0x000fe2000bf25070 */
[----:B------:R-:W-:Y:S02]  /*10120*/  IMAD.U32 R0, RZ, RZ, UR4 ;  /* 0x00000004ff007e24 */ /* 0x000fe4000f8e00ff */
[----:B------:R-:W2:Y:S01]  /*10130*/  @P1 LDG.E R3, desc[UR54][R4.64] ;  /* 0x0000003604031981 */ /* 0x000ea2000c1e1900 */
[----:B------:R-:W-:-:S06]  /*10140*/  UISETP.NE.AND.EX UP1, UPT, UR9, URZ, UPT, UP1 ;  /* 0x0000003f0900728c */ /* 0x000fcc000bf25310 */
[----:B------:R-:W-:-:S05]  /*10150*/  PLOP3.LUT P2, PT, PT, PT, UP1, 0x80, 0x0 ;  /* 0x000000000000781c */ /* 0x000fca0003f4f018 */
[----:B------:R-:W-:Y:S02]  /*10160*/  @UP1 ULDC.64 UR8, c[0x0][0xc08] ;  /* 0x0003020000081ab9 */ /* 0x000fe40000000a00 */
[----:B------:R-:W-:-:S06]  /*10170*/  @UP1 UIMAD.WIDE UR8, UR44, 0x4, UR8 ;  /* 0x000000042c0818a5 */ /* 0x000fcc000f8e0208 */
[----:B------:R-:W-:Y:S01]  /*10180*/  MOV R6, UR8 ;  /* 0x0000000800067c02 */ /* 0x000fe20008000f00 */
[----:B------:R-:W-:-:S05]  /*10190*/  IMAD.U32 R7, RZ, RZ, UR9 ;  /* 0x00000009ff077e24 */ /* 0x000fca000f8e00ff */
[----:B------:R1:W5:Y:S01]  /*101a0*/  @P2 LDG.E R0, desc[UR54][R6.64] ;  /* 0x0000003606002981 */ /* 0x000362000c1e1900 */
[----:B------:R-:W-:Y:S01]  /*101b0*/  UMOV UR4, URZ ;  /* 0x0000003f00047c82 */ /* 0x000fe20008000000 */
[----:B------:R-:W-:Y:S01]  /*101c0*/  USHF.R.S32.HI UR14, URZ, 0x1f, UR43 ;  /* 0x0000001f3f0e7899 */ /* 0x000fe2000801142b */
[----:B------:R-:W-:Y:S02]  /*101d0*/  ISETP.GE.AND P0, PT, R197, 0x40, PT ;  /* 0x00000040c500780c */ /* 0x000fe40003f06270 */
[----:B--2---:R-:W-:Y:S01]  /*101e0*/  @P1 R2UR UR4, R3 ;  /* 0x00000000030412ca */ /* 0x004fe200000e0000 */
[----:B01----:R-:W-:-:S14]  /*101f0*/  @P2 BRA `(.L_x_5576) ;  /* 0x0000000000102947 */ /* 0x003fdc0003800000 */
[----:B------:R-:W-:Y:S05]  /*10200*/  @!P1 BRA `(.L_x_5576) ;  /* 0x00000000000c9947 */ /* 0x000fea0003800000 */
[----:B------:R-:W2:Y:S04]  /*10210*/  LDG.E R3, desc[UR54][R4.64] ;  /* 0x0000003604037981 */ /* 0x000ea8000c1e1900 */
[----:B-----5:R-:W2:Y:S02]  /*10220*/  LDG.E R0, desc[UR54][R4.64+0x4] ;  /* 0x0000043604007981 */ /* 0x020ea4000c1e1900 */
[----:B--2---:R-:W-:-:S07]  /*10230*/  IMAD.IADD R0, R0, 0x1, -R3 ;  /* 0x0000000100007824 */ /* 0x004fce00078e0a03 */
.L_x_5576:
[----:B------:R-:W-:Y:S01]  /*10240*/  USHF.R.S32.HI UR9, URZ, 0x1f, UR44 ;  /* 0x0000001f3f097899 */ /* 0x000fe2000801142c */
[----:B------:R-:W-:Y:S01]  /*10250*/  BSSY B1, `(.L_x_5577) ;  /* 0x000002e000017945 */ /* 0x000fe20003800000 */
[----:B------:R-:W-:Y:S02]  /*10260*/  USHF.R.S32.HI UR13, URZ, 0x1f, UR4 ;  /* 0x0000001f3f0d7899 */ /* 0x000fe40008011404 */
[----:B------:R-:W-:Y:S02]  /*10270*/  USEL UR8, UR44, URZ, !UP0 ;  /* 0x0000003f2c087287 */ /* 0x000fe4000c000000 */
[----:B------:R-:W-:Y:S01]  /*10280*/  USEL UR9, UR9, URZ, !UP0 ;  /* 0x0000003f09097287 */ /* 0x000fe2000c000000 */
[----:B------:R-:W-:Y:S11]  /*10290*/  @P0 BRA `(.L_x_5578) ;  /* 0x0000000000a40947 */ /* 0x000ff60003800000 */
[----:B------:R-:W0:Y:S01]  /*102a0*/  S2R R6, SR_TID.X ;  /* 0x0000000000067919 */ /* 0x000e220000002100 */
[----:B------:R-:W1:Y:S01]  /*102b0*/  LDC R5, c[0x0][0xbe8] ;  /* 0x0002fa00ff057b82 */ /* 0x000e620000000800 */
[----:B------:R-:W-:Y:S02]  /*102c0*/  IMAD.U32 R7, RZ, RZ, UR45 ;  /* 0x0000002dff077e24 */ /* 0x000fe4000f8e00ff */
[----:B-1---5:R-:W-:-:S03]  /*102d0*/  IMAD R3, R0, R5, RZ ;  /* 0x0000000500037224 */ /* 0x022fc600078e02ff */
[----:B0-----:R-:W-:-:S04]  /*102e0*/  IADD3 R6, R7, -0x80, R6 ;  /* 0xffffff8007067810 */ /* 0x001fc80007ffe006 */
[----:B------:R-:W-:-:S13]  /*102f0*/  ISETP.GE.AND P0, PT, R6, R3, PT ;  /* 0x000000030600720c */ /* 0x000fda0003f06270 */
[----:B------:R-:W-:Y:S05]  /*10300*/  @P0 BRA `(.L_x_5578) ;  /* 0x0000000000880947 */ /* 0x000fea0003800000 */
[----:B------:R-:W-:Y:S01]  /*10310*/  ISETP.NE.AND P0, PT, R5, 0x1, PT ;  /* 0x000000010500780c */ /* 0x000fe20003f05270 */
[----:B------:R-:W-:Y:S01]  /*10320*/  ULDC.64 UR16, c[0x0][0xb90] ;  /* 0x0002e40000107ab9 */ /* 0x000fe20000000a00 */
[----:B------:R-:W-:Y:S01]  /*10330*/  UMOV UR10, UR4 ;  /* 0x00000004000a7c82 */ /* 0x000fe20008000000 */
[----:B------:R-:W-:Y:S01]  /*10340*/  UIMAD UR12, UR14, UR16, URZ ;  /* 0x000000100e0c72a4 */ /* 0x000fe2000f8e023f */
[----:B------:R-:W-:Y:S01]  /*10350*/  IMAD.MOV.U32 R4, RZ, RZ, R6 ;  /* 0x000000ffff047224 */ /* 0x000fe200078e0006 */
[----:B------:R-:W-:Y:S02]  /*10360*/  UMOV UR11, UR13 ;  /* 0x0000000d000b7c82 */ /* 0x000fe40008000000 */
[----:B------:R-:W-:Y:S02]  /*10370*/  UIMAD.WIDE.U32 UR10, UR43, UR16, UR10 ;  /* 0x000000102b0a72a5 */ /* 0x000fe4000f8e000a */
[----:B------:R-:W-:-:S03]  /*10380*/  UIMAD UR12, UR43, UR17, UR12 ;  /* 0x000000112b0c72a4 */ /* 0x000fc6000f8e020c */
[----:B------:R-:W-:Y:S01]  /*10390*/  ULDC.64 UR16, c[0x0][0xb98] ;  /* 0x0002e60000107ab9 */ /* 0x000fe20000000a00 */
[----:B------:R-:W0:Y:S01]  /*103a0*/  @P0 LDC R3, c[0x0][0xbec] ;  /* 0x0002fb00ff030b82 */ /* 0x000e220000000800 */
[----:B------:R-:W-:Y:S02]  /*103b0*/  UIADD3 UR11, UR11, UR12, URZ ;  /* 0x0000000c0b0b7290 */ /* 0x000fe4000fffe03f */
[----:B------:R-:W-:Y:S02]  /*103c0*/  UIMAD UR12, UR9, UR16, URZ ;  /* 0x00000010090c72a4 */ /* 0x000fe4000f8e023f */
[----:B------:R-:W-:Y:S02]  /*103d0*/  UIMAD.WIDE.U32 UR10, UR8, UR16, UR10 ;  /* 0x00000010080a72a5 */ /* 0x000fe4000f8e000a */
[----:B------:R-:W-:Y:S01]  /*103e0*/  UIMAD UR12, UR8, UR17, UR12 ;  /* 0x00000011080c72a4 */ /* 0x000fe2000f8e020c */
[----:B------:R-:W1:Y:S02]  /*103f0*/  @P0 LDC R8, c[0x0][0xbf0] ;  /* 0x0002fc00ff080b82 */ /* 0x000e640000000800 */
[----:B------:R-:W-:Y:S01]  /*10400*/  ULDC.64 UR16, c[0x0][0xb88] ;  /* 0x0002e20000107ab9 */ /* 0x000fe20000000a00 */
[----:B0-----:R-:W-:-:S05]  /*10410*/  @P0 IMAD.HI.U32 R3, R6, R3, RZ ;  /* 0x0000000306030227 */ /* 0x001fca00078e00ff */
[----:B-1----:R-:W-:Y:S01]  /*10420*/  @P0 SHF.R.U32.HI R4, RZ, R8, R3 ;  /* 0x00000008ff040219 */ /* 0x002fe20000011603 */
[----:B------:R-:W-:-:S04]  /*10430*/  IMAD.U32 R8, RZ, RZ, UR12 ;  /* 0x0000000cff087e24 */ /* 0x000fc8000f8e00ff */
        /* <DEDUP_REMOVED lines=15> */
.L_x_5578:
[----:B------:R-:W-:Y:S05]  /*10530*/  BSYNC B1 ;  /* 0x0000000000017941 */ /* 0x000fea0003800000 */
.L_x_5577:
        /* <DEDUP_REMOVED lines=10> */
[----:B-----5:R-:W-:Y:S01]  /*105e0*/  IMAD R25, R0, R11, RZ ;  /* 0x0000000b00197224 */ /* 0x020fe200078e02ff */
[----:B------:R-:W-:Y:S01]  /*105f0*/  SHF.L.U32 R4, R4, 0x1, RZ ;  /* 0x0000000104047819 */ /* 0x000fe200000006ff */
[----:B------:R-:W-:Y:S01]  /*10600*/  ULDC.64 UR16, c[0x0][0xae8] ;  /* 0x0002ba0000107ab9 */ /* 0x000fe20000000a00 */
[----:B------:R-:W0:Y:S01]  /*10610*/  @P0 LDC R5, c[0x0][0xbec] ;  /* 0x0002fb00ff050b82 */ /* 0x000e220000000800 */
[----:B------:R-:W-:Y:S01]  /*10620*/  ISETP.GE.AND P2, PT, R189, UR15, PT ;  /* 0x0000000fbd007c0c */ /* 0x000fe2000bf46270 */
[----:B------:R-:W-:Y:S01]  /*10630*/  UIADD3 UR11, UR11, UR12, URZ ;  /* 0x0000000c0b0b7290 */ /* 0x000fe2000fffe03f */
[----:B------:R-:W-:Y:S01]  /*10640*/  LOP3.LUT R4, R4, 0x2, R3, 0xe2, !PT ;  /* 0x0000000204047812 */ /* 0x000fe200078ee203 */
[----:B------:R-:W-:Y:S01]  /*10650*/  UIMAD UR4, UR14, UR16, URZ ;  /* 0x000000100e0472a4 */ /* 0x000fe2000f8e023f */
[----:B------:R-:W-:Y:S01]  /*10660*/  IMAD R3, R191, 0x20, R192 ;  /* 0x00000020bf037824 */ /* 0x000fe200078e02c0 */
[----:B------:R-:W-:Y:S01]  /*10670*/  SEL R6, RZ, 0xffffffff, P2 ;  /* 0xffffffffff067807 */ /* 0x000fe20001000000 */
[----:B------:R-:W-:Y:S01]  /*10680*/  UIMAD.WIDE.U32 UR10, UR43, UR16, UR10 ;  /* 0x000000102b0a72a5 */ /* 0x000fe2000f8e000a */
[----:B------:R-:W1:Y:S01]  /*10690*/  @P0 LDC R7, c[0x0][0xbf0] ;  /* 0x0002fc00ff070b82 */ /* 0x000e620000000800 */
[----:B------:R-:W-:Y:S01]  /*106a0*/  UIMAD UR4, UR43, UR17, UR4 ;  /* 0x000000112b0472a4 */ /* 0x000fe2000f8e0204 */
[----:B------:R-:W-:Y:S01]  /*106b0*/  VIADD R8, R3, UR45 ;  /* 0x0000002d03087c36 */ /* 0x000fe20008000000 */
[----:B------:R-:W-:Y:S01]  /*106c0*/  ULDC.64 UR12, c[0x0][0xaf0] ;  /* 0x0002bc00000c7ab9 */ /* 0x000fe20000000a00 */
[----:B------:R-:W-:Y:S01]  /*106d0*/  ISETP.GE.AND P1, PT, R188, UR15, PT ;  /* 0x0000000fbc007c0c */ /* 0x000fe2000bf26270 */
[----:B------:R-:W-:Y:S01]  /*106e0*/  UIMAD UR9, UR9, UR12, URZ ;  /* 0x0000000c090972a4 */ /* 0x000fe2000f8e023f */
[----:B------:R-:W-:Y:S01]  /*106f0*/  IMAD.SHL.U32 R9, R6, 0x4, RZ ;  /* 0x0000000406097824 */ /* 0x000fe200078e00ff */
[----:B------:R-:W-:Y:S01]  /*10700*/  UIADD3 UR11, UR11, UR4, URZ ;  /* 0x000000040b0b7290 */ /* 0x000fe2000fffe03f */
[----:B------:R-:W-:Y:S01]  /*10710*/  SEL R10, RZ, 0xffffffff, P1 ;  /* 0xffffffffff0a7807 */ /* 0x000fe20000800000 */
[----:B------:R-:W-:Y:S01]  /*10720*/  UIMAD UR4, UR8, UR13, UR9 ;  /* 0x0000000d080472a4 */ /* 0x000fe2000f8e0209 */
[----:B------:R-:W-:Y:S01]  /*10730*/  IMAD.MOV.U32 R3, RZ, RZ, R8 ;  /* 0x000000ffff037224 */ /* 0x000fe200078e0008 */
[----:B------:R-:W-:Y:S01]  /*10740*/  UIMAD.WIDE.U32 UR8, UR8, UR12, UR10 ;  /* 0x0000000c080872a5 */ /* 0x000fe2000f8e000a */
[----:B------:R-:W-:Y:S01]  /*10750*/  LOP3.LUT R9, R9, 0x4, R4, 0xe2, !PT ;  /* 0x0000000409097812 */ /* 0x000fe200078ee204 */
[----:B------:R-:W-:Y:S01]  /*10760*/  IMAD.SHL.U32 R10, R10, 0x8, RZ ;  /* 0x000000080a0a7824 */ /* 0x000fe200078e00ff */
[----:B------:R-:W-:Y:S01]  /*10770*/  ISETP.GE.AND P2, PT, R194, UR15, PT ;  /* 0x0000000fc2007c0c */ /* 0x000fe2000bf46270 */
[----:B------:R-:W-:Y:S01]  /*10780*/  UIADD3 UR4, UR9, UR4, URZ ;  /* 0x0000000409047290 */ /* 0x000fe2000fffe03f */
[----:B0-----:R-:W-:Y:S01]  /*10790*/  @P0 IMAD.HI.U32 R6, R8, R5, RZ ;  /* 0x0000000508060227 */ /* 0x001fe200078e00ff */
[----:B------:R-:W-:Y:S01]  /*107a0*/  BSSY B1, `(.L_x_5579) ;  /* 0x0000048000017945 */ /* 0x000fe20003800000 */
[----:B------:R-:W-:-:S02]  /*107b0*/  LOP3.LUT R10, R10, 0x8, R9, 0xe2, !PT ;  /* 0x000000080a0a7812 */ /* 0x000fc400078ee209 */
[----:B------:R-:W-:Y:S01]  /*107c0*/  IMAD.U32 R4, RZ, RZ, UR8 ;  /* 0x00000008ff047e24 */ /* 0x000fe2000f8e00ff */
[----:B------:R-:W-:Y:S01]  /*107d0*/  SEL R0, RZ, 0x80, P2 ;  /* 0x00000080ff007807 */ /* 0x000fe20001000000 */
[----:B------:R-:W-:Y:S01]  /*107e0*/  IMAD.U32 R5, RZ, RZ, UR9 ;  /* 0x00000009ff057e24 */ /* 0x000fe2000f8e00ff */
[----:B------:R-:W-:Y:S01]  /*107f0*/  ULDC.64 UR8, c[0x0][0xae0] ;  /* 0x0002b80000087ab9 */ /* 0x000fe20000000a00 */
[----:B-1----:R-:W-:Y:S01]  /*10800*/  @P0 SHF.R.U32.HI R3, RZ, R7, R6 ;  /* 0x00000007ff030219 */ /* 0x002fe20000011606 */
[----:B------:R-:W-:Y:S01]  /*10810*/  IMAD.U32 R5, RZ, RZ, UR4 ;  /* 0x00000004ff057e24 */ /* 0x000fe2000f8e00ff */
[----:B------:R-:W-:Y:S01]  /*10820*/  ISETP.GE.AND P0, PT, R187, UR15, PT ;  /* 0x0000000fbb007c0c */ /* 0x000fe2000bf06270 */
[----:B------:R-:W-:Y:S01]  /*10830*/  VIADD R26, R192, UR45 ;  /* 0x0000002dc01a7c36 */ /* 0x000fe20008000000 */
[----:B------:R-:W-:Y:S01]  /*10840*/  SHF.R.S32.HI R6, RZ, 0x1f, R3 ;  /* 0x0000001fff067819 */ /* 0x000fe20000011403 */
[C---:B------:R-:W-:Y:S01]  /*10850*/  IMAD.WIDE.U32 R4, R3.reuse, UR8, R4 ;  /* 0x0000000803047c25 */ /* 0x040fe2000f8e0004 */
[----:B------:R-:W-:-:S02]  /*10860*/  IADD3 R7, -R3, RZ, RZ ;  /* 0x000000ff03077210 */ /* 0x000fc40007ffe1ff */
[----:B------:R-:W-:Y:S01]  /*10870*/  SEL R9, RZ, 0xffffffff, P0 ;  /* 0xffffffffff097807 */ /* 0x000fe20000000000 */
[----:B------:R-:W-:Y:S01]  /*10880*/  IMAD R6, R6, UR8, RZ ;  /* 0x0000000806067c24 */ /* 0x000fe2000f8e02ff */
[----:B------:R-:W-:Y:S01]  /*10890*/  ISETP.GE.AND P0, PT, R186, UR15, PT ;  /* 0x0000000fba007c0c */ /* 0x000fe2000bf06270 */
[----:B------:R-:W-:Y:S02]  /*108a0*/  IMAD R7, R11, R7, R8 ;  /* 0x000000070b077224 */ /* 0x000fe400078e0208 */
[----:B------:R-:W-:Y:S01]  /*108b0*/  IMAD.SHL.U32 R13, R9, 0x10, RZ ;  /* 0x00000010090d7824 */ /* 0x000fe200078e00ff */
[----:B------:R-:W-:Y:S01]  /*108c0*/  SEL R8, RZ, 0xffffffff, P0 ;  /* 0xffffffffff087807 */ /* 0x000fe20000000000 */
[----:B------:R-:W-:Y:S01]  /*108d0*/  IMAD R9, R3, UR9, R6 ;  /* 0x0000000903097c24 */ /* 0x000fe2000f8e0206 */
[----:B------:R-:W-:Y:S01]  /*108e0*/  SHF.R.S32.HI R3, RZ, 0x1f, R7 ;  /* 0x0000001fff037819 */ /* 0x000fe20000011407 */
[----:B------:R-:W-:Y:S01]  /*108f0*/  ULDC.64 UR8, c[0x0][0xad8] ;  /* 0x0002b60000087ab9 */ /* 0x000fe20000000a00 */
[----:B------:R-:W-:Y:S01]  /*10900*/  ISETP.GE.AND P0, PT, R195, UR15, PT ;  /* 0x0000000fc3007c0c */ /* 0x000fe2000bf06270 */
[----:B------:R-:W-:Y:S01]  /*10910*/  IMAD.IADD R5, R5, 0x1, R9 ;  /* 0x0000000105057824 */ /* 0x000fe200078e0209 */
[----:B------:R-:W-:Y:S01]  /*10920*/  LOP3.LUT R10, R13, 0x10, R10, 0xe2, !PT ;  /* 0x000000100d0a7812 */ /* 0x000fe200078ee20a */
[----:B------:R-:W-:-:S02]  /*10930*/  IMAD R6, R3, UR8, RZ ;  /* 0x0000000803067c24 */ /* 0x000fc4000f8e02ff */
[----:B------:R-:W-:-:S04]  /*10940*/  IMAD.WIDE.U32 R4, R7, UR8, R4 ;  /* 0x0000000807047c25 */ /* 0x000fc8000f8e0004 */
[----:B------:R-:W-:Y:S01]  /*10950*/  IMAD R3, R7, UR9, R6 ;  /* 0x0000000907037c24 */ /* 0x000fe2000f8e0206 */
        /* <DEDUP_REMOVED lines=44> */
.L_x_5580:
[----:B------:R-:W-:Y:S05]  /*10c20*/  BSYNC B1 ;  /* 0x0000000000017941 */ /* 0x000fea0003800000 */
.L_x_5579:
        /* <DEDUP_REMOVED lines=36> */
.L_x_5575:
[----:B------:R-:W-:Y:S05]  /*10e70*/  BSYNC B0 ;  /* 0x0000000000007941 */ /* 0x000fea0003800000 */
.L_x_5569:
[----:B------:R-:W-:Y:S02]  /*10e80*/  ULDC UR4, c[0x0][0xc3c] ;  /* 0x00030f0000047ab9 */ /* 0x000fe40000000800 */
[----:B------:R-:W-:-:S06]  /*10e90*/  UISETP.GE.AND UP0, UPT, UR6, UR4, UPT ;  /* 0x000000040600728c */ /* 0x000fcc000bf06270 */
[----:B------:R-:W-:-:S13]  /*10ea0*/  PLOP3.LUT P0, PT, PT, PT, UP0, 0x80, 0x0 ;  /* 0x000000000000781c */ /* 0x000fda0003f0f008 */
[----:B------:R-:W-:Y:S05]  /*10eb0*/  @!P0 BRA `(.L_x_5581) ;  /* 0xffffff00002c8947 */ /* 0x000fea000383ffff */
[----:B------:R-:W-:Y:S05]  /*10ec0*/  EXIT ;  /* 0x000000000000794d */ /* 0x000fea0003800000 */
.L_x_5462:
        /* <DEDUP_REMOVED lines=16> */
.L_x_5582:
        /* <DEDUP_REMOVED lines=36> */
[----:B------:R-:W-:Y:S01]  /*11210*/  IMAD.MOV.U32 R6, RZ, RZ, R3 ;  /* 0x000000ffff067224 */ /* 0x000fe200078e0003 */
[----:B------:R-:W-:Y:S01]  /*11220*/  UMOV UR4, URZ ;  /* 0x0000003f00047c82 */ /* 0x000fe20008000000 */
[----:B------:R-:W-:-:S05]  /*11230*/  ULDC UR5, c[0x0][0xc38] ;  /* 0x00030e0000057ab9 */ /* 0x000fca0000000800 */
.L_x_5588:
        /* <DEDUP_REMOVED lines=12> */
.L_x_5587:
[----:B------:R-:W-:Y:S05]  /*11300*/  BSYNC B0 ;  /* 0x0000000000007941 */ /* 0x000fea0003800000 */
.L_x_5586:
        /* <DEDUP_REMOVED lines=20> */
.L_x_5584:
        /* <DEDUP_REMOVED lines=18> */
[----:B------:R-:W-:-:S05]  /*11570*/  IADD3 R9, R15, -0x1, RZ ;  /* 0xffffffff0f097810 */ /* 0x000fca0007ffe0ff */
[----:B------:R2:W3:Y:S02]  /*11580*/  SHFL.IDX PT, R16, R8, R9, 0x1f ;  /* 0x00001f0908107589 */ /* 0x0004e400000e0000 */
.L_x_5589:
[----:B---3--:R-:W-:Y:S01]  /*11590*/  IMAD R16, R16, UR5, R13 ;  /* 0x0000000510107c24 */ /* 0x008fe2000f8e020d */
[----:B------:R-:W-:Y:S01]  /*115a0*/  IABS R2, R6 ;  /* 0x0000000600027213 */ /* 0x000fe20000000000 */
[----:B-12---:R-:W-:-:S03]  /*115b0*/  IMAD.MOV R9, RZ, RZ, -R3 ;  /* 0x000000ffff097224 */ /* 0x006fc600078e0a03 */
[----:B0-----:R-:W-:Y:S01]  /*115c0*/  IADD3 R11, -R16, UR6, RZ ;  /* 0x00000006100b7c10 */ /* 0x001fe2000fffe1ff */
        /* <DEDUP_REMOVED lines=22> */
[----:B------:R-:W-:-:S03]  /*11730*/  IMAD R6, R6, R9, R11 ;  /* 0x0000000906067224 */ /* 0x000fc600078e020b */
[----:B------:R-:W-:Y:S02]  /*11740*/  VIADDMNMX R15, R8, UR5, R7, PT ;  /* 0x00000005080f7c46 */ /* 0x000fe4000b800107 */
[----:B------:R-:W-:Y:S02]  /*11750*/  IABS R11, R6 ;  /* 0x00000006000b7213 */ /* 0x000fe40000000000 */
[-C--:B------:R-:W-:Y:S01]  /*11760*/  IABS R8, R15.reuse ;  /* 0x0000000f00087213 */ /* 0x080fe20000000000 */
[----:B------:R-:W-:Y:S01]  /*11770*/  IMAD.MOV R18, RZ, RZ, -R15 ;  /* 0x000000ffff127224 */ /* 0x000fe200078e0a0f */
[----:B------:R-:W-:Y:S02]  /*11780*/  IABS R10, R15 ;  /* 0x0000000f000a7213 */ /* 0x000fe40000000000 */
[----:B------:R-:W0:Y:S08]  /*11790*/  I2F.RP R7, R8 ;  /* 0x0000000800077306 */ /* 0x000e300000209400 */
[----:B0-----:R-:W0:Y:S02]  /*117a0*/  MUFU.RCP R7, R7 ;  /* 0x0000000700077308 */ /* 0x001e240000001000 */
[----:B0-----:R-:W-:-:S06]  /*117b0*/  VIADD R3, R7, 0xffffffe ;  /* 0x0ffffffe07037836 */ /* 0x001fcc0000000000 */
[----:B------:R-:W0:Y:S02]  /*117c0*/  F2I.FTZ.U32.TRUNC.NTZ R3, R3 ;  /* 0x0000000300037305 */ /* 0x000e24000021f000 */
[----:B0-----:R-:W-:-:S04]  /*117d0*/  IMAD.MOV R2, RZ, RZ, -R3 ;  /* 0x000000ffff027224 */ /* 0x001fc800078e0a03 */
[----:B------:R-:W-:Y:S02]  /*117e0*/  IMAD.MOV.U32 R9, RZ, RZ, R2 ;  /* 0x000000ffff097224 */ /* 0x000fe400078e0002 */
[----:B------:R-:W-:Y:S02]  /*117f0*/  IMAD.MOV.U32 R2, RZ, RZ, RZ ;  /* 0x000000ffff027224 */ /* 0x000fe400078e00ff */
[----:B------:R-:W-:-:S04]  /*11800*/  IMAD R9, R9, R8, RZ ;  /* 0x0000000809097224 */ /* 0x000fc800078e02ff */
[----:B------:R-:W-:-:S04]  /*11810*/  IMAD.HI.U32 R2, R3, R9, R2 ;  /* 0x0000000903027227 */ /* 0x000fc800078e0002 */
[----:B------:R-:W-:Y:S02]  /*11820*/  IMAD.MOV R3, RZ, RZ, -R10 ;  /* 0x000000ffff037224 */ /* 0x000fe400078e0a0a */
        /* <DEDUP_REMOVED lines=17> */
.L_x_5585:
[----:B------:R-:W-:Y:S01]  /*11940*/  ULDC UR4, c[0x0][0xc3c] ;  /* 0x00030f0000047ab9 */ /* 0x000fe20000000800 */
[----:B------:R-:W-:Y:S01]  /*11950*/  IMAD.MOV.U32 R17, RZ, RZ, RZ ;  /* 0x000000ffff117224 */ /* 0x000fe200078e00ff */
[----:B------:R-:W-:Y:S01]  /*11960*/  MOV R19, UR4 ;  /* 0x0000000400137c02 */ /* 0x000fe20008000f00 */
[----:B------:R-:W-:Y:S02]  /*11970*/  IMAD.U32 R16, RZ, RZ, UR6 ;  /* 0x00000006ff107e24 */ /* 0x000fe4000f8e00ff */
[----:B------:R-:W-:-:S07]  /*11980*/  IMAD.MOV.U32 R18, RZ, RZ, RZ ;  /* 0x000000ffff127224 */ /* 0x000fce00078e00ff */
.L_x_5590:
[----:B------:R-:W-:-:S13]  /*11990*/  ISETP.NE.AND P0, PT, R5, RZ, PT ;  /* 0x000000ff0500720c */ /* 0x000fda0003f05270 */
[----:B------:R-:W0:Y:S01]  /*119a0*/  @!P0 S2R R3, SR_CgaCtaId ;  /* 0x0000000000038919 */ /* 0x000e220000008800 */
[----:B------:R-:W-:-:S04]  /*119b0*/  @!P0 MOV R2, 0x400 ;  /* 0x0000040000028802 */ /* 0x000fc80000000f00 */
[----:B0-----:R-:W-:-:S05]  /*119c0*/  @!P0 LEA R2, R3, R2, 0x18 ;  /* 0x0000000203028211 */ /* 0x001fca00078ec0ff */
[----:B------:R0:W-:Y:S01]  /*119d0*/  @!P0 STS.128 [R2+0x28cd0], R16 ;  /* 0x028cd01002008388 */ /* 0x0001e20000000c00 */
[----:B------:R-:W-:Y:S06]  /*119e0*/  BAR.ARV 0x5, 0x180 ;  /* 0x0146000000007b1d */ /* 0x000fec0000002000 */
.L_x_5583:
[----:B------:R2:W-:Y:S01]  /*119f0*/  STL [R1+0x10], RZ ;  /* 0x000010ff01007387 */ /* 0x0005e20000100800 */
[----:B------:R-:W-:Y:S01]  /*11a00*/  ULDC UR4, c[0x0][0xc3c] ;  /* 0x00030f0000047ab9 */ /* 0x000fe20000000800 */
[----:B------:R-:W-:Y:S01]  /*11a10*/  IMAD.MOV.U32 R25, RZ, RZ, 0x1 ;  /* 0x00000001ff197424 */ /* 0x000fe200078e00ff */
[----:B-1----:R-:W-:Y:S01]  /*11a20*/  ISETP.GE.AND P0, PT, R19, UR4, PT ;  /* 0x0000000413007c0c */ /* 0x002fe2000bf06270 */
[----:B------:R-:W-:-:S12]  /*11a30*/  IMAD.MOV.U32 R24, RZ, RZ, RZ ;  /* 0x000000ffff187224 */ /* 0x000fd800078e00ff */
[----:B--2---:R-:W-:Y:S05]  /*11a40*/  @P0 BRA `(.L_x_5591) ;  /* 0x0000004c00300947 */ /* 0x004fea0003800000 */
[----:B------:R-:W1:Y:S01]  /*11a50*/  S2UR UR5, SR_CgaCtaId ;  /* 0x00000000000579c3 */ /* 0x000e620000008800 */
[C---:B0-----:R-:W-:Y:S01]  /*11a60*/  IMAD.SHL.U32 R2, R0.reuse, 0x8, RZ ;  /* 0x0000000800027824 */ /* 0x041fe200078e00ff */
[----:B------:R-:W-:Y:S01]  /*11a70*/  UMOV UR4, 0x400 ;  /* 0x0000040000047882 */ /* 0x000fe20000000000 */
[----:B------:R-:W-:Y:S01]  /*11a80*/  LOP3.LUT R4, R0, 0x7f, RZ, 0xc0, !PT ;  /* 0x0000007f00047812 */ /* 0x000fe200078ec0ff */
[----:B------:R0:W-:Y:S01]  /*11a90*/  STL [R1+0x10], RZ ;  /* 0x000010ff01007387 */ /* 0x0001e20000100800 */
[----:B------:R-:W-:Y:S01]  /*11aa0*/  BSSY B8, `(.L_x_5591) ;  /* 0x00004c6000087945 */ /* 0x000fe20003800000 */
[----:B------:R-:W-:Y:S01]  /*11ab0*/  LOP3.LUT R3, R2, 0x1f8, RZ, 0xc0, !PT ;  /* 0x000001f802037812 */ /* 0x000fe200078ec0ff */
[----:B------:R-:W-:Y:S01]  /*11ac0*/  IMAD.MOV.U32 R25, RZ, RZ, 0x1 ;  /* 0x00000001ff197424 */ /* 0x000fe200078e00ff */
[----:B------:R-:W-:Y:S01]  /*11ad0*/  SHF.R.U32.HI R5, RZ, 0x3, R4 ;  /* 0x00000003ff057819 */ /* 0x000fe20000011604 */
[----:B------:R-:W-:Y:S01]  /*11ae0*/  IMAD.MOV.U32 R24, RZ, RZ, RZ ;  /* 0x000000ffff187224 */ /* 0x000fe200078e00ff */
[----:B------:R-:W-:Y:S01]  /*11af0*/  LOP3.LUT R3, R3, 0x38, R0, 0x78, !PT ;  /* 0x0000003803037812 */ /* 0x000fe200078e7800 */
[----:B------:R-:W-:Y:S01]  /*11b00*/  IMAD.SHL.U32 R0, R0, 0x10, RZ ;  /* 0x0000001000007824 */ /* 0x000fe200078e00ff */
[----:B------:R-:W-:Y:S01]  /*11b10*/  LOP3.LUT R4, R2, 0x38, RZ, 0xc0, !PT ;  /* 0x0000003802047812 */ /* 0x000fe200078ec0ff */
[----:B------:R-:W-:Y:S01]  /*11b20*/  ULOP3.LUT UR36, UR39, 0x2, URZ, 0xfc, !UPT ;  /* 0x0000000227247892 */ /* 0x000fe2000f8efc3f */
[----:B------:R-:W-:Y:S01]  /*11b30*/  LOP3.LUT R34, R3, 0x200, R2, 0xf8, !PT ;  /* 0x0000020003227812 */ /* 0x000fe200078ef802 */
[----:B------:R-:W-:Y:S01]  /*11b40*/  ULDC UR37, c[0x0][0xc] ;  /* 0x0000030000257ab9 */ /* 0x000fe20000000800 */
[----:B------:R-:W-:-:S02]  /*11b50*/  LOP3.LUT R0, R5, 0x70, R0, 0xf8, !PT ;  /* 0x0000007005007812 */ /* 0x000fc400078ef800 */
[C---:B------:R-:W-:Y:S02]  /*11b60*/  LOP3.LUT R0, R4.reuse, 0xc0, RZ, 0xfc, !PT ;  /* 0x000000c004007812 */ /* 0x040fe400078efcff */
[C---:B------:R-:W-:Y:S02]  /*11b70*/  LOP3.LUT R0, R4.reuse, 0x140, RZ, 0xfc, !PT ;  /* 0x0000014004007812 */ /* 0x040fe400078efcff */
[C---:B------:R-:W-:Y:S01]  /*11b80*/  LOP3.LUT R2, R4.reuse, 0x40, RZ, 0xfc, !PT ;  /* 0x0000004004027812 */ /* 0x040fe200078efcff */
[----:B-1----:R-:W-:Y:S01]  /*11b90*/  ULEA UR4, UR5, UR4, 0x18 ;  /* 0x0000000405047291 */ /* 0x002fe2000f8ec03f */
[C---:B------:R-:W-:Y:S02]  /*11ba0*/  LOP3.LUT R3, R4.reuse, 0x80, RZ, 0xfc, !PT ;  /* 0x0000008004037812 */ /* 0x040fe400078efcff */
[C---:B------:R-:W-:Y:S02]  /*11bb0*/  LOP3.LUT R2, R4.reuse, 0x100, RZ, 0xfc, !PT ;  /* 0x0000010004027812 */ /* 0x040fe400078efcff */
[C---:B------:R-:W-:Y:S01]  /*11bc0*/  LOP3.LUT R3, R4.reuse, 0x180, RZ, 0xfc, !PT ;  /* 0x0000018004037812 */ /* 0x040fe200078efcff */
[----:B------:R-:W-:Y:S01]  /*11bd0*/  IMAD.U32 R23, RZ, RZ, UR4 ;  /* 0x00000004ff177e24 */ /* 0x000fe2000f8e00ff */
[----:B------:R-:W-:-:S03]  /*11be0*/  LOP3.LUT R2, R4, 0x1c0, RZ, 0xfc, !PT ;  /* 0x000001c004027812 */ /* 0x000fc600078efcff */
[----:B------:R-:W-:-:S05]  /*11bf0*/  IMAD R0, R34, 0x2, R23 ;  /* 0x0000000222007824 */ /* 0x000fca00078e0217 */
[----:B------:R0:W-:Y:S02]  /*11c00*/  STL [R1+0x18], R0 ;  /* 0x0000180001007387 */ /* 0x0001e40000100800 */
.L_x_5660:
[----:B------:R-:W-:Y:S05]  /*11c10*/  YIELD ;  /* 0x0000000000007946 */ /* 0x000fea0003800000 */
[----:B------:R-:W-:Y:S01]  /*11c20*/  ULDC.64 UR4, c[0x0][0xa28] ;  /* 0x00028a0000047ab9 */ /* 0x000fe20000000a00 */
[----:B------:R-:W-:Y:S02]  /*11c30*/  MOV R31, RZ ;  /* 0x000000ff001f7202 */ /* 0x000fe40000000f00 */
[----:B------:R-:W-:-:S04]  /*11c40*/  ISETP.NE.U32.AND P0, PT, RZ, UR4, PT ;  /* 0x00000004ff007c0c */ /* 0x000fc8000bf05070 */
[----:B------:R-:W-:Y:S01]  /*11c50*/  ISETP.NE.AND.EX P0, PT, RZ, UR5, PT, P0 ;  /* 0x00000005ff007c0c */ /* 0x000fe2000bf05300 */
[----:B------:R-:W-:-:S12]  /*11c60*/  ULDC.64 UR4, c[0x0][0xa18] ;  /* 0x0002860000047ab9 */ /* 0x000fd80000000a00 */
[----:B-1----:R-:W1:Y:S02]  /*11c70*/  @P0 LDC.64 R2, c[0x0][0xa28] ;  /* 0x00028a00ff020b82 */ /* 0x002e640000000a00 */
[----:B-1----:R-:W-:-:S05]  /*11c80*/  @P0 IMAD.WIDE R2, R19, 0x4, R2 ;  /* 0x0000000413020825 */ /* 0x002fca00078e0202 */
[----:B------:R1:W5:Y:S01]  /*11c90*/  @P0 LDG.E R31, desc[UR54][R2.64] ;  /* 0x00000036021f0981 */ /* 0x000362000c1e1900 */
[----:B------:R-:W-:Y:S01]  /*11ca0*/  ISETP.NE.U32.AND P0, PT, RZ, UR4, PT ;  /* 0x00000004ff007c0c */ /* 0x000fe2000bf05070 */
[----:B0-----:R-:W-:Y:S01]  /*11cb0*/  IMAD.MOV.U32 R0, RZ, RZ, RZ ;  /* 0x000000ffff007224 */ /* 0x001fe200078e00ff */
[----:B------:R-:W-:Y:S02]  /*11cc0*/  LOP3.LUT R22, R22, 0xfffffdff, RZ, 0xc0, !PT ;  /* 0xfffffdff16167812 */ /* 0x000fe400078ec0ff */
[----:B------:R-:W-:Y:S01]  /*11cd0*/  ISETP.NE.AND.EX P1, PT, RZ, UR5, PT, P0 ;  /* 0x00000005ff007c0c */ /* 0x000fe2000bf25300 */
[----:B------:R-:W-:Y:S02]  /*11ce0*/  ULDC.64 UR4, c[0x0][0xa00] ;  /* 0x0002800000047ab9 */ /* 0x000fe40000000a00 */
[----:B------:R-:W-:Y:S01]  /*11cf0*/  ISETP.NE.U32.AND P0, PT, RZ, UR4, PT ;  /* 0x00000004ff007c0c */ /* 0x000fe2000bf05070 */
[----:B-1----:R-:W0:Y:S03]  /*11d00*/  LDC.64 R2, c[0x0][0xa00] ;  /* 0x00028000ff027b82 */ /* 0x002e260000000a00 */
[----:B------:R-:W-:Y:S01]  /*11d10*/  ISETP.NE.AND.EX P2, PT, RZ, UR5, PT, P0 ;  /* 0x00000005ff007c0c */ /* 0x000fe2000bf45300 */
[----:B------:R-:W-:-:S05]  /*11d20*/  ULDC.64 UR4, c[0x0][0x418] ;  /* 0x0001060000047ab9 */ /* 0x000fca0000000a00 */
[----:B------:R-:W1:Y:S07]  /*11d30*/  @P1 LDC.64 R4, c[0x0][0xa18] ;  /* 0x00028600ff041b82 */ /* 0x000e6e0000000a00 */
[----:B------:R-:W-:Y:S01]  /*11d40*/  @P2 LOP3.LUT R22, R22, 0x200, RZ, 0xfc, !PT ;  /* 0x0000020016162812 */ /* 0x000fe200078efcff */
[----:B0-----:R-:W-:-:S05]  /*11d50*/  IMAD.WIDE R2, R19, 0x4, R2 ;  /* 0x0000000413027825 */ /* 0x001fca00078e0202 */
[----:B--2---:R-:W2:Y:S01]  /*11d60*/  @P2 LDG.E R0, desc[UR54][R2.64] ;  /* 0x0000003602002981 */ /* 0x004ea2000c1e1900 */
[----:B-1----:R-:W-:-:S05]  /*11d70*/  @P1 IMAD.WIDE R4, R19, 0x4, R4 ;  /* 0x0000000413041825 */ /* 0x002fca00078e0204 */
[----:B------:R0:W5:Y:S01]  /*11d80*/  @P1 LDG.E R37, desc[UR54][R4.64] ;  /* 0x0000003604251981 */ /* 0x000162000c1e1900 */
[----:B------:R-:W-:-:S03]  /*11d90*/  UISETP.NE.U32.AND UP0, UPT, UR4, URZ, UPT ;  /* 0x0000003f0400728c */ /* 0x000fc6000bf05070 */
[----:B------:R-:W-:Y:S01]  /*11da0*/  ULDC UR4, c[0x0][0x424] ;  /* 0x0001090000047ab9 */ /* 0x000fe20000000800 */
[----:B------:R-:W-:-:S03]  /*11db0*/  UISETP.NE.AND.EX UP0, UPT, UR5, URZ, UPT, UP0 ;  /* 0x0000003f0500728c */ /* 0x000fc6000bf05300 */
[----:B------:R-:W-:Y:S01]  /*11dc0*/  ULDC UR5, c[0x0][0x2f0] ;  /* 0x0000bc0000057ab9 */ /* 0x000fe20000000800 */
[----:B------:R-:W-:-:S04]  /*11dd0*/  USEL UR4, UR4, 0x1, UP0 ;  /* 0x0000000104047887 */ /* 0x000fc80008000000 */
[----:B------:R-:W-:Y:S01]  /*11de0*/  UIMAD UR4, UR4, UR5, URZ ;  /* 0x00000005040472a4 */ /* 0x000fe2000f8e023f */
[----:B--2---:R1:W-:Y:S05]  /*11df0*/  STL [R1], R0 ;  /* 0x0000000001007387 */ /* 0x0043ea0000100800 */
[----:B-1----:R-:W-:Y:S01]  /*11e00*/  IMAD.U32 R0, RZ, RZ, UR4 ;  /* 0x00000004ff007e24 */ /* 0x002fe2000f8e00ff */
[----:B0--34-:R-:W-:Y:S06]  /*11e10*/  @P1 BRA `(.L_x_5592) ;  /* 0x0000000000181947 */ /* 0x019fec0003800000 */
[----:B------:R-:W-:Y:S02]  /*11e20*/  ULDC UR4, c[0x0][0x288] ;  /* 0x0000a20000047ab9 */ /* 0x000fe40000000800 */
[----:B-----5:R-:W-:Y:S01]  /*11e30*/  IMAD.U32 R37, RZ, RZ, UR4 ;  /* 0x00000004ff257e24 */ /* 0x020fe2000f8e00ff */
[----:B------:R-:W-:Y:S06]  /*11e40*/  @!P2 BRA `(.L_x_5592) ;  /* 0x00000000000ca947 */ /* 0x000fec0003800000 */
[----:B------:R-:W2:Y:S04]  /*11e50*/  LDG.E R4, desc[UR54][R2.64] ;  /* 0x0000003602047981 */ /* 0x000ea8000c1e1900 */
[----:B------:R-:W2:Y:S02]  /*11e60*/  LDG.E R37, desc[UR54][R2.64+0x4] ;  /* 0x0000043602257981 */ /* 0x000ea4000c1e1900 */
[----:B--2---:R-:W-:-:S07]  /*11e70*/  IMAD.IADD R37, R37, 0x1, -R4 ;  /* 0x0000000125257824 */ /* 0x004fce00078e0a04 */
.L_x_5592:
[----:B------:R-:W-:Y:S02]  /*11e80*/  ULDC.64 UR4, c[0x0][0xa20] ;  /* 0x0002880000047ab9 */ /* 0x000fe40000000a00 */
[----:B------:R-:W-:-:S04]  /*11e90*/  ISETP.NE.U32.AND P0, PT, RZ, UR4, PT ;  /* 0x00000004ff007c0c */ /* 0x000fc8000bf05070 */
[----:B------:R-:W-:-:S13]  /*11ea0*/  ISETP.NE.AND.EX P0, PT, RZ, UR5, PT, P0 ;  /* 0x00000005ff007c0c */ /* 0x000fda000bf05300 */
[----:B------:R-:W-:Y:S05]  /*11eb0*/  @!P0 BRA `(.L_x_5593) ;  /* 0x0000000000108947 */ /* 0x000fea0003800000 */
[----:B------:R-:W0:Y:S02]  /*11ec0*/  LDC.64 R2, c[0x0][0xa20] ;  /* 0x00028800ff027b82 */ /* 0x000e240000000a00 */
[----:B0-----:R-:W-:-:S05]  /*11ed0*/  IMAD.WIDE R2, R19, 0x4, R2 ;  /* 0x0000000413027825 */ /* 0x001fca00078e0202 */
[----:B------:R0:W5:Y:S01]  /*11ee0*/  LDG.E R0, desc[UR54][R2.64] ;  /* 0x0000003602007981 */ /* 0x000162000c1e1900 */
[----:B------:R-:W-:Y:S05]  /*11ef0*/  BRA `(.L_x_5594) ;  /* 0x0000000000247947 */ /* 0x000fea0003800000 */
.L_x_5593:
[----:B------:R-:W-:Y:S02]  /*11f00*/  ULDC.64 UR4, c[0x0][0xa08] ;  /* 0x0002820000047ab9 */ /* 0x000fe40000000a00 */
[----:B------:R-:W-:-:S04]  /*11f10*/  ISETP.NE.U32.AND P0, PT, RZ, UR4, PT ;  /* 0x00000004ff007c0c */ /* 0x000fc8000bf05070 */
[----:B------:R-:W-:-:S13]  /*11f20*/  ISETP.NE.AND.EX P0, PT, RZ, UR5, PT, P0 ;  /* 0x00000005ff007c0c */ /* 0x000fda000bf05300 */
[----:B------:R-:W-:Y:S05]  /*11f30*/  @!P0 BRA `(.L_x_5594) ;  /* 0x0000000000148947 */ /* 0x000fea0003800000 */
[----:B------:R-:W0:Y:S02]  /*11f40*/  LDC.64 R2, c[0x0][0xa08] ;  /* 0x00028200ff027b82 */ /* 0x000e240000000a00 */
[----:B0-----:R-:W-:-:S05]  /*11f50*/  IMAD.WIDE R2, R19, 0x4, R2 ;  /* 0x0000000413027825 */ /* 0x001fca00078e0202 */
[----:B------:R-:W2:Y:S04]  /*11f60*/  LDG.E R0, desc[UR54][R2.64] ;  /* 0x0000003602007981 */ /* 0x000ea8000c1e1900 */
[----:B------:R-:W2:Y:S02]  /*11f70*/  LDG.E R5, desc[UR54][R2.64+0x4] ;  /* 0x0000043602057981 */ /* 0x000ea4000c1e1900 */
[----:B--2---:R-:W-:-:S07]  /*11f80*/  IMAD.IADD R0, R5, 0x1, -R0 ;  /* 0x0000000105007824 */ /* 0x004fce00078e0a00 */
.L_x_5594:
[----:B0-----:R-:W0:Y:S01]  /*11f90*/  LDC R2, c[0x0][0x448] ;  /* 0x00011200ff027b82 */ /* 0x001e220000000800 */
[----:B------:R-:W-:Y:S01]  /*11fa0*/  IMAD.SHL.U32 R35, R17, 0x40, RZ ;  /* 0x0000004011237824 */ /* 0x000fe200078e00ff */
[----:B------:R-:W-:Y:S01]  /*11fb0*/  LOP3.LUT R22, R22, 0xfffffeff, RZ, 0xc0, !PT ;  /* 0xfffffeff16167812 */ /* 0x000fe200078ec0ff */
[----:B-----5:R-:W-:Y:S02]  /*11fc0*/  IMAD.IADD R29, R0, 0x1, -R31 ;  /* 0x00000001001d7824 */ /* 0x020fe400078e0a1f */
[----:B------:R-:W-:Y:S01]  /*11fd0*/  VIADD R4, R35, 0x3f ;  /* 0x0000003f23047836 */ /* 0x000fe20000000000 */
[----:B0-----:R-:W-:Y:S02]  /*11fe0*/  ISETP.NE.AND P2, PT, R2, 0x1, PT ;  /* 0x000000010200780c */ /* 0x001fe40003f45270 */
[----:B------:R-:W0:Y:S11]  /*11ff0*/  LDC.64 R2, c[0x0][0x9e0] ;  /* 0x00027800ff027b82 */ /* 0x000e360000000a00 */
[----:B------:R-:W1:Y:S01]  /*12000*/  @P2 LDC R5, c[0x0][0x44c] ;  /* 0x00011300ff052b82 */ /* 0x000e620000000800 */
[----:B------:R-:W-:-:S07]  /*12010*/  @P2 LOP3.LUT R22, R22, 0x100, RZ, 0xfc, !PT ;  /* 0x0000010016162812 */ /* 0x000fce00078efcff */
[----:B------:R-:W2:Y:S01]  /*12020*/  @P2 LDC R6, c[0x0][0x450] ;  /* 0x00011400ff062b82 */ /* 0x000ea20000000800 */
[----:B0-----:R-:W-:Y:S01]  /*12030*/  ISETP.GE.AND P1, PT, R3, 0x1, PT ;  /* 0x000000010300780c */ /* 0x001fe20003f26270 */
[----:B-1----:R-:W-:-:S05]  /*12040*/  @P2 IMAD.HI.U32 R5, R4, R5, RZ ;  /* 0x0000000504052227 */ /* 0x002fca00078e00ff */
[----:B--2---:R-:W-:Y:S02]  /*12050*/  @P2 SHF.R.U32.HI R4, RZ, R6, R5 ;  /* 0x00000006ff042219 */ /* 0x004fe40000011605 */
[----:B------:R-:W-:-:S04]  /*12060*/  IADD3 R5, R29, 0x1, -R37 ;  /* 0x000000011d057810 */ /* 0x000fc80007ffe825 */
[----:B------:R-:W-:-:S05]  /*12070*/  IADD3 R7, R5, R4, RZ ;  /* 0x0000000405077210 */ /* 0x000fca0007ffe0ff */
        /* <DEDUP_REMOVED lines=13> */
.L_x_5597:
[----:B------:R-:W-:-:S13]  /*12150*/  ISETP.NE.AND P0, PT, R3, 0x1, PT ;  /* 0x000000010300780c */ /* 0x000fda0003f05270 */
[----:B------:R-:W0:Y:S02]  /*12160*/  @P0 LDC.64 R4, c[0x0][0x9e8] ;  /* 0x00027a00ff040b82 */ /* 0x000e240000000a00 */
[----:B0-----:R-:W-:-:S05]  /*12170*/  @P0 IMAD.HI.U32 R4, R0, R4, RZ ;  /* 0x0000000400040227 */ /* 0x001fca00078e00ff */
[----:B------:R-:W-:-:S07]  /*12180*/  @P0 SHF.R.U32.HI R0, RZ, R5, R4 ;  /* 0x00000005ff000219 */ /* 0x000fce0000011604 */
.L_x_5598:
[----:B------:R-:W-:Y:S05]  /*12190*/  BSYNC B0 ;  /* 0x0000000000007941 */ /* 0x000fea0003800000 */
.L_x_5596:
[----:B------:R-:W-:-:S05]  /*121a0*/  IMAD R5, R0, R3, R3 ;  /* 0x0000000300057224 */ /* 0x000fca00078e0203 */
[----:B------:R-:W-:-:S07]  /*121b0*/  VIMNMX R2, R2, R5, PT ;  /* 0x0000000502027248 */ /* 0x000fce0003fe0100 */
.L_x_5595:
[----:B------:R-:W0:Y:S01]  /*121c0*/  @P2 LDC R4, c[0x0][0x44c] ;  /* 0x00011300ff042b82 */ /* 0x000e220000000800 */
[----:B------:R-:W-:Y:S01]  /*121d0*/  VIADD R2, R2, 0x3f ;  /* 0x0000003f02027836 */ /* 0x000fe20000000000 */
[----:B------:R-:W-:Y:S01]  /*121e0*/  ULDC UR4, c[0x0][0x9dc] ;  /* 0x0002770000047ab9 */ /* 0x000fe20000000800 */
[----:B------:R-:W-:-:S05]  /*121f0*/  IMAD.MOV.U32 R0, RZ, RZ, R35 ;  /* 0x000000ffff007224 */ /* 0x000fca00078e0023 */
[----:B------:R-:W1:Y:S01]  /*12200*/  @P2 LDC R5, c[0x0][0x450] ;  /* 0x00011400ff052b82 */ /* 0x000e620000000800 */
[----:B0-----:R-:W-:-:S05]  /*12210*/  @P2 IMAD.HI.U32 R4, R35, R4, RZ ;  /* 0x0000000423042227 */ /* 0x001fca00078e00ff */
[----:B-1----:R-:W-:Y:S02]  /*12220*/  @P2 SHF.R.U32.HI R0, RZ, R5, R4 ;  /* 0x00000005ff002219 */ /* 0x002fe40000011604 */
[----:B------:R-:W-:-:S04]  /*12230*/  SHF.R.S32.HI R5, RZ, 0x1f, R2 ;  /* 0x0000001fff057819 */ /* 0x000fc80000011402 */
[----:B------:R-:W-:Y:S01]  /*12240*/  LEA.HI R4, R5, R2, RZ, 0x6 ;  /* 0x0000000205047211 */ /* 0x000fe200078f30ff */
[----:B------:R-:W-:-:S03]  /*12250*/  VIADD R2, R29, 0x3f ;  /* 0x0000003f1d027836 */ /* 0x000fc60000000000 */
[----:B------:R-:W-:Y:S02]  /*12260*/  SHF.R.S32.HI R4, RZ, 0x6, R4 ;  /* 0x00000006ff047819 */ /* 0x000fe40000011404 */
[----:B------:R-:W-:-:S04]  /*12270*/  SHF.R.S32.HI R5, RZ, 0x1f, R2 ;  /* 0x0000001fff057819 */ /* 0x000fc80000011402 */
[----:B------:R-:W-:Y:S02]  /*12280*/  LEA.HI R5, R5, R2, RZ, 0x6 ;  /* 0x0000000205057211 */ /* 0x000fe400078f30ff */
[----:B------:R-:W-:Y:S02]  /*12290*/  IADD3 R2, R0, R29, -R37 ;  /* 0x0000001d00027210 */ /* 0x000fe40007ffe825 */
[----:B------:R-:W-:-:S03]  /*122a0*/  SHF.R.S32.HI R5, RZ, 0x6, R5 ;  /* 0x00000006ff057819 */ /* 0x000fc60000011405 */
        /* <DEDUP_REMOVED lines=14> */
.L_x_5601:
[----:B------:R-:W-:-:S13]  /*12390*/  ISETP.NE.AND P0, PT, R3, 0x1, PT ;  /* 0x000000010300780c */ /* 0x000fda0003f05270 */
[----:B------:R-:W1:Y:S02]  /*123a0*/  @P0 LDC.64 R4, c[0x0][0x9e8] ;  /* 0x00027a00ff040b82 */ /* 0x000e640000000a00 */
[----:B-1----:R-:W-:-:S05]  /*123b0*/  @P0 IMAD.HI.U32 R4, R2, R4, RZ ;  /* 0x0000000402040227 */ /* 0x002fca00078e00ff */
[----:B------:R-:W-:-:S07]  /*123c0*/  @P0 SHF.R.U32.HI R2, RZ, R5, R4 ;  /* 0x00000005ff020219 */ /* 0x000fce0000011604 */
.L_x_5602:
[----:B------:R-:W-:Y:S05]  /*123d0*/  BSYNC B0 ;  /* 0x0000000000007941 */ /* 0x000fea0003800000 */
.L_x_5600:
[----:B------:R-:W-:-:S05]  /*123e0*/  IMAD R3, R2, R3, RZ ;  /* 0x0000000302037224 */ /* 0x000fca00078e02ff */
[----:B------:R-:W-:-:S07]  /*123f0*/  VIMNMX R0, R0, R3, !PT ;  /* 0x0000000300007248 */ /* 0x000fce0007fe0100 */
.L_x_5599:
[----:B------:R-:W-:Y:S01]  /*12400*/  SHF.R.S32.HI R3, RZ, 0x1f, R0 ;  /* 0x0000001fff037819 */ /* 0x000fe20000011400 */
[----:B------:R-:W-:Y:S03]  /*12410*/  BSSY B7, `(.L_x_5603) ;  /* 0x000036d000077945 */ /* 0x000fe60003800000 */
[----:B------:R-:W-:-:S04]  /*12420*/  LEA.HI R3, R3, R0, RZ, 0x6 ;  /* 0x0000000003037211 */ /* 0x000fc800078f30ff */
[----:B------:R-:W-:-:S04]  /*12430*/  SHF.R.S32.HI R3, RZ, 0x6, R3 ;  /* 0x00000006ff037819 */ /* 0x000fc80000011403 */
        /* <DEDUP_REMOVED lines=20> */
.L_x_5604:
        /* <DEDUP_REMOVED lines=20> */
.L_x_5607:
[----:B------:R-:W-:Y:S05]  /*126c0*/  BSYNC B6 ;  /* 0x0000000000067941 */ /* 0x000fea0003800000 */
.L_x_5606:
        /* <DEDUP_REMOVED lines=10> */
[----:B------:R-:W-:Y:S01]  /*12770*/  MOV R13, RZ ;  /* 0x000000ff000d7202 */ /* 0x000fe20000000f00 */
[----:B------:R-:W-:Y:S02]  /*12780*/  IMAD.U32 R5, RZ, RZ, UR7 ;  /* 0x00000007ff057e24 */ /* 0x000fe4000f8e00ff */
[----:B------:R-:W-:Y:S02]  /*12790*/  IMAD.U32 R6, RZ, RZ, UR8 ;  /* 0x00000008ff067e24 */ /* 0x000fe4000f8e00ff */
[----:B------:R-:W-:-:S02]  /*127a0*/  IMAD.U32 R7, RZ, RZ, UR9 ;  /* 0x00000009ff077e24 */ /* 0x000fc4000f8e00ff */
[----:B------:R-:W-:Y:S02]  /*127b0*/  IMAD.U32 R10, RZ, RZ, UR4 ;  /* 0x00000004ff0a7e24 */ /* 0x000fe4000f8e00ff */
[----:B------:R-:W-:Y:S02]  /*127c0*/  IMAD.U32 R11, RZ, RZ, UR5 ;  /* 0x00000005ff0b7e24 */ /* 0x000fe4000f8e00ff */
[----:B------:R-:W-:Y:S02]  /*127d0*/  IMAD.MOV.U32 R8, RZ, RZ, 0x70 ;  /* 0x00000070ff087424 */ /* 0x000fe400078e00ff */
[----:B-1----:R-:W-:-:S07]  /*127e0*/  IMAD.MOV.U32 R12, RZ, RZ, 0x1 ;  /* 0x00000001ff0c7424 */ /* 0x002fce00078e00ff */
[----:B------:R-:W-:-:S07]  /*127f0*/  LEPC R20, `(.L_x_5610) ;  /* 0x000000001014794e */ /* 0x000fce0000000000 */
[----:B0-2---:R-:W-:Y:S05]  /*12800*/  CALL.ABS.NOINC R2 ;  /* 0x0000000002007343 */ /* 0x005fea0003c00000 */
.L_x_5610:
[----:B------:R0:W1:Y:S01]  /*12810*/  LDC.64 R2, c[0x4][R17] ;  /* 0x0100000011027b82 */ /* 0x0000620000000a00 */
[----:B------:R-:W-:Y:S01]  /*12820*/  ULDC.64 UR6, c[0x4][0xf0] ;  /* 0x01003c0000067ab9 */ /* 0x000fe20000000a00 */
[----:B------:R-:W-:Y:S01]  /*12830*/  ULDC.64 UR8, c[0x4][0xf8] ;  /* 0x01003e0000087ab9 */ /* 0x000fe20000000a00 */
[----:B------:R-:W-:Y:S01]  /*12840*/  ULDC.64 UR4, c[0x4][0x50] ;  /* 0x0100140000047ab9 */ /* 0x000fe20000000a00 */
        /* <DEDUP_REMOVED lines=8> */
[----:B0-----:R-:W-:-:S07]  /*128d0*/  IMAD.MOV.U32 R12, RZ, RZ, 0x1 ;  /* 0x00000001ff0c7424 */ /* 0x001fce00078e00ff */
[----:B------:R-:W-:-:S07]  /*128e0*/  LEPC R20, `(.L_x_5609) ;  /* 0x000000001014794e */ /* 0x000fce0000000000 */
[----:B-1----:R-:W-:Y:S05]  /*128f0*/  CALL.ABS.NOINC R2 ;  /* 0x0000000002007343 */ /* 0x002fea0003c00000 */
.L_x_5609:
[----:B------:R-:W-:Y:S05]  /*12900*/  BSYNC B6 ;  /* 0x0000000000067941 */ /* 0x000fea0003800000 */
.L_x_5608:
[----:B------:R-:W1:Y:S01]  /*12910*/  S2R R20, SR_TID.X ;  /* 0x0000000000147919 */ /* 0x000e620000002100 */
[----:B------:R-:W-:Y:S01]  /*12920*/  ULDC.64 UR4, c[0x0][0x9f8] ;  /* 0x00027e0000047ab9 */ /* 0x000fe20000000a00 */
[----:B------:R-:W-:Y:S01]  /*12930*/  IMAD.MOV.U32 R28, RZ, RZ, R19 ;  /* 0x000000ffff1c7224 */ /* 0x000fe200078e0013 */
[----:B------:R-:W-:Y:S01]  /*12940*/  ISETP.NE.U32.AND P0, PT, RZ, UR4, PT ;  /* 0x00000004ff007c0c */ /* 0x000fe2000bf05070 */
[----:B------:R-:W2:Y:S01]  /*12950*/  S2R R17, SR_TID.X ;  /* 0x0000000000117919 */ /* 0x000ea20000002100 */
[----:B------:R-:W-:Y:S01]  /*12960*/  ULDC UR4, c[0x0][0x320] ;  /* 0x0000c80000047ab9 */ /* 0x000fe20000000800 */
[----:B------:R-:W3:Y:S01]  /*12970*/  LDC R9, c[0x0][0x430] ;  /* 0x00010c00ff097b82 */ /* 0x000ee20000000800 */
[----:B------:R-:W-:-:S13]  /*12980*/  ISETP.NE.AND.EX P0, PT, RZ, UR5, PT, P0 ;  /* 0x00000005ff007c0c */ /* 0x000fda000bf05300 */
[----:B------:R-:W4:Y:S01]  /*12990*/  @P0 LDC.64 R2, c[0x0][0x9f8] ;  /* 0x00027e00ff020b82 */ /* 0x000f220000000a00 */
[----:B-1----:R-:W-:Y:S02]  /*129a0*/  IMAD.SHL.U32 R20, R20, 0x8, RZ ;  /* 0x0000000814147824 */ /* 0x002fe400078e00ff */
[----:B--2---:R-:W-:-:S03]  /*129b0*/  IMAD.SHL.U32 R17, R17, 0x8, RZ ;  /* 0x0000000811117824 */ /* 0x004fc600078e00ff */
[----:B------:R-:W-:-:S04]  /*129c0*/  LOP3.LUT R20, R20, 0x38, RZ, 0xc0, !PT ;  /* 0x0000003814147812 */ /* 0x000fc800078ec0ff */
[C---:B------:R-:W-:Y:S02]  /*129d0*/  LOP3.LUT R26, R20.reuse, 0x180, RZ, 0xfc, !PT ;  /* 0x00000180141a7812 */ /* 0x040fe400078efcff */
[----:B------:R-:W-:Y:S01]  /*129e0*/  LOP3.LUT R20, R20, 0x40, RZ, 0xfc, !PT ;  /* 0x0000004014147812 */ /* 0x000fe200078efcff */
[----:B----4-:R-:W-:Y:S01]  /*129f0*/  @P0 IMAD.WIDE R2, R19, 0x4, R2 ;  /* 0x0000000413020825 */ /* 0x010fe200078e0202 */
[----:B------:R-:W-:Y:S02]  /*12a00*/  LOP3.LUT R17, R17, 0x38, RZ, 0xc0, !PT ;  /* 0x0000003811117812 */ /* 0x000fe400078ec0ff */
[----:B------:R-:W-:Y:S02]  /*12a10*/  ISETP.GE.AND P3, PT, R20, UR4, PT ;  /* 0x0000000414007c0c */ /* 0x000fe4000bf66270 */
[----:B------:R-:W-:Y:S01]  /*12a20*/  LOP3.LUT R20, R17, 0x1c0, RZ, 0xfc, !PT ;  /* 0x000001c011147812 */ /* 0x000fe200078efcff */
[----:B------:R1:W5:Y:S01]  /*12a30*/  @P0 LDG.E R28, desc[UR54][R2.64] ;  /* 0x00000036021c0981 */ /* 0x000362000c1e1900 */
[----:B------:R-:W-:Y:S01]  /*12a40*/  ISETP.GE.AND P1, PT, R26, UR4, PT ;  /* 0x000000041a007c0c */ /* 0x000fe2000bf26270 */
[----:B------:R-:W-:Y:S01]  /*12a50*/  UMOV UR5, 0xffffffff ;  /* 0xffffffff00057882 */ /* 0x000fe20000000000 */
[----:B------:R-:W-:Y:S01]  /*12a60*/  ISETP.GE.AND P0, PT, R20, UR4, PT ;  /* 0x0000000414007c0c */ /* 0x000fe2000bf06270 */
[----:B------:R-:W2:Y:S01]  /*12a70*/  S2R R21, SR_TID.X ;  /* 0x0000000000157919 */ /* 0x000ea20000002100 */
[----:B------:R-:W-:-:S02]  /*12a80*/  LEA R0, R27, 0xffffffc0, 0x6 ;  /* 0xffffffc01b007811 */ /* 0x000fc400078e30ff */
[----:B------:R-:W-:Y:S01]  /*12a90*/  LOP3.LUT R22, R22, 0xffffffbf, RZ, 0xc0, !PT ;  /* 0xffffffbf16167812 */ /* 0x000fe200078ec0ff */
[----:B------:R-:W4:Y:S01]  /*12aa0*/  S2R R20, SR_TID.X ;  /* 0x0000000000147919 */ /* 0x000f220000002100 */
[----:B------:R-:W-:Y:S02]  /*12ab0*/  SEL R6, RZ, 0x40, P1 ;  /* 0x00000040ff067807 */ /* 0x000fe40000800000 */
[----:B------:R-:W-:Y:S01]  /*12ac0*/  @P3 LOP3.LUT R22, R22, 0x40, RZ, 0xfc, !PT ;  /* 0x0000004016163812 */ /* 0x000fe200078efcff */
[----:B------:R-:W0:Y:S03]  /*12ad0*/  S2R R17, SR_TID.X ;  /* 0x0000000000117919 */ /* 0x000e260000002100 */
[----:B------:R-:W-:Y:S01]  /*12ae0*/  LOP3.LUT R22, R22, 0xffffff7f, RZ, 0xc0, !PT ;  /* 0xffffff7f16167812 */ /* 0x000fe200078ec0ff */
[----:B------:R-:W3:Y:S01]  /*12af0*/  S2R R26, SR_TID.X ;  /* 0x00000000001a7919 */ /* 0x000ee20000002100 */
[----:B--2---:R-:W-:-:S02]  /*12b00*/  IMAD.SHL.U32 R21, R21, 0x8, RZ ;  /* 0x0000000815157824 */ /* 0x004fc400078e00ff */
[----:B----4-:R-:W-:-:S03]  /*12b10*/  IMAD.SHL.U32 R20, R20, 0x8, RZ ;  /* 0x0000000814147824 */ /* 0x010fc600078e00ff */
[----:B------:R-:W-:Y:S01]  /*12b20*/  LOP3.LUT R21, R21, 0x38, RZ, 0xc0, !PT ;  /* 0x0000003815157812 */ /* 0x000fe200078ec0ff */
[----:B0-----:R-:W-:Y:S01]  /*12b30*/  IMAD.SHL.U32 R17, R17, 0x8, RZ ;  /* 0x0000000811117824 */ /* 0x001fe200078e00ff */
[----:B------:R-:W-:Y:S02]  /*12b40*/  LOP3.LUT R20, R20, 0x38, RZ, 0xc0, !PT ;  /* 0x0000003814147812 */ /* 0x000fe400078ec0ff */
[----:B------:R-:W-:Y:S02]  /*12b50*/  ISETP.GE.AND P2, PT, R21, UR4, PT ;  /* 0x0000000415007c0c */ /* 0x000fe4000bf46270 */
[----:B---3--:R-:W-:Y:S02]  /*12b60*/  LOP3.LUT R26, R26, 0x7f, RZ, 0xc0, !PT ;  /* 0x0000007f1a1a7812 */ /* 0x008fe400078ec0ff */
[----:B------:R-:W-:Y:S02]  /*12b70*/  LOP3.LUT R17, R17, 0x38, RZ, 0xc0, !PT ;  /* 0x0000003811117812 */ /* 0x000fe400078ec0ff */
[----:B------:R-:W-:-:S02]  /*12b80*/  SHF.R.U32.HI R27, RZ, 0x3, R26 ;  /* 0x00000003ff1b7819 */ /* 0x000fc4000001161a */
[----:B------:R-:W-:Y:S02]  /*12b90*/  LOP3.LUT R26, R20, 0xc0, RZ, 0xfc, !PT ;  /* 0x000000c0141a7812 */ /* 0x000fe400078efcff */
[----:B------:R-:W0:Y:S01]  /*12ba0*/  S2R R20, SR_TID.X ;  /* 0x0000000000147919 */ /* 0x000e220000002100 */
[----:B------:R-:W-:Y:S02]  /*12bb0*/  LOP3.LUT R17, R17, 0x80, RZ, 0xfc, !PT ;  /* 0x0000008011117812 */ /* 0x000fe400078efcff */
[----:B------:R-:W-:Y:S02]  /*12bc0*/  @P2 LOP3.LUT R22, R22, 0x80, RZ, 0xfc, !PT ;  /* 0x0000008016162812 */ /* 0x000fe400078efcff */
[----:B------:R-:W-:Y:S02]  /*12bd0*/  ISETP.GE.AND P5, PT, R17, UR4, PT ;  /* 0x0000000411007c0c */ /* 0x000fe4000bfa6270 */
[----:B------:R-:W-:Y:S02]  /*12be0*/  ISETP.GE.AND P4, PT, R26, UR4, PT ;  /* 0x000000041a007c0c */ /* 0x000fe4000bf86270 */
[----:B------:R-:W-:-:S02]  /*12bf0*/  LOP3.LUT R22, R22, 0xffffffdf, RZ, 0xc0, !PT ;  /* 0xffffffdf16167812 */ /* 0x000fc400078ec0ff */
[C---:B------:R-:W-:Y:S02]  /*12c00*/  LOP3.LUT R26, R21.reuse, 0x100, RZ, 0xfc, !PT ;  /* 0x00000100151a7812 */ /* 0x040fe400078efcff */
[----:B------:R-:W-:Y:S02]  /*12c10*/  LOP3.LUT R21, R21, 0x140, RZ, 0xfc, !PT ;  /* 0x0000014015157812 */ /* 0x000fe400078efcff */
[----:B------:R-:W-:Y:S02]  /*12c20*/  ISETP.GE.AND P3, PT, R26, UR4, PT ;  /* 0x000000041a007c0c */ /* 0x000fe4000bf66270 */
[----:B------:R-:W-:Y:S02]  /*12c30*/  ISETP.GE.AND P2, PT, R21, UR4, PT ;  /* 0x0000000415007c0c */ /* 0x000fe4000bf46270 */
[----:B------:R-:W-:Y:S02]  /*12c40*/  @P5 LOP3.LUT R22, R22, 0x20, RZ, 0xfc, !PT ;  /* 0x0000002016165812 */ /* 0x000fe400078efcff */
[----:B------:R-:W-:-:S02]  /*12c50*/  SEL R17, RZ, 0x80, P0 ;  /* 0x00000080ff117807 */ /* 0x000fc40000000000 */
[----:B------:R-:W-:-:S04]  /*12c60*/  LOP3.LUT R22, R22, 0xffffffef, RZ, 0xc0, !PT ;  /* 0xffffffef16167812 */ /* 0x000fc800078ec0ff */
[----:B------:R-:W-:-:S04]  /*12c70*/  @P4 LOP3.LUT R22, R22, 0x10, RZ, 0xfc, !PT ;  /* 0x0000001016164812 */ /* 0x000fc800078efcff */
[----:B------:R-:W-:Y:S01]  /*12c80*/  LOP3.LUT R22, R22, 0xfffffffb, RZ, 0xc0, !PT ;  /* 0xfffffffb16167812 */ /* 0x000fe200078ec0ff */
[----:B0-----:R-:W-:-:S03]  /*12c90*/  IMAD.SHL.U32 R20, R20, 0x10, RZ ;  /* 0x0000001014147824 */ /* 0x001fc600078e00ff */
[----:B------:R-:W-:Y:S02]  /*12ca0*/  @P2 LOP3.LUT R22, R22, 0x4, RZ, 0xfc, !PT ;  /* 0x0000000416162812 */ /* 0x000fe400078efcff */
[----:B------:R-:W-:Y:S02]  /*12cb0*/  LOP3.LUT R20, R27, 0x70, R20, 0xf8, !PT ;  /* 0x000000701b147812 */ /* 0x000fe400078ef814 */
[----:B------:R-:W-:-:S03]  /*12cc0*/  LOP3.LUT R22, R22, 0xfffffff7, RZ, 0xc0, !PT ;  /* 0xfffffff716167812 */ /* 0x000fc600078ec0ff */
[----:B------:R-:W-:Y:S01]  /*12cd0*/  IMAD.IADD R36, R20, 0x1, R0 ;  /* 0x0000000114247824 */ /* 0x000fe200078e0200 */
[----:B------:R-:W-:Y:S01]  /*12ce0*/  @P3 LOP3.LUT R22, R22, 0x8, RZ, 0xfc, !PT ;  /* 0x0000000816163812 */ /* 0x000fe200078efcff */
[----:B-1----:R-:W-:Y:S06]  /*12cf0*/  BRA.DIV UR5, `(.L_x_5611) ;  /* 0x00000042056c7947 */ /* 0x002fec000b800000 */
.L_x_5678:
[----:B------:R-:W-:Y:S01]  /*12d00*/  ISETP.NE.AND P1, PT, R9, 0x1, PT ;  /* 0x000000010900780c */ /* 0x000fe20003f25270 */
[----:B------:R-:W-:Y:S01]  /*12d10*/  IMAD.MOV.U32 R30, RZ, RZ, RZ ;  /* 0x000000ffff1e7224 */ /* 0x000fe200078e00ff */
        /* <DEDUP_REMOVED lines=36> */
[----:B------:R-:W-:Y:S01]  /*12f60*/  LOP3.LUT R2, R4, R2, R3, 0xfe, !PT ;  /* 0x0000000204027212 */ /* 0x000fe200078efe03 */
[----:B------:R-:W-:-:S03]  /*12f70*/  IMAD.U32 R3, RZ, RZ, UR36 ;  /* 0x00000024ff037e24 */ /* 0x000fc6000f8e00ff */
[----:B------:R-:W-:Y:S01]  /*12f80*/  LOP3.LUT R6, R2, R6, RZ, 0xfc, !PT ;  /* 0x0000000602067212 */ /* 0x000fe200078efcff */
[----:B------:R-:W-:Y:S01]  /*12f90*/  IMAD.MOV R2, RZ, RZ, -R7 ;  /* 0x000000ffff027224 */ /* 0x000fe200078e0a07 */
[----:B------:R-:W-:Y:S02]  /*12fa0*/  ISETP.NE.AND P0, PT, R3, 0x3, PT ;  /* 0x000000030300780c */ /* 0x000fe40003f05270 */
[----:B------:R-:W-:Y:S01]  /*12fb0*/  LOP3.LUT R17, R6, R17, RZ, 0xfc, !PT ;  /* 0x0000001106117212 */ /* 0x000fe200078efcff */
[----:B------:R0:W-:Y:S01]  /*12fc0*/  STL [R1+0x14], R6 ;  /* 0x0000140601007387 */ /* 0x0001e20000100800 */
[----:B------:R-:W-:-:S09]  /*12fd0*/  IMAD R36, R9, R2, R36 ;  /* 0x0000000209247224 */ /* 0x000fd200078e0224 */
[----:B------:R-:W-:-:S04]  /*12fe0*/  @P0 LOP3.LUT R22, R22, 0x400, RZ, 0xfc, !PT ;  /* 0x0000040016160812 */ /* 0x000fc800078efcff */
[----:B------:R-:W-:-:S04]  /*12ff0*/  LOP3.LUT R22, R22, 0xfffffffe, RZ, 0xc0, !PT ;  /* 0xfffffffe16167812 */ /* 0x000fc800078ec0ff */
[----:B------:R-:W-:Y:S01]  /*13000*/  @P1 LOP3.LUT R22, R22, 0x1, RZ, 0xfc, !PT ;  /* 0x0000000116161812 */ /* 0x000fe200078efcff */
[----:B0-----:R-:W-:Y:S06]  /*13010*/  @!P0 BRA `(.L_x_5612) ;  /* 0x0000000000048947 */ /* 0x001fec0003800000 */
[----:B------:R-:W-:Y:S01]  /*13020*/  BPT.TRAP 0x1 ;  /* 0x000000040000795c */ /* 0x000fe20000300000 */
.L_x_5612:
[----:B------:R-:W0:Y:S01]  /*13030*/  S2R R2, SR_TID.X ;  /* 0x0000000000027919 */ /* 0x000e220000002100 */
[----:B------:R-:W-:Y:S01]  /*13040*/  IMAD R27, R24, 0x8, R23 ;  /* 0x00000008181b7824 */ /* 0x000fe200078e0217 */
[----:B------:R-:W-:Y:S01]  /*13050*/  BSSY B0, `(.L_x_5613) ;  /* 0x0000007000007945 */ /* 0x000fe20003800000 */
[----:B0-----:R-:W-:-:S04]  /*13060*/  LOP3.LUT R2, R2, 0x7f, RZ, 0xc0, !PT ;  /* 0x0000007f02027812 */ /* 0x001fc800078ec0ff */
[----:B------:R-:W-:-:S04]  /*13070*/  SHF.R.U32.HI R2, RZ, 0x3, R2 ;  /* 0x00000003ff027819 */ /* 0x000fc80000011602 */
[----:B------:R-:W-:Y:S02]  /*13080*/  IADD3 R29, -R2, R29, -R0 ;  /* 0x0000001d021d7210 */ /* 0x000fe40007ffe900 */
[----:B------:R-:W-:-:S04]  /*13090*/  SHF.L.U32 R0, R25, 0x1f, RZ ;  /* 0x0000001f19007819 */ /* 0x000fc800000006ff */
[----:B------:R-:W0:Y:S02]  /*130a0*/  SYNCS.PHASECHK.TRANS64.TRYWAIT P0, [R27+URZ+0x28c40], R0 ;  /* 0x028c40001b0075a7 */ /* 0x000e24000800017f */
[----:B0-----:R-:W-:Y:S05]  /*130b0*/  @!P0 BRA `(.L_x_5614) ;  /* 0x0000003c00b08947 */ /* 0x001fea0003800000 */
.L_x_5679:
[----:B------:R-:W-:Y:S05]  /*130c0*/  BSYNC B0 ;  /* 0x0000000000007941 */ /* 0x000fea0003800000 */
.L_x_5613:
[----:B------:R-:W1:Y:S01]  /*130d0*/  S2R R7, SR_TID.X ;  /* 0x0000000000077919 */ /* 0x000e620000002100 */
[----:B0-----:R-:W-:Y:S01]  /*130e0*/  SHF.R.S32.HI R0, RZ, 0x1f, R36 ;  /* 0x0000001fff007819 */ /* 0x001fe20000011424 */
[----:B------:R-:W-:Y:S01]  /*130f0*/  ULDC.64 UR4, c[0x0][0x300] ;  /* 0x0000c00000047ab9 */ /* 0x000fe20000000a00 */
[----:B-----5:R-:W-:Y:S01]  /*13100*/  SHF.R.S32.HI R4, RZ, 0x1f, R30 ;  /* 0x0000001fff047819 */ /* 0x020fe2000001141e */
[----:B------:R-:W-:Y:S01]  /*13110*/  IMAD.WIDE.U32 R2, R36, UR4, RZ ;  /* 0x0000000424027c25 */ /* 0x000fe2000f8e00ff */
[----:B------:R-:W-:Y:S01]  /*13120*/  LOP3.LUT R22, R22, 0xfffffffd, RZ, 0xc0, !PT ;  /* 0xfffffffd16167812 */ /* 0x000fe200078ec0ff */
[----:B------:R0:W-:Y:S04]  /*13130*/  STL [R1+0x8], R0 ;  /* 0x0000080001007387 */ /* 0x0001e80000100800 */
[----:B------:R2:W-:Y:S01]  /*13140*/  STL [R1+0xc], R4 ;  /* 0x00000c0401007387 */ /* 0x0005e20000100800 */
[----:B0-----:R-:W-:-:S04]  /*13150*/  IMAD R0, R0, UR4, RZ ;  /* 0x0000000400007c24 */ /* 0x001fc8000f8e02ff */
[----:B------:R-:W-:Y:S01]  /*13160*/  IMAD R0, R36, UR5, R0 ;  /* 0x0000000524007c24 */ /* 0x000fe2000f8e0200 */
[----:B------:R-:W-:-:S04]  /*13170*/  ULDC.64 UR4, c[0x0][0x310] ;  /* 0x0000c40000047ab9 */ /* 0x000fc80000000a00 */
[----:B------:R-:W-:Y:S01]  /*13180*/  IADD3 R3, R3, R0, RZ ;  /* 0x0000000003037210 */ /* 0x000fe20007ffe0ff */
[----:B------:R-:W-:Y:S02]  /*13190*/  IMAD R0, R4, UR4, RZ ;  /* 0x0000000404007c24 */ /* 0x000fe4000f8e02ff */
[----:B--2---:R-:W-:Y:S02]  /*131a0*/  IMAD R4, R24, 0x1000, R34 ;  /* 0x0000100018047824 */ /* 0x004fe400078e0222 */
[C---:B------:R-:W-:Y:S02]  /*131b0*/  IMAD R0, R30.reuse, UR5, R0 ;  /* 0x000000051e007c24 */ /* 0x040fe4000f8e0200 */
[----:B------:R-:W-:Y:S01]  /*131c0*/  IMAD.WIDE.U32 R2, R30, UR4, R2 ;  /* 0x000000041e027c25 */ /* 0x000fe2000f8e0002 */
[----:B------:R-:W-:-:S03]  /*131d0*/  ULDC.64 UR4, c[0x0][0x308] ;  /* 0x0000c20000047ab9 */ /* 0x000fc60000000a00 */
[----:B------:R-:W-:Y:S02]  /*131e0*/  IMAD.IADD R3, R3, 0x1, R0 ;  /* 0x0000000103037824 */ /* 0x000fe400078e0200 */
[----:B------:R-:W-:Y:S02]  /*131f0*/  IMAD R0, R26, UR4, RZ ;  /* 0x000000041a007c24 */ /* 0x000fe4000f8e02ff */
[----:B-1----:R-:W-:Y:S02]  /*13200*/  IMAD.SHL.U32 R7, R7, 0x8, RZ ;  /* 0x0000000807077824 */ /* 0x002fe400078e00ff */
[C---:B------:R-:W-:Y:S02]  /*13210*/  IMAD R0, R18.reuse, UR5, R0 ;  /* 0x0000000512007c24 */ /* 0x040fe4000f8e0200 */
[----:B------:R-:W-:Y:S01]  /*13220*/  IMAD.WIDE.U32 R2, R18, UR4, R2 ;  /* 0x0000000412027c25 */ /* 0x000fe2000f8e0002 */
[----:B------:R-:W-:Y:S01]  /*13230*/  ULDC.64 UR4, c[0x0][0x2e8] ;  /* 0x0000ba0000047ab9 */ /* 0x000fe20000000a00 */
[----:B------:R-:W-:-:S02]  /*13240*/  LOP3.LUT R7, R7, 0x38, RZ, 0xc0, !PT ;  /* 0x0000003807077812 */ /* 0x000fc400078ec0ff */
[----:B------:R-:W-:Y:S01]  /*13250*/  IMAD.IADD R5, R3, 0x1, R0 ;  /* 0x0000000103057824 */ /* 0x000fe200078e0200 */
[C---:B------:R-:W-:Y:S01]  /*13260*/  LEA R0, P0, R2.reuse, UR4, 0x1 ;  /* 0x0000000402007c11 */ /* 0x040fe2000f8008ff */
[----:B------:R-:W-:Y:S02]  /*13270*/  ULDC UR4, c[0x0][0x2f4] ;  /* 0x0000bd0000047ab9 */ /* 0x000fe40000000800 */
[----:B------:R-:W-:Y:S02]  /*13280*/  ISETP.GE.AND P2, PT, R7, UR4, PT ;  /* 0x0000000407007c0c */ /* 0x000fe4000bf46270 */
[----:B------:R-:W-:Y:S01]  /*13290*/  LEA.HI.X R5, R2, UR5, R5, 0x1, P0 ;  /* 0x0000000502057c11 */ /* 0x000fe200080f0c05 */
[----:B------:R-:W-:Y:S01]  /*132a0*/  UMOV UR5, 0xffffffff ;  /* 0xffffffff00057882 */ /* 0x000fe20000000000 */
[----:B------:R-:W-:-:S09]  /*132b0*/  ISETP.GE.AND P0, PT, R29, 0x1, PT ;  /* 0x000000011d00780c */ /* 0x000fd20003f06270 */
        /* <DEDUP_REMOVED lines=28> */
[----:B0-----:R-:W-:-:S04]  /*13480*/  @P0 LEA R3, P1, R7, R3, 0x1 ;  /* 0x0000000307030211 */ /* 0x001fc800078208ff */
[----:B-1----:R-:W-:-:S04]  /*13490*/  @P0 IADD3.X R2, RZ, R2, RZ, P1, !PT ;  /* 0x00000002ff020210 */ /* 0x002fc80000ffe4ff */
[----:B------:R-:W-:-:S04]  /*134a0*/  @P0 LOP3.LUT R3, R3, R2, RZ, 0x3c, !PT ;  /* 0x0000000203030212 */ /* 0x000fc800078e3cff */
[----:B------:R-:W-:-:S04]  /*134b0*/  @P0 LOP3.LUT R2, R3, R2, RZ, 0x3c, !PT ;  /* 0x0000000203020212 */ /* 0x000fc800078e3cff */
[----:B------:R-:W-:-:S05]  /*134c0*/  @P0 LOP3.LUT R3, R3, R2, RZ, 0x3c, !PT ;  /* 0x0000000203030212 */ /* 0x000fca00078e3cff */
[----:B--23--:R1:W-:Y:S02]  /*134d0*/  @P0 LDGSTS.E.BYPASS.LTC128B.128 [R6+0x23400], desc[UR54][R2.64], !P2 ;  /* 0x2340000002060fae */ /* 0x00c3e4000d101d76 */
.L_x_5689:
        /* <DEDUP_REMOVED lines=10> */
.L_x_5616:
        /* <DEDUP_REMOVED lines=11> */
.L_x_5617:
        /* <DEDUP_REMOVED lines=23> */
.L_x_5619:
[----:B------:R-:W-:Y:S05]  /*137a0*/  BSYNC B6 ;  /* 0x0000000000067941 */ /* 0x000fea0003800000 */
.L_x_5618:
[----:B0-----:R-:W2:Y:S01]  /*137b0*/  LDL.LU R2, [R1] ;  /* 0x0000000001027983 */ /* 0x001ea20000300800 */
[----:B------:R-:W0:Y:S01]  /*137c0*/  LDC R21, c[0x0][0x448] ;  /* 0x00011200ff157b82 */ /* 0x000e220000000800 */
[----:B------:R-:W-:Y:S01]  /*137d0*/  ULDC.64 UR4, c[0x0][0x298] ;  /* 0x0000a60000047ab9 */ /* 0x000fe20000000a00 */
[----:B------:R-:W-:Y:S01]  /*137e0*/  LOP3.LUT P6, RZ, R22, 0x200, RZ, 0xc0, !PT ;  /* 0x0000020016ff7812 */ /* 0x000fe200078cc0ff */
[----:B------:R3:W5:Y:S01]  /*137f0*/  LDL R7, [R1+0x18] ;  /* 0x0000180001077983 */ /* 0x0007620000100800 */
[----:B------:R-:W-:Y:S01]  /*13800*/  SHF.R.S32.HI R4, RZ, 0x1f, R19 ;  /* 0x0000001fff047819 */ /* 0x000fe20000011413 */
[----:B------:R-:W4:Y:S03]  /*13810*/  S2R R20, SR_TID.X ;  /* 0x0000000000147919 */ /* 0x000f260000002100 */
[----:B------:R-:W-:Y:S02]  /*13820*/  SEL R4, R4, RZ, !P6 ;  /* 0x000000ff04047207 */ /* 0x000fe40007000000 */
[----:B----4-:R-:W-:Y:S01]  /*13830*/  LOP3.LUT R20, R20, 0x7f, RZ, 0xc0, !PT ;  /* 0x0000007f14147812 */ /* 0x010fe200078ec0ff */
[----:B------:R-:W4:Y:S02]  /*13840*/  S2R R8, SR_TID.X ;  /* 0x0000000000087919 */ /* 0x000f240000002100 */
[----:B----4-:R-:W-:-:S05]  /*13850*/  IMAD.SHL.U32 R8, R8, 0x8, RZ ;  /* 0x0000000808087824 */ /* 0x010fca00078e00ff */
[----:B------:R-:W-:Y:S02]  /*13860*/  LOP3.LUT R8, R8, 0x38, RZ, 0xc0, !PT ;  /* 0x0000003808087812 */ /* 0x000fe400078ec0ff */
[----:B--2---:R-:W-:-:S05]  /*13870*/  SHF.R.S32.HI R0, RZ, 0x1f, R2 ;  /* 0x0000001fff007819 */ /* 0x004fca0000011402 */
[----:B------:R-:W-:-:S04]  /*13880*/  IMAD R0, R0, UR4, RZ ;  /* 0x0000000400007c24 */ /* 0x000fc8000f8e02ff */
        /* <DEDUP_REMOVED lines=9> */
[----:B------:R-:W-:Y:S01]  /*13920*/  IMAD.IADD R3, R3, 0x1, R0 ;  /* 0x0000000103037824 */ /* 0x000fe200078e0200 */
[----:B------:R-:W-:Y:S02]  /*13930*/  SEL R0, R19, RZ, !P6 ;  /* 0x000000ff13007207 */ /* 0x000fe40007000000 */
[----:B0-----:R-:W-:Y:S02]  /*13940*/  ISETP.NE.AND P6, PT, R21, 0x1, PT ;  /* 0x000000011500780c */ /* 0x001fe40003fc5270 */
[----:B------:R-:W-:Y:S01]  /*13950*/  SHF.R.U32.HI R21, RZ, 0x3, R20 ;  /* 0x00000003ff157819 */ /* 0x000fe20000011614 */
[C---:B------:R-:W-:Y:S01]  /*13960*/  IMAD.WIDE.U32 R2, R0.reuse, UR4, R2 ;  /* 0x0000000400027c25 */ /* 0x040fe2000f8e0002 */
[----:B------:R-:W0:Y:S03]  /*13970*/  S2R R20, SR_TID.X ;  /* 0x0000000000147919 */ /* 0x000e260000002100 */
[----:B------:R-:W-:Y:S01]  /*13980*/  IMAD R4, R0, UR5, R4 ;  /* 0x0000000500047c24 */ /* 0x000fe2000f8e0204 */
[----:B------:R-:W-:-:S03]  /*13990*/  ULDC.64 UR4, c[0x0][0x2d0] ;  /* 0x0000b40000047ab9 */ /* 0x000fc60000000a00 */
[----:B------:R-:W-:Y:S02]  /*139a0*/  IMAD.IADD R3, R3, 0x1, R4 ;  /* 0x0000000103037824 */ /* 0x000fe400078e0204 */
[----:B------:R-:W2:Y:S08]  /*139b0*/  @P6 LDC R6, c[0x0][0x44c] ;  /* 0x00011300ff066b82 */ /* 0x000eb00000000800 */
[----:B------:R-:W4:Y:S01]  /*139c0*/  @P6 LDC R0, c[0x0][0x450] ;  /* 0x00011400ff006b82 */ /* 0x000f220000000800 */
[----:B0-----:R-:W-:-:S04]  /*139d0*/  SHF.L.U32 R20, R20, 0x4, RZ ;  /* 0x0000000414147819 */ /* 0x001fc800000006ff */
[----:B------:R-:W-:-:S05]  /*139e0*/  LOP3.LUT R20, R21, 0x70, R20, 0xf8, !PT ;  /* 0x0000007015147812 */ /* 0x000fca00078ef814 */
[----:B------:R-:W-:-:S04]  /*139f0*/  IMAD.IADD R5, R20, 0x1, R35 ;  /* 0x0000000114057824 */ /* 0x000fc800078e0223 */
[----:B--2---:R-:W-:-:S04]  /*13a00*/  @P6 IMAD.HI.U32 R6, R5, R6, RZ ;  /* 0x0000000605066227 */ /* 0x004fc800078e00ff */
[----:B------:R-:W-:Y:S01]  /*13a10*/  IMAD.MOV.U32 R4, RZ, RZ, R5 ;  /* 0x000000ffff047224 */ /* 0x000fe200078e0005 */
[----:B----4-:R-:W-:Y:S02]  /*13a20*/  @P6 SHF.R.U32.HI R4, RZ, R0, R6 ;  /* 0x00000000ff046219 */ /* 0x010fe40000011606 */
[----:B------:R-:W0:Y:S03]  /*13a30*/  LDC R6, c[0x0][0x448] ;  /* 0x00011200ff067b82 */ /* 0x000e260000000800 */
[----:B------:R-:W-:Y:S01]  /*13a40*/  IMAD.MOV R0, RZ, RZ, -R4 ;  /* 0x000000ffff007224 */ /* 0x000fe200078e0a04 */
[----:B------:R-:W2:Y:S01]  /*13a50*/  S2R R20, SR_TID.X ;  /* 0x0000000000147919 */ /* 0x000ea20000002100 */
        /* <DEDUP_REMOVED lines=14> */
[----:B------:R-:W-:Y:S01]  /*13b40*/  ULDC UR4, c[0x0][0x2b8] ;  /* 0x0000ae0000047ab9 */ /* 0x000fe20000000800 */
[----:B--2---:R-:W-:-:S03]  /*13b50*/  LOP3.LUT R20, R20, 0x7f, RZ, 0xc0, !PT ;  /* 0x0000007f14147812 */ /* 0x004fc600078ec0ff */
[----:B------:R-:W-:Y:S01]  /*13b60*/  LEA.HI.X R4, R2, UR5, R4, 0x1, P0 ;  /* 0x0000000502047c11 */ /* 0x000fe200080f0c04 */
[----:B------:R-:W-:Y:S01]  /*13b70*/  UMOV UR5, 0xffffffff ;  /* 0xffffffff00057882 */ /* 0x000fe20000000000 */
[----:B------:R-:W-:Y:S02]  /*13b80*/  ISETP.GE.AND P1, PT, R8, UR4, PT ;  /* 0x0000000408007c0c */ /* 0x000fe4000bf26270 */
[----:B------:R-:W-:Y:S01]  /*13b90*/  SHF.R.U32.HI R9, RZ, 0x3, R20 ;  /* 0x00000003ff097819 */ /* 0x000fe20000011614 */
[----:B---3--:R-:W-:Y:S10]  /*13ba0*/  BRA.DIV UR5, `(.L_x_5620) ;  /* 0x0000003a05587947 */ /* 0x008ff4000b800000 */
[----:B------:R-:W0:Y:S01]  /*13bb0*/  SHFL.IDX PT, R3, R0, RZ, 0x181f ;  /* 0x00181fff00037589 */ /* 0x000e2200000e0000 */
[----:B------:R-:W-:Y:S02]  /*13bc0*/  IMAD R37, R37, R6, RZ ;  /* 0x0000000625257224 */ /* 0x000fe400078e02ff */
[----:B------:R-:W-:Y:S01]  /*13bd0*/  IMAD.IADD R35, R9, 0x1, R35 ;  /* 0x0000000109237824 */ /* 0x000fe200078e0223 */
[----:B------:R-:W2:Y:S04]  /*13be0*/  SHFL.IDX PT, R2, R4, RZ, 0x181f ;  /* 0x00181fff04027589 */ /* 0x000ea800000e0000 */
[----:B------:R-:W-:-:S13]  /*13bf0*/  ISETP.GE.AND P0, PT, R35, R37, PT ;  /* 0x000000252300720c */ /* 0x000fda0003f06270 */
[----:B0-----:R-:W-:-:S05]  /*13c00*/  @!P0 LEA R3, P2, R8, R3, 0x1 ;  /* 0x0000000308038211 */ /* 0x001fca00078408ff */
[----:B--2---:R-:W-:-:S05]  /*13c10*/  @!P0 IMAD.X R2, RZ, RZ, R2, P2 ;  /* 0x000000ffff028224 */ /* 0x004fca00010e0602 */
[----:B------:R-:W-:-:S04]  /*13c20*/  @!P0 LOP3.LUT R3, R3, R2, RZ, 0x3c, !PT ;  /* 0x0000000203038212 */ /* 0x000fc800078e3cff */
[----:B------:R-:W-:-:S04]  /*13c30*/  @!P0 LOP3.LUT R2, R3, R2, RZ, 0x3c, !PT ;  /* 0x0000000203028212 */ /* 0x000fc800078e3cff */
[----:B------:R-:W-:-:S05]  /*13c40*/  @!P0 LOP3.LUT R3, R3, R2, RZ, 0x3c, !PT ;  /* 0x0000000203038212 */ /* 0x000fca00078e3cff */
[----:B------:R-:W-:Y:S01]  /*13c50*/  @!PT LDS RZ, [RZ] ;  /* 0x00000000fffff984 */ /* 0x000fe20000000800 */
[----:B-----5:R0:W-:Y:S02]  /*13c60*/  @!P0 LDGSTS.E.BYPASS.LTC128B.128 [R7+0x20400], desc[UR54][R2.64], !P1 ;  /* 0x2040000002078fae */ /* 0x0201e4000c901d76 */
[----:B0-----:R-:W-:Y:S02]  /*13c70*/  IADD3 R2, R35, 0x10, RZ ;  /* 0x0000001023027810 */ /* 0x001fe40007ffe0ff */
[----:B------:R-:W0:Y:S02]  /*13c80*/  SHFL.IDX PT, R3, R0, 0x1, 0x181f ;  /* 0x00381f0000037f89 */ /* 0x000e2400000e0000 */
[----:B------:R-:W-:Y:S02]  /*13c90*/  ISETP.GE.AND P0, PT, R2, R37, PT ;  /* 0x000000250200720c */ /* 0x000fe40003f06270 */
[----:B------:R-:W2:Y:S11]  /*13ca0*/  SHFL.IDX PT, R2, R4, 0x1, 0x181f ;  /* 0x00381f0004027f89 */ /* 0x000eb600000e0000 */
[----:B0-----:R-:W-:-:S05]  /*13cb0*/  @!P0 LEA R3, P2, R8, R3, 0x1 ;  /* 0x0000000308038211 */ /* 0x001fca00078408ff */
[----:B--2---:R-:W-:-:S05]  /*13cc0*/  @!P0 IMAD.X R2, RZ, RZ, R2, P2 ;  /* 0x000000ffff028224 */ /* 0x004fca00010e0602 */
        /* <DEDUP_REMOVED lines=8> */
[----:B------:R-:W2:Y:S04]  /*13d50*/  SHFL.IDX PT, R2, R4, 0x2, 0x181f ;  /* 0x00581f0004027f89 */ /* 0x000ea800000e0000 */
[----:B------:R-:W3:Y:S04]  /*13d60*/  SHFL.IDX PT, R4, R4, 0x3, 0x181f ;  /* 0x00781f0004047f89 */ /* 0x000ee800000e0000 */
[----:B0-----:R-:W-:-:S05]  /*13d70*/  @!P0 LEA R3, P2, R8, R3, 0x1 ;  /* 0x0000000308038211 */ /* 0x001fca00078408ff */
[----:B--2---:R-:W-:-:S05]  /*13d80*/  @!P0 IMAD.X R2, RZ, RZ, R2, P2 ;  /* 0x000000ffff028224 */ /* 0x004fca00010e0602 */
[----:B------:R-:W-:-:S04]  /*13d90*/  @!P0 LOP3.LUT R3, R3, R2, RZ, 0x3c, !PT ;  /* 0x0000000203038212 */ /* 0x000fc800078e3cff */
[----:B------:R-:W-:-:S04]  /*13da0*/  @!P0 LOP3.LUT R2, R3, R2, RZ, 0x3c, !PT ;  /* 0x0000000203028212 */ /* 0x000fc800078e3cff */
[----:B------:R-:W-:-:S05]  /*13db0*/  @!P0 LOP3.LUT R3, R3, R2, RZ, 0x3c, !PT ;  /* 0x0000000203038212 */ /* 0x000fca00078e3cff */
[----:B---3--:R0:W-:Y:S02]  /*13dc0*/  @!P0 LDGSTS.E.BYPASS.LTC128B.128 [R7+0x21400], desc[UR54][R2.64], !P1 ;  /* 0x2140000002078fae */ /* 0x0081e4000c901d76 */
.L_x_5698:
[----:B------:R-:W-:-:S05]  /*13dd0*/  VIADD R35, R35, 0x30 ;  /* 0x0000003023237836 */ /* 0x000fca0000000000 */
[----:B------:R-:W-:-:S13]  /*13de0*/  ISETP.GE.AND P0, PT, R35, R37, PT ;  /* 0x000000252300720c */ /* 0x000fda0003f06270 */
[----:B0-----:R-:W-:-:S05]  /*13df0*/  @!P0 LEA R2, P2, R8, R0, 0x1 ;  /* 0x0000000008028211 */ /* 0x001fca00078408ff */
[----:B------:R-:W-:-:S05]  /*13e00*/  @!P0 IMAD.X R3, RZ, RZ, R4, P2 ;  /* 0x000000ffff038224 */ /* 0x000fca00010e0604 */
[----:B------:R-:W-:Y:S01]  /*13e10*/  @!PT LDS RZ, [RZ] ;  /* 0x00000000fffff984 */ /* 0x000fe20000000800 */
[----:B------:R-:W-:Y:S01]  /*13e20*/  @!PT LDS RZ, [RZ] ;  /* 0x00000000fffff984 */ /* 0x000fe20000000800 */
[----:B------:R-:W-:Y:S01]  /*13e30*/  @!PT LDS RZ, [RZ] ;  /* 0x00000000fffff984 */ /* 0x000fe20000000800 */
[----:B------:R0:W-:Y:S01]  /*13e40*/  @!P0 LDGSTS.E.BYPASS.LTC128B.128 [R7+0x21c00], desc[UR54][R2.64], !P1 ;  /* 0x21c0000002078fae */ /* 0x0001e2000c901d76 */
[----:B------:R-:W-:Y:S01]  /*13e50*/  PLOP3.LUT P0, PT, PT, PT, PT, 0x80, 0x0 ;  /* 0x000000000000781c */ /* 0x000fe20003f0f070 */
[----:B------:R-:W-:-:S12]  /*13e60*/  NOP ;  /* 0x0000000000007918 */ /* 0x000fd80000000000 */
.L_x_5621:
        /* <DEDUP_REMOVED lines=18> */
.L_x_5699:
[----:B------:R-:W-:Y:S05]  /*13f90*/  BSYNC B0 ;  /* 0x0000000000007941 */ /* 0x000fea0003800000 */
.L_x_5622:
[----:B------:R-:W-:-:S05]  /*13fa0*/  IMAD.U32 R2, RZ, RZ, UR36 ;  /* 0x00000024ff027e24 */ /* 0x000fca000f8e00ff */
[----:B------:R-:W-:-:S13]  /*13fb0*/  ISETP.NE.AND P0, PT, R2, 0x3, PT ;  /* 0x000000030200780c */ /* 0x000fda0003f05270 */
[----:B------:R-:W-:Y:S05]  /*13fc0*/  @!P0 BRA `(.L_x_5624) ;  /* 0x0000000000048947 */ /* 0x000fea0003800000 */
[----:B------:R-:W-:Y:S01]  /*13fd0*/  BPT.TRAP 0x1 ;  /* 0x000000040000795c */ /* 0x000fe20000300000 */
.L_x_5624:
[----:B0-----:R-:W-:Y:S01]  /*13fe0*/  SHF.L.U32 R0, R25, 0x1f, RZ ;  /* 0x0000001f19007819 */ /* 0x001fe200000006ff */
[----:B------:R-:W-:Y:S03]  /*13ff0*/  BSSY B0, `(.L_x_5625) ;  /* 0x0000003000007945 */ /* 0x000fe60003800000 */
[----:B------:R-:W0:Y:S02]  /*14000*/  SYNCS.PHASECHK.TRANS64.TRYWAIT P0, [R27+URZ+0x28c60], R0 ;  /* 0x028c60001b0075a7 */ /* 0x000e24000800017f */
[----:B0-----:R-:W-:Y:S05]  /*14010*/  @!P0 BRA `(.L_x_5626) ;  /* 0x0000003800948947 */ /* 0x001fea0003800000 */
.L_x_5700:
[----:B------:R-:W-:Y:S05]  /*14020*/  BSYNC B0 ;  /* 0x0000000000007941 */ /* 0x000fea0003800000 */
.L_x_5625:
[----:B------:R-:W0:Y:S01]  /*14030*/  LDL.LU R2, [R1+0x8] ;  /* 0x0000080001027983 */ /* 0x000e220000300800 */
[----:B------:R-:W-:-:S03]  /*14040*/  ULDC.64 UR4, c[0x0][0x328] ;  /* 0x0000ca0000047ab9 */ /* 0x000fc60000000a00 */
[----:B------:R-:W2:Y:S01]  /*14050*/  LDL.LU R4, [R1+0xc] ;  /* 0x00000c0001047983 */ /* 0x000ea20000300800 */
[----:B------:R-:W-:Y:S02]  /*14060*/  IMAD R5, R24, 0x8000, R34 ;  /* 0x0000800018057824 */ /* 0x000fe400078e0222 */
[----:B0-----:R-:W-:Y:S02]  /*14070*/  IMAD R0, R2, UR4, RZ ;  /* 0x0000000402007c24 */ /* 0x001fe4000f8e02ff */
[----:B------:R-:W-:-:S04]  /*14080*/  IMAD.WIDE.U32 R2, R36, UR4, RZ ;  /* 0x0000000424027c25 */ /* 0x000fc8000f8e00ff */
[----:B------:R-:W-:Y:S01]  /*14090*/  IMAD R0, R36, UR5, R0 ;  /* 0x0000000524007c24 */ /* 0x000fe2000f8e0200 */
[----:B------:R-:W-:-:S04]  /*140a0*/  ULDC.64 UR4, c[0x0][0x338] ;  /* 0x0000ce0000047ab9 */ /* 0x000fc80000000a00 */
[----:B------:R-:W-:Y:S01]  /*140b0*/  IADD3 R3, R3, R0, RZ ;  /* 0x0000000003037210 */ /* 0x000fe20007ffe0ff */
        /* <DEDUP_REMOVED lines=23> */
[----:B0-----:R-:W-:-:S05]  /*14230*/  IMAD.SHL.U32 R7, R7, 0x8, RZ ;  /* 0x0000000807077824 */ /* 0x001fca00078e00ff */
[----:B------:R-:W-:-:S05]  /*14240*/  LOP3.LUT R7, R7, 0x38, RZ, 0xc0, !PT ;  /* 0x0000003807077812 */ /* 0x000fca00078ec0ff */
[----:B------:R-:W-:Y:S01]  /*14250*/  IMAD.SHL.U32 R0, R7, 0x2, RZ ;  /* 0x0000000207007824 */ /* 0x000fe200078e00ff */
[----:B------:R-:W-:-:S04]  /*14260*/  LOP3.LUT R7, R17, 0x1, RZ, 0xc0, !PT ;  /* 0x0000000111077812 */ /* 0x000fc800078ec0ff */
[----:B--2---:R-:W-:Y:S02]  /*14270*/  IADD3 R2, P0, R2, R0, RZ ;  /* 0x0000000002027210 */ /* 0x004fe40007f1e0ff */
[----:B------:R-:W-:Y:S02]  /*14280*/  ISETP.NE.U32.AND P1, PT, R7, 0x1, PT ;  /* 0x000000010700780c */ /* 0x000fe40003f25070 */
[----:B------:R-:W-:Y:S01]  /*14290*/  PRMT R7, R17, 0x8880, RZ ;  /* 0x0000888011077816 */ /* 0x000fe200000000ff */
[----:B---3--:R-:W-:Y:S01]  /*142a0*/  IMAD.X R3, RZ, RZ, R3, P0 ;  /* 0x000000ffff037224 */ /* 0x008fe200000e0603 */
        /* <DEDUP_REMOVED lines=25> */
[----:B------:R-:W2:Y:S04]  /*14440*/  SHFL.IDX PT, R3, R6, 0x1, 0x181f ;  /* 0x00381f0006037f89 */ /* 0x000ea800000e0000 */
[----:B------:R-:W-:Y:S01]  /*14450*/  SHFL.IDX PT, R6, R6, 0x3, 0x181f ;  /* 0x00781f0006067f89 */ /* 0x000fe200000e0000 */
[----:B0-----:R-:W-:-:S05]  /*14460*/  IADD3 R2, P6, R2, R0, RZ ;  /* 0x0000000002027210 */ /* 0x001fca0007fde0ff */
[----:B--2---:R-:W-:Y:S01]  /*14470*/  IMAD.X R3, RZ, RZ, R3, P6 ;  /* 0x000000ffff037224 */ /* 0x004fe200030e0603 */
        /* <DEDUP_REMOVED lines=19> */
[----:B0-----:R-:W-:-:S04]  /*145b0*/  IADD3 R2, P6, R2, R0, RZ ;  /* 0x0000000002027210 */ /* 0x001fc80007fde0ff */
[----:B------:R-:W-:Y:S02]  /*145c0*/  IADD3.X R3, RZ, R7, RZ, P6, !PT ;  /* 0x00000007ff037210 */ /* 0x000fe400037fe4ff */
        /* <DEDUP_REMOVED lines=18> */
[----:B0-----:R0:W2:Y:S02]  /*146f0*/  SHFL.IDX PT, R2, R4, 0x3, 0x181f ;  /* 0x00781f0004027f89 */ /* 0x0010a400000e0000 */
.L_x_5710:
        /* <DEDUP_REMOVED lines=11> */
[----:B--2---:R-:W-:Y:S02]  /*147b0*/  IADD3 R2, P0, R2, R0, RZ ;  /* 0x0000000002027210 */ /* 0x004fe40007f1e0ff */
        /* <DEDUP_REMOVED lines=22> */
.L_x_5628:
        /* <DEDUP_REMOVED lines=11> */
.L_x_5629:
[----:B------:R-:W2:Y:S01]  /*149d0*/  LDL.LU R2, [R1+0x4] ;  /* 0x0000040001027983 */ /* 0x000ea20000300800 */
[----:B------:R3:W-:Y:S01]  /*149e0*/  SYNCS.ARRIVE.TRANS64.A1T0 RZ, [R27+URZ+0x28c50], RZ ;  /* 0x028c50ff1bff79a7 */ /* 0x0007e2000810003f */
[----:B------:R-:W-:Y:S01]  /*149f0*/  BSSY B0, `(.L_x_5630) ;  /* 0x00000f7000007945 */ /* 0x000fe20003800000 */
[----:B--2---:R-:W-:-:S05]  /*14a00*/  VIADD R7, R2, 0xfffffffe ;  /* 0xfffffffe02077836 */ /* 0x004fca0000000000 */
[----:B------:R-:W-:-:S13]  /*14a10*/  ISETP.GE.AND P0, PT, R7, R32, PT ;  /* 0x000000200700720c */ /* 0x000fda0003f06270 */
[----:B---3--:R-:W-:Y:S05]  /*14a20*/  @!P0 BRA `(.L_x_5631) ;  /* 0x0000000c00cc8947 */ /* 0x008fea0003800000 */
[----:B------:R-:W2:Y:S01]  /*14a30*/  LDL.LU R2, [R1+0x14] ;  /* 0x0000140001027983 */ /* 0x000ea20000300800 */
[----:B------:R-:W-:-:S04]  /*14a40*/  LOP3.LUT R29, R17, 0x80, RZ, 0xc0, !PT ;  /* 0x00000080111d7812 */ /* 0x000fc800078ec0ff */
[----:B------:R-:W-:Y:S02]  /*14a50*/  SHF.R.U32.HI R29, RZ, 0x3, R29 ;  /* 0x00000003ff1d7819 */ /* 0x000fe4000001161d */
[----:B--2---:R-:W-:-:S04]  /*14a60*/  LOP3.LUT R30, R2, 0x40, RZ, 0xc0, !PT ;  /* 0x00000040021e7812 */ /* 0x004fc800078ec0ff */
[----:B------:R-:W-:-:S07]  /*14a70*/  SHF.R.U32.HI R30, RZ, 0x2, R30 ;  /* 0x00000002ff1e7819 */ /* 0x000fce000001161e */
.L_x_5644:
[----:B--2---:R-:W2:Y:S01]  /*14a80*/  S2R R2, SR_TID.X ;  /* 0x0000000000027919 */ /* 0x004ea20000002100 */
[----:B---3--:R-:W3:Y:S01]  /*14a90*/  LDC R3, c[0x0][0x430] ;  /* 0x00010c00ff037b82 */ /* 0x008ee20000000800 */
[----:B------:R-:W-:Y:S01]  /*14aa0*/  IMAD R6, R7, 0x40, R31 ;  /* 0x0000004007067824 */ /* 0x000fe200078e021f */
[----:B------:R-:W-:Y:S05]  /*14ab0*/  YIELD ;  /* 0x0000000000007946 */ /* 0x000fea0003800000 */
[----:B0-----:R-:W0:Y:S01]  /*14ac0*/  S2R R4, SR_TID.X ;  /* 0x0000000000047919 */ /* 0x001e220000002100 */
[----:B------:R-:W-:Y:S01]  /*14ad0*/  IMAD.U32 R11, RZ, RZ, UR36 ;  /* 0x00000024ff0b7e24 */ /* 0x000fe2000f8e00ff */
[----:B------:R-:W-:Y:S01]  /*14ae0*/  ULDC UR4, c[0x0][0x430] ;  /* 0x00010c0000047ab9 */ /* 0x000fe20000000800 */
[----:B------:R-:W-:Y:S01]  /*14af0*/  VIADD R24, R24, 0x1 ;  /* 0x0000000118187836 */ /* 0x000fe20000000000 */
[----:B---3--:R-:W-:-:S02]  /*14b00*/  ISETP.NE.AND P0, PT, R3, 0x1, PT ;  /* 0x000000010300780c */ /* 0x008fc40003f05270 */
[----:B--2---:R-:W-:-:S04]  /*14b10*/  LOP3.LUT R2, R2, 0x7f, RZ, 0xc0, !PT ;  /* 0x0000007f02027812 */ /* 0x004fc800078ec0ff */
[----:B------:R-:W-:-:S07]  /*14b20*/  SHF.R.U32.HI R2, RZ, 0x3, R2 ;  /* 0x00000003ff027819 */ /* 0x000fce0000011602 */
[----:B------:R-:W2:Y:S01]  /*14b30*/  @P0 LDC R3, c[0x0][0x434] ;  /* 0x00010d00ff030b82 */ /* 0x000ea20000000800 */
[----:B0-----:R-:W-:-:S05]  /*14b40*/  IMAD.SHL.U32 R4, R4, 0x10, RZ ;  /* 0x0000001004047824 */ /* 0x001fca00078e00ff */
[----:B------:R-:W-:Y:S02]  /*14b50*/  LOP3.LUT R4, R2, 0x70, R4, 0xf8, !PT ;  /* 0x0000007002047812 */ /* 0x000fe400078ef804 */
[----:B------:R-:W0:Y:S02]  /*14b60*/  @P0 LDC R2, c[0x0][0x438] ;  /* 0x00010e00ff020b82 */ /* 0x000e240000000800 */
[C---:B------:R-:W-:Y:S01]  /*14b70*/  ISETP.GT.U32.AND P1, PT, R4.reuse, 0x3f, PT ;  /* 0x0000003f0400780c */ /* 0x040fe20003f24070 */
[----:B------:R-:W-:-:S04]  /*14b80*/  IMAD.IADD R6, R4, 0x1, R6 ;  /* 0x0000000104067824 */ /* 0x000fc800078e0206 */
[----:B------:R-:W-:-:S08]  /*14b90*/  IMAD.MOV.U32 R10, RZ, RZ, R6 ;  /* 0x000000ffff0a7224 */ /* 0x000fd000078e0006 */
[----:B------:R-:W3:Y:S01]  /*14ba0*/  @!P1 LDC.64 R4, c[0x0][0x428] ;  /* 0x00010a00ff049b82 */ /* 0x000ee20000000a00 */
[----:B--2---:R-:W-:-:S07]  /*14bb0*/  @P0 IMAD.HI.U32 R3, R6, R3, RZ ;  /* 0x0000000306030227 */ /* 0x004fce00078e00ff */
[----:B------:R-:W2:Y:S01]  /*14bc0*/  @!P1 LDC.64 R8, c[0x0][0x418] ;  /* 0x00010600ff089b82 */ /* 0x000ea20000000a00 */
[----:B0-----:R-:W-:-:S04]  /*14bd0*/  @P0 SHF.R.U32.HI R10, RZ, R2, R3 ;  /* 0x00000002ff0a0219 */ /* 0x001fc80000011603 */
[--C-:B------:R-:W-:Y:S01]  /*14be0*/  @!P1 SHF.R.S32.HI R3, RZ, 0x1f, R10.reuse ;  /* 0x0000001fff039819 */ /* 0x100fe2000001140a */
[----:B------:R-:W-:-:S04]  /*14bf0*/  @!P1 IMAD.MOV.U32 R2, RZ, RZ, R10 ;  /* 0x000000ffff029224 */ /* 0x000fc800078e000a */
[----:B---3--:R-:W-:-:S04]  /*14c00*/  @!P1 IMAD.WIDE.U32 R2, R28, R4, R2 ;  /* 0x000000041c029225 */ /* 0x008fc800078e0002 */
[----:B------:R-:W-:-:S04]  /*14c10*/  @!P1 IMAD R4, R33, R4, RZ ;  /* 0x0000000421049224 */ /* 0x000fc800078e02ff */
[----:B------:R-:W-:Y:S01]  /*14c20*/  @!P1 IMAD R5, R28, R5, R4 ;  /* 0x000000051c059224 */ /* 0x000fe200078e0204 */
[----:B--2---:R-:W-:Y:S01]  /*14c30*/  @!P1 LEA R8, P0, R2, R8, 0x2 ;  /* 0x0000000802089211 */ /* 0x004fe200078010ff */
[----:B------:R-:W-:-:S03]  /*14c40*/  IMAD.MOV.U32 R4, RZ, RZ, RZ ;  /* 0x000000ffff047224 */ /* 0x000fc600078e00ff */
[----:B------:R-:W-:Y:S01]  /*14c50*/  @!P1 IADD3 R3, R5, R3, RZ ;  /* 0x0000000305039210 */ /* 0x000fe20007ffe0ff */
[----:B------:R-:W-:-:S03]  /*14c60*/  IMAD.MOV R5, RZ, RZ, -R10 ;  /* 0x000000ffff057224 */ /* 0x000fc600078e0a0a */
[----:B------:R-:W-:Y:S01]  /*14c70*/  @!P1 LEA.HI.X R9, R2, R9, R3, 0x2, P0 ;  /* 0x0000000902099211 */ /* 0x000fe200000f1403 */
[----:B------:R-:W-:Y:S01]  /*14c80*/  IMAD R5, R5, UR4, R6 ;  /* 0x0000000405057c24 */ /* 0x000fe2000f8e0206 */
[----:B------:R-:W-:-:S03]  /*14c90*/  ISETP.NE.AND P0, PT, R24, 0x2, PT ;  /* 0x000000021800780c */ /* 0x000fc60003f05270 */
[----:B------:R0:W5:Y:S01]  /*14ca0*/  @!P1 LDG.E R4, desc[UR54][R8.64] ;  /* 0x0000003608049981 */ /* 0x000162000c1e1900 */
[----:B------:R-:W-:Y:S01]  /*14cb0*/  ISETP.NE.AND P1, PT, R11, 0x3, PT ;  /* 0x000000030b00780c */ /* 0x000fe20003f25270 */
[----:B------:R-:W-:Y:S01]  /*14cc0*/  IMAD.MOV.U32 R3, RZ, RZ, R7 ;  /* 0x000000ffff037224 */ /* 0x000fe200078e0007 */
[----:B------:R-:W-:Y:S01]  /*14cd0*/  SEL R2, RZ, 0x1, P0 ;  /* 0x00000001ff027807 */ /* 0x000fe20000000000 */
[----:B------:R-:W-:Y:S01]  /*14ce0*/  VIADD R7, R7, 0xffffffff ;  /* 0xffffffff07077836 */ /* 0x000fe20000000000 */
[----:B------:R-:W-:Y:S02]  /*14cf0*/  SEL R24, R24, RZ, P0 ;  /* 0x000000ff18187207 */ /* 0x000fe40000000000 */
[----:B------:R-:W-:Y:S02]  /*14d00*/  LOP3.LUT R25, R25, R2, RZ, 0x3c, !PT ;  /* 0x0000000219197212 */ /* 0x000fe400078e3cff */
[----:B------:R-:W-:-:S05]  /*14d10*/  ISETP.GT.AND P3, PT, R3, R32, PT ;  /* 0x000000200300720c */ /* 0x000fca0003f64270 */
[----:B01----:R-:W-:Y:S08]  /*14d20*/  @!P1 BRA `(.L_x_5632) ;  /* 0x0000000000049947 */ /* 0x003ff00003800000 */
[----:B------:R-:W-:Y:S01]  /*14d30*/  BPT.TRAP 0x1 ;  /* 0x000000040000795c */ /* 0x000fe20000300000 */
.L_x_5632:
[----:B------:R-:W-:Y:S01]  /*14d40*/  IMAD R6, R24, 0x8, R23 ;  /* 0x0000000818067824 */ /* 0x000fe200078e0217 */
[----:B------:R-:W-:Y:S01]  /*14d50*/  SHF.L.U32 R17, R25, 0x1f, RZ ;  /* 0x0000001f19117819 */ /* 0x000fe200000006ff */
[----:B------:R-:W-:Y:S01]  /*14d60*/  BSSY B1, `(.L_x_5633) ;  /* 0x0000004000017945 */ /* 0x000fe20003800000 */
[----:B------:R-:W-:Y:S02]  /*14d70*/  SHF.R.S32.HI R9, RZ, 0x1f, R5 ;  /* 0x0000001fff097819 */ /* 0x000fe40000011405 */
[----:B------:R-:W0:Y:S02]  /*14d80*/  SYNCS.PHASECHK.TRANS64.TRYWAIT P0, [R6+URZ+0x28c40], R17 ;  /* 0x028c4011060075a7 */ /* 0x000e24000800017f */
[----:B0-----:R-:W-:Y:S05]  /*14d90*/  @!P0 BRA `(.L_x_5634) ;  /* 0x0000003400708947 */ /* 0x001fea0003800000 */
.L_x_5711:
[----:B------:R-:W-:Y:S05]  /*14da0*/  BSYNC B1 ;  /* 0x0000000000017941 */ /* 0x000fea0003800000 */
.L_x_5633:
        /* <DEDUP_REMOVED lines=20> */
[----:B-1----:R-:W-:Y:S01]  /*14ef0*/  LEA.HI.X R27, R2, UR5, R8, 0x1, P0 ;  /* 0x00000005021b7c11 */ /* 0x002fe200080f0c08 */
[----:B------:R-:W-:Y:S01]  /*14f00*/  IMAD R8, R24, 0x1000, R34 ;  /* 0x0000100018087824 */ /* 0x000fe200078e0222 */
[----:B------:R-:W-:Y:S07]  /*14f10*/  BRA.DIV UR4, `(.L_x_5635) ;  /* 0x0000003604247947 */ /* 0x000fee000b800000 */
        /* <DEDUP_REMOVED lines=19> */
.L_x_5721:
        /* <DEDUP_REMOVED lines=8> */
.L_x_5636:
        /* <DEDUP_REMOVED lines=11> */
.L_x_5637:
[----:B------:R2:W-:Y:S01]  /*15180*/  SYNCS.ARRIVE.TRANS64.A1T0 RZ, [R6+URZ+0x28c30], RZ ;  /* 0x028c30ff06ff79a7 */ /* 0x0005e2000810003f */
[----:B------:R-:W-:Y:S05]  /*15190*/  @!P2 BRA `(.L_x_5638) ;  /* 0x000000000004a947 */ /* 0x000fea0003800000 */
[----:B------:R-:W-:Y:S01]  /*151a0*/  BPT.TRAP 0x1 ;  /* 0x000000040000795c */ /* 0x000fe20000300000 */
.L_x_5638:
[----:B------:R-:W3:Y:S01]  /*151b0*/  SYNCS.PHASECHK.TRANS64.TRYWAIT P0, [R6+URZ+0x28c60], R17 ;  /* 0x028c6011060075a7 */ /* 0x000ee2000800017f */
[----:B------:R-:W-:Y:S04]  /*151c0*/  BSSY B1, `(.L_x_5639) ;  /* 0x0000002000017945 */ /* 0x000fe80003800000 */
[----:B---3--:R-:W-:Y:S05]  /*151d0*/  @!P0 BRA `(.L_x_5640) ;  /* 0x0000003400908947 */ /* 0x008fea0003800000 */
.L_x_5722:
[----:B------:R-:W-:Y:S05]  /*151e0*/  BSYNC B1 ;  /* 0x0000000000017941 */ /* 0x000fea0003800000 */
.L_x_5639:
        /* <DEDUP_REMOVED lines=81> */
.L_x_5732:
        /* <DEDUP_REMOVED lines=25> */
.L_x_5642:
        /* <DEDUP_REMOVED lines=11> */
.L_x_5643:
[----:B------:R3:W-:Y:S01]  /*15940*/  SYNCS.ARRIVE.TRANS64.A1T0 RZ, [R6+URZ+0x28c50], RZ ;  /* 0x028c50ff06ff79a7 */ /* 0x0007e2000810003f */
[----:B------:R-:W-:Y:S05]  /*15950*/  @P3 BRA `(.L_x_5644) ;  /* 0xfffffff000483947 */ /* 0x000fea000383ffff */
.L_x_5631:
[----:B------:R-:W-:Y:S05]  /*15960*/  BSYNC B0 ;  /* 0x0000000000007941 */ /* 0x000fea0003800000 */
.L_x_5630:
[----:B------:R-:W4:Y:S01]  /*15970*/  S2R R2, SR_TID.X ;  /* 0x0000000000027919 */ /* 0x000f220000002100 */
[----:B------:R-:W-:Y:S01]  /*15980*/  IADD3 R24, R24, 0x1, RZ ;  /* 0x0000000118187810 */ /* 0x000fe20007ffe0ff */
[----:B------:R-:W-:Y:S03]  /*15990*/  BSSY B0, `(.L_x_5645) ;  /* 0x0000013000007945 */ /* 0x000fe60003800000 */
        /* <DEDUP_REMOVED lines=18> */
.L_x_5646:
[----:B------:R-:W-:Y:S05]  /*15ac0*/  BSYNC B0 ;  /* 0x0000000000007941 */ /* 0x000fea0003800000 */
.L_x_5645:
[----:B------:R-:W-:-:S07]  /*15ad0*/  SEL R24, R24, RZ, P0 ;  /* 0x000000ff18187207 */ /* 0x000fce0000000000 */
.L_x_5605:
[----:B------:R-:W-:Y:S05]  /*15ae0*/  BSYNC B7 ;  /* 0x0000000000077941 */ /* 0x000fea0003800000 */
.L_x_5603:
        /* <DEDUP_REMOVED lines=11> */
.L_x_5647:
        /* <DEDUP_REMOVED lines=17> */
[----:B----4-:R-:W-:Y:S01]  /*15cb0*/  @!P1 IMAD.MOV.U32 R17, RZ, RZ, R2 ;  /* 0x000000ffff119224 */ /* 0x010fe200078e0002 */
[----:B------:R-:W-:-:S04]  /*15cc0*/  ISETP.NE.AND P1, PT, R8, RZ, PT ;  /* 0x000000ff0800720c */ /* 0x000fc80003f25270 */
[----:B------:R-:W0:Y:S02]  /*15cd0*/  SHFL.UP PT, R14, R17, 0x1, RZ ;  /* 0x04200000110e7989 */ /* 0x000e2400000e00ff */
[----:B0-----:R-:W-:-:S05]  /*15ce0*/  SEL R4, R14, RZ, P1 ;  /* 0x000000ff0e047207 */ /* 0x001fca0000800000 */
[----:B------:R-:W-:-:S05]  /*15cf0*/  IMAD.IADD R4, R17, 0x1, R4 ;  /* 0x0000000111047824 */ /* 0x000fca00078e0204 */
[----:B------:R-:W0:Y:S02]  /*15d00*/  SHFL.UP PT, R14, R4, 0x2, RZ ;  /* 0x04400000040e7989 */ /* 0x000e2400000e00ff */
[----:B0-----:R-:W-:-:S05]  /*15d10*/  SEL R5, R14, RZ, P2 ;  /* 0x000000ff0e057207 */ /* 0x001fca0001000000 */
[----:B--23--:R-:W-:Y:S02]  /*15d20*/  IMAD.IADD R6, R4, 0x1, R5 ;  /* 0x0000000104067824 */ /* 0x00cfe400078e0205 */
[----:B------:R-:W-:Y:S04]  /*15d30*/  SHFL.IDX PT, R5, R16, 0x1, 0x1f ;  /* 0x00201f0010057f89 */ /* 0x000fe800000e0000 */
        /* <DEDUP_REMOVED lines=9> */
[----:B------:R0:W2:Y:S02]  /*15dd0*/  SHFL.IDX PT, R14, R2, 0x1f, 0x1f ;  /* 0x03e01f00020e7f89 */ /* 0x0000a400000e0000 */
.L_x_5742:
[----:B------:R-:W-:Y:S02]  /*15de0*/  ULDC UR4, c[0x0][0xc38] ;  /* 0x00030e0000047ab9 */ /* 0x000fe40000000800 */
[----:B------:R-:W-:-:S04]  /*15df0*/  IMAD.U32 R4, RZ, RZ, UR4 ;  /* 0x00000004ff047e24 */ /* 0x000fc8000f8e00ff */
[----:B--2---:R-:W-:-:S04]  /*15e00*/  IMAD R14, R14, R4, RZ ;  /* 0x000000040e0e7224 */ /* 0x004fc800078e02ff */
[----:B------:R-:W-:-:S05]  /*15e10*/  IMAD.IADD R5, R5, 0x1, R14 ;  /* 0x0000000105057824 */ /* 0x000fca00078e020e */
[----:B------:R-:W-:-:S13]  /*15e20*/  ISETP.GT.AND P6, PT, R5, R0, PT ;  /* 0x000000000500720c */ /* 0x000fda0003fc4270 */
[----:B------:R-:W-:Y:S05]  /*15e30*/  @P6 BRA `(.L_x_5650) ;  /* 0x00000000009c6947 */ /* 0x000fea0003800000 */
.L_x_5655:
        /* <DEDUP_REMOVED lines=14> */
.L_x_5653:
[----:B------:R-:W-:Y:S05]  /*15f20*/  BSYNC B0 ;  /* 0x0000000000007941 */ /* 0x000fea0003800000 */
.L_x_5652:
        /* <DEDUP_REMOVED lines=18> */
.L_x_5750:
[----:B------:R-:W-:Y:S02]  /*16050*/  ULDC UR4, c[0x0][0xc38] ;  /* 0x00030e0000047ab9 */ /* 0x000fe40000000800 */
[----:B------:R-:W-:-:S04]  /*16060*/  IMAD.U32 R4, RZ, RZ, UR4 ;  /* 0x00000004ff047e24 */ /* 0x000fc8000f8e00ff */
[----:B--2---:R-:W-:-:S04]  /*16070*/  IMAD R14, R14, R4, RZ ;  /* 0x000000040e0e7224 */ /* 0x004fc800078e02ff */
[----:B------:R-:W-:-:S05]  /*16080*/  IMAD.IADD R5, R14, 0x1, R5 ;  /* 0x000000010e057824 */ /* 0x000fca00078e0205 */
[----:B------:R-:W-:-:S13]  /*16090*/  ISETP.GT.AND P6, PT, R5, R0, PT ;  /* 0x000000000500720c */ /* 0x000fda0003fc4270 */
[----:B------:R-:W-:Y:S05]  /*160a0*/  @!P6 BRA `(.L_x_5655) ;  /* 0xfffffffc0064e947 */ /* 0x000fea000383ffff */
.L_x_5650:
        /* <DEDUP_REMOVED lines=8> */
.L_x_5754:
[----:B------:R-:W-:Y:S01]  /*16130*/  ISETP.NE.AND P0, PT, R3, RZ, PT ;  /* 0x000000ff0300720c */ /* 0x000fe20003f05270 */
[----:B------:R-:W-:-:S12]  /*16140*/  IMAD.MOV.U32 R14, RZ, RZ, RZ ;  /* 0x000000ffff0e7224 */ /* 0x000fd800078e00ff */
[----:B------:R-:W-:Y:S05]  /*16150*/  @!P0 BRA `(.L_x_5657) ;  /* 0x0000000000108947 */ /* 0x000fea0003800000 */
[----:B------:R-:W-:Y:S01]  /*16160*/  UMOV UR4, 0xffffffff ;  /* 0xffffffff00047882 */ /* 0x000fe20000000000 */
[----:B------:R-:W-:Y:S02]  /*16170*/  VIADD R12, R6, 0xffffffff ;  /* 0xffffffff060c7836 */ /* 0x000fe40000000000 */
[----:B------:R-:W-:Y:S05]  /*16180*/  BRA.DIV UR4, `(.L_x_5658) ;  /* 0x0000003604bc7947 */ /* 0x000fea000b800000 */
[----:B------:R4:W0:Y:S02]  /*16190*/  SHFL.IDX PT, R14, R2, R12, 0x1f ;  /* 0x00001f0c020e7589 */ /* 0x00082400000e0000 */
.L_x_5657:
[----:B0---4-:R-:W0:Y:S01]  /*161a0*/  LDC.64 R2, c[0x0][0xc90] ;  /* 0x00032400ff027b82 */ /* 0x011e220000000a00 */
[----:B------:R-:W-:-:S04]  /*161b0*/  IMAD.IADD R19, R6, 0x1, R19 ;  /* 0x0000000106137824 */ /* 0x000fc800078e0213 */
[----:B0-----:R-:W-:-:S05]  /*161c0*/  IMAD.WIDE R2, R19, 0x4, R2 ;  /* 0x0000000413027825 */ /* 0x001fca00078e0202 */
[----:B------:R0:W2:Y:S01]  /*161d0*/  LDG.E R7, desc[UR54][R2.64] ;  /* 0x0000003602077981 */ /* 0x0000a2000c1e1900 */
[----:B------:R-:W-:Y:S02]  /*161e0*/  IMAD R16, R14, R4, R5 ;  /* 0x000000040e107224 */ /* 0x000fe400078e0205 */
[----:B0-----:R-:W-:Y:S02]  /*161f0*/  IMAD.MOV.U32 R2, RZ, RZ, RZ ;  /* 0x000000ffff027224 */ /* 0x001fe400078e00ff */
[----:B--23--:R-:W-:-:S05]  /*16200*/  IMAD R6, R17, R7, RZ ;  /* 0x0000000711067224 */ /* 0x00cfca00078e02ff */
[----:B------:R-:W-:-:S04]  /*16210*/  IABS R8, R6 ;  /* 0x0000000600087213 */ /* 0x000fc80000000000 */
[----:B------:R-:W0:Y:S08]  /*16220*/  I2F.RP R9, R8 ;  /* 0x0000000800097306 */ /* 0x000e300000209400 */
[----:B0-----:R-:W0:Y:S02]  /*16230*/  MUFU.RCP R9, R9 ;  /* 0x0000000900097308 */ /* 0x001e240000001000 */
[----:B0-----:R-:W-:-:S06]  /*16240*/  VIADD R10, R9, 0xffffffe ;  /* 0x0ffffffe090a7836 */ /* 0x001fcc0000000000 */
[----:B------:R-:W0:Y:S02]  /*16250*/  F2I.FTZ.U32.TRUNC.NTZ R3, R10 ;  /* 0x0000000a00037305 */ /* 0x000e24000021f000 */
[----:B0-----:R-:W-:-:S05]  /*16260*/  IADD3 R11, RZ, -R3, RZ ;  /* 0x80000003ff0b7210 */ /* 0x001fca0007ffe0ff */
        /* <DEDUP_REMOVED lines=53> */
.L_x_5651:
[----:B------:R-:W-:Y:S01]  /*165c0*/  UMOV UR4, URZ ;  /* 0x0000003f00047c82 */ /* 0x000fe20008000000 */
[----:B------:R-:W-:Y:S01]  /*165d0*/  UMOV UR5, URZ ;  /* 0x0000003f00057c82 */ /* 0x000fe20008000000 */
[----:B------:R-:W-:Y:S01]  /*165e0*/  ULDC UR6, c[0x0][0xc3c] ;  /* 0x00030f0000067ab9 */ /* 0x000fe20000000800 */
[----:B------:R-:W-:Y:S02]  /*165f0*/  IMAD.MOV.U32 R16, RZ, RZ, R0 ;  /* 0x000000ffff107224 */ /* 0x000fe400078e0000 */
[----:B------:R-:W-:Y:S02]  /*16600*/  IMAD.U32 R17, RZ, RZ, UR4 ;  /* 0x00000004ff117e24 */ /* 0x000fe4000f8e00ff */
[----:B------:R-:W-:Y:S02]  /*16610*/  IMAD.U32 R18, RZ, RZ, UR5 ;  /* 0x00000005ff127e24 */ /* 0x000fe4000f8e00ff */
[----:B------:R-:W-:-:S07]  /*16620*/  IMAD.U32 R19, RZ, RZ, UR6 ;  /* 0x00000006ff137e24 */ /* 0x000fce000f8e00ff */
.L_x_5659:
        /* <DEDUP_REMOVED lines=10> */
.L_x_5648:
[----:B------:R-:W-:Y:S02]  /*166d0*/  ULDC UR4, c[0x0][0xc3c] ;  /* 0x00030f0000047ab9 */ /* 0x000fe40000000800 */
[----:B0-----:R-:W-:-:S13]  /*166e0*/  ISETP.GE.AND P0, PT, R19, UR4, PT ;  /* 0x0000000413007c0c */ /* 0x001fda000bf06270 */
[----:B------:R-:W-:Y:S05]  /*166f0*/  @!P0 BRA `(.L_x_5660) ;  /* 0xffffffb400448947 */ /* 0x000fea000383ffff */
[----:B------:R-:W-:Y:S05]  /*16700*/  BSYNC B8 ;  /* 0x0000000000087941 */ /* 0x000fea0003800000 */
.L_x_5591:
[----:B------:R-:W5:Y:S01]  /*16710*/  LDL.LU R0, [R1+0x10] ;  /* 0x0000100001007983 */ /* 0x000f620000300800 */
[----:B------:R-:W-:Y:S01]  /*16720*/  BSSY B0, `(.L_x_5661) ;  /* 0x000000b000007945 */ /* 0x000fe20003800000 */
[----:B------:R-:W1:Y:S01]  /*16730*/  S2R R5, SR_CgaCtaId ;  /* 0x0000000000057919 */ /* 0x000e620000008800 */
[----:B-----5:R-:W-:-:S04]  /*16740*/  IADD3 R0, R0, 0x1, RZ ;  /* 0x0000000100007810 */ /* 0x020fc80007ffe0ff */
[----:B0-----:R-:W-:-:S04]  /*16750*/  LEA.HI R2, R0, R0, RZ, 0x1 ;  /* 0x0000000000027211 */ /* 0x001fc800078f08ff */
[----:B------:R-:W-:Y:S02]  /*16760*/  LOP3.LUT R3, R2, 0xfffffffe, RZ, 0xc0, !PT ;  /* 0xfffffffe02037812 */ /* 0x000fe400078ec0ff */
[----:B------:R-:W-:-:S03]  /*16770*/  MOV R2, 0x400 ;  /* 0x0000040000027802 */ /* 0x000fc60000000f00 */
[----:B------:R-:W-:Y:S01]  /*16780*/  IMAD.IADD R0, R0, 0x1, -R3 ;  /* 0x0000000100007824 */ /* 0x000fe200078e0a03 */
[----:B-1----:R-:W-:-:S04]  /*16790*/  LEA R5, R5, R2, 0x18 ;  /* 0x0000000205057211 */ /* 0x002fc800078ec0ff */
[----:B------:R-:W-:-:S04]  /*167a0*/  SHF.L.U32 R0, R0, 0x1f, RZ ;  /* 0x0000001f00007819 */ /* 0x000fc800000006ff */
[----:B------:R-:W0:Y:S02]  /*167b0*/  SYNCS.PHASECHK.TRANS64.TRYWAIT P0, [R5+URZ+0x28c20], R0 ;  /* 0x028c2000050075a7 */ /* 0x000e24000800017f */
[----:B0-----:R-:W-:Y:S05]  /*167c0*/  @!P0 BRA `(.L_x_5662) ;  /* 0x0000003000508947 */ /* 0x001fea0003800000 */
.L_x_5757:
[----:B------:R-:W-:Y:S05]  /*167d0*/  BSYNC B0 ;  /* 0x0000000000007941 */ /* 0x000fea0003800000 */
.L_x_5661:
[----:B------:R-:W-:-:S03]  /*167e0*/  UMOV UR4, 0xffffffff ;  /* 0xffffffff00047882 */ /* 0x000fc60000000000 */
[----:B------:R-:W-:Y:S05]  /*167f0*/  BRA.DIV UR4, `(.L_x_5663) ;  /* 0x0000003204587947 */ /* 0x000fea000b800000 */
[----:B0-----:R-:W0:Y:S02]  /*16800*/  S2R R0, SR_TID.X ;  /* 0x0000000000007919 */ /* 0x001e240000002100 */
[----:B0-----:R-:W-:-:S04]  /*16810*/  SHF.R.U32.HI R0, RZ, 0x5, R0 ;  /* 0x00000005ff007819 */ /* 0x001fc80000011600 */
[----:B------:R-:W-:-:S05]  /*16820*/  LOP3.LUT R0, R0, 0x3, RZ, 0xc0, !PT ;  /* 0x0000000300007812 */ /* 0x000fca00078ec0ff */
[----:B------:R0:W1:Y:S02]  /*16830*/  SHFL.IDX PT, R14, R0, RZ, 0x1f ;  /* 0x00001fff000e7589 */ /* 0x00006400000e0000 */
.L_x_5760:
[----:B-1----:R-:W-:Y:S01]  /*16840*/  ISETP.NE.AND P0, PT, R14, RZ, PT ;  /* 0x000000ff0e00720c */ /* 0x002fe20003f05270 */
[----:B------:R-:W-:-:S12]  /*16850*/  BSSY B0, `(.L_x_5664) ;  /* 0x0000024000007945 */ /* 0x000fd80003800000 */
[----:B------:R-:W-:Y:S05]  /*16860*/  @P0 BRA `(.L_x_5665) ;  /* 0x0000000000880947 */ /* 0x000fea0003800000 */
[----:B------:R-:W-:-:S03]  /*16870*/  UMOV UR4, 0xffffffff ;  /* 0xffffffff00047882 */ /* 0x000fc60000000000 */
[----:B------:R-:W-:Y:S05]  /*16880*/  BRA.DIV UR4, `(.L_x_5666) ;  /* 0x0000003204687947 */ /* 0x000fea000b800000 */
[----:B------:R-:W-:-:S13]  /*16890*/  ELECT P6, URZ, PT ;  /* 0x00000000003f782f */ /* 0x000fda00038c0000 */
.L_x_5763:
[----:B------:R-:W-:Y:S05]  /*168a0*/  @!P6 BRA `(.L_x_5665) ;  /* 0x000000000078e947 */ /* 0x000fea0003800000 */
[----:B------:R-:W-:-:S06]  /*168b0*/  ULOP3.LUT UR4, UR39, 0x2, URZ, 0xfc, !UPT ;  /* 0x0000000227047892 */ /* 0x000fcc000f8efc3f */
[----:B0-----:R-:W-:-:S05]  /*168c0*/  IMAD.U32 R0, RZ, RZ, UR4 ;  /* 0x00000004ff007e24 */ /* 0x001fca000f8e00ff */
[----:B------:R-:W-:-:S13]  /*168d0*/  ISETP.NE.AND P0, PT, R0, 0x3, PT ;  /* 0x000000030000780c */ /* 0x000fda0003f05270 */
[----:B------:R-:W-:Y:S05]  /*168e0*/  @!P0 BRA `(.L_x_5667) ;  /* 0x0000000000048947 */ /* 0x000fea0003800000 */
[----:B------:R-:W-:Y:S01]  /*168f0*/  BPT.TRAP 0x1 ;  /* 0x000000040000795c */ /* 0x000fe20000300000 */
.L_x_5667:
[C---:B------:R-:W-:Y:S01]  /*16900*/  IMAD R3, R24.reuse, 0x8, R5 ;  /* 0x0000000818037824 */ /* 0x040fe200078e0205 */
[----:B------:R-:W-:Y:S01]  /*16910*/  SHF.L.U32 R2, R25, 0x1f, RZ ;  /* 0x0000001f19027819 */ /* 0x000fe200000006ff */
[----:B------:R-:W-:-:S03]  /*16920*/  VIADD R24, R24, 0x1 ;  /* 0x0000000118187836 */ /* 0x000fc60000000000 */
[----:B------:R-:W0:Y:S02]  /*16930*/  SYNCS.PHASECHK.TRANS64.TRYWAIT P1, [R3+URZ+0x28c40], R2 ;  /* 0x028c4002030075a7 */ /* 0x000e24000802017f */
[----:B------:R-:W-:-:S04]  /*16940*/  ISETP.NE.AND P2, PT, R24, 0x2, PT ;  /* 0x000000021800780c */ /* 0x000fc80003f45270 */
[----:B------:R-:W-:Y:S01]  /*16950*/  SEL R0, RZ, 0x1, P2 ;  /* 0x00000001ff007807 */ /* 0x000fe20001000000 */
[----:B0-----:R-:W-:Y:S08]  /*16960*/  @!P1 BRA `(.L_x_5668) ;  /* 0x0000003000509947 */ /* 0x001ff00003800000 */
.L_x_5764:
[----:B------:R-:W-:Y:S02]  /*16970*/  SEL R24, R24, RZ, P2 ;  /* 0x000000ff18187207 */ /* 0x000fe40001000000 */
[----:B------:R-:W-:Y:S01]  /*16980*/  LOP3.LUT R0, R25, R0, RZ, 0x3c, !PT ;  /* 0x0000000019007212 */ /* 0x000fe200078e3cff */
[----:B------:R-:W-:Y:S06]  /*16990*/  @!P0 BRA `(.L_x_5669) ;  /* 0x0000000000048947 */ /* 0x000fec0003800000 */
[----:B------:R-:W-:Y:S01]  /*169a0*/  BPT.TRAP 0x1 ;  /* 0x000000040000795c */ /* 0x000fe20000300000 */
.L_x_5669:
[----:B------:R-:W-:Y:S01]  /*169b0*/  IMAD R5, R24, 0x8, R5 ;  /* 0x0000000818057824 */ /* 0x000fe200078e0205 */
[----:B------:R-:W-:-:S04]  /*169c0*/  SHF.L.U32 R0, R0, 0x1f, RZ ;  /* 0x0000001f00007819 */ /* 0x000fc800000006ff */
[----:B------:R-:W1:Y:S02]  /*169d0*/  SYNCS.PHASECHK.TRANS64.TRYWAIT P1, [R5+URZ+0x28c40], R0 ;  /* 0x028c4000050075a7 */ /* 0x000e64000802017f */
[----:B-1----:R-:W-:Y:S05]  /*169e0*/  @!P1 BRA `(.L_x_5670) ;  /* 0x0000003000449947 */ /* 0x002fea0003800000 */
.L_x_5765:
[----:B------:R-:W-:Y:S05]  /*169f0*/  @!P0 BRA `(.L_x_5671) ;  /* 0x0000000000048947 */ /* 0x000fea0003800000 */
[----:B------:R-:W-:Y:S01]  /*16a00*/  BPT.TRAP 0x1 ;  /* 0x000000040000795c */ /* 0x000fe20000300000 */
.L_x_5671:
[----:B------:R-:W5:Y:S02]  /*16a10*/  SYNCS.PHASECHK.TRANS64.TRYWAIT P1, [R3+URZ+0x28c60], R2 ;  /* 0x028c6002030075a7 */ /* 0x000f64000802017f */
[----:B-----5:R-:W-:Y:S05]  /*16a20*/  @!P1 BRA `(.L_x_5672) ;  /* 0x0000003000489947 */ /* 0x020fea0003800000 */
.L_x_5766:
[----:B------:R-:W-:Y:S05]  /*16a30*/  @!P0 BRA `(.L_x_5673) ;  /* 0x0000000000048947 */ /* 0x000fea0003800000 */
[----:B------:R-:W-:Y:S01]  /*16a40*/  BPT.TRAP 0x1 ;  /* 0x000000040000795c */ /* 0x000fe20000300000 */
.L_x_5673:
[----:B------:R0:W0:Y:S02]  /*16a50*/  SYNCS.PHASECHK.TRANS64.TRYWAIT P0, [R5+URZ+0x28c60], R0 ;  /* 0x028c6000050075a7 */ /* 0x000024000800017f */
[----:B0-----:R-:W-:Y:S05]  /*16a60*/  @!P0 NANOSLEEP.SYNCS 0x989680 ;  /* 0x009896800000895d */ /* 0x001fea0003900000 */
[----:B------:R-:W0:Y:S02]  /*16a70*/  @!P0 SYNCS.PHASECHK.TRANS64 P0, [R5+URZ+0x28c60], R0 ;  /* 0x028c6000050085a7 */ /* 0x000e24000800007f */
[----:B0-----:R-:W-:Y:S05]  /*16a80*/  @!P0 BRA `(.L_x_5673) ;  /* 0xfffffffc00f08947 */ /* 0x001fea000383ffff */
.L_x_5665:
[----:B------:R-:W-:Y:S05]  /*16a90*/  BSYNC B0 ;  /* 0x0000000000007941 */ /* 0x000fea0003800000 */
.L_x_5664:
[----:B------:R-:W-:Y:S05]  /*16aa0*/  EXIT ;  /* 0x000000000000794d */ /* 0x000fea0003800000 */
.L_x_5476:
[----:B0-----:R-:W-:-:S04]  /*16ab0*/  IMAD.U32 R6, RZ, RZ, UR21 ;  /* 0x00000015ff067e24 */ /* 0x001fc8000f8e00ff */
[----:B------:R0:W1:Y:S03]  /*16ac0*/  SYNCS.PHASECHK.TRANS64.TRYWAIT P1, [R6+URZ+0x28c50], R3 ;  /* 0x028c5003060075a7 */ /* 0x000066000802017f */
[----:B-1----:R-:W-:Y:S05]  /*16ad0*/  @!P1 NANOSLEEP.SYNCS 0x989680 ;  /* 0x009896800000995d */ /* 0x002fea0003900000 */
[----:B------:R-:W1:Y:S02]  /*16ae0*/  @!P1 SYNCS.PHASECHK.TRANS64 P1, [R6+URZ+0x28c50], R3 ;  /* 0x028c5003060095a7 */ /* 0x000e64000802007f */
[----:B-1----:R-:W-:Y:S05]  /*16af0*/  @!P1 BRA `(.L_x_5476) ;  /* 0xfffffffc00ec9947 */ /* 0x002fea000383ffff */
[----:B------:R-:W-:Y:S05]  /*16b00*/  BRA `(.L_x_5674) ;  /* 0xfffffeb000b87947 */ /* 0x000fea000383ffff */
.L_x_5482:
[----:B-1----:R-:W-:-:S04]  /*16b10*/  IMAD.U32 R5, RZ, RZ, UR21 ;  /* 0x00000015ff057e24 */ /* 0x002fc8000f8e00ff */
[----:B------:R1:W2:Y:S03]  /*16b20*/  SYNCS.PHASECHK.TRANS64.TRYWAIT P1, [R5+URZ+0x28c50], R4 ;  /* 0x028c5004050075a7 */ /* 0x0002a6000802017f */
[----:B--2---:R-:W-:Y:S05]  /*16b30*/  @!P1 NANOSLEEP.SYNCS 0x989680 ;  /* 0x009896800000995d */ /* 0x004fea0003900000 */
[----:B------:R-:W2:Y:S02]  /*16b40*/  @!P1 SYNCS.PHASECHK.TRANS64 P1, [R5+URZ+0x28c50], R4 ;  /* 0x028c5004050095a7 */ /* 0x000ea4000802007f */
[----:B--2---:R-:W-:Y:S05]  /*16b50*/  @!P1 BRA `(.L_x_5482) ;  /* 0xfffffffc00ec9947 */ /* 0x004fea000383ffff */
[----:B------:R-:W-:Y:S05]  /*16b60*/  BRA `(.L_x_5481) ;  /* 0xfffffebc00b07947 */ /* 0x000fea000383ffff */
.L_x_5492:
[----:B0-----:R-:W-:-:S04]  /*16b70*/  MOV R3, UR41 ;  /* 0x0000002900037c02 */ /* 0x001fc80008000f00 */
[----:B------:R0:W1:Y:S03]  /*16b80*/  SYNCS.PHASECHK.TRANS64.TRYWAIT P1, [R3+URZ+0x28c00], R0 ;  /* 0x028c0000030075a7 */ /* 0x000066000802017f */
[----:B-1----:R-:W-:Y:S05]  /*16b90*/  @!P1 NANOSLEEP.SYNCS 0x989680 ;  /* 0x009896800000995d */ /* 0x002fea0003900000 */
[----:B------:R-:W1:Y:S02]  /*16ba0*/  @!P1 SYNCS.PHASECHK.TRANS64 P1, [R3+URZ+0x28c00], R0 ;  /* 0x028c0000030095a7 */ /* 0x000e64000802007f */
[----:B-1----:R-:W-:Y:S05]  /*16bb0*/  @!P1 BRA `(.L_x_5492) ;  /* 0xfffffffc00ec9947 */ /* 0x002fea000383ffff */
[----:B------:R-:W-:Y:S05]  /*16bc0*/  BRA `(.L_x_5675) ;  /* 0xfffffed400247947 */ /* 0x000fea000383ffff */
.L_x_5496:
[----:B--2---:R2:W3:Y:S02]  /*16bd0*/  SYNCS.PHASECHK.TRANS64.TRYWAIT P1, [R7+URZ+0x28c30], R8 ;  /* 0x028c3008070075a7 */ /* 0x0044e4000802017f */
[----:B---3--:R-:W-:Y:S05]  /*16be0*/  @!P1 NANOSLEEP.SYNCS 0x989680 ;  /* 0x009896800000995d */ /* 0x008fea0003900000 */
[----:B------:R-:W3:Y:S02]  /*16bf0*/  @!P1 SYNCS.PHASECHK.TRANS64 P1, [R7+URZ+0x28c30], R8 ;  /* 0x028c3008070095a7 */ /* 0x000ee4000802007f */
[----:B---3--:R-:W-:Y:S05]  /*16c00*/  @!P1 BRA `(.L_x_5496) ;  /* 0xfffffffc00f09947 */ /* 0x008fea000383ffff */
[----:B------:R-:W-:Y:S05]  /*16c10*/  BRA `(.L_x_5495) ;  /* 0xfffffed400407947 */ /* 0x000fea000383ffff */
.L_x_5509:
[----:B--2---:R2:W3:Y:S02]  /*16c20*/  SYNCS.PHASECHK.TRANS64.TRYWAIT P1, [R7+URZ+0x28c50], R8 ;  /* 0x028c5008070075a7 */ /* 0x0044e4000802017f */
[----:B---3--:R-:W-:Y:S05]  /*16c30*/  @!P1 NANOSLEEP.SYNCS 0x989680 ;  /* 0x009896800000995d */ /* 0x008fea0003900000 */
[----:B------:R-:W3:Y:S02]  /*16c40*/  @!P1 SYNCS.PHASECHK.TRANS64 P1, [R7+URZ+0x28c50], R8 ;  /* 0x028c5008070095a7 */ /* 0x000ee4000802007f */
[----:B---3--:R-:W-:Y:S05]  /*16c50*/  @!P1 BRA `(.L_x_5509) ;  /* 0xfffffffc00f09947 */ /* 0x008fea000383ffff */
[----:B------:R-:W-:Y:S05]  /*16c60*/  BRA `(.L_x_5508) ;  /* 0xfffffef000e07947 */ /* 0x000fea000383ffff */
.L_x_5518:
[----:B--2---:R-:W-:-:S04]  /*16c70*/  IMAD.U32 R6, RZ, RZ, UR22 ;  /* 0x00000016ff067e24 */ /* 0x004fc8000f8e00ff */
[----:B------:R2:W3:Y:S03]  /*16c80*/  SYNCS.PHASECHK.TRANS64.TRYWAIT P1, [R6+URZ+0x28c30], R7 ;  /* 0x028c3007060075a7 */ /* 0x0004e6000802017f */
[----:B---3--:R-:W-:Y:S05]  /*16c90*/  @!P1 NANOSLEEP.SYNCS 0x989680 ;  /* 0x009896800000995d */ /* 0x008fea0003900000 */
[----:B------:R-:W3:Y:S02]  /*16ca0*/  @!P1 SYNCS.PHASECHK.TRANS64 P1, [R6+URZ+0x28c30], R7 ;  /* 0x028c3007060095a7 */ /* 0x000ee4000802007f */
[----:B---3--:R-:W-:Y:S05]  /*16cb0*/  @!P1 BRA `(.L_x_5518) ;  /* 0xfffffffc00ec9947 */ /* 0x008fea000383ffff */
[----:B------:R-:W-:Y:S05]  /*16cc0*/  BRA `(.L_x_5517) ;  /* 0xfffffef800587947 */ /* 0x000fea000383ffff */
.L_x_5531:
[----:B--2---:R-:W-:-:S04]  /*16cd0*/  IMAD.U32 R10, RZ, RZ, UR22 ;  /* 0x00000016ff0a7e24 */ /* 0x004fc8000f8e00ff */
[----:B------:R2:W3:Y:S03]  /*16ce0*/  SYNCS.PHASECHK.TRANS64.TRYWAIT P1, [R10+URZ+0x28c50], R7 ;  /* 0x028c50070a0075a7 */ /* 0x0004e6000802017f */
[----:B---3--:R-:W-:Y:S05]  /*16cf0*/  @!P1 NANOSLEEP.SYNCS 0x989680 ;  /* 0x009896800000995d */ /* 0x008fea0003900000 */
[----:B------:R-:W3:Y:S02]  /*16d00*/  @!P1 SYNCS.PHASECHK.TRANS64 P1, [R10+URZ+0x28c50], R7 ;  /* 0x028c50070a0095a7 */ /* 0x000ee4000802007f */
[----:B---3--:R-:W-:Y:S05]  /*16d10*/  @!P1 BRA `(.L_x_5531) ;  /* 0xfffffffc00ec9947 */ /* 0x008fea000383ffff */
[----:B------:R-:W-:Y:S05]  /*16d20*/  BRA `(.L_x_5530) ;  /* 0xffffff1c003c7947 */ /* 0x000fea000383ffff */
.L_x_5541:
[----:B--2---:R-:W-:-:S04]  /*16d30*/  IMAD.U32 R6, RZ, RZ, UR22 ;  /* 0x00000016ff067e24 */ /* 0x004fc8000f8e00ff */
[----:B------:R2:W3:Y:S03]  /*16d40*/  SYNCS.PHASECHK.TRANS64.TRYWAIT P2, [R6+URZ+0x28c30], R7 ;  /* 0x028c3007060075a7 */ /* 0x0004e6000804017f */
[----:B---3--:R-:W-:Y:S05]  /*16d50*/  @!P2 NANOSLEEP.SYNCS 0x989680 ;  /* 0x009896800000a95d */ /* 0x008fea0003900000 */
[----:B------:R-:W3:Y:S02]  /*16d60*/  @!P2 SYNCS.PHASECHK.TRANS64 P2, [R6+URZ+0x28c30], R7 ;  /* 0x028c30070600a5a7 */ /* 0x000ee4000804007f */
[----:B---3--:R-:W-:Y:S05]  /*16d70*/  @!P2 BRA `(.L_x_5541) ;  /* 0xfffffffc00eca947 */ /* 0x008fea000383ffff */
[----:B------:R-:W-:Y:S05]  /*16d80*/  BRA `(.L_x_5540) ;  /* 0xffffff2000c87947 */ /* 0x000fea000383ffff */
.L_x_5546:
[----:B-1----:R-:W-:-:S04]  /*16d90*/  IMAD.U32 R10, RZ, RZ, UR22 ;  /* 0x00000016ff0a7e24 */ /* 0x002fc8000f8e00ff */
[----:B------:R1:W2:Y:S03]  /*16da0*/  SYNCS.PHASECHK.TRANS64.TRYWAIT P2, [R10+URZ+0x28c50], R7 ;  /* 0x028c50070a0075a7 */ /* 0x0002a6000804017f */
[----:B--2---:R-:W-:Y:S05]  /*16db0*/  @!P2 NANOSLEEP.SYNCS 0x989680 ;  /* 0x009896800000a95d */ /* 0x004fea0003900000 */
[----:B------:R-:W2:Y:S02]  /*16dc0*/  @!P2 SYNCS.PHASECHK.TRANS64 P2, [R10+URZ+0x28c50], R7 ;  /* 0x028c50070a00a5a7 */ /* 0x000ea4000804007f */
[----:B--2---:R-:W-:Y:S05]  /*16dd0*/  @!P2 BRA `(.L_x_5546) ;  /* 0xfffffffc00eca947 */ /* 0x004fea000383ffff */
[----:B------:R-:W-:Y:S05]  /*16de0*/  BRA `(.L_x_5545) ;  /* 0xffffff3800ec7947 */ /* 0x000fea000383ffff */
.L_x_5553:
[----:B-1----:R-:W-:-:S04]  /*16df0*/  IMAD.U32 R6, RZ, RZ, UR20 ;  /* 0x00000014ff067e24 */ /* 0x002fc8000f8e00ff */
[----:B------:R1:W2:Y:S03]  /*16e00*/  SYNCS.PHASECHK.TRANS64.TRYWAIT P1, [R6+URZ+0x28c30], R7 ;  /* 0x028c3007060075a7 */ /* 0x0002a6000802017f */
[----:B--2---:R-:W-:Y:S05]  /*16e10*/  @!P1 NANOSLEEP.SYNCS 0x989680 ;  /* 0x009896800000995d */ /* 0x004fea0003900000 */
[----:B------:R-:W2:Y:S02]  /*16e20*/  @!P1 SYNCS.PHASECHK.TRANS64 P1, [R6+URZ+0x28c30], R7 ;  /* 0x028c3007060095a7 */ /* 0x000ea4000802007f */
[----:B--2---:R-:W-:Y:S05]  /*16e30*/  @!P1 BRA `(.L_x_5553) ;  /* 0xfffffffc00ec9947 */ /* 0x004fea000383ffff */
[----:B------:R-:W-:Y:S05]  /*16e40*/  BRA `(.L_x_5552) ;  /* 0xffffff3c00e07947 */ /* 0x000fea000383ffff */
.L_x_5566:
[----:B--2---:R-:W-:-:S04]  /*16e50*/  IMAD.U32 R10, RZ, RZ, UR20 ;  /* 0x00000014ff0a7e24 */ /* 0x004fc8000f8e00ff */
[----:B------:R2:W3:Y:S03]  /*16e60*/  SYNCS.PHASECHK.TRANS64.TRYWAIT P1, [R10+URZ+0x28c50], R7 ;  /* 0x028c50070a0075a7 */ /* 0x0004e6000802017f */
[----:B---3--:R-:W-:Y:S05]  /*16e70*/  @!P1 NANOSLEEP.SYNCS 0x989680 ;  /* 0x009896800000995d */ /* 0x008fea0003900000 */
[----:B------:R-:W3:Y:S02]  /*16e80*/  @!P1 SYNCS.PHASECHK.TRANS64 P1, [R10+URZ+0x28c50], R7 ;  /* 0x028c50070a0095a7 */ /* 0x000ee4000802007f */
[----:B---3--:R-:W-:Y:S05]  /*16e90*/  @!P1 BRA `(.L_x_5566) ;  /* 0xfffffffc00ec9947 */ /* 0x008fea000383ffff */
[----:B------:R-:W-:Y:S05]  /*16ea0*/  BRA `(.L_x_5565) ;  /* 0xffffff6000c47947 */ /* 0x000fea000383ffff */
.L_x_5611:
[----:B------:R-:W0:Y:S01]  /*16eb0*/  S2R R21, SR_TID.X ;  /* 0x0000000000157919 */ /* 0x000e220000002100 */
[----:B------:R-:W-:Y:S01]  /*16ec0*/  BSSY B0, `(.L_x_5676) ;  /* 0x000000a000007945 */ /* 0x000fe20003800000 */
[----:B------:R-:W-:Y:S01]  /*16ed0*/  MOV R12, RZ ;  /* 0x000000ff000c7202 */ /* 0x000fe20000000f00 */
[----:B------:R-:W-:Y:S02]  /*16ee0*/  IMAD.MOV.U32 R11, RZ, RZ, 0x1f ;  /* 0x0000001fff0b7424 */ /* 0x000fe400078e00ff */
[----:B------:R-:W-:Y:S01]  /*16ef0*/  IMAD.MOV.U32 R15, RZ, RZ, -0x1 ;  /* 0xffffffffff0f7424 */ /* 0x000fe200078e00ff */
[----:B0-----:R-:W-:-:S04]  /*16f00*/  SHF.R.U32.HI R21, RZ, 0x5, R21 ;  /* 0x00000005ff157819 */ /* 0x001fc80000011615 */
[----:B------:R-:W-:-:S05]  /*16f10*/  LOP3.LUT R21, R21, 0x3, RZ, 0xc0, !PT ;  /* 0x0000000315157812 */ /* 0x000fca00078ec0ff */
[----:B------:R-:W-:-:S07]  /*16f20*/  IMAD.MOV.U32 R13, RZ, RZ, R21 ;  /* 0x000000ffff0d7224 */ /* 0x000fce00078e0015 */
[----:B-----5:R-:W-:Y:S05]  /*16f30*/  WARPSYNC.COLLECTIVE R15, `(.L_x_5677) ;  /* 0x000000000f087348 */ /* 0x020fea0003c00000 */
[----:B------:R0:W1:Y:S02]  /*16f40*/  SHFL.IDX P6, R14, R13, R12, R11 ;  /* 0x0000000c0d0e7389 */ /* 0x00006400000c000b */
[----:B01---5:R-:W-:Y:S01]  /*16f50*/  ENDCOLLECTIVE ;  /* 0x000000000000791b */ /* 0x023fe20003800000 */
.L_x_5677:
[----:B------:R-:W-:Y:S05]  /*16f60*/  BSYNC B0 ;  /* 0x0000000000007941 */ /* 0x000fea0003800000 */
.L_x_5676:
[----:B------:R-:W-:Y:S05]  /*16f70*/  BRA `(.L_x_5678) ;  /* 0xffffffbc00607947 */ /* 0x000fea000383ffff */
.L_x_5614:
[----:B0-----:R0:W1:Y:S02]  /*16f80*/  SYNCS.PHASECHK.TRANS64.TRYWAIT P0, [R27+URZ+0x28c40], R0 ;  /* 0x028c40001b0075a7 */ /* 0x001064000800017f */
[----:B-1----:R-:W-:Y:S05]  /*16f90*/  @!P0 NANOSLEEP.SYNCS 0x989680 ;  /* 0x009896800000895d */ /* 0x002fea0003900000 */
[----:B------:R-:W1:Y:S02]  /*16fa0*/  @!P0 SYNCS.PHASECHK.TRANS64 P0, [R27+URZ+0x28c40], R0 ;  /* 0x028c40001b0085a7 */ /* 0x000e64000800007f */
[----:B-1----:R-:W-:Y:S05]  /*16fb0*/  @!P0 BRA `(.L_x_5614) ;  /* 0xfffffffc00f08947 */ /* 0x002fea000383ffff */
[----:B------:R-:W-:Y:S05]  /*16fc0*/  BRA `(.L_x_5679) ;  /* 0xffffffc0003c7947 */ /* 0x000fea000383ffff */
.L_x_5615:
        /* <DEDUP_REMOVED lines=8> */
.L_x_5681:
[----:B------:R-:W-:Y:S05]  /*17050*/  BSYNC B0 ;  /* 0x0000000000007941 */ /* 0x000fea0003800000 */
.L_x_5680:
[----:B------:R-:W-:Y:S01]  /*17060*/  MOV R13, R0 ;  /* 0x00000000000d7202 */ /* 0x000fe20000000f00 */
        /* <DEDUP_REMOVED lines=8> */
.L_x_5682:
[----:B------:R-:W-:Y:S01]  /*170f0*/  IMAD.MOV.U32 R13, RZ, RZ, R5 ;  /* 0x000000ffff0d7224 */ /* 0x000fe200078e0005 */
[----:B------:R-:W-:Y:S01]  /*17100*/  MOV R12, 0x1 ;  /* 0x00000001000c7802 */ /* 0x000fe20000000f00 */
[----:B------:R-:W-:-:S07]  /*17110*/  IMAD.MOV.U32 R3, RZ, RZ, R14 ;  /* 0x000000ffff037224 */ /* 0x000fce00078e000e */
[----:B------:R-:W-:Y:S05]  /*17120*/  WARPSYNC.COLLECTIVE R15, `(.L_x_5683) ;  /* 0x000000000f087348 */ /* 0x000fea0003c00000 */
[----:B------:R0:W1:Y:S02]  /*17130*/  SHFL.IDX P6, R14, R13, R12, R11 ;  /* 0x0000000c0d0e7389 */ /* 0x00006400000c000b */
[----:B01----:R-:W-:Y:S01]  /*17140*/  ENDCOLLECTIVE ;  /* 0x000000000000791b */ /* 0x003fe20003800000 */
.L_x_5683:
        /* <DEDUP_REMOVED lines=15> */
.L_x_5684:
[----:B------:R-:W-:Y:S02]  /*17240*/  @P0 IMAD R6, R4, 0x2, R23 ;  /* 0x0000000204060824 */ /* 0x000fe400078e0217 */
[----:B------:R-:W-:Y:S02]  /*17250*/  IMAD.MOV.U32 R13, RZ, RZ, R5 ;  /* 0x000000ffff0d7224 */ /* 0x000fe400078e0005 */
[----:B------:R-:W-:Y:S02]  /*17260*/  IMAD.MOV.U32 R12, RZ, RZ, 0x2 ;  /* 0x00000002ff0c7424 */ /* 0x000fe400078e00ff */
[----:B------:R-:W-:-:S07]  /*17270*/  IMAD.MOV.U32 R3, RZ, RZ, R14 ;  /* 0x000000ffff037224 */ /* 0x000fce00078e000e */
[----:B------:R-:W-:Y:S05]  /*17280*/  WARPSYNC.COLLECTIVE R15, `(.L_x_5685) ;  /* 0x000000000f087348 */ /* 0x000fea0003c00000 */
[----:B------:R0:W1:Y:S02]  /*17290*/  SHFL.IDX P6, R14, R13, R12, R11 ;  /* 0x0000000c0d0e7389 */ /* 0x00006400000c000b */
[----:B01----:R-:W-:Y:S01]  /*172a0*/  ENDCOLLECTIVE ;  /* 0x000000000000791b */ /* 0x003fe20003800000 */
.L_x_5685:
        /* <DEDUP_REMOVED lines=15> */
.L_x_5686:
[----:B------:R-:W-:Y:S02]  /*173a0*/  @P0 IMAD R6, R4, 0x2, R23 ;  /* 0x0000000204060824 */ /* 0x000fe400078e0217 */
[----:B------:R-:W-:Y:S02]  /*173b0*/  IMAD.MOV.U32 R13, RZ, RZ, R5 ;  /* 0x000000ffff0d7224 */ /* 0x000fe400078e0005 */
[----:B------:R-:W-:Y:S02]  /*173c0*/  IMAD.MOV.U32 R12, RZ, RZ, 0x3 ;  /* 0x00000003ff0c7424 */ /* 0x000fe400078e00ff */
[----:B------:R-:W-:-:S07]  /*173d0*/  IMAD.MOV.U32 R3, RZ, RZ, R14 ;  /* 0x000000ffff037224 */ /* 0x000fce00078e000e */
[----:B------:R-:W-:Y:S05]  /*173e0*/  WARPSYNC.COLLECTIVE R15, `(.L_x_5687) ;  /* 0x000000000f087348 */ /* 0x000fea0003c00000 */
[----:B------:R0:W1:Y:S02]  /*173f0*/  SHFL.IDX P6, R14, R13, R12, R11 ;  /* 0x0000000c0d0e7389 */ /* 0x00006400000c000b */
[----:B01----:R-:W-:Y:S01]  /*17400*/  ENDCOLLECTIVE ;  /* 0x000000000000791b */ /* 0x003fe20003800000 */
.L_x_5687:
        /* <DEDUP_REMOVED lines=10> */
.L_x_5688:
[----:B------:R-:W-:Y:S01]  /*174b0*/  @!PT LDS RZ, [RZ] ;  /* 0x00000000fffff984 */ /* 0x000fe20000000800 */
[----:B------:R-:W-:Y:S01]  /*174c0*/  @!PT LDS RZ, [RZ] ;  /* 0x00000000fffff984 */ /* 0x000fe20000000800 */
[----:B------:R-:W-:Y:S01]  /*174d0*/  @!PT LDS RZ, [RZ] ;  /* 0x00000000fffff984 */ /* 0x000fe20000000800 */
[----:B------:R0:W-:Y:S01]  /*174e0*/  @P0 LDGSTS.E.BYPASS.LTC128B.128 [R6+0x23400], desc[UR54][R2.64], !P2 ;  /* 0x2340000002060fae */ /* 0x0001e2000d101d76 */
[----:B------:R-:W-:Y:S01]  /*174f0*/  IMAD.MOV.U32 R0, RZ, RZ, R14 ;  /* 0x000000ffff007224 */ /* 0x000fe200078e000e */
[----:B------:R-:W-:Y:S06]  /*17500*/  BRA `(.L_x_5689) ;  /* 0xffffffbc00f47947 */ /* 0x000fec000383ffff */
.L_x_5620:
[----:B------:R-:W-:Y:S02]  /*17510*/  IMAD.MOV.U32 R13, RZ, RZ, R4 ;  /* 0x000000ffff0d7224 */ /* 0x000fe400078e0004 */
[----:B------:R-:W-:Y:S02]  /*17520*/  IMAD.MOV.U32 R12, RZ, RZ, RZ ;  /* 0x000000ffff0c7224 */ /* 0x000fe400078e00ff */
[----:B------:R-:W-:Y:S02]  /*17530*/  IMAD.MOV.U32 R11, RZ, RZ, 0x181f ;  /* 0x0000181fff0b7424 */ /* 0x000fe400078e00ff */
[----:B------:R-:W-:Y:S02]  /*17540*/  IMAD.MOV.U32 R15, RZ, RZ, -0x1 ;  /* 0xffffffffff0f7424 */ /* 0x000fe400078e00ff */
[----:B------:R-:W-:Y:S02]  /*17550*/  IMAD R37, R37, R6, RZ ;  /* 0x0000000625257224 */ /* 0x000fe400078e02ff */
[----:B------:R-:W-:-:S07]  /*17560*/  IMAD.IADD R35, R9, 0x1, R35 ;  /* 0x0000000109237824 */ /* 0x000fce00078e0223 */
[----:B-1---5:R-:W-:Y:S05]  /*17570*/  WARPSYNC.COLLECTIVE R15, `(.L_x_5690) ;  /* 0x000000000f087348 */ /* 0x022fea0003c00000 */
[----:B------:R0:W2:Y:S02]  /*17580*/  SHFL.IDX P6, R14, R13, R12, R11 ;  /* 0x0000000c0d0e7389 */ /* 0x0000a400000c000b */
[----:B012--5:R-:W-:Y:S01]  /*17590*/  ENDCOLLECTIVE ;  /* 0x000000000000791b */ /* 0x027fe20003800000 */
.L_x_5690:
[C---:B------:R-:W-:Y:S01]  /*175a0*/  VIADD R6, R35.reuse, 0x10 ;  /* 0x0000001023067836 */ /* 0x040fe20000000000 */
[----:B------:R-:W-:Y:S01]  /*175b0*/  ISETP.GE.AND P0, PT, R35, R37, PT ;  /* 0x000000252300720c */ /* 0x000fe20003f06270 */
[----:B------:R-:W-:Y:S02]  /*175c0*/  IMAD.MOV.U32 R13, RZ, RZ, R0 ;  /* 0x000000ffff0d7224 */ /* 0x000fe400078e0000 */
[----:B------:R-:W-:-:S10]  /*175d0*/  IMAD.MOV.U32 R2, RZ, RZ, R14 ;  /* 0x000000ffff027224 */ /* 0x000fd400078e000e */
[----:B------:R-:W-:Y:S05]  /*175e0*/  WARPSYNC.COLLECTIVE R15, `(.L_x_5691) ;  /* 0x000000000f087348 */ /* 0x000fea0003c00000 */
[----:B------:R0:W1:Y:S02]  /*175f0*/  SHFL.IDX P6, R14, R13, R12, R11 ;  /* 0x0000000c0d0e7389 */ /* 0x00006400000c000b */
[----:B01----:R-:W-:Y:S01]  /*17600*/  ENDCOLLECTIVE ;  /* 0x000000000000791b */ /* 0x003fe20003800000 */
.L_x_5691:
[----:B------:R-:W-:Y:S02]  /*17610*/  IMAD.MOV.U32 R13, RZ, RZ, R4 ;  /* 0x000000ffff0d7224 */ /* 0x000fe400078e0004 */
[----:B------:R-:W-:Y:S01]  /*17620*/  IMAD.MOV.U32 R12, RZ, RZ, 0x1 ;  /* 0x00000001ff0c7424 */ /* 0x000fe200078e00ff */
[----:B------:R-:W-:-:S07]  /*17630*/  MOV R3, R14 ;  /* 0x0000000e00037202 */ /* 0x000fce0000000f00 */
[----:B------:R-:W-:Y:S05]  /*17640*/  WARPSYNC.COLLECTIVE R15, `(.L_x_5692) ;  /* 0x000000000f087348 */ /* 0x000fea0003c00000 */
[----:B------:R0:W1:Y:S02]  /*17650*/  SHFL.IDX P6, R14, R13, R12, R11 ;  /* 0x0000000c0d0e7389 */ /* 0x00006400000c000b */
[----:B01----:R-:W-:Y:S01]  /*17660*/  ENDCOLLECTIVE ;  /* 0x000000000000791b */ /* 0x003fe20003800000 */
.L_x_5692:
        /* <DEDUP_REMOVED lines=15> */
.L_x_5693:
[----:B------:R-:W-:Y:S02]  /*17760*/  IMAD.MOV.U32 R13, RZ, RZ, R4 ;  /* 0x000000ffff0d7224 */ /* 0x000fe400078e0004 */
[----:B------:R-:W-:Y:S01]  /*17770*/  IMAD.MOV.U32 R12, RZ, RZ, 0x2 ;  /* 0x00000002ff0c7424 */ /* 0x000fe200078e00ff */
[----:B------:R-:W-:-:S07]  /*17780*/  MOV R3, R14 ;  /* 0x0000000e00037202 */ /* 0x000fce0000000f00 */
[----:B------:R-:W-:Y:S05]  /*17790*/  WARPSYNC.COLLECTIVE R15, `(.L_x_5694) ;  /* 0x000000000f087348 */ /* 0x000fea0003c00000 */
[----:B------:R0:W1:Y:S02]  /*177a0*/  SHFL.IDX P6, R14, R13, R12, R11 ;  /* 0x0000000c0d0e7389 */ /* 0x00006400000c000b */
[----:B01----:R-:W-:Y:S01]  /*177b0*/  ENDCOLLECTIVE ;  /* 0x000000000000791b */ /* 0x003fe20003800000 */
.L_x_5694:
        /* <DEDUP_REMOVED lines=16> */
.L_x_5695:
[----:B------:R-:W-:Y:S02]  /*178c0*/  IMAD.MOV.U32 R13, RZ, RZ, R4 ;  /* 0x000000ffff0d7224 */ /* 0x000fe400078e0004 */
[----:B------:R-:W-:Y:S02]  /*178d0*/  IMAD.MOV.U32 R12, RZ, RZ, 0x3 ;  /* 0x00000003ff0c7424 */ /* 0x000fe400078e00ff */
[----:B------:R-:W-:-:S07]  /*178e0*/  IMAD.MOV.U32 R3, RZ, RZ, R14 ;  /* 0x000000ffff037224 */ /* 0x000fce00078e000e */
[----:B------:R-:W-:Y:S05]  /*178f0*/  WARPSYNC.COLLECTIVE R15, `(.L_x_5696) ;  /* 0x000000000f087348 */ /* 0x000fea0003c00000 */
[----:B------:R0:W1:Y:S02]  /*17900*/  SHFL.IDX P6, R14, R13, R12, R11 ;  /* 0x0000000c0d0e7389 */ /* 0x00006400000c000b */
[----:B01----:R-:W-:Y:S01]  /*17910*/  ENDCOLLECTIVE ;  /* 0x000000000000791b */ /* 0x003fe20003800000 */
.L_x_5696:
[----:B------:R-:W-:-:S04]  /*17920*/  @!P0 LEA R3, P2, R8, R3, 0x1 ;  /* 0x0000000308038211 */ /* 0x000fc800078408ff */
[----:B------:R-:W-:-:S04]  /*17930*/  @!P0 IADD3.X R2, RZ, R2, RZ, P2, !PT ;  /* 0x00000002ff028210 */ /* 0x000fc800017fe4ff */
[----:B------:R-:W-:Y:S01]  /*17940*/  @!P0 LOP3.LUT R3, R3, R2, RZ, 0x3c, !PT ;  /* 0x0000000203038212 */ /* 0x000fe200078e3cff */
[----:B------:R-:W-:-:S03]  /*17950*/  IMAD.MOV.U32 R13, RZ, RZ, R0 ;  /* 0x000000ffff0d7224 */ /* 0x000fc600078e0000 */
[----:B------:R-:W-:-:S04]  /*17960*/  @!P0 LOP3.LUT R2, R3, R2, RZ, 0x3c, !PT ;  /* 0x0000000203028212 */ /* 0x000fc800078e3cff */
[----:B------:R-:W-:Y:S01]  /*17970*/  @!P0 LOP3.LUT R3, R3, R2, RZ, 0x3c, !PT ;  /* 0x0000000203038212 */ /* 0x000fe200078e3cff */
[----:B------:R-:W-:-:S04]  /*17980*/  IMAD.MOV.U32 R4, RZ, RZ, R14 ;  /* 0x000000ffff047224 */ /* 0x000fc800078e000e */
[----:B------:R-:W-:Y:S01]  /*17990*/  @!PT LDS RZ, [RZ] ;  /* 0x00000000fffff984 */ /* 0x000fe20000000800 */
[----:B------:R-:W-:Y:S01]  /*179a0*/  @!PT LDS RZ, [RZ] ;  /* 0x00000000fffff984 */ /* 0x000fe20000000800 */
[----:B------:R-:W-:Y:S01]  /*179b0*/  @!PT LDS RZ, [RZ] ;  /* 0x00000000fffff984 */ /* 0x000fe20000000800 */
[----:B------:R0:W-:Y:S03]  /*179c0*/  @!P0 LDGSTS.E.BYPASS.LTC128B.128 [R7+0x21400], desc[UR54][R2.64], !P1 ;  /* 0x2140000002078fae */ /* 0x0001e6000c901d76 */
[----:B0-----:R-:W-:Y:S05]  /*179d0*/  WARPSYNC.COLLECTIVE R15, `(.L_x_5697) ;  /* 0x000000000f087348 */ /* 0x001fea0003c00000 */
[----:B------:R1:W2:Y:S02]  /*179e0*/  SHFL.IDX P6, R14, R13, R12, R11 ;  /* 0x0000000c0d0e7389 */ /* 0x0002a400000c000b */
[----:B012---:R-:W-:Y:S01]  /*179f0*/  ENDCOLLECTIVE ;  /* 0x000000000000791b */ /* 0x007fe20003800000 */
.L_x_5697:
[----:B------:R-:W-:Y:S01]  /*17a00*/  IMAD.MOV.U32 R0, RZ, RZ, R14 ;  /* 0x000000ffff007224 */ /* 0x000fe200078e000e */
[----:B------:R-:W-:Y:S06]  /*17a10*/  BRA `(.L_x_5698) ;  /* 0xffffffc000ec7947 */ /* 0x000fec000383ffff */
.L_x_5623:
[----:B0-----:R0:W2:Y:S02]  /*17a20*/  SYNCS.PHASECHK.TRANS64.TRYWAIT P0, [R23+URZ+0x28c20], R0 ;  /* 0x028c2000170075a7 */ /* 0x0010a4000800017f */
[----:B--2---:R-:W-:Y:S05]  /*17a30*/  @!P0 NANOSLEEP.SYNCS 0x989680 ;  /* 0x009896800000895d */ /* 0x004fea0003900000 */
[----:B------:R-:W2:Y:S02]  /*17a40*/  @!P0 SYNCS.PHASECHK.TRANS64 P0, [R23+URZ+0x28c20], R0 ;  /* 0x028c2000170085a7 */ /* 0x000ea4000800007f */
[----:B--2---:R-:W-:Y:S05]  /*17a50*/  @!P0 BRA `(.L_x_5623) ;  /* 0xfffffffc00f08947 */ /* 0x004fea000383ffff */
[----:B------:R-:W-:Y:S05]  /*17a60*/  BRA `(.L_x_5699) ;  /* 0xffffffc400487947 */ /* 0x000fea000383ffff */
.L_x_5626:
[----:B0-----:R0:W2:Y:S02]  /*17a70*/  SYNCS.PHASECHK.TRANS64.TRYWAIT P0, [R27+URZ+0x28c60], R0 ;  /* 0x028c60001b0075a7 */ /* 0x0010a4000800017f */
[----:B--2---:R-:W-:Y:S05]  /*17a80*/  @!P0 NANOSLEEP.SYNCS 0x989680 ;  /* 0x009896800000895d */ /* 0x004fea0003900000 */
[----:B------:R-:W2:Y:S02]  /*17a90*/  @!P0 SYNCS.PHASECHK.TRANS64 P0, [R27+URZ+0x28c60], R0 ;  /* 0x028c60001b0085a7 */ /* 0x000ea4000800007f */
[----:B--2---:R-:W-:Y:S05]  /*17aa0*/  @!P0 BRA `(.L_x_5626) ;  /* 0xfffffffc00f08947 */ /* 0x004fea000383ffff */
[----:B------:R-:W-:Y:S05]  /*17ab0*/  BRA `(.L_x_5700) ;  /* 0xffffffc400587947 */ /* 0x000fea000383ffff */
.L_x_5627:
        /* <DEDUP_REMOVED lines=8> */
.L_x_5702:
[----:B------:R-:W-:Y:S05]  /*17b40*/  BSYNC B0 ;  /* 0x0000000000007941 */ /* 0x000fea0003800000 */
.L_x_5701:
        /* <DEDUP_REMOVED lines=15> */
.L_x_5703:
        /* <DEDUP_REMOVED lines=39> */
.L_x_5704:
[----:B------:R-:W-:Y:S02]  /*17eb0*/  IMAD.MOV.U32 R13, RZ, RZ, R4 ;  /* 0x000000ffff0d7224 */ /* 0x000fe400078e0004 */
[----:B------:R-:W-:-:S07]  /*17ec0*/  IMAD.MOV.U32 R3, RZ, RZ, R14 ;  /* 0x000000ffff037224 */ /* 0x000fce00078e000e */
[----:B------:R-:W-:Y:S05]  /*17ed0*/  WARPSYNC.COLLECTIVE R15, `(.L_x_5705) ;  /* 0x000000000f087348 */ /* 0x000fea0003c00000 */
[----:B------:R0:W1:Y:S02]  /*17ee0*/  SHFL.IDX P6, R14, R13, R12, R11 ;  /* 0x0000000c0d0e7389 */ /* 0x00006400000c000b */
[----:B01----:R-:W-:Y:S01]  /*17ef0*/  ENDCOLLECTIVE ;  /* 0x000000000000791b */ /* 0x003fe20003800000 */
.L_x_5705:
        /* <DEDUP_REMOVED lines=29> */
.L_x_5706:
[----:B------:R-:W-:Y:S02]  /*180d0*/  IMAD.MOV.U32 R13, RZ, RZ, R4 ;  /* 0x000000ffff0d7224 */ /* 0x000fe400078e0004 */
[----:B------:R-:W-:-:S07]  /*180e0*/  IMAD.MOV.U32 R7, RZ, RZ, R14 ;  /* 0x000000ffff077224 */ /* 0x000fce00078e000e */
[----:B------:R-:W-:Y:S05]  /*180f0*/  WARPSYNC.COLLECTIVE R15, `(.L_x_5707) ;  /* 0x000000000f087348 */ /* 0x000fea0003c00000 */
[----:B------:R0:W1:Y:S02]  /*18100*/  SHFL.IDX P6, R14, R13, R12, R11 ;  /* 0x0000000c0d0e7389 */ /* 0x00006400000c000b */
[----:B01----:R-:W-:Y:S01]  /*18110*/  ENDCOLLECTIVE ;  /* 0x000000000000791b */ /* 0x003fe20003800000 */
.L_x_5707:
[----:B------:R-:W-:Y:S01]  /*18120*/  MOV R13, R6 ;  /* 0x00000006000d7202 */ /* 0x000fe20000000f00 */
        /* <DEDUP_REMOVED lines=28> */
.L_x_5708:
[----:B------:R-:W-:Y:S02]  /*182f0*/  IMAD.MOV.U32 R13, RZ, RZ, R4 ;  /* 0x000000ffff0d7224 */ /* 0x000fe400078e0004 */
[----:B------:R-:W-:-:S07]  /*18300*/  IMAD.MOV.U32 R6, RZ, RZ, R14 ;  /* 0x000000ffff067224 */ /* 0x000fce00078e000e */
[----:B------:R-:W-:Y:S05]  /*18310*/  WARPSYNC.COLLECTIVE R15, `(.L_x_5709) ;  /* 0x000000000f087348 */ /* 0x000fea0003c00000 */
[----:B------:R0:W1:Y:S02]  /*18320*/  SHFL.IDX P6, R14, R13, R12, R11 ;  /* 0x0000000c0d0e7389 */ /* 0x00006400000c000b */
[----:B01----:R-:W-:Y:S01]  /*18330*/  ENDCOLLECTIVE ;  /* 0x000000000000791b */ /* 0x003fe20003800000 */
.L_x_5709:
[----:B------:R-:W-:Y:S01]  /*18340*/  IMAD.MOV.U32 R2, RZ, RZ, R14 ;  /* 0x000000ffff027224 */ /* 0x000fe200078e000e */
[----:B------:R-:W-:Y:S06]  /*18350*/  BRA `(.L_x_5710) ;  /* 0xffffffc000e87947 */ /* 0x000fec000383ffff */
.L_x_5634:
[----:B0-----:R0:W2:Y:S02]  /*18360*/  SYNCS.PHASECHK.TRANS64.TRYWAIT P0, [R6+URZ+0x28c40], R17 ;  /* 0x028c4011060075a7 */ /* 0x0010a4000800017f */
[----:B--2---:R-:W-:Y:S05]  /*18370*/  @!P0 NANOSLEEP.SYNCS 0x989680 ;  /* 0x009896800000895d */ /* 0x004fea0003900000 */
[----:B------:R-:W2:Y:S02]  /*18380*/  @!P0 SYNCS.PHASECHK.TRANS64 P0, [R6+URZ+0x28c40], R17 ;  /* 0x028c4011060085a7 */ /* 0x000ea4000800007f */
[----:B--2---:R-:W-:Y:S05]  /*18390*/  @!P0 BRA `(.L_x_5634) ;  /* 0xfffffffc00f08947 */ /* 0x004fea000383ffff */
[----:B------:R-:W-:Y:S05]  /*183a0*/  BRA `(.L_x_5711) ;  /* 0xffffffc8007c7947 */ /* 0x000fea000383ffff */
.L_x_5635:
        /* <DEDUP_REMOVED lines=8> */
.L_x_5713:
[----:B------:R-:W-:Y:S05]  /*18430*/  BSYNC B1 ;  /* 0x0000000000017941 */ /* 0x000fea0003800000 */
.L_x_5712:
[----:B------:R-:W-:Y:S01]  /*18440*/  IMAD.MOV.U32 R13, RZ, RZ, R20 ;  /* 0x000000ffff0d7224 */ /* 0x000fe200078e0014 */
[----:B------:R-:W-:Y:S01]  /*18450*/  LEA R21, R8, R23, 0x1 ;  /* 0x0000001708157211 */ /* 0x000fe200078e08ff */
[----:B------:R-:W-:Y:S02]  /*18460*/  IMAD.MOV.U32 R12, RZ, RZ, RZ ;  /* 0x000000ffff0c7224 */ /* 0x000fe400078e00ff */
[----:B------:R-:W-:Y:S02]  /*18470*/  IMAD.MOV.U32 R11, RZ, RZ, 0x181f ;  /* 0x0000181fff0b7424 */ /* 0x000fe400078e00ff */
[----:B------:R-:W-:Y:S02]  /*18480*/  IMAD.MOV.U32 R15, RZ, RZ, -0x1 ;  /* 0xffffffffff0f7424 */ /* 0x000fe400078e00ff */
[----:B------:R-:W-:-:S07]  /*18490*/  IMAD.MOV.U32 R3, RZ, RZ, R14 ;  /* 0x000000ffff037224 */ /* 0x000fce00078e000e */
[----:B------:R-:W-:Y:S05]  /*184a0*/  WARPSYNC.COLLECTIVE R15, `(.L_x_5714) ;  /* 0x000000000f087348 */ /* 0x000fea0003c00000 */
[----:B------:R0:W1:Y:S02]  /*184b0*/  SHFL.IDX P6, R14, R13, R12, R11 ;  /* 0x0000000c0d0e7389 */ /* 0x00006400000c000b */
[----:B01----:R-:W-:Y:S01]  /*184c0*/  ENDCOLLECTIVE ;  /* 0x000000000000791b */ /* 0x003fe20003800000 */
.L_x_5714:
[----:B------:R-:W-:Y:S02]  /*184d0*/  IMAD.MOV.U32 R13, RZ, RZ, R27 ;  /* 0x000000ffff0d7224 */ /* 0x000fe400078e001b */
[----:B------:R-:W-:Y:S02]  /*184e0*/  IMAD.MOV.U32 R12, RZ, RZ, 0x1 ;  /* 0x00000001ff0c7424 */ /* 0x000fe400078e00ff */
[----:B------:R-:W-:-:S07]  /*184f0*/  IMAD.MOV.U32 R2, RZ, RZ, R14 ;  /* 0x000000ffff027224 */ /* 0x000fce00078e000e */
[----:B------:R-:W-:Y:S05]  /*18500*/  WARPSYNC.COLLECTIVE R15, `(.L_x_5715) ;  /* 0x000000000f087348 */ /* 0x000fea0003c00000 */
[----:B------:R0:W1:Y:S02]  /*18510*/  SHFL.IDX P6, R14, R13, R12, R11 ;  /* 0x0000000c0d0e7389 */ /* 0x00006400000c000b */
[----:B01----:R-:W-:Y:S01]  /*18520*/  ENDCOLLECTIVE ;  /* 0x000000000000791b */ /* 0x003fe20003800000 */
.L_x_5715:
        /* <DEDUP_REMOVED lines=11> */
.L_x_5716:
[----:B------:R-:W-:Y:S01]  /*185e0*/  IMAD.MOV.U32 R13, RZ, RZ, R27 ;  /* 0x000000ffff0d7224 */ /* 0x000fe200078e001b */
[----:B------:R-:W-:Y:S01]  /*185f0*/  MOV R12, 0x2 ;  /* 0x00000002000c7802 */ /* 0x000fe20000000f00 */
[----:B------:R-:W-:-:S07]  /*18600*/  IMAD.MOV.U32 R2, RZ, RZ, R14 ;  /* 0x000000ffff027224 */ /* 0x000fce00078e000e */
[----:B------:R-:W-:Y:S05]  /*18610*/  WARPSYNC.COLLECTIVE R15, `(.L_x_5717) ;  /* 0x000000000f087348 */ /* 0x000fea0003c00000 */
[----:B------:R0:W1:Y:S02]  /*18620*/  SHFL.IDX P6, R14, R13, R12, R11 ;  /* 0x0000000c0d0e7389 */ /* 0x00006400000c000b */
[----:B01----:R-:W-:Y:S01]  /*18630*/  ENDCOLLECTIVE ;  /* 0x000000000000791b */ /* 0x003fe20003800000 */
.L_x_5717:
        /* <DEDUP_REMOVED lines=11> */
.L_x_5718:
[----:B------:R-:W-:Y:S02]  /*186f0*/  IMAD.MOV.U32 R13, RZ, RZ, R27 ;  /* 0x000000ffff0d7224 */ /* 0x000fe400078e001b */
[----:B------:R-:W-:Y:S02]  /*18700*/  IMAD.MOV.U32 R12, RZ, RZ, 0x3 ;  /* 0x00000003ff0c7424 */ /* 0x000fe400078e00ff */
[----:B------:R-:W-:-:S07]  /*18710*/  IMAD.MOV.U32 R2, RZ, RZ, R14 ;  /* 0x000000ffff027224 */ /* 0x000fce00078e000e */
[----:B------:R-:W-:Y:S05]  /*18720*/  WARPSYNC.COLLECTIVE R15, `(.L_x_5719) ;  /* 0x000000000f087348 */ /* 0x000fea0003c00000 */
[----:B------:R0:W1:Y:S02]  /*18730*/  SHFL.IDX P6, R14, R13, R12, R11 ;  /* 0x0000000c0d0e7389 */ /* 0x00006400000c000b */
[----:B01----:R-:W-:Y:S01]  /*18740*/  ENDCOLLECTIVE ;  /* 0x000000000000791b */ /* 0x003fe20003800000 */
.L_x_5719:
        /* <DEDUP_REMOVED lines=11> */
.L_x_5720:
[----:B------:R-:W-:Y:S01]  /*18800*/  IMAD.MOV.U32 R2, RZ, RZ, R14 ;  /* 0x000000ffff027224 */ /* 0x000fe200078e000e */
[----:B------:R-:W-:Y:S06]  /*18810*/  BRA `(.L_x_5721) ;  /* 0xffffffc8000c7947 */ /* 0x000fec000383ffff */
.L_x_5640:
[----:B---3--:R3:W4:Y:S02]  /*18820*/  SYNCS.PHASECHK.TRANS64.TRYWAIT P0, [R6+URZ+0x28c60], R17 ;  /* 0x028c6011060075a7 */ /* 0x008724000800017f */
[----:B----4-:R-:W-:Y:S05]  /*18830*/  @!P0 NANOSLEEP.SYNCS 0x989680 ;  /* 0x009896800000895d */ /* 0x010fea0003900000 */
[----:B------:R-:W4:Y:S02]  /*18840*/  @!P0 SYNCS.PHASECHK.TRANS64 P0, [R6+URZ+0x28c60], R17 ;  /* 0x028c6011060085a7 */ /* 0x000f24000800007f */
[----:B----4-:R-:W-:Y:S05]  /*18850*/  @!P0 BRA `(.L_x_5640) ;  /* 0xfffffffc00f08947 */ /* 0x010fea000383ffff */
[----:B------:R-:W-:Y:S05]  /*18860*/  BRA `(.L_x_5722) ;  /* 0xffffffc8005c7947 */ /* 0x000fea000383ffff */
.L_x_5641:
        /* <DEDUP_REMOVED lines=8> */
.L_x_5724:
[----:B------:R-:W-:Y:S05]  /*188f0*/  BSYNC B1 ;  /* 0x0000000000017941 */ /* 0x000fea0003800000 */
.L_x_5723:
[----:B------:R-:W-:Y:S01]  /*18900*/  IMAD.MOV.U32 R13, RZ, RZ, R9 ;  /* 0x000000ffff0d7224 */ /* 0x000fe200078e0009 */
[----:B------:R-:W-:Y:S01]  /*18910*/  MOV R12, RZ ;  /* 0x000000ff000c7202 */ /* 0x000fe20000000f00 */
[----:B------:R-:W-:Y:S01]  /*18920*/  IMAD.MOV.U32 R11, RZ, RZ, 0x181f ;  /* 0x0000181fff0b7424 */ /* 0x000fe200078e00ff */
[C---:B------:R-:W-:Y:S01]  /*18930*/  LOP3.LUT P2, RZ, R22.reuse, 0x40, RZ, 0xc0, !PT ;  /* 0x0000004016ff7812 */ /* 0x040fe2000784c0ff */
[----:B------:R-:W-:Y:S01]  /*18940*/  IMAD.MOV.U32 R15, RZ, RZ, -0x1 ;  /* 0xffffffffff0f7424 */ /* 0x000fe200078e00ff */
[C---:B------:R-:W-:Y:S01]  /*18950*/  LOP3.LUT P1, RZ, R22.reuse, 0x20, RZ, 0xc0, !PT ;  /* 0x0000002016ff7812 */ /* 0x040fe2000782c0ff */
[----:B------:R-:W-:Y:S01]  /*18960*/  IMAD.MOV.U32 R3, RZ, RZ, R14 ;  /* 0x000000ffff037224 */ /* 0x000fe200078e000e */
[----:B------:R-:W-:Y:S01]  /*18970*/  LOP3.LUT R22, R22, 0xffffbfff, RZ, 0xc0, !PT ;  /* 0xffffbfff16167812 */ /* 0x000fe200078ec0ff */
[----:B------:R-:W-:-:S10]  /*18980*/  IMAD R17, R17, 0x2, R23 ;  /* 0x0000000211117824 */ /* 0x000fd400078e0217 */
[----:B------:R-:W-:Y:S05]  /*18990*/  WARPSYNC.COLLECTIVE R15, `(.L_x_5725) ;  /* 0x000000000f087348 */ /* 0x000fea0003c00000 */
[----:B------:R0:W1:Y:S02]  /*189a0*/  SHFL.IDX P6, R14, R13, R12, R11 ;  /* 0x0000000c0d0e7389 */ /* 0x00006400000c000b */
[----:B01----:R-:W-:Y:S01]  /*189b0*/  ENDCOLLECTIVE ;  /* 0x000000000000791b */ /* 0x003fe20003800000 */
.L_x_5725:
        /* <DEDUP_REMOVED lines=18> */
.L_x_5726:
        /* <DEDUP_REMOVED lines=11> */
[----:B------:R-:W-:-:S03]  /*18b90*/  MOV R5, R14 ;  /* 0x0000000e00057202 */ /* 0x000fc60000000f00 */
[----:B------:R0:W-:Y:S04]  /*18ba0*/  LDGSTS.E.BYPASS.LTC128B.128 [R17+0xc400], desc[UR54][R2.64+0x300], P0 ;  /* 0x0c40030002117fae */ /* 0x0001e80008101d76 */
[----:B0-----:R-:W-:Y:S05]  /*18bb0*/  WARPSYNC.COLLECTIVE R15, `(.L_x_5727) ;  /* 0x000000000f087348 */ /* 0x001fea0003c00000 */
[----:B------:R1:W2:Y:S02]  /*18bc0*/  SHFL.IDX P6, R14, R13, R12, R11 ;  /* 0x0000000c0d0e7389 */ /* 0x0002a400000c000b */
[----:B012---:R-:W-:Y:S01]  /*18bd0*/  ENDCOLLECTIVE ;  /* 0x000000000000791b */ /* 0x007fe20003800000 */
.L_x_5727:
        /* <DEDUP_REMOVED lines=19> */
.L_x_5728:
        /* <DEDUP_REMOVED lines=14> */
.L_x_5729:
        /* <DEDUP_REMOVED lines=16> */
.L_x_5730:
        /* <DEDUP_REMOVED lines=14> */
.L_x_5731:
[----:B------:R-:W-:Y:S05]  /*18fd0*/  BRA `(.L_x_5732) ;  /* 0xffffffc400c87947 */ /* 0x000fea000383ffff */
.L_x_5649:
[----:B------:R-:W-:Y:S01]  /*18fe0*/  BSSY B0, `(.L_x_5733) ;  /* 0x0000008000007945 */ /* 0x000fe20003800000 */
[----:B------:R-:W-:Y:S02]  /*18ff0*/  IMAD.MOV.U32 R13, RZ, RZ, R16 ;  /* 0x000000ffff0d7224 */ /* 0x000fe400078e0010 */
[----:B------:R-:W-:Y:S02]  /*19000*/  IMAD.MOV.U32 R12, RZ, RZ, RZ ;  /* 0x000000ffff0c7224 */ /* 0x000fe400078e00ff */
[----:B------:R-:W-:Y:S02]  /*19010*/  IMAD.MOV.U32 R11, RZ, RZ, 0x1f ;  /* 0x0000001fff0b7424 */ /* 0x000fe400078e00ff */
[----:B------:R-:W-:-:S07]  /*19020*/  IMAD.MOV.U32 R15, RZ, RZ, -0x1 ;  /* 0xffffffffff0f7424 */ /* 0x000fce00078e00ff */
[----:B0123--:R-:W-:Y:S05]  /*19030*/  WARPSYNC.COLLECTIVE R15, `(.L_x_5734) ;  /* 0x000000000f087348 */ /* 0x00ffea0003c00000 */
[----:B------:R4:W0:Y:S02]  /*19040*/  SHFL.IDX P6, R14, R13, R12, R11 ;  /* 0x0000000c0d0e7389 */ /* 0x00082400000c000b */
[----:B01234-:R-:W-:Y:S01]  /*19050*/  ENDCOLLECTIVE ;  /* 0x000000000000791b */ /* 0x01ffe20003800000 */
.L_x_5734:
[----:B------:R-:W-:Y:S05]  /*19060*/  BSYNC B0 ;  /* 0x0000000000007941 */ /* 0x000fea0003800000 */
.L_x_5733:
[----:B------:R-:W-:Y:S01]  /*19070*/  IMAD.MOV.U32 R13, RZ, RZ, R16 ;  /* 0x000000ffff0d7224 */ /* 0x000fe200078e0010 */
[----:B------:R-:W-:Y:S01]  /*19080*/  MOV R0, R14 ;  /* 0x0000000e00007202 */ /* 0x000fe20000000f00 */
[----:B------:R-:W-:Y:S02]  /*19090*/  IMAD.MOV.U32 R12, RZ, RZ, 0x1 ;  /* 0x00000001ff0c7424 */ /* 0x000fe400078e00ff */
[----:B------:R-:W-:Y:S02]  /*190a0*/  IMAD.MOV.U32 R11, RZ, RZ, 0x1f ;  /* 0x0000001fff0b7424 */ /* 0x000fe400078e00ff */
[----:B------:R-:W-:Y:S02]  /*190b0*/  IMAD.MOV.U32 R15, RZ, RZ, -0x1 ;  /* 0xffffffffff0f7424 */ /* 0x000fe400078e00ff */
[----:B------:R-:W-:-:S07]  /*190c0*/  IMAD.IADD R7, R19, 0x1, R8 ;  /* 0x0000000113077824 */ /* 0x000fce00078e0208 */
[----:B------:R-:W-:Y:S05]  /*190d0*/  WARPSYNC.COLLECTIVE R15, `(.L_x_5735) ;  /* 0x000000000f087348 */ /* 0x000fea0003c00000 */
[----:B------:R0:W1:Y:S02]  /*190e0*/  SHFL.IDX P6, R14, R13, R12, R11 ;  /* 0x0000000c0d0e7389 */ /* 0x00006400000c000b */
[----:B01----:R-:W-:Y:S01]  /*190f0*/  ENDCOLLECTIVE ;  /* 0x000000000000791b */ /* 0x003fe20003800000 */
.L_x_5735:
        /* <DEDUP_REMOVED lines=18> */
.L_x_5736:
[----:B------:R-:W-:Y:S01]  /*19220*/  IMAD.MOV.U32 R12, RZ, RZ, 0x2 ;  /* 0x00000002ff0c7424 */ /* 0x000fe200078e00ff */
[----:B------:R-:W-:-:S05]  /*19230*/  SEL R4, R14, RZ, P1 ;  /* 0x000000ff0e047207 */ /* 0x000fca0000800000 */
[----:B------:R-:W-:-:S04]  /*19240*/  IMAD.IADD R4, R17, 0x1, R4 ;  /* 0x0000000111047824 */ /* 0x000fc800078e0204 */
[----:B------:R-:W-:-:S07]  /*19250*/  IMAD.MOV.U32 R13, RZ, RZ, R4 ;  /* 0x000000ffff0d7224 */ /* 0x000fce00078e0004 */
[----:B------:R-:W-:Y:S05]  /*19260*/  WARPSYNC.COLLECTIVE R15, `(.L_x_5737) ;  /* 0x000000000f087348 */ /* 0x000fea0003c00000 */
[----:B------:R0:W1:Y:S02]  /*19270*/  SHFL.UP P6, R14, R13, R12, R11 ;  /* 0x0400000c0d0e7389 */ /* 0x00006400000c000b */
[----:B01----:R-:W-:Y:S01]  /*19280*/  ENDCOLLECTIVE ;  /* 0x000000000000791b */ /* 0x003fe20003800000 */
.L_x_5737:
[----:B------:R-:W-:Y:S02]  /*19290*/  MOV R12, 0x4 ;  /* 0x00000004000c7802 */ /* 0x000fe40000000f00 */
[----:B------:R-:W-:-:S05]  /*192a0*/  SEL R3, R14, RZ, P2 ;  /* 0x000000ff0e037207 */ /* 0x000fca0001000000 */
[----:B------:R-:W-:-:S04]  /*192b0*/  IMAD.IADD R6, R4, 0x1, R3 ;  /* 0x0000000104067824 */ /* 0x000fc800078e0203 */
[----:B------:R-:W-:-:S07]  /*192c0*/  IMAD.MOV.U32 R13, RZ, RZ, R6 ;  /* 0x000000ffff0d7224 */ /* 0x000fce00078e0006 */
[----:B------:R-:W-:Y:S05]  /*192d0*/  WARPSYNC.COLLECTIVE R15, `(.L_x_5738) ;  /* 0x000000000f087348 */ /* 0x000fea0003c00000 */
[----:B------:R0:W1:Y:S02]  /*192e0*/  SHFL.UP P6, R14, R13, R12, R11 ;  /* 0x0400000c0d0e7389 */ /* 0x00006400000c000b */
[----:B01----:R-:W-:Y:S01]  /*192f0*/  ENDCOLLECTIVE ;  /* 0x000000000000791b */ /* 0x003fe20003800000 */
.L_x_5738:
[----:B------:R-:W-:Y:S01]  /*19300*/  IMAD.MOV.U32 R12, RZ, RZ, 0x8 ;  /* 0x00000008ff0c7424 */ /* 0x000fe200078e00ff */
[----:B------:R-:W-:-:S05]  /*19310*/  SEL R3, R14, RZ, P3 ;  /* 0x000000ff0e037207 */ /* 0x000fca0001800000 */
[----:B------:R-:W-:-:S04]  /*19320*/  IMAD.IADD R2, R6, 0x1, R3 ;  /* 0x0000000106027824 */ /* 0x000fc800078e0203 */
[----:B------:R-:W-:-:S07]  /*19330*/  IMAD.MOV.U32 R13, RZ, RZ, R2 ;  /* 0x000000ffff0d7224 */ /* 0x000fce00078e0002 */
[----:B------:R-:W-:Y:S05]  /*19340*/  WARPSYNC.COLLECTIVE R15, `(.L_x_5739) ;  /* 0x000000000f087348 */ /* 0x000fea0003c00000 */
[----:B------:R0:W1:Y:S02]  /*19350*/  SHFL.UP P6, R14, R13, R12, R11 ;  /* 0x0400000c0d0e7389 */ /* 0x00006400000c000b */
[----:B01----:R-:W-:Y:S01]  /*19360*/  ENDCOLLECTIVE ;  /* 0x000000000000791b */ /* 0x003fe20003800000 */
.L_x_5739:
[----:B------:R-:W-:Y:S01]  /*19370*/  IMAD.MOV.U32 R12, RZ, RZ, 0x10 ;  /* 0x00000010ff0c7424 */ /* 0x000fe200078e00ff */
[----:B------:R-:W-:-:S05]  /*19380*/  SEL R3, R14, RZ, P4 ;  /* 0x000000ff0e037207 */ /* 0x000fca0002000000 */
[----:B------:R-:W-:-:S04]  /*19390*/  IMAD.IADD R3, R2, 0x1, R3 ;  /* 0x0000000102037824 */ /* 0x000fc800078e0203 */
[----:B------:R-:W-:-:S07]  /*193a0*/  IMAD.MOV.U32 R13, RZ, RZ, R3 ;  /* 0x000000ffff0d7224 */ /* 0x000fce00078e0003 */
[----:B------:R-:W-:Y:S05]  /*193b0*/  WARPSYNC.COLLECTIVE R15, `(.L_x_5740) ;  /* 0x000000000f087348 */ /* 0x000fea0003c00000 */
[----:B------:R0:W1:Y:S02]  /*193c0*/  SHFL.UP P6, R14, R13, R12, R11 ;  /* 0x0400000c0d0e7389 */ /* 0x00006400000c000b */
[----:B01----:R-:W-:Y:S01]  /*193d0*/  ENDCOLLECTIVE ;  /* 0x000000000000791b */ /* 0x003fe20003800000 */
.L_x_5740:
        /* <DEDUP_REMOVED lines=8> */
.L_x_5741:
[----:B------:R-:W-:Y:S05]  /*19460*/  BRA `(.L_x_5742) ;  /* 0xffffffc8005c7947 */ /* 0x000fea000383ffff */
.L_x_5654:
[----:B------:R-:W-:Y:S01]  /*19470*/  BSSY B0, `(.L_x_5743) ;  /* 0x0000008000007945 */ /* 0x000fe20003800000 */
[----:B-----5:R-:W-:Y:S02]  /*19480*/  IMAD.MOV.U32 R13, RZ, RZ, R17 ;  /* 0x000000ffff0d7224 */ /* 0x020fe400078e0011 */
[----:B------:R-:W-:Y:S02]  /*19490*/  IMAD.MOV.U32 R12, RZ, RZ, 0x1 ;  /* 0x00000001ff0c7424 */ /* 0x000fe400078e00ff */
[----:B------:R-:W-:Y:S02]  /*194a0*/  IMAD.MOV.U32 R11, RZ, RZ, RZ ;  /* 0x000000ffff0b7224 */ /* 0x000fe400078e00ff */
[----:B------:R-:W-:-:S07]  /*194b0*/  IMAD.MOV.U32 R15, RZ, RZ, -0x1 ;  /* 0xffffffffff0f7424 */ /* 0x000fce00078e00ff */
[----:B01----:R-:W-:Y:S05]  /*194c0*/  WARPSYNC.COLLECTIVE R15, `(.L_x_5744) ;  /* 0x000000000f087348 */ /* 0x003fea0003c00000 */
[----:B------:R2:W3:Y:S02]  /*194d0*/  SHFL.UP P6, R14, R13, R12, R11 ;  /* 0x0400000c0d0e7389 */ /* 0x0004e400000c000b */
[----:B0123--:R-:W-:Y:S01]  /*194e0*/  ENDCOLLECTIVE ;  /* 0x000000000000791b */ /* 0x00ffe20003800000 */
.L_x_5744:
[----:B------:R-:W-:Y:S05]  /*194f0*/  BSYNC B0 ;  /* 0x0000000000007941 */ /* 0x000fea0003800000 */
.L_x_5743:
        /* <DEDUP_REMOVED lines=8> */
.L_x_5745:
[----:B------:R-:W-:Y:S01]  /*19580*/  IMAD.MOV.U32 R12, RZ, RZ, 0x4 ;  /* 0x00000004ff0c7424 */ /* 0x000fe200078e00ff */
[----:B------:R-:W-:-:S05]  /*19590*/  SEL R2, R14, RZ, P2 ;  /* 0x000000ff0e027207 */ /* 0x000fca0001000000 */
[----:B------:R-:W-:-:S04]  /*195a0*/  IMAD.IADD R2, R13, 0x1, R2 ;  /* 0x000000010d027824 */ /* 0x000fc800078e0202 */
[----:B------:R-:W-:-:S07]  /*195b0*/  IMAD.MOV.U32 R13, RZ, RZ, R2 ;  /* 0x000000ffff0d7224 */ /* 0x000fce00078e0002 */
[----:B------:R-:W-:Y:S05]  /*195c0*/  WARPSYNC.COLLECTIVE R15, `(.L_x_5746) ;  /* 0x000000000f087348 */ /* 0x000fea0003c00000 */
[----:B------:R0:W1:Y:S02]  /*195d0*/  SHFL.UP P6, R14, R13, R12, R11 ;  /* 0x0400000c0d0e7389 */ /* 0x00006400000c000b */
[----:B01----:R-:W-:Y:S01]  /*195e0*/  ENDCOLLECTIVE ;  /* 0x000000000000791b */ /* 0x003fe20003800000 */
.L_x_5746:
[----:B------:R-:W-:Y:S02]  /*195f0*/  MOV R12, 0x8 ;  /* 0x00000008000c7802 */ /* 0x000fe40000000f00 */
[----:B------:R-:W-:-:S05]  /*19600*/  SEL R3, R14, RZ, P3 ;  /* 0x000000ff0e037207 */ /* 0x000fca0001800000 */
[----:B------:R-:W-:-:S04]  /*19610*/  IMAD.IADD R3, R2, 0x1, R3 ;  /* 0x0000000102037824 */ /* 0x000fc800078e0203 */
[----:B------:R-:W-:-:S07]  /*19620*/  IMAD.MOV.U32 R13, RZ, RZ, R3 ;  /* 0x000000ffff0d7224 */ /* 0x000fce00078e0003 */
[----:B------:R-:W-:Y:S05]  /*19630*/  WARPSYNC.COLLECTIVE R15, `(.L_x_5747) ;  /* 0x000000000f087348 */ /* 0x000fea0003c00000 */
[----:B------:R0:W1:Y:S02]  /*19640*/  SHFL.UP P6, R14, R13, R12, R11 ;  /* 0x0400000c0d0e7389 */ /* 0x00006400000c000b */
[----:B01----:R-:W-:Y:S01]  /*19650*/  ENDCOLLECTIVE ;  /* 0x000000000000791b */ /* 0x003fe20003800000 */
.L_x_5747:
[----:B------:R-:W-:Y:S01]  /*19660*/  IMAD.MOV.U32 R12, RZ, RZ, 0x10 ;  /* 0x00000010ff0c7424 */ /* 0x000fe200078e00ff */
[----:B------:R-:W-:-:S05]  /*19670*/  SEL R4, R14, RZ, P4 ;  /* 0x000000ff0e047207 */ /* 0x000fca0002000000 */
[----:B------:R-:W-:-:S04]  /*19680*/  IMAD.IADD R4, R3, 0x1, R4 ;  /* 0x0000000103047824 */ /* 0x000fc800078e0204 */
[----:B------:R-:W-:-:S07]  /*19690*/  IMAD.MOV.U32 R13, RZ, RZ, R4 ;  /* 0x000000ffff0d7224 */ /* 0x000fce00078e0004 */
[----:B------:R-:W-:Y:S05]  /*196a0*/  WARPSYNC.COLLECTIVE R15, `(.L_x_5748) ;  /* 0x000000000f087348 */ /* 0x000fea0003c00000 */
[----:B------:R0:W1:Y:S02]  /*196b0*/  SHFL.UP P6, R14, R13, R12, R11 ;  /* 0x0400000c0d0e7389 */ /* 0x00006400000c000b */
[----:B01----:R-:W-:Y:S01]  /*196c0*/  ENDCOLLECTIVE ;  /* 0x000000000000791b */ /* 0x003fe20003800000 */
.L_x_5748:
        /* <DEDUP_REMOVED lines=8> */
.L_x_5749:
[----:B------:R-:W-:Y:S05]  /*19750*/  BRA `(.L_x_5750) ;  /* 0xffffffc8003c7947 */ /* 0x000fea000383ffff */
.L_x_5656:
[----:B------:R-:W-:Y:S01]  /*19760*/  BSSY B0, `(.L_x_5751) ;  /* 0x0000006000007945 */ /* 0x000fe20003800000 */
[----:B------:R-:W-:Y:S02]  /*19770*/  PLOP3.LUT P6, PT, P6, PT, PT, 0x8, 0x0 ;  /* 0x000000000000781c */ /* 0x000fe400037ce170 */
[----:B------:R-:W-:-:S11]  /*19780*/  MOV R15, 0xffffffff ;  /* 0xffffffff000f7802 */ /* 0x000fd60000000f00 */
[----:B01----:R-:W-:Y:S05]  /*19790*/  WARPSYNC.COLLECTIVE R15, `(.L_x_5752) ;  /* 0x000000000f087348 */ /* 0x003fea0003c00000 */
[----:B------:R-:W-:Y:S01]  /*197a0*/  VOTE.ANY R14, PT, P6 ;  /* 0x00000000000e7806 */ /* 0x000fe200030e0100 */
[----:B01----:R-:W-:Y:S06]  /*197b0*/  ENDCOLLECTIVE ;  /* 0x000000000000791b */ /* 0x003fec0003800000 */
.L_x_5752:
[----:B------:R-:W-:Y:S05]  /*197c0*/  BSYNC B0 ;  /* 0x0000000000007941 */ /* 0x000fea0003800000 */
.L_x_5751:
        /* <DEDUP_REMOVED lines=9> */
.L_x_5753:
[----:B------:R-:W-:Y:S01]  /*19860*/  IMAD.MOV.U32 R17, RZ, RZ, R14 ;  /* 0x000000ffff117224 */ /* 0x000fe200078e000e */
[----:B------:R-:W-:Y:S06]  /*19870*/  BRA `(.L_x_5754) ;  /* 0xffffffc8002c7947 */ /* 0x000fec000383ffff */
.L_x_5658:
[----:B------:R-:W-:Y:S01]  /*19880*/  BSSY B0, `(.L_x_5755) ;  /* 0x0000007000007945 */ /* 0x000fe20003800000 */
[----:B------:R-:W-:Y:S01]  /*19890*/  IMAD.MOV.U32 R13, RZ, RZ, R2 ;  /* 0x000000ffff0d7224 */ /* 0x000fe200078e0002 */
[----:B------:R-:W-:Y:S01]  /*198a0*/  MOV R11, 0x1f ;  /* 0x0000001f000b7802 */ /* 0x000fe20000000f00 */
[----:B------:R-:W-:-:S07]  /*198b0*/  IMAD.MOV.U32 R15, RZ, RZ, -0x1 ;  /* 0xffffffffff0f7424 */ /* 0x000fce00078e00ff */
[----:B0123--:R-:W-:Y:S05]  /*198c0*/  WARPSYNC.COLLECTIVE R15, `(.L_x_5756) ;  /* 0x000000000f087348 */ /* 0x00ffea0003c00000 */
[----:B------:R4:W0:Y:S02]  /*198d0*/  SHFL.IDX P6, R14, R13, R12, R11 ;  /* 0x0000000c0d0e7389 */ /* 0x00082400000c000b */
[----:B01234-:R-:W-:Y:S01]  /*198e0*/  ENDCOLLECTIVE ;  /* 0x000000000000791b */ /* 0x01ffe20003800000 */
.L_x_5756:
[----:B------:R-:W-:Y:S05]  /*198f0*/  BSYNC B0 ;  /* 0x0000000000007941 */ /* 0x000fea0003800000 */
.L_x_5755:
[----:B------:R-:W-:Y:S05]  /*19900*/  BRA `(.L_x_5657) ;  /* 0xffffffc800247947 */ /* 0x000fea000383ffff */
.L_x_5662:
[----:B0-----:R0:W1:Y:S02]  /*19910*/  SYNCS.PHASECHK.TRANS64.TRYWAIT P0, [R5+URZ+0x28c20], R0 ;  /* 0x028c2000050075a7 */ /* 0x001064000800017f */
[----:B-1----:R-:W-:Y:S05]  /*19920*/  @!P0 NANOSLEEP.SYNCS 0x989680 ;  /* 0x009896800000895d */ /* 0x002fea0003900000 */
[----:B------:R-:W1:Y:S02]  /*19930*/  @!P0 SYNCS.PHASECHK.TRANS64 P0, [R5+URZ+0x28c20], R0 ;  /* 0x028c2000050085a7 */ /* 0x000e64000800007f */
[----:B-1----:R-:W-:Y:S05]  /*19940*/  @!P0 BRA `(.L_x_5662) ;  /* 0xfffffffc00f08947 */ /* 0x002fea000383ffff */
[----:B------:R-:W-:Y:S05]  /*19950*/  BRA `(.L_x_5757) ;  /* 0xffffffcc009c7947 */ /* 0x000fea000383ffff */
.L_x_5663:
        /* <DEDUP_REMOVED lines=11> */
.L_x_5759:
[----:B------:R-:W-:Y:S05]  /*19a10*/  BSYNC B0 ;  /* 0x0000000000007941 */ /* 0x000fea0003800000 */
.L_x_5758:
[----:B------:R-:W-:Y:S05]  /*19a20*/  BRA `(.L_x_5760) ;  /* 0xffffffcc00847947 */ /* 0x000fea000383ffff */
.L_x_5666:
[----:B------:R-:W-:Y:S01]  /*19a30*/  BSSY B1, `(.L_x_5761) ;  /* 0x0000006000017945 */ /* 0x000fe20003800000 */
[----:B------:R-:W-:-:S07]  /*19a40*/  IMAD.MOV.U32 R15, RZ, RZ, -0x1 ;  /* 0xffffffffff0f7424 */ /* 0x000fce00078e00ff */
[----:B0-234-:R-:W-:Y:S05]  /*19a50*/  WARPSYNC.COLLECTIVE R15, `(.L_x_5762) ;  /* 0x000000000f0c7348 */ /* 0x01dfea0003c00000 */
[----:B------:R-:W-:Y:S02]  /*19a60*/  ELECT P6, UR62, PT ;  /* 0x00000000003e782f */ /* 0x000fe400038c0000 */
[----:B------:R-:W-:Y:S01]  /*19a70*/  MOV R14, UR62 ;  /* 0x0000003e000e7c02 */ /* 0x000fe20008000f00 */
[----:B0-234-:R-:W-:Y:S10]  /*19a80*/  ENDCOLLECTIVE ;  /* 0x000000000000791b */ /* 0x01dff40003800000 */
.L_x_5762:
[----:B------:R-:W-:Y:S05]  /*19a90*/  BSYNC B1 ;  /* 0x0000000000017941 */ /* 0x000fea0003800000 */
.L_x_5761:
[----:B------:R-:W-:Y:S05]  /*19aa0*/  BRA `(.L_x_5763) ;  /* 0xffffffcc007c7947 */ /* 0x000fea000383ffff */
.L_x_5668:
[----:B0-----:R0:W1:Y:S02]  /*19ab0*/  SYNCS.PHASECHK.TRANS64.TRYWAIT P1, [R3+URZ+0x28c40], R2 ;  /* 0x028c4002030075a7 */ /* 0x001064000802017f */
[----:B-1----:R-:W-:Y:S05]  /*19ac0*/  @!P1 NANOSLEEP.SYNCS 0x989680 ;  /* 0x009896800000995d */ /* 0x002fea0003900000 */
[----:B------:R-:W1:Y:S02]  /*19ad0*/  @!P1 SYNCS.PHASECHK.TRANS64 P1, [R3+URZ+0x28c40], R2 ;  /* 0x028c4002030095a7 */ /* 0x000e64000802007f */
[----:B-1----:R-:W-:Y:S05]  /*19ae0*/  @!P1 BRA `(.L_x_5668) ;  /* 0xfffffffc00f09947 */ /* 0x002fea000383ffff */
[----:B------:R-:W-:Y:S05]  /*19af0*/  BRA `(.L_x_5764) ;  /* 0xffffffcc009c7947 */ /* 0x000fea000383ffff */
.L_x_5670:
[----:B-1----:R1:W0:Y:S02]  /*19b00*/  SYNCS.PHASECHK.TRANS64.TRYWAIT P1, [R5+URZ+0x28c40], R0 ;  /* 0x028c4000050075a7 */ /* 0x002224000802017f */
[----:B0-----:R-:W-:Y:S05]  /*19b10*/  @!P1 NANOSLEEP.SYNCS 0x989680 ;  /* 0x009896800000995d */ /* 0x001fea0003900000 */
[----:B------:R-:W0:Y:S02]  /*19b20*/  @!P1 SYNCS.PHASECHK.TRANS64 P1, [R5+URZ+0x28c40], R0 ;  /* 0x028c4000050095a7 */ /* 0x000e24000802007f */
[----:B0-----:R-:W-:Y:S05]  /*19b30*/  @!P1 BRA `(.L_x_5670) ;  /* 0xfffffffc00f09947 */ /* 0x001fea000383ffff */
[----:B------:R-:W-:Y:S05]  /*19b40*/  BRA `(.L_x_5765) ;  /* 0xffffffcc00a87947 */ /* 0x000fea000383ffff */
.L_x_5672:
[----:B------:R0:W0:Y:S02]  /*19b50*/  SYNCS.PHASECHK.TRANS64.TRYWAIT P1, [R3+URZ+0x28c60], R2 ;  /* 0x028c6002030075a7 */ /* 0x000024000802017f */
[----:B0-----:R-:W-:Y:S05]  /*19b60*/  @!P1 NANOSLEEP.SYNCS 0x989680 ;  /* 0x009896800000995d */ /* 0x001fea0003900000 */
[----:B------:R-:W0:Y:S02]  /*19b70*/  @!P1 SYNCS.PHASECHK.TRANS64 P1, [R3+URZ+0x28c60], R2 ;  /* 0x028c6002030095a7 */ /* 0x000e24000802007f */
[----:B0-----:R-:W-:Y:S05]  /*19b80*/  @!P1 BRA `(.L_x_5672) ;  /* 0xfffffffc00f09947 */ /* 0x001fea000383ffff */
[----:B------:R-:W-:Y:S05]  /*19b90*/  BRA `(.L_x_5766) ;  /* 0xffffffcc00a47947 */ /* 0x000fea000383ffff */
.L_x_5767:
        /* <DEDUP_REMOVED lines=14> */
.L_x_15650:


//--------------------- .text._ZN7cutlass13device_kernelIN5flash11enable_sm90INS1_16FlashAttnFwdSm90INS1_25CollectiveMainloopFwdSm90ILi2EN4cute5tupleIJNS5_1CILi1EEES8_S8_EEENS6_IJNS7_ILi64EEESA_SA_EEELi512ENS_6half_tEfNS_4arch4Sm90ELb0ELb1ELb1ELb1ELb1ELb1ELb0ELb0ELb0ELb1ELb0ELb0EEENS1_21CollectiveEpilogueFwdINS6_IJSA_NS7_ILi512EEESA_EEES9_SC_SE_Li256ELb1ELb1ELb0ELb0EEENS1_36VarlenDynamicPersistentTileSchedulerILi64ELi64ELi256ELi128ELb0ELb1ELb1ELb1ELb0ELb1EEEEEEEEEvNT_6ParamsE --------------------------
	.section	.text._ZN7cutlass13device_kernelIN5flash11enable_sm90INS1_16FlashAttnFwdSm90INS1_25CollectiveMainloopFwdSm90ILi2EN4cute5tupleIJNS5_1CILi1EEES8_S8_EEENS6_IJNS7_ILi64EEESA_SA_EEELi512ENS_6half_tEfNS_4arch4Sm90ELb0ELb1ELb1ELb1ELb1ELb1ELb0ELb0ELb0ELb1ELb0ELb0EEENS1_21CollectiveEpilogueFwdINS6_IJSA_NS7_ILi512EEESA_EEES9_SC_SE_Li256ELb1ELb1ELb0ELb0EEENS1_36VarlenDynamicPersistentTileSchedulerILi64ELi64ELi256ELi128ELb0ELb1ELb1ELb1ELb0ELb1EEEEEEEEEvNT_6ParamsE,"ax",@progbits
	.align	128
.text._ZN7cutlass13device_kernelIN5flash11enable_sm90INS1_16FlashAttnFwdSm90INS1_25CollectiveMainloopFwdSm90ILi2EN4cute5tupleIJNS5_1CILi1EEES8_S8_EEENS6_IJNS7_ILi64EEESA_SA_EEELi512ENS_6half_tEfNS_4arch4Sm90ELb0ELb1ELb1ELb1ELb1ELb1ELb0ELb0ELb0ELb1ELb0ELb0EEENS1_21CollectiveEpilogueFwdINS6_IJSA_NS7_ILi512EEESA_EEES9_SC_SE_Li256ELb1ELb1ELb0ELb0EEENS1_36VarlenDynamicPersistentTileSchedulerILi64ELi64ELi256ELi128ELb0ELb1ELb1ELb1ELb0ELb1EEEEEEEEEvNT_6ParamsE:
        .type           _ZN7cutlass13device_kernelIN5flash11enable_sm90INS1_16FlashAttnFwdSm90INS1_25CollectiveMainloopFwdSm90ILi2EN4cute5tupleIJNS5_1CILi1EEES8_S8_EEENS6_IJNS7_ILi64EEESA_SA_EEELi512ENS_6half_tEfNS_4arch4Sm90ELb0ELb1ELb1ELb1ELb1ELb1ELb0ELb0ELb0ELb1ELb0ELb0EEENS1_21CollectiveEpilogueFwdINS6_IJSA_NS7_ILi512EEESA_EEES9_SC_SE_Li256ELb1ELb1ELb0ELb0EEENS1_36VarlenDynamicPersistentTileSchedulerILi64ELi64ELi256ELi128ELb0ELb1ELb1ELb1ELb0ELb1EEEEEEEEEvNT_6ParamsE,@function
        .size           _ZN7cutlass13device_kernelIN5flash11enable_sm90INS1_16FlashAttnFwdSm90INS1_25CollectiveMainloopFwdSm90ILi2EN4cute5tupleIJNS5_1CILi1EEES8_S8_EEENS6_IJNS7_ILi64EEESA_SA_EEELi512ENS_6half_tEfNS_4arch4Sm90ELb0ELb1ELb1ELb1ELb1ELb1ELb0ELb0ELb0ELb1ELb0ELb0EEENS1_21CollectiveEpilogueFwdINS6_IJSA_NS7_ILi512EEESA_EEES9_SC_SE_Li256ELb1ELb1ELb0ELb0EEENS1_36VarlenDynamicPersistentTileSchedulerILi64ELi64ELi256ELi128ELb0ELb1ELb1ELb1ELb0ELb1EEEEEEEEEvNT_6ParamsE,(.L_x_15651 - _ZN7cutlass13device_kernelIN5flash11enable_sm90INS1_16FlashAttnFwdSm90INS1_25CollectiveMainloopFwdSm90ILi2EN4cute5tupleIJNS5_1CILi1EEES8_S8_EEENS6_IJNS7_ILi64EEESA_SA_EEELi512ENS_6half_tEfNS_4arch4Sm90ELb0ELb1ELb1ELb1ELb1ELb1ELb0ELb0ELb0ELb1ELb0ELb0EEENS1_21CollectiveEpilogueFwdINS6_IJSA_NS7_ILi512EEESA_EEES9_SC_SE_Li256ELb1ELb1ELb0ELb0EEENS1_36VarlenDynamicPersistentTileSchedulerILi64ELi64ELi256ELi128ELb0ELb1ELb1ELb1ELb0ELb1EEEEEEEEEvNT_6ParamsE)
        .other          _ZN7cutlass13device_kernelIN5flash11enable_sm90INS1_16FlashAttnFwdSm90INS1_25CollectiveMainloopFwdSm90ILi2EN4cute5tupleIJNS5_1CILi1EEES8_S8_EEENS6_IJNS7_ILi64EEESA_SA_EEELi512ENS_6half_tEfNS_4arch4Sm90ELb0ELb1ELb1ELb1ELb1ELb1ELb0ELb0ELb0ELb1ELb0ELb0EEENS1_21CollectiveEpilogueFwdINS6_IJSA_NS7_ILi512EEESA_EEES9_SC_SE_Li256ELb1ELb1ELb0ELb0EEENS1_36VarlenDynamicPersistentTileSchedulerILi64ELi64ELi256ELi128ELb0ELb1ELb1ELb1ELb0ELb1EEEEEEEEEvNT_6ParamsE,@"STO_CUDA_ENTRY STV_DEFAULT"
_ZN7cutlass13device_kernelIN5flash11enable_sm90INS1_16FlashAttnFwdSm90INS1_25CollectiveMainloopFwdSm90ILi2EN4cute5tupleIJNS5_1CILi1EEES8_S8_EEENS6_IJNS7_ILi64EEESA_SA_EEELi512ENS_6half_tEfNS_4arch4Sm90ELb0ELb1ELb1ELb1ELb1ELb1ELb0ELb0ELb0ELb1ELb0ELb0EEENS1_21CollectiveEpilogueFwdINS6_IJSA_NS7_ILi512EEESA_EEES9_SC_SE_Li256ELb1ELb1ELb0ELb0EEENS1_36VarlenDynamicPersistentTileSchedulerILi64ELi64ELi256ELi128ELb0ELb1ELb1ELb1ELb0ELb1EEEEEEEEEvNT_6ParamsE:
        /* <DEDUP_REMOVED lines=18> */
.L_x_5769:
[----:B------:R-:W-:Y:S05]  /*0120*/  BSYNC B0 ;  /* 0x0000000000007941 */ /* 0x000fea0003800000 */
.L_x_5768:
        /* <DEDUP_REMOVED lines=35> */
[----:B------:R3:W0:Y:S02]  /*0360*/  SYNCS.EXCH.64 URZ, [UR6+0x28c48], UR4 ;  /* 0x028c4804063f75b2 */ /* 0x0006240008000100 */
[----:B---3--:R-:W-:Y:S01]  /*0370*/  NOP ;  /* 0x0000000000007918 */ /* 0x008fe20000000000 */
.L_x_5770:
        /* <DEDUP_REMOVED lines=22> */
.L_x_5771:
        /* <DEDUP_REMOVED lines=18> */
.L_x_5772:
        /* <DEDUP_REMOVED lines=22> */
.L_x_5773:
        /* <DEDUP_REMOVED lines=22> */
.L_x_5774:
[----:B------:R-:W-:Y:S01]  /*08c0*/  PLOP3.LUT P0, PT, PT, PT, UP0, 0x80, 0x0 ;  /* 0x000000000000781c */ /* 0x000fe20003f0f008 */
[----:B------:R-:W-:Y:S01]  /*08d0*/  UMOV UR36, 0x1 ;  /* 0x0000000100247882 */ /* 0x000fe20000000000 */
[----:B------:R-:W-:Y:S01]  /*08e0*/  NOP ;  /* 0x0000000000007918 */ /* 0x000fe20000000000 */
[----:B------:R-:W-:Y:S01]  /*08f0*/  USEL UR36, UR36, 0x2, !UP0 ;  /* 0x0000000224247887 */ /* 0x000fe2000c000000 */
[----:B------:R-:W-:Y:S01]  /*0900*/  BSSY B9, `(.L_x_5775) ;  /* 0x0001f87000097945 */ /* 0x000fe20003800000 */
[----:B------:R-:W-:Y:S01]  /*0910*/  ULDC.64 UR40, c[0x0][0x208] ;  /* 0x0000820000287ab9 */ /* 0x000fe20000000a00 */
[----:B012-4-:R-:W-:Y:S07]  /*0920*/  BAR.SYNC.DEFER_BLOCKING 0x0 ;  /* 0x0000000000007b1d */ /* 0x017fee0000010000 */
[----:B------:R-:W-:Y:S05]  /*0930*/  @!P0 BRA `(.L_x_5776) ;  /* 0x0000017800fc8947 */ /* 0x000fea0003800000 */
.L_x_5777:
[----:B------:R-:W-:-:S08]  /*0940*/  NOP ;  /* 0x0000000000007918 */ /* 0x000fd00000000000 */
[----:B------:R-:W0:Y:S02]  /*0950*/  USETMAXREG.TRY_ALLOC.CTAPOOL UP0, 0xe8 ;  /* 0x000000e8000079c8 */ /* 0x000e240008000600 */
[----:B0-----:R-:W-:-:S13]  /*0960*/  PLOP3.LUT P0, PT, PT, PT, UP0, 0x80, 0x0 ;  /* 0x000000000000781c */ /* 0x001fda0003f0f008 */
[----:B------:R-:W-:Y:S05]  /*0970*/  @!P0 BRA `(.L_x_5777) ;  /* 0xfffffffc00f08947 */ /* 0x000fea000383ffff */
[----:B------:R-:W-:Y:S01]  /*0980*/  ISETP.NE.AND P0, PT, R3, 0x1, PT ;  /* 0x000000010300780c */ /* 0x000fe20003f05270 */
[----:B------:R-:W0:Y:S01]  /*0990*/  S2UR UR4, SR_CgaCtaId ;  /* 0x00000000000479c3 */ /* 0x000e220000008800 */
        /* <DEDUP_REMOVED lines=13> */
[----:B------:R-:W-:Y:S02]  /*0a70*/  MOV R200, 0x20 ;  /* 0x0000002000c87802 */ /* 0x000fe40000000f00 */
[----:B------:R-:W-:Y:S01]  /*0a80*/  CS2R R188, SRZ ;  /* 0x0000000000bc7805 */ /* 0x000fe2000001ff00 */
[----:B------:R-:W-:Y:S01]  /*0a90*/  ULOP3.LUT UR37, UR36, 0x1, URZ, 0xfc, !UPT ;  /* 0x0000000124257892 */ /* 0x000fe2000f8efc3f */
[----:B------:R-:W-:-:S04]  /*0aa0*/  SHF.R.S32.HI R0, RZ, 0x1f, R16 ;  /* 0x0000001fff007819 */ /* 0x000fc80000011410 */
[CC--:B------:R-:W-:Y:S02]  /*0ab0*/  LEA.HI R3, R0.reuse, R16.reuse, RZ, 0x4 ;  /* 0x0000001000037211 */ /* 0x0c0fe400078f20ff */
[CC--:B------:R-:W-:Y:S02]  /*0ac0*/  LEA.HI R7, R0.reuse, R16.reuse, RZ, 0x7 ;  /* 0x0000001000077211 */ /* 0x0c0fe400078f38ff */
[----:B------:R-:W-:Y:S02]  /*0ad0*/  LOP3.LUT R4, R3, 0xfffffff0, RZ, 0xc0, !PT ;  /* 0xfffffff003047812 */ /* 0x000fe400078ec0ff */
[----:B------:R-:W-:Y:S02]  /*0ae0*/  LOP3.LUT R6, R7, 0xffffff80, RZ, 0xc0, !PT ;  /* 0xffffff8007067812 */ /* 0x000fe400078ec0ff */
[----:B------:R-:W-:Y:S01]  /*0af0*/  LEA.HI R5, R0, R16, RZ, 0x5 ;  /* 0x0000001000057211 */ /* 0x000fe200078f28ff */
[C---:B------:R-:W-:Y:S01]  /*0b00*/  IMAD.IADD R4, R16.reuse, 0x1, -R4 ;  /* 0x0000000110047824 */ /* 0x040fe200078e0a04 */
[----:B------:R-:W-:Y:S01]  /*0b10*/  SHF.R.S32.HI R20, RZ, 0x7, R7 ;  /* 0x00000007ff147819 */ /* 0x000fe20000011407 */
[----:B------:R-:W-:Y:S01]  /*0b20*/  IMAD.IADD R8, R16, 0x1, -R6 ;  /* 0x0000000110087824 */ /* 0x000fe200078e0a06 */
[----:B------:R-:W-:-:S02]  /*0b30*/  SHF.R.S32.HI R18, RZ, 0x5, R5 ;  /* 0x00000005ff127819 */ /* 0x000fc40000011405 */
[--C-:B------:R-:W-:Y:S01]  /*0b40*/  SHF.R.S32.HI R11, RZ, 0x1f, R4.reuse ;  /* 0x0000001fff0b7819 */ /* 0x100fe20000011404 */
[----:B------:R-:W-:Y:S01]  /*0b50*/  IMAD R14, R20, 0x100, R4 ;  /* 0x00000100140e7824 */ /* 0x000fe200078e0204 */
[----:B------:R-:W-:Y:S02]  /*0b60*/  SHF.R.S32.HI R5, RZ, 0x1f, R5 ;  /* 0x0000001fff057819 */ /* 0x000fe40000011405 */
[----:B------:R-:W-:Y:S02]  /*0b70*/  SHF.R.S32.HI R6, RZ, 0x4, R3 ;  /* 0x00000004ff067819 */ /* 0x000fe40000011403 */
[----:B------:R-:W-:Y:S02]  /*0b80*/  LEA.HI R13, R11, R4, RZ, 0x3 ;  /* 0x000000040b0d7211 */ /* 0x000fe400078f18ff */
[----:B------:R-:W-:Y:S02]  /*0b90*/  LEA.HI R3, R3, R6, RZ, 0x1 ;  /* 0x0000000603037211 */ /* 0x000fe400078f08ff */
[----:B------:R-:W-:-:S02]  /*0ba0*/  LEA.HI R5, R5, R18, RZ, 0x2 ;  /* 0x0000001205057211 */ /* 0x000fc400078f10ff */
[C---:B------:R-:W-:Y:S01]  /*0bb0*/  LOP3.LUT R15, R13.reuse, 0xfffffff8, RZ, 0xc0, !PT ;  /* 0xfffffff80d0f7812 */ /* 0x040fe200078ec0ff */
[----:B------:R-:W-:Y:S01]  /*0bc0*/  IMAD.SHL.U32 R13, R13, 0x40, RZ ;  /* 0x000000400d0d7824 */ /* 0x000fe200078e00ff */
[----:B------:R-:W-:Y:S02]  /*0bd0*/  SHF.R.S32.HI R9, RZ, 0x1f, R8 ;  /* 0x0000001fff097819 */ /* 0x000fe40000011408 */
[----:B------:R-:W-:Y:S01]  /*0be0*/  LOP3.LUT R3, R3, 0x1ffffffe, RZ, 0xc0, !PT ;  /* 0x1ffffffe03037812 */ /* 0x000fe200078ec0ff */
[----:B------:R-:W-:Y:S01]  /*0bf0*/  IMAD.IADD R15, R4, 0x1, -R15 ;  /* 0x00000001040f7824 */ /* 0x000fe200078e0a0f */
[----:B------:R-:W-:Y:S02]  /*0c00*/  LOP3.LUT R5, R5, 0x3ffffc, RZ, 0xc0, !PT ;  /* 0x003ffffc05057812 */ /* 0x000fe400078ec0ff */
[----:B------:R-:W-:Y:S01]  /*0c10*/  LEA.HI R10, R9, R8, RZ, 0x2 ;  /* 0x00000008090a7211 */ /* 0x000fe200078f10ff */
[----:B------:R-:W-:Y:S01]  /*0c20*/  IMAD.IADD R3, R6, 0x1, -R3 ;  /* 0x0000000106037824 */ /* 0x000fe200078e0a03 */
[----:B------:R-:W-:Y:S01]  /*0c30*/  SHF.L.U32 R4, R15, 0x6, RZ ;  /* 0x000000060f047819 */ /* 0x000fe200000006ff */
[----:B------:R-:W-:Y:S01]  /*0c40*/  IMAD.IADD R5, R18, 0x1, -R5 ;  /* 0x0000000112057824 */ /* 0x000fe200078e0a05 */
[--C-:B------:R-:W-:Y:S01]  /*0c50*/  SHF.R.S32.HI R11, RZ, 0x2, R10.reuse ;  /* 0x00000002ff0b7819 */ /* 0x100fe2000001140a */
[----:B------:R-:W-:Y:S01]  /*0c60*/  IMAD.SHL.U32 R3, R3, 0x8, RZ ;  /* 0x0000000803037824 */ /* 0x000fe200078e00ff */
[----:B------:R-:W-:Y:S01]  /*0c70*/  SHF.R.S32.HI R12, RZ, 0x1f, R10 ;  /* 0x0000001fff0c7819 */ /* 0x000fe2000001140a */
[----:B------:R-:W-:Y:S01]  /*0c80*/  IMAD R14, R5, 0x10, R14 ;  /* 0x00000010050e7824 */ /* 0x000fe200078e020e */
[----:B------:R-:W-:-:S02]  /*0c90*/  LOP3.LUT R4, R4, 0x1c0, RZ, 0xc0, !PT ;  /* 0x000001c004047812 */ /* 0x000fc400078ec0ff */
[----:B------:R-:W-:Y:S01]  /*0ca0*/  LEA.HI R12, R12, R11, RZ, 0x3 ;  /* 0x0000000b0c0c7211 */ /* 0x000fe200078f18ff */
[--C-:B------:R-:W-:Y:S01]  /*0cb0*/  IMAD.U32 R5, R14, 0x40, R3.reuse ;  /* 0x000000400e057824 */ /* 0x100fe200078e0003 */
[----:B------:R-:W-:Y:S02]  /*0cc0*/  LOP3.LUT R3, R4, 0x8, R3, 0xf8, !PT ;  /* 0x0000000804037812 */ /* 0x000fe400078ef803 */
[----:B------:R-:W-:Y:S02]  /*0cd0*/  LOP3.LUT R12, R12, 0xfffffff8, RZ, 0xc0, !PT ;  /* 0xfffffff80c0c7812 */ /* 0x000fe400078ec0ff */
[----:B------:R-:W-:Y:S01]  /*0ce0*/  SHF.R.U32.HI R4, RZ, 0x3, R4 ;  /* 0x00000003ff047819 */ /* 0x000fe20000011604 */
[----:B------:R0:W-:Y:S01]  /*0cf0*/  STL [R1+0x60], R5 ;  /* 0x0000600501007387 */ /* 0x0001e20000100800 */
[----:B------:R-:W-:Y:S01]  /*0d00*/  LEA.HI R9, R9, R8, RZ, 0x5 ;  /* 0x0000000809097211 */ /* 0x000fe200078f28ff */
[----:B------:R-:W-:Y:S01]  /*0d10*/  IMAD.IADD R12, R11, 0x1, -R12 ;  /* 0x000000010b0c7824 */ /* 0x000fe200078e0a0c */
[----:B------:R-:W-:Y:S01]  /*0d20*/  LOP3.LUT R13, R13, 0x7ffffe00, RZ, 0xc0, !PT ;  /* 0x7ffffe000d0d7812 */ /* 0x000fe200078ec0ff */
[----:B------:R-:W-:Y:S01]  /*0d30*/  STL [R1+0x50], RZ ;  /* 0x000050ff01007387 */ /* 0x000fe20000100800 */
[----:B------:R-:W-:-:S02]  /*0d40*/  LOP3.LUT R4, R3, R4, RZ, 0x3c, !PT ;  /* 0x0000000403047212 */ /* 0x000fc400078e3cff */
[----:B------:R-:W-:Y:S01]  /*0d50*/  SHF.R.S32.HI R9, RZ, 0x5, R9 ;  /* 0x00000005ff097819 */ /* 0x000fe20000011409 */
[----:B------:R-:W-:Y:S01]  /*0d60*/  IMAD R13, R18, 0x400, R13 ;  /* 0x00000400120d7824 */ /* 0x000fe200078e020d */
[CC--:B------:R-:W-:Y:S02]  /*0d70*/  LEA.HI R3, R0.reuse, R16.reuse, RZ, 0x3 ;  /* 0x0000001000037211 */ /* 0x0c0fe400078f18ff */
[----:B------:R-:W-:Y:S02]  /*0d80*/  CS2R R18, SRZ ;  /* 0x0000000000127805 */ /* 0x000fe4000001ff00 */
[----:B------:R-:W-:Y:S01]  /*0d90*/  LEA.HI R0, R0, R16, RZ, 0x2 ;  /* 0x0000001000007211 */ /* 0x000fe200078f10ff */
[----:B------:R-:W-:Y:S01]  /*0da0*/  IMAD R194, R9, 0x10, R12 ;  /* 0x0000001009c27824 */ /* 0x000fe200078e020c */
[----:B0-----:R-:W-:Y:S01]  /*0db0*/  LOP3.LUT R5, R10, 0x7ffffffc, RZ, 0xc0, !PT ;  /* 0x7ffffffc0a057812 */ /* 0x001fe200078ec0ff */
[----:B------:R-:W-:Y:S01]  /*0dc0*/  IMAD.IADD R13, R13, 0x1, R4 ;  /* 0x000000010d0d7824 */ /* 0x000fe200078e0204 */
[----:B------:R-:W-:-:S02]  /*0dd0*/  SHF.R.S32.HI R192, RZ, 0x2, R0 ;  /* 0x00000002ffc07819 */ /* 0x000fc40000011400 */
[----:B------:R-:W-:Y:S01]  /*0de0*/  SHF.R.S32.HI R9, RZ, 0x1f, R0 ;  /* 0x0000001fff097819 */ /* 0x000fe20000011400 */
[----:B------:R-:W-:Y:S01]  /*0df0*/  IMAD.IADD R5, R8, 0x1, -R5 ;  /* 0x0000000108057824 */ /* 0x000fe200078e0a05 */
[----:B------:R-:W-:Y:S01]  /*0e00*/  LOP3.LUT R0, R0, 0xfffffffc, RZ, 0xc0, !PT ;  /* 0xfffffffc00007812 */ /* 0x000fe200078ec0ff */
[----:B------:R-:W-:Y:S01]  /*0e10*/  VIADD R8, R192, 0x20 ;  /* 0x00000020c0087836 */ /* 0x000fe20000000000 */
[----:B------:R-:W-:Y:S01]  /*0e20*/  SHF.R.S32.HI R4, RZ, 0x3, R3 ;  /* 0x00000003ff047819 */ /* 0x000fe20000011403 */
[----:B------:R-:W-:Y:S01]  /*0e30*/  IMAD R198, R13, 0x2, R2 ;  /* 0x000000020dc67824 */ /* 0x000fe200078e0202 */
[----:B------:R-:W-:Y:S01]  /*0e40*/  LOP3.LUT R3, R3, 0xfffffff8, RZ, 0xc0, !PT ;  /* 0xfffffff803037812 */ /* 0x000fe200078ec0ff */
[----:B------:R-:W-:Y:S01]  /*0e50*/  IMAD.IADD R6, R16, 0x1, -R0 ;  /* 0x0000000110067824 */ /* 0x000fe200078e0a00 */
[----:B------:R-:W-:Y:S01]  /*0e60*/  LEA.HI R7, R7, R20, RZ, 0x1 ;  /* 0x0000001407077211 */ /* 0x000fe200078f08ff */
[----:B------:R-:W-:Y:S01]  /*0e70*/  VIADD R201, R198, 0x26800 ;  /* 0x00026800c6c97836 */ /* 0x000fe20000000000 */
[----:B------:R-:W-:Y:S01]  /*0e80*/  SHF.R.S32.HI R4, RZ, 0x1f, R8 ;  /* 0x0000001fff047819 */ /* 0x000fe20000011408 */
[----:B------:R-:W-:Y:S01]  /*0e90*/  IMAD.IADD R10, R16, 0x1, -R3 ;  /* 0x00000001100a7824 */ /* 0x000fe200078e0a03 */
[----:B------:R-:W-:Y:S01]  /*0ea0*/  LEA.HI R0, R6, R6, RZ, 0x1 ;  /* 0x0000000606007211 */ /* 0x000fe200078f08ff */
[----:B------:R-:W-:Y:S01]  /*0eb0*/  IMAD.SHL.U32 R3, R8, 0x40, RZ ;  /* 0x0000004008037824 */ /* 0x000fe200078e00ff */
[----:B------:R-:W-:Y:S01]  /*0ec0*/  LOP3.LUT R7, R7, 0xfffffe, RZ, 0xc0, !PT ;  /* 0x00fffffe07077812 */ /* 0x000fe200078ec0ff */
[----:B------:R-:W-:Y:S01]  /*0ed0*/  IMAD.SHL.U32 R204, R10, 0x8, RZ ;  /* 0x000000080acc7824 */ /* 0x000fe200078e00ff */
[----:B------:R-:W-:Y:S01]  /*0ee0*/  LEA.HI R9, R9, R192, RZ, 0x3 ;  /* 0x000000c009097211 */ /* 0x000fe200078f18ff */
[----:B------:R-:W-:Y:S01]  /*0ef0*/  IMAD.SHL.U32 R16, R6, 0x8, RZ ;  /* 0x0000000806107824 */ /* 0x000fe200078e00ff */
[----:B------:R-:W-:Y:S01]  /*0f00*/  LOP3.LUT R0, R0, 0x1ffffffe, RZ, 0xc0, !PT ;  /* 0x1ffffffe00007812 */ /* 0x000fe200078ec0ff */
[----:B------:R-:W-:Y:S01]  /*0f10*/  IMAD.SHL.U32 R190, R6, 0x4, RZ ;  /* 0x0000000406be7824 */ /* 0x000fe200078e00ff */
[----:B------:R-:W-:Y:S01]  /*0f20*/  LEA.HI R4, R4, R8, RZ, 0x3 ;  /* 0x0000000804047211 */ /* 0x000fe200078f18ff */
[C---:B------:R-:W-:Y:S01]  /*0f30*/  VIADD R36, R204.reuse, 0x40 ;  /* 0x00000040cc247836 */ /* 0x040fe20000000000 */
[----:B------:R-:W-:Y:S01]  /*0f40*/  LOP3.LUT R3, R3, 0x1c0, RZ, 0xc0, !PT ;  /* 0x000001c003037812 */ /* 0x000fe200078ec0ff */
[----:B------:R-:W-:Y:S01]  /*0f50*/  VIADD R34, R204, 0xc0 ;  /* 0x000000c0cc227836 */ /* 0x000fe20000000000 */
[----:B------:R-:W-:Y:S01]  /*0f60*/  IADD3 R228, R16, 0x40, RZ ;  /* 0x0000004010e47810 */ /* 0x000fe20007ffe0ff */
[----:B------:R-:W-:Y:S01]  /*0f70*/  VIADD R35, R204, 0x80 ;  /* 0x00000080cc237836 */ /* 0x000fe20000000000 */
[----:B------:R-:W-:Y:S01]  /*0f80*/  LOP3.LUT R9, R9, 0xfffffff8, RZ, 0xc0, !PT ;  /* 0xfffffff809097812 */ /* 0x000fe200078ec0ff */
[----:B------:R-:W-:Y:S01]  /*0f90*/  IMAD.IADD R7, R20, 0x1, -R7 ;  /* 0x0000000114077824 */ /* 0x000fe200078e0a07 */
[----:B------:R-:W-:Y:S01]  /*0fa0*/  IADD3 R32, R204, 0x140, RZ ;  /* 0x00000140cc207810 */ /* 0x000fe20007ffe0ff */
[----:B------:R-:W-:Y:S01]  /*0fb0*/  VIADD R220, R16, 0x60 ;  /* 0x0000006010dc7836 */ /* 0x000fe20000000000 */
[----:B------:R-:W-:Y:S01]  /*0fc0*/  SHF.R.U32.HI R24, RZ, 0x3, R3 ;  /* 0x00000003ff187819 */ /* 0x000fe20000011603 */
[C---:B------:R-:W-:Y:S01]  /*0fd0*/  VIADD R33, R204.reuse, 0x100 ;  /* 0x00000100cc217836 */ /* 0x040fe20000000000 */
[----:B------:R-:W-:Y:S01]  /*0fe0*/  SHF.R.S32.HI R38, RZ, 0x1f, R36 ;  /* 0x0000001fff267819 */ /* 0x000fe20000011424 */
[----:B------:R-:W-:Y:S01]  /*0ff0*/  VIADD R31, R204, 0x180 ;  /* 0x00000180cc1f7836 */ /* 0x000fe20000000000 */
[----:B------:R-:W-:Y:S01]  /*1000*/  SHF.R.S32.HI R36, RZ, 0x1f, R34 ;  /* 0x0000001fff247819 */ /* 0x000fe20000011422 */
[----:B------:R-:W-:Y:S01]  /*1010*/  VIADD R218, R16, 0x80 ;  /* 0x0000008010da7836 */ /* 0x000fe20000000000 */
[----:B------:R-:W-:Y:S01]  /*1020*/  SHF.R.S32.HI R37, RZ, 0x1f, R35 ;  /* 0x0000001fff257819 */ /* 0x000fe20000011423 */
[----:B------:R-:W-:Y:S01]  /*1030*/  VIADD R203, R190, 0x10 ;  /* 0x00000010becb7836 */ /* 0x000fe20000000000 */
[----:B------:R-:W-:Y:S01]  /*1040*/  SHF.R.S32.HI R34, RZ, 0x1f, R32 ;  /* 0x0000001fff227819 */ /* 0x000fe20000011420 */
[----:B------:R-:W-:Y:S01]  /*1050*/  VIADD R30, R204, 0x1c0 ;  /* 0x000001c0cc1e7836 */ /* 0x000fe20000000000 */
[----:B------:R-:W-:Y:S01]  /*1060*/  SHF.R.S32.HI R35, RZ, 0x1f, R33 ;  /* 0x0000001fff237819 */ /* 0x000fe20000011421 */
[----:B------:R-:W-:Y:S01]  /*1070*/  IMAD.IADD R229, R6, 0x1, -R0 ;  /* 0x0000000106e57824 */ /* 0x000fe200078e0a00 */
[----:B------:R-:W-:Y:S01]  /*1080*/  LOP3.LUT R0, R3, 0x38, R16, 0xf8, !PT ;  /* 0x0000003803007812 */ /* 0x000fe200078ef810 */
[----:B------:R-:W-:Y:S01]  /*1090*/  IMAD.SHL.U32 R4, R4, 0x40, RZ ;  /* 0x0000004004047824 */ /* 0x000fe200078e00ff */
[----:B------:R-:W-:Y:S01]  /*10a0*/  SHF.R.S32.HI R3, RZ, 0x1f, R228 ;  /* 0x0000001fff037819 */ /* 0x000fe200000114e4 */
[----:B------:R-:W-:Y:S01]  /*10b0*/  VIADD R29, R16, 0x1c0 ;  /* 0x000001c0101d7836 */ /* 0x000fe20000000000 */
[----:B------:R-:W-:Y:S01]  /*10c0*/  SHF.R.S32.HI R32, RZ, 0x1f, R31 ;  /* 0x0000001fff207819 */ /* 0x000fe2000001141f */
[----:B------:R-:W-:Y:S01]  /*10d0*/  IMAD.SHL.U32 R197, R7, 0x100, RZ ;  /* 0x0000010007c57824 */ /* 0x000fe200078e00ff */
[----:B------:R-:W-:Y:S01]  /*10e0*/  SHF.R.S32.HI R7, RZ, 0x1f, R220 ;  /* 0x0000001fff077819 */ /* 0x000fe200000114dc */
[----:B------:R-:W-:Y:S01]  /*10f0*/  IMAD.IADD R196, R192, 0x1, -R9 ;  /* 0x00000001c0c47824 */ /* 0x000fe200078e0a09 */
[----:B------:R-:W-:Y:S01]  /*1100*/  SHF.R.S32.HI R9, RZ, 0x1f, R218 ;  /* 0x0000001fff097819 */ /* 0x000fe200000114da */
[C---:B------:R-:W-:Y:S01]  /*1110*/  VIADD R28, R16.reuse, 0x1e0 ;  /* 0x000001e0101c7836 */ /* 0x040fe20000000000 */
[----:B------:R-:W-:Y:S01]  /*1120*/  SHF.R.S32.HI R33, RZ, 0x1f, R203 ;  /* 0x0000001fff217819 */ /* 0x000fe200000114cb */
[C---:B------:R-:W-:Y:S01]  /*1130*/  VIADD R215, R16.reuse, 0xa0 ;  /* 0x000000a010d77836 */ /* 0x040fe20000000000 */
[----:B------:R-:W-:Y:S01]  /*1140*/  SHF.R.S32.HI R31, RZ, 0x1f, R30 ;  /* 0x0000001fff1f7819 */ /* 0x000fe2000001141e */
[----:B------:R-:W-:Y:S01]  /*1150*/  VIADD R214, R16, 0xc0 ;  /* 0x000000c010d67836 */ /* 0x000fe20000000000 */
[----:B------:R-:W-:Y:S01]  /*1160*/  SHF.L.U64.HI R30, R228, 0x1, R3 ;  /* 0x00000001e41e7819 */ /* 0x000fe20000010203 */
[----:B------:R-:W-:Y:S01]  /*1170*/  STL [R1+0x4], R29 ;  /* 0x0000041d01007387 */ /* 0x000fe20000100800 */
[----:B------:R-:W-:Y:S01]  /*1180*/  LOP3.LUT R4, R4, 0xfffffe00, RZ, 0xc0, !PT ;  /* 0xfffffe0004047812 */ /* 0x000fe200078ec0ff */
[----:B------:R-:W-:Y:S01]  /*1190*/  VIADD R213, R16, 0xe0 ;  /* 0x000000e010d57836 */ /* 0x000fe20000000000 */
[----:B------:R-:W-:Y:S01]  /*11a0*/  SHF.L.U64.HI R7, R220, 0x1, R7 ;  /* 0x00000001dc077819 */ /* 0x000fe20000010207 */
[----:B------:R-:W-:Y:S01]  /*11b0*/  STL [R1], R28 ;  /* 0x0000001c01007387 */ /* 0x000fe20000100800 */
[----:B------:R-:W-:Y:S01]  /*11c0*/  SHF.L.U64.HI R3, R218, 0x1, R9 ;  /* 0x00000001da037819 */ /* 0x000fe20000010209 */
[C---:B------:R-:W-:Y:S01]  /*11d0*/  VIADD R211, R16.reuse, 0x100 ;  /* 0x0000010010d37836 */ /* 0x040fe20000000000 */
[----:B------:R-:W-:Y:S01]  /*11e0*/  SHF.R.S32.HI R6, RZ, 0x1f, R215 ;  /* 0x0000001fff067819 */ /* 0x000fe200000114d7 */
[----:B------:R-:W-:Y:S01]  /*11f0*/  STL [R1+0x54], R33 ;  /* 0x0000542101007387 */ /* 0x000fe20000100800 */
[----:B------:R-:W-:Y:S01]  /*1200*/  SHF.R.S32.HI R11, RZ, 0x1f, R214 ;  /* 0x0000001fff0b7819 */ /* 0x000fe200000114d6 */
[C---:B------:R-:W-:Y:S01]  /*1210*/  VIADD R210, R16.reuse, 0x120 ;  /* 0x0000012010d27836 */ /* 0x040fe20000000000 */
[----:B------:R-:W-:Y:S01]  /*1220*/  SHF.L.U64.HI R6, R215, 0x1, R6 ;  /* 0x00000001d7067819 */ /* 0x000fe20000010206 */
[----:B------:R-:W-:Y:S01]  /*1230*/  STL [R1+0x10], R30 ;  /* 0x0000101e01007387 */ /* 0x000fe20000100800 */
[----:B------:R-:W-:Y:S01]  /*1240*/  SHF.R.S32.HI R8, RZ, 0x1f, R213 ;  /* 0x0000001fff087819 */ /* 0x000fe200000114d5 */
[C---:B------:R-:W-:Y:S01]  /*1250*/  VIADD R208, R16.reuse, 0x140 ;  /* 0x0000014010d07836 */ /* 0x040fe20000000000 */
[----:B------:R-:W-:Y:S01]  /*1260*/  R2P PR, R15, 0x6 ;  /* 0x000000060f007804 */ /* 0x000fe20000000000 */
[----:B------:R-:W-:Y:S01]  /*1270*/  STL [R1+0x5c], R4 ;  /* 0x00005c0401007387 */ /* 0x000fe20000100800 */
[----:B------:R-:W-:Y:S01]  /*1280*/  SHF.R.S32.HI R10, RZ, 0x1f, R211 ;  /* 0x0000001fff0a7819 */ /* 0x000fe200000114d3 */
[C---:B------:R-:W-:Y:S01]  /*1290*/  VIADD R207, R16.reuse, 0x160 ;  /* 0x0000016010cf7836 */ /* 0x040fe20000000000 */
[----:B------:R-:W-:Y:S01]  /*12a0*/  SHF.R.S32.HI R15, RZ, 0x1f, R210 ;  /* 0x0000001fff0f7819 */ /* 0x000fe200000114d2 */
[----:B------:R0:W-:Y:S01]  /*12b0*/  STL [R1+0x14], R7 ;  /* 0x0000140701007387 */ /* 0x0001e20000100800 */
[C---:B------:R-:W-:Y:S01]  /*12c0*/  IADD3 R206, R16.reuse, 0x180, RZ ;  /* 0x0000018010ce7810 */ /* 0x040fe20007ffe0ff */
[C---:B------:R-:W-:Y:S01]  /*12d0*/  VIADD R205, R16.reuse, 0x1a0 ;  /* 0x000001a010cd7836 */ /* 0x040fe20000000000 */
[----:B------:R-:W-:Y:S01]  /*12e0*/  SHF.R.S32.HI R21, RZ, 0x1f, R208 ;  /* 0x0000001fff157819 */ /* 0x000fe200000114d0 */
[----:B------:R1:W-:Y:S01]  /*12f0*/  STL [R1+0x18], R3 ;  /* 0x0000180301007387 */ /* 0x0003e20000100800 */
[----:B------:R-:W-:Y:S01]  /*1300*/  SHF.R.S32.HI R12, RZ, 0x1f, R207 ;  /* 0x0000001fff0c7819 */ /* 0x000fe200000114cf */
[----:B------:R-:W-:Y:S01]  /*1310*/  VIADD R186, R16, 0x20 ;  /* 0x0000002010ba7836 */ /* 0x000fe20000000000 */
[----:B------:R-:W-:Y:S01]  /*1320*/  SHF.R.S32.HI R23, RZ, 0x1f, R206 ;  /* 0x0000001fff177819 */ /* 0x000fe200000114ce */
[----:B------:R2:W-:Y:S01]  /*1330*/  STL [R1+0x1c], R6 ;  /* 0x00001c0601007387 */ /* 0x0005e20000100800 */
[----:B------:R-:W-:Y:S01]  /*1340*/  SHF.R.S32.HI R14, RZ, 0x1f, R205 ;  /* 0x0000001fff0e7819 */ /* 0x000fe200000114cd */
[----:B------:R-:W-:Y:S01]  /*1350*/  IMAD.SHL.U32 R185, R5, 0x2, RZ ;  /* 0x0000000205b97824 */ /* 0x000fe200078e00ff */
[----:B0-----:R-:W-:Y:S01]  /*1360*/  SHF.L.U64.HI R7, R213, 0x1, R8 ;  /* 0x00000001d5077819 */ /* 0x001fe20000010208 */
[----:B------:R-:W-:Y:S01]  /*1370*/  IMAD R229, R229, 0x8, R194 ;  /* 0x00000008e5e57824 */ /* 0x000fe200078e02c2 */
[----:B------:R-:W-:-:S02]  /*1380*/  SHF.R.S32.HI R20, RZ, 0x1f, R29 ;  /* 0x0000001fff147819 */ /* 0x000fc4000001141d */
[----:B-1----:R-:W-:Y:S02]  /*1390*/  SHF.L.U64.HI R3, R214, 0x1, R11 ;  /* 0x00000001d6037819 */ /* 0x002fe4000001020b */
[----:B------:R-:W-:Y:S02]  /*13a0*/  SHF.R.S32.HI R22, RZ, 0x1f, R28 ;  /* 0x0000001fff167819 */ /* 0x000fe4000001141c */
[----:B--2---:R-:W-:Y:S01]  /*13b0*/  SHF.L.U64.HI R6, R211, 0x1, R10 ;  /* 0x00000001d3067819 */ /* 0x004fe2000001020a */
[----:B------:R0:W-:Y:S01]  /*13c0*/  STL [R1+0x20], R3 ;  /* 0x0000200301007387 */ /* 0x0001e20000100800 */
[----:B------:R-:W-:Y:S02]  /*13d0*/  SEL R200, R200, 0xffffffe0, !P1 ;  /* 0xffffffe0c8c87807 */ /* 0x000fe40004800000 */
[----:B------:R-:W-:Y:S01]  /*13e0*/  IADD3 R199, R198, 0x26840, RZ ;  /* 0x00026840c6c77810 */ /* 0x000fe20007ffe0ff */
[----:B------:R1:W-:Y:S01]  /*13f0*/  STL [R1+0x24], R7 ;  /* 0x0000240701007387 */ /* 0x0003e20000100800 */
[C---:B------:R-:W-:Y:S01]  /*1400*/  @P2 VIADD R199, R201.reuse, 0xffffffc0 ;  /* 0xffffffc0c9c72836 */ /* 0x040fe20000000000 */
[----:B------:R-:W-:Y:S01]  /*1410*/  SHF.R.S32.HI R17, RZ, 0x1f, R16 ;  /* 0x0000001fff117819 */ /* 0x000fe20000011410 */
[----:B------:R-:W-:Y:S01]  /*1420*/  IMAD.IADD R201, R201, 0x1, R200 ;  /* 0x00000001c9c97824 */ /* 0x000fe200078e02c8 */
[----:B------:R2:W-:Y:S01]  /*1430*/  STL [R1+0x28], R6 ;  /* 0x0000280601007387 */ /* 0x0005e20000100800 */
[----:B------:R-:W-:Y:S01]  /*1440*/  SHF.R.S32.HI R202, RZ, 0x1f, R186 ;  /* 0x0000001fffca7819 */ /* 0x000fe200000114ba */
[----:B------:R-:W-:Y:S01]  /*1450*/  IMAD.IADD R200, R200, 0x1, R199 ;  /* 0x00000001c8c87824 */ /* 0x000fe200078e02c7 */
[----:B0-----:R-:W-:-:S02]  /*1460*/  SHF.L.U64.HI R3, R210, 0x1, R15 ;  /* 0x00000001d2037819 */ /* 0x001fc4000001020f */
[----:B-1----:R-:W-:-:S03]  /*1470*/  SHF.L.U64.HI R7, R208, 0x1, R21 ;  /* 0x00000001d0077819 */ /* 0x002fc60000010215 */
[----:B------:R0:W-:Y:S01]  /*1480*/  STL [R1+0x2c], R3 ;  /* 0x00002c0301007387 */ /* 0x0001e20000100800 */
[----:B--2---:R-:W-:-:S03]  /*1490*/  SHF.L.U64.HI R6, R207, 0x1, R12 ;  /* 0x00000001cf067819 */ /* 0x004fc6000001020c */
[----:B------:R1:W-:Y:S04]  /*14a0*/  STL [R1+0x30], R7 ;  /* 0x0000300701007387 */ /* 0x0003e80000100800 */
[----:B------:R2:W-:Y:S01]  /*14b0*/  STL [R1+0x34], R6 ;  /* 0x0000340601007387 */ /* 0x0005e20000100800 */
[----:B0-----:R-:W-:Y:S02]  /*14c0*/  SHF.L.U64.HI R3, R206, 0x1, R23 ;  /* 0x00000001ce037819 */ /* 0x001fe40000010217 */
[----:B-1----:R-:W-:-:S03]  /*14d0*/  SHF.L.U64.HI R7, R205, 0x1, R14 ;  /* 0x00000001cd077819 */ /* 0x002fc6000001020e */
[----:B------:R0:W-:Y:S01]  /*14e0*/  STL [R1+0x38], R3 ;  /* 0x0000380301007387 */ /* 0x0001e20000100800 */
[----:B--2---:R-:W-:-:S03]  /*14f0*/  SHF.L.U64.HI R6, R29, 0x1, R20 ;  /* 0x000000011d067819 */ /* 0x004fc60000010214 */
[----:B------:R-:W-:Y:S04]  /*1500*/  STL [R1+0x3c], R7 ;  /* 0x00003c0701007387 */ /* 0x000fe80000100800 */
[----:B------:R-:W-:Y:S01]  /*1510*/  STL [R1+0x40], R6 ;  /* 0x0000400601007387 */ /* 0x000fe20000100800 */
[----:B0-----:R-:W-:-:S05]  /*1520*/  SHF.L.U64.HI R3, R28, 0x1, R22 ;  /* 0x000000011c037819 */ /* 0x001fca0000010216 */
[----:B------:R0:W-:Y:S02]  /*1530*/  STL [R1+0x44], R3 ;  /* 0x0000440301007387 */ /* 0x0001e40000100800 */
[----:B0-----:R-:W-:-:S05]  /*1540*/  LOP3.LUT R3, R4, R0, R24, 0xf6, !PT ;  /* 0x0000000004037212 */ /* 0x001fca00078ef618 */
[----:B------:R-:W-:-:S05]  /*1550*/  IMAD R0, R3, 0x2, R2 ;  /* 0x0000000203007824 */ /* 0x000fca00078e0202 */
[----:B------:R0:W-:Y:S02]  /*1560*/  STL [R1+0x58], R0 ;  /* 0x0000580001007387 */ /* 0x0001e40000100800 */
.L_x_5997:
[----:B------:R-:W-:Y:S01]  /*1570*/  ULDC.64 UR4, c[0x0][0xa28] ;  /* 0x00028a0000047ab9 */ /* 0x000fe20000000a00 */
[----:B01234-:R-:W1:Y:S01]  /*1580*/  LDC.64 R6, c[0x0][0xa08] ;  /* 0x00028200ff067b82 */ /* 0x01fe620000000a00 */
[----:B------:R-:W-:Y:S01]  /*1590*/  ISETP.NE.U32.AND P0, PT, RZ, UR4, PT ;  /* 0x00000004ff007c0c */ /* 0x000fe2000bf05070 */
[----:B0-----:R-:W-:Y:S01]  /*15a0*/  IMAD.MOV.U32 R0, RZ, RZ, RZ ;  /* 0x000000ffff007224 */ /* 0x001fe200078e00ff */
[----:B------:R-:W-:Y:S01]  /*15b0*/  ULDC.64 UR6, c[0x0][0xa20] ;  /* 0x0002880000067ab9 */ /* 0x000fe20000000a00 */
[----:B------:R-:W-:Y:S01]  /*15c0*/  IMAD.MOV.U32 R28, RZ, RZ, RZ ;  /* 0x000000ffff1c7224 */ /* 0x000fe200078e00ff */
[----:B------:R-:W-:Y:S01]  /*15d0*/  ISETP.NE.AND.EX P0, PT, RZ, UR5, PT, P0 ;  /* 0x00000005ff007c0c */ /* 0x000fe2000bf05300 */
[----:B------:R-:W-:Y:S02]  /*15e0*/  ULDC.64 UR4, c[0x0][0xa18] ;  /* 0x0002860000047ab9 */ /* 0x000fe40000000a00 */
[----:B------:R-:W-:-:S04]  /*15f0*/  ISETP.NE.U32.AND P1, PT, RZ, UR4, PT ;  /* 0x00000004ff007c0c */ /* 0x000fc8000bf25070 */
[----:B------:R-:W-:Y:S01]  /*1600*/  ISETP.NE.AND.EX P1, PT, RZ, UR5, PT, P1 ;  /* 0x00000005ff007c0c */ /* 0x000fe2000bf25310 */
[----:B------:R-:W-:Y:S02]  /*1610*/  ULDC.64 UR4, c[0x0][0xa08] ;  /* 0x0002820000047ab9 */ /* 0x000fe40000000a00 */
[----:B------:R-:W-:-:S03]  /*1620*/  ISETP.NE.U32.AND P3, PT, RZ, UR4, PT ;  /* 0x00000004ff007c0c */ /* 0x000fc6000bf65070 */
[----:B------:R-:W0:Y:S01]  /*1630*/  @P0 LDC.64 R4, c[0x0][0xa28] ;  /* 0x00028a00ff040b82 */ /* 0x000e220000000a00 */
[----:B------:R-:W-:Y:S01]  /*1640*/  ISETP.NE.AND.EX P3, PT, RZ, UR5, PT, P3 ;  /* 0x00000005ff007c0c */ /* 0x000fe2000bf65330 */
[----:B-1----:R-:W-:-:S06]  /*1650*/  IMAD.WIDE R10, R27, 0x4, R6 ;  /* 0x000000041b0a7825 */ /* 0x002fcc00078e0206 */
[----:B------:R-:W1:Y:S01]  /*1660*/  @P1 LDC.64 R8, c[0x0][0xa18] ;  /* 0x00028600ff081b82 */ /* 0x000e620000000a00 */
[----:B------:R-:W-:Y:S02]  /*1670*/  ULDC UR4, c[0x0][0x288] ;  /* 0x0000a20000047ab9 */ /* 0x000fe40000000800 */
[----:B------:R-:W-:Y:S01]  /*1680*/  MOV R23, UR4 ;  /* 0x0000000400177c02 */ /* 0x000fe20008000f00 */
[----:B------:R2:W-:Y:S01]  /*1690*/  STL [R1+0x48], R26 ;  /* 0x0000481a01007387 */ /* 0x0005e20000100800 */
[----:B------:R-:W-:-:S03]  /*16a0*/  ULDC.64 UR4, c[0x0][0x418] ;  /* 0x0001060000047ab9 */ /* 0x000fc60000000a00 */
[----:B------:R2:W5:Y:S01]  /*16b0*/  @P3 LDG.E R28, desc[UR40][R10.64] ;  /* 0x000000280a1c3981 */ /* 0x000562000c1e1900 */
[----:B0-----:R-:W-:-:S05]  /*16c0*/  @P0 IMAD.WIDE R4, R27, 0x4, R4 ;  /* 0x000000041b040825 */ /* 0x001fca00078e0204 */
[----:B------:R2:W5:Y:S01]  /*16d0*/  @P0 LDG.E R0, desc[UR40][R4.64] ;  /* 0x0000002804000981 */ /* 0x000562000c1e1900 */
[----:B-1----:R-:W-:-:S05]  /*16e0*/  @P1 IMAD.WIDE R6, R27, 0x4, R8 ;  /* 0x000000041b061825 */ /* 0x002fca00078e0208 */
[----:B------:R2:W5:Y:S04]  /*16f0*/  @P1 LDG.E R23, desc[UR40][R6.64] ;  /* 0x0000002806171981 */ /* 0x000568000c1e1900 */
[----:B------:R2:W-:Y:S01]  /*1700*/  STL [R1+0x4c], R27 ;  /* 0x00004c1b01007387 */ /* 0x0005e20000100800 */
[----:B------:R-:W-:-:S03]  /*1710*/  UISETP.NE.U32.AND UP0, UPT, UR4, URZ, UPT ;  /* 0x0000003f0400728c */ /* 0x000fc6000bf05070 */
[----:B------:R-:W-:Y:S01]  /*1720*/  ULDC UR4, c[0x0][0x424] ;  /* 0x0001090000047ab9 */ /* 0x000fe20000000800 */
[----:B------:R-:W-:Y:S01]  /*1730*/  UISETP.NE.AND.EX UP0, UPT, UR5, URZ, UPT, UP0 ;  /* 0x0000003f0500728c */ /* 0x000fe2000bf05300 */
[----:B------:R-:W-:Y:S02]  /*1740*/  ISETP.NE.U32.AND P2, PT, RZ, UR6, PT ;  /* 0x00000006ff007c0c */ /* 0x000fe4000bf45070 */
[----:B------:R-:W-:Y:S01]  /*1750*/  ULDC UR5, c[0x0][0x2f0] ;  /* 0x0000bc0000057ab9 */ /* 0x000fe20000000800 */
[----:B------:R-:W-:Y:S01]  /*1760*/  USEL UR4, UR4, 0x1, UP0 ;  /* 0x0000000104047887 */ /* 0x000fe20008000000 */
[----:B------:R-:W-:-:S03]  /*1770*/  ISETP.NE.AND.EX P2, PT, RZ, UR7, PT, P2 ;  /* 0x00000007ff007c0c */ /* 0x000fc6000bf45320 */
[----:B------:R-:W-:-:S03]  /*1780*/  UIMAD UR4, UR4, UR5, URZ ;  /* 0x00000005040472a4 */ /* 0x000fc6000f8e023f */
[----:B------:R-:W-:Y:S01]  /*1790*/  ULDC UR5, c[0x0][0x348] ;  /* 0x0000d20000057ab9 */ /* 0x000fe20000000800 */
[----:B--2---:R-:W-:Y:S08]  /*17a0*/  @P1 BRA `(.L_x_5779) ;  /* 0x0000000000241947 */ /* 0x004ff00003800000 */
        /* <DEDUP_REMOVED lines=9> */
.L_x_5779:
[----:B------:R-:W-:Y:S02]  /*1840*/  IMAD.U32 R38, RZ, RZ, UR5 ;  /* 0x00000005ff267e24 */ /* 0x000fe4000f8e00ff */
[----:B------:R-:W-:Y:S01]  /*1850*/  IMAD.U32 R29, RZ, RZ, UR4 ;  /* 0x00000004ff1d7e24 */ /* 0x000fe2000f8e00ff */
[----:B------:R-:W-:Y:S06]  /*1860*/  @!P2 BRA `(.L_x_5780) ;  /* 0x000000000010a947 */ /* 0x000fec0003800000 */
[----:B------:R-:W0:Y:S02]  /*1870*/  LDC.64 R4, c[0x0][0xa20] ;  /* 0x00028800ff047b82 */ /* 0x000e240000000a00 */
[----:B0-----:R-:W-:-:S05]  /*1880*/  IMAD.WIDE R4, R27, 0x4, R4 ;  /* 0x000000041b047825 */ /* 0x001fca00078e0204 */
[----:B------:R0:W5:Y:S01]  /*1890*/  LDG.E R29, desc[UR40][R4.64] ;  /* 0x00000028041d7981 */ /* 0x000162000c1e1900 */
[----:B------:R-:W-:Y:S05]  /*18a0*/  BRA `(.L_x_5781) ;  /* 0x0000000000107947 */ /* 0x000fea0003800000 */
.L_x_5780:
[----:B------:R-:W-:Y:S05]  /*18b0*/  @!P3 BRA `(.L_x_5781) ;  /* 0x00000000000cb947 */ /* 0x000fea0003800000 */
[----:B------:R-:W2:Y:S04]  /*18c0*/  LDG.E R4, desc[UR40][R10.64] ;  /* 0x000000280a047981 */ /* 0x000ea8000c1e1900 */
[----:B------:R-:W2:Y:S02]  /*18d0*/  LDG.E R29, desc[UR40][R10.64+0x4] ;  /* 0x000004280a1d7981 */ /* 0x000ea4000c1e1900 */
[----:B--2---:R-:W-:-:S07]  /*18e0*/  IMAD.IADD R29, R29, 0x1, -R4 ;  /* 0x000000011d1d7824 */ /* 0x004fce00078e0a04 */
.L_x_5781:
        /* <DEDUP_REMOVED lines=17> */
[----:B------:R-:W0:Y:S01]  /*1a00*/  LDC.64 R4, c[0x0][0x9e0] ;  /* 0x00027800ff047b82 */ /* 0x000e220000000a00 */
[----:B------:R-:W-:-:S03]  /*1a10*/  IMAD.IADD R13, R29, 0x1, -R0 ;  /* 0x000000011d0d7824 */ /* 0x000fc600078e0a00 */
[----:B------:R-:W-:-:S05]  /*1a20*/  IADD3 R0, R195, 0x3f, RZ ;  /* 0x0000003fc3007810 */ /* 0x000fca0007ffe0ff */
[----:B-1----:R-:W-:Y:S02]  /*1a30*/  IMAD.MOV.U32 R6, RZ, RZ, R0 ;  /* 0x000000ffff067224 */ /* 0x002fe400078e0000 */
[----:B------:R-:W1:Y:S08]  /*1a40*/  @P1 LDC R11, c[0x0][0x44c] ;  /* 0x00011300ff0b1b82 */ /* 0x000e700000000800 */
[----:B------:R-:W4:Y:S01]  /*1a50*/  @P1 LDC R12, c[0x0][0x450] ;  /* 0x00011400ff0c1b82 */ /* 0x000f220000000800 */
[----:B0-----:R-:W-:Y:S01]  /*1a60*/  ISETP.GE.AND P2, PT, R5, 0x1, PT ;  /* 0x000000010500780c */ /* 0x001fe20003f46270 */
[----:B---3--:R-:W-:-:S02]  /*1a70*/  @P0 IMAD.IADD R38, R10, 0x1, -R3 ;  /* 0x000000010a260824 */ /* 0x008fc400078e0a03 */
[----:B-1----:R-:W-:-:S04]  /*1a80*/  @P1 IMAD.HI.U32 R3, R0, R11, RZ ;  /* 0x0000000b00031227 */ /* 0x002fc800078e00ff */
[----:B------:R-:W-:Y:S01]  /*1a90*/  IMAD.IADD R184, R13, 0x1, R38 ;  /* 0x000000010db87824 */ /* 0x000fe200078e0226 */
[----:B----4-:R-:W-:-:S03]  /*1aa0*/  @P1 SHF.R.U32.HI R6, RZ, R12, R3 ;  /* 0x0000000cff061219 */ /* 0x010fc60000011603 */
[C---:B------:R-:W-:Y:S01]  /*1ab0*/  VIADD R0, R184.reuse, 0x3f ;  /* 0x0000003fb8007836 */ /* 0x040fe20000000000 */
[----:B------:R-:W-:-:S04]  /*1ac0*/  IADD3 R7, R184, 0x1, -R23 ;  /* 0x00000001b8077810 */ /* 0x000fc80007ffe817 */
[----:B------:R-:W-:Y:S01]  /*1ad0*/  SHF.R.S32.HI R3, RZ, 0x1f, R0 ;  /* 0x0000001fff037819 */ /* 0x000fe20000011400 */
[----:B--2---:R-:W-:-:S03]  /*1ae0*/  IMAD.IADD R9, R7, 0x1, R6 ;  /* 0x0000000107097824 */ /* 0x004fc600078e0206 */
[----:B------:R-:W-:Y:S01]  /*1af0*/  LEA.HI R3, R3, R0, RZ, 0x6 ;  /* 0x0000000003037211 */ /* 0x000fe200078f30ff */
[----:B------:R-:W-:-:S03]  /*1b00*/  IMAD.IADD R4, R9, 0x1, R4 ;  /* 0x0000000109047824 */ /* 0x000fc600078e0204 */
[----:B------:R-:W-:Y:S01]  /*1b10*/  SHF.R.S32.HI R168, RZ, 0x6, R3 ;  /* 0x00000006ffa87819 */ /* 0x000fe20000011403 */
        /* <DEDUP_REMOVED lines=12> */
.L_x_5784:
[----:B------:R-:W-:-:S13]  /*1be0*/  ISETP.NE.AND P0, PT, R5, 0x1, PT ;  /* 0x000000010500780c */ /* 0x000fda0003f05270 */
[----:B------:R-:W0:Y:S02]  /*1bf0*/  @P0 LDC.64 R6, c[0x0][0x9e8] ;  /* 0x00027a00ff060b82 */ /* 0x000e240000000a00 */
[----:B0-----:R-:W-:-:S05]  /*1c00*/  @P0 IMAD.HI.U32 R6, R0, R6, RZ ;  /* 0x0000000600060227 */ /* 0x001fca00078e00ff */
[----:B------:R-:W-:-:S07]  /*1c10*/  @P0 SHF.R.U32.HI R0, RZ, R7, R6 ;  /* 0x00000007ff000219 */ /* 0x000fce0000011606 */
.L_x_5785:
[----:B------:R-:W-:Y:S05]  /*1c20*/  BSYNC B0 ;  /* 0x0000000000007941 */ /* 0x000fea0003800000 */
.L_x_5783:
[----:B------:R-:W-:-:S05]  /*1c30*/  IMAD R3, R0, R5, R5 ;  /* 0x0000000500037224 */ /* 0x000fca00078e0205 */
[----:B------:R-:W-:-:S07]  /*1c40*/  VIMNMX R4, R4, R3, PT ;  /* 0x0000000304047248 */ /* 0x000fce0003fe0100 */
.L_x_5782:
[----:B------:R-:W0:Y:S01]  /*1c50*/  @P1 LDC R0, c[0x0][0x44c] ;  /* 0x00011300ff001b82 */ /* 0x000e220000000800 */
[----:B------:R-:W-:Y:S01]  /*1c60*/  IMAD.MOV.U32 R3, RZ, RZ, R195 ;  /* 0x000000ffff037224 */ /* 0x000fe200078e00c3 */
[----:B------:R-:W-:Y:S01]  /*1c70*/  IADD3 R40, R184, -R23, RZ ;  /* 0x80000017b8287210 */ /* 0x000fe20007ffe0ff */
[----:B------:R-:W-:-:S05]  /*1c80*/  ULDC UR4, c[0x0][0x9dc] ;  /* 0x0002770000047ab9 */ /* 0x000fca0000000800 */
[----:B------:R-:W1:Y:S01]  /*1c90*/  @P1 LDC R7, c[0x0][0x450] ;  /* 0x00011400ff071b82 */ /* 0x000e620000000800 */
[----:B0-----:R-:W-:-:S05]  /*1ca0*/  @P1 IMAD.HI.U32 R0, R195, R0, RZ ;  /* 0x00000000c3001227 */ /* 0x001fca00078e00ff */
[----:B-1----:R-:W-:-:S05]  /*1cb0*/  @P1 SHF.R.U32.HI R3, RZ, R7, R0 ;  /* 0x00000007ff031219 */ /* 0x002fca0000011600 */
[----:B------:R-:W-:-:S04]  /*1cc0*/  IMAD.IADD R0, R40, 0x1, R3 ;  /* 0x0000000128007824 */ /* 0x000fc800078e0203 */
        /* <DEDUP_REMOVED lines=12> */
.L_x_5788:
[----:B------:R-:W-:-:S13]  /*1d90*/  ISETP.NE.AND P0, PT, R5, 0x1, PT ;  /* 0x000000010500780c */ /* 0x000fda0003f05270 */
[----:B------:R-:W0:Y:S02]  /*1da0*/  @P0 LDC.64 R6, c[0x0][0x9e8] ;  /* 0x00027a00ff060b82 */ /* 0x000e240000000a00 */
[----:B0-----:R-:W-:-:S05]  /*1db0*/  @P0 IMAD.HI.U32 R6, R0, R6, RZ ;  /* 0x0000000600060227 */ /* 0x001fca00078e00ff */
[----:B------:R-:W-:-:S07]  /*1dc0*/  @P0 SHF.R.U32.HI R0, RZ, R7, R6 ;  /* 0x00000007ff000219 */ /* 0x000fce0000011606 */
.L_x_5789:
[----:B------:R-:W-:Y:S05]  /*1dd0*/  BSYNC B0 ;  /* 0x0000000000007941 */ /* 0x000fea0003800000 */
.L_x_5787:
[----:B------:R-:W-:-:S05]  /*1de0*/  IMAD R0, R0, R5, RZ ;  /* 0x0000000500007224 */ /* 0x000fca00078e02ff */
[----:B------:R-:W-:-:S07]  /*1df0*/  VIMNMX R3, R3, R0, !PT ;  /* 0x0000000003037248 */ /* 0x000fce0007fe0100 */
.L_x_5786:
[----:B------:R-:W-:Y:S01]  /*1e00*/  VIADD R4, R4, 0x3f ;  /* 0x0000003f04047836 */ /* 0x000fe20000000000 */
[----:B------:R-:W-:Y:S02]  /*1e10*/  SHF.R.S32.HI R0, RZ, 0x1f, R3 ;  /* 0x0000001fff007819 */ /* 0x000fe40000011403 */
[----:B------:R-:W-:Y:S02]  /*1e20*/  PLOP3.LUT P3, PT, PT, PT, PT, 0x80, 0x0 ;  /* 0x000000000000781c */ /* 0x000fe40003f6f070 */
[----:B------:R-:W-:Y:S02]  /*1e30*/  SHF.R.S32.HI R5, RZ, 0x1f, R4 ;  /* 0x0000001fff057819 */ /* 0x000fe40000011404 */
[----:B------:R-:W-:Y:S02]  /*1e40*/  LEA.HI R0, R0, R3, RZ, 0x6 ;  /* 0x0000000300007211 */ /* 0x000fe400078f30ff */
[----:B------:R-:W-:Y:S02]  /*1e50*/  LEA.HI R5, R5, R4, RZ, 0x6 ;  /* 0x0000000405057211 */ /* 0x000fe400078f30ff */
[----:B------:R-:W-:-:S02]  /*1e60*/  SHF.R.S32.HI R0, RZ, 0x6, R0 ;  /* 0x00000006ff007819 */ /* 0x000fc40000011400 */
[----:B------:R-:W-:Y:S02]  /*1e70*/  SHF.R.S32.HI R5, RZ, 0x6, R5 ;  /* 0x00000006ff057819 */ /* 0x000fe40000011405 */
[----:B------:R-:W-:Y:S02]  /*1e80*/  VIMNMX R0, RZ, R0, !PT ;  /* 0x00000000ff007248 */ /* 0x000fe40007fe0100 */
[----:B------:R-:W-:-:S03]  /*1e90*/  VIMNMX R5, R168, R5, PT ;  /* 0x00000005a8057248 */ /* 0x000fc60003fe0100 */
[--C-:B------:R-:W-:Y:S02]  /*1ea0*/  IMAD R0, R0, 0x40, -R13.reuse ;  /* 0x0000004000007824 */ /* 0x100fe400078e0a0d */
[----:B------:R-:W-:-:S03]  /*1eb0*/  IMAD R5, R5, 0x40, -R13 ;  /* 0x0000004005057824 */ /* 0x000fc600078e0a0d */
[----:B------:R-:W-:Y:S02]  /*1ec0*/  VIMNMX R0, RZ, R0, !PT ;  /* 0x00000000ff007248 */ /* 0x000fe40007fe0100 */
[----:B------:R-:W-:Y:S02]  /*1ed0*/  VIMNMX R5, R5, R38, PT ;  /* 0x0000002605057248 */ /* 0x000fe40003fe0100 */
[----:B------:R-:W-:Y:S02]  /*1ee0*/  SHF.R.U32.HI R39, RZ, 0x6, R0 ;  /* 0x00000006ff277819 */ /* 0x000fe40000011600 */
[----:B------:R-:W-:-:S03]  /*1ef0*/  ISETP.GT.AND P0, PT, R5, R0, PT ;  /* 0x000000000500720c */ /* 0x000fc60003f04270 */
[----:B------:R-:W-:-:S10]  /*1f00*/  IMAD.MOV.U32 R25, RZ, RZ, R39 ;  /* 0x000000ffff197224 */ /* 0x000fd400078e0027 */
[----:B------:R-:W-:-:S05]  /*1f10*/  @P0 VIADD R3, R5, 0x3f ;  /* 0x0000003f05030836 */ /* 0x000fca0000000000 */
[----:B------:R-:W-:-:S04]  /*1f20*/  @P0 SHF.R.S32.HI R0, RZ, 0x1f, R3 ;  /* 0x0000001fff000819 */ /* 0x000fc80000011403 */
[----:B------:R-:W-:-:S04]  /*1f30*/  @P0 LEA.HI R0, R0, R3, RZ, 0x6 ;  /* 0x0000000300000211 */ /* 0x000fc800078f30ff */
[----:B------:R-:W-:-:S04]  /*1f40*/  @P0 SHF.R.S32.HI R25, RZ, 0x6, R0 ;  /* 0x00000006ff190819 */ /* 0x000fc80000011400 */
        /* <DEDUP_REMOVED lines=22> */
.L_x_5792:
[----:B------:R-:W-:Y:S05]  /*20b0*/  BSYNC B6 ;  /* 0x0000000000067941 */ /* 0x000fea0003800000 */
.L_x_5791:
        /* <DEDUP_REMOVED lines=19> */
[----:B-1---5:R-:W-:Y:S05]  /*21f0*/  CALL.ABS.NOINC R14 ;  /* 0x000000000e007343 */ /* 0x022fea0003c00000 */
.L_x_5794:
[----:B------:R-:W-:Y:S05]  /*2200*/  BSYNC B6 ;  /* 0x0000000000067941 */ /* 0x000fea0003800000 */
.L_x_5793:
[----:B------:R-:W-:Y:S01]  /*2210*/  ULDC.64 UR4, c[0x0][0x9f8] ;  /* 0x00027e0000047ab9 */ /* 0x000fe20000000a00 */
[----:B------:R-:W-:Y:S01]  /*2220*/  IMAD.MOV.U32 R0, RZ, RZ, R27 ;  /* 0x000000ffff007224 */ /* 0x000fe200078e001b */
[----:B------:R-:W-:Y:S01]  /*2230*/  ISETP.NE.U32.AND P0, PT, RZ, UR4, PT ;  /* 0x00000004ff007c0c */ /* 0x000fe2000bf05070 */
[----:B------:R-:W0:Y:S01]  /*2240*/  S2R R31, SR_TID.X ;  /* 0x00000000001f7919 */ /* 0x000e220000002100 */
[----:B------:R-:W1:Y:S08]  /*2250*/  LDC R15, c[0x0][0x3f4] ;  /* 0x0000fd00ff0f7b82 */ /* 0x000e700000000800 */
[----:B------:R-:W2:Y:S01]  /*2260*/  LDC.64 R42, c[0x0][0x3f8] ;  /* 0x0000fe00ff2a7b82 */ /* 0x000ea20000000a00 */
[----:B------:R-:W-:-:S07]  /*2270*/  ISETP.NE.AND.EX P0, PT, RZ, UR5, PT, P0 ;  /* 0x00000005ff007c0c */ /* 0x000fce000bf05300 */
[----:B------:R-:W3:Y:S01]  /*2280*/  LDC.64 R4, c[0x0][0x408] ;  /* 0x00010200ff047b82 */ /* 0x000ee20000000a00 */
[----:B------:R-:W-:Y:S01]  /*2290*/  SHF.R.S32.HI R9, RZ, 0x1f, R192 ;  /* 0x0000001fff097819 */ /* 0x000fe200000114c0 */
[----:B------:R-:W4:Y:S01]  /*22a0*/  S2R R49, SR_TID.X ;  /* 0x0000000000317919 */ /* 0x000f220000002100 */
[----:B------:R-:W-:Y:S01]  /*22b0*/  SHF.R.S32.HI R191, RZ, 0x1f, R190 ;  /* 0x0000001fffbf7819 */ /* 0x000fe200000114be */
[----:B------:R-:W-:-:S04]  /*22c0*/  ULDC UR4, c[0x0][0x2f4] ;  /* 0x0000bd0000047ab9 */ /* 0x000fc80000000800 */
[----:B------:R-:W0:Y:S02]  /*22d0*/  @P0 LDC.64 R6, c[0x0][0x9f8] ;  /* 0x00027e00ff060b82 */ /* 0x000e240000000a00 */
[----:B0-----:R-:W-:-:S05]  /*22e0*/  @P0 IMAD.WIDE R6, R27, 0x4, R6 ;  /* 0x000000041b060825 */ /* 0x001fca00078e0206 */
[----:B------:R0:W4:Y:S01]  /*22f0*/  @P0 LDG.E R0, desc[UR40][R6.64] ;  /* 0x0000002806000981 */ /* 0x000122000c1e1900 */
[----:B------:R-:W-:Y:S01]  /*2300*/  VIADD R31, R31, 0xffffff80 ;  /* 0xffffff801f1f7836 */ /* 0x000fe20000000000 */
[----:B-1----:R-:W-:Y:S01]  /*2310*/  ISETP.GE.AND P0, PT, R16, R15, PT ;  /* 0x0000000f1000720c */ /* 0x002fe20003f06270 */
[C---:B--2---:R-:W-:Y:S01]  /*2320*/  IMAD R3, R9.reuse, R42, RZ ;  /* 0x0000002a09037224 */ /* 0x044fe200078e02ff */
[----:B------:R-:W-:Y:S01]  /*2330*/  SHF.L.U64.HI R41, R42, 0x6, R43 ;  /* 0x000000062a297819 */ /* 0x000fe2000001022b */
[----:B---3--:R-:W-:Y:S01]  /*2340*/  IMAD R9, R9, R4, RZ ;  /* 0x0000000409097224 */ /* 0x008fe200078e02ff */
[----:B------:R-:W-:Y:S01]  /*2350*/  SHF.R.S32.HI R30, RZ, 0x1f, R31 ;  /* 0x0000001fff1e7819 */ /* 0x000fe2000001141f */
[----:B------:R-:W-:Y:S01]  /*2360*/  IMAD R11, R192, R43, R3 ;  /* 0x0000002bc00b7224 */ /* 0x000fe200078e0203 */
[----:B------:R-:W-:Y:S01]  /*2370*/  SHF.L.U64.HI R44, R4, 0x6, R5 ;  /* 0x00000006042c7819 */ /* 0x000fe20000010205 */
[----:B------:R-:W-:Y:S01]  /*2380*/  IMAD R13, R192, R5, R9 ;  /* 0x00000005c00d7224 */ /* 0x000fe200078e0209 */
[----:B------:R-:W-:Y:S01]  /*2390*/  LEA.HI R30, R30, R31, RZ, 0x2 ;  /* 0x0000001f1e1e7211 */ /* 0x000fe200078f10ff */
[----:B------:R-:W-:Y:S01]  /*23a0*/  IMAD.WIDE.U32 R32, R192, R42, R16 ;  /* 0x0000002ac0207225 */ /* 0x000fe200078e0010 */
[----:B0-----:R-:W-:-:S02]  /*23b0*/  SEL R7, R15, RZ, P0 ;  /* 0x000000ff0f077207 */ /* 0x001fc40000000000 */
[----:B------:R-:W-:Y:S01]  /*23c0*/  LOP3.LUT R30, R30, 0xfffffffc, RZ, 0xc0, !PT ;  /* 0xfffffffc1e1e7812 */ /* 0x000fe200078ec0ff */
[-C--:B------:R-:W-:Y:S01]  /*23d0*/  IMAD.WIDE.U32 R20, R192, R42.reuse, R190 ;  /* 0x0000002ac0147225 */ /* 0x080fe200078e00be */
[----:B-----5:R-:W-:Y:S02]  /*23e0*/  SHF.R.S32.HI R9, RZ, 0x1f, R24 ;  /* 0x0000001fff097819 */ /* 0x020fe40000011418 */
[C---:B------:R-:W-:Y:S01]  /*23f0*/  ISETP.GE.AND P2, PT, R16.reuse, UR4, PT ;  /* 0x0000000410007c0c */ /* 0x040fe2000bf46270 */
[----:B------:R-:W-:Y:S01]  /*2400*/  IMAD.IADD R30, R31, 0x1, -R30 ;  /* 0x000000011f1e7824 */ /* 0x000fe200078e0a1e */
[----:B------:R-:W-:Y:S01]  /*2410*/  SHF.R.S32.HI R47, RZ, 0x1f, R26 ;  /* 0x0000001fff2f7819 */ /* 0x000fe2000001141a */
[----:B------:R-:W0:Y:S01]  /*2420*/  S2R R31, SR_TID.X ;  /* 0x00000000001f7919 */ /* 0x000e220000002100 */
[----:B------:R-:W-:Y:S01]  /*2430*/  IMAD.IADD R7, R16, 0x1, R7 ;  /* 0x0000000110077824 */ /* 0x000fe200078e0207 */
[----:B------:R-:W-:Y:S01]  /*2440*/  ISETP.GE.AND P1, PT, R186, UR4, PT ;  /* 0x00000004ba007c0c */ /* 0x000fe2000bf26270 */
[C---:B------:R-:W-:Y:S01]  /*2450*/  IMAD R8, R9.reuse, R42, RZ ;  /* 0x0000002a09087224 */ /* 0x040fe200078e02ff */
[----:B------:R-:W-:Y:S01]  /*2460*/  P2R R62, PR, RZ, 0x4 ;  /* 0x00000004ff3e7803 */ /* 0x000fe20000000000 */
[----:B------:R-:W-:Y:S01]  /*2470*/  IMAD R9, R9, R4, RZ ;  /* 0x0000000409097224 */ /* 0x000fe200078e02ff */
[----:B------:R-:W-:Y:S01]  /*2480*/  SHF.R.S32.HI R6, RZ, 0x1f, R7 ;  /* 0x0000001fff067819 */ /* 0x000fe20000011407 */
[----:B------:R-:W-:Y:S01]  /*2490*/  IMAD R48, R30, 0x40, R192 ;  /* 0x000000401e307824 */ /* 0x000fe200078e02c0 */
[----:B----4-:R-:W-:Y:S01]  /*24a0*/  LEA.HI R49, R49, 0x8, RZ, 0x19 ;  /* 0x0000000831317811 */ /* 0x010fe200078fc8ff */
[----:B------:R-:W-:Y:S01]  /*24b0*/  IMAD R9, R24, R5, R9 ;  /* 0x0000000518097224 */ /* 0x000fe200078e0209 */
[----:B------:R-:W-:Y:S01]  /*24c0*/  LEA.HI R27, R6, R7, RZ, 0x3 ;  /* 0x00000007061b7211 */ /* 0x000fe200078f18ff */
[----:B------:R-:W-:-:S02]  /*24d0*/  IMAD.SHL.U32 R6, R196, 0x40, RZ ;  /* 0x00000040c4067824 */ /* 0x000fc400078e00ff */
[----:B------:R-:W-:Y:S01]  /*24e0*/  IMAD R7, R24, R43, R8 ;  /* 0x0000002b18077224 */ /* 0x000fe200078e0208 */
[----:B------:R-:W-:Y:S01]  /*24f0*/  LOP3.LUT R55, R27, 0xfffffff8, RZ, 0xc0, !PT ;  /* 0xfffffff81b377812 */ /* 0x000fe200078ec0ff */
[-C--:B------:R-:W-:Y:S01]  /*2500*/  IMAD.WIDE.U32 R34, R192, R4.reuse, R190 ;  /* 0x00000004c0227225 */ /* 0x080fe200078e00be */
[----:B------:R-:W-:Y:S02]  /*2510*/  LOP3.LUT R43, R6, 0x1c0, RZ, 0xc0, !PT ;  /* 0x000001c0062b7812 */ /* 0x000fe400078ec0ff */
[----:B------:R-:W-:Y:S01]  /*2520*/  SHF.R.S32.HI R60, RZ, 0x1f, R55 ;  /* 0x0000001fff3c7819 */ /* 0x000fe20000011437 */
[----:B------:R-:W-:Y:S01]  /*2530*/  IMAD.WIDE.U32 R36, R192, R4, R16 ;  /* 0x00000004c0247225 */ /* 0x000fe200078e0010 */
[----:B------:R-:W-:Y:S02]  /*2540*/  SHF.R.U32.HI R46, RZ, 0x3, R43 ;  /* 0x00000003ff2e7819 */ /* 0x000fe4000001162b */
[----:B------:R-:W-:Y:S01]  /*2550*/  LOP3.LUT R5, R43, 0x18, R16, 0xf8, !PT ;  /* 0x000000182b057812 */ /* 0x000fe200078ef810 */
[----:B------:R-:W-:-:S02]  /*2560*/  IMAD.IADD R33, R11, 0x1, R33 ;  /* 0x000000010b217824 */ /* 0x000fc400078e0221 */
[----:B------:R-:W-:Y:S01]  /*2570*/  IMAD.IADD R21, R21, 0x1, R11 ;  /* 0x0000000115157824 */ /* 0x000fe200078e020b */
[----:B------:R-:W-:Y:S01]  /*2580*/  LOP3.LUT R5, R5, R46, RZ, 0x3c, !PT ;  /* 0x0000002e05057212 */ /* 0x000fe200078e3cff */
[----:B------:R-:W-:Y:S02]  /*2590*/  IMAD.IADD R35, R35, 0x1, R13 ;  /* 0x0000000123237824 */ /* 0x000fe400078e020d */
[----:B------:R-:W-:Y:S02]  /*25a0*/  IMAD.IADD R37, R13, 0x1, R37 ;  /* 0x000000010d257824 */ /* 0x000fe400078e0225 */
[----:B------:R-:W-:-:S04]  /*25b0*/  IMAD.WIDE.U32 R32, R24, R42, R32 ;  /* 0x0000002a18207225 */ /* 0x000fc800078e0020 */
[----:B0-----:R-:W-:Y:S01]  /*25c0*/  VIADD R31, R31, 0xffffff80 ;  /* 0xffffff801f1f7836 */ /* 0x001fe20000000000 */
[----:B------:R-:W-:Y:S01]  /*25d0*/  IADD3 R54, R7, R33, RZ ;  /* 0x0000002107367210 */ /* 0x000fe20007ffe0ff */
[----:B------:R-:W-:Y:S01]  /*25e0*/  IMAD.WIDE.U32 R20, R24, R42, R20 ;  /* 0x0000002a18147225 */ /* 0x000fe200078e0014 */
[----:B------:R-:W-:Y:S02]  /*25f0*/  SHF.L.U32 R42, R42, 0x6, RZ ;  /* 0x000000062a2a7819 */ /* 0x000fe400000006ff */
[----:B------:R-:W-:Y:S01]  /*2600*/  SHF.R.S32.HI R30, RZ, 0x1f, R31 ;  /* 0x0000001fff1e7819 */ /* 0x000fe2000001141f */
[----:B------:R-:W-:-:S03]  /*2610*/  IMAD.WIDE.U32 R34, R24, R4, R34 ;  /* 0x0000000418227225 */ /* 0x000fc600078e0022 */
[----:B------:R-:W-:Y:S01]  /*2620*/  LEA.HI R30, R30, R31, RZ, 0x5 ;  /* 0x0000001f1e1e7211 */ /* 0x000fe200078f28ff */
[----:B------:R-:W-:-:S03]  /*2630*/  IMAD.WIDE.U32 R36, R24, R4, R36 ;  /* 0x0000000418247225 */ /* 0x000fc600078e0024 */
[----:B------:R-:W-:Y:S01]  /*2640*/  SHF.R.S32.HI R30, RZ, 0x5, R30 ;  /* 0x00000005ff1e7819 */ /* 0x000fe2000001141e */
[----:B------:R-:W-:Y:S02]  /*2650*/  IMAD.IADD R3, R28, 0x1, R29 ;  /* 0x000000011c037824 */ /* 0x000fe400078e021d */
[----:B------:R-:W-:Y:S02]  /*2660*/  IMAD.SHL.U32 R45, R4, 0x40, RZ ;  /* 0x00000040042d7824 */ /* 0x000fe400078e00ff */
[----:B------:R-:W-:Y:S01]  /*2670*/  IMAD R51, R30, 0x200, R5 ;  /* 0x000002001e337824 */ /* 0x000fe200078e0205 */
[----:B------:R-:W-:Y:S01]  /*2680*/  LOP3.LUT R5, R43, 0x38, R27, 0xf8, !PT ;  /* 0x000000382b057812 */ /* 0x000fe200078ef81b */
[----:B------:R-:W-:Y:S02]  /*2690*/  IMAD.SHL.U32 R50, R15, 0x2, RZ ;  /* 0x000000020f327824 */ /* 0x000fe400078e00ff */
[----:B------:R-:W-:Y:S01]  /*26a0*/  IMAD.IADD R53, R21, 0x1, R7 ;  /* 0x0000000115357824 */ /* 0x000fe200078e0207 */
[----:B------:R-:W-:Y:S01]  /*26b0*/  LOP3.LUT R5, R5, R46, RZ, 0x3c, !PT ;  /* 0x0000002e05057212 */ /* 0x000fe200078e3cff */
[----:B------:R-:W-:-:S02]  /*26c0*/  IMAD.IADD R58, R35, 0x1, R9 ;  /* 0x00000001233a7824 */ /* 0x000fc400078e0209 */
[----:B------:R-:W-:Y:S02]  /*26d0*/  IMAD.IADD R59, R9, 0x1, R37 ;  /* 0x00000001093b7824 */ /* 0x000fe400078e0225 */
[----:B------:R-:W-:Y:S01]  /*26e0*/  IMAD R61, R30, 0x200, R5 ;  /* 0x000002001e3d7824 */ /* 0x000fe200078e0205 */
[----:B------:R-:W-:-:S07]  /*26f0*/  SHF.R.S32.HI R52, RZ, 0x1f, R0 ;  /* 0x0000001fff347819 */ /* 0x000fce0000011400 */
.L_x_5827:
[----:B------:R-:W0:Y:S01]  /*2700*/  LDC R65, c[0x0][0x430] ;  /* 0x00010c00ff417b82 */ /* 0x000e220000000800 */
[----:B------:R-:W-:Y:S01]  /*2710*/  VIADD R25, R25, 0xffffffff ;  /* 0xffffffff19197836 */ /* 0x000fe20000000000 */
[----:B------:R-:W-:-:S03]  /*2720*/  MOV R64, RZ ;  /* 0x000000ff00407202 */ /* 0x000fc60000000f00 */
[----:B------:R-:W-:-:S03]  /*2730*/  IMAD R4, R25, 0x40, R48 ;  /* 0x0000004019047824 */ /* 0x000fc600078e0230 */
[----:B-1----:R-:W1:Y:S01]  /*2740*/  LDC R75, c[0x0][0x3f4] ;  /* 0x0000fd00ff4b7b82 */ /* 0x002e620000000800 */
[----:B------:R-:W-:Y:S01]  /*2750*/  IMAD.IADD R12, R3, 0x1, R4 ;  /* 0x00000001030c7824 */ /* 0x000fe200078e0204 */
[----:B------:R-:W-:-:S03]  /*2760*/  ISETP.GE.AND P2, PT, R4, R38, PT ;  /* 0x000000260400720c */ /* 0x000fc60003f46270 */
[----:B------:R-:W-:Y:S01]  /*2770*/  IMAD.MOV.U32 R8, RZ, RZ, R12 ;  /* 0x000000ffff087224 */ /* 0x000fe200078e000c */
[----:B------:R-:W-:Y:S02]  /*2780*/  ISETP.GT.OR P2, PT, R48, 0x3f, P2 ;  /* 0x0000003f3000780c */ /* 0x000fe40001744670 */
[----:B0-----:R-:W-:-:S11]  /*2790*/  ISETP.NE.AND P3, PT, R65, 0x1, PT ;  /* 0x000000014100780c */ /* 0x001fd60003f65270 */
[----:B------:R-:W0:Y:S08]  /*27a0*/  @!P2 LDC.64 R6, c[0x0][0x428] ;  /* 0x00010a00ff06ab82 */ /* 0x000e300000000a00 */
[----:B------:R-:W2:Y:S08]  /*27b0*/  @!P2 LDC.64 R4, c[0x0][0x418] ;  /* 0x00010600ff04ab82 */ /* 0x000eb00000000a00 */
[----:B---3--:R-:W3:Y:S08]  /*27c0*/  @P3 LDC R9, c[0x0][0x434] ;  /* 0x00010d00ff093b82 */ /* 0x008ef00000000800 */
[----:B----4-:R-:W4:Y:S01]  /*27d0*/  @P3 LDC R10, c[0x0][0x438] ;  /* 0x00010e00ff0a3b82 */ /* 0x010f220000000800 */
        /* <DEDUP_REMOVED lines=10> */
[----:B------:R-:W-:Y:S01]  /*2880*/  IMAD.SHL.U32 R70, R188, 0x1000, RZ ;  /* 0x00001000bc467824 */ /* 0x000fe200078e00ff */
[----:B------:R-:W-:Y:S05]  /*2890*/  YIELD ;  /* 0x0000000000007946 */ /* 0x000fea0003800000 */
[----:B------:R-:W-:Y:S01]  /*28a0*/  IMAD.MOV R6, RZ, RZ, -R8 ;  /* 0x000000ffff067224 */ /* 0x000fe200078e0a08 */
[----:B------:R-:W-:Y:S01]  /*28b0*/  BSSY B0, `(.L_x_5795) ;  /* 0x00001b3000007945 */ /* 0x000fe20003800000 */
[----:B------:R-:W-:Y:S01]  /*28c0*/  IMAD.IADD R7, R51, 0x1, R70 ;  /* 0x0000000133077824 */ /* 0x000fe200078e0246 */
[----:B------:R0:W5:Y:S01]  /*28d0*/  @!P2 LDG.E R64, desc[UR40][R4.64] ;  /* 0x000000280440a981 */ /* 0x000162000c1e1900 */
[----:B------:R-:W-:Y:S01]  /*28e0*/  IMAD R65, R65, R6, R12 ;  /* 0x0000000641417224 */ /* 0x000fe200078e020c */
[----:B------:R-:W-:Y:S01]  /*28f0*/  ISETP.GT.AND P2, PT, R25, R39, PT ;  /* 0x000000271900720c */ /* 0x000fe20003f44270 */
[----:B------:R-:W-:Y:S01]  /*2900*/  IMAD R74, R7, 0x2, R2 ;  /* 0x00000002074a7824 */ /* 0x000fe200078e0202 */
[----:B------:R-:W-:Y:S11]  /*2910*/  @!P3 BRA `(.L_x_5796) ;  /* 0x0000001400d4b947 */ /* 0x000ff60003800000 */
        /* <DEDUP_REMOVED lines=37> */
[----:B------:R-:W-:Y:S01]  /*2b70*/  IMAD R8, R44, R25, RZ ;  /* 0x000000192c087224 */ /* 0x000fe200078e02ff */
[----:B------:R-:W-:Y:S01]  /*2b80*/  MOV R6, R34 ;  /* 0x0000002200067202 */ /* 0x000fe20000000f00 */
[----:B------:R-:W-:Y:S01]  /*2b90*/  IMAD.MOV.U32 R7, RZ, RZ, R58 ;  /* 0x000000ffff077224 */ /* 0x000fe200078e003a */
[----:B------:R-:W-:Y:S01]  /*2ba0*/  ULDC.64 UR4, c[0x0][0x3e8] ;  /* 0x0000fa0000047ab9 */ /* 0x000fe20000000a00 */
[-C--:B------:R-:W-:Y:S01]  /*2bb0*/  IMAD R5, R10, R45.reuse, R8 ;  /* 0x0000002d0a057224 */ /* 0x080fe200078e0208 */
[----:B------:R-:W-:Y:S01]  /*2bc0*/  ULDC.64 UR6, c[0x0][0x400] ;  /* 0x0001000000067ab9 */ /* 0x000fe20000000a00 */
[----:B------:R-:W-:Y:S01]  /*2bd0*/  IMAD.WIDE.U32 R8, R25, R45, R6 ;  /* 0x0000002d19087225 */ /* 0x000fe200078e0006 */
[----:B------:R-:W-:Y:S02]  /*2be0*/  IADD3 R7, P3, R20, R4, RZ ;  /* 0x0000000414077210 */ /* 0x000fe40007f7e0ff */
[----:B------:R-:W-:Y:S01]  /*2bf0*/  CS2R R28, SRZ ;  /* 0x00000000001c7805 */ /* 0x000fe2000001ff00 */
[----:B------:R-:W-:Y:S01]  /*2c00*/  IMAD.IADD R5, R9, 0x1, R5 ;  /* 0x0000000109057824 */ /* 0x000fe200078e0205 */
[----:B------:R-:W-:Y:S01]  /*2c10*/  LEA R4, P5, R8, UR6, 0x1 ;  /* 0x0000000608047c11 */ /* 0x000fe2000f8a08ff */
[----:B------:R-:W-:Y:S01]  /*2c20*/  IMAD.X R10, R11, 0x1, R53, P3 ;  /* 0x000000010b0a7824 */ /* 0x000fe200018e0635 */
[----:B------:R-:W-:-:S02]  /*2c30*/  LEA R6, P3, R7, UR4, 0x1 ;  /* 0x0000000407067c11 */ /* 0x000fc4000f8608ff */
[----:B------:R-:W-:Y:S02]  /*2c40*/  LEA.HI.X R5, R8, UR7, R5, 0x1, P5 ;  /* 0x0000000708057c11 */ /* 0x000fe4000a8f0c05 */
[----:B------:R-:W-:Y:S02]  /*2c50*/  CS2R R8, SRZ ;  /* 0x0000000000087805 */ /* 0x000fe4000001ff00 */
[----:B------:R-:W-:Y:S02]  /*2c60*/  LEA.HI.X R7, R7, UR5, R10, 0x1, P3 ;  /* 0x0000000507077c11 */ /* 0x000fe400098f0c0a */
[-C--:B------:R-:W-:Y:S02]  /*2c70*/  ISETP.GE.AND P5, PT, R190, R75.reuse, PT ;  /* 0x0000004bbe00720c */ /* 0x080fe40003fa6270 */
[----:B------:R-:W-:-:S11]  /*2c80*/  ISETP.GE.AND P3, PT, R203, R75, PT ;  /* 0x0000004bcb00720c */ /* 0x000fd60003f66270 */
[----:B------:R0:W5:Y:S04]  /*2c90*/  @!P5 LDG.E.64 R30, desc[UR40][R6.64] ;  /* 0x00000028061ed981 */ /* 0x000168000c1e1b00 */
[----:B------:R0:W5:Y:S04]  /*2ca0*/  @!P3 LDG.E.64 R8, desc[UR40][R6.64+0x20] ;  /* 0x000020280608b981 */ /* 0x000168000c1e1b00 */
[----:B------:R0:W5:Y:S04]  /*2cb0*/  @!P5 LDG.E.64 R56, desc[UR40][R4.64] ;  /* 0x000000280438d981 */ /* 0x000168000c1e1b00 */
[----:B------:R0:W5:Y:S02]  /*2cc0*/  @!P3 LDG.E.64 R28, desc[UR40][R4.64+0x20] ;  /* 0x00002028041cb981 */ /* 0x000164000c1e1b00 */
.L_x_5799:
[----:B------:R-:W-:Y:S05]  /*2cd0*/  BSYNC B1 ;  /* 0x0000000000017941 */ /* 0x000fea0003800000 */
.L_x_5798:
[----:B------:R-:W-:Y:S01]  /*2ce0*/  UISETP.NE.AND UP0, UPT, UR37, 0x3, UPT ;  /* 0x000000032500788c */ /* 0x000fe2000bf05270 */
[----:B0----5:R-:W-:Y:S02]  /*2cf0*/  IMAD.MOV.U32 R4, RZ, RZ, R8 ;  /* 0x000000ffff047224 */ /* 0x021fe400078e0008 */
[----:B------:R-:W-:Y:S02]  /*2d00*/  IMAD.MOV.U32 R5, RZ, RZ, R9 ;  /* 0x000000ffff057224 */ /* 0x000fe400078e0009 */
[----:B------:R-:W-:Y:S01]  /*2d10*/  IMAD.MOV.U32 R6, RZ, RZ, R30 ;  /* 0x000000ffff067224 */ /* 0x000fe200078e001e */
[----:B------:R-:W-:Y:S01]  /*2d20*/  PLOP3.LUT P3, PT, PT, PT, UP0, 0x80, 0x0 ;  /* 0x000000000000781c */ /* 0x000fe20003f6f008 */
[----:B------:R-:W-:Y:S01]  /*2d30*/  IMAD.MOV.U32 R7, RZ, RZ, R57 ;  /* 0x000000ffff077224 */ /* 0x000fe200078e0039 */
[----:B------:R-:W-:Y:S01]  /*2d40*/  PRMT R76, R4, 0x5410, R5 ;  /* 0x00005410044c7816 */ /* 0x000fe20000000005 */
[----:B------:R-:W-:Y:S01]  /*2d50*/  IMAD.MOV.U32 R4, RZ, RZ, R31 ;  /* 0x000000ffff047224 */ /* 0x000fe200078e001f */
[----:B------:R-:W-:-:S04]  /*2d60*/  MOV R5, R29 ;  /* 0x0000001d00057202 */ /* 0x000fc80000000f00 */
[----:B------:R-:W-:Y:S01]  /*2d70*/  PRMT R78, R6, 0x5410, R4 ;  /* 0x00005410064e7816 */ /* 0x000fe20000000004 */
[----:B------:R-:W-:Y:S02]  /*2d80*/  IMAD.MOV.U32 R4, RZ, RZ, R28 ;  /* 0x000000ffff047224 */ /* 0x000fe400078e001c */
[----:B------:R-:W-:-:S03]  /*2d90*/  IMAD.MOV.U32 R6, RZ, RZ, R56 ;  /* 0x000000ffff067224 */ /* 0x000fc600078e0038 */
[----:B------:R-:W-:Y:S02]  /*2da0*/  PRMT R79, R4, 0x5410, R5 ;  /* 0x00005410044f7816 */ /* 0x000fe40000000005 */
[----:B------:R-:W-:Y:S01]  /*2db0*/  PRMT R80, R6, 0x5410, R7 ;  /* 0x0000541006507816 */ /* 0x000fe20000000007 */
[----:B------:R-:W-:Y:S06]  /*2dc0*/  @!P3 BRA `(.L_x_5800) ;  /* 0x000000000004b947 */ /* 0x000fec0003800000 */
[----:B------:R-:W-:Y:S01]  /*2dd0*/  BPT.TRAP 0x1 ;  /* 0x000000040000795c */ /* 0x000fe20000300000 */
.L_x_5800:
[----:B------:R-:W-:Y:S01]  /*2de0*/  IMAD R63, R188, 0x8, R2 ;  /* 0x00000008bc3f7824 */ /* 0x000fe200078e0202 */
[----:B------:R-:W-:Y:S01]  /*2df0*/  SHF.L.U32 R72, R189, 0x1f, RZ ;  /* 0x0000001fbd487819 */ /* 0x000fe200000006ff */
[----:B------:R-:W-:Y:S03]  /*2e00*/  BSSY B1, `(.L_x_5801) ;  /* 0x0000003000017945 */ /* 0x000fe60003800000 */
[----:B------:R-:W0:Y:S02]  /*2e10*/  SYNCS.PHASECHK.TRANS64.TRYWAIT P5, [R63+URZ+0x28c90], R72 ;  /* 0x028c90483f0075a7 */ /* 0x000e2400080a017f */
[----:B0-----:R-:W-:Y:S05]  /*2e20*/  @!P5 BRA `(.L_x_5802) ;  /* 0x000001d000d8d947 */ /* 0x001fea0003800000 */
.L_x_6142:
[----:B------:R-:W-:Y:S05]  /*2e30*/  BSYNC B1 ;  /* 0x0000000000017941 */ /* 0x000fea0003800000 */
.L_x_5801:
[----:B------:R-:W-:-:S03]  /*2e40*/  UMOV UR4, 0xffffffff ;  /* 0xffffffff00047882 */ /* 0x000fc60000000000 */
[----:B------:R-:W-:Y:S05]  /*2e50*/  BRA.DIV UR4, `(.L_x_5803) ;  /* 0x000001d204e07947 */ /* 0x000fea000b800000 */
[----:B------:R1:W2:Y:S04]  /*2e60*/  SHFL.IDX PT, R71, R68, RZ, 0x1c1f ;  /* 0x001c1fff44477589 */ /* 0x0002a800000e0000 */
[----:B------:R1:W3:Y:S02]  /*2e70*/  SHFL.IDX PT, R14, R69, RZ, 0x1c1f ;  /* 0x001c1fff450e7589 */ /* 0x0002e400000e0000 */
.L_x_6146:
        /* <DEDUP_REMOVED lines=8> */
[----:B--2---:R-:W-:-:S07]  /*2f00*/  LEA.HI.X R11, R16, R71, R17, 0x1, P4 ;  /* 0x00000047100b7211 */ /* 0x004fce00020f0c11 */
        /* <DEDUP_REMOVED lines=12> */
[CC--:B-1----:R-:W-:Y:S01]  /*2fd0*/  FMUL.FTZ R68, R6.reuse, R31.reuse ;  /* 0x0000001f06447220 */ /* 0x0c2fe20000410000 */
[----:B------:R-:W-:Y:S02]  /*2fe0*/  HADD2.F32 R7, -RZ, R7.H0_H0 ;  /* 0x20000007ff077230 */ /* 0x000fe40000004100 */
[C---:B------:R-:W-:Y:S01]  /*2ff0*/  FMUL.FTZ R31, R5.reuse, R31 ;  /* 0x0000001f051f7220 */ /* 0x040fe20000410000 */
[----:B------:R-:W-:Y:S02]  /*3000*/  HADD2.F32 R30, -RZ, R30.H0_H0 ;  /* 0x2000001eff1e7230 */ /* 0x000fe40000004100 */
[-C--:B------:R-:W-:Y:S01]  /*3010*/  FFMA.FTZ R68, R5, R15.reuse, -R68 ;  /* 0x0000000f05447223 */ /* 0x080fe20000010844 */
[----:B------:R-:W-:Y:S01]  /*3020*/  FMUL.FTZ R74, R13, R56 ;  /* 0x000000380d4a7220 */ /* 0x000fe20000410000 */
[----:B------:R-:W-:Y:S01]  /*3030*/  FFMA.FTZ R69, R6, R15, R31 ;  /* 0x0000000f06457223 */ /* 0x000fe2000001001f */
[----:B------:R-:W-:-:S02]  /*3040*/  HADD2.F32 R5, -RZ, R4.H1_H1 ;  /* 0x30000004ff057230 */ /* 0x000fc40000004100 */
[C---:B------:R-:W-:Y:S01]  /*3050*/  FMUL.FTZ R56, R7.reuse, R56 ;  /* 0x0000003807387220 */ /* 0x040fe20000410000 */
[----:B------:R-:W-:Y:S02]  /*3060*/  HADD2.F32 R15, -RZ, R80.H0_H0 ;  /* 0x20000050ff0f7230 */ /* 0x000fe40000004100 */
        /* <DEDUP_REMOVED lines=20> */
.L_x_5808:
[----:B------:R-:W-:Y:S05]  /*31b0*/  BSYNC B2 ;  /* 0x0000000000027941 */ /* 0x000fea0003800000 */
.L_x_5807:
[----:B0-----:R4:W-:Y:S02]  /*31c0*/  ST.E.128 desc[UR40][R10.64], R4 ;  /* 0x000000040a007985 */ /* 0x0019e4000c101d28 */
.L_x_5806:
[----:B------:R-:W-:Y:S05]  /*31d0*/  BSYNC B1 ;  /* 0x0000000000017941 */ /* 0x000fea0003800000 */
.L_x_5805:
        /* <DEDUP_REMOVED lines=8> */
[----:B--2---:R-:W-:-:S03]  /*3260*/  LEA.HI.X R11, R186, R71, R202, 0x1, P4 ;  /* 0x00000047ba0b7211 */ /* 0x004fc600020f0cca */
[----:B------:R-:W-:-:S06]  /*3270*/  IMAD R4, R5, 0x2, R2 ;  /* 0x0000000205047824 */ /* 0x000fcc00078e0202 */
[----:B------:R-:W2:Y:S01]  /*3280*/  LDS.128 R4, [R4+0x22400] ;  /* 0x0224000004047984 */ /* 0x000ea20000000c00 */
[----:B------:R-:W-:Y:S05]  /*3290*/  @P5 BRA `(.L_x_5810) ;  /* 0x0000000000a45947 */ /* 0x000fea0003800000 */
[----:B------:R-:W-:Y:S02]  /*32a0*/  SHF.R.U64 R13, R28, 0x10, R29 ;  /* 0x000000101c0d7819 */ /* 0x000fe4000000121d */
[----:B------:R-:W-:Y:S01]  /*32b0*/  SHF.R.U64 R12, R8, 0x10, R9 ;  /* 0x00000010080c7819 */ /* 0x000fe20000001209 */
[----:B--2---:R-:W-:Y:S01]  /*32c0*/  IMAD.MOV.U32 R8, RZ, RZ, R6 ;  /* 0x000000ffff087224 */ /* 0x004fe200078e0006 */
        /* <DEDUP_REMOVED lines=38> */
.L_x_5810:
[----:B------:R-:W-:Y:S05]  /*3530*/  BSYNC B1 ;  /* 0x0000000000017941 */ /* 0x000fea0003800000 */
.L_x_5809:
[----:B--2---:R2:W-:Y:S01]  /*3540*/  ST.E.128 desc[UR40][R10.64], R4 ;  /* 0x000000040a007985 */ /* 0x0045e2000c101d28 */
[----:B------:R-:W-:Y:S05]  /*3550*/  BRA `(.L_x_5804) ;  /* 0x0000000c00a07947 */ /* 0x000fea0003800000 */
.L_x_5797:
        /* <DEDUP_REMOVED lines=8> */
[----:B------:R-:W-:Y:S01]  /*35e0*/  @!P3 IMAD R15, R10, R45, R4 ;  /* 0x0000002d0a0fb224 */ /* 0x000fe200078e0204 */
[----:B------:R-:W-:Y:S01]  /*35f0*/  @!P3 MOV R4, R36 ;  /* 0x000000240004b202 */ /* 0x000fe20000000f00 */
[----:B------:R-:W1:Y:S01]  /*3600*/  @!P3 LDC.64 R8, c[0x0][0x400] ;  /* 0x00010000ff08bb82 */ /* 0x000e620000000a00 */
[----:B------:R-:W-:-:S03]  /*3610*/  @!P3 IMAD.X R7, R11, 0x1, R54, P5 ;  /* 0x000000010b07b824 */ /* 0x000fc600028e0636 */
        /* <DEDUP_REMOVED lines=12> */
[----:B------:R-:W-:Y:S01]  /*36e0*/  UISETP.NE.AND UP0, UPT, UR37, 0x3, UPT ;  /* 0x000000032500788c */ /* 0x000fe2000bf05270 */
[----:B------:R-:W-:-:S05]  /*36f0*/  ISETP.GE.AND P5, PT, R16, R75, PT ;  /* 0x0000004b1000720c */ /* 0x000fca0003fa6270 */
[----:B------:R-:W-:Y:S01]  /*3700*/  PLOP3.LUT P3, PT, PT, PT, UP0, 0x80, 0x0 ;  /* 0x000000000000781c */ /* 0x000fe20003f6f008 */
        /* <DEDUP_REMOVED lines=18> */
.L_x_5811:
[----:B------:R-:W-:Y:S01]  /*3830*/  IMAD R63, R188, 0x8, R2 ;  /* 0x00000008bc3f7824 */ /* 0x000fe200078e0202 */
[----:B------:R-:W-:Y:S01]  /*3840*/  SHF.L.U32 R72, R189, 0x1f, RZ ;  /* 0x0000001fbd487819 */ /* 0x000fe200000006ff */
[----:B------:R-:W-:Y:S03]  /*3850*/  BSSY B1, `(.L_x_5812) ;  /* 0x0000003000017945 */ /* 0x000fe60003800000 */
[----:B------:R-:W0:Y:S02]  /*3860*/  SYNCS.PHASECHK.TRANS64.TRYWAIT P6, [R63+URZ+0x28c90], R72 ;  /* 0x028c90483f0075a7 */ /* 0x000e2400080c017f */
[----:B0-----:R-:W-:Y:S05]  /*3870*/  @!P6 BRA `(.L_x_5813) ;  /* 0x000001c800a0e947 */ /* 0x001fea0003800000 */
.L_x_6147:
[----:B------:R-:W-:Y:S05]  /*3880*/  BSYNC B1 ;  /* 0x0000000000017941 */ /* 0x000fea0003800000 */
.L_x_5812:
[----:B------:R-:W-:-:S03]  /*3890*/  UMOV UR4, 0xffffffff ;  /* 0xffffffff00047882 */ /* 0x000fc60000000000 */
[----:B------:R-:W-:Y:S05]  /*38a0*/  BRA.DIV UR4, `(.L_x_5814) ;  /* 0x000001ca04a87947 */ /* 0x000fea000b800000 */
[----:B------:R-:W1:Y:S04]  /*38b0*/  SHFL.IDX PT, R68, R68, RZ, 0x1c1f ;  /* 0x001c1fff44447589 */ /* 0x000e6800000e0000 */
[----:B------:R-:W2:Y:S02]  /*38c0*/  SHFL.IDX PT, R69, R69, RZ, 0x1c1f ;  /* 0x001c1fff45457589 */ /* 0x000ea400000e0000 */
.L_x_6151:
[----:B------:R-:W3:Y:S02]  /*38d0*/  LDC R71, c[0x0][0x2f4] ;  /* 0x0000bd00ff477b82 */ /* 0x000ee40000000800 */
[----:B---3--:R-:W-:-:S13]  /*38e0*/  ISETP.GE.OR P4, PT, R16, R71, P4 ;  /* 0x000000471000720c */ /* 0x008fda0002786670 */
[----:B------:R-:W-:Y:S05]  /*38f0*/  @P4 BRA `(.L_x_5804) ;  /* 0x0000000800b84947 */ /* 0x000fea0003800000 */
[----:B------:R-:W3:Y:S01]  /*3900*/  S2R R11, SR_TID.X ;  /* 0x00000000000b7919 */ /* 0x000ee20000002100 */
        /* <DEDUP_REMOVED lines=9> */
[----:B------:R-:W-:Y:S02]  /*39a0*/  IMAD.SHL.U32 R74, R8, 0x8, RZ ;  /* 0x00000008084a7824 */ /* 0x000fe400078e00ff */
[----:B---3--:R-:W-:-:S03]  /*39b0*/  VIADD R11, R11, 0xffffff80 ;  /* 0xffffff800b0b7836 */ /* 0x008fc60000000000 */
[----:B------:R-:W-:Y:S02]  /*39c0*/  LOP3.LUT R9, R43, 0x38, R74, 0xf8, !PT ;  /* 0x000000382b097812 */ /* 0x000fe400078ef84a */
[----:B------:R-:W-:Y:S02]  /*39d0*/  SHF.R.S32.HI R10, RZ, 0x1f, R11 ;  /* 0x0000001fff0a7819 */ /* 0x000fe4000001140b */
[----:B------:R-:W-:Y:S02]  /*39e0*/  LOP3.LUT R9, R9, R46, RZ, 0x3c, !PT ;  /* 0x0000002e09097212 */ /* 0x000fe400078e3cff */
[----:B------:R-:W-:-:S04]  /*39f0*/  LEA.HI R10, R10, R11, RZ, 0x5 ;  /* 0x0000000b0a0a7211 */ /* 0x000fc800078f28ff */
[----:B------:R-:W-:-:S05]  /*3a00*/  SHF.R.S32.HI R10, RZ, 0x5, R10 ;  /* 0x00000005ff0a7819 */ /* 0x000fca000001140a */
[----:B------:R-:W-:Y:S02]  /*3a10*/  IMAD R11, R10, 0x200, R9 ;  /* 0x000002000a0b7824 */ /* 0x000fe400078e0209 */
[----:B------:R-:W-:Y:S02]  /*3a20*/  IMAD.IADD R9, R61, 0x1, R70 ;  /* 0x000000013d097824 */ /* 0x000fe400078e0246 */
[----:B------:R-:W-:-:S03]  /*3a30*/  IMAD.IADD R11, R70, 0x1, R11 ;  /* 0x00000001460b7824 */ /* 0x000fc600078e020b */
[----:B------:R-:W-:Y:S01]  /*3a40*/  LEA R9, R9, R2, 0x1 ;  /* 0x0000000209097211 */ /* 0x000fe200078e08ff */
[----:B------:R-:W-:-:S05]  /*3a50*/  IMAD R12, R11, 0x2, R2 ;  /* 0x000000020b0c7824 */ /* 0x000fca00078e0202 */
[----:B------:R-:W1:Y:S04]  /*3a60*/  LDS.128 R8, [R9+0x22400] ;  /* 0x0224000009087984 */ /* 0x000e680000000c00 */
[----:B------:R-:W2:Y:S01]  /*3a70*/  LDS.128 R12, [R12+0x22400] ;  /* 0x022400000c0c7984 */ /* 0x000ea20000000c00 */
[----:B------:R-:W-:Y:S05]  /*3a80*/  @P5 BRA `(.L_x_5816) ;  /* 0x0000000400545947 */ /* 0x000fea0003800000 */
[--C-:B------:R-:W-:Y:S02]  /*3a90*/  SHF.R.U64 R82, R28, 0x10, R29.reuse ;  /* 0x000000101c527819 */ /* 0x100fe4000000121d */
[----:B------:R-:W-:Y:S02]  /*3aa0*/  SHF.R.U32.HI R28, RZ, 0x10, R29 ;  /* 0x00000010ff1c7819 */ /* 0x000fe4000001161d */
[--C-:B------:R-:W-:Y:S01]  /*3ab0*/  SHF.R.U64 R84, R4, 0x10, R5.reuse ;  /* 0x0000001004547819 */ /* 0x100fe20000001205 */
[----:B-1----:R-:W-:Y:S01]  /*3ac0*/  HADD2.F32 R4, -RZ, R9.H0_H0 ;  /* 0x20000009ff047230 */ /* 0x002fe20000004100 */
[----:B------:R-:W-:Y:S01]  /*3ad0*/  SHF.R.U32.HI R70, RZ, 0x10, R5 ;  /* 0x00000010ff467819 */ /* 0x000fe20000011605 */
[--C-:B--2---:R-:W-:Y:S01]  /*3ae0*/  HADD2.F32 R5, -RZ, R13.reuse.H0_H0 ;  /* 0x2000000dff057230 */ /* 0x104fe20000004100 */
[--C-:B------:R-:W-:Y:S01]  /*3af0*/  SHF.R.U64 R83, R6, 0x10, R7.reuse ;  /* 0x0000001006537819 */ /* 0x100fe20000001207 */
[----:B------:R-:W-:Y:S01]  /*3b00*/  HADD2.F32 R13, -RZ, R13.H1_H1 ;  /* 0x3000000dff0d7230 */ /* 0x000fe20000004100 */
[----:B------:R-:W-:Y:S01]  /*3b10*/  SHF.R.U32.HI R77, RZ, 0x10, R7 ;  /* 0x00000010ff4d7819 */ /* 0x000fe20000011607 */
[----:B------:R-:W-:Y:S01]  /*3b20*/  HADD2.F32 R7, -RZ, R76.H1_H1 ;  /* 0x3000004cff077230 */ /* 0x000fe20000004100 */
[--C-:B------:R-:W-:Y:S01]  /*3b30*/  SHF.R.U64 R81, R30, 0x10, R31.reuse ;  /* 0x000000101e517819 */ /* 0x100fe2000000121f */
[----:B------:R-:W-:Y:S01]  /*3b40*/  HADD2.F32 R30, -RZ, R28.H0_H0 ;  /* 0x2000001cff1e7230 */ /* 0x000fe20000004100 */
[----:B------:R-:W-:Y:S01]  /*3b50*/  SHF.R.U32.HI R75, RZ, 0x10, R31 ;  /* 0x00000010ff4b7819 */ /* 0x000fe2000001161f */
[----:B------:R-:W-:-:S02]  /*3b60*/  HADD2.F32 R9, -RZ, R9.H1_H1 ;  /* 0x30000009ff097230 */ /* 0x000fc40000004100 */
[-C--:B------:R-:W-:Y:S01]  /*3b70*/  FMUL.FTZ R29, R5, R7.reuse ;  /* 0x00000007051d7220 */ /* 0x080fe20000410000 */
[----:B------:R-:W-:Y:S02]  /*3b80*/  HADD2.F32 R6, -RZ, R76.H0_H0 ;  /* 0x2000004cff067230 */ /* 0x000fe40000004100 */
[-C--:B------:R-:W-:Y:S01]  /*3b90*/  FMUL.FTZ R76, R13, R30.reuse ;  /* 0x0000001e0d4c7220 */ /* 0x080fe20000410000 */
[----:B------:R-:W-:Y:S02]  /*3ba0*/  HADD2.F32 R28, -RZ, R70.H0_H0 ;  /* 0x20000046ff1c7230 */ /* 0x000fe40000004100 */
[C---:B------:R-:W-:Y:S01]  /*3bb0*/  FMUL.FTZ R70, R4.reuse, R7 ;  /* 0x0000000704467220 */ /* 0x040fe20000410000 */
[----:B------:R-:W-:Y:S01]  /*3bc0*/  FMUL.FTZ R30, R9, R30 ;  /* 0x0000001e091e7220 */ /* 0x000fe20000410000 */
[-C--:B------:R-:W-:Y:S01]  /*3bd0*/  FFMA.FTZ R29, R4, R6.reuse, -R29 ;  /* 0x00000006041d7223 */ /* 0x080fe2000001081d */
[----:B------:R-:W-:Y:S02]  /*3be0*/  HADD2.F32 R7, -RZ, R78.H0_H0 ;  /* 0x2000004eff077230 */ /* 0x000fe40000004100 */
[----:B------:R-:W-:Y:S01]  /*3bf0*/  FFMA.FTZ R70, R5, R6, R70 ;  /* 0x0000000605467223 */ /* 0x000fe20000010046 */
[----:B------:R-:W-:Y:S01]  /*3c00*/  FFMA.FTZ R31, R13, R28, R30 ;  /* 0x0000001c0d1f7223 */ /* 0x000fe2000001001e */
[----:B------:R-:W-:-:S02]  /*3c10*/  HADD2.F32 R5, -RZ, R15.H0_H0 ;  /* 0x2000000fff057230 */ /* 0x000fc40000004100 */
[----:B------:R-:W-:Y:S01]  /*3c20*/  FFMA.FTZ R76, R9, R28, -R76 ;  /* 0x0000001c094c7223 */ /* 0x000fe2000001084c */
[----:B------:R-:W-:Y:S02]  /*3c30*/  HADD2.F32 R4, -RZ, R11.H0_H0 ;  /* 0x2000000bff047230 */ /* 0x000fe40000004100 */
[----:B------:R-:W-:Y:S02]  /*3c40*/  HADD2.F32 R15, -RZ, R15.H1_H1 ;  /* 0x3000000fff0f7230 */ /* 0x000fe40000004100 */
[----:B------:R-:W-:Y:S01]  /*3c50*/  FMUL.FTZ R9, R5, R7 ;  /* 0x0000000705097220 */ /* 0x000fe20000410000 */
[----:B------:R-:W-:Y:S01]  /*3c60*/  HADD2.F32 R30, -RZ, R75.H0_H0 ;  /* 0x2000004bff1e7230 */ /* 0x000fe20000004100 */
[----:B------:R-:W-:Y:S01]  /*3c70*/  F2FP.F16.F32.PACK_AB R29, R76, R29 ;  /* 0x0000001d4c1d723e */ /* 0x000fe200000000ff */
[----:B------:R-:W-:Y:S02]  /*3c80*/  HADD2.F32 R6, -RZ, R78.H1_H1 ;  /* 0x3000004eff067230 */ /* 0x000fe40000004100 */
[----:B------:R-:W-:Y:S01]  /*3c90*/  FMUL.FTZ R78, R4, R7 ;  /* 0x00000007044e7220 */ /* 0x000fe20000410000 */
[----:B------:R-:W-:-:S02]  /*3ca0*/  HADD2.F32 R11, -RZ, R11.H1_H1 ;  /* 0x3000000bff0b7230 */ /* 0x000fc40000004100 */
[----:B------:R-:W-:Y:S01]  /*3cb0*/  FMUL.FTZ R80, R15, R30 ;  /* 0x0000001e0f507220 */ /* 0x000fe20000410000 */
[----:B------:R-:W-:Y:S02]  /*3cc0*/  HADD2.F32 R28, -RZ, R77.H0_H0 ;  /* 0x2000004dff1c7230 */ /* 0x000fe40000004100 */
[-C--:B------:R-:W-:Y:S01]  /*3cd0*/  FFMA.FTZ R77, R4, R6.reuse, -R9 ;  /* 0x00000006044d7223 */ /* 0x080fe20000010809 */
[----:B------:R-:W-:Y:S01]  /*3ce0*/  FFMA.FTZ R78, R5, R6, R78 ;  /* 0x00000006054e7223 */ /* 0x000fe2000001004e */
[C---:B------:R-:W-:Y:S01]  /*3cf0*/  FMUL.FTZ R30, R11.reuse, R30 ;  /* 0x0000001e0b1e7220 */ /* 0x040fe20000410000 */
[----:B------:R-:W-:Y:S02]  /*3d00*/  HADD2.F32 R9, -RZ, R86.H0_H0 ;  /* 0x20000056ff097230 */ /* 0x000fe40000004100 */
[-C--:B------:R-:W-:Y:S01]  /*3d10*/  FFMA.FTZ R80, R11, R28.reuse, -R80 ;  /* 0x0000001c0b507223 */ /* 0x080fe20000010850 */
[----:B------:R-:W-:Y:S02]  /*3d20*/  HADD2.F32 R5, -RZ, R12.H0_H0 ;  /* 0x2000000cff057230 */ /* 0x000fe40000004100 */
[----:B------:R-:W-:Y:S01]  /*3d30*/  FFMA.FTZ R79, R15, R28, R30 ;  /* 0x0000001c0f4f7223 */ /* 0x000fe2000001001e */
[----:B------:R-:W-:Y:S01]  /*3d40*/  HADD2.F32 R4, -RZ, R8.H0_H0 ;  /* 0x20000008ff047230 */ /* 0x000fe20000004100 */
[----:B------:R-:W-:Y:S01]  /*3d50*/  F2FP.F16.F32.PACK_AB R31, R31, R70 ;  /* 0x000000461f1f723e */ /* 0x000fe200000000ff */
[----:B------:R-:W-:-:S02]  /*3d60*/  HADD2.F32 R11, -RZ, R82.H0_H0 ;  /* 0x20000052ff0b7230 */ /* 0x000fc40000004100 */
[CC--:B------:R-:W-:Y:S01]  /*3d70*/  FMUL.FTZ R13, R5.reuse, R9.reuse ;  /* 0x00000009050d7220 */ /* 0x0c0fe20000410000 */
[----:B------:R-:W-:Y:S02]  /*3d80*/  HADD2.F32 R12, -RZ, R12.H1_H1 ;  /* 0x3000000cff0c7230 */ /* 0x000fe40000004100 */
[----:B------:R-:W-:Y:S01]  /*3d90*/  FMUL.FTZ R28, R4, R9 ;  /* 0x00000009041c7220 */ /* 0x000fe20000410000 */
[----:B------:R-:W-:Y:S01]  /*3da0*/  HADD2.F32 R6, -RZ, R85.H0_H0 ;  /* 0x20000055ff067230 */ /* 0x000fe20000004100 */
[----:B------:R-:W-:Y:S01]  /*3db0*/  F2FP.F16.F32.PACK_AB R77, R80, R77 ;  /* 0x0000004d504d723e */ /* 0x000fe200000000ff */
[----:B------:R-:W-:Y:S02]  /*3dc0*/  HADD2.F32 R8, -RZ, R8.H1_H1 ;  /* 0x30000008ff087230 */ /* 0x000fe40000004100 */
[-C--:B------:R-:W-:Y:S01]  /*3dd0*/  FMUL.FTZ R9, R12, R11.reuse ;  /* 0x0000000b0c097220 */ /* 0x080fe20000410000 */
[----:B------:R-:W-:Y:S02]  /*3de0*/  HADD2.F32 R7, -RZ, R84.H0_H0 ;  /* 0x20000054ff077230 */ /* 0x000fe40000004100 */
[-C--:B------:R-:W-:Y:S01]  /*3df0*/  FFMA.FTZ R28, R5, R6.reuse, R28 ;  /* 0x00000006051c7223 */ /* 0x080fe2000001001c */
[----:B------:R-:W-:Y:S01]  /*3e00*/  FFMA.FTZ R13, R4, R6, -R13 ;  /* 0x00000006040d7223 */ /* 0x000fe2000001080d */
[----:B------:R-:W-:Y:S01]  /*3e10*/  FMUL.FTZ R11, R8, R11 ;  /* 0x0000000b080b7220 */ /* 0x000fe20000410000 */
[----:B------:R-:W-:-:S02]  /*3e20*/  HADD2.F32 R5, -RZ, R14.H0_H0 ;  /* 0x2000000eff057230 */ /* 0x000fc40000004100 */
[-C--:B------:R-:W-:Y:S01]  /*3e30*/  FFMA.FTZ R30, R8, R7.reuse, -R9 ;  /* 0x00000007081e7223 */ /* 0x080fe20000010809 */
[----:B------:R-:W-:Y:S02]  /*3e40*/  HADD2.F32 R8, -RZ, R85.H1_H1 ;  /* 0x30000055ff087230 */ /* 0x000fe40000004100 */
[----:B------:R-:W-:Y:S01]  /*3e50*/  FFMA.FTZ R11, R12, R7, R11 ;  /* 0x000000070c0b7223 */ /* 0x000fe2000001000b */
[----:B------:R-:W-:Y:S01]  /*3e60*/  HADD2.F32 R9, -RZ, R81.H0_H0 ;  /* 0x20000051ff097230 */ /* 0x000fe20000004100 */
[----:B------:R-:W-:Y:S01]  /*3e70*/  F2FP.F16.F32.PACK_AB R78, R79, R78 ;  /* 0x0000004e4f4e723e */ /* 0x000fe200000000ff */
[----:B------:R-:W-:Y:S02]  /*3e80*/  HADD2.F32 R4, -RZ, R10.H0_H0 ;  /* 0x2000000aff047230 */ /* 0x000fe40000004100 */
[----:B------:R-:W-:Y:S01]  /*3e90*/  FMUL.FTZ R15, R5, R8 ;  /* 0x00000008050f7220 */ /* 0x000fe20000410000 */
[----:B------:R-:W-:Y:S01]  /*3ea0*/  HADD2.F32 R14, -RZ, R14.H1_H1 ;  /* 0x3000000eff0e7230 */ /* 0x000fe20000004100 */
[----:B------:R-:W-:Y:S01]  /*3eb0*/  F2FP.F16.F32.PACK_AB R30, R30, R13 ;  /* 0x0000000d1e1e723e */ /* 0x000fe200000000ff */
[----:B------:R-:W-:-:S02]  /*3ec0*/  HADD2.F32 R10, -RZ, R10.H1_H1 ;  /* 0x3000000aff0a7230 */ /* 0x000fc40000004100 */
[----:B------:R-:W-:Y:S01]  /*3ed0*/  FMUL.FTZ R8, R4, R8 ;  /* 0x0000000804087220 */ /* 0x000fe20000410000 */
        /* <DEDUP_REMOVED lines=10> */
[----:B------:R-:W-:Y:S01]  /*3f80*/  IMAD.MOV.U32 R11, RZ, RZ, R77 ;  /* 0x000000ffff0b7224 */ /* 0x000fe200078e004d */
[----:B------:R-:W-:Y:S01]  /*3f90*/  F2FP.F16.F32.PACK_AB R10, R10, R15 ;  /* 0x0000000f0a0a723e */ /* 0x000fe200000000ff */
[----:B------:R-:W-:Y:S01]  /*3fa0*/  IMAD.MOV.U32 R15, RZ, RZ, R78 ;  /* 0x000000ffff0f7224 */ /* 0x000fe200078e004e */
[----:B------:R-:W-:Y:S01]  /*3fb0*/  F2FP.F16.F32.PACK_AB R14, R9, R8 ;  /* 0x00000008090e723e */ /* 0x000fe200000000ff */
[----:B------:R-:W-:Y:S02]  /*3fc0*/  IMAD.MOV.U32 R8, RZ, RZ, R30 ;  /* 0x000000ffff087224 */ /* 0x000fe400078e001e */
[----:B------:R-:W-:-:S07]  /*3fd0*/  IMAD.MOV.U32 R9, RZ, RZ, R29 ;  /* 0x000000ffff097224 */ /* 0x000fce00078e001d */
.L_x_5816:
[----:B------:R-:W-:Y:S05]  /*3fe0*/  BSYNC B1 ;  /* 0x0000000000017941 */ /* 0x000fea0003800000 */
.L_x_5815:
[----:B-1----:R1:W-:Y:S01]  /*3ff0*/  ST.E.128 desc[UR40][R56.64], R8 ;  /* 0x0000000838007985 */ /* 0x0023e2000c101d28 */
[----:B------:R-:W-:Y:S01]  /*4000*/  ISETP.GE.AND P4, PT, R74, R71, PT ;  /* 0x000000474a00720c */ /* 0x000fe20003f86270 */
[----:B------:R-:W-:Y:S02]  /*4010*/  IMAD.MOV.U32 R4, RZ, RZ, R69 ;  /* 0x000000ffff047224 */ /* 0x000fe400078e0045 */
[----:B------:R-:W-:-:S10]  /*4020*/  IMAD.MOV.U32 R5, RZ, RZ, R68 ;  /* 0x000000ffff057224 */ /* 0x000fd400078e0044 */
[----:B------:R-:W-:Y:S05]  /*4030*/  @P4 BRA `(.L_x_5804) ;  /* 0x0000000000e84947 */ /* 0x000fea0003800000 */
[----:B------:R-:W-:-:S05]  /*4040*/  IMAD.WIDE R4, R74, 0x2, R4 ;  /* 0x000000024a047825 */ /* 0x000fca00078e0204 */
[----:B--2---:R2:W-:Y:S01]  /*4050*/  ST.E.128 desc[UR40][R4.64], R12 ;  /* 0x0000000c04007985 */ /* 0x0045e2000c101d28 */
[----:B------:R-:W-:Y:S05]  /*4060*/  BRA `(.L_x_5804) ;  /* 0x0000000000dc7947 */ /* 0x000fea0003800000 */
.L_x_5796:
[----:B------:R-:W-:-:S06]  /*4070*/  UISETP.NE.AND UP0, UPT, UR37, 0x3, UPT ;  /* 0x000000032500788c */ /* 0x000fcc000bf05270 */
[----:B------:R-:W-:-:S13]  /*4080*/  PLOP3.LUT P3, PT, PT, PT, UP0, 0x80, 0x0 ;  /* 0x000000000000781c */ /* 0x000fda0003f6f008 */
[----:B------:R-:W-:Y:S05]  /*4090*/  @!P3 BRA `(.L_x_5817) ;  /* 0x000000000004b947 */ /* 0x000fea0003800000 */
[----:B------:R-:W-:Y:S01]  /*40a0*/  BPT.TRAP 0x1 ;  /* 0x000000040000795c */ /* 0x000fe20000300000 */
.L_x_5817:
[----:B------:R-:W-:Y:S01]  /*40b0*/  LEA R63, R188, R2, 0x3 ;  /* 0x00000002bc3f7211 */ /* 0x000fe200078e18ff */
[----:B------:R-:W-:Y:S01]  /*40c0*/  BSSY B1, `(.L_x_5818) ;  /* 0x0000005000017945 */ /* 0x000fe20003800000 */
[----:B------:R-:W-:Y:S02]  /*40d0*/  SHF.L.U32 R72, R189, 0x1f, RZ ;  /* 0x0000001fbd487819 */ /* 0x000fe400000006ff */
[----:B------:R-:W-:Y:S02]  /*40e0*/  SHF.R.S32.HI R67, RZ, 0x1f, R65 ;  /* 0x0000001fff437819 */ /* 0x000fe40000011441 */
[----:B------:R-:W1:Y:S02]  /*40f0*/  SYNCS.PHASECHK.TRANS64.TRYWAIT P4, [R63+URZ+0x28c90], R72 ;  /* 0x028c90483f0075a7 */ /* 0x000e64000808017f */
[----:B-1----:R-:W-:Y:S05]  /*4100*/  @!P4 BRA `(.L_x_5819) ;  /* 0x000001c000dcc947 */ /* 0x002fea0003800000 */
.L_x_6152:
[----:B------:R-:W-:Y:S05]  /*4110*/  BSYNC B1 ;  /* 0x0000000000017941 */ /* 0x000fea0003800000 */
.L_x_5818:
        /* <DEDUP_REMOVED lines=24> */
[----:B------:R0:W2:Y:S04]  /*42a0*/  SHFL.IDX PT, R29, R13, RZ, 0x1c1f ;  /* 0x001c1fff0d1d7589 */ /* 0x0000a800000e0000 */
[----:B------:R0:W3:Y:S02]  /*42b0*/  SHFL.IDX PT, R14, R5, RZ, 0x1c1f ;  /* 0x001c1fff050e7589 */ /* 0x0000e400000e0000 */
.L_x_6156:
        /* <DEDUP_REMOVED lines=18> */
.L_x_5804:
[----:B------:R-:W-:Y:S05]  /*43e0*/  BSYNC B0 ;  /* 0x0000000000007941 */ /* 0x000fea0003800000 */
.L_x_5795:
[----:B0-2-4-:R-:W0:Y:S01]  /*43f0*/  S2R R4, SR_TID.X ;  /* 0x0000000000047919 */ /* 0x015e220000002100 */
[----:B------:R-:W-:Y:S01]  /*4400*/  @!PT LDS RZ, [RZ] ;  /* 0x00000000fffff984 */ /* 0x000fe20000000800 */
[----:B------:R-:W-:Y:S01]  /*4410*/  @!PT LDS RZ, [RZ] ;  /* 0x00000000fffff984 */ /* 0x000fe20000000800 */
[----:B------:R-:W-:Y:S01]  /*4420*/  @!PT LDS RZ, [RZ] ;  /* 0x00000000fffff984 */ /* 0x000fe20000000800 */
[----:B------:R-:W-:Y:S01]  /*4430*/  @!PT LDS RZ, [RZ] ;  /* 0x00000000fffff984 */ /* 0x000fe20000000800 */
[----:B------:R2:W-:Y:S06]  /*4440*/  MEMBAR.ALL.CTA ;  /* 0x0000000000007992 */ /* 0x0005ec0000008000 */
[----:B--2---:R-:W2:Y:S01]  /*4450*/  FENCE.VIEW.ASYNC.S ;  /* 0x00000000000073c6 */ /* 0x004ea20000000000 */
[----:B------:R-:W-:Y:S05]  /*4460*/  WARPSYNC.ALL ;  /* 0x0000000000007948 */ /* 0x000fea0003800000 */
[----:B------:R-:W-:Y:S01]  /*4470*/  BSSY B0, `(.L_x_5821) ;  /* 0x0000009000007945 */ /* 0x000fe20003800000 */
[----:B0-----:R-:W-:Y:S01]  /*4480*/  LOP3.LUT R4, R4, 0x7f, RZ, 0xc0, !PT ;  /* 0x0000007f04047812 */ /* 0x001fe200078ec0ff */
[----:B--2---:R0:W-:Y:S03]  /*4490*/  BAR.SYNC.DEFER_BLOCKING R49, 0x80 ;  /* 0x000200310000751d */ /* 0x0041e60000010000 */
[----:B------:R-:W-:-:S13]  /*44a0*/  ISETP.NE.AND P4, PT, R4, RZ, PT ;  /* 0x000000ff0400720c */ /* 0x000fda0003f85270 */
[----:B------:R-:W-:-:S05]  /*44b0*/  @!P4 VIADD R4, R63, 0x28ca0 ;  /* 0x00028ca03f04c836 */ /* 0x000fca0000000000 */
[----:B------:R-:W-:-:S04]  /*44c0*/  @!P4 PRMT R4, RZ, 0x654, R4 ;  /* 0x00000654ff04c816 */ /* 0x000fc80000000004 */
[----:B------:R0:W-:Y:S01]  /*44d0*/  @!P4 SYNCS.ARRIVE.TRANS64.RED.A1T0 RZ, [R4+URZ], RZ ;  /* 0x000000ff04ffc9a7 */ /* 0x0001e2000810043f */
[----:B------:R-:W-:Y:S05]  /*44e0*/  @!P3 BRA `(.L_x_5822) ;  /* 0x000000000004b947 */ /* 0x000fea0003800000 */
[----:B------:R-:W-:Y:S01]  /*44f0*/  BPT.TRAP 0x1 ;  /* 0x000000040000795c */ /* 0x000fe20000300000 */
.L_x_5822:
[----:B------:R-:W-:Y:S05]  /*4500*/  BSYNC B0 ;  /* 0x0000000000007941 */ /* 0x000fea0003800000 */
.L_x_5821:
[----:B------:R-:W2:Y:S01]  /*4510*/  SYNCS.PHASECHK.TRANS64.TRYWAIT P3, [R63+URZ+0x28cb0], R72 ;  /* 0x028cb0483f0075a7 */ /* 0x000ea2000806017f */
[----:B------:R-:W-:Y:S04]  /*4520*/  BSSY B0, `(.L_x_5823) ;  /* 0x0000002000007945 */ /* 0x000fe80003800000 */
[----:B--2---:R-:W-:Y:S05]  /*4530*/  @!P3 BRA `(.L_x_5824) ;  /* 0x000001c00028b947 */ /* 0x004fea0003800000 */
.L_x_6157:
[----:B------:R-:W-:Y:S05]  /*4540*/  BSYNC B0 ;  /* 0x0000000000007941 */ /* 0x000fea0003800000 */
.L_x_5823:
[----:B------:R-:W-:Y:S01]  /*4550*/  ULDC.64 UR4, c[0x0][0x328] ;  /* 0x0000ca0000047ab9 */ /* 0x000fe20000000a00 */
[----:B------:R-:W-:Y:S01]  /*4560*/  BSSY B0, `(.L_x_5825) ;  /* 0x000007d000007945 */ /* 0x000fe20003800000 */
[----:B------:R-:W-:Y:S02]  /*4570*/  IMAD R6, R67, UR4, RZ ;  /* 0x0000000443067c24 */ /* 0x000fe4000f8e02ff */
[----:B0-----:R-:W-:-:S04]  /*4580*/  IMAD.WIDE.U32 R4, R65, UR4, RZ ;  /* 0x0000000441047c25 */ /* 0x001fc8000f8e00ff */
[----:B------:R-:W-:Y:S01]  /*4590*/  IMAD R65, R65, UR5, R6 ;  /* 0x0000000541417c24 */ /* 0x000fe2000f8e0206 */
[----:B------:R-:W-:Y:S02]  /*45a0*/  ULDC.64 UR4, c[0x0][0x338] ;  /* 0x0000ce0000047ab9 */ /* 0x000fe40000000a00 */
[----:B------:R-:W-:Y:S02]  /*45b0*/  IMAD R7, R66, UR4, RZ ;  /* 0x0000000442077c24 */ /* 0x000fe4000f8e02ff */
[----:B------:R-:W-:Y:S02]  /*45c0*/  IADD3 R5, R5, R65, RZ ;  /* 0x0000004105057210 */ /* 0x000fe40007ffe0ff */
[C---:B------:R-:W-:Y:S02]  /*45d0*/  IMAD R7, R64.reuse, UR5, R7 ;  /* 0x0000000540077c24 */ /* 0x040fe4000f8e0207 */
[----:B------:R-:W-:Y:S01]  /*45e0*/  IMAD.WIDE.U32 R4, R64, UR4, R4 ;  /* 0x0000000440047c25 */ /* 0x000fe2000f8e0004 */
[----:B------:R-:W-:-:S03]  /*45f0*/  ULDC.64 UR4, c[0x0][0x330] ;  /* 0x0000cc0000047ab9 */ /* 0x000fc60000000a00 */
[----:B-1----:R-:W-:Y:S02]  /*4600*/  IMAD R9, R47, UR4, RZ ;  /* 0x000000042f097c24 */ /* 0x002fe4000f8e02ff */
[----:B------:R-:W-:Y:S02]  /*4610*/  IMAD.IADD R5, R5, 0x1, R7 ;  /* 0x0000000105057824 */ /* 0x000fe400078e0207 */
[C---:B------:R-:W-:Y:S02]  /*4620*/  IMAD R7, R26.reuse, UR5, R9 ;  /* 0x000000051a077c24 */ /* 0x040fe4000f8e0209 */
[----:B------:R-:W-:Y:S01]  /*4630*/  IMAD.WIDE.U32 R4, R26, UR4, R4 ;  /* 0x000000041a047c25 */ /* 0x000fe2000f8e0004 */
[----:B------:R-:W-:-:S03]  /*4640*/  ULDC.64 UR4, c[0x0][0x318] ;  /* 0x0000c60000047ab9 */ /* 0x000fc60000000a00 */
[----:B------:R-:W-:Y:S01]  /*4650*/  IMAD.IADD R7, R5, 0x1, R7 ;  /* 0x0000000105077824 */ /* 0x000fe200078e0207 */
[----:B------:R-:W-:-:S04]  /*4660*/  LEA R5, P3, R4, UR4, 0x1 ;  /* 0x0000000404057c11 */ /* 0x000fc8000f8608ff */
[----:B------:R-:W-:Y:S01]  /*4670*/  LEA.HI.X R4, R4, UR5, R7, 0x1, P3 ;  /* 0x0000000504047c11 */ /* 0x000fe200098f0c07 */
[----:B------:R0:W1:Y:S01]  /*4680*/  SHFL.IDX PT, R15, R5, RZ, 0x1c1f ;  /* 0x001c1fff050f7589 */ /* 0x00006200000e0000 */
[----:B------:R-:W-:-:S03]  /*4690*/  ISETP.GT.AND P3, PT, R73, R192, PT ;  /* 0x000000c04900720c */ /* 0x000fc60003f64270 */
[----:B------:R0:W4:Y:S10]  /*46a0*/  SHFL.IDX PT, R13, R4, RZ, 0x1c1f ;  /* 0x001c1fff040d7589 */ /* 0x00013400000e0000 */
[----:B0-----:R-:W-:Y:S05]  /*46b0*/  @!P3 BRA `(.L_x_5826) ;  /* 0x00000004009cb947 */ /* 0x001fea0003800000 */
[----:B------:R-:W5:Y:S01]  /*46c0*/  LDL R31, [R1+0x10] ;  /* 0x00001000011f7983 */ /* 0x000f620000100800 */
[----:B------:R-:W-:-:S03]  /*46d0*/  ULDC UR4, c[0x0][0x320] ;  /* 0x0000c80000047ab9 */ /* 0x000fc60000000800 */
[----:B------:R-:W2:Y:S04]  /*46e0*/  LDL R12, [R1+0x14] ;  /* 0x00001400010c7983 */ /* 0x000ea80000100800 */
[----:B------:R-:W2:Y:S01]  /*46f0*/  LDL R30, [R1+0x18] ;  /* 0x00001800011e7983 */ /* 0x000ea20000100800 */
[----:B------:R-:W-:Y:S01]  /*4700*/  ISETP.GE.AND P5, PT, R16, UR4, PT ;  /* 0x0000000410007c0c */ /* 0x000fe2000bfa6270 */
[----:B------:R-:W-:Y:S01]  /*4710*/  IMAD R9, R188, 0x8000, R51 ;  /* 0x00008000bc097824 */ /* 0x000fe200078e0233 */
[----:B------:R-:W-:Y:S01]  /*4720*/  LOP3.LUT P3, RZ, R196, 0x4, RZ, 0xc0, !PT ;  /* 0x00000004c4ff7812 */ /* 0x000fe2000786c0ff */
[----:B------:R-:W2:Y:S02]  /*4730*/  LDL R29, [R1+0x1c] ;  /* 0x00001c00011d7983 */ /* 0x000ea40000100800 */
[----:B------:R-:W-:-:S02]  /*4740*/  IMAD R10, R9, 0x2, R2 ;  /* 0x00000002090a7824 */ /* 0x000fc400078e0202 */
[----:B------:R-:W2:Y:S04]  /*4750*/  LDL R28, [R1+0x20] ;  /* 0x00002000011c7983 */ /* 0x000ea80000100800 */
[----:B---3--:R-:W3:Y:S01]  /*4760*/  LDL R14, [R1+0x24] ;  /* 0x00002400010e7983 */ /* 0x008ee20000100800 */
[----:B------:R-:W-:-:S03]  /*4770*/  VIADD R11, R9, 0x20 ;  /* 0x00000020090b7836 */ /* 0x000fc60000000000 */
[----:B------:R-:W0:Y:S01]  /*4780*/  @!P5 LDS.128 R4, [R10+0x400] ;  /* 0x000400000a04d984 */ /* 0x000e220000000c00 */
[----:B------:R-:W-:Y:S01]  /*4790*/  @P3 VIADD R11, R9, 0xffffffe0 ;  /* 0xffffffe0090b3836 */ /* 0x000fe20000000000 */
[C---:B-1----:R-:W-:Y:S02]  /*47a0*/  @!P5 LEA R8, P3, R16.reuse, R15, 0x1 ;  /* 0x0000000f1008d211 */ /* 0x042fe400078608ff */
[----:B------:R-:W3:Y:S01]  /*47b0*/  LDL R64, [R1+0x2c] ;  /* 0x00002c0001407983 */ /* 0x000ee20000100800 */
[----:B------:R-:W-:Y:S01]  /*47c0*/  IMAD R11, R11, 0x2, R2 ;  /* 0x000000020b0b7824 */ /* 0x000fe200078e0202 */
[----:B----4-:R-:W-:Y:S02]  /*47d0*/  @!P5 LEA.HI.X R9, R16, R13, R17, 0x1, P3 ;  /* 0x0000000d1009d211 */ /* 0x010fe400018f0c11 */
[C---:B------:R-:W-:Y:S01]  /*47e0*/  ISETP.GE.AND P3, PT, R186.reuse, UR4, PT ;  /* 0x00000004ba007c0c */ /* 0x040fe2000bf66270 */
[----:B------:R-:W4:Y:S04]  /*47f0*/  LDL R57, [R1+0x30] ;  /* 0x0000300001397983 */ /* 0x000f280000100800 */
[----:B------:R-:W4:Y:S04]  /*4800*/  LDL R56, [R1+0x34] ;  /* 0x0000340001387983 */ /* 0x000f280000100800 */
[----:B0-----:R0:W-:Y:S04]  /*4810*/  @!P5 ST.E.128 desc[UR40][R8.64], R4 ;  /* 0x000000040800d985 */ /* 0x0011e8000c101d28 */
[----:B------:R-:W1:Y:S01]  /*4820*/  @!P3 LDS.128 R4, [R11+0x400] ;  /* 0x000400000b04b984 */ /* 0x000e620000000c00 */
[----:B0-----:R-:W-:-:S04]  /*4830*/  @!P3 LEA R8, P5, R186, R15, 0x1 ;  /* 0x0000000fba08b211 */ /* 0x001fc800078a08ff */
[----:B------:R-:W-:Y:S02]  /*4840*/  @!P3 LEA.HI.X R9, R186, R13, R202, 0x1, P5 ;  /* 0x0000000dba09b211 */ /* 0x000fe400028f0cca */
[----:B------:R-:W-:-:S03]  /*4850*/  ISETP.GE.AND P5, PT, R228, UR4, PT ;  /* 0x00000004e4007c0c */ /* 0x000fc6000bfa6270 */
[----:B-1----:R0:W-:Y:S10]  /*4860*/  @!P3 ST.E.128 desc[UR40][R8.64], R4 ;  /* 0x000000040800b985 */ /* 0x0021f4000c101d28 */
[----:B------:R-:W1:Y:S01]  /*4870*/  @!P5 LDS.128 R4, [R10+0x2400] ;  /* 0x002400000a04d984 */ /* 0x000e620000000c00 */
[----:B0-----:R-:W-:-:S05]  /*4880*/  @!P5 LEA R8, P3, R228, R15, 0x1 ;  /* 0x0000000fe408d211 */ /* 0x001fca00078608ff */
[----:B-----5:R-:W-:Y:S01]  /*4890*/  @!P5 IMAD.X R9, R13, 0x1, R31, P3 ;  /* 0x000000010d09d824 */ /* 0x020fe200018e061f */
[C---:B------:R-:W-:Y:S01]  /*48a0*/  ISETP.GE.AND P3, PT, R220.reuse, UR4, PT ;  /* 0x00000004dc007c0c */ /* 0x040fe2000bf66270 */
[----:B------:R-:W5:Y:S04]  /*48b0*/  LDL R31, [R1+0x38] ;  /* 0x00003800011f7983 */ /* 0x000f680000100800 */
[----:B-1----:R0:W-:Y:S08]  /*48c0*/  @!P5 ST.E.128 desc[UR40][R8.64], R4 ;  /* 0x000000040800d985 */ /* 0x0021f0000c101d28 */
[----:B------:R-:W1:Y:S01]  /*48d0*/  @!P3 LDS.128 R4, [R11+0x2400] ;  /* 0x002400000b04b984 */ /* 0x000e620000000c00 */
[----:B0-----:R-:W-:-:S04]  /*48e0*/  @!P3 LEA R8, P5, R220, R15, 0x1 ;  /* 0x0000000fdc08b211 */ /* 0x001fc800078a08ff */
[----:B--2---:R-:W-:Y:S02]  /*48f0*/  @!P3 IADD3.X R9, R13, R12, RZ, P5, !PT ;  /* 0x0000000c0d09b210 */ /* 0x004fe40002ffe4ff */
[----:B------:R-:W2:Y:S01]  /*4900*/  LDL R12, [R1+0x28] ;  /* 0x00002800010c7983 */ /* 0x000ea20000100800 */
[----:B------:R-:W-:-:S03]  /*4910*/  ISETP.GE.AND P5, PT, R218, UR4, PT ;  /* 0x00000004da007c0c */ /* 0x000fc6000bfa6270 */
[----:B-1----:R0:W-:Y:S10]  /*4920*/  @!P3 ST.E.128 desc[UR40][R8.64], R4 ;  /* 0x000000040800b985 */ /* 0x0021f4000c101d28 */
[----:B------:R-:W1:Y:S01]  /*4930*/  @!P5 LDS.128 R4, [R10+0x4400] ;  /* 0x004400000a04d984 */ /* 0x000e620000000c00 */
[----:B0-----:R-:W-:-:S05]  /*4940*/  @!P5 LEA R8, P3, R218, R15, 0x1 ;  /* 0x0000000fda08d211 */ /* 0x001fca00078608ff */
[----:B------:R-:W-:Y:S01]  /*4950*/  @!P5 IMAD.X R9, R13, 0x1, R30, P3 ;  /* 0x000000010d09d824 */ /* 0x000fe200018e061e */
[C---:B------:R-:W-:Y:S01]  /*4960*/  ISETP.GE.AND P3, PT, R215.reuse, UR4, PT ;  /* 0x00000004d7007c0c */ /* 0x040fe2000bf66270 */
[----:B------:R-:W5:Y:S04]  /*4970*/  LDL R30, [R1+0x3c] ;  /* 0x00003c00011e7983 */ /* 0x000f680000100800 */
[----:B-1----:R0:W-:Y:S08]  /*4980*/  @!P5 ST.E.128 desc[UR40][R8.64], R4 ;  /* 0x000000040800d985 */ /* 0x0021f0000c101d28 */
        /* <DEDUP_REMOVED lines=14> */
[----:B---3--:R-:W-:Y:S02]  /*4a70*/  @!P3 IMAD.X R9, R13, 0x1, R14, P5 ;  /* 0x000000010d09b824 */ /* 0x008fe400028e060e */
[----:B------:R-:W3:Y:S01]  /*4a80*/  LDL R14, [R1] ;  /* 0x00000000010e7983 */ /* 0x000ee20000100800 */
[----:B------:R-:W-:-:S03]  /*4a90*/  ISETP.GE.AND P5, PT, R211, UR4, PT ;  /* 0x00000004d3007c0c */ /* 0x000fc6000bfa6270 */
[----:B-1----:R0:W-:Y:S10]  /*4aa0*/  @!P3 ST.E.128 desc[UR40][R8.64], R4 ;  /* 0x000000040800b985 */ /* 0x0021f4000c101d28 */
[----:B------:R-:W1:Y:S01]  /*4ab0*/  @!P5 LDS.128 R4, [R10+0x8400] ;  /* 0x008400000a04d984 */ /* 0x000e620000000c00 */
[----:B0-----:R-:W-:-:S05]  /*4ac0*/  @!P5 LEA R8, P3, R211, R15, 0x1 ;  /* 0x0000000fd308d211 */ /* 0x001fca00078608ff */
[----:B--2---:R-:W-:Y:S02]  /*4ad0*/  @!P5 IMAD.X R9, R13, 0x1, R12, P3 ;  /* 0x000000010d09d824 */ /* 0x004fe400018e060c */
[----:B------:R-:W2:Y:S01]  /*4ae0*/  LDL R12, [R1+0x44] ;  /* 0x00004400010c7983 */ /* 0x000ea20000100800 */
        /* <DEDUP_REMOVED lines=19> */
[----:B-----5:R-:W-:Y:S02]  /*4c20*/  @!P5 IADD3.X R9, R13, R31, RZ, P3, !PT ;  /* 0x0000001f0d09d210 */ /* 0x020fe40001ffe4ff */
        /* <DEDUP_REMOVED lines=10> */
[----:B---3--:R-:W-:-:S04]  /*4cd0*/  ISETP.GE.AND P3, PT, R14, UR4, PT ;  /* 0x000000040e007c0c */ /* 0x008fc8000bf66270 */
[----:B-1----:R0:W-:Y:S09]  /*4ce0*/  @!P5 ST.E.128 desc[UR40][R8.64], R4 ;  /* 0x000000040800d985 */ /* 0x0021f2000c101d28 */
[----:B------:R-:W1:Y:S01]  /*4cf0*/  @!P3 LDS.128 R4, [R11+0xe400] ;  /* 0x00e400000b04b984 */ /* 0x000e620000000c00 */
[----:B0-----:R-:W-:-:S05]  /*4d00*/  @!P3 LEA R8, P5, R14, R15, 0x1 ;  /* 0x0000000f0e08b211 */ /* 0x001fca00078a08ff */
[----:B--2---:R-:W-:-:S05]  /*4d10*/  @!P3 IMAD.X R9, R13, 0x1, R12, P5 ;  /* 0x000000010d09b824 */ /* 0x004fca00028e060c */
[----:B-1----:R0:W-:Y:S03]  /*4d20*/  @!P3 ST.E.128 desc[UR40][R8.64], R4 ;  /* 0x000000040800b985 */ /* 0x0021e6000c101d28 */
.L_x_5826:
[----:B------:R-:W-:Y:S05]  /*4d30*/  BSYNC B0 ;  /* 0x0000000000007941 */ /* 0x000fea0003800000 */
.L_x_5825:
[----:B------:R-:W-:Y:S01]  /*4d40*/  @!PT LDS RZ, [RZ] ;  /* 0x00000000fffff984 */ /* 0x000fe20000000800 */
[----:B------:R-:W-:Y:S01]  /*4d50*/  @!PT LDS RZ, [RZ] ;  /* 0x00000000fffff984 */ /* 0x000fe20000000800 */
[----:B------:R-:W-:Y:S01]  /*4d60*/  @!PT LDS RZ, [RZ] ;  /* 0x00000000fffff984 */ /* 0x000fe20000000800 */
[----:B------:R-:W-:Y:S01]  /*4d70*/  @!PT LDS RZ, [RZ] ;  /* 0x00000000fffff984 */ /* 0x000fe20000000800 */
[----:B------:R5:W-:Y:S06]  /*4d80*/  MEMBAR.ALL.CTA ;  /* 0x0000000000007992 */ /* 0x000bec0000008000 */
[----:B-----5:R-:W5:Y:S01]  /*4d90*/  FENCE.VIEW.ASYNC.S ;  /* 0x00000000000073c6 */ /* 0x020f620000000000 */
[----:B--2---:R-:W-:Y:S01]  /*4da0*/  @!P4 VIADD R63, R63, 0x28cc0 ;  /* 0x00028cc03f3fc836 */ /* 0x004fe20000000000 */
[----:B-----5:R2:W-:Y:S04]  /*4db0*/  BAR.SYNC.DEFER_BLOCKING R49, 0x80 ;  /* 0x000200310000751d */ /* 0x0205e80000010000 */
[----:B------:R-:W-:Y:S01]  /*4dc0*/  @!P4 PRMT R63, RZ, 0x654, R63 ;  /* 0x00000654ff3fc816 */ /* 0x000fe2000000003f */
[----:B------:R-:W-:Y:S01]  /*4dd0*/  VIADD R188, R188, 0x1 ;  /* 0x00000001bcbc7836 */ /* 0x000fe20000000000 */
[----:B------:R-:W-:-:S02]  /*4de0*/  PLOP3.LUT P3, PT, PT, PT, PT, 0x8, 0x0 ;  /* 0x000000000000781c */ /* 0x000fc40003f6e170 */
[----:B------:R2:W-:Y:S02]  /*4df0*/  @!P4 SYNCS.ARRIVE.TRANS64.RED.A1T0 RZ, [R63+URZ], RZ ;  /* 0x000000ff3fffc9a7 */ /* 0x0005e4000810043f */
[----:B------:R-:W-:-:S04]  /*4e00*/  ISETP.NE.AND P4, PT, R188, 0x2, PT ;  /* 0x00000002bc00780c */ /* 0x000fc80003f85270 */
[----:B0-----:R-:W-:Y:S02]  /*4e10*/  SEL R4, RZ, 0x1, P4 ;  /* 0x00000001ff047807 */ /* 0x001fe40002000000 */
[----:B------:R-:W-:Y:S02]  /*4e20*/  SEL R188, R188, RZ, P4 ;  /* 0x000000ffbcbc7207 */ /* 0x000fe40002000000 */
[----:B------:R-:W-:Y:S01]  /*4e30*/  LOP3.LUT R189, R189, R4, RZ, 0x3c, !PT ;  /* 0x00000004bdbd7212 */ /* 0x000fe200078e3cff */
[----:B--2---:R-:W-:Y:S06]  /*4e40*/  @P2 BRA `(.L_x_5827) ;  /* 0xffffffd8002c2947 */ /* 0x004fec000383ffff */
.L_x_5790:
[----:B------:R-:W-:Y:S04]  /*4e50*/  BSSY B0, `(.L_x_5828) ;  /* 0x0000004000007945 */ /* 0x000fe80003800000 */
[----:B------:R-:W-:Y:S05]  /*4e60*/  @P3 BRA `(.L_x_5829) ;  /* 0x0000000000083947 */ /* 0x000fea0003800000 */
[----:B------:R-:W0:Y:S02]  /*4e70*/  FENCE.VIEW.ASYNC.G ;  /* 0x00000000000073c6 */ /* 0x000e240000000100 */
[----:B0-----:R-:W-:Y:S06]  /*4e80*/  BAR.ARV 0xc, 0x180 ;  /* 0x0306000000007b1d */ /* 0x001fec0000002000 */
.L_x_5829:
[----:B------:R-:W-:Y:S05]  /*4e90*/  BSYNC B0 ;  /* 0x0000000000007941 */ /* 0x000fea0003800000 */
.L_x_5828:
[----:B------:R-:W-:Y:S01]  /*4ea0*/  UISETP.NE.AND UP0, UPT, UR39, 0x1, UPT ;  /* 0x000000012700788c */ /* 0x000fe2000bf05270 */
[----:B------:R-:W-:Y:S05]  /*4eb0*/  BSSY B7, `(.L_x_5830) ;  /* 0x0001042000077945 */ /* 0x000fea0003800000 */
[----:B------:R-:W-:-:S13]  /*4ec0*/  PLOP3.LUT P0, PT, PT, PT, UP0, 0x80, 0x0 ;  /* 0x000000000000781c */ /* 0x000fda0003f0f008 */
[----:B------:R-:W-:Y:S05]  /*4ed0*/  @!P0 BRA `(.L_x_5831) ;  /* 0x0000002000e88947 */ /* 0x000fea0003800000 */
[----:B------:R-:W0:Y:S01]  /*4ee0*/  LDC R0, c[0x0][0x448] ;  /* 0x00011200ff007b82 */ /* 0x000e220000000800 */
[----:B------:R-:W-:-:S07]  /*4ef0*/  IADD3 R23, R184, 0x1, -R23 ;  /* 0x00000001b8177810 */ /* 0x000fce0007ffe817 */
[----:B------:R-:W2:Y:S01]  /*4f00*/  LDC.64 R4, c[0x0][0x9e0] ;  /* 0x00027800ff047b82 */ /* 0x000ea20000000a00 */
[----:B0-----:R-:W-:Y:S01]  /*4f10*/  ISETP.NE.AND P1, PT, R0, 0x1, PT ;  /* 0x000000010000780c */ /* 0x001fe20003f25270 */
[----:B------:R-:W-:Y:S01]  /*4f20*/  VIADD R0, R195, 0x3f ;  /* 0x0000003fc3007836 */ /* 0x000fe20000000000 */
[----:B--2---:R-:W-:-:S11]  /*4f30*/  ISETP.GE.AND P2, PT, R5, 0x1, PT ;  /* 0x000000010500780c */ /* 0x004fd60003f46270 */
[----:B------:R-:W0:Y:S08]  /*4f40*/  @P1 LDC R3, c[0x0][0x44c] ;  /* 0x00011300ff031b82 */ /* 0x000e300000000800 */
[----:B------:R-:W2:Y:S01]  /*4f50*/  @P1 LDC R6, c[0x0][0x450] ;  /* 0x00011400ff061b82 */ /* 0x000ea20000000800 */
[----:B0-----:R-:W-:-:S05]  /*4f60*/  @P1 IMAD.HI.U32 R3, R0, R3, RZ ;  /* 0x0000000300031227 */ /* 0x001fca00078e00ff */
        /* <DEDUP_REMOVED lines=15> */
.L_x_5834:
[----:B------:R-:W-:-:S13]  /*5060*/  ISETP.NE.AND P0, PT, R5, 0x1, PT ;  /* 0x000000010500780c */ /* 0x000fda0003f05270 */
[----:B------:R-:W0:Y:S02]  /*5070*/  @P0 LDC.64 R6, c[0x0][0x9e8] ;  /* 0x00027a00ff060b82 */ /* 0x000e240000000a00 */
[----:B0-----:R-:W-:-:S05]  /*5080*/  @P0 IMAD.HI.U32 R6, R0, R6, RZ ;  /* 0x0000000600060227 */ /* 0x001fca00078e00ff */
[----:B------:R-:W-:-:S07]  /*5090*/  @P0 SHF.R.U32.HI R0, RZ, R7, R6 ;  /* 0x00000007ff000219 */ /* 0x000fce0000011606 */
.L_x_5835:
[----:B------:R-:W-:Y:S05]  /*50a0*/  BSYNC B0 ;  /* 0x0000000000007941 */ /* 0x000fea0003800000 */
.L_x_5833:
[----:B------:R-:W-:-:S05]  /*50b0*/  IMAD R3, R0, R5, R5 ;  /* 0x0000000500037224 */ /* 0x000fca00078e0205 */
[----:B------:R-:W-:-:S07]  /*50c0*/  VIMNMX R4, R4, R3, PT ;  /* 0x0000000304047248 */ /* 0x000fce0003fe0100 */
.L_x_5832:
[----:B------:R-:W0:Y:S01]  /*50d0*/  @P1 LDC R0, c[0x0][0x44c] ;  /* 0x00011300ff001b82 */ /* 0x000e220000000800 */
[----:B------:R-:W-:Y:S01]  /*50e0*/  VIADD R4, R4, 0x3f ;  /* 0x0000003f04047836 */ /* 0x000fe20000000000 */
[----:B------:R-:W-:Y:S01]  /*50f0*/  ULDC UR4, c[0x0][0x9dc] ;  /* 0x0002770000047ab9 */ /* 0x000fe20000000800 */
[----:B------:R-:W-:-:S03]  /*5100*/  IMAD.MOV.U32 R7, RZ, RZ, R195 ;  /* 0x000000ffff077224 */ /* 0x000fc600078e00c3 */
[----:B------:R-:W-:Y:S02]  /*5110*/  SHF.R.S32.HI R3, RZ, 0x1f, R4 ;  /* 0x0000001fff037819 */ /* 0x000fe40000011404 */
[----:B------:R-:W2:Y:S02]  /*5120*/  @P1 LDC R9, c[0x0][0x450] ;  /* 0x00011400ff091b82 */ /* 0x000ea40000000800 */
[----:B------:R-:W-:-:S04]  /*5130*/  LEA.HI R3, R3, R4, RZ, 0x6 ;  /* 0x0000000403037211 */ /* 0x000fc800078f30ff */
[----:B------:R-:W-:-:S04]  /*5140*/  SHF.R.S32.HI R3, RZ, 0x6, R3 ;  /* 0x00000006ff037819 */ /* 0x000fc80000011403 */
[----:B------:R-:W-:Y:S01]  /*5150*/  VIMNMX R20, R168, R3, PT ;  /* 0x00000003a8147248 */ /* 0x000fe20003fe0100 */
[----:B0-----:R-:W-:-:S05]  /*5160*/  @P1 IMAD.HI.U32 R0, R195, R0, RZ ;  /* 0x00000000c3001227 */ /* 0x001fca00078e00ff */
[----:B--2---:R-:W-:-:S05]  /*5170*/  @P1 SHF.R.U32.HI R7, RZ, R9, R0 ;  /* 0x00000009ff071219 */ /* 0x004fca0000011600 */
        /* <DEDUP_REMOVED lines=13> */
.L_x_5838:
[----:B------:R-:W-:-:S13]  /*5250*/  ISETP.NE.AND P0, PT, R5, 0x1, PT ;  /* 0x000000010500780c */ /* 0x000fda0003f05270 */
[----:B------:R-:W0:Y:S02]  /*5260*/  @P0 LDC.64 R6, c[0x0][0x9e8] ;  /* 0x00027a00ff060b82 */ /* 0x000e240000000a00 */
[----:B0-----:R-:W-:-:S05]  /*5270*/  @P0 IMAD.HI.U32 R4, R40, R6, RZ ;  /* 0x0000000628040227 */ /* 0x001fca00078e00ff */
[----:B------:R-:W-:-:S07]  /*5280*/  @P0 SHF.R.U32.HI R40, RZ, R7, R4 ;  /* 0x00000007ff280219 */ /* 0x000fce0000011604 */
.L_x_5839:
[----:B------:R-:W-:Y:S05]  /*5290*/  BSYNC B0 ;  /* 0x0000000000007941 */ /* 0x000fea0003800000 */
.L_x_5837:
[----:B------:R-:W-:-:S05]  /*52a0*/  IMAD R5, R40, R5, RZ ;  /* 0x0000000528057224 */ /* 0x000fca00078e02ff */
[----:B------:R-:W-:-:S07]  /*52b0*/  VIMNMX R0, R0, R5, !PT ;  /* 0x0000000500007248 */ /* 0x000fce0007fe0100 */
.L_x_5836:
        /* <DEDUP_REMOVED lines=47> */
[----:B-1-3--:R-:W-:-:S02]  /*55b0*/  CS2R R14, SRZ ;  /* 0x00000000000e7805 */ /* 0x00afc4000001ff00 */
[----:B------:R-:W-:Y:S01]  /*55c0*/  CS2R R76, SRZ ;  /* 0x00000000004c7805 */ /* 0x000fe2000001ff00 */
[----:B------:R-:W-:Y:S01]  /*55d0*/  IMAD.MOV.U32 R75, RZ, RZ, RZ ;  /* 0x000000ffff4b7224 */ /* 0x000fe200078e00ff */
[----:B----4-:R-:W-:Y:S02]  /*55e0*/  CS2R R12, SRZ ;  /* 0x00000000000c7805 */ /* 0x010fe4000001ff00 */
        /* <DEDUP_REMOVED lines=20> */
[----:B------:R-:W-:-:S02]  /*5730*/  MOV R39, RZ ;  /* 0x000000ff00277202 */ /* 0x000fc40000000f00 */
[----:B------:R-:W-:Y:S02]  /*5740*/  CS2R R10, SRZ ;  /* 0x00000000000a7805 */ /* 0x000fe4000001ff00 */
[----:B------:R-:W-:Y:S01]  /*5750*/  CS2R R152, SRZ ;  /* 0x0000000000987805 */ /* 0x000fe2000001ff00 */
[----:B------:R-:W-:Y:S01]  /*5760*/  IMAD.MOV.U32 R35, RZ, RZ, RZ ;  /* 0x000000ffff237224 */ /* 0x000fe200078e00ff */
[----:B------:R-:W-:Y:S01]  /*5770*/  CS2R R8, SRZ ;  /* 0x0000000000087805 */ /* 0x000fe2000001ff00 */
[----:B------:R-:W-:Y:S01]  /*5780*/  IMAD.MOV.U32 R31, RZ, RZ, RZ ;  /* 0x000000ffff1f7224 */ /* 0x000fe200078e00ff */
[----:B------:R-:W-:Y:S01]  /*5790*/  CS2R R6, SRZ ;  /* 0x0000000000067805 */ /* 0x000fe2000001ff00 */
[----:B------:R-:W-:Y:S01]  /*57a0*/  IMAD.MOV.U32 R5, RZ, RZ, RZ ;  /* 0x000000ffff057224 */ /* 0x000fe200078e00ff */
[----:B------:R-:W-:Y:S06]  /*57b0*/  @!P1 BRA `(.L_x_5840) ;  /* 0x000000f800c49947 */ /* 0x000fec0003800000 */
[----:B------:R-:W0:Y:S02]  /*57c0*/  S2R R23, SR_TID.X ;  /* 0x0000000000177919 */ /* 0x000e240000002100 */
        /* <DEDUP_REMOVED lines=8> */
[----:B------:R-:W-:Y:S02]  /*5850*/  IMAD.U32 R0, RZ, RZ, UR37 ;  /* 0x00000025ff007e24 */ /* 0x000fe4000f8e00ff */
[----:B------:R-:W-:-:S03]  /*5860*/  IMAD R3, R3, 0x8000, R2 ;  /* 0x0000800003037824 */ /* 0x000fc600078e0202 */
[----:B------:R-:W-:Y:S01]  /*5870*/  ISETP.NE.AND P0, PT, R0, 0x3, PT ;  /* 0x000000030000780c */ /* 0x000fe20003f05270 */
[----:B------:R-:W-:-:S05]  /*5880*/  VIADD R3, R3, 0x400 ;  /* 0x0000040003037836 */ /* 0x000fca0000000000 */
[----:B------:R-:W-:-:S04]  /*5890*/  SHF.R.U32.HI R3, RZ, 0x4, R3 ;  /* 0x00000004ff037819 */ /* 0x000fc80000011603 */
[----:B------:R-:W-:-:S04]  /*58a0*/  LOP3.LUT R0, R3, 0x3fff, RZ, 0xc0, !PT ;  /* 0x00003fff03007812 */ /* 0x000fc800078ec0ff */
[----:B------:R-:W-:Y:S01]  /*58b0*/  LOP3.LUT R0, R0, 0x2000000, RZ, 0xfc, !PT ;  /* 0x0200000000007812 */ /* 0x000fe200078efcff */
[----:B------:R-:W-:Y:S06]  /*58c0*/  @!P0 BRA `(.L_x_5841) ;  /* 0x0000000000048947 */ /* 0x000fec0003800000 */
[----:B------:R-:W-:Y:S01]  /*58d0*/  BPT.TRAP 0x1 ;  /* 0x000000040000795c */ /* 0x000fe20000300000 */
.L_x_5841:
[----:B------:R-:W-:Y:S01]  /*58e0*/  LEA R3, R18, R2, 0x3 ;  /* 0x0000000212037211 */ /* 0x000fe200078e18ff */
[----:B------:R-:W-:Y:S01]  /*58f0*/  VIADD R5, R2, 0x26800 ;  /* 0x0002680002057836 */ /* 0x000fe20000000000 */
[----:B------:R-:W-:Y:S01]  /*5900*/  SHF.L.U32 R6, R19, 0x1f, RZ ;  /* 0x0000001f13067819 */ /* 0x000fe200000006ff */
[----:B------:R-:W-:Y:S01]  /*5910*/  BSSY B0, `(.L_x_5842) ;  /* 0x0000008000007945 */ /* 0x000fe20003800000 */
[----:B------:R-:W-:Y:S02]  /*5920*/  IMAD R8, R18, 0x1000, R0 ;  /* 0x0000100012087824 */ /* 0x000fe400078e0200 */
[----:B------:R-:W0:Y:S01]  /*5930*/  SYNCS.PHASECHK.TRANS64.TRYWAIT P1, [R3+URZ+0x28c50], R6 ;  /* 0x028c5006030075a7 */ /* 0x000e22000802017f */
[----:B------:R-:W-:Y:S01]  /*5940*/  SHF.R.U32.HI R5, RZ, 0x4, R5 ;  /* 0x00000004ff057819 */ /* 0x000fe20000011605 */
[----:B------:R-:W-:-:S03]  /*5950*/  IMAD.MOV.U32 R9, RZ, RZ, 0x40000040 ;  /* 0x40000040ff097424 */ /* 0x000fc600078e00ff */
[----:B------:R-:W-:-:S04]  /*5960*/  LOP3.LUT R5, R5, 0x3fff, RZ, 0xc0, !PT ;  /* 0x00003fff05057812 */ /* 0x000fc800078ec0ff */
[----:B------:R-:W-:Y:S01]  /*5970*/  LOP3.LUT R5, R5, 0x10000, RZ, 0xfc, !PT ;  /* 0x0001000005057812 */ /* 0x000fe200078efcff */
[----:B0-----:R-:W-:Y:S06]  /*5980*/  @!P1 BRA `(.L_x_5843) ;  /* 0x000001ac00289947 */ /* 0x001fec0003800000 */
.L_x_6158:
[----:B------:R-:W-:Y:S05]  /*5990*/  BSYNC B0 ;  /* 0x0000000000007941 */ /* 0x000fea0003800000 */
.L_x_5842:
[----:B------:R-:W-:Y:S01]  /*59a0*/  BAR.SYNC.DEFER_BLOCKING 0xe, 0x100 ;  /* 0x0384000000007b1d */ /* 0x000fe20000010000 */
[----:B0-----:R-:W-:Y:S01]  /*59b0*/  IMAD.MOV.U32 R6, RZ, RZ, R5 ;  /* 0x000000ffff067224 */ /* 0x001fe200078e0005 */
[C---:B------:R-:W-:Y:S01]  /*59c0*/  R2UR UR6, R8.reuse ;  /* 0x00000000080672ca */ /* 0x040fe200000e0000 */
[----:B------:R-:W-:Y:S01]  /*59d0*/  IMAD.MOV.U32 R7, RZ, RZ, 0x40000040 ;  /* 0x40000040ff077424 */ /* 0x000fe200078e00ff */
[----:B------:R-:W-:Y:S01]  /*59e0*/  R2UR UR7, R9 ;  /* 0x00000000090772ca */ /* 0x000fe200000e0000 */
[----:B------:R-:W-:Y:S01]  /*59f0*/  VIADD R10, R8, 0x80 ;  /* 0x00000080080a7836 */ /* 0x000fe20000000000 */
[----:B------:R-:W-:Y:S01]  /*5a00*/  R2UR UR4, R6 ;  /* 0x00000000060472ca */ /* 0x000fe200000e0000 */
[----:B------:R-:W-:Y:S01]  /*5a10*/  IMAD.MOV.U32 R11, RZ, RZ, 0x40000040 ;  /* 0x40000040ff0b7424 */ /* 0x000fe200078e00ff */
[----:B------:R-:W-:Y:S01]  /*5a20*/  R2UR UR5, R7 ;  /* 0x00000000070572ca */ /* 0x000fe200000e0000 */
[----:B------:R-:W-:Y:S01]  /*5a30*/  VIADD R12, R5, 0x2 ;  /* 0x00000002050c7836 */ /* 0x000fe20000000000 */
[----:B------:R-:W-:Y:S01]  /*5a40*/  MOV R13, 0x40000040 ;  /* 0x40000040000d7802 */ /* 0x000fe20000000f00 */
[----:B------:R-:W-:Y:S01]  /*5a50*/  IMAD.MOV.U32 R9, RZ, RZ, 0x40000040 ;  /* 0x40000040ff097424 */ /* 0x000fe200078e00ff */
[----:B-----5:R-:W-:-:S09]  /*5a60*/  WARPGROUP.ARRIVE ;  /* 0x00000000000079c5 */ /* 0x020fd20000000000 */
[----:B------:R-:W-:Y:S01]  /*5a70*/  HGMMA.64x256x16.F32 R24, gdesc[UR4].tnspB, RZ, !UPT, gsb0 ;  /* 0x43e00000041879f0 */ /* 0x000fe2000c0008ff */
[----:B------:R-:W-:Y:S01]  /*5a80*/  R2UR UR6, R10 ;  /* 0x000000000a0672ca */ /* 0x000fe200000e0000 */
[----:B------:R-:W-:Y:S01]  /*5a90*/  VIADD R10, R8, 0x100 ;  /* 0x00000100080a7836 */ /* 0x000fe20000000000 */
[----:B------:R-:W-:Y:S01]  /*5aa0*/  R2UR UR7, R11 ;  /* 0x000000000b0772ca */ /* 0x000fe200000e0000 */
[----:B------:R-:W-:Y:S01]  /*5ab0*/  IMAD.MOV.U32 R11, RZ, RZ, 0x40000040 ;  /* 0x40000040ff0b7424 */ /* 0x000fe200078e00ff */
[----:B------:R-:W-:Y:S01]  /*5ac0*/  R2UR UR4, R12 ;  /* 0x000000000c0472ca */ /* 0x000fe200000e0000 */
[----:B------:R-:W-:Y:S01]  /*5ad0*/  VIADD R8, R8, 0x180 ;  /* 0x0000018008087836 */ /* 0x000fe20000000000 */
[----:B------:R-:W-:Y:S01]  /*5ae0*/  R2UR UR5, R13 ;  /* 0x000000000d0572ca */ /* 0x000fe200000e0000 */
[----:B------:R-:W-:Y:S02]  /*5af0*/  WARPGROUP.DEPBAR.LE gsb0, 0x0 ;  /* 0x00008000000079c5 */ /* 0x000fe40000010000 */
[----:B------:R-:W-:-:S15]  /*5b00*/  WARPGROUP.ARRIVE ;  /* 0x00000000000079c5 */ /* 0x000fde0000000000 */
[----:B------:R-:W-:-:S03]  /*5b10*/  NOP ;  /* 0x0000000000007918 */ /* 0x000fc60000000000 */
[----:B------:R-:W-:Y:S01]  /*5b20*/  HGMMA.64x256x16.F32 R24, gdesc[UR4].tnspB, R24, gsb0 ;  /* 0x43e00000041879f0 */ /* 0x000fe20008000818 */
        /* <DEDUP_REMOVED lines=21> */
[----:B------:R-:W-:Y:S06]  /*5c80*/  BAR.ARV 0xf, 0x100 ;  /* 0x03c4000000007b1d */ /* 0x000fec0000002000 */
[----:B------:R-:W-:Y:S05]  /*5c90*/  @!P0 BRA `(.L_x_5844) ;  /* 0x0000000000048947 */ /* 0x000fea0003800000 */
[----:B------:R-:W-:Y:S01]  /*5ca0*/  BPT.TRAP 0x1 ;  /* 0x000000040000795c */ /* 0x000fe20000300000 */
.L_x_5844:
[----:B------:R-:W-:Y:S01]  /*5cb0*/  IADD3 R14, R3, 0x28c60, RZ ;  /* 0x00028c60030e7810 */ /* 0x000fe20007ffe0ff */
[----:B------:R-:W-:Y:S01]  /*5cc0*/  VIADD R3, R20, 0xfffffffe ;  /* 0xfffffffe14037836 */ /* 0x000fe20000000000 */
[----:B------:R-:W-:Y:S02]  /*5cd0*/  BSSY B0, `(.L_x_5845) ;  /* 0x00000cb000007945 */ /* 0x000fe40003800000 */
[----:B------:R-:W-:Y:S02]  /*5ce0*/  PRMT R14, R187, 0x654, R14 ;  /* 0x00000654bb0e7816 */ /* 0x000fe4000000000e */
[----:B------:R-:W-:Y:S02]  /*5cf0*/  ISETP.GE.AND P1, PT, R3, R4, PT ;  /* 0x000000040300720c */ /* 0x000fe40003f26270 */
[----:B------:R0:W-:Y:S11]  /*5d00*/  SYNCS.ARRIVE.TRANS64.RED.A1T0 RZ, [R14+URZ], RZ ;  /* 0x000000ff0eff79a7 */ /* 0x0001f6000810043f */
[----:B0-----:R-:W-:Y:S05]  /*5d10*/  @!P1 BRA `(.L_x_5846) ;  /* 0x0000000c00189947 */ /* 0x001fea0003800000 */
.L_x_5853:
[----:B------:R-:W-:Y:S01]  /*5d20*/  BAR.SYNC.DEFER_BLOCKING 0xe, 0x100 ;  /* 0x0384000000007b1d */ /* 0x000fe20000010000 */
[C---:B------:R-:W-:Y:S01]  /*5d30*/  IMAD R5, R18.reuse, 0x40, R194 ;  /* 0x0000004012057824 */ /* 0x040fe200078e02c2 */
[----:B------:R-:W-:Y:S01]  /*5d40*/  ISETP.GT.AND P2, PT, R3, R4, PT ;  /* 0x000000040300720c */ /* 0x000fe20003f44270 */
[----:B------:R-:W-:Y:S02]  /*5d50*/  VIADD R18, R18, 0x1 ;  /* 0x0000000112127836 */ /* 0x000fe40000000000 */
[----:B------:R-:W-:Y:S02]  /*5d60*/  IMAD R5, R5, 0x4, R2 ;  /* 0x0000000405057824 */ /* 0x000fe400078e0202 */
[----:B------:R-:W-:Y:S01]  /*5d70*/  VIADD R3, R3, 0xffffffff ;  /* 0xffffffff03037836 */ /* 0x000fe20000000000 */
[----:B------:R-:W-:-:S04]  /*5d80*/  ISETP.NE.AND P1, PT, R18, 0x2, PT ;  /* 0x000000021200780c */ /* 0x000fc80003f25270 */
[----:B------:R-:W-:Y:S01]  /*5d90*/  SEL R18, R18, RZ, P1 ;  /* 0x000000ff12127207 */ /* 0x000fe20000800000 */
[----:B0-----:R-:W0:Y:S04]  /*5da0*/  LDS R14, [R5+0x28800] ;  /* 0x02880000050e7984 */ /* 0x001e280000000800 */
        /* <DEDUP_REMOVED lines=133> */
.L_x_5847:
[----:B------:R-:W-:Y:S01]  /*6600*/  IMAD R5, R18, 0x8, R2 ;  /* 0x0000000812057824 */ /* 0x000fe200078e0202 */
[----:B------:R-:W-:-:S04]  /*6610*/  SHF.L.U32 R14, R19, 0x1f, RZ ;  /* 0x0000001f130e7819 */ /* 0x000fc800000006ff */
[----:B------:R0:W1:Y:S01]  /*6620*/  SYNCS.PHASECHK.TRANS64.TRYWAIT P1, [R5+URZ+0x28c50], R14 ;  /* 0x028c500e050075a7 */ /* 0x000062000802017f */
[----:B------:R-:W-:Y:S05]  /*6630*/  @!P0 BRA `(.L_x_5848) ;  /* 0x0000000000048947 */ /* 0x000fea0003800000 */
[----:B------:R-:W-:Y:S01]  /*6640*/  BPT.TRAP 0x1 ;  /* 0x000000040000795c */ /* 0x000fe20000300000 */
.L_x_5848:
[----:B------:R-:W-:Y:S04]  /*6650*/  BSSY B1, `(.L_x_5849) ;  /* 0x0000004000017945 */ /* 0x000fe80003800000 */
[----:B-1----:R-:W-:Y:S05]  /*6660*/  @P1 BRA `(.L_x_5850) ;  /* 0x0000000000081947 */ /* 0x002fea0003800000 */
[----:B------:R-:W1:Y:S02]  /*6670*/  SYNCS.PHASECHK.TRANS64.TRYWAIT P1, [R5+URZ+0x28c50], R14 ;  /* 0x028c500e050075a7 */ /* 0x000e64000802017f */
[----:B-1----:R-:W-:Y:S05]  /*6680*/  @!P1 BRA `(.L_x_5851) ;  /* 0x0000019c00fc9947 */ /* 0x002fea0003800000 */
.L_x_5850:
[----:B------:R-:W-:Y:S05]  /*6690*/  BSYNC B1 ;  /* 0x0000000000017941 */ /* 0x000fea0003800000 */
.L_x_5849:
[----:B01----:R-:W-:Y:S01]  /*66a0*/  IMAD R14, R18, 0x1000, R0 ;  /* 0x00001000120e7824 */ /* 0x003fe200078e0200 */
[----:B------:R-:W-:Y:S01]  /*66b0*/  R2UR UR4, R6 ;  /* 0x00000000060472ca */ /* 0x000fe200000e0000 */
[----:B------:R-:W-:Y:S01]  /*66c0*/  IMAD.MOV.U32 R15, RZ, RZ, 0x40000040 ;  /* 0x40000040ff0f7424 */ /* 0x000fe200078e00ff */
[----:B------:R-:W-:Y:S01]  /*66d0*/  R2UR UR5, R7 ;  /* 0x00000000070572ca */ /* 0x000fe200000e0000 */
[----:B------:R-:W-:Y:S01]  /*66e0*/  WARPGROUP.ARRIVE ;  /* 0x00000000000079c5 */ /* 0x000fe20000000000 */
[C---:B------:R-:W-:Y:S01]  /*66f0*/  R2UR UR6, R14.reuse ;  /* 0x000000000e0672ca */ /* 0x040fe200000e0000 */
[----:B------:R-:W-:Y:S01]  /*6700*/  IMAD.MOV.U32 R21, RZ, RZ, 0x40000040 ;  /* 0x40000040ff157424 */ /* 0x000fe200078e00ff */
[----:B------:R-:W-:Y:S01]  /*6710*/  R2UR UR7, R15 ;  /* 0x000000000f0772ca */ /* 0x000fe200000e0000 */
[----:B------:R-:W-:Y:S01]  /*6720*/  IMAD.MOV.U32 R15, RZ, RZ, 0x40000040 ;  /* 0x40000040ff0f7424 */ /* 0x000fe200078e00ff */
[----:B------:R-:W-:-:S11]  /*6730*/  IADD3 R20, R14, 0x80, RZ ;  /* 0x000000800e147810 */ /* 0x000fd60007ffe0ff */
[----:B------:R-:W-:Y:S01]  /*6740*/  HGMMA.64x256x16.F32 R24, gdesc[UR4].tnspB, R24, gsb0 ;  /* 0x43e00000041879f0 */ /* 0x000fe20008000818 */
        /* <DEDUP_REMOVED lines=31> */
.L_x_5852:
[----:B------:R-:W-:-:S05]  /*6940*/  VIADD R14, R5, 0x28c60 ;  /* 0x00028c60050e7836 */ /* 0x000fca0000000000 */
[----:B------:R-:W-:-:S04]  /*6950*/  PRMT R14, R187, 0x654, R14 ;  /* 0x00000654bb0e7816 */ /* 0x000fc8000000000e */
[----:B------:R0:W-:Y:S01]  /*6960*/  SYNCS.ARRIVE.TRANS64.RED.A1T0 RZ, [R14+URZ], RZ ;  /* 0x000000ff0eff79a7 */ /* 0x0001e2000810043f */
[----:B------:R-:W-:Y:S05]  /*6970*/  @P2 BRA `(.L_x_5853) ;  /* 0xfffffff000e82947 */ /* 0x000fea000383ffff */
.L_x_5846:
[----:B------:R-:W-:Y:S05]  /*6980*/  BSYNC B0 ;  /* 0x0000000000007941 */ /* 0x000fea0003800000 */
.L_x_5845:
[----:B------:R-:W-:Y:S01]  /*6990*/  BAR.SYNC.DEFER_BLOCKING 0xe, 0x100 ;  /* 0x0384000000007b1d */ /* 0x000fe20000010000 */
[C---:B------:R-:W-:Y:S01]  /*69a0*/  IMAD R3, R18.reuse, 0x40, R194 ;  /* 0x0000004012037824 */ /* 0x040fe200078e02c2 */
[----:B------:R-:W-:Y:S02]  /*69b0*/  IADD3 R18, R18, 0x1, RZ ;  /* 0x0000000112127810 */ /* 0x000fe40007ffe0ff */
[----:B------:R-:W-:Y:S01]  /*69c0*/  PLOP3.LUT P0, PT, PT, PT, PT, 0x8, 0x0 ;  /* 0x000000000000781c */ /* 0x000fe20003f0e170 */
[----:B------:R-:W-:Y:S01]  /*69d0*/  IMAD R3, R3, 0x4, R2 ;  /* 0x0000000403037824 */ /* 0x000fe200078e0202 */
[----:B------:R-:W-:-:S04]  /*69e0*/  ISETP.NE.AND P1, PT, R18, 0x2, PT ;  /* 0x000000021200780c */ /* 0x000fc80003f25270 */
[----:B------:R-:W-:Y:S02]  /*69f0*/  SEL R0, RZ, 0x1, P1 ;  /* 0x00000001ff007807 */ /* 0x000fe40000800000 */
[----:B------:R-:W-:Y:S02]  /*6a00*/  SEL R18, R18, RZ, P1 ;  /* 0x000000ff12127207 */ /* 0x000fe40000800000 */
[----:B------:R-:W-:Y:S01]  /*6a10*/  LOP3.LUT R19, R19, R0, RZ, 0x3c, !PT ;  /* 0x0000000013137212 */ /* 0x000fe200078e3cff */
[----:B------:R-:W1:Y:S04]  /*6a20*/  LDS R2, [R3+0x28800] ;  /* 0x0288000003027984 */ /* 0x000e680000000800 */
[----:B------:R2:W3:Y:S02]  /*6a30*/  LDS R0, [R3+0x28820] ;  /* 0x0288200003007984 */ /* 0x0004e40000000800 */
[----:B--2---:R-:W-:-:S02]  /*6a40*/  IMAD.MOV.U32 R3, RZ, RZ, RZ ;  /* 0x000000ffff037224 */ /* 0x004fc400078e00ff */
[-C--:B-1----:R-:W-:Y:S01]  /*6a50*/  FMUL.FTZ R153, R28, R2.reuse ;  /* 0x000000021c997220 */ /* 0x082fe20000410000 */
[-C--:B------:R-:W-:Y:S01]  /*6a60*/  FMUL.FTZ R28, R29, R2.reuse ;  /* 0x000000021d1c7220 */ /* 0x080fe20000410000 */
[-C--:B------:R-:W-:Y:S01]  /*6a70*/  FMUL.FTZ R12, R33, R2.reuse ;  /* 0x00000002210c7220 */ /* 0x080fe20000410000 */
[-C--:B0-----:R-:W-:Y:S01]  /*6a80*/  FMUL.FTZ R14, R37, R2.reuse ;  /* 0x00000002250e7220 */ /* 0x081fe20000410000 */
[-C--:B------:R-:W-:Y:S01]  /*6a90*/  FMUL.FTZ R170, R41, R2.reuse ;  /* 0x0000000229aa7220 */ /* 0x080fe20000410000 */
[-C--:B------:R-:W-:Y:S01]  /*6aa0*/  FMUL.FTZ R152, R36, R2.reuse ;  /* 0x0000000224987220 */ /* 0x080fe20000410000 */
[----:B------:R-:W-:Y:S01]  /*6ab0*/  FMUL.FTZ R172, R40, R2 ;  /* 0x0000000228ac7220 */ /* 0x000fe20000410000 */
[-C--:B---3--:R-:W-:Y:S01]  /*6ac0*/  FMUL.FTZ R5, R26, R0.reuse ;  /* 0x000000001a057220 */ /* 0x088fe20000410000 */
        /* <DEDUP_REMOVED lines=123> */
.L_x_5831:
        /* <DEDUP_REMOVED lines=24> */
.L_x_5856:
[----:B------:R-:W-:-:S13]  /*7400*/  ISETP.NE.AND P0, PT, R5, 0x1, PT ;  /* 0x000000010500780c */ /* 0x000fda0003f05270 */
[----:B------:R-:W0:Y:S02]  /*7410*/  @P0 LDC.64 R6, c[0x0][0x9e8] ;  /* 0x00027a00ff060b82 */ /* 0x000e240000000a00 */
[----:B0-----:R-:W-:-:S05]  /*7420*/  @P0 IMAD.HI.U32 R6, R0, R6, RZ ;  /* 0x0000000600060227 */ /* 0x001fca00078e00ff */
[----:B------:R-:W-:-:S07]  /*7430*/  @P0 SHF.R.U32.HI R0, RZ, R7, R6 ;  /* 0x00000007ff000219 */ /* 0x000fce0000011606 */
.L_x_5857:
[----:B------:R-:W-:Y:S05]  /*7440*/  BSYNC B0 ;  /* 0x0000000000007941 */ /* 0x000fea0003800000 */
.L_x_5855:
[----:B------:R-:W-:-:S05]  /*7450*/  IMAD R3, R0, R5, R5 ;  /* 0x0000000500037224 */ /* 0x000fca00078e0205 */
[----:B------:R-:W-:-:S07]  /*7460*/  VIMNMX R4, R4, R3, PT ;  /* 0x0000000304047248 */ /* 0x000fce0003fe0100 */
.L_x_5854:
[----:B------:R-:W0:Y:S01]  /*7470*/  @P1 LDC R0, c[0x0][0x44c] ;  /* 0x00011300ff001b82 */ /* 0x000e220000000800 */
[----:B------:R-:W-:Y:S01]  /*7480*/  VIADD R4, R4, 0x3f ;  /* 0x0000003f04047836 */ /* 0x000fe20000000000 */
[----:B------:R-:W-:Y:S01]  /*7490*/  MOV R7, R195 ;  /* 0x000000c300077202 */ /* 0x000fe20000000f00 */
[----:B------:R-:W-:-:S03]  /*74a0*/  ULDC UR4, c[0x0][0x9dc] ;  /* 0x0002770000047ab9 */ /* 0x000fc60000000800 */
        /* <DEDUP_REMOVED lines=20> */
.L_x_5860:
[----:B------:R-:W-:-:S13]  /*75f0*/  ISETP.NE.AND P0, PT, R5, 0x1, PT ;  /* 0x000000010500780c */ /* 0x000fda0003f05270 */
[----:B------:R-:W0:Y:S02]  /*7600*/  @P0 LDC.64 R6, c[0x0][0x9e8] ;  /* 0x00027a00ff060b82 */ /* 0x000e240000000a00 */
[----:B0-----:R-:W-:-:S05]  /*7610*/  @P0 IMAD.HI.U32 R4, R40, R6, RZ ;  /* 0x0000000628040227 */ /* 0x001fca00078e00ff */
[----:B------:R-:W-:-:S07]  /*7620*/  @P0 SHF.R.U32.HI R40, RZ, R7, R4 ;  /* 0x00000007ff280219 */ /* 0x000fce0000011604 */
.L_x_5861:
[----:B------:R-:W-:Y:S05]  /*7630*/  BSYNC B0 ;  /* 0x0000000000007941 */ /* 0x000fea0003800000 */
.L_x_5859:
[----:B------:R-:W-:-:S05]  /*7640*/  IMAD R5, R40, R5, RZ ;  /* 0x0000000528057224 */ /* 0x000fca00078e02ff */
[----:B------:R-:W-:-:S07]  /*7650*/  VIMNMX R0, R0, R5, !PT ;  /* 0x0000000500007248 */ /* 0x000fce0007fe0100 */
.L_x_5858:
        /* <DEDUP_REMOVED lines=16> */
[----:B------:R-:W-:Y:S01]  /*7760*/  ISETP.GT.AND P1, PT, R168, R4, PT ;  /* 0x00000004a800720c */ /* 0x000fe20003f24270 */
[----:B------:R0:W-:Y:S01]  /*7770*/  STL [R1+0x8], R4 ;  /* 0x0000080401007387 */ /* 0x0001e20000100800 */
        /* <DEDUP_REMOVED lines=29> */
[----:B------:R-:W-:Y:S02]  /*7950*/  MOV R79, RZ ;  /* 0x000000ff004f7202 */ /* 0x000fe40000000f00 */
        /* <DEDUP_REMOVED lines=31> */
[----:B------:R-:W-:Y:S01]  /*7b50*/  MOV R5, RZ ;  /* 0x000000ff00057202 */ /* 0x000fe20000000f00 */
[----:B0-----:R-:W-:Y:S06]  /*7b60*/  @!P1 BRA `(.L_x_5840) ;  /* 0x000000d400d89947 */ /* 0x001fec0003800000 */
        /* <DEDUP_REMOVED lines=15> */
[----:B------:R-:W-:-:S04]  /*7c60*/  LOP3.LUT R3, R3, 0x3fff, RZ, 0xc0, !PT ;  /* 0x00003fff03037812 */ /* 0x000fc800078ec0ff */
        /* <DEDUP_REMOVED lines=18> */
.L_x_5863:
[----:B------:R-:W-:Y:S05]  /*7d90*/  BSYNC B6 ;  /* 0x0000000000067941 */ /* 0x000fea0003800000 */
.L_x_5862:
        /* <DEDUP_REMOVED lines=13> */
.L_x_5867:
[----:B-1----:R1:W2:Y:S02]  /*7e70*/  SYNCS.PHASECHK.TRANS64.TRYWAIT P0, [R2+URZ+0x28c00], R3 ;  /* 0x028c0003020075a7 */ /* 0x0022a4000800017f */
[----:B--2---:R-:W-:Y:S05]  /*7e80*/  @!P0 NANOSLEEP.SYNCS 0x989680 ;  /* 0x009896800000895d */ /* 0x004fea0003900000 */
[----:B------:R-:W2:Y:S02]  /*7e90*/  @!P0 SYNCS.PHASECHK.TRANS64 P0, [R2+URZ+0x28c00], R3 ;  /* 0x028c0003020085a7 */ /* 0x000ea4000800007f */
[----:B--2---:R-:W-:Y:S05]  /*7ea0*/  @!P0 BRA `(.L_x_5867) ;  /* 0xfffffffc00f08947 */ /* 0x004fea000383ffff */
.L_x_5866:
[----:B------:R-:W-:Y:S05]  /*7eb0*/  BSYNC B0 ;  /* 0x0000000000007941 */ /* 0x000fea0003800000 */
.L_x_5865:
[----:B------:R-:W-:Y:S05]  /*7ec0*/  BRA `(.L_x_5868) ;  /* 0x0000002c00687947 */ /* 0x000fea0003800000 */
.L_x_5864:
[----:B------:R-:W-:Y:S01]  /*7ed0*/  VIADD R4, R2, 0x20400 ;  /* 0x0002040002047836 */ /* 0x000fe20000000000 */
[----:B-----5:R-:W-:Y:S01]  /*7ee0*/  SHF.R.S32.HI R0, RZ, 0x1f, R24 ;  /* 0x0000001fff007819 */ /* 0x020fe20000011418 */
[----:B------:R-:W-:Y:S01]  /*7ef0*/  ULDC.64 UR4, c[0x0][0x3f8] ;  /* 0x0000fe0000047ab9 */ /* 0x000fe20000000a00 */
[----:B------:R-:W-:Y:S01]  /*7f00*/  ULDC.64 UR6, c[0x0][0x408] ;  /* 0x0001020000067ab9 */ /* 0x000fe20000000a00 */
[----:B------:R-:W-:Y:S01]  /*7f10*/  IMAD.WIDE.U32 R26, R24, UR4, RZ ;  /* 0x00000004181a7c25 */ /* 0x000fe2000f8e00ff */
[----:B------:R-:W-:Y:S01]  /*7f20*/  LOP3.LUT P0, RZ, R4, 0x3ff, RZ, 0xc0, !PT ;  /* 0x000003ff04ff7812 */ /* 0x000fe2000780c0ff */
[----:B------:R-:W-:Y:S02]  /*7f30*/  BSSY B6, `(.L_x_5869) ;  /* 0x0000019000067945 */ /* 0x000fe40003800000 */
[C---:B------:R-:W-:Y:S02]  /*7f40*/  IMAD R3, R0.reuse, UR4, RZ ;  /* 0x0000000400037c24 */ /* 0x040fe4000f8e02ff */
[----:B------:R-:W-:-:S02]  /*7f50*/  IMAD R5, R0, UR6, RZ ;  /* 0x0000000600057c24 */ /* 0x000fc4000f8e02ff */
[C---:B------:R-:W-:Y:S02]  /*7f60*/  IMAD R3, R24.reuse, UR5, R3 ;  /* 0x0000000518037c24 */ /* 0x040fe4000f8e0203 */
[C---:B------:R-:W-:Y:S02]  /*7f70*/  IMAD R5, R24.reuse, UR7, R5 ;  /* 0x0000000718057c24 */ /* 0x040fe4000f8e0205 */
[----:B------:R-:W-:-:S04]  /*7f80*/  IMAD.WIDE.U32 R24, R24, UR6, RZ ;  /* 0x0000000618187c25 */ /* 0x000fc8000f8e00ff */
[----:B------:R-:W-:Y:S01]  /*7f90*/  IMAD.IADD R29, R3, 0x1, R27 ;  /* 0x00000001031d7824 */ /* 0x000fe200078e021b */
[----:B------:R-:W-:Y:S01]  /*7fa0*/  IADD3 R31, R5, R25, RZ ;  /* 0x00000019051f7210 */ /* 0x000fe20007ffe0ff */
        /* <DEDUP_REMOVED lines=17> */
.L_x_5870:
[----:B------:R-:W-:Y:S05]  /*80c0*/  BSYNC B6 ;  /* 0x0000000000067941 */ /* 0x000fea0003800000 */
.L_x_5869:
[----:B------:R-:W-:Y:S01]  /*80d0*/  ULDC.U8 UR4, c[0x0][0x410] ;  /* 0x0001040000047ab9 */ /* 0x000fe20000000000 */
[----:B------:R-:W-:Y:S01]  /*80e0*/  BSSY B0, `(.L_x_5871) ;  /* 0x00002b0000007945 */ /* 0x000fe20003800000 */
[----:B------:R-:W-:Y:S01]  /*80f0*/  ISETP.NE.AND P0, PT, RZ, UR4, PT ;  /* 0x00000004ff007c0c */ /* 0x000fe2000bf05270 */
[----:B------:R-:W-:-:S12]  /*8100*/  IMAD.IADD R37, R192, 0x1, R195 ;  /* 0x00000001c0257824 */ /* 0x000fd800078e02c3 */
[----:B------:R-:W-:Y:S05]  /*8110*/  @!P0 BRA `(.L_x_5872) ;  /* 0x0000001400848947 */ /* 0x000fea0003800000 */
[----:B------:R-:W0:Y:S01]  /*8120*/  LDC R34, c[0x0][0x448] ;  /* 0x00011200ff227b82 */ /* 0x000e220000000800 */
[----:B------:R-:W1:Y:S01]  /*8130*/  S2R R21, SR_TID.X ;  /* 0x0000000000157919 */ /* 0x000e620000002100 */
[----:B------:R-:W-:Y:S01]  /*8140*/  ULDC.64 UR4, c[0x0][0x3f8] ;  /* 0x0000fe0000047ab9 */ /* 0x000fe20000000a00 */
[----:B------:R-:W-:Y:S01]  /*8150*/  ULDC.64 UR6, c[0x0][0x408] ;  /* 0x0001020000067ab9 */ /* 0x000fe20000000a00 */
[----:B------:R-:W-:Y:S02]  /*8160*/  IMAD.MOV.U32 R6, RZ, RZ, R26 ;  /* 0x000000ffff067224 */ /* 0x000fe400078e001a */
[----:B------:R-:W-:Y:S02]  /*8170*/  IMAD.MOV.U32 R7, RZ, RZ, R29 ;  /* 0x000000ffff077224 */ /* 0x000fe400078e001d */
[----:B------:R-:W-:Y:S02]  /*8180*/  IMAD.MOV.U32 R10, RZ, RZ, R24 ;  /* 0x000000ffff0a7224 */ /* 0x000fe400078e0018 */
[----:B------:R-:W-:Y:S01]  /*8190*/  IMAD.MOV.U32 R11, RZ, RZ, R31 ;  /* 0x000000ffff0b7224 */ /* 0x000fe200078e001f */
[----:B0-----:R-:W-:Y:S01]  /*81a0*/  ISETP.NE.AND P0, PT, R34, 0x1, PT ;  /* 0x000000012200780c */ /* 0x001fe20003f05270 */
[----:B-1----:R-:W-:-:S12]  /*81b0*/  VIADD R21, R21, 0xffffff80 ;  /* 0xffffff8015157836 */ /* 0x002fd80000000000 */
[----:B------:R-:W0:Y:S01]  /*81c0*/  @P0 LDC R0, c[0x0][0x44c] ;  /* 0x00011300ff000b82 */ /* 0x000e220000000800 */
[----:B------:R-:W-:-:S04]  /*81d0*/  SHF.R.S32.HI R20, RZ, 0x1f, R21 ;  /* 0x0000001fff147819 */ /* 0x000fc80000011415 */
[----:B------:R-:W-:-:S03]  /*81e0*/  LEA.HI R20, R20, R21, RZ, 0x2 ;  /* 0x0000001514147211 */ /* 0x000fc600078f10ff */
[----:B------:R-:W1:Y:S01]  /*81f0*/  @P0 LDC R5, c[0x0][0x450] ;  /* 0x00011400ff050b82 */ /* 0x000e620000000800 */
[----:B------:R-:W-:-:S05]  /*8200*/  LOP3.LUT R20, R20, 0xfffffffc, RZ, 0xc0, !PT ;  /* 0xfffffffc14147812 */ /* 0x000fca00078ec0ff */
[----:B------:R-:W-:-:S04]  /*8210*/  IMAD.IADD R20, R21, 0x1, -R20 ;  /* 0x0000000115147824 */ /* 0x000fc800078e0a14 */
[----:B------:R-:W-:-:S04]  /*8220*/  IMAD R3, R20, 0x20, R37 ;  /* 0x0000002014037824 */ /* 0x000fc800078e0225 */
        /* <DEDUP_REMOVED lines=23> */
.L_x_6164:
[----:B------:R-:W-:Y:S01]  /*83a0*/  IMAD R34, R23, R34, RZ ;  /* 0x0000002217227224 */ /* 0x000fe200078e02ff */
[----:B------:R-:W-:Y:S01]  /*83b0*/  BSSY B1, `(.L_x_5874) ;  /* 0x000001e000017945 */ /* 0x000fe20003800000 */
[----:B------:R-:W-:Y:S02]  /*83c0*/  CS2R R24, SRZ ;  /* 0x0000000000187805 */ /* 0x000fe4000001ff00 */
[----:B------:R-:W-:Y:S02]  /*83d0*/  CS2R R28, SRZ ;  /* 0x00000000001c7805 */ /* 0x000fe4000001ff00 */
[----:B------:R-:W-:Y:S02]  /*83e0*/  CS2R R20, SRZ ;  /* 0x0000000000147805 */ /* 0x000fe4000001ff00 */
[----:B------:R-:W-:Y:S02]  /*83f0*/  ISETP.GE.AND P0, PT, R37, R34, PT ;  /* 0x000000222500720c */ /* 0x000fe40003f06270 */
[----:B------:R-:W-:-:S11]  /*8400*/  CS2R R26, SRZ ;  /* 0x00000000001a7805 */ /* 0x000fd6000001ff00 */
[----:B------:R-:W-:Y:S05]  /*8410*/  @P0 BRA `(.L_x_5875) ;  /* 0x00000000005c0947 */ /* 0x000fea0003800000 */
[----:B------:R-:W4:Y:S01]  /*8420*/  LDL R11, [R1+0x54] ;  /* 0x00005400010b7983 */ /* 0x000f220000100800 */
[----:B------:R-:W-:Y:S01]  /*8430*/  ULDC UR4, c[0x0][0x3f4] ;  /* 0x0000fd0000047ab9 */ /* 0x000fe20000000800 */
[----:B--2---:R-:W-:Y:S01]  /*8440*/  IMAD.MOV.U32 R8, RZ, RZ, R0 ;  /* 0x000000ffff087224 */ /* 0x004fe200078e0000 */
[----:B------:R-:W-:Y:S01]  /*8450*/  ISETP.GE.AND P3, PT, R203, UR4, PT ;  /* 0x00000004cb007c0c */ /* 0x000fe2000bf66270 */
[----:B-1----:R-:W-:Y:S01]  /*8460*/  IMAD.MOV.U32 R9, RZ, RZ, R3 ;  /* 0x000000ffff097224 */ /* 0x002fe200078e0003 */
[----:B------:R-:W-:Y:S01]  /*8470*/  ISETP.GE.AND P2, PT, R190, UR4, PT ;  /* 0x00000004be007c0c */ /* 0x000fe2000bf46270 */
[----:B---3--:R-:W-:Y:S01]  /*8480*/  IMAD.MOV.U32 R15, RZ, RZ, R5 ;  /* 0x000000ffff0f7224 */ /* 0x008fe200078e0005 */
[----:B------:R-:W-:-:S09]  /*8490*/  CS2R R28, SRZ ;  /* 0x00000000001c7805 */ /* 0x000fd2000001ff00 */
[C---:B------:R-:W-:Y:S01]  /*84a0*/  @!P3 IMAD.SHL.U32 R33, R203.reuse, 0x2, RZ ;  /* 0x00000002cb21b824 */ /* 0x040fe200078e00ff */
[----:B------:R-:W-:Y:S02]  /*84b0*/  CS2R R26, SRZ ;  /* 0x00000000001a7805 */ /* 0x000fe4000001ff00 */
[----:B------:R-:W-:Y:S01]  /*84c0*/  CS2R R24, SRZ ;  /* 0x0000000000187805 */ /* 0x000fe2000001ff00 */
[----:B------:R-:W-:Y:S01]  /*84d0*/  @!P2 IMAD.WIDE R8, R190, 0x2, R8 ;  /* 0x00000002be08a825 */ /* 0x000fe200078e0208 */
[-C--:B------:R-:W-:Y:S02]  /*84e0*/  @!P3 IADD3 R30, P0, R0, R33.reuse, RZ ;  /* 0x00000021001eb210 */ /* 0x080fe40007f1e0ff */
[----:B----4-:R-:W-:Y:S01]  /*84f0*/  @!P3 IADD3 R32, P1, R14, R33, RZ ;  /* 0x000000210e20b210 */ /* 0x010fe20007f3e0ff */
[----:B------:R-:W-:Y:S01]  /*8500*/  @!P2 IMAD.WIDE R12, R190, 0x2, R14 ;  /* 0x00000002be0ca825 */ /* 0x000fe200078e020e */
[----:B------:R1:W5:Y:S04]  /*8510*/  @!P2 LD.E.64 R28, desc[UR40][R8.64] ;  /* 0x00000028081ca980 */ /* 0x000368000c101b00 */
[----:B------:R1:W5:Y:S01]  /*8520*/  @!P2 LD.E.64 R26, desc[UR40][R12.64] ;  /* 0x000000280c1aa980 */ /* 0x000362000c101b00 */
[----:B------:R-:W-:-:S05]  /*8530*/  @!P3 SHF.L.U64.HI R20, R203, 0x1, R11 ;  /* 0x00000001cb14b819 */ /* 0x000fca000001020b */
[--C-:B------:R-:W-:Y:S02]  /*8540*/  @!P3 IMAD.X R31, R3, 0x1, R20.reuse, P0 ;  /* 0x00000001031fb824 */ /* 0x100fe400000e0614 */
[----:B------:R-:W-:Y:S01]  /*8550*/  @!P3 IMAD.X R33, R5, 0x1, R20, P1 ;  /* 0x000000010521b824 */ /* 0x000fe200008e0614 */
[----:B------:R-:W-:Y:S02]  /*8560*/  CS2R R20, SRZ ;  /* 0x0000000000147805 */ /* 0x000fe4000001ff00 */
[----:B------:R1:W5:Y:S04]  /*8570*/  @!P3 LD.E.64 R24, desc[UR40][R30.64] ;  /* 0x000000281e18b980 */ /* 0x000368000c101b00 */
[----:B------:R1:W5:Y:S02]  /*8580*/  @!P3 LD.E.64 R20, desc[UR40][R32.64] ;  /* 0x000000282014b980 */ /* 0x000364000c101b00 */
.L_x_5875:
[----:B------:R-:W-:Y:S05]  /*8590*/  BSYNC B1 ;  /* 0x0000000000017941 */ /* 0x000fea0003800000 */
.L_x_5874:
[----:B---3-5:R-:W-:Y:S01]  /*85a0*/  IMAD.MOV.U32 R5, RZ, RZ, R28 ;  /* 0x000000ffff057224 */ /* 0x028fe200078e001c */
[----:B-1----:R-:W-:Y:S01]  /*85b0*/  MOV R3, R25 ;  /* 0x0000001900037202 */ /* 0x002fe20000000f00 */
[----:B------:R-:W-:Y:S01]  /*85c0*/  IMAD.MOV.U32 R8, RZ, RZ, R29 ;  /* 0x000000ffff087224 */ /* 0x000fe200078e001d */
[----:B------:R-:W-:Y:S01]  /*85d0*/  UMOV UR4, 0xffffffff ;  /* 0xffffffff00047882 */ /* 0x000fe20000000000 */
[----:B--2---:R-:W-:-:S03]  /*85e0*/  IMAD.MOV.U32 R0, RZ, RZ, R24 ;  /* 0x000000ffff007224 */ /* 0x004fc600078e0018 */
[----:B------:R-:W-:Y:S01]  /*85f0*/  PRMT R42, R5, 0x5410, R8 ;  /* 0x00005410052a7816 */ /* 0x000fe20000000008 */
[----:B------:R-:W-:Y:S01]  /*8600*/  IMAD.MOV.U32 R5, RZ, RZ, R26 ;  /* 0x000000ffff057224 */ /* 0x000fe200078e001a */
[----:B------:R-:W-:Y:S01]  /*8610*/  PRMT R40, R0, 0x5410, R3 ;  /* 0x0000541000287816 */ /* 0x000fe20000000003 */
[----:B------:R-:W-:Y:S02]  /*8620*/  IMAD.MOV.U32 R8, RZ, RZ, R27 ;  /* 0x000000ffff087224 */ /* 0x000fe400078e001b */
[----:B------:R-:W-:Y:S02]  /*8630*/  IMAD.MOV.U32 R0, RZ, RZ, R20 ;  /* 0x000000ffff007224 */ /* 0x000fe400078e0014 */
[----:B------:R-:W-:Y:S01]  /*8640*/  IMAD.MOV.U32 R3, RZ, RZ, R21 ;  /* 0x000000ffff037224 */ /* 0x000fe200078e0015 */
[----:B------:R-:W-:Y:S02]  /*8650*/  PRMT R44, R5, 0x5410, R8 ;  /* 0x00005410052c7816 */ /* 0x000fe40000000008 */
[----:B------:R-:W-:-:S02]  /*8660*/  CS2R R8, SRZ ;  /* 0x0000000000087805 */ /* 0x000fc4000001ff00 */
[----:B------:R-:W-:Y:S01]  /*8670*/  PRMT R43, R0, 0x5410, R3 ;  /* 0x00005410002b7816 */ /* 0x000fe20000000003 */
[----:B------:R-:W-:Y:S06]  /*8680*/  BRA.DIV UR4, `(.L_x_5876) ;  /* 0x0000018204807947 */ /* 0x000fec000b800000 */
[----:B------:R1:W2:Y:S04]  /*8690*/  SHFL.IDX PT, R3, R6, 0x1, 0x1c1f ;  /* 0x003c1f0006037f89 */ /* 0x0002a800000e0000 */
[----:B------:R1:W3:Y:S04]  /*86a0*/  SHFL.IDX PT, R0, R4, 0x1, 0x1c1f ;  /* 0x003c1f0004007f89 */ /* 0x0002e800000e0000 */
[----:B------:R1:W0:Y:S04]  /*86b0*/  SHFL.IDX PT, R5, R10, 0x1, 0x1c1f ;  /* 0x003c1f000a057f89 */ /* 0x00022800000e0000 */
[----:B----4-:R1:W4:Y:S02]  /*86c0*/  SHFL.IDX PT, R14, R7, 0x1, 0x1c1f ;  /* 0x003c1f00070e7f89 */ /* 0x01032400000e0000 */
.L_x_6170:
[----:B01----:R-:W5:Y:S01]  /*86d0*/  LDL R6, [R1+0x50] ;  /* 0x0000500001067983 */ /* 0x003f620000100800 */
[----:B------:R-:W-:Y:S01]  /*86e0*/  VIADD R37, R37, 0x20 ;  /* 0x0000002025257836 */ /* 0x000fe20000000000 */
[----:B------:R-:W-:Y:S01]  /*86f0*/  BSSY B1, `(.L_x_5877) ;  /* 0x0000022000017945 */ /* 0x000fe20003800000 */
[----:B------:R-:W-:Y:S02]  /*8700*/  SHF.L.U32 R36, R196, 0x6, RZ ;  /* 0x00000006c4247819 */ /* 0x000fe400000006ff */
[----:B------:R-:W-:Y:S02]  /*8710*/  CS2R R30, SRZ ;  /* 0x00000000001e7805 */ /* 0x000fe4000001ff00 */
[----:B------:R-:W-:Y:S02]  /*8720*/  CS2R R10, SRZ ;  /* 0x00000000000a7805 */ /* 0x000fe4000001ff00 */
[----:B------:R-:W-:Y:S02]  /*8730*/  ISETP.GE.AND P0, PT, R37, R34, PT ;  /* 0x000000222500720c */ /* 0x000fe40003f06270 */
[----:B------:R-:W-:-:S02]  /*8740*/  CS2R R12, SRZ ;  /* 0x00000000000c7805 */ /* 0x000fc4000001ff00 */
[----:B-----5:R-:W-:-:S04]  /*8750*/  LEA.HI R4, R6, R6, RZ, 0x1 ;  /* 0x0000000606047211 */ /* 0x020fc800078f08ff */
[----:B------:R-:W-:-:S05]  /*8760*/  LOP3.LUT R4, R4, 0xfffffffe, RZ, 0xc0, !PT ;  /* 0xfffffffe04047812 */ /* 0x000fca00078ec0ff */
[----:B------:R-:W-:-:S05]  /*8770*/  IMAD.IADD R4, R6, 0x1, -R4 ;  /* 0x0000000106047824 */ /* 0x000fca00078e0a04 */
[----:B------:R-:W-:Y:S01]  /*8780*/  SHF.L.U32 R35, R4, 0x1f, RZ ;  /* 0x0000001f04237819 */ /* 0x000fe200000006ff */
[----:B------:R-:W-:Y:S06]  /*8790*/  @P0 BRA `(.L_x_5878) ;  /* 0x00000000005c0947 */ /* 0x000fec0003800000 */
[----:B------:R-:W4:Y:S01]  /*87a0*/  LDL R15, [R1+0x54] ;  /* 0x00005400010f7983 */ /* 0x000f220000100800 */
[----:B------:R-:W-:Y:S01]  /*87b0*/  ULDC UR4, c[0x0][0x3f4] ;  /* 0x0000fd0000047ab9 */ /* 0x000fe20000000800 */
[----:B---3--:R-:W-:Y:S01]  /*87c0*/  IMAD.MOV.U32 R6, RZ, RZ, R0 ;  /* 0x000000ffff067224 */ /* 0x008fe200078e0000 */
[----:B------:R-:W-:Y:S01]  /*87d0*/  ISETP.GE.AND P2, PT, R190, UR4, PT ;  /* 0x00000004be007c0c */ /* 0x000fe2000bf46270 */
[----:B--2---:R-:W-:Y:S01]  /*87e0*/  IMAD.MOV.U32 R7, RZ, RZ, R3 ;  /* 0x000000ffff077224 */ /* 0x004fe200078e0003 */
[----:B------:R-:W-:Y:S02]  /*87f0*/  ISETP.GE.AND P3, PT, R203, UR4, PT ;  /* 0x00000004cb007c0c */ /* 0x000fe4000bf66270 */
[----:B------:R-:W-:-:S09]  /*8800*/  CS2R R30, SRZ ;  /* 0x00000000001e7805 */ /* 0x000fd2000001ff00 */
[----:B------:R-:W-:-:S04]  /*8810*/  @!P2 IMAD.WIDE R32, R190, 0x2, R6 ;  /* 0x00000002be20a825 */ /* 0x000fc800078e0206 */
[C---:B------:R-:W-:Y:S01]  /*8820*/  @!P3 IMAD.SHL.U32 R7, R203.reuse, 0x2, RZ ;  /* 0x00000002cb07b824 */ /* 0x040fe200078e00ff */
[----:B------:R-:W-:Y:S02]  /*8830*/  CS2R R12, SRZ ;  /* 0x00000000000c7805 */ /* 0x000fe4000001ff00 */
[----:B------:R-:W-:Y:S01]  /*8840*/  CS2R R8, SRZ ;  /* 0x0000000000087805 */ /* 0x000fe2000001ff00 */
[----:B------:R0:W5:Y:S01]  /*8850*/  @!P2 LD.E.64 R30, desc[UR40][R32.64] ;  /* 0x00000028201ea980 */ /* 0x000162000c101b00 */
[-C--:B------:R-:W-:Y:S02]  /*8860*/  @!P3 IADD3 R6, P0, R0, R7.reuse, RZ ;  /* 0x000000070006b210 */ /* 0x080fe40007f1e0ff */
[----:B----4-:R-:W-:Y:S02]  /*8870*/  @!P3 IADD3 R4, P1, R14, R7, RZ ;  /* 0x000000070e04b210 */ /* 0x010fe40007f3e0ff */
[----:B------:R-:W-:Y:S01]  /*8880*/  @!P3 SHF.L.U64.HI R10, R203, 0x1, R15 ;  /* 0x00000001cb0ab819 */ /* 0x000fe2000001020f */
[----:B------:R-:W-:-:S04]  /*8890*/  IMAD.MOV.U32 R15, RZ, RZ, R5 ;  /* 0x000000ffff0f7224 */ /* 0x000fc800078e0005 */
[--C-:B------:R-:W-:Y:S02]  /*88a0*/  @!P3 IMAD.X R7, R3, 0x1, R10.reuse, P0 ;  /* 0x000000010307b824 */ /* 0x100fe400000e060a */
[----:B------:R-:W-:Y:S01]  /*88b0*/  @!P3 IMAD.X R5, R5, 0x1, R10, P1 ;  /* 0x000000010505b824 */ /* 0x000fe200008e060a */
[----:B------:R-:W-:Y:S01]  /*88c0*/  CS2R R10, SRZ ;  /* 0x00000000000a7805 */ /* 0x000fe2000001ff00 */
[----:B------:R-:W-:Y:S01]  /*88d0*/  @!P2 IMAD.WIDE R14, R190, 0x2, R14 ;  /* 0x00000002be0ea825 */ /* 0x000fe200078e020e */
[----:B------:R0:W5:Y:S04]  /*88e0*/  @!P3 LD.E.64 R8, desc[UR40][R6.64] ;  /* 0x000000280608b980 */ /* 0x000168000c101b00 */
[----:B------:R0:W5:Y:S04]  /*88f0*/  @!P2 LD.E.64 R12, desc[UR40][R14.64] ;  /* 0x000000280e0ca980 */ /* 0x000168000c101b00 */
[----:B------:R0:W5:Y:S02]  /*8900*/  @!P3 LD.E.64 R10, desc[UR40][R4.64] ;  /* 0x00000028040ab980 */ /* 0x000164000c101b00 */
.L_x_5878:
[----:B------:R-:W-:Y:S05]  /*8910*/  BSYNC B1 ;  /* 0x0000000000017941 */ /* 0x000fea0003800000 */
.L_x_5877:
[----:B0-----:R-:W0:Y:S01]  /*8920*/  S2R R15, SR_TID.X ;  /* 0x00000000000f7919 */ /* 0x001e220000002100 */
[----:B------:R-:W1:Y:S01]  /*8930*/  SYNCS.PHASECHK.TRANS64.TRYWAIT P0, [R2+URZ+0x28c00], R35 ;  /* 0x028c0023020075a7 */ /* 0x000e62000800017f */
[----:B--2---:R-:W-:Y:S01]  /*8940*/  LOP3.LUT R3, R36, 0x1c0, RZ, 0xc0, !PT ;  /* 0x000001c024037812 */ /* 0x004fe200078ec0ff */
[----:B-----5:R-:W-:Y:S01]  /*8950*/  IMAD.MOV.U32 R4, RZ, RZ, R8 ;  /* 0x000000ffff047224 */ /* 0x020fe200078e0008 */
[----:B------:R-:W-:Y:S01]  /*8960*/  VIADDMNMX R41, R34, -R195, 0x40, PT ;  /* 0x0000004022297446 */ /* 0x000fe200038009c3 */
[----:B------:R-:W-:Y:S01]  /*8970*/  IMAD.MOV.U32 R5, RZ, RZ, R31 ;  /* 0x000000ffff057224 */ /* 0x000fe200078e001f */
[----:B---3--:R-:W-:Y:S01]  /*8980*/  LOP3.LUT R0, R3, 0x18, R16, 0xf8, !PT ;  /* 0x0000001803007812 */ /* 0x008fe200078ef810 */
[----:B------:R-:W-:Y:S01]  /*8990*/  IMAD.MOV.U32 R6, RZ, RZ, R10 ;  /* 0x000000ffff067224 */ /* 0x000fe200078e000a */
[----:B------:R-:W-:Y:S01]  /*89a0*/  SHF.R.U32.HI R3, RZ, 0x3, R3 ;  /* 0x00000003ff037819 */ /* 0x000fe20000011603 */
[----:B------:R-:W-:Y:S01]  /*89b0*/  BSSY B1, `(.L_x_5879) ;  /* 0x0000018000017945 */ /* 0x000fe20003800000 */
[----:B------:R-:W-:-:S02]  /*89c0*/  PRMT R45, R4, 0x7610, R45 ;  /* 0x00007610042d7816 */ /* 0x000fc4000000002d */
[----:B------:R-:W-:Y:S01]  /*89d0*/  LOP3.LUT R0, R0, R3, RZ, 0x3c, !PT ;  /* 0x0000000300007212 */ /* 0x000fe200078e3cff */
[----:B------:R-:W-:Y:S01]  /*89e0*/  IMAD.MOV.U32 R3, RZ, RZ, R9 ;  /* 0x000000ffff037224 */ /* 0x000fe200078e0009 */
[----:B------:R-:W-:Y:S02]  /*89f0*/  MOV R4, R30 ;  /* 0x0000001e00047202 */ /* 0x000fe40000000f00 */
[----:B------:R-:W-:Y:S01]  /*8a00*/  PRMT R46, R5, 0x5410, R6 ;  /* 0x00005410052e7816 */ /* 0x000fe20000000006 */
[----:B------:R-:W-:Y:S01]  /*8a10*/  IMAD.MOV.U32 R5, RZ, RZ, R13 ;  /* 0x000000ffff057224 */ /* 0x000fe200078e000d */
[----:B----4-:R-:W-:Y:S02]  /*8a20*/  PRMT R14, R3, 0x7610, R14 ;  /* 0x00007610030e7816 */ /* 0x010fe4000000000e */
[----:B------:R-:W-:Y:S01]  /*8a30*/  PRMT R45, R45, 0x5410, R4 ;  /* 0x000054102d2d7816 */ /* 0x000fe20000000004 */
[----:B------:R-:W-:Y:S01]  /*8a40*/  IMAD.MOV.U32 R4, RZ, RZ, R12 ;  /* 0x000000ffff047224 */ /* 0x000fe200078e000c */
[----:B------:R-:W-:-:S02]  /*8a50*/  LOP3.LUT P2, RZ, R196, 0x4, RZ, 0xc0, !PT ;  /* 0x00000004c4ff7812 */ /* 0x000fc4000784c0ff */
[----:B------:R-:W-:Y:S02]  /*8a60*/  ISETP.GE.AND P1, PT, R192, R41, PT ;  /* 0x00000029c000720c */ /* 0x000fe40003f26270 */
[----:B------:R-:W-:Y:S01]  /*8a70*/  PRMT R47, R4, 0x7610, R47 ;  /* 0x00007610042f7816 */ /* 0x000fe2000000002f */
[----:B0-----:R-:W-:-:S05]  /*8a80*/  VIADD R15, R15, 0xffffff80 ;  /* 0xffffff800f0f7836 */ /* 0x001fca0000000000 */
[----:B------:R-:W-:-:S04]  /*8a90*/  SHF.R.S32.HI R7, RZ, 0x1f, R15 ;  /* 0x0000001fff077819 */ /* 0x000fc8000001140f */
[----:B------:R-:W-:-:S04]  /*8aa0*/  LEA.HI R7, R7, R15, RZ, 0x5 ;  /* 0x0000000f07077211 */ /* 0x000fc800078f28ff */
[----:B------:R-:W-:-:S05]  /*8ab0*/  SHF.R.S32.HI R7, RZ, 0x5, R7 ;  /* 0x00000005ff077819 */ /* 0x000fca0000011407 */
[----:B------:R-:W-:Y:S02]  /*8ac0*/  IMAD R3, R7, 0x200, R0 ;  /* 0x0000020007037824 */ /* 0x000fe400078e0200 */
[----:B------:R-:W-:Y:S02]  /*8ad0*/  IMAD.MOV.U32 R0, RZ, RZ, R11 ;  /* 0x000000ffff007224 */ /* 0x000fe400078e000b */
[----:B------:R-:W-:-:S03]  /*8ae0*/  IMAD R3, R3, 0x2, R2 ;  /* 0x0000000203037824 */ /* 0x000fc600078e0202 */
[----:B------:R-:W-:Y:S01]  /*8af0*/  PRMT R14, R14, 0x5410, R0 ;  /* 0x000054100e0e7816 */ /* 0x000fe20000000000 */
[C---:B------:R-:W-:Y:S01]  /*8b00*/  VIADD R0, R3.reuse, 0x20440 ;  /* 0x0002044003007836 */ /* 0x040fe20000000000 */
[----:B------:R-:W-:Y:S01]  /*8b10*/  IADD3 R4, R3, 0x20400, RZ ;  /* 0x0002040003047810 */ /* 0x000fe20007ffe0ff */
[----:B-1----:R-:W-:Y:S06]  /*8b20*/  @!P0 BRA `(.L_x_5880) ;  /* 0x0000017c00c88947 */ /* 0x002fec0003800000 */
.L_x_6171:
[----:B------:R-:W-:Y:S05]  /*8b30*/  BSYNC B1 ;  /* 0x0000000000017941 */ /* 0x000fea0003800000 */
.L_x_5879:
[----:B------:R-:W-:Y:S01]  /*8b40*/  BSSY B1, `(.L_x_5881) ;  /* 0x000005f000017945 */ /* 0x000fe20003800000 */
[----:B------:R-:W-:Y:S01]  /*8b50*/  PRMT R47, R47, 0x5410, R5 ;  /* 0x000054102f2f7816 */ /* 0x000fe20000000005 */
[----:B------:R-:W-:Y:S02]  /*8b60*/  @P2 VIADD R0, R4, 0xffffffc0 ;  /* 0xffffffc004002836 */ /* 0x000fe40000000000 */
[----:B------:R-:W-:Y:S05]  /*8b70*/  @P1 BRA `(.L_x_5882) ;  /* 0x00000004006c1947 */ /* 0x000fea0003800000 */
[----:B------:R-:W1:Y:S01]  /*8b80*/  LDC R4, c[0x0][0x3f4] ;  /* 0x0000fd00ff047b82 */ /* 0x000e620000000800 */
[----:B------:R-:W-:Y:S01]  /*8b90*/  BSSY B2, `(.L_x_5883) ;  /* 0x000002e000027945 */ /* 0x000fe20003800000 */
[-C--:B-1----:R-:W-:Y:S02]  /*8ba0*/  ISETP.GE.AND P0, PT, R190, R4.reuse, PT ;  /* 0x00000004be00720c */ /* 0x082fe40003f06270 */
[----:B------:R-:W-:-:S11]  /*8bb0*/  ISETP.GE.AND P1, PT, R203, R4, PT ;  /* 0x00000004cb00720c */ /* 0x000fd60003f26270 */
[----:B------:R-:W-:Y:S05]  /*8bc0*/  @P0 BRA `(.L_x_5884) ;  /* 0x0000000000a80947 */ /* 0x000fea0003800000 */
[----:B------:R-:W1:Y:S01]  /*8bd0*/  LDS.128 R4, [R3+0x20400] ;  /* 0x0204000003047984 */ /* 0x000e620000000c00 */
[----:B------:R-:W-:Y:S01]  /*8be0*/  SHF.R.U32.HI R32, RZ, 0x10, R29 ;  /* 0x00000010ff207819 */ /* 0x000fe2000001161d */
[----:B------:R-:W-:Y:S01]  /*8bf0*/  HADD2.F32 R33, -RZ, R44.H0_H0 ;  /* 0x2000002cff217230 */ /* 0x000fe20000004100 */
[----:B------:R-:W-:Y:S02]  /*8c00*/  SHF.R.U32.HI R34, RZ, 0x10, R27 ;  /* 0x00000010ff227819 */ /* 0x000fe4000001161b */
[----:B------:R-:W-:Y:S01]  /*8c10*/  SHF.R.U64 R39, R28, 0x10, R29 ;  /* 0x000000101c277819 */ /* 0x000fe2000000121d */
[----:B------:R-:W-:Y:S01]  /*8c20*/  HADD2.F32 R32, -RZ, R32.H0_H0 ;  /* 0x20000020ff207230 */ /* 0x000fe20000004100 */
[----:B------:R-:W-:Y:S01]  /*8c30*/  SHF.R.U64 R38, R26, 0x10, R27 ;  /* 0x000000101a267819 */ /* 0x000fe2000000121b */
[----:B------:R-:W-:Y:S02]  /*8c40*/  HADD2.F32 R34, -RZ, R34.H0_H0 ;  /* 0x20000022ff227230 */ /* 0x000fe40000004100 */
[----:B------:R-:W-:-:S02]  /*8c50*/  HADD2.F32 R29, -RZ, R42.H0_H0 ;  /* 0x2000002aff1d7230 */ /* 0x000fc40000004100 */
[--C-:B-1----:R-:W-:Y:S02]  /*8c60*/  HADD2.F32 R27, -RZ, R7.reuse.H0_H0 ;  /* 0x20000007ff1b7230 */ /* 0x102fe40000004100 */
[----:B------:R-:W-:Y:S02]  /*8c70*/  HADD2.F32 R28, -RZ, R7.H1_H1 ;  /* 0x30000007ff1c7230 */ /* 0x000fe40000004100 */
[--C-:B------:R-:W-:Y:S02]  /*8c80*/  HADD2.F32 R7, -RZ, R4.reuse.H0_H0 ;  /* 0x20000004ff077230 */ /* 0x100fe40000004100 */
[----:B------:R-:W-:Y:S02]  /*8c90*/  HADD2.F32 R4, -RZ, R4.H1_H1 ;  /* 0x30000004ff047230 */ /* 0x000fe40000004100 */
[C---:B------:R-:W-:Y:S01]  /*8ca0*/  FMUL.FTZ R36, R28.reuse, R34 ;  /* 0x000000221c247220 */ /* 0x040fe20000410000 */
[----:B0-----:R-:W-:Y:S01]  /*8cb0*/  FMUL.FTZ R35, R28, R32 ;  /* 0x000000201c237220 */ /* 0x001fe20000410000 */
[----:B------:R-:W-:-:S02]  /*8cc0*/  HADD2.F32 R15, -RZ, R6.H0_H0 ;  /* 0x20000006ff0f7230 */ /* 0x000fc40000004100 */
[C---:B------:R-:W-:Y:S01]  /*8cd0*/  FMUL.FTZ R28, R4.reuse, R33 ;  /* 0x00000021041c7220 */ /* 0x040fe20000410000 */
[C---:B------:R-:W-:Y:S01]  /*8ce0*/  FFMA.FTZ R36, R27.reuse, R32, -R36 ;  /* 0x000000201b247223 */ /* 0x040fe20000010824 */
[----:B------:R-:W-:Y:S01]  /*8cf0*/  FFMA.FTZ R37, R27, R34, R35 ;  /* 0x000000221b257223 */ /* 0x000fe20000010023 */
[----:B------:R-:W-:Y:S02]  /*8d00*/  HADD2.F32 R26, -RZ, R6.H1_H1 ;  /* 0x30000006ff1a7230 */ /* 0x000fe40000004100 */
[-C--:B------:R-:W-:Y:S01]  /*8d10*/  FMUL.FTZ R34, R4, R29.reuse ;  /* 0x0000001d04227220 */ /* 0x080fe20000410000 */
[C---:B------:R-:W-:Y:S01]  /*8d20*/  FFMA.FTZ R32, R7.reuse, R29, -R28 ;  /* 0x0000001d07207223 */ /* 0x040fe2000001081c */
[--C-:B------:R-:W-:Y:S02]  /*8d30*/  HADD2.F32 R6, -RZ, R5.reuse.H0_H0 ;  /* 0x20000005ff067230 */ /* 0x100fe40000004100 */
[----:B------:R-:W-:Y:S02]  /*8d40*/  HADD2.F32 R29, -RZ, R44.H1_H1 ;  /* 0x3000002cff1d7230 */ /* 0x000fe40000004100 */
[----:B------:R-:W-:Y:S01]  /*8d50*/  FFMA.FTZ R33, R7, R33, R34 ;  /* 0x0000002107217223 */ /* 0x000fe20000010022 */
[----:B------:R-:W-:-:S02]  /*8d60*/  HADD2.F32 R5, -RZ, R5.H1_H1 ;  /* 0x30000005ff057230 */ /* 0x000fc40000004100 */
[----:B------:R-:W-:Y:S02]  /*8d70*/  HADD2.F32 R27, -RZ, R42.H1_H1 ;  /* 0x3000002aff1b7230 */ /* 0x000fe40000004100 */
[C---:B------:R-:W-:Y:S01]  /*8d80*/  FMUL.FTZ R34, R26.reuse, R29 ;  /* 0x0000001d1a227220 */ /* 0x040fe20000410000 */
[----:B------:R-:W-:Y:S02]  /*8d90*/  HADD2.F32 R28, -RZ, R38.H0_H0 ;  /* 0x20000026ff1c7230 */ /* 0x000fe40000004100 */
[----:B------:R-:W-:Y:S02]  /*8da0*/  HADD2.F32 R4, -RZ, R39.H0_H0 ;  /* 0x20000027ff047230 */ /* 0x000fe40000004100 */
[-C--:B------:R-:W-:Y:S01]  /*8db0*/  FMUL.FTZ R26, R26, R27.reuse ;  /* 0x0000001b1a1a7220 */ /* 0x080fe20000410000 */
[----:B------:R-:W-:Y:S01]  /*8dc0*/  FFMA.FTZ R34, R15, R27, -R34 ;  /* 0x0000001b0f227223 */ /* 0x000fe20000010822 */
[C---:B------:R-:W-:Y:S01]  /*8dd0*/  FMUL.FTZ R7, R5.reuse, R28 ;  /* 0x0000001c05077220 */ /* 0x040fe20000410000 */
[----:B------:R-:W-:Y:S01]  /*8de0*/  FMUL.FTZ R35, R5, R4 ;  /* 0x0000000405237220 */ /* 0x000fe20000410000 */
[----:B------:R-:W-:-:S02]  /*8df0*/  FFMA.FTZ R15, R15, R29, R26 ;  /* 0x0000001d0f0f7223 */ /* 0x000fc4000001001a */
[C---:B------:R-:W-:Y:S01]  /*8e00*/  FFMA.FTZ R5, R6.reuse, R4, -R7 ;  /* 0x0000000406057223 */ /* 0x040fe20000010807 */
[----:B------:R-:W-:Y:S01]  /*8e10*/  F2FP.F16.F32.PACK_AB R7, R37, R36 ;  /* 0x000000242507723e */ /* 0x000fe200000000ff */
[----:B------:R-:W-:Y:S01]  /*8e20*/  FFMA.FTZ R28, R6, R28, R35 ;  /* 0x0000001c061c7223 */ /* 0x000fe20000010023 */
[----:B------:R-:W-:Y:S02]  /*8e30*/  F2FP.F16.F32.PACK_AB R4, R33, R32 ;  /* 0x000000202104723e */ /* 0x000fe400000000ff */
[----:B------:R-:W-:Y:S02]  /*8e40*/  F2FP.F16.F32.PACK_AB R6, R15, R34 ;  /* 0x000000220f06723e */ /* 0x000fe400000000ff */
[----:B------:R-:W-:-:S05]  /*8e50*/  F2FP.F16.F32.PACK_AB R5, R28, R5 ;  /* 0x000000051c05723e */ /* 0x000fca00000000ff */
[----:B------:R1:W-:Y:S02]  /*8e60*/  STS.128 [R3+0x20400], R4 ;  /* 0x0204000403007388 */ /* 0x0003e40000000c00 */
.L_x_5884:
[----:B------:R-:W-:Y:S05]  /*8e70*/  BSYNC B2 ;  /* 0x0000000000027941 */ /* 0x000fea0003800000 */
.L_x_5883:
[----:B------:R-:W-:Y:S05]  /*8e80*/  @P1 BRA `(.L_x_5882) ;  /* 0x0000000000a81947 */ /* 0x000fea0003800000 */
[----:B-1----:R-:W1:Y:S01]  /*8e90*/  LDS.128 R4, [R0] ;  /* 0x0000000000047984 */ /* 0x002e620000000c00 */
[----:B------:R-:W-:Y:S01]  /*8ea0*/  SHF.R.U32.HI R26, RZ, 0x10, R25 ;  /* 0x00000010ff1a7819 */ /* 0x000fe20000011619 */
[----:B------:R-:W-:Y:S01]  /*8eb0*/  HADD2.F32 R27, -RZ, R43.H0_H0 ;  /* 0x2000002bff1b7230 */ /* 0x000fe20000004100 */
[----:B------:R-:W-:Y:S02]  /*8ec0*/  SHF.R.U32.HI R28, RZ, 0x10, R21 ;  /* 0x00000010ff1c7819 */ /* 0x000fe40000011615 */
[----:B0-----:R-:W-:Y:S01]  /*8ed0*/  SHF.R.U64 R35, R24, 0x10, R25 ;  /* 0x0000001018237819 */ /* 0x001fe20000001219 */
        /* <DEDUP_REMOVED lines=16> */
[C---:B------:R-:W-:Y:S01]  /*8fe0*/  FFMA.FTZ R26, R7.reuse, R25, -R24 ;  /* 0x00000019071a7223 */ /* 0x040fe20000010818 */
[----:B------:R-:W-:Y:S02]  /*8ff0*/  HADD2.F32 R6, -RZ, R5.H0_H0 ;  /* 0x20000005ff067230 */ /* 0x000fe40000004100 */
        /* <DEDUP_REMOVED lines=18> */
[----:B------:R2:W-:Y:S02]  /*9120*/  STS.128 [R0], R4 ;  /* 0x0000000400007388 */ /* 0x0005e40000000c00 */
.L_x_5882:
[----:B------:R-:W-:Y:S05]  /*9130*/  BSYNC B1 ;  /* 0x0000000000017941 */ /* 0x000fea0003800000 */
.L_x_5881:
        /* <DEDUP_REMOVED lines=11> */
[----:B------:R-:W-:Y:S01]  /*91f0*/  SHF.R.U32.HI R26, RZ, 0x10, R13 ;  /* 0x00000010ff1a7819 */ /* 0x000fe2000001160d */
[----:B------:R-:W-:Y:S01]  /*9200*/  HADD2.F32 R21, -RZ, R45.H1_H1 ;  /* 0x3000002dff157230 */ /* 0x000fe20000004100 */
[----:B------:R-:W-:Y:S01]  /*9210*/  SHF.R.U64 R32, R30, 0x10, R31 ;  /* 0x000000101e207819 */ /* 0x000fe2000000121f */
[----:B------:R-:W-:Y:S01]  /*9220*/  HADD2.F32 R24, -RZ, R24.H0_H0 ;  /* 0x20000018ff187230 */ /* 0x000fe20000004100 */
[----:B------:R-:W-:Y:S01]  /*9230*/  SHF.R.U64 R30, R12, 0x10, R13 ;  /* 0x000000100c1e7819 */ /* 0x000fe2000000120d */
[----:B------:R-:W-:Y:S02]  /*9240*/  HADD2.F32 R26, -RZ, R26.H0_H0 ;  /* 0x2000001aff1a7230 */ /* 0x000fe40000004100 */
[----:B-1----:R-:W-:-:S02]  /*9250*/  HADD2.F32 R15, -RZ, R7.H0_H0 ;  /* 0x20000007ff0f7230 */ /* 0x002fc40000004100 */
[----:B------:R-:W-:Y:S02]  /*9260*/  HADD2.F32 R20, -RZ, R7.H1_H1 ;  /* 0x30000007ff147230 */ /* 0x000fe40000004100 */
[--C-:B------:R-:W-:Y:S02]  /*9270*/  HADD2.F32 R7, -RZ, R4.reuse.H0_H0 ;  /* 0x20000004ff077230 */ /* 0x100fe40000004100 */
[----:B------:R-:W-:Y:S02]  /*9280*/  HADD2.F32 R4, -RZ, R4.H1_H1 ;  /* 0x30000004ff047230 */ /* 0x000fe40000004100 */
[C---:B------:R-:W-:Y:S01]  /*9290*/  FMUL.FTZ R28, R20.reuse, R26 ;  /* 0x0000001a141c7220 */ /* 0x040fe20000410000 */
[-C--:B------:R-:W-:Y:S01]  /*92a0*/  FMUL.FTZ R27, R20, R24.reuse ;  /* 0x00000018141b7220 */ /* 0x080fe20000410000 */
[--C-:B------:R-:W-:Y:S02]  /*92b0*/  HADD2.F32 R12, -RZ, R6.reuse.H0_H0 ;  /* 0x20000006ff0c7230 */ /* 0x100fe40000004100 */
[----:B------:R-:W-:Y:S01]  /*92c0*/  FMUL.FTZ R20, R4, R25 ;  /* 0x0000001904147220 */ /* 0x000fe20000410000 */
[C---:B------:R-:W-:Y:S01]  /*92d0*/  FFMA.FTZ R28, R15.reuse, R24, -R28 ;  /* 0x000000180f1c7223 */ /* 0x040fe2000001081c */
[----:B------:R-:W-:Y:S01]  /*92e0*/  FFMA.FTZ R29, R15, R26, R27 ;  /* 0x0000001a0f1d7223 */ /* 0x000fe2000001001b */
[----:B------:R-:W-:-:S02]  /*92f0*/  HADD2.F32 R13, -RZ, R6.H1_H1 ;  /* 0x30000006ff0d7230 */ /* 0x000fc40000004100 */
[-C--:B------:R-:W-:Y:S01]  /*9300*/  FMUL.FTZ R26, R4, R21.reuse ;  /* 0x00000015041a7220 */ /* 0x080fe20000410000 */
[C---:B------:R-:W-:Y:S01]  /*9310*/  FFMA.FTZ R24, R7.reuse, R21, -R20 ;  /* 0x0000001507187223 */ /* 0x040fe20000010814 */
[----:B------:R-:W-:Y:S02]  /*9320*/  HADD2.F32 R6, -RZ, R5.H0_H0 ;  /* 0x20000005ff067230 */ /* 0x000fe40000004100 */
[----:B------:R-:W-:Y:S02]  /*9330*/  HADD2.F32 R21, -RZ, R47.H1_H1 ;  /* 0x3000002fff157230 */ /* 0x000fe40000004100 */
[----:B------:R-:W-:Y:S01]  /*9340*/  FFMA.FTZ R25, R7, R25, R26 ;  /* 0x0000001907197223 */ /* 0x000fe2000001001a */
[----:B------:R-:W-:Y:S02]  /*9350*/  HADD2.F32 R15, -RZ, R46.H0_H0 ;  /* 0x2000002eff0f7230 */ /* 0x000fe40000004100 */
[----:B------:R-:W-:Y:S02]  /*9360*/  HADD2.F32 R5, -RZ, R5.H1_H1 ;  /* 0x30000005ff057230 */ /* 0x000fe40000004100 */
[----:B------:R-:W-:Y:S01]  /*9370*/  FMUL.FTZ R27, R13, R21 ;  /* 0x000000150d1b7220 */ /* 0x000fe20000410000 */
[----:B------:R-:W-:-:S02]  /*9380*/  HADD2.F32 R20, -RZ, R30.H0_H0 ;  /* 0x2000001eff147230 */ /* 0x000fc40000004100 */
[-C--:B------:R-:W-:Y:S01]  /*9390*/  FMUL.FTZ R26, R13, R15.reuse ;  /* 0x0000000f0d1a7220 */ /* 0x080fe20000410000 */
[----:B------:R-:W-:Y:S02]  /*93a0*/  HADD2.F32 R4, -RZ, R32.H0_H0 ;  /* 0x20000020ff047230 */ /* 0x000fe40000004100 */
[C---:B------:R-:W-:Y:S01]  /*93b0*/  FFMA.FTZ R27, R12.reuse, R15, -R27 ;  /* 0x0000000f0c1b7223 */ /* 0x040fe2000001081b */
[C---:B------:R-:W-:Y:S01]  /*93c0*/  FMUL.FTZ R7, R5.reuse, R20 ;  /* 0x0000001405077220 */ /* 0x040fe20000410000 */
[----:B------:R-:W-:Y:S01]  /*93d0*/  FFMA.FTZ R26, R12, R21, R26 ;  /* 0x000000150c1a7223 */ /* 0x000fe2000001001a */
[-C--:B------:R-:W-:Y:S02]  /*93e0*/  FMUL.FTZ R13, R5, R4.reuse ;  /* 0x00000004050d7220 */ /* 0x080fe40000410000 */
[C---:B------:R-:W-:Y:S01]  /*93f0*/  FFMA.FTZ R5, R6.reuse, R4, -R7 ;  /* 0x0000000406057223 */ /* 0x040fe20000010807 */
[----:B------:R-:W-:Y:S01]  /*9400*/  F2FP.F16.F32.PACK_AB R7, R29, R28 ;  /* 0x0000001c1d07723e */ /* 0x000fe200000000ff */
[----:B------:R-:W-:Y:S01]  /*9410*/  FFMA.FTZ R20, R6, R20, R13 ;  /* 0x0000001406147223 */ /* 0x000fe2000001000d */
[----:B------:R-:W-:-:S02]  /*9420*/  F2FP.F16.F32.PACK_AB R6, R26, R27 ;  /* 0x0000001b1a06723e */ /* 0x000fc400000000ff */
[----:B------:R-:W-:Y:S02]  /*9430*/  F2FP.F16.F32.PACK_AB R4, R25, R24 ;  /* 0x000000181904723e */ /* 0x000fe400000000ff */
[----:B------:R-:W-:-:S05]  /*9440*/  F2FP.F16.F32.PACK_AB R5, R20, R5 ;  /* 0x000000051405723e */ /* 0x000fca00000000ff */
[----:B------:R1:W-:Y:S02]  /*9450*/  STS.128 [R3+0x21400], R4 ;  /* 0x0214000403007388 */ /* 0x0003e40000000c00 */
.L_x_5887:
[----:B------:R-:W-:Y:S05]  /*9460*/  BSYNC B1 ;  /* 0x0000000000017941 */ /* 0x000fea0003800000 */
.L_x_5886:
[----:B------:R-:W-:Y:S05]  /*9470*/  @P1 BRA `(.L_x_5885) ;  /* 0x0000001400d81947 */ /* 0x000fea0003800000 */
[----:B-1----:R-:W1:Y:S01]  /*9480*/  LDS.128 R4, [R0+0x1000] ;  /* 0x0010000000047984 */ /* 0x002e620000000c00 */
[----:B------:R-:W-:Y:S01]  /*9490*/  SHF.R.U32.HI R15, RZ, 0x10, R11 ;  /* 0x00000010ff0f7819 */ /* 0x000fe2000001160b */
[----:B------:R-:W-:Y:S01]  /*94a0*/  HADD2.F32 R13, -RZ, R46.H1_H1 ;  /* 0x3000002eff0d7230 */ /* 0x000fe20000004100 */
[----:B------:R-:W-:Y:S02]  /*94b0*/  SHF.R.U32.HI R12, RZ, 0x10, R9 ;  /* 0x00000010ff0c7819 */ /* 0x000fe40000011609 */
[----:B------:R-:W-:Y:S01]  /*94c0*/  SHF.R.U64 R25, R10, 0x10, R11 ;  /* 0x000000100a197819 */ /* 0x000fe2000000120b */
[----:B------:R-:W-:Y:S01]  /*94d0*/  HADD2.F32 R15, -RZ, R15.H0_H0 ;  /* 0x2000000fff0f7230 */ /* 0x000fe20000004100 */
[----:B------:R-:W-:Y:S01]  /*94e0*/  SHF.R.U64 R26, R8, 0x10, R9 ;  /* 0x00000010081a7819 */ /* 0x000fe20000001209 */
[----:B------:R-:W-:Y:S02]  /*94f0*/  HADD2.F32 R12, -RZ, R12.H0_H0 ;  /* 0x2000000cff0c7230 */ /* 0x000fe40000004100 */
[----:B------:R-:W-:-:S02]  /*9500*/  HADD2.F32 R11, -RZ, R45.H0_H0 ;  /* 0x2000002dff0b7230 */ /* 0x000fc40000004100 */
[--C-:B-1----:R-:W-:Y:S02]  /*9510*/  HADD2.F32 R10, -RZ, R7.reuse.H1_H1 ;  /* 0x30000007ff0a7230 */ /* 0x102fe40000004100 */
[--C-:B------:R-:W-:Y:S02]  /*9520*/  HADD2.F32 R3, -RZ, R4.reuse.H0_H0 ;  /* 0x20000004ff037230 */ /* 0x100fe40000004100 */
[----:B------:R-:W-:Y:S02]  /*9530*/  HADD2.F32 R4, -RZ, R4.H1_H1 ;  /* 0x30000004ff047230 */ /* 0x000fe40000004100 */
[C---:B------:R-:W-:Y:S01]  /*9540*/  FMUL.FTZ R20, R10.reuse, R15 ;  /* 0x0000000f0a147220 */ /* 0x040fe20000410000 */
[----:B------:R-:W-:Y:S02]  /*9550*/  HADD2.F32 R9, -RZ, R7.H0_H0 ;  /* 0x20000007ff097230 */ /* 0x000fe40000004100 */
[----:B------:R-:W-:Y:S01]  /*9560*/  FMUL.FTZ R24, R10, R12 ;  /* 0x0000000c0a187220 */ /* 0x000fe20000410000 */
[----:B------:R-:W-:-:S02]  /*9570*/  HADD2.F32 R7, -RZ, R6.H0_H0 ;  /* 0x20000006ff077230 */ /* 0x000fc40000004100 */
[C---:B------:R-:W-:Y:S01]  /*9580*/  FMUL.FTZ R10, R4.reuse, R13 ;  /* 0x0000000d040a7220 */ /* 0x040fe20000410000 */
[----:B------:R-:W-:Y:S02]  /*9590*/  HADD2.F32 R8, -RZ, R6.H1_H1 ;  /* 0x30000006ff087230 */ /* 0x000fe40000004100 */
[----:B------:R-:W-:Y:S01]  /*95a0*/  FFMA.FTZ R21, R9, R12, -R20 ;  /* 0x0000000c09157223 */ /* 0x000fe20000010814 */
[-C--:B------:R-:W-:Y:S01]  /*95b0*/  FMUL.FTZ R12, R4, R11.reuse ;  /* 0x0000000b040c7220 */ /* 0x080fe20000410000 */
[----:B------:R-:W-:Y:S01]  /*95c0*/  FFMA.FTZ R11, R3, R11, -R10 ;  /* 0x0000000b030b7223 */ /* 0x000fe2000001080a */
[--C-:B------:R-:W-:Y:S02]  /*95d0*/  HADD2.F32 R10, -RZ, R14.reuse.H1_H1 ;  /* 0x3000000eff0a7230 */ /* 0x100fe40000004100 */
[----:B------:R-:W-:Y:S01]  /*95e0*/  FFMA.FTZ R24, R9, R15, R24 ;  /* 0x0000000f09187223 */ /* 0x000fe20000010018 */
[----:B------:R-:W-:Y:S02]  /*95f0*/  HADD2.F32 R6, -RZ, R5.H0_H0 ;  /* 0x20000005ff067230 */ /* 0x000fe40000004100 */
[----:B------:R-:W-:Y:S01]  /*9600*/  FFMA.FTZ R12, R3, R13, R12 ;  /* 0x0000000d030c7223 */ /* 0x000fe2000001000c */
[----:B------:R-:W-:-:S02]  /*9610*/  HADD2.F32 R14, -RZ, R14.H0_H0 ;  /* 0x2000000eff0e7230 */ /* 0x000fc40000004100 */
[C---:B------:R-:W-:Y:S01]  /*9620*/  FMUL.FTZ R20, R8.reuse, R10 ;  /* 0x0000000a08147220 */ /* 0x040fe20000410000 */
[----:B------:R-:W-:Y:S02]  /*9630*/  HADD2.F32 R5, -RZ, R5.H1_H1 ;  /* 0x30000005ff057230 */ /* 0x000fe40000004100 */
[----:B------:R-:W-:Y:S02]  /*9640*/  HADD2.F32 R9, -RZ, R25.H0_H0 ;  /* 0x20000019ff097230 */ /* 0x000fe40000004100 */
[-C--:B------:R-:W-:Y:S01]  /*9650*/  FMUL.FTZ R13, R8, R14.reuse ;  /* 0x0000000e080d7220 */ /* 0x080fe20000410000 */
[----:B------:R-:W-:Y:S02]  /*9660*/  HADD2.F32 R4, -RZ, R26.H0_H0 ;  /* 0x2000001aff047230 */ /* 0x000fe40000004100 */
[----:B------:R-:W-:Y:S01]  /*9670*/  FFMA.FTZ R20, R7, R14, -R20 ;  /* 0x0000000e07147223 */ /* 0x000fe20000010814 */
[----:B------:R-:W-:Y:S01]  /*9680*/  FMUL.FTZ R3, R5, R9 ;  /* 0x0000000905037220 */ /* 0x000fe20000410000 */
[----:B------:R-:W-:Y:S01]  /*9690*/  FFMA.FTZ R13, R7, R10, R13 ;  /* 0x0000000a070d7223 */ /* 0x000fe2000001000d */
[-C--:B------:R-:W-:Y:S01]  /*96a0*/  FMUL.FTZ R8, R5, R4.reuse ;  /* 0x0000000405087220 */ /* 0x080fe20000410000 */
[----:B------:R-:W-:Y:S01]  /*96b0*/  F2FP.F16.F32.PACK_AB R7, R24, R21 ;  /* 0x000000151807723e */ /* 0x000fe200000000ff */
[----:B------:R-:W-:Y:S01]  /*96c0*/  FFMA.FTZ R3, R6, R4, -R3 ;  /* 0x0000000406037223 */ /* 0x000fe20000010803 */
[----:B------:R-:W-:Y:S01]  /*96d0*/  F2FP.F16.F32.PACK_AB R4, R12, R11 ;  /* 0x0000000b0c04723e */ /* 0x000fe200000000ff */
[----:B------:R-:W-:Y:S01]  /*96e0*/  FFMA.FTZ R8, R6, R9, R8 ;  /* 0x0000000906087223 */ /* 0x000fe20000010008 */
[----:B------:R-:W-:-:S04]  /*96f0*/  F2FP.F16.F32.PACK_AB R6, R13, R20 ;  /* 0x000000140d06723e */ /* 0x000fc800000000ff */
[----:B------:R-:W-:-:S05]  /*9700*/  F2FP.F16.F32.PACK_AB R5, R8, R3 ;  /* 0x000000030805723e */ /* 0x000fca00000000ff */
[----:B------:R3:W-:Y:S01]  /*9710*/  STS.128 [R0+0x1000], R4 ;  /* 0x0010000400007388 */ /* 0x0007e20000000c00 */
[----:B------:R-:W-:Y:S05]  /*9720*/  BRA `(.L_x_5885) ;  /* 0x00000014002c7947 */ /* 0x000fea0003800000 */
.L_x_5872:
[----:B------:R-:W0:Y:S01]  /*9730*/  S2R R0, SR_TID.X ;  /* 0x0000000000007919 */ /* 0x000e220000002100 */
[----:B------:R-:W1:Y:S01]  /*9740*/  LDC R34, c[0x0][0x448] ;  /* 0x00011200ff227b82 */ /* 0x000e620000000800 */
[----:B------:R-:W-:Y:S01]  /*9750*/  ULDC.64 UR4, c[0x0][0x3f8] ;  /* 0x0000fe0000047ab9 */ /* 0x000fe20000000a00 */
[----:B------:R-:W-:Y:S01]  /*9760*/  ULDC.64 UR6, c[0x0][0x408] ;  /* 0x0001020000067ab9 */ /* 0x000fe20000000a00 */
[----:B------:R-:W-:Y:S02]  /*9770*/  IMAD.MOV.U32 R27, RZ, RZ, R29 ;  /* 0x000000ffff1b7224 */ /* 0x000fe400078e001d */
[----:B------:R-:W-:Y:S01]  /*9780*/  IMAD.MOV.U32 R4, RZ, RZ, R24 ;  /* 0x000000ffff047224 */ /* 0x000fe200078e0018 */
[----:B-1----:R-:W-:Y:S01]  /*9790*/  ISETP.NE.AND P0, PT, R34, 0x1, PT ;  /* 0x000000012200780c */ /* 0x002fe20003f05270 */
[----:B0-----:R-:W-:-:S05]  /*97a0*/  VIADD R0, R0, 0xffffff80 ;  /* 0xffffff8000007836 */ /* 0x001fca0000000000 */
[----:B------:R-:W-:-:S07]  /*97b0*/  SHF.R.S32.HI R3, RZ, 0x1f, R0 ;  /* 0x0000001fff037819 */ /* 0x000fce0000011400 */
[----:B------:R-:W0:Y:S01]  /*97c0*/  @P0 LDC R5, c[0x0][0x450] ;  /* 0x00011400ff050b82 */ /* 0x000e220000000800 */
[----:B------:R-:W-:-:S04]  /*97d0*/  LEA.HI R3, R3, R0, RZ, 0x2 ;  /* 0x0000000003037211 */ /* 0x000fc800078f10ff */
[----:B------:R-:W-:-:S05]  /*97e0*/  LOP3.LUT R3, R3, 0xfffffffc, RZ, 0xc0, !PT ;  /* 0xfffffffc03037812 */ /* 0x000fca00078ec0ff */
[----:B------:R-:W-:Y:S02]  /*97f0*/  IMAD.IADD R3, R0, 0x1, -R3 ;  /* 0x0000000100037824 */ /* 0x000fe400078e0a03 */
[----:B------:R-:W1:Y:S02]  /*9800*/  @P0 LDC R0, c[0x0][0x44c] ;  /* 0x00011300ff000b82 */ /* 0x000e640000000800 */
[----:B------:R-:W-:-:S04]  /*9810*/  IMAD R3, R3, 0x20, R37 ;  /* 0x0000002003037824 */ /* 0x000fc800078e0225 */
[----:B-1----:R-:W-:-:S05]  /*9820*/  @P0 IMAD.HI.U32 R0, R3, R0, RZ ;  /* 0x0000000003000227 */ /* 0x002fca00078e00ff */
[----:B0-----:R-:W-:Y:S02]  /*9830*/  @P0 SHF.R.U32.HI R3, RZ, R5, R0 ;  /* 0x00000005ff030219 */ /* 0x001fe40000011600 */
[----:B------:R-:W-:Y:S02]  /*9840*/  MOV R5, R31 ;  /* 0x0000001f00057202 */ /* 0x000fe40000000f00 */
        /* <DEDUP_REMOVED lines=17> */
[----:B------:R-:W0:Y:S01]  /*9960*/  LDC R39, c[0x0][0x3f4] ;  /* 0x0000fd00ff277b82 */ /* 0x000e220000000800 */
[----:B------:R-:W1:Y:S01]  /*9970*/  SHFL.IDX PT, R3, R25, RZ, 0x1c1f ;  /* 0x001c1fff19037589 */ /* 0x000e6200000e0000 */
[----:B------:R-:W-:-:S03]  /*9980*/  IMAD R34, R23, R34, RZ ;  /* 0x0000002217227224 */ /* 0x000fc600078e02ff */
[----:B------:R-:W2:Y:S04]  /*9990*/  SHFL.IDX PT, R0, R26, RZ, 0x1c1f ;  /* 0x001c1fff1a007589 */ /* 0x000ea800000e0000 */
[----:B------:R-:W3:Y:S04]  /*99a0*/  SHFL.IDX PT, R14, R27, RZ, 0x1c1f ;  /* 0x001c1fff1b0e7589 */ /* 0x000ee800000e0000 */
[----:B------:R-:W4:Y:S01]  /*99b0*/  SHFL.IDX PT, R4, R24, RZ, 0x1c1f ;  /* 0x001c1fff18047589 */ /* 0x000f2200000e0000 */
[----:B0-----:R-:W-:-:S04]  /*99c0*/  ISETP.GE.AND P0, PT, R16, R39, PT ;  /* 0x000000271000720c */ /* 0x001fc80003f06270 */
[----:B------:R-:W-:-:S13]  /*99d0*/  ISETP.GE.OR P1, PT, R37, R34, P0 ;  /* 0x000000222500720c */ /* 0x000fda0000726670 */
[C---:B------:R-:W-:Y:S01]  /*99e0*/  @!P1 IMAD.SHL.U32 R5, R16.reuse, 0x2, RZ ;  /* 0x0000000210059824 */ /* 0x040fe200078e00ff */
[----:B------:R-:W-:-:S04]  /*99f0*/  @!P1 SHF.L.U64.HI R21, R16, 0x1, R17 ;  /* 0x0000000110159819 */ /* 0x000fc80000010211 */
[----:B-1----:R-:W-:-:S05]  /*9a00*/  @!P1 IADD3 R6, P2, R3, R5, RZ ;  /* 0x0000000503069210 */ /* 0x002fca0007f5e0ff */
[----:B--2---:R-:W-:-:S05]  /*9a10*/  @!P1 IMAD.X R7, R0, 0x1, R21, P2 ;  /* 0x0000000100079824 */ /* 0x004fca00010e0615 */
[----:B------:R-:W2:Y:S01]  /*9a20*/  @!P1 LD.E.128 R8, desc[UR40][R6.64] ;  /* 0x0000002806089980 */ /* 0x000ea2000c101d00 */
[----:B---3--:R-:W-:-:S05]  /*9a30*/  @!P1 IADD3 R14, P2, R14, R5, RZ ;  /* 0x000000050e0e9210 */ /* 0x008fca0007f5e0ff */
[----:B----4-:R-:W-:-:S04]  /*9a40*/  @!P1 IMAD.X R3, R4, 0x1, R21, P2 ;  /* 0x0000000104039824 */ /* 0x010fc800010e0615 */
[----:B------:R-:W-:-:S05]  /*9a50*/  @!P1 IMAD.MOV.U32 R15, RZ, RZ, R3 ;  /* 0x000000ffff0f9224 */ /* 0x000fca00078e0003 */
[----:B------:R0:W3:Y:S01]  /*9a60*/  @!P1 LD.E.128 R4, desc[UR40][R14.64] ;  /* 0x000000280e049980 */ /* 0x0000e2000c101d00 */
[----:B------:R-:W-:Y:S02]  /*9a70*/  CS2R R30, SRZ ;  /* 0x00000000001e7805 */ /* 0x000fe4000001ff00 */
[----:B------:R-:W-:Y:S02]  /*9a80*/  CS2R R28, SRZ ;  /* 0x00000000001c7805 */ /* 0x000fe4000001ff00 */
[----:B------:R-:W-:Y:S01]  /*9a90*/  CS2R R20, SRZ ;  /* 0x0000000000147805 */ /* 0x000fe2000001ff00 */
[----:B------:R-:W1:Y:S01]  /*9aa0*/  SHFL.IDX PT, R24, R24, 0x1, 0x1c1f ;  /* 0x003c1f0018187f89 */ /* 0x000e6200000e0000 */
[----:B------:R-:W-:-:S03]  /*9ab0*/  CS2R R32, SRZ ;  /* 0x0000000000207805 */ /* 0x000fc6000001ff00 */
[----:B0-----:R0:W4:Y:S01]  /*9ac0*/  SHFL.IDX PT, R14, R27, 0x1, 0x1c1f ;  /* 0x003c1f001b0e7f89 */ /* 0x00112200000e0000 */
[----:B--2---:R-:W-:Y:S02]  /*9ad0*/  @!P1 IMAD.MOV.U32 R30, RZ, RZ, R8 ;  /* 0x000000ffff1e9224 */ /* 0x004fe400078e0008 */
[----:B------:R-:W-:Y:S02]  /*9ae0*/  @!P1 IMAD.MOV.U32 R31, RZ, RZ, R9 ;  /* 0x000000ffff1f9224 */ /* 0x000fe400078e0009 */
[----:B------:R-:W-:Y:S01]  /*9af0*/  @!P1 IMAD.MOV.U32 R32, RZ, RZ, R10 ;  /* 0x000000ffff209224 */ /* 0x000fe200078e000a */
[----:B------:R-:W-:Y:S01]  /*9b00*/  MOV R0, R30 ;  /* 0x0000001e00007202 */ /* 0x000fe20000000f00 */
[----:B------:R-:W-:Y:S02]  /*9b10*/  IMAD.MOV.U32 R3, RZ, RZ, R31 ;  /* 0x000000ffff037224 */ /* 0x000fe400078e001f */
[----:B------:R-:W-:Y:S01]  /*9b20*/  @!P1 IMAD.MOV.U32 R33, RZ, RZ, R11 ;  /* 0x000000ffff219224 */ /* 0x000fe200078e000b */
[----:B------:R-:W-:Y:S01]  /*9b30*/  PRMT R51, R51, 0x5410, R0 ;  /* 0x0000541033337816 */ /* 0x000fe20000000000 */
[----:B------:R-:W-:Y:S01]  /*9b40*/  IMAD.MOV.U32 R8, RZ, RZ, R32 ;  /* 0x000000ffff087224 */ /* 0x000fe200078e0020 */
[----:B------:R-:W-:Y:S01]  /*9b50*/  PRMT R38, R38, 0x5410, R3 ;  /* 0x0000541026267816 */ /* 0x000fe20000000003 */
[----:B------:R0:W2:Y:S01]  /*9b60*/  SHFL.IDX PT, R0, R26, 0x1, 0x1c1f ;  /* 0x003c1f001a007f89 */ /* 0x0000a200000e0000 */
[----:B------:R-:W-:Y:S01]  /*9b70*/  IMAD.MOV.U32 R9, RZ, RZ, R33 ;  /* 0x000000ffff097224 */ /* 0x000fe200078e0021 */
[----:B---3--:R-:W-:-:S02]  /*9b80*/  @!P1 MOV R29, R7 ;  /* 0x00000007001d9202 */ /* 0x008fc40000000f00 */
[----:B------:R0:W3:Y:S01]  /*9b90*/  SHFL.IDX PT, R3, R25, 0x1, 0x1c1f ;  /* 0x003c1f0019037f89 */ /* 0x0000e200000e0000 */
[----:B------:R-:W-:Y:S01]  /*9ba0*/  @!P1 IMAD.MOV.U32 R20, RZ, RZ, R4 ;  /* 0x000000ffff149224 */ /* 0x000fe200078e0004 */
[----:B------:R-:W-:Y:S01]  /*9bb0*/  PRMT R35, R8, 0x5410, R9 ;  /* 0x0000541008237816 */ /* 0x000fe20000000009 */
[----:B------:R-:W-:Y:S02]  /*9bc0*/  @!P1 IMAD.MOV.U32 R21, RZ, RZ, R5 ;  /* 0x000000ffff159224 */ /* 0x000fe400078e0005 */
[----:B------:R-:W-:Y:S02]  /*9bd0*/  @!P1 IMAD.MOV.U32 R28, RZ, RZ, R6 ;  /* 0x000000ffff1c9224 */ /* 0x000fe400078e0006 */
[----:B------:R-:W-:Y:S02]  /*9be0*/  IMAD.MOV.U32 R4, RZ, RZ, R20 ;  /* 0x000000ffff047224 */ /* 0x000fe400078e0014 */
[----:B------:R-:W-:Y:S02]  /*9bf0*/  IMAD.MOV.U32 R5, RZ, RZ, R21 ;  /* 0x000000ffff057224 */ /* 0x000fe400078e0015 */
[----:B------:R-:W-:-:S02]  /*9c00*/  IMAD.MOV.U32 R7, RZ, RZ, R29 ;  /* 0x000000ffff077224 */ /* 0x000fc400078e001d */
[----:B------:R-:W-:Y:S01]  /*9c10*/  IMAD.MOV.U32 R6, RZ, RZ, R28 ;  /* 0x000000ffff067224 */ /* 0x000fe200078e001c */
[----:B------:R-:W-:Y:S02]  /*9c20*/  PRMT R38, R5, 0x7610, R38 ;  /* 0x0000761005267816 */ /* 0x000fe40000000026 */
[----:B------:R-:W-:Y:S02]  /*9c30*/  PRMT R44, R4, 0x5410, R7 ;  /* 0x00005410042c7816 */ /* 0x000fe40000000007 */
[----:B------:R-:W-:Y:S02]  /*9c40*/  CS2R R4, SRZ ;  /* 0x0000000000047805 */ /* 0x000fe4000001ff00 */
[----:B012-4-:R-:W-:-:S07]  /*9c50*/  PRMT R51, R6, 0x7610, R51 ;  /* 0x0000761006337816 */ /* 0x017fce0000000033 */
.L_x_6181:
[----:B------:R-:W2:Y:S01]  /*9c60*/  LDL R7, [R1+0x50] ;  /* 0x0000500001077983 */ /* 0x000ea20000100800 */
[----:B------:R-:W-:Y:S01]  /*9c70*/  VIADD R37, R37, 0x20 ;  /* 0x0000002025257836 */ /* 0x000fe20000000000 */
[----:B------:R-:W-:Y:S01]  /*9c80*/  BSSY B1, `(.L_x_5889) ;  /* 0x0000016000017945 */ /* 0x000fe20003800000 */
[----:B------:R-:W-:Y:S02]  /*9c90*/  CS2R R8, SRZ ;  /* 0x0000000000087805 */ /* 0x000fe4000001ff00 */
[----:B------:R-:W-:Y:S02]  /*9ca0*/  CS2R R10, SRZ ;  /* 0x00000000000a7805 */ /* 0x000fe4000001ff00 */
[----:B------:R-:W-:Y:S02]  /*9cb0*/  ISETP.GE.AND P1, PT, R37, R34, PT ;  /* 0x000000222500720c */ /* 0x000fe40003f26270 */
[----:B--2---:R-:W-:-:S04]  /*9cc0*/  LEA.HI R6, R7, R7, RZ, 0x1 ;  /* 0x0000000707067211 */ /* 0x004fc800078f08ff */
[----:B------:R-:W-:-:S05]  /*9cd0*/  LOP3.LUT R6, R6, 0xfffffffe, RZ, 0xc0, !PT ;  /* 0xfffffffe06067812 */ /* 0x000fca00078ec0ff */
[----:B------:R-:W-:Y:S01]  /*9ce0*/  IMAD.IADD R13, R7, 0x1, -R6 ;  /* 0x00000001070d7824 */ /* 0x000fe200078e0a06 */
[----:B------:R-:W-:-:S04]  /*9cf0*/  CS2R R6, SRZ ;  /* 0x0000000000067805 */ /* 0x000fc8000001ff00 */
[----:B------:R-:W-:Y:S01]  /*9d00*/  SHF.L.U32 R13, R13, 0x1f, RZ ;  /* 0x0000001f0d0d7819 */ /* 0x000fe200000006ff */
[----:B------:R-:W-:Y:S06]  /*9d10*/  @P1 BRA `(.L_x_5890) ;  /* 0x0000000000301947 */ /* 0x000fec0003800000 */
[----:B------:R-:W-:Y:S02]  /*9d20*/  CS2R R6, SRZ ;  /* 0x0000000000067805 */ /* 0x000fe4000001ff00 */
[----:B------:R-:W-:Y:S02]  /*9d30*/  CS2R R8, SRZ ;  /* 0x0000000000087805 */ /* 0x000fe4000001ff00 */
[----:B------:R-:W-:Y:S01]  /*9d40*/  CS2R R10, SRZ ;  /* 0x00000000000a7805 */ /* 0x000fe2000001ff00 */
[----:B------:R-:W-:Y:S06]  /*9d50*/  @P0 BRA `(.L_x_5890) ;  /* 0x0000000000200947 */ /* 0x000fec0003800000 */
[C---:B------:R-:W-:Y:S01]  /*9d60*/  IMAD.SHL.U32 R4, R16.reuse, 0x2, RZ ;  /* 0x0000000210047824 */ /* 0x040fe200078e00ff */
[----:B------:R-:W-:-:S04]  /*9d70*/  SHF.L.U64.HI R5, R16, 0x1, R17 ;  /* 0x0000000110057819 */ /* 0x000fc80000010211 */
[-C--:B---3--:R-:W-:Y:S02]  /*9d80*/  IADD3 R8, P1, R3, R4.reuse, RZ ;  /* 0x0000000403087210 */ /* 0x088fe40007f3e0ff */
[----:B------:R-:W-:-:S03]  /*9d90*/  IADD3 R4, P2, R14, R4, RZ ;  /* 0x000000040e047210 */ /* 0x000fc60007f5e0ff */
[----:B------:R-:W-:Y:S01]  /*9da0*/  IMAD.X R9, R0, 0x1, R5, P1 ;  /* 0x0000000100097824 */ /* 0x000fe200008e0605 */
[----:B------:R-:W-:-:S05]  /*9db0*/  IADD3.X R5, R24, R5, RZ, P2, !PT ;  /* 0x0000000518057210 */ /* 0x000fca00017fe4ff */
[----:B------:R-:W5:Y:S04]  /*9dc0*/  LD.E.128 R8, desc[UR40][R8.64] ;  /* 0x0000002808087980 */ /* 0x000f68000c101d00 */
[----:B------:R-:W5:Y:S02]  /*9dd0*/  LD.E.128 R4, desc[UR40][R4.64] ;  /* 0x0000002804047980 */ /* 0x000f64000c101d00 */
.L_x_5890:
[----:B------:R-:W-:Y:S05]  /*9de0*/  BSYNC B1 ;  /* 0x0000000000017941 */ /* 0x000fea0003800000 */
.L_x_5889:
[----:B------:R-:W0:Y:S01]  /*9df0*/  SYNCS.PHASECHK.TRANS64.TRYWAIT P1, [R2+URZ+0x28c00], R13 ;  /* 0x028c000d020075a7 */ /* 0x000e22000802017f */
[----:B---3--:R-:W-:Y:S01]  /*9e00*/  VIADDMNMX R3, R34, -R195, 0x40, PT ;  /* 0x0000004022037446 */ /* 0x008fe200038009c3 */
[C---:B------:R-:W-:Y:S01]  /*9e10*/  VIADD R14, R192.reuse, 0x20 ;  /* 0x00000020c00e7836 */ /* 0x040fe20000000000 */
[----:B------:R-:W-:Y:S01]  /*9e20*/  BSSY B1, `(.L_x_5891) ;  /* 0x0000010000017945 */ /* 0x000fe20003800000 */
[----:B-----5:R-:W-:Y:S01]  /*9e30*/  IMAD.MOV.U32 R12, RZ, RZ, R5 ;  /* 0x000000ffff0c7224 */ /* 0x020fe200078e0005 */
[-C--:B------:R-:W-:Y:S01]  /*9e40*/  ISETP.GE.OR P2, PT, R192, R3.reuse, P0 ;  /* 0x00000003c000720c */ /* 0x080fe20000746670 */
[----:B------:R-:W-:Y:S01]  /*9e50*/  IMAD.MOV.U32 R0, RZ, RZ, R4 ;  /* 0x000000ffff007224 */ /* 0x000fe200078e0004 */
[----:B------:R-:W-:Y:S01]  /*9e60*/  ISETP.GE.OR P0, PT, R14, R3, P0 ;  /* 0x000000030e00720c */ /* 0x000fe20000706670 */
        /* <DEDUP_REMOVED lines=8> */
[----:B------:R-:W-:-:S03]  /*9ef0*/  IMAD.IADD R3, R16, 0x1, R39 ;  /* 0x0000000110037824 */ /* 0x000fc600078e0227 */
[----:B------:R-:W-:Y:S01]  /*9f00*/  PRMT R53, R14, 0x5410, R15 ;  /* 0x000054100e357816 */ /* 0x000fe2000000000f */
[----:B0-----:R-:W-:Y:S06]  /*9f10*/  @!P1 BRA `(.L_x_5892) ;  /* 0x0000017000489947 */ /* 0x001fec0003800000 */
.L_x_6182:
[----:B------:R-:W-:Y:S05]  /*9f20*/  BSYNC B1 ;  /* 0x0000000000017941 */ /* 0x000fea0003800000 */
.L_x_5891:
[----:B------:R-:W-:Y:S01]  /*9f30*/  BSSY B1, `(.L_x_5893) ;  /* 0x0000068000017945 */ /* 0x000fe20003800000 */
[----:B------:R-:W-:Y:S01]  /*9f40*/  MOV R54, R10 ;  /* 0x0000000a00367202 */ /* 0x000fe20000000f00 */
[----:B------:R-:W-:Y:S01]  /*9f50*/  IMAD.MOV.U32 R55, RZ, RZ, R11 ;  /* 0x000000ffff377224 */ /* 0x000fe200078e000b */
[----:B------:R-:W-:Y:S01]  /*9f60*/  LOP3.LUT R3, R3, 0x38, RZ, 0xc0, !PT ;  /* 0x0000003803037812 */ /* 0x000fe200078ec0ff */
[----:B------:R-:W-:Y:S06]  /*9f70*/  @P2 BRA `(.L_x_5894) ;  /* 0x00000004008c2947 */ /* 0x000fec0003800000 */
[----:B------:R-:W1:Y:S01]  /*9f80*/  S2R R14, SR_TID.X ;  /* 0x00000000000e7919 */ /* 0x000e620000002100 */
[----:B------:R-:W-:Y:S01]  /*9f90*/  IMAD.SHL.U32 R12, R196, 0x40, RZ ;  /* 0x00000040c40c7824 */ /* 0x000fe200078e00ff */
[----:B------:R-:W-:Y:S01]  /*9fa0*/  SHF.R.U64 R50, R30, 0x10, R31 ;  /* 0x000000101e327819 */ /* 0x000fe2000000121f */
[--C-:B------:R-:W-:Y:S01]  /*9fb0*/  HADD2.F32 R39, -RZ, R38.reuse.H0_H0 ;  /* 0x20000026ff277230 */ /* 0x100fe20000004100 */
[--C-:B------:R-:W-:Y:S01]  /*9fc0*/  SHF.R.U32.HI R34, RZ, 0x10, R21.reuse ;  /* 0x00000010ff227819 */ /* 0x100fe20000011615 */
[----:B------:R-:W-:Y:S01]  /*9fd0*/  HADD2.F32 R37, -RZ, R38.H1_H1 ;  /* 0x30000026ff257230 */ /* 0x000fe20000004100 */
[----:B------:R-:W-:Y:S02]  /*9fe0*/  LOP3.LUT R24, R12, 0x1c0, RZ, 0xc0, !PT ;  /* 0x000001c00c187812 */ /* 0x000fe400078ec0ff */
[----:B------:R-:W-:Y:S01]  /*9ff0*/  SHF.R.U64 R48, R20, 0x10, R21 ;  /* 0x0000001014307819 */ /* 0x000fe20000001215 */
[----:B------:R-:W-:Y:S01]  /*a000*/  HADD2.F32 R34, -RZ, R34.H0_H0 ;  /* 0x20000022ff227230 */ /* 0x000fe20000004100 */
[----:B------:R-:W-:-:S02]  /*a010*/  LOP3.LUT R12, R24, 0x38, R16, 0xf8, !PT ;  /* 0x00000038180c7812 */ /* 0x000fc400078ef810 */
[--C-:B------:R-:W-:Y:S02]  /*a020*/  SHF.R.U32.HI R15, RZ, 0x3, R24.reuse ;  /* 0x00000003ff0f7819 */ /* 0x100fe40000011618 */
[----:B------:R-:W-:Y:S02]  /*a030*/  SHF.R.U32.HI R36, RZ, 0x10, R31 ;  /* 0x00000010ff247819 */ /* 0x000fe4000001161f */
[----:B------:R-:W-:Y:S02]  /*a040*/  LOP3.LUT R12, R12, R15, RZ, 0x3c, !PT ;  /* 0x0000000f0c0c7212 */ /* 0x000fe400078e3cff */
[----:B------:R-:W-:Y:S02]  /*a050*/  LOP3.LUT R24, R15, R3, R24, 0x1e, !PT ;  /* 0x000000030f187212 */ /* 0x000fe400078e1e18 */
[----:B------:R-:W-:Y:S02]  /*a060*/  SHF.R.U64 R49, R32, 0x10, R33 ;  /* 0x0000001020317819 */ /* 0x000fe40000001221 */
[----:B------:R-:W-:-:S02]  /*a070*/  SHF.R.U32.HI R40, RZ, 0x10, R29 ;  /* 0x00000010ff287819 */ /* 0x000fc4000001161d */
[----:B------:R-:W-:Y:S02]  /*a080*/  SHF.R.U64 R47, R28, 0x10, R29 ;  /* 0x000000101c2f7819 */ /* 0x000fe4000000121d */
[----:B------:R-:W-:Y:S01]  /*a090*/  SHF.R.U32.HI R42, RZ, 0x10, R33 ;  /* 0x00000010ff2a7819 */ /* 0x000fe20000011621 */
[----:B-1----:R-:W-:-:S05]  /*a0a0*/  VIADD R14, R14, 0xffffff80 ;  /* 0xffffff800e0e7836 */ /* 0x002fca0000000000 */
[----:B------:R-:W-:-:S04]  /*a0b0*/  SHF.R.S32.HI R25, RZ, 0x1f, R14 ;  /* 0x0000001fff197819 */ /* 0x000fc8000001140e */
[----:B------:R-:W-:-:S04]  /*a0c0*/  LEA.HI R25, R25, R14, RZ, 0x5 ;  /* 0x0000000e19197211 */ /* 0x000fc800078f28ff */
[----:B------:R-:W-:-:S05]  /*a0d0*/  SHF.R.S32.HI R25, RZ, 0x5, R25 ;  /* 0x00000005ff197819 */ /* 0x000fca0000011419 */
[C---:B0-----:R-:W-:Y:S02]  /*a0e0*/  IMAD R13, R25.reuse, 0x200, R12 ;  /* 0x00000200190d7824 */ /* 0x041fe400078e020c */
[----:B------:R-:W-:Y:S02]  /*a0f0*/  IMAD R25, R25, 0x200, R24 ;  /* 0x0000020019197824 */ /* 0x000fe400078e0218 */
[--C-:B------:R-:W-:Y:S02]  /*a100*/  IMAD R45, R13, 0x2, R2.reuse ;  /* 0x000000020d2d7824 */ /* 0x100fe400078e0202 */
[----:B------:R-:W-:-:S03]  /*a110*/  IMAD R46, R25, 0x2, R2 ;  /* 0x00000002192e7824 */ /* 0x000fc600078e0202 */
[----:B------:R-:W0:Y:S04]  /*a120*/  LDS.128 R12, [R45+0x20400] ;  /* 0x020400002d0c7984 */ /* 0x000e280000000c00 */
[----:B------:R-:W1:Y:S01]  /*a130*/  LDS.128 R24, [R46+0x20400] ;  /* 0x020400002e187984 */ /* 0x000e620000000c00 */
[--C-:B0-----:R-:W-:Y:S02]  /*a140*/  HADD2.F32 R20, -RZ, R13.reuse.H0_H0 ;  /* 0x2000000dff147230 */ /* 0x101fe40000004100 */
[----:B------:R-:W-:Y:S02]  /*a150*/  HADD2.F32 R21, -RZ, R13.H1_H1 ;  /* 0x3000000dff157230 */ /* 0x000fe40000004100 */
[--C-:B-1----:R-:W-:Y:S02]  /*a160*/  HADD2.F32 R30, -RZ, R25.reuse.H0_H0 ;  /* 0x20000019ff1e7230 */ /* 0x102fe40000004100 */
[----:B------:R-:W-:-:S02]  /*a170*/  HADD2.F32 R31, -RZ, R25.H1_H1 ;  /* 0x30000019ff1f7230 */ /* 0x000fc40000004100 */
[----:B------:R-:W-:Y:S02]  /*a180*/  HADD2.F32 R32, -RZ, R27.H0_H0 ;  /* 0x2000001bff207230 */ /* 0x000fe40000004100 */
[C---:B------:R-:W-:Y:S01]  /*a190*/  FMUL.FTZ R41, R30.reuse, R39 ;  /* 0x000000271e297220 */ /* 0x040fe20000410000 */
[-C--:B------:R-:W-:Y:S01]  /*a1a0*/  FMUL.FTZ R43, R30, R37.reuse ;  /* 0x000000251e2b7220 */ /* 0x080fe20000410000 */
[----:B------:R-:W-:Y:S02]  /*a1b0*/  HADD2.F32 R30, -RZ, R36.H0_H0 ;  /* 0x20000024ff1e7230 */ /* 0x000fe40000004100 */
[----:B------:R-:W-:Y:S01]  /*a1c0*/  FMUL.FTZ R36, R31, R34 ;  /* 0x000000221f247220 */ /* 0x000fe20000410000 */
[C---:B------:R-:W-:Y:S01]  /*a1d0*/  FFMA.FTZ R38, R20.reuse, R37, -R41 ;  /* 0x0000002514267223 */ /* 0x040fe20000010829 */
[----:B------:R-:W-:Y:S02]  /*a1e0*/  HADD2.F32 R41, -RZ, R44.H1_H1 ;  /* 0x3000002cff297230 */ /* 0x000fe40000004100 */
[----:B------:R-:W-:Y:S01]  /*a1f0*/  FFMA.FTZ R43, R20, R39, R43 ;  /* 0x00000027142b7223 */ /* 0x000fe2000001002b */
[----:B------:R-:W-:-:S02]  /*a200*/  HADD2.F32 R37, -RZ, R35.H1_H1 ;  /* 0x30000023ff257230 */ /* 0x000fc40000004100 */
[-C--:B------:R-:W-:Y:S01]  /*a210*/  FMUL.FTZ R20, R31, R30.reuse ;  /* 0x0000001e1f147220 */ /* 0x080fe20000410000 */
[----:B------:R-:W-:Y:S02]  /*a220*/  HADD2.F32 R28, -RZ, R15.H0_H0 ;  /* 0x2000000fff1c7230 */ /* 0x000fe40000004100 */
[----:B------:R-:W-:Y:S01]  /*a230*/  FFMA.FTZ R39, R21, R30, -R36 ;  /* 0x0000001e15277223 */ /* 0x000fe20000010824 */
[C---:B------:R-:W-:Y:S01]  /*a240*/  FMUL.FTZ R31, R32.reuse, R41 ;  /* 0x00000029201f7220 */ /* 0x040fe20000410000 */
[----:B------:R-:W-:Y:S02]  /*a250*/  HADD2.F32 R33, -RZ, R27.H1_H1 ;  /* 0x3000001bff217230 */ /* 0x000fe40000004100 */
[-C--:B------:R-:W-:Y:S01]  /*a260*/  FMUL.FTZ R32, R32, R37.reuse ;  /* 0x0000002520207220 */ /* 0x080fe20000410000 */
[----:B------:R-:W-:Y:S02]  /*a270*/  HADD2.F32 R36, -RZ, R40.H0_H0 ;  /* 0x20000028ff247230 */ /* 0x000fe40000004100 */
[----:B------:R-:W-:Y:S01]  /*a280*/  FFMA.FTZ R37, R28, R37, -R31 ;  /* 0x000000251c257223 */ /* 0x000fe2000001081f */
[----:B------:R-:W-:-:S02]  /*a290*/  HADD2.F32 R29, -RZ, R15.H1_H1 ;  /* 0x3000000fff1d7230 */ /* 0x000fc40000004100 */
[----:B------:R-:W-:Y:S01]  /*a2a0*/  FFMA.FTZ R41, R28, R41, R32 ;  /* 0x000000291c297223 */ /* 0x000fe20000010020 */
[----:B------:R-:W-:Y:S02]  /*a2b0*/  HADD2.F32 R30, -RZ, R42.H0_H0 ;  /* 0x2000002aff1e7230 */ /* 0x000fe40000004100 */
[----:B------:R-:W-:Y:S01]  /*a2c0*/  FFMA.FTZ R40, R21, R34, R20 ;  /* 0x0000002215287223 */ /* 0x000fe20000010014 */
[----:B------:R-:W-:Y:S02]  /*a2d0*/  HADD2.F32 R25, -RZ, R24.H0_H0 ;  /* 0x20000018ff197230 */ /* 0x000fe40000004100 */
[C---:B------:R-:W-:Y:S01]  /*a2e0*/  FMUL.FTZ R28, R33.reuse, R36 ;  /* 0x00000024211c7220 */ /* 0x040fe20000410000 */
[----:B------:R-:W-:Y:S02]  /*a2f0*/  HADD2.F32 R32, -RZ, R44.H0_H0 ;  /* 0x2000002cff207230 */ /* 0x000fe40000004100 */
[----:B------:R-:W-:Y:S01]  /*a300*/  FMUL.FTZ R44, R33, R30 ;  /* 0x0000001e212c7220 */ /* 0x000fe20000410000 */
[----:B------:R-:W-:-:S02]  /*a310*/  HADD2.F32 R20, -RZ, R51.H1_H1 ;  /* 0x30000033ff147230 */ /* 0x000fc40000004100 */
[----:B------:R-:W-:Y:S01]  /*a320*/  FFMA.FTZ R42, R29, R30, -R28 ;  /* 0x0000001e1d2a7223 */ /* 0x000fe2000001081c */
[----:B------:R-:W-:Y:S02]  /*a330*/  HADD2.F32 R13, -RZ, R12.H0_H0 ;  /* 0x2000000cff0d7230 */ /* 0x000fe40000004100 */
[C---:B------:R-:W-:Y:S01]  /*a340*/  FMUL.FTZ R34, R25.reuse, R32 ;  /* 0x0000002019227220 */ /* 0x040fe20000410000 */
[----:B------:R-:W-:Y:S02]  /*a350*/  HADD2.F32 R27, -RZ, R26.H0_H0 ;  /* 0x2000001aff1b7230 */ /* 0x000fe40000004100 */
[----:B------:R-:W-:Y:S01]  /*a360*/  FMUL.FTZ R25, R25, R20 ;  /* 0x0000001419197220 */ /* 0x000fe20000410000 */
[----:B------:R-:W-:Y:S02]  /*a370*/  HADD2.F32 R30, -RZ, R51.H0_H0 ;  /* 0x20000033ff1e7230 */ /* 0x000fe40000004100 */
[----:B------:R-:W-:Y:S01]  /*a380*/  FFMA.FTZ R44, R29, R36, R44 ;  /* 0x000000241d2c7223 */ /* 0x000fe2000001002c */
[----:B------:R-:W-:-:S02]  /*a390*/  HADD2.F32 R28, -RZ, R35.H0_H0 ;  /* 0x20000023ff1c7230 */ /* 0x000fc40000004100 */
[----:B------:R-:W-:Y:S01]  /*a3a0*/  FFMA.FTZ R34, R13, R20, -R34 ;  /* 0x000000140d227223 */ /* 0x000fe20000010822 */
[----:B------:R-:W-:Y:S02]  /*a3b0*/  HADD2.F32 R15, -RZ, R14.H0_H0 ;  /* 0x2000000eff0f7230 */ /* 0x000fe40000004100 */
[----:B------:R-:W-:Y:S01]  /*a3c0*/  FMUL.FTZ R36, R27, R30 ;  /* 0x0000001e1b247220 */ /* 0x000fe20000410000 */
[----:B------:R-:W-:Y:S01]  /*a3d0*/  FFMA.FTZ R32, R13, R32, R25 ;  /* 0x000000200d207223 */ /* 0x000fe20000010019 */
[-C--:B------:R-:W-:Y:S01]  /*a3e0*/  FMUL.FTZ R20, R27, R28.reuse ;  /* 0x0000001c1b147220 */ /* 0x080fe20000410000 */
[----:B------:R-:W-:Y:S02]  /*a3f0*/  HADD2.F32 R24, -RZ, R24.H1_H1 ;  /* 0x30000018ff187230 */ /* 0x000fe40000004100 */
[C---:B------:R-:W-:Y:S01]  /*a400*/  FFMA.FTZ R36, R15.reuse, R28, -R36 ;  /* 0x0000001c0f247223 */ /* 0x040fe20000010824 */
[----:B------:R-:W-:Y:S02]  /*a410*/  HADD2.F32 R26, -RZ, R26.H1_H1 ;  /* 0x3000001aff1a7230 */ /* 0x000fe40000004100 */
[----:B------:R-:W-:Y:S01]  /*a420*/  FFMA.FTZ R20, R15, R30, R20 ;  /* 0x0000001e0f147223 */ /* 0x000fe20000010014 */
[----:B------:R-:W-:-:S02]  /*a430*/  HADD2.F32 R25, -RZ, R48.H0_H0 ;  /* 0x20000030ff197230 */ /* 0x000fc40000004100 */
[----:B------:R-:W-:Y:S02]  /*a440*/  HADD2.F32 R27, -RZ, R47.H0_H0 ;  /* 0x2000002fff1b7230 */ /* 0x000fe40000004100 */
[----:B------:R-:W-:Y:S02]  /*a450*/  HADD2.F32 R13, -RZ, R50.H0_H0 ;  /* 0x20000032ff0d7230 */ /* 0x000fe40000004100 */
[----:B------:R-:W-:Y:S01]  /*a460*/  FMUL.FTZ R15, R24, R25 ;  /* 0x00000019180f7220 */ /* 0x000fe20000410000 */
[----:B------:R-:W-:Y:S02]  /*a470*/  HADD2.F32 R21, -RZ, R49.H0_H0 ;  /* 0x20000031ff157230 */ /* 0x000fe40000004100 */
[----:B------:R-:W-:Y:S01]  /*a480*/  FMUL.FTZ R33, R26, R27 ;  /* 0x0000001b1a217220 */ /* 0x000fe20000410000 */
[----:B------:R-:W-:Y:S02]  /*a490*/  HADD2.F32 R12, -RZ, R12.H1_H1 ;  /* 0x3000000cff0c7230 */ /* 0x000fe40000004100 */
        /* <DEDUP_REMOVED lines=17> */
.L_x_5894:
[----:B------:R-:W-:Y:S05]  /*a5b0*/  BSYNC B1 ;  /* 0x0000000000017941 */ /* 0x000fea0003800000 */
.L_x_5893:
[----:B------:R-:W-:Y:S01]  /*a5c0*/  PRMT R33, R54, 0x5410, R55 ;  /* 0x0000541036217816 */ /* 0x000fe20000000037 */
[----:B------:R-:W-:Y:S06]  /*a5d0*/  @P0 BRA `(.L_x_5885) ;  /* 0x0000000400800947 */ /* 0x000fec0003800000 */
[----:B------:R-:W2:Y:S01]  /*a5e0*/  LDL R20, [R1+0x5c] ;  /* 0x00005c0001147983 */ /* 0x000ea20000100800 */
[C---:B-1----:R-:W-:Y:S02]  /*a5f0*/  VIADD R12, R192.reuse, 0x20 ;  /* 0x00000020c00c7836 */ /* 0x042fe40000000000 */
[----:B0-----:R-:W-:Y:S01]  /*a600*/  VIADD R13, R192, 0x20 ;  /* 0x00000020c00d7836 */ /* 0x001fe20000000000 */
[----:B------:R-:W3:Y:S02]  /*a610*/  LDL R42, [R1+0x58] ;  /* 0x00005800012a7983 */ /* 0x000ee40000100800 */
[----:B------:R-:W-:Y:S01]  /*a620*/  SHF.L.U32 R12, R12, 0x6, RZ ;  /* 0x000000060c0c7819 */ /* 0x000fe200000006ff */
[----:B------:R-:W-:-:S03]  /*a630*/  IMAD.SHL.U32 R13, R13, 0x40, RZ ;  /* 0x000000400d0d7824 */ /* 0x000fc600078e00ff */
[----:B------:R-:W-:Y:S02]  /*a640*/  LOP3.LUT R12, R12, 0x1c0, RZ, 0xc0, !PT ;  /* 0x000001c00c0c7812 */ /* 0x000fe400078ec0ff */
[----:B------:R-:W-:Y:S02]  /*a650*/  LOP3.LUT R13, R13, 0x1c0, RZ, 0xc0, !PT ;  /* 0x000001c00d0d7812 */ /* 0x000fe400078ec0ff */
[----:B------:R-:W-:-:S04]  /*a660*/  SHF.R.U32.HI R12, RZ, 0x3, R12 ;  /* 0x00000003ff0c7819 */ /* 0x000fc8000001160c */
[----:B------:R-:W-:Y:S01]  /*a670*/  LOP3.LUT R3, R12, R3, R13, 0x1e, !PT ;  /* 0x000000030c037212 */ /* 0x000fe200078e1e0d */
[----:B------:R-:W-:Y:S01]  /*a680*/  HADD2.F32 R28, -RZ, R52.H0_H0 ;  /* 0x20000034ff1c7230 */ /* 0x000fe20000004100 */
[--C-:B------:R-:W-:Y:S02]  /*a690*/  SHF.R.U64 R41, R8, 0x10, R9.reuse ;  /* 0x0000001008297819 */ /* 0x100fe40000001209 */
[----:B------:R-:W-:Y:S02]  /*a6a0*/  SHF.R.U32.HI R21, RZ, 0x10, R9 ;  /* 0x00000010ff157819 */ /* 0x000fe40000011609 */
[--C-:B------:R-:W-:Y:S02]  /*a6b0*/  SHF.R.U64 R38, R4, 0x10, R5.reuse ;  /* 0x0000001004267819 */ /* 0x100fe40000001205 */
[----:B------:R-:W-:-:S05]  /*a6c0*/  SHF.R.U32.HI R30, RZ, 0x10, R5 ;  /* 0x00000010ff1e7819 */ /* 0x000fca0000011605 */
[----:B------:R-:W-:Y:S01]  /*a6d0*/  HADD2.F32 R30, -RZ, R30.H0_H0 ;  /* 0x2000001eff1e7230 */ /* 0x000fe20000004100 */
[--C-:B------:R-:W-:Y:S02]  /*a6e0*/  SHF.R.U64 R40, R10, 0x10, R11.reuse ;  /* 0x000000100a287819 */ /* 0x100fe4000000120b */
[----:B------:R-:W-:Y:S02]  /*a6f0*/  SHF.R.U32.HI R39, RZ, 0x10, R11 ;  /* 0x00000010ff277819 */ /* 0x000fe4000001160b */
[--C-:B------:R-:W-:Y:S02]  /*a700*/  SHF.R.U32.HI R35, RZ, 0x10, R7.reuse ;  /* 0x00000010ff237819 */ /* 0x100fe40000011607 */
[----:B------:R-:W-:Y:S01]  /*a710*/  SHF.R.U64 R37, R6, 0x10, R7 ;  /* 0x0000001006257819 */ /* 0x000fe20000001207 */
[----:B--2---:R-:W-:-:S04]  /*a720*/  IMAD.IADD R3, R20, 0x1, R3 ;  /* 0x0000000114037824 */ /* 0x004fc800078e0203 */
[----:B------:R-:W-:Y:S01]  /*a730*/  IMAD R3, R3, 0x2, R2 ;  /* 0x0000000203037824 */ /* 0x000fe200078e0202 */
[----:B---3--:R-:W0:Y:S04]  /*a740*/  LDS.128 R12, [R42+0x20400] ;  /* 0x020400002a0c7984 */ /* 0x008e280000000c00 */
[----:B------:R-:W1:Y:S01]  /*a750*/  LDS.128 R24, [R3+0x20400] ;  /* 0x0204000003187984 */ /* 0x000e620000000c00 */
[----:B------:R-:W-:Y:S02]  /*a760*/  HADD2.F32 R20, -RZ, R53.H1_H1 ;  /* 0x30000035ff147230 */ /* 0x000fe40000004100 */
[----:B0-----:R-:W-:Y:S02]  /*a770*/  HADD2.F32 R5, -RZ, R13.H0_H0 ;  /* 0x2000000dff057230 */ /* 0x001fe40000004100 */
[----:B-1----:R-:W-:-:S05]  /*a780*/  HADD2.F32 R9, -RZ, R25.H0_H0 ;  /* 0x20000019ff097230 */ /* 0x002fca0000004100 */
[C---:B------:R-:W-:Y:S01]  /*a790*/  FMUL.FTZ R32, R9.reuse, R28 ;  /* 0x0000001c09207220 */ /* 0x040fe20000410000 */
[-C--:B------:R-:W-:Y:S01]  /*a7a0*/  FMUL.FTZ R34, R9, R20.reuse ;  /* 0x0000001409227220 */ /* 0x080fe20000410000 */
[----:B------:R-:W-:Y:S02]  /*a7b0*/  HADD2.F32 R25, -RZ, R25.H1_H1 ;  /* 0x30000019ff197230 */ /* 0x000fe40000004100 */
[C---:B------:R-:W-:Y:S01]  /*a7c0*/  FFMA.FTZ R32, R5.reuse, R20, -R32 ;  /* 0x0000001405207223 */ /* 0x040fe20000010820 */
[----:B------:R-:W-:Y:S02]  /*a7d0*/  HADD2.F32 R20, -RZ, R21.H0_H0 ;  /* 0x20000015ff147230 */ /* 0x000fe40000004100 */
[----:B------:R-:W-:Y:S01]  /*a7e0*/  FFMA.FTZ R34, R5, R28, R34 ;  /* 0x0000001c05227223 */ /* 0x000fe20000010022 */
[----:B------:R-:W-:Y:S02]  /*a7f0*/  HADD2.F32 R8, -RZ, R24.H0_H0 ;  /* 0x20000018ff087230 */ /* 0x000fe40000004100 */
[----:B------:R-:W-:-:S02]  /*a800*/  HADD2.F32 R9, -RZ, R0.H1_H1 ;  /* 0x30000000ff097230 */ /* 0x000fc40000004100 */
[----:B------:R-:W-:Y:S02]  /*a810*/  HADD2.F32 R5, -RZ, R53.H0_H0 ;  /* 0x20000035ff057230 */ /* 0x000fe40000004100 */
[C---:B------:R-:W-:Y:S01]  /*a820*/  FMUL.FTZ R36, R25.reuse, R30 ;  /* 0x0000001e19247220 */ /* 0x040fe20000410000 */
[----:B------:R-:W-:Y:S02]  /*a830*/  HADD2.F32 R13, -RZ, R13.H1_H1 ;  /* 0x3000000dff0d7230 */ /* 0x000fe40000004100 */
[-C--:B------:R-:W-:Y:S01]  /*a840*/  FMUL.FTZ R28, R25, R20.reuse ;  /* 0x00000014191c7220 */ /* 0x080fe20000410000 */
[----:B------:R-:W-:Y:S02]  /*a850*/  HADD2.F32 R4, -RZ, R12.H0_H0 ;  /* 0x2000000cff047230 */ /* 0x000fe40000004100 */
[C---:B------:R-:W-:Y:S01]  /*a860*/  FMUL.FTZ R25, R8.reuse, R9 ;  /* 0x0000000908197220 */ /* 0x040fe20000410000 */
[-C--:B------:R-:W-:Y:S01]  /*a870*/  FMUL.FTZ R8, R8, R5.reuse ;  /* 0x0000000508087220 */ /* 0x080fe20000410000 */
[C---:B------:R-:W-:Y:S01]  /*a880*/  FFMA.FTZ R29, R13.reuse, R20, -R36 ;  /* 0x000000140d1d7223 */ /* 0x040fe20000010824 */
[----:B------:R-:W-:Y:S01]  /*a890*/  FFMA.FTZ R31, R13, R30, R28 ;  /* 0x0000001e0d1f7223 */ /* 0x000fe2000001001c */
[C---:B------:R-:W-:Y:S01]  /*a8a0*/  FFMA.FTZ R25, R4.reuse, R5, -R25 ;  /* 0x0000000504197223 */ /* 0x040fe20000010819 */
[----:B------:R-:W-:Y:S01]  /*a8b0*/  FFMA.FTZ R13, R4, R9, R8 ;  /* 0x00000009040d7223 */ /* 0x000fe20000010008 */
[----:B------:R-:W-:-:S02]  /*a8c0*/  HADD2.F32 R10, -RZ, R26.H0_H0 ;  /* 0x2000001aff0a7230 */ /* 0x000fc40000004100 */
[----:B------:R-:W-:Y:S02]  /*a8d0*/  HADD2.F32 R11, -RZ, R27.H0_H0 ;  /* 0x2000001bff0b7230 */ /* 0x000fe40000004100 */
[----:B------:R-:W-:Y:S02]  /*a8e0*/  HADD2.F32 R21, -RZ, R52.H1_H1 ;  /* 0x30000034ff157230 */ /* 0x000fe40000004100 */
[--C-:B------:R-:W-:Y:S02]  /*a8f0*/  HADD2.F32 R5, -RZ, R33.reuse.H0_H0 ;  /* 0x20000021ff057230 */ /* 0x100fe40000004100 */
[----:B------:R-:W-:Y:S02]  /*a900*/  HADD2.F32 R8, -RZ, R0.H0_H0 ;  /* 0x20000000ff087230 */ /* 0x000fe40000004100 */
[----:B------:R-:W-:Y:S02]  /*a910*/  HADD2.F32 R4, -RZ, R33.H1_H1 ;  /* 0x30000021ff047230 */ /* 0x000fe40000004100 */
[----:B------:R-:W-:Y:S01]  /*a920*/  FMUL.FTZ R9, R10, R21 ;  /* 0x000000150a097220 */ /* 0x000fe20000410000 */
[----:B------:R-:W-:-:S02]  /*a930*/  HADD2.F32 R6, -RZ, R14.H0_H0 ;  /* 0x2000000eff067230 */ /* 0x000fc40000004100 */
[-C--:B------:R-:W-:Y:S01]  /*a940*/  FMUL.FTZ R33, R10, R5.reuse ;  /* 0x000000050a217220 */ /* 0x080fe20000410000 */
[----:B------:R-:W-:Y:S02]  /*a950*/  HADD2.F32 R7, -RZ, R15.H0_H0 ;  /* 0x2000000fff077230 */ /* 0x000fe40000004100 */
[C---:B------:R-:W-:Y:S01]  /*a960*/  FMUL.FTZ R28, R11.reuse, R8 ;  /* 0x000000080b1c7220 */ /* 0x040fe20000410000 */
[----:B------:R-:W-:Y:S02]  /*a970*/  HADD2.F32 R27, -RZ, R27.H1_H1 ;  /* 0x3000001bff1b7230 */ /* 0x000fe40000004100 */
[----:B------:R-:W-:Y:S01]  /*a980*/  FMUL.FTZ R11, R11, R4 ;  /* 0x000000040b0b7220 */ /* 0x000fe20000410000 */
[----:B------:R-:W-:Y:S02]  /*a990*/  HADD2.F32 R10, -RZ, R35.H0_H0 ;  /* 0x20000023ff0a7230 */ /* 0x000fe40000004100 */
[----:B------:R-:W-:Y:S02]  /*a9a0*/  HADD2.F32 R0, -RZ, R39.H0_H0 ;  /* 0x20000027ff007230 */ /* 0x000fe40000004100 */
[C---:B------:R-:W-:Y:S01]  /*a9b0*/  FFMA.FTZ R20, R6.reuse, R5, -R9 ;  /* 0x0000000506147223 */ /* 0x040fe20000010809 */
[----:B------:R-:W-:Y:S01]  /*a9c0*/  FFMA.FTZ R33, R6, R21, R33 ;  /* 0x0000001506217223 */ /* 0x000fe20000010021 */
[----:B------:R-:W-:-:S02]  /*a9d0*/  HADD2.F32 R15, -RZ, R15.H1_H1 ;  /* 0x3000000fff0f7230 */ /* 0x000fc40000004100 */
[C---:B------:R-:W-:Y:S01]  /*a9e0*/  FFMA.FTZ R28, R7.reuse, R4, -R28 ;  /* 0x00000004071c7223 */ /* 0x040fe2000001081c */
[----:B------:R-:W-:Y:S01]  /*a9f0*/  FFMA.FTZ R6, R7, R8, R11 ;  /* 0x0000000807067223 */ /* 0x000fe2000001000b */
[----:B------:R-:W-:Y:S02]  /*aa00*/  HADD2.F32 R24, -RZ, R24.H1_H1 ;  /* 0x30000018ff187230 */ /* 0x000fe40000004100 */
[C---:B------:R-:W-:Y:S01]  /*aa10*/  FMUL.FTZ R30, R27.reuse, R10 ;  /* 0x0000000a1b1e7220 */ /* 0x040fe20000410000 */
[----:B------:R-:W-:Y:S02]  /*aa20*/  HADD2.F32 R26, -RZ, R26.H1_H1 ;  /* 0x3000001aff1a7230 */ /* 0x000fe40000004100 */
[----:B------:R-:W-:Y:S01]  /*aa30*/  FMUL.FTZ R4, R27, R0 ;  /* 0x000000001b047220 */ /* 0x000fe20000410000 */
[----:B------:R-:W-:Y:S02]  /*aa40*/  HADD2.F32 R9, -RZ, R38.H0_H0 ;  /* 0x20000026ff097230 */ /* 0x000fe40000004100 */
[----:B------:R-:W-:-:S02]  /*aa50*/  HADD2.F32 R11, -RZ, R37.H0_H0 ;  /* 0x20000025ff0b7230 */ /* 0x000fc40000004100 */
[----:B------:R-:W-:Y:S02]  /*aa60*/  HADD2.F32 R5, -RZ, R41.H0_H0 ;  /* 0x20000029ff057230 */ /* 0x000fe40000004100 */
[----:B------:R-:W-:Y:S02]  /*aa70*/  HADD2.F32 R7, -RZ, R40.H0_H0 ;  /* 0x20000028ff077230 */ /* 0x000fe40000004100 */
[C---:B------:R-:W-:Y:S01]  /*aa80*/  FFMA.FTZ R27, R15.reuse, R0, -R30 ;  /* 0x000000000f1b7223 */ /* 0x040fe2000001081e */
[----:B------:R-:W-:Y:S02]  /*aa90*/  HADD2.F32 R12, -RZ, R12.H1_H1 ;  /* 0x3000000cff0c7230 */ /* 0x000fe40000004100 */
[----:B------:R-:W-:Y:S01]  /*aaa0*/  FFMA.FTZ R35, R15, R10, R4 ;  /* 0x0000000a0f237223 */ /* 0x000fe20000010004 */
[----:B------:R-:W-:Y:S02]  /*aab0*/  HADD2.F32 R14, -RZ, R14.H1_H1 ;  /* 0x3000000eff0e7230 */ /* 0x000fe40000004100 */
        /* <DEDUP_REMOVED lines=18> */
.L_x_5885:
[----:B------:R-:W-:Y:S05]  /*abe0*/  BSYNC B0 ;  /* 0x0000000000007941 */ /* 0x000fea0003800000 */
.L_x_5871:
[----:B------:R-:W-:Y:S01]  /*abf0*/  @!PT LDS RZ, [RZ] ;  /* 0x00000000fffff984 */ /* 0x000fe20000000800 */
[----:B------:R-:W-:Y:S01]  /*ac00*/  @!PT LDS RZ, [RZ] ;  /* 0x00000000fffff984 */ /* 0x000fe20000000800 */
[----:B------:R-:W-:Y:S01]  /*ac10*/  @!PT LDS RZ, [RZ] ;  /* 0x00000000fffff984 */ /* 0x000fe20000000800 */
[----:B------:R-:W-:Y:S01]  /*ac20*/  @!PT LDS RZ, [RZ] ;  /* 0x00000000fffff984 */ /* 0x000fe20000000800 */
[----:B------:R4:W-:Y:S06]  /*ac30*/  MEMBAR.ALL.CTA ;  /* 0x0000000000007992 */ /* 0x0009ec0000008000 */
[----:B----4-:R-:W4:Y:S01]  /*ac40*/  FENCE.VIEW.ASYNC.S ;  /* 0x00000000000073c6 */ /* 0x010f220000000000 */
[----:B------:R-:W-:Y:S05]  /*ac50*/  WARPSYNC.ALL ;  /* 0x0000000000007948 */ /* 0x000fea0003800000 */
[----:B----4-:R-:W-:Y:S06]  /*ac60*/  BAR.SYNC.DEFER_BLOCKING 0xd, 0x80 ;  /* 0x0342000000007b1d */ /* 0x010fec0000010000 */
.L_x_5868:
[----:B---3--:R-:W-:-:S05]  /*ac70*/  IMAD.U32 R0, RZ, RZ, UR37 ;  /* 0x00000025ff007e24 */ /* 0x008fca000f8e00ff */
[----:B------:R-:W-:-:S13]  /*ac80*/  ISETP.NE.AND P0, PT, R0, 0x3, PT ;  /* 0x000000030000780c */ /* 0x000fda0003f05270 */
[----:B------:R-:W-:Y:S05]  /*ac90*/  @!P0 BRA `(.L_x_5895) ;  /* 0x0000000000048947 */ /* 0x000fea0003800000 */
[----:B------:R-:W-:Y:S01]  /*aca0*/  BPT.TRAP 0x1 ;  /* 0x000000040000795c */ /* 0x000fe20000300000 */
.L_x_5895:
[----:B-1----:R-:W-:Y:S01]  /*acb0*/  IMAD R12, R18, 0x8, R2 ;  /* 0x00000008120c7824 */ /* 0x002fe200078e0202 */
[----:B------:R-:W-:-:S04]  /*acc0*/  SHF.L.U32 R21, R19, 0x1f, RZ ;  /* 0x0000001f13157819 */ /* 0x000fc800000006ff */
[----:B------:R1:W3:Y:S01]  /*acd0*/  SYNCS.PHASECHK.TRANS64.TRYWAIT P1, [R12+URZ+0x28c30], R21 ;  /* 0x028c30150c0075a7 */ /* 0x0002e2000802017f */
[----:B------:R-:W-:Y:S05]  /*ace0*/  @!P0 BRA `(.L_x_5896) ;  /* 0x0000000000048947 */ /* 0x000fea0003800000 */
[----:B------:R-:W-:Y:S01]  /*acf0*/  BPT.TRAP 0x1 ;  /* 0x000000040000795c */ /* 0x000fe20000300000 */
.L_x_5896:
[C---:B------:R-:W-:Y:S02]  /*ad00*/  VIADD R0, R2.reuse, 0x22400 ;  /* 0x0002240002007836 */ /* 0x040fe40000000000 */
[----:B0-2---:R-:W-:-:S03]  /*ad10*/  VIADD R3, R2, 0x20400 ;  /* 0x0002040002037836 */ /* 0x005fc60000000000 */
[----:B------:R-:W-:Y:S02]  /*ad20*/  SHF.R.U32.HI R0, RZ, 0x4, R0 ;  /* 0x00000004ff007819 */ /* 0x000fe40000011600 */
[----:B------:R-:W-:Y:S02]  /*ad30*/  SHF.R.U32.HI R3, RZ, 0x4, R3 ;  /* 0x00000004ff037819 */ /* 0x000fe40000011603 */
[----:B------:R-:W-:Y:S02]  /*ad40*/  LOP3.LUT R0, R0, 0x3fff, RZ, 0xc0, !PT ;  /* 0x00003fff00007812 */ /* 0x000fe400078ec0ff */
[----:B------:R-:W-:Y:S02]  /*ad50*/  LOP3.LUT R3, R3, 0x3fff, RZ, 0xc0, !PT ;  /* 0x00003fff03037812 */ /* 0x000fe400078ec0ff */
[----:B------:R-:W-:Y:S01]  /*ad60*/  LOP3.LUT R14, R0, 0x10000, RZ, 0xfc, !PT ;  /* 0x00010000000e7812 */ /* 0x000fe200078efcff */
[----:B---3--:R-:W-:Y:S06]  /*ad70*/  @P1 BRA `(.L_x_5897) ;  /* 0x0000000000081947 */ /* 0x008fec0003800000 */
[----:B------:R-:W0:Y:S02]  /*ad80*/  SYNCS.PHASECHK.TRANS64.TRYWAIT P1, [R12+URZ+0x28c30], R21 ;  /* 0x028c30150c0075a7 */ /* 0x000e24000802017f */
[----:B0-----:R-:W-:Y:S05]  /*ad90*/  @!P1 BRA `(.L_x_5898) ;  /* 0x0000016000bc9947 */ /* 0x001fea0003800000 */
.L_x_5897:
[----:B------:R-:W-:Y:S01]  /*ada0*/  IMAD.MOV.U32 R5, RZ, RZ, 0x40000040 ;  /* 0x40000040ff057424 */ /* 0x000fe200078e00ff */
[----:B------:R-:W-:Y:S01]  /*adb0*/  LOP3.LUT R4, R3, 0x10000, RZ, 0xfc, !PT ;  /* 0x0001000003047812 */ /* 0x000fe200078efcff */
[----:B------:R-:W-:Y:S01]  /*adc0*/  IMAD.MOV.U32 R57, RZ, RZ, 0x40000040 ;  /* 0x40000040ff397424 */ /* 0x000fe200078e00ff */
[----:B------:R-:W-:Y:S01]  /*add0*/  LEA R56, R18, R14, 0x9 ;  /* 0x0000000e12387211 */ /* 0x000fe200078e48ff */
[----:B------:R-:W-:Y:S05]  /*ade0*/  WARPSYNC.ALL ;  /* 0x0000000000007948 */ /* 0x000fea0003800000 */
[C---:B------:R-:W-:Y:S01]  /*adf0*/  R2UR UR4, R4.reuse ;  /* 0x00000000040472ca */ /* 0x040fe200000e0000 */
[----:B-----5:R-:W-:Y:S01]  /*ae00*/  WARPGROUP.ARRIVE ;  /* 0x00000000000079c5 */ /* 0x020fe20000000000 */
[----:B------:R-:W-:Y:S01]  /*ae10*/  R2UR UR5, R5 ;  /* 0x00000000050572ca */ /* 0x000fe200000e0000 */
[----:B------:R-:W-:Y:S01]  /*ae20*/  VIADD R10, R4, 0x2 ;  /* 0x00000002040a7836 */ /* 0x000fe20000000000 */
[C---:B------:R-:W-:Y:S01]  /*ae30*/  R2UR UR6, R56.reuse ;  /* 0x00000000380672ca */ /* 0x040fe200000e0000 */
[----:B------:R-:W-:Y:S01]  /*ae40*/  VIADD R6, R56, 0x2 ;  /* 0x0000000238067836 */ /* 0x000fe20000000000 */
[----:B------:R-:W-:Y:S01]  /*ae50*/  R2UR UR7, R57 ;  /* 0x00000000390772ca */ /* 0x000fe200000e0000 */
[----:B------:R-:W-:Y:S01]  /*ae60*/  IMAD.MOV.U32 R11, RZ, RZ, 0x40000040 ;  /* 0x40000040ff0b7424 */ /* 0x000fe200078e00ff */
[----:B------:R-:W-:Y:S01]  /*ae70*/  MOV R9, 0x40000040 ;  /* 0x4000004000097802 */ /* 0x000fe20000000f00 */
[----:B------:R-:W-:-:S02]  /*ae80*/  IMAD.MOV.U32 R7, RZ, RZ, 0x40000040 ;  /* 0x40000040ff077424 */ /* 0x000fc400078e00ff */
[----:B------:R-:W-:Y:S02]  /*ae90*/  VIADD R8, R4, 0x4 ;  /* 0x0000000404087836 */ /* 0x000fe40000000000 */
[----:B------:R-:W-:-:S06]  /*aea0*/  IMAD.MOV.U32 R57, RZ, RZ, 0x40000040 ;  /* 0x40000040ff397424 */ /* 0x000fcc00078e00ff */
        /* <DEDUP_REMOVED lines=30> */
.L_x_5899:
[----:B------:R-:W2:Y:S01]  /*b090*/  LDC R60, c[0x0][0x448] ;  /* 0x00011200ff3c7b82 */ /* 0x000ea20000000800 */
[----:B------:R-:W-:Y:S01]  /*b0a0*/  ULDC UR4, c[0x0][0x9d8] ;  /* 0x0002760000047ab9 */ /* 0x000fe20000000800 */
[----:B------:R-:W-:Y:S01]  /*b0b0*/  ULDC.64 UR46, c[0x0][0x9e0] ;  /* 0x00027800002e7ab9 */ /* 0x000fe20000000a00 */
        /* <DEDUP_REMOVED lines=12> */
[----:B------:R-:W-:Y:S01]  /*b180*/  UISETP.GE.AND UP0, UPT, UR47, 0x1, UPT ;  /* 0x000000012f00788c */ /* 0x000fe2000bf06270 */
[----:B------:R4:W0:Y:S01]  /*b190*/  MUFU.TANH R61, R15 ;  /* 0x0000000f003d7308 */ /* 0x0008220000002400 */
[----:B------:R-:W-:Y:S01]  /*b1a0*/  LOP3.LUT R22, R22, 0xffffff7f, RZ, 0xc0, !PT ;  /* 0xffffff7f16167812 */ /* 0x000fe200078ec0ff */
[----:B------:R-:W-:Y:S01]  /*b1b0*/  FMUL.FTZ R13, R24, UR4 ;  /* 0x00000004180d7c20 */ /* 0x000fe20008410000 */
[----:B------:R-:W-:Y:S01]  /*b1c0*/  FMUL.FTZ R0, R26, UR4 ;  /* 0x000000041a007c20 */ /* 0x000fe20008410000 */
[----:B------:R-:W-:Y:S01]  /*b1d0*/  FMUL.FTZ R36, R36, UR4 ;  /* 0x0000000424247c20 */ /* 0x000fe20008410000 */
[----:B------:R-:W-:Y:S01]  /*b1e0*/  FMUL.FTZ R40, R40, UR4 ;  /* 0x0000000428287c20 */ /* 0x000fe20008410000 */
[----:B------:R-:W-:Y:S01]  /*b1f0*/  FMUL.FTZ R41, R41, UR4 ;  /* 0x0000000429297c20 */ /* 0x000fe20008410000 */
[----:B------:R-:W-:Y:S01]  /*b200*/  FMUL.FTZ R42, R42, UR4 ;  /* 0x000000042a2a7c20 */ /* 0x000fe20008410000 */
[----:B--2---:R-:W-:Y:S01]  /*b210*/  ISETP.NE.AND P1, PT, R60, 0x1, PT ;  /* 0x000000013c00780c */ /* 0x004fe20003f25270 */
[----:B----4-:R-:W-:Y:S01]  /*b220*/  IMAD.IADD R15, R229, 0x1, R195 ;  /* 0x00000001e50f7824 */ /* 0x010fe200078e02c3 */
[----:B------:R-:W2:Y:S01]  /*b230*/  MUFU.TANH R35, R45 ;  /* 0x0000002d00237308 */ /* 0x000ea20000002400 */
[----:B------:R-:W-:Y:S01]  /*b240*/  FMUL.FTZ R43, R43, UR4 ;  /* 0x000000042b2b7c20 */ /* 0x000fe20008410000 */
[----:B------:R-:W-:Y:S01]  /*b250*/  FMUL.FTZ R44, R44, UR4 ;  /* 0x000000042c2c7c20 */ /* 0x000fe20008410000 */
[----:B------:R-:W-:-:S02]  /*b260*/  IMAD.MOV.U32 R34, RZ, RZ, R15 ;  /* 0x000000ffff227224 */ /* 0x000fc400078e000f */
[----:B------:R-:W-:Y:S01]  /*b270*/  FMUL.FTZ R46, R46, UR4 ;  /* 0x000000042e2e7c20 */ /* 0x000fe20008410000 */
[----:B------:R-:W-:Y:S01]  /*b280*/  FMUL.FTZ R26, R50, UR4 ;  /* 0x00000004321a7c20 */ /* 0x000fe20008410000 */
[----:B------:R-:W-:Y:S01]  /*b290*/  FMUL.FTZ R24, R51, UR4 ;  /* 0x0000000433187c20 */ /* 0x000fe20008410000 */
[----:B------:R-:W-:Y:S01]  /*b2a0*/  FMUL.FTZ R52, R52, UR4 ;  /* 0x0000000434347c20 */ /* 0x000fe20008410000 */
[----:B------:R4:W0:Y:S01]  /*b2b0*/  MUFU.TANH R56, R25 ;  /* 0x0000001900387308 */ /* 0x0008220000002400 */
[----:B------:R-:W-:Y:S01]  /*b2c0*/  FMUL.FTZ R53, R53, UR4 ;  /* 0x0000000435357c20 */ /* 0x000fe20008410000 */
[----:B------:R-:W-:Y:S01]  /*b2d0*/  FMUL.FTZ R49, R49, UR4 ;  /* 0x0000000431317c20 */ /* 0x000fe20008410000 */
[----:B------:R-:W5:Y:S01]  /*b2e0*/  @P1 LDC R30, c[0x0][0x44c] ;  /* 0x00011300ff1e1b82 */ /* 0x000f620000000800 */
[----:B------:R-:W-:Y:S01]  /*b2f0*/  @P1 LOP3.LUT R22, R22, 0x80, RZ, 0xfc, !PT ;  /* 0x0000008016161812 */ /* 0x000fe200078efcff */
[----:B------:R-:W-:Y:S01]  /*b300*/  FMUL.FTZ R48, R48, UR4 ;  /* 0x0000000430307c20 */ /* 0x000fe20008410000 */
[----:B------:R-:W-:Y:S01]  /*b310*/  ULDC UR45, c[0x0][0x9dc] ;  /* 0x00027700002d7ab9 */ /* 0x000fe20000000800 */
[----:B------:R-:W-:Y:S01]  /*b320*/  UP2UR UR48, UPR, URZ, 0x1 ;  /* 0x000000013f307883 */ /* 0x000fe20008000000 */
[----:B------:R1:W0:Y:S01]  /*b330*/  MUFU.TANH R67, R28 ;  /* 0x0000001c00437308 */ /* 0x0002220000002400 */
[----:B----4-:R-:W-:Y:S01]  /*b340*/  FMUL.FTZ R25, R31, UR4 ;  /* 0x000000041f197c20 */ /* 0x010fe20008410000 */
[----:B------:R-:W-:Y:S01]  /*b350*/  FMUL.FTZ R31, R38, UR4 ;  /* 0x00000004261f7c20 */ /* 0x000fe20008410000 */
[----:B------:R-:W4:Y:S01]  /*b360*/  @P1 LDC R37, c[0x0][0x450] ;  /* 0x00011400ff251b82 */ /* 0x000f220000000800 */
[----:B------:R-:W-:-:S04]  /*b370*/  ULOP3.LUT UR45, URZ, UR45, URZ, 0x33, !UPT ;  /* 0x0000002d3f2d7292 */ /* 0x000fc8000f8e333f */
[----:B------:R3:W0:Y:S01]  /*b380*/  MUFU.TANH R65, R29 ;  /* 0x0000001d00417308 */ /* 0x0006220000002400 */
[----:B-1----:R-:W-:-:S07]  /*b390*/  FMUL.FTZ R28, R47, UR4 ;  /* 0x000000042f1c7c20 */ /* 0x002fce0008410000 */
[----:B------:R1:W0:Y:S01]  /*b3a0*/  MUFU.TANH R63, R32 ;  /* 0x00000020003f7308 */ /* 0x0002220000002400 */
[----:B---3--:R-:W-:Y:S01]  /*b3b0*/  FMUL.FTZ R29, R39, UR4 ;  /* 0x00000004271d7c20 */ /* 0x008fe20008410000 */
[----:B-----5:R-:W-:Y:S01]  /*b3c0*/  @P1 IMAD.HI.U32 R30, R15, R30, RZ ;  /* 0x0000001e0f1e1227 */ /* 0x020fe200078e00ff */
[----:B------:R-:W-:-:S05]  /*b3d0*/  MOV R15, 0xffffffc0 ;  /* 0xffffffc0000f7802 */ /* 0x000fca0000000f00 */
[----:B------:R3:W0:Y:S01]  /*b3e0*/  MUFU.TANH R59, R36 ;  /* 0x00000024003b7308 */ /* 0x0006220000002400 */
[----:B------:R-:W-:Y:S02]  /*b3f0*/  IMAD R15, R168, R15, 0x41 ;  /* 0x00000041a80f7424 */ /* 0x000fe400078e020f */
[----:B-1----:R-:W-:Y:S01]  /*b400*/  FMUL.FTZ R32, R54, UR4 ;  /* 0x0000000436207c20 */ /* 0x002fe20008410000 */
[----:B----4-:R-:W-:Y:S01]  /*b410*/  @P1 SHF.R.U32.HI R34, RZ, R37, R30 ;  /* 0x00000025ff221219 */ /* 0x010fe2000001161e */
[----:B------:R-:W-:Y:S01]  /*b420*/  VIADD R30, R12, 0x28c40 ;  /* 0x00028c400c1e7836 */ /* 0x000fe20000000000 */
[----:B------:R-:W-:-:S03]  /*b430*/  PLOP3.LUT P1, PT, PT, PT, UP0, 0x40, 0x0 ;  /* 0x000000000000781c */ /* 0x000fc60003f2e808 */
[----:B------:R-:W1:Y:S01]  /*b440*/  SHFL.IDX PT, R45, R34, RZ, 0x1c1f ;  /* 0x001c1fff222d7589 */ /* 0x000e6200000e0000 */
[----:B------:R-:W-:Y:S01]  /*b450*/  PRMT R30, R187, 0x654, R30 ;  /* 0x00000654bb1e7816 */ /* 0x000fe2000000001e */
[----:B------:R-:W4:Y:S01]  /*b460*/  MUFU.TANH R58, R43 ;  /* 0x0000002b003a7308 */ /* 0x000f220000002400 */
[----:B---3--:R-:W-:Y:S02]  /*b470*/  IADD3 R36, -R185, R15, R184 ;  /* 0x0000000fb9247210 */ /* 0x008fe40007ffe1b8 */
[----:B------:R3:W-:Y:S03]  /*b480*/  SYNCS.ARRIVE.TRANS64.RED.A1T0 RZ, [R30+URZ], RZ ;  /* 0x000000ff1eff79a7 */ /* 0x0007e6000810043f */
[----:B------:R-:W-:Y:S02]  /*b490*/  IMAD.IADD R36, R36, 0x1, -R23 ;  /* 0x0000000124247824 */ /* 0x000fe400078e0a17 */
[----:B------:R-:W0:Y:S02]  /*b4a0*/  MUFU.TANH R13, R13 ;  /* 0x0000000d000d7308 */ /* 0x000e240000002400 */
[----:B------:R-:W-:-:S02]  /*b4b0*/  VIADD R50, R36, UR46 ;  /* 0x0000002e24327c36 */ /* 0x000fc40008000000 */
[----:B---3--:R-:W-:Y:S01]  /*b4c0*/  FMUL.FTZ R30, R55, UR4 ;  /* 0x00000004371e7c20 */ /* 0x008fe20008410000 */
[----:B------:R-:W-:Y:S02]  /*b4d0*/  VIADD R54, R36, UR45 ;  /* 0x0000002d24367c36 */ /* 0x000fe40008000000 */
[----:B------:R-:W-:Y:S01]  /*b4e0*/  VIADD R55, R15, 0xffffffff ;  /* 0xffffffff0f377836 */ /* 0x000fe20000000000 */
[----:B------:R-:W3:Y:S01]  /*b4f0*/  MUFU.TANH R0, R0 ;  /* 0x0000000000007308 */ /* 0x000ee20000002400 */
[----:B-1----:R-:W-:-:S07]  /*b500*/  IMAD.IADD R37, R54, 0x1, R45 ;  /* 0x0000000136257824 */ /* 0x002fce00078e022d */
[----:B------:R-:W1:Y:S08]  /*b510*/  MUFU.TANH R3, R3 ;  /* 0x0000000300037308 */ /* 0x000e700000002400 */
        /* <DEDUP_REMOVED lines=20> */
[----:B-----5:R-:W-:-:S04]  /*b660*/  LEA R48, R168, 0xffffffc0, 0x6 ;  /* 0xffffffc0a8307811 */ /* 0x020fc800078e30ff */
[----:B------:R-:W-:-:S04]  /*b670*/  IADD3 R47, -R185, R184, -R48 ;  /* 0x000000b8b92f7210 */ /* 0x000fc80007ffe930 */
[----:B------:R-:W-:Y:S01]  /*b680*/  VIADDMNMX R36, R45, R50, R47, PT ;  /* 0x000000322d247246 */ /* 0x000fe2000380012f */
[----:B01234-:R-:W-:Y:S06]  /*b690*/  @P1 BRA `(.L_x_5900) ;  /* 0x0000000000581947 */ /* 0x01ffec0003800000 */
[----:B------:R-:W-:Y:S01]  /*b6a0*/  IADD3 R15, -R23, R184, R45 ;  /* 0x000000b8170f7210 */ /* 0x000fe20007ffe12d */
[----:B------:R-:W-:Y:S03]  /*b6b0*/  BSSY B0, `(.L_x_5901) ;  /* 0x0000010000007945 */ /* 0x000fe60003800000 */
[----:B------:R-:W-:-:S13]  /*b6c0*/  ISETP.GT.AND P1, PT, R15, -0x1, PT ;  /* 0xffffffff0f00780c */ /* 0x000fda0003f24270 */
[----:B------:R-:W-:Y:S05]  /*b6d0*/  @P1 BRA `(.L_x_5902) ;  /* 0x0000000000201947 */ /* 0x000fea0003800000 */
[----:B------:R-:W-:Y:S01]  /*b6e0*/  UISETP.NE.AND UP0, UPT, UR47, 0x1, UPT ;  /* 0x000000012f00788c */ /* 0x000fe2000bf05270 */
[----:B------:R-:W-:-:S05]  /*b6f0*/  LOP3.LUT R15, RZ, R15, RZ, 0x33, !PT ;  /* 0x0000000fff0f7212 */ /* 0x000fca00078e33ff */
[----:B------:R-:W-:-:S05]  /*b700*/  PLOP3.LUT P1, PT, PT, PT, UP0, 0x80, 0x0 ;  /* 0x000000000000781c */ /* 0x000fca0003f2f008 */
[----:B------:R-:W-:-:S08]  /*b710*/  @UP0 ULDC.64 UR4, c[0x0][0x9e8] ;  /* 0x00027a0000040ab9 */ /* 0x000fd00000000a00 */
[----:B------:R-:W-:-:S05]  /*b720*/  @P1 IMAD.HI.U32 R38, R15, UR4, RZ ;  /* 0x000000040f261c27 */ /* 0x000fca000f8e00ff */
[----:B------:R-:W-:-:S04]  /*b730*/  @P1 SHF.R.U32.HI R15, RZ, UR5, R38 ;  /* 0x00000005ff0f1c19 */ /* 0x000fc80008011626 */
[----:B------:R-:W-:Y:S01]  /*b740*/  LOP3.LUT R15, RZ, R15, RZ, 0x33, !PT ;  /* 0x0000000fff0f7212 */ /* 0x000fe200078e33ff */
[----:B------:R-:W-:Y:S06]  /*b750*/  BRA `(.L_x_5903) ;  /* 0x0000000000147947 */ /* 0x000fec0003800000 */
.L_x_5902:
[----:B------:R-:W-:-:S06]  /*b760*/  UISETP.NE.AND UP0, UPT, UR47, 0x1, UPT ;  /* 0x000000012f00788c */ /* 0x000fcc000bf05270 */
[----:B------:R-:W-:-:S05]  /*b770*/  PLOP3.LUT P1, PT, PT, PT, UP0, 0x80, 0x0 ;  /* 0x000000000000781c */ /* 0x000fca0003f2f008 */
[----:B------:R-:W-:-:S08]  /*b780*/  @UP0 ULDC.64 UR4, c[0x0][0x9e8] ;  /* 0x00027a0000040ab9 */ /* 0x000fd00000000a00 */
[----:B------:R-:W-:-:S05]  /*b790*/  @P1 IMAD.HI.U32 R38, R15, UR4, RZ ;  /* 0x000000040f261c27 */ /* 0x000fca000f8e00ff */
[----:B------:R-:W-:-:S07]  /*b7a0*/  @P1 SHF.R.U32.HI R15, RZ, UR5, R38 ;  /* 0x00000005ff0f1c19 */ /* 0x000fce0008011626 */
.L_x_5903:
[----:B------:R-:W-:Y:S05]  /*b7b0*/  BSYNC B0 ;  /* 0x0000000000007941 */ /* 0x000fea0003800000 */
.L_x_5901:
[----:B------:R-:W-:-:S04]  /*b7c0*/  IMAD R38, R15, UR47, -R48 ;  /* 0x0000002f0f267c24 */ /* 0x000fc8000f8e0a30 */
[----:B------:R-:W-:-:S05]  /*b7d0*/  IMAD.IADD R38, R38, 0x1, -R185 ;  /* 0x0000000126267824 */ /* 0x000fca00078e0ab9 */
[----:B------:R-:W-:Y:S02]  /*b7e0*/  VIMNMX R37, R37, R38, !PT ;  /* 0x0000002625257248 */ /* 0x000fe40007fe0100 */
[----:B------:R-:W-:-:S07]  /*b7f0*/  VIADDMNMX R36, R38, UR47, R36, PT ;  /* 0x0000002f26247c46 */ /* 0x000fce000b800124 */
.L_x_5900:
[C---:B------:R-:W-:Y:S01]  /*b800*/  ISETP.GE.AND P1, PT, R55.reuse, 0x2, PT ;  /* 0x000000023700780c */ /* 0x040fe20003f26270 */
[----:B------:R-:W-:Y:S01]  /*b810*/  UISETP.NE.AND UP0, UPT, UR48, URZ, UPT ;  /* 0x0000003f3000728c */ /* 0x000fe2000bf05270 */
[----:B------:R-:W-:Y:S02]  /*b820*/  ISETP.GE.AND P5, PT, R55, 0xa, PT ;  /* 0x0000000a3700780c */ /* 0x000fe40003fa6270 */
[----:B------:R-:W-:Y:S02]  /*b830*/  ISETP.GT.AND P3, PT, R37, 0x1, !P1 ;  /* 0x000000012500780c */ /* 0x000fe40004f64270 */
[----:B------:R-:W-:Y:S02]  /*b840*/  ISETP.GE.AND P2, PT, R55, 0x9, PT ;  /* 0x000000093700780c */ /* 0x000fe40003f46270 */
[----:B------:R-:W-:Y:S02]  /*b850*/  ISETP.LT.OR P3, PT, R36, 0x2, P3 ;  /* 0x000000022400780c */ /* 0x000fe40001f61670 */
[----:B------:R-:W-:-:S02]  /*b860*/  ISETP.GT.AND P4, PT, R37, 0x8, !P2 ;  /* 0x000000082500780c */ /* 0x000fc40005784270 */
[----:B------:R-:W-:Y:S02]  /*b870*/  FSEL R75, R56, -INF , !P3 ;  /* 0xff800000384b7808 */ /* 0x000fe40005800000 */
[----:B------:R-:W-:Y:S02]  /*b880*/  ISETP.GT.AND P3, PT, R37, 0x9, !P5 ;  /* 0x000000092500780c */ /* 0x000fe40006f64270 */
[----:B------:R-:W-:Y:S02]  /*b890*/  P2R R56, PR, RZ, 0x20 ;  /* 0x00000020ff387803 */ /* 0x000fe40000000000 */
[----:B------:R-:W-:Y:S02]  /*b8a0*/  ISETP.LT.OR P3, PT, R36, 0xa, P3 ;  /* 0x0000000a2400780c */ /* 0x000fe40001f61670 */
[----:B------:R-:W-:Y:S02]  /*b8b0*/  ISETP.GE.AND P5, PT, R55, 0x11, PT ;  /* 0x000000113700780c */ /* 0x000fe40003fa6270 */
[----:B------:R-:W-:-:S02]  /*b8c0*/  FSEL R65, R65, -INF , !P3 ;  /* 0xff80000041417808 */ /* 0x000fc40005800000 */
[C---:B------:R-:W-:Y:S02]  /*b8d0*/  ISETP.LT.OR P4, PT, R36.reuse, 0x9, P4 ;  /* 0x000000092400780c */ /* 0x040fe40002781670 */
[----:B------:R-:W-:Y:S02]  /*b8e0*/  ISETP.GT.AND P3, PT, R37, 0x10, !P5 ;  /* 0x000000102500780c */ /* 0x000fe40006f64270 */
[----:B------:R-:W-:Y:S02]  /*b8f0*/  FSEL R67, R67, -INF , !P4 ;  /* 0xff80000043437808 */ /* 0x000fe40006000000 */
        /* <DEDUP_REMOVED lines=15> */
[C---:B------:R-:W-:Y:S02]  /*b9f0*/  ISETP.LT.OR P3, PT, R36.reuse, 0x1a, P3 ;  /* 0x0000001a2400780c */ /* 0x040fe40001f61670 */
        /* <DEDUP_REMOVED lines=27> */
[C---:B------:R-:W-:Y:S02]  /*bbb0*/  ISETP.GE.AND P3, PT, R55.reuse, 0x32, PT ;  /* 0x000000323700780c */ /* 0x040fe40003f66270 */
[----:B------:R-:W-:-:S02]  /*bbc0*/  ISETP.GE.AND P6, PT, R55, 0x1, PT ;  /* 0x000000013700780c */ /* 0x000fc40003fc6270 */
[----:B------:R-:W-:Y:S02]  /*bbd0*/  ISETP.GT.AND P4, PT, R37, 0x31, !P3 ;  /* 0x000000312500780c */ /* 0x000fe40005f84270 */
[----:B------:R-:W-:Y:S02]  /*bbe0*/  P2R R40, PR, RZ, 0x40 ;  /* 0x00000040ff287803 */ /* 0x000fe40000000000 */
[----:B------:R-:W-:-:S04]  /*bbf0*/  ISETP.LT.OR P4, PT, R36, 0x32, P4 ;  /* 0x000000322400780c */ /* 0x000fc80002781670 */
[----:B------:R-:W-:Y:S02]  /*bc00*/  FSEL R15, R43, -INF , !P4 ;  /* 0xff8000002b0f7808 */ /* 0x000fe40006000000 */
[----:B------:R-:W-:-:S04]  /*bc10*/  ISETP.GE.AND P4, PT, R55, 0x39, PT ;  /* 0x000000393700780c */ /* 0x000fc80003f86270 */
[----:B------:R-:W-:-:S04]  /*bc20*/  ISETP.GT.AND P5, PT, R37, 0x38, !P4 ;  /* 0x000000382500780c */ /* 0x000fc800067a4270 */
[----:B------:R-:W-:-:S04]  /*bc30*/  ISETP.LT.OR P5, PT, R36, 0x39, P5 ;  /* 0x000000392400780c */ /* 0x000fc80002fa1670 */
[----:B------:R-:W-:Y:S02]  /*bc40*/  FSEL R35, R52, -INF , !P5 ;  /* 0xff80000034237808 */ /* 0x000fe40006800000 */
[----:B------:R-:W-:Y:S02]  /*bc50*/  ISETP.GT.AND P5, PT, R37, RZ, !P6 ;  /* 0x000000ff2500720c */ /* 0x000fe400077a4270 */
[----:B------:R-:W-:Y:S02]  /*bc60*/  ISETP.GE.AND P6, PT, R55, 0x3a, PT ;  /* 0x0000003a3700780c */ /* 0x000fe40003fc6270 */
[----:B------:R-:W-:-:S04]  /*bc70*/  ISETP.LT.OR P5, PT, R36, 0x1, P5 ;  /* 0x000000012400780c */ /* 0x000fc80002fa1670 */
[----:B------:R-:W-:Y:S02]  /*bc80*/  FSEL R71, R13, -INF , !P5 ;  /* 0xff8000000d477808 */ /* 0x000fe40006800000 */
[----:B------:R-:W-:Y:S01]  /*bc90*/  ISETP.GT.AND P5, PT, R37, 0x39, !P6 ;  /* 0x000000392500780c */ /* 0x000fe200077a4270 */
[----:B------:R-:W0:Y:S03]  /*bca0*/  SHFL.IDX PT, R13, R34, 0x1, 0x1c1f ;  /* 0x003c1f00220d7f89 */ /* 0x000e2600000e0000 */
[----:B------:R-:W-:-:S04]  /*bcb0*/  ISETP.LT.OR P5, PT, R36, 0x3a, P5 ;  /* 0x0000003a2400780c */ /* 0x000fc80002fa1670 */
[----:B------:R-:W-:Y:S02]  /*bcc0*/  FSEL R37, R53, -INF , !P5 ;  /* 0xff80000035257808 */ /* 0x000fe40006800000 */
[----:B------:R-:W-:Y:S02]  /*bcd0*/  PLOP3.LUT P5, PT, PT, PT, UP0, 0x40, 0x0 ;  /* 0x000000000000781c */ /* 0x000fe40003fae808 */
[----:B0-----:R-:W-:Y:S01]  /*bce0*/  VIADDMNMX R36, R13, R50, R47, PT ;  /* 0x000000320d247246 */ /* 0x001fe2000380012f */
[----:B------:R-:W-:-:S10]  /*bcf0*/  IMAD.IADD R38, R54, 0x1, R13 ;  /* 0x0000000136267824 */ /* 0x000fd400078e020d */
[----:B------:R-:W-:Y:S05]  /*bd00*/  @P5 BRA `(.L_x_5904) ;  /* 0x0000000000605947 */ /* 0x000fea0003800000 */
        /* <DEDUP_REMOVED lines=8> */
[----:B------:R-:W-:Y:S01]  /*bd90*/  @P5 IMAD.HI.U32 R34, R13, UR4, RZ ;  /* 0x000000040d225c27 */ /* 0x000fe2000f8e00ff */
[----:B------:R-:W-:-:S13]  /*bda0*/  PLOP3.LUT P5, PT, PT, PT, UP0, 0x80, 0x0 ;  /* 0x000000000000781c */ /* 0x000fda0003faf008 */
[----:B------:R-:W-:-:S04]  /*bdb0*/  @P5 SHF.R.U32.HI R13, RZ, UR5, R34 ;  /* 0x00000005ff0d5c19 */ /* 0x000fc80008011622 */
[----:B------:R-:W-:Y:S01]  /*bdc0*/  LOP3.LUT R13, RZ, R13, RZ, 0x33, !PT ;  /* 0x0000000dff0d7212 */ /* 0x000fe200078e33ff */
[----:B------:R-:W-:Y:S06]  /*bdd0*/  BRA `(.L_x_5907) ;  /* 0x0000000000187947 */ /* 0x000fec0003800000 */
.L_x_5906:
[----:B------:R-:W-:-:S06]  /*bde0*/  UISETP.NE.AND UP0, UPT, UR47, 0x1, UPT ;  /* 0x000000012f00788c */ /* 0x000fcc000bf05270 */
[----:B------:R-:W-:-:S05]  /*bdf0*/  PLOP3.LUT P5, PT, PT, PT, UP0, 0x80, 0x0 ;  /* 0x000000000000781c */ /* 0x000fca0003faf008 */
[----:B------:R-:W-:-:S08]  /*be00*/  @UP0 ULDC.64 UR4, c[0x0][0x9e8] ;  /* 0x00027a0000040ab9 */ /* 0x000fd00000000a00 */
[----:B------:R-:W-:Y:S01]  /*be10*/  @P5 IMAD.HI.U32 R34, R13, UR4, RZ ;  /* 0x000000040d225c27 */ /* 0x000fe2000f8e00ff */
[----:B------:R-:W-:-:S13]  /*be20*/  PLOP3.LUT P5, PT, PT, PT, UP0, 0x80, 0x0 ;  /* 0x000000000000781c */ /* 0x000fda0003faf008 */
[----:B------:R-:W-:-:S07]  /*be30*/  @P5 SHF.R.U32.HI R13, RZ, UR5, R34 ;  /* 0x00000005ff0d5c19 */ /* 0x000fce0008011622 */
.L_x_5907:
[----:B------:R-:W-:Y:S05]  /*be40*/  BSYNC B0 ;  /* 0x0000000000007941 */ /* 0x000fea0003800000 */
.L_x_5905:
[----:B------:R-:W-:-:S04]  /*be50*/  IMAD R34, R13, UR47, -R48 ;  /* 0x0000002f0d227c24 */ /* 0x000fc8000f8e0a30 */
[----:B------:R-:W-:-:S05]  /*be60*/  IMAD.IADD R13, R34, 0x1, -R185 ;  /* 0x00000001220d7824 */ /* 0x000fca00078e0ab9 */
[----:B------:R-:W-:Y:S02]  /*be70*/  VIMNMX R38, R38, R13, !PT ;  /* 0x0000000d26267248 */ /* 0x000fe40007fe0100 */
[----:B------:R-:W-:-:S07]  /*be80*/  VIADDMNMX R36, R13, UR47, R36, PT ;  /* 0x0000002f0d247c46 */ /* 0x000fce000b800124 */
.L_x_5904:
[----:B------:R-:W-:Y:S01]  /*be90*/  BAR.SYNC.DEFER_BLOCKING 0xf, 0x100 ;  /* 0x03c4000000007b1d */ /* 0x000fe20000010000 */
[C---:B------:R-:W-:Y:S02]  /*bea0*/  ISETP.GT.AND P1, PT, R38.reuse, 0x1, !P1 ;  /* 0x000000012600780c */ /* 0x040fe40004f24270 */
[----:B------:R-:W-:Y:S02]  /*beb0*/  ISETP.GT.AND P2, PT, R38, 0x8, !P2 ;  /* 0x000000082600780c */ /* 0x000fe40005744270 */
[C---:B------:R-:W-:Y:S01]  /*bec0*/  ISETP.LT.OR P1, PT, R36.reuse, 0x2, P1 ;  /* 0x000000022400780c */ /* 0x040fe20000f21670 */
[----:B------:R-:W-:Y:S01]  /*bed0*/  ULDC UR4, c[0x0][0x988] ;  /* 0x0002620000047ab9 */ /* 0x000fe20000000800 */
[----:B------:R-:W-:Y:S02]  /*bee0*/  ISETP.LT.OR P2, PT, R36, 0x9, P2 ;  /* 0x000000092400780c */ /* 0x000fe40001741670 */
[----:B------:R-:W-:Y:S02]  /*bef0*/  FSEL R53, R3, -INF , !P1 ;  /* 0xff80000003357808 */ /* 0x000fe40004800000 */
[----:B------:R-:W-:-:S02]  /*bf00*/  ISETP.NE.AND P1, PT, R56, RZ, PT ;  /* 0x000000ff3800720c */ /* 0x000fc40003f25270 */
        /* <DEDUP_REMOVED lines=32> */
[----:B------:R-:W-:Y:S02]  /*c110*/  ISETP.NE.AND P2, PT, R69, RZ, PT ;  /* 0x000000ff4500720c */ /* 0x000fe40003f45270 */
[----:B------:R-:W-:Y:S02]  /*c120*/  FSEL R29, R29, -INF , !P1 ;  /* 0xff8000001d1d7808 */ /* 0x000fe40004800000 */
[----:B------:R-:W-:Y:S02]  /*c130*/  ISETP.NE.AND P1, PT, R68, RZ, PT ;  /* 0x000000ff4400720c */ /* 0x000fe40003f25270 */
[----:B------:R-:W-:-:S02]  /*c140*/  FMNMX.FTZ R20, R35, R20, !PT ;  /* 0x0000001423147209 */ /* 0x000fc40007810000 */
[----:B------:R-:W-:Y:S02]  /*c150*/  ISETP.GT.AND P1, PT, R38, 0x20, !P1 ;  /* 0x000000202600780c */ /* 0x000fe40004f24270 */
[----:B------:R-:W-:Y:S02]  /*c160*/  ISETP.NE.AND P5, PT, R40, RZ, PT ;  /* 0x000000ff2800720c */ /* 0x000fe40003fa5270 */
[----:B------:R-:W-:Y:S02]  /*c170*/  ISETP.LT.OR P1, PT, R36, 0x21, P1 ;  /* 0x000000212400780c */ /* 0x000fe40000f21670 */
[----:B------:R-:W-:Y:S02]  /*c180*/  FMNMX.FTZ R40, R37, R20, !PT ;  /* 0x0000001425287209 */ /* 0x000fe40007810000 */
[----:B------:R-:W-:Y:S02]  /*c190*/  FSEL R3, R42, -INF , !P1 ;  /* 0xff8000002a037808 */ /* 0x000fe40004800000 */
[----:B------:R-:W-:Y:S01]  /*c1a0*/  ISETP.GT.AND P1, PT, R38, 0x21, !P2 ;  /* 0x000000212600780c */ /* 0x000fe20005724270 */
[----:B------:R-:W0:Y:S01]  /*c1b0*/  SHFL.BFLY PT, R13, R40, 0x2, 0x1f ;  /* 0x0c401f00280d7f89 */ /* 0x000e2200000e0000 */
[----:B------:R-:W-:-:S02]  /*c1c0*/  ISETP.NE.AND P2, PT, R44, RZ, PT ;  /* 0x000000ff2c00720c */ /* 0x000fc40003f45270 */
[----:B------:R-:W-:Y:S02]  /*c1d0*/  ISETP.LT.OR P1, PT, R36, 0x22, P1 ;  /* 0x000000222400780c */ /* 0x000fe40000f21670 */
[----:B------:R-:W-:Y:S02]  /*c1e0*/  ISETP.GT.AND P3, PT, R38, 0x31, !P3 ;  /* 0x000000312600780c */ /* 0x000fe40005f64270 */
[----:B------:R-:W-:Y:S02]  /*c1f0*/  FSEL R27, R58, -INF , !P1 ;  /* 0xff8000003a1b7808 */ /* 0x000fe40004800000 */
[----:B------:R-:W-:Y:S02]  /*c200*/  ISETP.NE.AND P1, PT, R70, RZ, PT ;  /* 0x000000ff4600720c */ /* 0x000fe40003f25270 */
[C---:B------:R-:W-:Y:S02]  /*c210*/  ISETP.GT.AND P4, PT, R38.reuse, 0x38, !P4 ;  /* 0x000000382600780c */ /* 0x040fe40006784270 */
[----:B------:R-:W-:-:S02]  /*c220*/  ISETP.GT.AND P1, PT, R38, 0x28, !P1 ;  /* 0x000000282600780c */ /* 0x000fc40004f24270 */
[----:B------:R-:W-:Y:S02]  /*c230*/  ISETP.GT.AND P6, PT, R38, 0x39, !P6 ;  /* 0x000000392600780c */ /* 0x000fe400077c4270 */
[C---:B------:R-:W-:Y:S02]  /*c240*/  ISETP.LT.OR P1, PT, R36.reuse, 0x29, P1 ;  /* 0x000000292400780c */ /* 0x040fe40000f21670 */
[----:B------:R-:W-:Y:S02]  /*c250*/  ISETP.LT.OR P3, PT, R36, 0x32, P3 ;  /* 0x000000322400780c */ /* 0x000fe40001f61670 */
[----:B------:R-:W-:Y:S02]  /*c260*/  FSEL R25, R46, -INF , !P1 ;  /* 0xff8000002e197808 */ /* 0x000fe40004800000 */
[----:B------:R-:W-:Y:S02]  /*c270*/  ISETP.GT.AND P1, PT, R38, RZ, !P5 ;  /* 0x000000ff2600720c */ /* 0x000fe40006f24270 */
[----:B0-----:R-:W-:-:S02]  /*c280*/  FMNMX.FTZ R42, R40, R13, !PT ;  /* 0x0000000d282a7209 */ /* 0x001fc40007810000 */
[----:B------:R-:W-:Y:S02]  /*c290*/  ISETP.LT.OR P1, PT, R36, 0x1, P1 ;  /* 0x000000012400780c */ /* 0x000fe40000f21670 */
[----:B------:R-:W-:Y:S01]  /*c2a0*/  ISETP.NE.AND P5, PT, R72, RZ, PT ;  /* 0x000000ff4800720c */ /* 0x000fe20003fa5270 */
[----:B------:R-:W0:Y:S01]  /*c2b0*/  SHFL.BFLY PT, R13, R42, 0x1, 0x1f ;  /* 0x0c201f002a0d7f89 */ /* 0x000e2200000e0000 */
        /* <DEDUP_REMOVED lines=8> */
[----:B------:R-:W-:Y:S02]  /*c340*/  FMNMX.FTZ R20, R43, R20, !PT ;  /* 0x000000142b147209 */ /* 0x000fe40007810000 */
[----:B------:R-:W-:-:S02]  /*c350*/  ISETP.LT.OR P2, PT, R36, 0x31, P2 ;  /* 0x000000312400780c */ /* 0x000fc40001741670 */
[----:B------:R-:W-:Y:S02]  /*c360*/  FMNMX.FTZ R34, R33, R20, !PT ;  /* 0x0000001421227209 */ /* 0x000fe40007810000 */
[----:B------:R-:W-:Y:S02]  /*c370*/  MOV R20, UR4 ;  /* 0x0000000400147c02 */ /* 0x000fe40008000f00 */
[----:B------:R-:W-:Y:S02]  /*c380*/  FMNMX.FTZ R34, R31, R34, !PT ;  /* 0x000000221f227209 */ /* 0x000fe40007810000 */
[----:B0-----:R-:W-:Y:S02]  /*c390*/  FMNMX.FTZ R13, R42, R13, !PT ;  /* 0x0000000d2a0d7209 */ /* 0x001fe40007810000 */
[----:B------:R-:W-:Y:S02]  /*c3a0*/  FMNMX.FTZ R34, R29, R34, !PT ;  /* 0x000000221d227209 */ /* 0x000fe40007810000 */
[C---:B------:R-:W-:Y:S01]  /*c3b0*/  FSETP.NEU.FTZ.AND P1, PT, R13.reuse, -INF , PT ;  /* 0xff8000000d00780b */ /* 0x040fe20003f3d000 */
[----:B------:R-:W-:Y:S01]  /*c3c0*/  FMUL.FTZ R28, R13, R20 ;  /* 0x000000140d1c7220 */ /* 0x000fe20000410000 */
[----:B------:R-:W-:-:S02]  /*c3d0*/  FMNMX.FTZ R34, R3, R34, !PT ;  /* 0x0000002203227209 */ /* 0x000fc40007810000 */
[----:B------:R-:W-:Y:S02]  /*c3e0*/  ISETP.LT.OR P4, PT, R36, 0x39, P4 ;  /* 0x000000392400780c */ /* 0x000fe40002781670 */
[----:B------:R-:W-:Y:S02]  /*c3f0*/  FMNMX.FTZ R34, R27, R34, !PT ;  /* 0x000000221b227209 */ /* 0x000fe40007810000 */
[----:B------:R-:W-:Y:S02]  /*c400*/  FSEL R28, R28, RZ, P1 ;  /* 0x000000ff1c1c7208 */ /* 0x000fe40000800000 */
[----:B------:R-:W-:Y:S02]  /*c410*/  FMNMX.FTZ R34, R25, R34, !PT ;  /* 0x0000002219227209 */ /* 0x000fe40007810000 */
[----:B------:R-:W-:Y:S01]  /*c420*/  FSEL R73, R24, -INF , !P3 ;  /* 0xff80000018497808 */ /* 0x000fe20005800000 */
[-CC-:B------:R-:W-:Y:S01]  /*c430*/  FFMA.FTZ R38, R71, R20.reuse, -R28.reuse ;  /* 0x0000001447267223 */ /* 0x180fe2000001081c */
[----:B------:R-:W-:Y:S01]  /*c440*/  FSEL R71, R26, -INF , !P2 ;  /* 0xff8000001a477808 */ /* 0x000fe20005000000 */
[--C-:B------:R-:W-:Y:S01]  /*c450*/  FFMA.FTZ R24, R75, R20, -R28.reuse ;  /* 0x000000144b187223 */ /* 0x100fe2000001081c */
[----:B------:R-:W-:Y:S01]  /*c460*/  FMNMX.FTZ R34, R69, R34, !PT ;  /* 0x0000002245227209 */ /* 0x000fe20007810000 */
[--C-:B------:R-:W-:Y:S01]  /*c470*/  FFMA.FTZ R26, R65, R20, -R28.reuse ;  /* 0x00000014411a7223 */ /* 0x100fe2000001081c */
[----:B------:R-:W-:Y:S01]  /*c480*/  ISETP.LT.OR P6, PT, R36, 0x3a, P6 ;  /* 0x0000003a2400780c */ /* 0x000fe200037c1670 */
[----:B------:R-:W-:Y:S01]  /*c490*/  MUFU.EX2 R79, R24 ;  /* 0x00000018004f7308 */ /* 0x000fe20000000800 */
[----:B------:R-:W-:Y:S01]  /*c4a0*/  FMNMX.FTZ R34, R71, R34, !PT ;  /* 0x0000002247227209 */ /* 0x000fe20007810000 */
[-CC-:B------:R-:W-:Y:S01]  /*c4b0*/  FFMA.FTZ R67, R67, R20.reuse, -R28.reuse ;  /* 0x0000001443437223 */ /* 0x180fe2000001081c */
[----:B------:R-:W-:Y:S01]  /*c4c0*/  FSEL R75, R32, -INF , !P4 ;  /* 0xff800000204b7808 */ /* 0x000fe20006000000 */
[--C-:B------:R-:W-:Y:S01]  /*c4d0*/  FFMA.FTZ R32, R15, R20, -R28.reuse ;  /* 0x000000140f207223 */ /* 0x100fe2000001081c */
[----:B------:R-:W-:Y:S01]  /*c4e0*/  FMNMX.FTZ R34, R73, R34, !PT ;  /* 0x0000002249227209 */ /* 0x000fe20007810000 */
[--C-:B------:R-:W-:Y:S01]  /*c4f0*/  FFMA.FTZ R63, R63, R20, -R28.reuse ;  /* 0x000000143f3f7223 */ /* 0x100fe2000001081c */
[----:B------:R-:W-:Y:S01]  /*c500*/  FSEL R77, R30, -INF , !P6 ;  /* 0xff8000001e4d7808 */ /* 0x000fe20007000000 */
[----:B------:R-:W0:Y:S01]  /*c510*/  MUFU.EX2 R38, R38 ;  /* 0x0000002600267308 */ /* 0x000e220000000800 */
[----:B------:R-:W-:Y:S01]  /*c520*/  FMNMX.FTZ R34, R75, R34, !PT ;  /* 0x000000224b227209 */ /* 0x000fe20007810000 */
[-CC-:B------:R-:W-:Y:S01]  /*c530*/  FFMA.FTZ R61, R61, R20.reuse, -R28.reuse ;  /* 0x000000143d3d7223 */ /* 0x180fe2000001081c */
[-CC-:B------:R-:W-:Y:S01]  /*c540*/  FFMA.FTZ R59, R59, R20.reuse, -R28.reuse ;  /* 0x000000143b3b7223 */ /* 0x180fe2000001081c */
[--C-:B------:R-:W-:Y:S01]  /*c550*/  FFMA.FTZ R57, R57, R20, -R28.reuse ;  /* 0x0000001439397223 */ /* 0x100fe2000001081c */
[----:B------:R-:W-:Y:S01]  /*c560*/  FMNMX.FTZ R34, R77, R34, !PT ;  /* 0x000000224d227209 */ /* 0x000fe20007810000 */
[-CC-:B------:R-:W-:Y:S01]  /*c570*/  FFMA.FTZ R51, R51, R20.reuse, -R28.reuse ;  /* 0x0000001433337223 */ /* 0x180fe2000001081c */
[-CC-:B------:R-:W-:Y:S01]  /*c580*/  FFMA.FTZ R49, R49, R20.reuse, -R28.reuse ;  /* 0x0000001431317223 */ /* 0x180fe2000001081c */
[----:B------:R-:W-:Y:S01]  /*c590*/  MUFU.EX2 R67, R67 ;  /* 0x0000004300437308 */ /* 0x000fe20000000800 */
[-CC-:B------:R-:W-:Y:S01]  /*c5a0*/  FFMA.FTZ R45, R45, R20.reuse, -R28.reuse ;  /* 0x000000142d2d7223 */ /* 0x180fe2000001081c */
[----:B------:R-:W1:Y:S01]  /*c5b0*/  SHFL.BFLY PT, R65, R34, 0x2, 0x1f ;  /* 0x0c401f0022417f89 */ /* 0x000e6200000e0000 */
[-CC-:B------:R-:W-:Y:S01]  /*c5c0*/  FFMA.FTZ R41, R41, R20.reuse, -R28.reuse ;  /* 0x0000001429297223 */ /* 0x180fe2000001081c */
[-CC-:B------:R-:W-:Y:S01]  /*c5d0*/  FFMA.FTZ R39, R39, R20.reuse, -R28.reuse ;  /* 0x0000001427277223 */ /* 0x180fe2000001081c */
[-CC-:B------:R-:W-:Y:S01]  /*c5e0*/  FFMA.FTZ R35, R35, R20.reuse, -R28.reuse ;  /* 0x0000001423237223 */ /* 0x180fe2000001081c */
[----:B------:R-:W-:-:S02]  /*c5f0*/  FFMA.FTZ R28, R37, R20, -R28 ;  /* 0x00000014251c7223 */ /* 0x000fc4000001081c */
[----:B------:R-:W2:Y:S01]  /*c600*/  MUFU.EX2 R26, R26 ;  /* 0x0000001a001a7308 */ /* 0x000ea20000000800 */
[----:B0-----:R-:W-:Y:S01]  /*c610*/  FADD.FTZ R46, R38, R79 ;  /* 0x0000004f262e7221 */ /* 0x001fe20000010000 */
[----:B------:R-:W-:-:S06]  /*c620*/  F2FP.F16.F32.PACK_AB R164, R79, R38 ;  /* 0x000000264fa4723e */ /* 0x000fcc00000000ff */
[----:B------:R-:W-:Y:S08]  /*c630*/  MUFU.EX2 R63, R63 ;  /* 0x0000003f003f7308 */ /* 0x000ff00000000800 */
[----:B------:R-:W-:Y:S01]  /*c640*/  MUFU.EX2 R160, R61 ;  /* 0x0000003d00a07308 */ /* 0x000fe20000000800 */
[----:B--2---:R-:W-:Y:S02]  /*c650*/  F2FP.F16.F32.PACK_AB R166, R26, R67 ;  /* 0x000000431aa6723e */ /* 0x004fe400000000ff */
[----:B-1----:R-:W-:-:S05]  /*c660*/  FMNMX.FTZ R65, R34, R65, !PT ;  /* 0x0000004122417209 */ /* 0x002fca0007810000 */
        /* <DEDUP_REMOVED lines=27> */
[----:B------:R-:W-:-:S05]  /*c820*/  FFMA.FTZ R24, R77, R20, -R24 ;  /* 0x000000144d187223 */ /* 0x000fca0000010818 */
[----:B------:R-:W-:Y:S08]  /*c830*/  MUFU.EX2 R55, R55 ;  /* 0x0000003700377308 */ /* 0x000ff00000000800 */
[----:B------:R-:W1:Y:S01]  /*c840*/  MUFU.EX2 R34, R47 ;  /* 0x0000002f00227308 */ /* 0x000e620000000800 */
[----:B0-----:R-:W-:-:S07]  /*c850*/  F2FP.F16.F32.PACK_AB R165, R53, R0 ;  /* 0x0000000035a5723e */ /* 0x001fce00000000ff */
[----:B------:R-:W-:Y:S08]  /*c860*/  MUFU.EX2 R43, R43 ;  /* 0x0000002b002b7308 */ /* 0x000ff00000000800 */
[----:B------:R0:W-:Y:S01]  /*c870*/  MUFU.EX2 R40, R29 ;  /* 0x0000001d00287308 */ /* 0x0001e20000000800 */
[----:B-1----:R-:W-:-:S05]  /*c880*/  F2FP.F16.F32.PACK_AB R167, R34, R55 ;  /* 0x0000003722a7723e */ /* 0x002fca00000000ff */
[----:B------:R1:W-:Y:S02]  /*c890*/  STSM.16.M88.4 [R198+0x26800], R164 ;  /* 0x026800a4c6007844 */ /* 0x0003e40000000200 */
[----:B------:R-:W2:Y:S01]  /*c8a0*/  MUFU.EX2 R36, R33 ;  /* 0x0000002100247308 */ /* 0x000ea20000000800 */
[----:B0-----:R-:W-:Y:S01]  /*c8b0*/  FADD.FTZ R29, R67, R46 ;  /* 0x0000002e431d7221 */ /* 0x001fe20000010000 */
[----:B------:R-:W-:-:S03]  /*c8c0*/  FADD.FTZ R46, R0, R53 ;  /* 0x00000035002e7221 */ /* 0x000fc60000010000 */
[----:B------:R-:W-:-:S03]  /*c8d0*/  FADD.FTZ R48, R26, R29 ;  /* 0x0000001d1a307221 */ /* 0x000fc60000010000 */
[----:B------:R-:W0:Y:S01]  /*c8e0*/  MUFU.EX2 R31, R31 ;  /* 0x0000001f001f7308 */ /* 0x000e220000000800 */
[----:B------:R-:W-:-:S04]  /*c8f0*/  FADD.FTZ R29, R63, R48 ;  /* 0x000000303f1d7221 */ /* 0x000fc80000010000 */
[C---:B------:R-:W-:Y:S01]  /*c900*/  FADD.FTZ R50, R160.reuse, R29 ;  /* 0x0000001da0327221 */ /* 0x040fe20000010000 */
[----:B------:R-:W-:Y:S02]  /*c910*/  F2FP.F16.F32.PACK_AB R160, R160, R63 ;  /* 0x0000003fa0a0723e */ /* 0x000fe400000000ff */
[----:B------:R3:W-:Y:S01]  /*c920*/  MUFU.EX2 R42, R27 ;  /* 0x0000001b002a7308 */ /* 0x0007e20000000800 */
[----:B------:R-:W-:Y:S01]  /*c930*/  FADD.FTZ R29, R59, R50 ;  /* 0x000000323b1d7221 */ /* 0x000fe20000010000 */
[----:B--2---:R-:W-:-:S06]  /*c940*/  F2FP.F16.F32.PACK_AB R161, R36, R43 ;  /* 0x0000002b24a1723e */ /* 0x004fcc00000000ff */
[----:B------:R-:W2:Y:S01]  /*c950*/  MUFU.EX2 R3, R3 ;  /* 0x0000000300037308 */ /* 0x000ea20000000800 */
[----:B---3--:R-:W-:Y:S01]  /*c960*/  FADD.FTZ R27, R55, R46 ;  /* 0x0000002e371b7221 */ /* 0x008fe20000010000 */
[----:B0-----:R-:W-:-:S03]  /*c970*/  F2FP.F16.F32.PACK_AB R163, R40, R31 ;  /* 0x0000001f28a3723e */ /* 0x001fc600000000ff */
[----:B------:R-:W-:-:S03]  /*c980*/  FADD.FTZ R48, R34, R27 ;  /* 0x0000001b22307221 */ /* 0x000fc60000010000 */
[----:B------:R-:W0:Y:S01]  /*c990*/  MUFU.EX2 R25, R25 ;  /* 0x0000001900197308 */ /* 0x000e220000000800 */
[----:B------:R-:W-:Y:S01]  /*c9a0*/  FADD.FTZ R27, R43, R48 ;  /* 0x000000302b1b7221 */ /* 0x000fe20000010000 */
[C---:B------:R-:W-:Y:S01]  /*c9b0*/  FADD.FTZ R48, R162.reuse, R29 ;  /* 0x0000001da2307221 */ /* 0x040fe20000010000 */
[----:B------:R-:W-:Y:S02]  /*c9c0*/  F2FP.F16.F32.PACK_AB R162, R162, R59 ;  /* 0x0000003ba2a2723e */ /* 0x000fe400000000ff */
[----:B------:R-:W-:Y:S01]  /*c9d0*/  FADD.FTZ R38, R36, R27 ;  /* 0x0000001b24267221 */ /* 0x000fe20000010000 */
[----:B------:R-:W-:Y:S02]  /*c9e0*/  FADD.FTZ R29, R51, R48 ;  /* 0x00000030331d7221 */ /* 0x000fe40000010000 */
[----:B------:R-:W3:Y:S01]  /*c9f0*/  MUFU.EX2 R30, R41 ;  /* 0x00000029001e7308 */ /* 0x000ee20000000800 */
[----:B------:R-:W-:Y:S01]  /*ca00*/  FADD.FTZ R27, R31, R38 ;  /* 0x000000261f1b7221 */ /* 0x000fe20000010000 */
[----:B------:R-:W-:Y:S01]  /*ca10*/  FADD.FTZ R38, R156, R29 ;  /* 0x0000001d9c267221 */ /* 0x000fe20000010000 */
[----:B--2---:R-:W-:Y:S01]  /*ca20*/  F2FP.F16.F32.PACK_AB R157, R42, R3 ;  /* 0x000000032a9d723e */ /* 0x004fe200000000ff */
[----:B------:R1:W-:Y:S01]  /*ca30*/  STSM.16.M88.4 [R201], R160 ;  /* 0x000000a0c9007844 */ /* 0x0003e20000000200 */
[----:B------:R-:W-:Y:S01]  /*ca40*/  FADD.FTZ R26, R40, R27 ;  /* 0x0000001b281a7221 */ /* 0x000fe20000010000 */
[----:B------:R-:W-:-:S02]  /*ca50*/  F2FP.F16.F32.PACK_AB R156, R156, R51 ;  /* 0x000000339c9c723e */ /* 0x000fc400000000ff */
[----:B------:R-:W2:Y:S01]  /*ca60*/  MUFU.EX2 R44, R69 ;  /* 0x00000045002c7308 */ /* 0x000ea20000000800 */
[----:B------:R-:W-:Y:S01]  /*ca70*/  FADD.FTZ R27, R3, R26 ;  /* 0x0000001a031b7221 */ /* 0x000fe20000010000 */
[----:B------:R-:W-:-:S03]  /*ca80*/  FADD.FTZ R3, R45, R38 ;  /* 0x000000262d037221 */ /* 0x000fc60000010000 */
[----:B------:R-:W-:-:S03]  /*ca90*/  FADD.FTZ R0, R42, R27 ;  /* 0x0000001b2a007221 */ /* 0x000fc60000010000 */
[----:B------:R-:W-:Y:S01]  /*caa0*/  MUFU.EX2 R39, R39 ;  /* 0x0000002700277308 */ /* 0x000fe20000000800 */
[----:B0-----:R-:W-:Y:S01]  /*cab0*/  FADD.FTZ R27, R25, R0 ;  /* 0x00000000191b7221 */ /* 0x001fe20000010000 */
[C---:B---3--:R-:W-:Y:S01]  /*cac0*/  F2FP.F16.F32.PACK_AB R158, R30.reuse, R45 ;  /* 0x0000002d1e9e723e */ /* 0x048fe200000000ff */
[----:B------:R-:W-:-:S05]  /*cad0*/  FADD.FTZ R30, R30, R3 ;  /* 0x000000031e1e7221 */ /* 0x000fca0000010000 */
        /* <DEDUP_REMOVED lines=10> */
[----:B------:R-:W3:Y:S01]  /*cb80*/  MUFU.EX2 R28, R28 ;  /* 0x0000001c001c7308 */ /* 0x000ee20000000800 */
[----:B--2---:R-:W-:Y:S01]  /*cb90*/  F2FP.F16.F32.PACK_AB R153, R46, R71 ;  /* 0x000000472e99723e */ /* 0x004fe200000000ff */
[----:B------:R-:W-:-:S04]  /*cba0*/  FADD.FTZ R71, R71, R44 ;  /* 0x0000002c47477221 */ /* 0x000fc80000010000 */
[----:B------:R-:W-:Y:S02]  /*cbb0*/  FADD.FTZ R46, R46, R71 ;  /* 0x000000472e2e7221 */ /* 0x000fe40000010000 */
[----:B------:R-:W-:Y:S01]  /*cbc0*/  MUFU.EX2 R75, R75 ;  /* 0x0000004b004b7308 */ /* 0x000fe20000000800 */
[----:B0-----:R-:W-:-:S07]  /*cbd0*/  FADD.FTZ R3, R35, R32 ;  /* 0x0000002023037221 */ /* 0x001fce0000010000 */
[----:B------:R-:W0:Y:S01]  /*cbe0*/  MUFU.EX2 R24, R24 ;  /* 0x0000001800187308 */ /* 0x000e220000000800 */
[C---:B---3--:R-:W-:Y:S01]  /*cbf0*/  F2FP.F16.F32.PACK_AB R154, R28.reuse, R35 ;  /* 0x000000231c9a723e */ /* 0x048fe200000000ff */
[----:B------:R-:W-:Y:S01]  /*cc00*/  FADD.FTZ R3, R28, R3 ;  /* 0x000000031c037221 */ /* 0x000fe20000010000 */
[----:B0-----:R-:W-:Y:S01]  /*cc10*/  F2FP.F16.F32.PACK_AB R155, R24, R75 ;  /* 0x0000004b189b723e */ /* 0x001fe200000000ff */
[----:B------:R-:W-:-:S04]  /*cc20*/  FADD.FTZ R75, R75, R46 ;  /* 0x0000002e4b4b7221 */ /* 0x000fc80000010000 */
[----:B------:R1:W-:Y:S01]  /*cc30*/  STSM.16.M88.4 [R200], R152 ;  /* 0x00000098c8007844 */ /* 0x0003e20000000200 */
[----:B------:R-:W-:Y:S01]  /*cc40*/  FADD.FTZ R0, R24, R75 ;  /* 0x0000004b18007221 */ /* 0x000fe20000010000 */
[----:B------:R-:W-:Y:S06]  /*cc50*/  @!P0 BRA `(.L_x_5908) ;  /* 0x0000000000048947 */ /* 0x000fec0003800000 */
[----:B------:R-:W-:Y:S01]  /*cc60*/  BPT.TRAP 0x1 ;  /* 0x000000040000795c */ /* 0x000fe20000300000 */
.L_x_5908:
[----:B------:R0:W2:Y:S01]  /*cc70*/  SYNCS.PHASECHK.TRANS64.TRYWAIT P1, [R12+URZ+0x28c50], R21 ;  /* 0x028c50150c0075a7 */ /* 0x0000a2000802017f */
[----:B------:R-:W-:Y:S05]  /*cc80*/  @!P0 BRA `(.L_x_5909) ;  /* 0x0000000000048947 */ /* 0x000fea0003800000 */
[----:B------:R-:W-:Y:S01]  /*cc90*/  BPT.TRAP 0x1 ;  /* 0x000000040000795c */ /* 0x000fe20000300000 */
.L_x_5909:
[----:B------:R-:W-:Y:S01]  /*cca0*/  ULDC UR42, c[0x0][0x9e4] ;  /* 0x00027900002a7ab9 */ /* 0x000fe20000000800 */
[----:B------:R-:W-:Y:S01]  /*ccb0*/  ULDC UR44, c[0x0][0x9d8] ;  /* 0x00027600002c7ab9 */ /* 0x000fe20000000800 */
[----:B------:R-:W-:Y:S01]  /*ccc0*/  ULDC UR38, c[0x0][0x988] ;  /* 0x0002620000267ab9 */ /* 0x000fe20000000800 */
[----:B------:R-:W-:Y:S01]  /*ccd0*/  ULDC UR43, c[0x0][0x9e0] ;  /* 0x00027800002b7ab9 */ /* 0x000fe20000000800 */
[----:B------:R-:W-:Y:S01]  /*cce0*/  BSSY B0, `(.L_x_5910) ;  /* 0x0000006000007945 */ /* 0x000fe20003800000 */
[----:B------:R-:W-:Y:S02]  /*ccf0*/  IMAD R24, R18, 0x1000, R193 ;  /* 0x0000100012187824 */ /* 0x000fe400078e02c1 */
[----:B------:R-:W-:Y:S01]  /*cd00*/  IMAD.MOV.U32 R25, RZ, RZ, 0x40000040 ;  /* 0x40000040ff197424 */ /* 0x000fe200078e00ff */
[----:B--2---:R-:W-:Y:S06]  /*cd10*/  @P1 BRA `(.L_x_5911) ;  /* 0x0000000000081947 */ /* 0x004fec0003800000 */
[----:B------:R-:W2:Y:S02]  /*cd20*/  SYNCS.PHASECHK.TRANS64.TRYWAIT P1, [R12+URZ+0x28c50], R21 ;  /* 0x028c50150c0075a7 */ /* 0x000ea4000802017f */
[----:B--2---:R-:W-:Y:S05]  /*cd30*/  @!P1 BRA `(.L_x_5912) ;  /* 0x0000014000e89947 */ /* 0x004fea0003800000 */
.L_x_5911:
[----:B------:R-:W-:Y:S05]  /*cd40*/  BSYNC B0 ;  /* 0x0000000000007941 */ /* 0x000fea0003800000 */
.L_x_5910:
[C---:B------:R-:W-:Y:S01]  /*cd50*/  R2UR UR6, R24.reuse ;  /* 0x00000000180672ca */ /* 0x040fe200000e0000 */
[C---:B------:R-:W-:Y:S01]  /*cd60*/  VIADD R26, R24.reuse, 0x80 ;  /* 0x00000080181a7836 */ /* 0x040fe20000000000 */
[----:B------:R-:W-:Y:S01]  /*cd70*/  R2UR UR7, R25 ;  /* 0x00000000190772ca */ /* 0x000fe200000e0000 */
[C---:B------:R-:W-:Y:S02]  /*cd80*/  VIADD R28, R24.reuse, 0x100 ;  /* 0x00000100181c7836 */ /* 0x040fe40000000000 */
[----:B------:R-:W-:Y:S01]  /*cd90*/  VIADD R24, R24, 0x180 ;  /* 0x0000018018187836 */ /* 0x000fe20000000000 */
[----:B------:R-:W-:Y:S01]  /*cda0*/  R2UR UR10, R26 ;  /* 0x000000001a0a72ca */ /* 0x000fe200000e0000 */
[----:B------:R-:W-:Y:S01]  /*cdb0*/  IMAD.MOV.U32 R27, RZ, RZ, 0x40000040 ;  /* 0x40000040ff1b7424 */ /* 0x000fe200078e00ff */
[----:B------:R-:W-:Y:S01]  /*cdc0*/  R2UR UR14, R28 ;  /* 0x000000001c0e72ca */ /* 0x000fe200000e0000 */
[----:B------:R-:W-:Y:S01]  /*cdd0*/  IMAD.MOV.U32 R29, RZ, RZ, 0x40000040 ;  /* 0x40000040ff1d7424 */ /* 0x000fe200078e00ff */
[----:B------:R-:W-:Y:S01]  /*cde0*/  R2UR UR18, R24 ;  /* 0x00000000181272ca */ /* 0x000fe200000e0000 */
[----:B------:R-:W-:Y:S01]  /*cdf0*/  IMAD.MOV.U32 R25, RZ, RZ, 0x40000040 ;  /* 0x40000040ff197424 */ /* 0x000fe200078e00ff */
[----:B------:R-:W-:-:S02]  /*ce00*/  R2UR UR11, R27 ;  /* 0x000000001b0b72ca */ /* 0x000fc400000e0000 */
[----:B------:R-:W-:Y:S02]  /*ce10*/  R2UR UR15, R29 ;  /* 0x000000001d0f72ca */ /* 0x000fe400000e0000 */
[----:B------:R-:W-:Y:S02]  /*ce20*/  R2UR UR19, R25 ;  /* 0x00000000191372ca */ /* 0x000fe400000e0000 */
        /* <DEDUP_REMOVED lines=25> */
.L_x_5913:
[----:B0-2---:R-:W0:Y:S01]  /*cfc0*/  LDC R21, c[0x0][0x448] ;  /* 0x00011200ff157b82 */ /* 0x005e220000000800 */
[----:B------:R-:W-:Y:S01]  /*cfd0*/  IADD3 R12, R12, 0x28c60, RZ ;  /* 0x00028c600c0c7810 */ /* 0x000fe20007ffe0ff */
[----:B------:R-:W-:Y:S01]  /*cfe0*/  UISETP.NE.AND UP0, UPT, UR48, URZ, UPT ;  /* 0x0000003f3000728c */ /* 0x000fe2000bf05270 */
[----:B-1----:R-:W-:Y:S02]  /*cff0*/  IMAD.MOV.U32 R152, RZ, RZ, R195 ;  /* 0x000000ffff987224 */ /* 0x002fe400078e00c3 */
[----:B------:R-:W-:-:S04]  /*d000*/  PRMT R12, R187, 0x654, R12 ;  /* 0x00000654bb0c7816 */ /* 0x000fc8000000000c */
[----:B------:R1:W-:Y:S01]  /*d010*/  SYNCS.ARRIVE.TRANS64.RED.A1T0 RZ, [R12+URZ], RZ ;  /* 0x000000ff0cff79a7 */ /* 0x0003e2000810043f */
[----:B0-----:R-:W-:-:S13]  /*d020*/  ISETP.NE.AND P1, PT, R21, 0x1, PT ;  /* 0x000000011500780c */ /* 0x001fda0003f25270 */
[----:B------:R-:W0:Y:S08]  /*d030*/  @P1 LDC R21, c[0x0][0x44c] ;  /* 0x00011300ff151b82 */ /* 0x000e300000000800 */
[----:B-1----:R-:W1:Y:S01]  /*d040*/  @P1 LDC R12, c[0x0][0x450] ;  /* 0x00011400ff0c1b82 */ /* 0x002e620000000800 */
[----:B0-----:R-:W-:-:S05]  /*d050*/  @P1 IMAD.HI.U32 R21, R195, R21, RZ ;  /* 0x00000015c3151227 */ /* 0x001fca00078e00ff */
[----:B-1----:R-:W-:Y:S01]  /*d060*/  @P1 SHF.R.U32.HI R152, RZ, R12, R21 ;  /* 0x0000000cff981219 */ /* 0x002fe20000011615 */
[----:B------:R-:W-:Y:S01]  /*d070*/  VIADD R12, R168, 0xfffffffe ;  /* 0xfffffffea80c7836 */ /* 0x000fe20000000000 */
[----:B------:R-:W-:Y:S02]  /*d080*/  PLOP3.LUT P1, PT, PT, PT, UP0, 0x40, 0x0 ;  /* 0x000000000000781c */ /* 0x000fe40003f2e808 */
[----:B------:R-:W-:-:S05]  /*d090*/  IADD3 R21, R152, R184, -R23 ;  /* 0x000000b898157210 */ /* 0x000fca0007ffe817 */
[----:B------:R-:W-:-:S06]  /*d0a0*/  VIADD R152, R21, UR46 ;  /* 0x0000002e15987c36 */ /* 0x000fcc0008000000 */
[----:B------:R-:W-:Y:S05]  /*d0b0*/  @P1 BRA `(.L_x_5914) ;  /* 0x0000000000541947 */ /* 0x000fea0003800000 */
[C---:B------:R-:W-:Y:S01]  /*d0c0*/  ISETP.GT.AND P1, PT, R21.reuse, RZ, PT ;  /* 0x000000ff1500720c */ /* 0x040fe20003f24270 */
[----:B------:R-:W-:Y:S01]  /*d0d0*/  BSSY B0, `(.L_x_5915) ;  /* 0x0000010000007945 */ /* 0x000fe20003800000 */
[----:B------:R-:W-:-:S11]  /*d0e0*/  VIADD R153, R21, 0xffffffff ;  /* 0xffffffff15997836 */ /* 0x000fd60000000000 */
[----:B------:R-:W-:Y:S05]  /*d0f0*/  @P1 BRA `(.L_x_5916) ;  /* 0x0000000000201947 */ /* 0x000fea0003800000 */
[----:B------:R-:W-:Y:S01]  /*d100*/  UISETP.NE.AND UP0, UPT, UR47, 0x1, UPT ;  /* 0x000000012f00788c */ /* 0x000fe2000bf05270 */
[----:B------:R-:W-:-:S05]  /*d110*/  IMAD.MOV R21, RZ, RZ, -R21 ;  /* 0x000000ffff157224 */ /* 0x000fca00078e0a15 */
[----:B------:R-:W-:-:S05]  /*d120*/  PLOP3.LUT P1, PT, PT, PT, UP0, 0x80, 0x0 ;  /* 0x000000000000781c */ /* 0x000fca0003f2f008 */
[----:B------:R-:W-:-:S08]  /*d130*/  @UP0 ULDC.64 UR4, c[0x0][0x9e8] ;  /* 0x00027a0000040ab9 */ /* 0x000fd00000000a00 */
[----:B------:R-:W-:-:S05]  /*d140*/  @P1 IMAD.HI.U32 R153, R21, UR4, RZ ;  /* 0x0000000415991c27 */ /* 0x000fca000f8e00ff */
[----:B------:R-:W-:-:S04]  /*d150*/  @P1 SHF.R.U32.HI R21, RZ, UR5, R153 ;  /* 0x00000005ff151c19 */ /* 0x000fc80008011699 */
[----:B------:R-:W-:Y:S01]  /*d160*/  LOP3.LUT R153, RZ, R21, RZ, 0x33, !PT ;  /* 0x00000015ff997212 */ /* 0x000fe200078e33ff */
[----:B------:R-:W-:Y:S06]  /*d170*/  BRA `(.L_x_5917) ;  /* 0x0000000000147947 */ /* 0x000fec0003800000 */
.L_x_5916:
[----:B------:R-:W-:-:S06]  /*d180*/  UISETP.NE.AND UP0, UPT, UR47, 0x1, UPT ;  /* 0x000000012f00788c */ /* 0x000fcc000bf05270 */
[----:B------:R-:W-:-:S05]  /*d190*/  PLOP3.LUT P1, PT, PT, PT, UP0, 0x80, 0x0 ;  /* 0x000000000000781c */ /* 0x000fca0003f2f008 */
[----:B------:R-:W-:-:S08]  /*d1a0*/  @UP0 ULDC.64 UR4, c[0x0][0x9e8] ;  /* 0x00027a0000040ab9 */ /* 0x000fd00000000a00 */
[----:B------:R-:W-:-:S05]  /*d1b0*/  @P1 IMAD.HI.U32 R21, R153, UR4, RZ ;  /* 0x0000000499151c27 */ /* 0x000fca000f8e00ff */
[----:B------:R-:W-:-:S07]  /*d1c0*/  @P1 SHF.R.U32.HI R153, RZ, UR5, R21 ;  /* 0x00000005ff991c19 */ /* 0x000fce0008011615 */
.L_x_5917:
[----:B------:R-:W-:Y:S05]  /*d1d0*/  BSYNC B0 ;  /* 0x0000000000007941 */ /* 0x000fea0003800000 */
.L_x_5915:
[----:B------:R-:W-:-:S04]  /*d1e0*/  IMAD.U32 R21, RZ, RZ, UR47 ;  /* 0x0000002fff157e24 */ /* 0x000fc8000f8e00ff */
[----:B------:R-:W-:-:S05]  /*d1f0*/  IMAD R21, R153, R21, UR47 ;  /* 0x0000002f99157e24 */ /* 0x000fca000f8e0215 */
[----:B------:R-:W-:-:S07]  /*d200*/  VIMNMX R152, R152, R21, PT ;  /* 0x0000001598987248 */ /* 0x000fce0003fe0100 */
.L_x_5914:
[----:B------:R-:W2:Y:S01]  /*d210*/  LDL R153, [R1+0x8] ;  /* 0x0000080001997983 */ /* 0x000ea20000100800 */
[----:B------:R-:W-:Y:S01]  /*d220*/  SHF.R.S32.HI R21, RZ, 0x1f, R152 ;  /* 0x0000001fff157819 */ /* 0x000fe20000011498 */
[----:B------:R-:W-:Y:S03]  /*d230*/  BSSY B1, `(.L_x_5918) ;  /* 0x00002b5000017945 */ /* 0x000fe60003800000 */
[----:B------:R-:W-:-:S04]  /*d240*/  LEA.HI R21, R21, R152, RZ, 0x6 ;  /* 0x0000009815157211 */ /* 0x000fc800078f30ff */
[----:B------:R-:W-:-:S04]  /*d250*/  SHF.R.S32.HI R21, RZ, 0x6, R21 ;  /* 0x00000006ff157819 */ /* 0x000fc80000011415 */
[----:B--2---:R-:W-:-:S04]  /*d260*/  VIMNMX R226, R153, R21, !PT ;  /* 0x0000001599e27248 */ /* 0x004fc80007fe0100 */
[----:B------:R-:W-:-:S13]  /*d270*/  ISETP.GE.AND P1, PT, R12, R226, PT ;  /* 0x000000e20c00720c */ /* 0x000fda0003f26270 */
[----:B------:R-:W-:Y:S05]  /*d280*/  @!P1 BRA `(.L_x_5919) ;  /* 0x0000002800bc9947 */ /* 0x000fea0003800000 */
[----:B------:R-:W-:Y:S01]  /*d290*/  BSSY B0, `(.L_x_5920) ;  /* 0x00002ab000007945 */ /* 0x000fe20003800000 */
.L_x_5941:
[----:B------:R-:W-:-:S05]  /*d2a0*/  VIADD R209, R18, 0x1 ;  /* 0x0000000112d17836 */ /* 0x000fca0000000000 */
[----:B------:R-:W-:-:S04]  /*d2b0*/  ISETP.NE.AND P1, PT, R209, 0x2, PT ;  /* 0x00000002d100780c */ /* 0x000fc80003f25270 */
[----:B------:R-:W-:Y:S02]  /*d2c0*/  SEL R20, RZ, 0x1, P1 ;  /* 0x00000001ff147807 */ /* 0x000fe40000800000 */
[----:B------:R-:W-:Y:S02]  /*d2d0*/  SEL R209, R209, RZ, P1 ;  /* 0x000000ffd1d17207 */ /* 0x000fe40000800000 */
[----:B------:R-:W-:Y:S01]  /*d2e0*/  LOP3.LUT R19, R19, R20, RZ, 0x3c, !PT ;  /* 0x0000001413137212 */ /* 0x000fe200078e3cff */
[----:B0-----:R-:W-:Y:S06]  /*d2f0*/  @!P0 BRA `(.L_x_5921) ;  /* 0x0000000000048947 */ /* 0x001fec0003800000 */
[----:B------:R-:W-:Y:S01]  /*d300*/  BPT.TRAP 0x1 ;  /* 0x000000040000795c */ /* 0x000fe20000300000 */
.L_x_5921:
[----:B------:R-:W-:Y:S01]  /*d310*/  IMAD R21, R209, 0x8, R2 ;  /* 0x00000008d1157824 */ /* 0x000fe200078e0202 */
[----:B------:R-:W-:-:S04]  /*d320*/  SHF.L.U32 R212, R19, 0x1f, RZ ;  /* 0x0000001f13d47819 */ /* 0x000fc800000006ff */
[----:B------:R0:W1:Y:S01]  /*d330*/  SYNCS.PHASECHK.TRANS64.TRYWAIT P1, [R21+URZ+0x28c30], R212 ;  /* 0x028c30d4150075a7 */ /* 0x000062000802017f */
[----:B------:R-:W-:Y:S05]  /*d340*/  @!P0 BRA `(.L_x_5922) ;  /* 0x0000000000048947 */ /* 0x000fea0003800000 */
[----:B------:R-:W-:Y:S01]  /*d350*/  BPT.TRAP 0x1 ;  /* 0x000000040000795c */ /* 0x000fe20000300000 */
.L_x_5922:
[----:B------:R-:W-:Y:S01]  /*d360*/  BSSY B2, `(.L_x_5923) ;  /* 0x0000006000027945 */ /* 0x000fe20003800000 */
[----:B------:R-:W-:Y:S01]  /*d370*/  LEA R156, R209, R14, 0x9 ;  /* 0x0000000ed19c7211 */ /* 0x000fe200078e48ff */
[----:B------:R-:W-:Y:S02]  /*d380*/  IMAD.MOV.U32 R157, RZ, RZ, 0x40000040 ;  /* 0x40000040ff9d7424 */ /* 0x000fe400078e00ff */
[----:B-1----:R-:W-:Y:S05]  /*d390*/  @P1 BRA `(.L_x_5924) ;  /* 0x0000000000081947 */ /* 0x002fea0003800000 */
[----:B------:R-:W1:Y:S02]  /*d3a0*/  SYNCS.PHASECHK.TRANS64.TRYWAIT P1, [R21+URZ+0x28c30], R212 ;  /* 0x028c30d4150075a7 */ /* 0x000e64000802017f */
[----:B-1----:R-:W-:Y:S05]  /*d3b0*/  @!P1 BRA `(.L_x_5925) ;  /* 0x0000013c005c9947 */ /* 0x002fea0003800000 */
.L_x_5924:
[----:B------:R-:W-:Y:S05]  /*d3c0*/  BSYNC B2 ;  /* 0x0000000000027941 */ /* 0x000fea0003800000 */
.L_x_5923:
[C---:B------:R-:W-:Y:S01]  /*d3d0*/  R2UR UR6, R156.reuse ;  /* 0x000000009c0672ca */ /* 0x040fe200000e0000 */
[C---:B------:R-:W-:Y:S01]  /*d3e0*/  VIADD R154, R156.reuse, 0x2 ;  /* 0x000000029c9a7836 */ /* 0x040fe20000000000 */
[----:B------:R-:W-:Y:S01]  /*d3f0*/  R2UR UR7, R157 ;  /* 0x000000009d0772ca */ /* 0x000fe200000e0000 */
[----:B------:R-:W-:Y:S01]  /*d400*/  VIADD R152, R156, 0x4 ;  /* 0x000000049c987836 */ /* 0x000fe20000000000 */
[----:B------:R-:W-:Y:S01]  /*d410*/  R2UR UR4, R4 ;  /* 0x00000000040472ca */ /* 0x000fe200000e0000 */
        /* <DEDUP_REMOVED lines=31> */
.L_x_5926:
[----:B------:R-:W2:Y:S01]  /*d610*/  LDC R20, c[0x0][0x448] ;  /* 0x00011200ff147b82 */ /* 0x000ea20000000800 */
[----:B------:R-:W-:Y:S02]  /*d620*/  IMAD.IADD R216, R229, 0x1, R195 ;  /* 0x00000001e5d87824 */ /* 0x000fe400078e02c3 */
[----:B------:R-:W-:Y:S01]  /*d630*/  FMUL.FTZ R221, R156, UR44 ;  /* 0x0000002c9cdd7c20 */ /* 0x000fe20008410000 */
[----:B------:R-:W-:Y:S01]  /*d640*/  FMUL.FTZ R156, R159, UR44 ;  /* 0x0000002c9f9c7c20 */ /* 0x000fe20008410000 */
[----:B------:R-:W-:Y:S01]  /*d650*/  FMUL.FTZ R159, R163, UR44 ;  /* 0x0000002ca39f7c20 */ /* 0x000fe20008410000 */
[----:B------:R-:W-:Y:S01]  /*d660*/  FMUL.FTZ R163, R167, UR44 ;  /* 0x0000002ca7a37c20 */ /* 0x000fe20008410000 */
[----:B------:R-:W-:Y:S01]  /*d670*/  FMUL.FTZ R222, R165, UR44 ;  /* 0x0000002ca5de7c20 */ /* 0x000fe20008410000 */
[----:B------:R-:W-:Y:S01]  /*d680*/  FMUL.FTZ R167, R168, UR44 ;  /* 0x0000002ca8a77c20 */ /* 0x000fe20008410000 */
[----:B------:R-:W-:Y:S01]  /*d690*/  UISETP.NE.AND UP0, UPT, UR48, URZ, UPT ;  /* 0x0000003f3000728c */ /* 0x000fe2000bf05270 */
[----:B------:R-:W-:Y:S01]  /*d6a0*/  FMUL.FTZ R165, R170, UR44 ;  /* 0x0000002caaa57c20 */ /* 0x000fe20008410000 */
[----:B------:R-:W-:Y:S01]  /*d6b0*/  FMUL.FTZ R168, R174, UR44 ;  /* 0x0000002caea87c20 */ /* 0x000fe20008410000 */
[----:B------:R-:W-:Y:S01]  /*d6c0*/  FMUL.FTZ R170, R175, UR44 ;  /* 0x0000002cafaa7c20 */ /* 0x000fe20008410000 */
[----:B------:R-:W-:Y:S01]  /*d6d0*/  FMUL.FTZ R174, R179, UR44 ;  /* 0x0000002cb3ae7c20 */ /* 0x000fe20008410000 */
[----:B------:R-:W-:Y:S01]  /*d6e0*/  FMUL.FTZ R175, R176, UR44 ;  /* 0x0000002cb0af7c20 */ /* 0x000fe20008410000 */
[----:B------:R-:W-:-:S02]  /*d6f0*/  IMAD.SHL.U32 R179, R12, 0x40, RZ ;  /* 0x000000400cb37824 */ /* 0x000fc400078e00ff */
        /* <DEDUP_REMOVED lines=11> */
[----:B------:R-:W-:Y:S01]  /*d7b0*/  FMUL.FTZ R181, R181, UR44 ;  /* 0x0000002cb5b57c20 */ /* 0x000fe20008410000 */
[----:B------:R-:W-:Y:S01]  /*d7c0*/  FMUL.FTZ R176, R182, UR44 ;  /* 0x0000002cb6b07c20 */ /* 0x000fe20008410000 */
[----:B------:R-:W-:Y:S01]  /*d7d0*/  IADD3 R223, -R185, 0x1, -R179 ;  /* 0x00000001b9df7810 */ /* 0x000fe20007ffe9b3 */
[----:B------:R-:W2:Y:S03]  /*d7e0*/  MUFU.TANH R219, R219 ;  /* 0x000000db00db7308 */ /* 0x000ea60000002400 */
[----:B------:R-:W-:-:S05]  /*d7f0*/  IADD3 R223, -R23, R223, R184 ;  /* 0x000000df17df7210 */ /* 0x000fca0007ffe1b8 */
[----:B------:R-:W3:Y:S01]  /*d800*/  @P1 LDC R217, c[0x0][0x44c] ;  /* 0x00011300ffd91b82 */ /* 0x000ee20000000800 */
[----:B------:R-:W4:Y:S01]  /*d810*/  MUFU.TANH R154, R154 ;  /* 0x0000009a009a7308 */ /* 0x000f220000002400 */
[C---:B------:R-:W-:Y:S02]  /*d820*/  VIADD R224, R223.reuse, UR43 ;  /* 0x0000002bdfe07c36 */ /* 0x040fe40008000000 */
[----:B------:R-:W-:-:S04]  /*d830*/  VIADD R223, R223, UR45 ;  /* 0x0000002ddfdf7c36 */ /* 0x000fc80008000000 */
[----:B------:R-:W5:Y:S01]  /*d840*/  @P1 LDC R20, c[0x0][0x450] ;  /* 0x00011400ff141b82 */ /* 0x000f620000000800 */
[----:B------:R-:W0:Y:S08]  /*d850*/  MUFU.TANH R221, R221 ;  /* 0x000000dd00dd7308 */ /* 0x000e300000002400 */
[----:B------:R-:W0:Y:S01]  /*d860*/  MUFU.TANH R157, R157 ;  /* 0x0000009d009d7308 */ /* 0x000e220000002400 */
[----:B---3--:R-:W-:-:S07]  /*d870*/  @P1 IMAD.HI.U32 R217, R216, R217, RZ ;  /* 0x000000d9d8d91227 */ /* 0x008fce00078e00ff */
[----:B------:R-:W3:Y:S01]  /*d880*/  MUFU.TANH R156, R156 ;  /* 0x0000009c009c7308 */ /* 0x000ee20000002400 */
[----:B-----5:R-:W-:Y:S01]  /*d890*/  @P1 SHF.R.U32.HI R216, RZ, R20, R217 ;  /* 0x00000014ffd81219 */ /* 0x020fe200000116d9 */
[----:B------:R-:W-:Y:S01]  /*d8a0*/  FMUL.FTZ R20, R155, UR44 ;  /* 0x0000002c9b147c20 */ /* 0x000fe20008410000 */
[----:B------:R-:W-:Y:S01]  /*d8b0*/  FMUL.FTZ R155, R158, UR44 ;  /* 0x0000002c9e9b7c20 */ /* 0x000fe20008410000 */
[----:B------:R-:W-:Y:S01]  /*d8c0*/  FMUL.FTZ R158, R162, UR44 ;  /* 0x0000002ca29e7c20 */ /* 0x000fe20008410000 */
[----:B------:R-:W-:Y:S01]  /*d8d0*/  FMUL.FTZ R162, R166, UR44 ;  /* 0x0000002ca6a27c20 */ /* 0x000fe20008410000 */
[----:B------:R-:W5:Y:S01]  /*d8e0*/  SHFL.IDX PT, R225, R216, RZ, 0x1c1f ;  /* 0x001c1fffd8e17589 */ /* 0x000f6200000e0000 */
[----:B------:R-:W-:Y:S01]  /*d8f0*/  FMUL.FTZ R166, R171, UR44 ;  /* 0x0000002caba67c20 */ /* 0x000fe20008410000 */
[----:B------:R-:W-:Y:S01]  /*d900*/  FMUL.FTZ R171, R172, UR44 ;  /* 0x0000002cacab7c20 */ /* 0x000fe20008410000 */
[----:B------:R-:W-:Y:S01]  /*d910*/  FMUL.FTZ R172, R178, UR44 ;  /* 0x0000002cb2ac7c20 */ /* 0x000fe20008410000 */
[----:B------:R-:W-:Y:S01]  /*d920*/  FMUL.FTZ R217, R152, UR44 ;  /* 0x0000002c98d97c20 */ /* 0x000fe20008410000 */
[----:B------:R-:W-:Y:S01]  /*d930*/  FMUL.FTZ R178, R183, UR44 ;  /* 0x0000002cb7b27c20 */ /* 0x000fe20008410000 */
[----:B------:R-:W-:Y:S01]  /*d940*/  PLOP3.LUT P1, PT, PT, PT, UP0, 0x40, 0x0 ;  /* 0x000000000000781c */ /* 0x000fe20003f2e808 */
[----:B------:R-:W0:Y:S01]  /*d950*/  MUFU.TANH R20, R20 ;  /* 0x0000001400147308 */ /* 0x000e220000002400 */
[----:B------:R-:W-:-:S04]  /*d960*/  IADD3 R152, R21, 0x28c40, RZ ;  /* 0x00028c4015987810 */ /* 0x000fc80007ffe0ff */
[----:B------:R-:W-:-:S03]  /*d970*/  PRMT R152, R187, 0x654, R152 ;  /* 0x00000654bb987816 */ /* 0x000fc60000000098 */
[----:B------:R-:W0:Y:S01]  /*d980*/  MUFU.TANH R217, R217 ;  /* 0x000000d900d97308 */ /* 0x000e220000002400 */
[----:B------:R0:W-:Y:S07]  /*d990*/  SYNCS.ARRIVE.TRANS64.RED.A1T0 RZ, [R152+URZ], RZ ;  /* 0x000000ff98ff79a7 */ /* 0x0001ee000810043f */
[----:B------:R-:W0:Y:S01]  /*d9a0*/  MUFU.TANH R155, R155 ;  /* 0x0000009b009b7308 */ /* 0x000e220000002400 */
[C---:B-----5:R-:W-:Y:S02]  /*d9b0*/  IMAD.IADD R183, R225.reuse, 0x1, R224 ;  /* 0x00000001e1b77824 */ /* 0x060fe400078e02e0 */
[----:B------:R-:W-:-:S05]  /*d9c0*/  IMAD.IADD R182, R225, 0x1, R223 ;  /* 0x00000001e1b67824 */ /* 0x000fca00078e02df */
        /* <DEDUP_REMOVED lines=25> */
[----:B------:R-:W-:Y:S01]  /*db60*/  IADD3 R225, -R23, R184, R225 ;  /* 0x000000b817e17210 */ /* 0x000fe20007ffe1e1 */
[----:B------:R-:W-:Y:S03]  /*db70*/  BSSY B2, `(.L_x_5928) ;  /* 0x0000010000027945 */ /* 0x000fe60003800000 */
[----:B------:R-:W-:-:S13]  /*db80*/  ISETP.GT.AND P1, PT, R225, -0x1, PT ;  /* 0xffffffffe100780c */ /* 0x000fda0003f24270 */
[----:B------:R-:W-:Y:S05]  /*db90*/  @P1 BRA `(.L_x_5929) ;  /* 0x0000000000201947 */ /* 0x000fea0003800000 */
[----:B------:R-:W-:Y:S01]  /*dba0*/  IMAD.U32 R227, RZ, RZ, UR42 ;  /* 0x0000002affe37e24 */ /* 0x000fe2000f8e00ff */
[----:B------:R-:W-:-:S04]  /*dbb0*/  LOP3.LUT R225, RZ, R225, RZ, 0x33, !PT ;  /* 0x000000e1ffe17212 */ /* 0x000fc800078e33ff */
[----:B------:R-:W-:-:S13]  /*dbc0*/  ISETP.NE.AND P1, PT, R227, 0x1, PT ;  /* 0x00000001e300780c */ /* 0x000fda0003f25270 */
[----:B0-----:R-:W0:Y:S02]  /*dbd0*/  @P1 LDC.64 R152, c[0x0][0x9e8] ;  /* 0x00027a00ff981b82 */ /* 0x001e240000000a00 */
[----:B0-----:R-:W-:-:S05]  /*dbe0*/  @P1 IMAD.HI.U32 R152, R225, R152, RZ ;  /* 0x00000098e1981227 */ /* 0x001fca00078e00ff */
[----:B------:R-:W-:-:S04]  /*dbf0*/  @P1 SHF.R.U32.HI R225, RZ, R153, R152 ;  /* 0x00000099ffe11219 */ /* 0x000fc80000011698 */
[----:B------:R-:W-:Y:S01]  /*dc00*/  LOP3.LUT R225, RZ, R225, RZ, 0x33, !PT ;  /* 0x000000e1ffe17212 */ /* 0x000fe200078e33ff */
[----:B------:R-:W-:Y:S06]  /*dc10*/  BRA `(.L_x_5930) ;  /* 0x0000000000147947 */ /* 0x000fec0003800000 */
.L_x_5929:
[----:B------:R-:W-:-:S05]  /*dc20*/  IMAD.U32 R227, RZ, RZ, UR42 ;  /* 0x0000002affe37e24 */ /* 0x000fca000f8e00ff */
[----:B------:R-:W-:-:S13]  /*dc30*/  ISETP.NE.AND P1, PT, R227, 0x1, PT ;  /* 0x00000001e300780c */ /* 0x000fda0003f25270 */
[----:B0-----:R-:W0:Y:S02]  /*dc40*/  @P1 LDC.64 R152, c[0x0][0x9e8] ;  /* 0x00027a00ff981b82 */ /* 0x001e240000000a00 */
[----:B0-----:R-:W-:-:S05]  /*dc50*/  @P1 IMAD.HI.U32 R152, R225, R152, RZ ;  /* 0x00000098e1981227 */ /* 0x001fca00078e00ff */
[----:B------:R-:W-:-:S07]  /*dc60*/  @P1 SHF.R.U32.HI R225, RZ, R153, R152 ;  /* 0x00000099ffe11219 */ /* 0x000fce0000011698 */
.L_x_5930:
[----:B------:R-:W-:Y:S05]  /*dc70*/  BSYNC B2 ;  /* 0x0000000000027941 */ /* 0x000fea0003800000 */
.L_x_5928:
[----:B------:R-:W-:-:S04]  /*dc80*/  IMAD R225, R225, R227, -R179 ;  /* 0x000000e3e1e17224 */ /* 0x000fc800078e0ab3 */
[----:B------:R-:W-:-:S05]  /*dc90*/  IMAD.IADD R225, R225, 0x1, -R185 ;  /* 0x00000001e1e17824 */ /* 0x000fca00078e0ab9 */
[----:B------:R-:W-:Y:S02]  /*dca0*/  VIMNMX R182, R182, R225, !PT ;  /* 0x000000e1b6b67248 */ /* 0x000fe40007fe0100 */
[----:B------:R-:W-:-:S07]  /*dcb0*/  VIADDMNMX R183, R225, R227, R183, PT ;  /* 0x000000e3e1b77246 */ /* 0x000fce00038001b7 */
.L_x_5927:
[----:B------:R-:W-:Y:S01]  /*dcc0*/  ISETP.GT.AND P1, PT, R12, -0x1, PT ;  /* 0xffffffff0c00780c */ /* 0x000fe20003f24270 */
[----:B------:R-:W2:Y:S01]  /*dcd0*/  SHFL.IDX PT, R216, R216, 0x1, 0x1c1f ;  /* 0x003c1f00d8d87f89 */ /* 0x000ea200000e0000 */
[----:B------:R-:W-:Y:S02]  /*dce0*/  UISETP.NE.AND UP0, UPT, UR48, URZ, UPT ;  /* 0x0000003f3000728c */ /* 0x000fe4000bf05270 */
[C---:B------:R-:W-:Y:S02]  /*dcf0*/  ISETP.GT.AND P4, PT, R182.reuse, RZ, P1 ;  /* 0x000000ffb600720c */ /* 0x040fe40000f84270 */
[C---:B------:R-:W-:Y:S02]  /*dd00*/  ISETP.GT.AND P3, PT, R182.reuse, 0x1, P1 ;  /* 0x00000001b600780c */ /* 0x040fe40000f64270 */
[----:B------:R-:W-:Y:S02]  /*dd10*/  ISETP.LT.OR P4, PT, R183, 0x1, P4 ;  /* 0x00000001b700780c */ /* 0x000fe40002781670 */
[----:B------:R-:W-:-:S02]  /*dd20*/  ISETP.GT.AND P5, PT, R182, 0x8, P1 ;  /* 0x00000008b600780c */ /* 0x000fc40000fa4270 */
[----:B0-----:R-:W-:Y:S02]  /*dd30*/  FSEL R217, R217, -INF , !P4 ;  /* 0xff800000d9d97808 */ /* 0x001fe40006000000 */
[C---:B------:R-:W-:Y:S02]  /*dd40*/  ISETP.GT.AND P4, PT, R182.reuse, 0x10, P1 ;  /* 0x00000010b600780c */ /* 0x040fe40000f84270 */
[----:B------:R-:W-:Y:S02]  /*dd50*/  ISETP.GT.AND P2, PT, R182, 0x9, P1 ;  /* 0x00000009b600780c */ /* 0x000fe40000f44270 */
[C---:B------:R-:W-:Y:S02]  /*dd60*/  ISETP.LT.OR P4, PT, R183.reuse, 0x11, P4 ;  /* 0x00000011b700780c */ /* 0x040fe40002781670 */
[----:B------:R-:W-:Y:S02]  /*dd70*/  ISETP.LT.OR P3, PT, R183, 0x2, P3 ;  /* 0x00000002b700780c */ /* 0x000fe40001f61670 */
[----:B------:R-:W-:-:S02]  /*dd80*/  FSEL R160, R160, -INF , !P4 ;  /* 0xff800000a0a07808 */ /* 0x000fc40006000000 */
[----:B------:R-:W-:Y:S01]  /*dd90*/  ISETP.GT.AND P4, PT, R182, 0x20, P1 ;  /* 0x00000020b600780c */ /* 0x000fe20000f84270 */
[----:B--2---:R-:W-:Y:S01]  /*dda0*/  IMAD.IADD R223, R223, 0x1, R216 ;  /* 0x00000001dfdf7824 */ /* 0x004fe200078e02d8 */
[C---:B------:R-:W-:Y:S02]  /*ddb0*/  ISETP.LT.OR P5, PT, R183.reuse, 0x9, P5 ;  /* 0x00000009b700780c */ /* 0x040fe40002fa1670 */
[C---:B------:R-:W-:Y:S02]  /*ddc0*/  ISETP.LT.OR P2, PT, R183.reuse, 0xa, P2 ;  /* 0x0000000ab700780c */ /* 0x040fe40001741670 */
[----:B------:R-:W-:Y:S02]  /*ddd0*/  ISETP.LT.OR P4, PT, R183, 0x21, P4 ;  /* 0x00000021b700780c */ /* 0x000fe40002781670 */
[----:B------:R-:W-:Y:S02]  /*dde0*/  FSEL R219, R219, -INF , !P3 ;  /* 0xff800000dbdb7808 */ /* 0x000fe40005800000 */
[----:B------:R-:W-:-:S02]  /*ddf0*/  FSEL R221, R221, -INF , !P5 ;  /* 0xff800000dddd7808 */ /* 0x000fc40006800000 */
[----:B------:R-:W-:Y:S02]  /*de00*/  FSEL R157, R157, -INF , !P2 ;  /* 0xff8000009d9d7808 */ /* 0x000fe40005000000 */
[C---:B------:R-:W-:Y:S02]  /*de10*/  ISETP.GT.AND P3, PT, R182.reuse, 0x11, P1 ;  /* 0x00000011b600780c */ /* 0x040fe40000f64270 */
[C---:B------:R-:W-:Y:S02]  /*de20*/  ISETP.GT.AND P5, PT, R182.reuse, 0x18, P1 ;  /* 0x00000018b600780c */ /* 0x040fe40000fa4270 */
[C---:B------:R-:W-:Y:S02]  /*de30*/  ISETP.GT.AND P2, PT, R182.reuse, 0x19, P1 ;  /* 0x00000019b600780c */ /* 0x040fe40000f44270 */
[----:B------:R-:W-:Y:S02]  /*de40*/  FSEL R167, R167, -INF , !P4 ;  /* 0xff800000a7a77808 */ /* 0x000fe40006000000 */
[----:B------:R-:W-:-:S02]  /*de50*/  ISETP.GT.AND P4, PT, R182, 0x30, P1 ;  /* 0x00000030b600780c */ /* 0x000fc40000f84270 */
[C---:B------:R-:W-:Y:S02]  /*de60*/  ISETP.LT.OR P3, PT, R183.reuse, 0x12, P3 ;  /* 0x00000012b700780c */ /* 0x040fe40001f61670 */
        /* <DEDUP_REMOVED lines=8> */
[----:B------:R-:W-:Y:S02]  /*def0*/  ISETP.GT.AND P2, PT, R182, 0x29, P1 ;  /* 0x00000029b600780c */ /* 0x000fe40000f44270 */
[----:B------:R-:W-:Y:S02]  /*df00*/  FSEL R175, R175, -INF , !P4 ;  /* 0xff800000afaf7808 */ /* 0x000fe40006000000 */
[----:B------:R-:W-:-:S02]  /*df10*/  PLOP3.LUT P4, PT, PT, PT, UP0, 0x40, 0x0 ;  /* 0x000000000000781c */ /* 0x000fc40003f8e808 */
[C---:B------:R-:W-:Y:S02]  /*df20*/  ISETP.LT.OR P3, PT, R183.reuse, 0x22, P3 ;  /* 0x00000022b700780c */ /* 0x040fe40001f61670 */
[C---:B------:R-:W-:Y:S02]  /*df30*/  ISETP.LT.OR P5, PT, R183.reuse, 0x29, P5 ;  /* 0x00000029b700780c */ /* 0x040fe40002fa1670 */
[----:B------:R-:W-:Y:S02]  /*df40*/  ISETP.LT.OR P2, PT, R183, 0x2a, P2 ;  /* 0x0000002ab700780c */ /* 0x000fe40001741670 */
[----:B------:R-:W-:Y:S02]  /*df50*/  FSEL R169, R169, -INF , !P3 ;  /* 0xff800000a9a97808 */ /* 0x000fe40005800000 */
[----:B------:R-:W-:Y:S02]  /*df60*/  FSEL R225, R171, -INF , !P5 ;  /* 0xff800000abe17808 */ /* 0x000fe40006800000 */
[----:B------:R-:W-:-:S02]  /*df70*/  FSEL R173, R173, -INF , !P2 ;  /* 0xff800000adad7808 */ /* 0x000fc40005000000 */
[C---:B------:R-:W-:Y:S02]  /*df80*/  ISETP.GT.AND P3, PT, R182.reuse, 0x31, P1 ;  /* 0x00000031b600780c */ /* 0x040fe40000f64270 */
[C---:B------:R-:W-:Y:S02]  /*df90*/  ISETP.GT.AND P5, PT, R182.reuse, 0x38, P1 ;  /* 0x00000038b600780c */ /* 0x040fe40000fa4270 */
[----:B------:R-:W-:Y:S02]  /*dfa0*/  ISETP.GT.AND P2, PT, R182, 0x39, P1 ;  /* 0x00000039b600780c */ /* 0x000fe40000f44270 */
[C---:B------:R-:W-:Y:S02]  /*dfb0*/  ISETP.LT.OR P3, PT, R183.reuse, 0x32, P3 ;  /* 0x00000032b700780c */ /* 0x040fe40001f61670 */
[C---:B------:R-:W-:Y:S02]  /*dfc0*/  ISETP.LT.OR P5, PT, R183.reuse, 0x39, P5 ;  /* 0x00000039b700780c */ /* 0x040fe40002fa1670 */
[----:B------:R-:W-:-:S02]  /*dfd0*/  ISETP.LT.OR P2, PT, R183, 0x3a, P2 ;  /* 0x0000003ab700780c */ /* 0x000fc40001741670 */
[----:B------:R-:W-:Y:S02]  /*dfe0*/  IADD3 R224, R224, R216, RZ ;  /* 0x000000d8e0e07210 */ /* 0x000fe40007ffe0ff */
[----:B------:R-:W-:Y:S02]  /*dff0*/  FSEL R177, R177, -INF , !P3 ;  /* 0xff800000b1b17808 */ /* 0x000fe40005800000 */
[----:B------:R-:W-:Y:S02]  /*e000*/  FSEL R180, R180, -INF , !P5 ;  /* 0xff800000b4b47808 */ /* 0x000fe40006800000 */
[----:B------:R-:W-:Y:S01]  /*e010*/  FSEL R181, R181, -INF , !P2 ;  /* 0xff800000b5b57808 */ /* 0x000fe20005000000 */
[----:B------:R-:W-:Y:S06]  /*e020*/  @P4 BRA `(.L_x_5931) ;  /* 0x0000000000584947 */ /* 0x000fec0003800000 */
        /* <DEDUP_REMOVED lines=12> */
.L_x_5933:
[----:B------:R-:W-:-:S05]  /*e0f0*/  IMAD.U32 R171, RZ, RZ, UR42 ;  /* 0x0000002affab7e24 */ /* 0x000fca000f8e00ff */
[----:B------:R-:W-:-:S13]  /*e100*/  ISETP.NE.AND P2, PT, R171, 0x1, PT ;  /* 0x00000001ab00780c */ /* 0x000fda0003f45270 */
[----:B------:R-:W0:Y:S02]  /*e110*/  @P2 LDC.64 R152, c[0x0][0x9e8] ;  /* 0x00027a00ff982b82 */ /* 0x000e240000000a00 */
[----:B0-----:R-:W-:-:S05]  /*e120*/  @P2 IMAD.HI.U32 R152, R216, R152, RZ ;  /* 0x00000098d8982227 */ /* 0x001fca00078e00ff */
[----:B------:R-:W-:-:S07]  /*e130*/  @P2 SHF.R.U32.HI R216, RZ, R153, R152 ;  /* 0x00000099ffd82219 */ /* 0x000fce0000011698 */
.L_x_5934:
[----:B------:R-:W-:Y:S05]  /*e140*/  BSYNC B2 ;  /* 0x0000000000027941 */ /* 0x000fea0003800000 */
.L_x_5932:
[----:B------:R-:W-:-:S04]  /*e150*/  IMAD R179, R216, R171, -R179 ;  /* 0x000000abd8b37224 */ /* 0x000fc800078e0ab3 */
[----:B------:R-:W-:-:S05]  /*e160*/  IMAD.IADD R179, R179, 0x1, -R185 ;  /* 0x00000001b3b37824 */ /* 0x000fca00078e0ab9 */
[----:B------:R-:W-:Y:S02]  /*e170*/  VIMNMX R223, R223, R179, !PT ;  /* 0x000000b3dfdf7248 */ /* 0x000fe40007fe0100 */
[----:B------:R-:W-:-:S07]  /*e180*/  VIADDMNMX R224, R179, R171, R224, PT ;  /* 0x000000abb3e07246 */ /* 0x000fce00038001e0 */
.L_x_5931:
[----:B------:R-:W-:Y:S02]  /*e190*/  ISETP.GT.AND P2, PT, R223, 0x1, P1 ;  /* 0x00000001df00780c */ /* 0x000fe40000f44270 */
[----:B------:R-:W-:Y:S02]  /*e1a0*/  LOP3.LUT R22, R22, 0xffffdfff, RZ, 0xc0, !PT ;  /* 0xffffdfff16167812 */ /* 0x000fe400078ec0ff */
[----:B------:R-:W-:Y:S02]  /*e1b0*/  ISETP.LT.OR P2, PT, R224, 0x2, P2 ;  /* 0x00000002e000780c */ /* 0x000fe40001741670 */
[----:B------:R-:W-:Y:S02]  /*e1c0*/  @P0 LOP3.LUT R22, R22, 0x2000, RZ, 0xfc, !PT ;  /* 0x0000200016160812 */ /* 0x000fe400078efcff */
[----:B------:R-:W-:Y:S02]  /*e1d0*/  FSEL R152, R20, -INF , !P2 ;  /* 0xff80000014987808 */ /* 0x000fe40005000000 */
[----:B------:R-:W-:-:S02]  /*e1e0*/  FMNMX.FTZ R20, R217, R13, !PT ;  /* 0x0000000dd9147209 */ /* 0x000fc40007810000 */
[----:B------:R-:W-:Y:S02]  /*e1f0*/  ISETP.GT.AND P0, PT, R223, 0x20, P1 ;  /* 0x00000020df00780c */ /* 0x000fe40000f04270 */
[----:B------:R-:W-:Y:S02]  /*e200*/  FMNMX.FTZ R20, R219, R20, !PT ;  /* 0x00000014db147209 */ /* 0x000fe40007810000 */
[----:B------:R-:W-:Y:S02]  /*e210*/  LOP3.LUT R22, R22, 0xfffeffff, RZ, 0xc0, !PT ;  /* 0xfffeffff16167812 */ /* 0x000fe400078ec0ff */
[----:B------:R-:W-:Y:S02]  /*e220*/  FMNMX.FTZ R20, R221, R20, !PT ;  /* 0x00000014dd147209 */ /* 0x000fe40007810000 */
[----:B------:R-:W-:Y:S02]  /*e230*/  ISETP.GT.AND P3, PT, R223, 0x8, P1 ;  /* 0x00000008df00780c */ /* 0x000fe40000f64270 */
[----:B------:R-:W-:-:S02]  /*e240*/  FMNMX.FTZ R20, R157, R20, !PT ;  /* 0x000000149d147209 */ /* 0x000fc40007810000 */
[----:B------:R-:W-:Y:S02]  /*e250*/  ISETP.GT.AND P4, PT, R223, 0x9, P1 ;  /* 0x00000009df00780c */ /* 0x000fe40000f84270 */
[----:B------:R-:W-:Y:S02]  /*e260*/  FMNMX.FTZ R20, R160, R20, !PT ;  /* 0x00000014a0147209 */ /* 0x000fe40007810000 */
[----:B------:R-:W-:Y:S02]  /*e270*/  @P0 LOP3.LUT R22, R22, 0x10000, RZ, 0xfc, !PT ;  /* 0x0001000016160812 */ /* 0x000fe400078efcff */
[----:B------:R-:W-:Y:S02]  /*e280*/  FMNMX.FTZ R20, R161, R20, !PT ;  /* 0x00000014a1147209 */ /* 0x000fe40007810000 */
[----:B------:R-:W-:Y:S02]  /*e290*/  ISETP.GT.AND P0, PT, R223, 0x38, P1 ;  /* 0x00000038df00780c */ /* 0x000fe40000f04270 */
[----:B------:R-:W-:-:S02]  /*e2a0*/  FMNMX.FTZ R20, R164, R20, !PT ;  /* 0x00000014a4147209 */ /* 0x000fc40007810000 */
[----:B------:R-:W-:Y:S02]  /*e2b0*/  LOP3.LUT R22, R22, 0xfffffffd, RZ, 0xc0, !PT ;  /* 0xfffffffd16167812 */ /* 0x000fe400078ec0ff */
[----:B------:R-:W-:Y:S02]  /*e2c0*/  FMNMX.FTZ R20, R222, R20, !PT ;  /* 0x00000014de147209 */ /* 0x000fe40007810000 */
[C---:B------:R-:W-:Y:S02]  /*e2d0*/  ISETP.LT.OR P3, PT, R224.reuse, 0x9, P3 ;  /* 0x00000009e000780c */ /* 0x040fe40001f61670 */
[----:B------:R-:W-:Y:S02]  /*e2e0*/  FMNMX.FTZ R20, R167, R20, !PT ;  /* 0x00000014a7147209 */ /* 0x000fe40007810000 */
[----:B------:R-:W-:Y:S02]  /*e2f0*/  ISETP.LT.OR P4, PT, R224, 0xa, P4 ;  /* 0x0000000ae000780c */ /* 0x000fe40002781670 */
[----:B------:R-:W-:-:S02]  /*e300*/  FMNMX.FTZ R20, R169, R20, !PT ;  /* 0x00000014a9147209 */ /* 0x000fc40007810000 */
[----:B------:R-:W-:Y:S02]  /*e310*/  @P0 LOP3.LUT R22, R22, 0x2, RZ, 0xfc, !PT ;  /* 0x0000000216160812 */ /* 0x000fe400078efcff */
[----:B------:R-:W-:Y:S02]  /*e320*/  FMNMX.FTZ R20, R225, R20, !PT ;  /* 0x00000014e1147209 */ /* 0x000fe40007810000 */
[----:B------:R-:W-:Y:S02]  /*e330*/  ISETP.GT.AND P0, PT, R223, RZ, P1 ;  /* 0x000000ffdf00720c */ /* 0x000fe40000f04270 */
[----:B------:R-:W-:Y:S02]  /*e340*/  FMNMX.FTZ R20, R173, R20, !PT ;  /* 0x00000014ad147209 */ /* 0x000fe40007810000 */
[----:B------:R-:W-:Y:S02]  /*e350*/  FSEL R155, R155, -INF , !P3 ;  /* 0xff8000009b9b7808 */ /* 0x000fe40005800000 */
[----:B------:R-:W-:-:S02]  /*e360*/  FMNMX.FTZ R20, R175, R20, !PT ;  /* 0x00000014af147209 */ /* 0x000fc40007810000 */
[----:B------:R-:W-:Y:S02]  /*e370*/  FSEL R156, R156, -INF , !P4 ;  /* 0xff8000009c9c7808 */ /* 0x000fe40006000000 */
[C---:B------:R-:W-:Y:S02]  /*e380*/  ISETP.GT.AND P5, PT, R223.reuse, 0x10, P1 ;  /* 0x00000010df00780c */ /* 0x040fe40000fa4270 */
[C---:B------:R-:W-:Y:S02]  /*e390*/  ISETP.GT.AND P2, PT, R223.reuse, 0x11, P1 ;  /* 0x00000011df00780c */ /* 0x040fe40000f44270 */
[C---:B------:R-:W-:Y:S02]  /*e3a0*/  ISETP.GT.AND P3, PT, R223.reuse, 0x18, P1 ;  /* 0x00000018df00780c */ /* 0x040fe40000f64270 */
[----:B------:R-:W-:Y:S02]  /*e3b0*/  ISETP.GT.AND P4, PT, R223, 0x19, P1 ;  /* 0x00000019df00780c */ /* 0x000fe40000f84270 */
[----:B------:R-:W-:-:S02]  /*e3c0*/  FMNMX.FTZ R20, R177, R20, !PT ;  /* 0x00000014b1147209 */ /* 0x000fc40007810000 */
[C---:B------:R-:W-:Y:S02]  /*e3d0*/  ISETP.LT.OR P5, PT, R224.reuse, 0x11, P5 ;  /* 0x00000011e000780c */ /* 0x040fe40002fa1670 */
[C---:B------:R-:W-:Y:S02]  /*e3e0*/  ISETP.LT.OR P2, PT, R224.reuse, 0x12, P2 ;  /* 0x00000012e000780c */ /* 0x040fe40001741670 */
[C---:B------:R-:W-:Y:S02]  /*e3f0*/  ISETP.LT.OR P3, PT, R224.reuse, 0x19, P3 ;  /* 0x00000019e000780c */ /* 0x040fe40001f61670 */
[----:B------:R-:W-:Y:S02]  /*e400*/  ISETP.LT.OR P4, PT, R224, 0x1a, P4 ;  /* 0x0000001ae000780c */ /* 0x000fe40002781670 */
[----:B------:R-:W-:Y:S02]  /*e410*/  FMNMX.FTZ R20, R180, R20, !PT ;  /* 0x00000014b4147209 */ /* 0x000fe40007810000 */
[----:B------:R-:W-:-:S02]  /*e420*/  LOP3.LUT R22, R22, 0xffffffdf, RZ, 0xc0, !PT ;  /* 0xffffffdf16167812 */ /* 0x000fc400078ec0ff */
[----:B------:R-:W-:Y:S02]  /*e430*/  FSEL R158, R158, -INF , !P5 ;  /* 0xff8000009e9e7808 */ /* 0x000fe40006800000 */
[----:B------:R-:W-:Y:S02]  /*e440*/  FSEL R159, R159, -INF , !P2 ;  /* 0xff8000009f9f7808 */ /* 0x000fe40005000000 */
[----:B------:R-:W-:Y:S02]  /*e450*/  FSEL R162, R162, -INF , !P3 ;  /* 0xff800000a2a27808 */ /* 0x000fe40005800000 */
[----:B------:R-:W-:Y:S02]  /*e460*/  FSEL R163, R163, -INF , !P4 ;  /* 0xff800000a3a37808 */ /* 0x000fe40006000000 */
[C---:B------:R-:W-:Y:S02]  /*e470*/  ISETP.GT.AND P2, PT, R223.reuse, 0x21, P1 ;  /* 0x00000021df00780c */ /* 0x040fe40000f44270 */
[----:B------:R-:W-:-:S02]  /*e480*/  ISETP.GT.AND P3, PT, R223, 0x28, P1 ;  /* 0x00000028df00780c */ /* 0x000fc40000f64270 */
[C---:B------:R-:W-:Y:S02]  /*e490*/  ISETP.GT.AND P4, PT, R223.reuse, 0x29, P1 ;  /* 0x00000029df00780c */ /* 0x040fe40000f84270 */
[C---:B------:R-:W-:Y:S02]  /*e4a0*/  ISETP.GT.AND P5, PT, R223.reuse, 0x30, P1 ;  /* 0x00000030df00780c */ /* 0x040fe40000fa4270 */
[C---:B------:R-:W-:Y:S02]  /*e4b0*/  ISETP.GT.AND P6, PT, R223.reuse, 0x31, P1 ;  /* 0x00000031df00780c */ /* 0x040fe40000fc4270 */
[----:B------:R-:W-:Y:S02]  /*e4c0*/  ISETP.GT.AND P1, PT, R223, 0x39, P1 ;  /* 0x00000039df00780c */ /* 0x000fe40000f24270 */
[----:B------:R-:W-:Y:S02]  /*e4d0*/  FMNMX.FTZ R20, R181, R20, !PT ;  /* 0x00000014b5147209 */ /* 0x000fe40007810000 */
[----:B------:R-:W-:-:S02]  /*e4e0*/  @P0 LOP3.LUT R22, R22, 0x20, RZ, 0xfc, !PT ;  /* 0x0000002016160812 */ /* 0x000fc400078efcff */
[----:B------:R-:W-:Y:S01]  /*e4f0*/  ISETP.LT.OR P5, PT, R224, 0x31, P5 ;  /* 0x00000031e000780c */ /* 0x000fe20002fa1670 */
[----:B------:R-:W0:Y:S01]  /*e500*/  SHFL.BFLY PT, R153, R20, 0x2, 0x1f ;  /* 0x0c401f0014997f89 */ /* 0x000e2200000e0000 */
[C---:B------:R-:W-:Y:S02]  /*e510*/  LOP3.LUT P0, RZ, R22.reuse, 0x10000, RZ, 0xc0, !PT ;  /* 0x0001000016ff7812 */ /* 0x040fe4000780c0ff */
[----:B------:R-:W-:Y:S02]  /*e520*/  LOP3.LUT R22, R22, 0xfffffff7, RZ, 0xc0, !PT ;  /* 0xfffffff716167812 */ /* 0x000fe400078ec0ff */
[----:B------:R-:W-:Y:S02]  /*e530*/  ISETP.LT.OR P0, PT, R224, 0x21, P0 ;  /* 0x00000021e000780c */ /* 0x000fe40000701670 */
[----:B------:R-:W-:Y:S02]  /*e540*/  @P1 LOP3.LUT R22, R22, 0x8, RZ, 0xfc, !PT ;  /* 0x0000000816161812 */ /* 0x000fe400078efcff */
[----:B------:R-:W-:-:S02]  /*e550*/  ISETP.LT.OR P6, PT, R224, 0x32, P6 ;  /* 0x00000032e000780c */ /* 0x000fc400037c1670 */
[C---:B------:R-:W-:Y:S02]  /*e560*/  LOP3.LUT P1, RZ, R22.reuse, 0x2, RZ, 0xc0, !PT ;  /* 0x0000000216ff7812 */ /* 0x040fe4000782c0ff */
[----:B------:R-:W-:Y:S02]  /*e570*/  LOP3.LUT R22, R22, 0xffffffbf, RZ, 0xc0, !PT ;  /* 0xffffffbf16167812 */ /* 0x000fe400078ec0ff */
[----:B------:R-:W-:Y:S02]  /*e580*/  ISETP.LT.OR P1, PT, R224, 0x39, P1 ;  /* 0x00000039e000780c */ /* 0x000fe40000f21670 */
[----:B------:R-:W-:Y:S02]  /*e590*/  FSEL R174, R174, -INF , !P6 ;  /* 0xff800000aeae7808 */ /* 0x000fe40007000000 */
[----:B------:R-:W-:Y:S02]  /*e5a0*/  @P0 LOP3.LUT R22, R22, 0x40, RZ, 0xfc, !PT ;  /* 0x0000004016160812 */ /* 0x000fe400078efcff */
[----:B------:R-:W-:-:S02]  /*e5b0*/  ISETP.LT.OR P0, PT, R224, 0x22, P2 ;  /* 0x00000022e000780c */ /* 0x000fc40001701670 */
[----:B------:R-:W-:Y:S02]  /*e5c0*/  LOP3.LUT P2, RZ, R22, 0x20, RZ, 0xc0, !PT ;  /* 0x0000002016ff7812 */ /* 0x000fe4000784c0ff */
[----:B0-----:R-:W-:Y:S02]  /*e5d0*/  FMNMX.FTZ R153, R20, R153, !PT ;  /* 0x0000009914997209 */ /* 0x001fe40007810000 */
[----:B------:R-:W-:Y:S02]  /*e5e0*/  LOP3.LUT R22, R22, 0xffffffef, RZ, 0xc0, !PT ;  /* 0xffffffef16167812 */ /* 0x000fe400078ec0ff */
[----:B------:R-:W-:Y:S01]  /*e5f0*/  ISETP.LT.OR P2, PT, R224, 0x1, P2 ;  /* 0x00000001e000780c */ /* 0x000fe20001741670 */
[----:B------:R-:W0:Y:S01]  /*e600*/  SHFL.BFLY PT, R171, R153, 0x1, 0x1f ;  /* 0x0c201f0099ab7f89 */ /* 0x000e2200000e0000 */
[----:B------:R-:W-:Y:S02]  /*e610*/  FSEL R176, R176, -INF , !P1 ;  /* 0xff800000b0b07808 */ /* 0x000fe40004800000 */
[----:B------:R-:W-:-:S02]  /*e620*/  FSEL R154, R154, -INF , !P2 ;  /* 0xff8000009a9a7808 */ /* 0x000fc40005000000 */
[----:B------:R-:W-:Y:S02]  /*e630*/  @P0 LOP3.LUT R22, R22, 0x10, RZ, 0xfc, !PT ;  /* 0x0000001016160812 */ /* 0x000fe400078efcff */
[----:B------:R-:W-:Y:S02]  /*e640*/  ISETP.LT.OR P0, PT, R224, 0x29, P3 ;  /* 0x00000029e000780c */ /* 0x000fe40001f01670 */
[C---:B------:R-:W-:Y:S02]  /*e650*/  LOP3.LUT P3, RZ, R22.reuse, 0x8, RZ, 0xc0, !PT ;  /* 0x0000000816ff7812 */ /* 0x040fe4000786c0ff */
[----:B------:R-:W-:Y:S02]  /*e660*/  LOP3.LUT R22, R22, 0xfffffffb, RZ, 0xc0, !PT ;  /* 0xfffffffb16167812 */ /* 0x000fe400078ec0ff */
[----:B------:R-:W-:Y:S02]  /*e670*/  FMNMX.FTZ R179, R154, R15, !PT ;  /* 0x0000000f9ab37209 */ /* 0x000fe40007810000 */
[----:B------:R-:W-:-:S02]  /*e680*/  ISETP.LT.OR P3, PT, R224, 0x3a, P3 ;  /* 0x0000003ae000780c */ /* 0x000fc40001f61670 */
[----:B------:R-:W-:Y:S02]  /*e690*/  FMNMX.FTZ R179, R152, R179, !PT ;  /* 0x000000b398b37209 */ /* 0x000fe40007810000 */
[----:B------:R-:W-:Y:S02]  /*e6a0*/  FSEL R178, R178, -INF , !P3 ;  /* 0xff800000b2b27808 */ /* 0x000fe40005800000 */
[----:B------:R-:W-:Y:S02]  /*e6b0*/  @P0 LOP3.LUT R22, R22, 0x4, RZ, 0xfc, !PT ;  /* 0x0000000416160812 */ /* 0x000fe400078efcff */
[----:B------:R-:W-:Y:S02]  /*e6c0*/  ISETP.LT.OR P0, PT, R224, 0x2a, P4 ;  /* 0x0000002ae000780c */ /* 0x000fe40002701670 */
[----:B0-----:R-:W-:Y:S02]  /*e6d0*/  FMNMX.FTZ R171, R153, R171, !PT ;  /* 0x000000ab99ab7209 */ /* 0x001fe40007810000 */
[----:B------:R-:W-:-:S02]  /*e6e0*/  LOP3.LUT R22, R22, 0xffffbfff, RZ, 0xc0, !PT ;  /* 0xffffbfff16167812 */ /* 0x000fc400078ec0ff */
[----:B------:R-:W-:Y:S02]  /*e6f0*/  FMNMX.FTZ R179, R155, R179, !PT ;  /* 0x000000b39bb37209 */ /* 0x000fe40007810000 */
[C---:B------:R-:W-:Y:S02]  /*e700*/  FSETP.NEU.FTZ.AND P4, PT, R171.reuse, -INF , PT ;  /* 0xff800000ab00780b */ /* 0x040fe40003f9d000 */
[----:B------:R-:W-:Y:S02]  /*e710*/  FMNMX.FTZ R179, R156, R179, !PT ;  /* 0x000000b39cb37209 */ /* 0x000fe40007810000 */
[----:B------:R-:W-:Y:S02]  /*e720*/  FSEL R20, R171, RZ, P4 ;  /* 0x000000ffab147208 */ /* 0x000fe40002000000 */
[----:B------:R-:W-:Y:S02]  /*e730*/  @P0 LOP3.LUT R22, R22, 0x4000, RZ, 0xfc, !PT ;  /* 0x0000400016160812 */ /* 0x000fe400078efcff */
[----:B------:R-:W-:Y:S01]  /*e740*/  FMNMX.FTZ R179, R158, R179, !PT ;  /* 0x000000b39eb37209 */ /* 0x000fe20007810000 */
[----:B------:R-:W-:Y:S01]  /*e750*/  FADD.FTZ R13, -R20, R13 ;  /* 0x0000000d140d7221 */ /* 0x000fe20000010100 */
[----:B------:R-:W-:Y:S01]  /*e760*/  LOP3.LUT R22, R22, 0xffff7fff, RZ, 0xc0, !PT ;  /* 0xffff7fff16167812 */ /* 0x000fe200078ec0ff */
[----:B------:R-:W-:Y:S01]  /*e770*/  IMAD.U32 R20, RZ, RZ, UR38 ;  /* 0x00000026ff147e24 */ /* 0x000fe2000f8e00ff */
[----:B------:R-:W-:-:S02]  /*e780*/  FMNMX.FTZ R179, R159, R179, !PT ;  /* 0x000000b39fb37209 */ /* 0x000fc40007810000 */
[----:B------:R-:W-:Y:S01]  /*e790*/  @P5 LOP3.LUT R22, R22, 0x8000, RZ, 0xfc, !PT ;  /* 0x0000800016165812 */ /* 0x000fe200078efcff */
[-C--:B------:R-:W-:Y:S01]  /*e7a0*/  FMUL.FTZ R153, R171, R20.reuse ;  /* 0x00000014ab997220 */ /* 0x080fe20000410000 */
[----:B------:R-:W-:Y:S01]  /*e7b0*/  FMNMX.FTZ R179, R162, R179, !PT ;  /* 0x000000b3a2b37209 */ /* 0x000fe20007810000 */
[----:B------:R-:W-:Y:S01]  /*e7c0*/  FMUL.FTZ R13, R13, R20 ;  /* 0x000000140d0d7220 */ /* 0x000fe20000410000 */
[C---:B------:R-:W-:Y:S02]  /*e7d0*/  LOP3.LUT P5, RZ, R22.reuse, 0x40, RZ, 0xc0, !PT ;  /* 0x0000004016ff7812 */ /* 0x040fe400078ac0ff */
[----:B------:R-:W-:Y:S02]  /*e7e0*/  LOP3.LUT P0, RZ, R22, 0x10, RZ, 0xc0, !PT ;  /* 0x0000001016ff7812 */ /* 0x000fe4000780c0ff */
[----:B------:R-:W-:Y:S02]  /*e7f0*/  FSEL R165, R165, -INF , !P5 ;  /* 0xff800000a5a57808 */ /* 0x000fe40006800000 */
[----:B------:R-:W-:-:S02]  /*e800*/  FMNMX.FTZ R179, R163, R179, !PT ;  /* 0x000000b3a3b37209 */ /* 0x000fc40007810000 */
[----:B------:R-:W-:Y:S02]  /*e810*/  FSEL R153, R153, RZ, P4 ;  /* 0x000000ff99997208 */ /* 0x000fe40002000000 */
[----:B------:R-:W-:Y:S02]  /*e820*/  LOP3.LUT P4, RZ, R22, 0x4, RZ, 0xc0, !PT ;  /* 0x0000000416ff7812 */ /* 0x000fe4000788c0ff */
[----:B------:R-:W-:Y:S01]  /*e830*/  FSEL R166, R166, -INF , !P0 ;  /* 0xff800000a6a67808 */ /* 0x000fe20004000000 */
[-CC-:B------:R-:W-:Y:S01]  /*e840*/  FFMA.FTZ R217, R217, R20.reuse, -R153.reuse ;  /* 0x00000014d9d97223 */ /* 0x180fe20000010899 */
[----:B------:R-:W-:Y:S01]  /*e850*/  FMNMX.FTZ R179, R165, R179, !PT ;  /* 0x000000b3a5b37209 */ /* 0x000fe20007810000 */
        /* <DEDUP_REMOVED lines=15> */
[----:B------:R-:W-:Y:S01]  /*e950*/  LOP3.LUT P0, RZ, R22, 0x4000, RZ, 0xc0, !PT ;  /* 0x0000400016ff7812 */ /* 0x000fe2000780c0ff */
[----:B------:R-:W-:Y:S01]  /*e960*/  MUFU.EX2 R217, R217 ;  /* 0x000000d900d97308 */ /* 0x000fe20000000800 */
[----:B------:R-:W-:-:S02]  /*e970*/  FSEL R168, R168, -INF , !P4 ;  /* 0xff800000a8a87808 */ /* 0x000fc40006000000 */
[----:B------:R-:W-:Y:S02]  /*e980*/  FMNMX.FTZ R181, R166, R179, !PT ;  /* 0x000000b3a6b57209 */ /* 0x000fe40007810000 */
[----:B------:R-:W-:Y:S02]  /*e990*/  LOP3.LUT P5, RZ, R22, 0x8000, RZ, 0xc0, !PT ;  /* 0x0000800016ff7812 */ /* 0x000fe400078ac0ff */
[----:B------:R-:W-:Y:S01]  /*e9a0*/  FSEL R179, R170, -INF , !P0 ;  /* 0xff800000aab37808 */ /* 0x000fe20004000000 */
[----:B------:R-:W-:Y:S01]  /*e9b0*/  MUFU.EX2 R219, R219 ;  /* 0x000000db00db7308 */ /* 0x000fe20000000800 */
[----:B------:R-:W-:Y:S02]  /*e9c0*/  FMNMX.FTZ R181, R168, R181, !PT ;  /* 0x000000b5a8b57209 */ /* 0x000fe40007810000 */
[----:B------:R-:W-:Y:S02]  /*e9d0*/  FSEL R172, R172, -INF , !P5 ;  /* 0xff800000acac7808 */ /* 0x000fe40006800000 */
[----:B------:R-:W-:-:S02]  /*e9e0*/  FMNMX.FTZ R181, R179, R181, !PT ;  /* 0x000000b5b3b57209 */ /* 0x000fc40007810000 */
[----:B------:R-:W-:Y:S01]  /*e9f0*/  LOP3.LUT P0, RZ, R22, 0x2000, RZ, 0xc0, !PT ;  /* 0x0000200016ff7812 */ /* 0x000fe2000780c0ff */
[----:B------:R-:W-:Y:S01]  /*ea00*/  MUFU.EX2 R221, R221 ;  /* 0x000000dd00dd7308 */ /* 0x000fe20000000800 */
[----:B------:R-:W-:-:S04]  /*ea10*/  FMNMX.FTZ R181, R172, R181, !PT ;  /* 0x000000b5acb57209 */ /* 0x000fc80007810000 */
[----:B------:R-:W-:-:S03]  /*ea20*/  FMNMX.FTZ R181, R174, R181, !PT ;  /* 0x000000b5aeb57209 */ /* 0x000fc60007810000 */
[----:B------:R-:W-:Y:S01]  /*ea30*/  MUFU.EX2 R157, R157 ;  /* 0x0000009d009d7308 */ /* 0x000fe20000000800 */
[----:B------:R-:W-:-:S04]  /*ea40*/  FMNMX.FTZ R170, R176, R181, !PT ;  /* 0x000000b5b0aa7209 */ /* 0x000fc80007810000 */
[----:B------:R-:W-:-:S03]  /*ea50*/  FMNMX.FTZ R170, R178, R170, !PT ;  /* 0x000000aab2aa7209 */ /* 0x000fc60007810000 */
[----:B------:R-:W-:Y:S02]  /*ea60*/  MUFU.EX2 R160, R160 ;  /* 0x000000a000a07308 */ /* 0x000fe40000000800 */
[----:B------:R-:W0:Y:S06]  /*ea70*/  SHFL.BFLY PT, R181, R170, 0x2, 0x1f ;  /* 0x0c401f00aab57f89 */ /* 0x000e2c00000e0000 */
[----:B------:R-:W2:Y:S08]  /*ea80*/  MUFU.EX2 R161, R161 ;  /* 0x000000a100a17308 */ /* 0x000eb00000000800 */
[----:B------:R-:W-:Y:S08]  /*ea90*/  MUFU.EX2 R164, R164 ;  /* 0x000000a400a47308 */ /* 0x000ff00000000800 */
[----:B------:R-:W-:Y:S01]  /*eaa0*/  MUFU.EX2 R222, R222 ;  /* 0x000000de00de7308 */ /* 0x000fe20000000800 */
[----:B0-----:R-:W-:-:S05]  /*eab0*/  FMNMX.FTZ R170, R170, R181, !PT ;  /* 0x000000b5aaaa7209 */ /* 0x001fca0007810000 */
[----:B------:R-:W0:Y:S02]  /*eac0*/  SHFL.BFLY PT, R181, R170, 0x1, 0x1f ;  /* 0x0c201f00aab57f89 */ /* 0x000e2400000e0000 */
[----:B------:R-:W-:Y:S08]  /*ead0*/  MUFU.EX2 R167, R167 ;  /* 0x000000a700a77308 */ /* 0x000ff00000000800 */
[----:B------:R-:W-:Y:S08]  /*eae0*/  MUFU.EX2 R169, R169 ;  /* 0x000000a900a97308 */ /* 0x000ff00000000800 */
[----:B------:R-:W-:Y:S01]  /*eaf0*/  MUFU.EX2 R173, R173 ;  /* 0x000000ad00ad7308 */ /* 0x000fe20000000800 */
[----:B0-----:R-:W-:Y:S01]  /*eb00*/  FMNMX.FTZ R170, R170, R181, !PT ;  /* 0x000000b5aaaa7209 */ /* 0x001fe20007810000 */
[----:B------:R-:W-:-:S06]  /*eb10*/  IMAD.MOV R181, RZ, RZ, -R197 ;  /* 0x000000ffffb57224 */ /* 0x000fcc00078e0ac5 */
[----:B------:R-:W-:Y:S01]  /*eb20*/  MUFU.EX2 R175, R175 ;  /* 0x000000af00af7308 */ /* 0x000fe20000000800 */
[C---:B------:R-:W-:Y:S01]  /*eb30*/  FSETP.NEU.FTZ.AND P2, PT, R170.reuse, -INF , PT ;  /* 0xff800000aa00780b */ /* 0x040fe20003f5d000 */
[C---:B------:R-:W-:Y:S01]  /*eb40*/  FMUL.FTZ R223, R170.reuse, R20 ;  /* 0x00000014aadf7220 */ /* 0x040fe20000410000 */
[----:B------:R-:W-:Y:S02]  /*eb50*/  ISETP.NE.AND P1, PT, R185, R181, PT ;  /* 0x000000b5b900720c */ /* 0x000fe40003f25270 */
[----:B------:R-:W-:Y:S02]  /*eb60*/  FSEL R181, R170, RZ, P2 ;  /* 0x000000ffaab57208 */ /* 0x000fe40001000000 */
[----:B------:R-:W-:Y:S01]  /*eb70*/  FSEL R223, R223, RZ, P2 ;  /* 0x000000ffdfdf7208 */ /* 0x000fe20001000000 */
[----:B------:R-:W-:Y:S02]  /*eb80*/  MUFU.EX2 R177, R177 ;  /* 0x000000b100b17308 */ /* 0x000fe40000000800 */
[----:B------:R-:W-:-:S02]  /*eb90*/  FADD.FTZ R181, -R181, R15 ;  /* 0x0000000fb5b57221 */ /* 0x000fc40000010100 */
[-CC-:B------:R-:W-:Y:S01]  /*eba0*/  FFMA.FTZ R155, R155, R20.reuse, -R223.reuse ;  /* 0x000000149b9b7223 */ /* 0x180fe200000108df */
[-CC-:B------:R-:W-:Y:S01]  /*ebb0*/  FFMA.FTZ R182, R156, R20.reuse, -R223.reuse ;  /* 0x000000149cb67223 */ /* 0x180fe200000108df */
[-CC-:B------:R-:W-:Y:S01]  /*ebc0*/  FFMA.FTZ R183, R158, R20.reuse, -R223.reuse ;  /* 0x000000149eb77223 */ /* 0x180fe200000108df */
[-CC-:B------:R-:W-:Y:S01]  /*ebd0*/  FFMA.FTZ R159, R159, R20.reuse, -R223.reuse ;  /* 0x000000149f9f7223 */ /* 0x180fe200000108df */
[----:B------:R0:W3:Y:S01]  /*ebe0*/  MUFU.EX2 R15, R13 ;  /* 0x0000000d000f7308 */ /* 0x0000e20000000800 */
[----:B------:R-:W-:Y:S02]  /*ebf0*/  @!P1 IMAD R18, R18, 0x40, R194 ;  /* 0x0000004012129824 */ /* 0x000fe400078e02c2 */
[-CC-:B------:R-:W-:Y:S01]  /*ec00*/  FFMA.FTZ R216, R162, R20.reuse, -R223.reuse ;  /* 0x00000014a2d87223 */ /* 0x180fe200000108df */
[-CC-:B------:R-:W-:Y:S01]  /*ec10*/  FFMA.FTZ R163, R163, R20.reuse, -R223.reuse ;  /* 0x00000014a3a37223 */ /* 0x180fe200000108df */
[----:B------:R-:W-:Y:S01]  /*ec20*/  FFMA.FTZ R165, R165, R20, -R223 ;  /* 0x00000014a5a57223 */ /* 0x000fe200000108df */
[----:B------:R-:W-:-:S02]  /*ec30*/  @!P1 IMAD R18, R18, 0x4, R2 ;  /* 0x0000000412129824 */ /* 0x000fc400078e0202 */
[--C-:B------:R-:W-:Y:S01]  /*ec40*/  FFMA.FTZ R224, R166, R20, -R223.reuse ;  /* 0x00000014a6e07223 */ /* 0x100fe200000108df */
[----:B--2---:R-:W-:Y:S01]  /*ec50*/  F2FP.F16.F32.PACK_AB R156, R161, R160 ;  /* 0x000000a0a19c723e */ /* 0x004fe200000000ff */
[----:B------:R-:W-:Y:S01]  /*ec60*/  MUFU.EX2 R155, R155 ;  /* 0x0000009b009b7308 */ /* 0x000fe20000000800 */
[-C--:B0-----:R-:W-:Y:S01]  /*ec70*/  FMUL.FTZ R13, R181, R20.reuse ;  /* 0x00000014b50d7220 */ /* 0x081fe20000410000 */
[-CC-:B------:R-:W-:Y:S01]  /*ec80*/  FFMA.FTZ R181, R152, R20.reuse, -R223.reuse ;  /* 0x0000001498b57223 */ /* 0x180fe200000108df */
[-CC-:B------:R-:W-:Y:S01]  /*ec90*/  FFMA.FTZ R168, R168, R20.reuse, -R223.reuse ;  /* 0x00000014a8a87223 */ /* 0x180fe200000108df */
[-CC-:B------:R-:W-:Y:S01]  /*eca0*/  FFMA.FTZ R179, R179, R20.reuse, -R223.reuse ;  /* 0x00000014b3b37223 */ /* 0x180fe200000108df */
[-CC-:B------:R-:W-:Y:S01]  /*ecb0*/  FFMA.FTZ R172, R172, R20.reuse, -R223.reuse ;  /* 0x00000014acac7223 */ /* 0x180fe200000108df */
[-CC-:B------:R-:W-:Y:S01]  /*ecc0*/  FFMA.FTZ R174, R174, R20.reuse, -R223.reuse ;  /* 0x00000014aeae7223 */ /* 0x180fe200000108df */
[-C--:B------:R-:W-:Y:S01]  /*ecd0*/  FFMA.FTZ R178, R178, R20.reuse, -R223 ;  /* 0x00000014b2b27223 */ /* 0x080fe200000108df */
[----:B------:R-:W0:Y:S01]  /*ece0*/  MUFU.EX2 R13, R13 ;  /* 0x0000000d000d7308 */ /* 0x000e220000000800 */
[----:B---3--:R-:W-:Y:S01]  /*ecf0*/  @!P1 STS [R18+0x28800], R15 ;  /* 0x0288000f12009388 */ /* 0x008fe20000000800 */
[----:B------:R-:W-:Y:S01]  /*ed00*/  FFMA.FTZ R3, R15, R3, R217 ;  /* 0x000000030f037223 */ /* 0x000fe200000100d9 */
[----:B------:R-:W-:Y:S01]  /*ed10*/  FFMA.FTZ R176, R176, R20, -R223 ;  /* 0x00000014b0b07223 */ /* 0x000fe200000108df */
[C---:B------:R-:W-:Y:S01]  /*ed20*/  F2FP.F16.F32.PACK_AB R152, R219.reuse, R217 ;  /* 0x000000d9db98723e */ /* 0x040fe200000000ff */
[-C--:B------:R-:W-:Y:S01]  /*ed30*/  FMUL.FTZ R24, R24, R15.reuse ;  /* 0x0000000f18187220 */ /* 0x080fe20000410000 */
[----:B------:R-:W-:Y:S01]  /*ed40*/  FADD.FTZ R3, R219, R3 ;  /* 0x00000003db037221 */ /* 0x000fe20000010000 */
[----:B------:R-:W-:Y:S01]  /*ed50*/  F2FP.F16.F32.PACK_AB R158, R222, R164 ;  /* 0x000000a4de9e723e */ /* 0x000fe200000000ff */
[----:B------:R-:W-:Y:S01]  /*ed60*/  MUFU.EX2 R181, R181 ;  /* 0x000000b500b57308 */ /* 0x000fe20000000800 */
[-C--:B------:R-:W-:Y:S01]  /*ed70*/  FMUL.FTZ R25, R25, R15.reuse ;  /* 0x0000000f19197220 */ /* 0x080fe20000410000 */
[----:B------:R-:W-:Y:S01]  /*ed80*/  FADD.FTZ R3, R221, R3 ;  /* 0x00000003dd037221 */ /* 0x000fe20000010000 */
[-C--:B------:R-:W-:Y:S01]  /*ed90*/  FMUL.FTZ R28, R28, R15.reuse ;  /* 0x0000000f1c1c7220 */ /* 0x080fe20000410000 */
[-C--:B------:R-:W-:Y:S01]  /*eda0*/  FMUL.FTZ R29, R29, R15.reuse ;  /* 0x0000000f1d1d7220 */ /* 0x080fe20000410000 */
[-C--:B------:R-:W-:Y:S01]  /*edb0*/  FMUL.FTZ R32, R32, R15.reuse ;  /* 0x0000000f20207220 */ /* 0x080fe20000410000 */
[----:B------:R-:W-:Y:S01]  /*edc0*/  FADD.FTZ R3, R157, R3 ;  /* 0x000000039d037221 */ /* 0x000fe20000010000 */
[----:B------:R-:W-:Y:S01]  /*edd0*/  FMUL.FTZ R33, R33, R15 ;  /* 0x0000000f21217220 */ /* 0x000fe20000410000 */
[----:B------:R-:W-:Y:S01]  /*ede0*/  MUFU.EX2 R182, R182 ;  /* 0x000000b600b67308 */ /* 0x000fe20000000800 */
[----:B0-----:R0:W-:Y:S01]  /*edf0*/  @!P1 STS [R18+0x28820], R13 ;  /* 0x0288200d12009388 */ /* 0x0011e20000000800 */
[----:B------:R-:W-:Y:S01]  /*ee00*/  FADD.FTZ R3, R160, R3 ;  /* 0x00000003a0037221 */ /* 0x000fe20000010000 */
[----:B------:R-:W-:Y:S01]  /*ee10*/  F2FP.F16.F32.PACK_AB R160, R169, R167 ;  /* 0x000000a7a9a0723e */ /* 0x000fe200000000ff */
[-C--:B------:R-:W-:Y:S01]  /*ee20*/  FMUL.FTZ R36, R36, R15.reuse ;  /* 0x0000000f24247220 */ /* 0x080fe20000410000 */
[-C--:B------:R-:W-:Y:S01]  /*ee30*/  FMUL.FTZ R37, R37, R15.reuse ;  /* 0x0000000f25257220 */ /* 0x080fe20000410000 */
[----:B------:R-:W-:Y:S01]  /*ee40*/  FADD.FTZ R3, R161, R3 ;  /* 0x00000003a1037221 */ /* 0x000fe20000010000 */
[-C--:B------:R-:W-:Y:S01]  /*ee50*/  FMUL.FTZ R40, R40, R15.reuse ;  /* 0x0000000f28287220 */ /* 0x080fe20000410000 */
[----:B------:R-:W-:Y:S01]  /*ee60*/  MUFU.EX2 R159, R159 ;  /* 0x0000009f009f7308 */ /* 0x000fe20000000800 */
[----:B------:R-:W-:Y:S01]  /*ee70*/  FMUL.FTZ R41, R41, R15 ;  /* 0x0000000f29297220 */ /* 0x000fe20000410000 */
[----:B------:R-:W-:Y:S01]  /*ee80*/  FADD.FTZ R3, R164, R3 ;  /* 0x00000003a4037221 */ /* 0x000fe20000010000 */
[----:B0-----:R-:W-:Y:S01]  /*ee90*/  FFMA.FTZ R18, R154, R20, -R223 ;  /* 0x000000149a127223 */ /* 0x001fe200000108df */
[----:B------:R-:W-:Y:S01]  /*eea0*/  F2FP.F16.F32.PACK_AB R154, R157, R221 ;  /* 0x000000dd9d9a723e */ /* 0x000fe200000000ff */
[----:B------:R-:W-:Y:S01]  /*eeb0*/  FMUL.FTZ R44, R44, R15 ;  /* 0x0000000f2c2c7220 */ /* 0x000fe20000410000 */
        /* <DEDUP_REMOVED lines=26> */
[----:B------:R-:W2:Y:S01]  /*f060*/  MUFU.EX2 R163, R163 ;  /* 0x000000a300a37308 */ /* 0x000ea20000000800 */
[----:B0-----:R-:W-:Y:S01]  /*f070*/  FFMA.FTZ R0, R13, R0, R18 ;  /* 0x000000000d007223 */ /* 0x001fe20000010012 */
[-C--:B------:R-:W-:Y:S01]  /*f080*/  FMUL.FTZ R84, R84, R15.reuse ;  /* 0x0000000f54547220 */ /* 0x080fe20000410000 */
[-C--:B------:R-:W-:Y:S01]  /*f090*/  FMUL.FTZ R85, R85, R15.reuse ;  /* 0x0000000f55557220 */ /* 0x080fe20000410000 */
[-C--:B------:R-:W-:Y:S01]  /*f0a0*/  FMUL.FTZ R88, R88, R15.reuse ;  /* 0x0000000f58587220 */ /* 0x080fe20000410000 */
[----:B------:R-:W-:Y:S01]  /*f0b0*/  FADD.FTZ R0, R181, R0 ;  /* 0x00000000b5007221 */ /* 0x000fe20000010000 */
[-C--:B------:R-:W-:Y:S01]  /*f0c0*/  FMUL.FTZ R89, R89, R15.reuse ;  /* 0x0000000f59597220 */ /* 0x080fe20000410000 */
[----:B------:R-:W-:Y:S01]  /*f0d0*/  FMUL.FTZ R92, R92, R15 ;  /* 0x0000000f5c5c7220 */ /* 0x000fe20000410000 */
[----:B------:R-:W0:Y:S01]  /*f0e0*/  MUFU.EX2 R161, R165 ;  /* 0x000000a500a17308 */ /* 0x000e220000000800 */
[----:B------:R-:W-:Y:S01]  /*f0f0*/  FADD.FTZ R0, R155, R0 ;  /* 0x000000009b007221 */ /* 0x000fe20000010000 */
[----:B------:R-:W-:Y:S01]  /*f100*/  F2FP.F16.F32.PACK_AB R155, R182, R155 ;  /* 0x0000009bb69b723e */ /* 0x000fe200000000ff */
[-C--:B------:R-:W-:Y:S01]  /*f110*/  FMUL.FTZ R93, R93, R15.reuse ;  /* 0x0000000f5d5d7220 */ /* 0x080fe20000410000 */
[-C--:B------:R-:W-:Y:S01]  /*f120*/  FMUL.FTZ R96, R96, R15.reuse ;  /* 0x0000000f60607220 */ /* 0x080fe20000410000 */
[----:B------:R-:W-:Y:S01]  /*f130*/  FADD.FTZ R0, R182, R0 ;  /* 0x00000000b6007221 */ /* 0x000fe20000010000 */
[-C--:B------:R-:W-:Y:S01]  /*f140*/  FMUL.FTZ R97, R97, R15.reuse ;  /* 0x0000000f61617220 */ /* 0x080fe20000410000 */
[----:B------:R-:W-:Y:S01]  /*f150*/  FMUL.FTZ R100, R100, R15 ;  /* 0x0000000f64647220 */ /* 0x000fe20000410000 */
[----:B------:R-:W3:Y:S01]  /*f160*/  MUFU.EX2 R162, R225 ;  /* 0x000000e100a27308 */ /* 0x000ee20000000800 */
[----:B------:R-:W-:Y:S01]  /*f170*/  FADD.FTZ R0, R157, R0 ;  /* 0x000000009d007221 */ /* 0x000fe20000010000 */
[----:B------:R-:W-:Y:S01]  /*f180*/  F2FP.F16.F32.PACK_AB R157, R159, R157 ;  /* 0x0000009d9f9d723e */ /* 0x000fe200000000ff */
[-C--:B------:R-:W-:Y:S01]  /*f190*/  FMUL.FTZ R101, R101, R15.reuse ;  /* 0x0000000f65657220 */ /* 0x080fe20000410000 */
[-C--:B------:R-:W-:Y:S01]  /*f1a0*/  FMUL.FTZ R104, R104, R15.reuse ;  /* 0x0000000f68687220 */ /* 0x080fe20000410000 */
[----:B------:R-:W-:Y:S01]  /*f1b0*/  FADD.FTZ R0, R159, R0 ;  /* 0x000000009f007221 */ /* 0x000fe20000010000 */
[----:B--2---:R-:W-:Y:S01]  /*f1c0*/  F2FP.F16.F32.PACK_AB R159, R163, R216 ;  /* 0x000000d8a39f723e */ /* 0x004fe200000000ff */
[-C--:B------:R-:W-:Y:S01]  /*f1d0*/  FMUL.FTZ R105, R105, R15.reuse ;  /* 0x0000000f69697220 */ /* 0x080fe20000410000 */
[----:B------:R-:W2:Y:S01]  /*f1e0*/  MUFU.EX2 R224, R224 ;  /* 0x000000e000e07308 */ /* 0x000ea20000000800 */
        /* <DEDUP_REMOVED lines=9> */
[----:B---3--:R-:W-:Y:S01]  /*f280*/  FADD.FTZ R3, R162, R3 ;  /* 0x00000003a2037221 */ /* 0x008fe20000010000 */
[----:B------:R-:W-:Y:S01]  /*f290*/  F2FP.F16.F32.PACK_AB R162, R173, R162 ;  /* 0x000000a2ada2723e */ /* 0x000fe200000000ff */
[-C--:B------:R-:W-:Y:S01]  /*f2a0*/  FMUL.FTZ R117, R117, R15.reuse ;  /* 0x0000000f75757220 */ /* 0x080fe20000410000 */
[-C--:B------:R-:W-:Y:S01]  /*f2b0*/  FMUL.FTZ R120, R120, R15.reuse ;  /* 0x0000000f78787220 */ /* 0x080fe20000410000 */
[----:B------:R-:W-:Y:S01]  /*f2c0*/  FADD.FTZ R3, R173, R3 ;  /* 0x00000003ad037221 */ /* 0x000fe20000010000 */
[----:B------:R-:W-:Y:S01]  /*f2d0*/  FMUL.FTZ R121, R121, R15 ;  /* 0x0000000f79797220 */ /* 0x000fe20000410000 */
[----:B------:R-:W0:Y:S01]  /*f2e0*/  MUFU.EX2 R179, R179 ;  /* 0x000000b300b37308 */ /* 0x000e220000000800 */
[C---:B--2---:R-:W-:Y:S01]  /*f2f0*/  FADD.FTZ R0, R224.reuse, R0 ;  /* 0x00000000e0007221 */ /* 0x044fe20000010000 */
[----:B------:R-:W-:Y:S01]  /*f300*/  FADD.FTZ R3, R175, R3 ;  /* 0x00000003af037221 */ /* 0x000fe20000010000 */
[----:B------:R-:W-:Y:S01]  /*f310*/  F2FP.F16.F32.PACK_AB R161, R224, R161 ;  /* 0x000000a1e0a1723e */ /* 0x000fe200000000ff */
[-C--:B------:R-:W-:Y:S01]  /*f320*/  FMUL.FTZ R124, R124, R15.reuse ;  /* 0x0000000f7c7c7220 */ /* 0x080fe20000410000 */
[-C--:B------:R-:W-:Y:S01]  /*f330*/  FMUL.FTZ R125, R125, R15.reuse ;  /* 0x0000000f7d7d7220 */ /* 0x080fe20000410000 */
[----:B------:R-:W-:Y:S01]  /*f340*/  FADD.FTZ R3, R177, R3 ;  /* 0x00000003b1037221 */ /* 0x000fe20000010000 */
        /* <DEDUP_REMOVED lines=32> */
[----:B------:R-:W-:Y:S01]  /*f550*/  FMUL.FTZ R47, R47, R13 ;  /* 0x0000000d2f2f7220 */ /* 0x000fe20000410000 */
[----:B------:R-:W3:Y:S01]  /*f560*/  MUFU.EX2 R167, R176 ;  /* 0x000000b000a77308 */ /* 0x000ee20000000800 */
        /* <DEDUP_REMOVED lines=8> */
[C---:B--2---:R-:W-:Y:S01]  /*f5f0*/  FADD.FTZ R3, R153.reuse, R3 ;  /* 0x0000000399037221 */ /* 0x044fe20000010000 */
[----:B------:R-:W-:Y:S01]  /*f600*/  F2FP.F16.F32.PACK_AB R166, R153, R166 ;  /* 0x000000a699a6723e */ /* 0x000fe200000000ff */
[-C--:B------:R-:W-:Y:S01]  /*f610*/  FMUL.FTZ R59, R59, R13.reuse ;  /* 0x0000000d3b3b7220 */ /* 0x080fe20000410000 */
[----:B------:R-:W-:Y:S01]  /*f620*/  F2FP.F16.F32.PACK_AB R153, R181, R18 ;  /* 0x00000012b599723e */ /* 0x000fe200000000ff */
[----:B------:R-:W-:Y:S01]  /*f630*/  BAR.SYNC.DEFER_BLOCKING 0xf, 0x100 ;  /* 0x03c4000000007b1d */ /* 0x000fe20000010000 */
[-C--:B------:R-:W-:Y:S01]  /*f640*/  FMUL.FTZ R62, R62, R13.reuse ;  /* 0x0000000d3e3e7220 */ /* 0x080fe20000410000 */
[-C--:B------:R-:W-:Y:S01]  /*f650*/  FMUL.FTZ R63, R63, R13.reuse ;  /* 0x0000000d3f3f7220 */ /* 0x080fe20000410000 */
[-C--:B------:R-:W-:Y:S01]  /*f660*/  FMUL.FTZ R66, R66, R13.reuse ;  /* 0x0000000d42427220 */ /* 0x080fe20000410000 */
[----:B---3--:R-:W-:Y:S01]  /*f670*/  FADD.FTZ R0, R167, R0 ;  /* 0x00000000a7007221 */ /* 0x008fe20000010000 */
[-C--:B------:R-:W-:Y:S01]  /*f680*/  FMUL.FTZ R67, R67, R13.reuse ;  /* 0x0000000d43437220 */ /* 0x080fe20000410000 */
[-C--:B------:R-:W-:Y:S01]  /*f690*/  FMUL.FTZ R70, R70, R13.reuse ;  /* 0x0000000d46467220 */ /* 0x080fe20000410000 */
[-C--:B------:R-:W-:Y:S01]  /*f6a0*/  FMUL.FTZ R71, R71, R13.reuse ;  /* 0x0000000d47477220 */ /* 0x080fe20000410000 */
[-C--:B------:R-:W-:Y:S01]  /*f6b0*/  FMUL.FTZ R74, R74, R13.reuse ;  /* 0x0000000d4a4a7220 */ /* 0x080fe20000410000 */
[-C--:B------:R-:W-:Y:S01]  /*f6c0*/  FMUL.FTZ R75, R75, R13.reuse ;  /* 0x0000000d4b4b7220 */ /* 0x080fe20000410000 */
[-C--:B------:R-:W-:Y:S01]  /*f6d0*/  FMUL.FTZ R78, R78, R13.reuse ;  /* 0x0000000d4e4e7220 */ /* 0x080fe20000410000 */
[----:B------:R-:W-:Y:S01]  /*f6e0*/  FMUL.FTZ R79, R79, R13 ;  /* 0x0000000d4f4f7220 */ /* 0x000fe20000410000 */
[C---:B0-----:R-:W-:Y:S01]  /*f6f0*/  F2FP.F16.F32.PACK_AB R167, R178.reuse, R167 ;  /* 0x000000a7b2a7723e */ /* 0x041fe200000000ff */
[----:B------:R-:W-:Y:S01]  /*f700*/  FADD.FTZ R0, R178, R0 ;  /* 0x00000000b2007221 */ /* 0x000fe20000010000 */
        /* <DEDUP_REMOVED lines=10> */
[----:B------:R0:W-:Y:S01]  /*f7b0*/  STSM.16.M88.4 [R198+0x26800], R152 ;  /* 0x02680098c6007844 */ /* 0x0001e20000000200 */
[-C--:B------:R-:W-:Y:S01]  /*f7c0*/  FMUL.FTZ R102, R102, R13.reuse ;  /* 0x0000000d66667220 */ /* 0x080fe20000410000 */
[-C--:B------:R-:W-:Y:S01]  /*f7d0*/  FMUL.FTZ R103, R103, R13.reuse ;  /* 0x0000000d67677220 */ /* 0x080fe20000410000 */
[-C--:B------:R-:W-:Y:S01]  /*f7e0*/  FMUL.FTZ R106, R106, R13.reuse ;  /* 0x0000000d6a6a7220 */ /* 0x080fe20000410000 */
[----:B------:R0:W-:Y:S01]  /*f7f0*/  STSM.16.M88.4 [R201], R156 ;  /* 0x0000009cc9007844 */ /* 0x0001e20000000200 */
        /* <DEDUP_REMOVED lines=25> */
[----:B0-----:R-:W-:Y:S06]  /*f990*/  @!P0 BRA `(.L_x_5935) ;  /* 0x0000000000048947 */ /* 0x001fec0003800000 */
[----:B------:R-:W-:Y:S01]  /*f9a0*/  BPT.TRAP 0x1 ;  /* 0x000000040000795c */ /* 0x000fe20000300000 */
.L_x_5935:
[----:B------:R0:W2:Y:S01]  /*f9b0*/  SYNCS.PHASECHK.TRANS64.TRYWAIT P1, [R21+URZ+0x28c50], R212 ;  /* 0x028c50d4150075a7 */ /* 0x0000a2000802017f */
[----:B------:R-:W-:Y:S05]  /*f9c0*/  @!P0 BRA `(.L_x_5936) ;  /* 0x0000000000048947 */ /* 0x000fea0003800000 */
[----:B------:R-:W-:Y:S01]  /*f9d0*/  BPT.TRAP 0x1 ;  /* 0x000000040000795c */ /* 0x000fe20000300000 */
.L_x_5936:
[----:B------:R-:W-:Y:S04]  /*f9e0*/  BSSY B2, `(.L_x_5937) ;  /* 0x0000004000027945 */ /* 0x000fe80003800000 */
[----:B--2---:R-:W-:Y:S05]  /*f9f0*/  @P1 BRA `(.L_x_5938) ;  /* 0x0000000000081947 */ /* 0x004fea0003800000 */
[----:B------:R-:W2:Y:S02]  /*fa00*/  SYNCS.PHASECHK.TRANS64.TRYWAIT P1, [R21+URZ+0x28c50], R212 ;  /* 0x028c50d4150075a7 */ /* 0x000ea4000802017f */
[----:B--2---:R-:W-:Y:S05]  /*fa10*/  @!P1 BRA `(.L_x_5939) ;  /* 0x0000011400d89947 */ /* 0x004fea0003800000 */
.L_x_5938:
[----:B------:R-:W-:Y:S05]  /*fa20*/  BSYNC B2 ;  /* 0x0000000000027941 */ /* 0x000fea0003800000 */
.L_x_5937:
[----:B------:R-:W-:Y:S01]  /*fa30*/  IMAD.MOV.U32 R169, RZ, RZ, 0x40000040 ;  /* 0x40000040ffa97424 */ /* 0x000fe200078e00ff */
[----:B------:R-:W-:Y:S01]  /*fa40*/  LEA R168, R209, R193, 0xc ;  /* 0x000000c1d1a87211 */ /* 0x000fe200078e60ff */
[----:B------:R-:W-:-:S03]  /*fa50*/  WARPGROUP.ARRIVE ;  /* 0x00000000000079c5 */ /* 0x000fc60000000000 */
[----:B------:R-:W-:Y:S02]  /*fa60*/  R2UR UR6, R168 ;  /* 0x00000000a80672ca */ /* 0x000fe400000e0000 */
[----:B------:R-:W-:Y:S01]  /*fa70*/  R2UR UR7, R169 ;  /* 0x00000000a90772ca */ /* 0x000fe200000e0000 */
[----:B------:R-:W-:-:S12]  /*fa80*/  IMAD.MOV.U32 R169, RZ, RZ, 0x40000040 ;  /* 0x40000040ffa97424 */ /* 0x000fd800078e00ff */
[----:B------:R-:W-:Y:S03]  /*fa90*/  HGMMA.64x256x16.F32 R24, R152, gdesc[UR4].tnspB, R24, gsb0 ;  /* 0x43e0000498187df0 */ /* 0x000fe60008000818 */
[----:B------:R-:W-:Y:S02]  /*faa0*/  WARPGROUP.DEPBAR.LE gsb0, 0x0 ;  /* 0x00008000000079c5 */ /* 0x000fe40000010000 */
[----:B------:R-:W-:Y:S01]  /*fab0*/  VIADD R152, R168, 0x80 ;  /* 0x00000080a8987836 */ /* 0x000fe20000000000 */
        /* <DEDUP_REMOVED lines=31> */
.L_x_5940:
[C---:B------:R-:W-:Y:S01]  /*fcb0*/  ISETP.GT.AND P1, PT, R12.reuse, R226, PT ;  /* 0x000000e20c00720c */ /* 0x040fe20003f24270 */
[----:B012---:R-:W-:Y:S01]  /*fcc0*/  VIADD R21, R21, 0x28c60 ;  /* 0x00028c6015157836 */ /* 0x007fe20000000000 */
[----:B------:R-:W-:Y:S01]  /*fcd0*/  IADD3 R12, R12, -0x1, RZ ;  /* 0xffffffff0c0c7810 */ /* 0x000fe20007ffe0ff */
[----:B------:R-:W-:Y:S02]  /*fce0*/  IMAD.MOV.U32 R15, RZ, RZ, R170 ;  /* 0x000000ffff0f7224 */ /* 0x000fe400078e00aa */
[----:B------:R-:W-:Y:S01]  /*fcf0*/  IMAD.MOV.U32 R13, RZ, RZ, R171 ;  /* 0x000000ffff0d7224 */ /* 0x000fe200078e00ab */
[----:B------:R-:W-:Y:S01]  /*fd00*/  PRMT R21, R187, 0x654, R21 ;  /* 0x00000654bb157816 */ /* 0x000fe20000000015 */
[----:B------:R-:W-:-:S03]  /*fd10*/  IMAD.MOV.U32 R18, RZ, RZ, R209 ;  /* 0x000000ffff127224 */ /* 0x000fc600078e00d1 */
[----:B------:R0:W-:Y:S03]  /*fd20*/  SYNCS.ARRIVE.TRANS64.RED.A1T0 RZ, [R21+URZ], RZ ;  /* 0x000000ff15ff79a7 */ /* 0x0001e6000810043f */
[----:B------:R-:W-:Y:S05]  /*fd30*/  @P1 BRA `(.L_x_5941) ;  /* 0xffffffd400581947 */ /* 0x000fea000383ffff */
[----:B------:R-:W-:Y:S05]  /*fd40*/  BSYNC B0 ;  /* 0x0000000000007941 */ /* 0x000fea0003800000 */
.L_x_5920:
[----:B------:R-:W-:Y:S02]  /*fd50*/  IMAD.MOV.U32 R15, RZ, RZ, R170 ;  /* 0x000000ffff0f7224 */ /* 0x000fe400078e00aa */
[----:B------:R-:W-:Y:S02]  /*fd60*/  IMAD.MOV.U32 R13, RZ, RZ, R171 ;  /* 0x000000ffff0d7224 */ /* 0x000fe400078e00ab */
[----:B------:R-:W-:-:S07]  /*fd70*/  IMAD.MOV.U32 R18, RZ, RZ, R209 ;  /* 0x000000ffff127224 */ /* 0x000fce00078e00d1 */
.L_x_5919:
[----:B------:R-:W-:Y:S05]  /*fd80*/  BSYNC B1 ;  /* 0x0000000000017941 */ /* 0x000fea0003800000 */
.L_x_5918:
[----:B0-----:R-:W0:Y:S01]  /*fd90*/  LDC R21, c[0x0][0x448] ;  /* 0x00011200ff157b82 */ /* 0x001e220000000800 */
[----:B------:R-:W-:Y:S01]  /*fda0*/  VIADD R152, R195, 0x3f ;  /* 0x0000003fc3987836 */ /* 0x000fe20000000000 */
[----:B------:R-:W-:-:S03]  /*fdb0*/  ULDC UR4, c[0x0][0x9dc] ;  /* 0x0002770000047ab9 */ /* 0x000fc60000000800 */
[----:B------:R-:W-:Y:S01]  /*fdc0*/  IMAD.MOV.U32 R155, RZ, RZ, R152 ;  /* 0x000000ffff9b7224 */ /* 0x000fe200078e0098 */
[----:B0-----:R-:W-:-:S13]  /*fdd0*/  ISETP.NE.AND P4, PT, R21, 0x1, PT ;  /* 0x000000011500780c */ /* 0x001fda0003f85270 */
[----:B------:R-:W0:Y:S08]  /*fde0*/  @P4 LDC R153, c[0x0][0x44c] ;  /* 0x00011300ff994b82 */ /* 0x000e300000000800 */
[----:B------:R-:W1:Y:S01]  /*fdf0*/  @P4 LDC R21, c[0x0][0x450] ;  /* 0x00011400ff154b82 */ /* 0x000e620000000800 */
[----:B0-----:R-:W-:-:S05]  /*fe00*/  @P4 IMAD.HI.U32 R153, R152, R153, RZ ;  /* 0x0000009998994227 */ /* 0x001fca00078e00ff */
[----:B-1----:R-:W-:Y:S02]  /*fe10*/  @P4 SHF.R.U32.HI R155, RZ, R21, R153 ;  /* 0x00000015ff9b4219 */ /* 0x002fe40000011699 */
[----:B------:R-:W-:-:S04]  /*fe20*/  IADD3 R21, R184, 0x1, -R23 ;  /* 0x00000001b8157810 */ /* 0x000fc80007ffe817 */
[----:B------:R-:W-:Y:S02]  /*fe30*/  IADD3 R155, R21, R155, RZ ;  /* 0x0000009b159b7210 */ /* 0x000fe40007ffe0ff */
[----:B------:R-:W0:Y:S03]  /*fe40*/  LDC R21, c[0x0][0x9e4] ;  /* 0x00027900ff157b82 */ /* 0x000e260000000800 */
[----:B------:R-:W-:Y:S01]  /*fe50*/  VIADD R154, R155, -UR4 ;  /* 0x800000049b9a7c36 */ /* 0x000fe20008000000 */
[----:B0-----:R-:W-:-:S13]  /*fe60*/  ISETP.GE.AND P5, PT, R21, 0x1, PT ;  /* 0x000000011500780c */ /* 0x001fda0003fa6270 */
[----:B------:R-:W-:Y:S05]  /*fe70*/  @!P5 BRA `(.L_x_5942) ;  /* 0x000000000044d947 */ /* 0x000fea0003800000 */
        /* <DEDUP_REMOVED lines=10> */
.L_x_5944:
[----:B------:R-:W-:-:S13]  /*ff20*/  ISETP.NE.AND P1, PT, R21, 0x1, PT ;  /* 0x000000011500780c */ /* 0x000fda0003f25270 */
[----:B------:R-:W0:Y:S02]  /*ff30*/  @P1 LDC.64 R152, c[0x0][0x9e8] ;  /* 0x00027a00ff981b82 */ /* 0x000e240000000a00 */
[----:B0-----:R-:W-:-:S05]  /*ff40*/  @P1 IMAD.HI.U32 R152, R155, R152, RZ ;  /* 0x000000989b981227 */ /* 0x001fca00078e00ff */
[----:B------:R-:W-:-:S07]  /*ff50*/  @P1 SHF.R.U32.HI R155, RZ, R153, R152 ;  /* 0x00000099ff9b1219 */ /* 0x000fce0000011698 */
.L_x_5945:
[----:B------:R-:W-:Y:S05]  /*ff60*/  BSYNC B0 ;  /* 0x0000000000007941 */ /* 0x000fea0003800000 */
.L_x_5943:
[----:B------:R-:W-:-:S05]  /*ff70*/  IMAD R21, R155, R21, RZ ;  /* 0x000000159b157224 */ /* 0x000fca00078e02ff */
[----:B------:R-:W-:-:S07]  /*ff80*/  VIMNMX R154, R154, R21, !PT ;  /* 0x000000159a9a7248 */ /* 0x000fce0007fe0100 */
.L_x_5942:
[----:B------:R-:W2:Y:S01]  /*ff90*/  LDL R152, [R1+0x8] ;  /* 0x0000080001987983 */ /* 0x000ea20000100800 */
[----:B------:R-:W-:Y:S01]  /*ffa0*/  VIADD R154, R154, 0x3f ;  /* 0x0000003f9a9a7836 */ /* 0x000fe20000000000 */
[----:B------:R-:W-:Y:S04]  /*ffb0*/  BSSY B1, `(.L_x_5946) ;  /* 0x00001f2000017945 */ /* 0x000fe80003800000 */
[----:B------:R-:W-:-:S04]  /*ffc0*/  SHF.R.S32.HI R21, RZ, 0x1f, R154 ;  /* 0x0000001fff157819 */ /* 0x000fc8000001149a */
[----:B------:R-:W-:-:S04]  /*ffd0*/  LEA.HI R21, R21, R154, RZ, 0x6 ;  /* 0x0000009a15157211 */ /* 0x000fc800078f30ff */
[----:B------:R-:W-:-:S04]  /*ffe0*/  SHF.R.S32.HI R21, RZ, 0x6, R21 ;  /* 0x00000006ff157819 */ /* 0x000fc80000011415 */
[----:B--2---:R-:W-:-:S04]  /*fff0*/  VIMNMX R21, R152, R21, !PT ;  /* 0x0000001598157248 */ /* 0x004fc80007fe0100 */
[----:B------:R-:W-:-:S13]  /*10000*/  ISETP.GE.AND P1, PT, R12, R21, PT ;  /* 0x000000150c00720c */ /* 0x000fda0003f26270 */
[----:B------:R-:W-:Y:S05]  /*10010*/  @!P1 BRA `(.L_x_5947) ;  /* 0x0000001c00ac9947 */ /* 0x000fea0003800000 */
[----:B------:R-:W-:Y:S01]  /*10020*/  BSSY B0, `(.L_x_5948) ;  /* 0x00001e9000007945 */ /* 0x000fe20003800000 */
[----:B------:R-:W-:Y:S02]  /*10030*/  IMAD.MOV.U32 R216, RZ, RZ, R15 ;  /* 0x000000ffffd87224 */ /* 0x000fe400078e000f */
[----:B------:R-:W-:Y:S02]  /*10040*/  IMAD.MOV.U32 R219, RZ, RZ, R13 ;  /* 0x000000ffffdb7224 */ /* 0x000fe400078e000d */
[----:B------:R-:W-:Y:S02]  /*10050*/  IMAD.MOV.U32 R209, RZ, RZ, R12 ;  /* 0x000000ffffd17224 */ /* 0x000fe400078e000c */
[----:B------:R-:W-:-:S07]  /*10060*/  IMAD.MOV.U32 R217, RZ, RZ, R18 ;  /* 0x000000ffffd97224 */ /* 0x000fce00078e0012 */
.L_x_5961:
[----:B------:R-:W-:Y:S02]  /*10070*/  VIADD R18, R217, 0x1 ;  /* 0x00000001d9127836 */ /* 0x000fe40000000000 */
[----:B0-----:R-:W-:Y:S01]  /*10080*/  IMAD.MOV.U32 R12, RZ, RZ, R209 ;  /* 0x000000ffff0c7224 */ /* 0x001fe200078e00d1 */
[----:B------:R-:W-:Y:S02]  /*10090*/  IADD3 R209, R209, -0x1, RZ ;  /* 0xffffffffd1d17810 */ /* 0x000fe40007ffe0ff */
[----:B------:R-:W-:Y:S02]  /*100a0*/  ISETP.NE.AND P2, PT, R18, 0x2, PT ;  /* 0x000000021200780c */ /* 0x000fe40003f45270 */
[----:B------:R-:W-:Y:S02]  /*100b0*/  ISETP.GT.AND P1, PT, R12, R21, PT ;  /* 0x000000150c00720c */ /* 0x000fe40003f24270 */
[----:B------:R-:W-:Y:S02]  /*100c0*/  SEL R12, RZ, 0x1, P2 ;  /* 0x00000001ff0c7807 */ /* 0x000fe40001000000 */
[----:B------:R-:W-:-:S02]  /*100d0*/  SEL R18, R18, RZ, P2 ;  /* 0x000000ff12127207 */ /* 0x000fc40001000000 */
[----:B------:R-:W-:Y:S01]  /*100e0*/  LOP3.LUT R19, R19, R12, RZ, 0x3c, !PT ;  /* 0x0000000c13137212 */ /* 0x000fe200078e3cff */
[----:B------:R-:W-:Y:S06]  /*100f0*/  @!P0 BRA `(.L_x_5949) ;  /* 0x0000000000048947 */ /* 0x000fec0003800000 */
[----:B------:R-:W-:Y:S01]  /*10100*/  BPT.TRAP 0x1 ;  /* 0x000000040000795c */ /* 0x000fe20000300000 */
.L_x_5949:
[----:B------:R-:W-:Y:S01]  /*10110*/  IMAD R12, R18, 0x8, R2 ;  /* 0x00000008120c7824 */ /* 0x000fe200078e0202 */
[----:B------:R-:W-:-:S04]  /*10120*/  SHF.L.U32 R212, R19, 0x1f, RZ ;  /* 0x0000001f13d47819 */ /* 0x000fc800000006ff */
[----:B------:R0:W1:Y:S01]  /*10130*/  SYNCS.PHASECHK.TRANS64.TRYWAIT P2, [R12+URZ+0x28c30], R212 ;  /* 0x028c30d40c0075a7 */ /* 0x000062000804017f */
[----:B------:R-:W-:Y:S05]  /*10140*/  @!P0 BRA `(.L_x_5950) ;  /* 0x0000000000048947 */ /* 0x000fea0003800000 */
[----:B------:R-:W-:Y:S01]  /*10150*/  BPT.TRAP 0x1 ;  /* 0x000000040000795c */ /* 0x000fe20000300000 */
.L_x_5950:
[----:B------:R-:W-:Y:S01]  /*10160*/  BSSY B2, `(.L_x_5951) ;  /* 0x0000006000027945 */ /* 0x000fe20003800000 */
[----:B------:R-:W-:Y:S02]  /*10170*/  IMAD R156, R18, 0x200, R14 ;  /* 0x00000200129c7824 */ /* 0x000fe400078e020e */
[----:B------:R-:W-:Y:S01]  /*10180*/  IMAD.MOV.U32 R157, RZ, RZ, 0x40000040 ;  /* 0x40000040ff9d7424 */ /* 0x000fe200078e00ff */
[----:B-1----:R-:W-:Y:S06]  /*10190*/  @P2 BRA `(.L_x_5952) ;  /* 0x0000000000082947 */ /* 0x002fec0003800000 */
[----:B------:R-:W1:Y:S02]  /*101a0*/  SYNCS.PHASECHK.TRANS64.TRYWAIT P2, [R12+URZ+0x28c30], R212 ;  /* 0x028c30d40c0075a7 */ /* 0x000e64000804017f */
[----:B-1----:R-:W-:Y:S05]  /*101b0*/  @!P2 BRA `(.L_x_5953) ;  /* 0x000001100004a947 */ /* 0x002fea0003800000 */
.L_x_5952:
[----:B------:R-:W-:Y:S05]  /*101c0*/  BSYNC B2 ;  /* 0x0000000000027941 */ /* 0x000fea0003800000 */
.L_x_5951:
        /* <DEDUP_REMOVED lines=8> */
[----:B------:R-:W-:Y:S01]  /*10250*/  MOV R157, 0x40000040 ;  /* 0x40000040009d7802 */ /* 0x000fe20000000f00 */
[----:B------:R-:W-:Y:S01]  /*10260*/  IMAD.MOV.U32 R153, RZ, RZ, 0x40000040 ;  /* 0x40000040ff997424 */ /* 0x000fe200078e00ff */
[----:B------:R-:W-:-:S02]  /*10270*/  R2UR UR10, R154 ;  /* 0x000000009a0a72ca */ /* 0x000fc400000e0000 */
[----:B------:R-:W-:Y:S02]  /*10280*/  R2UR UR11, R155 ;  /* 0x000000009b0b72ca */ /* 0x000fe400000e0000 */
[----:B------:R-:W-:Y:S02]  /*10290*/  R2UR UR14, R152 ;  /* 0x00000000980e72ca */ /* 0x000fe400000e0000 */
[----:B------:R-:W-:Y:S02]  /*102a0*/  R2UR UR15, R153 ;  /* 0x00000000990f72ca */ /* 0x000fe400000e0000 */
[----:B------:R-:W-:Y:S02]  /*102b0*/  R2UR UR18, R156 ;  /* 0x000000009c1272ca */ /* 0x000fe400000e0000 */
[----:B------:R-:W-:Y:S02]  /*102c0*/  R2UR UR19, R157 ;  /* 0x000000009d1372ca */ /* 0x000fe400000e0000 */
[----:B------:R-:W-:Y:S01]  /*102d0*/  WARPGROUP.ARRIVE ;  /* 0x00000000000079c5 */ /* 0x000fe20000000000 */
[----:B------:R-:W-:-:S02]  /*102e0*/  R2UR UR8, R10 ;  /* 0x000000000a0872ca */ /* 0x000fc400000e0000 */
[----:B------:R-:W-:Y:S02]  /*102f0*/  R2UR UR9, R11 ;  /* 0x000000000b0972ca */ /* 0x000fe400000e0000 */
        /* <DEDUP_REMOVED lines=17> */
.L_x_5954:
        /* <DEDUP_REMOVED lines=26> */
[----:B------:R-:W-:-:S06]  /*105b0*/  FMUL.FTZ R162, R162, UR4 ;  /* 0x00000004a2a27c20 */ /* 0x000fcc0008410000 */
        /* <DEDUP_REMOVED lines=58> */
[----:B------:R-:W-:-:S04]  /*10960*/  FFMA.FTZ R181, R181, R20, -R154 ;  /* 0x00000014b5b57223 */ /* 0x000fc8000001089a */
        /* <DEDUP_REMOVED lines=8> */
[----:B------:R-:W-:Y:S01]  /*109f0*/  MUFU.EX2 R219, R156 ;  /* 0x0000009c00db7308 */ /* 0x000fe20000000800 */
[----:B---3--:R-:W-:Y:S01]  /*10a00*/  FFMA.FTZ R154, R173, R3, R15 ;  /* 0x00000003ad9a7223 */ /* 0x008fe2000001000f */
[----:B------:R-:W-:Y:S01]  /*10a10*/  FMUL.FTZ R3, R163, UR4 ;  /* 0x00000004a3037c20 */ /* 0x000fe20008410000 */
[----:B------:R-:W-:Y:S01]  /*10a20*/  FMUL.FTZ R163, R170, UR4 ;  /* 0x00000004aaa37c20 */ /* 0x000fe20008410000 */
[----:B------:R-:W-:Y:S01]  /*10a30*/  FMUL.FTZ R170, R175, UR4 ;  /* 0x00000004afaa7c20 */ /* 0x000fe20008410000 */
[----:B------:R-:W-:Y:S01]  /*10a40*/  FMUL.FTZ R175, R182, UR4 ;  /* 0x00000004b6af7c20 */ /* 0x000fe20008410000 */
[-C--:B------:R-:W-:Y:S01]  /*10a50*/  FMUL.FTZ R37, R37, R173.reuse ;  /* 0x000000ad25257220 */ /* 0x080fe20000410000 */
[----:B------:R-:W-:Y:S01]  /*10a60*/  FMUL.FTZ R40, R40, R173 ;  /* 0x000000ad28287220 */ /* 0x000fe20000410000 */
[----:B------:R-:W-:Y:S01]  /*10a70*/  MUFU.TANH R3, R3 ;  /* 0x0000000300037308 */ /* 0x000fe20000002400 */
[C---:B----4-:R-:W-:Y:S01]  /*10a80*/  FADD.FTZ R154, R152.reuse, R154 ;  /* 0x0000009a989a7221 */ /* 0x050fe20000010000 */
[----:B------:R-:W-:Y:S01]  /*10a90*/  F2FP.F16.F32.PACK_AB R152, R152, R15 ;  /* 0x0000000f9898723e */ /* 0x000fe200000000ff */
        /* <DEDUP_REMOVED lines=12> */
[-C--:B------:R-:W-:Y:S01]  /*10b60*/  FMUL.FTZ R64, R64, R173.reuse ;  /* 0x000000ad40407220 */ /* 0x080fe20000410000 */
[----:B------:R-:W-:Y:S01]  /*10b70*/  MUFU.TANH R163, R163 ;  /* 0x000000a300a37308 */ /* 0x000fe20000002400 */
[----:B--2---:R-:W-:Y:S01]  /*10b80*/  FMUL.FTZ R153, R166, UR4 ;  /* 0x00000004a6997c20 */ /* 0x004fe20008410000 */
[----:B------:R-:W-:Y:S01]  /*10b90*/  FMUL.FTZ R166, R171, UR4 ;  /* 0x00000004aba67c20 */ /* 0x000fe20008410000 */
[----:B------:R-:W-:Y:S01]  /*10ba0*/  FMUL.FTZ R171, R178, UR4 ;  /* 0x00000004b2ab7c20 */ /* 0x000fe20008410000 */
[-C--:B------:R-:W-:Y:S01]  /*10bb0*/  FMUL.FTZ R65, R65, R173.reuse ;  /* 0x000000ad41417220 */ /* 0x080fe20000410000 */
[-C--:B------:R-:W-:Y:S01]  /*10bc0*/  FMUL.FTZ R68, R68, R173.reuse ;  /* 0x000000ad44447220 */ /* 0x080fe20000410000 */
[-C--:B------:R-:W-:Y:S01]  /*10bd0*/  FMUL.FTZ R69, R69, R173.reuse ;  /* 0x000000ad45457220 */ /* 0x080fe20000410000 */
[-C--:B------:R-:W-:Y:S01]  /*10be0*/  FMUL.FTZ R72, R72, R173.reuse ;  /* 0x000000ad48487220 */ /* 0x080fe20000410000 */
[----:B------:R-:W-:Y:S01]  /*10bf0*/  MUFU.TANH R153, R153 ;  /* 0x0000009900997308 */ /* 0x000fe20000002400 */
[----:B---3--:R-:W-:Y:S01]  /*10c00*/  FADD.FTZ R154, R15, R154 ;  /* 0x0000009a0f9a7221 */ /* 0x008fe20000010000 */
[-C--:B------:R-:W-:Y:S01]  /*10c10*/  FMUL.FTZ R73, R73, R173.reuse ;  /* 0x000000ad49497220 */ /* 0x080fe20000410000 */
[-C--:B------:R-:W-:Y:S01]  /*10c20*/  FMUL.FTZ R76, R76, R173.reuse ;  /* 0x000000ad4c4c7220 */ /* 0x080fe20000410000 */
[----:B------:R-:W-:Y:S01]  /*10c30*/  FMUL.FTZ R77, R77, R173 ;  /* 0x000000ad4d4d7220 */ /* 0x000fe20000410000 */
[C---:B------:R-:W-:Y:S01]  /*10c40*/  FADD.FTZ R156, R219.reuse, R154 ;  /* 0x0000009adb9c7221 */ /* 0x040fe20000010000 */
[----:B------:R-:W-:Y:S01]  /*10c50*/  F2FP.F16.F32.PACK_AB R154, R219, R15 ;  /* 0x0000000fdb9a723e */ /* 0x000fe200000000ff */
        /* <DEDUP_REMOVED lines=9> */
[----:B------:R4:W5:Y:S01]  /*10cf0*/  MUFU.EX2 R219, R160 ;  /* 0x000000a000db7308 */ /* 0x0009620000000800 */
[----:B--2---:R-:W-:Y:S01]  /*10d00*/  FMUL.FTZ R157, R167, UR4 ;  /* 0x00000004a79d7c20 */ /* 0x004fe20008410000 */
[----:B------:R-:W-:Y:S01]  /*10d10*/  FMUL.FTZ R167, R174, UR4 ;  /* 0x00000004aea77c20 */ /* 0x000fe20008410000 */
[----:B------:R-:W-:Y:S01]  /*10d20*/  FMUL.FTZ R174, R179, UR4 ;  /* 0x00000004b3ae7c20 */ /* 0x000fe20008410000 */
[----:B------:R-:W-:Y:S01]  /*10d30*/  FMUL.FTZ R179, R183, UR4 ;  /* 0x00000004b7b37c20 */ /* 0x000fe20008410000 */
[-C--:B------:R-:W-:Y:S01]  /*10d40*/  FMUL.FTZ R96, R96, R173.reuse ;  /* 0x000000ad60607220 */ /* 0x080fe20000410000 */
[-C--:B------:R-:W-:Y:S01]  /*10d50*/  FMUL.FTZ R97, R97, R173.reuse ;  /* 0x000000ad61617220 */ /* 0x080fe20000410000 */
[----:B------:R-:W-:Y:S01]  /*10d60*/  FMUL.FTZ R100, R100, R173 ;  /* 0x000000ad64647220 */ /* 0x000fe20000410000 */
[----:B------:R-:W2:Y:S01]  /*10d70*/  MUFU.TANH R157, R157 ;  /* 0x0000009d009d7308 */ /* 0x000ea20000002400 */
[----:B----4-:R-:W-:-:S02]  /*10d80*/  IMAD.MOV R160, RZ, RZ, -R197 ;  /* 0x000000ffffa07224 */ /* 0x010fc400078e0ac5 */
[----:B---3--:R-:W-:Y:S01]  /*10d90*/  FADD.FTZ R156, R15, R156 ;  /* 0x0000009c0f9c7221 */ /* 0x008fe20000010000 */
[-C--:B------:R-:W-:Y:S01]  /*10da0*/  FMUL.FTZ R101, R101, R173.reuse ;  /* 0x000000ad65657220 */ /* 0x080fe20000410000 */
[-C--:B------:R-:W-:Y:S01]  /*10db0*/  FMUL.FTZ R104, R104, R173.reuse ;  /* 0x000000ad68687220 */ /* 0x080fe20000410000 */
[-C--:B------:R-:W-:Y:S01]  /*10dc0*/  FMUL.FTZ R105, R105, R173.reuse ;  /* 0x000000ad69697220 */ /* 0x080fe20000410000 */
[----:B------:R-:W-:Y:S01]  /*10dd0*/  ISETP.NE.AND P2, PT, R185, R160, PT ;  /* 0x000000a0b900720c */ /* 0x000fe20003f45270 */
[----:B------:R-:W-:Y:S01]  /*10de0*/  VIADD R160, R12, 0x28c40 ;  /* 0x00028c400ca07836 */ /* 0x000fe20000000000 */
[----:B------:R-:W3:Y:S01]  /*10df0*/  MUFU.TANH R166, R166 ;  /* 0x000000a600a67308 */ /* 0x000ee20000002400 */
[-C--:B------:R-:W-:Y:S01]  /*10e00*/  FMUL.FTZ R108, R108, R173.reuse ;  /* 0x000000ad6c6c7220 */ /* 0x080fe20000410000 */
[-C--:B------:R-:W-:Y:S01]  /*10e10*/  FMUL.FTZ R109, R109, R173.reuse ;  /* 0x000000ad6d6d7220 */ /* 0x080fe20000410000 */
[-C--:B------:R-:W-:Y:S01]  /*10e20*/  FMUL.FTZ R112, R112, R173.reuse ;  /* 0x000000ad70707220 */ /* 0x080fe20000410000 */
[----:B------:R-:W-:Y:S01]  /*10e30*/  PRMT R160, R187, 0x654, R160 ;  /* 0x00000654bba07816 */ /* 0x000fe200000000a0 */
[-C--:B------:R-:W-:Y:S01]  /*10e40*/  FMUL.FTZ R113, R113, R173.reuse ;  /* 0x000000ad71717220 */ /* 0x080fe20000410000 */
[-C--:B------:R-:W-:Y:S01]  /*10e50*/  FMUL.FTZ R116, R116, R173.reuse ;  /* 0x000000ad74747220 */ /* 0x080fe20000410000 */
[-C--:B------:R-:W-:Y:S01]  /*10e60*/  FMUL.FTZ R117, R117, R173.reuse ;  /* 0x000000ad75757220 */ /* 0x080fe20000410000 */
[----:B------:R5:W-:Y:S01]  /*10e70*/  SYNCS.ARRIVE.TRANS64.RED.A1T0 RZ, [R160+URZ], RZ ;  /* 0x000000ffa0ff79a7 */ /* 0x000be2000810043f */
[----:B------:R-:W4:Y:S01]  /*10e80*/  MUFU.TANH R167, R167 ;  /* 0x000000a700a77308 */ /* 0x000f220000002400 */
[-C--:B------:R-:W-:Y:S01]  /*10e90*/  FMUL.FTZ R120, R120, R173.reuse ;  /* 0x000000ad78787220 */ /* 0x080fe20000410000 */
[-C--:B------:R-:W-:Y:S01]  /*10ea0*/  FMUL.FTZ R121, R121, R173.reuse ;  /* 0x000000ad79797220 */ /* 0x080fe20000410000 */
[-C--:B------:R-:W-:Y:S01]  /*10eb0*/  FMUL.FTZ R124, R124, R173.reuse ;  /* 0x000000ad7c7c7220 */ /* 0x080fe20000410000 */
[-C--:B------:R-:W-:Y:S01]  /*10ec0*/  FMUL.FTZ R125, R125, R173.reuse ;  /* 0x000000ad7d7d7220 */ /* 0x080fe20000410000 */
[-C--:B------:R-:W-:Y:S01]  /*10ed0*/  FMUL.FTZ R128, R128, R173.reuse ;  /* 0x000000ad80807220 */ /* 0x080fe20000410000 */
[----:B------:R-:W-:Y:S01]  /*10ee0*/  FMUL.FTZ R129, R129, R173 ;  /* 0x000000ad81817220 */ /* 0x000fe20000410000 */
[C---:B-----5:R-:W-:Y:S01]  /*10ef0*/  FADD.FTZ R160, R219.reuse, R156 ;  /* 0x0000009cdba07221 */ /* 0x060fe20000010000 */
[----:B------:R-:W-:Y:S01]  /*10f00*/  F2FP.F16.F32.PACK_AB R156, R219, R15 ;  /* 0x0000000fdb9c723e */ /* 0x000fe200000000ff */
[----:B------:R-:W5:Y:S01]  /*10f10*/  MUFU.TANH R170, R170 ;  /* 0x000000aa00aa7308 */ /* 0x000f620000002400 */
[----:B------:R-:W-:Y:S01]  /*10f20*/  FMNMX.FTZ R15, R177, R216, !PT ;  /* 0x000000d8b10f7209 */ /* 0x000fe20007810000 */
[-C--:B------:R-:W-:Y:S01]  /*10f30*/  FMUL.FTZ R132, R132, R173.reuse ;  /* 0x000000ad84847220 */ /* 0x080fe20000410000 */
[-C--:B------:R-:W-:Y:S01]  /*10f40*/  FMUL.FTZ R133, R133, R173.reuse ;  /* 0x000000ad85857220 */ /* 0x080fe20000410000 */
[----:B------:R-:W-:Y:S01]  /*10f50*/  FMUL.FTZ R136, R136, R173 ;  /* 0x000000ad88887220 */ /* 0x000fe20000410000 */
[----:B------:R-:W-:Y:S01]  /*10f60*/  FMNMX.FTZ R15, R155, R15, !PT ;  /* 0x0000000f9b0f7209 */ /* 0x000fe20007810000 */
[-C--:B------:R-:W-:Y:S01]  /*10f70*/  FMUL.FTZ R137, R137, R173.reuse ;  /* 0x000000ad89897220 */ /* 0x080fe20000410000 */
[----:B------:R-:W-:Y:S01]  /*10f80*/  FMUL.FTZ R140, R140, R173 ;  /* 0x000000ad8c8c7220 */ /* 0x000fe20000410000 */
[----:B------:R-:W0:Y:S01]  /*10f90*/  MUFU.TANH R171, R171 ;  /* 0x000000ab00ab7308 */ /* 0x000e220000002400 */
[----:B------:R-:W-:Y:S01]  /*10fa0*/  FMNMX.FTZ R15, R158, R15, !PT ;  /* 0x0000000f9e0f7209 */ /* 0x000fe20007810000 */
[-C--:B------:R-:W-:Y:S01]  /*10fb0*/  FMUL.FTZ R141, R141, R173.reuse ;  /* 0x000000ad8d8d7220 */ /* 0x080fe20000410000 */
[-C--:B------:R-:W-:Y:S01]  /*10fc0*/  FMUL.FTZ R144, R144, R173.reuse ;  /* 0x000000ad90907220 */ /* 0x080fe20000410000 */
[----:B------:R-:W-:Y:S01]  /*10fd0*/  FMUL.FTZ R145, R145, R173 ;  /* 0x000000ad91917220 */ /* 0x000fe20000410000 */
[----:B------:R-:W-:Y:S01]  /*10fe0*/  FMNMX.FTZ R15, R159, R15, !PT ;  /* 0x0000000f9f0f7209 */ /* 0x000fe20007810000 */
[-C--:B------:R-:W-:Y:S01]  /*10ff0*/  FMUL.FTZ R148, R148, R173.reuse ;  /* 0x000000ad94947220 */ /* 0x080fe20000410000 */
[----:B------:R-:W-:Y:S01]  /*11000*/  FMUL.FTZ R149, R149, R173 ;  /* 0x000000ad95957220 */ /* 0x000fe20000410000 */
[----:B------:R-:W1:Y:S01]  /*11010*/  MUFU.TANH R174, R174 ;  /* 0x000000ae00ae7308 */ /* 0x000e620000002400 */
[----:B------:R-:W-:-:S04]  /*11020*/  FMNMX.FTZ R15, R162, R15, !PT ;  /* 0x0000000fa20f7209 */ /* 0x000fc80007810000 */
[----:B------:R-:W-:-:S03]  /*11030*/  FMNMX.FTZ R15, R3, R15, !PT ;  /* 0x0000000f030f7209 */ /* 0x000fc60007810000 */
[----:B------:R-:W1:Y:S01]  /*11040*/  MUFU.TANH R175, R175 ;  /* 0x000000af00af7308 */ /* 0x000e620000002400 */
[----:B------:R-:W-:-:S04]  /*11050*/  FMNMX.FTZ R15, R153, R15, !PT ;  /* 0x0000000f990f7209 */ /* 0x000fc80007810000 */
[----:B--2---:R-:W-:-:S03]  /*11060*/  FMNMX.FTZ R15, R157, R15, !PT ;  /* 0x0000000f9d0f7209 */ /* 0x004fc60007810000 */
[----:B------:R-:W-:Y:S01]  /*11070*/  MUFU.TANH R179, R179 ;  /* 0x000000b300b37308 */ /* 0x000fe20000002400 */
[----:B------:R-:W-:-:S04]  /*11080*/  FMNMX.FTZ R15, R163, R15, !PT ;  /* 0x0000000fa30f7209 */ /* 0x000fc80007810000 */
[----:B---3--:R-:W-:-:S03]  /*11090*/  FMNMX.FTZ R15, R166, R15, !PT ;  /* 0x0000000fa60f7209 */ /* 0x008fc60007810000 */
[----:B------:R-:W2:Y:S01]  /*110a0*/  MUFU.EX2 R161, R161 ;  /* 0x000000a100a17308 */ /* 0x000ea20000000800 */
[----:B----4-:R-:W-:-:S04]  /*110b0*/  FMNMX.FTZ R15, R167, R15, !PT ;  /* 0x0000000fa70f7209 */ /* 0x010fc80007810000 */
[----:B-----5:R-:W-:-:S03]  /*110c0*/  FMNMX.FTZ R15, R170, R15, !PT ;  /* 0x0000000faa0f7209 */ /* 0x020fc60007810000 */
[----:B------:R-:W3:Y:S01]  /*110d0*/  MUFU.EX2 R164, R164 ;  /* 0x000000a400a47308 */ /* 0x000ee20000000800 */
[----:B0-----:R-:W-:-:S04]  /*110e0*/  FMNMX.FTZ R15, R171, R15, !PT ;  /* 0x0000000fab0f7209 */ /* 0x001fc80007810000 */
[----:B-1----:R-:W-:-:S03]  /*110f0*/  FMNMX.FTZ R15, R174, R15, !PT ;  /* 0x0000000fae0f7209 */ /* 0x002fc60007810000 */
[----:B------:R-:W-:Y:S01]  /*11100*/  MUFU.EX2 R165, R165 ;  /* 0x000000a500a57308 */ /* 0x000fe20000000800 */
[----:B------:R-:W-:Y:S01]  /*11110*/  FMNMX.FTZ R15, R175, R15, !PT ;  /* 0x0000000faf0f7209 */ /* 0x000fe20007810000 */
[----:B--2---:R-:W-:-:S03]  /*11120*/  FADD.FTZ R160, R161, R160 ;  /* 0x000000a0a1a07221 */ /* 0x004fc60000010000 */
[----:B------:R-:W-:-:S03]  /*11130*/  FMNMX.FTZ R15, R179, R15, !PT ;  /* 0x0000000fb30f7209 */ /* 0x000fc60007810000 */
[----:B------:R-:W-:Y:S01]  /*11140*/  MUFU.EX2 R169, R169 ;  /* 0x000000a900a97308 */ /* 0x000fe20000000800 */
[----:B---3--:R-:W-:Y:S01]  /*11150*/  FADD.FTZ R160, R164, R160 ;  /* 0x000000a0a4a07221 */ /* 0x008fe20000010000 */
[----:B------:R-:W0:Y:S06]  /*11160*/  SHFL.BFLY PT, R178, R15, 0x2, 0x1f ;  /* 0x0c401f000fb27f89 */ /* 0x000e2c00000e0000 */
[----:B------:R-:W-:Y:S08]  /*11170*/  MUFU.EX2 R172, R172 ;  /* 0x000000ac00ac7308 */ /* 0x000ff00000000800 */
[----:B------:R-:W-:Y:S08]  /*11180*/  MUFU.EX2 R176, R176 ;  /* 0x000000b000b07308 */ /* 0x000ff00000000800 */
[----:B------:R-:W-:Y:S01]  /*11190*/  MUFU.EX2 R221, R221 ;  /* 0x000000dd00dd7308 */ /* 0x000fe20000000800 */
[----:B0-----:R-:W-:-:S05]  /*111a0*/  FMNMX.FTZ R15, R15, R178, !PT ;  /* 0x000000b20f0f7209 */ /* 0x001fca0007810000 */
[----:B------:R-:W0:Y:S02]  /*111b0*/  SHFL.BFLY PT, R182, R15, 0x1, 0x1f ;  /* 0x0c201f000fb67f89 */ /* 0x000e2400000e0000 */
[----:B------:R1:W-:Y:S08]  /*111c0*/  MUFU.EX2 R178, R168 ;  /* 0x000000a800b27308 */ /* 0x0003f00000000800 */
[----:B------:R-:W-:Y:S08]  /*111d0*/  MUFU.EX2 R180, R180 ;  /* 0x000000b400b47308 */ /* 0x000ff00000000800 */
[----:B------:R-:W-:Y:S01]  /*111e0*/  MUFU.EX2 R181, R181 ;  /* 0x000000b500b57308 */ /* 0x000fe20000000800 */
[----:B0-----:R-:W-:Y:S01]  /*111f0*/  FMNMX.FTZ R15, R15, R182, !PT ;  /* 0x000000b60f0f7209 */ /* 0x001fe20007810000 */
[----:B------:R-:W-:-:S04]  /*11200*/  @!P2 IMAD R182, R217, 0x40, R194 ;  /* 0x00000040d9b6a824 */ /* 0x000fc800078e02c2 */
[----:B-1----:R-:W-:Y:S01]  /*11210*/  FADD.FTZ R168, -R15, R216 ;  /* 0x000000d80fa87221 */ /* 0x002fe20000010100 */
[----:B------:R-:W-:-:S03]  /*11220*/  @!P2 IMAD R182, R182, 0x4, R2 ;  /* 0x00000004b6b6a824 */ /* 0x000fc600078e0202 */
[----:B------:R-:W-:Y:S02]  /*11230*/  FMUL.FTZ R168, R168, R20 ;  /* 0x00000014a8a87220 */ /* 0x000fe40000410000 */
[----:B------:R-:W-:Y:S04]  /*11240*/  @!P2 STS [R182+0x28800], R173 ;  /* 0x028800adb600a388 */ /* 0x000fe80000000800 */
        /* <DEDUP_REMOVED lines=108> */
[-C--:B------:R-:W-:Y:S01]  /*11910*/  FMUL.FTZ R139, R139, R168.reuse ;  /* 0x000000a88b8b7220 */ /* 0x080fe20000410000 */
[----:B------:R-:W-:Y:S01]  /*11920*/  FADD.FTZ R3, R172, R3 ;  /* 0x00000003ac037221 */ /* 0x000fe20000010000 */
[----:B------:R-:W2:Y:S01]  /*11930*/  MUFU.EX2 R170, R170 ;  /* 0x000000aa00aa7308 */ /* 0x000ea20000000800 */
        /* <DEDUP_REMOVED lines=8> */
[----:B-1----:R-:W-:Y:S01]  /*119c0*/  FADD.FTZ R163, R0, R162 ;  /* 0x000000a200a37221 */ /* 0x002fe20000010000 */
[----:B------:R-:W-:Y:S01]  /*119d0*/  F2FP.F16.F32.PACK_AB R162, R172, R169 ;  /* 0x000000a9aca2723e */ /* 0x000fe200000000ff */
[----:B------:R-:W-:-:S05]  /*119e0*/  FMUL.FTZ R151, R151, R168 ;  /* 0x000000a897977220 */ /* 0x000fca0000410000 */
[----:B------:R-:W1:Y:S01]  /*119f0*/  MUFU.EX2 R174, R174 ;  /* 0x000000ae00ae7308 */ /* 0x000e620000000800 */
[C---:B--2---:R-:W-:Y:S01]  /*11a00*/  FADD.FTZ R164, R170.reuse, R163 ;  /* 0x000000a3aaa47221 */ /* 0x044fe20000010000 */
[----:B------:R-:W-:Y:S01]  /*11a10*/  F2FP.F16.F32.PACK_AB R163, R170, R0 ;  /* 0x00000000aaa3723e */ /* 0x000fe200000000ff */
[----:B------:R-:W-:-:S04]  /*11a20*/  FADD.FTZ R0, R176, R3 ;  /* 0x00000003b0007221 */ /* 0x000fc80000010000 */
[----:B------:R-:W-:Y:S01]  /*11a30*/  FADD.FTZ R0, R221, R0 ;  /* 0x00000000dd007221 */ /* 0x000fe20000010000 */
[----:B------:R-:W2:Y:S01]  /*11a40*/  MUFU.EX2 R167, R175 ;  /* 0x000000af00a77308 */ /* 0x000ea20000000800 */
[----:B---3--:R-:W-:Y:S01]  /*11a50*/  FADD.FTZ R3, R171, R164 ;  /* 0x000000a4ab037221 */ /* 0x008fe20000010000 */
[----:B------:R-:W-:Y:S01]  /*11a60*/  F2FP.F16.F32.PACK_AB R164, R221, R176 ;  /* 0x000000b0dda4723e */ /* 0x000fe200000000ff */
[----:B------:R-:W-:Y:S01]  /*11a70*/  FADD.FTZ R166, R180, R0 ;  /* 0x00000000b4a67221 */ /* 0x000fe20000010000 */
[----:B------:R0:W-:Y:S04]  /*11a80*/  STSM.16.M88.4 [R199], R160 ;  /* 0x000000a0c7007844 */ /* 0x0001e80000000200 */
[----:B------:R-:W3:Y:S01]  /*11a90*/  MUFU.EX2 R179, R179 ;  /* 0x000000b300b37308 */ /* 0x000ee20000000800 */
[C---:B-1----:R-:W-:Y:S01]  /*11aa0*/  FADD.FTZ R3, R174.reuse, R3 ;  /* 0x00000003ae037221 */ /* 0x042fe20000010000 */
[----:B------:R-:W-:-:S03]  /*11ab0*/  F2FP.F16.F32.PACK_AB R165, R174, R171 ;  /* 0x000000abaea5723e */ /* 0x000fc600000000ff */
[----:B--2---:R-:W-:Y:S01]  /*11ac0*/  FADD.FTZ R0, R167, R3 ;  /* 0x00000003a7007221 */ /* 0x004fe20000010000 */
[C---:B------:R-:W-:Y:S01]  /*11ad0*/  FADD.FTZ R3, R181.reuse, R166 ;  /* 0x000000a6b5037221 */ /* 0x040fe20000010000 */
[----:B------:R-:W-:Y:S02]  /*11ae0*/  F2FP.F16.F32.PACK_AB R166, R181, R180 ;  /* 0x000000b4b5a6723e */ /* 0x000fe400000000ff */
[C---:B---3--:R-:W-:Y:S01]  /*11af0*/  F2FP.F16.F32.PACK_AB R167, R179.reuse, R167 ;  /* 0x000000a7b3a7723e */ /* 0x048fe200000000ff */
[----:B------:R-:W-:-:S04]  /*11b00*/  FADD.FTZ R0, R179, R0 ;  /* 0x00000000b3007221 */ /* 0x000fc80000010000 */
[----:B------:R0:W-:Y:S01]  /*11b10*/  STSM.16.M88.4 [R200], R164 ;  /* 0x000000a4c8007844 */ /* 0x0001e20000000200 */
[----:B------:R-:W-:Y:S05]  /*11b20*/  @!P0 BRA `(.L_x_5955) ;  /* 0x0000000000048947 */ /* 0x000fea0003800000 */
[----:B------:R-:W-:Y:S01]  /*11b30*/  BPT.TRAP 0x1 ;  /* 0x000000040000795c */ /* 0x000fe20000300000 */
.L_x_5955:
[----:B------:R1:W2:Y:S01]  /*11b40*/  SYNCS.PHASECHK.TRANS64.TRYWAIT P2, [R12+URZ+0x28c50], R212 ;  /* 0x028c50d40c0075a7 */ /* 0x0002a2000804017f */
[----:B------:R-:W-:Y:S05]  /*11b50*/  @!P0 BRA `(.L_x_5956) ;  /* 0x0000000000048947 */ /* 0x000fea0003800000 */
[----:B------:R-:W-:Y:S01]  /*11b60*/  BPT.TRAP 0x1 ;  /* 0x000000040000795c */ /* 0x000fe20000300000 */
.L_x_5956:
[----:B------:R-:W-:Y:S04]  /*11b70*/  BSSY B2, `(.L_x_5957) ;  /* 0x0000004000027945 */ /* 0x000fe80003800000 */
[----:B--2---:R-:W-:Y:S05]  /*11b80*/  @P2 BRA `(.L_x_5958) ;  /* 0x0000000000082947 */ /* 0x004fea0003800000 */
[----:B------:R-:W2:Y:S02]  /*11b90*/  SYNCS.PHASECHK.TRANS64.TRYWAIT P2, [R12+URZ+0x28c50], R212 ;  /* 0x028c50d40c0075a7 */ /* 0x000ea4000804017f */
[----:B--2---:R-:W-:Y:S05]  /*11ba0*/  @!P2 BRA `(.L_x_5959) ;  /* 0x000000f4009ca947 */ /* 0x004fea0003800000 */
.L_x_5958:
[----:B------:R-:W-:Y:S05]  /*11bb0*/  BSYNC B2 ;  /* 0x0000000000027941 */ /* 0x000fea0003800000 */
.L_x_5957:
[----:B------:R-:W-:Y:S01]  /*11bc0*/  IMAD R168, R18, 0x1000, R193 ;  /* 0x0000100012a87824 */ /* 0x000fe200078e02c1 */
[----:B------:R-:W-:Y:S01]  /*11bd0*/  WARPGROUP.ARRIVE ;  /* 0x00000000000079c5 */ /* 0x000fe20000000000 */
[----:B------:R-:W-:-:S03]  /*11be0*/  IMAD.MOV.U32 R169, RZ, RZ, 0x40000040 ;  /* 0x40000040ffa97424 */ /* 0x000fc600078e00ff */
[----:B------:R-:W-:Y:S02]  /*11bf0*/  R2UR UR6, R168 ;  /* 0x00000000a80672ca */ /* 0x000fe400000e0000 */
[----:B------:R-:W-:Y:S01]  /*11c00*/  R2UR UR7, R169 ;  /* 0x00000000a90772ca */ /* 0x000fe200000e0000 */
[----:B------:R-:W-:-:S12]  /*11c10*/  IMAD.MOV.U32 R169, RZ, RZ, 0x40000040 ;  /* 0x40000040ffa97424 */ /* 0x000fd800078e00ff */
[----:B------:R-:W-:Y:S03]  /*11c20*/  HGMMA.64x256x16.F32 R24, R152, gdesc[UR4].tnspB, R24, gsb0 ;  /* 0x43e0000498187df0 */ /* 0x000fe60008000818 */
[----:B------:R-:W-:Y:S02]  /*11c30*/  WARPGROUP.DEPBAR.LE gsb0, 0x0 ;  /* 0x00008000000079c5 */ /* 0x000fe40000010000 */
[----:B0-----:R-:W-:Y:S01]  /*11c40*/  VIADD R152, R168, 0x80 ;  /* 0x00000080a8987836 */ /* 0x001fe20000000000 */
[----:B------:R-:W-:Y:S01]  /*11c50*/  MOV R153, 0x40000040 ;  /* 0x4000004000997802 */ /* 0x000fe20000000f00 */
[----:B------:R-:W-:-:S03]  /*11c60*/  WARPGROUP.ARRIVE ;  /* 0x00000000000079c5 */ /* 0x000fc60000000000 */
        /* <DEDUP_REMOVED lines=27> */
[----:B------:R-:W-:Y:S05]  /*11e20*/  @!P0 BRA `(.L_x_5960) ;  /* 0x0000000000048947 */ /* 0x000fea0003800000 */
[----:B------:R-:W-:Y:S01]  /*11e30*/  BPT.TRAP 0x1 ;  /* 0x000000040000795c */ /* 0x000fe20000300000 */
.L_x_5960:
[----:B-12---:R-:W-:Y:S02]  /*11e40*/  VIADD R12, R12, 0x28c60 ;  /* 0x00028c600c0c7836 */ /* 0x006fe40000000000 */
[----:B------:R-:W-:Y:S02]  /*11e50*/  IMAD.MOV.U32 R216, RZ, RZ, R15 ;  /* 0x000000ffffd87224 */ /* 0x000fe400078e000f */
[----:B------:R-:W-:Y:S01]  /*11e60*/  IMAD.MOV.U32 R219, RZ, RZ, R13 ;  /* 0x000000ffffdb7224 */ /* 0x000fe200078e000d */
[----:B------:R-:W-:Y:S01]  /*11e70*/  PRMT R12, R187, 0x654, R12 ;  /* 0x00000654bb0c7816 */ /* 0x000fe2000000000c */
[----:B------:R-:W-:-:S03]  /*11e80*/  IMAD.MOV.U32 R217, RZ, RZ, R18 ;  /* 0x000000ffffd97224 */ /* 0x000fc600078e0012 */
[----:B------:R0:W-:Y:S01]  /*11e90*/  SYNCS.ARRIVE.TRANS64.RED.A1T0 RZ, [R12+URZ], RZ ;  /* 0x000000ff0cff79a7 */ /* 0x0001e2000810043f */
[----:B------:R-:W-:Y:S05]  /*11ea0*/  @P1 BRA `(.L_x_5961) ;  /* 0xffffffe000701947 */ /* 0x000fea000383ffff */
[----:B------:R-:W-:Y:S05]  /*11eb0*/  BSYNC B0 ;  /* 0x0000000000007941 */ /* 0x000fea0003800000 */
.L_x_5948:
[----:B0-----:R-:W-:-:S07]  /*11ec0*/  MOV R12, R209 ;  /* 0x000000d1000c7202 */ /* 0x001fce0000000f00 */
.L_x_5947:
[----:B------:R-:W-:Y:S05]  /*11ed0*/  BSYNC B1 ;  /* 0x0000000000017941 */ /* 0x000fea0003800000 */
.L_x_5946:
[----:B------:R-:W2:Y:S01]  /*11ee0*/  LDL R21, [R1+0x8] ;  /* 0x0000080001157983 */ /* 0x000ea20000100800 */
[----:B------:R-:W-:Y:S01]  /*11ef0*/  BSSY B0, `(.L_x_5962) ;  /* 0x0000294000007945 */ /* 0x000fe20003800000 */
[----:B--2---:R-:W-:-:S13]  /*11f00*/  ISETP.GE.AND P1, PT, R12, R21, PT ;  /* 0x000000150c00720c */ /* 0x004fda0003f26270 */
[----:B------:R-:W-:Y:S05]  /*11f10*/  @!P1 BRA `(.L_x_5963) ;  /* 0x0000002800449947 */ /* 0x000fea0003800000 */
[----:B------:R-:W-:Y:S02]  /*11f20*/  IMAD.MOV.U32 R212, RZ, RZ, R15 ;  /* 0x000000ffffd47224 */ /* 0x000fe400078e000f */
[----:B------:R-:W-:Y:S02]  /*11f30*/  IMAD.MOV.U32 R217, RZ, RZ, R13 ;  /* 0x000000ffffd97224 */ /* 0x000fe400078e000d */
[----:B------:R-:W-:-:S07]  /*11f40*/  IMAD.MOV.U32 R216, RZ, RZ, R18 ;  /* 0x000000ffffd87224 */ /* 0x000fce00078e0012 */
.L_x_5984:
[----:B------:R-:W-:-:S05]  /*11f50*/  VIADD R18, R216, 0x1 ;  /* 0x00000001d8127836 */ /* 0x000fca0000000000 */
[----:B------:R-:W-:-:S04]  /*11f60*/  ISETP.NE.AND P1, PT, R18, 0x2, PT ;  /* 0x000000021200780c */ /* 0x000fc80003f25270 */
[----:B------:R-:W-:Y:S02]  /*11f70*/  SEL R13, RZ, 0x1, P1 ;  /* 0x00000001ff0d7807 */ /* 0x000fe40000800000 */
[----:B------:R-:W-:Y:S02]  /*11f80*/  SEL R18, R18, RZ, P1 ;  /* 0x000000ff12127207 */ /* 0x000fe40000800000 */
[----:B------:R-:W-:Y:S01]  /*11f90*/  LOP3.LUT R19, R19, R13, RZ, 0x3c, !PT ;  /* 0x0000000d13137212 */ /* 0x000fe200078e3cff */
[----:B------:R-:W-:Y:S06]  /*11fa0*/  @!P0 BRA `(.L_x_5964) ;  /* 0x0000000000048947 */ /* 0x000fec0003800000 */
[----:B------:R-:W-:Y:S01]  /*11fb0*/  BPT.TRAP 0x1 ;  /* 0x000000040000795c */ /* 0x000fe20000300000 */
.L_x_5964:
[----:B------:R-:W-:Y:S01]  /*11fc0*/  IMAD R21, R18, 0x8, R2 ;  /* 0x0000000812157824 */ /* 0x000fe200078e0202 */
[----:B------:R-:W-:-:S04]  /*11fd0*/  SHF.L.U32 R209, R19, 0x1f, RZ ;  /* 0x0000001f13d17819 */ /* 0x000fc800000006ff */
[----:B------:R0:W1:Y:S01]  /*11fe0*/  SYNCS.PHASECHK.TRANS64.TRYWAIT P1, [R21+URZ+0x28c30], R209 ;  /* 0x028c30d1150075a7 */ /* 0x000062000802017f */
[----:B------:R-:W-:Y:S05]  /*11ff0*/  @!P0 BRA `(.L_x_5965) ;  /* 0x0000000000048947 */ /* 0x000fea0003800000 */
[----:B------:R-:W-:Y:S01]  /*12000*/  BPT.TRAP 0x1 ;  /* 0x000000040000795c */ /* 0x000fe20000300000 */
.L_x_5965:
[----:B------:R-:W-:Y:S01]  /*12010*/  BSSY B1, `(.L_x_5966) ;  /* 0x0000006000017945 */ /* 0x000fe20003800000 */
[----:B------:R-:W-:Y:S02]  /*12020*/  IMAD R156, R18, 0x200, R14 ;  /* 0x00000200129c7824 */ /* 0x000fe400078e020e */
[----:B------:R-:W-:Y:S01]  /*12030*/  IMAD.MOV.U32 R157, RZ, RZ, 0x40000040 ;  /* 0x40000040ff9d7424 */ /* 0x000fe200078e00ff */
[----:B-1----:R-:W-:Y:S06]  /*12040*/  @P1 BRA `(.L_x_5967) ;  /* 0x0000000000081947 */ /* 0x002fec0003800000 */
[----:B------:R-:W1:Y:S02]  /*12050*/  SYNCS.PHASECHK.TRANS64.TRYWAIT P1, [R21+URZ+0x28c30], R209 ;  /* 0x028c30d1150075a7 */ /* 0x000e64000802017f */
[----:B-1----:R-:W-:Y:S05]  /*12060*/  @!P1 BRA `(.L_x_5968) ;  /* 0x000000f000809947 */ /* 0x002fea0003800000 */
.L_x_5967:
[----:B------:R-:W-:Y:S05]  /*12070*/  BSYNC B1 ;  /* 0x0000000000017941 */ /* 0x000fea0003800000 */
.L_x_5966:
[C---:B------:R-:W-:Y:S01]  /*12080*/  R2UR UR6, R156.reuse ;  /* 0x000000009c0672ca */ /* 0x040fe200000e0000 */
[----:B------:R-:W-:Y:S01]  /*12090*/  VIADD R154, R156, 0x2 ;  /* 0x000000029c9a7836 */ /* 0x000fe20000000000 */
[----:B------:R-:W-:Y:S01]  /*120a0*/  R2UR UR7, R157 ;  /* 0x000000009d0772ca */ /* 0x000fe200000e0000 */
[----:B------:R-:W-:Y:S01]  /*120b0*/  IMAD.MOV.U32 R155, RZ, RZ, 0x40000040 ;  /* 0x40000040ff9b7424 */ /* 0x000fe200078e00ff */
[----:B------:R-:W-:Y:S01]  /*120c0*/  R2UR UR4, R4 ;  /* 0x00000000040472ca */ /* 0x000fe200000e0000 */
[----:B------:R-:W-:Y:S01]  /*120d0*/  IMAD.MOV.U32 R153, RZ, RZ, 0x40000040 ;  /* 0x40000040ff997424 */ /* 0x000fe200078e00ff */
[----:B------:R-:W-:Y:S01]  /*120e0*/  R2UR UR5, R5 ;  /* 0x00000000050572ca */ /* 0x000fe200000e0000 */
[----:B------:R-:W-:Y:S01]  /*120f0*/  IMAD.MOV.U32 R157, RZ, RZ, 0x40000040 ;  /* 0x40000040ff9d7424 */ /* 0x000fe200078e00ff */
[C---:B------:R-:W-:Y:S01]  /*12100*/  IADD3 R152, R156.reuse, 0x4, RZ ;  /* 0x000000049c987810 */ /* 0x040fe20007ffe0ff */
[----:B------:R-:W-:Y:S01]  /*12110*/  VIADD R156, R156, 0x6 ;  /* 0x000000069c9c7836 */ /* 0x000fe20000000000 */
        /* <DEDUP_REMOVED lines=26> */
.L_x_5969:
[----:B------:R-:W2:Y:S01]  /*122c0*/  @P4 LDC R20, c[0x0][0x44c] ;  /* 0x00011300ff144b82 */ /* 0x000ea20000000800 */
[----:B------:R-:W-:Y:S01]  /*122d0*/  IMAD.IADD R13, R229, 0x1, R195 ;  /* 0x00000001e50d7824 */ /* 0x000fe200078e02c3 */
[----:B------:R-:W-:Y:S02]  /*122e0*/  ULDC UR4, c[0x0][0x9d8] ;  /* 0x0002760000047ab9 */ /* 0x000fe40000000800 */
[----:B------:R-:W-:Y:S01]  /*122f0*/  FMUL.FTZ R222, R157, UR4 ;  /* 0x000000049dde7c20 */ /* 0x000fe20008410000 */
[----:B------:R-:W-:Y:S01]  /*12300*/  FMUL.FTZ R223, R161, UR4 ;  /* 0x00000004a1df7c20 */ /* 0x000fe20008410000 */
[----:B------:R-:W-:Y:S01]  /*12310*/  FMUL.FTZ R157, R162, UR4 ;  /* 0x00000004a29d7c20 */ /* 0x000fe20008410000 */
[----:B------:R-:W-:Y:S01]  /*12320*/  FMUL.FTZ R221, R156, UR4 ;  /* 0x000000049cdd7c20 */ /* 0x000fe20008410000 */
[----:B------:R-:W3:Y:S01]  /*12330*/  @P4 LDC R15, c[0x0][0x450] ;  /* 0x00011400ff0f4b82 */ /* 0x000ee20000000800 */
        /* <DEDUP_REMOVED lines=21> */
[----:B------:R-:W-:Y:S01]  /*12490*/  IADD3 R224, -R185, 0x1, -R178 ;  /* 0x00000001b9e07810 */ /* 0x000fe20007ffe9b2 */
[----:B------:R-:W2:Y:S01]  /*124a0*/  MUFU.TANH R219, R219 ;  /* 0x000000db00db7308 */ /* 0x000ea20000002400 */
[----:B---3--:R-:W-:Y:S01]  /*124b0*/  @P4 SHF.R.U32.HI R13, RZ, R15, R20 ;  /* 0x0000000fff0d4219 */ /* 0x008fe20000011614 */
        /* <DEDUP_REMOVED lines=9> */
[----:B------:R-:W3:Y:S01]  /*12550*/  SHFL.IDX PT, R181, R13, RZ, 0x1c1f ;  /* 0x001c1fff0db57589 */ /* 0x000ee200000e0000 */
[----:B------:R-:W4:Y:S01]  /*12560*/  MUFU.TANH R15, R15 ;  /* 0x0000000f000f7308 */ /* 0x000f220000002400 */
[----:B------:R-:W-:Y:S01]  /*12570*/  VIADD R152, R21, 0x28c40 ;  /* 0x00028c4015987836 */ /* 0x000fe20000000000 */
[----:B------:R-:W-:Y:S01]  /*12580*/  IADD3 R224, -R23, R224, R184 ;  /* 0x000000e017e07210 */ /* 0x000fe20007ffe1b8 */
[----:B------:R-:W-:-:S03]  /*12590*/  ULDC UR4, c[0x0][0x9e0] ;  /* 0x0002780000047ab9 */ /* 0x000fc60000000800 */
[----:B------:R-:W-:Y:S01]  /*125a0*/  PRMT R152, R187, 0x654, R152 ;  /* 0x00000654bb987816 */ /* 0x000fe20000000098 */
[C---:B------:R-:W-:Y:S01]  /*125b0*/  VIADD R225, R224.reuse, UR4 ;  /* 0x00000004e0e17c36 */ /* 0x040fe20008000000 */
[----:B------:R-:W0:Y:S01]  /*125c0*/  MUFU.TANH R20, R20 ;  /* 0x0000001400147308 */ /* 0x000e220000002400 */
[----:B------:R-:W-:Y:S01]  /*125d0*/  IADD3 R224, R224, UR45, RZ ;  /* 0x0000002de0e07c10 */ /* 0x000fe2000fffe0ff */
[----:B------:R0:W-:Y:S06]  /*125e0*/  SYNCS.ARRIVE.TRANS64.RED.A1T0 RZ, [R152+URZ], RZ ;  /* 0x000000ff98ff79a7 */ /* 0x0001ec000810043f */
[----:B------:R-:W0:Y:S01]  /*125f0*/  MUFU.TANH R154, R154 ;  /* 0x0000009a009a7308 */ /* 0x000e220000002400 */
[----:B---3--:R-:W-:-:S07]  /*12600*/  IMAD.IADD R183, R225, 0x1, R181 ;  /* 0x00000001e1b77824 */ /* 0x008fce00078e02b5 */
[----:B------:R-:W3:Y:S01]  /*12610*/  MUFU.TANH R221, R221 ;  /* 0x000000dd00dd7308 */ /* 0x000ee20000002400 */
        /* <DEDUP_REMOVED lines=28> */
[----:B--234-:R-:W-:Y:S05]  /*127e0*/  @!P5 BRA `(.L_x_5970) ;  /* 0x000000000060d947 */ /* 0x01cfea0003800000 */
        /* <DEDUP_REMOVED lines=8> */
[----:B0-----:R-:W0:Y:S02]  /*12870*/  @P1 LDC.64 R152, c[0x0][0x9e8] ;  /* 0x00027a00ff981b82 */ /* 0x001e240000000a00 */
[----:B0-----:R-:W-:-:S05]  /*12880*/  @P1 IMAD.HI.U32 R152, R181, R152, RZ ;  /* 0x00000098b5981227 */ /* 0x001fca00078e00ff */
[----:B------:R-:W-:-:S04]  /*12890*/  @P1 SHF.R.U32.HI R181, RZ, R153, R152 ;  /* 0x00000099ffb51219 */ /* 0x000fc80000011698 */
[----:B------:R-:W-:Y:S01]  /*128a0*/  LOP3.LUT R181, RZ, R181, RZ, 0x33, !PT ;  /* 0x000000b5ffb57212 */ /* 0x000fe200078e33ff */
[----:B------:R-:W-:Y:S06]  /*128b0*/  BRA `(.L_x_5973) ;  /* 0x0000000000187947 */ /* 0x000fec0003800000 */
.L_x_5972:
[----:B------:R-:W-:Y:S02]  /*128c0*/  ULDC UR4, c[0x0][0x9e4] ;  /* 0x0002790000047ab9 */ /* 0x000fe40000000800 */
[----:B------:R-:W-:-:S05]  /*128d0*/  IMAD.U32 R226, RZ, RZ, UR4 ;  /* 0x00000004ffe27e24 */ /* 0x000fca000f8e00ff */
[----:B------:R-:W-:-:S13]  /*128e0*/  ISETP.NE.AND P1, PT, R226, 0x1, PT ;  /* 0x00000001e200780c */ /* 0x000fda0003f25270 */
[----:B0-----:R-:W0:Y:S02]  /*128f0*/  @P1 LDC.64 R152, c[0x0][0x9e8] ;  /* 0x00027a00ff981b82 */ /* 0x001e240000000a00 */
[----:B0-----:R-:W-:-:S05]  /*12900*/  @P1 IMAD.HI.U32 R152, R181, R152, RZ ;  /* 0x00000098b5981227 */ /* 0x001fca00078e00ff */
[----:B------:R-:W-:-:S07]  /*12910*/  @P1 SHF.R.U32.HI R181, RZ, R153, R152 ;  /* 0x00000099ffb51219 */ /* 0x000fce0000011698 */
.L_x_5973:
[----:B------:R-:W-:Y:S05]  /*12920*/  BSYNC B1 ;  /* 0x0000000000017941 */ /* 0x000fea0003800000 */
.L_x_5971:
[----:B------:R-:W-:-:S04]  /*12930*/  IMAD R181, R181, R226, -R178 ;  /* 0x000000e2b5b57224 */ /* 0x000fc800078e0ab2 */
[----:B------:R-:W-:-:S05]  /*12940*/  IMAD.IADD R181, R181, 0x1, -R185 ;  /* 0x00000001b5b57824 */ /* 0x000fca00078e0ab9 */
[----:B------:R-:W-:Y:S02]  /*12950*/  VIMNMX R182, R182, R181, !PT ;  /* 0x000000b5b6b67248 */ /* 0x000fe40007fe0100 */
[----:B------:R-:W-:-:S07]  /*12960*/  VIADDMNMX R183, R181, R226, R183, PT ;  /* 0x000000e2b5b77246 */ /* 0x000fce00038001b7 */
.L_x_5970:
[----:B------:R-:W-:Y:S01]  /*12970*/  ISETP.GT.AND P1, PT, R12, -0x1, PT ;  /* 0xffffffff0c00780c */ /* 0x000fe20003f24270 */
[----:B------:R-:W2:Y:S03]  /*12980*/  SHFL.IDX PT, R13, R13, 0x1, 0x1c1f ;  /* 0x003c1f000d0d7f89 */ /* 0x000ea600000e0000 */
[C---:B------:R-:W-:Y:S02]  /*12990*/  ISETP.GT.AND P2, PT, R182.reuse, RZ, P1 ;  /* 0x000000ffb600720c */ /* 0x040fe40000f44270 */
[C---:B------:R-:W-:Y:S02]  /*129a0*/  ISETP.GT.AND P6, PT, R182.reuse, 0x1, P1 ;  /* 0x00000001b600780c */ /* 0x040fe40000fc4270 */
[----:B------:R-:W-:Y:S02]  /*129b0*/  ISETP.LT.OR P3, PT, R183, 0x1, P2 ;  /* 0x00000001b700780c */ /* 0x000fe40001761670 */
[----:B------:R-:W-:-:S02]  /*129c0*/  ISETP.GT.AND P2, PT, R182, 0x8, P1 ;  /* 0x00000008b600780c */ /* 0x000fc40000f44270 */
[----:B0-----:R-:W-:Y:S02]  /*129d0*/  FSEL R181, R20, -INF , !P3 ;  /* 0xff80000014b57808 */ /* 0x001fe40005800000 */
[----:B------:R-:W-:Y:S02]  /*129e0*/  ISETP.GT.AND P3, PT, R182, 0x9, P1 ;  /* 0x00000009b600780c */ /* 0x000fe40000f64270 */
[C---:B------:R-:W-:Y:S02]  /*129f0*/  ISETP.LT.OR P6, PT, R183.reuse, 0x2, P6 ;  /* 0x00000002b700780c */ /* 0x040fe400037c1670 */
[C---:B------:R-:W-:Y:S02]  /*12a00*/  ISETP.LT.OR P2, PT, R183.reuse, 0x9, P2 ;  /* 0x00000009b700780c */ /* 0x040fe40001741670 */
[----:B------:R-:W-:Y:S02]  /*12a10*/  ISETP.LT.OR P3, PT, R183, 0xa, P3 ;  /* 0x0000000ab700780c */ /* 0x000fe40001f61670 */
[----:B------:R-:W-:-:S02]  /*12a20*/  FSEL R219, R219, -INF , !P6 ;  /* 0xff800000dbdb7808 */ /* 0x000fc40007000000 */
[----:B------:R-:W-:Y:S01]  /*12a30*/  FSEL R221, R221, -INF , !P2 ;  /* 0xff800000dddd7808 */ /* 0x000fe20005000000 */
[--C-:B--2---:R-:W-:Y:S01]  /*12a40*/  IMAD.IADD R225, R225, 0x1, R13.reuse ;  /* 0x00000001e1e17824 */ /* 0x104fe200078e020d */
[----:B------:R-:W-:Y:S01]  /*12a50*/  FSEL R222, R222, -INF , !P3 ;  /* 0xff800000dede7808 */ /* 0x000fe20005800000 */
[----:B------:R-:W-:Y:S01]  /*12a60*/  IMAD.IADD R224, R224, 0x1, R13 ;  /* 0x00000001e0e07824 */ /* 0x000fe200078e020d */
[C---:B------:R-:W-:Y:S02]  /*12a70*/  ISETP.GT.AND P6, PT, R182.reuse, 0x10, P1 ;  /* 0x00000010b600780c */ /* 0x040fe40000fc4270 */
[C---:B------:R-:W-:Y:S02]  /*12a80*/  ISETP.GT.AND P2, PT, R182.reuse, 0x11, P1 ;  /* 0x00000011b600780c */ /* 0x040fe40000f44270 */
[----:B------:R-:W-:Y:S02]  /*12a90*/  ISETP.GT.AND P3, PT, R182, 0x18, P1 ;  /* 0x00000018b600780c */ /* 0x000fe40000f64270 */
[----:B------:R-:W-:-:S02]  /*12aa0*/  ISETP.LT.OR P6, PT, R183, 0x11, P6 ;  /* 0x00000011b700780c */ /* 0x000fc400037c1670 */
[C---:B------:R-:W-:Y:S02]  /*12ab0*/  ISETP.LT.OR P2, PT, R183.reuse, 0x12, P2 ;  /* 0x00000012b700780c */ /* 0x040fe40001741670 */
[----:B------:R-:W-:Y:S02]  /*12ac0*/  ISETP.LT.OR P3, PT, R183, 0x19, P3 ;  /* 0x00000019b700780c */ /* 0x000fe40001f61670 */
[----:B------:R-:W-:Y:S02]  /*12ad0*/  FSEL R160, R160, -INF , !P6 ;  /* 0xff800000a0a07808 */ /* 0x000fe40007000000 */
[----:B------:R-:W-:Y:S02]  /*12ae0*/  FSEL R223, R223, -INF , !P2 ;  /* 0xff800000dfdf7808 */ /* 0x000fe40005000000 */
[----:B------:R-:W-:Y:S02]  /*12af0*/  FSEL R164, R164, -INF , !P3 ;  /* 0xff800000a4a47808 */ /* 0x000fe40005800000 */
[----:B------:R-:W-:-:S02]  /*12b00*/  ISETP.GT.AND P6, PT, R182, 0x19, P1 ;  /* 0x00000019b600780c */ /* 0x000fc40000fc4270 */
[C---:B------:R-:W-:Y:S02]  /*12b10*/  ISETP.GT.AND P2, PT, R182.reuse, 0x20, P1 ;  /* 0x00000020b600780c */ /* 0x040fe40000f44270 */
[----:B------:R-:W-:Y:S02]  /*12b20*/  ISETP.GT.AND P3, PT, R182, 0x21, P1 ;  /* 0x00000021b600780c */ /* 0x000fe40000f64270 */
[C---:B------:R-:W-:Y:S02]  /*12b30*/  ISETP.LT.OR P6, PT, R183.reuse, 0x1a, P6 ;  /* 0x0000001ab700780c */ /* 0x040fe400037c1670 */
[C---:B------:R-:W-:Y:S02]  /*12b40*/  ISETP.LT.OR P2, PT, R183.reuse, 0x21, P2 ;  /* 0x00000021b700780c */ /* 0x040fe40001741670 */
[----:B------:R-:W-:Y:S02]  /*12b50*/  ISETP.LT.OR P3, PT, R183, 0x22, P3 ;  /* 0x00000022b700780c */ /* 0x000fe40001f61670 */
[----:B------:R-:W-:-:S02]  /*12b60*/  FSEL R165, R165, -INF , !P6 ;  /* 0xff800000a5a57808 */ /* 0x000fc40007000000 */
[----:B------:R-:W-:Y:S02]  /*12b70*/  FSEL R167, R167, -INF , !P2 ;  /* 0xff800000a7a77808 */ /* 0x000fe40005000000 */
[----:B------:R-:W-:Y:S02]  /*12b80*/  FSEL R169, R169, -INF , !P3 ;  /* 0xff800000a9a97808 */ /* 0x000fe40005800000 */
        /* <DEDUP_REMOVED lines=17> */
[----:B------:R-:W-:Y:S01]  /*12ca0*/  FSEL R180, R180, -INF , !P3 ;  /* 0xff800000b4b47808 */ /* 0x000fe20005800000 */
[----:B------:R-:W-:Y:S06]  /*12cb0*/  @!P5 BRA `(.L_x_5974) ;  /* 0x000000000060d947 */ /* 0x000fec0003800000 */
        /* <DEDUP_REMOVED lines=13> */
.L_x_5976:
[----:B------:R-:W-:Y:S02]  /*12d90*/  ULDC UR4, c[0x0][0x9e4] ;  /* 0x0002790000047ab9 */ /* 0x000fe40000000800 */
[----:B------:R-:W-:-:S04]  /*12da0*/  MOV R20, UR4 ;  /* 0x0000000400147c02 */ /* 0x000fc80008000f00 */
[----:B------:R-:W-:-:S13]  /*12db0*/  ISETP.NE.AND P2, PT, R20, 0x1, PT ;  /* 0x000000011400780c */ /* 0x000fda0003f45270 */
[----:B------:R-:W0:Y:S02]  /*12dc0*/  @P2 LDC.64 R152, c[0x0][0x9e8] ;  /* 0x00027a00ff982b82 */ /* 0x000e240000000a00 */
[----:B0-----:R-:W-:-:S05]  /*12dd0*/  @P2 IMAD.HI.U32 R152, R13, R152, RZ ;  /* 0x000000980d982227 */ /* 0x001fca00078e00ff */
[----:B------:R-:W-:-:S07]  /*12de0*/  @P2 SHF.R.U32.HI R13, RZ, R153, R152 ;  /* 0x00000099ff0d2219 */ /* 0x000fce0000011698 */
.L_x_5977:
[----:B------:R-:W-:Y:S05]  /*12df0*/  BSYNC B1 ;  /* 0x0000000000017941 */ /* 0x000fea0003800000 */
.L_x_5975:
[----:B------:R-:W-:-:S04]  /*12e00*/  IMAD R13, R13, R20, -R178 ;  /* 0x000000140d0d7224 */ /* 0x000fc800078e0ab2 */
[----:B------:R-:W-:-:S05]  /*12e10*/  IMAD.IADD R13, R13, 0x1, -R185 ;  /* 0x000000010d0d7824 */ /* 0x000fca00078e0ab9 */
[----:B------:R-:W-:Y:S02]  /*12e20*/  VIMNMX R224, R224, R13, !PT ;  /* 0x0000000de0e07248 */ /* 0x000fe40007fe0100 */
[----:B------:R-:W-:-:S07]  /*12e30*/  VIADDMNMX R225, R13, R20, R225, PT ;  /* 0x000000140de17246 */ /* 0x000fce00038001e1 */
.L_x_5974:
[----:B------:R-:W-:Y:S01]  /*12e40*/  FMNMX.FTZ R13, R181, R217, !PT ;  /* 0x000000d9b50d7209 */ /* 0x000fe20007810000 */
[----:B------:R-:W-:Y:S01]  /*12e50*/  ULDC UR4, c[0x0][0x988] ;  /* 0x0002620000047ab9 */ /* 0x000fe20000000800 */
[----:B------:R-:W-:Y:S02]  /*12e60*/  ISETP.GT.AND P6, PT, R224, 0x9, P1 ;  /* 0x00000009e000780c */ /* 0x000fe40000fc4270 */
[----:B------:R-:W-:Y:S02]  /*12e70*/  FMNMX.FTZ R13, R219, R13, !PT ;  /* 0x0000000ddb0d7209 */ /* 0x000fe40007810000 */
[----:B------:R-:W-:Y:S02]  /*12e80*/  ISETP.LT.OR P6, PT, R225, 0xa, P6 ;  /* 0x0000000ae100780c */ /* 0x000fe400037c1670 */
[----:B------:R-:W-:Y:S02]  /*12e90*/  FMNMX.FTZ R13, R221, R13, !PT ;  /* 0x0000000ddd0d7209 */ /* 0x000fe40007810000 */
[----:B------:R-:W-:-:S02]  /*12ea0*/  FSEL R156, R156, -INF , !P6 ;  /* 0xff8000009c9c7808 */ /* 0x000fc40007000000 */
[----:B------:R-:W-:Y:S02]  /*12eb0*/  FMNMX.FTZ R13, R222, R13, !PT ;  /* 0x0000000dde0d7209 */ /* 0x000fe40007810000 */
        /* <DEDUP_REMOVED lines=12> */
[----:B------:R-:W-:Y:S02]  /*12f80*/  ISETP.GT.AND P6, PT, R224, RZ, P1 ;  /* 0x000000ffe000720c */ /* 0x000fe40000fc4270 */
[----:B------:R-:W-:Y:S02]  /*12f90*/  FMNMX.FTZ R13, R172, R13, !PT ;  /* 0x0000000dac0d7209 */ /* 0x000fe40007810000 */
[----:B------:R-:W-:Y:S02]  /*12fa0*/  ISETP.GT.AND P3, PT, R224, 0x1, P1 ;  /* 0x00000001e000780c */ /* 0x000fe40000f64270 */
[----:B------:R-:W-:Y:S02]  /*12fb0*/  FMNMX.FTZ R13, R173, R13, !PT ;  /* 0x0000000dad0d7209 */ /* 0x000fe40007810000 */
[----:B------:R-:W-:-:S02]  /*12fc0*/  ISETP.LT.OR P6, PT, R225, 0x1, P6 ;  /* 0x00000001e100780c */ /* 0x000fc400037c1670 */
[----:B------:R-:W-:Y:S02]  /*12fd0*/  FMNMX.FTZ R13, R175, R13, !PT ;  /* 0x0000000daf0d7209 */ /* 0x000fe40007810000 */
[----:B------:R-:W-:Y:S02]  /*12fe0*/  ISETP.LT.OR P3, PT, R225, 0x2, P3 ;  /* 0x00000002e100780c */ /* 0x000fe40001f61670 */
[----:B------:R-:W-:Y:S02]  /*12ff0*/  FMNMX.FTZ R13, R177, R13, !PT ;  /* 0x0000000db10d7209 */ /* 0x000fe40007810000 */
[----:B------:R-:W-:Y:S02]  /*13000*/  FSEL R154, R154, -INF , !P3 ;  /* 0xff8000009a9a7808 */ /* 0x000fe40005800000 */
[----:B------:R-:W-:Y:S02]  /*13010*/  FMNMX.FTZ R13, R179, R13, !PT ;  /* 0x0000000db30d7209 */ /* 0x000fe40007810000 */
[----:B------:R-:W-:-:S02]  /*13020*/  ISETP.GT.AND P3, PT, R224, 0x10, P1 ;  /* 0x00000010e000780c */ /* 0x000fc40000f64270 */
[----:B------:R-:W-:Y:S02]  /*13030*/  FMNMX.FTZ R13, R180, R13, !PT ;  /* 0x0000000db40d7209 */ /* 0x000fe40007810000 */
[----:B------:R-:W-:-:S03]  /*13040*/  ISETP.LT.OR P3, PT, R225, 0x11, P3 ;  /* 0x00000011e100780c */ /* 0x000fc60001f61670 */
[----:B------:R-:W0:Y:S01]  /*13050*/  SHFL.BFLY PT, R20, R13, 0x2, 0x1f ;  /* 0x0c401f000d147f89 */ /* 0x000e2200000e0000 */
[----:B------:R-:W-:Y:S02]  /*13060*/  FSEL R157, R157, -INF , !P3 ;  /* 0xff8000009d9d7808 */ /* 0x000fe40005800000 */
[----:B------:R-:W-:-:S04]  /*13070*/  ISETP.GT.AND P3, PT, R224, 0x19, P1 ;  /* 0x00000019e000780c */ /* 0x000fc80000f64270 */
[----:B------:R-:W-:-:S04]  /*13080*/  ISETP.LT.OR P3, PT, R225, 0x1a, P3 ;  /* 0x0000001ae100780c */ /* 0x000fc80001f61670 */
[----:B------:R-:W-:Y:S02]  /*13090*/  FSEL R161, R161, -INF , !P3 ;  /* 0xff800000a1a17808 */ /* 0x000fe40005800000 */
[----:B------:R-:W-:-:S04]  /*130a0*/  ISETP.GT.AND P3, PT, R224, 0x28, P1 ;  /* 0x00000028e000780c */ /* 0x000fc80000f64270 */
[----:B------:R-:W-:-:S04]  /*130b0*/  ISETP.LT.OR P3, PT, R225, 0x29, P3 ;  /* 0x00000029e100780c */ /* 0x000fc80001f61670 */
[----:B------:R-:W-:Y:S02]  /*130c0*/  FSEL R166, R166, -INF , !P3 ;  /* 0xff800000a6a67808 */ /* 0x000fe40005800000 */
[----:B------:R-:W-:Y:S02]  /*130d0*/  ISETP.GT.AND P3, PT, R224, 0x30, P1 ;  /* 0x00000030e000780c */ /* 0x000fe40000f64270 */
[----:B0-----:R-:W-:Y:S02]  /*130e0*/  FMNMX.FTZ R13, R13, R20, !PT ;  /* 0x000000140d0d7209 */ /* 0x001fe40007810000 */
[----:B------:R-:W-:-:S03]  /*130f0*/  ISETP.LT.OR P3, PT, R225, 0x31, P3 ;  /* 0x00000031e100780c */ /* 0x000fc60001f61670 */
[----:B------:R-:W0:Y:S01]  /*13100*/  SHFL.BFLY PT, R20, R13, 0x1, 0x1f ;  /* 0x0c201f000d147f89 */ /* 0x000e2200000e0000 */
[----:B------:R-:W-:Y:S02]  /*13110*/  FSEL R170, R170, -INF , !P3 ;  /* 0xff800000aaaa7808 */ /* 0x000fe40005800000 */
[----:B0-----:R-:W-:Y:S01]  /*13120*/  FMNMX.FTZ R13, R13, R20, !PT ;  /* 0x000000140d0d7209 */ /* 0x001fe20007810000 */
[----:B------:R-:W-:-:S03]  /*13130*/  IMAD.U32 R20, RZ, RZ, UR4 ;  /* 0x00000004ff147e24 */ /* 0x000fc6000f8e00ff */
[C---:B------:R-:W-:Y:S01]  /*13140*/  FSETP.NEU.FTZ.AND P2, PT, R13.reuse, -INF , PT ;  /* 0xff8000000d00780b */ /* 0x040fe20003f5d000 */
[----:B------:R-:W-:-:S03]  /*13150*/  FMUL.FTZ R152, R13, R20 ;  /* 0x000000140d987220 */ /* 0x000fc60000410000 */
[----:B------:R-:W-:Y:S02]  /*13160*/  FSEL R153, R13, RZ, P2 ;  /* 0x000000ff0d997208 */ /* 0x000fe40001000000 */
[----:B------:R-:W-:Y:S02]  /*13170*/  FSEL R152, R152, RZ, P2 ;  /* 0x000000ff98987208 */ /* 0x000fe40001000000 */
[----:B------:R-:W-:Y:S01]  /*13180*/  ISETP.GT.AND P2, PT, R224, 0x8, P1 ;  /* 0x00000008e000780c */ /* 0x000fe20000f44270 */
[----:B------:R-:W-:Y:S02]  /*13190*/  FADD.FTZ R153, -R153, R217 ;  /* 0x000000d999997221 */ /* 0x000fe40000010100 */
        /* <DEDUP_REMOVED lines=16> */
[----:B------:R-:W-:Y:S01]  /*132a0*/  ISETP.LT.OR P2, PT, R225, 0x9, P2 ;  /* 0x00000009e100780c */ /* 0x000fe20001741670 */
[----:B------:R0:W-:Y:S01]  /*132b0*/  MUFU.EX2 R152, R181 ;  /* 0x000000b500987308 */ /* 0x0001e20000000800 */
[----:B------:R-:W-:-:S02]  /*132c0*/  FMUL.FTZ R153, R153, R20 ;  /* 0x0000001499997220 */ /* 0x000fc40000410000 */
[----:B------:R-:W-:Y:S02]  /*132d0*/  FSEL R155, R155, -INF , !P2 ;  /* 0xff8000009b9b7808 */ /* 0x000fe40005000000 */
[----:B------:R-:W-:-:S03]  /*132e0*/  ISETP.GT.AND P2, PT, R224, 0x11, P1 ;  /* 0x00000011e000780c */ /* 0x000fc60000f44270 */
[----:B------:R-:W2:Y:S01]  /*132f0*/  MUFU.EX2 R153, R153 ;  /* 0x0000009900997308 */ /* 0x000ea20000000800 */
[----:B0-----:R-:W-:Y:S02]  /*13300*/  FSEL R181, R15, -INF , !P6 ;  /* 0xff8000000fb57808 */ /* 0x001fe40007000000 */
[----:B------:R-:W-:Y:S02]  /*13310*/  ISETP.LT.OR P2, PT, R225, 0x12, P2 ;  /* 0x00000012e100780c */ /* 0x000fe40001741670 */
[----:B------:R-:W-:Y:S02]  /*13320*/  FMNMX.FTZ R15, R181, R212, !PT ;  /* 0x000000d4b50f7209 */ /* 0x000fe40007810000 */
[----:B------:R-:W-:Y:S01]  /*13330*/  FSEL R158, R158, -INF , !P2 ;  /* 0xff8000009e9e7808 */ /* 0x000fe20005000000 */
[----:B------:R-:W0:Y:S01]  /*13340*/  MUFU.EX2 R219, R219 ;  /* 0x000000db00db7308 */ /* 0x000e220000000800 */
[----:B------:R-:W-:Y:S02]  /*13350*/  FMNMX.FTZ R15, R154, R15, !PT ;  /* 0x0000000f9a0f7209 */ /* 0x000fe40007810000 */
[----:B------:R-:W-:-:S02]  /*13360*/  ISETP.GT.AND P2, PT, R224, 0x20, P1 ;  /* 0x00000020e000780c */ /* 0x000fc40000f44270 */
[----:B------:R-:W-:Y:S02]  /*13370*/  FMNMX.FTZ R15, R155, R15, !PT ;  /* 0x0000000f9b0f7209 */ /* 0x000fe40007810000 */
[----:B------:R-:W-:Y:S01]  /*13380*/  ISETP.LT.OR P2, PT, R225, 0x21, P2 ;  /* 0x00000021e100780c */ /* 0x000fe20001741670 */
[----:B------:R-:W3:Y:S01]  /*13390*/  MUFU.EX2 R221, R221 ;  /* 0x000000dd00dd7308 */ /* 0x000ee20000000800 */
[----:B------:R-:W-:Y:S01]  /*133a0*/  FMNMX.FTZ R15, R156, R15, !PT ;  /* 0x0000000f9c0f7209 */ /* 0x000fe20007810000 */
[----:B--2---:R-:W-:Y:S01]  /*133b0*/  FFMA.FTZ R3, R153, R3, R152 ;  /* 0x0000000399037223 */ /* 0x004fe20000010098 */
[----:B------:R-:W-:Y:S01]  /*133c0*/  FSEL R162, R162, -INF , !P2 ;  /* 0xff800000a2a27808 */ /* 0x000fe20005000000 */
[----:B------:R-:W-:Y:S01]  /*133d0*/  FMUL.FTZ R24, R24, R153 ;  /* 0x0000009918187220 */ /* 0x000fe20000410000 */
[----:B------:R-:W-:Y:S01]  /*133e0*/  FMNMX.FTZ R15, R157, R15, !PT ;  /* 0x0000000f9d0f7209 */ /* 0x000fe20007810000 */
[----:B------:R-:W-:Y:S01]  /*133f0*/  FMUL.FTZ R25, R25, R153 ;  /* 0x0000009919197220 */ /* 0x000fe20000410000 */
[----:B------:R-:W-:Y:S01]  /*13400*/  ISETP.GT.AND P2, PT, R224, 0x29, P1 ;  /* 0x00000029e000780c */ /* 0x000fe20000f44270 */
[----:B------:R-:W2:Y:S01]  /*13410*/  MUFU.EX2 R222, R222 ;  /* 0x000000de00de7308 */ /* 0x000ea20000000800 */
[----:B------:R-:W-:Y:S01]  /*13420*/  FMNMX.FTZ R15, R158, R15, !PT ;  /* 0x0000000f9e0f7209 */ /* 0x000fe20007810000 */
[----:B0-----:R-:W-:Y:S01]  /*13430*/  FADD.FTZ R3, R219, R3 ;  /* 0x00000003db037221 */ /* 0x001fe20000010000 */
[----:B------:R-:W-:Y:S01]  /*13440*/  ISETP.LT.OR P2, PT, R225, 0x2a, P2 ;  /* 0x0000002ae100780c */ /* 0x000fe20001741670 */
[----:B------:R-:W-:Y:S01]  /*13450*/  FMUL.FTZ R28, R28, R153 ;  /* 0x000000991c1c7220 */ /* 0x000fe20000410000 */
[----:B------:R-:W-:Y:S01]  /*13460*/  FMNMX.FTZ R15, R159, R15, !PT ;  /* 0x0000000f9f0f7209 */ /* 0x000fe20007810000 */
[----:B------:R-:W-:Y:S01]  /*13470*/  FMUL.FTZ R29, R29, R153 ;  /* 0x000000991d1d7220 */ /* 0x000fe20000410000 */
[----:B------:R-:W-:Y:S01]  /*13480*/  FSEL R178, R168, -INF , !P2 ;  /* 0xff800000a8b27808 */ /* 0x000fe20005000000 */
[----:B------:R-:W0:Y:S01]  /*13490*/  MUFU.EX2 R160, R160 ;  /* 0x000000a000a07308 */ /* 0x000e220000000800 */
[----:B------:R-:W-:Y:S01]  /*134a0*/  FMNMX.FTZ R15, R161, R15, !PT ;  /* 0x0000000fa10f7209 */ /* 0x000fe20007810000 */
[----:B---3--:R-:W-:Y:S01]  /*134b0*/  FADD.FTZ R3, R221, R3 ;  /* 0x00000003dd037221 */ /* 0x008fe20000010000 */
[----:B------:R-:W-:Y:S01]  /*134c0*/  ISETP.GT.AND P2, PT, R224, 0x31, P1 ;  /* 0x00000031e000780c */ /* 0x000fe20000f44270 */
[----:B------:R-:W-:Y:S01]  /*134d0*/  FMUL.FTZ R32, R32, R153 ;  /* 0x0000009920207220 */ /* 0x000fe20000410000 */
[----:B------:R-:W-:Y:S01]  /*134e0*/  FMNMX.FTZ R15, R162, R15, !PT ;  /* 0x0000000fa20f7209 */ /* 0x000fe20007810000 */
[----:B------:R-:W-:Y:S01]  /*134f0*/  FMUL.FTZ R33, R33, R153 ;  /* 0x0000009921217220 */ /* 0x000fe20000410000 */
[----:B------:R-:W-:Y:S01]  /*13500*/  ISETP.GT.AND P6, PT, R224, 0x38, P1 ;  /* 0x00000038e000780c */ /* 0x000fe20000fc4270 */
[----:B------:R-:W3:Y:S01]  /*13510*/  MUFU.EX2 R223, R223 ;  /* 0x000000df00df7308 */ /* 0x000ee20000000800 */
[----:B------:R-:W-:Y:S01]  /*13520*/  FMNMX.FTZ R15, R163, R15, !PT ;  /* 0x0000000fa30f7209 */ /* 0x000fe20007810000 */
[----:B--2---:R-:W-:Y:S01]  /*13530*/  FADD.FTZ R3, R222, R3 ;  /* 0x00000003de037221 */ /* 0x004fe20000010000 */
[----:B------:R-:W-:Y:S01]  /*13540*/  ISETP.LT.OR P2, PT, R225, 0x32, P2 ;  /* 0x00000032e100780c */ /* 0x000fe20001741670 */
        /* <DEDUP_REMOVED lines=8> */
[-C--:B------:R-:W-:Y:S01]  /*135d0*/  FMUL.FTZ R40, R40, R153.reuse ;  /* 0x0000009928287220 */ /* 0x080fe20000410000 */
[----:B------:R-:W-:Y:S01]  /*135e0*/  FSEL R171, R171, -INF , !P2 ;  /* 0xff800000abab7808 */ /* 0x000fe20005000000 */
[----:B------:R-:W-:Y:S01]  /*135f0*/  FMUL.FTZ R41, R41, R153 ;  /* 0x0000009929297220 */ /* 0x000fe20000410000 */
[----:B------:R-:W-:Y:S01]  /*13600*/  FMNMX.FTZ R15, R170, R15, !PT ;  /* 0x0000000faa0f7209 */ /* 0x000fe20007810000 */
[----:B------:R-:W0:Y:S01]  /*13610*/  MUFU.EX2 R165, R165 ;  /* 0x000000a500a57308 */ /* 0x000e220000000800 */
[----:B------:R-:W-:Y:S01]  /*13620*/  ISETP.LT.OR P1, PT, R225, 0x3a, P1 ;  /* 0x0000003ae100780c */ /* 0x000fe20000f21670 */
[----:B---3--:R-:W-:Y:S01]  /*13630*/  FADD.FTZ R3, R223, R3 ;  /* 0x00000003df037221 */ /* 0x008fe20000010000 */
[----:B------:R-:W-:Y:S01]  /*13640*/  FSEL R174, R174, -INF , !P6 ;  /* 0xff800000aeae7808 */ /* 0x000fe20007000000 */
[----:B------:R-:W-:Y:S01]  /*13650*/  FMUL.FTZ R44, R44, R153 ;  /* 0x000000992c2c7220 */ /* 0x000fe20000410000 */
[----:B------:R-:W-:Y:S01]  /*13660*/  FMNMX.FTZ R15, R171, R15, !PT ;  /* 0x0000000fab0f7209 */ /* 0x000fe20007810000 */
[----:B------:R-:W-:Y:S01]  /*13670*/  FMUL.FTZ R45, R45, R153 ;  /* 0x000000992d2d7220 */ /* 0x000fe20000410000 */
[----:B------:R-:W-:Y:S01]  /*13680*/  FSEL R176, R176, -INF , !P1 ;  /* 0xff800000b0b07808 */ /* 0x000fe20004800000 */
[----:B------:R-:W3:Y:S01]  /*13690*/  MUFU.EX2 R167, R167 ;  /* 0x000000a700a77308 */ /* 0x000ee20000000800 */
[----:B------:R-:W-:Y:S01]  /*136a0*/  FMNMX.FTZ R15, R174, R15, !PT ;  /* 0x0000000fae0f7209 */ /* 0x000fe20007810000 */
[----:B--2---:R-:W-:Y:S01]  /*136b0*/  FADD.FTZ R3, R164, R3 ;  /* 0x00000003a4037221 */ /* 0x004fe20000010000 */
[----:B------:R-:W-:Y:S01]  /*136c0*/  F2FP.F16.F32.PACK_AB R152, R219, R152 ;  /* 0x00000098db98723e */ /* 0x000fe200000000ff */
[----:B------:R-:W-:Y:S01]  /*136d0*/  FMUL.FTZ R48, R48, R153 ;  /* 0x0000009930307220 */ /* 0x000fe20000410000 */
[----:B------:R-:W-:Y:S01]  /*136e0*/  FMNMX.FTZ R15, R176, R15, !PT ;  /* 0x0000000fb00f7209 */ /* 0x000fe20007810000 */
[-C--:B------:R-:W-:Y:S01]  /*136f0*/  FMUL.FTZ R49, R49, R153.reuse ;  /* 0x0000009931317220 */ /* 0x080fe20000410000 */
[-C--:B------:R-:W-:Y:S01]  /*13700*/  FMUL.FTZ R52, R52, R153.reuse ;  /* 0x0000009934347220 */ /* 0x080fe20000410000 */
[----:B------:R-:W2:Y:S01]  /*13710*/  MUFU.EX2 R169, R169 ;  /* 0x000000a900a97308 */ /* 0x000ea20000000800 */
[----:B0-----:R-:W-:Y:S01]  /*13720*/  FADD.FTZ R3, R165, R3 ;  /* 0x00000003a5037221 */ /* 0x001fe20000010000 */
[----:B------:R-:W0:Y:S01]  /*13730*/  SHFL.BFLY PT, R168, R15, 0x2, 0x1f ;  /* 0x0c401f000fa87f89 */ /* 0x000e2200000e0000 */
[-C--:B------:R-:W-:Y:S01]  /*13740*/  FMUL.FTZ R53, R53, R153.reuse ;  /* 0x0000009935357220 */ /* 0x080fe20000410000 */
[-C--:B------:R-:W-:Y:S01]  /*13750*/  FMUL.FTZ R56, R56, R153.reuse ;  /* 0x0000009938387220 */ /* 0x080fe20000410000 */
[-C--:B------:R-:W-:Y:S01]  /*13760*/  FMUL.FTZ R57, R57, R153.reuse ;  /* 0x0000009939397220 */ /* 0x080fe20000410000 */
[-C--:B------:R-:W-:Y:S01]  /*13770*/  FMUL.FTZ R60, R60, R153.reuse ;  /* 0x000000993c3c7220 */ /* 0x080fe20000410000 */
[-C--:B------:R-:W-:Y:S01]  /*13780*/  FMUL.FTZ R61, R61, R153.reuse ;  /* 0x000000993d3d7220 */ /* 0x080fe20000410000 */
[----:B------:R-:W4:Y:S01]  /*13790*/  MUFU.EX2 R172, R172 ;  /* 0x000000ac00ac7308 */ /* 0x000f220000000800 */
[----:B---3--:R-:W-:Y:S01]  /*137a0*/  FADD.FTZ R3, R167, R3 ;  /* 0x00000003a7037221 */ /* 0x008fe20000010000 */
[-C--:B------:R-:W-:Y:S01]  /*137b0*/  FMUL.FTZ R64, R64, R153.reuse ;  /* 0x0000009940407220 */ /* 0x080fe20000410000 */
[-C--:B------:R-:W-:Y:S01]  /*137c0*/  FMUL.FTZ R65, R65, R153.reuse ;  /* 0x0000009941417220 */ /* 0x080fe20000410000 */
[-C--:B------:R-:W-:Y:S01]  /*137d0*/  FMUL.FTZ R68, R68, R153.reuse ;  /* 0x0000009944447220 */ /* 0x080fe20000410000 */
[-C--:B------:R-:W-:Y:S01]  /*137e0*/  FMUL.FTZ R69, R69, R153.reuse ;  /* 0x0000009945457220 */ /* 0x080fe20000410000 */
[-C--:B------:R-:W-:Y:S01]  /*137f0*/  FMUL.FTZ R72, R72, R153.reuse ;  /* 0x0000009948487220 */ /* 0x080fe20000410000 */
[-C--:B------:R-:W-:Y:S01]  /*13800*/  FMUL.FTZ R73, R73, R153.reuse ;  /* 0x0000009949497220 */ /* 0x080fe20000410000 */
[----:B------:R-:W-:Y:S01]  /*13810*/  MUFU.EX2 R175, R175 ;  /* 0x000000af00af7308 */ /* 0x000fe20000000800 */
[----:B--2---:R-:W-:Y:S01]  /*13820*/  FADD.FTZ R3, R169, R3 ;  /* 0x00000003a9037221 */ /* 0x004fe20000010000 */
        /* <DEDUP_REMOVED lines=8> */
[----:B0-----:R-:W-:Y:S01]  /*138b0*/  FMNMX.FTZ R15, R15, R168, !PT ;  /* 0x000000a80f0f7209 */ /* 0x001fe20007810000 */
[-C--:B------:R-:W-:Y:S01]  /*138c0*/  FMUL.FTZ R88, R88, R153.reuse ;  /* 0x0000009958587220 */ /* 0x080fe20000410000 */
[-C--:B------:R-:W-:Y:S01]  /*138d0*/  FMUL.FTZ R89, R89, R153.reuse ;  /* 0x0000009959597220 */ /* 0x080fe20000410000 */
[-C--:B------:R-:W-:Y:S01]  /*138e0*/  FMUL.FTZ R92, R92, R153.reuse ;  /* 0x000000995c5c7220 */ /* 0x080fe20000410000 */
[-C--:B------:R-:W-:Y:S01]  /*138f0*/  FMUL.FTZ R93, R93, R153.reuse ;  /* 0x000000995d5d7220 */ /* 0x080fe20000410000 */
        /* <DEDUP_REMOVED lines=24> */
[----:B0-----:R-:W-:Y:S01]  /*13a80*/  FMNMX.FTZ R15, R15, R168, !PT ;  /* 0x000000a80f0f7209 */ /* 0x001fe20007810000 */
[----:B------:R-:W-:-:S02]  /*13a90*/  IMAD.MOV R168, RZ, RZ, -R197 ;  /* 0x000000ffffa87224 */ /* 0x000fc400078e0ac5 */
[-C--:B------:R-:W-:Y:S01]  /*13aa0*/  FMUL.FTZ R140, R140, R153.reuse ;  /* 0x000000998c8c7220 */ /* 0x080fe20000410000 */
[-C--:B------:R-:W-:Y:S01]  /*13ab0*/  FMUL.FTZ R141, R141, R153.reuse ;  /* 0x000000998d8d7220 */ /* 0x080fe20000410000 */
[----:B------:R-:W-:Y:S01]  /*13ac0*/  FSETP.NEU.FTZ.AND P1, PT, R15, -INF , PT ;  /* 0xff8000000f00780b */ /* 0x000fe20003f3d000 */
[-C--:B------:R-:W-:Y:S01]  /*13ad0*/  FMUL.FTZ R144, R144, R153.reuse ;  /* 0x0000009990907220 */ /* 0x080fe20000410000 */
[----:B------:R-:W-:Y:S01]  /*13ae0*/  ISETP.NE.AND P2, PT, R185, R168, PT ;  /* 0x000000a8b900720c */ /* 0x000fe20003f45270 */
[-C--:B------:R-:W-:Y:S01]  /*13af0*/  FMUL.FTZ R145, R145, R153.reuse ;  /* 0x0000009991917220 */ /* 0x080fe20000410000 */
[----:B------:R-:W-:Y:S01]  /*13b00*/  FSEL R168, R15, RZ, P1 ;  /* 0x000000ff0fa87208 */ /* 0x000fe20000800000 */
[-C--:B------:R-:W-:Y:S01]  /*13b10*/  FMUL.FTZ R148, R148, R153.reuse ;  /* 0x0000009994947220 */ /* 0x080fe20000410000 */
[----:B------:R-:W-:-:S03]  /*13b20*/  FMUL.FTZ R149, R149, R153 ;  /* 0x0000009995957220 */ /* 0x000fc60000410000 */
[----:B------:R-:W-:-:S04]  /*13b30*/  FADD.FTZ R168, -R168, R212 ;  /* 0x000000d4a8a87221 */ /* 0x000fc80000010100 */
[-C--:B------:R-:W-:Y:S02]  /*13b40*/  FMUL.FTZ R168, R168, R20.reuse ;  /* 0x00000014a8a87220 */ /* 0x080fe40000410000 */
[----:B------:R-:W-:Y:S02]  /*13b50*/  @!P2 IMAD R182, R216, 0x40, R194 ;  /* 0x00000040d8b6a824 */ /* 0x000fe400078e02c2 */
[----:B------:R-:W-:Y:S02]  /*13b60*/  FMUL.FTZ R216, R15, R20 ;  /* 0x000000140fd87220 */ /* 0x000fe40000410000 */
[----:B------:R-:W0:Y:S01]  /*13b70*/  MUFU.EX2 R168, R168 ;  /* 0x000000a800a87308 */ /* 0x000e220000000800 */
[----:B------:R-:W-:Y:S02]  /*13b80*/  @!P2 IMAD R182, R182, 0x4, R2 ;  /* 0x00000004b6b6a824 */ /* 0x000fe400078e0202 */
[----:B------:R-:W-:-:S03]  /*13b90*/  FSEL R216, R216, RZ, P1 ;  /* 0x000000ffd8d87208 */ /* 0x000fc60000800000 */
[----:B------:R-:W-:Y:S02]  /*13ba0*/  @!P2 STS [R182+0x28800], R153 ;  /* 0x02880099b600a388 */ /* 0x000fe40000000800 */
        /* <DEDUP_REMOVED lines=10> */
[----:B0-----:R0:W-:Y:S01]  /*13c50*/  @!P2 STS [R182+0x28820], R168 ;  /* 0x028820a8b600a388 */ /* 0x0011e20000000800 */
[-CC-:B------:R-:W-:Y:S01]  /*13c60*/  FFMA.FTZ R219, R166, R20.reuse, -R216.reuse ;  /* 0x00000014a6db7223 */ /* 0x180fe200000108d8 */
[-CC-:B------:R-:W-:Y:S01]  /*13c70*/  FFMA.FTZ R178, R178, R20.reuse, -R216.reuse ;  /* 0x00000014b2b27223 */ /* 0x180fe200000108d8 */
[-CC-:B------:R-:W-:Y:S01]  /*13c80*/  FFMA.FTZ R170, R170, R20.reuse, -R216.reuse ;  /* 0x00000014aaaa7223 */ /* 0x180fe200000108d8 */
[----:B------:R-:W3:Y:S01]  /*13c90*/  MUFU.EX2 R183, R183 ;  /* 0x000000b700b77308 */ /* 0x000ee20000000800 */
[--C-:B------:R-:W-:Y:S01]  /*13ca0*/  FFMA.FTZ R171, R171, R20, -R216.reuse ;  /* 0x00000014abab7223 */ /* 0x100fe200000108d8 */
[----:B------:R-:W-:Y:S01]  /*13cb0*/  F2FP.F16.F32.PACK_AB R158, R165, R164 ;  /* 0x000000a4a59e723e */ /* 0x000fe200000000ff */
[-CC-:B------:R-:W-:Y:S01]  /*13cc0*/  FFMA.FTZ R176, R176, R20.reuse, -R216.reuse ;  /* 0x00000014b0b07223 */ /* 0x180fe200000108d8 */
[--C-:B------:R-:W-:Y:S01]  /*13cd0*/  FFMA.FTZ R174, R174, R20, -R216.reuse ;  /* 0x00000014aeae7223 */ /* 0x100fe200000108d8 */
[----:B------:R-:W-:Y:S01]  /*13ce0*/  F2FP.F16.F32.PACK_AB R154, R222, R221 ;  /* 0x000000ddde9a723e */ /* 0x000fe200000000ff */
[----:B------:R-:W-:Y:S01]  /*13cf0*/  FMUL.FTZ R26, R26, R168 ;  /* 0x000000a81a1a7220 */ /* 0x000fe20000410000 */
[----:B------:R-:W-:Y:S01]  /*13d00*/  F2FP.F16.F32.PACK_AB R164, R177, R175 ;  /* 0x000000afb1a4723e */ /* 0x000fe200000000ff */
[----:B0-----:R0:W4:Y:S01]  /*13d10*/  MUFU.EX2 R182, R173 ;  /* 0x000000ad00b67308 */ /* 0x0011220000000800 */
[----:B--2---:R-:W-:Y:S01]  /*13d20*/  FFMA.FTZ R0, R168, R0, R181 ;  /* 0x00000000a8007223 */ /* 0x004fe200000100b5 */
[-C--:B------:R-:W-:Y:S01]  /*13d30*/  FMUL.FTZ R27, R27, R168.reuse ;  /* 0x000000a81b1b7220 */ /* 0x080fe20000410000 */
[-C--:B------:R-:W-:Y:S01]  /*13d40*/  FMUL.FTZ R30, R30, R168.reuse ;  /* 0x000000a81e1e7220 */ /* 0x080fe20000410000 */
[-C--:B------:R-:W-:Y:S01]  /*13d50*/  FMUL.FTZ R31, R31, R168.reuse ;  /* 0x000000a81f1f7220 */ /* 0x080fe20000410000 */
[-C--:B------:R-:W-:Y:S01]  /*13d60*/  FMUL.FTZ R34, R34, R168.reuse ;  /* 0x000000a822227220 */ /* 0x080fe20000410000 */
[-C--:B------:R-:W-:Y:S01]  /*13d70*/  FMUL.FTZ R35, R35, R168.reuse ;  /* 0x000000a823237220 */ /* 0x080fe20000410000 */
[----:B------:R-:W-:Y:S01]  /*13d80*/  FMUL.FTZ R38, R38, R168 ;  /* 0x000000a826267220 */ /* 0x000fe20000410000 */
[----:B------:R-:W2:Y:S01]  /*13d90*/  MUFU.EX2 R155, R155 ;  /* 0x0000009b009b7308 */ /* 0x000ea20000000800 */
[----:B0-----:R-:W-:Y:S01]  /*13da0*/  FFMA.FTZ R173, R156, R20, -R216 ;  /* 0x000000149cad7223 */ /* 0x001fe200000108d8 */
[----:B---3--:R-:W-:Y:S01]  /*13db0*/  FADD.FTZ R0, R183, R0 ;  /* 0x00000000b7007221 */ /* 0x008fe20000010000 */
[----:B------:R-:W-:Y:S01]  /*13dc0*/  F2FP.F16.F32.PACK_AB R156, R223, R160 ;  /* 0x000000a0df9c723e */ /* 0x000fe200000000ff */
[-C--:B------:R-:W-:Y:S01]  /*13dd0*/  FMUL.FTZ R39, R39, R168.reuse ;  /* 0x000000a827277220 */ /* 0x080fe20000410000 */
[----:B------:R-:W-:Y:S01]  /*13de0*/  F2FP.F16.F32.PACK_AB R160, R169, R167 ;  /* 0x000000a7a9a0723e */ /* 0x000fe200000000ff */
[----:B------:R-:W-:Y:S01]  /*13df0*/  FMUL.FTZ R42, R42, R168 ;  /* 0x000000a82a2a7220 */ /* 0x000fe20000410000 */
[----:B------:R-:W-:Y:S01]  /*13e00*/  F2FP.F16.F32.PACK_AB R153, R183, R181 ;  /* 0x000000b5b799723e */ /* 0x000fe200000000ff */
[----:B------:R-:W0:Y:S01]  /*13e10*/  MUFU.EX2 R173, R173 ;  /* 0x000000ad00ad7308 */ /* 0x000e220000000800 */
[C---:B----4-:R-:W-:Y:S01]  /*13e20*/  FADD.FTZ R3, R182.reuse, R3 ;  /* 0x00000003b6037221 */ /* 0x050fe20000010000 */
[----:B------:R-:W-:Y:S01]  /*13e30*/  F2FP.F16.F32.PACK_AB R162, R182, R172 ;  /* 0x000000acb6a2723e */ /* 0x000fe200000000ff */
[-C--:B------:R-:W-:Y:S01]  /*13e40*/  FMUL.FTZ R43, R43, R168.reuse ;  /* 0x000000a82b2b7220 */ /* 0x080fe20000410000 */
[-C--:B------:R-:W-:Y:S01]  /*13e50*/  FMUL.FTZ R46, R46, R168.reuse ;  /* 0x000000a82e2e7220 */ /* 0x080fe20000410000 */
[----:B------:R-:W-:Y:S01]  /*13e60*/  FADD.FTZ R3, R175, R3 ;  /* 0x00000003af037221 */ /* 0x000fe20000010000 */
[-C--:B------:R-:W-:Y:S01]  /*13e70*/  FMUL.FTZ R47, R47, R168.reuse ;  /* 0x000000a82f2f7220 */ /* 0x080fe20000410000 */
[-C--:B------:R-:W-:Y:S01]  /*13e80*/  FMUL.FTZ R50, R50, R168.reuse ;  /* 0x000000a832327220 */ /* 0x080fe20000410000 */
[----:B------:R-:W3:Y:S01]  /*13e90*/  MUFU.EX2 R157, R157 ;  /* 0x0000009d009d7308 */ /* 0x000ee20000000800 */
[----:B--2---:R-:W-:Y:S01]  /*13ea0*/  FADD.FTZ R0, R155, R0 ;  /* 0x000000009b007221 */ /* 0x004fe20000010000 */
[----:B------:R-:W-:Y:S01]  /*13eb0*/  FADD.FTZ R3, R177, R3 ;  /* 0x00000003b1037221 */ /* 0x000fe20000010000 */
        /* <DEDUP_REMOVED lines=32> */
[----:B------:R0:W-:Y:S01]  /*140c0*/  STSM.16.M88.4 [R198+0x26800], R152 ;  /* 0x02680098c6007844 */ /* 0x0001e20000000200 */
[-C--:B------:R-:W-:Y:S01]  /*140d0*/  FMUL.FTZ R94, R94, R168.reuse ;  /* 0x000000a85e5e7220 */ /* 0x080fe20000410000 */
[-C--:B------:R-:W-:Y:S01]  /*140e0*/  FMUL.FTZ R95, R95, R168.reuse ;  /* 0x000000a85f5f7220 */ /* 0x080fe20000410000 */
[-C--:B------:R-:W-:Y:S01]  /*140f0*/  FMUL.FTZ R98, R98, R168.reuse ;  /* 0x000000a862627220 */ /* 0x080fe20000410000 */
[-C--:B------:R-:W-:Y:S01]  /*14100*/  FMUL.FTZ R99, R99, R168.reuse ;  /* 0x000000a863637220 */ /* 0x080fe20000410000 */
[-C--:B------:R-:W-:Y:S01]  /*14110*/  FMUL.FTZ R102, R102, R168.reuse ;  /* 0x000000a866667220 */ /* 0x080fe20000410000 */
[----:B------:R-:W4:Y:S01]  /*14120*/  MUFU.EX2 R163, R163 ;  /* 0x000000a300a37308 */ /* 0x000f220000000800 */
[C---:B---3--:R-:W-:Y:S01]  /*14130*/  FADD.FTZ R0, R161.reuse, R0 ;  /* 0x00000000a1007221 */ /* 0x048fe20000010000 */
[----:B------:R-:W-:Y:S01]  /*14140*/  F2FP.F16.F32.PACK_AB R159, R161, R159 ;  /* 0x0000009fa19f723e */ /* 0x000fe200000000ff */
[-C--:B------:R-:W-:Y:S01]  /*14150*/  FMUL.FTZ R103, R103, R168.reuse ;  /* 0x000000a867677220 */ /* 0x080fe20000410000 */
[-C--:B------:R-:W-:Y:S01]  /*14160*/  FMUL.FTZ R106, R106, R168.reuse ;  /* 0x000000a86a6a7220 */ /* 0x080fe20000410000 */
[-C--:B------:R-:W-:Y:S01]  /*14170*/  FMUL.FTZ R107, R107, R168.reuse ;  /* 0x000000a86b6b7220 */ /* 0x080fe20000410000 */
[-C--:B------:R-:W-:Y:S01]  /*14180*/  FMUL.FTZ R110, R110, R168.reuse ;  /* 0x000000a86e6e7220 */ /* 0x080fe20000410000 */
[----:B------:R0:W-:Y:S01]  /*14190*/  STSM.16.M88.4 [R201], R156 ;  /* 0x0000009cc9007844 */ /* 0x0001e20000000200 */
        /* <DEDUP_REMOVED lines=9> */
[C---:B----4-:R-:W-:Y:S01]  /*14230*/  FADD.FTZ R0, R163.reuse, R0 ;  /* 0x00000000a3007221 */ /* 0x050fe20000010000 */
[----:B------:R-:W-:Y:S01]  /*14240*/  F2FP.F16.F32.PACK_AB R161, R163, R217 ;  /* 0x000000d9a3a1723e */ /* 0x000fe200000000ff */
        /* <DEDUP_REMOVED lines=22> */
[----:B----4-:R-:W-:-:S07]  /*143b0*/  FADD.FTZ R0, R165, R0 ;  /* 0x00000000a5007221 */ /* 0x010fce0000010000 */
[----:B------:R-:W4:Y:S01]  /*143c0*/  MUFU.EX2 R167, R174 ;  /* 0x000000ae00a77308 */ /* 0x000f220000000800 */
[C---:B---3--:R-:W-:Y:S01]  /*143d0*/  FADD.FTZ R0, R171.reuse, R0 ;  /* 0x00000000ab007221 */ /* 0x048fe20000010000 */
[----:B------:R-:W-:-:S06]  /*143e0*/  F2FP.F16.F32.PACK_AB R165, R171, R165 ;  /* 0x000000a5aba5723e */ /* 0x000fcc00000000ff */
[----:B------:R-:W3:Y:S01]  /*143f0*/  MUFU.EX2 R176, R176 ;  /* 0x000000b000b07308 */ /* 0x000ee20000000800 */
[----:B--2---:R-:W-:Y:S01]  /*14400*/  FADD.FTZ R3, R166, R3 ;  /* 0x00000003a6037221 */ /* 0x004fe20000010000 */
[----:B------:R-:W-:-:S03]  /*14410*/  F2FP.F16.F32.PACK_AB R166, R180, R166 ;  /* 0x000000a6b4a6723e */ /* 0x000fc600000000ff */
[----:B------:R-:W-:Y:S01]  /*14420*/  FADD.FTZ R3, R180, R3 ;  /* 0x00000003b4037221 */ /* 0x000fe20000010000 */
[----:B----4-:R-:W-:Y:S01]  /*14430*/  FADD.FTZ R0, R167, R0 ;  /* 0x00000000a7007221 */ /* 0x010fe20000010000 */
[----:B---3--:R-:W-:-:S03]  /*14440*/  F2FP.F16.F32.PACK_AB R167, R176, R167 ;  /* 0x000000a7b0a7723e */ /* 0x008fc600000000ff */
[----:B------:R-:W-:Y:S02]  /*14450*/  FADD.FTZ R0, R176, R0 ;  /* 0x00000000b0007221 */ /* 0x000fe40000010000 */
[----:B------:R0:W-:Y:S01]  /*14460*/  STSM.16.M88.4 [R200], R164 ;  /* 0x000000a4c8007844 */ /* 0x0001e20000000200 */
[----:B------:R-:W-:Y:S05]  /*14470*/  @!P0 BRA `(.L_x_5978) ;  /* 0x0000000000048947 */ /* 0x000fea0003800000 */
[----:B------:R-:W-:Y:S01]  /*14480*/  BPT.TRAP 0x1 ;  /* 0x000000040000795c */ /* 0x000fe20000300000 */
.L_x_5978:
[----:B------:R2:W3:Y:S01]  /*14490*/  SYNCS.PHASECHK.TRANS64.TRYWAIT P1, [R21+URZ+0x28c50], R209 ;  /* 0x028c50d1150075a7 */ /* 0x0004e2000802017f */
[----:B------:R-:W-:Y:S05]  /*144a0*/  @!P0 BRA `(.L_x_5979) ;  /* 0x0000000000048947 */ /* 0x000fea0003800000 */
[----:B------:R-:W-:Y:S01]  /*144b0*/  BPT.TRAP 0x1 ;  /* 0x000000040000795c */ /* 0x000fe20000300000 */
.L_x_5979:
[----:B------:R-:W-:Y:S04]  /*144c0*/  BSSY B1, `(.L_x_5980) ;  /* 0x0000004000017945 */ /* 0x000fe80003800000 */
[----:B---3--:R-:W-:Y:S05]  /*144d0*/  @P1 BRA `(.L_x_5981) ;  /* 0x0000000000081947 */ /* 0x008fea0003800000 */
[----:B------:R-:W3:Y:S02]  /*144e0*/  SYNCS.PHASECHK.TRANS64.TRYWAIT P1, [R21+URZ+0x28c50], R209 ;  /* 0x028c50d1150075a7 */ /* 0x000ee4000802017f */
[----:B---3--:R-:W-:Y:S05]  /*144f0*/  @!P1 BRA `(.L_x_5982) ;  /* 0x000000cc00709947 */ /* 0x008fea0003800000 */
.L_x_5981:
[----:B------:R-:W-:Y:S05]  /*14500*/  BSYNC B1 ;  /* 0x0000000000017941 */ /* 0x000fea0003800000 */
.L_x_5980:
        /* <DEDUP_REMOVED lines=40> */
.L_x_5983:
[----:B------:R-:W4:Y:S01]  /*14790*/  LDL R152, [R1+0x8] ;  /* 0x0000080001987983 */ /* 0x000f220000100800 */
[----:B-123--:R-:W-:Y:S01]  /*147a0*/  VIADD R21, R21, 0x28c60 ;  /* 0x00028c6015157836 */ /* 0x00efe20000000000 */
[----:B------:R-:W-:Y:S01]  /*147b0*/  MOV R216, R18 ;  /* 0x0000001200d87202 */ /* 0x000fe20000000f00 */
[----:B------:R-:W-:Y:S02]  /*147c0*/  IMAD.MOV.U32 R212, RZ, RZ, R15 ;  /* 0x000000ffffd47224 */ /* 0x000fe400078e000f */
[----:B------:R-:W-:Y:S01]  /*147d0*/  IMAD.MOV.U32 R217, RZ, RZ, R13 ;  /* 0x000000ffffd97224 */ /* 0x000fe200078e000d */
[----:B------:R-:W-:-:S04]  /*147e0*/  PRMT R21, R187, 0x654, R21 ;  /* 0x00000654bb157816 */ /* 0x000fc80000000015 */
[----:B------:R0:W-:Y:S01]  /*147f0*/  SYNCS.ARRIVE.TRANS64.RED.A1T0 RZ, [R21+URZ], RZ ;  /* 0x000000ff15ff79a7 */ /* 0x0001e2000810043f */
[C---:B----4-:R-:W-:Y:S01]  /*14800*/  ISETP.GT.AND P1, PT, R12.reuse, R152, PT ;  /* 0x000000980c00720c */ /* 0x050fe20003f24270 */
[----:B------:R-:W-:-:S12]  /*14810*/  VIADD R12, R12, 0xffffffff ;  /* 0xffffffff0c0c7836 */ /* 0x000fd80000000000 */
[----:B0-----:R-:W-:Y:S05]  /*14820*/  @P1 BRA `(.L_x_5984) ;  /* 0xffffffd400c81947 */ /* 0x001fea000383ffff */
.L_x_5963:
[----:B------:R-:W-:Y:S05]  /*14830*/  BSYNC B0 ;  /* 0x0000000000007941 */ /* 0x000fea0003800000 */
.L_x_5962:
[----:B------:R-:W2:Y:S04]  /*14840*/  LDL.LU R21, [R1+0x50] ;  /* 0x0000500001157983 */ /* 0x000ea80000300800 */
[----:B------:R-:W0:Y:S04]  /*14850*/  SHFL.BFLY PT, R4, R3, 0x2, 0x1f ;  /* 0x0c401f0003047f89 */ /* 0x000e2800000e0000 */
[----:B------:R-:W1:Y:S01]  /*14860*/  SHFL.BFLY PT, R5, R0, 0x2, 0x1f ;  /* 0x0c401f0000057f89 */ /* 0x000e6200000e0000 */
[----:B0-----:R-:W-:Y:S01]  /*14870*/  FADD.FTZ R4, R4, R3 ;  /* 0x0000000304047221 */ /* 0x001fe20000010000 */
[----:B-1----:R-:W-:Y:S01]  /*14880*/  FADD.FTZ R6, R5, R0 ;  /* 0x0000000005067221 */ /* 0x002fe20000010000 */
[----:B------:R-:W-:-:S03]  /*14890*/  IMAD.MOV.U32 R0, RZ, RZ, -0x800000 ;  /* 0xff800000ff007424 */ /* 0x000fc600078e00ff */
[----:B------:R-:W0:Y:S04]  /*148a0*/  SHFL.BFLY PT, R5, R4, 0x1, 0x1f ;  /* 0x0c201f0004057f89 */ /* 0x000e2800000e0000 */
[----:B------:R-:W1:Y:S01]  /*148b0*/  SHFL.BFLY PT, R7, R6, 0x1, 0x1f ;  /* 0x0c201f0006077f89 */ /* 0x000e6200000e0000 */
[----:B0-----:R-:W-:Y:S01]  /*148c0*/  FADD.FTZ R9, R4, R5 ;  /* 0x0000000504097221 */ /* 0x001fe20000010000 */
[----:B-1----:R-:W-:Y:S01]  /*148d0*/  FADD.FTZ R11, R6, R7 ;  /* 0x00000007060b7221 */ /* 0x002fe20000010000 */
[----:B------:R-:W-:Y:S08]  /*148e0*/  BAR.ARV 0x8, 0x100 ;  /* 0x0204000000007b1d */ /* 0x000ff00000002000 */
[----:B------:R-:W-:Y:S01]  /*148f0*/  BAR.SYNC.DEFER_BLOCKING 0xf, 0x100 ;  /* 0x03c4000000007b1d */ /* 0x000fe20000010000 */
[----:B------:R-:W-:-:S02]  /*14900*/  FSETP.NE.FTZ.AND P0, PT, R9, RZ, PT ;  /* 0x000000ff0900720b */ /* 0x000fc40003f15000 */
[----:B------:R-:W-:-:S11]  /*14910*/  FSETP.NE.FTZ.AND P1, PT, R11, RZ, PT ;  /* 0x000000ff0b00720b */ /* 0x000fd60003f35000 */
[----:B------:R-:W0:Y:S01]  /*14920*/  @P0 MUFU.LG2 R5, R9 ;  /* 0x0000000900050308 */ /* 0x000e220000000c00 */
[----:B------:R-:W-:-:S07]  /*14930*/  @P0 FMUL.FTZ R8, R20, 0.69314718246459960938 ;  /* 0x3f31721814080820 */ /* 0x000fce0000410000 */
[----:B------:R-:W1:Y:S01]  /*14940*/  @P1 MUFU.LG2 R3, R11 ;  /* 0x0000000b00031308 */ /* 0x000e620000000c00 */
[----:B0-----:R-:W-:-:S04]  /*14950*/  @P0 FMUL.FTZ R5, R5, 0.69314718246459960938 ;  /* 0x3f31721805050820 */ /* 0x001fc80000410000 */
[----:B------:R-:W-:Y:S01]  /*14960*/  @P0 FFMA.FTZ R0, R8, R13, R5 ;  /* 0x0000000d08000223 */ /* 0x000fe20000010005 */
[----:B------:R-:W-:Y:S01]  /*14970*/  @P1 FMUL.FTZ R5, R20, 0.69314718246459960938 ;  /* 0x3f31721814051820 */ /* 0x000fe20000410000 */
[----:B-1----:R-:W-:Y:S01]  /*14980*/  @P1 FMUL.FTZ R4, R3, 0.69314718246459960938 ;  /* 0x3f31721803041820 */ /* 0x002fe20000410000 */
[----:B------:R-:W-:-:S03]  /*14990*/  IMAD.MOV.U32 R3, RZ, RZ, -0x800000 ;  /* 0xff800000ff037424 */ /* 0x000fc600078e00ff */
[----:B------:R-:W-:Y:S01]  /*149a0*/  @P1 FFMA.FTZ R3, R5, R15, R4 ;  /* 0x0000000f05031223 */ /* 0x000fe20000010004 */
[----:B------:R-:W-:-:S05]  /*149b0*/  IMAD.MOV R4, RZ, RZ, -R197 ;  /* 0x000000ffff047224 */ /* 0x000fca00078e0ac5 */
[----:B------:R-:W-:Y:S02]  /*149c0*/  ISETP.NE.AND P2, PT, R185, R4, PT ;  /* 0x00000004b900720c */ /* 0x000fe40003f45270 */
[----:B------:R-:W-:-:S06]  /*149d0*/  CS2R R4, SRZ ;  /* 0x0000000000047805 */ /* 0x000fcc000001ff00 */
[----:B------:R-:W0:Y:S01]  /*149e0*/  @P0 MUFU.RCP R5, R9 ;  /* 0x0000000900050308 */ /* 0x000e220000001000 */
[----:B------:R-:W-:-:S04]  /*149f0*/  PLOP3.LUT P0, PT, PT, PT, PT, 0x8, 0x0 ;  /* 0x000000000000781c */ /* 0x000fc80003f0e170 */
[----:B------:R-:W-:-:S03]  /*14a00*/  @!P2 IMAD R7, R18, 0x40, R194 ;  /* 0x000000401207a824 */ /* 0x000fc600078e02c2 */
[----:B------:R-:W1:Y:S01]  /*14a10*/  @P1 MUFU.RCP R4, R11 ;  /* 0x0000000b00041308 */ /* 0x000e620000001000 */
[----:B------:R-:W-:Y:S02]  /*14a20*/  VIADD R18, R18, 0x1 ;  /* 0x0000000112127836 */ /* 0x000fe40000000000 */
[----:B------:R-:W-:-:S03]  /*14a30*/  @!P2 IMAD R7, R7, 0x4, R2 ;  /* 0x000000040707a824 */ /* 0x000fc600078e0202 */
[----:B------:R-:W-:Y:S02]  /*14a40*/  ISETP.NE.AND P1, PT, R18, 0x2, PT ;  /* 0x000000021200780c */ /* 0x000fe40003f25270 */
[----:B0-----:R0:W-:Y:S02]  /*14a50*/  @!P2 STS [R7+0x28800], R5 ;  /* 0x028800050700a388 */ /* 0x0011e40000000800 */
[----:B------:R-:W-:Y:S01]  /*14a60*/  SEL R2, RZ, 0x1, P1 ;  /* 0x00000001ff027807 */ /* 0x000fe20000800000 */
[-C--:B------:R-:W-:Y:S01]  /*14a70*/  FMUL.FTZ R153, R28, R5.reuse ;  /* 0x000000051c997220 */ /* 0x080fe20000410000 */
[-C--:B------:R-:W-:Y:S01]  /*14a80*/  FMUL.FTZ R152, R36, R5.reuse ;  /* 0x0000000524987220 */ /* 0x080fe20000410000 */
[-C--:B------:R-:W-:Y:S01]  /*14a90*/  FMUL.FTZ R172, R40, R5.reuse ;  /* 0x0000000528ac7220 */ /* 0x080fe20000410000 */
[-C--:B------:R-:W-:Y:S01]  /*14aa0*/  FMUL.FTZ R10, R24, R5.reuse ;  /* 0x00000005180a7220 */ /* 0x080fe20000410000 */
[-C--:B------:R-:W-:Y:S01]  /*14ab0*/  FMUL.FTZ R8, R25, R5.reuse ;  /* 0x0000000519087220 */ /* 0x080fe20000410000 */
[-C--:B------:R-:W-:Y:S01]  /*14ac0*/  FMUL.FTZ R28, R29, R5.reuse ;  /* 0x000000051d1c7220 */ /* 0x080fe20000410000 */
        /* <DEDUP_REMOVED lines=59> */
[-C--:B0-----:R-:W-:Y:S01]  /*14e80*/  FMUL.FTZ R5, R26, R4.reuse ;  /* 0x000000041a057220 */ /* 0x081fe20000410000 */
        /* <DEDUP_REMOVED lines=68> */
.L_x_5840:
[----:B------:R-:W-:Y:S05]  /*152d0*/  BSYNC B7 ;  /* 0x0000000000077941 */ /* 0x000fea0003800000 */
.L_x_5830:
        /* <DEDUP_REMOVED lines=10> */
[----:B------:R-:W-:Y:S01]  /*15380*/  F2FP.F16.F32.PACK_AB R4, R8, R10 ;  /* 0x0000000a0804723e */ /* 0x000fe200000000ff */
[----:B------:R-:W-:Y:S02]  /*15390*/  ULDC.64 UR4, c[0x0][0xc00] ;  /* 0x0003000000047ab9 */ /* 0x000fe40000000a00 */
[----:B------:R-:W4:Y:S01]  /*153a0*/  LDL R50, [R1+0x4c] ;  /* 0x00004c0001327983 */ /* 0x000f220000100800 */
[----:B------:R-:W0:Y:S01]  /*153b0*/  S2R R23, SR_SWINHI ;  /* 0x0000000000177919 */ /* 0x000e220000002f00 */
[----:B------:R-:W-:Y:S02]  /*153c0*/  F2FP.F16.F32.PACK_AB R7, R31, R7 ;  /* 0x000000071f07723e */ /* 0x000fe400000000ff */
[----:B------:R-:W-:Y:S02]  /*153d0*/  F2FP.F16.F32.PACK_AB R5, R6, R5 ;  /* 0x000000050605723e */ /* 0x000fe400000000ff */
[----:B------:R-:W-:-:S02]  /*153e0*/  F2FP.F16.F32.PACK_AB R6, R28, R153 ;  /* 0x000000991c06723e */ /* 0x000fc400000000ff */
[----:B------:R-:W-:Y:S02]  /*153f0*/  MOV R20, R2 ;  /* 0x0000000200147202 */ /* 0x000fe40000000f00 */
[----:B0-----:R-:W-:Y:S02]  /*15400*/  MOV R21, R23 ;  /* 0x0000001700157202 */ /* 0x001fe40000000f00 */
        /* <DEDUP_REMOVED lines=27> */
[----:B------:R-:W-:Y:S01]  /*155c0*/  BAR.SYNC.DEFER_BLOCKING 0x1, 0x100 ;  /* 0x0044000000007b1d */ /* 0x000fe20000010000 */
[----:B---3--:R-:W-:-:S03]  /*155d0*/  IMAD.WIDE R44, R30, 0x2, R20 ;  /* 0x000000021e2c7825 */ /* 0x008fc600078e0214 */
[----:B------:R-:W-:-:S04]  /*155e0*/  LOP3.LUT R23, R44, 0x380, RZ, 0xc0, !PT ;  /* 0x000003802c177812 */ /* 0x000fc800078ec0ff */
[----:B------:R-:W-:Y:S02]  /*155f0*/  SHF.R.U64 R23, R23, 0x3, RZ ;  /* 0x0000000317177819 */ /* 0x000fe400000012ff */
[----:B------:R-:W-:Y:S02]  /*15600*/  MOV R31, R45 ;  /* 0x0000002d001f7202 */ /* 0x000fe40000000f00 */
[----:B------:R-:W-:Y:S02]  /*15610*/  LOP3.LUT R30, R23, R44, RZ, 0x3c, !PT ;  /* 0x0000002c171e7212 */ /* 0x000fe400078e3cff */
[----:B------:R-:W-:Y:S02]  /*15620*/  IADD3 R23, P0, R44, 0x20, RZ ;  /* 0x000000202c177810 */ /* 0x000fe40007f1e0ff */
[----:B------:R-:W-:Y:S02]  /*15630*/  MOV R30, R30 ;  /* 0x0000001e001e7202 */ /* 0x000fe40000000f00 */
[----:B------:R-:W-:-:S04]  /*15640*/  LOP3.LUT R10, R23, 0x380, RZ, 0xc0, !PT ;  /* 0x00000380170a7812 */ /* 0x000fc800078ec0ff */
[----:B------:R-:W-:Y:S01]  /*15650*/  SHF.R.U64 R10, R10, 0x3, RZ ;  /* 0x000000030a0a7819 */ /* 0x000fe200000012ff */
[----:B------:R0:W-:Y:S01]  /*15660*/  STSM.16.M88.4 [R30], R4 ;  /* 0x000000041e007844 */ /* 0x0001e20000000200 */
[----:B------:R-:W-:-:S04]  /*15670*/  IADD3 R49, P1, R44, 0x2060, RZ ;  /* 0x000020602c317810 */ /* 0x000fc80007f3e0ff */
[----:B------:R-:W-:Y:S01]  /*15680*/  LOP3.LUT R48, R49, 0x380, RZ, 0xc0, !PT ;  /* 0x0000038031307812 */ /* 0x000fe200078ec0ff */
[----:B0-----:R-:W-:Y:S01]  /*15690*/  IMAD.X R5, RZ, RZ, R45, P0 ;  /* 0x000000ffff057224 */ /* 0x001fe200000e062d */
[----:B------:R-:W-:-:S04]  /*156a0*/  LOP3.LUT R4, R10, R23, RZ, 0x3c, !PT ;  /* 0x000000170a047212 */ /* 0x000fc800078e3cff */
[----:B------:R-:W-:Y:S02]  /*156b0*/  MOV R12, R4 ;  /* 0x00000004000c7202 */ /* 0x000fe40000000f00 */
[----:B------:R-:W-:Y:S02]  /*156c0*/  IADD3 R5, P3, R44, 0x40, RZ ;  /* 0x000000402c057810 */ /* 0x000fe40007f7e0ff */
[----:B------:R-:W-:Y:S02]  /*156d0*/  F2FP.F16.F32.PACK_AB R10, R14, R152 ;  /* 0x000000980e0a723e */ /* 0x000fe400000000ff */
[----:B------:R-:W-:Y:S02]  /*156e0*/  LOP3.LUT R4, R5, 0x380, RZ, 0xc0, !PT ;  /* 0x0000038005047812 */ /* 0x000fe400078ec0ff */
[----:B------:R-:W-:Y:S02]  /*156f0*/  IADD3 R39, P0, R44, 0x2040, RZ ;  /* 0x000020402c277810 */ /* 0x000fe40007f1e0ff */
[----:B------:R-:W-:-:S02]  /*15700*/  SHF.R.U64 R48, R48, 0x3, RZ ;  /* 0x0000000330307819 */ /* 0x000fc400000012ff */
[----:B------:R-:W-:Y:S02]  /*15710*/  SHF.R.U64 R4, R4, 0x3, RZ ;  /* 0x0000000304047819 */ /* 0x000fe400000012ff */
[C---:B------:R-:W-:Y:S02]  /*15720*/  IADD3 R53, P2, R44.reuse, 0x4000, RZ ;  /* 0x000040002c357810 */ /* 0x040fe40007f5e0ff */
[----:B------:R-:W-:Y:S01]  /*15730*/  IADD3 R7, P4, R44, 0x60, RZ ;  /* 0x000000602c077810 */ /* 0x000fe20007f9e0ff */
[----:B------:R0:W-:Y:S01]  /*15740*/  STSM.16.M88.4 [R12], R8 ;  /* 0x000000080c007844 */ /* 0x0001e20000000200 */
[----:B------:R-:W-:Y:S02]  /*15750*/  LOP3.LUT R38, R39, 0x380, RZ, 0xc0, !PT ;  /* 0x0000038027267812 */ /* 0x000fe400078ec0ff */
[----:B------:R-:W-:Y:S01]  /*15760*/  LOP3.LUT R48, R48, R49, RZ, 0x3c, !PT ;  /* 0x0000003130307212 */ /* 0x000fe200078e3cff */
[----:B------:R-:W-:Y:S01]  /*15770*/  IMAD.X R49, RZ, RZ, R45, P1 ;  /* 0x000000ffff317224 */ /* 0x000fe200008e062d */
[----:B------:R-:W-:-:S02]  /*15780*/  IADD3 R31, P5, R44, 0x2000, RZ ;  /* 0x000020002c1f7810 */ /* 0x000fc40007fbe0ff */
[----:B------:R-:W-:Y:S02]  /*15790*/  IADD3 R35, P6, R44, 0x2020, RZ ;  /* 0x000020202c237810 */ /* 0x000fe40007fde0ff */
[----:B------:R-:W-:Y:S02]  /*157a0*/  LOP3.LUT R52, R53, 0x380, RZ, 0xc0, !PT ;  /* 0x0000038035347812 */ /* 0x000fe400078ec0ff */
[----:B------:R-:W-:Y:S02]  /*157b0*/  LOP3.LUT R6, R7, 0x380, RZ, 0xc0, !PT ;  /* 0x0000038007067812 */ /* 0x000fe400078ec0ff */
[----:B------:R-:W-:Y:S02]  /*157c0*/  SHF.R.U64 R38, R38, 0x3, RZ ;  /* 0x0000000326267819 */ /* 0x000fe400000012ff */
[----:B0-----:R-:W-:Y:S02]  /*157d0*/  LOP3.LUT R8, R4, R5, RZ, 0x3c, !PT ;  /* 0x0000000504087212 */ /* 0x001fe400078e3cff */
[----:B------:R-:W-:-:S02]  /*157e0*/  IADD3 R4, P1, R44, 0x6040, RZ ;  /* 0x000060402c047810 */ /* 0x000fc40007f3e0ff */
[----:B------:R-:W-:Y:S02]  /*157f0*/  LOP3.LUT R30, R31, 0x380, RZ, 0xc0, !PT ;  /* 0x000003801f1e7812 */ /* 0x000fe400078ec0ff */
[----:B------:R-:W-:Y:S02]  /*15800*/  LOP3.LUT R34, R35, 0x380, RZ, 0xc0, !PT ;  /* 0x0000038023227812 */ /* 0x000fe400078ec0ff */
[----:B------:R-:W-:Y:S02]  /*15810*/  SHF.R.U64 R52, R52, 0x3, RZ ;  /* 0x0000000334347819 */ /* 0x000fe400000012ff */
[----:B------:R-:W-:Y:S02]  /*15820*/  SHF.R.U64 R6, R6, 0x3, RZ ;  /* 0x0000000306067819 */ /* 0x000fe400000012ff */
[----:B------:R-:W-:Y:S02]  /*15830*/  LOP3.LUT R5, R4, 0x380, RZ, 0xc0, !PT ;  /* 0x0000038004057812 */ /* 0x000fe400078ec0ff */
[----:B------:R-:W-:Y:S01]  /*15840*/  LOP3.LUT R38, R38, R39, RZ, 0x3c, !PT ;  /* 0x0000002726267212 */ /* 0x000fe200078e3cff */
[----:B------:R-:W-:Y:S01]  /*15850*/  IMAD.X R39, RZ, RZ, R45, P0 ;  /* 0x000000ffff277224 */ /* 0x000fe200000e062d */
[----:B------:R-:W-:-:S02]  /*15860*/  SHF.R.U64 R30, R30, 0x3, RZ ;  /* 0x000000031e1e7819 */ /* 0x000fc400000012ff */
[----:B------:R-:W-:Y:S02]  /*15870*/  SHF.R.U64 R34, R34, 0x3, RZ ;  /* 0x0000000322227819 */ /* 0x000fe400000012ff */
[----:B------:R-:W-:Y:S01]  /*15880*/  LOP3.LUT R52, R52, R53, RZ, 0x3c, !PT ;  /* 0x0000003534347212 */ /* 0x000fe200078e3cff */
[--C-:B------:R-:W-:Y:S01]  /*15890*/  IMAD.X R53, RZ, RZ, R45.reuse, P2 ;  /* 0x000000ffff357224 */ /* 0x100fe200010e062d */
[----:B------:R-:W-:Y:S02]  /*158a0*/  IADD3 R72, P0, R44, 0x6020, RZ ;  /* 0x000060202c487810 */ /* 0x000fe40007f1e0ff */
[----:B------:R-:W-:Y:S02]  /*158b0*/  LOP3.LUT R10, R6, R7, RZ, 0x3c, !PT ;  /* 0x00000007060a7212 */ /* 0x000fe400078e3cff */
[----:B------:R-:W-:Y:S02]  /*158c0*/  SHF.R.U64 R5, R5, 0x3, RZ ;  /* 0x0000000305057819 */ /* 0x000fe400000012ff */
[----:B------:R-:W-:Y:S01]  /*158d0*/  IADD3 R6, P2, R44, 0x6060, RZ ;  /* 0x000060602c067810 */ /* 0x000fe20007f5e0ff */
[--C-:B------:R-:W-:Y:S01]  /*158e0*/  IMAD.X R9, RZ, RZ, R45.reuse, P3 ;  /* 0x000000ffff097224 */ /* 0x100fe200018e062d */
[----:B------:R-:W-:Y:S01]  /*158f0*/  LOP3.LUT R30, R30, R31, RZ, 0x3c, !PT ;  /* 0x0000001f1e1e7212 */ /* 0x000fe200078e3cff */
[--C-:B------:R-:W-:Y:S01]  /*15900*/  IMAD.X R11, RZ, RZ, R45.reuse, P4 ;  /* 0x000000ffff0b7224 */ /* 0x100fe200020e062d */
[----:B------:R-:W-:Y:S01]  /*15910*/  LOP3.LUT R34, R34, R35, RZ, 0x3c, !PT ;  /* 0x0000002322227212 */ /* 0x000fe200078e3cff */
[--C-:B------:R-:W-:Y:S01]  /*15920*/  IMAD.X R31, RZ, RZ, R45.reuse, P5 ;  /* 0x000000ffff1f7224 */ /* 0x100fe200028e062d */
[----:B------:R-:W-:Y:S01]  /*15930*/  LOP3.LUT R73, R72, 0x380, RZ, 0xc0, !PT ;  /* 0x0000038048497812 */ /* 0x000fe200078ec0ff */
[----:B------:R-:W-:Y:S01]  /*15940*/  IMAD.X R35, RZ, RZ, R45, P6 ;  /* 0x000000ffff237224 */ /* 0x000fe200030e062d */
[----:B------:R-:W-:-:S02]  /*15950*/  LOP3.LUT R4, R5, R4, RZ, 0x3c, !PT ;  /* 0x0000000405047212 */ /* 0x000fc400078e3cff */
[C---:B------:R-:W-:Y:S02]  /*15960*/  IADD3 R57, P3, R44.reuse, 0x4020, RZ ;  /* 0x000040202c397810 */ /* 0x040fe40007f7e0ff */
[C---:B------:R-:W-:Y:S02]  /*15970*/  IADD3 R61, P4, R44.reuse, 0x4040, RZ ;  /* 0x000040402c3d7810 */ /* 0x040fe40007f9e0ff */
[C---:B------:R-:W-:Y:S02]  /*15980*/  IADD3 R64, P5, R44.reuse, 0x4060, RZ ;  /* 0x000040602c407810 */ /* 0x040fe40007fbe0ff */
[----:B------:R-:W-:Y:S02]  /*15990*/  IADD3 R68, P6, R44, 0x6000, RZ ;  /* 0x000060002c447810 */ /* 0x000fe40007fde0ff */
[----:B------:R-:W-:Y:S02]  /*159a0*/  LOP3.LUT R5, R6, 0x380, RZ, 0xc0, !PT ;  /* 0x0000038006057812 */ /* 0x000fe400078ec0ff */
[----:B------:R-:W-:-:S02]  /*159b0*/  SHF.R.U64 R73, R73, 0x3, RZ ;  /* 0x0000000349497819 */ /* 0x000fc400000012ff */
[----:B------:R-:W-:Y:S02]  /*159c0*/  LOP3.LUT R56, R57, 0x380, RZ, 0xc0, !PT ;  /* 0x0000038039387812 */ /* 0x000fe400078ec0ff */
[----:B------:R-:W-:Y:S02]  /*159d0*/  LOP3.LUT R60, R61, 0x380, RZ, 0xc0, !PT ;  /* 0x000003803d3c7812 */ /* 0x000fe400078ec0ff */
[----:B------:R-:W-:Y:S02]  /*159e0*/  LOP3.LUT R65, R64, 0x380, RZ, 0xc0, !PT ;  /* 0x0000038040417812 */ /* 0x000fe400078ec0ff */
[----:B------:R-:W-:Y:S02]  /*159f0*/  LOP3.LUT R69, R68, 0x380, RZ, 0xc0, !PT ;  /* 0x0000038044457812 */ /* 0x000fe400078ec0ff */
[----:B------:R-:W-:Y:S02]  /*15a00*/  SHF.R.U64 R5, R5, 0x3, RZ ;  /* 0x0000000305057819 */ /* 0x000fe400000012ff */
[----:B------:R-:W-:Y:S01]  /*15a10*/  LOP3.LUT R72, R73, R72, RZ, 0x3c, !PT ;  /* 0x0000004849487212 */ /* 0x000fe200078e3cff */
[--C-:B------:R-:W-:Y:S01]  /*15a20*/  IMAD.X R73, RZ, RZ, R45.reuse, P0 ;  /* 0x000000ffff497224 */ /* 0x100fe200000e062d */
[----:B------:R-:W-:Y:S01]  /*15a30*/  SHF.R.U64 R56, R56, 0x3, RZ ;  /* 0x0000000338387819 */ /* 0x000fe200000012ff */
[----:B------:R-:W-:Y:S01]  /*15a40*/  IMAD.X R7, RZ, RZ, R45, P2 ;  /* 0x000000ffff077224 */ /* 0x000fe200010e062d */
[----:B------:R-:W-:-:S02]  /*15a50*/  SHF.R.U64 R60, R60, 0x3, RZ ;  /* 0x000000033c3c7819 */ /* 0x000fc400000012ff */
[----:B------:R-:W-:Y:S02]  /*15a60*/  SHF.R.U64 R65, R65, 0x3, RZ ;  /* 0x0000000341417819 */ /* 0x000fe400000012ff */
[----:B------:R-:W-:Y:S02]  /*15a70*/  SHF.R.U64 R69, R69, 0x3, RZ ;  /* 0x0000000345457819 */ /* 0x000fe400000012ff */
[----:B------:R-:W-:Y:S01]  /*15a80*/  LOP3.LUT R6, R5, R6, RZ, 0x3c, !PT ;  /* 0x0000000605067212 */ /* 0x000fe200078e3cff */
[----:B------:R-:W-:Y:S01]  /*15a90*/  IMAD.X R5, RZ, RZ, R45, P1 ;  /* 0x000000ffff057224 */ /* 0x000fe200008e062d */
[----:B------:R-:W-:Y:S02]  /*15aa0*/  MOV R23, R30 ;  /* 0x0000001e00177202 */ /* 0x000fe40000000f00 */
[----:B------:R-:W-:Y:S02]  /*15ab0*/  ISETP.NE.U32.AND P0, PT, RZ, UR4, PT ;  /* 0x00000004ff007c0c */ /* 0x000fe4000bf05070 */
[----:B------:R-:W-:-:S02]  /*15ac0*/  MOV R8, R8 ;  /* 0x0000000800087202 */ /* 0x000fc40000000f00 */
[----:B--2---:R-:W-:Y:S02]  /*15ad0*/  MOV R24, R34 ;  /* 0x0000002200187202 */ /* 0x004fe40000000f00 */
[----:B------:R-:W-:Y:S02]  /*15ae0*/  F2FP.F16.F32.PACK_AB R30, R167, R171 ;  /* 0x000000aba71e723e */ /* 0x000fe400000000ff */
[----:B------:R-:W-:Y:S02]  /*15af0*/  F2FP.F16.F32.PACK_AB R31, R47, R46 ;  /* 0x0000002e2f1f723e */ /* 0x000fe400000000ff */
[----:B------:R-:W-:Y:S02]  /*15b00*/  MOV R10, R10 ;  /* 0x0000000a000a7202 */ /* 0x000fe40000000f00 */
[----:B------:R-:W-:Y:S02]  /*15b10*/  F2FP.F16.F32.PACK_AB R34, R163, R166 ;  /* 0x000000a6a322723e */ /* 0x000fe400000000ff */
[----:B------:R-:W-:-:S02]  /*15b20*/  F2FP.F16.F32.PACK_AB R35, R55, R54 ;  /* 0x000000363723723e */ /* 0x000fc400000000ff */
[----:B------:R-:W-:Y:S02]  /*15b30*/  LOP3.LUT R56, R56, R57, RZ, 0x3c, !PT ;  /* 0x0000003938387212 */ /* 0x000fe400078e3cff */
[----:B------:R-:W-:Y:S01]  /*15b40*/  LOP3.LUT R60, R60, R61, RZ, 0x3c, !PT ;  /* 0x0000003d3c3c7212 */ /* 0x000fe200078e3cff */
[--C-:B------:R-:W-:Y:S01]  /*15b50*/  IMAD.X R61, RZ, RZ, R45.reuse, P4 ;  /* 0x000000ffff3d7224 */ /* 0x100fe200020e062d */
[----:B------:R-:W-:Y:S01]  /*15b60*/  LOP3.LUT R64, R65, R64, RZ, 0x3c, !PT ;  /* 0x0000004041407212 */ /* 0x000fe200078e3cff */
[--C-:B------:R-:W-:Y:S01]  /*15b70*/  IMAD.X R65, RZ, RZ, R45.reuse, P5 ;  /* 0x000000ffff417224 */ /* 0x100fe200028e062d */
[----:B------:R-:W-:Y:S01]  /*15b80*/  LOP3.LUT R68, R69, R68, RZ, 0x3c, !PT ;  /* 0x0000004445447212 */ /* 0x000fe200078e3cff */
[----:B------:R-:W-:Y:S01]  /*15b90*/  IMAD.X R69, RZ, RZ, R45, P6 ;  /* 0x000000ffff457224 */ /* 0x000fe200030e062d */
[----:B------:R-:W-:Y:S01]  /*15ba0*/  ISETP.NE.AND.EX P0, PT, RZ, UR5, PT, P0 ;  /* 0x00000005ff007c0c */ /* 0x000fe2000bf05300 */
[----:B------:R-:W-:Y:S01]  /*15bb0*/  ULDC.64 UR4, c[0x0][0xc08] ;  /* 0x0003020000047ab9 */ /* 0x000fe20000000a00 */
[----:B------:R-:W-:Y:S01]  /*15bc0*/  IADD3.X R57, RZ, R45, RZ, P3, !PT ;  /* 0x0000002dff397210 */ /* 0x000fe20001ffe4ff */
[----:B------:R0:W-:Y:S01]  /*15bd0*/  STSM.16.M88.4 [R8], R28 ;  /* 0x0000001c08007844 */ /* 0x0001e20000000200 */
[----:B------:R-:W-:-:S02]  /*15be0*/  MOV R44, R4 ;  /* 0x00000004002c7202 */ /* 0x000fc40000000f00 */
[----:B------:R-:W-:Y:S01]  /*15bf0*/  MOV R45, R6 ;  /* 0x00000006002d7202 */ /* 0x000fe20000000f00 */
[----:B------:R2:W-:Y:S01]  /*15c00*/  STSM.16.M88.4 [R10], R32 ;  /* 0x000000200a007844 */ /* 0x0005e20000000200 */
[----:B------:R-:W-:Y:S02]  /*15c10*/  F2FP.F16.F32.PACK_AB R4, R161, R164 ;  /* 0x000000a4a104723e */ /* 0x000fe400000000ff */
[----:B------:R-:W-:Y:S02]  /*15c20*/  F2FP.F16.F32.PACK_AB R5, R59, R58 ;  /* 0x0000003a3b05723e */ /* 0x000fe400000000ff */
[----:B------:R-:W-:Y:S02]  /*15c30*/  F2FP.F16.F32.PACK_AB R6, R159, R162 ;  /* 0x000000a29f06723e */ /* 0x000fe400000000ff */
[----:B------:R-:W-:Y:S02]  /*15c40*/  F2FP.F16.F32.PACK_AB R7, R63, R62 ;  /* 0x0000003e3f07723e */ /* 0x000fe400000000ff */
[----:B------:R-:W-:-:S02]  /*15c50*/  ISETP.NE.U32.AND P6, PT, RZ, UR4, PT ;  /* 0x00000004ff007c0c */ /* 0x000fc4000bfc5070 */
[----:B------:R-:W-:Y:S02]  /*15c60*/  F2FP.F16.F32.PACK_AB R9, R67, R66 ;  /* 0x000000424309723e */ /* 0x000fe400000000ff */
[----:B0-----:R-:W-:Y:S02]  /*15c70*/  F2FP.F16.F32.PACK_AB R8, R157, R160 ;  /* 0x000000a09d08723e */ /* 0x001fe400000000ff */
[----:B------:R-:W-:Y:S02]  /*15c80*/  F2FP.F16.F32.PACK_AB R11, R71, R70 ;  /* 0x00000046470b723e */ /* 0x000fe400000000ff */
[----:B--2---:R-:W-:Y:S02]  /*15c90*/  F2FP.F16.F32.PACK_AB R10, R155, R158 ;  /* 0x0000009e9b0a723e */ /* 0x004fe400000000ff */
[----:B------:R-:W-:Y:S02]  /*15ca0*/  MOV R38, R38 ;  /* 0x0000002600267202 */ /* 0x000fe40000000f00 */
[----:B------:R-:W-:-:S02]  /*15cb0*/  F2FP.F16.F32.PACK_AB R12, R154, R156 ;  /* 0x0000009c9a0c723e */ /* 0x000fc400000000ff */
[----:B------:R-:W-:Y:S01]  /*15cc0*/  F2FP.F16.F32.PACK_AB R14, R77, R76 ;  /* 0x0000004c4d0e723e */ /* 0x000fe200000000ff */
[----:B------:R-:W-:Y:S01]  /*15cd0*/  STSM.16.M88.4 [R23], R4 ;  /* 0x0000000417007844 */ /* 0x000fe20000000200 */
[----:B------:R-:W-:Y:S02]  /*15ce0*/  ISETP.NE.AND.EX P6, PT, RZ, UR5, PT, P6 ;  /* 0x00000005ff007c0c */ /* 0x000fe4000bfc5360 */
[----:B------:R-:W-:Y:S01]  /*15cf0*/  MOV R48, R48 ;  /* 0x0000003000307202 */ /* 0x000fe20000000f00 */
[----:B------:R-:W-:Y:S01]  /*15d00*/  STSM.16.M88.4 [R24], R8 ;  /* 0x0000000818007844 */ /* 0x000fe20000000200 */
[----:B------:R-:W-:Y:S02]  /*15d10*/  F2FP.F16.F32.PACK_AB R28, R81, R80 ;  /* 0x00000050511c723e */ /* 0x000fe400000000ff */
[----:B------:R-:W-:Y:S01]  /*15d20*/  F2FP.F16.F32.PACK_AB R29, R83, R82 ;  /* 0x00000052531d723e */ /* 0x000fe200000000ff */
[----:B------:R0:W-:Y:S01]  /*15d30*/  STSM.16.M88.4 [R38], R12 ;  /* 0x0000000c26007844 */ /* 0x0001e20000000200 */
[----:B------:R-:W-:-:S02]  /*15d40*/  F2FP.F16.F32.PACK_AB R30, R85, R84 ;  /* 0x00000054551e723e */ /* 0x000fc400000000ff */
[----:B------:R-:W-:Y:S02]  /*15d50*/  F2FP.F16.F32.PACK_AB R31, R87, R86 ;  /* 0x00000056571f723e */ /* 0x000fe400000000ff */
[----:B------:R-:W-:Y:S02]  /*15d60*/  MOV R52, R52 ;  /* 0x0000003400347202 */ /* 0x000fe40000000f00 */
[----:B------:R-:W-:Y:S02]  /*15d70*/  F2FP.F16.F32.PACK_AB R32, R89, R88 ;  /* 0x000000585920723e */ /* 0x000fe400000000ff */
[----:B------:R-:W-:Y:S02]  /*15d80*/  F2FP.F16.F32.PACK_AB R33, R91, R90 ;  /* 0x0000005a5b21723e */ /* 0x000fe400000000ff */
[----:B------:R-:W-:Y:S02]  /*15d90*/  F2FP.F16.F32.PACK_AB R34, R93, R92 ;  /* 0x0000005c5d22723e */ /* 0x000fe400000000ff */
[----:B------:R-:W-:-:S02]  /*15da0*/  F2FP.F16.F32.PACK_AB R35, R95, R94 ;  /* 0x0000005e5f23723e */ /* 0x000fc400000000ff */
[----:B------:R-:W-:Y:S01]  /*15db0*/  MOV R56, R56 ;  /* 0x0000003800387202 */ /* 0x000fe20000000f00 */
[----:B0-----:R-:W4:Y:S01]  /*15dc0*/  LDC.64 R12, c[0x0][0xc00] ;  /* 0x00030000ff0c7b82 */ /* 0x001f220000000a00 */
[----:B------:R-:W-:Y:S02]  /*15dd0*/  F2FP.F16.F32.PACK_AB R38, R101, R100 ;  /* 0x000000646526723e */ /* 0x000fe400000000ff */
[----:B------:R-:W-:Y:S02]  /*15de0*/  F2FP.F16.F32.PACK_AB R39, R103, R102 ;  /* 0x000000666727723e */ /* 0x000fe400000000ff */
[----:B------:R-:W-:Y:S01]  /*15df0*/  MOV R60, R60 ;  /* 0x0000003c003c7202 */ /* 0x000fe20000000f00 */
[----:B------:R-:W-:Y:S01]  /*15e00*/  STSM.16.M88.4 [R48], R28 ;  /* 0x0000001c30007844 */ /* 0x000fe20000000200 */
[----:B------:R-:W-:Y:S02]  /*15e10*/  MOV R64, R64 ;  /* 0x0000004000407202 */ /* 0x000fe40000000f00 */
[----:B------:R-:W-:-:S02]  /*15e20*/  F2FP.F16.F32.PACK_AB R4, R113, R112 ;  /* 0x000000707104723e */ /* 0x000fc400000000ff */
[----:B------:R-:W-:Y:S02]  /*15e30*/  F2FP.F16.F32.PACK_AB R5, R115, R114 ;  /* 0x000000727305723e */ /* 0x000fe400000000ff */
[----:B------:R-:W-:Y:S02]  /*15e40*/  F2FP.F16.F32.PACK_AB R6, R117, R116 ;  /* 0x000000747506723e */ /* 0x000fe400000000ff */
[----:B------:R-:W-:Y:S01]  /*15e50*/  F2FP.F16.F32.PACK_AB R7, R119, R118 ;  /* 0x000000767707723e */ /* 0x000fe200000000ff */
[----:B------:R-:W-:Y:S01]  /*15e60*/  STSM.16.M88.4 [R52], R32 ;  /* 0x0000002034007844 */ /* 0x000fe20000000200 */
[----:B------:R-:W-:Y:S02]  /*15e70*/  MOV R68, R68 ;  /* 0x0000004400447202 */ /* 0x000fe40000000f00 */
[----:B------:R-:W-:Y:S02]  /*15e80*/  F2FP.F16.F32.PACK_AB R8, R121, R120 ;  /* 0x000000787908723e */ /* 0x000fe400000000ff */
[----:B------:R-:W-:-:S02]  /*15e90*/  F2FP.F16.F32.PACK_AB R9, R123, R122 ;  /* 0x0000007a7b09723e */ /* 0x000fc400000000ff */
[----:B------:R-:W-:Y:S02]  /*15ea0*/  F2FP.F16.F32.PACK_AB R10, R125, R124 ;  /* 0x0000007c7d0a723e */ /* 0x000fe400000000ff */
[----:B------:R-:W-:Y:S01]  /*15eb0*/  F2FP.F16.F32.PACK_AB R11, R127, R126 ;  /* 0x0000007e7f0b723e */ /* 0x000fe200000000ff */
[----:B------:R-:W-:Y:S01]  /*15ec0*/  STSM.16.M88.4 [R56], R36 ;  /* 0x0000002438007844 */ /* 0x000fe20000000200 */
[----:B------:R-:W-:-:S03]  /*15ed0*/  MOV R72, R72 ;  /* 0x0000004800487202 */ /* 0x000fc60000000f00 */
[----:B------:R-:W-:Y:S04]  /*15ee0*/  STSM.16.M88.4 [R60], R40 ;  /* 0x000000283c007844 */ /* 0x000fe80000000200 */
[----:B------:R-:W-:Y:S04]  /*15ef0*/  STSM.16.M88.4 [R64], R4 ;  /* 0x0000000440007844 */ /* 0x000fe80000000200 */
[----:B------:R0:W-:Y:S04]  /*15f00*/  STSM.16.M88.4 [R68], R8 ;  /* 0x0000000844007844 */ /* 0x0001e80000000200 */
[----:B------:R-:W-:Y:S04]  /*15f10*/  STSM.16.M88.4 [R72], R128 ;  /* 0x0000008048007844 */ /* 0x000fe80000000200 */
[----:B------:R-:W-:Y:S04]  /*15f20*/  STSM.16.M88.4 [R44], R136 ;  /* 0x000000882c007844 */ /* 0x000fe80000000200 */
[----:B------:R2:W-:Y:S01]  /*15f30*/  STSM.16.M88.4 [R45], R144 ;  /* 0x000000902d007844 */ /* 0x0005e20000000200 */
[----:B0-----:R-:W0:Y:S01]  /*15f40*/  @P6 LDC.64 R10, c[0x0][0xc08] ;  /* 0x00030200ff0a6b82 */ /* 0x001e220000000a00 */
[----:B------:R-:W-:Y:S01]  /*15f50*/  ULDC UR4, c[0x0][0xa88] ;  /* 0x0002a20000047ab9 */ /* 0x000fe20000000800 */
[----:B------:R-:W-:-:S02]  /*15f60*/  IMAD.MOV.U32 R24, RZ, RZ, RZ ;  /* 0x000000ffff187224 */ /* 0x000fc400078e00ff */
[----:B------:R-:W-:Y:S02]  /*15f70*/  IMAD.U32 R23, RZ, RZ, UR4 ;  /* 0x00000004ff177e24 */ /* 0x000fe4000f8e00ff */
[C---:B----4-:R-:W-:Y:S02]  /*15f80*/  IMAD.WIDE R6, R50.reuse, 0x4, R12 ;  /* 0x0000000432067825 */ /* 0x050fe400078e020c */
[----:B------:R-:W-:Y:S02]  /*15f90*/  BAR.SYNC.DEFER_BLOCKING 0x1, 0x100 ;  /* 0x0044000000007b1d */ /* 0x000fe40000010000 */
[----:B0-----:R-:W-:-:S04]  /*15fa0*/  @P6 IMAD.WIDE R10, R50, 0x4, R10 ;  /* 0x00000004320a6825 */ /* 0x001fc800078e020a */
[----:B------:R0:W5:Y:S04]  /*15fb0*/  @P0 LDG.E R24, desc[UR40][R6.64] ;  /* 0x0000002806180981 */ /* 0x000168000c1e1900 */
[----:B------:R0:W5:Y:S01]  /*15fc0*/  @P6 LDG.E R23, desc[UR40][R10.64] ;  /* 0x000000280a176981 */ /* 0x000162000c1e1900 */
[----:B------:R-:W3:Y:S02]  /*15fd0*/  S2R R97, SR_TID.X ;  /* 0x0000000000617919 */ /* 0x000ee40000002100 */
[----:B---3--:R-:W-:-:S05]  /*15fe0*/  VIADD R97, R97, 0xffffff80 ;  /* 0xffffff8061617836 */ /* 0x008fca0000000000 */
[----:B------:R-:W-:-:S04]  /*15ff0*/  SHF.R.S32.HI R98, RZ, 0x1f, R97 ;  /* 0x0000001fff627819 */ /* 0x000fc80000011461 */
[----:B------:R-:W-:-:S04]  /*16000*/  LEA.HI R98, R98, R97, RZ, 0x3 ;  /* 0x0000006162627211 */ /* 0x000fc800078f18ff */
[----:B------:R-:W-:-:S04]  /*16010*/  SHF.R.S32.HI R98, RZ, 0x3, R98 ;  /* 0x00000003ff627819 */ /* 0x000fc80000011462 */
[----:B------:R-:W-:-:S05]  /*16020*/  LEA R5, R98, R204, 0x6 ;  /* 0x000000cc62057211 */ /* 0x000fca00078e30ff */
        /* <DEDUP_REMOVED lines=21> */
[C---:B------:R-:W-:Y:S02]  /*16180*/  IADD3 R37, P5, R4.reuse, 0x5000, RZ ;  /* 0x0000500004257810 */ /* 0x040fe40007fbe0ff */
[----:B------:R-:W-:-:S02]  /*16190*/  IADD3 R41, P1, R4, 0x6000, RZ ;  /* 0x0000600004297810 */ /* 0x000fc40007f3e0ff */
[C---:B--2---:R-:W-:Y:S02]  /*161a0*/  IADD3 R45, P2, R4.reuse, 0x7000, RZ ;  /* 0x00007000042d7810 */ /* 0x044fe40007f5e0ff */
[C---:B------:R-:W-:Y:S02]  /*161b0*/  IADD3 R49, P3, R4.reuse, 0x8000, RZ ;  /* 0x0000800004317810 */ /* 0x040fe40007f7e0ff */
[----:B------:R-:W-:Y:S02]  /*161c0*/  IADD3 R53, P4, R4, 0x9000, RZ ;  /* 0x0000900004357810 */ /* 0x000fe40007f9e0ff */
[----:B------:R-:W-:Y:S02]  /*161d0*/  P2R R14, PR, RZ, 0x20 ;  /* 0x00000020ff0e7803 */ /* 0x000fe40000000000 */
[----:B------:R-:W-:Y:S02]  /*161e0*/  LOP3.LUT R36, R37, 0x380, RZ, 0xc0, !PT ;  /* 0x0000038025247812 */ /* 0x000fe400078ec0ff */
[----:B------:R-:W-:-:S02]  /*161f0*/  LOP3.LUT R40, R41, 0x380, RZ, 0xc0, !PT ;  /* 0x0000038029287812 */ /* 0x000fc400078ec0ff */
[----:B------:R-:W-:Y:S02]  /*16200*/  LOP3.LUT R44, R45, 0x380, RZ, 0xc0, !PT ;  /* 0x000003802d2c7812 */ /* 0x000fe400078ec0ff */
[----:B------:R-:W-:Y:S02]  /*16210*/  LOP3.LUT R48, R49, 0x380, RZ, 0xc0, !PT ;  /* 0x0000038031307812 */ /* 0x000fe400078ec0ff */
[----:B------:R-:W-:Y:S02]  /*16220*/  LOP3.LUT R52, R53, 0x380, RZ, 0xc0, !PT ;  /* 0x0000038035347812 */ /* 0x000fe400078ec0ff */
[----:B------:R-:W-:Y:S02]  /*16230*/  IADD3 R57, P5, R4, 0xa000, RZ ;  /* 0x0000a00004397810 */ /* 0x000fe40007fbe0ff */
[----:B------:R-:W-:Y:S02]  /*16240*/  SHF.R.U64 R36, R36, 0x3, RZ ;  /* 0x0000000324247819 */ /* 0x000fe400000012ff */
[----:B------:R-:W-:-:S02]  /*16250*/  SHF.R.U64 R40, R40, 0x3, RZ ;  /* 0x0000000328287819 */ /* 0x000fc400000012ff */
[----:B------:R-:W-:Y:S02]  /*16260*/  LOP3.LUT R56, R57, 0x380, RZ, 0xc0, !PT ;  /* 0x0000038039387812 */ /* 0x000fe400078ec0ff */
[----:B------:R-:W-:Y:S02]  /*16270*/  SHF.R.U64 R44, R44, 0x3, RZ ;  /* 0x000000032c2c7819 */ /* 0x000fe400000012ff */
[----:B------:R-:W-:Y:S02]  /*16280*/  SHF.R.U64 R48, R48, 0x3, RZ ;  /* 0x0000000330307819 */ /* 0x000fe400000012ff */
[----:B------:R-:W-:Y:S02]  /*16290*/  SHF.R.U64 R52, R52, 0x3, RZ ;  /* 0x0000000334347819 */ /* 0x000fe400000012ff */
[----:B------:R-:W-:Y:S02]  /*162a0*/  LOP3.LUT R36, R36, R37, RZ, 0x3c, !PT ;  /* 0x0000002524247212 */ /* 0x000fe400078e3cff */
[----:B------:R-:W-:-:S02]  /*162b0*/  LOP3.LUT R40, R40, R41, RZ, 0x3c, !PT ;  /* 0x0000002928287212 */ /* 0x000fc400078e3cff */
[----:B------:R-:W-:Y:S02]  /*162c0*/  LOP3.LUT R44, R44, R45, RZ, 0x3c, !PT ;  /* 0x0000002d2c2c7212 */ /* 0x000fe400078e3cff */
[----:B------:R-:W-:Y:S02]  /*162d0*/  LOP3.LUT R48, R48, R49, RZ, 0x3c, !PT ;  /* 0x0000003130307212 */ /* 0x000fe400078e3cff */
[----:B------:R-:W-:Y:S02]  /*162e0*/  LOP3.LUT R52, R52, R53, RZ, 0x3c, !PT ;  /* 0x0000003534347212 */ /* 0x000fe400078e3cff */
[----:B------:R-:W-:Y:S01]  /*162f0*/  SHF.R.U64 R56, R56, 0x3, RZ ;  /* 0x0000000338387819 */ /* 0x000fe200000012ff */
[----:B0-----:R-:W-:Y:S06]  /*16300*/  @P6 BRA `(.L_x_5987) ;  /* 0x0000000000106947 */ /* 0x001fec0003800000 */
[----:B------:R-:W-:Y:S05]  /*16310*/  @!P0 BRA `(.L_x_5987) ;  /* 0x00000000000c8947 */ /* 0x000fea0003800000 */
[----:B------:R-:W2:Y:S04]  /*16320*/  LDG.E R10, desc[UR40][R6.64] ;  /* 0x00000028060a7981 */ /* 0x000ea8000c1e1900 */
[----:B-----5:R-:W2:Y:S02]  /*16330*/  LDG.E R23, desc[UR40][R6.64+0x4] ;  /* 0x0000042806177981 */ /* 0x020ea4000c1e1900 */
[----:B--2---:R-:W-:-:S07]  /*16340*/  IMAD.IADD R23, R23, 0x1, -R10 ;  /* 0x0000000117177824 */ /* 0x004fce00078e0a0a */
.L_x_5987:
[----:B------:R-:W2:Y:S01]  /*16350*/  LDL R86, [R1+0x48] ;  /* 0x0000480001567983 */ /* 0x000ea20000100800 */
[----:B------:R-:W-:Y:S01]  /*16360*/  ISETP.NE.AND P6, PT, R14, RZ, PT ;  /* 0x000000ff0e00720c */ /* 0x000fe20003fc5270 */
[----:B------:R-:W0:Y:S02]  /*16370*/  S2R R7, SR_TID.X ;  /* 0x0000000000077919 */ /* 0x000e240000002100 */
[----:B0-----:R-:W-:-:S05]  /*16380*/  VIADD R7, R7, 0xffffff80 ;  /* 0xffffff8007077836 */ /* 0x001fca0000000000 */
[----:B------:R-:W-:-:S04]  /*16390*/  SHF.R.S32.HI R6, RZ, 0x1f, R7 ;  /* 0x0000001fff067819 */ /* 0x000fc80000011407 */
[----:B------:R-:W-:-:S04]  /*163a0*/  LEA.HI R6, R6, R7, RZ, 0x7 ;  /* 0x0000000706067211 */ /* 0x000fc800078f38ff */
[----:B------:R-:W-:-:S06]  /*163b0*/  SHF.R.S32.HI R6, RZ, 0x7, R6 ;  /* 0x00000007ff067819 */ /* 0x000fcc0000011406 */
[----:B------:R-:W0:Y:S01]  /*163c0*/  SHFL.IDX PT, R6, R6, RZ, 0x1f ;  /* 0x00001fff06067589 */ /* 0x000e2200000e0000 */
[--C-:B------:R-:W-:Y:S01]  /*163d0*/  IMAD.X R53, RZ, RZ, R5.reuse, P4 ;  /* 0x000000ffff357224 */ /* 0x100fe200020e0605 */
[----:B------:R-:W-:Y:S01]  /*163e0*/  LOP3.LUT R56, R56, R57, RZ, 0x3c, !PT ;  /* 0x0000003938387212 */ /* 0x000fe200078e3cff */
[--C-:B------:R-:W-:Y:S01]  /*163f0*/  IMAD.X R37, RZ, RZ, R5.reuse, P6 ;  /* 0x000000ffff257224 */ /* 0x100fe200030e0605 */
[----:B------:R-:W-:Y:S01]  /*16400*/  IADD3.X R41, RZ, R5, RZ, P1, !PT ;  /* 0x00000005ff297210 */ /* 0x000fe20000ffe4ff */
[--C-:B------:R-:W-:Y:S01]  /*16410*/  IMAD.X R45, RZ, RZ, R5.reuse, P2 ;  /* 0x000000ffff2d7224 */ /* 0x100fe200010e0605 */
[C---:B------:R-:W-:Y:S01]  /*16420*/  IADD3 R61, P6, R4.reuse, 0xb000, RZ ;  /* 0x0000b000043d7810 */ /* 0x040fe20007fde0ff */
[--C-:B------:R-:W-:Y:S01]  /*16430*/  IMAD.X R49, RZ, RZ, R5.reuse, P3 ;  /* 0x000000ffff317224 */ /* 0x100fe200018e0605 */
[C---:B------:R-:W-:Y:S01]  /*16440*/  IADD3 R65, P1, R4.reuse, 0xc000, RZ ;  /* 0x0000c00004417810 */ /* 0x040fe20007f3e0ff */
[----:B------:R-:W-:Y:S01]  /*16450*/  IMAD.X R57, RZ, RZ, R5, P5 ;  /* 0x000000ffff397224 */ /* 0x000fe200028e0605 */
[----:B------:R-:W-:-:S02]  /*16460*/  IADD3 R69, P2, R4, 0xd000, RZ ;  /* 0x0000d00004457810 */ /* 0x000fc40007f5e0ff */
[C---:B------:R-:W-:Y:S02]  /*16470*/  IADD3 R73, P3, R4.reuse, 0xe000, RZ ;  /* 0x0000e00004497810 */ /* 0x040fe40007f7e0ff */
[----:B------:R-:W-:Y:S02]  /*16480*/  IADD3 R7, P5, R4, 0xf000, RZ ;  /* 0x0000f00004077810 */ /* 0x000fe40007fbe0ff */
[----:B------:R-:W-:Y:S02]  /*16490*/  LOP3.LUT R60, R61, 0x380, RZ, 0xc0, !PT ;  /* 0x000003803d3c7812 */ /* 0x000fe400078ec0ff */
[----:B------:R-:W-:Y:S02]  /*164a0*/  LOP3.LUT R64, R65, 0x380, RZ, 0xc0, !PT ;  /* 0x0000038041407812 */ /* 0x000fe400078ec0ff */
[----:B0-----:R-:W-:Y:S02]  /*164b0*/  ISETP.NE.AND P4, PT, R6, RZ, PT ;  /* 0x000000ff0600720c */ /* 0x001fe40003f85270 */
        /* <DEDUP_REMOVED lines=10> */
[----:B------:R-:W-:Y:S02]  /*16560*/  SHF.R.S32.HI R80, RZ, 0x1f, R50 ;  /* 0x0000001fff507819 */ /* 0x000fe40000011432 */
        /* <DEDUP_REMOVED lines=9> */
[----:B------:R-:W-:Y:S02]  /*16600*/  IADD3.X R77, RZ, R5, RZ, P5, !PT ;  /* 0x00000005ff4d7210 */ /* 0x000fe40002ffe4ff */
[----:B------:R-:W-:Y:S02]  /*16610*/  LOP3.LUT R76, R6, R7, RZ, 0x3c, !PT ;  /* 0x00000007064c7212 */ /* 0x000fe400078e3cff */
[----:B------:R-:W-:Y:S02]  /*16620*/  SEL R81, R50, RZ, !P0 ;  /* 0x000000ff32517207 */ /* 0x000fe40004000000 */
[----:B------:R-:W-:Y:S02]  /*16630*/  SEL R80, R80, RZ, !P0 ;  /* 0x000000ff50507207 */ /* 0x000fe40004000000 */
[----:B-----5:R-:W-:Y:S02]  /*16640*/  SHF.R.S32.HI R21, RZ, 0x1f, R24 ;  /* 0x0000001fff157819 */ /* 0x020fe40000011418 */
[----:B--2---:R-:W-:Y:S01]  /*16650*/  SHF.R.S32.HI R82, RZ, 0x1f, R86 ;  /* 0x0000001fff527819 */ /* 0x004fe20000011456 */
[----:B------:R-:W-:Y:S06]  /*16660*/  @P4 BRA `(.L_x_5988) ;  /* 0x0000000000b44947 */ /* 0x000fec0003800000 */
[----:B------:R-:W0:Y:S01]  /*16670*/  LDC R30, c[0x0][0xbe8] ;  /* 0x0002fa00ff1e7b82 */ /* 0x000e220000000800 */
[----:B------:R-:W-:Y:S01]  /*16680*/  ULDC.64 UR4, c[0x0][0xb90] ;  /* 0x0002e40000047ab9 */ /* 0x000fe20000000a00 */
[----:B------:R-:W-:Y:S02]  /*16690*/  IMAD.IADD R14, R229, 0x1, R195 ;  /* 0x00000001e50e7824 */ /* 0x000fe400078e02c3 */
[----:B------:R-:W-:Y:S02]  /*166a0*/  IMAD R10, R82, UR4, RZ ;  /* 0x00000004520a7c24 */ /* 0x000fe4000f8e02ff */
[----:B------:R-:W-:Y:S02]  /*166b0*/  IMAD.MOV.U32 R20, RZ, RZ, R24 ;  /* 0x000000ffff147224 */ /* 0x000fe400078e0018 */
[C---:B------:R-:W-:Y:S02]  /*166c0*/  IMAD R15, R86.reuse, UR5, R10 ;  /* 0x00000005560f7c24 */ /* 0x040fe4000f8e020a */
[----:B------:R-:W-:Y:S01]  /*166d0*/  IMAD.WIDE.U32 R6, R86, UR4, R20 ;  /* 0x0000000456067c25 */ /* 0x000fe2000f8e0014 */
[----:B------:R-:W-:-:S03]  /*166e0*/  ULDC.64 UR4, c[0x0][0xb98] ;  /* 0x0002e60000047ab9 */ /* 0x000fc60000000a00 */
[----:B------:R-:W-:Y:S02]  /*166f0*/  IMAD.IADD R7, R7, 0x1, R15 ;  /* 0x0000000107077824 */ /* 0x000fe400078e020f */
[----:B------:R-:W-:Y:S02]  /*16700*/  IMAD.IADD R34, R194, 0x1, R195 ;  /* 0x00000001c2227824 */ /* 0x000fe400078e02c3 */
[----:B------:R-:W-:Y:S01]  /*16710*/  IMAD.WIDE.U32 R6, R81, UR4, R6 ;  /* 0x0000000451067c25 */ /* 0x000fe2000f8e0006 */
[----:B0-----:R-:W-:-:S13]  /*16720*/  ISETP.NE.AND P0, PT, R30, 0x1, PT ;  /* 0x000000011e00780c */ /* 0x001fda0003f05270 */
[----:B------:R-:W0:Y:S08]  /*16730*/  @P0 LDC R11, c[0x0][0xbec] ;  /* 0x0002fb00ff0b0b82 */ /* 0x000e300000000800 */
[----:B------:R-:W2:Y:S01]  /*16740*/  @P0 LDC R31, c[0x0][0xbf0] ;  /* 0x0002fc00ff1f0b82 */ /* 0x000ea20000000800 */
[----:B0-----:R-:W-:-:S04]  /*16750*/  @P0 IMAD.HI.U32 R10, R14, R11, RZ ;  /* 0x0000000b0e0a0227 */ /* 0x001fc800078e00ff */
[----:B------:R-:W-:Y:S01]  /*16760*/  IMAD.MOV.U32 R11, RZ, RZ, R14 ;  /* 0x000000ffff0b7224 */ /* 0x000fe200078e000e */
[----:B--2---:R-:W-:Y:S01]  /*16770*/  @P0 SHF.R.U32.HI R11, RZ, R31, R10 ;  /* 0x0000001fff0b0219 */ /* 0x004fe2000001160a */
        /* <DEDUP_REMOVED lines=8> */
[----:B------:R-:W-:Y:S01]  /*16800*/  IADD3.X R7, R31, R7, R14, P0, !PT ;  /* 0x000000071f077210 */ /* 0x000fe200007fe40e */
[----:B------:R-:W-:Y:S02]  /*16810*/  IMAD.MOV R14, RZ, RZ, -R197 ;  /* 0x000000ffff0e7224 */ /* 0x000fe400078e0ac5 */
[----:B------:R-:W-:-:S02]  /*16820*/  IMAD R10, R10, UR4, RZ ;  /* 0x000000040a0a7c24 */ /* 0x000fc4000f8e02ff */
[----:B------:R-:W-:-:S04]  /*16830*/  IMAD.WIDE.U32 R6, R15, UR4, R6 ;  /* 0x000000040f067c25 */ /* 0x000fc8000f8e0006 */
[----:B------:R-:W-:Y:S01]  /*16840*/  IMAD R15, R15, UR5, R10 ;  /* 0x000000050f0f7c24 */ /* 0x000fe2000f8e020a */
[----:B------:R-:W-:Y:S01]  /*16850*/  ULDC.64 UR4, c[0x0][0xb50] ;  /* 0x0002d40000047ab9 */ /* 0x000fe20000000a00 */
[----:B------:R-:W-:Y:S02]  /*16860*/  IMAD R31, R23, R30, RZ ;  /* 0x0000001e171f7224 */ /* 0x000fe400078e02ff */
        /* <DEDUP_REMOVED lines=13> */
.L_x_5988:
        /* <DEDUP_REMOVED lines=37> */
[C---:B------:R-:W-:Y:S01]  /*16b90*/  VIADD R103, R204.reuse, 0x40 ;  /* 0x00000040cc677836 */ /* 0x040fe20000000000 */
[----:B------:R-:W5:Y:S01]  /*16ba0*/  LD.E.128 R72, desc[UR40][R72.64] ;  /* 0x0000002848487980 */ /* 0x000f62000c101d00 */
[----:B------:R-:W-:Y:S01]  /*16bb0*/  IMAD.IADD R80, R195, 0x1, R0 ;  /* 0x00000001c3507824 */ /* 0x000fe200078e0200 */
[----:B------:R-:W-:-:S02]  /*16bc0*/  IADD3 R101, R204, 0x80, RZ ;  /* 0x00000080cc657810 */ /* 0x000fc40007ffe0ff */
[----:B0-----:R-:W-:Y:S01]  /*16bd0*/  ISETP.GE.AND P0, PT, R103, R3, PT ;  /* 0x000000036700720c */ /* 0x001fe20003f06270 */
[----:B--2---:R-:W-:Y:S01]  /*16be0*/  @P1 IMAD.HI.U32 R0, R80, R85, RZ ;  /* 0x0000005550001227 */ /* 0x004fe200078e00ff */
[----:B------:R-:W5:Y:S01]  /*16bf0*/  LD.E.128 R76, desc[UR40][R76.64] ;  /* 0x000000284c4c7980 */ /* 0x000f62000c101d00 */
[C---:B------:R-:W-:Y:S01]  /*16c00*/  IADD3 R93, R204.reuse, 0x180, RZ ;  /* 0x00000180cc5d7810 */ /* 0x040fe20007ffe0ff */
[----:B------:R-:W-:Y:S01]  /*16c10*/  BSSY B1, `(.L_x_5989) ;  /* 0x0000071000017945 */ /* 0x000fe20003800000 */
[----:B------:R-:W-:Y:S01]  /*16c20*/  IMAD.WIDE.U32 R20, R81, UR4, R20 ;  /* 0x0000000451147c25 */ /* 0x000fe2000f8e0014 */
[----:B------:R-:W-:Y:S01]  /*16c30*/  SEL R24, RZ, 0xffffffff, P0 ;  /* 0xffffffffff187807 */ /* 0x000fe20000000000 */
[----:B------:R-:W-:Y:S01]  /*16c40*/  ULDC.64 UR4, c[0x0][0xae0] ;  /* 0x0002b80000047ab9 */ /* 0x000fe20000000a00 */
[----:B------:R-:W-:Y:S01]  /*16c50*/  ISETP.GE.AND P0, PT, R101, R3, PT ;  /* 0x000000036500720c */ /* 0x000fe20003f06270 */
[----:B------:R-:W-:Y:S01]  /*16c60*/  IMAD.MOV.U32 R81, RZ, RZ, R80 ;  /* 0x000000ffff517224 */ /* 0x000fe200078e0050 */
[----:B---3--:R-:W-:Y:S01]  /*16c70*/  @P1 SHF.R.U32.HI R81, RZ, R87, R0 ;  /* 0x00000057ff511219 */ /* 0x008fe20000011600 */
[C---:B------:R-:W-:Y:S01]  /*16c80*/  VIADD R99, R204.reuse, 0xc0 ;  /* 0x000000c0cc637836 */ /* 0x040fe20000000000 */
[-C--:B------:R-:W-:Y:S01]  /*16c90*/  ISETP.GE.AND P1, PT, R204, R3.reuse, PT ;  /* 0x00000003cc00720c */ /* 0x080fe20003f26270 */
[----:B------:R-:W-:Y:S01]  /*16ca0*/  IMAD.SHL.U32 R85, R24, 0x2, RZ ;  /* 0x0000000218557824 */ /* 0x000fe200078e00ff */
[----:B------:R-:W-:Y:S01]  /*16cb0*/  SEL R24, RZ, 0xffffffff, P0 ;  /* 0xffffffffff187807 */ /* 0x000fe20000000000 */
[----:B------:R-:W-:Y:S01]  /*16cc0*/  VIADD R97, R204, 0x100 ;  /* 0x00000100cc617836 */ /* 0x000fe20000000000 */
[----:B------:R-:W-:Y:S01]  /*16cd0*/  SEL R0, RZ, 0x1, P1 ;  /* 0x00000001ff007807 */ /* 0x000fe20000800000 */
[----:B------:R-:W-:Y:S01]  /*16ce0*/  IMAD.IADD R21, R21, 0x1, R83 ;  /* 0x0000000115157824 */ /* 0x000fe200078e0253 */
        /* <DEDUP_REMOVED lines=21> */
[----:B------:R-:W-:-:S02]  /*16e40*/  LOP3.LUT R0, R85, 0x8, R0, 0xe2, !PT ;  /* 0x0000000855007812 */ /* 0x000fc400078ee200 */
[----:B------:R-:W-:Y:S01]  /*16e50*/  IADD3 R96, R204, 0x140, RZ ;  /* 0x00000140cc607810 */ /* 0x000fe20007ffe0ff */
        /* <DEDUP_REMOVED lines=9> */
[----:B------:R-:W-:Y:S01]  /*16ef0*/  SHF.R.S32.HI R96, RZ, 0x1f, R96 ;  /* 0x0000001fff607819 */ /* 0x000fe20000011460 */
[----:B------:R-:W-:Y:S01]  /*16f00*/  IMAD R80, R80, UR4, RZ ;  /* 0x0000000450507c24 */ /* 0x000fe2000f8e02ff */
[----:B------:R-:W-:Y:S01]  /*16f10*/  LOP3.LUT R0, R81, 0x20, R0, 0xe2, !PT ;  /* 0x0000002051007812 */ /* 0x000fe200078ee200 */
[----:B------:R-:W-:Y:S01]  /*16f20*/  IMAD R90, R23, R84, RZ ;  /* 0x00000054175a7224 */ /* 0x000fe200078e02ff */
[----:B------:R-:W-:Y:S01]  /*16f30*/  SEL R23, RZ, 0x40, P0 ;  /* 0x00000040ff177807 */ /* 0x000fe20000000000 */
[----:B------:R-:W-:-:S02]  /*16f40*/  IMAD.IADD R195, R98, 0x1, R195 ;  /* 0x0000000162c37824 */ /* 0x000fc400078e02c3 */
[C---:B------:R-:W-:Y:S01]  /*16f50*/  IMAD R81, R83.reuse, UR5, R80 ;  /* 0x0000000553517c24 */ /* 0x040fe2000f8e0250 */
[----:B------:R-:W-:Y:S01]  /*16f60*/  LOP3.LUT R23, R0, R23, RZ, 0xfc, !PT ;  /* 0x0000001700177212 */ /* 0x000fe200078efcff */
[----:B------:R-:W-:Y:S01]  /*16f70*/  IMAD.WIDE.U32 R20, R83, UR4, R20 ;  /* 0x0000000453147c25 */ /* 0x000fe2000f8e0014 */
[----:B------:R-:W-:Y:S01]  /*16f80*/  ISETP.GE.AND P1, PT, R195, R90, PT ;  /* 0x0000005ac300720c */ /* 0x000fe20003f26270 */
[----:B------:R-:W-:Y:S02]  /*16f90*/  ULDC.64 UR4, c[0x0][0xa80] ;  /* 0x0002a00000047ab9 */ /* 0x000fe40000000a00 */
[----:B------:R-:W-:Y:S01]  /*16fa0*/  VIADD R91, R204, 0x1c0 ;  /* 0x000001c0cc5b7836 */ /* 0x000fe20000000000 */
[----:B------:R-:W-:Y:S01]  /*16fb0*/  LEA R88, P2, R20, UR4, 0x1 ;  /* 0x0000000414587c11 */ /* 0x000fe2000f8408ff */
[----:B------:R-:W-:Y:S02]  /*16fc0*/  IMAD.IADD R21, R21, 0x1, R81 ;  /* 0x0000000115157824 */ /* 0x000fe400078e0251 */
[----:B------:R-:W-:Y:S01]  /*16fd0*/  VIADD R0, R2, 0x28c20 ;  /* 0x00028c2002007836 */ /* 0x000fe20000000000 */
[----:B------:R-:W-:Y:S01]  /*16fe0*/  ISETP.GE.AND P0, PT, R91, R3, PT ;  /* 0x000000035b00720c */ /* 0x000fe20003f06270 */
[----:B------:R-:W-:Y:S01]  /*16ff0*/  VIADD R92, R204, 0x1c0 ;  /* 0x000001c0cc5c7836 */ /* 0x000fe20000000000 */
[----:B------:R-:W-:Y:S01]  /*17000*/  LEA.HI.X R89, R20, UR5, R21, 0x1, P2 ;  /* 0x0000000514597c11 */ /* 0x000fe200090f0c15 */
[C---:B------:R-:W-:Y:S01]  /*17010*/  VIADD R94, R204.reuse, 0x180 ;  /* 0x00000180cc5e7836 */ /* 0x040fe20000000000 */
[----:B------:R-:W-:Y:S01]  /*17020*/  PRMT R0, RZ, 0x654, R0 ;  /* 0x00000654ff007816 */ /* 0x000fe20000000000 */
[C---:B------:R-:W-:Y:S01]  /*17030*/  VIADD R98, R204.reuse, 0x100 ;  /* 0x00000100cc627836 */ /* 0x040fe20000000000 */
[----:B------:R-:W-:Y:S01]  /*17040*/  SEL R24, RZ, 0x80, P0 ;  /* 0x00000080ff187807 */ /* 0x000fe20000000000 */
[C---:B------:R-:W-:Y:S01]  /*17050*/  VIADD R100, R204.reuse, 0xc0 ;  /* 0x000000c0cc647836 */ /* 0x040fe20000000000 */
[----:B0-----:R0:W-:Y:S01]  /*17060*/  SYNCS.ARRIVE.TRANS64.RED.A1T0 RZ, [R0+URZ], RZ ;  /* 0x000000ff00ff79a7 */ /* 0x0011e2000810043f */
        /* <DEDUP_REMOVED lines=19> */
[-C--:B------:R-:W-:Y:S01]  /*171a0*/  ISETP.GE.AND P2, PT, R97, R3.reuse, PT ;  /* 0x000000036100720c */ /* 0x080fe20003f46270 */
[----:B-----5:R0:W-:Y:S01]  /*171b0*/  @!P0 ST.E.128 desc[UR40][R82.64], R4 ;  /* 0x0000000452008985 */ /* 0x0201e2000c101d28 */
[----:B------:R-:W-:Y:S02]  /*171c0*/  @!P5 LEA R86, P4, R101, R20, 0x1 ;  /* 0x000000146556d211 */ /* 0x000fe400078808ff */
[----:B------:R-:W-:Y:S01]  /*171d0*/  LOP3.LUT P0, RZ, R23, 0x40, RZ, 0xc0, !PT ;  /* 0x0000004017ff7812 */ /* 0x000fe2000780c0ff */
[----:B------:R2:W-:Y:S01]  /*171e0*/  @!P1 ST.E.128 desc[UR40][R80.64], R12 ;  /* 0x0000000c50009985 */ /* 0x0005e2000c101d28 */
[----:B------:R-:W-:-:S02]  /*171f0*/  ISETP.GE.AND P1, PT, R95, R3, PT ;  /* 0x000000035f00720c */ /* 0x000fc40003f26270 */
[-C--:B------:R-:W-:Y:S02]  /*17200*/  @!P5 LEA.HI.X R87, R101, R21.reuse, R102, 0x1, P4 ;  /* 0x000000156557d211 */ /* 0x080fe400020f0c66 */
[----:B------:R-:W-:Y:S02]  /*17210*/  LOP3.LUT P4, RZ, R24, 0x80, RZ, 0xc0, !PT ;  /* 0x0000008018ff7812 */ /* 0x000fe4000788c0ff */
[CC--:B------:R-:W-:Y:S01]  /*17220*/  @!P3 LEA R84, P6, R99.reuse, R20.reuse, 0x1 ;  /* 0x000000146354b211 */ /* 0x0c0fe200078c08ff */
[----:B------:R4:W-:Y:S03]  /*17230*/  @!P5 ST.E.128 desc[UR40][R86.64], R32 ;  /* 0x000000205600d985 */ /* 0x0009e6000c101d28 */
[----:B------:R-:W-:Y:S02]  /*17240*/  @!P3 LEA.HI.X R85, R99, R21, R100, 0x1, P6 ;  /* 0x000000156355b211 */ /* 0x000fe400030f0c64 */
[----:B0-----:R-:W-:-:S03]  /*17250*/  @!P2 LEA R4, P5, R97, R20, 0x1 ;  /* 0x000000146104a211 */ /* 0x001fc600078a08ff */
        /* <DEDUP_REMOVED lines=12> */
.L_x_5990:
[----:B------:R-:W-:Y:S05]  /*17320*/  BSYNC B1 ;  /* 0x0000000000017941 */ /* 0x000fea0003800000 */
.L_x_5989:
[----:B------:R-:W-:Y:S01]  /*17330*/  VIADD R0, R195, 0x20 ;  /* 0x00000020c3007836 */ /* 0x000fe20000000000 */
[----:B----45:R0:W4:Y:S04]  /*17340*/  SHFL.IDX PT, R7, R89, 0x1, 0x181f ;  /* 0x00381f0059077f89 */ /* 0x03012800000e0000 */
        /* <DEDUP_REMOVED lines=36> */
.L_x_5986:
[----:B------:R-:W3:Y:S01]  /*17590*/  LDL R9, [R1+0x4c] ;  /* 0x00004c0001097983 */ /* 0x000ee20000100800 */
[----:B------:R-:W-:Y:S01]  /*175a0*/  ULDC.64 UR4, c[0x0][0xc00] ;  /* 0x0003000000047ab9 */ /* 0x000fe20000000a00 */
[----:B------:R-:W3:Y:S01]  /*175b0*/  LDC.64 R4, c[0x0][0xc00] ;  /* 0x00030000ff047b82 */ /* 0x000ee20000000a00 */
[----:B------:R-:W-:Y:S01]  /*175c0*/  ISETP.NE.U32.AND P0, PT, RZ, UR4, PT ;  /* 0x00000004ff007c0c */ /* 0x000fe2000bf05070 */
[----:B------:R-:W-:-:S03]  /*175d0*/  IMAD.MOV.U32 R3, RZ, RZ, RZ ;  /* 0x000000ffff037224 */ /* 0x000fc600078e00ff */
[----:B------:R-:W-:Y:S01]  /*175e0*/  ISETP.NE.AND.EX P0, PT, RZ, UR5, PT, P0 ;  /* 0x00000005ff007c0c */ /* 0x000fe2000bf05300 */
[----:B------:R-:W-:Y:S02]  /*175f0*/  ULDC.64 UR4, c[0x0][0xc08] ;  /* 0x0003020000047ab9 */ /* 0x000fe40000000a00 */
[----:B------:R-:W-:Y:S01]  /*17600*/  ISETP.NE.U32.AND P1, PT, RZ, UR4, PT ;  /* 0x00000004ff007c0c */ /* 0x000fe2000bf25070 */
[----:B--2---:R-:W2:Y:S01]  /*17610*/  S2R R24, SR_TID.X ;  /* 0x0000000000187919 */ /* 0x004ea20000002100 */
[----:B0-----:R-:W0:Y:S02]  /*17620*/  LDC R21, c[0x0][0xbe8] ;  /* 0x0002fa00ff157b82 */ /* 0x001e240000000800 */
[----:B------:R-:W-:-:S13]  /*17630*/  ISETP.NE.AND.EX P1, PT, RZ, UR5, PT, P1 ;  /* 0x00000005ff007c0c */ /* 0x000fda000bf25310 */
[----:B------:R-:W4:Y:S01]  /*17640*/  @P1 LDC.64 R6, c[0x0][0xc08] ;  /* 0x00030200ff061b82 */ /* 0x000f220000000a00 */
[----:B------:R-:W-:Y:S02]  /*17650*/  ULDC UR4, c[0x0][0xa88] ;  /* 0x0002a20000047ab9 */ /* 0x000fe40000000800 */
[----:B------:R-:W-:Y:S02]  /*17660*/  IMAD.U32 R0, RZ, RZ, UR4 ;  /* 0x00000004ff007e24 */ /* 0x000fe4000f8e00ff */
[----:B---3--:R-:W-:-:S04]  /*17670*/  IMAD.WIDE R4, R9, 0x4, R4 ;  /* 0x0000000409047825 */ /* 0x008fc800078e0204 */
[----:B----4-:R-:W-:Y:S01]  /*17680*/  @P1 IMAD.WIDE R6, R9, 0x4, R6 ;  /* 0x0000000409061825 */ /* 0x010fe200078e0206 */
[----:B------:R3:W5:Y:S03]  /*17690*/  @P0 LDG.E R3, desc[UR40][R4.64] ;  /* 0x0000002804030981 */ /* 0x000766000c1e1900 */
[----:B--2---:R-:W-:Y:S01]  /*176a0*/  VIADD R24, R24, 0xffffff80 ;  /* 0xffffff8018187836 */ /* 0x004fe20000000000 */
[----:B------:R3:W5:Y:S01]  /*176b0*/  @P1 LDG.E R0, desc[UR40][R6.64] ;  /* 0x0000002806001981 */ /* 0x000762000c1e1900 */
[----:B------:R-:W-:-:S03]  /*176c0*/  SHF.R.S32.HI R8, RZ, 0x1f, R9 ;  /* 0x0000001fff087819 */ /* 0x000fc60000011409 */
[----:B------:R-:W-:Y:S01]  /*176d0*/  ISETP.GE.AND P2, PT, R24, 0x40, PT ;  /* 0x000000401800780c */ /* 0x000fe20003f46270 */
[----:B0-----:R-:W-:-:S12]  /*176e0*/  @P1 BRA `(.L_x_5992) ;  /* 0x0000000000101947 */ /* 0x001fd80003800000 */
[----:B------:R-:W-:Y:S05]  /*176f0*/  @!P0 BRA `(.L_x_5992) ;  /* 0x00000000000c8947 */ /* 0x000fea0003800000 */
[----:B---3--:R-:W2:Y:S04]  /*17700*/  LDG.E R7, desc[UR40][R4.64] ;  /* 0x0000002804077981 */ /* 0x008ea8000c1e1900 */
[----:B-----5:R-:W2:Y:S02]  /*17710*/  LDG.E R0, desc[UR40][R4.64+0x4] ;  /* 0x0000042804007981 */ /* 0x020ea4000c1e1900 */
[----:B--2---:R-:W-:-:S07]  /*17720*/  IADD3 R0, -R7, R0, RZ ;  /* 0x0000000007007210 */ /* 0x004fce0007ffe1ff */
.L_x_5992:
[----:B------:R-:W2:Y:S01]  /*17730*/  LDL R28, [R1+0x48] ;  /* 0x00004800011c7983 */ /* 0x000ea20000100800 */
[----:B------:R-:W-:Y:S01]  /*17740*/  BSSY B1, `(.L_x_5993) ;  /* 0x000002d000017945 */ /* 0x000fe20003800000 */
[----:B------:R-:W-:Y:S02]  /*17750*/  SEL R13, R9, RZ, !P0 ;  /* 0x000000ff090d7207 */ /* 0x000fe40004000000 */
[----:B------:R-:W-:Y:S02]  /*17760*/  SEL R14, R8, RZ, !P0 ;  /* 0x000000ff080e7207 */ /* 0x000fe40004000000 */
[----:B-----5:R-:W-:Y:S02]  /*17770*/  SHF.R.S32.HI R10, RZ, 0x1f, R3 ;  /* 0x0000001fff0a7819 */ /* 0x020fe40000011403 */
[----:B--2---:R-:W-:Y:S01]  /*17780*/  SHF.R.S32.HI R12, RZ, 0x1f, R28 ;  /* 0x0000001fff0c7819 */ /* 0x004fe2000001141c */
[----:B------:R-:W-:Y:S06]  /*17790*/  @P2 BRA `(.L_x_5994) ;  /* 0x00000000009c2947 */ /* 0x000fec0003800000 */
[----:B---3--:R-:W0:Y:S01]  /*177a0*/  S2R R6, SR_TID.X ;  /* 0x0000000000067919 */ /* 0x008e220000002100 */
[----:B------:R-:W2:Y:S02]  /*177b0*/  LDC R20, c[0x0][0xbe8] ;  /* 0x0002fa00ff147b82 */ /* 0x000ea40000000800 */
[----:B--2---:R-:W-:Y:S01]  /*177c0*/  IMAD R4, R0, R20, RZ ;  /* 0x0000001400047224 */ /* 0x004fe200078e02ff */
        /* <DEDUP_REMOVED lines=14> */
[----:B------:R-:W2:Y:S01]  /*178b0*/  @P0 LDC R15, c[0x0][0xbf0] ;  /* 0x0002fc00ff0f0b82 */ /* 0x000ea20000000800 */
[----:B------:R-:W-:-:S04]  /*178c0*/  IMAD.WIDE.U32 R4, R13, UR4, R4 ;  /* 0x000000040d047c25 */ /* 0x000fc8000f8e0004 */
[----:B0-----:R-:W-:-:S05]  /*178d0*/  @P0 IMAD.HI.U32 R6, R11, R6, RZ ;  /* 0x000000060b060227 */ /* 0x001fca00078e00ff */
[----:B--2---:R-:W-:Y:S01]  /*178e0*/  @P0 SHF.R.U32.HI R7, RZ, R15, R6 ;  /* 0x0000000fff070219 */ /* 0x004fe20000011606 */
        /* <DEDUP_REMOVED lines=18> */
.L_x_5994:
[----:B------:R-:W-:Y:S05]  /*17a10*/  BSYNC B1 ;  /* 0x0000000000017941 */ /* 0x000fea0003800000 */
.L_x_5993:
[----:B------:R-:W-:Y:S01]  /*17a20*/  ISETP.NE.AND P0, PT, R21, 0x1, PT ;  /* 0x000000011500780c */ /* 0x000fe20003f05270 */
[----:B------:R-:W2:Y:S01]  /*17a30*/  LDC R23, c[0x0][0xac8] ;  /* 0x0002b200ff177b82 */ /* 0x000ea20000000800 */
[----:B------:R-:W-:Y:S01]  /*17a40*/  ULDC.64 UR4, c[0x0][0xaa0] ;  /* 0x0002a80000047ab9 */ /* 0x000fe20000000a00 */
[--C-:B------:R-:W-:Y:S01]  /*17a50*/  SHF.R.S32.HI R8, RZ, 0x1f, R24.reuse ;  /* 0x0000001fff087819 */ /* 0x100fe20000011418 */
[----:B0--3--:R-:W-:Y:S01]  /*17a60*/  IMAD R6, R10, UR4, RZ ;  /* 0x000000040a067c24 */ /* 0x009fe2000f8e02ff */
[----:B------:R-:W-:Y:S01]  /*17a70*/  SHF.R.S32.HI R15, RZ, 0x1f, R24 ;  /* 0x0000001fff0f7819 */ /* 0x000fe20000011418 */
[----:B------:R-:W-:Y:S01]  /*17a80*/  IMAD.WIDE.U32 R4, R3, UR4, RZ ;  /* 0x0000000403047c25 */ /* 0x000fe2000f8e00ff */
        /* <DEDUP_REMOVED lines=18> */
[----:B------:R-:W-:Y:S01]  /*17bb0*/  VIADD R42, R204, 0x40 ;  /* 0x00000040cc2a7836 */ /* 0x000fe20000000000 */
[----:B------:R-:W-:Y:S01]  /*17bc0*/  IADD3 R5, R5, R3, RZ ;  /* 0x0000000305057210 */ /* 0x000fe20007ffe0ff */
[----:B------:R-:W-:Y:S01]  /*17bd0*/  IMAD R6, R8, 0x20, R15 ;  /* 0x0000002008067824 */ /* 0x000fe200078e020f */
[-C--:B--2---:R-:W-:Y:S01]  /*17be0*/  ISETP.GE.AND P2, PT, R204, R23.reuse, PT ;  /* 0x00000017cc00720c */ /* 0x084fe20003f46270 */
[----:B------:R-:W-:Y:S01]  /*17bf0*/  IMAD R3, R14, UR4, RZ ;  /* 0x000000040e037c24 */ /* 0x000fe2000f8e02ff */
[----:B------:R-:W-:Y:S01]  /*17c00*/  ISETP.GE.AND P1, PT, R42, R23, PT ;  /* 0x000000172a00720c */ /* 0x000fe20003f26270 */
[----:B------:R-:W-:Y:S02]  /*17c10*/  IMAD.IADD R8, R195, 0x1, R6 ;  /* 0x00000001c3087824 */ /* 0x000fe400078e0206 */
[----:B------:R-:W-:Y:S01]  /*17c20*/  VIADD R40, R204, 0x80 ;  /* 0x00000080cc287836 */ /* 0x000fe20000000000 */
[----:B------:R-:W-:Y:S01]  /*17c30*/  SEL R10, RZ, 0xffffffff, P1 ;  /* 0xffffffffff0a7807 */ /* 0x000fe20000800000 */
[----:B------:R-:W-:-:S02]  /*17c40*/  IMAD R3, R13, UR5, R3 ;  /* 0x000000050d037c24 */ /* 0x000fc4000f8e0203 */
[----:B------:R-:W-:Y:S01]  /*17c50*/  IMAD.WIDE.U32 R4, R13, UR4, R4 ;  /* 0x000000040d047c25 */ /* 0x000fe2000f8e0004 */
[----:B------:R-:W-:Y:S01]  /*17c60*/  SHF.L.U32 R10, R10, 0x1, RZ ;  /* 0x000000010a0a7819 */ /* 0x000fe200000006ff */
[----:B------:R-:W-:Y:S02]  /*17c70*/  ULDC.64 UR4, c[0x0][0xae0] ;  /* 0x0002b80000047ab9 */ /* 0x000fe40000000a00 */
[----:B0-----:R-:W-:Y:S01]  /*17c80*/  @P0 IMAD.HI.U32 R6, R8, R7, RZ ;  /* 0x0000000708060227 */ /* 0x001fe200078e00ff */
[----:B------:R-:W-:Y:S02]  /*17c90*/  SEL R7, RZ, 0x1, P2 ;  /* 0x00000001ff077807 */ /* 0x000fe40001000000 */
[----:B------:R-:W-:Y:S01]  /*17ca0*/  ISETP.GE.AND P2, PT, R40, R23, PT ;  /* 0x000000172800720c */ /* 0x000fe20003f46270 */
[----:B------:R-:W-:Y:S02]  /*17cb0*/  VIADD R38, R204, 0xc0 ;  /* 0x000000c0cc267836 */ /* 0x000fe40000000000 */
[----:B------:R-:W-:-:S02]  /*17cc0*/  IMAD.IADD R5, R5, 0x1, R3 ;  /* 0x0000000105057824 */ /* 0x000fc400078e0203 */
[----:B------:R-:W-:Y:S01]  /*17cd0*/  IMAD.MOV.U32 R3, RZ, RZ, R8 ;  /* 0x000000ffff037224 */ /* 0x000fe200078e0008 */
[----:B---3--:R-:W-:Y:S01]  /*17ce0*/  @P0 SHF.R.U32.HI R3, RZ, R9, R6 ;  /* 0x00000009ff030219 */ /* 0x008fe20000011606 */
[----:B------:R-:W-:Y:S01]  /*17cf0*/  VIADD R36, R204, 0x100 ;  /* 0x00000100cc247836 */ /* 0x000fe20000000000 */
[----:B------:R-:W-:Y:S01]  /*17d00*/  LOP3.LUT R9, R10, 0x2, R7, 0xe2, !PT ;  /* 0x000000020a097812 */ /* 0x000fe200078ee207 */
[----:B------:R-:W-:Y:S01]  /*17d10*/  IMAD R29, R0, R21, RZ ;  /* 0x00000015001d7224 */ /* 0x000fe200078e02ff */
[----:B------:R-:W-:Y:S01]  /*17d20*/  ISETP.GE.AND P1, PT, R38, R23, PT ;  /* 0x000000172600720c */ /* 0x000fe20003f26270 */
[--C-:B------:R-:W-:Y:S01]  /*17d30*/  IMAD.MOV R7, RZ, RZ, -R3.reuse ;  /* 0x000000ffff077224 */ /* 0x100fe200078e0a03 */
[----:B------:R-:W-:Y:S01]  /*17d40*/  SEL R10, RZ, 0xffffffff, P2 ;  /* 0xffffffffff0a7807 */ /* 0x000fe20001000000 */
[----:B------:R-:W-:Y:S01]  /*17d50*/  VIADD R34, R204, 0x140 ;  /* 0x00000140cc227836 */ /* 0x000fe20000000000 */
[----:B------:R-:W-:Y:S01]  /*17d60*/  SHF.R.S32.HI R6, RZ, 0x1f, R3 ;  /* 0x0000001fff067819 */ /* 0x000fe20000011403 */
[----:B------:R-:W-:Y:S01]  /*17d70*/  IMAD R7, R21, R7, R8 ;  /* 0x0000000715077224 */ /* 0x000fe200078e0208 */
[----:B------:R-:W-:Y:S01]  /*17d80*/  SEL R11, RZ, 0xffffffff, P1 ;  /* 0xffffffffff0b7807 */ /* 0x000fe20000800000 */
[----:B------:R-:W-:Y:S01]  /*17d90*/  IMAD.SHL.U32 R10, R10, 0x4, RZ ;  /* 0x000000040a0a7824 */ /* 0x000fe200078e00ff */
[----:B------:R-:W-:Y:S01]  /*17da0*/  ISETP.GE.AND P0, PT, R36, R23, PT ;  /* 0x000000172400720c */ /* 0x000fe20003f06270 */
[----:B------:R-:W-:-:S02]  /*17db0*/  IMAD R6, R6, UR4, RZ ;  /* 0x0000000406067c24 */ /* 0x000fc4000f8e02ff */
[----:B------:R-:W-:Y:S01]  /*17dc0*/  IMAD.SHL.U32 R11, R11, 0x8, RZ ;  /* 0x000000080b0b7824 */ /* 0x000fe200078e00ff */
[----:B------:R-:W-:Y:S01]  /*17dd0*/  LOP3.LUT R0, R10, 0x4, R9, 0xe2, !PT ;  /* 0x000000040a007812 */ /* 0x000fe200078ee209 */
[C---:B------:R-:W-:Y:S01]  /*17de0*/  IMAD R9, R3.reuse, UR5, R6 ;  /* 0x0000000503097c24 */ /* 0x040fe2000f8e0206 */
[----:B------:R-:W-:Y:S01]  /*17df0*/  SEL R6, RZ, 0xffffffff, P0 ;  /* 0xffffffffff067807 */ /* 0x000fe20000000000 */
[----:B------:R-:W-:Y:S01]  /*17e00*/  IMAD.WIDE.U32 R4, R3, UR4, R4 ;  /* 0x0000000403047c25 */ /* 0x000fe2000f8e0004 */
[----:B------:R-:W-:Y:S01]  /*17e10*/  LOP3.LUT R3, R11, 0x8, R0, 0xe2, !PT ;  /* 0x000000080b037812 */ /* 0x000fe200078ee200 */
[----:B------:R-:W-:Y:S01]  /*17e20*/  ULDC.64 UR4, c[0x0][0xad8] ;  /* 0x0002b60000047ab9 */ /* 0x000fe20000000a00 */
[----:B------:R-:W-:Y:S01]  /*17e30*/  SHF.R.S32.HI R0, RZ, 0x1f, R7 ;  /* 0x0000001fff007819 */ /* 0x000fe20000011407 */
[----:B------:R-:W-:Y:S01]  /*17e40*/  IMAD.SHL.U32 R6, R6, 0x10, RZ ;  /* 0x0000001006067824 */ /* 0x000fe200078e00ff */
[----:B------:R-:W-:Y:S01]  /*17e50*/  ISETP.GE.AND P0, PT, R34, R23, PT ;  /* 0x000000172200720c */ /* 0x000fe20003f06270 */
[----:B------:R-:W-:-:S02]  /*17e60*/  IMAD.IADD R5, R5, 0x1, R9 ;  /* 0x0000000105057824 */ /* 0x000fc400078e0209 */
[----:B------:R-:W-:Y:S01]  /*17e70*/  IMAD R0, R0, UR4, RZ ;  /* 0x0000000400007c24 */ /* 0x000fe2000f8e02ff */
[----:B------:R-:W-:Y:S01]  /*17e80*/  SEL R8, RZ, 0xffffffff, P0 ;  /* 0xffffffffff087807 */ /* 0x000fe20000000000 */
[----:B------:R-:W-:Y:S01]  /*17e90*/  IMAD.IADD R28, R15, 0x1, R195 ;  /* 0x000000010f1c7824 */ /* 0x000fe200078e02c3 */
[----:B------:R-:W-:Y:S01]  /*17ea0*/  ISETP.GE.AND P0, PT, R32, R23, PT ;  /* 0x000000172000720c */ /* 0x000fe20003f06270 */
[----:B------:R-:W-:Y:S01]  /*17eb0*/  IMAD.WIDE.U32 R4, R7, UR4, R4 ;  /* 0x0000000407047c25 */ /* 0x000fe2000f8e0004 */
[----:B------:R-:W-:-:S03]  /*17ec0*/  LOP3.LUT R6, R6, 0x10, R3, 0xe2, !PT ;  /* 0x0000001006067812 */ /* 0x000fc600078ee203 */
[----:B------:R-:W-:Y:S01]  /*17ed0*/  IMAD R3, R7, UR5, R0 ;  /* 0x0000000507037c24 */ /* 0x000fe2000f8e0200 */
[----:B------:R-:W-:Y:S01]  /*17ee0*/  SEL R7, RZ, 0x40, P0 ;  /* 0x00000040ff077807 */ /* 0x000fe20000000000 */
[----:B------:R-:W-:Y:S01]  /*17ef0*/  IMAD.SHL.U32 R9, R8, 0x20, RZ ;  /* 0x0000002008097824 */ /* 0x000fe200078e00ff */
[----:B------:R-:W-:Y:S01]  /*17f00*/  ISETP.GE.AND P0, PT, R28, R29, PT ;  /* 0x0000001d1c00720c */ /* 0x000fe20003f06270 */
[----:B------:R-:W-:Y:S01]  /*17f10*/  ULDC.64 UR4, c[0x0][0xa80] ;  /* 0x0002a00000047ab9 */ /* 0x000fe20000000a00 */
[----:B------:R-:W-:Y:S01]  /*17f20*/  VIADD R30, R204, 0x1c0 ;  /* 0x000001c0cc1e7836 */ /* 0x000fe20000000000 */
[----:B------:R-:W-:Y:S01]  /*17f30*/  LEA R20, P1, R4, UR4, 0x1 ;  /* 0x0000000404147c11 */ /* 0x000fe2000f8208ff */
        /* <DEDUP_REMOVED lines=26> */
[-C--:B--2---:R-:W-:Y:S02]  /*180e0*/  @!P2 LEA R8, P0, R42, R6.reuse, 0x1 ;  /* 0x000000062a08a211 */ /* 0x084fe400078008ff */
        /* <DEDUP_REMOVED lines=26> */
.L_x_5996:
[----:B------:R-:W-:Y:S05]  /*18290*/  BSYNC B1 ;  /* 0x0000000000017941 */ /* 0x000fea0003800000 */
.L_x_5995:
        /* <DEDUP_REMOVED lines=36> */
.L_x_5991:
[----:B------:R-:W-:Y:S05]  /*184e0*/  BSYNC B0 ;  /* 0x0000000000007941 */ /* 0x000fea0003800000 */
.L_x_5985:
[----:B------:R-:W-:Y:S02]  /*184f0*/  ULDC UR4, c[0x0][0xc3c] ;  /* 0x00030f0000047ab9 */ /* 0x000fe40000000800 */
[----:B------:R-:W-:-:S13]  /*18500*/  ISETP.GE.AND P0, PT, R27, UR4, PT ;  /* 0x000000041b007c0c */ /* 0x000fda000bf06270 */
[----:B------:R-:W-:Y:S05]  /*18510*/  @!P0 BRA `(.L_x_5997) ;  /* 0xfffffe9000148947 */ /* 0x000fea000383ffff */
[----:B------:R-:W-:Y:S05]  /*18520*/  BRA `(.L_x_5778) ;  /* 0x0000007c00107947 */ /* 0x000fea0003800000 */
.L_x_5776:
        /* <DEDUP_REMOVED lines=16> */
.L_x_5998:
        /* <DEDUP_REMOVED lines=41> */
.L_x_6004:
        /* <DEDUP_REMOVED lines=12> */
.L_x_6003:
[----:B------:R-:W-:Y:S05]  /*18980*/  BSYNC B0 ;  /* 0x0000000000007941 */ /* 0x000fea0003800000 */
.L_x_6002:
        /* <DEDUP_REMOVED lines=20> */
.L_x_6000:
        /* <DEDUP_REMOVED lines=20> */
.L_x_6005:
[----:B---3--:R-:W-:Y:S01]  /*18c10*/  IMAD R16, R16, UR5, R13 ;  /* 0x0000000510107c24 */ /* 0x008fe2000f8e020d */
[----:B------:R-:W-:Y:S01]  /*18c20*/  IABS R2, R6 ;  /* 0x0000000600027213 */ /* 0x000fe20000000000 */
[----:B01----:R-:W-:-:S03]  /*18c30*/  IMAD.MOV R11, RZ, RZ, -R3 ;  /* 0x000000ffff0b7224 */ /* 0x003fc600078e0a03 */
[----:B--2---:R-:W-:Y:S01]  /*18c40*/  IADD3 R9, -R16, UR6, RZ ;  /* 0x0000000610097c10 */ /* 0x004fe2000fffe1ff */
[----:B------:R-:W-:Y:S01]  /*18c50*/  IMAD.MOV R10, RZ, RZ, -R2 ;  /* 0x000000ffff0a7224 */ /* 0x000fe200078e0a02 */
[----:B------:R-:W-:Y:S01]  /*18c60*/  MOV R2, RZ ;  /* 0x000000ff00027202 */ /* 0x000fe20000000f00 */
[----:B------:R-:W-:Y:S01]  /*18c70*/  IMAD R11, R11, R12, RZ ;  /* 0x0000000c0b0b7224 */ /* 0x000fe200078e02ff */
[----:B------:R-:W-:-:S03]  /*18c80*/  IABS R8, R9 ;  /* 0x0000000900087213 */ /* 0x000fc60000000000 */
        /* <DEDUP_REMOVED lines=20> */
[----:B------:R-:W-:Y:S02]  /*18dd0*/  VIADDMNMX R15, R8, UR5, R7, PT ;  /* 0x00000005080f7c46 */ /* 0x000fe4000b800107 */
[----:B------:R-:W-:Y:S02]  /*18de0*/  IABS R11, R6 ;  /* 0x00000006000b7213 */ /* 0x000fe40000000000 */
[----:B------:R-:W-:Y:S01]  /*18df0*/  IABS R8, R15 ;  /* 0x0000000f00087213 */ /* 0x000fe20000000000 */
[----:B------:R-:W-:-:S03]  /*18e00*/  IMAD.MOV R18, RZ, RZ, -R15 ;  /* 0x000000ffff127224 */ /* 0x000fc600078e0a0f */
[----:B------:R-:W0:Y:S08]  /*18e10*/  I2F.RP R7, R8 ;  /* 0x0000000800077306 */ /* 0x000e300000209400 */
[----:B0-----:R-:W0:Y:S02]  /*18e20*/  MUFU.RCP R7, R7 ;  /* 0x0000000700077308 */ /* 0x001e240000001000 */
[----:B0-----:R-:W-:-:S06]  /*18e30*/  VIADD R3, R7, 0xffffffe ;  /* 0x0ffffffe07037836 */ /* 0x001fcc0000000000 */
[----:B------:R-:W0:Y:S02]  /*18e40*/  F2I.FTZ.U32.TRUNC.NTZ R3, R3 ;  /* 0x0000000300037305 */ /* 0x000e24000021f000 */
[----:B0-----:R-:W-:-:S04]  /*18e50*/  IMAD.MOV R10, RZ, RZ, -R3 ;  /* 0x000000ffff0a7224 */ /* 0x001fc800078e0a03 */
        /* <DEDUP_REMOVED lines=22> */
.L_x_6001:
[----:B------:R-:W-:Y:S02]  /*18fc0*/  IMAD.MOV.U32 R17, RZ, RZ, RZ ;  /* 0x000000ffff117224 */ /* 0x000fe400078e00ff */
[----:B------:R-:W-:Y:S02]  /*18fd0*/  IMAD.U32 R16, RZ, RZ, UR6 ;  /* 0x00000006ff107e24 */ /* 0x000fe4000f8e00ff */
[----:B------:R-:W-:-:S07]  /*18fe0*/  IMAD.MOV.U32 R18, RZ, RZ, RZ ;  /* 0x000000ffff127224 */ /* 0x000fce00078e00ff */
.L_x_6006:
[----:B------:R-:W-:-:S13]  /*18ff0*/  ISETP.NE.AND P0, PT, R5, RZ, PT ;  /* 0x000000ff0500720c */ /* 0x000fda0003f05270 */
[----:B------:R-:W0:Y:S01]  /*19000*/  @!P0 S2R R3, SR_CgaCtaId ;  /* 0x0000000000038919 */ /* 0x000e220000008800 */
[----:B------:R-:W-:-:S04]  /*19010*/  @!P0 MOV R2, 0x400 ;  /* 0x0000040000028802 */ /* 0x000fc80000000f00 */
[----:B0-----:R-:W-:-:S05]  /*19020*/  @!P0 LEA R2, R3, R2, 0x18 ;  /* 0x0000000203028211 */ /* 0x001fca00078ec0ff */
[----:B------:R0:W-:Y:S01]  /*19030*/  @!P0 STS.128 [R2+0x28cd0], R16 ;  /* 0x028cd01002008388 */ /* 0x0001e20000000c00 */
[----:B------:R-:W-:Y:S06]  /*19040*/  BAR.ARV 0x5, 0x180 ;  /* 0x0146000000007b1d */ /* 0x000fec0000002000 */
.L_x_5999:
        /* <DEDUP_REMOVED lines=8> */
[----:B------:R-:W-:Y:S01]  /*190d0*/  LOP3.LUT R4, R0, 0x7f, RZ, 0xc0, !PT ;  /* 0x0000007f00047812 */ /* 0x000fe200078ec0ff */
[----:B------:R-:W-:Y:S01]  /*190e0*/  UMOV UR4, 0x400 ;  /* 0x0000040000047882 */ /* 0x000fe20000000000 */
[----:B------:R0:W-:Y:S01]  /*190f0*/  STL [R1+0x1c], RZ ;  /* 0x00001cff01007387 */ /* 0x0001e20000100800 */
[----:B------:R-:W-:Y:S01]  /*19100*/  BSSY B8, `(.L_x_6007) ;  /* 0x00006cf000087945 */ /* 0x000fe20003800000 */
[----:B------:R-:W-:Y:S01]  /*19110*/  LOP3.LUT R3, R2, 0x1f8, RZ, 0xc0, !PT ;  /* 0x000001f802037812 */ /* 0x000fe200078ec0ff */
[----:B------:R-:W-:Y:S01]  /*19120*/  IMAD.MOV.U32 R28, RZ, RZ, 0x1 ;  /* 0x00000001ff1c7424 */ /* 0x000fe200078e00ff */
[----:B------:R-:W-:Y:S02]  /*19130*/  SHF.L.U32 R36, R4, 0x3, RZ ;  /* 0x0000000304247819 */ /* 0x000fe400000006ff */
[----:B------:R-:W-:-:S02]  /*19140*/  CS2R R24, SRZ ;  /* 0x0000000000187805 */ /* 0x000fc4000001ff00 */
[----:B------:R-:W-:Y:S01]  /*19150*/  LOP3.LUT R3, R3, 0x38, R0, 0x78, !PT ;  /* 0x0000003803037812 */ /* 0x000fe200078e7800 */
[----:B------:R-:W-:Y:S01]  /*19160*/  IMAD.SHL.U32 R0, R0, 0x10, RZ ;  /* 0x0000001000007824 */ /* 0x000fe200078e00ff */
[----:B------:R-:W-:Y:S01]  /*19170*/  LOP3.LUT R2, R2, 0x38, RZ, 0xc0, !PT ;  /* 0x0000003802027812 */ /* 0x000fe200078ec0ff */
[----:B------:R-:W-:Y:S01]  /*19180*/  IMAD.MOV.U32 R26, RZ, RZ, 0x1 ;  /* 0x00000001ff1a7424 */ /* 0x000fe200078e00ff */
[----:B------:R-:W-:Y:S01]  /*19190*/  LOP3.LUT R36, R3, 0x200, R36, 0xf8, !PT ;  /* 0x0000020003247812 */ /* 0x000fe200078ef824 */
[----:B------:R-:W-:Y:S01]  /*191a0*/  ULDC.64 UR42, c[0x0][0x198] ;  /* 0x00006600002a7ab9 */ /* 0x000fe20000000a00 */
[----:B------:R-:W-:Y:S01]  /*191b0*/  SHF.R.U32.HI R3, RZ, 0x3, R4 ;  /* 0x00000003ff037819 */ /* 0x000fe20000011604 */
[----:B------:R-:W-:Y:S01]  /*191c0*/  ULOP3.LUT UR38, UR36, 0x2, URZ, 0xfc, !UPT ;  /* 0x0000000224267892 */ /* 0x000fe2000f8efc3f */
[----:B------:R-:W-:Y:S01]  /*191d0*/  LOP3.LUT R4, R2, 0x80, RZ, 0xfc, !PT ;  /* 0x0000008002047812 */ /* 0x000fe200078efcff */
[----:B------:R-:W-:Y:S01]  /*191e0*/  ULDC UR37, c[0x0][0xc] ;  /* 0x0000030000257ab9 */ /* 0x000fe20000000800 */
[----:B------:R-:W-:-:S02]  /*191f0*/  LOP3.LUT R0, R3, 0x70, R0, 0xf8, !PT ;  /* 0x0000007003007812 */ /* 0x000fc400078ef800 */
[C---:B------:R-:W-:Y:S01]  /*19200*/  LOP3.LUT R0, R2.reuse, 0xc0, RZ, 0xfc, !PT ;  /* 0x000000c002007812 */ /* 0x040fe200078efcff */
[----:B-1----:R-:W-:Y:S01]  /*19210*/  ULEA UR4, UR5, UR4, 0x18 ;  /* 0x0000000405047291 */ /* 0x002fe2000f8ec03f */
[C---:B------:R-:W-:Y:S02]  /*19220*/  LOP3.LUT R0, R2.reuse, 0x140, RZ, 0xfc, !PT ;  /* 0x0000014002007812 */ /* 0x040fe400078efcff */
[C---:B------:R-:W-:Y:S02]  /*19230*/  LOP3.LUT R3, R2.reuse, 0x40, RZ, 0xfc, !PT ;  /* 0x0000004002037812 */ /* 0x040fe400078efcff */
[C---:B------:R-:W-:Y:S01]  /*19240*/  LOP3.LUT R3, R2.reuse, 0x100, RZ, 0xfc, !PT ;  /* 0x0000010002037812 */ /* 0x040fe200078efcff */
[----:B------:R-:W-:Y:S01]  /*19250*/  IMAD.U32 R23, RZ, RZ, UR4 ;  /* 0x00000004ff177e24 */ /* 0x000fe2000f8e00ff */
[C---:B------:R-:W-:Y:S02]  /*19260*/  LOP3.LUT R3, R2.reuse, 0x180, RZ, 0xfc, !PT ;  /* 0x0000018002037812 */ /* 0x040fe400078efcff */
[----:B------:R-:W-:Y:S01]  /*19270*/  LOP3.LUT R2, R2, 0x1c0, RZ, 0xfc, !PT ;  /* 0x000001c002027812 */ /* 0x000fe200078efcff */
[----:B------:R-:W-:-:S05]  /*19280*/  IMAD R0, R36, 0x2, R23 ;  /* 0x0000000224007824 */ /* 0x000fca00078e0217 */
[----:B------:R0:W-:Y:S02]  /*19290*/  STL [R1+0x34], R0 ;  /* 0x0000340001007387 */ /* 0x0001e40000100800 */
.L_x_6130:
[----:B------:R-:W-:Y:S05]  /*192a0*/  YIELD ;  /* 0x0000000000007946 */ /* 0x000fea0003800000 */
[----:B------:R-:W-:Y:S01]  /*192b0*/  ULDC.64 UR4, c[0x0][0xa28] ;  /* 0x00028a0000047ab9 */ /* 0x000fe20000000a00 */
[----:B------:R-:W-:Y:S01]  /*192c0*/  IMAD.MOV.U32 R33, RZ, RZ, RZ ;  /* 0x000000ffff217224 */ /* 0x000fe200078e00ff */
[----:B------:R-:W-:Y:S01]  /*192d0*/  ISETP.NE.U32.AND P0, PT, RZ, UR4, PT ;  /* 0x00000004ff007c0c */ /* 0x000fe2000bf05070 */
[----:B-1----:R-:W1:Y:S01]  /*192e0*/  LDC.64 R4, c[0x0][0xa00] ;  /* 0x00028000ff047b82 */ /* 0x002e620000000a00 */
[----:B------:R-:W-:Y:S02]  /*192f0*/  ULDC.64 UR6, c[0x0][0xa10] ;  /* 0x0002840000067ab9 */ /* 0x000fe40000000a00 */
[----:B------:R-:W-:Y:S01]  /*19300*/  ISETP.NE.AND.EX P0, PT, RZ, UR5, PT, P0 ;  /* 0x00000005ff007c0c */ /* 0x000fe2000bf05300 */
[----:B------:R-:W-:-:S12]  /*19310*/  ULDC.64 UR4, c[0x0][0xa18] ;  /* 0x0002860000047ab9 */ /* 0x000fd80000000a00 */
[----:B--2---:R-:W2:Y:S02]  /*19320*/  @P0 LDC.64 R2, c[0x0][0xa28] ;  /* 0x00028a00ff020b82 */ /* 0x004ea40000000a00 */
[----:B--2---:R-:W-:-:S05]  /*19330*/  @P0 IMAD.WIDE R2, R19, 0x4, R2 ;  /* 0x0000000413020825 */ /* 0x004fca00078e0202 */
[----:B------:R2:W5:Y:S01]  /*19340*/  @P0 LDG.E R33, desc[UR40][R2.64] ;  /* 0x0000002802210981 */ /* 0x000562000c1e1900 */
[----:B------:R-:W-:Y:S01]  /*19350*/  ISETP.NE.U32.AND P0, PT, RZ, UR4, PT ;  /* 0x00000004ff007c0c */ /* 0x000fe2000bf05070 */
[----:B------:R-:W-:Y:S01]  /*19360*/  IMAD.MOV.U32 R31, RZ, RZ, RZ ;  /* 0x000000ffff1f7224 */ /* 0x000fe200078e00ff */
[----:B------:R-:W-:Y:S01]  /*19370*/  ISETP.NE.U32.AND P1, PT, RZ, UR6, PT ;  /* 0x00000006ff007c0c */ /* 0x000fe2000bf25070 */
[----:B0-----:R-:W-:Y:S01]  /*19380*/  IMAD.MOV.U32 R0, RZ, RZ, RZ ;  /* 0x000000ffff007224 */ /* 0x001fe200078e00ff */
[----:B------:R-:W-:Y:S01]  /*19390*/  ISETP.NE.AND.EX P2, PT, RZ, UR5, PT, P0 ;  /* 0x00000005ff007c0c */ /* 0x000fe2000bf45300 */
[----:B------:R-:W-:Y:S01]  /*193a0*/  ULDC.64 UR4, c[0x0][0xa00] ;  /* 0x0002800000047ab9 */ /* 0x000fe20000000a00 */
[----:B------:R-:W-:Y:S01]  /*193b0*/  ISETP.NE.AND.EX P1, PT, RZ, UR7, PT, P1 ;  /* 0x00000007ff007c0c */ /* 0x000fe2000bf25310 */
[----:B-1----:R-:W-:Y:S01]  /*193c0*/  IMAD.WIDE R4, R19, 0x4, R4 ;  /* 0x0000000413047825 */ /* 0x002fe200078e0204 */
[----:B------:R-:W-:Y:S01]  /*193d0*/  ISETP.NE.U32.AND P0, PT, RZ, UR4, PT ;  /* 0x00000004ff007c0c */ /* 0x000fe2000bf05070 */
[----:B--2---:R-:W0:Y:S08]  /*193e0*/  LDC.64 R2, c[0x0][0xa10] ;  /* 0x00028400ff027b82 */ /* 0x004e300000000a00 */
[----:B---3--:R-:W1:Y:S01]  /*193f0*/  @P2 LDC.64 R6, c[0x0][0xa18] ;  /* 0x00028600ff062b82 */ /* 0x008e620000000a00 */
[----:B------:R-:W-:Y:S01]  /*19400*/  ULDC UR4, c[0x0][0x288] ;  /* 0x0000a20000047ab9 */ /* 0x000fe20000000800 */
[----:B------:R-:W-:-:S02]  /*19410*/  ISETP.NE.AND.EX P0, PT, RZ, UR5, PT, P0 ;  /* 0x00000005ff007c0c */ /* 0x000fc4000bf05300 */
[----:B------:R-:W-:Y:S01]  /*19420*/  MOV R8, UR4 ;  /* 0x0000000400087c02 */ /* 0x000fe20008000f00 */
[----:B------:R-:W-:-:S10]  /*19430*/  ULDC.64 UR4, c[0x0][0x418] ;  /* 0x0001060000047ab9 */ /* 0x000fd40000000a00 */
[----:B------:R-:W5:Y:S01]  /*19440*/  @P0 LDG.E R31, desc[UR40][R4.64] ;  /* 0x00000028041f0981 */ /* 0x000f62000c1e1900 */
[----:B0-----:R-:W-:-:S05]  /*19450*/  IMAD.WIDE R2, R19, 0x4, R2 ;  /* 0x0000000413027825 */ /* 0x001fca00078e0202 */
[----:B------:R-:W5:Y:S01]  /*19460*/  @P1 LDG.E R0, desc[UR40][R2.64] ;  /* 0x0000002802001981 */ /* 0x000f62000c1e1900 */
[----:B-1----:R-:W-:-:S05]  /*19470*/  @P2 IMAD.WIDE R6, R19, 0x4, R6 ;  /* 0x0000000413062825 */ /* 0x002fca00078e0206 */
        /* <DEDUP_REMOVED lines=11> */
[----:B------:R-:W-:Y:S01]  /*19530*/  IMAD.MOV.U32 R12, RZ, RZ, R8 ;  /* 0x000000ffff0c7224 */ /* 0x000fe200078e0008 */
[----:B----4-:R-:W-:Y:S06]  /*19540*/  @P2 BRA `(.L_x_6008) ;  /* 0x0000000000142947 */ /* 0x010fec0003800000 */
[----:B------:R-:W-:Y:S05]  /*19550*/  @!P0 BRA `(.L_x_6008) ;  /* 0x0000000000108947 */ /* 0x000fea0003800000 */
[----:B------:R-:W2:Y:S04]  /*19560*/  LDG.E R9, desc[UR40][R4.64] ;  /* 0x0000002804097981 */ /* 0x000ea8000c1e1900 */
[----:B------:R-:W2:Y:S02]  /*19570*/  LDG.E R6, desc[UR40][R4.64+0x4] ;  /* 0x0000042804067981 */ /* 0x000ea4000c1e1900 */
[----:B--2---:R-:W-:-:S05]  /*19580*/  IMAD.IADD R12, R6, 0x1, -R9 ;  /* 0x00000001060c7824 */ /* 0x004fca00078e0a09 */
[----:B------:R1:W-:Y:S02]  /*19590*/  STL [R1+0x4], R12 ;  /* 0x0000040c01007387 */ /* 0x0003e40000100800 */
.L_x_6008:
[----:B------:R-:W-:Y:S02]  /*195a0*/  ULDC.64 UR4, c[0x0][0xa20] ;  /* 0x0002880000047ab9 */ /* 0x000fe40000000a00 */
[----:B------:R-:W-:-:S04]  /*195b0*/  ISETP.NE.U32.AND P0, PT, RZ, UR4, PT ;  /* 0x00000004ff007c0c */ /* 0x000fc8000bf05070 */
[----:B------:R-:W-:-:S13]  /*195c0*/  ISETP.NE.AND.EX P0, PT, RZ, UR5, PT, P0 ;  /* 0x00000005ff007c0c */ /* 0x000fda000bf05300 */
[----:B------:R-:W-:Y:S05]  /*195d0*/  @!P0 BRA `(.L_x_6009) ;  /* 0x0000000000108947 */ /* 0x000fea0003800000 */
[----:B------:R-:W2:Y:S02]  /*195e0*/  LDC.64 R4, c[0x0][0xa20] ;  /* 0x00028800ff047b82 */ /* 0x000ea40000000a00 */
[----:B--2---:R-:W-:-:S05]  /*195f0*/  IMAD.WIDE R4, R19, 0x4, R4 ;  /* 0x0000000413047825 */ /* 0x004fca00078e0204 */
[----:B------:R2:W5:Y:S01]  /*19600*/  LDG.E R10, desc[UR40][R4.64] ;  /* 0x00000028040a7981 */ /* 0x000562000c1e1900 */
[----:B------:R-:W-:Y:S05]  /*19610*/  BRA `(.L_x_6010) ;  /* 0x0000000000247947 */ /* 0x000fea0003800000 */
.L_x_6009:
[----:B------:R-:W-:Y:S02]  /*19620*/  ULDC.64 UR4, c[0x0][0xa08] ;  /* 0x0002820000047ab9 */ /* 0x000fe40000000a00 */
[----:B------:R-:W-:-:S04]  /*19630*/  ISETP.NE.U32.AND P0, PT, RZ, UR4, PT ;  /* 0x00000004ff007c0c */ /* 0x000fc8000bf05070 */
[----:B------:R-:W-:-:S13]  /*19640*/  ISETP.NE.AND.EX P0, PT, RZ, UR5, PT, P0 ;  /* 0x00000005ff007c0c */ /* 0x000fda000bf05300 */
[----:B------:R-:W-:Y:S05]  /*19650*/  @!P0 BRA `(.L_x_6010) ;  /* 0x0000000000148947 */ /* 0x000fea0003800000 */
[----:B------:R-:W2:Y:S02]  /*19660*/  LDC.64 R4, c[0x0][0xa08] ;  /* 0x00028200ff047b82 */ /* 0x000ea40000000a00 */
[----:B--2---:R-:W-:-:S05]  /*19670*/  IMAD.WIDE R4, R19, 0x4, R4 ;  /* 0x0000000413047825 */ /* 0x004fca00078e0204 */
[----:B------:R-:W2:Y:S04]  /*19680*/  LDG.E R10, desc[UR40][R4.64] ;  /* 0x00000028040a7981 */ /* 0x000ea8000c1e1900 */
[----:B------:R-:W2:Y:S02]  /*19690*/  LDG.E R9, desc[UR40][R4.64+0x4] ;  /* 0x0000042804097981 */ /* 0x000ea4000c1e1900 */
[----:B--2---:R-:W-:-:S07]  /*196a0*/  IMAD.IADD R10, R9, 0x1, -R10 ;  /* 0x00000001090a7824 */ /* 0x004fce00078e0a0a */
.L_x_6010:
[----:B--2---:R-:W2:Y:S01]  /*196b0*/  @P1 LDG.E R4, desc[UR40][R2.64] ;  /* 0x0000002802041981 */ /* 0x004ea2000c1e1900 */
[----:B------:R-:W3:Y:S03]  /*196c0*/  LDC R5, c[0x0][0x448] ;  /* 0x00011200ff057b82 */ /* 0x000ee60000000800 */
[----:B------:R-:W2:Y:S01]  /*196d0*/  @P1 LDG.E R9, desc[UR40][R2.64+0x4] ;  /* 0x0000042802091981 */ /* 0x000ea2000c1e1900 */
[----:B-----5:R-:W-:Y:S01]  /*196e0*/  IADD3 R10, -R33, R10, RZ ;  /* 0x0000000a210a7210 */ /* 0x020fe20007ffe1ff */
[----:B------:R-:W-:-:S04]  /*196f0*/  IMAD.SHL.U32 R32, R17, 0x40, RZ ;  /* 0x0000004011207824 */ /* 0x000fc800078e00ff */
[----:B0-----:R-:W-:Y:S01]  /*19700*/  VIADD R8, R32, 0x3f ;  /* 0x0000003f20087836 */ /* 0x001fe20000000000 */
[----:B---3--:R-:W-:-:S13]  /*19710*/  ISETP.NE.AND P2, PT, R5, 0x1, PT ;  /* 0x000000010500780c */ /* 0x008fda0003f45270 */
[----:B------:R-:W0:Y:S08]  /*19720*/  @P2 LDC R6, c[0x0][0x44c] ;  /* 0x00011300ff062b82 */ /* 0x000e300000000800 */
[----:B------:R-:W3:Y:S01]  /*19730*/  @P2 LDC R5, c[0x0][0x450] ;  /* 0x00011400ff052b82 */ /* 0x000ee20000000800 */
[----:B0-----:R-:W-:-:S05]  /*19740*/  @P2 IMAD.HI.U32 R6, R8, R6, RZ ;  /* 0x0000000608062227 */ /* 0x001fca00078e00ff */
[----:B---3--:R-:W-:Y:S01]  /*19750*/  @P2 SHF.R.U32.HI R8, RZ, R5, R6 ;  /* 0x00000005ff082219 */ /* 0x008fe20000011606 */
[----:B--2---:R-:W-:-:S04]  /*19760*/  @P1 IMAD.IADD R7, R9, 0x1, -R4 ;  /* 0x0000000109071824 */ /* 0x004fc800078e0a04 */
[----:B------:R-:W-:-:S04]  /*19770*/  IMAD.IADD R17, R10, 0x1, R7 ;  /* 0x000000010a117824 */ /* 0x000fc800078e0207 */
[C---:B------:R-:W-:Y:S01]  /*19780*/  VIADD R9, R17.reuse, 0x3f ;  /* 0x0000003f11097836 */ /* 0x040fe20000000000 */
[----:B------:R-:W-:-:S04]  /*19790*/  IADD3 R6, R17, 0x1, -R12 ;  /* 0x0000000111067810 */ /* 0x000fc80007ffe80c */
[----:B------:R-:W-:Y:S01]  /*197a0*/  SHF.R.S32.HI R2, RZ, 0x1f, R9 ;  /* 0x0000001fff027819 */ /* 0x000fe20000011409 */
[----:B------:R-:W-:-:S03]  /*197b0*/  IMAD.IADD R8, R6, 0x1, R8 ;  /* 0x0000000106087824 */ /* 0x000fc600078e0208 */
[----:B------:R-:W-:Y:S02]  /*197c0*/  LEA.HI R9, R2, R9, RZ, 0x6 ;  /* 0x0000000902097211 */ /* 0x000fe400078f30ff */
[----:B------:R-:W0:Y:S02]  /*197d0*/  LDC.64 R2, c[0x0][0x9e0] ;  /* 0x00027800ff027b82 */ /* 0x000e240000000a00 */
[----:B------:R-:W-:Y:S02]  /*197e0*/  SHF.R.S32.HI R9, RZ, 0x6, R9 ;  /* 0x00000006ff097819 */ /* 0x000fe40000011409 */
[----:B0-----:R-:W-:Y:S01]  /*197f0*/  ISETP.GE.AND P3, PT, R3, 0x1, PT ;  /* 0x000000010300780c */ /* 0x001fe20003f66270 */
[----:B------:R-:W-:-:S12]  /*19800*/  IMAD.IADD R2, R8, 0x1, R2 ;  /* 0x0000000108027824 */ /* 0x000fd800078e0202 */
[----:B------:R-:W-:Y:S05]  /*19810*/  @!P3 BRA `(.L_x_6011) ;  /* 0x000000000048b947 */ /* 0x000fea0003800000 */
        /* <DEDUP_REMOVED lines=11> */
.L_x_6013:
[----:B------:R-:W-:-:S13]  /*198d0*/  ISETP.NE.AND P0, PT, R3, 0x1, PT ;  /* 0x000000010300780c */ /* 0x000fda0003f05270 */
[----:B------:R-:W0:Y:S02]  /*198e0*/  @P0 LDC.64 R4, c[0x0][0x9e8] ;  /* 0x00027a00ff040b82 */ /* 0x000e240000000a00 */
[----:B0-----:R-:W-:-:S05]  /*198f0*/  @P0 IMAD.HI.U32 R4, R11, R4, RZ ;  /* 0x000000040b040227 */ /* 0x001fca00078e00ff */
[----:B------:R-:W-:-:S07]  /*19900*/  @P0 SHF.R.U32.HI R11, RZ, R5, R4 ;  /* 0x00000005ff0b0219 */ /* 0x000fce0000011604 */
.L_x_6014:
[----:B------:R-:W-:Y:S05]  /*19910*/  BSYNC B0 ;  /* 0x0000000000007941 */ /* 0x000fea0003800000 */
.L_x_6012:
[----:B------:R-:W-:-:S05]  /*19920*/  IMAD R11, R11, R3, R3 ;  /* 0x000000030b0b7224 */ /* 0x000fca00078e0203 */
[----:B------:R-:W-:-:S07]  /*19930*/  VIMNMX R2, R2, R11, PT ;  /* 0x0000000b02027248 */ /* 0x000fce0003fe0100 */
.L_x_6011:
[----:B------:R-:W0:Y:S01]  /*19940*/  @P2 LDC R8, c[0x0][0x44c] ;  /* 0x00011300ff082b82 */ /* 0x000e220000000800 */
[----:B------:R-:W-:Y:S01]  /*19950*/  IMAD.MOV.U32 R4, RZ, RZ, R32 ;  /* 0x000000ffff047224 */ /* 0x000fe200078e0020 */
[----:B------:R-:W-:-:S06]  /*19960*/  ULDC UR4, c[0x0][0x9dc] ;  /* 0x0002770000047ab9 */ /* 0x000fcc0000000800 */
[----:B------:R-:W2:Y:S01]  /*19970*/  @P2 LDC R5, c[0x0][0x450] ;  /* 0x00011400ff052b82 */ /* 0x000ea20000000800 */
[----:B0-----:R-:W-:-:S05]  /*19980*/  @P2 IMAD.HI.U32 R8, R32, R8, RZ ;  /* 0x0000000820082227 */ /* 0x001fca00078e00ff */
[----:B--2---:R-:W-:Y:S01]  /*19990*/  @P2 SHF.R.U32.HI R4, RZ, R5, R8 ;  /* 0x00000005ff042219 */ /* 0x004fe20000011608 */
[----:B------:R-:W-:-:S05]  /*199a0*/  IMAD.IADD R8, R17, 0x1, -R12 ;  /* 0x0000000111087824 */ /* 0x000fca00078e0a0c */
[----:B-1----:R-:W-:-:S05]  /*199b0*/  IADD3 R12, R8, R4, RZ ;  /* 0x00000004080c7210 */ /* 0x002fca0007ffe0ff */
        /* <DEDUP_REMOVED lines=12> */
.L_x_6017:
[----:B------:R-:W-:-:S13]  /*19a80*/  ISETP.NE.AND P0, PT, R3, 0x1, PT ;  /* 0x000000010300780c */ /* 0x000fda0003f05270 */
[----:B------:R-:W0:Y:S02]  /*19a90*/  @P0 LDC.64 R4, c[0x0][0x9e8] ;  /* 0x00027a00ff040b82 */ /* 0x000e240000000a00 */
[----:B0-----:R-:W-:-:S05]  /*19aa0*/  @P0 IMAD.HI.U32 R4, R12, R4, RZ ;  /* 0x000000040c040227 */ /* 0x001fca00078e00ff */
[----:B------:R-:W-:-:S07]  /*19ab0*/  @P0 SHF.R.U32.HI R12, RZ, R5, R4 ;  /* 0x00000005ff0c0219 */ /* 0x000fce0000011604 */
.L_x_6018:
[----:B------:R-:W-:Y:S05]  /*19ac0*/  BSYNC B0 ;  /* 0x0000000000007941 */ /* 0x000fea0003800000 */
.L_x_6016:
[----:B------:R-:W-:-:S05]  /*19ad0*/  IMAD R3, R12, R3, RZ ;  /* 0x000000030c037224 */ /* 0x000fca00078e02ff */
[----:B------:R-:W-:-:S07]  /*19ae0*/  VIMNMX R11, R11, R3, !PT ;  /* 0x000000030b0b7248 */ /* 0x000fce0007fe0100 */
.L_x_6015:
[----:B------:R-:W-:Y:S01]  /*19af0*/  VIADD R2, R2, 0x3f ;  /* 0x0000003f02027836 */ /* 0x000fe20000000000 */
[----:B------:R-:W-:Y:S04]  /*19b00*/  BSSY B0, `(.L_x_6019) ;  /* 0x00001af000007945 */ /* 0x000fe80003800000 */
[----:B------:R-:W-:-:S04]  /*19b10*/  SHF.R.S32.HI R3, RZ, 0x1f, R2 ;  /* 0x0000001fff037819 */ /* 0x000fc80000011402 */
[----:B------:R-:W-:Y:S02]  /*19b20*/  LEA.HI R3, R3, R2, RZ, 0x6 ;  /* 0x0000000203037211 */ /* 0x000fe400078f30ff */
[----:B------:R-:W-:Y:S02]  /*19b30*/  SHF.R.S32.HI R2, RZ, 0x1f, R11 ;  /* 0x0000001fff027819 */ /* 0x000fe4000001140b */
[----:B------:R-:W-:Y:S02]  /*19b40*/  SHF.R.S32.HI R3, RZ, 0x6, R3 ;  /* 0x00000006ff037819 */ /* 0x000fe40000011403 */
[----:B------:R-:W-:Y:S02]  /*19b50*/  LEA.HI R2, R2, R11, RZ, 0x6 ;  /* 0x0000000b02027211 */ /* 0x000fe400078f30ff */
[----:B------:R-:W-:Y:S02]  /*19b60*/  VIMNMX R3, R9, R3, PT ;  /* 0x0000000309037248 */ /* 0x000fe40003fe0100 */
[----:B------:R-:W-:-:S04]  /*19b70*/  SHF.R.S32.HI R2, RZ, 0x6, R2 ;  /* 0x00000006ff027819 */ /* 0x000fc80000011402 */
[----:B------:R-:W-:-:S05]  /*19b80*/  VIMNMX R2, RZ, R2, !PT ;  /* 0x00000002ff027248 */ /* 0x000fca0007fe0100 */
[--C-:B------:R-:W-:Y:S02]  /*19b90*/  IMAD R2, R2, 0x40, -R10.reuse ;  /* 0x0000004002027824 */ /* 0x100fe400078e0a0a */
[----:B------:R-:W-:-:S03]  /*19ba0*/  IMAD R10, R3, 0x40, -R10 ;  /* 0x00000040030a7824 */ /* 0x000fc600078e0a0a */
[----:B------:R-:W-:Y:S02]  /*19bb0*/  VIMNMX R4, RZ, R2, !PT ;  /* 0x00000002ff047248 */ /* 0x000fe40007fe0100 */
[----:B------:R-:W-:-:S04]  /*19bc0*/  VIMNMX R7, R10, R7, PT ;  /* 0x000000070a077248 */ /* 0x000fc80003fe0100 */
[----:B------:R-:W-:Y:S02]  /*19bd0*/  ISETP.GT.AND P0, PT, R7, R4, PT ;  /* 0x000000040700720c */ /* 0x000fe40003f04270 */
[----:B------:R-:W-:-:S11]  /*19be0*/  SHF.R.U32.HI R4, RZ, 0x6, R4 ;  /* 0x00000006ff047819 */ /* 0x000fd60000011604 */
[----:B------:R-:W-:Y:S02]  /*19bf0*/  @P0 VIADD R2, R7, 0x3f ;  /* 0x0000003f07020836 */ /* 0x000fe40000000000 */
[----:B------:R-:W-:-:S03]  /*19c00*/  IMAD.MOV.U32 R7, RZ, RZ, R4 ;  /* 0x000000ffff077224 */ /* 0x000fc600078e0004 */
[----:B------:R-:W-:-:S04]  /*19c10*/  @P0 SHF.R.S32.HI R3, RZ, 0x1f, R2 ;  /* 0x0000001fff030819 */ /* 0x000fc80000011402 */
[----:B------:R-:W-:-:S04]  /*19c20*/  @P0 LEA.HI R3, R3, R2, RZ, 0x6 ;  /* 0x0000000203030211 */ /* 0x000fc800078f30ff */
[----:B------:R-:W-:Y:S02]  /*19c30*/  @P0 SHF.R.S32.HI R7, RZ, 0x6, R3 ;  /* 0x00000006ff070819 */ /* 0x000fe40000011403 */
        /* <DEDUP_REMOVED lines=10> */
.L_x_6185:
[----:B-1----:R-:W-:Y:S02]  /*19ce0*/  ISETP.NE.AND P0, PT, R14, RZ, PT ;  /* 0x000000ff0e00720c */ /* 0x002fe40003f05270 */
[----:B------:R-:W-:-:S11]  /*19cf0*/  PLOP3.LUT P6, PT, PT, PT, PT, 0x8, 0x0 ;  /* 0x000000000000781c */ /* 0x000fd60003fce170 */
[----:B------:R-:W-:Y:S05]  /*19d00*/  @P0 BRA `(.L_x_6022) ;  /* 0x00000000000c0947 */ /* 0x000fea0003800000 */
[----:B------:R-:W-:-:S03]  /*19d10*/  UMOV UR4, 0xffffffff ;  /* 0xffffffff00047882 */ /* 0x000fc60000000000 */
[----:B------:R-:W-:Y:S05]  /*19d20*/  BRA.DIV UR4, `(.L_x_6023) ;  /* 0x0000007604ac7947 */ /* 0x000fea000b800000 */
[----:B------:R-:W-:-:S13]  /*19d30*/  ELECT P6, URZ, PT ;  /* 0x00000000003f782f */ /* 0x000fda00038c0000 */
.L_x_6022:
        /* <DEDUP_REMOVED lines=9> */
.L_x_6188:
[----:B------:R-:W-:Y:S05]  /*19dd0*/  BSYNC B1 ;  /* 0x0000000000017941 */ /* 0x000fea0003800000 */
.L_x_6024:
[----:B------:R-:W-:Y:S04]  /*19de0*/  BSSY B1, `(.L_x_6026) ;  /* 0x00000b7000017945 */ /* 0x000fe80003800000 */
[----:B------:R-:W-:Y:S05]  /*19df0*/  @!P6 BRA `(.L_x_6027) ;  /* 0x0000000800d4e947 */ /* 0x000fea0003800000 */
[----:B------:R-:W-:Y:S01]  /*19e00*/  LEA R12, R24, R23, 0x3 ;  /* 0x00000017180c7211 */ /* 0x000fe200078e18ff */
[----:B------:R-:W1:Y:S01]  /*19e10*/  S2R R3, SR_TID.X ;  /* 0x0000000000037919 */ /* 0x000e620000002100 */
[----:B0-----:R-:W-:Y:S01]  /*19e20*/  SHF.L.U32 R2, R28, 0x1f, RZ ;  /* 0x0000001f1c027819 */ /* 0x001fe200000006ff */
[----:B------:R-:W-:Y:S03]  /*19e30*/  BSSY B2, `(.L_x_6028) ;  /* 0x0000005000027945 */ /* 0x000fe60003800000 */
[----:B------:R-:W0:Y:S01]  /*19e40*/  SYNCS.PHASECHK.TRANS64.TRYWAIT P0, [R12+URZ+0x28ca0], R2 ;  /* 0x028ca0020c0075a7 */ /* 0x000e22000800017f */
[----:B-1----:R-:W-:-:S04]  /*19e50*/  LOP3.LUT R3, R3, 0x7f, RZ, 0xc0, !PT ;  /* 0x0000007f03037812 */ /* 0x002fc800078ec0ff */
[----:B------:R-:W-:Y:S01]  /*19e60*/  ISETP.NE.AND P1, PT, R3, RZ, PT ;  /* 0x000000ff0300720c */ /* 0x000fe20003f25270 */
[----:B0-----:R-:W-:-:S12]  /*19e70*/  @!P0 BRA `(.L_x_6029) ;  /* 0x00000074008c8947 */ /* 0x001fd80003800000 */
.L_x_6189:
[----:B------:R-:W-:Y:S05]  /*19e80*/  BSYNC B2 ;  /* 0x0000000000027941 */ /* 0x000fea0003800000 */
.L_x_6028:
[----:B------:R-:W-:Y:S04]  /*19e90*/  BSSY B2, `(.L_x_6030) ;  /* 0x0000009000027945 */ /* 0x000fe80003800000 */
[----:B------:R-:W-:Y:S05]  /*19ea0*/  @P1 BRA `(.L_x_6031) ;  /* 0x00000000001c1947 */ /* 0x000fea0003800000 */
[----:B------:R-:W1:Y:S01]  /*19eb0*/  S2R R10, SR_TID.X ;  /* 0x00000000000a7919 */ /* 0x000e620000002100 */
[----:B------:R-:W-:-:S04]  /*19ec0*/  IMAD.MOV.U32 R3, RZ, RZ, 0x2000 ;  /* 0x00002000ff037424 */ /* 0x000fc800078e00ff */
[----:B------:R2:W-:Y:S01]  /*19ed0*/  SYNCS.ARRIVE.TRANS64 RZ, [R12+URZ+0x28c90], R3 ;  /* 0x028c90030cff79a7 */ /* 0x0005e2000800003f */
[----:B-1----:R-:W-:-:S04]  /*19ee0*/  LOP3.LUT R10, R10, 0x1f, RZ, 0xc0, !PT ;  /* 0x0000001f0a0a7812 */ /* 0x002fc800078ec0ff */
[----:B------:R-:W-:-:S13]  /*19ef0*/  ISETP.NE.AND P0, PT, R10, RZ, PT ;  /* 0x000000ff0a00720c */ /* 0x000fda0003f05270 */
[----:B--2---:R-:W-:Y:S05]  /*19f00*/  @!P0 BRA `(.L_x_6031) ;  /* 0x0000000000048947 */ /* 0x004fea0003800000 */
[----:B------:R-:W-:Y:S01]  /*19f10*/  BPT.TRAP 0x1 ;  /* 0x000000040000795c */ /* 0x000fe20000300000 */
.L_x_6031:
[----:B------:R-:W-:Y:S05]  /*19f20*/  BSYNC B2 ;  /* 0x0000000000027941 */ /* 0x000fea0003800000 */
.L_x_6030:
[----:B------:R-:W-:Y:S01]  /*19f30*/  IMAD.MOV.U32 R11, RZ, RZ, RZ ;  /* 0x000000ffff0b7224 */ /* 0x000fe200078e00ff */
[----:B------:R-:W-:Y:S01]  /*19f40*/  UIADD3 UR4, UP0, UR42, 0x570, URZ ;  /* 0x000005702a047890 */ /* 0x000fe2000ff1e03f */
[----:B------:R-:W-:Y:S01]  /*19f50*/  IMAD R10, R7, 0x40, R0 ;  /* 0x00000040070a7824 */ /* 0x000fe200078e0200 */
[----:B------:R-:W-:Y:S01]  /*19f60*/  PLOP3.LUT P0, PT, PT, PT, PT, 0x80, 0x0 ;  /* 0x000000000000781c */ /* 0x000fe20003f0f070 */
[----:B------:R-:W-:Y:S01]  /*19f70*/  IMAD R3, R24, 0x2000, R23 ;  /* 0x0000200018037824 */ /* 0x000fe200078e0217 */
[----:B------:R-:W-:Y:S01]  /*19f80*/  R2UR UR10, R11 ;  /* 0x000000000b0a72ca */ /* 0x000fe200000e0000 */
[----:B------:R-:W-:Y:S01]  /*19f90*/  VIADD R10, R10, 0xffffffc0 ;  /* 0xffffffc00a0a7836 */ /* 0x000fe20000000000 */
[----:B------:R-:W-:Y:S01]  /*19fa0*/  UIADD3.X UR5, URZ, UR43, URZ, UP0, !UPT ;  /* 0x0000002b3f057290 */ /* 0x000fe200087fe43f */
[----:B------:R-:W-:Y:S01]  /*19fb0*/  VIADD R3, R3, 0x22400 ;  /* 0x0002240003037836 */ /* 0x000fe20000000000 */
[----:B------:R-:W-:Y:S01]  /*19fc0*/  UMOV UR6, 0x0 ;  /* 0x0000000000067882 */ /* 0x000fe20000000000 */
[----:B------:R-:W-:Y:S01]  /*19fd0*/  VIADD R13, R12, 0x28c90 ;  /* 0x00028c900c0d7836 */ /* 0x000fe20000000000 */
[----:B------:R-:W-:-:S09]  /*19fe0*/  UMOV UR7, 0x12f00000 ;  /* 0x12f0000000077882 */ /* 0x000fd20000000000 */
.L_x_6032:
        /* <DEDUP_REMOVED lines=10> */
[----:B------:R-:W1:Y:S01]  /*1a090*/  SYNCS.PHASECHK.TRANS64.TRYWAIT P0, [R12+URZ+0x28cc0], R2 ;  /* 0x028cc0020c0075a7 */ /* 0x000e62000800017f */
[----:B------:R-:W-:Y:S04]  /*1a0a0*/  BSSY B2, `(.L_x_6033) ;  /* 0x0000002000027945 */ /* 0x000fe80003800000 */
[----:B-1----:R-:W-:Y:S05]  /*1a0b0*/  @!P0 BRA `(.L_x_6034) ;  /* 0x0000007400108947 */ /* 0x002fea0003800000 */
.L_x_6190:
[----:B------:R-:W-:Y:S05]  /*1a0c0*/  BSYNC B2 ;  /* 0x0000000000027941 */ /* 0x000fea0003800000 */
.L_x_6033:
[----:B------:R-:W-:Y:S01]  /*1a0d0*/  BSSY B2, `(.L_x_6035) ;  /* 0x000000b000027945 */ /* 0x000fe20003800000 */
[----:B01----:R-:W-:Y:S01]  /*1a0e0*/  IMAD.MOV.U32 R2, RZ, RZ, 0x0 ;  /* 0x00000000ff027424 */ /* 0x003fe200078e00ff */
[----:B------:R-:W-:Y:S02]  /*1a0f0*/  MOV R3, 0x12f00000 ;  /* 0x12f0000000037802 */ /* 0x000fe40000000f00 */
[----:B------:R-:W-:Y:S05]  /*1a100*/  @P1 BRA `(.L_x_6036) ;  /* 0x00000000001c1947 */ /* 0x000fea0003800000 */
[----:B------:R-:W0:Y:S01]  /*1a110*/  S2R R14, SR_TID.X ;  /* 0x00000000000e7919 */ /* 0x000e220000002100 */
[----:B------:R-:W-:-:S04]  /*1a120*/  IMAD.MOV.U32 R13, RZ, RZ, 0x10000 ;  /* 0x00010000ff0d7424 */ /* 0x000fc800078e00ff */
[----:B------:R1:W-:Y:S01]  /*1a130*/  SYNCS.ARRIVE.TRANS64 RZ, [R12+URZ+0x28cb0], R13 ;  /* 0x028cb00d0cff79a7 */ /* 0x0003e2000800003f */
[----:B0-----:R-:W-:-:S04]  /*1a140*/  LOP3.LUT R14, R14, 0x1f, RZ, 0xc0, !PT ;  /* 0x0000001f0e0e7812 */ /* 0x001fc800078ec0ff */
[----:B------:R-:W-:-:S13]  /*1a150*/  ISETP.NE.AND P0, PT, R14, RZ, PT ;  /* 0x000000ff0e00720c */ /* 0x000fda0003f05270 */
[----:B-1----:R-:W-:Y:S05]  /*1a160*/  @!P0 BRA `(.L_x_6036) ;  /* 0x0000000000048947 */ /* 0x002fea0003800000 */
[----:B------:R-:W-:Y:S01]  /*1a170*/  BPT.TRAP 0x1 ;  /* 0x000000040000795c */ /* 0x000fe20000300000 */
.L_x_6036:
[----:B------:R-:W-:Y:S05]  /*1a180*/  BSYNC B2 ;  /* 0x0000000000027941 */ /* 0x000fea0003800000 */
.L_x_6035:
[----:B------:R-:W-:Y:S01]  /*1a190*/  R2UR UR6, R2 ;  /* 0x00000000020672ca */ /* 0x000fe200000e0000 */
[----:B------:R-:W-:Y:S01]  /*1a1a0*/  UIADD3 UR4, UP0, UR42, 0x670, URZ ;  /* 0x000006702a047890 */ /* 0x000fe2000ff1e03f */
[----:B------:R-:W-:Y:S01]  /*1a1b0*/  R2UR UR7, R3 ;  /* 0x00000000030772ca */ /* 0x000fe200000e0000 */
[----:B------:R-:W-:Y:S01]  /*1a1c0*/  VIADD R12, R12, 0x28cb0 ;  /* 0x00028cb00c0c7836 */ /* 0x000fe20000000000 */
[----:B------:R-:W-:Y:S01]  /*1a1d0*/  R2UR UR10, R11 ;  /* 0x000000000b0a72ca */ /* 0x000fe200000e0000 */
[----:B------:R-:W-:Y:S01]  /*1a1e0*/  IMAD R11, R24, 0x10000, R23 ;  /* 0x00010000180b7824 */ /* 0x000fe200078e0217 */
[----:B------:R-:W-:Y:S01]  /*1a1f0*/  PLOP3.LUT P0, PT, PT, PT, PT, 0x80, 0x0 ;  /* 0x000000000000781c */ /* 0x000fe20003f0f070 */
[----:B------:R-:W-:Y:S02]  /*1a200*/  UIADD3.X UR5, URZ, UR43, URZ, UP0, !UPT ;  /* 0x0000002b3f057290 */ /* 0x000fe400087fe43f */
[----:B------:R-:W-:-:S10]  /*1a210*/  VIADD R13, R11, 0x400 ;  /* 0x000004000b0d7836 */ /* 0x000fd40000000000 */
.L_x_6037:
        /* <DEDUP_REMOVED lines=15> */
.L_x_6038:
        /* <DEDUP_REMOVED lines=15> */
.L_x_6039:
        /* <DEDUP_REMOVED lines=15> */
.L_x_6040:
        /* <DEDUP_REMOVED lines=15> */
.L_x_6041:
        /* <DEDUP_REMOVED lines=15> */
.L_x_6042:
        /* <DEDUP_REMOVED lines=15> */
.L_x_6043:
        /* <DEDUP_REMOVED lines=15> */
.L_x_6044:
        /* <DEDUP_REMOVED lines=10> */
.L_x_6027:
[----:B------:R-:W-:Y:S05]  /*1a950*/  BSYNC B1 ;  /* 0x0000000000017941 */ /* 0x000fea0003800000 */
.L_x_6026:
[----:B------:R-:W-:Y:S01]  /*1a960*/  VIADD R11, R7, 0xfffffffe ;  /* 0xfffffffe070b7836 */ /* 0x000fe20000000000 */
[----:B------:R-:W-:Y:S01]  /*1a970*/  PLOP3.LUT P0, PT, PT, PT, PT, 0x8, 0x0 ;  /* 0x000000000000781c */ /* 0x000fe20003f0e170 */
[----:B------:R-:W-:-:S03]  /*1a980*/  VIADD R24, R24, 0x1 ;  /* 0x0000000118187836 */ /* 0x000fc60000000000 */
[----:B------:R-:W-:Y:S02]  /*1a990*/  ISETP.GE.AND P2, PT, R11, R4, PT ;  /* 0x000000040b00720c */ /* 0x000fe40003f46270 */
[----:B------:R-:W-:-:S04]  /*1a9a0*/  ISETP.NE.AND P1, PT, R24, 0x2, PT ;  /* 0x000000021800780c */ /* 0x000fc80003f25270 */
[----:B0-----:R-:W-:Y:S02]  /*1a9b0*/  SEL R2, RZ, 0x1, P1 ;  /* 0x00000001ff027807 */ /* 0x001fe40000800000 */
[----:B------:R-:W-:Y:S02]  /*1a9c0*/  SEL R24, R24, RZ, P1 ;  /* 0x000000ff18187207 */ /* 0x000fe40000800000 */
[----:B------:R-:W-:-:S03]  /*1a9d0*/  LOP3.LUT R28, R28, R2, RZ, 0x3c, !PT ;  /* 0x000000021c1c7212 */ /* 0x000fc600078e3cff */
[----:B------:R-:W-:Y:S05]  /*1a9e0*/  @!P2 BRA `(.L_x_6020) ;  /* 0x0000000c0000a947 */ /* 0x000fea0003800000 */
.L_x_6064:
[----:B------:R-:W-:Y:S05]  /*1a9f0*/  YIELD ;  /* 0x0000000000007946 */ /* 0x000fea0003800000 */
[----:B------:R-:W-:Y:S04]  /*1aa00*/  BSSY B1, `(.L_x_6045) ;  /* 0x00000b6000017945 */ /* 0x000fe80003800000 */
[----:B------:R-:W-:Y:S05]  /*1aa10*/  @!P6 BRA `(.L_x_6046) ;  /* 0x0000000800d0e947 */ /* 0x000fea0003800000 */
[----:B------:R-:W-:Y:S01]  /*1aa20*/  IMAD R10, R24, 0x8, R23 ;  /* 0x00000008180a7824 */ /* 0x000fe200078e0217 */
[----:B------:R-:W-:Y:S01]  /*1aa30*/  SHF.L.U32 R2, R28, 0x1f, RZ ;  /* 0x0000001f1c027819 */ /* 0x000fe200000006ff */
[----:B------:R-:W0:Y:S01]  /*1aa40*/  S2R R3, SR_TID.X ;  /* 0x0000000000037919 */ /* 0x000e220000002100 */
[----:B------:R-:W-:Y:S02]  /*1aa50*/  BSSY B2, `(.L_x_6047) ;  /* 0x0000005000027945 */ /* 0x000fe40003800000 */
[----:B------:R-:W1:Y:S01]  /*1aa60*/  SYNCS.PHASECHK.TRANS64.TRYWAIT P1, [R10+URZ+0x28ca0], R2 ;  /* 0x028ca0020a0075a7 */ /* 0x000e62000802017f */
[----:B0-----:R-:W-:-:S04]  /*1aa70*/  LOP3.LUT R3, R3, 0x7f, RZ, 0xc0, !PT ;  /* 0x0000007f03037812 */ /* 0x001fc800078ec0ff */
[----:B------:R-:W-:Y:S01]  /*1aa80*/  ISETP.NE.AND P2, PT, R3, RZ, PT ;  /* 0x000000ff0300720c */ /* 0x000fe20003f45270 */
[----:B-1----:R-:W-:-:S12]  /*1aa90*/  @!P1 BRA `(.L_x_6048) ;  /* 0x0000006800ac9947 */ /* 0x002fd80003800000 */
.L_x_6191:
[----:B------:R-:W-:Y:S05]  /*1aaa0*/  BSYNC B2 ;  /* 0x0000000000027941 */ /* 0x000fea0003800000 */
.L_x_6047:
        /* <DEDUP_REMOVED lines=9> */
.L_x_6050:
[----:B------:R-:W-:Y:S05]  /*1ab40*/  BSYNC B2 ;  /* 0x0000000000027941 */ /* 0x000fea0003800000 */
.L_x_6049:
[----:B------:R-:W-:Y:S01]  /*1ab50*/  IMAD.MOV.U32 R7, RZ, RZ, RZ ;  /* 0x000000ffff077224 */ /* 0x000fe200078e00ff */
[----:B------:R-:W-:Y:S01]  /*1ab60*/  UIADD3 UR4, UP0, UR42, 0x570, URZ ;  /* 0x000005702a047890 */ /* 0x000fe2000ff1e03f */
[----:B------:R-:W-:Y:S01]  /*1ab70*/  IMAD R3, R24, 0x2000, R23 ;  /* 0x0000200018037824 */ /* 0x000fe200078e0217 */
        /* <DEDUP_REMOVED lines=8> */
.L_x_6051:
        /* <DEDUP_REMOVED lines=13> */
.L_x_6192:
[----:B------:R-:W-:Y:S05]  /*1acd0*/  BSYNC B2 ;  /* 0x0000000000027941 */ /* 0x000fea0003800000 */
.L_x_6052:
        /* <DEDUP_REMOVED lines=11> */
.L_x_6055:
[----:B------:R-:W-:Y:S05]  /*1ad90*/  BSYNC B2 ;  /* 0x0000000000027941 */ /* 0x000fea0003800000 */
.L_x_6054:
        /* <DEDUP_REMOVED lines=9> */
.L_x_6056:
        /* <DEDUP_REMOVED lines=15> */
.L_x_6057:
        /* <DEDUP_REMOVED lines=15> */
.L_x_6058:
        /* <DEDUP_REMOVED lines=15> */
.L_x_6059:
        /* <DEDUP_REMOVED lines=15> */
.L_x_6060:
        /* <DEDUP_REMOVED lines=15> */
.L_x_6061:
        /* <DEDUP_REMOVED lines=15> */
.L_x_6062:
        /* <DEDUP_REMOVED lines=15> */
.L_x_6063:
        /* <DEDUP_REMOVED lines=10> */
.L_x_6046:
[----:B------:R-:W-:Y:S05]  /*1b560*/  BSYNC B1 ;  /* 0x0000000000017941 */ /* 0x000fea0003800000 */
.L_x_6045:
        /* <DEDUP_REMOVED lines=8> */
.L_x_6020:
[----:B------:R-:W-:Y:S05]  /*1b5f0*/  BSYNC B0 ;  /* 0x0000000000007941 */ /* 0x000fea0003800000 */
.L_x_6019:
[----:B------:R-:W0:Y:S01]  /*1b600*/  LDC R0, c[0x0][0x448] ;  /* 0x00011200ff007b82 */ /* 0x000e220000000800 */
[----:B------:R-:W-:Y:S01]  /*1b610*/  IADD3 R3, R32, 0x3f, RZ ;  /* 0x0000003f20037810 */ /* 0x000fe20007ffe0ff */
[----:B------:R-:W-:Y:S06]  /*1b620*/  @!P0 WARPSYNC.ALL ;  /* 0x0000000000008948 */ /* 0x000fec0003800000 */
[----:B------:R-:W-:Y:S01]  /*1b630*/  @!P0 BAR.SYNC.DEFER_BLOCKING 0xc, 0x180 ;  /* 0x0306000000008b1d */ /* 0x000fe20000010000 */
[----:B0-----:R-:W-:-:S13]  /*1b640*/  ISETP.NE.AND P1, PT, R0, 0x1, PT ;  /* 0x000000010000780c */ /* 0x001fda0003f25270 */
[----:B------:R-:W0:Y:S08]  /*1b650*/  @P1 LDC R2, c[0x0][0x44c] ;  /* 0x00011300ff021b82 */ /* 0x000e300000000800 */
[----:B------:R-:W1:Y:S01]  /*1b660*/  @P1 LDC R0, c[0x0][0x450] ;  /* 0x00011400ff001b82 */ /* 0x000e620000000800 */
[----:B0-----:R-:W-:-:S05]  /*1b670*/  @P1 IMAD.HI.U32 R5, R3, R2, RZ ;  /* 0x0000000203051227 */ /* 0x001fca00078e00ff */
[----:B-1----:R-:W-:-:S05]  /*1b680*/  @P1 SHF.R.U32.HI R3, RZ, R0, R5 ;  /* 0x00000000ff031219 */ /* 0x002fca0000011605 */
[----:B------:R-:W-:Y:S02]  /*1b690*/  IMAD.IADD R6, R6, 0x1, R3 ;  /* 0x0000000106067824 */ /* 0x000fe400078e0203 */
[----:B------:R-:W0:Y:S02]  /*1b6a0*/  LDC.64 R2, c[0x0][0x9e0] ;  /* 0x00027800ff027b82 */ /* 0x000e240000000a00 */
        /* <DEDUP_REMOVED lines=14> */
.L_x_6067:
[----:B------:R-:W-:-:S13]  /*1b790*/  ISETP.NE.AND P0, PT, R3, 0x1, PT ;  /* 0x000000010300780c */ /* 0x000fda0003f05270 */
[----:B------:R-:W0:Y:S02]  /*1b7a0*/  @P0 LDC.64 R4, c[0x0][0x9e8] ;  /* 0x00027a00ff040b82 */ /* 0x000e240000000a00 */
[----:B0-----:R-:W-:-:S05]  /*1b7b0*/  @P0 IMAD.HI.U32 R4, R0, R4, RZ ;  /* 0x0000000400040227 */ /* 0x001fca00078e00ff */
[----:B------:R-:W-:-:S07]  /*1b7c0*/  @P0 SHF.R.U32.HI R0, RZ, R5, R4 ;  /* 0x00000005ff000219 */ /* 0x000fce0000011604 */
.L_x_6068:
[----:B------:R-:W-:Y:S05]  /*1b7d0*/  BSYNC B0 ;  /* 0x0000000000007941 */ /* 0x000fea0003800000 */
.L_x_6066:
[----:B------:R-:W-:-:S05]  /*1b7e0*/  IMAD R5, R0, R3, R3 ;  /* 0x0000000300057224 */ /* 0x000fca00078e0203 */
[----:B------:R-:W-:-:S07]  /*1b7f0*/  VIMNMX R2, R2, R5, PT ;  /* 0x0000000502027248 */ /* 0x000fce0003fe0100 */
.L_x_6065:
[----:B------:R-:W-:Y:S01]  /*1b800*/  VIADD R2, R2, 0x3f ;  /* 0x0000003f02027836 */ /* 0x000fe20000000000 */
[----:B------:R-:W0:Y:S01]  /*1b810*/  @P1 LDC R7, c[0x0][0x450] ;  /* 0x00011400ff071b82 */ /* 0x000e220000000800 */
[----:B------:R-:W-:-:S03]  /*1b820*/  ULDC UR4, c[0x0][0x9dc] ;  /* 0x0002770000047ab9 */ /* 0x000fc60000000800 */
[----:B------:R-:W-:-:S04]  /*1b830*/  SHF.R.S32.HI R5, RZ, 0x1f, R2 ;  /* 0x0000001fff057819 */ /* 0x000fc80000011402 */
[----:B------:R-:W-:-:S04]  /*1b840*/  LEA.HI R5, R5, R2, RZ, 0x6 ;  /* 0x0000000205057211 */ /* 0x000fc800078f30ff */
[----:B------:R-:W-:Y:S02]  /*1b850*/  SHF.R.S32.HI R0, RZ, 0x6, R5 ;  /* 0x00000006ff007819 */ /* 0x000fe40000011405 */
[----:B------:R-:W1:Y:S02]  /*1b860*/  @P1 LDC R5, c[0x0][0x44c] ;  /* 0x00011300ff051b82 */ /* 0x000e640000000800 */
[----:B------:R-:W-:-:S05]  /*1b870*/  VIMNMX R29, R9, R0, PT ;  /* 0x00000000091d7248 */ /* 0x000fca0003fe0100 */
[----:B------:R2:W-:Y:S01]  /*1b880*/  STL [R1+0x18], R29 ;  /* 0x0000181d01007387 */ /* 0x0005e20000100800 */
[----:B-1----:R-:W-:-:S04]  /*1b890*/  @P1 IMAD.HI.U32 R0, R32, R5, RZ ;  /* 0x0000000520001227 */ /* 0x002fc800078e00ff */
[----:B------:R-:W-:Y:S01]  /*1b8a0*/  IMAD.MOV.U32 R5, RZ, RZ, R32 ;  /* 0x000000ffff057224 */ /* 0x000fe200078e0020 */
[----:B0-----:R-:W-:-:S05]  /*1b8b0*/  @P1 SHF.R.U32.HI R5, RZ, R7, R0 ;  /* 0x00000007ff051219 */ /* 0x001fca0000011600 */
[----:B------:R-:W-:-:S04]  /*1b8c0*/  IMAD.IADD R2, R8, 0x1, R5 ;  /* 0x0000000108027824 */ /* 0x000fc800078e0205 */
[----:B------:R-:W-:Y:S01]  /*1b8d0*/  VIADD R0, R2, -UR4 ;  /* 0x8000000402007c36 */ /* 0x000fe20008000000 */
[----:B--2---:R-:W-:Y:S06]  /*1b8e0*/  @!P2 BRA `(.L_x_6069) ;  /* 0x000000000044a947 */ /* 0x004fec0003800000 */
        /* <DEDUP_REMOVED lines=10> */
.L_x_6071:
[----:B------:R-:W-:-:S13]  /*1b990*/  ISETP.NE.AND P0, PT, R3, 0x1, PT ;  /* 0x000000010300780c */ /* 0x000fda0003f05270 */
[----:B------:R-:W0:Y:S02]  /*1b9a0*/  @P0 LDC.64 R4, c[0x0][0x9e8] ;  /* 0x00027a00ff040b82 */ /* 0x000e240000000a00 */
[----:B0-----:R-:W-:-:S05]  /*1b9b0*/  @P0 IMAD.HI.U32 R4, R2, R4, RZ ;  /* 0x0000000402040227 */ /* 0x001fca00078e00ff */
[----:B------:R-:W-:-:S07]  /*1b9c0*/  @P0 SHF.R.U32.HI R2, RZ, R5, R4 ;  /* 0x00000005ff020219 */ /* 0x000fce0000011604 */
.L_x_6072:
[----:B------:R-:W-:Y:S05]  /*1b9d0*/  BSYNC B0 ;  /* 0x0000000000007941 */ /* 0x000fea0003800000 */
.L_x_6070:
[----:B------:R-:W-:-:S05]  /*1b9e0*/  IMAD R3, R2, R3, RZ ;  /* 0x0000000302037224 */ /* 0x000fca00078e02ff */
[----:B------:R-:W-:-:S07]  /*1b9f0*/  VIMNMX R0, R0, R3, !PT ;  /* 0x0000000300007248 */ /* 0x000fce0007fe0100 */
.L_x_6069:
[----:B------:R-:W-:Y:S01]  /*1ba00*/  SHF.R.S32.HI R3, RZ, 0x1f, R0 ;  /* 0x0000001fff037819 */ /* 0x000fe20000011400 */
[----:B------:R-:W-:Y:S03]  /*1ba10*/  BSSY B7, `(.L_x_6073) ;  /* 0x000037c000077945 */ /* 0x000fe60003800000 */
[----:B------:R-:W-:-:S04]  /*1ba20*/  LEA.HI R3, R3, R0, RZ, 0x6 ;  /* 0x0000000003037211 */ /* 0x000fc800078f30ff */
[----:B------:R-:W-:-:S04]  /*1ba30*/  SHF.R.S32.HI R3, RZ, 0x6, R3 ;  /* 0x00000006ff037819 */ /* 0x000fc80000011403 */
[----:B------:R-:W-:-:S04]  /*1ba40*/  VIMNMX R34, RZ, R3, !PT ;  /* 0x00000003ff227248 */ /* 0x000fc80007fe0100 */
[----:B------:R-:W-:-:S13]  /*1ba50*/  ISETP.GT.AND P0, PT, R29, R34, PT ;  /* 0x000000221d00720c */ /* 0x000fda0003f04270 */
        /* <DEDUP_REMOVED lines=16> */
[----:B0-----:R-:W-:Y:S01]  /*1bb60*/  IADD3 R16, R0, UR37, R7 ;  /* 0x0000002500107c10 */ /* 0x001fe2000fffe007 */
[----:B------:R-:W-:Y:S06]  /*1bb70*/  BRA `(.L_x_6075) ;  /* 0x0000003400947947 */ /* 0x000fec0003800000 */
.L_x_6074:
        /* <DEDUP_REMOVED lines=9> */
[----:B------:R-:W-:Y:S01]  /*1bc10*/  MOV R13, RZ ;  /* 0x000000ff000d7202 */ /* 0x000fe20000000f00 */
[----:B------:R-:W0:Y:S01]  /*1bc20*/  LDC.64 R2, c[0x4][R2] ;  /* 0x0100000002027b82 */ /* 0x000e220000000a00 */
[----:B------:R-:W-:Y:S02]  /*1bc30*/  IMAD.U32 R5, RZ, RZ, UR7 ;  /* 0x00000007ff057e24 */ /* 0x000fe4000f8e00ff */
[----:B------:R-:W-:Y:S02]  /*1bc40*/  IMAD.U32 R6, RZ, RZ, UR8 ;  /* 0x00000008ff067e24 */ /* 0x000fe4000f8e00ff */
[----:B------:R-:W-:-:S02]  /*1bc50*/  IMAD.U32 R7, RZ, RZ, UR9 ;  /* 0x00000009ff077e24 */ /* 0x000fc4000f8e00ff */
[----:B------:R-:W-:Y:S02]  /*1bc60*/  IMAD.U32 R10, RZ, RZ, UR4 ;  /* 0x00000004ff0a7e24 */ /* 0x000fe4000f8e00ff */
[----:B------:R-:W-:Y:S02]  /*1bc70*/  IMAD.U32 R11, RZ, RZ, UR5 ;  /* 0x00000005ff0b7e24 */ /* 0x000fe4000f8e00ff */
[----:B------:R-:W-:Y:S02]  /*1bc80*/  IMAD.MOV.U32 R8, RZ, RZ, 0x70 ;  /* 0x00000070ff087424 */ /* 0x000fe400078e00ff */
[----:B------:R-:W-:-:S07]  /*1bc90*/  IMAD.MOV.U32 R12, RZ, RZ, 0x1 ;  /* 0x00000001ff0c7424 */ /* 0x000fce00078e00ff */
[----:B------:R-:W-:-:S07]  /*1bca0*/  LEPC R20, `(.L_x_6077) ;  /* 0x000000001014794e */ /* 0x000fce0000000000 */
[----:B0-----:R-:W-:Y:S05]  /*1bcb0*/  CALL.ABS.NOINC R2 ;  /* 0x0000000002007343 */ /* 0x001fea0003c00000 */
.L_x_6077:
[----:B------:R-:W-:Y:S05]  /*1bcc0*/  BSYNC B6 ;  /* 0x0000000000067941 */ /* 0x000fea0003800000 */
.L_x_6076:
        /* <DEDUP_REMOVED lines=10> */
[----:B------:R-:W-:Y:S01]  /*1bd70*/  MOV R12, 0x1 ;  /* 0x00000001000c7802 */ /* 0x000fe20000000f00 */
[----:B------:R-:W-:Y:S02]  /*1bd80*/  IMAD.U32 R5, RZ, RZ, UR7 ;  /* 0x00000007ff057e24 */ /* 0x000fe4000f8e00ff */
[----:B------:R-:W-:Y:S02]  /*1bd90*/  IMAD.U32 R6, RZ, RZ, UR8 ;  /* 0x00000008ff067e24 */ /* 0x000fe4000f8e00ff */
[----:B------:R-:W-:-:S02]  /*1bda0*/  IMAD.U32 R7, RZ, RZ, UR9 ;  /* 0x00000009ff077e24 */ /* 0x000fc4000f8e00ff */
[----:B------:R-:W-:Y:S02]  /*1bdb0*/  IMAD.U32 R10, RZ, RZ, UR4 ;  /* 0x00000004ff0a7e24 */ /* 0x000fe4000f8e00ff */
[----:B------:R-:W-:Y:S02]  /*1bdc0*/  IMAD.U32 R11, RZ, RZ, UR5 ;  /* 0x00000005ff0b7e24 */ /* 0x000fe4000f8e00ff */
[----:B------:R-:W-:Y:S02]  /*1bdd0*/  IMAD.MOV.U32 R8, RZ, RZ, 0x70 ;  /* 0x00000070ff087424 */ /* 0x000fe400078e00ff */
[----:B0-----:R-:W-:-:S07]  /*1bde0*/  IMAD.MOV.U32 R13, RZ, RZ, RZ ;  /* 0x000000ffff0d7224 */ /* 0x001fce00078e00ff */
[----:B------:R-:W-:-:S07]  /*1bdf0*/  LEPC R20, `(.L_x_6080) ;  /* 0x000000001014794e */ /* 0x000fce0000000000 */
[----:B-1----:R-:W-:Y:S05]  /*1be00*/  CALL.ABS.NOINC R2 ;  /* 0x0000000002007343 */ /* 0x002fea0003c00000 */
.L_x_6080:
[----:B------:R0:W1:Y:S01]  /*1be10*/  LDC.64 R2, c[0x4][R27] ;  /* 0x010000001b027b82 */ /* 0x0000620000000a00 */
[----:B------:R-:W-:Y:S01]  /*1be20*/  ULDC.64 UR4, c[0x4][0xf0] ;  /* 0x01003c0000047ab9 */ /* 0x000fe20000000a00 */
[----:B------:R-:W-:Y:S01]  /*1be30*/  ULDC.64 UR6, c[0x4][0xf8] ;  /* 0x01003e0000067ab9 */ /* 0x000fe20000000a00 */
[----:B------:R-:W-:Y:S01]  /*1be40*/  ULDC.64 UR8, c[0x4][0x50] ;  /* 0x0100140000087ab9 */ /* 0x000fe20000000a00 */
        /* <DEDUP_REMOVED lines=11> */
.L_x_6079:
[----:B------:R-:W-:Y:S05]  /*1bf00*/  BSYNC B6 ;  /* 0x0000000000067941 */ /* 0x000fea0003800000 */
.L_x_6078:
[----:B------:R-:W-:Y:S01]  /*1bf10*/  ULDC.64 UR4, c[0x0][0x9f8] ;  /* 0x00027e0000047ab9 */ /* 0x000fe20000000a00 */
[----:B------:R-:W-:Y:S01]  /*1bf20*/  IMAD.MOV.U32 R30, RZ, RZ, R19 ;  /* 0x000000ffff1e7224 */ /* 0x000fe200078e0013 */
[----:B------:R-:W-:Y:S01]  /*1bf30*/  ISETP.NE.U32.AND P0, PT, RZ, UR4, PT ;  /* 0x00000004ff007c0c */ /* 0x000fe2000bf05070 */
[----:B------:R-:W0:Y:S01]  /*1bf40*/  S2R R20, SR_TID.X ;  /* 0x0000000000147919 */ /* 0x000e220000002100 */
[----:B------:R-:W1:Y:S01]  /*1bf50*/  LDC R11, c[0x0][0x430] ;  /* 0x00010c00ff0b7b82 */ /* 0x000e620000000800 */
[----:B------:R-:W-:Y:S01]  /*1bf60*/  ULDC UR4, c[0x0][0x320] ;  /* 0x0000c80000047ab9 */ /* 0x000fe20000000800 */
[----:B------:R-:W-:-:S13]  /*1bf70*/  ISETP.NE.AND.EX P0, PT, RZ, UR5, PT, P0 ;  /* 0x00000005ff007c0c */ /* 0x000fda000bf05300 */
[----:B------:R-:W2:Y:S01]  /*1bf80*/  @P0 LDC.64 R2, c[0x0][0x9f8] ;  /* 0x00027e00ff020b82 */ /* 0x000ea20000000a00 */
[----:B0-----:R-:W-:Y:S01]  /*1bf90*/  LOP3.LUT R20, R20, 0x7f, RZ, 0xc0, !PT ;  /* 0x0000007f14147812 */ /* 0x001fe200078ec0ff */
[----:B--2---:R-:W-:-:S05]  /*1bfa0*/  @P0 IMAD.WIDE R2, R19, 0x4, R2 ;  /* 0x0000000413020825 */ /* 0x004fca00078e0202 */
[----:B------:R0:W2:Y:S01]  /*1bfb0*/  @P0 LDG.E R30, desc[UR40][R2.64] ;  /* 0x00000028021e0981 */ /* 0x0000a2000c1e1900 */
[----:B------:R-:W-:Y:S01]  /*1bfc0*/  SHF.R.U32.HI R21, RZ, 0x3, R20 ;  /* 0x00000003ff157819 */ /* 0x000fe20000011614 */
[----:B------:R-:W-:Y:S01]  /*1bfd0*/  IMAD.MOV.U32 R37, RZ, RZ, RZ ;  /* 0x000000ffff257224 */ /* 0x000fe200078e00ff */
[----:B-1----:R-:W-:Y:S01]  /*1bfe0*/  ISETP.NE.AND P1, PT, R11, 0x1, PT ;  /* 0x000000010b00780c */ /* 0x002fe20003f25270 */
[----:B------:R-:W1:Y:S01]  /*1bff0*/  S2R R20, SR_TID.X ;  /* 0x0000000000147919 */ /* 0x000e620000002100 */
[----:B------:R-:W-:Y:S02]  /*1c000*/  LEA R0, R29, 0xffffffc0, 0x6 ;  /* 0xffffffc01d007811 */ /* 0x000fe400078e30ff */
[----:B------:R-:W-:Y:S01]  /*1c010*/  LOP3.LUT R22, R22, 0xffffffbf, RZ, 0xc0, !PT ;  /* 0xffffffbf16167812 */ /* 0x000fe200078ec0ff */
[----:B------:R-:W3:Y:S08]  /*1c020*/  S2R R12, SR_TID.X ;  /* 0x00000000000c7919 */ /* 0x000ef00000002100 */
[----:B0-----:R-:W0:Y:S08]  /*1c030*/  @P1 LDC R3, c[0x0][0x434] ;  /* 0x00010d00ff031b82 */ /* 0x001e300000000800 */
[----:B------:R-:W4:Y:S01]  /*1c040*/  @P1 LDC R2, c[0x0][0x438] ;  /* 0x00010e00ff021b82 */ /* 0x000f220000000800 */
[----:B-1----:R-:W-:-:S02]  /*1c050*/  IMAD.SHL.U32 R20, R20, 0x10, RZ ;  /* 0x0000001014147824 */ /* 0x002fc400078e00ff */
[----:B---3--:R-:W-:-:S03]  /*1c060*/  IMAD.SHL.U32 R12, R12, 0x8, RZ ;  /* 0x000000080c0c7824 */ /* 0x008fc600078e00ff */
[----:B------:R-:W-:Y:S02]  /*1c070*/  LOP3.LUT R20, R21, 0x70, R20, 0xf8, !PT ;  /* 0x0000007015147812 */ /* 0x000fe400078ef814 */
[----:B------:R-:W1:Y:S01]  /*1c080*/  S2R R21, SR_TID.X ;  /* 0x0000000000157919 */ /* 0x000e620000002100 */
[----:B------:R-:W-:Y:S02]  /*1c090*/  LOP3.LUT R12, R12, 0x38, RZ, 0xc0, !PT ;  /* 0x000000380c0c7812 */ /* 0x000fe400078ec0ff */
[----:B------:R-:W-:-:S04]  /*1c0a0*/  IMAD.IADD R4, R20, 0x1, R0 ;  /* 0x0000000114047824 */ /* 0x000fc800078e0200 */
[C---:B------:R-:W-:Y:S01]  /*1c0b0*/  IMAD.IADD R9, R4.reuse, 0x1, R33 ;  /* 0x0000000104097824 */ /* 0x040fe200078e0221 */
[----:B------:R-:W-:-:S03]  /*1c0c0*/  ISETP.GE.AND P0, PT, R4, R17, PT ;  /* 0x000000110400720c */ /* 0x000fc60003f06270 */
[----:B0-----:R-:W-:Y:S01]  /*1c0d0*/  @P1 IMAD.HI.U32 R3, R9, R3, RZ ;  /* 0x0000000309031227 */ /* 0x001fe200078e00ff */
[----:B------:R-:W-:-:S03]  /*1c0e0*/  ISETP.GT.U32.OR P0, PT, R20, 0x3f, P0 ;  /* 0x0000003f1400780c */ /* 0x000fc60000704470 */
[----:B------:R-:W-:Y:S01]  /*1c0f0*/  IMAD.MOV.U32 R8, RZ, RZ, R9 ;  /* 0x000000ffff087224 */ /* 0x000fe200078e0009 */
[----:B----4-:R-:W-:Y:S02]  /*1c100*/  @P1 SHF.R.U32.HI R8, RZ, R2, R3 ;  /* 0x00000002ff081219 */ /* 0x010fe40000011603 */
[----:B------:R-:W-:-:S04]  /*1c110*/  ISETP.GE.AND P1, PT, R12, UR4, PT ;  /* 0x000000040c007c0c */ /* 0x000fc8000bf26270 */
[----:B------:R-:W-:-:S03]  /*1c120*/  SEL R4, RZ, 0x1, P1 ;  /* 0x00000001ff047807 */ /* 0x000fc60000800000 */
[----:B------:R-:W0:Y:S01]  /*1c130*/  @!P0 LDC.64 R2, c[0x0][0x428] ;  /* 0x00010a00ff028b82 */ /* 0x000e220000000a00 */
[----:B-1----:R-:W-:-:S05]  /*1c140*/  IMAD.SHL.U32 R21, R21, 0x8, RZ ;  /* 0x0000000815157824 */ /* 0x002fca00078e00ff */
[----:B------:R-:W-:-:S04]  /*1c150*/  LOP3.LUT R21, R21, 0x38, RZ, 0xc0, !PT ;  /* 0x0000003815157812 */ /* 0x000fc800078ec0ff */
[----:B------:R-:W-:-:S04]  /*1c160*/  LOP3.LUT R21, R21, 0x40, RZ, 0xfc, !PT ;  /* 0x0000004015157812 */ /* 0x000fc800078efcff */
[----:B------:R-:W-:Y:S02]  /*1c170*/  ISETP.GE.AND P2, PT, R21, UR4, PT ;  /* 0x0000000415007c0c */ /* 0x000fe4000bf46270 */
[----:B------:R-:W1:Y:S02]  /*1c180*/  S2R R21, SR_TID.X ;  /* 0x0000000000157919 */ /* 0x000e640000002100 */
[----:B------:R-:W-:-:S04]  /*1c190*/  SEL R10, RZ, 0xffffffff, P2 ;  /* 0xffffffffff0a7807 */ /* 0x000fc80001000000 */
[----:B------:R-:W-:-:S04]  /*1c1a0*/  SHF.L.U32 R10, R10, 0x1, RZ ;  /* 0x000000010a0a7819 */ /* 0x000fc800000006ff */
[----:B------:R-:W-:Y:S02]  /*1c1b0*/  LOP3.LUT R10, R10, 0x2, R4, 0xe2, !PT ;  /* 0x000000020a0a7812 */ /* 0x000fe400078ee204 */
[----:B------:R-:W-:Y:S01]  /*1c1c0*/  @P2 LOP3.LUT R22, R22, 0x40, RZ, 0xfc, !PT ;  /* 0x0000004016162812 */ /* 0x000fe200078efcff */
[----:B------:R-:W3:Y:S03]  /*1c1d0*/  @!P0 LDC.64 R4, c[0x0][0x418] ;  /* 0x00010600ff048b82 */ /* 0x000ee60000000a00 */
[----:B------:R-:W-:-:S04]  /*1c1e0*/  LOP3.LUT R22, R22, 0xffffff7f, RZ, 0xc0, !PT ;  /* 0xffffff7f16167812 */ /* 0x000fc800078ec0ff */
[----:B------:R-:W-:-:S04]  /*1c1f0*/  @P1 LOP3.LUT R22, R22, 0x80, RZ, 0xfc, !PT ;  /* 0x0000008016161812 */ /* 0x000fc800078efcff */
[----:B------:R-:W-:Y:S01]  /*1c200*/  LOP3.LUT R22, R22, 0xffffffdf, RZ, 0xc0, !PT ;  /* 0xffffffdf16167812 */ /* 0x000fe200078ec0ff */
[----:B-1----:R-:W-:-:S05]  /*1c210*/  IMAD.SHL.U32 R21, R21, 0x8, RZ ;  /* 0x0000000815157824 */ /* 0x002fca00078e00ff */
[----:B------:R-:W-:-:S04]  /*1c220*/  LOP3.LUT R21, R21, 0x38, RZ, 0xc0, !PT ;  /* 0x0000003815157812 */ /* 0x000fc800078ec0ff */
[C---:B------:R-:W-:Y:S02]  /*1c230*/  LOP3.LUT R27, R21.reuse, 0x80, RZ, 0xfc, !PT ;  /* 0x00000080151b7812 */ /* 0x040fe400078efcff */
[----:B------:R-:W-:Y:S02]  /*1c240*/  LOP3.LUT R21, R21, 0xc0, RZ, 0xfc, !PT ;  /* 0x000000c015157812 */ /* 0x000fe400078efcff */
[----:B------:R-:W-:Y:S02]  /*1c250*/  ISETP.GE.AND P2, PT, R27, UR4, PT ;  /* 0x000000041b007c0c */ /* 0x000fe4000bf46270 */
[----:B------:R-:W1:Y:S01]  /*1c260*/  S2R R27, SR_TID.X ;  /* 0x00000000001b7919 */ /* 0x000e620000002100 */
[----:B------:R-:W-:Y:S02]  /*1c270*/  ISETP.GE.AND P1, PT, R21, UR4, PT ;  /* 0x0000000415007c0c */ /* 0x000fe4000bf26270 */
[----:B------:R-:W-:Y:S01]  /*1c280*/  SEL R6, RZ, 0x4, P2 ;  /* 0x00000004ff067807 */ /* 0x000fe20001000000 */
[----:B------:R-:W4:Y:S01]  /*1c290*/  S2R R21, SR_TID.X ;  /* 0x0000000000157919 */ /* 0x000f220000002100 */
[----:B------:R-:W-:-:S04]  /*1c2a0*/  SEL R7, RZ, 0x8, P1 ;  /* 0x00000008ff077807 */ /* 0x000fc80000800000 */
[----:B------:R-:W-:Y:S01]  /*1c2b0*/  LOP3.LUT R10, R7, R10, R6, 0xfe, !PT ;  /* 0x0000000a070a7212 */ /* 0x000fe200078efe06 */
[--C-:B------:R-:W-:Y:S01]  /*1c2c0*/  @!P0 IMAD.MOV.U32 R6, RZ, RZ, R8.reuse ;  /* 0x000000ffff068224 */ /* 0x100fe200078e0008 */
[----:B------:R-:W-:Y:S02]  /*1c2d0*/  @!P0 SHF.R.S32.HI R7, RZ, 0x1f, R8 ;  /* 0x0000001fff078819 */ /* 0x000fe40000011408 */
[----:B------:R-:W-:-:S04]  /*1c2e0*/  @P2 LOP3.LUT R22, R22, 0x20, RZ, 0xfc, !PT ;  /* 0x0000002016162812 */ /* 0x000fc800078efcff */
[----:B------:R-:W-:-:S04]  /*1c2f0*/  LOP3.LUT R22, R22, 0xffffffef, RZ, 0xc0, !PT ;  /* 0xffffffef16167812 */ /* 0x000fc800078ec0ff */
[----:B------:R-:W-:Y:S01]  /*1c300*/  @P1 LOP3.LUT R22, R22, 0x10, RZ, 0xfc, !PT ;  /* 0x0000001016161812 */ /* 0x000fe200078efcff */
[----:B-1----:R-:W-:Y:S02]  /*1c310*/  IMAD.SHL.U32 R27, R27, 0x8, RZ ;  /* 0x000000081b1b7824 */ /* 0x002fe400078e00ff */
[----:B----4-:R-:W-:-:S03]  /*1c320*/  IMAD.SHL.U32 R21, R21, 0x8, RZ ;  /* 0x0000000815157824 */ /* 0x010fc600078e00ff */
[----:B------:R-:W-:-:S04]  /*1c330*/  LOP3.LUT R27, R27, 0x38, RZ, 0xc0, !PT ;  /* 0x000000381b1b7812 */ /* 0x000fc800078ec0ff */
[----:B------:R-:W-:Y:S02]  /*1c340*/  LOP3.LUT R13, R27, 0x180, RZ, 0xfc, !PT ;  /* 0x000001801b0d7812 */ /* 0x000fe400078efcff */
[----:B------:R-:W-:-:S04]  /*1c350*/  LOP3.LUT R21, R21, 0x38, RZ, 0xc0, !PT ;  /* 0x0000003815157812 */ /* 0x000fc800078ec0ff */
[----:B------:R-:W-:-:S04]  /*1c360*/  LOP3.LUT R14, R21, 0x100, RZ, 0xfc, !PT ;  /* 0x00000100150e7812 */ /* 0x000fc800078efcff */
[----:B------:R-:W-:Y:S02]  /*1c370*/  ISETP.GE.AND P3, PT, R14, UR4, PT ;  /* 0x000000040e007c0c */ /* 0x000fe4000bf66270 */
[----:B------:R-:W-:Y:S02]  /*1c380*/  LOP3.LUT R15, R21, 0x1c0, RZ, 0xfc, !PT ;  /* 0x000001c0150f7812 */ /* 0x000fe400078efcff */
[----:B------:R-:W-:-:S09]  /*1c390*/  LOP3.LUT R22, R22, 0xfffffff7, RZ, 0xc0, !PT ;  /* 0xfffffff716167812 */ /* 0x000fd200078ec0ff */
[----:B------:R-:W-:-:S04]  /*1c3a0*/  @P3 LOP3.LUT R22, R22, 0x8, RZ, 0xfc, !PT ;  /* 0x0000000816163812 */ /* 0x000fc800078efcff */
[----:B------:R-:W-:Y:S01]  /*1c3b0*/  LOP3.LUT R22, R22, 0xfffffffb, RZ, 0xc0, !PT ;  /* 0xfffffffb16167812 */ /* 0x000fe200078ec0ff */
[----:B------:R-:W-:Y:S01]  /*1c3c0*/  UMOV UR5, 0xffffffff ;  /* 0xffffffff00057882 */ /* 0x000fe20000000000 */
[----:B--2---:R-:W-:Y:S01]  /*1c3d0*/  SHF.R.S32.HI R35, RZ, 0x1f, R30 ;  /* 0x0000001fff237819 */ /* 0x004fe2000001141e */
[----:B0-----:R-:W-:-:S04]  /*1c3e0*/  @!P0 IMAD.WIDE.U32 R6, R30, R2, R6 ;  /* 0x000000021e068225 */ /* 0x001fc800078e0006 */
[----:B------:R-:W-:Y:S01]  /*1c3f0*/  @!P0 IMAD R2, R35, R2, RZ ;  /* 0x0000000223028224 */ /* 0x000fe200078e02ff */
[----:B---3--:R-:W-:-:S03]  /*1c400*/  @!P0 LEA R4, P1, R6, R4, 0x2 ;  /* 0x0000000406048211 */ /* 0x008fc600078210ff */
[----:B------:R-:W-:-:S04]  /*1c410*/  @!P0 IMAD R3, R30, R3, R2 ;  /* 0x000000031e038224 */ /* 0x000fc800078e0202 */
[----:B------:R-:W-:-:S05]  /*1c420*/  @!P0 IMAD.IADD R3, R7, 0x1, R3 ;  /* 0x0000000107038824 */ /* 0x000fca00078e0203 */
[----:B------:R-:W-:-:S05]  /*1c430*/  @!P0 LEA.HI.X R5, R6, R5, R3, 0x2, P1 ;  /* 0x0000000506058211 */ /* 0x000fca00008f1403 */
[----:B------:R0:W5:Y:S01]  /*1c440*/  @!P0 LDG.E R37, desc[UR40][R4.64] ;  /* 0x0000002804258981 */ /* 0x000162000c1e1900 */
[----:B------:R-:W-:Y:S02]  /*1c450*/  ISETP.GE.AND P0, PT, R13, UR4, PT ;  /* 0x000000040d007c0c */ /* 0x000fe4000bf06270 */
[----:B------:R-:W-:Y:S02]  /*1c460*/  LOP3.LUT R13, R21, 0x140, RZ, 0xfc, !PT ;  /* 0x00000140150d7812 */ /* 0x000fe400078efcff */
[----:B------:R-:W-:Y:S02]  /*1c470*/  SEL R3, RZ, 0x40, P0 ;  /* 0x00000040ff037807 */ /* 0x000fe40000000000 */
[----:B------:R-:W-:Y:S02]  /*1c480*/  ISETP.GE.AND P2, PT, R13, UR4, PT ;  /* 0x000000040d007c0c */ /* 0x000fe4000bf46270 */
[----:B------:R-:W-:Y:S01]  /*1c490*/  ISETP.GE.AND P0, PT, R15, UR4, PT ;  /* 0x000000040f007c0c */ /* 0x000fe2000bf06270 */
[----:B------:R-:W-:Y:S01]  /*1c4a0*/  ULDC UR4, c[0x0][0x2f4] ;  /* 0x0000bd0000047ab9 */ /* 0x000fe20000000800 */
[----:B0-----:R-:W-:-:S02]  /*1c4b0*/  SEL R4, RZ, 0x10, P3 ;  /* 0x00000010ff047807 */ /* 0x001fc40001800000 */
[----:B------:R-:W-:Y:S02]  /*1c4c0*/  SEL R5, RZ, 0x20, P2 ;  /* 0x00000020ff057807 */ /* 0x000fe40001000000 */
[----:B------:R-:W-:Y:S02]  /*1c4d0*/  SEL R2, RZ, 0x80, P0 ;  /* 0x00000080ff027807 */ /* 0x000fe40000000000 */
[----:B------:R-:W-:Y:S02]  /*1c4e0*/  LOP3.LUT R4, R5, R10, R4, 0xfe, !PT ;  /* 0x0000000a05047212 */ /* 0x000fe400078efe04 */
[----:B------:R-:W-:Y:S02]  /*1c4f0*/  ISETP.GE.AND P0, PT, R12, UR4, PT ;  /* 0x000000040c007c0c */ /* 0x000fe4000bf06270 */
[----:B------:R-:W-:Y:S01]  /*1c500*/  LOP3.LUT R6, R4, R3, RZ, 0xfc, !PT ;  /* 0x0000000304067212 */ /* 0x000fe200078efcff */
[----:B------:R-:W-:Y:S01]  /*1c510*/  IMAD.MOV R3, RZ, RZ, -R8 ;  /* 0x000000ffff037224 */ /* 0x000fe200078e0a08 */
[----:B------:R-:W-:-:S03]  /*1c520*/  @P2 LOP3.LUT R22, R22, 0x4, RZ, 0xfc, !PT ;  /* 0x0000000416162812 */ /* 0x000fc600078efcff */
[----:B------:R-:W-:Y:S01]  /*1c530*/  IMAD R3, R11, R3, R9 ;  /* 0x000000030b037224 */ /* 0x000fe200078e0209 */
[----:B------:R0:W-:Y:S01]  /*1c540*/  STL [R1+0x2c], R6 ;  /* 0x00002c0601007387 */ /* 0x0001e20000100800 */
[----:B------:R-:W-:-:S03]  /*1c550*/  LOP3.LUT R22, R22, 0xfffffffd, RZ, 0xc0, !PT ;  /* 0xfffffffd16167812 */ /* 0x000fc600078ec0ff */
[----:B------:R0:W-:Y:S01]  /*1c560*/  STL [R1], R3 ;  /* 0x0000000301007387 */ /* 0x0001e20000100800 */
[----:B------:R-:W-:Y:S01]  /*1c570*/  @P0 LOP3.LUT R22, R22, 0x2, RZ, 0xfc, !PT ;  /* 0x0000000216160812 */ /* 0x000fe200078efcff */
[----:B------:R-:W-:Y:S06]  /*1c580*/  BRA.DIV UR5, `(.L_x_6081) ;  /* 0x0000005205187947 */ /* 0x000fec000b800000 */
.L_x_6195:
[----:B0-----:R-:W-:Y:S01]  /*1c590*/  IMAD.U32 R3, RZ, RZ, UR38 ;  /* 0x00000026ff037e24 */ /* 0x001fe2000f8e00ff */
[----:B------:R-:W-:Y:S02]  /*1c5a0*/  LOP3.LUT R2, R6, R2, RZ, 0xfc, !PT ;  /* 0x0000000206027212 */ /* 0x000fe400078efcff */
[----:B------:R-:W-:Y:S02]  /*1c5b0*/  ISETP.GT.U32.AND P1, PT, R20, 0x3f, PT ;  /* 0x0000003f1400780c */ /* 0x000fe40003f24070 */
[----:B------:R-:W-:Y:S01]  /*1c5c0*/  ISETP.NE.AND P0, PT, R3, 0x3, PT ;  /* 0x000000030300780c */ /* 0x000fe20003f05270 */
[----:B------:R0:W-:Y:S01]  /*1c5d0*/  STL [R1+0xc], R2 ;  /* 0x00000c0201007387 */ /* 0x0001e20000100800 */
[----:B------:R-:W-:Y:S02]  /*1c5e0*/  LOP3.LUT R22, R22, 0xfffffbff, RZ, 0xc0, !PT ;  /* 0xfffffbff16167812 */ /* 0x000fe400078ec0ff */
[----:B------:R-:W-:-:S09]  /*1c5f0*/  SHF.R.S32.HI R29, RZ, 0x1f, R18 ;  /* 0x0000001fff1d7819 */ /* 0x000fd20000011412 */
[----:B------:R-:W-:-:S04]  /*1c600*/  @P0 LOP3.LUT R22, R22, 0x400, RZ, 0xfc, !PT ;  /* 0x0000040016160812 */ /* 0x000fc800078efcff */
[----:B------:R-:W-:-:S04]  /*1c610*/  LOP3.LUT R22, R22, 0xfffffffe, RZ, 0xc0, !PT ;  /* 0xfffffffe16167812 */ /* 0x000fc800078ec0ff */
[----:B------:R-:W-:Y:S01]  /*1c620*/  @P1 LOP3.LUT R22, R22, 0x1, RZ, 0xfc, !PT ;  /* 0x0000000116161812 */ /* 0x000fe200078efcff */
[----:B0-----:R-:W-:Y:S06]  /*1c630*/  @!P0 BRA `(.L_x_6082) ;  /* 0x0000000000048947 */ /* 0x001fec0003800000 */
[----:B------:R-:W-:Y:S01]  /*1c640*/  BPT.TRAP 0x1 ;  /* 0x000000040000795c */ /* 0x000fe20000300000 */
.L_x_6082:
[----:B------:R-:W0:Y:S01]  /*1c650*/  S2R R2, SR_TID.X ;  /* 0x0000000000027919 */ /* 0x000e220000002100 */
[----:B------:R-:W-:Y:S01]  /*1c660*/  LEA R27, R25, R23, 0x3 ;  /* 0x00000017191b7211 */ /* 0x000fe200078e18ff */
[----:B------:R-:W-:Y:S01]  /*1c670*/  BSSY B0, `(.L_x_6083) ;  /* 0x0000007000007945 */ /* 0x000fe20003800000 */
[----:B0-----:R-:W-:-:S04]  /*1c680*/  LOP3.LUT R2, R2, 0x7f, RZ, 0xc0, !PT ;  /* 0x0000007f02027812 */ /* 0x001fc800078ec0ff */
[----:B------:R-:W-:-:S04]  /*1c690*/  SHF.R.U32.HI R2, RZ, 0x3, R2 ;  /* 0x00000003ff027819 */ /* 0x000fc80000011602 */
[----:B------:R-:W-:Y:S02]  /*1c6a0*/  IADD3 R17, -R2, R17, -R0 ;  /* 0x0000001102117210 */ /* 0x000fe40007ffe900 */
[----:B------:R-:W-:-:S04]  /*1c6b0*/  SHF.L.U32 R0, R26, 0x1f, RZ ;  /* 0x0000001f1a007819 */ /* 0x000fc800000006ff */
[----:B------:R-:W0:Y:S02]  /*1c6c0*/  SYNCS.PHASECHK.TRANS64.TRYWAIT P0, [R27+URZ+0x28c40], R0 ;  /* 0x028c40001b0075a7 */ /* 0x000e24000800017f */
[----:B0-----:R-:W-:Y:S05]  /*1c6d0*/  @!P0 BRA `(.L_x_6084) ;  /* 0x0000004c00f88947 */ /* 0x001fea0003800000 */
.L_x_6196:
[----:B------:R-:W-:Y:S05]  /*1c6e0*/  BSYNC B0 ;  /* 0x0000000000007941 */ /* 0x000fea0003800000 */
.L_x_6083:
        /* <DEDUP_REMOVED lines=25> */
[----:B-1----:R-:W-:Y:S01]  /*1c880*/  IMAD.IADD R4, R3, 0x1, R0 ;  /* 0x0000000103047824 */ /* 0x002fe200078e0200 */
[----:B------:R-:W-:Y:S01]  /*1c890*/  LEA R0, P0, R2, UR4, 0x1 ;  /* 0x0000000402007c11 */ /* 0x000fe2000f8008ff */
[----:B------:R-:W-:-:S03]  /*1c8a0*/  UMOV UR4, 0xffffffff ;  /* 0xffffffff00047882 */ /* 0x000fc60000000000 */
[----:B------:R-:W-:Y:S02]  /*1c8b0*/  LEA.HI.X R4, R2, UR5, R4, 0x1, P0 ;  /* 0x0000000502047c11 */ /* 0x000fe400080f0c04 */
[----:B------:R-:W-:Y:S01]  /*1c8c0*/  ISETP.GE.AND P0, PT, R17, 0x1, PT ;  /* 0x000000011100780c */ /* 0x000fe20003f06270 */
[----:B------:R-:W-:-:S12]  /*1c8d0*/  BRA.DIV UR4, `(.L_x_6085) ;  /* 0x0000004e048c7947 */ /* 0x000fd8000b800000 */
        /* <DEDUP_REMOVED lines=32> */
.L_x_6206:
        /* <DEDUP_REMOVED lines=10> */
.L_x_6086:
        /* <DEDUP_REMOVED lines=11> */
.L_x_6087:
[----:B------:R1:W5:Y:S01]  /*1cc30*/  LDL R4, [R1+0xc] ;  /* 0x00000c0001047983 */ /* 0x0003620000100800 */
[----:B------:R1:W-:Y:S02]  /*1cc40*/  SYNCS.ARRIVE.TRANS64.A1T0 RZ, [R27+URZ+0x28c30], RZ ;  /* 0x028c30ff1bff79a7 */ /* 0x0003e4000810003f */
[----:B------:R-:W-:Y:S05]  /*1cc50*/  WARPSYNC.ALL ;  /* 0x0000000000007948 */ /* 0x000fea0003800000 */
[----:B------:R-:W-:Y:S01]  /*1cc60*/  ULDC.64 UR4, c[0x0][0xa00] ;  /* 0x0002800000047ab9 */ /* 0x000fe20000000a00 */
[----:B------:R-:W-:Y:S01]  /*1cc70*/  VIADD R0, R23, 0x20400 ;  /* 0x0002040017007836 */ /* 0x000fe20000000000 */
[----:B------:R-:W-:Y:S01]  /*1cc80*/  BAR.SYNC.DEFER_BLOCKING 0x8, 0x100 ;  /* 0x0204000000007b1d */ /* 0x000fe20000010000 */
[----:B------:R-:W-:Y:S02]  /*1cc90*/  ISETP.NE.U32.AND P0, PT, RZ, UR4, PT ;  /* 0x00000004ff007c0c */ /* 0x000fe4000bf05070 */
[----:B0-----:R-:W-:-:S02]  /*1cca0*/  SHF.R.S32.HI R2, RZ, 0x1f, R19 ;  /* 0x0000001fff027819 */ /* 0x001fc40000011413 */
[----:B------:R-:W-:Y:S01]  /*1ccb0*/  ISETP.NE.AND.EX P0, PT, RZ, UR5, PT, P0 ;  /* 0x00000005ff007c0c */ /* 0x000fe2000bf05300 */
[----:B------:R-:W-:Y:S01]  /*1ccc0*/  ULDC.64 UR4, c[0x0][0x298] ;  /* 0x0000a60000047ab9 */ /* 0x000fe20000000a00 */
[----:B------:R-:W-:Y:S01]  /*1ccd0*/  LOP3.LUT P1, RZ, R0, 0x3ff, RZ, 0xc0, !PT ;  /* 0x000003ff00ff7812 */ /* 0x000fe2000782c0ff */
[----:B------:R-:W-:Y:S01]  /*1cce0*/  BSSY B6, `(.L_x_6088) ;  /* 0x000001f000067945 */ /* 0x000fe20003800000 */
[----:B------:R-:W-:Y:S02]  /*1ccf0*/  SHF.R.S32.HI R0, RZ, 0x1f, R31 ;  /* 0x0000001fff007819 */ /* 0x000fe4000001141f */
[----:B------:R-:W-:Y:S02]  /*1cd00*/  SEL R3, R2, RZ, !P0 ;  /* 0x000000ff02037207 */ /* 0x000fe40004000000 */
[----:B------:R-:W-:Y:S01]  /*1cd10*/  SEL R2, R19, RZ, !P0 ;  /* 0x000000ff13027207 */ /* 0x000fe20004000000 */
[----:B------:R-:W-:Y:S02]  /*1cd20*/  IMAD R0, R0, UR4, RZ ;  /* 0x0000000400007c24 */ /* 0x000fe4000f8e02ff */
[----:B------:R-:W-:Y:S02]  /*1cd30*/  STL [R1+0x3c], R3 ;  /* 0x00003c0301007387 */ /* 0x000fe40000100800 */
[----:B------:R-:W-:-:S02]  /*1cd40*/  IMAD R0, R31, UR5, R0 ;  /* 0x000000051f007c24 */ /* 0x000fc4000f8e0200 */
[----:B------:R0:W-:Y:S02]  /*1cd50*/  STL [R1+0x20], R2 ;  /* 0x0000200201007387 */ /* 0x0001e40000100800 */
[----:B0-----:R-:W-:-:S04]  /*1cd60*/  IMAD.WIDE.U32 R2, R31, UR4, RZ ;  /* 0x000000041f027c25 */ /* 0x001fc8000f8e00ff */
[----:B------:R-:W-:Y:S01]  /*1cd70*/  IMAD.IADD R0, R3, 0x1, R0 ;  /* 0x0000000103007824 */ /* 0x000fe200078e0200 */
[----:B------:R0:W-:Y:S04]  /*1cd80*/  STL.64 [R1+0x10], R2 ;  /* 0x0000100201007387 */ /* 0x0001e80000100a00 */
[----:B------:R0:W-:Y:S01]  /*1cd90*/  STL [R1+0x38], R0 ;  /* 0x0000380001007387 */ /* 0x0001e20000100800 */
[----:B-----5:R-:W-:-:S04]  /*1cda0*/  PRMT R31, R4, 0x8880, RZ ;  /* 0x00008880041f7816 */ /* 0x020fc800000000ff */
[----:B------:R-:W-:Y:S01]  /*1cdb0*/  PRMT R31, R31, 0x7710, RZ ;  /* 0x000077101f1f7816 */ /* 0x000fe200000000ff */
[----:B------:R-:W-:Y:S06]  /*1cdc0*/  @!P1 BRA `(.L_x_6089) ;  /* 0x0000000000409947 */ /* 0x000fec0003800000 */
        /* <DEDUP_REMOVED lines=16> */
.L_x_6089:
[----:B------:R-:W-:Y:S05]  /*1ced0*/  BSYNC B6 ;  /* 0x0000000000067941 */ /* 0x000fea0003800000 */
.L_x_6088:
[----:B0-----:R-:W2:Y:S01]  /*1cee0*/  LDL.LU R0, [R1+0x38] ;  /* 0x0000380001007983 */ /* 0x001ea20000300800 */
        /* <DEDUP_REMOVED lines=13> */
[----:B------:R-:W-:-:S04]  /*1cfc0*/  ULDC.64 UR4, c[0x0][0x2e0] ;  /* 0x0000b80000047ab9 */ /* 0x000fc80000000a00 */
[----:B------:R-:W-:Y:S01]  /*1cfd0*/  IADD3 R3, R3, R0, RZ ;  /* 0x0000000003037210 */ /* 0x000fe20007ffe0ff */
[----:B---3--:R-:W-:Y:S02]  /*1cfe0*/  IMAD R0, R20, UR4, RZ ;  /* 0x0000000414007c24 */ /* 0x008fe4000f8e02ff */
[----:B------:R-:W2:Y:S02]  /*1cff0*/  S2R R20, SR_TID.X ;  /* 0x0000000000147919 */ /* 0x000ea40000002100 */
[C---:B----4-:R-:W-:Y:S02]  /*1d000*/  IMAD R0, R21.reuse, UR5, R0 ;  /* 0x0000000515007c24 */ /* 0x050fe4000f8e0200 */
[----:B------:R-:W-:Y:S01]  /*1d010*/  IMAD.WIDE.U32 R2, R21, UR4, R2 ;  /* 0x0000000415027c25 */ /* 0x000fe2000f8e0002 */
[----:B------:R-:W3:Y:S01]  /*1d020*/  S2R R9, SR_TID.X ;  /* 0x0000000000097919 */ /* 0x000ee20000002100 */
[----:B------:R-:W-:Y:S02]  /*1d030*/  ULDC.64 UR4, c[0x0][0x2d0] ;  /* 0x0000b40000047ab9 */ /* 0x000fe40000000a00 */
[----:B------:R-:W-:Y:S01]  /*1d040*/  IMAD.IADD R3, R3, 0x1, R0 ;  /* 0x0000000103037824 */ /* 0x000fe200078e0200 */
[----:B--2---:R-:W-:-:S04]  /*1d050*/  LOP3.LUT R20, R20, 0x7f, RZ, 0xc0, !PT ;  /* 0x0000007f14147812 */ /* 0x004fc800078ec0ff */
[----:B------:R-:W-:Y:S02]  /*1d060*/  SHF.R.U32.HI R21, RZ, 0x3, R20 ;  /* 0x00000003ff157819 */ /* 0x000fe40000011614 */
[----:B------:R-:W2:Y:S02]  /*1d070*/  S2R R20, SR_TID.X ;  /* 0x0000000000147919 */ /* 0x000ea40000002100 */
[----:B--2---:R-:W-:-:S05]  /*1d080*/  IMAD.SHL.U32 R20, R20, 0x10, RZ ;  /* 0x0000001014147824 */ /* 0x004fca00078e00ff */
[----:B------:R-:W-:-:S05]  /*1d090*/  LOP3.LUT R20, R21, 0x70, R20, 0xf8, !PT ;  /* 0x0000007015147812 */ /* 0x000fca00078ef814 */
[----:B------:R-:W-:Y:S02]  /*1d0a0*/  IMAD.IADD R0, R20, 0x1, R32 ;  /* 0x0000000114007824 */ /* 0x000fe400078e0220 */
        /* <DEDUP_REMOVED lines=31> */
[----:B------:R-:W-:Y:S02]  /*1d2a0*/  IADD3 R32, R10, R32, RZ ;  /* 0x000000200a207210 */ /* 0x000fe40007ffe0ff */
        /* <DEDUP_REMOVED lines=31> */
.L_x_6215:
[----:B------:R-:W-:-:S05]  /*1d4a0*/  VIADD R32, R32, 0x30 ;  /* 0x0000003020207836 */ /* 0x000fca0000000000 */
[----:B------:R-:W-:-:S13]  /*1d4b0*/  ISETP.GE.AND P0, PT, R32, R3, PT ;  /* 0x000000032000720c */ /* 0x000fda0003f06270 */
[----:B0-----:R-:W-:-:S05]  /*1d4c0*/  @!P0 LEA R2, P2, R9, R0, 0x1 ;  /* 0x0000000009028211 */ /* 0x001fca00078408ff */
[----:B-1----:R-:W-:-:S05]  /*1d4d0*/  @!P0 IMAD.X R3, RZ, RZ, R4, P2 ;  /* 0x000000ffff038224 */ /* 0x002fca00010e0604 */
[----:B------:R-:W-:Y:S01]  /*1d4e0*/  @!PT LDS RZ, [RZ] ;  /* 0x00000000fffff984 */ /* 0x000fe20000000800 */
[----:B------:R-:W-:Y:S01]  /*1d4f0*/  @!PT LDS RZ, [RZ] ;  /* 0x00000000fffff984 */ /* 0x000fe20000000800 */
[----:B------:R-:W-:Y:S01]  /*1d500*/  @!PT LDS RZ, [RZ] ;  /* 0x00000000fffff984 */ /* 0x000fe20000000800 */
[----:B------:R0:W-:Y:S01]  /*1d510*/  @!P0 LDGSTS.E.BYPASS.LTC128B.128 [R8+0x21c00], desc[UR40][R2.64], !P1 ;  /* 0x21c0000002088fae */ /* 0x0001e2000c901d68 */
[----:B------:R-:W-:Y:S01]  /*1d520*/  PLOP3.LUT P0, PT, PT, PT, PT, 0x80, 0x0 ;  /* 0x000000000000781c */ /* 0x000fe20003f0f070 */
[----:B------:R-:W-:-:S12]  /*1d530*/  NOP ;  /* 0x0000000000007918 */ /* 0x000fd80000000000 */
.L_x_6091:
        /* <DEDUP_REMOVED lines=18> */
.L_x_6216:
[----:B------:R-:W-:Y:S05]  /*1d660*/  BSYNC B0 ;  /* 0x0000000000007941 */ /* 0x000fea0003800000 */
.L_x_6092:
[----:B------:R-:W-:-:S05]  /*1d670*/  IMAD.U32 R2, RZ, RZ, UR38 ;  /* 0x00000026ff027e24 */ /* 0x000fca000f8e00ff */
[----:B------:R-:W-:-:S13]  /*1d680*/  ISETP.NE.AND P0, PT, R2, 0x3, PT ;  /* 0x000000030200780c */ /* 0x000fda0003f05270 */
[----:B------:R-:W-:Y:S05]  /*1d690*/  @!P0 BRA `(.L_x_6094) ;  /* 0x0000000000048947 */ /* 0x000fea0003800000 */
[----:B------:R-:W-:Y:S01]  /*1d6a0*/  BPT.TRAP 0x1 ;  /* 0x000000040000795c */ /* 0x000fe20000300000 */
.L_x_6094:
[----:B0-----:R-:W-:Y:S01]  /*1d6b0*/  SHF.L.U32 R0, R26, 0x1f, RZ ;  /* 0x0000001f1a007819 */ /* 0x001fe200000006ff */
[----:B------:R-:W-:Y:S03]  /*1d6c0*/  BSSY B0, `(.L_x_6095) ;  /* 0x0000003000007945 */ /* 0x000fe60003800000 */
[----:B------:R-:W0:Y:S02]  /*1d6d0*/  SYNCS.PHASECHK.TRANS64.TRYWAIT P0, [R27+URZ+0x28c60], R0 ;  /* 0x028c60001b0075a7 */ /* 0x000e24000800017f */
[----:B0-----:R-:W-:Y:S05]  /*1d6e0*/  @!P0 BRA `(.L_x_6096) ;  /* 0x0000004800b08947 */ /* 0x001fea0003800000 */
.L_x_6217:
[----:B------:R-:W-:Y:S05]  /*1d6f0*/  BSYNC B0 ;  /* 0x0000000000007941 */ /* 0x000fea0003800000 */
.L_x_6095:
        /* <DEDUP_REMOVED lines=29> */
[C---:B------:R-:W-:Y:S01]  /*1d8d0*/  LOP3.LUT P3, RZ, R31.reuse, 0x8, RZ, 0xc0, !PT ;  /* 0x000000081fff7812 */ /* 0x040fe2000786c0ff */
        /* <DEDUP_REMOVED lines=13> */
[----:B------:R-:W-:Y:S02]  /*1d9b0*/  PRMT R7, R8, 0x8880, RZ ;  /* 0x0000888008077816 */ /* 0x000fe400000000ff */
[----:B0-----:R-:W-:Y:S02]  /*1d9c0*/  IADD3.X R3, RZ, R3, RZ, P0, !PT ;  /* 0x00000003ff037210 */ /* 0x001fe400007fe4ff */
[----:B------:R-:W-:-:S02]  /*1d9d0*/  ISETP.LT.OR P0, PT, R17, 0x1, P1 ;  /* 0x000000011100780c */ /* 0x000fc40000f01670 */
        /* <DEDUP_REMOVED lines=66> */
.L_x_6227:
        /* <DEDUP_REMOVED lines=34> */
.L_x_6098:
        /* <DEDUP_REMOVED lines=11> */
.L_x_6099:
[----:B------:R-:W2:Y:S01]  /*1e0d0*/  LDL.LU R2, [R1+0x18] ;  /* 0x0000180001027983 */ /* 0x000ea20000300800 */
[----:B------:R1:W-:Y:S01]  /*1e0e0*/  SYNCS.ARRIVE.TRANS64.A1T0 RZ, [R27+URZ+0x28c50], RZ ;  /* 0x028c50ff1bff79a7 */ /* 0x0003e2000810003f */
[----:B------:R-:W-:Y:S01]  /*1e0f0*/  BSSY B0, `(.L_x_6100) ;  /* 0x00000f6000007945 */ /* 0x000fe20003800000 */
[----:B--2---:R-:W-:-:S05]  /*1e100*/  VIADD R7, R2, 0xfffffffe ;  /* 0xfffffffe02077836 */ /* 0x004fca0000000000 */
[----:B------:R-:W-:-:S13]  /*1e110*/  ISETP.GE.AND P0, PT, R7, R34, PT ;  /* 0x000000220700720c */ /* 0x000fda0003f06270 */
[----:B-1----:R-:W-:Y:S05]  /*1e120*/  @!P0 BRA `(.L_x_6101) ;  /* 0x0000000c00c88947 */ /* 0x002fea0003800000 */
[----:B------:R-:W2:Y:S04]  /*1e130*/  LDL.LU R3, [R1+0x2c] ;  /* 0x00002c0001037983 */ /* 0x000ea80000300800 */
[----:B------:R-:W3:Y:S01]  /*1e140*/  LDL.LU R2, [R1+0xc] ;  /* 0x00000c0001027983 */ /* 0x000ee20000300800 */
[----:B--2---:R-:W-:Y:S02]  /*1e150*/  LOP3.LUT R32, R3, 0x40, RZ, 0xc0, !PT ;  /* 0x0000004003207812 */ /* 0x004fe400078ec0ff */
[----:B---3--:R-:W-:Y:S02]  /*1e160*/  LOP3.LUT R31, R2, 0x80, RZ, 0xc0, !PT ;  /* 0x00000080021f7812 */ /* 0x008fe400078ec0ff */
[----:B------:R-:W-:Y:S02]  /*1e170*/  SHF.R.U32.HI R32, RZ, 0x2, R32 ;  /* 0x00000002ff207819 */ /* 0x000fe40000011620 */
[----:B------:R-:W-:-:S07]  /*1e180*/  SHF.R.U32.HI R31, RZ, 0x3, R31 ;  /* 0x00000003ff1f7819 */ /* 0x000fce000001161f */
.L_x_6114:
[----:B-1----:R-:W1:Y:S01]  /*1e190*/  S2R R2, SR_TID.X ;  /* 0x0000000000027919 */ /* 0x002e620000002100 */
[----:B0-----:R-:W0:Y:S01]  /*1e1a0*/  LDC R5, c[0x0][0x430] ;  /* 0x00010c00ff057b82 */ /* 0x001e220000000800 */
[----:B------:R-:W-:Y:S01]  /*1e1b0*/  IMAD R4, R7, 0x40, R33 ;  /* 0x0000004007047824 */ /* 0x000fe200078e0221 */
[----:B--2---:R-:W2:Y:S01]  /*1e1c0*/  S2R R8, SR_TID.X ;  /* 0x0000000000087919 */ /* 0x004ea20000002100 */
[----:B------:R-:W-:Y:S02]  /*1e1d0*/  IMAD.U32 R10, RZ, RZ, UR38 ;  /* 0x00000026ff0a7e24 */ /* 0x000fe4000f8e00ff */
[----:B------:R-:W-:Y:S01]  /*1e1e0*/  VIADD R25, R25, 0x1 ;  /* 0x0000000119197836 */ /* 0x000fe20000000000 */
        /* <DEDUP_REMOVED lines=8> */
[----:B------:R-:W-:-:S05]  /*1e270*/  IADD3 R4, R8, R4, RZ ;  /* 0x0000000408047210 */ /* 0x000fca0007ffe0ff */
[----:B------:R-:W-:-:S04]  /*1e280*/  IMAD.MOV.U32 R2, RZ, RZ, R4 ;  /* 0x000000ffff027224 */ /* 0x000fc800078e0004 */
        /* <DEDUP_REMOVED lines=23> */
[----:B------:R-:W-:Y:S01]  /*1e400*/  ISETP.GT.AND P3, PT, R2, R34, PT ;  /* 0x000000220200720c */ /* 0x000fe20003f64270 */
[----:B0-----:R-:W-:-:S12]  /*1e410*/  @!P1 BRA `(.L_x_6102) ;  /* 0x0000000000049947 */ /* 0x001fd80003800000 */
[----:B------:R-:W-:Y:S01]  /*1e420*/  BPT.TRAP 0x1 ;  /* 0x000000040000795c */ /* 0x000fe20000300000 */
.L_x_6102:
[----:B------:R-:W-:Y:S01]  /*1e430*/  LEA R6, R25, R23, 0x3 ;  /* 0x0000001719067211 */ /* 0x000fe200078e18ff */
[----:B------:R-:W-:Y:S01]  /*1e440*/  BSSY B1, `(.L_x_6103) ;  /* 0x0000005000017945 */ /* 0x000fe20003800000 */
[----:B------:R-:W-:Y:S02]  /*1e450*/  SHF.L.U32 R17, R26, 0x1f, RZ ;  /* 0x0000001f1a117819 */ /* 0x000fe400000006ff */
[----:B------:R-:W-:Y:S02]  /*1e460*/  SHF.R.S32.HI R9, RZ, 0x1f, R5 ;  /* 0x0000001fff097819 */ /* 0x000fe40000011405 */
[----:B------:R-:W0:Y:S02]  /*1e470*/  SYNCS.PHASECHK.TRANS64.TRYWAIT P0, [R6+URZ+0x28c40], R17 ;  /* 0x028c4011060075a7 */ /* 0x000e24000800017f */
[----:B0-----:R-:W-:Y:S05]  /*1e480*/  @!P0 BRA `(.L_x_6104) ;  /* 0x0000004400888947 */ /* 0x001fea0003800000 */
.L_x_6228:
[----:B------:R-:W-:Y:S05]  /*1e490*/  BSYNC B1 ;  /* 0x0000000000017941 */ /* 0x000fea0003800000 */
.L_x_6103:
        /* <DEDUP_REMOVED lines=42> */
.L_x_6238:
[----:B--2---:R-:W-:-:S04]  /*1e740*/  IADD3 R2, P0, R2, R0, RZ ;  /* 0x0000000002027210 */ /* 0x004fc80007f1e0ff */
[----:B------:R-:W-:Y:S02]  /*1e750*/  IADD3.X R3, RZ, R27, RZ, P0, !PT ;  /* 0x0000001bff037210 */ /* 0x000fe400007fe4ff */
[----:B------:R-:W-:-:S03]  /*1e760*/  PLOP3.LUT P0, PT, PT, PT, PT, 0x80, 0x0 ;  /* 0x000000000000781c */ /* 0x000fc60003f0f070 */
[----:B------:R-:W-:Y:S01]  /*1e770*/  @!PT LDS RZ, [RZ] ;  /* 0x00000000fffff984 */ /* 0x000fe20000000800 */
[----:B------:R-:W-:Y:S01]  /*1e780*/  @!PT LDS RZ, [RZ] ;  /* 0x00000000fffff984 */ /* 0x000fe20000000800 */
[----:B------:R-:W-:Y:S01]  /*1e790*/  @!PT LDS RZ, [RZ] ;  /* 0x00000000fffff984 */ /* 0x000fe20000000800 */
[----:B------:R2:W-:Y:S01]  /*1e7a0*/  LDGSTS.E.BYPASS.LTC128B.128 [R21+0x23c00], desc[UR40][R2.64], !P1 ;  /* 0x23c0000002157fae */ /* 0x0005e2000c901d68 */
[----:B------:R-:W-:-:S09]  /*1e7b0*/  NOP ;  /* 0x0000000000007918 */ /* 0x000fd20000000000 */
.L_x_6106:
        /* <DEDUP_REMOVED lines=11> */
.L_x_6107:
[----:B------:R2:W-:Y:S01]  /*1e870*/  SYNCS.ARRIVE.TRANS64.A1T0 RZ, [R6+URZ+0x28c30], RZ ;  /* 0x028c30ff06ff79a7 */ /* 0x0005e2000810003f */
[----:B------:R-:W-:Y:S05]  /*1e880*/  @!P2 BRA `(.L_x_6108) ;  /* 0x000000000004a947 */ /* 0x000fea0003800000 */
[----:B------:R-:W-:Y:S01]  /*1e890*/  BPT.TRAP 0x1 ;  /* 0x000000040000795c */ /* 0x000fe20000300000 */
.L_x_6108:
[----:B------:R-:W3:Y:S01]  /*1e8a0*/  SYNCS.PHASECHK.TRANS64.TRYWAIT P0, [R6+URZ+0x28c60], R17 ;  /* 0x028c6011060075a7 */ /* 0x000ee2000800017f */
[----:B------:R-:W-:Y:S04]  /*1e8b0*/  BSSY B1, `(.L_x_6109) ;  /* 0x0000002000017945 */ /* 0x000fe80003800000 */
[----:B---3--:R-:W-:Y:S05]  /*1e8c0*/  @!P0 BRA `(.L_x_6110) ;  /* 0x0000004400a88947 */ /* 0x008fea0003800000 */
.L_x_6239:
[----:B------:R-:W-:Y:S05]  /*1e8d0*/  BSYNC B1 ;  /* 0x0000000000017941 */ /* 0x000fea0003800000 */
.L_x_6109:
        /* <DEDUP_REMOVED lines=81> */
.L_x_6249:
        /* <DEDUP_REMOVED lines=25> */
.L_x_6112:
        /* <DEDUP_REMOVED lines=11> */
.L_x_6113:
[----:B------:R3:W-:Y:S01]  /*1f030*/  SYNCS.ARRIVE.TRANS64.A1T0 RZ, [R6+URZ+0x28c50], RZ ;  /* 0x028c50ff06ff79a7 */ /* 0x0007e2000810003f */
[----:B------:R-:W-:Y:S05]  /*1f040*/  @P3 BRA `(.L_x_6114) ;  /* 0xfffffff000503947 */ /* 0x000fea000383ffff */
.L_x_6101:
[----:B------:R-:W-:Y:S05]  /*1f050*/  BSYNC B0 ;  /* 0x0000000000007941 */ /* 0x000fea0003800000 */
.L_x_6100:
        /* <DEDUP_REMOVED lines=21> */
.L_x_6116:
[----:B------:R-:W-:Y:S05]  /*1f1b0*/  BSYNC B0 ;  /* 0x0000000000007941 */ /* 0x000fea0003800000 */
.L_x_6115:
[----:B------:R-:W-:-:S07]  /*1f1c0*/  SEL R25, R25, RZ, P0 ;  /* 0x000000ff19197207 */ /* 0x000fce0000000000 */
.L_x_6075:
[----:B------:R-:W-:Y:S05]  /*1f1d0*/  BSYNC B7 ;  /* 0x0000000000077941 */ /* 0x000fea0003800000 */
.L_x_6073:
        /* <DEDUP_REMOVED lines=11> */
.L_x_6117:
[----:B------:R-:W4:Y:S01]  /*1f290*/  S2R R8, SR_TID.X ;  /* 0x0000000000087919 */ /* 0x000f220000002100 */
[----:B------:R-:W-:Y:S01]  /*1f2a0*/  UMOV UR4, 0xffffffff ;  /* 0xffffffff00047882 */ /* 0x000fe20000000000 */
[----:B----4-:R-:W-:-:S04]  /*1f2b0*/  LOP3.LUT R8, R8, 0x1f, RZ, 0xc0, !PT ;  /* 0x0000001f08087812 */ /* 0x010fc800078ec0ff */
[----:B------:R-:W-:Y:S01]  /*1f2c0*/  ISETP.NE.AND P0, PT, R8, 0x1f, PT ;  /* 0x0000001f0800780c */ /* 0x000fe20003f05270 */
[----:B------:R-:W-:-:S12]  /*1f2d0*/  BRA.DIV UR4, `(.L_x_6119) ;  /* 0x0000004604147947 */ /* 0x000fd8000b800000 */
[----:B0-----:R-:W-:Y:S01]  /*1f2e0*/  IMAD.IADD R5, R19, 0x1, R8 ;  /* 0x0000000113057824 */ /* 0x001fe200078e0208 */
        /* <DEDUP_REMOVED lines=30> */
.L_x_6259:
[----:B------:R-:W-:Y:S02]  /*1f4d0*/  ULDC UR4, c[0x0][0xc38] ;  /* 0x00030e0000047ab9 */ /* 0x000fe40000000800 */
[----:B------:R-:W-:-:S04]  /*1f4e0*/  IMAD.U32 R4, RZ, RZ, UR4 ;  /* 0x00000004ff047e24 */ /* 0x000fc8000f8e00ff */
[----:B--2---:R-:W-:-:S04]  /*1f4f0*/  IMAD R14, R14, R4, RZ ;  /* 0x000000040e0e7224 */ /* 0x004fc800078e02ff */
[----:B------:R-:W-:-:S05]  /*1f500*/  IMAD.IADD R5, R5, 0x1, R14 ;  /* 0x0000000105057824 */ /* 0x000fca00078e020e */
[----:B------:R-:W-:-:S13]  /*1f510*/  ISETP.GT.AND P6, PT, R5, R0, PT ;  /* 0x000000000500720c */ /* 0x000fda0003fc4270 */
[----:B------:R-:W-:Y:S05]  /*1f520*/  @P6 BRA `(.L_x_6120) ;  /* 0x00000000009c6947 */ /* 0x000fea0003800000 */
.L_x_6125:
[----:B------:R-:W2:Y:S01]  /*1f530*/  LDC R2, c[0x0][0xc3c] ;  /* 0x00030f00ff027b82 */ /* 0x000ea20000000800 */
[----:B------:R-:W-:-:S05]  /*1f540*/  VIADD R19, R19, 0x1f ;  /* 0x0000001f13137836 */ /* 0x000fca0000000000 */
[----:B--2---:R-:W-:-:S13]  /*1f550*/  ISETP.GE.AND P6, PT, R19, R2, PT ;  /* 0x000000021300720c */ /* 0x004fda0003fc6270 */
[----:B------:R-:W-:Y:S05]  /*1f560*/  @P6 BRA `(.L_x_6121) ;  /* 0x0000000400d06947 */ /* 0x000fea0003800000 */
[----:B0-----:R-:W0:Y:S01]  /*1f570*/  S2R R3, SR_TID.X ;  /* 0x0000000000037919 */ /* 0x001e220000002100 */
        /* <DEDUP_REMOVED lines=9> */
.L_x_6123:
[----:B------:R-:W-:Y:S05]  /*1f610*/  BSYNC B0 ;  /* 0x0000000000007941 */ /* 0x000fea0003800000 */
.L_x_6122:
        /* <DEDUP_REMOVED lines=18> */
.L_x_6267:
[----:B------:R-:W-:Y:S02]  /*1f740*/  ULDC UR4, c[0x0][0xc38] ;  /* 0x00030e0000047ab9 */ /* 0x000fe40000000800 */
[----:B------:R-:W-:-:S04]  /*1f750*/  IMAD.U32 R4, RZ, RZ, UR4 ;  /* 0x00000004ff047e24 */ /* 0x000fc8000f8e00ff */
[----:B--2---:R-:W-:-:S04]  /*1f760*/  IMAD R14, R14, R4, RZ ;  /* 0x000000040e0e7224 */ /* 0x004fc800078e02ff */
[----:B------:R-:W-:-:S05]  /*1f770*/  IMAD.IADD R5, R14, 0x1, R5 ;  /* 0x000000010e057824 */ /* 0x000fca00078e0205 */
[----:B------:R-:W-:-:S13]  /*1f780*/  ISETP.GT.AND P6, PT, R5, R0, PT ;  /* 0x000000000500720c */ /* 0x000fda0003fc4270 */
[----:B------:R-:W-:Y:S05]  /*1f790*/  @!P6 BRA `(.L_x_6125) ;  /* 0xfffffffc0064e947 */ /* 0x000fea000383ffff */
.L_x_6120:
        /* <DEDUP_REMOVED lines=8> */
.L_x_6271:
[----:B------:R-:W-:Y:S01]  /*1f820*/  ISETP.NE.AND P0, PT, R2, RZ, PT ;  /* 0x000000ff0200720c */ /* 0x000fe20003f05270 */
[----:B------:R-:W-:-:S12]  /*1f830*/  IMAD.MOV.U32 R14, RZ, RZ, RZ ;  /* 0x000000ffff0e7224 */ /* 0x000fd800078e00ff */
[----:B------:R-:W-:Y:S05]  /*1f840*/  @!P0 BRA `(.L_x_6127) ;  /* 0x0000000000108947 */ /* 0x000fea0003800000 */
[----:B------:R-:W-:Y:S01]  /*1f850*/  UMOV UR4, 0xffffffff ;  /* 0xffffffff00047882 */ /* 0x000fe20000000000 */
[----:B------:R-:W-:Y:S02]  /*1f860*/  VIADD R12, R6, 0xffffffff ;  /* 0xffffffff060c7836 */ /* 0x000fe40000000000 */
[----:B------:R-:W-:Y:S05]  /*1f870*/  BRA.DIV UR4, `(.L_x_6128) ;  /* 0x0000004604d47947 */ /* 0x000fea000b800000 */
[----:B------:R4:W0:Y:S02]  /*1f880*/  SHFL.IDX PT, R14, R3, R12, 0x1f ;  /* 0x00001f0c030e7589 */ /* 0x00082400000e0000 */
.L_x_6127:
[----:B0---4-:R-:W0:Y:S01]  /*1f890*/  LDC.64 R2, c[0x0][0xc90] ;  /* 0x00032400ff027b82 */ /* 0x011e220000000a00 */
[----:B------:R-:W-:-:S05]  /*1f8a0*/  IADD3 R19, R6, R19, RZ ;  /* 0x0000001306137210 */ /* 0x000fca0007ffe0ff */
[----:B0-----:R-:W-:-:S05]  /*1f8b0*/  IMAD.WIDE R2, R19, 0x4, R2 ;  /* 0x0000000413027825 */ /* 0x001fca00078e0202 */
[----:B--2---:R0:W3:Y:S01]  /*1f8c0*/  LDG.E R6, desc[UR40][R2.64] ;  /* 0x0000002802067981 */ /* 0x0040e2000c1e1900 */
[----:B------:R-:W-:-:S04]  /*1f8d0*/  IMAD R16, R14, R4, R16 ;  /* 0x000000040e107224 */ /* 0x000fc800078e0210 */
[----:B------:R-:W-:Y:S02]  /*1f8e0*/  IMAD.IADD R0, R0, 0x1, -R16 ;  /* 0x0000000100007824 */ /* 0x000fe400078e0a10 */
[----:B0-----:R-:W-:Y:S02]  /*1f8f0*/  IMAD.MOV.U32 R2, RZ, RZ, RZ ;  /* 0x000000ffff027224 */ /* 0x001fe400078e00ff */
[----:B---3--:R-:W-:-:S05]  /*1f900*/  IMAD R5, R17, R6, RZ ;  /* 0x0000000611057224 */ /* 0x008fca00078e02ff */
[----:B------:R-:W-:-:S04]  /*1f910*/  IABS R7, R5 ;  /* 0x0000000500077213 */ /* 0x000fc80000000000 */
[----:B------:R-:W0:Y:S08]  /*1f920*/  I2F.RP R8, R7 ;  /* 0x0000000700087306 */ /* 0x000e300000209400 */
[----:B0-----:R-:W0:Y:S02]  /*1f930*/  MUFU.RCP R8, R8 ;  /* 0x0000000800087308 */ /* 0x001e240000001000 */
[----:B0-----:R-:W-:Y:S01]  /*1f940*/  VIADD R9, R8, 0xffffffe ;  /* 0x0ffffffe08097836 */ /* 0x001fe20000000000 */
[----:B------:R-:W-:-:S05]  /*1f950*/  IABS R8, R5 ;  /* 0x0000000500087213 */ /* 0x000fca0000000000 */
[----:B------:R-:W0:Y:S01]  /*1f960*/  F2I.FTZ.U32.TRUNC.NTZ R3, R9 ;  /* 0x0000000900037305 */ /* 0x000e22000021f000 */
[----:B------:R-:W-:Y:S02]  /*1f970*/  IMAD.MOV R8, RZ, RZ, -R8 ;  /* 0x000000ffff087224 */ /* 0x000fe400078e0a08 */
[----:B0-----:R-:W-:-:S04]  /*1f980*/  IMAD.MOV R10, RZ, RZ, -R3 ;  /* 0x000000ffff0a7224 */ /* 0x001fc800078e0a03 */
[----:B------:R-:W-:-:S04]  /*1f990*/  IMAD R11, R10, R7, RZ ;  /* 0x000000070a0b7224 */ /* 0x000fc800078e02ff */
[----:B------:R-:W-:Y:S01]  /*1f9a0*/  IMAD.HI.U32 R2, R3, R11, R2 ;  /* 0x0000000b03027227 */ /* 0x000fe200078e0002 */
[----:B------:R-:W-:-:S05]  /*1f9b0*/  IABS R3, R0 ;  /* 0x0000000000037213 */ /* 0x000fca0000000000 */
        /* <DEDUP_REMOVED lines=16> */
[----:B------:R-:W-:-:S04]  /*1fac0*/  VIADDMNMX R4, R3, R4, R6, PT ;  /* 0x0000000403047246 */ /* 0x000fc80003800106 */
[----:B------:R-:W-:-:S04]  /*1fad0*/  IABS R6, R4 ;  /* 0x0000000400067213 */ /* 0x000fc80000000000 */
[----:B------:R-:W0:Y:S08]  /*1fae0*/  I2F.RP R8, R6 ;  /* 0x0000000600087306 */ /* 0x000e300000209400 */
[----:B0-----:R-:W0:Y:S02]  /*1faf0*/  MUFU.RCP R8, R8 ;  /* 0x0000000800087308 */ /* 0x001e240000001000 */
[----:B0-----:R-:W-:Y:S01]  /*1fb00*/  VIADD R2, R8, 0xffffffe ;  /* 0x0ffffffe08027836 */ /* 0x001fe20000000000 */
[----:B------:R-:W-:-:S05]  /*1fb10*/  IABS R8, R0 ;  /* 0x0000000000087213 */ /* 0x000fca0000000000 */
[----:B------:R0:W2:Y:S02]  /*1fb20*/  F2I.FTZ.U32.TRUNC.NTZ R3, R2 ;  /* 0x0000000200037305 */ /* 0x0000a4000021f000 */
[----:B0-----:R-:W-:Y:S02]  /*1fb30*/  IMAD.MOV.U32 R2, RZ, RZ, RZ ;  /* 0x000000ffff027224 */ /* 0x001fe400078e00ff */
[----:B--2---:R-:W-:-:S04]  /*1fb40*/  IMAD.MOV R5, RZ, RZ, -R3 ;  /* 0x000000ffff057224 */ /* 0x004fc800078e0a03 */
[----:B------:R-:W-:-:S04]  /*1fb50*/  IMAD R5, R5, R6, RZ ;  /* 0x0000000605057224 */ /* 0x000fc800078e02ff */
[----:B------:R-:W-:Y:S01]  /*1fb60*/  IMAD.HI.U32 R3, R3, R5, R2 ;  /* 0x0000000503037227 */ /* 0x000fe200078e0002 */
[-C--:B------:R-:W-:Y:S02]  /*1fb70*/  IABS R5, R4.reuse ;  /* 0x0000000400057213 */ /* 0x080fe40000000000 */
[C---:B------:R-:W-:Y:S01]  /*1fb80*/  LOP3.LUT R2, R0.reuse, R4, RZ, 0x3c, !PT ;  /* 0x0000000400027212 */ /* 0x040fe200078e3cff */
[----:B------:R-:W-:Y:S02]  /*1fb90*/  IMAD.IADD R0, R0, 0x1, R7 ;  /* 0x0000000100007824 */ /* 0x000fe400078e0207 */
[----:B------:R-:W-:Y:S01]  /*1fba0*/  IMAD.MOV R5, RZ, RZ, -R5 ;  /* 0x000000ffff057224 */ /* 0x000fe200078e0a05 */
[----:B------:R-:W-:Y:S01]  /*1fbb0*/  ISETP.GE.AND P2, PT, R2, RZ, PT ;  /* 0x000000ff0200720c */ /* 0x000fe20003f46270 */
[----:B------:R-:W-:-:S04]  /*1fbc0*/  IMAD.HI.U32 R3, R3, R8, RZ ;  /* 0x0000000803037227 */ /* 0x000fc800078e00ff */
[----:B------:R-:W-:-:S05]  /*1fbd0*/  IMAD R5, R3, R5, R8 ;  /* 0x0000000503057224 */ /* 0x000fca00078e0208 */
[----:B------:R-:W-:-:S13]  /*1fbe0*/  ISETP.GT.U32.AND P1, PT, R6, R5, PT ;  /* 0x000000050600720c */ /* 0x000fda0003f24070 */
[----:B------:R-:W-:Y:S02]  /*1fbf0*/  @!P1 IMAD.IADD R5, R5, 0x1, -R6 ;  /* 0x0000000105059824 */ /* 0x000fe400078e0a06 */
        /* <DEDUP_REMOVED lines=8> */
[----:B------:R-:W-:-:S05]  /*1fc80*/  LOP3.LUT R0, RZ, R3, RZ, 0x33, !PT ;  /* 0x00000003ff007212 */ /* 0x000fca00078e33ff */
[----:B------:R-:W-:Y:S01]  /*1fc90*/  IMAD.IADD R17, R17, 0x1, R0 ;  /* 0x0000000111117824 */ /* 0x000fe200078e0200 */
[----:B------:R-:W-:Y:S06]  /*1fca0*/  BRA `(.L_x_6129) ;  /* 0x00000000001c7947 */ /* 0x000fec0003800000 */
.L_x_6121:
[----:B------:R-:W-:Y:S01]  /*1fcb0*/  UMOV UR4, URZ ;  /* 0x0000003f00047c82 */ /* 0x000fe20008000000 */
[----:B------:R-:W-:Y:S01]  /*1fcc0*/  UMOV UR5, URZ ;  /* 0x0000003f00057c82 */ /* 0x000fe20008000000 */
[----:B------:R-:W-:Y:S01]  /*1fcd0*/  ULDC UR6, c[0x0][0xc3c] ;  /* 0x00030f0000067ab9 */ /* 0x000fe20000000800 */
[----:B------:R-:W-:Y:S02]  /*1fce0*/  IMAD.MOV.U32 R16, RZ, RZ, R0 ;  /* 0x000000ffff107224 */ /* 0x000fe400078e0000 */
[----:B------:R-:W-:Y:S02]  /*1fcf0*/  IMAD.U32 R17, RZ, RZ, UR4 ;  /* 0x00000004ff117e24 */ /* 0x000fe4000f8e00ff */
[----:B------:R-:W-:Y:S02]  /*1fd00*/  IMAD.U32 R18, RZ, RZ, UR5 ;  /* 0x00000005ff127e24 */ /* 0x000fe4000f8e00ff */
[----:B------:R-:W-:-:S07]  /*1fd10*/  IMAD.U32 R19, RZ, RZ, UR6 ;  /* 0x00000006ff137e24 */ /* 0x000fce000f8e00ff */
.L_x_6129:
[----:B------:R-:W2:Y:S01]  /*1fd20*/  S2R R0, SR_TID.X ;  /* 0x0000000000007919 */ /* 0x000ea20000002100 */
[----:B------:R-:W-:Y:S05]  /*1fd30*/  WARPSYNC.ALL ;  /* 0x0000000000007948 */ /* 0x000fea0003800000 */
[----:B------:R-:W-:Y:S01]  /*1fd40*/  BAR.SYNC.DEFER_BLOCKING 0x4, 0x180 ;  /* 0x0106000000007b1d */ /* 0x000fe20000010000 */
[----:B--2---:R-:W-:-:S04]  /*1fd50*/  LOP3.LUT R0, R0, 0x1f, RZ, 0xc0, !PT ;  /* 0x0000001f00007812 */ /* 0x004fc800078ec0ff */
[----:B------:R-:W-:-:S13]  /*1fd60*/  ISETP.NE.AND P0, PT, R0, RZ, PT ;  /* 0x000000ff0000720c */ /* 0x000fda0003f05270 */
[----:B0-----:R-:W0:Y:S01]  /*1fd70*/  @!P0 S2R R3, SR_CgaCtaId ;  /* 0x0000000000038919 */ /* 0x001e220000008800 */
[----:B------:R-:W-:-:S04]  /*1fd80*/  @!P0 MOV R0, 0x400 ;  /* 0x0000040000008802 */ /* 0x000fc80000000f00 */
[----:B0-----:R-:W-:-:S05]  /*1fd90*/  @!P0 LEA R23, R3, R0, 0x18 ;  /* 0x0000000003178211 */ /* 0x001fca00078ec0ff */
[----:B------:R0:W-:Y:S01]  /*1fda0*/  @!P0 STS.128 [R23+0x28cd0], R16 ;  /* 0x028cd01017008388 */ /* 0x0001e20000000c00 */
[----:B------:R-:W-:Y:S06]  /*1fdb0*/  BAR.ARV 0x5, 0x180 ;  /* 0x0146000000007b1d */ /* 0x000fec0000002000 */
.L_x_6118:
[----:B------:R-:W-:Y:S02]  /*1fdc0*/  ULDC UR4, c[0x0][0xc3c] ;  /* 0x00030f0000047ab9 */ /* 0x000fe40000000800 */
[----:B0-----:R-:W-:-:S13]  /*1fdd0*/  ISETP.GE.AND P0, PT, R19, UR4, PT ;  /* 0x0000000413007c0c */ /* 0x001fda000bf06270 */
[----:B------:R-:W-:Y:S05]  /*1fde0*/  @!P0 BRA `(.L_x_6130) ;  /* 0xffffff94002c8947 */ /* 0x000fea000383ffff */
[----:B------:R-:W-:Y:S05]  /*1fdf0*/  BSYNC B8 ;  /* 0x0000000000087941 */ /* 0x000fea0003800000 */
.L_x_6007:
        /* <DEDUP_REMOVED lines=12> */
.L_x_6274:
[----:B------:R-:W-:Y:S05]  /*1fec0*/  BSYNC B0 ;  /* 0x0000000000007941 */ /* 0x000fea0003800000 */
.L_x_6131:
[----:B------:R-:W-:-:S03]  /*1fed0*/  UMOV UR4, 0xffffffff ;  /* 0xffffffff00047882 */ /* 0x000fc60000000000 */
[----:B------:R-:W-:Y:S05]  /*1fee0*/  BRA.DIV UR4, `(.L_x_6133) ;  /* 0x0000004204707947 */ /* 0x000fea000b800000 */
[----:B0-----:R-:W0:Y:S02]  /*1fef0*/  S2R R0, SR_TID.X ;  /* 0x0000000000007919 */ /* 0x001e240000002100 */
[----:B0-----:R-:W-:-:S04]  /*1ff00*/  SHF.R.U32.HI R0, RZ, 0x5, R0 ;  /* 0x00000005ff007819 */ /* 0x001fc80000011600 */
[----:B------:R-:W-:-:S05]  /*1ff10*/  LOP3.LUT R0, R0, 0x3, RZ, 0xc0, !PT ;  /* 0x0000000300007812 */ /* 0x000fca00078ec0ff */
[----:B------:R0:W1:Y:S02]  /*1ff20*/  SHFL.IDX PT, R14, R0, RZ, 0x1f ;  /* 0x00001fff000e7589 */ /* 0x00006400000e0000 */
.L_x_6277:
[----:B-1----:R-:W-:-:S13]  /*1ff30*/  ISETP.NE.AND P0, PT, R14, RZ, PT ;  /* 0x000000ff0e00720c */ /* 0x002fda0003f05270 */
[----:B------:R-:W-:Y:S05]  /*1ff40*/  @P0 BRA `(.L_x_5778) ;  /* 0x0000000000880947 */ /* 0x000fea0003800000 */
[----:B------:R-:W-:-:S03]  /*1ff50*/  UMOV UR4, 0xffffffff ;  /* 0xffffffff00047882 */ /* 0x000fc60000000000 */
[----:B------:R-:W-:Y:S05]  /*1ff60*/  BRA.DIV UR4, `(.L_x_6134) ;  /* 0x0000004204847947 */ /* 0x000fea000b800000 */
[----:B------:R-:W-:-:S13]  /*1ff70*/  ELECT P6, URZ, PT ;  /* 0x00000000003f782f */ /* 0x000fda00038c0000 */
.L_x_6280:
[----:B------:R-:W-:Y:S05]  /*1ff80*/  @!P6 BRA `(.L_x_5778) ;  /* 0x000000000078e947 */ /* 0x000fea0003800000 */
[----:B------:R-:W-:-:S06]  /*1ff90*/  ULOP3.LUT UR4, UR36, 0x2, URZ, 0xfc, !UPT ;  /* 0x0000000224047892 */ /* 0x000fcc000f8efc3f */
[----:B0-----:R-:W-:-:S05]  /*1ffa0*/  IMAD.U32 R0, RZ, RZ, UR4 ;  /* 0x00000004ff007e24 */ /* 0x001fca000f8e00ff */
[----:B------:R-:W-:-:S13]  /*1ffb0*/  ISETP.NE.AND P0, PT, R0, 0x3, PT ;  /* 0x000000030000780c */ /* 0x000fda0003f05270 */
[----:B------:R-:W-:Y:S05]  /*1ffc0*/  @!P0 BRA `(.L_x_6135) ;  /* 0x0000000000048947 */ /* 0x000fea0003800000 */
[----:B------:R-:W-:Y:S01]  /*1ffd0*/  BPT.TRAP 0x1 ;  /* 0x000000040000795c */ /* 0x000fe20000300000 */
.L_x_6135:
[C---:B------:R-:W-:Y:S01]  /*1ffe0*/  IMAD R5, R25.reuse, 0x8, R4 ;  /* 0x0000000819057824 */ /* 0x040fe200078e0204 */
[----:B------:R-:W-:Y:S01]  /*1fff0*/  SHF.L.U32 R0, R26, 0x1f, RZ ;  /* 0x0000001f1a007819 */ /* 0x000fe200000006ff */
[----:B------:R-:W-:-:S03]  /*20000*/  VIADD R25, R25, 0x1 ;  /* 0x0000000119197836 */ /* 0x000fc60000000000 */
[----:B------:R-:W0:Y:S02]  /*20010*/  SYNCS.PHASECHK.TRANS64.TRYWAIT P1, [R5+URZ+0x28c40], R0 ;  /* 0x028c4000050075a7 */ /* 0x000e24000802017f */
[----:B------:R-:W-:-:S04]  /*20020*/  ISETP.NE.AND P2, PT, R25, 0x2, PT ;  /* 0x000000021900780c */ /* 0x000fc80003f45270 */
[----:B------:R-:W-:Y:S01]  /*20030*/  SEL R3, RZ, 0x1, P2 ;  /* 0x00000001ff037807 */ /* 0x000fe20001000000 */
[----:B0-----:R-:W-:Y:S08]  /*20040*/  @!P1 BRA `(.L_x_6136) ;  /* 0x00000040006c9947 */ /* 0x001ff00003800000 */
.L_x_6281:
[----:B------:R-:W-:Y:S02]  /*20050*/  SEL R25, R25, RZ, P2 ;  /* 0x000000ff19197207 */ /* 0x000fe40001000000 */
[----:B------:R-:W-:Y:S01]  /*20060*/  LOP3.LUT R2, R26, R3, RZ, 0x3c, !PT ;  /* 0x000000031a027212 */ /* 0x000fe200078e3cff */
[----:B------:R-:W-:Y:S06]  /*20070*/  @!P0 BRA `(.L_x_6137) ;  /* 0x0000000000048947 */ /* 0x000fec0003800000 */
[----:B------:R-:W-:Y:S01]  /*20080*/  BPT.TRAP 0x1 ;  /* 0x000000040000795c */ /* 0x000fe20000300000 */
.L_x_6137:
[----:B------:R-:W-:Y:S01]  /*20090*/  IMAD R25, R25, 0x8, R4 ;  /* 0x0000000819197824 */ /* 0x000fe200078e0204 */
[----:B------:R-:W-:-:S04]  /*200a0*/  SHF.L.U32 R2, R2, 0x1f, RZ ;  /* 0x0000001f02027819 */ /* 0x000fc800000006ff */
[----:B------:R-:W1:Y:S02]  /*200b0*/  SYNCS.PHASECHK.TRANS64.TRYWAIT P1, [R25+URZ+0x28c40], R2 ;  /* 0x028c4002190075a7 */ /* 0x000e64000802017f */
[----:B-1----:R-:W-:Y:S05]  /*200c0*/  @!P1 BRA `(.L_x_6138) ;  /* 0x0000004000609947 */ /* 0x002fea0003800000 */
.L_x_6282:
[----:B------:R-:W-:Y:S05]  /*200d0*/  @!P0 BRA `(.L_x_6139) ;  /* 0x0000000000048947 */ /* 0x000fea0003800000 */
[----:B------:R-:W-:Y:S01]  /*200e0*/  BPT.TRAP 0x1 ;  /* 0x000000040000795c */ /* 0x000fe20000300000 */
.L_x_6139:
[----:B------:R-:W5:Y:S02]  /*200f0*/  SYNCS.PHASECHK.TRANS64.TRYWAIT P1, [R5+URZ+0x28c60], R0 ;  /* 0x028c6000050075a7 */ /* 0x000f64000802017f */
[----:B-----5:R-:W-:Y:S05]  /*20100*/  @!P1 BRA `(.L_x_6140) ;  /* 0x0000004000649947 */ /* 0x020fea0003800000 */
.L_x_6283:
[----:B------:R-:W-:Y:S05]  /*20110*/  @!P0 BRA `(.L_x_6141) ;  /* 0x0000000000048947 */ /* 0x000fea0003800000 */
[----:B------:R-:W-:Y:S01]  /*20120*/  BPT.TRAP 0x1 ;  /* 0x000000040000795c */ /* 0x000fe20000300000 */
.L_x_6141:
[----:B------:R0:W0:Y:S02]  /*20130*/  SYNCS.PHASECHK.TRANS64.TRYWAIT P0, [R25+URZ+0x28c60], R2 ;  /* 0x028c6002190075a7 */ /* 0x000024000800017f */
[----:B0-----:R-:W-:Y:S05]  /*20140*/  @!P0 NANOSLEEP.SYNCS 0x989680 ;  /* 0x009896800000895d */ /* 0x001fea0003900000 */
[----:B------:R-:W0:Y:S02]  /*20150*/  @!P0 SYNCS.PHASECHK.TRANS64 P0, [R25+URZ+0x28c60], R2 ;  /* 0x028c6002190085a7 */ /* 0x000e24000800007f */
[----:B0-----:R-:W-:Y:S05]  /*20160*/  @!P0 BRA `(.L_x_6141) ;  /* 0xfffffffc00f08947 */ /* 0x001fea000383ffff */
.L_x_5778:
[----:B------:R-:W-:Y:S05]  /*20170*/  BSYNC B9 ;  /* 0x0000000000097941 */ /* 0x000fea0003800000 */
.L_x_5775:
[----:B------:R-:W-:Y:S05]  /*20180*/  EXIT ;  /* 0x000000000000794d */ /* 0x000fea0003800000 */
.L_x_5802:
[----:B0-----:R0:W1:Y:S02]  /*20190*/  SYNCS.PHASECHK.TRANS64.TRYWAIT P5, [R63+URZ+0x28c90], R72 ;  /* 0x028c90483f0075a7 */ /* 0x00106400080a017f */
[----:B-1----:R-:W-:Y:S05]  /*201a0*/  @!P5 NANOSLEEP.SYNCS 0x989680 ;  /* 0x009896800000d95d */ /* 0x002fea0003900000 */
[----:B------:R-:W1:Y:S02]  /*201b0*/  @!P5 SYNCS.PHASECHK.TRANS64 P5, [R63+URZ+0x28c90], R72 ;  /* 0x028c90483f00d5a7 */ /* 0x000e6400080a007f */
[----:B-1----:R-:W-:Y:S05]  /*201c0*/  @!P5 BRA `(.L_x_5802) ;  /* 0xfffffffc00f0d947 */ /* 0x002fea000383ffff */
[----:B------:R-:W-:Y:S05]  /*201d0*/  BRA `(.L_x_6142) ;  /* 0xfffffe2c00147947 */ /* 0x000fea000383ffff */
.L_x_5803:
        /* <DEDUP_REMOVED lines=8> */
.L_x_6144:
[----:B------:R-:W-:Y:S05]  /*20260*/  BSYNC B1 ;  /* 0x0000000000017941 */ /* 0x000fea0003800000 */
.L_x_6143:
        /* <DEDUP_REMOVED lines=8> */
.L_x_6145:
[----:B------:R-:W-:Y:S05]  /*202f0*/  BRA `(.L_x_6146) ;  /* 0xfffffe2800e07947 */ /* 0x000fea000383ffff */
.L_x_5813:
[----:B0-----:R0:W1:Y:S02]  /*20300*/  SYNCS.PHASECHK.TRANS64.TRYWAIT P6, [R63+URZ+0x28c90], R72 ;  /* 0x028c90483f0075a7 */ /* 0x00106400080c017f */
[----:B-1----:R-:W-:Y:S05]  /*20310*/  @!P6 NANOSLEEP.SYNCS 0x989680 ;  /* 0x009896800000e95d */ /* 0x002fea0003900000 */
[----:B------:R-:W1:Y:S02]  /*20320*/  @!P6 SYNCS.PHASECHK.TRANS64 P6, [R63+URZ+0x28c90], R72 ;  /* 0x028c90483f00e5a7 */ /* 0x000e6400080c007f */
[----:B-1----:R-:W-:Y:S05]  /*20330*/  @!P6 BRA `(.L_x_5813) ;  /* 0xfffffffc00f0e947 */ /* 0x002fea000383ffff */
[----:B------:R-:W-:Y:S05]  /*20340*/  BRA `(.L_x_6147) ;  /* 0xfffffe34004c7947 */ /* 0x000fea000383ffff */
.L_x_5814:
        /* <DEDUP_REMOVED lines=8> */
.L_x_6149:
[----:B------:R-:W-:Y:S05]  /*203d0*/  BSYNC B1 ;  /* 0x0000000000017941 */ /* 0x000fea0003800000 */
.L_x_6148:
        /* <DEDUP_REMOVED lines=8> */
.L_x_6150:
[----:B------:R-:W-:Y:S01]  /*20460*/  IMAD.MOV.U32 R69, RZ, RZ, R14 ;  /* 0x000000ffff457224 */ /* 0x000fe200078e000e */
[----:B------:R-:W-:Y:S06]  /*20470*/  BRA `(.L_x_6151) ;  /* 0xfffffe3400147947 */ /* 0x000fec000383ffff */
.L_x_5819:
[----:B-1----:R1:W2:Y:S02]  /*20480*/  SYNCS.PHASECHK.TRANS64.TRYWAIT P4, [R63+URZ+0x28c90], R72 ;  /* 0x028c90483f0075a7 */ /* 0x0022a4000808017f */
[----:B--2---:R-:W-:Y:S05]  /*20490*/  @!P4 NANOSLEEP.SYNCS 0x989680 ;  /* 0x009896800000c95d */ /* 0x004fea0003900000 */
[----:B------:R-:W2:Y:S02]  /*204a0*/  @!P4 SYNCS.PHASECHK.TRANS64 P4, [R63+URZ+0x28c90], R72 ;  /* 0x028c90483f00c5a7 */ /* 0x000ea4000808007f */
[----:B--2---:R-:W-:Y:S05]  /*204b0*/  @!P4 BRA `(.L_x_5819) ;  /* 0xfffffffc00f0c947 */ /* 0x004fea000383ffff */
[----:B------:R-:W-:Y:S05]  /*204c0*/  BRA `(.L_x_6152) ;  /* 0xfffffe3c00107947 */ /* 0x000fea000383ffff */
.L_x_5820:
[----:B------:R-:W-:Y:S01]  /*204d0*/  BSSY B1, `(.L_x_6153) ;  /* 0x0000007000017945 */ /* 0x000fe20003800000 */
[----:B------:R-:W-:Y:S01]  /*204e0*/  IMAD.MOV.U32 R12, RZ, RZ, RZ ;  /* 0x000000ffff0c7224 */ /* 0x000fe200078e00ff */
[----:B------:R-:W-:Y:S01]  /*204f0*/  MOV R15, 0xffffffff ;  /* 0xffffffff000f7802 */ /* 0x000fe20000000f00 */
[----:B------:R-:W-:-:S07]  /*20500*/  IMAD.MOV.U32 R11, RZ, RZ, 0x1c1f ;  /* 0x00001c1fff0b7424 */ /* 0x000fce00078e00ff */
[----:B-1----:R-:W-:Y:S05]  /*20510*/  WARPSYNC.COLLECTIVE R15, `(.L_x_6154) ;  /* 0x000000000f087348 */ /* 0x002fea0003c00000 */
[----:B------:R0:W2:Y:S02]  /*20520*/  SHFL.IDX P6, R14, R13, R12, R11 ;  /* 0x0000000c0d0e7389 */ /* 0x0000a400000c000b */
[----:B012---:R-:W-:Y:S01]  /*20530*/  ENDCOLLECTIVE ;  /* 0x000000000000791b */ /* 0x007fe20003800000 */
.L_x_6154:
[----:B------:R-:W-:Y:S05]  /*20540*/  BSYNC B1 ;  /* 0x0000000000017941 */ /* 0x000fea0003800000 */
.L_x_6153:
        /* <DEDUP_REMOVED lines=8> */
.L_x_6155:
[----:B------:R-:W-:Y:S05]  /*205d0*/  BRA `(.L_x_6156) ;  /* 0xfffffe3c00387947 */ /* 0x000fea000383ffff */
.L_x_5824:
[----:B--2---:R2:W4:Y:S02]  /*205e0*/  SYNCS.PHASECHK.TRANS64.TRYWAIT P3, [R63+URZ+0x28cb0], R72 ;  /* 0x028cb0483f0075a7 */ /* 0x004524000806017f */
[----:B----4-:R-:W-:Y:S05]  /*205f0*/  @!P3 NANOSLEEP.SYNCS 0x989680 ;  /* 0x009896800000b95d */ /* 0x010fea0003900000 */
[----:B------:R-:W4:Y:S02]  /*20600*/  @!P3 SYNCS.PHASECHK.TRANS64 P3, [R63+URZ+0x28cb0], R72 ;  /* 0x028cb0483f00b5a7 */ /* 0x000f24000806007f */
[----:B----4-:R-:W-:Y:S05]  /*20610*/  @!P3 BRA `(.L_x_5824) ;  /* 0xfffffffc00f0b947 */ /* 0x010fea000383ffff */
[----:B------:R-:W-:Y:S05]  /*20620*/  BRA `(.L_x_6157) ;  /* 0xfffffe3c00c47947 */ /* 0x000fea000383ffff */
.L_x_5843:
[----:B0-----:R0:W1:Y:S02]  /*20630*/  SYNCS.PHASECHK.TRANS64.TRYWAIT P1, [R3+URZ+0x28c50], R6 ;  /* 0x028c5006030075a7 */ /* 0x001064000802017f */
[----:B-1----:R-:W-:Y:S05]  /*20640*/  @!P1 NANOSLEEP.SYNCS 0x989680 ;  /* 0x009896800000995d */ /* 0x002fea0003900000 */
[----:B------:R-:W1:Y:S02]  /*20650*/  @!P1 SYNCS.PHASECHK.TRANS64 P1, [R3+URZ+0x28c50], R6 ;  /* 0x028c5006030095a7 */ /* 0x000e64000802007f */
[----:B-1----:R-:W-:Y:S05]  /*20660*/  @!P1 BRA `(.L_x_5843) ;  /* 0xfffffffc00f09947 */ /* 0x002fea000383ffff */
[----:B------:R-:W-:Y:S05]  /*20670*/  BRA `(.L_x_6158) ;  /* 0xfffffe5000c47947 */ /* 0x000fea000383ffff */
.L_x_5851:
[----:B-1----:R1:W2:Y:S02]  /*20680*/  SYNCS.PHASECHK.TRANS64.TRYWAIT P1, [R5+URZ+0x28c50], R14 ;  /* 0x028c500e050075a7 */ /* 0x0022a4000802017f */
[----:B--2---:R-:W-:Y:S05]  /*20690*/  @!P1 NANOSLEEP.SYNCS 0x989680 ;  /* 0x009896800000995d */ /* 0x004fea0003900000 */
[----:B------:R-:W2:Y:S02]  /*206a0*/  @!P1 SYNCS.PHASECHK.TRANS64 P1, [R5+URZ+0x28c50], R14 ;  /* 0x028c500e050095a7 */ /* 0x000ea4000802007f */
[----:B--2---:R-:W-:Y:S05]  /*206b0*/  @!P1 BRA `(.L_x_5851) ;  /* 0xfffffffc00f09947 */ /* 0x004fea000383ffff */
[----:B------:R-:W-:Y:S05]  /*206c0*/  BRA `(.L_x_5850) ;  /* 0xfffffe5c00f07947 */ /* 0x000fea000383ffff */
.L_x_5873:
        /* <DEDUP_REMOVED lines=8> */
.L_x_6160:
[----:B------:R-:W-:Y:S05]  /*20750*/  BSYNC B1 ;  /* 0x0000000000017941 */ /* 0x000fea0003800000 */
.L_x_6159:
        /* <DEDUP_REMOVED lines=8> */
.L_x_6161:
[----:B------:R-:W-:Y:S02]  /*207e0*/  IMAD.MOV.U32 R13, RZ, RZ, R10 ;  /* 0x000000ffff0d7224 */ /* 0x000fe400078e000a */
[----:B------:R-:W-:-:S07]  /*207f0*/  IMAD.MOV.U32 R0, RZ, RZ, R14 ;  /* 0x000000ffff007224 */ /* 0x000fce00078e000e */
[----:B------:R-:W-:Y:S05]  /*20800*/  WARPSYNC.COLLECTIVE R15, `(.L_x_6162) ;  /* 0x000000000f087348 */ /* 0x000fea0003c00000 */
[----:B------:R0:W1:Y:S02]  /*20810*/  SHFL.IDX P6, R14, R13, R12, R11 ;  /* 0x0000000c0d0e7389 */ /* 0x00006400000c000b */
[----:B01----:R-:W-:Y:S01]  /*20820*/  ENDCOLLECTIVE ;  /* 0x000000000000791b */ /* 0x003fe20003800000 */
.L_x_6162:
[----:B------:R-:W-:Y:S01]  /*20830*/  MOV R13, R7 ;  /* 0x00000007000d7202 */ /* 0x000fe20000000f00 */
[----:B------:R-:W-:-:S07]  /*20840*/  IMAD.MOV.U32 R5, RZ, RZ, R14 ;  /* 0x000000ffff057224 */ /* 0x000fce00078e000e */
[----:B------:R-:W-:Y:S05]  /*20850*/  WARPSYNC.COLLECTIVE R15, `(.L_x_6163) ;  /* 0x000000000f087348 */ /* 0x000fea0003c00000 */
[----:B------:R0:W1:Y:S02]  /*20860*/  SHFL.IDX P6, R14, R13, R12, R11 ;  /* 0x0000000c0d0e7389 */ /* 0x00006400000c000b */
[----:B01----:R-:W-:Y:S01]  /*20870*/  ENDCOLLECTIVE ;  /* 0x000000000000791b */ /* 0x003fe20003800000 */
.L_x_6163:
[----:B------:R-:W-:Y:S05]  /*20880*/  BRA `(.L_x_6164) ;  /* 0xfffffe7800c47947 */ /* 0x000fea000383ffff */
.L_x_5876:
[----:B------:R-:W-:Y:S01]  /*20890*/  BSSY B1, `(.L_x_6165) ;  /* 0x0000008000017945 */ /* 0x000fe20003800000 */
[----:B------:R-:W-:Y:S02]  /*208a0*/  IMAD.MOV.U32 R13, RZ, RZ, R6 ;  /* 0x000000ffff0d7224 */ /* 0x000fe400078e0006 */
[----:B------:R-:W-:Y:S02]  /*208b0*/  IMAD.MOV.U32 R12, RZ, RZ, 0x1 ;  /* 0x00000001ff0c7424 */ /* 0x000fe400078e00ff */
[----:B------:R-:W-:Y:S02]  /*208c0*/  IMAD.MOV.U32 R11, RZ, RZ, 0x1c1f ;  /* 0x00001c1fff0b7424 */ /* 0x000fe400078e00ff */
[----:B------:R-:W-:-:S07]  /*208d0*/  IMAD.MOV.U32 R15, RZ, RZ, -0x1 ;  /* 0xffffffffff0f7424 */ /* 0x000fce00078e00ff */
[----:B0---4-:R-:W-:Y:S05]  /*208e0*/  WARPSYNC.COLLECTIVE R15, `(.L_x_6166) ;  /* 0x000000000f087348 */ /* 0x011fea0003c00000 */
[----:B----4-:R1:W2:Y:S02]  /*208f0*/  SHFL.IDX P6, R14, R13, R12, R11 ;  /* 0x0000000c0d0e7389 */ /* 0x0102a400000c000b */
[----:B012---:R-:W-:Y:S01]  /*20900*/  ENDCOLLECTIVE ;  /* 0x000000000000791b */ /* 0x007fe20003800000 */
.L_x_6166:
[----:B------:R-:W-:Y:S05]  /*20910*/  BSYNC B1 ;  /* 0x0000000000017941 */ /* 0x000fea0003800000 */
.L_x_6165:
[----:B------:R-:W-:Y:S01]  /*20920*/  IMAD.MOV.U32 R13, RZ, RZ, R4 ;  /* 0x000000ffff0d7224 */ /* 0x000fe200078e0004 */
[----:B------:R-:W-:Y:S01]  /*20930*/  MOV R15, 0xffffffff ;  /* 0xffffffff000f7802 */ /* 0x000fe20000000f00 */
[----:B------:R-:W-:Y:S02]  /*20940*/  IMAD.MOV.U32 R12, RZ, RZ, 0x1 ;  /* 0x00000001ff0c7424 */ /* 0x000fe400078e00ff */
[----:B------:R-:W-:Y:S02]  /*20950*/  IMAD.MOV.U32 R11, RZ, RZ, 0x1c1f ;  /* 0x00001c1fff0b7424 */ /* 0x000fe400078e00ff */
[----:B------:R-:W-:-:S07]  /*20960*/  IMAD.MOV.U32 R3, RZ, RZ, R14 ;  /* 0x000000ffff037224 */ /* 0x000fce00078e000e */
[----:B------:R-:W-:Y:S05]  /*20970*/  WARPSYNC.COLLECTIVE R15, `(.L_x_6167) ;  /* 0x000000000f087348 */ /* 0x000fea0003c00000 */
[----:B------:R0:W1:Y:S02]  /*20980*/  SHFL.IDX P6, R14, R13, R12, R11 ;  /* 0x0000000c0d0e7389 */ /* 0x00006400000c000b */
[----:B01----:R-:W-:Y:S01]  /*20990*/  ENDCOLLECTIVE ;  /* 0x000000000000791b */ /* 0x003fe20003800000 */
.L_x_6167:
[----:B------:R-:W-:Y:S02]  /*209a0*/  IMAD.MOV.U32 R13, RZ, RZ, R10 ;  /* 0x000000ffff0d7224 */ /* 0x000fe400078e000a */
[----:B------:R-:W-:-:S07]  /*209b0*/  IMAD.MOV.U32 R0, RZ, RZ, R14 ;  /* 0x000000ffff007224 */ /* 0x000fce00078e000e */
[----:B------:R-:W-:Y:S05]  /*209c0*/  WARPSYNC.COLLECTIVE R15, `(.L_x_6168) ;  /* 0x000000000f087348 */ /* 0x000fea0003c00000 */
[----:B------:R0:W1:Y:S02]  /*209d0*/  SHFL.IDX P6, R14, R13, R12, R11 ;  /* 0x0000000c0d0e7389 */ /* 0x00006400000c000b */
[----:B01----:R-:W-:Y:S01]  /*209e0*/  ENDCOLLECTIVE ;  /* 0x000000000000791b */ /* 0x003fe20003800000 */
.L_x_6168:
[----:B------:R-:W-:Y:S02]  /*209f0*/  IMAD.MOV.U32 R13, RZ, RZ, R7 ;  /* 0x000000ffff0d7224 */ /* 0x000fe400078e0007 */
[----:B------:R-:W-:-:S07]  /*20a00*/  IMAD.MOV.U32 R5, RZ, RZ, R14 ;  /* 0x000000ffff057224 */ /* 0x000fce00078e000e */
[----:B------:R-:W-:Y:S05]  /*20a10*/  WARPSYNC.COLLECTIVE R15, `(.L_x_6169) ;  /* 0x000000000f087348 */ /* 0x000fea0003c00000 */
[----:B------:R0:W1:Y:S02]  /*20a20*/  SHFL.IDX P6, R14, R13, R12, R11 ;  /* 0x0000000c0d0e7389 */ /* 0x00006400000c000b */
[----:B01----:R-:W-:Y:S01]  /*20a30*/  ENDCOLLECTIVE ;  /* 0x000000000000791b */ /* 0x003fe20003800000 */
.L_x_6169:
[----:B------:R-:W-:Y:S05]  /*20a40*/  BRA `(.L_x_6170) ;  /* 0xfffffe7c00207947 */ /* 0x000fea000383ffff */
.L_x_5880:
[----:B0-----:R0:W1:Y:S02]  /*20a50*/  SYNCS.PHASECHK.TRANS64.TRYWAIT P0, [R2+URZ+0x28c00], R35 ;  /* 0x028c0023020075a7 */ /* 0x001064000800017f */
[----:B-1----:R-:W-:Y:S05]  /*20a60*/  @!P0 NANOSLEEP.SYNCS 0x989680 ;  /* 0x009896800000895d */ /* 0x002fea0003900000 */
[----:B------:R-:W1:Y:S02]  /*20a70*/  @!P0 SYNCS.PHASECHK.TRANS64 P0, [R2+URZ+0x28c00], R35 ;  /* 0x028c0023020085a7 */ /* 0x000e64000800007f */
[----:B-1----:R-:W-:Y:S05]  /*20a80*/  @!P0 BRA `(.L_x_5880) ;  /* 0xfffffffc00f08947 */ /* 0x002fea000383ffff */
[----:B------:R-:W-:Y:S05]  /*20a90*/  BRA `(.L_x_6171) ;  /* 0xfffffe8000247947 */ /* 0x000fea000383ffff */
.L_x_5888:
[----:B------:R-:W0:Y:S01]  /*20aa0*/  LDC R39, c[0x0][0x3f4] ;  /* 0x0000fd00ff277b82 */ /* 0x000e220000000800 */
        /* <DEDUP_REMOVED lines=8> */
.L_x_6173:
[----:B------:R-:W-:Y:S05]  /*20b30*/  BSYNC B1 ;  /* 0x0000000000017941 */ /* 0x000fea0003800000 */
.L_x_6172:
[----:B------:R-:W-:Y:S01]  /*20b40*/  IMAD.MOV.U32 R13, RZ, RZ, R25 ;  /* 0x000000ffff0d7224 */ /* 0x000fe200078e0019 */
[----:B------:R-:W-:Y:S01]  /*20b50*/  MOV R0, R14 ;  /* 0x0000000e00007202 */ /* 0x000fe20000000f00 */
[----:B------:R-:W-:Y:S01]  /*20b60*/  IMAD.MOV.U32 R12, RZ, RZ, RZ ;  /* 0x000000ffff0c7224 */ /* 0x000fe200078e00ff */
[----:B------:R-:W-:Y:S01]  /*20b70*/  ISETP.GE.AND P0, PT, R16, R39, PT ;  /* 0x000000271000720c */ /* 0x000fe20003f06270 */
[----:B------:R-:W-:Y:S02]  /*20b80*/  IMAD.MOV.U32 R11, RZ, RZ, 0x1c1f ;  /* 0x00001c1fff0b7424 */ /* 0x000fe400078e00ff */
[----:B------:R-:W-:Y:S02]  /*20b90*/  IMAD.MOV.U32 R15, RZ, RZ, -0x1 ;  /* 0xffffffffff0f7424 */ /* 0x000fe400078e00ff */
[----:B------:R-:W-:-:S08]  /*20ba0*/  IMAD R34, R23, R34, RZ ;  /* 0x0000002217227224 */ /* 0x000fd000078e02ff */
[----:B------:R-:W-:Y:S05]  /*20bb0*/  WARPSYNC.COLLECTIVE R15, `(.L_x_6174) ;  /* 0x000000000f087348 */ /* 0x000fea0003c00000 */
[----:B------:R0:W1:Y:S02]  /*20bc0*/  SHFL.IDX P6, R14, R13, R12, R11 ;  /* 0x0000000c0d0e7389 */ /* 0x00006400000c000b */
[----:B01----:R-:W-:Y:S01]  /*20bd0*/  ENDCOLLECTIVE ;  /* 0x000000000000791b */ /* 0x003fe20003800000 */
.L_x_6174:
[----:B------:R-:W-:Y:S01]  /*20be0*/  ISETP.GE.OR P1, PT, R37, R34, P0 ;  /* 0x000000222500720c */ /* 0x000fe20000726670 */
[----:B------:R-:W-:-:S12]  /*20bf0*/  IMAD.MOV.U32 R13, RZ, RZ, R24 ;  /* 0x000000ffff0d7224 */ /* 0x000fd800078e0018 */
[C---:B------:R-:W-:Y:S02]  /*20c00*/  @!P1 SHF.L.U32 R5, R16.reuse, 0x1, RZ ;  /* 0x0000000110059819 */ /* 0x040fe400000006ff */
[----:B------:R-:W-:Y:S01]  /*20c10*/  @!P1 SHF.L.U64.HI R21, R16, 0x1, R17 ;  /* 0x0000000110159819 */ /* 0x000fe20000010211 */
[----:B------:R-:W-:-:S07]  /*20c20*/  IMAD.MOV.U32 R3, RZ, RZ, R14 ;  /* 0x000000ffff037224 */ /* 0x000fce00078e000e */
[----:B------:R-:W-:Y:S05]  /*20c30*/  WARPSYNC.COLLECTIVE R15, `(.L_x_6175) ;  /* 0x000000000f087348 */ /* 0x000fea0003c00000 */
[----:B------:R0:W1:Y:S02]  /*20c40*/  SHFL.IDX P6, R14, R13, R12, R11 ;  /* 0x0000000c0d0e7389 */ /* 0x00006400000c000b */
[----:B01----:R-:W-:Y:S01]  /*20c50*/  ENDCOLLECTIVE ;  /* 0x000000000000791b */ /* 0x003fe20003800000 */
.L_x_6175:
[----:B------:R-:W-:-:S05]  /*20c60*/  @!P1 IADD3 R6, P2, R3, R5, RZ ;  /* 0x0000000503069210 */ /* 0x000fca0007f5e0ff */
[----:B------:R-:W-:Y:S02]  /*20c70*/  @!P1 IMAD.X R7, R0, 0x1, R21, P2 ;  /* 0x0000000100079824 */ /* 0x000fe400010e0615 */
[----:B------:R-:W-:Y:S02]  /*20c80*/  IMAD.MOV.U32 R13, RZ, RZ, R27 ;  /* 0x000000ffff0d7224 */ /* 0x000fe400078e001b */
[----:B------:R-:W-:-:S07]  /*20c90*/  IMAD.MOV.U32 R4, RZ, RZ, R14 ;  /* 0x000000ffff047224 */ /* 0x000fce00078e000e */
[----:B------:R-:W-:Y:S05]  /*20ca0*/  WARPSYNC.COLLECTIVE R15, `(.L_x_6176) ;  /* 0x000000000f087348 */ /* 0x000fea0003c00000 */
[----:B------:R0:W1:Y:S02]  /*20cb0*/  SHFL.IDX P6, R14, R13, R12, R11 ;  /* 0x0000000c0d0e7389 */ /* 0x00006400000c000b */
[----:B01----:R-:W-:Y:S01]  /*20cc0*/  ENDCOLLECTIVE ;  /* 0x000000000000791b */ /* 0x003fe20003800000 */
.L_x_6176:
[----:B------:R-:W2:Y:S01]  /*20cd0*/  @!P1 LD.E.128 R8, desc[UR40][R6.64] ;  /* 0x0000002806089980 */ /* 0x000ea2000c101d00 */
[----:B------:R-:W-:-:S05]  /*20ce0*/  @!P1 IADD3 R14, P2, R14, R5, RZ ;  /* 0x000000050e0e9210 */ /* 0x000fca0007f5e0ff */
[----:B------:R-:W-:-:S04]  /*20cf0*/  @!P1 IMAD.X R3, R4, 0x1, R21, P2 ;  /* 0x0000000104039824 */ /* 0x000fc800010e0615 */
[----:B------:R-:W-:-:S05]  /*20d00*/  @!P1 IMAD.MOV.U32 R15, RZ, RZ, R3 ;  /* 0x000000ffff0f9224 */ /* 0x000fca00078e0003 */
[----:B------:R0:W5:Y:S01]  /*20d10*/  @!P1 LD.E.128 R4, desc[UR40][R14.64] ;  /* 0x000000280e049980 */ /* 0x000162000c101d00 */
[----:B------:R-:W-:Y:S01]  /*20d20*/  CS2R R32, SRZ ;  /* 0x0000000000207805 */ /* 0x000fe2000001ff00 */
[----:B------:R-:W-:Y:S01]  /*20d30*/  IMAD.MOV.U32 R13, RZ, RZ, R26 ;  /* 0x000000ffff0d7224 */ /* 0x000fe200078e001a */
[----:B------:R-:W-:Y:S01]  /*20d40*/  CS2R R30, SRZ ;  /* 0x00000000001e7805 */ /* 0x000fe2000001ff00 */
[----:B------:R-:W-:Y:S01]  /*20d50*/  IMAD.MOV.U32 R12, RZ, RZ, 0x1 ;  /* 0x00000001ff0c7424 */ /* 0x000fe200078e00ff */
[----:B------:R-:W-:Y:S02]  /*20d60*/  CS2R R20, SRZ ;  /* 0x0000000000147805 */ /* 0x000fe4000001ff00 */
[----:B------:R-:W-:Y:S01]  /*20d70*/  CS2R R28, SRZ ;  /* 0x00000000001c7805 */ /* 0x000fe2000001ff00 */
[----:B0-----:R-:W-:Y:S01]  /*20d80*/  IMAD.MOV.U32 R15, RZ, RZ, -0x1 ;  /* 0xffffffffff0f7424 */ /* 0x001fe200078e00ff */
[----:B--2---:R-:W-:Y:S01]  /*20d90*/  @!P1 MOV R33, R11 ;  /* 0x0000000b00219202 */ /* 0x004fe20000000f00 */
[----:B------:R-:W-:-:S02]  /*20da0*/  IMAD.MOV.U32 R11, RZ, RZ, 0x1c1f ;  /* 0x00001c1fff0b7424 */ /* 0x000fc400078e00ff */
[----:B------:R-:W-:Y:S02]  /*20db0*/  @!P1 IMAD.MOV.U32 R30, RZ, RZ, R8 ;  /* 0x000000ffff1e9224 */ /* 0x000fe400078e0008 */
[----:B------:R-:W-:-:S07]  /*20dc0*/  @!P1 IMAD.MOV.U32 R31, RZ, RZ, R9 ;  /* 0x000000ffff1f9224 */ /* 0x000fce00078e0009 */
[----:B-----5:R-:W-:Y:S05]  /*20dd0*/  WARPSYNC.COLLECTIVE R15, `(.L_x_6177) ;  /* 0x000000000f087348 */ /* 0x020fea0003c00000 */
[----:B------:R0:W1:Y:S02]  /*20de0*/  SHFL.IDX P6, R14, R13, R12, R11 ;  /* 0x0000000c0d0e7389 */ /* 0x00006400000c000b */
[----:B01---5:R-:W-:Y:S01]  /*20df0*/  ENDCOLLECTIVE ;  /* 0x000000000000791b */ /* 0x023fe20003800000 */
.L_x_6177:
[----:B------:R-:W-:Y:S02]  /*20e00*/  IMAD.MOV.U32 R0, RZ, RZ, R30 ;  /* 0x000000ffff007224 */ /* 0x000fe400078e001e */
[----:B------:R-:W-:Y:S02]  /*20e10*/  IMAD.MOV.U32 R3, RZ, RZ, R31 ;  /* 0x000000ffff037224 */ /* 0x000fe400078e001f */
[----:B------:R-:W-:Y:S01]  /*20e20*/  @!P1 IMAD.MOV.U32 R32, RZ, RZ, R10 ;  /* 0x000000ffff209224 */ /* 0x000fe200078e000a */
[----:B------:R-:W-:Y:S01]  /*20e30*/  PRMT R51, R51, 0x5410, R0 ;  /* 0x0000541033337816 */ /* 0x000fe20000000000 */
[----:B------:R-:W-:Y:S01]  /*20e40*/  IMAD.MOV.U32 R9, RZ, RZ, R33 ;  /* 0x000000ffff097224 */ /* 0x000fe200078e0021 */
[----:B------:R-:W-:Y:S01]  /*20e50*/  PRMT R38, R38, 0x5410, R3 ;  /* 0x0000541026267816 */ /* 0x000fe20000000003 */
[----:B------:R-:W-:Y:S02]  /*20e60*/  IMAD.MOV.U32 R8, RZ, RZ, R32 ;  /* 0x000000ffff087224 */ /* 0x000fe400078e0020 */
[----:B------:R-:W-:-:S03]  /*20e70*/  IMAD.MOV.U32 R13, RZ, RZ, R25 ;  /* 0x000000ffff0d7224 */ /* 0x000fc600078e0019 */
[----:B------:R-:W-:Y:S01]  /*20e80*/  PRMT R35, R8, 0x5410, R9 ;  /* 0x0000541008237816 */ /* 0x000fe20000000009 */
[----:B------:R-:W-:Y:S02]  /*20e90*/  @!P1 IMAD.MOV.U32 R20, RZ, RZ, R4 ;  /* 0x000000ffff149224 */ /* 0x000fe400078e0004 */
[----:B------:R-:W-:Y:S02]  /*20ea0*/  @!P1 IMAD.MOV.U32 R21, RZ, RZ, R5 ;  /* 0x000000ffff159224 */ /* 0x000fe400078e0005 */
[----:B------:R-:W-:Y:S02]  /*20eb0*/  @!P1 IMAD.MOV.U32 R29, RZ, RZ, R7 ;  /* 0x000000ffff1d9224 */ /* 0x000fe400078e0007 */
[----:B------:R-:W-:Y:S01]  /*20ec0*/  IMAD.MOV.U32 R0, RZ, RZ, R14 ;  /* 0x000000ffff007224 */ /* 0x000fe200078e000e */
[----:B------:R-:W-:-:S07]  /*20ed0*/  MOV R5, R21 ;  /* 0x0000001500057202 */ /* 0x000fce0000000f00 */
[----:B------:R-:W-:Y:S05]  /*20ee0*/  WARPSYNC.COLLECTIVE R15, `(.L_x_6178) ;  /* 0x000000000f087348 */ /* 0x000fea0003c00000 */
[----:B------:R0:W1:Y:S02]  /*20ef0*/  SHFL.IDX P6, R14, R13, R12, R11 ;  /* 0x0000000c0d0e7389 */ /* 0x00006400000c000b */
[----:B01----:R-:W-:Y:S01]  /*20f00*/  ENDCOLLECTIVE ;  /* 0x000000000000791b */ /* 0x003fe20003800000 */
.L_x_6178:
[----:B------:R-:W-:Y:S02]  /*20f10*/  @!P1 IMAD.MOV.U32 R28, RZ, RZ, R6 ;  /* 0x000000ffff1c9224 */ /* 0x000fe400078e0006 */
[----:B------:R-:W-:Y:S01]  /*20f20*/  IMAD.MOV.U32 R4, RZ, RZ, R20 ;  /* 0x000000ffff047224 */ /* 0x000fe200078e0014 */
[----:B------:R-:W-:Y:S01]  /*20f30*/  PRMT R38, R5, 0x7610, R38 ;  /* 0x0000761005267816 */ /* 0x000fe20000000026 */
[----:B------:R-:W-:Y:S02]  /*20f40*/  IMAD.MOV.U32 R7, RZ, RZ, R29 ;  /* 0x000000ffff077224 */ /* 0x000fe400078e001d */
[----:B------:R-:W-:-:S03]  /*20f50*/  IMAD.MOV.U32 R6, RZ, RZ, R28 ;  /* 0x000000ffff067224 */ /* 0x000fc600078e001c */
[----:B------:R-:W-:Y:S02]  /*20f60*/  PRMT R44, R4, 0x5410, R7 ;  /* 0x00005410042c7816 */ /* 0x000fe40000000007 */
[----:B------:R-:W-:Y:S02]  /*20f70*/  CS2R R4, SRZ ;  /* 0x0000000000047805 */ /* 0x000fe4000001ff00 */
[----:B------:R-:W-:Y:S01]  /*20f80*/  PRMT R51, R6, 0x7610, R51 ;  /* 0x0000761006337816 */ /* 0x000fe20000000033 */
[----:B------:R-:W-:Y:S02]  /*20f90*/  IMAD.MOV.U32 R13, RZ, RZ, R24 ;  /* 0x000000ffff0d7224 */ /* 0x000fe400078e0018 */
[----:B------:R-:W-:-:S07]  /*20fa0*/  IMAD.MOV.U32 R3, RZ, RZ, R14 ;  /* 0x000000ffff037224 */ /* 0x000fce00078e000e */
[----:B------:R-:W-:Y:S05]  /*20fb0*/  WARPSYNC.COLLECTIVE R15, `(.L_x_6179) ;  /* 0x000000000f087348 */ /* 0x000fea0003c00000 */
[----:B------:R0:W1:Y:S02]  /*20fc0*/  SHFL.IDX P6, R14, R13, R12, R11 ;  /* 0x0000000c0d0e7389 */ /* 0x00006400000c000b */
[----:B01----:R-:W-:Y:S01]  /*20fd0*/  ENDCOLLECTIVE ;  /* 0x000000000000791b */ /* 0x003fe20003800000 */
.L_x_6179:
[----:B------:R-:W-:Y:S01]  /*20fe0*/  IMAD.MOV.U32 R13, RZ, RZ, R27 ;  /* 0x000000ffff0d7224 */ /* 0x000fe200078e001b */
[----:B------:R-:W-:-:S07]  /*20ff0*/  MOV R24, R14 ;  /* 0x0000000e00187202 */ /* 0x000fce0000000f00 */
[----:B------:R-:W-:Y:S05]  /*21000*/  WARPSYNC.COLLECTIVE R15, `(.L_x_6180) ;  /* 0x000000000f087348 */ /* 0x000fea0003c00000 */
[----:B------:R0:W1:Y:S02]  /*21010*/  SHFL.IDX P6, R14, R13, R12, R11 ;  /* 0x0000000c0d0e7389 */ /* 0x00006400000c000b */
[----:B01----:R-:W-:Y:S01]  /*21020*/  ENDCOLLECTIVE ;  /* 0x000000000000791b */ /* 0x003fe20003800000 */
.L_x_6180:
[----:B------:R-:W-:Y:S05]  /*21030*/  BRA `(.L_x_6181) ;  /* 0xfffffe8c00087947 */ /* 0x000fea000383ffff */
.L_x_5892:
[----:B0-----:R0:W1:Y:S02]  /*21040*/  SYNCS.PHASECHK.TRANS64.TRYWAIT P1, [R2+URZ+0x28c00], R13 ;  /* 0x028c000d020075a7 */ /* 0x001064000802017f */
[----:B-1----:R-:W-:Y:S05]  /*21050*/  @!P1 NANOSLEEP.SYNCS 0x989680 ;  /* 0x009896800000995d */ /* 0x002fea0003900000 */
[----:B------:R-:W1:Y:S02]  /*21060*/  @!P1 SYNCS.PHASECHK.TRANS64 P1, [R2+URZ+0x28c00], R13 ;  /* 0x028c000d020095a7 */ /* 0x000e64000802007f */
[----:B-1----:R-:W-:Y:S05]  /*21070*/  @!P1 BRA `(.L_x_5892) ;  /* 0xfffffffc00f09947 */ /* 0x002fea000383ffff */
[----:B------:R-:W-:Y:S05]  /*21080*/  BRA `(.L_x_6182) ;  /* 0xfffffe8c00a47947 */ /* 0x000fea000383ffff */
.L_x_5898:
[----:B0-----:R0:W2:Y:S02]  /*21090*/  SYNCS.PHASECHK.TRANS64.TRYWAIT P1, [R12+URZ+0x28c30], R21 ;  /* 0x028c30150c0075a7 */ /* 0x0010a4000802017f */
[----:B--2---:R-:W-:Y:S05]  /*210a0*/  @!P1 NANOSLEEP.SYNCS 0x989680 ;  /* 0x009896800000995d */ /* 0x004fea0003900000 */
[----:B------:R-:W2:Y:S02]  /*210b0*/  @!P1 SYNCS.PHASECHK.TRANS64 P1, [R12+URZ+0x28c30], R21 ;  /* 0x028c30150c0095a7 */ /* 0x000ea4000802007f */
[----:B--2---:R-:W-:Y:S05]  /*210c0*/  @!P1 BRA `(.L_x_5898) ;  /* 0xfffffffc00f09947 */ /* 0x004fea000383ffff */
[----:B------:R-:W-:Y:S05]  /*210d0*/  BRA `(.L_x_5897) ;  /* 0xfffffe9c00307947 */ /* 0x000fea000383ffff */
.L_x_5912:
[----:B--2---:R2:W3:Y:S02]  /*210e0*/  SYNCS.PHASECHK.TRANS64.TRYWAIT P1, [R12+URZ+0x28c50], R21 ;  /* 0x028c50150c0075a7 */ /* 0x0044e4000802017f */
[----:B---3--:R-:W-:Y:S05]  /*210f0*/  @!P1 NANOSLEEP.SYNCS 0x989680 ;  /* 0x009896800000995d */ /* 0x008fea0003900000 */
[----:B------:R-:W3:Y:S02]  /*21100*/  @!P1 SYNCS.PHASECHK.TRANS64 P1, [R12+URZ+0x28c50], R21 ;  /* 0x028c50150c0095a7 */ /* 0x000ee4000802007f */
[----:B---3--:R-:W-:Y:S05]  /*21110*/  @!P1 BRA `(.L_x_5912) ;  /* 0xfffffffc00f09947 */ /* 0x008fea000383ffff */
[----:B------:R-:W-:Y:S05]  /*21120*/  BRA `(.L_x_5911) ;  /* 0xfffffebc00047947 */ /* 0x000fea000383ffff */
.L_x_5925:
[----:B-1----:R1:W2:Y:S02]  /*21130*/  SYNCS.PHASECHK.TRANS64.TRYWAIT P1, [R21+URZ+0x28c30], R212 ;  /* 0x028c30d4150075a7 */ /* 0x0022a4000802017f */
[----:B--2---:R-:W-:Y:S05]  /*21140*/  @!P1 NANOSLEEP.SYNCS 0x989680 ;  /* 0x009896800000995d */ /* 0x004fea0003900000 */
[----:B------:R-:W2:Y:S02]  /*21150*/  @!P1 SYNCS.PHASECHK.TRANS64 P1, [R21+URZ+0x28c30], R212 ;  /* 0x028c30d4150095a7 */ /* 0x000ea4000802007f */
[----:B--2---:R-:W-:Y:S05]  /*21160*/  @!P1 BRA `(.L_x_5925) ;  /* 0xfffffffc00f09947 */ /* 0x004fea000383ffff */
[----:B------:R-:W-:Y:S05]  /*21170*/  BRA `(.L_x_5924) ;  /* 0xfffffec000907947 */ /* 0x000fea000383ffff */
.L_x_5939:
[----:B--2---:R2:W3:Y:S02]  /*21180*/  SYNCS.PHASECHK.TRANS64.TRYWAIT P1, [R21+URZ+0x28c50], R212 ;  /* 0x028c50d4150075a7 */ /* 0x0044e4000802017f */
[----:B---3--:R-:W-:Y:S05]  /*21190*/  @!P1 NANOSLEEP.SYNCS 0x989680 ;  /* 0x009896800000995d */ /* 0x008fea0003900000 */
[----:B------:R-:W3:Y:S02]  /*211a0*/  @!P1 SYNCS.PHASECHK.TRANS64 P1, [R21+URZ+0x28c50], R212 ;  /* 0x028c50d4150095a7 */ /* 0x000ee4000802007f */
[----:B---3--:R-:W-:Y:S05]  /*211b0*/  @!P1 BRA `(.L_x_5939) ;  /* 0xfffffffc00f09947 */ /* 0x008fea000383ffff */
[----:B------:R-:W-:Y:S05]  /*211c0*/  BRA `(.L_x_5938) ;  /* 0xfffffee800147947 */ /* 0x000fea000383ffff */
.L_x_5953:
[----:B-1----:R1:W2:Y:S02]  /*211d0*/  SYNCS.PHASECHK.TRANS64.TRYWAIT P2, [R12+URZ+0x28c30], R212 ;  /* 0x028c30d40c0075a7 */ /* 0x0022a4000804017f */
[----:B--2---:R-:W-:Y:S05]  /*211e0*/  @!P2 NANOSLEEP.SYNCS 0x989680 ;  /* 0x009896800000a95d */ /* 0x004fea0003900000 */
[----:B------:R-:W2:Y:S02]  /*211f0*/  @!P2 SYNCS.PHASECHK.TRANS64 P2, [R12+URZ+0x28c30], R212 ;  /* 0x028c30d40c00a5a7 */ /* 0x000ea4000804007f */
[----:B--2---:R-:W-:Y:S05]  /*21200*/  @!P2 BRA `(.L_x_5953) ;  /* 0xfffffffc00f0a947 */ /* 0x004fea000383ffff */
[----:B------:R-:W-:Y:S05]  /*21210*/  BRA `(.L_x_5952) ;  /* 0xfffffeec00e87947 */ /* 0x000fea000383ffff */
.L_x_5959:
[----:B--2---:R2:W3:Y:S02]  /*21220*/  SYNCS.PHASECHK.TRANS64.TRYWAIT P2, [R12+URZ+0x28c50], R212 ;  /* 0x028c50d40c0075a7 */ /* 0x0044e4000804017f */
[----:B---3--:R-:W-:Y:S05]  /*21230*/  @!P2 NANOSLEEP.SYNCS 0x989680 ;  /* 0x009896800000a95d */ /* 0x008fea0003900000 */
[----:B------:R-:W3:Y:S02]  /*21240*/  @!P2 SYNCS.PHASECHK.TRANS64 P2, [R12+URZ+0x28c50], R212 ;  /* 0x028c50d40c00a5a7 */ /* 0x000ee4000804007f */
[----:B---3--:R-:W-:Y:S05]  /*21250*/  @!P2 BRA `(.L_x_5959) ;  /* 0xfffffffc00f0a947 */ /* 0x008fea000383ffff */
[----:B------:R-:W-:Y:S05]  /*21260*/  BRA `(.L_x_5958) ;  /* 0xffffff0800507947 */ /* 0x000fea000383ffff */
.L_x_5968:
[----:B-1----:R1:W2:Y:S02]  /*21270*/  SYNCS.PHASECHK.TRANS64.TRYWAIT P1, [R21+URZ+0x28c30], R209 ;  /* 0x028c30d1150075a7 */ /* 0x0022a4000802017f */
[----:B--2---:R-:W-:Y:S05]  /*21280*/  @!P1 NANOSLEEP.SYNCS 0x989680 ;  /* 0x009896800000995d */ /* 0x004fea0003900000 */
[----:B------:R-:W2:Y:S02]  /*21290*/  @!P1 SYNCS.PHASECHK.TRANS64 P1, [R21+URZ+0x28c30], R209 ;  /* 0x028c30d1150095a7 */ /* 0x000ea4000802007f */
[----:B--2---:R-:W-:Y:S05]  /*212a0*/  @!P1 BRA `(.L_x_5968) ;  /* 0xfffffffc00f09947 */ /* 0x004fea000383ffff */
[----:B------:R-:W-:Y:S05]  /*212b0*/  BRA `(.L_x_5967) ;  /* 0xffffff0c006c7947 */ /* 0x000fea000383ffff */
.L_x_5982:
[----:B---3--:R3:W4:Y:S02]  /*212c0*/  SYNCS.PHASECHK.TRANS64.TRYWAIT P1, [R21+URZ+0x28c50], R209 ;  /* 0x028c50d1150075a7 */ /* 0x008724000802017f */
[----:B----4-:R-:W-:Y:S05]  /*212d0*/  @!P1 NANOSLEEP.SYNCS 0x989680 ;  /* 0x009896800000995d */ /* 0x010fea0003900000 */
[----:B------:R-:W4:Y:S02]  /*212e0*/  @!P1 SYNCS.PHASECHK.TRANS64 P1, [R21+URZ+0x28c50], R209 ;  /* 0x028c50d1150095a7 */ /* 0x000f24000802007f */
[----:B----4-:R-:W-:Y:S05]  /*212f0*/  @!P1 BRA `(.L_x_5982) ;  /* 0xfffffffc00f09947 */ /* 0x010fea000383ffff */
[----:B------:R-:W-:Y:S05]  /*21300*/  BRA `(.L_x_5981) ;  /* 0xffffff30007c7947 */ /* 0x000fea000383ffff */
.L_x_6021:
[----:B------:R-:W0:Y:S01]  /*21310*/  S2R R12, SR_TID.X ;  /* 0x00000000000c7919 */ /* 0x000e220000002100 */
[----:B------:R-:W-:Y:S01]  /*21320*/  BSSY B1, `(.L_x_6183) ;  /* 0x000000a000017945 */ /* 0x000fe20003800000 */
[----:B------:R-:W-:Y:S02]  /*21330*/  IMAD.MOV.U32 R11, RZ, RZ, 0x1f ;  /* 0x0000001fff0b7424 */ /* 0x000fe400078e00ff */
[----:B------:R-:W-:Y:S01]  /*21340*/  IMAD.MOV.U32 R15, RZ, RZ, -0x1 ;  /* 0xffffffffff0f7424 */ /* 0x000fe200078e00ff */
[----:B0-----:R-:W-:-:S04]  /*21350*/  SHF.R.U32.HI R12, RZ, 0x5, R12 ;  /* 0x00000005ff0c7819 */ /* 0x001fc8000001160c */
[----:B------:R-:W-:-:S05]  /*21360*/  LOP3.LUT R12, R12, 0x3, RZ, 0xc0, !PT ;  /* 0x000000030c0c7812 */ /* 0x000fca00078ec0ff */
[----:B------:R-:W-:Y:S02]  /*21370*/  IMAD.MOV.U32 R13, RZ, RZ, R12 ;  /* 0x000000ffff0d7224 */ /* 0x000fe400078e000c */
[----:B------:R-:W-:-:S07]  /*21380*/  IMAD.MOV.U32 R12, RZ, RZ, RZ ;  /* 0x000000ffff0c7224 */ /* 0x000fce00078e00ff */
[----:B------:R-:W-:Y:S05]  /*21390*/  WARPSYNC.COLLECTIVE R15, `(.L_x_6184) ;  /* 0x000000000f087348 */ /* 0x000fea0003c00000 */
[----:B------:R0:W1:Y:S02]  /*213a0*/  SHFL.IDX P6, R14, R13, R12, R11 ;  /* 0x0000000c0d0e7389 */ /* 0x00006400000c000b */
[----:B01----:R-:W-:Y:S01]  /*213b0*/  ENDCOLLECTIVE ;  /* 0x000000000000791b */ /* 0x003fe20003800000 */
.L_x_6184:
[----:B------:R-:W-:Y:S05]  /*213c0*/  BSYNC B1 ;  /* 0x0000000000017941 */ /* 0x000fea0003800000 */
.L_x_6183:
[----:B------:R-:W-:Y:S05]  /*213d0*/  BRA `(.L_x_6185) ;  /* 0xffffff8800407947 */ /* 0x000fea000383ffff */
.L_x_6023:
[----:B------:R-:W-:Y:S01]  /*213e0*/  BSSY B1, `(.L_x_6186) ;  /* 0x0000006000017945 */ /* 0x000fe20003800000 */
[----:B------:R-:W-:-:S07]  /*213f0*/  IMAD.MOV.U32 R15, RZ, RZ, -0x1 ;  /* 0xffffffffff0f7424 */ /* 0x000fce00078e00ff */
[----:B0-----:R-:W-:Y:S05]  /*21400*/  WARPSYNC.COLLECTIVE R15, `(.L_x_6187) ;  /* 0x000000000f0c7348 */ /* 0x001fea0003c00000 */
[----:B------:R-:W-:Y:S02]  /*21410*/  ELECT P6, UR62, PT ;  /* 0x00000000003e782f */ /* 0x000fe400038c0000 */
[----:B------:R-:W-:Y:S01]  /*21420*/  MOV R14, UR62 ;  /* 0x0000003e000e7c02 */ /* 0x000fe20008000f00 */
[----:B0-----:R-:W-:Y:S10]  /*21430*/  ENDCOLLECTIVE ;  /* 0x000000000000791b */ /* 0x001ff40003800000 */
.L_x_6187:
[----:B------:R-:W-:Y:S05]  /*21440*/  BSYNC B1 ;  /* 0x0000000000017941 */ /* 0x000fea0003800000 */
.L_x_6186:
[----:B------:R-:W-:Y:S05]  /*21450*/  BRA `(.L_x_6022) ;  /* 0xffffff8800387947 */ /* 0x000fea000383ffff */
.L_x_6025:
[----:B0-----:R0:W1:Y:S02]  /*21460*/  SYNCS.PHASECHK.TRANS64.TRYWAIT P0, [R23+URZ+0x28c20], R2 ;  /* 0x028c2002170075a7 */ /* 0x001064000800017f */
[----:B-1----:R-:W-:Y:S05]  /*21470*/  @!P0 NANOSLEEP.SYNCS 0x989680 ;  /* 0x009896800000895d */ /* 0x002fea0003900000 */
[----:B------:R-:W1:Y:S02]  /*21480*/  @!P0 SYNCS.PHASECHK.TRANS64 P0, [R23+URZ+0x28c20], R2 ;  /* 0x028c2002170085a7 */ /* 0x000e64000800007f */
[----:B-1----:R-:W-:Y:S05]  /*21490*/  @!P0 BRA `(.L_x_6025) ;  /* 0xfffffffc00f08947 */ /* 0x002fea000383ffff */
[----:B------:R-:W-:Y:S05]  /*214a0*/  BRA `(.L_x_6188) ;  /* 0xffffff8800487947 */ /* 0x000fea000383ffff */
.L_x_6029:
[----:B0-----:R0:W1:Y:S02]  /*214b0*/  SYNCS.PHASECHK.TRANS64.TRYWAIT P0, [R12+URZ+0x28ca0], R2 ;  /* 0x028ca0020c0075a7 */ /* 0x001064000800017f */
[----:B-1----:R-:W-:Y:S05]  /*214c0*/  @!P0 NANOSLEEP.SYNCS 0x989680 ;  /* 0x009896800000895d */ /* 0x002fea0003900000 */
[----:B------:R-:W1:Y:S02]  /*214d0*/  @!P0 SYNCS.PHASECHK.TRANS64 P0, [R12+URZ+0x28ca0], R2 ;  /* 0x028ca0020c0085a7 */ /* 0x000e64000800007f */
[----:B-1----:R-:W-:Y:S05]  /*214e0*/  @!P0 BRA `(.L_x_6029) ;  /* 0xfffffffc00f08947 */ /* 0x002fea000383ffff */
[----:B------:R-:W-:Y:S05]  /*214f0*/  BRA `(.L_x_6189) ;  /* 0xffffff8800607947 */ /* 0x000fea000383ffff */
.L_x_6034:
[----:B-1----:R1:W2:Y:S02]  /*21500*/  SYNCS.PHASECHK.TRANS64.TRYWAIT P0, [R12+URZ+0x28cc0], R2 ;  /* 0x028cc0020c0075a7 */ /* 0x0022a4000800017f */
[----:B--2---:R-:W-:Y:S05]  /*21510*/  @!P0 NANOSLEEP.SYNCS 0x989680 ;  /* 0x009896800000895d */ /* 0x004fea0003900000 */
[----:B------:R-:W2:Y:S02]  /*21520*/  @!P0 SYNCS.PHASECHK.TRANS64 P0, [R12+URZ+0x28cc0], R2 ;  /* 0x028cc0020c0085a7 */ /* 0x000ea4000800007f */
[----:B--2---:R-:W-:Y:S05]  /*21530*/  @!P0 BRA `(.L_x_6034) ;  /* 0xfffffffc00f08947 */ /* 0x004fea000383ffff */
[----:B------:R-:W-:Y:S05]  /*21540*/  BRA `(.L_x_6190) ;  /* 0xffffff8800dc7947 */ /* 0x000fea000383ffff */
.L_x_6048:
[----:B0-----:R0:W1:Y:S02]  /*21550*/  SYNCS.PHASECHK.TRANS64.TRYWAIT P1, [R10+URZ+0x28ca0], R2 ;  /* 0x028ca0020a0075a7 */ /* 0x001064000802017f */
[----:B-1----:R-:W-:Y:S05]  /*21560*/  @!P1 NANOSLEEP.SYNCS 0x989680 ;  /* 0x009896800000995d */ /* 0x002fea0003900000 */
[----:B------:R-:W1:Y:S02]  /*21570*/  @!P1 SYNCS.PHASECHK.TRANS64 P1, [R10+URZ+0x28ca0], R2 ;  /* 0x028ca0020a0095a7 */ /* 0x000e64000802007f */
[----:B-1----:R-:W-:Y:S05]  /*21580*/  @!P1 BRA `(.L_x_6048) ;  /* 0xfffffffc00f09947 */ /* 0x002fea000383ffff */
[----:B------:R-:W-:Y:S05]  /*21590*/  BRA `(.L_x_6191) ;  /* 0xffffff9400407947 */ /* 0x000fea000383ffff */
.L_x_6053:
[----:B-1----:R1:W2:Y:S02]  /*215a0*/  SYNCS.PHASECHK.TRANS64.TRYWAIT P1, [R10+URZ+0x28cc0], R2 ;  /* 0x028cc0020a0075a7 */ /* 0x0022a4000802017f */
[----:B--2---:R-:W-:Y:S05]  /*215b0*/  @!P1 NANOSLEEP.SYNCS 0x989680 ;  /* 0x009896800000995d */ /* 0x004fea0003900000 */
[----:B------:R-:W2:Y:S02]  /*215c0*/  @!P1 SYNCS.PHASECHK.TRANS64 P1, [R10+URZ+0x28cc0], R2 ;  /* 0x028cc0020a0095a7 */ /* 0x000ea4000802007f */
[----:B--2---:R-:W-:Y:S05]  /*215d0*/  @!P1 BRA `(.L_x_6053) ;  /* 0xfffffffc00f09947 */ /* 0x004fea000383ffff */
[----:B------:R-:W-:Y:S05]  /*215e0*/  BRA `(.L_x_6192) ;  /* 0xffffff9400b87947 */ /* 0x000fea000383ffff */
.L_x_6081:
[----:B------:R-:W1:Y:S01]  /*215f0*/  S2R R12, SR_TID.X ;  /* 0x00000000000c7919 */ /* 0x000e620000002100 */
[----:B------:R-:W-:Y:S01]  /*21600*/  BSSY B0, `(.L_x_6193) ;  /* 0x000000a000007945 */ /* 0x000fe20003800000 */
[----:B------:R-:W-:Y:S02]  /*21610*/  IMAD.MOV.U32 R11, RZ, RZ, 0x1f ;  /* 0x0000001fff0b7424 */ /* 0x000fe400078e00ff */
[----:B------:R-:W-:Y:S01]  /*21620*/  IMAD.MOV.U32 R15, RZ, RZ, -0x1 ;  /* 0xffffffffff0f7424 */ /* 0x000fe200078e00ff */
[----:B-1----:R-:W-:-:S04]  /*21630*/  SHF.R.U32.HI R12, RZ, 0x5, R12 ;  /* 0x00000005ff0c7819 */ /* 0x002fc8000001160c */
[----:B------:R-:W-:-:S05]  /*21640*/  LOP3.LUT R12, R12, 0x3, RZ, 0xc0, !PT ;  /* 0x000000030c0c7812 */ /* 0x000fca00078ec0ff */
[----:B------:R-:W-:Y:S01]  /*21650*/  IMAD.MOV.U32 R13, RZ, RZ, R12 ;  /* 0x000000ffff0d7224 */ /* 0x000fe200078e000c */
[----:B------:R-:W-:-:S07]  /*21660*/  MOV R12, RZ ;  /* 0x000000ff000c7202 */ /* 0x000fce0000000f00 */
[----:B0----5:R-:W-:Y:S05]  /*21670*/  WARPSYNC.COLLECTIVE R15, `(.L_x_6194) ;  /* 0x000000000f087348 */ /* 0x021fea0003c00000 */
[----:B------:R1:W2:Y:S02]  /*21680*/  SHFL.IDX P6, R14, R13, R12, R11 ;  /* 0x0000000c0d0e7389 */ /* 0x0002a400000c000b */
[----:B012--5:R-:W-:Y:S01]  /*21690*/  ENDCOLLECTIVE ;  /* 0x000000000000791b */ /* 0x027fe20003800000 */
.L_x_6194:
[----:B------:R-:W-:Y:S05]  /*216a0*/  BSYNC B0 ;  /* 0x0000000000007941 */ /* 0x000fea0003800000 */
.L_x_6193:
[----:B------:R-:W-:Y:S05]  /*216b0*/  BRA `(.L_x_6195) ;  /* 0xffffffac00b47947 */ /* 0x000fea000383ffff */
.L_x_6084:
[----:B0-----:R0:W1:Y:S02]  /*216c0*/  SYNCS.PHASECHK.TRANS64.TRYWAIT P0, [R27+URZ+0x28c40], R0 ;  /* 0x028c40001b0075a7 */ /* 0x001064000800017f */
[----:B-1----:R-:W-:Y:S05]  /*216d0*/  @!P0 NANOSLEEP.SYNCS 0x989680 ;  /* 0x009896800000895d */ /* 0x002fea0003900000 */
[----:B------:R-:W1:Y:S02]  /*216e0*/  @!P0 SYNCS.PHASECHK.TRANS64 P0, [R27+URZ+0x28c40], R0 ;  /* 0x028c40001b0085a7 */ /* 0x000e64000800007f */
[----:B-1----:R-:W-:Y:S05]  /*216f0*/  @!P0 BRA `(.L_x_6084) ;  /* 0xfffffffc00f08947 */ /* 0x002fea000383ffff */
[----:B------:R-:W-:Y:S05]  /*21700*/  BRA `(.L_x_6196) ;  /* 0xffffffac00f47947 */ /* 0x000fea000383ffff */
.L_x_6085:
        /* <DEDUP_REMOVED lines=8> */
.L_x_6198:
[----:B------:R-:W-:Y:S05]  /*21790*/  BSYNC B0 ;  /* 0x0000000000007941 */ /* 0x000fea0003800000 */
.L_x_6197:
[----:B------:R-:W-:Y:S01]  /*217a0*/  IMAD.MOV.U32 R13, RZ, RZ, R0 ;  /* 0x000000ffff0d7224 */ /* 0x000fe200078e0000 */
[----:B------:R-:W-:Y:S01]  /*217b0*/  MOV R12, RZ ;  /* 0x000000ff000c7202 */ /* 0x000fe20000000f00 */
[----:B------:R-:W-:Y:S02]  /*217c0*/  IMAD.MOV.U32 R11, RZ, RZ, 0x181f ;  /* 0x0000181fff0b7424 */ /* 0x000fe400078e00ff */
[----:B------:R-:W-:Y:S02]  /*217d0*/  IMAD.MOV.U32 R15, RZ, RZ, -0x1 ;  /* 0xffffffffff0f7424 */ /* 0x000fe400078e00ff */
[----:B------:R-:W-:Y:S02]  /*217e0*/  IMAD.MOV.U32 R2, RZ, RZ, R14 ;  /* 0x000000ffff027224 */ /* 0x000fe400078e000e */
[----:B------:R-:W-:-:S07]  /*217f0*/  @P0 IMAD R6, R5, 0x2, R23 ;  /* 0x0000000205060824 */ /* 0x000fce00078e0217 */
[----:B------:R-:W-:Y:S05]  /*21800*/  WARPSYNC.COLLECTIVE R15, `(.L_x_6199) ;  /* 0x000000000f087348 */ /* 0x000fea0003c00000 */
[----:B------:R0:W1:Y:S02]  /*21810*/  SHFL.IDX P6, R14, R13, R12, R11 ;  /* 0x0000000c0d0e7389 */ /* 0x00006400000c000b */
[----:B01----:R-:W-:Y:S01]  /*21820*/  ENDCOLLECTIVE ;  /* 0x000000000000791b */ /* 0x003fe20003800000 */
.L_x_6199:
[----:B------:R-:W-:Y:S02]  /*21830*/  IMAD.MOV.U32 R13, RZ, RZ, R4 ;  /* 0x000000ffff0d7224 */ /* 0x000fe400078e0004 */
[----:B------:R-:W-:Y:S02]  /*21840*/  IMAD.MOV.U32 R12, RZ, RZ, 0x1 ;  /* 0x00000001ff0c7424 */ /* 0x000fe400078e00ff */
[----:B------:R-:W-:-:S07]  /*21850*/  IMAD.MOV.U32 R3, RZ, RZ, R14 ;  /* 0x000000ffff037224 */ /* 0x000fce00078e000e */
[----:B------:R-:W-:Y:S05]  /*21860*/  WARPSYNC.COLLECTIVE R15, `(.L_x_6200) ;  /* 0x000000000f087348 */ /* 0x000fea0003c00000 */
[----:B------:R0:W1:Y:S02]  /*21870*/  SHFL.IDX P6, R14, R13, R12, R11 ;  /* 0x0000000c0d0e7389 */ /* 0x00006400000c000b */
[----:B01----:R-:W-:Y:S01]  /*21880*/  ENDCOLLECTIVE ;  /* 0x000000000000791b */ /* 0x003fe20003800000 */
.L_x_6200:
        /* <DEDUP_REMOVED lines=15> */
.L_x_6201:
[----:B------:R-:W-:Y:S02]  /*21980*/  @P0 IMAD R6, R5, 0x2, R23 ;  /* 0x0000000205060824 */ /* 0x000fe400078e0217 */
[----:B------:R-:W-:Y:S02]  /*21990*/  IMAD.MOV.U32 R13, RZ, RZ, R4 ;  /* 0x000000ffff0d7224 */ /* 0x000fe400078e0004 */
[----:B------:R-:W-:Y:S02]  /*219a0*/  IMAD.MOV.U32 R12, RZ, RZ, 0x2 ;  /* 0x00000002ff0c7424 */ /* 0x000fe400078e00ff */
[----:B------:R-:W-:-:S07]  /*219b0*/  IMAD.MOV.U32 R3, RZ, RZ, R14 ;  /* 0x000000ffff037224 */ /* 0x000fce00078e000e */
[----:B------:R-:W-:Y:S05]  /*219c0*/  WARPSYNC.COLLECTIVE R15, `(.L_x_6202) ;  /* 0x000000000f087348 */ /* 0x000fea0003c00000 */
[----:B------:R0:W1:Y:S02]  /*219d0*/  SHFL.IDX P6, R14, R13, R12, R11 ;  /* 0x0000000c0d0e7389 */ /* 0x00006400000c000b */
[----:B01----:R-:W-:Y:S01]  /*219e0*/  ENDCOLLECTIVE ;  /* 0x000000000000791b */ /* 0x003fe20003800000 */
.L_x_6202:
        /* <DEDUP_REMOVED lines=15> */
.L_x_6203:
[----:B------:R-:W-:Y:S02]  /*21ae0*/  @P0 IMAD R6, R5, 0x2, R23 ;  /* 0x0000000205060824 */ /* 0x000fe400078e0217 */
[----:B------:R-:W-:Y:S02]  /*21af0*/  IMAD.MOV.U32 R13, RZ, RZ, R4 ;  /* 0x000000ffff0d7224 */ /* 0x000fe400078e0004 */
[----:B------:R-:W-:Y:S02]  /*21b00*/  IMAD.MOV.U32 R12, RZ, RZ, 0x3 ;  /* 0x00000003ff0c7424 */ /* 0x000fe400078e00ff */
[----:B------:R-:W-:-:S07]  /*21b10*/  IMAD.MOV.U32 R3, RZ, RZ, R14 ;  /* 0x000000ffff037224 */ /* 0x000fce00078e000e */
[----:B------:R-:W-:Y:S05]  /*21b20*/  WARPSYNC.COLLECTIVE R15, `(.L_x_6204) ;  /* 0x000000000f087348 */ /* 0x000fea0003c00000 */
[----:B------:R0:W1:Y:S02]  /*21b30*/  SHFL.IDX P6, R14, R13, R12, R11 ;  /* 0x0000000c0d0e7389 */ /* 0x00006400000c000b */
[----:B01----:R-:W-:Y:S01]  /*21b40*/  ENDCOLLECTIVE ;  /* 0x000000000000791b */ /* 0x003fe20003800000 */
.L_x_6204:
        /* <DEDUP_REMOVED lines=14> */
.L_x_6205:
[----:B------:R-:W-:Y:S01]  /*21c30*/  IMAD.MOV.U32 R0, RZ, RZ, R14 ;  /* 0x000000ffff007224 */ /* 0x000fe200078e000e */
[----:B------:R-:W-:Y:S06]  /*21c40*/  BRA `(.L_x_6206) ;  /* 0xffffffac00a47947 */ /* 0x000fec000383ffff */
.L_x_6090:
[----:B------:R-:W-:Y:S01]  /*21c50*/  IMAD.MOV.U32 R13, RZ, RZ, R2 ;  /* 0x000000ffff0d7224 */ /* 0x000fe200078e0002 */
[----:B------:R-:W-:Y:S01]  /*21c60*/  MOV R11, 0x181f ;  /* 0x0000181f000b7802 */ /* 0x000fe20000000f00 */
[----:B------:R-:W-:Y:S02]  /*21c70*/  IMAD.MOV.U32 R12, RZ, RZ, RZ ;  /* 0x000000ffff0c7224 */ /* 0x000fe400078e00ff */
[----:B------:R-:W-:Y:S02]  /*21c80*/  IMAD.MOV.U32 R15, RZ, RZ, -0x1 ;  /* 0xffffffffff0f7424 */ /* 0x000fe400078e00ff */
[----:B-----5:R-:W-:Y:S02]  /*21c90*/  IMAD R3, R20, R7, RZ ;  /* 0x0000000714037224 */ /* 0x020fe400078e02ff */
[----:B------:R-:W-:-:S07]  /*21ca0*/  IMAD.IADD R32, R10, 0x1, R32 ;  /* 0x000000010a207824 */ /* 0x000fce00078e0220 */
[----:B------:R-:W-:Y:S05]  /*21cb0*/  WARPSYNC.COLLECTIVE R15, `(.L_x_6207) ;  /* 0x000000000f087348 */ /* 0x000fea0003c00000 */
[----:B------:R0:W1:Y:S02]  /*21cc0*/  SHFL.IDX P6, R14, R13, R12, R11 ;  /* 0x0000000c0d0e7389 */ /* 0x00006400000c000b */
[----:B01----:R-:W-:Y:S01]  /*21cd0*/  ENDCOLLECTIVE ;  /* 0x000000000000791b */ /* 0x003fe20003800000 */
.L_x_6207:
[C---:B------:R-:W-:Y:S01]  /*21ce0*/  VIADD R6, R32.reuse, 0x10 ;  /* 0x0000001020067836 */ /* 0x040fe20000000000 */
[----:B------:R-:W-:Y:S01]  /*21cf0*/  ISETP.GE.AND P0, PT, R32, R3, PT ;  /* 0x000000032000720c */ /* 0x000fe20003f06270 */
[----:B------:R-:W-:Y:S02]  /*21d00*/  IMAD.MOV.U32 R13, RZ, RZ, R0 ;  /* 0x000000ffff0d7224 */ /* 0x000fe400078e0000 */
[----:B------:R-:W-:-:S10]  /*21d10*/  IMAD.MOV.U32 R4, RZ, RZ, R14 ;  /* 0x000000ffff047224 */ /* 0x000fd400078e000e */
[----:B------:R-:W-:Y:S05]  /*21d20*/  WARPSYNC.COLLECTIVE R15, `(.L_x_6208) ;  /* 0x000000000f087348 */ /* 0x000fea0003c00000 */
[----:B------:R0:W1:Y:S02]  /*21d30*/  SHFL.IDX P6, R14, R13, R12, R11 ;  /* 0x0000000c0d0e7389 */ /* 0x00006400000c000b */
[----:B01----:R-:W-:Y:S01]  /*21d40*/  ENDCOLLECTIVE ;  /* 0x000000000000791b */ /* 0x003fe20003800000 */
.L_x_6208:
[----:B------:R-:W-:Y:S01]  /*21d50*/  IMAD.MOV.U32 R13, RZ, RZ, R2 ;  /* 0x000000ffff0d7224 */ /* 0x000fe200078e0002 */
[----:B------:R-:W-:Y:S01]  /*21d60*/  MOV R12, 0x1 ;  /* 0x00000001000c7802 */ /* 0x000fe20000000f00 */
[----:B------:R-:W-:-:S07]  /*21d70*/  IMAD.MOV.U32 R5, RZ, RZ, R14 ;  /* 0x000000ffff057224 */ /* 0x000fce00078e000e */
[----:B------:R-:W-:Y:S05]  /*21d80*/  WARPSYNC.COLLECTIVE R15, `(.L_x_6209) ;  /* 0x000000000f087348 */ /* 0x000fea0003c00000 */
[----:B------:R0:W1:Y:S02]  /*21d90*/  SHFL.IDX P6, R14, R13, R12, R11 ;  /* 0x0000000c0d0e7389 */ /* 0x00006400000c000b */
[----:B01----:R-:W-:Y:S01]  /*21da0*/  ENDCOLLECTIVE ;  /* 0x000000000000791b */ /* 0x003fe20003800000 */
.L_x_6209:
        /* <DEDUP_REMOVED lines=15> */
.L_x_6210:
[----:B------:R-:W-:Y:S02]  /*21ea0*/  IMAD.MOV.U32 R13, RZ, RZ, R2 ;  /* 0x000000ffff0d7224 */ /* 0x000fe400078e0002 */
[----:B------:R-:W-:Y:S02]  /*21eb0*/  IMAD.MOV.U32 R12, RZ, RZ, 0x2 ;  /* 0x00000002ff0c7424 */ /* 0x000fe400078e00ff */
[----:B------:R-:W-:-:S07]  /*21ec0*/  IMAD.MOV.U32 R5, RZ, RZ, R14 ;  /* 0x000000ffff057224 */ /* 0x000fce00078e000e */
[----:B------:R-:W-:Y:S05]  /*21ed0*/  WARPSYNC.COLLECTIVE R15, `(.L_x_6211) ;  /* 0x000000000f087348 */ /* 0x000fea0003c00000 */
[----:B------:R0:W1:Y:S02]  /*21ee0*/  SHFL.IDX P6, R14, R13, R12, R11 ;  /* 0x0000000c0d0e7389 */ /* 0x00006400000c000b */
[----:B01----:R-:W-:Y:S01]  /*21ef0*/  ENDCOLLECTIVE ;  /* 0x000000000000791b */ /* 0x003fe20003800000 */
.L_x_6211:
        /* <DEDUP_REMOVED lines=16> */
.L_x_6212:
[----:B------:R-:W-:Y:S02]  /*22000*/  IMAD.MOV.U32 R13, RZ, RZ, R2 ;  /* 0x000000ffff0d7224 */ /* 0x000fe400078e0002 */
[----:B------:R-:W-:Y:S02]  /*22010*/  IMAD.MOV.U32 R12, RZ, RZ, 0x3 ;  /* 0x00000003ff0c7424 */ /* 0x000fe400078e00ff */
[----:B------:R-:W-:-:S07]  /*22020*/  IMAD.MOV.U32 R5, RZ, RZ, R14 ;  /* 0x000000ffff057224 */ /* 0x000fce00078e000e */
[----:B------:R-:W-:Y:S05]  /*22030*/  WARPSYNC.COLLECTIVE R15, `(.L_x_6213) ;  /* 0x000000000f087348 */ /* 0x000fea0003c00000 */
[----:B------:R0:W1:Y:S02]  /*22040*/  SHFL.IDX P6, R14, R13, R12, R11 ;  /* 0x0000000c0d0e7389 */ /* 0x00006400000c000b */
[----:B01----:R-:W-:Y:S01]  /*22050*/  ENDCOLLECTIVE ;  /* 0x000000000000791b */ /* 0x003fe20003800000 */
.L_x_6213:
        /* <DEDUP_REMOVED lines=14> */
.L_x_6214:
[----:B------:R-:W-:Y:S01]  /*22140*/  IMAD.MOV.U32 R0, RZ, RZ, R14 ;  /* 0x000000ffff007224 */ /* 0x000fe200078e000e */
[----:B------:R-:W-:Y:S06]  /*22150*/  BRA `(.L_x_6215) ;  /* 0xffffffb000d07947 */ /* 0x000fec000383ffff */
.L_x_6093:
[----:B0-----:R0:W1:Y:S02]  /*22160*/  SYNCS.PHASECHK.TRANS64.TRYWAIT P0, [R23+URZ+0x28c20], R0 ;  /* 0x028c2000170075a7 */ /* 0x001064000800017f */
[----:B-1----:R-:W-:Y:S05]  /*22170*/  @!P0 NANOSLEEP.SYNCS 0x989680 ;  /* 0x009896800000895d */ /* 0x002fea0003900000 */
[----:B------:R-:W1:Y:S02]  /*22180*/  @!P0 SYNCS.PHASECHK.TRANS64 P0, [R23+URZ+0x28c20], R0 ;  /* 0x028c2000170085a7 */ /* 0x000e64000800007f */
[----:B-1----:R-:W-:Y:S05]  /*22190*/  @!P0 BRA `(.L_x_6093) ;  /* 0xfffffffc00f08947 */ /* 0x002fea000383ffff */
[----:B------:R-:W-:Y:S05]  /*221a0*/  BRA `(.L_x_6216) ;  /* 0xffffffb4002c7947 */ /* 0x000fea000383ffff */
.L_x_6096:
[----:B0-----:R0:W1:Y:S02]  /*221b0*/  SYNCS.PHASECHK.TRANS64.TRYWAIT P0, [R27+URZ+0x28c60], R0 ;  /* 0x028c60001b0075a7 */ /* 0x001064000800017f */
[----:B-1----:R-:W-:Y:S05]  /*221c0*/  @!P0 NANOSLEEP.SYNCS 0x989680 ;  /* 0x009896800000895d */ /* 0x002fea0003900000 */
[----:B------:R-:W1:Y:S02]  /*221d0*/  @!P0 SYNCS.PHASECHK.TRANS64 P0, [R27+URZ+0x28c60], R0 ;  /* 0x028c60001b0085a7 */ /* 0x000e64000800007f */
[----:B-1----:R-:W-:Y:S05]  /*221e0*/  @!P0 BRA `(.L_x_6096) ;  /* 0xfffffffc00f08947 */ /* 0x002fea000383ffff */
[----:B------:R-:W-:Y:S05]  /*221f0*/  BRA `(.L_x_6217) ;  /* 0xffffffb4003c7947 */ /* 0x000fea000383ffff */
.L_x_6097:
        /* <DEDUP_REMOVED lines=8> */
.L_x_6219:
[----:B------:R-:W-:Y:S05]  /*22280*/  BSYNC B0 ;  /* 0x0000000000007941 */ /* 0x000fea0003800000 */
.L_x_6218:
[----:B------:R0:W5:Y:S01]  /*22290*/  LDL R8, [R1+0xc] ;  /* 0x00000c0001087983 */ /* 0x0001620000100800 */
[----:B------:R-:W-:Y:S01]  /*222a0*/  IMAD.MOV.U32 R13, RZ, RZ, R5 ;  /* 0x000000ffff0d7224 */ /* 0x000fe200078e0005 */
[C---:B------:R-:W-:Y:S01]  /*222b0*/  LOP3.LUT P5, RZ, R31.reuse, 0x2, RZ, 0xc0, !PT ;  /* 0x000000021fff7812 */ /* 0x040fe200078ac0ff */
[----:B------:R-:W-:Y:S01]  /*222c0*/  IMAD.MOV.U32 R12, RZ, RZ, RZ ;  /* 0x000000ffff0c7224 */ /* 0x000fe200078e00ff */
[----:B------:R-:W1:Y:S01]  /*222d0*/  S2R R7, SR_TID.X ;  /* 0x0000000000077919 */ /* 0x000e620000002100 */
[----:B------:R-:W-:Y:S01]  /*222e0*/  IMAD.MOV.U32 R11, RZ, RZ, 0x181f ;  /* 0x0000181fff0b7424 */ /* 0x000fe200078e00ff */
[C---:B------:R-:W-:Y:S01]  /*222f0*/  LOP3.LUT P4, RZ, R31.reuse, 0x4, RZ, 0xc0, !PT ;  /* 0x000000041fff7812 */ /* 0x040fe2000788c0ff */
[----:B------:R-:W-:Y:S01]  /*22300*/  IMAD.MOV.U32 R15, RZ, RZ, -0x1 ;  /* 0xffffffffff0f7424 */ /* 0x000fe200078e00ff */
[----:B------:R-:W-:Y:S01]  /*22310*/  LOP3.LUT P3, RZ, R31, 0x8, RZ, 0xc0, !PT ;  /* 0x000000081fff7812 */ /* 0x000fe2000786c0ff */
[----:B------:R-:W-:Y:S01]  /*22320*/  IMAD.MOV.U32 R3, RZ, RZ, R14 ;  /* 0x000000ffff037224 */ /* 0x000fe200078e000e */
[----:B------:R-:W-:Y:S01]  /*22330*/  LOP3.LUT R22, R22, 0xfffffeff, RZ, 0xc0, !PT ;  /* 0xfffffeff16167812 */ /* 0x000fe200078ec0ff */
[----:B0-----:R-:W-:-:S10]  /*22340*/  IMAD R4, R4, 0x2, R23 ;  /* 0x0000000204047824 */ /* 0x001fd400078e0217 */
[----:B-1---5:R-:W-:Y:S05]  /*22350*/  WARPSYNC.COLLECTIVE R15, `(.L_x_6220) ;  /* 0x000000000f087348 */ /* 0x022fea0003c00000 */
[----:B------:R0:W2:Y:S02]  /*22360*/  SHFL.IDX P6, R14, R13, R12, R11 ;  /* 0x0000000c0d0e7389 */ /* 0x0000a400000c000b */
[----:B012--5:R-:W-:Y:S01]  /*22370*/  ENDCOLLECTIVE ;  /* 0x000000000000791b */ /* 0x027fe20003800000 */
.L_x_6220:
        /* <DEDUP_REMOVED lines=40> */
.L_x_6221:
[----:B------:R-:W-:Y:S02]  /*22600*/  IMAD.MOV.U32 R13, RZ, RZ, R5 ;  /* 0x000000ffff0d7224 */ /* 0x000fe400078e0005 */
[----:B------:R-:W-:-:S07]  /*22610*/  IMAD.MOV.U32 R3, RZ, RZ, R14 ;  /* 0x000000ffff037224 */ /* 0x000fce00078e000e */
[----:B------:R-:W-:Y:S05]  /*22620*/  WARPSYNC.COLLECTIVE R15, `(.L_x_6222) ;  /* 0x000000000f087348 */ /* 0x000fea0003c00000 */
[----:B------:R0:W1:Y:S02]  /*22630*/  SHFL.IDX P6, R14, R13, R12, R11 ;  /* 0x0000000c0d0e7389 */ /* 0x00006400000c000b */
[----:B01----:R-:W-:Y:S01]  /*22640*/  ENDCOLLECTIVE ;  /* 0x000000000000791b */ /* 0x003fe20003800000 */
.L_x_6222:
[----:B------:R-:W-:Y:S02]  /*22650*/  IMAD.MOV.U32 R13, RZ, RZ, R6 ;  /* 0x000000ffff0d7224 */ /* 0x000fe400078e0006 */
[----:B------:R-:W-:Y:S02]  /*22660*/  IMAD.MOV.U32 R12, RZ, RZ, 0x2 ;  /* 0x00000002ff0c7424 */ /* 0x000fe400078e00ff */
[----:B------:R-:W-:-:S05]  /*22670*/  IMAD.MOV.U32 R2, RZ, RZ, R14 ;  /* 0x000000ffff027224 */ /* 0x000fca00078e000e */
[----:B------:R-:W-:-:S04]  /*22680*/  IADD3 R2, P6, R2, R0, RZ ;  /* 0x0000000002027210 */ /* 0x000fc80007fde0ff */
[----:B------:R-:W-:Y:S02]  /*22690*/  IADD3.X R3, RZ, R3, RZ, P6, !PT ;  /* 0x00000003ff037210 */ /* 0x000fe400037fe4ff */
        /* <DEDUP_REMOVED lines=24> */
.L_x_6223:
[----:B------:R-:W-:Y:S02]  /*22820*/  IMAD.MOV.U32 R13, RZ, RZ, R5 ;  /* 0x000000ffff0d7224 */ /* 0x000fe400078e0005 */
[----:B------:R-:W-:-:S07]  /*22830*/  IMAD.MOV.U32 R7, RZ, RZ, R14 ;  /* 0x000000ffff077224 */ /* 0x000fce00078e000e */
[----:B------:R-:W-:Y:S05]  /*22840*/  WARPSYNC.COLLECTIVE R15, `(.L_x_6224) ;  /* 0x000000000f087348 */ /* 0x000fea0003c00000 */
[----:B------:R0:W1:Y:S02]  /*22850*/  SHFL.IDX P6, R14, R13, R12, R11 ;  /* 0x0000000c0d0e7389 */ /* 0x00006400000c000b */
[----:B01----:R-:W-:Y:S01]  /*22860*/  ENDCOLLECTIVE ;  /* 0x000000000000791b */ /* 0x003fe20003800000 */
.L_x_6224:
        /* <DEDUP_REMOVED lines=29> */
.L_x_6225:
[----:B------:R-:W-:Y:S01]  /*22a40*/  IMAD.MOV.U32 R13, RZ, RZ, R5 ;  /* 0x000000ffff0d7224 */ /* 0x000fe200078e0005 */
[----:B------:R-:W-:-:S07]  /*22a50*/  MOV R6, R14 ;  /* 0x0000000e00067202 */ /* 0x000fce0000000f00 */
[----:B------:R-:W-:Y:S05]  /*22a60*/  WARPSYNC.COLLECTIVE R15, `(.L_x_6226) ;  /* 0x000000000f087348 */ /* 0x000fea0003c00000 */
[----:B------:R0:W1:Y:S02]  /*22a70*/  SHFL.IDX P6, R14, R13, R12, R11 ;  /* 0x0000000c0d0e7389 */ /* 0x00006400000c000b */
[----:B01----:R-:W-:Y:S01]  /*22a80*/  ENDCOLLECTIVE ;  /* 0x000000000000791b */ /* 0x003fe20003800000 */
.L_x_6226:
[----:B------:R-:W-:Y:S01]  /*22a90*/  IMAD.MOV.U32 R2, RZ, RZ, R14 ;  /* 0x000000ffff027224 */ /* 0x000fe200078e000e */
[----:B------:R-:W-:Y:S06]  /*22aa0*/  BRA `(.L_x_6227) ;  /* 0xffffffb000d47947 */ /* 0x000fec000383ffff */
.L_x_6104:
[----:B0-----:R0:W1:Y:S02]  /*22ab0*/  SYNCS.PHASECHK.TRANS64.TRYWAIT P0, [R6+URZ+0x28c40], R17 ;  /* 0x028c4011060075a7 */ /* 0x001064000800017f */
[----:B-1----:R-:W-:Y:S05]  /*22ac0*/  @!P0 NANOSLEEP.SYNCS 0x989680 ;  /* 0x009896800000895d */ /* 0x002fea0003900000 */
[----:B------:R-:W1:Y:S02]  /*22ad0*/  @!P0 SYNCS.PHASECHK.TRANS64 P0, [R6+URZ+0x28c40], R17 ;  /* 0x028c4011060085a7 */ /* 0x000e64000800007f */
[----:B-1----:R-:W-:Y:S05]  /*22ae0*/  @!P0 BRA `(.L_x_6104) ;  /* 0xfffffffc00f08947 */ /* 0x002fea000383ffff */
[----:B------:R-:W-:Y:S05]  /*22af0*/  BRA `(.L_x_6228) ;  /* 0xffffffb800647947 */ /* 0x000fea000383ffff */
.L_x_6105:
        /* <DEDUP_REMOVED lines=8> */
.L_x_6230:
[----:B------:R-:W-:Y:S05]  /*22b80*/  BSYNC B1 ;  /* 0x0000000000017941 */ /* 0x000fea0003800000 */
.L_x_6229:
        /* <DEDUP_REMOVED lines=9> */
.L_x_6231:
[----:B------:R-:W-:Y:S02]  /*22c20*/  IMAD.MOV.U32 R13, RZ, RZ, R27 ;  /* 0x000000ffff0d7224 */ /* 0x000fe400078e001b */
[----:B------:R-:W-:Y:S02]  /*22c30*/  IMAD.MOV.U32 R12, RZ, RZ, 0x1 ;  /* 0x00000001ff0c7424 */ /* 0x000fe400078e00ff */
[----:B------:R-:W-:-:S07]  /*22c40*/  IMAD.MOV.U32 R2, RZ, RZ, R14 ;  /* 0x000000ffff027224 */ /* 0x000fce00078e000e */
[----:B------:R-:W-:Y:S05]  /*22c50*/  WARPSYNC.COLLECTIVE R15, `(.L_x_6232) ;  /* 0x000000000f087348 */ /* 0x000fea0003c00000 */
[----:B------:R0:W1:Y:S02]  /*22c60*/  SHFL.IDX P6, R14, R13, R12, R11 ;  /* 0x0000000c0d0e7389 */ /* 0x00006400000c000b */
[----:B01----:R-:W-:Y:S01]  /*22c70*/  ENDCOLLECTIVE ;  /* 0x000000000000791b */ /* 0x003fe20003800000 */
.L_x_6232:
        /* <DEDUP_REMOVED lines=11> */
.L_x_6233:
[----:B------:R-:W-:Y:S02]  /*22d30*/  IMAD.MOV.U32 R13, RZ, RZ, R27 ;  /* 0x000000ffff0d7224 */ /* 0x000fe400078e001b */
[----:B------:R-:W-:Y:S02]  /*22d40*/  IMAD.MOV.U32 R12, RZ, RZ, 0x2 ;  /* 0x00000002ff0c7424 */ /* 0x000fe400078e00ff */
[----:B------:R-:W-:-:S07]  /*22d50*/  IMAD.MOV.U32 R2, RZ, RZ, R14 ;  /* 0x000000ffff027224 */ /* 0x000fce00078e000e */
[----:B------:R-:W-:Y:S05]  /*22d60*/  WARPSYNC.COLLECTIVE R15, `(.L_x_6234) ;  /* 0x000000000f087348 */ /* 0x000fea0003c00000 */
[----:B------:R0:W1:Y:S02]  /*22d70*/  SHFL.IDX P6, R14, R13, R12, R11 ;  /* 0x0000000c0d0e7389 */ /* 0x00006400000c000b */
[----:B01----:R-:W-:Y:S01]  /*22d80*/  ENDCOLLECTIVE ;  /* 0x000000000000791b */ /* 0x003fe20003800000 */
.L_x_6234:
        /* <DEDUP_REMOVED lines=11> */
.L_x_6235:
[----:B------:R-:W-:Y:S01]  /*22e40*/  MOV R13, R27 ;  /* 0x0000001b000d7202 */ /* 0x000fe20000000f00 */
[----:B------:R-:W-:Y:S02]  /*22e50*/  IMAD.MOV.U32 R12, RZ, RZ, 0x3 ;  /* 0x00000003ff0c7424 */ /* 0x000fe400078e00ff */
[----:B------:R-:W-:-:S07]  /*22e60*/  IMAD.MOV.U32 R2, RZ, RZ, R14 ;  /* 0x000000ffff027224 */ /* 0x000fce00078e000e */
[----:B------:R-:W-:Y:S05]  /*22e70*/  WARPSYNC.COLLECTIVE R15, `(.L_x_6236) ;  /* 0x000000000f087348 */ /* 0x000fea0003c00000 */
[----:B------:R0:W1:Y:S02]  /*22e80*/  SHFL.IDX P6, R14, R13, R12, R11 ;  /* 0x0000000c0d0e7389 */ /* 0x00006400000c000b */
[----:B01----:R-:W-:Y:S01]  /*22e90*/  ENDCOLLECTIVE ;  /* 0x000000000000791b */ /* 0x003fe20003800000 */
.L_x_6236:
        /* <DEDUP_REMOVED lines=11> */
.L_x_6237:
[----:B------:R-:W-:Y:S01]  /*22f50*/  IMAD.MOV.U32 R2, RZ, RZ, R14 ;  /* 0x000000ffff027224 */ /* 0x000fe200078e000e */
[----:B------:R-:W-:Y:S06]  /*22f60*/  BRA `(.L_x_6238) ;  /* 0xffffffb400f47947 */ /* 0x000fec000383ffff */
.L_x_6110:
[----:B---3--:R3:W4:Y:S02]  /*22f70*/  SYNCS.PHASECHK.TRANS64.TRYWAIT P0, [R6+URZ+0x28c60], R17 ;  /* 0x028c6011060075a7 */ /* 0x008724000800017f */
[----:B----4-:R-:W-:Y:S05]  /*22f80*/  @!P0 NANOSLEEP.SYNCS 0x989680 ;  /* 0x009896800000895d */ /* 0x010fea0003900000 */
[----:B------:R-:W4:Y:S02]  /*22f90*/  @!P0 SYNCS.PHASECHK.TRANS64 P0, [R6+URZ+0x28c60], R17 ;  /* 0x028c6011060085a7 */ /* 0x000f24000800007f */
[----:B----4-:R-:W-:Y:S05]  /*22fa0*/  @!P0 BRA `(.L_x_6110) ;  /* 0xfffffffc00f08947 */ /* 0x010fea000383ffff */
[----:B------:R-:W-:Y:S05]  /*22fb0*/  BRA `(.L_x_6239) ;  /* 0xffffffb800447947 */ /* 0x000fea000383ffff */
.L_x_6111:
        /* <DEDUP_REMOVED lines=8> */
.L_x_6241:
[----:B------:R-:W-:Y:S05]  /*23040*/  BSYNC B1 ;  /* 0x0000000000017941 */ /* 0x000fea0003800000 */
.L_x_6240:
        /* <DEDUP_REMOVED lines=12> */
.L_x_6242:
[----:B------:R-:W-:-:S04]  /*23110*/  @P3 LOP3.LUT R22, R22, 0x2000, RZ, 0xfc, !PT ;  /* 0x0000200016163812 */ /* 0x000fc800078efcff */
[C---:B------:R-:W-:Y:S01]  /*23120*/  LOP3.LUT P3, RZ, R22.reuse, 0x10, RZ, 0xc0, !PT ;  /* 0x0000001016ff7812 */ /* 0x040fe2000786c0ff */
[----:B------:R-:W-:Y:S01]  /*23130*/  IMAD.MOV.U32 R13, RZ, RZ, R10 ;  /* 0x000000ffff0d7224 */ /* 0x000fe200078e000a */
[----:B------:R-:W-:Y:S01]  /*23140*/  MOV R12, 0x1 ;  /* 0x00000001000c7802 */ /* 0x000fe20000000f00 */
[----:B------:R-:W-:Y:S01]  /*23150*/  IMAD.MOV.U32 R2, RZ, RZ, R14 ;  /* 0x000000ffff027224 */ /* 0x000fe200078e000e */
[C---:B------:R-:W-:Y:S02]  /*23160*/  LOP3.LUT P6, RZ, R22.reuse, 0x80, RZ, 0xc0, !PT ;  /* 0x0000008016ff7812 */ /* 0x040fe400078cc0ff */
[----:B------:R-:W-:Y:S02]  /*23170*/  LOP3.LUT R22, R22, 0xffff7fff, RZ, 0xc0, !PT ;  /* 0xffff7fff16167812 */ /* 0x000fe400078ec0ff */
[----:B------:R-:W-:-:S05]  /*23180*/  IADD3 R2, P0, R2, R0, RZ ;  /* 0x0000000002027210 */ /* 0x000fca0007f1e0ff */
[----:B------:R-:W-:Y:S01]  /*23190*/  @P3 LOP3.LUT R22, R22, 0x8000, RZ, 0xfc, !PT ;  /* 0x0000800016163812 */ /* 0x000fe200078efcff */
        /* <DEDUP_REMOVED lines=9> */
.L_x_6243:
        /* <DEDUP_REMOVED lines=16> */
.L_x_6244:
        /* <DEDUP_REMOVED lines=19> */
.L_x_6245:
        /* <DEDUP_REMOVED lines=14> */
.L_x_6246:
        /* <DEDUP_REMOVED lines=16> */
.L_x_6247:
        /* <DEDUP_REMOVED lines=14> */
.L_x_6248:
[----:B------:R-:W-:Y:S05]  /*23720*/  BRA `(.L_x_6249) ;  /* 0xffffffb400b07947 */ /* 0x000fea000383ffff */
.L_x_6119:
        /* <DEDUP_REMOVED lines=8> */
.L_x_6251:
[----:B------:R-:W-:Y:S05]  /*237b0*/  BSYNC B0 ;  /* 0x0000000000007941 */ /* 0x000fea0003800000 */
.L_x_6250:
        /* <DEDUP_REMOVED lines=9> */
.L_x_6252:
        /* <DEDUP_REMOVED lines=18> */
.L_x_6253:
[----:B------:R-:W-:Y:S01]  /*23970*/  IMAD.MOV.U32 R12, RZ, RZ, 0x2 ;  /* 0x00000002ff0c7424 */ /* 0x000fe200078e00ff */
[----:B------:R-:W-:-:S05]  /*23980*/  SEL R4, R14, RZ, P1 ;  /* 0x000000ff0e047207 */ /* 0x000fca0000800000 */
[----:B------:R-:W-:-:S04]  /*23990*/  IMAD.IADD R4, R17, 0x1, R4 ;  /* 0x0000000111047824 */ /* 0x000fc800078e0204 */
[----:B------:R-:W-:-:S07]  /*239a0*/  IMAD.MOV.U32 R13, RZ, RZ, R4 ;  /* 0x000000ffff0d7224 */ /* 0x000fce00078e0004 */
[----:B------:R-:W-:Y:S05]  /*239b0*/  WARPSYNC.COLLECTIVE R15, `(.L_x_6254) ;  /* 0x000000000f087348 */ /* 0x000fea0003c00000 */
[----:B------:R0:W1:Y:S02]  /*239c0*/  SHFL.UP P6, R14, R13, R12, R11 ;  /* 0x0400000c0d0e7389 */ /* 0x00006400000c000b */
[----:B01----:R-:W-:Y:S01]  /*239d0*/  ENDCOLLECTIVE ;  /* 0x000000000000791b */ /* 0x003fe20003800000 */
.L_x_6254:
[----:B------:R-:W-:Y:S01]  /*239e0*/  IMAD.MOV.U32 R12, RZ, RZ, 0x4 ;  /* 0x00000004ff0c7424 */ /* 0x000fe200078e00ff */
[----:B------:R-:W-:-:S05]  /*239f0*/  SEL R3, R14, RZ, P2 ;  /* 0x000000ff0e037207 */ /* 0x000fca0001000000 */
[----:B------:R-:W-:-:S04]  /*23a00*/  IMAD.IADD R6, R4, 0x1, R3 ;  /* 0x0000000104067824 */ /* 0x000fc800078e0203 */
[----:B------:R-:W-:-:S07]  /*23a10*/  IMAD.MOV.U32 R13, RZ, RZ, R6 ;  /* 0x000000ffff0d7224 */ /* 0x000fce00078e0006 */
[----:B------:R-:W-:Y:S05]  /*23a20*/  WARPSYNC.COLLECTIVE R15, `(.L_x_6255) ;  /* 0x000000000f087348 */ /* 0x000fea0003c00000 */
[----:B------:R0:W1:Y:S02]  /*23a30*/  SHFL.UP P6, R14, R13, R12, R11 ;  /* 0x0400000c0d0e7389 */ /* 0x00006400000c000b */
[----:B01----:R-:W-:Y:S01]  /*23a40*/  ENDCOLLECTIVE ;  /* 0x000000000000791b */ /* 0x003fe20003800000 */
.L_x_6255:
[----:B------:R-:W-:Y:S02]  /*23a50*/  MOV R12, 0x8 ;  /* 0x00000008000c7802 */ /* 0x000fe40000000f00 */
[----:B------:R-:W-:-:S05]  /*23a60*/  SEL R3, R14, RZ, P3 ;  /* 0x000000ff0e037207 */ /* 0x000fca0001800000 */
[----:B------:R-:W-:-:S04]  /*23a70*/  IMAD.IADD R2, R6, 0x1, R3 ;  /* 0x0000000106027824 */ /* 0x000fc800078e0203 */
[----:B------:R-:W-:-:S07]  /*23a80*/  IMAD.MOV.U32 R13, RZ, RZ, R2 ;  /* 0x000000ffff0d7224 */ /* 0x000fce00078e0002 */
[----:B------:R-:W-:Y:S05]  /*23a90*/  WARPSYNC.COLLECTIVE R15, `(.L_x_6256) ;  /* 0x000000000f087348 */ /* 0x000fea0003c00000 */
[----:B------:R0:W1:Y:S02]  /*23aa0*/  SHFL.UP P6, R14, R13, R12, R11 ;  /* 0x0400000c0d0e7389 */ /* 0x00006400000c000b */
[----:B01----:R-:W-:Y:S01]  /*23ab0*/  ENDCOLLECTIVE ;  /* 0x000000000000791b */ /* 0x003fe20003800000 */
.L_x_6256:
[----:B------:R-:W-:Y:S01]  /*23ac0*/  IMAD.MOV.U32 R12, RZ, RZ, 0x10 ;  /* 0x00000010ff0c7424 */ /* 0x000fe200078e00ff */
[----:B------:R-:W-:-:S05]  /*23ad0*/  SEL R3, R14, RZ, P4 ;  /* 0x000000ff0e037207 */ /* 0x000fca0002000000 */
[----:B------:R-:W-:-:S04]  /*23ae0*/  IMAD.IADD R3, R2, 0x1, R3 ;  /* 0x0000000102037824 */ /* 0x000fc800078e0203 */
[----:B------:R-:W-:-:S07]  /*23af0*/  IMAD.MOV.U32 R13, RZ, RZ, R3 ;  /* 0x000000ffff0d7224 */ /* 0x000fce00078e0003 */
[----:B------:R-:W-:Y:S05]  /*23b00*/  WARPSYNC.COLLECTIVE R15, `(.L_x_6257) ;  /* 0x000000000f087348 */ /* 0x000fea0003c00000 */
[----:B------:R0:W1:Y:S02]  /*23b10*/  SHFL.UP P6, R14, R13, R12, R11 ;  /* 0x0400000c0d0e7389 */ /* 0x00006400000c000b */
[----:B01----:R-:W-:Y:S01]  /*23b20*/  ENDCOLLECTIVE ;  /* 0x000000000000791b */ /* 0x003fe20003800000 */
.L_x_6257:
        /* <DEDUP_REMOVED lines=8> */
.L_x_6258:
[----:B------:R-:W-:Y:S05]  /*23bb0*/  BRA `(.L_x_6259) ;  /* 0xffffffb800447947 */ /* 0x000fea000383ffff */
.L_x_6124:
        /* <DEDUP_REMOVED lines=8> */
.L_x_6261:
[----:B------:R-:W-:Y:S05]  /*23c40*/  BSYNC B0 ;  /* 0x0000000000007941 */ /* 0x000fea0003800000 */
.L_x_6260:
        /* <DEDUP_REMOVED lines=8> */
.L_x_6262:
[----:B------:R-:W-:Y:S02]  /*23cd0*/  MOV R12, 0x4 ;  /* 0x00000004000c7802 */ /* 0x000fe40000000f00 */
[----:B------:R-:W-:-:S05]  /*23ce0*/  SEL R2, R14, RZ, P2 ;  /* 0x000000ff0e027207 */ /* 0x000fca0001000000 */
[----:B------:R-:W-:-:S04]  /*23cf0*/  IMAD.IADD R2, R13, 0x1, R2 ;  /* 0x000000010d027824 */ /* 0x000fc800078e0202 */
[----:B------:R-:W-:-:S07]  /*23d00*/  IMAD.MOV.U32 R13, RZ, RZ, R2 ;  /* 0x000000ffff0d7224 */ /* 0x000fce00078e0002 */
[----:B------:R-:W-:Y:S05]  /*23d10*/  WARPSYNC.COLLECTIVE R15, `(.L_x_6263) ;  /* 0x000000000f087348 */ /* 0x000fea0003c00000 */
[----:B------:R0:W1:Y:S02]  /*23d20*/  SHFL.UP P6, R14, R13, R12, R11 ;  /* 0x0400000c0d0e7389 */ /* 0x00006400000c000b */
[----:B01----:R-:W-:Y:S01]  /*23d30*/  ENDCOLLECTIVE ;  /* 0x000000000000791b */ /* 0x003fe20003800000 */
.L_x_6263:
[----:B------:R-:W-:Y:S01]  /*23d40*/  IMAD.MOV.U32 R12, RZ, RZ, 0x8 ;  /* 0x00000008ff0c7424 */ /* 0x000fe200078e00ff */
[----:B------:R-:W-:-:S05]  /*23d50*/  SEL R3, R14, RZ, P3 ;  /* 0x000000ff0e037207 */ /* 0x000fca0001800000 */
[----:B------:R-:W-:-:S04]  /*23d60*/  IMAD.IADD R3, R2, 0x1, R3 ;  /* 0x0000000102037824 */ /* 0x000fc800078e0203 */
[----:B------:R-:W-:-:S07]  /*23d70*/  IMAD.MOV.U32 R13, RZ, RZ, R3 ;  /* 0x000000ffff0d7224 */ /* 0x000fce00078e0003 */
[----:B------:R-:W-:Y:S05]  /*23d80*/  WARPSYNC.COLLECTIVE R15, `(.L_x_6264) ;  /* 0x000000000f087348 */ /* 0x000fea0003c00000 */
[----:B------:R0:W1:Y:S02]  /*23d90*/  SHFL.UP P6, R14, R13, R12, R11 ;  /* 0x0400000c0d0e7389 */ /* 0x00006400000c000b */
[----:B01----:R-:W-:Y:S01]  /*23da0*/  ENDCOLLECTIVE ;  /* 0x000000000000791b */ /* 0x003fe20003800000 */
.L_x_6264:
[----:B------:R-:W-:Y:S01]  /*23db0*/  IMAD.MOV.U32 R12, RZ, RZ, 0x10 ;  /* 0x00000010ff0c7424 */ /* 0x000fe200078e00ff */
[----:B------:R-:W-:-:S05]  /*23dc0*/  SEL R4, R14, RZ, P4 ;  /* 0x000000ff0e047207 */ /* 0x000fca0002000000 */
[----:B------:R-:W-:-:S04]  /*23dd0*/  IMAD.IADD R4, R3, 0x1, R4 ;  /* 0x0000000103047824 */ /* 0x000fc800078e0204 */
[----:B------:R-:W-:-:S07]  /*23de0*/  IMAD.MOV.U32 R13, RZ, RZ, R4 ;  /* 0x000000ffff0d7224 */ /* 0x000fce00078e0004 */
[----:B------:R-:W-:Y:S05]  /*23df0*/  WARPSYNC.COLLECTIVE R15, `(.L_x_6265) ;  /* 0x000000000f087348 */ /* 0x000fea0003c00000 */
[----:B------:R0:W1:Y:S02]  /*23e00*/  SHFL.UP P6, R14, R13, R12, R11 ;  /* 0x0400000c0d0e7389 */ /* 0x00006400000c000b */
[----:B01----:R-:W-:Y:S01]  /*23e10*/  ENDCOLLECTIVE ;  /* 0x000000000000791b */ /* 0x003fe20003800000 */
.L_x_6265:
        /* <DEDUP_REMOVED lines=8> */
.L_x_6266:
[----:B------:R-:W-:Y:S05]  /*23ea0*/  BRA `(.L_x_6267) ;  /* 0xffffffb800247947 */ /* 0x000fea000383ffff */
.L_x_6126:
[----:B------:R-:W-:Y:S01]  /*23eb0*/  BSSY B0, `(.L_x_6268) ;  /* 0x0000006000007945 */ /* 0x000fe20003800000 */
[----:B------:R-:W-:Y:S01]  /*23ec0*/  PLOP3.LUT P6, PT, P6, PT, PT, 0x8, 0x0 ;  /* 0x000000000000781c */ /* 0x000fe200037ce170 */
[----:B------:R-:W-:-:S12]  /*23ed0*/  IMAD.MOV.U32 R15, RZ, RZ, -0x1 ;  /* 0xffffffffff0f7424 */ /* 0x000fd800078e00ff */
[----:B01----:R-:W-:Y:S05]  /*23ee0*/  WARPSYNC.COLLECTIVE R15, `(.L_x_6269) ;  /* 0x000000000f087348 */ /* 0x003fea0003c00000 */
[----:B------:R-:W-:Y:S01]  /*23ef0*/  VOTE.ANY R14, PT, P6 ;  /* 0x00000000000e7806 */ /* 0x000fe200030e0100 */
[----:B01----:R-:W-:Y:S06]  /*23f00*/  ENDCOLLECTIVE ;  /* 0x000000000000791b */ /* 0x003fec0003800000 */
.L_x_6269:
[----:B------:R-:W-:Y:S05]  /*23f10*/  BSYNC B0 ;  /* 0x0000000000007941 */ /* 0x000fea0003800000 */
.L_x_6268:
        /* <DEDUP_REMOVED lines=9> */
.L_x_6270:
[----:B------:R-:W-:Y:S01]  /*23fb0*/  IMAD.MOV.U32 R17, RZ, RZ, R14 ;  /* 0x000000ffff117224 */ /* 0x000fe200078e000e */
[----:B------:R-:W-:Y:S06]  /*23fc0*/  BRA `(.L_x_6271) ;  /* 0xffffffb800147947 */ /* 0x000fec000383ffff */
.L_x_6128:
[----:B------:R-:W-:Y:S01]  /*23fd0*/  BSSY B0, `(.L_x_6272) ;  /* 0x0000007000007945 */ /* 0x000fe20003800000 */
[----:B------:R-:W-:Y:S01]  /*23fe0*/  MOV R13, R3 ;  /* 0x00000003000d7202 */ /* 0x000fe20000000f00 */
[----:B------:R-:W-:Y:S02]  /*23ff0*/  IMAD.MOV.U32 R11, RZ, RZ, 0x1f ;  /* 0x0000001fff0b7424 */ /* 0x000fe400078e00ff */
[----:B------:R-:W-:-:S07]  /*24000*/  IMAD.MOV.U32 R15, RZ, RZ, -0x1 ;  /* 0xffffffffff0f7424 */ /* 0x000fce00078e00ff */
[----:B0123--:R-:W-:Y:S05]  /*24010*/  WARPSYNC.COLLECTIVE R15, `(.L_x_6273) ;  /* 0x000000000f087348 */ /* 0x00ffea0003c00000 */
[----:B------:R4:W0:Y:S02]  /*24020*/  SHFL.IDX P6, R14, R13, R12, R11 ;  /* 0x0000000c0d0e7389 */ /* 0x00082400000c000b */
[----:B01234-:R-:W-:Y:S01]  /*24030*/  ENDCOLLECTIVE ;  /* 0x000000000000791b */ /* 0x01ffe20003800000 */
.L_x_6273:
[----:B------:R-:W-:Y:S05]  /*24040*/  BSYNC B0 ;  /* 0x0000000000007941 */ /* 0x000fea0003800000 */
.L_x_6272:
[----:B------:R-:W-:Y:S05]  /*24050*/  BRA `(.L_x_6127) ;  /* 0xffffffb8000c7947 */ /* 0x000fea000383ffff */
.L_x_6132:
[----:B0-----:R0:W1:Y:S02]  /*24060*/  SYNCS.PHASECHK.TRANS64.TRYWAIT P0, [R4+URZ+0x28c20], R0 ;  /* 0x028c2000040075a7 */ /* 0x001064000800017f */
[----:B-1----:R-:W-:Y:S05]  /*24070*/  @!P0 NANOSLEEP.SYNCS 0x989680 ;  /* 0x009896800000895d */ /* 0x002fea0003900000 */
[----:B------:R-:W1:Y:S02]  /*24080*/  @!P0 SYNCS.PHASECHK.TRANS64 P0, [R4+URZ+0x28c20], R0 ;  /* 0x028c2000040085a7 */ /* 0x000e64000800007f */
[----:B-1----:R-:W-:Y:S05]  /*24090*/  @!P0 BRA `(.L_x_6132) ;  /* 0xfffffffc00f08947 */ /* 0x002fea000383ffff */
[----:B------:R-:W-:Y:S05]  /*240a0*/  BRA `(.L_x_6274) ;  /* 0xffffffbc00847947 */ /* 0x000fea000383ffff */
.L_x_6133:
        /* <DEDUP_REMOVED lines=11> */
.L_x_6276:
[----:B------:R-:W-:Y:S05]  /*24160*/  BSYNC B0 ;  /* 0x0000000000007941 */ /* 0x000fea0003800000 */
.L_x_6275:
[----:B------:R-:W-:Y:S05]  /*24170*/  BRA `(.L_x_6277) ;  /* 0xffffffbc006c7947 */ /* 0x000fea000383ffff */
.L_x_6134:
[----:B------:R-:W-:Y:S01]  /*24180*/  BSSY B0, `(.L_x_6278) ;  /* 0x0000006000007945 */ /* 0x000fe20003800000 */
[----:B------:R-:W-:-:S07]  /*24190*/  IMAD.MOV.U32 R15, RZ, RZ, -0x1 ;  /* 0xffffffffff0f7424 */ /* 0x000fce00078e00ff */
[----:B0-234-:R-:W-:Y:S05]  /*241a0*/  WARPSYNC.COLLECTIVE R15, `(.L_x_6279) ;  /* 0x000000000f0c7348 */ /* 0x01dfea0003c00000 */
[----:B------:R-:W-:Y:S02]  /*241b0*/  ELECT P6, UR62, PT ;  /* 0x00000000003e782f */ /* 0x000fe400038c0000 */
[----:B------:R-:W-:Y:S01]  /*241c0*/  MOV R14, UR62 ;  /* 0x0000003e000e7c02 */ /* 0x000fe20008000f00 */
[----:B0-234-:R-:W-:Y:S10]  /*241d0*/  ENDCOLLECTIVE ;  /* 0x000000000000791b */ /* 0x01dff40003800000 */
.L_x_6279:
[----:B------:R-:W-:Y:S05]  /*241e0*/  BSYNC B0 ;  /* 0x0000000000007941 */ /* 0x000fea0003800000 */
.L_x_6278:
[----:B------:R-:W-:Y:S05]  /*241f0*/  BRA `(.L_x_6280) ;  /* 0xffffffbc00607947 */ /* 0x000fea000383ffff */
.L_x_6136:
[----:B0-----:R0:W1:Y:S02]  /*24200*/  SYNCS.PHASECHK.TRANS64.TRYWAIT P1, [R5+URZ+0x28c40], R0 ;  /* 0x028c4000050075a7 */ /* 0x001064000802017f */
[----:B-1----:R-:W-:Y:S05]  /*24210*/  @!P1 NANOSLEEP.SYNCS 0x989680 ;  /* 0x009896800000995d */ /* 0x002fea0003900000 */
[----:B------:R-:W1:Y:S02]  /*24220*/  @!P1 SYNCS.PHASECHK.TRANS64 P1, [R5+URZ+0x28c40], R0 ;  /* 0x028c4000050095a7 */ /* 0x000e64000802007f */
[----:B-1----:R-:W-:Y:S05]  /*24230*/  @!P1 BRA `(.L_x_6136) ;  /* 0xfffffffc00f09947 */ /* 0x002fea000383ffff */
[----:B------:R-:W-:Y:S05]  /*24240*/  BRA `(.L_x_6281) ;  /* 0xffffffbc00807947 */ /* 0x000fea000383ffff */
.L_x_6138:
[----:B-1----:R1:W0:Y:S02]  /*24250*/  SYNCS.PHASECHK.TRANS64.TRYWAIT P1, [R25+URZ+0x28c40], R2 ;  /* 0x028c4002190075a7 */ /* 0x002224000802017f */
[----:B0-----:R-:W-:Y:S05]  /*24260*/  @!P1 NANOSLEEP.SYNCS 0x989680 ;  /* 0x009896800000995d */ /* 0x001fea0003900000 */
[----:B------:R-:W0:Y:S02]  /*24270*/  @!P1 SYNCS.PHASECHK.TRANS64 P1, [R25+URZ+0x28c40], R2 ;  /* 0x028c4002190095a7 */ /* 0x000e24000802007f */
[----:B0-----:R-:W-:Y:S05]  /*24280*/  @!P1 BRA `(.L_x_6138) ;  /* 0xfffffffc00f09947 */ /* 0x001fea000383ffff */
[----:B------:R-:W-:Y:S05]  /*24290*/  BRA `(.L_x_6282) ;  /* 0xffffffbc008c7947 */ /* 0x000fea000383ffff */
.L_x_6140:
[----:B------:R0:W0:Y:S02]  /*242a0*/  SYNCS.PHASECHK.TRANS64.TRYWAIT P1, [R5+URZ+0x28c60], R0 ;  /* 0x028c6000050075a7 */ /* 0x000024000802017f */
[----:B0-----:R-:W-:Y:S05]  /*242b0*/  @!P1 NANOSLEEP.SYNCS 0x989680 ;  /* 0x009896800000995d */ /* 0x001fea0003900000 */
[----:B------:R-:W0:Y:S02]  /*242c0*/  @!P1 SYNCS.PHASECHK.TRANS64 P1, [R5+URZ+0x28c60], R0 ;  /* 0x028c6000050095a7 */ /* 0x000e24000802007f */
[----:B0-----:R-:W-:Y:S05]  /*242d0*/  @!P1 BRA `(.L_x_6140) ;  /* 0xfffffffc00f09947 */ /* 0x001fea000383ffff */
[----:B------:R-:W-:Y:S05]  /*242e0*/  BRA `(.L_x_6283) ;  /* 0xffffffbc00887947 */ /* 0x000fea000383ffff */
.L_x_6284:
        /* <DEDUP_REMOVED lines=9> */
.L_x_15651:


//--------------------- .text._ZN7cutlass13device_kernelIN5flash11enable_sm90INS1_16FlashAttnFwdSm90INS1_25CollectiveMainloopFwdSm90ILi2EN4cute5tupleIJNS5_1CILi1EEES8_S8_EEENS6_IJNS7_ILi64EEESA_SA_EEELi512ENS_6half_tEfNS_4arch4Sm90ELb0ELb1ELb1ELb1ELb1ELb0ELb1ELb0ELb0ELb1ELb0ELb0EEENS1_21CollectiveEpilogueFwdINS6_IJSA_NS7_ILi512EEESA_EEES9_SC_SE_Li256ELb1ELb1ELb0ELb0EEENS1_36VarlenDynamicPersistentTileSchedulerILi64ELi64ELi256ELi128ELb0ELb1ELb1ELb1ELb0ELb1EEEEEEEEEvNT_6ParamsE --------------------------
	.section	.text._ZN7cutlass13device_kernelIN5flash11enable_sm90INS1_16FlashAttnFwdSm90INS1_25CollectiveMainloopFwdSm90ILi2EN4cute5tupleIJNS5_1CILi1EEES8_S8_EEENS6_IJNS7_ILi64EEESA_SA_EEELi512ENS_6half_tEfNS_4arch4Sm90ELb0ELb1ELb1ELb1ELb1ELb0ELb1ELb0ELb0ELb1ELb0ELb0EEENS1_21CollectiveEpilogueFwdINS6_IJSA_NS7_ILi512EEESA_EEES9_SC_SE_Li256ELb1ELb1ELb0ELb0EEENS1_36VarlenDynamicPersistentTileSchedulerILi64ELi64ELi256ELi128ELb0ELb1ELb1ELb1ELb0ELb1EEEEEEEEEvNT_6ParamsE,"ax",@progbits
	.align	128
.text._ZN7cutlass13device_kernelIN5flash11enable_sm90INS1_16FlashAttnFwdSm90INS1_25CollectiveMainloopFwdSm90ILi2EN4cute5tupleIJNS5_1CILi1EEES8_S8_EEENS6_IJNS7_ILi64EEESA_SA_EEELi512ENS_6half_tEfNS_4arch4Sm90ELb0ELb1ELb1ELb1ELb1ELb0ELb1ELb0ELb0ELb1ELb0ELb0EEENS1_21CollectiveEpilogueFwdINS6_IJSA_NS7_ILi512EEESA_EEES9_SC_SE_Li256ELb1ELb1ELb0ELb0EEENS1_36VarlenDynamicPersistentTileSchedulerILi64ELi64ELi256ELi128ELb0ELb1ELb1ELb1ELb0ELb1EEEEEEEEEvNT_6ParamsE:
        .type           _ZN7cutlass13device_kernelIN5flash11enable_sm90INS1_16FlashAttnFwdSm90INS1_25CollectiveMainloopFwdSm90ILi2EN4cute5tupleIJNS5_1CILi1EEES8_S8_EEENS6_IJNS7_ILi64EEESA_SA_EEELi512ENS_6half_tEfNS_4arch4Sm90ELb0ELb1ELb1ELb1ELb1ELb0ELb1ELb0ELb0ELb1ELb0ELb0EEENS1_21CollectiveEpilogueFwdINS6_IJSA_NS7_ILi512EEESA_EEES9_SC_SE_Li256ELb1ELb1ELb0ELb0EEENS1_36VarlenDynamicPersistentTileSchedulerILi64ELi64ELi256ELi128ELb0ELb1ELb1ELb1ELb0ELb1EEEEEEEEEvNT_6ParamsE,@function
        .size           _ZN7cutlass13device_kernelIN5flash11enable_sm90INS1_16FlashAttnFwdSm90INS1_25CollectiveMainloopFwdSm90ILi2EN4cute5tupleIJNS5_1CILi1EEES8_S8_EEENS6_IJNS7_ILi64EEESA_SA_EEELi512ENS_6half_tEfNS_4arch4Sm90ELb0ELb1ELb1ELb1ELb1ELb0ELb1ELb0ELb0ELb1ELb0ELb0EEENS1_21CollectiveEpilogueFwdINS6_IJSA_NS7_ILi512EEESA_EEES9_SC_SE_Li256ELb1ELb1ELb0ELb0EEENS1_36VarlenDynamicPersistentTileSchedulerILi64ELi64ELi256ELi128ELb0ELb1ELb1ELb1ELb0ELb1EEEEEEEEEvNT_6ParamsE,(.L_x_15652 - _ZN7cutlass13device_kernelIN5flash11enable_sm90INS1_16FlashAttnFwdSm90INS1_25CollectiveMainloopFwdSm90ILi2EN4cute5tupleIJNS5_1CILi1EEES8_S8_EEENS6_IJNS7_ILi64EEESA_SA_EEELi512ENS_6half_tEfNS_4arch4Sm90ELb0ELb1ELb1ELb1ELb1ELb0ELb1ELb0ELb0ELb1ELb0ELb0EEENS1_21CollectiveEpilogueFwdINS6_IJSA_NS7_ILi512EEESA_EEES9_SC_SE_Li256ELb1ELb1ELb0ELb0EEENS1_36VarlenDynamicPersistentTileSchedulerILi64ELi64ELi256ELi128ELb0ELb1ELb1ELb1ELb0ELb1EEEEEEEEEvNT_6ParamsE)
        .other          _ZN7cutlass13device_kernelIN5flash11enable_sm90INS1_16FlashAttnFwdSm90INS1_25CollectiveMainloopFwdSm90ILi2EN4cute5tupleIJNS5_1CILi1EEES8_S8_EEENS6_IJNS7_ILi64EEESA_SA_EEELi512ENS_6half_tEfNS_4arch4Sm90ELb0ELb1ELb1ELb1ELb1ELb0ELb1ELb0ELb0ELb1ELb0ELb0EEENS1_21CollectiveEpilogueFwdINS6_IJSA_NS7_ILi512EEESA_EEES9_SC_SE_Li256ELb1ELb1ELb0ELb0EEENS1_36VarlenDynamicPersistentTileSchedulerILi64ELi64ELi256ELi128ELb0ELb1ELb1ELb1ELb0ELb1EEEEEEEEEvNT_6ParamsE,@"STO_CUDA_ENTRY STV_DEFAULT"
_ZN7cutlass13device_kernelIN5flash11enable_sm90INS1_16FlashAttnFwdSm90INS1_25CollectiveMainloopFwdSm90ILi2EN4cute5tupleIJNS5_1CILi1EEES8_S8_EEENS6_IJNS7_ILi64EEESA_SA_EEELi512ENS_6half_tEfNS_4arch4Sm90ELb0ELb1ELb1ELb1ELb1ELb0ELb1ELb0ELb0ELb1ELb0ELb0EEENS1_21CollectiveEpilogueFwdINS6_IJSA_NS7_ILi512EEESA_EEES9_SC_SE_Li256ELb1ELb1ELb0ELb0EEENS1_36VarlenDynamicPersistentTileSchedulerILi64ELi64ELi256ELi128ELb0ELb1ELb1ELb1ELb0ELb1EEEEEEEEEvNT_6ParamsE:
        /* <DEDUP_REMOVED lines=43> */
.L_x_6285:
        /* <DEDUP_REMOVED lines=22> */
.L_x_6286:
        /* <DEDUP_REMOVED lines=18> */
.L_x_6287:
        /* <DEDUP_REMOVED lines=22> */
.L_x_6288:
        /* <DEDUP_REMOVED lines=23> */
.L_x_6289:
[----:B0-----:R-:W-:Y:S01]  /*0800*/  ULDC UR4, c[0x0][0x20] ;  /* 0x0000080000047ab9 */ /* 0x001fe20000000800 */
[----:B------:R-:W-:Y:S01]  /*0810*/  UISETP.NE.AND UP0, UPT, UR61, URZ, UPT ;  /* 0x0000003f3d00728c */ /* 0x000fe2000bf05270 */
[----:B------:R-:W-:Y:S01]  /*0820*/  IADD3 R2, P0, R1, UR4, RZ ;  /* 0x0000000401027c10 */ /* 0x000fe2000ff1e0ff */
[----:B------:R-:W-:Y:S01]  /*0830*/  ULDC UR4, c[0x0][0x24] ;  /* 0x0000090000047ab9 */ /* 0x000fe20000000800 */
[----:B------:R-:W-:Y:S01]  /*0840*/  UMOV UR60, 0x1 ;  /* 0x00000001003c7882 */ /* 0x000fe20000000000 */
[----:B------:R-:W-:Y:S01]  /*0850*/  NOP ;  /* 0x0000000000007918 */ /* 0x000fe20000000000 */
[----:B-1234-:R-:W-:Y:S01]  /*0860*/  BAR.SYNC.DEFER_BLOCKING 0x0 ;  /* 0x0000000000007b1d */ /* 0x01efe20000010000 */
[----:B------:R-:W-:Y:S01]  /*0870*/  IADD3 R3, P1, R2, 0x1e0, RZ ;  /* 0x000001e002037810 */ /* 0x000fe20007f3e0ff */
[----:B------:R-:W-:Y:S01]  /*0880*/  IMAD.X R18, RZ, RZ, UR4, P0 ;  /* 0x00000004ff127e24 */ /* 0x000fe200080e06ff */
[----:B------:R-:W-:Y:S01]  /*0890*/  PLOP3.LUT P2, PT, PT, PT, UP0, 0x80, 0x0 ;  /* 0x000000000000781c */ /* 0x000fe20003f4f008 */
[----:B------:R-:W-:-:S02]  /*08a0*/  USEL UR60, UR60, 0x2, !UP0 ;  /* 0x000000023c3c7887 */ /* 0x000fc4000c000000 */
[----:B------:R-:W-:Y:S01]  /*08b0*/  ULDC.64 UR36, c[0x0][0x208] ;  /* 0x0000820000247ab9 */ /* 0x000fe20000000a00 */
[----:B------:R0:W-:Y:S02]  /*08c0*/  STL [R1+0x428], R3 ;  /* 0x0004280301007387 */ /* 0x0001e40000100800 */
[----:B0-----:R-:W-:-:S05]  /*08d0*/  IMAD.X R3, RZ, RZ, R18, P1 ;  /* 0x000000ffff037224 */ /* 0x001fca00008e0612 */
[----:B------:R0:W-:Y:S02]  /*08e0*/  STL [R1+0x424], R3 ;  /* 0x0004240301007387 */ /* 0x0001e40000100800 */
[----:B------:R-:W-:Y:S05]  /*08f0*/  @!P2 BRA `(.L_x_6290) ;  /* 0x0000024800e4a947 */ /* 0x000fea0003800000 */
.L_x_6291:
[----:B------:R-:W-:-:S08]  /*0900*/  NOP ;  /* 0x0000000000007918 */ /* 0x000fd00000000000 */
[----:B------:R-:W1:Y:S02]  /*0910*/  USETMAXREG.TRY_ALLOC.CTAPOOL UP0, 0xe8 ;  /* 0x000000e8000079c8 */ /* 0x000e640008000600 */
[----:B-1----:R-:W-:-:S13]  /*0920*/  PLOP3.LUT P0, PT, PT, PT, UP0, 0x80, 0x0 ;  /* 0x000000000000781c */ /* 0x002fda0003f0f008 */
[----:B------:R-:W-:Y:S05]  /*0930*/  @!P0 BRA `(.L_x_6291) ;  /* 0xfffffffc00f08947 */ /* 0x000fea000383ffff */
[----:B0-----:R-:W0:Y:S01]  /*0940*/  S2R R3, SR_TID.X ;  /* 0x0000000000037919 */ /* 0x001e220000002100 */
[----:B------:R-:W-:Y:S01]  /*0950*/  ULDC UR4, c[0x0][0xd3c] ;  /* 0x00034f0000047ab9 */ /* 0x000fe20000000800 */
[C---:B------:R-:W-:Y:S01]  /*0960*/  IADD3 R196, P1, R2.reuse, 0x1c8, RZ ;  /* 0x000001c802c47810 */ /* 0x040fe20007f3e0ff */
[----:B------:R-:W1:Y:S01]  /*0970*/  S2R R7, SR_CgaCtaId ;  /* 0x0000000000077919 */ /* 0x000e620000008800 */
[----:B------:R-:W-:-:S03]  /*0980*/  IADD3 R199, P2, R2, 0x1d4, RZ ;  /* 0x000001d402c77810 */ /* 0x000fc60007f5e0ff */
[--C-:B------:R-:W-:Y:S01]  /*0990*/  IMAD.X R197, RZ, RZ, R18.reuse, P1 ;  /* 0x000000ffffc57224 */ /* 0x100fe200008e0612 */
[----:B------:R-:W-:Y:S01]  /*09a0*/  STL.64 [R1+0x1c8], RZ ;  /* 0x0001c8ff01007387 */ /* 0x000fe20000100a00 */
[----:B------:R-:W-:-:S03]  /*09b0*/  IMAD.X R198, RZ, RZ, R18, P2 ;  /* 0x000000ffffc67224 */ /* 0x000fc600010e0612 */
[----:B------:R-:W-:Y:S04]  /*09c0*/  STL [R1+0x1d0], RZ ;  /* 0x0001d0ff01007387 */ /* 0x000fe80000100800 */
[----:B------:R-:W-:Y:S01]  /*09d0*/  STL [R1+0x1d4], RZ ;  /* 0x0001d4ff01007387 */ /* 0x000fe20000100800 */
[----:B0-----:R-:W-:-:S04]  /*09e0*/  LOP3.LUT R0, R3, 0xffffff80, RZ, 0xc0, !PT ;  /* 0xffffff8003007812 */ /* 0x001fc800078ec0ff */
[----:B------:R-:W-:Y:S02]  /*09f0*/  ISETP.NE.AND P0, PT, R0, 0x80, PT ;  /* 0x000000800000780c */ /* 0x000fe40003f05270 */
[----:B------:R-:W-:-:S04]  /*0a00*/  MOV R0, 0x400 ;  /* 0x0000040000007802 */ /* 0x000fc80000000f00 */
[----:B-1----:R-:W-:-:S04]  /*0a10*/  LEA R0, R7, R0, 0x18 ;  /* 0x0000000007007211 */ /* 0x002fc800078ec0ff */
[----:B------:R-:W-:-:S03]  /*0a20*/  R2UR UR46, R0 ;  /* 0x00000000002e72ca */ /* 0x000fc600000e0000 */
        /* <DEDUP_REMOVED lines=10> */
[----:B------:R-:W0:Y:S01]  /*0ad0*/  S2UR UR4, SR_SWINHI ;  /* 0x00000000000479c3 */ /* 0x000e220000002f00 */
[----:B------:R-:W-:Y:S01]  /*0ae0*/  R2UR UR5, R9 ;  /* 0x00000000090572ca */ /* 0x000fe200000e0000 */
[----:B------:R-:W-:Y:S01]  /*0af0*/  ULOP3.LUT UR8, UR60, 0x1, URZ, 0xfc, !UPT ;  /* 0x000000013c087892 */ /* 0x000fe2000f8efc3f */
[----:B------:R-:W-:Y:S02]  /*0b00*/  SHF.R.S32.HI R0, RZ, 0x1f, R191 ;  /* 0x0000001fff007819 */ /* 0x000fe400000114bf */
[----:B------:R-:W-:Y:S02]  /*0b10*/  R2UR UR6, R11 ;  /* 0x000000000b0672ca */ /* 0x000fe400000e0000 */
[CC--:B------:R-:W-:Y:S02]  /*0b20*/  LEA.HI R5, R0.reuse, R191.reuse, RZ, 0x7 ;  /* 0x000000bf00057211 */ /* 0x0c0fe400078f38ff */
[----:B------:R-:W-:-:S02]  /*0b30*/  LEA.HI R4, R0, R191, RZ, 0x5 ;  /* 0x000000bf00047211 */ /* 0x000fc400078f28ff */
[----:B------:R-:W-:Y:S02]  /*0b40*/  LOP3.LUT R6, R5, 0xffffff80, RZ, 0xc0, !PT ;  /* 0xffffff8005067812 */ /* 0x000fe400078ec0ff */
[CC--:B------:R-:W-:Y:S02]  /*0b50*/  LEA.HI R3, R0.reuse, R191.reuse, RZ, 0x4 ;  /* 0x000000bf00037211 */ /* 0x0c0fe400078f20ff */
[----:B------:R-:W-:Y:S01]  /*0b60*/  SHF.R.S32.HI R201, RZ, 0x5, R4 ;  /* 0x00000005ffc97819 */ /* 0x000fe20000011404 */
[----:B------:R-:W-:Y:S01]  /*0b70*/  IMAD.IADD R8, R191, 0x1, -R6 ;  /* 0x00000001bf087824 */ /* 0x000fe200078e0a06 */
[----:B------:R-:W-:Y:S02]  /*0b80*/  SHF.R.S32.HI R6, RZ, 0x1f, R4 ;  /* 0x0000001fff067819 */ /* 0x000fe40000011404 */
[----:B------:R-:W-:Y:S02]  /*0b90*/  LEA.HI R10, R0, R191, RZ, 0x2 ;  /* 0x000000bf000a7211 */ /* 0x000fe400078f10ff */
[----:B------:R-:W-:-:S02]  /*0ba0*/  SHF.R.S32.HI R4, RZ, 0x4, R3 ;  /* 0x00000004ff047819 */ /* 0x000fc40000011403 */
[----:B------:R-:W-:Y:S01]  /*0bb0*/  SHF.R.S32.HI R9, RZ, 0x1f, R8 ;  /* 0x0000001fff097819 */ /* 0x000fe20000011408 */
[----:B------:R-:W-:Y:S01]  /*0bc0*/  UMOV UR38, UR46 ;  /* 0x0000002e00267c82 */ /* 0x000fe20008000000 */
[----:B0-----:R-:W-:Y:S01]  /*0bd0*/  UMOV UR39, UR4 ;  /* 0x0000000400277c82 */ /* 0x001fe20008000000 */
[----:B------:R-:W-:Y:S01]  /*0be0*/  LOP3.LUT R202, R3, 0xfffffff0, RZ, 0xc0, !PT ;  /* 0xfffffff003ca7812 */ /* 0x000fe200078ec0ff */
[----:B------:R-:W-:Y:S01]  /*0bf0*/  IMAD.U32 R194, RZ, RZ, UR38 ;  /* 0x00000026ffc27e24 */ /* 0x000fe2000f8e00ff */
[----:B------:R-:W-:Y:S01]  /*0c00*/  LOP3.LUT R14, R10, 0xfffffffc, RZ, 0xc0, !PT ;  /* 0xfffffffc0a0e7812 */ /* 0x000fe200078ec0ff */
[----:B------:R-:W-:Y:S01]  /*0c10*/  IMAD.U32 R195, RZ, RZ, UR39 ;  /* 0x00000027ffc37e24 */ /* 0x000fe2000f8e00ff */
[----:B------:R-:W-:Y:S01]  /*0c20*/  LEA.HI R6, R6, R201, RZ, 0x2 ;  /* 0x000000c906067211 */ /* 0x000fe200078f10ff */
[----:B------:R-:W-:Y:S01]  /*0c30*/  IMAD.IADD R202, R191, 0x1, -R202 ;  /* 0x00000001bfca7824 */ /* 0x000fe200078e0aca */
[----:B------:R-:W-:Y:S01]  /*0c40*/  LEA.HI R3, R3, R4, RZ, 0x1 ;  /* 0x0000000403037211 */ /* 0x000fe200078f08ff */
[----:B------:R-:W-:Y:S01]  /*0c50*/  IMAD.IADD R14, R191, 0x1, -R14 ;  /* 0x00000001bf0e7824 */ /* 0x000fe200078e0a0e */
[----:B------:R-:W-:-:S02]  /*0c60*/  LEA.HI R10, R9, R8, RZ, 0x2 ;  /* 0x00000008090a7211 */ /* 0x000fc400078f10ff */
[----:B------:R-:W-:Y:S02]  /*0c70*/  SHF.R.S32.HI R192, RZ, 0x7, R5 ;  /* 0x00000007ffc07819 */ /* 0x000fe40000011405 */
[----:B------:R-:W-:Y:S02]  /*0c80*/  LOP3.LUT R6, R6, 0x3ffffc, RZ, 0xc0, !PT ;  /* 0x003ffffc06067812 */ /* 0x000fe400078ec0ff */
[----:B------:R-:W-:Y:S01]  /*0c90*/  LOP3.LUT R3, R3, 0x1ffffffe, RZ, 0xc0, !PT ;  /* 0x1ffffffe03037812 */ /* 0x000fe200078ec0ff */
[----:B------:R-:W-:Y:S01]  /*0ca0*/  IMAD R13, R192, 0x100, R202 ;  /* 0x00000100c00d7824 */ /* 0x000fe200078e02ca */
[----:B------:R-:W-:Y:S01]  /*0cb0*/  SHF.R.S32.HI R11, RZ, 0x2, R10 ;  /* 0x00000002ff0b7819 */ /* 0x000fe2000001140a */
[----:B------:R-:W-:Y:S01]  /*0cc0*/  IMAD.IADD R6, R201, 0x1, -R6 ;  /* 0x00000001c9067824 */ /* 0x000fe200078e0a06 */
[----:B------:R-:W-:Y:S01]  /*0cd0*/  SHF.R.S32.HI R12, RZ, 0x1f, R10 ;  /* 0x0000001fff0c7819 */ /* 0x000fe2000001140a */
[----:B------:R-:W-:Y:S01]  /*0ce0*/  IMAD.IADD R3, R4, 0x1, -R3 ;  /* 0x0000000104037824 */ /* 0x000fe200078e0a03 */
[----:B------:R-:W-:Y:S01]  /*0cf0*/  LEA.HI R4, R14, R14, RZ, 0x1 ;  /* 0x0000000e0e047211 */ /* 0x000fe200078f08ff */
[----:B------:R-:W-:Y:S01]  /*0d00*/  IMAD R6, R6, 0x10, R13 ;  /* 0x0000001006067824 */ /* 0x000fe200078e020d */
[----:B------:R-:W-:Y:S01]  /*0d10*/  LEA.HI R12, R12, R11, RZ, 0x3 ;  /* 0x0000000b0c0c7211 */ /* 0x000fe200078f18ff */
[----:B------:R-:W-:Y:S01]  /*0d20*/  IMAD.SHL.U32 R227, R3, 0x8, RZ ;  /* 0x0000000803e37824 */ /* 0x000fe200078e00ff */
[----:B------:R-:W-:-:S02]  /*0d30*/  LEA.HI R0, R0, R191, RZ, 0x3 ;  /* 0x000000bf00007211 */ /* 0x000fc400078f18ff */
[----:B------:R-:W-:Y:S01]  /*0d40*/  LOP3.LUT R12, R12, 0xfffffff8, RZ, 0xc0, !PT ;  /* 0xfffffff80c0c7812 */ /* 0x000fe200078ec0ff */
[----:B------:R-:W-:Y:S01]  /*0d50*/  IMAD.U32 R17, R6, 0x40, R227 ;  /* 0x0000004006117824 */ /* 0x000fe200078e00e3 */
[----:B------:R-:W-:Y:S02]  /*0d60*/  LOP3.LUT R13, R4, 0x1ffffffe, RZ, 0xc0, !PT ;  /* 0x1ffffffe040d7812 */ /* 0x000fe400078ec0ff */
[----:B------:R-:W-:Y:S01]  /*0d70*/  LOP3.LUT R4, R0, 0xfffffff8, RZ, 0xc0, !PT ;  /* 0xfffffff800047812 */ /* 0x000fe200078ec0ff */
[----:B------:R-:W-:Y:S01]  /*0d80*/  IMAD.IADD R12, R11, 0x1, -R12 ;  /* 0x000000010b0c7824 */ /* 0x000fe200078e0a0c */
[----:B------:R-:W-:Y:S01]  /*0d90*/  LEA.HI R5, R5, R192, RZ, 0x1 ;  /* 0x000000c005057211 */ /* 0x000fe200078f08ff */
[----:B------:R-:W-:Y:S01]  /*0da0*/  IMAD.IADD R13, R14, 0x1, -R13 ;  /* 0x000000010e0d7824 */ /* 0x000fe200078e0a0d */
[----:B------:R-:W-:Y:S01]  /*0db0*/  LEA.HI R9, R9, R8, RZ, 0x5 ;  /* 0x0000000809097211 */ /* 0x000fe200078f28ff */
[----:B------:R-:W-:Y:S01]  /*0dc0*/  IMAD.IADD R193, R191, 0x1, -R4 ;  /* 0x00000001bfc17824 */ /* 0x000fe200078e0a04 */
[----:B------:R-:W-:Y:S01]  /*0dd0*/  LOP3.LUT R11, R10, 0x7ffffffc, RZ, 0xc0, !PT ;  /* 0x7ffffffc0a0b7812 */ /* 0x000fe200078ec0ff */
[----:B------:R-:W-:Y:S01]  /*0de0*/  IMAD.WIDE R16, R17, 0x2, R194 ;  /* 0x0000000211107825 */ /* 0x000fe200078e02c2 */
[----:B------:R-:W-:-:S02]  /*0df0*/  LOP3.LUT R5, R5, 0xfffffe, RZ, 0xc0, !PT ;  /* 0x00fffffe05057812 */ /* 0x000fc400078ec0ff */
[----:B------:R-:W-:Y:S01]  /*0e00*/  SHF.R.S32.HI R9, RZ, 0x5, R9 ;  /* 0x00000005ff097819 */ /* 0x000fe20000011409 */
[----:B------:R-:W-:Y:S01]  /*0e10*/  IMAD.SHL.U32 R156, R193, 0x8, RZ ;  /* 0x00000008c19c7824 */ /* 0x000fe200078e00ff */
[----:B------:R-:W-:Y:S01]  /*0e20*/  SHF.R.S32.HI R159, RZ, 0x3, R0 ;  /* 0x00000003ff9f7819 */ /* 0x000fe20000011400 */
[----:B------:R-:W-:Y:S02]  /*0e30*/  IMAD.IADD R11, R8, 0x1, -R11 ;  /* 0x00000001080b7824 */ /* 0x000fe400078e0a0b */
[----:B------:R-:W-:Y:S02]  /*0e40*/  IMAD.IADD R5, R192, 0x1, -R5 ;  /* 0x00000001c0057824 */ /* 0x000fe400078e0a05 */
        /* <DEDUP_REMOVED lines=14> */
[----:B------:R-:W-:Y:S01]  /*0f30*/  IMAD.SHL.U32 R200, R5, 0x100, RZ ;  /* 0x0000010005c87824 */ /* 0x000fe200078e00ff */
[----:B------:R-:W-:Y:S01]  /*0f40*/  SHF.R.S32.HI R176, RZ, 0x1f, R157 ;  /* 0x0000001fffb07819 */ /* 0x000fe2000001149d */
[----:B------:R-:W-:-:S02]  /*0f50*/  IMAD.SHL.U32 R203, R11, 0x2, RZ ;  /* 0x000000020bcb7824 */ /* 0x000fc400078e00ff */
[----:B------:R-:W-:Y:S02]  /*0f60*/  IMAD R228, R13, 0x8, R22 ;  /* 0x000000080de47824 */ /* 0x000fe400078e0216 */
[----:B------:R-:W-:-:S07]  /*0f70*/  IMAD.IADD R23, R203, 0x1, R200 ;  /* 0x00000001cb177824 */ /* 0x000fce00078e02c8 */
.L_x_6431:
        /* <DEDUP_REMOVED lines=14> */
[----:B------:R-:W-:-:S03]  /*1060*/  @UP1 UIMAD.WIDE UR8, UR6, 0x4, UR10 ;  /* 0x00000004060818a5 */ /* 0x000fc6000f8e020a */
[----:B------:R-:W-:Y:S01]  /*1070*/  ULDC.64 UR10, c[0x0][0xb18] ;  /* 0x0002c600000a7ab9 */ /* 0x000fe20000000a00 */
[----:B------:R-:W2:Y:S02]  /*1080*/  @P0 LDG.E R4, desc[UR36][R4.64] ;  /* 0x0000002404040981 */ /* 0x000ea4000c1e1900 */
[----:B-1----:R-:W-:Y:S02]  /*1090*/  IMAD.U32 R8, RZ, RZ, UR8 ;  /* 0x00000008ff087e24 */ /* 0x002fe4000f8e00ff */
[----:B----4-:R-:W-:Y:S01]  /*10a0*/  IMAD.U32 R9, RZ, RZ, UR9 ;  /* 0x00000009ff097e24 */ /* 0x010fe2000f8e00ff */
[----:B------:R-:W-:-:S04]  /*10b0*/  ULDC.64 UR8, c[0x0][0x418] ;  /* 0x0001060000087ab9 */ /* 0x000fc80000000a00 */
[----:B------:R-:W3:Y:S01]  /*10c0*/  @P2 LDG.E R8, desc[UR36][R8.64] ;  /* 0x0000002408082981 */ /* 0x000ee2000c1e1900 */
[----:B------:R-:W-:Y:S01]  /*10d0*/  UISETP.NE.U32.AND UP0, UPT, UR8, URZ, UPT ;  /* 0x0000003f0800728c */ /* 0x000fe2000bf05070 */
[----:B------:R-:W-:Y:S01]  /*10e0*/  ISETP.NE.U32.AND P1, PT, RZ, UR10, PT ;  /* 0x0000000aff007c0c */ /* 0x000fe2000bf25070 */
[----:B------:R-:W-:Y:S01]  /*10f0*/  UMOV UR4, URZ ;  /* 0x0000003f00047c82 */ /* 0x000fe20008000000 */
[----:B------:R-:W-:Y:S01]  /*1100*/  ULDC UR8, c[0x0][0x424] ;  /* 0x0001090000087ab9 */ /* 0x000fe20000000800 */
[----:B------:R-:W-:Y:S01]  /*1110*/  UISETP.NE.AND.EX UP0, UPT, UR9, URZ, UPT, UP0 ;  /* 0x0000003f0900728c */ /* 0x000fe2000bf05300 */
[----:B------:R-:W-:Y:S01]  /*1120*/  ISETP.NE.AND.EX P1, PT, RZ, UR11, PT, P1 ;  /* 0x0000000bff007c0c */ /* 0x000fe2000bf25310 */
[----:B------:R-:W-:Y:S02]  /*1130*/  UMOV UR45, UR7 ;  /* 0x00000007002d7c82 */ /* 0x000fe40008000000 */
[----:B------:R-:W-:-:S04]  /*1140*/  USEL UR8, UR8, 0x1, UP0 ;  /* 0x0000000108087887 */ /* 0x000fc80008000000 */
[----:B------:R-:W-:Y:S01]  /*1150*/  UIMAD UR50, UR8, UR50, URZ ;  /* 0x00000032083272a4 */ /* 0x000fe2000f8e023f */
        /* <DEDUP_REMOVED lines=17> */
.L_x_6292:
[----:B------:R-:W-:Y:S01]  /*1270*/  UMOV UR58, UR5 ;  /* 0x00000005003a7c82 */ /* 0x000fe20008000000 */
        /* <DEDUP_REMOVED lines=9> */
.L_x_6293:
        /* <DEDUP_REMOVED lines=13> */
.L_x_6294:
[----:B------:R-:W0:Y:S01]  /*13e0*/  LDC R0, c[0x0][0xa80] ;  /* 0x0002a000ff007b82 */ /* 0x000e220000000800 */
[----:B------:R-:W-:Y:S01]  /*13f0*/  UISETP.NE.AND UP0, UPT, UR61, 0x1, UPT ;  /* 0x000000013d00788c */ /* 0x000fe2000bf05270 */
[----:B------:R1:W-:Y:S01]  /*1400*/  STL.128 [R1+0x3f0], RZ ;  /* 0x0003f0ff01007387 */ /* 0x0003e20000100c00 */
[----:B------:R-:W-:Y:S01]  /*1410*/  IADD3 R28, P0, R2, 0x3f0, RZ ;  /* 0x000003f0021c7810 */ /* 0x000fe20007f1e0ff */
[----:B------:R-:W-:Y:S02]  /*1420*/  UIADD3 UR50, -UR4, UR50, URZ ;  /* 0x0000003204327290 */ /* 0x000fe4000fffe13f */
[----:B------:R1:W-:Y:S01]  /*1430*/  STL.128 [R1+0x400], RZ ;  /* 0x000400ff01007387 */ /* 0x0003e20000100c00 */
[----:B------:R-:W-:Y:S01]  /*1440*/  PLOP3.LUT P1, PT, PT, PT, UP0, 0x80, 0x0 ;  /* 0x000000000000781c */ /* 0x000fe20003f2f008 */
[----:B------:R-:W-:Y:S02]  /*1450*/  IMAD.X R29, RZ, RZ, R18, P0 ;  /* 0x000000ffff1d7224 */ /* 0x000fe400000e0612 */
[----:B------:R1:W-:Y:S04]  /*1460*/  STL.128 [R1+0x1e0], RZ ;  /* 0x0001e0ff01007387 */ /* 0x0003e80000100c00 */
[----:B------:R1:W-:Y:S04]  /*1470*/  STL.128 [R1+0x1f0], RZ ;  /* 0x0001f0ff01007387 */ /* 0x0003e80000100c00 */
[----:B------:R1:W-:Y:S04]  /*1480*/  STL.128 [R1+0x200], RZ ;  /* 0x000200ff01007387 */ /* 0x0003e80000100c00 */
[----:B------:R1:W-:Y:S04]  /*1490*/  STL.128 [R1+0x210], RZ ;  /* 0x000210ff01007387 */ /* 0x0003e80000100c00 */
[----:B0-----:R1:W-:Y:S04]  /*14a0*/  STL [R1+0x410], R0 ;  /* 0x0004100001007387 */ /* 0x0013e80000100800 */
        /* <DEDUP_REMOVED lines=28> */
[----:B------:R-:W-:Y:S05]  /*1670*/  @!P1 BRA `(.L_x_6295) ;  /* 0x0000007c00dc9947 */ /* 0x000fea0003800000 */
[----:B------:R-:W0:Y:S01]  /*1680*/  LDC.64 R8, c[0x0][0xad8] ;  /* 0x0002b600ff087b82 */ /* 0x000e220000000a00 */
[----:B------:R-:W-:Y:S01]  /*1690*/  ULDC UR4, c[0x0][0x448] ;  /* 0x0001120000047ab9 */ /* 0x000fe20000000800 */
[----:B------:R-:W-:Y:S02]  /*16a0*/  USHF.L.U32 UR6, UR5, 0x6, URZ ;  /* 0x0000000605067899 */ /* 0x000fe4000800063f */
[----:B------:R-:W-:Y:S02]  /*16b0*/  UISETP.NE.AND UP0, UPT, UR4, 0x1, UPT ;  /* 0x000000010400788c */ /* 0x000fe4000bf05270 */
[----:B------:R-:W-:Y:S02]  /*16c0*/  UIADD3 UR7, UR6, 0x3f, URZ ;  /* 0x0000003f06077890 */ /* 0x000fe4000fffe03f */
[----:B------:R-:W-:-:S07]  /*16d0*/  UIADD3 UR8, UR50, 0x1, -UR49 ;  /* 0x0000000132087890 */ /* 0x000fce000fffe831 */
[----:B------:R-:W-:Y:S01]  /*16e0*/  @UP0 UIADD3 UR4, UR6, 0x3f, URZ ;  /* 0x0000003f06040890 */ /* 0x000fe2000fffe03f */
[----:B------:R-:W-:Y:S01]  /*16f0*/  @UP0 ULDC UR5, c[0x0][0x44c] ;  /* 0x0001130000050ab9 */ /* 0x000fe20000000800 */
[----:B------:R-:W-:Y:S02]  /*1700*/  @UP0 ULDC UR9, c[0x0][0x450] ;  /* 0x0001140000090ab9 */ /* 0x000fe40000000800 */
[----:B------:R-:W-:-:S04]  /*1710*/  UIMAD.WIDE.U32 UR4, UR4, UR5, URZ ;  /* 0x00000005040472a5 */ /* 0x000fc8000f8e003f */
[----:B------:R-:W-:Y:S01]  /*1720*/  @UP0 USHF.R.U32.HI UR7, URZ, UR9, UR5 ;  /* 0x000000093f070299 */ /* 0x000fe20008011605 */
[----:B0-----:R-:W-:-:S03]  /*1730*/  ISETP.GE.AND P1, PT, R9, 0x1, PT ;  /* 0x000000010900780c */ /* 0x001fc60003f26270 */
[----:B------:R-:W-:-:S06]  /*1740*/  UIADD3 UR7, UR8, UR7, URZ ;  /* 0x0000000708077290 */ /* 0x000fcc000fffe03f */
[----:B-1----:R-:W-:-:S04]  /*1750*/  VIADD R0, R8, UR7 ;  /* 0x0000000708007c36 */ /* 0x002fc80008000000 */
        /* <DEDUP_REMOVED lines=12> */
.L_x_6297:
[----:B------:R-:W-:-:S13]  /*1820*/  ISETP.NE.AND P0, PT, R9, 0x1, PT ;  /* 0x000000010900780c */ /* 0x000fda0003f05270 */
[----:B------:R-:W0:Y:S02]  /*1830*/  @P0 LDC.64 R4, c[0x0][0xae0] ;  /* 0x0002b800ff040b82 */ /* 0x000e240000000a00 */
[----:B0-----:R-:W-:-:S05]  /*1840*/  @P0 IMAD.HI.U32 R4, R3, R4, RZ ;  /* 0x0000000403040227 */ /* 0x001fca00078e00ff */
[----:B------:R-:W-:-:S07]  /*1850*/  @P0 SHF.R.U32.HI R3, RZ, R5, R4 ;  /* 0x00000005ff030219 */ /* 0x000fce0000011604 */
.L_x_6298:
[----:B------:R-:W-:-:S05]  /*1860*/  IMAD R3, R3, R9, R9 ;  /* 0x0000000903037224 */ /* 0x000fca00078e0209 */
[----:B------:R-:W-:-:S07]  /*1870*/  VIMNMX R0, R0, R3, PT ;  /* 0x0000000300007248 */ /* 0x000fce0003fe0100 */
.L_x_6296:
        /* <DEDUP_REMOVED lines=10> */
[----:B------:R-:W-:Y:S01]  /*1920*/  UIADD3 UR6, UR6, UR50, -UR49 ;  /* 0x0000003206067290 */ /* 0x000fe2000fffe831 */
        /* <DEDUP_REMOVED lines=17> */
.L_x_6300:
[----:B------:R-:W-:-:S13]  /*1a40*/  ISETP.NE.AND P0, PT, R9, 0x1, PT ;  /* 0x000000010900780c */ /* 0x000fda0003f05270 */
[----:B------:R-:W0:Y:S02]  /*1a50*/  @P0 LDC.64 R4, c[0x0][0xae0] ;  /* 0x0002b800ff040b82 */ /* 0x000e240000000a00 */
[----:B0-----:R-:W-:-:S05]  /*1a60*/  @P0 IMAD.HI.U32 R4, R0, R4, RZ ;  /* 0x0000000400040227 */ /* 0x001fca00078e00ff */
[----:B------:R-:W-:-:S07]  /*1a70*/  @P0 SHF.R.U32.HI R0, RZ, R5, R4 ;  /* 0x00000005ff000219 */ /* 0x000fce0000011604 */
.L_x_6301:
[----:B------:R-:W-:-:S05]  /*1a80*/  IMAD R0, R0, R9, RZ ;  /* 0x0000000900007224 */ /* 0x000fca00078e02ff */
[----:B------:R-:W-:-:S07]  /*1a90*/  VIMNMX R3, R3, R0, !PT ;  /* 0x0000000003037248 */ /* 0x000fce0007fe0100 */
.L_x_6299:
        /* <DEDUP_REMOVED lines=704> */
.L_x_6303:
[----:B-----5:R-:W-:-:S05]  /*46a0*/  LEA R5, R5, UR46, 0x3 ;  /* 0x0000002e05057c11 */ /* 0x020fca000f8e18ff */
[----:B------:R-:W-:-:S05]  /*46b0*/  VIADD R4, R5, 0x38860 ;  /* 0x0003886005047836 */ /* 0x000fca0000000000 */
[----:B------:R-:W-:-:S04]  /*46c0*/  PRMT R4, R7, 0x654, R4 ;  /* 0x0000065407047816 */ /* 0x000fc80000000004 */
[----:B------:R0:W-:Y:S02]  /*46d0*/  SYNCS.ARRIVE.TRANS64.RED.A1T0 RZ, [R4+URZ], RZ ;  /* 0x000000ff04ff79a7 */ /* 0x0001e4000810043f */
[----:B0-----:R-:W-:-:S05]  /*46e0*/  VIADD R4, R215, 0xfffffffe ;  /* 0xfffffffed7047836 */ /* 0x001fca0000000000 */
[----:B------:R-:W-:-:S13]  /*46f0*/  ISETP.GE.AND P0, PT, R4, R0, PT ;  /* 0x000000000400720c */ /* 0x000fda0003f06270 */
[----:B------:R-:W-:Y:S05]  /*4700*/  @!P0 BRA `(.L_x_6304) ;  /* 0x0000003c005c8947 */ /* 0x000fea0003800000 */
.L_x_6306:
        /* <DEDUP_REMOVED lines=978> */
.L_x_6305:
[----:B-----5:R-:W-:-:S05]  /*8430*/  LEA R9, R9, UR46, 0x3 ;  /* 0x0000002e09097c11 */ /* 0x020fca000f8e18ff */
[----:B0-----:R-:W-:-:S05]  /*8440*/  VIADD R6, R9, 0x38860 ;  /* 0x0003886009067836 */ /* 0x001fca0000000000 */
[----:B------:R-:W-:-:S04]  /*8450*/  PRMT R6, R7, 0x654, R6 ;  /* 0x0000065407067816 */ /* 0x000fc80000000006 */
[----:B------:R0:W-:Y:S01]  /*8460*/  SYNCS.ARRIVE.TRANS64.RED.A1T0 RZ, [R6+URZ], RZ ;  /* 0x000000ff06ff79a7 */ /* 0x0001e2000810043f */
[----:B------:R-:W-:Y:S05]  /*8470*/  @P0 BRA `(.L_x_6306) ;  /* 0xffffffc000a40947 */ /* 0x000fea000383ffff */
.L_x_6304:
        /* <DEDUP_REMOVED lines=277> */
.L_x_6308:
[----:B------:R-:W-:Y:S05]  /*95d0*/  BSYNC B0 ;  /* 0x0000000000007941 */ /* 0x000fea0003800000 */
.L_x_6307:
[----:B------:R-:W-:Y:S05]  /*95e0*/  BRA `(.L_x_6302) ;  /* 0x0000018c001c7947 */ /* 0x000fea0003800000 */
.L_x_6295:
[----:B------:R-:W-:Y:S01]  /*95f0*/  UIADD3 UR11, UP0, UR38, 0x38830, URZ ;  /* 0x00038830260b7890 */ /* 0x000fe2000ff1e03f */
[----:B------:R-:W-:Y:S01]  /*9600*/  IMAD.U32 R4, RZ, RZ, UR60 ;  /* 0x0000003cff047e24 */ /* 0x000fe2000f8e00ff */
[----:B------:R-:W-:Y:S01]  /*9610*/  UIADD3 UR9, UP1, UR38, 0x38840, URZ ;  /* 0x0003884026097890 */ /* 0x000fe2000ff3e03f */
[----:B------:R-:W-:Y:S01]  /*9620*/  IMAD.MOV.U32 R9, RZ, RZ, R7 ;  /* 0x000000ffff097224 */ /* 0x000fe200078e0007 */
[----:B------:R-:W-:Y:S01]  /*9630*/  UIADD3 UR7, UP2, UR38, 0x38850, URZ ;  /* 0x0003885026077890 */ /* 0x000fe2000ff5e03f */
[----:B------:R-:W-:Y:S01]  /*9640*/  IMAD.MOV.U32 R8, RZ, RZ, 0x100 ;  /* 0x00000100ff087424 */ /* 0x000fe200078e00ff */
[----:B------:R-:W-:Y:S01]  /*9650*/  UIADD3 UR4, UP3, UR38, 0x38860, URZ ;  /* 0x0003886026047890 */ /* 0x000fe2000ff7e03f */
[----:B------:R-:W-:Y:S01]  /*9660*/  IMAD.MOV.U32 R5, RZ, RZ, 0x80 ;  /* 0x00000080ff057424 */ /* 0x000fe200078e00ff */
[----:B------:R-:W-:Y:S01]  /*9670*/  ULDC UR13, c[0x0][0x448] ;  /* 0x00011200000d7ab9 */ /* 0x000fe20000000800 */
[----:B------:R-:W-:Y:S01]  /*9680*/  IMAD.MOV.U32 R6, RZ, RZ, 0x80 ;  /* 0x00000080ff067424 */ /* 0x000fe200078e00ff */
[----:B------:R-:W-:Y:S01]  /*9690*/  UIADD3.X UR12, URZ, UR39, URZ, UP0, !UPT ;  /* 0x000000273f0c7290 */ /* 0x000fe200087fe43f */
[----:B------:R0:W-:Y:S01]  /*96a0*/  STL.64 [R1+0x30], R8 ;  /* 0x0000300801007387 */ /* 0x0001e20000100a00 */
[----:B------:R-:W-:Y:S01]  /*96b0*/  UIADD3.X UR8, URZ, UR39, URZ, UP2, !UPT ;  /* 0x000000273f087290 */ /* 0x000fe200097fe43f */
[----:B------:R-:W-:Y:S01]  /*96c0*/  IMAD.U32 R10, RZ, RZ, UR60 ;  /* 0x0000003cff0a7e24 */ /* 0x000fe2000f8e00ff */
[----:B------:R-:W-:Y:S01]  /*96d0*/  UIADD3.X UR6, URZ, UR39, URZ, UP3, !UPT ;  /* 0x000000273f067290 */ /* 0x000fe20009ffe43f */
[----:B------:R2:W-:Y:S01]  /*96e0*/  STL.128 [R1], R4 ;  /* 0x0000000401007387 */ /* 0x0005e20000100c00 */
[----:B------:R-:W-:Y:S01]  /*96f0*/  UIADD3.X UR10, URZ, UR39, URZ, UP1, !UPT ;  /* 0x000000273f0a7290 */ /* 0x000fe20008ffe43f */
[----:B------:R-:W-:Y:S01]  /*9700*/  IMAD.MOV.U32 R11, RZ, RZ, 0x80 ;  /* 0x00000080ff0b7424 */ /* 0x000fe200078e00ff */
[----:B------:R-:W-:Y:S01]  /*9710*/  UISETP.NE.AND UP4, UPT, UR13, 0x1, UPT ;  /* 0x000000010d00788c */ /* 0x000fe2000bf85270 */
[----:B-1----:R-:W-:Y:S01]  /*9720*/  IMAD.U32 R0, RZ, RZ, UR5 ;  /* 0x00000005ff007e24 */ /* 0x002fe2000f8e00ff */
[----:B------:R1:W-:Y:S01]  /*9730*/  STL [R1+0x10], RZ ;  /* 0x000010ff01007387 */ /* 0x0003e20000100800 */
[----:B------:R-:W-:Y:S01]  /*9740*/  IMAD.U32 R12, RZ, RZ, UR7 ;  /* 0x00000007ff0c7e24 */ /* 0x000fe2000f8e00ff */
[----:B------:R-:W-:Y:S01]  /*9750*/  UIADD3 UR40, UR50, 0x1, -UR49 ;  /* 0x0000000132287890 */ /* 0x000fe2000fffe831 */
[----:B------:R-:W-:Y:S01]  /*9760*/  IMAD.U32 R14, RZ, RZ, UR4 ;  /* 0x00000004ff0e7e24 */ /* 0x000fe2000f8e00ff */
[----:B------:R1:W-:Y:S01]  /*9770*/  STL.64 [R1+0x28], R10 ;  /* 0x0000280a01007387 */ /* 0x0003e20000100a00 */
[----:B------:R-:W-:Y:S01]  /*9780*/  IMAD.U32 R13, RZ, RZ, UR8 ;  /* 0x00000008ff0d7e24 */ /* 0x000fe2000f8e00ff */
[----:B------:R-:W-:Y:S01]  /*9790*/  USHF.L.U32 UR8, UR5, 0x6, URZ ;  /* 0x0000000605087899 */ /* 0x000fe2000800063f */
[----:B------:R-:W-:Y:S01]  /*97a0*/  IMAD.U32 R15, RZ, RZ, UR6 ;  /* 0x00000006ff0f7e24 */ /* 0x000fe2000f8e00ff */
[----:B------:R1:W-:Y:S01]  /*97b0*/  STL [R1+0x50], R0 ;  /* 0x0000500001007387 */ /* 0x0003e20000100800 */
[----:B0-----:R-:W-:Y:S01]  /*97c0*/  IMAD.U32 R8, RZ, RZ, UR11 ;  /* 0x0000000bff087e24 */ /* 0x001fe2000f8e00ff */
[----:B------:R-:W-:Y:S01]  /*97d0*/  ULDC.64 UR4, c[0x0][0xad8] ;  /* 0x0002b60000047ab9 */ /* 0x000fe20000000a00 */
[----:B------:R-:W-:Y:S01]  /*97e0*/  IMAD.U32 R9, RZ, RZ, UR12 ;  /* 0x0000000cff097e24 */ /* 0x000fe2000f8e00ff */
[----:B------:R-:W-:Y:S01]  /*97f0*/  UISETP.GE.AND UP0, UPT, UR5, 0x1, UPT ;  /* 0x000000010500788c */ /* 0x000fe2000bf06270 */
[----:B--2---:R-:W-:Y:S01]  /*9800*/  IMAD.U32 R4, RZ, RZ, UR9 ;  /* 0x00000009ff047e24 */ /* 0x004fe2000f8e00ff */
[----:B------:R1:W-:Y:S01]  /*9810*/  STL.128 [R1+0x40], R12 ;  /* 0x0000400c01007387 */ /* 0x0003e20000100c00 */
[----:B------:R-:W-:Y:S01]  /*9820*/  IMAD.U32 R5, RZ, RZ, UR10 ;  /* 0x0000000aff057e24 */ /* 0x000fe2000f8e00ff */
[----:B------:R-:W-:Y:S01]  /*9830*/  @UP4 UIADD3 UR6, UR8, 0x3f, URZ ;  /* 0x0000003f08064890 */ /* 0x000fe2000fffe03f */
[----:B------:R-:W-:Y:S01]  /*9840*/  IADD3 R48, P0, R2, 0x28, RZ ;  /* 0x0000002802307810 */ /* 0x000fe20007f1e0ff */
[----:B------:R1:W-:Y:S01]  /*9850*/  STL.64 [R1+0x18], R8 ;  /* 0x0000180801007387 */ /* 0x0003e20000100a00 */
[----:B------:R-:W-:Y:S01]  /*9860*/  @UP4 ULDC UR7, c[0x0][0x44c] ;  /* 0x0001130000074ab9 */ /* 0x000fe20000000800 */
[----:B------:R-:W-:Y:S01]  /*9870*/  PLOP3.LUT P1, PT, PT, PT, UP0, 0x40, 0x0 ;  /* 0x000000000000781c */ /* 0x000fe20003f2e808 */
[----:B------:R-:W-:Y:S01]  /*9880*/  UIMAD.WIDE.U32 UR6, UR6, UR7, URZ ;  /* 0x00000007060672a5 */ /* 0x000fe2000f8e003f */
[----:B------:R1:W-:Y:S01]  /*9890*/  STL.64 [R1+0x20], R4 ;  /* 0x0000200401007387 */ /* 0x0003e20000100a00 */
[----:B------:R-:W-:Y:S01]  /*98a0*/  @UP4 ULDC UR10, c[0x0][0x450] ;  /* 0x00011400000a4ab9 */ /* 0x000fe20000000800 */
[----:B------:R-:W-:Y:S01]  /*98b0*/  UIADD3 UR9, UR8, 0x3f, URZ ;  /* 0x0000003f08097890 */ /* 0x000fe2000fffe03f */
[----:B------:R-:W-:Y:S01]  /*98c0*/  IMAD.X R57, RZ, RZ, R18, P0 ;  /* 0x000000ffff397224 */ /* 0x000fe200000e0612 */
[----:B------:R1:W-:Y:S01]  /*98d0*/  STL [R1+0x38], RZ ;  /* 0x000038ff01007387 */ /* 0x0003e20000100800 */
[----:B------:R-:W-:-:S02]  /*98e0*/  @UP4 USHF.R.U32.HI UR9, URZ, UR10, UR7 ;  /* 0x0000000a3f094299 */ /* 0x000fc40008011607 */
[----:B------:R-:W-:Y:S02]  /*98f0*/  UP2UR UR41, UPR, URZ, 0x10 ;  /* 0x000000103f297883 */ /* 0x000fe40008000000 */
[----:B------:R-:W-:Y:S02]  /*9900*/  UIADD3 UR6, UR40, UR9, URZ ;  /* 0x0000000928067290 */ /* 0x000fe4000fffe03f */
[----:B------:R-:W-:Y:S02]  /*9910*/  UP2UR UR44, UPR, URZ, 0x1 ;  /* 0x000000013f2c7883 */ /* 0x000fe40008000000 */
[----:B------:R-:W-:Y:S01]  /*9920*/  UIADD3 UR4, UR6, UR4, URZ ;  /* 0x0000000406047290 */ /* 0x000fe2000fffe03f */
[----:B-1----:R-:W-:Y:S11]  /*9930*/  @P1 BRA `(.L_x_6309) ;  /* 0x0000000000441947 */ /* 0x002ff60003800000 */
        /* <DEDUP_REMOVED lines=10> */
.L_x_6310:
[----:B------:R-:W-:-:S11]  /*99e0*/  UISETP.NE.AND UP0, UPT, UR5, 0x1, UPT ;  /* 0x000000010500788c */ /* 0x000fd6000bf05270 */
[----:B------:R-:W-:Y:S02]  /*99f0*/  @UP0 ULDC.64 UR10, c[0x0][0xae0] ;  /* 0x0002b800000a0ab9 */ /* 0x000fe40000000a00 */
[----:B------:R-:W-:-:S04]  /*9a00*/  UIMAD.WIDE.U32 UR6, UR9, UR10, URZ ;  /* 0x0000000a090672a5 */ /* 0x000fc8000f8e003f */
[----:B------:R-:W-:-:S12]  /*9a10*/  @UP0 USHF.R.U32.HI UR9, URZ, UR11, UR7 ;  /* 0x0000000b3f090299 */ /* 0x000fd80008011607 */
.L_x_6311:
[----:B------:R-:W-:-:S04]  /*9a20*/  UIMAD UR9, UR9, UR5, UR5 ;  /* 0x00000005090972a4 */ /* 0x000fc8000f8e0205 */
[----:B------:R-:W-:-:S04]  /*9a30*/  UISETP.LT.AND UP0, UPT, UR4, UR9, UPT ;  /* 0x000000090400728c */ /* 0x000fc8000bf01270 */
[----:B------:R-:W-:-:S12]  /*9a40*/  USEL UR4, UR4, UR9, UP0 ;  /* 0x0000000904047287 */ /* 0x000fd80008000000 */
.L_x_6309:
        /* <DEDUP_REMOVED lines=32> */
.L_x_6313:
[----:B------:R-:W-:-:S11]  /*9c50*/  UISETP.NE.AND UP0, UPT, UR5, 0x1, UPT ;  /* 0x000000010500788c */ /* 0x000fd6000bf05270 */
[----:B------:R-:W-:Y:S02]  /*9c60*/  @UP0 ULDC.64 UR10, c[0x0][0xae0] ;  /* 0x0002b800000a0ab9 */ /* 0x000fe40000000a00 */
[----:B------:R-:W-:-:S04]  /*9c70*/  UIMAD.WIDE.U32 UR6, UR8, UR10, URZ ;  /* 0x0000000a080672a5 */ /* 0x000fc8000f8e003f */
[----:B------:R-:W-:-:S12]  /*9c80*/  @UP0 USHF.R.U32.HI UR8, URZ, UR11, UR7 ;  /* 0x0000000b3f080299 */ /* 0x000fd80008011607 */
.L_x_6314:
[----:B------:R-:W-:-:S04]  /*9c90*/  UIMAD UR5, UR8, UR5, URZ ;  /* 0x00000005080572a4 */ /* 0x000fc8000f8e023f */
[----:B------:R-:W-:-:S04]  /*9ca0*/  UISETP.LT.AND UP0, UPT, UR4, UR5, UPT ;  /* 0x000000050400728c */ /* 0x000fc8000bf01270 */
[----:B------:R-:W-:-:S12]  /*9cb0*/  USEL UR4, UR4, UR5, !UP0 ;  /* 0x0000000504047287 */ /* 0x000fd8000c000000 */
.L_x_6312:
        /* <DEDUP_REMOVED lines=17> */
[----:B------:R-:W-:Y:S01]  /*9dd0*/  IMAD.MOV.U32 R7, RZ, RZ, 0x40000040 ;  /* 0x40000040ff077424 */ /* 0x000fe200078e00ff */
        /* <DEDUP_REMOVED lines=46> */
[----:B------:R-:W-:Y:S01]  /*a0c0*/  IMAD.X R55, RZ, RZ, R18, P6 ;  /* 0x000000ffff377224 */ /* 0x000fe200030e0612 */
        /* <DEDUP_REMOVED lines=36> */
.L_x_6316:
        /* <DEDUP_REMOVED lines=12> */
.L_x_6315:
[----:B------:R-:W2:Y:S01]  /*a3d0*/  LDL R43, [R1+0x1d4] ;  /* 0x0001d400012b7983 */ /* 0x000ea20000100800 */
[----:B------:R-:W-:Y:S01]  /*a3e0*/  SHF.R.S32.HI R4, RZ, 0x1f, R3 ;  /* 0x0000001fff047819 */ /* 0x000fe20000011403 */
[----:B------:R-:W0:Y:S01]  /*a3f0*/  LDC.64 R50, c[0x0][0xad0] ;  /* 0x0002b400ff327b82 */ /* 0x000e220000000a00 */
[----:B------:R-:W-:Y:S01]  /*a400*/  IADD3 R7, P0, R2, 0xfc, RZ ;  /* 0x000000fc02077810 */ /* 0x000fe20007f1e0ff */
[----:B------:R-:W-:Y:S01]  /*a410*/  IMAD.U32 R14, RZ, RZ, UR38 ;  /* 0x00000026ff0e7e24 */ /* 0x000fe2000f8e00ff */
[----:B------:R-:W-:Y:S01]  /*a420*/  LEA.HI R4, R4, R3, RZ, 0x3 ;  /* 0x0000000304047211 */ /* 0x000fe200078f18ff */
[----:B------:R-:W-:Y:S01]  /*a430*/  IMAD.U32 R15, RZ, RZ, UR39 ;  /* 0x00000027ff0f7e24 */ /* 0x000fe2000f8e00ff */
[----:B------:R-:W-:Y:S01]  /*a440*/  IADD3 R38, P2, R2, 0xb0, RZ ;  /* 0x000000b002267810 */ /* 0x000fe20007f5e0ff */
[----:B------:R-:W-:Y:S01]  /*a450*/  IMAD.X R8, RZ, RZ, R18, P0 ;  /* 0x000000ffff087224 */ /* 0x000fe200000e0612 */
[C---:B------:R-:W-:Y:S01]  /*a460*/  LOP3.LUT R6, R4.reuse, 0xfffffff8, RZ, 0xc0, !PT ;  /* 0xfffffff804067812 */ /* 0x040fe200078ec0ff */
[----:B------:R-:W-:Y:S01]  /*a470*/  IMAD.SHL.U32 R4, R4, 0x40, RZ ;  /* 0x0000004004047824 */ /* 0x000fe200078e00ff */
[----:B------:R1:W-:Y:S01]  /*a480*/  STL.64 [R1+0xc0], R26 ;  /* 0x0000c01a01007387 */ /* 0x0003e20000100a00 */
[----:B------:R-:W-:Y:S01]  /*a490*/  IMAD.MOV.U32 R12, RZ, RZ, 0x10 ;  /* 0x00000010ff0c7424 */ /* 0x000fe200078e00ff */
[----:B------:R-:W-:Y:S01]  /*a4a0*/  BSSY B0, `(.L_x_6317) ;  /* 0x000003a000007945 */ /* 0x000fe20003800000 */
[----:B------:R-:W-:Y:S01]  /*a4b0*/  IMAD.IADD R3, R3, 0x1, -R6 ;  /* 0x0000000103037824 */ /* 0x000fe200078e0a06 */
[----:B------:R-:W-:Y:S01]  /*a4c0*/  LOP3.LUT R11, R4, 0xfffffe00, RZ, 0xc0, !PT ;  /* 0xfffffe00040b7812 */ /* 0x000fe200078ec0ff */
[--C-:B------:R-:W-:Y:S01]  /*a4d0*/  IMAD.X R39, RZ, RZ, R18.reuse, P2 ;  /* 0x000000ffff277224 */ /* 0x100fe200010e0612 */
[----:B------:R-:W-:Y:S01]  /*a4e0*/  IADD3 R6, P1, R2, 0x70, RZ ;  /* 0x0000007002067810 */ /* 0x000fe20007f3e0ff */
[C---:B------:R-:W-:Y:S01]  /*a4f0*/  IMAD.SHL.U32 R5, R3.reuse, 0x40, RZ ;  /* 0x0000004003057824 */ /* 0x040fe200078e00ff */
[----:B------:R-:W-:Y:S01]  /*a500*/  LOP3.LUT P0, RZ, R3, 0x2, RZ, 0xc0, !PT ;  /* 0x0000000203ff7812 */ /* 0x000fe2000780c0ff */
[----:B------:R-:W-:Y:S01]  /*a510*/  IMAD R0, R0, 0x400, R11 ;  /* 0x0000040000007824 */ /* 0x000fe200078e020b */
[----:B------:R3:W-:Y:S01]  /*a520*/  STL.64 [R1+0xb8], R38 ;  /* 0x0000b82601007387 */ /* 0x0007e20000100a00 */
[----:B------:R-:W-:Y:S01]  /*a530*/  IMAD.X R13, RZ, RZ, R18, P1 ;  /* 0x000000ffff0d7224 */ /* 0x000fe200008e0612 */
[----:B------:R-:W-:Y:S01]  /*a540*/  LOP3.LUT R5, R5, 0x1c0, RZ, 0xc0, !PT ;  /* 0x000001c005057812 */ /* 0x000fe200078ec0ff */
[----:B------:R-:W-:Y:S01]  /*a550*/  IMAD.U32 R33, RZ, RZ, UR50 ;  /* 0x00000032ff217e24 */ /* 0x000fe2000f8e00ff */
[----:B------:R-:W-:Y:S01]  /*a560*/  LOP3.LUT P1, RZ, R3, 0x4, RZ, 0xc0, !PT ;  /* 0x0000000403ff7812 */ /* 0x000fe2000782c0ff */
[----:B------:R-:W-:Y:S01]  /*a570*/  IMAD.U32 R32, RZ, RZ, UR49 ;  /* 0x00000031ff207e24 */ /* 0x000fe2000f8e00ff */
[----:B------:R-:W-:Y:S01]  /*a580*/  LOP3.LUT R9, R5, 0x8, R10, 0xf8, !PT ;  /* 0x0000000805097812 */ /* 0x000fe200078ef80a */
[----:B------:R-:W-:Y:S01]  /*a590*/  IMAD.MOV.U32 R36, RZ, RZ, RZ ;  /* 0x000000ffff247224 */ /* 0x000fe200078e00ff */
[----:B------:R-:W-:Y:S01]  /*a5a0*/  SHF.R.U32.HI R4, RZ, 0x3, R5 ;  /* 0x00000003ff047819 */ /* 0x000fe20000011605 */
[----:B------:R-:W-:Y:S01]  /*a5b0*/  IMAD.MOV.U32 R5, RZ, RZ, R8 ;  /* 0x000000ffff057224 */ /* 0x000fe200078e0008 */
[----:B------:R-:W3:Y:S01]  /*a5c0*/  LDC.64 R10, c[0x0][0xae0] ;  /* 0x0002b800ff0a7b82 */ /* 0x000ee20000000a00 */
[----:B------:R-:W-:Y:S01]  /*a5d0*/  SEL R12, R12, 0xfffffff0, !P0 ;  /* 0xfffffff00c0c7807 */ /* 0x000fe20004000000 */
[----:B0-----:R-:W-:Y:S01]  /*a5e0*/  IMAD.MOV.U32 R34, RZ, RZ, R51 ;  /* 0x000000ffff227224 */ /* 0x001fe200078e0033 */
[----:B------:R-:W-:Y:S01]  /*a5f0*/  LOP3.LUT R9, R9, R4, RZ, 0x3c, !PT ;  /* 0x0000000409097212 */ /* 0x000fe200078e3cff */
[----:B------:R-:W-:Y:S01]  /*a600*/  IMAD.MOV.U32 R4, RZ, RZ, R7 ;  /* 0x000000ffff047224 */ /* 0x000fe200078e0007 */
[----:B-1----:R-:W-:Y:S01]  /*a610*/  IADD3 R26, P3, R2, 0xa0, RZ ;  /* 0x000000a0021a7810 */ /* 0x002fe20007f7e0ff */
[----:B------:R-:W-:Y:S01]  /*a620*/  IMAD.MOV.U32 R7, RZ, RZ, R13 ;  /* 0x000000ffff077224 */ /* 0x000fe200078e000d */
[----:B------:R-:W-:Y:S01]  /*a630*/  STL.64 [R1+0xb0], R22 ;  /* 0x0000b01601007387 */ /* 0x000fe20000100a00 */
[----:B------:R-:W-:-:S02]  /*a640*/  IMAD.IADD R3, R0, 0x1, R9 ;  /* 0x0000000100037824 */ /* 0x000fc400078e0209 */
[----:B------:R-:W0:Y:S01]  /*a650*/  LDC.64 R8, c[0x0][0xad8] ;  /* 0x0002b600ff087b82 */ /* 0x000e220000000a00 */
[----:B------:R1:W-:Y:S01]  /*a660*/  STL.128 [R1+0x100], R4 ;  /* 0x0001000401007387 */ /* 0x0003e20000100c00 */
[----:B------:R-:W-:-:S03]  /*a670*/  IMAD.WIDE.U32 R20, R3, 0x2, R14 ;  /* 0x0000000203147825 */ /* 0x000fc600078e000e */
[----:B------:R4:W-:Y:S01]  /*a680*/  STL.U8 [R1+0xc8], RZ ;  /* 0x0000c8ff01007387 */ /* 0x0009e20000100000 */
[----:B------:R-:W-:Y:S01]  /*a690*/  IMAD.MOV.U32 R13, RZ, RZ, 0x20 ;  /* 0x00000020ff0d7424 */ /* 0x000fe200078e00ff */
[----:B------:R-:W-:Y:S01]  /*a6a0*/  IADD3 R20, P0, R20, 0x36400, RZ ;  /* 0x0003640014147810 */ /* 0x000fe20007f1e0ff */
[----:B------:R-:W-:Y:S01]  /*a6b0*/  IMAD.X R27, RZ, RZ, R18, P3 ;  /* 0x000000ffff1b7224 */ /* 0x000fe200018e0612 */
[----:B------:R4:W-:Y:S01]  /*a6c0*/  STL.U8 [R1+0x120], RZ ;  /* 0x000120ff01007387 */ /* 0x0009e20000100000 */
[----:B------:R-:W-:Y:S01]  /*a6d0*/  VIADD R191, R56, 0xffffff80 ;  /* 0xffffff8038bf7836 */ /* 0x000fe20000000000 */
[----:B------:R-:W-:Y:S01]  /*a6e0*/  SEL R13, R13, 0xffffffe0, !P1 ;  /* 0xffffffe00d0d7807 */ /* 0x000fe20004800000 */
[----:B------:R-:W-:Y:S01]  /*a6f0*/  IMAD.X R21, RZ, RZ, R21, P0 ;  /* 0x000000ffff157224 */ /* 0x000fe200000e0615 */
[----:B------:R4:W-:Y:S01]  /*a700*/  STL.128 [R1+0x110], R24 ;  /* 0x0001101801007387 */ /* 0x0009e20000100c00 */
[----:B---3--:R-:W-:Y:S02]  /*a710*/  IMAD.MOV.U32 R38, RZ, RZ, R10 ;  /* 0x000000ffff267224 */ /* 0x008fe400078e000a */
[----:B------:R-:W-:Y:S01]  /*a720*/  IMAD.MOV.U32 R39, RZ, RZ, R11 ;  /* 0x000000ffff277224 */ /* 0x000fe200078e000b */
[----:B-1----:R-:W1:Y:S01]  /*a730*/  LDC R6, c[0x0][0x450] ;  /* 0x00011400ff067b82 */ /* 0x002e620000000800 */
[----:B------:R-:W-:Y:S01]  /*a740*/  IMAD.MOV.U32 R7, RZ, RZ, R50 ;  /* 0x000000ffff077224 */ /* 0x000fe200078e0032 */
[----:B------:R4:W-:Y:S04]  /*a750*/  STL.64 [R1+0xa0], R12 ;  /* 0x0000a00c01007387 */ /* 0x0009e80000100a00 */
[----:B------:R4:W-:Y:S01]  /*a760*/  STL.64 [R1+0xa8], R20 ;  /* 0x0000a81401007387 */ /* 0x0009e20000100a00 */
[----:B0-----:R-:W-:Y:S01]  /*a770*/  IMAD.MOV.U32 R35, RZ, RZ, R8 ;  /* 0x000000ffff237224 */ /* 0x001fe200078e0008 */
[----:B------:R-:W1:Y:S01]  /*a780*/  LDC.64 R4, c[0x0][0x448] ;  /* 0x00011200ff047b82 */ /* 0x000e620000000a00 */
[----:B------:R-:W-:Y:S01]  /*a790*/  IMAD.MOV.U32 R37, RZ, RZ, R9 ;  /* 0x000000ffff257224 */ /* 0x000fe200078e0009 */
[----:B------:R4:W-:Y:S04]  /*a7a0*/  STL [R1+0xcc], R191 ;  /* 0x0000ccbf01007387 */ /* 0x0009e80000100800 */
[----:B------:R4:W-:Y:S04]  /*a7b0*/  STL.128 [R1+0xd0], R32 ;  /* 0x0000d02001007387 */ /* 0x0009e80000100c00 */
[----:B------:R4:W-:Y:S04]  /*a7c0*/  STL.128 [R1+0xe0], R36 ;  /* 0x0000e02401007387 */ /* 0x0009e80000100c00 */
[----:B-1----:R4:W-:Y:S01]  /*a7d0*/  STL.128 [R1+0xf0], R4 ;  /* 0x0000f00401007387 */ /* 0x0029e20000100c00 */
[----:B--2---:R-:W-:-:S04]  /*a7e0*/  LEA.HI R0, R43, R43, RZ, 0x1 ;  /* 0x0000002b2b007211 */ /* 0x004fc800078f08ff */
[----:B------:R-:W-:-:S05]  /*a7f0*/  LOP3.LUT R0, R0, 0xfffffffe, RZ, 0xc0, !PT ;  /* 0xfffffffe00007812 */ /* 0x000fca00078ec0ff */
[----:B------:R-:W-:-:S05]  /*a800*/  IMAD.IADD R0, R43, 0x1, -R0 ;  /* 0x000000012b007824 */ /* 0x000fca00078e0a00 */
[----:B------:R-:W-:-:S04]  /*a810*/  SHF.L.U32 R0, R0, 0x1f, RZ ;  /* 0x0000001f00007819 */ /* 0x000fc800000006ff */
[----:B------:R-:W0:Y:S02]  /*a820*/  SYNCS.PHASECHK.TRANS64.TRYWAIT P0, [UR46+0x38800], R0 ;  /* 0x03880000ff0075a7 */ /* 0x000e24000800016e */
[----:B0---4-:R-:W-:Y:S05]  /*a830*/  @!P0 BRA `(.L_x_6318) ;  /* 0x0000021400a48947 */ /* 0x011fea0003800000 */
.L_x_6530:
[----:B------:R-:W-:Y:S05]  /*a840*/  BSYNC B0 ;  /* 0x0000000000007941 */ /* 0x000fea0003800000 */
.L_x_6317:
[----:B------:R-:W2:Y:S04]  /*a850*/  LDL R34, [R1+0x424] ;  /* 0x0004240001227983 */ /* 0x000ea80000100800 */
[----:B------:R-:W3:Y:S04]  /*a860*/  LDL R33, [R1+0x428] ;  /* 0x0004280001217983 */ /* 0x000ee80000100800 */
[----:B------:R-:W4:Y:S04]  /*a870*/  LDL R32, [R1] ;  /* 0x0000000001207983 */ /* 0x000f280000100800 */
[----:B------:R1:W5:Y:S01]  /*a880*/  LDL.64 R20, [R1+0x1c8] ;  /* 0x0001c80001147983 */ /* 0x0003620000100a00 */
[C---:B------:R-:W-:Y:S01]  /*a890*/  IADD3 R26, P0, R2.reuse, 0xc8, RZ ;  /* 0x000000c8021a7810 */ /* 0x040fe20007f1e0ff */
[----:B------:R-:W-:Y:S01]  /*a8a0*/  IMAD.MOV.U32 R24, RZ, RZ, R30 ;  /* 0x000000ffff187224 */ /* 0x000fe200078e001e */
[----:B------:R-:W-:Y:S01]  /*a8b0*/  BSSY B0, `(.L_x_6319) ;  /* 0x0000039000007945 */ /* 0x000fe20003800000 */
[----:B------:R-:W-:Y:S01]  /*a8c0*/  IMAD.MOV.U32 R25, RZ, RZ, R45 ;  /* 0x000000ffff197224 */ /* 0x000fe200078e002d */
[----:B------:R-:W-:Y:S01]  /*a8d0*/  STL.64 [R1+0x128], R196 ;  /* 0x000128c401007387 */ /* 0x000fe20000100a00 */
[----:B------:R-:W-:Y:S01]  /*a8e0*/  IMAD.X R27, RZ, RZ, R18, P0 ;  /* 0x000000ffff1b7224 */ /* 0x000fe200000e0612 */
[----:B0-----:R-:W-:Y:S01]  /*a8f0*/  IADD3 R0, P0, R2, 0x3e0, RZ ;  /* 0x000003e002007810 */ /* 0x001fe20007f1e0ff */
[----:B------:R-:W-:-:S02]  /*a900*/  IMAD.MOV.U32 R12, RZ, RZ, R41 ;  /* 0x000000ffff0c7224 */ /* 0x000fc400078e0029 */
[----:B------:R-:W-:Y:S01]  /*a910*/  IMAD.MOV.U32 R13, RZ, RZ, R54 ;  /* 0x000000ffff0d7224 */ /* 0x000fe200078e0036 */
[----:B------:R0:W-:Y:S01]  /*a920*/  STL.128 [R1+0x130], R24 ;  /* 0x0001301801007387 */ /* 0x0001e20000100c00 */
[--C-:B------:R-:W-:Y:S01]  /*a930*/  IMAD.X R3, RZ, RZ, R18.reuse, P0 ;  /* 0x000000ffff037224 */ /* 0x100fe200000e0612 */
[----:B------:R-:W-:Y:S01]  /*a940*/  IADD3 R4, P0, R2, 0x100, RZ ;  /* 0x0000010002047810 */ /* 0x000fe20007f1e0ff */
[----:B------:R-:W-:Y:S01]  /*a950*/  IMAD.MOV.U32 R43, RZ, RZ, R53 ;  /* 0x000000ffff2b7224 */ /* 0x000fe200078e0035 */
[----:B------:R1:W-:Y:S03]  /*a960*/  STL.128 [R1+0x150], R12 ;  /* 0x0001500c01007387 */ /* 0x0003e60000100c00 */
[----:B------:R-:W-:Y:S02]  /*a970*/  IMAD.X R7, RZ, RZ, R18, P0 ;  /* 0x000000ffff077224 */ /* 0x000fe400000e0612 */
[----:B0-----:R-:W-:-:S02]  /*a980*/  IMAD.MOV.U32 R26, RZ, RZ, R31 ;  /* 0x000000ffff1a7224 */ /* 0x001fc400078e001f */
[----:B------:R-:W-:Y:S02]  /*a990*/  IMAD.MOV.U32 R27, RZ, RZ, R52 ;  /* 0x000000ffff1b7224 */ /* 0x000fe400078e0034 */
[----:B------:R-:W-:Y:S01]  /*a9a0*/  IMAD.MOV.U32 R24, RZ, RZ, R2 ;  /* 0x000000ffff187224 */ /* 0x000fe200078e0002 */
[C---:B-1----:R-:W-:Y:S01]  /*a9b0*/  IADD3 R12, P1, R2.reuse, 0x108, RZ ;  /* 0x00000108020c7810 */ /* 0x042fe20007f3e0ff */
[----:B------:R-:W-:Y:S01]  /*a9c0*/  IMAD.MOV.U32 R25, RZ, RZ, R18 ;  /* 0x000000ffff197224 */ /* 0x000fe200078e0012 */
[----:B------:R-:W-:-:S03]  /*a9d0*/  IADD3 R14, P0, R2, 0x120, RZ ;  /* 0x00000120020e7810 */ /* 0x000fc60007f1e0ff */
[--C-:B------:R-:W-:Y:S01]  /*a9e0*/  IMAD.X R13, RZ, RZ, R18.reuse, P1 ;  /* 0x000000ffff0d7224 */ /* 0x100fe200008e0612 */
[----:B------:R0:W-:Y:S01]  /*a9f0*/  STL.128 [R1+0x140], R24 ;  /* 0x0001401801007387 */ /* 0x0001e20000100c00 */
[----:B------:R-:W-:-:S05]  /*aa00*/  IMAD.X R15, RZ, RZ, R18, P0 ;  /* 0x000000ffff0f7224 */ /* 0x000fca00000e0612 */
[----:B------:R-:W-:Y:S01]  /*aa10*/  STL.64 [R1+0x1c0], R14 ;  /* 0x0001c00e01007387 */ /* 0x000fe20000100a00 */
[----:B0-----:R-:W-:Y:S02]  /*aa20*/  IMAD.MOV.U32 R26, RZ, RZ, R48 ;  /* 0x000000ffff1a7224 */ /* 0x001fe400078e0030 */
[----:B------:R-:W-:Y:S02]  /*aa30*/  IMAD.MOV.U32 R27, RZ, RZ, R57 ;  /* 0x000000ffff1b7224 */ /* 0x000fe400078e0039 */
[----:B------:R-:W-:Y:S02]  /*aa40*/  IMAD.MOV.U32 R24, RZ, RZ, R199 ;  /* 0x000000ffff187224 */ /* 0x000fe400078e00c7 */
        /* <DEDUP_REMOVED lines=23> */
[----:B------:R0:W-:Y:S01]  /*abc0*/  STL.128 [R1+0x1a0], R24 ;  /* 0x0001a01801007387 */ /* 0x0001e20000100c00 */
[----:B--2---:R-:W-:Y:S02]  /*abd0*/  IMAD.MOV.U32 R41, RZ, RZ, R34 ;  /* 0x000000ffff297224 */ /* 0x004fe400078e0022 */
[----:B---3--:R-:W-:Y:S01]  /*abe0*/  IMAD.MOV.U32 R40, RZ, RZ, R33 ;  /* 0x000000ffff287224 */ /* 0x008fe200078e0021 */
[----:B----4-:R-:W-:-:S04]  /*abf0*/  LOP3.LUT R0, R32, 0x1, RZ, 0xfc, !PT ;  /* 0x0000000120007812 */ /* 0x010fc800078efcff */
[----:B------:R0:W-:Y:S01]  /*ac00*/  STL.128 [R1+0x1b0], R40 ;  /* 0x0001b02801007387 */ /* 0x0001e20000100c00 */
[----:B------:R-:W-:-:S13]  /*ac10*/  ISETP.NE.AND P1, PT, R0, 0x3, PT ;  /* 0x000000030000780c */ /* 0x000fda0003f25270 */
[----:B0-----:R-:W-:Y:S05]  /*ac20*/  @!P1 BRA `(.L_x_6320) ;  /* 0x0000000000049947 */ /* 0x001fea0003800000 */
[----:B------:R-:W-:Y:S01]  /*ac30*/  BPT.TRAP 0x1 ;  /* 0x000000040000795c */ /* 0x000fe20000300000 */
.L_x_6320:
[----:B------:R-:W-:Y:S05]  /*ac40*/  BSYNC B0 ;  /* 0x0000000000007941 */ /* 0x000fea0003800000 */
.L_x_6319:
        /* <DEDUP_REMOVED lines=8> */
.L_x_6322:
[----:B------:R-:W-:Y:S05]  /*acd0*/  BSYNC B0 ;  /* 0x0000000000007941 */ /* 0x000fea0003800000 */
.L_x_6321:
[----:B------:R-:W-:Y:S04]  /*ace0*/  BSSY B0, `(.L_x_6323) ;  /* 0x0000004000007945 */ /* 0x000fe80003800000 */
[----:B-1----:R-:W-:Y:S05]  /*acf0*/  @P0 BRA `(.L_x_6324) ;  /* 0x0000000000080947 */ /* 0x002fea0003800000 */
[----:B------:R-:W1:Y:S02]  /*ad00*/  SYNCS.PHASECHK.TRANS64.TRYWAIT P0, [R20+URZ], R21 ;  /* 0x00000015140075a7 */ /* 0x000e64000800017f */
[----:B-1----:R-:W-:Y:S05]  /*ad10*/  @!P0 BRA `(.L_x_6325) ;  /* 0x0000021000848947 */ /* 0x002fea0003800000 */
.L_x_6324:
[----:B------:R-:W-:Y:S05]  /*ad20*/  BSYNC B0 ;  /* 0x0000000000007941 */ /* 0x000fea0003800000 */
.L_x_6323:
        /* <DEDUP_REMOVED lines=58> */
.L_x_6531:
[----:B------:R-:W-:Y:S05]  /*b0d0*/  BSYNC B0 ;  /* 0x0000000000007941 */ /* 0x000fea0003800000 */
.L_x_6326:
[----:B0-----:R-:W2:Y:S04]  /*b0e0*/  LDL R3, [R1+0x28] ;  /* 0x0000280001037983 */ /* 0x001ea80000100800 */
[----:B------:R0:W5:Y:S01]  /*b0f0*/  LDL.64 R12, [R1+0x1c8] ;  /* 0x0001c800010c7983 */ /* 0x0001620000100a00 */
[----:B------:R-:W-:Y:S01]  /*b100*/  BSSY B0, `(.L_x_6328) ;  /* 0x0000005000007945 */ /* 0x000fe20003800000 */
[----:B--2---:R-:W-:-:S04]  /*b110*/  LOP3.LUT R3, R3, 0x1, RZ, 0xfc, !PT ;  /* 0x0000000103037812 */ /* 0x004fc800078efcff */
[----:B------:R-:W-:-:S13]  /*b120*/  ISETP.NE.AND P1, PT, R3, 0x3, PT ;  /* 0x000000030300780c */ /* 0x000fda0003f25270 */
[----:B0-----:R-:W-:Y:S05]  /*b130*/  @!P1 BRA `(.L_x_6329) ;  /* 0x0000000000049947 */ /* 0x001fea0003800000 */
[----:B------:R-:W-:Y:S01]  /*b140*/  BPT.TRAP 0x1 ;  /* 0x000000040000795c */ /* 0x000fe20000300000 */
.L_x_6329:
[----:B------:R-:W-:Y:S05]  /*b150*/  BSYNC B0 ;  /* 0x0000000000007941 */ /* 0x000fea0003800000 */
.L_x_6328:
        /* <DEDUP_REMOVED lines=8> */
.L_x_6331:
[----:B------:R-:W-:Y:S05]  /*b1e0*/  BSYNC B0 ;  /* 0x0000000000007941 */ /* 0x000fea0003800000 */
.L_x_6330:
[----:B------:R-:W-:Y:S04]  /*b1f0*/  BSSY B0, `(.L_x_6332) ;  /* 0x0000004000007945 */ /* 0x000fe80003800000 */
[----:B-1----:R-:W-:Y:S05]  /*b200*/  @P0 BRA `(.L_x_6333) ;  /* 0x0000000000080947 */ /* 0x002fea0003800000 */
[----:B------:R-:W1:Y:S02]  /*b210*/  SYNCS.PHASECHK.TRANS64.TRYWAIT P0, [R12+URZ], R13 ;  /* 0x0000000d0c0075a7 */ /* 0x000e64000800017f */
[----:B-1----:R-:W-:Y:S05]  /*b220*/  @!P0 BRA `(.L_x_6334) ;  /* 0x0000020c006c8947 */ /* 0x002fea0003800000 */
.L_x_6333:
[----:B------:R-:W-:Y:S05]  /*b230*/  BSYNC B0 ;  /* 0x0000000000007941 */ /* 0x000fea0003800000 */
.L_x_6332:
        /* <DEDUP_REMOVED lines=439> */
.L_x_6336:
[----:B------:R-:W-:Y:S05]  /*cdb0*/  BSYNC B0 ;  /* 0x0000000000007941 */ /* 0x000fea0003800000 */
.L_x_6335:
        /* <DEDUP_REMOVED lines=132> */
.L_x_6340:
[----:B------:R-:W-:-:S13]  /*d600*/  ISETP.NE.AND P0, PT, R57, 0x1, PT ;  /* 0x000000013900780c */ /* 0x000fda0003f05270 */
[----:B------:R-:W-:-:S05]  /*d610*/  @P0 IMAD.HI.U32 R14, R7, R58, RZ ;  /* 0x0000003a070e0227 */ /* 0x000fca00078e00ff */
[----:B------:R-:W-:-:S07]  /*d620*/  @P0 SHF.R.U32.HI R7, RZ, R59, R14 ;  /* 0x0000003bff070219 */ /* 0x000fce000001160e */
.L_x_6341:
[----:B------:R-:W-:Y:S05]  /*d630*/  BSYNC B1 ;  /* 0x0000000000017941 */ /* 0x000fea0003800000 */
.L_x_6339:
[----:B------:R-:W-:-:S04]  /*d640*/  IMAD R14, R7, R57, -UR4 ;  /* 0x80000004070e7e24 */ /* 0x000fc8000f8e0239 */
[----:B------:R-:W-:-:S05]  /*d650*/  IMAD R14, R31, -0x2, R14 ;  /* 0xfffffffe1f0e7824 */ /* 0x000fca00078e020e */
[----:B------:R-:W-:Y:S02]  /*d660*/  VIMNMX R3, R3, R14, !PT ;  /* 0x0000000e03037248 */ /* 0x000fe40007fe0100 */
[----:B------:R-:W-:-:S07]  /*d670*/  VIADDMNMX R4, R14, R57, R4, PT ;  /* 0x000000390e047246 */ /* 0x000fce0003800104 */
.L_x_6338:
[----:B------:R-:W-:Y:S05]  /*d680*/  BSYNC B0 ;  /* 0x0000000000007941 */ /* 0x000fea0003800000 */
.L_x_6337:
        /* <DEDUP_REMOVED lines=90> */
.L_x_6345:
[----:B------:R-:W-:-:S13]  /*dc30*/  ISETP.NE.AND P6, PT, R57, 0x1, PT ;  /* 0x000000013900780c */ /* 0x000fda0003fc5270 */
[----:B------:R-:W-:-:S05]  /*dc40*/  @P6 IMAD.HI.U32 R58, R12, R58, RZ ;  /* 0x0000003a0c3a6227 */ /* 0x000fca00078e00ff */
[----:B------:R-:W-:-:S07]  /*dc50*/  @P6 SHF.R.U32.HI R12, RZ, R59, R58 ;  /* 0x0000003bff0c6219 */ /* 0x000fce000001163a */
.L_x_6346:
[----:B------:R-:W-:Y:S05]  /*dc60*/  BSYNC B1 ;  /* 0x0000000000017941 */ /* 0x000fea0003800000 */
.L_x_6344:
[----:B------:R-:W-:-:S04]  /*dc70*/  IMAD R12, R12, R57, -UR4 ;  /* 0x800000040c0c7e24 */ /* 0x000fc8000f8e0239 */
[----:B------:R-:W-:-:S05]  /*dc80*/  IMAD R12, R31, -0x2, R12 ;  /* 0xfffffffe1f0c7824 */ /* 0x000fca00078e020c */
[----:B------:R-:W-:Y:S02]  /*dc90*/  VIADDMNMX R4, R12, R57, R4, PT ;  /* 0x000000390c047246 */ /* 0x000fe40003800104 */
[----:B------:R-:W-:-:S07]  /*dca0*/  VIMNMX R3, R3, R12, !PT ;  /* 0x0000000c03037248 */ /* 0x000fce0007fe0100 */
.L_x_6343:
[----:B------:R-:W-:Y:S05]  /*dcb0*/  BSYNC B0 ;  /* 0x0000000000007941 */ /* 0x000fea0003800000 */
.L_x_6342:
        /* <DEDUP_REMOVED lines=244> */
[----:B------:R-:W4:Y:S04]  /*ec00*/  LDL R66, [R1+0x230] ;  /* 0x0002300001427983 */ /* 0x000f280000100800 */
[----:B------:R-:W0:Y:S01]  /*ec10*/  MUFU.EX2 R99, R99 ;  /* 0x0000006300637308 */ /* 0x000e220000000800 */
[-CC-:B------:R-:W-:Y:S01]  /*ec20*/  FFMA.FTZ R169, R30, R38.reuse, -R3.reuse ;  /* 0x000000261ea97223 */ /* 0x180fe20000010803 */
[----:B------:R-:W4:Y:S06]  /*ec30*/  LDL R68, [R1+0x234] ;  /* 0x0002340001447983 */ /* 0x000f2c0000100800 */
[----:B------:R-:W-:Y:S01]  /*ec40*/  MUFU.EX2 R111, R111 ;  /* 0x0000006f006f7308 */ /* 0x000fe20000000800 */
[----:B------:R-:W-:-:S07]  /*ec50*/  FFMA.FTZ R91, R31, R38, -R3 ;  /* 0x000000261f5b7223 */ /* 0x000fce0000010803 */
[----:B------:R-:W-:Y:S01]  /*ec60*/  MUFU.EX2 R166, R166 ;  /* 0x000000a600a67308 */ /* 0x000fe20000000800 */
        /* <DEDUP_REMOVED lines=13> */
[----:B------:R-:W-:Y:S01]  /*ed40*/  FFMA.FTZ R85, R37, R38, -R3 ;  /* 0x0000002625557223 */ /* 0x000fe20000010803 */
[----:B------:R-:W4:Y:S06]  /*ed50*/  LDL R76, [R1+0x244] ;  /* 0x00024400014c7983 */ /* 0x000f2c0000100800 */
[----:B------:R-:W-:Y:S08]  /*ed60*/  MUFU.EX2 R172, R172 ;  /* 0x000000ac00ac7308 */ /* 0x000ff00000000800 */
[----:B------:R-:W-:Y:S08]  /*ed70*/  MUFU.EX2 R101, R101 ;  /* 0x0000006500657308 */ /* 0x000ff00000000800 */
[----:B------:R-:W-:Y:S08]  /*ed80*/  MUFU.EX2 R174, R174 ;  /* 0x000000ae00ae7308 */ /* 0x000ff00000000800 */
[----:B------:R-:W-:Y:S01]  /*ed90*/  MUFU.EX2 R103, R103 ;  /* 0x0000006700677308 */ /* 0x000fe20000000800 */
[----:B------:R1:W-:Y:S04]  /*eda0*/  STL [R1+0x3f4], R0 ;  /* 0x0003f40001007387 */ /* 0x0003e80000100800 */
[----:B------:R-:W4:Y:S03]  /*edb0*/  LDL R27, [R1+0x2dc] ;  /* 0x0002dc00011b7983 */ /* 0x000f260000100800 */
[----:B------:R-:W1:Y:S08]  /*edc0*/  MUFU.EX2 R163, R163 ;  /* 0x000000a300a37308 */ /* 0x000e700000000800 */
[----:B------:R-:W2:Y:S01]  /*edd0*/  MUFU.EX2 R97, R97 ;  /* 0x0000006100617308 */ /* 0x000ea20000000800 */
[----:B0-----:R-:W-:-:S07]  /*ede0*/  FADD.FTZ R4, R161, R99 ;  /* 0x00000063a1047221 */ /* 0x001fce0000010000 */
[----:B------:R-:W0:Y:S01]  /*edf0*/  MUFU.EX2 R165, R165 ;  /* 0x000000a500a57308 */ /* 0x000e220000000800 */
[----:B------:R-:W-:Y:S01]  /*ee00*/  FADD.FTZ R12, R162, R7 ;  /* 0x00000007a20c7221 */ /* 0x000fe20000010000 */
[----:B-1----:R-:W-:Y:S01]  /*ee10*/  FADD.FTZ R4, R163, R4 ;  /* 0x00000004a3047221 */ /* 0x002fe20000010000 */
[----:B------:R-:W4:Y:S04]  /*ee20*/  LDL R26, [R1+0x1e0] ;  /* 0x0001e000011a7983 */ /* 0x000f280000100800 */
[----:B------:R-:W4:Y:S01]  /*ee30*/  LDL R28, [R1+0x1e4] ;  /* 0x0001e400011c7983 */ /* 0x000f220000100800 */
[----:B------:R-:W1:Y:S01]  /*ee40*/  MUFU.EX2 R95, R95 ;  /* 0x0000005f005f7308 */ /* 0x000e620000000800 */
[----:B------:R-:W-:Y:S01]  /*ee50*/  FADD.FTZ R7, R113, R12 ;  /* 0x0000000c71077221 */ /* 0x000fe20000010000 */
[----:B--2---:R-:W-:Y:S01]  /*ee60*/  FADD.FTZ R4, R97, R4 ;  /* 0x0000000461047221 */ /* 0x004fe20000010000 */
[----:B------:R-:W2:Y:S04]  /*ee70*/  LDL R30, [R1+0x1e8] ;  /* 0x0001e800011e7983 */ /* 0x000ea80000100800 */
[----:B------:R-:W2:Y:S01]  /*ee80*/  LDL R29, [R1+0x2e0] ;  /* 0x0002e000011d7983 */ /* 0x000ea20000100800 */
[----:B------:R-:W1:Y:S01]  /*ee90*/  MUFU.EX2 R167, R167 ;  /* 0x000000a700a77308 */ /* 0x000e620000000800 */
[----:B------:R-:W-:Y:S01]  /*eea0*/  FADD.FTZ R12, R164, R7 ;  /* 0x00000007a40c7221 */ /* 0x000fe20000010000 */
[----:B0-----:R-:W-:Y:S01]  /*eeb0*/  FADD.FTZ R4, R165, R4 ;  /* 0x00000004a5047221 */ /* 0x001fe20000010000 */
[----:B------:R-:W2:Y:S05]  /*eec0*/  LDL R32, [R1+0x1ec] ;  /* 0x0001ec0001207983 */ /* 0x000eaa0000100800 */
[----:B------:R-:W0:Y:S01]  /*eed0*/  MUFU.EX2 R93, R93 ;  /* 0x0000005d005d7308 */ /* 0x000e220000000800 */
[----:B------:R-:W-:Y:S01]  /*eee0*/  FADD.FTZ R7, R111, R12 ;  /* 0x0000000c6f077221 */ /* 0x000fe20000010000 */
[----:B-1----:R-:W-:Y:S01]  /*eef0*/  FADD.FTZ R4, R95, R4 ;  /* 0x000000045f047221 */ /* 0x002fe20000010000 */
[----:B------:R-:W2:Y:S04]  /*ef00*/  LDL R34, [R1+0x1f0] ;  /* 0x0001f00001227983 */ /* 0x000ea80000100800 */
[----:B------:R-:W2:Y:S01]  /*ef10*/  LDL R31, [R1+0x2e4] ;  /* 0x0002e400011f7983 */ /* 0x000ea20000100800 */
        /* <DEDUP_REMOVED lines=22> */
[----:B-1----:R-:W-:-:S06]  /*f080*/  FADD.FTZ R4, R89, R4 ;  /* 0x0000000459047221 */ /* 0x002fcc0000010000 */
[----:B------:R-:W1:Y:S01]  /*f090*/  MUFU.EX2 R175, R175 ;  /* 0x000000af00af7308 */ /* 0x000e620000000800 */
[----:B------:R-:W-:Y:S01]  /*f0a0*/  FADD.FTZ R12, R172, R3 ;  /* 0x00000003ac0c7221 */ /* 0x000fe20000010000 */
[----:B------:R-:W-:-:S06]  /*f0b0*/  FADD.FTZ R4, R173, R4 ;  /* 0x00000004ad047221 */ /* 0x000fcc0000010000 */
[----:B------:R-:W1:Y:S01]  /*f0c0*/  MUFU.EX2 R85, R85 ;  /* 0x0000005500557308 */ /* 0x000e620000000800 */
[----:B------:R-:W-:Y:S01]  /*f0d0*/  FADD.FTZ R3, R101, R12 ;  /* 0x0000000c65037221 */ /* 0x000fe20000010000 */
[----:B0-----:R-:W-:Y:S01]  /*f0e0*/  FADD.FTZ R4, R87, R4 ;  /* 0x0000000457047221 */ /* 0x001fe20000010000 */
[----:B------:R-:W2:Y:S02]  /*f0f0*/  LDL.64 R12, [R1+0x88] ;  /* 0x00008800010c7983 */ /* 0x000ea40000100a00 */
[----:B------:R-:W-:Y:S02]  /*f100*/  FADD.FTZ R36, R174, R3 ;  /* 0x00000003ae247221 */ /* 0x000fe40000010000 */
        /* <DEDUP_REMOVED lines=85> */
[----:B------:R-:W-:-:S05]  /*f660*/  MOV R24, R24 ;  /* 0x0000001800187202 */ /* 0x000fca0000000f00 */
[--C-:B------:R-:W-:Y:S02]  /*f670*/  IMAD R25, R15, 0x2, R24.reuse ;  /* 0x000000020f197824 */ /* 0x100fe400078e0218 */
[C---:B------:R-:W-:Y:S01]  /*f680*/  IMAD R15, R14.reuse, 0x2, R24 ;  /* 0x000000020e0f7824 */ /* 0x040fe200078e0218 */
[----:B------:R-:W-:Y:S01]  /*f690*/  STSM.16.M88.4 [R24], R160 ;  /* 0x000000a018007844 */ /* 0x000fe20000000200 */
[----:B------:R-:W-:Y:S02]  /*f6a0*/  IMAD R83, R14, 0x2, R25 ;  /* 0x000000020e537824 */ /* 0x000fe400078e0219 */
[----:B------:R-:W-:Y:S01]  /*f6b0*/  IMAD R14, R81, 0x1000, R12 ;  /* 0x00001000510e7824 */ /* 0x000fe200078e020c */
[----:B------:R0:W-:Y:S04]  /*f6c0*/  STSM.16.M88.4 [R15], R164 ;  /* 0x000000a40f007844 */ /* 0x0001e80000000200 */
[----:B------:R-:W-:Y:S01]  /*f6d0*/  R2UR UR6, R14 ;  /* 0x000000000e0672ca */ /* 0x000fe200000e0000 */
[----:B------:R-:W-:Y:S01]  /*f6e0*/  STSM.16.M88.4 [R25], R168 ;  /* 0x000000a819007844 */ /* 0x000fe20000000200 */
[----:B0-----:R-:W-:-:S05]  /*f6f0*/  IMAD.MOV.U32 R15, RZ, RZ, R13 ;  /* 0x000000ffff0f7224 */ /* 0x001fca00078e000d */
[----:B------:R-:W-:Y:S01]  /*f700*/  R2UR UR7, R15 ;  /* 0x000000000f0772ca */ /* 0x000fe200000e0000 */
        /* <DEDUP_REMOVED lines=36> */
[----:B------:R-:W-:Y:S01]  /*f950*/  VIADD R12, R14, 0x80 ;  /* 0x000000800e0c7836 */ /* 0x000fe20000000000 */
[----:B------:R-:W-:-:S04]  /*f960*/  R2UR UR7, R13 ;  /* 0x000000000d0772ca */ /* 0x000fc800000e0000 */
        /* <DEDUP_REMOVED lines=74> */
[----:B------:R-:W-:Y:S01]  /*fe10*/  VIADD R12, R14, 0x100 ;  /* 0x000001000e0c7836 */ /* 0x000fe20000000000 */
[----:B------:R-:W-:-:S04]  /*fe20*/  R2UR UR7, R13 ;  /* 0x000000000d0772ca */ /* 0x000fc800000e0000 */
        /* <DEDUP_REMOVED lines=378> */
.L_x_6348:
[----:B------:R-:W-:Y:S05]  /*115d0*/  BSYNC B0 ;  /* 0x0000000000007941 */ /* 0x000fea0003800000 */
.L_x_6347:
        /* <DEDUP_REMOVED lines=31> */
.L_x_6351:
[----:B------:R-:W-:-:S13]  /*117d0*/  ISETP.NE.AND P0, PT, R9, 0x1, PT ;  /* 0x000000010900780c */ /* 0x000fda0003f05270 */
[----:B------:R-:W-:-:S05]  /*117e0*/  @P0 IMAD.HI.U32 R10, R5, R10, RZ ;  /* 0x0000000a050a0227 */ /* 0x000fca00078e00ff */
[----:B------:R-:W-:-:S07]  /*117f0*/  @P0 SHF.R.U32.HI R5, RZ, R11, R10 ;  /* 0x0000000bff050219 */ /* 0x000fce000001160a */
.L_x_6352:
[----:B------:R-:W-:Y:S05]  /*11800*/  BSYNC B0 ;  /* 0x0000000000007941 */ /* 0x000fea0003800000 */
.L_x_6350:
[----:B------:R-:W-:-:S05]  /*11810*/  IMAD R5, R5, R9, R9 ;  /* 0x0000000905057224 */ /* 0x000fca00078e0209 */
[----:B------:R-:W-:-:S07]  /*11820*/  VIMNMX R8, R8, R5, PT ;  /* 0x0000000508087248 */ /* 0x000fce0003fe0100 */
.L_x_6349:
        /* <DEDUP_REMOVED lines=8> */
.L_x_6356:
[C---:B------:R-:W-:Y:S01]  /*118b0*/  IADD3 R12, P0, R2.reuse, 0x50, RZ ;  /* 0x00000050020c7810 */ /* 0x040fe20007f1e0ff */
[C---:B------:R-:W-:Y:S01]  /*118c0*/  VIADD R7, R2.reuse, 0x128 ;  /* 0x0000012802077836 */ /* 0x040fe20000000000 */
[----:B------:R-:W-:Y:S02]  /*118d0*/  IADD3 R28, P1, R2, 0xcc, RZ ;  /* 0x000000cc021c7810 */ /* 0x000fe40007f3e0ff */
[----:B------:R-:W-:Y:S01]  /*118e0*/  MOV R3, 0x11920 ;  /* 0x0001192000037802 */ /* 0x000fe20000000f00 */
[--C-:B------:R-:W-:Y:S02]  /*118f0*/  IMAD.X R13, RZ, RZ, R18.reuse, P0 ;  /* 0x000000ffff0d7224 */ /* 0x100fe400000e0612 */
[----:B------:R-:W-:-:S08]  /*11900*/  IMAD.X R29, RZ, RZ, R18, P1 ;  /* 0x000000ffff1d7224 */ /* 0x000fd000008e0612 */
[----:B------:R-:W-:Y:S05]  /*11910*/  CALL.REL.NOINC `($_ZN7cutlass13device_kernelIN5flash11enable_sm90INS1_16FlashAttnFwdSm90INS1_25CollectiveMainloopFwdSm90ILi2EN4cute5tupleIJNS5_1CILi1EEES8_S8_EEENS6_IJNS7_ILi64EEESA_SA_EEELi512ENS_6half_tEfNS_4arch4Sm90ELb0ELb1ELb1ELb1ELb1ELb0ELb1ELb0ELb0ELb1ELb0ELb0EEENS1_21CollectiveEpilogueFwdINS6_IJSA_NS7_ILi512EEESA_EEES9_SC_SE_Li256ELb1ELb1ELb0ELb0EEENS1_36VarlenDynamicPersistentTileSchedulerILi64ELi64ELi256ELi128ELb0ELb1ELb1ELb1ELb0ELb1EEEEEEEEEvNT_6ParamsE$_ZZN5flash25CollectiveMainloopFwdSm90ILi2EN4cute5tupleIJNS1_1CILi1EEES4_S4_EEENS2_IJNS3_ILi64EEES6_S6_EEELi512EN7cutlass6half_tEfNS8_4arch4Sm90ELb0ELb1ELb1ELb1ELb1ELb0ELb1ELb0ELb0ELb1ELb0ELb0EE3mmaINS_16FlashAttnFwdSm90ISC_NS_21CollectiveEpilogueFwdINS2_IJS6_NS3_ILi512EEES6_EEES5_S9_SB_Li256ELb1ELb1ELb0ELb0EEENS_36VarlenDynamicPersistentTileSchedulerILi64ELi64ELi256ELi128ELb0ELb1ELb1ELb1ELb0ELb1EEEE13SharedStorageENS1_6TensorINS1_11ArrayEngineIfLm128EEENS1_6LayoutINS2_IJNS2_IJNS3_ILi2EEESR_NS3_ILi32EEEEEES4_S4_EEENS2_IJNS2_IJS4_SR_NS3_ILi4EEEEEENS3_ILi0EEESX_EEEEEEENS_7SoftmaxILi2ELi0EEEEEbRKNSC_6ParamsENS8_13PipelineAsyncILi2EEES17_RNS8_13PipelineStateILj2EEERT0_RT1_iRiRKNS_16SeqlenInfoQKNewKILb1ELb0EEENS2_IJiiiiEEERT_ENKUliT_T0_T1_E_clIZSD_ISM_S10_S12_EbS15_S17_S17_S1A_S1C_S1E_iS1F_S1J_S1K_S1M_EUlRS1N_iE1_NS3_ILb0EEENS3_ILb1EEEEEDaiS1N_S1O_S1P_) ;  /* 0x000001e000087944 */ /* 0x000fea0003c00000 */
[C---:B------:R-:W-:Y:S01]  /*11920*/  ISETP.GT.AND P0, PT, R0.reuse, R6, PT ;  /* 0x000000060000720c */ /* 0x040fe20003f04270 */
[----:B------:R-:W-:-:S12]  /*11930*/  VIADD R0, R0, 0xffffffff ;  /* 0xffffffff00007836 */ /* 0x000fd80000000000 */
[----:B------:R-:W-:Y:S05]  /*11940*/  @P0 BRA `(.L_x_6356) ;  /* 0xfffffffc00d80947 */ /* 0x000fea000383ffff */
[----:B------:R-:W-:Y:S05]  /*11950*/  BSYNC B0 ;  /* 0x0000000000007941 */ /* 0x000fea0003800000 */
.L_x_6355:
[----:B------:R-:W2:Y:S02]  /*11960*/  LDL R4, [R1+0x50] ;  /* 0x0000500001047983 */ /* 0x000ea40000100800 */
[----:B--2---:R-:W-:-:S07]  /*11970*/  IMAD.SHL.U32 R4, R4, 0x40, RZ ;  /* 0x0000004004047824 */ /* 0x004fce00078e00ff */
.L_x_6354:
[----:B------:R-:W-:Y:S05]  /*11980*/  BSYNC B1 ;  /* 0x0000000000017941 */ /* 0x000fea0003800000 */
.L_x_6353:
        /* <DEDUP_REMOVED lines=26> */
.L_x_6359:
[----:B------:R-:W-:Y:S02]  /*11b30*/  ULDC UR4, c[0x0][0xadc] ;  /* 0x0002b70000047ab9 */ /* 0x000fe40000000800 */
[----:B------:R-:W-:-:S05]  /*11b40*/  IMAD.U32 R7, RZ, RZ, UR4 ;  /* 0x00000004ff077e24 */ /* 0x000fca000f8e00ff */
[----:B------:R-:W-:-:S13]  /*11b50*/  ISETP.NE.AND P0, PT, R7, 0x1, PT ;  /* 0x000000010700780c */ /* 0x000fda0003f05270 */
[----:B------:R-:W0:Y:S02]  /*11b60*/  @P0 LDC.64 R8, c[0x0][0xae0] ;  /* 0x0002b800ff080b82 */ /* 0x000e240000000a00 */
[----:B0-----:R-:W-:-:S05]  /*11b70*/  @P0 IMAD.HI.U32 R6, R4, R8, RZ ;  /* 0x0000000804060227 */ /* 0x001fca00078e00ff */
[----:B------:R-:W-:-:S07]  /*11b80*/  @P0 SHF.R.U32.HI R4, RZ, R9, R6 ;  /* 0x00000009ff040219 */ /* 0x000fce0000011606 */
.L_x_6360:
[----:B------:R-:W-:Y:S05]  /*11b90*/  BSYNC B0 ;  /* 0x0000000000007941 */ /* 0x000fea0003800000 */
.L_x_6358:
[----:B------:R-:W-:-:S05]  /*11ba0*/  IMAD R4, R4, R7, RZ ;  /* 0x0000000704047224 */ /* 0x000fca00078e02ff */
[----:B------:R-:W-:-:S07]  /*11bb0*/  VIMNMX R3, R3, R4, !PT ;  /* 0x0000000403037248 */ /* 0x000fce0007fe0100 */
.L_x_6357:
[----:B------:R-:W-:-:S05]  /*11bc0*/  VIADD R3, R3, 0x3f ;  /* 0x0000003f03037836 */ /* 0x000fca0000000000 */
[----:B------:R-:W-:-:S04]  /*11bd0*/  SHF.R.S32.HI R4, RZ, 0x1f, R3 ;  /* 0x0000001fff047819 */ /* 0x000fc80000011403 */
[----:B------:R-:W-:-:S04]  /*11be0*/  LEA.HI R4, R4, R3, RZ, 0x6 ;  /* 0x0000000304047211 */ /* 0x000fc800078f30ff */
[----:B------:R-:W-:-:S04]  /*11bf0*/  SHF.R.S32.HI R4, RZ, 0x6, R4 ;  /* 0x00000006ff047819 */ /* 0x000fc80000011404 */
[----:B------:R-:W-:-:S04]  /*11c00*/  VIMNMX R177, R4, UR43, !PT ;  /* 0x0000002b04b17c48 */ /* 0x000fc8000ffe0100 */
[----:B------:R-:W-:-:S13]  /*11c10*/  ISETP.GE.AND P0, PT, R0, R177, PT ;  /* 0x000000b10000720c */ /* 0x000fda0003f06270 */
[----:B------:R-:W-:Y:S05]  /*11c20*/  @!P0 BRA `(.L_x_6361) ;  /* 0x0000007000588947 */ /* 0x000fea0003800000 */
.L_x_6384:
        /* <DEDUP_REMOVED lines=20> */
.L_x_6363:
[----:B------:R-:W-:Y:S05]  /*11d70*/  BSYNC B0 ;  /* 0x0000000000007941 */ /* 0x000fea0003800000 */
.L_x_6362:
        /* <DEDUP_REMOVED lines=9> */
.L_x_6365:
[----:B------:R-:W-:Y:S05]  /*11e10*/  BSYNC B0 ;  /* 0x0000000000007941 */ /* 0x000fea0003800000 */
.L_x_6364:
[----:B------:R-:W-:Y:S04]  /*11e20*/  BSSY B0, `(.L_x_6366) ;  /* 0x0000006000007945 */ /* 0x000fe80003800000 */
[----:B-1----:R-:W-:Y:S05]  /*11e30*/  @P0 BRA `(.L_x_6367) ;  /* 0x0000000000100947 */ /* 0x002fea0003800000 */
[----:B-----5:R-:W-:Y:S01]  /*11e40*/  IMAD R8, R8, 0x8, R3 ;  /* 0x0000000808087824 */ /* 0x020fe200078e0203 */
[----:B------:R-:W-:-:S04]  /*11e50*/  SHF.L.U32 R9, R9, 0x1f, RZ ;  /* 0x0000001f09097819 */ /* 0x000fc800000006ff */
[----:B------:R-:W1:Y:S02]  /*11e60*/  SYNCS.PHASECHK.TRANS64.TRYWAIT P0, [R8+URZ], R9 ;  /* 0x00000009080075a7 */ /* 0x000e64000800017f */
[----:B-1----:R-:W-:Y:S05]  /*11e70*/  @!P0 BRA `(.L_x_6368) ;  /* 0x000001a0006c8947 */ /* 0x002fea0003800000 */
.L_x_6367:
[----:B------:R-:W-:Y:S05]  /*11e80*/  BSYNC B0 ;  /* 0x0000000000007941 */ /* 0x000fea0003800000 */
.L_x_6366:
        /* <DEDUP_REMOVED lines=57> */
.L_x_6370:
[----:B------:R-:W-:Y:S05]  /*12220*/  BSYNC B0 ;  /* 0x0000000000007941 */ /* 0x000fea0003800000 */
.L_x_6369:
        /* <DEDUP_REMOVED lines=8> */
.L_x_6372:
[----:B------:R-:W-:Y:S05]  /*122b0*/  BSYNC B0 ;  /* 0x0000000000007941 */ /* 0x000fea0003800000 */
.L_x_6371:
[----:B------:R-:W-:Y:S04]  /*122c0*/  BSSY B0, `(.L_x_6373) ;  /* 0x0000004000007945 */ /* 0x000fe80003800000 */
[----:B-1----:R-:W-:Y:S05]  /*122d0*/  @P0 BRA `(.L_x_6374) ;  /* 0x0000000000080947 */ /* 0x002fea0003800000 */
[----:B------:R-:W1:Y:S02]  /*122e0*/  SYNCS.PHASECHK.TRANS64.TRYWAIT P0, [R14+URZ], R15 ;  /* 0x0000000f0e0075a7 */ /* 0x000e64000800017f */
[----:B-1----:R-:W-:Y:S05]  /*122f0*/  @!P0 BRA `(.L_x_6375) ;  /* 0x0000019c00608947 */ /* 0x002fea0003800000 */
.L_x_6374:
[----:B------:R-:W-:Y:S05]  /*12300*/  BSYNC B0 ;  /* 0x0000000000007941 */ /* 0x000fea0003800000 */
.L_x_6373:
        /* <DEDUP_REMOVED lines=204> */
[----:B------:R-:W4:Y:S07]  /*12fd0*/  LDL.64 R56, [R1+0x90] ;  /* 0x0000900001387983 */ /* 0x000f2e0000100a00 */
[----:B------:R-:W-:Y:S01]  /*12fe0*/  HGMMA.64x64x16.F32 R24, gdesc[UR4], R24, UP0, gsb0 ;  /* 0x00e00000041879f0 */ /* 0x000fe2000b800818 */
        /* <DEDUP_REMOVED lines=233> */
.L_x_6377:
[----:B------:R-:W-:Y:S05]  /*13e80*/  BSYNC B0 ;  /* 0x0000000000007941 */ /* 0x000fea0003800000 */
.L_x_6376:
        /* <DEDUP_REMOVED lines=142> */
.L_x_6379:
[----:B------:R-:W-:Y:S05]  /*14770*/  BSYNC B0 ;  /* 0x0000000000007941 */ /* 0x000fea0003800000 */
.L_x_6378:
        /* <DEDUP_REMOVED lines=9> */
.L_x_6381:
[----:B------:R-:W-:Y:S05]  /*14810*/  BSYNC B0 ;  /* 0x0000000000007941 */ /* 0x000fea0003800000 */
.L_x_6380:
        /* <DEDUP_REMOVED lines=675> */
[----:B------:R0:W-:Y:S04]  /*17250*/  STSM.16.M88.4 [R4], R160 ;  /* 0x000000a004007844 */ /* 0x0001e80000000200 */
        /* <DEDUP_REMOVED lines=10> */
[----:B-1----:R-:W-:Y:S01]  /*17300*/  IMAD.MOV.U32 R5, RZ, RZ, R7 ;  /* 0x000000ffff057224 */ /* 0x002fe200078e0007 */
        /* <DEDUP_REMOVED lines=414> */
.L_x_6383:
[----:B------:R-:W-:Y:S05]  /*18cf0*/  BSYNC B0 ;  /* 0x0000000000007941 */ /* 0x000fea0003800000 */
.L_x_6382:
        /* <DEDUP_REMOVED lines=9> */
.L_x_6361:
[----:B------:R-:W-:-:S04]  /*18d90*/  UISETP.LT.AND UP0, UPT, URZ, UR42, UPT ;  /* 0x0000002a3f00728c */ /* 0x000fc8000bf01270 */
[----:B------:R-:W-:-:S06]  /*18da0*/  USEL UR4, URZ, UR42, !UP0 ;  /* 0x0000002a3f047287 */ /* 0x000fcc000c000000 */
[----:B------:R-:W-:-:S13]  /*18db0*/  ISETP.GE.AND P0, PT, R0, UR4, PT ;  /* 0x0000000400007c0c */ /* 0x000fda000bf06270 */
[----:B------:R-:W-:Y:S05]  /*18dc0*/  @!P0 BRA `(.L_x_6385) ;  /* 0x0000007c00fc8947 */ /* 0x000fea0003800000 */
.L_x_6418:
        /* <DEDUP_REMOVED lines=20> */
.L_x_6387:
[----:B------:R-:W-:Y:S05]  /*18f10*/  BSYNC B0 ;  /* 0x0000000000007941 */ /* 0x000fea0003800000 */
.L_x_6386:
        /* <DEDUP_REMOVED lines=9> */
.L_x_6389:
[----:B------:R-:W-:Y:S05]  /*18fb0*/  BSYNC B0 ;  /* 0x0000000000007941 */ /* 0x000fea0003800000 */
.L_x_6388:
[----:B------:R-:W-:Y:S04]  /*18fc0*/  BSSY B0, `(.L_x_6390) ;  /* 0x0000006000007945 */ /* 0x000fe80003800000 */
[----:B-1----:R-:W-:Y:S05]  /*18fd0*/  @P0 BRA `(.L_x_6391) ;  /* 0x0000000000100947 */ /* 0x002fea0003800000 */
[----:B-----5:R-:W-:Y:S01]  /*18fe0*/  IMAD R8, R8, 0x8, R3 ;  /* 0x0000000808087824 */ /* 0x020fe200078e0203 */
[----:B------:R-:W-:-:S04]  /*18ff0*/  SHF.L.U32 R9, R9, 0x1f, RZ ;  /* 0x0000001f09097819 */ /* 0x000fc800000006ff */
[----:B------:R-:W1:Y:S02]  /*19000*/  SYNCS.PHASECHK.TRANS64.TRYWAIT P0, [R8+URZ], R9 ;  /* 0x00000009080075a7 */ /* 0x000e64000800017f */
[----:B-1----:R-:W-:Y:S05]  /*19010*/  @!P0 BRA `(.L_x_6392) ;  /* 0x00000130002c8947 */ /* 0x002fea0003800000 */
.L_x_6391:
[----:B------:R-:W-:Y:S05]  /*19020*/  BSYNC B0 ;  /* 0x0000000000007941 */ /* 0x000fea0003800000 */
.L_x_6390:
        /* <DEDUP_REMOVED lines=57> */
.L_x_6394:
[----:B------:R-:W-:Y:S05]  /*193c0*/  BSYNC B0 ;  /* 0x0000000000007941 */ /* 0x000fea0003800000 */
.L_x_6393:
        /* <DEDUP_REMOVED lines=8> */
.L_x_6396:
[----:B------:R-:W-:Y:S05]  /*19450*/  BSYNC B0 ;  /* 0x0000000000007941 */ /* 0x000fea0003800000 */
.L_x_6395:
[----:B------:R-:W-:Y:S04]  /*19460*/  BSSY B0, `(.L_x_6397) ;  /* 0x0000004000007945 */ /* 0x000fe80003800000 */
[----:B-1----:R-:W-:Y:S05]  /*19470*/  @P0 BRA `(.L_x_6398) ;  /* 0x0000000000080947 */ /* 0x002fea0003800000 */
[----:B------:R-:W1:Y:S02]  /*19480*/  SYNCS.PHASECHK.TRANS64.TRYWAIT P0, [R14+URZ], R15 ;  /* 0x0000000f0e0075a7 */ /* 0x000e64000800017f */
[----:B-1----:R-:W-:Y:S05]  /*19490*/  @!P0 BRA `(.L_x_6399) ;  /* 0x0000012c00208947 */ /* 0x002fea0003800000 */
.L_x_6398:
[----:B------:R-:W-:Y:S05]  /*194a0*/  BSYNC B0 ;  /* 0x0000000000007941 */ /* 0x000fea0003800000 */
.L_x_6397:
        /* <DEDUP_REMOVED lines=439> */
.L_x_6401:
[----:B------:R-:W-:Y:S05]  /*1b020*/  BSYNC B0 ;  /* 0x0000000000007941 */ /* 0x000fea0003800000 */
.L_x_6400:
        /* <DEDUP_REMOVED lines=128> */
.L_x_6405:
[----:B------:R-:W-:-:S13]  /*1b830*/  ISETP.NE.AND P0, PT, R9, 0x1, PT ;  /* 0x000000010900780c */ /* 0x000fda0003f05270 */
[----:B------:R-:W-:-:S05]  /*1b840*/  @P0 IMAD.HI.U32 R12, R8, R10, RZ ;  /* 0x0000000a080c0227 */ /* 0x000fca00078e00ff */
[----:B------:R-:W-:-:S07]  /*1b850*/  @P0 SHF.R.U32.HI R8, RZ, R11, R12 ;  /* 0x0000000bff080219 */ /* 0x000fce000001160c */
.L_x_6406:
[----:B------:R-:W-:Y:S05]  /*1b860*/  BSYNC B1 ;  /* 0x0000000000017941 */ /* 0x000fea0003800000 */
.L_x_6404:
[----:B------:R-:W-:-:S04]  /*1b870*/  IMAD R13, R8, R9, -R31 ;  /* 0x00000009080d7224 */ /* 0x000fc800078e0a1f */
[----:B------:R-:W-:-:S05]  /*1b880*/  IMAD R8, R30, -0x2, R13 ;  /* 0xfffffffe1e087824 */ /* 0x000fca00078e020d */
[----:B------:R-:W-:Y:S02]  /*1b890*/  VIMNMX R7, R7, R8, !PT ;  /* 0x0000000807077248 */ /* 0x000fe40007fe0100 */
[----:B------:R-:W-:-:S07]  /*1b8a0*/  VIADDMNMX R6, R8, R9, R6, PT ;  /* 0x0000000908067246 */ /* 0x000fce0003800106 */
.L_x_6403:
[----:B------:R-:W-:Y:S05]  /*1b8b0*/  BSYNC B0 ;  /* 0x0000000000007941 */ /* 0x000fea0003800000 */
.L_x_6402:
        /* <DEDUP_REMOVED lines=15> */
[----:B------:R-:W-:Y:S02]  /*1b9b0*/  ISETP.GT.AND P3, PT, R7, 0x9, !P5 ;  /* 0x000000090700780c */ /* 0x000fe40006f64270 */
        /* <DEDUP_REMOVED lines=74> */
.L_x_6410:
[----:B------:R-:W-:-:S13]  /*1be60*/  ISETP.NE.AND P6, PT, R9, 0x1, PT ;  /* 0x000000010900780c */ /* 0x000fda0003fc5270 */
[----:B------:R-:W-:-:S05]  /*1be70*/  @P6 IMAD.HI.U32 R10, R4, R10, RZ ;  /* 0x0000000a040a6227 */ /* 0x000fca00078e00ff */
[----:B------:R-:W-:-:S07]  /*1be80*/  @P6 SHF.R.U32.HI R4, RZ, R11, R10 ;  /* 0x0000000bff046219 */ /* 0x000fce000001160a */
.L_x_6411:
[----:B------:R-:W-:Y:S05]  /*1be90*/  BSYNC B1 ;  /* 0x0000000000017941 */ /* 0x000fea0003800000 */
.L_x_6409:
[----:B------:R-:W-:-:S04]  /*1bea0*/  IMAD R5, R4, R9, -R31 ;  /* 0x0000000904057224 */ /* 0x000fc800078e0a1f */
[----:B------:R-:W-:-:S05]  /*1beb0*/  IMAD R30, R30, -0x2, R5 ;  /* 0xfffffffe1e1e7824 */ /* 0x000fca00078e0205 */
[----:B------:R-:W-:Y:S02]  /*1bec0*/  VIADDMNMX R6, R30, R9, R6, PT ;  /* 0x000000091e067246 */ /* 0x000fe40003800106 */
[----:B------:R-:W-:-:S07]  /*1bed0*/  VIMNMX R7, R7, R30, !PT ;  /* 0x0000001e07077248 */ /* 0x000fce0007fe0100 */
.L_x_6408:
[----:B------:R-:W-:Y:S05]  /*1bee0*/  BSYNC B0 ;  /* 0x0000000000007941 */ /* 0x000fea0003800000 */
.L_x_6407:
[C---:B------:R-:W-:Y:S01]  /*1bef0*/  ISETP.GT.AND P0, PT, R7.reuse, 0x1, !P0 ;  /* 0x000000010700780c */ /* 0x040fe20004704270 */
[----:B------:R-:W2:Y:S01]  /*1bf00*/  LDL.64 R10, [R1+0x400] ;  /* 0x00040000010a7983 */ /* 0x000ea20000100a00 */
[----:B------:R-:W-:Y:S02]  /*1bf10*/  ISETP.GT.AND P1, PT, R7, 0x8, !P1 ;  /* 0x000000080700780c */ /* 0x000fe40004f24270 */
[C---:B------:R-:W-:Y:S02]  /*1bf20*/  ISETP.LT.OR P0, PT, R6.reuse, 0x2, P0 ;  /* 0x000000020600780c */ /* 0x040fe40000701670 */
[----:B------:R-:W-:Y:S02]  /*1bf30*/  ISETP.LT.OR P1, PT, R6, 0x9, P1 ;  /* 0x000000090600780c */ /* 0x000fe40000f21670 */
[----:B------:R-:W-:Y:S02]  /*1bf40*/  FSEL R20, R27, -INF , !P0 ;  /* 0xff8000001b147808 */ /* 0x000fe40004000000 */
[----:B------:R-:W3:Y:S01]  /*1bf50*/  LDL.64 R26, [R1+0x3f0] ;  /* 0x0003f000011a7983 */ /* 0x000ee20000100a00 */
[----:B------:R-:W-:-:S02]  /*1bf60*/  ISETP.NE.AND P0, PT, R12, RZ, PT ;  /* 0x000000ff0c00720c */ /* 0x000fc40003f05270 */
[----:B------:R-:W-:Y:S02]  /*1bf70*/  FSEL R212, R212, -INF , !P1 ;  /* 0xff800000d4d47808 */ /* 0x000fe40004800000 */
[----:B------:R-:W-:Y:S02]  /*1bf80*/  ISETP.GT.AND P0, PT, R7, 0x9, !P0 ;  /* 0x000000090700780c */ /* 0x000fe40004704270 */
[----:B------:R-:W-:Y:S02]  /*1bf90*/  ISETP.NE.AND P1, PT, R13, RZ, PT ;  /* 0x000000ff0d00720c */ /* 0x000fe40003f25270 */
[----:B------:R-:W-:Y:S01]  /*1bfa0*/  ISETP.LT.OR P0, PT, R6, 0xa, P0 ;  /* 0x0000000a0600780c */ /* 0x000fe20000701670 */
[----:B------:R-:W4:Y:S01]  /*1bfb0*/  LDL.64 R12, [R1+0xb8] ;  /* 0x0000b800010c7983 */ /* 0x000f220000100a00 */
        /* <DEDUP_REMOVED lines=25> */
[----:B------:R-:W-:Y:S02]  /*1c150*/  FSEL R180, R42, -INF , !P0 ;  /* 0xff8000002ab47808 */ /* 0x000fe40004000000 */
        /* <DEDUP_REMOVED lines=94> */
.L_x_6413:
[----:B------:R-:W-:Y:S05]  /*1c740*/  BSYNC B0 ;  /* 0x0000000000007941 */ /* 0x000fea0003800000 */
.L_x_6412:
        /* <DEDUP_REMOVED lines=9> */
.L_x_6415:
[----:B------:R-:W-:Y:S05]  /*1c7e0*/  BSYNC B0 ;  /* 0x0000000000007941 */ /* 0x000fea0003800000 */
.L_x_6414:
        /* <DEDUP_REMOVED lines=91> */
[----:B------:R-:W3:Y:S01]  /*1cda0*/  MUFU.EX2 R161, R161 ;  /* 0x000000a100a17308 */ /* 0x000ee20000000800 */
[-C--:B------:R-:W-:Y:S01]  /*1cdb0*/  FFMA.FTZ R163, R212, R205.reuse, -R177 ;  /* 0x000000cdd4a37223 */ /* 0x080fe200000108b1 */
[----:B------:R-:W-:-:S06]  /*1cdc0*/  FFMA.FTZ R15, R15, R205, -R12 ;  /* 0x000000cd0f0f7223 */ /* 0x000fcc000001080c */
[----:B------:R-:W0:Y:S01]  /*1cdd0*/  MUFU.EX2 R21, R21 ;  /* 0x0000001500157308 */ /* 0x000e220000000800 */
[----:B------:R-:W-:-:S07]  /*1cde0*/  FFMA.FTZ R14, R14, R205, -R177 ;  /* 0x000000cd0e0e7223 */ /* 0x000fce00000108b1 */
[----:B------:R-:W1:Y:S01]  /*1cdf0*/  MUFU.EX2 R20, R20 ;  /* 0x0000001400147308 */ /* 0x000e620000000800 */
[----:B------:R-:W-:-:S07]  /*1ce00*/  FFMA.FTZ R165, R206, R205, -R177 ;  /* 0x000000cdcea57223 */ /* 0x000fce00000108b1 */
        /* <DEDUP_REMOVED lines=131> */
[C---:B--2---:R-:W-:Y:S01]  /*1d640*/  FMUL.FTZ R63, R150.reuse, R63 ;  /* 0x0000003f963f7220 */ /* 0x044fe20000410000 */
        /* <DEDUP_REMOVED lines=875> */
.L_x_6417:
[----:B------:R-:W-:Y:S05]  /*20d00*/  BSYNC B0 ;  /* 0x0000000000007941 */ /* 0x000fea0003800000 */
.L_x_6416:
[----:B------:R-:W2:Y:S04]  /*20d10*/  LDL.64 R6, [R1+0x48] ;  /* 0x0000480001067983 */ /* 0x000ea80000100a00 */
[----:B------:R-:W3:Y:S01]  /*20d20*/  LDL R4, [R1+0x34] ;  /* 0x0000340001047983 */ /* 0x000ee20000100800 */
[----:B------:R-:W-:-:S04]  /*20d30*/  UISETP.LT.AND UP0, UPT, URZ, UR42, UPT ;  /* 0x0000002a3f00728c */ /* 0x000fc8000bf01270 */
[----:B------:R-:W-:-:S06]  /*20d40*/  USEL UR4, URZ, UR42, !UP0 ;  /* 0x0000002a3f047287 */ /* 0x000fcc000c000000 */
[C---:B------:R-:W-:Y:S01]  /*20d50*/  ISETP.GT.AND P0, PT, R0.reuse, UR4, PT ;  /* 0x0000000400007c0c */ /* 0x040fe2000bf04270 */
[----:B------:R-:W-:Y:S01]  /*20d60*/  VIADD R0, R0, 0xffffffff ;  /* 0xffffffff00007836 */ /* 0x000fe20000000000 */
[----:B--2---:R-:W-:-:S05]  /*20d70*/  MOV R6, R6 ;  /* 0x0000000600067202 */ /* 0x004fca0000000f00 */
[----:B-----5:R-:W-:-:S05]  /*20d80*/  IMAD R3, R3, 0x8, R6 ;  /* 0x0000000803037824 */ /* 0x020fca00078e0206 */
[----:B---3--:R-:W-:-:S04]  /*20d90*/  PRMT R3, R4, 0x654, R3 ;  /* 0x0000065404037816 */ /* 0x008fc80000000003 */
[----:B------:R1:W-:Y:S01]  /*20da0*/  SYNCS.ARRIVE.TRANS64.RED.A1T0 RZ, [R3+URZ], RZ ;  /* 0x000000ff03ff79a7 */ /* 0x0003e2000810043f */
[----:B------:R-:W-:Y:S05]  /*20db0*/  @P0 BRA `(.L_x_6418) ;  /* 0xffffff8000040947 */ /* 0x000fea000383ffff */
.L_x_6385:
        /* <DEDUP_REMOVED lines=330> */
.L_x_6302:
[----:B0-----:R-:W0:Y:S01]  /*22260*/  S2R R7, SR_CgaCtaId ;  /* 0x0000000000077919 */ /* 0x001e220000008800 */
[----:B------:R-:W-:Y:S01]  /*22270*/  MOV R0, 0x400 ;  /* 0x0000040000007802 */ /* 0x000fe20000000f00 */
[----:B------:R-:W-:Y:S01]  /*22280*/  BSSY B0, `(.L_x_6419) ;  /* 0x000031b000007945 */ /* 0x000fe20003800000 */
[----:B------:R-:W-:Y:S02]  /*22290*/  BAR.SYNC.DEFER_BLOCKING 0x5, 0x180 ;  /* 0x0146000000007b1d */ /* 0x000fe40000010000 */
[----:B0-----:R-:W-:-:S04]  /*222a0*/  LEA R0, R7, R0, 0x18 ;  /* 0x0000000007007211 */ /* 0x001fc800078ec0ff */
[----:B------:R-:W-:Y:S02]  /*222b0*/  R2UR UR46, R0 ;  /* 0x00000000002e72ca */ /* 0x000fe400000e0000 */
[----:B------:R-:W-:-:S04]  /*222c0*/  PRMT R0, R3, 0x9910, RZ ;  /* 0x0000991003007816 */ /* 0x000fc800000000ff */
[----:B------:R-:W-:-:S07]  /*222d0*/  ISETP.NE.AND P0, PT, R0, RZ, PT ;  /* 0x000000ff0000720c */ /* 0x000fce0003f05270 */
[----:B------:R-:W0:Y:S02]  /*222e0*/  LDS.128 R8, [UR46+0x388d0] ;  /* 0x0388d02eff087984 */ /* 0x000e240008000c00 */
[----:B0-----:R-:W-:Y:S02]  /*222f0*/  R2UR UR5, R9 ;  /* 0x00000000090572ca */ /* 0x001fe400000e0000 */
[----:B------:R-:W-:Y:S02]  /*22300*/  R2UR UR7, R10 ;  /* 0x000000000a0772ca */ /* 0x000fe400000e0000 */
[----:B------:R-:W-:Y:S01]  /*22310*/  R2UR UR6, R11 ;  /* 0x000000000b0672ca */ /* 0x000fe200000e0000 */
[----:B------:R-:W-:Y:S06]  /*22320*/  BAR.ARV 0x4, 0x180 ;  /* 0x0106000000007b1d */ /* 0x000fec0000002000 */
[----:B------:R-:W-:Y:S08]  /*22330*/  @!P0 BRA `(.L_x_6420) ;  /* 0x0000002000ac8947 */ /* 0x000ff00003800000 */
[----:B------:R-:W2:Y:S04]  /*22340*/  LDL.128 R140, [R1+0x1e0] ;  /* 0x0001e000018c7983 */ /* 0x000ea80000100c00 */
[----:B------:R-:W3:Y:S04]  /*22350*/  LDL.128 R132, [R1+0x200] ;  /* 0x0002000001847983 */ /* 0x000ee80000100c00 */
[----:B------:R-:W4:Y:S04]  /*22360*/  LDL.128 R136, [R1+0x1f0] ;  /* 0x0001f00001887983 */ /* 0x000f280000100c00 */
        /* <DEDUP_REMOVED lines=28> */
[----:B------:R-:W4:Y:S01]  /*22530*/  LDL.128 R8, [R1+0x3d0] ;  /* 0x0003d00001087983 */ /* 0x000f220000100c00 */
[----:B------:R-:W-:Y:S01]  /*22540*/  IADD3 R5, P1, R16, 0x20, RZ ;  /* 0x0000002010057810 */ /* 0x000fe20007f3e0ff */
[----:B------:R-:W-:-:S03]  /*22550*/  ULDC.64 UR8, c[0x0][0xd00] ;  /* 0x0003400000087ab9 */ /* 0x000fc60000000a00 */
[----:B------:R-:W-:Y:S02]  /*22560*/  LOP3.LUT R4, R5, 0x380, RZ, 0xc0, !PT ;  /* 0x0000038005047812 */ /* 0x000fe400078ec0ff */
[----:B------:R-:W-:Y:S02]  /*22570*/  IADD3 R145, P0, R16, 0x40, RZ ;  /* 0x0000004010917810 */ /* 0x000fe40007f1e0ff */
[----:B------:R-:W-:Y:S02]  /*22580*/  SHF.R.U64 R4, R4, 0x3, RZ ;  /* 0x0000000304047819 */ /* 0x000fe400000012ff */
[C---:B------:R-:W-:Y:S02]  /*22590*/  IADD3 R147, P4, R16.reuse, 0x60, RZ ;  /* 0x0000006010937810 */ /* 0x040fe40007f9e0ff */
[C---:B------:R-:W-:Y:S02]  /*225a0*/  IADD3 R149, P3, R16.reuse, 0x2000, RZ ;  /* 0x0000200010957810 */ /* 0x040fe40007f7e0ff */
[----:B------:R-:W-:-:S02]  /*225b0*/  IADD3 R151, P6, R16, 0x2020, RZ ;  /* 0x0000202010977810 */ /* 0x000fc40007fde0ff */
[----:B------:R-:W-:Y:S02]  /*225c0*/  LOP3.LUT R144, R145, 0x380, RZ, 0xc0, !PT ;  /* 0x0000038091907812 */ /* 0x000fe400078ec0ff */
[----:B------:R-:W-:Y:S01]  /*225d0*/  LOP3.LUT R4, R4, R5, RZ, 0x3c, !PT ;  /* 0x0000000504047212 */ /* 0x000fe200078e3cff */
[----:B------:R-:W-:Y:S01]  /*225e0*/  IMAD.X R5, RZ, RZ, R17, P1 ;  /* 0x000000ffff057224 */ /* 0x000fe200008e0611 */
[C---:B------:R-:W-:Y:S02]  /*225f0*/  IADD3 R161, P5, R16.reuse, 0x2040, RZ ;  /* 0x0000204010a17810 */ /* 0x040fe40007fbe0ff */
[----:B------:R-:W-:Y:S02]  /*22600*/  LOP3.LUT R146, R147, 0x380, RZ, 0xc0, !PT ;  /* 0x0000038093927812 */ /* 0x000fe400078ec0ff */
[----:B------:R-:W-:Y:S02]  /*22610*/  IADD3 R163, P2, R16, 0x2060, RZ ;  /* 0x0000206010a37810 */ /* 0x000fe40007f5e0ff */
[----:B------:R-:W-:-:S02]  /*22620*/  LOP3.LUT R148, R149, 0x380, RZ, 0xc0, !PT ;  /* 0x0000038095947812 */ /* 0x000fc400078ec0ff */
[----:B------:R-:W-:Y:S02]  /*22630*/  IADD3 R165, P1, R16, 0x4000, RZ ;  /* 0x0000400010a57810 */ /* 0x000fe40007f3e0ff */
[----:B------:R-:W-:Y:S02]  /*22640*/  LOP3.LUT R150, R151, 0x380, RZ, 0xc0, !PT ;  /* 0x0000038097967812 */ /* 0x000fe400078ec0ff */
[----:B------:R-:W-:Y:S02]  /*22650*/  SHF.R.U64 R144, R144, 0x3, RZ ;  /* 0x0000000390907819 */ /* 0x000fe400000012ff */
[----:B------:R-:W-:Y:S02]  /*22660*/  LOP3.LUT R160, R161, 0x380, RZ, 0xc0, !PT ;  /* 0x00000380a1a07812 */ /* 0x000fe400078ec0ff */
[----:B------:R-:W-:Y:S02]  /*22670*/  SHF.R.U64 R146, R146, 0x3, RZ ;  /* 0x0000000392927819 */ /* 0x000fe400000012ff */
[----:B------:R-:W-:-:S02]  /*22680*/  LOP3.LUT R162, R163, 0x380, RZ, 0xc0, !PT ;  /* 0x00000380a3a27812 */ /* 0x000fc400078ec0ff */
[----:B------:R-:W-:Y:S02]  /*22690*/  LOP3.LUT R173, R16, 0x380, RZ, 0xc0, !PT ;  /* 0x0000038010ad7812 */ /* 0x000fe400078ec0ff */
[----:B------:R-:W-:Y:S02]  /*226a0*/  SHF.R.U64 R148, R148, 0x3, RZ ;  /* 0x0000000394947819 */ /* 0x000fe400000012ff */
[----:B------:R-:W-:Y:S02]  /*226b0*/  LOP3.LUT R164, R165, 0x380, RZ, 0xc0, !PT ;  /* 0x00000380a5a47812 */ /* 0x000fe400078ec0ff */
[----:B------:R-:W-:Y:S02]  /*226c0*/  SHF.R.U64 R150, R150, 0x3, RZ ;  /* 0x0000000396967819 */ /* 0x000fe400000012ff */
[----:B------:R-:W-:Y:S01]  /*226d0*/  LOP3.LUT R144, R144, R145, RZ, 0x3c, !PT ;  /* 0x0000009190907212 */ /* 0x000fe200078e3cff */
[----:B------:R-:W-:Y:S01]  /*226e0*/  IMAD.X R145, RZ, RZ, R17, P0 ;  /* 0x000000ffff917224 */ /* 0x000fe200000e0611 */
[----:B------:R-:W-:-:S02]  /*226f0*/  SHF.R.U64 R160, R160, 0x3, RZ ;  /* 0x00000003a0a07819 */ /* 0x000fc400000012ff */
[----:B------:R-:W-:Y:S01]  /*22700*/  LOP3.LUT R146, R146, R147, RZ, 0x3c, !PT ;  /* 0x0000009392927212 */ /* 0x000fe200078e3cff */
[--C-:B------:R-:W-:Y:S01]  /*22710*/  IMAD.X R147, RZ, RZ, R17.reuse, P4 ;  /* 0x000000ffff937224 */ /* 0x100fe200020e0611 */
[----:B------:R-:W-:Y:S02]  /*22720*/  SHF.R.U64 R162, R162, 0x3, RZ ;  /* 0x00000003a2a27819 */ /* 0x000fe400000012ff */
[----:B------:R-:W-:Y:S02]  /*22730*/  SHF.R.U64 R173, R173, 0x3, RZ ;  /* 0x00000003adad7819 */ /* 0x000fe400000012ff */
[----:B------:R-:W-:Y:S01]  /*22740*/  LOP3.LUT R148, R148, R149, RZ, 0x3c, !PT ;  /* 0x0000009594947212 */ /* 0x000fe200078e3cff */
[----:B------:R-:W-:Y:S01]  /*22750*/  IMAD.X R149, RZ, RZ, R17, P3 ;  /* 0x000000ffff957224 */ /* 0x000fe200018e0611 */
[----:B------:R-:W-:Y:S02]  /*22760*/  IADD3 R167, P0, R16, 0x4020, RZ ;  /* 0x0000402010a77810 */ /* 0x000fe40007f1e0ff */
        /* <DEDUP_REMOVED lines=8> */
[----:B------:R-:W-:Y:S01]  /*227f0*/  IMAD.X R163, RZ, RZ, R17, P2 ;  /* 0x000000ffffa37224 */ /* 0x000fe200010e0611 */
[----:B------:R-:W-:-:S02]  /*22800*/  IADD3 R175, P6, R16, 0x6000, RZ ;  /* 0x0000600010af7810 */ /* 0x000fc40007fde0ff */
[----:B------:R-:W-:Y:S01]  /*22810*/  LOP3.LUT R172, R173, R16, RZ, 0x3c, !PT ;  /* 0x00000010adac7212 */ /* 0x000fe200078e3cff */
[--C-:B------:R-:W-:Y:S01]  /*22820*/  IMAD.MOV.U32 R173, RZ, RZ, R17.reuse ;  /* 0x000000ffffad7224 */ /* 0x100fe200078e0011 */
[----:B------:R-:W-:Y:S02]  /*22830*/  LOP3.LUT R166, R167, 0x380, RZ, 0xc0, !PT ;  /* 0x00000380a7a67812 */ /* 0x000fe400078ec0ff */
[----:B------:R-:W-:Y:S01]  /*22840*/  LOP3.LUT R164, R164, R165, RZ, 0x3c, !PT ;  /* 0x000000a5a4a47212 */ /* 0x000fe200078e3cff */
[----:B------:R-:W-:Y:S01]  /*22850*/  IMAD.X R165, RZ, RZ, R17, P1 ;  /* 0x000000ffffa57224 */ /* 0x000fe200008e0611 */
[C---:B------:R-:W-:Y:S02]  /*22860*/  IADD3 R179, P5, R16.reuse, 0x6020, RZ ;  /* 0x0000602010b37810 */ /* 0x040fe40007fbe0ff */
[----:B------:R-:W-:Y:S02]  /*22870*/  LOP3.LUT R168, R169, 0x380, RZ, 0xc0, !PT ;  /* 0x00000380a9a87812 */ /* 0x000fe400078ec0ff */
[----:B------:R-:W-:-:S02]  /*22880*/  IADD3 R181, P2, R16, 0x6040, RZ ;  /* 0x0000604010b57810 */ /* 0x000fc40007f5e0ff */
[----:B------:R-:W-:Y:S02]  /*22890*/  LOP3.LUT R170, R171, 0x380, RZ, 0xc0, !PT ;  /* 0x00000380abaa7812 */ /* 0x000fe400078ec0ff */
[----:B------:R-:W-:Y:S02]  /*228a0*/  IADD3 R21, P1, R16, 0x6060, RZ ;  /* 0x0000606010157810 */ /* 0x000fe40007f3e0ff */
[----:B------:R-:W-:Y:S02]  /*228b0*/  LOP3.LUT R174, R175, 0x380, RZ, 0xc0, !PT ;  /* 0x00000380afae7812 */ /* 0x000fe400078ec0ff */
[----:B------:R-:W-:Y:S02]  /*228c0*/  SHF.R.U64 R166, R166, 0x3, RZ ;  /* 0x00000003a6a67819 */ /* 0x000fe400000012ff */
[----:B------:R-:W-:Y:S02]  /*228d0*/  LOP3.LUT R178, R179, 0x380, RZ, 0xc0, !PT ;  /* 0x00000380b3b27812 */ /* 0x000fe400078ec0ff */
[----:B------:R-:W-:-:S02]  /*228e0*/  SHF.R.U64 R168, R168, 0x3, RZ ;  /* 0x00000003a8a87819 */ /* 0x000fc400000012ff */
[----:B------:R-:W-:Y:S02]  /*228f0*/  LOP3.LUT R180, R181, 0x380, RZ, 0xc0, !PT ;  /* 0x00000380b5b47812 */ /* 0x000fe400078ec0ff */
[----:B------:R-:W-:Y:S02]  /*22900*/  MOV R172, R172 ;  /* 0x000000ac00ac7202 */ /* 0x000fe40000000f00 */
[----:B------:R-:W-:Y:S02]  /*22910*/  SHF.R.U64 R170, R170, 0x3, RZ ;  /* 0x00000003aaaa7819 */ /* 0x000fe400000012ff */
[----:B------:R-:W-:Y:S02]  /*22920*/  LOP3.LUT R20, R21, 0x380, RZ, 0xc0, !PT ;  /* 0x0000038015147812 */ /* 0x000fe400078ec0ff */
[----:B------:R-:W-:Y:S02]  /*22930*/  MOV R4, R4 ;  /* 0x0000000400047202 */ /* 0x000fe40000000f00 */
[----:B------:R-:W-:-:S02]  /*22940*/  SHF.R.U64 R174, R174, 0x3, RZ ;  /* 0x00000003aeae7819 */ /* 0x000fc400000012ff */
[----:B------:R-:W-:Y:S02]  /*22950*/  MOV R144, R144 ;  /* 0x0000009000907202 */ /* 0x000fe40000000f00 */
[----:B------:R-:W-:Y:S01]  /*22960*/  LOP3.LUT R166, R166, R167, RZ, 0x3c, !PT ;  /* 0x000000a7a6a67212 */ /* 0x000fe200078e3cff */
[--C-:B------:R-:W-:Y:S01]  /*22970*/  IMAD.X R167, RZ, RZ, R17.reuse, P0 ;  /* 0x000000ffffa77224 */ /* 0x100fe200000e0611 */
[----:B------:R-:W-:Y:S02]  /*22980*/  SHF.R.U64 R178, R178, 0x3, RZ ;  /* 0x00000003b2b27819 */ /* 0x000fe400000012ff */
[----:B------:R-:W-:Y:S02]  /*22990*/  MOV R146, R146 ;  /* 0x0000009200927202 */ /* 0x000fe40000000f00 */
[----:B------:R-:W-:Y:S01]  /*229a0*/  LOP3.LUT R168, R168, R169, RZ, 0x3c, !PT ;  /* 0x000000a9a8a87212 */ /* 0x000fe200078e3cff */
[----:B------:R-:W-:Y:S01]  /*229b0*/  IMAD.X R169, RZ, RZ, R17, P4 ;  /* 0x000000ffffa97224 */ /* 0x000fe200020e0611 */
[----:B------:R-:W-:-:S02]  /*229c0*/  SHF.R.U64 R180, R180, 0x3, RZ ;  /* 0x00000003b4b47819 */ /* 0x000fc400000012ff */
[----:B------:R-:W-:Y:S02]  /*229d0*/  MOV R148, R148 ;  /* 0x0000009400947202 */ /* 0x000fe40000000f00 */
[----:B------:R-:W-:Y:S01]  /*229e0*/  LOP3.LUT R170, R170, R171, RZ, 0x3c, !PT ;  /* 0x000000abaaaa7212 */ /* 0x000fe200078e3cff */
[--C-:B------:R-:W-:Y:S01]  /*229f0*/  IMAD.X R171, RZ, RZ, R17.reuse, P3 ;  /* 0x000000ffffab7224 */ /* 0x100fe200018e0611 */
[----:B------:R-:W-:Y:S02]  /*22a00*/  SHF.R.U64 R20, R20, 0x3, RZ ;  /* 0x0000000314147819 */ /* 0x000fe400000012ff */
[----:B------:R-:W-:Y:S02]  /*22a10*/  MOV R150, R150 ;  /* 0x0000009600967202 */ /* 0x000fe40000000f00 */
[----:B------:R-:W-:Y:S01]  /*22a20*/  LOP3.LUT R174, R174, R175, RZ, 0x3c, !PT ;  /* 0x000000afaeae7212 */ /* 0x000fe200078e3cff */
[--C-:B------:R-:W-:Y:S01]  /*22a30*/  IMAD.X R175, RZ, RZ, R17.reuse, P6 ;  /* 0x000000ffffaf7224 */ /* 0x100fe200030e0611 */
[----:B------:R-:W-:Y:S01]  /*22a40*/  MOV R160, R160 ;  /* 0x000000a000a07202 */ /* 0x000fe20000000f00 */
[----:B------:R-:W-:Y:S01]  /*22a50*/  UISETP.NE.U32.AND UP0, UPT, UR8, URZ, UPT ;  /* 0x0000003f0800728c */ /* 0x000fe2000bf05070 */
[----:B------:R-:W-:Y:S01]  /*22a60*/  LOP3.LUT R178, R178, R179, RZ, 0x3c, !PT ;  /* 0x000000b3b2b27212 */ /* 0x000fe200078e3cff */
[----:B------:R-:W-:Y:S01]  /*22a70*/  IMAD.X R179, RZ, RZ, R17, P5 ;  /* 0x000000ffffb37224 */ /* 0x000fe200028e0611 */
[----:B------:R-:W-:-:S02]  /*22a80*/  MOV R162, R162 ;  /* 0x000000a200a27202 */ /* 0x000fc40000000f00 */
[----:B------:R-:W-:Y:S01]  /*22a90*/  LOP3.LUT R180, R180, R181, RZ, 0x3c, !PT ;  /* 0x000000b5b4b47212 */ /* 0x000fe200078e3cff */
[--C-:B------:R-:W-:Y:S01]  /*22aa0*/  IMAD.X R181, RZ, RZ, R17.reuse, P2 ;  /* 0x000000ffffb57224 */ /* 0x100fe200010e0611 */
[----:B------:R-:W-:Y:S02]  /*22ab0*/  MOV R164, R164 ;  /* 0x000000a400a47202 */ /* 0x000fe40000000f00 */
[----:B------:R-:W-:Y:S01]  /*22ac0*/  LOP3.LUT R20, R20, R21, RZ, 0x3c, !PT ;  /* 0x0000001514147212 */ /* 0x000fe200078e3cff */
[----:B------:R-:W-:Y:S01]  /*22ad0*/  IMAD.X R21, RZ, RZ, R17, P1 ;  /* 0x000000ffff157224 */ /* 0x000fe200008e0611 */
[----:B------:R-:W-:Y:S02]  /*22ae0*/  MOV R166, R166 ;  /* 0x000000a600a67202 */ /* 0x000fe40000000f00 */
[----:B------:R-:W-:Y:S01]  /*22af0*/  MOV R168, R168 ;  /* 0x000000a800a87202 */ /* 0x000fe20000000f00 */
[----:B------:R-:W-:Y:S01]  /*22b00*/  UISETP.NE.AND.EX UP0, UPT, UR9, URZ, UPT, UP0 ;  /* 0x0000003f0900728c */ /* 0x000fe2000bf05300 */
[----:B------:R-:W-:-:S02]  /*22b10*/  MOV R170, R170 ;  /* 0x000000aa00aa7202 */ /* 0x000fc40000000f00 */
[----:B------:R-:W-:Y:S01]  /*22b20*/  MOV R174, R174 ;  /* 0x000000ae00ae7202 */ /* 0x000fe20000000f00 */
[----:B------:R-:W-:Y:S01]  /*22b30*/  ULDC.64 UR8, c[0x0][0xd00] ;  /* 0x0003400000087ab9 */ /* 0x000fe20000000a00 */
[----:B------:R-:W-:Y:S01]  /*22b40*/  MOV R178, R178 ;  /* 0x000000b200b27202 */ /* 0x000fe20000000f00 */
[----:B------:R-:W-:Y:S01]  /*22b50*/  UIMAD.WIDE UR8, UR59, 0x4, UR8 ;  /* 0x000000043b0878a5 */ /* 0x000fe2000f8e0208 */
[----:B------:R-:W-:Y:S02]  /*22b60*/  MOV R180, R180 ;  /* 0x000000b400b47202 */ /* 0x000fe40000000f00 */
[----:B------:R-:W-:Y:S02]  /*22b70*/  MOV R20, R20 ;  /* 0x0000001400147202 */ /* 0x000fe40000000f00 */
[----:B--2---:R-:W-:Y:S02]  /*22b80*/  F2FP.F16.F32.PACK_AB R140, R141, R140 ;  /* 0x0000008c8d8c723e */ /* 0x004fe400000000ff */
[----:B------:R-:W-:-:S02]  /*22b90*/  F2FP.F16.F32.PACK_AB R141, R143, R142 ;  /* 0x0000008e8f8d723e */ /* 0x000fc400000000ff */
[----:B---3--:R-:W-:Y:S02]  /*22ba0*/  F2FP.F16.F32.PACK_AB R132, R133, R132 ;  /* 0x000000848584723e */ /* 0x008fe400000000ff */
[----:B------:R-:W-:Y:S02]  /*22bb0*/  F2FP.F16.F32.PACK_AB R133, R135, R134 ;  /* 0x000000868785723e */ /* 0x000fe400000000ff */
[----:B----4-:R-:W-:Y:S02]  /*22bc0*/  F2FP.F16.F32.PACK_AB R142, R137, R136 ;  /* 0x00000088898e723e */ /* 0x010fe400000000ff */
[----:B------:R-:W-:Y:S01]  /*22bd0*/  F2FP.F16.F32.PACK_AB R143, R139, R138 ;  /* 0x0000008a8b8f723e */ /* 0x000fe200000000ff */
        /* <DEDUP_REMOVED lines=14> */
[----:B------:R-:W-:Y:S01]  /*22cc0*/  STSM.16.M88.4 [R172], R140 ;  /* 0x0000008cac007844 */ /* 0x000fe20000000200 */
[----:B------:R-:W-:-:S02]  /*22cd0*/  F2FP.F16.F32.PACK_AB R101, R103, R102 ;  /* 0x000000666765723e */ /* 0x000fc400000000ff */
[----:B------:R-:W-:Y:S02]  /*22ce0*/  F2FP.F16.F32.PACK_AB R110, R105, R104 ;  /* 0x00000068696e723e */ /* 0x000fe400000000ff */
[----:B------:R-:W-:Y:S02]  /*22cf0*/  F2FP.F16.F32.PACK_AB R111, R107, R106 ;  /* 0x0000006a6b6f723e */ /* 0x000fe400000000ff */
[----:B------:R-:W-:Y:S01]  /*22d00*/  F2FP.F16.F32.PACK_AB R92, R93, R92 ;  /* 0x0000005c5d5c723e */ /* 0x000fe200000000ff */
[----:B------:R-:W-:Y:S01]  /*22d10*/  STSM.16.M88.4 [R4], R132 ;  /* 0x0000008404007844 */ /* 0x000fe20000000200 */
[----:B------:R-:W-:Y:S02]  /*22d20*/  F2FP.F16.F32.PACK_AB R93, R95, R94 ;  /* 0x0000005e5f5d723e */ /* 0x000fe400000000ff */
[----:B------:R-:W-:Y:S02]  /*22d30*/  F2FP.F16.F32.PACK_AB R102, R97, R96 ;  /* 0x000000606166723e */ /* 0x000fe400000000ff */
[----:B------:R-:W-:-:S02]  /*22d40*/  F2FP.F16.F32.PACK_AB R103, R99, R98 ;  /* 0x000000626367723e */ /* 0x000fc400000000ff */
[----:B------:R-:W-:Y:S01]  /*22d50*/  F2FP.F16.F32.PACK_AB R84, R85, R84 ;  /* 0x000000545554723e */ /* 0x000fe200000000ff */
[----:B------:R-:W-:Y:S01]  /*22d60*/  STSM.16.M88.4 [R144], R124 ;  /* 0x0000007c90007844 */ /* 0x000fe20000000200 */
        /* <DEDUP_REMOVED lines=42> */
[----:B------:R-:W-:Y:S01]  /*23010*/  F2FP.F16.F32.PACK_AB R31, R27, R26 ;  /* 0x0000001a1b1f723e */ /* 0x000fe200000000ff */
[----:B------:R-:W-:Y:S01]  /*23020*/  STSM.16.M88.4 [R170], R52 ;  /* 0x00000034aa007844 */ /* 0x000fe20000000200 */
[----:B------:R-:W-:-:S02]  /*23030*/  F2FP.F16.F32.PACK_AB R14, R9, R8 ;  /* 0x00000008090e723e */ /* 0x000fc400000000ff */
[----:B------:R-:W-:Y:S01]  /*23040*/  F2FP.F16.F32.PACK_AB R15, R11, R10 ;  /* 0x0000000a0b0f723e */ /* 0x000fe200000000ff */
[----:B------:R-:W-:Y:S01]  /*23050*/  STSM.16.M88.4 [R174], R44 ;  /* 0x0000002cae007844 */ /* 0x000fe20000000200 */
[----:B------:R-:W-:-:S03]  /*23060*/  IMAD.U32 R8, RZ, RZ, UR8 ;  /* 0x00000008ff087e24 */ /* 0x000fc6000f8e00ff */
[----:B------:R-:W-:Y:S01]  /*23070*/  STSM.16.M88.4 [R178], R36 ;  /* 0x00000024b2007844 */ /* 0x000fe20000000200 */
[----:B------:R-:W-:Y:S01]  /*23080*/  IMAD.U32 R9, RZ, RZ, UR9 ;  /* 0x00000009ff097e24 */ /* 0x000fe2000f8e00ff */
[----:B------:R-:W-:Y:S02]  /*23090*/  ULDC.64 UR8, c[0x0][0xd08] ;  /* 0x0003420000087ab9 */ /* 0x000fe40000000a00 */
[----:B------:R-:W-:Y:S04]  /*230a0*/  STSM.16.M88.4 [R180], R28 ;  /* 0x0000001cb4007844 */ /* 0x000fe80000000200 */
[----:B------:R0:W-:Y:S01]  /*230b0*/  STSM.16.M88.4 [R20], R12 ;  /* 0x0000000c14007844 */ /* 0x0001e20000000200 */
[----:B------:R-:W-:-:S04]  /*230c0*/  UISETP.NE.U32.AND UP1, UPT, UR8, URZ, UPT ;  /* 0x0000003f0800728c */ /* 0x000fc8000bf25070 */
[----:B------:R-:W-:Y:S01]  /*230d0*/  UISETP.NE.AND.EX UP1, UPT, UR9, URZ, UPT, UP1 ;  /* 0x0000003f0900728c */ /* 0x000fe2000bf25310 */
[----:B------:R-:W-:Y:S01]  /*230e0*/  BAR.SYNC.DEFER_BLOCKING 0x1, 0x100 ;  /* 0x0044000000007b1d */ /* 0x000fe20000010000 */
[----:B------:R-:W-:-:S04]  /*230f0*/  PLOP3.LUT P0, PT, PT, PT, UP0, 0x80, 0x0 ;  /* 0x000000000000781c */ /* 0x000fc80003f0f008 */
[----:B------:R-:W-:-:S05]  /*23100*/  PLOP3.LUT P6, PT, PT, PT, UP1, 0x80, 0x0 ;  /* 0x000000000000781c */ /* 0x000fca0003fcf018 */
[----:B------:R-:W-:Y:S02]  /*23110*/  @UP1 ULDC.64 UR8, c[0x0][0xd08] ;  /* 0x0003420000081ab9 */ /* 0x000fe40000000a00 */
[----:B------:R-:W-:Y:S01]  /*23120*/  @UP1 UIMAD.WIDE UR8, UR59, 0x4, UR8 ;  /* 0x000000043b0818a5 */ /* 0x000fe2000f8e0208 */
[----:B------:R-:W-:Y:S02]  /*23130*/  ULDC UR4, c[0x0][0xb88] ;  /* 0x0002e20000047ab9 */ /* 0x000fe40000000800 */
[----:B------:R-:W-:-:S03]  /*23140*/  IMAD.U32 R6, RZ, RZ, UR4 ;  /* 0x00000004ff067e24 */ /* 0x000fc6000f8e00ff */
[----:B0-----:R-:W-:Y:S02]  /*23150*/  IMAD.U32 R14, RZ, RZ, UR8 ;  /* 0x00000008ff0e7e24 */ /* 0x001fe4000f8e00ff */
[----:B------:R-:W-:Y:S01]  /*23160*/  IMAD.U32 R15, RZ, RZ, UR9 ;  /* 0x00000009ff0f7e24 */ /* 0x000fe2000f8e00ff */
[----:B------:R-:W2:Y:S04]  /*23170*/  @P0 LDG.E R0, desc[UR36][R8.64] ;  /* 0x0000002408000981 */ /* 0x000ea8000c1e1900 */
[----:B------:R0:W5:Y:S01]  /*23180*/  @P6 LDG.E R6, desc[UR36][R14.64] ;  /* 0x000000240e066981 */ /* 0x000162000c1e1900 */
[----:B------:R-:W-:-:S04]  /*23190*/  IMAD R5, R159, 0x40, R156 ;  /* 0x000000409f057824 */ /* 0x000fc800078e029c */
        /* <DEDUP_REMOVED lines=11> */
[----:B------:R-:W-:Y:S02]  /*23250*/  LOP3.LUT R32, R33, 0x380, RZ, 0xc0, !PT ;  /* 0x0000038021207812 */ /* 0x000fe400078ec0ff */
[----:B------:R-:W-:-:S02]  /*23260*/  LOP3.LUT R36, R37, 0x380, RZ, 0xc0, !PT ;  /* 0x0000038025247812 */ /* 0x000fc400078ec0ff */
        /* <DEDUP_REMOVED lines=14> */
[----:B--2---:R-:W-:Y:S01]  /*23350*/  @P0 R2UR UR4, R0 ;  /* 0x00000000000402ca */ /* 0x004fe200000e0000 */
[----:B0-----:R-:W-:-:S14]  /*23360*/  @P6 BRA `(.L_x_6421) ;  /* 0x0000000000106947 */ /* 0x001fdc0003800000 */
[----:B------:R-:W-:Y:S05]  /*23370*/  @!P0 BRA `(.L_x_6421) ;  /* 0x00000000000c8947 */ /* 0x000fea0003800000 */
[----:B------:R-:W2:Y:S04]  /*23380*/  LDG.E R3, desc[UR36][R8.64] ;  /* 0x0000002408037981 */ /* 0x000ea8000c1e1900 */
[----:B-----5:R-:W2:Y:S02]  /*23390*/  LDG.E R6, desc[UR36][R8.64+0x4] ;  /* 0x0000042408067981 */ /* 0x020ea4000c1e1900 */
[----:B--2---:R-:W-:-:S07]  /*233a0*/  IMAD.IADD R6, R6, 0x1, -R3 ;  /* 0x0000000106067824 */ /* 0x004fce00078e0a03 */
.L_x_6421:
[----:B------:R-:W-:Y:S01]  /*233b0*/  IADD3 R45, P0, R4, 0x7000, RZ ;  /* 0x00007000042d7810 */ /* 0x000fe20007f1e0ff */
[--C-:B------:R-:W-:Y:S01]  /*233c0*/  IMAD.X R25, RZ, RZ, R5.reuse, P1 ;  /* 0x000000ffff197224 */ /* 0x100fe200008e0605 */
[----:B------:R-:W-:Y:S01]  /*233d0*/  ISETP.NE.AND P6, PT, R10, RZ, PT ;  /* 0x000000ff0a00720c */ /* 0x000fe20003fc5270 */
[--C-:B------:R-:W-:Y:S01]  /*233e0*/  IMAD.X R29, RZ, RZ, R5.reuse, P2 ;  /* 0x000000ffff1d7224 */ /* 0x100fe200010e0605 */
[----:B------:R-:W-:Y:S01]  /*233f0*/  LOP3.LUT R44, R45, 0x380, RZ, 0xc0, !PT ;  /* 0x000003802d2c7812 */ /* 0x000fe200078ec0ff */
[----:B------:R-:W0:Y:S01]  /*23400*/  SHFL.IDX PT, R10, R192, RZ, 0x1f ;  /* 0x00001fffc00a7589 */ /* 0x000e2200000e0000 */
[--C-:B------:R-:W-:Y:S01]  /*23410*/  IMAD.X R33, RZ, RZ, R5.reuse, P3 ;  /* 0x000000ffff217224 */ /* 0x100fe200018e0605 */
[----:B------:R-:W-:Y:S01]  /*23420*/  IADD3 R53, P1, R4, 0x9000, RZ ;  /* 0x0000900004357810 */ /* 0x000fe20007f3e0ff */
[--C-:B------:R-:W-:Y:S01]  /*23430*/  IMAD.X R13, RZ, RZ, R5.reuse, P6 ;  /* 0x000000ffff0d7224 */ /* 0x100fe200030e0605 */
[----:B------:R-:W-:Y:S01]  /*23440*/  SHF.R.U64 R44, R44, 0x3, RZ ;  /* 0x000000032c2c7819 */ /* 0x000fe200000012ff */
[--C-:B------:R-:W-:Y:S01]  /*23450*/  IMAD.X R37, RZ, RZ, R5.reuse, P4 ;  /* 0x000000ffff257224 */ /* 0x100fe200020e0605 */
[----:B------:R-:W-:Y:S01]  /*23460*/  IADD3 R49, P6, R4, 0x8000, RZ ;  /* 0x0000800004317810 */ /* 0x000fe20007fde0ff */
[--C-:B------:R-:W-:Y:S01]  /*23470*/  IMAD.X R41, RZ, RZ, R5.reuse, P5 ;  /* 0x000000ffff297224 */ /* 0x100fe200028e0605 */
[----:B------:R-:W-:Y:S01]  /*23480*/  LOP3.LUT R44, R44, R45, RZ, 0x3c, !PT ;  /* 0x0000002d2c2c7212 */ /* 0x000fe200078e3cff */
[--C-:B------:R-:W-:Y:S01]  /*23490*/  IMAD.X R45, RZ, RZ, R5.reuse, P0 ;  /* 0x000000ffff2d7224 */ /* 0x100fe200000e0605 */
[----:B------:R-:W-:Y:S01]  /*234a0*/  IADD3 R73, P0, R4, 0xe000, RZ ;  /* 0x0000e00004497810 */ /* 0x000fe20007f1e0ff */
[----:B------:R-:W-:Y:S01]  /*234b0*/  USHF.R.S32.HI UR9, URZ, 0x1f, UR59 ;  /* 0x0000001f3f097899 */ /* 0x000fe2000801143b */
        /* <DEDUP_REMOVED lines=8> */
[----:B------:R-:W-:Y:S01]  /*23540*/  LOP3.LUT R48, R48, R49, RZ, 0x3c, !PT ;  /* 0x0000003130307212 */ /* 0x000fe200078e3cff */
[--C-:B------:R-:W-:Y:S01]  /*23550*/  IMAD.X R49, RZ, RZ, R5.reuse, P6 ;  /* 0x000000ffff317224 */ /* 0x100fe200030e0605 */
[----:B------:R-:W-:Y:S01]  /*23560*/  LOP3.LUT R72, R72, R73, RZ, 0x3c, !PT ;  /* 0x0000004948487212 */ /* 0x000fe200078e3cff */
[----:B------:R-:W-:Y:S01]  /*23570*/  IMAD.X R73, RZ, RZ, R5, P0 ;  /* 0x000000ffff497224 */ /* 0x000fe200000e0605 */
[----:B0-----:R-:W-:-:S02]  /*23580*/  ISETP.NE.AND P0, PT, R10, RZ, PT ;  /* 0x000000ff0a00720c */ /* 0x001fc40003f05270 */
        /* <DEDUP_REMOVED lines=32> */
[----:B------:R-:W-:Y:S01]  /*23790*/  LOP3.LUT R76, R0, R3, RZ, 0x3c, !PT ;  /* 0x00000003004c7212 */ /* 0x000fe200078e3cff */
[----:B------:R-:W-:Y:S06]  /*237a0*/  @P0 BRA `(.L_x_6422) ;  /* 0x0000000000cc0947 */ /* 0x000fec0003800000 */
[----:B------:R-:W0:Y:S01]  /*237b0*/  LDC R10, c[0x0][0xce8] ;  /* 0x00033a00ff0a7b82 */ /* 0x000e220000000800 */
[----:B------:R-:W-:Y:S01]  /*237c0*/  IMAD.MOV R0, RZ, RZ, -R200 ;  /* 0x000000ffff007224 */ /* 0x000fe200078e0ac8 */
[----:B------:R-:W-:Y:S01]  /*237d0*/  ULDC.64 UR12, c[0x0][0xc90] ;  /* 0x00032400000c7ab9 */ /* 0x000fe20000000a00 */
[----:B------:R-:W-:Y:S02]  /*237e0*/  IMAD.U32 R3, RZ, RZ, UR58 ;  /* 0x0000003aff037e24 */ /* 0x000fe4000f8e00ff */
[----:B------:R-:W-:Y:S01]  /*237f0*/  IMAD.U32 R5, RZ, RZ, UR58 ;  /* 0x0000003aff057e24 */ /* 0x000fe2000f8e00ff */
[----:B------:R-:W-:Y:S01]  /*23800*/  ISETP.NE.AND P0, PT, R203, R0, PT ;  /* 0x00000000cb00720c */ /* 0x000fe20003f05270 */
[----:B------:R-:W-:Y:S01]  /*23810*/  IMAD R26, R3, 0x40, R22 ;  /* 0x00000040031a7824 */ /* 0x000fe200078e0216 */
[----:B------:R-:W-:Y:S01]  /*23820*/  UMOV UR10, UR4 ;  /* 0x00000004000a7c82 */ /* 0x000fe20008000000 */
[----:B------:R-:W-:Y:S01]  /*23830*/  UMOV UR11, UR16 ;  /* 0x00000010000b7c82 */ /* 0x000fe20008000000 */
[----:B------:R-:W-:Y:S01]  /*23840*/  ULDC.64 UR14, c[0x0][0xc98] ;  /* 0x00032600000e7ab9 */ /* 0x000fe20000000a00 */
[----:B0----5:R-:W-:-:S05]  /*23850*/  IMAD R21, R6, R10, RZ ;  /* 0x0000000a06157224 */ /* 0x021fca00078e02ff */
[----:B------:R-:W-:-:S13]  /*23860*/  ISETP.GE.OR P1, PT, R26, R21, P0 ;  /* 0x000000151a00720c */ /* 0x000fda0000726670 */
[----:B------:R-:W2:Y:S01]  /*23870*/  @!P1 LDL R15, [R1+0x400] ;  /* 0x00040000010f9983 */ /* 0x000ea20000100800 */
[----:B------:R-:W-:Y:S01]  /*23880*/  ISETP.NE.AND P2, PT, R10, 0x1, PT ;  /* 0x000000010a00780c */ /* 0x000fe20003f45270 */
[----:B------:R-:W-:Y:S01]  /*23890*/  IMAD R5, R5, 0x40, R228 ;  /* 0x0000004005057824 */ /* 0x000fe200078e02e4 */
[----:B------:R-:W-:Y:S02]  /*238a0*/  UIMAD UR9, UR17, UR12, URZ ;  /* 0x0000000c110972a4 */ /* 0x000fe4000f8e023f */
[----:B------:R-:W-:Y:S01]  /*238b0*/  UIMAD.WIDE.U32 UR10, UR45, UR12, UR10 ;  /* 0x0000000c2d0a72a5 */ /* 0x000fe2000f8e000a */
        /* <DEDUP_REMOVED lines=21> */
[----:B------:R-:W-:Y:S01]  /*23a10*/  ULDC.64 UR10, c[0x0][0xc50] ;  /* 0x00031400000a7ab9 */ /* 0x000fe20000000a00 */
[----:B------:R-:W-:Y:S01]  /*23a20*/  VIADD R0, R26, 0x8 ;  /* 0x000000081a007836 */ /* 0x000fe20000000000 */
[----:B------:R-:W-:Y:S01]  /*23a30*/  LEA R14, P2, R4, UR10, 0x2 ;  /* 0x0000000a040e7c11 */ /* 0x000fe2000f8410ff */
[----:B------:R-:W-:-:S03]  /*23a40*/  IMAD.IADD R3, R5, 0x1, R3 ;  /* 0x0000000105037824 */ /* 0x000fc600078e0203 */
[----:B------:R-:W-:Y:S01]  /*23a50*/  ISETP.GE.OR P0, PT, R0, R21, P0 ;  /* 0x000000150000720c */ /* 0x000fe20000706670 */
[----:B------:R-:W-:Y:S01]  /*23a60*/  SHFL.IDX PT, R10, R14, RZ, 0x1c1f ;  /* 0x001c1fff0e0a7589 */ /* 0x000fe200000e0000 */
[----:B------:R-:W-:-:S05]  /*23a70*/  LEA.HI.X R20, R4, UR11, R3, 0x2, P2 ;  /* 0x0000000b04147c11 */ /* 0x000fca00090f1403 */
[----:B------:R-:W2:Y:S04]  /*23a80*/  SHFL.IDX PT, R11, R20, RZ, 0x1c1f ;  /* 0x001c1fff140b7589 */ /* 0x000ea800000e0000 */
[----:B--2---:R-:W-:Y:S04]  /*23a90*/  @!P1 ST.E desc[UR36][R10.64], R15 ;  /* 0x0000000f0a009985 */ /* 0x004fe8000c101924 */
[----:B------:R-:W2:Y:S04]  /*23aa0*/  @!P0 LDL R3, [R1+0x404] ;  /* 0x0004040001038983 */ /* 0x000ea80000100800 */
[----:B------:R-:W-:Y:S04]  /*23ab0*/  SHFL.IDX PT, R4, R14, 0x1, 0x1c1f ;  /* 0x003c1f000e047f89 */ /* 0x000fe800000e0000 */
[----:B------:R-:W2:Y:S04]  /*23ac0*/  SHFL.IDX PT, R5, R20, 0x1, 0x1c1f ;  /* 0x003c1f0014057f89 */ /* 0x000ea800000e0000 */
[----:B--2---:R0:W-:Y:S02]  /*23ad0*/  @!P0 ST.E desc[UR36][R4.64], R3 ;  /* 0x0000000304008985 */ /* 0x0041e4000c101924 */
.L_x_6422:
[----:B------:R-:W1:Y:S01]  /*23ae0*/  LDC R83, c[0x0][0xce8] ;  /* 0x00033a00ff537b82 */ /* 0x000e620000000800 */
[----:B------:R-:W-:Y:S01]  /*23af0*/  ULDC UR14, c[0x0][0xbc8] ;  /* 0x0002f200000e7ab9 */ /* 0x000fe20000000800 */
[----:B------:R-:W-:Y:S01]  /*23b00*/  ULDC.64 UR12, c[0x0][0xba0] ;  /* 0x0002e800000c7ab9 */ /* 0x000fe20000000a00 */
[----:B------:R-:W-:Y:S01]  /*23b10*/  ISETP.GE.AND P0, PT, R155, UR14, PT ;  /* 0x0000000e9b007c0c */ /* 0x000fe2000bf06270 */
[----:B------:R-:W5:Y:S01]  /*23b20*/  LD.E.128 R8, desc[UR36][R8.64] ;  /* 0x0000002408087980 */ /* 0x000f62000c101d00 */
[----:B------:R-:W-:Y:S02]  /*23b30*/  ISETP.GE.AND P1, PT, R156, UR14, PT ;  /* 0x0000000e9c007c0c */ /* 0x000fe4000bf26270 */
[----:B0-----:R-:W-:Y:S01]  /*23b40*/  SEL R3, RZ, 0xffffffff, P0 ;  /* 0xffffffffff037807 */ /* 0x001fe20000000000 */
[----:B------:R-:W5:Y:S01]  /*23b50*/  LD.E.128 R12, desc[UR36][R12.64] ;  /* 0x000000240c0c7980 */ /* 0x000f62000c101d00 */
[----:B------:R-:W-:-:S03]  /*23b60*/  SEL R0, RZ, 0x1, P1 ;  /* 0x00000001ff007807 */ /* 0x000fc60000800000 */
[----:B------:R-:W-:Y:S01]  /*23b70*/  IMAD.SHL.U32 R5, R3, 0x2, RZ ;  /* 0x0000000203057824 */ /* 0x000fe200078e00ff */
[----:B------:R-:W-:Y:S01]  /*23b80*/  ISETP.GE.AND P0, PT, R154, UR14, PT ;  /* 0x0000000e9a007c0c */ /* 0x000fe2000bf06270 */
[----:B------:R-:W5:Y:S04]  /*23b90*/  LD.E.128 R24, desc[UR36][R24.64] ;  /* 0x0000002418187980 */ /* 0x000f68000c101d00 */
[----:B------:R-:W5:Y:S04]  /*23ba0*/  LD.E.128 R28, desc[UR36][R28.64] ;  /* 0x000000241c1c7980 */ /* 0x000f68000c101d00 */
[----:B------:R-:W5:Y:S01]  /*23bb0*/  LD.E.128 R32, desc[UR36][R32.64] ;  /* 0x0000002420207980 */ /* 0x000f62000c101d00 */
[----:B-1----:R-:W-:-:S02]  /*23bc0*/  ISETP.NE.AND P2, PT, R83, 0x1, PT ;  /* 0x000000015300780c */ /* 0x002fc40003f45270 */
[----:B------:R-:W-:Y:S01]  /*23bd0*/  LOP3.LUT R0, R5, 0x2, R0, 0xe2, !PT ;  /* 0x0000000205007812 */ /* 0x000fe200078ee200 */
[----:B------:R-:W5:Y:S01]  /*23be0*/  LD.E.128 R36, desc[UR36][R36.64] ;  /* 0x0000002424247980 */ /* 0x000f62000c101d00 */
[----:B------:R-:W-:Y:S01]  /*23bf0*/  SEL R3, RZ, 0xffffffff, P0 ;  /* 0xffffffffff037807 */ /* 0x000fe20000000000 */
[----:B------:R-:W-:Y:S02]  /*23c00*/  UIMAD UR9, UR16, UR12, URZ ;  /* 0x0000000c100972a4 */ /* 0x000fe4000f8e023f */
[----:B------:R-:W5:Y:S04]  /*23c10*/  LD.E.128 R40, desc[UR36][R40.64] ;  /* 0x0000002428287980 */ /* 0x000f68000c101d00 */
[----:B------:R-:W5:Y:S02]  /*23c20*/  LD.E.128 R44, desc[UR36][R44.64] ;  /* 0x000000242c2c7980 */ /* 0x000f64000c101d00 */
[----:B------:R-:W0:Y:S01]  /*23c30*/  @P2 LDC R5, c[0x0][0xcec] ;  /* 0x00033b00ff052b82 */ /* 0x000e220000000800 */
[----:B------:R-:W-:Y:S01]  /*23c40*/  IMAD.SHL.U32 R3, R3, 0x4, RZ ;  /* 0x0000000403037824 */ /* 0x000fe200078e00ff */
[----:B------:R-:W-:Y:S01]  /*23c50*/  ISETP.GE.AND P0, PT, R153, UR14, PT ;  /* 0x0000000e99007c0c */ /* 0x000fe2000bf06270 */
[----:B------:R-:W5:Y:S04]  /*23c60*/  LD.E.128 R48, desc[UR36][R48.64] ;  /* 0x0000002430307980 */ /* 0x000f68000c101d00 */
[----:B------:R-:W5:Y:S01]  /*23c70*/  LD.E.128 R52, desc[UR36][R52.64] ;  /* 0x0000002434347980 */ /* 0x000f62000c101d00 */
[----:B------:R-:W1:Y:S01]  /*23c80*/  @P2 LDC R21, c[0x0][0xcf0] ;  /* 0x00033c00ff152b82 */ /* 0x000e620000000800 */
[----:B------:R-:W-:Y:S01]  /*23c90*/  UIMAD.WIDE.U32 UR10, UR4, UR12, URZ ;  /* 0x0000000c040a72a5 */ /* 0x000fe2000f8e003f */
[----:B------:R-:W-:Y:S01]  /*23ca0*/  LOP3.LUT R3, R3, 0x4, R0, 0xe2, !PT ;  /* 0x0000000403037812 */ /* 0x000fe200078ee200 */
[----:B------:R-:W-:Y:S01]  /*23cb0*/  UIMAD UR9, UR4, UR13, UR9 ;  /* 0x0000000d040972a4 */ /* 0x000fe2000f8e0209 */
[----:B------:R-:W-:Y:S01]  /*23cc0*/  SEL R4, RZ, 0xffffffff, P0 ;  /* 0xffffffffff047807 */ /* 0x000fe20000000000 */
[----:B------:R-:W-:Y:S01]  /*23cd0*/  IMAD R0, R193, 0x20, R159 ;  /* 0x00000020c1007824 */ /* 0x000fe200078e029f */
[----:B------:R-:W-:Y:S01]  /*23ce0*/  ULDC.64 UR12, c[0x0][0xbe8] ;  /* 0x0002fa00000c7ab9 */ /* 0x000fe20000000a00 */
[----:B------:R-:W-:Y:S01]  /*23cf0*/  IMAD.U32 R81, RZ, RZ, UR58 ;  /* 0x0000003aff517e24 */ /* 0x000fe2000f8e00ff */
[----:B------:R-:W-:Y:S01]  /*23d00*/  ISETP.GE.AND P0, PT, R152, UR14, PT ;  /* 0x0000000e98007c0c */ /* 0x000fe2000bf06270 */
[----:B------:R-:W-:Y:S01]  /*23d10*/  UIADD3 UR11, UR11, UR9, URZ ;  /* 0x000000090b0b7290 */ /* 0x000fe2000fffe03f */
[----:B------:R-:W5:Y:S01]  /*23d20*/  LD.E.128 R56, desc[UR36][R56.64] ;  /* 0x0000002438387980 */ /* 0x000f62000c101d00 */
[----:B------:R-:W-:Y:S01]  /*23d30*/  UIMAD UR4, UR17, UR12, URZ ;  /* 0x0000000c110472a4 */ /* 0x000fe2000f8e023f */
[----:B------:R-:W-:Y:S01]  /*23d40*/  IMAD R82, R81, 0x40, R0 ;  /* 0x0000004051527824 */ /* 0x000fe200078e0200 */
[----:B------:R-:W-:Y:S01]  /*23d50*/  SEL R0, RZ, 0xffffffff, P0 ;  /* 0xffffffffff007807 */ /* 0x000fe20000000000 */
[----:B------:R-:W-:Y:S01]  /*23d60*/  UIMAD.WIDE.U32 UR10, UR45, UR12, UR10 ;  /* 0x0000000c2d0a72a5 */ /* 0x000fe2000f8e000a */
[----:B------:R-:W5:Y:S01]  /*23d70*/  LD.E.128 R60, desc[UR36][R60.64] ;  /* 0x000000243c3c7980 */ /* 0x000f62000c101d00 */
[----:B------:R-:W-:Y:S01]  /*23d80*/  UIMAD UR4, UR45, UR13, UR4 ;  /* 0x0000000d2d0472a4 */ /* 0x000fe2000f8e0204 */
[----:B------:R-:W-:-:S02]  /*23d90*/  IMAD.SHL.U32 R4, R4, 0x8, RZ ;  /* 0x0000000804047824 */ /* 0x000fc400078e00ff */
[----:B------:R-:W-:Y:S01]  /*23da0*/  ULDC.64 UR12, c[0x0][0xbf0] ;  /* 0x0002fc00000c7ab9 */ /* 0x000fe20000000a00 */
[----:B------:R-:W-:Y:S01]  /*23db0*/  UIADD3 UR11, UR11, UR4, URZ ;  /* 0x000000040b0b7290 */ /* 0x000fe2000fffe03f */
[----:B------:R-:W-:Y:S01]  /*23dc0*/  IMAD.SHL.U32 R81, R0, 0x10, RZ ;  /* 0x0000001000517824 */ /* 0x000fe200078e00ff */
[----:B------:R-:W-:Y:S01]  /*23dd0*/  UIMAD UR4, UR18, UR12, URZ ;  /* 0x0000000c120472a4 */ /* 0x000fe2000f8e023f */
[----:B0-----:R-:W-:Y:S01]  /*23de0*/  @P2 IMAD.HI.U32 R0, R82, R5, RZ ;  /* 0x0000000552002227 */ /* 0x001fe200078e00ff */
[----:B------:R-:W-:Y:S01]  /*23df0*/  LOP3.LUT R4, R4, 0x8, R3, 0xe2, !PT ;  /* 0x0000000804047812 */ /* 0x000fe200078ee203 */
[----:B------:R-:W5:Y:S01]  /*23e00*/  LD.E.128 R64, desc[UR36][R64.64] ;  /* 0x0000002440407980 */ /* 0x000f62000c101d00 */
[----:B------:R-:W-:Y:S01]  /*23e10*/  UIMAD UR4, UR8, UR13, UR4 ;  /* 0x0000000d080472a4 */ /* 0x000fe2000f8e0204 */
[----:B------:R-:W-:Y:S01]  /*23e20*/  IMAD.MOV.U32 R3, RZ, RZ, R82 ;  /* 0x000000ffff037224 */ /* 0x000fe200078e0052 */
[----:B------:R-:W-:Y:S01]  /*23e30*/  UIMAD.WIDE.U32 UR8, UR8, UR12, UR10 ;  /* 0x0000000c080872a5 */ /* 0x000fe2000f8e000a */
[----:B-1----:R-:W-:Y:S01]  /*23e40*/  @P2 SHF.R.U32.HI R3, RZ, R21, R0 ;  /* 0x00000015ff032219 */ /* 0x002fe20000011600 */
[----:B------:R-:W5:Y:S01]  /*23e50*/  LD.E.128 R68, desc[UR36][R68.64] ;  /* 0x0000002444447980 */ /* 0x000f62000c101d00 */
[----:B------:R-:W-:-:S02]  /*23e60*/  LOP3.LUT R20, R81, 0x10, R4, 0xe2, !PT ;  /* 0x0000001051147812 */ /* 0x000fc400078ee204 */
[--C-:B------:R-:W-:Y:S01]  /*23e70*/  SHF.R.S32.HI R21, RZ, 0x1f, R3.reuse ;  /* 0x0000001fff157819 */ /* 0x100fe20000011403 */
[----:B------:R-:W-:Y:S01]  /*23e80*/  UIADD3 UR4, UR9, UR4, URZ ;  /* 0x0000000409047290 */ /* 0x000fe2000fffe03f */
[----:B------:R-:W-:Y:S01]  /*23e90*/  ISETP.GE.AND P0, PT, R19, UR14, PT ;  /* 0x0000000e13007c0c */ /* 0x000fe2000bf06270 */
[----:B------:R-:W-:Y:S01]  /*23ea0*/  IMAD.U32 R4, RZ, RZ, UR8 ;  /* 0x00000008ff047e24 */ /* 0x000fe2000f8e00ff */
[----:B------:R-:W5:Y:S01]  /*23eb0*/  LD.E.128 R72, desc[UR36][R72.64] ;  /* 0x0000002448487980 */ /* 0x000f62000c101d00 */
[----:B------:R-:W-:Y:S01]  /*23ec0*/  IMAD.U32 R5, RZ, RZ, UR9 ;  /* 0x00000009ff057e24 */ /* 0x000fe2000f8e00ff */
[----:B------:R-:W-:Y:S01]  /*23ed0*/  ULDC.64 UR8, c[0x0][0xbe0] ;  /* 0x0002f80000087ab9 */ /* 0x000fe20000000a00 */
[----:B------:R-:W-:Y:S01]  /*23ee0*/  IMAD.MOV R81, RZ, RZ, -R3 ;  /* 0x000000ffff517224 */ /* 0x000fe200078e0a03 */
        /* <DEDUP_REMOVED lines=11> */
[----:B0-----:R-:W0:Y:S01]  /*23fa0*/  FENCE.VIEW.ASYNC.S ;  /* 0x00000000000073c6 */ /* 0x001e220000000000 */
[----:B------:R-:W-:Y:S01]  /*23fb0*/  IMAD.SHL.U32 R85, R0, 0x20, RZ ;  /* 0x0000002000557824 */ /* 0x000fe200078e00ff */
[----:B------:R-:W-:Y:S01]  /*23fc0*/  SHF.R.S32.HI R0, RZ, 0x1f, R21 ;  /* 0x0000001fff007819 */ /* 0x000fe20000011415 */
[C---:B------:R-:W-:Y:S01]  /*23fd0*/  IMAD R81, R3.reuse, UR9, R80 ;  /* 0x0000000903517c24 */ /* 0x040fe2000f8e0250 */
[----:B------:R-:W-:Y:S01]  /*23fe0*/  UIADD3 UR4, UR46, 0x38820, URZ ;  /* 0x000388202e047890 */ /* 0x000fe2000fffe03f */
[----:B------:R-:W-:Y:S01]  /*23ff0*/  IMAD.WIDE.U32 R4, R3, UR8, R4 ;  /* 0x0000000803047c25 */ /* 0x000fe2000f8e0004 */
[----:B------:R-:W-:Y:S01]  /*24000*/  ULDC.64 UR8, c[0x0][0xbd8] ;  /* 0x0002f60000087ab9 */ /* 0x000fe20000000a00 */
[----:B------:R-:W-:Y:S01]  /*24010*/  SEL R3, RZ, 0x40, P0 ;  /* 0x00000040ff037807 */ /* 0x000fe20000000000 */
[----:B------:R-:W-:Y:S01]  /*24020*/  UPRMT UR4, URZ, 0x654, UR4 ;  /* 0x000006543f047896 */ /* 0x000fe20008000004 */
[----:B-----5:R-:W-:Y:S01]  /*24030*/  IMAD R88, R6, R83, RZ ;  /* 0x0000005306587224 */ /* 0x020fe200078e02ff */
[----:B------:R-:W-:Y:S01]  /*24040*/  ISETP.GE.AND P0, PT, R157, UR14, PT ;  /* 0x0000000e9d007c0c */ /* 0x000fe2000bf06270 */
[----:B------:R-:W-:Y:S01]  /*24050*/  IMAD.U32 R6, RZ, RZ, UR58 ;  /* 0x0000003aff067e24 */ /* 0x000fe2000f8e00ff */
[----:B------:R-:W-:Y:S01]  /*24060*/  LOP3.LUT R20, R85, 0x20, R20, 0xe2, !PT ;  /* 0x0000002055147812 */ /* 0x000fe200078ee214 */
[----:B------:R-:W-:Y:S01]  /*24070*/  IMAD.IADD R5, R5, 0x1, R81 ;  /* 0x0000000105057824 */ /* 0x000fe200078e0251 */
[----:B------:R-:W-:Y:S01]  /*24080*/  BSSY B1, `(.L_x_6423) ;  /* 0x0000030000017945 */ /* 0x000fe20003800000 */
[----:B------:R-:W-:Y:S01]  /*24090*/  IMAD R0, R0, UR8, RZ ;  /* 0x0000000800007c24 */ /* 0x000fe2000f8e02ff */
[----:B------:R-:W-:Y:S01]  /*240a0*/  LOP3.LUT R3, R20, R3, RZ, 0xfc, !PT ;  /* 0x0000000314037212 */ /* 0x000fe200078efcff */
[----:B------:R-:W-:-:S02]  /*240b0*/  IMAD R87, R6, 0x40, R159 ;  /* 0x0000004006577824 */ /* 0x000fc400078e029f */
[C---:B------:R-:W-:Y:S01]  /*240c0*/  IMAD R81, R21.reuse, UR9, R0 ;  /* 0x0000000915517c24 */ /* 0x040fe2000f8e0200 */
[----:B------:R-:W-:Y:S01]  /*240d0*/  SEL R0, RZ, 0x80, P0 ;  /* 0x00000080ff007807 */ /* 0x000fe20000000000 */
[----:B------:R-:W-:Y:S01]  /*240e0*/  IMAD.WIDE.U32 R4, R21, UR8, R4 ;  /* 0x0000000815047c25 */ /* 0x000fe2000f8e0004 */
[----:B------:R-:W-:Y:S01]  /*240f0*/  ISETP.GE.AND P0, PT, R87, R88, PT ;  /* 0x000000585700720c */ /* 0x000fe20003f06270 */
[----:B------:R-:W-:Y:S01]  /*24100*/  ULDC.64 UR8, c[0x0][0xb80] ;  /* 0x0002e00000087ab9 */ /* 0x000fe20000000a00 */
[----:B0-----:R-:W-:Y:S01]  /*24110*/  SYNCS.ARRIVE.TRANS64.RED.A1T0 RZ, [UR4], RZ ;  /* 0x000000ffffff79a7 */ /* 0x001fe20008100404 */
[----:B------:R-:W-:Y:S01]  /*24120*/  IMAD.IADD R5, R5, 0x1, R81 ;  /* 0x0000000105057824 */ /* 0x000fe200078e0251 */
[C---:B------:R-:W-:Y:S02]  /*24130*/  LEA R6, P1, R4.reuse, UR8, 0x1 ;  /* 0x0000000804067c11 */ /* 0x040fe4000f8208ff */
[----:B------:R-:W-:Y:S02]  /*24140*/  LOP3.LUT R0, R3, R0, RZ, 0xfc, !PT ;  /* 0x0000000003007212 */ /* 0x000fe400078efcff */
        /* <DEDUP_REMOVED lines=35> */
.L_x_6424:
[----:B------:R-:W-:Y:S05]  /*24380*/  BSYNC B1 ;  /* 0x0000000000017941 */ /* 0x000fea0003800000 */
.L_x_6423:
        /* <DEDUP_REMOVED lines=38> */
.L_x_6420:
        /* <DEDUP_REMOVED lines=18> */
[----:B------:R-:W-:Y:S02]  /*24710*/  IMAD.U32 R8, RZ, RZ, UR8 ;  /* 0x00000008ff087e24 */ /* 0x000fe4000f8e00ff */
        /* <DEDUP_REMOVED lines=11> */
.L_x_6426:
        /* <DEDUP_REMOVED lines=48> */
.L_x_6428:
[----:B------:R-:W-:Y:S05]  /*24ad0*/  BSYNC B1 ;  /* 0x0000000000017941 */ /* 0x000fea0003800000 */
.L_x_6427:
        /* <DEDUP_REMOVED lines=14> */
[----:B------:R-:W-:Y:S01]  /*24bc0*/  UIADD3 UR11, UR11, UR9, URZ ;  /* 0x000000090b0b7290 */ /* 0x000fe2000fffe03f */
[----:B------:R-:W-:Y:S01]  /*24bd0*/  ISETP.GE.AND P2, PT, R154, UR15, PT ;  /* 0x0000000f9a007c0c */ /* 0x000fe2000bf46270 */
[----:B------:R-:W-:Y:S01]  /*24be0*/  UIMAD UR4, UR13, UR16, URZ ;  /* 0x000000100d0472a4 */ /* 0x000fe2000f8e023f */
[----:B------:R-:W-:Y:S01]  /*24bf0*/  LOP3.LUT R4, R4, 0x2, R3, 0xe2, !PT ;  /* 0x0000000204047812 */ /* 0x000fe200078ee203 */
[----:B------:R-:W-:Y:S01]  /*24c00*/  IMAD R3, R193, 0x20, R159 ;  /* 0x00000020c1037824 */ /* 0x000fe200078e029f */
[----:B------:R-:W-:Y:S01]  /*24c10*/  UIMAD.WIDE.U32 UR10, UR45, UR16, UR10 ;  /* 0x000000102d0a72a5 */ /* 0x000fe2000f8e000a */
[----:B------:R-:W-:Y:S01]  /*24c20*/  SEL R6, RZ, 0xffffffff, P2 ;  /* 0xffffffffff067807 */ /* 0x000fe20001000000 */
[----:B------:R-:W1:Y:S01]  /*24c30*/  @P0 LDC R9, c[0x0][0xcf0] ;  /* 0x00033c00ff090b82 */ /* 0x000e620000000800 */
[----:B------:R-:W-:Y:S01]  /*24c40*/  UIMAD UR4, UR45, UR17, UR4 ;  /* 0x000000112d0472a4 */ /* 0x000fe2000f8e0204 */
[----:B------:R-:W-:Y:S01]  /*24c50*/  IMAD R8, R8, 0x40, R3 ;  /* 0x0000004008087824 */ /* 0x000fe200078e0203 */
[----:B------:R-:W-:Y:S01]  /*24c60*/  ULDC.64 UR12, c[0x0][0xbf0] ;  /* 0x0002fc00000c7ab9 */ /* 0x000fe20000000a00 */
[----:B------:R-:W-:Y:S01]  /*24c70*/  ISETP.GE.AND P1, PT, R153, UR15, PT ;  /* 0x0000000f99007c0c */ /* 0x000fe2000bf26270 */
[----:B------:R-:W-:Y:S01]  /*24c80*/  UIADD3 UR11, UR11, UR4, URZ ;  /* 0x000000040b0b7290 */ /* 0x000fe2000fffe03f */
[----:B------:R-:W-:Y:S01]  /*24c90*/  IMAD.SHL.U32 R15, R6, 0x4, RZ ;  /* 0x00000004060f7824 */ /* 0x000fe200078e00ff */
[----:B------:R-:W-:Y:S01]  /*24ca0*/  UIMAD UR4, UR14, UR12, URZ ;  /* 0x0000000c0e0472a4 */ /* 0x000fe2000f8e023f */
[----:B------:R-:W-:Y:S01]  /*24cb0*/  SEL R11, RZ, 0xffffffff, P1 ;  /* 0xffffffffff0b7807 */ /* 0x000fe20000800000 */
[----:B------:R-:W-:Y:S01]  /*24cc0*/  IMAD.MOV.U32 R3, RZ, RZ, R8 ;  /* 0x000000ffff037224 */ /* 0x000fe200078e0008 */
[----:B------:R-:W-:Y:S01]  /*24cd0*/  ISETP.GE.AND P2, PT, R157, UR15, PT ;  /* 0x0000000f9d007c0c */ /* 0x000fe2000bf46270 */
[----:B------:R-:W-:Y:S01]  /*24ce0*/  UIMAD UR4, UR8, UR13, UR4 ;  /* 0x0000000d080472a4 */ /* 0x000fe2000f8e0204 */
[----:B------:R-:W-:Y:S01]  /*24cf0*/  LOP3.LUT R10, R15, 0x4, R4, 0xe2, !PT ;  /* 0x000000040f0a7812 */ /* 0x000fe200078ee204 */
[----:B------:R-:W-:Y:S01]  /*24d00*/  UIMAD.WIDE.U32 UR8, UR8, UR12, UR10 ;  /* 0x0000000c080872a5 */ /* 0x000fe2000f8e000a */
[----:B------:R-:W-:Y:S01]  /*24d10*/  IMAD.SHL.U32 R11, R11, 0x8, RZ ;  /* 0x000000080b0b7824 */ /* 0x000fe200078e00ff */
[----:B------:R-:W-:Y:S01]  /*24d20*/  BSSY B1, `(.L_x_6429) ;  /* 0x000004c000017945 */ /* 0x000fe20003800000 */
[----:B0-----:R-:W-:Y:S01]  /*24d30*/  @P0 IMAD.HI.U32 R6, R8, R5, RZ ;  /* 0x0000000508060227 */ /* 0x001fe200078e00ff */
[----:B------:R-:W-:-:S02]  /*24d40*/  UIADD3 UR4, UR9, UR4, URZ ;  /* 0x0000000409047290 */ /* 0x000fc4000fffe03f */
[----:B------:R-:W-:Y:S01]  /*24d50*/  LOP3.LUT R10, R11, 0x8, R10, 0xe2, !PT ;  /* 0x000000080b0a7812 */ /* 0x000fe200078ee20a */
[----:B------:R-:W-:Y:S02]  /*24d60*/  IMAD.U32 R4, RZ, RZ, UR8 ;  /* 0x00000008ff047e24 */ /* 0x000fe4000f8e00ff */
[----:B------:R-:W-:Y:S01]  /*24d70*/  IMAD.U32 R5, RZ, RZ, UR9 ;  /* 0x00000009ff057e24 */ /* 0x000fe2000f8e00ff */
[----:B------:R-:W-:Y:S01]  /*24d80*/  ULDC.64 UR8, c[0x0][0xbe0] ;  /* 0x0002f80000087ab9 */ /* 0x000fe20000000a00 */
        /* <DEDUP_REMOVED lines=8> */
[----:B------:R-:W-:-:S03]  /*24e10*/  ISETP.GE.AND P0, PT, R19, UR15, PT ;  /* 0x0000000f13007c0c */ /* 0x000fc6000bf06270 */
[----:B------:R-:W-:Y:S02]  /*24e20*/  IMAD R6, R6, UR8, RZ ;  /* 0x0000000806067c24 */ /* 0x000fe4000f8e02ff */
[----:B------:R-:W-:Y:S01]  /*24e30*/  IMAD R9, R13, R9, R8 ;  /* 0x000000090d097224 */ /* 0x000fe200078e0208 */
[----:B------:R-:W-:Y:S01]  /*24e40*/  SEL R8, RZ, 0xffffffff, P0 ;  /* 0xffffffffff087807 */ /* 0x000fe20000000000 */
[----:B------:R-:W-:Y:S01]  /*24e50*/  IMAD.SHL.U32 R15, R11, 0x10, RZ ;  /* 0x000000100b0f7824 */ /* 0x000fe200078e00ff */
[----:B------:R-:W-:Y:S01]  /*24e60*/  ISETP.GE.AND P0, PT, R158, UR15, PT ;  /* 0x0000000f9e007c0c */ /* 0x000fe2000bf06270 */
[----:B------:R-:W-:Y:S01]  /*24e70*/  IMAD R11, R3, UR9, R6 ;  /* 0x00000009030b7c24 */ /* 0x000fe2000f8e0206 */
[----:B------:R-:W-:Y:S01]  /*24e80*/  SHF.R.S32.HI R3, RZ, 0x1f, R9 ;  /* 0x0000001fff037819 */ /* 0x000fe20000011409 */
[----:B------:R-:W-:Y:S01]  /*24e90*/  ULDC.64 UR8, c[0x0][0xbd8] ;  /* 0x0002f60000087ab9 */ /* 0x000fe20000000a00 */
[----:B------:R-:W-:Y:S01]  /*24ea0*/  IMAD.U32 R6, RZ, RZ, UR58 ;  /* 0x0000003aff067e24 */ /* 0x000fe2000f8e00ff */
[----:B------:R-:W-:Y:S01]  /*24eb0*/  LOP3.LUT R10, R15, 0x10, R10, 0xe2, !PT ;  /* 0x000000100f0a7812 */ /* 0x000fe200078ee20a */
[----:B------:R-:W-:-:S02]  /*24ec0*/  IMAD.IADD R5, R5, 0x1, R11 ;  /* 0x0000000105057824 */ /* 0x000fc400078e020b */
[----:B------:R-:W-:Y:S02]  /*24ed0*/  IMAD R0, R3, UR8, RZ ;  /* 0x0000000803007c24 */ /* 0x000fe4000f8e02ff */
[----:B------:R-:W-:-:S04]  /*24ee0*/  IMAD.WIDE.U32 R4, R9, UR8, R4 ;  /* 0x0000000809047c25 */ /* 0x000fc8000f8e0004 */
[----:B------:R-:W-:Y:S01]  /*24ef0*/  IMAD R3, R9, UR9, R0 ;  /* 0x0000000909037c24 */ /* 0x000fe2000f8e0200 */
[----:B------:R-:W-:Y:S01]  /*24f00*/  SEL R9, RZ, 0x40, P0 ;  /* 0x00000040ff097807 */ /* 0x000fe20000000000 */
[----:B------:R-:W-:Y:S01]  /*24f10*/  IMAD R0, R6, 0x40, R159 ;  /* 0x0000004006007824 */ /* 0x000fe200078e029f */
[----:B------:R-:W-:Y:S01]  /*24f20*/  ULDC.64 UR8, c[0x0][0xb80] ;  /* 0x0002e00000087ab9 */ /* 0x000fe20000000a00 */
[----:B------:R-:W-:Y:S01]  /*24f30*/  IMAD.SHL.U32 R15, R8, 0x20, RZ ;  /* 0x00000020080f7824 */ /* 0x000fe200078e00ff */
[----:B------:R-:W-:Y:S01]  /*24f40*/  LEA R6, P1, R4, UR8, 0x1 ;  /* 0x0000000804067c11 */ /* 0x000fe2000f8208ff */
[----:B------:R-:W-:Y:S01]  /*24f50*/  IMAD.IADD R3, R5, 0x1, R3 ;  /* 0x0000000105037824 */ /* 0x000fe200078e0203 */
[----:B------:R-:W-:Y:S02]  /*24f60*/  ISETP.GE.AND P0, PT, R0, R27, PT ;  /* 0x0000001b0000720c */ /* 0x000fe40003f06270 */
[----:B------:R-:W-:Y:S01]  /*24f70*/  LOP3.LUT R10, R15, 0x20, R10, 0xe2, !PT ;  /* 0x000000200f0a7812 */ /* 0x000fe200078ee20a */
[----:B------:R0:W1:Y:S01]  /*24f80*/  SHFL.IDX PT, R8, R6, RZ, 0x181f ;  /* 0x00181fff06087589 */ /* 0x00006200000e0000 */
[----:B------:R-:W-:-:S02]  /*24f90*/  LEA.HI.X R3, R4, UR9, R3, 0x1, P1 ;  /* 0x0000000904037c11 */ /* 0x000fc400088f0c03 */
[----:B------:R-:W-:Y:S02]  /*24fa0*/  LOP3.LUT R24, R10, R9, RZ, 0xfc, !PT ;  /* 0x000000090a187212 */ /* 0x000fe400078efcff */
        /* <DEDUP_REMOVED lines=35> */
.L_x_6430:
[----:B------:R-:W-:Y:S05]  /*251e0*/  BSYNC B1 ;  /* 0x0000000000017941 */ /* 0x000fea0003800000 */
.L_x_6429:
        /* <DEDUP_REMOVED lines=36> */
.L_x_6425:
[----:B------:R-:W-:Y:S05]  /*25430*/  BSYNC B0 ;  /* 0x0000000000007941 */ /* 0x000fea0003800000 */
.L_x_6419:
[----:B------:R-:W-:Y:S02]  /*25440*/  ULDC UR4, c[0x0][0xd3c] ;  /* 0x00034f0000047ab9 */ /* 0x000fe40000000800 */
[----:B------:R-:W-:-:S06]  /*25450*/  UISETP.GE.AND UP0, UPT, UR6, UR4, UPT ;  /* 0x000000040600728c */ /* 0x000fcc000bf06270 */
[----:B------:R-:W-:-:S13]  /*25460*/  PLOP3.LUT P0, PT, PT, PT, UP0, 0x80, 0x0 ;  /* 0x000000000000781c */ /* 0x000fda0003f0f008 */
[----:B------:R-:W-:Y:S05]  /*25470*/  @!P0 BRA `(.L_x_6431) ;  /* 0xfffffdb800c08947 */ /* 0x000fea000383ffff */
[----:B------:R-:W-:Y:S05]  /*25480*/  EXIT ;  /* 0x000000000000794d */ /* 0x000fea0003800000 */
.L_x_6290:
[----:B------:R-:W-:-:S08]  /*25490*/  NOP ;  /* 0x0000000000007918 */ /* 0x000fd00000000000 */
[----:B0-----:R-:W0:-:S00]  /*254a0*/  USETMAXREG.DEALLOC.CTAPOOL 0x28 ;  /* 0x00000028000079c8 */ /* 0x001e0000080e0500 */
        /* <DEDUP_REMOVED lines=14> */
.L_x_6432:
        /* <DEDUP_REMOVED lines=40> */
.L_x_6438:
        /* <DEDUP_REMOVED lines=12> */
.L_x_6437:
[----:B------:R-:W-:Y:S05]  /*258d0*/  BSYNC B0 ;  /* 0x0000000000007941 */ /* 0x000fea0003800000 */
.L_x_6436:
        /* <DEDUP_REMOVED lines=20> */
.L_x_6434:
        /* <DEDUP_REMOVED lines=20> */
.L_x_6439:
[----:B---3--:R-:W-:Y:S01]  /*25b60*/  IMAD R16, R16, UR5, R11 ;  /* 0x0000000510107c24 */ /* 0x008fe2000f8e020b */
[----:B------:R-:W-:Y:S01]  /*25b70*/  IABS R2, R4 ;  /* 0x0000000400027213 */ /* 0x000fe20000000000 */
[----:B-12---:R-:W-:-:S03]  /*25b80*/  IMAD.MOV R9, RZ, RZ, -R3 ;  /* 0x000000ffff097224 */ /* 0x006fc600078e0a03 */
        /* <DEDUP_REMOVED lines=56> */
.L_x_6435:
[----:B------:R-:W-:Y:S01]  /*25f10*/  ULDC UR4, c[0x0][0xd3c] ;  /* 0x00034f0000047ab9 */ /* 0x000fe20000000800 */
[----:B------:R-:W-:Y:S02]  /*25f20*/  IMAD.MOV.U32 R17, RZ, RZ, RZ ;  /* 0x000000ffff117224 */ /* 0x000fe400078e00ff */
[----:B------:R-:W-:Y:S02]  /*25f30*/  IMAD.U32 R16, RZ, RZ, UR6 ;  /* 0x00000006ff107e24 */ /* 0x000fe4000f8e00ff */
[----:B------:R-:W-:Y:S02]  /*25f40*/  IMAD.MOV.U32 R18, RZ, RZ, RZ ;  /* 0x000000ffff127224 */ /* 0x000fe400078e00ff */
[----:B------:R-:W-:-:S07]  /*25f50*/  IMAD.U32 R19, RZ, RZ, UR4 ;  /* 0x00000004ff137e24 */ /* 0x000fce000f8e00ff */
.L_x_6440:
[----:B------:R-:W-:-:S13]  /*25f60*/  ISETP.NE.AND P0, PT, R5, RZ, PT ;  /* 0x000000ff0500720c */ /* 0x000fda0003f05270 */
[----:B------:R-:W0:Y:S01]  /*25f70*/  @!P0 S2R R3, SR_CgaCtaId ;  /* 0x0000000000038919 */ /* 0x000e220000008800 */
[----:B------:R-:W-:-:S04]  /*25f80*/  @!P0 MOV R0, 0x400 ;  /* 0x0000040000008802 */ /* 0x000fc80000000f00 */
[----:B0-----:R-:W-:-:S05]  /*25f90*/  @!P0 LEA R0, R3, R0, 0x18 ;  /* 0x0000000003008211 */ /* 0x001fca00078ec0ff */
[----:B------:R1:W-:Y:S01]  /*25fa0*/  @!P0 STS.128 [R0+0x388d0], R16 ;  /* 0x0388d01000008388 */ /* 0x0003e20000000c00 */
[----:B------:R-:W-:Y:S06]  /*25fb0*/  BAR.ARV 0x5, 0x180 ;  /* 0x0146000000007b1d */ /* 0x000fec0000002000 */
.L_x_6433:
        /* <DEDUP_REMOVED lines=33> */
[----:B---3--:R-:W-:-:S07]  /*261d0*/  LOP3.LUT R0, R3, 0x1c0, RZ, 0xfc, !PT ;  /* 0x000001c003007812 */ /* 0x008fce00078efcff */
.L_x_6516:
[----:B------:R-:W-:Y:S05]  /*261e0*/  YIELD ;  /* 0x0000000000007946 */ /* 0x000fea0003800000 */
[----:B------:R-:W-:Y:S01]  /*261f0*/  ULDC.64 UR4, c[0x0][0xb20] ;  /* 0x0002c80000047ab9 */ /* 0x000fe20000000a00 */
[----:B------:R-:W-:Y:S01]  /*26200*/  IMAD.MOV.U32 R32, RZ, RZ, RZ ;  /* 0x000000ffff207224 */ /* 0x000fe200078e00ff */
[----:B------:R-:W-:-:S04]  /*26210*/  ISETP.NE.U32.AND P0, PT, RZ, UR4, PT ;  /* 0x00000004ff007c0c */ /* 0x000fc8000bf05070 */
[----:B------:R-:W-:Y:S01]  /*26220*/  ISETP.NE.AND.EX P0, PT, RZ, UR5, PT, P0 ;  /* 0x00000005ff007c0c */ /* 0x000fe2000bf05300 */
[----:B------:R-:W-:-:S12]  /*26230*/  ULDC.64 UR4, c[0x0][0xb10] ;  /* 0x0002c40000047ab9 */ /* 0x000fd80000000a00 */
[----:B------:R-:W0:Y:S02]  /*26240*/  @P0 LDC.64 R2, c[0x0][0xb20] ;  /* 0x0002c800ff020b82 */ /* 0x000e240000000a00 */
[----:B0-----:R-:W-:-:S05]  /*26250*/  @P0 IMAD.WIDE R2, R19, 0x4, R2 ;  /* 0x0000000413020825 */ /* 0x001fca00078e0202 */
[----:B------:R0:W5:Y:S01]  /*26260*/  @P0 LDG.E R32, desc[UR36][R2.64] ;  /* 0x0000002402200981 */ /* 0x000162000c1e1900 */
[----:B------:R-:W-:Y:S01]  /*26270*/  ISETP.NE.U32.AND P0, PT, RZ, UR4, PT ;  /* 0x00000004ff007c0c */ /* 0x000fe2000bf05070 */
[----:B------:R-:W-:Y:S01]  /*26280*/  IMAD.MOV.U32 R36, RZ, RZ, RZ ;  /* 0x000000ffff247224 */ /* 0x000fe200078e00ff */
[----:B------:R-:W-:Y:S02]  /*26290*/  LOP3.LUT R22, R22, 0xffffffbf, RZ, 0xc0, !PT ;  /* 0xffffffbf16167812 */ /* 0x000fe400078ec0ff */
[----:B------:R-:W-:Y:S01]  /*262a0*/  ISETP.NE.AND.EX P1, PT, RZ, UR5, PT, P0 ;  /* 0x00000005ff007c0c */ /* 0x000fe2000bf25300 */
[----:B------:R-:W-:Y:S02]  /*262b0*/  ULDC.64 UR4, c[0x0][0xaf8] ;  /* 0x0002be0000047ab9 */ /* 0x000fe40000000a00 */
[----:B------:R-:W-:Y:S01]  /*262c0*/  ISETP.NE.U32.AND P0, PT, RZ, UR4, PT ;  /* 0x00000004ff007c0c */ /* 0x000fe2000bf05070 */
[----:B0-----:R-:W0:Y:S03]  /*262d0*/  LDC.64 R2, c[0x0][0xaf8] ;  /* 0x0002be00ff027b82 */ /* 0x001e260000000a00 */
[----:B------:R-:W-:Y:S01]  /*262e0*/  ISETP.NE.AND.EX P2, PT, RZ, UR5, PT, P0 ;  /* 0x00000005ff007c0c */ /* 0x000fe2000bf45300 */
[----:B------:R-:W-:-:S05]  /*262f0*/  ULDC.64 UR4, c[0x0][0x418] ;  /* 0x0001060000047ab9 */ /* 0x000fca0000000a00 */
[----:B-1----:R-:W1:Y:S07]  /*26300*/  @P1 LDC.64 R4, c[0x0][0xb10] ;  /* 0x0002c400ff041b82 */ /* 0x002e6e0000000a00 */
[----:B------:R-:W-:Y:S01]  /*26310*/  @P2 LOP3.LUT R22, R22, 0x40, RZ, 0xfc, !PT ;  /* 0x0000004016162812 */ /* 0x000fe200078efcff */
[----:B0-----:R-:W-:-:S05]  /*26320*/  IMAD.WIDE R2, R19, 0x4, R2 ;  /* 0x0000000413027825 */ /* 0x001fca00078e0202 */
[----:B------:R0:W5:Y:S01]  /*26330*/  @P2 LDG.E R36, desc[UR36][R2.64] ;  /* 0x0000002402242981 */ /* 0x000162000c1e1900 */
[----:B-1----:R-:W-:-:S05]  /*26340*/  @P1 IMAD.WIDE R4, R19, 0x4, R4 ;  /* 0x0000000413041825 */ /* 0x002fca00078e0204 */
[----:B--2---:R-:W2:Y:S01]  /*26350*/  @P1 LDG.E R0, desc[UR36][R4.64] ;  /* 0x0000002404001981 */ /* 0x004ea2000c1e1900 */
        /* <DEDUP_REMOVED lines=10> */
[----:B0-----:R-:W-:-:S05]  /*26400*/  IMAD.U32 R0, RZ, RZ, UR4 ;  /* 0x00000004ff007e24 */ /* 0x001fca000f8e00ff */
[----:B------:R1:W-:Y:S01]  /*26410*/  STL [R1+0x424], R0 ;  /* 0x0004240001007387 */ /* 0x0003e20000100800 */
[----:B------:R-:W-:Y:S05]  /*26420*/  @!P2 BRA `(.L_x_6442) ;  /* 0x000000000010a947 */ /* 0x000fea0003800000 */
[----:B------:R-:W2:Y:S04]  /*26430*/  LDG.E R5, desc[UR36][R2.64] ;  /* 0x0000002402057981 */ /* 0x000ea8000c1e1900 */
[----:B-1----:R-:W2:Y:S02]  /*26440*/  LDG.E R0, desc[UR36][R2.64+0x4] ;  /* 0x0000042402007981 */ /* 0x002ea4000c1e1900 */
[----:B--2---:R-:W-:-:S05]  /*26450*/  IMAD.IADD R0, R0, 0x1, -R5 ;  /* 0x0000000100007824 */ /* 0x004fca00078e0a05 */
[----:B------:R2:W-:Y:S02]  /*26460*/  STL [R1+0x424], R0 ;  /* 0x0004240001007387 */ /* 0x0005e40000100800 */
.L_x_6442:
        /* <DEDUP_REMOVED lines=8> */
.L_x_6443:
[----:B------:R-:W-:Y:S02]  /*264f0*/  ULDC.64 UR4, c[0x0][0xb00] ;  /* 0x0002c00000047ab9 */ /* 0x000fe40000000a00 */
[----:B------:R-:W-:-:S04]  /*26500*/  ISETP.NE.U32.AND P0, PT, RZ, UR4, PT ;  /* 0x00000004ff007c0c */ /* 0x000fc8000bf05070 */
[----:B------:R-:W-:-:S13]  /*26510*/  ISETP.NE.AND.EX P0, PT, RZ, UR5, PT, P0 ;  /* 0x00000005ff007c0c */ /* 0x000fda000bf05300 */
[----:B------:R-:W-:Y:S05]  /*26520*/  @!P0 BRA `(.L_x_6444) ;  /* 0x0000000000148947 */ /* 0x000fea0003800000 */
[----:B0-----:R-:W0:Y:S02]  /*26530*/  LDC.64 R2, c[0x0][0xb00] ;  /* 0x0002c000ff027b82 */ /* 0x001e240000000a00 */
[----:B0-----:R-:W-:-:S05]  /*26540*/  IMAD.WIDE R2, R19, 0x4, R2 ;  /* 0x0000000413027825 */ /* 0x001fca00078e0202 */
[----:B------:R-:W3:Y:S04]  /*26550*/  LDG.E R27, desc[UR36][R2.64] ;  /* 0x00000024021b7981 */ /* 0x000ee8000c1e1900 */
[----:B-12---:R-:W3:Y:S02]  /*26560*/  LDG.E R0, desc[UR36][R2.64+0x4] ;  /* 0x0000042402007981 */ /* 0x006ee4000c1e1900 */
[----:B---3--:R-:W-:-:S07]  /*26570*/  IMAD.IADD R27, R0, 0x1, -R27 ;  /* 0x00000001001b7824 */ /* 0x008fce00078e0a1b */
.L_x_6444:
[----:B------:R-:W4:Y:S01]  /*26580*/  LDL R6, [R1+0x424] ;  /* 0x0004240001067983 */ /* 0x000f220000100800 */
[----:B012---:R-:W0:Y:S01]  /*26590*/  LDC R0, c[0x0][0x448] ;  /* 0x00011200ff007b82 */ /* 0x007e220000000800 */
[----:B------:R-:W-:Y:S01]  /*265a0*/  IMAD.SHL.U32 R8, R17, 0x40, RZ ;  /* 0x0000004011087824 */ /* 0x000fe200078e00ff */
[----:B------:R-:W-:Y:S01]  /*265b0*/  LOP3.LUT R22, R22, 0xfffff7ff, RZ, 0xc0, !PT ;  /* 0xfffff7ff16167812 */ /* 0x000fe200078ec0ff */
[----:B-----5:R-:W-:-:S03]  /*265c0*/  IMAD.IADD R27, R27, 0x1, -R32 ;  /* 0x000000011b1b7824 */ /* 0x020fc600078e0a20 */
[----:B------:R1:W-:Y:S02]  /*265d0*/  STL [R1+0x420], R8 ;  /* 0x0004200801007387 */ /* 0x0003e40000100800 */
[----:B---3--:R-:W2:Y:S01]  /*265e0*/  LDC.64 R2, c[0x0][0xad8] ;  /* 0x0002b600ff027b82 */ /* 0x008ea20000000a00 */
[----:B0-----:R-:W-:Y:S01]  /*265f0*/  ISETP.NE.AND P2, PT, R0, 0x1, PT ;  /* 0x000000010000780c */ /* 0x001fe20003f45270 */
[----:B------:R-:W-:Y:S01]  /*26600*/  VIADD R0, R8, 0x3f ;  /* 0x0000003f08007836 */ /* 0x000fe20000000000 */
[----:B--2---:R-:W-:-:S11]  /*26610*/  ISETP.GE.AND P1, PT, R3, 0x1, PT ;  /* 0x000000010300780c */ /* 0x004fd60003f26270 */
[----:B------:R-:W0:Y:S01]  /*26620*/  @P2 LDC R5, c[0x0][0x44c] ;  /* 0x00011300ff052b82 */ /* 0x000e220000000800 */
[----:B------:R-:W-:-:S07]  /*26630*/  @P2 LOP3.LUT R22, R22, 0x800, RZ, 0xfc, !PT ;  /* 0x0000080016162812 */ /* 0x000fce00078efcff */
[----:B------:R-:W2:Y:S01]  /*26640*/  @P2 LDC R7, c[0x0][0x450] ;  /* 0x00011400ff072b82 */ /* 0x000ea20000000800 */
[----:B0-----:R-:W-:-:S05]  /*26650*/  @P2 IMAD.HI.U32 R4, R0, R5, RZ ;  /* 0x0000000500042227 */ /* 0x001fca00078e00ff */
[----:B--2---:R-:W-:Y:S02]  /*26660*/  @P2 SHF.R.U32.HI R0, RZ, R7, R4 ;  /* 0x00000007ff002219 */ /* 0x004fe40000011604 */
[----:B----4-:R-:W-:-:S05]  /*26670*/  IADD3 R5, R27, 0x1, -R6 ;  /* 0x000000011b057810 */ /* 0x010fca0007ffe806 */
        /* <DEDUP_REMOVED lines=14> */
.L_x_6447:
[----:B------:R-:W-:-:S13]  /*26760*/  ISETP.NE.AND P0, PT, R3, 0x1, PT ;  /* 0x000000010300780c */ /* 0x000fda0003f05270 */
[----:B------:R-:W0:Y:S02]  /*26770*/  @P0 LDC.64 R4, c[0x0][0xae0] ;  /* 0x0002b800ff040b82 */ /* 0x000e240000000a00 */
[----:B0-----:R-:W-:-:S05]  /*26780*/  @P0 IMAD.HI.U32 R4, R0, R4, RZ ;  /* 0x0000000400040227 */ /* 0x001fca00078e00ff */
[----:B------:R-:W-:-:S07]  /*26790*/  @P0 SHF.R.U32.HI R0, RZ, R5, R4 ;  /* 0x00000005ff000219 */ /* 0x000fce0000011604 */
.L_x_6448:
[----:B------:R-:W-:Y:S05]  /*267a0*/  BSYNC B0 ;  /* 0x0000000000007941 */ /* 0x000fea0003800000 */
.L_x_6446:
[----:B------:R-:W-:-:S05]  /*267b0*/  IMAD R5, R0, R3, R3 ;  /* 0x0000000300057224 */ /* 0x000fca00078e0203 */
[----:B------:R-:W-:-:S07]  /*267c0*/  VIMNMX R2, R2, R5, PT ;  /* 0x0000000502027248 */ /* 0x000fce0003fe0100 */
.L_x_6445:
        /* <DEDUP_REMOVED lines=29> */
.L_x_6451:
[----:B------:R-:W-:-:S13]  /*269a0*/  ISETP.NE.AND P0, PT, R3, 0x1, PT ;  /* 0x000000010300780c */ /* 0x000fda0003f05270 */
[----:B------:R-:W1:Y:S02]  /*269b0*/  @P0 LDC.64 R4, c[0x0][0xae0] ;  /* 0x0002b800ff040b82 */ /* 0x000e640000000a00 */
[----:B-1----:R-:W-:-:S05]  /*269c0*/  @P0 IMAD.HI.U32 R4, R2, R4, RZ ;  /* 0x0000000402040227 */ /* 0x002fca00078e00ff */
[----:B------:R-:W-:-:S07]  /*269d0*/  @P0 SHF.R.U32.HI R2, RZ, R5, R4 ;  /* 0x00000005ff020219 */ /* 0x000fce0000011604 */
.L_x_6452:
[----:B------:R-:W-:Y:S05]  /*269e0*/  BSYNC B0 ;  /* 0x0000000000007941 */ /* 0x000fea0003800000 */
.L_x_6450:
[----:B------:R-:W-:-:S05]  /*269f0*/  IMAD R3, R2, R3, RZ ;  /* 0x0000000302037224 */ /* 0x000fca00078e02ff */
[----:B------:R-:W-:-:S07]  /*26a00*/  VIMNMX R0, R0, R3, !PT ;  /* 0x0000000300007248 */ /* 0x000fce0007fe0100 */
.L_x_6449:
        /* <DEDUP_REMOVED lines=24> */
.L_x_6454:
        /* <DEDUP_REMOVED lines=20> */
.L_x_6457:
[----:B------:R-:W-:Y:S05]  /*26cd0*/  BSYNC B6 ;  /* 0x0000000000067941 */ /* 0x000fea0003800000 */
.L_x_6456:
        /* <DEDUP_REMOVED lines=20> */
.L_x_6460:
        /* <DEDUP_REMOVED lines=15> */
.L_x_6459:
[----:B------:R-:W-:Y:S05]  /*26f10*/  BSYNC B6 ;  /* 0x0000000000067941 */ /* 0x000fea0003800000 */
.L_x_6458:
[----:B------:R-:W-:Y:S01]  /*26f20*/  ULDC.64 UR4, c[0x0][0xaf0] ;  /* 0x0002bc0000047ab9 */ /* 0x000fe20000000a00 */
[----:B------:R-:W1:Y:S01]  /*26f30*/  S2R R17, SR_TID.X ;  /* 0x0000000000117919 */ /* 0x000e620000002100 */
[----:B------:R-:W-:Y:S01]  /*26f40*/  ISETP.NE.U32.AND P0, PT, RZ, UR4, PT ;  /* 0x00000004ff007c0c */ /* 0x000fe2000bf05070 */
[----:B------:R-:W-:Y:S01]  /*26f50*/  IMAD.MOV.U32 R29, RZ, RZ, R19 ;  /* 0x000000ffff1d7224 */ /* 0x000fe200078e0013 */
[----:B------:R-:W-:Y:S01]  /*26f60*/  ULDC UR4, c[0x0][0x320] ;  /* 0x0000c80000047ab9 */ /* 0x000fe20000000800 */
[----:B------:R-:W2:Y:S01]  /*26f70*/  S2R R28, SR_TID.X ;  /* 0x00000000001c7919 */ /* 0x000ea20000002100 */
[----:B------:R-:W-:Y:S01]  /*26f80*/  ISETP.NE.AND.EX P0, PT, RZ, UR5, PT, P0 ;  /* 0x00000005ff007c0c */ /* 0x000fe2000bf05300 */
[----:B------:R-:W3:-:S12]  /*26f90*/  LDC R10, c[0x0][0x430] ;  /* 0x00010c00ff0a7b82 */ /* 0x000ed80000000800 */
[----:B------:R-:W4:Y:S01]  /*26fa0*/  @P0 LDC.64 R2, c[0x0][0xaf0] ;  /* 0x0002bc00ff020b82 */ /* 0x000f220000000a00 */
[----:B-1----:R-:W-:-:S05]  /*26fb0*/  IMAD.SHL.U32 R17, R17, 0x8, RZ ;  /* 0x0000000811117824 */ /* 0x002fca00078e00ff */
[----:B------:R-:W-:-:S04]  /*26fc0*/  LOP3.LUT R17, R17, 0x38, RZ, 0xc0, !PT ;  /* 0x0000003811117812 */ /* 0x000fc800078ec0ff */
[----:B------:R-:W-:Y:S01]  /*26fd0*/  LOP3.LUT R31, R17, 0x180, RZ, 0xfc, !PT ;  /* 0x00000180111f7812 */ /* 0x000fe200078efcff */
[----:B----4-:R-:W-:Y:S01]  /*26fe0*/  @P0 IMAD.WIDE R2, R19, 0x4, R2 ;  /* 0x0000000413020825 */ /* 0x010fe200078e0202 */
[C---:B------:R-:W-:Y:S02]  /*26ff0*/  LOP3.LUT R20, R17.reuse, 0x40, RZ, 0xfc, !PT ;  /* 0x0000004011147812 */ /* 0x040fe400078efcff */
[----:B------:R-:W-:Y:S02]  /*27000*/  LOP3.LUT R17, R17, 0x1c0, RZ, 0xfc, !PT ;  /* 0x000001c011117812 */ /* 0x000fe400078efcff */
[----:B------:R1:W5:Y:S01]  /*27010*/  @P0 LDG.E R29, desc[UR36][R2.64] ;  /* 0x00000024021d0981 */ /* 0x000362000c1e1900 */
[----:B--2---:R-:W-:Y:S01]  /*27020*/  IMAD.SHL.U32 R21, R28, 0x8, RZ ;  /* 0x000000081c157824 */ /* 0x004fe200078e00ff */
[----:B------:R-:W-:Y:S01]  /*27030*/  ISETP.GE.AND P0, PT, R17, UR4, PT ;  /* 0x0000000411007c0c */ /* 0x000fe2000bf06270 */
[----:B------:R-:W-:Y:S01]  /*27040*/  UMOV UR5, 0xffffffff ;  /* 0xffffffff00057882 */ /* 0x000fe20000000000 */
[----:B------:R-:W2:Y:S01]  /*27050*/  S2R R17, SR_TID.X ;  /* 0x0000000000117919 */ /* 0x000ea20000002100 */
[----:B------:R-:W-:-:S02]  /*27060*/  ISETP.GE.AND P3, PT, R20, UR4, PT ;  /* 0x0000000414007c0c */ /* 0x000fc4000bf66270 */
[----:B------:R-:W-:Y:S01]  /*27070*/  LOP3.LUT R21, R21, 0x38, RZ, 0xc0, !PT ;  /* 0x0000003815157812 */ /* 0x000fe200078ec0ff */
[----:B------:R-:W4:Y:S01]  /*27080*/  S2R R20, SR_TID.X ;  /* 0x0000000000147919 */ /* 0x000f220000002100 */
[----:B------:R-:W-:Y:S02]  /*27090*/  ISETP.GE.AND P1, PT, R31, UR4, PT ;  /* 0x000000041f007c0c */ /* 0x000fe4000bf26270 */
[----:B------:R-:W-:Y:S02]  /*270a0*/  ISETP.GE.AND P2, PT, R21, UR4, PT ;  /* 0x0000000415007c0c */ /* 0x000fe4000bf46270 */
[----:B------:R-:W-:Y:S02]  /*270b0*/  LOP3.LUT R22, R22, 0xfffffdff, RZ, 0xc0, !PT ;  /* 0xfffffdff16167812 */ /* 0x000fe400078ec0ff */
[----:B------:R-:W-:Y:S02]  /*270c0*/  LEA R0, R30, 0xffffffc0, 0x6 ;  /* 0xffffffc01e007811 */ /* 0x000fe400078e30ff */
[----:B------:R-:W-:-:S02]  /*270d0*/  SEL R6, RZ, 0x40, P1 ;  /* 0x00000040ff067807 */ /* 0x000fc40000800000 */
[----:B------:R-:W-:Y:S02]  /*270e0*/  @P3 LOP3.LUT R22, R22, 0x200, RZ, 0xfc, !PT ;  /* 0x0000020016163812 */ /* 0x000fe400078efcff */
[----:B0-----:R-:W-:Y:S02]  /*270f0*/  SEL R30, RZ, 0x80, P0 ;  /* 0x00000080ff1e7807 */ /* 0x001fe40000000000 */
[----:B------:R-:W-:-:S04]  /*27100*/  LOP3.LUT R22, R22, 0xfffffbff, RZ, 0xc0, !PT ;  /* 0xfffffbff16167812 */ /* 0x000fc800078ec0ff */
[----:B------:R-:W-:-:S04]  /*27110*/  @P2 LOP3.LUT R22, R22, 0x400, RZ, 0xfc, !PT ;  /* 0x0000040016162812 */ /* 0x000fc800078efcff */
[----:B------:R-:W-:Y:S01]  /*27120*/  LOP3.LUT R22, R22, 0xffffffdf, RZ, 0xc0, !PT ;  /* 0xffffffdf16167812 */ /* 0x000fe200078ec0ff */
[----:B--2---:R-:W-:-:S05]  /*27130*/  IMAD.SHL.U32 R17, R17, 0x8, RZ ;  /* 0x0000000811117824 */ /* 0x004fca00078e00ff */
[----:B------:R-:W-:-:S04]  /*27140*/  LOP3.LUT R17, R17, 0x38, RZ, 0xc0, !PT ;  /* 0x0000003811117812 */ /* 0x000fc800078ec0ff */
[----:B------:R-:W-:Y:S01]  /*27150*/  LOP3.LUT R31, R17, 0x80, RZ, 0xfc, !PT ;  /* 0x00000080111f7812 */ /* 0x000fe200078efcff */
[C---:B------:R-:W-:Y:S01]  /*27160*/  IMAD.SHL.U32 R17, R28.reuse, 0x8, RZ ;  /* 0x000000081c117824 */ /* 0x040fe200078e00ff */
[----:B------:R-:W-:Y:S02]  /*27170*/  LOP3.LUT R28, R28, 0x7f, RZ, 0xc0, !PT ;  /* 0x0000007f1c1c7812 */ /* 0x000fe400078ec0ff */
[----:B------:R-:W-:Y:S02]  /*27180*/  ISETP.GE.AND P5, PT, R31, UR4, PT ;  /* 0x000000041f007c0c */ /* 0x000fe4000bfa6270 */
[----:B------:R-:W-:Y:S02]  /*27190*/  LOP3.LUT R17, R17, 0x38, RZ, 0xc0, !PT ;  /* 0x0000003811117812 */ /* 0x000fe400078ec0ff */
[----:B------:R-:W-:Y:S02]  /*271a0*/  SHF.R.U32.HI R31, RZ, 0x3, R28 ;  /* 0x00000003ff1f7819 */ /* 0x000fe4000001161c */
[----:B------:R-:W-:Y:S01]  /*271b0*/  LOP3.LUT R28, R17, 0xc0, RZ, 0xfc, !PT ;  /* 0x000000c0111c7812 */ /* 0x000fe200078efcff */
[----:B----4-:R-:W-:-:S03]  /*271c0*/  IMAD.SHL.U32 R17, R20, 0x10, RZ ;  /* 0x0000001014117824 */ /* 0x010fc600078e00ff */
[----:B------:R-:W-:Y:S02]  /*271d0*/  ISETP.GE.AND P4, PT, R28, UR4, PT ;  /* 0x000000041c007c0c */ /* 0x000fe4000bf86270 */
[C---:B------:R-:W-:Y:S02]  /*271e0*/  LOP3.LUT R28, R21.reuse, 0x100, RZ, 0xfc, !PT ;  /* 0x00000100151c7812 */ /* 0x040fe400078efcff */
[----:B------:R-:W-:Y:S02]  /*271f0*/  LOP3.LUT R21, R21, 0x140, RZ, 0xfc, !PT ;  /* 0x0000014015157812 */ /* 0x000fe400078efcff */
[----:B------:R-:W-:Y:S02]  /*27200*/  @P5 LOP3.LUT R22, R22, 0x20, RZ, 0xfc, !PT ;  /* 0x0000002016165812 */ /* 0x000fe400078efcff */
[----:B------:R-:W-:Y:S02]  /*27210*/  ISETP.GE.AND P2, PT, R21, UR4, PT ;  /* 0x0000000415007c0c */ /* 0x000fe4000bf46270 */
[----:B------:R-:W-:-:S02]  /*27220*/  LOP3.LUT R22, R22, 0xffffffef, RZ, 0xc0, !PT ;  /* 0xffffffef16167812 */ /* 0x000fc400078ec0ff */
[----:B------:R-:W-:Y:S02]  /*27230*/  ISETP.GE.AND P3, PT, R28, UR4, PT ;  /* 0x000000041c007c0c */ /* 0x000fe4000bf66270 */
[----:B------:R-:W-:Y:S02]  /*27240*/  @P4 LOP3.LUT R22, R22, 0x10, RZ, 0xfc, !PT ;  /* 0x0000001016164812 */ /* 0x000fe400078efcff */
[----:B------:R-:W-:Y:S02]  /*27250*/  LOP3.LUT R17, R31, 0x70, R17, 0xf8, !PT ;  /* 0x000000701f117812 */ /* 0x000fe400078ef811 */
[----:B------:R-:W-:-:S03]  /*27260*/  LOP3.LUT R22, R22, 0xfffffffb, RZ, 0xc0, !PT ;  /* 0xfffffffb16167812 */ /* 0x000fc600078ec0ff */
[----:B------:R-:W-:Y:S01]  /*27270*/  IMAD.IADD R7, R17, 0x1, R0 ;  /* 0x0000000111077824 */ /* 0x000fe200078e0200 */
[----:B------:R-:W-:-:S04]  /*27280*/  @P2 LOP3.LUT R22, R22, 0x4, RZ, 0xfc, !PT ;  /* 0x0000000416162812 */ /* 0x000fc800078efcff */
[----:B------:R-:W-:-:S04]  /*27290*/  LOP3.LUT R22, R22, 0xfffffff7, RZ, 0xc0, !PT ;  /* 0xfffffff716167812 */ /* 0x000fc800078ec0ff */
[----:B------:R-:W-:Y:S01]  /*272a0*/  @P3 LOP3.LUT R22, R22, 0x8, RZ, 0xfc, !PT ;  /* 0x0000000816163812 */ /* 0x000fe200078efcff */
[----:B-1-3--:R-:W-:Y:S06]  /*272b0*/  BRA.DIV UR5, `(.L_x_6461) ;  /* 0x0000004e05ac7947 */ /* 0x00afec000b800000 */
.L_x_6534:
        /* <DEDUP_REMOVED lines=44> */
[----:B------:R-:W-:Y:S01]  /*27580*/  IMAD R2, R10, R2, R7 ;  /* 0x000000020a027224 */ /* 0x000fe200078e0207 */
[----:B------:R0:W-:Y:S04]  /*27590*/  STL [R1+0x448], R6 ;  /* 0x0004480601007387 */ /* 0x0001e80000100800 */
[----:B------:R0:W-:Y:S05]  /*275a0*/  STL [R1+0x428], R2 ;  /* 0x0004280201007387 */ /* 0x0001ea0000100800 */
[----:B------:R-:W-:-:S04]  /*275b0*/  @P0 LOP3.LUT R22, R22, 0x1000, RZ, 0xfc, !PT ;  /* 0x0000100016160812 */ /* 0x000fc800078efcff */
[----:B------:R-:W-:-:S04]  /*275c0*/  LOP3.LUT R22, R22, 0xfffffffe, RZ, 0xc0, !PT ;  /* 0xfffffffe16167812 */ /* 0x000fc800078ec0ff */
[----:B------:R-:W-:Y:S01]  /*275d0*/  @P1 LOP3.LUT R22, R22, 0x1, RZ, 0xfc, !PT ;  /* 0x0000000116161812 */ /* 0x000fe200078efcff */
[----:B0-----:R-:W-:Y:S06]  /*275e0*/  @!P0 BRA `(.L_x_6462) ;  /* 0x0000000000048947 */ /* 0x001fec0003800000 */
[----:B------:R-:W-:Y:S01]  /*275f0*/  BPT.TRAP 0x1 ;  /* 0x000000040000795c */ /* 0x000fe20000300000 */
.L_x_6462:
        /* <DEDUP_REMOVED lines=9> */
.L_x_6535:
[----:B------:R-:W-:Y:S05]  /*27690*/  BSYNC B0 ;  /* 0x0000000000007941 */ /* 0x000fea0003800000 */
.L_x_6463:
[----:B------:R-:W0:Y:S01]  /*276a0*/  LDL R2, [R1+0x428] ;  /* 0x0004280001027983 */ /* 0x000e220000100800 */
[----:B------:R-:W-:Y:S01]  /*276b0*/  ULDC.64 UR4, c[0x0][0x300] ;  /* 0x0000c00000047ab9 */ /* 0x000fe20000000a00 */
[----:B-----5:R-:W-:Y:S02]  /*276c0*/  SHF.R.S32.HI R4, RZ, 0x1f, R37 ;  /* 0x0000001fff047819 */ /* 0x020fe40000011425 */
[----:B------:R-:W-:-:S03]  /*276d0*/  LOP3.LUT R22, R22, 0xfffffffd, RZ, 0xc0, !PT ;  /* 0xfffffffd16167812 */ /* 0x000fc600078ec0ff */
[----:B------:R-:W-:Y:S01]  /*276e0*/  STL [R1+0x440], R4 ;  /* 0x0004400401007387 */ /* 0x000fe20000100800 */
[----:B0-----:R-:W-:-:S05]  /*276f0*/  SHF.R.S32.HI R0, RZ, 0x1f, R2 ;  /* 0x0000001fff007819 */ /* 0x001fca0000011402 */
[----:B------:R0:W-:Y:S02]  /*27700*/  STL [R1+0x43c], R0 ;  /* 0x00043c0001007387 */ /* 0x0001e40000100800 */
[----:B0-----:R-:W-:-:S04]  /*27710*/  IMAD R0, R0, UR4, RZ ;  /* 0x0000000400007c24 */ /* 0x001fc8000f8e02ff */
[C---:B------:R-:W-:Y:S02]  /*27720*/  IMAD R0, R2.reuse, UR5, R0 ;  /* 0x0000000502007c24 */ /* 0x040fe4000f8e0200 */
[----:B------:R-:W-:Y:S01]  /*27730*/  IMAD.WIDE.U32 R2, R2, UR4, RZ ;  /* 0x0000000402027c25 */ /* 0x000fe2000f8e00ff */
[----:B------:R-:W-:-:S03]  /*27740*/  ULDC.64 UR4, c[0x0][0x310] ;  /* 0x0000c40000047ab9 */ /* 0x000fc60000000a00 */
[----:B------:R-:W-:Y:S02]  /*27750*/  IMAD.IADD R3, R3, 0x1, R0 ;  /* 0x0000000103037824 */ /* 0x000fe400078e0200 */
[----:B------:R-:W-:Y:S02]  /*27760*/  IMAD R0, R4, UR4, RZ ;  /* 0x0000000404007c24 */ /* 0x000fe4000f8e02ff */
[----:B------:R-:W0:Y:S01]  /*27770*/  S2R R4, SR_TID.X ;  /* 0x0000000000047919 */ /* 0x000e220000002100 */
        /* <DEDUP_REMOVED lines=52> */
.L_x_6545:
        /* <DEDUP_REMOVED lines=10> */
.L_x_6466:
        /* <DEDUP_REMOVED lines=11> */
.L_x_6467:
[----:B------:R-:W-:Y:S01]  /*27c10*/  VIADD R0, R23, 0x20400 ;  /* 0x0002040017007836 */ /* 0x000fe20000000000 */
[----:B------:R-:W-:Y:S01]  /*27c20*/  LOP3.LUT P1, RZ, R22, 0x40, RZ, 0xc0, !PT ;  /* 0x0000004016ff7812 */ /* 0x000fe2000782c0ff */
[----:B------:R1:W-:-:S12]  /*27c30*/  SYNCS.ARRIVE.TRANS64.A1T0 RZ, [R17+URZ+0x38830], RZ ;  /* 0x038830ff11ff79a7 */ /* 0x0003d8000810003f */
[----:B------:R-:W-:Y:S05]  /*27c40*/  WARPSYNC.ALL ;  /* 0x0000000000007948 */ /* 0x000fea0003800000 */
[----:B------:R-:W-:Y:S01]  /*27c50*/  BAR.SYNC.DEFER_BLOCKING 0x8, 0x100 ;  /* 0x0204000000007b1d */ /* 0x000fe20000010000 */
[----:B------:R-:W-:Y:S02]  /*27c60*/  LOP3.LUT P0, RZ, R0, 0x3ff, RZ, 0xc0, !PT ;  /* 0x000003ff00ff7812 */ /* 0x000fe4000780c0ff */
[----:B------:R-:W-:-:S03]  /*27c70*/  SHF.R.S32.HI R0, RZ, 0x1f, R19 ;  /* 0x0000001fff007819 */ /* 0x000fc60000011413 */
[----:B------:R-:W-:Y:S01]  /*27c80*/  BSSY B6, `(.L_x_6468) ;  /* 0x0000018000067945 */ /* 0x000fe20003800000 */
[----:B------:R-:W-:Y:S02]  /*27c90*/  SEL R31, R0, RZ, !P1 ;  /* 0x000000ff001f7207 */ /* 0x000fe40004800000 */
[----:B------:R-:W-:-:S03]  /*27ca0*/  SEL R0, R19, RZ, !P1 ;  /* 0x000000ff13007207 */ /* 0x000fc60004800000 */
[----:B------:R-:W-:Y:S04]  /*27cb0*/  STL [R1+0x438], R31 ;  /* 0x0004381f01007387 */ /* 0x000fe80000100800 */
[----:B------:R2:W-:Y:S02]  /*27cc0*/  STL [R1+0x42c], R0 ;  /* 0x00042c0001007387 */ /* 0x0005e40000100800 */
[----:B--2---:R-:W-:-:S05]  /*27cd0*/  SHF.R.S32.HI R0, RZ, 0x1f, R36 ;  /* 0x0000001fff007819 */ /* 0x004fca0000011424 */
[----:B------:R2:W-:Y:S01]  /*27ce0*/  STL [R1+0x430], R0 ;  /* 0x0004300001007387 */ /* 0x0005e20000100800 */
        /* <DEDUP_REMOVED lines=16> */
[----:B012---:R-:W-:Y:S05]  /*27df0*/  CALL.ABS.NOINC R2 ;  /* 0x0000000002007343 */ /* 0x007fea0003c00000 */
.L_x_6469:
[----:B------:R-:W-:Y:S05]  /*27e00*/  BSYNC B6 ;  /* 0x0000000000067941 */ /* 0x000fea0003800000 */
.L_x_6468:
[----:B------:R-:W3:Y:S01]  /*27e10*/  LDL R20, [R1+0x430] ;  /* 0x0004300001147983 */ /* 0x000ee20000100800 */
[----:B------:R-:W-:Y:S01]  /*27e20*/  IMAD.MOV.U32 R5, RZ, RZ, R31 ;  /* 0x000000ffff057224 */ /* 0x000fe200078e001f */
[----:B------:R-:W-:Y:S02]  /*27e30*/  ULDC.64 UR4, c[0x0][0x298] ;  /* 0x0000a60000047ab9 */ /* 0x000fe40000000a00 */
[----:B------:R-:W4:Y:S01]  /*27e40*/  LDL R21, [R1+0x42c] ;  /* 0x00042c0001157983 */ /* 0x000f220000100800 */
[----:B0-----:R-:W0:Y:S01]  /*27e50*/  S2R R2, SR_TID.X ;  /* 0x0000000000027919 */ /* 0x001e220000002100 */
[----:B------:R-:W1:Y:S01]  /*27e60*/  S2R R31, SR_TID.X ;  /* 0x00000000001f7919 */ /* 0x000e620000002100 */
[----:B0-----:R-:W-:-:S04]  /*27e70*/  LOP3.LUT R2, R2, 0x7f, RZ, 0xc0, !PT ;  /* 0x0000007f02027812 */ /* 0x001fc800078ec0ff */
[----:B--2---:R-:W-:Y:S02]  /*27e80*/  SHF.R.U32.HI R0, RZ, 0x3, R2 ;  /* 0x00000003ff007819 */ /* 0x004fe40000011602 */
[----:B------:R-:W0:Y:S01]  /*27e90*/  LDC R2, c[0x0][0x448] ;  /* 0x00011200ff027b82 */ /* 0x000e220000000800 */
[----:B---3--:R-:W-:Y:S02]  /*27ea0*/  IMAD.MOV.U32 R4, RZ, RZ, R20 ;  /* 0x000000ffff047224 */ /* 0x008fe400078e0014 */
[----:B------:R-:W2:Y:S01]  /*27eb0*/  LDL R20, [R1+0x420] ;  /* 0x0004200001147983 */ /* 0x000ea20000100800 */
[----:B0-----:R-:W-:Y:S01]  /*27ec0*/  ISETP.NE.AND P6, PT, R2, 0x1, PT ;  /* 0x000000010200780c */ /* 0x001fe20003fc5270 */
[----:B-1----:R-:W-:-:S12]  /*27ed0*/  IMAD.SHL.U32 R31, R31, 0x10, RZ ;  /* 0x000000101f1f7824 */ /* 0x002fd800078e00ff */
[----:B------:R-:W0:Y:S08]  /*27ee0*/  @P6 LDC R3, c[0x0][0x44c] ;  /* 0x00011300ff036b82 */ /* 0x000e300000000800 */
[----:B------:R-:W1:Y:S01]  /*27ef0*/  @P6 LDC R2, c[0x0][0x450] ;  /* 0x00011400ff026b82 */ /* 0x000e620000000800 */
[----:B------:R-:W-:Y:S01]  /*27f00*/  LOP3.LUT R31, R0, 0x70, R31, 0xf8, !PT ;  /* 0x00000070001f7812 */ /* 0x000fe200078ef81f */
[----:B------:R-:W-:-:S04]  /*27f10*/  IMAD R4, R4, UR4, RZ ;  /* 0x0000000404047c24 */ /* 0x000fc8000f8e02ff */
[----:B------:R-:W-:Y:S02]  /*27f20*/  IMAD R4, R36, UR5, R4 ;  /* 0x0000000524047c24 */ /* 0x000fe4000f8e0204 */
[----:B--2---:R-:W-:-:S04]  /*27f30*/  IMAD.IADD R31, R31, 0x1, R20 ;  /* 0x000000011f1f7824 */ /* 0x004fc800078e0214 */
[----:B0-----:R-:W-:-:S04]  /*27f40*/  @P6 IMAD.HI.U32 R3, R31, R3, RZ ;  /* 0x000000031f036227 */ /* 0x001fc800078e00ff */
[----:B------:R-:W-:Y:S01]  /*27f50*/  IMAD.MOV.U32 R0, RZ, RZ, R31 ;  /* 0x000000ffff007224 */ /* 0x000fe200078e001f */
[----:B-1----:R-:W-:Y:S01]  /*27f60*/  @P6 SHF.R.U32.HI R0, RZ, R2, R3 ;  /* 0x00000002ff006219 */ /* 0x002fe20000011603 */
        /* <DEDUP_REMOVED lines=9> */
[C---:B----4-:R-:W-:Y:S01]  /*28000*/  IMAD.WIDE.U32 R2, R21.reuse, UR4, R2 ;  /* 0x0000000415027c25 */ /* 0x050fe2000f8e0002 */
[----:B------:R-:W0:Y:S03]  /*28010*/  LDC R5, c[0x0][0x448] ;  /* 0x00011200ff057b82 */ /* 0x000e260000000800 */
[----:B------:R-:W-:Y:S01]  /*28020*/  IMAD R4, R21, UR5, R4 ;  /* 0x0000000515047c24 */ /* 0x000fe2000f8e0204 */
[----:B------:R-:W1:Y:S01]  /*28030*/  S2R R6, SR_TID.X ;  /* 0x0000000000067919 */ /* 0x000e620000002100 */
[----:B------:R-:W-:Y:S01]  /*28040*/  ULDC.64 UR4, c[0x0][0x2d0] ;  /* 0x0000b40000047ab9 */ /* 0x000fe20000000a00 */
[----:B------:R2:W5:Y:S01]  /*28050*/  LDL R21, [R1+0x424] ;  /* 0x0004240001157983 */ /* 0x0005620000100800 */
[----:B------:R-:W-:Y:S01]  /*28060*/  IMAD.IADD R3, R3, 0x1, R4 ;  /* 0x0000000103037824 */ /* 0x000fe200078e0204 */
[----:B------:R-:W-:-:S05]  /*28070*/  SHF.R.S32.HI R4, RZ, 0x1f, R0 ;  /* 0x0000001fff047819 */ /* 0x000fca0000011400 */
[----:B------:R-:W-:Y:S02]  /*28080*/  IMAD R4, R4, UR4, RZ ;  /* 0x0000000404047c24 */ /* 0x000fe4000f8e02ff */
[----:B------:R-:W-:-:S04]  /*28090*/  IMAD.WIDE.U32 R2, R0, UR4, R2 ;  /* 0x0000000400027c25 */ /* 0x000fc8000f8e0002 */
[----:B------:R-:W-:Y:S01]  /*280a0*/  IMAD R4, R0, UR5, R4 ;  /* 0x0000000500047c24 */ /* 0x000fe2000f8e0204 */
[----:B------:R-:W-:Y:S01]  /*280b0*/  ULDC.64 UR4, c[0x0][0x2c8] ;  /* 0x0000b20000047ab9 */ /* 0x000fe20000000a00 */
[----:B------:R-:W-:-:S04]  /*280c0*/  IMAD.MOV R0, RZ, RZ, -R0 ;  /* 0x000000ffff007224 */ /* 0x000fc800078e0a00 */
[----:B0-----:R-:W-:Y:S02]  /*280d0*/  IMAD R0, R5, R0, R31 ;  /* 0x0000000005007224 */ /* 0x001fe400078e021f */
[----:B------:R-:W-:-:S03]  /*280e0*/  IMAD.IADD R3, R3, 0x1, R4 ;  /* 0x0000000103037824 */ /* 0x000fc600078e0204 */
[----:B------:R-:W-:Y:S01]  /*280f0*/  SHF.R.S32.HI R4, RZ, 0x1f, R0 ;  /* 0x0000001fff047819 */ /* 0x000fe20000011400 */
[----:B------:R-:W-:-:S04]  /*28100*/  IMAD.WIDE.U32 R2, R0, UR4, R2 ;  /* 0x0000000400027c25 */ /* 0x000fc8000f8e0002 */
[----:B------:R-:W-:-:S04]  /*28110*/  IMAD R4, R4, UR4, RZ ;  /* 0x0000000404047c24 */ /* 0x000fc8000f8e02ff */
[----:B------:R-:W-:Y:S01]  /*28120*/  IMAD R4, R0, UR5, R4 ;  /* 0x0000000500047c24 */ /* 0x000fe2000f8e0204 */
[----:B------:R-:W-:Y:S01]  /*28130*/  ULDC.64 UR4, c[0x0][0x280] ;  /* 0x0000a00000047ab9 */ /* 0x000fe20000000a00 */
[----:B-1----:R-:W-:Y:S01]  /*28140*/  IMAD.SHL.U32 R9, R6, 0x8, RZ ;  /* 0x0000000806097824 */ /* 0x002fe200078e00ff */
[C---:B------:R-:W-:Y:S01]  /*28150*/  LEA R0, P0, R2.reuse, UR4, 0x1 ;  /* 0x0000000402007c11 */ /* 0x040fe2000f8008ff */
[----:B------:R-:W-:Y:S01]  /*28160*/  IMAD.IADD R3, R3, 0x1, R4 ;  /* 0x0000000103037824 */ /* 0x000fe200078e0204 */
[----:B------:R-:W-:Y:S02]  /*28170*/  ULDC UR4, c[0x0][0x2b8] ;  /* 0x0000ae0000047ab9 */ /* 0x000fe40000000800 */
[----:B------:R-:W-:Y:S02]  /*28180*/  LOP3.LUT R9, R9, 0x38, RZ, 0xc0, !PT ;  /* 0x0000003809097812 */ /* 0x000fe400078ec0ff */
[----:B------:R-:W-:Y:S01]  /*28190*/  LEA.HI.X R2, R2, UR5, R3, 0x1, P0 ;  /* 0x0000000502027c11 */ /* 0x000fe200080f0c03 */
[----:B------:R-:W-:Y:S01]  /*281a0*/  UMOV UR5, 0xffffffff ;  /* 0xffffffff00057882 */ /* 0x000fe20000000000 */
[----:B------:R-:W-:-:S02]  /*281b0*/  LOP3.LUT R6, R6, 0x7f, RZ, 0xc0, !PT ;  /* 0x0000007f06067812 */ /* 0x000fc400078ec0ff */
[----:B------:R-:W-:Y:S02]  /*281c0*/  ISETP.GE.AND P0, PT, R9, UR4, PT ;  /* 0x0000000409007c0c */ /* 0x000fe4000bf06270 */
[----:B------:R-:W-:Y:S01]  /*281d0*/  SHF.R.U32.HI R10, RZ, 0x3, R6 ;  /* 0x00000003ff0a7819 */ /* 0x000fe20000011606 */
[----:B--2---:R-:W-:Y:S10]  /*281e0*/  BRA.DIV UR5, `(.L_x_6470) ;  /* 0x0000004605747947 */ /* 0x004ff4000b800000 */
[----:B------:R-:W0:Y:S01]  /*281f0*/  SHFL.IDX PT, R6, R0, RZ, 0x181f ;  /* 0x00181fff00067589 */ /* 0x000e2200000e0000 */
[----:B-----5:R-:W-:Y:S01]  /*28200*/  IMAD R3, R21, R5, RZ ;  /* 0x0000000515037224 */ /* 0x020fe200078e02ff */
[----:B------:R-:W-:Y:S01]  /*28210*/  LOP3.LUT R22, R22, 0xfffffeff, RZ, 0xc0, !PT ;  /* 0xfffffeff16167812 */ /* 0x000fe200078ec0ff */
[----:B------:R-:W-:Y:S01]  /*28220*/  IMAD.IADD R4, R10, 0x1, R20 ;  /* 0x000000010a047824 */ /* 0x000fe200078e0214 */
[----:B------:R-:W1:Y:S04]  /*28230*/  SHFL.IDX PT, R5, R2, RZ, 0x181f ;  /* 0x00181fff02057589 */ /* 0x000e6800000e0000 */
[----:B------:R-:W-:-:S13]  /*28240*/  ISETP.GE.AND P2, PT, R4, R3, PT ;  /* 0x000000030400720c */ /* 0x000fda0003f46270 */
[----:B------:R-:W-:Y:S02]  /*28250*/  @P2 LOP3.LUT R22, R22, 0x100, RZ, 0xfc, !PT ;  /* 0x0000010016162812 */ /* 0x000fe400078efcff */
[----:B0-----:R-:W-:Y:S02]  /*28260*/  @!P2 LEA R6, P1, R9, R6, 0x1 ;  /* 0x000000060906a211 */ /* 0x001fe400078208ff */
[----:B------:R-:W-:-:S03]  /*28270*/  LOP3.LUT R22, R22, 0xffffff7f, RZ, 0xc0, !PT ;  /* 0xffffff7f16167812 */ /* 0x000fc600078ec0ff */
[----:B-1----:R-:W-:-:S04]  /*28280*/  @!P2 IMAD.X R5, RZ, RZ, R5, P1 ;  /* 0x000000ffff05a224 */ /* 0x002fc800008e0605 */
[----:B------:R-:W-:Y:S02]  /*28290*/  @!P2 IMAD.MOV.U32 R7, RZ, RZ, R5 ;  /* 0x000000ffff07a224 */ /* 0x000fe400078e0005 */
[----:B------:R-:W-:-:S03]  /*282a0*/  VIADD R5, R4, 0x10 ;  /* 0x0000001004057836 */ /* 0x000fc60000000000 */
[----:B------:R-:W-:Y:S01]  /*282b0*/  @!PT LDS RZ, [RZ] ;  /* 0x00000000fffff984 */ /* 0x000fe20000000800 */
[----:B------:R0:W-:Y:S02]  /*282c0*/  @!P2 LDGSTS.E.BYPASS.LTC128B.128 [R25+0x20400], desc[UR36][R6.64], !P0 ;  /* 0x204000000619afae */ /* 0x0001e4000c101d64 */
[----:B------:R-:W-:Y:S02]  /*282d0*/  ISETP.GE.AND P2, PT, R5, R3, PT ;  /* 0x000000030500720c */ /* 0x000fe40003f46270 */
        /* <DEDUP_REMOVED lines=9> */
[----:B------:R-:W-:Y:S02]  /*28370*/  ISETP.GE.AND P2, PT, R5, R3, PT ;  /* 0x000000030500720c */ /* 0x000fe40003f46270 */
[----:B------:R-:W-:Y:S04]  /*28380*/  SHFL.IDX PT, R5, R2, 0x2, 0x181f ;  /* 0x00581f0002057f89 */ /* 0x000fe800000e0000 */
[----:B0-----:R-:W0:Y:S07]  /*28390*/  SHFL.IDX PT, R6, R0, 0x2, 0x181f ;  /* 0x00581f0000067f89 */ /* 0x001e2e00000e0000 */
[----:B------:R-:W-:Y:S01]  /*283a0*/  @P2 LOP3.LUT R22, R22, 0x40, RZ, 0xfc, !PT ;  /* 0x0000004016162812 */ /* 0x000fe200078efcff */
[----:B------:R-:W1:Y:S01]  /*283b0*/  SHFL.IDX PT, R0, R0, 0x3, 0x181f ;  /* 0x00781f0000007f89 */ /* 0x000e6200000e0000 */
[----:B0-----:R-:W-:-:S05]  /*283c0*/  @!P2 LEA R6, P1, R9, R6, 0x1 ;  /* 0x000000060906a211 */ /* 0x001fca00078208ff */
[----:B------:R-:W-:-:S04]  /*283d0*/  @!P2 IMAD.X R5, RZ, RZ, R5, P1 ;  /* 0x000000ffff05a224 */ /* 0x000fc800008e0605 */
[----:B------:R-:W-:Y:S02]  /*283e0*/  @!P2 IMAD.MOV.U32 R7, RZ, RZ, R5 ;  /* 0x000000ffff07a224 */ /* 0x000fe400078e0005 */
[----:B------:R0:W2:Y:S04]  /*283f0*/  SHFL.IDX PT, R5, R2, 0x3, 0x181f ;  /* 0x00781f0002057f89 */ /* 0x0000a800000e0000 */
[----:B-1----:R0:W-:Y:S02]  /*28400*/  @!P2 LDGSTS.E.BYPASS.LTC128B.128 [R25+0x21400], desc[UR36][R6.64], !P0 ;  /* 0x214000000619afae */ /* 0x0021e4000c101d64 */
.L_x_6554:
[----:B------:R-:W-:Y:S01]  /*28410*/  VIADD R4, R4, 0x30 ;  /* 0x0000003004047836 */ /* 0x000fe20000000000 */
[----:B------:R-:W-:-:S04]  /*28420*/  LOP3.LUT R22, R22, 0xfffeffff, RZ, 0xc0, !PT ;  /* 0xfffeffff16167812 */ /* 0x000fc800078ec0ff */
[----:B------:R-:W-:-:S13]  /*28430*/  ISETP.GE.AND P2, PT, R4, R3, PT ;  /* 0x000000030400720c */ /* 0x000fda0003f46270 */
[----:B0-----:R-:W-:Y:S02]  /*28440*/  @!P2 LEA R2, P1, R9, R0, 0x1 ;  /* 0x000000000902a211 */ /* 0x001fe400078208ff */
[----:B------:R-:W-:-:S03]  /*28450*/  @P2 LOP3.LUT R22, R22, 0x10000, RZ, 0xfc, !PT ;  /* 0x0001000016162812 */ /* 0x000fc600078efcff */
[----:B--2---:R-:W-:-:S05]  /*28460*/  @!P2 IMAD.X R3, RZ, RZ, R5, P1 ;  /* 0x000000ffff03a224 */ /* 0x004fca00008e0605 */
[----:B------:R-:W-:Y:S01]  /*28470*/  @!PT LDS RZ, [RZ] ;  /* 0x00000000fffff984 */ /* 0x000fe20000000800 */
[----:B------:R-:W-:Y:S01]  /*28480*/  @!PT LDS RZ, [RZ] ;  /* 0x00000000fffff984 */ /* 0x000fe20000000800 */
[----:B------:R-:W-:Y:S01]  /*28490*/  @!PT LDS RZ, [RZ] ;  /* 0x00000000fffff984 */ /* 0x000fe20000000800 */
[----:B------:R0:W-:Y:S01]  /*284a0*/  @!P2 LDGSTS.E.BYPASS.LTC128B.128 [R25+0x21c00], desc[UR36][R2.64], !P0 ;  /* 0x21c000000219afae */ /* 0x0001e2000c101d64 */
[----:B------:R-:W-:Y:S01]  /*284b0*/  PLOP3.LUT P0, PT, PT, PT, PT, 0x80, 0x0 ;  /* 0x000000000000781c */ /* 0x000fe20003f0f070 */
[----:B------:R-:W-:-:S12]  /*284c0*/  NOP ;  /* 0x0000000000007918 */ /* 0x000fd80000000000 */
.L_x_6471:
        /* <DEDUP_REMOVED lines=28> */
.L_x_6473:
[----:B------:R-:W-:Y:S05]  /*28690*/  BSYNC B6 ;  /* 0x0000000000067941 */ /* 0x000fea0003800000 */
.L_x_6472:
        /* <DEDUP_REMOVED lines=8> */
[----:B------:R-:W-:Y:S01]  /*28720*/  IMAD.MOV.U32 R0, RZ, RZ, R31 ;  /* 0x000000ffff007224 */ /* 0x000fe200078e001f */
        /* <DEDUP_REMOVED lines=155> */
.L_x_6564:
        /* <DEDUP_REMOVED lines=23> */
.L_x_6476:
[----:B------:R-:W-:Y:S05]  /*29250*/  BSYNC B0 ;  /* 0x0000000000007941 */ /* 0x000fea0003800000 */
.L_x_6475:
[----:B------:R-:W-:Y:S01]  /*29260*/  NOP ;  /* 0x0000000000007918 */ /* 0x000fe20000000000 */
[----:B------:R-:W-:-:S13]  /*29270*/  PLOP3.LUT P0, PT, PT, PT, PT, 0x80, 0x0 ;  /* 0x000000000000781c */ /* 0x000fda0003f0f070 */
.L_x_6477:
[----:B------:R-:W-:Y:S02]  /*29280*/  PLOP3.LUT P1, PT, P1, P0, PT, 0xa2, 0x0 ;  /* 0x000000000000781c */ /* 0x000fe40000f21472 */
[----:B------:R-:W-:-:S08]  /*29290*/  @P0 R2UR P1, UR4, R23 ;  /* 0x00000000170402ca */ /* 0x000fd00000020000 */
[----:B------:R-:W-:-:S05]  /*292a0*/  @P0 PLOP3.LUT P0, PT, P1, PT, PT, 0x80, 0x0 ;  /* 0x000000000000081c */ /* 0x000fca0000f0f070 */
[----:B------:R-:W-:Y:S01]  /*292b0*/  @!P1 SYNCS.ARRIVE.TRANS64.RED.A0T1 RZ, [UR4+0x38810], RZ ;  /* 0x038810ffffff99a7 */ /* 0x000fe20008200404 */
[----:B------:R-:W-:Y:S07]  /*292c0*/  @!P1 ARRIVES.LDGSTSBAR.64.TRANSCNT [UR4+0x38810] ;  /* 0x03881000ff0099b0 */ /* 0x000fee0008000a84 */
[----:B------:R-:W-:Y:S05]  /*292d0*/  @P0 BRA.U.ANY `(.L_x_6477) ;  /* 0xfffffffd00e80947 */ /* 0x000fea000393ffff */
[----:B01----:R-:W2:Y:S02]  /*292e0*/  LDL.LU R2, [R1+0x444] ;  /* 0x0004440001027983 */ /* 0x003ea40000300800 */
        /* <DEDUP_REMOVED lines=11> */
.L_x_6565:
[----:B------:R-:W-:Y:S05]  /*293a0*/  BSYNC B0 ;  /* 0x0000000000007941 */ /* 0x000fea0003800000 */
.L_x_6478:
[----:B------:R-:W-:-:S05]  /*293b0*/  IMAD.U32 R2, RZ, RZ, UR38 ;  /* 0x00000026ff027e24 */ /* 0x000fca000f8e00ff */
[----:B------:R-:W-:-:S13]  /*293c0*/  ISETP.NE.AND P0, PT, R2, 0x3, PT ;  /* 0x000000030200780c */ /* 0x000fda0003f05270 */
[----:B------:R-:W-:Y:S05]  /*293d0*/  @!P0 BRA `(.L_x_6480) ;  /* 0x0000000000048947 */ /* 0x000fea0003800000 */
[----:B------:R-:W-:Y:S01]  /*293e0*/  BPT.TRAP 0x1 ;  /* 0x000000040000795c */ /* 0x000fe20000300000 */
.L_x_6480:
[----:B0-----:R-:W-:Y:S01]  /*293f0*/  SHF.L.U32 R0, R26, 0x1f, RZ ;  /* 0x0000001f1a007819 */ /* 0x001fe200000006ff */
[----:B------:R-:W-:Y:S03]  /*29400*/  BSSY B0, `(.L_x_6481) ;  /* 0x0000003000007945 */ /* 0x000fe60003800000 */
[----:B------:R-:W0:Y:S02]  /*29410*/  SYNCS.PHASECHK.TRANS64.TRYWAIT P0, [R17+URZ+0x38860], R0 ;  /* 0x03886000110075a7 */ /* 0x000e24000800017f */
[----:B0-----:R-:W-:Y:S05]  /*29420*/  @!P0 BRA `(.L_x_6482) ;  /* 0x0000004000f88947 */ /* 0x001fea0003800000 */
.L_x_6566:
[----:B------:R-:W-:Y:S05]  /*29430*/  BSYNC B0 ;  /* 0x0000000000007941 */ /* 0x000fea0003800000 */
.L_x_6481:
[----:B------:R-:W0:Y:S01]  /*29440*/  LDL.LU R3, [R1+0x43c] ;  /* 0x00043c0001037983 */ /* 0x000e220000300800 */
[----:B------:R-:W-:-:S03]  /*29450*/  ULDC.64 UR4, c[0x0][0x328] ;  /* 0x0000ca0000047ab9 */ /* 0x000fc60000000a00 */
[----:B------:R-:W2:Y:S04]  /*29460*/  LDL.LU R2, [R1+0x428] ;  /* 0x0004280001027983 */ /* 0x000ea80000300800 */
        /* <DEDUP_REMOVED lines=107> */
.L_x_6576:
        /* <DEDUP_REMOVED lines=34> */
.L_x_6484:
        /* <DEDUP_REMOVED lines=11> */
.L_x_6485:
[----:B------:R-:W2:Y:S01]  /*29df0*/  LDL.LU R2, [R1+0x434] ;  /* 0x0004340001027983 */ /* 0x000ea20000300800 */
[----:B------:R1:W-:Y:S01]  /*29e00*/  SYNCS.ARRIVE.TRANS64.A1T0 RZ, [R17+URZ+0x38850], RZ ;  /* 0x038850ff11ff79a7 */ /* 0x0003e2000810003f */
[----:B------:R-:W-:Y:S01]  /*29e10*/  BSSY B0, `(.L_x_6486) ;  /* 0x00000f7000007945 */ /* 0x000fe20003800000 */
[----:B--2---:R-:W-:-:S05]  /*29e20*/  VIADD R7, R2, 0xfffffffe ;  /* 0xfffffffe02077836 */ /* 0x004fca0000000000 */
[----:B------:R-:W-:-:S13]  /*29e30*/  ISETP.GE.AND P0, PT, R7, R33, PT ;  /* 0x000000210700720c */ /* 0x000fda0003f06270 */
[----:B-1----:R-:W-:Y:S05]  /*29e40*/  @!P0 BRA `(.L_x_6487) ;  /* 0x0000000c00cc8947 */ /* 0x002fea0003800000 */
[----:B------:R-:W2:Y:S01]  /*29e50*/  LDL.LU R2, [R1+0x448] ;  /* 0x0004480001027983 */ /* 0x000ea20000300800 */
[----:B------:R-:W-:-:S04]  /*29e60*/  LOP3.LUT R30, R30, 0x80, RZ, 0xc0, !PT ;  /* 0x000000801e1e7812 */ /* 0x000fc800078ec0ff */
[----:B------:R-:W-:Y:S02]  /*29e70*/  SHF.R.U32.HI R30, RZ, 0x3, R30 ;  /* 0x00000003ff1e7819 */ /* 0x000fe4000001161e */
[----:B--2---:R-:W-:-:S04]  /*29e80*/  LOP3.LUT R31, R2, 0x40, RZ, 0xc0, !PT ;  /* 0x00000040021f7812 */ /* 0x004fc800078ec0ff */
[----:B------:R-:W-:-:S07]  /*29e90*/  SHF.R.U32.HI R31, RZ, 0x2, R31 ;  /* 0x00000002ff1f7819 */ /* 0x000fce000001161f */
.L_x_6500:
[----:B-1----:R-:W1:Y:S01]  /*29ea0*/  S2R R2, SR_TID.X ;  /* 0x0000000000027919 */ /* 0x002e620000002100 */
[----:B--2---:R-:W2:Y:S01]  /*29eb0*/  LDC R4, c[0x0][0x430] ;  /* 0x00010c00ff047b82 */ /* 0x004ea20000000800 */
[----:B---3--:R-:W-:Y:S01]  /*29ec0*/  IMAD R6, R7, 0x40, R32 ;  /* 0x0000004007067824 */ /* 0x008fe200078e0220 */
[----:B------:R-:W-:Y:S05]  /*29ed0*/  YIELD ;  /* 0x0000000000007946 */ /* 0x000fea0003800000 */
[----:B------:R-:W3:Y:S01]  /*29ee0*/  S2R R3, SR_TID.X ;  /* 0x0000000000037919 */ /* 0x000ee20000002100 */
[----:B------:R-:W-:Y:S01]  /*29ef0*/  IMAD.U32 R11, RZ, RZ, UR38 ;  /* 0x00000026ff0b7e24 */ /* 0x000fe2000f8e00ff */
[----:B------:R-:W-:Y:S01]  /*29f00*/  ULDC UR4, c[0x0][0x430] ;  /* 0x00010c0000047ab9 */ /* 0x000fe20000000800 */
[----:B------:R-:W-:Y:S01]  /*29f10*/  VIADD R24, R24, 0x1 ;  /* 0x0000000118187836 */ /* 0x000fe20000000000 */
[----:B--2---:R-:W-:-:S02]  /*29f20*/  ISETP.NE.AND P0, PT, R4, 0x1, PT ;  /* 0x000000010400780c */ /* 0x004fc40003f05270 */
[----:B-1----:R-:W-:-:S04]  /*29f30*/  LOP3.LUT R2, R2, 0x7f, RZ, 0xc0, !PT ;  /* 0x0000007f02027812 */ /* 0x002fc800078ec0ff */
[----:B------:R-:W-:Y:S01]  /*29f40*/  SHF.R.U32.HI R2, RZ, 0x3, R2 ;  /* 0x00000003ff027819 */ /* 0x000fe20000011602 */
[----:B---3--:R-:W-:-:S06]  /*29f50*/  IMAD.SHL.U32 R4, R3, 0x10, RZ ;  /* 0x0000001003047824 */ /* 0x008fcc00078e00ff */
[----:B------:R-:W1:Y:S01]  /*29f60*/  @P0 LDC R3, c[0x0][0x434] ;  /* 0x00010d00ff030b82 */ /* 0x000e620000000800 */
[----:B------:R-:W-:-:S04]  /*29f70*/  LOP3.LUT R4, R2, 0x70, R4, 0xf8, !PT ;  /* 0x0000007002047812 */ /* 0x000fc800078ef804 */
[----:B------:R-:W-:-:S03]  /*29f80*/  ISETP.GT.U32.AND P1, PT, R4, 0x3f, PT ;  /* 0x0000003f0400780c */ /* 0x000fc60003f24070 */
[----:B------:R-:W2:Y:S01]  /*29f90*/  @P0 LDC R2, c[0x0][0x438] ;  /* 0x00010e00ff020b82 */ /* 0x000ea20000000800 */
[----:B------:R-:W-:-:S04]  /*29fa0*/  IMAD.IADD R6, R4, 0x1, R6 ;  /* 0x0000000104067824 */ /* 0x000fc800078e0206 */
[----:B------:R-:W-:-:S05]  /*29fb0*/  IMAD.MOV.U32 R10, RZ, RZ, R6 ;  /* 0x000000ffff0a7224 */ /* 0x000fca00078e0006 */
[----:B0-----:R-:W0:Y:S01]  /*29fc0*/  @!P1 LDC.64 R4, c[0x0][0x428] ;  /* 0x00010a00ff049b82 */ /* 0x001e220000000a00 */
[----:B-1----:R-:W-:-:S07]  /*29fd0*/  @P0 IMAD.HI.U32 R3, R6, R3, RZ ;  /* 0x0000000306030227 */ /* 0x002fce00078e00ff */
[----:B------:R-:W1:Y:S01]  /*29fe0*/  @!P1 LDC.64 R8, c[0x0][0x418] ;  /* 0x00010600ff089b82 */ /* 0x000e620000000a00 */
[----:B--2---:R-:W-:-:S04]  /*29ff0*/  @P0 SHF.R.U32.HI R10, RZ, R2, R3 ;  /* 0x00000002ff0a0219 */ /* 0x004fc80000011603 */
[--C-:B------:R-:W-:Y:S01]  /*2a000*/  @!P1 SHF.R.S32.HI R3, RZ, 0x1f, R10.reuse ;  /* 0x0000001fff039819 */ /* 0x100fe2000001140a */
[----:B------:R-:W-:-:S04]  /*2a010*/  @!P1 IMAD.MOV.U32 R2, RZ, RZ, R10 ;  /* 0x000000ffff029224 */ /* 0x000fc800078e000a */
[----:B0-----:R-:W-:-:S04]  /*2a020*/  @!P1 IMAD.WIDE.U32 R2, R29, R4, R2 ;  /* 0x000000041d029225 */ /* 0x001fc800078e0002 */
[----:B------:R-:W-:-:S04]  /*2a030*/  @!P1 IMAD R4, R34, R4, RZ ;  /* 0x0000000422049224 */ /* 0x000fc800078e02ff */
[----:B------:R-:W-:Y:S01]  /*2a040*/  @!P1 IMAD R5, R29, R5, R4 ;  /* 0x000000051d059224 */ /* 0x000fe200078e0204 */
[----:B-1----:R-:W-:Y:S01]  /*2a050*/  @!P1 LEA R8, P0, R2, R8, 0x2 ;  /* 0x0000000802089211 */ /* 0x002fe200078010ff */
        /* <DEDUP_REMOVED lines=13> */
[----:B------:R-:W-:Y:S01]  /*2a130*/  ISETP.GT.AND P3, PT, R2, R33, PT ;  /* 0x000000210200720c */ /* 0x000fe20003f64270 */
[----:B0-----:R-:W-:-:S12]  /*2a140*/  @!P1 BRA `(.L_x_6488) ;  /* 0x0000000000049947 */ /* 0x001fd80003800000 */
[----:B------:R-:W-:Y:S01]  /*2a150*/  BPT.TRAP 0x1 ;  /* 0x000000040000795c */ /* 0x000fe20000300000 */
.L_x_6488:
[----:B------:R-:W-:Y:S01]  /*2a160*/  IMAD R6, R24, 0x8, R23 ;  /* 0x0000000818067824 */ /* 0x000fe200078e0217 */
[----:B------:R-:W-:Y:S01]  /*2a170*/  SHF.L.U32 R17, R26, 0x1f, RZ ;  /* 0x0000001f1a117819 */ /* 0x000fe200000006ff */
[----:B------:R-:W-:Y:S01]  /*2a180*/  BSSY B1, `(.L_x_6489) ;  /* 0x0000004000017945 */ /* 0x000fe20003800000 */
[----:B------:R-:W-:Y:S02]  /*2a190*/  SHF.R.S32.HI R9, RZ, 0x1f, R5 ;  /* 0x0000001fff097819 */ /* 0x000fe40000011405 */
[----:B------:R-:W0:Y:S02]  /*2a1a0*/  SYNCS.PHASECHK.TRANS64.TRYWAIT P0, [R6+URZ+0x38840], R17 ;  /* 0x03884011060075a7 */ /* 0x000e24000800017f */
[----:B0-----:R-:W-:Y:S05]  /*2a1b0*/  @!P0 BRA `(.L_x_6490) ;  /* 0x0000003c00d08947 */ /* 0x001fea0003800000 */
.L_x_6577:
[----:B------:R-:W-:Y:S05]  /*2a1c0*/  BSYNC B1 ;  /* 0x0000000000017941 */ /* 0x000fea0003800000 */
.L_x_6489:
        /* <DEDUP_REMOVED lines=42> */
.L_x_6587:
        /* <DEDUP_REMOVED lines=8> */
.L_x_6492:
        /* <DEDUP_REMOVED lines=11> */
.L_x_6493:
[----:B------:R2:W-:Y:S01]  /*2a5a0*/  SYNCS.ARRIVE.TRANS64.A1T0 RZ, [R6+URZ+0x38830], RZ ;  /* 0x038830ff06ff79a7 */ /* 0x0005e2000810003f */
[----:B------:R-:W-:Y:S05]  /*2a5b0*/  @!P2 BRA `(.L_x_6494) ;  /* 0x000000000004a947 */ /* 0x000fea0003800000 */
[----:B------:R-:W-:Y:S01]  /*2a5c0*/  BPT.TRAP 0x1 ;  /* 0x000000040000795c */ /* 0x000fe20000300000 */
.L_x_6494:
[----:B------:R-:W3:Y:S01]  /*2a5d0*/  SYNCS.PHASECHK.TRANS64.TRYWAIT P0, [R6+URZ+0x38860], R17 ;  /* 0x03886011060075a7 */ /* 0x000ee2000800017f */
[----:B------:R-:W-:Y:S04]  /*2a5e0*/  BSSY B1, `(.L_x_6495) ;  /* 0x0000002000017945 */ /* 0x000fe80003800000 */
[----:B---3--:R-:W-:Y:S05]  /*2a5f0*/  @!P0 BRA `(.L_x_6496) ;  /* 0x0000003c00f08947 */ /* 0x008fea0003800000 */
.L_x_6588:
[----:B------:R-:W-:Y:S05]  /*2a600*/  BSYNC B1 ;  /* 0x0000000000017941 */ /* 0x000fea0003800000 */
.L_x_6495:
        /* <DEDUP_REMOVED lines=81> */
.L_x_6598:
        /* <DEDUP_REMOVED lines=25> */
.L_x_6498:
        /* <DEDUP_REMOVED lines=11> */
.L_x_6499:
[----:B------:R3:W-:Y:S01]  /*2ad60*/  SYNCS.ARRIVE.TRANS64.A1T0 RZ, [R6+URZ+0x38850], RZ ;  /* 0x038850ff06ff79a7 */ /* 0x0007e2000810003f */
[----:B------:R-:W-:Y:S05]  /*2ad70*/  @P3 BRA `(.L_x_6500) ;  /* 0xfffffff000483947 */ /* 0x000fea000383ffff */
.L_x_6487:
[----:B------:R-:W-:Y:S05]  /*2ad80*/  BSYNC B0 ;  /* 0x0000000000007941 */ /* 0x000fea0003800000 */
.L_x_6486:
        /* <DEDUP_REMOVED lines=21> */
.L_x_6502:
[----:B------:R-:W-:Y:S05]  /*2aee0*/  BSYNC B0 ;  /* 0x0000000000007941 */ /* 0x000fea0003800000 */
.L_x_6501:
[----:B------:R-:W-:-:S07]  /*2aef0*/  SEL R24, R24, RZ, P0 ;  /* 0x000000ff18187207 */ /* 0x000fce0000000000 */
.L_x_6455:
[----:B------:R-:W-:Y:S05]  /*2af00*/  BSYNC B7 ;  /* 0x0000000000077941 */ /* 0x000fea0003800000 */
.L_x_6453:
        /* <DEDUP_REMOVED lines=11> */
.L_x_6503:
        /* <DEDUP_REMOVED lines=36> */
.L_x_6608:
[----:B------:R-:W-:Y:S02]  /*2b200*/  ULDC UR4, c[0x0][0xd38] ;  /* 0x00034e0000047ab9 */ /* 0x000fe40000000800 */
[----:B------:R-:W-:-:S04]  /*2b210*/  IMAD.U32 R4, RZ, RZ, UR4 ;  /* 0x00000004ff047e24 */ /* 0x000fc8000f8e00ff */
[----:B--2---:R-:W-:-:S04]  /*2b220*/  IMAD R14, R14, R4, RZ ;  /* 0x000000040e0e7224 */ /* 0x004fc800078e02ff */
[----:B------:R-:W-:-:S05]  /*2b230*/  IMAD.IADD R5, R5, 0x1, R14 ;  /* 0x0000000105057824 */ /* 0x000fca00078e020e */
[----:B------:R-:W-:-:S13]  /*2b240*/  ISETP.GT.AND P6, PT, R5, R0, PT ;  /* 0x000000000500720c */ /* 0x000fda0003fc4270 */
[----:B------:R-:W-:Y:S05]  /*2b250*/  @P6 BRA `(.L_x_6506) ;  /* 0x00000000009c6947 */ /* 0x000fea0003800000 */
.L_x_6511:
        /* <DEDUP_REMOVED lines=14> */
.L_x_6509:
[----:B------:R-:W-:Y:S05]  /*2b340*/  BSYNC B0 ;  /* 0x0000000000007941 */ /* 0x000fea0003800000 */
.L_x_6508:
        /* <DEDUP_REMOVED lines=18> */
.L_x_6616:
[----:B------:R-:W-:Y:S02]  /*2b470*/  ULDC UR4, c[0x0][0xd38] ;  /* 0x00034e0000047ab9 */ /* 0x000fe40000000800 */
[----:B------:R-:W-:-:S04]  /*2b480*/  IMAD.U32 R4, RZ, RZ, UR4 ;  /* 0x00000004ff047e24 */ /* 0x000fc8000f8e00ff */
[----:B--2---:R-:W-:-:S04]  /*2b490*/  IMAD R14, R14, R4, RZ ;  /* 0x000000040e0e7224 */ /* 0x004fc800078e02ff */
[----:B------:R-:W-:-:S05]  /*2b4a0*/  IMAD.IADD R5, R14, 0x1, R5 ;  /* 0x000000010e057824 */ /* 0x000fca00078e0205 */
[----:B------:R-:W-:-:S13]  /*2b4b0*/  ISETP.GT.AND P6, PT, R5, R0, PT ;  /* 0x000000000500720c */ /* 0x000fda0003fc4270 */
[----:B------:R-:W-:Y:S05]  /*2b4c0*/  @!P6 BRA `(.L_x_6511) ;  /* 0xfffffffc0064e947 */ /* 0x000fea000383ffff */
.L_x_6506:
        /* <DEDUP_REMOVED lines=8> */
.L_x_6620:
[----:B------:R-:W-:Y:S01]  /*2b550*/  ISETP.NE.AND P0, PT, R3, RZ, PT ;  /* 0x000000ff0300720c */ /* 0x000fe20003f05270 */
[----:B------:R-:W-:-:S12]  /*2b560*/  IMAD.MOV.U32 R14, RZ, RZ, RZ ;  /* 0x000000ffff0e7224 */ /* 0x000fd800078e00ff */
[----:B------:R-:W-:Y:S05]  /*2b570*/  @!P0 BRA `(.L_x_6513) ;  /* 0x0000000000108947 */ /* 0x000fea0003800000 */
[----:B------:R-:W-:Y:S01]  /*2b580*/  UMOV UR4, 0xffffffff ;  /* 0xffffffff00047882 */ /* 0x000fe20000000000 */
[----:B------:R-:W-:Y:S02]  /*2b590*/  VIADD R12, R6, 0xffffffff ;  /* 0xffffffff060c7836 */ /* 0x000fe40000000000 */
[----:B------:R-:W-:Y:S05]  /*2b5a0*/  BRA.DIV UR4, `(.L_x_6514) ;  /* 0x00000042041c7947 */ /* 0x000fea000b800000 */
[----:B------:R4:W0:Y:S02]  /*2b5b0*/  SHFL.IDX PT, R14, R2, R12, 0x1f ;  /* 0x00001f0c020e7589 */ /* 0x00082400000e0000 */
.L_x_6513:
        /* <DEDUP_REMOVED lines=66> */
.L_x_6507:
[----:B------:R-:W-:Y:S01]  /*2b9e0*/  UMOV UR4, URZ ;  /* 0x0000003f00047c82 */ /* 0x000fe20008000000 */
[----:B------:R-:W-:Y:S01]  /*2b9f0*/  UMOV UR5, URZ ;  /* 0x0000003f00057c82 */ /* 0x000fe20008000000 */
[----:B------:R-:W-:Y:S01]  /*2ba00*/  ULDC UR6, c[0x0][0xd3c] ;  /* 0x00034f0000067ab9 */ /* 0x000fe20000000800 */
[----:B------:R-:W-:Y:S02]  /*2ba10*/  IMAD.MOV.U32 R16, RZ, RZ, R0 ;  /* 0x000000ffff107224 */ /* 0x000fe400078e0000 */
[----:B------:R-:W-:Y:S02]  /*2ba20*/  IMAD.U32 R17, RZ, RZ, UR4 ;  /* 0x00000004ff117e24 */ /* 0x000fe4000f8e00ff */
[----:B------:R-:W-:Y:S02]  /*2ba30*/  IMAD.U32 R18, RZ, RZ, UR5 ;  /* 0x00000005ff127e24 */ /* 0x000fe4000f8e00ff */
[----:B------:R-:W-:-:S07]  /*2ba40*/  IMAD.U32 R19, RZ, RZ, UR6 ;  /* 0x00000006ff137e24 */ /* 0x000fce000f8e00ff */
.L_x_6515:
        /* <DEDUP_REMOVED lines=10> */
.L_x_6504:
[----:B------:R-:W-:Y:S02]  /*2baf0*/  ULDC UR4, c[0x0][0xd3c] ;  /* 0x00034f0000047ab9 */ /* 0x000fe40000000800 */
[----:B0-----:R-:W-:-:S13]  /*2bb00*/  ISETP.GE.AND P0, PT, R19, UR4, PT ;  /* 0x0000000413007c0c */ /* 0x001fda000bf06270 */
[----:B------:R-:W-:Y:S05]  /*2bb10*/  @!P0 BRA `(.L_x_6516) ;  /* 0xffffffa400b08947 */ /* 0x000fea000383ffff */
[----:B------:R-:W-:Y:S05]  /*2bb20*/  BSYNC B8 ;  /* 0x0000000000087941 */ /* 0x000fea0003800000 */
.L_x_6441:
        /* <DEDUP_REMOVED lines=12> */
.L_x_6623:
[----:B------:R-:W-:Y:S05]  /*2bbf0*/  BSYNC B0 ;  /* 0x0000000000007941 */ /* 0x000fea0003800000 */
.L_x_6517:
[----:B------:R-:W-:-:S03]  /*2bc00*/  UMOV UR4, 0xffffffff ;  /* 0xffffffff00047882 */ /* 0x000fc60000000000 */
[----:B------:R-:W-:Y:S05]  /*2bc10*/  BRA.DIV UR4, `(.L_x_6519) ;  /* 0x0000003a04b87947 */ /* 0x000fea000b800000 */
[----:B0-----:R-:W0:Y:S02]  /*2bc20*/  S2R R0, SR_TID.X ;  /* 0x0000000000007919 */ /* 0x001e240000002100 */
[----:B0-----:R-:W-:-:S04]  /*2bc30*/  SHF.R.U32.HI R0, RZ, 0x5, R0 ;  /* 0x00000005ff007819 */ /* 0x001fc80000011600 */
[----:B------:R-:W-:-:S05]  /*2bc40*/  LOP3.LUT R0, R0, 0x3, RZ, 0xc0, !PT ;  /* 0x0000000300007812 */ /* 0x000fca00078ec0ff */
[----:B------:R0:W1:Y:S02]  /*2bc50*/  SHFL.IDX PT, R14, R0, RZ, 0x1f ;  /* 0x00001fff000e7589 */ /* 0x00006400000e0000 */
.L_x_6626:
[----:B-1----:R-:W-:Y:S01]  /*2bc60*/  ISETP.NE.AND P0, PT, R14, RZ, PT ;  /* 0x000000ff0e00720c */ /* 0x002fe20003f05270 */
[----:B------:R-:W-:-:S12]  /*2bc70*/  BSSY B0, `(.L_x_6520) ;  /* 0x0000024000007945 */ /* 0x000fd80003800000 */
[----:B------:R-:W-:Y:S05]  /*2bc80*/  @P0 BRA `(.L_x_6521) ;  /* 0x0000000000880947 */ /* 0x000fea0003800000 */
[----:B------:R-:W-:-:S03]  /*2bc90*/  UMOV UR4, 0xffffffff ;  /* 0xffffffff00047882 */ /* 0x000fc60000000000 */
[----:B------:R-:W-:Y:S05]  /*2bca0*/  BRA.DIV UR4, `(.L_x_6522) ;  /* 0x0000003a04c87947 */ /* 0x000fea000b800000 */
[----:B------:R-:W-:-:S13]  /*2bcb0*/  ELECT P6, URZ, PT ;  /* 0x00000000003f782f */ /* 0x000fda00038c0000 */
.L_x_6629:
[----:B------:R-:W-:Y:S05]  /*2bcc0*/  @!P6 BRA `(.L_x_6521) ;  /* 0x000000000078e947 */ /* 0x000fea0003800000 */
[----:B------:R-:W-:-:S06]  /*2bcd0*/  ULOP3.LUT UR4, UR60, 0x2, URZ, 0xfc, !UPT ;  /* 0x000000023c047892 */ /* 0x000fcc000f8efc3f */
[----:B0-----:R-:W-:-:S05]  /*2bce0*/  IMAD.U32 R0, RZ, RZ, UR4 ;  /* 0x00000004ff007e24 */ /* 0x001fca000f8e00ff */
[----:B------:R-:W-:-:S13]  /*2bcf0*/  ISETP.NE.AND P0, PT, R0, 0x3, PT ;  /* 0x000000030000780c */ /* 0x000fda0003f05270 */
[----:B------:R-:W-:Y:S05]  /*2bd00*/  @!P0 BRA `(.L_x_6523) ;  /* 0x0000000000048947 */ /* 0x000fea0003800000 */
[----:B------:R-:W-:Y:S01]  /*2bd10*/  BPT.TRAP 0x1 ;  /* 0x000000040000795c */ /* 0x000fe20000300000 */
.L_x_6523:
[----:B------:R-:W-:Y:S01]  /*2bd20*/  IMAD R5, R24, 0x8, R7 ;  /* 0x0000000818057824 */ /* 0x000fe200078e0207 */
[----:B------:R-:W-:Y:S01]  /*2bd30*/  SHF.L.U32 R0, R26, 0x1f, RZ ;  /* 0x0000001f1a007819 */ /* 0x000fe200000006ff */
[----:B------:R-:W-:-:S03]  /*2bd40*/  VIADD R24, R24, 0x1 ;  /* 0x0000000118187836 */ /* 0x000fc60000000000 */
[----:B------:R-:W0:Y:S02]  /*2bd50*/  SYNCS.PHASECHK.TRANS64.TRYWAIT P1, [R5+URZ+0x38840], R0 ;  /* 0x03884000050075a7 */ /* 0x000e24000802017f */
[----:B------:R-:W-:-:S04]  /*2bd60*/  ISETP.NE.AND P2, PT, R24, 0x2, PT ;  /* 0x000000021800780c */ /* 0x000fc80003f45270 */
[----:B------:R-:W-:Y:S01]  /*2bd70*/  SEL R3, RZ, 0x1, P2 ;  /* 0x00000001ff037807 */ /* 0x000fe20001000000 */
[----:B0-----:R-:W-:Y:S08]  /*2bd80*/  @!P1 BRA `(.L_x_6524) ;  /* 0x0000003800b09947 */ /* 0x001ff00003800000 */
.L_x_6630:
[----:B------:R-:W-:Y:S02]  /*2bd90*/  SEL R24, R24, RZ, P2 ;  /* 0x000000ff18187207 */ /* 0x000fe40001000000 */
[----:B------:R-:W-:Y:S01]  /*2bda0*/  LOP3.LUT R2, R26, R3, RZ, 0x3c, !PT ;  /* 0x000000031a027212 */ /* 0x000fe200078e3cff */
[----:B------:R-:W-:Y:S06]  /*2bdb0*/  @!P0 BRA `(.L_x_6525) ;  /* 0x0000000000048947 */ /* 0x000fec0003800000 */
[----:B------:R-:W-:Y:S01]  /*2bdc0*/  BPT.TRAP 0x1 ;  /* 0x000000040000795c */ /* 0x000fe20000300000 */
.L_x_6525:
[----:B------:R-:W-:Y:S01]  /*2bdd0*/  IMAD R3, R24, 0x8, R7 ;  /* 0x0000000818037824 */ /* 0x000fe200078e0207 */
[----:B------:R-:W-:-:S04]  /*2bde0*/  SHF.L.U32 R2, R2, 0x1f, RZ ;  /* 0x0000001f02027819 */ /* 0x000fc800000006ff */
[----:B------:R-:W1:Y:S02]  /*2bdf0*/  SYNCS.PHASECHK.TRANS64.TRYWAIT P1, [R3+URZ+0x38840], R2 ;  /* 0x03884002030075a7 */ /* 0x000e64000802017f */
[----:B-1----:R-:W-:Y:S05]  /*2be00*/  @!P1 BRA `(.L_x_6526) ;  /* 0x0000003800a49947 */ /* 0x002fea0003800000 */
.L_x_6631:
[----:B------:R-:W-:Y:S05]  /*2be10*/  @!P0 BRA `(.L_x_6527) ;  /* 0x0000000000048947 */ /* 0x000fea0003800000 */
[----:B------:R-:W-:Y:S01]  /*2be20*/  BPT.TRAP 0x1 ;  /* 0x000000040000795c */ /* 0x000fe20000300000 */
.L_x_6527:
[----:B------:R-:W5:Y:S02]  /*2be30*/  SYNCS.PHASECHK.TRANS64.TRYWAIT P1, [R5+URZ+0x38860], R0 ;  /* 0x03886000050075a7 */ /* 0x000f64000802017f */
[----:B-----5:R-:W-:Y:S05]  /*2be40*/  @!P1 BRA `(.L_x_6528) ;  /* 0x0000003800a89947 */ /* 0x020fea0003800000 */
.L_x_6632:
[----:B------:R-:W-:Y:S05]  /*2be50*/  @!P0 BRA `(.L_x_6529) ;  /* 0x0000000000048947 */ /* 0x000fea0003800000 */
[----:B------:R-:W-:Y:S01]  /*2be60*/  BPT.TRAP 0x1 ;  /* 0x000000040000795c */ /* 0x000fe20000300000 */
.L_x_6529:
[----:B------:R0:W0:Y:S02]  /*2be70*/  SYNCS.PHASECHK.TRANS64.TRYWAIT P0, [R3+URZ+0x38860], R2 ;  /* 0x03886002030075a7 */ /* 0x000024000800017f */
[----:B0-----:R-:W-:Y:S05]  /*2be80*/  @!P0 NANOSLEEP.SYNCS 0x989680 ;  /* 0x009896800000895d */ /* 0x001fea0003900000 */
[----:B------:R-:W0:Y:S02]  /*2be90*/  @!P0 SYNCS.PHASECHK.TRANS64 P0, [R3+URZ+0x38860], R2 ;  /* 0x03886002030085a7 */ /* 0x000e24000800007f */
[----:B0-----:R-:W-:Y:S05]  /*2bea0*/  @!P0 BRA `(.L_x_6529) ;  /* 0xfffffffc00f08947 */ /* 0x001fea000383ffff */
.L_x_6521:
[----:B------:R-:W-:Y:S05]  /*2beb0*/  BSYNC B0 ;  /* 0x0000000000007941 */ /* 0x000fea0003800000 */
.L_x_6520:
[----:B------:R-:W-:Y:S05]  /*2bec0*/  EXIT ;  /* 0x000000000000794d */ /* 0x000fea0003800000 */
.L_x_6318:
[----:B0-----:R-:W-:-:S04]  /*2bed0*/  IMAD.U32 R3, RZ, RZ, UR46 ;  /* 0x0000002eff037e24 */ /* 0x001fc8000f8e00ff */
[----:B------:R0:W1:Y:S03]  /*2bee0*/  SYNCS.PHASECHK.TRANS64.TRYWAIT P0, [R3+URZ+0x38800], R0 ;  /* 0x03880000030075a7 */ /* 0x000066000800017f */
[----:B-1----:R-:W-:Y:S05]  /*2bef0*/  @!P0 NANOSLEEP.SYNCS 0x989680 ;  /* 0x009896800000895d */ /* 0x002fea0003900000 */
[----:B------:R-:W1:Y:S02]  /*2bf00*/  @!P0 SYNCS.PHASECHK.TRANS64 P0, [R3+URZ+0x38800], R0 ;  /* 0x03880000030085a7 */ /* 0x000e64000800007f */
[----:B-1----:R-:W-:Y:S05]  /*2bf10*/  @!P0 BRA `(.L_x_6318) ;  /* 0xfffffffc00ec8947 */ /* 0x002fea000383ffff */
[----:B------:R-:W-:Y:S05]  /*2bf20*/  BRA `(.L_x_6530) ;  /* 0xfffffde800447947 */ /* 0x000fea000383ffff */
.L_x_6325:
[----:B-1----:R1:W2:Y:S02]  /*2bf30*/  SYNCS.PHASECHK.TRANS64.TRYWAIT P0, [R20+URZ], R21 ;  /* 0x00000015140075a7 */ /* 0x0022a4000800017f */
[----:B--2---:R-:W-:Y:S05]  /*2bf40*/  @!P0 NANOSLEEP.SYNCS 0x989680 ;  /* 0x009896800000895d */ /* 0x004fea0003900000 */
[----:B------:R-:W2:Y:S02]  /*2bf50*/  @!P0 SYNCS.PHASECHK.TRANS64 P0, [R20+URZ], R21 ;  /* 0x00000015140085a7 */ /* 0x000ea4000800007f */
[----:B--2---:R-:W-:Y:S05]  /*2bf60*/  @!P0 BRA `(.L_x_6325) ;  /* 0xfffffffc00f08947 */ /* 0x004fea000383ffff */
[----:B------:R-:W-:Y:S05]  /*2bf70*/  BRA `(.L_x_6324) ;  /* 0xfffffdec00687947 */ /* 0x000fea000383ffff */
.L_x_6327:
[----:B0-----:R-:W-:-:S04]  /*2bf80*/  IMAD.U32 R4, RZ, RZ, UR46 ;  /* 0x0000002eff047e24 */ /* 0x001fc8000f8e00ff */
[----:B------:R0:W1:Y:S03]  /*2bf90*/  SYNCS.PHASECHK.TRANS64.TRYWAIT P0, [R4+URZ+0x38810], R3 ;  /* 0x03881003040075a7 */ /* 0x000066000800017f */
[----:B-1----:R-:W-:Y:S05]  /*2bfa0*/  @!P0 NANOSLEEP.SYNCS 0x989680 ;  /* 0x009896800000895d */ /* 0x002fea0003900000 */
[----:B------:R-:W1:Y:S02]  /*2bfb0*/  @!P0 SYNCS.PHASECHK.TRANS64 P0, [R4+URZ+0x38810], R3 ;  /* 0x03881003040085a7 */ /* 0x000e64000800007f */
[----:B-1----:R-:W-:Y:S05]  /*2bfc0*/  @!P0 BRA `(.L_x_6327) ;  /* 0xfffffffc00ec8947 */ /* 0x002fea000383ffff */
[----:B------:R-:W-:Y:S05]  /*2bfd0*/  BRA `(.L_x_6531) ;  /* 0xfffffdf0003c7947 */ /* 0x000fea000383ffff */
.L_x_6334:
[----:B-1----:R1:W2:Y:S02]  /*2bfe0*/  SYNCS.PHASECHK.TRANS64.TRYWAIT P0, [R12+URZ], R13 ;  /* 0x0000000d0c0075a7 */ /* 0x0022a4000800017f */
[----:B--2---:R-:W-:Y:S05]  /*2bff0*/  @!P0 NANOSLEEP.SYNCS 0x989680 ;  /* 0x009896800000895d */ /* 0x004fea0003900000 */
[----:B------:R-:W2:Y:S02]  /*2c000*/  @!P0 SYNCS.PHASECHK.TRANS64 P0, [R12+URZ], R13 ;  /* 0x0000000d0c0085a7 */ /* 0x000ea4000800007f */
[----:B--2---:R-:W-:Y:S05]  /*2c010*/  @!P0 BRA `(.L_x_6334) ;  /* 0xfffffffc00f08947 */ /* 0x004fea000383ffff */
[----:B------:R-:W-:Y:S05]  /*2c020*/  BRA `(.L_x_6333) ;  /* 0xfffffdf000807947 */ /* 0x000fea000383ffff */
.L_x_6368:
[----:B-1----:R1:W2:Y:S02]  /*2c030*/  SYNCS.PHASECHK.TRANS64.TRYWAIT P0, [R8+URZ], R9 ;  /* 0x00000009080075a7 */ /* 0x0022a4000800017f */
[----:B--2---:R-:W-:Y:S05]  /*2c040*/  @!P0 NANOSLEEP.SYNCS 0x989680 ;  /* 0x009896800000895d */ /* 0x004fea0003900000 */
[----:B------:R-:W2:Y:S02]  /*2c050*/  @!P0 SYNCS.PHASECHK.TRANS64 P0, [R8+URZ], R9 ;  /* 0x00000009080085a7 */ /* 0x000ea4000800007f */
[----:B--2---:R-:W-:Y:S05]  /*2c060*/  @!P0 BRA `(.L_x_6368) ;  /* 0xfffffffc00f08947 */ /* 0x004fea000383ffff */
[----:B------:R-:W-:Y:S05]  /*2c070*/  BRA `(.L_x_6367) ;  /* 0xfffffe5c00807947 */ /* 0x000fea000383ffff */
.L_x_6375:
[----:B-1----:R1:W2:Y:S02]  /*2c080*/  SYNCS.PHASECHK.TRANS64.TRYWAIT P0, [R14+URZ], R15 ;  /* 0x0000000f0e0075a7 */ /* 0x0022a4000800017f */
[----:B--2---:R-:W-:Y:S05]  /*2c090*/  @!P0 NANOSLEEP.SYNCS 0x989680 ;  /* 0x009896800000895d */ /* 0x004fea0003900000 */
[----:B------:R-:W2:Y:S02]  /*2c0a0*/  @!P0 SYNCS.PHASECHK.TRANS64 P0, [R14+URZ], R15 ;  /* 0x0000000f0e0085a7 */ /* 0x000ea4000800007f */
[----:B--2---:R-:W-:Y:S05]  /*2c0b0*/  @!P0 BRA `(.L_x_6375) ;  /* 0xfffffffc00f08947 */ /* 0x004fea000383ffff */
[----:B------:R-:W-:Y:S05]  /*2c0c0*/  BRA `(.L_x_6374) ;  /* 0xfffffe60008c7947 */ /* 0x000fea000383ffff */
.L_x_6392:
[----:B-1----:R1:W2:Y:S02]  /*2c0d0*/  SYNCS.PHASECHK.TRANS64.TRYWAIT P0, [R8+URZ], R9 ;  /* 0x00000009080075a7 */ /* 0x0022a4000800017f */
[----:B--2---:R-:W-:Y:S05]  /*2c0e0*/  @!P0 NANOSLEEP.SYNCS 0x989680 ;  /* 0x009896800000895d */ /* 0x004fea0003900000 */
[----:B------:R-:W2:Y:S02]  /*2c0f0*/  @!P0 SYNCS.PHASECHK.TRANS64 P0, [R8+URZ], R9 ;  /* 0x00000009080085a7 */ /* 0x000ea4000800007f */
[----:B--2---:R-:W-:Y:S05]  /*2c100*/  @!P0 BRA `(.L_x_6392) ;  /* 0xfffffffc00f08947 */ /* 0x004fea000383ffff */
[----:B------:R-:W-:Y:S05]  /*2c110*/  BRA `(.L_x_6391) ;  /* 0xfffffecc00c07947 */ /* 0x000fea000383ffff */
.L_x_6399:
[----:B-1----:R1:W2:Y:S02]  /*2c120*/  SYNCS.PHASECHK.TRANS64.TRYWAIT P0, [R14+URZ], R15 ;  /* 0x0000000f0e0075a7 */ /* 0x0022a4000800017f */
[----:B--2---:R-:W-:Y:S05]  /*2c130*/  @!P0 NANOSLEEP.SYNCS 0x989680 ;  /* 0x009896800000895d */ /* 0x004fea0003900000 */
[----:B------:R-:W2:Y:S02]  /*2c140*/  @!P0 SYNCS.PHASECHK.TRANS64 P0, [R14+URZ], R15 ;  /* 0x0000000f0e0085a7 */ /* 0x000ea4000800007f */
[----:B--2---:R-:W-:Y:S05]  /*2c150*/  @!P0 BRA `(.L_x_6399) ;  /* 0xfffffffc00f08947 */ /* 0x004fea000383ffff */
[----:B------:R-:W-:Y:S05]  /*2c160*/  BRA `(.L_x_6398) ;  /* 0xfffffed000cc7947 */ /* 0x000fea000383ffff */
.L_x_6461:
        /* <DEDUP_REMOVED lines=10> */
.L_x_6533:
[----:B------:R-:W-:Y:S05]  /*2c210*/  BSYNC B0 ;  /* 0x0000000000007941 */ /* 0x000fea0003800000 */
.L_x_6532:
[----:B------:R-:W-:Y:S05]  /*2c220*/  BRA `(.L_x_6534) ;  /* 0xffffffb000247947 */ /* 0x000fea000383ffff */
.L_x_6464:
[----:B0-----:R0:W1:Y:S02]  /*2c230*/  SYNCS.PHASECHK.TRANS64.TRYWAIT P0, [R17+URZ+0x38840], R0 ;  /* 0x03884000110075a7 */ /* 0x001064000800017f */
[----:B-1----:R-:W-:Y:S05]  /*2c240*/  @!P0 NANOSLEEP.SYNCS 0x989680 ;  /* 0x009896800000895d */ /* 0x002fea0003900000 */
[----:B------:R-:W1:Y:S02]  /*2c250*/  @!P0 SYNCS.PHASECHK.TRANS64 P0, [R17+URZ+0x38840], R0 ;  /* 0x03884000110085a7 */ /* 0x000e64000800007f */
[----:B-1----:R-:W-:Y:S05]  /*2c260*/  @!P0 BRA `(.L_x_6464) ;  /* 0xfffffffc00f08947 */ /* 0x002fea000383ffff */
[----:B------:R-:W-:Y:S05]  /*2c270*/  BRA `(.L_x_6535) ;  /* 0xffffffb400047947 */ /* 0x000fea000383ffff */
.L_x_6465:
        /* <DEDUP_REMOVED lines=8> */
.L_x_6537:
[----:B------:R-:W-:Y:S05]  /*2c300*/  BSYNC B0 ;  /* 0x0000000000007941 */ /* 0x000fea0003800000 */
.L_x_6536:
        /* <DEDUP_REMOVED lines=9> */
.L_x_6538:
[----:B------:R-:W-:Y:S02]  /*2c3a0*/  IMAD.MOV.U32 R13, RZ, RZ, R5 ;  /* 0x000000ffff0d7224 */ /* 0x000fe400078e0005 */
[----:B------:R-:W-:Y:S02]  /*2c3b0*/  IMAD.MOV.U32 R12, RZ, RZ, 0x1 ;  /* 0x00000001ff0c7424 */ /* 0x000fe400078e00ff */
[----:B------:R-:W-:-:S07]  /*2c3c0*/  IMAD.MOV.U32 R3, RZ, RZ, R14 ;  /* 0x000000ffff037224 */ /* 0x000fce00078e000e */
[----:B------:R-:W-:Y:S05]  /*2c3d0*/  WARPSYNC.COLLECTIVE R15, `(.L_x_6539) ;  /* 0x000000000f087348 */ /* 0x000fea0003c00000 */
[----:B------:R0:W1:Y:S02]  /*2c3e0*/  SHFL.IDX P6, R14, R13, R12, R11 ;  /* 0x0000000c0d0e7389 */ /* 0x00006400000c000b */
[----:B01----:R-:W-:Y:S01]  /*2c3f0*/  ENDCOLLECTIVE ;  /* 0x000000000000791b */ /* 0x003fe20003800000 */
.L_x_6539:
        /* <DEDUP_REMOVED lines=15> */
.L_x_6540:
[----:B------:R-:W-:Y:S02]  /*2c4f0*/  @P0 IMAD R6, R4, 0x2, R23 ;  /* 0x0000000204060824 */ /* 0x000fe400078e0217 */
[----:B------:R-:W-:Y:S02]  /*2c500*/  IMAD.MOV.U32 R13, RZ, RZ, R5 ;  /* 0x000000ffff0d7224 */ /* 0x000fe400078e0005 */
[----:B------:R-:W-:Y:S02]  /*2c510*/  IMAD.MOV.U32 R12, RZ, RZ, 0x2 ;  /* 0x00000002ff0c7424 */ /* 0x000fe400078e00ff */
[----:B------:R-:W-:-:S07]  /*2c520*/  IMAD.MOV.U32 R3, RZ, RZ, R14 ;  /* 0x000000ffff037224 */ /* 0x000fce00078e000e */
[----:B------:R-:W-:Y:S05]  /*2c530*/  WARPSYNC.COLLECTIVE R15, `(.L_x_6541) ;  /* 0x000000000f087348 */ /* 0x000fea0003c00000 */
[----:B------:R0:W1:Y:S02]  /*2c540*/  SHFL.IDX P6, R14, R13, R12, R11 ;  /* 0x0000000c0d0e7389 */ /* 0x00006400000c000b */
[----:B01----:R-:W-:Y:S01]  /*2c550*/  ENDCOLLECTIVE ;  /* 0x000000000000791b */ /* 0x003fe20003800000 */
.L_x_6541:
        /* <DEDUP_REMOVED lines=15> */
.L_x_6542:
[----:B------:R-:W-:Y:S02]  /*2c650*/  @P0 IMAD R6, R4, 0x2, R23 ;  /* 0x0000000204060824 */ /* 0x000fe400078e0217 */
[----:B------:R-:W-:Y:S02]  /*2c660*/  IMAD.MOV.U32 R13, RZ, RZ, R5 ;  /* 0x000000ffff0d7224 */ /* 0x000fe400078e0005 */
[----:B------:R-:W-:Y:S02]  /*2c670*/  IMAD.MOV.U32 R12, RZ, RZ, 0x3 ;  /* 0x00000003ff0c7424 */ /* 0x000fe400078e00ff */
[----:B------:R-:W-:-:S07]  /*2c680*/  IMAD.MOV.U32 R3, RZ, RZ, R14 ;  /* 0x000000ffff037224 */ /* 0x000fce00078e000e */
[----:B------:R-:W-:Y:S05]  /*2c690*/  WARPSYNC.COLLECTIVE R15, `(.L_x_6543) ;  /* 0x000000000f087348 */ /* 0x000fea0003c00000 */
[----:B------:R0:W1:Y:S02]  /*2c6a0*/  SHFL.IDX P6, R14, R13, R12, R11 ;  /* 0x0000000c0d0e7389 */ /* 0x00006400000c000b */
[----:B01----:R-:W-:Y:S01]  /*2c6b0*/  ENDCOLLECTIVE ;  /* 0x000000000000791b */ /* 0x003fe20003800000 */
.L_x_6543:
        /* <DEDUP_REMOVED lines=10> */
.L_x_6544:
[----:B------:R-:W-:Y:S01]  /*2c760*/  @!PT LDS RZ, [RZ] ;  /* 0x00000000fffff984 */ /* 0x000fe20000000800 */
[----:B------:R-:W-:Y:S01]  /*2c770*/  @!PT LDS RZ, [RZ] ;  /* 0x00000000fffff984 */ /* 0x000fe20000000800 */
[----:B------:R-:W-:Y:S01]  /*2c780*/  @!PT LDS RZ, [RZ] ;  /* 0x00000000fffff984 */ /* 0x000fe20000000800 */
[----:B------:R0:W-:Y:S01]  /*2c790*/  @P0 LDGSTS.E.BYPASS.LTC128B.128 [R6+0x23400], desc[UR36][R2.64], !P2 ;  /* 0x2340000002060fae */ /* 0x0001e2000d101d64 */
[----:B------:R-:W-:Y:S01]  /*2c7a0*/  IMAD.MOV.U32 R0, RZ, RZ, R14 ;  /* 0x000000ffff007224 */ /* 0x000fe200078e000e */
[----:B------:R-:W-:Y:S06]  /*2c7b0*/  BRA `(.L_x_6545) ;  /* 0xffffffb000c07947 */ /* 0x000fec000383ffff */
.L_x_6470:
[----:B------:R-:W-:Y:S01]  /*2c7c0*/  IMAD.MOV.U32 R13, RZ, RZ, R2 ;  /* 0x000000ffff0d7224 */ /* 0x000fe200078e0002 */
[----:B------:R-:W-:Y:S01]  /*2c7d0*/  LOP3.LUT R22, R22, 0xfffffeff, RZ, 0xc0, !PT ;  /* 0xfffffeff16167812 */ /* 0x000fe200078ec0ff */
[----:B------:R-:W-:Y:S02]  /*2c7e0*/  IMAD.MOV.U32 R12, RZ, RZ, RZ ;  /* 0x000000ffff0c7224 */ /* 0x000fe400078e00ff */
[----:B------:R-:W-:Y:S02]  /*2c7f0*/  IMAD.MOV.U32 R11, RZ, RZ, 0x181f ;  /* 0x0000181fff0b7424 */ /* 0x000fe400078e00ff */
[----:B------:R-:W-:Y:S02]  /*2c800*/  IMAD.MOV.U32 R15, RZ, RZ, -0x1 ;  /* 0xffffffffff0f7424 */ /* 0x000fe400078e00ff */
[----:B-----5:R-:W-:Y:S02]  /*2c810*/  IMAD R3, R21, R5, RZ ;  /* 0x0000000515037224 */ /* 0x020fe400078e02ff */
[----:B------:R-:W-:-:S07]  /*2c820*/  IMAD.IADD R4, R10, 0x1, R20 ;  /* 0x000000010a047824 */ /* 0x000fce00078e0214 */
[----:B------:R-:W-:Y:S05]  /*2c830*/  WARPSYNC.COLLECTIVE R15, `(.L_x_6546) ;  /* 0x000000000f087348 */ /* 0x000fea0003c00000 */
[----:B------:R0:W1:Y:S02]  /*2c840*/  SHFL.IDX P6, R14, R13, R12, R11 ;  /* 0x0000000c0d0e7389 */ /* 0x00006400000c000b */
[----:B01----:R-:W-:Y:S01]  /*2c850*/  ENDCOLLECTIVE ;  /* 0x000000000000791b */ /* 0x003fe20003800000 */
.L_x_6546:
        /* <DEDUP_REMOVED lines=9> */
.L_x_6547:
[----:B------:R-:W-:Y:S02]  /*2c8f0*/  IMAD.MOV.U32 R13, RZ, RZ, R2 ;  /* 0x000000ffff0d7224 */ /* 0x000fe400078e0002 */
[----:B------:R-:W-:Y:S02]  /*2c900*/  IMAD.MOV.U32 R12, RZ, RZ, 0x1 ;  /* 0x00000001ff0c7424 */ /* 0x000fe400078e00ff */
[----:B------:R-:W-:-:S07]  /*2c910*/  IMAD.MOV.U32 R6, RZ, RZ, R14 ;  /* 0x000000ffff067224 */ /* 0x000fce00078e000e */
[----:B------:R-:W-:Y:S05]  /*2c920*/  WARPSYNC.COLLECTIVE R15, `(.L_x_6548) ;  /* 0x000000000f087348 */ /* 0x000fea0003c00000 */
[----:B------:R0:W1:Y:S02]  /*2c930*/  SHFL.IDX P6, R14, R13, R12, R11 ;  /* 0x0000000c0d0e7389 */ /* 0x00006400000c000b */
[----:B01----:R-:W-:Y:S01]  /*2c940*/  ENDCOLLECTIVE ;  /* 0x000000000000791b */ /* 0x003fe20003800000 */
.L_x_6548:
        /* <DEDUP_REMOVED lines=8> */
[----:B------:R-:W-:Y:S01]  /*2c9d0*/  ISETP.GE.AND P2, PT, R8, R3, PT ;  /* 0x000000030800720c */ /* 0x000fe20003f46270 */
[----:B------:R-:W-:-:S12]  /*2c9e0*/  IMAD.MOV.U32 R5, RZ, RZ, R14 ;  /* 0x000000ffff057224 */ /* 0x000fd800078e000e */
[----:B0-----:R-:W-:Y:S05]  /*2c9f0*/  WARPSYNC.COLLECTIVE R15, `(.L_x_6549) ;  /* 0x000000000f087348 */ /* 0x001fea0003c00000 */
[----:B------:R1:W2:Y:S02]  /*2ca00*/  SHFL.IDX P6, R14, R13, R12, R11 ;  /* 0x0000000c0d0e7389 */ /* 0x0002a400000c000b */
[----:B012---:R-:W-:Y:S01]  /*2ca10*/  ENDCOLLECTIVE ;  /* 0x000000000000791b */ /* 0x007fe20003800000 */
.L_x_6549:
        /* <DEDUP_REMOVED lines=8> */
.L_x_6550:
        /* <DEDUP_REMOVED lines=9> */
[----:B------:R-:W-:Y:S01]  /*2cb30*/  ISETP.GE.AND P2, PT, R5, R3, PT ;  /* 0x000000030500720c */ /* 0x000fe20003f46270 */
[----:B------:R-:W-:-:S12]  /*2cb40*/  IMAD.MOV.U32 R5, RZ, RZ, R14 ;  /* 0x000000ffff057224 */ /* 0x000fd800078e000e */
[----:B0-----:R-:W-:Y:S05]  /*2cb50*/  WARPSYNC.COLLECTIVE R15, `(.L_x_6551) ;  /* 0x000000000f087348 */ /* 0x001fea0003c00000 */
[----:B------:R1:W2:Y:S02]  /*2cb60*/  SHFL.IDX P6, R14, R13, R12, R11 ;  /* 0x0000000c0d0e7389 */ /* 0x0002a400000c000b */
[----:B012---:R-:W-:Y:S01]  /*2cb70*/  ENDCOLLECTIVE ;  /* 0x000000000000791b */ /* 0x007fe20003800000 */
.L_x_6551:
[----:B------:R-:W-:Y:S01]  /*2cb80*/  @P2 LOP3.LUT R22, R22, 0x40, RZ, 0xfc, !PT ;  /* 0x0000004016162812 */ /* 0x000fe200078efcff */
[----:B------:R-:W-:Y:S02]  /*2cb90*/  IMAD.MOV.U32 R13, RZ, RZ, R2 ;  /* 0x000000ffff0d7224 */ /* 0x000fe400078e0002 */
[----:B------:R-:W-:Y:S02]  /*2cba0*/  IMAD.MOV.U32 R12, RZ, RZ, 0x3 ;  /* 0x00000003ff0c7424 */ /* 0x000fe400078e00ff */
[----:B------:R-:W-:-:S07]  /*2cbb0*/  IMAD.MOV.U32 R6, RZ, RZ, R14 ;  /* 0x000000ffff067224 */ /* 0x000fce00078e000e */
[----:B------:R-:W-:Y:S05]  /*2cbc0*/  WARPSYNC.COLLECTIVE R15, `(.L_x_6552) ;  /* 0x000000000f087348 */ /* 0x000fea0003c00000 */
[----:B------:R0:W1:Y:S02]  /*2cbd0*/  SHFL.IDX P6, R14, R13, R12, R11 ;  /* 0x0000000c0d0e7389 */ /* 0x00006400000c000b */
[----:B01----:R-:W-:Y:S01]  /*2cbe0*/  ENDCOLLECTIVE ;  /* 0x000000000000791b */ /* 0x003fe20003800000 */
.L_x_6552:
        /* <DEDUP_REMOVED lines=12> */
.L_x_6553:
[----:B------:R-:W-:Y:S01]  /*2ccb0*/  IMAD.MOV.U32 R0, RZ, RZ, R14 ;  /* 0x000000ffff007224 */ /* 0x000fe200078e000e */
[----:B------:R-:W-:Y:S06]  /*2ccc0*/  BRA `(.L_x_6554) ;  /* 0xffffffb400d07947 */ /* 0x000fec000383ffff */
.L_x_6474:
[----:B------:R-:W-:Y:S01]  /*2ccd0*/  LOP3.LUT R22, R22, 0xff7fffff, RZ, 0xc0, !PT ;  /* 0xff7fffff16167812 */ /* 0x000fe200078ec0ff */
[----:B------:R-:W-:Y:S01]  /*2cce0*/  BSSY B0, `(.L_x_6555) ;  /* 0x000002e000007945 */ /* 0x000fe20003800000 */
[----:B------:R-:W-:Y:S02]  /*2ccf0*/  IMAD.MOV.U32 R13, RZ, RZ, R6 ;  /* 0x000000ffff0d7224 */ /* 0x000fe400078e0006 */
[----:B------:R-:W-:Y:S01]  /*2cd00*/  @P2 LOP3.LUT R22, R22, 0x800000, RZ, 0xfc, !PT ;  /* 0x0080000016162812 */ /* 0x000fe200078efcff */
[----:B------:R-:W-:Y:S02]  /*2cd10*/  IMAD.MOV.U32 R12, RZ, RZ, RZ ;  /* 0x000000ffff0c7224 */ /* 0x000fe400078e00ff */
[----:B------:R-:W-:Y:S01]  /*2cd20*/  IMAD.MOV.U32 R11, RZ, RZ, 0x181f ;  /* 0x0000181fff0b7424 */ /* 0x000fe200078e00ff */
[----:B------:R-:W-:Y:S01]  /*2cd30*/  LOP3.LUT R22, R22, 0xffbfffff, RZ, 0xc0, !PT ;  /* 0xffbfffff16167812 */ /* 0x000fe200078ec0ff */
[----:B------:R-:W-:-:S03]  /*2cd40*/  IMAD.MOV.U32 R15, RZ, RZ, -0x1 ;  /* 0xffffffffff0f7424 */ /* 0x000fc600078e00ff */
        /* <DEDUP_REMOVED lines=39> */
.L_x_6556:
[----:B------:R-:W-:Y:S05]  /*2cfc0*/  BSYNC B0 ;  /* 0x0000000000007941 */ /* 0x000fea0003800000 */
.L_x_6555:
        /* <DEDUP_REMOVED lines=11> */
.L_x_6557:
        /* <DEDUP_REMOVED lines=39> */
.L_x_6558:
[----:B------:R-:W-:Y:S02]  /*2d2f0*/  IMAD.MOV.U32 R13, RZ, RZ, R0 ;  /* 0x000000ffff0d7224 */ /* 0x000fe400078e0000 */
[----:B------:R-:W-:-:S07]  /*2d300*/  IMAD.MOV.U32 R7, RZ, RZ, R14 ;  /* 0x000000ffff077224 */ /* 0x000fce00078e000e */
[----:B------:R-:W-:Y:S05]  /*2d310*/  WARPSYNC.COLLECTIVE R15, `(.L_x_6559) ;  /* 0x000000000f087348 */ /* 0x000fea0003c00000 */
[----:B------:R0:W1:Y:S02]  /*2d320*/  SHFL.IDX P6, R14, R13, R12, R11 ;  /* 0x0000000c0d0e7389 */ /* 0x00006400000c000b */
[----:B01----:R-:W-:Y:S01]  /*2d330*/  ENDCOLLECTIVE ;  /* 0x000000000000791b */ /* 0x003fe20003800000 */
.L_x_6559:
        /* <DEDUP_REMOVED lines=33> */
.L_x_6560:
[----:B------:R-:W-:Y:S02]  /*2d550*/  IMAD.MOV.U32 R13, RZ, RZ, R0 ;  /* 0x000000ffff0d7224 */ /* 0x000fe400078e0000 */
[----:B------:R-:W-:-:S07]  /*2d560*/  IMAD.MOV.U32 R7, RZ, RZ, R14 ;  /* 0x000000ffff077224 */ /* 0x000fce00078e000e */
[----:B------:R-:W-:Y:S05]  /*2d570*/  WARPSYNC.COLLECTIVE R15, `(.L_x_6561) ;  /* 0x000000000f087348 */ /* 0x000fea0003c00000 */
[----:B------:R0:W1:Y:S02]  /*2d580*/  SHFL.IDX P6, R14, R13, R12, R11 ;  /* 0x0000000c0d0e7389 */ /* 0x00006400000c000b */
[----:B01----:R-:W-:Y:S01]  /*2d590*/  ENDCOLLECTIVE ;  /* 0x000000000000791b */ /* 0x003fe20003800000 */
.L_x_6561:
        /* <DEDUP_REMOVED lines=27> */
.L_x_6562:
[----:B------:R-:W-:Y:S02]  /*2d750*/  IMAD.MOV.U32 R13, RZ, RZ, R0 ;  /* 0x000000ffff0d7224 */ /* 0x000fe400078e0000 */
[----:B------:R-:W-:-:S07]  /*2d760*/  IMAD.MOV.U32 R6, RZ, RZ, R14 ;  /* 0x000000ffff067224 */ /* 0x000fce00078e000e */
[----:B------:R-:W-:Y:S05]  /*2d770*/  WARPSYNC.COLLECTIVE R15, `(.L_x_6563) ;  /* 0x000000000f087348 */ /* 0x000fea0003c00000 */
[----:B------:R0:W1:Y:S02]  /*2d780*/  SHFL.IDX P6, R14, R13, R12, R11 ;  /* 0x0000000c0d0e7389 */ /* 0x00006400000c000b */
[----:B01----:R-:W-:Y:S01]  /*2d790*/  ENDCOLLECTIVE ;  /* 0x000000000000791b */ /* 0x003fe20003800000 */
.L_x_6563:
[----:B------:R-:W-:Y:S01]  /*2d7a0*/  IMAD.MOV.U32 R0, RZ, RZ, R14 ;  /* 0x000000ffff007224 */ /* 0x000fe200078e000e */
[----:B------:R-:W-:Y:S06]  /*2d7b0*/  BRA `(.L_x_6564) ;  /* 0xffffffb800487947 */ /* 0x000fec000383ffff */
.L_x_6479:
[----:B0-----:R0:W1:Y:S02]  /*2d7c0*/  SYNCS.PHASECHK.TRANS64.TRYWAIT P0, [R23+URZ+0x38820], R0 ;  /* 0x03882000170075a7 */ /* 0x001064000800017f */
[----:B-1----:R-:W-:Y:S05]  /*2d7d0*/  @!P0 NANOSLEEP.SYNCS 0x989680 ;  /* 0x009896800000895d */ /* 0x002fea0003900000 */
[----:B------:R-:W1:Y:S02]  /*2d7e0*/  @!P0 SYNCS.PHASECHK.TRANS64 P0, [R23+URZ+0x38820], R0 ;  /* 0x03882000170085a7 */ /* 0x000e64000800007f */
[----:B-1----:R-:W-:Y:S05]  /*2d7f0*/  @!P0 BRA `(.L_x_6479) ;  /* 0xfffffffc00f08947 */ /* 0x002fea000383ffff */
[----:B------:R-:W-:Y:S05]  /*2d800*/  BRA `(.L_x_6565) ;  /* 0xffffffb800e47947 */ /* 0x000fea000383ffff */
.L_x_6482:
[----:B0-----:R0:W1:Y:S02]  /*2d810*/  SYNCS.PHASECHK.TRANS64.TRYWAIT P0, [R17+URZ+0x38860], R0 ;  /* 0x03886000110075a7 */ /* 0x001064000800017f */
[----:B-1----:R-:W-:Y:S05]  /*2d820*/  @!P0 NANOSLEEP.SYNCS 0x989680 ;  /* 0x009896800000895d */ /* 0x002fea0003900000 */
[----:B------:R-:W1:Y:S02]  /*2d830*/  @!P0 SYNCS.PHASECHK.TRANS64 P0, [R17+URZ+0x38860], R0 ;  /* 0x03886000110085a7 */ /* 0x000e64000800007f */
[----:B-1----:R-:W-:Y:S05]  /*2d840*/  @!P0 BRA `(.L_x_6482) ;  /* 0xfffffffc00f08947 */ /* 0x002fea000383ffff */
[----:B------:R-:W-:Y:S05]  /*2d850*/  BRA `(.L_x_6566) ;  /* 0xffffffb800f47947 */ /* 0x000fea000383ffff */
.L_x_6483:
        /* <DEDUP_REMOVED lines=8> */
.L_x_6568:
[----:B------:R-:W-:Y:S05]  /*2d8e0*/  BSYNC B0 ;  /* 0x0000000000007941 */ /* 0x000fea0003800000 */
.L_x_6567:
        /* <DEDUP_REMOVED lines=15> */
.L_x_6569:
        /* <DEDUP_REMOVED lines=39> */
.L_x_6570:
[----:B------:R-:W-:Y:S02]  /*2dc50*/  IMAD.MOV.U32 R13, RZ, RZ, R5 ;  /* 0x000000ffff0d7224 */ /* 0x000fe400078e0005 */
[----:B------:R-:W-:-:S07]  /*2dc60*/  IMAD.MOV.U32 R3, RZ, RZ, R14 ;  /* 0x000000ffff037224 */ /* 0x000fce00078e000e */
[----:B------:R-:W-:Y:S05]  /*2dc70*/  WARPSYNC.COLLECTIVE R15, `(.L_x_6571) ;  /* 0x000000000f087348 */ /* 0x000fea0003c00000 */
[----:B------:R0:W1:Y:S02]  /*2dc80*/  SHFL.IDX P6, R14, R13, R12, R11 ;  /* 0x0000000c0d0e7389 */ /* 0x00006400000c000b */
[----:B01----:R-:W-:Y:S01]  /*2dc90*/  ENDCOLLECTIVE ;  /* 0x000000000000791b */ /* 0x003fe20003800000 */
.L_x_6571:
        /* <DEDUP_REMOVED lines=29> */
.L_x_6572:
[----:B------:R-:W-:Y:S02]  /*2de70*/  IMAD.MOV.U32 R13, RZ, RZ, R5 ;  /* 0x000000ffff0d7224 */ /* 0x000fe400078e0005 */
[----:B------:R-:W-:-:S07]  /*2de80*/  IMAD.MOV.U32 R7, RZ, RZ, R14 ;  /* 0x000000ffff077224 */ /* 0x000fce00078e000e */
[----:B------:R-:W-:Y:S05]  /*2de90*/  WARPSYNC.COLLECTIVE R15, `(.L_x_6573) ;  /* 0x000000000f087348 */ /* 0x000fea0003c00000 */
[----:B------:R0:W1:Y:S02]  /*2dea0*/  SHFL.IDX P6, R14, R13, R12, R11 ;  /* 0x0000000c0d0e7389 */ /* 0x00006400000c000b */
[----:B01----:R-:W-:Y:S01]  /*2deb0*/  ENDCOLLECTIVE ;  /* 0x000000000000791b */ /* 0x003fe20003800000 */
.L_x_6573:
        /* <DEDUP_REMOVED lines=29> */
.L_x_6574:
[----:B------:R-:W-:Y:S02]  /*2e090*/  IMAD.MOV.U32 R13, RZ, RZ, R5 ;  /* 0x000000ffff0d7224 */ /* 0x000fe400078e0005 */
[----:B------:R-:W-:-:S07]  /*2e0a0*/  IMAD.MOV.U32 R6, RZ, RZ, R14 ;  /* 0x000000ffff067224 */ /* 0x000fce00078e000e */
[----:B------:R-:W-:Y:S05]  /*2e0b0*/  WARPSYNC.COLLECTIVE R15, `(.L_x_6575) ;  /* 0x000000000f087348 */ /* 0x000fea0003c00000 */
[----:B------:R0:W1:Y:S02]  /*2e0c0*/  SHFL.IDX P6, R14, R13, R12, R11 ;  /* 0x0000000c0d0e7389 */ /* 0x00006400000c000b */
[----:B01----:R-:W-:Y:S01]  /*2e0d0*/  ENDCOLLECTIVE ;  /* 0x000000000000791b */ /* 0x003fe20003800000 */
.L_x_6575:
[----:B------:R-:W-:Y:S01]  /*2e0e0*/  IMAD.MOV.U32 R2, RZ, RZ, R14 ;  /* 0x000000ffff027224 */ /* 0x000fe200078e000e */
[----:B------:R-:W-:Y:S06]  /*2e0f0*/  BRA `(.L_x_6576) ;  /* 0xffffffb800887947 */ /* 0x000fec000383ffff */
.L_x_6490:
[----:B0-----:R0:W1:Y:S02]  /*2e100*/  SYNCS.PHASECHK.TRANS64.TRYWAIT P0, [R6+URZ+0x38840], R17 ;  /* 0x03884011060075a7 */ /* 0x001064000800017f */
[----:B-1----:R-:W-:Y:S05]  /*2e110*/  @!P0 NANOSLEEP.SYNCS 0x989680 ;  /* 0x009896800000895d */ /* 0x002fea0003900000 */
[----:B------:R-:W1:Y:S02]  /*2e120*/  @!P0 SYNCS.PHASECHK.TRANS64 P0, [R6+URZ+0x38840], R17 ;  /* 0x03884011060085a7 */ /* 0x000e64000800007f */
[----:B-1----:R-:W-:Y:S05]  /*2e130*/  @!P0 BRA `(.L_x_6490) ;  /* 0xfffffffc00f08947 */ /* 0x002fea000383ffff */
[----:B------:R-:W-:Y:S05]  /*2e140*/  BRA `(.L_x_6577) ;  /* 0xffffffc0001c7947 */ /* 0x000fea000383ffff */
.L_x_6491:
        /* <DEDUP_REMOVED lines=8> */
.L_x_6579:
[----:B------:R-:W-:Y:S05]  /*2e1d0*/  BSYNC B1 ;  /* 0x0000000000017941 */ /* 0x000fea0003800000 */
.L_x_6578:
        /* <DEDUP_REMOVED lines=9> */
.L_x_6580:
[----:B------:R-:W-:Y:S02]  /*2e270*/  IMAD.MOV.U32 R13, RZ, RZ, R27 ;  /* 0x000000ffff0d7224 */ /* 0x000fe400078e001b */
[----:B------:R-:W-:Y:S02]  /*2e280*/  IMAD.MOV.U32 R12, RZ, RZ, 0x1 ;  /* 0x00000001ff0c7424 */ /* 0x000fe400078e00ff */
[----:B------:R-:W-:-:S07]  /*2e290*/  IMAD.MOV.U32 R2, RZ, RZ, R14 ;  /* 0x000000ffff027224 */ /* 0x000fce00078e000e */
[----:B------:R-:W-:Y:S05]  /*2e2a0*/  WARPSYNC.COLLECTIVE R15, `(.L_x_6581) ;  /* 0x000000000f087348 */ /* 0x000fea0003c00000 */
[----:B------:R0:W1:Y:S02]  /*2e2b0*/  SHFL.IDX P6, R14, R13, R12, R11 ;  /* 0x0000000c0d0e7389 */ /* 0x00006400000c000b */
[----:B01----:R-:W-:Y:S01]  /*2e2c0*/  ENDCOLLECTIVE ;  /* 0x000000000000791b */ /* 0x003fe20003800000 */
.L_x_6581:
        /* <DEDUP_REMOVED lines=11> */
.L_x_6582:
[----:B------:R-:W-:Y:S02]  /*2e380*/  IMAD.MOV.U32 R13, RZ, RZ, R27 ;  /* 0x000000ffff0d7224 */ /* 0x000fe400078e001b */
[----:B------:R-:W-:Y:S02]  /*2e390*/  IMAD.MOV.U32 R12, RZ, RZ, 0x2 ;  /* 0x00000002ff0c7424 */ /* 0x000fe400078e00ff */
[----:B------:R-:W-:-:S07]  /*2e3a0*/  IMAD.MOV.U32 R2, RZ, RZ, R14 ;  /* 0x000000ffff027224 */ /* 0x000fce00078e000e */
[----:B------:R-:W-:Y:S05]  /*2e3b0*/  WARPSYNC.COLLECTIVE R15, `(.L_x_6583) ;  /* 0x000000000f087348 */ /* 0x000fea0003c00000 */
[----:B------:R0:W1:Y:S02]  /*2e3c0*/  SHFL.IDX P6, R14, R13, R12, R11 ;  /* 0x0000000c0d0e7389 */ /* 0x00006400000c000b */
[----:B01----:R-:W-:Y:S01]  /*2e3d0*/  ENDCOLLECTIVE ;  /* 0x000000000000791b */ /* 0x003fe20003800000 */
.L_x_6583:
        /* <DEDUP_REMOVED lines=11> */
.L_x_6584:
[----:B------:R-:W-:Y:S02]  /*2e490*/  IMAD.MOV.U32 R13, RZ, RZ, R27 ;  /* 0x000000ffff0d7224 */ /* 0x000fe400078e001b */
[----:B------:R-:W-:Y:S02]  /*2e4a0*/  IMAD.MOV.U32 R12, RZ, RZ, 0x3 ;  /* 0x00000003ff0c7424 */ /* 0x000fe400078e00ff */
[----:B------:R-:W-:-:S07]  /*2e4b0*/  IMAD.MOV.U32 R2, RZ, RZ, R14 ;  /* 0x000000ffff027224 */ /* 0x000fce00078e000e */
[----:B------:R-:W-:Y:S05]  /*2e4c0*/  WARPSYNC.COLLECTIVE R15, `(.L_x_6585) ;  /* 0x000000000f087348 */ /* 0x000fea0003c00000 */
[----:B------:R0:W1:Y:S02]  /*2e4d0*/  SHFL.IDX P6, R14, R13, R12, R11 ;  /* 0x0000000c0d0e7389 */ /* 0x00006400000c000b */
[----:B01----:R-:W-:Y:S01]  /*2e4e0*/  ENDCOLLECTIVE ;  /* 0x000000000000791b */ /* 0x003fe20003800000 */
.L_x_6585:
        /* <DEDUP_REMOVED lines=11> */
.L_x_6586:
[----:B------:R-:W-:Y:S01]  /*2e5a0*/  IMAD.MOV.U32 R2, RZ, RZ, R14 ;  /* 0x000000ffff027224 */ /* 0x000fe200078e000e */
[----:B------:R-:W-:Y:S06]  /*2e5b0*/  BRA `(.L_x_6587) ;  /* 0xffffffbc00ac7947 */ /* 0x000fec000383ffff */
.L_x_6496:
[----:B---3--:R3:W4:Y:S02]  /*2e5c0*/  SYNCS.PHASECHK.TRANS64.TRYWAIT P0, [R6+URZ+0x38860], R17 ;  /* 0x03886011060075a7 */ /* 0x008724000800017f */
[----:B----4-:R-:W-:Y:S05]  /*2e5d0*/  @!P0 NANOSLEEP.SYNCS 0x989680 ;  /* 0x009896800000895d */ /* 0x010fea0003900000 */
[----:B------:R-:W4:Y:S02]  /*2e5e0*/  @!P0 SYNCS.PHASECHK.TRANS64 P0, [R6+URZ+0x38860], R17 ;  /* 0x03886011060085a7 */ /* 0x000f24000800007f */
[----:B----4-:R-:W-:Y:S05]  /*2e5f0*/  @!P0 BRA `(.L_x_6496) ;  /* 0xfffffffc00f08947 */ /* 0x010fea000383ffff */
[----:B------:R-:W-:Y:S05]  /*2e600*/  BRA `(.L_x_6588) ;  /* 0xffffffbc00fc7947 */ /* 0x000fea000383ffff */
.L_x_6497:
        /* <DEDUP_REMOVED lines=8> */
.L_x_6590:
[----:B------:R-:W-:Y:S05]  /*2e690*/  BSYNC B1 ;  /* 0x0000000000017941 */ /* 0x000fea0003800000 */
.L_x_6589:
        /* <DEDUP_REMOVED lines=13> */
.L_x_6591:
        /* <DEDUP_REMOVED lines=17> */
.L_x_6592:
        /* <DEDUP_REMOVED lines=16> */
.L_x_6593:
        /* <DEDUP_REMOVED lines=19> */
.L_x_6594:
        /* <DEDUP_REMOVED lines=14> */
.L_x_6595:
        /* <DEDUP_REMOVED lines=16> */
.L_x_6596:
        /* <DEDUP_REMOVED lines=14> */
.L_x_6597:
[----:B------:R-:W-:Y:S05]  /*2ed70*/  BRA `(.L_x_6598) ;  /* 0xffffffbc00687947 */ /* 0x000fea000383ffff */
.L_x_6505:
        /* <DEDUP_REMOVED lines=8> */
.L_x_6600:
[----:B------:R-:W-:Y:S05]  /*2ee00*/  BSYNC B0 ;  /* 0x0000000000007941 */ /* 0x000fea0003800000 */
.L_x_6599:
        /* <DEDUP_REMOVED lines=9> */
.L_x_6601:
        /* <DEDUP_REMOVED lines=18> */
.L_x_6602:
[----:B------:R-:W-:Y:S01]  /*2efc0*/  IMAD.MOV.U32 R12, RZ, RZ, 0x2 ;  /* 0x00000002ff0c7424 */ /* 0x000fe200078e00ff */
[----:B------:R-:W-:-:S05]  /*2efd0*/  SEL R4, R14, RZ, P1 ;  /* 0x000000ff0e047207 */ /* 0x000fca0000800000 */
[----:B------:R-:W-:-:S04]  /*2efe0*/  IMAD.IADD R4, R17, 0x1, R4 ;  /* 0x0000000111047824 */ /* 0x000fc800078e0204 */
[----:B------:R-:W-:-:S07]  /*2eff0*/  IMAD.MOV.U32 R13, RZ, RZ, R4 ;  /* 0x000000ffff0d7224 */ /* 0x000fce00078e0004 */
[----:B------:R-:W-:Y:S05]  /*2f000*/  WARPSYNC.COLLECTIVE R15, `(.L_x_6603) ;  /* 0x000000000f087348 */ /* 0x000fea0003c00000 */
[----:B------:R0:W1:Y:S02]  /*2f010*/  SHFL.UP P6, R14, R13, R12, R11 ;  /* 0x0400000c0d0e7389 */ /* 0x00006400000c000b */
[----:B01----:R-:W-:Y:S01]  /*2f020*/  ENDCOLLECTIVE ;  /* 0x000000000000791b */ /* 0x003fe20003800000 */
.L_x_6603:
[----:B------:R-:W-:Y:S01]  /*2f030*/  IMAD.MOV.U32 R12, RZ, RZ, 0x4 ;  /* 0x00000004ff0c7424 */ /* 0x000fe200078e00ff */
[----:B------:R-:W-:-:S05]  /*2f040*/  SEL R3, R14, RZ, P2 ;  /* 0x000000ff0e037207 */ /* 0x000fca0001000000 */
[----:B------:R-:W-:-:S04]  /*2f050*/  IMAD.IADD R6, R4, 0x1, R3 ;  /* 0x0000000104067824 */ /* 0x000fc800078e0203 */
[----:B------:R-:W-:-:S07]  /*2f060*/  IMAD.MOV.U32 R13, RZ, RZ, R6 ;  /* 0x000000ffff0d7224 */ /* 0x000fce00078e0006 */
[----:B------:R-:W-:Y:S05]  /*2f070*/  WARPSYNC.COLLECTIVE R15, `(.L_x_6604) ;  /* 0x000000000f087348 */ /* 0x000fea0003c00000 */
[----:B------:R0:W1:Y:S02]  /*2f080*/  SHFL.UP P6, R14, R13, R12, R11 ;  /* 0x0400000c0d0e7389 */ /* 0x00006400000c000b */
[----:B01----:R-:W-:Y:S01]  /*2f090*/  ENDCOLLECTIVE ;  /* 0x000000000000791b */ /* 0x003fe20003800000 */
.L_x_6604:
[----:B------:R-:W-:Y:S01]  /*2f0a0*/  IMAD.MOV.U32 R12, RZ, RZ, 0x8 ;  /* 0x00000008ff0c7424 */ /* 0x000fe200078e00ff */
[----:B------:R-:W-:-:S05]  /*2f0b0*/  SEL R3, R14, RZ, P3 ;  /* 0x000000ff0e037207 */ /* 0x000fca0001800000 */
[----:B------:R-:W-:-:S04]  /*2f0c0*/  IMAD.IADD R2, R6, 0x1, R3 ;  /* 0x0000000106027824 */ /* 0x000fc800078e0203 */
[----:B------:R-:W-:-:S07]  /*2f0d0*/  IMAD.MOV.U32 R13, RZ, RZ, R2 ;  /* 0x000000ffff0d7224 */ /* 0x000fce00078e0002 */
[----:B------:R-:W-:Y:S05]  /*2f0e0*/  WARPSYNC.COLLECTIVE R15, `(.L_x_6605) ;  /* 0x000000000f087348 */ /* 0x000fea0003c00000 */
[----:B------:R0:W1:Y:S02]  /*2f0f0*/  SHFL.UP P6, R14, R13, R12, R11 ;  /* 0x0400000c0d0e7389 */ /* 0x00006400000c000b */
[----:B01----:R-:W-:Y:S01]  /*2f100*/  ENDCOLLECTIVE ;  /* 0x000000000000791b */ /* 0x003fe20003800000 */
.L_x_6605:
[----:B------:R-:W-:Y:S01]  /*2f110*/  IMAD.MOV.U32 R12, RZ, RZ, 0x10 ;  /* 0x00000010ff0c7424 */ /* 0x000fe200078e00ff */
[----:B------:R-:W-:-:S05]  /*2f120*/  SEL R3, R14, RZ, P4 ;  /* 0x000000ff0e037207 */ /* 0x000fca0002000000 */
[----:B------:R-:W-:-:S04]  /*2f130*/  IMAD.IADD R3, R2, 0x1, R3 ;  /* 0x0000000102037824 */ /* 0x000fc800078e0203 */
[----:B------:R-:W-:-:S07]  /*2f140*/  IMAD.MOV.U32 R13, RZ, RZ, R3 ;  /* 0x000000ffff0d7224 */ /* 0x000fce00078e0003 */
[----:B------:R-:W-:Y:S05]  /*2f150*/  WARPSYNC.COLLECTIVE R15, `(.L_x_6606) ;  /* 0x000000000f087348 */ /* 0x000fea0003c00000 */
[----:B------:R0:W1:Y:S02]  /*2f160*/  SHFL.UP P6, R14, R13, R12, R11 ;  /* 0x0400000c0d0e7389 */ /* 0x00006400000c000b */
[----:B01----:R-:W-:Y:S01]  /*2f170*/  ENDCOLLECTIVE ;  /* 0x000000000000791b */ /* 0x003fe20003800000 */
.L_x_6606:
        /* <DEDUP_REMOVED lines=8> */
.L_x_6607:
[----:B------:R-:W-:Y:S05]  /*2f200*/  BRA `(.L_x_6608) ;  /* 0xffffffbc00fc7947 */ /* 0x000fea000383ffff */
.L_x_6510:
        /* <DEDUP_REMOVED lines=8> */
.L_x_6610:
[----:B------:R-:W-:Y:S05]  /*2f290*/  BSYNC B0 ;  /* 0x0000000000007941 */ /* 0x000fea0003800000 */
.L_x_6609:
        /* <DEDUP_REMOVED lines=8> */
.L_x_6611:
[----:B------:R-:W-:Y:S01]  /*2f320*/  IMAD.MOV.U32 R12, RZ, RZ, 0x4 ;  /* 0x00000004ff0c7424 */ /* 0x000fe200078e00ff */
[----:B------:R-:W-:-:S05]  /*2f330*/  SEL R2, R14, RZ, P2 ;  /* 0x000000ff0e027207 */ /* 0x000fca0001000000 */
[----:B------:R-:W-:-:S04]  /*2f340*/  IMAD.IADD R2, R13, 0x1, R2 ;  /* 0x000000010d027824 */ /* 0x000fc800078e0202 */
[----:B------:R-:W-:-:S07]  /*2f350*/  IMAD.MOV.U32 R13, RZ, RZ, R2 ;  /* 0x000000ffff0d7224 */ /* 0x000fce00078e0002 */
[----:B------:R-:W-:Y:S05]  /*2f360*/  WARPSYNC.COLLECTIVE R15, `(.L_x_6612) ;  /* 0x000000000f087348 */ /* 0x000fea0003c00000 */
[----:B------:R0:W1:Y:S02]  /*2f370*/  SHFL.UP P6, R14, R13, R12, R11 ;  /* 0x0400000c0d0e7389 */ /* 0x00006400000c000b */
[----:B01----:R-:W-:Y:S01]  /*2f380*/  ENDCOLLECTIVE ;  /* 0x000000000000791b */ /* 0x003fe20003800000 */
.L_x_6612:
[----:B------:R-:W-:Y:S01]  /*2f390*/  IMAD.MOV.U32 R12, RZ, RZ, 0x8 ;  /* 0x00000008ff0c7424 */ /* 0x000fe200078e00ff */
[----:B------:R-:W-:-:S05]  /*2f3a0*/  SEL R3, R14, RZ, P3 ;  /* 0x000000ff0e037207 */ /* 0x000fca0001800000 */
[----:B------:R-:W-:-:S04]  /*2f3b0*/  IMAD.IADD R3, R2, 0x1, R3 ;  /* 0x0000000102037824 */ /* 0x000fc800078e0203 */
[----:B------:R-:W-:-:S07]  /*2f3c0*/  IMAD.MOV.U32 R13, RZ, RZ, R3 ;  /* 0x000000ffff0d7224 */ /* 0x000fce00078e0003 */
[----:B------:R-:W-:Y:S05]  /*2f3d0*/  WARPSYNC.COLLECTIVE R15, `(.L_x_6613) ;  /* 0x000000000f087348 */ /* 0x000fea0003c00000 */
[----:B------:R0:W1:Y:S02]  /*2f3e0*/  SHFL.UP P6, R14, R13, R12, R11 ;  /* 0x0400000c0d0e7389 */ /* 0x00006400000c000b */
[----:B01----:R-:W-:Y:S01]  /*2f3f0*/  ENDCOLLECTIVE ;  /* 0x000000000000791b */ /* 0x003fe20003800000 */
.L_x_6613:
[----:B------:R-:W-:Y:S01]  /*2f400*/  IMAD.MOV.U32 R12, RZ, RZ, 0x10 ;  /* 0x00000010ff0c7424 */ /* 0x000fe200078e00ff */
[----:B------:R-:W-:-:S05]  /*2f410*/  SEL R4, R14, RZ, P4 ;  /* 0x000000ff0e047207 */ /* 0x000fca0002000000 */
[----:B------:R-:W-:-:S04]  /*2f420*/  IMAD.IADD R4, R3, 0x1, R4 ;  /* 0x0000000103047824 */ /* 0x000fc800078e0204 */
[----:B------:R-:W-:-:S07]  /*2f430*/  IMAD.MOV.U32 R13, RZ, RZ, R4 ;  /* 0x000000ffff0d7224 */ /* 0x000fce00078e0004 */
[----:B------:R-:W-:Y:S05]  /*2f440*/  WARPSYNC.COLLECTIVE R15, `(.L_x_6614) ;  /* 0x000000000f087348 */ /* 0x000fea0003c00000 */
[----:B------:R0:W1:Y:S02]  /*2f450*/  SHFL.UP P6, R14, R13, R12, R11 ;  /* 0x0400000c0d0e7389 */ /* 0x00006400000c000b */
[----:B01----:R-:W-:Y:S01]  /*2f460*/  ENDCOLLECTIVE ;  /* 0x000000000000791b */ /* 0x003fe20003800000 */
.L_x_6614:
        /* <DEDUP_REMOVED lines=8> */
.L_x_6615:
[----:B------:R-:W-:Y:S05]  /*2f4f0*/  BRA `(.L_x_6616) ;  /* 0xffffffbc00dc7947 */ /* 0x000fea000383ffff */
.L_x_6512:
[----:B------:R-:W-:Y:S01]  /*2f500*/  BSSY B0, `(.L_x_6617) ;  /* 0x0000006000007945 */ /* 0x000fe20003800000 */
[----:B------:R-:W-:Y:S01]  /*2f510*/  PLOP3.LUT P6, PT, P6, PT, PT, 0x8, 0x0 ;  /* 0x000000000000781c */ /* 0x000fe200037ce170 */
[----:B------:R-:W-:-:S12]  /*2f520*/  IMAD.MOV.U32 R15, RZ, RZ, -0x1 ;  /* 0xffffffffff0f7424 */ /* 0x000fd800078e00ff */
[----:B01----:R-:W-:Y:S05]  /*2f530*/  WARPSYNC.COLLECTIVE R15, `(.L_x_6618) ;  /* 0x000000000f087348 */ /* 0x003fea0003c00000 */
[----:B------:R-:W-:Y:S01]  /*2f540*/  VOTE.ANY R14, PT, P6 ;  /* 0x00000000000e7806 */ /* 0x000fe200030e0100 */
[----:B01----:R-:W-:Y:S06]  /*2f550*/  ENDCOLLECTIVE ;  /* 0x000000000000791b */ /* 0x003fec0003800000 */
.L_x_6618:
[----:B------:R-:W-:Y:S05]  /*2f560*/  BSYNC B0 ;  /* 0x0000000000007941 */ /* 0x000fea0003800000 */
.L_x_6617:
        /* <DEDUP_REMOVED lines=9> */
.L_x_6619:
[----:B------:R-:W-:Y:S01]  /*2f600*/  IMAD.MOV.U32 R17, RZ, RZ, R14 ;  /* 0x000000ffff117224 */ /* 0x000fe200078e000e */
[----:B------:R-:W-:Y:S06]  /*2f610*/  BRA `(.L_x_6620) ;  /* 0xffffffbc00cc7947 */ /* 0x000fec000383ffff */
.L_x_6514:
[----:B------:R-:W-:Y:S01]  /*2f620*/  BSSY B0, `(.L_x_6621) ;  /* 0x0000007000007945 */ /* 0x000fe20003800000 */
[----:B------:R-:W-:Y:S02]  /*2f630*/  IMAD.MOV.U32 R13, RZ, RZ, R2 ;  /* 0x000000ffff0d7224 */ /* 0x000fe400078e0002 */
[----:B------:R-:W-:Y:S02]  /*2f640*/  IMAD.MOV.U32 R11, RZ, RZ, 0x1f ;  /* 0x0000001fff0b7424 */ /* 0x000fe400078e00ff */
[----:B------:R-:W-:-:S07]  /*2f650*/  IMAD.MOV.U32 R15, RZ, RZ, -0x1 ;  /* 0xffffffffff0f7424 */ /* 0x000fce00078e00ff */
[----:B0123--:R-:W-:Y:S05]  /*2f660*/  WARPSYNC.COLLECTIVE R15, `(.L_x_6622) ;  /* 0x000000000f087348 */ /* 0x00ffea0003c00000 */
[----:B------:R4:W0:Y:S02]  /*2f670*/  SHFL.IDX P6, R14, R13, R12, R11 ;  /* 0x0000000c0d0e7389 */ /* 0x00082400000c000b */
[----:B01234-:R-:W-:Y:S01]  /*2f680*/  ENDCOLLECTIVE ;  /* 0x000000000000791b */ /* 0x01ffe20003800000 */
.L_x_6622:
[----:B------:R-:W-:Y:S05]  /*2f690*/  BSYNC B0 ;  /* 0x0000000000007941 */ /* 0x000fea0003800000 */
.L_x_6621:
[----:B------:R-:W-:Y:S05]  /*2f6a0*/  BRA `(.L_x_6513) ;  /* 0xffffffbc00c47947 */ /* 0x000fea000383ffff */
.L_x_6518:
[----:B0-----:R0:W1:Y:S02]  /*2f6b0*/  SYNCS.PHASECHK.TRANS64.TRYWAIT P0, [R7+URZ+0x38820], R0 ;  /* 0x03882000070075a7 */ /* 0x001064000800017f */
[----:B-1----:R-:W-:Y:S05]  /*2f6c0*/  @!P0 NANOSLEEP.SYNCS 0x989680 ;  /* 0x009896800000895d */ /* 0x002fea0003900000 */
[----:B------:R-:W1:Y:S02]  /*2f6d0*/  @!P0 SYNCS.PHASECHK.TRANS64 P0, [R7+URZ+0x38820], R0 ;  /* 0x03882000070085a7 */ /* 0x000e64000800007f */
[----:B-1----:R-:W-:Y:S05]  /*2f6e0*/  @!P0 BRA `(.L_x_6518) ;  /* 0xfffffffc00f08947 */ /* 0x002fea000383ffff */
[----:B------:R-:W-:Y:S05]  /*2f6f0*/  BRA `(.L_x_6623) ;  /* 0xffffffc4003c7947 */ /* 0x000fea000383ffff */
.L_x_6519:
        /* <DEDUP_REMOVED lines=11> */
.L_x_6625:
[----:B------:R-:W-:Y:S05]  /*2f7b0*/  BSYNC B0 ;  /* 0x0000000000007941 */ /* 0x000fea0003800000 */
.L_x_6624:
[----:B------:R-:W-:Y:S05]  /*2f7c0*/  BRA `(.L_x_6626) ;  /* 0xffffffc400247947 */ /* 0x000fea000383ffff */
.L_x_6522:
[----:B------:R-:W-:Y:S01]  /*2f7d0*/  BSSY B1, `(.L_x_6627) ;  /* 0x0000006000017945 */ /* 0x000fe20003800000 */
[----:B------:R-:W-:-:S07]  /*2f7e0*/  IMAD.MOV.U32 R15, RZ, RZ, -0x1 ;  /* 0xffffffffff0f7424 */ /* 0x000fce00078e00ff */
[----:B0-234-:R-:W-:Y:S05]  /*2f7f0*/  WARPSYNC.COLLECTIVE R15, `(.L_x_6628) ;  /* 0x000000000f0c7348 */ /* 0x01dfea0003c00000 */
[----:B------:R-:W-:Y:S02]  /*2f800*/  ELECT P6, UR62, PT ;  /* 0x00000000003e782f */ /* 0x000fe400038c0000 */
[----:B------:R-:W-:Y:S01]  /*2f810*/  MOV R14, UR62 ;  /* 0x0000003e000e7c02 */ /* 0x000fe20008000f00 */
[----:B0-234-:R-:W-:Y:S10]  /*2f820*/  ENDCOLLECTIVE ;  /* 0x000000000000791b */ /* 0x01dff40003800000 */
.L_x_6628:
[----:B------:R-:W-:Y:S05]  /*2f830*/  BSYNC B1 ;  /* 0x0000000000017941 */ /* 0x000fea0003800000 */
.L_x_6627:
[----:B------:R-:W-:Y:S05]  /*2f840*/  BRA `(.L_x_6629) ;  /* 0xffffffc4001c7947 */ /* 0x000fea000383ffff */
.L_x_6524:
[----:B0-----:R0:W1:Y:S02]  /*2f850*/  SYNCS.PHASECHK.TRANS64.TRYWAIT P1, [R5+URZ+0x38840], R0 ;  /* 0x03884000050075a7 */ /* 0x001064000802017f */
[----:B-1----:R-:W-:Y:S05]  /*2f860*/  @!P1 NANOSLEEP.SYNCS 0x989680 ;  /* 0x009896800000995d */ /* 0x002fea0003900000 */
[----:B------:R-:W1:Y:S02]  /*2f870*/  @!P1 SYNCS.PHASECHK.TRANS64 P1, [R5+URZ+0x38840], R0 ;  /* 0x03884000050095a7 */ /* 0x000e64000802007f */
[----:B-1----:R-:W-:Y:S05]  /*2f880*/  @!P1 BRA `(.L_x_6524) ;  /* 0xfffffffc00f09947 */ /* 0x002fea000383ffff */
[----:B------:R-:W-:Y:S05]  /*2f890*/  BRA `(.L_x_6630) ;  /* 0xffffffc4003c7947 */ /* 0x000fea000383ffff */
.L_x_6526:
[----:B-1----:R1:W0:Y:S02]  /*2f8a0*/  SYNCS.PHASECHK.TRANS64.TRYWAIT P1, [R3+URZ+0x38840], R2 ;  /* 0x03884002030075a7 */ /* 0x002224000802017f */
[----:B0-----:R-:W-:Y:S05]  /*2f8b0*/  @!P1 NANOSLEEP.SYNCS 0x989680 ;  /* 0x009896800000995d */ /* 0x001fea0003900000 */
[----:B------:R-:W0:Y:S02]  /*2f8c0*/  @!P1 SYNCS.PHASECHK.TRANS64 P1, [R3+URZ+0x38840], R2 ;  /* 0x03884002030095a7 */ /* 0x000e24000802007f */
[----:B0-----:R-:W-:Y:S05]  /*2f8d0*/  @!P1 BRA `(.L_x_6526) ;  /* 0xfffffffc00f09947 */ /* 0x001fea000383ffff */
[----:B------:R-:W-:Y:S05]  /*2f8e0*/  BRA `(.L_x_6631) ;  /* 0xffffffc400487947 */ /* 0x000fea000383ffff */
.L_x_6528:
[----:B------:R0:W0:Y:S02]  /*2f8f0*/  SYNCS.PHASECHK.TRANS64.TRYWAIT P1, [R5+URZ+0x38860], R0 ;  /* 0x03886000050075a7 */ /* 0x000024000802017f */
[----:B0-----:R-:W-:Y:S05]  /*2f900*/  @!P1 NANOSLEEP.SYNCS 0x989680 ;  /* 0x009896800000995d */ /* 0x001fea0003900000 */
[----:B------:R-:W0:Y:S02]  /*2f910*/  @!P1 SYNCS.PHASECHK.TRANS64 P1, [R5+URZ+0x38860], R0 ;  /* 0x03886000050095a7 */ /* 0x000e24000802007f */
[----:B0-----:R-:W-:Y:S05]  /*2f920*/  @!P1 BRA `(.L_x_6528) ;  /* 0xfffffffc00f09947 */ /* 0x001fea000383ffff */
[----:B------:R-:W-:Y:S05]  /*2f930*/  BRA `(.L_x_6632) ;  /* 0xffffffc400447947 */ /* 0x000fea000383ffff */
        .type           $_ZN7cutlass13device_kernelIN5flash11enable_sm90INS1_16FlashAttnFwdSm90INS1_25CollectiveMainloopFwdSm90ILi2EN4cute5tupleIJNS5_1CILi1EEES8_S8_EEENS6_IJNS7_ILi64EEESA_SA_EEELi512ENS_6half_tEfNS_4arch4Sm90ELb0ELb1ELb1ELb1ELb1ELb0ELb1ELb0ELb0ELb1ELb0ELb0EEENS1_21CollectiveEpilogueFwdINS6_IJSA_NS7_ILi512EEESA_EEES9_SC_SE_Li256ELb1ELb1ELb0ELb0EEENS1_36VarlenDynamicPersistentTileSchedulerILi64ELi64ELi256ELi128ELb0ELb1ELb1ELb1ELb0ELb1EEEEEEEEEvNT_6ParamsE$_ZZN5flash25CollectiveMainloopFwdSm90ILi2EN4cute5tupleIJNS1_1CILi1EEES4_S4_EEENS2_IJNS3_ILi64EEES6_S6_EEELi512EN7cutlass6half_tEfNS8_4arch4Sm90ELb0ELb1ELb1ELb1ELb1ELb0ELb1ELb0ELb0ELb1ELb0ELb0EE3mmaINS_16FlashAttnFwdSm90ISC_NS_21CollectiveEpilogueFwdINS2_IJS6_NS3_ILi512EEES6_EEES5_S9_SB_Li256ELb1ELb1ELb0ELb0EEENS_36VarlenDynamicPersistentTileSchedulerILi64ELi64ELi256ELi128ELb0ELb1ELb1ELb1ELb0ELb1EEEE13SharedStorageENS1_6TensorINS1_11ArrayEngineIfLm128EEENS1_6LayoutINS2_IJNS2_IJNS3_ILi2EEESR_NS3_ILi32EEEEEES4_S4_EEENS2_IJNS2_IJS4_SR_NS3_ILi4EEEEEENS3_ILi0EEESX_EEEEEEENS_7SoftmaxILi2ELi0EEEEEbRKNSC_6ParamsENS8_13PipelineAsyncILi2EEES17_RNS8_13PipelineStateILj2EEERT0_RT1_iRiRKNS_16SeqlenInfoQKNewKILb1ELb0EEENS2_IJiiiiEEERT_ENKUliT_T0_T1_E_clIZSD_ISM_S10_S12_EbS15_S17_S17_S1A_S1C_S1E_iS1F_S1J_S1K_S1M_EUlRS1N_iE1_NS3_ILb0EEENS3_ILb1EEEEEDaiS1N_S1O_S1P_,@function
        .size           $_ZN7cutlass13device_kernelIN5flash11enable_sm90INS1_16FlashAttnFwdSm90INS1_25CollectiveMainloopFwdSm90ILi2EN4cute5tupleIJNS5_1CILi1EEES8_S8_EEENS6_IJNS7_ILi64EEESA_SA_EEELi512ENS_6half_tEfNS_4arch4Sm90ELb0ELb1ELb1ELb1ELb1ELb0ELb1ELb0ELb0ELb1ELb0ELb0EEENS1_21CollectiveEpilogueFwdINS6_IJSA_NS7_ILi512EEESA_EEES9_SC_SE_Li256ELb1ELb1ELb0ELb0EEENS1_36VarlenDynamicPersistentTileSchedulerILi64ELi64ELi256ELi128ELb0ELb1ELb1ELb1ELb0ELb1EEEEEEEEEvNT_6ParamsE$_ZZN5flash25CollectiveMainloopFwdSm90ILi2EN4cute5tupleIJNS1_1CILi1EEES4_S4_EEENS2_IJNS3_ILi64EEES6_S6_EEELi512EN7cutlass6half_tEfNS8_4arch4Sm90ELb0ELb1ELb1ELb1ELb1ELb0ELb1ELb0ELb0ELb1ELb0ELb0EE3mmaINS_16FlashAttnFwdSm90ISC_NS_21CollectiveEpilogueFwdINS2_IJS6_NS3_ILi512EEES6_EEES5_S9_SB_Li256ELb1ELb1ELb0ELb0EEENS_36VarlenDynamicPersistentTileSchedulerILi64ELi64ELi256ELi128ELb0ELb1ELb1ELb1ELb0ELb1EEEE13SharedStorageENS1_6TensorINS1_11ArrayEngineIfLm128EEENS1_6LayoutINS2_IJNS2_IJNS3_ILi2EEESR_NS3_ILi32EEEEEES4_S4_EEENS2_IJNS2_IJS4_SR_NS3_ILi4EEEEEENS3_ILi0EEESX_EEEEEEENS_7SoftmaxILi2ELi0EEEEEbRKNSC_6ParamsENS8_13PipelineAsyncILi2EEES17_RNS8_13PipelineStateILj2EEERT0_RT1_iRiRKNS_16SeqlenInfoQKNewKILb1ELb0EEENS2_IJiiiiEEERT_ENKUliT_T0_T1_E_clIZSD_ISM_S10_S12_EbS15_S17_S17_S1A_S1C_S1E_iS1F_S1J_S1K_S1M_EUlRS1N_iE1_NS3_ILb0EEENS3_ILb1EEEEEDaiS1N_S1O_S1P_,(.L_x_15652 - $_ZN7cutlass13device_kernelIN5flash11enable_sm90INS1_16FlashAttnFwdSm90INS1_25CollectiveMainloopFwdSm90ILi2EN4cute5tupleIJNS5_1CILi1EEES8_S8_EEENS6_IJNS7_ILi64EEESA_SA_EEELi512ENS_6half_tEfNS_4arch4Sm90ELb0ELb1ELb1ELb1ELb1ELb0ELb1ELb0ELb0ELb1ELb0ELb0EEENS1_21CollectiveEpilogueFwdINS6_IJSA_NS7_ILi512EEESA_EEES9_SC_SE_Li256ELb1ELb1ELb0ELb0EEENS1_36VarlenDynamicPersistentTileSchedulerILi64ELi64ELi256ELi128ELb0ELb1ELb1ELb1ELb0ELb1EEEEEEEEEvNT_6ParamsE$_ZZN5flash25CollectiveMainloopFwdSm90ILi2EN4cute5tupleIJNS1_1CILi1EEES4_S4_EEENS2_IJNS3_ILi64EEES6_S6_EEELi512EN7cutlass6half_tEfNS8_4arch4Sm90ELb0ELb1ELb1ELb1ELb1ELb0ELb1ELb0ELb0ELb1ELb0ELb0EE3mmaINS_16FlashAttnFwdSm90ISC_NS_21CollectiveEpilogueFwdINS2_IJS6_NS3_ILi512EEES6_EEES5_S9_SB_Li256ELb1ELb1ELb0ELb0EEENS_36VarlenDynamicPersistentTileSchedulerILi64ELi64ELi256ELi128ELb0ELb1ELb1ELb1ELb0ELb1EEEE13SharedStorageENS1_6TensorINS1_11ArrayEngineIfLm128EEENS1_6LayoutINS2_IJNS2_IJNS3_ILi2EEESR_NS3_ILi32EEEEEES4_S4_EEENS2_IJNS2_IJS4_SR_NS3_ILi4EEEEEENS3_ILi0EEESX_EEEEEEENS_7SoftmaxILi2ELi0EEEEEbRKNSC_6ParamsENS8_13PipelineAsyncILi2EEES17_RNS8_13PipelineStateILj2EEERT0_RT1_iRiRKNS_16SeqlenInfoQKNewKILb1ELb0EEENS2_IJiiiiEEERT_ENKUliT_T0_T1_E_clIZSD_ISM_S10_S12_EbS15_S17_S17_S1A_S1C_S1E_iS1F_S1J_S1K_S1M_EUlRS1N_iE1_NS3_ILb0EEENS3_ILb1EEEEEDaiS1N_S1O_S1P_)
$_ZN7cutlass13device_kernelIN5flash11enable_sm90INS1_16FlashAttnFwdSm90INS1_25CollectiveMainloopFwdSm90ILi2EN4cute5tupleIJNS5_1CILi1EEES8_S8_EEENS6_IJNS7_ILi64EEESA_SA_EEELi512ENS_6half_tEfNS_4arch4Sm90ELb0ELb1ELb1ELb1ELb1ELb0ELb1ELb0ELb0ELb1ELb0ELb0EEENS1_21CollectiveEpilogueFwdINS6_IJSA_NS7_ILi512EEESA_EEES9_SC_SE_Li256ELb1ELb1ELb0ELb0EEENS1_36VarlenDynamicPersistentTileSchedulerILi64ELi64ELi256ELi128ELb0ELb1ELb1ELb1ELb0ELb1EEEEEEEEEvNT_6ParamsE$_ZZN5flash25CollectiveMainloopFwdSm90ILi2EN4cute5tupleIJNS1_1CILi1EEES4_S4_EEENS2_IJNS3_ILi64EEES6_S6_EEELi512EN7cutlass6half_tEfNS8_4arch4Sm90ELb0ELb1ELb1ELb1ELb1ELb0ELb1ELb0ELb0ELb1ELb0ELb0EE3mmaINS_16FlashAttnFwdSm90ISC_NS_21CollectiveEpilogueFwdINS2_IJS6_NS3_ILi512EEES6_EEES5_S9_SB_Li256ELb1ELb1ELb0ELb0EEENS_36VarlenDynamicPersistentTileSchedulerILi64ELi64ELi256ELi128ELb0ELb1ELb1ELb1ELb0ELb1EEEE13SharedStorageENS1_6TensorINS1_11ArrayEngineIfLm128EEENS1_6LayoutINS2_IJNS2_IJNS3_ILi2EEESR_NS3_ILi32EEEEEES4_S4_EEENS2_IJNS2_IJS4_SR_NS3_ILi4EEEEEENS3_ILi0EEESX_EEEEEEENS_7SoftmaxILi2ELi0EEEEEbRKNSC_6ParamsENS8_13PipelineAsyncILi2EEES17_RNS8_13PipelineStateILj2EEERT0_RT1_iRiRKNS_16SeqlenInfoQKNewKILb1ELb0EEENS2_IJiiiiEEERT_ENKUliT_T0_T1_E_clIZSD_ISM_S10_S12_EbS15_S17_S17_S1A_S1C_S1E_iS1F_S1J_S1K_S1M_EUlRS1N_iE1_NS3_ILb0EEENS3_ILb1EEEEEDaiS1N_S1O_S1P_:
        /* <DEDUP_REMOVED lines=48> */
.L_x_6634:
[----:B------:R-:W-:Y:S05]  /*2fc40*/  BSYNC B2 ;  /* 0x0000000000027941 */ /* 0x000fea0003800000 */
.L_x_6633:
        /* <DEDUP_REMOVED lines=17> */
.L_x_6636:
[----:B------:R-:W-:Y:S05]  /*2fd60*/  BSYNC B2 ;  /* 0x0000000000027941 */ /* 0x000fea0003800000 */
.L_x_6635:
        /* <DEDUP_REMOVED lines=10> */
.L_x_6638:
[----:B------:R-:W-:Y:S05]  /*2fe10*/  BSYNC B2 ;  /* 0x0000000000027941 */ /* 0x000fea0003800000 */
.L_x_6637:
        /* <DEDUP_REMOVED lines=92> */
.L_x_6641:
[----:B------:R-:W-:Y:S05]  /*303e0*/  BSYNC B2 ;  /* 0x0000000000027941 */ /* 0x000fea0003800000 */
.L_x_6640:
        /* <DEDUP_REMOVED lines=17> */
.L_x_6643:
[----:B------:R-:W-:Y:S05]  /*30500*/  BSYNC B2 ;  /* 0x0000000000027941 */ /* 0x000fea0003800000 */
.L_x_6642:
        /* <DEDUP_REMOVED lines=10> */
.L_x_6645:
[----:B------:R-:W-:Y:S05]  /*305b0*/  BSYNC B2 ;  /* 0x0000000000027941 */ /* 0x000fea0003800000 */
.L_x_6644:
        /* <DEDUP_REMOVED lines=581> */
.L_x_6648:
[----:B------:R-:W-:Y:S05]  /*32a10*/  BSYNC B2 ;  /* 0x0000000000027941 */ /* 0x000fea0003800000 */
.L_x_6647:
        /* <DEDUP_REMOVED lines=45> */
[----:B------:R-:W-:Y:S01]  /*32cf0*/  LOP3.LUT R63, RZ, R63, RZ, 0x33, !PT ;  /* 0x0000003fff3f7212 */ /* 0x000fe200078e33ff */
        /* <DEDUP_REMOVED lines=23> */
[----:B------:R-:W-:-:S03]  /*32e70*/  LOP3.LUT R21, R21, 0x1ffffffe, RZ, 0xc0, !PT ;  /* 0x1ffffffe15157812 */ /* 0x000fc600078ec0ff */
[----:B------:R-:W-:Y:S02]  /*32e80*/  IMAD.IADD R26, R25, 0x1, -R26 ;  /* 0x00000001191a7824 */ /* 0x000fe400078e0a1a */
[----:B------:R-:W-:Y:S01]  /*32e90*/  FMUL.FTZ R38, R38, R20 ;  /* 0x0000001426267220 */ /* 0x000fe20000410000 */
[----:B------:R-:W-:Y:S02]  /*32ea0*/  IMAD.IADD R21, R28, 0x1, -R21 ;  /* 0x000000011c157824 */ /* 0x000fe400078e0a15 */
[----:B------:R-:W-:Y:S01]  /*32eb0*/  IMAD.U32 R26, R15, 0x10, R26 ;  /* 0x000000100f1a7824 */ /* 0x000fe200078e001a */
[----:B------:R0:W4:Y:S03]  /*32ec0*/  MUFU.TANH R70, R38 ;  /* 0x0000002600467308 */ /* 0x0001260000002400 */
[----:B0-----:R-:W-:-:S04]  /*32ed0*/  IMAD R38, R21, 0x8, R26 ;  /* 0x0000000815267824 */ /* 0x001fc800078e021a */
[----:B------:R-:W-:-:S04]  /*32ee0*/  @P0 IMAD.HI.U32 R59, R38, R59, RZ ;  /* 0x0000003b263b0227 */ /* 0x000fc800078e00ff */
[----:B------:R-:W-:Y:S01]  /*32ef0*/  FMUL.FTZ R31, R31, R20 ;  /* 0x000000141f1f7220 */ /* 0x000fe20000410000 */
[----:B------:R-:W-:Y:S01]  /*32f00*/  @P0 SHF.R.U32.HI R38, RZ, R62, R59 ;  /* 0x0000003eff260219 */ /* 0x000fe2000001163b */
[----:B------:R-:W-:Y:S02]  /*32f10*/  IMAD.SHL.U32 R59, R0, 0x40, RZ ;  /* 0x00000040003b7824 */ /* 0x000fe400078e00ff */
[-C--:B------:R-:W-:Y:S01]  /*32f20*/  FMUL.FTZ R35, R35, R20.reuse ;  /* 0x0000001423237220 */ /* 0x080fe20000410000 */
[-C--:B------:R-:W-:Y:S01]  /*32f30*/  FMUL.FTZ R36, R36, R20.reuse ;  /* 0x0000001424247220 */ /* 0x080fe20000410000 */
[-C--:B------:R-:W-:Y:S01]  /*32f40*/  FMUL.FTZ R37, R37, R20.reuse ;  /* 0x0000001425257220 */ /* 0x080fe20000410000 */
[----:B------:R-:W0:Y:S01]  /*32f50*/  SHFL.IDX PT, R26, R38, RZ, 0x1c1f ;  /* 0x001c1fff261a7589 */ /* 0x000e2200000e0000 */
[----:B------:R-:W-:Y:S01]  /*32f60*/  LOP3.LUT R15, R14, 0x7ffffffc, RZ, 0xc0, !PT ;  /* 0x7ffffffc0e0f7812 */ /* 0x000fe200078ec0ff */
[-C--:B------:R-:W-:Y:S01]  /*32f70*/  FMUL.FTZ R58, R30, R20.reuse ;  /* 0x000000141e3a7220 */ /* 0x080fe20000410000 */
[----:B------:R-:W0:Y:S01]  /*32f80*/  MUFU.TANH R67, R31 ;  /* 0x0000001f00437308 */ /* 0x000e220000002400 */
[----:B------:R-:W-:Y:S01]  /*32f90*/  IADD3 R14, -R59, 0x1, RZ ;  /* 0x000000013b0e7810 */ /* 0x000fe20007ffe1ff */
[-C--:B------:R-:W-:Y:S01]  /*32fa0*/  FMUL.FTZ R29, R29, R20.reuse ;  /* 0x000000141d1d7220 */ /* 0x080fe20000410000 */
[-C--:B------:R-:W-:Y:S01]  /*32fb0*/  FMUL.FTZ R32, R32, R20.reuse ;  /* 0x0000001420207220 */ /* 0x080fe20000410000 */
[-C--:B------:R-:W-:Y:S01]  /*32fc0*/  FMUL.FTZ R33, R33, R20.reuse ;  /* 0x0000001421217220 */ /* 0x080fe20000410000 */
[-C--:B------:R-:W-:Y:S01]  /*32fd0*/  FMUL.FTZ R40, R40, R20.reuse ;  /* 0x0000001428287220 */ /* 0x080fe20000410000 */
[-C--:B------:R-:W-:Y:S01]  /*32fe0*/  FMUL.FTZ R41, R41, R20.reuse ;  /* 0x0000001429297220 */ /* 0x080fe20000410000 */
[-C--:B------:R-:W-:Y:S01]  /*32ff0*/  FMUL.FTZ R42, R42, R20.reuse ;  /* 0x000000142a2a7220 */ /* 0x080fe20000410000 */
        /* <DEDUP_REMOVED lines=9> */
[-C--:B-1----:R-:W-:Y:S01]  /*33090*/  FMUL.FTZ R35, R43, R20.reuse ;  /* 0x000000142b237220 */ /* 0x082fe20000410000 */
[-C--:B------:R-:W-:Y:S01]  /*330a0*/  FMUL.FTZ R52, R52, R20.reuse ;  /* 0x0000001434347220 */ /* 0x080fe20000410000 */
[-C--:B------:R-:W-:Y:S01]  /*330b0*/  FMUL.FTZ R53, R53, R20.reuse ;  /* 0x0000001435357220 */ /* 0x080fe20000410000 */
[-C--:B------:R-:W-:Y:S01]  /*330c0*/  FMUL.FTZ R54, R54, R20.reuse ;  /* 0x0000001436367220 */ /* 0x080fe20000410000 */
[-C--:B------:R-:W-:Y:S01]  /*330d0*/  FMUL.FTZ R34, R34, R20.reuse ;  /* 0x0000001422227220 */ /* 0x080fe20000410000 */
[----:B------:R-:W-:-:S02]  /*330e0*/  FMUL.FTZ R39, R39, R20 ;  /* 0x0000001427277220 */ /* 0x000fc40000410000 */
[----:B------:R1:W0:Y:S01]  /*330f0*/  MUFU.TANH R31, R37 ;  /* 0x00000025001f7308 */ /* 0x0002220000002400 */
[-C--:B--2---:R-:W-:Y:S01]  /*33100*/  FMUL.FTZ R36, R46, R20.reuse ;  /* 0x000000142e247220 */ /* 0x084fe20000410000 */
[----:B------:R-:W-:Y:S01]  /*33110*/  FMUL.FTZ R20, R55, R20 ;  /* 0x0000001437147220 */ /* 0x000fe20000410000 */
[----:B-1----:R-:W-:-:S05]  /*33120*/  IMAD.IADD R37, R24, 0x1, -R15 ;  /* 0x0000000118257824 */ /* 0x002fca00078e0a0f */
[----:B------:R-:W1:Y:S01]  /*33130*/  MUFU.TANH R11, R11 ;  /* 0x0000000b000b7308 */ /* 0x000e620000002400 */
[----:B------:R-:W-:-:S07]  /*33140*/  IMAD R14, R37, -0x2, R14 ;  /* 0xfffffffe250e7824 */ /* 0x000fce00078e020e */
[----:B------:R-:W2:Y:S01]  /*33150*/  MUFU.TANH R13, R13 ;  /* 0x0000000d000d7308 */ /* 0x000ea20000002400 */
[----:B------:R-:W-:-:S07]  /*33160*/  IADD3 R14, -R56, R14, R57 ;  /* 0x0000000e380e7210 */ /* 0x000fce0007ffe139 */
        /* <DEDUP_REMOVED lines=21> */
[----:B------:R-:W-:Y:S02]  /*332c0*/  IMAD.IADD R63, R14, 0x1, R63 ;  /* 0x000000010e3f7824 */ /* 0x000fe400078e023f */
[----:B------:R-:W-:-:S03]  /*332d0*/  IMAD.IADD R64, R64, 0x1, -R59 ;  /* 0x0000000140407824 */ /* 0x000fc600078e0a3b */
[----:B------:R0:W1:Y:S08]  /*332e0*/  MUFU.TANH R68, R34 ;  /* 0x0000002200447308 */ /* 0x0000700000002400 */
[----:B------:R3:W1:Y:S01]  /*332f0*/  MUFU.TANH R71, R39 ;  /* 0x0000002700477308 */ /* 0x0006620000002400 */
[--C-:B0-----:R-:W-:Y:S02]  /*33300*/  IMAD.IADD R34, R63, 0x1, R26.reuse ;  /* 0x000000013f227824 */ /* 0x101fe400078e021a */
[----:B---3--:R-:W-:Y:S01]  /*33310*/  IMAD.IADD R39, R61, 0x1, R26 ;  /* 0x000000013d277824 */ /* 0x008fe200078e021a */
[----:B--2-4-:R-:W-:Y:S06]  /*33320*/  @!P1 BRA `(.L_x_6650) ;  /* 0x0000000000889947 */ /* 0x014fec0003800000 */
        /* <DEDUP_REMOVED lines=16> */
.L_x_6654:
[----:B------:R-:W-:Y:S05]  /*33430*/  BSYNC B4 ;  /* 0x0000000000047941 */ /* 0x000fea0003800000 */
.L_x_6653:
[----:B------:R-:W-:Y:S01]  /*33440*/  LOP3.LUT R15, RZ, R15, RZ, 0x33, !PT ;  /* 0x0000000fff0f7212 */ /* 0x000fe200078e33ff */
[----:B------:R-:W-:Y:S06]  /*33450*/  BRA `(.L_x_6655) ;  /* 0x0000000000287947 */ /* 0x000fec0003800000 */
.L_x_6652:
        /* <DEDUP_REMOVED lines=10> */
.L_x_6655:
[----:B------:R-:W-:Y:S05]  /*33500*/  BSYNC B3 ;  /* 0x0000000000037941 */ /* 0x000fea0003800000 */
.L_x_6651:
[----:B------:R-:W-:-:S04]  /*33510*/  IMAD R14, R12, R15, -R59 ;  /* 0x0000000f0c0e7224 */ /* 0x000fc800078e0a3b */
[----:B------:R-:W-:-:S05]  /*33520*/  IMAD R15, R37, -0x2, R14 ;  /* 0xfffffffe250f7824 */ /* 0x000fca00078e020e */
[----:B------:R-:W-:Y:S02]  /*33530*/  VIMNMX R34, R34, R15, !PT ;  /* 0x0000000f22227248 */ /* 0x000fe40007fe0100 */
[----:B------:R-:W-:-:S07]  /*33540*/  VIADDMNMX R39, R15, R12, R39, PT ;  /* 0x0000000c0f277246 */ /* 0x000fce0003800127 */
.L_x_6650:
[----:B------:R-:W-:Y:S05]  /*33550*/  BSYNC B2 ;  /* 0x0000000000027941 */ /* 0x000fea0003800000 */
.L_x_6649:
        /* <DEDUP_REMOVED lines=14> */
[C---:B------:R-:W-:Y:S02]  /*33640*/  ISETP.LT.OR P2, PT, R39.reuse, 0x11, P2 ;  /* 0x000000112700780c */ /* 0x040fe40001741670 */
        /* <DEDUP_REMOVED lines=81> */
.L_x_6661:
[----:B------:R-:W-:Y:S05]  /*33b60*/  BSYNC B4 ;  /* 0x0000000000047941 */ /* 0x000fea0003800000 */
.L_x_6660:
[----:B------:R-:W-:Y:S01]  /*33b70*/  LOP3.LUT R57, RZ, R57, RZ, 0x33, !PT ;  /* 0x00000039ff397212 */ /* 0x000fe200078e33ff */
[----:B------:R-:W-:Y:S06]  /*33b80*/  BRA `(.L_x_6662) ;  /* 0x0000000000287947 */ /* 0x000fec0003800000 */
.L_x_6659:
        /* <DEDUP_REMOVED lines=10> */
.L_x_6662:
[----:B------:R-:W-:Y:S05]  /*33c30*/  BSYNC B3 ;  /* 0x0000000000037941 */ /* 0x000fea0003800000 */
.L_x_6658:
[----:B------:R-:W-:-:S04]  /*33c40*/  IMAD R8, R12, R57, -R59 ;  /* 0x000000390c087224 */ /* 0x000fc800078e0a3b */
[----:B------:R-:W-:-:S05]  /*33c50*/  IMAD R37, R37, -0x2, R8 ;  /* 0xfffffffe25257824 */ /* 0x000fca00078e0208 */
[----:B------:R-:W-:Y:S02]  /*33c60*/  VIADDMNMX R39, R37, R12, R39, PT ;  /* 0x0000000c25277246 */ /* 0x000fe40003800127 */
[----:B------:R-:W-:-:S07]  /*33c70*/  VIMNMX R40, R40, R37, !PT ;  /* 0x0000002528287248 */ /* 0x000fce0007fe0100 */
.L_x_6657:
[----:B------:R-:W-:Y:S05]  /*33c80*/  BSYNC B2 ;  /* 0x0000000000027941 */ /* 0x000fea0003800000 */
.L_x_6656:
[----:B------:R-:W2:Y:S01]  /*33c90*/  LDL.64 R8, [R7+0x70] ;  /* 0x0000700007087983 */ /* 0x000ea20000100a00 */
[----:B------:R-:W-:Y:S02]  /*33ca0*/  R2UR UR4, R4 ;  /* 0x00000000040472ca */ /* 0x000fe400000e0000 */
[----:B------:R-:W-:Y:S02]  /*33cb0*/  R2UR UR5, R5 ;  /* 0x00000000050572ca */ /* 0x000fe400000e0000 */
[----:B------:R-:W-:Y:S02]  /*33cc0*/  ISETP.GT.AND P0, PT, R40, 0x1, !P0 ;  /* 0x000000012800780c */ /* 0x000fe40004704270 */
        /* <DEDUP_REMOVED lines=14> */
[----:B-1----:R-:W-:Y:S02]  /*33db0*/  FSEL R57, R68, -INF , !P0 ;  /* 0xff80000044397808 */ /* 0x002fe40004000000 */
        /* <DEDUP_REMOVED lines=23> */
[----:B------:R-:W-:Y:S02]  /*33f30*/  ISETP.GT.AND P1, PT, R40, 0x28, !P1 ;  /* 0x000000282800780c */ /* 0x000fe40004f24270 */
[----:B------:R-:W-:-:S02]  /*33f40*/  ISETP.LT.OR P0, PT, R39, 0x22, P0 ;  /* 0x000000222700780c */ /* 0x000fc40000701670 */
[C---:B------:R-:W-:Y:S02]  /*33f50*/  ISETP.GT.AND P2, PT, R40.reuse, 0x29, !P2 ;  /* 0x000000292800780c */ /* 0x040fe40005744270 */
[----:B------:R-:W-:Y:S02]  /*33f60*/  ISETP.LT.OR P1, PT, R39, 0x29, P1 ;  /* 0x000000292700780c */ /* 0x000fe40000f21670 */
[----:B------:R-:W-:Y:S02]  /*33f70*/  FSEL R63, R35, -INF , !P0 ;  /* 0xff800000233f7808 */ /* 0x000fe40004000000 */
[----:B------:R-:W-:Y:S02]  /*33f80*/  ISETP.GT.AND P3, PT, R40, 0x30, !P3 ;  /* 0x000000302800780c */ /* 0x000fe40005f64270 */
[----:B------:R-:W-:Y:S02]  /*33f90*/  ISETP.LT.OR P2, PT, R39, 0x2a, P2 ;  /* 0x0000002a2700780c */ /* 0x000fe40001741670 */
[----:B------:R-:W-:-:S02]  /*33fa0*/  FSEL R73, R36, -INF , !P1 ;  /* 0xff80000024497808 */ /* 0x000fc40004800000 */
[C---:B------:R-:W-:Y:S02]  /*33fb0*/  ISETP.GT.AND P4, PT, R40.reuse, 0x31, !P4 ;  /* 0x000000312800780c */ /* 0x040fe40006784270 */
[----:B------:R-:W-:Y:S02]  /*33fc0*/  ISETP.LT.OR P3, PT, R39, 0x31, P3 ;  /* 0x000000312700780c */ /* 0x000fe40001f61670 */
[----:B------:R-:W-:Y:S02]  /*33fd0*/  FSEL R75, R47, -INF , !P2 ;  /* 0xff8000002f4b7808 */ /* 0x000fe40005000000 */
[----:B------:R-:W-:Y:S02]  /*33fe0*/  ISETP.GT.AND P5, PT, R40, 0x38, !P5 ;  /* 0x000000382800780c */ /* 0x000fe40006fa4270 */
[----:B------:R-:W-:Y:S02]  /*33ff0*/  ISETP.LT.OR P4, PT, R39, 0x32, P4 ;  /* 0x000000322700780c */ /* 0x000fe40002781670 */
[----:B------:R-:W-:-:S02]  /*34000*/  FSEL R77, R50, -INF , !P3 ;  /* 0xff800000324d7808 */ /* 0x000fc40005800000 */
[----:B------:R-:W-:Y:S02]  /*34010*/  ISETP.GT.AND P6, PT, R40, 0x39, !P6 ;  /* 0x000000392800780c */ /* 0x000fe400077c4270 */
[----:B------:R-:W-:Y:S01]  /*34020*/  ISETP.LT.OR P5, PT, R39, 0x39, P5 ;  /* 0x000000392700780c */ /* 0x000fe20002fa1670 */
[----:B------:R-:W3:Y:S01]  /*34030*/  LD.E R40, desc[UR4][R8.64+0x10] ;  /* 0x0000100408287980 */ /* 0x000ee2000c101900 */
[----:B------:R-:W-:Y:S02]  /*34040*/  FSEL R79, R51, -INF , !P4 ;  /* 0xff800000334f7808 */ /* 0x000fe40006000000 */
[----:B------:R-:W-:Y:S02]  /*34050*/  ISETP.LT.OR P6, PT, R39, 0x3a, P6 ;  /* 0x0000003a2700780c */ /* 0x000fe400037c1670 */
[----:B------:R-:W-:Y:S02]  /*34060*/  FSEL R81, R54, -INF , !P5 ;  /* 0xff80000036517808 */ /* 0x000fe40006800000 */
[----:B------:R-:W-:-:S02]  /*34070*/  R2UR UR6, R4 ;  /* 0x00000000040672ca */ /* 0x000fc400000e0000 */
[----:B------:R-:W-:Y:S02]  /*34080*/  R2UR UR7, R5 ;  /* 0x00000000050772ca */ /* 0x000fe400000e0000 */
[----:B------:R-:W-:-:S11]  /*34090*/  FSEL R83, R43, -INF , !P6 ;  /* 0xff8000002b537808 */ /* 0x000fd60007000000 */
[----:B------:R-:W4:Y:S01]  /*340a0*/  LD.E R41, desc[UR6][R8.64+0x14] ;  /* 0x0000140608297980 */ /* 0x000f22000c101900 */
        /* <DEDUP_REMOVED lines=33> */
[----:B------:R-:W-:Y:S04]  /*342c0*/  ST.E.64 desc[UR4][R8.64], R36 ;  /* 0x0000002408007985 */ /* 0x000fe8000c101b04 */
[----:B------:R-:W2:Y:S01]  /*342d0*/  LD.E R44, desc[UR6][R8.64+0x4] ;  /* 0x00000406082c7980 */ /* 0x000ea2000c101900 */
[----:B0-----:R-:W-:-:S05]  /*342e0*/  FMNMX.FTZ R11, R36, R11, !PT ;  /* 0x0000000b240b7209 */ /* 0x001fca0007810000 */
[----:B------:R-:W0:Y:S02]  /*342f0*/  SHFL.BFLY PT, R38, R11, 0x1, 0x1f ;  /* 0x0c201f000b267f89 */ /* 0x000e2400000e0000 */
[----:B0-----:R-:W-:Y:S02]  /*34300*/  FMNMX.FTZ R35, R11, R38, !PT ;  /* 0x000000260b237209 */ /* 0x001fe40007810000 */
[----:B------:R-:W5:Y:S04]  /*34310*/  LD.E R38, desc[UR4][R8.64+0x20] ;  /* 0x0000200408267980 */ /* 0x000f68000c101900 */
[----:B------:R-:W-:Y:S04]  /*34320*/  ST.E desc[UR4][R8.64], R35 ;  /* 0x0000002308007985 */ /* 0x000fe8000c101904 */
[----:B------:R-:W3:Y:S01]  /*34330*/  LD.E R39, desc[UR6][R8.64] ;  /* 0x0000000608277980 */ /* 0x000ee2000c101900 */
[----:B------:R-:W-:-:S02]  /*34340*/  R2UR UR8, R4 ;  /* 0x00000000040872ca */ /* 0x000fc400000e0000 */
[----:B------:R-:W-:Y:S01]  /*34350*/  R2UR UR9, R5 ;  /* 0x00000000050972ca */ /* 0x000fe200000e0000 */
[----:B--2---:R-:W0:Y:S02]  /*34360*/  SHFL.BFLY PT, R11, R44, 0x2, 0x1f ;  /* 0x0c401f002c0b7f89 */ /* 0x004e2400000e0000 */
        /* <DEDUP_REMOVED lines=9> */
[----:B-----5:R-:W-:Y:S02]  /*34400*/  FMUL.FTZ R11, R11, R38 ;  /* 0x000000260b0b7220 */ /* 0x020fe40000410000 */
[----:B------:R-:W-:-:S04]  /*34410*/  FMUL.FTZ R12, R38, R13 ;  /* 0x0000000d260c7220 */ /* 0x000fc80000410000 */
[----:B------:R-:W0:Y:S08]  /*34420*/  MUFU.EX2 R11, R11 ;  /* 0x0000000b000b7308 */ /* 0x000e300000000800 */
[----:B------:R-:W4:Y:S01]  /*34430*/  MUFU.EX2 R12, R12 ;  /* 0x0000000c000c7308 */ /* 0x000f220000000800 */
[----:B------:R1:W-:Y:S01]  /*34440*/  ST.E desc[UR4][R8.64+0x4], R35 ;  /* 0x0000042308007985 */ /* 0x0003e2000c101904 */
[----:B0-----:R-:W-:Y:S01]  /*34450*/  FMUL.FTZ R13, R11, R40 ;  /* 0x000000280b0d7220 */ /* 0x001fe20000410000 */
[----:B----4-:R-:W-:-:S04]  /*34460*/  FMUL.FTZ R41, R12, R41 ;  /* 0x000000290c297220 */ /* 0x010fc80000410000 */
        /* <DEDUP_REMOVED lines=21> */
.L_x_6664:
[----:B------:R-:W-:Y:S05]  /*345c0*/  BSYNC B2 ;  /* 0x0000000000027941 */ /* 0x000fea0003800000 */
.L_x_6663:
        /* <DEDUP_REMOVED lines=13> */
.L_x_6666:
[----:B------:R-:W-:Y:S05]  /*346a0*/  BSYNC B2 ;  /* 0x0000000000027941 */ /* 0x000fea0003800000 */
.L_x_6665:
        /* <DEDUP_REMOVED lines=1394> */
[----:B------:R-:W-:Y:S01]  /*39dd0*/  R2UR UR17, R5 ;  /* 0x00000000051172ca */ /* 0x000fe200000e0000 */
[----:B------:R-:W-:-:S02]  /*39de0*/  VIADD R12, R10, 0x100 ;  /* 0x000001000a0c7836 */ /* 0x000fc40000000000 */
        /* <DEDUP_REMOVED lines=1912> */
.L_x_6668:
[----:B------:R-:W-:Y:S05]  /*41570*/  BSYNC B2 ;  /* 0x0000000000027941 */ /* 0x000fea0003800000 */
.L_x_6667:
        /* <DEDUP_REMOVED lines=12> */
[----:B0-----:R-:W-:Y:S05]  /*41640*/  RET.REL.NODEC R4 `(_ZN7cutlass13device_kernelIN5flash11enable_sm90INS1_16FlashAttnFwdSm90INS1_25CollectiveMainloopFwdSm90ILi2EN4cute5tupleIJNS5_1CILi1EEES8_S8_EEENS6_IJNS7_ILi64EEESA_SA_EEELi512ENS_6half_tEfNS_4arch4Sm90ELb0ELb1ELb1ELb1ELb1ELb0ELb1ELb0ELb0ELb1ELb0ELb0EEENS1_21CollectiveEpilogueFwdINS6_IJSA_NS7_ILi512EEESA_EEES9_SC_SE_Li256ELb1ELb1ELb0ELb0EEENS1_36VarlenDynamicPersistentTileSchedulerILi64ELi64ELi256ELi128ELb0ELb1ELb1ELb1ELb0ELb1EEEEEEEEEvNT_6ParamsE) ;  /* 0xfffffbe8046c7950 */ /* 0x001fea0003c3ffff */
.L_x_6639:
[----:B0-----:R0:W1:Y:S02]  /*41650*/  SYNCS.PHASECHK.TRANS64.TRYWAIT P0, [R11+URZ], R24 ;  /* 0x000000180b0075a7 */ /* 0x001064000800017f */
[----:B-1----:R-:W-:Y:S05]  /*41660*/  @!P0 NANOSLEEP.SYNCS 0x989680 ;  /* 0x009896800000895d */ /* 0x002fea0003900000 */
[----:B------:R-:W1:Y:S02]  /*41670*/  @!P0 SYNCS.PHASECHK.TRANS64 P0, [R11+URZ], R24 ;  /* 0x000000180b0085a7 */ /* 0x000e64000800007f */
[----:B-1----:R-:W-:Y:S05]  /*41680*/  @!P0 BRA `(.L_x_6639) ;  /* 0xfffffffc00f08947 */ /* 0x002fea000383ffff */
[----:B------:R-:W-:Y:S05]  /*41690*/  BRA `(.L_x_6638) ;  /* 0xfffffee400dc7947 */ /* 0x000fea000383ffff */
.L_x_6646:
[----:B0-----:R0:W1:Y:S02]  /*416a0*/  SYNCS.PHASECHK.TRANS64.TRYWAIT P0, [R56+URZ], R57 ;  /* 0x00000039380075a7 */ /* 0x001064000800017f */
[----:B-1----:R-:W-:Y:S05]  /*416b0*/  @!P0 NANOSLEEP.SYNCS 0x989680 ;  /* 0x009896800000895d */ /* 0x002fea0003900000 */
[----:B------:R-:W1:Y:S02]  /*416c0*/  @!P0 SYNCS.PHASECHK.TRANS64 P0, [R56+URZ], R57 ;  /* 0x00000039380085a7 */ /* 0x000e64000800007f */
[----:B-1----:R-:W-:Y:S05]  /*416d0*/  @!P0 BRA `(.L_x_6646) ;  /* 0xfffffffc00f08947 */ /* 0x002fea000383ffff */
[----:B------:R-:W-:Y:S05]  /*416e0*/  BRA `(.L_x_6645) ;  /* 0xfffffeec00b07947 */ /* 0x000fea000383ffff */
.L_x_6669:
        /* <DEDUP_REMOVED lines=9> */
.L_x_15652:


//--------------------- .text._ZN7cutlass13device_kernelIN5flash11enable_sm90INS1_16FlashAttnFwdSm90INS1_25CollectiveMainloopFwdSm90ILi2EN4cute5tupleIJNS5_1CILi1EEES8_S8_EEENS6_IJNS7_ILi64EEESA_SA_EEELi512ENS_6half_tEfNS_4arch4Sm90ELb0ELb1ELb1ELb1ELb1ELb1ELb1ELb0ELb0ELb1ELb0ELb0EEENS1_21CollectiveEpilogueFwdINS6_IJSA_NS7_ILi512EEESA_EEES9_SC_SE_Li256ELb1ELb1ELb0ELb0EEENS1_36VarlenDynamicPersistentTileSchedulerILi64ELi64ELi256ELi128ELb0ELb1ELb1ELb1ELb0ELb1EEEEEEEEEvNT_6ParamsE --------------------------
	.section	.text._ZN7cutlass13device_kernelIN5flash11enable_sm90INS1_16FlashAttnFwdSm90INS1_25CollectiveMainloopFwdSm90ILi2EN4cute5tupleIJNS5_1CILi1EEES8_S8_EEENS6_IJNS7_ILi64EEESA_SA_EEELi512ENS_6half_tEfNS_4arch4Sm90ELb0ELb1ELb1ELb1ELb1ELb1ELb1ELb0ELb0ELb1ELb0ELb0EEENS1_21CollectiveEpilogueFwdINS6_IJSA_NS7_ILi512EEESA_EEES9_SC_SE_Li256ELb1ELb1ELb0ELb0EEENS1_36VarlenDynamicPersistentTileSchedulerILi64ELi64ELi256ELi128ELb0ELb1ELb1ELb1ELb0ELb1EEEEEEEEEvNT_6ParamsE,"ax",@progbits
	.align	128
.text._ZN7cutlass13device_kernelIN5flash11enable_sm90INS1_16FlashAttnFwdSm90INS1_25CollectiveMainloopFwdSm90ILi2EN4cute5tupleIJNS5_1CILi1EEES8_S8_EEENS6_IJNS7_ILi64EEESA_SA_EEELi512ENS_6half_tEfNS_4arch4Sm90ELb0ELb1ELb1ELb1ELb1ELb1ELb1ELb0ELb0ELb1ELb0ELb0EEENS1_21CollectiveEpilogueFwdINS6_IJSA_NS7_ILi512EEESA_EEES9_SC_SE_Li256ELb1ELb1ELb0ELb0EEENS1_36VarlenDynamicPersistentTileSchedulerILi64ELi64ELi256ELi128ELb0ELb1ELb1ELb1ELb0ELb1EEEEEEEEEvNT_6ParamsE:
        .type           _ZN7cutlass13device_kernelIN5flash11enable_sm90INS1_16FlashAttnFwdSm90INS1_25CollectiveMainloopFwdSm90ILi2EN4cute5tupleIJNS5_1CILi1EEES8_S8_EEENS6_IJNS7_ILi64EEESA_SA_EEELi512ENS_6half_tEfNS_4arch4Sm90ELb0ELb1ELb1ELb1ELb1ELb1ELb1ELb0ELb0ELb1ELb0ELb0EEENS1_21CollectiveEpilogueFwdINS6_IJSA_NS7_ILi512EEESA_EEES9_SC_SE_Li256ELb1ELb1ELb0ELb0EEENS1_36VarlenDynamicPersistentTileSchedulerILi64ELi64ELi256ELi128ELb0ELb1ELb1ELb1ELb0ELb1EEEEEEEEEvNT_6ParamsE,@function
        .size           _ZN7cutlass13device_kernelIN5flash11enable_sm90INS1_16FlashAttnFwdSm90INS1_25CollectiveMainloopFwdSm90ILi2EN4cute5tupleIJNS5_1CILi1EEES8_S8_EEENS6_IJNS7_ILi64EEESA_SA_EEELi512ENS_6half_tEfNS_4arch4Sm90ELb0ELb1ELb1ELb1ELb1ELb1ELb1ELb0ELb0ELb1ELb0ELb0EEENS1_21CollectiveEpilogueFwdINS6_IJSA_NS7_ILi512EEESA_EEES9_SC_SE_Li256ELb1ELb1ELb0ELb0EEENS1_36VarlenDynamicPersistentTileSchedulerILi64ELi64ELi256ELi128ELb0ELb1ELb1ELb1ELb0ELb1EEEEEEEEEvNT_6ParamsE,(.L_x_15654 - _ZN7cutlass13device_kernelIN5flash11enable_sm90INS1_16FlashAttnFwdSm90INS1_25CollectiveMainloopFwdSm90ILi2EN4cute5tupleIJNS5_1CILi1EEES8_S8_EEENS6_IJNS7_ILi64EEESA_SA_EEELi512ENS_6half_tEfNS_4arch4Sm90ELb0ELb1ELb1ELb1ELb1ELb1ELb1ELb0ELb0ELb1ELb0ELb0EEENS1_21CollectiveEpilogueFwdINS6_IJSA_NS7_ILi512EEESA_EEES9_SC_SE_Li256ELb1ELb1ELb0ELb0EEENS1_36VarlenDynamicPersistentTileSchedulerILi64ELi64ELi256ELi128ELb0ELb1ELb1ELb1ELb0ELb1EEEEEEEEEvNT_6ParamsE)
        .other          _ZN7cutlass13device_kernelIN5flash11enable_sm90INS1_16FlashAttnFwdSm90INS1_25CollectiveMainloopFwdSm90ILi2EN4cute5tupleIJNS5_1CILi1EEES8_S8_EEENS6_IJNS7_ILi64EEESA_SA_EEELi512ENS_6half_tEfNS_4arch4Sm90ELb0ELb1ELb1ELb1ELb1ELb1ELb1ELb0ELb0ELb1ELb0ELb0EEENS1_21CollectiveEpilogueFwdINS6_IJSA_NS7_ILi512EEESA_EEES9_SC_SE_Li256ELb1ELb1ELb0ELb0EEENS1_36VarlenDynamicPersistentTileSchedulerILi64ELi64ELi256ELi128ELb0ELb1ELb1ELb1ELb0ELb1EEEEEEEEEvNT_6ParamsE,@"STO_CUDA_ENTRY STV_DEFAULT"
_ZN7cutlass13device_kernelIN5flash11enable_sm90INS1_16FlashAttnFwdSm90INS1_25CollectiveMainloopFwdSm90ILi2EN4cute5tupleIJNS5_1CILi1EEES8_S8_EEENS6_IJNS7_ILi64EEESA_SA_EEELi512ENS_6half_tEfNS_4arch4Sm90ELb0ELb1ELb1ELb1ELb1ELb1ELb1ELb0ELb0ELb1ELb0ELb0EEENS1_21CollectiveEpilogueFwdINS6_IJSA_NS7_ILi512EEESA_EEES9_SC_SE_Li256ELb1ELb1ELb0ELb0EEENS1_36VarlenDynamicPersistentTileSchedulerILi64ELi64ELi256ELi128ELb0ELb1ELb1ELb1ELb0ELb1EEEEEEEEEvNT_6ParamsE:
[----:B------:R-:W0:Y:S02]  /*0000*/  LDC R1, c[0x0][0x28] ;  /* 0x00000a00ff017b82 */ /* 0x000e240000000800 */
[----:B0-----:R-:W-:-:S05]  /*0010*/  VIADD R1, R1, 0xfffffba0 ;  /* 0xfffffba001017836 */ /* 0x001fca0000000000 */
[----:B------:R-:W-:Y:S01]  /*0020*/  R2UR UR4, R1 ;  /* 0x00000000010472ca */ /* 0x000fe200000e0000 */
[----:B------:R-:W0:Y:S01]  /*0030*/  S2R R3, SR_TID.X ;  /* 0x0000000000037919 */ /* 0x000e220000002100 */
[----:B------:R-:W-:Y:S01]  /*0040*/  ELECT P0, URZ, PT ;  /* 0x00000000003f782f */ /* 0x000fe20003800000 */
[----:B------:R-:W-:Y:S01]  /*0050*/  BSSY B0, `(.L_x_6670) ;  /* 0x0000012000007945 */ /* 0x000fe20003800000 */
[----:B------:R-:W-:Y:S01]  /*0060*/  ULDC UR38, c[0x0][0x20] ;  /* 0x0000080000267ab9 */ /* 0x000fe20000000800 */
[----:B------:R-:W-:-:S08]  /*0070*/  ULDC UR37, c[0x0][0x24] ;  /* 0x0000090000257ab9 */ /* 0x000fd00000000800 */
[----:B------:R-:W-:-:S04]  /*0080*/  UIADD3 UR38, UP0, UR4, UR38, URZ ;  /* 0x0000002604267290 */ /* 0x000fc8000ff1e03f */
[----:B------:R-:W-:Y:S01]  /*0090*/  UIADD3.X UR37, URZ, UR37, URZ, UP0, !UPT ;  /* 0x000000253f257290 */ /* 0x000fe200087fe43f */
[--C-:B0-----:R-:W-:Y:S02]  /*00a0*/  SHF.R.U32.HI R0, RZ, 0x5, R3.reuse ;  /* 0x00000005ff007819 */ /* 0x101fe40000011603 */
[----:B------:R-:W-:-:S03]  /*00b0*/  SHF.R.U32.HI R3, RZ, 0x7, R3 ;  /* 0x00000007ff037819 */ /* 0x000fc60000011603 */
        /* <DEDUP_REMOVED lines=11> */
.L_x_6671:
[----:B------:R-:W-:Y:S05]  /*0170*/  BSYNC B0 ;  /* 0x0000000000007941 */ /* 0x000fea0003800000 */
.L_x_6670:
        /* <DEDUP_REMOVED lines=17> */
[----:B------:R-:W-:Y:S01]  /*0290*/  @UP0 USHF.L.U32 UR6, UR6, 0x1, URZ ;  /* 0x0000000106060899 */ /* 0x000fe2000800063f */
[----:B------:R-:W-:-:S03]  /*02a0*/  VOTEU.ANY UP0, P0 ;  /* 0x00000000003f7886 */ /* 0x000fc60000000100 */
[----:B------:R-:W-:Y:S01]  /*02b0*/  UISETP.NE.AND UP3, UPT, UR41, URZ, UPT ;  /* 0x0000003f2900728c */ /* 0x000fe2000bf65270 */
[----:B------:R-:W0:Y:S02]  /*02c0*/  FENCE.VIEW.ASYNC.S ;  /* 0x00000000000073c6 */ /* 0x000e240000000000 */
[----:B0-----:R0:W1:Y:S01]  /*02d0*/  @UP0 SYNCS.EXCH.64 URZ, [UR8+0x38800], UR4 ;  /* 0x03880004083f05b2 */ /* 0x0010620008000100 */
[----:B------:R-:W-:Y:S01]  /*02e0*/  UP2UR UR42, UPR, URZ, 0x8 ;  /* 0x000000083f2a7883 */ /* 0x000fe20008000000 */
[----:B------:R0:W2:Y:S03]  /*02f0*/  @UP1 SYNCS.EXCH.64 URZ, [UR8+0x38810], UR4 ;  /* 0x03881004083f15b2 */ /* 0x0000a60008000100 */
[----:B------:R0:W3:Y:S01]  /*0300*/  @UP2 SYNCS.EXCH.64 URZ, [UR8+0x38820], UR6 ;  /* 0x03882006083f25b2 */ /* 0x0000e20008000100 */
[----:B------:R-:W-:Y:S07]  /*0310*/  @P1 BRA `(.L_x_6672) ;  /* 0x0000000000381947 */ /* 0x000fee0003800000 */
        /* <DEDUP_REMOVED lines=13> */
[----:B----4-:R-:W-:Y:S01]  /*03f0*/  NOP ;  /* 0x0000000000007918 */ /* 0x010fe20000000000 */
.L_x_6672:
[----:B------:R-:W4:Y:S01]  /*0400*/  SHFL.IDX PT, R2, R0, RZ, 0x1f ;  /* 0x00001fff00027589 */ /* 0x000f2200000e0000 */
[----:B------:R-:W-:Y:S01]  /*0410*/  NOP ;  /* 0x0000000000007918 */ /* 0x000fe20000000000 */
[----:B----4-:R-:W-:-:S13]  /*0420*/  ISETP.NE.AND P0, PT, R2, RZ, PT ;  /* 0x000000ff0200720c */ /* 0x010fda0003f05270 */
        /* <DEDUP_REMOVED lines=18> */
[----:B----4-:R-:W-:Y:S01]  /*0550*/  NOP ;  /* 0x0000000000007918 */ /* 0x010fe20000000000 */
.L_x_6673:
[----:B------:R-:W4:Y:S01]  /*0560*/  SHFL.IDX PT, R2, R0, RZ, 0x1f ;  /* 0x00001fff00027589 */ /* 0x000f2200000e0000 */
[----:B------:R-:W-:Y:S01]  /*0570*/  NOP ;  /* 0x0000000000007918 */ /* 0x000fe20000000000 */
[----:B----4-:R-:W-:-:S13]  /*0580*/  ISETP.NE.AND P0, PT, R2, RZ, PT ;  /* 0x000000ff0200720c */ /* 0x010fda0003f05270 */
        /* <DEDUP_REMOVED lines=15> */
.L_x_6674:
        /* <DEDUP_REMOVED lines=22> */
.L_x_6675:
        /* <DEDUP_REMOVED lines=22> */
.L_x_6676:
[----:B------:R-:W-:Y:S01]  /*0940*/  UISETP.NE.AND UP0, UPT, UR41, URZ, UPT ;  /* 0x0000003f2900728c */ /* 0x000fe2000bf05270 */
[----:B------:R-:W-:Y:S01]  /*0950*/  NOP ;  /* 0x0000000000007918 */ /* 0x000fe20000000000 */
[----:B------:R-:W-:Y:S01]  /*0960*/  ULDC.64 UR46, c[0x0][0x208] ;  /* 0x00008200002e7ab9 */ /* 0x000fe20000000a00 */
[----:B------:R-:W-:Y:S01]  /*0970*/  BSSY B9, `(.L_x_6677) ;  /* 0x0003501000097945 */ /* 0x000fe20003800000 */
[----:B0123--:R-:W-:Y:S02]  /*0980*/  BAR.SYNC.DEFER_BLOCKING 0x0 ;  /* 0x0000000000007b1d */ /* 0x00ffe40000010000 */
[----:B------:R-:W-:-:S13]  /*0990*/  PLOP3.LUT P0, PT, PT, PT, UP0, 0x40, 0x0 ;  /* 0x000000000000781c */ /* 0x000fda0003f0e808 */
[----:B------:R-:W-:Y:S05]  /*09a0*/  @P0 BRA `(.L_x_6678) ;  /* 0x000002c400000947 */ /* 0x000fea0003800000 */
.L_x_6679:
[----:B------:R-:W-:-:S08]  /*09b0*/  NOP ;  /* 0x0000000000007918 */ /* 0x000fd00000000000 */
[----:B------:R-:W0:Y:S02]  /*09c0*/  USETMAXREG.TRY_ALLOC.CTAPOOL UP0, 0xe8 ;  /* 0x000000e8000079c8 */ /* 0x000e240008000600 */
[----:B0-----:R-:W-:-:S13]  /*09d0*/  PLOP3.LUT P0, PT, PT, PT, UP0, 0x80, 0x0 ;  /* 0x000000000000781c */ /* 0x001fda0003f0f008 */
[----:B------:R-:W-:Y:S05]  /*09e0*/  @!P0 BRA `(.L_x_6679) ;  /* 0xfffffffc00f08947 */ /* 0x000fea000383ffff */
[----:B------:R-:W0:Y:S01]  /*09f0*/  S2R R0, SR_TID.X ;  /* 0x0000000000007919 */ /* 0x000e220000002100 */
[----:B------:R-:W1:Y:S01]  /*0a00*/  S2UR UR4, SR_CgaCtaId ;  /* 0x00000000000479c3 */ /* 0x000e620000008800 */
[----:B------:R-:W-:Y:S04]  /*0a10*/  STL.64 [R1+0x1c8], RZ ;  /* 0x0001c8ff01007387 */ /* 0x000fe80000100a00 */
[----:B------:R-:W-:Y:S04]  /*0a20*/  STL [R1+0x1d0], RZ ;  /* 0x0001d0ff01007387 */ /* 0x000fe80000100800 */
[----:B------:R-:W-:Y:S01]  /*0a30*/  STL [R1+0x1d4], RZ ;  /* 0x0001d4ff01007387 */ /* 0x000fe20000100800 */
[----:B-1----:R-:W-:Y:S01]  /*0a40*/  IMAD.U32 R23, RZ, RZ, UR4 ;  /* 0x00000004ff177e24 */ /* 0x002fe2000f8e00ff */
[----:B------:R-:W-:Y:S01]  /*0a50*/  ULDC UR4, c[0x0][0xd3c] ;  /* 0x00034f0000047ab9 */ /* 0x000fe20000000800 */
[----:B0-----:R-:W-:-:S04]  /*0a60*/  SHF.R.U32.HI R2, RZ, 0x7, R0 ;  /* 0x00000007ff027819 */ /* 0x001fc80000011600 */
[----:B------:R-:W-:Y:S02]  /*0a70*/  ISETP.NE.AND P0, PT, R2, 0x1, PT ;  /* 0x000000010200780c */ /* 0x000fe40003f05270 */
[----:B------:R-:W-:-:S04]  /*0a80*/  MOV R2, 0x400 ;  /* 0x0000040000027802 */ /* 0x000fc80000000f00 */
[----:B------:R-:W-:-:S07]  /*0a90*/  LEA R2, R23, R2, 0x18 ;  /* 0x0000000217027211 */ /* 0x000fce00078ec0ff */
[----:B------:R-:W-:Y:S06]  /*0aa0*/  @!P0 BAR.ARV 0x8, 0x100 ;  /* 0x0204000000008b1d */ /* 0x000fec0000002000 */
[----:B------:R-:W-:-:S13]  /*0ab0*/  ISETP.GE.U32.AND P0, PT, R0, 0x100, PT ;  /* 0x000001000000780c */ /* 0x000fda0003f06070 */
[----:B------:R-:W-:Y:S08]  /*0ac0*/  @P0 BAR.ARV 0xf, 0x100 ;  /* 0x03c4000000000b1d */ /* 0x000ff00000002000 */
[----:B------:R-:W-:Y:S06]  /*0ad0*/  BAR.SYNC.DEFER_BLOCKING 0x5, 0x180 ;  /* 0x0146000000007b1d */ /* 0x000fec0000010000 */
[----:B------:R-:W0:Y:S02]  /*0ae0*/  LDS.128 R112, [R2+0x388d0] ;  /* 0x0388d00002707984 */ /* 0x000e240000000c00 */
[----:B------:R-:W-:Y:S06]  /*0af0*/  BAR.ARV 0x4, 0x180 ;  /* 0x0106000000007b1d */ /* 0x000fec0000002000 */
[----:B0-----:R-:W-:-:S13]  /*0b00*/  ISETP.GE.AND P0, PT, R115, UR4, PT ;  /* 0x0000000473007c0c */ /* 0x001fda000bf06270 */
[----:B------:R-:W-:Y:S05]  /*0b10*/  @P0 BRA `(.L_x_6680) ;  /* 0x0000034c00980947 */ /* 0x000fea0003800000 */
[----:B------:R-:W-:Y:S01]  /*0b20*/  VIADD R229, R0, 0xffffff80 ;  /* 0xffffff8000e57836 */ /* 0x000fe20000000000 */
[----:B------:R-:W0:Y:S01]  /*0b30*/  S2UR UR4, SR_SWINHI ;  /* 0x00000000000479c3 */ /* 0x000e220000002f00 */
[----:B------:R-:W-:Y:S01]  /*0b40*/  R2UR UR44, R2 ;  /* 0x00000000022c72ca */ /* 0x000fe200000e0000 */
[----:B------:R-:W-:Y:S01]  /*0b50*/  IMAD.MOV.U32 R157, RZ, RZ, 0x2 ;  /* 0x00000002ff9d7424 */ /* 0x000fe200078e00ff */
[----:B------:R-:W-:Y:S01]  /*0b60*/  UIADD3 UR36, UP0, UR38, 0x1c8, URZ ;  /* 0x000001c826247890 */ /* 0x000fe2000ff1e03f */
[----:B------:R-:W-:Y:S01]  /*0b70*/  SHF.R.S32.HI R0, RZ, 0x1f, R229 ;  /* 0x0000001fff007819 */ /* 0x000fe200000114e5 */
[----:B------:R-:W-:Y:S01]  /*0b80*/  UIADD3 UR39, UP1, UR38, 0x1d4, URZ ;  /* 0x000001d426277890 */ /* 0x000fe2000ff3e03f */
[----:B------:R-:W-:Y:S01]  /*0b90*/  IMAD.MOV.U32 R19, RZ, RZ, RZ ;  /* 0x000000ffff137224 */ /* 0x000fe200078e00ff */
[----:B------:R-:W-:Y:S01]  /*0ba0*/  UIADD3.X UR40, URZ, UR37, URZ, UP0, !UPT ;  /* 0x000000253f287290 */ /* 0x000fe200087fe43f */
[----:B------:R-:W-:Y:S01]  /*0bb0*/  LEA.HI R5, R0, R229, RZ, 0x7 ;  /* 0x000000e500057211 */ /* 0x000fe200078f38ff */
[----:B------:R-:W-:Y:S01]  /*0bc0*/  IMAD.MOV.U32 R154, RZ, RZ, RZ ;  /* 0x000000ffff9a7224 */ /* 0x000fe200078e00ff */
[----:B------:R-:W-:-:S02]  /*0bd0*/  UIADD3.X UR43, URZ, UR37, URZ, UP1, !UPT ;  /* 0x000000253f2b7290 */ /* 0x000fc40008ffe43f */
[----:B------:R-:W-:Y:S02]  /*0be0*/  LOP3.LUT R4, R5, 0xffffff80, RZ, 0xc0, !PT ;  /* 0xffffff8005047812 */ /* 0x000fe400078ec0ff */
[----:B------:R-:W-:-:S03]  /*0bf0*/  SHF.R.S32.HI R15, RZ, 0x7, R5 ;  /* 0x00000007ff0f7819 */ /* 0x000fc60000011405 */
[----:B------:R-:W-:Y:S01]  /*0c00*/  IMAD.IADD R7, R229, 0x1, -R4 ;  /* 0x00000001e5077824 */ /* 0x000fe200078e0a04 */
[----:B------:R-:W-:Y:S01]  /*0c10*/  LEA.HI R4, R0, R229, RZ, 0x5 ;  /* 0x000000e500047211 */ /* 0x000fe200078f28ff */
[----:B------:R-:W-:Y:S01]  /*0c20*/  STL [R1+0x414], R15 ;  /* 0x0004140f01007387 */ /* 0x000fe20000100800 */
[----:B------:R-:W-:Y:S02]  /*0c30*/  LEA.HI R5, R5, R15, RZ, 0x1 ;  /* 0x0000000f05057211 */ /* 0x000fe400078f08ff */
[----:B------:R-:W-:Y:S02]  /*0c40*/  SHF.R.S32.HI R10, RZ, 0x1f, R7 ;  /* 0x0000001fff0a7819 */ /* 0x000fe40000011407 */
[----:B------:R-:W-:Y:S01]  /*0c50*/  SHF.R.S32.HI R221, RZ, 0x5, R4 ;  /* 0x00000005ffdd7819 */ /* 0x000fe20000011404 */
[----:B------:R-:W-:Y:S01]  /*0c60*/  UMOV UR44, UR44 ;  /* 0x0000002c002c7c82 */ /* 0x000fe20008000000 */
[----:B0-----:R-:W-:Y:S01]  /*0c70*/  UMOV UR45, UR4 ;  /* 0x00000004002d7c82 */ /* 0x001fe20008000000 */
[----:B------:R-:W-:-:S02]  /*0c80*/  LEA.HI R9, R10, R7, RZ, 0x2 ;  /* 0x000000070a097211 */ /* 0x000fc400078f10ff */
[----:B------:R-:W-:Y:S02]  /*0c90*/  SHF.R.S32.HI R8, RZ, 0x1f, R4 ;  /* 0x0000001fff087819 */ /* 0x000fe40000011404 */
[--C-:B------:R-:W-:Y:S02]  /*0ca0*/  SHF.R.S32.HI R6, RZ, 0x2, R9.reuse ;  /* 0x00000002ff067819 */ /* 0x100fe40000011409 */
[----:B------:R-:W-:Y:S02]  /*0cb0*/  SHF.R.S32.HI R3, RZ, 0x1f, R9 ;  /* 0x0000001fff037819 */ /* 0x000fe40000011409 */
[----:B------:R-:W-:Y:S02]  /*0cc0*/  LEA.HI R8, R8, R221, RZ, 0x2 ;  /* 0x000000dd08087211 */ /* 0x000fe400078f10ff */
[----:B------:R-:W-:Y:S02]  /*0cd0*/  LEA.HI R3, R3, R6, RZ, 0x3 ;  /* 0x0000000603037211 */ /* 0x000fe400078f18ff */
[----:B------:R-:W-:-:S02]  /*0ce0*/  LOP3.LUT R8, R8, 0x3ffffc, RZ, 0xc0, !PT ;  /* 0x003ffffc08087812 */ /* 0x000fc400078ec0ff */
[----:B------:R-:W-:Y:S02]  /*0cf0*/  LOP3.LUT R11, R3, 0xfffffff8, RZ, 0xc0, !PT ;  /* 0xfffffff8030b7812 */ /* 0x000fe400078ec0ff */
[----:B------:R-:W-:Y:S01]  /*0d00*/  LEA.HI R3, R0, R229, RZ, 0x4 ;  /* 0x000000e500037211 */ /* 0x000fe200078f20ff */
[----:B------:R-:W-:Y:S01]  /*0d10*/  IMAD.IADD R8, R221, 0x1, -R8 ;  /* 0x00000001dd087824 */ /* 0x000fe200078e0a08 */
[----:B------:R-:W-:Y:S01]  /*0d20*/  LOP3.LUT R5, R5, 0xfffffe, RZ, 0xc0, !PT ;  /* 0x00fffffe05057812 */ /* 0x000fe200078ec0ff */
[----:B------:R-:W-:Y:S01]  /*0d30*/  IMAD.IADD R11, R6, 0x1, -R11 ;  /* 0x00000001060b7824 */ /* 0x000fe200078e0a0b */
[----:B------:R-:W-:Y:S02]  /*0d40*/  SHF.R.S32.HI R6, RZ, 0x4, R3 ;  /* 0x00000004ff067819 */ /* 0x000fe40000011403 */
[----:B------:R-:W-:Y:S01]  /*0d50*/  LOP3.LUT R4, R3, 0xfffffff0, RZ, 0xc0, !PT ;  /* 0xfffffff003047812 */ /* 0x000fe200078ec0ff */
[----:B------:R-:W-:Y:S01]  /*0d60*/  IMAD.IADD R5, R15, 0x1, -R5 ;  /* 0x000000010f057824 */ /* 0x000fe200078e0a05 */
[----:B------:R-:W-:-:S02]  /*0d70*/  LEA.HI R3, R3, R6, RZ, 0x1 ;  /* 0x0000000603037211 */ /* 0x000fc400078f08ff */
[----:B------:R-:W-:Y:S01]  /*0d80*/  LEA.HI R10, R10, R7, RZ, 0x5 ;  /* 0x000000070a0a7211 */ /* 0x000fe200078f28ff */
[----:B------:R-:W-:Y:S01]  /*0d90*/  IMAD.IADD R12, R229, 0x1, -R4 ;  /* 0x00000001e50c7824 */ /* 0x000fe200078e0a04 */
[----:B------:R-:W-:Y:S02]  /*0da0*/  LOP3.LUT R3, R3, 0x1ffffffe, RZ, 0xc0, !PT ;  /* 0x1ffffffe03037812 */ /* 0x000fe400078ec0ff */
[----:B------:R-:W-:Y:S01]  /*0db0*/  LOP3.LUT R4, R9, 0x7ffffffc, RZ, 0xc0, !PT ;  /* 0x7ffffffc09047812 */ /* 0x000fe200078ec0ff */
[----:B------:R-:W-:Y:S01]  /*0dc0*/  IMAD R13, R15, 0x100, R12 ;  /* 0x000001000f0d7824 */ /* 0x000fe200078e020c */
[----:B------:R0:W-:Y:S01]  /*0dd0*/  STL [R1+0x434], R12 ;  /* 0x0004340c01007387 */ /* 0x0001e20000100800 */
[----:B------:R-:W-:Y:S01]  /*0de0*/  IMAD.IADD R3, R6, 0x1, -R3 ;  /* 0x0000000106037824 */ /* 0x000fe200078e0a03 */
[-C--:B------:R-:W-:Y:S01]  /*0df0*/  LEA.HI R6, R0, R229.reuse, RZ, 0x3 ;  /* 0x000000e500067211 */ /* 0x080fe200078f18ff */
[----:B------:R-:W-:Y:S01]  /*0e00*/  IMAD R13, R8, 0x10, R13 ;  /* 0x00000010080d7824 */ /* 0x000fe200078e020d */
[----:B------:R-:W-:Y:S01]  /*0e10*/  LEA.HI R0, R0, R229, RZ, 0x2 ;  /* 0x000000e500007211 */ /* 0x000fe200078f10ff */
[----:B------:R-:W-:Y:S01]  /*0e20*/  IMAD.IADD R4, R7, 0x1, -R4 ;  /* 0x0000000107047824 */ /* 0x000fe200078e0a04 */
[----:B------:R-:W-:Y:S01]  /*0e30*/  SHF.R.S32.HI R220, RZ, 0x3, R6 ;  /* 0x00000003ffdc7819 */ /* 0x000fe20000011406 */
[----:B------:R-:W-:Y:S01]  /*0e40*/  IMAD.SHL.U32 R9, R3, 0x8, RZ ;  /* 0x0000000803097824 */ /* 0x000fe200078e00ff */
[--C-:B------:R-:W-:Y:S01]  /*0e50*/  SHF.R.S32.HI R155, RZ, 0x2, R0.reuse ;  /* 0x00000002ff9b7819 */ /* 0x100fe20000011400 */
[----:B------:R-:W-:Y:S01]  /*0e60*/  IMAD.SHL.U32 R4, R4, 0x2, RZ ;  /* 0x0000000204047824 */ /* 0x000fe200078e00ff */
[----:B------:R-:W-:Y:S01]  /*0e70*/  SHF.R.S32.HI R8, RZ, 0x1f, R0 ;  /* 0x0000001fff087819 */ /* 0x000fe20000011400 */
[----:B------:R-:W-:Y:S01]  /*0e80*/  IMAD.U32 R156, R13, 0x40, R9 ;  /* 0x000000400d9c7824 */ /* 0x000fe200078e0009 */
[----:B------:R-:W-:Y:S01]  /*0e90*/  LOP3.LUT R0, R0, 0xfffffffc, RZ, 0xc0, !PT ;  /* 0xfffffffc00007812 */ /* 0x000fe200078ec0ff */
[----:B------:R-:W-:Y:S01]  /*0ea0*/  VIADD R14, R155, 0x20 ;  /* 0x000000209b0e7836 */ /* 0x000fe20000000000 */
[----:B------:R-:W-:Y:S01]  /*0eb0*/  LEA.HI R8, R8, R155, RZ, 0x3 ;  /* 0x0000009b08087211 */ /* 0x000fe200078f18ff */
[----:B------:R-:W-:Y:S01]  /*0ec0*/  STL [R1+0x444], R9 ;  /* 0x0004440901007387 */ /* 0x000fe20000100800 */
[----:B------:R-:W-:Y:S01]  /*0ed0*/  LOP3.LUT R6, R6, 0xfffffff8, RZ, 0xc0, !PT ;  /* 0xfffffff806067812 */ /* 0x000fe200078ec0ff */
[----:B0-----:R-:W-:Y:S01]  /*0ee0*/  IMAD.IADD R12, R229, 0x1, -R0 ;  /* 0x00000001e50c7824 */ /* 0x001fe200078e0a00 */
[----:B------:R-:W-:Y:S01]  /*0ef0*/  SHF.R.S32.HI R7, RZ, 0x1f, R14 ;  /* 0x0000001fff077819 */ /* 0x000fe2000001140e */
[----:B------:R-:W-:Y:S01]  /*0f00*/  STL [R1+0x420], R14 ;  /* 0x0004200e01007387 */ /* 0x000fe20000100800 */
[----:B------:R-:W-:Y:S01]  /*0f10*/  LOP3.LUT R8, R8, 0xfffffff8, RZ, 0xc0, !PT ;  /* 0xfffffff808087812 */ /* 0x000fe200078ec0ff */
[C---:B------:R-:W-:Y:S01]  /*0f20*/  IMAD.SHL.U32 R152, R12.reuse, 0x4, RZ ;  /* 0x000000040c987824 */ /* 0x040fe200078e00ff */
[----:B------:R-:W-:Y:S01]  /*0f30*/  LEA.HI R7, R7, R14, RZ, 0x3 ;  /* 0x0000000e07077211 */ /* 0x000fe200078f18ff */
[----:B------:R-:W-:Y:S01]  /*0f40*/  IMAD.IADD R18, R229, 0x1, -R6 ;  /* 0x00000001e5127824 */ /* 0x000fe200078e0a06 */
[----:B------:R-:W-:Y:S01]  /*0f50*/  LEA.HI R0, R12, R12, RZ, 0x1 ;  /* 0x0000000c0c007211 */ /* 0x000fe200078f08ff */
[----:B------:R-:W-:Y:S01]  /*0f60*/  VIADD R160, R152, 0x10 ;  /* 0x0000001098a07836 */ /* 0x000fe20000000000 */
[----:B------:R-:W-:Y:S01]  /*0f70*/  SHF.R.S32.HI R10, RZ, 0x5, R10 ;  /* 0x00000005ff0a7819 */ /* 0x000fe2000001140a */
[----:B------:R-:W-:Y:S01]  /*0f80*/  IMAD.SHL.U32 R6, R14, 0x40, RZ ;  /* 0x000000400e067824 */ /* 0x000fe200078e00ff */
[----:B------:R-:W-:Y:S01]  /*0f90*/  LOP3.LUT R0, R0, 0x1ffffffe, RZ, 0xc0, !PT ;  /* 0x1ffffffe00007812 */ /* 0x000fe200078ec0ff */
[----:B------:R-:W-:Y:S01]  /*0fa0*/  IMAD.IADD R158, R155, 0x1, -R8 ;  /* 0x000000019b9e7824 */ /* 0x000fe200078e0a08 */
[----:B------:R-:W-:Y:S01]  /*0fb0*/  STL [R1+0x410], R12 ;  /* 0x0004100c01007387 */ /* 0x000fe20000100800 */
[----:B------:R-:W-:Y:S01]  /*0fc0*/  IMAD.SHL.U32 R8, R5, 0x100, RZ ;  /* 0x0000010005087824 */ /* 0x000fe200078e00ff */
[----:B------:R-:W-:Y:S01]  /*0fd0*/  SHF.R.S32.HI R5, RZ, 0x1f, R160 ;  /* 0x0000001fff057819 */ /* 0x000fe200000114a0 */
[----:B------:R-:W-:Y:S01]  /*0fe0*/  IMAD.SHL.U32 R7, R7, 0x40, RZ ;  /* 0x0000004007077824 */ /* 0x000fe200078e00ff */
[----:B------:R-:W-:Y:S01]  /*0ff0*/  LOP3.LUT R6, R6, 0x1c0, RZ, 0xc0, !PT ;  /* 0x000001c006067812 */ /* 0x000fe200078ec0ff */
[C---:B------:R-:W-:Y:S01]  /*1000*/  IMAD.SHL.U32 R16, R12.reuse, 0x8, RZ ;  /* 0x000000080c107824 */ /* 0x040fe200078e00ff */
[----:B------:R-:W-:Y:S01]  /*1010*/  STL [R1+0x430], R8 ;  /* 0x0004300801007387 */ /* 0x000fe20000100800 */
[----:B------:R-:W-:-:S02]  /*1020*/  IMAD.IADD R3, R12, 0x1, -R0 ;  /* 0x000000010c037824 */ /* 0x000fc400078e0a00 */
[----:B------:R-:W-:Y:S01]  /*1030*/  IMAD R192, R10, 0x10, R11 ;  /* 0x000000100ac07824 */ /* 0x000fe200078e020b */
[----:B------:R0:W-:Y:S01]  /*1040*/  STL [R1+0x41c], R5 ;  /* 0x00041c0501007387 */ /* 0x0001e20000100800 */
[--C-:B------:R-:W-:Y:S01]  /*1050*/  LOP3.LUT R0, R6, 0x38, R16.reuse, 0xf8, !PT ;  /* 0x0000003806007812 */ /* 0x100fe200078ef810 */
[----:B------:R-:W-:Y:S01]  /*1060*/  IMAD.SHL.U32 R215, R18, 0x8, RZ ;  /* 0x0000000812d77824 */ /* 0x000fe200078e00ff */
[----:B------:R-:W-:Y:S01]  /*1070*/  SHF.R.S32.HI R17, RZ, 0x1f, R16 ;  /* 0x0000001fff117819 */ /* 0x000fe20000011410 */
[----:B------:R1:W-:Y:S01]  /*1080*/  STL [R1+0x42c], R6 ;  /* 0x00042c0601007387 */ /* 0x0003e20000100800 */
[C---:B------:R-:W-:Y:S02]  /*1090*/  VIADD R188, R16.reuse, 0x40 ;  /* 0x0000004010bc7836 */ /* 0x040fe40000000000 */
[C---:B------:R-:W-:Y:S01]  /*10a0*/  VIADD R187, R16.reuse, 0x60 ;  /* 0x0000006010bb7836 */ /* 0x040fe20000000000 */
[----:B------:R-:W-:Y:S01]  /*10b0*/  STL [R1+0x440], R4 ;  /* 0x0004400401007387 */ /* 0x000fe20000100800 */
[C---:B------:R-:W-:Y:S01]  /*10c0*/  VIADD R186, R16.reuse, 0x80 ;  /* 0x0000008010ba7836 */ /* 0x040fe20000000000 */
[----:B0-----:R-:W-:Y:S01]  /*10d0*/  LOP3.LUT R5, R7, 0xfffffe00, RZ, 0xc0, !PT ;  /* 0xfffffe0007057812 */ /* 0x001fe200078ec0ff */
[C---:B------:R-:W-:Y:S01]  /*10e0*/  VIADD R185, R16.reuse, 0xa0 ;  /* 0x000000a010b97836 */ /* 0x040fe20000000000 */
[----:B------:R-:W-:Y:S01]  /*10f0*/  STL [R1+0x424], R18 ;  /* 0x0004241201007387 */ /* 0x000fe20000100800 */
[C---:B------:R-:W-:Y:S01]  /*1100*/  VIADD R184, R16.reuse, 0xc0 ;  /* 0x000000c010b87836 */ /* 0x040fe20000000000 */
[----:B-1----:R-:W-:Y:S01]  /*1110*/  SHF.R.U32.HI R6, RZ, 0x3, R6 ;  /* 0x00000003ff067819 */ /* 0x002fe20000011606 */
[C---:B------:R-:W-:Y:S01]  /*1120*/  VIADD R183, R16.reuse, 0xe0 ;  /* 0x000000e010b77836 */ /* 0x040fe20000000000 */
[----:B------:R0:W-:Y:S01]  /*1130*/  STL [R1+0x43c], R5 ;  /* 0x00043c0501007387 */ /* 0x0001e20000100800 */
[C---:B------:R-:W-:Y:S01]  /*1140*/  VIADD R182, R16.reuse, 0x100 ;  /* 0x0000010010b67836 */ /* 0x040fe20000000000 */
[----:B------:R-:W-:Y:S01]  /*1150*/  SHF.R.S32.HI R195, RZ, 0x1f, R188 ;  /* 0x0000001fffc37819 */ /* 0x000fe200000114bc */
[C---:B------:R-:W-:Y:S01]  /*1160*/  VIADD R181, R16.reuse, 0x120 ;  /* 0x0000012010b57836 */ /* 0x040fe20000000000 */
[----:B------:R-:W-:Y:S01]  /*1170*/  STL [R1+0x438], R6 ;  /* 0x0004380601007387 */ /* 0x000fe20000100800 */
[C---:B------:R-:W-:Y:S01]  /*1180*/  VIADD R180, R16.reuse, 0x140 ;  /* 0x0000014010b47836 */ /* 0x040fe20000000000 */
[----:B------:R-:W-:Y:S01]  /*1190*/  SHF.R.S32.HI R196, RZ, 0x1f, R187 ;  /* 0x0000001fffc47819 */ /* 0x000fe200000114bb */
[C---:B------:R-:W-:Y:S01]  /*11a0*/  VIADD R163, R16.reuse, 0x160 ;  /* 0x0000016010a37836 */ /* 0x040fe20000000000 */
[----:B------:R-:W-:Y:S01]  /*11b0*/  SHF.R.S32.HI R197, RZ, 0x1f, R186 ;  /* 0x0000001fffc57819 */ /* 0x000fe200000114ba */
[C---:B------:R-:W-:Y:S01]  /*11c0*/  VIADD R162, R16.reuse, 0x180 ;  /* 0x0000018010a27836 */ /* 0x040fe20000000000 */
[----:B0-----:R-:W-:Y:S01]  /*11d0*/  LOP3.LUT R5, R5, R0, R6, 0xf6, !PT ;  /* 0x0000000005057212 */ /* 0x001fe200078ef606 */
[C---:B------:R-:W-:Y:S01]  /*11e0*/  VIADD R161, R16.reuse, 0x1a0 ;  /* 0x000001a010a17836 */ /* 0x040fe20000000000 */
[----:B------:R-:W-:Y:S01]  /*11f0*/  SHF.R.S32.HI R198, RZ, 0x1f, R185 ;  /* 0x0000001fffc67819 */ /* 0x000fe200000114b9 */
[C---:B------:R-:W-:Y:S01]  /*1200*/  VIADD R190, R16.reuse, 0x1c0 ;  /* 0x000001c010be7836 */ /* 0x040fe20000000000 */
[----:B------:R-:W-:Y:S01]  /*1210*/  SHF.R.S32.HI R199, RZ, 0x1f, R184 ;  /* 0x0000001fffc77819 */ /* 0x000fe200000114b8 */
[----:B------:R-:W-:Y:S01]  /*1220*/  IMAD R0, R5, 0x2, R2 ;  /* 0x0000000205007824 */ /* 0x000fe200078e0202 */
[----:B------:R-:W-:Y:S01]  /*1230*/  SHF.R.S32.HI R200, RZ, 0x1f, R183 ;  /* 0x0000001fffc87819 */ /* 0x000fe200000114b7 */
[C---:B------:R-:W-:Y:S01]  /*1240*/  VIADD R189, R16.reuse, 0x1e0 ;  /* 0x000001e010bd7836 */ /* 0x040fe20000000000 */
[----:B------:R-:W-:Y:S01]  /*1250*/  SHF.R.S32.HI R201, RZ, 0x1f, R182 ;  /* 0x0000001fffc97819 */ /* 0x000fe200000114b6 */
[----:B------:R-:W-:Y:S01]  /*1260*/  VIADD R18, R16, 0x20 ;  /* 0x0000002010127836 */ /* 0x000fe20000000000 */
[----:B------:R0:W-:Y:S01]  /*1270*/  STL [R1+0x428], R0 ;  /* 0x0004280001007387 */ /* 0x0001e20000100800 */
        /* <DEDUP_REMOVED lines=10> */
[----:B0-----:R-:W-:Y:S01]  /*1320*/  IMAD R0, R3, 0x8, R192 ;  /* 0x0000000803007824 */ /* 0x001fe200078e02c0 */
[----:B------:R-:W-:Y:S01]  /*1330*/  SHF.R.S32.HI R207, RZ, 0x1f, R190 ;  /* 0x0000001fffcf7819 */ /* 0x000fe200000114be */
[C---:B------:R-:W-:Y:S01]  /*1340*/  VIADD R218, R215.reuse, 0x180 ;  /* 0x00000180d7da7836 */ /* 0x040fe20000000000 */
[----:B------:R-:W-:Y:S01]  /*1350*/  SHF.R.S32.HI R208, RZ, 0x1f, R189 ;  /* 0x0000001fffd07819 */ /* 0x000fe200000114bd */
[----:B------:R-:W-:Y:S01]  /*1360*/  VIADD R217, R215, 0x1c0 ;  /* 0x000001c0d7d97836 */ /* 0x000fe20000000000 */
[----:B------:R0:W-:Y:S01]  /*1370*/  STL [R1+0x448], R0 ;  /* 0x0004480001007387 */ /* 0x0001e20000100800 */
[----:B------:R-:W-:Y:S01]  /*1380*/  SHF.R.S32.HI R159, RZ, 0x1f, R18 ;  /* 0x0000001fff9f7819 */ /* 0x000fe20000011412 */
[----:B------:R-:W-:Y:S01]  /*1390*/  IMAD.WIDE R156, R156, R157, UR44 ;  /* 0x0000002c9c9c7e25 */ /* 0x000fe2000f8e029d */
[----:B------:R-:W-:-:S02]  /*13a0*/  SHF.R.S32.HI R228, RZ, 0x1f, R214 ;  /* 0x0000001fffe47819 */ /* 0x000fc400000114d6 */
[----:B------:R-:W-:Y:S01]  /*13b0*/  SHF.R.S32.HI R227, RZ, 0x1f, R213 ;  /* 0x0000001fffe37819 */ /* 0x000fe200000114d5 */
[----:B------:R-:W-:Y:S01]  /*13c0*/  IMAD.IADD R193, R4, 0x1, R8 ;  /* 0x0000000104c17824 */ /* 0x000fe200078e0208 */
[----:B------:R-:W-:Y:S02]  /*13d0*/  SHF.R.S32.HI R226, RZ, 0x1f, R212 ;  /* 0x0000001fffe27819 */ /* 0x000fe400000114d4 */
[----:B------:R-:W-:Y:S02]  /*13e0*/  SHF.R.S32.HI R225, RZ, 0x1f, R211 ;  /* 0x0000001fffe17819 */ /* 0x000fe400000114d3 */
[----:B------:R-:W-:Y:S02]  /*13f0*/  SHF.R.S32.HI R224, RZ, 0x1f, R210 ;  /* 0x0000001fffe07819 */ /* 0x000fe400000114d2 */
[----:B------:R-:W-:Y:S02]  /*1400*/  SHF.R.S32.HI R223, RZ, 0x1f, R218 ;  /* 0x0000001fffdf7819 */ /* 0x000fe400000114da */
[----:B------:R-:W-:-:S02]  /*1410*/  SHF.R.S32.HI R222, RZ, 0x1f, R217 ;  /* 0x0000001fffde7819 */ /* 0x000fc400000114d9 */
[----:B------:R-:W-:Y:S02]  /*1420*/  SHF.L.U64.HI R195, R188, 0x1, R195 ;  /* 0x00000001bcc37819 */ /* 0x000fe400000102c3 */
[----:B------:R-:W-:Y:S02]  /*1430*/  SHF.L.U64.HI R196, R187, 0x1, R196 ;  /* 0x00000001bbc47819 */ /* 0x000fe400000102c4 */
[----:B------:R-:W-:Y:S02]  /*1440*/  SHF.L.U64.HI R197, R186, 0x1, R197 ;  /* 0x00000001bac57819 */ /* 0x000fe400000102c5 */
[----:B------:R-:W-:Y:S02]  /*1450*/  SHF.L.U64.HI R198, R185, 0x1, R198 ;  /* 0x00000001b9c67819 */ /* 0x000fe400000102c6 */
[----:B------:R-:W-:Y:S02]  /*1460*/  SHF.L.U64.HI R199, R184, 0x1, R199 ;  /* 0x00000001b8c77819 */ /* 0x000fe400000102c7 */
[----:B------:R-:W-:-:S02]  /*1470*/  SHF.L.U64.HI R200, R183, 0x1, R200 ;  /* 0x00000001b7c87819 */ /* 0x000fc400000102c8 */
[----:B------:R-:W-:Y:S02]  /*1480*/  SHF.L.U64.HI R201, R182, 0x1, R201 ;  /* 0x00000001b6c97819 */ /* 0x000fe400000102c9 */
[----:B------:R-:W-:Y:S02]  /*1490*/  SHF.L.U64.HI R202, R181, 0x1, R202 ;  /* 0x00000001b5ca7819 */ /* 0x000fe400000102ca */
[----:B------:R-:W-:Y:S02]  /*14a0*/  SHF.L.U64.HI R203, R180, 0x1, R203 ;  /* 0x00000001b4cb7819 */ /* 0x000fe400000102cb */
[----:B------:R-:W-:Y:S02]  /*14b0*/  SHF.L.U64.HI R204, R163, 0x1, R204 ;  /* 0x00000001a3cc7819 */ /* 0x000fe400000102cc */
[----:B------:R-:W-:Y:S02]  /*14c0*/  SHF.L.U64.HI R205, R162, 0x1, R205 ;  /* 0x00000001a2cd7819 */ /* 0x000fe400000102cd */
[----:B------:R-:W-:-:S02]  /*14d0*/  SHF.L.U64.HI R206, R161, 0x1, R206 ;  /* 0x00000001a1ce7819 */ /* 0x000fc400000102ce */
[----:B------:R-:W-:Y:S02]  /*14e0*/  SHF.L.U64.HI R207, R190, 0x1, R207 ;  /* 0x00000001becf7819 */ /* 0x000fe400000102cf */
[----:B0-----:R-:W-:-:S07]  /*14f0*/  SHF.L.U64.HI R208, R189, 0x1, R208 ;  /* 0x00000001bdd07819 */ /* 0x001fce00000102d0 */
.L_x_6901:
[----:B------:R-:W-:Y:S01]  /*1500*/  ULDC.64 UR4, c[0x0][0xb20] ;  /* 0x0002c80000047ab9 */ /* 0x000fe20000000a00 */
[----:B01----:R-:W0:Y:S01]  /*1510*/  LDC.64 R6, c[0x0][0xb00] ;  /* 0x0002c000ff067b82 */ /* 0x003e220000000a00 */
[----:B------:R-:W-:Y:S01]  /*1520*/  ISETP.NE.U32.AND P0, PT, RZ, UR4, PT ;  /* 0x00000004ff007c0c */ /* 0x000fe2000bf05070 */
[----:B------:R-:W-:Y:S01]  /*1530*/  IMAD.MOV.U32 R3, RZ, RZ, RZ ;  /* 0x000000ffff037224 */ /* 0x000fe200078e00ff */
[----:B------:R-:W-:Y:S01]  /*1540*/  ULDC.64 UR6, c[0x0][0xb18] ;  /* 0x0002c60000067ab9 */ /* 0x000fe20000000a00 */
[----:B----4-:R-:W-:Y:S01]  /*1550*/  IMAD.MOV.U32 R27, RZ, RZ, RZ ;  /* 0x000000ffff1b7224 */ /* 0x010fe200078e00ff */
[----:B------:R-:W-:Y:S01]  /*1560*/  ISETP.NE.AND.EX P0, PT, RZ, UR5, PT, P0 ;  /* 0x00000005ff007c0c */ /* 0x000fe2000bf05300 */
[----:B------:R-:W-:Y:S02]  /*1570*/  ULDC.64 UR4, c[0x0][0xb10] ;  /* 0x0002c40000047ab9 */ /* 0x000fe40000000a00 */
[----:B------:R-:W-:-:S04]  /*1580*/  ISETP.NE.U32.AND P1, PT, RZ, UR4, PT ;  /* 0x00000004ff007c0c */ /* 0x000fc8000bf25070 */
[----:B------:R-:W-:Y:S01]  /*1590*/  ISETP.NE.AND.EX P1, PT, RZ, UR5, PT, P1 ;  /* 0x00000005ff007c0c */ /* 0x000fe2000bf25310 */
[----:B------:R-:W-:Y:S02]  /*15a0*/  ULDC.64 UR4, c[0x0][0xb00] ;  /* 0x0002c00000047ab9 */ /* 0x000fe40000000a00 */
[----:B------:R-:W-:-:S03]  /*15b0*/  ISETP.NE.U32.AND P3, PT, RZ, UR4, PT ;  /* 0x00000004ff007c0c */ /* 0x000fc6000bf65070 */
[----:B------:R-:W1:Y:S01]  /*15c0*/  @P0 LDC.64 R4, c[0x0][0xb20] ;  /* 0x0002c800ff040b82 */ /* 0x000e620000000a00 */
[----:B------:R-:W-:Y:S01]  /*15d0*/  ISETP.NE.AND.EX P3, PT, RZ, UR5, PT, P3 ;  /* 0x00000005ff007c0c */ /* 0x000fe2000bf65330 */
[----:B0-----:R-:W-:-:S06]  /*15e0*/  IMAD.WIDE R10, R115, 0x4, R6 ;  /* 0x00000004730a7825 */ /* 0x001fcc00078e0206 */
[----:B------:R-:W0:Y:S01]  /*15f0*/  @P1 LDC.64 R8, c[0x0][0xb10] ;  /* 0x0002c400ff081b82 */ /* 0x000e220000000a00 */
[----:B------:R-:W-:Y:S02]  /*1600*/  ULDC UR4, c[0x0][0x288] ;  /* 0x0000a20000047ab9 */ /* 0x000fe40000000800 */
[----:B------:R-:W-:Y:S01]  /*1610*/  IMAD.U32 R24, RZ, RZ, UR4 ;  /* 0x00000004ff187e24 */ /* 0x000fe2000f8e00ff */
[----:B------:R-:W-:Y:S02]  /*1620*/  ULDC.64 UR4, c[0x0][0x418] ;  /* 0x0001060000047ab9 */ /* 0x000fe40000000a00 */
[----:B--2---:R2:W5:Y:S01]  /*1630*/  @P3 LDG.E R27, desc[UR46][R10.64] ;  /* 0x0000002e0a1b3981 */ /* 0x004562000c1e1900 */
[----:B-1----:R-:W-:-:S05]  /*1640*/  @P0 IMAD.WIDE R4, R115, 0x4, R4 ;  /* 0x0000000473040825 */ /* 0x002fca00078e0204 */
[----:B------:R2:W5:Y:S01]  /*1650*/  @P0 LDG.E R3, desc[UR46][R4.64] ;  /* 0x0000002e04030981 */ /* 0x000562000c1e1900 */
[----:B0-----:R-:W-:-:S05]  /*1660*/  @P1 IMAD.WIDE R6, R115, 0x4, R8 ;  /* 0x0000000473061825 */ /* 0x001fca00078e0208 */
[----:B------:R2:W5:Y:S01]  /*1670*/  @P1 LDG.E R24, desc[UR46][R6.64] ;  /* 0x0000002e06181981 */ /* 0x000562000c1e1900 */
        /* <DEDUP_REMOVED lines=9> */
[----:B------:R-:W-:Y:S02]  /*1710*/  IMAD.MOV.U32 R216, RZ, RZ, R114 ;  /* 0x000000ffffd87224 */ /* 0x000fe400078e0072 */
[----:B------:R-:W-:Y:S01]  /*1720*/  IMAD.MOV.U32 R219, RZ, RZ, R115 ;  /* 0x000000ffffdb7224 */ /* 0x000fe200078e0073 */
[----:B--2---:R-:W-:Y:S06]  /*1730*/  @P1 BRA `(.L_x_6681) ;  /* 0x0000000000241947 */ /* 0x004fec0003800000 */
        /* <DEDUP_REMOVED lines=9> */
.L_x_6681:
[----:B------:R-:W-:Y:S02]  /*17d0*/  IMAD.U32 R38, RZ, RZ, UR5 ;  /* 0x00000005ff267e24 */ /* 0x000fe4000f8e00ff */
[----:B------:R-:W-:Y:S01]  /*17e0*/  IMAD.U32 R26, RZ, RZ, UR4 ;  /* 0x00000004ff1a7e24 */ /* 0x000fe2000f8e00ff */
[----:B------:R-:W-:Y:S06]  /*17f0*/  @!P2 BRA `(.L_x_6682) ;  /* 0x000000000010a947 */ /* 0x000fec0003800000 */
[----:B------:R-:W0:Y:S02]  /*1800*/  LDC.64 R4, c[0x0][0xb18] ;  /* 0x0002c600ff047b82 */ /* 0x000e240000000a00 */
[----:B0-----:R-:W-:-:S05]  /*1810*/  IMAD.WIDE R4, R115, 0x4, R4 ;  /* 0x0000000473047825 */ /* 0x001fca00078e0204 */
[----:B------:R0:W5:Y:S01]  /*1820*/  LDG.E R26, desc[UR46][R4.64] ;  /* 0x0000002e041a7981 */ /* 0x000162000c1e1900 */
[----:B------:R-:W-:Y:S05]  /*1830*/  BRA `(.L_x_6683) ;  /* 0x0000000000107947 */ /* 0x000fea0003800000 */
.L_x_6682:
[----:B------:R-:W-:Y:S05]  /*1840*/  @!P3 BRA `(.L_x_6683) ;  /* 0x00000000000cb947 */ /* 0x000fea0003800000 */
[----:B------:R-:W2:Y:S04]  /*1850*/  LDG.E R5, desc[UR46][R10.64] ;  /* 0x0000002e0a057981 */ /* 0x000ea8000c1e1900 */
[----:B------:R-:W2:Y:S02]  /*1860*/  LDG.E R26, desc[UR46][R10.64+0x4] ;  /* 0x0000042e0a1a7981 */ /* 0x000ea4000c1e1900 */
[----:B--2---:R-:W-:-:S07]  /*1870*/  IMAD.IADD R26, R26, 0x1, -R5 ;  /* 0x000000011a1a7824 */ /* 0x004fce00078e0a05 */
.L_x_6683:
        /* <DEDUP_REMOVED lines=11> */
[----:B------:R-:W3:Y:S01]  /*1930*/  @P0 LDG.E R11, desc[UR46][R6.64+0x4] ;  /* 0x0000042e060b0981 */ /* 0x000ee2000c1e1900 */
[----:B-----5:R-:W-:Y:S02]  /*1940*/  IMAD.MOV.U32 R36, RZ, RZ, R26 ;  /* 0x000000ffff247224 */ /* 0x020fe400078e001a */
[----:B--2---:R-:W-:-:S05]  /*1950*/  @P1 IMAD.WIDE R8, R115, 0x4, R8 ;  /* 0x0000000473081825 */ /* 0x004fca00078e0208 */
[----:B------:R1:W5:Y:S01]  /*1960*/  @P1 LDG.E R36, desc[UR46][R8.64] ;  /* 0x0000002e08241981 */ /* 0x000362000c1e1900 */
[----:B0-----:R-:W-:Y:S01]  /*1970*/  ISETP.NE.AND P1, PT, R4, 0x1, PT ;  /* 0x000000010400780c */ /* 0x001fe20003f25270 */
[----:B------:R-:W-:Y:S01]  /*1980*/  IMAD.SHL.U32 R194, R113, 0x40, RZ ;  /* 0x0000004071c27824 */ /* 0x000fe200078e00ff */
[----:B------:R-:W0:Y:S11]  /*1990*/  LDC.64 R4, c[0x0][0xad8] ;  /* 0x0002b600ff047b82 */ /* 0x000e360000000a00 */
[----:B------:R-:W2:Y:S08]  /*19a0*/  @P1 LDC R13, c[0x0][0x44c] ;  /* 0x00011300ff0d1b82 */ /* 0x000eb00000000800 */
[----:B------:R-:W4:Y:S01]  /*19b0*/  @P1 LDC R10, c[0x0][0x450] ;  /* 0x00011400ff0a1b82 */ /* 0x000f220000000800 */
[----:B0-----:R-:W-:Y:S01]  /*19c0*/  ISETP.GE.AND P2, PT, R5, 0x1, PT ;  /* 0x000000010500780c */ /* 0x001fe20003f46270 */
[----:B---3--:R-:W-:-:S02]  /*19d0*/  @P0 IMAD.IADD R38, R11, 0x1, -R0 ;  /* 0x000000010b260824 */ /* 0x008fc400078e0a00 */
[----:B------:R-:W-:Y:S02]  /*19e0*/  IMAD.IADD R11, R26, 0x1, -R3 ;  /* 0x000000011a0b7824 */ /* 0x000fe400078e0a03 */
[----:B------:R-:W-:Y:S02]  /*19f0*/  VIADD R0, R194, 0x3f ;  /* 0x0000003fc2007836 */ /* 0x000fe40000000000 */
[----:B------:R-:W-:Y:S02]  /*1a00*/  IMAD.IADD R25, R11, 0x1, R38 ;  /* 0x000000010b197824 */ /* 0x000fe400078e0226 */
[----:B--2---:R-:W-:-:S03]  /*1a10*/  @P1 IMAD.HI.U32 R3, R0, R13, RZ ;  /* 0x0000000d00031227 */ /* 0x004fc600078e00ff */
[C---:B------:R-:W-:Y:S01]  /*1a20*/  IADD3 R209, R25.reuse, 0x1, -R24 ;  /* 0x0000000119d17810 */ /* 0x040fe20007ffe818 */
[----:B------:R-:W-:Y:S01]  /*1a30*/  IMAD.MOV.U32 R6, RZ, RZ, R0 ;  /* 0x000000ffff067224 */ /* 0x000fe200078e0000 */
[----:B----4-:R-:W-:Y:S01]  /*1a40*/  @P1 SHF.R.U32.HI R6, RZ, R10, R3 ;  /* 0x0000000aff061219 */ /* 0x010fe20000011603 */
[----:B------:R-:W-:-:S04]  /*1a50*/  VIADD R0, R25, 0x3f ;  /* 0x0000003f19007836 */ /* 0x000fc80000000000 */
[----:B-1----:R-:W-:Y:S01]  /*1a60*/  IMAD.IADD R9, R209, 0x1, R6 ;  /* 0x00000001d1097824 */ /* 0x002fe200078e0206 */
[----:B------:R-:W-:-:S03]  /*1a70*/  SHF.R.S32.HI R3, RZ, 0x1f, R0 ;  /* 0x0000001fff037819 */ /* 0x000fc60000011400 */
[----:B------:R-:W-:Y:S01]  /*1a80*/  IMAD.IADD R4, R9, 0x1, R4 ;  /* 0x0000000109047824 */ /* 0x000fe200078e0204 */
[----:B------:R-:W-:-:S04]  /*1a90*/  LEA.HI R3, R3, R0, RZ, 0x6 ;  /* 0x0000000003037211 */ /* 0x000fc800078f30ff */
        /* <DEDUP_REMOVED lines=13> */
.L_x_6686:
[----:B------:R-:W-:-:S13]  /*1b70*/  ISETP.NE.AND P0, PT, R5, 0x1, PT ;  /* 0x000000010500780c */ /* 0x000fda0003f05270 */
[----:B------:R-:W0:Y:S02]  /*1b80*/  @P0 LDC.64 R6, c[0x0][0xae0] ;  /* 0x0002b800ff060b82 */ /* 0x000e240000000a00 */
[----:B0-----:R-:W-:-:S05]  /*1b90*/  @P0 IMAD.HI.U32 R6, R0, R6, RZ ;  /* 0x0000000600060227 */ /* 0x001fca00078e00ff */
[----:B------:R-:W-:-:S07]  /*1ba0*/  @P0 SHF.R.U32.HI R0, RZ, R7, R6 ;  /* 0x00000007ff000219 */ /* 0x000fce0000011606 */
.L_x_6687:
[----:B------:R-:W-:Y:S05]  /*1bb0*/  BSYNC B0 ;  /* 0x0000000000007941 */ /* 0x000fea0003800000 */
.L_x_6685:
[----:B------:R-:W-:-:S05]  /*1bc0*/  IMAD R3, R0, R5, R5 ;  /* 0x0000000500037224 */ /* 0x000fca00078e0205 */
[----:B------:R-:W-:-:S07]  /*1bd0*/  VIMNMX R4, R4, R3, PT ;  /* 0x0000000304047248 */ /* 0x000fce0003fe0100 */
.L_x_6684:
[----:B------:R-:W0:Y:S01]  /*1be0*/  @P1 LDC R3, c[0x0][0x44c] ;  /* 0x00011300ff031b82 */ /* 0x000e220000000800 */
[----:B------:R-:W-:Y:S01]  /*1bf0*/  IMAD.MOV.U32 R0, RZ, RZ, R194 ;  /* 0x000000ffff007224 */ /* 0x000fe200078e00c2 */
[----:B------:R-:W-:Y:S01]  /*1c00*/  ULDC UR4, c[0x0][0xad4] ;  /* 0x0002b50000047ab9 */ /* 0x000fe20000000800 */
[----:B------:R-:W-:-:S05]  /*1c10*/  IMAD.IADD R191, R25, 0x1, -R24 ;  /* 0x0000000119bf7824 */ /* 0x000fca00078e0a18 */
        /* <DEDUP_REMOVED lines=16> */
.L_x_6690:
[----:B------:R-:W-:-:S13]  /*1d20*/  ISETP.NE.AND P0, PT, R5, 0x1, PT ;  /* 0x000000010500780c */ /* 0x000fda0003f05270 */
[----:B------:R-:W0:Y:S02]  /*1d30*/  @P0 LDC.64 R6, c[0x0][0xae0] ;  /* 0x0002b800ff060b82 */ /* 0x000e240000000a00 */
[----:B0-----:R-:W-:-:S05]  /*1d40*/  @P0 IMAD.HI.U32 R6, R0, R6, RZ ;  /* 0x0000000600060227 */ /* 0x001fca00078e00ff */
[----:B------:R-:W-:-:S07]  /*1d50*/  @P0 SHF.R.U32.HI R0, RZ, R7, R6 ;  /* 0x00000007ff000219 */ /* 0x000fce0000011606 */
.L_x_6691:
[----:B------:R-:W-:Y:S05]  /*1d60*/  BSYNC B0 ;  /* 0x0000000000007941 */ /* 0x000fea0003800000 */
.L_x_6689:
[----:B------:R-:W-:-:S05]  /*1d70*/  IMAD R0, R0, R5, RZ ;  /* 0x0000000500007224 */ /* 0x000fca00078e02ff */
[----:B------:R-:W-:-:S07]  /*1d80*/  VIMNMX R3, R3, R0, !PT ;  /* 0x0000000003037248 */ /* 0x000fce0007fe0100 */
.L_x_6688:
[----:B------:R-:W-:Y:S01]  /*1d90*/  VIADD R4, R4, 0x3f ;  /* 0x0000003f04047836 */ /* 0x000fe20000000000 */
[----:B------:R-:W-:-:S04]  /*1da0*/  SHF.R.S32.HI R0, RZ, 0x1f, R3 ;  /* 0x0000001fff007819 */ /* 0x000fc80000011403 */
[----:B------:R-:W-:Y:S02]  /*1db0*/  SHF.R.S32.HI R5, RZ, 0x1f, R4 ;  /* 0x0000001fff057819 */ /* 0x000fe40000011404 */
[----:B------:R-:W-:Y:S02]  /*1dc0*/  LEA.HI R0, R0, R3, RZ, 0x6 ;  /* 0x0000000300007211 */ /* 0x000fe400078f30ff */
[----:B------:R-:W-:Y:S02]  /*1dd0*/  LEA.HI R5, R5, R4, RZ, 0x6 ;  /* 0x0000000405057211 */ /* 0x000fe400078f30ff */
[----:B------:R-:W-:Y:S02]  /*1de0*/  SHF.R.S32.HI R3, RZ, 0x6, R0 ;  /* 0x00000006ff037819 */ /* 0x000fe40000011400 */
[----:B------:R-:W-:Y:S02]  /*1df0*/  SHF.R.S32.HI R0, RZ, 0x6, R5 ;  /* 0x00000006ff007819 */ /* 0x000fe40000011405 */
[----:B------:R-:W-:-:S02]  /*1e00*/  VIMNMX R3, RZ, R3, !PT ;  /* 0x00000003ff037248 */ /* 0x000fc40007fe0100 */
        /* <DEDUP_REMOVED lines=11> */
[----:B------:R-:W-:Y:S02]  /*1ec0*/  @P0 SHF.R.S32.HI R22, RZ, 0x6, R3 ;  /* 0x00000006ff160819 */ /* 0x000fe40000011403 */
        /* <DEDUP_REMOVED lines=23> */
.L_x_6694:
[----:B------:R-:W-:Y:S05]  /*2040*/  BSYNC B6 ;  /* 0x0000000000067941 */ /* 0x000fea0003800000 */
.L_x_6693:
        /* <DEDUP_REMOVED lines=20> */
.L_x_6696:
[----:B------:R-:W-:Y:S05]  /*2190*/  BSYNC B6 ;  /* 0x0000000000067941 */ /* 0x000fea0003800000 */
.L_x_6695:
[----:B------:R-:W-:Y:S01]  /*21a0*/  ULDC.64 UR4, c[0x0][0xaf0] ;  /* 0x0002bc0000047ab9 */ /* 0x000fe20000000a00 */
[----:B------:R-:W-:Y:S01]  /*21b0*/  IMAD.MOV.U32 R0, RZ, RZ, R115 ;  /* 0x000000ffff007224 */ /* 0x000fe200078e0073 */
[----:B------:R-:W-:Y:S01]  /*21c0*/  ISETP.NE.U32.AND P0, PT, RZ, UR4, PT ;  /* 0x00000004ff007c0c */ /* 0x000fe2000bf05070 */
[----:B------:R-:W2:Y:S01]  /*21d0*/  LDL R28, [R1+0x410] ;  /* 0x00041000011c7983 */ /* 0x000ea20000100800 */
[----:B------:R-:W0:Y:S02]  /*21e0*/  LDC R49, c[0x0][0x3f4] ;  /* 0x0000fd00ff317b82 */ /* 0x000e240000000800 */
[----:B------:R-:W-:-:S06]  /*21f0*/  ISETP.NE.AND.EX P0, PT, RZ, UR5, PT, P0 ;  /* 0x00000005ff007c0c */ /* 0x000fcc000bf05300 */
[----:B------:R-:W1:Y:S01]  /*2200*/  LDC.64 R42, c[0x0][0x408] ;  /* 0x00010200ff2a7b82 */ /* 0x000e620000000a00 */
[----:B------:R-:W3:Y:S01]  /*2210*/  S2R R29, SR_TID.X ;  /* 0x00000000001d7919 */ /* 0x000ee20000002100 */
[----:B------:R-:W-:Y:S01]  /*2220*/  SHF.R.S32.HI R9, RZ, 0x1f, R155 ;  /* 0x0000001fff097819 */ /* 0x000fe2000001149b */
[----:B------:R-:W-:-:S05]  /*2230*/  ULDC.64 UR4, c[0x0][0x3f8] ;  /* 0x0000fe0000047ab9 */ /* 0x000fca0000000a00 */
[----:B------:R-:W4:Y:S02]  /*2240*/  @P0 LDC.64 R4, c[0x0][0xaf0] ;  /* 0x0002bc00ff040b82 */ /* 0x000f240000000a00 */
[----:B----4-:R-:W-:-:S05]  /*2250*/  @P0 IMAD.WIDE R4, R115, 0x4, R4 ;  /* 0x0000000473040825 */ /* 0x010fca00078e0204 */
[----:B------:R4:W2:Y:S01]  /*2260*/  @P0 LDG.E R0, desc[UR46][R4.64] ;  /* 0x0000002e04000981 */ /* 0x0008a2000c1e1900 */
[----:B------:R-:W-:Y:S01]  /*2270*/  SHF.R.S32.HI R153, RZ, 0x1f, R152 ;  /* 0x0000001fff997819 */ /* 0x000fe20000011498 */
[C---:B------:R-:W-:Y:S01]  /*2280*/  IMAD R6, R9.reuse, UR4, RZ ;  /* 0x0000000409067c24 */ /* 0x040fe2000f8e02ff */
[----:B0-----:R-:W-:Y:S01]  /*2290*/  ISETP.GE.AND P1, PT, R16, R49, PT ;  /* 0x000000311000720c */ /* 0x001fe20003f26270 */
[----:B-1----:R-:W-:Y:S01]  /*22a0*/  IMAD R10, R9, R42, RZ ;  /* 0x0000002a090a7224 */ /* 0x002fe200078e02ff */
[----:B------:R-:W-:Y:S01]  /*22b0*/  SHF.L.U64.HI R41, R42, 0x6, R43 ;  /* 0x000000062a297819 */ /* 0x000fe2000001022b */
[----:B------:R-:W-:Y:S01]  /*22c0*/  IMAD R15, R155, UR5, R6 ;  /* 0x000000059b0f7c24 */ /* 0x000fe2000f8e0206 */
[----:B------:R-:W-:Y:S01]  /*22d0*/  SEL R13, R49, RZ, P1 ;  /* 0x000000ff310d7207 */ /* 0x000fe20000800000 */
[C---:B------:R-:W-:Y:S01]  /*22e0*/  IMAD.WIDE.U32 R6, R155.reuse, UR4, R152 ;  /* 0x000000049b067c25 */ /* 0x040fe2000f8e0098 */
[----:B---3--:R-:W-:Y:S02]  /*22f0*/  SHF.R.U32.HI R29, RZ, 0x7, R29 ;  /* 0x00000007ff1d7819 */ /* 0x008fe4000001161d */
[----:B------:R-:W-:Y:S01]  /*2300*/  SHF.R.S32.HI R45, RZ, 0x1f, R114 ;  /* 0x0000001fff2d7819 */ /* 0x000fe20000011472 */
[----:B------:R-:W-:-:S04]  /*2310*/  IMAD.WIDE.U32 R8, R155, UR4, R16 ;  /* 0x000000049b087c25 */ /* 0x000fc8000f8e0010 */
[----:B------:R-:W-:Y:S02]  /*2320*/  IMAD.IADD R7, R7, 0x1, R15 ;  /* 0x0000000107077824 */ /* 0x000fe400078e020f */
[----:B------:R-:W-:Y:S02]  /*2330*/  IMAD R21, R155, R43, R10 ;  /* 0x0000002b9b157224 */ /* 0x000fe400078e020a */
[----:B------:R-:W-:Y:S01]  /*2340*/  IMAD.IADD R9, R15, 0x1, R9 ;  /* 0x000000010f097824 */ /* 0x000fe200078e0209 */
[----:B-----5:R-:W-:Y:S01]  /*2350*/  SHF.R.S32.HI R15, RZ, 0x1f, R36 ;  /* 0x0000001fff0f7819 */ /* 0x020fe20000011424 */
[----:B------:R-:W-:Y:S02]  /*2360*/  IMAD.IADD R13, R16, 0x1, R13 ;  /* 0x00000001100d7824 */ /* 0x000fe400078e020d */
[----:B----4-:R-:W-:-:S03]  /*2370*/  IMAD.WIDE.U32 R4, R155, R42, R152 ;  /* 0x0000002a9b047225 */ /* 0x010fc600078e0098 */
[----:B------:R-:W-:Y:S01]  /*2380*/  SHF.R.S32.HI R40, RZ, 0x1f, R13 ;  /* 0x0000001fff287819 */ /* 0x000fe2000001140d */
[----:B------:R-:W-:-:S03]  /*2390*/  IMAD.WIDE.U32 R10, R155, R42, R16 ;  /* 0x0000002a9b0a7225 */ /* 0x000fc600078e0010 */
[----:B------:R-:W-:Y:S01]  /*23a0*/  LEA.HI R40, R40, R13, RZ, 0x3 ;  /* 0x0000000d28287211 */ /* 0x000fe200078f18ff */
[----:B------:R-:W-:Y:S02]  /*23b0*/  IMAD.SHL.U32 R44, R158, 0x40, RZ ;  /* 0x000000409e2c7824 */ /* 0x000fe400078e00ff */
[----:B------:R-:W-:Y:S01]  /*23c0*/  IMAD.IADD R5, R5, 0x1, R21 ;  /* 0x0000000105057824 */ /* 0x000fe200078e0215 */
[----:B------:R-:W-:Y:S01]  /*23d0*/  LOP3.LUT R54, R40, 0xfffffff8, RZ, 0xc0, !PT ;  /* 0xfffffff828367812 */ /* 0x000fe200078ec0ff */
[----:B------:R-:W-:Y:S01]  /*23e0*/  IMAD.IADD R11, R21, 0x1, R11 ;  /* 0x00000001150b7824 */ /* 0x000fe200078e020b */
[----:B------:R-:W-:Y:S01]  /*23f0*/  LOP3.LUT R44, R44, 0x1c0, RZ, 0xc0, !PT ;  /* 0x000001c02c2c7812 */ /* 0x000fe200078ec0ff */
[C---:B------:R-:W-:Y:S01]  /*2400*/  IMAD R21, R15.reuse, UR4, RZ ;  /* 0x000000040f157c24 */ /* 0x040fe2000f8e02ff */
[----:B------:R-:W-:Y:S01]  /*2410*/  SHF.R.S32.HI R60, RZ, 0x1f, R54 ;  /* 0x0000001fff3c7819 */ /* 0x000fe20000011436 */
[----:B------:R-:W-:Y:S01]  /*2420*/  IMAD R15, R15, R42, RZ ;  /* 0x0000002a0f0f7224 */ /* 0x000fe200078e02ff */
[----:B------:R-:W-:Y:S01]  /*2430*/  SHF.R.U32.HI R48, RZ, 0x3, R44 ;  /* 0x00000003ff307819 */ /* 0x000fe2000001162c */
[----:B------:R-:W-:Y:S01]  /*2440*/  IMAD.IADD R3, R27, 0x1, R26 ;  /* 0x000000011b037824 */ /* 0x000fe200078e021a */
[----:B------:R-:W-:Y:S01]  /*2450*/  LOP3.LUT R50, R44, 0x18, R16, 0xf8, !PT ;  /* 0x000000182c327812 */ /* 0x000fe200078ef810 */
[----:B------:R-:W-:Y:S01]  /*2460*/  IMAD R15, R36, R43, R15 ;  /* 0x0000002b240f7224 */ /* 0x000fe200078e020f */
[----:B------:R-:W-:Y:S01]  /*2470*/  LOP3.LUT R59, R44, 0x38, R40, 0xf8, !PT ;  /* 0x000000382c3b7812 */ /* 0x000fe200078ef828 */
[----:B------:R-:W-:-:S02]  /*2480*/  IMAD R13, R36, UR5, R21 ;  /* 0x00000005240d7c24 */ /* 0x000fc4000f8e0215 */
[----:B------:R-:W-:Y:S02]  /*2490*/  IMAD.SHL.U32 R43, R221, 0x200, RZ ;  /* 0x00000200dd2b7824 */ /* 0x000fe400078e00ff */
[----:B------:R-:W-:-:S03]  /*24a0*/  IMAD.WIDE.U32 R20, R36, UR4, R6 ;  /* 0x0000000424147c25 */ /* 0x000fc6000f8e0006 */
[C---:B------:R-:W-:Y:S01]  /*24b0*/  LOP3.LUT R50, R43.reuse, R50, R48, 0xf6, !PT ;  /* 0x000000322b327212 */ /* 0x040fe200078ef630 */
[C---:B------:R-:W-:Y:S01]  /*24c0*/  IMAD.WIDE.U32 R26, R36.reuse, UR4, R8 ;  /* 0x00000004241a7c25 */ /* 0x040fe2000f8e0008 */
[----:B------:R-:W-:Y:S01]  /*24d0*/  ULDC UR4, c[0x0][0x2f4] ;  /* 0x0000bd0000047ab9 */ /* 0x000fe20000000800 */
[----:B------:R-:W-:Y:S02]  /*24e0*/  LOP3.LUT R59, R43, R59, R48, 0xf6, !PT ;  /* 0x0000003b2b3b7212 */ /* 0x000fe400078ef630 */
[-C--:B------:R-:W-:Y:S01]  /*24f0*/  IMAD.WIDE.U32 R32, R36, R42.reuse, R4 ;  /* 0x0000002a24207225 */ /* 0x080fe200078e0004 */
[----:B------:R-:W-:Y:S02]  /*2500*/  ISETP.GE.AND P2, PT, R16, UR4, PT ;  /* 0x0000000410007c0c */ /* 0x000fe4000bf46270 */
[----:B------:R-:W-:Y:S01]  /*2510*/  ISETP.GE.AND P3, PT, R18, UR4, PT ;  /* 0x0000000412007c0c */ /* 0x000fe2000bf66270 */
[----:B------:R-:W-:-:S04]  /*2520*/  IMAD.WIDE.U32 R34, R36, R42, R10 ;  /* 0x0000002a24227225 */ /* 0x000fc800078e000a */
[----:B------:R-:W-:Y:S02]  /*2530*/  IMAD.SHL.U32 R42, R42, 0x40, RZ ;  /* 0x000000402a2a7824 */ /* 0x000fe400078e00ff */
[----:B------:R-:W-:Y:S02]  /*2540*/  VIADD R46, R29, 0x8 ;  /* 0x000000081d2e7836 */ /* 0x000fe40000000000 */
[----:B------:R-:W-:Y:S02]  /*2550*/  IMAD.SHL.U32 R49, R49, 0x2, RZ ;  /* 0x0000000231317824 */ /* 0x000fe400078e00ff */
[----:B------:R-:W-:Y:S02]  /*2560*/  IMAD.IADD R51, R21, 0x1, R13 ;  /* 0x0000000115337824 */ /* 0x000fe400078e020d */
[----:B------:R-:W-:Y:S02]  /*2570*/  IMAD.IADD R52, R13, 0x1, R27 ;  /* 0x000000010d347824 */ /* 0x000fe400078e021b */
[----:B------:R-:W-:-:S02]  /*2580*/  IMAD.IADD R55, R33, 0x1, R15 ;  /* 0x0000000121377824 */ /* 0x000fc400078e020f */
[----:B------:R-:W-:Y:S02]  /*2590*/  IMAD.IADD R58, R15, 0x1, R35 ;  /* 0x000000010f3a7824 */ /* 0x000fe400078e0223 */
[----:B--2---:R-:W-:Y:S01]  /*25a0*/  IMAD R47, R28, 0x40, R155 ;  /* 0x000000401c2f7824 */ /* 0x004fe200078e029b */
[----:B------:R-:W-:-:S07]  /*25b0*/  SHF.R.S32.HI R53, RZ, 0x1f, R0 ;  /* 0x0000001fff357819 */ /* 0x000fce0000011400 */
.L_x_6728:
[----:B0-----:R-:W0:Y:S01]  /*25c0*/  LDC R66, c[0x0][0x430] ;  /* 0x00010c00ff427b82 */ /* 0x001e220000000800 */
[----:B------:R-:W-:Y:S02]  /*25d0*/  VIADD R22, R22, 0xffffffff ;  /* 0xffffffff16167836 */ /* 0x000fe40000000000 */
[----:B------:R-:W-:Y:S02]  /*25e0*/  IMAD.MOV.U32 R63, RZ, RZ, RZ ;  /* 0x000000ffff3f7224 */ /* 0x000fe400078e00ff */
[----:B------:R-:W-:-:S03]  /*25f0*/  IMAD R4, R22, 0x40, R47 ;  /* 0x0000004016047824 */ /* 0x000fc600078e022f */
[----:B------:R-:W1:Y:S01]  /*2600*/  LDC R71, c[0x0][0x3f4] ;  /* 0x0000fd00ff477b82 */ /* 0x000e620000000800 */
        /* <DEDUP_REMOVED lines=21> */
[----:B------:R-:W-:Y:S05]  /*2760*/  YIELD ;  /* 0x0000000000007946 */ /* 0x000fea0003800000 */
[----:B------:R-:W-:Y:S01]  /*2770*/  IMAD.SHL.U32 R69, R19, 0x1000, RZ ;  /* 0x0000100013457824 */ /* 0x000fe200078e00ff */
[----:B------:R-:W-:Y:S01]  /*2780*/  BSSY B0, `(.L_x_6697) ;  /* 0x00001ab000007945 */ /* 0x000fe20003800000 */
[----:B------:R-:W-:Y:S01]  /*2790*/  IMAD R66, R66, R7, R12 ;  /* 0x0000000742427224 */ /* 0x000fe200078e020c */
[----:B------:R-:W-:Y:S01]  /*27a0*/  ISETP.GT.AND P4, PT, R22, R37, PT ;  /* 0x000000251600720c */ /* 0x000fe20003f84270 */
[----:B------:R-:W-:-:S04]  /*27b0*/  IMAD.IADD R7, R50, 0x1, R69 ;  /* 0x0000000132077824 */ /* 0x000fc800078e0245 */
[----:B------:R-:W-:Y:S01]  /*27c0*/  IMAD R72, R7, 0x2, R2 ;  /* 0x0000000207487824 */ /* 0x000fe200078e0202 */
[----:B0-----:R-:W-:Y:S07]  /*27d0*/  @!P0 BRA `(.L_x_6698) ;  /* 0x0000001400bc8947 */ /* 0x001fee0003800000 */
[----:B------:R-:W-:Y:S01]  /*27e0*/  SHF.R.S32.HI R67, RZ, 0x1f, R66 ;  /* 0x0000001fff437819 */ /* 0x000fe20000011442 */
[----:B------:R-:W-:Y:S01]  /*27f0*/  ULDC.64 UR4, c[0x0][0x300] ;  /* 0x0000c00000047ab9 */ /* 0x000fe20000000a00 */
[----:B-----5:R-:W-:Y:S01]  /*2800*/  SHF.R.S32.HI R62, RZ, 0x1f, R63 ;  /* 0x0000001fff3e7819 */ /* 0x020fe2000001143f */
[C---:B------:R-:W-:Y:S01]  /*2810*/  IMAD.WIDE.U32 R4, R66.reuse, UR4, RZ ;  /* 0x0000000442047c25 */ /* 0x040fe2000f8e00ff */
[----:B------:R-:W-:Y:S01]  /*2820*/  SHF.R.S32.HI R15, RZ, 0x1f, R22 ;  /* 0x0000001fff0f7819 */ /* 0x000fe20000011416 */
[----:B------:R-:W-:Y:S02]  /*2830*/  ULDC.64 UR6, c[0x0][0x3f8] ;  /* 0x0000fe0000067ab9 */ /* 0x000fe40000000a00 */
[----:B------:R-:W-:Y:S02]  /*2840*/  IMAD R7, R67, UR4, RZ ;  /* 0x0000000443077c24 */ /* 0x000fe4000f8e02ff */
[----:B------:R-:W-:Y:S02]  /*2850*/  IMAD R11, R15, UR6, RZ ;  /* 0x000000060f0b7c24 */ /* 0x000fe4000f8e02ff */
[----:B------:R-:W-:Y:S01]  /*2860*/  IMAD R7, R66, UR5, R7 ;  /* 0x0000000542077c24 */ /* 0x000fe2000f8e0207 */
[----:B------:R-:W-:Y:S01]  /*2870*/  ULDC.64 UR4, c[0x0][0x310] ;  /* 0x0000c40000047ab9 */ /* 0x000fe20000000a00 */
[----:B------:R-:W-:-:S02]  /*2880*/  IMAD R11, R22, UR7, R11 ;  /* 0x00000007160b7c24 */ /* 0x000fc4000f8e020b */
[----:B------:R-:W-:Y:S02]  /*2890*/  IMAD R6, R62, UR4, RZ ;  /* 0x000000043e067c24 */ /* 0x000fe4000f8e02ff */
[----:B------:R-:W-:Y:S02]  /*28a0*/  IMAD.IADD R5, R5, 0x1, R7 ;  /* 0x0000000105057824 */ /* 0x000fe400078e0207 */
[C---:B------:R-:W-:Y:S02]  /*28b0*/  IMAD R7, R63.reuse, UR5, R6 ;  /* 0x000000053f077c24 */ /* 0x040fe4000f8e0206 */
[----:B------:R-:W-:Y:S01]  /*28c0*/  IMAD.WIDE.U32 R4, R63, UR4, R4 ;  /* 0x000000043f047c25 */ /* 0x000fe2000f8e0004 */
[----:B------:R-:W-:-:S03]  /*28d0*/  ULDC.64 UR4, c[0x0][0x308] ;  /* 0x0000c20000047ab9 */ /* 0x000fc60000000a00 */
[----:B------:R-:W-:Y:S02]  /*28e0*/  IMAD.IADD R5, R5, 0x1, R7 ;  /* 0x0000000105057824 */ /* 0x000fe400078e0207 */
[----:B------:R-:W-:Y:S01]  /*28f0*/  IMAD.WIDE.U32 R6, R22, UR6, RZ ;  /* 0x0000000616067c25 */ /* 0x000fe2000f8e00ff */
[----:B------:R-:W-:Y:S02]  /*2900*/  ULDC.U8 UR6, c[0x0][0x410] ;  /* 0x0001040000067ab9 */ /* 0x000fe40000000000 */
[----:B------:R-:W-:Y:S01]  /*2910*/  ISETP.NE.AND P0, PT, RZ, UR6, PT ;  /* 0x00000006ff007c0c */ /* 0x000fe2000bf05270 */
[----:B------:R-:W-:Y:S02]  /*2920*/  IMAD R9, R45, UR4, RZ ;  /* 0x000000042d097c24 */ /* 0x000fe4000f8e02ff */
[----:B------:R-:W-:-:S04]  /*2930*/  IMAD.WIDE.U32 R4, R114, UR4, R4 ;  /* 0x0000000472047c25 */ /* 0x000fc8000f8e0004 */
[----:B------:R-:W-:Y:S01]  /*2940*/  IMAD R9, R114, UR5, R9 ;  /* 0x0000000572097c24 */ /* 0x000fe2000f8e0209 */
[----:B------:R-:W-:Y:S01]  /*2950*/  ULDC.64 UR4, c[0x0][0x2e8] ;  /* 0x0000ba0000047ab9 */ /* 0x000fe20000000a00 */
[----:B------:R-:W-:Y:S01]  /*2960*/  IMAD.IADD R7, R7, 0x1, R11 ;  /* 0x0000000107077824 */ /* 0x000fe200078e020b */
[----:B------:R-:W-:Y:S01]  /*2970*/  LEA R64, P5, R4, UR4, 0x1 ;  /* 0x0000000404407c11 */ /* 0x000fe2000f8a08ff */
[----:B------:R-:W-:Y:S02]  /*2980*/  IMAD.IADD R65, R5, 0x1, R9 ;  /* 0x0000000105417824 */ /* 0x000fe400078e0209 */
[C---:B------:R-:W-:Y:S01]  /*2990*/  IMAD.SHL.U32 R13, R6.reuse, 0x40, RZ ;  /* 0x00000040060d7824 */ /* 0x040fe200078e00ff */
[----:B------:R-:W-:Y:S02]  /*29a0*/  SHF.L.U64.HI R6, R6, 0x6, R7 ;  /* 0x0000000606067819 */ /* 0x000fe40000010207 */
[----:B------:R-:W-:Y:S01]  /*29b0*/  LEA.HI.X R65, R4, UR5, R65, 0x1, P5 ;  /* 0x0000000504417c11 */ /* 0x000fe2000a8f0c41 */
[----:B------:R-:W-:Y:S06]  /*29c0*/  @!P0 BRA `(.L_x_6699) ;  /* 0x0000000800988947 */ /* 0x000fec0003800000 */
        /* <DEDUP_REMOVED lines=10> */
[----:B------:R-:W-:Y:S01]  /*2a70*/  ULDC.64 UR4, c[0x0][0x3e8] ;  /* 0x0000fa0000047ab9 */ /* 0x000fe20000000a00 */
[----:B------:R-:W-:Y:S01]  /*2a80*/  IMAD.MOV.U32 R4, RZ, RZ, R32 ;  /* 0x000000ffff047224 */ /* 0x000fe200078e0020 */
[----:B------:R-:W-:Y:S01]  /*2a90*/  ULDC.64 UR6, c[0x0][0x400] ;  /* 0x0001000000067ab9 */ /* 0x000fe20000000a00 */
[----:B------:R-:W-:Y:S01]  /*2aa0*/  IMAD.MOV.U32 R5, RZ, RZ, R55 ;  /* 0x000000ffff057224 */ /* 0x000fe200078e0037 */
[----:B------:R-:W-:Y:S01]  /*2ab0*/  CS2R R28, SRZ ;  /* 0x00000000001c7805 */ /* 0x000fe2000001ff00 */
[----:B------:R-:W-:Y:S01]  /*2ac0*/  IMAD R11, R15, R42, R7 ;  /* 0x0000002a0f0b7224 */ /* 0x000fe200078e0207 */
[----:B------:R-:W-:Y:S01]  /*2ad0*/  IADD3 R7, P5, R13, R20, RZ ;  /* 0x000000140d077210 */ /* 0x000fe20007fbe0ff */
[----:B------:R-:W-:-:S04]  /*2ae0*/  IMAD.WIDE.U32 R8, R22, R42, R4 ;  /* 0x0000002a16087225 */ /* 0x000fc800078e0004 */
[----:B------:R-:W-:Y:S01]  /*2af0*/  IMAD.IADD R5, R9, 0x1, R11 ;  /* 0x0000000109057824 */ /* 0x000fe200078e020b */
[----:B------:R-:W-:Y:S01]  /*2b00*/  LEA R4, P6, R8, UR6, 0x1 ;  /* 0x0000000608047c11 */ /* 0x000fe2000f8c08ff */
[----:B------:R-:W-:Y:S01]  /*2b10*/  IMAD.X R10, R6, 0x1, R51, P5 ;  /* 0x00000001060a7824 */ /* 0x000fe200028e0633 */
[C---:B------:R-:W-:Y:S02]  /*2b20*/  LEA R6, P5, R7.reuse, UR4, 0x1 ;  /* 0x0000000407067c11 */ /* 0x040fe4000f8a08ff */
[----:B------:R-:W-:Y:S02]  /*2b30*/  LEA.HI.X R5, R8, UR7, R5, 0x1, P6 ;  /* 0x0000000708057c11 */ /* 0x000fe4000b0f0c05 */
[----:B------:R-:W-:Y:S02]  /*2b40*/  CS2R R8, SRZ ;  /* 0x0000000000087805 */ /* 0x000fe4000001ff00 */
[----:B------:R-:W-:Y:S02]  /*2b50*/  LEA.HI.X R7, R7, UR5, R10, 0x1, P5 ;  /* 0x0000000507077c11 */ /* 0x000fe4000a8f0c0a */
[----:B------:R-:W-:-:S02]  /*2b60*/  ISETP.GE.AND P6, PT, R152, R71, PT ;  /* 0x000000479800720c */ /* 0x000fc40003fc6270 */
[----:B------:R-:W-:-:S11]  /*2b70*/  ISETP.GE.AND P5, PT, R160, R71, PT ;  /* 0x00000047a000720c */ /* 0x000fd60003fa6270 */
[----:B------:R0:W5:Y:S04]  /*2b80*/  @!P6 LDG.E.64 R30, desc[UR46][R6.64] ;  /* 0x0000002e061ee981 */ /* 0x000168000c1e1b00 */
[----:B------:R0:W5:Y:S04]  /*2b90*/  @!P5 LDG.E.64 R8, desc[UR46][R6.64+0x20] ;  /* 0x0000202e0608d981 */ /* 0x000168000c1e1b00 */
[----:B------:R0:W5:Y:S04]  /*2ba0*/  @!P6 LDG.E.64 R56, desc[UR46][R4.64] ;  /* 0x0000002e0438e981 */ /* 0x000168000c1e1b00 */
[----:B------:R0:W5:Y:S02]  /*2bb0*/  @!P5 LDG.E.64 R28, desc[UR46][R4.64+0x20] ;  /* 0x0000202e041cd981 */ /* 0x000164000c1e1b00 */
.L_x_6701:
[----:B------:R-:W-:Y:S05]  /*2bc0*/  BSYNC B1 ;  /* 0x0000000000017941 */ /* 0x000fea0003800000 */
.L_x_6700:
[----:B------:R-:W-:Y:S01]  /*2bd0*/  ISETP.NE.AND P5, PT, RZ, UR41, PT ;  /* 0x00000029ff007c0c */ /* 0x000fe2000bfa5270 */
[----:B0----5:R-:W-:Y:S02]  /*2be0*/  IMAD.MOV.U32 R4, RZ, RZ, R8 ;  /* 0x000000ffff047224 */ /* 0x021fe400078e0008 */
[----:B------:R-:W-:Y:S02]  /*2bf0*/  IMAD.MOV.U32 R5, RZ, RZ, R9 ;  /* 0x000000ffff057224 */ /* 0x000fe400078e0009 */
        /* <DEDUP_REMOVED lines=10> */
[----:B------:R-:W-:Y:S06]  /*2ca0*/  @P5 BRA `(.L_x_6702) ;  /* 0x0000000000045947 */ /* 0x000fec0003800000 */
[----:B------:R-:W-:Y:S01]  /*2cb0*/  BPT.TRAP 0x1 ;  /* 0x000000040000795c */ /* 0x000fe20000300000 */
.L_x_6702:
[----:B------:R-:W-:Y:S01]  /*2cc0*/  IMAD R61, R19, 0x8, R2 ;  /* 0x00000008133d7824 */ /* 0x000fe200078e0202 */
[----:B------:R-:W-:Y:S01]  /*2cd0*/  SHF.L.U32 R70, R154, 0x1f, RZ ;  /* 0x0000001f9a467819 */ /* 0x000fe200000006ff */
[----:B------:R-:W-:Y:S03]  /*2ce0*/  BSSY B1, `(.L_x_6703) ;  /* 0x0000003000017945 */ /* 0x000fe60003800000 */
[----:B------:R-:W0:Y:S02]  /*2cf0*/  SYNCS.PHASECHK.TRANS64.TRYWAIT P5, [R61+URZ+0x38890], R70 ;  /* 0x038890463d0075a7 */ /* 0x000e2400080a017f */
[----:B0-----:R-:W-:Y:S05]  /*2d00*/  @!P5 BRA `(.L_x_6704) ;  /* 0x0000032c0024d947 */ /* 0x001fea0003800000 */
.L_x_7052:
[----:B------:R-:W-:Y:S05]  /*2d10*/  BSYNC B1 ;  /* 0x0000000000017941 */ /* 0x000fea0003800000 */
.L_x_6703:
[----:B------:R-:W-:-:S03]  /*2d20*/  UMOV UR4, 0xffffffff ;  /* 0xffffffff00047882 */ /* 0x000fc60000000000 */
[----:B------:R-:W-:Y:S05]  /*2d30*/  BRA.DIV UR4, `(.L_x_6705) ;  /* 0x0000032e042c7947 */ /* 0x000fea000b800000 */
[----:B------:R-:W1:Y:S04]  /*2d40*/  SHFL.IDX PT, R65, R65, RZ, 0x1c1f ;  /* 0x001c1fff41417589 */ /* 0x000e6800000e0000 */
[----:B------:R2:W3:Y:S02]  /*2d50*/  SHFL.IDX PT, R14, R64, RZ, 0x1c1f ;  /* 0x001c1fff400e7589 */ /* 0x0004e400000e0000 */
.L_x_7056:
[----:B------:R-:W-:Y:S05]  /*2d60*/  @P0 BRA `(.L_x_6706) ;  /* 0x0000001400300947 */ /* 0x000fea0003800000 */
[----:B------:R-:W-:Y:S04]  /*2d70*/  BSSY B1, `(.L_x_6707) ;  /* 0x0000033000017945 */ /* 0x000fe80003800000 */
        /* <DEDUP_REMOVED lines=18> */
[CC--:B--2---:R-:W-:Y:S01]  /*2ea0*/  FMUL.FTZ R64, R6.reuse, R31.reuse ;  /* 0x0000001f06407220 */ /* 0x0c4fe20000410000 */
        /* <DEDUP_REMOVED lines=29> */
.L_x_6710:
[----:B------:R-:W-:Y:S05]  /*3080*/  BSYNC B2 ;  /* 0x0000000000027941 */ /* 0x000fea0003800000 */
.L_x_6709:
[----:B0-----:R4:W-:Y:S02]  /*3090*/  ST.E.128 desc[UR46][R10.64], R4 ;  /* 0x000000040a007985 */ /* 0x0019e4000c101d2e */
.L_x_6708:
[----:B------:R-:W-:Y:S05]  /*30a0*/  BSYNC B1 ;  /* 0x0000000000017941 */ /* 0x000fea0003800000 */
.L_x_6707:
[----:B------:R-:W-:Y:S05]  /*30b0*/  @P3 BRA `(.L_x_6706) ;  /* 0x00000010005c3947 */ /* 0x000fea0003800000 */
[----:B----4-:R-:W-:Y:S01]  /*30c0*/  IMAD.MOV.U32 R4, RZ, RZ, 0x20 ;  /* 0x00000020ff047424 */ /* 0x010fe200078e00ff */
[----:B------:R-:W-:Y:S01]  /*30d0*/  LOP3.LUT P0, RZ, R158, 0x4, RZ, 0xc0, !PT ;  /* 0x000000049eff7812 */ /* 0x000fe2000780c0ff */
[----:B------:R-:W-:Y:S01]  /*30e0*/  BSSY B1, `(.L_x_6711) ;  /* 0x0000032000017945 */ /* 0x000fe20003800000 */
[----:B------:R-:W-:Y:S02]  /*30f0*/  ISETP.GE.AND P5, PT, R160, R71, PT ;  /* 0x00000047a000720c */ /* 0x000fe40003fa6270 */
[----:B------:R-:W-:Y:S02]  /*3100*/  SEL R4, R4, 0xffffffe0, !P0 ;  /* 0xffffffe004047807 */ /* 0x000fe40004000000 */
[----:B---3--:R-:W-:Y:S02]  /*3110*/  LEA R10, P0, R18, R14, 0x1 ;  /* 0x0000000e120a7211 */ /* 0x008fe400078008ff */
        /* <DEDUP_REMOVED lines=46> */
.L_x_6712:
[----:B------:R-:W-:Y:S05]  /*3400*/  BSYNC B1 ;  /* 0x0000000000017941 */ /* 0x000fea0003800000 */
.L_x_6711:
[----:B-1----:R1:W-:Y:S01]  /*3410*/  ST.E.128 desc[UR46][R10.64], R4 ;  /* 0x000000040a007985 */ /* 0x0023e2000c101d2e */
[----:B------:R-:W-:Y:S05]  /*3420*/  BRA `(.L_x_6706) ;  /* 0x0000000c00807947 */ /* 0x000fea0003800000 */
.L_x_6699:
[----:B------:R-:W-:Y:S01]  /*3430*/  IMAD R68, R22, -0x40, R38 ;  /* 0xffffffc016447824 */ /* 0x000fe200078e0226 */
[----:B------:R-:W-:Y:S01]  /*3440*/  IADD3 R4, P6, R13, R26, RZ ;  /* 0x0000001a0d047210 */ /* 0x000fe20007fde0ff */
[----:B------:R-:W-:-:S03]  /*3450*/  ULDC.64 UR4, c[0x0][0x3e8] ;  /* 0x0000fa0000047ab9 */ /* 0x000fc60000000a00 */
[----:B------:R-:W-:Y:S01]  /*3460*/  VIMNMX R68, R68, 0x40, PT ;  /* 0x0000004044447848 */ /* 0x000fe20003fe0100 */
[----:B------:R-:W-:Y:S01]  /*3470*/  IMAD.X R5, R6, 0x1, R52, P6 ;  /* 0x0000000106057824 */ /* 0x000fe200030e0634 */
[C---:B------:R-:W-:Y:S02]  /*3480*/  LEA R12, P6, R4.reuse, UR4, 0x1 ;  /* 0x00000004040c7c11 */ /* 0x040fe4000f8c08ff */
[----:B------:R-:W-:Y:S02]  /*3490*/  ISETP.GE.AND P0, PT, R155, R68, PT ;  /* 0x000000449b00720c */ /* 0x000fe40003f06270 */
[----:B------:R-:W-:Y:S02]  /*34a0*/  LEA.HI.X R13, R4, UR5, R5, 0x1, P6 ;  /* 0x00000005040d7c11 */ /* 0x000fe4000b0f0c05 */
[----:B------:R-:W-:-:S13]  /*34b0*/  ISETP.GE.OR P5, PT, R16, R71, P0 ;  /* 0x000000471000720c */ /* 0x000fda00007a6670 */
[----:B------:R-:W0:Y:S01]  /*34c0*/  @!P5 LDC.64 R8, c[0x0][0x400] ;  /* 0x00010000ff08db82 */ /* 0x000e220000000a00 */
[----:B------:R-:W-:Y:S02]  /*34d0*/  @!P5 IMAD R6, R41, R22, RZ ;  /* 0x000000162906d224 */ /* 0x000fe400078e02ff */
[----:B------:R-:W-:Y:S02]  /*34e0*/  @!P5 IMAD.MOV.U32 R4, RZ, RZ, R34 ;  /* 0x000000ffff04d224 */ /* 0x000fe400078e0022 */
[----:B------:R-:W-:Y:S02]  /*34f0*/  @!P5 IMAD.MOV.U32 R5, RZ, RZ, R58 ;  /* 0x000000ffff05d224 */ /* 0x000fe400078e003a */
[-C--:B------:R-:W-:Y:S01]  /*3500*/  @!P5 IMAD R15, R15, R42.reuse, R6 ;  /* 0x0000002a0f0fd224 */ /* 0x080fe200078e0206 */
[----:B------:R-:W-:Y:S01]  /*3510*/  CS2R R6, SRZ ;  /* 0x0000000000067805 */ /* 0x000fe2000001ff00 */
[----:B------:R-:W-:Y:S01]  /*3520*/  @!P5 IMAD.WIDE.U32 R10, R22, R42, R4 ;  /* 0x0000002a160ad225 */ /* 0x000fe200078e0004 */
[----:B------:R-:W-:-:S03]  /*3530*/  CS2R R4, SRZ ;  /* 0x0000000000047805 */ /* 0x000fc6000001ff00 */
[----:B------:R-:W-:Y:S01]  /*3540*/  @!P5 IMAD.IADD R11, R15, 0x1, R11 ;  /* 0x000000010f0bd824 */ /* 0x000fe200078e020b */
[----:B------:R-:W-:Y:S02]  /*3550*/  CS2R R30, SRZ ;  /* 0x00000000001e7805 */ /* 0x000fe4000001ff00 */
[----:B------:R-:W-:Y:S01]  /*3560*/  CS2R R28, SRZ ;  /* 0x00000000001c7805 */ /* 0x000fe2000001ff00 */
[----:B------:R-:W2:Y:S01]  /*3570*/  @!P5 LDG.E.128 R4, desc[UR46][R12.64] ;  /* 0x0000002e0c04d981 */ /* 0x000ea2000c1e1d00 */
[----:B0-----:R-:W-:-:S04]  /*3580*/  @!P5 LEA R8, P6, R10, R8, 0x1 ;  /* 0x000000080a08d211 */ /* 0x001fc800078c08ff */
[----:B------:R-:W-:-:S05]  /*3590*/  @!P5 LEA.HI.X R9, R10, R9, R11, 0x1, P6 ;  /* 0x000000090a09d211 */ /* 0x000fca00030f0c0b */
[----:B------:R-:W3:Y:S01]  /*35a0*/  @!P5 LDG.E.128 R28, desc[UR46][R8.64] ;  /* 0x0000002e081cd981 */ /* 0x000ee2000c1e1d00 */
[----:B------:R-:W-:Y:S02]  /*35b0*/  ISETP.NE.AND P6, PT, RZ, UR41, PT ;  /* 0x00000029ff007c0c */ /* 0x000fe4000bfc5270 */
[----:B------:R-:W-:Y:S01]  /*35c0*/  ISETP.GE.AND P5, PT, R16, R71, PT ;  /* 0x000000471000720c */ /* 0x000fe20003fa6270 */
[----:B--2---:R-:W-:Y:S02]  /*35d0*/  IMAD.MOV.U32 R10, RZ, RZ, R4 ;  /* 0x000000ffff0a7224 */ /* 0x004fe400078e0004 */
[----:B------:R-:W-:Y:S02]  /*35e0*/  IMAD.MOV.U32 R11, RZ, RZ, R5 ;  /* 0x000000ffff0b7224 */ /* 0x000fe400078e0005 */
[----:B------:R-:W-:Y:S02]  /*35f0*/  IMAD.MOV.U32 R14, RZ, RZ, R6 ;  /* 0x000000ffff0e7224 */ /* 0x000fe400078e0006 */
[----:B------:R-:W-:Y:S01]  /*3600*/  IMAD.MOV.U32 R15, RZ, RZ, R7 ;  /* 0x000000ffff0f7224 */ /* 0x000fe200078e0007 */
[----:B------:R-:W-:-:S02]  /*3610*/  PRMT R83, R10, 0x7610, R83 ;  /* 0x000076100a537816 */ /* 0x000fc40000000053 */
[----:B------:R-:W-:Y:S02]  /*3620*/  PRMT R74, R11, 0x7610, R74 ;  /* 0x000076100b4a7816 */ /* 0x000fe4000000004a */
[----:B------:R-:W-:Y:S02]  /*3630*/  PRMT R84, R84, 0x5410, R14 ;  /* 0x0000541054547816 */ /* 0x000fe4000000000e */
[----:B------:R-:W-:Y:S01]  /*3640*/  PRMT R76, R76, 0x5410, R15 ;  /* 0x000054104c4c7816 */ /* 0x000fe2000000000f */
[----:B---3--:R-:W-:Y:S02]  /*3650*/  IMAD.MOV.U32 R8, RZ, RZ, R30 ;  /* 0x000000ffff087224 */ /* 0x008fe400078e001e */
[----:B------:R-:W-:Y:S02]  /*3660*/  IMAD.MOV.U32 R9, RZ, RZ, R31 ;  /* 0x000000ffff097224 */ /* 0x000fe400078e001f */
[----:B------:R-:W-:Y:S02]  /*3670*/  IMAD.MOV.U32 R10, RZ, RZ, R28 ;  /* 0x000000ffff0a7224 */ /* 0x000fe400078e001c */
[----:B------:R-:W-:Y:S01]  /*3680*/  IMAD.MOV.U32 R11, RZ, RZ, R29 ;  /* 0x000000ffff0b7224 */ /* 0x000fe200078e001d */
[----:B------:R-:W-:-:S02]  /*3690*/  PRMT R83, R83, 0x5410, R8 ;  /* 0x0000541053537816 */ /* 0x000fc40000000008 */
[----:B------:R-:W-:Y:S02]  /*36a0*/  PRMT R76, R9, 0x7610, R76 ;  /* 0x00007610094c7816 */ /* 0x000fe4000000004c */
[----:B------:R-:W-:Y:S02]  /*36b0*/  PRMT R84, R10, 0x7610, R84 ;  /* 0x000076100a547816 */ /* 0x000fe40000000054 */
[----:B------:R-:W-:Y:S01]  /*36c0*/  PRMT R74, R74, 0x5410, R11 ;  /* 0x000054104a4a7816 */ /* 0x000fe2000000000b */
[----:B------:R-:W-:Y:S06]  /*36d0*/  @P6 BRA `(.L_x_6713) ;  /* 0x0000000000046947 */ /* 0x000fec0003800000 */
[----:B------:R-:W-:Y:S01]  /*36e0*/  BPT.TRAP 0x1 ;  /* 0x000000040000795c */ /* 0x000fe20000300000 */
.L_x_6713:
[----:B------:R-:W-:Y:S01]  /*36f0*/  IMAD R61, R19, 0x8, R2 ;  /* 0x00000008133d7824 */ /* 0x000fe200078e0202 */
[----:B------:R-:W-:Y:S01]  /*3700*/  SHF.L.U32 R70, R154, 0x1f, RZ ;  /* 0x0000001f9a467819 */ /* 0x000fe200000006ff */
[----:B------:R-:W-:Y:S03]  /*3710*/  BSSY B1, `(.L_x_6714) ;  /* 0x0000003000017945 */ /* 0x000fe60003800000 */
[----:B------:R-:W0:Y:S02]  /*3720*/  SYNCS.PHASECHK.TRANS64.TRYWAIT P6, [R61+URZ+0x38890], R70 ;  /* 0x038890463d0075a7 */ /* 0x000e2400080c017f */
[----:B0-----:R-:W-:Y:S05]  /*3730*/  @!P6 BRA `(.L_x_6715) ;  /* 0x0000032000f4e947 */ /* 0x001fea0003800000 */
.L_x_7057:
[----:B------:R-:W-:Y:S05]  /*3740*/  BSYNC B1 ;  /* 0x0000000000017941 */ /* 0x000fea0003800000 */
.L_x_6714:
[----:B------:R-:W-:-:S03]  /*3750*/  UMOV UR4, 0xffffffff ;  /* 0xffffffff00047882 */ /* 0x000fc60000000000 */
[----:B------:R-:W-:Y:S05]  /*3760*/  BRA.DIV UR4, `(.L_x_6716) ;  /* 0x0000032204fc7947 */ /* 0x000fea000b800000 */
[----:B------:R-:W1:Y:S04]  /*3770*/  SHFL.IDX PT, R65, R65, RZ, 0x1c1f ;  /* 0x001c1fff41417589 */ /* 0x000e6800000e0000 */
[----:B------:R-:W2:Y:S02]  /*3780*/  SHFL.IDX PT, R64, R64, RZ, 0x1c1f ;  /* 0x001c1fff40407589 */ /* 0x000ea400000e0000 */
.L_x_7061:
        /* <DEDUP_REMOVED lines=13> */
[----:B------:R-:W-:-:S03]  /*3860*/  IMAD.IADD R9, R59, 0x1, R69 ;  /* 0x000000013b097824 */ /* 0x000fc600078e0245 */
[----:B------:R-:W-:Y:S01]  /*3870*/  LOP3.LUT R8, R44, 0x38, R73, 0xf8, !PT ;  /* 0x000000382c087812 */ /* 0x000fe200078ef849 */
[----:B------:R-:W-:-:S03]  /*3880*/  IMAD R9, R9, 0x2, R2 ;  /* 0x0000000209097824 */ /* 0x000fc600078e0202 */
[----:B------:R-:W-:-:S05]  /*3890*/  LOP3.LUT R8, R43, R8, R48, 0xf6, !PT ;  /* 0x000000082b087212 */ /* 0x000fca00078ef630 */
[----:B------:R-:W-:Y:S02]  /*38a0*/  IMAD.IADD R69, R69, 0x1, R8 ;  /* 0x0000000145457824 */ /* 0x000fe400078e0208 */
[----:B------:R-:W1:Y:S02]  /*38b0*/  LDS.128 R8, [R9+0x22400] ;  /* 0x0224000009087984 */ /* 0x000e640000000c00 */
[----:B------:R-:W-:-:S05]  /*38c0*/  IMAD R69, R69, 0x2, R2 ;  /* 0x0000000245457824 */ /* 0x000fca00078e0202 */
[----:B------:R2:W3:Y:S01]  /*38d0*/  LDS.128 R12, [R69+0x22400] ;  /* 0x02240000450c7984 */ /* 0x0004e20000000c00 */
[----:B------:R-:W-:Y:S05]  /*38e0*/  @P5 BRA `(.L_x_6718) ;  /* 0x0000000400545947 */ /* 0x000fea0003800000 */
[--C-:B------:R-:W-:Y:S02]  /*38f0*/  SHF.R.U64 R80, R28, 0x10, R29.reuse ;  /* 0x000000101c507819 */ /* 0x100fe4000000121d */
[----:B------:R-:W-:Y:S02]  /*3900*/  SHF.R.U32.HI R28, RZ, 0x10, R29 ;  /* 0x00000010ff1c7819 */ /* 0x000fe4000001161d */
[--C-:B------:R-:W-:Y:S01]  /*3910*/  SHF.R.U64 R82, R4, 0x10, R5.reuse ;  /* 0x0000001004527819 */ /* 0x100fe20000001205 */
[----:B-1----:R-:W-:Y:S01]  /*3920*/  HADD2.F32 R4, -RZ, R9.H0_H0 ;  /* 0x20000009ff047230 */ /* 0x002fe20000004100 */
[----:B------:R-:W-:Y:S01]  /*3930*/  SHF.R.U32.HI R72, RZ, 0x10, R5 ;  /* 0x00000010ff487819 */ /* 0x000fe20000011605 */
[--C-:B---3--:R-:W-:Y:S01]  /*3940*/  HADD2.F32 R5, -RZ, R13.reuse.H0_H0 ;  /* 0x2000000dff057230 */ /* 0x108fe20000004100 */
[--C-:B------:R-:W-:Y:S01]  /*3950*/  SHF.R.U64 R81, R6, 0x10, R7.reuse ;  /* 0x0000001006517819 */ /* 0x100fe20000001207 */
[----:B------:R-:W-:Y:S01]  /*3960*/  HADD2.F32 R13, -RZ, R13.H1_H1 ;  /* 0x3000000dff0d7230 */ /* 0x000fe20000004100 */
[----:B------:R-:W-:Y:S01]  /*3970*/  SHF.R.U32.HI R75, RZ, 0x10, R7 ;  /* 0x00000010ff4b7819 */ /* 0x000fe20000011607 */
[----:B------:R-:W-:Y:S01]  /*3980*/  HADD2.F32 R7, -RZ, R74.H1_H1 ;  /* 0x3000004aff077230 */ /* 0x000fe20000004100 */
[--C-:B------:R-:W-:Y:S01]  /*3990*/  SHF.R.U64 R79, R30, 0x10, R31.reuse ;  /* 0x000000101e4f7819 */ /* 0x100fe2000000121f */
[----:B------:R-:W-:Y:S01]  /*39a0*/  HADD2.F32 R30, -RZ, R28.H0_H0 ;  /* 0x2000001cff1e7230 */ /* 0x000fe20000004100 */
[----:B--2---:R-:W-:Y:S01]  /*39b0*/  SHF.R.U32.HI R69, RZ, 0x10, R31 ;  /* 0x00000010ff457819 */ /* 0x004fe2000001161f */
        /* <DEDUP_REMOVED lines=72> */
.L_x_6718:
[----:B------:R-:W-:Y:S05]  /*3e40*/  BSYNC B1 ;  /* 0x0000000000017941 */ /* 0x000fea0003800000 */
.L_x_6717:
        /* <DEDUP_REMOVED lines=8> */
.L_x_6698:
[----:B------:R-:W-:-:S13]  /*3ed0*/  ISETP.NE.AND P0, PT, RZ, UR41, PT ;  /* 0x00000029ff007c0c */ /* 0x000fda000bf05270 */
[----:B------:R-:W-:Y:S05]  /*3ee0*/  @P0 BRA `(.L_x_6719) ;  /* 0x0000000000040947 */ /* 0x000fea0003800000 */
[----:B------:R-:W-:Y:S01]  /*3ef0*/  BPT.TRAP 0x1 ;  /* 0x000000040000795c */ /* 0x000fe20000300000 */
.L_x_6719:
[----:B------:R-:W-:Y:S01]  /*3f00*/  IMAD R61, R19, 0x8, R2 ;  /* 0x00000008133d7824 */ /* 0x000fe200078e0202 */
[----:B------:R-:W-:Y:S01]  /*3f10*/  SHF.L.U32 R70, R154, 0x1f, RZ ;  /* 0x0000001f9a467819 */ /* 0x000fe200000006ff */
[----:B------:R-:W-:Y:S01]  /*3f20*/  BSSY B1, `(.L_x_6720) ;  /* 0x0000004000017945 */ /* 0x000fe20003800000 */
[----:B------:R-:W-:Y:S02]  /*3f30*/  SHF.R.S32.HI R67, RZ, 0x1f, R66 ;  /* 0x0000001fff437819 */ /* 0x000fe40000011442 */
[----:B------:R-:W0:Y:S02]  /*3f40*/  SYNCS.PHASECHK.TRANS64.TRYWAIT P0, [R61+URZ+0x38890], R70 ;  /* 0x038890463d0075a7 */ /* 0x000e24000800017f */
[----:B0-----:R-:W-:Y:S05]  /*3f50*/  @!P0 BRA `(.L_x_6721) ;  /* 0x0000031c004c8947 */ /* 0x001fea0003800000 */
.L_x_7062:
[----:B------:R-:W-:Y:S05]  /*3f60*/  BSYNC B1 ;  /* 0x0000000000017941 */ /* 0x000fea0003800000 */
.L_x_6720:
        /* <DEDUP_REMOVED lines=26> */
.L_x_7066:
[----:B------:R-:W-:Y:S05]  /*4110*/  @!P0 BRA `(.L_x_6706) ;  /* 0x0000000000448947 */ /* 0x000fea0003800000 */
[----:B------:R-:W-:Y:S02]  /*4120*/  ULDC UR4, c[0x0][0x2f4] ;  /* 0x0000bd0000047ab9 */ /* 0x000fe40000000800 */
[----:B------:R-:W-:-:S13]  /*4130*/  ISETP.GE.AND P0, PT, R16, UR4, PT ;  /* 0x0000000410007c0c */ /* 0x000fda000bf06270 */
[----:B-1----:R-:W1:Y:S01]  /*4140*/  @!P0 LDS.128 R4, [R72+0x22400] ;  /* 0x0224000048048984 */ /* 0x002e620000000c00 */
[----:B---3--:R-:W-:-:S04]  /*4150*/  @!P0 LEA R8, P5, R16, R14, 0x1 ;  /* 0x0000000e10088211 */ /* 0x008fc800078a08ff */
[----:B--2---:R-:W-:-:S05]  /*4160*/  @!P0 LEA.HI.X R9, R16, R29, R17, 0x1, P5 ;  /* 0x0000001d10098211 */ /* 0x004fca00028f0c11 */
[----:B-1----:R4:W-:Y:S01]  /*4170*/  @!P0 ST.E.128 desc[UR46][R8.64], R4 ;  /* 0x0000000408008985 */ /* 0x0029e2000c101d2e */
        /* <DEDUP_REMOVED lines=9> */
[----:B------:R-:W1:Y:S04]  /*4210*/  LDS.128 R4, [R4+0x22400] ;  /* 0x0224000004047984 */ /* 0x000e680000000c00 */
[----:B-1----:R1:W-:Y:S02]  /*4220*/  ST.E.128 desc[UR46][R8.64], R4 ;  /* 0x0000000408007985 */ /* 0x0023e4000c101d2e */
.L_x_6706:
[----:B------:R-:W-:Y:S05]  /*4230*/  BSYNC B0 ;  /* 0x0000000000007941 */ /* 0x000fea0003800000 */
.L_x_6697:
[----:B-1-34-:R-:W1:Y:S01]  /*4240*/  S2R R4, SR_TID.X ;  /* 0x0000000000047919 */ /* 0x01ae620000002100 */
[----:B------:R-:W-:Y:S01]  /*4250*/  @!PT LDS RZ, [RZ] ;  /* 0x00000000fffff984 */ /* 0x000fe20000000800 */
[----:B------:R-:W-:Y:S01]  /*4260*/  @!PT LDS RZ, [RZ] ;  /* 0x00000000fffff984 */ /* 0x000fe20000000800 */
[----:B------:R-:W-:Y:S01]  /*4270*/  @!PT LDS RZ, [RZ] ;  /* 0x00000000fffff984 */ /* 0x000fe20000000800 */
[----:B------:R-:W-:Y:S01]  /*4280*/  @!PT LDS RZ, [RZ] ;  /* 0x00000000fffff984 */ /* 0x000fe20000000800 */
[----:B------:R3:W-:Y:S06]  /*4290*/  MEMBAR.ALL.CTA ;  /* 0x0000000000007992 */ /* 0x0007ec0000008000 */
[----:B---3--:R-:W3:Y:S01]  /*42a0*/  FENCE.VIEW.ASYNC.S ;  /* 0x00000000000073c6 */ /* 0x008ee20000000000 */
[----:B------:R-:W-:Y:S05]  /*42b0*/  WARPSYNC.ALL ;  /* 0x0000000000007948 */ /* 0x000fea0003800000 */
[----:B------:R-:W-:Y:S01]  /*42c0*/  UISETP.NE.AND UP0, UPT, UR41, URZ, UPT ;  /* 0x0000003f2900728c */ /* 0x000fe2000bf05270 */
[----:B---3--:R3:W-:Y:S05]  /*42d0*/  BAR.SYNC.DEFER_BLOCKING R46, 0x80 ;  /* 0x0002002e0000751d */ /* 0x0087ea0000010000 */
[----:B------:R-:W-:-:S02]  /*42e0*/  PLOP3.LUT P5, PT, PT, PT, UP0, 0x80, 0x0 ;  /* 0x000000000000781c */ /* 0x000fc40003faf008 */
[----:B-1----:R-:W-:-:S13]  /*42f0*/  LOP3.LUT P0, RZ, R4, 0x7f, RZ, 0xc0, !PT ;  /* 0x0000007f04ff7812 */ /* 0x002fda000780c0ff */
[----:B------:R-:W-:-:S05]  /*4300*/  @!P0 VIADD R4, R61, 0x388a0 ;  /* 0x000388a03d048836 */ /* 0x000fca0000000000 */
[----:B------:R-:W-:-:S04]  /*4310*/  @!P0 PRMT R4, RZ, 0x654, R4 ;  /* 0x00000654ff048816 */ /* 0x000fc80000000004 */
[----:B------:R3:W-:Y:S01]  /*4320*/  @!P0 SYNCS.ARRIVE.TRANS64.RED.A1T0 RZ, [R4+URZ], RZ ;  /* 0x000000ff04ff89a7 */ /* 0x0007e2000810043f */
[----:B------:R-:W-:Y:S05]  /*4330*/  @P5 BRA `(.L_x_6723) ;  /* 0x0000000000045947 */ /* 0x000fea0003800000 */
[----:B------:R-:W-:Y:S01]  /*4340*/  BPT.TRAP 0x1 ;  /* 0x000000040000795c */ /* 0x000fe20000300000 */
.L_x_6723:
[----:B------:R-:W1:Y:S01]  /*4350*/  SYNCS.PHASECHK.TRANS64.TRYWAIT P5, [R61+URZ+0x388b0], R70 ;  /* 0x0388b0463d0075a7 */ /* 0x000e6200080a017f */
[----:B------:R-:W-:Y:S04]  /*4360*/  BSSY B0, `(.L_x_6724) ;  /* 0x0000002000007945 */ /* 0x000fe80003800000 */
[----:B-1----:R-:W-:Y:S05]  /*4370*/  @!P5 BRA `(.L_x_6725) ;  /* 0x00000318009cd947 */ /* 0x002fea0003800000 */
.L_x_7067:
[----:B------:R-:W-:Y:S05]  /*4380*/  BSYNC B0 ;  /* 0x0000000000007941 */ /* 0x000fea0003800000 */
.L_x_6724:
[----:B------:R-:W-:Y:S01]  /*4390*/  ULDC.64 UR4, c[0x0][0x328] ;  /* 0x0000ca0000047ab9 */ /* 0x000fe20000000a00 */
[----:B------:R-:W-:Y:S01]  /*43a0*/  BSSY B0, `(.L_x_6726) ;  /* 0x000006d000007945 */ /* 0x000fe20003800000 */
[----:B------:R-:W-:Y:S02]  /*43b0*/  IMAD R67, R67, UR4, RZ ;  /* 0x0000000443437c24 */ /* 0x000fe4000f8e02ff */
[----:B---3--:R-:W-:-:S04]  /*43c0*/  IMAD.WIDE.U32 R4, R66, UR4, RZ ;  /* 0x0000000442047c25 */ /* 0x008fc8000f8e00ff */
        /* <DEDUP_REMOVED lines=14> */
[----:B------:R-:W-:Y:S01]  /*44b0*/  LEA.HI.X R4, R4, UR5, R7, 0x1, P5 ;  /* 0x0000000504047c11 */ /* 0x000fe2000a8f0c07 */
[----:B------:R3:W4:Y:S01]  /*44c0*/  SHFL.IDX PT, R15, R5, RZ, 0x1c1f ;  /* 0x001c1fff050f7589 */ /* 0x00072200000e0000 */
[----:B------:R-:W-:-:S03]  /*44d0*/  ISETP.GT.AND P5, PT, R68, R155, PT ;  /* 0x0000009b4400720c */ /* 0x000fc60003fa4270 */
[----:B------:R3:W0:Y:S10]  /*44e0*/  SHFL.IDX PT, R13, R4, RZ, 0x1c1f ;  /* 0x001c1fff040d7589 */ /* 0x00063400000e0000 */
[----:B---3--:R-:W-:Y:S05]  /*44f0*/  @!P5 BRA `(.L_x_6727) ;  /* 0x00000004005cd947 */ /* 0x008fea0003800000 */
[----:B------:R-:W-:Y:S01]  /*4500*/  ULDC UR4, c[0x0][0x320] ;  /* 0x0000c80000047ab9 */ /* 0x000fe20000000800 */
[----:B------:R-:W-:Y:S01]  /*4510*/  IMAD R9, R19, 0x8000, R50 ;  /* 0x0000800013097824 */ /* 0x000fe200078e0232 */
[----:B------:R-:W-:Y:S02]  /*4520*/  ISETP.GE.AND P6, PT, R16, UR4, PT ;  /* 0x0000000410007c0c */ /* 0x000fe4000bfc6270 */
[----:B------:R-:W-:Y:S01]  /*4530*/  LOP3.LUT P5, RZ, R158, 0x4, RZ, 0xc0, !PT ;  /* 0x000000049eff7812 */ /* 0x000fe200078ac0ff */
[C---:B------:R-:W-:Y:S02]  /*4540*/  IMAD R10, R9.reuse, 0x2, R2 ;  /* 0x00000002090a7824 */ /* 0x040fe400078e0202 */
[----:B------:R-:W-:-:S08]  /*4550*/  VIADD R11, R9, 0x20 ;  /* 0x00000020090b7836 */ /* 0x000fd00000000000 */
[----:B------:R-:W3:Y:S02]  /*4560*/  @!P6 LDS.128 R4, [R10+0x400] ;  /* 0x000400000a04e984 */ /* 0x000ee40000000c00 */
[----:B------:R-:W-:Y:S01]  /*4570*/  @P5 VIADD R11, R9, 0xffffffe0 ;  /* 0xffffffe0090b5836 */ /* 0x000fe20000000000 */
[----:B----4-:R-:W-:-:S03]  /*4580*/  @!P6 LEA R8, P5, R16, R15, 0x1 ;  /* 0x0000000f1008e211 */ /* 0x010fc600078a08ff */
[----:B------:R-:W-:Y:S01]  /*4590*/  IMAD R11, R11, 0x2, R2 ;  /* 0x000000020b0b7824 */ /* 0x000fe200078e0202 */
[----:B0-----:R-:W-:Y:S02]  /*45a0*/  @!P6 LEA.HI.X R9, R16, R13, R17, 0x1, P5 ;  /* 0x0000000d1009e211 */ /* 0x001fe400028f0c11 */
[----:B------:R-:W-:-:S03]  /*45b0*/  ISETP.GE.AND P5, PT, R18, UR4, PT ;  /* 0x0000000412007c0c */ /* 0x000fc6000bfa6270 */
[----:B---3--:R0:W-:Y:S10]  /*45c0*/  @!P6 ST.E.128 desc[UR46][R8.64], R4 ;  /* 0x000000040800e985 */ /* 0x0081f4000c101d2e */
[----:B------:R-:W3:Y:S01]  /*45d0*/  @!P5 LDS.128 R4, [R11+0x400] ;  /* 0x000400000b04d984 */ /* 0x000ee20000000c00 */
[----:B0-----:R-:W-:-:S04]  /*45e0*/  @!P5 LEA R8, P6, R18, R15, 0x1 ;  /* 0x0000000f1208d211 */ /* 0x001fc800078c08ff */
[----:B------:R-:W-:Y:S02]  /*45f0*/  @!P5 LEA.HI.X R9, R18, R13, R159, 0x1, P6 ;  /* 0x0000000d1209d211 */ /* 0x000fe400030f0c9f */
[----:B------:R-:W-:-:S03]  /*4600*/  ISETP.GE.AND P6, PT, R188, UR4, PT ;  /* 0x00000004bc007c0c */ /* 0x000fc6000bfc6270 */
[----:B---3--:R0:W-:Y:S10]  /*4610*/  @!P5 ST.E.128 desc[UR46][R8.64], R4 ;  /* 0x000000040800d985 */ /* 0x0081f4000c101d2e */
[----:B------:R-:W3:Y:S01]  /*4620*/  @!P6 LDS.128 R4, [R10+0x2400] ;  /* 0x002400000a04e984 */ /* 0x000ee20000000c00 */
[----:B0-----:R-:W-:-:S05]  /*4630*/  @!P6 LEA R8, P5, R188, R15, 0x1 ;  /* 0x0000000fbc08e211 */ /* 0x001fca00078a08ff */
[----:B------:R-:W-:Y:S01]  /*4640*/  @!P6 IMAD.X R9, R13, 0x1, R195, P5 ;  /* 0x000000010d09e824 */ /* 0x000fe200028e06c3 */
[----:B------:R-:W-:-:S04]  /*4650*/  ISETP.GE.AND P5, PT, R187, UR4, PT ;  /* 0x00000004bb007c0c */ /* 0x000fc8000bfa6270 */
[----:B---3--:R0:W-:Y:S09]  /*4660*/  @!P6 ST.E.128 desc[UR46][R8.64], R4 ;  /* 0x000000040800e985 */ /* 0x0081f2000c101d2e */
        /* <DEDUP_REMOVED lines=62> */
[----:B------:R-:W-:-:S05]  /*4a50*/  @!P5 IMAD.X R9, R13, 0x1, R208, P6 ;  /* 0x000000010d09d824 */ /* 0x000fca00030e06d0 */
[----:B---3--:R3:W-:Y:S03]  /*4a60*/  @!P5 ST.E.128 desc[UR46][R8.64], R4 ;  /* 0x000000040800d985 */ /* 0x0087e6000c101d2e */
.L_x_6727:
[----:B------:R-:W-:Y:S05]  /*4a70*/  BSYNC B0 ;  /* 0x0000000000007941 */ /* 0x000fea0003800000 */
.L_x_6726:
[----:B------:R-:W-:Y:S01]  /*4a80*/  @!PT LDS RZ, [RZ] ;  /* 0x00000000fffff984 */ /* 0x000fe20000000800 */
[----:B------:R-:W-:Y:S01]  /*4a90*/  @!PT LDS RZ, [RZ] ;  /* 0x00000000fffff984 */ /* 0x000fe20000000800 */
[----:B------:R-:W-:Y:S01]  /*4aa0*/  @!PT LDS RZ, [RZ] ;  /* 0x00000000fffff984 */ /* 0x000fe20000000800 */
[----:B------:R-:W-:Y:S01]  /*4ab0*/  @!PT LDS RZ, [RZ] ;  /* 0x00000000fffff984 */ /* 0x000fe20000000800 */
[----:B------:R5:W-:Y:S06]  /*4ac0*/  MEMBAR.ALL.CTA ;  /* 0x0000000000007992 */ /* 0x000bec0000008000 */
[----:B-----5:R-:W5:Y:S01]  /*4ad0*/  FENCE.VIEW.ASYNC.S ;  /* 0x00000000000073c6 */ /* 0x020f620000000000 */
[----:B------:R-:W-:Y:S02]  /*4ae0*/  VIADD R19, R19, 0x1 ;  /* 0x0000000113137836 */ /* 0x000fe40000000000 */
[----:B01----:R-:W-:Y:S01]  /*4af0*/  @!P0 VIADD R61, R61, 0x388c0 ;  /* 0x000388c03d3d8836 */ /* 0x003fe20000000000 */
[----:B-----5:R0:W-:Y:S02]  /*4b00*/  BAR.SYNC.DEFER_BLOCKING R46, 0x80 ;  /* 0x0002002e0000751d */ /* 0x0201e40000010000 */
[----:B------:R-:W-:-:S02]  /*4b10*/  ISETP.NE.AND P5, PT, R19, 0x2, PT ;  /* 0x000000021300780c */ /* 0x000fc40003fa5270 */
[----:B------:R-:W-:Y:S02]  /*4b20*/  @!P0 PRMT R61, RZ, 0x654, R61 ;  /* 0x00000654ff3d8816 */ /* 0x000fe4000000003d */
[----:B---3--:R-:W-:Y:S02]  /*4b30*/  SEL R5, RZ, 0x1, P5 ;  /* 0x00000001ff057807 */ /* 0x008fe40002800000 */
[----:B------:R-:W-:Y:S02]  /*4b40*/  SEL R19, R19, RZ, P5 ;  /* 0x000000ff13137207 */ /* 0x000fe40002800000 */
[----:B------:R-:W-:Y:S01]  /*4b50*/  LOP3.LUT R154, R154, R5, RZ, 0x3c, !PT ;  /* 0x000000059a9a7212 */ /* 0x000fe200078e3cff */
[----:B------:R0:W-:Y:S01]  /*4b60*/  @!P0 SYNCS.ARRIVE.TRANS64.RED.A1T0 RZ, [R61+URZ], RZ ;  /* 0x000000ff3dff89a7 */ /* 0x0001e2000810043f */
[----:B------:R-:W-:Y:S01]  /*4b70*/  PLOP3.LUT P0, PT, PT, PT, PT, 0x8, 0x0 ;  /* 0x000000000000781c */ /* 0x000fe20003f0e170 */
[----:B------:R-:W-:-:S12]  /*4b80*/  @P4 BRA `(.L_x_6728) ;  /* 0xffffffd8008c4947 */ /* 0x000fd8000383ffff */
.L_x_6692:
[----:B------:R-:W1:Y:S01]  /*4b90*/  LDC R0, c[0x0][0xa80] ;  /* 0x0002a000ff007b82 */ /* 0x000e620000000800 */
[----:B------:R3:W-:Y:S01]  /*4ba0*/  STL.128 [R1+0x1e0], RZ ;  /* 0x0001e0ff01007387 */ /* 0x0007e20000100c00 */
[----:B------:R-:W-:Y:S01]  /*4bb0*/  BSSY B0, `(.L_x_6729) ;  /* 0x0000027000007945 */ /* 0x000fe20003800000 */
[----:B------:R-:W-:Y:S02]  /*4bc0*/  IMAD.U32 R37, RZ, RZ, UR38 ;  /* 0x00000026ff257e24 */ /* 0x000fe4000f8e00ff */
[----:B------:R3:W-:Y:S04]  /*4bd0*/  STL.128 [R1+0x1f0], RZ ;  /* 0x0001f0ff01007387 */ /* 0x0007e80000100c00 */
[----:B------:R3:W-:Y:S04]  /*4be0*/  STL.128 [R1+0x210], RZ ;  /* 0x000210ff01007387 */ /* 0x0007e80000100c00 */
[----:B------:R3:W-:Y:S04]  /*4bf0*/  STL.128 [R1+0x220], RZ ;  /* 0x000220ff01007387 */ /* 0x0007e80000100c00 */
[----:B------:R3:W-:Y:S04]  /*4c00*/  STL.128 [R1+0x230], RZ ;  /* 0x000230ff01007387 */ /* 0x0007e80000100c00 */
[----:B------:R3:W-:Y:S04]  /*4c10*/  STL.128 [R1+0x240], RZ ;  /* 0x000240ff01007387 */ /* 0x0007e80000100c00 */
[----:B-1----:R3:W-:Y:S04]  /*4c20*/  STL [R1+0x200], R0 ;  /* 0x0002000001007387 */ /* 0x0027e80000100800 */
        /* <DEDUP_REMOVED lines=28> */
[----:B------:R-:W-:Y:S05]  /*4df0*/  @P0 BRA `(.L_x_6730) ;  /* 0x0000000000080947 */ /* 0x000fea0003800000 */
[----:B------:R-:W1:Y:S02]  /*4e00*/  FENCE.VIEW.ASYNC.G ;  /* 0x00000000000073c6 */ /* 0x000e640000000100 */
[----:B-1----:R-:W-:Y:S06]  /*4e10*/  BAR.ARV 0xc, 0x180 ;  /* 0x0306000000007b1d */ /* 0x002fec0000002000 */
.L_x_6730:
[----:B------:R-:W-:Y:S05]  /*4e20*/  BSYNC B0 ;  /* 0x0000000000007941 */ /* 0x000fea0003800000 */
.L_x_6729:
[----:B------:R-:W-:Y:S01]  /*4e30*/  UISETP.NE.AND UP0, UPT, UR41, 0x1, UPT ;  /* 0x000000012900788c */ /* 0x000fe2000bf05270 */
[----:B------:R-:W-:Y:S01]  /*4e40*/  IMAD.U32 R32, RZ, RZ, UR38 ;  /* 0x00000026ff207e24 */ /* 0x000fe2000f8e00ff */
[----:B------:R-:W-:Y:S01]  /*4e50*/  IADD3 R37, P0, R37, 0x1e0, RZ ;  /* 0x000001e025257810 */ /* 0x000fe20007f1e0ff */
[----:B------:R-:W-:Y:S03]  /*4e60*/  BSSY B7, `(.L_x_6731) ;  /* 0x00024ed000077945 */ /* 0x000fe60003800000 */
[----:B------:R-:W-:Y:S01]  /*4e70*/  PLOP3.LUT P2, PT, PT, PT, UP0, 0x80, 0x0 ;  /* 0x000000000000781c */ /* 0x000fe20003f4f008 */
[----:B------:R-:W-:Y:S01]  /*4e80*/  IMAD.X R38, RZ, RZ, UR37, P0 ;  /* 0x00000025ff267e24 */ /* 0x000fe200080e06ff */
[----:B------:R-:W-:-:S05]  /*4e90*/  IADD3 R32, P1, R32, 0x210, RZ ;  /* 0x0000021020207810 */ /* 0x000fca0007f3e0ff */
[----:B------:R-:W-:-:S06]  /*4ea0*/  IMAD.X R31, RZ, RZ, UR37, P1 ;  /* 0x00000025ff1f7e24 */ /* 0x000fcc00088e06ff */
[----:B------:R-:W-:Y:S05]  /*4eb0*/  @!P2 BRA `(.L_x_6732) ;  /* 0x00000080000ca947 */ /* 0x000fea0003800000 */
[----:B---3--:R-:W1:Y:S08]  /*4ec0*/  LDC R0, c[0x0][0x448] ;  /* 0x00011200ff007b82 */ /* 0x008e700000000800 */
[----:B------:R-:W3:Y:S01]  /*4ed0*/  LDC.64 R6, c[0x0][0xad8] ;  /* 0x0002b600ff067b82 */ /* 0x000ee20000000a00 */
[----:B-1----:R-:W-:Y:S01]  /*4ee0*/  ISETP.NE.AND P1, PT, R0, 0x1, PT ;  /* 0x000000010000780c */ /* 0x002fe20003f25270 */
[----:B------:R-:W-:Y:S01]  /*4ef0*/  VIADD R0, R194, 0x3f ;  /* 0x0000003fc2007836 */ /* 0x000fe20000000000 */
[----:B---3--:R-:W-:-:S11]  /*4f00*/  ISETP.GE.AND P2, PT, R7, 0x1, PT ;  /* 0x000000010700780c */ /* 0x008fd60003f46270 */
[----:B------:R-:W1:Y:S08]  /*4f10*/  @P1 LDC R3, c[0x0][0x44c] ;  /* 0x00011300ff031b82 */ /* 0x000e700000000800 */
[----:B------:R-:W3:Y:S01]  /*4f20*/  @P1 LDC R4, c[0x0][0x450] ;  /* 0x00011400ff041b82 */ /* 0x000ee20000000800 */
[----:B-1----:R-:W-:-:S05]  /*4f30*/  @P1 IMAD.HI.U32 R3, R0, R3, RZ ;  /* 0x0000000300031227 */ /* 0x002fca00078e00ff */
[----:B---3--:R-:W-:-:S05]  /*4f40*/  @P1 SHF.R.U32.HI R0, RZ, R4, R3 ;  /* 0x00000004ff001219 */ /* 0x008fca0000011603 */
        /* <DEDUP_REMOVED lines=14> */
.L_x_6735:
[----:B------:R-:W-:-:S13]  /*5030*/  ISETP.NE.AND P0, PT, R7, 0x1, PT ;  /* 0x000000010700780c */ /* 0x000fda0003f05270 */
[----:B------:R-:W1:Y:S02]  /*5040*/  @P0 LDC.64 R4, c[0x0][0xae0] ;  /* 0x0002b800ff040b82 */ /* 0x000e640000000a00 */
[----:B-1----:R-:W-:-:S05]  /*5050*/  @P0 IMAD.HI.U32 R4, R3, R4, RZ ;  /* 0x0000000403040227 */ /* 0x002fca00078e00ff */
[----:B------:R-:W-:-:S07]  /*5060*/  @P0 SHF.R.U32.HI R3, RZ, R5, R4 ;  /* 0x00000005ff030219 */ /* 0x000fce0000011604 */
.L_x_6736:
[----:B------:R-:W-:Y:S05]  /*5070*/  BSYNC B0 ;  /* 0x0000000000007941 */ /* 0x000fea0003800000 */
.L_x_6734:
[----:B------:R-:W-:-:S05]  /*5080*/  IMAD R3, R3, R7, R7 ;  /* 0x0000000703037224 */ /* 0x000fca00078e0207 */
[----:B------:R-:W-:-:S07]  /*5090*/  VIMNMX R0, R0, R3, PT ;  /* 0x0000000300007248 */ /* 0x000fce0003fe0100 */
.L_x_6733:
[----:B------:R-:W1:Y:S01]  /*50a0*/  @P1 LDC R5, c[0x0][0x44c] ;  /* 0x00011300ff051b82 */ /* 0x000e620000000800 */
[----:B------:R-:W-:Y:S01]  /*50b0*/  VIADD R0, R0, 0x3f ;  /* 0x0000003f00007836 */ /* 0x000fe20000000000 */
[----:B------:R-:W-:Y:S01]  /*50c0*/  ULDC UR4, c[0x0][0xad4] ;  /* 0x0002b50000047ab9 */ /* 0x000fe20000000800 */
[----:B------:R-:W-:-:S03]  /*50d0*/  IMAD.MOV.U32 R4, RZ, RZ, R194 ;  /* 0x000000ffff047224 */ /* 0x000fc600078e00c2 */
[----:B------:R-:W-:Y:S02]  /*50e0*/  SHF.R.S32.HI R3, RZ, 0x1f, R0 ;  /* 0x0000001fff037819 */ /* 0x000fe40000011400 */
[----:B------:R-:W3:Y:S02]  /*50f0*/  @P1 LDC R6, c[0x0][0x450] ;  /* 0x00011400ff061b82 */ /* 0x000ee40000000800 */
[----:B------:R-:W-:-:S04]  /*5100*/  LEA.HI R3, R3, R0, RZ, 0x6 ;  /* 0x0000000003037211 */ /* 0x000fc800078f30ff */
[----:B------:R-:W-:-:S04]  /*5110*/  SHF.R.S32.HI R0, RZ, 0x6, R3 ;  /* 0x00000006ff007819 */ /* 0x000fc80000011403 */
[----:B------:R-:W-:Y:S01]  /*5120*/  VIMNMX R13, R39, R0, PT ;  /* 0x00000000270d7248 */ /* 0x000fe20003fe0100 */
[----:B-1----:R-:W-:-:S05]  /*5130*/  @P1 IMAD.HI.U32 R5, R194, R5, RZ ;  /* 0x00000005c2051227 */ /* 0x002fca00078e00ff */
[----:B---3--:R-:W-:-:S05]  /*5140*/  @P1 SHF.R.U32.HI R4, RZ, R6, R5 ;  /* 0x00000006ff041219 */ /* 0x008fca0000011605 */
        /* <DEDUP_REMOVED lines=13> */
.L_x_6739:
[----:B------:R-:W-:-:S13]  /*5220*/  ISETP.NE.AND P0, PT, R7, 0x1, PT ;  /* 0x000000010700780c */ /* 0x000fda0003f05270 */
[----:B------:R-:W1:Y:S02]  /*5230*/  @P0 LDC.64 R4, c[0x0][0xae0] ;  /* 0x0002b800ff040b82 */ /* 0x000e640000000a00 */
[----:B-1----:R-:W-:-:S05]  /*5240*/  @P0 IMAD.HI.U32 R4, R191, R4, RZ ;  /* 0x00000004bf040227 */ /* 0x002fca00078e00ff */
[----:B------:R-:W-:-:S07]  /*5250*/  @P0 SHF.R.U32.HI R191, RZ, R5, R4 ;  /* 0x00000005ffbf0219 */ /* 0x000fce0000011604 */
.L_x_6740:
[----:B------:R-:W-:Y:S05]  /*5260*/  BSYNC B0 ;  /* 0x0000000000007941 */ /* 0x000fea0003800000 */
.L_x_6738:
[----:B------:R-:W-:-:S05]  /*5270*/  IMAD R191, R191, R7, RZ ;  /* 0x00000007bfbf7224 */ /* 0x000fca00078e02ff */
[----:B------:R-:W-:-:S07]  /*5280*/  VIMNMX R0, R0, R191, !PT ;  /* 0x000000bf00007248 */ /* 0x000fce0007fe0100 */
.L_x_6737:
[----:B------:R-:W-:-:S04]  /*5290*/  SHF.R.S32.HI R3, RZ, 0x1f, R0 ;  /* 0x0000001fff037819 */ /* 0x000fc80000011400 */
[----:B------:R-:W-:-:S04]  /*52a0*/  LEA.HI R3, R3, R0, RZ, 0x6 ;  /* 0x0000000003037211 */ /* 0x000fc800078f30ff */
[--C-:B------:R-:W-:Y:S02]  /*52b0*/  SHF.R.S32.HI R0, RZ, 0x6, R3.reuse ;  /* 0x00000006ff007819 */ /* 0x100fe40000011403 */
[----:B------:R-:W-:Y:S02]  /*52c0*/  PRMT R3, RZ, 0x7610, R3 ;  /* 0x00007610ff037816 */ /* 0x000fe40000000003 */
[----:B------:R-:W-:-:S04]  /*52d0*/  VIMNMX R0, RZ, R0, !PT ;  /* 0x00000000ff007248 */ /* 0x000fc80007fe0100 */
[----:B------:R-:W-:-:S13]  /*52e0*/  ISETP.GT.AND P0, PT, R13, R0, PT ;  /* 0x000000000d00720c */ /* 0x000fda0003f04270 */
[----:B------:R-:W-:Y:S05]  /*52f0*/  @!P0 BRA `(.L_x_6741) ;  /* 0x00000248008c8947 */ /* 0x000fea0003800000 */
        /* <DEDUP_REMOVED lines=33> */
[----:B-----5:R-:W4:Y:S04]  /*5510*/  LDL R36, [R1+0x280] ;  /* 0x0002800001247983 */ /* 0x020f280000100800 */
        /* <DEDUP_REMOVED lines=19> */
[----:B0-----:R-:W4:Y:S04]  /*5650*/  LDL R46, [R1+0x2d0] ;  /* 0x0002d000012e7983 */ /* 0x001f280000100800 */
        /* <DEDUP_REMOVED lines=59> */
[----:B---3--:R0:W-:Y:S04]  /*5a10*/  STL [R1+0x210], R8 ;  /* 0x0002100801007387 */ /* 0x0081e80000100800 */
[----:B----4-:R-:W3:Y:S04]  /*5a20*/  LDL R15, [R1+0x2e4] ;  /* 0x0002e400010f7983 */ /* 0x010ee80000100800 */
        /* <DEDUP_REMOVED lines=16> */
[----:B------:R-:W0:Y:S02]  /*5b30*/  SHFL.IDX PT, R3, R4, RZ, 0x1f ;  /* 0x00001fff04037589 */ /* 0x000e2400000e0000 */
[----:B0-----:R-:W-:-:S04]  /*5b40*/  LEA.HI R4, R3, R3, RZ, 0x1 ;  /* 0x0000000303047211 */ /* 0x001fc800078f08ff */
[----:B------:R-:W-:-:S05]  /*5b50*/  LOP3.LUT R4, R4, 0x1fffe, RZ, 0xc0, !PT ;  /* 0x0001fffe04047812 */ /* 0x000fca00078ec0ff */
[----:B------:R-:W-:-:S04]  /*5b60*/  IMAD.IADD R3, R3, 0x1, -R4 ;  /* 0x0000000103037824 */ /* 0x000fc800078e0a04 */
[----:B------:R-:W-:-:S04]  /*5b70*/  IMAD R3, R3, 0x8000, R2 ;  /* 0x0000800003037824 */ /* 0x000fc800078e0202 */
[----:B------:R-:W-:Y:S02]  /*5b80*/  VIADD R3, R3, 0x400 ;  /* 0x0000040003037836 */ /* 0x000fe40000000000 */
[----:B------:R-:W-:-:S03]  /*5b90*/  VIADD R4, R2, 0x36400 ;  /* 0x0003640002047836 */ /* 0x000fc60000000000 */
[----:B------:R-:W-:Y:S02]  /*5ba0*/  SHF.R.U32.HI R3, RZ, 0x4, R3 ;  /* 0x00000004ff037819 */ /* 0x000fe40000011603 */
[----:B------:R-:W-:Y:S02]  /*5bb0*/  SHF.R.U32.HI R4, RZ, 0x4, R4 ;  /* 0x00000004ff047819 */ /* 0x000fe40000011604 */
[----:B------:R-:W-:Y:S02]  /*5bc0*/  LOP3.LUT R3, R3, 0x3fff, RZ, 0xc0, !PT ;  /* 0x00003fff03037812 */ /* 0x000fe400078ec0ff */
[----:B------:R-:W-:Y:S02]  /*5bd0*/  LOP3.LUT R4, R4, 0x3fff, RZ, 0xc0, !PT ;  /* 0x00003fff04047812 */ /* 0x000fe400078ec0ff */
[----:B------:R-:W-:Y:S01]  /*5be0*/  LOP3.LUT R3, R3, 0x2000000, RZ, 0xfc, !PT ;  /* 0x0200000003037812 */ /* 0x000fe200078efcff */
[----:B------:R0:W-:Y:S01]  /*5bf0*/  STL [R1+0x2d8], R5 ;  /* 0x0002d80501007387 */ /* 0x0001e20000100800 */
[----:B------:R-:W-:-:S03]  /*5c00*/  LOP3.LUT R4, R4, 0x10000, RZ, 0xfc, !PT ;  /* 0x0001000004047812 */ /* 0x000fc600078efcff */
[----:B------:R1:W-:Y:S01]  /*5c10*/  STL [R1+0x2dc], R7 ;  /* 0x0002dc0701007387 */ /* 0x0003e20000100800 */
[----:B------:R-:W-:Y:S02]  /*5c20*/  IMAD R6, R6, 0x1000, R3 ;  /* 0x0000100006067824 */ /* 0x000fe400078e0203 */
[----:B0-----:R-:W-:Y:S02]  /*5c30*/  IMAD.MOV.U32 R5, RZ, RZ, 0x40000040 ;  /* 0x40000040ff057424 */ /* 0x001fe400078e00ff */
[----:B-1----:R-:W-:Y:S01]  /*5c40*/  IMAD.MOV.U32 R7, RZ, RZ, 0x40000040 ;  /* 0x40000040ff077424 */ /* 0x002fe200078e00ff */
[----:B------:R0:W-:Y:S01]  /*5c50*/  STL [R1+0x220], R24 ;  /* 0x0002201801007387 */ /* 0x0001e20000100800 */
[----:B------:R-:W-:Y:S02]  /*5c60*/  R2UR UR6, R6 ;  /* 0x00000000060672ca */ /* 0x000fe400000e0000 */
[----:B------:R-:W-:Y:S01]  /*5c70*/  R2UR UR4, R4 ;  /* 0x00000000040472ca */ /* 0x000fe200000e0000 */
[----:B------:R1:W-:Y:S01]  /*5c80*/  STL [R1+0x2ec], R25 ;  /* 0x0002ec1901007387 */ /* 0x0003e20000100800 */
[----:B------:R-:W-:-:S02]  /*5c90*/  R2UR UR7, R7 ;  /* 0x00000000070772ca */ /* 0x000fc400000e0000 */
[----:B------:R-:W-:Y:S01]  /*5ca0*/  R2UR UR5, R5 ;  /* 0x00000000050572ca */ /* 0x000fe200000e0000 */
[----:B0-----:R-:W-:Y:S02]  /*5cb0*/  VIADD R24, R6, 0x80 ;  /* 0x0000008006187836 */ /* 0x001fe40000000000 */
[----:B-1----:R-:W-:Y:S01]  /*5cc0*/  IMAD.MOV.U32 R25, RZ, RZ, 0x40000040 ;  /* 0x40000040ff197424 */ /* 0x002fe200078e00ff */
[----:B------:R-:W-:Y:S02]  /*5cd0*/  STL [R1+0x214], R78 ;  /* 0x0002144e01007387 */ /* 0x000fe40000100800 */
[----:B------:R-:W-:Y:S02]  /*5ce0*/  R2UR UR10, R24 ;  /* 0x00000000180a72ca */ /* 0x000fe400000e0000 */
[----:B------:R-:W-:Y:S01]  /*5cf0*/  STL [R1+0x218], R80 ;  /* 0x0002185001007387 */ /* 0x000fe20000100800 */
[----:B------:R-:W-:-:S03]  /*5d00*/  R2UR UR11, R25 ;  /* 0x00000000190b72ca */ /* 0x000fc600000e0000 */
        /* <DEDUP_REMOVED lines=103> */
[----:B0-----:R-:W-:-:S06]  /*6380*/  WARPGROUP.ARRIVE ;  /* 0x00000000000079c5 */ /* 0x001fcc0000000000 */
[----:B------:R-:W-:Y:S01]  /*6390*/  HGMMA.64x256x16.F32 R24, gdesc[UR4].tnspB, RZ, !UPT, gsb0 ;  /* 0x43e00000041879f0 */ /* 0x000fe2000c0008ff */
[----:B------:R0:W-:Y:S04]  /*63a0*/  STL [R1+0x3d0], R11 ;  /* 0x0003d00b01007387 */ /* 0x0001e80000100800 */
[----:B------:R1:W-:Y:S01]  /*63b0*/  STL [R1+0x3d4], R10 ;  /* 0x0003d40a01007387 */ /* 0x0003e20000100800 */
[----:B0-----:R-:W-:Y:S02]  /*63c0*/  IMAD.MOV.U32 R11, RZ, RZ, 0x40000040 ;  /* 0x40000040ff0b7424 */ /* 0x001fe400078e00ff */
[----:B-1----:R-:W-:-:S03]  /*63d0*/  VIADD R10, R4, 0x2 ;  /* 0x00000002040a7836 */ /* 0x002fc60000000000 */
[----:B------:R-:W-:Y:S02]  /*63e0*/  R2UR UR9, R11 ;  /* 0x000000000b0972ca */ /* 0x000fe400000e0000 */
[----:B------:R-:W-:Y:S01]  /*63f0*/  R2UR UR8, R10 ;  /* 0x000000000a0872ca */ /* 0x000fe200000e0000 */
[----:B---3--:R-:W-:Y:S04]  /*6400*/  STL [R1+0x2e4], R15 ;  /* 0x0002e40f01007387 */ /* 0x008fe80000100800 */
[----:B----4-:R-:W-:Y:S04]  /*6410*/  STL [R1+0x2e8], R21 ;  /* 0x0002e81501007387 */ /* 0x010fe80000100800 */
        /* <DEDUP_REMOVED lines=15> */
[----:B0-----:R-:W-:-:S02]  /*6510*/  IMAD.MOV.U32 R9, RZ, RZ, 0x40000040 ;  /* 0x40000040ff097424 */ /* 0x001fc400078e00ff */
[----:B------:R-:W-:Y:S01]  /*6520*/  IMAD.MOV.U32 R7, RZ, RZ, 0x40000040 ;  /* 0x40000040ff077424 */ /* 0x000fe200078e00ff */
[----:B------:R0:W5:Y:S01]  /*6530*/  LDL R15, [R1+0x1c8] ;  /* 0x0001c800010f7983 */ /* 0x0001620000100800 */
[----:B-1----:R-:W-:Y:S01]  /*6540*/  VIADD R8, R6, 0x100 ;  /* 0x0000010006087836 */ /* 0x002fe20000000000 */
        /* <DEDUP_REMOVED lines=34> */
[----:B------:R-:W-:Y:S01]  /*6770*/  HGMMA.64x256x16.F32 R24, gdesc[UR8].tnspB, R24, gsb0 ;  /* 0x43e00000081879f0 */ /* 0x000fe20008000818 */
[----:B------:R-:W-:Y:S01]  /*6780*/  R2UR UR6, R8 ;  /* 0x00000000080672ca */ /* 0x000fe200000e0000 */
[----:B------:R-:W-:Y:S01]  /*6790*/  VIADD R8, R4, 0x4 ;  /* 0x0000000404087836 */ /* 0x000fe20000000000 */
[----:B------:R-:W-:Y:S01]  /*67a0*/  R2UR UR7, R9 ;  /* 0x00000000090772ca */ /* 0x000fe200000e0000 */
[----:B------:R-:W-:-:S03]  /*67b0*/  IMAD.MOV.U32 R9, RZ, RZ, 0x40000040 ;  /* 0x40000040ff097424 */ /* 0x000fc600078e00ff */
        /* <DEDUP_REMOVED lines=114> */
[----:B------:R-:W4:Y:S04]  /*6ee0*/  LDL R82, [R1+0x218] ;  /* 0x0002180001527983 */ /* 0x000f280000100800 */
[----:B--2---:R-:W2:Y:S04]  /*6ef0*/  LDL R84, [R1+0x21c] ;  /* 0x00021c0001547983 */ /* 0x004ea80000100800 */
[----:B------:R-:W2:Y:S04]  /*6f00*/  LDL R14, [R1+0x220] ;  /* 0x00022000010e7983 */ /* 0x000ea80000100800 */
[----:B------:R-:W2:Y:S04]  /*6f10*/  LDL R86, [R1+0x224] ;  /* 0x0002240001567983 */ /* 0x000ea80000100800 */
[----:B---3--:R-:W3:Y:S04]  /*6f20*/  LDL R88, [R1+0x228] ;  /* 0x0002280001587983 */ /* 0x008ee80000100800 */
[----:B------:R-:W3:Y:S04]  /*6f30*/  LDL R90, [R1+0x22c] ;  /* 0x00022c00015a7983 */ /* 0x000ee80000100800 */
[----:B------:R-:W3:Y:S04]  /*6f40*/  LDL R20, [R1+0x230] ;  /* 0x0002300001147983 */ /* 0x000ee80000100800 */
[----:B----4-:R-:W4:Y:S04]  /*6f50*/  LDL R92, [R1+0x234] ;  /* 0x00023400015c7983 */ /* 0x010f280000100800 */
        /* <DEDUP_REMOVED lines=118> */
[----:B------:R0:W-:Y:S04]  /*76c0*/  STL [R1+0x210], R12 ;  /* 0x0002100c01007387 */ /* 0x0001e80000100800 */
[----:B------:R0:W-:Y:S04]  /*76d0*/  STL [R1+0x214], R80 ;  /* 0x0002145001007387 */ /* 0x0001e80000100800 */
[----:B------:R0:W-:Y:S04]  /*76e0*/  STL [R1+0x218], R82 ;  /* 0x0002185201007387 */ /* 0x0001e80000100800 */
[----:B--2---:R0:W-:Y:S04]  /*76f0*/  STL [R1+0x21c], R84 ;  /* 0x00021c5401007387 */ /* 0x0041e80000100800 */
[----:B------:R0:W-:Y:S04]  /*7700*/  STL [R1+0x220], R14 ;  /* 0x0002200e01007387 */ /* 0x0001e80000100800 */
[----:B------:R0:W-:Y:S04]  /*7710*/  STL [R1+0x224], R86 ;  /* 0x0002245601007387 */ /* 0x0001e80000100800 */
[----:B---3--:R0:W-:Y:S04]  /*7720*/  STL [R1+0x228], R88 ;  /* 0x0002285801007387 */ /* 0x0081e80000100800 */
[----:B------:R0:W-:Y:S04]  /*7730*/  STL [R1+0x22c], R90 ;  /* 0x00022c5a01007387 */ /* 0x0001e80000100800 */
        /* <DEDUP_REMOVED lines=121> */
[----:B------:R-:W-:-:S13]  /*7ed0*/  ISETP.NE.AND P0, PT, RZ, UR41, PT ;  /* 0x00000029ff007c0c */ /* 0x000fda000bf05270 */
[----:B0-----:R-:W-:Y:S05]  /*7ee0*/  @P0 BRA `(.L_x_6742) ;  /* 0x0000000000040947 */ /* 0x001fea0003800000 */
[----:B------:R-:W-:Y:S01]  /*7ef0*/  BPT.TRAP 0x1 ;  /* 0x000000040000795c */ /* 0x000fe20000300000 */
.L_x_6742:
[----:B------:R-:W-:Y:S01]  /*7f00*/  VIADD R20, R13, 0xfffffffe ;  /* 0xfffffffe0d147836 */ /* 0x000fe20000000000 */
[----:B------:R-:W-:Y:S01]  /*7f10*/  BSSY B0, `(.L_x_6743) ;  /* 0x00003e8000007945 */ /* 0x000fe20003800000 */
[----:B-----5:R-:W-:-:S03]  /*7f20*/  IMAD R15, R15, 0x8, R2 ;  /* 0x000000080f0f7824 */ /* 0x020fc600078e0202 */
[----:B------:R-:W-:Y:S01]  /*7f30*/  ISETP.GE.AND P0, PT, R20, R0, PT ;  /* 0x000000001400720c */ /* 0x000fe20003f06270 */
[----:B------:R-:W-:-:S05]  /*7f40*/  VIADD R12, R15, 0x38860 ;  /* 0x000388600f0c7836 */ /* 0x000fca0000000000 */
[----:B------:R-:W-:-:S04]  /*7f50*/  PRMT R12, R23, 0x654, R12 ;  /* 0x00000654170c7816 */ /* 0x000fc8000000000c */
[----:B------:R0:W-:Y:S03]  /*7f60*/  SYNCS.ARRIVE.TRANS64.RED.A1T0 RZ, [R12+URZ], RZ ;  /* 0x000000ff0cff79a7 */ /* 0x0001e6000810043f */
[----:B------:R-:W-:Y:S05]  /*7f70*/  @!P0 BRA `(.L_x_6744) ;  /* 0x0000003c00848947 */ /* 0x000fea0003800000 */
.L_x_6746:
        /* <DEDUP_REMOVED lines=60> */
[----:B01----:R-:W4:Y:S04]  /*8340*/  LDL.64 R12, [R1+0x3c8] ;  /* 0x0003c800010c7983 */ /* 0x003f280000100a00 */
[----:B------:R-:W4:Y:S04]  /*8350*/  LDL.64 R28, [R1+0x3d8] ;  /* 0x0003d800011c7983 */ /* 0x000f280000100a00 */
[----:B------:R-:W4:Y:S04]  /*8360*/  LDL.64 R26, [R1+0x3e8] ;  /* 0x0003e800011a7983 */ /* 0x000f280000100a00 */
[----:B------:R-:W4:Y:S04]  /*8370*/  LDL.64 R24, [R1+0x3f8] ;  /* 0x0003f80001187983 */ /* 0x000f280000100a00 */
[----:B------:R-:W4:Y:S01]  /*8380*/  LDL.64 R14, [R1+0x408] ;  /* 0x00040800010e7983 */ /* 0x000f220000100a00 */
[----:B--2---:R-:W-:-:S04]  /*8390*/  IMAD R149, R21, 0x40, R192 ;  /* 0x0000004015957824 */ /* 0x004fc800078e02c0 */
[----:B------:R-:W-:Y:S01]  /*83a0*/  IMAD R22, R149, 0x4, R2 ;  /* 0x0000000495167824 */ /* 0x000fe200078e0202 */
[----:B------:R-:W-:Y:S06]  /*83b0*/  BAR.SYNC.DEFER_BLOCKING 0xe, 0x100 ;  /* 0x0384000000007b1d */ /* 0x000fec0000010000 */
[----:B------:R-:W3:Y:S04]  /*83c0*/  LDS R148, [R22+0x38400] ;  /* 0x0384000016947984 */ /* 0x000ee80000000800 */
[----:B------:R-:W0:Y:S01]  /*83d0*/  LDS R22, [R22+0x38420] ;  /* 0x0384200016167984 */ /* 0x000e220000000800 */
[C---:B---3--:R-:W-:Y:S01]  /*83e0*/  FMUL.FTZ R147, R148.reuse, R147 ;  /* 0x0000009394937220 */ /* 0x048fe20000410000 */
[C---:B------:R-:W-:Y:S01]  /*83f0*/  FMUL.FTZ R146, R148.reuse, R146 ;  /* 0x0000009294927220 */ /* 0x040fe20000410000 */
[C---:B----4-:R-:W-:Y:S01]  /*8400*/  FMUL.FTZ R145, R148.reuse, R145 ;  /* 0x0000009194917220 */ /* 0x050fe20000410000 */
        /* <DEDUP_REMOVED lines=63> */
[----:B------:R-:W-:Y:S01]  /*8800*/  STL.64 [R1+0x220], R146 ;  /* 0x0002209201007387 */ /* 0x000fe20000100a00 */
[C---:B------:R-:W-:Y:S01]  /*8810*/  FMUL.FTZ R85, R22.reuse, R85 ;  /* 0x0000005516557220 */ /* 0x040fe20000410000 */
[----:B------:R-:W-:-:S02]  /*8820*/  FMUL.FTZ R84, R22, R84 ;  /* 0x0000005416547220 */ /* 0x000fc40000410000 */
[----:B------:R-:W-:Y:S01]  /*8830*/  STL.64 [R1+0x230], R144 ;  /* 0x0002309001007387 */ /* 0x000fe20000100a00 */
[C---:B------:R-:W-:Y:S01]  /*8840*/  FMUL.FTZ R73, R22.reuse, R73 ;  /* 0x0000004916497220 */ /* 0x040fe20000410000 */
[C---:B------:R-:W-:Y:S02]  /*8850*/  FMUL.FTZ R72, R22.reuse, R72 ;  /* 0x0000004816487220 */ /* 0x040fe40000410000 */
[----:B------:R-:W-:Y:S01]  /*8860*/  STL.64 [R1+0x240], R142 ;  /* 0x0002408e01007387 */ /* 0x000fe20000100a00 */
[C---:B------:R-:W-:Y:S01]  /*8870*/  FMUL.FTZ R81, R22.reuse, R81 ;  /* 0x0000005116517220 */ /* 0x040fe20000410000 */
[C---:B------:R-:W-:Y:S02]  /*8880*/  FMUL.FTZ R80, R22.reuse, R80 ;  /* 0x0000005016507220 */ /* 0x040fe40000410000 */
        /* <DEDUP_REMOVED lines=404> */
[----:B------:R-:W-:Y:S01]  /*a1d0*/  VIADD R22, R21, 0x1 ;  /* 0x0000000115167836 */ /* 0x000fe20000000000 */
[----:B------:R-:W-:Y:S01]  /*a1e0*/  R2UR UR4, R4 ;  /* 0x00000000040472ca */ /* 0x000fe200000e0000 */
[----:B------:R-:W-:Y:S01]  /*a1f0*/  IMAD.MOV.U32 R13, RZ, RZ, 0x40000040 ;  /* 0x40000040ff0d7424 */ /* 0x000fe200078e00ff */
[----:B------:R-:W-:Y:S01]  /*a200*/  R2UR UR5, R5 ;  /* 0x00000000050572ca */ /* 0x000fe200000e0000 */
[----:B------:R-:W-:Y:S01]  /*a210*/  IMAD.MOV.U32 R15, RZ, RZ, 0x40000040 ;  /* 0x40000040ff0f7424 */ /* 0x000fe200078e00ff */
[----:B------:R-:W-:Y:S01]  /*a220*/  ISETP.NE.AND P0, PT, R22, 0x2, PT ;  /* 0x000000021600780c */ /* 0x000fe20003f05270 */
[----:B------:R0:W-:Y:S01]  /*a230*/  STL [R1+0x1c8], R22 ;  /* 0x0001c81601007387 */ /* 0x0001e20000100800 */
[----:B------:R-:W-:Y:S01]  /*a240*/  R2UR UR7, R13 ;  /* 0x000000000d0772ca */ /* 0x000fe200000e0000 */
[----:B------:R-:W-:-:S10]  /*a250*/  IMAD.MOV.U32 R13, RZ, RZ, 0x40000040 ;  /* 0x40000040ff0d7424 */ /* 0x000fd400078e00ff */
[----:B0-----:R-:W-:-:S04]  /*a260*/  @!P0 IMAD.MOV.U32 R22, RZ, RZ, RZ ;  /* 0x000000ffff168224 */ /* 0x001fc800078e00ff */
[----:B------:R-:W-:-:S04]  /*a270*/  IMAD R12, R22, 0x1000, R3 ;  /* 0x00001000160c7824 */ /* 0x000fc800078e0203 */
[C---:B------:R-:W-:Y:S01]  /*a280*/  VIADD R14, R12.reuse, 0x80 ;  /* 0x000000800c0e7836 */ /* 0x040fe20000000000 */
[----:B------:R-:W-:Y:S01]  /*a290*/  R2UR UR6, R12 ;  /* 0x000000000c0672ca */ /* 0x000fe200000e0000 */
[----:B--2---:R-:W-:-:S12]  /*a2a0*/  WARPGROUP.ARRIVE ;  /* 0x00000000000079c5 */ /* 0x004fd80000000000 */
        /* <DEDUP_REMOVED lines=43> */
[----:B------:R-:W-:Y:S02]  /*a560*/  R2UR UR6, R14 ;  /* 0x000000000e0672ca */ /* 0x000fe400000e0000 */
[----:B------:R-:W-:Y:S02]  /*a570*/  R2UR UR7, R15 ;  /* 0x000000000f0772ca */ /* 0x000fe400000e0000 */
        /* <DEDUP_REMOVED lines=38> */
[----:B------:R-:W-:Y:S01]  /*a7e0*/  R2UR UR7, R13 ;  /* 0x000000000d0772ca */ /* 0x000fe200000e0000 */
[----:B------:R-:W2:Y:S01]  /*a7f0*/  LDL R12, [R1+0x1d0] ;  /* 0x0001d000010c7983 */ /* 0x000ea20000100800 */
[----:B------:R-:W-:Y:S02]  /*a800*/  R2UR UR4, R6 ;  /* 0x00000000060472ca */ /* 0x000fe400000e0000 */
[----:B------:R-:W-:Y:S01]  /*a810*/  R2UR UR5, R7 ;  /* 0x00000000070572ca */ /* 0x000fe200000e0000 */
[----:B------:R-:W3:Y:S04]  /*a820*/  @!P0 LDL R13, [R1+0x1cc] ;  /* 0x0001cc00010d8983 */ /* 0x000ee80000100800 */
        /* <DEDUP_REMOVED lines=70> */
[----:B------:R-:W3:Y:S04]  /*ac90*/  LDL R22, [R1+0x210] ;  /* 0x0002100001167983 */ /* 0x000ee80000100800 */
[----:B-1----:R-:W3:Y:S04]  /*aca0*/  LDL R86, [R1+0x214] ;  /* 0x0002140001567983 */ /* 0x002ee80000100800 */
        /* <DEDUP_REMOVED lines=125> */
[----:B------:R-:W3:Y:S01]  /*b480*/  LDL R131, [R1+0x40c] ;  /* 0x00040c0001837983 */ /* 0x000ee20000100800 */
[----:B------:R-:W-:Y:S01]  /*b490*/  VIADD R12, R12, 0x1 ;  /* 0x000000010c0c7836 */ /* 0x000fe20000000000 */
[----:B------:R-:W-:-:S02]  /*b4a0*/  UISETP.NE.AND UP0, UPT, UR41, URZ, UPT ;  /* 0x0000003f2900728c */ /* 0x000fc4000bf05270 */
[----:B------:R0:W-:Y:S04]  /*b4b0*/  STL [R1+0x210], R22 ;  /* 0x0002101601007387 */ /* 0x0001e80000100800 */
        /* <DEDUP_REMOVED lines=26> */
[----:B---3--:R0:W-:Y:S04]  /*b660*/  STL [R1+0x278], R124 ;  /* 0x0002787c01007387 */ /* 0x0081e80000100800 */
        /* <DEDUP_REMOVED lines=102> */
[----:B------:R-:W-:-:S02]  /*bcd0*/  PLOP3.LUT P1, PT, PT, PT, UP0, 0x80, 0x0 ;  /* 0x000000000000781c */ /* 0x000fc40003f2f008 */
[----:B------:R-:W-:-:S05]  /*bce0*/  @!P0 LOP3.LUT R14, R13, 0x1, RZ, 0x3c, !PT ;  /* 0x000000010d0e8812 */ /* 0x000fca00078e3cff */
[----:B------:R0:W-:Y:S01]  /*bcf0*/  @!P0 STL [R1+0x1cc], R14 ;  /* 0x0001cc0e01008387 */ /* 0x0001e20000100800 */
[C---:B------:R-:W-:Y:S01]  /*bd00*/  ISETP.GT.AND P0, PT, R20.reuse, R0, PT ;  /* 0x000000001400720c */ /* 0x040fe20003f04270 */
[----:B------:R-:W-:-:S04]  /*bd10*/  VIADD R20, R20, 0xffffffff ;  /* 0xffffffff14147836 */ /* 0x000fc80000000000 */
[----:B------:R-:W-:Y:S08]  /*bd20*/  @P1 BRA `(.L_x_6745) ;  /* 0x0000000000041947 */ /* 0x000ff00003800000 */
[----:B------:R-:W-:Y:S01]  /*bd30*/  BPT.TRAP 0x1 ;  /* 0x000000040000795c */ /* 0x000fe20000300000 */
.L_x_6745:
[----:B-----5:R-:W-:-:S04]  /*bd40*/  IMAD R15, R15, 0x8, R2 ;  /* 0x000000080f0f7824 */ /* 0x020fc800078e0202 */
[----:B0-----:R-:W-:-:S05]  /*bd50*/  VIADD R12, R15, 0x38860 ;  /* 0x000388600f0c7836 */ /* 0x001fca0000000000 */
[----:B------:R-:W-:-:S04]  /*bd60*/  PRMT R12, R23, 0x654, R12 ;  /* 0x00000654170c7816 */ /* 0x000fc8000000000c */
[----:B------:R1:W-:Y:S01]  /*bd70*/  SYNCS.ARRIVE.TRANS64.RED.A1T0 RZ, [R12+URZ], RZ ;  /* 0x000000ff0cff79a7 */ /* 0x0003e2000810043f */
[----:B------:R-:W-:Y:S05]  /*bd80*/  @P0 BRA `(.L_x_6746) ;  /* 0xffffffc0007c0947 */ /* 0x000fea000383ffff */
.L_x_6744:
[----:B------:R-:W-:Y:S05]  /*bd90*/  BSYNC B0 ;  /* 0x0000000000007941 */ /* 0x000fea0003800000 */
.L_x_6743:
        /* <DEDUP_REMOVED lines=37> */
[----:B01----:R-:W5:Y:S04]  /*bff0*/  LDL.64 R12, [R1+0x250] ;  /* 0x00025000010c7983 */ /* 0x003f680000100a00 */
        /* <DEDUP_REMOVED lines=27> */
[----:B------:R-:W5:Y:S04]  /*c1b0*/  LDL R3, [R1+0x1d0] ;  /* 0x0001d00001037983 */ /* 0x000f680000100800 */
[----:B------:R-:W5:Y:S01]  /*c1c0*/  LDL R0, [R1+0x1c8] ;  /* 0x0001c80001007983 */ /* 0x000f620000100800 */
[----:B--2---:R-:W-:-:S04]  /*c1d0*/  IMAD R137, R137, 0x40, R192 ;  /* 0x0000004089897824 */ /* 0x004fc800078e02c0 */
[----:B------:R-:W-:Y:S01]  /*c1e0*/  IMAD R2, R137, 0x4, R2 ;  /* 0x0000000489027824 */ /* 0x000fe200078e0202 */
[----:B------:R-:W-:Y:S06]  /*c1f0*/  BAR.SYNC.DEFER_BLOCKING 0xe, 0x100 ;  /* 0x0384000000007b1d */ /* 0x000fec0000010000 */
[----:B------:R-:W-:Y:S04]  /*c200*/  LDS R136, [R2+0x38400] ;  /* 0x0384000002887984 */ /* 0x000fe80000000800 */
[----:B------:R-:W3:Y:S02]  /*c210*/  LDS R2, [R2+0x38420] ;  /* 0x0384200002027984 */ /* 0x000ee40000000800 */
[C---:B---3--:R-:W-:Y:S01]  /*c220*/  FMUL.FTZ R73, R2.reuse, R73 ;  /* 0x0000004902497220 */ /* 0x048fe20000410000 */
[C---:B------:R-:W-:Y:S01]  /*c230*/  FMUL.FTZ R72, R2.reuse, R72 ;  /* 0x0000004802487220 */ /* 0x040fe20000410000 */
[C---:B----4-:R-:W-:Y:S01]  /*c240*/  FMUL.FTZ R75, R2.reuse, R75 ;  /* 0x0000004b024b7220 */ /* 0x050fe20000410000 */
[C---:B------:R-:W-:Y:S01]  /*c250*/  FMUL.FTZ R74, R2.reuse, R74 ;  /* 0x0000004a024a7220 */ /* 0x040fe20000410000 */
        /* <DEDUP_REMOVED lines=124> */
[----:B------:R-:W-:-:S02]  /*ca20*/  VIADD R2, R3, 0x1 ;  /* 0x0000000103027836 */ /* 0x000fc40000000000 */
        /* <DEDUP_REMOVED lines=69> */
[----:B------:R-:W-:-:S12]  /*ce80*/  IMAD.MOV.U32 R3, RZ, RZ, 0x1 ;  /* 0x00000001ff037424 */ /* 0x000fd800078e00ff */
[----:B-1----:R-:W-:Y:S05]  /*ce90*/  @P0 BRA `(.L_x_6741) ;  /* 0x000001cc00a40947 */ /* 0x002fea0003800000 */
[----:B------:R-:W2:Y:S04]  /*cea0*/  LDL R0, [R1+0x1cc] ;  /* 0x0001cc0001007983 */ /* 0x000ea80000100800 */
[----:B------:R1:W-:Y:S01]  /*ceb0*/  STL [R1+0x1c8], RZ ;  /* 0x0001c8ff01007387 */ /* 0x0003e20000100800 */
[----:B--2---:R-:W-:-:S05]  /*cec0*/  LOP3.LUT R0, R0, 0x1, RZ, 0x3c, !PT ;  /* 0x0000000100007812 */ /* 0x004fca00078e3cff */
[----:B------:R1:W-:Y:S01]  /*ced0*/  STL [R1+0x1cc], R0 ;  /* 0x0001cc0001007387 */ /* 0x0003e20000100800 */
[----:B------:R-:W-:Y:S05]  /*cee0*/  BRA `(.L_x_6741) ;  /* 0x000001cc00907947 */ /* 0x000fea0003800000 */
.L_x_6732:
[----:B---3--:R-:W1:Y:S01]  /*cef0*/  LDC R0, c[0x0][0x448] ;  /* 0x00011200ff007b82 */ /* 0x008e620000000800 */
[----:B------:R-:W-:Y:S01]  /*cf00*/  UISETP.NE.AND UP2, UPT, UR41, URZ, UPT ;  /* 0x0000003f2900728c */ /* 0x000fe2000bf45270 */
[----:B------:R-:W-:Y:S01]  /*cf10*/  IMAD.MOV.U32 R8, RZ, RZ, 0x1 ;  /* 0x00000001ff087424 */ /* 0x000fe200078e00ff */
[----:B------:R-:W-:Y:S01]  /*cf20*/  UIADD3 UR10, UP0, UR44, 0x38830, URZ ;  /* 0x000388302c0a7890 */ /* 0x000fe2000ff1e03f */
[----:B------:R-:W-:Y:S01]  /*cf30*/  IMAD.MOV.U32 R7, RZ, RZ, R23 ;  /* 0x000000ffff077224 */ /* 0x000fe200078e0017 */
[----:B------:R-:W-:Y:S01]  /*cf40*/  UIADD3 UR8, UP1, UR44, 0x38840, URZ ;  /* 0x000388402c087890 */ /* 0x000fe2000ff3e03f */
[----:B------:R-:W-:Y:S01]  /*cf50*/  IMAD.MOV.U32 R6, RZ, RZ, 0x100 ;  /* 0x00000100ff067424 */ /* 0x000fe200078e00ff */
[----:B------:R-:W-:Y:S01]  /*cf60*/  PLOP3.LUT P1, PT, PT, PT, UP2, 0x40, 0x0 ;  /* 0x000000000000781c */ /* 0x000fe20003f2e828 */
[----:B------:R-:W3:Y:S01]  /*cf70*/  LDC.64 R10, c[0x0][0xad8] ;  /* 0x0002b600ff0a7b82 */ /* 0x000ee20000000a00 */
[----:B------:R-:W-:Y:S01]  /*cf80*/  UIADD3 UR6, UP2, UR44, 0x38850, URZ ;  /* 0x000388502c067890 */ /* 0x000fe2000ff5e03f */
[----:B------:R-:W-:Y:S01]  /*cf90*/  IMAD.MOV.U32 R5, RZ, RZ, 0x80 ;  /* 0x00000080ff057424 */ /* 0x000fe200078e00ff */
[----:B------:R-:W-:Y:S01]  /*cfa0*/  UIADD3 UR4, UP3, UR44, 0x38860, URZ ;  /* 0x000388602c047890 */ /* 0x000fe2000ff7e03f */
[----:B------:R-:W-:Y:S01]  /*cfb0*/  SEL R4, R8, 0x2, P1 ;  /* 0x0000000208047807 */ /* 0x000fe20000800000 */
[----:B------:R-:W-:Y:S01]  /*cfc0*/  UIADD3.X UR11, URZ, UR45, URZ, UP0, !UPT ;  /* 0x0000002d3f0b7290 */ /* 0x000fe200087fe43f */
[----:B------:R0:W-:Y:S01]  /*cfd0*/  STL.64 [R1+0x30], R6 ;  /* 0x0000300601007387 */ /* 0x0001e20000100a00 */
[----:B------:R-:W-:Y:S01]  /*cfe0*/  UIADD3.X UR9, URZ, UR45, URZ, UP1, !UPT ;  /* 0x0000002d3f097290 */ /* 0x000fe20008ffe43f */
[----:B------:R-:W-:Y:S01]  /*cff0*/  IMAD.MOV.U32 R21, RZ, RZ, 0x80 ;  /* 0x00000080ff157424 */ /* 0x000fe200078e00ff */
[----:B------:R-:W-:Y:S01]  /*d000*/  UIADD3.X UR7, URZ, UR45, URZ, UP2, !UPT ;  /* 0x0000002d3f077290 */ /* 0x000fe200097fe43f */
[----:B------:R-:W-:Y:S01]  /*d010*/  IMAD.U32 R9, RZ, RZ, UR4 ;  /* 0x00000004ff097e24 */ /* 0x000fe2000f8e00ff */
[----:B------:R-:W-:Y:S01]  /*d020*/  UIADD3.X UR5, URZ, UR45, URZ, UP3, !UPT ;  /* 0x0000002d3f057290 */ /* 0x000fe20009ffe43f */
[----:B------:R-:W-:Y:S01]  /*d030*/  IMAD.MOV.U32 R20, RZ, RZ, R4 ;  /* 0x000000ffff147224 */ /* 0x000fe200078e0004 */
[----:B------:R2:W-:Y:S01]  /*d040*/  STL.64 [R1+0x28], R4 ;  /* 0x0000280401007387 */ /* 0x0005e20000100a00 */
[----:B------:R-:W-:Y:S01]  /*d050*/  IMAD.MOV.U32 R22, RZ, RZ, 0x80 ;  /* 0x00000080ff167424 */ /* 0x000fe200078e00ff */
[----:B-1----:R-:W-:Y:S01]  /*d060*/  ISETP.NE.AND P0, PT, R0, 0x1, PT ;  /* 0x000000010000780c */ /* 0x002fe20003f05270 */
[----:B------:R-:W-:Y:S01]  /*d070*/  IMAD.U32 R0, RZ, RZ, UR6 ;  /* 0x00000006ff007e24 */ /* 0x000fe2000f8e00ff */
[----:B------:R1:W-:Y:S01]  /*d080*/  STL [R1+0x50], R113 ;  /* 0x0000507101007387 */ /* 0x0003e20000100800 */
[----:B------:R-:W-:-:S02]  /*d090*/  IMAD.U32 R12, RZ, RZ, UR10 ;  /* 0x0000000aff0c7e24 */ /* 0x000fc4000f8e00ff */
[----:B0-----:R-:W-:Y:S01]  /*d0a0*/  IMAD.U32 R7, RZ, RZ, UR5 ;  /* 0x00000005ff077e24 */ /* 0x001fe2000f8e00ff */
[----:B------:R1:W-:Y:S01]  /*d0b0*/  STL.128 [R1], R20 ;  /* 0x0000001401007387 */ /* 0x0003e20000100c00 */
[----:B------:R-:W-:Y:S01]  /*d0c0*/  IMAD.U32 R14, RZ, RZ, UR8 ;  /* 0x00000008ff0e7e24 */ /* 0x000fe2000f8e00ff */
[----:B---3--:R-:W-:Y:S01]  /*d0d0*/  ISETP.GE.AND P3, PT, R11, 0x1, PT ;  /* 0x000000010b00780c */ /* 0x008fe20003f66270 */
[----:B--2---:R-:W-:Y:S01]  /*d0e0*/  IMAD.U32 R5, RZ, RZ, UR7 ;  /* 0x00000007ff057e24 */ /* 0x004fe2000f8e00ff */
[----:B------:R1:W-:Y:S01]  /*d0f0*/  STL [R1+0x10], RZ ;  /* 0x000010ff01007387 */ /* 0x0003e20000100800 */
[----:B------:R-:W-:Y:S02]  /*d100*/  IMAD.U32 R13, RZ, RZ, UR11 ;  /* 0x0000000bff0d7e24 */ /* 0x000fe4000f8e00ff */
[----:B------:R-:W0:Y:S01]  /*d110*/  @P0 LDC R3, c[0x0][0x44c] ;  /* 0x00011300ff030b82 */ /* 0x000e220000000800 */
[----:B----4-:R-:W-:Y:S01]  /*d120*/  IMAD.U32 R15, RZ, RZ, UR9 ;  /* 0x00000009ff0f7e24 */ /* 0x010fe2000f8e00ff */
[----:B------:R1:W-:Y:S01]  /*d130*/  STL [R1+0x38], RZ ;  /* 0x000038ff01007387 */ /* 0x0003e20000100800 */
[----:B------:R-:W-:-:S02]  /*d140*/  IMAD.MOV.U32 R4, RZ, RZ, R0 ;  /* 0x000000ffff047224 */ /* 0x000fc400078e0000 */
[----:B------:R-:W-:Y:S01]  /*d150*/  IMAD.MOV.U32 R6, RZ, RZ, R9 ;  /* 0x000000ffff067224 */ /* 0x000fe200078e0009 */
[----:B------:R1:W-:Y:S01]  /*d160*/  STL.64 [R1+0x18], R12 ;  /* 0x0000180c01007387 */ /* 0x0003e20000100a00 */
[----:B------:R-:W-:Y:S01]  /*d170*/  VIADD R0, R194, 0x3f ;  /* 0x0000003fc2007836 */ /* 0x000fe20000000000 */
[----:B------:R-:W2:Y:S01]  /*d180*/  @P0 LDC R26, c[0x0][0x450] ;  /* 0x00011400ff1a0b82 */ /* 0x000ea20000000800 */
[----:B------:R-:W-:Y:S01]  /*d190*/  IMAD.U32 R30, RZ, RZ, UR38 ;  /* 0x00000026ff1e7e24 */ /* 0x000fe2000f8e00ff */
[----:B------:R1:W-:Y:S01]  /*d1a0*/  STL.128 [R1+0x40], R4 ;  /* 0x0000400401007387 */ /* 0x0003e20000100c00 */
[----:B------:R-:W-:-:S03]  /*d1b0*/  IMAD.U32 R56, RZ, RZ, UR38 ;  /* 0x00000026ff387e24 */ /* 0x000fc6000f8e00ff */
[----:B------:R1:W-:Y:S01]  /*d1c0*/  STL.64 [R1+0x20], R14 ;  /* 0x0000200e01007387 */ /* 0x0003e20000100a00 */
[----:B------:R-:W-:Y:S02]  /*d1d0*/  IADD3 R30, P1, R30, 0x28, RZ ;  /* 0x000000281e1e7810 */ /* 0x000fe40007f3e0ff */
[----:B------:R-:W-:-:S03]  /*d1e0*/  IADD3 R56, P2, R56, 0x50, RZ ;  /* 0x0000005038387810 */ /* 0x000fc60007f5e0ff */
[----:B------:R-:W-:Y:S02]  /*d1f0*/  IMAD.X R33, RZ, RZ, UR37, P1 ;  /* 0x00000025ff217e24 */ /* 0x000fe400088e06ff */
[----:B------:R-:W-:Y:S02]  /*d200*/  IMAD.X R57, RZ, RZ, UR37, P2 ;  /* 0x00000025ff397e24 */ /* 0x000fe400090e06ff */
[----:B0-----:R-:W-:-:S05]  /*d210*/  @P0 IMAD.HI.U32 R3, R0, R3, RZ ;  /* 0x0000000300030227 */ /* 0x001fca00078e00ff */
        /* <DEDUP_REMOVED lines=15> */
.L_x_6749:
[----:B------:R-:W-:-:S13]  /*d310*/  ISETP.NE.AND P1, PT, R11, 0x1, PT ;  /* 0x000000010b00780c */ /* 0x000fda0003f25270 */
[----:B------:R-:W0:Y:S02]  /*d320*/  @P1 LDC.64 R4, c[0x0][0xae0] ;  /* 0x0002b800ff041b82 */ /* 0x000e240000000a00 */
[----:B0-----:R-:W-:-:S05]  /*d330*/  @P1 IMAD.HI.U32 R4, R0, R4, RZ ;  /* 0x0000000400041227 */ /* 0x001fca00078e00ff */
[----:B------:R-:W-:-:S07]  /*d340*/  @P1 SHF.R.U32.HI R0, RZ, R5, R4 ;  /* 0x00000005ff001219 */ /* 0x000fce0000011604 */
.L_x_6750:
[----:B------:R-:W-:Y:S05]  /*d350*/  BSYNC B0 ;  /* 0x0000000000007941 */ /* 0x000fea0003800000 */
.L_x_6748:
[----:B------:R-:W-:-:S05]  /*d360*/  IMAD R3, R0, R11, R11 ;  /* 0x0000000b00037224 */ /* 0x000fca00078e020b */
[----:B------:R-:W-:-:S07]  /*d370*/  VIMNMX R10, R10, R3, PT ;  /* 0x000000030a0a7248 */ /* 0x000fce0003fe0100 */
.L_x_6747:
[----:B------:R-:W0:Y:S01]  /*d380*/  @P0 LDC R5, c[0x0][0x44c] ;  /* 0x00011300ff050b82 */ /* 0x000e220000000800 */
[----:B------:R-:W-:Y:S01]  /*d390*/  VIADD R10, R10, 0x3f ;  /* 0x0000003f0a0a7836 */ /* 0x000fe20000000000 */
[----:B------:R-:W-:Y:S01]  /*d3a0*/  ULDC UR4, c[0x0][0xad4] ;  /* 0x0002b50000047ab9 */ /* 0x000fe20000000800 */
[----:B------:R-:W-:-:S03]  /*d3b0*/  IMAD.MOV.U32 R4, RZ, RZ, R194 ;  /* 0x000000ffff047224 */ /* 0x000fc600078e00c2 */
[----:B------:R-:W-:Y:S02]  /*d3c0*/  SHF.R.S32.HI R3, RZ, 0x1f, R10 ;  /* 0x0000001fff037819 */ /* 0x000fe4000001140a */
[----:B------:R-:W1:Y:S02]  /*d3d0*/  @P0 LDC R0, c[0x0][0x450] ;  /* 0x00011400ff000b82 */ /* 0x000e640000000800 */
[----:B------:R-:W-:Y:S01]  /*d3e0*/  LEA.HI R3, R3, R10, RZ, 0x6 ;  /* 0x0000000a03037211 */ /* 0x000fe200078f30ff */
[----:B0-----:R-:W-:-:S05]  /*d3f0*/  @P0 IMAD.HI.U32 R5, R194, R5, RZ ;  /* 0x00000005c2050227 */ /* 0x001fca00078e00ff */
[----:B-1----:R-:W-:Y:S02]  /*d400*/  @P0 SHF.R.U32.HI R4, RZ, R0, R5 ;  /* 0x00000000ff040219 */ /* 0x002fe40000011605 */
[----:B------:R-:W-:-:S03]  /*d410*/  SHF.R.S32.HI R0, RZ, 0x6, R3 ;  /* 0x00000006ff007819 */ /* 0x000fc60000011403 */
        /* <DEDUP_REMOVED lines=14> */
.L_x_6753:
[----:B------:R-:W-:-:S13]  /*d500*/  ISETP.NE.AND P0, PT, R11, 0x1, PT ;  /* 0x000000010b00780c */ /* 0x000fda0003f05270 */
[----:B------:R-:W0:Y:S02]  /*d510*/  @P0 LDC.64 R4, c[0x0][0xae0] ;  /* 0x0002b800ff040b82 */ /* 0x000e240000000a00 */
[----:B0-----:R-:W-:-:S05]  /*d520*/  @P0 IMAD.HI.U32 R4, R3, R4, RZ ;  /* 0x0000000403040227 */ /* 0x001fca00078e00ff */
[----:B------:R-:W-:-:S07]  /*d530*/  @P0 SHF.R.U32.HI R3, RZ, R5, R4 ;  /* 0x00000005ff030219 */ /* 0x000fce0000011604 */
.L_x_6754:
[----:B------:R-:W-:Y:S05]  /*d540*/  BSYNC B0 ;  /* 0x0000000000007941 */ /* 0x000fea0003800000 */
.L_x_6752:
[----:B------:R-:W-:-:S05]  /*d550*/  IMAD R3, R3, R11, RZ ;  /* 0x0000000b03037224 */ /* 0x000fca00078e02ff */
[----:B------:R-:W-:-:S07]  /*d560*/  VIMNMX R0, R0, R3, !PT ;  /* 0x0000000300007248 */ /* 0x000fce0007fe0100 */
.L_x_6751:
[----:B------:R-:W-:-:S04]  /*d570*/  SHF.R.S32.HI R3, RZ, 0x1f, R0 ;  /* 0x0000001fff037819 */ /* 0x000fc80000011400 */
[----:B------:R-:W-:-:S04]  /*d580*/  LEA.HI R3, R3, R0, RZ, 0x6 ;  /* 0x0000000003037211 */ /* 0x000fc800078f30ff */
[----:B------:R-:W-:-:S04]  /*d590*/  SHF.R.S32.HI R3, RZ, 0x6, R3 ;  /* 0x00000006ff037819 */ /* 0x000fc80000011403 */
[----:B------:R-:W-:Y:S02]  /*d5a0*/  VIMNMX R22, RZ, R3, !PT ;  /* 0x00000003ff167248 */ /* 0x000fe40007fe0100 */
[----:B------:R-:W-:Y:S02]  /*d5b0*/  PRMT R3, RZ, 0x7610, R3 ;  /* 0x00007610ff037816 */ /* 0x000fe40000000003 */
[----:B------:R-:W-:-:S13]  /*d5c0*/  ISETP.GT.AND P0, PT, R23, R22, PT ;  /* 0x000000161700720c */ /* 0x000fda0003f04270 */
[----:B------:R-:W-:Y:S05]  /*d5d0*/  @!P0 BRA `(.L_x_6741) ;  /* 0x000001c400d48947 */ /* 0x000fea0003800000 */
[----:B------:R-:W2:Y:S01]  /*d5e0*/  LDL R4, [R1+0x414] ;  /* 0x0004140001047983 */ /* 0x000ea20000100800 */
[C---:B------:R-:W-:Y:S01]  /*d5f0*/  VIADD R7, R2.reuse, 0x400 ;  /* 0x0000040002077836 */ /* 0x040fe20000000000 */
[----:B------:R-:W-:Y:S01]  /*d600*/  UIADD3 UR4, UP0, UR44, 0x38400, URZ ;  /* 0x000384002c047890 */ /* 0x000fe2000ff1e03f */
[----:B------:R-:W-:Y:S01]  /*d610*/  IMAD.MOV.U32 R9, RZ, RZ, RZ ;  /* 0x000000ffff097224 */ /* 0x000fe200078e00ff */
[----:B------:R-:W0:Y:S01]  /*d620*/  S2R R45, SR_TID.X ;  /* 0x00000000002d7919 */ /* 0x000e220000002100 */
[----:B------:R-:W-:Y:S01]  /*d630*/  IMAD.MOV.U32 R10, RZ, RZ, 0x1 ;  /* 0x00000001ff0a7424 */ /* 0x000fe200078e00ff */
[----:B------:R-:W-:Y:S01]  /*d640*/  UIADD3.X UR5, URZ, UR45, URZ, UP0, !UPT ;  /* 0x0000002d3f057290 */ /* 0x000fe200087fe43f */
[----:B------:R-:W-:Y:S02]  /*d650*/  IMAD.MOV.U32 R11, RZ, RZ, RZ ;  /* 0x000000ffff0b7224 */ /* 0x000fe400078e00ff */
[----:B------:R-:W-:Y:S02]  /*d660*/  IMAD.U32 R12, RZ, RZ, UR4 ;  /* 0x00000004ff0c7e24 */ /* 0x000fe4000f8e00ff */
[----:B------:R-:W-:Y:S01]  /*d670*/  VIADD R65, R2, 0x20400 ;  /* 0x0002040002417836 */ /* 0x000fe20000000000 */
[----:B------:R1:W-:Y:S01]  /*d680*/  STL.128 [R1+0x60], R8 ;  /* 0x0000600801007387 */ /* 0x0003e20000100c00 */
[----:B------:R-:W-:-:S02]  /*d690*/  IMAD.U32 R13, RZ, RZ, UR5 ;  /* 0x00000005ff0d7e24 */ /* 0x000fc4000f8e00ff */
[----:B------:R-:W-:Y:S02]  /*d6a0*/  IMAD.U32 R26, RZ, RZ, UR38 ;  /* 0x00000026ff1a7e24 */ /* 0x000fe4000f8e00ff */
[----:B------:R-:W-:Y:S01]  /*d6b0*/  IMAD.U32 R60, RZ, RZ, UR38 ;  /* 0x00000026ff3c7e24 */ /* 0x000fe2000f8e00ff */
[----:B------:R3:W-:Y:S01]  /*d6c0*/  STL.64 [R1+0x58], R12 ;  /* 0x0000580c01007387 */ /* 0x0007e20000100a00 */
[----:B------:R-:W-:Y:S02]  /*d6d0*/  IMAD.U32 R51, RZ, RZ, UR38 ;  /* 0x00000026ff337e24 */ /* 0x000fe4000f8e00ff */
[----:B------:R-:W-:Y:S02]  /*d6e0*/  IMAD.U32 R42, RZ, RZ, UR38 ;  /* 0x00000026ff2a7e24 */ /* 0x000fe4000f8e00ff */
[----:B------:R-:W-:Y:S02]  /*d6f0*/  IMAD.U32 R53, RZ, RZ, UR38 ;  /* 0x00000026ff357e24 */ /* 0x000fe4000f8e00ff */
[----:B------:R-:W-:-:S02]  /*d700*/  IMAD.U32 R44, RZ, RZ, UR38 ;  /* 0x00000026ff2c7e24 */ /* 0x000fc4000f8e00ff */
[----:B------:R-:W-:Y:S02]  /*d710*/  IMAD.U32 R48, RZ, RZ, UR38 ;  /* 0x00000026ff307e24 */ /* 0x000fe4000f8e00ff */
[----:B-1----:R-:W-:Y:S01]  /*d720*/  IMAD.MOV.U32 R9, RZ, RZ, 0x40000040 ;  /* 0x40000040ff097424 */ /* 0x002fe200078e00ff */
[----:B---3--:R1:W5:Y:S01]  /*d730*/  LDL R12, [R1+0x444] ;  /* 0x00044400010c7983 */ /* 0x0083620000100800 */
[----:B------:R-:W-:Y:S02]  /*d740*/  IMAD.U32 R34, RZ, RZ, UR38 ;  /* 0x00000026ff227e24 */ /* 0x000fe4000f8e00ff */
[----:B0-----:R-:W-:-:S05]  /*d750*/  VIADD R6, R45, 0xffffff80 ;  /* 0xffffff802d067836 */ /* 0x001fca0000000000 */
[----:B------:R0:W-:Y:S02]  /*d760*/  STL [R1+0x74], R6 ;  /* 0x0000740601007387 */ /* 0x0001e40000100800 */
[----:B0-----:R-:W-:-:S04]  /*d770*/  SHF.R.U32.HI R6, RZ, 0x4, R7 ;  /* 0x00000004ff067819 */ /* 0x001fc80000011607 */
[----:B------:R-:W-:-:S04]  /*d780*/  LOP3.LUT R6, R6, 0x3fff, RZ, 0xc0, !PT ;  /* 0x00003fff06067812 */ /* 0x000fc800078ec0ff */
[----:B------:R-:W-:Y:S01]  /*d790*/  LOP3.LUT R6, R6, 0x10000, RZ, 0xfc, !PT ;  /* 0x0001000006067812 */ /* 0x000fe200078efcff */
[----:B--2---:R0:W2:Y:S02]  /*d7a0*/  SHFL.IDX PT, R0, R4, RZ, 0x1f ;  /* 0x00001fff04007589 */ /* 0x0040a400000e0000 */
[----:B0-----:R-:W-:-:S05]  /*d7b0*/  VIADD R4, R2, 0x36400 ;  /* 0x0003640002047836 */ /* 0x001fca0000000000 */
[----:B------:R-:W-:Y:S01]  /*d7c0*/  LOP3.LUT P0, RZ, R4, 0x3ff, RZ, 0xc0, !PT ;  /* 0x000003ff04ff7812 */ /* 0x000fe2000780c0ff */
[----:B------:R-:W-:-:S05]  /*d7d0*/  VIADD R4, R2, 0x26400 ;  /* 0x0002640002047836 */ /* 0x000fca0000000000 */
[----:B------:R-:W-:-:S04]  /*d7e0*/  SHF.R.U32.HI R5, RZ, 0x4, R4 ;  /* 0x00000004ff057819 */ /* 0x000fc80000011604 */
[----:B------:R-:W-:Y:S02]  /*d7f0*/  LOP3.LUT R5, R5, 0x3fff, RZ, 0xc0, !PT ;  /* 0x00003fff05057812 */ /* 0x000fe400078ec0ff */
[----:B--2---:R-:W-:-:S04]  /*d800*/  LEA.HI R3, R0, R0, RZ, 0x1 ;  /* 0x0000000000037211 */ /* 0x004fc800078f08ff */
[----:B------:R-:W-:-:S05]  /*d810*/  LOP3.LUT R3, R3, 0x6, RZ, 0xc0, !PT ;  /* 0x0000000603037812 */ /* 0x000fca00078ec0ff */
[----:B------:R-:W-:Y:S02]  /*d820*/  IMAD.IADD R0, R0, 0x1, -R3 ;  /* 0x0000000100007824 */ /* 0x000fe400078e0a03 */
[----:B------:R-:W-:Y:S02]  /*d830*/  VIADD R3, R2, 0x22400 ;  /* 0x0002240002037836 */ /* 0x000fe40000000000 */
[----:B------:R-:W-:Y:S01]  /*d840*/  IMAD R4, R0, 0x8000, R7 ;  /* 0x0000800000047824 */ /* 0x000fe200078e0207 */
[----:B------:R-:W-:Y:S01]  /*d850*/  LOP3.LUT R7, R5, 0x10000, RZ, 0xfc, !PT ;  /* 0x0001000005077812 */ /* 0x000fe200078efcff */
[----:B------:R-:W-:Y:S01]  /*d860*/  IMAD.MOV.U32 R5, RZ, RZ, 0x40000040 ;  /* 0x40000040ff057424 */ /* 0x000fe200078e00ff */
[----:B------:R-:W-:Y:S02]  /*d870*/  SHF.R.U32.HI R3, RZ, 0x4, R3 ;  /* 0x00000004ff037819 */ /* 0x000fe40000011603 */
[----:B------:R-:W-:Y:S02]  /*d880*/  SHF.R.U32.HI R4, RZ, 0x4, R4 ;  /* 0x00000004ff047819 */ /* 0x000fe40000011604 */
[----:B------:R-:W-:-:S02]  /*d890*/  LOP3.LUT R3, R3, 0x3fff, RZ, 0xc0, !PT ;  /* 0x00003fff03037812 */ /* 0x000fc400078ec0ff */
[----:B------:R-:W-:Y:S02]  /*d8a0*/  SHF.R.U32.HI R0, RZ, 0x4, R65 ;  /* 0x00000004ff007819 */ /* 0x000fe40000011641 */
[----:B------:R-:W-:Y:S02]  /*d8b0*/  LOP3.LUT R10, R3, 0x10000, RZ, 0xfc, !PT ;  /* 0x00010000030a7812 */ /* 0x000fe400078efcff */
[----:B------:R-:W-:Y:S01]  /*d8c0*/  LOP3.LUT R3, R4, 0x3fff, RZ, 0xc0, !PT ;  /* 0x00003fff04037812 */ /* 0x000fe200078ec0ff */
[----:B------:R-:W-:Y:S01]  /*d8d0*/  IMAD.MOV.U32 R4, RZ, RZ, R7 ;  /* 0x000000ffff047224 */ /* 0x000fe200078e0007 */
[----:B------:R-:W-:Y:S01]  /*d8e0*/  LOP3.LUT R0, R0, 0x3fff, RZ, 0xc0, !PT ;  /* 0x00003fff00007812 */ /* 0x000fe200078ec0ff */
[----:B------:R-:W-:Y:S01]  /*d8f0*/  IMAD.MOV.U32 R7, RZ, RZ, 0x40000040 ;  /* 0x40000040ff077424 */ /* 0x000fe200078e00ff */
[----:B------:R-:W-:Y:S02]  /*d900*/  LOP3.LUT R3, R3, 0x2000000, RZ, 0xfc, !PT ;  /* 0x0200000003037812 */ /* 0x000fe400078efcff */
[----:B------:R-:W-:Y:S01]  /*d910*/  LOP3.LUT R8, R0, 0x10000, RZ, 0xfc, !PT ;  /* 0x0001000000087812 */ /* 0x000fe200078efcff */
[----:B------:R-:W-:Y:S01]  /*d920*/  BSSY B6, `(.L_x_6755) ;  /* 0x0000038000067945 */ /* 0x000fe20003800000 */
[----:B------:R0:W-:Y:S01]  /*d930*/  STL.128 [R1+0x90], R4 ;  /* 0x0000900401007387 */ /* 0x0001e20000100c00 */
[----:B------:R-:W-:Y:S01]  /*d940*/  IADD3 R26, P6, R26, 0x58, RZ ;  /* 0x000000581a1a7810 */ /* 0x000fe20007fde0ff */
[----:B------:R-:W-:-:S02]  /*d950*/  IMAD.MOV.U32 R0, RZ, RZ, R221 ;  /* 0x000000ffff007224 */ /* 0x000fc400078e00dd */
[----:B------:R1:W-:Y:S01]  /*d960*/  STL.64 [R1+0x78], R8 ;  /* 0x0000780801007387 */ /* 0x0003e20000100a00 */
[----:B0-----:R-:W-:-:S03]  /*d970*/  IMAD.MOV.U32 R6, RZ, RZ, R3 ;  /* 0x000000ffff067224 */ /* 0x001fc600078e0003 */
[----:B------:R1:W5:Y:S01]  /*d980*/  LDL R3, [R1+0x434] ;  /* 0x0004340001037983 */ /* 0x0003620000100800 */
[----:B------:R-:W-:Y:S02]  /*d990*/  IMAD.MOV.U32 R4, RZ, RZ, R10 ;  /* 0x000000ffff047224 */ /* 0x000fe400078e000a */
[----:B------:R-:W-:-:S03]  /*d9a0*/  IMAD.U32 R10, RZ, RZ, UR38 ;  /* 0x00000026ff0a7e24 */ /* 0x000fc6000f8e00ff */
[----:B------:R1:W-:Y:S01]  /*d9b0*/  STL.128 [R1+0x80], R4 ;  /* 0x0000800401007387 */ /* 0x0003e20000100c00 */
[----:B------:R-:W-:Y:S02]  /*d9c0*/  IADD3 R60, P5, R60, 0x60, RZ ;  /* 0x000000603c3c7810 */ /* 0x000fe40007fbe0ff */
[----:B------:R-:W-:Y:S01]  /*d9d0*/  IADD3 R39, P2, R10, 0x74, RZ ;  /* 0x000000740a277810 */ /* 0x000fe20007f5e0ff */
[----:B------:R-:W-:Y:S01]  /*d9e0*/  IMAD.X R27, RZ, RZ, UR37, P6 ;  /* 0x00000025ff1b7e24 */ /* 0x000fe2000b0e06ff */
[----:B------:R-:W-:Y:S01]  /*d9f0*/  IADD3 R51, P1, R51, 0x68, RZ ;  /* 0x0000006833337810 */ /* 0x000fe20007f3e0ff */
[----:B------:R-:W-:Y:S01]  /*da00*/  IMAD.X R59, RZ, RZ, UR37, P5 ;  /* 0x00000025ff3b7e24 */ /* 0x000fe2000a8e06ff */
[----:B------:R-:W-:Y:S01]  /*da10*/  IADD3 R42, P4, R42, 0x78, RZ ;  /* 0x000000782a2a7810 */ /* 0x000fe20007f9e0ff */
[----:B------:R-:W-:Y:S01]  /*da20*/  IMAD.X R40, RZ, RZ, UR37, P2 ;  /* 0x00000025ff287e24 */ /* 0x000fe200090e06ff */
[----:B------:R-:W-:Y:S02]  /*da30*/  IADD3 R53, P3, R53, 0x80, RZ ;  /* 0x0000008035357810 */ /* 0x000fe40007f7e0ff */
[----:B------:R-:W-:-:S02]  /*da40*/  IADD3 R44, P2, R44, 0x88, RZ ;  /* 0x000000882c2c7810 */ /* 0x000fc40007f5e0ff */
[----:B------:R-:W-:Y:S02]  /*da50*/  IADD3 R48, P6, R48, 0x90, RZ ;  /* 0x0000009030307810 */ /* 0x000fe40007fde0ff */
[----:B------:R-:W-:Y:S01]  /*da60*/  IADD3 R34, P5, R34, 0x98, RZ ;  /* 0x0000009822227810 */ /* 0x000fe20007fbe0ff */
[----:B------:R-:W-:Y:S02]  /*da70*/  IMAD.X R50, RZ, RZ, UR37, P1 ;  /* 0x00000025ff327e24 */ /* 0x000fe400088e06ff */
[----:B------:R-:W-:Y:S02]  /*da80*/  IMAD.X R41, RZ, RZ, UR37, P4 ;  /* 0x00000025ff297e24 */ /* 0x000fe4000a0e06ff */
[----:B------:R-:W-:Y:S02]  /*da90*/  IMAD.X R52, RZ, RZ, UR37, P3 ;  /* 0x00000025ff347e24 */ /* 0x000fe400098e06ff */
[----:B------:R-:W-:Y:S02]  /*daa0*/  IMAD.X R43, RZ, RZ, UR37, P2 ;  /* 0x00000025ff2b7e24 */ /* 0x000fe400090e06ff */
[----:B------:R-:W-:-:S02]  /*dab0*/  IMAD.X R49, RZ, RZ, UR37, P6 ;  /* 0x00000025ff317e24 */ /* 0x000fc4000b0e06ff */
[----:B------:R-:W-:Y:S01]  /*dac0*/  IMAD.X R35, RZ, RZ, UR37, P5 ;  /* 0x00000025ff237e24 */ /* 0x000fe2000a8e06ff */
[----:B-1----:R-:W-:Y:S06]  /*dad0*/  @!P0 BRA `(.L_x_6756) ;  /* 0x0000000000708947 */ /* 0x002fec0003800000 */
        /* <DEDUP_REMOVED lines=12> */
[----:B-----5:R-:W-:Y:S02]  /*dba0*/  IMAD.MOV.U32 R12, RZ, RZ, 0x1 ;  /* 0x00000001ff0c7424 */ /* 0x020fe400078e00ff */
[----:B------:R-:W-:-:S07]  /*dbb0*/  IMAD.MOV.U32 R13, RZ, RZ, RZ ;  /* 0x000000ffff0d7224 */ /* 0x000fce00078e00ff */
[----:B------:R-:W-:-:S07]  /*dbc0*/  LEPC R20, `(.L_x_6757) ;  /* 0x000000001014794e */ /* 0x000fce0000000000 */
[----:B0-----:R-:W-:Y:S05]  /*dbd0*/  CALL.ABS.NOINC R14 ;  /* 0x000000000e007343 */ /* 0x001fea0003c00000 */
.L_x_6757:
        /* <DEDUP_REMOVED lines=12> */
.L_x_6756:
[----:B------:R-:W-:Y:S05]  /*dca0*/  BSYNC B6 ;  /* 0x0000000000067941 */ /* 0x000fea0003800000 */
.L_x_6755:
[----:B-----5:R-:W-:Y:S01]  /*dcb0*/  SHF.R.S32.HI R4, RZ, 0x1f, R3 ;  /* 0x0000001fff047819 */ /* 0x020fe20000011403 */
[----:B------:R-:W-:Y:S01]  /*dcc0*/  UIADD3 UR6, UP0, UR38, 0xfc, URZ ;  /* 0x000000fc26067890 */ /* 0x000fe2000ff1e03f */
[----:B------:R-:W0:Y:S01]  /*dcd0*/  LDC.64 R28, c[0x0][0xad8] ;  /* 0x0002b600ff1c7b82 */ /* 0x000e220000000a00 */
[----:B------:R-:W-:Y:S01]  /*dce0*/  UIADD3 UR4, UP1, UR38, 0x70, URZ ;  /* 0x0000007026047890 */ /* 0x000fe2000ff3e03f */
[----:B------:R-:W-:Y:S01]  /*dcf0*/  LEA.HI R4, R4, R3, RZ, 0x3 ;  /* 0x0000000304047211 */ /* 0x000fe200078f18ff */
[----:B------:R-:W-:Y:S01]  /*dd00*/  UIADD3.X UR7, URZ, UR37, URZ, UP0, !UPT ;  /* 0x000000253f077290 */ /* 0x000fe200087fe43f */
[----:B------:R-:W-:Y:S01]  /*dd10*/  IMAD.MOV.U32 R15, RZ, RZ, 0x2 ;  /* 0x00000002ff0f7424 */ /* 0x000fe200078e00ff */
[----:B------:R-:W-:Y:S01]  /*dd20*/  UIADD3.X UR5, URZ, UR37, URZ, UP1, !UPT ;  /* 0x000000253f057290 */ /* 0x000fe20008ffe43f */
[C---:B------:R-:W-:Y:S01]  /*dd30*/  LOP3.LUT R6, R4.reuse, 0xfffffff8, RZ, 0xc0, !PT ;  /* 0xfffffff804067812 */ /* 0x040fe200078ec0ff */
[----:B------:R-:W-:Y:S01]  /*dd40*/  IMAD.SHL.U32 R4, R4, 0x40, RZ ;  /* 0x0000004004047824 */ /* 0x000fe200078e00ff */
[----:B------:R-:W1:Y:S01]  /*dd50*/  LDC.64 R20, c[0x0][0xae0] ;  /* 0x0002b800ff147b82 */ /* 0x000e620000000a00 */
[----:B------:R-:W-:Y:S01]  /*dd60*/  IMAD.U32 R8, RZ, RZ, UR4 ;  /* 0x00000004ff087e24 */ /* 0x000fe2000f8e00ff */
[----:B------:R-:W-:Y:S01]  /*dd70*/  UIADD3 UR4, UP1, UR38, 0xa0, URZ ;  /* 0x000000a026047890 */ /* 0x000fe2000ff3e03f */
[----:B------:R-:W-:Y:S01]  /*dd80*/  IMAD.IADD R10, R3, 0x1, -R6 ;  /* 0x00000001030a7824 */ /* 0x000fe200078e0a06 */
[----:B------:R-:W-:Y:S01]  /*dd90*/  LOP3.LUT R9, R4, 0xfffffe00, RZ, 0xc0, !PT ;  /* 0xfffffe0004097812 */ /* 0x000fe200078ec0ff */
[----:B------:R-:W-:Y:S01]  /*dda0*/  IMAD.U32 R6, RZ, RZ, UR6 ;  /* 0x00000006ff067e24 */ /* 0x000fe2000f8e00ff */
[----:B------:R-:W-:Y:S01]  /*ddb0*/  STL.64 [R1+0xc0], R26 ;  /* 0x0000c01a01007387 */ /* 0x000fe20000100a00 */
[C---:B------:R-:W-:Y:S01]  /*ddc0*/  IMAD.SHL.U32 R3, R10.reuse, 0x40, RZ ;  /* 0x000000400a037824 */ /* 0x040fe200078e00ff */
[C---:B------:R-:W-:Y:S01]  /*ddd0*/  LOP3.LUT P0, RZ, R10.reuse, 0x2, RZ, 0xc0, !PT ;  /* 0x000000020aff7812 */ /* 0x040fe2000780c0ff */
[----:B------:R-:W-:Y:S01]  /*dde0*/  IMAD.MOV.U32 R4, RZ, RZ, R6 ;  /* 0x000000ffff047224 */ /* 0x000fe200078e0006 */
[----:B------:R-:W-:Y:S01]  /*ddf0*/  LOP3.LUT P1, RZ, R10, 0x4, RZ, 0xc0, !PT ;  /* 0x000000040aff7812 */ /* 0x000fe2000782c0ff */
[----:B------:R-:W-:Y:S01]  /*de00*/  IMAD R9, R0, 0x400, R9 ;  /* 0x0000040000097824 */ /* 0x000fe200078e0209 */
[----:B------:R-:W-:Y:S01]  /*de10*/  LOP3.LUT R3, R3, 0x1c0, RZ, 0xc0, !PT ;  /* 0x000001c003037812 */ /* 0x000fe200078ec0ff */
[----:B------:R-:W-:Y:S01]  /*de20*/  IMAD.U32 R5, RZ, RZ, UR7 ;  /* 0x00000007ff057e24 */ /* 0x000fe2000f8e00ff */
[----:B------:R-:W-:Y:S01]  /*de30*/  UIADD3 UR6, UP0, UR38, 0xb0, URZ ;  /* 0x000000b026067890 */ /* 0x000fe2000ff1e03f */
[----:B------:R-:W-:Y:S01]  /*de40*/  IMAD.U32 R7, RZ, RZ, UR5 ;  /* 0x00000005ff077e24 */ /* 0x000fe2000f8e00ff */
[----:B------:R-:W-:Y:S01]  /*de50*/  LOP3.LUT R11, R3, 0x8, R12, 0xf8, !PT ;  /* 0x00000008030b7812 */ /* 0x000fe200078ef80c */
[----:B------:R-:W-:Y:S01]  /*de60*/  IMAD.MOV.U32 R6, RZ, RZ, R8 ;  /* 0x000000ffff067224 */ /* 0x000fe200078e0008 */
[----:B------:R-:W-:Y:S01]  /*de70*/  SHF.R.U32.HI R12, RZ, 0x3, R3 ;  /* 0x00000003ff0c7819 */ /* 0x000fe20000011603 */
[----:B------:R-:W-:Y:S01]  /*de80*/  UIADD3.X UR5, URZ, UR37, URZ, UP1, !UPT ;  /* 0x000000253f057290 */ /* 0x000fe20008ffe43f */
[----:B------:R-:W-:Y:S01]  /*de90*/  IMAD.MOV.U32 R54, RZ, RZ, 0x10 ;  /* 0x00000010ff367424 */ /* 0x000fe200078e00ff */
[----:B------:R-:W-:Y:S01]  /*dea0*/  UIADD3.X UR7, URZ, UR37, URZ, UP0, !UPT ;  /* 0x000000253f077290 */ /* 0x000fe200087fe43f */
[----:B------:R-:W-:Y:S01]  /*deb0*/  LOP3.LUT R0, R11, R12, RZ, 0x3c, !PT ;  /* 0x0000000c0b007212 */ /* 0x000fe200078e3cff */
[----:B------:R2:W-:Y:S01]  /*dec0*/  STL.128 [R1+0x100], R4 ;  /* 0x0001000401007387 */ /* 0x0005e20000100c00 */
[----:B------:R-:W3:Y:S01]  /*ded0*/  LDC.64 R12, c[0x0][0xad0] ;  /* 0x0002b400ff0c7b82 */ /* 0x000ee20000000a00 */
[----:B------:R-:W-:Y:S01]  /*dee0*/  IMAD.MOV.U32 R8, RZ, RZ, R39 ;  /* 0x000000ffff087224 */ /* 0x000fe200078e0027 */
[----:B------:R-:W-:Y:S01]  /*def0*/  SEL R54, R54, 0xfffffff0, !P0 ;  /* 0xfffffff036367807 */ /* 0x000fe20004000000 */
[----:B------:R-:W-:Y:S01]  /*df00*/  IMAD.IADD R0, R9, 0x1, R0 ;  /* 0x0000000109007824 */ /* 0x000fe200078e0200 */
[----:B------:R-:W-:Y:S01]  /*df10*/  STL.64 [R1+0xb0], R192 ;  /* 0x0000b0c001007387 */ /* 0x000fe20000100a00 */
[----:B------:R-:W-:-:S02]  /*df20*/  IMAD.MOV.U32 R9, RZ, RZ, R40 ;  /* 0x000000ffff097224 */ /* 0x000fc400078e0028 */
[----:B------:R-:W-:Y:S01]  /*df30*/  IMAD.WIDE.U32 R14, R0, R15, UR44 ;  /* 0x0000002c000e7e25 */ /* 0x000fe2000f8e000f */
[----:B------:R-:W-:Y:S03]  /*df40*/  STL.U8 [R1+0xc8], RZ ;  /* 0x0000c8ff01007387 */ /* 0x000fe60000100000 */
[----:B------:R-:W-:Y:S01]  /*df50*/  IMAD.U32 R10, RZ, RZ, UR4 ;  /* 0x00000004ff0a7e24 */ /* 0x000fe2000f8e00ff */
[----:B------:R-:W-:Y:S01]  /*df60*/  IADD3 R14, P0, R14, 0x36400, RZ ;  /* 0x000364000e0e7810 */ /* 0x000fe20007f1e0ff */
[----:B------:R-:W-:Y:S01]  /*df70*/  IMAD.U32 R11, RZ, RZ, UR5 ;  /* 0x00000005ff0b7e24 */ /* 0x000fe2000f8e00ff */
[----:B------:R-:W-:Y:S01]  /*df80*/  STL.U8 [R1+0x120], RZ ;  /* 0x000120ff01007387 */ /* 0x000fe20000100000 */
[----:B--2---:R-:W2:Y:S01]  /*df90*/  LDC R6, c[0x0][0x450] ;  /* 0x00011400ff067b82 */ /* 0x004ea20000000800 */
[----:B------:R-:W-:Y:S01]  /*dfa0*/  IMAD.MOV.U32 R55, RZ, RZ, 0x20 ;  /* 0x00000020ff377424 */ /* 0x000fe200078e00ff */
[----:B------:R-:W-:Y:S01]  /*dfb0*/  ULDC UR4, c[0x0][0x3f4] ;  /* 0x0000fd0000047ab9 */ /* 0x000fe20000000800 */
[----:B------:R4:W-:Y:S01]  /*dfc0*/  STL.128 [R1+0x110], R8 ;  /* 0x0001100801007387 */ /* 0x0009e20000100c00 */
[----:B------:R-:W-:Y:S01]  /*dfd0*/  IMAD.X R15, RZ, RZ, R15, P0 ;  /* 0x000000ffff0f7224 */ /* 0x000fe200000e060f */
[----:B------:R-:W-:Y:S01]  /*dfe0*/  ISETP.LT.AND P0, PT, RZ, UR4, PT ;  /* 0x00000004ff007c0c */ /* 0x000fe2000bf01270 */
[----:B0-----:R-:W-:Y:S01]  /*dff0*/  IMAD.MOV.U32 R27, RZ, RZ, R28 ;  /* 0x000000ffff1b7224 */ /* 0x001fe200078e001c */
[----:B------:R-:W-:Y:S01]  /*e000*/  SEL R55, R55, 0xffffffe0, !P1 ;  /* 0xffffffe037377807 */ /* 0x000fe20004800000 */
[----:B------:R-:W2:Y:S01]  /*e010*/  LDC.64 R4, c[0x0][0x448] ;  /* 0x00011200ff047b82 */ /* 0x000ea20000000a00 */
[----:B---3--:R-:W-:Y:S01]  /*e020*/  IMAD.MOV.U32 R26, RZ, RZ, R13 ;  /* 0x000000ffff1a7224 */ /* 0x008fe200078e000d */
[----:B------:R-:W-:Y:S01]  /*e030*/  STL.64 [R1+0xa8], R14 ;  /* 0x0000a80e01007387 */ /* 0x000fe20000100a00 */
[----:B------:R-:W-:-:S02]  /*e040*/  IMAD.MOV.U32 R7, RZ, RZ, R12 ;  /* 0x000000ffff077224 */ /* 0x000fc400078e000c */
[----:B------:R-:W-:Y:S01]  /*e050*/  VIADD R229, R45, 0xffffff80 ;  /* 0xffffff802de57836 */ /* 0x000fe20000000000 */
[----:B------:R-:W-:Y:S01]  /*e060*/  STL.64 [R1+0xa0], R54 ;  /* 0x0000a03601007387 */ /* 0x000fe20000100a00 */
[----:B------:R-:W-:Y:S02]  /*e070*/  IMAD.U32 R46, RZ, RZ, UR6 ;  /* 0x00000006ff2e7e24 */ /* 0x000fe4000f8e00ff */
[----:B------:R-:W-:Y:S01]  /*e080*/  IMAD.U32 R47, RZ, RZ, UR7 ;  /* 0x00000007ff2f7e24 */ /* 0x000fe2000f8e00ff */
[----:B------:R-:W-:Y:S01]  /*e090*/  STL.128 [R1+0xd0], R24 ;  /* 0x0000d01801007387 */ /* 0x000fe20000100c00 */
[----:B----4-:R-:W-:Y:S02]  /*e0a0*/  IMAD.MOV.U32 R8, RZ, RZ, RZ ;  /* 0x000000ffff087224 */ /* 0x010fe400078e00ff */
[----:B------:R-:W-:Y:S01]  /*e0b0*/  IMAD.MOV.U32 R9, RZ, RZ, R29 ;  /* 0x000000ffff097224 */ /* 0x000fe200078e001d */
[----:B------:R-:W-:Y:S01]  /*e0c0*/  STL [R1+0xcc], R229 ;  /* 0x0000cce501007387 */ /* 0x000fe20000100800 */
[----:B-1----:R-:W-:-:S02]  /*e0d0*/  IMAD.MOV.U32 R10, RZ, RZ, R20 ;  /* 0x000000ffff0a7224 */ /* 0x002fc400078e0014 */
[----:B------:R-:W-:Y:S01]  /*e0e0*/  IMAD.MOV.U32 R11, RZ, RZ, R21 ;  /* 0x000000ffff0b7224 */ /* 0x000fe200078e0015 */
[----:B------:R0:W-:Y:S01]  /*e0f0*/  STL.64 [R1+0xb8], R46 ;  /* 0x0000b82e01007387 */ /* 0x0001e20000100a00 */
[----:B------:R-:W-:Y:S02]  /*e100*/  IMAD.U32 R28, RZ, RZ, UR38 ;  /* 0x00000026ff1c7e24 */ /* 0x000fe4000f8e00ff */
[----:B------:R-:W-:Y:S01]  /*e110*/  IMAD.U32 R39, RZ, RZ, UR38 ;  /* 0x00000026ff277e24 */ /* 0x000fe2000f8e00ff */
[----:B------:R1:W-:Y:S01]  /*e120*/  STL.128 [R1+0xe0], R8 ;  /* 0x0000e00801007387 */ /* 0x0003e20000100c00 */
[----:B------:R-:W-:Y:S01]  /*e130*/  IMAD.U32 R63, RZ, RZ, UR38 ;  /* 0x00000026ff3f7e24 */ /* 0x000fe2000f8e00ff */
[----:B------:R-:W-:Y:S01]  /*e140*/  IADD3 R28, P1, R28, 0x120, RZ ;  /* 0x000001201c1c7810 */ /* 0x000fe20007f3e0ff */
[----:B------:R-:W-:Y:S01]  /*e150*/  IMAD.U32 R45, RZ, RZ, UR38 ;  /* 0x00000026ff2d7e24 */ /* 0x000fe2000f8e00ff */
[----:B--2---:R1:W-:Y:S01]  /*e160*/  STL.128 [R1+0xf0], R4 ;  /* 0x0000f00401007387 */ /* 0x0043e20000100c00 */
[----:B------:R-:W-:Y:S01]  /*e170*/  IMAD.U32 R40, RZ, RZ, UR38 ;  /* 0x00000026ff287e24 */ /* 0x000fe2000f8e00ff */
[----:B------:R-:W-:Y:S01]  /*e180*/  IADD3 R39, P2, R39, 0xcc, RZ ;  /* 0x000000cc27277810 */ /* 0x000fe20007f5e0ff */
[----:B------:R-:W-:Y:S01]  /*e190*/  IMAD.X R29, RZ, RZ, UR37, P1 ;  /* 0x00000025ff1d7e24 */ /* 0x000fe200088e06ff */
[----:B------:R-:W-:Y:S01]  /*e1a0*/  IADD3 R63, P3, R63, 0xc8, RZ ;  /* 0x000000c83f3f7810 */ /* 0x000fe20007f7e0ff */
[----:B0-----:R-:W-:Y:S01]  /*e1b0*/  IMAD.U32 R47, RZ, RZ, UR38 ;  /* 0x00000026ff2f7e24 */ /* 0x001fe2000f8e00ff */
[----:B------:R-:W-:Y:S01]  /*e1c0*/  IADD3 R45, P4, R45, 0xb8, RZ ;  /* 0x000000b82d2d7810 */ /* 0x000fe20007f9e0ff */
[----:B------:R-:W-:Y:S01]  /*e1d0*/  IMAD.X R46, RZ, RZ, UR37, P2 ;  /* 0x00000025ff2e7e24 */ /* 0x000fe200090e06ff */
[----:B------:R-:W-:Y:S01]  /*e1e0*/  IADD3 R40, P6, R40, 0x108, RZ ;  /* 0x0000010828287810 */ /* 0x000fe20007fde0ff */
[----:B------:R-:W-:Y:S01]  /*e1f0*/  IMAD.X R64, RZ, RZ, UR37, P3 ;  /* 0x00000025ff407e24 */ /* 0x000fe200098e06ff */
[----:B------:R-:W-:Y:S01]  /*e200*/  IADD3 R47, P5, R47, 0x100, RZ ;  /* 0x000001002f2f7810 */ /* 0x000fe20007fbe0ff */
[----:B------:R-:W-:-:S02]  /*e210*/  IMAD.X R61, RZ, RZ, UR37, P4 ;  /* 0x00000025ff3d7e24 */ /* 0x000fc4000a0e06ff */
[----:B------:R-:W-:Y:S02]  /*e220*/  IMAD.X R58, RZ, RZ, UR37, P6 ;  /* 0x00000025ff3a7e24 */ /* 0x000fe4000b0e06ff */
[----:B------:R-:W-:Y:S01]  /*e230*/  IMAD.X R62, RZ, RZ, UR37, P5 ;  /* 0x00000025ff3e7e24 */ /* 0x000fe2000a8e06ff */
[----:B-1----:R-:W-:Y:S07]  /*e240*/  @P0 BRA `(.L_x_6758) ;  /* 0x0000000000400947 */ /* 0x002fee0003800000 */
        /* <DEDUP_REMOVED lines=10> */
.L_x_6761:
[----:B-1----:R1:W2:Y:S02]  /*e2f0*/  SYNCS.PHASECHK.TRANS64.TRYWAIT P0, [R2+URZ+0x38800], R3 ;  /* 0x03880003020075a7 */ /* 0x0022a4000800017f */
[----:B--2---:R-:W-:Y:S05]  /*e300*/  @!P0 NANOSLEEP.SYNCS 0x989680 ;  /* 0x009896800000895d */ /* 0x004fea0003900000 */
[----:B------:R-:W2:Y:S02]  /*e310*/  @!P0 SYNCS.PHASECHK.TRANS64 P0, [R2+URZ+0x38800], R3 ;  /* 0x03880003020085a7 */ /* 0x000ea4000800007f */
[----:B--2---:R-:W-:Y:S05]  /*e320*/  @!P0 BRA `(.L_x_6761) ;  /* 0xfffffffc00f08947 */ /* 0x004fea000383ffff */
.L_x_6760:
[----:B------:R-:W-:Y:S05]  /*e330*/  BSYNC B0 ;  /* 0x0000000000007941 */ /* 0x000fea0003800000 */
.L_x_6759:
[----:B------:R-:W-:Y:S05]  /*e340*/  BRA `(.L_x_6762) ;  /* 0x0000002c00187947 */ /* 0x000fea0003800000 */
.L_x_6758:
[----:B------:R-:W-:Y:S01]  /*e350*/  LOP3.LUT P0, RZ, R65, 0x3ff, RZ, 0xc0, !PT ;  /* 0x000003ff41ff7812 */ /* 0x000fe2000780c0ff */
[----:B------:R-:W-:Y:S01]  /*e360*/  ULDC.64 UR4, c[0x0][0x3f8] ;  /* 0x0000fe0000047ab9 */ /* 0x000fe20000000a00 */
[----:B------:R-:W-:Y:S01]  /*e370*/  SHF.R.S32.HI R0, RZ, 0x1f, R36 ;  /* 0x0000001fff007819 */ /* 0x000fe20000011424 */
[----:B------:R-:W-:Y:S01]  /*e380*/  ULDC.64 UR6, c[0x0][0x408] ;  /* 0x0001020000067ab9 */ /* 0x000fe20000000a00 */
[----:B------:R-:W-:Y:S01]  /*e390*/  IMAD.WIDE.U32 R26, R36, UR4, RZ ;  /* 0x00000004241a7c25 */ /* 0x000fe2000f8e00ff */
[----:B------:R-:W-:Y:S03]  /*e3a0*/  BSSY B6, `(.L_x_6763) ;  /* 0x0000019000067945 */ /* 0x000fe60003800000 */
[C---:B------:R-:W-:Y:S02]  /*e3b0*/  IMAD R3, R0.reuse, UR4, RZ ;  /* 0x0000000400037c24 */ /* 0x040fe4000f8e02ff */
[----:B------:R-:W-:-:S02]  /*e3c0*/  IMAD R5, R0, UR6, RZ ;  /* 0x0000000600057c24 */ /* 0x000fc4000f8e02ff */
[C---:B------:R-:W-:Y:S02]  /*e3d0*/  IMAD R3, R36.reuse, UR5, R3 ;  /* 0x0000000524037c24 */ /* 0x040fe4000f8e0203 */
[C---:B------:R-:W-:Y:S02]  /*e3e0*/  IMAD R5, R36.reuse, UR7, R5 ;  /* 0x0000000724057c24 */ /* 0x040fe4000f8e0205 */
[----:B------:R-:W-:-:S04]  /*e3f0*/  IMAD.WIDE.U32 R54, R36, UR6, RZ ;  /* 0x0000000624367c25 */ /* 0x000fc8000f8e00ff */
[----:B------:R-:W-:Y:S02]  /*e400*/  IMAD.IADD R25, R3, 0x1, R27 ;  /* 0x0000000103197824 */ /* 0x000fe400078e021b */
[----:B------:R-:W-:Y:S01]  /*e410*/  IMAD.IADD R65, R5, 0x1, R55 ;  /* 0x0000000105417824 */ /* 0x000fe200078e0237 */
[----:B------:R-:W-:Y:S06]  /*e420*/  @!P0 BRA `(.L_x_6764) ;  /* 0x0000000000408947 */ /* 0x000fec0003800000 */
        /* <DEDUP_REMOVED lines=16> */
.L_x_6764:
[----:B------:R-:W-:Y:S05]  /*e530*/  BSYNC B6 ;  /* 0x0000000000067941 */ /* 0x000fea0003800000 */
.L_x_6763:
[----:B------:R-:W2:Y:S01]  /*e540*/  LDL R0, [R1+0x50] ;  /* 0x0000500001007983 */ /* 0x000ea20000100800 */
[----:B------:R-:W-:Y:S01]  /*e550*/  ULDC.U8 UR4, c[0x0][0x410] ;  /* 0x0001040000047ab9 */ /* 0x000fe20000000000 */
[----:B------:R-:W-:Y:S01]  /*e560*/  BSSY B0, `(.L_x_6765) ;  /* 0x000029c000007945 */ /* 0x000fe20003800000 */
[----:B------:R-:W-:Y:S01]  /*e570*/  ISETP.NE.AND P0, PT, RZ, UR4, PT ;  /* 0x00000004ff007c0c */ /* 0x000fe2000bf05270 */
[----:B--2---:R-:W-:-:S12]  /*e580*/  IMAD R0, R0, 0x40, R155 ;  /* 0x0000004000007824 */ /* 0x004fd800078e029b */
[----:B------:R-:W-:Y:S05]  /*e590*/  @!P0 BRA `(.L_x_6766) ;  /* 0x0000001400708947 */ /* 0x000fea0003800000 */
[----:B------:R-:W2:Y:S01]  /*e5a0*/  LDL R20, [R1+0x410] ;  /* 0x0004100001147983 */ /* 0x000ea20000100800 */
[----:B------:R-:W0:Y:S01]  /*e5b0*/  LDC R71, c[0x0][0x448] ;  /* 0x00011200ff477b82 */ /* 0x000e220000000800 */
[----:B------:R-:W-:Y:S01]  /*e5c0*/  ULDC.64 UR4, c[0x0][0x3f8] ;  /* 0x0000fe0000047ab9 */ /* 0x000fe20000000a00 */
[----:B------:R-:W-:Y:S01]  /*e5d0*/  ULDC.64 UR6, c[0x0][0x408] ;  /* 0x0001020000067ab9 */ /* 0x000fe20000000a00 */
[----:B------:R-:W-:Y:S02]  /*e5e0*/  IMAD.MOV.U32 R27, RZ, RZ, R25 ;  /* 0x000000ffff1b7224 */ /* 0x000fe400078e0019 */
[----:B------:R-:W-:Y:S01]  /*e5f0*/  IMAD.MOV.U32 R55, RZ, RZ, R65 ;  /* 0x000000ffff377224 */ /* 0x000fe200078e0041 */
[----:B0-----:R-:W-:-:S13]  /*e600*/  ISETP.NE.AND P0, PT, R71, 0x1, PT ;  /* 0x000000014700780c */ /* 0x001fda0003f05270 */
[----:B------:R-:W0:Y:S08]  /*e610*/  @P0 LDC R4, c[0x0][0x44c] ;  /* 0x00011300ff040b82 */ /* 0x000e300000000800 */
[----:B------:R-:W1:Y:S01]  /*e620*/  @P0 LDC R5, c[0x0][0x450] ;  /* 0x00011400ff050b82 */ /* 0x000e620000000800 */
[----:B--2---:R-:W-:-:S04]  /*e630*/  IMAD R3, R20, 0x20, R0 ;  /* 0x0000002014037824 */ /* 0x004fc800078e0200 */
        /* <DEDUP_REMOVED lines=23> */
.L_x_7073:
        /* <DEDUP_REMOVED lines=8> */
[----:B------:R-:W3:Y:S01]  /*e830*/  LDL R11, [R1+0x41c] ;  /* 0x00041c00010b7983 */ /* 0x000ee20000100800 */
[----:B------:R-:W-:Y:S01]  /*e840*/  ULDC UR4, c[0x0][0x3f4] ;  /* 0x0000fd0000047ab9 */ /* 0x000fe20000000800 */
[----:B--2---:R-:W-:Y:S01]  /*e850*/  IMAD.MOV.U32 R4, RZ, RZ, R6 ;  /* 0x000000ffff047224 */ /* 0x004fe200078e0006 */
[----:B------:R-:W-:Y:S01]  /*e860*/  ISETP.GE.AND P2, PT, R152, UR4, PT ;  /* 0x0000000498007c0c */ /* 0x000fe2000bf46270 */
[----:B-1----:R-:W-:Y:S01]  /*e870*/  IMAD.MOV.U32 R5, RZ, RZ, R3 ;  /* 0x000000ffff057224 */ /* 0x002fe200078e0003 */
[----:B------:R-:W-:Y:S02]  /*e880*/  ISETP.GE.AND P3, PT, R160, UR4, PT ;  /* 0x00000004a0007c0c */ /* 0x000fe4000bf66270 */
[----:B------:R-:W-:-:S09]  /*e890*/  CS2R R54, SRZ ;  /* 0x0000000000367805 */ /* 0x000fd2000001ff00 */
[----:B------:R-:W-:-:S04]  /*e8a0*/  @!P2 IMAD.WIDE R4, R152, 0x2, R4 ;  /* 0x000000029804a825 */ /* 0x000fc800078e0204 */
[----:B------:R-:W-:Y:S01]  /*e8b0*/  @!P3 IMAD.SHL.U32 R9, R160, 0x2, RZ ;  /* 0x00000002a009b824 */ /* 0x000fe200078e00ff */
[----:B------:R1:W5:Y:S01]  /*e8c0*/  @!P2 LD.E.64 R54, desc[UR46][R4.64] ;  /* 0x0000002e0436a980 */ /* 0x000362000c101b00 */
[----:B------:R-:W-:Y:S02]  /*e8d0*/  CS2R R66, SRZ ;  /* 0x0000000000427805 */ /* 0x000fe4000001ff00 */
[----:B------:R-:W-:Y:S02]  /*e8e0*/  CS2R R24, SRZ ;  /* 0x0000000000187805 */ /* 0x000fe4000001ff00 */
[----:B------:R-:W-:Y:S02]  /*e8f0*/  CS2R R26, SRZ ;  /* 0x00000000001a7805 */ /* 0x000fe4000001ff00 */
[-C--:B-1----:R-:W-:Y:S02]  /*e900*/  @!P3 IADD3 R4, P0, R6, R9.reuse, RZ ;  /* 0x000000090604b210 */ /* 0x082fe40007f1e0ff */
[----:B----4-:R-:W-:Y:S01]  /*e910*/  @!P3 IADD3 R6, P1, R8, R9, RZ ;  /* 0x000000090806b210 */ /* 0x010fe20007f3e0ff */
[----:B---3--:R-:W-:-:S02]  /*e920*/  IMAD.MOV.U32 R9, RZ, RZ, R7 ;  /* 0x000000ffff097224 */ /* 0x008fc400078e0007 */
[----:B------:R-:W-:-:S05]  /*e930*/  @!P2 IMAD.WIDE R8, R152, 0x2, R8 ;  /* 0x000000029808a825 */ /* 0x000fca00078e0208 */
[----:B------:R1:W5:Y:S01]  /*e940*/  @!P2 LD.E.64 R66, desc[UR46][R8.64] ;  /* 0x0000002e0842a980 */ /* 0x000362000c101b00 */
[----:B------:R-:W-:-:S05]  /*e950*/  @!P3 SHF.L.U64.HI R12, R160, 0x1, R11 ;  /* 0x00000001a00cb819 */ /* 0x000fca000001020b */
[--C-:B------:R-:W-:Y:S02]  /*e960*/  @!P3 IMAD.X R5, R3, 0x1, R12.reuse, P0 ;  /* 0x000000010305b824 */ /* 0x100fe400000e060c */
[----:B------:R-:W-:-:S03]  /*e970*/  @!P3 IMAD.X R7, R7, 0x1, R12, P1 ;  /* 0x000000010707b824 */ /* 0x000fc600008e060c */
[----:B------:R1:W5:Y:S04]  /*e980*/  @!P3 LD.E.64 R24, desc[UR46][R4.64] ;  /* 0x0000002e0418b980 */ /* 0x000368000c101b00 */
[----:B------:R1:W5:Y:S02]  /*e990*/  @!P3 LD.E.64 R26, desc[UR46][R6.64] ;  /* 0x0000002e061ab980 */ /* 0x000364000c101b00 */
.L_x_6769:
[----:B------:R-:W-:Y:S05]  /*e9a0*/  BSYNC B1 ;  /* 0x0000000000017941 */ /* 0x000fea0003800000 */
.L_x_6768:
[----:B-1---5:R-:W-:Y:S01]  /*e9b0*/  IMAD.MOV.U32 R3, RZ, RZ, R24 ;  /* 0x000000ffff037224 */ /* 0x022fe200078e0018 */
[----:B------:R-:W-:Y:S01]  /*e9c0*/  UMOV UR4, 0xffffffff ;  /* 0xffffffff00047882 */ /* 0x000fe20000000000 */
[----:B------:R-:W-:Y:S01]  /*e9d0*/  IMAD.MOV.U32 R4, RZ, RZ, R25 ;  /* 0x000000ffff047224 */ /* 0x000fe200078e0019 */
[----:B------:R-:W-:Y:S01]  /*e9e0*/  CS2R R20, SRZ ;  /* 0x0000000000147805 */ /* 0x000fe2000001ff00 */
[----:B------:R-:W-:Y:S01]  /*e9f0*/  IMAD.MOV.U32 R5, RZ, RZ, R54 ;  /* 0x000000ffff057224 */ /* 0x000fe200078e0036 */
[----:B------:R-:W-:Y:S01]  /*ea00*/  PRMT R70, R3, 0x7610, R70 ;  /* 0x0000761003467816 */ /* 0x000fe20000000046 */
[----:B--2---:R-:W-:Y:S01]  /*ea10*/  IMAD.MOV.U32 R6, RZ, RZ, R55 ;  /* 0x000000ffff067224 */ /* 0x004fe200078e0037 */
[----:B------:R-:W-:Y:S01]  /*ea20*/  PRMT R69, R4, 0x7610, R69 ;  /* 0x0000761004457816 */ /* 0x000fe20000000045 */
        /* <DEDUP_REMOVED lines=9> */
[----:B------:R-:W-:Y:S01]  /*eac0*/  PRMT R80, R80, 0x5410, R6 ;  /* 0x0000541050507816 */ /* 0x000fe20000000006 */
[----:B------:R-:W-:Y:S06]  /*ead0*/  BRA.DIV UR4, `(.L_x_6770) ;  /* 0x00000276044c7947 */ /* 0x000fec000b800000 */
[----:B------:R1:W2:Y:S04]  /*eae0*/  SHFL.IDX PT, R3, R36, 0x1, 0x1c1f ;  /* 0x003c1f0024037f89 */ /* 0x0002a800000e0000 */
[----:B------:R1:W0:Y:S04]  /*eaf0*/  SHFL.IDX PT, R6, R10, 0x1, 0x1c1f ;  /* 0x003c1f000a067f89 */ /* 0x00022800000e0000 */
[----:B---3--:R1:W3:Y:S04]  /*eb00*/  SHFL.IDX PT, R7, R68, 0x1, 0x1c1f ;  /* 0x003c1f0044077f89 */ /* 0x0082e800000e0000 */
[----:B------:R1:W0:Y:S02]  /*eb10*/  SHFL.IDX PT, R14, R65, 0x1, 0x1c1f ;  /* 0x003c1f00410e7f89 */ /* 0x00022400000e0000 */
.L_x_7079:
[----:B------:R-:W5:Y:S01]  /*eb20*/  LDL R5, [R1+0x1d4] ;  /* 0x0001d40001057983 */ /* 0x000f620000100800 */
[----:B------:R-:W-:Y:S01]  /*eb30*/  VIADD R0, R0, 0x20 ;  /* 0x0000002000007836 */ /* 0x000fe20000000000 */
[----:B------:R-:W-:Y:S01]  /*eb40*/  BSSY B1, `(.L_x_6771) ;  /* 0x0000022000017945 */ /* 0x000fe20003800000 */
[----:B01----:R-:W-:Y:S02]  /*eb50*/  CS2R R10, SRZ ;  /* 0x00000000000a7805 */ /* 0x003fe4000001ff00 */
[----:B----4-:R-:W-:Y:S02]  /*eb60*/  CS2R R8, SRZ ;  /* 0x0000000000087805 */ /* 0x010fe4000001ff00 */
[----:B------:R-:W-:Y:S02]  /*eb70*/  CS2R R12, SRZ ;  /* 0x00000000000c7805 */ /* 0x000fe4000001ff00 */
[----:B------:R-:W-:Y:S02]  /*eb80*/  ISETP.GE.AND P0, PT, R0, R71, PT ;  /* 0x000000470000720c */ /* 0x000fe40003f06270 */
[----:B-----5:R-:W-:-:S04]  /*eb90*/  LEA.HI R4, R5, R5, RZ, 0x1 ;  /* 0x0000000505047211 */ /* 0x020fc800078f08ff */
[----:B------:R-:W-:-:S05]  /*eba0*/  LOP3.LUT R4, R4, 0xfffffffe, RZ, 0xc0, !PT ;  /* 0xfffffffe04047812 */ /* 0x000fca00078ec0ff */
[----:B------:R-:W-:-:S05]  /*ebb0*/  IMAD.IADD R4, R5, 0x1, -R4 ;  /* 0x0000000105047824 */ /* 0x000fca00078e0a04 */
[----:B------:R-:W-:Y:S01]  /*ebc0*/  SHF.L.U32 R65, R4, 0x1f, RZ ;  /* 0x0000001f04417819 */ /* 0x000fe200000006ff */
[----:B------:R-:W-:Y:S06]  /*ebd0*/  @P0 BRA `(.L_x_6772) ;  /* 0x0000000000600947 */ /* 0x000fec0003800000 */
[----:B------:R-:W4:Y:S01]  /*ebe0*/  LDL R15, [R1+0x41c] ;  /* 0x00041c00010f7983 */ /* 0x000f220000100800 */
[----:B------:R-:W-:Y:S01]  /*ebf0*/  ULDC UR4, c[0x0][0x3f4] ;  /* 0x0000fd0000047ab9 */ /* 0x000fe20000000800 */
[----:B------:R-:W-:Y:S01]  /*ec00*/  IMAD.MOV.U32 R4, RZ, RZ, R6 ;  /* 0x000000ffff047224 */ /* 0x000fe200078e0006 */
[----:B------:R-:W-:Y:S01]  /*ec10*/  ISETP.GE.AND P2, PT, R152, UR4, PT ;  /* 0x0000000498007c0c */ /* 0x000fe2000bf46270 */
[----:B--2---:R-:W-:Y:S01]  /*ec20*/  IMAD.MOV.U32 R5, RZ, RZ, R3 ;  /* 0x000000ffff057224 */ /* 0x004fe200078e0003 */
[----:B------:R-:W-:Y:S02]  /*ec30*/  ISETP.GE.AND P3, PT, R160, UR4, PT ;  /* 0x00000004a0007c0c */ /* 0x000fe4000bf66270 */
[----:B------:R-:W-:Y:S01]  /*ec40*/  CS2R R10, SRZ ;  /* 0x00000000000a7805 */ /* 0x000fe2000001ff00 */
[----:B------:R-:W-:-:S08]  /*ec50*/  IMAD.MOV.U32 R8, RZ, RZ, R14 ;  /* 0x000000ffff087224 */ /* 0x000fd000078e000e */
[----:B------:R-:W-:-:S04]  /*ec60*/  @!P2 IMAD.WIDE R4, R152, 0x2, R4 ;  /* 0x000000029804a825 */ /* 0x000fc800078e0204 */
[----:B------:R-:W-:Y:S01]  /*ec70*/  @!P3 IMAD.SHL.U32 R9, R160, 0x2, RZ ;  /* 0x00000002a009b824 */ /* 0x000fe200078e00ff */
[----:B------:R0:W5:Y:S01]  /*ec80*/  @!P2 LD.E.64 R10, desc[UR46][R4.64] ;  /* 0x0000002e040aa980 */ /* 0x000162000c101b00 */
[----:B------:R-:W-:Y:S02]  /*ec90*/  CS2R R12, SRZ ;  /* 0x00000000000c7805 */ /* 0x000fe4000001ff00 */
[----:B------:R-:W-:Y:S02]  /*eca0*/  CS2R R20, SRZ ;  /* 0x0000000000147805 */ /* 0x000fe4000001ff00 */
[-C--:B0-----:R-:W-:Y:S02]  /*ecb0*/  @!P3 IADD3 R4, P0, R6, R9.reuse, RZ ;  /* 0x000000090604b210 */ /* 0x081fe40007f1e0ff */
[----:B------:R-:W-:Y:S01]  /*ecc0*/  @!P3 IADD3 R6, P1, R14, R9, RZ ;  /* 0x000000090e06b210 */ /* 0x000fe20007f3e0ff */
[----:B---3--:R-:W-:Y:S01]  /*ecd0*/  IMAD.MOV.U32 R9, RZ, RZ, R7 ;  /* 0x000000ffff097224 */ /* 0x008fe200078e0007 */
[----:B----4-:R-:W-:Y:S01]  /*ece0*/  @!P3 SHF.L.U64.HI R0, R160, 0x1, R15 ;  /* 0x00000001a000b819 */ /* 0x010fe2000001020f */
[----:B------:R-:W-:Y:S01]  /*ecf0*/  @!P2 IMAD.WIDE R14, R152, 0x2, R8 ;  /* 0x00000002980ea825 */ /* 0x000fe200078e0208 */
[----:B------:R-:W-:-:S03]  /*ed00*/  CS2R R8, SRZ ;  /* 0x0000000000087805 */ /* 0x000fc6000001ff00 */
[--C-:B------:R-:W-:Y:S01]  /*ed10*/  @!P3 IMAD.X R5, R3, 0x1, R0.reuse, P0 ;  /* 0x000000010305b824 */ /* 0x100fe200000e0600 */
[----:B------:R0:W5:Y:S01]  /*ed20*/  @!P2 LD.E.64 R12, desc[UR46][R14.64] ;  /* 0x0000002e0e0ca980 */ /* 0x000162000c101b00 */
[----:B------:R-:W-:-:S03]  /*ed30*/  @!P3 IMAD.X R7, R7, 0x1, R0, P1 ;  /* 0x000000010707b824 */ /* 0x000fc600008e0600 */
[----:B------:R0:W5:Y:S04]  /*ed40*/  @!P3 LD.E.64 R20, desc[UR46][R4.64] ;  /* 0x0000002e0414b980 */ /* 0x000168000c101b00 */
[----:B------:R0:W5:Y:S02]  /*ed50*/  @!P3 LD.E.64 R8, desc[UR46][R6.64] ;  /* 0x0000002e0608b980 */ /* 0x000164000c101b00 */
.L_x_6772:
[----:B------:R-:W-:Y:S05]  /*ed60*/  BSYNC B1 ;  /* 0x0000000000017941 */ /* 0x000fea0003800000 */
.L_x_6771:
[----:B------:R-:W1:Y:S01]  /*ed70*/  SYNCS.PHASECHK.TRANS64.TRYWAIT P0, [R2+URZ+0x38800], R65 ;  /* 0x03880041020075a7 */ /* 0x000e62000800017f */
[----:B------:R-:W-:Y:S04]  /*ed80*/  BSSY B1, `(.L_x_6773) ;  /* 0x0000002000017945 */ /* 0x000fe80003800000 */
[----:B-1----:R-:W-:Y:S05]  /*ed90*/  @!P0 BRA `(.L_x_6774) ;  /* 0x00000274000c8947 */ /* 0x002fea0003800000 */
.L_x_7080:
[----:B------:R-:W-:Y:S05]  /*eda0*/  BSYNC B1 ;  /* 0x0000000000017941 */ /* 0x000fea0003800000 */
.L_x_6773:
[----:B0-----:R-:W4:Y:S01]  /*edb0*/  LDL R5, [R1+0x50] ;  /* 0x0000500001057983 */ /* 0x001f220000100800 */
[C---:B------:R-:W-:Y:S01]  /*edc0*/  IMAD.SHL.U32 R0, R158.reuse, 0x40, RZ ;  /* 0x000000409e007824 */ /* 0x040fe200078e00ff */
[----:B------:R-:W-:Y:S01]  /*edd0*/  LOP3.LUT P1, RZ, R158, 0x4, RZ, 0xc0, !PT ;  /* 0x000000049eff7812 */ /* 0x000fe2000782c0ff */
[----:B-----5:R-:W-:Y:S01]  /*ede0*/  IMAD.MOV.U32 R4, RZ, RZ, R21 ;  /* 0x000000ffff047224 */ /* 0x020fe200078e0015 */
[----:B------:R-:W-:Y:S01]  /*edf0*/  BSSY B1, `(.L_x_6775) ;  /* 0x0000077000017945 */ /* 0x000fe20003800000 */
[----:B------:R-:W-:Y:S01]  /*ee00*/  IMAD.MOV.U32 R6, RZ, RZ, R8 ;  /* 0x000000ffff067224 */ /* 0x000fe200078e0008 */
[----:B--2---:R-:W-:-:S04]  /*ee10*/  LOP3.LUT R3, R0, 0x1c0, RZ, 0xc0, !PT ;  /* 0x000001c000037812 */ /* 0x004fc800078ec0ff */
[----:B------:R-:W-:Y:S02]  /*ee20*/  LOP3.LUT R0, R3, 0x18, R16, 0xf8, !PT ;  /* 0x0000001803007812 */ /* 0x000fe400078ef810 */
[----:B------:R-:W-:Y:S02]  /*ee30*/  SHF.R.U32.HI R3, RZ, 0x3, R3 ;  /* 0x00000003ff037819 */ /* 0x000fe40000011603 */
[----:B------:R-:W-:Y:S01]  /*ee40*/  PRMT R14, R6, 0x7610, R14 ;  /* 0x00007610060e7816 */ /* 0x000fe2000000000e */
[----:B------:R-:W-:Y:S01]  /*ee50*/  IMAD.MOV.U32 R6, RZ, RZ, R13 ;  /* 0x000000ffff067224 */ /* 0x000fe200078e000d */
[----:B------:R-:W-:-:S05]  /*ee60*/  LOP3.LUT R0, R0, R3, RZ, 0x3c, !PT ;  /* 0x0000000300007212 */ /* 0x000fca00078e3cff */
[----:B------:R-:W-:Y:S02]  /*ee70*/  IMAD R3, R221, 0x200, R0 ;  /* 0x00000200dd037824 */ /* 0x000fe400078e0200 */
[----:B------:R-:W-:Y:S02]  /*ee80*/  IMAD.MOV.U32 R0, RZ, RZ, R20 ;  /* 0x000000ffff007224 */ /* 0x000fe400078e0014 */
[----:B-1----:R-:W-:Y:S02]  /*ee90*/  IMAD R2, R3, 0x2, R2 ;  /* 0x0000000203027824 */ /* 0x002fe400078e0202 */
[----:B------:R-:W-:Y:S01]  /*eea0*/  IMAD.MOV.U32 R3, RZ, RZ, R10 ;  /* 0x000000ffff037224 */ /* 0x000fe200078e000a */
[----:B------:R-:W-:Y:S01]  /*eeb0*/  PRMT R0, R0, 0x5410, R4 ;  /* 0x0000541000007816 */ /* 0x000fe20000000004 */
[----:B------:R-:W-:Y:S02]  /*eec0*/  IMAD.MOV.U32 R4, RZ, RZ, R11 ;  /* 0x000000ffff047224 */ /* 0x000fe400078e000b */
[C---:B---3--:R-:W-:Y:S01]  /*eed0*/  VIADD R7, R2.reuse, 0x20400 ;  /* 0x0002040002077836 */ /* 0x048fe20000000000 */
[----:B------:R-:W-:Y:S01]  /*eee0*/  PRMT R65, R3, 0x7610, R65 ;  /* 0x0000761003417816 */ /* 0x000fe20000000041 */
[----:B------:R-:W-:Y:S01]  /*eef0*/  VIADD R3, R2, 0x20440 ;  /* 0x0002044002037836 */ /* 0x000fe20000000000 */
[----:B------:R-:W-:Y:S01]  /*ef00*/  PRMT R15, R4, 0x7610, R15 ;  /* 0x00007610040f7816 */ /* 0x000fe2000000000f */
[----:B------:R-:W-:-:S02]  /*ef10*/  IMAD.MOV.U32 R4, RZ, RZ, R9 ;  /* 0x000000ffff047224 */ /* 0x000fc400078e0009 */
[----:B------:R-:W-:Y:S01]  /*ef20*/  @P1 VIADD R3, R7, 0xffffffc0 ;  /* 0xffffffc007031836 */ /* 0x000fe20000000000 */
[----:B------:R-:W-:Y:S02]  /*ef30*/  PRMT R15, R15, 0x5410, R6 ;  /* 0x000054100f0f7816 */ /* 0x000fe40000000006 */
[----:B------:R-:W-:Y:S01]  /*ef40*/  PRMT R14, R14, 0x5410, R4 ;  /* 0x000054100e0e7816 */ /* 0x000fe20000000004 */
[----:B----4-:R-:W-:-:S05]  /*ef50*/  IMAD R5, R5, -0x40, R71 ;  /* 0xffffffc005057824 */ /* 0x010fca00078e0247 */
[----:B------:R-:W-:Y:S01]  /*ef60*/  VIMNMX R36, R5, 0x40, PT ;  /* 0x0000004005247848 */ /* 0x000fe20003fe0100 */
[----:B------:R-:W-:-:S03]  /*ef70*/  IMAD.MOV.U32 R5, RZ, RZ, R12 ;  /* 0x000000ffff057224 */ /* 0x000fc600078e000c */
[----:B------:R-:W-:Y:S02]  /*ef80*/  ISETP.GE.AND P0, PT, R155, R36, PT ;  /* 0x000000249b00720c */ /* 0x000fe40003f06270 */
[----:B------:R-:W-:-:S11]  /*ef90*/  PRMT R81, R5, 0x7610, R81 ;  /* 0x0000761005517816 */ /* 0x000fd60000000051 */
[----:B------:R-:W-:Y:S05]  /*efa0*/  @P0 BRA `(.L_x_6776) ;  /* 0x00000004006c0947 */ /* 0x000fea0003800000 */
[----:B------:R-:W0:Y:S01]  /*efb0*/  LDC R5, c[0x0][0x3f4] ;  /* 0x0000fd00ff057b82 */ /* 0x000e220000000800 */
[----:B------:R-:W-:Y:S01]  /*efc0*/  BSSY B2, `(.L_x_6777) ;  /* 0x000002e000027945 */ /* 0x000fe20003800000 */
[-C--:B0-----:R-:W-:Y:S02]  /*efd0*/  ISETP.GE.AND P0, PT, R152, R5.reuse, PT ;  /* 0x000000059800720c */ /* 0x081fe40003f06270 */
[----:B------:R-:W-:-:S11]  /*efe0*/  ISETP.GE.AND P1, PT, R160, R5, PT ;  /* 0x00000005a000720c */ /* 0x000fd60003f26270 */
[----:B------:R-:W-:Y:S05]  /*eff0*/  @P0 BRA `(.L_x_6778) ;  /* 0x0000000000a80947 */ /* 0x000fea0003800000 */
[----:B------:R-:W0:Y:S01]  /*f000*/  LDS.128 R4, [R2+0x20400] ;  /* 0x0204000002047984 */ /* 0x000e220000000c00 */
[----:B------:R-:W-:Y:S01]  /*f010*/  SHF.R.U32.HI R71, RZ, 0x10, R55 ;  /* 0x00000010ff477819 */ /* 0x000fe20000011637 */
[--C-:B------:R-:W-:Y:S01]  /*f020*/  HADD2.F32 R68, -RZ, R72.reuse.H0_H0 ;  /* 0x20000048ff447230 */ /* 0x100fe20000004100 */
[--C-:B------:R-:W-:Y:S01]  /*f030*/  SHF.R.U32.HI R73, RZ, 0x10, R67.reuse ;  /* 0x00000010ff497819 */ /* 0x100fe20000011643 */
[----:B------:R-:W-:Y:S01]  /*f040*/  HADD2.F32 R72, -RZ, R72.H1_H1 ;  /* 0x30000048ff487230 */ /* 0x000fe20000004100 */
[----:B------:R-:W-:Y:S01]  /*f050*/  SHF.R.U64 R77, R66, 0x10, R67 ;  /* 0x00000010424d7819 */ /* 0x000fe20000001243 */
[----:B------:R-:W-:Y:S01]  /*f060*/  HADD2.F32 R71, -RZ, R71.H0_H0 ;  /* 0x20000047ff477230 */ /* 0x000fe20000004100 */
[----:B------:R-:W-:Y:S01]  /*f070*/  SHF.R.U64 R79, R54, 0x10, R55 ;  /* 0x00000010364f7819 */ /* 0x000fe20000001237 */
[----:B------:R-:W-:Y:S02]  /*f080*/  HADD2.F32 R73, -RZ, R73.H0_H0 ;  /* 0x20000049ff497230 */ /* 0x000fe40000004100 */
[----:B0-----:R-:W-:-:S02]  /*f090*/  HADD2.F32 R66, -RZ, R7.H0_H0 ;  /* 0x20000007ff427230 */ /* 0x001fc40000004100 */
[----:B------:R-:W-:Y:S02]  /*f0a0*/  HADD2.F32 R67, -RZ, R7.H1_H1 ;  /* 0x30000007ff437230 */ /* 0x000fe40000004100 */
[--C-:B------:R-:W-:Y:S02]  /*f0b0*/  HADD2.F32 R7, -RZ, R4.reuse.H0_H0 ;  /* 0x20000004ff077230 */ /* 0x100fe40000004100 */
[----:B------:R-:W-:Y:S02]  /*f0c0*/  HADD2.F32 R4, -RZ, R4.H1_H1 ;  /* 0x30000004ff047230 */ /* 0x000fe40000004100 */
[C---:B------:R-:W-:Y:S01]  /*f0d0*/  FMUL.FTZ R76, R67.reuse, R71 ;  /* 0x00000047434c7220 */ /* 0x040fe20000410000 */
[-C--:B------:R-:W-:Y:S01]  /*f0e0*/  FMUL.FTZ R75, R67, R73.reuse ;  /* 0x00000049434b7220 */ /* 0x080fe20000410000 */
[--C-:B------:R-:W-:Y:S02]  /*f0f0*/  HADD2.F32 R54, -RZ, R6.reuse.H0_H0 ;  /* 0x20000006ff367230 */ /* 0x100fe40000004100 */
[----:B------:R-:W-:Y:S01]  /*f100*/  FMUL.FTZ R74, R4, R72 ;  /* 0x00000048044a7220 */ /* 0x000fe20000410000 */
[----:B------:R-:W-:Y:S01]  /*f110*/  FFMA.FTZ R78, R66, R73, R76 ;  /* 0x00000049424e7223 */ /* 0x000fe2000001004c */
[----:B------:R-:W-:-:S02]  /*f120*/  HADD2.F32 R55, -RZ, R6.H1_H1 ;  /* 0x30000006ff377230 */ /* 0x000fc40000004100 */
[-C--:B------:R-:W-:Y:S01]  /*f130*/  FMUL.FTZ R76, R4, R68.reuse ;  /* 0x00000044044c7220 */ /* 0x080fe20000410000 */
[C---:B------:R-:W-:Y:S01]  /*f140*/  FFMA.FTZ R74, R7.reuse, R68, -R74 ;  /* 0x00000044074a7223 */ /* 0x040fe2000001084a */
[--C-:B------:R-:W-:Y:S02]  /*f150*/  HADD2.F32 R6, -RZ, R5.reuse.H0_H0 ;  /* 0x20000005ff067230 */ /* 0x100fe40000004100 */
[----:B------:R-:W-:Y:S01]  /*f160*/  FFMA.FTZ R75, R66, R71, -R75 ;  /* 0x00000047424b7223 */ /* 0x000fe2000001084b */
[--C-:B------:R-:W-:Y:S02]  /*f170*/  HADD2.F32 R68, -RZ, R80.reuse.H1_H1 ;  /* 0x30000050ff447230 */ /* 0x100fe40000004100 */
[----:B------:R-:W-:Y:S01]  /*f180*/  FFMA.FTZ R71, R7, R72, R76 ;  /* 0x0000004807477223 */ /* 0x000fe2000001004c */
[----:B------:R-:W-:Y:S02]  /*f190*/  HADD2.F32 R5, -RZ, R5.H1_H1 ;  /* 0x30000005ff057230 */ /* 0x000fe40000004100 */
[----:B------:R-:W-:-:S02]  /*f1a0*/  HADD2.F32 R66, -RZ, R80.H0_H0 ;  /* 0x20000050ff427230 */ /* 0x000fc40000004100 */
[C---:B------:R-:W-:Y:S01]  /*f1b0*/  FMUL.FTZ R73, R55.reuse, R68 ;  /* 0x0000004437497220 */ /* 0x040fe20000410000 */
[----:B------:R-:W-:Y:S02]  /*f1c0*/  HADD2.F32 R67, -RZ, R77.H0_H0 ;  /* 0x2000004dff437230 */ /* 0x000fe40000004100 */
[----:B------:R-:W-:Y:S02]  /*f1d0*/  HADD2.F32 R4, -RZ, R79.H0_H0 ;  /* 0x2000004fff047230 */ /* 0x000fe40000004100 */
[-C--:B------:R-:W-:Y:S01]  /*f1e0*/  FMUL.FTZ R55, R55, R66.reuse ;  /* 0x0000004237377220 */ /* 0x080fe20000410000 */
[C---:B------:R-:W-:Y:S01]  /*f1f0*/  FFMA.FTZ R73, R54.reuse, R66, -R73 ;  /* 0x0000004236497223 */ /* 0x040fe20000010849 */
[C---:B------:R-:W-:Y:S01]  /*f200*/  FMUL.FTZ R7, R5.reuse, R67 ;  /* 0x0000004305077220 */ /* 0x040fe20000410000 */
[----:B------:R-:W-:Y:S01]  /*f210*/  FMUL.FTZ R72, R5, R4 ;  /* 0x0000000405487220 */ /* 0x000fe20000410000 */
[----:B------:R-:W-:Y:S02]  /*f220*/  FFMA.FTZ R54, R54, R68, R55 ;  /* 0x0000004436367223 */ /* 0x000fe40000010037 */
[----:B------:R-:W-:Y:S01]  /*f230*/  FFMA.FTZ R5, R6, R4, -R7 ;  /* 0x0000000406057223 */ /* 0x000fe20000010807 */
[----:B------:R-:W-:Y:S01]  /*f240*/  F2FP.F16.F32.PACK_AB R7, R78, R75 ;  /* 0x0000004b4e07723e */ /* 0x000fe200000000ff */
[----:B------:R-:W-:Y:S01]  /*f250*/  FFMA.FTZ R72, R6, R67, R72 ;  /* 0x0000004306487223 */ /* 0x000fe20000010048 */
[----:B------:R-:W-:-:S02]  /*f260*/  F2FP.F16.F32.PACK_AB R4, R71, R74 ;  /* 0x0000004a4704723e */ /* 0x000fc400000000ff */
[----:B------:R-:W-:Y:S02]  /*f270*/  F2FP.F16.F32.PACK_AB R6, R54, R73 ;  /* 0x000000493606723e */ /* 0x000fe400000000ff */
[----:B------:R-:W-:-:S05]  /*f280*/  F2FP.F16.F32.PACK_AB R5, R72, R5 ;  /* 0x000000054805723e */ /* 0x000fca00000000ff */
[----:B------:R0:W-:Y:S02]  /*f290*/  STS.128 [R2+0x20400], R4 ;  /* 0x0204000402007388 */ /* 0x0001e40000000c00 */
.L_x_6778:
[----:B------:R-:W-:Y:S05]  /*f2a0*/  BSYNC B2 ;  /* 0x0000000000027941 */ /* 0x000fea0003800000 */
.L_x_6777:
[----:B------:R-:W-:Y:S05]  /*f2b0*/  @P1 BRA `(.L_x_6776) ;  /* 0x0000000000a81947 */ /* 0x000fea0003800000 */
[----:B0-----:R-:W0:Y:S01]  /*f2c0*/  LDS.128 R4, [R3] ;  /* 0x0000000003047984 */ /* 0x001e220000000c00 */
[----:B------:R-:W-:Y:S01]  /*f2d0*/  SHF.R.U32.HI R66, RZ, 0x10, R27 ;  /* 0x00000010ff427819 */ /* 0x000fe2000001161b */
[--C-:B------:R-:W-:Y:S01]  /*f2e0*/  HADD2.F32 R54, -RZ, R70.reuse.H0_H0 ;  /* 0x20000046ff367230 */ /* 0x100fe20000004100 */
[----:B------:R-:W-:Y:S01]  /*f2f0*/  SHF.R.U32.HI R55, RZ, 0x10, R25 ;  /* 0x00000010ff377819 */ /* 0x000fe20000011619 */
[----:B------:R-:W-:Y:S01]  /*f300*/  HADD2.F32 R70, -RZ, R70.H1_H1 ;  /* 0x30000046ff467230 */ /* 0x000fe20000004100 */
[----:B------:R-:W-:Y:S01]  /*f310*/  SHF.R.U64 R73, R26, 0x10, R27 ;  /* 0x000000101a497819 */ /* 0x000fe2000000121b */
[----:B------:R-:W-:Y:S01]  /*f320*/  HADD2.F32 R66, -RZ, R66.H0_H0 ;  /* 0x20000042ff427230 */ /* 0x000fe20000004100 */
[----:B------:R-:W-:Y:S01]  /*f330*/  SHF.R.U64 R74, R24, 0x10, R25 ;  /* 0x00000010184a7819 */ /* 0x000fe20000001219 */
[----:B------:R-:W-:Y:S02]  /*f340*/  HADD2.F32 R55, -RZ, R55.H0_H0 ;  /* 0x20000037ff377230 */ /* 0x000fe40000004100 */
[----:B0-----:R-:W-:-:S02]  /*f350*/  HADD2.F32 R27, -RZ, R7.H1_H1 ;  /* 0x30000007ff1b7230 */ /* 0x001fc40000004100 */
[----:B------:R-:W-:Y:S02]  /*f360*/  HADD2.F32 R26, -RZ, R7.H0_H0 ;  /* 0x20000007ff1a7230 */ /* 0x000fe40000004100 */
[--C-:B------:R-:W-:Y:S02]  /*f370*/  HADD2.F32 R7, -RZ, R4.reuse.H0_H0 ;  /* 0x20000004ff077230 */ /* 0x100fe40000004100 */
[CC--:B------:R-:W-:Y:S01]  /*f380*/  FMUL.FTZ R67, R27.reuse, R66.reuse ;  /* 0x000000421b437220 */ /* 0x0c0fe20000410000 */
[----:B------:R-:W-:Y:S01]  /*f390*/  FMUL.FTZ R27, R27, R55 ;  /* 0x000000371b1b7220 */ /* 0x000fe20000410000 */
[----:B------:R-:W-:Y:S02]  /*f3a0*/  HADD2.F32 R4, -RZ, R4.H1_H1 ;  /* 0x30000004ff047230 */ /* 0x000fe40000004100 */
[--C-:B------:R-:W-:Y:S02]  /*f3b0*/  HADD2.F32 R24, -RZ, R6.reuse.H0_H0 ;  /* 0x20000006ff187230 */ /* 0x100fe40000004100 */
[----:B------:R-:W-:Y:S01]  /*f3c0*/  FFMA.FTZ R72, R26, R66, R27 ;  /* 0x000000421a487223 */ /* 0x000fe2000001001b */
[----:B------:R-:W-:-:S02]  /*f3d0*/  HADD2.F32 R25, -RZ, R6.H1_H1 ;  /* 0x30000006ff197230 */ /* 0x000fc40000004100 */
[----:B------:R-:W-:Y:S01]  /*f3e0*/  FMUL.FTZ R68, R4, R70 ;  /* 0x0000004604447220 */ /* 0x000fe20000410000 */
[----:B------:R-:W-:Y:S02]  /*f3f0*/  HADD2.F32 R27, -RZ, R69.H1_H1 ;  /* 0x30000045ff1b7230 */ /* 0x000fe40000004100 */
[----:B------:R-:W-:Y:S01]  /*f400*/  FFMA.FTZ R71, R26, R55, -R67 ;  /* 0x000000371a477223 */ /* 0x000fe20000010843 */
[----:B------:R-:W-:Y:S02]  /*f410*/  HADD2.F32 R6, -RZ, R5.H0_H0 ;  /* 0x20000005ff067230 */ /* 0x000fe40000004100 */
[-C--:B------:R-:W-:Y:S01]  /*f420*/  FMUL.FTZ R66, R4, R54.reuse ;  /* 0x0000003604427220 */ /* 0x080fe20000410000 */
[----:B------:R-:W-:Y:S02]  /*f430*/  HADD2.F32 R69, -RZ, R69.H0_H0 ;  /* 0x20000045ff457230 */ /* 0x000fe40000004100 */
[----:B------:R-:W-:Y:S01]  /*f440*/  FFMA.FTZ R68, R7, R54, -R68 ;  /* 0x0000003607447223 */ /* 0x000fe20000010844 */
[----:B------:R-:W-:-:S02]  /*f450*/  HADD2.F32 R5, -RZ, R5.H1_H1 ;  /* 0x30000005ff057230 */ /* 0x000fc40000004100 */
        /* <DEDUP_REMOVED lines=15> */
[----:B------:R1:W-:Y:S02]  /*f550*/  STS.128 [R3], R4 ;  /* 0x0000000403007388 */ /* 0x0003e40000000c00 */
.L_x_6776:
[----:B------:R-:W-:Y:S05]  /*f560*/  BSYNC B1 ;  /* 0x0000000000017941 */ /* 0x000fea0003800000 */
.L_x_6775:
[----:B01----:R-:W2:Y:S02]  /*f570*/  LDL R4, [R1+0x420] ;  /* 0x0004200001047983 */ /* 0x003ea40000100800 */
[----:B--2---:R-:W-:-:S13]  /*f580*/  ISETP.GE.AND P0, PT, R4, R36, PT ;  /* 0x000000240400720c */ /* 0x004fda0003f06270 */
        /* <DEDUP_REMOVED lines=15> */
[----:B0-----:R-:W-:-:S02]  /*f680*/  HADD2.F32 R13, -RZ, R7.H1_H1 ;  /* 0x30000007ff0d7230 */ /* 0x001fc40000004100 */
[----:B------:R-:W-:Y:S02]  /*f690*/  HADD2.F32 R12, -RZ, R7.H0_H0 ;  /* 0x20000007ff0c7230 */ /* 0x000fe40000004100 */
[--C-:B------:R-:W-:Y:S02]  /*f6a0*/  HADD2.F32 R7, -RZ, R4.reuse.H0_H0 ;  /* 0x20000004ff077230 */ /* 0x100fe40000004100 */
[C---:B------:R-:W-:Y:S01]  /*f6b0*/  FMUL.FTZ R27, R13.reuse, R26 ;  /* 0x0000001a0d1b7220 */ /* 0x040fe20000410000 */
[----:B------:R-:W-:Y:S01]  /*f6c0*/  FMUL.FTZ R13, R13, R24 ;  /* 0x000000180d0d7220 */ /* 0x000fe20000410000 */
[----:B------:R-:W-:Y:S02]  /*f6d0*/  HADD2.F32 R4, -RZ, R4.H1_H1 ;  /* 0x30000004ff047230 */ /* 0x000fe40000004100 */
[--C-:B------:R-:W-:Y:S02]  /*f6e0*/  HADD2.F32 R10, -RZ, R6.reuse.H0_H0 ;  /* 0x20000006ff0a7230 */ /* 0x100fe40000004100 */
[----:B------:R-:W-:Y:S01]  /*f6f0*/  FFMA.FTZ R55, R12, R26, R13 ;  /* 0x0000001a0c377223 */ /* 0x000fe2000001000d */
[----:B------:R-:W-:-:S02]  /*f700*/  HADD2.F32 R11, -RZ, R6.H1_H1 ;  /* 0x30000006ff0b7230 */ /* 0x000fc40000004100 */
[----:B------:R-:W-:Y:S01]  /*f710*/  FFMA.FTZ R54, R12, R24, -R27 ;  /* 0x000000180c367223 */ /* 0x000fe2000001081b */
[----:B------:R-:W-:Y:S02]  /*f720*/  HADD2.F32 R13, -RZ, R15.H1_H1 ;  /* 0x3000000fff0d7230 */ /* 0x000fe40000004100 */
[C---:B------:R-:W-:Y:S01]  /*f730*/  FMUL.FTZ R36, R4.reuse, R25 ;  /* 0x0000001904247220 */ /* 0x040fe20000410000 */
        /* <DEDUP_REMOVED lines=17> */
[----:B------:R-:W-:-:S02]  /*f850*/  F2FP.F16.F32.PACK_AB R4, R25, R36 ;  /* 0x000000241904723e */ /* 0x000fc400000000ff */
[----:B------:R-:W-:Y:S02]  /*f860*/  F2FP.F16.F32.PACK_AB R6, R24, R27 ;  /* 0x0000001b1806723e */ /* 0x000fe400000000ff */
[----:B------:R-:W-:-:S05]  /*f870*/  F2FP.F16.F32.PACK_AB R5, R12, R5 ;  /* 0x000000050c05723e */ /* 0x000fca00000000ff */
[----:B------:R0:W-:Y:S02]  /*f880*/  STS.128 [R2+0x21400], R4 ;  /* 0x0214000402007388 */ /* 0x0001e40000000c00 */
.L_x_6781:
[----:B------:R-:W-:Y:S05]  /*f890*/  BSYNC B1 ;  /* 0x0000000000017941 */ /* 0x000fea0003800000 */
.L_x_6780:
[----:B------:R-:W-:Y:S05]  /*f8a0*/  @P1 BRA `(.L_x_6779) ;  /* 0x00000014009c1947 */ /* 0x000fea0003800000 */
[----:B0-----:R-:W0:Y:S01]  /*f8b0*/  LDS.128 R4, [R3+0x1000] ;  /* 0x0010000003047984 */ /* 0x001e220000000c00 */
        /* <DEDUP_REMOVED lines=19> */
[C---:B------:R-:W-:Y:S01]  /*f9f0*/  FMUL.FTZ R21, R4.reuse, R13 ;  /* 0x0000000d04157220 */ /* 0x040fe20000410000 */
[-C--:B------:R-:W-:Y:S01]  /*fa00*/  FMUL.FTZ R15, R4, R11.reuse ;  /* 0x0000000b040f7220 */ /* 0x080fe20000410000 */
[--C-:B------:R-:W-:Y:S02]  /*fa10*/  HADD2.F32 R6, -RZ, R5.reuse.H0_H0 ;  /* 0x20000005ff067230 */ /* 0x100fe40000004100 */
[----:B------:R-:W-:Y:S01]  /*fa20*/  FMUL.FTZ R10, R8, R14 ;  /* 0x0000000e080a7220 */ /* 0x000fe20000410000 */
[----:B------:R-:W-:Y:S02]  /*fa30*/  HADD2.F32 R4, -RZ, R0.H1_H1 ;  /* 0x30000000ff047230 */ /* 0x000fe40000004100 */
[----:B------:R-:W-:Y:S01]  /*fa40*/  FFMA.FTZ R21, R2, R11, -R21 ;  /* 0x0000000b02157223 */ /* 0x000fe20000010815 */
[----:B------:R-:W-:-:S02]  /*fa50*/  HADD2.F32 R5, -RZ, R5.H1_H1 ;  /* 0x30000005ff057230 */ /* 0x000fc40000004100 */
[----:B------:R-:W-:Y:S01]  /*fa60*/  FFMA.FTZ R2, R2, R13, R15 ;  /* 0x0000000d02027223 */ /* 0x000fe2000001000f */
[----:B------:R-:W-:Y:S02]  /*fa70*/  HADD2.F32 R9, -RZ, R24.H0_H0 ;  /* 0x20000018ff097230 */ /* 0x000fe40000004100 */
[-C--:B------:R-:W-:Y:S01]  /*fa80*/  FMUL.FTZ R13, R8, R4.reuse ;  /* 0x00000004080d7220 */ /* 0x080fe20000410000 */
[----:B------:R-:W-:Y:S02]  /*fa90*/  HADD2.F32 R0, -RZ, R26.H0_H0 ;  /* 0x2000001aff007230 */ /* 0x000fe40000004100 */
[----:B------:R-:W-:Y:S01]  /*faa0*/  FFMA.FTZ R10, R7, R4, -R10 ;  /* 0x00000004070a7223 */ /* 0x000fe2000001080a */
[----:B------:R-:W-:Y:S01]  /*fab0*/  F2FP.F16.F32.PACK_AB R4, R2, R21 ;  /* 0x000000150204723e */ /* 0x000fe200000000ff */
[----:B------:R-:W-:Y:S01]  /*fac0*/  FMUL.FTZ R11, R5, R9 ;  /* 0x00000009050b7220 */ /* 0x000fe20000410000 */
[----:B------:R-:W-:Y:S01]  /*fad0*/  FFMA.FTZ R13, R7, R14, R13 ;  /* 0x0000000e070d7223 */ /* 0x000fe2000001000d */
[----:B------:R-:W-:Y:S01]  /*fae0*/  FMUL.FTZ R8, R5, R0 ;  /* 0x0000000005087220 */ /* 0x000fe20000410000 */
[----:B------:R-:W-:Y:S01]  /*faf0*/  F2FP.F16.F32.PACK_AB R7, R25, R20 ;  /* 0x000000141907723e */ /* 0x000fe200000000ff */
[----:B------:R-:W-:-:S02]  /*fb00*/  FFMA.FTZ R5, R6, R0, -R11 ;  /* 0x0000000006057223 */ /* 0x000fc4000001080b */
[----:B------:R-:W-:Y:S01]  /*fb10*/  FFMA.FTZ R8, R6, R9, R8 ;  /* 0x0000000906087223 */ /* 0x000fe20000010008 */
[----:B------:R-:W-:-:S04]  /*fb20*/  F2FP.F16.F32.PACK_AB R6, R13, R10 ;  /* 0x0000000a0d06723e */ /* 0x000fc800000000ff */
[----:B------:R-:W-:-:S05]  /*fb30*/  F2FP.F16.F32.PACK_AB R5, R8, R5 ;  /* 0x000000050805723e */ /* 0x000fca00000000ff */
[----:B------:R2:W-:Y:S01]  /*fb40*/  STS.128 [R3+0x1000], R4 ;  /* 0x0010000403007388 */ /* 0x0005e20000000c00 */
[----:B------:R-:W-:Y:S05]  /*fb50*/  BRA `(.L_x_6779) ;  /* 0x0000001000f07947 */ /* 0x000fea0003800000 */
.L_x_6766:
        /* <DEDUP_REMOVED lines=40> */
[----:B--2---:R-:W-:-:S06]  /*fde0*/  @!P1 IMAD.X R9, R3, 0x1, R6, P2 ;  /* 0x0000000103099824 */ /* 0x004fcc00010e0606 */
[----:B------:R-:W2:Y:S01]  /*fdf0*/  @!P1 LD.E.128 R8, desc[UR46][R8.64] ;  /* 0x0000002e08089980 */ /* 0x000ea2000c101d00 */
[----:B---3--:R-:W-:-:S05]  /*fe00*/  @!P1 IADD3 R4, P2, R14, R7, RZ ;  /* 0x000000070e049210 */ /* 0x008fca0007f5e0ff */
[----:B----4-:R-:W-:-:S06]  /*fe10*/  @!P1 IMAD.X R5, R5, 0x1, R6, P2 ;  /* 0x0000000105059824 */ /* 0x010fcc00010e0606 */
[----:B------:R-:W3:Y:S01]  /*fe20*/  @!P1 LD.E.128 R4, desc[UR46][R4.64] ;  /* 0x0000002e04049980 */ /* 0x000ee2000c101d00 */
[----:B------:R-:W-:Y:S02]  /*fe30*/  CS2R R20, SRZ ;  /* 0x0000000000147805 */ /* 0x000fe4000001ff00 */
[----:B------:R-:W-:Y:S02]  /*fe40*/  CS2R R66, SRZ ;  /* 0x0000000000427805 */ /* 0x000fe4000001ff00 */
[----:B------:R-:W-:Y:S01]  /*fe50*/  CS2R R68, SRZ ;  /* 0x0000000000447805 */ /* 0x000fe2000001ff00 */
[----:B------:R-:W0:Y:S01]  /*fe60*/  SHFL.IDX PT, R14, R65, 0x1, 0x1c1f ;  /* 0x003c1f00410e7f89 */ /* 0x000e2200000e0000 */
[----:B------:R-:W-:-:S03]  /*fe70*/  CS2R R54, SRZ ;  /* 0x0000000000367805 */ /* 0x000fc6000001ff00 */
[----:B------:R-:W1:Y:S04]  /*fe80*/  SHFL.IDX PT, R25, R25, 0x1, 0x1c1f ;  /* 0x003c1f0019197f89 */ /* 0x000e6800000e0000 */
[----:B------:R4:W0:Y:S01]  /*fe90*/  SHFL.IDX PT, R24, R36, 0x1, 0x1c1f ;  /* 0x003c1f0024187f89 */ /* 0x00082200000e0000 */
[----:B--2---:R-:W-:Y:S02]  /*fea0*/  @!P1 IMAD.MOV.U32 R20, RZ, RZ, R10 ;  /* 0x000000ffff149224 */ /* 0x004fe400078e000a */
[----:B------:R-:W-:Y:S02]  /*feb0*/  @!P1 IMAD.MOV.U32 R21, RZ, RZ, R11 ;  /* 0x000000ffff159224 */ /* 0x000fe400078e000b */
[----:B------:R-:W-:Y:S02]  /*fec0*/  IMAD.MOV.U32 R3, RZ, RZ, R20 ;  /* 0x000000ffff037224 */ /* 0x000fe400078e0014 */
[----:B------:R-:W-:-:S02]  /*fed0*/  IMAD.MOV.U32 R10, RZ, RZ, R21 ;  /* 0x000000ffff0a7224 */ /* 0x000fc400078e0015 */
[----:B------:R-:W-:Y:S02]  /*fee0*/  @!P1 IMAD.MOV.U32 R54, RZ, RZ, R8 ;  /* 0x000000ffff369224 */ /* 0x000fe400078e0008 */
[----:B------:R-:W-:Y:S01]  /*fef0*/  @!P1 IMAD.MOV.U32 R55, RZ, RZ, R9 ;  /* 0x000000ffff379224 */ /* 0x000fe200078e0009 */
[----:B------:R-:W-:Y:S01]  /*ff00*/  PRMT R75, R3, 0x5410, R10 ;  /* 0x00005410034b7816 */ /* 0x000fe2000000000a */
[----:B---3--:R-:W-:Y:S01]  /*ff10*/  @!P1 IMAD.MOV.U32 R67, RZ, RZ, R7 ;  /* 0x000000ffff439224 */ /* 0x008fe200078e0007 */
[----:B------:R2:W3:Y:S01]  /*ff20*/  SHFL.IDX PT, R3, R26, 0x1, 0x1c1f ;  /* 0x003c1f001a037f89 */ /* 0x0004e200000e0000 */
[----:B------:R-:W-:Y:S02]  /*ff30*/  @!P1 IMAD.MOV.U32 R68, RZ, RZ, R4 ;  /* 0x000000ffff449224 */ /* 0x000fe400078e0004 */
[----:B------:R-:W-:Y:S02]  /*ff40*/  @!P1 IMAD.MOV.U32 R69, RZ, RZ, R5 ;  /* 0x000000ffff459224 */ /* 0x000fe400078e0005 */
[----:B------:R-:W-:-:S02]  /*ff50*/  @!P1 IMAD.MOV.U32 R66, RZ, RZ, R6 ;  /* 0x000000ffff429224 */ /* 0x000fc400078e0006 */
[----:B------:R-:W-:Y:S02]  /*ff60*/  IMAD.MOV.U32 R5, RZ, RZ, R67 ;  /* 0x000000ffff057224 */ /* 0x000fe400078e0043 */
[----:B------:R-:W-:Y:S02]  /*ff70*/  IMAD.MOV.U32 R6, RZ, RZ, R68 ;  /* 0x000000ffff067224 */ /* 0x000fe400078e0044 */
[----:B------:R-:W-:Y:S02]  /*ff80*/  IMAD.MOV.U32 R7, RZ, RZ, R69 ;  /* 0x000000ffff077224 */ /* 0x000fe400078e0045 */
[----:B------:R-:W-:Y:S01]  /*ff90*/  IMAD.MOV.U32 R8, RZ, RZ, R54 ;  /* 0x000000ffff087224 */ /* 0x000fe200078e0036 */
[----:B------:R-:W-:Y:S01]  /*ffa0*/  PRMT R86, R5, 0x5410, R6 ;  /* 0x0000541005567816 */ /* 0x000fe20000000006 */
[----:B------:R-:W-:Y:S01]  /*ffb0*/  IMAD.MOV.U32 R9, RZ, RZ, R55 ;  /* 0x000000ffff097224 */ /* 0x000fe200078e0037 */
[----:B------:R-:W-:Y:S01]  /*ffc0*/  PRMT R79, R7, 0x7610, R79 ;  /* 0x00007610074f7816 */ /* 0x000fe2000000004f */
[----:B------:R-:W-:Y:S01]  /*ffd0*/  IMAD.MOV.U32 R4, RZ, RZ, R66 ;  /* 0x000000ffff047224 */ /* 0x000fe200078e0042 */
[----:B------:R-:W-:-:S02]  /*ffe0*/  PRMT R70, R8, 0x7610, R70 ;  /* 0x0000761008467816 */ /* 0x000fc40000000046 */
[----:B------:R-:W-:Y:S02]  /*fff0*/  CS2R R6, SRZ ;  /* 0x0000000000067805 */ /* 0x000fe4000001ff00 */
[----:B----4-:R-:W-:Y:S02]  /*10000*/  PRMT R36, R9, 0x7610, R36 ;  /* 0x0000761009247816 */ /* 0x010fe40000000024 */
[----:B0123--:R-:W-:-:S07]  /*10010*/  PRMT R90, R4, 0x7610, R90 ;  /* 0x00007610045a7816 */ /* 0x00ffce000000005a */
.L_x_7090:
        /* <DEDUP_REMOVED lines=18> */
[-C--:B------:R-:W-:Y:S02]  /*10140*/  IADD3 R4, P1, R24, R9.reuse, RZ ;  /* 0x0000000918047210 */ /* 0x080fe40007f3e0ff */
[----:B------:R-:W-:-:S03]  /*10150*/  IADD3 R8, P2, R14, R9, RZ ;  /* 0x000000090e087210 */ /* 0x000fc60007f5e0ff */
[--C-:B------:R-:W-:Y:S02]  /*10160*/  IMAD.X R5, R3, 0x1, R0.reuse, P1 ;  /* 0x0000000103057824 */ /* 0x100fe400008e0600 */
[----:B------:R-:W-:-:S04]  /*10170*/  IMAD.X R9, R25, 0x1, R0, P2 ;  /* 0x0000000119097824 */ /* 0x000fc800010e0600 */
[----:B------:R-:W5:Y:S04]  /*10180*/  LD.E.128 R4, desc[UR46][R4.64] ;  /* 0x0000002e04047980 */ /* 0x000f68000c101d00 */
[----:B------:R-:W5:Y:S02]  /*10190*/  LD.E.128 R8, desc[UR46][R8.64] ;  /* 0x0000002e08087980 */ /* 0x000f64000c101d00 */
.L_x_6784:
[----:B------:R-:W-:Y:S05]  /*101a0*/  BSYNC B1 ;  /* 0x0000000000017941 */ /* 0x000fea0003800000 */
.L_x_6783:
[----:B------:R-:W0:Y:S01]  /*101b0*/  SYNCS.PHASECHK.TRANS64.TRYWAIT P1, [R2+URZ+0x38800], R13 ;  /* 0x0388000d020075a7 */ /* 0x000e22000802017f */
[----:B------:R-:W-:Y:S04]  /*101c0*/  BSSY B1, `(.L_x_6785) ;  /* 0x0000002000017945 */ /* 0x000fe80003800000 */
[----:B0-----:R-:W-:Y:S05]  /*101d0*/  @!P1 BRA `(.L_x_6786) ;  /* 0x0000026400709947 */ /* 0x001fea0003800000 */
.L_x_7091:
[----:B------:R-:W-:Y:S05]  /*101e0*/  BSYNC B1 ;  /* 0x0000000000017941 */ /* 0x000fea0003800000 */
.L_x_6785:
[----:B------:R-:W2:Y:S04]  /*101f0*/  LDL R0, [R1+0x50] ;  /* 0x0000500001007983 */ /* 0x000ea80000100800 */
[----:B------:R-:W3:Y:S01]  /*10200*/  LDL R14, [R1+0x420] ;  /* 0x00042000010e7983 */ /* 0x000ee20000100800 */
[----:B-----5:R-:W-:Y:S02]  /*10210*/  IMAD.MOV.U32 R3, RZ, RZ, R6 ;  /* 0x000000ffff037224 */ /* 0x020fe400078e0006 */
[----:B------:R-:W-:Y:S02]  /*10220*/  IMAD.MOV.U32 R12, RZ, RZ, R7 ;  /* 0x000000ffff0c7224 */ /* 0x000fe400078e0007 */
[----:B0-----:R-:W-:-:S03]  /*10230*/  IMAD.MOV.U32 R13, RZ, RZ, R4 ;  /* 0x000000ffff0d7224 */ /* 0x001fc600078e0004 */
[----:B------:R-:W-:Y:S01]  /*10240*/  PRMT R3, R3, 0x5410, R12 ;  /* 0x0000541003037816 */ /* 0x000fe2000000000c */
[----:B------:R-:W-:Y:S01]  /*10250*/  IMAD.MOV.U32 R12, RZ, RZ, R5 ;  /* 0x000000ffff0c7224 */ /* 0x000fe200078e0005 */
[----:B------:R-:W-:Y:S01]  /*10260*/  PRMT R36, R36, 0x5410, R13 ;  /* 0x0000541024247816 */ /* 0x000fe2000000000d */
[----:B------:R-:W-:Y:S02]  /*10270*/  IMAD.MOV.U32 R13, RZ, RZ, R10 ;  /* 0x000000ffff0d7224 */ /* 0x000fe400078e000a */
[----:B------:R-:W-:Y:S01]  /*10280*/  IMAD.IADD R71, R16, 0x1, R71 ;  /* 0x0000000110477824 */ /* 0x000fe200078e0247 */
[----:B------:R-:W-:Y:S01]  /*10290*/  BSSY B1, `(.L_x_6787) ;  /* 0x000006a000017945 */ /* 0x000fe20003800000 */
[----:B------:R-:W-:Y:S01]  /*102a0*/  IMAD.MOV.U32 R65, RZ, RZ, R9 ;  /* 0x000000ffff417224 */ /* 0x000fe200078e0009 */
[----:B------:R-:W-:Y:S02]  /*102b0*/  PRMT R70, R70, 0x5410, R13 ;  /* 0x0000541046467816 */ /* 0x000fe4000000000d */
[----:B------:R-:W-:Y:S01]  /*102c0*/  LOP3.LUT R71, R71, 0x38, RZ, 0xc0, !PT ;  /* 0x0000003847477812 */ /* 0x000fe200078ec0ff */
[----:B--2---:R-:W-:-:S05]  /*102d0*/  IMAD R0, R0, -0x40, R27 ;  /* 0xffffffc000007824 */ /* 0x004fca00078e021b */
[----:B------:R-:W-:-:S04]  /*102e0*/  VIMNMX R0, R0, 0x40, PT ;  /* 0x0000004000007848 */ /* 0x000fc80003fe0100 */
[-C--:B------:R-:W-:Y:S02]  /*102f0*/  ISETP.GE.OR P1, PT, R155, R0.reuse, P0 ;  /* 0x000000009b00720c */ /* 0x080fe40000726670 */
[----:B---3--:R-:W-:Y:S01]  /*10300*/  ISETP.GE.OR P0, PT, R14, R0, P0 ;  /* 0x000000000e00720c */ /* 0x008fe20000706670 */
[----:B------:R-:W-:-:S05]  /*10310*/  IMAD.MOV.U32 R0, RZ, RZ, R11 ;  /* 0x000000ffff007224 */ /* 0x000fca00078e000b */
[----:B------:R-:W-:Y:S01]  /*10320*/  PRMT R74, R0, 0x5410, R12 ;  /* 0x00005410004a7816 */ /* 0x000fe2000000000c */
[----:B------:R-:W-:-:S04]  /*10330*/  IMAD.MOV.U32 R0, RZ, RZ, R8 ;  /* 0x000000ffff007224 */ /* 0x000fc800078e0008 */
[----:B------:R-:W-:Y:S05]  /*10340*/  @P1 BRA `(.L_x_6788) ;  /* 0x0000000400781947 */ /* 0x000fea0003800000 */
[----:B------:R-:W-:Y:S01]  /*10350*/  IMAD.SHL.U32 R12, R158, 0x40, RZ ;  /* 0x000000409e0c7824 */ /* 0x000fe200078e00ff */
[----:B------:R-:W-:Y:S01]  /*10360*/  SHF.R.U64 R85, R66, 0x10, R67 ;  /* 0x0000001042557819 */ /* 0x000fe20000001243 */
[----:B------:R-:W-:Y:S01]  /*10370*/  IMAD.SHL.U32 R73, R221, 0x200, RZ ;  /* 0x00000200dd497824 */ /* 0x000fe200078e00ff */
[----:B------:R-:W-:Y:S01]  /*10380*/  SHF.R.U32.HI R76, RZ, 0x10, R69 ;  /* 0x00000010ff4c7819 */ /* 0x000fe20000011645 */
[----:B------:R-:W-:Y:S01]  /*10390*/  HADD2.F32 R79, -RZ, R79.H0_H0 ;  /* 0x2000004fff4f7230 */ /* 0x000fe20000004100 */
[----:B------:R-:W-:Y:S01]  /*103a0*/  LOP3.LUT R24, R12, 0x1c0, RZ, 0xc0, !PT ;  /* 0x000001c00c187812 */ /* 0x000fe200078ec0ff */
[----:B------:R-:W-:Y:S01]  /*103b0*/  HADD2.F32 R77, -RZ, R36.H0_H0 ;  /* 0x20000024ff4d7230 */ /* 0x000fe20000004100 */
[----:B------:R-:W-:Y:S01]  /*103c0*/  SHF.R.U64 R88, R20, 0x10, R21 ;  /* 0x0000001014587819 */ /* 0x000fe20000001215 */
[----:B------:R-:W-:Y:S01]  /*103d0*/  HADD2.F32 R76, -RZ, R76.H0_H0 ;  /* 0x2000004cff4c7230 */ /* 0x000fe20000004100 */
[----:B------:R-:W-:Y:S02]  /*103e0*/  SHF.R.U32.HI R15, RZ, 0x3, R24 ;  /* 0x00000003ff0f7819 */ /* 0x000fe40000011618 */
[----:B------:R-:W-:-:S02]  /*103f0*/  LOP3.LUT R12, R24, 0x38, R16, 0xf8, !PT ;  /* 0x00000038180c7812 */ /* 0x000fc400078ef810 */
[----:B------:R-:W-:Y:S02]  /*10400*/  LOP3.LUT R24, R15, R71, R24, 0x1e, !PT ;  /* 0x000000470f187212 */ /* 0x000fe400078e1e18 */
[----:B------:R-:W-:Y:S02]  /*10410*/  LOP3.LUT R13, R73, R12, R15, 0xf6, !PT ;  /* 0x0000000c490d7212 */ /* 0x000fe400078ef60f */
[----:B------:R-:W-:Y:S02]  /*10420*/  LOP3.LUT R73, R24, R73, RZ, 0xfc, !PT ;  /* 0x0000004918497212 */ /* 0x000fe400078efcff */
[----:B------:R-:W-:Y:S01]  /*10430*/  SHF.R.U32.HI R78, RZ, 0x10, R55 ;  /* 0x00000010ff4e7819 */ /* 0x000fe20000011637 */
[--C-:B------:R-:W-:Y:S01]  /*10440*/  IMAD R72, R13, 0x2, R2.reuse ;  /* 0x000000020d487824 */ /* 0x100fe200078e0202 */
[----:B------:R-:W-:Y:S01]  /*10450*/  SHF.R.U32.HI R82, RZ, 0x10, R67 ;  /* 0x00000010ff527819 */ /* 0x000fe20000011643 */
[----:B------:R-:W-:Y:S01]  /*10460*/  IMAD R73, R73, 0x2, R2 ;  /* 0x0000000249497824 */ /* 0x000fe200078e0202 */
[----:B------:R-:W-:-:S02]  /*10470*/  SHF.R.U64 R87, R68, 0x10, R69 ;  /* 0x0000001044577819 */ /* 0x000fc40000001245 */
[----:B------:R-:W0:Y:S01]  /*10480*/  LDS.128 R12, [R72+0x20400] ;  /* 0x02040000480c7984 */ /* 0x000e220000000c00 */
[----:B------:R-:W-:Y:S02]  /*10490*/  SHF.R.U32.HI R84, RZ, 0x10, R21 ;  /* 0x00000010ff547819 */ /* 0x000fe40000011615 */
[----:B------:R-:W-:Y:S01]  /*104a0*/  SHF.R.U64 R89, R54, 0x10, R55 ;  /* 0x0000001036597819 */ /* 0x000fe20000001237 */
        /* <DEDUP_REMOVED lines=11> */
[----:B------:R-:W-:Y:S02]  /*10560*/  HADD2.F32 R81, -RZ, R86.H0_H0 ;  /* 0x20000056ff517230 */ /* 0x000fe40000004100 */
        /* <DEDUP_REMOVED lines=16> */
[----:B------:R-:W-:Y:S02]  /*10670*/  HADD2.F32 R68, -RZ, R86.H1_H1 ;  /* 0x30000056ff447230 */ /* 0x000fe40000004100 */
[----:B------:R-:W-:Y:S01]  /*10680*/  FMUL.FTZ R86, R69, R66 ;  /* 0x0000004245567220 */ /* 0x000fe20000410000 */
[----:B------:R-:W-:-:S02]  /*10690*/  HADD2.F32 R20, -RZ, R70.H0_H0 ;  /* 0x20000046ff147230 */ /* 0x000fc40000004100 */
        /* <DEDUP_REMOVED lines=41> */
.L_x_6788:
[----:B------:R-:W-:Y:S05]  /*10930*/  BSYNC B1 ;  /* 0x0000000000017941 */ /* 0x000fea0003800000 */
.L_x_6787:
[----:B------:R-:W-:Y:S02]  /*10940*/  PRMT R36, R0, 0x7610, R36 ;  /* 0x0000761000247816 */ /* 0x000fe40000000024 */
[----:B------:R-:W-:Y:S01]  /*10950*/  PRMT R20, R65, 0x7610, R20 ;  /* 0x0000761041147816 */ /* 0x000fe20000000014 */
[----:B------:R-:W-:Y:S06]  /*10960*/  @P0 BRA `(.L_x_6779) ;  /* 0x00000004006c0947 */ /* 0x000fec0003800000 */
[----:B0-----:R-:W2:Y:S04]  /*10970*/  LDL R13, [R1+0x42c] ;  /* 0x00042c00010d7983 */ /* 0x001ea80000100800 */
[----:B------:R-:W2:Y:S04]  /*10980*/  LDL R12, [R1+0x438] ;  /* 0x00043800010c7983 */ /* 0x000ea80000100800 */
[----:B------:R-:W3:Y:S04]  /*10990*/  LDL R21, [R1+0x43c] ;  /* 0x00043c0001157983 */ /* 0x000ee80000100800 */
[----:B------:R-:W4:Y:S01]  /*109a0*/  LDL R75, [R1+0x428] ;  /* 0x00042800014b7983 */ /* 0x000f220000100800 */
[--C-:B------:R-:W-:Y:S01]  /*109b0*/  SHF.R.U64 R72, R6, 0x10, R7.reuse ;  /* 0x0000001006487819 */ /* 0x100fe20000001207 */
[----:B------:R-:W-:Y:S01]  /*109c0*/  HADD2.F32 R20, -RZ, R20.H0_H0 ;  /* 0x20000014ff147230 */ /* 0x000fe20000004100 */
[----:B------:R-:W-:-:S02]  /*109d0*/  SHF.R.U32.HI R69, RZ, 0x10, R7 ;  /* 0x00000010ff457819 */ /* 0x000fc40000011607 */
[--C-:B------:R-:W-:Y:S01]  /*109e0*/  SHF.R.U64 R67, R10, 0x10, R11.reuse ;  /* 0x000000100a437819 */ /* 0x100fe2000000120b */
[--C-:B------:R-:W-:Y:S01]  /*109f0*/  HADD2.F32 R10, -RZ, R74.reuse.H1_H1 ;  /* 0x3000004aff0a7230 */ /* 0x100fe20000004100 */
[----:B------:R-:W-:Y:S01]  /*10a00*/  SHF.R.U32.HI R65, RZ, 0x10, R11 ;  /* 0x00000010ff417819 */ /* 0x000fe2000001160b */
[----:B------:R-:W-:Y:S01]  /*10a10*/  HADD2.F32 R74, -RZ, R74.H0_H0 ;  /* 0x2000004aff4a7230 */ /* 0x000fe20000004100 */
[--C-:B------:R-:W-:Y:S02]  /*10a20*/  SHF.R.U32.HI R54, RZ, 0x10, R9.reuse ;  /* 0x00000010ff367819 */ /* 0x100fe40000011609 */
[----:B------:R-:W-:Y:S02]  /*10a30*/  SHF.R.U64 R68, R8, 0x10, R9 ;  /* 0x0000001008447819 */ /* 0x000fe40000001209 */
[----:B------:R-:W-:Y:S01]  /*10a40*/  SHF.R.U64 R73, R4, 0x10, R5 ;  /* 0x0000001004497819 */ /* 0x000fe20000001205 */
[----:B------:R-:W-:Y:S01]  /*10a50*/  HADD2.F32 R54, -RZ, R54.H0_H0 ;  /* 0x20000036ff367230 */ /* 0x000fe20000004100 */
[----:B--2---:R-:W-:-:S05]  /*10a60*/  LOP3.LUT R71, R12, R71, R13, 0x1e, !PT ;  /* 0x000000470c477212 */ /* 0x004fca00078e1e0d */
[----:B---3--:R-:W-:Y:S01]  /*10a70*/  IMAD.IADD R71, R21, 0x1, R71 ;  /* 0x0000000115477824 */ /* 0x008fe200078e0247 */
[----:B------:R-:W-:Y:S01]  /*10a80*/  SHF.R.U32.HI R21, RZ, 0x10, R5 ;  /* 0x00000010ff157819 */ /* 0x000fe20000011605 */
[----:B----4-:R-:W0:Y:S02]  /*10a90*/  LDS.128 R12, [R75+0x20400] ;  /* 0x020400004b0c7984 */ /* 0x010e240000000c00 */
[----:B------:R-:W-:-:S05]  /*10aa0*/  IMAD R71, R71, 0x2, R2 ;  /* 0x0000000247477824 */ /* 0x000fca00078e0202 */
[----:B------:R-:W1:Y:S01]  /*10ab0*/  LDS.128 R24, [R71+0x20400] ;  /* 0x0204000047187984 */ /* 0x000e620000000c00 */
[--C-:B0-----:R-:W-:Y:S02]  /*10ac0*/  HADD2.F32 R2, -RZ, R13.reuse.H0_H0 ;  /* 0x2000000dff027230 */ /* 0x101fe40000004100 */
[----:B------:R-:W-:Y:S02]  /*10ad0*/  HADD2.F32 R0, -RZ, R12.H0_H0 ;  /* 0x2000000cff007230 */ /* 0x000fe40000004100 */
[----:B------:R-:W-:Y:S02]  /*10ae0*/  HADD2.F32 R13, -RZ, R13.H1_H1 ;  /* 0x3000000dff0d7230 */ /* 0x000fe40000004100 */
[--C-:B-1----:R-:W-:Y:S02]  /*10af0*/  HADD2.F32 R7, -RZ, R25.reuse.H0_H0 ;  /* 0x20000019ff077230 */ /* 0x102fe40000004100 */
[----:B------:R-:W-:Y:S02]  /*10b00*/  HADD2.F32 R25, -RZ, R25.H1_H1 ;  /* 0x30000019ff197230 */ /* 0x000fe40000004100 */
[----:B------:R-:W-:-:S02]  /*10b10*/  HADD2.F32 R6, -RZ, R24.H0_H0 ;  /* 0x20000018ff067230 */ /* 0x000fc40000004100 */
[C---:B------:R-:W-:Y:S01]  /*10b20*/  FMUL.FTZ R11, R7.reuse, R20 ;  /* 0x00000014070b7220 */ /* 0x040fe20000410000 */
[----:B------:R-:W-:Y:S01]  /*10b30*/  FMUL.FTZ R7, R7, R10 ;  /* 0x0000000a07077220 */ /* 0x000fe20000410000 */
[----:B------:R-:W-:Y:S01]  /*10b40*/  FMUL.FTZ R66, R25, R54 ;  /* 0x0000003619427220 */ /* 0x000fe20000410000 */
[----:B------:R-:W-:Y:S02]  /*10b50*/  HADD2.F32 R8, -RZ, R26.H0_H0 ;  /* 0x2000001aff087230 */ /* 0x000fe40000004100 */
[C---:B------:R-:W-:Y:S01]  /*10b60*/  FFMA.FTZ R55, R2.reuse, R10, -R11 ;  /* 0x0000000a02377223 */ /* 0x040fe2000001080b */
[----:B------:R-:W-:Y:S02]  /*10b70*/  HADD2.F32 R10, -RZ, R21.H0_H0 ;  /* 0x20000015ff0a7230 */ /* 0x000fe40000004100 */
[----:B------:R-:W-:Y:S01]  /*10b80*/  FFMA.FTZ R20, R2, R20, R7 ;  /* 0x0000001402147223 */ /* 0x000fe20000010007 */
[--C-:B------:R-:W-:Y:S02]  /*10b90*/  HADD2.F32 R11, -RZ, R36.reuse.H0_H0 ;  /* 0x20000024ff0b7230 */ /* 0x100fe40000004100 */
[----:B------:R-:W-:-:S02]  /*10ba0*/  HADD2.F32 R7, -RZ, R36.H1_H1 ;  /* 0x30000024ff077230 */ /* 0x000fc40000004100 */
[-C--:B------:R-:W-:Y:S01]  /*10bb0*/  FMUL.FTZ R2, R25, R10.reuse ;  /* 0x0000000a19027220 */ /* 0x080fe20000410000 */
[----:B------:R-:W-:Y:S01]  /*10bc0*/  FFMA.FTZ R66, R13, R10, -R66 ;  /* 0x0000000a0d427223 */ /* 0x000fe20000010842 */
[C---:B------:R-:W-:Y:S01]  /*10bd0*/  FMUL.FTZ R25, R6.reuse, R11 ;  /* 0x0000000b06197220 */ /* 0x040fe20000410000 */
[----:B------:R-:W-:Y:S02]  /*10be0*/  HADD2.F32 R21, -RZ, R70.H1_H1 ;  /* 0x30000046ff157230 */ /* 0x000fe40000004100 */
[-C--:B------:R-:W-:Y:S01]  /*10bf0*/  FMUL.FTZ R6, R6, R7.reuse ;  /* 0x0000000706067220 */ /* 0x080fe20000410000 */
[----:B------:R-:W-:Y:S02]  /*10c00*/  HADD2.F32 R9, -RZ, R27.H0_H0 ;  /* 0x2000001bff097230 */ /* 0x000fe40000004100 */
[C---:B------:R-:W-:Y:S01]  /*10c10*/  FFMA.FTZ R25, R0.reuse, R7, -R25 ;  /* 0x0000000700197223 */ /* 0x040fe20000010819 */
[--C-:B------:R-:W-:Y:S02]  /*10c20*/  HADD2.F32 R7, -RZ, R3.reuse.H0_H0 ;  /* 0x20000003ff077230 */ /* 0x100fe40000004100 */
[----:B------:R-:W-:Y:S01]  /*10c30*/  FFMA.FTZ R10, R0, R11, R6 ;  /* 0x0000000b000a7223 */ /* 0x000fe20000010006 */
[----:B------:R-:W-:-:S02]  /*10c40*/  HADD2.F32 R0, -RZ, R3.H1_H1 ;  /* 0x30000003ff007230 */ /* 0x000fc40000004100 */
[C---:B------:R-:W-:Y:S01]  /*10c50*/  FMUL.FTZ R11, R8.reuse, R21 ;  /* 0x00000015080b7220 */ /* 0x040fe20000410000 */
[----:B------:R-:W-:Y:S02]  /*10c60*/  HADD2.F32 R4, -RZ, R14.H0_H0 ;  /* 0x2000000eff047230 */ /* 0x000fe40000004100 */
[----:B------:R-:W-:Y:S01]  /*10c70*/  FMUL.FTZ R3, R8, R7 ;  /* 0x0000000708037220 */ /* 0x000fe20000410000 */
[----:B------:R-:W-:Y:S02]  /*10c80*/  HADD2.F32 R5, -RZ, R15.H0_H0 ;  /* 0x2000000fff057230 */ /* 0x000fe40000004100 */
[----:B------:R-:W-:Y:S01]  /*10c90*/  FFMA.FTZ R13, R13, R54, R2 ;  /* 0x000000360d0d7223 */ /* 0x000fe20000010002 */
[C---:B------:R-:W-:Y:S01]  /*10ca0*/  FMUL.FTZ R8, R9.reuse, R74 ;  /* 0x0000004a09087220 */ /* 0x040fe20000410000 */
[----:B------:R-:W-:Y:S02]  /*10cb0*/  HADD2.F32 R27, -RZ, R27.H1_H1 ;  /* 0x3000001bff1b7230 */ /* 0x000fe40000004100 */
[----:B------:R-:W-:Y:S01]  /*10cc0*/  FMUL.FTZ R9, R9, R0 ;  /* 0x0000000009097220 */ /* 0x000fe20000410000 */
[----:B------:R-:W-:-:S02]  /*10cd0*/  HADD2.F32 R6, -RZ, R65.H0_H0 ;  /* 0x20000041ff067230 */ /* 0x000fc40000004100 */
[C---:B------:R-:W-:Y:S01]  /*10ce0*/  FFMA.FTZ R36, R4.reuse, R7, -R11 ;  /* 0x0000000704247223 */ /* 0x040fe2000001080b */
[----:B------:R-:W-:Y:S02]  /*10cf0*/  HADD2.F32 R2, -RZ, R69.H0_H0 ;  /* 0x20000045ff027230 */ /* 0x000fe40000004100 */
[----:B------:R-:W-:Y:S01]  /*10d00*/  FFMA.FTZ R21, R4, R21, R3 ;  /* 0x0000001504157223 */ /* 0x000fe20000010003 */
[----:B------:R-:W-:Y:S02]  /*10d10*/  HADD2.F32 R15, -RZ, R15.H1_H1 ;  /* 0x3000000fff0f7230 */ /* 0x000fe40000004100 */
[C---:B------:R-:W-:Y:S01]  /*10d20*/  FFMA.FTZ R8, R5.reuse, R0, -R8 ;  /* 0x0000000005087223 */ /* 0x040fe20000010808 */
[----:B------:R-:W-:Y:S02]  /*10d30*/  HADD2.F32 R24, -RZ, R24.H1_H1 ;  /* 0x30000018ff187230 */ /* 0x000fe40000004100 */
[----:B------:R-:W-:Y:S01]  /*10d40*/  FFMA.FTZ R74, R5, R74, R9 ;  /* 0x0000004a054a7223 */ /* 0x000fe20000010009 */
[----:B------:R-:W-:-:S02]  /*10d50*/  HADD2.F32 R7, -RZ, R68.H0_H0 ;  /* 0x20000044ff077230 */ /* 0x000fc40000004100 */
[C---:B------:R-:W-:Y:S01]  /*10d60*/  FMUL.FTZ R4, R27.reuse, R6 ;  /* 0x000000061b047220 */ /* 0x040fe20000410000 */
[----:B------:R-:W-:Y:S02]  /*10d70*/  HADD2.F32 R26, -RZ, R26.H1_H1 ;  /* 0x3000001aff1a7230 */ /* 0x000fe40000004100 */
[-C--:B------:R-:W-:Y:S01]  /*10d80*/  FMUL.FTZ R0, R27, R2.reuse ;  /* 0x000000021b007220 */ /* 0x080fe20000410000 */
[----:B------:R-:W-:Y:S02]  /*10d90*/  HADD2.F32 R3, -RZ, R73.H0_H0 ;  /* 0x20000049ff037230 */ /* 0x000fe40000004100 */
[C---:B------:R-:W-:Y:S01]  /*10da0*/  FFMA.FTZ R27, R15.reuse, R2, -R4 ;  /* 0x000000020f1b7223 */ /* 0x040fe20000010804 */
[----:B------:R-:W-:Y:S02]  /*10db0*/  HADD2.F32 R9, -RZ, R67.H0_H0 ;  /* 0x20000043ff097230 */ /* 0x000fe40000004100 */
[----:B------:R-:W-:Y:S01]  /*10dc0*/  FFMA.FTZ R65, R15, R6, R0 ;  /* 0x000000060f417223 */ /* 0x000fe20000010000 */
[----:B------:R-:W-:-:S02]  /*10dd0*/  HADD2.F32 R5, -RZ, R72.H0_H0 ;  /* 0x20000048ff057230 */ /* 0x000fc40000004100 */
[C---:B------:R-:W-:Y:S01]  /*10de0*/  FMUL.FTZ R11, R24.reuse, R7 ;  /* 0x00000007180b7220 */ /* 0x040fe20000410000 */
[----:B------:R-:W-:Y:S02]  /*10df0*/  HADD2.F32 R12, -RZ, R12.H1_H1 ;  /* 0x3000000cff0c7230 */ /* 0x000fe40000004100 */
[----:B------:R-:W-:Y:S01]  /*10e00*/  FMUL.FTZ R24, R24, R3 ;  /* 0x0000000318187220 */ /* 0x000fe20000410000 */
[----:B------:R-:W-:Y:S02]  /*10e10*/  HADD2.F32 R14, -RZ, R14.H1_H1 ;  /* 0x3000000eff0e7230 */ /* 0x000fe40000004100 */
        /* <DEDUP_REMOVED lines=11> */
[----:B------:R-:W-:Y:S02]  /*10ed0*/  F2FP.F16.F32.PACK_AB R11, R65, R74 ;  /* 0x0000004a410b723e */ /* 0x000fe400000000ff */
[----:B------:R-:W-:Y:S01]  /*10ee0*/  F2FP.F16.F32.PACK_AB R9, R13, R20 ;  /* 0x000000140d09723e */ /* 0x000fe200000000ff */
[----:B------:R1:W-:Y:S01]  /*10ef0*/  STS.128 [R75+0x20400], R4 ;  /* 0x020400044b007388 */ /* 0x0003e20000000c00 */
[----:B------:R-:W-:-:S05]  /*10f00*/  F2FP.F16.F32.PACK_AB R10, R26, R21 ;  /* 0x000000151a0a723e */ /* 0x000fca00000000ff */
[----:B------:R1:W-:Y:S02]  /*10f10*/  STS.128 [R71+0x20400], R8 ;  /* 0x0204000847007388 */ /* 0x0003e40000000c00 */
.L_x_6779:
[----:B------:R-:W-:Y:S05]  /*10f20*/  BSYNC B0 ;  /* 0x0000000000007941 */ /* 0x000fea0003800000 */
.L_x_6765:
[----:B------:R-:W-:Y:S01]  /*10f30*/  @!PT LDS RZ, [RZ] ;  /* 0x00000000fffff984 */ /* 0x000fe20000000800 */
[----:B------:R-:W-:Y:S01]  /*10f40*/  @!PT LDS RZ, [RZ] ;  /* 0x00000000fffff984 */ /* 0x000fe20000000800 */
[----:B------:R-:W-:Y:S01]  /*10f50*/  @!PT LDS RZ, [RZ] ;  /* 0x00000000fffff984 */ /* 0x000fe20000000800 */
[----:B------:R-:W-:Y:S01]  /*10f60*/  @!PT LDS RZ, [RZ] ;  /* 0x00000000fffff984 */ /* 0x000fe20000000800 */
[----:B------:R3:W-:Y:S06]  /*10f70*/  MEMBAR.ALL.CTA ;  /* 0x0000000000007992 */ /* 0x0007ec0000008000 */
[----:B---3--:R-:W3:Y:S01]  /*10f80*/  FENCE.VIEW.ASYNC.S ;  /* 0x00000000000073c6 */ /* 0x008ee20000000000 */
[----:B------:R-:W-:Y:S05]  /*10f90*/  WARPSYNC.ALL ;  /* 0x0000000000007948 */ /* 0x000fea0003800000 */
[----:B---3--:R-:W-:Y:S06]  /*10fa0*/  BAR.SYNC.DEFER_BLOCKING 0xd, 0x80 ;  /* 0x0342000000007b1d */ /* 0x008fec0000010000 */
.L_x_6762:
[----:B012---:R-:W-:Y:S01]  /*10fb0*/  IMAD.U32 R6, RZ, RZ, UR44 ;  /* 0x0000002cff067e24 */ /* 0x007fe2000f8e00ff */
[----:B------:R-:W-:Y:S01]  /*10fc0*/  UIADD3 UR4, UP0, UR38, 0x1d8, URZ ;  /* 0x000001d826047890 */ /* 0x000fe2000ff1e03f */
[----:B------:R-:W-:Y:S01]  /*10fd0*/  IMAD.U32 R7, RZ, RZ, UR45 ;  /* 0x0000002dff077e24 */ /* 0x000fe2000f8e00ff */
[----:B------:R-:W-:Y:S01]  /*10fe0*/  STL.64 [R1+0x1c0], R28 ;  /* 0x0001c01c01007387 */ /* 0x000fe20000100a00 */
[----:B------:R-:W-:Y:S01]  /*10ff0*/  IMAD.MOV.U32 R4, RZ, RZ, R53 ;  /* 0x000000ffff047224 */ /* 0x000fe200078e0035 */
[----:B------:R-:W-:Y:S01]  /*11000*/  UIADD3.X UR5, URZ, UR37, URZ, UP0, !UPT ;  /* 0x000000253f057290 */ /* 0x000fe200087fe43f */
[----:B------:R-:W-:Y:S02]  /*11010*/  IMAD.MOV.U32 R5, RZ, RZ, R52 ;  /* 0x000000ffff057224 */ /* 0x000fe400078e0034 */
[----:B------:R-:W-:Y:S02]  /*11020*/  IMAD.MOV.U32 R8, RZ, RZ, R60 ;  /* 0x000000ffff087224 */ /* 0x000fe400078e003c */
[----:B------:R-:W-:Y:S01]  /*11030*/  IMAD.MOV.U32 R9, RZ, RZ, R59 ;  /* 0x000000ffff097224 */ /* 0x000fe200078e003b */
[----:B------:R0:W-:Y:S01]  /*11040*/  STL.128 [R1+0x150], R4 ;  /* 0x0001500401007387 */ /* 0x0001e20000100c00 */
[----:B------:R-:W-:-:S02]  /*11050*/  IMAD.MOV.U32 R10, RZ, RZ, R63 ;  /* 0x000000ffff0a7224 */ /* 0x000fc400078e003f */
[----:B------:R-:W-:Y:S02]  /*11060*/  IMAD.MOV.U32 R11, RZ, RZ, R64 ;  /* 0x000000ffff0b7224 */ /* 0x000fe400078e0040 */
[----:B------:R-:W-:Y:S02]  /*11070*/  IMAD.U32 R0, RZ, RZ, UR38 ;  /* 0x00000026ff007e24 */ /* 0x000fe4000f8e00ff */
[----:B------:R-:W-:Y:S01]  /*11080*/  IMAD.U32 R3, RZ, RZ, UR37 ;  /* 0x00000025ff037e24 */ /* 0x000fe2000f8e00ff */
[----:B------:R1:W-:Y:S01]  /*11090*/  STL.128 [R1+0x130], R8 ;  /* 0x0001300801007387 */ /* 0x0003e20000100c00 */
[----:B------:R-:W-:Y:S02]  /*110a0*/  IMAD.U32 R2, RZ, RZ, UR36 ;  /* 0x00000024ff027e24 */ /* 0x000fe4000f8e00ff */
[----:B0-----:R-:W-:Y:S02]  /*110b0*/  IMAD.MOV.U32 R4, RZ, RZ, R47 ;  /* 0x000000ffff047224 */ /* 0x001fe400078e002f */
[----:B------:R-:W-:-:S02]  /*110c0*/  IMAD.MOV.U32 R5, RZ, RZ, R62 ;  /* 0x000000ffff057224 */ /* 0x000fc400078e003e */
[----:B------:R-:W-:Y:S02]  /*110d0*/  IMAD.MOV.U32 R6, RZ, RZ, R37 ;  /* 0x000000ffff067224 */ /* 0x000fe400078e0025 */
[----:B------:R-:W-:Y:S02]  /*110e0*/  IMAD.MOV.U32 R7, RZ, RZ, R38 ;  /* 0x000000ffff077224 */ /* 0x000fe400078e0026 */
[----:B-1----:R-:W-:Y:S02]  /*110f0*/  IMAD.MOV.U32 R8, RZ, RZ, R51 ;  /* 0x000000ffff087224 */ /* 0x002fe400078e0033 */
[----:B------:R-:W-:Y:S01]  /*11100*/  IMAD.MOV.U32 R9, RZ, RZ, R50 ;  /* 0x000000ffff097224 */ /* 0x000fe200078e0032 */
[----:B------:R0:W-:Y:S01]  /*11110*/  STL.128 [R1+0x190], R4 ;  /* 0x0001900401007387 */ /* 0x0001e20000100c00 */
[----:B------:R-:W-:Y:S02]  /*11120*/  IMAD.MOV.U32 R10, RZ, RZ, R48 ;  /* 0x000000ffff0a7224 */ /* 0x000fe400078e0030 */
[----:B------:R-:W-:-:S05]  /*11130*/  IMAD.MOV.U32 R11, RZ, RZ, R49 ;  /* 0x000000ffff0b7224 */ /* 0x000fca00078e0031 */
[----:B------:R1:W-:Y:S01]  /*11140*/  STL.128 [R1+0x170], R8 ;  /* 0x0001700801007387 */ /* 0x0003e20000100c00 */
[----:B0-----:R-:W-:Y:S02]  /*11150*/  IMAD.MOV.U32 R4, RZ, RZ, R45 ;  /* 0x000000ffff047224 */ /* 0x001fe400078e002d */
[----:B------:R-:W-:Y:S02]  /*11160*/  IMAD.MOV.U32 R5, RZ, RZ, R61 ;  /* 0x000000ffff057224 */ /* 0x000fe400078e003d */
[----:B------:R-:W-:Y:S02]  /*11170*/  IMAD.MOV.U32 R6, RZ, RZ, R40 ;  /* 0x000000ffff067224 */ /* 0x000fe400078e0028 */
[----:B------:R-:W-:Y:S02]  /*11180*/  IMAD.MOV.U32 R7, RZ, RZ, R58 ;  /* 0x000000ffff077224 */ /* 0x000fe400078e003a */
[----:B-1----:R-:W-:Y:S02]  /*11190*/  IMAD.U32 R9, RZ, RZ, UR43 ;  /* 0x0000002bff097e24 */ /* 0x002fe4000f8e00ff */
[----:B------:R-:W-:Y:S01]  /*111a0*/  IMAD.U32 R8, RZ, RZ, UR4 ;  /* 0x00000004ff087e24 */ /* 0x000fe2000f8e00ff */
[----:B------:R0:W-:Y:S02]  /*111b0*/  STL.128 [R1+0x1a0], R4 ;  /* 0x0001a00401007387 */ /* 0x0001e40000100c00 */
[----:B0-----:R-:W-:-:S02]  /*111c0*/  IMAD.MOV.U32 R4, RZ, RZ, R32 ;  /* 0x000000ffff047224 */ /* 0x001fc400078e0020 */
[----:B------:R-:W-:Y:S02]  /*111d0*/  IMAD.MOV.U32 R5, RZ, RZ, R31 ;  /* 0x000000ffff057224 */ /* 0x000fe400078e001f */
[----:B------:R-:W-:Y:S02]  /*111e0*/  IMAD.MOV.U32 R6, RZ, RZ, R44 ;  /* 0x000000ffff067224 */ /* 0x000fe400078e002c */
[----:B------:R-:W-:-:S05]  /*111f0*/  IMAD.MOV.U32 R7, RZ, RZ, R43 ;  /* 0x000000ffff077224 */ /* 0x000fca00078e002b */
[----:B------:R0:W-:Y:S02]  /*11200*/  STL.128 [R1+0x1b0], R4 ;  /* 0x0001b00401007387 */ /* 0x0001e40000100c00 */
[----:B0-----:R-:W-:Y:S02]  /*11210*/  IMAD.MOV.U32 R6, RZ, RZ, R42 ;  /* 0x000000ffff067224 */ /* 0x001fe400078e002a */
[----:B------:R-:W-:Y:S02]  /*11220*/  IMAD.MOV.U32 R7, RZ, RZ, R41 ;  /* 0x000000ffff077224 */ /* 0x000fe400078e0029 */
[----:B------:R-:W-:Y:S02]  /*11230*/  IMAD.MOV.U32 R4, RZ, RZ, R0 ;  /* 0x000000ffff047224 */ /* 0x000fe400078e0000 */
[----:B------:R-:W-:Y:S02]  /*11240*/  IMAD.MOV.U32 R5, RZ, RZ, R3 ;  /* 0x000000ffff057224 */ /* 0x000fe400078e0003 */
[----:B------:R-:W-:-:S02]  /*11250*/  IMAD.U32 R0, RZ, RZ, UR39 ;  /* 0x00000027ff007e24 */ /* 0x000fc4000f8e00ff */
[----:B------:R-:W-:Y:S01]  /*11260*/  IMAD.U32 R3, RZ, RZ, UR40 ;  /* 0x00000028ff037e24 */ /* 0x000fe2000f8e00ff */
[----:B------:R0:W-:Y:S04]  /*11270*/  STL.128 [R1+0x140], R4 ;  /* 0x0001400401007387 */ /* 0x0001e80000100c00 */
[----:B------:R-:W-:Y:S01]  /*11280*/  STL.64 [R1+0x128], R2 ;  /* 0x0001280201007387 */ /* 0x000fe20000100a00 */
[----:B0-----:R-:W-:Y:S02]  /*11290*/  IMAD.MOV.U32 R6, RZ, RZ, R30 ;  /* 0x000000ffff067224 */ /* 0x001fe400078e001e */
[----:B------:R-:W-:Y:S02]  /*112a0*/  IMAD.MOV.U32 R7, RZ, RZ, R33 ;  /* 0x000000ffff077224 */ /* 0x000fe400078e0021 */
[----:B------:R-:W-:-:S02]  /*112b0*/  IMAD.MOV.U32 R4, RZ, RZ, R0 ;  /* 0x000000ffff047224 */ /* 0x000fc400078e0000 */
[----:B------:R-:W-:Y:S02]  /*112c0*/  IMAD.MOV.U32 R5, RZ, RZ, R9 ;  /* 0x000000ffff057224 */ /* 0x000fe400078e0009 */
[----:B------:R-:W-:Y:S02]  /*112d0*/  IMAD.U32 R9, RZ, RZ, UR5 ;  /* 0x00000005ff097e24 */ /* 0x000fe4000f8e00ff */
[----:B------:R-:W-:Y:S01]  /*112e0*/  IMAD.U32 R0, RZ, RZ, UR38 ;  /* 0x00000026ff007e24 */ /* 0x000fe2000f8e00ff */
[----:B------:R0:W-:Y:S03]  /*112f0*/  STL.128 [R1+0x160], R4 ;  /* 0x0001600401007387 */ /* 0x0001e60000100c00 */
[----:B------:R-:W-:Y:S02]  /*11300*/  VIADD R0, R0, 0x128 ;  /* 0x0000012800007836 */ /* 0x000fe40000000000 */
[----:B0-----:R-:W-:-:S02]  /*11310*/  IMAD.MOV.U32 R4, RZ, RZ, R34 ;  /* 0x000000ffff047224 */ /* 0x001fc400078e0022 */
[----:B------:R-:W-:Y:S02]  /*11320*/  IMAD.MOV.U32 R5, RZ, RZ, R35 ;  /* 0x000000ffff057224 */ /* 0x000fe400078e0023 */
[----:B------:R-:W-:Y:S02]  /*11330*/  IMAD.MOV.U32 R6, RZ, RZ, R8 ;  /* 0x000000ffff067224 */ /* 0x000fe400078e0008 */
[----:B------:R-:W-:Y:S02]  /*11340*/  IMAD.MOV.U32 R7, RZ, RZ, R9 ;  /* 0x000000ffff077224 */ /* 0x000fe400078e0009 */
[----:B------:R-:W-:-:S03]  /*11350*/  VIADD R8, R23, 0xffffffff ;  /* 0xffffffff17087836 */ /* 0x000fc60000000000 */
[----:B------:R0:W-:Y:S04]  /*11360*/  STL.128 [R1+0x180], R4 ;  /* 0x0001800401007387 */ /* 0x0001e80000100c00 */
[----:B0-----:R-:W-:Y:S05]  /*11370*/  CALL.REL.NOINC `($_ZN7cutlass13device_kernelIN5flash11enable_sm90INS1_16FlashAttnFwdSm90INS1_25CollectiveMainloopFwdSm90ILi2EN4cute5tupleIJNS5_1CILi1EEES8_S8_EEENS6_IJNS7_ILi64EEESA_SA_EEELi512ENS_6half_tEfNS_4arch4Sm90ELb0ELb1ELb1ELb1ELb1ELb1ELb1ELb0ELb0ELb1ELb0ELb0EEENS1_21CollectiveEpilogueFwdINS6_IJSA_NS7_ILi512EEESA_EEES9_SC_SE_Li256ELb1ELb1ELb0ELb0EEENS1_36VarlenDynamicPersistentTileSchedulerILi64ELi64ELi256ELi128ELb0ELb1ELb1ELb1ELb0ELb1EEEEEEEEEvNT_6ParamsE$_ZZN5flash25CollectiveMainloopFwdSm90ILi2EN4cute5tupleIJNS1_1CILi1EEES4_S4_EEENS2_IJNS3_ILi64EEES6_S6_EEELi512EN7cutlass6half_tEfNS8_4arch4Sm90ELb0ELb1ELb1ELb1ELb1ELb1ELb1ELb0ELb0ELb1ELb0ELb0EE3mmaINS_16FlashAttnFwdSm90ISC_NS_21CollectiveEpilogueFwdINS2_IJS6_NS3_ILi512EEES6_EEES5_S9_SB_Li256ELb1ELb1ELb0ELb0EEENS_36VarlenDynamicPersistentTileSchedulerILi64ELi64ELi256ELi128ELb0ELb1ELb1ELb1ELb0ELb1EEEE13SharedStorageENS1_6TensorINS1_11ArrayEngineIfLm128EEENS1_6LayoutINS2_IJNS2_IJNS3_ILi2EEESR_NS3_ILi32EEEEEES4_S4_EEENS2_IJNS2_IJS4_SR_NS3_ILi4EEEEEENS3_ILi0EEESX_EEEEEEENS_7SoftmaxILi2ELi0EEEEEbRKNSC_6ParamsENS8_13PipelineAsyncILi2EEES17_RNS8_13PipelineStateILj2EEERT0_RT1_iRiRKNS_16SeqlenInfoQKNewKILb1ELb1EEENS2_IJiiiiEEERT_ENKUliT_T0_T1_E_clIZSD_ISM_S10_S12_EbS15_S17_S17_S1A_S1C_S1E_iS1F_S1J_S1K_S1M_EUlRS1N_iE0_NS3_ILb1EEES1U_EEDaiS1N_S1O_S1P_) ;  /* 0x0000029000407944 */ /* 0x001fea0003c00000 */
[----:B------:R-:W2:Y:S01]  /*11380*/  LDL R2, [R1+0x50] ;  /* 0x0000500001027983 */ /* 0x000ea20000100800 */
[----:B------:R-:W0:Y:S08]  /*11390*/  LDC R0, c[0x0][0x448] ;  /* 0x00011200ff007b82 */ /* 0x000e300000000800 */
[----:B------:R-:W1:Y:S01]  /*113a0*/  LDC.64 R6, c[0x0][0xad8] ;  /* 0x0002b600ff067b82 */ /* 0x000e620000000a00 */
[----:B0-----:R-:W-:-:S13]  /*113b0*/  ISETP.NE.AND P0, PT, R0, 0x1, PT ;  /* 0x000000010000780c */ /* 0x001fda0003f05270 */
[----:B------:R-:W0:Y:S08]  /*113c0*/  @P0 LDC R3, c[0x0][0x44c] ;  /* 0x00011300ff030b82 */ /* 0x000e300000000800 */
[----:B------:R-:W3:Y:S01]  /*113d0*/  @P0 LDC R4, c[0x0][0x450] ;  /* 0x00011400ff040b82 */ /* 0x000ee20000000800 */
[----:B--2---:R-:W-:-:S04]  /*113e0*/  IMAD.SHL.U32 R2, R2, 0x40, RZ ;  /* 0x0000004002027824 */ /* 0x004fc800078e00ff */
[----:B0-----:R-:W-:-:S04]  /*113f0*/  @P0 IMAD.HI.U32 R3, R2, R3, RZ ;  /* 0x0000000302030227 */ /* 0x001fc800078e00ff */
[----:B------:R-:W-:Y:S01]  /*11400*/  IMAD.MOV.U32 R0, RZ, RZ, R2 ;  /* 0x000000ffff007224 */ /* 0x000fe200078e0002 */
[----:B---3--:R-:W-:Y:S02]  /*11410*/  @P0 SHF.R.U32.HI R0, RZ, R4, R3 ;  /* 0x00000004ff000219 */ /* 0x008fe40000011603 */
[----:B-1----:R-:W-:-:S03]  /*11420*/  ISETP.GE.AND P0, PT, R7, 0x1, PT ;  /* 0x000000010700780c */ /* 0x002fc60003f06270 */
[----:B------:R-:W-:Y:S02]  /*11430*/  IMAD.IADD R191, R191, 0x1, R0 ;  /* 0x00000001bfbf7824 */ /* 0x000fe400078e0200 */
[----:B------:R-:W-:Y:S02]  /*11440*/  VIADD R0, R23, 0xfffffffe ;  /* 0xfffffffe17007836 */ /* 0x000fe40000000000 */
[----:B------:R-:W-:-:S06]  /*11450*/  IMAD.IADD R6, R191, 0x1, R6 ;  /* 0x00000001bf067824 */ /* 0x000fcc00078e0206 */
        /* <DEDUP_REMOVED lines=12> */
.L_x_6791:
[----:B------:R-:W-:-:S13]  /*11520*/  ISETP.NE.AND P0, PT, R7, 0x1, PT ;  /* 0x000000010700780c */ /* 0x000fda0003f05270 */
[----:B------:R-:W0:Y:S02]  /*11530*/  @P0 LDC.64 R4, c[0x0][0xae0] ;  /* 0x0002b800ff040b82 */ /* 0x000e240000000a00 */
[----:B0-----:R-:W-:-:S05]  /*11540*/  @P0 IMAD.HI.U32 R4, R3, R4, RZ ;  /* 0x0000000403040227 */ /* 0x001fca00078e00ff */
[----:B------:R-:W-:-:S07]  /*11550*/  @P0 SHF.R.U32.HI R3, RZ, R5, R4 ;  /* 0x00000005ff030219 */ /* 0x000fce0000011604 */
.L_x_6792:
[----:B------:R-:W-:Y:S05]  /*11560*/  BSYNC B0 ;  /* 0x0000000000007941 */ /* 0x000fea0003800000 */
.L_x_6790:
[----:B------:R-:W-:-:S05]  /*11570*/  IMAD R3, R3, R7, R7 ;  /* 0x0000000703037224 */ /* 0x000fca00078e0207 */
[----:B------:R-:W-:-:S07]  /*11580*/  VIMNMX R6, R6, R3, PT ;  /* 0x0000000306067248 */ /* 0x000fce0003fe0100 */
.L_x_6789:
[----:B------:R-:W-:-:S04]  /*11590*/  SHF.R.S32.HI R3, RZ, 0x1f, R6 ;  /* 0x0000001fff037819 */ /* 0x000fc80000011406 */
[----:B------:R-:W-:-:S04]  /*115a0*/  LEA.HI R3, R3, R6, RZ, 0x6 ;  /* 0x0000000603037211 */ /* 0x000fc800078f30ff */
[----:B------:R-:W-:-:S04]  /*115b0*/  SHF.R.S32.HI R3, RZ, 0x6, R3 ;  /* 0x00000006ff037819 */ /* 0x000fc80000011403 */
[----:B------:R-:W-:-:S04]  /*115c0*/  VIMNMX R9, R22, R3, !PT ;  /* 0x0000000316097248 */ /* 0x000fc80007fe0100 */
[----:B------:R-:W-:-:S13]  /*115d0*/  ISETP.GE.AND P0, PT, R0, R9, PT ;  /* 0x000000090000720c */ /* 0x000fda0003f06270 */
[----:B------:R-:W-:Y:S05]  /*115e0*/  @!P0 BRA `(.L_x_6793) ;  /* 0x0000007c00e88947 */ /* 0x000fea0003800000 */
.L_x_6826:
        /* <DEDUP_REMOVED lines=20> */
.L_x_6795:
[----:B------:R-:W-:Y:S05]  /*11730*/  BSYNC B0 ;  /* 0x0000000000007941 */ /* 0x000fea0003800000 */
.L_x_6794:
[----:B0-----:R-:W2:Y:S01]  /*11740*/  LDL.64 R2, [R1+0x18] ;  /* 0x0000180001027983 */ /* 0x001ea20000100a00 */
[----:B-----5:R-:W-:Y:S02]  /*11750*/  SHF.L.U32 R5, R6, 0x1f, RZ ;  /* 0x0000001f06057819 */ /* 0x020fe400000006ff */
[----:B--2---:R-:W-:-:S05]  /*11760*/  MOV R3, R2 ;  /* 0x0000000200037202 */ /* 0x004fca0000000f00 */
[----:B------:R-:W-:-:S04]  /*11770*/  IMAD R4, R4, 0x8, R3 ;  /* 0x0000000804047824 */ /* 0x000fc800078e0203 */
[----:B------:R0:W1:Y:S01]  /*11780*/  SYNCS.PHASECHK.TRANS64.TRYWAIT P0, [R4+URZ], R5 ;  /* 0x00000005040075a7 */ /* 0x000062000800017f */
[----:B------:R0:W5:Y:S01]  /*11790*/  LDL.64 R6, [R1+0x1c8] ;  /* 0x0001c80001067983 */ /* 0x0001620000100a00 */
[----:B------:R-:W-:Y:S04]  /*117a0*/  BSSY B0, `(.L_x_6796) ;  /* 0x0000003000007945 */ /* 0x000fe80003800000 */
[----:B------:R-:W-:Y:S05]  /*117b0*/  @!P1 BRA `(.L_x_6797) ;  /* 0x0000000000049947 */ /* 0x000fea0003800000 */
[----:B------:R-:W-:Y:S01]  /*117c0*/  BPT.TRAP 0x1 ;  /* 0x000000040000795c */ /* 0x000fe20000300000 */
.L_x_6797:
[----:B------:R-:W-:Y:S05]  /*117d0*/  BSYNC B0 ;  /* 0x0000000000007941 */ /* 0x000fea0003800000 */
.L_x_6796:
[----:B------:R-:W-:Y:S04]  /*117e0*/  BSSY B0, `(.L_x_6798) ;  /* 0x0000006000007945 */ /* 0x000fe80003800000 */
[----:B-1----:R-:W-:Y:S05]  /*117f0*/  @P0 BRA `(.L_x_6799) ;  /* 0x0000000000100947 */ /* 0x002fea0003800000 */
[----:B-----5:R-:W-:Y:S01]  /*11800*/  IMAD R6, R6, 0x8, R3 ;  /* 0x0000000806067824 */ /* 0x020fe200078e0203 */
[----:B------:R-:W-:-:S04]  /*11810*/  SHF.L.U32 R7, R7, 0x1f, RZ ;  /* 0x0000001f07077819 */ /* 0x000fc800000006ff */
[----:B------:R-:W1:Y:S02]  /*11820*/  SYNCS.PHASECHK.TRANS64.TRYWAIT P0, [R6+URZ], R7 ;  /* 0x00000007060075a7 */ /* 0x000e64000800017f */
[----:B-1----:R-:W-:Y:S05]  /*11830*/  @!P0 BRA `(.L_x_6800) ;  /* 0x0000024c00ec8947 */ /* 0x002fea0003800000 */
.L_x_6799:
[----:B------:R-:W-:Y:S05]  /*11840*/  BSYNC B0 ;  /* 0x0000000000007941 */ /* 0x000fea0003800000 */
.L_x_6798:
[----:B------:R-:W2:Y:S04]  /*11850*/  LDL R3, [R1+0x1c8] ;  /* 0x0001c80001037983 */ /* 0x000ea80000100800 */
[----:B0-----:R-:W2:Y:S01]  /*11860*/  LDL.64 R4, [R1+0x80] ;  /* 0x0000800001047983 */ /* 0x001ea20000100a00 */
[----:B------:R-:W-:Y:S05]  /*11870*/  WARPSYNC.ALL ;  /* 0x0000000000007948 */ /* 0x000fea0003800000 */
[----:B------:R-:W3:Y:S04]  /*11880*/  LDL.64 R10, [R1+0x78] ;  /* 0x00007800010a7983 */ /* 0x000ee80000100a00 */
[----:B-1---5:R-:W4:Y:S04]  /*11890*/  LDL.64 R6, [R1+0x78] ;  /* 0x0000780001067983 */ /* 0x022f280000100a00 */
        /* <DEDUP_REMOVED lines=52> */
.L_x_6802:
[----:B------:R-:W-:Y:S05]  /*11be0*/  BSYNC B0 ;  /* 0x0000000000007941 */ /* 0x000fea0003800000 */
.L_x_6801:
        /* <DEDUP_REMOVED lines=8> */
.L_x_6804:
[----:B------:R-:W-:Y:S05]  /*11c70*/  BSYNC B0 ;  /* 0x0000000000007941 */ /* 0x000fea0003800000 */
.L_x_6803:
[----:B------:R-:W-:Y:S04]  /*11c80*/  BSSY B0, `(.L_x_6805) ;  /* 0x0000004000007945 */ /* 0x000fe80003800000 */
[----:B-1----:R-:W-:Y:S05]  /*11c90*/  @P0 BRA `(.L_x_6806) ;  /* 0x0000000000080947 */ /* 0x002fea0003800000 */
[----:B------:R-:W1:Y:S02]  /*11ca0*/  SYNCS.PHASECHK.TRANS64.TRYWAIT P0, [R2+URZ], R3 ;  /* 0x00000003020075a7 */ /* 0x000e64000800017f */
[----:B-1----:R-:W-:Y:S05]  /*11cb0*/  @!P0 BRA `(.L_x_6807) ;  /* 0x0000024800e08947 */ /* 0x002fea0003800000 */
.L_x_6806:
[----:B------:R-:W-:Y:S05]  /*11cc0*/  BSYNC B0 ;  /* 0x0000000000007941 */ /* 0x000fea0003800000 */
.L_x_6805:
        /* <DEDUP_REMOVED lines=9> */
[----:B------:R-:W4:Y:S05]  /*11d60*/  LDL.64 R6, [R1+0x90] ;  /* 0x0000900001067983 */ /* 0x000f2a0000100a00 */
[----:B------:R-:W0:Y:S01]  /*11d70*/  S2R R56, SR_TID.X ;  /* 0x0000000000387919 */ /* 0x000e220000002100 */
[----:B------:R-:W4:Y:S04]  /*11d80*/  LDL.64 R58, [R1+0x90] ;  /* 0x00009000013a7983 */ /* 0x000f280000100a00 */
[----:B------:R-:W4:Y:S04]  /*11d90*/  LDL.64 R60, [R1+0x90] ;  /* 0x00009000013c7983 */ /* 0x000f280000100a00 */
[----:B------:R-:W4:Y:S01]  /*11da0*/  LDL.64 R62, [R1+0x90] ;  /* 0x00009000013e7983 */ /* 0x000f220000100a00 */
[----:B--2---:R-:W-:Y:S01]  /*11db0*/  ISETP.NE.U32.AND P0, PT, R4, RZ, PT ;  /* 0x000000ff0400720c */ /* 0x004fe20003f05070 */
[----:B---3--:R-:W-:Y:S01]  /*11dc0*/  IMAD R2, R5, 0x1000, R2 ;  /* 0x0000100005027824 */ /* 0x008fe200078e0202 */
[----:B------:R-:W-:Y:S01]  /*11dd0*/  R2UR UR7, R3 ;  /* 0x00000000030772ca */ /* 0x000fe200000e0000 */
[----:B------:R-:W2:Y:S01]  /*11de0*/  LDL.64 R4, [R1+0x90] ;  /* 0x0000900001047983 */ /* 0x000ea20000100a00 */
[----:B----4-:R-:W-:-:S02]  /*11df0*/  R2UR UR4, R12 ;  /* 0x000000000c0472ca */ /* 0x010fc400000e0000 */
        /* <DEDUP_REMOVED lines=174> */
[----:B------:R-:W-:Y:S01]  /*128e0*/  IADD3 R12, R12, 0x800, R57 ;  /* 0x000008000c0c7810 */ /* 0x000fe20007ffe039 */
        /* <DEDUP_REMOVED lines=10> */
[----:B--2---:R-:W-:Y:S01]  /*12990*/  R2UR UR5, R15 ;  /* 0x000000000f0572ca */ /* 0x004fe200000e0000 */
[----:B------:R-:W2:Y:S06]  /*129a0*/  LDL R20, [R1] ;  /* 0x0000000001147983 */ /* 0x000eac0000100800 */
        /* <DEDUP_REMOVED lines=13> */
[----:B---3--:R-:W-:Y:S01]  /*12a80*/  IADD3 R10, R15, 0x800, R10 ;  /* 0x000008000f0a7810 */ /* 0x008fe20007ffe00a */
[----:B------:R-:W-:Y:S01]  /*12a90*/  IMAD.IADD R12, R4, 0x1, R15 ;  /* 0x00000001040c7824 */ /* 0x000fe200078e020f */
[----:B------:R-:W-:Y:S01]  /*12aa0*/  R2UR UR7, R13 ;  /* 0x000000000d0772ca */ /* 0x000fe200000e0000 */
[----:B------:R-:W3:Y:S01]  /*12ab0*/  LDL.64 R4, [R1+0x90] ;  /* 0x0000900001047983 */ /* 0x000ee20000100a00 */
[----:B------:R-:W-:Y:S02]  /*12ac0*/  R2UR UR4, R10 ;  /* 0x000000000a0472ca */ /* 0x000fe400000e0000 */
[----:B------:R-:W-:Y:S02]  /*12ad0*/  R2UR UR6, R12 ;  /* 0x000000000c0672ca */ /* 0x000fe400000e0000 */
[----:B------:R-:W-:Y:S01]  /*12ae0*/  R2UR UR5, R11 ;  /* 0x000000000b0572ca */ /* 0x000fe200000e0000 */
[----:B------:R-:W-:Y:S02]  /*12af0*/  IMAD.MOV.U32 R10, RZ, RZ, 0x28 ;  /* 0x00000028ff0a7424 */ /* 0x000fe400078e00ff */
        /* <DEDUP_REMOVED lines=8> */
[----:B----4-:R-:W-:Y:S02]  /*12b80*/  IMAD.IADD R6, R11, 0x1, R6 ;  /* 0x000000010b067824 */ /* 0x010fe400078e0206 */
        /* <DEDUP_REMOVED lines=11> */
[----:B------:R-:W4:Y:S06]  /*12c40*/  LDL.64 R6, [R1+0x90] ;  /* 0x0000900001067983 */ /* 0x000f2c0000100a00 */
[----:B------:R-:W-:Y:S01]  /*12c50*/  HGMMA.64x64x16.F32 R24, gdesc[UR4], R24, gsb0 ;  /* 0x00e00000041879f0 */ /* 0x000fe20008000818 */
[----:B------:R-:W-:Y:S01]  /*12c60*/  IMAD.IADD R10, R57, 0x1, R12 ;  /* 0x00000001390a7824 */ /* 0x000fe200078e020c */
[----:B------:R-:W-:-:S02]  /*12c70*/  R2UR UR7, R11 ;  /* 0x000000000b0772ca */ /* 0x000fc400000e0000 */
[----:B------:R-:W-:Y:S02]  /*12c80*/  R2UR UR4, R58 ;  /* 0x000000003a0472ca */ /* 0x000fe400000e0000 */
[----:B------:R-:W-:Y:S02]  /*12c90*/  R2UR UR6, R10 ;  /* 0x000000000a0672ca */ /* 0x000fe400000e0000 */
[----:B------:R-:W-:Y:S01]  /*12ca0*/  R2UR UR5, R59 ;  /* 0x000000003b0572ca */ /* 0x000fe200000e0000 */
[----:B------:R-:W-:Y:S02]  /*12cb0*/  WARPGROUP.DEPBAR.LE gsb0, 0x0 ;  /* 0x00008000000079c5 */ /* 0x000fe40000010000 */
[----:B------:R-:W-:Y:S01]  /*12cc0*/  WARPGROUP.ARRIVE ;  /* 0x00000000000079c5 */ /* 0x000fe20000000000 */
[C---:B------:R-:W-:Y:S01]  /*12cd0*/  IMAD.IADD R58, R21.reuse, 0x1, R12 ;  /* 0x00000001153a7824 */ /* 0x040fe200078e020c */
[----:B------:R-:W-:Y:S01]  /*12ce0*/  IADD3 R60, R21, 0xa00, R60 ;  /* 0x00000a00153c7810 */ /* 0x000fe20007ffe03c */
[----:B------:R-:W2:Y:S07]  /*12cf0*/  LDL.64 R10, [R1+0x90] ;  /* 0x00009000010a7983 */ /* 0x000eae0000100a00 */
[----:B------:R-:W-:Y:S01]  /*12d00*/  HGMMA.64x64x16.F32 R24, gdesc[UR4], R24, gsb0 ;  /* 0x00e00000041879f0 */ /* 0x000fe20008000818 */
[----:B------:R-:W-:Y:S01]  /*12d10*/  IMAD.MOV.U32 R59, RZ, RZ, R3 ;  /* 0x000000ffff3b7224 */ /* 0x000fe200078e0003 */
[----:B------:R-:W-:-:S02]  /*12d20*/  R2UR UR6, R58 ;  /* 0x000000003a0672ca */ /* 0x000fc400000e0000 */
        /* <DEDUP_REMOVED lines=10> */
[----:B------:R-:W-:Y:S01]  /*12dd0*/  R2UR UR6, R58 ;  /* 0x000000003a0672ca */ /* 0x000fe200000e0000 */
[----:B------:R-:W3:Y:S01]  /*12de0*/  LDL.64 R60, [R1+0x90] ;  /* 0x00009000013c7983 */ /* 0x000ee20000100a00 */
[----:B------:R-:W-:-:S02]  /*12df0*/  R2UR UR7, R59 ;  /* 0x000000003b0772ca */ /* 0x000fc400000e0000 */
        /* <DEDUP_REMOVED lines=10> */
[----:B------:R-:W-:-:S05]  /*12ea0*/  LOP3.LUT R5, R4, 0xe06, RZ, 0xc0, !PT ;  /* 0x00000e0604057812 */ /* 0x000fca00078ec0ff */
[----:B------:R-:W-:Y:S02]  /*12eb0*/  IMAD.IADD R62, R5, 0x1, R62 ;  /* 0x00000001053e7824 */ /* 0x000fe400078e023e */
[----:B------:R-:W-:Y:S02]  /*12ec0*/  IMAD.IADD R4, R2, 0x1, R5 ;  /* 0x0000000102047824 */ /* 0x000fe400078e0205 */
[----:B------:R-:W-:Y:S01]  /*12ed0*/  IMAD.MOV.U32 R5, RZ, RZ, R3 ;  /* 0x000000ffff057224 */ /* 0x000fe200078e0003 */
[----:B------:R-:W-:Y:S02]  /*12ee0*/  R2UR UR4, R62 ;  /* 0x000000003e0472ca */ /* 0x000fe400000e0000 */
[----:B------:R-:W-:Y:S02]  /*12ef0*/  R2UR UR6, R4 ;  /* 0x00000000040672ca */ /* 0x000fe400000e0000 */
[----:B------:R-:W-:Y:S02]  /*12f00*/  R2UR UR7, R5 ;  /* 0x00000000050772ca */ /* 0x000fe400000e0000 */
[----:B------:R-:W-:Y:S01]  /*12f10*/  R2UR UR5, R63 ;  /* 0x000000003f0572ca */ /* 0x000fe200000e0000 */
[----:B------:R-:W-:Y:S01]  /*12f20*/  VIADD R14, R2, 0xc00 ;  /* 0x00000c00020e7836 */ /* 0x000fe20000000000 */
[----:B------:R-:W3:Y:S01]  /*12f30*/  LDL.64 R4, [R1+0x90] ;  /* 0x0000900001047983 */ /* 0x000ee20000100a00 */
[----:B------:R-:W-:-:S02]  /*12f40*/  WARPGROUP.DEPBAR.LE gsb0, 0x0 ;  /* 0x00008000000079c5 */ /* 0x000fc40000010000 */
[----:B------:R-:W-:-:S08]  /*12f50*/  WARPGROUP.ARRIVE ;  /* 0x00000000000079c5 */ /* 0x000fd00000000000 */
[----:B------:R-:W-:Y:S01]  /*12f60*/  HGMMA.64x64x16.F32 R24, gdesc[UR4], R24, gsb0 ;  /* 0x00e00000041879f0 */ /* 0x000fe20008000818 */
[C---:B------:R-:W-:Y:S01]  /*12f70*/  IMAD.IADD R58, R57.reuse, 0x1, R14 ;  /* 0x00000001393a7824 */ /* 0x040fe200078e020e */
[----:B----4-:R-:W-:Y:S01]  /*12f80*/  IADD3 R6, R57, 0xc00, R6 ;  /* 0x00000c0039067810 */ /* 0x010fe20007ffe006 */
[----:B------:R-:W-:Y:S01]  /*12f90*/  IMAD.MOV.U32 R59, RZ, RZ, R3 ;  /* 0x000000ffff3b7224 */ /* 0x000fe200078e0003 */
[----:B------:R-:W-:Y:S02]  /*12fa0*/  R2UR UR5, R7 ;  /* 0x00000000070572ca */ /* 0x000fe400000e0000 */
[----:B------:R-:W-:Y:S02]  /*12fb0*/  R2UR UR6, R58 ;  /* 0x000000003a0672ca */ /* 0x000fe400000e0000 */
[----:B------:R-:W-:Y:S02]  /*12fc0*/  R2UR UR7, R59 ;  /* 0x000000003b0772ca */ /* 0x000fe400000e0000 */
[----:B------:R-:W-:Y:S01]  /*12fd0*/  R2UR UR4, R6 ;  /* 0x00000000060472ca */ /* 0x000fe200000e0000 */
[----:B------:R-:W-:-:S02]  /*12fe0*/  WARPGROUP.DEPBAR.LE gsb0, 0x0 ;  /* 0x00008000000079c5 */ /* 0x000fc40000010000 */
[----:B------:R-:W-:Y:S01]  /*12ff0*/  WARPGROUP.ARRIVE ;  /* 0x00000000000079c5 */ /* 0x000fe20000000000 */
[C---:B------:R-:W-:Y:S01]  /*13000*/  IMAD.IADD R58, R21.reuse, 0x1, R14 ;  /* 0x00000001153a7824 */ /* 0x040fe200078e020e */
[----:B--2---:R-:W-:Y:S01]  /*13010*/  IADD3 R10, R21, 0xc00, R10 ;  /* 0x00000c00150a7810 */ /* 0x004fe20007ffe00a */
[----:B------:R-:W-:Y:S01]  /*13020*/  IMAD.MOV.U32 R59, RZ, RZ, R3 ;  /* 0x000000ffff3b7224 */ /* 0x000fe200078e0003 */
[----:B------:R-:W2:Y:S06]  /*13030*/  LDL.64 R6, [R1+0x90] ;  /* 0x0000900001067983 */ /* 0x000eac0000100a00 */
        /* <DEDUP_REMOVED lines=13> */
[----:B------:R0:W5:Y:S01]  /*13110*/  LDL R14, [R1+0x1c8] ;  /* 0x0001c800010e7983 */ /* 0x0001620000100800 */
[----:B------:R-:W-:-:S02]  /*13120*/  R2UR UR7, R59 ;  /* 0x000000003b0772ca */ /* 0x000fc400000e0000 */
[----:B------:R-:W-:Y:S02]  /*13130*/  R2UR UR4, R12 ;  /* 0x000000000c0472ca */ /* 0x000fe400000e0000 */
[----:B------:R-:W-:Y:S01]  /*13140*/  R2UR UR5, R13 ;  /* 0x000000000d0572ca */ /* 0x000fe200000e0000 */
[----:B------:R-:W-:Y:S01]  /*13150*/  IMAD.MOV.U32 R12, RZ, RZ, 0x38 ;  /* 0x00000038ff0c7424 */ /* 0x000fe200078e00ff */
[----:B------:R-:W4:Y:S01]  /*13160*/  LDL.64 R58, [R1+0x90] ;  /* 0x00009000013a7983 */ /* 0x000f220000100a00 */
        /* <DEDUP_REMOVED lines=18> */
[----:B------:R-:W-:Y:S01]  /*13290*/  VIADD R12, R2, 0xe00 ;  /* 0x00000e00020c7836 */ /* 0x000fe20000000000 */
[----:B------:R-:W-:-:S03]  /*132a0*/  IADD3 R4, R57, 0xe00, R4 ;  /* 0x00000e0039047810 */ /* 0x000fc60007ffe004 */
[----:B------:R-:W-:Y:S02]  /*132b0*/  IMAD.IADD R56, R57, 0x1, R12 ;  /* 0x0000000139387824 */ /* 0x000fe400078e020c */
[----:B------:R-:W-:Y:S01]  /*132c0*/  IMAD.MOV.U32 R57, RZ, RZ, R3 ;  /* 0x000000ffff397224 */ /* 0x000fe200078e0003 */
[----:B------:R-:W-:Y:S02]  /*132d0*/  R2UR UR4, R4 ;  /* 0x00000000040472ca */ /* 0x000fe400000e0000 */
[----:B------:R-:W-:Y:S02]  /*132e0*/  R2UR UR6, R56 ;  /* 0x00000000380672ca */ /* 0x000fe400000e0000 */
[----:B------:R-:W-:Y:S02]  /*132f0*/  R2UR UR7, R57 ;  /* 0x00000000390772ca */ /* 0x000fe400000e0000 */
[----:B------:R-:W-:Y:S01]  /*13300*/  R2UR UR5, R5 ;  /* 0x00000000050572ca */ /* 0x000fe200000e0000 */
[----:B------:R0:W5:Y:S01]  /*13310*/  LDL R57, [R1+0xc] ;  /* 0x00000c0001397983 */ /* 0x0001620000100800 */
[----:B------:R-:W-:-:S02]  /*13320*/  WARPGROUP.DEPBAR.LE gsb0, 0x0 ;  /* 0x00008000000079c5 */ /* 0x000fc40000010000 */
[----:B------:R-:W-:-:S09]  /*13330*/  WARPGROUP.ARRIVE ;  /* 0x00000000000079c5 */ /* 0x000fd20000000000 */
[----:B------:R-:W-:Y:S01]  /*13340*/  HGMMA.64x64x16.F32 R24, gdesc[UR4], R24, gsb0 ;  /* 0x00e00000041879f0 */ /* 0x000fe20008000818 */
[C---:B------:R-:W-:Y:S01]  /*13350*/  IMAD.IADD R4, R21.reuse, 0x1, R12 ;  /* 0x0000000115047824 */ /* 0x040fe200078e020c */
[----:B--2---:R-:W-:Y:S01]  /*13360*/  IADD3 R6, R21, 0xe00, R6 ;  /* 0x00000e0015067810 */ /* 0x004fe20007ffe006 */
        /* <DEDUP_REMOVED lines=25> */
[----:B----4-:R-:W-:Y:S01]  /*13500*/  IMAD.IADD R58, R5, 0x1, R58 ;  /* 0x00000001053a7824 */ /* 0x010fe200078e023a */
[----:B------:R-:W-:Y:S02]  /*13510*/  R2UR UR7, R3 ;  /* 0x00000000030772ca */ /* 0x000fe400000e0000 */
[----:B------:R-:W-:Y:S02]  /*13520*/  R2UR UR6, R2 ;  /* 0x00000000020672ca */ /* 0x000fe400000e0000 */
        /* <DEDUP_REMOVED lines=34> */
[----:B------:R-:W-:-:S03]  /*13750*/  LOP3.LUT R2, R20, 0x1, RZ, 0xfc, !PT ;  /* 0x0000000114027812 */ /* 0x000fc600078efcff */
        /* <DEDUP_REMOVED lines=8> */
.L_x_6809:
[----:B------:R-:W-:Y:S05]  /*137e0*/  BSYNC B0 ;  /* 0x0000000000007941 */ /* 0x000fea0003800000 */
.L_x_6808:
        /* <DEDUP_REMOVED lines=8> */
[----:B------:R-:W3:Y:S04]  /*13870*/  LDL R59, [R1+0x50] ;  /* 0x00005000013b7983 */ /* 0x000ee80000100800 */
[----:B------:R-:W3:Y:S04]  /*13880*/  LDL R60, [R1+0xf8] ;  /* 0x0000f800013c7983 */ /* 0x000ee80000100800 */
[----:B0-----:R-:W3:Y:S04]  /*13890*/  LDL.128 R12, [R1+0xe0] ;  /* 0x0000e000010c7983 */ /* 0x001ee80000100c00 */
[----:B------:R-:W3:Y:S04]  /*138a0*/  LDL.128 R4, [R1+0xd0] ;  /* 0x0000d00001047983 */ /* 0x000ee80000100c00 */
[----:B--2---:R-:W2:Y:S01]  /*138b0*/  LD.E R56, desc[UR46][R56.64] ;  /* 0x0000002e38387980 */ /* 0x004ea2000c101900 */
[----:B----4-:R-:W-:-:S02]  /*138c0*/  ISETP.NE.AND P0, PT, R2, 0x1, PT ;  /* 0x000000010200780c */ /* 0x010fc40003f05270 */
[----:B---3--:R-:W-:Y:S01]  /*138d0*/  ISETP.GE.AND P1, PT, R13, 0x1, PT ;  /* 0x000000010d00780c */ /* 0x008fe20003f26270 */
[----:B------:R-:W-:Y:S01]  /*138e0*/  BSSY B0, `(.L_x_6810) ;  /* 0x0000079000007945 */ /* 0x000fe20003800000 */
[-C--:B--2---:R-:W-:Y:S01]  /*138f0*/  FMUL.FTZ R69, R29, R56.reuse ;  /* 0x000000381d457220 */ /* 0x084fe20000410000 */
[----:B------:R-:W-:Y:S01]  /*13900*/  SHF.R.S32.HI R29, RZ, 0x1f, R58 ;  /* 0x0000001fff1d7819 */ /* 0x000fe2000001143a */
[-C--:B------:R-:W-:Y:S01]  /*13910*/  FMUL.FTZ R20, R25, R56.reuse ;  /* 0x0000003819147220 */ /* 0x080fe20000410000 */
[----:B------:R-:W-:Y:S02]  /*13920*/  FMUL.FTZ R25, R30, R56 ;  /* 0x000000381e197220 */ /* 0x000fe40000410000 */
[----:B------:R-:W-:Y:S01]  /*13930*/  LEA.HI R30, R29, R58, RZ, 0x7 ;  /* 0x0000003a1d1e7211 */ /* 0x000fe200078f38ff */
[-C--:B------:R-:W-:Y:S01]  /*13940*/  FMUL.FTZ R8, R26, R56.reuse ;  /* 0x000000381a087220 */ /* 0x080fe20000410000 */
[-C--:B------:R-:W-:Y:S02]  /*13950*/  FMUL.FTZ R26, R31, R56.reuse ;  /* 0x000000381f1a7220 */ /* 0x080fe40000410000 */
[----:B------:R-:W-:Y:S01]  /*13960*/  LOP3.LUT R31, R30, 0xffffff80, RZ, 0xc0, !PT ;  /* 0xffffff801e1f7812 */ /* 0x000fe200078ec0ff */
[----:B------:R-:W-:-:S04]  /*13970*/  FMUL.FTZ R33, R33, R56 ;  /* 0x0000003821217220 */ /* 0x000fc80000410000 */
[----:B------:R-:W-:Y:S02]  /*13980*/  IMAD.IADD R31, R58, 0x1, -R31 ;  /* 0x000000013a1f7824 */ /* 0x000fe400078e0a1f */
[-C--:B------:R-:W-:Y:S01]  /*13990*/  FMUL.FTZ R32, R32, R56.reuse ;  /* 0x0000003820207220 */ /* 0x080fe20000410000 */
[----:B------:R0:W1:Y:S02]  /*139a0*/  MUFU.TANH R67, R33 ;  /* 0x0000002100437308 */ /* 0x0000640000002400 */
[----:B------:R-:W-:Y:S01]  /*139b0*/  SHF.R.S32.HI R30, RZ, 0x1f, R31 ;  /* 0x0000001fff1e7819 */ /* 0x000fe2000001141f */
[----:B------:R-:W-:-:S05]  /*139c0*/  FMUL.FTZ R40, R40, R56 ;  /* 0x0000003828287220 */ /* 0x000fca0000410000 */
[----:B------:R2:W3:Y:S01]  /*139d0*/  MUFU.TANH R117, R32 ;  /* 0x0000002000757308 */ /* 0x0004e20000002400 */
[----:B0-----:R-:W-:-:S04]  /*139e0*/  LEA.HI R33, R29, R58, RZ, 0x2 ;  /* 0x0000003a1d217211 */ /* 0x001fc800078f10ff */
[----:B------:R-:W-:Y:S02]  /*139f0*/  LOP3.LUT R33, R33, 0xfffffffc, RZ, 0xc0, !PT ;  /* 0xfffffffc21217812 */ /* 0x000fe400078ec0ff */
[-C--:B--2---:R-:W-:Y:S01]  /*13a00*/  LEA.HI R32, R30, R31.reuse, RZ, 0x2 ;  /* 0x0000001f1e207211 */ /* 0x084fe200078f10ff */
[----:B------:R0:W2:Y:S03]  /*13a10*/  MUFU.TANH R61, R40 ;  /* 0x00000028003d7308 */ /* 0x0000a60000002400 */
[--C-:B------:R-:W-:Y:S01]  /*13a20*/  SHF.R.S32.HI R29, RZ, 0x2, R32.reuse ;  /* 0x00000002ff1d7819 */ /* 0x100fe20000011420 */
[----:B------:R-:W-:Y:S01]  /*13a30*/  FMUL.FTZ R37, R37, R56 ;  /* 0x0000003825257220 */ /* 0x000fe20000410000 */
[----:B------:R-:W-:Y:S01]  /*13a40*/  IMAD.IADD R33, R58, 0x1, -R33 ;  /* 0x000000013a217824 */ /* 0x000fe200078e0a21 */
[----:B0-----:R-:W-:Y:S02]  /*13a50*/  SHF.R.S32.HI R40, RZ, 0x1f, R32 ;  /* 0x0000001fff287819 */ /* 0x001fe40000011420 */
[----:B------:R-:W-:-:S02]  /*13a60*/  LEA.HI R30, R30, R31, RZ, 0x5 ;  /* 0x0000001f1e1e7211 */ /* 0x000fc400078f28ff */
[----:B------:R-:W-:Y:S01]  /*13a70*/  LEA.HI R40, R40, R29, RZ, 0x3 ;  /* 0x0000001d28287211 */ /* 0x000fe200078f18ff */
[----:B------:R0:W4:Y:S01]  /*13a80*/  MUFU.TANH R63, R37 ;  /* 0x00000025003f7308 */ /* 0x0001220000002400 */
[-C--:B------:R-:W-:Y:S01]  /*13a90*/  FMUL.FTZ R44, R44, R56.reuse ;  /* 0x000000382c2c7220 */ /* 0x080fe20000410000 */
[-C--:B------:R-:W-:Y:S01]  /*13aa0*/  FMUL.FTZ R21, R28, R56.reuse ;  /* 0x000000381c157220 */ /* 0x080fe20000410000 */
[----:B------:R-:W-:Y:S01]  /*13ab0*/  LOP3.LUT R40, R40, 0xfffffff8, RZ, 0xc0, !PT ;  /* 0xfffffff828287812 */ /* 0x000fe200078ec0ff */
[-C--:B------:R-:W-:Y:S01]  /*13ac0*/  FMUL.FTZ R28, R35, R56.reuse ;  /* 0x00000038231c7220 */ /* 0x080fe20000410000 */
[----:B------:R-:W-:Y:S01]  /*13ad0*/  SHF.R.S32.HI R30, RZ, 0x5, R30 ;  /* 0x00000005ff1e7819 */ /* 0x000fe2000001141e */
[----:B------:R-:W-:Y:S01]  /*13ae0*/  FMUL.FTZ R35, R39, R56 ;  /* 0x0000003827237220 */ /* 0x000fe20000410000 */
[----:B0-----:R-:W-:Y:S01]  /*13af0*/  LEA.HI R37, R33, R33, RZ, 0x1 ;  /* 0x0000002121257211 */ /* 0x001fe200078f08ff */
[----:B------:R0:W1:Y:S01]  /*13b00*/  MUFU.TANH R39, R44 ;  /* 0x0000002c00277308 */ /* 0x0000620000002400 */
[----:B------:R-:W-:-:S02]  /*13b10*/  IMAD.IADD R40, R29, 0x1, -R40 ;  /* 0x000000011d287824 */ /* 0x000fc400078e0a28 */
[----:B------:R-:W-:Y:S01]  /*13b20*/  IMAD R29, R59, 0x4, R30 ;  /* 0x000000043b1d7824 */ /* 0x000fe200078e021e */
[----:B0-----:R-:W-:-:S03]  /*13b30*/  LOP3.LUT R44, R37, 0x1ffffffe, RZ, 0xc0, !PT ;  /* 0x1ffffffe252c7812 */ /* 0x001fc600078ec0ff */
[----:B------:R-:W-:Y:S02]  /*13b40*/  IMAD.U32 R29, R29, 0x10, R40 ;  /* 0x000000101d1d7824 */ /* 0x000fe400078e0028 */
[----:B------:R-:W-:-:S04]  /*13b50*/  IMAD.IADD R44, R33, 0x1, -R44 ;  /* 0x00000001212c7824 */ /* 0x000fc800078e0a2c */
[----:B------:R-:W-:-:S04]  /*13b60*/  IMAD R44, R44, 0x8, R29 ;  /* 0x000000082c2c7824 */ /* 0x000fc800078e021d */
[----:B------:R-:W-:-:S04]  /*13b70*/  @P0 IMAD.HI.U32 R3, R44, R3, RZ ;  /* 0x000000032c030227 */ /* 0x000fc800078e00ff */
[-C--:B------:R-:W-:Y:S01]  /*13b80*/  FMUL.FTZ R10, R27, R56.reuse ;  /* 0x000000381b0a7220 */ /* 0x080fe20000410000 */
[----:B------:R-:W-:Y:S01]  /*13b90*/  FMUL.FTZ R27, R34, R56 ;  /* 0x00000038221b7220 */ /* 0x000fe20000410000 */
[----:B------:R-:W-:Y:S01]  /*13ba0*/  @P0 SHF.R.U32.HI R44, RZ, R60, R3 ;  /* 0x0000003cff2c0219 */ /* 0x000fe20000011603 */
[-C--:B------:R-:W-:Y:S01]  /*13bb0*/  FMUL.FTZ R34, R42, R56.reuse ;  /* 0x000000382a227220 */ /* 0x080fe20000410000 */
[-C--:B------:R-:W-:Y:S01]  /*13bc0*/  FMUL.FTZ R42, R46, R56.reuse ;  /* 0x000000382e2a7220 */ /* 0x080fe20000410000 */
[----:B------:R-:W-:Y:S02]  /*13bd0*/  IMAD.SHL.U32 R37, R0, 0x40, RZ ;  /* 0x0000004000257824 */ /* 0x000fe400078e00ff */
[-C--:B------:R-:W-:Y:S01]  /*13be0*/  FMUL.FTZ R11, R24, R56.reuse ;  /* 0x00000038180b7220 */ /* 0x080fe20000410000 */
[----:B------:R-:W-:Y:S01]  /*13bf0*/  LOP3.LUT R32, R32, 0x7ffffffc, RZ, 0xc0, !PT ;  /* 0x7ffffffc20207812 */ /* 0x000fe200078ec0ff */
[----:B------:R-:W0:Y:S01]  /*13c00*/  SHFL.IDX PT, R46, R44, RZ, 0x1c1f ;  /* 0x001c1fff2c2e7589 */ /* 0x000e2200000e0000 */
[-C--:B------:R-:W-:Y:S01]  /*13c10*/  FMUL.FTZ R24, R36, R56.reuse ;  /* 0x0000003824187220 */ /* 0x080fe20000410000 */
[----:B------:R-:W-:Y:S01]  /*13c20*/  IADD3 R3, -R37, 0x1, RZ ;  /* 0x0000000125037810 */ /* 0x000fe20007ffe1ff */
[-C--:B------:R-:W-:Y:S01]  /*13c30*/  FMUL.FTZ R36, R38, R56.reuse ;  /* 0x0000003826247220 */ /* 0x080fe20000410000 */
[----:B------:R-:W-:Y:S01]  /*13c40*/  IMAD.IADD R32, R31, 0x1, -R32 ;  /* 0x000000011f207824 */ /* 0x000fe200078e0a20 */
        /* <DEDUP_REMOVED lines=9> */
[-C--:B---3--:R-:W-:Y:S01]  /*13ce0*/  FMUL.FTZ R24, R43, R56.reuse ;  /* 0x000000382b187220 */ /* 0x088fe20000410000 */
[-C--:B------:R-:W-:Y:S01]  /*13cf0*/  FMUL.FTZ R48, R48, R56.reuse ;  /* 0x0000003830307220 */ /* 0x080fe20000410000 */
[-C--:B------:R-:W-:Y:S01]  /*13d00*/  FMUL.FTZ R49, R49, R56.reuse ;  /* 0x0000003831317220 */ /* 0x080fe20000410000 */
[----:B------:R-:W-:Y:S01]  /*13d10*/  FMUL.FTZ R55, R55, R56 ;  /* 0x0000003837377220 */ /* 0x000fe20000410000 */
[----:B------:R-:W-:Y:S01]  /*13d20*/  IMAD R3, R32, -0x2, R3 ;  /* 0xfffffffe20037824 */ /* 0x000fe200078e0203 */
[----:B------:R-:W3:Y:S04]  /*13d30*/  MUFU.TANH R11, R11 ;  /* 0x0000000b000b7308 */ /* 0x000ee80000002400 */
        /* <DEDUP_REMOVED lines=20> */
[----:B------:R0:W0:Y:S08]  /*13e80*/  MUFU.TANH R43, R49 ;  /* 0x00000031002b7308 */ /* 0x0000300000002400 */
        /* <DEDUP_REMOVED lines=22> */
.L_x_6813:
[----:B------:R-:W-:-:S13]  /*13ff0*/  ISETP.NE.AND P0, PT, R13, 0x1, PT ;  /* 0x000000010d00780c */ /* 0x000fda0003f05270 */
[----:B------:R-:W-:-:S05]  /*14000*/  @P0 IMAD.HI.U32 R12, R6, R14, RZ ;  /* 0x0000000e060c0227 */ /* 0x000fca00078e00ff */
[----:B------:R-:W-:-:S07]  /*14010*/  @P0 SHF.R.U32.HI R6, RZ, R15, R12 ;  /* 0x0000000fff060219 */ /* 0x000fce000001160c */
.L_x_6814:
[----:B------:R-:W-:Y:S05]  /*14020*/  BSYNC B1 ;  /* 0x0000000000017941 */ /* 0x000fea0003800000 */
.L_x_6812:
[----:B------:R-:W-:-:S04]  /*14030*/  IMAD R7, R6, R13, -R37 ;  /* 0x0000000d06077224 */ /* 0x000fc800078e0a25 */
[----:B------:R-:W-:-:S05]  /*14040*/  IMAD R6, R32, -0x2, R7 ;  /* 0xfffffffe20067824 */ /* 0x000fca00078e0207 */
[----:B------:R-:W-:Y:S02]  /*14050*/  VIMNMX R3, R3, R6, !PT ;  /* 0x0000000603037248 */ /* 0x000fe40007fe0100 */
[----:B------:R-:W-:-:S07]  /*14060*/  VIADDMNMX R2, R6, R13, R2, PT ;  /* 0x0000000d06027246 */ /* 0x000fce0003800102 */
.L_x_6811:
[----:B------:R-:W-:Y:S05]  /*14070*/  BSYNC B0 ;  /* 0x0000000000007941 */ /* 0x000fea0003800000 */
.L_x_6810:
        /* <DEDUP_REMOVED lines=15> */
[--C-:B0-----:R-:W-:Y:S01]  /*14170*/  IMAD.IADD R6, R30, 0x1, R44.reuse ;  /* 0x000000011e067824 */ /* 0x101fe200078e022c */
[----:B------:R-:W-:Y:S01]  /*14180*/  ISETP.GT.AND P3, PT, R3, 0x9, !P5 ;  /* 0x000000090300780c */ /* 0x000fe20006f64270 */
[----:B------:R-:W-:Y:S01]  /*14190*/  IMAD.IADD R7, R31, 0x1, R44 ;  /* 0x000000011f077824 */ /* 0x000fe200078e022c */
[----:B------:R-:W-:Y:S02]  /*141a0*/  ISETP.GE.AND P4, PT, R40, 0x12, PT ;  /* 0x000000122800780c */ /* 0x000fe40003f86270 */
[----:B------:R-:W-:Y:S02]  /*141b0*/  FSEL R117, R117, -INF , !P2 ;  /* 0xff80000075757808 */ /* 0x000fe40005000000 */
[----:B------:R-:W-:Y:S02]  /*141c0*/  ISETP.LT.OR P3, PT, R2, 0xa, P3 ;  /* 0x0000000a0200780c */ /* 0x000fe40001f61670 */
[----:B------:R-:W-:-:S02]  /*141d0*/  ISETP.GT.AND P2, PT, R3, 0x11, !P4 ;  /* 0x000000110300780c */ /* 0x000fc40006744270 */
[----:B------:R-:W-:Y:S02]  /*141e0*/  FSEL R69, R69, -INF , !P3 ;  /* 0xff80000045457808 */ /* 0x000fe40005800000 */
        /* <DEDUP_REMOVED lines=67> */
.L_x_6818:
[----:B------:R-:W-:-:S13]  /*14620*/  ISETP.NE.AND P6, PT, R13, 0x1, PT ;  /* 0x000000010d00780c */ /* 0x000fda0003fc5270 */
[----:B------:R-:W-:-:S05]  /*14630*/  @P6 IMAD.HI.U32 R14, R4, R14, RZ ;  /* 0x0000000e040e6227 */ /* 0x000fca00078e00ff */
[----:B------:R-:W-:-:S07]  /*14640*/  @P6 SHF.R.U32.HI R4, RZ, R15, R14 ;  /* 0x0000000fff046219 */ /* 0x000fce000001160e */
.L_x_6819:
[----:B------:R-:W-:Y:S05]  /*14650*/  BSYNC B1 ;  /* 0x0000000000017941 */ /* 0x000fea0003800000 */
.L_x_6817:
[----:B------:R-:W-:-:S04]  /*14660*/  IMAD R3, R4, R13, -R37 ;  /* 0x0000000d04037224 */ /* 0x000fc800078e0a25 */
[----:B------:R-:W-:-:S05]  /*14670*/  IMAD R32, R32, -0x2, R3 ;  /* 0xfffffffe20207824 */ /* 0x000fca00078e0203 */
[----:B------:R-:W-:Y:S02]  /*14680*/  VIADDMNMX R6, R32, R13, R6, PT ;  /* 0x0000000d20067246 */ /* 0x000fe40003800106 */
[----:B------:R-:W-:-:S07]  /*14690*/  VIMNMX R7, R7, R32, !PT ;  /* 0x0000002007077248 */ /* 0x000fce0007fe0100 */
.L_x_6816:
[----:B------:R-:W-:Y:S05]  /*146a0*/  BSYNC B0 ;  /* 0x0000000000007941 */ /* 0x000fea0003800000 */
.L_x_6815:
        /* <DEDUP_REMOVED lines=16> */
[----:B------:R-:W-:Y:S02]  /*147b0*/  ISETP.NE.AND P0, PT, R21, RZ, PT ;  /* 0x000000ff1500720c */ /* 0x000fe40003f05270 */
[----:B------:R-:W2:Y:S02]  /*147c0*/  LDL.64 R20, [R1+0x1e0] ;  /* 0x0001e00001147983 */ /* 0x000ea40000100a00 */
        /* <DEDUP_REMOVED lines=21> */
[----:B------:R-:W3:Y:S01]  /*14920*/  LDL R12, [R1+0x200] ;  /* 0x00020000010c7983 */ /* 0x000ee20000100800 */
        /* <DEDUP_REMOVED lines=12> */
[C---:B------:R-:W-:Y:S02]  /*149f0*/  ISETP.LT.OR P4, PT, R6.reuse, 0x32, P4 ;  /* 0x000000320600780c */ /* 0x040fe40002781670 */
[----:B------:R-:W-:Y:S02]  /*14a00*/  FSEL R173, R173, -INF , !P3 ;  /* 0xff800000adad7808 */ /* 0x000fe40005800000 */
[----:B------:R-:W-:Y:S02]  /*14a10*/  ISETP.GT.AND P6, PT, R7, 0x39, !P6 ;  /* 0x000000390700780c */ /* 0x000fe400077c4270 */
[C---:B------:R-:W-:Y:S02]  /*14a20*/  ISETP.LT.OR P5, PT, R6.reuse, 0x39, P5 ;  /* 0x000000390600780c */ /* 0x040fe40002fa1670 */
[----:B------:R-:W-:Y:S02]  /*14a30*/  FSEL R33, R33, -INF , !P4 ;  /* 0xff80000021217808 */ /* 0x000fe40006000000 */
[----:B------:R-:W-:-:S02]  /*14a40*/  ISETP.LT.OR P6, PT, R6, 0x3a, P6 ;  /* 0x0000003a0600780c */ /* 0x000fc400037c1670 */
[----:B------:R-:W-:Y:S02]  /*14a50*/  FSEL R175, R54, -INF , !P5 ;  /* 0xff80000036af7808 */ /* 0x000fe40006800000 */
[----:B------:R-:W-:Y:S02]  /*14a60*/  FSEL R32, R29, -INF , !P6 ;  /* 0xff8000001d207808 */ /* 0x000fe40007000000 */
[----:B--2---:R-:W-:-:S04]  /*14a70*/  FMNMX.FTZ R2, R73, R20, !PT ;  /* 0x0000001449027209 */ /* 0x004fc80007810000 */
        /* <DEDUP_REMOVED lines=29> */
[----:B------:R-:W-:Y:S01]  /*14c50*/  FMNMX.FTZ R7, R175, R2, !PT ;  /* 0x00000002af077209 */ /* 0x000fe20007810000 */
[----:B------:R-:W2:Y:S03]  /*14c60*/  LDL.64 R4, [R1+0x1f0] ;  /* 0x0001f00001047983 */ /* 0x000ea60000100a00 */
[----:B------:R-:W-:Y:S01]  /*14c70*/  FMNMX.FTZ R7, R32, R7, !PT ;  /* 0x0000000720077209 */ /* 0x000fe20007810000 */
[----:B------:R-:W0:Y:S04]  /*14c80*/  SHFL.BFLY PT, R3, R6, 0x2, 0x1f ;  /* 0x0c401f0006037f89 */ /* 0x000e2800000e0000 */
[----:B------:R-:W-:Y:S04]  /*14c90*/  STL.64 [R1+0x1e0], R6 ;  /* 0x0001e00601007387 */ /* 0x000fe80000100a00 */
[----:B------:R-:W4:Y:S01]  /*14ca0*/  LDL R14, [R1+0x1e4] ;  /* 0x0001e400010e7983 */ /* 0x000f220000100800 */
[----:B0-----:R-:W-:-:S05]  /*14cb0*/  FMNMX.FTZ R8, R6, R3, !PT ;  /* 0x0000000306087209 */ /* 0x001fca0007810000 */
[----:B------:R-:W0:Y:S02]  /*14cc0*/  SHFL.BFLY PT, R3, R8, 0x1, 0x1f ;  /* 0x0c201f0008037f89 */ /* 0x000e2400000e0000 */
[----:B0-----:R-:W-:Y:S02]  /*14cd0*/  FMNMX.FTZ R10, R8, R3, !PT ;  /* 0x00000003080a7209 */ /* 0x001fe40007810000 */
[----:B------:R-:W5:Y:S04]  /*14ce0*/  LDL.64 R2, [R1+0xb8] ;  /* 0x0000b80001027983 */ /* 0x000f680000100a00 */
[----:B------:R-:W-:Y:S04]  /*14cf0*/  STL [R1+0x1e0], R10 ;  /* 0x0001e00a01007387 */ /* 0x000fe80000100800 */
[----:B------:R-:W3:Y:S04]  /*14d00*/  LDL R13, [R1+0x1e0] ;  /* 0x0001e000010d7983 */ /* 0x000ee80000100800 */
[----:B----4-:R-:W0:Y:S02]  /*14d10*/  SHFL.BFLY PT, R11, R14, 0x2, 0x1f ;  /* 0x0c401f000e0b7f89 */ /* 0x010e2400000e0000 */
[----:B0-----:R-:W-:-:S05]  /*14d20*/  FMNMX.FTZ R11, R11, R14, !PT ;  /* 0x0000000e0b0b7209 */ /* 0x001fca0007810000 */
[----:B------:R-:W0:Y:S02]  /*14d30*/  SHFL.BFLY PT, R6, R11, 0x1, 0x1f ;  /* 0x0c201f000b067f89 */ /* 0x000e2400000e0000 */
[----:B0-----:R-:W-:Y:S02]  /*14d40*/  FMNMX.FTZ R6, R11, R6, !PT ;  /* 0x000000060b067209 */ /* 0x001fe40007810000 */
[----:B---3--:R-:W-:-:S04]  /*14d50*/  FSETP.NEU.FTZ.AND P0, PT, R13, -INF , PT ;  /* 0xff8000000d00780b */ /* 0x008fc80003f1d000 */
[----:B------:R-:W-:Y:S02]  /*14d60*/  FSEL R7, R13, RZ, P0 ;  /* 0x000000ff0d077208 */ /* 0x000fe40000000000 */
[----:B------:R-:W-:-:S04]  /*14d70*/  FSETP.NEU.FTZ.AND P0, PT, R6, -INF , PT ;  /* 0xff8000000600780b */ /* 0x000fc80003f1d000 */
[----:B------:R-:W-:Y:S01]  /*14d80*/  FSEL R8, R6, RZ, P0 ;  /* 0x000000ff06087208 */ /* 0x000fe20000000000 */
[----:B------:R-:W-:-:S04]  /*14d90*/  FADD.FTZ R7, R20, -R7 ;  /* 0x8000000714077221 */ /* 0x000fc80000010000 */
[----:B------:R-:W-:Y:S01]  /*14da0*/  FADD.FTZ R21, R21, -R8 ;  /* 0x8000000815157221 */ /* 0x000fe20000010000 */
[----:B------:R-:W-:-:S03]  /*14db0*/  FMUL.FTZ R7, R7, R12 ;  /* 0x0000000c07077220 */ /* 0x000fc60000410000 */
[----:B------:R-:W-:Y:S01]  /*14dc0*/  FMUL.FTZ R21, R12, R21 ;  /* 0x000000150c157220 */ /* 0x000fe20000410000 */
[----:B------:R-:W2:Y:S08]  /*14dd0*/  MUFU.EX2 R131, R7 ;  /* 0x0000000700837308 */ /* 0x000eb00000000800 */
[----:B------:R-:W0:Y:S01]  /*14de0*/  MUFU.EX2 R130, R21 ;  /* 0x0000001500827308 */ /* 0x000e220000000800 */
[----:B------:R1:W-:Y:S01]  /*14df0*/  STL [R1+0x1e4], R6 ;  /* 0x0001e40601007387 */ /* 0x0003e20000100800 */
[----:B--2---:R-:W-:Y:S01]  /*14e00*/  FMUL.FTZ R4, R131, R4 ;  /* 0x0000000483047220 */ /* 0x004fe20000410000 */
[----:B0-----:R-:W-:-:S05]  /*14e10*/  FMUL.FTZ R5, R5, R130 ;  /* 0x0000008205057220 */ /* 0x001fca0000410000 */
[----:B------:R1:W-:Y:S04]  /*14e20*/  STL.64 [R1+0x1f0], R4 ;  /* 0x0001f00401007387 */ /* 0x0003e80000100a00 */
[----:B-----5:R-:W2:Y:S01]  /*14e30*/  LD.E R8, desc[UR46][R2.64+0x4] ;  /* 0x0000042e02087980 */ /* 0x020ea2000c101900 */
[----:B------:R-:W-:Y:S01]  /*14e40*/  BSSY B0, `(.L_x_6820) ;  /* 0x000000c000007945 */ /* 0x000fe20003800000 */
[----:B--2---:R-:W-:-:S13]  /*14e50*/  ISETP.NE.AND P0, PT, R8, RZ, PT ;  /* 0x000000ff0800720c */ /* 0x004fda0003f05270 */
[----:B-1----:R-:W-:Y:S05]  /*14e60*/  @P0 BRA `(.L_x_6821) ;  /* 0x0000000000240947 */ /* 0x002fea0003800000 */
        /* <DEDUP_REMOVED lines=9> */
.L_x_6821:
[----:B------:R-:W-:Y:S05]  /*14f00*/  BSYNC B0 ;  /* 0x0000000000007941 */ /* 0x000fea0003800000 */
.L_x_6820:
        /* <DEDUP_REMOVED lines=9> */
.L_x_6823:
[----:B------:R-:W-:Y:S05]  /*14fa0*/  BSYNC B0 ;  /* 0x0000000000007941 */ /* 0x000fea0003800000 */
.L_x_6822:
[----:B------:R-:W0:Y:S04]  /*14fb0*/  LDL R46, [R1+0x200] ;  /* 0x00020000012e7983 */ /* 0x000e280000100800 */
[----:B------:R-:W0:Y:S04]  /*14fc0*/  LDL.64 R30, [R1+0x1e0] ;  /* 0x0001e000011e7983 */ /* 0x000e280000100a00 */
[----:B------:R-:W2:Y:S04]  /*14fd0*/  LDL.64 R6, [R1+0x1f0] ;  /* 0x0001f00001067983 */ /* 0x000ea80000100a00 */
[----:B------:R-:W3:Y:S04]  /*14fe0*/  LDL.64 R28, [R1+0x400] ;  /* 0x00040000011c7983 */ /* 0x000ee80000100a00 */
[----:B------:R-:W4:Y:S04]  /*14ff0*/  LDL.64 R26, [R1+0x408] ;  /* 0x00040800011a7983 */ /* 0x000f280000100a00 */
        /* <DEDUP_REMOVED lines=26> */
[----:B------:R-:W2:Y:S01]  /*151a0*/  LDL R144, [R1+0x1c8] ;  /* 0x0001c80001907983 */ /* 0x000ea20000100800 */
[C---:B0-----:R-:W-:Y:S01]  /*151b0*/  FMUL.FTZ R4, R30.reuse, R46 ;  /* 0x0000002e1e047220 */ /* 0x041fe20000410000 */
[----:B------:R-:W-:-:S04]  /*151c0*/  FSETP.NEU.FTZ.AND P0, PT, R30, -INF , PT ;  /* 0xff8000001e00780b */ /* 0x000fc80003f1d000 */
[----:B------:R-:W-:Y:S02]  /*151d0*/  FSEL R8, R4, RZ, P0 ;  /* 0x000000ff04087208 */ /* 0x000fe40000000000 */
[----:B------:R-:W2:Y:S01]  /*151e0*/  LDL.64 R4, [R1+0x238] ;  /* 0x0002380001047983 */ /* 0x000ea20000100a00 */
[CC--:B------:R-:W-:Y:S01]  /*151f0*/  FMUL.FTZ R30, R31.reuse, R46.reuse ;  /* 0x0000002e1f1e7220 */ /* 0x0c0fe20000410000 */
[----:B------:R-:W-:Y:S01]  /*15200*/  FSETP.NEU.FTZ.AND P0, PT, R31, -INF , PT ;  /* 0xff8000001f00780b */ /* 0x000fe20003f1d000 */
[----:B------:R-:W-:-:S03]  /*15210*/  FFMA.FTZ R23, R39, R46, -R8 ;  /* 0x0000002e27177223 */ /* 0x000fc60000010808 */
[----:B------:R-:W-:Y:S01]  /*15220*/  FSEL R39, R30, RZ, P0 ;  /* 0x000000ff1e277208 */ /* 0x000fe20000000000 */
        /* <DEDUP_REMOVED lines=23> */
[-C--:B------:R-:W-:Y:S01]  /*153a0*/  FFMA.FTZ R174, R41, R46.reuse, -R8 ;  /* 0x0000002e29ae7223 */ /* 0x080fe20000010808 */
        /* <DEDUP_REMOVED lines=8> */
[----:B------:R-:W-:Y:S01]  /*15430*/  FFMA.FTZ R175, R175, R46, -R39 ;  /* 0x0000002eafaf7223 */ /* 0x000fe20000010827 */
[C---:B---3--:R-:W-:Y:S01]  /*15440*/  FMUL.FTZ R29, R131.reuse, R29 ;  /* 0x0000001d831d7220 */ /* 0x048fe20000410000 */
[C---:B------:R-:W-:Y:S01]  /*15450*/  FMUL.FTZ R28, R131.reuse, R28 ;  /* 0x0000001c831c7220 */ /* 0x040fe20000410000 */
[C---:B----4-:R-:W-:Y:S01]  /*15460*/  FMUL.FTZ R27, R130.reuse, R27 ;  /* 0x0000001b821b7220 */ /* 0x050fe20000410000 */
[----:B------:R-:W-:Y:S01]  /*15470*/  FMUL.FTZ R26, R130, R26 ;  /* 0x0000001a821a7220 */ /* 0x000fe20000410000 */
[C---:B--2---:R-:W-:Y:S01]  /*15480*/  FMUL.FTZ R25, R131.reuse, R25 ;  /* 0x0000001983197220 */ /* 0x044fe20000410000 */
[----:B------:R-:W2:Y:S01]  /*15490*/  MUFU.EX2 R167, R167 ;  /* 0x000000a700a77308 */ /* 0x000ea20000000800 */
[C---:B------:R-:W-:Y:S01]  /*154a0*/  FMUL.FTZ R24, R131.reuse, R24 ;  /* 0x0000001883187220 */ /* 0x040fe20000410000 */
[C---:B------:R-:W-:Y:S01]  /*154b0*/  FMUL.FTZ R13, R131.reuse, R13 ;  /* 0x0000000d830d7220 */ /* 0x040fe20000410000 */
[C---:B------:R-:W-:Y:S01]  /*154c0*/  FMUL.FTZ R12, R131.reuse, R12 ;  /* 0x0000000c830c7220 */ /* 0x040fe20000410000 */
[C---:B------:R-:W-:Y:S01]  /*154d0*/  FMUL.FTZ R21, R131.reuse, R21 ;  /* 0x0000001583157220 */ /* 0x040fe20000410000 */
[C---:B------:R-:W-:Y:S01]  /*154e0*/  FMUL.FTZ R20, R131.reuse, R20 ;  /* 0x0000001483147220 */ /* 0x040fe20000410000 */
[C---:B------:R-:W-:Y:S01]  /*154f0*/  FMUL.FTZ R15, R131.reuse, R15 ;  /* 0x0000000f830f7220 */ /* 0x040fe20000410000 */
[----:B------:R-:W-:Y:S01]  /*15500*/  FMUL.FTZ R14, R131, R14 ;  /* 0x0000000e830e7220 */ /* 0x000fe20000410000 */
[----:B------:R-:W3:Y:S01]  /*15510*/  MUFU.EX2 R120, R120 ;  /* 0x0000007800787308 */ /* 0x000ee20000000800 */
[----:B0-----:R-:W-:Y:S01]  /*15520*/  FADD.FTZ R8, R129, R7 ;  /* 0x0000000781087221 */ /* 0x001fe20000010000 */
[----:B------:R-:W-:Y:S01]  /*15530*/  FADD.FTZ R6, R164, R6 ;  /* 0x00000006a4067221 */ /* 0x000fe20000010000 */
[C---:B------:R-:W-:Y:S01]  /*15540*/  FMUL.FTZ R11, R131.reuse, R11 ;  /* 0x0000000b830b7220 */ /* 0x040fe20000410000 */
[C---:B------:R-:W-:Y:S01]  /*15550*/  FMUL.FTZ R10, R131.reuse, R10 ;  /* 0x0000000a830a7220 */ /* 0x040fe20000410000 */
[C---:B------:R-:W-:Y:S01]  /*15560*/  FMUL.FTZ R95, R131.reuse, R95 ;  /* 0x0000005f835f7220 */ /* 0x040fe20000410000 */
[C---:B------:R-:W-:Y:S01]  /*15570*/  FMUL.FTZ R94, R131.reuse, R94 ;  /* 0x0000005e835e7220 */ /* 0x040fe20000410000 */
[C---:B------:R-:W-:Y:S01]  /*15580*/  FMUL.FTZ R97, R131.reuse, R97 ;  /* 0x0000006183617220 */ /* 0x040fe20000410000 */
[----:B------:R-:W0:Y:S01]  /*15590*/  MUFU.EX2 R128, R128 ;  /* 0x0000008000807308 */ /* 0x000e220000000800 */
[C---:B------:R-:W-:Y:S01]  /*155a0*/  FMUL.FTZ R96, R131.reuse, R96 ;  /* 0x0000006083607220 */ /* 0x040fe20000410000 */
[C---:B------:R-:W-:Y:S01]  /*155b0*/  FMUL.FTZ R99, R131.reuse, R99 ;  /* 0x0000006383637220 */ /* 0x040fe20000410000 */
[C---:B------:R-:W-:Y:S01]  /*155c0*/  FMUL.FTZ R98, R131.reuse, R98 ;  /* 0x0000006283627220 */ /* 0x040fe20000410000 */
[C---:B------:R-:W-:Y:S01]  /*155d0*/  FMUL.FTZ R107, R131.reuse, R107 ;  /* 0x0000006b836b7220 */ /* 0x040fe20000410000 */
[----:B------:R-:W-:Y:S01]  /*155e0*/  FMUL.FTZ R106, R131, R106 ;  /* 0x0000006a836a7220 */ /* 0x000fe20000410000 */
[C---:B------:R-:W-:Y:S01]  /*155f0*/  FMUL.FTZ R105, R130.reuse, R105 ;  /* 0x0000006982697220 */ /* 0x040fe20000410000 */
[C---:B------:R-:W-:Y:S01]  /*15600*/  FMUL.FTZ R104, R130.reuse, R104 ;  /* 0x0000006882687220 */ /* 0x040fe20000410000 */
[----:B------:R-:W4:Y:S01]  /*15610*/  MUFU.EX2 R166, R166 ;  /* 0x000000a600a67308 */ /* 0x000f220000000800 */
[----:B-1----:R-:W-:Y:S01]  /*15620*/  FADD.FTZ R8, R165, R8 ;  /* 0x00000008a5087221 */ /* 0x002fe20000010000 */
[----:B------:R-:W-:Y:S01]  /*15630*/  FADD.FTZ R7, R121, R6 ;  /* 0x0000000679077221 */ /* 0x000fe20000010000 */
[C---:B------:R-:W-:Y:S01]  /*15640*/  FMUL.FTZ R109, R130.reuse, R103 ;  /* 0x00000067826d7220 */ /* 0x040fe20000410000 */
[----:B------:R-:W-:Y:S01]  /*15650*/  FMUL.FTZ R108, R130, R102 ;  /* 0x00000066826c7220 */ /* 0x000fe20000410000 */
[----:B------:R-:W4:Y:S03]  /*15660*/  LDL.64 R68, [R1+0x340] ;  /* 0x0003400001447983 */ /* 0x000f260000100a00 */
[----:B------:R-:W1:Y:S01]  /*15670*/  MUFU.EX2 R169, R169 ;  /* 0x000000a900a97308 */ /* 0x000e620000000800 */
[----:B------:R-:W4:Y:S04]  /*15680*/  LDL.64 R72, [R1+0x370] ;  /* 0x0003700001487983 */ /* 0x000f280000100a00 */
[----:B------:R-:W4:Y:S03]  /*15690*/  LDL.64 R70, [R1+0x380] ;  /* 0x0003800001467983 */ /* 0x000f260000100a00 */
[----:B------:R-:W1:Y:S01]  /*156a0*/  MUFU.EX2 R117, R117 ;  /* 0x0000007500757308 */ /* 0x000e620000000800 */
[----:B--2---:R-:W-:Y:S01]  /*156b0*/  FADD.FTZ R31, R167, R8 ;  /* 0x00000008a71f7221 */ /* 0x004fe20000010000 */
[----:B---3--:R-:W-:Y:S01]  /*156c0*/  FADD.FTZ R7, R120, R7 ;  /* 0x0000000778077221 */ /* 0x008fe20000010000 */
[----:B------:R-:W2:Y:S04]  /*156d0*/  LDL.64 R58, [R1+0x390] ;  /* 0x00039000013a7983 */ /* 0x000ea80000100a00 */
[----:B------:R-:W3:Y:S01]  /*156e0*/  LDL.64 R66, [R1+0x3a0] ;  /* 0x0003a00001427983 */ /* 0x000ee20000100a00 */
[----:B------:R-:W1:Y:S03]  /*156f0*/  MUFU.EX2 R127, R127 ;  /* 0x0000007f007f7308 */ /* 0x000e660000000800 */
[----:B------:R-:W3:Y:S04]  /*15700*/  LDL.64 R48, [R1+0x3e0] ;  /* 0x0003e00001307983 */ /* 0x000ee80000100a00 */
[----:B------:R-:W3:Y:S01]  /*15710*/  LDL.64 R64, [R1+0x3b0] ;  /* 0x0003b00001407983 */ /* 0x000ee20000100a00 */
[----:B------:R-:W1:Y:S01]  /*15720*/  MUFU.EX2 R168, R168 ;  /* 0x000000a800a87308 */ /* 0x000e620000000800 */
[----:B0-----:R-:W-:Y:S01]  /*15730*/  FADD.FTZ R8, R128, R31 ;  /* 0x0000001f80087221 */ /* 0x001fe20000010000 */
[----:B----4-:R-:W-:Y:S01]  /*15740*/  FADD.FTZ R6, R166, R7 ;  /* 0x00000007a6067221 */ /* 0x010fe20000010000 */
[----:B------:R-:W4:Y:S04]  /*15750*/  LDL.64 R62, [R1+0x3c0] ;  /* 0x0003c000013e7983 */ /* 0x000f280000100a00 */
[----:B------:R-:W4:Y:S01]  /*15760*/  LDL.64 R60, [R1+0x3d0] ;  /* 0x0003d000013c7983 */ /* 0x000f220000100a00 */
[----:B------:R-:W0:Y:S03]  /*15770*/  MUFU.EX2 R171, R171 ;  /* 0x000000ab00ab7308 */ /* 0x000e260000000800 */
[----:B------:R-:W4:Y:S04]  /*15780*/  LDL.64 R56, [R1+0x3f0] ;  /* 0x0003f00001387983 */ /* 0x000f280000100a00 */
[----:B------:R-:W4:Y:S01]  /*15790*/  LDL.64 R54, [R1+0x248] ;  /* 0x0002480001367983 */ /* 0x000f220000100a00 */
[----:B------:R-:W0:Y:S01]  /*157a0*/  MUFU.EX2 R116, R116 ;  /* 0x0000007400747308 */ /* 0x000e220000000800 */
[----:B-1----:R-:W-:Y:S01]  /*157b0*/  FADD.FTZ R8, R169, R8 ;  /* 0x00000008a9087221 */ /* 0x002fe20000010000 */
[----:B------:R-:W-:Y:S01]  /*157c0*/  FADD.FTZ R7, R117, R6 ;  /* 0x0000000675077221 */ /* 0x000fe20000010000 */
[----:B------:R-:W4:Y:S04]  /*157d0*/  LDL.64 R52, [R1+0x258] ;  /* 0x0002580001347983 */ /* 0x000f280000100a00 */
[----:B------:R-:W4:Y:S01]  /*157e0*/  LDL.64 R50, [R1+0x268] ;  /* 0x0002680001327983 */ /* 0x000f220000100a00 */
[----:B------:R-:W1:Y:S08]  /*157f0*/  MUFU.EX2 R126, R126 ;  /* 0x0000007e007e7308 */ /* 0x000e700000000800 */
[----:B------:R-:W1:Y:S01]  /*15800*/  MUFU.EX2 R170, R170 ;  /* 0x000000aa00aa7308 */ /* 0x000e620000000800 */
[----:B------:R-:W-:Y:S01]  /*15810*/  FADD.FTZ R6, R127, R8 ;  /* 0x000000087f067221 */ /* 0x000fe20000010000 */
[----:B------:R-:W-:Y:S01]  /*15820*/  FADD.FTZ R7, R168, R7 ;  /* 0x00000007a8077221 */ /* 0x000fe20000010000 */
[----:B------:R-:W4:Y:S04]  /*15830*/  LDL.64 R44, [R1+0x298] ;  /* 0x00029800012c7983 */ /* 0x000f280000100a00 */
[----:B------:R-:W4:Y:S01]  /*15840*/  LDL.64 R40, [R1+0x2b8] ;  /* 0x0002b80001287983 */ /* 0x000f220000100a00 */
[----:B------:R-:W1:Y:S08]  /*15850*/  MUFU.EX2 R177, R177 ;  /* 0x000000b100b17308 */ /* 0x000e700000000800 */
[----:B------:R-:W1:Y:S01]  /*15860*/  MUFU.EX2 R125, R125 ;  /* 0x0000007d007d7308 */ /* 0x000e620000000800 */
[----:B0-----:R-:W-:Y:S01]  /*15870*/  FADD.FTZ R31, R171, R6 ;  /* 0x00000006ab1f7221 */ /* 0x001fe20000010000 */
[----:B------:R-:W-:Y:S01]  /*15880*/  FADD.FTZ R7, R116, R7 ;  /* 0x0000000774077221 */ /* 0x000fe20000010000 */
[----:B------:R-:W4:Y:S04]  /*15890*/  LDL.64 R42, [R1+0x2a8] ;  /* 0x0002a800012a7983 */ /* 0x000f280000100a00 */
[----:B------:R-:W4:Y:S01]  /*158a0*/  LDL.64 R36, [R1+0x2d8] ;  /* 0x0002d80001247983 */ /* 0x000f220000100a00 */
[----:B------:R-:W0:Y:S08]  /*158b0*/  MUFU.EX2 R124, R124 ;  /* 0x0000007c007c7308 */ /* 0x000e300000000800 */
[----:B------:R-:W0:Y:S01]  /*158c0*/  MUFU.EX2 R176, R176 ;  /* 0x000000b000b07308 */ /* 0x000e220000000800 */
[----:B-1----:R-:W-:Y:S01]  /*158d0*/  FADD.FTZ R30, R126, R31 ;  /* 0x0000001f7e1e7221 */ /* 0x002fe20000010000 */
[----:B------:R-:W-:Y:S01]  /*158e0*/  FADD.FTZ R6, R170, R7 ;  /* 0x00000007aa067221 */ /* 0x000fe20000010000 */
[----:B------:R-:W4:Y:S05]  /*158f0*/  LDL.64 R34, [R1+0x2e8] ;  /* 0x0002e80001227983 */ /* 0x000f2a0000100a00 */
[----:B------:R-:W1:Y:S01]  /*15900*/  MUFU.EX2 R122, R122 ;  /* 0x0000007a007a7308 */ /* 0x000e620000000800 */
[----:B------:R-:W-:-:S07]  /*15910*/  FFMA.FTZ R8, R33, R46, -R39 ;  /* 0x0000002e21087223 */ /* 0x000fce0000010827 */
[----:B------:R-:W1:Y:S01]  /*15920*/  MUFU.EX2 R123, R123 ;  /* 0x0000007b007b7308 */ /* 0x000e620000000800 */
[----:B------:R-:W-:Y:S01]  /*15930*/  FADD.FTZ R31, R177, R30 ;  /* 0x0000001eb11f7221 */ /* 0x000fe20000010000 */
[----:B------:R-:W-:Y:S01]  /*15940*/  FADD.FTZ R7, R125, R6 ;  /* 0x000000067d077221 */ /* 0x000fe20000010000 */
[----:B------:R-:W4:Y:S05]  /*15950*/  LDL.64 R102, [R1+0x3b8] ;  /* 0x0003b80001667983 */ /* 0x000f2a0000100a00 */
[----:B------:R-:W-:Y:S08]  /*15960*/  MUFU.EX2 R178, R178 ;  /* 0x000000b200b27308 */ /* 0x000ff00000000800 */
[----:B------:R-:W1:Y:S01]  /*15970*/  MUFU.EX2 R179, R179 ;  /* 0x000000b300b37308 */ /* 0x000e620000000800 */
[----:B0-----:R-:W-:Y:S01]  /*15980*/  FADD.FTZ R31, R124, R31 ;  /* 0x0000001f7c1f7221 */ /* 0x001fe20000010000 */
[----:B------:R-:W-:-:S06]  /*15990*/  FADD.FTZ R6, R176, R7 ;  /* 0x00000007b0067221 */ /* 0x000fcc0000010000 */
[----:B------:R-:W-:Y:S01]  /*159a0*/  MUFU.EX2 R191, R191 ;  /* 0x000000bf00bf7308 */ /* 0x000fe20000000800 */
[----:B------:R-:W-:-:S07]  /*159b0*/  FFMA.FTZ R7, R32, R46, -R39 ;  /* 0x0000002e20077223 */ /* 0x000fce0000010827 */
[----:B------:R-:W0:Y:S01]  /*159c0*/  MUFU.EX2 R173, R173 ;  /* 0x000000ad00ad7308 */ /* 0x000e220000000800 */
[----:B-1----:R-:W-:Y:S01]  /*159d0*/  FADD.FTZ R30, R122, R31 ;  /* 0x0000001f7a1e7221 */ /* 0x002fe20000010000 */
[----:B------:R-:W-:Y:S01]  /*159e0*/  FADD.FTZ R31, R123, R6 ;  /* 0x000000067b1f7221 */ /* 0x000fe20000010000 */
[----:B------:R-:W4:Y:S05]  /*159f0*/  LDL.64 R38, [R1+0x278] ;  /* 0x0002780001267983 */ /* 0x000f2a0000100a00 */
[----:B------:R-:W-:Y:S08]  /*15a00*/  MUFU.EX2 R172, R172 ;  /* 0x000000ac00ac7308 */ /* 0x000ff00000000800 */
        /* <DEDUP_REMOVED lines=8> */
[----:B------:R-:W0:Y:S08]  /*15a90*/  MUFU.EX2 R23, R23 ;  /* 0x0000001700177308 */ /* 0x000e300000000800 */
[----:B------:R-:W0:Y:S01]  /*15aa0*/  MUFU.EX2 R7, R7 ;  /* 0x0000000700077308 */ /* 0x000e220000000800 */
[----:B-1----:R-:W-:Y:S01]  /*15ab0*/  FADD.FTZ R6, R8, R33 ;  /* 0x0000002108067221 */ /* 0x002fe20000010000 */
[----:B------:R-:W-:Y:S01]  /*15ac0*/  FADD.FTZ R31, R172, R31 ;  /* 0x0000001fac1f7221 */ /* 0x000fe20000010000 */
[----:B------:R-:W4:Y:S02]  /*15ad0*/  LDL.64 R32, [R1+0x2f8] ;  /* 0x0002f80001207983 */ /* 0x000f240000100a00 */
[----:B------:R-:W-:Y:S01]  /*15ae0*/  FADD.FTZ R6, R175, R6 ;  /* 0x00000006af067221 */ /* 0x000fe20000010000 */
[----:B------:R-:W-:-:S04]  /*15af0*/  FADD.FTZ R30, R174, R31 ;  /* 0x0000001fae1e7221 */ /* 0x000fc80000010000 */
[----:B0-----:R-:W-:Y:S01]  /*15b00*/  FADD.FTZ R30, R23, R30 ;  /* 0x0000001e171e7221 */ /* 0x001fe20000010000 */
[----:B------:R-:W-:-:S05]  /*15b10*/  FADD.FTZ R31, R7, R6 ;  /* 0x00000006071f7221 */ /* 0x000fca0000010000 */
[----:B------:R0:W-:Y:S01]  /*15b20*/  STL.64 [R1+0x1f0], R30 ;  /* 0x0001f01e01007387 */ /* 0x0001e20000100a00 */
[----:B------:R-:W-:Y:S06]  /*15b30*/  BAR.SYNC.DEFER_BLOCKING 0xf, 0x100 ;  /* 0x03c4000000007b1d */ /* 0x000fec0000010000 */
[----:B0-----:R-:W4:Y:S01]  /*15b40*/  LDL.64 R30, [R1+0x308] ;  /* 0x00030800011e7983 */ /* 0x001f220000100a00 */
[C---:B------:R-:W-:Y:S01]  /*15b50*/  FMUL.FTZ R5, R130.reuse, R5 ;  /* 0x0000000582057220 */ /* 0x040fe20000410000 */
[C---:B------:R-:W-:Y:S02]  /*15b60*/  FMUL.FTZ R4, R130.reuse, R4 ;  /* 0x0000000482047220 */ /* 0x040fe40000410000 */
[----:B------:R-:W4:Y:S04]  /*15b70*/  LD.E.64 R92, desc[UR46][R2.64+0x8] ;  /* 0x0000082e025c7980 */ /* 0x000f28000c101b00 */
[----:B------:R-:W4:Y:S04]  /*15b80*/  LD.E.64 R2, desc[UR46][R2.64] ;  /* 0x0000002e02027980 */ /* 0x000f28000c101b00 */
[----:B------:R0:W-:Y:S04]  /*15b90*/  STL.64 [R1+0x400], R28 ;  /* 0x0004001c01007387 */ /* 0x0001e80000100a00 */
        /* <DEDUP_REMOVED lines=9> */
[----:B------:R-:W-:Y:S04]  /*15c30*/  STL.64 [R1+0x290], R106 ;  /* 0x0002906a01007387 */ /* 0x000fe80000100a00 */
[----:B------:R2:W-:Y:S04]  /*15c40*/  STL.64 [R1+0x218], R104 ;  /* 0x0002186801007387 */ /* 0x0005e80000100a00 */
[----:B------:R2:W-:Y:S04]  /*15c50*/  STL.64 [R1+0x228], R108 ;  /* 0x0002286c01007387 */ /* 0x0005e80000100a00 */
[----:B0-----:R-:W4:Y:S04]  /*15c60*/  LDL.64 R28, [R1+0x2c8] ;  /* 0x0002c800011c7983 */ /* 0x001f280000100a00 */
[----:B-1----:R-:W4:Y:S04]  /*15c70*/  LDL.64 R12, [R1+0x318] ;  /* 0x00031800010c7983 */ /* 0x002f280000100a00 */
[----:B------:R-:W4:Y:S04]  /*15c80*/  LDL.64 R26, [R1+0x328] ;  /* 0x00032800011a7983 */ /* 0x000f280000100a00 */
[----:B------:R-:W4:Y:S04]  /*15c90*/  LDL.64 R24, [R1+0x338] ;  /* 0x0003380001187983 */ /* 0x000f280000100a00 */
[----:B------:R-:W4:Y:S04]  /*15ca0*/  LDL.64 R20, [R1+0x348] ;  /* 0x0003480001147983 */ /* 0x000f280000100a00 */
[----:B------:R-:W4:Y:S04]  /*15cb0*/  LDL.64 R14, [R1+0x358] ;  /* 0x00035800010e7983 */ /* 0x000f280000100a00 */
[----:B------:R-:W4:Y:S04]  /*15cc0*/  LDL.64 R10, [R1+0x368] ;  /* 0x00036800010a7983 */ /* 0x000f280000100a00 */
[----:B------:R-:W4:Y:S04]  /*15cd0*/  LDL.64 R94, [R1+0x378] ;  /* 0x00037800015e7983 */ /* 0x000f280000100a00 */
[----:B--2---:R-:W2:Y:S04]  /*15ce0*/  LDL.64 R96, [R1+0x388] ;  /* 0x0003880001607983 */ /* 0x004ea80000100a00 */
[----:B------:R-:W2:Y:S04]  /*15cf0*/  LDL.64 R98, [R1+0x3a8] ;  /* 0x0003a80001627983 */ /* 0x000ea80000100a00 */
[----:B------:R-:W2:Y:S04]  /*15d00*/  LDL.64 R104, [R1+0x3c8] ;  /* 0x0003c80001687983 */ /* 0x000ea80000100a00 */
[----:B------:R-:W2:Y:S04]  /*15d10*/  LDL.64 R108, [R1+0x3d8] ;  /* 0x0003d800016c7983 */ /* 0x000ea80000100a00 */
[----:B------:R-:W2:Y:S04]  /*15d20*/  LDL.64 R106, [R1+0x3e8] ;  /* 0x0003e800016a7983 */ /* 0x000ea80000100a00 */
[----:B------:R0:W-:Y:S04]  /*15d30*/  STL.64 [R1+0x238], R4 ;  /* 0x0002380401007387 */ /* 0x0001e80000100a00 */
        /* <DEDUP_REMOVED lines=44> */
[C---:B---3--:R-:W-:Y:S01]  /*16000*/  FMUL.FTZ R67, R131.reuse, R67 ;  /* 0x0000004383437220 */ /* 0x048fe20000410000 */
[C---:B------:R-:W-:Y:S01]  /*16010*/  FMUL.FTZ R66, R131.reuse, R66 ;  /* 0x0000004283427220 */ /* 0x040fe20000410000 */
[C---:B------:R-:W-:Y:S01]  /*16020*/  FMUL.FTZ R65, R131.reuse, R65 ;  /* 0x0000004183417220 */ /* 0x040fe20000410000 */
        /* <DEDUP_REMOVED lines=35> */
[----:B------:R-:W-:Y:S04]  /*16260*/  STL.64 [R1+0x2a0], R118 ;  /* 0x0002a07601007387 */ /* 0x000fe80000100a00 */
[----:B------:R-:W-:Y:S04]  /*16270*/  STL.64 [R1+0x2b0], R114 ;  /* 0x0002b07201007387 */ /* 0x000fe80000100a00 */
[----:B------:R-:W-:Y:S01]  /*16280*/  STL.64 [R1+0x2c0], R110 ;  /* 0x0002c06e01007387 */ /* 0x000fe20000100a00 */
[C---:B------:R-:W-:Y:S01]  /*16290*/  FMUL.FTZ R33, R130.reuse, R33 ;  /* 0x0000002182217220 */ /* 0x040fe20000410000 */
[----:B------:R-:W-:-:S02]  /*162a0*/  FMUL.FTZ R32, R130, R32 ;  /* 0x0000002082207220 */ /* 0x000fc40000410000 */
[----:B------:R-:W-:Y:S04]  /*162b0*/  STL.64 [R1+0x2d0], R78 ;  /* 0x0002d04e01007387 */ /* 0x000fe80000100a00 */
[----:B------:R-:W-:Y:S04]  /*162c0*/  STL.64 [R1+0x2e0], R80 ;  /* 0x0002e05001007387 */ /* 0x000fe80000100a00 */
[----:B------:R-:W-:Y:S04]  /*162d0*/  STL.64 [R1+0x2f0], R82 ;  /* 0x0002f05201007387 */ /* 0x000fe80000100a00 */
[----:B------:R-:W-:Y:S04]  /*162e0*/  STL.64 [R1+0x300], R84 ;  /* 0x0003005401007387 */ /* 0x000fe80000100a00 */
        /* <DEDUP_REMOVED lines=8> */
[----:B------:R-:W-:Y:S01]  /*16370*/  STL.64 [R1+0x370], R72 ;  /* 0x0003704801007387 */ /* 0x000fe20000100a00 */
[----:B------:R-:W-:-:S03]  /*16380*/  MOV R6, R92 ;  /* 0x0000005c00067202 */ /* 0x000fc60000000f00 */
        /* <DEDUP_REMOVED lines=55> */
[----:B------:R-:W-:Y:S04]  /*16700*/  STL.64 [R1+0x398], R100 ;  /* 0x0003986401007387 */ /* 0x000fe80000100a00 */
[----:B------:R4:W-:Y:S04]  /*16710*/  STL.64 [R1+0x3a8], R98 ;  /* 0x0003a86201007387 */ /* 0x0009e80000100a00 */
[----:B------:R4:W-:Y:S04]  /*16720*/  STL.64 [R1+0x3b8], R102 ;  /* 0x0003b86601007387 */ /* 0x0009e80000100a00 */
[----:B------:R4:W-:Y:S04]  /*16730*/  STL.64 [R1+0x3c8], R104 ;  /* 0x0003c86801007387 */ /* 0x0009e80000100a00 */
[----:B------:R-:W-:Y:S04]  /*16740*/  STL.64 [R1+0x3d8], R108 ;  /* 0x0003d86c01007387 */ /* 0x000fe80000100a00 */
[----:B------:R4:W-:Y:S04]  /*16750*/  STL.64 [R1+0x3e8], R106 ;  /* 0x0003e86a01007387 */ /* 0x0009e80000100a00 */
[----:B------:R4:W-:Y:S04]  /*16760*/  STL.64 [R1+0x3f8], R112 ;  /* 0x0003f87001007387 */ /* 0x0009e80000100a00 */
        /* <DEDUP_REMOVED lines=12> */
[----:B0-----:R-:W4:Y:S04]  /*16830*/  LDL.64 R4, [R1+0x88] ;  /* 0x0000880001047983 */ /* 0x001f280000100a00 */
[----:B-1----:R-:W4:Y:S04]  /*16840*/  LDL R10, [R1+0x240] ;  /* 0x00024000010a7983 */ /* 0x002f280000100800 */
        /* <DEDUP_REMOVED lines=79> */
[----:B---3--:R-:W3:Y:S04]  /*16d40*/  LDL R96, [R1+0x380] ;  /* 0x0003800001607983 */ /* 0x008ee80000100800 */
        /* <DEDUP_REMOVED lines=35> */
[----:B------:R-:W-:Y:S01]  /*16f80*/  IMAD R4, R144, 0x1000, R4 ;  /* 0x0000100090047824 */ /* 0x000fe200078e0204 */
[----:B------:R-:W-:-:S02]  /*16f90*/  F2FP.F16.F32.PACK_AB R164, R121, R164 ;  /* 0x000000a479a4723e */ /* 0x000fc400000000ff */
[----:B------:R-:W-:Y:S01]  /*16fa0*/  STL [R1+0x240], R10 ;  /* 0x0002400a01007387 */ /* 0x000fe20000100800 */
[----:B------:R-:W-:Y:S02]  /*16fb0*/  F2FP.F16.F32.PACK_AB R165, R165, R129 ;  /* 0x00000081a5a5723e */ /* 0x000fe400000000ff */
[----:B------:R-:W-:Y:S01]  /*16fc0*/  F2FP.F16.F32.PACK_AB R166, R166, R120 ;  /* 0x00000078a6a6723e */ /* 0x000fe200000000ff */
[----:B------:R-:W-:Y:S01]  /*16fd0*/  STL [R1+0x244], R11 ;  /* 0x0002440b01007387 */ /* 0x000fe20000100800 */
[----:B------:R-:W-:Y:S02]  /*16fe0*/  F2FP.F16.F32.PACK_AB R167, R128, R167 ;  /* 0x000000a780a7723e */ /* 0x000fe400000000ff */
[----:B------:R-:W-:Y:S01]  /*16ff0*/  F2FP.F16.F32.PACK_AB R168, R168, R117 ;  /* 0x00000075a8a8723e */ /* 0x000fe200000000ff */
[----:B------:R-:W-:Y:S01]  /*17000*/  STL [R1+0x248], R12 ;  /* 0x0002480c01007387 */ /* 0x000fe20000100800 */
[----:B------:R-:W-:Y:S02]  /*17010*/  F2FP.F16.F32.PACK_AB R169, R127, R169 ;  /* 0x000000a97fa9723e */ /* 0x000fe400000000ff */
[----:B------:R-:W-:Y:S01]  /*17020*/  F2FP.F16.F32.PACK_AB R170, R170, R116 ;  /* 0x00000074aaaa723e */ /* 0x000fe200000000ff */
[----:B------:R-:W-:Y:S01]  /*17030*/  STL [R1+0x24c], R13 ;  /* 0x00024c0d01007387 */ /* 0x000fe20000100800 */
[----:B------:R-:W-:-:S02]  /*17040*/  F2FP.F16.F32.PACK_AB R171, R126, R171 ;  /* 0x000000ab7eab723e */ /* 0x000fc400000000ff */
[----:B------:R-:W-:Y:S01]  /*17050*/  F2FP.F16.F32.PACK_AB R176, R176, R125 ;  /* 0x0000007db0b0723e */ /* 0x000fe200000000ff */
[----:B------:R-:W-:Y:S01]  /*17060*/  STL [R1+0x250], R14 ;  /* 0x0002500e01007387 */ /* 0x000fe20000100800 */
[----:B------:R-:W-:Y:S02]  /*17070*/  F2FP.F16.F32.PACK_AB R177, R124, R177 ;  /* 0x000000b17cb1723e */ /* 0x000fe400000000ff */
[----:B------:R-:W-:Y:S01]  /*17080*/  F2FP.F16.F32.PACK_AB R178, R178, R123 ;  /* 0x0000007bb2b2723e */ /* 0x000fe200000000ff */
[----:B------:R-:W-:Y:S01]  /*17090*/  STL [R1+0x254], R15 ;  /* 0x0002540f01007387 */ /* 0x000fe20000100800 */
[----:B------:R-:W-:-:S03]  /*170a0*/  F2FP.F16.F32.PACK_AB R179, R179, R122 ;  /* 0x0000007ab3b3723e */ /* 0x000fc600000000ff */
        /* <DEDUP_REMOVED lines=72> */
[----:B--2---:R-:W-:Y:S04]  /*17530*/  STL [R1+0x378], R94 ;  /* 0x0003785e01007387 */ /* 0x004fe80000100800 */
[----:B------:R2:W-:Y:S04]  /*17540*/  STL [R1+0x37c], R95 ;  /* 0x00037c5f01007387 */ /* 0x0005e80000100800 */
[----:B---3--:R-:W-:Y:S04]  /*17550*/  STL [R1+0x380], R96 ;  /* 0x0003806001007387 */ /* 0x008fe80000100800 */
[----:B------:R-:W-:Y:S04]  /*17560*/  STL [R1+0x384], R97 ;  /* 0x0003846101007387 */ /* 0x000fe80000100800 */
[----:B----4-:R-:W-:Y:S04]  /*17570*/  STL [R1+0x388], R98 ;  /* 0x0003886201007387 */ /* 0x010fe80000100800 */
        /* <DEDUP_REMOVED lines=33> */
[----:B0-----:R-:W4:Y:S04]  /*17790*/  LDL.128 R24, [R1+0x210] ;  /* 0x0002100001187983 */ /* 0x001f280000100c00 */
[----:B-1----:R-:W4:Y:S04]  /*177a0*/  LDL.128 R28, [R1+0x220] ;  /* 0x00022000011c7983 */ /* 0x002f280000100c00 */
        /* <DEDUP_REMOVED lines=30> */
[----:B------:R-:W-:Y:S01]  /*17990*/  IMAD R3, R3, 0x2, R6 ;  /* 0x0000000203037824 */ /* 0x000fe200078e0206 */
[----:B------:R-:W-:-:S02]  /*179a0*/  R2UR UR6, R4 ;  /* 0x00000000040672ca */ /* 0x000fc400000e0000 */
[----:B------:R0:W-:Y:S01]  /*179b0*/  STSM.16.M88.4 [R6], R164 ;  /* 0x000000a406007844 */ /* 0x0001e20000000200 */
[----:B------:R-:W-:Y:S02]  /*179c0*/  R2UR UR7, R5 ;  /* 0x00000000050772ca */ /* 0x000fe400000e0000 */
[----:B------:R-:W-:Y:S02]  /*179d0*/  F2FP.F16.F32.PACK_AB R172, R172, R191 ;  /* 0x000000bfacac723e */ /* 0x000fe400000000ff */
[----:B------:R-:W-:Y:S02]  /*179e0*/  F2FP.F16.F32.PACK_AB R173, R8, R173 ;  /* 0x000000ad08ad723e */ /* 0x000fe400000000ff */
[----:B------:R-:W-:Y:S02]  /*179f0*/  F2FP.F16.F32.PACK_AB R174, R23, R174 ;  /* 0x000000ae17ae723e */ /* 0x000fe400000000ff */
[----:B------:R-:W-:Y:S01]  /*17a00*/  F2FP.F16.F32.PACK_AB R175, R7, R175 ;  /* 0x000000af07af723e */ /* 0x000fe200000000ff */
[----:B0-----:R-:W-:-:S02]  /*17a10*/  IMAD R6, R2, 0x2, R6 ;  /* 0x0000000202067824 */ /* 0x001fc400078e0206 */
[----:B------:R-:W-:-:S03]  /*17a20*/  IMAD R2, R2, 0x2, R3 ;  /* 0x0000000202027824 */ /* 0x000fc600078e0203 */
[----:B------:R-:W-:Y:S04]  /*17a30*/  STSM.16.M88.4 [R6], R168 ;  /* 0x000000a806007844 */ /* 0x000fe80000000200 */
[----:B------:R0:W-:Y:S04]  /*17a40*/  STSM.16.M88.4 [R3], R176 ;  /* 0x000000b003007844 */ /* 0x0001e80000000200 */
[----:B------:R1:W-:Y:S01]  /*17a50*/  STSM.16.M88.4 [R2], R172 ;  /* 0x000000ac02007844 */ /* 0x0003e20000000200 */
[----:B0-----:R-:W-:Y:S02]  /*17a60*/  IMAD.MOV.U32 R3, RZ, RZ, R5 ;  /* 0x000000ffff037224 */ /* 0x001fe400078e0005 */
[----:B-1----:R-:W-:Y:S01]  /*17a70*/  VIADD R2, R4, 0x80 ;  /* 0x0000008004027836 */ /* 0x002fe20000000000 */
[----:B--2---:R-:W-:-:S06]  /*17a80*/  WARPGROUP.ARRIVE ;  /* 0x00000000000079c5 */ /* 0x004fcc0000000000 */
[----:B------:R-:W-:Y:S01]  /*17a90*/  HGMMA.64x256x16.F32 R24, R164, gdesc[UR4].tnspB, R24, gsb0 ;  /* 0x43e00004a4187df0 */ /* 0x000fe20008000818 */
[----:B------:R-:W-:Y:S02]  /*17aa0*/  R2UR UR6, R2 ;  /* 0x00000000020672ca */ /* 0x000fe400000e0000 */
[----:B------:R-:W-:Y:S01]  /*17ab0*/  R2UR UR7, R3 ;  /* 0x00000000030772ca */ /* 0x000fe200000e0000 */
[----:B------:R-:W-:Y:S02]  /*17ac0*/  VIADD R2, R4, 0x100 ;  /* 0x0000010004027836 */ /* 0x000fe40000000000 */
        /* <DEDUP_REMOVED lines=147> */
[----:B------:R-:W4:Y:S04]  /*18400*/  LDL R74, [R1+0x218] ;  /* 0x00021800014a7983 */ /* 0x000f280000100800 */
[----:B-1----:R-:W4:Y:S04]  /*18410*/  LDL R76, [R1+0x21c] ;  /* 0x00021c00014c7983 */ /* 0x002f280000100800 */
[----:B------:R-:W4:Y:S04]  /*18420*/  LDL R4, [R1+0x220] ;  /* 0x0002200001047983 */ /* 0x000f280000100800 */
[----:B------:R-:W4:Y:S04]  /*18430*/  LDL R78, [R1+0x224] ;  /* 0x00022400014e7983 */ /* 0x000f280000100800 */
        /* <DEDUP_REMOVED lines=265> */
.L_x_6825:
[----:B------:R-:W-:Y:S05]  /*194d0*/  BSYNC B0 ;  /* 0x0000000000007941 */ /* 0x000fea0003800000 */
.L_x_6824:
        /* <DEDUP_REMOVED lines=9> */
[----:B0-----:R-:W2:Y:S02]  /*19570*/  LDL R2, [R1+0x50] ;  /* 0x0000500001027983 */ /* 0x001ea40000100800 */
[----:B--2---:R-:W-:-:S07]  /*19580*/  IMAD.SHL.U32 R2, R2, 0x40, RZ ;  /* 0x0000004002027824 */ /* 0x004fce00078e00ff */
.L_x_6793:
[----:B------:R-:W0:Y:S01]  /*19590*/  LDC R3, c[0x0][0x448] ;  /* 0x00011200ff037b82 */ /* 0x000e220000000800 */
[----:B------:R-:W-:Y:S01]  /*195a0*/  VIADD R2, R2, 0x3f ;  /* 0x0000003f02027836 */ /* 0x000fe20000000000 */
[----:B------:R-:W-:-:S06]  /*195b0*/  ULDC UR4, c[0x0][0xad4] ;  /* 0x0002b50000047ab9 */ /* 0x000fcc0000000800 */
[----:B------:R-:W1:Y:S01]  /*195c0*/  LDC R7, c[0x0][0xadc] ;  /* 0x0002b700ff077b82 */ /* 0x000e620000000800 */
[----:B0-----:R-:W-:-:S13]  /*195d0*/  ISETP.NE.AND P0, PT, R3, 0x1, PT ;  /* 0x000000010300780c */ /* 0x001fda0003f05270 */
[----:B------:R-:W0:Y:S08]  /*195e0*/  @P0 LDC R3, c[0x0][0x44c] ;  /* 0x00011300ff030b82 */ /* 0x000e300000000800 */
[----:B------:R-:W2:Y:S01]  /*195f0*/  @P0 LDC R4, c[0x0][0x450] ;  /* 0x00011400ff040b82 */ /* 0x000ea20000000800 */
[----:B0-----:R-:W-:-:S05]  /*19600*/  @P0 IMAD.HI.U32 R3, R2, R3, RZ ;  /* 0x0000000302030227 */ /* 0x001fca00078e00ff */
[----:B--2---:R-:W-:Y:S02]  /*19610*/  @P0 SHF.R.U32.HI R2, RZ, R4, R3 ;  /* 0x00000004ff020219 */ /* 0x004fe40000011603 */
[----:B-1----:R-:W-:-:S03]  /*19620*/  ISETP.GE.AND P0, PT, R7, 0x1, PT ;  /* 0x000000010700780c */ /* 0x002fc60003f06270 */
[----:B------:R-:W-:-:S04]  /*19630*/  IMAD.IADD R2, R209, 0x1, R2 ;  /* 0x00000001d1027824 */ /* 0x000fc800078e0202 */
[----:B------:R-:W-:-:S06]  /*19640*/  VIADD R3, R2, -UR4 ;  /* 0x8000000402037c36 */ /* 0x000fcc0008000000 */
        /* <DEDUP_REMOVED lines=11> */
.L_x_6829:
[----:B------:R-:W-:-:S13]  /*19700*/  ISETP.NE.AND P0, PT, R7, 0x1, PT ;  /* 0x000000010700780c */ /* 0x000fda0003f05270 */
[----:B------:R-:W0:Y:S02]  /*19710*/  @P0 LDC.64 R4, c[0x0][0xae0] ;  /* 0x0002b800ff040b82 */ /* 0x000e240000000a00 */
[----:B0-----:R-:W-:-:S05]  /*19720*/  @P0 IMAD.HI.U32 R4, R2, R4, RZ ;  /* 0x0000000402040227 */ /* 0x001fca00078e00ff */
[----:B------:R-:W-:-:S07]  /*19730*/  @P0 SHF.R.U32.HI R2, RZ, R5, R4 ;  /* 0x00000005ff020219 */ /* 0x000fce0000011604 */
.L_x_6830:
[----:B------:R-:W-:Y:S05]  /*19740*/  BSYNC B0 ;  /* 0x0000000000007941 */ /* 0x000fea0003800000 */
.L_x_6828:
[----:B------:R-:W-:-:S05]  /*19750*/  IMAD R2, R2, R7, RZ ;  /* 0x0000000702027224 */ /* 0x000fca00078e02ff */
[----:B------:R-:W-:-:S07]  /*19760*/  VIMNMX R3, R3, R2, !PT ;  /* 0x0000000203037248 */ /* 0x000fce0007fe0100 */
.L_x_6827:
[----:B------:R-:W-:-:S05]  /*19770*/  VIADD R3, R3, 0x3f ;  /* 0x0000003f03037836 */ /* 0x000fca0000000000 */
[----:B------:R-:W-:-:S04]  /*19780*/  SHF.R.S32.HI R2, RZ, 0x1f, R3 ;  /* 0x0000001fff027819 */ /* 0x000fc80000011403 */
[----:B------:R-:W-:-:S04]  /*19790*/  LEA.HI R2, R2, R3, RZ, 0x6 ;  /* 0x0000000302027211 */ /* 0x000fc800078f30ff */
[----:B------:R-:W-:-:S04]  /*197a0*/  SHF.R.S32.HI R9, RZ, 0x6, R2 ;  /* 0x00000006ff097819 */ /* 0x000fc80000011402 */
[----:B------:R-:W-:-:S04]  /*197b0*/  VIMNMX R9, R22, R9, !PT ;  /* 0x0000000916097248 */ /* 0x000fc80007fe0100 */
[----:B------:R-:W-:-:S13]  /*197c0*/  ISETP.GE.AND P0, PT, R0, R9, PT ;  /* 0x000000090000720c */ /* 0x000fda0003f06270 */
[----:B------:R-:W-:Y:S05]  /*197d0*/  @!P0 BRA `(.L_x_6831) ;  /* 0x0000007000448947 */ /* 0x000fea0003800000 */
.L_x_6854:
        /* <DEDUP_REMOVED lines=20> */
.L_x_6833:
[----:B------:R-:W-:Y:S05]  /*19920*/  BSYNC B0 ;  /* 0x0000000000007941 */ /* 0x000fea0003800000 */
.L_x_6832:
        /* <DEDUP_REMOVED lines=9> */
.L_x_6835:
[----:B------:R-:W-:Y:S05]  /*199c0*/  BSYNC B0 ;  /* 0x0000000000007941 */ /* 0x000fea0003800000 */
.L_x_6834:
[----:B------:R-:W-:Y:S04]  /*199d0*/  BSSY B0, `(.L_x_6836) ;  /* 0x0000006000007945 */ /* 0x000fe80003800000 */
[----:B-1----:R-:W-:Y:S05]  /*199e0*/  @P0 BRA `(.L_x_6837) ;  /* 0x0000000000100947 */ /* 0x002fea0003800000 */
[----:B-----5:R-:W-:Y:S01]  /*199f0*/  IMAD R6, R6, 0x8, R3 ;  /* 0x0000000806067824 */ /* 0x020fe200078e0203 */
[----:B------:R-:W-:-:S04]  /*19a00*/  SHF.L.U32 R7, R7, 0x1f, RZ ;  /* 0x0000001f07077819 */ /* 0x000fc800000006ff */
[----:B------:R-:W1:Y:S02]  /*19a10*/  SYNCS.PHASECHK.TRANS64.TRYWAIT P0, [R6+URZ], R7 ;  /* 0x00000007060075a7 */ /* 0x000e64000800017f */
[----:B-1----:R-:W-:Y:S05]  /*19a20*/  @!P0 BRA `(.L_x_6838) ;  /* 0x000001cc00988947 */ /* 0x002fea0003800000 */
.L_x_6837:
[----:B------:R-:W-:Y:S05]  /*19a30*/  BSYNC B0 ;  /* 0x0000000000007941 */ /* 0x000fea0003800000 */
.L_x_6836:
[----:B-1---5:R-:W2:Y:S04]  /*19a40*/  LDL R7, [R1+0x1c8] ;  /* 0x0001c80001077983 */ /* 0x022ea80000100800 */
[----:B------:R-:W2:Y:S01]  /*19a50*/  LDL.64 R2, [R1+0x80] ;  /* 0x0000800001027983 */ /* 0x000ea20000100a00 */
[----:B------:R-:W-:Y:S05]  /*19a60*/  WARPSYNC.ALL ;  /* 0x0000000000007948 */ /* 0x000fea0003800000 */
[----:B------:R-:W3:Y:S04]  /*19a70*/  LDL.64 R14, [R1+0x78] ;  /* 0x00007800010e7983 */ /* 0x000ee80000100a00 */
[----:B0-----:R-:W4:Y:S04]  /*19a80*/  LDL.64 R4, [R1+0x78] ;  /* 0x0000780001047983 */ /* 0x001f280000100a00 */
[----:B------:R-:W4:Y:S04]  /*19a90*/  LDL.64 R10, [R1+0x78] ;  /* 0x00007800010a7983 */ /* 0x000f280000100a00 */
[----:B------:R-:W4:Y:S01]  /*19aa0*/  LDL.64 R12, [R1+0x78] ;  /* 0x00007800010c7983 */ /* 0x000f220000100a00 */
[----:B--2---:R-:W-:Y:S01]  /*19ab0*/  IMAD R2, R7, 0x200, R2 ;  /* 0x0000020007027824 */ /* 0x004fe200078e0202 */
[----:B------:R-:W-:-:S02]  /*19ac0*/  R2UR UR7, R3 ;  /* 0x00000000030772ca */ /* 0x000fc400000e0000 */
[----:B------:R-:W2:Y:S02]  /*19ad0*/  LDL R20, [R1+0x28] ;  /* 0x0000280001147983 */ /* 0x000ea40000100800 */
[C---:B------:R-:W-:Y:S01]  /*19ae0*/  R2UR UR6, R2.reuse ;  /* 0x00000000020672ca */ /* 0x040fe200000e0000 */
[----:B------:R-:W-:Y:S01]  /*19af0*/  WARPGROUP.ARRIVE ;  /* 0x00000000000079c5 */ /* 0x000fe20000000000 */
[----:B------:R-:W-:Y:S02]  /*19b00*/  VIADD R6, R2, 0x2 ;  /* 0x0000000202067836 */ /* 0x000fe40000000000 */
[----:B------:R-:W-:Y:S01]  /*19b10*/  IMAD.MOV.U32 R7, RZ, RZ, R3 ;  /* 0x000000ffff077224 */ /* 0x000fe200078e0003 */
[----:B---3--:R-:W-:Y:S02]  /*19b20*/  R2UR UR4, R14 ;  /* 0x000000000e0472ca */ /* 0x008fe400000e0000 */
[----:B------:R-:W-:Y:S02]  /*19b30*/  R2UR UR5, R15 ;  /* 0x000000000f0572ca */ /* 0x000fe400000e0000 */
[----:B------:R0:W5:Y:S11]  /*19b40*/  LDL.64 R14, [R1+0x1c8] ;  /* 0x0001c800010e7983 */ /* 0x0001760000100a00 */
[----:B------:R-:W-:Y:S01]  /*19b50*/  HGMMA.64x64x16.F32 R24, gdesc[UR4], RZ, !UPT, gsb0 ;  /* 0x00e00000041879f0 */ /* 0x000fe2000c0008ff */
[----:B----4-:R-:W-:Y:S01]  /*19b60*/  VIADD R4, R4, 0x2 ;  /* 0x0000000204047836 */ /* 0x010fe20000000000 */
[----:B------:R-:W-:-:S02]  /*19b70*/  R2UR UR6, R6 ;  /* 0x00000000060672ca */ /* 0x000fc400000e0000 */
[----:B------:R-:W-:Y:S02]  /*19b80*/  R2UR UR7, R7 ;  /* 0x00000000070772ca */ /* 0x000fe400000e0000 */
[----:B------:R-:W-:Y:S02]  /*19b90*/  R2UR UR4, R4 ;  /* 0x00000000040472ca */ /* 0x000fe400000e0000 */
        /* <DEDUP_REMOVED lines=35> */
.L_x_6840:
[----:B------:R-:W-:Y:S05]  /*19dd0*/  BSYNC B0 ;  /* 0x0000000000007941 */ /* 0x000fea0003800000 */
.L_x_6839:
        /* <DEDUP_REMOVED lines=8> */
.L_x_6842:
[----:B------:R-:W-:Y:S05]  /*19e60*/  BSYNC B0 ;  /* 0x0000000000007941 */ /* 0x000fea0003800000 */
.L_x_6841:
[----:B------:R-:W-:Y:S04]  /*19e70*/  BSSY B0, `(.L_x_6843) ;  /* 0x0000004000007945 */ /* 0x000fe80003800000 */
[----:B-1----:R-:W-:Y:S05]  /*19e80*/  @P0 BRA `(.L_x_6844) ;  /* 0x0000000000080947 */ /* 0x002fea0003800000 */
[----:B------:R-:W1:Y:S02]  /*19e90*/  SYNCS.PHASECHK.TRANS64.TRYWAIT P0, [R14+URZ], R15 ;  /* 0x0000000f0e0075a7 */ /* 0x000e64000800017f */
[----:B-1----:R-:W-:Y:S05]  /*19ea0*/  @!P0 BRA `(.L_x_6845) ;  /* 0x000001c8008c8947 */ /* 0x002fea0003800000 */
.L_x_6844:
[----:B------:R-:W-:Y:S05]  /*19eb0*/  BSYNC B0 ;  /* 0x0000000000007941 */ /* 0x000fea0003800000 */
.L_x_6843:
        /* <DEDUP_REMOVED lines=9> */
[----:B------:R-:W4:Y:S05]  /*19f50*/  LDL.64 R6, [R1+0x90] ;  /* 0x0000900001067983 */ /* 0x000f2a0000100a00 */
[----:B------:R-:W0:Y:S01]  /*19f60*/  S2R R20, SR_TID.X ;  /* 0x0000000000147919 */ /* 0x000e220000002100 */
[----:B------:R-:W4:Y:S01]  /*19f70*/  LDL.64 R60, [R1+0x90] ;  /* 0x00009000013c7983 */ /* 0x000f220000100a00 */
[----:B------:R-:W-:-:S03]  /*19f80*/  IMAD.MOV.U32 R59, RZ, RZ, 0x4 ;  /* 0x00000004ff3b7424 */ /* 0x000fc600078e00ff */
[----:B------:R-:W4:Y:S01]  /*19f90*/  LDL.64 R62, [R1+0x90] ;  /* 0x00009000013e7983 */ /* 0x000f220000100a00 */
[----:B--2---:R-:W-:Y:S01]  /*19fa0*/  ISETP.NE.U32.AND P0, PT, R4, RZ, PT ;  /* 0x000000ff0400720c */ /* 0x004fe20003f05070 */
[----:B---3--:R-:W-:Y:S01]  /*19fb0*/  IMAD R2, R5, 0x1000, R2 ;  /* 0x0000100005027824 */ /* 0x008fe200078e0202 */
[----:B------:R-:W-:Y:S01]  /*19fc0*/  R2UR UR7, R3 ;  /* 0x00000000030772ca */ /* 0x000fe200000e0000 */
[----:B------:R-:W2:Y:S01]  /*19fd0*/  LDL.64 R4, [R1+0x90] ;  /* 0x0000900001047983 */ /* 0x000ea20000100a00 */
        /* <DEDUP_REMOVED lines=167> */
[----:B------:R0:W1:Y:S01]  /*1aa50*/  SHFL.IDX PT, R4, R20, RZ, 0x1f ;  /* 0x00001fff14047589 */ /* 0x00006200000e0000 */
[----:B------:R-:W-:Y:S02]  /*1aa60*/  WARPGROUP.DEPBAR.LE gsb0, 0x0 ;  /* 0x00008000000079c5 */ /* 0x000fe40000010000 */
[----:B------:R-:W-:Y:S01]  /*1aa70*/  WARPGROUP.ARRIVE ;  /* 0x00000000000079c5 */ /* 0x000fe20000000000 */
[----:B------:R-:W-:Y:S01]  /*1aa80*/  IMAD.MOV.U32 R57, RZ, RZ, R3 ;  /* 0x000000ffff397224 */ /* 0x000fe200078e0003 */
[----:B------:R-:W-:Y:S01]  /*1aa90*/  R2UR UR9, R11 ;  /* 0x000000000b0972ca */ /* 0x000fe200000e0000 */
[----:B0-----:R-:W4:Y:S03]  /*1aaa0*/  LDL R20, [R1] ;  /* 0x0000000001147983 */ /* 0x001f260000100800 */
[----:B------:R-:W-:Y:S01]  /*1aab0*/  HGMMA.64x64x16.F32 R24, gdesc[UR4], R24, gsb0 ;  /* 0x00e00000041879f0 */ /* 0x000fe20008000818 */
[----:B-1----:R-:W-:Y:S01]  /*1aac0*/  ISETP.GT.AND P0, PT, R4, 0x7f, PT ;  /* 0x0000007f0400780c */ /* 0x002fe20003f04270 */
[----:B------:R-:W-:-:S03]  /*1aad0*/  VIADD R4, R2, 0x800 ;  /* 0x0000080002047836 */ /* 0x000fc60000000000 */
[----:B------:R-:W-:-:S04]  /*1aae0*/  SEL R23, RZ, 0x2, !P0 ;  /* 0x00000002ff177807 */ /* 0x000fc80004000000 */
[----:B------:R-:W-:Y:S01]  /*1aaf0*/  IADD3 R10, R10, 0x800, R23 ;  /* 0x000008000a0a7810 */ /* 0x000fe20007ffe017 */
[----:B------:R-:W-:Y:S01]  /*1ab00*/  IMAD.IADD R56, R23, 0x1, R4 ;  /* 0x0000000117387824 */ /* 0x000fe200078e0204 */
[----:B------:R-:W-:Y:S01]  /*1ab10*/  R2UR UR11, R57 ;  /* 0x00000000390b72ca */ /* 0x000fe200000e0000 */
[----:B------:R-:W-:Y:S01]  /*1ab20*/  UMOV UR4, 0x1 ;  /* 0x0000000100047882 */ /* 0x000fe20000000000 */
[----:B------:R-:W-:Y:S02]  /*1ab30*/  R2UR UR8, R10 ;  /* 0x000000000a0872ca */ /* 0x000fe400000e0000 */
[----:B------:R-:W-:Y:S01]  /*1ab40*/  R2UR UR10, R56 ;  /* 0x00000000380a72ca */ /* 0x000fe200000e0000 */
[----:B------:R-:W-:Y:S01]  /*1ab50*/  UISETP.NE.U32.AND UP0, UPT, UR4, URZ, UPT ;  /* 0x0000003f0400728c */ /* 0x000fe2000bf05070 */
[----:B------:R-:W-:Y:S02]  /*1ab60*/  WARPGROUP.DEPBAR.LE gsb0, 0x0 ;  /* 0x00008000000079c5 */ /* 0x000fe40000010000 */
[----:B------:R-:W-:-:S09]  /*1ab70*/  WARPGROUP.ARRIVE ;  /* 0x00000000000079c5 */ /* 0x000fd20000000000 */
[----:B------:R-:W-:Y:S01]  /*1ab80*/  HGMMA.64x64x16.F32 R24, gdesc[UR8], R24, UP0, gsb0 ;  /* 0x00e00000081879f0 */ /* 0x000fe2000b800818 */
[----:B------:R-:W-:Y:S01]  /*1ab90*/  SEL R57, R59, 0x2, P0 ;  /* 0x000000023b397807 */ /* 0x000fe20000000000 */
[----:B------:R-:W-:-:S03]  /*1aba0*/  IMAD.MOV.U32 R11, RZ, RZ, R3 ;  /* 0x000000ffff0b7224 */ /* 0x000fc600078e0003 */
[----:B--2---:R-:W-:Y:S01]  /*1abb0*/  IADD3 R12, R57, 0x800, R12 ;  /* 0x00000800390c7810 */ /* 0x004fe20007ffe00c */
        /* <DEDUP_REMOVED lines=13> */
[----:B------:R-:W2:Y:S01]  /*1ac90*/  LDL.64 R4, [R1+0x90] ;  /* 0x0000900001047983 */ /* 0x000ea20000100a00 */
[----:B------:R-:W-:Y:S02]  /*1aca0*/  R2UR UR4, R14 ;  /* 0x000000000e0472ca */ /* 0x000fe400000e0000 */
[----:B------:R-:W-:Y:S02]  /*1acb0*/  R2UR UR6, R10 ;  /* 0x000000000a0672ca */ /* 0x000fe400000e0000 */
[----:B------:R-:W-:Y:S01]  /*1acc0*/  R2UR UR5, R15 ;  /* 0x000000000f0572ca */ /* 0x000fe200000e0000 */
[----:B------:R-:W-:Y:S01]  /*1acd0*/  IMAD.MOV.U32 R10, RZ, RZ, 0x28 ;  /* 0x00000028ff0a7424 */ /* 0x000fe200078e00ff */
[----:B------:R-:W3:Y:S01]  /*1ace0*/  LDL.64 R14, [R1+0x90] ;  /* 0x00009000010e7983 */ /* 0x000ee20000100a00 */
        /* <DEDUP_REMOVED lines=41> */
[----:B--2---:R-:W-:Y:S01]  /*1af80*/  IADD3 R4, R59, 0xa00, R4 ;  /* 0x00000a003b047810 */ /* 0x004fe20007ffe004 */
[----:B------:R-:W-:Y:S01]  /*1af90*/  IMAD.MOV.U32 R61, RZ, RZ, R3 ;  /* 0x000000ffff3d7224 */ /* 0x000fe200078e0003 */
[----:B------:R-:W2:Y:S06]  /*1afa0*/  LDL.64 R12, [R1+0x90] ;  /* 0x00009000010c7983 */ /* 0x000eac0000100a00 */
[----:B------:R-:W-:Y:S01]  /*1afb0*/  HGMMA.64x64x16.F32 R24, gdesc[UR4], R24, gsb0 ;  /* 0x00e00000041879f0 */ /* 0x000fe20008000818 */
[----:B------:R-:W-:Y:S01]  /*1afc0*/  R2UR UR6, R60 ;  /* 0x000000003c0672ca */ /* 0x000fe200000e0000 */
[----:B------:R-:W2:Y:S01]  /*1afd0*/  LDL.64 R62, [R1+0x90] ;  /* 0x00009000013e7983 */ /* 0x000ea20000100a00 */
        /* <DEDUP_REMOVED lines=22> */
[C---:B----4-:R-:W-:Y:S01]  /*1b140*/  IADD3 R6, R23.reuse, 0xc00, R6 ;  /* 0x00000c0017067810 */ /* 0x050fe20007ffe006 */
[----:B------:R-:W-:Y:S01]  /*1b150*/  IMAD.MOV.U32 R61, RZ, RZ, R3 ;  /* 0x000000ffff3d7224 */ /* 0x000fe200078e0003 */
[----:B------:R-:W3:Y:S06]  /*1b160*/  LDL.64 R4, [R1+0x90] ;  /* 0x0000900001047983 */ /* 0x000eec0000100a00 */
        /* <DEDUP_REMOVED lines=10> */
[----:B------:R-:W-:Y:S01]  /*1b210*/  IMAD.MOV.U32 R61, RZ, RZ, R3 ;  /* 0x000000ffff3d7224 */ /* 0x000fe200078e0003 */
[----:B------:R-:W4:Y:S06]  /*1b220*/  LDL.64 R6, [R1+0x90] ;  /* 0x0000900001067983 */ /* 0x000f2c0000100a00 */
[----:B------:R-:W-:Y:S01]  /*1b230*/  HGMMA.64x64x16.F32 R24, gdesc[UR4], R24, gsb0 ;  /* 0x00e00000041879f0 */ /* 0x000fe20008000818 */
[----:B------:R-:W-:-:S02]  /*1b240*/  R2UR UR6, R60 ;  /* 0x000000003c0672ca */ /* 0x000fc400000e0000 */
[----:B------:R-:W-:Y:S02]  /*1b250*/  R2UR UR7, R61 ;  /* 0x000000003d0772ca */ /* 0x000fe400000e0000 */
[----:B------:R-:W-:Y:S01]  /*1b260*/  R2UR UR4, R10 ;  /* 0x000000000a0472ca */ /* 0x000fe200000e0000 */
[----:B------:R-:W-:Y:S01]  /*1b270*/  IMAD.IADD R14, R59, 0x1, R14 ;  /* 0x000000013b0e7824 */ /* 0x000fe200078e020e */
[----:B------:R-:W-:Y:S01]  /*1b280*/  R2UR UR5, R11 ;  /* 0x000000000b0572ca */ /* 0x000fe200000e0000 */
[----:B------:R-:W-:Y:S01]  /*1b290*/  IMAD.MOV.U32 R15, RZ, RZ, R3 ;  /* 0x000000ffff0f7224 */ /* 0x000fe200078e0003 */
[----:B------:R-:W4:Y:S04]  /*1b2a0*/  LDL.64 R10, [R1+0x90] ;  /* 0x00009000010a7983 */ /* 0x000f280000100a00 */
[----:B------:R-:W4:Y:S01]  /*1b2b0*/  LDL.64 R60, [R1+0x90] ;  /* 0x00009000013c7983 */ /* 0x000f220000100a00 */
[----:B------:R-:W-:-:S02]  /*1b2c0*/  WARPGROUP.DEPBAR.LE gsb0, 0x0 ;  /* 0x00008000000079c5 */ /* 0x000fc40000010000 */
[----:B------:R-:W-:-:S06]  /*1b2d0*/  WARPGROUP.ARRIVE ;  /* 0x00000000000079c5 */ /* 0x000fcc0000000000 */
[----:B------:R-:W-:Y:S01]  /*1b2e0*/  HGMMA.64x64x16.F32 R24, gdesc[UR4], R24, gsb0 ;  /* 0x00e00000041879f0 */ /* 0x000fe20008000818 */
[----:B--2---:R-:W-:Y:S02]  /*1b2f0*/  IADD3 R12, R59, 0xc00, R12 ;  /* 0x00000c003b0c7810 */ /* 0x004fe40007ffe00c */
        /* <DEDUP_REMOVED lines=24> */
[C---:B---3--:R-:W-:Y:S01]  /*1b480*/  IADD3 R4, R23.reuse, 0xe00, R4 ;  /* 0x00000e0017047810 */ /* 0x048fe20007ffe004 */
[----:B------:R-:W-:Y:S02]  /*1b490*/  IMAD.MOV.U32 R15, RZ, RZ, R3 ;  /* 0x000000ffff0f7224 */ /* 0x000fe400078e0003 */
[----:B------:R-:W-:Y:S01]  /*1b4a0*/  IMAD.IADD R14, R23, 0x1, R12 ;  /* 0x00000001170e7824 */ /* 0x000fe200078e020c */
[----:B------:R-:W-:Y:S02]  /*1b4b0*/  R2UR UR4, R4 ;  /* 0x00000000040472ca */ /* 0x000fe400000e0000 */
[----:B------:R-:W-:Y:S02]  /*1b4c0*/  R2UR UR7, R15 ;  /* 0x000000000f0772ca */ /* 0x000fe400000e0000 */
[----:B------:R-:W-:Y:S01]  /*1b4d0*/  R2UR UR6, R14 ;  /* 0x000000000e0672ca */ /* 0x000fe200000e0000 */
[----:B------:R0:W5:Y:S01]  /*1b4e0*/  LDL R15, [R1+0xc] ;  /* 0x00000c00010f7983 */ /* 0x0001620000100800 */
[----:B------:R-:W-:-:S03]  /*1b4f0*/  R2UR UR5, R5 ;  /* 0x00000000050572ca */ /* 0x000fc600000e0000 */
[----:B------:R0:W5:Y:S01]  /*1b500*/  LDL R14, [R1+0x1c8] ;  /* 0x0001c800010e7983 */ /* 0x0001620000100800 */
[----:B------:R-:W-:Y:S02]  /*1b510*/  WARPGROUP.DEPBAR.LE gsb0, 0x0 ;  /* 0x00008000000079c5 */ /* 0x000fe40000010000 */
[----:B------:R-:W-:-:S07]  /*1b520*/  WARPGROUP.ARRIVE ;  /* 0x00000000000079c5 */ /* 0x000fce0000000000 */
        /* <DEDUP_REMOVED lines=12> */
[----:B------:R-:W-:Y:S01]  /*1b5f0*/  IADD3 R10, R59, 0xe00, R10 ;  /* 0x00000e003b0a7810 */ /* 0x000fe20007ffe00a */
        /* <DEDUP_REMOVED lines=15> */
[----:B------:R-:W-:Y:S01]  /*1b6f0*/  IMAD.IADD R60, R5, 0x1, R60 ;  /* 0x00000001053c7824 */ /* 0x000fe200078e023c */
        /* <DEDUP_REMOVED lines=45> */
.L_x_6847:
[----:B------:R-:W-:Y:S05]  /*1b9d0*/  BSYNC B0 ;  /* 0x0000000000007941 */ /* 0x000fea0003800000 */
.L_x_6846:
        /* <DEDUP_REMOVED lines=8> */
[----:B--2---:R-:W2:Y:S02]  /*1ba60*/  LD.E R4, desc[UR46][R4.64] ;  /* 0x0000002e04047980 */ /* 0x004ea4000c101900 */
[-C--:B--2---:R-:W-:Y:S01]  /*1ba70*/  FMUL.FTZ R15, R24, R4.reuse ;  /* 0x00000004180f7220 */ /* 0x084fe20000410000 */
[-C--:B------:R-:W-:Y:S01]  /*1ba80*/  FMUL.FTZ R8, R26, R4.reuse ;  /* 0x000000041a087220 */ /* 0x080fe20000410000 */
[-C--:B------:R-:W-:Y:S01]  /*1ba90*/  FMUL.FTZ R13, R25, R4.reuse ;  /* 0x00000004190d7220 */ /* 0x080fe20000410000 */
[-C--:B------:R-:W-:Y:S01]  /*1baa0*/  FMUL.FTZ R12, R27, R4.reuse ;  /* 0x000000041b0c7220 */ /* 0x080fe20000410000 */
[----:B0-----:R-:W-:-:S02]  /*1bab0*/  FMUL.FTZ R14, R28, R4 ;  /* 0x000000041c0e7220 */ /* 0x001fc40000410000 */
[----:B------:R-:W3:Y:S01]  /*1bac0*/  MUFU.TANH R15, R15 ;  /* 0x0000000f000f7308 */ /* 0x000ee20000002400 */
[-C--:B------:R-:W-:Y:S01]  /*1bad0*/  FMUL.FTZ R30, R30, R4.reuse ;  /* 0x000000041e1e7220 */ /* 0x080fe20000410000 */
[----:B------:R-:W-:-:S06]  /*1bae0*/  FMUL.FTZ R69, R29, R4 ;  /* 0x000000041d457220 */ /* 0x000fcc0000410000 */
[----:B------:R-:W0:Y:S01]  /*1baf0*/  MUFU.TANH R8, R8 ;  /* 0x0000000800087308 */ /* 0x000e220000002400 */
[-C--:B------:R-:W-:Y:S01]  /*1bb00*/  FMUL.FTZ R29, R31, R4.reuse ;  /* 0x000000041f1d7220 */ /* 0x080fe20000410000 */
[----:B------:R-:W-:-:S06]  /*1bb10*/  FMUL.FTZ R117, R32, R4 ;  /* 0x0000000420757220 */ /* 0x000fcc0000410000 */
[----:B------:R-:W1:Y:S01]  /*1bb20*/  MUFU.TANH R13, R13 ;  /* 0x0000000d000d7308 */ /* 0x000e620000002400 */
[----:B------:R-:W-:-:S07]  /*1bb30*/  FMUL.FTZ R32, R34, R4 ;  /* 0x0000000422207220 */ /* 0x000fce0000410000 */
[----:B------:R-:W2:Y:S01]  /*1bb40*/  MUFU.TANH R12, R12 ;  /* 0x0000000c000c7308 */ /* 0x000ea20000002400 */
[-C--:B------:R-:W-:Y:S01]  /*1bb50*/  FMUL.FTZ R61, R33, R4.reuse ;  /* 0x00000004213d7220 */ /* 0x080fe20000410000 */
[----:B------:R-:W-:-:S06]  /*1bb60*/  FMUL.FTZ R31, R35, R4 ;  /* 0x00000004231f7220 */ /* 0x000fcc0000410000 */
[----:B------:R-:W4:Y:S08]  /*1bb70*/  MUFU.TANH R14, R14 ;  /* 0x0000000e000e7308 */ /* 0x000f300000002400 */
[----:B------:R-:W4:Y:S01]  /*1bb80*/  MUFU.TANH R30, R30 ;  /* 0x0000001e001e7308 */ /* 0x000f220000002400 */
[----:B---3--:R-:W-:Y:S01]  /*1bb90*/  FMNMX.FTZ R6, R15, R2, !PT ;  /* 0x000000020f067209 */ /* 0x008fe20007810000 */
[----:B------:R-:W-:Y:S01]  /*1bba0*/  FMUL.FTZ R77, R36, R4 ;  /* 0x00000004244d7220 */ /* 0x000fe20000410000 */
[----:B0-----:R-:W-:-:S05]  /*1bbb0*/  FMNMX.FTZ R5, R8, R3, !PT ;  /* 0x0000000308057209 */ /* 0x001fca0007810000 */
[----:B------:R-:W0:Y:S01]  /*1bbc0*/  MUFU.TANH R69, R69 ;  /* 0x0000004500457308 */ /* 0x000e220000002400 */
[----:B------:R-:W-:-:S07]  /*1bbd0*/  FMUL.FTZ R33, R38, R4 ;  /* 0x0000000426217220 */ /* 0x000fce0000410000 */
[----:B------:R-:W3:Y:S01]  /*1bbe0*/  MUFU.TANH R29, R29 ;  /* 0x0000001d001d7308 */ /* 0x000ee20000002400 */
[----:B-1----:R-:W-:Y:S01]  /*1bbf0*/  FMNMX.FTZ R7, R13, R6, !PT ;  /* 0x000000060d077209 */ /* 0x002fe20007810000 */
[----:B------:R-:W-:Y:S01]  /*1bc00*/  FMUL.FTZ R59, R37, R4 ;  /* 0x00000004253b7220 */ /* 0x000fe20000410000 */
[----:B--2---:R-:W-:-:S05]  /*1bc10*/  FMNMX.FTZ R5, R12, R5, !PT ;  /* 0x000000050c057209 */ /* 0x004fca0007810000 */
[----:B------:R-:W1:Y:S01]  /*1bc20*/  MUFU.TANH R117, R117 ;  /* 0x0000007500757308 */ /* 0x000e620000002400 */
[----:B------:R-:W-:-:S07]  /*1bc30*/  FMUL.FTZ R34, R39, R4 ;  /* 0x0000000427227220 */ /* 0x000fce0000410000 */
[----:B------:R-:W2:Y:S01]  /*1bc40*/  MUFU.TANH R32, R32 ;  /* 0x0000002000207308 */ /* 0x000ea20000002400 */
[----:B----4-:R-:W-:Y:S01]  /*1bc50*/  FMNMX.FTZ R6, R14, R7, !PT ;  /* 0x000000070e067209 */ /* 0x010fe20007810000 */
[----:B------:R-:W-:Y:S01]  /*1bc60*/  FMUL.FTZ R39, R40, R4 ;  /* 0x0000000428277220 */ /* 0x000fe20000410000 */
[----:B------:R-:W-:-:S05]  /*1bc70*/  FMNMX.FTZ R10, R30, R5, !PT ;  /* 0x000000051e0a7209 */ /* 0x000fca0007810000 */
[----:B------:R-:W4:Y:S01]  /*1bc80*/  MUFU.TANH R61, R61 ;  /* 0x0000003d003d7308 */ /* 0x000f220000002400 */
[----:B------:R-:W-:-:S07]  /*1bc90*/  FMUL.FTZ R35, R42, R4 ;  /* 0x000000042a237220 */ /* 0x000fce0000410000 */
[----:B------:R-:W4:Y:S01]  /*1bca0*/  MUFU.TANH R31, R31 ;  /* 0x0000001f001f7308 */ /* 0x000f220000002400 */
[----:B0-----:R-:W-:Y:S01]  /*1bcb0*/  FMNMX.FTZ R6, R69, R6, !PT ;  /* 0x0000000645067209 */ /* 0x001fe20007810000 */
[----:B------:R-:W-:Y:S01]  /*1bcc0*/  FMUL.FTZ R41, R41, R4 ;  /* 0x0000000429297220 */ /* 0x000fe20000410000 */
[----:B---3--:R-:W-:-:S05]  /*1bcd0*/  FMNMX.FTZ R5, R29, R10, !PT ;  /* 0x0000000a1d057209 */ /* 0x008fca0007810000 */
        /* <DEDUP_REMOVED lines=39> */
[----:B-1----:R-:W-:Y:S02]  /*1bf50*/  FMNMX.FTZ R6, R43, R6, !PT ;  /* 0x000000062b067209 */ /* 0x002fe40007810000 */
[----:B--2---:R-:W-:-:S05]  /*1bf60*/  FMNMX.FTZ R5, R37, R10, !PT ;  /* 0x0000000a25057209 */ /* 0x004fca0007810000 */
[----:B------:R-:W1:Y:S08]  /*1bf70*/  MUFU.TANH R49, R49 ;  /* 0x0000003100317308 */ /* 0x000e700000002400 */
[----:B------:R-:W2:Y:S01]  /*1bf80*/  MUFU.TANH R28, R28 ;  /* 0x0000001c001c7308 */ /* 0x000ea20000002400 */
[----:B----4-:R-:W-:Y:S02]  /*1bf90*/  FMNMX.FTZ R6, R45, R6, !PT ;  /* 0x000000062d067209 */ /* 0x010fe40007810000 */
[----:B------:R-:W-:-:S05]  /*1bfa0*/  FMNMX.FTZ R4, R38, R5, !PT ;  /* 0x0000000526047209 */ /* 0x000fca0007810000 */
[----:B------:R-:W4:Y:S08]  /*1bfb0*/  MUFU.TANH R51, R51 ;  /* 0x0000003300337308 */ /* 0x000f300000002400 */
[----:B------:R-:W4:Y:S01]  /*1bfc0*/  MUFU.TANH R175, R175 ;  /* 0x000000af00af7308 */ /* 0x000f220000002400 */
[----:B0-----:R-:W-:Y:S02]  /*1bfd0*/  FMNMX.FTZ R6, R47, R6, !PT ;  /* 0x000000062f067209 */ /* 0x001fe40007810000 */
[----:B---3--:R-:W-:-:S05]  /*1bfe0*/  FMNMX.FTZ R5, R173, R4, !PT ;  /* 0x00000004ad057209 */ /* 0x008fca0007810000 */
[----:B------:R-:W0:Y:S08]  /*1bff0*/  MUFU.TANH R53, R53 ;  /* 0x0000003500357308 */ /* 0x000e300000002400 */
[----:B------:R-:W3:Y:S01]  /*1c000*/  MUFU.TANH R25, R25 ;  /* 0x0000001900197308 */ /* 0x000ee20000002400 */
[----:B-1----:R-:W-:Y:S02]  /*1c010*/  FMNMX.FTZ R6, R49, R6, !PT ;  /* 0x0000000631067209 */ /* 0x002fe40007810000 */
[----:B--2---:R-:W-:-:S02]  /*1c020*/  FMNMX.FTZ R4, R28, R5, !PT ;  /* 0x000000051c047209 */ /* 0x004fc40007810000 */
[----:B----4-:R-:W-:Y:S02]  /*1c030*/  FMNMX.FTZ R6, R51, R6, !PT ;  /* 0x0000000633067209 */ /* 0x010fe40007810000 */
[----:B------:R-:W-:Y:S02]  /*1c040*/  FMNMX.FTZ R4, R175, R4, !PT ;  /* 0x00000004af047209 */ /* 0x000fe40007810000 */
[----:B0-----:R-:W-:Y:S02]  /*1c050*/  FMNMX.FTZ R10, R53, R6, !PT ;  /* 0x00000006350a7209 */ /* 0x001fe40007810000 */
[----:B------:R-:W2:Y:S01]  /*1c060*/  LDL.64 R6, [R1+0x1f0] ;  /* 0x0001f00001067983 */ /* 0x000ea20000100a00 */
[----:B---3--:R-:W-:-:S03]  /*1c070*/  FMNMX.FTZ R11, R25, R4, !PT ;  /* 0x00000004190b7209 */ /* 0x008fc60007810000 */
[----:B------:R-:W0:Y:S04]  /*1c080*/  SHFL.BFLY PT, R5, R10, 0x2, 0x1f ;  /* 0x0c401f000a057f89 */ /* 0x000e2800000e0000 */
[----:B------:R-:W-:Y:S04]  /*1c090*/  STL.64 [R1+0x1e0], R10 ;  /* 0x0001e00a01007387 */ /* 0x000fe80000100a00 */
[----:B------:R-:W3:Y:S01]  /*1c0a0*/  LDL R26, [R1+0x1e4] ;  /* 0x0001e400011a7983 */ /* 0x000ee20000100800 */
[----:B0-----:R-:W-:-:S05]  /*1c0b0*/  FMNMX.FTZ R20, R10, R5, !PT ;  /* 0x000000050a147209 */ /* 0x001fca0007810000 */
[----:B------:R-:W0:Y:S02]  /*1c0c0*/  SHFL.BFLY PT, R5, R20, 0x1, 0x1f ;  /* 0x0c201f0014057f89 */ /* 0x000e2400000e0000 */
[----:B0-----:R-:W-:Y:S02]  /*1c0d0*/  FMNMX.FTZ R24, R20, R5, !PT ;  /* 0x0000000514187209 */ /* 0x001fe40007810000 */
[----:B------:R-:W4:Y:S04]  /*1c0e0*/  LDL.64 R4, [R1+0xb8] ;  /* 0x0000b80001047983 */ /* 0x000f280000100a00 */
[----:B------:R-:W-:Y:S04]  /*1c0f0*/  STL [R1+0x1e0], R24 ;  /* 0x0001e01801007387 */ /* 0x000fe80000100800 */
[----:B------:R-:W2:Y:S04]  /*1c100*/  LDL R27, [R1+0x1e0] ;  /* 0x0001e000011b7983 */ /* 0x000ea80000100800 */
[----:B---3--:R-:W0:Y:S02]  /*1c110*/  SHFL.BFLY PT, R11, R26, 0x2, 0x1f ;  /* 0x0c401f001a0b7f89 */ /* 0x008e2400000e0000 */
[----:B0-----:R-:W-:-:S05]  /*1c120*/  FMNMX.FTZ R11, R11, R26, !PT ;  /* 0x0000001a0b0b7209 */ /* 0x001fca0007810000 */
[----:B------:R-:W0:Y:S02]  /*1c130*/  SHFL.BFLY PT, R10, R11, 0x1, 0x1f ;  /* 0x0c201f000b0a7f89 */ /* 0x000e2400000e0000 */
[----:B0-----:R-:W-:Y:S01]  /*1c140*/  FMNMX.FTZ R10, R11, R10, !PT ;  /* 0x0000000a0b0a7209 */ /* 0x001fe20007810000 */
[----:B--2---:R-:W-:-:S04]  /*1c150*/  FADD.FTZ R2, R2, -R27 ;  /* 0x8000001b02027221 */ /* 0x004fc80000010000 */
[----:B------:R-:W-:Y:S01]  /*1c160*/  FADD.FTZ R20, R3, -R10 ;  /* 0x8000000a03147221 */ /* 0x000fe20000010000 */
[----:B------:R-:W-:-:S03]  /*1c170*/  FMUL.FTZ R2, R2, R23 ;  /* 0x0000001702027220 */ /* 0x000fc60000410000 */
        /* <DEDUP_REMOVED lines=20> */
.L_x_6849:
[----:B------:R-:W-:Y:S05]  /*1c2c0*/  BSYNC B0 ;  /* 0x0000000000007941 */ /* 0x000fea0003800000 */
.L_x_6848:
        /* <DEDUP_REMOVED lines=9> */
.L_x_6851:
[----:B------:R-:W-:Y:S05]  /*1c360*/  BSYNC B0 ;  /* 0x0000000000007941 */ /* 0x000fea0003800000 */
.L_x_6850:
[----:B------:R-:W2:Y:S04]  /*1c370*/  LDL R21, [R1+0x200] ;  /* 0x0002000001157983 */ /* 0x000ea80000100800 */
[----:B------:R-:W2:Y:S04]  /*1c380*/  LDL.64 R10, [R1+0x1e0] ;  /* 0x0001e000010a7983 */ /* 0x000ea80000100a00 */
        /* <DEDUP_REMOVED lines=14> */
[----:B0-----:R-:W4:Y:S04]  /*1c470*/  LDL.64 R2, [R1+0x118] ;  /* 0x0001180001027983 */ /* 0x001f280000100a00 */
        /* <DEDUP_REMOVED lines=15> */
[----:B------:R-:W4:Y:S01]  /*1c570*/  LDL R144, [R1+0x1c8] ;  /* 0x0001c80001907983 */ /* 0x000f220000100800 */
[----:B--2---:R-:W-:-:S04]  /*1c580*/  FMUL.FTZ R10, R10, R21 ;  /* 0x000000150a0a7220 */ /* 0x004fc80000410000 */
[-CC-:B------:R-:W-:Y:S01]  /*1c590*/  FFMA.FTZ R120, R14, R21.reuse, -R10.reuse ;  /* 0x000000150e787223 */ /* 0x180fe2000001080a */
[-C--:B------:R-:W-:Y:S01]  /*1c5a0*/  FMUL.FTZ R14, R11, R21.reuse ;  /* 0x000000150b0e7220 */ /* 0x080fe20000410000 */
[----:B------:R-:W-:-:S03]  /*1c5b0*/  FFMA.FTZ R121, R15, R21, -R10 ;  /* 0x000000150f797223 */ /* 0x000fc6000001080a */
[-CC-:B------:R-:W-:Y:S01]  /*1c5c0*/  FFMA.FTZ R131, R8, R21.reuse, -R14.reuse ;  /* 0x0000001508837223 */ /* 0x180fe2000001080e */
[-C--:B------:R-:W-:Y:S01]  /*1c5d0*/  FFMA.FTZ R165, R12, R21.reuse, -R14 ;  /* 0x000000150ca57223 */ /* 0x080fe2000001080e */
[-C--:B------:R-:W-:Y:S01]  /*1c5e0*/  FFMA.FTZ R164, R13, R21.reuse, -R10 ;  /* 0x000000150da47223 */ /* 0x080fe2000001080a */
[----:B------:R-:W-:Y:S01]  /*1c5f0*/  MUFU.EX2 R121, R121 ;  /* 0x0000007900797308 */ /* 0x000fe20000000800 */
[-CC-:B------:R-:W-:Y:S01]  /*1c600*/  FFMA.FTZ R167, R30, R21.reuse, -R14.reuse ;  /* 0x000000151ea77223 */ /* 0x180fe2000001080e */
[----:B------:R-:W-:-:S06]  /*1c610*/  FFMA.FTZ R130, R29, R21, -R14 ;  /* 0x000000151d827223 */ /* 0x000fcc000001080e */
[----:B------:R-:W3:Y:S01]  /*1c620*/  MUFU.EX2 R131, R131 ;  /* 0x0000008300837308 */ /* 0x000ee20000000800 */
[-C--:B------:R-:W-:Y:S01]  /*1c630*/  FFMA.FTZ R166, R69, R21.reuse, -R10 ;  /* 0x0000001545a67223 */ /* 0x080fe2000001080a */
[-C--:B------:R-:W-:Y:S01]  /*1c640*/  FFMA.FTZ R169, R32, R21.reuse, -R14 ;  /* 0x0000001520a97223 */ /* 0x080fe2000001080e */
[----:B------:R-:W-:-:S05]  /*1c650*/  FFMA.FTZ R117, R117, R21, -R10 ;  /* 0x0000001575757223 */ /* 0x000fca000001080a */
        /* <DEDUP_REMOVED lines=8> */
[----:B------:R-:W0:Y:S08]  /*1c6e0*/  MUFU.EX2 R165, R165 ;  /* 0x000000a500a57308 */ /* 0x000e300000000800 */
[----:B------:R-:W1:Y:S08]  /*1c6f0*/  MUFU.EX2 R164, R164 ;  /* 0x000000a400a47308 */ /* 0x000e700000000800 */
[----:B------:R-:W2:Y:S01]  /*1c700*/  MUFU.EX2 R167, R167 ;  /* 0x000000a700a77308 */ /* 0x000ea20000000800 */
[----:B---3--:R-:W-:Y:S01]  /*1c710*/  FADD.FTZ R8, R131, R7 ;  /* 0x0000000783087221 */ /* 0x008fe20000010000 */
[----:B------:R-:W-:Y:S01]  /*1c720*/  FADD.FTZ R7, R121, R6 ;  /* 0x0000000679077221 */ /* 0x000fe20000010000 */
[-C--:B------:R-:W-:Y:S01]  /*1c730*/  FFMA.FTZ R127, R39, R21.reuse, -R10 ;  /* 0x00000015277f7223 */ /* 0x080fe2000001080a */
[-C--:B------:R-:W-:Y:S01]  /*1c740*/  FFMA.FTZ R126, R36, R21.reuse, -R14 ;  /* 0x00000015247e7223 */ /* 0x080fe2000001080e */
[-C--:B------:R-:W-:Y:S01]  /*1c750*/  FFMA.FTZ R176, R41, R21.reuse, -R10 ;  /* 0x0000001529b07223 */ /* 0x080fe2000001080a */
[-C--:B------:R-:W-:Y:S01]  /*1c760*/  FFMA.FTZ R124, R37, R21.reuse, -R14 ;  /* 0x00000015257c7223 */ /* 0x080fe2000001080e */
[-CC-:B------:R-:W-:Y:S01]  /*1c770*/  FFMA.FTZ R125, R43, R21.reuse, -R10.reuse ;  /* 0x000000152b7d7223 */ /* 0x180fe2000001080a */
[----:B------:R-:W3:Y:S01]  /*1c780*/  MUFU.EX2 R130, R130 ;  /* 0x0000008200827308 */ /* 0x000ee20000000800 */
[-C--:B------:R-:W-:Y:S01]  /*1c790*/  FFMA.FTZ R178, R45, R21.reuse, -R10 ;  /* 0x000000152db27223 */ /* 0x080fe2000001080a */
[-C--:B------:R-:W-:Y:S01]  /*1c7a0*/  FFMA.FTZ R179, R38, R21.reuse, -R14 ;  /* 0x0000001526b37223 */ /* 0x080fe2000001080e */
[-C--:B------:R-:W-:Y:S01]  /*1c7b0*/  FFMA.FTZ R191, R47, R21.reuse, -R10 ;  /* 0x000000152fbf7223 */ /* 0x080fe2000001080a */
[-C--:B------:R-:W-:Y:S01]  /*1c7c0*/  FFMA.FTZ R173, R173, R21.reuse, -R14 ;  /* 0x00000015adad7223 */ /* 0x080fe2000001080e */
[-CC-:B------:R-:W-:Y:S01]  /*1c7d0*/  FFMA.FTZ R172, R49, R21.reuse, -R10.reuse ;  /* 0x0000001531ac7223 */ /* 0x180fe2000001080a */
[-CC-:B------:R-:W-:Y:S01]  /*1c7e0*/  FFMA.FTZ R174, R51, R21.reuse, -R10.reuse ;  /* 0x0000001533ae7223 */ /* 0x180fe2000001080a */
[-C--:B------:R-:W-:Y:S01]  /*1c7f0*/  FFMA.FTZ R23, R53, R21.reuse, -R10 ;  /* 0x0000001535177223 */ /* 0x080fe2000001080a */
[----:B------:R-:W3:Y:S01]  /*1c800*/  MUFU.EX2 R166, R166 ;  /* 0x000000a600a67308 */ /* 0x000ee20000000800 */
[----:B0-----:R-:W-:Y:S01]  /*1c810*/  FADD.FTZ R8, R165, R8 ;  /* 0x00000008a5087221 */ /* 0x001fe20000010000 */
[----:B-1----:R-:W-:Y:S01]  /*1c820*/  FADD.FTZ R7, R164, R7 ;  /* 0x00000007a4077221 */ /* 0x002fe20000010000 */
[----:B------:R-:W-:Y:S01]  /*1c830*/  FFMA.FTZ R175, R175, R21, -R14 ;  /* 0x00000015afaf7223 */ /* 0x000fe2000001080e */
[C---:B----4-:R-:W-:Y:S01]  /*1c840*/  FMUL.FTZ R57, R123.reuse, R57 ;  /* 0x000000397b397220 */ /* 0x050fe20000410000 */
[C---:B------:R-:W-:Y:S01]  /*1c850*/  FMUL.FTZ R56, R123.reuse, R56 ;  /* 0x000000387b387220 */ /* 0x040fe20000410000 */
[C---:B------:R-:W-:Y:S01]  /*1c860*/  FMUL.FTZ R63, R122.reuse, R63 ;  /* 0x0000003f7a3f7220 */ /* 0x040fe20000410000 */
[----:B------:R-:W-:Y:S01]  /*1c870*/  FMUL.FTZ R62, R122, R62 ;  /* 0x0000003e7a3e7220 */ /* 0x000fe20000410000 */
[----:B------:R-:W0:Y:S01]  /*1c880*/  MUFU.EX2 R169, R169 ;  /* 0x000000a900a97308 */ /* 0x000e220000000800 */
[C---:B------:R-:W-:Y:S01]  /*1c890*/  FMUL.FTZ R65, R123.reuse, R65 ;  /* 0x000000417b417220 */ /* 0x040fe20000410000 */
[C---:B------:R-:W-:Y:S01]  /*1c8a0*/  FMUL.FTZ R64, R123.reuse, R64 ;  /* 0x000000407b407220 */ /* 0x040fe20000410000 */
[C---:B------:R-:W-:Y:S01]  /*1c8b0*/  FMUL.FTZ R67, R123.reuse, R67 ;  /* 0x000000437b437220 */ /* 0x040fe20000410000 */
[C---:B------:R-:W-:Y:S01]  /*1c8c0*/  FMUL.FTZ R66, R123.reuse, R66 ;  /* 0x000000427b427220 */ /* 0x040fe20000410000 */
[C---:B------:R-:W-:Y:S01]  /*1c8d0*/  FMUL.FTZ R71, R123.reuse, R71 ;  /* 0x000000477b477220 */ /* 0x040fe20000410000 */
[C---:B------:R-:W-:Y:S01]  /*1c8e0*/  FMUL.FTZ R70, R123.reuse, R70 ;  /* 0x000000467b467220 */ /* 0x040fe20000410000 */
[----:B------:R-:W-:Y:S01]  /*1c8f0*/  FMUL.FTZ R73, R123, R73 ;  /* 0x000000497b497220 */ /* 0x000fe20000410000 */
[----:B------:R-:W1:Y:S01]  /*1c900*/  MUFU.EX2 R117, R117 ;  /* 0x0000007500757308 */ /* 0x000e620000000800 */
[----:B--2---:R-:W-:Y:S01]  /*1c910*/  FADD.FTZ R11, R167, R8 ;  /* 0x00000008a70b7221 */ /* 0x004fe20000010000 */
[----:B------:R-:W-:Y:S01]  /*1c920*/  FADD.FTZ R7, R120, R7 ;  /* 0x0000000778077221 */ /* 0x000fe20000010000 */
[C---:B------:R-:W-:Y:S01]  /*1c930*/  FMUL.FTZ R72, R123.reuse, R72 ;  /* 0x000000487b487220 */ /* 0x040fe20000410000 */
[C---:B------:R-:W-:Y:S01]  /*1c940*/  FMUL.FTZ R75, R123.reuse, R75 ;  /* 0x0000004b7b4b7220 */ /* 0x040fe20000410000 */
[C---:B------:R-:W-:Y:S01]  /*1c950*/  FMUL.FTZ R74, R123.reuse, R74 ;  /* 0x0000004a7b4a7220 */ /* 0x040fe20000410000 */
[C---:B------:R-:W-:Y:S01]  /*1c960*/  FMUL.FTZ R97, R123.reuse, R97 ;  /* 0x000000617b617220 */ /* 0x040fe20000410000 */
[C---:B------:R-:W-:Y:S01]  /*1c970*/  FMUL.FTZ R96, R123.reuse, R96 ;  /* 0x000000607b607220 */ /* 0x040fe20000410000 */
[----:B------:R-:W2:Y:S01]  /*1c980*/  MUFU.EX2 R129, R129 ;  /* 0x0000008100817308 */ /* 0x000ea20000000800 */
[C---:B------:R-:W-:Y:S01]  /*1c990*/  FMUL.FTZ R101, R123.reuse, R101 ;  /* 0x000000657b657220 */ /* 0x040fe20000410000 */
[C---:B------:R-:W-:Y:S01]  /*1c9a0*/  FMUL.FTZ R100, R123.reuse, R100 ;  /* 0x000000647b647220 */ /* 0x040fe20000410000 */
[C---:B------:R-:W-:Y:S01]  /*1c9b0*/  FMUL.FTZ R103, R123.reuse, R103 ;  /* 0x000000677b677220 */ /* 0x040fe20000410000 */
[C---:B------:R-:W-:Y:S01]  /*1c9c0*/  FMUL.FTZ R102, R123.reuse, R102 ;  /* 0x000000667b667220 */ /* 0x040fe20000410000 */
[C---:B------:R-:W-:Y:S01]  /*1c9d0*/  FMUL.FTZ R111, R123.reuse, R111 ;  /* 0x0000006f7b6f7220 */ /* 0x040fe20000410000 */
[----:B------:R-:W-:Y:S01]  /*1c9e0*/  FMUL.FTZ R110, R123, R110 ;  /* 0x0000006e7b6e7220 */ /* 0x000fe20000410000 */
[----:B------:R-:W-:Y:S01]  /*1c9f0*/  FMUL.FTZ R109, R122, R109 ;  /* 0x0000006d7a6d7220 */ /* 0x000fe20000410000 */
[----:B------:R-:W4:Y:S01]  /*1ca00*/  MUFU.EX2 R168, R168 ;  /* 0x000000a800a87308 */ /* 0x000f220000000800 */
[----:B---3--:R-:W-:Y:S01]  /*1ca10*/  FADD.FTZ R8, R130, R11 ;  /* 0x0000000b82087221 */ /* 0x008fe20000010000 */
[----:B------:R-:W-:Y:S01]  /*1ca20*/  FADD.FTZ R6, R166, R7 ;  /* 0x00000007a6067221 */ /* 0x000fe20000010000 */
[C---:B------:R-:W-:Y:S01]  /*1ca30*/  FMUL.FTZ R108, R122.reuse, R108 ;  /* 0x0000006c7a6c7220 */ /* 0x040fe20000410000 */
[C---:B------:R-:W-:Y:S01]  /*1ca40*/  FMUL.FTZ R113, R122.reuse, R107 ;  /* 0x0000006b7a717220 */ /* 0x040fe20000410000 */
[C---:B------:R-:W-:Y:S01]  /*1ca50*/  FMUL.FTZ R112, R122.reuse, R106 ;  /* 0x0000006a7a707220 */ /* 0x040fe20000410000 */
[C---:B------:R-:W-:Y:S01]  /*1ca60*/  FMUL.FTZ R5, R122.reuse, R5 ;  /* 0x000000057a057220 */ /* 0x040fe20000410000 */
[----:B------:R-:W-:Y:S01]  /*1ca70*/  FMUL.FTZ R4, R122, R4 ;  /* 0x000000047a047220 */ /* 0x000fe20000410000 */
[----:B------:R-:W3:Y:S01]  /*1ca80*/  MUFU.EX2 R171, R171 ;  /* 0x000000ab00ab7308 */ /* 0x000ee20000000800 */
[----:B------:R-:W3:Y:S04]  /*1ca90*/  LDL.64 R30, [R1+0x3b0] ;  /* 0x0003b000011e7983 */ /* 0x000ee80000100a00 */
[----:B------:R-:W3:Y:S03]  /*1caa0*/  LDL.64 R32, [R1+0x3c0] ;  /* 0x0003c00001207983 */ /* 0x000ee60000100a00 */
[----:B------:R-:W3:Y:S01]  /*1cab0*/  MUFU.EX2 R116, R116 ;  /* 0x0000007400747308 */ /* 0x000ee20000000800 */
[----:B0-----:R-:W-:Y:S01]  /*1cac0*/  FADD.FTZ R8, R169, R8 ;  /* 0x00000008a9087221 */ /* 0x001fe20000010000 */
[----:B-1----:R-:W-:Y:S01]  /*1cad0*/  FADD.FTZ R7, R117, R6 ;  /* 0x0000000675077221 */ /* 0x002fe20000010000 */
[----:B------:R-:W3:Y:S04]  /*1cae0*/  LDL.64 R34, [R1+0x3d0] ;  /* 0x0003d00001227983 */ /* 0x000ee80000100a00 */
[----:B------:R-:W3:Y:S01]  /*1caf0*/  LDL.64 R58, [R1+0x2d8] ;  /* 0x0002d800013a7983 */ /* 0x000ee20000100a00 */
[----:B------:R-:W0:Y:S03]  /*1cb00*/  MUFU.EX2 R128, R128 ;  /* 0x0000008000807308 */ /* 0x000e260000000800 */
[----:B------:R-:W3:Y:S04]  /*1cb10*/  LDL.64 R60, [R1+0x2e8] ;  /* 0x0002e800013c7983 */ /* 0x000ee80000100a00 */
[----:B------:R-:W3:Y:S01]  /*1cb20*/  LDL.64 R68, [R1+0x328] ;  /* 0x0003280001447983 */ /* 0x000ee20000100a00 */
[----:B------:R-:W1:Y:S01]  /*1cb30*/  MUFU.EX2 R170, R170 ;  /* 0x000000aa00aa7308 */ /* 0x000e620000000800 */
[----:B--2---:R-:W-:Y:S01]  /*1cb40*/  FADD.FTZ R6, R129, R8 ;  /* 0x0000000881067221 */ /* 0x004fe20000010000 */
[----:B----4-:R-:W-:Y:S01]  /*1cb50*/  FADD.FTZ R7, R168, R7 ;  /* 0x00000007a8077221 */ /* 0x010fe20000010000 */
[----:B------:R-:W2:Y:S04]  /*1cb60*/  LDL.64 R36, [R1+0x3e0] ;  /* 0x0003e00001247983 */ /* 0x000ea80000100a00 */
[----:B------:R-:W4:Y:S01]  /*1cb70*/  LDL.64 R40, [R1+0x248] ;  /* 0x0002480001287983 */ /* 0x000f220000100a00 */
[----:B------:R-:W1:Y:S03]  /*1cb80*/  MUFU.EX2 R177, R177 ;  /* 0x000000b100b17308 */ /* 0x000e660000000800 */
[----:B------:R-:W4:Y:S05]  /*1cb90*/  LDL.64 R76, [R1+0x368] ;  /* 0x00036800014c7983 */ /* 0x000f2a0000100a00 */
[----:B------:R-:W1:Y:S01]  /*1cba0*/  MUFU.EX2 R127, R127 ;  /* 0x0000007f007f7308 */ /* 0x000e620000000800 */
[----:B---3--:R-:W-:Y:S01]  /*1cbb0*/  FADD.FTZ R11, R171, R6 ;  /* 0x00000006ab0b7221 */ /* 0x008fe20000010000 */
[----:B------:R-:W-:Y:S01]  /*1cbc0*/  FADD.FTZ R7, R116, R7 ;  /* 0x0000000774077221 */ /* 0x000fe20000010000 */
[----:B------:R-:W3:Y:S05]  /*1cbd0*/  LDL.64 R42, [R1+0x258] ;  /* 0x00025800012a7983 */ /* 0x000eea0000100a00 */
[----:B------:R-:W1:Y:S08]  /*1cbe0*/  MUFU.EX2 R126, R126 ;  /* 0x0000007e007e7308 */ /* 0x000e700000000800 */
[----:B------:R-:W1:Y:S01]  /*1cbf0*/  MUFU.EX2 R176, R176 ;  /* 0x000000b000b07308 */ /* 0x000e620000000800 */
[----:B0-----:R-:W-:Y:S01]  /*1cc00*/  FADD.FTZ R10, R128, R11 ;  /* 0x0000000b800a7221 */ /* 0x001fe20000010000 */
[----:B-1----:R-:W-:-:S06]  /*1cc10*/  FADD.FTZ R6, R170, R7 ;  /* 0x00000007aa067221 */ /* 0x002fcc0000010000 */
[----:B------:R-:W0:Y:S01]  /*1cc20*/  MUFU.EX2 R124, R124 ;  /* 0x0000007c007c7308 */ /* 0x000e220000000800 */
[----:B------:R-:W-:-:S07]  /*1cc30*/  FFMA.FTZ R8, R28, R21, -R14 ;  /* 0x000000151c087223 */ /* 0x000fce000001080e */
[----:B------:R-:W1:Y:S01]  /*1cc40*/  MUFU.EX2 R125, R125 ;  /* 0x0000007d007d7308 */ /* 0x000e620000000800 */
[----:B------:R-:W-:Y:S01]  /*1cc50*/  FADD.FTZ R11, R177, R10 ;  /* 0x0000000ab10b7221 */ /* 0x000fe20000010000 */
[----:B------:R-:W-:Y:S01]  /*1cc60*/  FADD.FTZ R7, R127, R6 ;  /* 0x000000067f077221 */ /* 0x000fe20000010000 */
[----:B------:R-:W2:Y:S04]  /*1cc70*/  LDL.64 R28, [R1+0x3a0] ;  /* 0x0003a000011c7983 */ /* 0x000ea80000100a00 */
[----:B------:R-:W4:Y:S01]  /*1cc80*/  LDL.64 R38, [R1+0x3f0] ;  /* 0x0003f00001267983 */ /* 0x000f220000100a00 */
[----:B------:R-:W-:Y:S03]  /*1cc90*/  MUFU.EX2 R178, R178 ;  /* 0x000000b200b27308 */ /* 0x000fe60000000800 */
[----:B------:R-:W3:Y:S05]  /*1cca0*/  LDL.64 R44, [R1+0x268] ;  /* 0x00026800012c7983 */ /* 0x000eea0000100a00 */
[----:B------:R-:W1:Y:S01]  /*1ccb0*/  MUFU.EX2 R179, R179 ;  /* 0x000000b300b37308 */ /* 0x000e620000000800 */
[----:B------:R-:W-:Y:S01]  /*1ccc0*/  FADD.FTZ R11, R126, R11 ;  /* 0x0000000b7e0b7221 */ /* 0x000fe20000010000 */
[----:B------:R-:W-:Y:S01]  /*1ccd0*/  FADD.FTZ R6, R176, R7 ;  /* 0x00000007b0067221 */ /* 0x000fe20000010000 */
[----:B------:R-:W3:Y:S05]  /*1cce0*/  LDL.64 R46, [R1+0x278] ;  /* 0x00027800012e7983 */ /* 0x000eea0000100a00 */
[----:B------:R-:W-:Y:S01]  /*1ccf0*/  MUFU.EX2 R191, R191 ;  /* 0x000000bf00bf7308 */ /* 0x000fe20000000800 */
[----:B------:R-:W-:-:S07]  /*1cd00*/  FFMA.FTZ R7, R25, R21, -R14 ;  /* 0x0000001519077223 */ /* 0x000fce000001080e */
[----:B------:R-:W1:Y:S01]  /*1cd10*/  MUFU.EX2 R173, R173 ;  /* 0x000000ad00ad7308 */ /* 0x000e620000000800 */
[----:B0-----:R-:W-:Y:S01]  /*1cd20*/  FADD.FTZ R10, R124, R11 ;  /* 0x0000000b7c0a7221 */ /* 0x001fe20000010000 */
[----:B-1----:R-:W-:Y:S01]  /*1cd30*/  FADD.FTZ R11, R125, R6 ;  /* 0x000000067d0b7221 */ /* 0x002fe20000010000 */
[----:B------:R-:W3:Y:S04]  /*1cd40*/  LDL.64 R14, [R1+0x360] ;  /* 0x00036000010e7983 */ /* 0x000ee80000100a00 */
[----:B------:R-:W3:Y:S01]  /*1cd50*/  LDL.64 R48, [R1+0x288] ;  /* 0x0002880001307983 */ /* 0x000ee20000100a00 */
[----:B------:R-:W-:Y:S03]  /*1cd60*/  MUFU.EX2 R172, R172 ;  /* 0x000000ac00ac7308 */ /* 0x000fe60000000800 */
[----:B------:R-:W3:Y:S04]  /*1cd70*/  LDL.64 R50, [R1+0x298] ;  /* 0x0002980001327983 */ /* 0x000ee80000100a00 */
[----:B------:R-:W3:Y:S01]  /*1cd80*/  LDL.64 R52, [R1+0x2a8] ;  /* 0x0002a80001347983 */ /* 0x000ee20000100a00 */
[----:B------:R-:W0:Y:S01]  /*1cd90*/  MUFU.EX2 R8, R8 ;  /* 0x0000000800087308 */ /* 0x000e220000000800 */
[----:B------:R-:W-:Y:S01]  /*1cda0*/  FADD.FTZ R10, R179, R10 ;  /* 0x0000000ab30a7221 */ /* 0x000fe20000010000 */
[----:B------:R-:W-:Y:S01]  /*1cdb0*/  FADD.FTZ R6, R178, R11 ;  /* 0x0000000bb2067221 */ /* 0x000fe20000010000 */
[----:B------:R-:W3:Y:S04]  /*1cdc0*/  LDL.64 R20, [R1+0x370] ;  /* 0x0003700001147983 */ /* 0x000ee80000100a00 */
[----:B------:R-:W3:Y:S01]  /*1cdd0*/  LDL.64 R24, [R1+0x380] ;  /* 0x0003800001187983 */ /* 0x000ee20000100a00 */
[----:B------:R-:W-:Y:S08]  /*1cde0*/  MUFU.EX2 R174, R174 ;  /* 0x000000ae00ae7308 */ /* 0x000ff00000000800 */
[----:B------:R-:W1:Y:S01]  /*1cdf0*/  MUFU.EX2 R175, R175 ;  /* 0x000000af00af7308 */ /* 0x000e620000000800 */
[----:B------:R-:W-:Y:S01]  /*1ce00*/  FADD.FTZ R13, R173, R10 ;  /* 0x0000000aad0d7221 */ /* 0x000fe20000010000 */
[----:B------:R-:W-:Y:S01]  /*1ce10*/  FADD.FTZ R11, R191, R6 ;  /* 0x00000006bf0b7221 */ /* 0x000fe20000010000 */
[----:B------:R-:W3:Y:S05]  /*1ce20*/  LDL.64 R106, [R1+0x3b8] ;  /* 0x0003b800016a7983 */ /* 0x000eea0000100a00 */
[----:B------:R-:W1:Y:S08]  /*1ce30*/  MUFU.EX2 R23, R23 ;  /* 0x0000001700177308 */ /* 0x000e700000000800 */
[----:B------:R-:W1:Y:S01]  /*1ce40*/  MUFU.EX2 R7, R7 ;  /* 0x0000000700077308 */ /* 0x000e620000000800 */
[----:B0-----:R-:W-:Y:S01]  /*1ce50*/  FADD.FTZ R6, R8, R13 ;  /* 0x0000000d08067221 */ /* 0x001fe20000010000 */
[----:B------:R-:W-:Y:S01]  /*1ce60*/  FADD.FTZ R11, R172, R11 ;  /* 0x0000000bac0b7221 */ /* 0x000fe20000010000 */
[----:B------:R-:W3:Y:S02]  /*1ce70*/  LDL.64 R12, [R1+0x350] ;  /* 0x00035000010c7983 */ /* 0x000ee40000100a00 */
[----:B-1----:R-:W-:Y:S01]  /*1ce80*/  FADD.FTZ R6, R175, R6 ;  /* 0x00000006af067221 */ /* 0x002fe20000010000 */
[----:B------:R-:W-:-:S04]  /*1ce90*/  FADD.FTZ R10, R174, R11 ;  /* 0x0000000bae0a7221 */ /* 0x000fc80000010000 */
[----:B------:R-:W-:Y:S01]  /*1cea0*/  FADD.FTZ R10, R23, R10 ;  /* 0x0000000a170a7221 */ /* 0x000fe20000010000 */
[----:B------:R-:W-:-:S05]  /*1ceb0*/  FADD.FTZ R11, R7, R6 ;  /* 0x00000006070b7221 */ /* 0x000fca0000010000 */
[----:B------:R0:W-:Y:S01]  /*1cec0*/  STL.64 [R1+0x1f0], R10 ;  /* 0x0001f00a01007387 */ /* 0x0001e20000100a00 */
[----:B------:R-:W-:Y:S06]  /*1ced0*/  BAR.SYNC.DEFER_BLOCKING 0xf, 0x100 ;  /* 0x03c4000000007b1d */ /* 0x000fec0000010000 */
[----:B0-----:R-:W3:Y:S04]  /*1cee0*/  LDL.64 R10, [R1+0x340] ;  /* 0x00034000010a7983 */ /* 0x001ee80000100a00 */
[----:B------:R-:W3:Y:S04]  /*1cef0*/  LD.E.64 R92, desc[UR46][R2.64+0x8] ;  /* 0x0000082e025c7980 */ /* 0x000ee8000c101b00 */
[----:B------:R-:W3:Y:S04]  /*1cf00*/  LD.E.64 R2, desc[UR46][R2.64] ;  /* 0x0000002e02027980 */ /* 0x000ee8000c101b00 */
        /* <DEDUP_REMOVED lines=13> */
[----:B0-----:R-:W3:Y:S04]  /*1cfe0*/  LDL.64 R56, [R1+0x2c8] ;  /* 0x0002c80001387983 */ /* 0x001ee80000100a00 */
[----:B-1----:R-:W3:Y:S04]  /*1cff0*/  LDL.64 R62, [R1+0x2f8] ;  /* 0x0002f800013e7983 */ /* 0x002ee80000100a00 */
[----:B------:R-:W3:Y:S04]  /*1d000*/  LDL.64 R64, [R1+0x308] ;  /* 0x0003080001407983 */ /* 0x000ee80000100a00 */
        /* <DEDUP_REMOVED lines=10> */
[----:B------:R0:W-:Y:S04]  /*1d0b0*/  STL.64 [R1+0x238], R4 ;  /* 0x0002380401007387 */ /* 0x0001e80000100a00 */
        /* <DEDUP_REMOVED lines=44> */
[C---:B----4-:R-:W-:Y:S01]  /*1d380*/  FMUL.FTZ R39, R123.reuse, R39 ;  /* 0x000000277b277220 */ /* 0x050fe20000410000 */
[C---:B------:R-:W-:Y:S01]  /*1d390*/  FMUL.FTZ R38, R123.reuse, R38 ;  /* 0x000000267b267220 */ /* 0x040fe20000410000 */
[C---:B------:R-:W-:Y:S01]  /*1d3a0*/  FMUL.FTZ R41, R122.reuse, R41 ;  /* 0x000000297a297220 */ /* 0x040fe20000410000 */
[C---:B------:R-:W-:Y:S01]  /*1d3b0*/  FMUL.FTZ R40, R122.reuse, R40 ;  /* 0x000000287a287220 */ /* 0x040fe20000410000 */
[C---:B---3--:R-:W-:Y:S01]  /*1d3c0*/  FMUL.FTZ R43, R122.reuse, R43 ;  /* 0x0000002b7a2b7220 */ /* 0x048fe20000410000 */
        /* <DEDUP_REMOVED lines=48> */
[----:B------:R1:W-:Y:S04]  /*1d6d0*/  STL.64 [R1+0x340], R10 ;  /* 0x0003400a01007387 */ /* 0x0003e80000100a00 */
[----:B------:R2:W-:Y:S04]  /*1d6e0*/  STL.64 [R1+0x360], R14 ;  /* 0x0003600e01007387 */ /* 0x0005e80000100a00 */
[----:B------:R3:W-:Y:S01]  /*1d6f0*/  STL.64 [R1+0x370], R20 ;  /* 0x0003701401007387 */ /* 0x0007e20000100a00 */
[----:B------:R-:W-:-:S03]  /*1d700*/  MOV R6, R92 ;  /* 0x0000005c00067202 */ /* 0x000fc60000000f00 */
        /* <DEDUP_REMOVED lines=205> */
[----:B--2---:R-:W-:Y:S01]  /*1e3e0*/  STL [R1+0x250], R14 ;  /* 0x0002500e01007387 */ /* 0x004fe20000100800 */
[----:B------:R-:W-:Y:S02]  /*1e3f0*/  F2FP.F16.F32.PACK_AB R177, R126, R177 ;  /* 0x000000b17eb1723e */ /* 0x000fe400000000ff */
[----:B------:R-:W-:Y:S01]  /*1e400*/  F2FP.F16.F32.PACK_AB R178, R178, R125 ;  /* 0x0000007db2b2723e */ /* 0x000fe200000000ff */
[----:B------:R-:W-:Y:S01]  /*1e410*/  STL [R1+0x254], R15 ;  /* 0x0002540f01007387 */ /* 0x000fe20000100800 */
[----:B------:R-:W-:-:S03]  /*1e420*/  F2FP.F16.F32.PACK_AB R179, R179, R124 ;  /* 0x0000007cb3b3723e */ /* 0x000fc600000000ff */
[----:B---3--:R-:W-:Y:S04]  /*1e430*/  STL [R1+0x258], R20 ;  /* 0x0002581401007387 */ /* 0x008fe80000100800 */
[----:B------:R-:W-:Y:S04]  /*1e440*/  STL [R1+0x25c], R21 ;  /* 0x00025c1501007387 */ /* 0x000fe80000100800 */
[----:B----4-:R-:W-:Y:S04]  /*1e450*/  STL [R1+0x260], R24 ;  /* 0x0002601801007387 */ /* 0x010fe80000100800 */
        /* <DEDUP_REMOVED lines=575> */
.L_x_6853:
[----:B------:R-:W-:Y:S05]  /*20850*/  BSYNC B0 ;  /* 0x0000000000007941 */ /* 0x000fea0003800000 */
.L_x_6852:
        /* <DEDUP_REMOVED lines=9> */
.L_x_6831:
[----:B------:R-:W-:-:S13]  /*208f0*/  ISETP.GE.AND P0, PT, R0, R22, PT ;  /* 0x000000160000720c */ /* 0x000fda0003f06270 */
[----:B------:R-:W-:Y:S05]  /*20900*/  @!P0 BRA `(.L_x_6855) ;  /* 0x0000007c00e08947 */ /* 0x000fea0003800000 */
.L_x_6888:
        /* <DEDUP_REMOVED lines=20> */
.L_x_6857:
[----:B------:R-:W-:Y:S05]  /*20a50*/  BSYNC B0 ;  /* 0x0000000000007941 */ /* 0x000fea0003800000 */
.L_x_6856:
        /* <DEDUP_REMOVED lines=9> */
.L_x_6859:
[----:B------:R-:W-:Y:S05]  /*20af0*/  BSYNC B0 ;  /* 0x0000000000007941 */ /* 0x000fea0003800000 */
.L_x_6858:
[----:B------:R-:W-:Y:S04]  /*20b00*/  BSSY B0, `(.L_x_6860) ;  /* 0x0000006000007945 */ /* 0x000fe80003800000 */
[----:B-1----:R-:W-:Y:S05]  /*20b10*/  @P0 BRA `(.L_x_6861) ;  /* 0x0000000000100947 */ /* 0x002fea0003800000 */
[----:B-----5:R-:W-:Y:S01]  /*20b20*/  IMAD R6, R6, 0x8, R3 ;  /* 0x0000000806067824 */ /* 0x020fe200078e0203 */
[----:B------:R-:W-:-:S04]  /*20b30*/  SHF.L.U32 R7, R7, 0x1f, RZ ;  /* 0x0000001f07077819 */ /* 0x000fc800000006ff */
[----:B------:R-:W1:Y:S02]  /*20b40*/  SYNCS.PHASECHK.TRANS64.TRYWAIT P0, [R6+URZ], R7 ;  /* 0x00000007060075a7 */ /* 0x000e64000800017f */
[----:B-1----:R-:W-:Y:S05]  /*20b50*/  @!P0 BRA `(.L_x_6862) ;  /* 0x0000015c00748947 */ /* 0x002fea0003800000 */
.L_x_6861:
[----:B------:R-:W-:Y:S05]  /*20b60*/  BSYNC B0 ;  /* 0x0000000000007941 */ /* 0x000fea0003800000 */
.L_x_6860:
        /* <DEDUP_REMOVED lines=57> */
.L_x_6864:
[----:B------:R-:W-:Y:S05]  /*20f00*/  BSYNC B0 ;  /* 0x0000000000007941 */ /* 0x000fea0003800000 */
.L_x_6863:
        /* <DEDUP_REMOVED lines=8> */
.L_x_6866:
[----:B------:R-:W-:Y:S05]  /*20f90*/  BSYNC B0 ;  /* 0x0000000000007941 */ /* 0x000fea0003800000 */
.L_x_6865:
[----:B------:R-:W-:Y:S04]  /*20fa0*/  BSSY B0, `(.L_x_6867) ;  /* 0x0000004000007945 */ /* 0x000fe80003800000 */
[----:B-1----:R-:W-:Y:S05]  /*20fb0*/  @P0 BRA `(.L_x_6868) ;  /* 0x0000000000080947 */ /* 0x002fea0003800000 */
[----:B------:R-:W1:Y:S02]  /*20fc0*/  SYNCS.PHASECHK.TRANS64.TRYWAIT P0, [R12+URZ], R13 ;  /* 0x0000000d0c0075a7 */ /* 0x000e64000800017f */
[----:B-1----:R-:W-:Y:S05]  /*20fd0*/  @!P0 BRA `(.L_x_6869) ;  /* 0x0000015800688947 */ /* 0x002fea0003800000 */
.L_x_6868:
[----:B------:R-:W-:Y:S05]  /*20fe0*/  BSYNC B0 ;  /* 0x0000000000007941 */ /* 0x000fea0003800000 */
.L_x_6867:
[----:B------:R-:W2:Y:S04]  /*20ff0*/  LDL R4, [R1+0x68] ;  /* 0x0000680001047983 */ /* 0x000ea80000100800 */
[----:B------:R-:W3:Y:S04]  /*21000*/  LDL R5, [R1+0x1c8] ;  /* 0x0001c80001057983 */ /* 0x000ee80000100800 */
[----:B------:R-:W3:Y:S04]  /*21010*/  LDL.64 R2, [R1+0x98] ;  /* 0x0000980001027983 */ /* 0x000ee80000100a00 */
[----:B------:R-:W4:Y:S04]  /*21020*/  LDL.64 R8, [R1+0x90] ;  /* 0x0000900001087983 */ /* 0x000f280000100a00 */
[----:B------:R-:W4:Y:S04]  /*21030*/  LDL.64 R10, [R1+0x90] ;  /* 0x00009000010a7983 */ /* 0x000f280000100a00 */
[----:B01----:R-:W4:Y:S04]  /*21040*/  LDL.64 R12, [R1+0x90] ;  /* 0x00009000010c7983 */ /* 0x003f280000100a00 */
[----:B------:R-:W4:Y:S01]  /*21050*/  LDL.64 R56, [R1+0x90] ;  /* 0x0000900001387983 */ /* 0x000f220000100a00 */
[----:B------:R-:W-:Y:S05]  /*21060*/  WARPSYNC.ALL ;  /* 0x0000000000007948 */ /* 0x000fea0003800000 */
[----:B------:R-:W-:Y:S01]  /*21070*/  WARPGROUP.ARRIVE ;  /* 0x00000000000079c5 */ /* 0x000fe20000000000 */
[----:B------:R-:W4:Y:S05]  /*21080*/  LDL.64 R6, [R1+0x90] ;  /* 0x0000900001067983 */ /* 0x000f2a0000100a00 */
[----:B------:R-:W0:Y:S01]  /*21090*/  S2R R15, SR_TID.X ;  /* 0x00000000000f7919 */ /* 0x000e220000002100 */
[----:B------:R-:W-:Y:S01]  /*210a0*/  IMAD.MOV.U32 R23, RZ, RZ, 0x4 ;  /* 0x00000004ff177424 */ /* 0x000fe200078e00ff */
        /* <DEDUP_REMOVED lines=166> */
[--C-:B------:R-:W-:Y:S01]  /*21b10*/  IMAD.MOV.U32 R57, RZ, RZ, R3.reuse ;  /* 0x000000ffff397224 */ /* 0x100fe200078e0003 */
[----:B------:R-:W-:Y:S02]  /*21b20*/  R2UR UR4, R4 ;  /* 0x00000000040472ca */ /* 0x000fe400000e0000 */
[----:B------:R-:W-:Y:S02]  /*21b30*/  R2UR UR6, R56 ;  /* 0x00000000380672ca */ /* 0x000fe400000e0000 */
[----:B------:R-:W-:Y:S02]  /*21b40*/  R2UR UR7, R57 ;  /* 0x00000000390772ca */ /* 0x000fe400000e0000 */
[----:B------:R-:W-:Y:S01]  /*21b50*/  R2UR UR5, R5 ;  /* 0x00000000050572ca */ /* 0x000fe200000e0000 */
[----:B------:R-:W-:Y:S01]  /*21b60*/  IMAD.MOV.U32 R59, RZ, RZ, R3 ;  /* 0x000000ffff3b7224 */ /* 0x000fe200078e0003 */
[----:B0-----:R-:W-:Y:S01]  /*21b70*/  SHF.R.U32.HI R15, RZ, 0x7, R15 ;  /* 0x00000007ff0f7819 */ /* 0x001fe2000001160f */
[----:B------:R-:W4:Y:S04]  /*21b80*/  LDL.64 R56, [R1+0x90] ;  /* 0x0000900001387983 */ /* 0x000f280000100a00 */
[----:B------:R-:W0:Y:S01]  /*21b90*/  SHFL.IDX PT, R4, R15, RZ, 0x1f ;  /* 0x00001fff0f047589 */ /* 0x000e2200000e0000 */
[----:B------:R-:W-:-:S02]  /*21ba0*/  WARPGROUP.DEPBAR.LE gsb0, 0x0 ;  /* 0x00008000000079c5 */ /* 0x000fc40000010000 */
[----:B------:R-:W-:-:S06]  /*21bb0*/  WARPGROUP.ARRIVE ;  /* 0x00000000000079c5 */ /* 0x000fcc0000000000 */
[----:B------:R-:W-:Y:S01]  /*21bc0*/  HGMMA.64x64x16.F32 R24, gdesc[UR4], R24, gsb0 ;  /* 0x00e00000041879f0 */ /* 0x000fe20008000818 */
[----:B0-----:R-:W-:Y:S01]  /*21bd0*/  ISETP.GT.AND P0, PT, R4, 0x7f, PT ;  /* 0x0000007f0400780c */ /* 0x001fe20003f04270 */
[----:B------:R-:W-:-:S03]  /*21be0*/  VIADD R4, R2, 0x800 ;  /* 0x0000080002047836 */ /* 0x000fc60000000000 */
[----:B------:R-:W-:-:S04]  /*21bf0*/  SEL R15, RZ, 0x2, !P0 ;  /* 0x00000002ff0f7807 */ /* 0x000fc80004000000 */
        /* <DEDUP_REMOVED lines=10> */
[----:B------:R-:W-:Y:S01]  /*21ca0*/  SEL R21, R23, 0x2, P0 ;  /* 0x0000000217157807 */ /* 0x000fe20000000000 */
[----:B------:R-:W4:Y:S07]  /*21cb0*/  LDL.64 R58, [R1+0x90] ;  /* 0x00009000013a7983 */ /* 0x000f2e0000100a00 */
[----:B------:R-:W-:Y:S01]  /*21cc0*/  HGMMA.64x64x16.F32 R24, gdesc[UR8], R24, UP0, gsb0 ;  /* 0x00e00000081879f0 */ /* 0x000fe2000b800818 */
[----:B------:R-:W-:Y:S01]  /*21cd0*/  IMAD.IADD R8, R4, 0x1, R21 ;  /* 0x0000000104087824 */ /* 0x000fe200078e0215 */
[----:B--2---:R-:W-:Y:S01]  /*21ce0*/  IADD3 R10, R21, 0x800, R10 ;  /* 0x00000800150a7810 */ /* 0x004fe20007ffe00a */
[----:B------:R-:W-:Y:S01]  /*21cf0*/  IMAD.MOV.U32 R9, RZ, RZ, R3 ;  /* 0x000000ffff097224 */ /* 0x000fe200078e0003 */
[----:B------:R-:W-:-:S02]  /*21d00*/  R2UR UR5, R11 ;  /* 0x000000000b0572ca */ /* 0x000fc400000e0000 */
        /* <DEDUP_REMOVED lines=43> */
[----:B------:R-:W-:Y:S01]  /*21fc0*/  IMAD.IADD R12, R21, 0x1, R10 ;  /* 0x00000001150c7824 */ /* 0x000fe200078e020a */
[----:B------:R-:W4:Y:S01]  /*21fd0*/  LDL.64 R8, [R1+0x90] ;  /* 0x0000900001087983 */ /* 0x000f220000100a00 */
[----:B------:R-:W-:Y:S02]  /*21fe0*/  WARPGROUP.DEPBAR.LE gsb0, 0x0 ;  /* 0x00008000000079c5 */ /* 0x000fe40000010000 */
[----:B------:R-:W-:-:S08]  /*21ff0*/  WARPGROUP.ARRIVE ;  /* 0x00000000000079c5 */ /* 0x000fd00000000000 */
[----:B------:R-:W-:Y:S01]  /*22000*/  HGMMA.64x64x16.F32 R24, gdesc[UR4], R24, gsb0 ;  /* 0x00e00000041879f0 */ /* 0x000fe20008000818 */
[----:B------:R-:W-:Y:S01]  /*22010*/  IMAD.MOV.U32 R13, RZ, RZ, R3 ;  /* 0x000000ffff0d7224 */ /* 0x000fe200078e0003 */
[----:B------:R-:W-:Y:S02]  /*22020*/  IADD3 R58, R21, 0xa00, R58 ;  /* 0x00000a00153a7810 */ /* 0x000fe40007ffe03a */
        /* <DEDUP_REMOVED lines=33> */
[----:B------:R-:W2:Y:S01]  /*22240*/  LDL.64 R4, [R1+0x90] ;  /* 0x0000900001047983 */ /* 0x000ea20000100a00 */
[----:B------:R-:W-:-:S02]  /*22250*/  WARPGROUP.DEPBAR.LE gsb0, 0x0 ;  /* 0x00008000000079c5 */ /* 0x000fc40000010000 */
[----:B------:R-:W-:-:S08]  /*22260*/  WARPGROUP.ARRIVE ;  /* 0x00000000000079c5 */ /* 0x000fd00000000000 */
        /* <DEDUP_REMOVED lines=11> */
[----:B----4-:R-:W-:Y:S01]  /*22320*/  IADD3 R8, R21, 0xc00, R8 ;  /* 0x00000c0015087810 */ /* 0x010fe20007ffe008 */
[----:B------:R-:W-:Y:S01]  /*22330*/  IMAD.MOV.U32 R57, RZ, RZ, R3 ;  /* 0x000000ffff397224 */ /* 0x000fe200078e0003 */
[----:B------:R-:W3:Y:S06]  /*22340*/  LDL.64 R6, [R1+0x90] ;  /* 0x0000900001067983 */ /* 0x000eec0000100a00 */
        /* <DEDUP_REMOVED lines=37> */
[C---:B------:R-:W-:Y:S01]  /*225a0*/  IADD3 R4, R15.reuse, 0xe00, R4 ;  /* 0x00000e000f047810 */ /* 0x040fe20007ffe004 */
[----:B------:R-:W-:Y:S02]  /*225b0*/  IMAD.MOV.U32 R13, RZ, RZ, R3 ;  /* 0x000000ffff0d7224 */ /* 0x000fe400078e0003 */
[----:B------:R-:W-:Y:S01]  /*225c0*/  IMAD.IADD R12, R15, 0x1, R10 ;  /* 0x000000010f0c7824 */ /* 0x000fe200078e020a */
[----:B------:R-:W-:Y:S01]  /*225d0*/  R2UR UR4, R4 ;  /* 0x00000000040472ca */ /* 0x000fe200000e0000 */
[----:B------:R-:W2:Y:S01]  /*225e0*/  LDL R15, [R1] ;  /* 0x00000000010f7983 */ /* 0x000ea20000100800 */
        /* <DEDUP_REMOVED lines=81> */
.L_x_6871:
[----:B------:R-:W-:Y:S05]  /*22b00*/  BSYNC B0 ;  /* 0x0000000000007941 */ /* 0x000fea0003800000 */
.L_x_6870:
[----:B------:R-:W2:Y:S02]  /*22b10*/  LDL.64 R2, [R1+0x20] ;  /* 0x0000200001027983 */ /* 0x000ea40000100a00 */
[----:B--2---:R-:W-:-:S05]  /*22b20*/  MOV R3, R2 ;  /* 0x0000000200037202 */ /* 0x004fca0000000f00 */
[----:B-----5:R-:W-:-:S05]  /*22b30*/  IMAD R12, R12, 0x8, R3 ;  /* 0x000000080c0c7824 */ /* 0x020fca00078e0203 */
[----:B------:R-:W-:-:S04]  /*22b40*/  PRMT R12, R13, 0x654, R12 ;  /* 0x000006540d0c7816 */ /* 0x000fc8000000000c */
[----:B------:R0:W-:Y:S01]  /*22b50*/  SYNCS.ARRIVE.TRANS64.RED.A1T0 RZ, [R12+URZ], RZ ;  /* 0x000000ff0cff79a7 */ /* 0x0001e2000810043f */
[----:B------:R-:W2:Y:S04]  /*22b60*/  LDL R23, [R1+0xcc] ;  /* 0x0000cc0001177983 */ /* 0x000ea80000100800 */
[----:B------:R-:W3:Y:S04]  /*22b70*/  LDL.64 R2, [R1+0xf0] ;  /* 0x0000f00001027983 */ /* 0x000ee80000100a00 */
[----:B0-----:R-:W4:Y:S04]  /*22b80*/  LDL.64 R12, [R1+0x100] ;  /* 0x00010000010c7983 */ /* 0x001f280000100a00 */
[----:B------:R-:W2:Y:S04]  /*22b90*/  LDL R56, [R1+0x50] ;  /* 0x0000500001387983 */ /* 0x000ea80000100800 */
[----:B------:R-:W2:Y:S04]  /*22ba0*/  LDL R57, [R1+0xf8] ;  /* 0x0000f80001397983 */ /* 0x000ea80000100800 */
[----:B------:R-:W2:Y:S04]  /*22bb0*/  LDL.128 R8, [R1+0xe0] ;  /* 0x0000e00001087983 */ /* 0x000ea80000100c00 */
[----:B------:R-:W2:Y:S04]  /*22bc0*/  LDL.128 R4, [R1+0xd0] ;  /* 0x0000d00001047983 */ /* 0x000ea80000100c00 */
[----:B----4-:R-:W4:Y:S01]  /*22bd0*/  LD.E R21, desc[UR46][R12.64] ;  /* 0x0000002e0c157980 */ /* 0x010f22000c101900 */
[----:B---3--:R-:W-:-:S02]  /*22be0*/  ISETP.NE.AND P0, PT, R2, 0x1, PT ;  /* 0x000000010200780c */ /* 0x008fc40003f05270 */
[----:B--2---:R-:W-:Y:S01]  /*22bf0*/  ISETP.GE.AND P1, PT, R9, 0x1, PT ;  /* 0x000000010900780c */ /* 0x004fe20003f26270 */
[----:B------:R-:W-:Y:S01]  /*22c00*/  BSSY B0, `(.L_x_6872) ;  /* 0x0000079000007945 */ /* 0x000fe20003800000 */
[-C--:B----4-:R-:W-:Y:S01]  /*22c10*/  FMUL.FTZ R14, R24, R21.reuse ;  /* 0x00000015180e7220 */ /* 0x090fe20000410000 */
[-C--:B------:R-:W-:Y:S01]  /*22c20*/  FMUL.FTZ R24, R30, R21.reuse ;  /* 0x000000151e187220 */ /* 0x080fe20000410000 */
[----:B------:R-:W-:Y:S01]  /*22c30*/  FMUL.FTZ R32, R32, R21 ;  /* 0x0000001520207220 */ /* 0x000fe20000410000 */
[----:B------:R-:W-:-:S03]  /*22c40*/  SHF.R.S32.HI R30, RZ, 0x1f, R23 ;  /* 0x0000001fff1e7819 */ /* 0x000fc60000011417 */
[----:B------:R0:W1:Y:S01]  /*22c50*/  MUFU.TANH R117, R32 ;  /* 0x0000002000757308 */ /* 0x0000620000002400 */
[----:B------:R-:W-:Y:S01]  /*22c60*/  FMUL.FTZ R29, R29, R21 ;  /* 0x000000151d1d7220 */ /* 0x000fe20000410000 */
[----:B0-----:R-:W-:-:S04]  /*22c70*/  LEA.HI R32, R30, R23, RZ, 0x7 ;  /* 0x000000171e207211 */ /* 0x001fc800078f38ff */
[----:B------:R-:W-:Y:S01]  /*22c80*/  LOP3.LUT R32, R32, 0xffffff80, RZ, 0xc0, !PT ;  /* 0xffffff8020207812 */ /* 0x000fe200078ec0ff */
[-C--:B------:R-:W-:Y:S01]  /*22c90*/  FMUL.FTZ R33, R33, R21.reuse ;  /* 0x0000001521217220 */ /* 0x080fe20000410000 */
[----:B------:R0:W2:Y:S03]  /*22ca0*/  MUFU.TANH R63, R29 ;  /* 0x0000001d003f7308 */ /* 0x0000a60000002400 */
[----:B------:R-:W-:Y:S02]  /*22cb0*/  IMAD.IADD R32, R23, 0x1, -R32 ;  /* 0x0000000117207824 */ /* 0x000fe400078e0a20 */
[-C--:B------:R-:W-:Y:S01]  /*22cc0*/  FMUL.FTZ R36, R36, R21.reuse ;  /* 0x0000001524247220 */ /* 0x080fe20000410000 */
[-C--:B------:R-:W-:Y:S02]  /*22cd0*/  FMUL.FTZ R40, R40, R21.reuse ;  /* 0x0000001528287220 */ /* 0x080fe40000410000 */
[----:B------:R3:W4:Y:S01]  /*22ce0*/  MUFU.TANH R61, R33 ;  /* 0x00000021003d7308 */ /* 0x0007220000002400 */
[-C--:B0-----:R-:W-:Y:S01]  /*22cf0*/  FMUL.FTZ R29, R35, R21.reuse ;  /* 0x00000015231d7220 */ /* 0x081fe20000410000 */
[----:B------:R-:W-:Y:S01]  /*22d00*/  SHF.R.S32.HI R35, RZ, 0x1f, R32 ;  /* 0x0000001fff237819 */ /* 0x000fe20000011420 */
[-C--:B------:R-:W-:Y:S01]  /*22d10*/  FMUL.FTZ R37, R37, R21.reuse ;  /* 0x0000001525257220 */ /* 0x080fe20000410000 */
[----:B---3--:R-:W-:Y:S01]  /*22d20*/  FMUL.FTZ R33, R39, R21 ;  /* 0x0000001527217220 */ /* 0x008fe20000410000 */
[----:B------:R-:W-:-:S03]  /*22d30*/  LEA.HI R39, R30, R23, RZ, 0x2 ;  /* 0x000000171e277211 */ /* 0x000fc600078f10ff */
[----:B------:R0:W3:Y:S08]  /*22d40*/  MUFU.TANH R59, R36 ;  /* 0x00000024003b7308 */ /* 0x0000f00000002400 */
[----:B------:R1:W2:Y:S01]  /*22d50*/  MUFU.TANH R60, R40 ;  /* 0x00000028003c7308 */ /* 0x0002a20000002400 */
[----:B0-----:R-:W-:-:S04]  /*22d60*/  LEA.HI R36, R35, R32, RZ, 0x2 ;  /* 0x0000002023247211 */ /* 0x001fc800078f10ff */
[----:B------:R-:W-:-:S03]  /*22d70*/  SHF.R.S32.HI R30, RZ, 0x2, R36 ;  /* 0x00000002ff1e7819 */ /* 0x000fc60000011424 */
[----:B------:R0:W2:Y:S01]  /*22d80*/  MUFU.TANH R58, R37 ;  /* 0x00000025003a7308 */ /* 0x0000a20000002400 */
[----:B-1----:R-:W-:Y:S02]  /*22d90*/  LOP3.LUT R40, R39, 0xfffffffc, RZ, 0xc0, !PT ;  /* 0xfffffffc27287812 */ /* 0x002fe400078ec0ff */
[----:B------:R-:W-:-:S03]  /*22da0*/  LEA.HI R35, R35, R32, RZ, 0x5 ;  /* 0x0000002023237211 */ /* 0x000fc600078f28ff */
[----:B------:R-:W-:Y:S01]  /*22db0*/  IMAD.IADD R40, R23, 0x1, -R40 ;  /* 0x0000000117287824 */ /* 0x000fe200078e0a28 */
        /* <DEDUP_REMOVED lines=11> */
[----:B------:R-:W-:-:S04]  /*22e70*/  @P0 IMAD.HI.U32 R40, R2, R3, RZ ;  /* 0x0000000302280227 */ /* 0x000fc800078e00ff */
[-C--:B------:R-:W-:Y:S01]  /*22e80*/  FMUL.FTZ R49, R49, R21.reuse ;  /* 0x0000001531317220 */ /* 0x080fe20000410000 */
[----:B------:R-:W-:Y:S01]  /*22e90*/  FMUL.FTZ R12, R26, R21 ;  /* 0x000000151a0c7220 */ /* 0x000fe20000410000 */
[----:B------:R-:W-:Y:S01]  /*22ea0*/  @P0 SHF.R.U32.HI R2, RZ, R57, R40 ;  /* 0x00000039ff020219 */ /* 0x000fe20000011628 */
[-C--:B------:R-:W-:Y:S01]  /*22eb0*/  FMUL.FTZ R26, R43, R21.reuse ;  /* 0x000000152b1a7220 */ /* 0x080fe20000410000 */
[----:B------:R0:W1:Y:S01]  /*22ec0*/  MUFU.TANH R39, R49 ;  /* 0x0000003100277308 */ /* 0x0000620000002400 */
[----:B------:R-:W-:Y:S01]  /*22ed0*/  LOP3.LUT R3, R36, 0x7ffffffc, RZ, 0xc0, !PT ;  /* 0x7ffffffc24037812 */ /* 0x000fe200078ec0ff */
[----:B------:R-:W-:Y:S02]  /*22ee0*/  IMAD.SHL.U32 R43, R0, 0x40, RZ ;  /* 0x00000040002b7824 */ /* 0x000fe400078e00ff */
[-C--:B------:R-:W-:Y:S01]  /*22ef0*/  FMUL.FTZ R15, R25, R21.reuse ;  /* 0x00000015190f7220 */ /* 0x080fe20000410000 */
[-C--:B------:R-:W-:Y:S01]  /*22f00*/  FMUL.FTZ R13, R27, R21.reuse ;  /* 0x000000151b0d7220 */ /* 0x080fe20000410000 */
[-C--:B------:R-:W-:Y:S01]  /*22f10*/  FMUL.FTZ R25, R31, R21.reuse ;  /* 0x000000151f197220 */ /* 0x080fe20000410000 */
[----:B0-----:R-:W0:Y:S01]  /*22f20*/  SHFL.IDX PT, R49, R2, RZ, 0x1c1f ;  /* 0x001c1fff02317589 */ /* 0x001e2200000e0000 */
[----:B------:R-:W-:Y:S01]  /*22f30*/  FMUL.FTZ R27, R34, R21 ;  /* 0x00000015221b7220 */ /* 0x000fe20000410000 */
[----:B------:R-:W-:-:S02]  /*22f40*/  IMAD.IADD R3, R32, 0x1, -R3 ;  /* 0x0000000120037824 */ /* 0x000fc400078e0a03 */
[-C--:B------:R-:W-:Y:S01]  /*22f50*/  FMUL.FTZ R34, R38, R21.reuse ;  /* 0x0000001526227220 */ /* 0x080fe20000410000 */
[-C--:B------:R-:W-:Y:S01]  /*22f60*/  FMUL.FTZ R31, R42, R21.reuse ;  /* 0x000000152a1f7220 */ /* 0x080fe20000410000 */
[----:B------:R-:W-:Y:S01]  /*22f70*/  IADD3 R32, -R43, 0x1, RZ ;  /* 0x000000012b207810 */ /* 0x000fe20007ffe1ff */
        /* <DEDUP_REMOVED lines=14> */
[----:B------:R-:W0:Y:S01]  /*23060*/  MUFU.TANH R14, R14 ;  /* 0x0000000e000e7308 */ /* 0x000e220000002400 */
[----:B------:R-:W-:-:S03]  /*23070*/  LOP3.LUT R23, RZ, R6, RZ, 0x33, !PT ;  /* 0x00000006ff177212 */ /* 0x000fc600078e33ff */
[----:B------:R-:W-:-:S04]  /*23080*/  IADD3 R32, -R4, R32, R5 ;  /* 0x0000002004207210 */ /* 0x000fc80007ffe105 */
        /* <DEDUP_REMOVED lines=35> */
[----:B-1----:R-:W-:-:S11]  /*232c0*/  LOP3.LUT R21, RZ, R8, RZ, 0x33, !PT ;  /* 0x00000008ff157212 */ /* 0x002fd600078e33ff */
[----:B------:R-:W-:-:S05]  /*232d0*/  @P0 IMAD.HI.U32 R8, R21, R10, RZ ;  /* 0x0000000a15080227 */ /* 0x000fca00078e00ff */
[----:B------:R-:W-:-:S04]  /*232e0*/  @P0 SHF.R.U32.HI R21, RZ, R11, R8 ;  /* 0x0000000bff150219 */ /* 0x000fc80000011608 */
[----:B------:R-:W-:Y:S01]  /*232f0*/  LOP3.LUT R8, RZ, R21, RZ, 0x33, !PT ;  /* 0x00000015ff087212 */ /* 0x000fe200078e33ff */
[----:B------:R-:W-:Y:S06]  /*23300*/  BRA `(.L_x_6876) ;  /* 0x00000000000c7947 */ /* 0x000fec0003800000 */
.L_x_6875:
[----:B------:R-:W-:-:S13]  /*23310*/  ISETP.NE.AND P0, PT, R9, 0x1, PT ;  /* 0x000000010900780c */ /* 0x000fda0003f05270 */
[----:B------:R-:W-:-:S05]  /*23320*/  @P0 IMAD.HI.U32 R32, R8, R10, RZ ;  /* 0x0000000a08200227 */ /* 0x000fca00078e00ff */
[----:B------:R-:W-:-:S07]  /*23330*/  @P0 SHF.R.U32.HI R8, RZ, R11, R32 ;  /* 0x0000000bff080219 */ /* 0x000fce0000011620 */
.L_x_6876:
[----:B------:R-:W-:Y:S05]  /*23340*/  BSYNC B1 ;  /* 0x0000000000017941 */ /* 0x000fea0003800000 */
.L_x_6874:
[----:B------:R-:W-:-:S04]  /*23350*/  IMAD R8, R8, R9, -R43 ;  /* 0x0000000908087224 */ /* 0x000fc800078e0a2b */
[----:B------:R-:W-:-:S05]  /*23360*/  IMAD R8, R3, -0x2, R8 ;  /* 0xfffffffe03087824 */ /* 0x000fca00078e0208 */
[----:B------:R-:W-:Y:S02]  /*23370*/  VIMNMX R7, R7, R8, !PT ;  /* 0x0000000807077248 */ /* 0x000fe40007fe0100 */
[----:B------:R-:W-:-:S07]  /*23380*/  VIADDMNMX R6, R8, R9, R6, PT ;  /* 0x0000000908067246 */ /* 0x000fce0003800106 */
.L_x_6873:
[----:B------:R-:W-:Y:S05]  /*23390*/  BSYNC B0 ;  /* 0x0000000000007941 */ /* 0x000fea0003800000 */
.L_x_6872:
[C---:B------:R-:W-:Y:S01]  /*233a0*/  ISETP.GE.AND P1, PT, R47.reuse, 0x9, PT ;  /* 0x000000092f00780c */ /* 0x040fe20003f26270 */
[----:B------:R-:W-:Y:S01]  /*233b0*/  BSSY B0, `(.L_x_6877) ;  /* 0x0000061000007945 */ /* 0x000fe20003800000 */
        /* <DEDUP_REMOVED lines=8> */
[----:B------:R-:W-:Y:S02]  /*23440*/  ISETP.GE.AND P5, PT, R47, 0xa, PT ;  /* 0x0000000a2f00780c */ /* 0x000fe40003fa6270 */
[----:B------:R-:W-:Y:S02]  /*23450*/  FSEL R121, R15, -INF , !P3 ;  /* 0xff8000000f797808 */ /* 0x000fe40005800000 */
[----:B------:R-:W-:Y:S01]  /*23460*/  P2R R32, PR, RZ, 0x10 ;  /* 0x00000010ff207803 */ /* 0x000fe20000000000 */
[----:B------:R-:W0:Y:S01]  /*23470*/  SHFL.IDX PT, R15, R2, 0x1, 0x1c1f ;  /* 0x003c1f00020f7f89 */ /* 0x000e2200000e0000 */
[----:B------:R-:W-:-:S02]  /*23480*/  ISETP.LT.OR P2, PT, R6, 0x11, P2 ;  /* 0x000000110600780c */ /* 0x000fc40001741670 */
[----:B------:R-:W-:Y:S02]  /*23490*/  ISETP.GT.AND P3, PT, R7, 0x9, !P5 ;  /* 0x000000090700780c */ /* 0x000fe40006f64270 */
[----:B------:R-:W-:Y:S02]  /*234a0*/  ISETP.GE.AND P4, PT, R47, 0x12, PT ;  /* 0x000000122f00780c */ /* 0x000fe40003f86270 */
[----:B------:R-:W-:Y:S02]  /*234b0*/  FSEL R117, R117, -INF , !P2 ;  /* 0xff80000075757808 */ /* 0x000fe40005000000 */
[----:B------:R-:W-:Y:S02]  /*234c0*/  ISETP.LT.OR P3, PT, R6, 0xa, P3 ;  /* 0x0000000a0600780c */ /* 0x000fe40001f61670 */
[----:B------:R-:W-:Y:S02]  /*234d0*/  ISETP.GT.AND P2, PT, R7, 0x11, !P4 ;  /* 0x000000110700780c */ /* 0x000fe40006744270 */
[----:B------:R-:W-:-:S02]  /*234e0*/  FSEL R63, R63, -INF , !P3 ;  /* 0xff8000003f3f7808 */ /* 0x000fc40005800000 */
        /* <DEDUP_REMOVED lines=29> */
[----:B-1----:R-:W-:-:S02]  /*236c0*/  P2R R21, PR, RZ, 0x20 ;  /* 0x00000020ff157803 */ /* 0x002fc40000000000 */
        /* <DEDUP_REMOVED lines=39> */
.L_x_6880:
[----:B------:R-:W-:-:S13]  /*23940*/  ISETP.NE.AND P6, PT, R9, 0x1, PT ;  /* 0x000000010900780c */ /* 0x000fda0003fc5270 */
[----:B------:R-:W-:-:S05]  /*23950*/  @P6 IMAD.HI.U32 R10, R4, R10, RZ ;  /* 0x0000000a040a6227 */ /* 0x000fca00078e00ff */
[----:B------:R-:W-:-:S07]  /*23960*/  @P6 SHF.R.U32.HI R4, RZ, R11, R10 ;  /* 0x0000000bff046219 */ /* 0x000fce000001160a */
.L_x_6881:
[----:B------:R-:W-:Y:S05]  /*23970*/  BSYNC B1 ;  /* 0x0000000000017941 */ /* 0x000fea0003800000 */
.L_x_6879:
[----:B------:R-:W-:-:S04]  /*23980*/  IMAD R4, R4, R9, -R43 ;  /* 0x0000000904047224 */ /* 0x000fc800078e0a2b */
[----:B------:R-:W-:-:S05]  /*23990*/  IMAD R4, R3, -0x2, R4 ;  /* 0xfffffffe03047824 */ /* 0x000fca00078e0204 */
[----:B------:R-:W-:Y:S02]  /*239a0*/  VIADDMNMX R6, R4, R9, R6, PT ;  /* 0x0000000904067246 */ /* 0x000fe40003800106 */
[----:B------:R-:W-:-:S07]  /*239b0*/  VIMNMX R7, R7, R4, !PT ;  /* 0x0000000407077248 */ /* 0x000fce0007fe0100 */
.L_x_6878:
[----:B------:R-:W-:Y:S05]  /*239c0*/  BSYNC B0 ;  /* 0x0000000000007941 */ /* 0x000fea0003800000 */
.L_x_6877:
[----:B------:R-:W-:Y:S02]  /*239d0*/  ISETP.GT.AND P0, PT, R7, 0x1, !P0 ;  /* 0x000000010700780c */ /* 0x000fe40004704270 */
        /* <DEDUP_REMOVED lines=11> */
[----:B------:R-:W2:Y:S01]  /*23a90*/  LDL.64 R24, [R1+0x1e0] ;  /* 0x0001e00001187983 */ /* 0x000ea20000100a00 */
        /* <DEDUP_REMOVED lines=24> */
[----:B------:R-:W-:-:S04]  /*23c20*/  ISETP.NE.AND P0, PT, R8, RZ, PT ;  /* 0x000000ff0800720c */ /* 0x000fc80003f05270 */
[----:B------:R-:W-:-:S04]  /*23c30*/  ISETP.GT.AND P0, PT, R7, RZ, !P0 ;  /* 0x000000ff0700720c */ /* 0x000fc80004704270 */
[----:B------:R-:W-:-:S04]  /*23c40*/  ISETP.LT.OR P0, PT, R6, 0x1, P0 ;  /* 0x000000010600780c */ /* 0x000fc80000701670 */
[----:B------:R-:W-:Y:S02]  /*23c50*/  FSEL R40, R12, -INF , !P0 ;  /* 0xff8000000c287808 */ /* 0x000fe40004000000 */
[----:B------:R-:W-:Y:S01]  /*23c60*/  ISETP.NE.AND P0, PT, R56, RZ, PT ;  /* 0x000000ff3800720c */ /* 0x000fe20003f05270 */
[----:B------:R-:W3:Y:S03]  /*23c70*/  LDL R12, [R1+0x200] ;  /* 0x00020000010c7983 */ /* 0x000ee60000100800 */
[----:B------:R-:W-:-:S04]  /*23c80*/  ISETP.GT.AND P0, PT, R7, 0x21, !P0 ;  /* 0x000000210700780c */ /* 0x000fc80004704270 */
[C---:B------:R-:W-:Y:S02]  /*23c90*/  ISETP.LT.OR P0, PT, R6.reuse, 0x22, P0 ;  /* 0x000000220600780c */ /* 0x040fe40000701670 */
[----:B------:R-:W-:Y:S02]  /*23ca0*/  ISETP.LT.OR P1, PT, R6, 0x29, P1 ;  /* 0x000000290600780c */ /* 0x000fe40000f21670 */
[----:B------:R-:W-:Y:S02]  /*23cb0*/  FSEL R44, R26, -INF , !P0 ;  /* 0xff8000001a2c7808 */ /* 0x000fe40004000000 */
[----:B------:R-:W-:Y:S02]  /*23cc0*/  ISETP.LT.OR P2, PT, R6, 0x2a, P2 ;  /* 0x0000002a0600780c */ /* 0x000fe40001741670 */
[----:B------:R-:W-:Y:S02]  /*23cd0*/  FSEL R42, R42, -INF , !P1 ;  /* 0xff8000002a2a7808 */ /* 0x000fe40004800000 */
[----:B------:R-:W-:-:S02]  /*23ce0*/  ISETP.LT.OR P3, PT, R6, 0x31, P3 ;  /* 0x000000310600780c */ /* 0x000fc40001f61670 */
[----:B------:R-:W-:Y:S02]  /*23cf0*/  FSEL R38, R38, -INF , !P2 ;  /* 0xff80000026267808 */ /* 0x000fe40005000000 */
[----:B------:R-:W-:Y:S02]  /*23d00*/  ISETP.GT.AND P5, PT, R7, 0x38, !P5 ;  /* 0x000000380700780c */ /* 0x000fe40006fa4270 */
[C---:B------:R-:W-:Y:S02]  /*23d10*/  ISETP.LT.OR P4, PT, R6.reuse, 0x32, P4 ;  /* 0x000000320600780c */ /* 0x040fe40002781670 */
[----:B------:R-:W-:Y:S02]  /*23d20*/  FSEL R173, R173, -INF , !P3 ;  /* 0xff800000adad7808 */ /* 0x000fe40005800000 */
[----:B------:R-:W-:Y:S02]  /*23d30*/  ISETP.GT.AND P6, PT, R7, 0x39, !P6 ;  /* 0x000000390700780c */ /* 0x000fe400077c4270 */
[----:B------:R-:W-:-:S02]  /*23d40*/  ISETP.LT.OR P5, PT, R6, 0x39, P5 ;  /* 0x000000390600780c */ /* 0x000fc40002fa1670 */
[----:B------:R-:W-:Y:S02]  /*23d50*/  FSEL R30, R30, -INF , !P4 ;  /* 0xff8000001e1e7808 */ /* 0x000fe40006000000 */
[----:B------:R-:W-:Y:S02]  /*23d60*/  ISETP.LT.OR P6, PT, R6, 0x3a, P6 ;  /* 0x0000003a0600780c */ /* 0x000fe400037c1670 */
        /* <DEDUP_REMOVED lines=75> */
.L_x_6883:
[----:B------:R-:W-:Y:S05]  /*24220*/  BSYNC B0 ;  /* 0x0000000000007941 */ /* 0x000fea0003800000 */
.L_x_6882:
        /* <DEDUP_REMOVED lines=9> */
.L_x_6885:
[----:B------:R-:W-:Y:S05]  /*242c0*/  BSYNC B0 ;  /* 0x0000000000007941 */ /* 0x000fea0003800000 */
.L_x_6884:
        /* <DEDUP_REMOVED lines=39> */
[----:B------:R-:W-:Y:S02]  /*24540*/  FSETP.NEU.FTZ.AND P0, PT, R9, -INF , PT ;  /* 0xff8000000900780b */ /* 0x000fe40003f1d000 */
[-C--:B------:R-:W-:Y:S01]  /*24550*/  FFMA.FTZ R174, R35, R46.reuse, -R8 ;  /* 0x0000002e23ae7223 */ /* 0x080fe20000010808 */
[----:B------:R-:W-:-:S05]  /*24560*/  FMUL.FTZ R35, R9, R46 ;  /* 0x0000002e09237220 */ /* 0x000fca0000410000 */
        /* <DEDUP_REMOVED lines=97> */
[----:B------:R-:W4:Y:S05]  /*24b80*/  LDL.64 R44, [R1+0x298] ;  /* 0x00029800012c7983 */ /* 0x000f2a0000100a00 */
[----:B------:R-:W1:Y:S08]  /*24b90*/  MUFU.EX2 R177, R177 ;  /* 0x000000b100b17308 */ /* 0x000e700000000800 */
[----:B------:R-:W1:Y:S01]  /*24ba0*/  MUFU.EX2 R125, R125 ;  /* 0x0000007d007d7308 */ /* 0x000e620000000800 */
[----:B0-----:R-:W-:Y:S01]  /*24bb0*/  FADD.FTZ R31, R171, R6 ;  /* 0x00000006ab1f7221 */ /* 0x001fe20000010000 */
[----:B------:R-:W-:-:S06]  /*24bc0*/  FADD.FTZ R7, R116, R7 ;  /* 0x0000000774077221 */ /* 0x000fcc0000010000 */
[----:B------:R-:W0:Y:S01]  /*24bd0*/  MUFU.EX2 R124, R124 ;  /* 0x0000007c007c7308 */ /* 0x000e220000000800 */
[----:B------:R-:W-:-:S07]  /*24be0*/  FFMA.FTZ R8, R30, R46, -R35 ;  /* 0x0000002e1e087223 */ /* 0x000fce0000010823 */
[----:B------:R-:W0:Y:S01]  /*24bf0*/  MUFU.EX2 R176, R176 ;  /* 0x000000b000b07308 */ /* 0x000e220000000800 */
[----:B-1----:R-:W-:Y:S01]  /*24c00*/  FADD.FTZ R30, R126, R31 ;  /* 0x0000001f7e1e7221 */ /* 0x002fe20000010000 */
[----:B------:R-:W-:Y:S01]  /*24c10*/  FADD.FTZ R6, R170, R7 ;  /* 0x00000007aa067221 */ /* 0x000fe20000010000 */
[----:B------:R-:W4:Y:S05]  /*24c20*/  LDL.64 R42, [R1+0x2a8] ;  /* 0x0002a800012a7983 */ /* 0x000f2a0000100a00 */
[----:B------:R-:W1:Y:S08]  /*24c30*/  MUFU.EX2 R122, R122 ;  /* 0x0000007a007a7308 */ /* 0x000e700000000800 */
        /* <DEDUP_REMOVED lines=955> */
.L_x_6887:
[----:B------:R-:W-:Y:S05]  /*287f0*/  BSYNC B0 ;  /* 0x0000000000007941 */ /* 0x000fea0003800000 */
.L_x_6886:
        /* <DEDUP_REMOVED lines=9> */
.L_x_6855:
[----:B------:R-:W2:Y:S01]  /*28890*/  LDL R5, [R1+0x1f0] ;  /* 0x0001f00001057983 */ /* 0x000ea20000100800 */
[----:B------:R-:W-:Y:S05]  /*288a0*/  WARPSYNC.ALL ;  /* 0x0000000000007948 */ /* 0x000fea0003800000 */
[----:B------:R-:W3:Y:S04]  /*288b0*/  LDL R6, [R1+0x1f4] ;  /* 0x0001f40001067983 */ /* 0x000ee80000100800 */
[----:B------:R-:W4:Y:S01]  /*288c0*/  LDL.64 R14, [R1+0xb8] ;  /* 0x0000b800010e7983 */ /* 0x000f220000100a00 */
[----:B------:R-:W-:Y:S01]  /*288d0*/  IMAD.MOV.U32 R8, RZ, RZ, -0x800000 ;  /* 0xff800000ff087424 */ /* 0x000fe200078e00ff */
[----:B------:R-:W-:Y:S08]  /*288e0*/  BAR.ARV 0x8, 0x100 ;  /* 0x0204000000007b1d */ /* 0x000ff00000002000 */
[----:B------:R-:W-:Y:S06]  /*288f0*/  BAR.SYNC.DEFER_BLOCKING 0xf, 0x100 ;  /* 0x03c4000000007b1d */ /* 0x000fec0000010000 */
[----:B--2---:R-:W2:Y:S02]  /*28900*/  SHFL.BFLY PT, R0, R5, 0x2, 0x1f ;  /* 0x0c401f0005007f89 */ /* 0x004ea400000e0000 */
[----:B--2---:R-:W-:-:S05]  /*28910*/  FADD.FTZ R0, R5, R0 ;  /* 0x0000000005007221 */ /* 0x004fca0000010000 */
[----:B------:R-:W0:Y:S02]  /*28920*/  SHFL.BFLY PT, R3, R0, 0x1, 0x1f ;  /* 0x0c201f0000037f89 */ /* 0x000e2400000e0000 */
[----:B01----:R-:W-:-:S05]  /*28930*/  FADD.FTZ R2, R0, R3 ;  /* 0x0000000300027221 */ /* 0x003fca0000010000 */
        /* <DEDUP_REMOVED lines=15> */
[----:B0-----:R-:W-:Y:S01]  /*28a30*/  @P2 FMUL.FTZ R12, R9, 0.69314718246459960938 ;  /* 0x3f317218090c2820 */ /* 0x001fe20000410000 */
[----:B-1----:R-:W-:Y:S01]  /*28a40*/  @P1 FMUL.FTZ R6, R6, 0.69314718246459960938 ;  /* 0x3f31721806061820 */ /* 0x002fe20000410000 */
[----:B------:R-:W-:Y:S01]  /*28a50*/  STL [R1+0x1f4], R4 ;  /* 0x0001f40401007387 */ /* 0x000fe20000100800 */
[----:B---3--:R-:W-:-:S04]  /*28a60*/  @P2 FMUL.FTZ R7, R7, 0.69314718246459960938 ;  /* 0x3f31721807072820 */ /* 0x008fc80000410000 */
[----:B-----5:R-:W-:-:S05]  /*28a70*/  @P2 FFMA.FTZ R8, R7, R10, R12 ;  /* 0x0000000a07082223 */ /* 0x020fca000001000c */
[----:B------:R0:W-:Y:S01]  /*28a80*/  STL [R1+0x1f4], R8 ;  /* 0x0001f40801007387 */ /* 0x0001e20000100800 */
[----:B--2---:R-:W-:-:S04]  /*28a90*/  @P1 FMUL.FTZ R5, R5, 0.69314718246459960938 ;  /* 0x3f31721805051820 */ /* 0x004fc80000410000 */
[----:B----4-:R-:W-:-:S05]  /*28aa0*/  @P1 FFMA.FTZ R0, R5, R2, R6 ;  /* 0x0000000205001223 */ /* 0x010fca0000010006 */
[----:B------:R1:W-:Y:S04]  /*28ab0*/  STL [R1+0x1f0], R0 ;  /* 0x0001f00001007387 */ /* 0x0003e80000100800 */
[----:B------:R-:W2:Y:S02]  /*28ac0*/  LD.E R2, desc[UR46][R14.64+0x4] ;  /* 0x0000042e0e027980 */ /* 0x000ea4000c101900 */
[----:B--2---:R-:W-:Y:S02]  /*28ad0*/  ISETP.NE.AND P0, PT, R2, RZ, PT ;  /* 0x000000ff0200720c */ /* 0x004fe40003f05270 */
[----:B------:R-:W2:Y:S11]  /*28ae0*/  LDL R2, [R1+0x1c8] ;  /* 0x0001c80001027983 */ /* 0x000eb60000100800 */
[----:B------:R-:W3:Y:S04]  /*28af0*/  @!P0 LDL.64 R6, [R1+0xc0] ;  /* 0x0000c00001068983 */ /* 0x000ee80000100a00 */
[----:B------:R-:W2:Y:S01]  /*28b00*/  @!P0 LD.E R3, desc[UR46][R14.64] ;  /* 0x0000002e0e038980 */ /* 0x000ea2000c101900 */
[----:B------:R-:W-:-:S06]  /*28b10*/  IMAD.MOV.U32 R138, RZ, RZ, RZ ;  /* 0x000000ffff8a7224 */ /* 0x000fcc00078e00ff */
[----:B------:R-:W4:Y:S01]  /*28b20*/  @P1 MUFU.RCP R138, R13 ;  /* 0x0000000d008a1308 */ /* 0x000f220000001000 */
[----:B---3--:R-:W0:Y:S01]  /*28b30*/  @!P0 LD.E.64 R6, desc[UR46][R6.64] ;  /* 0x0000002e06068980 */ /* 0x008e22000c101b00 */
[----:B--2---:R-:W-:-:S04]  /*28b40*/  @!P0 IMAD R3, R2, 0x40, R3 ;  /* 0x0000004002038824 */ /* 0x004fc800078e0203 */
[----:B0-----:R-:W-:-:S05]  /*28b50*/  @!P0 IMAD.WIDE R8, R3, 0x4, R6 ;  /* 0x0000000403088825 */ /* 0x001fca00078e0206 */
[----:B----4-:R0:W-:Y:S04]  /*28b60*/  @!P0 ST.E desc[UR46][R8.64], R138 ;  /* 0x0000008a08008985 */ /* 0x0101e8000c10192e */
[----:B------:R-:W1:Y:S04]  /*28b70*/  @!P0 LDL.64 R14, [R1+0xb8] ;  /* 0x0000b800010e8983 */ /* 0x000e680000100a00 */
[----:B-1----:R-:W2:Y:S02]  /*28b80*/  @!P0 LD.E R0, desc[UR46][R14.64+0x4] ;  /* 0x0000042e0e008980 */ /* 0x002ea4000c101900 */
[----:B--2---:R-:W-:-:S13]  /*28b90*/  @!P0 ISETP.NE.AND P0, PT, R0, RZ, PT ;  /* 0x000000ff0000820c */ /* 0x004fda0003f05270 */
[----:B------:R-:W2:Y:S04]  /*28ba0*/  @!P0 LDL.64 R10, [R1+0xc0] ;  /* 0x0000c000010a8983 */ /* 0x000ea80000100a00 */
[----:B------:R-:W3:Y:S01]  /*28bb0*/  @!P0 LD.E R3, desc[UR46][R14.64] ;  /* 0x0000002e0e038980 */ /* 0x000ee2000c101900 */
[----:B------:R-:W-:-:S06]  /*28bc0*/  IMAD.MOV.U32 R0, RZ, RZ, RZ ;  /* 0x000000ffff007224 */ /* 0x000fcc00078e00ff */
[----:B------:R-:W1:Y:S01]  /*28bd0*/  @P2 MUFU.RCP R0, R4 ;  /* 0x0000000400002308 */ /* 0x000e620000001000 */
[----:B--2---:R-:W2:Y:S01]  /*28be0*/  @!P0 LD.E.64 R10, desc[UR46][R10.64] ;  /* 0x0000002e0a0a8980 */ /* 0x004ea2000c101b00 */
[----:B---3--:R-:W-:-:S04]  /*28bf0*/  @!P0 IMAD R3, R2, 0x40, R3 ;  /* 0x0000004002038824 */ /* 0x008fc800078e0203 */
[----:B------:R-:W-:-:S04]  /*28c00*/  @!P0 VIADD R3, R3, 0x8 ;  /* 0x0000000803038836 */ /* 0x000fc80000000000 */
[----:B--2---:R-:W-:-:S05]  /*28c10*/  @!P0 IMAD.WIDE R2, R3, 0x4, R10 ;  /* 0x0000000403028825 */ /* 0x004fca00078e020a */
[----:B-1----:R1:W-:Y:S04]  /*28c20*/  @!P0 ST.E desc[UR46][R2.64], R0 ;  /* 0x0000000002008985 */ /* 0x0023e8000c10192e */
        /* <DEDUP_REMOVED lines=29> */
[----:B------:R-:W5:Y:S04]  /*28e00*/  LDL.64 R4, [R1+0x3c8] ;  /* 0x0003c80001047983 */ /* 0x000f680000100a00 */
[----:B------:R-:W5:Y:S04]  /*28e10*/  LDL.64 R10, [R1+0x3d8] ;  /* 0x0003d800010a7983 */ /* 0x000f680000100a00 */
[----:B-1----:R-:W5:Y:S04]  /*28e20*/  LDL.64 R2, [R1+0x3e8] ;  /* 0x0003e80001027983 */ /* 0x002f680000100a00 */
        /* <DEDUP_REMOVED lines=35> */
[----:B--2---:R-:W-:-:S05]  /*29060*/  VIADD R136, R136, 0x1 ;  /* 0x0000000188887836 */ /* 0x004fca0000000000 */
[----:B------:R-:W-:-:S13]  /*29070*/  ISETP.NE.AND P0, PT, R136, 0x2, PT ;  /* 0x000000028800780c */ /* 0x000fda0003f05270 */
[----:B------:R-:W2:Y:S01]  /*29080*/  @!P0 LDL R135, [R1+0x1cc] ;  /* 0x0001cc0001878983 */ /* 0x000ea20000100800 */
[-C--:B---3--:R-:W-:Y:S01]  /*29090*/  FMUL.FTZ R13, R13, R0.reuse ;  /* 0x000000000d0d7220 */ /* 0x088fe20000410000 */
[-C--:B------:R-:W-:Y:S01]  /*290a0*/  FMUL.FTZ R12, R12, R0.reuse ;  /* 0x000000000c0c7220 */ /* 0x080fe20000410000 */
        /* <DEDUP_REMOVED lines=129> */
[----:B------:R-:W-:Y:S04]  /*298c0*/  STL [R1+0x1c8], R136 ;  /* 0x0001c88801007387 */ /* 0x000fe80000100800 */
        /* <DEDUP_REMOVED lines=12> */
[----:B--2---:R-:W-:-:S03]  /*29990*/  @!P0 LOP3.LUT R12, R135, 0x1, RZ, 0x3c, !PT ;  /* 0x00000001870c8812 */ /* 0x004fc600078e3cff */
        /* <DEDUP_REMOVED lines=50> */
[----:B------:R-:W-:Y:S04]  /*29cc0*/  STL [R1+0x1d0], R0 ;  /* 0x0001d00001007387 */ /* 0x000fe80000100800 */
[----:B------:R-:W-:Y:S04]  /*29cd0*/  @!P0 STL [R1+0x1cc], R12 ;  /* 0x0001cc0c01008387 */ /* 0x000fe80000100800 */
[----:B------:R-:W-:Y:S04]  /*29ce0*/  STL [R1+0x1d4], R134 ;  /* 0x0001d48601007387 */ /* 0x000fe80000100800 */
[----:B------:R-:W-:Y:S04]  /*29cf0*/  @!P0 STL [R1+0x1c8], RZ ;  /* 0x0001c8ff01008387 */ /* 0x000fe80000100800 */
[----:B------:R0:W-:Y:S02]  /*29d00*/  STL.64 [R1+0x3e8], R2 ;  /* 0x0003e80201007387 */ /* 0x0001e40000100a00 */
[----:B0-----:R-:W-:Y:S01]  /*29d10*/  IMAD.MOV.U32 R3, RZ, RZ, 0x1 ;  /* 0x00000001ff037424 */ /* 0x001fe200078e00ff */
[----:B------:R-:W-:Y:S06]  /*29d20*/  BAR.ARV 0xe, 0x100 ;  /* 0x0384000000007b1d */ /* 0x000fec0000002000 */
.L_x_6741:
[----:B------:R-:W-:Y:S05]  /*29d30*/  BSYNC B7 ;  /* 0x0000000000077941 */ /* 0x000fea0003800000 */
.L_x_6731:
[----:B------:R-:W3:Y:S08]  /*29d40*/  S2UR UR4, SR_CgaCtaId ;  /* 0x00000000000479c3 */ /* 0x000ef00000008800 */
[----:B------:R-:W-:Y:S01]  /*29d50*/  BAR.SYNC.DEFER_BLOCKING 0x5, 0x180 ;  /* 0x0146000000007b1d */ /* 0x000fe20000010000 */
[----:B-1----:R-:W-:Y:S02]  /*29d60*/  PRMT R0, R3, 0x9910, RZ ;  /* 0x0000991003007816 */ /* 0x002fe400000000ff */
[----:B------:R-:W-:-:S02]  /*29d70*/  MOV R2, 0x400 ;  /* 0x0000040000027802 */ /* 0x000fc40000000f00 */
[----:B------:R-:W-:Y:S01]  /*29d80*/  ISETP.NE.AND P0, PT, R0, RZ, PT ;  /* 0x000000ff0000720c */ /* 0x000fe20003f05270 */
[----:B------:R-:W-:Y:S01]  /*29d90*/  BSSY B0, `(.L_x_6889) ;  /* 0x00002fd000007945 */ /* 0x000fe20003800000 */
[----:B---3--:R-:W-:-:S05]  /*29da0*/  IMAD.U32 R23, RZ, RZ, UR4 ;  /* 0x00000004ff177e24 */ /* 0x008fca000f8e00ff */
[----:B------:R-:W-:-:S05]  /*29db0*/  LEA R2, R23, R2, 0x18 ;  /* 0x0000000217027211 */ /* 0x000fca00078ec0ff */
[----:B------:R1:W3:Y:S01]  /*29dc0*/  LDS.128 R112, [R2+0x388d0] ;  /* 0x0388d00002707984 */ /* 0x0002e20000000c00 */
[----:B------:R-:W-:Y:S06]  /*29dd0*/  BAR.ARV 0x4, 0x180 ;  /* 0x0106000000007b1d */ /* 0x000fec0000002000 */
[----:B------:R-:W-:Y:S05]  /*29de0*/  @!P0 BRA `(.L_x_6890) ;  /* 0x0000002000848947 */ /* 0x000fea0003800000 */
[----:B------:R-:W3:Y:S04]  /*29df0*/  LDL.128 R4, [R1+0x210] ;  /* 0x0002100001047983 */ /* 0x000ee80000100c00 */
[----:B------:R-:W3:Y:S01]  /*29e00*/  LDL.128 R8, [R1+0x220] ;  /* 0x0002200001087983 */ /* 0x000ee20000100c00 */
[C---:B------:R-:W-:Y:S01]  /*29e10*/  IADD3 R13, P1, R156.reuse, 0x20, RZ ;  /* 0x000000209c0d7810 */ /* 0x040fe20007f3e0ff */
[----:B------:R-:W-:Y:S01]  /*29e20*/  ULDC.64 UR4, c[0x0][0xd00] ;  /* 0x0003400000047ab9 */ /* 0x000fe20000000a00 */
[----:B----4-:R-:W-:Y:S01]  /*29e30*/  LOP3.LUT R15, R156, 0x380, RZ, 0xc0, !PT ;  /* 0x000003809c0f7812 */ /* 0x010fe200078ec0ff */
[----:B------:R-:W4:Y:S01]  /*29e40*/  LDL.128 R132, [R1+0x230] ;  /* 0x0002300001847983 */ /* 0x000f220000100c00 */
[----:B------:R-:W-:Y:S02]  /*29e50*/  LOP3.LUT R12, R13, 0x380, RZ, 0xc0, !PT ;  /* 0x000003800d0c7812 */ /* 0x000fe400078ec0ff */
[----:B------:R-:W-:Y:S01]  /*29e60*/  SHF.R.U64 R15, R15, 0x3, RZ ;  /* 0x000000030f0f7819 */ /* 0x000fe200000012ff */
[----:B------:R-:W4:Y:S01]  /*29e70*/  LDL.128 R120, [R1+0x250] ;  /* 0x0002500001787983 */ /* 0x000f220000100c00 */
[----:B------:R-:W-:-:S02]  /*29e80*/  SHF.R.U64 R12, R12, 0x3, RZ ;  /* 0x000000030c0c7819 */ /* 0x000fc400000012ff */
[C---:B------:R-:W-:Y:S01]  /*29e90*/  IADD3 R21, P0, R156.reuse, 0x40, RZ ;  /* 0x000000409c157810 */ /* 0x040fe20007f1e0ff */
[----:B------:R-:W4:Y:S01]  /*29ea0*/  LDL.128 R124, [R1+0x240] ;  /* 0x00024000017c7983 */ /* 0x000f220000100c00 */
[----:B------:R-:W-:Y:S02]  /*29eb0*/  LOP3.LUT R14, R15, R156, RZ, 0x3c, !PT ;  /* 0x0000009c0f0e7212 */ /* 0x000fe400078e3cff */
[----:B------:R-:W-:Y:S01]  /*29ec0*/  IADD3 R151, P6, R156, 0x2020, RZ ;  /* 0x000020209c977810 */ /* 0x000fe20007fde0ff */
[----:B------:R-:W4:Y:S01]  /*29ed0*/  LDL.128 R128, [R1+0x270] ;  /* 0x0002700001807983 */ /* 0x000f220000100c00 */
[--C-:B------:R-:W-:Y:S01]  /*29ee0*/  IMAD.MOV.U32 R15, RZ, RZ, R157.reuse ;  /* 0x000000ffff0f7224 */ /* 0x100fe200078e009d */
[----:B------:R-:W-:Y:S01]  /*29ef0*/  LOP3.LUT R12, R12, R13, RZ, 0x3c, !PT ;  /* 0x0000000d0c0c7212 */ /* 0x000fe200078e3cff */
[----:B------:R-:W-:Y:S01]  /*29f00*/  IMAD.X R13, RZ, RZ, R157, P1 ;  /* 0x000000ffff0d7224 */ /* 0x000fe200008e069d */
[----:B------:R-:W4:Y:S01]  /*29f10*/  LDL.128 R116, [R1+0x260] ;  /* 0x0002600001747983 */ /* 0x000f220000100c00 */
[----:B------:R-:W-:-:S02]  /*29f20*/  LOP3.LUT R20, R21, 0x380, RZ, 0xc0, !PT ;  /* 0x0000038015147812 */ /* 0x000fc400078ec0ff */
[C---:B------:R-:W-:Y:S01]  /*29f30*/  IADD3 R164, P4, R156.reuse, 0x60, RZ ;  /* 0x000000609ca47810 */ /* 0x040fe20007f9e0ff */
[----:B------:R-:W4:Y:S01]  /*29f40*/  LDL.128 R104, [R1+0x290] ;  /* 0x0002900001687983 */ /* 0x000f220000100c00 */
[C---:B------:R-:W-:Y:S02]  /*29f50*/  IADD3 R166, P3, R156.reuse, 0x2000, RZ ;  /* 0x000020009ca67810 */ /* 0x040fe40007f7e0ff */
[C---:B------:R-:W-:Y:S01]  /*29f60*/  IADD3 R149, P5, R156.reuse, 0x2040, RZ ;  /* 0x000020409c957810 */ /* 0x040fe20007fbe0ff */
[----:B------:R-:W4:Y:S01]  /*29f70*/  LDL.128 R108, [R1+0x280] ;  /* 0x00028000016c7983 */ /* 0x000f220000100c00 */
[----:B------:R-:W-:-:S03]  /*29f80*/  IADD3 R147, P2, R156, 0x2060, RZ ;  /* 0x000020609c937810 */ /* 0x000fc60007f5e0ff */
[----:B------:R-:W4:Y:S04]  /*29f90*/  LDL.128 R96, [R1+0x2b0] ;  /* 0x0002b00001607983 */ /* 0x000f280000100c00 */
[----:B------:R-:W4:Y:S04]  /*29fa0*/  LDL.128 R100, [R1+0x2a0] ;  /* 0x0002a00001647983 */ /* 0x000f280000100c00 */
[----:B------:R-:W4:Y:S04]  /*29fb0*/  LDL.128 R88, [R1+0x2d0] ;  /* 0x0002d00001587983 */ /* 0x000f280000100c00 */
[----:B------:R-:W4:Y:S04]  /*29fc0*/  LDL.128 R92, [R1+0x2c0] ;  /* 0x0002c000015c7983 */ /* 0x000f280000100c00 */
[----:B------:R-:W4:Y:S01]  /*29fd0*/  LDL.128 R80, [R1+0x2f0] ;  /* 0x0002f00001507983 */ /* 0x000f220000100c00 */
[----:B------:R-:W-:-:S03]  /*29fe0*/  MOV R3, R14 ;  /* 0x0000000e00037202 */ /* 0x000fc60000000f00 */
[----:B------:R-:W4:Y:S04]  /*29ff0*/  LDL.128 R84, [R1+0x2e0] ;  /* 0x0002e00001547983 */ /* 0x000f280000100c00 */
[----:B------:R-:W4:Y:S04]  /*2a000*/  LDL.128 R72, [R1+0x310] ;  /* 0x0003100001487983 */ /* 0x000f280000100c00 */
[----:B------:R-:W4:Y:S04]  /*2a010*/  LDL.128 R76, [R1+0x300] ;  /* 0x00030000014c7983 */ /* 0x000f280000100c00 */
[----:B--2---:R-:W2:Y:S04]  /*2a020*/  LDL.128 R64, [R1+0x330] ;  /* 0x0003300001407983 */ /* 0x004ea80000100c00 */
[----:B------:R-:W2:Y:S04]  /*2a030*/  LDL.128 R68, [R1+0x320] ;  /* 0x0003200001447983 */ /* 0x000ea80000100c00 */
[----:B------:R-:W2:Y:S04]  /*2a040*/  LDL.128 R56, [R1+0x350] ;  /* 0x0003500001387983 */ /* 0x000ea80000100c00 */
[----:B0-----:R-:W2:Y:S04]  /*2a050*/  LDL.128 R60, [R1+0x340] ;  /* 0x00034000013c7983 */ /* 0x001ea80000100c00 */
[----:B------:R-:W2:Y:S01]  /*2a060*/  LDL.128 R48, [R1+0x370] ;  /* 0x0003700001307983 */ /* 0x000ea20000100c00 */
[----:B------:R-:W-:-:S02]  /*2a070*/  MOV R0, R12 ;  /* 0x0000000c00007202 */ /* 0x000fc40000000f00 */
[----:B------:R-:W-:Y:S01]  /*2a080*/  SHF.R.U64 R20, R20, 0x3, RZ ;  /* 0x0000000314147819 */ /* 0x000fe200000012ff */
[----:B------:R-:W2:Y:S01]  /*2a090*/  LDL.128 R52, [R1+0x360] ;  /* 0x0003600001347983 */ /* 0x000ea20000100c00 */
[----:B------:R-:W-:Y:S02]  /*2a0a0*/  LOP3.LUT R150, R151, 0x380, RZ, 0xc0, !PT ;  /* 0x0000038097967812 */ /* 0x000fe400078ec0ff */
[----:B------:R-:W-:Y:S01]  /*2a0b0*/  LOP3.LUT R20, R20, R21, RZ, 0x3c, !PT ;  /* 0x0000001514147212 */ /* 0x000fe200078e3cff */
[----:B------:R-:W2:Y:S01]  /*2a0c0*/  LDL.128 R40, [R1+0x390] ;  /* 0x0003900001287983 */ /* 0x000ea20000100c00 */
[----:B------:R-:W-:Y:S01]  /*2a0d0*/  IMAD.X R21, RZ, RZ, R157, P0 ;  /* 0x000000ffff157224 */ /* 0x000fe200000e069d */
[----:B------:R-:W-:Y:S02]  /*2a0e0*/  IADD3 R137, P0, R156, 0x4020, RZ ;  /* 0x000040209c897810 */ /* 0x000fe40007f1e0ff */
[----:B------:R-:W2:Y:S01]  /*2a0f0*/  LDL.128 R44, [R1+0x380] ;  /* 0x00038000012c7983 */ /* 0x000ea20000100c00 */
[----:B------:R-:W-:-:S02]  /*2a100*/  SHF.R.U64 R150, R150, 0x3, RZ ;  /* 0x0000000396967819 */ /* 0x000fc400000012ff */
[----:B------:R-:W-:Y:S01]  /*2a110*/  LOP3.LUT R165, R164, 0x380, RZ, 0xc0, !PT ;  /* 0x00000380a4a57812 */ /* 0x000fe200078ec0ff */
[----:B------:R-:W2:Y:S01]  /*2a120*/  LDL.128 R32, [R1+0x3b0] ;  /* 0x0003b00001207983 */ /* 0x000ea20000100c00 */
[----:B------:R-:W-:Y:S02]  /*2a130*/  LOP3.LUT R167, R166, 0x380, RZ, 0xc0, !PT ;  /* 0x00000380a6a77812 */ /* 0x000fe400078ec0ff */
[----:B------:R-:W-:Y:S01]  /*2a140*/  IADD3 R145, P1, R156, 0x4000, RZ ;  /* 0x000040009c917810 */ /* 0x000fe20007f3e0ff */
[----:B-----5:R-:W2:Y:S01]  /*2a150*/  LDL.128 R36, [R1+0x3a0] ;  /* 0x0003a00001247983 */ /* 0x020ea20000100c00 */
[----:B------:R-:W-:-:S03]  /*2a160*/  LOP3.LUT R148, R149, 0x380, RZ, 0xc0, !PT ;  /* 0x0000038095947812 */ /* 0x000fc600078ec0ff */
[----:B------:R-:W2:Y:S04]  /*2a170*/  LDL.128 R24, [R1+0x3d0] ;  /* 0x0003d00001187983 */ /* 0x000ea80000100c00 */
[----:B------:R-:W2:Y:S04]  /*2a180*/  LDL.128 R28, [R1+0x3c0] ;  /* 0x0003c000011c7983 */ /* 0x000ea80000100c00 */
[----:B------:R-:W2:Y:S01]  /*2a190*/  LDL.128 R12, [R1+0x3e0] ;  /* 0x0003e000010c7983 */ /* 0x000ea20000100c00 */
[----:B---3--:R-:W-:Y:S02]  /*2a1a0*/  F2FP.F16.F32.PACK_AB R4, R5, R4 ;  /* 0x000000040504723e */ /* 0x008fe400000000ff */
[----:B------:R-:W-:-:S02]  /*2a1b0*/  F2FP.F16.F32.PACK_AB R5, R7, R6 ;  /* 0x000000060705723e */ /* 0x000fc400000000ff */
[----:B------:R-:W-:Y:S02]  /*2a1c0*/  F2FP.F16.F32.PACK_AB R6, R9, R8 ;  /* 0x000000080906723e */ /* 0x000fe400000000ff */
[----:B------:R-:W-:Y:S01]  /*2a1d0*/  F2FP.F16.F32.PACK_AB R7, R11, R10 ;  /* 0x0000000a0b07723e */ /* 0x000fe200000000ff */
[----:B------:R-:W-:Y:S01]  /*2a1e0*/  BAR.SYNC.DEFER_BLOCKING 0x1, 0x100 ;  /* 0x0044000000007b1d */ /* 0x000fe20000010000 */
[----:B------:R-:W-:Y:S02]  /*2a1f0*/  LOP3.LUT R136, R137, 0x380, RZ, 0xc0, !PT ;  /* 0x0000038089887812 */ /* 0x000fe400078ec0ff */
[----:B------:R-:W-:Y:S02]  /*2a200*/  LOP3.LUT R150, R150, R151, RZ, 0x3c, !PT ;  /* 0x0000009796967212 */ /* 0x000fe400078e3cff */
[----:B------:R-:W-:Y:S02]  /*2a210*/  SHF.R.U64 R165, R165, 0x3, RZ ;  /* 0x00000003a5a57819 */ /* 0x000fe400000012ff */
[----:B------:R-:W-:Y:S01]  /*2a220*/  LOP3.LUT R146, R147, 0x380, RZ, 0xc0, !PT ;  /* 0x0000038093927812 */ /* 0x000fe200078ec0ff */
[----:B------:R-:W3:Y:S01]  /*2a230*/  LDL.128 R8, [R1+0x3f0] ;  /* 0x0003f00001087983 */ /* 0x000ee20000100c00 */
[----:B------:R-:W-:-:S02]  /*2a240*/  SHF.R.U64 R167, R167, 0x3, RZ ;  /* 0x00000003a7a77819 */ /* 0x000fc400000012ff */
[----:B------:R-:W-:Y:S02]  /*2a250*/  LOP3.LUT R144, R145, 0x380, RZ, 0xc0, !PT ;  /* 0x0000038091907812 */ /* 0x000fe400078ec0ff */
[----:B------:R-:W-:Y:S01]  /*2a260*/  SHF.R.U64 R148, R148, 0x3, RZ ;  /* 0x0000000394947819 */ /* 0x000fe200000012ff */
[----:B------:R0:W-:Y:S01]  /*2a270*/  STSM.16.M88.4 [R3], R4 ;  /* 0x0000000403007844 */ /* 0x0001e20000000200 */
[--C-:B------:R-:W-:Y:S01]  /*2a280*/  IMAD.X R151, RZ, RZ, R157.reuse, P6 ;  /* 0x000000ffff977224 */ /* 0x100fe200030e069d */
[----:B------:R-:W-:Y:S02]  /*2a290*/  SHF.R.U64 R136, R136, 0x3, RZ ;  /* 0x0000000388887819 */ /* 0x000fe400000012ff */
[----:B------:R-:W-:Y:S01]  /*2a2a0*/  LOP3.LUT R164, R165, R164, RZ, 0x3c, !PT ;  /* 0x000000a4a5a47212 */ /* 0x000fe200078e3cff */
[----:B------:R-:W-:Y:S01]  /*2a2b0*/  IMAD.X R165, RZ, RZ, R157, P4 ;  /* 0x000000ffffa57224 */ /* 0x000fe200020e069d */
[----:B------:R-:W-:Y:S02]  /*2a2c0*/  SHF.R.U64 R146, R146, 0x3, RZ ;  /* 0x0000000392927819 */ /* 0x000fe400000012ff */
[----:B------:R-:W-:-:S02]  /*2a2d0*/  LOP3.LUT R166, R167, R166, RZ, 0x3c, !PT ;  /* 0x000000a6a7a67212 */ /* 0x000fc400078e3cff */
[----:B------:R-:W-:Y:S02]  /*2a2e0*/  SHF.R.U64 R144, R144, 0x3, RZ ;  /* 0x0000000390907819 */ /* 0x000fe400000012ff */
[----:B------:R-:W-:Y:S01]  /*2a2f0*/  LOP3.LUT R148, R148, R149, RZ, 0x3c, !PT ;  /* 0x0000009594947212 */ /* 0x000fe200078e3cff */
[----:B0-----:R-:W3:Y:S01]  /*2a300*/  LDL.128 R4, [R1+0x400] ;  /* 0x0004000001047983 */ /* 0x001ee20000100c00 */
[----:B------:R-:W-:Y:S02]  /*2a310*/  IADD3 R139, P6, R156, 0x6000, RZ ;  /* 0x000060009c8b7810 */ /* 0x000fe40007fde0ff */
[----:B------:R-:W-:Y:S02]  /*2a320*/  LOP3.LUT R136, R136, R137, RZ, 0x3c, !PT ;  /* 0x0000008988887212 */ /* 0x000fe400078e3cff */
[----:B------:R-:W-:Y:S01]  /*2a330*/  LOP3.LUT R138, R139, 0x380, RZ, 0xc0, !PT ;  /* 0x000003808b8a7812 */ /* 0x000fe200078ec0ff */
[--C-:B------:R-:W-:Y:S01]  /*2a340*/  IMAD.X R137, RZ, RZ, R157.reuse, P0 ;  /* 0x000000ffff897224 */ /* 0x100fe200000e069d */
[C---:B------:R-:W-:Y:S01]  /*2a350*/  IADD3 R143, P4, R156.reuse, 0x4040, RZ ;  /* 0x000040409c8f7810 */ /* 0x040fe20007f9e0ff */
[--C-:B------:R-:W-:Y:S01]  /*2a360*/  IMAD.X R167, RZ, RZ, R157.reuse, P3 ;  /* 0x000000ffffa77224 */ /* 0x100fe200018e069d */
[----:B------:R-:W-:Y:S01]  /*2a370*/  ISETP.NE.U32.AND P0, PT, RZ, UR4, PT ;  /* 0x00000004ff007c0c */ /* 0x000fe2000bf05070 */
[----:B------:R-:W-:Y:S01]  /*2a380*/  IMAD.X R149, RZ, RZ, R157, P5 ;  /* 0x000000ffff957224 */ /* 0x000fe200028e069d */
[----:B------:R-:W-:-:S02]  /*2a390*/  IADD3 R141, P3, R156, 0x4060, RZ ;  /* 0x000040609c8d7810 */ /* 0x000fc40007f7e0ff */
[----:B------:R-:W-:Y:S02]  /*2a3a0*/  SHF.R.U64 R138, R138, 0x3, RZ ;  /* 0x000000038a8a7819 */ /* 0x000fe400000012ff */
[----:B------:R-:W-:Y:S01]  /*2a3b0*/  LOP3.LUT R146, R146, R147, RZ, 0x3c, !PT ;  /* 0x0000009392927212 */ /* 0x000fe200078e3cff */
[--C-:B------:R-:W-:Y:S01]  /*2a3c0*/  IMAD.X R147, RZ, RZ, R157.reuse, P2 ;  /* 0x000000ffff937224 */ /* 0x100fe200010e069d */
[----:B------:R-:W-:Y:S01]  /*2a3d0*/  LOP3.LUT R144, R144, R145, RZ, 0x3c, !PT ;  /* 0x0000009190907212 */ /* 0x000fe200078e3cff */
[----:B------:R-:W-:Y:S01]  /*2a3e0*/  IMAD.X R145, RZ, RZ, R157, P1 ;  /* 0x000000ffff917224 */ /* 0x000fe200008e069d */
[C---:B------:R-:W-:Y:S02]  /*2a3f0*/  IADD3 R173, P5, R156.reuse, 0x6020, RZ ;  /* 0x000060209cad7810 */ /* 0x040fe40007fbe0ff */
[----:B------:R-:W-:Y:S02]  /*2a400*/  LOP3.LUT R142, R143, 0x380, RZ, 0xc0, !PT ;  /* 0x000003808f8e7812 */ /* 0x000fe400078ec0ff */
[----:B------:R-:W-:-:S02]  /*2a410*/  IADD3 R169, P2, R156, 0x6040, RZ ;  /* 0x000060409ca97810 */ /* 0x000fc40007f5e0ff */
[----:B------:R-:W-:Y:S01]  /*2a420*/  ISETP.NE.AND.EX P0, PT, RZ, UR5, PT, P0 ;  /* 0x00000005ff007c0c */ /* 0x000fe2000bf05300 */
[----:B------:R-:W-:Y:S01]  /*2a430*/  ULDC.64 UR4, c[0x0][0xd08] ;  /* 0x0003420000047ab9 */ /* 0x000fe20000000a00 */
[----:B------:R-:W-:Y:S02]  /*2a440*/  LOP3.LUT R140, R141, 0x380, RZ, 0xc0, !PT ;  /* 0x000003808d8c7812 */ /* 0x000fe400078ec0ff */
[----:B------:R-:W-:Y:S01]  /*2a450*/  LOP3.LUT R138, R138, R139, RZ, 0x3c, !PT ;  /* 0x0000008b8a8a7212 */ /* 0x000fe200078e3cff */
[----:B------:R-:W-:Y:S01]  /*2a460*/  IMAD.X R139, RZ, RZ, R157, P6 ;  /* 0x000000ffff8b7224 */ /* 0x000fe200030e069d */
[----:B------:R-:W-:Y:S02]  /*2a470*/  IADD3 R171, P1, R156, 0x6060, RZ ;  /* 0x000060609cab7810 */ /* 0x000fe40007f3e0ff */
[----:B------:R-:W-:Y:S02]  /*2a480*/  LOP3.LUT R172, R173, 0x380, RZ, 0xc0, !PT ;  /* 0x00000380adac7812 */ /* 0x000fe400078ec0ff */
[----:B----4-:R-:W-:-:S02]  /*2a490*/  F2FP.F16.F32.PACK_AB R132, R133, R132 ;  /* 0x000000848584723e */ /* 0x010fc400000000ff */
[----:B------:R-:W-:Y:S02]  /*2a4a0*/  ISETP.NE.U32.AND P6, PT, RZ, UR4, PT ;  /* 0x00000004ff007c0c */ /* 0x000fe4000bfc5070 */
[----:B------:R-:W-:Y:S02]  /*2a4b0*/  SHF.R.U64 R142, R142, 0x3, RZ ;  /* 0x000000038e8e7819 */ /* 0x000fe400000012ff */
[----:B------:R-:W-:Y:S02]  /*2a4c0*/  LOP3.LUT R168, R169, 0x380, RZ, 0xc0, !PT ;  /* 0x00000380a9a87812 */ /* 0x000fe400078ec0ff */
[----:B------:R-:W-:Y:S02]  /*2a4d0*/  F2FP.F16.F32.PACK_AB R133, R135, R134 ;  /* 0x000000868785723e */ /* 0x000fe400000000ff */
[----:B------:R-:W-:Y:S02]  /*2a4e0*/  F2FP.F16.F32.PACK_AB R120, R121, R120 ;  /* 0x000000787978723e */ /* 0x000fe400000000ff */
[----:B------:R-:W-:-:S02]  /*2a4f0*/  SHF.R.U64 R140, R140, 0x3, RZ ;  /* 0x000000038c8c7819 */ /* 0x000fc400000012ff */
[----:B------:R-:W-:Y:S02]  /*2a500*/  LOP3.LUT R170, R171, 0x380, RZ, 0xc0, !PT ;  /* 0x00000380abaa7812 */ /* 0x000fe400078ec0ff */
[----:B------:R-:W-:Y:S02]  /*2a510*/  F2FP.F16.F32.PACK_AB R134, R125, R124 ;  /* 0x0000007c7d86723e */ /* 0x000fe400000000ff */
[----:B------:R-:W-:Y:S02]  /*2a520*/  F2FP.F16.F32.PACK_AB R135, R127, R126 ;  /* 0x0000007e7f87723e */ /* 0x000fe400000000ff */
[----:B------:R-:W-:Y:S02]  /*2a530*/  F2FP.F16.F32.PACK_AB R121, R123, R122 ;  /* 0x0000007a7b79723e */ /* 0x000fe400000000ff */
[----:B------:R-:W-:Y:S02]  /*2a540*/  F2FP.F16.F32.PACK_AB R128, R129, R128 ;  /* 0x000000808180723e */ /* 0x000fe400000000ff */
[----:B------:R-:W-:-:S02]  /*2a550*/  MOV R20, R20 ;  /* 0x0000001400147202 */ /* 0x000fc40000000f00 */
[----:B------:R-:W-:Y:S02]  /*2a560*/  F2FP.F16.F32.PACK_AB R122, R117, R116 ;  /* 0x00000074757a723e */ /* 0x000fe400000000ff */
[----:B------:R-:W-:Y:S02]  /*2a570*/  F2FP.F16.F32.PACK_AB R123, R119, R118 ;  /* 0x00000076777b723e */ /* 0x000fe400000000ff */
[----:B------:R-:W-:Y:S02]  /*2a580*/  F2FP.F16.F32.PACK_AB R129, R131, R130 ;  /* 0x000000828381723e */ /* 0x000fe400000000ff */
[----:B------:R-:W-:Y:S02]  /*2a590*/  F2FP.F16.F32.PACK_AB R104, R105, R104 ;  /* 0x000000686968723e */ /* 0x000fe400000000ff */
[----:B------:R-:W-:Y:S02]  /*2a5a0*/  SHF.R.U64 R172, R172, 0x3, RZ ;  /* 0x00000003acac7819 */ /* 0x000fe400000012ff */
[----:B------:R-:W-:-:S02]  /*2a5b0*/  MOV R164, R164 ;  /* 0x000000a400a47202 */ /* 0x000fc40000000f00 */
[----:B------:R-:W-:Y:S02]  /*2a5c0*/  F2FP.F16.F32.PACK_AB R130, R109, R108 ;  /* 0x0000006c6d82723e */ /* 0x000fe400000000ff */
[----:B------:R-:W-:Y:S02]  /*2a5d0*/  F2FP.F16.F32.PACK_AB R131, R111, R110 ;  /* 0x0000006e6f83723e */ /* 0x000fe400000000ff */
[----:B------:R-:W-:Y:S02]  /*2a5e0*/  F2FP.F16.F32.PACK_AB R105, R107, R106 ;  /* 0x0000006a6b69723e */ /* 0x000fe400000000ff */
[----:B------:R-:W-:Y:S02]  /*2a5f0*/  F2FP.F16.F32.PACK_AB R96, R97, R96 ;  /* 0x000000606160723e */ /* 0x000fe400000000ff */
[----:B------:R-:W-:Y:S02]  /*2a600*/  ISETP.NE.AND.EX P6, PT, RZ, UR5, PT, P6 ;  /* 0x00000005ff007c0c */ /* 0x000fe4000bfc5360 */
[----:B------:R-:W-:Y:S01]  /*2a610*/  LOP3.LUT R142, R142, R143, RZ, 0x3c, !PT ;  /* 0x0000008f8e8e7212 */ /* 0x000fe200078e3cff */
[----:B------:R-:W-:Y:S01]  /*2a620*/  IMAD.X R143, RZ, RZ, R157, P4 ;  /* 0x000000ffff8f7224 */ /* 0x000fe200020e069d */
[----:B------:R-:W-:-:S02]  /*2a630*/  SHF.R.U64 R168, R168, 0x3, RZ ;  /* 0x00000003a8a87819 */ /* 0x000fc400000012ff */
[----:B------:R-:W-:Y:S02]  /*2a640*/  MOV R166, R166 ;  /* 0x000000a600a67202 */ /* 0x000fe40000000f00 */
[----:B------:R-:W-:Y:S02]  /*2a650*/  F2FP.F16.F32.PACK_AB R106, R101, R100 ;  /* 0x00000064656a723e */ /* 0x000fe400000000ff */
[----:B------:R-:W-:Y:S02]  /*2a660*/  F2FP.F16.F32.PACK_AB R107, R103, R102 ;  /* 0x00000066676b723e */ /* 0x000fe400000000ff */
[----:B------:R-:W-:Y:S02]  /*2a670*/  F2FP.F16.F32.PACK_AB R97, R99, R98 ;  /* 0x000000626361723e */ /* 0x000fe400000000ff */
[----:B------:R-:W-:Y:S01]  /*2a680*/  F2FP.F16.F32.PACK_AB R88, R89, R88 ;  /* 0x000000585958723e */ /* 0x000fe200000000ff */
[----:B------:R-:W-:Y:S01]  /*2a690*/  STSM.16.M88.4 [R0], R132 ;  /* 0x0000008400007844 */ /* 0x000fe20000000200 */
        /* <DEDUP_REMOVED lines=13> */
[----:B------:R-:W-:Y:S01]  /*2a770*/  F2FP.F16.F32.PACK_AB R72, R73, R72 ;  /* 0x000000484948723e */ /* 0x000fe200000000ff */
[----:B------:R-:W-:Y:S01]  /*2a780*/  STSM.16.M88.4 [R164], R128 ;  /* 0x00000080a4007844 */ /* 0x000fe20000000200 */
[----:B------:R-:W-:Y:S01]  /*2a790*/  LOP3.LUT R172, R172, R173, RZ, 0x3c, !PT ;  /* 0x000000adacac7212 */ /* 0x000fe200078e3cff */
[----:B------:R-:W-:Y:S01]  /*2a7a0*/  IMAD.X R173, RZ, RZ, R157, P5 ;  /* 0x000000ffffad7224 */ /* 0x000fe200028e069d */
[----:B------:R-:W-:-:S02]  /*2a7b0*/  MOV R146, R146 ;  /* 0x0000009200927202 */ /* 0x000fc40000000f00 */
[----:B------:R-:W-:Y:S01]  /*2a7c0*/  F2FP.F16.F32.PACK_AB R82, R77, R76 ;  /* 0x0000004c4d52723e */ /* 0x000fe200000000ff */
[----:B0-----:R-:W0:Y:S01]  /*2a7d0*/  LDC.64 R20, c[0x0][0xd00] ;  /* 0x00034000ff147b82 */ /* 0x001e220000000a00 */
[----:B------:R-:W-:Y:S02]  /*2a7e0*/  F2FP.F16.F32.PACK_AB R83, R79, R78 ;  /* 0x0000004e4f53723e */ /* 0x000fe400000000ff */
[----:B------:R-:W-:Y:S02]  /*2a7f0*/  F2FP.F16.F32.PACK_AB R73, R75, R74 ;  /* 0x0000004a4b49723e */ /* 0x000fe400000000ff */
[----:B--2---:R-:W-:Y:S01]  /*2a800*/  F2FP.F16.F32.PACK_AB R64, R65, R64 ;  /* 0x000000404140723e */ /* 0x004fe200000000ff */
[----:B------:R-:W-:Y:S01]  /*2a810*/  STSM.16.M88.4 [R166], R104 ;  /* 0x00000068a6007844 */ /* 0x000fe20000000200 */
[----:B------:R-:W-:Y:S01]  /*2a820*/  LOP3.LUT R168, R168, R169, RZ, 0x3c, !PT ;  /* 0x000000a9a8a87212 */ /* 0x000fe200078e3cff */
[----:B------:R-:W-:Y:S01]  /*2a830*/  IMAD.X R169, RZ, RZ, R157, P2 ;  /* 0x000000ffffa97224 */ /* 0x000fe200010e069d */
        /* <DEDUP_REMOVED lines=32> */
[----:B------:R-:W-:Y:S02]  /*2aa40*/  MOV R172, R172 ;  /* 0x000000ac00ac7202 */ /* 0x000fe40000000f00 */
[----:B------:R-:W-:Y:S02]  /*2aa50*/  F2FP.F16.F32.PACK_AB R34, R29, R28 ;  /* 0x0000001c1d22723e */ /* 0x000fe400000000ff */
[----:B------:R-:W-:Y:S02]  /*2aa60*/  F2FP.F16.F32.PACK_AB R35, R31, R30 ;  /* 0x0000001e1f23723e */ /* 0x000fe400000000ff */
[----:B------:R-:W-:Y:S01]  /*2aa70*/  F2FP.F16.F32.PACK_AB R25, R27, R26 ;  /* 0x0000001a1b19723e */ /* 0x000fe200000000ff */
[----:B------:R-:W-:Y:S01]  /*2aa80*/  STSM.16.M88.4 [R142], R56 ;  /* 0x000000388e007844 */ /* 0x000fe20000000200 */
[----:B------:R-:W-:-:S02]  /*2aa90*/  MOV R168, R168 ;  /* 0x000000a800a87202 */ /* 0x000fc40000000f00 */
[----:B------:R-:W-:Y:S02]  /*2aaa0*/  F2FP.F16.F32.PACK_AB R26, R13, R12 ;  /* 0x0000000c0d1a723e */ /* 0x000fe400000000ff */
[----:B------:R-:W-:Y:S01]  /*2aab0*/  F2FP.F16.F32.PACK_AB R27, R15, R14 ;  /* 0x0000000e0f1b723e */ /* 0x000fe200000000ff */
[----:B------:R-:W-:Y:S01]  /*2aac0*/  STSM.16.M88.4 [R140], R48 ;  /* 0x000000308c007844 */ /* 0x000fe20000000200 */
[----:B------:R-:W-:-:S03]  /*2aad0*/  MOV R170, R170 ;  /* 0x000000aa00aa7202 */ /* 0x000fc60000000f00 */
[----:B------:R-:W-:Y:S04]  /*2aae0*/  STSM.16.M88.4 [R138], R40 ;  /* 0x000000288a007844 */ /* 0x000fe80000000200 */
[----:B------:R-:W-:Y:S04]  /*2aaf0*/  STSM.16.M88.4 [R172], R32 ;  /* 0x00000020ac007844 */ /* 0x000fe80000000200 */
[----:B------:R2:W-:Y:S01]  /*2ab00*/  STSM.16.M88.4 [R168], R24 ;  /* 0x00000018a8007844 */ /* 0x0005e20000000200 */
[----:B------:R-:W-:Y:S01]  /*2ab10*/  ULDC UR4, c[0x0][0xb88] ;  /* 0x0002e20000047ab9 */ /* 0x000fe20000000800 */
[----:B------:R-:W-:-:S02]  /*2ab20*/  IMAD.MOV.U32 R76, RZ, RZ, RZ ;  /* 0x000000ffff4c7224 */ /* 0x000fc400078e00ff */
[----:B------:R-:W-:Y:S01]  /*2ab30*/  IMAD.U32 R22, RZ, RZ, UR4 ;  /* 0x00000004ff167e24 */ /* 0x000fe2000f8e00ff */
[----:B---3--:R-:W-:Y:S02]  /*2ab40*/  F2FP.F16.F32.PACK_AB R8, R9, R8 ;  /* 0x000000080908723e */ /* 0x008fe400000000ff */
[----:B------:R-:W-:Y:S02]  /*2ab50*/  F2FP.F16.F32.PACK_AB R9, R11, R10 ;  /* 0x0000000a0b09723e */ /* 0x000fe400000000ff */
[----:B------:R-:W-:Y:S02]  /*2ab60*/  F2FP.F16.F32.PACK_AB R10, R5, R4 ;  /* 0x00000004050a723e */ /* 0x000fe400000000ff */
[----:B------:R-:W-:Y:S02]  /*2ab70*/  F2FP.F16.F32.PACK_AB R11, R7, R6 ;  /* 0x00000006070b723e */ /* 0x000fe400000000ff */
[----:B------:R-:W3:Y:S03]  /*2ab80*/  @P6 LDC.64 R6, c[0x0][0xd08] ;  /* 0x00034200ff066b82 */ /* 0x000ee60000000a00 */
[----:B------:R4:W-:Y:S01]  /*2ab90*/  STSM.16.M88.4 [R170], R8 ;  /* 0x00000008aa007844 */ /* 0x0009e20000000200 */
[----:B0-----:R-:W-:-:S04]  /*2aba0*/  IMAD.WIDE R4, R219, 0x4, R20 ;  /* 0x00000004db047825 */ /* 0x001fc800078e0214 */
[----:B------:R-:W-:Y:S01]  /*2abb0*/  BAR.SYNC.DEFER_BLOCKING 0x1, 0x100 ;  /* 0x0044000000007b1d */ /* 0x000fe20000010000 */
[----:B---3--:R-:W-:-:S05]  /*2abc0*/  @P6 IMAD.WIDE R6, R219, 0x4, R6 ;  /* 0x00000004db066825 */ /* 0x008fca00078e0206 */
[----:B------:R0:W5:Y:S04]  /*2abd0*/  @P0 LDG.E R76, desc[UR46][R4.64] ;  /* 0x0000002e044c0981 */ /* 0x000168000c1e1900 */
[----:B------:R0:W5:Y:S01]  /*2abe0*/  @P6 LDG.E R22, desc[UR46][R6.64] ;  /* 0x0000002e06166981 */ /* 0x000162000c1e1900 */
[----:B------:R-:W-:Y:S02]  /*2abf0*/  IMAD R20, R220, 0x40, R215 ;  /* 0x00000040dc147824 */ /* 0x000fe400078e02d7 */
[----:B------:R-:W-:-:S04]  /*2ac00*/  IMAD.MOV.U32 R21, RZ, RZ, 0x2 ;  /* 0x00000002ff157424 */ /* 0x000fc800078e00ff */
[----:B------:R-:W-:-:S03]  /*2ac10*/  IMAD.WIDE R20, R20, R21, UR44 ;  /* 0x0000002c14147e25 */ /* 0x000fc6000f8e0215 */
[C---:B------:R-:W-:Y:S02]  /*2ac20*/  IADD3 R3, P1, R20.reuse, 0x1000, RZ ;  /* 0x0000100014037810 */ /* 0x040fe40007f3e0ff */
[C---:B------:R-:W-:Y:S02]  /*2ac30*/  IADD3 R13, P2, R20.reuse, 0x2000, RZ ;  /* 0x00002000140d7810 */ /* 0x040fe40007f5e0ff */
[C---:B--2---:R-:W-:Y:S02]  /*2ac40*/  IADD3 R25, P3, R20.reuse, 0x3000, RZ ;  /* 0x0000300014197810 */ /* 0x044fe40007f7e0ff */
        /* <DEDUP_REMOVED lines=9> */
[----:B------:R-:W-:Y:S01]  /*2ace0*/  IADD3 R33, P5, R20, 0x5000, RZ ;  /* 0x0000500014217810 */ /* 0x000fe20007fbe0ff */
[--C-:B----4-:R-:W-:Y:S01]  /*2acf0*/  IMAD.X R11, RZ, RZ, R21.reuse, P1 ;  /* 0x000000ffff0b7224 */ /* 0x110fe200008e0615 */
        /* <DEDUP_REMOVED lines=36> */
.L_x_6891:
[----:B------:R-:W2:Y:S01]  /*2af40*/  LDL R3, [R1+0x414] ;  /* 0x0004140001037983 */ /* 0x000ea20000100800 */
[--C-:B------:R-:W-:Y:S01]  /*2af50*/  IMAD.X R37, RZ, RZ, R21.reuse, P1 ;  /* 0x000000ffff257224 */ /* 0x100fe200008e0615 */
[----:B------:R-:W-:Y:S01]  /*2af60*/  IADD3 R61, P1, R20, 0xc000, RZ ;  /* 0x0000c000143d7810 */ /* 0x000fe20007f3e0ff */
[--C-:B------:R-:W-:Y:S01]  /*2af70*/  IMAD.X R41, RZ, RZ, R21.reuse, P2 ;  /* 0x000000ffff297224 */ /* 0x100fe200010e0615 */
[----:B------:R-:W-:Y:S01]  /*2af80*/  ISETP.NE.AND P6, PT, R0, RZ, PT ;  /* 0x000000ff0000720c */ /* 0x000fe20003fc5270 */
[--C-:B------:R-:W-:Y:S01]  /*2af90*/  IMAD.X R45, RZ, RZ, R21.reuse, P3 ;  /* 0x000000ffff2d7224 */ /* 0x100fe200018e0615 */
[----:B------:R-:W-:Y:S01]  /*2afa0*/  LOP3.LUT R60, R61, 0x380, RZ, 0xc0, !PT ;  /* 0x000003803d3c7812 */ /* 0x000fe200078ec0ff */
[--C-:B------:R-:W-:Y:S01]  /*2afb0*/  IMAD.X R49, RZ, RZ, R21.reuse, P4 ;  /* 0x000000ffff317224 */ /* 0x100fe200020e0615 */
[----:B------:R-:W-:Y:S01]  /*2afc0*/  IADD3 R65, P2, R20, 0xd000, RZ ;  /* 0x0000d00014417810 */ /* 0x000fe20007f5e0ff */
[--C-:B------:R-:W-:Y:S01]  /*2afd0*/  IMAD.X R33, RZ, RZ, R21.reuse, P6 ;  /* 0x000000ffff217224 */ /* 0x100fe200030e0615 */
[----:B------:R-:W-:Y:S01]  /*2afe0*/  SHF.R.U64 R60, R60, 0x3, RZ ;  /* 0x000000033c3c7819 */ /* 0x000fe200000012ff */
[----:B------:R-:W-:Y:S01]  /*2aff0*/  IMAD.X R53, RZ, RZ, R21, P5 ;  /* 0x000000ffff357224 */ /* 0x000fe200028e0615 */
[----:B------:R-:W-:-:S02]  /*2b000*/  IADD3 R57, P6, R20, 0xb000, RZ ;  /* 0x0000b00014397810 */ /* 0x000fc40007fde0ff */
[----:B------:R-:W-:Y:S01]  /*2b010*/  LOP3.LUT R60, R60, R61, RZ, 0x3c, !PT ;  /* 0x0000003d3c3c7212 */ /* 0x000fe200078e3cff */
[----:B------:R-:W-:Y:S01]  /*2b020*/  IMAD.X R61, RZ, RZ, R21, P1 ;  /* 0x000000ffff3d7224 */ /* 0x000fe200008e0615 */
[C---:B------:R-:W-:Y:S02]  /*2b030*/  IADD3 R69, P3, R20.reuse, 0xe000, RZ ;  /* 0x0000e00014457810 */ /* 0x040fe40007f7e0ff */
        /* <DEDUP_REMOVED lines=14> */
[----:B------:R-:W-:Y:S01]  /*2b120*/  IMAD.X R69, RZ, RZ, R21, P3 ;  /* 0x000000ffff457224 */ /* 0x000fe200018e0615 */
[----:B------:R-:W-:-:S02]  /*2b130*/  SHF.R.S32.HI R79, RZ, 0x1f, R216 ;  /* 0x0000001fff4f7819 */ /* 0x000fc400000114d8 */
[----:B------:R-:W-:Y:S02]  /*2b140*/  SEL R77, R219, RZ, !P0 ;  /* 0x000000ffdb4d7207 */ /* 0x000fe40004000000 */
[----:B------:R-:W-:Y:S02]  /*2b150*/  SEL R78, R78, RZ, !P0 ;  /* 0x000000ff4e4e7207 */ /* 0x000fe40004000000 */
[----:B-----5:R-:W-:Y:S01]  /*2b160*/  SHF.R.S32.HI R81, RZ, 0x1f, R76 ;  /* 0x0000001fff517819 */ /* 0x020fe2000001144c */
[----:B--2---:R0:W2:Y:S02]  /*2b170*/  SHFL.IDX PT, R4, R3, RZ, 0x1f ;  /* 0x00001fff03047589 */ /* 0x0040a400000e0000 */
[----:B0-----:R-:W-:Y:S02]  /*2b180*/  IADD3 R3, P4, R20, 0xf000, RZ ;  /* 0x0000f00014037810 */ /* 0x001fe40007f9e0ff */
[----:B------:R-:W-:Y:S02]  /*2b190*/  LOP3.LUT R20, R5, R20, RZ, 0x3c, !PT ;  /* 0x0000001405147212 */ /* 0x000fe400078e3cff */
[----:B------:R-:W-:Y:S01]  /*2b1a0*/  LOP3.LUT R0, R3, 0x380, RZ, 0xc0, !PT ;  /* 0x0000038003007812 */ /* 0x000fe200078ec0ff */
[----:B------:R-:W-:-:S03]  /*2b1b0*/  IMAD.X R73, RZ, RZ, R21, P4 ;  /* 0x000000ffff497224 */ /* 0x000fc600020e0615 */
[----:B------:R-:W-:-:S04]  /*2b1c0*/  SHF.R.U64 R0, R0, 0x3, RZ ;  /* 0x0000000300007819 */ /* 0x000fc800000012ff */
[----:B------:R-:W-:Y:S02]  /*2b1d0*/  LOP3.LUT R72, R0, R3, RZ, 0x3c, !PT ;  /* 0x0000000300487212 */ /* 0x000fe400078e3cff */
[----:B--2---:R-:W-:-:S13]  /*2b1e0*/  ISETP.NE.AND P1, PT, R4, RZ, PT ;  /* 0x000000ff0400720c */ /* 0x004fda0003f25270 */
[----:B------:R-:W-:Y:S05]  /*2b1f0*/  @P1 BRA `(.L_x_6892) ;  /* 0x0000000000cc1947 */ /* 0x000fea0003800000 */
[----:B------:R-:W2:Y:S01]  /*2b200*/  LDL R9, [R1+0x430] ;  /* 0x0004300001097983 */ /* 0x000ea20000100800 */
[----:B------:R-:W0:Y:S03]  /*2b210*/  LDC R6, c[0x0][0xce8] ;  /* 0x00033a00ff067b82 */ /* 0x000e260000000800 */
[----:B------:R-:W3:Y:S04]  /*2b220*/  LDL R7, [R1+0x440] ;  /* 0x0004400001077983 */ /* 0x000ee80000100800 */
[----:B------:R-:W4:Y:S01]  /*2b230*/  LDL R8, [R1+0x448] ;  /* 0x0004480001087983 */ /* 0x000f220000100800 */
[----:B------:R-:W-:Y:S01]  /*2b240*/  IMAD.IADD R14, R192, 0x1, R194 ;  /* 0x00000001c00e7824 */ /* 0x000fe200078e02c2 */
[----:B------:R-:W-:Y:S01]  /*2b250*/  ULDC.64 UR4, c[0x0][0xc90] ;  /* 0x0003240000047ab9 */ /* 0x000fe20000000a00 */
[----:B0-----:R-:W-:Y:S01]  /*2b260*/  IMAD R31, R22, R6, RZ ;  /* 0x00000006161f7224 */ /* 0x001fe200078e02ff */
[----:B------:R-:W-:Y:S01]  /*2b270*/  ISETP.NE.AND P2, PT, R6, 0x1, PT ;  /* 0x000000010600780c */ /* 0x000fe20003f45270 */
[----:B------:R-:W-:-:S02]  /*2b280*/  IMAD R3, R79, UR4, RZ ;  /* 0x000000044f037c24 */ /* 0x000fc4000f8e02ff */
[----:B------:R-:W-:Y:S02]  /*2b290*/  IMAD.MOV.U32 R4, RZ, RZ, R76 ;  /* 0x000000ffff047224 */ /* 0x000fe400078e004c */
[----:B------:R-:W-:Y:S02]  /*2b2a0*/  IMAD.MOV.U32 R5, RZ, RZ, R81 ;  /* 0x000000ffff057224 */ /* 0x000fe400078e0051 */
[C---:B------:R-:W-:Y:S02]  /*2b2b0*/  IMAD R3, R216.reuse, UR5, R3 ;  /* 0x00000005d8037c24 */ /* 0x040fe4000f8e0203 */
[----:B------:R-:W-:Y:S01]  /*2b2c0*/  IMAD.WIDE.U32 R4, R216, UR4, R4 ;  /* 0x00000004d8047c25 */ /* 0x000fe2000f8e0004 */
[----:B------:R-:W-:-:S03]  /*2b2d0*/  ULDC.64 UR4, c[0x0][0xc98] ;  /* 0x0003260000047ab9 */ /* 0x000fc60000000a00 */
[----:B--2---:R-:W-:-:S05]  /*2b2e0*/  IMAD.MOV R0, RZ, RZ, -R9 ;  /* 0x000000ffff007224 */ /* 0x004fca00078e0a09 */
[----:B---3--:R-:W-:Y:S02]  /*2b2f0*/  ISETP.NE.AND P0, PT, R7, R0, PT ;  /* 0x000000000700720c */ /* 0x008fe40003f05270 */
[----:B------:R-:W0:Y:S02]  /*2b300*/  @P2 LDC R0, c[0x0][0xcec] ;  /* 0x00033b00ff002b82 */ /* 0x000e240000000800 */
[----:B------:R-:W-:-:S06]  /*2b310*/  ISETP.GE.OR P1, PT, R14, R31, P0 ;  /* 0x0000001f0e00720c */ /* 0x000fcc0000726670 */
[----:B------:R-:W2:Y:S07]  /*2b320*/  @P2 LDC R7, c[0x0][0xcf0] ;  /* 0x00033c00ff072b82 */ /* 0x000eae0000000800 */
[----:B------:R-:W3:Y:S01]  /*2b330*/  @!P1 LDL R27, [R1+0x1f0] ;  /* 0x0001f000011b9983 */ /* 0x000ee20000100800 */
[----:B----4-:R-:W-:Y:S02]  /*2b340*/  IMAD.IADD R9, R8, 0x1, R194 ;  /* 0x0000000108097824 */ /* 0x010fe400078e02c2 */
[----:B------:R-:W-:-:S02]  /*2b350*/  IMAD.IADD R5, R5, 0x1, R3 ;  /* 0x0000000105057824 */ /* 0x000fc400078e0203 */
[----:B------:R-:W-:Y:S02]  /*2b360*/  IMAD.MOV.U32 R15, RZ, RZ, R9 ;  /* 0x000000ffff0f7224 */ /* 0x000fe400078e0009 */
[----:B------:R-:W-:-:S04]  /*2b370*/  IMAD.WIDE.U32 R4, R77, UR4, R4 ;  /* 0x000000044d047c25 */ /* 0x000fc8000f8e0004 */
[----:B0-----:R-:W-:-:S05]  /*2b380*/  @P2 IMAD.HI.U32 R0, R9, R0, RZ ;  /* 0x0000000009002227 */ /* 0x001fca00078e00ff */
        /* <DEDUP_REMOVED lines=20> */
[----:B------:R-:W3:Y:S04]  /*2b4d0*/  SHFL.IDX PT, R7, R9, RZ, 0x1c1f ;  /* 0x001c1fff09077589 */ /* 0x000ee800000e0000 */
[----:B---3--:R-:W-:Y:S04]  /*2b4e0*/  @!P1 ST.E desc[UR46][R6.64], R27 ;  /* 0x0000001b06009985 */ /* 0x008fe8000c10192e */
[----:B------:R-:W2:Y:S04]  /*2b4f0*/  @!P0 LDL R3, [R1+0x1f4] ;  /* 0x0001f40001038983 */ /* 0x000ea80000100800 */
[----:B------:R-:W-:Y:S04]  /*2b500*/  SHFL.IDX PT, R4, R8, 0x1, 0x1c1f ;  /* 0x003c1f0008047f89 */ /* 0x000fe800000e0000 */
[----:B------:R-:W2:Y:S04]  /*2b510*/  SHFL.IDX PT, R5, R9, 0x1, 0x1c1f ;  /* 0x003c1f0009057f89 */ /* 0x000ea800000e0000 */
[----:B--2---:R0:W-:Y:S02]  /*2b520*/  @!P0 ST.E desc[UR46][R4.64], R3 ;  /* 0x0000000304008985 */ /* 0x0041e4000c10192e */
.L_x_6892:
[----:B------:R-:W2:Y:S01]  /*2b530*/  LDL R80, [R1+0x424] ;  /* 0x0004240001507983 */ /* 0x000ea20000100800 */
[----:B------:R-:W3:Y:S01]  /*2b540*/  LDC R83, c[0x0][0xce8] ;  /* 0x00033a00ff537b82 */ /* 0x000ee20000000800 */
[----:B------:R-:W-:Y:S02]  /*2b550*/  ULDC.64 UR4, c[0x0][0xba0] ;  /* 0x0002e80000047ab9 */ /* 0x000fe40000000a00 */
[----:B0-----:R-:W-:Y:S01]  /*2b560*/  IMAD R3, R81, UR4, RZ ;  /* 0x0000000451037c24 */ /* 0x001fe2000f8e02ff */
[----:B------:R0:W5:Y:S04]  /*2b570*/  LD.E.128 R4, desc[UR46][R20.64] ;  /* 0x0000002e14047980 */ /* 0x000168000c101d00 */
[----:B------:R-:W4:Y:S01]  /*2b580*/  LDC R0, c[0x0][0xbc8] ;  /* 0x0002f200ff007b82 */ /* 0x000f220000000800 */
[----:B------:R-:W5:Y:S04]  /*2b590*/  LD.E.128 R8, desc[UR46][R10.64] ;  /* 0x0000002e0a087980 */ /* 0x000f68000c101d00 */
[----:B------:R-:W5:Y:S04]  /*2b5a0*/  LD.E.128 R12, desc[UR46][R12.64] ;  /* 0x0000002e0c0c7980 */ /* 0x000f68000c101d00 */
[----:B------:R-:W5:Y:S04]  /*2b5b0*/  LD.E.128 R24, desc[UR46][R24.64] ;  /* 0x0000002e18187980 */ /* 0x000f68000c101d00 */
[----:B------:R-:W5:Y:S01]  /*2b5c0*/  LD.E.128 R28, desc[UR46][R28.64] ;  /* 0x0000002e1c1c7980 */ /* 0x000f62000c101d00 */
[----:B---3--:R-:W-:Y:S01]  /*2b5d0*/  ISETP.NE.AND P1, PT, R83, 0x1, PT ;  /* 0x000000015300780c */ /* 0x008fe20003f25270 */
[----:B------:R-:W-:-:S02]  /*2b5e0*/  IMAD R3, R76, UR5, R3 ;  /* 0x000000054c037c24 */ /* 0x000fc4000f8e0203 */
[----:B------:R-:W5:Y:S04]  /*2b5f0*/  LD.E.128 R32, desc[UR46][R32.64] ;  /* 0x0000002e20207980 */ /* 0x000f68000c101d00 */
[----:B------:R-:W5:Y:S04]  /*2b600*/  LD.E.128 R36, desc[UR46][R36.64] ;  /* 0x0000002e24247980 */ /* 0x000f68000c101d00 */
[----:B------:R-:W5:Y:S02]  /*2b610*/  LD.E.128 R40, desc[UR46][R40.64] ;  /* 0x0000002e28287980 */ /* 0x000f64000c101d00 */
[----:B------:R-:W3:Y:S01]  /*2b620*/  @P1 LDC R81, c[0x0][0xcec] ;  /* 0x00033b00ff511b82 */ /* 0x000ee20000000800 */
[----:B0-----:R-:W-:Y:S01]  /*2b630*/  IMAD.WIDE.U32 R20, R76, UR4, RZ ;  /* 0x000000044c147c25 */ /* 0x001fe2000f8e00ff */
[----:B------:R-:W-:Y:S01]  /*2b640*/  ULDC.64 UR4, c[0x0][0xbe8] ;  /* 0x0002fa0000047ab9 */ /* 0x000fe20000000a00 */
[----:B------:R-:W5:Y:S04]  /*2b650*/  LD.E.128 R44, desc[UR46][R44.64] ;  /* 0x0000002e2c2c7980 */ /* 0x000f68000c101d00 */
[----:B------:R-:W5:Y:S01]  /*2b660*/  LD.E.128 R48, desc[UR46][R48.64] ;  /* 0x0000002e30307980 */ /* 0x000f62000c101d00 */
[----:B------:R-:W0:Y:S01]  /*2b670*/  @P1 LDC R85, c[0x0][0xcf0] ;  /* 0x00033c00ff551b82 */ /* 0x000e220000000800 */
[----:B------:R-:W-:-:S02]  /*2b680*/  IMAD.IADD R21, R21, 0x1, R3 ;  /* 0x0000000115157824 */ /* 0x000fc400078e0203 */
[----:B------:R-:W-:Y:S01]  /*2b690*/  IMAD R79, R79, UR4, RZ ;  /* 0x000000044f4f7c24 */ /* 0x000fe2000f8e02ff */
[----:B------:R-:W5:Y:S01]  /*2b6a0*/  LD.E.128 R52, desc[UR46][R52.64] ;  /* 0x0000002e34347980 */ /* 0x000f62000c101d00 */
[----:B------:R-:W-:-:S03]  /*2b6b0*/  IMAD.WIDE.U32 R20, R216, UR4, R20 ;  /* 0x00000004d8147c25 */ /* 0x000fc6000f8e0014 */
[----:B------:R-:W5:Y:S01]  /*2b6c0*/  LD.E.128 R56, desc[UR46][R56.64] ;  /* 0x0000002e38387980 */ /* 0x000f62000c101d00 */
[----:B------:R-:W-:Y:S01]  /*2b6d0*/  IMAD R79, R216, UR5, R79 ;  /* 0x00000005d84f7c24 */ /* 0x000fe2000f8e024f */
[----:B------:R-:W-:Y:S01]  /*2b6e0*/  ULDC.64 UR4, c[0x0][0xbf0] ;  /* 0x0002fc0000047ab9 */ /* 0x000fe20000000a00 */
[-C--:B----4-:R-:W-:Y:S01]  /*2b6f0*/  ISETP.GE.AND P0, PT, R214, R0.reuse, PT ;  /* 0x00000000d600720c */ /* 0x090fe20003f06270 */
[----:B------:R-:W-:Y:S01]  /*2b700*/  IMAD R78, R78, UR4, RZ ;  /* 0x000000044e4e7c24 */ /* 0x000fe2000f8e02ff */
[----:B------:R-:W5:Y:S01]  /*2b710*/  LD.E.128 R60, desc[UR46][R60.64] ;  /* 0x0000002e3c3c7980 */ /* 0x000f62000c101d00 */
[----:B------:R-:W-:Y:S02]  /*2b720*/  IMAD.IADD R21, R21, 0x1, R79 ;  /* 0x0000000115157824 */ /* 0x000fe400078e024f */
[C---:B------:R-:W-:Y:S01]  /*2b730*/  IMAD R79, R77.reuse, UR5, R78 ;  /* 0x000000054d4f7c24 */ /* 0x040fe2000f8e024e */
[----:B------:R-:W5:Y:S01]  /*2b740*/  LD.E.128 R64, desc[UR46][R64.64] ;  /* 0x0000002e40407980 */ /* 0x000f62000c101d00 */
[----:B------:R-:W-:Y:S01]  /*2b750*/  IMAD.WIDE.U32 R20, R77, UR4, R20 ;  /* 0x000000044d147c25 */ /* 0x000fe2000f8e0014 */
[----:B------:R-:W-:Y:S01]  /*2b760*/  SEL R77, RZ, 0xffffffff, P0 ;  /* 0xffffffffff4d7807 */ /* 0x000fe20000000000 */
[----:B------:R-:W-:Y:S01]  /*2b770*/  ULDC.64 UR4, c[0x0][0xbe0] ;  /* 0x0002f80000047ab9 */ /* 0x000fe20000000a00 */
[----:B------:R-:W-:Y:S01]  /*2b780*/  ISETP.GE.AND P0, PT, R213, R0, PT ;  /* 0x00000000d500720c */ /* 0x000fe20003f06270 */
[----:B------:R-:W-:Y:S01]  /*2b790*/  IMAD.IADD R21, R21, 0x1, R79 ;  /* 0x0000000115157824 */ /* 0x000fe200078e024f */
[----:B------:R-:W5:Y:S02]  /*2b7a0*/  LD.E.128 R68, desc[UR46][R68.64] ;  /* 0x0000002e44447980 */ /* 0x000f64000c101d00 */
[----:B------:R-:W-:-:S02]  /*2b7b0*/  SEL R78, RZ, 0xffffffff, P0 ;  /* 0xffffffffff4e7807 */ /* 0x000fc40000000000 */
[----:B------:R-:W-:Y:S01]  /*2b7c0*/  ISETP.GE.AND P0, PT, R212, R0, PT ;  /* 0x00000000d400720c */ /* 0x000fe20003f06270 */
[----:B------:R-:W5:Y:S01]  /*2b7d0*/  LD.E.128 R72, desc[UR46][R72.64] ;  /* 0x0000002e48487980 */ /* 0x000f62000c101d00 */
[----:B------:R-:W-:Y:S01]  /*2b7e0*/  IMAD R87, R22, R83, RZ ;  /* 0x0000005316577224 */ /* 0x000fe200078e02ff */
[----:B------:R-:W-:Y:S01]  /*2b7f0*/  BSSY B1, `(.L_x_6893) ;  /* 0x000005a000017945 */ /* 0x000fe20003800000 */
[----:B------:R-:W-:Y:S01]  /*2b800*/  @!PT LDS RZ, [RZ] ;  /* 0x00000000fffff984 */ /* 0x000fe20000000800 */
[----:B------:R-:W-:Y:S01]  /*2b810*/  @!PT LDS RZ, [RZ] ;  /* 0x00000000fffff984 */ /* 0x000fe20000000800 */
[----:B------:R-:W-:Y:S01]  /*2b820*/  @!PT LDS RZ, [RZ] ;  /* 0x00000000fffff984 */ /* 0x000fe20000000800 */
[----:B------:R-:W-:Y:S01]  /*2b830*/  @!PT LDS RZ, [RZ] ;  /* 0x00000000fffff984 */ /* 0x000fe20000000800 */
[----:B------:R4:W-:Y:S06]  /*2b840*/  MEMBAR.ALL.CTA ;  /* 0x0000000000007992 */ /* 0x0009ec0000008000 */
[----:B----4-:R-:W4:Y:S01]  /*2b850*/  FENCE.VIEW.ASYNC.S ;  /* 0x00000000000073c6 */ /* 0x010f220000000000 */
[----:B--2---:R-:W-:-:S04]  /*2b860*/  IMAD R3, R80, 0x20, R220 ;  /* 0x0000002050037824 */ /* 0x004fc800078e02dc */
[----:B------:R-:W-:Y:S02]  /*2b870*/  IMAD.IADD R80, R194, 0x1, R3 ;  /* 0x00000001c2507824 */ /* 0x000fe400078e0203 */
[----:B------:R-:W-:Y:S02]  /*2b880*/  IMAD.IADD R194, R220, 0x1, R194 ;  /* 0x00000001dcc27824 */ /* 0x000fe400078e02c2 */
[----:B---3--:R-:W-:-:S04]  /*2b890*/  @P1 IMAD.HI.U32 R76, R80, R81, RZ ;  /* 0x00000051504c1227 */ /* 0x008fc800078e00ff */
[----:B------:R-:W-:Y:S01]  /*2b8a0*/  IMAD.MOV.U32 R3, RZ, RZ, R80 ;  /* 0x000000ffff037224 */ /* 0x000fe200078e0050 */
[----:B0-----:R-:W-:Y:S01]  /*2b8b0*/  @P1 SHF.R.U32.HI R3, RZ, R85, R76 ;  /* 0x00000055ff031219 */ /* 0x001fe2000001164c */
[----:B------:R-:W-:Y:S01]  /*2b8c0*/  IMAD.SHL.U32 R81, R77, 0x2, RZ ;  /* 0x000000024d517824 */ /* 0x000fe200078e00ff */
[----:B------:R-:W-:-:S03]  /*2b8d0*/  ISETP.GE.AND P1, PT, R215, R0, PT ;  /* 0x00000000d700720c */ /* 0x000fc60003f26270 */
[----:B------:R-:W-:Y:S01]  /*2b8e0*/  IMAD.MOV R79, RZ, RZ, -R3 ;  /* 0x000000ffff4f7224 */ /* 0x000fe200078e0a03 */
[----:B------:R-:W-:Y:S01]  /*2b8f0*/  SEL R76, RZ, 0x1, P1 ;  /* 0x00000001ff4c7807 */ /* 0x000fe20000800000 */
[----:B------:R-:W-:Y:S01]  /*2b900*/  IMAD.WIDE.U32 R20, R3, UR4, R20 ;  /* 0x0000000403147c25 */ /* 0x000fe2000f8e0014 */
[----:B------:R-:W-:Y:S02]  /*2b910*/  ISETP.GE.AND P1, PT, R194, R87, PT ;  /* 0x00000057c200720c */ /* 0x000fe40003f26270 */
[----:B------:R-:W-:Y:S01]  /*2b920*/  LOP3.LUT R76, R81, 0x2, R76, 0xe2, !PT ;  /* 0x00000002514c7812 */ /* 0x000fe200078ee24c */
[----:B------:R-:W-:Y:S01]  /*2b930*/  IMAD.SHL.U32 R81, R78, 0x4, RZ ;  /* 0x000000044e517824 */ /* 0x000fe200078e00ff */
[----:B------:R-:W-:Y:S01]  /*2b940*/  SEL R78, RZ, 0xffffffff, P0 ;  /* 0xffffffffff4e7807 */ /* 0x000fe20000000000 */
[----:B------:R-:W-:Y:S01]  /*2b950*/  IMAD R77, R83, R79, R80 ;  /* 0x0000004f534d7224 */ /* 0x000fe200078e0250 */
[----:B------:R-:W-:Y:S02]  /*2b960*/  SHF.R.S32.HI R79, RZ, 0x1f, R3 ;  /* 0x0000001fff4f7819 */ /* 0x000fe40000011403 */
[----:B------:R-:W-:-:S02]  /*2b970*/  ISETP.GE.AND P0, PT, R211, R0, PT ;  /* 0x00000000d300720c */ /* 0x000fc40003f06270 */
[----:B------:R-:W-:Y:S01]  /*2b980*/  LOP3.LUT R76, R81, 0x4, R76, 0xe2, !PT ;  /* 0x00000004514c7812 */ /* 0x000fe200078ee24c */
[----:B------:R-:W-:Y:S01]  /*2b990*/  IMAD.SHL.U32 R81, R78, 0x8, RZ ;  /* 0x000000084e517824 */ /* 0x000fe200078e00ff */
[----:B------:R-:W-:Y:S01]  /*2b9a0*/  SEL R78, RZ, 0xffffffff, P0 ;  /* 0xffffffffff4e7807 */ /* 0x000fe20000000000 */
[----:B------:R-:W-:Y:S01]  /*2b9b0*/  IMAD R80, R79, UR4, RZ ;  /* 0x000000044f507c24 */ /* 0x000fe2000f8e02ff */
[-C--:B------:R-:W-:Y:S02]  /*2b9c0*/  ISETP.GE.AND P0, PT, R210, R0.reuse, PT ;  /* 0x00000000d200720c */ /* 0x080fe40003f06270 */
[----:B------:R-:W-:Y:S01]  /*2b9d0*/  LOP3.LUT R76, R81, 0x8, R76, 0xe2, !PT ;  /* 0x00000008514c7812 */ /* 0x000fe200078ee24c */
[----:B------:R-:W-:Y:S01]  /*2b9e0*/  IMAD R79, R3, UR5, R80 ;  /* 0x00000005034f7c24 */ /* 0x000fe2000f8e0250 */
[----:B------:R-:W-:Y:S01]  /*2b9f0*/  SEL R3, RZ, 0xffffffff, P0 ;  /* 0xffffffffff037807 */ /* 0x000fe20000000000 */
[----:B------:R-:W-:Y:S01]  /*2ba00*/  IMAD.SHL.U32 R81, R78, 0x10, RZ ;  /* 0x000000104e517824 */ /* 0x000fe200078e00ff */
[----:B------:R-:W-:Y:S01]  /*2ba10*/  SHF.R.S32.HI R78, RZ, 0x1f, R77 ;  /* 0x0000001fff4e7819 */ /* 0x000fe2000001144d */
[----:B------:R-:W-:Y:S01]  /*2ba20*/  ULDC.64 UR4, c[0x0][0xbd8] ;  /* 0x0002f60000047ab9 */ /* 0x000fe20000000a00 */
[----:B------:R-:W-:Y:S01]  /*2ba30*/  ISETP.GE.AND P0, PT, R218, R0, PT ;  /* 0x00000000da00720c */ /* 0x000fe20003f06270 */
[----:B------:R-:W-:Y:S01]  /*2ba40*/  IMAD.SHL.U32 R3, R3, 0x20, RZ ;  /* 0x0000002003037824 */ /* 0x000fe200078e00ff */
[----:B------:R-:W-:Y:S01]  /*2ba50*/  LOP3.LUT R76, R81, 0x10, R76, 0xe2, !PT ;  /* 0x00000010514c7812 */ /* 0x000fe200078ee24c */
[----:B------:R-:W-:-:S02]  /*2ba60*/  IMAD.IADD R21, R21, 0x1, R79 ;  /* 0x0000000115157824 */ /* 0x000fc400078e024f */
[----:B------:R-:W-:Y:S01]  /*2ba70*/  IMAD R78, R78, UR4, RZ ;  /* 0x000000044e4e7c24 */ /* 0x000fe2000f8e02ff */
[----:B------:R-:W-:Y:S01]  /*2ba80*/  LOP3.LUT R76, R3, 0x20, R76, 0xe2, !PT ;  /* 0x00000020034c7812 */ /* 0x000fe200078ee24c */
[----:B------:R-:W-:Y:S01]  /*2ba90*/  IMAD.WIDE.U32 R20, R77, UR4, R20 ;  /* 0x000000044d147c25 */ /* 0x000fe2000f8e0014 */
[----:B------:R-:W-:Y:S02]  /*2baa0*/  SEL R3, RZ, 0x40, P0 ;  /* 0x00000040ff037807 */ /* 0x000fe40000000000 */
[----:B------:R-:W-:Y:S01]  /*2bab0*/  ISETP.GE.AND P0, PT, R217, R0, PT ;  /* 0x00000000d900720c */ /* 0x000fe20003f06270 */
[----:B------:R-:W-:Y:S01]  /*2bac0*/  IMAD R79, R77, UR5, R78 ;  /* 0x000000054d4f7c24 */ /* 0x000fe2000f8e024e */
[----:B------:R-:W-:Y:S01]  /*2bad0*/  LOP3.LUT R22, R76, R3, RZ, 0xfc, !PT ;  /* 0x000000034c167212 */ /* 0x000fe200078efcff */
[----:B------:R-:W-:Y:S01]  /*2bae0*/  VIADD R3, R2, 0x38820 ;  /* 0x0003882002037836 */ /* 0x000fe20000000000 */
[----:B------:R-:W-:Y:S01]  /*2baf0*/  ULDC.64 UR4, c[0x0][0xb80] ;  /* 0x0002e00000047ab9 */ /* 0x000fe20000000a00 */
[----:B------:R-:W-:Y:S01]  /*2bb00*/  IMAD.IADD R77, R21, 0x1, R79 ;  /* 0x00000001154d7824 */ /* 0x000fe200078e024f */
[----:B------:R-:W-:-:S02]  /*2bb10*/  LEA R84, P2, R20, UR4, 0x1 ;  /* 0x0000000414547c11 */ /* 0x000fc4000f8408ff */
[----:B------:R-:W-:Y:S02]  /*2bb20*/  PRMT R3, RZ, 0x654, R3 ;  /* 0x00000654ff037816 */ /* 0x000fe40000000003 */
[----:B------:R-:W-:Y:S02]  /*2bb30*/  SEL R21, RZ, 0x80, P0 ;  /* 0x00000080ff157807 */ /* 0x000fe40000000000 */
[----:B------:R-:W-:Y:S01]  /*2bb40*/  LEA.HI.X R85, R20, UR5, R77, 0x1, P2 ;  /* 0x0000000514557c11 */ /* 0x000fe200090f0c4d */
[----:B----4-:R0:W-:Y:S01]  /*2bb50*/  SYNCS.ARRIVE.TRANS64.RED.A1T0 RZ, [R3+URZ], RZ ;  /* 0x000000ff03ff79a7 */ /* 0x0101e2000810043f */
[----:B------:R2:W3:Y:S01]  /*2bb60*/  SHFL.IDX PT, R20, R84, RZ, 0x181f ;  /* 0x00181fff54147589 */ /* 0x0004e200000e0000 */
[----:B0-----:R-:W-:-:S03]  /*2bb70*/  LOP3.LUT R3, R22, R21, RZ, 0xfc, !PT ;  /* 0x0000001516037212 */ /* 0x001fc600078efcff */
[----:B------:R2:W0:Y:S01]  /*2bb80*/  SHFL.IDX PT, R21, R85, RZ, 0x181f ;  /* 0x00181fff55157589 */ /* 0x00042200000e0000 */
[----:B------:R-:W-:Y:S05]  /*2bb90*/  @P1 BRA `(.L_x_6894) ;  /* 0x00000000007c1947 */ /* 0x000fea0003800000 */
[-C--:B------:R-:W-:Y:S02]  /*2bba0*/  ISETP.GE.AND P1, PT, R214, R0.reuse, PT ;  /* 0x00000000d600720c */ /* 0x080fe40003f26270 */
[-C--:B------:R-:W-:Y:S02]  /*2bbb0*/  ISETP.GE.AND P0, PT, R215, R0.reuse, PT ;  /* 0x00000000d700720c */ /* 0x080fe40003f06270 */
[-C--:B------:R-:W-:Y:S02]  /*2bbc0*/  ISETP.GE.AND P5, PT, R213, R0.reuse, PT ;  /* 0x00000000d500720c */ /* 0x080fe40003fa6270 */
[----:B------:R-:W-:-:S07]  /*2bbd0*/  ISETP.GE.AND P3, PT, R212, R0, PT ;  /* 0x00000000d400720c */ /* 0x000fce0003f66270 */
[C---:B---3--:R-:W-:Y:S02]  /*2bbe0*/  @!P1 LEA R76, P2, R214.reuse, R20, 0x1 ;  /* 0x00000014d64c9211 */ /* 0x048fe400078408ff */
[----:B0-----:R-:W-:Y:S02]  /*2bbf0*/  @!P0 IMAD.WIDE R78, R215, 0x2, R20 ;  /* 0x00000002d74e8825 */ /* 0x001fe400078e0214 */
[----:B------:R-:W-:Y:S02]  /*2bc00*/  @!P1 LEA.HI.X R77, R214, R21, R228, 0x1, P2 ;  /* 0x00000015d64d9211 */ /* 0x000fe400010f0ce4 */
[----:B------:R-:W-:Y:S01]  /*2bc10*/  ISETP.GE.AND P2, PT, R211, R0, PT ;  /* 0x00000000d300720c */ /* 0x000fe20003f46270 */
        /* <DEDUP_REMOVED lines=13> */
[-C--:B---3--:R-:W-:Y:S02]  /*2bcf0*/  @P0 LEA R12, P3, R218, R20.reuse, 0x1 ;  /* 0x00000014da0c0211 */ /* 0x088fe400078608ff */
        /* <DEDUP_REMOVED lines=9> */
.L_x_6894:
[----:B------:R-:W-:Y:S05]  /*2bd90*/  BSYNC B1 ;  /* 0x0000000000017941 */ /* 0x000fea0003800000 */
.L_x_6893:
[----:B----45:R-:W-:Y:S01]  /*2bda0*/  VIADD R4, R194, 0x20 ;  /* 0x00000020c2047836 */ /* 0x030fe20000000000 */
[----:B------:R4:W0:Y:S04]  /*2bdb0*/  SHFL.IDX PT, R7, R85, 0x1, 0x181f ;  /* 0x00381f0055077f89 */ /* 0x00082800000e0000 */
[----:B------:R-:W-:Y:S01]  /*2bdc0*/  ISETP.GE.AND P0, PT, R4, R87, PT ;  /* 0x000000570400720c */ /* 0x000fe20003f06270 */
[----:B------:R4:W0:-:S12]  /*2bdd0*/  SHFL.IDX PT, R6, R84, 0x1, 0x181f ;  /* 0x00381f0054067f89 */ /* 0x00081800000e0000 */
[----:B----4-:R-:W-:Y:S05]  /*2bde0*/  @P0 BRA `(.L_x_6895) ;  /* 0x0000000c00dc0947 */ /* 0x010fea0003800000 */
[-C--:B------:R-:W-:Y:S02]  /*2bdf0*/  ISETP.GE.AND P5, PT, R214, R0.reuse, PT ;  /* 0x00000000d600720c */ /* 0x080fe40003fa6270 */
[-C--:B------:R-:W-:Y:S02]  /*2be00*/  ISETP.GE.AND P6, PT, R215, R0.reuse, PT ;  /* 0x00000000d700720c */ /* 0x080fe40003fc6270 */
[-C--:B------:R-:W-:Y:S02]  /*2be10*/  ISETP.GE.AND P3, PT, R213, R0.reuse, PT ;  /* 0x00000000d500720c */ /* 0x080fe40003f66270 */
[-C--:B------:R-:W-:Y:S02]  /*2be20*/  ISETP.GE.AND P2, PT, R212, R0.reuse, PT ;  /* 0x00000000d400720c */ /* 0x080fe40003f46270 */
[-C--:B------:R-:W-:Y:S02]  /*2be30*/  ISETP.GE.AND P1, PT, R211, R0.reuse, PT ;  /* 0x00000000d300720c */ /* 0x080fe40003f26270 */
[----:B------:R-:W-:-:S03]  /*2be40*/  ISETP.GE.AND P0, PT, R210, R0, PT ;  /* 0x00000000d200720c */ /* 0x000fc60003f06270 */
[CC--:B0-----:R-:W-:Y:S02]  /*2be50*/  @!P5 LEA R12, P4, R214.reuse, R6.reuse, 0x1 ;  /* 0x00000006d60cd211 */ /* 0x0c1fe400078808ff */
[----:B------:R-:W-:Y:S02]  /*2be60*/  @!P6 IMAD.WIDE R4, R215, 0x2, R6 ;  /* 0x00000002d704e825 */ /* 0x000fe400078e0206 */
[----:B------:R-:W-:Y:S02]  /*2be70*/  @!P5 LEA.HI.X R13, R214, R7, R228, 0x1, P4 ;  /* 0x00000007d60dd211 */ /* 0x000fe400020f0ce4 */
[----:B------:R-:W-:Y:S01]  /*2be80*/  LOP3.LUT P4, RZ, R22, 0x40, RZ, 0xc0, !PT ;  /* 0x0000004016ff7812 */ /* 0x000fe2000788c0ff */
[----:B------:R0:W-:Y:S01]  /*2be90*/  @!P6 ST.E.128 desc[UR46][R4.64], R8 ;  /* 0x000000080400e985 */ /* 0x0001e2000c101d2e */
[----:B------:R-:W-:-:S03]  /*2bea0*/  @!P3 LEA R14, P6, R213, R6, 0x1 ;  /* 0x00000006d50eb211 */ /* 0x000fc600078c08ff */
[----:B------:R4:W-:Y:S01]  /*2beb0*/  @!P5 ST.E.128 desc[UR46][R12.64], R24 ;  /* 0x000000180c00d985 */ /* 0x0009e2000c101d2e */
[-C--:B------:R-:W-:Y:S02]  /*2bec0*/  @!P3 LEA.HI.X R15, R213, R7.reuse, R227, 0x1, P6 ;  /* 0x00000007d50fb211 */ /* 0x080fe400030f0ce3 */
[-C--:B---3--:R-:W-:Y:S02]  /*2bed0*/  @!P2 LEA R20, P5, R212, R6.reuse, 0x1 ;  /* 0x00000006d414a211 */ /* 0x088fe400078a08ff */
[CC--:B------:R-:W-:Y:S01]  /*2bee0*/  @!P1 LEA R28, P6, R211.reuse, R6.reuse, 0x1 ;  /* 0x00000006d31c9211 */ /* 0x0c0fe200078c08ff */
        /* <DEDUP_REMOVED lines=17> */
.L_x_6890:
[----:B------:R-:W-:Y:S01]  /*2c000*/  ULDC.64 UR4, c[0x0][0xd00] ;  /* 0x0003400000047ab9 */ /* 0x000fe20000000a00 */
[----:B------:R-:W0:Y:S01]  /*2c010*/  LDC.64 R4, c[0x0][0xd00] ;  /* 0x00034000ff047b82 */ /* 0x000e220000000a00 */
[----:B------:R-:W-:Y:S01]  /*2c020*/  ISETP.NE.U32.AND P0, PT, RZ, UR4, PT ;  /* 0x00000004ff007c0c */ /* 0x000fe2000bf05070 */
[----:B------:R-:W-:-:S03]  /*2c030*/  IMAD.MOV.U32 R3, RZ, RZ, RZ ;  /* 0x000000ffff037224 */ /* 0x000fc600078e00ff */
[----:B------:R-:W-:Y:S01]  /*2c040*/  ISETP.NE.AND.EX P0, PT, RZ, UR5, PT, P0 ;  /* 0x00000005ff007c0c */ /* 0x000fe2000bf05300 */
[----:B------:R-:W-:Y:S02]  /*2c050*/  ULDC.64 UR4, c[0x0][0xd08] ;  /* 0x0003420000047ab9 */ /* 0x000fe40000000a00 */
[----:B------:R-:W-:Y:S01]  /*2c060*/  ISETP.NE.U32.AND P1, PT, RZ, UR4, PT ;  /* 0x00000004ff007c0c */ /* 0x000fe2000bf25070 */
[----:B------:R-:W1:Y:S03]  /*2c070*/  LDC R25, c[0x0][0xce8] ;  /* 0x00033a00ff197b82 */ /* 0x000e660000000800 */
[----:B------:R-:W-:Y:S01]  /*2c080*/  ISETP.NE.AND.EX P1, PT, RZ, UR5, PT, P1 ;  /* 0x00000005ff007c0c */ /* 0x000fe2000bf25310 */
[----:B0-----:R-:W-:-:S12]  /*2c090*/  IMAD.WIDE R4, R219, 0x4, R4 ;  /* 0x00000004db047825 */ /* 0x001fd800078e0204 */
[----:B------:R-:W0:Y:S01]  /*2c0a0*/  @P1 LDC.64 R6, c[0x0][0xd08] ;  /* 0x00034200ff061b82 */ /* 0x000e220000000a00 */
[----:B------:R-:W-:Y:S02]  /*2c0b0*/  ULDC UR4, c[0x0][0xb88] ;  /* 0x0002e20000047ab9 */ /* 0x000fe40000000800 */
[----:B------:R-:W-:Y:S01]  /*2c0c0*/  IMAD.U32 R0, RZ, RZ, UR4 ;  /* 0x00000004ff007e24 */ /* 0x000fe2000f8e00ff */
[----:B------:R0:W5:Y:S02]  /*2c0d0*/  @P0 LDG.E R3, desc[UR46][R4.64] ;  /* 0x0000002e04030981 */ /* 0x000164000c1e1900 */
[----:B0-----:R-:W-:-:S05]  /*2c0e0*/  @P1 IMAD.WIDE R6, R219, 0x4, R6 ;  /* 0x00000004db061825 */ /* 0x001fca00078e0206 */
[----:B------:R0:W5:Y:S01]  /*2c0f0*/  @P1 LDG.E R0, desc[UR46][R6.64] ;  /* 0x0000002e06001981 */ /* 0x000162000c1e1900 */
[----:B------:R-:W-:Y:S02]  /*2c100*/  ISETP.GE.AND P2, PT, R229, 0x40, PT ;  /* 0x00000040e500780c */ /* 0x000fe40003f46270 */
[----:B------:R-:W-:Y:S01]  /*2c110*/  SHF.R.S32.HI R8, RZ, 0x1f, R219 ;  /* 0x0000001fff087819 */ /* 0x000fe200000114db */
[----:B-1----:R-:W-:Y:S10]  /*2c120*/  @P1 BRA `(.L_x_6896) ;  /* 0x0000000000101947 */ /* 0x002ff40003800000 */
[----:B------:R-:W-:Y:S05]  /*2c130*/  @!P0 BRA `(.L_x_6896) ;  /* 0x00000000000c8947 */ /* 0x000fea0003800000 */
[----:B0-----:R-:W2:Y:S04]  /*2c140*/  LDG.E R7, desc[UR46][R4.64] ;  /* 0x0000002e04077981 */ /* 0x001ea8000c1e1900 */
[----:B-----5:R-:W2:Y:S02]  /*2c150*/  LDG.E R0, desc[UR46][R4.64+0x4] ;  /* 0x0000042e04007981 */ /* 0x020ea4000c1e1900 */
[----:B--2---:R-:W-:-:S07]  /*2c160*/  IMAD.IADD R0, R0, 0x1, -R7 ;  /* 0x0000000100007824 */ /* 0x004fce00078e0a07 */
.L_x_6896:
[----:B------:R-:W-:Y:S01]  /*2c170*/  BSSY B1, `(.L_x_6897) ;  /* 0x000002d000017945 */ /* 0x000fe20003800000 */
[----:B------:R-:W-:Y:S02]  /*2c180*/  SHF.R.S32.HI R12, RZ, 0x1f, R216 ;  /* 0x0000001fff0c7819 */ /* 0x000fe400000114d8 */
[----:B------:R-:W-:Y:S02]  /*2c190*/  SEL R13, R219, RZ, !P0 ;  /* 0x000000ffdb0d7207 */ /* 0x000fe40004000000 */
[----:B------:R-:W-:Y:S02]  /*2c1a0*/  SEL R14, R8, RZ, !P0 ;  /* 0x000000ff080e7207 */ /* 0x000fe40004000000 */
[----:B-----5:R-:W-:Y:S01]  /*2c1b0*/  SHF.R.S32.HI R10, RZ, 0x1f, R3 ;  /* 0x0000001fff0a7819 */ /* 0x020fe20000011403 */
[----:B------:R-:W-:Y:S06]  /*2c1c0*/  @P2 BRA `(.L_x_6898) ;  /* 0x00000000009c2947 */ /* 0x000fec0003800000 */
[----:B------:R-:W1:Y:S01]  /*2c1d0*/  S2R R5, SR_TID.X ;  /* 0x0000000000057919 */ /* 0x000e620000002100 */
[----:B------:R-:W5:Y:S02]  /*2c1e0*/  LDC R11, c[0x0][0xce8] ;  /* 0x00033a00ff0b7b82 */ /* 0x000f640000000800 */
[----:B-----5:R-:W-:Y:S01]  /*2c1f0*/  IMAD R4, R0, R11, RZ ;  /* 0x0000000b00047224 */ /* 0x020fe200078e02ff */
[----:B-1----:R-:W-:-:S04]  /*2c200*/  IADD3 R8, R194, -0x80, R5 ;  /* 0xffffff80c2087810 */ /* 0x002fc80007ffe005 */
[----:B------:R-:W-:-:S13]  /*2c210*/  ISETP.GE.AND P0, PT, R8, R4, PT ;  /* 0x000000040800720c */ /* 0x000fda0003f06270 */
[----:B------:R-:W-:Y:S05]  /*2c220*/  @P0 BRA `(.L_x_6898) ;  /* 0x0000000000840947 */ /* 0x000fea0003800000 */
[----:B------:R-:W-:Y:S01]  /*2c230*/  ISETP.NE.AND P0, PT, R11, 0x1, PT ;  /* 0x000000010b00780c */ /* 0x000fe20003f05270 */
[----:B------:R-:W-:Y:S01]  /*2c240*/  ULDC.64 UR4, c[0x0][0xc90] ;  /* 0x0003240000047ab9 */ /* 0x000fe20000000a00 */
[----:B------:R-:W-:Y:S02]  /*2c250*/  IMAD.MOV.U32 R4, RZ, RZ, R3 ;  /* 0x000000ffff047224 */ /* 0x000fe400078e0003 */
[----:B------:R-:W-:Y:S02]  /*2c260*/  IMAD R9, R12, UR4, RZ ;  /* 0x000000040c097c24 */ /* 0x000fe4000f8e02ff */
[----:B------:R-:W-:Y:S02]  /*2c270*/  IMAD.MOV.U32 R5, RZ, RZ, R10 ;  /* 0x000000ffff057224 */ /* 0x000fe400078e000a */
[----:B0-----:R-:W-:Y:S02]  /*2c280*/  IMAD.MOV.U32 R7, RZ, RZ, R8 ;  /* 0x000000ffff077224 */ /* 0x001fe400078e0008 */
[----:B------:R-:W-:-:S03]  /*2c290*/  IMAD.WIDE.U32 R4, R216, UR4, R4 ;  /* 0x00000004d8047c25 */ /* 0x000fc6000f8e0004 */
[----:B----4-:R-:W0:Y:S01]  /*2c2a0*/  @P0 LDC R15, c[0x0][0xcec] ;  /* 0x00033b00ff0f0b82 */ /* 0x010e220000000800 */
[----:B------:R-:W-:Y:S01]  /*2c2b0*/  IMAD R9, R216, UR5, R9 ;  /* 0x00000005d8097c24 */ /* 0x000fe2000f8e0209 */
[----:B------:R-:W-:-:S03]  /*2c2c0*/  ULDC.64 UR4, c[0x0][0xc98] ;  /* 0x0003260000047ab9 */ /* 0x000fc60000000a00 */
[----:B------:R-:W-:-:S03]  /*2c2d0*/  IMAD.IADD R5, R5, 0x1, R9 ;  /* 0x0000000105057824 */ /* 0x000fc600078e0209 */
[----:B------:R-:W1:Y:S01]  /*2c2e0*/  @P0 LDC R21, c[0x0][0xcf0] ;  /* 0x00033c00ff150b82 */ /* 0x000e620000000800 */
[----:B------:R-:W-:-:S04]  /*2c2f0*/  IMAD.WIDE.U32 R4, R13, UR4, R4 ;  /* 0x000000040d047c25 */ /* 0x000fc8000f8e0004 */
[----:B0-----:R-:W-:-:S05]  /*2c300*/  @P0 IMAD.HI.U32 R6, R8, R15, RZ ;  /* 0x0000000f08060227 */ /* 0x001fca00078e00ff */
[----:B-1----:R-:W-:Y:S01]  /*2c310*/  @P0 SHF.R.U32.HI R7, RZ, R21, R6 ;  /* 0x00000015ff070219 */ /* 0x002fe20000011606 */
        /* <DEDUP_REMOVED lines=18> */
.L_x_6898:
[----:B------:R-:W-:Y:S05]  /*2c440*/  BSYNC B1 ;  /* 0x0000000000017941 */ /* 0x000fea0003800000 */
.L_x_6897:
[----:B01----:R-:W5:Y:S01]  /*2c450*/  LDL R7, [R1+0x424] ;  /* 0x0004240001077983 */ /* 0x003f620000100800 */
[----:B------:R-:W-:Y:S01]  /*2c460*/  ISETP.NE.AND P0, PT, R25, 0x1, PT ;  /* 0x000000011900780c */ /* 0x000fe20003f05270 */
[----:B------:R-:W0:Y:S01]  /*2c470*/  LDC R21, c[0x0][0xbc8] ;  /* 0x0002f200ff157b82 */ /* 0x000e220000000800 */
[----:B------:R-:W-:Y:S01]  /*2c480*/  ULDC.64 UR4, c[0x0][0xba0] ;  /* 0x0002e80000047ab9 */ /* 0x000fe20000000a00 */
[----:B------:R-:W-:Y:S01]  /*2c490*/  IMAD R27, R0, R25, RZ ;  /* 0x00000019001b7224 */ /* 0x000fe200078e02ff */
[----:B------:R-:W-:Y:S01]  /*2c4a0*/  BSSY B1, `(.L_x_6899) ;  /* 0x0000067000017945 */ /* 0x000fe20003800000 */
[----:B------:R-:W-:Y:S02]  /*2c4b0*/  IMAD R6, R10, UR4, RZ ;  /* 0x000000040a067c24 */ /* 0x000fe4000f8e02ff */
[----:B------:R-:W-:-:S04]  /*2c4c0*/  IMAD.WIDE.U32 R4, R3, UR4, RZ ;  /* 0x0000000403047c25 */ /* 0x000fc8000f8e00ff */
[----:B------:R-:W-:Y:S01]  /*2c4d0*/  IMAD R3, R3, UR5, R6 ;  /* 0x0000000503037c24 */ /* 0x000fe2000f8e0206 */
[----:B------:R-:W-:Y:S01]  /*2c4e0*/  ULDC.64 UR4, c[0x0][0xbe8] ;  /* 0x0002fa0000047ab9 */ /* 0x000fe20000000a00 */
[----:B------:R-:W1:Y:S02]  /*2c4f0*/  @P0 LDC R9, c[0x0][0xcec] ;  /* 0x00033b00ff090b82 */ /* 0x000e640000000800 */
[----:B------:R-:W-:Y:S02]  /*2c500*/  IMAD.IADD R5, R5, 0x1, R3 ;  /* 0x0000000105057824 */ /* 0x000fe400078e0203 */
[----:B------:R-:W-:Y:S02]  /*2c510*/  IMAD R3, R12, UR4, RZ ;  /* 0x000000040c037c24 */ /* 0x000fe4000f8e02ff */
[C---:B------:R-:W-:Y:S02]  /*2c520*/  IMAD.WIDE.U32 R4, R216.reuse, UR4, R4 ;  /* 0x00000004d8047c25 */ /* 0x040fe4000f8e0004 */
[----:B------:R-:W2:Y:S02]  /*2c530*/  @P0 LDC R11, c[0x0][0xcf0] ;  /* 0x00033c00ff0b0b82 */ /* 0x000ea40000000800 */
[----:B------:R-:W-:Y:S01]  /*2c540*/  IMAD R3, R216, UR5, R3 ;  /* 0x00000005d8037c24 */ /* 0x000fe2000f8e0203 */
[----:B------:R-:W-:Y:S01]  /*2c550*/  ULDC.64 UR4, c[0x0][0xbf0] ;  /* 0x0002fc0000047ab9 */ /* 0x000fe20000000a00 */
[----:B0-----:R-:W-:-:S02]  /*2c560*/  ISETP.GE.AND P1, PT, R214, R21, PT ;  /* 0x00000015d600720c */ /* 0x001fc40003f26270 */
[----:B------:R-:W-:Y:S01]  /*2c570*/  IMAD.IADD R5, R5, 0x1, R3 ;  /* 0x0000000105057824 */ /* 0x000fe200078e0203 */
[-C--:B------:R-:W-:Y:S01]  /*2c580*/  ISETP.GE.AND P2, PT, R215, R21.reuse, PT ;  /* 0x00000015d700720c */ /* 0x080fe20003f46270 */
[----:B------:R-:W-:Y:S01]  /*2c590*/  IMAD R3, R14, UR4, RZ ;  /* 0x000000040e037c24 */ /* 0x000fe2000f8e02ff */
[----:B------:R-:W-:Y:S01]  /*2c5a0*/  SEL R10, RZ, 0xffffffff, P1 ;  /* 0xffffffffff0a7807 */ /* 0x000fe20000800000 */
[----:B------:R-:W-:Y:S01]  /*2c5b0*/  IMAD.WIDE.U32 R4, R13, UR4, R4 ;  /* 0x000000040d047c25 */ /* 0x000fe2000f8e0004 */
[----:B------:R-:W-:-:S03]  /*2c5c0*/  ISETP.GE.AND P1, PT, R212, R21, PT ;  /* 0x00000015d400720c */ /* 0x000fc60003f26270 */
[----:B------:R-:W-:Y:S01]  /*2c5d0*/  IMAD R3, R13, UR5, R3 ;  /* 0x000000050d037c24 */ /* 0x000fe2000f8e0203 */
[----:B------:R-:W-:Y:S01]  /*2c5e0*/  ULDC.64 UR4, c[0x0][0xbe0] ;  /* 0x0002f80000047ab9 */ /* 0x000fe20000000a00 */
[----:B------:R-:W-:Y:S02]  /*2c5f0*/  IMAD.SHL.U32 R10, R10, 0x2, RZ ;  /* 0x000000020a0a7824 */ /* 0x000fe400078e00ff */
[----:B------:R-:W-:Y:S02]  /*2c600*/  IMAD.IADD R5, R5, 0x1, R3 ;  /* 0x0000000105057824 */ /* 0x000fe400078e0203 */
[----:B-----5:R-:W-:-:S04]  /*2c610*/  IMAD R7, R7, 0x20, R220 ;  /* 0x0000002007077824 */ /* 0x020fc800078e02dc */
[----:B------:R-:W-:Y:S01]  /*2c620*/  IMAD.IADD R8, R194, 0x1, R7 ;  /* 0x00000001c2087824 */ /* 0x000fe200078e0207 */
[----:B------:R-:W-:Y:S02]  /*2c630*/  SEL R7, RZ, 0x1, P2 ;  /* 0x00000001ff077807 */ /* 0x000fe40001000000 */
[----:B------:R-:W-:Y:S01]  /*2c640*/  ISETP.GE.AND P2, PT, R213, R21, PT ;  /* 0x00000015d500720c */ /* 0x000fe20003f46270 */
[----:B-1----:R-:W-:Y:S01]  /*2c650*/  @P0 IMAD.HI.U32 R6, R8, R9, RZ ;  /* 0x0000000908060227 */ /* 0x002fe200078e00ff */
[----:B------:R-:W-:Y:S02]  /*2c660*/  LOP3.LUT R9, R10, 0x2, R7, 0xe2, !PT ;  /* 0x000000020a097812 */ /* 0x000fe400078ee207 */
[----:B------:R-:W-:Y:S01]  /*2c670*/  SEL R10, RZ, 0xffffffff, P2 ;  /* 0xffffffffff0a7807 */ /* 0x000fe20001000000 */
[----:B------:R-:W-:Y:S01]  /*2c680*/  IMAD.MOV.U32 R3, RZ, RZ, R8 ;  /* 0x000000ffff037224 */ /* 0x000fe200078e0008 */
[----:B--2---:R-:W-:Y:S02]  /*2c690*/  @P0 SHF.R.U32.HI R3, RZ, R11, R6 ;  /* 0x0000000bff030219 */ /* 0x004fe40000011606 */
[----:B------:R-:W-:Y:S01]  /*2c6a0*/  SEL R11, RZ, 0xffffffff, P1 ;  /* 0xffffffffff0b7807 */ /* 0x000fe20000800000 */
[----:B------:R-:W-:Y:S01]  /*2c6b0*/  IMAD.SHL.U32 R10, R10, 0x4, RZ ;  /* 0x000000040a0a7824 */ /* 0x000fe200078e00ff */
[--C-:B------:R-:W-:Y:S01]  /*2c6c0*/  SHF.R.S32.HI R6, RZ, 0x1f, R3.reuse ;  /* 0x0000001fff067819 */ /* 0x100fe20000011403 */
[----:B------:R-:W-:Y:S01]  /*2c6d0*/  IMAD.MOV R7, RZ, RZ, -R3 ;  /* 0x000000ffff077224 */ /* 0x000fe200078e0a03 */
[-C--:B------:R-:W-:Y:S01]  /*2c6e0*/  ISETP.GE.AND P0, PT, R211, R21.reuse, PT ;  /* 0x00000015d300720c */ /* 0x080fe20003f06270 */
[----:B------:R-:W-:Y:S01]  /*2c6f0*/  IMAD.SHL.U32 R11, R11, 0x8, RZ ;  /* 0x000000080b0b7824 */ /* 0x000fe200078e00ff */
[----:B------:R-:W-:Y:S01]  /*2c700*/  LOP3.LUT R0, R10, 0x4, R9, 0xe2, !PT ;  /* 0x000000040a007812 */ /* 0x000fe200078ee209 */
[----:B------:R-:W-:Y:S01]  /*2c710*/  IMAD R6, R6, UR4, RZ ;  /* 0x0000000406067c24 */ /* 0x000fe2000f8e02ff */
[----:B------:R-:W-:Y:S01]  /*2c720*/  ISETP.GE.AND P2, PT, R217, R21, PT ;  /* 0x00000015d900720c */ /* 0x000fe20003f46270 */
[----:B------:R-:W-:-:S02]  /*2c730*/  IMAD R7, R25, R7, R8 ;  /* 0x0000000719077224 */ /* 0x000fc400078e0208 */
        /* <DEDUP_REMOVED lines=8> */
[----:B------:R-:W-:Y:S02]  /*2c7c0*/  IMAD.IADD R5, R5, 0x1, R9 ;  /* 0x0000000105057824 */ /* 0x000fe400078e0209 */
[----:B------:R-:W-:Y:S01]  /*2c7d0*/  IMAD R0, R0, UR4, RZ ;  /* 0x0000000400007c24 */ /* 0x000fe2000f8e02ff */
[----:B------:R-:W-:Y:S01]  /*2c7e0*/  LOP3.LUT R6, R6, 0x10, R3, 0xe2, !PT ;  /* 0x0000001006067812 */ /* 0x000fe200078ee203 */
[----:B------:R-:W-:Y:S01]  /*2c7f0*/  IMAD.WIDE.U32 R4, R7, UR4, R4 ;  /* 0x0000000407047c25 */ /* 0x000fe2000f8e0004 */
[----:B------:R-:W-:-:S02]  /*2c800*/  SEL R8, RZ, 0xffffffff, P0 ;  /* 0xffffffffff087807 */ /* 0x000fc40000000000 */
[----:B------:R-:W-:Y:S01]  /*2c810*/  ISETP.GE.AND P0, PT, R218, R21, PT ;  /* 0x00000015da00720c */ /* 0x000fe20003f06270 */
[----:B------:R-:W-:Y:S01]  /*2c820*/  IMAD R3, R7, UR5, R0 ;  /* 0x0000000507037c24 */ /* 0x000fe2000f8e0200 */
[----:B------:R-:W-:Y:S01]  /*2c830*/  ULDC.64 UR4, c[0x0][0xb80] ;  /* 0x0002e00000047ab9 */ /* 0x000fe20000000a00 */
[----:B------:R-:W-:Y:S01]  /*2c840*/  IMAD.IADD R0, R220, 0x1, R194 ;  /* 0x00000001dc007824 */ /* 0x000fe200078e02c2 */
[----:B------:R-:W-:Y:S01]  /*2c850*/  SEL R7, RZ, 0x40, P0 ;  /* 0x00000040ff077807 */ /* 0x000fe20000000000 */
[----:B------:R-:W-:Y:S01]  /*2c860*/  IMAD.SHL.U32 R9, R8, 0x20, RZ ;  /* 0x0000002008097824 */ /* 0x000fe200078e00ff */
[----:B------:R-:W-:Y:S01]  /*2c870*/  LEA R20, P1, R4, UR4, 0x1 ;  /* 0x0000000404147c11 */ /* 0x000fe2000f8208ff */
[----:B------:R-:W-:Y:S01]  /*2c880*/  IMAD.IADD R3, R5, 0x1, R3 ;  /* 0x0000000105037824 */ /* 0x000fe200078e0203 */
[----:B------:R-:W-:Y:S02]  /*2c890*/  ISETP.GE.AND P0, PT, R0, R27, PT ;  /* 0x0000001b0000720c */ /* 0x000fe40003f06270 */
[----:B------:R-:W-:-:S02]  /*2c8a0*/  LOP3.LUT R6, R9, 0x20, R6, 0xe2, !PT ;  /* 0x0000002009067812 */ /* 0x000fc400078ee206 */
[----:B------:R-:W-:Y:S02]  /*2c8b0*/  LEA.HI.X R3, R4, UR5, R3, 0x1, P1 ;  /* 0x0000000504037c11 */ /* 0x000fe400088f0c03 */
[----:B------:R-:W-:Y:S02]  /*2c8c0*/  LOP3.LUT R22, R6, R7, RZ, 0xfc, !PT ;  /* 0x0000000706167212 */ /* 0x000fe400078efcff */
[----:B------:R-:W-:Y:S01]  /*2c8d0*/  SEL R5, RZ, 0x80, P2 ;  /* 0x00000080ff057807 */ /* 0x000fe20001000000 */
[----:B------:R0:W1:Y:S03]  /*2c8e0*/  SHFL.IDX PT, R6, R20, RZ, 0x181f ;  /* 0x00181fff14067589 */ /* 0x00006600000e0000 */
[----:B------:R-:W-:Y:S01]  /*2c8f0*/  LOP3.LUT R24, R22, R5, RZ, 0xfc, !PT ;  /* 0x0000000516187212 */ /* 0x000fe200078efcff */
[----:B------:R0:W2:Y:S01]  /*2c900*/  SHFL.IDX PT, R7, R3, RZ, 0x181f ;  /* 0x00181fff03077589 */ /* 0x0000a200000e0000 */
[----:B------:R-:W-:Y:S05]  /*2c910*/  @P0 BRA `(.L_x_6900) ;  /* 0x00000000007c0947 */ /* 0x000fea0003800000 */
[-C--:B------:R-:W-:Y:S02]  /*2c920*/  ISETP.GE.AND P2, PT, R214, R21.reuse, PT ;  /* 0x00000015d600720c */ /* 0x080fe40003f46270 */
[-C--:B------:R-:W-:Y:S02]  /*2c930*/  ISETP.GE.AND P1, PT, R215, R21.reuse, PT ;  /* 0x00000015d700720c */ /* 0x080fe40003f26270 */
[-C--:B------:R-:W-:Y:S02]  /*2c940*/  ISETP.GE.AND P5, PT, R213, R21.reuse, PT ;  /* 0x00000015d500720c */ /* 0x080fe40003fa6270 */
[----:B------:R-:W-:-:S07]  /*2c950*/  ISETP.GE.AND P3, PT, R212, R21, PT ;  /* 0x00000015d400720c */ /* 0x000fce0003f66270 */
[CC--:B-1----:R-:W-:Y:S02]  /*2c960*/  @!P2 LEA R8, P0, R214.reuse, R6.reuse, 0x1 ;  /* 0x00000006d608a211 */ /* 0x0c2fe400078008ff */
[----:B--2---:R-:W-:Y:S02]  /*2c970*/  @!P1 IMAD.WIDE R4, R215, 0x2, R6 ;  /* 0x00000002d7049825 */ /* 0x004fe400078e0206 */
        /* <DEDUP_REMOVED lines=12> */
[----:B-1----:R-:W-:-:S02]  /*2ca40*/  @!P1 LEA R8, P6, R210, R6, 0x1 ;  /* 0x00000006d2089211 */ /* 0x002fc400078c08ff */
[CC--:B------:R-:W-:Y:S01]  /*2ca50*/  @!P2 LEA R4, P5, R211.reuse, R6.reuse, 0x1 ;  /* 0x00000006d304a211 */ /* 0x0c0fe200078a08ff */
[----:B------:R2:W-:Y:S01]  /*2ca60*/  @!P3 ST.E.128 desc[UR46][R12.64], RZ ;  /* 0x000000ff0c00b985 */ /* 0x0005e2000c101d2e */
[-C--:B------:R-:W-:Y:S02]  /*2ca70*/  @P0 LEA R14, P3, R218, R6.reuse, 0x1 ;  /* 0x00000006da0e0211 */ /* 0x080fe400078608ff */
[-C--:B------:R-:W-:Y:S02]  /*2ca80*/  @!P2 LEA.HI.X R5, R211, R7.reuse, R225, 0x1, P5 ;  /* 0x00000007d305a211 */ /* 0x080fe400028f0ce1 */
[----:B------:R-:W-:Y:S02]  /*2ca90*/  @P4 LEA R6, P5, R217, R6, 0x1 ;  /* 0x00000006d9064211 */ /* 0x000fe400078a08ff */
[-C--:B------:R-:W-:Y:S01]  /*2caa0*/  @!P1 LEA.HI.X R9, R210, R7.reuse, R224, 0x1, P6 ;  /* 0x00000007d2099211 */ /* 0x080fe200030f0ce0 */
[----:B------:R2:W-:Y:S01]  /*2cab0*/  @!P2 ST.E.128 desc[UR46][R4.64], RZ ;  /* 0x000000ff0400a985 */ /* 0x0005e2000c101d2e */
[----:B----4-:R-:W-:-:S02]  /*2cac0*/  @P0 LEA.HI.X R15, R218, R7, R223, 0x1, P3 ;  /* 0x00000007da0f0211 */ /* 0x010fc400018f0cdf */
[----:B------:R-:W-:Y:S01]  /*2cad0*/  @P4 LEA.HI.X R7, R217, R7, R222, 0x1, P5 ;  /* 0x00000007d9074211 */ /* 0x000fe200028f0cde */
[----:B------:R2:W-:Y:S04]  /*2cae0*/  @!P1 ST.E.128 desc[UR46][R8.64], RZ ;  /* 0x000000ff08009985 */ /* 0x0005e8000c101d2e */
[----:B------:R2:W-:Y:S04]  /*2caf0*/  @P0 ST.E.128 desc[UR46][R14.64], RZ ;  /* 0x000000ff0e000985 */ /* 0x0005e8000c101d2e */
[----:B------:R2:W-:Y:S02]  /*2cb00*/  @P4 ST.E.128 desc[UR46][R6.64], RZ ;  /* 0x000000ff06004985 */ /* 0x0005e4000c101d2e */
.L_x_6900:
[----:B------:R-:W-:Y:S05]  /*2cb10*/  BSYNC B1 ;  /* 0x0000000000017941 */ /* 0x000fea0003800000 */
.L_x_6899:
[----:B------:R-:W-:Y:S01]  /*2cb20*/  VIADD R0, R0, 0x20 ;  /* 0x0000002000007836 */ /* 0x000fe20000000000 */
[----:B--2---:R2:W0:Y:S04]  /*2cb30*/  SHFL.IDX PT, R7, R3, 0x1, 0x181f ;  /* 0x00381f0003077f89 */ /* 0x00442800000e0000 */
[----:B------:R-:W-:Y:S01]  /*2cb40*/  ISETP.GE.AND P0, PT, R0, R27, PT ;  /* 0x0000001b0000720c */ /* 0x000fe20003f06270 */
[----:B-1----:R2:W1:-:S12]  /*2cb50*/  SHFL.IDX PT, R6, R20, 0x1, 0x181f ;  /* 0x00381f0014067f89 */ /* 0x00245800000e0000 */
[----:B--2---:R-:W-:Y:S05]  /*2cb60*/  @P0 BRA `(.L_x_6895) ;  /* 0x00000000007c0947 */ /* 0x004fea0003800000 */
[-C--:B------:R-:W-:Y:S02]  /*2cb70*/  ISETP.GE.AND P6, PT, R215, R21.reuse, PT ;  /* 0x00000015d700720c */ /* 0x080fe40003fc6270 */
[-C--:B------:R-:W-:Y:S02]  /*2cb80*/  ISETP.GE.AND P5, PT, R214, R21.reuse, PT ;  /* 0x00000015d600720c */ /* 0x080fe40003fa6270 */
[-C--:B------:R-:W-:Y:S02]  /*2cb90*/  ISETP.GE.AND P4, PT, R213, R21.reuse, PT ;  /* 0x00000015d500720c */ /* 0x080fe40003f86270 */
[-C--:B------:R-:W-:Y:S02]  /*2cba0*/  ISETP.GE.AND P3, PT, R212, R21.reuse, PT ;  /* 0x00000015d400720c */ /* 0x080fe40003f66270 */
[-C--:B------:R-:W-:Y:S02]  /*2cbb0*/  ISETP.GE.AND P2, PT, R211, R21.reuse, PT ;  /* 0x00000015d300720c */ /* 0x080fe40003f46270 */
[----:B------:R-:W-:-:S03]  /*2cbc0*/  ISETP.GE.AND P1, PT, R210, R21, PT ;  /* 0x00000015d200720c */ /* 0x000fc60003f26270 */
[----:B01----:R-:W-:Y:S02]  /*2cbd0*/  @!P6 IMAD.WIDE R4, R215, 0x2, R6 ;  /* 0x00000002d704e825 */ /* 0x003fe400078e0206 */
[----:B------:R-:W-:-:S03]  /*2cbe0*/  @!P5 LEA R8, P0, R214, R6, 0x1 ;  /* 0x00000006d608d211 */ /* 0x000fc600078008ff */
[----:B------:R0:W-:Y:S01]  /*2cbf0*/  @!P6 ST.E.128 desc[UR46][R4.64], RZ ;  /* 0x000000ff0400e985 */ /* 0x0001e2000c101d2e */
[CC--:B------:R-:W-:Y:S02]  /*2cc00*/  @!P4 LEA R10, P6, R213.reuse, R6.reuse, 0x1 ;  /* 0x00000006d50ac211 */ /* 0x0c0fe400078c08ff */
        /* <DEDUP_REMOVED lines=10> */
[-C--:B----4-:R-:W-:Y:S01]  /*2ccb0*/  @!P2 LEA.HI.X R15, R211, R7.reuse, R225, 0x1, P4 ;  /* 0x00000007d30fa211 */ /* 0x090fe200020f0ce1 */
        /* <DEDUP_REMOVED lines=10> */
.L_x_6895:
[----:B------:R-:W-:Y:S05]  /*2cd60*/  BSYNC B0 ;  /* 0x0000000000007941 */ /* 0x000fea0003800000 */
.L_x_6889:
[----:B------:R-:W-:Y:S02]  /*2cd70*/  ULDC UR4, c[0x0][0xd3c] ;  /* 0x00034f0000047ab9 */ /* 0x000fe40000000800 */
[----:B---3--:R-:W-:-:S13]  /*2cd80*/  ISETP.GE.AND P0, PT, R115, UR4, PT ;  /* 0x0000000473007c0c */ /* 0x008fda000bf06270 */
[----:B------:R-:W-:Y:S05]  /*2cd90*/  @!P0 BRA `(.L_x_6901) ;  /* 0xfffffd4400d88947 */ /* 0x000fea000383ffff */
[----:B------:R-:W-:Y:S05]  /*2cda0*/  BRA `(.L_x_6680) ;  /* 0x0000008800f47947 */ /* 0x000fea0003800000 */
.L_x_6678:
        /* <DEDUP_REMOVED lines=16> */
.L_x_6902:
        /* <DEDUP_REMOVED lines=37> */
[----:B------:R-:W0:Y:S01]  /*2d100*/  LDC R10, c[0x0][0xd3c] ;  /* 0x00034f00ff0a7b82 */ /* 0x000e220000000800 */
[----:B------:R-:W-:Y:S01]  /*2d110*/  IMAD.MOV.U32 R4, RZ, RZ, R3 ;  /* 0x000000ffff047224 */ /* 0x000fe200078e0003 */
[----:B------:R-:W-:Y:S01]  /*2d120*/  UMOV UR4, URZ ;  /* 0x0000003f00047c82 */ /* 0x000fe20008000000 */
[----:B------:R-:W-:Y:S01]  /*2d130*/  ULDC UR7, c[0x0][0xd3c] ;  /* 0x00034f0000077ab9 */ /* 0x000fe20000000800 */
[----:B------:R-:W-:-:S05]  /*2d140*/  ULDC UR5, c[0x0][0xd38] ;  /* 0x00034e0000057ab9 */ /* 0x000fca0000000800 */
.L_x_6908:
        /* <DEDUP_REMOVED lines=12> */
.L_x_6907:
[----:B------:R-:W-:Y:S05]  /*2d210*/  BSYNC B0 ;  /* 0x0000000000007941 */ /* 0x000fea0003800000 */
.L_x_6906:
        /* <DEDUP_REMOVED lines=20> */
.L_x_6904:
        /* <DEDUP_REMOVED lines=20> */
.L_x_6909:
        /* <DEDUP_REMOVED lines=59> */
.L_x_6905:
[----:B------:R-:W-:Y:S02]  /*2d850*/  IMAD.MOV.U32 R17, RZ, RZ, RZ ;  /* 0x000000ffff117224 */ /* 0x000fe400078e00ff */
[----:B------:R-:W-:Y:S02]  /*2d860*/  IMAD.U32 R16, RZ, RZ, UR6 ;  /* 0x00000006ff107e24 */ /* 0x000fe4000f8e00ff */
[----:B------:R-:W-:-:S07]  /*2d870*/  IMAD.MOV.U32 R18, RZ, RZ, RZ ;  /* 0x000000ffff127224 */ /* 0x000fce00078e00ff */
.L_x_6910:
[----:B------:R-:W-:-:S13]  /*2d880*/  ISETP.NE.AND P0, PT, R5, RZ, PT ;  /* 0x000000ff0500720c */ /* 0x000fda0003f05270 */
[----:B------:R-:W0:Y:S01]  /*2d890*/  @!P0 S2R R3, SR_CgaCtaId ;  /* 0x0000000000038919 */ /* 0x000e220000008800 */
[----:B------:R-:W-:-:S04]  /*2d8a0*/  @!P0 MOV R0, 0x400 ;  /* 0x0000040000008802 */ /* 0x000fc80000000f00 */
[----:B0-----:R-:W-:-:S05]  /*2d8b0*/  @!P0 LEA R0, R3, R0, 0x18 ;  /* 0x0000000003008211 */ /* 0x001fca00078ec0ff */
[----:B------:R0:W-:Y:S01]  /*2d8c0*/  @!P0 STS.128 [R0+0x388d0], R16 ;  /* 0x0388d01000008388 */ /* 0x0001e20000000c00 */
[----:B------:R-:W-:Y:S06]  /*2d8d0*/  BAR.ARV 0x5, 0x180 ;  /* 0x0146000000007b1d */ /* 0x000fec0000002000 */
.L_x_6903:
[----:B------:R2:W-:Y:S01]  /*2d8e0*/  STL [R1+0x438], RZ ;  /* 0x000438ff01007387 */ /* 0x0005e20000100800 */
[----:B------:R-:W-:Y:S01]  /*2d8f0*/  ULDC UR4, c[0x0][0xd3c] ;  /* 0x00034f0000047ab9 */ /* 0x000fe20000000800 */
[----:B------:R-:W-:Y:S01]  /*2d900*/  UISETP.NE.AND UP0, UPT, UR41, URZ, UPT ;  /* 0x0000003f2900728c */ /* 0x000fe2000bf05270 */
[----:B-1----:R-:W-:Y:S01]  /*2d910*/  ISETP.GE.AND P0, PT, R19, UR4, PT ;  /* 0x0000000413007c0c */ /* 0x002fe2000bf06270 */
[----:B------:R-:W-:Y:S01]  /*2d920*/  UMOV UR36, 0x1 ;  /* 0x0000000100247882 */ /* 0x000fe20000000000 */
[----:B------:R-:W-:Y:S01]  /*2d930*/  IMAD.MOV.U32 R28, RZ, RZ, 0x1 ;  /* 0x00000001ff1c7424 */ /* 0x000fe200078e00ff */
[----:B------:R-:W-:Y:S01]  /*2d940*/  USEL UR36, UR36, 0x2, !UP0 ;  /* 0x0000000224247887 */ /* 0x000fe2000c000000 */
[----:B------:R-:W-:-:S09]  /*2d950*/  IMAD.MOV.U32 R25, RZ, RZ, RZ ;  /* 0x000000ffff197224 */ /* 0x000fd200078e00ff */
[----:B--2---:R-:W-:Y:S05]  /*2d960*/  @P0 BRA `(.L_x_6911) ;  /* 0x0000007c00280947 */ /* 0x004fea0003800000 */
[----:B------:R-:W1:Y:S01]  /*2d970*/  S2R R4, SR_TID.X ;  /* 0x0000000000047919 */ /* 0x000e620000002100 */
[----:B------:R-:W2:Y:S01]  /*2d980*/  S2UR UR5, SR_CgaCtaId ;  /* 0x00000000000579c3 */ /* 0x000ea20000008800 */
[----:B------:R-:W-:Y:S01]  /*2d990*/  UMOV UR4, 0x400 ;  /* 0x0000040000047882 */ /* 0x000fe20000000000 */
[----:B------:R-:W-:Y:S01]  /*2d9a0*/  BSSY B8, `(.L_x_6911) ;  /* 0x00007c6000087945 */ /* 0x000fe20003800000 */
[----:B------:R3:W-:Y:S01]  /*2d9b0*/  STL [R1+0x438], RZ ;  /* 0x000438ff01007387 */ /* 0x0007e20000100800 */
[----:B------:R-:W-:Y:S01]  /*2d9c0*/  IMAD.MOV.U32 R29, RZ, RZ, 0x1 ;  /* 0x00000001ff1d7424 */ /* 0x000fe200078e00ff */
[----:B------:R-:W-:Y:S01]  /*2d9d0*/  CS2R R24, SRZ ;  /* 0x0000000000187805 */ /* 0x000fe2000001ff00 */
[----:B------:R-:W-:Y:S01]  /*2d9e0*/  IMAD.MOV.U32 R28, RZ, RZ, 0x1 ;  /* 0x00000001ff1c7424 */ /* 0x000fe200078e00ff */
[----:B------:R-:W-:Y:S01]  /*2d9f0*/  ULDC.64 UR44, c[0x0][0x198] ;  /* 0x00006600002c7ab9 */ /* 0x000fe20000000a00 */
[----:B------:R-:W-:Y:S01]  /*2da00*/  ULOP3.LUT UR40, UR36, 0x2, URZ, 0xfc, !UPT ;  /* 0x0000000224287892 */ /* 0x000fe2000f8efc3f */
[----:B------:R-:W-:Y:S01]  /*2da10*/  ULDC UR39, c[0x0][0xc] ;  /* 0x0000030000277ab9 */ /* 0x000fe20000000800 */
[----:B--2---:R-:W-:-:S06]  /*2da20*/  ULEA UR4, UR5, UR4, 0x18 ;  /* 0x0000000405047291 */ /* 0x004fcc000f8ec03f */
[----:B------:R-:W-:Y:S01]  /*2da30*/  IMAD.U32 R23, RZ, RZ, UR4 ;  /* 0x00000004ff177e24 */ /* 0x000fe2000f8e00ff */
[C---:B-1----:R-:W-:Y:S01]  /*2da40*/  LOP3.LUT R3, R4.reuse, 0x7f, RZ, 0xc0, !PT ;  /* 0x0000007f04037812 */ /* 0x042fe200078ec0ff */
[----:B0-----:R-:W-:-:S04]  /*2da50*/  IMAD.SHL.U32 R0, R4, 0x8, RZ ;  /* 0x0000000804007824 */ /* 0x001fc800078e00ff */
[----:B------:R-:W-:Y:S01]  /*2da60*/  IMAD.SHL.U32 R37, R3, 0x8, RZ ;  /* 0x0000000803257824 */ /* 0x000fe200078e00ff */
[----:B------:R-:W-:Y:S02]  /*2da70*/  LOP3.LUT R2, R0, 0x1f8, RZ, 0xc0, !PT ;  /* 0x000001f800027812 */ /* 0x000fe400078ec0ff */
[----:B------:R-:W-:Y:S02]  /*2da80*/  SHF.R.U32.HI R3, RZ, 0x3, R3 ;  /* 0x00000003ff037819 */ /* 0x000fe40000011603 */
[----:B------:R-:W-:Y:S02]  /*2da90*/  LOP3.LUT R2, R2, 0x38, R4, 0x78, !PT ;  /* 0x0000003802027812 */ /* 0x000fe400078e7804 */
[----:B------:R-:W-:Y:S02]  /*2daa0*/  LOP3.LUT R0, R0, 0x38, RZ, 0xc0, !PT ;  /* 0x0000003800007812 */ /* 0x000fe400078ec0ff */
[----:B------:R-:W-:Y:S01]  /*2dab0*/  LOP3.LUT R37, R2, 0x200, R37, 0xf8, !PT ;  /* 0x0000020002257812 */ /* 0x000fe200078ef825 */
[----:B------:R-:W-:Y:S01]  /*2dac0*/  IMAD.SHL.U32 R2, R4, 0x10, RZ ;  /* 0x0000001004027824 */ /* 0x000fe200078e00ff */
[----:B------:R-:W-:-:S03]  /*2dad0*/  LOP3.LUT R4, R0, 0x80, RZ, 0xfc, !PT ;  /* 0x0000008000047812 */ /* 0x000fc600078efcff */
[----:B------:R-:W-:Y:S01]  /*2dae0*/  IMAD R26, R37, 0x2, R23 ;  /* 0x00000002251a7824 */ /* 0x000fe200078e0217 */
[----:B------:R-:W-:Y:S02]  /*2daf0*/  LOP3.LUT R3, R3, 0x70, R2, 0xf8, !PT ;  /* 0x0000007003037812 */ /* 0x000fe400078ef802 */
[C---:B------:R-:W-:Y:S02]  /*2db00*/  LOP3.LUT R2, R0.reuse, 0x40, RZ, 0xfc, !PT ;  /* 0x0000004000027812 */ /* 0x040fe400078efcff */
[C---:B------:R-:W-:Y:S02]  /*2db10*/  LOP3.LUT R3, R0.reuse, 0xc0, RZ, 0xfc, !PT ;  /* 0x000000c000037812 */ /* 0x040fe400078efcff */
[C---:B------:R-:W-:Y:S02]  /*2db20*/  LOP3.LUT R2, R0.reuse, 0x100, RZ, 0xfc, !PT ;  /* 0x0000010000027812 */ /* 0x040fe400078efcff */
[C---:B------:R-:W-:Y:S02]  /*2db30*/  LOP3.LUT R3, R0.reuse, 0x140, RZ, 0xfc, !PT ;  /* 0x0000014000037812 */ /* 0x040fe400078efcff */
[----:B------:R-:W-:-:S02]  /*2db40*/  LOP3.LUT R2, R0, 0x180, RZ, 0xfc, !PT ;  /* 0x0000018000027812 */ /* 0x000fc400078efcff */
[----:B---3--:R-:W-:-:S07]  /*2db50*/  LOP3.LUT R0, R0, 0x1c0, RZ, 0xfc, !PT ;  /* 0x000001c000007812 */ /* 0x008fce00078efcff */
.L_x_7040:
[----:B------:R-:W-:Y:S05]  /*2db60*/  YIELD ;  /* 0x0000000000007946 */ /* 0x000fea0003800000 */
[----:B------:R-:W-:Y:S01]  /*2db70*/  ULDC.64 UR4, c[0x0][0xb20] ;  /* 0x0002c80000047ab9 */ /* 0x000fe20000000a00 */
[----:B------:R-:W-:Y:S01]  /*2db80*/  IMAD.MOV.U32 R34, RZ, RZ, RZ ;  /* 0x000000ffff227224 */ /* 0x000fe200078e00ff */
[----:B------:R-:W-:Y:S01]  /*2db90*/  ISETP.NE.U32.AND P0, PT, RZ, UR4, PT ;  /* 0x00000004ff007c0c */ /* 0x000fe2000bf05070 */
[----:B------:R-:W0:Y:S01]  /*2dba0*/  LDC.64 R4, c[0x0][0xaf8] ;  /* 0x0002be00ff047b82 */ /* 0x000e220000000a00 */
[----:B------:R-:W-:Y:S01]  /*2dbb0*/  IMAD.MOV.U32 R8, RZ, RZ, RZ ;  /* 0x000000ffff087224 */ /* 0x000fe200078e00ff */
[----:B------:R-:W-:Y:S01]  /*2dbc0*/  ULDC.64 UR6, c[0x0][0xb08] ;  /* 0x0002c20000067ab9 */ /* 0x000fe20000000a00 */
[----:B------:R-:W-:Y:S01]  /*2dbd0*/  ISETP.NE.AND.EX P0, PT, RZ, UR5, PT, P0 ;  /* 0x00000005ff007c0c */ /* 0x000fe2000bf05300 */
[----:B------:R-:W-:-:S12]  /*2dbe0*/  ULDC.64 UR4, c[0x0][0xb10] ;  /* 0x0002c40000047ab9 */ /* 0x000fd80000000a00 */
[----:B-1----:R-:W1:Y:S02]  /*2dbf0*/  @P0 LDC.64 R2, c[0x0][0xb20] ;  /* 0x0002c800ff020b82 */ /* 0x002e640000000a00 */
[----:B-1----:R-:W-:-:S05]  /*2dc00*/  @P0 IMAD.WIDE R2, R19, 0x4, R2 ;  /* 0x0000000413020825 */ /* 0x002fca00078e0202 */
[----:B------:R1:W5:Y:S01]  /*2dc10*/  @P0 LDG.E R34, desc[UR46][R2.64] ;  /* 0x0000002e02220981 */ /* 0x000362000c1e1900 */
[----:B------:R-:W-:Y:S01]  /*2dc20*/  ISETP.NE.U32.AND P0, PT, RZ, UR4, PT ;  /* 0x00000004ff007c0c */ /* 0x000fe2000bf05070 */
[----:B0-----:R-:W-:Y:S01]  /*2dc30*/  IMAD.WIDE R4, R19, 0x4, R4 ;  /* 0x0000000413047825 */ /* 0x001fe200078e0204 */
[----:B------:R-:W-:Y:S02]  /*2dc40*/  ISETP.NE.U32.AND P1, PT, RZ, UR6, PT ;  /* 0x00000006ff007c0c */ /* 0x000fe4000bf25070 */
[----:B------:R-:W-:Y:S01]  /*2dc50*/  ISETP.NE.AND.EX P2, PT, RZ, UR5, PT, P0 ;  /* 0x00000005ff007c0c */ /* 0x000fe2000bf45300 */
[----:B------:R-:W-:Y:S01]  /*2dc60*/  ULDC.64 UR4, c[0x0][0xaf8] ;  /* 0x0002be0000047ab9 */ /* 0x000fe20000000a00 */
[----:B------:R-:W-:Y:S01]  /*2dc70*/  ISETP.NE.AND.EX P1, PT, RZ, UR7, PT, P1 ;  /* 0x00000007ff007c0c */ /* 0x000fe2000bf25310 */
[----:B------:R-:W-:Y:S01]  /*2dc80*/  IMAD.MOV.U32 R0, RZ, RZ, RZ ;  /* 0x000000ffff007224 */ /* 0x000fe200078e00ff */
[----:B------:R-:W-:Y:S01]  /*2dc90*/  ISETP.NE.U32.AND P0, PT, RZ, UR4, PT ;  /* 0x00000004ff007c0c */ /* 0x000fe2000bf05070 */
[----:B-1----:R-:W0:Y:S03]  /*2dca0*/  LDC.64 R2, c[0x0][0xb08] ;  /* 0x0002c200ff027b82 */ /* 0x002e260000000a00 */
[----:B------:R-:W-:-:S05]  /*2dcb0*/  ISETP.NE.AND.EX P0, PT, RZ, UR5, PT, P0 ;  /* 0x00000005ff007c0c */ /* 0x000fca000bf05300 */
[----:B--23--:R-:W1:Y:S08]  /*2dcc0*/  @P2 LDC.64 R6, c[0x0][0xb10] ;  /* 0x0002c400ff062b82 */ /* 0x00ce700000000a00 */
[----:B------:R-:W2:Y:S01]  /*2dcd0*/  @P0 LDG.E R8, desc[UR46][R4.64] ;  /* 0x0000002e04080981 */ /* 0x000ea2000c1e1900 */
[----:B------:R-:W-:Y:S01]  /*2dce0*/  ULDC UR4, c[0x0][0x288] ;  /* 0x0000a20000047ab9 */ /* 0x000fe20000000800 */
[----:B0-----:R-:W-:-:S05]  /*2dcf0*/  IMAD.WIDE R2, R19, 0x4, R2 ;  /* 0x0000000413027825 */ /* 0x001fca00078e0202 */
[----:B------:R-:W5:Y:S01]  /*2dd00*/  @P1 LDG.E R0, desc[UR46][R2.64] ;  /* 0x0000002e02001981 */ /* 0x000f62000c1e1900 */
[----:B-1----:R-:W-:-:S03]  /*2dd10*/  @P2 IMAD.WIDE R6, R19, 0x4, R6 ;  /* 0x0000000413062825 */ /* 0x002fc600078e0206 */
[----:B--2---:R0:W-:Y:S02]  /*2dd20*/  STL [R1+0x418], R8 ;  /* 0x0004180801007387 */ /* 0x0041e40000100800 */
[----:B0-----:R-:W-:Y:S01]  /*2dd30*/  IMAD.U32 R8, RZ, RZ, UR4 ;  /* 0x00000004ff087e24 */ /* 0x001fe2000f8e00ff */
[----:B------:R-:W-:-:S05]  /*2dd40*/  ULDC.64 UR4, c[0x0][0x418] ;  /* 0x0001060000047ab9 */ /* 0x000fca0000000a00 */
        /* <DEDUP_REMOVED lines=18> */
.L_x_6912:
        /* <DEDUP_REMOVED lines=8> */
.L_x_6913:
        /* <DEDUP_REMOVED lines=9> */
.L_x_6914:
[----:B--2---:R-:W2:Y:S01]  /*2df80*/  @P1 LDG.E R4, desc[UR46][R2.64] ;  /* 0x0000002e02041981 */ /* 0x004ea2000c1e1900 */
[----:B------:R-:W3:Y:S03]  /*2df90*/  LDC R5, c[0x0][0x448] ;  /* 0x00011200ff057b82 */ /* 0x000ee60000000800 */
[----:B------:R-:W2:Y:S01]  /*2dfa0*/  @P1 LDG.E R9, desc[UR46][R2.64+0x4] ;  /* 0x0000042e02091981 */ /* 0x000ea2000c1e1900 */
[----:B-----5:R-:W-:Y:S02]  /*2dfb0*/  IMAD.IADD R10, R10, 0x1, -R34 ;  /* 0x000000010a0a7824 */ /* 0x020fe400078e0a22 */
        /* <DEDUP_REMOVED lines=30> */
.L_x_6917:
[----:B------:R-:W-:-:S13]  /*2e1a0*/  ISETP.NE.AND P0, PT, R3, 0x1, PT ;  /* 0x000000010300780c */ /* 0x000fda0003f05270 */
[----:B------:R-:W0:Y:S02]  /*2e1b0*/  @P0 LDC.64 R4, c[0x0][0xae0] ;  /* 0x0002b800ff040b82 */ /* 0x000e240000000a00 */
[----:B0-----:R-:W-:-:S05]  /*2e1c0*/  @P0 IMAD.HI.U32 R4, R11, R4, RZ ;  /* 0x000000040b040227 */ /* 0x001fca00078e00ff */
[----:B------:R-:W-:-:S07]  /*2e1d0*/  @P0 SHF.R.U32.HI R11, RZ, R5, R4 ;  /* 0x00000005ff0b0219 */ /* 0x000fce0000011604 */
.L_x_6918:
[----:B------:R-:W-:Y:S05]  /*2e1e0*/  BSYNC B0 ;  /* 0x0000000000007941 */ /* 0x000fea0003800000 */
.L_x_6916:
[----:B------:R-:W-:-:S05]  /*2e1f0*/  IMAD R11, R11, R3, R3 ;  /* 0x000000030b0b7224 */ /* 0x000fca00078e0203 */
[----:B------:R-:W-:-:S07]  /*2e200*/  VIMNMX R2, R2, R11, PT ;  /* 0x0000000b02027248 */ /* 0x000fce0003fe0100 */
.L_x_6915:
[----:B------:R-:W0:Y:S01]  /*2e210*/  @P2 LDC R8, c[0x0][0x44c] ;  /* 0x00011300ff082b82 */ /* 0x000e220000000800 */
[----:B------:R-:W-:Y:S01]  /*2e220*/  IMAD.MOV.U32 R4, RZ, RZ, R33 ;  /* 0x000000ffff047224 */ /* 0x000fe200078e0021 */
[----:B------:R-:W-:-:S06]  /*2e230*/  ULDC UR4, c[0x0][0xad4] ;  /* 0x0002b50000047ab9 */ /* 0x000fcc0000000800 */
[----:B------:R-:W2:Y:S01]  /*2e240*/  @P2 LDC R5, c[0x0][0x450] ;  /* 0x00011400ff052b82 */ /* 0x000ea20000000800 */
[----:B0-----:R-:W-:-:S05]  /*2e250*/  @P2 IMAD.HI.U32 R8, R33, R8, RZ ;  /* 0x0000000821082227 */ /* 0x001fca00078e00ff */
[----:B--2---:R-:W-:Y:S01]  /*2e260*/  @P2 SHF.R.U32.HI R4, RZ, R5, R8 ;  /* 0x00000005ff042219 */ /* 0x004fe20000011608 */
[----:B------:R-:W-:-:S04]  /*2e270*/  IMAD.IADD R8, R27, 0x1, -R12 ;  /* 0x000000011b087824 */ /* 0x000fc800078e0a0c */
[----:B-1----:R-:W-:-:S04]  /*2e280*/  IMAD.IADD R12, R8, 0x1, R4 ;  /* 0x00000001080c7824 */ /* 0x002fc800078e0204 */
        /* <DEDUP_REMOVED lines=12> */
.L_x_6921:
[----:B------:R-:W-:-:S13]  /*2e350*/  ISETP.NE.AND P0, PT, R3, 0x1, PT ;  /* 0x000000010300780c */ /* 0x000fda0003f05270 */
[----:B------:R-:W0:Y:S02]  /*2e360*/  @P0 LDC.64 R4, c[0x0][0xae0] ;  /* 0x0002b800ff040b82 */ /* 0x000e240000000a00 */
[----:B0-----:R-:W-:-:S05]  /*2e370*/  @P0 IMAD.HI.U32 R4, R12, R4, RZ ;  /* 0x000000040c040227 */ /* 0x001fca00078e00ff */
[----:B------:R-:W-:-:S07]  /*2e380*/  @P0 SHF.R.U32.HI R12, RZ, R5, R4 ;  /* 0x00000005ff0c0219 */ /* 0x000fce0000011604 */
.L_x_6922:
[----:B------:R-:W-:Y:S05]  /*2e390*/  BSYNC B0 ;  /* 0x0000000000007941 */ /* 0x000fea0003800000 */
.L_x_6920:
[----:B------:R-:W-:-:S05]  /*2e3a0*/  IMAD R3, R12, R3, RZ ;  /* 0x000000030c037224 */ /* 0x000fca00078e02ff */
[----:B------:R-:W-:-:S07]  /*2e3b0*/  VIMNMX R11, R11, R3, !PT ;  /* 0x000000030b0b7248 */ /* 0x000fce0007fe0100 */
.L_x_6919:
        /* <DEDUP_REMOVED lines=31> */
.L_x_7094:
[----:B-1----:R-:W-:Y:S02]  /*2e5b0*/  ISETP.NE.AND P0, PT, R14, RZ, PT ;  /* 0x000000ff0e00720c */ /* 0x002fe40003f05270 */
[----:B------:R-:W-:-:S11]  /*2e5c0*/  PLOP3.LUT P6, PT, PT, PT, PT, 0x8, 0x0 ;  /* 0x000000000000781c */ /* 0x000fd60003fce170 */
[----:B------:R-:W-:Y:S05]  /*2e5d0*/  @P0 BRA `(.L_x_6926) ;  /* 0x00000000000c0947 */ /* 0x000fea0003800000 */
[----:B------:R-:W-:-:S03]  /*2e5e0*/  UMOV UR4, 0xffffffff ;  /* 0xffffffff00047882 */ /* 0x000fc60000000000 */
[----:B------:R-:W-:Y:S05]  /*2e5f0*/  BRA.DIV UR4, `(.L_x_6927) ;  /* 0x0000008604287947 */ /* 0x000fea000b800000 */
[----:B------:R-:W-:-:S13]  /*2e600*/  ELECT P6, URZ, PT ;  /* 0x00000000003f782f */ /* 0x000fda00038c0000 */
.L_x_6926:
        /* <DEDUP_REMOVED lines=9> */
.L_x_7097:
[----:B------:R-:W-:Y:S05]  /*2e6a0*/  BSYNC B1 ;  /* 0x0000000000017941 */ /* 0x000fea0003800000 */
.L_x_6928:
[----:B------:R-:W-:Y:S04]  /*2e6b0*/  BSSY B1, `(.L_x_6930) ;  /* 0x00000b7000017945 */ /* 0x000fe80003800000 */
[----:B------:R-:W-:Y:S05]  /*2e6c0*/  @!P6 BRA `(.L_x_6931) ;  /* 0x0000000800d4e947 */ /* 0x000fea0003800000 */
[----:B------:R-:W1:Y:S01]  /*2e6d0*/  S2R R7, SR_TID.X ;  /* 0x0000000000077919 */ /* 0x000e620000002100 */
[----:B0-----:R-:W-:Y:S01]  /*2e6e0*/  IMAD R3, R24, 0x8, R23 ;  /* 0x0000000818037824 */ /* 0x001fe200078e0217 */
[----:B------:R-:W-:Y:S01]  /*2e6f0*/  BSSY B2, `(.L_x_6932) ;  /* 0x0000006000027945 */ /* 0x000fe20003800000 */
[----:B-1----:R-:W-:Y:S02]  /*2e700*/  LOP3.LUT R10, R7, 0x7f, RZ, 0xc0, !PT ;  /* 0x0000007f070a7812 */ /* 0x002fe400078ec0ff */
[----:B------:R-:W-:Y:S02]  /*2e710*/  SHF.L.U32 R7, R29, 0x1f, RZ ;  /* 0x0000001f1d077819 */ /* 0x000fe400000006ff */
[----:B------:R-:W-:Y:S02]  /*2e720*/  ISETP.NE.AND P1, PT, R10, RZ, PT ;  /* 0x000000ff0a00720c */ /* 0x000fe40003f25270 */
[----:B------:R-:W0:Y:S02]  /*2e730*/  SYNCS.PHASECHK.TRANS64.TRYWAIT P0, [R3+URZ+0x388a0], R7 ;  /* 0x0388a007030075a7 */ /* 0x000e24000800017f */
[----:B0-----:R-:W-:Y:S09]  /*2e740*/  @!P0 BRA `(.L_x_6933) ;  /* 0x0000008400088947 */ /* 0x001ff20003800000 */
.L_x_7098:
[----:B------:R-:W-:Y:S05]  /*2e750*/  BSYNC B2 ;  /* 0x0000000000027941 */ /* 0x000fea0003800000 */
.L_x_6932:
[----:B------:R-:W-:Y:S04]  /*2e760*/  BSSY B2, `(.L_x_6934) ;  /* 0x0000009000027945 */ /* 0x000fe80003800000 */
[----:B------:R-:W-:Y:S05]  /*2e770*/  @P1 BRA `(.L_x_6935) ;  /* 0x00000000001c1947 */ /* 0x000fea0003800000 */
[----:B------:R-:W1:Y:S02]  /*2e780*/  S2R R10, SR_TID.X ;  /* 0x00000000000a7919 */ /* 0x000e640000002100 */
[----:B-1----:R-:W-:Y:S01]  /*2e790*/  LOP3.LUT R11, R10, 0x1f, RZ, 0xc0, !PT ;  /* 0x0000001f0a0b7812 */ /* 0x002fe200078ec0ff */
[----:B------:R-:W-:-:S03]  /*2e7a0*/  IMAD.MOV.U32 R10, RZ, RZ, 0x2000 ;  /* 0x00002000ff0a7424 */ /* 0x000fc600078e00ff */
[----:B------:R-:W-:Y:S01]  /*2e7b0*/  ISETP.NE.AND P0, PT, R11, RZ, PT ;  /* 0x000000ff0b00720c */ /* 0x000fe20003f05270 */
[----:B------:R1:W-:-:S12]  /*2e7c0*/  SYNCS.ARRIVE.TRANS64 RZ, [R3+URZ+0x38890], R10 ;  /* 0x0388900a03ff79a7 */ /* 0x0003d8000800003f */
[----:B-1----:R-:W-:Y:S05]  /*2e7d0*/  @!P0 BRA `(.L_x_6935) ;  /* 0x0000000000048947 */ /* 0x002fea0003800000 */
[----:B------:R-:W-:Y:S01]  /*2e7e0*/  BPT.TRAP 0x1 ;  /* 0x000000040000795c */ /* 0x000fe20000300000 */
.L_x_6935:
[----:B------:R-:W-:Y:S05]  /*2e7f0*/  BSYNC B2 ;  /* 0x0000000000027941 */ /* 0x000fea0003800000 */
.L_x_6934:
        /* <DEDUP_REMOVED lines=12> */
.L_x_6936:
        /* <DEDUP_REMOVED lines=13> */
.L_x_7099:
[----:B------:R-:W-:Y:S05]  /*2e990*/  BSYNC B2 ;  /* 0x0000000000027941 */ /* 0x000fea0003800000 */
.L_x_6937:
        /* <DEDUP_REMOVED lines=11> */
.L_x_6940:
[----:B------:R-:W-:Y:S05]  /*2ea50*/  BSYNC B2 ;  /* 0x0000000000027941 */ /* 0x000fea0003800000 */
.L_x_6939:
[----:B------:R-:W-:Y:S01]  /*2ea60*/  R2UR UR10, R14 ;  /* 0x000000000e0a72ca */ /* 0x000fe200000e0000 */
[----:B01----:R-:W-:Y:S01]  /*2ea70*/  IMAD R7, R24, 0x10000, R23 ;  /* 0x0001000018077824 */ /* 0x003fe200078e0217 */
[----:B------:R-:W-:Y:S01]  /*2ea80*/  R2UR UR6, R12 ;  /* 0x000000000c0672ca */ /* 0x000fe200000e0000 */
[----:B------:R-:W-:Y:S01]  /*2ea90*/  UIADD3 UR4, UP0, UR44, 0x670, URZ ;  /* 0x000006702c047890 */ /* 0x000fe2000ff1e03f */
[----:B------:R-:W-:Y:S01]  /*2eaa0*/  R2UR UR7, R13 ;  /* 0x000000000d0772ca */ /* 0x000fe200000e0000 */
[----:B------:R-:W-:Y:S01]  /*2eab0*/  VIADD R3, R3, 0x388b0 ;  /* 0x000388b003037836 */ /* 0x000fe20000000000 */
[----:B------:R-:W-:Y:S01]  /*2eac0*/  PLOP3.LUT P0, PT, PT, PT, PT, 0x80, 0x0 ;  /* 0x000000000000781c */ /* 0x000fe20003f0f070 */
[----:B------:R-:W-:Y:S01]  /*2ead0*/  VIADD R11, R7, 0x400 ;  /* 0x00000400070b7836 */ /* 0x000fe20000000000 */
[----:B------:R-:W-:-:S12]  /*2eae0*/  UIADD3.X UR5, URZ, UR45, URZ, UP0, !UPT ;  /* 0x0000002d3f057290 */ /* 0x000fd800087fe43f */
.L_x_6941:
        /* <DEDUP_REMOVED lines=15> */
.L_x_6942:
        /* <DEDUP_REMOVED lines=15> */
.L_x_6943:
        /* <DEDUP_REMOVED lines=15> */
.L_x_6944:
        /* <DEDUP_REMOVED lines=15> */
.L_x_6945:
        /* <DEDUP_REMOVED lines=15> */
.L_x_6946:
        /* <DEDUP_REMOVED lines=15> */
.L_x_6947:
        /* <DEDUP_REMOVED lines=15> */
.L_x_6948:
        /* <DEDUP_REMOVED lines=10> */
.L_x_6931:
[----:B------:R-:W-:Y:S05]  /*2f220*/  BSYNC B1 ;  /* 0x0000000000017941 */ /* 0x000fea0003800000 */
.L_x_6930:
        /* <DEDUP_REMOVED lines=9> */
.L_x_6968:
[----:B------:R-:W-:Y:S05]  /*2f2c0*/  YIELD ;  /* 0x0000000000007946 */ /* 0x000fea0003800000 */
[----:B------:R-:W-:Y:S04]  /*2f2d0*/  BSSY B1, `(.L_x_6949) ;  /* 0x00000b6000017945 */ /* 0x000fe80003800000 */
[----:B------:R-:W-:Y:S05]  /*2f2e0*/  @!P6 BRA `(.L_x_6950) ;  /* 0x0000000800d0e947 */ /* 0x000fea0003800000 */
[----:B------:R-:W0:Y:S01]  /*2f2f0*/  S2R R2, SR_TID.X ;  /* 0x0000000000027919 */ /* 0x000e220000002100 */
[----:B------:R-:W-:Y:S01]  /*2f300*/  IMAD R10, R24, 0x8, R23 ;  /* 0x00000008180a7824 */ /* 0x000fe200078e0217 */
[----:B------:R-:W-:Y:S01]  /*2f310*/  BSSY B2, `(.L_x_6951) ;  /* 0x0000006000027945 */ /* 0x000fe20003800000 */
[----:B0-----:R-:W-:Y:S02]  /*2f320*/  LOP3.LUT R3, R2, 0x7f, RZ, 0xc0, !PT ;  /* 0x0000007f02037812 */ /* 0x001fe400078ec0ff */
[----:B------:R-:W-:Y:S02]  /*2f330*/  SHF.L.U32 R2, R29, 0x1f, RZ ;  /* 0x0000001f1d027819 */ /* 0x000fe400000006ff */
[----:B------:R-:W-:Y:S02]  /*2f340*/  ISETP.NE.AND P2, PT, R3, RZ, PT ;  /* 0x000000ff0300720c */ /* 0x000fe40003f45270 */
[----:B------:R-:W0:Y:S02]  /*2f350*/  SYNCS.PHASECHK.TRANS64.TRYWAIT P1, [R10+URZ+0x388a0], R2 ;  /* 0x0388a0020a0075a7 */ /* 0x000e24000802017f */
[----:B0-----:R-:W-:Y:S09]  /*2f360*/  @!P1 BRA `(.L_x_6952) ;  /* 0x0000007800289947 */ /* 0x001ff20003800000 */
.L_x_7100:
[----:B------:R-:W-:Y:S05]  /*2f370*/  BSYNC B2 ;  /* 0x0000000000027941 */ /* 0x000fea0003800000 */
.L_x_6951:
        /* <DEDUP_REMOVED lines=9> */
.L_x_6954:
[----:B------:R-:W-:Y:S05]  /*2f410*/  BSYNC B2 ;  /* 0x0000000000027941 */ /* 0x000fea0003800000 */
.L_x_6953:
        /* <DEDUP_REMOVED lines=10> */
[----:B------:R-:W-:-:S10]  /*2f4c0*/  UMOV UR7, 0x12f00000 ;  /* 0x12f0000000077882 */ /* 0x000fd40000000000 */
.L_x_6955:
        /* <DEDUP_REMOVED lines=13> */
.L_x_7101:
[----:B------:R-:W-:Y:S05]  /*2f5a0*/  BSYNC B2 ;  /* 0x0000000000027941 */ /* 0x000fea0003800000 */
.L_x_6956:
[----:B------:R-:W-:Y:S01]  /*2f5b0*/  BSSY B2, `(.L_x_6958) ;  /* 0x000000b000027945 */ /* 0x000fe20003800000 */
[----:B01----:R-:W-:Y:S02]  /*2f5c0*/  IMAD.MOV.U32 R2, RZ, RZ, 0x0 ;  /* 0x00000000ff027424 */ /* 0x003fe400078e00ff */
[----:B------:R-:W-:Y:S01]  /*2f5d0*/  IMAD.MOV.U32 R3, RZ, RZ, 0x12f00000 ;  /* 0x12f00000ff037424 */ /* 0x000fe200078e00ff */
[----:B------:R-:W-:Y:S06]  /*2f5e0*/  @P2 BRA `(.L_x_6959) ;  /* 0x00000000001c2947 */ /* 0x000fec0003800000 */
[----:B------:R-:W0:Y:S02]  /*2f5f0*/  S2R R13, SR_TID.X ;  /* 0x00000000000d7919 */ /* 0x000e240000002100 */
[----:B0-----:R-:W-:Y:S01]  /*2f600*/  LOP3.LUT R14, R13, 0x1f, RZ, 0xc0, !PT ;  /* 0x0000001f0d0e7812 */ /* 0x001fe200078ec0ff */
[----:B------:R-:W-:-:S03]  /*2f610*/  IMAD.MOV.U32 R13, RZ, RZ, 0x10000 ;  /* 0x00010000ff0d7424 */ /* 0x000fc600078e00ff */
[----:B------:R-:W-:Y:S01]  /*2f620*/  ISETP.NE.AND P1, PT, R14, RZ, PT ;  /* 0x000000ff0e00720c */ /* 0x000fe20003f25270 */
[----:B------:R0:W-:-:S12]  /*2f630*/  SYNCS.ARRIVE.TRANS64 RZ, [R10+URZ+0x388b0], R13 ;  /* 0x0388b00d0aff79a7 */ /* 0x0001d8000800003f */
[----:B0-----:R-:W-:Y:S05]  /*2f640*/  @!P1 BRA `(.L_x_6959) ;  /* 0x0000000000049947 */ /* 0x001fea0003800000 */
[----:B------:R-:W-:Y:S01]  /*2f650*/  BPT.TRAP 0x1 ;  /* 0x000000040000795c */ /* 0x000fe20000300000 */
.L_x_6959:
[----:B------:R-:W-:Y:S05]  /*2f660*/  BSYNC B2 ;  /* 0x0000000000027941 */ /* 0x000fea0003800000 */
.L_x_6958:
        /* <DEDUP_REMOVED lines=9> */
.L_x_6960:
        /* <DEDUP_REMOVED lines=15> */
.L_x_6961:
        /* <DEDUP_REMOVED lines=15> */
.L_x_6962:
        /* <DEDUP_REMOVED lines=15> */
.L_x_6963:
        /* <DEDUP_REMOVED lines=15> */
.L_x_6964:
        /* <DEDUP_REMOVED lines=15> */
.L_x_6965:
        /* <DEDUP_REMOVED lines=15> */
.L_x_6966:
        /* <DEDUP_REMOVED lines=15> */
.L_x_6967:
        /* <DEDUP_REMOVED lines=10> */
.L_x_6950:
[----:B------:R-:W-:Y:S05]  /*2fe30*/  BSYNC B1 ;  /* 0x0000000000017941 */ /* 0x000fea0003800000 */
.L_x_6949:
        /* <DEDUP_REMOVED lines=8> */
.L_x_6924:
[----:B------:R-:W-:Y:S05]  /*2fec0*/  BSYNC B0 ;  /* 0x0000000000007941 */ /* 0x000fea0003800000 */
.L_x_6923:
[----:B------:R-:W1:Y:S01]  /*2fed0*/  LDC R0, c[0x0][0x448] ;  /* 0x00011200ff007b82 */ /* 0x000e620000000800 */
[----:B0-----:R-:W-:Y:S01]  /*2fee0*/  VIADD R3, R33, 0x3f ;  /* 0x0000003f21037836 */ /* 0x001fe20000000000 */
[----:B------:R-:W-:Y:S06]  /*2fef0*/  @!P0 WARPSYNC.ALL ;  /* 0x0000000000008948 */ /* 0x000fec0003800000 */
[----:B------:R-:W-:Y:S01]  /*2ff00*/  @!P0 BAR.SYNC.DEFER_BLOCKING 0xc, 0x180 ;  /* 0x0306000000008b1d */ /* 0x000fe20000010000 */
[----:B-1----:R-:W-:-:S13]  /*2ff10*/  ISETP.NE.AND P1, PT, R0, 0x1, PT ;  /* 0x000000010000780c */ /* 0x002fda0003f25270 */
        /* <DEDUP_REMOVED lines=20> */
.L_x_6971:
[----:B------:R-:W-:-:S13]  /*30060*/  ISETP.NE.AND P0, PT, R3, 0x1, PT ;  /* 0x000000010300780c */ /* 0x000fda0003f05270 */
[----:B------:R-:W0:Y:S02]  /*30070*/  @P0 LDC.64 R4, c[0x0][0xae0] ;  /* 0x0002b800ff040b82 */ /* 0x000e240000000a00 */
[----:B0-----:R-:W-:-:S05]  /*30080*/  @P0 IMAD.HI.U32 R4, R0, R4, RZ ;  /* 0x0000000400040227 */ /* 0x001fca00078e00ff */
[----:B------:R-:W-:-:S07]  /*30090*/  @P0 SHF.R.U32.HI R0, RZ, R5, R4 ;  /* 0x00000005ff000219 */ /* 0x000fce0000011604 */
.L_x_6972:
[----:B------:R-:W-:Y:S05]  /*300a0*/  BSYNC B0 ;  /* 0x0000000000007941 */ /* 0x000fea0003800000 */
.L_x_6970:
[----:B------:R-:W-:-:S05]  /*300b0*/  IMAD R5, R0, R3, R3 ;  /* 0x0000000300057224 */ /* 0x000fca00078e0203 */
[----:B------:R-:W-:-:S07]  /*300c0*/  VIMNMX R2, R2, R5, PT ;  /* 0x0000000502027248 */ /* 0x000fce0003fe0100 */
.L_x_6969:
[----:B------:R-:W-:Y:S01]  /*300d0*/  VIADD R2, R2, 0x3f ;  /* 0x0000003f02027836 */ /* 0x000fe20000000000 */
[----:B------:R-:W0:Y:S01]  /*300e0*/  @P1 LDC R7, c[0x0][0x450] ;  /* 0x00011400ff071b82 */ /* 0x000e220000000800 */
[----:B------:R-:W-:-:S03]  /*300f0*/  ULDC UR4, c[0x0][0xad4] ;  /* 0x0002b50000047ab9 */ /* 0x000fc60000000800 */
[----:B------:R-:W-:-:S04]  /*30100*/  SHF.R.S32.HI R5, RZ, 0x1f, R2 ;  /* 0x0000001fff057819 */ /* 0x000fc80000011402 */
[----:B------:R-:W-:-:S04]  /*30110*/  LEA.HI R5, R5, R2, RZ, 0x6 ;  /* 0x0000000205057211 */ /* 0x000fc800078f30ff */
[----:B------:R-:W-:Y:S01]  /*30120*/  SHF.R.S32.HI R0, RZ, 0x6, R5 ;  /* 0x00000006ff007819 */ /* 0x000fe20000011405 */
[----:B------:R-:W-:-:S03]  /*30130*/  IMAD.MOV.U32 R5, RZ, RZ, R33 ;  /* 0x000000ffff057224 */ /* 0x000fc600078e0021 */
[----:B------:R-:W-:Y:S02]  /*30140*/  VIMNMX R30, R9, R0, PT ;  /* 0x00000000091e7248 */ /* 0x000fe40003fe0100 */
[----:B------:R-:W1:Y:S03]  /*30150*/  @P1 LDC R0, c[0x0][0x44c] ;  /* 0x00011300ff001b82 */ /* 0x000e660000000800 */
[----:B------:R2:W-:Y:S01]  /*30160*/  STL [R1+0x444], R30 ;  /* 0x0004441e01007387 */ /* 0x0005e20000100800 */
[----:B-1----:R-:W-:-:S05]  /*30170*/  @P1 IMAD.HI.U32 R0, R33, R0, RZ ;  /* 0x0000000021001227 */ /* 0x002fca00078e00ff */
        /* <DEDUP_REMOVED lines=14> */
.L_x_6975:
[----:B------:R-:W-:-:S13]  /*30260*/  ISETP.NE.AND P0, PT, R3, 0x1, PT ;  /* 0x000000010300780c */ /* 0x000fda0003f05270 */
[----:B------:R-:W0:Y:S02]  /*30270*/  @P0 LDC.64 R4, c[0x0][0xae0] ;  /* 0x0002b800ff040b82 */ /* 0x000e240000000a00 */
[----:B0-----:R-:W-:-:S05]  /*30280*/  @P0 IMAD.HI.U32 R4, R2, R4, RZ ;  /* 0x0000000402040227 */ /* 0x001fca00078e00ff */
[----:B------:R-:W-:-:S07]  /*30290*/  @P0 SHF.R.U32.HI R2, RZ, R5, R4 ;  /* 0x00000005ff020219 */ /* 0x000fce0000011604 */
.L_x_6976:
[----:B------:R-:W-:Y:S05]  /*302a0*/  BSYNC B0 ;  /* 0x0000000000007941 */ /* 0x000fea0003800000 */
.L_x_6974:
[----:B------:R-:W-:-:S05]  /*302b0*/  IMAD R3, R2, R3, RZ ;  /* 0x0000000302037224 */ /* 0x000fca00078e02ff */
[----:B------:R-:W-:-:S07]  /*302c0*/  VIMNMX R0, R0, R3, !PT ;  /* 0x0000000300007248 */ /* 0x000fce0007fe0100 */
.L_x_6973:
        /* <DEDUP_REMOVED lines=24> */
.L_x_6978:
        /* <DEDUP_REMOVED lines=20> */
.L_x_6981:
[----:B------:R-:W-:Y:S05]  /*30590*/  BSYNC B6 ;  /* 0x0000000000067941 */ /* 0x000fea0003800000 */
.L_x_6980:
        /* <DEDUP_REMOVED lines=20> */
.L_x_6984:
        /* <DEDUP_REMOVED lines=15> */
.L_x_6983:
[----:B------:R-:W-:Y:S05]  /*307d0*/  BSYNC B6 ;  /* 0x0000000000067941 */ /* 0x000fea0003800000 */
.L_x_6982:
[----:B------:R-:W-:Y:S01]  /*307e0*/  ULDC.64 UR4, c[0x0][0xaf0] ;  /* 0x0002bc0000047ab9 */ /* 0x000fe20000000a00 */
[----:B------:R-:W-:Y:S01]  /*307f0*/  IMAD.MOV.U32 R31, RZ, RZ, R19 ;  /* 0x000000ffff1f7224 */ /* 0x000fe200078e0013 */
[----:B------:R-:W-:Y:S01]  /*30800*/  ISETP.NE.U32.AND P0, PT, RZ, UR4, PT ;  /* 0x00000004ff007c0c */ /* 0x000fe2000bf05070 */
[----:B------:R-:W0:Y:S01]  /*30810*/  S2R R17, SR_TID.X ;  /* 0x0000000000117919 */ /* 0x000e220000002100 */
[----:B------:R-:W1:Y:S01]  /*30820*/  LDC R11, c[0x0][0x430] ;  /* 0x00010c00ff0b7b82 */ /* 0x000e620000000800 */
[----:B------:R-:W2:Y:S01]  /*30830*/  S2R R20, SR_TID.X ;  /* 0x0000000000147919 */ /* 0x000ea20000002100 */
[----:B------:R-:W-:Y:S01]  /*30840*/  ISETP.NE.AND.EX P0, PT, RZ, UR5, PT, P0 ;  /* 0x00000005ff007c0c */ /* 0x000fe2000bf05300 */
[----:B------:R-:W-:-:S12]  /*30850*/  ULDC UR4, c[0x0][0x320] ;  /* 0x0000c80000047ab9 */ /* 0x000fd80000000800 */
[----:B------:R-:W3:Y:S01]  /*30860*/  @P0 LDC.64 R2, c[0x0][0xaf0] ;  /* 0x0002bc00ff020b82 */ /* 0x000ee20000000a00 */
[----:B0-----:R-:W-:Y:S01]  /*30870*/  LOP3.LUT R17, R17, 0x7f, RZ, 0xc0, !PT ;  /* 0x0000007f11117812 */ /* 0x001fe200078ec0ff */
[----:B---3--:R-:W-:-:S05]  /*30880*/  @P0 IMAD.WIDE R2, R19, 0x4, R2 ;  /* 0x0000000413020825 */ /* 0x008fca00078e0202 */
[----:B------:R0:W3:Y:S01]  /*30890*/  @P0 LDG.E R31, desc[UR46][R2.64] ;  /* 0x0000002e021f0981 */ /* 0x0000e2000c1e1900 */
[----:B------:R-:W-:Y:S01]  /*308a0*/  SHF.R.U32.HI R21, RZ, 0x3, R17 ;  /* 0x00000003ff157819 */ /* 0x000fe20000011611 */
[----:B--2---:R-:W-:Y:S01]  /*308b0*/  IMAD.SHL.U32 R17, R20, 0x10, RZ ;  /* 0x0000001014117824 */ /* 0x004fe200078e00ff */
[----:B-1----:R-:W-:Y:S02]  /*308c0*/  ISETP.NE.AND P1, PT, R11, 0x1, PT ;  /* 0x000000010b00780c */ /* 0x002fe40003f25270 */
[----:B------:R-:W-:Y:S02]  /*308d0*/  LEA R0, R30, 0xffffffc0, 0x6 ;  /* 0xffffffc01e007811 */ /* 0x000fe400078e30ff */
[----:B------:R-:W-:Y:S02]  /*308e0*/  LOP3.LUT R17, R21, 0x70, R17, 0xf8, !PT ;  /* 0x0000007015117812 */ /* 0x000fe400078ef811 */
[----:B------:R-:W1:Y:S01]  /*308f0*/  S2R R21, SR_TID.X ;  /* 0x0000000000157919 */ /* 0x000e620000002100 */
[----:B------:R-:W-:-:S02]  /*30900*/  LOP3.LUT R22, R22, 0xffffffbf, RZ, 0xc0, !PT ;  /* 0xffffffbf16167812 */ /* 0x000fc400078ec0ff */
[----:B------:R-:W-:-:S04]  /*30910*/  IMAD.IADD R4, R17, 0x1, R0 ;  /* 0x0000000111047824 */ /* 0x000fc800078e0200 */
[----:B0-----:R-:W0:Y:S01]  /*30920*/  @P1 LDC R3, c[0x0][0x434] ;  /* 0x00010d00ff031b82 */ /* 0x001e220000000800 */
[C---:B------:R-:W-:Y:S01]  /*30930*/  ISETP.GE.AND P0, PT, R4.reuse, R27, PT ;  /* 0x0000001b0400720c */ /* 0x040fe20003f06270 */
[----:B------:R-:W-:-:S03]  /*30940*/  IMAD.IADD R9, R4, 0x1, R34 ;  /* 0x0000000104097824 */ /* 0x000fc600078e0222 */
[----:B------:R-:W-:Y:S01]  /*30950*/  ISETP.GT.U32.OR P0, PT, R17, 0x3f, P0 ;  /* 0x0000003f1100780c */ /* 0x000fe20000704470 */
[----:B------:R-:W-:Y:S02]  /*30960*/  IMAD.MOV.U32 R8, RZ, RZ, R9 ;  /* 0x000000ffff087224 */ /* 0x000fe400078e0009 */
[----:B------:R-:W2:Y:S01]  /*30970*/  @P1 LDC R2, c[0x0][0x438] ;  /* 0x00010e00ff021b82 */ /* 0x000ea20000000800 */
[----:B0-----:R-:W-:-:S04]  /*30980*/  @P1 IMAD.HI.U32 R3, R9, R3, RZ ;  /* 0x0000000309031227 */ /* 0x001fc800078e00ff */
[----:B-1----:R-:W-:Y:S01]  /*30990*/  IMAD.SHL.U32 R21, R21, 0x8, RZ ;  /* 0x0000000815157824 */ /* 0x002fe200078e00ff */
[----:B--2---:R-:W-:-:S04]  /*309a0*/  @P1 SHF.R.U32.HI R8, RZ, R2, R3 ;  /* 0x00000002ff081219 */ /* 0x004fc80000011603 */
[----:B------:R-:W-:Y:S01]  /*309b0*/  LOP3.LUT R21, R21, 0x38, RZ, 0xc0, !PT ;  /* 0x0000003815157812 */ /* 0x000fe200078ec0ff */
[----:B------:R-:W0:Y:S03]  /*309c0*/  @!P0 LDC.64 R2, c[0x0][0x428] ;  /* 0x00010a00ff028b82 */ /* 0x000e260000000a00 */
[----:B------:R-:W-:Y:S02]  /*309d0*/  LOP3.LUT R30, R21, 0x40, RZ, 0xfc, !PT ;  /* 0x00000040151e7812 */ /* 0x000fe400078efcff */
[----:B------:R-:W1:Y:S02]  /*309e0*/  S2R R21, SR_TID.X ;  /* 0x0000000000157919 */ /* 0x000e640000002100 */
[----:B------:R-:W-:Y:S02]  /*309f0*/  ISETP.GE.AND P2, PT, R30, UR4, PT ;  /* 0x000000041e007c0c */ /* 0x000fe4000bf46270 */
[----:B------:R-:W2:Y:S02]  /*30a00*/  S2R R30, SR_TID.X ;  /* 0x00000000001e7919 */ /* 0x000ea40000002100 */
[----:B------:R-:W-:-:S05]  /*30a10*/  SEL R10, RZ, 0xffffffff, P2 ;  /* 0xffffffffff0a7807 */ /* 0x000fca0001000000 */
[----:B------:R-:W-:-:S04]  /*30a20*/  IMAD.SHL.U32 R10, R10, 0x2, RZ ;  /* 0x000000020a0a7824 */ /* 0x000fc800078e00ff */
[----:B------:R-:W-:-:S04]  /*30a30*/  @P2 LOP3.LUT R22, R22, 0x40, RZ, 0xfc, !PT ;  /* 0x0000004016162812 */ /* 0x000fc800078efcff */
[----:B------:R-:W-:Y:S01]  /*30a40*/  LOP3.LUT R22, R22, 0xffffff7f, RZ, 0xc0, !PT ;  /* 0xffffff7f16167812 */ /* 0x000fe200078ec0ff */
[----:B-1----:R-:W-:Y:S02]  /*30a50*/  IMAD.SHL.U32 R12, R21, 0x8, RZ ;  /* 0x00000008150c7824 */ /* 0x002fe400078e00ff */
[----:B--2---:R-:W-:-:S03]  /*30a60*/  IMAD.SHL.U32 R30, R30, 0x8, RZ ;  /* 0x000000081e1e7824 */ /* 0x004fc600078e00ff */
[----:B------:R-:W-:-:S04]  /*30a70*/  LOP3.LUT R12, R12, 0x38, RZ, 0xc0, !PT ;  /* 0x000000380c0c7812 */ /* 0x000fc800078ec0ff */
[----:B------:R-:W-:Y:S02]  /*30a80*/  ISETP.GE.AND P1, PT, R12, UR4, PT ;  /* 0x000000040c007c0c */ /* 0x000fe4000bf26270 */
[----:B------:R-:W-:Y:S02]  /*30a90*/  LOP3.LUT R30, R30, 0x38, RZ, 0xc0, !PT ;  /* 0x000000381e1e7812 */ /* 0x000fe400078ec0ff */
[----:B------:R-:W-:Y:S02]  /*30aa0*/  SEL R4, RZ, 0x1, P1 ;  /* 0x00000001ff047807 */ /* 0x000fe40000800000 */
[C---:B------:R-:W-:Y:S02]  /*30ab0*/  LOP3.LUT R32, R30.reuse, 0x80, RZ, 0xfc, !PT ;  /* 0x000000801e207812 */ /* 0x040fe400078efcff */
[----:B------:R-:W-:Y:S02]  /*30ac0*/  LOP3.LUT R30, R30, 0xc0, RZ, 0xfc, !PT ;  /* 0x000000c01e1e7812 */ /* 0x000fe400078efcff */
[----:B------:R-:W-:-:S02]  /*30ad0*/  LOP3.LUT R10, R10, 0x2, R4, 0xe2, !PT ;  /* 0x000000020a0a7812 */ /* 0x000fc400078ee204 */
[----:B------:R-:W-:Y:S01]  /*30ae0*/  ISETP.GE.AND P2, PT, R32, UR4, PT ;  /* 0x0000000420007c0c */ /* 0x000fe2000bf46270 */
[----:B------:R-:W1:Y:S01]  /*30af0*/  @!P0 LDC.64 R4, c[0x0][0x418] ;  /* 0x00010600ff048b82 */ /* 0x000e620000000a00 */
[----:B------:R-:W-:Y:S02]  /*30b00*/  @P1 LOP3.LUT R22, R22, 0x80, RZ, 0xfc, !PT ;  /* 0x0000008016161812 */ /* 0x000fe400078efcff */
[----:B------:R-:W-:Y:S01]  /*30b10*/  ISETP.GE.AND P1, PT, R30, UR4, PT ;  /* 0x000000041e007c0c */ /* 0x000fe2000bf26270 */
[C---:B------:R-:W-:Y:S01]  /*30b20*/  IMAD.SHL.U32 R30, R21.reuse, 0x8, RZ ;  /* 0x00000008151e7824 */ /* 0x040fe200078e00ff */
[----:B------:R-:W-:Y:S01]  /*30b30*/  SEL R6, RZ, 0x4, P2 ;  /* 0x00000004ff067807 */ /* 0x000fe20001000000 */
[----:B------:R-:W-:Y:S01]  /*30b40*/  IMAD.SHL.U32 R21, R21, 0x8, RZ ;  /* 0x0000000815157824 */ /* 0x000fe200078e00ff */
[----:B------:R-:W-:Y:S02]  /*30b50*/  SEL R7, RZ, 0x8, P1 ;  /* 0x00000008ff077807 */ /* 0x000fe40000800000 */
[----:B------:R-:W-:-:S02]  /*30b60*/  LOP3.LUT R22, R22, 0xffffffdf, RZ, 0xc0, !PT ;  /* 0xffffffdf16167812 */ /* 0x000fc400078ec0ff */
[----:B------:R-:W-:Y:S01]  /*30b70*/  LOP3.LUT R10, R7, R10, R6, 0xfe, !PT ;  /* 0x0000000a070a7212 */ /* 0x000fe200078efe06 */
[--C-:B------:R-:W-:Y:S01]  /*30b80*/  @!P0 IMAD.MOV.U32 R6, RZ, RZ, R8.reuse ;  /* 0x000000ffff068224 */ /* 0x100fe200078e0008 */
[----:B------:R-:W-:Y:S02]  /*30b90*/  @!P0 SHF.R.S32.HI R7, RZ, 0x1f, R8 ;  /* 0x0000001fff078819 */ /* 0x000fe40000011408 */
[----:B------:R-:W-:Y:S02]  /*30ba0*/  @P2 LOP3.LUT R22, R22, 0x20, RZ, 0xfc, !PT ;  /* 0x0000002016162812 */ /* 0x000fe400078efcff */
[----:B------:R-:W-:Y:S02]  /*30bb0*/  LOP3.LUT R30, R30, 0x38, RZ, 0xc0, !PT ;  /* 0x000000381e1e7812 */ /* 0x000fe400078ec0ff */
[----:B------:R-:W-:Y:S02]  /*30bc0*/  LOP3.LUT R22, R22, 0xffffffef, RZ, 0xc0, !PT ;  /* 0xffffffef16167812 */ /* 0x000fe400078ec0ff */
[----:B------:R-:W-:-:S02]  /*30bd0*/  LOP3.LUT R13, R30, 0x180, RZ, 0xfc, !PT ;  /* 0x000001801e0d7812 */ /* 0x000fc400078efcff */
[----:B------:R-:W-:Y:S02]  /*30be0*/  @P1 LOP3.LUT R22, R22, 0x10, RZ, 0xfc, !PT ;  /* 0x0000001016161812 */ /* 0x000fe400078efcff */
[----:B------:R-:W-:Y:S02]  /*30bf0*/  LOP3.LUT R21, R21, 0x38, RZ, 0xc0, !PT ;  /* 0x0000003815157812 */ /* 0x000fe400078ec0ff */
[----:B---3--:R-:W-:Y:S01]  /*30c00*/  SHF.R.S32.HI R36, RZ, 0x1f, R31 ;  /* 0x0000001fff247819 */ /* 0x008fe2000001141f */
[----:B0-----:R-:W-:-:S04]  /*30c10*/  @!P0 IMAD.WIDE.U32 R6, R31, R2, R6 ;  /* 0x000000021f068225 */ /* 0x001fc800078e0006 */
[----:B------:R-:W-:Y:S01]  /*30c20*/  @!P0 IMAD R2, R36, R2, RZ ;  /* 0x0000000224028224 */ /* 0x000fe200078e02ff */
[----:B-1----:R-:W-:-:S03]  /*30c30*/  @!P0 LEA R4, P1, R6, R4, 0x2 ;  /* 0x0000000406048211 */ /* 0x002fc600078210ff */
[----:B------:R-:W-:Y:S02]  /*30c40*/  @!P0 IMAD R3, R31, R3, R2 ;  /* 0x000000031f038224 */ /* 0x000fe400078e0202 */
[----:B------:R-:W-:Y:S02]  /*30c50*/  IMAD.MOV.U32 R2, RZ, RZ, RZ ;  /* 0x000000ffff027224 */ /* 0x000fe400078e00ff */
[----:B------:R-:W-:-:S05]  /*30c60*/  @!P0 IMAD.IADD R3, R7, 0x1, R3 ;  /* 0x0000000107038824 */ /* 0x000fca00078e0203 */
[----:B------:R-:W-:-:S05]  /*30c70*/  @!P0 LEA.HI.X R5, R6, R5, R3, 0x2, P1 ;  /* 0x0000000506058211 */ /* 0x000fca00008f1403 */
[----:B------:R0:W2:Y:S01]  /*30c80*/  @!P0 LDG.E R2, desc[UR46][R4.64] ;  /* 0x0000002e04028981 */ /* 0x0000a2000c1e1900 */
[----:B------:R-:W-:Y:S01]  /*30c90*/  ISETP.GE.AND P0, PT, R13, UR4, PT ;  /* 0x000000040d007c0c */ /* 0x000fe2000bf06270 */
[----:B------:R-:W-:Y:S01]  /*30ca0*/  UMOV UR5, 0xffffffff ;  /* 0xffffffff00057882 */ /* 0x000fe20000000000 */
[C---:B------:R-:W-:Y:S02]  /*30cb0*/  LOP3.LUT R14, R21.reuse, 0x100, RZ, 0xfc, !PT ;  /* 0x00000100150e7812 */ /* 0x040fe400078efcff */
[----:B------:R-:W-:Y:S02]  /*30cc0*/  LOP3.LUT R13, R21, 0x140, RZ, 0xfc, !PT ;  /* 0x00000140150d7812 */ /* 0x000fe400078efcff */
[----:B------:R-:W-:Y:S02]  /*30cd0*/  ISETP.GE.AND P3, PT, R14, UR4, PT ;  /* 0x000000040e007c0c */ /* 0x000fe4000bf66270 */
[----:B------:R-:W-:Y:S02]  /*30ce0*/  ISETP.GE.AND P2, PT, R13, UR4, PT ;  /* 0x000000040d007c0c */ /* 0x000fe4000bf46270 */
[----:B------:R-:W-:-:S02]  /*30cf0*/  SEL R3, RZ, 0x10, P3 ;  /* 0x00000010ff037807 */ /* 0x000fc40001800000 */
[----:B0-----:R-:W-:Y:S02]  /*30d00*/  SEL R4, RZ, 0x20, P2 ;  /* 0x00000020ff047807 */ /* 0x001fe40001000000 */
[----:B------:R-:W-:Y:S02]  /*30d10*/  LOP3.LUT R15, R21, 0x1c0, RZ, 0xfc, !PT ;  /* 0x000001c0150f7812 */ /* 0x000fe400078efcff */
[----:B------:R-:W-:Y:S02]  /*30d20*/  LOP3.LUT R3, R4, R10, R3, 0xfe, !PT ;  /* 0x0000000a04037212 */ /* 0x000fe400078efe03 */
[----:B------:R-:W-:-:S04]  /*30d30*/  LOP3.LUT R22, R22, 0xfffffff7, RZ, 0xc0, !PT ;  /* 0xfffffff716167812 */ /* 0x000fc800078ec0ff */
[----:B------:R-:W-:-:S04]  /*30d40*/  @P3 LOP3.LUT R22, R22, 0x8, RZ, 0xfc, !PT ;  /* 0x0000000816163812 */ /* 0x000fc800078efcff */
[----:B------:R-:W-:-:S04]  /*30d50*/  LOP3.LUT R22, R22, 0xfffffffb, RZ, 0xc0, !PT ;  /* 0xfffffffb16167812 */ /* 0x000fc800078ec0ff */
[----:B------:R-:W-:-:S04]  /*30d60*/  @P2 LOP3.LUT R22, R22, 0x4, RZ, 0xfc, !PT ;  /* 0x0000000416162812 */ /* 0x000fc800078efcff */
[----:B------:R-:W-:Y:S01]  /*30d70*/  LOP3.LUT R22, R22, 0xfffffffd, RZ, 0xc0, !PT ;  /* 0xfffffffd16167812 */ /* 0x000fe200078ec0ff */
[----:B--2---:R0:W-:Y:S02]  /*30d80*/  STL [R1+0x41c], R2 ;  /* 0x00041c0201007387 */ /* 0x0041e40000100800 */
[----:B0-----:R-:W-:Y:S02]  /*30d90*/  SEL R2, RZ, 0x40, P0 ;  /* 0x00000040ff027807 */ /* 0x001fe40000000000 */
[----:B------:R-:W-:Y:S01]  /*30da0*/  ISETP.GE.AND P0, PT, R15, UR4, PT ;  /* 0x000000040f007c0c */ /* 0x000fe2000bf06270 */
[----:B------:R-:W-:Y:S01]  /*30db0*/  ULDC UR4, c[0x0][0x2f4] ;  /* 0x0000bd0000047ab9 */ /* 0x000fe20000000800 */
[----:B------:R-:W-:Y:S01]  /*30dc0*/  LOP3.LUT R5, R3, R2, RZ, 0xfc, !PT ;  /* 0x0000000203057212 */ /* 0x000fe200078efcff */
[----:B------:R-:W-:Y:S01]  /*30dd0*/  IMAD.MOV R2, RZ, RZ, -R8 ;  /* 0x000000ffff027224 */ /* 0x000fe200078e0a08 */
[----:B------:R-:W-:Y:S02]  /*30de0*/  SEL R32, RZ, 0x80, P0 ;  /* 0x00000080ff207807 */ /* 0x000fe40000000000 */
[----:B------:R-:W-:Y:S01]  /*30df0*/  ISETP.GE.AND P0, PT, R12, UR4, PT ;  /* 0x000000040c007c0c */ /* 0x000fe2000bf06270 */
[----:B------:R-:W-:Y:S01]  /*30e00*/  IMAD R2, R11, R2, R9 ;  /* 0x000000020b027224 */ /* 0x000fe200078e0209 */
[----:B------:R0:W-:Y:S04]  /*30e10*/  STL [R1+0x454], R5 ;  /* 0x0004540501007387 */ /* 0x0001e80000100800 */
[----:B------:R0:W-:Y:S07]  /*30e20*/  STL [R1+0x420], R2 ;  /* 0x0004200201007387 */ /* 0x0001ee0000100800 */
[----:B------:R-:W-:Y:S01]  /*30e30*/  @P0 LOP3.LUT R22, R22, 0x2, RZ, 0xfc, !PT ;  /* 0x0000000216160812 */ /* 0x000fe200078efcff */
[----:B------:R-:W-:Y:S06]  /*30e40*/  BRA.DIV UR5, `(.L_x_6985) ;  /* 0x0000005e05987947 */ /* 0x000fec000b800000 */
.L_x_7104:
[----:B0-----:R-:W-:Y:S01]  /*30e50*/  IMAD.U32 R2, RZ, RZ, UR40 ;  /* 0x00000028ff027e24 */ /* 0x001fe2000f8e00ff */
[----:B------:R-:W-:Y:S02]  /*30e60*/  ISETP.GT.U32.AND P1, PT, R17, 0x3f, PT ;  /* 0x0000003f1100780c */ /* 0x000fe40003f24070 */
[----:B------:R-:W-:Y:S02]  /*30e70*/  LOP3.LUT R22, R22, 0xffff7fff, RZ, 0xc0, !PT ;  /* 0xffff7fff16167812 */ /* 0x000fe400078ec0ff */
[----:B------:R-:W-:Y:S02]  /*30e80*/  ISETP.NE.AND P0, PT, R2, 0x3, PT ;  /* 0x000000030200780c */ /* 0x000fe40003f05270 */
[----:B------:R-:W-:Y:S02]  /*30e90*/  LOP3.LUT R32, R5, R32, RZ, 0xfc, !PT ;  /* 0x0000002005207212 */ /* 0x000fe400078efcff */
[----:B------:R-:W-:-:S09]  /*30ea0*/  SHF.R.S32.HI R30, RZ, 0x1f, R18 ;  /* 0x0000001fff1e7819 */ /* 0x000fd20000011412 */
[----:B------:R-:W-:-:S04]  /*30eb0*/  @P0 LOP3.LUT R22, R22, 0x8000, RZ, 0xfc, !PT ;  /* 0x0000800016160812 */ /* 0x000fc800078efcff */
[----:B------:R-:W-:-:S04]  /*30ec0*/  LOP3.LUT R22, R22, 0xfffffffe, RZ, 0xc0, !PT ;  /* 0xfffffffe16167812 */ /* 0x000fc800078ec0ff */
[----:B------:R-:W-:Y:S01]  /*30ed0*/  @P1 LOP3.LUT R22, R22, 0x1, RZ, 0xfc, !PT ;  /* 0x0000000116161812 */ /* 0x000fe200078efcff */
[----:B------:R-:W-:Y:S06]  /*30ee0*/  @!P0 BRA `(.L_x_6986) ;  /* 0x0000000000048947 */ /* 0x000fec0003800000 */
[----:B------:R-:W-:Y:S01]  /*30ef0*/  BPT.TRAP 0x1 ;  /* 0x000000040000795c */ /* 0x000fe20000300000 */
.L_x_6986:
        /* <DEDUP_REMOVED lines=9> */
.L_x_7105:
[----:B------:R-:W-:Y:S05]  /*30f90*/  BSYNC B0 ;  /* 0x0000000000007941 */ /* 0x000fea0003800000 */
.L_x_6987:
[----:B------:R-:W0:Y:S01]  /*30fa0*/  LDL R2, [R1+0x420] ;  /* 0x0004200001027983 */ /* 0x000e220000100800 */
[----:B------:R-:W-:-:S03]  /*30fb0*/  ULDC.64 UR4, c[0x0][0x300] ;  /* 0x0000c00000047ab9 */ /* 0x000fc60000000a00 */
[----:B------:R-:W2:Y:S01]  /*30fc0*/  LDL R4, [R1+0x41c] ;  /* 0x00041c0001047983 */ /* 0x000ea20000100800 */
        /* <DEDUP_REMOVED lines=17> */
[----:B-1----:R-:W-:Y:S02]  /*310e0*/  IMAD R5, R25, 0x1000, R37 ;  /* 0x0000100019057824 */ /* 0x002fe400078e0225 */
        /* <DEDUP_REMOVED lines=43> */
.L_x_7115:
        /* <DEDUP_REMOVED lines=10> */
.L_x_6990:
        /* <DEDUP_REMOVED lines=11> */
.L_x_6991:
[----:B0-----:R0:W5:Y:S01]  /*314f0*/  LDL R2, [R1+0x418] ;  /* 0x0004180001027983 */ /* 0x0011620000100800 */
        /* <DEDUP_REMOVED lines=8> */
[----:B------:R-:W-:Y:S01]  /*31580*/  BSSY B6, `(.L_x_6992) ;  /* 0x0000019000067945 */ /* 0x000fe20003800000 */
[----:B------:R-:W-:Y:S02]  /*31590*/  SHF.R.S32.HI R0, RZ, 0x1f, R19 ;  /* 0x0000001fff007819 */ /* 0x000fe40000011413 */
[----:B------:R-:W-:Y:S02]  /*315a0*/  SEL R3, R19, RZ, !P0 ;  /* 0x000000ff13037207 */ /* 0x000fe40004000000 */
[----:B------:R-:W-:-:S03]  /*315b0*/  SEL R0, R0, RZ, !P0 ;  /* 0x000000ff00007207 */ /* 0x000fc60004000000 */
[----:B------:R-:W-:Y:S04]  /*315c0*/  STL [R1+0x424], R3 ;  /* 0x0004240301007387 */ /* 0x000fe80000100800 */
[----:B------:R1:W-:Y:S02]  /*315d0*/  STL [R1+0x43c], R0 ;  /* 0x00043c0001007387 */ /* 0x0003e40000100800 */
[----:B-1---5:R-:W-:-:S05]  /*315e0*/  SHF.R.S32.HI R0, RZ, 0x1f, R2 ;  /* 0x0000001fff007819 */ /* 0x022fca0000011402 */
[----:B------:R1:W-:Y:S01]  /*315f0*/  STL [R1+0x434], R0 ;  /* 0x0004340001007387 */ /* 0x0003e20000100800 */
[----:B------:R-:W-:Y:S05]  /*31600*/  @!P1 BRA `(.L_x_6993) ;  /* 0x0000000000409947 */ /* 0x000fea0003800000 */
[----:B------:R-:W-:Y:S01]  /*31610*/  MOV R2, 0x0 ;  /* 0x0000000000027802 */ /* 0x000fe20000000f00 */
[----:B------:R-:W-:Y:S01]  /*31620*/  ULDC.64 UR4, c[0x4][0xf0] ;  /* 0x01003c0000047ab9 */ /* 0x000fe20000000a00 */
[----:B------:R-:W-:Y:S01]  /*31630*/  ULDC.64 UR6, c[0x4][0xf8] ;  /* 0x01003e0000067ab9 */ /* 0x000fe20000000a00 */
[----:B------:R-:W-:Y:S01]  /*31640*/  ULDC.64 UR8, c[0x4][0x58] ;  /* 0x0100160000087ab9 */ /* 0x000fe20000000a00 */
[----:B------:R-:W-:Y:S02]  /*31650*/  IMAD.U32 R4, RZ, RZ, UR4 ;  /* 0x00000004ff047e24 */ /* 0x000fe4000f8e00ff */
[----:B------:R-:W2:Y:S01]  /*31660*/  LDC.64 R2, c[0x4][R2] ;  /* 0x0100000002027b82 */ /* 0x000ea20000000a00 */
        /* <DEDUP_REMOVED lines=10> */
.L_x_6993:
[----:B------:R-:W-:Y:S05]  /*31710*/  BSYNC B6 ;  /* 0x0000000000067941 */ /* 0x000fea0003800000 */
.L_x_6992:
[----:B------:R-:W2:Y:S01]  /*31720*/  LDL R21, [R1+0x434] ;  /* 0x0004340001157983 */ /* 0x000ea20000100800 */
[----:B------:R-:W3:Y:S01]  /*31730*/  LDC R6, c[0x0][0x448] ;  /* 0x00011200ff067b82 */ /* 0x000ee20000000800 */
[----:B------:R-:W-:Y:S02]  /*31740*/  ULDC.64 UR4, c[0x0][0x298] ;  /* 0x0000a60000047ab9 */ /* 0x000fe40000000a00 */
[----:B------:R-:W4:Y:S04]  /*31750*/  LDL R20, [R1+0x43c] ;  /* 0x00043c0001147983 */ /* 0x000f280000100800 */
[----:B------:R-:W4:Y:S04]  /*31760*/  LDL R7, [R1+0x418] ;  /* 0x0004180001077983 */ /* 0x000f280000100800 */
[----:B------:R0:W5:Y:S01]  /*31770*/  LDL R9, [R1+0x414] ;  /* 0x0004140001097983 */ /* 0x0001620000100800 */
[----:B------:R-:W0:Y:S01]  /*31780*/  S2R R2, SR_TID.X ;  /* 0x0000000000027919 */ /* 0x000e220000002100 */
[----:B-1----:R-:W1:Y:S01]  /*31790*/  S2R R0, SR_TID.X ;  /* 0x0000000000007919 */ /* 0x002e620000002100 */
[----:B---3--:R-:W-:-:S13]  /*317a0*/  ISETP.NE.AND P0, PT, R6, 0x1, PT ;  /* 0x000000010600780c */ /* 0x008fda0003f05270 */
[----:B------:R-:W3:Y:S01]  /*317b0*/  @P0 LDC R3, c[0x0][0x450] ;  /* 0x00011400ff030b82 */ /* 0x000ee20000000800 */
[----:B0-----:R-:W-:-:S04]  /*317c0*/  LOP3.LUT R2, R2, 0x7f, RZ, 0xc0, !PT ;  /* 0x0000007f02027812 */ /* 0x001fc800078ec0ff */
[----:B------:R-:W-:Y:S01]  /*317d0*/  SHF.R.U32.HI R2, RZ, 0x3, R2 ;  /* 0x00000003ff027819 */ /* 0x000fe20000011602 */
[----:B--2---:R-:W-:Y:S02]  /*317e0*/  IMAD.MOV.U32 R4, RZ, RZ, R21 ;  /* 0x000000ffff047224 */ /* 0x004fe400078e0015 */
[----:B----4-:R-:W-:Y:S02]  /*317f0*/  IMAD.MOV.U32 R21, RZ, RZ, R20 ;  /* 0x000000ffff157224 */ /* 0x010fe400078e0014 */
[----:B------:R-:W2:Y:S01]  /*31800*/  LDL R20, [R1+0x424] ;  /* 0x0004240001147983 */ /* 0x000ea20000100800 */
[----:B-1----:R-:W-:-:S05]  /*31810*/  IMAD.SHL.U32 R0, R0, 0x10, RZ ;  /* 0x0000001000007824 */ /* 0x002fca00078e00ff */
[----:B------:R-:W-:Y:S02]  /*31820*/  LOP3.LUT R0, R2, 0x70, R0, 0xf8, !PT ;  /* 0x0000007002007812 */ /* 0x000fe400078ef800 */
[----:B------:R-:W0:Y:S03]  /*31830*/  @P0 LDC R2, c[0x0][0x44c] ;  /* 0x00011300ff020b82 */ /* 0x000e260000000800 */
[----:B------:R-:W-:Y:S02]  /*31840*/  IMAD.IADD R5, R0, 0x1, R33 ;  /* 0x0000000100057824 */ /* 0x000fe400078e0221 */
[----:B------:R-:W-:Y:S02]  /*31850*/  IMAD R4, R4, UR4, RZ ;  /* 0x0000000404047c24 */ /* 0x000fe4000f8e02ff */
[----:B------:R-:W-:Y:S02]  /*31860*/  IMAD.MOV.U32 R0, RZ, RZ, R5 ;  /* 0x000000ffff007224 */ /* 0x000fe400078e0005 */
[----:B------:R-:W-:-:S02]  /*31870*/  IMAD R4, R7, UR5, R4 ;  /* 0x0000000507047c24 */ /* 0x000fc4000f8e0204 */
        /* <DEDUP_REMOVED lines=11> */
[----:B------:R0:W-:Y:S03]  /*31930*/  STL [R1+0x410], R5 ;  /* 0x0004100501007387 */ /* 0x0001e60000100800 */
[C---:B--2---:R-:W-:Y:S02]  /*31940*/  IMAD R4, R20.reuse, UR5, R4 ;  /* 0x0000000514047c24 */ /* 0x044fe4000f8e0204 */
[----:B------:R-:W-:Y:S01]  /*31950*/  IMAD.WIDE.U32 R2, R20, UR4, R2 ;  /* 0x0000000414027c25 */ /* 0x000fe2000f8e0002 */
        /* <DEDUP_REMOVED lines=9> */
[----:B0-----:R-:W0:Y:S01]  /*319f0*/  S2R R5, SR_TID.X ;  /* 0x0000000000057919 */ /* 0x001e220000002100 */
[----:B------:R-:W-:Y:S02]  /*31a00*/  IMAD.IADD R3, R3, 0x1, R4 ;  /* 0x0000000103037824 */ /* 0x000fe400078e0204 */
[----:B------:R-:W-:-:S05]  /*31a10*/  SHF.R.S32.HI R4, RZ, 0x1f, R0 ;  /* 0x0000001fff047819 */ /* 0x000fca0000011400 */
        /* <DEDUP_REMOVED lines=9> */
[C---:B0-----:R-:W-:Y:S01]  /*31ab0*/  IMAD.SHL.U32 R7, R5.reuse, 0x8, RZ ;  /* 0x0000000805077824 */ /* 0x041fe200078e00ff */
[----:B------:R-:W-:-:S04]  /*31ac0*/  LOP3.LUT R20, R5, 0x7f, RZ, 0xc0, !PT ;  /* 0x0000007f05147812 */ /* 0x000fc800078ec0ff */
[----:B------:R-:W-:-:S04]  /*31ad0*/  LOP3.LUT R7, R7, 0x38, RZ, 0xc0, !PT ;  /* 0x0000003807077812 */ /* 0x000fc800078ec0ff */
[----:B------:R-:W-:Y:S02]  /*31ae0*/  ISETP.GE.AND P1, PT, R7, UR4, PT ;  /* 0x0000000407007c0c */ /* 0x000fe4000bf26270 */
[----:B------:R-:W-:Y:S01]  /*31af0*/  SHF.R.U32.HI R8, RZ, 0x3, R20 ;  /* 0x00000003ff087819 */ /* 0x000fe20000011614 */
[----:B------:R-:W-:Y:S10]  /*31b00*/  BRA.DIV UR5, `(.L_x_6994) ;  /* 0x0000005605fc7947 */ /* 0x000ff4000b800000 */
[----:B------:R-:W0:Y:S01]  /*31b10*/  SHFL.IDX PT, R4, R0, RZ, 0x181f ;  /* 0x00181fff00047589 */ /* 0x000e2200000e0000 */
[----:B-----5:R-:W-:Y:S02]  /*31b20*/  IMAD R2, R9, R6, RZ ;  /* 0x0000000609027224 */ /* 0x020fe400078e02ff */
[----:B------:R-:W-:Y:S01]  /*31b30*/  IMAD.IADD R33, R8, 0x1, R33 ;  /* 0x0000000108217824 */ /* 0x000fe200078e0221 */
        /* <DEDUP_REMOVED lines=30> */
.L_x_7124:
[----:B0-2---:R-:W-:-:S05]  /*31d20*/  VIADD R4, R33, 0x30 ;  /* 0x0000003021047836 */ /* 0x005fca0000000000 */
        /* <DEDUP_REMOVED lines=10> */
.L_x_6995:
        /* <DEDUP_REMOVED lines=28> */
.L_x_6997:
[----:B------:R-:W-:Y:S05]  /*31f90*/  BSYNC B6 ;  /* 0x0000000000067941 */ /* 0x000fea0003800000 */
.L_x_6996:
[----:B------:R-:W2:Y:S01]  /*31fa0*/  LDL.LU R0, [R1+0x434] ;  /* 0x0004340001007983 */ /* 0x000ea20000300800 */
[----:B------:R-:W1:Y:S01]  /*31fb0*/  LDC R6, c[0x0][0x448] ;  /* 0x00011200ff067b82 */ /* 0x000e620000000800 */
[----:B------:R-:W-:Y:S02]  /*31fc0*/  ULDC.64 UR4, c[0x0][0x398] ;  /* 0x0000e60000047ab9 */ /* 0x000fe40000000a00 */
[----:B0-----:R-:W3:Y:S04]  /*31fd0*/  LDL.LU R2, [R1+0x418] ;  /* 0x0004180001027983 */ /* 0x001ee80000300800 */
[----:B------:R-:W4:Y:S04]  /*31fe0*/  LDL.LU R4, [R1+0x43c] ;  /* 0x00043c0001047983 */ /* 0x000f280000300800 */
[----:B------:R-:W5:Y:S04]  /*31ff0*/  LDL.LU R21, [R1+0x424] ;  /* 0x0004240001157983 */ /* 0x000f680000300800 */
[----:B------:R-:W5:Y:S01]  /*32000*/  LDL.LU R20, [R1+0x410] ;  /* 0x0004100001147983 */ /* 0x000f620000300800 */
[----:B------:R-:W-:Y:S01]  /*32010*/  LOP3.LUT R22, R22, 0xfffffbff, RZ, 0xc0, !PT ;  /* 0xfffffbff16167812 */ /* 0x000fe200078ec0ff */
[----:B------:R-:W0:Y:S01]  /*32020*/  S2R R9, SR_TID.X ;  /* 0x0000000000097919 */ /* 0x000e220000002100 */
[----:B------:R-:W0:Y:S01]  /*32030*/  S2R R7, SR_TID.X ;  /* 0x0000000000077919 */ /* 0x000e220000002100 */
[----:B-1----:R-:W-:Y:S01]  /*32040*/  ISETP.NE.AND P0, PT, R6, 0x1, PT ;  /* 0x000000010600780c */ /* 0x002fe20003f05270 */
[----:B------:R-:W1:-:S12]  /*32050*/  S2R R8, SR_TID.X ;  /* 0x0000000000087919 */ /* 0x000e580000002100 */
[----:B------:R-:W1:Y:S01]  /*32060*/  @P0 LDC R5, c[0x0][0x450] ;  /* 0x00011400ff050b82 */ /* 0x000e620000000800 */
        /* <DEDUP_REMOVED lines=11> */
[----:B-----5:R-:W-:-:S04]  /*32120*/  IMAD.WIDE.U32 R2, R21, UR4, R2 ;  /* 0x0000000415027c25 */ /* 0x020fc8000f8e0002 */
[----:B------:R-:W-:Y:S01]  /*32130*/  IMAD R0, R21, UR5, R0 ;  /* 0x0000000515007c24 */ /* 0x000fe2000f8e0200 */
[----:B------:R-:W-:Y:S01]  /*32140*/  ULDC.64 UR4, c[0x0][0x3d0] ;  /* 0x0000f40000047ab9 */ /* 0x000fe20000000a00 */
[----:B------:R-:W-:Y:S02]  /*32150*/  IMAD.MOV.U32 R4, RZ, RZ, R20 ;  /* 0x000000ffff047224 */ /* 0x000fe400078e0014 */
[----:B------:R-:W-:Y:S02]  /*32160*/  IMAD.IADD R3, R3, 0x1, R0 ;  /* 0x0000000103037824 */ /* 0x000fe400078e0200 */
[----:B------:R-:W2:Y:S01]  /*32170*/  @P0 LDC R0, c[0x0][0x44c] ;  /* 0x00011300ff000b82 */ /* 0x000ea20000000800 */
[----:B0-----:R-:W-:-:S05]  /*32180*/  IMAD.SHL.U32 R21, R7, 0x8, RZ ;  /* 0x0000000807157824 */ /* 0x001fca00078e00ff */
[----:B------:R-:W-:-:S04]  /*32190*/  LOP3.LUT R21, R21, 0x38, RZ, 0xc0, !PT ;  /* 0x0000003815157812 */ /* 0x000fc800078ec0ff */
[----:B------:R-:W-:Y:S01]  /*321a0*/  LOP3.LUT R7, R21, 0x80, RZ, 0xfc, !PT ;  /* 0x0000008015077812 */ /* 0x000fe200078efcff */
[----:B-1----:R-:W-:-:S05]  /*321b0*/  IMAD.SHL.U32 R21, R8, 0x8, RZ ;  /* 0x0000000808157824 */ /* 0x002fca00078e00ff */
[----:B------:R-:W-:-:S04]  /*321c0*/  LOP3.LUT R21, R21, 0x38, RZ, 0xc0, !PT ;  /* 0x0000003815157812 */ /* 0x000fc800078ec0ff */
[----:B------:R-:W-:Y:S01]  /*321d0*/  LOP3.LUT R8, R21, 0x40, RZ, 0xfc, !PT ;  /* 0x0000004015087812 */ /* 0x000fe200078efcff */
[----:B--2---:R-:W-:-:S05]  /*321e0*/  @P0 IMAD.HI.U32 R0, R20, R0, RZ ;  /* 0x0000000014000227 */ /* 0x004fca00078e00ff */
[----:B------:R-:W-:-:S04]  /*321f0*/  @P0 SHF.R.U32.HI R4, RZ, R5, R0 ;  /* 0x00000005ff040219 */ /* 0x000fc80000011600 */
[--C-:B------:R-:W-:Y:S01]  /*32200*/  SHF.R.S32.HI R5, RZ, 0x1f, R4.reuse ;  /* 0x0000001fff057819 */ /* 0x100fe20000011404 */
[----:B------:R-:W-:Y:S02]  /*32210*/  IMAD.MOV R0, RZ, RZ, -R4 ;  /* 0x000000ffff007224 */ /* 0x000fe400078e0a04 */
[----:B------:R-:W-:-:S04]  /*32220*/  IMAD.WIDE.U32 R2, R4, UR4, R2 ;  /* 0x0000000404027c25 */ /* 0x000fc8000f8e0002 */
[----:B------:R-:W-:Y:S02]  /*32230*/  IMAD R0, R6, R0, R20 ;  /* 0x0000000006007224 */ /* 0x000fe400078e0214 */
[----:B------:R-:W-:Y:S02]  /*32240*/  IMAD R5, R5, UR4, RZ ;  /* 0x0000000405057c24 */ /* 0x000fe4000f8e02ff */
[----:B------:R-:W-:Y:S02]  /*32250*/  IMAD.SHL.U32 R20, R9, 0x8, RZ ;  /* 0x0000000809147824 */ /* 0x000fe400078e00ff */
[----:B------:R-:W-:Y:S01]  /*32260*/  IMAD R5, R4, UR5, R5 ;  /* 0x0000000504057c24 */ /* 0x000fe2000f8e0205 */
[----:B------:R-:W-:Y:S01]  /*32270*/  SHF.R.S32.HI R4, RZ, 0x1f, R0 ;  /* 0x0000001fff047819 */ /* 0x000fe20000011400 */
[----:B------:R-:W-:Y:S01]  /*32280*/  ULDC.64 UR4, c[0x0][0x3c8] ;  /* 0x0000f20000047ab9 */ /* 0x000fe20000000a00 */
[----:B------:R-:W-:Y:S01]  /*32290*/  LOP3.LUT R20, R20, 0x38, RZ, 0xc0, !PT ;  /* 0x0000003814147812 */ /* 0x000fe200078ec0ff */
[----:B------:R-:W-:-:S02]  /*322a0*/  IMAD.IADD R3, R3, 0x1, R5 ;  /* 0x0000000103037824 */ /* 0x000fc400078e0205 */
[----:B------:R-:W-:Y:S02]  /*322b0*/  IMAD R4, R4, UR4, RZ ;  /* 0x0000000404047c24 */ /* 0x000fe4000f8e02ff */
[----:B------:R-:W-:-:S04]  /*322c0*/  IMAD.WIDE.U32 R2, R0, UR4, R2 ;  /* 0x0000000400027c25 */ /* 0x000fc8000f8e0002 */
[----:B------:R-:W-:Y:S01]  /*322d0*/  IMAD R4, R0, UR5, R4 ;  /* 0x0000000500047c24 */ /* 0x000fe2000f8e0204 */
[----:B------:R-:W-:Y:S02]  /*322e0*/  ULDC.64 UR4, c[0x0][0x390] ;  /* 0x0000e40000047ab9 */ /* 0x000fe40000000a00 */
[----:B------:R-:W-:Y:S01]  /*322f0*/  LEA R5, P0, R2, UR4, 0x1 ;  /* 0x0000000402057c11 */ /* 0x000fe2000f8008ff */
[----:B------:R-:W-:Y:S01]  /*32300*/  ULDC UR4, c[0x0][0x3b8] ;  /* 0x0000ee0000047ab9 */ /* 0x000fe20000000800 */
[----:B------:R-:W-:Y:S01]  /*32310*/  IMAD.IADD R4, R3, 0x1, R4 ;  /* 0x0000000103047824 */ /* 0x000fe200078e0204 */
[----:B------:R-:W-:-:S04]  /*32320*/  ISETP.GE.AND P1, PT, R20, UR4, PT ;  /* 0x0000000414007c0c */ /* 0x000fc8000bf26270 */
[----:B------:R-:W-:Y:S02]  /*32330*/  LEA.HI.X R4, R2, UR5, R4, 0x1, P0 ;  /* 0x0000000502047c11 */ /* 0x000fe400080f0c04 */
[----:B------:R-:W-:Y:S02]  /*32340*/  ISETP.GE.AND P0, PT, R7, UR4, PT ;  /* 0x0000000407007c0c */ /* 0x000fe4000bf06270 */
[----:B------:R-:W0:Y:S01]  /*32350*/  S2R R7, SR_TID.X ;  /* 0x0000000000077919 */ /* 0x000e220000002100 */
[----:B------:R-:W-:Y:S02]  /*32360*/  SEL R0, RZ, 0x1, P1 ;  /* 0x00000001ff007807 */ /* 0x000fe40000800000 */
[----:B------:R-:W-:Y:S02]  /*32370*/  SEL R2, RZ, 0x4, P0 ;  /* 0x00000004ff027807 */ /* 0x000fe40000000000 */
[----:B------:R-:W-:-:S04]  /*32380*/  @P1 LOP3.LUT R22, R22, 0x400, RZ, 0xfc, !PT ;  /* 0x0000040016161812 */ /* 0x000fc800078efcff */
[----:B------:R-:W-:-:S04]  /*32390*/  LOP3.LUT R22, R22, 0xfffffeff, RZ, 0xc0, !PT ;  /* 0xfffffeff16167812 */ /* 0x000fc800078ec0ff */
[----:B------:R-:W-:Y:S02]  /*323a0*/  @P0 LOP3.LUT R22, R22, 0x100, RZ, 0xfc, !PT ;  /* 0x0000010016160812 */ /* 0x000fe400078efcff */
[----:B------:R-:W-:Y:S02]  /*323b0*/  ISETP.GE.AND P0, PT, R8, UR4, PT ;  /* 0x0000000408007c0c */ /* 0x000fe4000bf06270 */
[----:B------:R-:W1:Y:S01]  /*323c0*/  S2R R8, SR_TID.X ;  /* 0x0000000000087919 */ /* 0x000e620000002100 */
[----:B------:R-:W-:Y:S02]  /*323d0*/  LOP3.LUT R22, R22, 0xfffffdff, RZ, 0xc0, !PT ;  /* 0xfffffdff16167812 */ /* 0x000fe400078ec0ff */
[----:B------:R-:W-:-:S04]  /*323e0*/  SEL R3, RZ, 0x2, P0 ;  /* 0x00000002ff037807 */ /* 0x000fc80000000000 */
[----:B------:R-:W-:-:S04]  /*323f0*/  IADD3 R0, R2, R3, R0 ;  /* 0x0000000302007210 */ /* 0x000fc80007ffe000 */
[----:B------:R-:W-:Y:S01]  /*32400*/  @P0 LOP3.LUT R22, R22, 0x200, RZ, 0xfc, !PT ;  /* 0x0000020016160812 */ /* 0x000fe200078efcff */
[----:B0-----:R-:W-:-:S05]  /*32410*/  IMAD.SHL.U32 R21, R7, 0x8, RZ ;  /* 0x0000000807157824 */ /* 0x001fca00078e00ff */
[----:B------:R-:W-:-:S04]  /*32420*/  LOP3.LUT R21, R21, 0x38, RZ, 0xc0, !PT ;  /* 0x0000003815157812 */ /* 0x000fc800078ec0ff */
[----:B------:R-:W-:-:S04]  /*32430*/  LOP3.LUT R7, R21, 0x100, RZ, 0xfc, !PT ;  /* 0x0000010015077812 */ /* 0x000fc800078efcff */
[----:B------:R-:W-:Y:S01]  /*32440*/  ISETP.GE.AND P4, PT, R7, UR4, PT ;  /* 0x0000000407007c0c */ /* 0x000fe2000bf86270 */
[----:B------:R-:W-:Y:S02]  /*32450*/  IMAD.SHL.U32 R7, R9, 0x8, RZ ;  /* 0x0000000809077824 */ /* 0x000fe400078e00ff */
[----:B-1----:R-:W-:Y:S01]  /*32460*/  IMAD.SHL.U32 R21, R8, 0x8, RZ ;  /* 0x0000000808157824 */ /* 0x002fe200078e00ff */
[----:B------:R-:W-:Y:S02]  /*32470*/  SEL R2, RZ, 0x10, P4 ;  /* 0x00000010ff027807 */ /* 0x000fe40002000000 */
[----:B------:R-:W-:Y:S02]  /*32480*/  LOP3.LUT R7, R7, 0x38, RZ, 0xc0, !PT ;  /* 0x0000003807077812 */ /* 0x000fe400078ec0ff */
[----:B------:R-:W-:Y:S02]  /*32490*/  LOP3.LUT R21, R21, 0x38, RZ, 0xc0, !PT ;  /* 0x0000003815157812 */ /* 0x000fe400078ec0ff */
[----:B------:R-:W-:-:S02]  /*324a0*/  LOP3.LUT R7, R7, 0x180, RZ, 0xfc, !PT ;  /* 0x0000018007077812 */ /* 0x000fc400078efcff */
[----:B------:R-:W-:Y:S01]  /*324b0*/  LOP3.LUT R8, R21, 0xc0, RZ, 0xfc, !PT ;  /* 0x000000c015087812 */ /* 0x000fe200078efcff */
[----:B------:R-:W-:Y:S01]  /*324c0*/  IMAD.SHL.U32 R21, R9, 0x8, RZ ;  /* 0x0000000809157824 */ /* 0x000fe200078e00ff */
[----:B------:R-:W-:Y:S02]  /*324d0*/  ISETP.GE.AND P0, PT, R7, UR4, PT ;  /* 0x0000000407007c0c */ /* 0x000fe4000bf06270 */
[----:B------:R-:W-:Y:S02]  /*324e0*/  ISETP.GE.AND P5, PT, R8, UR4, PT ;  /* 0x0000000408007c0c */ /* 0x000fe4000bfa6270 */
[----:B------:R-:W-:Y:S02]  /*324f0*/  LOP3.LUT R21, R21, 0x38, RZ, 0xc0, !PT ;  /* 0x0000003815157812 */ /* 0x000fe400078ec0ff */
[----:B------:R-:W-:Y:S02]  /*32500*/  SEL R3, RZ, 0x8, P5 ;  /* 0x00000008ff037807 */ /* 0x000fe40002800000 */
[----:B------:R-:W-:-:S02]  /*32510*/  LOP3.LUT R8, R21, 0x140, RZ, 0xfc, !PT ;  /* 0x0000014015087812 */ /* 0x000fc400078efcff */
[----:B------:R-:W-:Y:S02]  /*32520*/  LOP3.LUT R7, R21, 0x1c0, RZ, 0xfc, !PT ;  /* 0x000001c015077812 */ /* 0x000fe400078efcff */
        /* <DEDUP_REMOVED lines=103> */
.L_x_7134:
        /* <DEDUP_REMOVED lines=26> */
.L_x_7000:
[----:B------:R-:W-:Y:S05]  /*32d40*/  BSYNC B0 ;  /* 0x0000000000007941 */ /* 0x000fea0003800000 */
.L_x_6999:
[----:B------:R-:W-:Y:S01]  /*32d50*/  NOP ;  /* 0x0000000000007918 */ /* 0x000fe20000000000 */
[----:B------:R-:W-:-:S13]  /*32d60*/  PLOP3.LUT P0, PT, PT, PT, PT, 0x80, 0x0 ;  /* 0x000000000000781c */ /* 0x000fda0003f0f070 */
.L_x_7001:
[----:B------:R-:W-:Y:S02]  /*32d70*/  PLOP3.LUT P1, PT, P1, P0, PT, 0xa2, 0x0 ;  /* 0x000000000000781c */ /* 0x000fe40000f21472 */
[----:B------:R-:W-:-:S08]  /*32d80*/  @P0 R2UR P1, UR4, R23 ;  /* 0x00000000170402ca */ /* 0x000fd00000020000 */
[----:B------:R-:W-:-:S05]  /*32d90*/  @P0 PLOP3.LUT P0, PT, P1, PT, PT, 0x80, 0x0 ;  /* 0x000000000000081c */ /* 0x000fca0000f0f070 */
[----:B------:R-:W-:Y:S01]  /*32da0*/  @!P1 SYNCS.ARRIVE.TRANS64.RED.A0T1 RZ, [UR4+0x38810], RZ ;  /* 0x038810ffffff99a7 */ /* 0x000fe20008200404 */
[----:B------:R-:W-:Y:S07]  /*32db0*/  @!P1 ARRIVES.LDGSTSBAR.64.TRANSCNT [UR4+0x38810] ;  /* 0x03881000ff0099b0 */ /* 0x000fee0008000a84 */
[----:B------:R-:W-:Y:S05]  /*32dc0*/  @P0 BRA.U.ANY `(.L_x_7001) ;  /* 0xfffffffd00e80947 */ /* 0x000fea000393ffff */
[----:B-12---:R-:W2:Y:S02]  /*32dd0*/  LDL.LU R2, [R1+0x438] ;  /* 0x0004380001027983 */ /* 0x006ea40000300800 */
        /* <DEDUP_REMOVED lines=11> */
.L_x_7135:
[----:B------:R-:W-:Y:S05]  /*32e90*/  BSYNC B0 ;  /* 0x0000000000007941 */ /* 0x000fea0003800000 */
.L_x_7002:
[----:B------:R-:W-:-:S05]  /*32ea0*/  IMAD.U32 R2, RZ, RZ, UR40 ;  /* 0x00000028ff027e24 */ /* 0x000fca000f8e00ff */
[----:B------:R-:W-:-:S13]  /*32eb0*/  ISETP.NE.AND P0, PT, R2, 0x3, PT ;  /* 0x000000030200780c */ /* 0x000fda0003f05270 */
[----:B------:R-:W-:Y:S05]  /*32ec0*/  @!P0 BRA `(.L_x_7004) ;  /* 0x0000000000048947 */ /* 0x000fea0003800000 */
[----:B------:R-:W-:Y:S01]  /*32ed0*/  BPT.TRAP 0x1 ;  /* 0x000000040000795c */ /* 0x000fe20000300000 */
.L_x_7004:
[----:B-1----:R-:W-:Y:S01]  /*32ee0*/  SHF.L.U32 R0, R28, 0x1f, RZ ;  /* 0x0000001f1c007819 */ /* 0x002fe200000006ff */
[----:B------:R-:W-:Y:S03]  /*32ef0*/  BSSY B0, `(.L_x_7005) ;  /* 0x0000003000007945 */ /* 0x000fe60003800000 */
[----:B------:R-:W1:Y:S02]  /*32f00*/  SYNCS.PHASECHK.TRANS64.TRYWAIT P0, [R17+URZ+0x38860], R0 ;  /* 0x03886000110075a7 */ /* 0x000e64000800017f */
[----:B-1----:R-:W-:Y:S05]  /*32f10*/  @!P0 BRA `(.L_x_7006) ;  /* 0x00000054000c8947 */ /* 0x002fea0003800000 */
.L_x_7136:
[----:B------:R-:W-:Y:S05]  /*32f20*/  BSYNC B0 ;  /* 0x0000000000007941 */ /* 0x000fea0003800000 */
.L_x_7005:
        /* <DEDUP_REMOVED lines=61> */
[----:B------:R-:W-:-:S13]  /*33300*/  ISETP.GT.AND P6, PT, R6, -0x1, PT ;  /* 0xffffffff0600780c */ /* 0x000fda0003fc4270 */
[----:B------:R-:W-:Y:S02]  /*33310*/  @P6 LOP3.LUT R22, R22, 0x200, RZ, 0xfc, !PT ;  /* 0x0000020016166812 */ /* 0x000fe400078efcff */
[----:B------:R-:W-:-:S13]  /*33320*/  ISETP.LT.OR P6, PT, R27, 0x1, P6 ;  /* 0x000000011b00780c */ /* 0x000fda00037c1670 */
[----:B------:R0:W-:Y:S04]  /*33330*/  LDGSTS.E.BYPASS.LTC128B.128 [R4+0xe400], desc[UR46][R2.64+0x380], !P6 ;  /* 0x0e40038002047fae */ /* 0x0001e8000f101d6e */
[----:B0-----:R-:W0:Y:S04]  /*33340*/  SHFL.IDX PT, R2, R5, 0x1, 0x181f ;  /* 0x00381f0005027f89 */ /* 0x001e2800000e0000 */
[----:B------:R-:W1:Y:S01]  /*33350*/  SHFL.IDX PT, R3, R8, 0x1, 0x181f ;  /* 0x00381f0008037f89 */ /* 0x000e6200000e0000 */
[----:B0-----:R-:W-:-:S03]  /*33360*/  IADD3 R6, P6, R2, R0, RZ ;  /* 0x0000000002067210 */ /* 0x001fc60007fde0ff */
[----:B------:R-:W0:Y:S02]  /*33370*/  SHFL.IDX PT, R2, R5, 0x2, 0x181f ;  /* 0x00581f0005027f89 */ /* 0x000e2400000e0000 */
[----:B-1----:R-:W-:Y:S01]  /*33380*/  IMAD.X R7, RZ, RZ, R3, P6 ;  /* 0x000000ffff077224 */ /* 0x002fe200030e0603 */
[----:B------:R-:W-:Y:S01]  /*33390*/  LOP3.LUT P6, RZ, R22, 0x100, RZ, 0xc0, !PT ;  /* 0x0000010016ff7812 */ /* 0x000fe200078cc0ff */
[----:B------:R-:W1:Y:S03]  /*333a0*/  SHFL.IDX PT, R3, R8, 0x2, 0x181f ;  /* 0x00581f0008037f89 */ /* 0x000e6600000e0000 */
[----:B------:R-:W-:Y:S01]  /*333b0*/  ISETP.LT.OR P6, PT, R27, 0x11, P6 ;  /* 0x000000111b00780c */ /* 0x000fe200037c1670 */
[----:B------:R-:W2:-:S12]  /*333c0*/  SHFL.IDX PT, R8, R8, 0x3, 0x181f ;  /* 0x00781f0008087f89 */ /* 0x000e9800000e0000 */
        /* <DEDUP_REMOVED lines=15> */
[----:B------:R-:W-:Y:S01]  /*334c0*/  LDGSTS.E.BYPASS.LTC128B.128 [R4+0xec00], desc[UR46][R6.64+0x380], !P6 ;  /* 0x0ec0038006047fae */ /* 0x000fe2000f101d6e */
        /* <DEDUP_REMOVED lines=20> */
[----:B0-2---:R0:W1:Y:S02]  /*33610*/  SHFL.IDX PT, R2, R5, 0x3, 0x181f ;  /* 0x00781f0005027f89 */ /* 0x00506400000e0000 */
.L_x_7146:
        /* <DEDUP_REMOVED lines=34> */
.L_x_7008:
        /* <DEDUP_REMOVED lines=11> */
.L_x_7009:
        /* <DEDUP_REMOVED lines=11> */
.L_x_7024:
        /* <DEDUP_REMOVED lines=42> */
.L_x_7012:
[----:B------:R-:W-:Y:S01]  /*33c40*/  IMAD R6, R25, 0x8, R23 ;  /* 0x0000000819067824 */ /* 0x000fe200078e0217 */
[----:B------:R-:W-:Y:S01]  /*33c50*/  SHF.L.U32 R21, R28, 0x1f, RZ ;  /* 0x0000001f1c157819 */ /* 0x000fe200000006ff */
[----:B------:R-:W-:Y:S01]  /*33c60*/  BSSY B1, `(.L_x_7013) ;  /* 0x0000004000017945 */ /* 0x000fe20003800000 */
[----:B------:R-:W-:Y:S02]  /*33c70*/  SHF.R.S32.HI R9, RZ, 0x1f, R5 ;  /* 0x0000001fff097819 */ /* 0x000fe40000011405 */
[----:B------:R-:W0:Y:S02]  /*33c80*/  SYNCS.PHASECHK.TRANS64.TRYWAIT P0, [R6+URZ+0x38840], R21 ;  /* 0x03884015060075a7 */ /* 0x000e24000800017f */
[----:B0-----:R-:W-:Y:S05]  /*33c90*/  @!P0 BRA `(.L_x_7014) ;  /* 0x0000004c00e88947 */ /* 0x001fea0003800000 */
.L_x_7147:
[----:B------:R-:W-:Y:S05]  /*33ca0*/  BSYNC B1 ;  /* 0x0000000000017941 */ /* 0x000fea0003800000 */
.L_x_7013:
        /* <DEDUP_REMOVED lines=42> */
.L_x_7157:
        /* <DEDUP_REMOVED lines=8> */
.L_x_7016:
        /* <DEDUP_REMOVED lines=11> */
.L_x_7017:
[----:B------:R2:W-:Y:S01]  /*34080*/  SYNCS.ARRIVE.TRANS64.A1T0 RZ, [R6+URZ+0x38830], RZ ;  /* 0x038830ff06ff79a7 */ /* 0x0005e2000810003f */
[----:B------:R-:W-:Y:S05]  /*34090*/  @!P2 BRA `(.L_x_7018) ;  /* 0x000000000004a947 */ /* 0x000fea0003800000 */
[----:B------:R-:W-:Y:S01]  /*340a0*/  BPT.TRAP 0x1 ;  /* 0x000000040000795c */ /* 0x000fe20000300000 */
.L_x_7018:
[----:B------:R-:W3:Y:S01]  /*340b0*/  SYNCS.PHASECHK.TRANS64.TRYWAIT P0, [R6+URZ+0x38860], R21 ;  /* 0x03886015060075a7 */ /* 0x000ee2000800017f */
[----:B------:R-:W-:Y:S04]  /*340c0*/  BSSY B1, `(.L_x_7019) ;  /* 0x0000002000017945 */ /* 0x000fe80003800000 */
[----:B---3--:R-:W-:Y:S05]  /*340d0*/  @!P0 BRA `(.L_x_7020) ;  /* 0x0000005000088947 */ /* 0x008fea0003800000 */
.L_x_7158:
[----:B------:R-:W-:Y:S05]  /*340e0*/  BSYNC B1 ;  /* 0x0000000000017941 */ /* 0x000fea0003800000 */
.L_x_7019:
        /* <DEDUP_REMOVED lines=81> */
.L_x_7168:
        /* <DEDUP_REMOVED lines=25> */
.L_x_7022:
        /* <DEDUP_REMOVED lines=11> */
.L_x_7023:
[----:B------:R1:W-:Y:S01]  /*34840*/  SYNCS.ARRIVE.TRANS64.A1T0 RZ, [R6+URZ+0x38850], RZ ;  /* 0x038850ff06ff79a7 */ /* 0x0003e2000810003f */
[----:B------:R-:W-:Y:S05]  /*34850*/  @P3 BRA `(.L_x_7024) ;  /* 0xfffffff000503947 */ /* 0x000fea000383ffff */
.L_x_7011:
[----:B------:R-:W-:Y:S05]  /*34860*/  BSYNC B0 ;  /* 0x0000000000007941 */ /* 0x000fea0003800000 */
.L_x_7010:
        /* <DEDUP_REMOVED lines=21> */
.L_x_7026:
[----:B------:R-:W-:Y:S05]  /*349c0*/  BSYNC B0 ;  /* 0x0000000000007941 */ /* 0x000fea0003800000 */
.L_x_7025:
[----:B------:R-:W-:-:S07]  /*349d0*/  SEL R25, R25, RZ, P0 ;  /* 0x000000ff19197207 */ /* 0x000fce0000000000 */
.L_x_6979:
[----:B------:R-:W-:Y:S05]  /*349e0*/  BSYNC B7 ;  /* 0x0000000000077941 */ /* 0x000fea0003800000 */
.L_x_6977:
        /* <DEDUP_REMOVED lines=11> */
.L_x_7027:
        /* <DEDUP_REMOVED lines=24> */
[----:B-123--:R-:W-:Y:S02]  /*34c20*/  IMAD.IADD R6, R4, 0x1, R5 ;  /* 0x0000000104067824 */ /* 0x00efe400078e0205 */
        /* <DEDUP_REMOVED lines=11> */
.L_x_7178:
[----:B------:R-:W-:Y:S02]  /*34ce0*/  ULDC UR4, c[0x0][0xd38] ;  /* 0x00034e0000047ab9 */ /* 0x000fe40000000800 */
[----:B------:R-:W-:-:S04]  /*34cf0*/  IMAD.U32 R4, RZ, RZ, UR4 ;  /* 0x00000004ff047e24 */ /* 0x000fc8000f8e00ff */
[----:B-1----:R-:W-:-:S04]  /*34d00*/  IMAD R14, R14, R4, RZ ;  /* 0x000000040e0e7224 */ /* 0x002fc800078e02ff */
[----:B------:R-:W-:-:S05]  /*34d10*/  IMAD.IADD R5, R5, 0x1, R14 ;  /* 0x0000000105057824 */ /* 0x000fca00078e020e */
[----:B------:R-:W-:-:S13]  /*34d20*/  ISETP.GT.AND P6, PT, R5, R0, PT ;  /* 0x000000000500720c */ /* 0x000fda0003fc4270 */
[----:B------:R-:W-:Y:S05]  /*34d30*/  @P6 BRA `(.L_x_7030) ;  /* 0x00000000009c6947 */ /* 0x000fea0003800000 */
.L_x_7035:
[----:B------:R-:W1:Y:S01]  /*34d40*/  LDC R2, c[0x0][0xd3c] ;  /* 0x00034f00ff027b82 */ /* 0x000e620000000800 */
[----:B------:R-:W-:-:S05]  /*34d50*/  VIADD R19, R19, 0x1f ;  /* 0x0000001f13137836 */ /* 0x000fca0000000000 */
[----:B-1----:R-:W-:-:S13]  /*34d60*/  ISETP.GE.AND P6, PT, R19, R2, PT ;  /* 0x000000021300720c */ /* 0x002fda0003fc6270 */
        /* <DEDUP_REMOVED lines=11> */
.L_x_7033:
[----:B------:R-:W-:Y:S05]  /*34e20*/  BSYNC B0 ;  /* 0x0000000000007941 */ /* 0x000fea0003800000 */
.L_x_7032:
[----:B------:R-:W-:-:S03]  /*34e30*/  UMOV UR4, 0xffffffff ;  /* 0xffffffff00047882 */ /* 0x000fc60000000000 */
[----:B------:R-:W-:Y:S05]  /*34e40*/  BRA.DIV UR4, `(.L_x_7034) ;  /* 0x0000004e04c07947 */ /* 0x000fea000b800000 */
[----:B-----5:R-:W1:Y:S02]  /*34e50*/  SHFL.UP PT, R14, R17, 0x1, RZ ;  /* 0x04200000110e7989 */ /* 0x020e6400000e00ff */
[----:B-1----:R-:W-:-:S05]  /*34e60*/  SEL R14, R14, RZ, P1 ;  /* 0x000000ff0e0e7207 */ /* 0x002fca0000800000 */
        /* <DEDUP_REMOVED lines=14> */
.L_x_7186:
[----:B------:R-:W-:Y:S02]  /*34f50*/  ULDC UR4, c[0x0][0xd38] ;  /* 0x00034e0000047ab9 */ /* 0x000fe40000000800 */
[----:B------:R-:W-:-:S04]  /*34f60*/  IMAD.U32 R4, RZ, RZ, UR4 ;  /* 0x00000004ff047e24 */ /* 0x000fc8000f8e00ff */
[----:B-1----:R-:W-:-:S04]  /*34f70*/  IMAD R14, R14, R4, RZ ;  /* 0x000000040e0e7224 */ /* 0x002fc800078e02ff */
[----:B------:R-:W-:-:S05]  /*34f80*/  IMAD.IADD R5, R14, 0x1, R5 ;  /* 0x000000010e057824 */ /* 0x000fca00078e0205 */
[----:B------:R-:W-:-:S13]  /*34f90*/  ISETP.GT.AND P6, PT, R5, R0, PT ;  /* 0x000000000500720c */ /* 0x000fda0003fc4270 */
[----:B------:R-:W-:Y:S05]  /*34fa0*/  @!P6 BRA `(.L_x_7035) ;  /* 0xfffffffc0064e947 */ /* 0x000fea000383ffff */
.L_x_7030:
        /* <DEDUP_REMOVED lines=8> */
.L_x_7190:
[----:B------:R-:W-:Y:S01]  /*35030*/  ISETP.NE.AND P0, PT, R2, RZ, PT ;  /* 0x000000ff0200720c */ /* 0x000fe20003f05270 */
[----:B------:R-:W-:-:S12]  /*35040*/  IMAD.MOV.U32 R14, RZ, RZ, RZ ;  /* 0x000000ffff0e7224 */ /* 0x000fd800078e00ff */
[----:B------:R-:W-:Y:S05]  /*35050*/  @!P0 BRA `(.L_x_7037) ;  /* 0x0000000000108947 */ /* 0x000fea0003800000 */
[----:B------:R-:W-:Y:S01]  /*35060*/  UMOV UR4, 0xffffffff ;  /* 0xffffffff00047882 */ /* 0x000fe20000000000 */
[----:B------:R-:W-:Y:S02]  /*35070*/  VIADD R12, R6, 0xffffffff ;  /* 0xffffffff060c7836 */ /* 0x000fe40000000000 */
[----:B------:R-:W-:Y:S05]  /*35080*/  BRA.DIV UR4, `(.L_x_7038) ;  /* 0x0000005204347947 */ /* 0x000fea000b800000 */
[----:B------:R3:W4:Y:S02]  /*35090*/  SHFL.IDX PT, R14, R3, R12, 0x1f ;  /* 0x00001f0c030e7589 */ /* 0x00072400000e0000 */
.L_x_7037:
[----:B0--3--:R-:W0:Y:S01]  /*350a0*/  LDC.64 R2, c[0x0][0xd90] ;  /* 0x00036400ff027b82 */ /* 0x009e220000000a00 */
[----:B------:R-:W-:-:S04]  /*350b0*/  IMAD.IADD R19, R6, 0x1, R19 ;  /* 0x0000000106137824 */ /* 0x000fc800078e0213 */
[----:B0-----:R-:W-:-:S05]  /*350c0*/  IMAD.WIDE R2, R19, 0x4, R2 ;  /* 0x0000000413027825 */ /* 0x001fca00078e0202 */
[----:B-1----:R0:W2:Y:S01]  /*350d0*/  LDG.E R6, desc[UR46][R2.64] ;  /* 0x0000002e02067981 */ /* 0x0020a2000c1e1900 */
[----:B----4-:R-:W-:-:S04]  /*350e0*/  IMAD R16, R14, R4, R16 ;  /* 0x000000040e107224 */ /* 0x010fc800078e0210 */
[----:B------:R-:W-:Y:S02]  /*350f0*/  IMAD.IADD R0, R0, 0x1, -R16 ;  /* 0x0000000100007824 */ /* 0x000fe400078e0a10 */
[----:B0-----:R-:W-:Y:S02]  /*35100*/  IMAD.MOV.U32 R2, RZ, RZ, RZ ;  /* 0x000000ffff027224 */ /* 0x001fe400078e00ff */
[----:B--2---:R-:W-:-:S05]  /*35110*/  IMAD R5, R17, R6, RZ ;  /* 0x0000000611057224 */ /* 0x004fca00078e02ff */
        /* <DEDUP_REMOVED lines=33> */
[----:B------:R0:W1:Y:S02]  /*35330*/  F2I.FTZ.U32.TRUNC.NTZ R3, R2 ;  /* 0x0000000200037305 */ /* 0x000064000021f000 */
[----:B0-----:R-:W-:Y:S02]  /*35340*/  IMAD.MOV.U32 R2, RZ, RZ, RZ ;  /* 0x000000ffff027224 */ /* 0x001fe400078e00ff */
[----:B-1----:R-:W-:-:S04]  /*35350*/  IMAD.MOV R5, RZ, RZ, -R3 ;  /* 0x000000ffff057224 */ /* 0x002fc800078e0a03 */
        /* <DEDUP_REMOVED lines=22> */
.L_x_7031:
[----:B------:R-:W-:Y:S01]  /*354c0*/  UMOV UR4, URZ ;  /* 0x0000003f00047c82 */ /* 0x000fe20008000000 */
[----:B------:R-:W-:Y:S01]  /*354d0*/  UMOV UR5, URZ ;  /* 0x0000003f00057c82 */ /* 0x000fe20008000000 */
[----:B------:R-:W-:Y:S01]  /*354e0*/  ULDC UR6, c[0x0][0xd3c] ;  /* 0x00034f0000067ab9 */ /* 0x000fe20000000800 */
[----:B------:R-:W-:Y:S02]  /*354f0*/  IMAD.MOV.U32 R16, RZ, RZ, R0 ;  /* 0x000000ffff107224 */ /* 0x000fe400078e0000 */
[----:B------:R-:W-:Y:S02]  /*35500*/  IMAD.U32 R17, RZ, RZ, UR4 ;  /* 0x00000004ff117e24 */ /* 0x000fe4000f8e00ff */
[----:B------:R-:W-:Y:S02]  /*35510*/  IMAD.U32 R18, RZ, RZ, UR5 ;  /* 0x00000005ff127e24 */ /* 0x000fe4000f8e00ff */
[----:B------:R-:W-:-:S07]  /*35520*/  IMAD.U32 R19, RZ, RZ, UR6 ;  /* 0x00000006ff137e24 */ /* 0x000fce000f8e00ff */
.L_x_7039:
        /* <DEDUP_REMOVED lines=10> */
.L_x_7028:
[----:B------:R-:W-:Y:S02]  /*355d0*/  ULDC UR4, c[0x0][0xd3c] ;  /* 0x00034f0000047ab9 */ /* 0x000fe40000000800 */
[----:B0-----:R-:W-:-:S13]  /*355e0*/  ISETP.GE.AND P0, PT, R19, UR4, PT ;  /* 0x0000000413007c0c */ /* 0x001fda000bf06270 */
[----:B------:R-:W-:Y:S05]  /*355f0*/  @!P0 BRA `(.L_x_7040) ;  /* 0xffffff8400588947 */ /* 0x000fea000383ffff */
[----:B------:R-:W-:Y:S05]  /*35600*/  BSYNC B8 ;  /* 0x0000000000087941 */ /* 0x000fea0003800000 */
.L_x_6911:
[----:B0-----:R-:W5:Y:S01]  /*35610*/  LDL.LU R0, [R1+0x438] ;  /* 0x0004380001007983 */ /* 0x001f620000300800 */
        /* <DEDUP_REMOVED lines=11> */
.L_x_7193:
[----:B------:R-:W-:Y:S05]  /*356d0*/  BSYNC B0 ;  /* 0x0000000000007941 */ /* 0x000fea0003800000 */
.L_x_7041:
[----:B------:R-:W-:-:S03]  /*356e0*/  UMOV UR4, 0xffffffff ;  /* 0xffffffff00047882 */ /* 0x000fc60000000000 */
[----:B------:R-:W-:Y:S05]  /*356f0*/  BRA.DIV UR4, `(.L_x_7043) ;  /* 0x0000004a04d07947 */ /* 0x000fea000b800000 */
[----:B------:R-:W0:Y:S02]  /*35700*/  S2R R0, SR_TID.X ;  /* 0x0000000000007919 */ /* 0x000e240000002100 */
[----:B0-----:R-:W-:-:S04]  /*35710*/  SHF.R.U32.HI R0, RZ, 0x5, R0 ;  /* 0x00000005ff007819 */ /* 0x001fc80000011600 */
[----:B------:R-:W-:-:S05]  /*35720*/  LOP3.LUT R0, R0, 0x3, RZ, 0xc0, !PT ;  /* 0x0000000300007812 */ /* 0x000fca00078ec0ff */
[----:B------:R0:W0:Y:S02]  /*35730*/  SHFL.IDX PT, R14, R0, RZ, 0x1f ;  /* 0x00001fff000e7589 */ /* 0x00002400000e0000 */
.L_x_7196:
[----:B0-----:R-:W-:-:S13]  /*35740*/  ISETP.NE.AND P0, PT, R14, RZ, PT ;  /* 0x000000ff0e00720c */ /* 0x001fda0003f05270 */
[----:B------:R-:W-:Y:S05]  /*35750*/  @P0 BRA `(.L_x_6680) ;  /* 0x0000000000880947 */ /* 0x000fea0003800000 */
[----:B------:R-:W-:-:S03]  /*35760*/  UMOV UR4, 0xffffffff ;  /* 0xffffffff00047882 */ /* 0x000fc60000000000 */
[----:B------:R-:W-:Y:S05]  /*35770*/  BRA.DIV UR4, `(.L_x_7044) ;  /* 0x0000004a04e47947 */ /* 0x000fea000b800000 */
[----:B------:R-:W-:-:S13]  /*35780*/  ELECT P6, URZ, PT ;  /* 0x00000000003f782f */ /* 0x000fda00038c0000 */
.L_x_7199:
[----:B------:R-:W-:Y:S05]  /*35790*/  @!P6 BRA `(.L_x_6680) ;  /* 0x000000000078e947 */ /* 0x000fea0003800000 */
[----:B------:R-:W-:-:S06]  /*357a0*/  ULOP3.LUT UR4, UR36, 0x2, URZ, 0xfc, !UPT ;  /* 0x0000000224047892 */ /* 0x000fcc000f8efc3f */
[----:B------:R-:W-:-:S05]  /*357b0*/  IMAD.U32 R0, RZ, RZ, UR4 ;  /* 0x00000004ff007e24 */ /* 0x000fca000f8e00ff */
[----:B------:R-:W-:-:S13]  /*357c0*/  ISETP.NE.AND P0, PT, R0, 0x3, PT ;  /* 0x000000030000780c */ /* 0x000fda0003f05270 */
[----:B------:R-:W-:Y:S05]  /*357d0*/  @!P0 BRA `(.L_x_7045) ;  /* 0x0000000000048947 */ /* 0x000fea0003800000 */
[----:B------:R-:W-:Y:S01]  /*357e0*/  BPT.TRAP 0x1 ;  /* 0x000000040000795c */ /* 0x000fe20000300000 */
.L_x_7045:
[C---:B------:R-:W-:Y:S01]  /*357f0*/  IMAD R5, R25.reuse, 0x8, R4 ;  /* 0x0000000819057824 */ /* 0x040fe200078e0204 */
[----:B------:R-:W-:Y:S01]  /*35800*/  SHF.L.U32 R0, R28, 0x1f, RZ ;  /* 0x0000001f1c007819 */ /* 0x000fe200000006ff */
[----:B------:R-:W-:-:S03]  /*35810*/  VIADD R25, R25, 0x1 ;  /* 0x0000000119197836 */ /* 0x000fc60000000000 */
[----:B------:R-:W0:Y:S02]  /*35820*/  SYNCS.PHASECHK.TRANS64.TRYWAIT P1, [R5+URZ+0x38840], R0 ;  /* 0x03884000050075a7 */ /* 0x000e24000802017f */
[----:B------:R-:W-:-:S04]  /*35830*/  ISETP.NE.AND P2, PT, R25, 0x2, PT ;  /* 0x000000021900780c */ /* 0x000fc80003f45270 */
[----:B------:R-:W-:Y:S01]  /*35840*/  SEL R3, RZ, 0x1, P2 ;  /* 0x00000001ff037807 */ /* 0x000fe20001000000 */
[----:B0-----:R-:W-:Y:S08]  /*35850*/  @!P1 BRA `(.L_x_7046) ;  /* 0x0000004800cc9947 */ /* 0x001ff00003800000 */
.L_x_7200:
[----:B------:R-:W-:Y:S02]  /*35860*/  SEL R25, R25, RZ, P2 ;  /* 0x000000ff19197207 */ /* 0x000fe40001000000 */
[----:B------:R-:W-:Y:S01]  /*35870*/  LOP3.LUT R2, R28, R3, RZ, 0x3c, !PT ;  /* 0x000000031c027212 */ /* 0x000fe200078e3cff */
[----:B------:R-:W-:Y:S06]  /*35880*/  @!P0 BRA `(.L_x_7047) ;  /* 0x0000000000048947 */ /* 0x000fec0003800000 */
[----:B------:R-:W-:Y:S01]  /*35890*/  BPT.TRAP 0x1 ;  /* 0x000000040000795c */ /* 0x000fe20000300000 */
.L_x_7047:
[----:B------:R-:W-:Y:S01]  /*358a0*/  IMAD R25, R25, 0x8, R4 ;  /* 0x0000000819197824 */ /* 0x000fe200078e0204 */
[----:B------:R-:W-:-:S04]  /*358b0*/  SHF.L.U32 R2, R2, 0x1f, RZ ;  /* 0x0000001f02027819 */ /* 0x000fc800000006ff */
[----:B------:R-:W0:Y:S02]  /*358c0*/  SYNCS.PHASECHK.TRANS64.TRYWAIT P1, [R25+URZ+0x38840], R2 ;  /* 0x03884002190075a7 */ /* 0x000e24000802017f */
[----:B0-----:R-:W-:Y:S05]  /*358d0*/  @!P1 BRA `(.L_x_7048) ;  /* 0x0000004800c09947 */ /* 0x001fea0003800000 */
.L_x_7201:
[----:B------:R-:W-:Y:S05]  /*358e0*/  @!P0 BRA `(.L_x_7049) ;  /* 0x0000000000048947 */ /* 0x000fea0003800000 */
[----:B------:R-:W-:Y:S01]  /*358f0*/  BPT.TRAP 0x1 ;  /* 0x000000040000795c */ /* 0x000fe20000300000 */
.L_x_7049:
[----:B------:R-:W0:Y:S02]  /*35900*/  SYNCS.PHASECHK.TRANS64.TRYWAIT P1, [R5+URZ+0x38860], R0 ;  /* 0x03886000050075a7 */ /* 0x000e24000802017f */
[----:B0-----:R-:W-:Y:S05]  /*35910*/  @!P1 BRA `(.L_x_7050) ;  /* 0x0000004800c49947 */ /* 0x001fea0003800000 */
.L_x_7202:
[----:B------:R-:W-:Y:S05]  /*35920*/  @!P0 BRA `(.L_x_7051) ;  /* 0x0000000000048947 */ /* 0x000fea0003800000 */
[----:B------:R-:W-:Y:S01]  /*35930*/  BPT.TRAP 0x1 ;  /* 0x000000040000795c */ /* 0x000fe20000300000 */
.L_x_7051:
[----:B------:R0:W0:Y:S02]  /*35940*/  SYNCS.PHASECHK.TRANS64.TRYWAIT P0, [R25+URZ+0x38860], R2 ;  /* 0x03886002190075a7 */ /* 0x000024000800017f */
[----:B0-----:R-:W-:Y:S05]  /*35950*/  @!P0 NANOSLEEP.SYNCS 0x989680 ;  /* 0x009896800000895d */ /* 0x001fea0003900000 */
[----:B------:R-:W0:Y:S02]  /*35960*/  @!P0 SYNCS.PHASECHK.TRANS64 P0, [R25+URZ+0x38860], R2 ;  /* 0x03886002190085a7 */ /* 0x000e24000800007f */
[----:B0-----:R-:W-:Y:S05]  /*35970*/  @!P0 BRA `(.L_x_7051) ;  /* 0xfffffffc00f08947 */ /* 0x001fea000383ffff */
.L_x_6680:
[----:B------:R-:W-:Y:S05]  /*35980*/  BSYNC B9 ;  /* 0x0000000000097941 */ /* 0x000fea0003800000 */
.L_x_6677:
[----:B------:R-:W-:Y:S05]  /*35990*/  EXIT ;  /* 0x000000000000794d */ /* 0x000fea0003800000 */
.L_x_6704:
[----:B0-----:R0:W1:Y:S02]  /*359a0*/  SYNCS.PHASECHK.TRANS64.TRYWAIT P5, [R61+URZ+0x38890], R70 ;  /* 0x038890463d0075a7 */ /* 0x00106400080a017f */
[----:B-1----:R-:W-:Y:S05]  /*359b0*/  @!P5 NANOSLEEP.SYNCS 0x989680 ;  /* 0x009896800000d95d */ /* 0x002fea0003900000 */
[----:B------:R-:W1:Y:S02]  /*359c0*/  @!P5 SYNCS.PHASECHK.TRANS64 P5, [R61+URZ+0x38890], R70 ;  /* 0x038890463d00d5a7 */ /* 0x000e6400080a007f */
[----:B-1----:R-:W-:Y:S05]  /*359d0*/  @!P5 BRA `(.L_x_6704) ;  /* 0xfffffffc00f0d947 */ /* 0x002fea000383ffff */
[----:B------:R-:W-:Y:S05]  /*359e0*/  BRA `(.L_x_7052) ;  /* 0xfffffcd000c87947 */ /* 0x000fea000383ffff */
.L_x_6705:
        /* <DEDUP_REMOVED lines=8> */
.L_x_7054:
[----:B------:R-:W-:Y:S05]  /*35a70*/  BSYNC B1 ;  /* 0x0000000000017941 */ /* 0x000fea0003800000 */
.L_x_7053:
        /* <DEDUP_REMOVED lines=8> */
.L_x_7055:
[----:B------:R-:W-:Y:S05]  /*35b00*/  BRA `(.L_x_7056) ;  /* 0xfffffcd000947947 */ /* 0x000fea000383ffff */
.L_x_6715:
[----:B0-----:R0:W1:Y:S02]  /*35b10*/  SYNCS.PHASECHK.TRANS64.TRYWAIT P6, [R61+URZ+0x38890], R70 ;  /* 0x038890463d0075a7 */ /* 0x00106400080c017f */
[----:B-1----:R-:W-:Y:S05]  /*35b20*/  @!P6 NANOSLEEP.SYNCS 0x989680 ;  /* 0x009896800000e95d */ /* 0x002fea0003900000 */
[----:B------:R-:W1:Y:S02]  /*35b30*/  @!P6 SYNCS.PHASECHK.TRANS64 P6, [R61+URZ+0x38890], R70 ;  /* 0x038890463d00e5a7 */ /* 0x000e6400080c007f */
[----:B-1----:R-:W-:Y:S05]  /*35b40*/  @!P6 BRA `(.L_x_6715) ;  /* 0xfffffffc00f0e947 */ /* 0x002fea000383ffff */
[----:B------:R-:W-:Y:S05]  /*35b50*/  BRA `(.L_x_7057) ;  /* 0xfffffcd800f87947 */ /* 0x000fea000383ffff */
.L_x_6716:
        /* <DEDUP_REMOVED lines=8> */
.L_x_7059:
[----:B------:R-:W-:Y:S05]  /*35be0*/  BSYNC B1 ;  /* 0x0000000000017941 */ /* 0x000fea0003800000 */
.L_x_7058:
        /* <DEDUP_REMOVED lines=8> */
.L_x_7060:
[----:B------:R-:W-:Y:S01]  /*35c70*/  IMAD.MOV.U32 R64, RZ, RZ, R14 ;  /* 0x000000ffff407224 */ /* 0x000fe200078e000e */
[----:B------:R-:W-:Y:S06]  /*35c80*/  BRA `(.L_x_7061) ;  /* 0xfffffcd800c07947 */ /* 0x000fec000383ffff */
.L_x_6721:
[----:B0-----:R0:W1:Y:S02]  /*35c90*/  SYNCS.PHASECHK.TRANS64.TRYWAIT P0, [R61+URZ+0x38890], R70 ;  /* 0x038890463d0075a7 */ /* 0x001064000800017f */
[----:B-1----:R-:W-:Y:S05]  /*35ca0*/  @!P0 NANOSLEEP.SYNCS 0x989680 ;  /* 0x009896800000895d */ /* 0x002fea0003900000 */
[----:B------:R-:W1:Y:S02]  /*35cb0*/  @!P0 SYNCS.PHASECHK.TRANS64 P0, [R61+URZ+0x38890], R70 ;  /* 0x038890463d0085a7 */ /* 0x000e64000800007f */
[----:B-1----:R-:W-:Y:S05]  /*35cc0*/  @!P0 BRA `(.L_x_6721) ;  /* 0xfffffffc00f08947 */ /* 0x002fea000383ffff */
[----:B------:R-:W-:Y:S05]  /*35cd0*/  BRA `(.L_x_7062) ;  /* 0xfffffce000a07947 */ /* 0x000fea000383ffff */
.L_x_6722:
[----:B------:R-:W-:Y:S01]  /*35ce0*/  BSSY B1, `(.L_x_7063) ;  /* 0x0000007000017945 */ /* 0x000fe20003800000 */
[----:B------:R-:W-:Y:S02]  /*35cf0*/  IMAD.MOV.U32 R12, RZ, RZ, RZ ;  /* 0x000000ffff0c7224 */ /* 0x000fe400078e00ff */
[----:B------:R-:W-:Y:S02]  /*35d00*/  IMAD.MOV.U32 R11, RZ, RZ, 0x1c1f ;  /* 0x00001c1fff0b7424 */ /* 0x000fe400078e00ff */
[----:B------:R-:W-:-:S07]  /*35d10*/  IMAD.MOV.U32 R15, RZ, RZ, -0x1 ;  /* 0xffffffffff0f7424 */ /* 0x000fce00078e00ff */
[----:B0-----:R-:W-:Y:S05]  /*35d20*/  WARPSYNC.COLLECTIVE R15, `(.L_x_7064) ;  /* 0x000000000f087348 */ /* 0x001fea0003c00000 */
[----:B------:R1:W2:Y:S02]  /*35d30*/  SHFL.IDX P6, R14, R13, R12, R11 ;  /* 0x0000000c0d0e7389 */ /* 0x0002a400000c000b */
[----:B012---:R-:W-:Y:S01]  /*35d40*/  ENDCOLLECTIVE ;  /* 0x000000000000791b */ /* 0x007fe20003800000 */
.L_x_7064:
[----:B------:R-:W-:Y:S05]  /*35d50*/  BSYNC B1 ;  /* 0x0000000000017941 */ /* 0x000fea0003800000 */
.L_x_7063:
        /* <DEDUP_REMOVED lines=8> */
.L_x_7065:
[----:B------:R-:W-:Y:S05]  /*35de0*/  BRA `(.L_x_7066) ;  /* 0xfffffce000c87947 */ /* 0x000fea000383ffff */
.L_x_6725:
[----:B-1----:R1:W4:Y:S02]  /*35df0*/  SYNCS.PHASECHK.TRANS64.TRYWAIT P5, [R61+URZ+0x388b0], R70 ;  /* 0x0388b0463d0075a7 */ /* 0x00232400080a017f */
[----:B----4-:R-:W-:Y:S05]  /*35e00*/  @!P5 NANOSLEEP.SYNCS 0x989680 ;  /* 0x009896800000d95d */ /* 0x010fea0003900000 */
[----:B------:R-:W4:Y:S02]  /*35e10*/  @!P5 SYNCS.PHASECHK.TRANS64 P5, [R61+URZ+0x388b0], R70 ;  /* 0x0388b0463d00d5a7 */ /* 0x000f2400080a007f */
[----:B----4-:R-:W-:Y:S05]  /*35e20*/  @!P5 BRA `(.L_x_6725) ;  /* 0xfffffffc00f0d947 */ /* 0x010fea000383ffff */
[----:B------:R-:W-:Y:S05]  /*35e30*/  BRA `(.L_x_7067) ;  /* 0xfffffce400507947 */ /* 0x000fea000383ffff */
.L_x_6767:
        /* <DEDUP_REMOVED lines=8> */
.L_x_7069:
[----:B------:R-:W-:Y:S05]  /*35ec0*/  BSYNC B1 ;  /* 0x0000000000017941 */ /* 0x000fea0003800000 */
.L_x_7068:
        /* <DEDUP_REMOVED lines=8> */
.L_x_7070:
[----:B------:R-:W-:Y:S02]  /*35f50*/  IMAD.MOV.U32 R13, RZ, RZ, R68 ;  /* 0x000000ffff0d7224 */ /* 0x000fe400078e0044 */
[----:B------:R-:W-:-:S07]  /*35f60*/  IMAD.MOV.U32 R6, RZ, RZ, R14 ;  /* 0x000000ffff067224 */ /* 0x000fce00078e000e */
[----:B------:R-:W-:Y:S05]  /*35f70*/  WARPSYNC.COLLECTIVE R15, `(.L_x_7071) ;  /* 0x000000000f087348 */ /* 0x000fea0003c00000 */
[----:B------:R0:W1:Y:S02]  /*35f80*/  SHFL.IDX P6, R14, R13, R12, R11 ;  /* 0x0000000c0d0e7389 */ /* 0x00006400000c000b */
[----:B01----:R-:W-:Y:S01]  /*35f90*/  ENDCOLLECTIVE ;  /* 0x000000000000791b */ /* 0x003fe20003800000 */
.L_x_7071:
[----:B------:R-:W-:Y:S02]  /*35fa0*/  IMAD.MOV.U32 R13, RZ, RZ, R65 ;  /* 0x000000ffff0d7224 */ /* 0x000fe400078e0041 */
[----:B------:R-:W-:-:S07]  /*35fb0*/  IMAD.MOV.U32 R7, RZ, RZ, R14 ;  /* 0x000000ffff077224 */ /* 0x000fce00078e000e */
[----:B------:R-:W-:Y:S05]  /*35fc0*/  WARPSYNC.COLLECTIVE R15, `(.L_x_7072) ;  /* 0x000000000f087348 */ /* 0x000fea0003c00000 */
[----:B------:R0:W1:Y:S02]  /*35fd0*/  SHFL.IDX P6, R14, R13, R12, R11 ;  /* 0x0000000c0d0e7389 */ /* 0x00006400000c000b */
[----:B01----:R-:W-:Y:S01]  /*35fe0*/  ENDCOLLECTIVE ;  /* 0x000000000000791b */ /* 0x003fe20003800000 */
.L_x_7072:
[----:B------:R-:W-:Y:S01]  /*35ff0*/  IMAD.MOV.U32 R8, RZ, RZ, R14 ;  /* 0x000000ffff087224 */ /* 0x000fe200078e000e */
[----:B------:R-:W-:Y:S06]  /*36000*/  BRA `(.L_x_7073) ;  /* 0xfffffd8400e87947 */ /* 0x000fec000383ffff */
.L_x_6770:
[----:B------:R-:W-:Y:S01]  /*36010*/  BSSY B1, `(.L_x_7074) ;  /* 0x0000008000017945 */ /* 0x000fe20003800000 */
[----:B------:R-:W-:Y:S02]  /*36020*/  IMAD.MOV.U32 R13, RZ, RZ, R36 ;  /* 0x000000ffff0d7224 */ /* 0x000fe400078e0024 */
[----:B------:R-:W-:Y:S02]  /*36030*/  IMAD.MOV.U32 R12, RZ, RZ, 0x1 ;  /* 0x00000001ff0c7424 */ /* 0x000fe400078e00ff */
[----:B------:R-:W-:Y:S02]  /*36040*/  IMAD.MOV.U32 R11, RZ, RZ, 0x1c1f ;  /* 0x00001c1fff0b7424 */ /* 0x000fe400078e00ff */
[----:B------:R-:W-:-:S07]  /*36050*/  IMAD.MOV.U32 R15, RZ, RZ, -0x1 ;  /* 0xffffffffff0f7424 */ /* 0x000fce00078e00ff */
[----:B0--34-:R-:W-:Y:S05]  /*36060*/  WARPSYNC.COLLECTIVE R15, `(.L_x_7075) ;  /* 0x000000000f087348 */ /* 0x019fea0003c00000 */
[----:B------:R1:W2:Y:S02]  /*36070*/  SHFL.IDX P6, R14, R13, R12, R11 ;  /* 0x0000000c0d0e7389 */ /* 0x0002a400000c000b */
[----:B01234-:R-:W-:Y:S01]  /*36080*/  ENDCOLLECTIVE ;  /* 0x000000000000791b */ /* 0x01ffe20003800000 */
.L_x_7075:
[----:B------:R-:W-:Y:S05]  /*36090*/  BSYNC B1 ;  /* 0x0000000000017941 */ /* 0x000fea0003800000 */
.L_x_7074:
[----:B------:R-:W-:Y:S02]  /*360a0*/  IMAD.MOV.U32 R13, RZ, RZ, R10 ;  /* 0x000000ffff0d7224 */ /* 0x000fe400078e000a */
[----:B------:R-:W-:Y:S02]  /*360b0*/  IMAD.MOV.U32 R12, RZ, RZ, 0x1 ;  /* 0x00000001ff0c7424 */ /* 0x000fe400078e00ff */
[----:B------:R-:W-:Y:S02]  /*360c0*/  IMAD.MOV.U32 R11, RZ, RZ, 0x1c1f ;  /* 0x00001c1fff0b7424 */ /* 0x000fe400078e00ff */
[----:B------:R-:W-:Y:S02]  /*360d0*/  IMAD.MOV.U32 R15, RZ, RZ, -0x1 ;  /* 0xffffffffff0f7424 */ /* 0x000fe400078e00ff */
[----:B------:R-:W-:-:S07]  /*360e0*/  IMAD.MOV.U32 R3, RZ, RZ, R14 ;  /* 0x000000ffff037224 */ /* 0x000fce00078e000e */
[----:B------:R-:W-:Y:S05]  /*360f0*/  WARPSYNC.COLLECTIVE R15, `(.L_x_7076) ;  /* 0x000000000f087348 */ /* 0x000fea0003c00000 */
[----:B------:R0:W1:Y:S02]  /*36100*/  SHFL.IDX P6, R14, R13, R12, R11 ;  /* 0x0000000c0d0e7389 */ /* 0x00006400000c000b */
[----:B01----:R-:W-:Y:S01]  /*36110*/  ENDCOLLECTIVE ;  /* 0x000000000000791b */ /* 0x003fe20003800000 */
.L_x_7076:
[----:B------:R-:W-:Y:S02]  /*36120*/  IMAD.MOV.U32 R13, RZ, RZ, R68 ;  /* 0x000000ffff0d7224 */ /* 0x000fe400078e0044 */
[----:B------:R-:W-:-:S07]  /*36130*/  IMAD.MOV.U32 R6, RZ, RZ, R14 ;  /* 0x000000ffff067224 */ /* 0x000fce00078e000e */
[----:B------:R-:W-:Y:S05]  /*36140*/  WARPSYNC.COLLECTIVE R15, `(.L_x_7077) ;  /* 0x000000000f087348 */ /* 0x000fea0003c00000 */
[----:B------:R0:W1:Y:S02]  /*36150*/  SHFL.IDX P6, R14, R13, R12, R11 ;  /* 0x0000000c0d0e7389 */ /* 0x00006400000c000b */
[----:B01----:R-:W-:Y:S01]  /*36160*/  ENDCOLLECTIVE ;  /* 0x000000000000791b */ /* 0x003fe20003800000 */
.L_x_7077:
[----:B------:R-:W-:Y:S02]  /*36170*/  IMAD.MOV.U32 R13, RZ, RZ, R65 ;  /* 0x000000ffff0d7224 */ /* 0x000fe400078e0041 */
[----:B------:R-:W-:-:S07]  /*36180*/  IMAD.MOV.U32 R7, RZ, RZ, R14 ;  /* 0x000000ffff077224 */ /* 0x000fce00078e000e */
[----:B------:R-:W-:Y:S05]  /*36190*/  WARPSYNC.COLLECTIVE R15, `(.L_x_7078) ;  /* 0x000000000f087348 */ /* 0x000fea0003c00000 */
[----:B------:R0:W1:Y:S02]  /*361a0*/  SHFL.IDX P6, R14, R13, R12, R11 ;  /* 0x0000000c0d0e7389 */ /* 0x00006400000c000b */
[----:B01----:R-:W-:Y:S01]  /*361b0*/  ENDCOLLECTIVE ;  /* 0x000000000000791b */ /* 0x003fe20003800000 */
.L_x_7078:
[----:B------:R-:W-:Y:S05]  /*361c0*/  BRA `(.L_x_7079) ;  /* 0xfffffd8800547947 */ /* 0x000fea000383ffff */
.L_x_6774:
[----:B-1----:R1:W4:Y:S02]  /*361d0*/  SYNCS.PHASECHK.TRANS64.TRYWAIT P0, [R2+URZ+0x38800], R65 ;  /* 0x03880041020075a7 */ /* 0x002324000800017f */
[----:B----4-:R-:W-:Y:S05]  /*361e0*/  @!P0 NANOSLEEP.SYNCS 0x989680 ;  /* 0x009896800000895d */ /* 0x010fea0003900000 */
[----:B------:R-:W4:Y:S02]  /*361f0*/  @!P0 SYNCS.PHASECHK.TRANS64 P0, [R2+URZ+0x38800], R65 ;  /* 0x03880041020085a7 */ /* 0x000f24000800007f */
[----:B----4-:R-:W-:Y:S05]  /*36200*/  @!P0 BRA `(.L_x_6774) ;  /* 0xfffffffc00f08947 */ /* 0x010fea000383ffff */
[----:B------:R-:W-:Y:S05]  /*36210*/  BRA `(.L_x_7080) ;  /* 0xfffffd8800e07947 */ /* 0x000fea000383ffff */
.L_x_6782:
        /* <DEDUP_REMOVED lines=9> */
.L_x_7082:
[----:B------:R-:W-:Y:S05]  /*362b0*/  BSYNC B1 ;  /* 0x0000000000017941 */ /* 0x000fea0003800000 */
.L_x_7081:
[----:B------:R-:W-:Y:S01]  /*362c0*/  IMAD.MOV.U32 R13, RZ, RZ, R36 ;  /* 0x000000ffff0d7224 */ /* 0x000fe200078e0024 */
[----:B------:R-:W-:Y:S01]  /*362d0*/  ISETP.GE.AND P0, PT, R16, R71, PT ;  /* 0x000000471000720c */ /* 0x000fe20003f06270 */
[----:B------:R-:W-:Y:S02]  /*362e0*/  IMAD.MOV.U32 R12, RZ, RZ, RZ ;  /* 0x000000ffff0c7224 */ /* 0x000fe400078e00ff */
[----:B------:R-:W-:Y:S02]  /*362f0*/  IMAD.MOV.U32 R11, RZ, RZ, 0x1c1f ;  /* 0x00001c1fff0b7424 */ /* 0x000fe400078e00ff */
[----:B------:R-:W-:Y:S02]  /*36300*/  IMAD.MOV.U32 R15, RZ, RZ, -0x1 ;  /* 0xffffffffff0f7424 */ /* 0x000fe400078e00ff */
[----:B------:R-:W-:Y:S02]  /*36310*/  IMAD.MOV.U32 R3, RZ, RZ, R14 ;  /* 0x000000ffff037224 */ /* 0x000fe400078e000e */
[----:B------:R-:W-:-:S07]  /*36320*/  IMAD R27, R24, R7, RZ ;  /* 0x00000007181b7224 */ /* 0x000fce00078e02ff */
[----:B------:R-:W-:Y:S05]  /*36330*/  WARPSYNC.COLLECTIVE R15, `(.L_x_7083) ;  /* 0x000000000f087348 */ /* 0x000fea0003c00000 */
[----:B------:R0:W1:Y:S02]  /*36340*/  SHFL.IDX P6, R14, R13, R12, R11 ;  /* 0x0000000c0d0e7389 */ /* 0x00006400000c000b */
[----:B01----:R-:W-:Y:S01]  /*36350*/  ENDCOLLECTIVE ;  /* 0x000000000000791b */ /* 0x003fe20003800000 */
.L_x_7083:
[----:B------:R-:W-:Y:S01]  /*36360*/  ISETP.GE.OR P1, PT, R0, R27, P0 ;  /* 0x0000001b0000720c */ /* 0x000fe20000726670 */
[----:B------:R-:W-:-:S12]  /*36370*/  IMAD.MOV.U32 R13, RZ, RZ, R25 ;  /* 0x000000ffff0d7224 */ /* 0x000fd800078e0019 */
[C---:B------:R-:W-:Y:S01]  /*36380*/  @!P1 IMAD.SHL.U32 R7, R16.reuse, 0x2, RZ ;  /* 0x0000000210079824 */ /* 0x040fe200078e00ff */
[----:B------:R-:W-:Y:S01]  /*36390*/  @!P1 SHF.L.U64.HI R6, R16, 0x1, R17 ;  /* 0x0000000110069819 */ /* 0x000fe20000010211 */
[----:B------:R-:W-:-:S07]  /*363a0*/  IMAD.MOV.U32 R4, RZ, RZ, R14 ;  /* 0x000000ffff047224 */ /* 0x000fce00078e000e */
[----:B------:R-:W-:Y:S05]  /*363b0*/  WARPSYNC.COLLECTIVE R15, `(.L_x_7084) ;  /* 0x000000000f087348 */ /* 0x000fea0003c00000 */
[----:B------:R0:W1:Y:S02]  /*363c0*/  SHFL.IDX P6, R14, R13, R12, R11 ;  /* 0x0000000c0d0e7389 */ /* 0x00006400000c000b */
[----:B01----:R-:W-:Y:S01]  /*363d0*/  ENDCOLLECTIVE ;  /* 0x000000000000791b */ /* 0x003fe20003800000 */
.L_x_7084:
[----:B------:R-:W-:-:S05]  /*363e0*/  @!P1 IADD3 R8, P2, R4, R7, RZ ;  /* 0x0000000704089210 */ /* 0x000fca0007f5e0ff */
[----:B------:R-:W-:Y:S02]  /*363f0*/  @!P1 IMAD.X R9, R3, 0x1, R6, P2 ;  /* 0x0000000103099824 */ /* 0x000fe400010e0606 */
[----:B------:R-:W-:Y:S02]  /*36400*/  IMAD.MOV.U32 R13, RZ, RZ, R65 ;  /* 0x000000ffff0d7224 */ /* 0x000fe400078e0041 */
[----:B------:R-:W-:-:S07]  /*36410*/  IMAD.MOV.U32 R5, RZ, RZ, R14 ;  /* 0x000000ffff057224 */ /* 0x000fce00078e000e */
[----:B------:R-:W-:Y:S05]  /*36420*/  WARPSYNC.COLLECTIVE R15, `(.L_x_7085) ;  /* 0x000000000f087348 */ /* 0x000fea0003c00000 */
[----:B------:R0:W1:Y:S02]  /*36430*/  SHFL.IDX P6, R14, R13, R12, R11 ;  /* 0x0000000c0d0e7389 */ /* 0x00006400000c000b */
[----:B01----:R-:W-:Y:S01]  /*36440*/  ENDCOLLECTIVE ;  /* 0x000000000000791b */ /* 0x003fe20003800000 */
.L_x_7085:
[----:B------:R-:W2:Y:S01]  /*36450*/  @!P1 LD.E.128 R8, desc[UR46][R8.64] ;  /* 0x0000002e08089980 */ /* 0x000ea2000c101d00 */
[----:B------:R-:W-:-:S05]  /*36460*/  @!P1 IADD3 R4, P2, R14, R7, RZ ;  /* 0x000000070e049210 */ /* 0x000fca0007f5e0ff */
[----:B------:R-:W-:-:S06]  /*36470*/  @!P1 IMAD.X R5, R5, 0x1, R6, P2 ;  /* 0x0000000105059824 */ /* 0x000fcc00010e0606 */
[----:B------:R-:W5:Y:S01]  /*36480*/  @!P1 LD.E.128 R4, desc[UR46][R4.64] ;  /* 0x0000002e04049980 */ /* 0x000f62000c101d00 */
[----:B------:R-:W-:Y:S01]  /*36490*/  CS2R R20, SRZ ;  /* 0x0000000000147805 */ /* 0x000fe2000001ff00 */
[----:B------:R-:W-:Y:S01]  /*364a0*/  IMAD.MOV.U32 R13, RZ, RZ, R26 ;  /* 0x000000ffff0d7224 */ /* 0x000fe200078e001a */
[----:B------:R-:W-:Y:S01]  /*364b0*/  CS2R R66, SRZ ;  /* 0x0000000000427805 */ /* 0x000fe2000001ff00 */
[----:B------:R-:W-:Y:S01]  /*364c0*/  IMAD.MOV.U32 R12, RZ, RZ, 0x1 ;  /* 0x00000001ff0c7424 */ /* 0x000fe200078e00ff */
[----:B------:R-:W-:Y:S02]  /*364d0*/  CS2R R68, SRZ ;  /* 0x0000000000447805 */ /* 0x000fe4000001ff00 */
[----:B------:R-:W-:Y:S01]  /*364e0*/  CS2R R54, SRZ ;  /* 0x0000000000367805 */ /* 0x000fe2000001ff00 */
[----:B--2---:R-:W-:Y:S02]  /*364f0*/  @!P1 IMAD.MOV.U32 R21, RZ, RZ, R11 ;  /* 0x000000ffff159224 */ /* 0x004fe400078e000b */
[----:B------:R-:W-:-:S02]  /*36500*/  IMAD.MOV.U32 R11, RZ, RZ, 0x1c1f ;  /* 0x00001c1fff0b7424 */ /* 0x000fc400078e00ff */
[----:B------:R-:W-:Y:S02]  /*36510*/  @!P1 IMAD.MOV.U32 R20, RZ, RZ, R10 ;  /* 0x000000ffff149224 */ /* 0x000fe400078e000a */
[----:B------:R-:W-:-:S07]  /*36520*/  IMAD.MOV.U32 R10, RZ, RZ, R21 ;  /* 0x000000ffff0a7224 */ /* 0x000fce00078e0015 */
[----:B-----5:R-:W-:Y:S05]  /*36530*/  WARPSYNC.COLLECTIVE R15, `(.L_x_7086) ;  /* 0x000000000f087348 */ /* 0x020fea0003c00000 */
[----:B------:R0:W1:Y:S02]  /*36540*/  SHFL.IDX P6, R14, R13, R12, R11 ;  /* 0x0000000c0d0e7389 */ /* 0x00006400000c000b */
[----:B01---5:R-:W-:Y:S01]  /*36550*/  ENDCOLLECTIVE ;  /* 0x000000000000791b */ /* 0x023fe20003800000 */
.L_x_7086:
[----:B------:R-:W-:Y:S02]  /*36560*/  IMAD.MOV.U32 R3, RZ, RZ, R20 ;  /* 0x000000ffff037224 */ /* 0x000fe400078e0014 */
[----:B------:R-:W-:Y:S02]  /*36570*/  @!P1 IMAD.MOV.U32 R54, RZ, RZ, R8 ;  /* 0x000000ffff369224 */ /* 0x000fe400078e0008 */
[----:B------:R-:W-:Y:S01]  /*36580*/  @!P1 IMAD.MOV.U32 R55, RZ, RZ, R9 ;  /* 0x000000ffff379224 */ /* 0x000fe200078e0009 */
[----:B------:R-:W-:Y:S01]  /*36590*/  PRMT R75, R3, 0x5410, R10 ;  /* 0x00005410034b7816 */ /* 0x000fe2000000000a */
[----:B------:R-:W-:Y:S02]  /*365a0*/  IMAD.MOV.U32 R8, RZ, RZ, R54 ;  /* 0x000000ffff087224 */ /* 0x000fe400078e0036 */
[----:B------:R-:W-:-:S03]  /*365b0*/  IMAD.MOV.U32 R9, RZ, RZ, R55 ;  /* 0x000000ffff097224 */ /* 0x000fc600078e0037 */
[----:B------:R-:W-:Y:S01]  /*365c0*/  PRMT R70, R8, 0x7610, R70 ;  /* 0x0000761008467816 */ /* 0x000fe20000000046 */
[--C-:B------:R-:W-:Y:S01]  /*365d0*/  IMAD.MOV.U32 R13, RZ, RZ, R36.reuse ;  /* 0x000000ffff0d7224 */ /* 0x100fe200078e0024 */
[----:B------:R-:W-:Y:S01]  /*365e0*/  PRMT R36, R9, 0x7610, R36 ;  /* 0x0000761009247816 */ /* 0x000fe20000000024 */
[----:B------:R-:W-:Y:S02]  /*365f0*/  @!P1 IMAD.MOV.U32 R67, RZ, RZ, R7 ;  /* 0x000000ffff439224 */ /* 0x000fe400078e0007 */
[----:B------:R-:W-:Y:S02]  /*36600*/  @!P1 IMAD.MOV.U32 R68, RZ, RZ, R4 ;  /* 0x000000ffff449224 */ /* 0x000fe400078e0004 */
[----:B------:R-:W-:Y:S02]  /*36610*/  @!P1 IMAD.MOV.U32 R69, RZ, RZ, R5 ;  /* 0x000000ffff459224 */ /* 0x000fe400078e0005 */
[----:B------:R-:W-:Y:S02]  /*36620*/  @!P1 IMAD.MOV.U32 R66, RZ, RZ, R6 ;  /* 0x000000ffff429224 */ /* 0x000fe400078e0006 */
[----:B------:R-:W-:-:S07]  /*36630*/  IMAD.MOV.U32 R3, RZ, RZ, R14 ;  /* 0x000000ffff037224 */ /* 0x000fce00078e000e */
[----:B------:R-:W-:Y:S05]  /*36640*/  WARPSYNC.COLLECTIVE R15, `(.L_x_7087) ;  /* 0x000000000f087348 */ /* 0x000fea0003c00000 */
[----:B------:R0:W1:Y:S02]  /*36650*/  SHFL.IDX P6, R14, R13, R12, R11 ;  /* 0x0000000c0d0e7389 */ /* 0x00006400000c000b */
[----:B01----:R-:W-:Y:S01]  /*36660*/  ENDCOLLECTIVE ;  /* 0x000000000000791b */ /* 0x003fe20003800000 */
.L_x_7087:
[----:B------:R-:W-:Y:S02]  /*36670*/  IMAD.MOV.U32 R5, RZ, RZ, R67 ;  /* 0x000000ffff057224 */ /* 0x000fe400078e0043 */
[----:B------:R-:W-:Y:S02]  /*36680*/  IMAD.MOV.U32 R6, RZ, RZ, R68 ;  /* 0x000000ffff067224 */ /* 0x000fe400078e0044 */
[----:B------:R-:W-:Y:S02]  /*36690*/  IMAD.MOV.U32 R7, RZ, RZ, R69 ;  /* 0x000000ffff077224 */ /* 0x000fe400078e0045 */
[----:B------:R-:W-:Y:S01]  /*366a0*/  IMAD.MOV.U32 R4, RZ, RZ, R66 ;  /* 0x000000ffff047224 */ /* 0x000fe200078e0042 */
[----:B------:R-:W-:Y:S02]  /*366b0*/  PRMT R86, R5, 0x5410, R6 ;  /* 0x0000541005567816 */ /* 0x000fe40000000006 */
[----:B------:R-:W-:Y:S02]  /*366c0*/  PRMT R79, R7, 0x7610, R79 ;  /* 0x00007610074f7816 */ /* 0x000fe4000000004f */
[----:B------:R-:W-:-:S02]  /*366d0*/  CS2R R6, SRZ ;  /* 0x0000000000067805 */ /* 0x000fc4000001ff00 */
[----:B------:R-:W-:Y:S01]  /*366e0*/  PRMT R90, R4, 0x7610, R90 ;  /* 0x00007610045a7816 */ /* 0x000fe2000000005a */
[----:B------:R-:W-:Y:S02]  /*366f0*/  IMAD.MOV.U32 R13, RZ, RZ, R25 ;  /* 0x000000ffff0d7224 */ /* 0x000fe400078e0019 */
[----:B------:R-:W-:-:S07]  /*36700*/  IMAD.MOV.U32 R24, RZ, RZ, R14 ;  /* 0x000000ffff187224 */ /* 0x000fce00078e000e */
[----:B------:R-:W-:Y:S05]  /*36710*/  WARPSYNC.COLLECTIVE R15, `(.L_x_7088) ;  /* 0x000000000f087348 */ /* 0x000fea0003c00000 */
[----:B------:R0:W1:Y:S02]  /*36720*/  SHFL.IDX P6, R14, R13, R12, R11 ;  /* 0x0000000c0d0e7389 */ /* 0x00006400000c000b */
[----:B01----:R-:W-:Y:S01]  /*36730*/  ENDCOLLECTIVE ;  /* 0x000000000000791b */ /* 0x003fe20003800000 */
.L_x_7088:
[----:B------:R-:W-:Y:S02]  /*36740*/  IMAD.MOV.U32 R13, RZ, RZ, R65 ;  /* 0x000000ffff0d7224 */ /* 0x000fe400078e0041 */
[----:B------:R-:W-:-:S07]  /*36750*/  IMAD.MOV.U32 R25, RZ, RZ, R14 ;  /* 0x000000ffff197224 */ /* 0x000fce00078e000e */
[----:B------:R-:W-:Y:S05]  /*36760*/  WARPSYNC.COLLECTIVE R15, `(.L_x_7089) ;  /* 0x000000000f087348 */ /* 0x000fea0003c00000 */
[----:B------:R0:W1:Y:S02]  /*36770*/  SHFL.IDX P6, R14, R13, R12, R11 ;  /* 0x0000000c0d0e7389 */ /* 0x00006400000c000b */
[----:B01----:R-:W-:Y:S01]  /*36780*/  ENDCOLLECTIVE ;  /* 0x000000000000791b */ /* 0x003fe20003800000 */
.L_x_7089:
[----:B------:R-:W-:Y:S05]  /*36790*/  BRA `(.L_x_7090) ;  /* 0xfffffd9800207947 */ /* 0x000fea000383ffff */
.L_x_6786:
[----:B0-----:R0:W1:Y:S02]  /*367a0*/  SYNCS.PHASECHK.TRANS64.TRYWAIT P1, [R2+URZ+0x38800], R13 ;  /* 0x0388000d020075a7 */ /* 0x001064000802017f */
[----:B-1----:R-:W-:Y:S05]  /*367b0*/  @!P1 NANOSLEEP.SYNCS 0x989680 ;  /* 0x009896800000995d */ /* 0x002fea0003900000 */
[----:B------:R-:W1:Y:S02]  /*367c0*/  @!P1 SYNCS.PHASECHK.TRANS64 P1, [R2+URZ+0x38800], R13 ;  /* 0x0388000d020095a7 */ /* 0x000e64000802007f */
[----:B-1----:R-:W-:Y:S05]  /*367d0*/  @!P1 BRA `(.L_x_6786) ;  /* 0xfffffffc00f09947 */ /* 0x002fea000383ffff */
[----:B------:R-:W-:Y:S05]  /*367e0*/  BRA `(.L_x_7091) ;  /* 0xfffffd98007c7947 */ /* 0x000fea000383ffff */
.L_x_6800:
[----:B-1----:R1:W2:Y:S02]  /*367f0*/  SYNCS.PHASECHK.TRANS64.TRYWAIT P0, [R6+URZ], R7 ;  /* 0x00000007060075a7 */ /* 0x0022a4000800017f */
[----:B--2---:R-:W-:Y:S05]  /*36800*/  @!P0 NANOSLEEP.SYNCS 0x989680 ;  /* 0x009896800000895d */ /* 0x004fea0003900000 */
[----:B------:R-:W2:Y:S02]  /*36810*/  @!P0 SYNCS.PHASECHK.TRANS64 P0, [R6+URZ], R7 ;  /* 0x00000007060085a7 */ /* 0x000ea4000800007f */
[----:B--2---:R-:W-:Y:S05]  /*36820*/  @!P0 BRA `(.L_x_6800) ;  /* 0xfffffffc00f08947 */ /* 0x004fea000383ffff */
[----:B------:R-:W-:Y:S05]  /*36830*/  BRA `(.L_x_6799) ;  /* 0xfffffdb000007947 */ /* 0x000fea000383ffff */
.L_x_6807:
[----:B-1----:R1:W2:Y:S02]  /*36840*/  SYNCS.PHASECHK.TRANS64.TRYWAIT P0, [R2+URZ], R3 ;  /* 0x00000003020075a7 */ /* 0x0022a4000800017f */
[----:B--2---:R-:W-:Y:S05]  /*36850*/  @!P0 NANOSLEEP.SYNCS 0x989680 ;  /* 0x009896800000895d */ /* 0x004fea0003900000 */
[----:B------:R-:W2:Y:S02]  /*36860*/  @!P0 SYNCS.PHASECHK.TRANS64 P0, [R2+URZ], R3 ;  /* 0x00000003020085a7 */ /* 0x000ea4000800007f */
[----:B--2---:R-:W-:Y:S05]  /*36870*/  @!P0 BRA `(.L_x_6807) ;  /* 0xfffffffc00f08947 */ /* 0x004fea000383ffff */
[----:B------:R-:W-:Y:S05]  /*36880*/  BRA `(.L_x_6806) ;  /* 0xfffffdb4000c7947 */ /* 0x000fea000383ffff */
.L_x_6838:
[----:B-1----:R1:W2:Y:S02]  /*36890*/  SYNCS.PHASECHK.TRANS64.TRYWAIT P0, [R6+URZ], R7 ;  /* 0x00000007060075a7 */ /* 0x0022a4000800017f */
[----:B--2---:R-:W-:Y:S05]  /*368a0*/  @!P0 NANOSLEEP.SYNCS 0x989680 ;  /* 0x009896800000895d */ /* 0x004fea0003900000 */
[----:B------:R-:W2:Y:S02]  /*368b0*/  @!P0 SYNCS.PHASECHK.TRANS64 P0, [R6+URZ], R7 ;  /* 0x00000007060085a7 */ /* 0x000ea4000800007f */
[----:B--2---:R-:W-:Y:S05]  /*368c0*/  @!P0 BRA `(.L_x_6838) ;  /* 0xfffffffc00f08947 */ /* 0x004fea000383ffff */
[----:B------:R-:W-:Y:S05]  /*368d0*/  BRA `(.L_x_6837) ;  /* 0xfffffe3000547947 */ /* 0x000fea000383ffff */
.L_x_6845:
[----:B-1----:R1:W2:Y:S02]  /*368e0*/  SYNCS.PHASECHK.TRANS64.TRYWAIT P0, [R14+URZ], R15 ;  /* 0x0000000f0e0075a7 */ /* 0x0022a4000800017f */
[----:B--2---:R-:W-:Y:S05]  /*368f0*/  @!P0 NANOSLEEP.SYNCS 0x989680 ;  /* 0x009896800000895d */ /* 0x004fea0003900000 */
[----:B------:R-:W2:Y:S02]  /*36900*/  @!P0 SYNCS.PHASECHK.TRANS64 P0, [R14+URZ], R15 ;  /* 0x0000000f0e0085a7 */ /* 0x000ea4000800007f */
[----:B--2---:R-:W-:Y:S05]  /*36910*/  @!P0 BRA `(.L_x_6845) ;  /* 0xfffffffc00f08947 */ /* 0x004fea000383ffff */
[----:B------:R-:W-:Y:S05]  /*36920*/  BRA `(.L_x_6844) ;  /* 0xfffffe3400607947 */ /* 0x000fea000383ffff */
.L_x_6862:
[----:B-1----:R1:W2:Y:S02]  /*36930*/  SYNCS.PHASECHK.TRANS64.TRYWAIT P0, [R6+URZ], R7 ;  /* 0x00000007060075a7 */ /* 0x0022a4000800017f */
[----:B--2---:R-:W-:Y:S05]  /*36940*/  @!P0 NANOSLEEP.SYNCS 0x989680 ;  /* 0x009896800000895d */ /* 0x004fea0003900000 */
[----:B------:R-:W2:Y:S02]  /*36950*/  @!P0 SYNCS.PHASECHK.TRANS64 P0, [R6+URZ], R7 ;  /* 0x00000007060085a7 */ /* 0x000ea4000800007f */
[----:B--2---:R-:W-:Y:S05]  /*36960*/  @!P0 BRA `(.L_x_6862) ;  /* 0xfffffffc00f08947 */ /* 0x004fea000383ffff */
[----:B------:R-:W-:Y:S05]  /*36970*/  BRA `(.L_x_6861) ;  /* 0xfffffea000787947 */ /* 0x000fea000383ffff */
.L_x_6869:
[----:B-1----:R1:W2:Y:S02]  /*36980*/  SYNCS.PHASECHK.TRANS64.TRYWAIT P0, [R12+URZ], R13 ;  /* 0x0000000d0c0075a7 */ /* 0x0022a4000800017f */
[----:B--2---:R-:W-:Y:S05]  /*36990*/  @!P0 NANOSLEEP.SYNCS 0x989680 ;  /* 0x009896800000895d */ /* 0x004fea0003900000 */
[----:B------:R-:W2:Y:S02]  /*369a0*/  @!P0 SYNCS.PHASECHK.TRANS64 P0, [R12+URZ], R13 ;  /* 0x0000000d0c0085a7 */ /* 0x000ea4000800007f */
[----:B--2---:R-:W-:Y:S05]  /*369b0*/  @!P0 BRA `(.L_x_6869) ;  /* 0xfffffffc00f08947 */ /* 0x004fea000383ffff */
[----:B------:R-:W-:Y:S05]  /*369c0*/  BRA `(.L_x_6868) ;  /* 0xfffffea400847947 */ /* 0x000fea000383ffff */
.L_x_6925:
        /* <DEDUP_REMOVED lines=11> */
.L_x_7093:
[----:B------:R-:W-:Y:S05]  /*36a80*/  BSYNC B1 ;  /* 0x0000000000017941 */ /* 0x000fea0003800000 */
.L_x_7092:
[----:B------:R-:W-:Y:S05]  /*36a90*/  BRA `(.L_x_7094) ;  /* 0xffffff7800c47947 */ /* 0x000fea000383ffff */
.L_x_6927:
[----:B------:R-:W-:Y:S01]  /*36aa0*/  BSSY B1, `(.L_x_7095) ;  /* 0x0000006000017945 */ /* 0x000fe20003800000 */
[----:B------:R-:W-:-:S07]  /*36ab0*/  IMAD.MOV.U32 R15, RZ, RZ, -0x1 ;  /* 0xffffffffff0f7424 */ /* 0x000fce00078e00ff */
[----:B0-----:R-:W-:Y:S05]  /*36ac0*/  WARPSYNC.COLLECTIVE R15, `(.L_x_7096) ;  /* 0x000000000f0c7348 */ /* 0x001fea0003c00000 */
[----:B------:R-:W-:Y:S02]  /*36ad0*/  ELECT P6, UR62, PT ;  /* 0x00000000003e782f */ /* 0x000fe400038c0000 */
[----:B------:R-:W-:Y:S01]  /*36ae0*/  MOV R14, UR62 ;  /* 0x0000003e000e7c02 */ /* 0x000fe20008000f00 */
[----:B0-----:R-:W-:Y:S10]  /*36af0*/  ENDCOLLECTIVE ;  /* 0x000000000000791b */ /* 0x001ff40003800000 */
.L_x_7096:
[----:B------:R-:W-:Y:S05]  /*36b00*/  BSYNC B1 ;  /* 0x0000000000017941 */ /* 0x000fea0003800000 */
.L_x_7095:
[----:B------:R-:W-:Y:S05]  /*36b10*/  BRA `(.L_x_6926) ;  /* 0xffffff7800bc7947 */ /* 0x000fea000383ffff */
.L_x_6929:
[----:B0-----:R0:W1:Y:S02]  /*36b20*/  SYNCS.PHASECHK.TRANS64.TRYWAIT P0, [R23+URZ+0x38820], R3 ;  /* 0x03882003170075a7 */ /* 0x001064000800017f */
[----:B-1----:R-:W-:Y:S05]  /*36b30*/  @!P0 NANOSLEEP.SYNCS 0x989680 ;  /* 0x009896800000895d */ /* 0x002fea0003900000 */
[----:B------:R-:W1:Y:S02]  /*36b40*/  @!P0 SYNCS.PHASECHK.TRANS64 P0, [R23+URZ+0x38820], R3 ;  /* 0x03882003170085a7 */ /* 0x000e64000800007f */
[----:B-1----:R-:W-:Y:S05]  /*36b50*/  @!P0 BRA `(.L_x_6929) ;  /* 0xfffffffc00f08947 */ /* 0x002fea000383ffff */
[----:B------:R-:W-:Y:S05]  /*36b60*/  BRA `(.L_x_7097) ;  /* 0xffffff7800cc7947 */ /* 0x000fea000383ffff */
.L_x_6933:
[----:B0-----:R0:W1:Y:S02]  /*36b70*/  SYNCS.PHASECHK.TRANS64.TRYWAIT P0, [R3+URZ+0x388a0], R7 ;  /* 0x0388a007030075a7 */ /* 0x001064000800017f */
[----:B-1----:R-:W-:Y:S05]  /*36b80*/  @!P0 NANOSLEEP.SYNCS 0x989680 ;  /* 0x009896800000895d */ /* 0x002fea0003900000 */
[----:B------:R-:W1:Y:S02]  /*36b90*/  @!P0 SYNCS.PHASECHK.TRANS64 P0, [R3+URZ+0x388a0], R7 ;  /* 0x0388a007030085a7 */ /* 0x000e64000800007f */
[----:B-1----:R-:W-:Y:S05]  /*36ba0*/  @!P0 BRA `(.L_x_6933) ;  /* 0xfffffffc00f08947 */ /* 0x002fea000383ffff */
[----:B------:R-:W-:Y:S05]  /*36bb0*/  BRA `(.L_x_7098) ;  /* 0xffffff7800e47947 */ /* 0x000fea000383ffff */
.L_x_6938:
[----:B-1----:R1:W2:Y:S02]  /*36bc0*/  SYNCS.PHASECHK.TRANS64.TRYWAIT P0, [R3+URZ+0x388c0], R7 ;  /* 0x0388c007030075a7 */ /* 0x0022a4000800017f */
[----:B--2---:R-:W-:Y:S05]  /*36bd0*/  @!P0 NANOSLEEP.SYNCS 0x989680 ;  /* 0x009896800000895d */ /* 0x004fea0003900000 */
[----:B------:R-:W2:Y:S02]  /*36be0*/  @!P0 SYNCS.PHASECHK.TRANS64 P0, [R3+URZ+0x388c0], R7 ;  /* 0x0388c007030085a7 */ /* 0x000ea4000800007f */
[----:B--2---:R-:W-:Y:S05]  /*36bf0*/  @!P0 BRA `(.L_x_6938) ;  /* 0xfffffffc00f08947 */ /* 0x004fea000383ffff */
[----:B------:R-:W-:Y:S05]  /*36c00*/  BRA `(.L_x_7099) ;  /* 0xffffff7c00607947 */ /* 0x000fea000383ffff */
.L_x_6952:
[----:B0-----:R0:W1:Y:S02]  /*36c10*/  SYNCS.PHASECHK.TRANS64.TRYWAIT P1, [R10+URZ+0x388a0], R2 ;  /* 0x0388a0020a0075a7 */ /* 0x001064000802017f */
[----:B-1----:R-:W-:Y:S05]  /*36c20*/  @!P1 NANOSLEEP.SYNCS 0x989680 ;  /* 0x009896800000995d */ /* 0x002fea0003900000 */
[----:B------:R-:W1:Y:S02]  /*36c30*/  @!P1 SYNCS.PHASECHK.TRANS64 P1, [R10+URZ+0x388a0], R2 ;  /* 0x0388a0020a0095a7 */ /* 0x000e64000802007f */
[----:B-1----:R-:W-:Y:S05]  /*36c40*/  @!P1 BRA `(.L_x_6952) ;  /* 0xfffffffc00f09947 */ /* 0x002fea000383ffff */
[----:B------:R-:W-:Y:S05]  /*36c50*/  BRA `(.L_x_7100) ;  /* 0xffffff8400c47947 */ /* 0x000fea000383ffff */
.L_x_6957:
[----:B-1----:R1:W2:Y:S02]  /*36c60*/  SYNCS.PHASECHK.TRANS64.TRYWAIT P1, [R10+URZ+0x388c0], R2 ;  /* 0x0388c0020a0075a7 */ /* 0x0022a4000802017f */
[----:B--2---:R-:W-:Y:S05]  /*36c70*/  @!P1 NANOSLEEP.SYNCS 0x989680 ;  /* 0x009896800000995d */ /* 0x004fea0003900000 */
[----:B------:R-:W2:Y:S02]  /*36c80*/  @!P1 SYNCS.PHASECHK.TRANS64 P1, [R10+URZ+0x388c0], R2 ;  /* 0x0388c0020a0095a7 */ /* 0x000ea4000802007f */
[----:B--2---:R-:W-:Y:S05]  /*36c90*/  @!P1 BRA `(.L_x_6957) ;  /* 0xfffffffc00f09947 */ /* 0x004fea000383ffff */
[----:B------:R-:W-:Y:S05]  /*36ca0*/  BRA `(.L_x_7101) ;  /* 0xffffff88003c7947 */ /* 0x000fea000383ffff */
.L_x_6985:
[----:B------:R-:W-:Y:S01]  /*36cb0*/  SHF.R.U32.HI R12, RZ, 0x5, R20 ;  /* 0x00000005ff0c7819 */ /* 0x000fe20000011614 */
[----:B------:R-:W-:Y:S01]  /*36cc0*/  BSSY B0, `(.L_x_7102) ;  /* 0x0000009000007945 */ /* 0x000fe20003800000 */
[----:B------:R-:W-:Y:S02]  /*36cd0*/  IMAD.MOV.U32 R11, RZ, RZ, 0x1f ;  /* 0x0000001fff0b7424 */ /* 0x000fe400078e00ff */
[----:B------:R-:W-:Y:S01]  /*36ce0*/  LOP3.LUT R12, R12, 0x3, RZ, 0xc0, !PT ;  /* 0x000000030c0c7812 */ /* 0x000fe200078ec0ff */
[----:B------:R-:W-:-:S04]  /*36cf0*/  IMAD.MOV.U32 R15, RZ, RZ, -0x1 ;  /* 0xffffffffff0f7424 */ /* 0x000fc800078e00ff */
[----:B------:R-:W-:Y:S02]  /*36d00*/  IMAD.MOV.U32 R13, RZ, RZ, R12 ;  /* 0x000000ffff0d7224 */ /* 0x000fe400078e000c */
[----:B------:R-:W-:-:S07]  /*36d10*/  IMAD.MOV.U32 R12, RZ, RZ, RZ ;  /* 0x000000ffff0c7224 */ /* 0x000fce00078e00ff */
[----:B0-----:R-:W-:Y:S05]  /*36d20*/  WARPSYNC.COLLECTIVE R15, `(.L_x_7103) ;  /* 0x000000000f087348 */ /* 0x001fea0003c00000 */
[----:B------:R1:W2:Y:S02]  /*36d30*/  SHFL.IDX P6, R14, R13, R12, R11 ;  /* 0x0000000c0d0e7389 */ /* 0x0002a400000c000b */
[----:B012---:R-:W-:Y:S01]  /*36d40*/  ENDCOLLECTIVE ;  /* 0x000000000000791b */ /* 0x007fe20003800000 */
.L_x_7103:
[----:B------:R-:W-:Y:S05]  /*36d50*/  BSYNC B0 ;  /* 0x0000000000007941 */ /* 0x000fea0003800000 */
.L_x_7102:
[----:B------:R-:W-:Y:S05]  /*36d60*/  BRA `(.L_x_7104) ;  /* 0xffffffa000387947 */ /* 0x000fea000383ffff */
.L_x_6988:
[----:B0-----:R0:W1:Y:S02]  /*36d70*/  SYNCS.PHASECHK.TRANS64.TRYWAIT P0, [R17+URZ+0x38840], R0 ;  /* 0x03884000110075a7 */ /* 0x001064000800017f */
[----:B-1----:R-:W-:Y:S05]  /*36d80*/  @!P0 NANOSLEEP.SYNCS 0x989680 ;  /* 0x009896800000895d */ /* 0x002fea0003900000 */
[----:B------:R-:W1:Y:S02]  /*36d90*/  @!P0 SYNCS.PHASECHK.TRANS64 P0, [R17+URZ+0x38840], R0 ;  /* 0x03884000110085a7 */ /* 0x000e64000800007f */
[----:B-1----:R-:W-:Y:S05]  /*36da0*/  @!P0 BRA `(.L_x_6988) ;  /* 0xfffffffc00f08947 */ /* 0x002fea000383ffff */
[----:B------:R-:W-:Y:S05]  /*36db0*/  BRA `(.L_x_7105) ;  /* 0xffffffa000747947 */ /* 0x000fea000383ffff */
.L_x_6989:
        /* <DEDUP_REMOVED lines=8> */
.L_x_7107:
[----:B------:R-:W-:Y:S05]  /*36e40*/  BSYNC B0 ;  /* 0x0000000000007941 */ /* 0x000fea0003800000 */
.L_x_7106:
        /* <DEDUP_REMOVED lines=9> */
.L_x_7108:
[----:B------:R-:W-:Y:S02]  /*36ee0*/  IMAD.MOV.U32 R13, RZ, RZ, R4 ;  /* 0x000000ffff0d7224 */ /* 0x000fe400078e0004 */
[----:B------:R-:W-:Y:S02]  /*36ef0*/  IMAD.MOV.U32 R12, RZ, RZ, 0x1 ;  /* 0x00000001ff0c7424 */ /* 0x000fe400078e00ff */
[----:B------:R-:W-:-:S07]  /*36f00*/  IMAD.MOV.U32 R3, RZ, RZ, R14 ;  /* 0x000000ffff037224 */ /* 0x000fce00078e000e */
[----:B------:R-:W-:Y:S05]  /*36f10*/  WARPSYNC.COLLECTIVE R15, `(.L_x_7109) ;  /* 0x000000000f087348 */ /* 0x000fea0003c00000 */
[----:B------:R0:W1:Y:S02]  /*36f20*/  SHFL.IDX P6, R14, R13, R12, R11 ;  /* 0x0000000c0d0e7389 */ /* 0x00006400000c000b */
[----:B01----:R-:W-:Y:S01]  /*36f30*/  ENDCOLLECTIVE ;  /* 0x000000000000791b */ /* 0x003fe20003800000 */
.L_x_7109:
        /* <DEDUP_REMOVED lines=15> */
.L_x_7110:
[----:B------:R-:W-:Y:S02]  /*37030*/  @P0 IMAD R6, R5, 0x2, R23 ;  /* 0x0000000205060824 */ /* 0x000fe400078e0217 */
[----:B------:R-:W-:Y:S02]  /*37040*/  IMAD.MOV.U32 R13, RZ, RZ, R4 ;  /* 0x000000ffff0d7224 */ /* 0x000fe400078e0004 */
[----:B------:R-:W-:Y:S02]  /*37050*/  IMAD.MOV.U32 R12, RZ, RZ, 0x2 ;  /* 0x00000002ff0c7424 */ /* 0x000fe400078e00ff */
[----:B------:R-:W-:-:S07]  /*37060*/  IMAD.MOV.U32 R3, RZ, RZ, R14 ;  /* 0x000000ffff037224 */ /* 0x000fce00078e000e */
[----:B------:R-:W-:Y:S05]  /*37070*/  WARPSYNC.COLLECTIVE R15, `(.L_x_7111) ;  /* 0x000000000f087348 */ /* 0x000fea0003c00000 */
[----:B------:R0:W1:Y:S02]  /*37080*/  SHFL.IDX P6, R14, R13, R12, R11 ;  /* 0x0000000c0d0e7389 */ /* 0x00006400000c000b */
[----:B01----:R-:W-:Y:S01]  /*37090*/  ENDCOLLECTIVE ;  /* 0x000000000000791b */ /* 0x003fe20003800000 */
.L_x_7111:
        /* <DEDUP_REMOVED lines=15> */
.L_x_7112:
[----:B------:R-:W-:Y:S02]  /*37190*/  @P0 IMAD R6, R5, 0x2, R23 ;  /* 0x0000000205060824 */ /* 0x000fe400078e0217 */
[----:B------:R-:W-:Y:S02]  /*371a0*/  IMAD.MOV.U32 R13, RZ, RZ, R4 ;  /* 0x000000ffff0d7224 */ /* 0x000fe400078e0004 */
[----:B------:R-:W-:Y:S02]  /*371b0*/  IMAD.MOV.U32 R12, RZ, RZ, 0x3 ;  /* 0x00000003ff0c7424 */ /* 0x000fe400078e00ff */
[----:B------:R-:W-:-:S07]  /*371c0*/  IMAD.MOV.U32 R3, RZ, RZ, R14 ;  /* 0x000000ffff037224 */ /* 0x000fce00078e000e */
[----:B------:R-:W-:Y:S05]  /*371d0*/  WARPSYNC.COLLECTIVE R15, `(.L_x_7113) ;  /* 0x000000000f087348 */ /* 0x000fea0003c00000 */
[----:B------:R0:W1:Y:S02]  /*371e0*/  SHFL.IDX P6, R14, R13, R12, R11 ;  /* 0x0000000c0d0e7389 */ /* 0x00006400000c000b */
[----:B01----:R-:W-:Y:S01]  /*371f0*/  ENDCOLLECTIVE ;  /* 0x000000000000791b */ /* 0x003fe20003800000 */
.L_x_7113:
        /* <DEDUP_REMOVED lines=10> */
.L_x_7114:
[----:B------:R-:W-:Y:S01]  /*372a0*/  @!PT LDS RZ, [RZ] ;  /* 0x00000000fffff984 */ /* 0x000fe20000000800 */
[----:B------:R-:W-:Y:S01]  /*372b0*/  @!PT LDS RZ, [RZ] ;  /* 0x00000000fffff984 */ /* 0x000fe20000000800 */
[----:B------:R-:W-:Y:S01]  /*372c0*/  @!PT LDS RZ, [RZ] ;  /* 0x00000000fffff984 */ /* 0x000fe20000000800 */
[----:B------:R0:W-:Y:S01]  /*372d0*/  @P0 LDGSTS.E.BYPASS.LTC128B.128 [R6+0x23400], desc[UR46][R2.64], !P2 ;  /* 0x2340000002060fae */ /* 0x0001e2000d101d6e */
[----:B------:R-:W-:Y:S01]  /*372e0*/  IMAD.MOV.U32 R0, RZ, RZ, R14 ;  /* 0x000000ffff007224 */ /* 0x000fe200078e000e */
[----:B------:R-:W-:Y:S06]  /*372f0*/  BRA `(.L_x_7115) ;  /* 0xffffffa000287947 */ /* 0x000fec000383ffff */
.L_x_6994:
[----:B------:R-:W-:Y:S02]  /*37300*/  IMAD.MOV.U32 R13, RZ, RZ, R3 ;  /* 0x000000ffff0d7224 */ /* 0x000fe400078e0003 */
        /* <DEDUP_REMOVED lines=8> */
.L_x_7116:
[C---:B------:R-:W-:Y:S01]  /*37390*/  VIADD R10, R33.reuse, 0x10 ;  /* 0x00000010210a7836 */ /* 0x040fe20000000000 */
[C---:B------:R-:W-:Y:S01]  /*373a0*/  ISETP.GE.AND P0, PT, R33.reuse, R2, PT ;  /* 0x000000022100720c */ /* 0x040fe20003f06270 */
[----:B------:R-:W-:-:S03]  /*373b0*/  VIADD R8, R33, 0x20 ;  /* 0x0000002021087836 */ /* 0x000fc60000000000 */
[----:B------:R0:W-:Y:S04]  /*373c0*/  STL [R1+0x42c], R10 ;  /* 0x00042c0a01007387 */ /* 0x0001e80000100800 */
[----:B------:R0:W-:Y:S01]  /*373d0*/  STL [R1+0x430], R8 ;  /* 0x0004300801007387 */ /* 0x0001e20000100800 */
[----:B------:R-:W-:Y:S02]  /*373e0*/  IMAD.MOV.U32 R13, RZ, RZ, R0 ;  /* 0x000000ffff0d7224 */ /* 0x000fe400078e0000 */
[----:B------:R-:W-:-:S07]  /*373f0*/  IMAD.MOV.U32 R5, RZ, RZ, R14 ;  /* 0x000000ffff057224 */ /* 0x000fce00078e000e */
[----:B0-----:R-:W-:Y:S05]  /*37400*/  WARPSYNC.COLLECTIVE R15, `(.L_x_7117) ;  /* 0x000000000f087348 */ /* 0x001fea0003c00000 */
[----:B------:R1:W2:Y:S02]  /*37410*/  SHFL.IDX P6, R14, R13, R12, R11 ;  /* 0x0000000c0d0e7389 */ /* 0x0002a400000c000b */
[----:B012---:R-:W-:Y:S01]  /*37420*/  ENDCOLLECTIVE ;  /* 0x000000000000791b */ /* 0x007fe20003800000 */
.L_x_7117:
[----:B------:R-:W-:Y:S02]  /*37430*/  IMAD.MOV.U32 R13, RZ, RZ, R3 ;  /* 0x000000ffff0d7224 */ /* 0x000fe400078e0003 */
[----:B------:R-:W-:Y:S02]  /*37440*/  IMAD.MOV.U32 R12, RZ, RZ, 0x1 ;  /* 0x00000001ff0c7424 */ /* 0x000fe400078e00ff */
[----:B------:R-:W-:-:S07]  /*37450*/  IMAD.MOV.U32 R4, RZ, RZ, R14 ;  /* 0x000000ffff047224 */ /* 0x000fce00078e000e */
[----:B------:R-:W-:Y:S05]  /*37460*/  WARPSYNC.COLLECTIVE R15, `(.L_x_7118) ;  /* 0x000000000f087348 */ /* 0x000fea0003c00000 */
[----:B------:R0:W1:Y:S02]  /*37470*/  SHFL.IDX P6, R14, R13, R12, R11 ;  /* 0x0000000c0d0e7389 */ /* 0x00006400000c000b */
[----:B01----:R-:W-:Y:S01]  /*37480*/  ENDCOLLECTIVE ;  /* 0x000000000000791b */ /* 0x003fe20003800000 */
.L_x_7118:
        /* <DEDUP_REMOVED lines=12> */
.L_x_7119:
[----:B------:R-:W-:Y:S02]  /*37550*/  IMAD.MOV.U32 R13, RZ, RZ, R3 ;  /* 0x000000ffff0d7224 */ /* 0x000fe400078e0003 */
[----:B------:R-:W-:Y:S02]  /*37560*/  IMAD.MOV.U32 R12, RZ, RZ, 0x2 ;  /* 0x00000002ff0c7424 */ /* 0x000fe400078e00ff */
[----:B------:R-:W-:-:S07]  /*37570*/  IMAD.MOV.U32 R5, RZ, RZ, R14 ;  /* 0x000000ffff057224 */ /* 0x000fce00078e000e */
[----:B------:R-:W-:Y:S05]  /*37580*/  WARPSYNC.COLLECTIVE R15, `(.L_x_7120) ;  /* 0x000000000f087348 */ /* 0x000fea0003c00000 */
[----:B------:R0:W1:Y:S02]  /*37590*/  SHFL.IDX P6, R14, R13, R12, R11 ;  /* 0x0000000c0d0e7389 */ /* 0x00006400000c000b */
[----:B01----:R-:W-:Y:S01]  /*375a0*/  ENDCOLLECTIVE ;  /* 0x000000000000791b */ /* 0x003fe20003800000 */
.L_x_7120:
        /* <DEDUP_REMOVED lines=10> */
.L_x_7121:
[----:B------:R-:W-:Y:S01]  /*37650*/  @!PT LDS RZ, [RZ] ;  /* 0x00000000fffff984 */ /* 0x000fe20000000800 */
[----:B------:R-:W-:Y:S01]  /*37660*/  @!PT LDS RZ, [RZ] ;  /* 0x00000000fffff984 */ /* 0x000fe20000000800 */
[----:B------:R-:W-:Y:S01]  /*37670*/  @!PT LDS RZ, [RZ] ;  /* 0x00000000fffff984 */ /* 0x000fe20000000800 */
[----:B------:R0:W-:Y:S01]  /*37680*/  @!P0 LDGSTS.E.BYPASS.LTC128B.128 [R26+0x20c00], desc[UR46][R4.64], !P1 ;  /* 0x20c00000041a8fae */ /* 0x0001e2000c901d6e */
[----:B------:R-:W-:Y:S01]  /*37690*/  ISETP.GE.AND P0, PT, R8, R2, PT ;  /* 0x000000020800720c */ /* 0x000fe20003f06270 */
[----:B------:R-:W-:Y:S02]  /*376a0*/  IMAD.MOV.U32 R13, RZ, RZ, R3 ;  /* 0x000000ffff0d7224 */ /* 0x000fe400078e0003 */
[----:B------:R-:W-:Y:S02]  /*376b0*/  IMAD.MOV.U32 R12, RZ, RZ, 0x3 ;  /* 0x00000003ff0c7424 */ /* 0x000fe400078e00ff */
[----:B0-----:R-:W-:-:S08]  /*376c0*/  IMAD.MOV.U32 R4, RZ, RZ, R14 ;  /* 0x000000ffff047224 */ /* 0x001fd000078e000e */
[----:B------:R-:W-:Y:S05]  /*376d0*/  WARPSYNC.COLLECTIVE R15, `(.L_x_7122) ;  /* 0x000000000f087348 */ /* 0x000fea0003c00000 */
[----:B------:R0:W1:Y:S02]  /*376e0*/  SHFL.IDX P6, R14, R13, R12, R11 ;  /* 0x0000000c0d0e7389 */ /* 0x00006400000c000b */
[----:B01----:R-:W-:Y:S01]  /*376f0*/  ENDCOLLECTIVE ;  /* 0x000000000000791b */ /* 0x003fe20003800000 */
.L_x_7122:
        /* <DEDUP_REMOVED lines=10> */
.L_x_7123:
[----:B------:R-:W-:Y:S01]  /*377a0*/  @!PT LDS RZ, [RZ] ;  /* 0x00000000fffff984 */ /* 0x000fe20000000800 */
[----:B------:R-:W-:Y:S01]  /*377b0*/  @!PT LDS RZ, [RZ] ;  /* 0x00000000fffff984 */ /* 0x000fe20000000800 */
[----:B------:R-:W-:Y:S01]  /*377c0*/  @!PT LDS RZ, [RZ] ;  /* 0x00000000fffff984 */ /* 0x000fe20000000800 */
[----:B------:R0:W-:Y:S01]  /*377d0*/  @!P0 LDGSTS.E.BYPASS.LTC128B.128 [R26+0x21400], desc[UR46][R4.64], !P1 ;  /* 0x21400000041a8fae */ /* 0x0001e2000c901d6e */
[----:B------:R-:W-:Y:S01]  /*377e0*/  IMAD.MOV.U32 R0, RZ, RZ, R14 ;  /* 0x000000ffff007224 */ /* 0x000fe200078e000e */
[----:B------:R-:W-:Y:S06]  /*377f0*/  BRA `(.L_x_7124) ;  /* 0xffffffa400487947 */ /* 0x000fec000383ffff */
.L_x_6998:
        /* <DEDUP_REMOVED lines=45> */
.L_x_7126:
[----:B------:R-:W-:Y:S05]  /*37ad0*/  BSYNC B0 ;  /* 0x0000000000007941 */ /* 0x000fea0003800000 */
.L_x_7125:
        /* <DEDUP_REMOVED lines=11> */
.L_x_7127:
        /* <DEDUP_REMOVED lines=39> */
.L_x_7128:
[----:B------:R-:W-:-:S04]  /*37e00*/  @P5 LOP3.LUT R22, R22, 0x800000, RZ, 0xfc, !PT ;  /* 0x0080000016165812 */ /* 0x000fc800078efcff */
[C---:B------:R-:W-:Y:S02]  /*37e10*/  LOP3.LUT P5, RZ, R22.reuse, 0x400, RZ, 0xc0, !PT ;  /* 0x0000040016ff7812 */ /* 0x040fe400078ac0ff */
[----:B------:R-:W-:Y:S01]  /*37e20*/  LOP3.LUT P0, RZ, R22, 0x4000, RZ, 0xc0, !PT ;  /* 0x0000400016ff7812 */ /* 0x000fe2000780c0ff */
[----:B------:R-:W-:Y:S02]  /*37e30*/  IMAD.MOV.U32 R13, RZ, RZ, R5 ;  /* 0x000000ffff0d7224 */ /* 0x000fe400078e0005 */
[----:B------:R-:W-:-:S10]  /*37e40*/  IMAD.MOV.U32 R2, RZ, RZ, R14 ;  /* 0x000000ffff027224 */ /* 0x000fd400078e000e */
[----:B------:R-:W-:Y:S05]  /*37e50*/  WARPSYNC.COLLECTIVE R15, `(.L_x_7129) ;  /* 0x000000000f087348 */ /* 0x000fea0003c00000 */
[----:B------:R0:W1:Y:S02]  /*37e60*/  SHFL.IDX P6, R14, R13, R12, R11 ;  /* 0x0000000c0d0e7389 */ /* 0x00006400000c000b */
[----:B01----:R-:W-:Y:S01]  /*37e70*/  ENDCOLLECTIVE ;  /* 0x000000000000791b */ /* 0x003fe20003800000 */
.L_x_7129:
        /* <DEDUP_REMOVED lines=33> */
.L_x_7130:
[----:B------:R-:W-:Y:S02]  /*38090*/  IMAD.MOV.U32 R13, RZ, RZ, R5 ;  /* 0x000000ffff0d7224 */ /* 0x000fe400078e0005 */
[----:B------:R-:W-:-:S07]  /*380a0*/  IMAD.MOV.U32 R8, RZ, RZ, R14 ;  /* 0x000000ffff087224 */ /* 0x000fce00078e000e */
[----:B------:R-:W-:Y:S05]  /*380b0*/  WARPSYNC.COLLECTIVE R15, `(.L_x_7131) ;  /* 0x000000000f087348 */ /* 0x000fea0003c00000 */
[----:B------:R0:W1:Y:S02]  /*380c0*/  SHFL.IDX P6, R14, R13, R12, R11 ;  /* 0x0000000c0d0e7389 */ /* 0x00006400000c000b */
[----:B01----:R-:W-:Y:S01]  /*380d0*/  ENDCOLLECTIVE ;  /* 0x000000000000791b */ /* 0x003fe20003800000 */
.L_x_7131:
        /* <DEDUP_REMOVED lines=23> */
.L_x_7132:
        /* <DEDUP_REMOVED lines=9> */
.L_x_7133:
[----:B------:R-:W-:Y:S01]  /*382e0*/  IMAD.MOV.U32 R2, RZ, RZ, R14 ;  /* 0x000000ffff027224 */ /* 0x000fe200078e000e */
[----:B------:R-:W-:Y:S06]  /*382f0*/  BRA `(.L_x_7134) ;  /* 0xffffffa800287947 */ /* 0x000fec000383ffff */
.L_x_7003:
[----:B-1----:R1:W2:Y:S02]  /*38300*/  SYNCS.PHASECHK.TRANS64.TRYWAIT P0, [R23+URZ+0x38820], R0 ;  /* 0x03882000170075a7 */ /* 0x0022a4000800017f */
[----:B--2---:R-:W-:Y:S05]  /*38310*/  @!P0 NANOSLEEP.SYNCS 0x989680 ;  /* 0x009896800000895d */ /* 0x004fea0003900000 */
[----:B------:R-:W2:Y:S02]  /*38320*/  @!P0 SYNCS.PHASECHK.TRANS64 P0, [R23+URZ+0x38820], R0 ;  /* 0x03882000170085a7 */ /* 0x000ea4000800007f */
[----:B--2---:R-:W-:Y:S05]  /*38330*/  @!P0 BRA `(.L_x_7003) ;  /* 0xfffffffc00f08947 */ /* 0x004fea000383ffff */
[----:B------:R-:W-:Y:S05]  /*38340*/  BRA `(.L_x_7135) ;  /* 0xffffffa800d07947 */ /* 0x000fea000383ffff */
.L_x_7006:
[----:B-1----:R1:W2:Y:S02]  /*38350*/  SYNCS.PHASECHK.TRANS64.TRYWAIT P0, [R17+URZ+0x38860], R0 ;  /* 0x03886000110075a7 */ /* 0x0022a4000800017f */
[----:B--2---:R-:W-:Y:S05]  /*38360*/  @!P0 NANOSLEEP.SYNCS 0x989680 ;  /* 0x009896800000895d */ /* 0x004fea0003900000 */
[----:B------:R-:W2:Y:S02]  /*38370*/  @!P0 SYNCS.PHASECHK.TRANS64 P0, [R17+URZ+0x38860], R0 ;  /* 0x03886000110085a7 */ /* 0x000ea4000800007f */
[----:B--2---:R-:W-:Y:S05]  /*38380*/  @!P0 BRA `(.L_x_7006) ;  /* 0xfffffffc00f08947 */ /* 0x004fea000383ffff */
[----:B------:R-:W-:Y:S05]  /*38390*/  BRA `(.L_x_7136) ;  /* 0xffffffa800e07947 */ /* 0x000fea000383ffff */
.L_x_7007:
        /* <DEDUP_REMOVED lines=8> */
.L_x_7138:
[----:B------:R-:W-:Y:S05]  /*38420*/  BSYNC B0 ;  /* 0x0000000000007941 */ /* 0x000fea0003800000 */
.L_x_7137:
        /* <DEDUP_REMOVED lines=15> */
.L_x_7139:
        /* <DEDUP_REMOVED lines=39> */
.L_x_7140:
[----:B------:R-:W-:Y:S02]  /*38790*/  IMAD.MOV.U32 R13, RZ, RZ, R5 ;  /* 0x000000ffff0d7224 */ /* 0x000fe400078e0005 */
[----:B------:R-:W-:-:S07]  /*387a0*/  IMAD.MOV.U32 R3, RZ, RZ, R14 ;  /* 0x000000ffff037224 */ /* 0x000fce00078e000e */
[----:B------:R-:W-:Y:S05]  /*387b0*/  WARPSYNC.COLLECTIVE R15, `(.L_x_7141) ;  /* 0x000000000f087348 */ /* 0x000fea0003c00000 */
[----:B------:R0:W1:Y:S02]  /*387c0*/  SHFL.IDX P6, R14, R13, R12, R11 ;  /* 0x0000000c0d0e7389 */ /* 0x00006400000c000b */
[----:B01----:R-:W-:Y:S01]  /*387d0*/  ENDCOLLECTIVE ;  /* 0x000000000000791b */ /* 0x003fe20003800000 */
.L_x_7141:
        /* <DEDUP_REMOVED lines=29> */
.L_x_7142:
[----:B------:R-:W-:Y:S02]  /*389b0*/  IMAD.MOV.U32 R13, RZ, RZ, R5 ;  /* 0x000000ffff0d7224 */ /* 0x000fe400078e0005 */
[----:B------:R-:W-:-:S07]  /*389c0*/  IMAD.MOV.U32 R3, RZ, RZ, R14 ;  /* 0x000000ffff037224 */ /* 0x000fce00078e000e */
[----:B------:R-:W-:Y:S05]  /*389d0*/  WARPSYNC.COLLECTIVE R15, `(.L_x_7143) ;  /* 0x000000000f087348 */ /* 0x000fea0003c00000 */
[----:B------:R0:W1:Y:S02]  /*389e0*/  SHFL.IDX P6, R14, R13, R12, R11 ;  /* 0x0000000c0d0e7389 */ /* 0x00006400000c000b */
[----:B01----:R-:W-:Y:S01]  /*389f0*/  ENDCOLLECTIVE ;  /* 0x000000000000791b */ /* 0x003fe20003800000 */
.L_x_7143:
        /* <DEDUP_REMOVED lines=29> */
.L_x_7144:
[----:B------:R-:W-:Y:S02]  /*38bd0*/  IMAD.MOV.U32 R13, RZ, RZ, R5 ;  /* 0x000000ffff0d7224 */ /* 0x000fe400078e0005 */
[----:B------:R-:W-:-:S07]  /*38be0*/  IMAD.MOV.U32 R8, RZ, RZ, R14 ;  /* 0x000000ffff087224 */ /* 0x000fce00078e000e */
[----:B------:R-:W-:Y:S05]  /*38bf0*/  WARPSYNC.COLLECTIVE R15, `(.L_x_7145) ;  /* 0x000000000f087348 */ /* 0x000fea0003c00000 */
[----:B------:R0:W1:Y:S02]  /*38c00*/  SHFL.IDX P6, R14, R13, R12, R11 ;  /* 0x0000000c0d0e7389 */ /* 0x00006400000c000b */
[----:B01----:R-:W-:Y:S01]  /*38c10*/  ENDCOLLECTIVE ;  /* 0x000000000000791b */ /* 0x003fe20003800000 */
.L_x_7145:
[----:B------:R-:W-:Y:S01]  /*38c20*/  IMAD.MOV.U32 R2, RZ, RZ, R14 ;  /* 0x000000ffff027224 */ /* 0x000fe200078e000e */
[----:B------:R-:W-:Y:S06]  /*38c30*/  BRA `(.L_x_7146) ;  /* 0xffffffa800787947 */ /* 0x000fec000383ffff */
.L_x_7014:
[----:B0-----:R0:W1:Y:S02]  /*38c40*/  SYNCS.PHASECHK.TRANS64.TRYWAIT P0, [R6+URZ+0x38840], R21 ;  /* 0x03884015060075a7 */ /* 0x001064000800017f */
[----:B-1----:R-:W-:Y:S05]  /*38c50*/  @!P0 NANOSLEEP.SYNCS 0x989680 ;  /* 0x009896800000895d */ /* 0x002fea0003900000 */
[----:B------:R-:W1:Y:S02]  /*38c60*/  @!P0 SYNCS.PHASECHK.TRANS64 P0, [R6+URZ+0x38840], R21 ;  /* 0x03884015060085a7 */ /* 0x000e64000800007f */
[----:B-1----:R-:W-:Y:S05]  /*38c70*/  @!P0 BRA `(.L_x_7014) ;  /* 0xfffffffc00f08947 */ /* 0x002fea000383ffff */
[----:B------:R-:W-:Y:S05]  /*38c80*/  BRA `(.L_x_7147) ;  /* 0xffffffb000047947 */ /* 0x000fea000383ffff */
.L_x_7015:
        /* <DEDUP_REMOVED lines=8> */
.L_x_7149:
[----:B------:R-:W-:Y:S05]  /*38d10*/  BSYNC B1 ;  /* 0x0000000000017941 */ /* 0x000fea0003800000 */
.L_x_7148:
        /* <DEDUP_REMOVED lines=9> */
.L_x_7150:
[----:B------:R-:W-:Y:S02]  /*38db0*/  IMAD.MOV.U32 R13, RZ, RZ, R27 ;  /* 0x000000ffff0d7224 */ /* 0x000fe400078e001b */
[----:B------:R-:W-:Y:S02]  /*38dc0*/  IMAD.MOV.U32 R12, RZ, RZ, 0x1 ;  /* 0x00000001ff0c7424 */ /* 0x000fe400078e00ff */
[----:B------:R-:W-:-:S07]  /*38dd0*/  IMAD.MOV.U32 R2, RZ, RZ, R14 ;  /* 0x000000ffff027224 */ /* 0x000fce00078e000e */
[----:B------:R-:W-:Y:S05]  /*38de0*/  WARPSYNC.COLLECTIVE R15, `(.L_x_7151) ;  /* 0x000000000f087348 */ /* 0x000fea0003c00000 */
[----:B------:R0:W1:Y:S02]  /*38df0*/  SHFL.IDX P6, R14, R13, R12, R11 ;  /* 0x0000000c0d0e7389 */ /* 0x00006400000c000b */
[----:B01----:R-:W-:Y:S01]  /*38e00*/  ENDCOLLECTIVE ;  /* 0x000000000000791b */ /* 0x003fe20003800000 */
.L_x_7151:
        /* <DEDUP_REMOVED lines=11> */
.L_x_7152:
[----:B------:R-:W-:Y:S02]  /*38ec0*/  IMAD.MOV.U32 R13, RZ, RZ, R27 ;  /* 0x000000ffff0d7224 */ /* 0x000fe400078e001b */
[----:B------:R-:W-:Y:S02]  /*38ed0*/  IMAD.MOV.U32 R12, RZ, RZ, 0x2 ;  /* 0x00000002ff0c7424 */ /* 0x000fe400078e00ff */
[----:B------:R-:W-:-:S07]  /*38ee0*/  IMAD.MOV.U32 R2, RZ, RZ, R14 ;  /* 0x000000ffff027224 */ /* 0x000fce00078e000e */
[----:B------:R-:W-:Y:S05]  /*38ef0*/  WARPSYNC.COLLECTIVE R15, `(.L_x_7153) ;  /* 0x000000000f087348 */ /* 0x000fea0003c00000 */
[----:B------:R0:W1:Y:S02]  /*38f00*/  SHFL.IDX P6, R14, R13, R12, R11 ;  /* 0x0000000c0d0e7389 */ /* 0x00006400000c000b */
[----:B01----:R-:W-:Y:S01]  /*38f10*/  ENDCOLLECTIVE ;  /* 0x000000000000791b */ /* 0x003fe20003800000 */
.L_x_7153:
        /* <DEDUP_REMOVED lines=11> */
.L_x_7154:
[----:B------:R-:W-:Y:S02]  /*38fd0*/  IMAD.MOV.U32 R13, RZ, RZ, R27 ;  /* 0x000000ffff0d7224 */ /* 0x000fe400078e001b */
[----:B------:R-:W-:Y:S02]  /*38fe0*/  IMAD.MOV.U32 R12, RZ, RZ, 0x3 ;  /* 0x00000003ff0c7424 */ /* 0x000fe400078e00ff */
[----:B------:R-:W-:-:S07]  /*38ff0*/  IMAD.MOV.U32 R2, RZ, RZ, R14 ;  /* 0x000000ffff027224 */ /* 0x000fce00078e000e */
[----:B------:R-:W-:Y:S05]  /*39000*/  WARPSYNC.COLLECTIVE R15, `(.L_x_7155) ;  /* 0x000000000f087348 */ /* 0x000fea0003c00000 */
[----:B------:R0:W1:Y:S02]  /*39010*/  SHFL.IDX P6, R14, R13, R12, R11 ;  /* 0x0000000c0d0e7389 */ /* 0x00006400000c000b */
[----:B01----:R-:W-:Y:S01]  /*39020*/  ENDCOLLECTIVE ;  /* 0x000000000000791b */ /* 0x003fe20003800000 */
.L_x_7155:
        /* <DEDUP_REMOVED lines=11> */
.L_x_7156:
[----:B------:R-:W-:Y:S01]  /*390e0*/  IMAD.MOV.U32 R2, RZ, RZ, R14 ;  /* 0x000000ffff027224 */ /* 0x000fe200078e000e */
[----:B------:R-:W-:Y:S06]  /*390f0*/  BRA `(.L_x_7157) ;  /* 0xffffffac00947947 */ /* 0x000fec000383ffff */
.L_x_7020:
[----:B---3--:R3:W4:Y:S02]  /*39100*/  SYNCS.PHASECHK.TRANS64.TRYWAIT P0, [R6+URZ+0x38860], R21 ;  /* 0x03886015060075a7 */ /* 0x008724000800017f */
[----:B----4-:R-:W-:Y:S05]  /*39110*/  @!P0 NANOSLEEP.SYNCS 0x989680 ;  /* 0x009896800000895d */ /* 0x010fea0003900000 */
[----:B------:R-:W4:Y:S02]  /*39120*/  @!P0 SYNCS.PHASECHK.TRANS64 P0, [R6+URZ+0x38860], R21 ;  /* 0x03886015060085a7 */ /* 0x000f24000800007f */
[----:B----4-:R-:W-:Y:S05]  /*39130*/  @!P0 BRA `(.L_x_7020) ;  /* 0xfffffffc00f08947 */ /* 0x010fea000383ffff */
[----:B------:R-:W-:Y:S05]  /*39140*/  BRA `(.L_x_7158) ;  /* 0xffffffac00e47947 */ /* 0x000fea000383ffff */
.L_x_7021:
        /* <DEDUP_REMOVED lines=8> */
.L_x_7160:
[----:B------:R-:W-:Y:S05]  /*391d0*/  BSYNC B1 ;  /* 0x0000000000017941 */ /* 0x000fea0003800000 */
.L_x_7159:
        /* <DEDUP_REMOVED lines=13> */
.L_x_7161:
        /* <DEDUP_REMOVED lines=17> */
.L_x_7162:
        /* <DEDUP_REMOVED lines=16> */
.L_x_7163:
        /* <DEDUP_REMOVED lines=19> */
.L_x_7164:
        /* <DEDUP_REMOVED lines=14> */
.L_x_7165:
        /* <DEDUP_REMOVED lines=16> */
.L_x_7166:
        /* <DEDUP_REMOVED lines=14> */
.L_x_7167:
[----:B------:R-:W-:Y:S05]  /*398b0*/  BRA `(.L_x_7168) ;  /* 0xffffffac00507947 */ /* 0x000fea000383ffff */
.L_x_7029:
        /* <DEDUP_REMOVED lines=8> */
.L_x_7170:
[----:B------:R-:W-:Y:S05]  /*39940*/  BSYNC B0 ;  /* 0x0000000000007941 */ /* 0x000fea0003800000 */
.L_x_7169:
        /* <DEDUP_REMOVED lines=9> */
.L_x_7171:
        /* <DEDUP_REMOVED lines=18> */
.L_x_7172:
[----:B------:R-:W-:Y:S01]  /*39b00*/  IMAD.MOV.U32 R12, RZ, RZ, 0x2 ;  /* 0x00000002ff0c7424 */ /* 0x000fe200078e00ff */
[----:B------:R-:W-:-:S05]  /*39b10*/  SEL R4, R14, RZ, P1 ;  /* 0x000000ff0e047207 */ /* 0x000fca0000800000 */
[----:B------:R-:W-:-:S04]  /*39b20*/  IMAD.IADD R4, R17, 0x1, R4 ;  /* 0x0000000111047824 */ /* 0x000fc800078e0204 */
[----:B------:R-:W-:-:S07]  /*39b30*/  IMAD.MOV.U32 R13, RZ, RZ, R4 ;  /* 0x000000ffff0d7224 */ /* 0x000fce00078e0004 */
[----:B------:R-:W-:Y:S05]  /*39b40*/  WARPSYNC.COLLECTIVE R15, `(.L_x_7173) ;  /* 0x000000000f087348 */ /* 0x000fea0003c00000 */
[----:B------:R0:W1:Y:S02]  /*39b50*/  SHFL.UP P6, R14, R13, R12, R11 ;  /* 0x0400000c0d0e7389 */ /* 0x00006400000c000b */
[----:B01----:R-:W-:Y:S01]  /*39b60*/  ENDCOLLECTIVE ;  /* 0x000000000000791b */ /* 0x003fe20003800000 */
.L_x_7173:
[----:B------:R-:W-:Y:S01]  /*39b70*/  IMAD.MOV.U32 R12, RZ, RZ, 0x4 ;  /* 0x00000004ff0c7424 */ /* 0x000fe200078e00ff */
[----:B------:R-:W-:-:S05]  /*39b80*/  SEL R3, R14, RZ, P2 ;  /* 0x000000ff0e037207 */ /* 0x000fca0001000000 */
[----:B------:R-:W-:-:S04]  /*39b90*/  IMAD.IADD R6, R4, 0x1, R3 ;  /* 0x0000000104067824 */ /* 0x000fc800078e0203 */
[----:B------:R-:W-:-:S07]  /*39ba0*/  IMAD.MOV.U32 R13, RZ, RZ, R6 ;  /* 0x000000ffff0d7224 */ /* 0x000fce00078e0006 */
[----:B------:R-:W-:Y:S05]  /*39bb0*/  WARPSYNC.COLLECTIVE R15, `(.L_x_7174) ;  /* 0x000000000f087348 */ /* 0x000fea0003c00000 */
[----:B------:R0:W1:Y:S02]  /*39bc0*/  SHFL.UP P6, R14, R13, R12, R11 ;  /* 0x0400000c0d0e7389 */ /* 0x00006400000c000b */
[----:B01----:R-:W-:Y:S01]  /*39bd0*/  ENDCOLLECTIVE ;  /* 0x000000000000791b */ /* 0x003fe20003800000 */
.L_x_7174:
[----:B------:R-:W-:Y:S01]  /*39be0*/  IMAD.MOV.U32 R12, RZ, RZ, 0x8 ;  /* 0x00000008ff0c7424 */ /* 0x000fe200078e00ff */
[----:B------:R-:W-:-:S05]  /*39bf0*/  SEL R3, R14, RZ, P3 ;  /* 0x000000ff0e037207 */ /* 0x000fca0001800000 */
[----:B------:R-:W-:-:S04]  /*39c00*/  IMAD.IADD R2, R6, 0x1, R3 ;  /* 0x0000000106027824 */ /* 0x000fc800078e0203 */
[----:B------:R-:W-:-:S07]  /*39c10*/  IMAD.MOV.U32 R13, RZ, RZ, R2 ;  /* 0x000000ffff0d7224 */ /* 0x000fce00078e0002 */
[----:B------:R-:W-:Y:S05]  /*39c20*/  WARPSYNC.COLLECTIVE R15, `(.L_x_7175) ;  /* 0x000000000f087348 */ /* 0x000fea0003c00000 */
[----:B------:R0:W1:Y:S02]  /*39c30*/  SHFL.UP P6, R14, R13, R12, R11 ;  /* 0x0400000c0d0e7389 */ /* 0x00006400000c000b */
[----:B01----:R-:W-:Y:S01]  /*39c40*/  ENDCOLLECTIVE ;  /* 0x000000000000791b */ /* 0x003fe20003800000 */
.L_x_7175:
[----:B------:R-:W-:Y:S01]  /*39c50*/  IMAD.MOV.U32 R12, RZ, RZ, 0x10 ;  /* 0x00000010ff0c7424 */ /* 0x000fe200078e00ff */
[----:B------:R-:W-:-:S05]  /*39c60*/  SEL R3, R14, RZ, P4 ;  /* 0x000000ff0e037207 */ /* 0x000fca0002000000 */
[----:B------:R-:W-:-:S04]  /*39c70*/  IMAD.IADD R3, R2, 0x1, R3 ;  /* 0x0000000102037824 */ /* 0x000fc800078e0203 */
[----:B------:R-:W-:-:S07]  /*39c80*/  IMAD.MOV.U32 R13, RZ, RZ, R3 ;  /* 0x000000ffff0d7224 */ /* 0x000fce00078e0003 */
[----:B------:R-:W-:Y:S05]  /*39c90*/  WARPSYNC.COLLECTIVE R15, `(.L_x_7176) ;  /* 0x000000000f087348 */ /* 0x000fea0003c00000 */
[----:B------:R0:W1:Y:S02]  /*39ca0*/  SHFL.UP P6, R14, R13, R12, R11 ;  /* 0x0400000c0d0e7389 */ /* 0x00006400000c000b */
[----:B01----:R-:W-:Y:S01]  /*39cb0*/  ENDCOLLECTIVE ;  /* 0x000000000000791b */ /* 0x003fe20003800000 */
.L_x_7176:
        /* <DEDUP_REMOVED lines=8> */
.L_x_7177:
[----:B------:R-:W-:Y:S05]  /*39d40*/  BRA `(.L_x_7178) ;  /* 0xffffffac00e47947 */ /* 0x000fea000383ffff */
.L_x_7034:
[----:B------:R-:W-:Y:S01]  /*39d50*/  BSSY B0, `(.L_x_7179) ;  /* 0x0000008000007945 */ /* 0x000fe20003800000 */
[----:B-----5:R-:W-:Y:S02]  /*39d60*/  IMAD.MOV.U32 R13, RZ, RZ, R17 ;  /* 0x000000ffff0d7224 */ /* 0x020fe400078e0011 */
[----:B------:R-:W-:Y:S02]  /*39d70*/  IMAD.MOV.U32 R12, RZ, RZ, 0x1 ;  /* 0x00000001ff0c7424 */ /* 0x000fe400078e00ff */
[----:B------:R-:W-:Y:S02]  /*39d80*/  IMAD.MOV.U32 R11, RZ, RZ, RZ ;  /* 0x000000ffff0b7224 */ /* 0x000fe400078e00ff */
[----:B------:R-:W-:-:S07]  /*39d90*/  IMAD.MOV.U32 R15, RZ, RZ, -0x1 ;  /* 0xffffffffff0f7424 */ /* 0x000fce00078e00ff */
[----:B0-----:R-:W-:Y:S05]  /*39da0*/  WARPSYNC.COLLECTIVE R15, `(.L_x_7180) ;  /* 0x000000000f087348 */ /* 0x001fea0003c00000 */
[----:B------:R1:W2:Y:S02]  /*39db0*/  SHFL.UP P6, R14, R13, R12, R11 ;  /* 0x0400000c0d0e7389 */ /* 0x0002a400000c000b */
[----:B012---:R-:W-:Y:S01]  /*39dc0*/  ENDCOLLECTIVE ;  /* 0x000000000000791b */ /* 0x007fe20003800000 */
.L_x_7180:
[----:B------:R-:W-:Y:S05]  /*39dd0*/  BSYNC B0 ;  /* 0x0000000000007941 */ /* 0x000fea0003800000 */
.L_x_7179:
        /* <DEDUP_REMOVED lines=8> */
.L_x_7181:
[----:B------:R-:W-:Y:S01]  /*39e60*/  IMAD.MOV.U32 R12, RZ, RZ, 0x4 ;  /* 0x00000004ff0c7424 */ /* 0x000fe200078e00ff */
[----:B------:R-:W-:-:S05]  /*39e70*/  SEL R2, R14, RZ, P2 ;  /* 0x000000ff0e027207 */ /* 0x000fca0001000000 */
[----:B------:R-:W-:-:S04]  /*39e80*/  IMAD.IADD R2, R13, 0x1, R2 ;  /* 0x000000010d027824 */ /* 0x000fc800078e0202 */
[----:B------:R-:W-:-:S07]  /*39e90*/  IMAD.MOV.U32 R13, RZ, RZ, R2 ;  /* 0x000000ffff0d7224 */ /* 0x000fce00078e0002 */
[----:B------:R-:W-:Y:S05]  /*39ea0*/  WARPSYNC.COLLECTIVE R15, `(.L_x_7182) ;  /* 0x000000000f087348 */ /* 0x000fea0003c00000 */
[----:B------:R0:W1:Y:S02]  /*39eb0*/  SHFL.UP P6, R14, R13, R12, R11 ;  /* 0x0400000c0d0e7389 */ /* 0x00006400000c000b */
[----:B01----:R-:W-:Y:S01]  /*39ec0*/  ENDCOLLECTIVE ;  /* 0x000000000000791b */ /* 0x003fe20003800000 */
.L_x_7182:
[----:B------:R-:W-:Y:S01]  /*39ed0*/  IMAD.MOV.U32 R12, RZ, RZ, 0x8 ;  /* 0x00000008ff0c7424 */ /* 0x000fe200078e00ff */
[----:B------:R-:W-:-:S05]  /*39ee0*/  SEL R3, R14, RZ, P3 ;  /* 0x000000ff0e037207 */ /* 0x000fca0001800000 */
[----:B------:R-:W-:-:S04]  /*39ef0*/  IMAD.IADD R3, R2, 0x1, R3 ;  /* 0x0000000102037824 */ /* 0x000fc800078e0203 */
[----:B------:R-:W-:-:S07]  /*39f00*/  IMAD.MOV.U32 R13, RZ, RZ, R3 ;  /* 0x000000ffff0d7224 */ /* 0x000fce00078e0003 */
[----:B------:R-:W-:Y:S05]  /*39f10*/  WARPSYNC.COLLECTIVE R15, `(.L_x_7183) ;  /* 0x000000000f087348 */ /* 0x000fea0003c00000 */
[----:B------:R0:W1:Y:S02]  /*39f20*/  SHFL.UP P6, R14, R13, R12, R11 ;  /* 0x0400000c0d0e7389 */ /* 0x00006400000c000b */
[----:B01----:R-:W-:Y:S01]  /*39f30*/  ENDCOLLECTIVE ;  /* 0x000000000000791b */ /* 0x003fe20003800000 */
.L_x_7183:
[----:B------:R-:W-:Y:S01]  /*39f40*/  IMAD.MOV.U32 R12, RZ, RZ, 0x10 ;  /* 0x00000010ff0c7424 */ /* 0x000fe200078e00ff */
[----:B------:R-:W-:-:S05]  /*39f50*/  SEL R4, R14, RZ, P4 ;  /* 0x000000ff0e047207 */ /* 0x000fca0002000000 */
[----:B------:R-:W-:-:S04]  /*39f60*/  IMAD.IADD R4, R3, 0x1, R4 ;  /* 0x0000000103047824 */ /* 0x000fc800078e0204 */
[----:B------:R-:W-:-:S07]  /*39f70*/  IMAD.MOV.U32 R13, RZ, RZ, R4 ;  /* 0x000000ffff0d7224 */ /* 0x000fce00078e0004 */
[----:B------:R-:W-:Y:S05]  /*39f80*/  WARPSYNC.COLLECTIVE R15, `(.L_x_7184) ;  /* 0x000000000f087348 */ /* 0x000fea0003c00000 */
[----:B------:R0:W1:Y:S02]  /*39f90*/  SHFL.UP P6, R14, R13, R12, R11 ;  /* 0x0400000c0d0e7389 */ /* 0x00006400000c000b */
[----:B01----:R-:W-:Y:S01]  /*39fa0*/  ENDCOLLECTIVE ;  /* 0x000000000000791b */ /* 0x003fe20003800000 */
.L_x_7184:
        /* <DEDUP_REMOVED lines=8> */
.L_x_7185:
[----:B------:R-:W-:Y:S05]  /*3a030*/  BRA `(.L_x_7186) ;  /* 0xffffffac00c47947 */ /* 0x000fea000383ffff */
.L_x_7036:
[----:B------:R-:W-:Y:S01]  /*3a040*/  BSSY B0, `(.L_x_7187) ;  /* 0x0000006000007945 */ /* 0x000fe20003800000 */
[----:B------:R-:W-:Y:S01]  /*3a050*/  PLOP3.LUT P6, PT, P6, PT, PT, 0x8, 0x0 ;  /* 0x000000000000781c */ /* 0x000fe200037ce170 */
[----:B------:R-:W-:-:S12]  /*3a060*/  IMAD.MOV.U32 R15, RZ, RZ, -0x1 ;  /* 0xffffffffff0f7424 */ /* 0x000fd800078e00ff */
[----:B0-----:R-:W-:Y:S05]  /*3a070*/  WARPSYNC.COLLECTIVE R15, `(.L_x_7188) ;  /* 0x000000000f087348 */ /* 0x001fea0003c00000 */
[----:B------:R-:W-:Y:S01]  /*3a080*/  VOTE.ANY R14, PT, P6 ;  /* 0x00000000000e7806 */ /* 0x000fe200030e0100 */
[----:B0-----:R-:W-:Y:S06]  /*3a090*/  ENDCOLLECTIVE ;  /* 0x000000000000791b */ /* 0x001fec0003800000 */
.L_x_7188:
[----:B------:R-:W-:Y:S05]  /*3a0a0*/  BSYNC B0 ;  /* 0x0000000000007941 */ /* 0x000fea0003800000 */
.L_x_7187:
        /* <DEDUP_REMOVED lines=9> */
.L_x_7189:
[----:B------:R-:W-:Y:S01]  /*3a140*/  IMAD.MOV.U32 R17, RZ, RZ, R14 ;  /* 0x000000ffff117224 */ /* 0x000fe200078e000e */
[----:B------:R-:W-:Y:S06]  /*3a150*/  BRA `(.L_x_7190) ;  /* 0xffffffac00b47947 */ /* 0x000fec000383ffff */
.L_x_7038:
[----:B------:R-:W-:Y:S01]  /*3a160*/  BSSY B0, `(.L_x_7191) ;  /* 0x0000007000007945 */ /* 0x000fe20003800000 */
[----:B------:R-:W-:Y:S02]  /*3a170*/  IMAD.MOV.U32 R13, RZ, RZ, R3 ;  /* 0x000000ffff0d7224 */ /* 0x000fe400078e0003 */
[----:B------:R-:W-:Y:S02]  /*3a180*/  IMAD.MOV.U32 R11, RZ, RZ, 0x1f ;  /* 0x0000001fff0b7424 */ /* 0x000fe400078e00ff */
[----:B------:R-:W-:-:S07]  /*3a190*/  IMAD.MOV.U32 R15, RZ, RZ, -0x1 ;  /* 0xffffffffff0f7424 */ /* 0x000fce00078e00ff */
[----:B012---:R-:W-:Y:S05]  /*3a1a0*/  WARPSYNC.COLLECTIVE R15, `(.L_x_7192) ;  /* 0x000000000f087348 */ /* 0x007fea0003c00000 */
[----:B------:R3:W4:Y:S02]  /*3a1b0*/  SHFL.IDX P6, R14, R13, R12, R11 ;  /* 0x0000000c0d0e7389 */ /* 0x00072400000c000b */
[----:B01234-:R-:W-:Y:S01]  /*3a1c0*/  ENDCOLLECTIVE ;  /* 0x000000000000791b */ /* 0x01ffe20003800000 */
.L_x_7192:
[----:B------:R-:W-:Y:S05]  /*3a1d0*/  BSYNC B0 ;  /* 0x0000000000007941 */ /* 0x000fea0003800000 */
.L_x_7191:
[----:B------:R-:W-:Y:S05]  /*3a1e0*/  BRA `(.L_x_7037) ;  /* 0xffffffac00ac7947 */ /* 0x000fea000383ffff */
.L_x_7042:
[----:B------:R0:W0:Y:S02]  /*3a1f0*/  SYNCS.PHASECHK.TRANS64.TRYWAIT P0, [R4+URZ+0x38820], R0 ;  /* 0x03882000040075a7 */ /* 0x000024000800017f */
[----:B0-----:R-:W-:Y:S05]  /*3a200*/  @!P0 NANOSLEEP.SYNCS 0x989680 ;  /* 0x009896800000895d */ /* 0x001fea0003900000 */
[----:B------:R-:W0:Y:S02]  /*3a210*/  @!P0 SYNCS.PHASECHK.TRANS64 P0, [R4+URZ+0x38820], R0 ;  /* 0x03882000040085a7 */ /* 0x000e24000800007f */
[----:B0-----:R-:W-:Y:S05]  /*3a220*/  @!P0 BRA `(.L_x_7042) ;  /* 0xfffffffc00f08947 */ /* 0x001fea000383ffff */
[----:B------:R-:W-:Y:S05]  /*3a230*/  BRA `(.L_x_7193) ;  /* 0xffffffb400247947 */ /* 0x000fea000383ffff */
.L_x_7043:
[----:B------:R-:W0:Y:S01]  /*3a240*/  S2R R2, SR_TID.X ;  /* 0x0000000000027919 */ /* 0x000e220000002100 */
[----:B------:R-:W-:Y:S01]  /*3a250*/  BSSY B0, `(.L_x_7194) ;  /* 0x000000a000007945 */ /* 0x000fe20003800000 */
[----:B------:R-:W-:Y:S02]  /*3a260*/  IMAD.MOV.U32 R12, RZ, RZ, RZ ;  /* 0x000000ffff0c7224 */ /* 0x000fe400078e00ff */
[----:B------:R-:W-:Y:S02]  /*3a270*/  IMAD.MOV.U32 R11, RZ, RZ, 0x1f ;  /* 0x0000001fff0b7424 */ /* 0x000fe400078e00ff */
[----:B------:R-:W-:Y:S01]  /*3a280*/  IMAD.MOV.U32 R15, RZ, RZ, -0x1 ;  /* 0xffffffffff0f7424 */ /* 0x000fe200078e00ff */
[----:B0-----:R-:W-:-:S04]  /*3a290*/  SHF.R.U32.HI R2, RZ, 0x5, R2 ;  /* 0x00000005ff027819 */ /* 0x001fc80000011602 */
[----:B------:R-:W-:-:S05]  /*3a2a0*/  LOP3.LUT R2, R2, 0x3, RZ, 0xc0, !PT ;  /* 0x0000000302027812 */ /* 0x000fca00078ec0ff */
[----:B------:R-:W-:-:S07]  /*3a2b0*/  IMAD.MOV.U32 R13, RZ, RZ, R2 ;  /* 0x000000ffff0d7224 */ /* 0x000fce00078e0002 */
[----:B-1234-:R-:W-:Y:S05]  /*3a2c0*/  WARPSYNC.COLLECTIVE R15, `(.L_x_7195) ;  /* 0x000000000f087348 */ /* 0x01efea0003c00000 */
[----:B------:R0:W0:Y:S02]  /*3a2d0*/  SHFL.IDX P6, R14, R13, R12, R11 ;  /* 0x0000000c0d0e7389 */ /* 0x00002400000c000b */
[----:B01234-:R-:W-:Y:S01]  /*3a2e0*/  ENDCOLLECTIVE ;  /* 0x000000000000791b */ /* 0x01ffe20003800000 */
.L_x_7195:
[----:B------:R-:W-:Y:S05]  /*3a2f0*/  BSYNC B0 ;  /* 0x0000000000007941 */ /* 0x000fea0003800000 */
.L_x_7194:
[----:B------:R-:W-:Y:S05]  /*3a300*/  BRA `(.L_x_7196) ;  /* 0xffffffb4000c7947 */ /* 0x000fea000383ffff */
.L_x_7044:
[----:B------:R-:W-:Y:S01]  /*3a310*/  BSSY B0, `(.L_x_7197) ;  /* 0x0000006000007945 */ /* 0x000fe20003800000 */
[----:B------:R-:W-:-:S07]  /*3a320*/  IMAD.MOV.U32 R15, RZ, RZ, -0x1 ;  /* 0xffffffffff0f7424 */ /* 0x000fce00078e00ff */
[----:B-1234-:R-:W-:Y:S05]  /*3a330*/  WARPSYNC.COLLECTIVE R15, `(.L_x_7198) ;  /* 0x000000000f0c7348 */ /* 0x01efea0003c00000 */
[----:B------:R-:W-:Y:S02]  /*3a340*/  ELECT P6, UR62, PT ;  /* 0x00000000003e782f */ /* 0x000fe400038c0000 */
[----:B------:R-:W-:Y:S01]  /*3a350*/  MOV R14, UR62 ;  /* 0x0000003e000e7c02 */ /* 0x000fe20008000f00 */
[----:B-1234-:R-:W-:Y:S10]  /*3a360*/  ENDCOLLECTIVE ;  /* 0x000000000000791b */ /* 0x01eff40003800000 */
.L_x_7198:
[----:B------:R-:W-:Y:S05]  /*3a370*/  BSYNC B0 ;  /* 0x0000000000007941 */ /* 0x000fea0003800000 */
.L_x_7197:
[----:B------:R-:W-:Y:S05]  /*3a380*/  BRA `(.L_x_7199) ;  /* 0xffffffb400007947 */ /* 0x000fea000383ffff */
.L_x_7046:
[----:B------:R0:W0:Y:S02]  /*3a390*/  SYNCS.PHASECHK.TRANS64.TRYWAIT P1, [R5+URZ+0x38840], R0 ;  /* 0x03884000050075a7 */ /* 0x000024000802017f */
[----:B0-----:R-:W-:Y:S05]  /*3a3a0*/  @!P1 NANOSLEEP.SYNCS 0x989680 ;  /* 0x009896800000995d */ /* 0x001fea0003900000 */
[----:B------:R-:W0:Y:S02]  /*3a3b0*/  @!P1 SYNCS.PHASECHK.TRANS64 P1, [R5+URZ+0x38840], R0 ;  /* 0x03884000050095a7 */ /* 0x000e24000802007f */
[----:B0-----:R-:W-:Y:S05]  /*3a3c0*/  @!P1 BRA `(.L_x_7046) ;  /* 0xfffffffc00f09947 */ /* 0x001fea000383ffff */
[----:B------:R-:W-:Y:S05]  /*3a3d0*/  BRA `(.L_x_7200) ;  /* 0xffffffb400207947 */ /* 0x000fea000383ffff */
.L_x_7048:
[----:B------:R0:W0:Y:S02]  /*3a3e0*/  SYNCS.PHASECHK.TRANS64.TRYWAIT P1, [R25+URZ+0x38840], R2 ;  /* 0x03884002190075a7 */ /* 0x000024000802017f */
[----:B0-----:R-:W-:Y:S05]  /*3a3f0*/  @!P1 NANOSLEEP.SYNCS 0x989680 ;  /* 0x009896800000995d */ /* 0x001fea0003900000 */
[----:B------:R-:W0:Y:S02]  /*3a400*/  @!P1 SYNCS.PHASECHK.TRANS64 P1, [R25+URZ+0x38840], R2 ;  /* 0x03884002190095a7 */ /* 0x000e24000802007f */
[----:B0-----:R-:W-:Y:S05]  /*3a410*/  @!P1 BRA `(.L_x_7048) ;  /* 0xfffffffc00f09947 */ /* 0x001fea000383ffff */
[----:B------:R-:W-:Y:S05]  /*3a420*/  BRA `(.L_x_7201) ;  /* 0xffffffb4002c7947 */ /* 0x000fea000383ffff */
.L_x_7050:
[----:B------:R0:W0:Y:S02]  /*3a430*/  SYNCS.PHASECHK.TRANS64.TRYWAIT P1, [R5+URZ+0x38860], R0 ;  /* 0x03886000050075a7 */ /* 0x000024000802017f */
[----:B0-----:R-:W-:Y:S05]  /*3a440*/  @!P1 NANOSLEEP.SYNCS 0x989680 ;  /* 0x009896800000995d */ /* 0x001fea0003900000 */
[----:B------:R-:W0:Y:S02]  /*3a450*/  @!P1 SYNCS.PHASECHK.TRANS64 P1, [R5+URZ+0x38860], R0 ;  /* 0x03886000050095a7 */ /* 0x000e24000802007f */
[----:B0-----:R-:W-:Y:S05]  /*3a460*/  @!P1 BRA `(.L_x_7050) ;  /* 0xfffffffc00f09947 */ /* 0x001fea000383ffff */
[----:B------:R-:W-:Y:S05]  /*3a470*/  BRA `(.L_x_7202) ;  /* 0xffffffb400287947 */ /* 0x000fea000383ffff */
        .type           $_ZN7cutlass13device_kernelIN5flash11enable_sm90INS1_16FlashAttnFwdSm90INS1_25CollectiveMainloopFwdSm90ILi2EN4cute5tupleIJNS5_1CILi1EEES8_S8_EEENS6_IJNS7_ILi64EEESA_SA_EEELi512ENS_6half_tEfNS_4arch4Sm90ELb0ELb1ELb1ELb1ELb1ELb1ELb1ELb0ELb0ELb1ELb0ELb0EEENS1_21CollectiveEpilogueFwdINS6_IJSA_NS7_ILi512EEESA_EEES9_SC_SE_Li256ELb1ELb1ELb0ELb0EEENS1_36VarlenDynamicPersistentTileSchedulerILi64ELi64ELi256ELi128ELb0ELb1ELb1ELb1ELb0ELb1EEEEEEEEEvNT_6ParamsE$_ZZN5flash25CollectiveMainloopFwdSm90ILi2EN4cute5tupleIJNS1_1CILi1EEES4_S4_EEENS2_IJNS3_ILi64EEES6_S6_EEELi512EN7cutlass6half_tEfNS8_4arch4Sm90ELb0ELb1ELb1ELb1ELb1ELb1ELb1ELb0ELb0ELb1ELb0ELb0EE3mmaINS_16FlashAttnFwdSm90ISC_NS_21CollectiveEpilogueFwdINS2_IJS6_NS3_ILi512EEES6_EEES5_S9_SB_Li256ELb1ELb1ELb0ELb0EEENS_36VarlenDynamicPersistentTileSchedulerILi64ELi64ELi256ELi128ELb0ELb1ELb1ELb1ELb0ELb1EEEE13SharedStorageENS1_6TensorINS1_11ArrayEngineIfLm128EEENS1_6LayoutINS2_IJNS2_IJNS3_ILi2EEESR_NS3_ILi32EEEEEES4_S4_EEENS2_IJNS2_IJS4_SR_NS3_ILi4EEEEEENS3_ILi0EEESX_EEEEEEENS_7SoftmaxILi2ELi0EEEEEbRKNSC_6ParamsENS8_13PipelineAsyncILi2EEES17_RNS8_13PipelineStateILj2EEERT0_RT1_iRiRKNS_16SeqlenInfoQKNewKILb1ELb1EEENS2_IJiiiiEEERT_ENKUliT_T0_T1_E_clIZSD_ISM_S10_S12_EbS15_S17_S17_S1A_S1C_S1E_iS1F_S1J_S1K_S1M_EUlRS1N_iE0_NS3_ILb1EEES1U_EEDaiS1N_S1O_S1P_,@function
        .size           $_ZN7cutlass13device_kernelIN5flash11enable_sm90INS1_16FlashAttnFwdSm90INS1_25CollectiveMainloopFwdSm90ILi2EN4cute5tupleIJNS5_1CILi1EEES8_S8_EEENS6_IJNS7_ILi64EEESA_SA_EEELi512ENS_6half_tEfNS_4arch4Sm90ELb0ELb1ELb1ELb1ELb1ELb1ELb1ELb0ELb0ELb1ELb0ELb0EEENS1_21CollectiveEpilogueFwdINS6_IJSA_NS7_ILi512EEESA_EEES9_SC_SE_Li256ELb1ELb1ELb0ELb0EEENS1_36VarlenDynamicPersistentTileSchedulerILi64ELi64ELi256ELi128ELb0ELb1ELb1ELb1ELb0ELb1EEEEEEEEEvNT_6ParamsE$_ZZN5flash25CollectiveMainloopFwdSm90ILi2EN4cute5tupleIJNS1_1CILi1EEES4_S4_EEENS2_IJNS3_ILi64EEES6_S6_EEELi512EN7cutlass6half_tEfNS8_4arch4Sm90ELb0ELb1ELb1ELb1ELb1ELb1ELb1ELb0ELb0ELb1ELb0ELb0EE3mmaINS_16FlashAttnFwdSm90ISC_NS_21CollectiveEpilogueFwdINS2_IJS6_NS3_ILi512EEES6_EEES5_S9_SB_Li256ELb1ELb1ELb0ELb0EEENS_36VarlenDynamicPersistentTileSchedulerILi64ELi64ELi256ELi128ELb0ELb1ELb1ELb1ELb0ELb1EEEE13SharedStorageENS1_6TensorINS1_11ArrayEngineIfLm128EEENS1_6LayoutINS2_IJNS2_IJNS3_ILi2EEESR_NS3_ILi32EEEEEES4_S4_EEENS2_IJNS2_IJS4_SR_NS3_ILi4EEEEEENS3_ILi0EEESX_EEEEEEENS_7SoftmaxILi2ELi0EEEEEbRKNSC_6ParamsENS8_13PipelineAsyncILi2EEES17_RNS8_13PipelineStateILj2EEERT0_RT1_iRiRKNS_16SeqlenInfoQKNewKILb1ELb1EEENS2_IJiiiiEEERT_ENKUliT_T0_T1_E_clIZSD_ISM_S10_S12_EbS15_S17_S17_S1A_S1C_S1E_iS1F_S1J_S1K_S1M_EUlRS1N_iE0_NS3_ILb1EEES1U_EEDaiS1N_S1O_S1P_,(.L_x_15654 - $_ZN7cutlass13device_kernelIN5flash11enable_sm90INS1_16FlashAttnFwdSm90INS1_25CollectiveMainloopFwdSm90ILi2EN4cute5tupleIJNS5_1CILi1EEES8_S8_EEENS6_IJNS7_ILi64EEESA_SA_EEELi512ENS_6half_tEfNS_4arch4Sm90ELb0ELb1ELb1ELb1ELb1ELb1ELb1ELb0ELb0ELb1ELb0ELb0EEENS1_21CollectiveEpilogueFwdINS6_IJSA_NS7_ILi512EEESA_EEES9_SC_SE_Li256ELb1ELb1ELb0ELb0EEENS1_36VarlenDynamicPersistentTileSchedulerILi64ELi64ELi256ELi128ELb0ELb1ELb1ELb1ELb0ELb1EEEEEEEEEvNT_6ParamsE$_ZZN5flash25CollectiveMainloopFwdSm90ILi2EN4cute5tupleIJNS1_1CILi1EEES4_S4_EEENS2_IJNS3_ILi64EEES6_S6_EEELi512EN7cutlass6half_tEfNS8_4arch4Sm90ELb0ELb1ELb1ELb1ELb1ELb1ELb1ELb0ELb0ELb1ELb0ELb0EE3mmaINS_16FlashAttnFwdSm90ISC_NS_21CollectiveEpilogueFwdINS2_IJS6_NS3_ILi512EEES6_EEES5_S9_SB_Li256ELb1ELb1ELb0ELb0EEENS_36VarlenDynamicPersistentTileSchedulerILi64ELi64ELi256ELi128ELb0ELb1ELb1ELb1ELb0ELb1EEEE13SharedStorageENS1_6TensorINS1_11ArrayEngineIfLm128EEENS1_6LayoutINS2_IJNS2_IJNS3_ILi2EEESR_NS3_ILi32EEEEEES4_S4_EEENS2_IJNS2_IJS4_SR_NS3_ILi4EEEEEENS3_ILi0EEESX_EEEEEEENS_7SoftmaxILi2ELi0EEEEEbRKNSC_6ParamsENS8_13PipelineAsyncILi2EEES17_RNS8_13PipelineStateILj2EEERT0_RT1_iRiRKNS_16SeqlenInfoQKNewKILb1ELb1EEENS2_IJiiiiEEERT_ENKUliT_T0_T1_E_clIZSD_ISM_S10_S12_EbS15_S17_S17_S1A_S1C_S1E_iS1F_S1J_S1K_S1M_EUlRS1N_iE0_NS3_ILb1EEES1U_EEDaiS1N_S1O_S1P_)
$_ZN7cutlass13device_kernelIN5flash11enable_sm90INS1_16FlashAttnFwdSm90INS1_25CollectiveMainloopFwdSm90ILi2EN4cute5tupleIJNS5_1CILi1EEES8_S8_EEENS6_IJNS7_ILi64EEESA_SA_EEELi512ENS_6half_tEfNS_4arch4Sm90ELb0ELb1ELb1ELb1ELb1ELb1ELb1ELb0ELb0ELb1ELb0ELb0EEENS1_21CollectiveEpilogueFwdINS6_IJSA_NS7_ILi512EEESA_EEES9_SC_SE_Li256ELb1ELb1ELb0ELb0EEENS1_36VarlenDynamicPersistentTileSchedulerILi64ELi64ELi256ELi128ELb0ELb1ELb1ELb1ELb0ELb1EEEEEEEEEvNT_6ParamsE$_ZZN5flash25CollectiveMainloopFwdSm90ILi2EN4cute5tupleIJNS1_1CILi1EEES4_S4_EEENS2_IJNS3_ILi64EEES6_S6_EEELi512EN7cutlass6half_tEfNS8_4arch4Sm90ELb0ELb1ELb1ELb1ELb1ELb1ELb1ELb0ELb0ELb1ELb0ELb0EE3mmaINS_16FlashAttnFwdSm90ISC_NS_21CollectiveEpilogueFwdINS2_IJS6_NS3_ILi512EEES6_EEES5_S9_SB_Li256ELb1ELb1ELb0ELb0EEENS_36VarlenDynamicPersistentTileSchedulerILi64ELi64ELi256ELi128ELb0ELb1ELb1ELb1ELb0ELb1EEEE13SharedStorageENS1_6TensorINS1_11ArrayEngineIfLm128EEENS1_6LayoutINS2_IJNS2_IJNS3_ILi2EEESR_NS3_ILi32EEEEEES4_S4_EEENS2_IJNS2_IJS4_SR_NS3_ILi4EEEEEENS3_ILi0EEESX_EEEEEEENS_7SoftmaxILi2ELi0EEEEEbRKNSC_6ParamsENS8_13PipelineAsyncILi2EEES17_RNS8_13PipelineStateILj2EEERT0_RT1_iRiRKNS_16SeqlenInfoQKNewKILb1ELb1EEENS2_IJiiiiEEERT_ENKUliT_T0_T1_E_clIZSD_ISM_S10_S12_EbS15_S17_S17_S1A_S1C_S1E_iS1F_S1J_S1K_S1M_EUlRS1N_iE0_NS3_ILb1EEES1U_EEDaiS1N_S1O_S1P_:
[----:B------:R-:W-:Y:S05]  /*3a480*/  YIELD ;  /* 0x0000000000007946 */ /* 0x000fea0003800000 */
[----:B------:R-:W-:Y:S02]  /*3a490*/  ULDC UR4, c[0x0][0x20] ;  /* 0x0000080000047ab9 */ /* 0x000fe40000000800 */
[----:B------:R-:W-:-:S05]  /*3a4a0*/  VIADD R0, R0, -UR4 ;  /* 0x8000000400007c36 */ /* 0x000fca0008000000 */
[----:B------:R-:W2:Y:S01]  /*3a4b0*/  LDL.64 R10, [R0+0x18] ;  /* 0x00001800000a7983 */ /* 0x000ea20000100a00 */
[----:B------:R-:W0:Y:S03]  /*3a4c0*/  LDC.64 R2, c[0x0][0x208] ;  /* 0x00008200ff027b82 */ /* 0x000e260000000a00 */
[----:B------:R-:W3:Y:S01]  /*3a4d0*/  LDL.64 R6, [R0] ;  /* 0x0000000000067983 */ /* 0x000ee20000100a00 */
[----:B0-----:R-:W-:Y:S02]  /*3a4e0*/  R2UR UR4, R2 ;  /* 0x00000000020472ca */ /* 0x001fe400000e0000 */
[----:B------:R-:W-:-:S13]  /*3a4f0*/  R2UR UR5, R3 ;  /* 0x00000000030572ca */ /* 0x000fda00000e0000 */
[----:B--2---:R-:W2:Y:S01]  /*3a500*/  LD.E R4, desc[UR4][R10.64] ;  /* 0x000000040a047980 */ /* 0x004ea2000c101900 */
[C---:B------:R-:W-:Y:S02]  /*3a510*/  R2UR UR4, R2.reuse ;  /* 0x00000000020472ca */ /* 0x040fe400000e0000 */
[C---:B------:R-:W-:Y:S02]  /*3a520*/  R2UR UR5, R3.reuse ;  /* 0x00000000030572ca */ /* 0x040fe400000e0000 */
[----:B------:R-:W-:Y:S02]  /*3a530*/  R2UR UR6, R2 ;  /* 0x00000000020672ca */ /* 0x000fe400000e0000 */
[----:B------:R-:W-:Y:S01]  /*3a540*/  R2UR UR7, R3 ;  /* 0x00000000030772ca */ /* 0x000fe200000e0000 */
[----:B------:R-:W-:Y:S01]  /*3a550*/  BSSY B0, `(.L_x_7203) ;  /* 0x0000009000007945 */ /* 0x000fe20003800000 */
[----:B------:R-:W-:-:S07]  /*3a560*/  IMAD.MOV.U32 R5, RZ, RZ, R46 ;  /* 0x000000ffff057224 */ /* 0x000fce00078e002e */
[----:B---3--:R0:W5:Y:S04]  /*3a570*/  LD.E R9, desc[UR4][R6.64] ;  /* 0x0000000406097980 */ /* 0x008168000c101900 */
[----:B------:R0:W5:Y:S01]  /*3a580*/  LD.E R14, desc[UR6][R6.64+0x4] ;  /* 0x00000406060e7980 */ /* 0x000162000c101900 */
[----:B--2---:R-:W-:-:S04]  /*3a590*/  LOP3.LUT R4, R4, 0x1, RZ, 0xfc, !PT ;  /* 0x0000000104047812 */ /* 0x004fc800078efcff */
[----:B------:R-:W-:Y:S01]  /*3a5a0*/  ISETP.NE.AND P0, PT, R4, 0x3, PT ;  /* 0x000000030400780c */ /* 0x000fe20003f05270 */
[----:B------:R-:W-:-:S12]  /*3a5b0*/  IMAD.MOV.U32 R4, RZ, RZ, R39 ;  /* 0x000000ffff047224 */ /* 0x000fd800078e0027 */
[----:B0-----:R-:W-:Y:S05]  /*3a5c0*/  @!P0 BRA `(.L_x_7204) ;  /* 0x0000000000048947 */ /* 0x001fea0003800000 */
[----:B------:R-:W-:Y:S01]  /*3a5d0*/  BPT.TRAP 0x1 ;  /* 0x000000040000795c */ /* 0x000fe20000300000 */
.L_x_7204:
[----:B------:R-:W-:Y:S05]  /*3a5e0*/  BSYNC B0 ;  /* 0x0000000000007941 */ /* 0x000fea0003800000 */
.L_x_7203:
        /* <DEDUP_REMOVED lines=17> */
.L_x_7206:
[----:B------:R-:W-:Y:S05]  /*3a700*/  BSYNC B0 ;  /* 0x0000000000007941 */ /* 0x000fea0003800000 */
.L_x_7205:
        /* <DEDUP_REMOVED lines=10> */
.L_x_7208:
[----:B------:R-:W-:Y:S05]  /*3a7b0*/  BSYNC B0 ;  /* 0x0000000000007941 */ /* 0x000fea0003800000 */
.L_x_7207:
[----:B------:R-:W2:Y:S04]  /*3a7c0*/  LDL.64 R14, [R0] ;  /* 0x00000000000e7983 */ /* 0x000ea80000100a00 */
[----:B------:R-:W3:Y:S01]  /*3a7d0*/  LDL.64 R10, [R0+0x28] ;  /* 0x00002800000a7983 */ /* 0x000ee20000100a00 */
[C---:B------:R-:W-:Y:S02]  /*3a7e0*/  R2UR UR6, R2.reuse ;  /* 0x00000000020672ca */ /* 0x040fe400000e0000 */
[C---:B------:R-:W-:Y:S01]  /*3a7f0*/  R2UR UR7, R3.reuse ;  /* 0x00000000030772ca */ /* 0x040fe200000e0000 */
[----:B0----5:R-:W4:Y:S01]  /*3a800*/  LDL.64 R12, [R0+0x20] ;  /* 0x00002000000c7983 */ /* 0x021f220000100a00 */
        /* <DEDUP_REMOVED lines=65> */
[----:B------:R-:W-:Y:S01]  /*3ac20*/  R2UR UR9, R3 ;  /* 0x00000000030972ca */ /* 0x000fe200000e0000 */
[----:B--2---:R-:W-:Y:S02]  /*3ac30*/  VIADD R10, R12, 0x6 ;  /* 0x000000060c0a7836 */ /* 0x004fe40000000000 */
[----:B------:R-:W-:-:S03]  /*3ac40*/  IMAD.MOV.U32 R11, RZ, RZ, R13 ;  /* 0x000000ffff0b7224 */ /* 0x000fc600078e000d */
        /* <DEDUP_REMOVED lines=8> */
[----:B------:R-:W3:-:S12]  /*3acd0*/  LDL.64 R12, [R0+0x30] ;  /* 0x00003000000c7983 */ /* 0x000ed80000100a00 */
[----:B--2---:R-:W2:Y:S01]  /*3ace0*/  LD.E R10, desc[UR4][R10.64] ;  /* 0x000000040a0a7980 */ /* 0x004ea2000c101900 */
[----:B---3--:R-:W-:Y:S01]  /*3acf0*/  MOV R12, R12 ;  /* 0x0000000c000c7202 */ /* 0x008fe20000000f00 */
[----:B------:R-:W-:Y:S01]  /*3ad00*/  BSSY B0, `(.L_x_7210) ;  /* 0x0000007000007945 */ /* 0x000fe20003800000 */
[----:B--2---:R-:W-:-:S04]  /*3ad10*/  LEA.HI R14, R10, R10, RZ, 0x1 ;  /* 0x0000000a0a0e7211 */ /* 0x004fc800078f08ff */
[----:B------:R-:W-:-:S05]  /*3ad20*/  LOP3.LUT R15, R14, 0xfffffffe, RZ, 0xc0, !PT ;  /* 0xfffffffe0e0f7812 */ /* 0x000fca00078ec0ff */
[----:B------:R-:W-:-:S05]  /*3ad30*/  IMAD.IADD R15, R10, 0x1, -R15 ;  /* 0x000000010a0f7824 */ /* 0x000fca00078e0a0f */
[----:B------:R-:W-:-:S04]  /*3ad40*/  SHF.L.U32 R15, R15, 0x1f, RZ ;  /* 0x0000001f0f0f7819 */ /* 0x000fc800000006ff */
[----:B------:R-:W1:Y:S02]  /*3ad50*/  SYNCS.PHASECHK.TRANS64.TRYWAIT P0, [R12+URZ+0x38810], R15 ;  /* 0x0388100f0c0075a7 */ /* 0x000e64000800017f */
[----:B01----:R-:W-:Y:S05]  /*3ad60*/  @!P0 BRA `(.L_x_7211) ;  /* 0x000000ec00908947 */ /* 0x003fea0003800000 */
.L_x_7237:
[----:B------:R-:W-:Y:S05]  /*3ad70*/  BSYNC B0 ;  /* 0x0000000000007941 */ /* 0x000fea0003800000 */
.L_x_7210:
[----:B------:R-:W0:Y:S01]  /*3ad80*/  LDL.64 R6, [R0+0x40] ;  /* 0x0000400000067983 */ /* 0x000e220000100a00 */
[----:B------:R-:W-:Y:S02]  /*3ad90*/  R2UR UR4, R2 ;  /* 0x00000000020472ca */ /* 0x000fe400000e0000 */
[----:B------:R-:W-:Y:S01]  /*3ada0*/  R2UR UR5, R3 ;  /* 0x00000000030572ca */ /* 0x000fe200000e0000 */
[----:B------:R-:W2:-:S12]  /*3adb0*/  LDL.64 R10, [R0] ;  /* 0x00000000000a7983 */ /* 0x000e980000100a00 */
[----:B0-----:R-:W3:Y:S01]  /*3adc0*/  LD.E R12, desc[UR4][R6.64] ;  /* 0x00000004060c7980 */ /* 0x001ee2000c101900 */
[----:B------:R-:W-:Y:S02]  /*3add0*/  R2UR UR6, R2 ;  /* 0x00000000020672ca */ /* 0x000fe400000e0000 */
[----:B------:R-:W-:Y:S01]  /*3ade0*/  R2UR UR7, R3 ;  /* 0x00000000030772ca */ /* 0x000fe200000e0000 */
[----:B--2---:R0:W5:Y:S01]  /*3adf0*/  LD.E R14, desc[UR4][R10.64] ;  /* 0x000000040a0e7980 */ /* 0x004162000c101900 */
[----:B------:R-:W-:Y:S11]  /*3ae00*/  BSSY B0, `(.L_x_7212) ;  /* 0x0000006000007945 */ /* 0x000ff60003800000 */
[----:B------:R0:W5:Y:S01]  /*3ae10*/  LD.E R15, desc[UR6][R10.64+0x4] ;  /* 0x000004060a0f7980 */ /* 0x000162000c101900 */
[----:B---3--:R-:W-:-:S04]  /*3ae20*/  LOP3.LUT R12, R12, 0x1, RZ, 0xfc, !PT ;  /* 0x000000010c0c7812 */ /* 0x008fc800078efcff */
[----:B------:R-:W-:-:S13]  /*3ae30*/  ISETP.NE.AND P0, PT, R12, 0x3, PT ;  /* 0x000000030c00780c */ /* 0x000fda0003f05270 */
[----:B0-----:R-:W-:Y:S05]  /*3ae40*/  @!P0 BRA `(.L_x_7213) ;  /* 0x0000000000048947 */ /* 0x001fea0003800000 */
[----:B------:R-:W-:Y:S01]  /*3ae50*/  BPT.TRAP 0x1 ;  /* 0x000000040000795c */ /* 0x000fe20000300000 */
.L_x_7213:
[----:B------:R-:W-:Y:S05]  /*3ae60*/  BSYNC B0 ;  /* 0x0000000000007941 */ /* 0x000fea0003800000 */
.L_x_7212:
        /* <DEDUP_REMOVED lines=17> */
.L_x_7215:
[----:B------:R-:W-:Y:S05]  /*3af80*/  BSYNC B0 ;  /* 0x0000000000007941 */ /* 0x000fea0003800000 */
.L_x_7214:
        /* <DEDUP_REMOVED lines=10> */
.L_x_7217:
[----:B------:R-:W-:Y:S05]  /*3b030*/  BSYNC B0 ;  /* 0x0000000000007941 */ /* 0x000fea0003800000 */
.L_x_7216:
        /* <DEDUP_REMOVED lines=338> */
[C---:B------:R-:W-:Y:S02]  /*3c560*/  R2UR UR9, R3.reuse ;  /* 0x00000000030972ca */ /* 0x040fe400000e0000 */
[----:B------:R-:W-:Y:S01]  /*3c570*/  R2UR UR10, R2 ;  /* 0x00000000020a72ca */ /* 0x000fe200000e0000 */
[----:B------:R-:W-:Y:S01]  /*3c580*/  IMAD.IADD R20, R20, 0x1, R21 ;  /* 0x0000000114147824 */ /* 0x000fe200078e0215 */
[----:B------:R-:W-:-:S04]  /*3c590*/  R2UR UR11, R3 ;  /* 0x00000000030b72ca */ /* 0x000fc800000e0000 */
[----:B------:R-:W-:-:S05]  /*3c5a0*/  LOP3.LUT R21, R20, 0xa06, RZ, 0xc0, !PT ;  /* 0x00000a0614157812 */ /* 0x000fca00078ec0ff */
[----:B------:R-:W-:-:S05]  /*3c5b0*/  IMAD.IADD R20, R12, 0x1, R21 ;  /* 0x000000010c147824 */ /* 0x000fca00078e0215 */
[----:B------:R-:W-:Y:S01]  /*3c5c0*/  R2UR UR6, R20 ;  /* 0x00000000140672ca */ /* 0x000fe200000e0000 */
[----:B--2---:R-:W-:Y:S01]  /*3c5d0*/  IMAD.IADD R14, R21, 0x1, R14 ;  /* 0x00000001150e7824 */ /* 0x004fe200078e020e */
[----:B------:R-:W-:Y:S01]  /*3c5e0*/  R2UR UR5, R15 ;  /* 0x000000000f0572ca */ /* 0x000fe200000e0000 */
        /* <DEDUP_REMOVED lines=199> */
[----:B------:R-:W-:Y:S01]  /*3d260*/  R2UR UR7, R13 ;  /* 0x000000000d0772ca */ /* 0x000fe200000e0000 */
[----:B------:R-:W-:Y:S01]  /*3d270*/  IMAD.MOV.U32 R15, RZ, RZ, 0x1000 ;  /* 0x00001000ff0f7424 */ /* 0x000fe200078e00ff */
[----:B------:R-:W-:Y:S01]  /*3d280*/  WARPGROUP.ARRIVE ;  /* 0x00000000000079c5 */ /* 0x000fe20000000000 */
        /* <DEDUP_REMOVED lines=8> */
[----:B--2---:R-:W-:Y:S01]  /*3d310*/  IMAD.IADD R10, R15, 0x1, R10 ;  /* 0x000000010f0a7824 */ /* 0x004fe200078e020a */
        /* <DEDUP_REMOVED lines=18> */
.L_x_7220:
[----:B------:R-:W-:Y:S05]  /*3d440*/  BSYNC B0 ;  /* 0x0000000000007941 */ /* 0x000fea0003800000 */
.L_x_7219:
        /* <DEDUP_REMOVED lines=13> */
[----:B------:R0:W3:Y:S04]  /*3d520*/  LD.E R62, desc[UR4][R56.64] ;  /* 0x00000004383e7980 */ /* 0x0000e8000c101900 */
        /* <DEDUP_REMOVED lines=10> */
[----:B------:R-:W3:Y:S01]  /*3d5d0*/  LD.E R9, desc[UR12][R4.64+0x18] ;  /* 0x0000180c04097980 */ /* 0x000ee2000c101900 */
[C---:B------:R-:W-:Y:S02]  /*3d5e0*/  R2UR UR9, R3.reuse ;  /* 0x00000000030972ca */ /* 0x040fe400000e0000 */
[----:B------:R-:W-:Y:S02]  /*3d5f0*/  R2UR UR10, R2 ;  /* 0x00000000020a72ca */ /* 0x000fe400000e0000 */
[----:B------:R-:W-:-:S07]  /*3d600*/  R2UR UR11, R3 ;  /* 0x00000000030b72ca */ /* 0x000fce00000e0000 */
[----:B------:R-:W4:Y:S04]  /*3d610*/  LD.E R10, desc[UR6][R4.64+0x4] ;  /* 0x00000406040a7980 */ /* 0x000f28000c101900 */
[----:B------:R-:W4:Y:S04]  /*3d620*/  LD.E R65, desc[UR8][R4.64+0xc] ;  /* 0x00000c0804417980 */ /* 0x000f28000c101900 */
[----:B------:R-:W4:Y:S04]  /*3d630*/  LD.E R59, desc[UR10][R4.64+0x14] ;  /* 0x0000140a043b7980 */ /* 0x000f28000c101900 */
[----:B--2---:R-:W2:Y:S01]  /*3d640*/  LD.E R60, desc[UR4][R6.64] ;  /* 0x00000004063c7980 */ /* 0x004ea2000c101900 */
[----:B------:R-:W-:-:S02]  /*3d650*/  @P0 R2UR UR4, R2 ;  /* 0x00000000020402ca */ /* 0x000fc400000e0000 */
[----:B------:R-:W-:-:S13]  /*3d660*/  @P0 R2UR UR5, R3 ;  /* 0x00000000030502ca */ /* 0x000fda00000e0000 */
[----:B------:R-:W4:Y:S01]  /*3d670*/  @P0 LD.E R64, desc[UR4][R4.64+0x28] ;  /* 0x0000280404400980 */ /* 0x000f22000c101900 */
[----:B------:R-:W-:Y:S02]  /*3d680*/  R2UR UR4, R2 ;  /* 0x00000000020472ca */ /* 0x000fe400000e0000 */
[----:B------:R-:W-:-:S13]  /*3d690*/  R2UR UR5, R3 ;  /* 0x00000000030572ca */ /* 0x000fda00000e0000 */
[----:B------:R-:W4:Y:S04]  /*3d6a0*/  LD.E R7, desc[UR4][R4.64+0x8] ;  /* 0x0000080404077980 */ /* 0x000f28000c101900 */
[----:B------:R-:W4:Y:S01]  /*3d6b0*/  LD.E R58, desc[UR4][R4.64+0x10] ;  /* 0x00001004043a7980 */ /* 0x000f22000c101900 */
[----:B---3--:R-:W-:Y:S01]  /*3d6c0*/  ISETP.GE.AND P1, PT, R9, 0x1, PT ;  /* 0x000000010900780c */ /* 0x008fe20003f26270 */
[----:B------:R-:W-:Y:S01]  /*3d6d0*/  BSSY B0, `(.L_x_7221) ;  /* 0x000008b000007945 */ /* 0x000fe20003800000 */
[-C--:B--2---:R-:W-:Y:S01]  /*3d6e0*/  FMUL.FTZ R15, R34, R60.reuse ;  /* 0x0000003c220f7220 */ /* 0x084fe20000410000 */
[----:B------:R-:W-:Y:S01]  /*3d6f0*/  SHF.R.S32.HI R34, RZ, 0x1f, R61 ;  /* 0x0000001fff227819 */ /* 0x000fe2000001143d */
[-C--:B------:R-:W-:Y:S01]  /*3d700*/  FMUL.FTZ R12, R27, R60.reuse ;  /* 0x0000003c1b0c7220 */ /* 0x080fe20000410000 */
[----:B------:R-:W-:-:S02]  /*3d710*/  FMUL.FTZ R11, R24, R60 ;  /* 0x0000003c180b7220 */ /* 0x000fc40000410000 */
[----:B------:R-:W-:Y:S01]  /*3d720*/  LEA.HI R27, R34, R61, RZ, 0x7 ;  /* 0x0000003d221b7211 */ /* 0x000fe200078f38ff */
[----:B------:R-:W-:-:S03]  /*3d730*/  FMUL.FTZ R24, R38, R60 ;  /* 0x0000003c26187220 */ /* 0x000fc60000410000 */
[----:B------:R-:W-:Y:S01]  /*3d740*/  LOP3.LUT R38, R27, 0xffffff80, RZ, 0xc0, !PT ;  /* 0xffffff801b267812 */ /* 0x000fe200078ec0ff */
[----:B------:R-:W-:-:S04]  /*3d750*/  FMUL.FTZ R14, R31, R60 ;  /* 0x0000003c1f0e7220 */ /* 0x000fc80000410000 */
[----:B------:R-:W-:Y:S02]  /*3d760*/  IMAD.IADD R38, R61, 0x1, -R38 ;  /* 0x000000013d267824 */ /* 0x000fe400078e0a26 */
[-C--:B------:R-:W-:Y:S01]  /*3d770*/  FMUL.FTZ R31, R33, R60.reuse ;  /* 0x0000003c211f7220 */ /* 0x080fe20000410000 */
[-C--:B------:R-:W-:Y:S01]  /*3d780*/  FMUL.FTZ R20, R35, R60.reuse ;  /* 0x0000003c23147220 */ /* 0x080fe20000410000 */
[----:B------:R-:W-:Y:S02]  /*3d790*/  LEA.HI R35, R34, R61, RZ, 0x2 ;  /* 0x0000003d22237211 */ /* 0x000fe400078f10ff */
[----:B------:R-:W-:Y:S01]  /*3d7a0*/  SHF.R.S32.HI R33, RZ, 0x1f, R38 ;  /* 0x0000001fff217819 */ /* 0x000fe20000011426 */
[-C--:B------:R-:W-:Y:S01]  /*3d7b0*/  FMUL.FTZ R40, R40, R60.reuse ;  /* 0x0000003c28287220 */ /* 0x080fe20000410000 */
[-C--:B0-----:R-:W-:Y:S01]  /*3d7c0*/  FMUL.FTZ R57, R28, R60.reuse ;  /* 0x0000003c1c397220 */ /* 0x081fe20000410000 */
[----:B------:R-:W-:Y:S01]  /*3d7d0*/  FMUL.FTZ R28, R42, R60 ;  /* 0x0000003c2a1c7220 */ /* 0x000fe20000410000 */
[----:B------:R-:W-:Y:S01]  /*3d7e0*/  LEA.HI R34, R33, R38, RZ, 0x2 ;  /* 0x0000002621227211 */ /* 0x000fe200078f10ff */
[----:B------:R0:W1:Y:S01]  /*3d7f0*/  MUFU.TANH R66, R40 ;  /* 0x0000002800427308 */ /* 0x0000620000002400 */
[----:B------:R-:W-:-:S02]  /*3d800*/  LOP3.LUT R42, R35, 0xfffffffc, RZ, 0xc0, !PT ;  /* 0xfffffffc232a7812 */ /* 0x000fc400078ec0ff */
[----:B------:R-:W-:Y:S01]  /*3d810*/  SHF.R.S32.HI R35, RZ, 0x2, R34 ;  /* 0x00000002ff237819 */ /* 0x000fe20000011422 */
[----:B------:R-:W-:Y:S01]  /*3d820*/  FMUL.FTZ R13, R30, R60 ;  /* 0x0000003c1e0d7220 */ /* 0x000fe20000410000 */
[----:B------:R-:W-:Y:S01]  /*3d830*/  LEA.HI R33, R33, R38, RZ, 0x5 ;  /* 0x0000002621217211 */ /* 0x000fe200078f28ff */
[----:B------:R-:W-:Y:S01]  /*3d840*/  IMAD.IADD R42, R61, 0x1, -R42 ;  /* 0x000000013d2a7824 */ /* 0x000fe200078e0a2a */
[----:B0-----:R-:W-:Y:S01]  /*3d850*/  SHF.R.S32.HI R40, RZ, 0x1f, R34 ;  /* 0x0000001fff287819 */ /* 0x001fe20000011422 */
[-C--:B------:R-:W-:Y:S01]  /*3d860*/  FMUL.FTZ R30, R32, R60.reuse ;  /* 0x0000003c201e7220 */ /* 0x080fe20000410000 */
[-C--:B------:R-:W-:Y:S02]  /*3d870*/  FMUL.FTZ R32, R36, R60.reuse ;  /* 0x0000003c24207220 */ /* 0x080fe40000410000 */
[----:B------:R-:W-:Y:S01]  /*3d880*/  LEA.HI R40, R40, R35, RZ, 0x3 ;  /* 0x0000002328287211 */ /* 0x000fe200078f18ff */
[----:B------:R-:W-:Y:S01]  /*3d890*/  FMUL.FTZ R36, R37, R60 ;  /* 0x0000003c25247220 */ /* 0x000fe20000410000 */
[----:B------:R-:W-:-:S02]  /*3d8a0*/  SHF.R.S32.HI R33, RZ, 0x5, R33 ;  /* 0x00000005ff217819 */ /* 0x000fc40000011421 */
[----:B------:R-:W-:Y:S02]  /*3d8b0*/  LEA.HI R37, R42, R42, RZ, 0x1 ;  /* 0x0000002a2a257211 */ /* 0x000fe400078f08ff */
[----:B------:R-:W-:Y:S01]  /*3d8c0*/  LOP3.LUT R40, R40, 0xfffffff8, RZ, 0xc0, !PT ;  /* 0xfffffff828287812 */ /* 0x000fe200078ec0ff */
[----:B------:R-:W-:Y:S01]  /*3d8d0*/  IMAD R33, R62, 0x4, R33 ;  /* 0x000000043e217824 */ /* 0x000fe200078e0221 */
[----:B------:R-:W-:-:S03]  /*3d8e0*/  LOP3.LUT R37, R37, 0x1ffffffe, RZ, 0xc0, !PT ;  /* 0x1ffffffe25257812 */ /* 0x000fc600078ec0ff */
[----:B------:R-:W-:Y:S02]  /*3d8f0*/  IMAD.IADD R40, R35, 0x1, -R40 ;  /* 0x0000000123287824 */ /* 0x000fe400078e0a28 */
[----:B------:R-:W-:Y:S02]  /*3d900*/  IMAD.IADD R37, R42, 0x1, -R37 ;  /* 0x000000012a257824 */ /* 0x000fe400078e0a25 */
[----:B------:R-:W-:Y:S02]  /*3d910*/  IMAD.U32 R40, R33, 0x10, R40 ;  /* 0x0000001021287824 */ /* 0x000fe400078e0028 */
[----:B------:R-:W-:Y:S02]  /*3d920*/  FMUL.FTZ R21, R43, R60 ;  /* 0x0000003c2b157220 */ /* 0x000fe40000410000 */
[----:B------:R-:W-:-:S04]  /*3d930*/  IMAD R43, R37, 0x8, R40 ;  /* 0x00000008252b7824 */ /* 0x000fc800078e0228 */
[----:B----4-:R-:W-:-:S04]  /*3d940*/  @P0 IMAD.HI.U32 R64, R43, R64, RZ ;  /* 0x000000402b400227 */ /* 0x010fc800078e00ff */
[-C--:B------:R-:W-:Y:S01]  /*3d950*/  FMUL.FTZ R56, R25, R60.reuse ;  /* 0x0000003c19387220 */ /* 0x080fe20000410000 */
[----:B------:R-:W-:Y:S01]  /*3d960*/  @P0 SHF.R.U32.HI R43, RZ, R63, R64 ;  /* 0x0000003fff2b0219 */ /* 0x000fe20000011640 */
[-C--:B------:R-:W-:Y:S01]  /*3d970*/  FMUL.FTZ R25, R46, R60.reuse ;  /* 0x0000003c2e197220 */ /* 0x080fe20000410000 */
[----:B------:R-:W-:Y:S01]  /*3d980*/  LOP3.LUT R33, R34, 0x7ffffffc, RZ, 0xc0, !PT ;  /* 0x7ffffffc22217812 */ /* 0x000fe200078ec0ff */
[-C--:B------:R-:W-:Y:S01]  /*3d990*/  FMUL.FTZ R41, R41, R60.reuse ;  /* 0x0000003c29297220 */ /* 0x080fe20000410000 */
[----:B------:R-:W-:Y:S01]  /*3d9a0*/  IMAD.SHL.U32 R46, R8, 0x40, RZ ;  /* 0x00000040082e7824 */ /* 0x000fe200078e00ff */
[----:B------:R-:W0:Y:S01]  /*3d9b0*/  SHFL.IDX PT, R37, R43, RZ, 0x1c1f ;  /* 0x001c1fff2b257589 */ /* 0x000e2200000e0000 */
[-C--:B------:R-:W-:Y:S01]  /*3d9c0*/  FMUL.FTZ R6, R26, R60.reuse ;  /* 0x0000003c1a067220 */ /* 0x080fe20000410000 */
[----:B------:R2:W3:Y:S01]  /*3d9d0*/  MUFU.TANH R67, R41 ;  /* 0x0000002900437308 */ /* 0x0004e20000002400 */
        /* <DEDUP_REMOVED lines=11> */
[--C-:B------:R-:W-:Y:S01]  /*3da90*/  IADD3 R33, R7, 0x1, -R46.reuse ;  /* 0x0000000107217810 */ /* 0x100fe20007ffe82e */
[----:B------:R-:W-:Y:S01]  /*3daa0*/  FMUL.FTZ R55, R55, R60 ;  /* 0x0000003c37377220 */ /* 0x000fe20000410000 */
[----:B------:R-:W2:Y:S03]  /*3dab0*/  MUFU.TANH R11, R11 ;  /* 0x0000000b000b7308 */ /* 0x000ea60000002400 */
[----:B------:R-:W-:Y:S01]  /*3dac0*/  IMAD R35, R8, -0x2, R33 ;  /* 0xfffffffe08237824 */ /* 0x000fe200078e0221 */
[----:B------:R-:W-:Y:S01]  /*3dad0*/  LOP3.LUT R34, RZ, R65, RZ, 0x33, !PT ;  /* 0x00000041ff227212 */ /* 0x000fe200078e33ff */
[----:B------:R-:W-:-:S03]  /*3dae0*/  IMAD.IADD R33, R7, 0x1, -R46 ;  /* 0x0000000107217824 */ /* 0x000fc600078e0a2e */
[----:B------:R-:W4:Y:S01]  /*3daf0*/  MUFU.TANH R56, R56 ;  /* 0x0000003800387308 */ /* 0x000f220000002400 */
[----:B------:R-:W-:-:S07]  /*3db00*/  IMAD.IADD R35, R35, 0x1, -R10 ;  /* 0x0000000123237824 */ /* 0x000fce00078e0a0a */
[----:B------:R-:W0:Y:S01]  /*3db10*/  MUFU.TANH R6, R6 ;  /* 0x0000000600067308 */ /* 0x000e220000002400 */
[----:B------:R-:W-:-:S07]  /*3db20*/  FMUL.FTZ R44, R44, R60 ;  /* 0x0000003c2c2c7220 */ /* 0x000fce0000410000 */
[----:B------:R-:W0:Y:S01]  /*3db30*/  MUFU.TANH R12, R12 ;  /* 0x0000000c000c7308 */ /* 0x000e220000002400 */
[----:B------:R-:W-:-:S07]  /*3db40*/  FMUL.FTZ R45, R45, R60 ;  /* 0x0000003c2d2d7220 */ /* 0x000fce0000410000 */
        /* <DEDUP_REMOVED lines=28> */
[----:B------:R0:W1:Y:S08]  /*3dd10*/  MUFU.TANH R68, R44 ;  /* 0x0000002c00447308 */ /* 0x0000700000002400 */
[----:B------:R3:W1:Y:S01]  /*3dd20*/  MUFU.TANH R69, R45 ;  /* 0x0000002d00457308 */ /* 0x0006620000002400 */
[----:B0-----:R-:W-:Y:S01]  /*3dd30*/  VIADDMNMX R44, R37, R58, R47, PT ;  /* 0x0000003a252c7246 */ /* 0x001fe2000380012f */
        /* <DEDUP_REMOVED lines=18> */
.L_x_7226:
[----:B------:R-:W-:Y:S05]  /*3de60*/  BSYNC B2 ;  /* 0x0000000000027941 */ /* 0x000fea0003800000 */
.L_x_7225:
[----:B------:R-:W-:Y:S01]  /*3de70*/  LOP3.LUT R34, RZ, R34, RZ, 0x33, !PT ;  /* 0x00000022ff227212 */ /* 0x000fe200078e33ff */
[----:B------:R-:W-:Y:S06]  /*3de80*/  BRA `(.L_x_7227) ;  /* 0x0000000000287947 */ /* 0x000fec0003800000 */
.L_x_7224:
        /* <DEDUP_REMOVED lines=10> */
.L_x_7227:
[----:B------:R-:W-:Y:S05]  /*3df30*/  BSYNC B1 ;  /* 0x0000000000017941 */ /* 0x000fea0003800000 */
.L_x_7223:
[----:B------:R-:W-:-:S04]  /*3df40*/  IMAD R33, R9, R34, -R46 ;  /* 0x0000002209217224 */ /* 0x000fc800078e0a2e */
[----:B------:R-:W-:-:S05]  /*3df50*/  IMAD R34, R8, -0x2, R33 ;  /* 0xfffffffe08227824 */ /* 0x000fca00078e0221 */
[----:B------:R-:W-:Y:S02]  /*3df60*/  VIMNMX R45, R45, R34, !PT ;  /* 0x000000222d2d7248 */ /* 0x000fe40007fe0100 */
[----:B------:R-:W-:-:S07]  /*3df70*/  VIADDMNMX R44, R34, R9, R44, PT ;  /* 0x00000009222c7246 */ /* 0x000fce000380012c */
.L_x_7222:
[----:B------:R-:W-:Y:S05]  /*3df80*/  BSYNC B0 ;  /* 0x0000000000007941 */ /* 0x000fea0003800000 */
.L_x_7221:
        /* <DEDUP_REMOVED lines=38> */
[----:B-1----:R-:W-:Y:S02]  /*3e1f0*/  FSEL R35, R66, -INF , !P2 ;  /* 0xff80000042237808 */ /* 0x002fe40005000000 */
        /* <DEDUP_REMOVED lines=57> */
.L_x_7233:
[----:B------:R-:W-:Y:S05]  /*3e590*/  BSYNC B2 ;  /* 0x0000000000027941 */ /* 0x000fea0003800000 */
.L_x_7232:
[----:B------:R-:W-:Y:S01]  /*3e5a0*/  LOP3.LUT R10, RZ, R10, RZ, 0x33, !PT ;  /* 0x0000000aff0a7212 */ /* 0x000fe200078e33ff */
[----:B------:R-:W-:Y:S06]  /*3e5b0*/  BRA `(.L_x_7234) ;  /* 0x0000000000287947 */ /* 0x000fec0003800000 */
.L_x_7231:
        /* <DEDUP_REMOVED lines=10> */
.L_x_7234:
[----:B------:R-:W-:Y:S05]  /*3e660*/  BSYNC B1 ;  /* 0x0000000000017941 */ /* 0x000fea0003800000 */
.L_x_7230:
[----:B------:R-:W-:-:S04]  /*3e670*/  IMAD R5, R9, R10, -R46 ;  /* 0x0000000a09057224 */ /* 0x000fc800078e0a2e */
[----:B------:R-:W-:-:S05]  /*3e680*/  IMAD R8, R8, -0x2, R5 ;  /* 0xfffffffe08087824 */ /* 0x000fca00078e0205 */
[----:B------:R-:W-:Y:S02]  /*3e690*/  VIADDMNMX R44, R8, R9, R44, PT ;  /* 0x00000009082c7246 */ /* 0x000fe4000380012c */
[----:B------:R-:W-:-:S07]  /*3e6a0*/  VIMNMX R45, R45, R8, !PT ;  /* 0x000000082d2d7248 */ /* 0x000fce0007fe0100 */
.L_x_7229:
[----:B------:R-:W-:Y:S05]  /*3e6b0*/  BSYNC B0 ;  /* 0x0000000000007941 */ /* 0x000fea0003800000 */
.L_x_7228:
[----:B------:R-:W2:Y:S01]  /*3e6c0*/  LDL.64 R4, [R0+0x70] ;  /* 0x0000700000047983 */ /* 0x000ea20000100a00 */
[C---:B------:R-:W-:Y:S02]  /*3e6d0*/  ISETP.GT.AND P0, PT, R45.reuse, 0x1, !P0 ;  /* 0x000000012d00780c */ /* 0x040fe40004704270 */
[----:B------:R-:W-:Y:S02]  /*3e6e0*/  ISETP.NE.AND P6, PT, R64, RZ, PT ;  /* 0x000000ff4000720c */ /* 0x000fe40003fc5270 */
[----:B------:R-:W-:Y:S02]  /*3e6f0*/  ISETP.LT.OR P0, PT, R44, 0x2, P0 ;  /* 0x000000022c00780c */ /* 0x000fe40000701670 */
[----:B------:R-:W-:Y:S02]  /*3e700*/  ISETP.GT.AND P1, PT, R45, 0x8, !P1 ;  /* 0x000000082d00780c */ /* 0x000fe40004f24270 */
[----:B------:R-:W-:Y:S02]  /*3e710*/  FSEL R12, R12, -INF , !P0 ;  /* 0xff8000000c0c7808 */ /* 0x000fe40004000000 */
[----:B------:R-:W-:-:S02]  /*3e720*/  ISETP.NE.AND P0, PT, R51, RZ, PT ;  /* 0x000000ff3300720c */ /* 0x000fc40003f05270 */
[C---:B------:R-:W-:Y:S02]  /*3e730*/  ISETP.LT.OR P1, PT, R44.reuse, 0x9, P1 ;  /* 0x000000092c00780c */ /* 0x040fe40000f21670 */
[----:B------:R-:W-:Y:S02]  /*3e740*/  ISETP.GT.AND P0, PT, R45, 0x9, !P0 ;  /* 0x000000092d00780c */ /* 0x000fe40004704270 */
[----:B------:R-:W-:Y:S02]  /*3e750*/  FSEL R13, R13, -INF , !P1 ;  /* 0xff8000000d0d7808 */ /* 0x000fe40004800000 */
[----:B------:R-:W-:Y:S02]  /*3e760*/  ISETP.LT.OR P0, PT, R44, 0xa, P0 ;  /* 0x0000000a2c00780c */ /* 0x000fe40000701670 */
[----:B------:R-:W-:Y:S02]  /*3e770*/  ISETP.NE.AND P1, PT, R66, RZ, PT ;  /* 0x000000ff4200720c */ /* 0x000fe40003f25270 */
[----:B------:R-:W-:-:S02]  /*3e780*/  FSEL R14, R14, -INF , !P0 ;  /* 0xff8000000e0e7808 */ /* 0x000fc40004000000 */
        /* <DEDUP_REMOVED lines=23> */
[C---:B------:R-:W-:Y:S02]  /*3e900*/  ISETP.GT.AND P0, PT, R45.reuse, RZ, !P0 ;  /* 0x000000ff2d00720c */ /* 0x040fe40004704270 */
[----:B------:R-:W-:Y:S02]  /*3e910*/  ISETP.GT.AND P4, PT, R45, 0x31, !P4 ;  /* 0x000000312d00780c */ /* 0x000fe40006784270 */
[----:B------:R-:W-:Y:S02]  /*3e920*/  ISETP.LT.OR P0, PT, R44, 0x1, P0 ;  /* 0x000000012c00780c */ /* 0x000fe40000701670 */
[----:B------:R-:W-:-:S02]  /*3e930*/  ISETP.NE.AND P6, PT, R49, RZ, PT ;  /* 0x000000ff3100720c */ /* 0x000fc40003fc5270 */
[----:B------:R-:W-:Y:S02]  /*3e940*/  FSEL R47, R6, -INF , !P0 ;  /* 0xff800000062f7808 */ /* 0x000fe40004000000 */
[----:B------:R-:W-:Y:S02]  /*3e950*/  ISETP.NE.AND P0, PT, R65, RZ, PT ;  /* 0x000000ff4100720c */ /* 0x000fe40003f05270 */
[----:B------:R-:W-:-:S04]  /*3e960*/  FMNMX.FTZ R6, R47, R12, !PT ;  /* 0x0000000c2f067209 */ /* 0x000fc80007810000 */
[----:B------:R-:W-:-:S04]  /*3e970*/  FMNMX.FTZ R7, R13, R6, !PT ;  /* 0x000000060d077209 */ /* 0x000fc80007810000 */
[----:B------:R-:W-:-:S04]  /*3e980*/  FMNMX.FTZ R6, R14, R7, !PT ;  /* 0x000000070e067209 */ /* 0x000fc80007810000 */
[----:B------:R-:W-:-:S04]  /*3e990*/  FMNMX.FTZ R7, R43, R6, !PT ;  /* 0x000000062b077209 */ /* 0x000fc80007810000 */
[----:B------:R-:W-:Y:S02]  /*3e9a0*/  FMNMX.FTZ R7, R20, R7, !PT ;  /* 0x0000000714077209 */ /* 0x000fe40007810000 */
[----:B------:R-:W-:Y:S02]  /*3e9b0*/  ISETP.GT.AND P0, PT, R45, 0x21, !P0 ;  /* 0x000000212d00780c */ /* 0x000fe40004704270 */
[----:B------:R-:W-:Y:S02]  /*3e9c0*/  FMNMX.FTZ R7, R24, R7, !PT ;  /* 0x0000000718077209 */ /* 0x000fe40007810000 */
[----:B------:R-:W-:Y:S02]  /*3e9d0*/  ISETP.LT.OR P0, PT, R44, 0x22, P0 ;  /* 0x000000222c00780c */ /* 0x000fe40000701670 */
[----:B------:R-:W-:Y:S02]  /*3e9e0*/  FMNMX.FTZ R7, R26, R7, !PT ;  /* 0x000000071a077209 */ /* 0x000fe40007810000 */
[----:B------:R-:W-:-:S02]  /*3e9f0*/  ISETP.LT.OR P1, PT, R44, 0x29, P1 ;  /* 0x000000292c00780c */ /* 0x000fc40000f21670 */
[----:B------:R-:W-:Y:S02]  /*3ea00*/  FSEL R21, R21, -INF , !P0 ;  /* 0xff80000015157808 */ /* 0x000fe40004000000 */
[----:B------:R-:W-:Y:S02]  /*3ea10*/  FMNMX.FTZ R6, R28, R7, !PT ;  /* 0x000000071c067209 */ /* 0x000fe40007810000 */
[C---:B------:R-:W-:Y:S02]  /*3ea20*/  ISETP.LT.OR P2, PT, R44.reuse, 0x2a, P2 ;  /* 0x0000002a2c00780c */ /* 0x040fe40001741670 */
[----:B------:R-:W-:Y:S02]  /*3ea30*/  FSEL R25, R25, -INF , !P1 ;  /* 0xff80000019197808 */ /* 0x000fe40004800000 */
[----:B------:R-:W-:Y:S02]  /*3ea40*/  FMNMX.FTZ R6, R21, R6, !PT ;  /* 0x0000000615067209 */ /* 0x000fe40007810000 */
[----:B------:R-:W-:-:S02]  /*3ea50*/  ISETP.LT.OR P3, PT, R44, 0x31, P3 ;  /* 0x000000312c00780c */ /* 0x000fc40001f61670 */
[----:B------:R-:W-:Y:S02]  /*3ea60*/  FSEL R27, R27, -INF , !P2 ;  /* 0xff8000001b1b7808 */ /* 0x000fe40005000000 */
[----:B------:R-:W-:Y:S02]  /*3ea70*/  FMNMX.FTZ R6, R25, R6, !PT ;  /* 0x0000000619067209 */ /* 0x000fe40007810000 */
[----:B------:R-:W-:Y:S02]  /*3ea80*/  ISETP.GT.AND P5, PT, R45, 0x38, !P5 ;  /* 0x000000382d00780c */ /* 0x000fe40006fa4270 */
[----:B------:R-:W-:Y:S02]  /*3ea90*/  ISETP.LT.OR P4, PT, R44, 0x32, P4 ;  /* 0x000000322c00780c */ /* 0x000fe40002781670 */
[----:B------:R-:W-:Y:S02]  /*3eaa0*/  FSEL R41, R41, -INF , !P3 ;  /* 0xff80000029297808 */ /* 0x000fe40005800000 */
[----:B------:R-:W-:-:S02]  /*3eab0*/  FMNMX.FTZ R6, R27, R6, !PT ;  /* 0x000000061b067209 */ /* 0x000fc40007810000 */
[----:B------:R-:W-:Y:S02]  /*3eac0*/  ISETP.GT.AND P0, PT, R45, 0x39, !P6 ;  /* 0x000000392d00780c */ /* 0x000fe40007704270 */
[----:B------:R-:W-:Y:S02]  /*3ead0*/  ISETP.LT.OR P5, PT, R44, 0x39, P5 ;  /* 0x000000392c00780c */ /* 0x000fe40002fa1670 */
[----:B------:R-:W-:Y:S02]  /*3eae0*/  FSEL R10, R42, -INF , !P4 ;  /* 0xff8000002a0a7808 */ /* 0x000fe40006000000 */
[----:B------:R-:W-:Y:S02]  /*3eaf0*/  FMNMX.FTZ R7, R41, R6, !PT ;  /* 0x0000000629077209 */ /* 0x000fe40007810000 */
[----:B------:R-:W-:Y:S02]  /*3eb00*/  ISETP.LT.OR P0, PT, R44, 0x3a, P0 ;  /* 0x0000003a2c00780c */ /* 0x000fe40000701670 */
[----:B------:R-:W-:-:S02]  /*3eb10*/  R2UR UR4, R2 ;  /* 0x00000000020472ca */ /* 0x000fc400000e0000 */
[C---:B------:R-:W-:Y:S02]  /*3eb20*/  R2UR UR5, R3.reuse ;  /* 0x00000000030572ca */ /* 0x040fe400000e0000 */
[----:B------:R-:W-:Y:S02]  /*3eb30*/  FSEL R9, R54, -INF , !P5 ;  /* 0xff80000036097808 */ /* 0x000fe40006800000 */
[----:B------:R-:W-:Y:S02]  /*3eb40*/  FMNMX.FTZ R6, R10, R7, !PT ;  /* 0x000000070a067209 */ /* 0x000fe40007810000 */
[----:B------:R-:W-:Y:S02]  /*3eb50*/  R2UR UR6, R2 ;  /* 0x00000000020672ca */ /* 0x000fe400000e0000 */
[----:B------:R-:W-:Y:S02]  /*3eb60*/  R2UR UR7, R3 ;  /* 0x00000000030772ca */ /* 0x000fe400000e0000 */
[----:B------:R-:W-:-:S02]  /*3eb70*/  FSEL R8, R55, -INF , !P0 ;  /* 0xff80000037087808 */ /* 0x000fc40004000000 */
[----:B------:R-:W-:-:S04]  /*3eb80*/  FMNMX.FTZ R7, R9, R6, !PT ;  /* 0x0000000609077209 */ /* 0x000fc80007810000 */
[----:B------:R-:W-:-:S05]  /*3eb90*/  FMNMX.FTZ R15, R8, R7, !PT ;  /* 0x00000007080f7209 */ /* 0x000fca0007810000 */
[----:B--2---:R0:W-:Y:S04]  /*3eba0*/  ST.E desc[UR4][R4.64+0x4], R15 ;  /* 0x0000040f04007985 */ /* 0x0041e8000c101904 */
[----:B------:R-:W2:Y:S01]  /*3ebb0*/  LD.E R44, desc[UR6][R4.64+0x4] ;  /* 0x00000406042c7980 */ /* 0x000ea2000c101900 */
[----:B------:R-:W-:-:S04]  /*3ebc0*/  FMNMX.FTZ R6, R164, R56, !PT ;  /* 0x00000038a4067209 */ /* 0x000fc80007810000 */
        /* <DEDUP_REMOVED lines=13> */
[----:B0-----:R-:W-:-:S05]  /*3eca0*/  FMNMX.FTZ R15, R11, R6, !PT ;  /* 0x000000060b0f7209 */ /* 0x001fca0007810000 */
[----:B------:R-:W0:Y:S01]  /*3ecb0*/  SHFL.BFLY PT, R6, R15, 0x2, 0x1f ;  /* 0x0c401f000f067f89 */ /* 0x000e2200000e0000 */
[----:B------:R-:W-:Y:S02]  /*3ecc0*/  R2UR UR8, R2 ;  /* 0x00000000020872ca */ /* 0x000fe400000e0000 */
[----:B------:R-:W-:Y:S02]  /*3ecd0*/  R2UR UR9, R3 ;  /* 0x00000000030972ca */ /* 0x000fe400000e0000 */
[----:B0-----:R-:W-:Y:S01]  /*3ece0*/  FMNMX.FTZ R42, R15, R6, !PT ;  /* 0x000000060f2a7209 */ /* 0x001fe20007810000 */
[----:B------:R-:W-:Y:S04]  /*3ecf0*/  ST.E desc[UR4][R4.64], R15 ;  /* 0x0000000f04007985 */ /* 0x000fe8000c101904 */
[----:B--2---:R-:W0:Y:S02]  /*3ed00*/  SHFL.BFLY PT, R7, R44, 0x2, 0x1f ;  /* 0x0c401f002c077f89 */ /* 0x004e2400000e0000 */
[----:B0-----:R-:W-:-:S02]  /*3ed10*/  FMNMX.FTZ R46, R44, R7, !PT ;  /* 0x000000072c2e7209 */ /* 0x001fc40007810000 */
[----:B------:R-:W0:Y:S04]  /*3ed20*/  SHFL.BFLY PT, R7, R42, 0x1, 0x1f ;  /* 0x0c201f002a077f89 */ /* 0x000e2800000e0000 */
[----:B------:R-:W1:Y:S01]  /*3ed30*/  SHFL.BFLY PT, R49, R46, 0x1, 0x1f ;  /* 0x0c201f002e317f89 */ /* 0x000e6200000e0000 */
[----:B0-----:R-:W-:Y:S02]  /*3ed40*/  FMNMX.FTZ R45, R42, R7, !PT ;  /* 0x000000072a2d7209 */ /* 0x001fe40007810000 */
[----:B-1----:R-:W-:-:S03]  /*3ed50*/  FMNMX.FTZ R49, R46, R49, !PT ;  /* 0x000000312e317209 */ /* 0x002fc60007810000 */
[----:B------:R-:W-:Y:S04]  /*3ed60*/  ST.E desc[UR6][R4.64], R45 ;  /* 0x0000002d04007985 */ /* 0x000fe8000c101906 */
[----:B------:R0:W-:Y:S04]  /*3ed70*/  ST.E desc[UR8][R4.64+0x4], R49 ;  /* 0x0000043104007985 */ /* 0x0001e8000c101908 */
[----:B------:R-:W2:Y:S04]  /*3ed80*/  LDL.64 R6, [R0+0x70] ;  /* 0x0000700000067983 */ /* 0x000ea80000100a00 */
[----:B--2---:R-:W2:Y:S04]  /*3ed90*/  LD.E R44, desc[UR6][R6.64+0x20] ;  /* 0x00002006062c7980 */ /* 0x004ea8000c101900 */
[----:B------:R-:W2:Y:S04]  /*3eda0*/  LD.E R42, desc[UR4][R6.64] ;  /* 0x00000004062a7980 */ /* 0x000ea8000c101900 */
[----:B------:R-:W0:Y:S01]  /*3edb0*/  LD.E R51, desc[UR4][R6.64+0x4] ;  /* 0x0000040406337980 */ /* 0x000e22000c101900 */
[C---:B--2---:R-:W-:Y:S01]  /*3edc0*/  FMUL.FTZ R46, R42.reuse, R44 ;  /* 0x0000002c2a2e7220 */ /* 0x044fe20000410000 */
[----:B------:R-:W-:Y:S01]  /*3edd0*/  FSETP.NEU.FTZ.AND P0, PT, R42, -INF , PT ;  /* 0xff8000002a00780b */ /* 0x000fe20003f1d000 */
[----:B0-----:R-:W-:-:S03]  /*3ede0*/  FMUL.FTZ R4, R44, R51 ;  /* 0x000000332c047220 */ /* 0x001fc60000410000 */
[----:B------:R-:W-:Y:S02]  /*3edf0*/  FSEL R45, R46, RZ, P0 ;  /* 0x000000ff2e2d7208 */ /* 0x000fe40000000000 */
[----:B------:R-:W-:-:S04]  /*3ee00*/  FSETP.NEU.FTZ.AND P0, PT, R51, -INF , PT ;  /* 0xff8000003300780b */ /* 0x000fc80003f1d000 */
[----:B------:R-:W-:Y:S01]  /*3ee10*/  FSEL R5, R4, RZ, P0 ;  /* 0x000000ff04057208 */ /* 0x000fe20000000000 */
[-CC-:B------:R-:W-:Y:S01]  /*3ee20*/  FFMA.FTZ R164, R164, R44.reuse, -R45.reuse ;  /* 0x0000002ca4a47223 */ /* 0x180fe2000001082d */
[-CC-:B------:R-:W-:Y:S01]  /*3ee30*/  FFMA.FTZ R15, R56, R44.reuse, -R45.reuse ;  /* 0x0000002c380f7223 */ /* 0x180fe2000001082d */
[-C--:B------:R-:W-:Y:S02]  /*3ee40*/  FFMA.FTZ R40, R40, R44.reuse, -R45 ;  /* 0x0000002c28287223 */ /* 0x080fe4000001082d */
[-CC-:B------:R-:W-:Y:S01]  /*3ee50*/  FFMA.FTZ R47, R47, R44.reuse, -R5.reuse ;  /* 0x0000002c2f2f7223 */ /* 0x180fe20000010805 */
[-C--:B------:R-:W-:Y:S01]  /*3ee60*/  FFMA.FTZ R12, R12, R44.reuse, -R5 ;  /* 0x0000002c0c0c7223 */ /* 0x080fe20000010805 */
[-C--:B------:R-:W-:Y:S01]  /*3ee70*/  FFMA.FTZ R166, R57, R44.reuse, -R45 ;  /* 0x0000002c39a67223 */ /* 0x080fe2000001082d */
[----:B------:R-:W-:Y:S01]  /*3ee80*/  MUFU.EX2 R164, R164 ;  /* 0x000000a400a47308 */ /* 0x000fe20000000800 */
[-CC-:B------:R-:W-:Y:S01]  /*3ee90*/  FFMA.FTZ R13, R13, R44.reuse, -R5.reuse ;  /* 0x0000002c0d0d7223 */ /* 0x180fe20000010805 */
[----:B------:R-:W-:-:S06]  /*3eea0*/  FFMA.FTZ R14, R14, R44, -R5 ;  /* 0x0000002c0e0e7223 */ /* 0x000fcc0000010805 */
[----:B------:R-:W-:Y:S01]  /*3eeb0*/  MUFU.EX2 R15, R15 ;  /* 0x0000000f000f7308 */ /* 0x000fe20000000800 */
[----:B------:R-:W-:-:S07]  /*3eec0*/  FFMA.FTZ R39, R39, R44, -R45 ;  /* 0x0000002c27277223 */ /* 0x000fce000001082d */
[----:B------:R-:W-:Y:S01]  /*3eed0*/  MUFU.EX2 R49, R40 ;  /* 0x0000002800317308 */ /* 0x000fe20000000800 */
[----:B------:R-:W-:-:S07]  /*3eee0*/  FFMA.FTZ R43, R43, R44, -R5 ;  /* 0x0000002c2b2b7223 */ /* 0x000fce0000010805 */
[----:B------:R-:W-:Y:S08]  /*3eef0*/  MUFU.EX2 R47, R47 ;  /* 0x0000002f002f7308 */ /* 0x000ff00000000800 */
[----:B------:R-:W0:Y:S01]  /*3ef00*/  MUFU.EX2 R40, R12 ;  /* 0x0000000c00287308 */ /* 0x000e220000000800 */
[----:B------:R-:W-:-:S07]  /*3ef10*/  FFMA.FTZ R38, R38, R44, -R45 ;  /* 0x0000002c26267223 */ /* 0x000fce000001082d */
[----:B------:R-:W1:Y:S01]  /*3ef20*/  MUFU.EX2 R166, R166 ;  /* 0x000000a600a67308 */ /* 0x000e620000000800 */
[----:B------:R-:W-:-:S07]  /*3ef30*/  FFMA.FTZ R20, R20, R44, -R5 ;  /* 0x0000002c14147223 */ /* 0x000fce0000010805 */
[----:B------:R-:W2:Y:S01]  /*3ef40*/  MUFU.EX2 R167, R13 ;  /* 0x0000000d00a77308 */ /* 0x000ea20000000800 */
[-CC-:B------:R-:W-:Y:S01]  /*3ef50*/  FFMA.FTZ R11, R11, R44.reuse, -R45.reuse ;  /* 0x0000002c0b0b7223 */ /* 0x180fe2000001082d */
[----:B------:R-:W-:-:S06]  /*3ef60*/  FFMA.FTZ R37, R37, R44, -R45 ;  /* 0x0000002c25257223 */ /* 0x000fcc000001082d */
[----:B------:R-:W3:Y:S01]  /*3ef70*/  MUFU.EX2 R14, R14 ;  /* 0x0000000e000e7308 */ /* 0x000ee20000000800 */
[-C--:B------:R-:W-:Y:S01]  /*3ef80*/  FFMA.FTZ R24, R24, R44.reuse, -R5 ;  /* 0x0000002c18187223 */ /* 0x080fe20000010805 */
[----:B------:R-:W-:-:S06]  /*3ef90*/  FFMA.FTZ R36, R36, R44, -R45 ;  /* 0x0000002c24247223 */ /* 0x000fcc000001082d */
[----:B------:R-:W4:Y:S01]  /*3efa0*/  MUFU.EX2 R39, R39 ;  /* 0x0000002700277308 */ /* 0x000f220000000800 */
[----:B0-----:R-:W-:-:S07]  /*3efb0*/  FADD.FTZ R4, R47, R40 ;  /* 0x000000282f047221 */ /* 0x001fce0000010000 */
[----:B------:R-:W0:Y:S01]  /*3efc0*/  MUFU.EX2 R43, R43 ;  /* 0x0000002b002b7308 */ /* 0x000e220000000800 */
[----:B------:R-:W-:-:S07]  /*3efd0*/  FFMA.FTZ R26, R26, R44, -R5 ;  /* 0x0000002c1a1a7223 */ /* 0x000fce0000010805 */
[----:B------:R-:W0:Y:S01]  /*3efe0*/  MUFU.EX2 R38, R38 ;  /* 0x0000002600267308 */ /* 0x000e220000000800 */
[----:B------:R-:W-:-:S07]  /*3eff0*/  FFMA.FTZ R35, R35, R44, -R45 ;  /* 0x0000002c23237223 */ /* 0x000fce000001082d */
[----:B------:R1:W-:Y:S01]  /*3f000*/  MUFU.EX2 R178, R11 ;  /* 0x0000000b00b27308 */ /* 0x0003e20000000800 */
[----:B------:R-:W-:-:S07]  /*3f010*/  FFMA.FTZ R28, R28, R44, -R5 ;  /* 0x0000002c1c1c7223 */ /* 0x000fce0000010805 */
[----:B------:R-:W0:Y:S01]  /*3f020*/  MUFU.EX2 R20, R20 ;  /* 0x0000001400147308 */ /* 0x000e220000000800 */
[----:B-1----:R-:W-:-:S04]  /*3f030*/  FADD.FTZ R11, R164, R15 ;  /* 0x0000000fa40b7221 */ /* 0x002fc80000010000 */
[----:B------:R-:W-:Y:S01]  /*3f040*/  FADD.FTZ R12, R166, R11 ;  /* 0x0000000ba60c7221 */ /* 0x000fe20000010000 */
[----:B--2---:R-:W-:Y:S02]  /*3f050*/  FADD.FTZ R11, R167, R4 ;  /* 0x00000004a70b7221 */ /* 0x004fe40000010000 */
[----:B------:R-:W1:Y:S01]  /*3f060*/  MUFU.EX2 R37, R37 ;  /* 0x0000002500257308 */ /* 0x000e620000000800 */
[----:B------:R-:W-:Y:S01]  /*3f070*/  FADD.FTZ R12, R49, R12 ;  /* 0x0000000c310c7221 */ /* 0x000fe20000010000 */
[----:B---3--:R-:W-:-:S06]  /*3f080*/  FADD.FTZ R4, R14, R11 ;  /* 0x0000000b0e047221 */ /* 0x008fcc0000010000 */
[----:B------:R-:W2:Y:S01]  /*3f090*/  MUFU.EX2 R24, R24 ;  /* 0x0000001800187308 */ /* 0x000ea20000000800 */
[-C--:B------:R-:W-:Y:S01]  /*3f0a0*/  FFMA.FTZ R34, R34, R44.reuse, -R45 ;  /* 0x0000002c22227223 */ /* 0x080fe2000001082d */
[----:B------:R-:W-:Y:S01]  /*3f0b0*/  FFMA.FTZ R21, R21, R44, -R5 ;  /* 0x0000002c15157223 */ /* 0x000fe20000010805 */
[----:B----4-:R-:W-:-:S05]  /*3f0c0*/  FADD.FTZ R11, R39, R12 ;  /* 0x0000000c270b7221 */ /* 0x010fca0000010000 */
[----:B------:R-:W3:Y:S01]  /*3f0d0*/  MUFU.EX2 R36, R36 ;  /* 0x0000002400247308 */ /* 0x000ee20000000800 */
[----:B0-----:R-:W-:Y:S01]  /*3f0e0*/  FADD.FTZ R13, R43, R4 ;  /* 0x000000042b0d7221 */ /* 0x001fe20000010000 */
[----:B------:R-:W-:-:S06]  /*3f0f0*/  FFMA.FTZ R33, R33, R44, -R45 ;  /* 0x0000002c21217223 */ /* 0x000fcc000001082d */
[----:B------:R-:W0:Y:S01]  /*3f100*/  MUFU.EX2 R171, R26 ;  /* 0x0000001a00ab7308 */ /* 0x000e220000000800 */
[----:B------:R-:W-:Y:S01]  /*3f110*/  FFMA.FTZ R25, R25, R44, -R5 ;  /* 0x0000002c19197223 */ /* 0x000fe20000010805 */
[----:B------:R-:W-:Y:S01]  /*3f120*/  FADD.FTZ R4, R38, R11 ;  /* 0x0000000b26047221 */ /* 0x000fe20000010000 */
[----:B------:R-:W-:-:S05]  /*3f130*/  FADD.FTZ R13, R20, R13 ;  /* 0x0000000d140d7221 */ /* 0x000fca0000010000 */
[----:B------:R-:W4:Y:S01]  /*3f140*/  MUFU.EX2 R35, R35 ;  /* 0x0000002300237308 */ /* 0x000f220000000800 */
[----:B------:R-:W-:-:S07]  /*3f150*/  FFMA.FTZ R32, R32, R44, -R45 ;  /* 0x0000002c20207223 */ /* 0x000fce000001082d */
[----:B------:R-:W4:Y:S01]  /*3f160*/  MUFU.EX2 R28, R28 ;  /* 0x0000001c001c7308 */ /* 0x000f220000000800 */
[----:B------:R-:W-:Y:S01]  /*3f170*/  FFMA.FTZ R27, R27, R44, -R5 ;  /* 0x0000002c1b1b7223 */ /* 0x000fe20000010805 */
[----:B-1----:R-:W-:Y:S01]  /*3f180*/  FADD.FTZ R11, R37, R4 ;  /* 0x00000004250b7221 */ /* 0x002fe20000010000 */
[----:B--2---:R-:W-:-:S05]  /*3f190*/  FADD.FTZ R4, R24, R13 ;  /* 0x0000000d18047221 */ /* 0x004fca0000010000 */
[----:B------:R-:W1:Y:S01]  /*3f1a0*/  MUFU.EX2 R34, R34 ;  /* 0x0000002200227308 */ /* 0x000e620000000800 */
[-C--:B------:R-:W-:Y:S01]  /*3f1b0*/  FFMA.FTZ R31, R31, R44.reuse, -R45 ;  /* 0x0000002c1f1f7223 */ /* 0x080fe2000001082d */
[----:B------:R-:W-:-:S06]  /*3f1c0*/  FFMA.FTZ R41, R41, R44, -R5 ;  /* 0x0000002c29297223 */ /* 0x000fcc0000010805 */
[----:B------:R-:W2:Y:S01]  /*3f1d0*/  MUFU.EX2 R21, R21 ;  /* 0x0000001500157308 */ /* 0x000ea20000000800 */
[----:B---3--:R-:W-:Y:S01]  /*3f1e0*/  FADD.FTZ R12, R36, R11 ;  /* 0x0000000b240c7221 */ /* 0x008fe20000010000 */
[----:B0-----:R-:W-:-:S06]  /*3f1f0*/  FADD.FTZ R11, R171, R4 ;  /* 0x00000004ab0b7221 */ /* 0x001fcc0000010000 */
[----:B------:R-:W0:Y:S01]  /*3f200*/  MUFU.EX2 R33, R33 ;  /* 0x0000002100217308 */ /* 0x000e220000000800 */
[----:B------:R-:W-:-:S07]  /*3f210*/  FFMA.FTZ R30, R30, R44, -R45 ;  /* 0x0000002c1e1e7223 */ /* 0x000fce000001082d */
[----:B------:R-:W3:Y:S01]  /*3f220*/  MUFU.EX2 R25, R25 ;  /* 0x0000001900197308 */ /* 0x000ee20000000800 */
[----:B------:R-:W-:Y:S01]  /*3f230*/  FFMA.FTZ R10, R10, R44, -R5 ;  /* 0x0000002c0a0a7223 */ /* 0x000fe20000010805 */
[----:B----4-:R-:W-:Y:S01]  /*3f240*/  FADD.FTZ R13, R35, R12 ;  /* 0x0000000c230d7221 */ /* 0x010fe20000010000 */
[----:B------:R-:W-:-:S05]  /*3f250*/  FADD.FTZ R4, R28, R11 ;  /* 0x0000000b1c047221 */ /* 0x000fca0000010000 */
[----:B------:R-:W4:Y:S01]  /*3f260*/  MUFU.EX2 R32, R32 ;  /* 0x0000002000207308 */ /* 0x000f220000000800 */
[----:B------:R-:W-:-:S07]  /*3f270*/  FFMA.FTZ R29, R29, R44, -R45 ;  /* 0x0000002c1d1d7223 */ /* 0x000fce000001082d */
[----:B------:R-:W4:Y:S01]  /*3f280*/  MUFU.EX2 R26, R27 ;  /* 0x0000001b001a7308 */ /* 0x000f220000000800 */
[----:B------:R-:W-:Y:S01]  /*3f290*/  FFMA.FTZ R9, R9, R44, -R5 ;  /* 0x0000002c09097223 */ /* 0x000fe20000010805 */
[----:B-1----:R-:W-:Y:S01]  /*3f2a0*/  FADD.FTZ R12, R34, R13 ;  /* 0x0000000d220c7221 */ /* 0x002fe20000010000 */
[----:B--2---:R-:W-:-:S05]  /*3f2b0*/  FADD.FTZ R4, R21, R4 ;  /* 0x0000000415047221 */ /* 0x004fca0000010000 */
[----:B------:R-:W1:Y:S08]  /*3f2c0*/  MUFU.EX2 R31, R31 ;  /* 0x0000001f001f7308 */ /* 0x000e700000000800 */
[----:B------:R-:W2:Y:S01]  /*3f2d0*/  MUFU.EX2 R41, R41 ;  /* 0x0000002900297308 */ /* 0x000ea20000000800 */
[----:B------:R-:W-:Y:S01]  /*3f2e0*/  FFMA.FTZ R5, R8, R44, -R5 ;  /* 0x0000002c08057223 */ /* 0x000fe20000010805 */
[----:B0-----:R-:W-:Y:S01]  /*3f2f0*/  FADD.FTZ R11, R33, R12 ;  /* 0x0000000c210b7221 */ /* 0x001fe20000010000 */
[----:B---3--:R-:W-:-:S05]  /*3f300*/  FADD.FTZ R13, R25, R4 ;  /* 0x00000004190d7221 */ /* 0x008fca0000010000 */
[----:B------:R-:W0:Y:S08]  /*3f310*/  MUFU.EX2 R30, R30 ;  /* 0x0000001e001e7308 */ /* 0x000e300000000800 */
[----:B------:R-:W3:Y:S01]  /*3f320*/  MUFU.EX2 R42, R10 ;  /* 0x0000000a002a7308 */ /* 0x000ee20000000800 */
[----:B----4-:R-:W-:Y:S01]  /*3f330*/  FADD.FTZ R4, R32, R11 ;  /* 0x0000000b20047221 */ /* 0x010fe20000010000 */
[----:B------:R-:W-:-:S06]  /*3f340*/  FADD.FTZ R8, R26, R13 ;  /* 0x0000000d1a087221 */ /* 0x000fcc0000010000 */
[----:B------:R-:W4:Y:S08]  /*3f350*/  MUFU.EX2 R29, R29 ;  /* 0x0000001d001d7308 */ /* 0x000f300000000800 */
[----:B------:R4:W4:Y:S01]  /*3f360*/  MUFU.EX2 R179, R9 ;  /* 0x0000000900b37308 */ /* 0x0009220000000800 */
[----:B-1----:R-:W-:Y:S01]  /*3f370*/  FADD.FTZ R11, R31, R4 ;  /* 0x000000041f0b7221 */ /* 0x002fe20000010000 */
[----:B--2---:R-:W-:-:S06]  /*3f380*/  FADD.FTZ R13, R41, R8 ;  /* 0x00000008290d7221 */ /* 0x004fcc0000010000 */
[----:B------:R-:W1:Y:S01]  /*3f390*/  MUFU.EX2 R44, R5 ;  /* 0x00000005002c7308 */ /* 0x000e620000000800 */
[----:B0-----:R-:W-:Y:S01]  /*3f3a0*/  FADD.FTZ R4, R30, R11 ;  /* 0x0000000b1e047221 */ /* 0x001fe20000010000 */
[----:B---3--:R-:W-:-:S03]  /*3f3b0*/  FADD.FTZ R8, R42, R13 ;  /* 0x0000000d2a087221 */ /* 0x008fc60000010000 */
[----:B----4-:R-:W-:Y:S01]  /*3f3c0*/  FADD.FTZ R9, R29, R4 ;  /* 0x000000041d097221 */ /* 0x010fe20000010000 */
[----:B------:R-:W-:-:S03]  /*3f3d0*/  FADD.FTZ R11, R179, R8 ;  /* 0x00000008b30b7221 */ /* 0x000fc60000010000 */
[----:B------:R-:W-:Y:S01]  /*3f3e0*/  FADD.FTZ R27, R178, R9 ;  /* 0x00000009b21b7221 */ /* 0x000fe20000010000 */
[----:B-1----:R-:W-:-:S04]  /*3f3f0*/  FADD.FTZ R45, R44, R11 ;  /* 0x0000000b2c2d7221 */ /* 0x002fc80000010000 */
[----:B------:R-:W-:Y:S04]  /*3f400*/  ST.E desc[UR4][R6.64+0x10], R27 ;  /* 0x0000101b06007985 */ /* 0x000fe8000c101904 */
[----:B------:R0:W-:Y:S04]  /*3f410*/  ST.E desc[UR6][R6.64+0x14], R45 ;  /* 0x0000142d06007985 */ /* 0x0001e8000c101906 */
[----:B------:R-:W2:Y:S01]  /*3f420*/  LDL.64 R12, [R0+0x80] ;  /* 0x00008000000c7983 */ /* 0x000ea20000100a00 */
[----:B------:R-:W-:Y:S06]  /*3f430*/  BAR.SYNC.DEFER_BLOCKING 0xf, 0x100 ;  /* 0x03c4000000007b1d */ /* 0x000fec0000010000 */
[----:B------:R-:W3:Y:S01]  /*3f440*/  LDL.64 R4, [R0+0x88] ;  /* 0x0000880000047983 */ /* 0x000ee20000100a00 */
[----:B------:R-:W-:-:S02]  /*3f450*/  R2UR UR10, R2 ;  /* 0x00000000020a72ca */ /* 0x000fc400000e0000 */
[C---:B------:R-:W-:Y:S01]  /*3f460*/  R2UR UR11, R3.reuse ;  /* 0x00000000030b72ca */ /* 0x040fe200000e0000 */
[----:B------:R-:W4:Y:S01]  /*3f470*/  LDL.64 R136, [R0] ;  /* 0x0000000000887983 */ /* 0x000f220000100a00 */
[----:B------:R-:W-:Y:S02]  /*3f480*/  R2UR UR12, R2 ;  /* 0x00000000020c72ca */ /* 0x000fe400000e0000 */
[----:B------:R-:W-:Y:S01]  /*3f490*/  R2UR UR13, R3 ;  /* 0x00000000030d72ca */ /* 0x000fe200000e0000 */
[----:B0-----:R-:W4:Y:S04]  /*3f4a0*/  LDL.64 R6, [R0+0x90] ;  /* 0x0000900000067983 */ /* 0x001f280000100a00 */
[----:B--2---:R-:W2:Y:S04]  /*3f4b0*/  LD.E.64 R12, desc[UR4][R12.64+0x10] ;  /* 0x000010040c0c7980 */ /* 0x004ea8000c101b00 */
[----:B--2---:R-:W2:Y:S04]  /*3f4c0*/  LD.E.64 R8, desc[UR6][R12.64+0x8] ;  /* 0x000008060c087980 */ /* 0x004ea8000c101b00 */
[----:B------:R-:W3:Y:S01]  /*3f4d0*/  LD.E.64 R10, desc[UR4][R12.64] ;  /* 0x000000040c0a7980 */ /* 0x000ee2000c101b00 */
        /* <DEDUP_REMOVED lines=17> */
[--C-:B---3--:R-:W-:Y:S02]  /*3f5f0*/  IMAD R11, R11, 0x2, R9.reuse ;  /* 0x000000020b0b7824 */ /* 0x108fe400078e0209 */
[C---:B------:R-:W-:Y:S02]  /*3f600*/  IMAD R8, R10.reuse, 0x2, R9 ;  /* 0x000000020a087824 */ /* 0x040fe400078e0209 */
[----:B------:R-:W-:Y:S01]  /*3f610*/  IMAD R10, R10, 0x2, R11 ;  /* 0x000000020a0a7824 */ /* 0x000fe200078e020b */
[----:B------:R-:W-:Y:S04]  /*3f620*/  STSM.16.M88.4 [R9], R164 ;  /* 0x000000a409007844 */ /* 0x000fe80000000200 */
[----:B------:R0:W-:Y:S04]  /*3f630*/  STSM.16.M88.4 [R8], R168 ;  /* 0x000000a808007844 */ /* 0x0001e80000000200 */
[----:B------:R-:W-:Y:S04]  /*3f640*/  STSM.16.M88.4 [R11], R172 ;  /* 0x000000ac0b007844 */ /* 0x000fe80000000200 */
[----:B------:R1:W-:Y:S04]  /*3f650*/  STSM.16.M88.4 [R10], R176 ;  /* 0x000000b00a007844 */ /* 0x0003e80000000200 */
[----:B------:R-:W2:Y:S04]  /*3f660*/  LD.E R13, desc[UR4][R4.64] ;  /* 0x00000004040d7980 */ /* 0x000ea8000c101900 */
[----:B------:R-:W3:Y:S04]  /*3f670*/  LD.E R15, desc[UR6][R4.64+0x4] ;  /* 0x00000406040f7980 */ /* 0x000ee8000c101900 */
[----:B------:R-:W3:Y:S04]  /*3f680*/  LD.E R21, desc[UR8][R4.64+0x8] ;  /* 0x0000080804157980 */ /* 0x000ee8000c101900 */
[----:B------:R-:W3:Y:S04]  /*3f690*/  LD.E R25, desc[UR10][R4.64+0xc] ;  /* 0x00000c0a04197980 */ /* 0x000ee8000c101900 */
[----:B------:R-:W3:Y:S04]  /*3f6a0*/  LD.E R27, desc[UR12][R4.64+0x10] ;  /* 0x0000100c041b7980 */ /* 0x000ee8000c101900 */
[----:B------:R-:W3:Y:S01]  /*3f6b0*/  LD.E R31, desc[UR4][R4.64+0x14] ;  /* 0x00001404041f7980 */ /* 0x000ee2000c101900 */
[----:B------:R-:W-:-:S02]  /*3f6c0*/  R2UR UR14, R2 ;  /* 0x00000000020e72ca */ /* 0x000fc400000e0000 */
[C---:B------:R-:W-:Y:S01]  /*3f6d0*/  R2UR UR15, R3.reuse ;  /* 0x00000000030f72ca */ /* 0x040fe200000e0000 */
[----:B----4-:R-:W4:Y:S01]  /*3f6e0*/  LD.E R136, desc[UR4][R136.64] ;  /* 0x0000000488887980 */ /* 0x010f22000c101900 */
[C---:B------:R-:W-:Y:S02]  /*3f6f0*/  R2UR UR16, R2.reuse ;  /* 0x00000000021072ca */ /* 0x040fe400000e0000 */
[C---:B------:R-:W-:Y:S01]  /*3f700*/  R2UR UR17, R3.reuse ;  /* 0x00000000031172ca */ /* 0x040fe200000e0000 */
[----:B------:R-:W4:Y:S01]  /*3f710*/  LD.E.64 R6, desc[UR4][R6.64] ;  /* 0x0000000406067980 */ /* 0x000f22000c101b00 */
[C---:B------:R-:W-:Y:S02]  /*3f720*/  R2UR UR18, R2.reuse ;  /* 0x00000000021272ca */ /* 0x040fe400000e0000 */
[----:B------:R-:W-:Y:S01]  /*3f730*/  R2UR UR19, R3 ;  /* 0x00000000031372ca */ /* 0x000fe200000e0000 */
[----:B------:R-:W4:Y:S01]  /*3f740*/  LD.E R20, desc[UR8][R4.64+0x38] ;  /* 0x0000380804147980 */ /* 0x000f22000c101900 */
[----:B------:R-:W-:-:S02]  /*3f750*/  R2UR UR20, R2 ;  /* 0x00000000021472ca */ /* 0x000fc400000e0000 */
[C---:B------:R-:W-:Y:S01]  /*3f760*/  R2UR UR21, R3.reuse ;  /* 0x00000000031572ca */ /* 0x040fe200000e0000 */
[----:B------:R-:W4:Y:S01]  /*3f770*/  LD.E R24, desc[UR12][R4.64+0x40] ;  /* 0x0000400c04187980 */ /* 0x000f22000c101900 */
[C---:B------:R-:W-:Y:S02]  /*3f780*/  R2UR UR22, R2.reuse ;  /* 0x00000000021672ca */ /* 0x040fe400000e0000 */
[C---:B------:R-:W-:Y:S01]  /*3f790*/  R2UR UR23, R3.reuse ;  /* 0x00000000031772ca */ /* 0x040fe200000e0000 */
[----:B0-----:R-:W4:Y:S01]  /*3f7a0*/  LD.E R8, desc[UR16][R4.64+0x18] ;  /* 0x0000181004087980 */ /* 0x001f22000c101900 */
[C---:B------:R-:W-:Y:S02]  /*3f7b0*/  R2UR UR24, R2.reuse ;  /* 0x00000000021872ca */ /* 0x040fe400000e0000 */
[----:B------:R-:W-:Y:S01]  /*3f7c0*/  R2UR UR25, R3 ;  /* 0x00000000031972ca */ /* 0x000fe200000e0000 */
[----:B------:R-:W4:Y:S01]  /*3f7d0*/  LD.E R9, desc[UR18][R4.64+0x1c] ;  /* 0x00001c1204097980 */ /* 0x000f22000c101900 */
[----:B------:R-:W-:-:S02]  /*3f7e0*/  R2UR UR26, R2 ;  /* 0x00000000021a72ca */ /* 0x000fc400000e0000 */
[C---:B------:R-:W-:Y:S01]  /*3f7f0*/  R2UR UR27, R3.reuse ;  /* 0x00000000031b72ca */ /* 0x040fe200000e0000 */
[----:B-1----:R-:W4:Y:S01]  /*3f800*/  LD.E R10, desc[UR20][R4.64+0x20] ;  /* 0x00002014040a7980 */ /* 0x002f22000c101900 */
[----:B------:R-:W-:Y:S02]  /*3f810*/  R2UR UR28, R2 ;  /* 0x00000000021c72ca */ /* 0x000fe400000e0000 */
        /* <DEDUP_REMOVED lines=63> */
[----:B--2---:R0:W-:Y:S04]  /*3fc10*/  ST.E desc[UR6][R4.64], R13 ;  /* 0x0000000d04007985 */ /* 0x0041e8000c101906 */
[----:B---3--:R1:W-:Y:S04]  /*3fc20*/  ST.E desc[UR8][R4.64+0x4], R15 ;  /* 0x0000040f04007985 */ /* 0x0083e8000c101908 */
[----:B------:R2:W-:Y:S04]  /*3fc30*/  ST.E desc[UR10][R4.64+0x8], R21 ;  /* 0x0000081504007985 */ /* 0x0005e8000c10190a */
[----:B------:R3:W-:Y:S04]  /*3fc40*/  ST.E desc[UR12][R4.64+0xc], R25 ;  /* 0x00000c1904007985 */ /* 0x0007e8000c10190c */
[----:B------:R3:W-:Y:S04]  /*3fc50*/  ST.E desc[UR14][R4.64+0x10], R27 ;  /* 0x0000101b04007985 */ /* 0x0007e8000c10190e */
[----:B------:R3:W-:Y:S04]  /*3fc60*/  ST.E desc[UR4][R4.64+0x14], R31 ;  /* 0x0000141f04007985 */ /* 0x0007e8000c101904 */
[----:B0-----:R-:W4:Y:S04]  /*3fc70*/  LD.E R13, desc[UR26][R4.64+0x2c] ;  /* 0x00002c1a040d7980 */ /* 0x001f28000c101900 */
[----:B-1----:R-:W4:Y:S04]  /*3fc80*/  LD.E R15, desc[UR6][R4.64+0x34] ;  /* 0x00003406040f7980 */ /* 0x002f28000c101900 */
[----:B--2---:R-:W2:Y:S04]  /*3fc90*/  LD.E R21, desc[UR10][R4.64+0x3c] ;  /* 0x00003c0a04157980 */ /* 0x004ea8000c101900 */
[----:B---3--:R-:W3:Y:S04]  /*3fca0*/  LD.E R25, desc[UR14][R4.64+0x44] ;  /* 0x0000440e04197980 */ /* 0x008ee8000c101900 */
[----:B------:R-:W3:Y:S04]  /*3fcb0*/  LD.E R27, desc[UR18][R4.64+0x4c] ;  /* 0x00004c12041b7980 */ /* 0x000ee8000c101900 */
        /* <DEDUP_REMOVED lines=50> */
[----:B----4-:R-:W-:Y:S04]  /*3ffe0*/  ST.E desc[UR4][R4.64+0x18], R8 ;  /* 0x0000180804007985 */ /* 0x010fe8000c101904 */
        /* <DEDUP_REMOVED lines=20> */
[----:B--2---:R-:W-:Y:S04]  /*40130*/  ST.E desc[UR8][R4.64+0x3c], R21 ;  /* 0x00003c1504007985 */ /* 0x004fe8000c101908 */
[----:B---3--:R-:W-:Y:S04]  /*40140*/  ST.E desc[UR12][R4.64+0x44], R25 ;  /* 0x0000441904007985 */ /* 0x008fe8000c10190c */
        /* <DEDUP_REMOVED lines=83> */
[----:B------:R-:W-:Y:S01]  /*40680*/  ST.E desc[UR22][R4.64+0x1c0], R120 ;  /* 0x0001c07804007985 */ /* 0x000fe2000c101916 */
[----:B------:R-:W-:-:S03]  /*40690*/  IMAD R6, R136, 0x1000, R6 ;  /* 0x0000100088067824 */ /* 0x000fc600078e0206 */
        /* <DEDUP_REMOVED lines=18> */
[----:B------:R-:W-:Y:S01]  /*407c0*/  HGMMA.64x256x16.F32 R24, R164, gdesc[UR4].tnspB, RZ, !UPT, gsb0 ;  /* 0x43e00004a4187df0 */ /* 0x000fe2000c0008ff */
        /* <DEDUP_REMOVED lines=1197> */
[C---:B------:R-:W-:Y:S01]  /*452a0*/  R2UR UR29, R3.reuse ;  /* 0x00000000031d72ca */ /* 0x040fe200000e0000 */
[----:B------:R-:W-:Y:S02]  /*452b0*/  WARPGROUP.DEPBAR.LE gsb0, 0x0 ;  /* 0x00008000000079c5 */ /* 0x000fe40000010000 */
[----:B------:R-:W-:Y:S01]  /*452c0*/  ST.E desc[UR4][R4.64], R24 ;  /* 0x0000001804007985 */ /* 0x000fe2000c101904 */
[C---:B------:R-:W-:Y:S02]  /*452d0*/  R2UR UR4, R2.reuse ;  /* 0x00000000020472ca */ /* 0x040fe400000e0000 */
[----:B------:R-:W-:Y:S01]  /*452e0*/  R2UR UR5, R3 ;  /* 0x00000000030572ca */ /* 0x000fe200000e0000 */
[----:B------:R0:W-:Y:S01]  /*452f0*/  ST.E desc[UR6][R4.64+0x4], R25 ;  /* 0x0000041904007985 */ /* 0x0001e2000c101906 */
[----:B------:R-:W-:-:S02]  /*45300*/  R2UR UR6, R2 ;  /* 0x00000000020672ca */ /* 0x000fc400000e0000 */
[C---:B------:R-:W-:Y:S01]  /*45310*/  R2UR UR7, R3.reuse ;  /* 0x00000000030772ca */ /* 0x040fe200000e0000 */
[----:B------:R-:W-:Y:S01]  /*45320*/  ST.E desc[UR8][R4.64+0x8], R26 ;  /* 0x0000081a04007985 */ /* 0x000fe2000c101908 */
[C---:B------:R-:W-:Y:S02]  /*45330*/  R2UR UR8, R2.reuse ;  /* 0x00000000020872ca */ /* 0x040fe400000e0000 */
[C---:B------:R-:W-:Y:S01]  /*45340*/  R2UR UR9, R3.reuse ;  /* 0x00000000030972ca */ /* 0x040fe200000e0000 */
[----:B------:R1:W-:Y:S01]  /*45350*/  ST.E desc[UR10][R4.64+0xc], R27 ;  /* 0x00000c1b04007985 */ /* 0x0003e2000c10190a */
[C---:B------:R-:W-:Y:S02]  /*45360*/  R2UR UR10, R2.reuse ;  /* 0x00000000020a72ca */ /* 0x040fe400000e0000 */
[----:B------:R-:W-:Y:S01]  /*45370*/  R2UR UR11, R3 ;  /* 0x00000000030b72ca */ /* 0x000fe200000e0000 */
[----:B------:R-:W-:Y:S01]  /*45380*/  ST.E desc[UR12][R4.64+0x10], R28 ;  /* 0x0000101c04007985 */ /* 0x000fe2000c10190c */
[----:B------:R-:W-:-:S02]  /*45390*/  R2UR UR12, R2 ;  /* 0x00000000020c72ca */ /* 0x000fc400000e0000 */
[C---:B------:R-:W-:Y:S01]  /*453a0*/  R2UR UR13, R3.reuse ;  /* 0x00000000030d72ca */ /* 0x040fe200000e0000 */
[----:B------:R2:W-:Y:S01]  /*453b0*/  ST.E desc[UR14][R4.64+0x14], R29 ;  /* 0x0000141d04007985 */ /* 0x0005e2000c10190e */
[C---:B------:R-:W-:Y:S02]  /*453c0*/  R2UR UR14, R2.reuse ;  /* 0x00000000020e72ca */ /* 0x040fe400000e0000 */
[C---:B------:R-:W-:Y:S01]  /*453d0*/  R2UR UR15, R3.reuse ;  /* 0x00000000030f72ca */ /* 0x040fe200000e0000 */
        /* <DEDUP_REMOVED lines=359> */
[----:B------:R-:W-:Y:S01]  /*46a50*/  R2UR UR29, R3 ;  /* 0x00000000031d72ca */ /* 0x000fe200000e0000 */
[----:B------:R-:W-:Y:S01]  /*46a60*/  ST.E desc[UR4][R4.64+0x1f8], R150 ;  /* 0x0001f89604007985 */ /* 0x000fe2000c101904 */
[----:B------:R-:W-:-:S03]  /*46a70*/  R2UR UR4, R2 ;  /* 0x00000000020472ca */ /* 0x000fc600000e0000 */
[----:B------:R4:W-:Y:S01]  /*46a80*/  ST.E desc[UR6][R4.64+0x1fc], R151 ;  /* 0x0001fc9704007985 */ /* 0x0009e2000c101906 */
[----:B------:R-:W-:-:S03]  /*46a90*/  R2UR UR5, R3 ;  /* 0x00000000030572ca */ /* 0x000fc600000e0000 */
[----:B------:R-:W4:Y:S01]  /*46aa0*/  LD.E R7, desc[UR8][R4.64] ;  /* 0x0000000804077980 */ /* 0x000f22000c101900 */
[C---:B------:R-:W-:Y:S02]  /*46ab0*/  R2UR UR6, R2.reuse ;  /* 0x00000000020672ca */ /* 0x040fe400000e0000 */
[C---:B------:R-:W-:Y:S01]  /*46ac0*/  R2UR UR7, R3.reuse ;  /* 0x00000000030772ca */ /* 0x040fe200000e0000 */
[----:B------:R-:W4:Y:S01]  /*46ad0*/  LD.E R9, desc[UR10][R4.64+0x4] ;  /* 0x0000040a04097980 */ /* 0x000f22000c101900 */
[C---:B------:R-:W-:Y:S02]  /*46ae0*/  R2UR UR8, R2.reuse ;  /* 0x00000000020872ca */ /* 0x040fe400000e0000 */
[C---:B------:R-:W-:Y:S01]  /*46af0*/  R2UR UR9, R3.reuse ;  /* 0x00000000030972ca */ /* 0x040fe200000e0000 */
[----:B------:R-:W4:Y:S01]  /*46b00*/  LD.E R11, desc[UR12][R4.64+0x8] ;  /* 0x0000080c040b7980 */ /* 0x000f22000c101900 */
        /* <DEDUP_REMOVED lines=10> */
[----:B------:R-:W-:Y:S01]  /*46bb0*/  R2UR UR17, R3 ;  /* 0x00000000031172ca */ /* 0x000fe200000e0000 */
[----:B0-----:R-:W4:Y:S01]  /*46bc0*/  LD.E R25, desc[UR20][R4.64+0x18] ;  /* 0x0000181404197980 */ /* 0x001f22000c101900 */
[----:B------:R-:W-:-:S02]  /*46bd0*/  R2UR UR18, R2 ;  /* 0x00000000021272ca */ /* 0x000fc400000e0000 */
[C---:B------:R-:W-:Y:S01]  /*46be0*/  R2UR UR19, R3.reuse ;  /* 0x00000000031372ca */ /* 0x040fe200000e0000 */
[----:B-1----:R-:W4:Y:S01]  /*46bf0*/  LD.E R27, desc[UR22][R4.64+0x1c] ;  /* 0x00001c16041b7980 */ /* 0x002f22000c101900 */
[C---:B------:R-:W-:Y:S02]  /*46c00*/  R2UR UR20, R2.reuse ;  /* 0x00000000021472ca */ /* 0x040fe400000e0000 */
[C---:B------:R-:W-:Y:S01]  /*46c10*/  R2UR UR21, R3.reuse ;  /* 0x00000000031572ca */ /* 0x040fe200000e0000 */
[----:B--2---:R-:W2:Y:S01]  /*46c20*/  LD.E R29, desc[UR24][R4.64+0x20] ;  /* 0x00002018041d7980 */ /* 0x004ea2000c101900 */
[C---:B------:R-:W-:Y:S02]  /*46c30*/  R2UR UR22, R2.reuse ;  /* 0x00000000021672ca */ /* 0x040fe400000e0000 */
[----:B------:R-:W-:Y:S01]  /*46c40*/  R2UR UR23, R3 ;  /* 0x00000000031772ca */ /* 0x000fe200000e0000 */
[----:B---3--:R-:W3:Y:S01]  /*46c50*/  LD.E R31, desc[UR26][R4.64+0x24] ;  /* 0x0000241a041f7980 */ /* 0x008ee2000c101900 */
[----:B------:R-:W-:-:S02]  /*46c60*/  R2UR UR24, R2 ;  /* 0x00000000021872ca */ /* 0x000fc400000e0000 */
[C---:B------:R-:W-:Y:S01]  /*46c70*/  R2UR UR25, R3.reuse ;  /* 0x00000000031972ca */ /* 0x040fe200000e0000 */
[----:B----4-:R-:W4:Y:S01]  /*46c80*/  LD.E R33, desc[UR28][R4.64+0x28] ;  /* 0x0000281c04217980 */ /* 0x010f22000c101900 */
        /* <DEDUP_REMOVED lines=375> */
[----:B--2---:R-:W-:Y:S01]  /*48400*/  ST.E desc[UR20][R4.64+0x20], R29 ;  /* 0x0000201d04007985 */ /* 0x004fe2000c101914 */
[C---:B------:R-:W-:Y:S02]  /*48410*/  R2UR UR20, R2.reuse ;  /* 0x00000000021472ca */ /* 0x040fe400000e0000 */
[C---:B------:R-:W-:Y:S01]  /*48420*/  R2UR UR21, R3.reuse ;  /* 0x00000000031572ca */ /* 0x040fe200000e0000 */
[----:B---3--:R-:W-:Y:S01]  /*48430*/  ST.E desc[UR22][R4.64+0x24], R31 ;  /* 0x0000241f04007985 */ /* 0x008fe2000c101916 */
[C---:B------:R-:W-:Y:S02]  /*48440*/  R2UR UR22, R2.reuse ;  /* 0x00000000021672ca */ /* 0x040fe400000e0000 */
[----:B------:R-:W-:Y:S01]  /*48450*/  R2UR UR23, R3 ;  /* 0x00000000031772ca */ /* 0x000fe200000e0000 */
[----:B----4-:R-:W-:Y:S01]  /*48460*/  ST.E desc[UR24][R4.64+0x28], R33 ;  /* 0x0000282104007985 */ /* 0x010fe2000c101918 */
        /* <DEDUP_REMOVED lines=211> */
[----:B------:R1:W-:Y:S01]  /*491a0*/  ST.E desc[UR12][R4.64+0x140], R10 ;  /* 0x0001400a04007985 */ /* 0x0003e2000c10190c */
[C---:B------:R-:W-:Y:S02]  /*491b0*/  R2UR UR10, R2.reuse ;  /* 0x00000000020a72ca */ /* 0x040fe400000e0000 */
[----:B------:R-:W-:Y:S01]  /*491c0*/  R2UR UR11, R3 ;  /* 0x00000000030b72ca */ /* 0x000fe200000e0000 */
[----:B------:R2:W-:Y:S01]  /*491d0*/  ST.E desc[UR14][R4.64+0x144], R12 ;  /* 0x0001440c04007985 */ /* 0x0005e2000c10190e */
        /* <DEDUP_REMOVED lines=102> */
[----:B------:R-:W-:Y:S02]  /*49840*/  R2UR UR28, R2 ;  /* 0x00000000021c72ca */ /* 0x000fe400000e0000 */
[----:B------:R-:W-:Y:S01]  /*49850*/  R2UR UR29, R3 ;  /* 0x00000000031d72ca */ /* 0x000fe200000e0000 */
[----:B------:R2:W-:Y:S04]  /*49860*/  ST.E desc[UR6][R4.64+0x1d0], R88 ;  /* 0x0001d05804007985 */ /* 0x0005e8000c101906 */
        /* <DEDUP_REMOVED lines=10> */
[----:B------:R2:W-:Y:S01]  /*49910*/  ST.E desc[UR28][R4.64+0x1fc], R110 ;  /* 0x0001fc6e04007985 */ /* 0x0005e2000c10191c */
[----:B------:R-:W-:Y:S01]  /*49920*/  @!PT LDS RZ, [RZ] ;  /* 0x00000000fffff984 */ /* 0x000fe20000000800 */
[----:B------:R-:W-:Y:S01]  /*49930*/  @!PT LDS RZ, [RZ] ;  /* 0x00000000fffff984 */ /* 0x000fe20000000800 */
[----:B------:R-:W-:Y:S01]  /*49940*/  @!PT LDS RZ, [RZ] ;  /* 0x00000000fffff984 */ /* 0x000fe20000000800 */
[----:B------:R-:W-:Y:S01]  /*49950*/  @!PT LDS RZ, [RZ] ;  /* 0x00000000fffff984 */ /* 0x000fe20000000800 */
[----:B------:R3:W-:Y:S06]  /*49960*/  MEMBAR.ALL.CTA ;  /* 0x0000000000007992 */ /* 0x0007ec0000008000 */
[----:B---3--:R-:W3:Y:S02]  /*49970*/  FENCE.VIEW.ASYNC.S ;  /* 0x00000000000073c6 */ /* 0x008ee40000000000 */
[----:B---3--:R-:W-:-:S02]  /*49980*/  NOP ;  /* 0x0000000000007918 */ /* 0x008fc40000000000 */
[----:B0-----:R-:W1:Y:S01]  /*49990*/  LDL.64 R8, [R0+0x40] ;  /* 0x0000400000087983 */ /* 0x001e620000100a00 */
[C---:B------:R-:W-:Y:S02]  /*499a0*/  R2UR UR4, R2.reuse ;  /* 0x00000000020472ca */ /* 0x040fe400000e0000 */
[----:B------:R-:W-:Y:S01]  /*499b0*/  R2UR UR5, R3 ;  /* 0x00000000030572ca */ /* 0x000fe200000e0000 */
[----:B------:R-:W3:Y:S01]  /*499c0*/  LDL.64 R6, [R0] ;  /* 0x0000000000067983 */ /* 0x000ee20000100a00 */
[----:B------:R-:W-:Y:S11]  /*499d0*/  BAR.ARV 0xe, 0x100 ;  /* 0x0384000000007b1d */ /* 0x000ff60000002000 */
[----:B-1----:R-:W4:Y:S01]  /*499e0*/  LD.E R10, desc[UR4][R8.64] ;  /* 0x00000004080a7980 */ /* 0x002f22000c101900 */
[----:B------:R-:W-:-:S02]  /*499f0*/  R2UR UR4, R2 ;  /* 0x00000000020472ca */ /* 0x000fc400000e0000 */
[----:B------:R-:W-:Y:S01]  /*49a00*/  R2UR UR5, R3 ;  /* 0x00000000030572ca */ /* 0x000fe200000e0000 */
[----:B------:R-:W-:-:S12]  /*49a10*/  BSSY B0, `(.L_x_7235) ;  /* 0x0000006000007945 */ /* 0x000fd80003800000 */
[----:B---3--:R2:W5:Y:S01]  /*49a20*/  LD.E R6, desc[UR4][R6.64] ;  /* 0x0000000406067980 */ /* 0x008562000c101900 */
[----:B----4-:R-:W-:-:S04]  /*49a30*/  LOP3.LUT R10, R10, 0x1, RZ, 0xfc, !PT ;  /* 0x000000010a0a7812 */ /* 0x010fc800078efcff */
[----:B------:R-:W-:-:S13]  /*49a40*/  ISETP.NE.AND P0, PT, R10, 0x3, PT ;  /* 0x000000030a00780c */ /* 0x000fda0003f05270 */
[----:B--2---:R-:W-:Y:S05]  /*49a50*/  @!P0 BRA `(.L_x_7236) ;  /* 0x0000000000048947 */ /* 0x004fea0003800000 */
[----:B------:R-:W-:Y:S01]  /*49a60*/  BPT.TRAP 0x1 ;  /* 0x000000040000795c */ /* 0x000fe20000300000 */
.L_x_7236:
[----:B------:R-:W-:Y:S05]  /*49a70*/  BSYNC B0 ;  /* 0x0000000000007941 */ /* 0x000fea0003800000 */
.L_x_7235:
[C---:B------:R-:W-:Y:S02]  /*49a80*/  R2UR UR6, R2.reuse ;  /* 0x00000000020672ca */ /* 0x040fe400000e0000 */
[C---:B------:R-:W-:Y:S02]  /*49a90*/  R2UR UR7, R3.reuse ;  /* 0x00000000030772ca */ /* 0x040fe400000e0000 */
[----:B------:R-:W-:Y:S02]  /*49aa0*/  R2UR UR4, R2 ;  /* 0x00000000020472ca */ /* 0x000fe400000e0000 */
[----:B------:R-:W-:-:S09]  /*49ab0*/  R2UR UR5, R3 ;  /* 0x00000000030572ca */ /* 0x000fd200000e0000 */
[----:B------:R-:W2:Y:S04]  /*49ac0*/  LD.E.64 R2, desc[UR6][R8.64+0x20] ;  /* 0x0000200608027980 */ /* 0x000ea8000c101b00 */
[----:B------:R-:W3:Y:S01]  /*49ad0*/  LD.E R0, desc[UR4][R8.64+0xc] ;  /* 0x00000c0408007980 */ /* 0x000ee2000c101900 */
[----:B------:R-:W-:Y:S02]  /*49ae0*/  MOV R4, 0x11380 ;  /* 0x0001138000047802 */ /* 0x000fe40000000f00 */
[----:B--2---:R-:W-:-:S03]  /*49af0*/  MOV R3, R2 ;  /* 0x0000000200037202 */ /* 0x004fc60000000f00 */
[----:B------:R-:W-:Y:S02]  /*49b00*/  IMAD.MOV.U32 R2, RZ, RZ, R4 ;  /* 0x000000ffff027224 */ /* 0x000fe400078e0004 */
[----:B-----5:R-:W-:-:S05]  /*49b10*/  IMAD R3, R6, 0x8, R3 ;  /* 0x0000000806037824 */ /* 0x020fca00078e0203 */
[----:B---3--:R-:W-:Y:S01]  /*49b20*/  PRMT R0, R0, 0x654, R3 ;  /* 0x0000065400007816 */ /* 0x008fe20000000003 */
[----:B------:R-:W-:-:S03]  /*49b30*/  IMAD.MOV.U32 R3, RZ, RZ, 0x0 ;  /* 0x00000000ff037424 */ /* 0x000fc600078e00ff */
[----:B------:R0:W-:Y:S02]  /*49b40*/  SYNCS.ARRIVE.TRANS64.RED.A1T0 RZ, [R0+URZ], RZ ;  /* 0x000000ff00ff79a7 */ /* 0x0001e4000810043f */
[----:B0-----:R-:W-:Y:S05]  /*49b50*/  RET.REL.NODEC R2 `(_ZN7cutlass13device_kernelIN5flash11enable_sm90INS1_16FlashAttnFwdSm90INS1_25CollectiveMainloopFwdSm90ILi2EN4cute5tupleIJNS5_1CILi1EEES8_S8_EEENS6_IJNS7_ILi64EEESA_SA_EEELi512ENS_6half_tEfNS_4arch4Sm90ELb0ELb1ELb1ELb1ELb1ELb1ELb1ELb0ELb0ELb1ELb0ELb0EEENS1_21CollectiveEpilogueFwdINS6_IJSA_NS7_ILi512EEESA_EEES9_SC_SE_Li256ELb1ELb1ELb0ELb0EEENS1_36VarlenDynamicPersistentTileSchedulerILi64ELi64ELi256ELi128ELb0ELb1ELb1ELb1ELb0ELb1EEEEEEEEEvNT_6ParamsE) ;  /* 0xfffffb6402287950 */ /* 0x001fea0003c3ffff */
.L_x_7209:
[----:B0-----:R0:W1:Y:S02]  /*49b60*/  SYNCS.PHASECHK.TRANS64.TRYWAIT P0, [R12+URZ], R13 ;  /* 0x0000000d0c0075a7 */ /* 0x001064000800017f */
[----:B-1----:R-:W-:Y:S05]  /*49b70*/  @!P0 NANOSLEEP.SYNCS 0x989680 ;  /* 0x009896800000895d */ /* 0x002fea0003900000 */
[----:B------:R-:W1:Y:S02]  /*49b80*/  @!P0 SYNCS.PHASECHK.TRANS64 P0, [R12+URZ], R13 ;  /* 0x0000000d0c0085a7 */ /* 0x000e64000800007f */
[----:B-1----:R-:W-:Y:S05]  /*49b90*/  @!P0 BRA `(.L_x_7209) ;  /* 0xfffffffc00f08947 */ /* 0x002fea000383ffff */
[----:B------:R-:W-:Y:S05]  /*49ba0*/  BRA `(.L_x_7208) ;  /* 0xffffff0c00007947 */ /* 0x000fea000383ffff */
.L_x_7211:
[----:B0-----:R0:W1:Y:S02]  /*49bb0*/  SYNCS.PHASECHK.TRANS64.TRYWAIT P0, [R12+URZ+0x38810], R15 ;  /* 0x0388100f0c0075a7 */ /* 0x001064000800017f */
[----:B-1----:R-:W-:Y:S05]  /*49bc0*/  @!P0 NANOSLEEP.SYNCS 0x989680 ;  /* 0x009896800000895d */ /* 0x002fea0003900000 */
[----:B------:R-:W1:Y:S02]  /*49bd0*/  @!P0 SYNCS.PHASECHK.TRANS64 P0, [R12+URZ+0x38810], R15 ;  /* 0x0388100f0c0085a7 */ /* 0x000e64000800007f */
[----:B-1----:R-:W-:Y:S05]  /*49be0*/  @!P0 BRA `(.L_x_7211) ;  /* 0xfffffffc00f08947 */ /* 0x002fea000383ffff */
[----:B------:R-:W-:Y:S05]  /*49bf0*/  BRA `(.L_x_7237) ;  /* 0xffffff10005c7947 */ /* 0x000fea000383ffff */
.L_x_7218:
[----:B0-----:R0:W1:Y:S02]  /*49c00*/  SYNCS.PHASECHK.TRANS64.TRYWAIT P0, [R12+URZ], R13 ;  /* 0x0000000d0c0075a7 */ /* 0x001064000800017f */
[----:B-1----:R-:W-:Y:S05]  /*49c10*/  @!P0 NANOSLEEP.SYNCS 0x989680 ;  /* 0x009896800000895d */ /* 0x002fea0003900000 */
[----:B------:R-:W1:Y:S02]  /*49c20*/  @!P0 SYNCS.PHASECHK.TRANS64 P0, [R12+URZ], R13 ;  /* 0x0000000d0c0085a7 */ /* 0x000e64000800007f */
[----:B-1----:R-:W-:Y:S05]  /*49c30*/  @!P0 BRA `(.L_x_7218) ;  /* 0xfffffffc00f08947 */ /* 0x002fea000383ffff */
[----:B------:R-:W-:Y:S05]  /*49c40*/  BRA `(.L_x_7217) ;  /* 0xffffff1000f87947 */ /* 0x000fea000383ffff */
.L_x_7238:
        /* <DEDUP_REMOVED lines=11> */
.L_x_15654:


//--------------------- .text._ZN7cutlass13device_kernelIN5flash11enable_sm90INS1_16FlashAttnFwdSm90INS1_25CollectiveMainloopFwdSm90ILi2EN4cute5tupleIJNS5_1CILi1EEES8_S8_EEENS6_IJNS7_ILi64EEESA_SA_EEELi512ENS_6half_tEfNS_4arch4Sm90ELb1ELb0ELb1ELb0ELb1ELb0ELb0ELb0ELb0ELb1ELb0ELb0EEENS1_21CollectiveEpilogueFwdINS6_IJSA_NS7_ILi512EEESA_EEES9_SC_SE_Li256ELb0ELb1ELb0ELb0EEENS1_30DynamicPersistentTileSchedulerILi256ELi128ELb0ELb1ELb1EEEEEEEEEvNT_6ParamsE --------------------------
	.section	.text._ZN7cutlass13device_kernelIN5flash11enable_sm90INS1_16FlashAttnFwdSm90INS1_25CollectiveMainloopFwdSm90ILi2EN4cute5tupleIJNS5_1CILi1EEES8_S8_EEENS6_IJNS7_ILi64EEESA_SA_EEELi512ENS_6half_tEfNS_4arch4Sm90ELb1ELb0ELb1ELb0ELb1ELb0ELb0ELb0ELb0ELb1ELb0ELb0EEENS1_21CollectiveEpilogueFwdINS6_IJSA_NS7_ILi512EEESA_EEES9_SC_SE_Li256ELb0ELb1ELb0ELb0EEENS1_30DynamicPersistentTileSchedulerILi256ELi128ELb0ELb1ELb1EEEEEEEEEvNT_6ParamsE,"ax",@progbits
	.align	128
.text._ZN7cutlass13device_kernelIN5flash11enable_sm90INS1_16FlashAttnFwdSm90INS1_25CollectiveMainloopFwdSm90ILi2EN4cute5tupleIJNS5_1CILi1EEES8_S8_EEENS6_IJNS7_ILi64EEESA_SA_EEELi512ENS_6half_tEfNS_4arch4Sm90ELb1ELb0ELb1ELb0ELb1ELb0ELb0ELb0ELb0ELb1ELb0ELb0EEENS1_21CollectiveEpilogueFwdINS6_IJSA_NS7_ILi512EEESA_EEES9_SC_SE_Li256ELb0ELb1ELb0ELb0EEENS1_30DynamicPersistentTileSchedulerILi256ELi128ELb0ELb1ELb1EEEEEEEEEvNT_6ParamsE:
        .type           _ZN7cutlass13device_kernelIN5flash11enable_sm90INS1_16FlashAttnFwdSm90INS1_25CollectiveMainloopFwdSm90ILi2EN4cute5tupleIJNS5_1CILi1EEES8_S8_EEENS6_IJNS7_ILi64EEESA_SA_EEELi512ENS_6half_tEfNS_4arch4Sm90ELb1ELb0ELb1ELb0ELb1ELb0ELb0ELb0ELb0ELb1ELb0ELb0EEENS1_21CollectiveEpilogueFwdINS6_IJSA_NS7_ILi512EEESA_EEES9_SC_SE_Li256ELb0ELb1ELb0ELb0EEENS1_30DynamicPersistentTileSchedulerILi256ELi128ELb0ELb1ELb1EEEEEEEEEvNT_6ParamsE,@function
        .size           _ZN7cutlass13device_kernelIN5flash11enable_sm90INS1_16FlashAttnFwdSm90INS1_25CollectiveMainloopFwdSm90ILi2EN4cute5tupleIJNS5_1CILi1EEES8_S8_EEENS6_IJNS7_ILi64EEESA_SA_EEELi512ENS_6half_tEfNS_4arch4Sm90ELb1ELb0ELb1ELb0ELb1ELb0ELb0ELb0ELb0ELb1ELb0ELb0EEENS1_21CollectiveEpilogueFwdINS6_IJSA_NS7_ILi512EEESA_EEES9_SC_SE_Li256ELb0ELb1ELb0ELb0EEENS1_30DynamicPersistentTileSchedulerILi256ELi128ELb0ELb1ELb1EEEEEEEEEvNT_6ParamsE,(.L_x_15656 - _ZN7cutlass13device_kernelIN5flash11enable_sm90INS1_16FlashAttnFwdSm90INS1_25CollectiveMainloopFwdSm90ILi2EN4cute5tupleIJNS5_1CILi1EEES8_S8_EEENS6_IJNS7_ILi64EEESA_SA_EEELi512ENS_6half_tEfNS_4arch4Sm90ELb1ELb0ELb1ELb0ELb1ELb0ELb0ELb0ELb0ELb1ELb0ELb0EEENS1_21CollectiveEpilogueFwdINS6_IJSA_NS7_ILi512EEESA_EEES9_SC_SE_Li256ELb0ELb1ELb0ELb0EEENS1_30DynamicPersistentTileSchedulerILi256ELi128ELb0ELb1ELb1EEEEEEEEEvNT_6ParamsE)
        .other          _ZN7cutlass13device_kernelIN5flash11enable_sm90INS1_16FlashAttnFwdSm90INS1_25CollectiveMainloopFwdSm90ILi2EN4cute5tupleIJNS5_1CILi1EEES8_S8_EEENS6_IJNS7_ILi64EEESA_SA_EEELi512ENS_6half_tEfNS_4arch4Sm90ELb1ELb0ELb1ELb0ELb1ELb0ELb0ELb0ELb0ELb1ELb0ELb0EEENS1_21CollectiveEpilogueFwdINS6_IJSA_NS7_ILi512EEESA_EEES9_SC_SE_Li256ELb0ELb1ELb0ELb0EEENS1_30DynamicPersistentTileSchedulerILi256ELi128ELb0ELb1ELb1EEEEEEEEEvNT_6ParamsE,@"STO_CUDA_ENTRY STV_DEFAULT"
_ZN7cutlass13device_kernelIN5flash11enable_sm90INS1_16FlashAttnFwdSm90INS1_25CollectiveMainloopFwdSm90ILi2EN4cute5tupleIJNS5_1CILi1EEES8_S8_EEENS6_IJNS7_ILi64EEESA_SA_EEELi512ENS_6half_tEfNS_4arch4Sm90ELb1ELb0ELb1ELb0ELb1ELb0ELb0ELb0ELb0ELb1ELb0ELb0EEENS1_21CollectiveEpilogueFwdINS6_IJSA_NS7_ILi512EEESA_EEES9_SC_SE_Li256ELb0ELb1ELb0ELb0EEENS1_30DynamicPersistentTileSchedulerILi256ELi128ELb0ELb1ELb1EEEEEEEEEvNT_6ParamsE:
        /* <DEDUP_REMOVED lines=41> */
.L_x_7239:
        /* <DEDUP_REMOVED lines=22> */
.L_x_7240:
        /* <DEDUP_REMOVED lines=18> */
.L_x_7241:
        /* <DEDUP_REMOVED lines=22> */
.L_x_7242:
        /* <DEDUP_REMOVED lines=23> */
.L_x_7243:
        /* <DEDUP_REMOVED lines=8> */
.L_x_7245:
        /* <DEDUP_REMOVED lines=26> */
[----:B------:R-:W-:Y:S02]  /*0a00*/  SHF.R.S32.HI R11, RZ, 0x5, R6 ;  /* 0x00000005ff0b7819 */ /* 0x000fe40000011406 */
[C---:B------:R-:W-:Y:S02]  /*0a10*/  LEA.HI R0, R2.reuse, R5, RZ, 0x1 ;  /* 0x0000000502007211 */ /* 0x040fe400078f08ff */
[----:B------:R-:W-:Y:S02]  /*0a20*/  LOP3.LUT R7, R2, 0xfffffff0, RZ, 0xc0, !PT ;  /* 0xfffffff002077812 */ /* 0x000fe400078ec0ff */
[----:B------:R-:W-:Y:S02]  /*0a30*/  LOP3.LUT R4, R0, 0x1ffffffe, RZ, 0xc0, !PT ;  /* 0x1ffffffe00047812 */ /* 0x000fe400078ec0ff */
[----:B------:R-:W-:-:S02]  /*0a40*/  LEA.HI R0, R3, R216, RZ, 0x7 ;  /* 0x000000d803007211 */ /* 0x000fc400078f38ff */
[----:B------:R-:W-:Y:S01]  /*0a50*/  SHF.R.S32.HI R6, RZ, 0x1f, R6 ;  /* 0x0000001fff067819 */ /* 0x000fe20000011406 */
[----:B------:R-:W-:Y:S01]  /*0a60*/  IMAD.IADD R8, R5, 0x1, -R4 ;  /* 0x0000000105087824 */ /* 0x000fe200078e0a04 */
[----:B------:R-:W-:Y:S01]  /*0a70*/  LEA.HI R4, R3, R216, RZ, 0x2 ;  /* 0x000000d803047211 */ /* 0x000fe200078f10ff */
[----:B0-----:R-:W-:Y:S01]  /*0a80*/  ULEA UR42, UR40, UR42, 0x18 ;  /* 0x0000002a282a7291 */ /* 0x001fe2000f8ec03f */
[----:B------:R-:W-:Y:S02]  /*0a90*/  LOP3.LUT R5, R0, 0xffffff80, RZ, 0xc0, !PT ;  /* 0xffffff8000057812 */ /* 0x000fe400078ec0ff */
[----:B------:R-:W-:Y:S02]  /*0aa0*/  LOP3.LUT R9, R4, 0xfffffffc, RZ, 0xc0, !PT ;  /* 0xfffffffc04097812 */ /* 0x000fe400078ec0ff */
[----:B------:R-:W-:Y:S01]  /*0ab0*/  LEA.HI R2, R6, R11, RZ, 0x2 ;  /* 0x0000000b06027211 */ /* 0x000fe200078f10ff */
[C---:B------:R-:W-:Y:S01]  /*0ac0*/  IMAD.IADD R6, R216.reuse, 0x1, -R7 ;  /* 0x00000001d8067824 */ /* 0x040fe200078e0a07 */
[C---:B------:R-:W-:Y:S01]  /*0ad0*/  IADD3 R5, R216.reuse, -R5, RZ ;  /* 0x80000005d8057210 */ /* 0x040fe20007ffe0ff */
[----:B------:R-:W-:Y:S01]  /*0ae0*/  IMAD.IADD R12, R216, 0x1, -R9 ;  /* 0x00000001d80c7824 */ /* 0x000fe200078e0a09 */
[----:B------:R-:W-:-:S02]  /*0af0*/  SHF.R.S32.HI R211, RZ, 0x7, R0 ;  /* 0x00000007ffd37819 */ /* 0x000fc40000011400 */
[----:B------:R-:W-:Y:S02]  /*0b00*/  LOP3.LUT R4, R2, 0x3ffffc, RZ, 0xc0, !PT ;  /* 0x003ffffc02047812 */ /* 0x000fe400078ec0ff */
[--C-:B------:R-:W-:Y:S01]  /*0b10*/  SHF.R.S32.HI R7, RZ, 0x1f, R6.reuse ;  /* 0x0000001fff077819 */ /* 0x100fe20000011406 */
[----:B------:R-:W-:Y:S01]  /*0b20*/  IMAD R15, R211, 0x100, R6 ;  /* 0x00000100d30f7824 */ /* 0x000fe200078e0206 */
[----:B------:R-:W-:Y:S01]  /*0b30*/  SHF.R.S32.HI R2, RZ, 0x1f, R5 ;  /* 0x0000001fff027819 */ /* 0x000fe20000011405 */
[----:B------:R-:W-:Y:S01]  /*0b40*/  IMAD.IADD R10, R11, 0x1, -R4 ;  /* 0x000000010b0a7824 */ /* 0x000fe200078e0a04 */
[----:B------:R-:W-:Y:S02]  /*0b50*/  LEA.HI R9, R12, R12, RZ, 0x1 ;  /* 0x0000000c0c097211 */ /* 0x000fe400078f08ff */
[----:B------:R-:W-:Y:S01]  /*0b60*/  LEA.HI R7, R7, R6, RZ, 0x3 ;  /* 0x0000000607077211 */ /* 0x000fe200078f18ff */
[----:B------:R-:W-:Y:S01]  /*0b70*/  IMAD R14, R10, 0x10, R15 ;  /* 0x000000100a0e7824 */ /* 0x000fe200078e020f */
[----:B------:R-:W-:-:S02]  /*0b80*/  LEA.HI R4, R2, R5, RZ, 0x2 ;  /* 0x0000000502047211 */ /* 0x000fc400078f10ff */
[----:B------:R-:W-:Y:S02]  /*0b90*/  LOP3.LUT R13, R9, 0x1ffffffe, RZ, 0xc0, !PT ;  /* 0x1ffffffe090d7812 */ /* 0x000fe400078ec0ff */
[----:B------:R-:W-:Y:S02]  /*0ba0*/  LOP3.LUT R9, R7, 0xfffffff8, RZ, 0xc0, !PT ;  /* 0xfffffff807097812 */ /* 0x000fe400078ec0ff */
[----:B------:R-:W-:Y:S02]  /*0bb0*/  LOP3.LUT R10, R4, 0x7ffffffc, RZ, 0xc0, !PT ;  /* 0x7ffffffc040a7812 */ /* 0x000fe400078ec0ff */
[----:B------:R-:W-:Y:S01]  /*0bc0*/  IADD3 R13, R12, -R13, RZ ;  /* 0x8000000d0c0d7210 */ /* 0x000fe20007ffe0ff */
[----:B------:R-:W-:Y:S01]  /*0bd0*/  IMAD.IADD R9, R6, 0x1, -R9 ;  /* 0x0000000106097824 */ /* 0x000fe200078e0a09 */
[----:B------:R-:W-:Y:S01]  /*0be0*/  LEA.HI R6, R2, R5, RZ, 0x5 ;  /* 0x0000000502067211 */ /* 0x000fe200078f28ff */
[----:B------:R-:W-:Y:S01]  /*0bf0*/  IMAD.IADD R12, R5, 0x1, -R10 ;  /* 0x00000001050c7824 */ /* 0x000fe200078e0a0a */
[--C-:B------:R-:W-:Y:S01]  /*0c00*/  SHF.R.S32.HI R2, RZ, 0x2, R4.reuse ;  /* 0x00000002ff027819 */ /* 0x100fe20000011404 */
[----:B------:R-:W-:Y:S01]  /*0c10*/  IMAD.SHL.U32 R10, R7, 0x40, RZ ;  /* 0x00000040070a7824 */ /* 0x000fe200078e00ff */
[----:B------:R-:W-:Y:S01]  /*0c20*/  SHF.R.S32.HI R5, RZ, 0x1f, R4 ;  /* 0x0000001fff057819 */ /* 0x000fe20000011404 */
[----:B------:R-:W-:Y:S01]  /*0c30*/  IMAD.SHL.U32 R4, R9, 0x40, RZ ;  /* 0x0000004009047824 */ /* 0x000fe200078e00ff */
[----:B------:R-:W-:-:S02]  /*0c40*/  SHF.L.U32 R7, R8, 0x3, RZ ;  /* 0x0000000308077819 */ /* 0x000fc400000006ff */
[----:B------:R-:W-:Y:S02]  /*0c50*/  LOP3.LUT R10, R10, 0x7ffffe00, RZ, 0xc0, !PT ;  /* 0x7ffffe000a0a7812 */ /* 0x000fe400078ec0ff */
[----:B------:R-:W-:Y:S01]  /*0c60*/  LOP3.LUT R4, R4, 0x1c0, RZ, 0xc0, !PT ;  /* 0x000001c004047812 */ /* 0x000fe200078ec0ff */
[--C-:B------:R-:W-:Y:S01]  /*0c70*/  IMAD.U32 R215, R14, 0x40, R7.reuse ;  /* 0x000000400ed77824 */ /* 0x100fe200078e0007 */
[----:B------:R-:W-:Y:S01]  /*0c80*/  LEA.HI R3, R3, R216, RZ, 0x3 ;  /* 0x000000d803037211 */ /* 0x000fe200078f18ff */
[----:B------:R-:W-:Y:S01]  /*0c90*/  IMAD R10, R11, 0x400, R10 ;  /* 0x000004000b0a7824 */ /* 0x000fe200078e020a */
[----:B------:R-:W-:Y:S02]  /*0ca0*/  LOP3.LUT R7, R4, 0x8, R7, 0xf8, !PT ;  /* 0x0000000804077812 */ /* 0x000fe400078ef807 */
[----:B------:R-:W-:Y:S02]  /*0cb0*/  SHF.R.U32.HI R4, RZ, 0x3, R4 ;  /* 0x00000003ff047819 */ /* 0x000fe40000011604 */
[----:B------:R-:W-:-:S02]  /*0cc0*/  R2P PR, R9, 0x6 ;  /* 0x0000000609007804 */ /* 0x000fc40000000000 */
[----:B------:R-:W-:Y:S02]  /*0cd0*/  LOP3.LUT R7, R7, R4, RZ, 0x3c, !PT ;  /* 0x0000000407077212 */ /* 0x000fe400078e3cff */
[----:B------:R-:W-:Y:S02]  /*0ce0*/  LOP3.LUT R209, R3, 0xfffffff8, RZ, 0xc0, !PT ;  /* 0xfffffff803d17812 */ /* 0x000fe400078ec0ff */
[----:B------:R-:W-:Y:S02]  /*0cf0*/  IADD3 R7, R10, R7, RZ ;  /* 0x000000070a077210 */ /* 0x000fe40007ffe0ff */
[----:B------:R-:W-:Y:S01]  /*0d00*/  LEA.HI R5, R5, R2, RZ, 0x3 ;  /* 0x0000000205057211 */ /* 0x000fe200078f18ff */
[----:B------:R-:W-:Y:S01]  /*0d10*/  IMAD.IADD R209, R216, 0x1, -R209 ;  /* 0x00000001d8d17824 */ /* 0x000fe200078e0ad1 */
[----:B------:R-:W-:Y:S02]  /*0d20*/  LEA R19, R7, UR42, 0x1 ;  /* 0x0000002a07137c11 */ /* 0x000fe4000f8e08ff */
[----:B------:R-:W-:Y:S01]  /*0d30*/  LOP3.LUT R5, R5, 0xfffffff8, RZ, 0xc0, !PT ;  /* 0xfffffff805057812 */ /* 0x000fe200078ec0ff */
[----:B------:R-:W-:Y:S01]  /*0d40*/  IMAD.SHL.U32 R17, R209, 0x8, RZ ;  /* 0x00000008d1117824 */ /* 0x000fe200078e00ff */
[----:B------:R-:W-:Y:S01]  /*0d50*/  LEA.HI R0, R0, R211, RZ, 0x1 ;  /* 0x000000d300007211 */ /* 0x000fe200078f08ff */
[C---:B------:R-:W-:Y:S01]  /*0d60*/  VIADD R184, R19.reuse, 0x26800 ;  /* 0x0002680013b87836 */ /* 0x040fe20000000000 */
[----:B------:R-:W-:Y:S01]  /*0d70*/  SHF.R.S32.HI R6, RZ, 0x5, R6 ;  /* 0x00000005ff067819 */ /* 0x000fe20000011406 */
[----:B------:R-:W-:Y:S01]  /*0d80*/  IMAD.IADD R5, R2, 0x1, -R5 ;  /* 0x0000000102057824 */ /* 0x000fe200078e0a05 */
[----:B------:R-:W-:Y:S01]  /*0d90*/  LOP3.LUT R0, R0, 0xfffffe, RZ, 0xc0, !PT ;  /* 0x00fffffe00007812 */ /* 0x000fe200078ec0ff */
[----:B------:R-:W-:Y:S01]  /*0da0*/  VIADD R22, R19, 0x26840 ;  /* 0x0002684013167836 */ /* 0x000fe20000000000 */
[----:B------:R-:W-:Y:S01]  /*0db0*/  SEL R23, R23, 0xffffffe0, !P1 ;  /* 0xffffffe017177807 */ /* 0x000fe20004800000 */
[C---:B------:R-:W-:Y:S01]  /*0dc0*/  VIADD R189, R17.reuse, 0x80 ;  /* 0x0000008011bd7836 */ /* 0x040fe20000000000 */
[----:B------:R-:W-:Y:S01]  /*0dd0*/  @P2 IADD3 R22, R184, -0x40, RZ ;  /* 0xffffffc0b8162810 */ /* 0x000fe20007ffe0ff */
[C---:B------:R-:W-:Y:S01]  /*0de0*/  VIADD R188, R17.reuse, 0xc0 ;  /* 0x000000c011bc7836 */ /* 0x040fe20000000000 */
[C---:B------:R-:W-:Y:S01]  /*0df0*/  IADD3 R190, R17.reuse, 0x40, RZ ;  /* 0x0000004011be7810 */ /* 0x040fe20007ffe0ff */
[C---:B------:R-:W-:Y:S01]  /*0e00*/  VIADD R187, R17.reuse, 0x100 ;  /* 0x0000010011bb7836 */ /* 0x040fe20000000000 */
[C---:B------:R-:W-:Y:S01]  /*0e10*/  IADD3 R214, R17.reuse, 0x180, RZ ;  /* 0x0000018011d67810 */ /* 0x040fe20007ffe0ff */
        /* <DEDUP_REMOVED lines=12> */
[----:B------:R-:W-:Y:S01]  /*0ee0*/  IMAD.SHL.U32 R2, R12, 0x2, RZ ;  /* 0x000000020c027824 */ /* 0x000fe200078e00ff */
[----:B------:R-:W-:Y:S01]  /*0ef0*/  SHF.R.S32.HI R218, RZ, 0x1f, R214 ;  /* 0x0000001fffda7819 */ /* 0x000fe200000114d6 */
[----:B------:R-:W-:Y:S01]  /*0f00*/  IMAD R185, R13, 0x8, R16 ;  /* 0x000000080db97824 */ /* 0x000fe200078e0210 */
[----:B------:R-:W-:Y:S01]  /*0f10*/  SHF.R.S32.HI R217, RZ, 0x1f, R212 ;  /* 0x0000001fffd97819 */ /* 0x000fe200000114d4 */
[----:B------:R-:W-:-:S07]  /*0f20*/  IMAD.IADD R23, R23, 0x1, R22 ;  /* 0x0000000117177824 */ /* 0x000fce00078e0216 */
.L_x_7306:
        /* <DEDUP_REMOVED lines=21> */
.L_x_7246:
[----:B------:R-:W-:Y:S01]  /*1080*/  ULDC UR7, c[0x0][0xc54] ;  /* 0x0003150000077ab9 */ /* 0x000fe20000000800 */
[----:B------:R-:W-:Y:S01]  /*1090*/  UMOV UR6, UR9 ;  /* 0x0000000900067c82 */ /* 0x000fe20008000000 */
[----:B------:R-:W-:-:S11]  /*10a0*/  UISETP.NE.AND UP0, UPT, UR7, 0x1, UPT ;  /* 0x000000010700788c */ /* 0x000fd6000bf05270 */
[----:B------:R-:W-:Y:S02]  /*10b0*/  @UP0 ULDC.64 UR10, c[0x0][0xc58] ;  /* 0x00031600000a0ab9 */ /* 0x000fe40000000a00 */
[----:B------:R-:W-:-:S04]  /*10c0*/  UIMAD.WIDE.U32 UR4, UR9, UR10, URZ ;  /* 0x0000000a090472a5 */ /* 0x000fc8000f8e003f */
[----:B------:R-:W-:-:S04]  /*10d0*/  @UP0 USHF.R.U32.HI UR6, URZ, UR11, UR5 ;  /* 0x0000000b3f060299 */ /* 0x000fc80008011605 */
[----:B------:R-:W-:-:S12]  /*10e0*/  UIMAD UR4, UR6, UR7, URZ ;  /* 0x00000007060472a4 */ /* 0x000fd8000f8e023f */
.L_x_7247:
[----:B------:R-:W-:Y:S01]  /*10f0*/  ULDC UR45, c[0x0][0xc48] ;  /* 0x00031200002d7ab9 */ /* 0x000fe20000000800 */
[----:B------:R-:W-:Y:S01]  /*1100*/  ULDC.64 UR10, c[0x0][0x418] ;  /* 0x00010600000a7ab9 */ /* 0x000fe20000000a00 */
[----:B------:R-:W-:Y:S02]  /*1110*/  UISETP.NE.AND UP1, UPT, UR45, 0x1, UPT ;  /* 0x000000012d00788c */ /* 0x000fe4000bf25270 */
[----:B------:R-:W-:Y:S02]  /*1120*/  UISETP.NE.U32.AND UP0, UPT, UR10, URZ, UPT ;  /* 0x0000003f0a00728c */ /* 0x000fe4000bf05070 */
[----:B------:R-:W-:Y:S02]  /*1130*/  UIADD3 UR4, UR9, -UR4, URZ ;  /* 0x8000000409047290 */ /* 0x000fe4000fffe03f */
[----:B------:R-:W-:Y:S02]  /*1140*/  ULOP3.LUT UR6, URZ, UR6, URZ, 0x33, !UPT ;  /* 0x000000063f067292 */ /* 0x000fe4000f8e333f */
[----:B------:R-:W-:Y:S01]  /*1150*/  UISETP.NE.AND.EX UP0, UPT, UR11, URZ, UPT, UP0 ;  /* 0x0000003f0b00728c */ /* 0x000fe2000bf05300 */
[----:B------:R-:W-:Y:S01]  /*1160*/  ULDC UR5, c[0x0][0xc3c] ;  /* 0x00030f0000057ab9 */ /* 0x000fe20000000800 */
[----:B------:R-:W-:Y:S01]  /*1170*/  ULDC UR9, c[0x0][0xc54] ;  /* 0x0003150000097ab9 */ /* 0x000fe20000000800 */
[----:B------:R-:W-:Y:S01]  /*1180*/  ULDC UR48, c[0x0][0x424] ;  /* 0x0001090000307ab9 */ /* 0x000fe20000000800 */
[----:B------:R-:W-:-:S02]  /*1190*/  UISETP.NE.AND UP2, UPT, UR46, 0x1, UPT ;  /* 0x000000012e00788c */ /* 0x000fc4000bf45270 */
[----:B------:R-:W-:Y:S02]  /*11a0*/  UIADD3 UR6, UR6, UR5, URZ ;  /* 0x0000000506067290 */ /* 0x000fe4000fffe03f */
[----:B------:R-:W-:Y:S02]  /*11b0*/  UIMAD UR8, UR8, UR9, UR4 ;  /* 0x00000009080872a4 */ /* 0x000fe4000f8e0204 */
[----:B------:R-:W-:Y:S01]  /*11c0*/  USEL UR48, UR48, 0x1, UP0 ;  /* 0x0000000130307887 */ /* 0x000fe20008000000 */
[----:B------:R-:W-:Y:S01]  /*11d0*/  PLOP3.LUT P0, PT, PT, PT, UP2, 0x80, 0x0 ;  /* 0x000000000000781c */ /* 0x000fe20003f0f028 */
[----:B------:R-:W-:Y:S01]  /*11e0*/  ULDC UR7, c[0x0][0x2f0] ;  /* 0x0000bc0000077ab9 */ /* 0x000fe20000000800 */
[----:B------:R-:W-:Y:S01]  /*11f0*/  @UP1 ULDC UR4, c[0x0][0xc4c] ;  /* 0x0003130000041ab9 */ /* 0x000fe20000000800 */
[----:B------:R-:W-:Y:S02]  /*1200*/  USHF.L.U32 UR44, UR6, 0x6, URZ ;  /* 0x00000006062c7899 */ /* 0x000fe4000800063f */
        /* <DEDUP_REMOVED lines=8> */
[----:B------:R-:W-:-:S02]  /*1290*/  UIMAD UR45, UR45, UR5, UR8 ;  /* 0x000000052d2d72a4 */ /* 0x000fc4000f8e0208 */
[----:B------:R-:W-:Y:S01]  /*12a0*/  USHF.R.S32.HI UR52, URZ, 0x6, UR4 ;  /* 0x000000063f347899 */ /* 0x000fe20008011404 */
[----:B------:R-:W-:Y:S11]  /*12b0*/  @!P0 BRA `(.L_x_7248) ;  /* 0x0000001c00708947 */ /* 0x000ff60003800000 */
[----:B------:R-:W0:Y:S01]  /*12c0*/  LDC R0, c[0x0][0x448] ;  /* 0x00011200ff007b82 */ /* 0x000e220000000800 */
[----:B------:R-:W-:Y:S01]  /*12d0*/  UIADD3 UR5, UR44, 0x3f, URZ ;  /* 0x0000003f2c057890 */ /* 0x000fe2000fffe03f */
[----:B------:R-:W-:Y:S01]  /*12e0*/  CS2R R150, SRZ ;  /* 0x0000000000967805 */ /* 0x000fe2000001ff00 */
[----:B------:R-:W-:Y:S01]  /*12f0*/  ULDC UR4, c[0x0][0x288] ;  /* 0x0000a20000047ab9 */ /* 0x000fe20000000800 */
[----:B------:R-:W-:Y:S01]  /*1300*/  CS2R R148, SRZ ;  /* 0x0000000000947805 */ /* 0x000fe2000001ff00 */
[----:B------:R-:W-:Y:S01]  /*1310*/  UIADD3 UR4, -UR4, 0x40, URZ ;  /* 0x0000004004047890 */ /* 0x000fe2000fffe13f */
[----:B------:R-:W-:Y:S02]  /*1320*/  CS2R R146, SRZ ;  /* 0x0000000000927805 */ /* 0x000fe4000001ff00 */
[----:B------:R-:W-:Y:S02]  /*1330*/  CS2R R144, SRZ ;  /* 0x0000000000907805 */ /* 0x000fe4000001ff00 */
[----:B------:R-:W-:Y:S01]  /*1340*/  CS2R R142, SRZ ;  /* 0x00000000008e7805 */ /* 0x000fe2000001ff00 */
[----:B------:R-:W-:Y:S01]  /*1350*/  UIMAD UR4, UR48, UR7, UR4 ;  /* 0x00000007300472a4 */ /* 0x000fe2000f8e0204 */
        /* <DEDUP_REMOVED lines=14> */
[----:B0-----:R-:W-:Y:S02]  /*1440*/  ISETP.NE.AND P0, PT, R0, 0x1, PT ;  /* 0x000000010000780c */ /* 0x001fe40003f05270 */
[----:B------:R-:W-:Y:S02]  /*1450*/  CS2R R116, SRZ ;  /* 0x0000000000747805 */ /* 0x000fe4000001ff00 */
[----:B------:R-:W-:Y:S02]  /*1460*/  MOV R0, UR5 ;  /* 0x0000000500007c02 */ /* 0x000fe40008000f00 */
        /* <DEDUP_REMOVED lines=10> */
[----:B------:R-:W0:Y:S01]  /*1510*/  @P0 LDC R3, c[0x0][0x44c] ;  /* 0x00011300ff030b82 */ /* 0x000e220000000800 */
[----:B------:R-:W-:Y:S02]  /*1520*/  CS2R R170, SRZ ;  /* 0x0000000000aa7805 */ /* 0x000fe4000001ff00 */
[----:B------:R-:W-:Y:S02]  /*1530*/  CS2R R90, SRZ ;  /* 0x00000000005a7805 */ /* 0x000fe4000001ff00 */
[----:B------:R-:W-:Y:S02]  /*1540*/  CS2R R172, SRZ ;  /* 0x0000000000ac7805 */ /* 0x000fe4000001ff00 */
[----:B------:R-:W-:-:S02]  /*1550*/  CS2R R86, SRZ ;  /* 0x0000000000567805 */ /* 0x000fc4000001ff00 */
        /* <DEDUP_REMOVED lines=18> */
[----:B------:R-:W-:Y:S01]  /*1680*/  CS2R R198, SRZ ;  /* 0x0000000000c67805 */ /* 0x000fe2000001ff00 */
[----:B0-----:R-:W-:Y:S01]  /*1690*/  @P0 IMAD.HI.U32 R3, R3, UR5, RZ ;  /* 0x0000000503030c27 */ /* 0x001fe2000f8e00ff */
[----:B------:R-:W-:-:S02]  /*16a0*/  CS2R R50, SRZ ;  /* 0x0000000000327805 */ /* 0x000fc4000001ff00 */
[----:B------:R-:W-:Y:S02]  /*16b0*/  CS2R R200, SRZ ;  /* 0x0000000000c87805 */ /* 0x000fe4000001ff00 */
[----:B------:R-:W-:Y:S02]  /*16c0*/  CS2R R46, SRZ ;  /* 0x00000000002e7805 */ /* 0x000fe4000001ff00 */
[----:B------:R-:W-:Y:S02]  /*16d0*/  CS2R R202, SRZ ;  /* 0x0000000000ca7805 */ /* 0x000fe4000001ff00 */
[----:B------:R-:W-:Y:S02]  /*16e0*/  CS2R R42, SRZ ;  /* 0x00000000002a7805 */ /* 0x000fe4000001ff00 */
[----:B------:R-:W-:Y:S02]  /*16f0*/  CS2R R204, SRZ ;  /* 0x0000000000cc7805 */ /* 0x000fe4000001ff00 */
[----:B------:R-:W-:-:S02]  /*1700*/  CS2R R38, SRZ ;  /* 0x0000000000267805 */ /* 0x000fc4000001ff00 */
[----:B-1----:R-:W-:Y:S02]  /*1710*/  @P0 SHF.R.U32.HI R0, RZ, R4, R3 ;  /* 0x00000004ff000219 */ /* 0x002fe40000011603 */
[----:B------:R-:W-:Y:S02]  /*1720*/  CS2R R206, SRZ ;  /* 0x0000000000ce7805 */ /* 0x000fe4000001ff00 */
[----:B------:R-:W-:Y:S02]  /*1730*/  PLOP3.LUT P0, PT, PT, PT, PT, 0x80, 0x0 ;  /* 0x000000000000781c */ /* 0x000fe40003f0f070 */
[----:B------:R-:W-:Y:S02]  /*1740*/  CS2R R34, SRZ ;  /* 0x0000000000227805 */ /* 0x000fe4000001ff00 */
[----:B------:R-:W-:Y:S01]  /*1750*/  MOV R208, RZ ;  /* 0x000000ff00d07202 */ /* 0x000fe20000000f00 */
[----:B------:R-:W-:Y:S01]  /*1760*/  VIADD R3, R0, UR4 ;  /* 0x0000000400037c36 */ /* 0x000fe20008000000 */
[----:B------:R-:W-:Y:S01]  /*1770*/  CS2R R30, SRZ ;  /* 0x00000000001e7805 */ /* 0x000fe2000001ff00 */
[----:B------:R-:W-:Y:S01]  /*1780*/  IMAD.MOV.U32 R0, RZ, RZ, RZ ;  /* 0x000000ffff007224 */ /* 0x000fe200078e00ff */
[----:B------:R-:W-:Y:S01]  /*1790*/  CS2R R26, SRZ ;  /* 0x00000000001a7805 */ /* 0x000fe2000001ff00 */
[----:B------:R-:W-:Y:S01]  /*17a0*/  IMAD.MOV.U32 R7, RZ, RZ, RZ ;  /* 0x000000ffff077224 */ /* 0x000fe200078e00ff */
[----:B------:R-:W-:Y:S01]  /*17b0*/  SHF.R.S32.HI R4, RZ, 0x1f, R3 ;  /* 0x0000001fff047819 */ /* 0x000fe20000011403 */
[----:B------:R-:W-:-:S03]  /*17c0*/  IMAD.MOV.U32 R21, RZ, RZ, RZ ;  /* 0x000000ffff157224 */ /* 0x000fc600078e00ff */
[----:B------:R-:W-:Y:S01]  /*17d0*/  LEA.HI R4, R4, R3, RZ, 0x6 ;  /* 0x0000000304047211 */ /* 0x000fe200078f30ff */
[----:B------:R-:W-:-:S03]  /*17e0*/  IMAD.MOV.U32 R3, RZ, RZ, RZ ;  /* 0x000000ffff037224 */ /* 0x000fc600078e00ff */
[----:B------:R-:W-:-:S04]  /*17f0*/  SHF.R.S32.HI R4, RZ, 0x6, R4 ;  /* 0x00000006ff047819 */ /* 0x000fc80000011404 */
[----:B------:R-:W-:-:S04]  /*1800*/  VIMNMX R4, R4, UR52, PT ;  /* 0x0000003404047c48 */ /* 0x000fc8000bfe0100 */
[----:B------:R-:W-:-:S13]  /*1810*/  ISETP.GE.AND P1, PT, R4, 0x1, PT ;  /* 0x000000010400780c */ /* 0x000fda0003f26270 */
        /* <DEDUP_REMOVED lines=15> */
.L_x_7250:
[----:B------:R-:W-:Y:S01]  /*1910*/  ULEA UR21, UR38, UR42, 0x3 ;  /* 0x0000002a26157291 */ /* 0x000fe2000f8e183f */
[----:B------:R-:W-:-:S05]  /*1920*/  IMAD.U32 R0, RZ, RZ, UR37 ;  /* 0x00000025ff007e24 */ /* 0x000fca000f8e00ff */
[----:B------:R-:W-:-:S04]  /*1930*/  SHF.L.U32 R0, R0, 0x1f, RZ ;  /* 0x0000001f00007819 */ /* 0x000fc800000006ff */
[----:B------:R-:W0:Y:S02]  /*1940*/  SYNCS.PHASECHK.TRANS64.TRYWAIT P1, [UR21+0x28c50], R0 ;  /* 0x028c5000ff0075a7 */ /* 0x000e240008020155 */
[----:B0-----:R-:W-:Y:S05]  /*1950*/  @!P1 BRA `(.L_x_7251) ;  /* 0x000000ec00b89947 */ /* 0x001fea0003800000 */
.L_x_7370:
        /* <DEDUP_REMOVED lines=38> */
.L_x_7252:
[----:B------:R-:W-:Y:S01]  /*1bc0*/  UIADD3 UR6, UR21, 0x28c60, URZ ;  /* 0x00028c6015067890 */ /* 0x000fe2000fffe03f */
[----:B------:R-:W-:-:S03]  /*1bd0*/  ISETP.GE.AND P1, PT, R4, 0x2, PT ;  /* 0x000000020400780c */ /* 0x000fc60003f26270 */
[----:B------:R-:W-:-:S09]  /*1be0*/  UPRMT UR6, UR40, 0x654, UR6 ;  /* 0x0000065428067896 */ /* 0x000fd20008000006 */
[----:B------:R-:W-:Y:S01]  /*1bf0*/  SYNCS.ARRIVE.TRANS64.RED.A1T0 RZ, [UR6], RZ ;  /* 0x000000ffffff79a7 */ /* 0x000fe20008100406 */
[----:B------:R-:W-:Y:S05]  /*1c00*/  @!P1 BRA `(.L_x_7253) ;  /* 0x0000000800dc9947 */ /* 0x000fea0003800000 */
[----:B------:R-:W-:-:S07]  /*1c10*/  VIADD R4, R4, 0xfffffffe ;  /* 0xfffffffe04047836 */ /* 0x000fce0000000000 */
.L_x_7259:
[----:B------:R-:W-:Y:S01]  /*1c20*/  BAR.SYNC.DEFER_BLOCKING 0xe, 0x100 ;  /* 0x0384000000007b1d */ /* 0x000fe20000010000 */
[----:B01----:R-:W-:Y:S01]  /*1c30*/  MOV R3, UR38 ;  /* 0x0000002600037c02 */ /* 0x003fe20008000f00 */
        /* <DEDUP_REMOVED lines=141> */
.L_x_7254:
[----:B------:R-:W-:Y:S01]  /*2510*/  ULEA UR21, UR38, UR42, 0x3 ;  /* 0x0000002a26157291 */ /* 0x000fe2000f8e183f */
[----:B------:R-:W-:-:S05]  /*2520*/  IMAD.U32 R0, RZ, RZ, UR37 ;  /* 0x00000025ff007e24 */ /* 0x000fca000f8e00ff */
[----:B------:R-:W-:-:S04]  /*2530*/  SHF.L.U32 R0, R0, 0x1f, RZ ;  /* 0x0000001f00007819 */ /* 0x000fc800000006ff */
[----:B------:R0:W1:Y:S01]  /*2540*/  SYNCS.PHASECHK.TRANS64.TRYWAIT P1, [UR21+0x28c50], R0 ;  /* 0x028c5000ff0075a7 */ /* 0x0000620008020155 */
[----:B------:R-:W-:Y:S05]  /*2550*/  @!P0 BRA `(.L_x_7255) ;  /* 0x0000000000048947 */ /* 0x000fea0003800000 */
[----:B------:R-:W-:Y:S01]  /*2560*/  BPT.TRAP 0x1 ;  /* 0x000000040000795c */ /* 0x000fe20000300000 */
.L_x_7255:
[----:B-1----:R-:W-:Y:S05]  /*2570*/  @P1 BRA `(.L_x_7256) ;  /* 0x0000000000081947 */ /* 0x002fea0003800000 */
[----:B------:R-:W1:Y:S02]  /*2580*/  SYNCS.PHASECHK.TRANS64.TRYWAIT P1, [UR21+0x28c50], R0 ;  /* 0x028c5000ff0075a7 */ /* 0x000e640008020155 */
[----:B-1----:R-:W-:Y:S05]  /*2590*/  @!P1 BRA `(.L_x_7257) ;  /* 0x000000e000c09947 */ /* 0x002fea0003800000 */
.L_x_7256:
        /* <DEDUP_REMOVED lines=26> */
.L_x_7258:
[----:B------:R-:W-:-:S04]  /*2740*/  UIADD3 UR6, UR21, 0x28c60, URZ ;  /* 0x00028c6015067890 */ /* 0x000fc8000fffe03f */
[----:B------:R-:W-:-:S09]  /*2750*/  UPRMT UR6, UR40, 0x654, UR6 ;  /* 0x0000065428067896 */ /* 0x000fd20008000006 */
[----:B------:R-:W-:Y:S01]  /*2760*/  SYNCS.ARRIVE.TRANS64.RED.A1T0 RZ, [UR6], RZ ;  /* 0x000000ffffff79a7 */ /* 0x000fe20008100406 */
[----:B------:R-:W-:Y:S05]  /*2770*/  @P2 BRA `(.L_x_7259) ;  /* 0xfffffff400282947 */ /* 0x000fea000383ffff */
.L_x_7253:
[----:B------:R-:W-:Y:S01]  /*2780*/  BAR.SYNC.DEFER_BLOCKING 0xe, 0x100 ;  /* 0x0384000000007b1d */ /* 0x000fe20000010000 */
[----:B01----:R-:W-:Y:S01]  /*2790*/  IMAD.U32 R3, RZ, RZ, UR38 ;  /* 0x00000026ff037e24 */ /* 0x003fe2000f8e00ff */
[----:B------:R-:W-:Y:S01]  /*27a0*/  UIADD3 UR38, UR38, 0x1, URZ ;  /* 0x0000000126267890 */ /* 0x000fe2000fffe03f */
[----:B------:R-:W-:-:S03]  /*27b0*/  PLOP3.LUT P0, PT, PT, PT, PT, 0x8, 0x0 ;  /* 0x000000000000781c */ /* 0x000fc60003f0e170 */
        /* <DEDUP_REMOVED lines=140> */
.L_x_7248:
[----:B------:R-:W-:Y:S01]  /*3080*/  ULDC UR4, c[0x0][0x448] ;  /* 0x0001120000047ab9 */ /* 0x000fe20000000800 */
[----:B------:R-:W-:Y:S01]  /*3090*/  UIADD3 UR6, UR44, 0x3f, URZ ;  /* 0x0000003f2c067890 */ /* 0x000fe2000fffe03f */
[----:B------:R-:W-:Y:S01]  /*30a0*/  PLOP3.LUT P0, PT, PT, PT, PT, 0x80, 0x0 ;  /* 0x000000000000781c */ /* 0x000fe20003f0f070 */
[----:B------:R-:W-:Y:S01]  /*30b0*/  UISETP.NE.AND UP0, UPT, UR4, 0x1, UPT ;  /* 0x000000010400788c */ /* 0x000fe2000bf05270 */
[----:B------:R-:W-:Y:S01]  /*30c0*/  IMAD.MOV.U32 R0, RZ, RZ, RZ ;  /* 0x000000ffff007224 */ /* 0x000fe200078e00ff */
[----:B------:R-:W-:Y:S01]  /*30d0*/  ULDC UR8, c[0x0][0x288] ;  /* 0x0000a20000087ab9 */ /* 0x000fe20000000800 */
[----:B------:R-:W-:Y:S01]  /*30e0*/  IMAD.MOV.U32 R3, RZ, RZ, RZ ;  /* 0x000000ffff037224 */ /* 0x000fe200078e00ff */
[----:B------:R-:W-:Y:S01]  /*30f0*/  UIADD3 UR8, -UR8, 0x40, URZ ;  /* 0x0000004008087890 */ /* 0x000fe2000fffe13f */
[----:B------:R-:W-:Y:S01]  /*3100*/  CS2R R150, SRZ ;  /* 0x0000000000967805 */ /* 0x000fe2000001ff00 */
[----:B------:R-:W-:Y:S01]  /*3110*/  UP2UR UR49, UPR, URZ, 0x1 ;  /* 0x000000013f317883 */ /* 0x000fe20008000000 */
[----:B------:R-:W-:Y:S01]  /*3120*/  CS2R R148, SRZ ;  /* 0x0000000000947805 */ /* 0x000fe2000001ff00 */
[----:B------:R-:W-:Y:S01]  /*3130*/  UIMAD UR8, UR48, UR7, UR8 ;  /* 0x00000007300872a4 */ /* 0x000fe2000f8e0208 */
[----:B------:R-:W-:-:S02]  /*3140*/  CS2R R146, SRZ ;  /* 0x0000000000927805 */ /* 0x000fc4000001ff00 */
[----:B------:R-:W-:Y:S01]  /*3150*/  CS2R R144, SRZ ;  /* 0x0000000000907805 */ /* 0x000fe2000001ff00 */
[----:B------:R-:W-:Y:S01]  /*3160*/  @UP0 ULDC UR4, c[0x0][0x44c] ;  /* 0x0001130000040ab9 */ /* 0x000fe20000000800 */
[----:B------:R-:W-:Y:S01]  /*3170*/  @UP0 ULDC UR9, c[0x0][0x450] ;  /* 0x0001140000090ab9 */ /* 0x000fe20000000800 */
[----:B------:R-:W-:Y:S01]  /*3180*/  UIMAD.WIDE.U32 UR4, UR6, UR4, URZ ;  /* 0x00000004060472a5 */ /* 0x000fe2000f8e003f */
[----:B------:R-:W-:Y:S02]  /*3190*/  CS2R R142, SRZ ;  /* 0x00000000008e7805 */ /* 0x000fe4000001ff00 */
[----:B------:R-:W-:Y:S02]  /*31a0*/  CS2R R140, SRZ ;  /* 0x00000000008c7805 */ /* 0x000fe4000001ff00 */
[----:B------:R-:W-:Y:S01]  /*31b0*/  CS2R R138, SRZ ;  /* 0x00000000008a7805 */ /* 0x000fe2000001ff00 */
[----:B------:R-:W-:Y:S01]  /*31c0*/  @UP0 USHF.R.U32.HI UR6, URZ, UR9, UR5 ;  /* 0x000000093f060299 */ /* 0x000fe20008011605 */
[----:B------:R-:W-:-:S02]  /*31d0*/  CS2R R136, SRZ ;  /* 0x0000000000887805 */ /* 0x000fc4000001ff00 */
[----:B------:R-:W-:Y:S02]  /*31e0*/  CS2R R134, SRZ ;  /* 0x0000000000867805 */ /* 0x000fe4000001ff00 */
[----:B------:R-:W-:Y:S01]  /*31f0*/  CS2R R132, SRZ ;  /* 0x0000000000847805 */ /* 0x000fe2000001ff00 */
[----:B------:R-:W-:Y:S01]  /*3200*/  UIADD3 UR6, UR8, UR6, URZ ;  /* 0x0000000608067290 */ /* 0x000fe2000fffe03f */
[----:B------:R-:W-:Y:S02]  /*3210*/  CS2R R160, SRZ ;  /* 0x0000000000a07805 */ /* 0x000fe4000001ff00 */
[----:B------:R-:W-:Y:S02]  /*3220*/  CS2R R128, SRZ ;  /* 0x0000000000807805 */ /* 0x000fe4000001ff00 */
[----:B------:R-:W-:Y:S01]  /*3230*/  CS2R R158, SRZ ;  /* 0x00000000009e7805 */ /* 0x000fe2000001ff00 */
[----:B------:R-:W-:Y:S01]  /*3240*/  USHF.R.S32.HI UR4, URZ, 0x1f, UR6 ;  /* 0x0000001f3f047899 */ /* 0x000fe20008011406 */
[----:B------:R-:W-:-:S02]  /*3250*/  CS2R R156, SRZ ;  /* 0x00000000009c7805 */ /* 0x000fc4000001ff00 */
[----:B------:R-:W-:Y:S02]  /*3260*/  CS2R R124, SRZ ;  /* 0x00000000007c7805 */ /* 0x000fe4000001ff00 */
[----:B------:R-:W-:Y:S01]  /*3270*/  CS2R R154, SRZ ;  /* 0x00000000009a7805 */ /* 0x000fe2000001ff00 */
        /* <DEDUP_REMOVED lines=8> */
[----:B------:R-:W-:Y:S01]  /*3300*/  UISETP.LT.AND UP0, UPT, UR52, UR4, UPT ;  /* 0x000000043400728c */ /* 0x000fe2000bf01270 */
[----:B------:R-:W-:Y:S02]  /*3310*/  CS2R R162, SRZ ;  /* 0x0000000000a27805 */ /* 0x000fe4000001ff00 */
[----:B------:R-:W-:Y:S02]  /*3320*/  CS2R R106, SRZ ;  /* 0x00000000006a7805 */ /* 0x000fe4000001ff00 */
[----:B------:R-:W-:Y:S01]  /*3330*/  CS2R R164, SRZ ;  /* 0x0000000000a47805 */ /* 0x000fe2000001ff00 */
[----:B------:R-:W-:Y:S01]  /*3340*/  USEL UR52, UR52, UR4, UP0 ;  /* 0x0000000434347287 */ /* 0x000fe20008000000 */
[----:B------:R-:W-:-:S02]  /*3350*/  CS2R R102, SRZ ;  /* 0x0000000000667805 */ /* 0x000fc4000001ff00 */
[----:B------:R-:W-:Y:S02]  /*3360*/  CS2R R166, SRZ ;  /* 0x0000000000a67805 */ /* 0x000fe4000001ff00 */
[----:B------:R-:W-:Y:S01]  /*3370*/  CS2R R98, SRZ ;  /* 0x0000000000627805 */ /* 0x000fe2000001ff00 */
[----:B------:R-:W-:Y:S01]  /*3380*/  UISETP.GE.AND UP0, UPT, UR52, 0x1, UPT ;  /* 0x000000013400788c */ /* 0x000fe2000bf06270 */
[----:B------:R-:W-:Y:S02]  /*3390*/  CS2R R168, SRZ ;  /* 0x0000000000a87805 */ /* 0x000fe4000001ff00 */
[----:B------:R-:W-:Y:S02]  /*33a0*/  CS2R R94, SRZ ;  /* 0x00000000005e7805 */ /* 0x000fe4000001ff00 */
[----:B------:R-:W-:Y:S02]  /*33b0*/  CS2R R170, SRZ ;  /* 0x0000000000aa7805 */ /* 0x000fe4000001ff00 */
[----:B------:R-:W-:-:S02]  /*33c0*/  CS2R R90, SRZ ;  /* 0x00000000005a7805 */ /* 0x000fc4000001ff00 */
[----:B------:R-:W-:Y:S02]  /*33d0*/  CS2R R172, SRZ ;  /* 0x0000000000ac7805 */ /* 0x000fe4000001ff00 */
[----:B------:R-:W-:Y:S02]  /*33e0*/  PLOP3.LUT P1, PT, PT, PT, UP0, 0x80, 0x0 ;  /* 0x000000000000781c */ /* 0x000fe40003f2f008 */
        /* <DEDUP_REMOVED lines=11> */
[----:B------:R-:W-:Y:S02]  /*34a0*/  MOV R191, RZ ;  /* 0x000000ff00bf7202 */ /* 0x000fe40000000f00 */
        /* <DEDUP_REMOVED lines=52> */
.L_x_7260:
        /* <DEDUP_REMOVED lines=9> */
.L_x_7371:
[----:B------:R-:W-:Y:S05]  /*3880*/  @!P0 BRA `(.L_x_7262) ;  /* 0x0000000000048947 */ /* 0x000fea0003800000 */
[----:B------:R-:W-:Y:S01]  /*3890*/  BPT.TRAP 0x1 ;  /* 0x000000040000795c */ /* 0x000fe20000300000 */
.L_x_7262:
[----:B------:R-:W-:Y:S01]  /*38a0*/  IMAD.U32 R8, RZ, RZ, UR37 ;  /* 0x00000025ff087e24 */ /* 0x000fe2000f8e00ff */
[----:B------:R-:W-:-:S04]  /*38b0*/  MOV R7, UR38 ;  /* 0x0000002600077c02 */ /* 0x000fc80008000f00 */
[----:B------:R-:W-:Y:S02]  /*38c0*/  LEA R7, R7, UR42, 0x3 ;  /* 0x0000002a07077c11 */ /* 0x000fe4000f8e18ff */
[----:B------:R-:W-:-:S04]  /*38d0*/  SHF.L.U32 R8, R8, 0x1f, RZ ;  /* 0x0000001f08087819 */ /* 0x000fc800000006ff */
[----:B------:R1:W2:Y:S01]  /*38e0*/  SYNCS.PHASECHK.TRANS64.TRYWAIT P1, [R7+URZ+0x28c30], R8 ;  /* 0x028c3008070075a7 */ /* 0x0002a2000802017f */
[----:B------:R-:W-:Y:S05]  /*38f0*/  @!P0 BRA `(.L_x_7263) ;  /* 0x0000000000048947 */ /* 0x000fea0003800000 */
[----:B------:R-:W-:Y:S01]  /*3900*/  BPT.TRAP 0x1 ;  /* 0x000000040000795c */ /* 0x000fe20000300000 */
.L_x_7263:
[----:B--2---:R-:W-:Y:S05]  /*3910*/  @P1 BRA `(.L_x_7264) ;  /* 0x0000000000081947 */ /* 0x004fea0003800000 */
[----:B------:R-:W2:Y:S02]  /*3920*/  SYNCS.PHASECHK.TRANS64.TRYWAIT P1, [R7+URZ+0x28c30], R8 ;  /* 0x028c3008070075a7 */ /* 0x000ea4000802017f */
[----:B--2---:R-:W-:Y:S05]  /*3930*/  @!P1 BRA `(.L_x_7265) ;  /* 0x000000d000089947 */ /* 0x004fea0003800000 */
.L_x_7264:
        /* <DEDUP_REMOVED lines=40> */
.L_x_7266:
[----:B------:R-:W-:Y:S01]  /*3bc0*/  UISETP.NE.AND UP0, UPT, UR49, URZ, UPT ;  /* 0x0000003f3100728c */ /* 0x000fe2000bf05270 */
[----:B------:R-:W-:Y:S01]  /*3bd0*/  VIADD R3, R185, UR44 ;  /* 0x0000002cb9037c36 */ /* 0x000fe20008000000 */
[----:B------:R-:W-:Y:S01]  /*3be0*/  ULDC UR10, c[0x0][0x9d8] ;  /* 0x00027600000a7ab9 */ /* 0x000fe20000000800 */
[----:B------:R-:W-:Y:S01]  /*3bf0*/  ULDC UR14, c[0x0][0x2f0] ;  /* 0x0000bc00000e7ab9 */ /* 0x000fe20000000800 */
[----:B------:R-:W-:Y:S01]  /*3c00*/  FMUL.FTZ R26, R26, UR10 ;  /* 0x0000000a1a1a7c20 */ /* 0x000fe20008410000 */
[----:B------:R-:W-:Y:S01]  /*3c10*/  FMUL.FTZ R27, R27, UR10 ;  /* 0x0000000a1b1b7c20 */ /* 0x000fe20008410000 */
[----:B------:R-:W-:Y:S01]  /*3c20*/  PLOP3.LUT P1, PT, PT, PT, UP0, 0x80, 0x0 ;  /* 0x000000000000781c */ /* 0x000fe20003f2f008 */
[----:B------:R-:W-:Y:S01]  /*3c30*/  FMUL.FTZ R30, R30, UR10 ;  /* 0x0000000a1e1e7c20 */ /* 0x000fe20008410000 */
[----:B------:R-:W-:Y:S01]  /*3c40*/  PLOP3.LUT P2, PT, PT, PT, UP0, 0x80, 0x0 ;  /* 0x000000000000781c */ /* 0x000fe20003f4f008 */
[----:B------:R-:W-:Y:S01]  /*3c50*/  MUFU.TANH R9, R27 ;  /* 0x0000001b00097308 */ /* 0x000fe20000002400 */
[----:B------:R-:W-:Y:S01]  /*3c60*/  FMUL.FTZ R31, R31, UR10 ;  /* 0x0000000a1f1f7c20 */ /* 0x000fe20008410000 */
[----:B------:R-:W-:Y:S01]  /*3c70*/  @UP0 ULDC UR6, c[0x0][0x44c] ;  /* 0x0001130000060ab9 */ /* 0x000fe20000000800 */
[----:B------:R-:W-:Y:S01]  /*3c80*/  ULDC UR15, c[0x0][0x288] ;  /* 0x0000a200000f7ab9 */ /* 0x000fe20000000800 */
[----:B------:R-:W-:Y:S01]  /*3c90*/  FMUL.FTZ R34, R34, UR10 ;  /* 0x0000000a22227c20 */ /* 0x000fe20008410000 */
[----:B------:R-:W-:Y:S01]  /*3ca0*/  FMUL.FTZ R35, R35, UR10 ;  /* 0x0000000a23237c20 */ /* 0x000fe20008410000 */
[----:B------:R-:W-:Y:S01]  /*3cb0*/  FMUL.FTZ R28, R28, UR10 ;  /* 0x0000000a1c1c7c20 */ /* 0x000fe20008410000 */
[----:B------:R-:W-:Y:S01]  /*3cc0*/  FMUL.FTZ R38, R38, UR10 ;  /* 0x0000000a26267c20 */ /* 0x000fe20008410000 */
[----:B------:R-:W0:Y:S01]  /*3cd0*/  MUFU.TANH R26, R26 ;  /* 0x0000001a001a7308 */ /* 0x000e220000002400 */
[----:B------:R-:W-:Y:S01]  /*3ce0*/  FMUL.FTZ R39, R39, UR10 ;  /* 0x0000000a27277c20 */ /* 0x000fe20008410000 */
[----:B------:R-:W-:Y:S01]  /*3cf0*/  @P1 IMAD.HI.U32 R4, R3, UR6, RZ ;  /* 0x0000000603041c27 */ /* 0x000fe2000f8e00ff */
[----:B------:R-:W-:-:S03]  /*3d00*/  @UP0 ULDC UR6, c[0x0][0x450] ;  /* 0x0001140000060ab9 */ /* 0x000fc60000000800 */
[----:B------:R-:W-:Y:S01]  /*3d10*/  FMUL.FTZ R42, R42, UR10 ;  /* 0x0000000a2a2a7c20 */ /* 0x000fe20008410000 */
[----:B------:R-:W-:Y:S01]  /*3d20*/  FMUL.FTZ R43, R43, UR10 ;  /* 0x0000000a2b2b7c20 */ /* 0x000fe20008410000 */
[----:B------:R-:W-:Y:S01]  /*3d30*/  FMUL.FTZ R46, R46, UR10 ;  /* 0x0000000a2e2e7c20 */ /* 0x000fe20008410000 */
[----:B------:R-:W-:Y:S01]  /*3d40*/  @P2 SHF.R.U32.HI R3, RZ, UR6, R4 ;  /* 0x00000006ff032c19 */ /* 0x000fe20008011604 */
[----:B------:R-:W-:Y:S01]  /*3d50*/  UMOV UR6, 0xffffffc0 ;  /* 0xffffffc000067882 */ /* 0x000fe20000000000 */
[----:B------:R-:W3:Y:S01]  /*3d60*/  MUFU.TANH R30, R30 ;  /* 0x0000001e001e7308 */ /* 0x000ee20000002400 */
[----:B------:R-:W-:Y:S01]  /*3d70*/  UIMAD UR7, UR52, UR6, 0x41 ;  /* 0x00000041340774a4 */ /* 0x000fe2000f8e0206 */
[----:B------:R-:W-:Y:S01]  /*3d80*/  FMUL.FTZ R47, R47, UR10 ;  /* 0x0000000a2f2f7c20 */ /* 0x000fe20008410000 */
[----:B------:R-:W4:Y:S01]  /*3d90*/  SHFL.IDX PT, R6, R3, 0x1, 0x1c1f ;  /* 0x003c1f0003067f89 */ /* 0x000f2200000e0000 */
[----:B------:R-:W-:Y:S01]  /*3da0*/  UIMAD UR6, UR52, UR6, 0x40 ;  /* 0x00000040340674a4 */ /* 0x000fe2000f8e0206 */
[----:B------:R-:W-:Y:S01]  /*3db0*/  FMUL.FTZ R50, R50, UR10 ;  /* 0x0000000a32327c20 */ /* 0x000fe20008410000 */
[----:B------:R-:W-:Y:S01]  /*3dc0*/  UIMAD UR7, UR48, UR14, UR7 ;  /* 0x0000000e300772a4 */ /* 0x000fe2000f8e0207 */
[----:B------:R-:W-:Y:S01]  /*3dd0*/  FMUL.FTZ R51, R51, UR10 ;  /* 0x0000000a33337c20 */ /* 0x000fe20008410000 */
[----:B------:R-:W-:Y:S01]  /*3de0*/  UIMAD UR6, UR48, UR14, UR6 ;  /* 0x0000000e300672a4 */ /* 0x000fe2000f8e0206 */
[----:B------:R-:W5:Y:S01]  /*3df0*/  MUFU.TANH R31, R31 ;  /* 0x0000001f001f7308 */ /* 0x000f620000002400 */
[----:B------:R-:W-:Y:S01]  /*3e00*/  FMUL.FTZ R54, R54, UR10 ;  /* 0x0000000a36367c20 */ /* 0x000fe20008410000 */
[----:B------:R-:W-:Y:S01]  /*3e10*/  FMUL.FTZ R55, R55, UR10 ;  /* 0x0000000a37377c20 */ /* 0x000fe20008410000 */
[----:B------:R-:W-:Y:S01]  /*3e20*/  IMAD.U32 R5, RZ, RZ, UR7 ;  /* 0x00000007ff057e24 */ /* 0x000fe2000f8e00ff */
[----:B------:R-:W1:Y:S01]  /*3e30*/  SHFL.IDX PT, R3, R3, RZ, 0x1c1f ;  /* 0x001c1fff03037589 */ /* 0x000e6200000e0000 */
[----:B------:R-:W-:Y:S01]  /*3e40*/  IADD3 R4, -R2, UR6, RZ ;  /* 0x0000000602047c10 */ /* 0x000fe2000fffe1ff */
[----:B------:R-:W-:Y:S01]  /*3e50*/  FMUL.FTZ R24, R24, UR10 ;  /* 0x0000000a18187c20 */ /* 0x000fe20008410000 */
[----:B------:R-:W-:Y:S01]  /*3e60*/  FMUL.FTZ R25, R25, UR10 ;  /* 0x0000000a19197c20 */ /* 0x000fe20008410000 */
[----:B------:R-:W-:Y:S01]  /*3e70*/  IADD3 R5, R5, -UR15, -R2 ;  /* 0x8000000f05057c10 */ /* 0x000fe2000fffe802 */
        /* <DEDUP_REMOVED lines=9> */
[----:B----4-:R-:W-:Y:S01]  /*3f10*/  VIADDMNMX R6, R6, R5, R4, PT ;  /* 0x0000000506067246 */ /* 0x010fe20003800104 */
[----:B------:R-:W-:Y:S01]  /*3f20*/  FMUL.FTZ R44, R44, UR10 ;  /* 0x0000000a2c2c7c20 */ /* 0x000fe20008410000 */
[----:B------:R-:W-:Y:S01]  /*3f30*/  FMUL.FTZ R45, R45, UR10 ;  /* 0x0000000a2d2d7c20 */ /* 0x000fe20008410000 */
[----:B------:R-:W-:Y:S01]  /*3f40*/  FMUL.FTZ R48, R48, UR10 ;  /* 0x0000000a30307c20 */ /* 0x000fe20008410000 */
[C---:B------:R-:W-:Y:S01]  /*3f50*/  ISETP.GT.AND P1, PT, R6.reuse, RZ, PT ;  /* 0x000000ff0600720c */ /* 0x040fe20003f24270 */
[----:B------:R-:W-:Y:S01]  /*3f60*/  FMUL.FTZ R49, R49, UR10 ;  /* 0x0000000a31317c20 */ /* 0x000fe20008410000 */
[C---:B------:R-:W-:Y:S01]  /*3f70*/  ISETP.GT.AND P2, PT, R6.reuse, 0x1, PT ;  /* 0x000000010600780c */ /* 0x040fe20003f44270 */
[----:B------:R-:W4:Y:S01]  /*3f80*/  MUFU.TANH R35, R35 ;  /* 0x0000002300237308 */ /* 0x000f220000002400 */
[----:B------:R-:W-:Y:S01]  /*3f90*/  ISETP.GT.AND P3, PT, R6, 0x8, PT ;  /* 0x000000080600780c */ /* 0x000fe20003f64270 */
[----:B------:R-:W-:Y:S01]  /*3fa0*/  FMUL.FTZ R52, R52, UR10 ;  /* 0x0000000a34347c20 */ /* 0x000fe20008410000 */
[----:B0-----:R-:W-:Y:S01]  /*3fb0*/  FSEL R27, R26, -INF , P1 ;  /* 0xff8000001a1b7808 */ /* 0x001fe20000800000 */
[----:B------:R-:W-:Y:S01]  /*3fc0*/  FMUL.FTZ R53, R53, UR10 ;  /* 0x0000000a35357c20 */ /* 0x000fe20008410000 */
[----:B---3--:R-:W-:Y:S01]  /*3fd0*/  FSEL R28, R9, -INF , P2 ;  /* 0xff800000091c7808 */ /* 0x008fe20001000000 */
[----:B------:R-:W-:Y:S01]  /*3fe0*/  ULDC UR10, c[0x0][0x988] ;  /* 0x00026200000a7ab9 */ /* 0x000fe20000000800 */
[----:B------:R-:W-:Y:S01]  /*3ff0*/  ISETP.GT.AND P1, PT, R6, 0x9, PT ;  /* 0x000000090600780c */ /* 0x000fe20003f24270 */
[----:B------:R-:W0:Y:S01]  /*4000*/  MUFU.TANH R38, R38 ;  /* 0x0000002600267308 */ /* 0x000e220000002400 */
[----:B------:R-:W-:-:S02]  /*4010*/  FSEL R30, R30, -INF , P3 ;  /* 0xff8000001e1e7808 */ /* 0x000fc40001800000 */
[----:B------:R-:W-:Y:S02]  /*4020*/  FMNMX.FTZ R9, R27, R28, !PT ;  /* 0x0000001c1b097209 */ /* 0x000fe40007810000 */
[----:B------:R-:W-:Y:S02]  /*4030*/  ISETP.GT.AND P2, PT, R6, 0x10, PT ;  /* 0x000000100600780c */ /* 0x000fe40003f44270 */
[----:B-----5:R-:W-:Y:S01]  /*4040*/  FSEL R31, R31, -INF , P1 ;  /* 0xff8000001f1f7808 */ /* 0x020fe20000800000 */
[----:B------:R-:W3:Y:S01]  /*4050*/  MUFU.TANH R39, R39 ;  /* 0x0000002700277308 */ /* 0x000ee20000002400 */
[----:B------:R-:W-:Y:S02]  /*4060*/  FMNMX.FTZ R10, R30, R9, !PT ;  /* 0x000000091e0a7209 */ /* 0x000fe40007810000 */
[----:B------:R-:W-:Y:S02]  /*4070*/  ISETP.GT.AND P1, PT, R6, 0x11, PT ;  /* 0x000000110600780c */ /* 0x000fe40003f24270 */
[----:B--2---:R-:W-:-:S02]  /*4080*/  FSEL R34, R34, -INF , P2 ;  /* 0xff80000022227808 */ /* 0x004fc40001000000 */
[----:B------:R-:W-:Y:S01]  /*4090*/  FMNMX.FTZ R9, R31, R10, !PT ;  /* 0x0000000a1f097209 */ /* 0x000fe20007810000 */
[----:B------:R-:W2:Y:S01]  /*40a0*/  MUFU.TANH R42, R42 ;  /* 0x0000002a002a7308 */ /* 0x000ea20000002400 */
[----:B------:R-:W-:Y:S02]  /*40b0*/  ISETP.GT.AND P2, PT, R6, 0x18, PT ;  /* 0x000000180600780c */ /* 0x000fe40003f44270 */
[----:B----4-:R-:W-:Y:S02]  /*40c0*/  FSEL R35, R35, -INF , P1 ;  /* 0xff80000023237808 */ /* 0x010fe40000800000 */
[----:B------:R-:W-:Y:S02]  /*40d0*/  FMNMX.FTZ R10, R34, R9, !PT ;  /* 0x00000009220a7209 */ /* 0x000fe40007810000 */
[----:B------:R-:W-:Y:S01]  /*40e0*/  ISETP.GT.AND P1, PT, R6, 0x19, PT ;  /* 0x000000190600780c */ /* 0x000fe20003f24270 */
[----:B------:R-:W4:Y:S01]  /*40f0*/  MUFU.TANH R43, R43 ;  /* 0x0000002b002b7308 */ /* 0x000f220000002400 */
[----:B0-----:R-:W-:-:S02]  /*4100*/  FSEL R38, R38, -INF , P2 ;  /* 0xff80000026267808 */ /* 0x001fc40001000000 */
[----:B------:R-:W-:Y:S02]  /*4110*/  FMNMX.FTZ R9, R35, R10, !PT ;  /* 0x0000000a23097209 */ /* 0x000fe40007810000 */
[----:B------:R-:W-:Y:S02]  /*4120*/  ISETP.GT.AND P2, PT, R6, 0x20, PT ;  /* 0x000000200600780c */ /* 0x000fe40003f44270 */
[----:B---3--:R-:W-:Y:S01]  /*4130*/  FSEL R39, R39, -INF , P1 ;  /* 0xff80000027277808 */ /* 0x008fe20000800000 */
[----:B------:R-:W0:Y:S01]  /*4140*/  MUFU.TANH R46, R46 ;  /* 0x0000002e002e7308 */ /* 0x000e220000002400 */
        /* <DEDUP_REMOVED lines=9> */
[----:B------:R-:W3:Y:S01]  /*41e0*/  MUFU.TANH R50, R50 ;  /* 0x0000003200327308 */ /* 0x000ee20000002400 */
[----:B0-----:R-:W-:-:S02]  /*41f0*/  FSEL R46, R46, -INF , P2 ;  /* 0xff8000002e2e7808 */ /* 0x001fc40001000000 */
[----:B------:R-:W-:Y:S02]  /*4200*/  FMNMX.FTZ R9, R43, R10, !PT ;  /* 0x0000000a2b097209 */ /* 0x000fe40007810000 */
[----:B------:R-:W-:Y:S02]  /*4210*/  ISETP.GT.AND P2, PT, R6, 0x30, PT ;  /* 0x000000300600780c */ /* 0x000fe40003f44270 */
[----:B------:R-:W-:Y:S01]  /*4220*/  FMNMX.FTZ R10, R46, R9, !PT ;  /* 0x000000092e0a7209 */ /* 0x000fe20007810000 */
[----:B------:R-:W0:Y:S01]  /*4230*/  MUFU.TANH R51, R51 ;  /* 0x0000003300337308 */ /* 0x000e220000002400 */
[----:B--2---:R-:W-:Y:S02]  /*4240*/  FSEL R47, R47, -INF , P1 ;  /* 0xff8000002f2f7808 */ /* 0x004fe40000800000 */
[----:B------:R-:W-:Y:S02]  /*4250*/  ISETP.GT.AND P1, PT, R6, 0x31, PT ;  /* 0x000000310600780c */ /* 0x000fe40003f24270 */
[----:B------:R-:W-:-:S02]  /*4260*/  FMNMX.FTZ R9, R47, R10, !PT ;  /* 0x0000000a2f097209 */ /* 0x000fc40007810000 */
[----:B-1----:R-:W-:Y:S01]  /*4270*/  VIADDMNMX R3, R3, R5, R4, PT ;  /* 0x0000000503037246 */ /* 0x002fe20003800104 */
[----:B------:R-:W1:Y:S01]  /*4280*/  MUFU.TANH R54, R54 ;  /* 0x0000003600367308 */ /* 0x000e620000002400 */
[----:B---3--:R-:W-:Y:S02]  /*4290*/  FSEL R50, R50, -INF , P2 ;  /* 0xff80000032327808 */ /* 0x008fe40001000000 */
[----:B------:R-:W-:Y:S02]  /*42a0*/  ISETP.GT.AND P2, PT, R6, 0x38, PT ;  /* 0x000000380600780c */ /* 0x000fe40003f44270 */
[----:B------:R-:W-:Y:S02]  /*42b0*/  FMNMX.FTZ R10, R50, R9, !PT ;  /* 0x00000009320a7209 */ /* 0x000fe40007810000 */
[----:B------:R-:W-:Y:S01]  /*42c0*/  ISETP.GT.AND P3, PT, R3, 0x8, PT ;  /* 0x000000080300780c */ /* 0x000fe20003f64270 */
[----:B------:R-:W2:Y:S01]  /*42d0*/  MUFU.TANH R55, R55 ;  /* 0x0000003700377308 */ /* 0x000ea20000002400 */
[----:B0-----:R-:W-:-:S02]  /*42e0*/  FSEL R51, R51, -INF , P1 ;  /* 0xff80000033337808 */ /* 0x001fc40000800000 */
[----:B------:R-:W-:Y:S02]  /*42f0*/  ISETP.GT.AND P1, PT, R6, 0x39, PT ;  /* 0x000000390600780c */ /* 0x000fe40003f24270 */
[----:B------:R-:W-:Y:S02]  /*4300*/  FMNMX.FTZ R9, R51, R10, !PT ;  /* 0x0000000a33097209 */ /* 0x000fe40007810000 */
[----:B------:R-:W-:Y:S01]  /*4310*/  FSEL R10, R11, -INF , P3 ;  /* 0xff8000000b0a7808 */ /* 0x000fe20001800000 */
[----:B------:R-:W0:Y:S01]  /*4320*/  MUFU.TANH R24, R24 ;  /* 0x0000001800187308 */ /* 0x000e220000002400 */
[----:B-1----:R-:W-:Y:S02]  /*4330*/  FSEL R54, R54, -INF , P2 ;  /* 0xff80000036367808 */ /* 0x002fe40001000000 */
[----:B------:R-:W-:Y:S02]  /*4340*/  ISETP.GT.AND P2, PT, R3, 0x1, PT ;  /* 0x000000010300780c */ /* 0x000fe40003f44270 */
[----:B------:R-:W-:-:S02]  /*4350*/  FMNMX.FTZ R6, R54, R9, !PT ;  /* 0x0000000936067209 */ /* 0x000fc40007810000 */
[----:B------:R-:W-:Y:S01]  /*4360*/  ISETP.GT.AND P3, PT, R3, 0x29, PT ;  /* 0x000000290300780c */ /* 0x000fe20003f64270 */
[----:B------:R-:W-:Y:S01]  /*4370*/  MUFU.TANH R25, R25 ;  /* 0x0000001900197308 */ /* 0x000fe20000002400 */
[----:B--2---:R-:W-:Y:S02]  /*4380*/  FSEL R55, R55, -INF , P1 ;  /* 0xff80000037377808 */ /* 0x004fe40000800000 */
[----:B------:R-:W-:Y:S02]  /*4390*/  ISETP.GT.AND P1, PT, R3, RZ, PT ;  /* 0x000000ff0300720c */ /* 0x000fe40003f24270 */
[----:B------:R-:W-:Y:S02]  /*43a0*/  FMNMX.FTZ R6, R55, R6, !PT ;  /* 0x0000000637067209 */ /* 0x000fe40007810000 */
[----:B------:R-:W-:Y:S01]  /*43b0*/  R2UR UR6, R7 ;  /* 0x00000000070672ca */ /* 0x000fe200000e0000 */
[----:B------:R-:W1:Y:S01]  /*43c0*/  MUFU.TANH R29, R29 ;  /* 0x0000001d001d7308 */ /* 0x000e620000002400 */
[----:B0-----:R-:W-:Y:S01]  /*43d0*/  FSEL R4, R24, -INF , P1 ;  /* 0xff80000018047808 */ /* 0x001fe20000800000 */
[----:B------:R-:W0:Y:S01]  /*43e0*/  SHFL.BFLY PT, R9, R6, 0x2, 0x1f ;  /* 0x0c401f0006097f89 */ /* 0x000e2200000e0000 */
[----:B------:R-:W-:-:S05]  /*43f0*/  ISETP.GT.AND P1, PT, R3, 0x9, PT ;  /* 0x000000090300780c */ /* 0x000fca0003f24270 */
[----:B------:R-:W2:Y:S04]  /*4400*/  MUFU.TANH R12, R32 ;  /* 0x00000020000c7308 */ /* 0x000ea80000002400 */
[----:B------:R-:W-:-:S04]  /*4410*/  UIADD3 UR6, UR6, 0x28c40, URZ ;  /* 0x00028c4006067890 */ /* 0x000fc8000fffe03f */
[----:B------:R-:W3:Y:S01]  /*4420*/  MUFU.TANH R33, R33 ;  /* 0x0000002100217308 */ /* 0x000ee20000002400 */
[----:B-1----:R-:W-:Y:S01]  /*4430*/  FSEL R11, R29, -INF , P1 ;  /* 0xff8000001d0b7808 */ /* 0x002fe20000800000 */
[----:B------:R-:W-:Y:S01]  /*4440*/  UPRMT UR6, UR40, 0x654, UR6 ;  /* 0x0000065428067896 */ /* 0x000fe20008000006 */
[----:B------:R-:W-:-:S05]  /*4450*/  ISETP.GT.AND P1, PT, R3, 0x11, PT ;  /* 0x000000110300780c */ /* 0x000fca0003f24270 */
[----:B------:R-:W1:Y:S01]  /*4460*/  MUFU.TANH R36, R36 ;  /* 0x0000002400247308 */ /* 0x000e620000002400 */
[----:B0-----:R-:W-:Y:S02]  /*4470*/  FMNMX.FTZ R13, R6, R9, !PT ;  /* 0x00000009060d7209 */ /* 0x001fe40007810000 */
[----:B------:R-:W-:Y:S01]  /*4480*/  SYNCS.ARRIVE.TRANS64.RED.A1T0 RZ, [UR6], RZ ;  /* 0x000000ffffff79a7 */ /* 0x000fe20008100406 */
[----:B------:R-:W-:Y:S02]  /*4490*/  FSEL R9, R25, -INF , P2 ;  /* 0xff80000019097808 */ /* 0x000fe40001000000 */
[----:B------:R-:W-:Y:S01]  /*44a0*/  ISETP.GT.AND P2, PT, R3, 0x10, PT ;  /* 0x000000100300780c */ /* 0x000fe20003f44270 */
[----:B------:R-:W0:Y:S01]  /*44b0*/  SHFL.BFLY PT, R14, R13, 0x1, 0x1f ;  /* 0x0c201f000d0e7f89 */ /* 0x000e2200000e0000 */
[----:B------:R-:W-:Y:S01]  /*44c0*/  FMNMX.FTZ R5, R4, R9, !PT ;  /* 0x0000000904057209 */ /* 0x000fe20007810000 */
[----:B------:R-:W4:Y:S01]  /*44d0*/  MUFU.TANH R37, R37 ;  /* 0x0000002500257308 */ /* 0x000f220000002400 */
[----:B--2---:R-:W-:-:S02]  /*44e0*/  FSEL R12, R12, -INF , P2 ;  /* 0xff8000000c0c7808 */ /* 0x004fc40001000000 */
[----:B------:R-:W-:Y:S02]  /*44f0*/  FMNMX.FTZ R6, R10, R5, !PT ;  /* 0x000000050a067209 */ /* 0x000fe40007810000 */
[----:B------:R-:W-:Y:S02]  /*4500*/  ISETP.GT.AND P2, PT, R3, 0x18, PT ;  /* 0x000000180300780c */ /* 0x000fe40003f44270 */
[----:B------:R-:W-:Y:S01]  /*4510*/  FMNMX.FTZ R15, R11, R6, !PT ;  /* 0x000000060b0f7209 */ /* 0x000fe20007810000 */
[----:B------:R-:W2:Y:S03]  /*4520*/  MUFU.TANH R20, R40 ;  /* 0x0000002800147308 */ /* 0x000ea60000002400 */
[----:B------:R-:W-:-:S05]  /*4530*/  FMNMX.FTZ R6, R12, R15, !PT ;  /* 0x0000000f0c067209 */ /* 0x000fca0007810000 */
[----:B------:R-:W5:Y:S01]  /*4540*/  MUFU.TANH R41, R41 ;  /* 0x0000002900297308 */ /* 0x000f620000002400 */
[----:B0-----:R-:W-:Y:S02]  /*4550*/  FMNMX.FTZ R5, R13, R14, !PT ;  /* 0x0000000e0d057209 */ /* 0x001fe40007810000 */
[----:B---3--:R-:W-:-:S05]  /*4560*/  FSEL R13, R33, -INF , P1 ;  /* 0xff800000210d7808 */ /* 0x008fca0000800000 */
[----:B------:R-:W0:Y:S01]  /*4570*/  MUFU.TANH R44, R44 ;  /* 0x0000002c002c7308 */ /* 0x000e220000002400 */
[----:B------:R-:W-:Y:S02]  /*4580*/  ISETP.GT.AND P1, PT, R3, 0x19, PT ;  /* 0x000000190300780c */ /* 0x000fe40003f24270 */
[----:B-1----:R-:W-:Y:S02]  /*4590*/  FSEL R14, R36, -INF , P2 ;  /* 0xff800000240e7808 */ /* 0x002fe40001000000 */
[----:B------:R-:W-:Y:S02]  /*45a0*/  FMNMX.FTZ R21, R13, R6, !PT ;  /* 0x000000060d157209 */ /* 0x000fe40007810000 */
[----:B------:R-:W-:Y:S01]  /*45b0*/  ISETP.GT.AND P2, PT, R3, 0x20, PT ;  /* 0x000000200300780c */ /* 0x000fe20003f44270 */
[----:B------:R-:W1:Y:S01]  /*45c0*/  MUFU.TANH R45, R45 ;  /* 0x0000002d002d7308 */ /* 0x000e620000002400 */
[----:B----4-:R-:W-:Y:S02]  /*45d0*/  FSEL R15, R37, -INF , P1 ;  /* 0xff800000250f7808 */ /* 0x010fe40000800000 */
[----:B------:R-:W-:-:S02]  /*45e0*/  FMNMX.FTZ R6, R14, R21, !PT ;  /* 0x000000150e067209 */ /* 0x000fc40007810000 */
[----:B------:R-:W-:Y:S02]  /*45f0*/  ISETP.GT.AND P1, PT, R3, 0x21, PT ;  /* 0x000000210300780c */ /* 0x000fe40003f24270 */
[----:B--2---:R-:W-:Y:S01]  /*4600*/  FSEL R20, R20, -INF , P2 ;  /* 0xff80000014147808 */ /* 0x004fe20001000000 */
[----:B------:R-:W2:Y:S01]  /*4610*/  MUFU.TANH R26, R48 ;  /* 0x00000030001a7308 */ /* 0x000ea20000002400 */
[----:B------:R-:W-:Y:S01]  /*4620*/  FMNMX.FTZ R25, R15, R6, !PT ;  /* 0x000000060f197209 */ /* 0x000fe20007810000 */
[----:B------:R-:W-:Y:S01]  /*4630*/  BAR.SYNC.DEFER_BLOCKING 0xf, 0x100 ;  /* 0x03c4000000007b1d */ /* 0x000fe20000010000 */
[----:B------:R-:W-:Y:S02]  /*4640*/  ISETP.GT.AND P2, PT, R3, 0x28, PT ;  /* 0x000000280300780c */ /* 0x000fe40003f44270 */
[----:B-----5:R-:W-:Y:S02]  /*4650*/  FSEL R21, R41, -INF , P1 ;  /* 0xff80000029157808 */ /* 0x020fe40000800000 */
[----:B------:R-:W-:Y:S01]  /*4660*/  FMNMX.FTZ R6, R20, R25, !PT ;  /* 0x0000001914067209 */ /* 0x000fe20007810000 */
[----:B------:R-:W3:Y:S01]  /*4670*/  MUFU.TANH R49, R49 ;  /* 0x0000003100317308 */ /* 0x000ee20000002400 */
[C---:B------:R-:W-:Y:S01]  /*4680*/  FMUL.FTZ R25, R5.reuse, UR10 ;  /* 0x0000000a05197c20 */ /* 0x040fe20008410000 */
[----:B------:R-:W-:-:S02]  /*4690*/  FSETP.NEU.FTZ.AND P4, PT, R5, -INF , PT ;  /* 0xff8000000500780b */ /* 0x000fc40003f9d000 */
[----:B0-----:R-:W-:Y:S02]  /*46a0*/  FSEL R24, R44, -INF , P2 ;  /* 0xff8000002c187808 */ /* 0x001fe40001000000 */
[----:B------:R-:W-:Y:S02]  /*46b0*/  FMNMX.FTZ R29, R21, R6, !PT ;  /* 0x00000006151d7209 */ /* 0x000fe40007810000 */
[----:B------:R-:W0:Y:S01]  /*46c0*/  MUFU.TANH R52, R52 ;  /* 0x0000003400347308 */ /* 0x000e220000002400 */
[----:B------:R-:W-:Y:S02]  /*46d0*/  FSEL R32, R25, RZ, P4 ;  /* 0x000000ff19207208 */ /* 0x000fe40002000000 */
[----:B------:R-:W-:Y:S02]  /*46e0*/  ISETP.GT.AND P1, PT, R3, 0x30, PT ;  /* 0x000000300300780c */ /* 0x000fe40003f24270 */
[----:B-1----:R-:W-:Y:S01]  /*46f0*/  FSEL R25, R45, -INF , P3 ;  /* 0xff8000002d197808 */ /* 0x002fe20001800000 */
[--C-:B------:R-:W-:Y:S01]  /*4700*/  FFMA.FTZ R33, R27, UR10, -R32.reuse ;  /* 0x0000000a1b217c23 */ /* 0x100fe20008010820 */
[----:B------:R-:W-:Y:S01]  /*4710*/  FMNMX.FTZ R6, R24, R29, !PT ;  /* 0x0000001d18067209 */ /* 0x000fe20007810000 */
[----:B------:R-:W1:Y:S01]  /*4720*/  MUFU.TANH R53, R53 ;  /* 0x0000003500357308 */ /* 0x000e620000002400 */
[----:B------:R-:W-:Y:S01]  /*4730*/  ISETP.GT.AND P2, PT, R3, 0x31, PT ;  /* 0x000000310300780c */ /* 0x000fe20003f44270 */
[--C-:B------:R-:W-:Y:S01]  /*4740*/  FFMA.FTZ R36, R28, UR10, -R32.reuse ;  /* 0x0000000a1c247c23 */ /* 0x100fe20008010820 */
[----:B--2---:R-:W-:Y:S01]  /*4750*/  FSEL R26, R26, -INF , P1 ;  /* 0xff8000001a1a7808 */ /* 0x004fe20000800000 */
[--C-:B------:R-:W-:Y:S01]  /*4760*/  FFMA.FTZ R30, R30, UR10, -R32.reuse ;  /* 0x0000000a1e1e7c23 */ /* 0x100fe20008010820 */
[----:B------:R-:W-:Y:S01]  /*4770*/  FMNMX.FTZ R29, R25, R6, !PT ;  /* 0x00000006191d7209 */ /* 0x000fe20007810000 */
[--C-:B------:R-:W-:Y:S01]  /*4780*/  FFMA.FTZ R31, R31, UR10, -R32.reuse ;  /* 0x0000000a1f1f7c23 */ /* 0x100fe20008010820 */
[----:B------:R-:W-:Y:S01]  /*4790*/  ISETP.GT.AND P1, PT, R3, 0x38, PT ;  /* 0x000000380300780c */ /* 0x000fe20003f24270 */
[----:B------:R-:W-:Y:S01]  /*47a0*/  MUFU.EX2 R155, R30 ;  /* 0x0000001e009b7308 */ /* 0x000fe20000000800 */
[----:B---3--:R-:W-:Y:S01]  /*47b0*/  FSEL R27, R49, -INF , P2 ;  /* 0xff800000311b7808 */ /* 0x008fe20001000000 */
[--C-:B------:R-:W-:Y:S01]  /*47c0*/  FFMA.FTZ R34, R34, UR10, -R32.reuse ;  /* 0x0000000a22227c23 */ /* 0x100fe20008010820 */
[----:B------:R-:W-:Y:S01]  /*47d0*/  FMNMX.FTZ R6, R26, R29, !PT ;  /* 0x0000001d1a067209 */ /* 0x000fe20007810000 */
[--C-:B------:R-:W-:Y:S01]  /*47e0*/  FFMA.FTZ R35, R35, UR10, -R32.reuse ;  /* 0x0000000a23237c23 */ /* 0x100fe20008010820 */
[----:B------:R-:W-:Y:S01]  /*47f0*/  ISETP.GT.AND P2, PT, R3, 0x39, PT ;  /* 0x000000390300780c */ /* 0x000fe20003f44270 */
[--C-:B------:R-:W-:Y:S01]  /*4800*/  FFMA.FTZ R38, R38, UR10, -R32.reuse ;  /* 0x0000000a26267c23 */ /* 0x100fe20008010820 */
[----:B0-----:R-:W-:Y:S01]  /*4810*/  FSEL R3, R52, -INF , P1 ;  /* 0xff80000034037808 */ /* 0x001fe20000800000 */
[----:B------:R-:W-:Y:S01]  /*4820*/  MUFU.EX2 R33, R33 ;  /* 0x0000002100217308 */ /* 0x000fe20000000800 */
[----:B------:R-:W-:Y:S01]  /*4830*/  FMNMX.FTZ R6, R27, R6, !PT ;  /* 0x000000061b067209 */ /* 0x000fe20007810000 */
[--C-:B------:R-:W-:Y:S01]  /*4840*/  FFMA.FTZ R39, R39, UR10, -R32.reuse ;  /* 0x0000000a27277c23 */ /* 0x100fe20008010820 */
[----:B-1----:R-:W-:Y:S01]  /*4850*/  FSEL R28, R53, -INF , P2 ;  /* 0xff800000351c7808 */ /* 0x002fe20001000000 */
[--C-:B------:R-:W-:Y:S01]  /*4860*/  FFMA.FTZ R42, R42, UR10, -R32.reuse ;  /* 0x0000000a2a2a7c23 */ /* 0x100fe20008010820 */
[----:B------:R-:W-:Y:S01]  /*4870*/  FMNMX.FTZ R29, R3, R6, !PT ;  /* 0x00000006031d7209 */ /* 0x000fe20007810000 */
[--C-:B------:R-:W-:Y:S01]  /*4880*/  FFMA.FTZ R43, R43, UR10, -R32.reuse ;  /* 0x0000000a2b2b7c23 */ /* 0x100fe20008010820 */
[--C-:B------:R-:W-:Y:S01]  /*4890*/  FFMA.FTZ R46, R46, UR10, -R32.reuse ;  /* 0x0000000a2e2e7c23 */ /* 0x100fe20008010820 */
[----:B------:R-:W0:Y:S01]  /*48a0*/  MUFU.EX2 R36, R36 ;  /* 0x0000002400247308 */ /* 0x000e220000000800 */
[----:B------:R-:W-:Y:S01]  /*48b0*/  FMNMX.FTZ R29, R28, R29, !PT ;  /* 0x0000001d1c1d7209 */ /* 0x000fe20007810000 */
[--C-:B------:R-:W-:Y:S01]  /*48c0*/  FFMA.FTZ R47, R47, UR10, -R32.reuse ;  /* 0x0000000a2f2f7c23 */ /* 0x100fe20008010820 */
[--C-:B------:R-:W-:Y:S01]  /*48d0*/  FFMA.FTZ R50, R50, UR10, -R32.reuse ;  /* 0x0000000a32327c23 */ /* 0x100fe20008010820 */
[--C-:B------:R-:W-:Y:S01]  /*48e0*/  FFMA.FTZ R51, R51, UR10, -R32.reuse ;  /* 0x0000000a33337c23 */ /* 0x100fe20008010820 */
[--C-:B------:R-:W-:Y:S01]  /*48f0*/  FFMA.FTZ R54, R54, UR10, -R32.reuse ;  /* 0x0000000a36367c23 */ /* 0x100fe20008010820 */
[----:B------:R-:W1:Y:S01]  /*4900*/  SHFL.BFLY PT, R6, R29, 0x2, 0x1f ;  /* 0x0c401f001d067f89 */ /* 0x000e6200000e0000 */
[----:B------:R-:W-:Y:S01]  /*4910*/  FFMA.FTZ R32, R55, UR10, -R32 ;  /* 0x0000000a37207c23 */ /* 0x000fe20008010820 */
[----:B------:R-:W-:Y:S08]  /*4920*/  MUFU.EX2 R40, R31 ;  /* 0x0000001f00287308 */ /* 0x000ff00000000800 */
[----:B------:R-:W-:Y:S01]  /*4930*/  MUFU.EX2 R34, R34 ;  /* 0x0000002200227308 */ /* 0x000fe20000000800 */
[----:B0-----:R-:W-:-:S07]  /*4940*/  F2FP.F16.F32.PACK_AB R153, R36, R33 ;  /* 0x000000212499723e */ /* 0x001fce00000000ff */
[----:B------:R-:W0:Y:S01]  /*4950*/  MUFU.EX2 R35, R35 ;  /* 0x0000002300237308 */ /* 0x000e220000000800 */
[----:B-1----:R-:W-:-:S07]  /*4960*/  FMNMX.FTZ R30, R29, R6, !PT ;  /* 0x000000061d1e7209 */ /* 0x002fce0007810000 */
[----:B------:R-:W-:Y:S01]  /*4970*/  MUFU.EX2 R38, R38 ;  /* 0x0000002600267308 */ /* 0x000fe20000000800 */
[----:B------:R-:W1:Y:S07]  /*4980*/  SHFL.BFLY PT, R29, R30, 0x1, 0x1f ;  /* 0x0c201f001e1d7f89 */ /* 0x000e6e00000e0000 */
[----:B------:R-:W2:Y:S01]  /*4990*/  MUFU.EX2 R39, R39 ;  /* 0x0000002700277308 */ /* 0x000ea20000000800 */
[----:B0-----:R-:W-:-:S07]  /*49a0*/  F2FP.F16.F32.PACK_AB R157, R35, R34 ;  /* 0x00000022239d723e */ /* 0x001fce00000000ff */
[----:B------:R-:W-:Y:S08]  /*49b0*/  MUFU.EX2 R42, R42 ;  /* 0x0000002a002a7308 */ /* 0x000ff00000000800 */
[----:B------:R0:W-:Y:S01]  /*49c0*/  MUFU.EX2 R31, R32 ;  /* 0x00000020001f7308 */ /* 0x0001e20000000800 */
[----:B--2---:R-:W-:Y:S02]  /*49d0*/  F2FP.F16.F32.PACK_AB R159, R39, R38 ;  /* 0x00000026279f723e */ /* 0x004fe400000000ff */
[----:B-1----:R-:W-:Y:S01]  /*49e0*/  FMNMX.FTZ R6, R30, R29, !PT ;  /* 0x0000001d1e067209 */ /* 0x002fe20007810000 */
[----:B------:R-:W-:-:S03]  /*49f0*/  FADD.FTZ R30, R33, R36 ;  /* 0x00000024211e7221 */ /* 0x000fc60000010000 */
[C---:B------:R-:W-:Y:S01]  /*4a00*/  FSETP.NEU.FTZ.AND P1, PT, R6.reuse, -INF , PT ;  /* 0xff8000000600780b */ /* 0x040fe20003f3d000 */
[----:B------:R-:W-:Y:S01]  /*4a10*/  FMUL.FTZ R29, R6, UR10 ;  /* 0x0000000a061d7c20 */ /* 0x000fe20008410000 */
[----:B------:R-:W-:Y:S01]  /*4a20*/  FADD.FTZ R41, R155, R30 ;  /* 0x0000001e9b297221 */ /* 0x000fe20000010000 */
[----:B------:R-:W1:Y:S01]  /*4a30*/  MUFU.EX2 R43, R43 ;  /* 0x0000002b002b7308 */ /* 0x000e620000000800 */
[C---:B------:R-:W-:Y:S02]  /*4a40*/  F2FP.F16.F32.PACK_AB R155, R40.reuse, R155 ;  /* 0x0000009b289b723e */ /* 0x040fe400000000ff */
[----:B------:R-:W-:Y:S01]  /*4a50*/  FSEL R29, R29, RZ, P1 ;  /* 0x000000ff1d1d7208 */ /* 0x000fe20000800000 */
[----:B------:R-:W-:-:S04]  /*4a60*/  FADD.FTZ R41, R40, R41 ;  /* 0x0000002928297221 */ /* 0x000fc80000010000 */
        /* <DEDUP_REMOVED lines=14> */
[----:B------:R-:W2:Y:S01]  /*4b50*/  MUFU.EX2 R9, R9 ;  /* 0x0000000900097308 */ /* 0x000ea20000000800 */
[--C-:B------:R-:W-:Y:S01]  /*4b60*/  FFMA.FTZ R27, R27, UR10, -R29.reuse ;  /* 0x0000000a1b1b7c23 */ /* 0x100fe2000801081d */
[--C-:B------:R-:W-:Y:S01]  /*4b70*/  FFMA.FTZ R3, R3, UR10, -R29.reuse ;  /* 0x0000000a03037c23 */ /* 0x100fe2000801081d */
[----:B------:R-:W-:Y:S01]  /*4b80*/  FFMA.FTZ R28, R28, UR10, -R29 ;  /* 0x0000000a1c1c7c23 */ /* 0x000fe2000801081d */
[----:B0-----:R-:W-:Y:S01]  /*4b90*/  FADD.FTZ R32, R34, R41 ;  /* 0x0000002922207221 */ /* 0x001fe20000010000 */
[----:B-1----:R-:W-:-:S03]  /*4ba0*/  F2FP.F16.F32.PACK_AB R161, R43, R42 ;  /* 0x0000002a2ba1723e */ /* 0x002fc600000000ff */
[----:B------:R-:W0:Y:S08]  /*4bb0*/  MUFU.EX2 R10, R10 ;  /* 0x0000000a000a7308 */ /* 0x000e300000000800 */
[----:B------:R-:W1:Y:S01]  /*4bc0*/  MUFU.EX2 R11, R11 ;  /* 0x0000000b000b7308 */ /* 0x000e620000000800 */
[----:B--2---:R-:W-:Y:S01]  /*4bd0*/  FADD.FTZ R37, R4, R9 ;  /* 0x0000000904257221 */ /* 0x004fe20000010000 */
[----:B------:R-:W-:-:S06]  /*4be0*/  F2FP.F16.F32.PACK_AB R152, R9, R4 ;  /* 0x000000040998723e */ /* 0x000fcc00000000ff */
[----:B------:R-:W2:Y:S01]  /*4bf0*/  MUFU.EX2 R12, R12 ;  /* 0x0000000c000c7308 */ /* 0x000ea20000000800 */
[----:B0-----:R-:W-:Y:S01]  /*4c00*/  FADD.FTZ R30, R10, R37 ;  /* 0x000000250a1e7221 */ /* 0x001fe20000010000 */
[----:B------:R-:W-:-:S04]  /*4c10*/  FADD.FTZ R37, R35, R32 ;  /* 0x0000002023257221 */ /* 0x000fc80000010000 */
[----:B------:R-:W-:Y:S02]  /*4c20*/  FADD.FTZ R32, R38, R37 ;  /* 0x0000002526207221 */ /* 0x000fe40000010000 */
[----:B------:R-:W0:Y:S01]  /*4c30*/  MUFU.EX2 R13, R13 ;  /* 0x0000000d000d7308 */ /* 0x000e220000000800 */
[----:B-1----:R-:W-:Y:S01]  /*4c40*/  FADD.FTZ R29, R11, R30 ;  /* 0x0000001e0b1d7221 */ /* 0x002fe20000010000 */
[----:B------:R-:W-:Y:S01]  /*4c50*/  FADD.FTZ R33, R39, R32 ;  /* 0x0000002027217221 */ /* 0x000fe20000010000 */
[----:B------:R-:W-:-:S03]  /*4c60*/  F2FP.F16.F32.PACK_AB R154, R11, R10 ;  /* 0x0000000a0b9a723e */ /* 0x000fc600000000ff */
[----:B------:R-:W-:Y:S02]  /*4c70*/  FADD.FTZ R32, R42, R33 ;  /* 0x000000212a207221 */ /* 0x000fe40000010000 */
[----:B------:R-:W1:Y:S01]  /*4c80*/  MUFU.EX2 R14, R14 ;  /* 0x0000000e000e7308 */ /* 0x000e620000000800 */
[----:B--2---:R-:W-:Y:S01]  /*4c90*/  FADD.FTZ R30, R12, R29 ;  /* 0x0000001d0c1e7221 */ /* 0x004fe20000010000 */
[----:B------:R-:W-:Y:S01]  /*4ca0*/  FADD.FTZ R33, R43, R32 ;  /* 0x000000202b217221 */ /* 0x000fe20000010000 */
[----:B------:R2:W-:Y:S05]  /*4cb0*/  STSM.16.M88.4 [R19+0x26800], R152 ;  /* 0x0268009813007844 */ /* 0x0005ea0000000200 */
[----:B------:R-:W3:Y:S01]  /*4cc0*/  MUFU.EX2 R15, R15 ;  /* 0x0000000f000f7308 */ /* 0x000ee20000000800 */
[C---:B0-----:R-:W-:Y:S01]  /*4cd0*/  FADD.FTZ R29, R13.reuse, R30 ;  /* 0x0000001e0d1d7221 */ /* 0x041fe20000010000 */
[----:B------:R-:W-:-:S06]  /*4ce0*/  F2FP.F16.F32.PACK_AB R156, R13, R12 ;  /* 0x0000000c0d9c723e */ /* 0x000fcc00000000ff */
[----:B------:R-:W0:Y:S01]  /*4cf0*/  MUFU.EX2 R20, R20 ;  /* 0x0000001400147308 */ /* 0x000e220000000800 */
[----:B-1----:R-:W-:-:S07]  /*4d00*/  FADD.FTZ R30, R14, R29 ;  /* 0x0000001d0e1e7221 */ /* 0x002fce0000010000 */
[----:B------:R-:W1:Y:S01]  /*4d10*/  MUFU.EX2 R21, R21 ;  /* 0x0000001500157308 */ /* 0x000e620000000800 */
[C---:B---3--:R-:W-:Y:S01]  /*4d20*/  FADD.FTZ R29, R15.reuse, R30 ;  /* 0x0000001e0f1d7221 */ /* 0x048fe20000010000 */
[----:B------:R-:W-:-:S05]  /*4d30*/  F2FP.F16.F32.PACK_AB R158, R15, R14 ;  /* 0x0000000e0f9e723e */ /* 0x000fca00000000ff */
[----:B------:R2:W-:Y:S01]  /*4d40*/  STSM.16.M88.4 [R184], R156 ;  /* 0x0000009cb8007844 */ /* 0x0005e20000000200 */
        /* <DEDUP_REMOVED lines=8> */
[----:B0-----:R-:W-:-:S07]  /*4dd0*/  FADD.FTZ R4, R24, R9 ;  /* 0x0000000918047221 */ /* 0x001fce0000010000 */
[----:B------:R-:W-:Y:S01]  /*4de0*/  MUFU.EX2 R50, R50 ;  /* 0x0000003200327308 */ /* 0x000fe20000000800 */
[C---:B-1----:R-:W-:Y:S01]  /*4df0*/  F2FP.F16.F32.PACK_AB R163, R47.reuse, R46 ;  /* 0x0000002e2fa3723e */ /* 0x042fe200000000ff */
[----:B------:R-:W-:-:S06]  /*4e00*/  FADD.FTZ R47, R47, R10 ;  /* 0x0000000a2f2f7221 */ /* 0x000fcc0000010000 */
[----:B------:R-:W0:Y:S01]  /*4e10*/  MUFU.EX2 R51, R51 ;  /* 0x0000003300337308 */ /* 0x000e220000000800 */
[C---:B---3--:R-:W-:Y:S01]  /*4e20*/  F2FP.F16.F32.PACK_AB R162, R25.reuse, R24 ;  /* 0x0000001819a2723e */ /* 0x048fe200000000ff */
[----:B------:R-:W-:-:S04]  /*4e30*/  FADD.FTZ R25, R25, R4 ;  /* 0x0000000419197221 */ /* 0x000fc80000010000 */
[----:B------:R2:W-:Y:S02]  /*4e40*/  STSM.16.M88.4 [R22], R160 ;  /* 0x000000a016007844 */ /* 0x0005e40000000200 */
[----:B------:R-:W-:Y:S08]  /*4e50*/  MUFU.EX2 R26, R26 ;  /* 0x0000001a001a7308 */ /* 0x000ff00000000800 */
[----:B------:R-:W1:Y:S01]  /*4e60*/  MUFU.EX2 R27, R27 ;  /* 0x0000001b001b7308 */ /* 0x000e620000000800 */
[----:B0-----:R-:W-:Y:S01]  /*4e70*/  F2FP.F16.F32.PACK_AB R165, R51, R50 ;  /* 0x0000003233a5723e */ /* 0x001fe200000000ff */
[----:B------:R-:W-:-:S04]  /*4e80*/  FADD.FTZ R50, R50, R47 ;  /* 0x0000002f32327221 */ /* 0x000fc80000010000 */
[----:B------:R-:W-:Y:S02]  /*4e90*/  FADD.FTZ R51, R51, R50 ;  /* 0x0000003233337221 */ /* 0x000fe40000010000 */
[----:B------:R-:W0:Y:S08]  /*4ea0*/  MUFU.EX2 R54, R54 ;  /* 0x0000003600367308 */ /* 0x000e300000000800 */
[----:B------:R-:W-:Y:S01]  /*4eb0*/  MUFU.EX2 R3, R3 ;  /* 0x0000000300037308 */ /* 0x000fe20000000800 */
[----:B-1----:R-:W-:Y:S01]  /*4ec0*/  F2FP.F16.F32.PACK_AB R164, R27, R26 ;  /* 0x0000001a1ba4723e */ /* 0x002fe200000000ff */
[----:B------:R-:W-:-:S04]  /*4ed0*/  FADD.FTZ R26, R26, R25 ;  /* 0x000000191a1a7221 */ /* 0x000fc80000010000 */
[----:B------:R-:W-:Y:S02]  /*4ee0*/  FADD.FTZ R26, R27, R26 ;  /* 0x0000001a1b1a7221 */ /* 0x000fe40000010000 */
[----:B------:R-:W1:Y:S01]  /*4ef0*/  MUFU.EX2 R28, R28 ;  /* 0x0000001c001c7308 */ /* 0x000e620000000800 */
[----:B0-----:R-:W-:Y:S01]  /*4f00*/  F2FP.F16.F32.PACK_AB R167, R31, R54 ;  /* 0x000000361fa7723e */ /* 0x001fe200000000ff */
[----:B------:R-:W-:-:S04]  /*4f10*/  FADD.FTZ R4, R54, R51 ;  /* 0x0000003336047221 */ /* 0x000fc80000010000 */
[----:B------:R-:W-:Y:S01]  /*4f20*/  FADD.FTZ R4, R31, R4 ;  /* 0x000000041f047221 */ /* 0x000fe20000010000 */
[----:B-1----:R-:W-:Y:S01]  /*4f30*/  F2FP.F16.F32.PACK_AB R166, R28, R3 ;  /* 0x000000031ca6723e */ /* 0x002fe200000000ff */
[----:B------:R-:W-:-:S04]  /*4f40*/  FADD.FTZ R3, R3, R26 ;  /* 0x0000001a03037221 */ /* 0x000fc80000010000 */
[----:B------:R2:W-:Y:S01]  /*4f50*/  STSM.16.M88.4 [R23], R164 ;  /* 0x000000a417007844 */ /* 0x0005e20000000200 */
[----:B------:R-:W-:Y:S01]  /*4f60*/  FADD.FTZ R3, R28, R3 ;  /* 0x000000031c037221 */ /* 0x000fe20000010000 */
[----:B------:R-:W-:Y:S06]  /*4f70*/  @!P0 BRA `(.L_x_7267) ;  /* 0x0000000000048947 */ /* 0x000fec0003800000 */
[----:B------:R-:W-:Y:S01]  /*4f80*/  BPT.TRAP 0x1 ;  /* 0x000000040000795c */ /* 0x000fe20000300000 */
.L_x_7267:
[----:B------:R0:W1:Y:S01]  /*4f90*/  SYNCS.PHASECHK.TRANS64.TRYWAIT P1, [R7+URZ+0x28c50], R8 ;  /* 0x028c5008070075a7 */ /* 0x000062000802017f */
[----:B------:R-:W-:Y:S05]  /*4fa0*/  @!P0 BRA `(.L_x_7268) ;  /* 0x0000000000048947 */ /* 0x000fea0003800000 */
[----:B------:R-:W-:Y:S01]  /*4fb0*/  BPT.TRAP 0x1 ;  /* 0x000000040000795c */ /* 0x000fe20000300000 */
.L_x_7268:
[----:B-1----:R-:W-:Y:S05]  /*4fc0*/  @P1 BRA `(.L_x_7269) ;  /* 0x0000000000081947 */ /* 0x002fea0003800000 */
[----:B------:R-:W1:Y:S02]  /*4fd0*/  SYNCS.PHASECHK.TRANS64.TRYWAIT P1, [R7+URZ+0x28c50], R8 ;  /* 0x028c5008070075a7 */ /* 0x000e64000802017f */
[----:B-1----:R-:W-:Y:S05]  /*4fe0*/  @!P1 BRA `(.L_x_7270) ;  /* 0x000000b800709947 */ /* 0x002fea0003800000 */
.L_x_7269:
        /* <DEDUP_REMOVED lines=34> */
.L_x_7271:
[----:B------:R-:W-:Y:S01]  /*5210*/  UISETP.NE.AND UP0, UPT, UR49, URZ, UPT ;  /* 0x0000003f3100728c */ /* 0x000fe2000bf05270 */
[----:B------:R-:W-:Y:S01]  /*5220*/  R2UR UR18, R7 ;  /* 0x00000000071272ca */ /* 0x000fe200000e0000 */
[----:B------:R-:W-:Y:S01]  /*5230*/  UMOV UR11, UR44 ;  /* 0x0000002c000b7c82 */ /* 0x000fe20008000000 */
[----:B------:R-:W-:Y:S02]  /*5240*/  UIMAD UR14, UR48, UR14, -UR15 ;  /* 0x0000000e300e72a4 */ /* 0x000fe4000f8e0a0f */
[----:B------:R-:W-:-:S06]  /*5250*/  UIADD3 UR21, UR52, -0x2, URZ ;  /* 0xfffffffe34157890 */ /* 0x000fcc000fffe03f */
[----:B------:R-:W-:Y:S01]  /*5260*/  @UP0 ULDC UR6, c[0x0][0x44c] ;  /* 0x0001130000060ab9 */ /* 0x000fe20000000800 */
[----:B------:R-:W-:Y:S01]  /*5270*/  @UP0 ULDC UR19, c[0x0][0x450] ;  /* 0x0001140000130ab9 */ /* 0x000fe20000000800 */
[----:B------:R-:W-:Y:S02]  /*5280*/  UIMAD.WIDE.U32 UR6, UR44, UR6, URZ ;  /* 0x000000062c0672a5 */ /* 0x000fe4000f8e003f */
[----:B------:R-:W-:Y:S02]  /*5290*/  UIADD3 UR6, UR18, 0x28c60, URZ ;  /* 0x00028c6012067890 */ /* 0x000fe4000fffe03f */
[----:B------:R-:W-:Y:S02]  /*52a0*/  @UP0 USHF.R.U32.HI UR11, URZ, UR19, UR7 ;  /* 0x000000133f0b0299 */ /* 0x000fe40008011607 */
[----:B------:R-:W-:Y:S02]  /*52b0*/  UPRMT UR6, UR40, 0x654, UR6 ;  /* 0x0000065428067896 */ /* 0x000fe40008000006 */
[----:B------:R-:W-:-:S04]  /*52c0*/  UIADD3 UR14, UR14, UR11, URZ ;  /* 0x0000000b0e0e7290 */ /* 0x000fc8000fffe03f */
[----:B------:R-:W-:-:S03]  /*52d0*/  USHF.R.S32.HI UR7, URZ, 0x1f, UR14 ;  /* 0x0000001f3f077899 */ /* 0x000fc6000801140e */
[----:B------:R-:W-:Y:S01]  /*52e0*/  SYNCS.ARRIVE.TRANS64.RED.A1T0 RZ, [UR6], RZ ;  /* 0x000000ffffff79a7 */ /* 0x000fe20008100406 */
[----:B------:R-:W-:-:S04]  /*52f0*/  ULEA.HI UR7, UR7, UR14, URZ, 0x6 ;  /* 0x0000000e07077291 */ /* 0x000fc8000f8f303f */
[----:B------:R-:W-:-:S04]  /*5300*/  USHF.R.S32.HI UR7, URZ, 0x6, UR7 ;  /* 0x000000063f077899 */ /* 0x000fc80008011407 */
[----:B------:R-:W-:-:S04]  /*5310*/  UISETP.LT.AND UP0, UPT, URZ, UR7, UPT ;  /* 0x000000073f00728c */ /* 0x000fc8000bf01270 */
[----:B------:R-:W-:-:S04]  /*5320*/  USEL UR20, URZ, UR7, !UP0 ;  /* 0x000000073f147287 */ /* 0x000fc8000c000000 */
[----:B------:R-:W-:-:S06]  /*5330*/  UISETP.GE.AND UP0, UPT, UR21, UR20, UPT ;  /* 0x000000141500728c */ /* 0x000fcc000bf06270 */
[----:B------:R-:W-:-:S13]  /*5340*/  PLOP3.LUT P1, PT, PT, PT, UP0, 0x80, 0x0 ;  /* 0x000000000000781c */ /* 0x000fda0003f2f008 */
[----:B------:R-:W-:Y:S05]  /*5350*/  @!P1 BRA `(.L_x_7272) ;  /* 0x0000002000a49947 */ /* 0x000fea0003800000 */
[----:B01----:R-:W-:Y:S01]  /*5360*/  MOV R8, R5 ;  /* 0x0000000500087202 */ /* 0x003fe20000000f00 */
[----:B------:R-:W-:Y:S01]  /*5370*/  IMAD.MOV.U32 R9, RZ, RZ, R6 ;  /* 0x000000ffff097224 */ /* 0x000fe200078e0006 */
[----:B------:R-:W-:Y:S01]  /*5380*/  UMOV UR24, UR38 ;  /* 0x0000002600187c82 */ /* 0x000fe20008000000 */
[----:B------:R-:W-:Y:S01]  /*5390*/  ULDC UR25, c[0x0][0x288] ;  /* 0x0000a20000197ab9 */ /* 0x000fe20000000800 */
[----:B------:R-:W-:Y:S01]  /*53a0*/  ULDC UR26, c[0x0][0x9d8] ;  /* 0x00027600001a7ab9 */ /* 0x000fe20000000800 */
[----:B------:R-:W-:-:S05]  /*53b0*/  ULDC UR22, c[0x0][0x988] ;  /* 0x0002620000167ab9 */ /* 0x000fca0000000800 */
.L_x_7283:
[----:B------:R-:W-:-:S04]  /*53c0*/  UIADD3 UR38, UR24, 0x1, URZ ;  /* 0x0000000118267890 */ /* 0x000fc8000fffe03f */
[----:B------:R-:W-:-:S04]  /*53d0*/  UISETP.NE.AND UP0, UPT, UR38, 0x2, UPT ;  /* 0x000000022600788c */ /* 0x000fc8000bf05270 */
[----:B------:R-:W-:Y:S02]  /*53e0*/  USEL UR6, URZ, 0x1, UP0 ;  /* 0x000000013f067887 */ /* 0x000fe40008000000 */
[----:B------:R-:W-:Y:S02]  /*53f0*/  USEL UR38, UR38, URZ, UP0 ;  /* 0x0000003f26267287 */ /* 0x000fe40008000000 */
[----:B------:R-:W-:Y:S01]  /*5400*/  ULOP3.LUT UR37, UR37, UR6, URZ, 0x3c, !UPT ;  /* 0x0000000625257292 */ /* 0x000fe2000f8e3c3f */
[----:B0--3--:R-:W-:Y:S11]  /*5410*/  @!P0 BRA `(.L_x_7273) ;  /* 0x0000000000048947 */ /* 0x009ff60003800000 */
[----:B------:R-:W-:Y:S01]  /*5420*/  BPT.TRAP 0x1 ;  /* 0x000000040000795c */ /* 0x000fe20000300000 */
.L_x_7273:
[----:B------:R-:W-:Y:S01]  /*5430*/  ULEA UR23, UR38, UR42, 0x3 ;  /* 0x0000002a26177291 */ /* 0x000fe2000f8e183f */
[----:B------:R-:W-:-:S05]  /*5440*/  IMAD.U32 R7, RZ, RZ, UR37 ;  /* 0x00000025ff077e24 */ /* 0x000fca000f8e00ff */
[----:B------:R-:W-:-:S04]  /*5450*/  SHF.L.U32 R7, R7, 0x1f, RZ ;  /* 0x0000001f07077819 */ /* 0x000fc800000006ff */
[----:B------:R0:W1:Y:S01]  /*5460*/  SYNCS.PHASECHK.TRANS64.TRYWAIT P1, [UR23+0x28c30], R7 ;  /* 0x028c3007ff0075a7 */ /* 0x0000620008020157 */
[----:B------:R-:W-:Y:S05]  /*5470*/  @!P0 BRA `(.L_x_7274) ;  /* 0x0000000000048947 */ /* 0x000fea0003800000 */
[----:B------:R-:W-:Y:S01]  /*5480*/  BPT.TRAP 0x1 ;  /* 0x000000040000795c */ /* 0x000fe20000300000 */
.L_x_7274:
[----:B-1----:R-:W-:Y:S05]  /*5490*/  @P1 BRA `(.L_x_7275) ;  /* 0x0000000000081947 */ /* 0x002fea0003800000 */
[----:B------:R-:W1:Y:S02]  /*54a0*/  SYNCS.PHASECHK.TRANS64.TRYWAIT P1, [UR23+0x28c30], R7 ;  /* 0x028c3007ff0075a7 */ /* 0x000e640008020157 */
[----:B-1----:R-:W-:Y:S05]  /*54b0*/  @!P1 BRA `(.L_x_7276) ;  /* 0x000000b400509947 */ /* 0x002fea0003800000 */
.L_x_7275:
[----:B------:R-:W-:Y:S01]  /*54c0*/  R2UR UR18, R0 ;  /* 0x00000000001272ca */ /* 0x000fe200000e0000 */
[----:B--2---:R-:W-:Y:S01]  /*54d0*/  WARPGROUP.ARRIVE ;  /* 0x00000000000079c5 */ /* 0x004fe20000000000 */
        /* <DEDUP_REMOVED lines=21> */
.L_x_7277:
[----:B------:R-:W-:Y:S01]  /*5630*/  UISETP.NE.AND UP0, UPT, UR49, URZ, UPT ;  /* 0x0000003f3100728c */ /* 0x000fe2000bf05270 */
[----:B------:R-:W-:Y:S02]  /*5640*/  VIADD R10, R185, UR44 ;  /* 0x0000002cb90a7c36 */ /* 0x000fe40008000000 */
[----:B-1----:R-:W-:Y:S01]  /*5650*/  FMUL.FTZ R6, R162, UR26 ;  /* 0x0000001aa2067c20 */ /* 0x002fe20008410000 */
[----:B------:R-:W1:Y:S01]  /*5660*/  LDC R15, c[0x0][0x2f0] ;  /* 0x0000bc00ff0f7b82 */ /* 0x000e620000000800 */
[----:B------:R-:W-:Y:S01]  /*5670*/  FMUL.FTZ R154, R154, UR26 ;  /* 0x0000001a9a9a7c20 */ /* 0x000fe20008410000 */
[----:B------:R-:W-:Y:S01]  /*5680*/  IMAD.MOV.U32 R162, RZ, RZ, R10 ;  /* 0x000000ffffa27224 */ /* 0x000fe200078e000a */
[----:B------:R-:W-:Y:S01]  /*5690*/  PLOP3.LUT P1, PT, PT, PT, UP0, 0x80, 0x0 ;  /* 0x000000000000781c */ /* 0x000fe20003f2f008 */
[----:B------:R-:W-:Y:S01]  /*56a0*/  FMUL.FTZ R155, R155, UR26 ;  /* 0x0000001a9b9b7c20 */ /* 0x000fe20008410000 */
[----:B------:R-:W-:Y:S01]  /*56b0*/  PLOP3.LUT P2, PT, PT, PT, UP0, 0x80, 0x0 ;  /* 0x000000000000781c */ /* 0x000fe20003f4f008 */
[----:B------:R-:W-:Y:S01]  /*56c0*/  FMUL.FTZ R158, R158, UR26 ;  /* 0x0000001a9e9e7c20 */ /* 0x000fe20008410000 */
[----:B------:R-:W2:Y:S01]  /*56d0*/  MUFU.TANH R154, R154 ;  /* 0x0000009a009a7308 */ /* 0x000ea20000002400 */
[----:B------:R-:W-:Y:S01]  /*56e0*/  @UP0 ULDC UR6, c[0x0][0x44c] ;  /* 0x0001130000060ab9 */ /* 0x000fe20000000800 */
[----:B------:R-:W-:Y:S01]  /*56f0*/  FMUL.FTZ R159, R159, UR26 ;  /* 0x0000001a9f9f7c20 */ /* 0x000fe20008410000 */
[----:B------:R-:W-:Y:S01]  /*5700*/  FMUL.FTZ R163, R163, UR26 ;  /* 0x0000001aa3a37c20 */ /* 0x000fe20008410000 */
[----:B------:R-:W-:Y:S01]  /*5710*/  FMUL.FTZ R191, R153, UR26 ;  /* 0x0000001a99bf7c20 */ /* 0x000fe20008410000 */
[----:B------:R-:W-:Y:S01]  /*5720*/  FMUL.FTZ R5, R152, UR26 ;  /* 0x0000001a98057c20 */ /* 0x000fe20008410000 */
[----:B------:R-:W-:Y:S01]  /*5730*/  FMUL.FTZ R167, R167, UR26 ;  /* 0x0000001aa7a77c20 */ /* 0x000fe20008410000 */
[----:B------:R-:W-:Y:S01]  /*5740*/  FMUL.FTZ R170, R170, UR26 ;  /* 0x0000001aaaaa7c20 */ /* 0x000fe20008410000 */
[----:B------:R-:W3:Y:S01]  /*5750*/  MUFU.TANH R155, R155 ;  /* 0x0000009b009b7308 */ /* 0x000ee20000002400 */
[----:B------:R-:W-:Y:S01]  /*5760*/  @P1 IMAD.HI.U32 R11, R10, UR6, RZ ;  /* 0x000000060a0b1c27 */ /* 0x000fe2000f8e00ff */
[----:B------:R-:W-:-:S03]  /*5770*/  @UP0 ULDC UR6, c[0x0][0x450] ;  /* 0x0001140000060ab9 */ /* 0x000fc60000000800 */
[----:B------:R-:W-:Y:S01]  /*5780*/  FMUL.FTZ R171, R171, UR26 ;  /* 0x0000001aabab7c20 */ /* 0x000fe20008410000 */
[----:B------:R-:W-:Y:S01]  /*5790*/  FMUL.FTZ R174, R174, UR26 ;  /* 0x0000001aaeae7c20 */ /* 0x000fe20008410000 */
[----:B------:R-:W-:Y:S01]  /*57a0*/  FMUL.FTZ R175, R175, UR26 ;  /* 0x0000001aafaf7c20 */ /* 0x000fe20008410000 */
[----:B------:R-:W-:Y:S01]  /*57b0*/  @P2 SHF.R.U32.HI R162, RZ, UR6, R11 ;  /* 0x00000006ffa22c19 */ /* 0x000fe2000801160b */
[----:B------:R-:W-:Y:S01]  /*57c0*/  UMOV UR6, 0xffffffc0 ;  /* 0xffffffc000067882 */ /* 0x000fe20000000000 */
[----:B------:R-:W-:Y:S01]  /*57d0*/  FMUL.FTZ R11, R166, UR26 ;  /* 0x0000001aa60b7c20 */ /* 0x000fe20008410000 */
[----:B------:R-:W-:Y:S01]  /*57e0*/  UIMAD UR6, UR21, UR6, 0x1 ;  /* 0x00000001150674a4 */ /* 0x000fe2000f8e0206 */
[----:B------:R-:W4:Y:S01]  /*57f0*/  MUFU.TANH R158, R158 ;  /* 0x0000009e009e7308 */ /* 0x000f220000002400 */
[----:B------:R-:W5:Y:S01]  /*5800*/  SHFL.IDX PT, R13, R162, 0x1, 0x1c1f ;  /* 0x003c1f00a20d7f89 */ /* 0x000f6200000e0000 */
[----:B------:R-:W-:Y:S01]  /*5810*/  FMUL.FTZ R178, R178, UR26 ;  /* 0x0000001ab2b27c20 */ /* 0x000fe20008410000 */
[----:B------:R-:W-:Y:S01]  /*5820*/  FMUL.FTZ R179, R179, UR26 ;  /* 0x0000001ab3b37c20 */ /* 0x000fe20008410000 */
[----:B------:R-:W-:Y:S01]  /*5830*/  FMUL.FTZ R182, R182, UR26 ;  /* 0x0000001ab6b67c20 */ /* 0x000fe20008410000 */
[----:B------:R-:W-:Y:S01]  /*5840*/  IADD3 R166, -R2, UR6, RZ ;  /* 0x0000000602a67c10 */ /* 0x000fe2000fffe1ff */
[----:B------:R-:W-:Y:S01]  /*5850*/  FMUL.FTZ R183, R183, UR26 ;  /* 0x0000001ab7b77c20 */ /* 0x000fe20008410000 */
[----:B------:R-:W-:Y:S01]  /*5860*/  FMUL.FTZ R157, R157, UR26 ;  /* 0x0000001a9d9d7c20 */ /* 0x000fe20008410000 */
[----:B------:R-:W0:Y:S01]  /*5870*/  MUFU.TANH R12, R159 ;  /* 0x0000009f000c7308 */ /* 0x000e220000002400 */
[----:B------:R-:W-:Y:S01]  /*5880*/  FMUL.FTZ R160, R160, UR26 ;  /* 0x0000001aa0a07c20 */ /* 0x000fe20008410000 */
[----:B-1----:R-:W-:-:S02]  /*5890*/  IMAD R166, R15, UR48, R166 ;  /* 0x000000300fa67c24 */ /* 0x002fc4000f8e02a6 */
        /* <DEDUP_REMOVED lines=12> */
[----:B------:R-:W-:Y:S01]  /*5960*/  UMOV UR10, UR22 ;  /* 0x00000016000a7c82 */ /* 0x000fe20008000000 */
[----:B------:R2:W1:Y:S01]  /*5970*/  MUFU.TANH R153, R163 ;  /* 0x000000a300997308 */ /* 0x0004620000002400 */
[----:B-----5:R-:W-:Y:S01]  /*5980*/  IADD3 R10, R13, -UR25, R166 ;  /* 0x800000190d0a7c10 */ /* 0x020fe2000fffe0a6 */
[----:B------:R-:W-:-:S03]  /*5990*/  UIADD3 UR6, UR23, 0x28c40, URZ ;  /* 0x00028c4017067890 */ /* 0x000fc6000fffe03f */
[C---:B------:R-:W-:Y:S01]  /*59a0*/  ISETP.GT.AND P1, PT, R10.reuse, RZ, PT ;  /* 0x000000ff0a00720c */ /* 0x040fe20003f24270 */
[----:B------:R-:W-:Y:S01]  /*59b0*/  UPRMT UR6, UR40, 0x654, UR6 ;  /* 0x0000065428067896 */ /* 0x000fe20008000006 */
[----:B------:R-:W-:Y:S01]  /*59c0*/  ISETP.GT.AND P2, PT, R10, 0x1, PT ;  /* 0x000000010a00780c */ /* 0x000fe20003f44270 */
[----:B------:R-:W5:Y:S01]  /*59d0*/  MUFU.TANH R152, R11 ;  /* 0x0000000b00987308 */ /* 0x000f620000002400 */
[----:B--2---:R-:W-:Y:S02]  /*59e0*/  FSEL R163, R154, -INF , P1 ;  /* 0xff8000009aa37808 */ /* 0x004fe40000800000 */
[C---:B------:R-:W-:Y:S02]  /*59f0*/  ISETP.GT.AND P1, PT, R10.reuse, 0x8, PT ;  /* 0x000000080a00780c */ /* 0x040fe40003f24270 */
[----:B---3--:R-:W-:Y:S02]  /*5a00*/  FSEL R159, R155, -INF , P2 ;  /* 0xff8000009b9f7808 */ /* 0x008fe40001000000 */
[----:B------:R-:W-:Y:S01]  /*5a10*/  FMNMX.FTZ R6, R163, R8, !PT ;  /* 0x00000008a3067209 */ /* 0x000fe20007810000 */
[----:B------:R2:W3:Y:S01]  /*5a20*/  MUFU.TANH R21, R167 ;  /* 0x000000a700157308 */ /* 0x0004e20000002400 */
[----:B------:R-:W-:Y:S01]  /*5a30*/  ISETP.GT.AND P2, PT, R10, 0x9, PT ;  /* 0x000000090a00780c */ /* 0x000fe20003f44270 */
[----:B------:R-:W-:Y:S01]  /*5a40*/  SYNCS.ARRIVE.TRANS64.RED.A1T0 RZ, [UR6], RZ ;  /* 0x000000ffffff79a7 */ /* 0x000fe20008100406 */
[----:B----4-:R-:W-:-:S02]  /*5a50*/  FSEL R155, R158, -INF , P1 ;  /* 0xff8000009e9b7808 */ /* 0x010fc40000800000 */
[----:B------:R-:W-:Y:S02]  /*5a60*/  FMNMX.FTZ R6, R159, R6, !PT ;  /* 0x000000069f067209 */ /* 0x000fe40007810000 */
[----:B------:R-:W-:Y:S01]  /*5a70*/  ISETP.GT.AND P1, PT, R10, 0x10, PT ;  /* 0x000000100a00780c */ /* 0x000fe20003f24270 */
[----:B------:R-:W4:Y:S01]  /*5a80*/  MUFU.TANH R20, R170 ;  /* 0x000000aa00147308 */ /* 0x000f220000002400 */
[----:B0-----:R-:W-:Y:S01]  /*5a90*/  FSEL R158, R12, -INF , P2 ;  /* 0xff8000000c9e7808 */ /* 0x001fe20001000000 */
[----:B--2---:R-:W-:Y:S01]  /*5aa0*/  FMUL.FTZ R167, R156, UR26 ;  /* 0x0000001a9ca77c20 */ /* 0x004fe20008410000 */
[----:B------:R-:W-:Y:S02]  /*5ab0*/  FMNMX.FTZ R11, R155, R6, !PT ;  /* 0x000000069b0b7209 */ /* 0x000fe40007810000 */
[----:B------:R-:W-:Y:S02]  /*5ac0*/  ISETP.GT.AND P2, PT, R10, 0x11, PT ;  /* 0x000000110a00780c */ /* 0x000fe40003f44270 */
[----:B-1----:R-:W-:Y:S01]  /*5ad0*/  FSEL R154, R14, -INF , P1 ;  /* 0xff8000000e9a7808 */ /* 0x002fe20000800000 */
[----:B------:R-:W0:Y:S01]  /*5ae0*/  MUFU.TANH R15, R171 ;  /* 0x000000ab000f7308 */ /* 0x000e220000002400 */
[----:B------:R-:W-:-:S02]  /*5af0*/  FMNMX.FTZ R11, R158, R11, !PT ;  /* 0x0000000b9e0b7209 */ /* 0x000fc40007810000 */
[----:B------:R-:W-:Y:S02]  /*5b00*/  ISETP.GT.AND P1, PT, R10, 0x18, PT ;  /* 0x000000180a00780c */ /* 0x000fe40003f24270 */
[----:B------:R-:W-:Y:S02]  /*5b10*/  FSEL R153, R153, -INF , P2 ;  /* 0xff80000099997808 */ /* 0x000fe40001000000 */
[----:B------:R-:W-:Y:S01]  /*5b20*/  FMNMX.FTZ R6, R154, R11, !PT ;  /* 0x0000000b9a067209 */ /* 0x000fe20007810000 */
[----:B------:R-:W1:Y:S01]  /*5b30*/  MUFU.TANH R174, R174 ;  /* 0x000000ae00ae7308 */ /* 0x000e620000002400 */
[----:B------:R-:W-:Y:S02]  /*5b40*/  ISETP.GT.AND P2, PT, R10, 0x19, PT ;  /* 0x000000190a00780c */ /* 0x000fe40003f44270 */
[----:B-----5:R-:W-:Y:S02]  /*5b50*/  FSEL R152, R152, -INF , P1 ;  /* 0xff80000098987808 */ /* 0x020fe40000800000 */
[----:B------:R-:W-:-:S02]  /*5b60*/  FMNMX.FTZ R11, R153, R6, !PT ;  /* 0x00000006990b7209 */ /* 0x000fc40007810000 */
[----:B------:R-:W-:Y:S01]  /*5b70*/  ISETP.GT.AND P1, PT, R10, 0x20, PT ;  /* 0x000000200a00780c */ /* 0x000fe20003f24270 */
[----:B------:R-:W2:Y:S01]  /*5b80*/  MUFU.TANH R175, R175 ;  /* 0x000000af00af7308 */ /* 0x000ea20000002400 */
[----:B---3--:R-:W-:Y:S02]  /*5b90*/  FSEL R21, R21, -INF , P2 ;  /* 0xff80000015157808 */ /* 0x008fe40001000000 */
[----:B------:R-:W-:Y:S02]  /*5ba0*/  FMNMX.FTZ R6, R152, R11, !PT ;  /* 0x0000000b98067209 */ /* 0x000fe40007810000 */
[----:B------:R-:W-:Y:S02]  /*5bb0*/  ISETP.GT.AND P2, PT, R10, 0x21, PT ;  /* 0x000000210a00780c */ /* 0x000fe40003f44270 */
[----:B----4-:R-:W-:Y:S01]  /*5bc0*/  FSEL R20, R20, -INF , P1 ;  /* 0xff80000014147808 */ /* 0x010fe20000800000 */
[----:B------:R-:W3:Y:S01]  /*5bd0*/  MUFU.TANH R13, R178 ;  /* 0x000000b2000d7308 */ /* 0x000ee20000002400 */
[----:B------:R-:W-:-:S02]  /*5be0*/  FMNMX.FTZ R11, R21, R6, !PT ;  /* 0x00000006150b7209 */ /* 0x000fc40007810000 */
[----:B------:R-:W-:Y:S02]  /*5bf0*/  ISETP.GT.AND P1, PT, R10, 0x28, PT ;  /* 0x000000280a00780c */ /* 0x000fe40003f24270 */
[----:B0-----:R-:W-:Y:S02]  /*5c00*/  FSEL R15, R15, -INF , P2 ;  /* 0xff8000000f0f7808 */ /* 0x001fe40001000000 */
[----:B------:R-:W-:Y:S01]  /*5c10*/  FMNMX.FTZ R6, R20, R11, !PT ;  /* 0x0000000b14067209 */ /* 0x000fe20007810000 */
[----:B------:R-:W0:Y:S01]  /*5c20*/  MUFU.TANH R179, R179 ;  /* 0x000000b300b37308 */ /* 0x000e220000002400 */
[----:B------:R-:W-:Y:S02]  /*5c30*/  ISETP.GT.AND P2, PT, R10, 0x29, PT ;  /* 0x000000290a00780c */ /* 0x000fe40003f44270 */
[----:B-1----:R-:W-:Y:S02]  /*5c40*/  FSEL R14, R174, -INF , P1 ;  /* 0xff800000ae0e7808 */ /* 0x002fe40000800000 */
[----:B------:R-:W-:-:S02]  /*5c50*/  FMNMX.FTZ R11, R15, R6, !PT ;  /* 0x000000060f0b7209 */ /* 0x000fc40007810000 */
[----:B------:R-:W-:Y:S01]  /*5c60*/  ISETP.GT.AND P1, PT, R10, 0x30, PT ;  /* 0x000000300a00780c */ /* 0x000fe20003f24270 */
[----:B------:R-:W1:Y:S01]  /*5c70*/  MUFU.TANH R182, R182 ;  /* 0x000000b600b67308 */ /* 0x000e620000002400 */
[----:B--2---:R-:W-:Y:S02]  /*5c80*/  FSEL R6, R175, -INF , P2 ;  /* 0xff800000af067808 */ /* 0x004fe40001000000 */
[----:B------:R-:W-:Y:S02]  /*5c90*/  FMNMX.FTZ R11, R14, R11, !PT ;  /* 0x0000000b0e0b7209 */ /* 0x000fe40007810000 */
[----:B------:R-:W-:Y:S02]  /*5ca0*/  ISETP.GT.AND P2, PT, R10, 0x31, PT ;  /* 0x000000310a00780c */ /* 0x000fe40003f44270 */
[----:B---3--:R-:W-:Y:S01]  /*5cb0*/  FSEL R13, R13, -INF , P1 ;  /* 0xff8000000d0d7808 */ /* 0x008fe20000800000 */
[----:B------:R-:W2:Y:S01]  /*5cc0*/  MUFU.TANH R183, R183 ;  /* 0x000000b700b77308 */ /* 0x000ea20000002400 */
[----:B------:R-:W-:-:S02]  /*5cd0*/  FMNMX.FTZ R12, R6, R11, !PT ;  /* 0x0000000b060c7209 */ /* 0x000fc40007810000 */
[----:B------:R-:W-:Y:S02]  /*5ce0*/  ISETP.GT.AND P1, PT, R10, 0x38, PT ;  /* 0x000000380a00780c */ /* 0x000fe40003f24270 */
[----:B0-----:R-:W-:Y:S02]  /*5cf0*/  FSEL R11, R179, -INF , P2 ;  /* 0xff800000b30b7808 */ /* 0x001fe40001000000 */
[----:B------:R-:W-:Y:S01]  /*5d00*/  FMNMX.FTZ R156, R13, R12, !PT ;  /* 0x0000000c0d9c7209 */ /* 0x000fe20007810000 */
[----:B------:R-:W0:Y:S01]  /*5d10*/  MUFU.TANH R5, R5 ;  /* 0x0000000500057308 */ /* 0x000e220000002400 */
[----:B-1----:R-:W-:Y:S02]  /*5d20*/  FSEL R12, R182, -INF , P1 ;  /* 0xff800000b60c7808 */ /* 0x002fe40000800000 */
[----:B------:R-:W-:Y:S02]  /*5d30*/  FMNMX.FTZ R171, R11, R156, !PT ;  /* 0x0000009c0bab7209 */ /* 0x000fe40007810000 */
[----:B------:R-:W-:-:S02]  /*5d40*/  ISETP.GT.AND P2, PT, R10, 0x39, PT ;  /* 0x000000390a00780c */ /* 0x000fc40003f44270 */
[----:B------:R-:W-:Y:S01]  /*5d50*/  FMNMX.FTZ R171, R12, R171, !PT ;  /* 0x000000ab0cab7209 */ /* 0x000fe20007810000 */
[----:B------:R-:W1:Y:S01]  /*5d60*/  MUFU.TANH R191, R191 ;  /* 0x000000bf00bf7308 */ /* 0x000e620000002400 */
[----:B--2---:R-:W-:-:S04]  /*5d70*/  FSEL R10, R183, -INF , P2 ;  /* 0xff800000b70a7808 */ /* 0x004fc80001000000 */
[----:B------:R-:W-:Y:S02]  /*5d80*/  FMNMX.FTZ R156, R10, R171, !PT ;  /* 0x000000ab0a9c7209 */ /* 0x000fe40007810000 */
[----:B------:R-:W2:Y:S01]  /*5d90*/  SHFL.IDX PT, R171, R162, RZ, 0x1c1f ;  /* 0x001c1fffa2ab7589 */ /* 0x000ea200000e0000 */
[----:B------:R-:W3:Y:S03]  /*5da0*/  MUFU.TANH R167, R167 ;  /* 0x000000a700a77308 */ /* 0x000ee60000002400 */
[----:B------:R-:W4:Y:S05]  /*5db0*/  SHFL.BFLY PT, R175, R156, 0x2, 0x1f ;  /* 0x0c401f009caf7f89 */ /* 0x000f2a00000e0000 */
[----:B------:R2:W5:Y:S08]  /*5dc0*/  MUFU.TANH R174, R157 ;  /* 0x0000009d00ae7308 */ /* 0x0005700000002400 */
[----:B------:R3:W5:Y:S01]  /*5dd0*/  MUFU.TANH R178, R160 ;  /* 0x000000a000b27308 */ /* 0x0007620000002400 */
[----:B--2---:R-:W-:-:S07]  /*5de0*/  IADD3 R157, R171, -UR25, R166 ;  /* 0x80000019ab9d7c10 */ /* 0x004fce000fffe0a6 */
[----:B------:R-:W2:Y:S01]  /*5df0*/  MUFU.TANH R161, R161 ;  /* 0x000000a100a17308 */ /* 0x000ea20000002400 */
[C---:B------:R-:W-:Y:S02]  /*5e00*/  ISETP.GT.AND P1, PT, R157.reuse, RZ, PT ;  /* 0x000000ff9d00720c */ /* 0x040fe40003f24270 */
[----:B----4-:R-:W-:Y:S02]  /*5e10*/  FMNMX.FTZ R175, R156, R175, !PT ;  /* 0x000000af9caf7209 */ /* 0x010fe40007810000 */
[----:B------:R-:W-:-:S03]  /*5e20*/  ISETP.GT.AND P2, PT, R157, 0x1, PT ;  /* 0x000000019d00780c */ /* 0x000fc60003f44270 */
[----:B------:R4:W2:Y:S01]  /*5e30*/  MUFU.TANH R179, R164 ;  /* 0x000000a400b37308 */ /* 0x0008a20000002400 */
[----:B0-----:R-:W-:Y:S01]  /*5e40*/  FSEL R156, R5, -INF , P1 ;  /* 0xff800000059c7808 */ /* 0x001fe20000800000 */
[----:B------:R-:W0:Y:S01]  /*5e50*/  SHFL.BFLY PT, R170, R175, 0x1, 0x1f ;  /* 0x0c201f00afaa7f89 */ /* 0x000e2200000e0000 */
[----:B------:R-:W-:Y:S02]  /*5e60*/  ISETP.GT.AND P1, PT, R157, 0x8, PT ;  /* 0x000000089d00780c */ /* 0x000fe40003f24270 */
[----:B-1----:R-:W-:Y:S02]  /*5e70*/  FSEL R191, R191, -INF , P2 ;  /* 0xff800000bfbf7808 */ /* 0x002fe40001000000 */
[----:B------:R-:W-:Y:S01]  /*5e80*/  FMNMX.FTZ R162, R156, R9, !PT ;  /* 0x000000099ca27209 */ /* 0x000fe20007810000 */
[----:B------:R-:W1:Y:S01]  /*5e90*/  MUFU.TANH R165, R165 ;  /* 0x000000a500a57308 */ /* 0x000e620000002400 */
[----:B------:R-:W-:Y:S02]  /*5ea0*/  ISETP.GT.AND P2, PT, R157, 0x9, PT ;  /* 0x000000099d00780c */ /* 0x000fe40003f44270 */
[----:B---3--:R-:W-:-:S02]  /*5eb0*/  FSEL R160, R167, -INF , P1 ;  /* 0xff800000a7a07808 */ /* 0x008fc40000800000 */
[----:B------:R-:W-:Y:S02]  /*5ec0*/  FMNMX.FTZ R5, R191, R162, !PT ;  /* 0x000000a2bf057209 */ /* 0x000fe40007810000 */
[C---:B------:R-:W-:Y:S01]  /*5ed0*/  ISETP.GT.AND P1, PT, R157.reuse, 0x10, PT ;  /* 0x000000109d00780c */ /* 0x040fe20003f24270 */
[----:B------:R-:W3:Y:S01]  /*5ee0*/  MUFU.TANH R182, R168 ;  /* 0x000000a800b67308 */ /* 0x000ee20000002400 */
[----:B-----5:R-:W-:Y:S02]  /*5ef0*/  FSEL R162, R174, -INF , P2 ;  /* 0xff800000aea27808 */ /* 0x020fe40001000000 */
[----:B------:R-:W-:Y:S02]  /*5f00*/  FMNMX.FTZ R5, R160, R5, !PT ;  /* 0x00000005a0057209 */ /* 0x000fe40007810000 */
[----:B------:R-:W-:Y:S02]  /*5f10*/  ISETP.GT.AND P2, PT, R157, 0x11, PT ;  /* 0x000000119d00780c */ /* 0x000fe40003f44270 */
[----:B----4-:R-:W-:Y:S01]  /*5f20*/  FSEL R164, R178, -INF , P1 ;  /* 0xff800000b2a47808 */ /* 0x010fe20000800000 */
[----:B------:R4:W5:Y:S01]  /*5f30*/  MUFU.TANH R171, R169 ;  /* 0x000000a900ab7308 */ /* 0x0009620000002400 */
[----:B------:R-:W-:-:S02]  /*5f40*/  FMNMX.FTZ R5, R162, R5, !PT ;  /* 0x00000005a2057209 */ /* 0x000fc40007810000 */
[----:B------:R-:W-:Y:S02]  /*5f50*/  ISETP.GT.AND P1, PT, R157, 0x18, PT ;  /* 0x000000189d00780c */ /* 0x000fe40003f24270 */
[----:B--2---:R-:W-:Y:S02]  /*5f60*/  FSEL R166, R161, -INF , P2 ;  /* 0xff800000a1a67808 */ /* 0x004fe40001000000 */
[----:B------:R-:W-:Y:S01]  /*5f70*/  FMNMX.FTZ R5, R164, R5, !PT ;  /* 0x00000005a4057209 */ /* 0x000fe20007810000 */
[----:B------:R-:W2:Y:S01]  /*5f80*/  MUFU.TANH R172, R172 ;  /* 0x000000ac00ac7308 */ /* 0x000ea20000002400 */
[----:B------:R-:W-:Y:S02]  /*5f90*/  ISETP.GT.AND P2, PT, R157, 0x19, PT ;  /* 0x000000199d00780c */ /* 0x000fe40003f44270 */
[----:B----4-:R-:W-:Y:S02]  /*5fa0*/  FSEL R169, R179, -INF , P1 ;  /* 0xff800000b3a97808 */ /* 0x010fe40000800000 */
[----:B------:R-:W-:-:S02]  /*5fb0*/  FMNMX.FTZ R168, R166, R5, !PT ;  /* 0x00000005a6a87209 */ /* 0x000fc40007810000 */
[----:B------:R-:W-:Y:S01]  /*5fc0*/  ISETP.GT.AND P1, PT, R157, 0x20, PT ;  /* 0x000000209d00780c */ /* 0x000fe20003f24270 */
[----:B------:R3:W4:Y:S01]  /*5fd0*/  MUFU.TANH R167, R173 ;  /* 0x000000ad00a77308 */ /* 0x0007220000002400 */
[----:B-1----:R-:W-:Y:S02]  /*5fe0*/  FSEL R174, R165, -INF , P2 ;  /* 0xff800000a5ae7808 */ /* 0x002fe40001000000 */
[----:B------:R-:W-:Y:S02]  /*5ff0*/  FMNMX.FTZ R161, R169, R168, !PT ;  /* 0x000000a8a9a17209 */ /* 0x000fe40007810000 */
[----:B0-----:R-:W-:Y:S02]  /*6000*/  FMNMX.FTZ R5, R175, R170, !PT ;  /* 0x000000aaaf057209 */ /* 0x001fe40007810000 */
[----:B------:R-:W-:Y:S01]  /*6010*/  ISETP.GT.AND P2, PT, R157, 0x21, PT ;  /* 0x000000219d00780c */ /* 0x000fe20003f44270 */
[----:B------:R0:W1:Y:S01]  /*6020*/  MUFU.TANH R178, R176 ;  /* 0x000000b000b27308 */ /* 0x0000620000002400 */
[----:B---3--:R-:W-:-:S02]  /*6030*/  FSEL R173, R182, -INF , P1 ;  /* 0xff800000b6ad7808 */ /* 0x008fc40000800000 */
        /* <DEDUP_REMOVED lines=8> */
[----:B------:R2:W5:Y:S01]  /*60c0*/  MUFU.TANH R165, R180 ;  /* 0x000000b400a57308 */ /* 0x0005620000002400 */
[----:B------:R-:W-:Y:S02]  /*60d0*/  ISETP.GT.AND P1, PT, R157, 0x30, PT ;  /* 0x000000309d00780c */ /* 0x000fe40003f24270 */
[----:B----4-:R-:W-:Y:S02]  /*60e0*/  FSEL R171, R167, -INF , P2 ;  /* 0xff800000a7ab7808 */ /* 0x010fe40001000000 */
[----:B0-----:R-:W-:Y:S02]  /*60f0*/  FMNMX.FTZ R176, R170, R161, !PT ;  /* 0x000000a1aab07209 */ /* 0x001fe40007810000 */
[----:B------:R-:W-:Y:S01]  /*6100*/  ISETP.GT.AND P2, PT, R157, 0x31, PT ;  /* 0x000000319d00780c */ /* 0x000fe20003f44270 */
[----:B------:R-:W0:Y:S01]  /*6110*/  MUFU.TANH R181, R181 ;  /* 0x000000b500b57308 */ /* 0x000e220000002400 */
[----:B-1----:R-:W-:Y:S01]  /*6120*/  FSEL R172, R178, -INF , P1 ;  /* 0xff800000b2ac7808 */ /* 0x002fe20000800000 */
[----:B--2---:R-:W-:Y:S01]  /*6130*/  FMUL.FTZ R180, R5, UR10 ;  /* 0x0000000a05b47c20 */ /* 0x004fe20008410000 */
[----:B------:R-:W-:-:S02]  /*6140*/  FMNMX.FTZ R161, R171, R176, !PT ;  /* 0x000000b0aba17209 */ /* 0x000fc40007810000 */
[----:B------:R-:W-:Y:S02]  /*6150*/  ISETP.GT.AND P3, PT, R157, 0x38, PT ;  /* 0x000000389d00780c */ /* 0x000fe40003f64270 */
[----:B---3--:R-:W-:Y:S02]  /*6160*/  FSEL R175, R177, -INF , P2 ;  /* 0xff800000b1af7808 */ /* 0x008fe40001000000 */
[----:B------:R-:W-:Y:S02]  /*6170*/  FMNMX.FTZ R178, R172, R161, !PT ;  /* 0x000000a1acb27209 */ /* 0x000fe40007810000 */
[----:B------:R-:W-:Y:S02]  /*6180*/  ISETP.GT.AND P1, PT, R157, 0x39, PT ;  /* 0x000000399d00780c */ /* 0x000fe40003f24270 */
[----:B-----5:R-:W-:Y:S02]  /*6190*/  FSEL R176, R165, -INF , P3 ;  /* 0xff800000a5b07808 */ /* 0x020fe40001800000 */
[----:B------:R-:W-:-:S02]  /*61a0*/  FMNMX.FTZ R157, R175, R178, !PT ;  /* 0x000000b2af9d7209 */ /* 0x000fc40007810000 */
[----:B0-----:R-:W-:Y:S02]  /*61b0*/  FSEL R177, R181, -INF , P1 ;  /* 0xff800000b5b17808 */ /* 0x001fe40000800000 */
[----:B------:R-:W-:Y:S02]  /*61c0*/  FMNMX.FTZ R178, R176, R157, !PT ;  /* 0x0000009db0b27209 */ /* 0x000fe40007810000 */
[----:B------:R-:W-:Y:S02]  /*61d0*/  FSETP.NEU.FTZ.AND P4, PT, R5, -INF , PT ;  /* 0xff8000000500780b */ /* 0x000fe40003f9d000 */
[----:B------:R-:W-:Y:S02]  /*61e0*/  FMNMX.FTZ R161, R177, R178, !PT ;  /* 0x000000b2b1a17209 */ /* 0x000fe40007810000 */
[----:B------:R-:W-:Y:S02]  /*61f0*/  FSEL R180, R180, RZ, P4 ;  /* 0x000000ffb4b47208 */ /* 0x000fe40002000000 */
[----:B------:R-:W-:Y:S01]  /*6200*/  IADD3 R181, -R18, RZ, RZ ;  /* 0x000000ff12b57210 */ /* 0x000fe20007ffe1ff */
[----:B------:R-:W0:Y:S02]  /*6210*/  SHFL.BFLY PT, R192, R161, 0x2, 0x1f ;  /* 0x0c401f00a1c07f89 */ /* 0x000e2400000e0000 */
[--C-:B------:R-:W-:Y:S01]  /*6220*/  FFMA.FTZ R182, R159, UR10, -R180.reuse ;  /* 0x0000000a9fb67c23 */ /* 0x100fe200080108b4 */
[--C-:B------:R-:W-:Y:S01]  /*6230*/  FFMA.FTZ R159, R152, UR10, -R180.reuse ;  /* 0x0000000a989f7c23 */ /* 0x100fe200080108b4 */
[--C-:B------:R-:W-:Y:S01]  /*6240*/  FFMA.FTZ R179, R163, UR10, -R180.reuse ;  /* 0x0000000aa3b37c23 */ /* 0x100fe200080108b4 */
[--C-:B------:R-:W-:Y:S01]  /*6250*/  FFMA.FTZ R163, R14, UR10, -R180.reuse ;  /* 0x0000000a0ea37c23 */ /* 0x100fe200080108b4 */
[--C-:B------:R-:W-:Y:S01]  /*6260*/  FFMA.FTZ R14, R6, UR10, -R180.reuse ;  /* 0x0000000a060e7c23 */ /* 0x100fe200080108b4 */
[--C-:B------:R-:W-:Y:S01]  /*6270*/  FFMA.FTZ R178, R153, UR10, -R180.reuse ;  /* 0x0000000a99b27c23 */ /* 0x100fe200080108b4 */
[----:B------:R-:W-:Y:S01]  /*6280*/  FSEL R153, R5, RZ, P4 ;  /* 0x000000ff05997208 */ /* 0x000fe20002000000 */
[--C-:B------:R-:W-:Y:S01]  /*6290*/  FFMA.FTZ R165, R13, UR10, -R180.reuse ;  /* 0x0000000a0da57c23 */ /* 0x100fe200080108b4 */
[--C-:B------:R-:W-:Y:S01]  /*62a0*/  FFMA.FTZ R194, R11, UR10, -R180.reuse ;  /* 0x0000000a0bc27c23 */ /* 0x100fe200080108b4 */
[----:B------:R-:W-:Y:S01]  /*62b0*/  MUFU.EX2 R179, R179 ;  /* 0x000000b300b37308 */ /* 0x000fe20000000800 */
[----:B------:R-:W-:Y:S01]  /*62c0*/  FFMA.FTZ R157, R154, UR10, -R180 ;  /* 0x0000000a9a9d7c23 */ /* 0x000fe200080108b4 */
[----:B------:R-:W-:Y:S01]  /*62d0*/  FADD.FTZ R153, -R153, R8 ;  /* 0x0000000899997221 */ /* 0x000fe20000010100 */
[--C-:B------:R-:W-:Y:S01]  /*62e0*/  FFMA.FTZ R155, R155, UR10, -R180.reuse ;  /* 0x0000000a9b9b7c23 */ /* 0x100fe200080108b4 */
[--C-:B------:R-:W-:Y:S01]  /*62f0*/  FFMA.FTZ R158, R158, UR10, -R180.reuse ;  /* 0x0000000a9e9e7c23 */ /* 0x100fe200080108b4 */
[--C-:B------:R-:W-:Y:S01]  /*6300*/  FFMA.FTZ R167, R12, UR10, -R180.reuse ;  /* 0x0000000a0ca77c23 */ /* 0x100fe200080108b4 */
[----:B------:R-:W-:Y:S01]  /*6310*/  FMUL.FTZ R153, R153, UR10 ;  /* 0x0000000a99997c20 */ /* 0x000fe20008410000 */
[--C-:B------:R-:W-:Y:S01]  /*6320*/  FFMA.FTZ R10, R10, UR10, -R180.reuse ;  /* 0x0000000a0a0a7c23 */ /* 0x100fe200080108b4 */
[----:B------:R-:W-:Y:S01]  /*6330*/  MUFU.EX2 R182, R182 ;  /* 0x000000b600b67308 */ /* 0x000fe20000000800 */
[----:B0-----:R-:W-:Y:S01]  /*6340*/  FMNMX.FTZ R152, R161, R192, !PT ;  /* 0x000000c0a1987209 */ /* 0x001fe20007810000 */
[--C-:B------:R-:W-:Y:S01]  /*6350*/  FFMA.FTZ R192, R21, UR10, -R180.reuse ;  /* 0x0000000a15c07c23 */ /* 0x100fe200080108b4 */
[--C-:B------:R-:W-:Y:S01]  /*6360*/  FFMA.FTZ R161, R20, UR10, -R180.reuse ;  /* 0x0000000a14a17c23 */ /* 0x100fe200080108b4 */
[----:B------:R-:W-:-:S04]  /*6370*/  FFMA.FTZ R20, R15, UR10, -R180 ;  /* 0x0000000a0f147c23 */ /* 0x000fc800080108b4 */
[----:B------:R-:W-:Y:S01]  /*6380*/  MUFU.EX2 R155, R155 ;  /* 0x0000009b009b7308 */ /* 0x000fe20000000800 */
[----:B------:R-:W0:Y:S07]  /*6390*/  SHFL.BFLY PT, R21, R152, 0x1, 0x1f ;  /* 0x0c201f0098157f89 */ /* 0x000e2e00000e0000 */
[----:B------:R-:W-:Y:S08]  /*63a0*/  MUFU.EX2 R158, R158 ;  /* 0x0000009e009e7308 */ /* 0x000ff00000000800 */
[----:B------:R-:W-:Y:S08]  /*63b0*/  MUFU.EX2 R157, R157 ;  /* 0x0000009d009d7308 */ /* 0x000ff00000000800 */
[----:B------:R-:W-:Y:S01]  /*63c0*/  MUFU.EX2 R178, R178 ;  /* 0x000000b200b27308 */ /* 0x000fe20000000800 */
[----:B0-----:R-:W-:-:S04]  /*63d0*/  FMNMX.FTZ R6, R152, R21, !PT ;  /* 0x0000001598067209 */ /* 0x001fc80007810000 */
[C---:B------:R-:W-:Y:S01]  /*63e0*/  FSETP.NEU.FTZ.AND P1, PT, R6.reuse, -INF , PT ;  /* 0xff8000000600780b */ /* 0x040fe20003f3d000 */
[C---:B------:R-:W-:Y:S02]  /*63f0*/  FMUL.FTZ R13, R6.reuse, UR10 ;  /* 0x0000000a060d7c20 */ /* 0x040fe40008410000 */
[----:B------:R-:W-:Y:S01]  /*6400*/  MUFU.EX2 R159, R159 ;  /* 0x0000009f009f7308 */ /* 0x000fe20000000800 */
[----:B------:R-:W-:Y:S02]  /*6410*/  FSEL R8, R6, RZ, P1 ;  /* 0x000000ff06087208 */ /* 0x000fe40000800000 */
[----:B------:R-:W-:Y:S02]  /*6420*/  FSEL R11, R13, RZ, P1 ;  /* 0x000000ff0d0b7208 */ /* 0x000fe40000800000 */
[----:B------:R-:W-:Y:S01]  /*6430*/  ISETP.NE.AND P1, PT, R2, R181, PT ;  /* 0x000000b50200720c */ /* 0x000fe20003f25270 */
[----:B------:R-:W-:Y:S01]  /*6440*/  FADD.FTZ R9, -R8, R9 ;  /* 0x0000000908097221 */ /* 0x000fe20000010100 */
[----:B------:R-:W-:-:S02]  /*6450*/  IMAD.U32 R181, RZ, RZ, UR24 ;  /* 0x00000018ffb57e24 */ /* 0x000fc4000f8e00ff */
[--C-:B------:R-:W-:Y:S01]  /*6460*/  FFMA.FTZ R152, R156, UR10, -R11.reuse ;  /* 0x0000000a9c987c23 */ /* 0x100fe2000801080b */
[--C-:B------:R-:W-:Y:S01]  /*6470*/  FFMA.FTZ R13, R191, UR10, -R11.reuse ;  /* 0x0000000abf0d7c23 */ /* 0x100fe2000801080b */
[----:B------:R-:W-:Y:S01]  /*6480*/  FMUL.FTZ R9, R9, UR10 ;  /* 0x0000000a09097c20 */ /* 0x000fe20008410000 */
[----:B------:R-:W0:Y:S01]  /*6490*/  MUFU.EX2 R8, R153 ;  /* 0x0000009900087308 */ /* 0x000e220000000800 */
        /* <DEDUP_REMOVED lines=12> */
[----:B------:R-:W-:-:S03]  /*6560*/  FFMA.FTZ R177, R177, UR10, -R11 ;  /* 0x0000000ab1b17c23 */ /* 0x000fc6000801080b */
[----:B------:R-:W1:Y:S01]  /*6570*/  MUFU.EX2 R9, R9 ;  /* 0x0000000900097308 */ /* 0x000e620000000800 */
[----:B0-----:R-:W-:Y:S01]  /*6580*/  FFMA.FTZ R153, R8, R4, R179 ;  /* 0x0000000408997223 */ /* 0x001fe200000100b3 */
[----:B------:R-:W-:Y:S02]  /*6590*/  @!P1 IMAD R4, R181, 0x40, R16 ;  /* 0x00000040b5049824 */ /* 0x000fe400078e0210 */
[-C--:B------:R-:W-:Y:S01]  /*65a0*/  FMUL.FTZ R26, R26, R8.reuse ;  /* 0x000000081a1a7220 */ /* 0x080fe20000410000 */
[-C--:B------:R-:W-:Y:S01]  /*65b0*/  FMUL.FTZ R27, R27, R8.reuse ;  /* 0x000000081b1b7220 */ /* 0x080fe20000410000 */
[----:B------:R-:W-:Y:S01]  /*65c0*/  FADD.FTZ R166, R182, R153 ;  /* 0x00000099b6a67221 */ /* 0x000fe20000010000 */
[-C--:B------:R-:W-:Y:S01]  /*65d0*/  FMUL.FTZ R30, R30, R8.reuse ;  /* 0x000000081e1e7220 */ /* 0x080fe20000410000 */
[----:B------:R-:W-:Y:S01]  /*65e0*/  @!P1 LEA R4, R4, UR42, 0x2 ;  /* 0x0000002a04049c11 */ /* 0x000fe2000f8e10ff */
[----:B------:R-:W0:Y:S01]  /*65f0*/  MUFU.EX2 R13, R13 ;  /* 0x0000000d000d7308 */ /* 0x000e220000000800 */
[----:B------:R-:W-:Y:S01]  /*6600*/  FADD.FTZ R153, R155, R166 ;  /* 0x000000a69b997221 */ /* 0x000fe20000010000 */
[C---:B------:R-:W-:Y:S01]  /*6610*/  F2FP.F16.F32.PACK_AB R155, R158.reuse, R155 ;  /* 0x0000009b9e9b723e */ /* 0x040fe200000000ff */
[-C--:B------:R-:W-:Y:S01]  /*6620*/  FMUL.FTZ R31, R31, R8.reuse ;  /* 0x000000081f1f7220 */ /* 0x080fe20000410000 */
[----:B------:R-:W-:Y:S01]  /*6630*/  @!P1 STS [R4+0x28820], R8 ;  /* 0x0288200804009388 */ /* 0x000fe20000000800 */
[----:B------:R-:W-:Y:S01]  /*6640*/  FADD.FTZ R166, R158, R153 ;  /* 0x000000999ea67221 */ /* 0x000fe20000010000 */
[-C--:B------:R-:W-:Y:S01]  /*6650*/  FMUL.FTZ R34, R34, R8.reuse ;  /* 0x0000000822227220 */ /* 0x080fe20000410000 */
[----:B------:R-:W-:Y:S01]  /*6660*/  FMUL.FTZ R35, R35, R8 ;  /* 0x0000000823237220 */ /* 0x000fe20000410000 */
[----:B------:R-:W2:Y:S01]  /*6670*/  MUFU.EX2 R154, R154 ;  /* 0x0000009a009a7308 */ /* 0x000ea20000000800 */
[----:B-1----:R-:W-:Y:S01]  /*6680*/  FFMA.FTZ R164, R9, R3, R152 ;  /* 0x0000000309a47223 */ /* 0x002fe20000010098 */
[----:B------:R-:W-:Y:S01]  /*6690*/  FFMA.FTZ R3, R171, UR10, -R11 ;  /* 0x0000000aab037c23 */ /* 0x000fe2000801080b */
[----:B------:R-:W-:Y:S01]  /*66a0*/  FADD.FTZ R153, R157, R166 ;  /* 0x000000a69d997221 */ /* 0x000fe20000010000 */
[----:B------:R1:W-:Y:S01]  /*66b0*/  @!P1 STS [R4+0x28800], R9 ;  /* 0x0288000904009388 */ /* 0x0003e20000000800 */
[----:B------:R-:W-:Y:S01]  /*66c0*/  F2FP.F16.F32.PACK_AB R157, R178, R157 ;  /* 0x0000009db29d723e */ /* 0x000fe200000000ff */
[----:B------:R-:W-:Y:S01]  /*66d0*/  FMUL.FTZ R24, R24, R9 ;  /* 0x0000000918187220 */ /* 0x000fe20000410000 */
[----:B------:R-:W-:Y:S01]  /*66e0*/  FADD.FTZ R166, R178, R153 ;  /* 0x00000099b2a67221 */ /* 0x000fe20000010000 */
[----:B------:R-:W3:Y:S01]  /*66f0*/  MUFU.EX2 R15, R15 ;  /* 0x0000000f000f7308 */ /* 0x000ee20000000800 */
[----:B0-----:R-:W-:Y:S01]  /*6700*/  FADD.FTZ R171, R13, R164 ;  /* 0x000000a40dab7221 */ /* 0x001fe20000010000 */
[----:B------:R-:W-:Y:S01]  /*6710*/  FFMA.FTZ R164, R172, UR10, -R11 ;  /* 0x0000000aaca47c23 */ /* 0x000fe2000801080b */
[----:B------:R-:W-:Y:S01]  /*6720*/  F2FP.F16.F32.PACK_AB R153, R182, R179 ;  /* 0x000000b3b699723e */ /* 0x000fe200000000ff */
[-C--:B------:R-:W-:Y:S01]  /*6730*/  FMUL.FTZ R25, R25, R9.reuse ;  /* 0x0000000919197220 */ /* 0x080fe20000410000 */
[----:B------:R-:W-:Y:S01]  /*6740*/  F2FP.F16.F32.PACK_AB R152, R13, R152 ;  /* 0x000000980d98723e */ /* 0x000fe200000000ff */
[-C--:B------:R-:W-:Y:S01]  /*6750*/  FMUL.FTZ R28, R28, R9.reuse ;  /* 0x000000091c1c7220 */ /* 0x080fe20000410000 */
[-C--:B------:R-:W-:Y:S01]  /*6760*/  FMUL.FTZ R29, R29, R9.reuse ;  /* 0x000000091d1d7220 */ /* 0x080fe20000410000 */
        /* <DEDUP_REMOVED lines=9> */
[C---:B---3--:R-:W-:Y:S01]  /*6800*/  FADD.FTZ R171, R15.reuse, R168 ;  /* 0x000000a80fab7221 */ /* 0x048fe20000010000 */
        /* <DEDUP_REMOVED lines=24> */
[----:B---3--:R-:W-:Y:S01]  /*6990*/  FADD.FTZ R168, R12, R171 ;  /* 0x000000ab0ca87221 */ /* 0x008fe20000010000 */
[----:B------:R-:W-:Y:S01]  /*69a0*/  FADD.FTZ R171, R159, R166 ;  /* 0x000000a69fab7221 */ /* 0x000fe20000010000 */
[----:B------:R3:W-:Y:S01]  /*69b0*/  STSM.16.M88.4 [R19+0x26800], R152 ;  /* 0x0268009813007844 */ /* 0x0007e20000000200 */
[-C--:B------:R-:W-:Y:S01]  /*69c0*/  FMUL.FTZ R76, R76, R9.reuse ;  /* 0x000000094c4c7220 */ /* 0x080fe20000410000 */
[-C--:B------:R-:W-:Y:S01]  /*69d0*/  FMUL.FTZ R77, R77, R9.reuse ;  /* 0x000000094d4d7220 */ /* 0x080fe20000410000 */
[-C--:B------:R-:W-:Y:S01]  /*69e0*/  FMUL.FTZ R80, R80, R9.reuse ;  /* 0x0000000950507220 */ /* 0x080fe20000410000 */
[-C--:B------:R-:W-:Y:S01]  /*69f0*/  FMUL.FTZ R81, R81, R9.reuse ;  /* 0x0000000951517220 */ /* 0x080fe20000410000 */
[----:B------:R-:W4:Y:S01]  /*6a00*/  MUFU.EX2 R161, R161 ;  /* 0x000000a100a17308 */ /* 0x000f220000000800 */
        /* <DEDUP_REMOVED lines=8> */
[C---:B--2---:R-:W-:Y:S01]  /*6a90*/  FADD.FTZ R168, R192.reuse, R171 ;  /* 0x000000abc0a87221 */ /* 0x044fe20000010000 */
[----:B------:R-:W-:Y:S01]  /*6aa0*/  F2FP.F16.F32.PACK_AB R159, R192, R159 ;  /* 0x0000009fc09f723e */ /* 0x000fe200000000ff */
[-C--:B------:R-:W-:Y:S01]  /*6ab0*/  FMUL.FTZ R93, R93, R9.reuse ;  /* 0x000000095d5d7220 */ /* 0x080fe20000410000 */
[-C--:B------:R-:W-:Y:S01]  /*6ac0*/  FMUL.FTZ R96, R96, R9.reuse ;  /* 0x0000000960607220 */ /* 0x080fe20000410000 */
[-C--:B------:R-:W-:Y:S01]  /*6ad0*/  FMUL.FTZ R97, R97, R9.reuse ;  /* 0x0000000961617220 */ /* 0x080fe20000410000 */
[-C--:B------:R-:W-:Y:S01]  /*6ae0*/  FMUL.FTZ R100, R100, R9.reuse ;  /* 0x0000000964647220 */ /* 0x080fe20000410000 */
[----:B------:R3:W-:Y:S01]  /*6af0*/  STSM.16.M88.4 [R184], R156 ;  /* 0x0000009cb8007844 */ /* 0x0007e20000000200 */
[----:B------:R-:W1:Y:S01]  /*6b00*/  MUFU.EX2 R20, R20 ;  /* 0x0000001400147308 */ /* 0x000e620000000800 */
[----:B----4-:R-:W-:Y:S01]  /*6b10*/  FADD.FTZ R13, R161, R168 ;  /* 0x000000a8a10d7221 */ /* 0x010fe20000010000 */
        /* <DEDUP_REMOVED lines=13> */
[----:B------:R-:W-:Y:S01]  /*6bf0*/  FMUL.FTZ R124, R124, R9 ;  /* 0x000000097c7c7220 */ /* 0x000fe20000410000 */
[----:B------:R-:W0:Y:S01]  /*6c00*/  MUFU.EX2 R163, R163 ;  /* 0x000000a300a37308 */ /* 0x000e220000000800 */
[C---:B-1----:R-:W-:Y:S01]  /*6c10*/  FADD.FTZ R4, R20.reuse, R13 ;  /* 0x0000000d14047221 */ /* 0x042fe20000010000 */
[----:B------:R-:W-:Y:S01]  /*6c20*/  F2FP.F16.F32.PACK_AB R161, R20, R161 ;  /* 0x000000a114a1723e */ /* 0x000fe200000000ff */
        /* <DEDUP_REMOVED lines=17> */
[----:B------:R-:W-:Y:S01]  /*6d40*/  FMUL.FTZ R149, R149, R9 ;  /* 0x0000000995957220 */ /* 0x000fe20000410000 */
        /* <DEDUP_REMOVED lines=26> */
[----:B------:R3:W-:Y:S01]  /*6ef0*/  STSM.16.M88.4 [R22], R160 ;  /* 0x000000a016007844 */ /* 0x0007e20000000200 */
        /* <DEDUP_REMOVED lines=48> */
[----:B------:R-:W-:Y:S01]  /*7200*/  FMUL.FTZ R142, R142, R8 ;  /* 0x000000088e8e7220 */ /* 0x000fe20000410000 */
[C---:B-1----:R-:W-:Y:S01]  /*7210*/  F2FP.F16.F32.PACK_AB R166, R177.reuse, R166 ;  /* 0x000000a6b1a6723e */ /* 0x042fe200000000ff */
[----:B------:R-:W-:Y:S01]  /*7220*/  FADD.FTZ R3, R177, R12 ;  /* 0x0000000cb1037221 */ /* 0x000fe20000010000 */
[-C--:B------:R-:W-:Y:S01]  /*7230*/  FMUL.FTZ R143, R143, R8.reuse ;  /* 0x000000088f8f7220 */ /* 0x080fe20000410000 */
[-C--:B------:R-:W-:Y:S01]  /*7240*/  FMUL.FTZ R146, R146, R8.reuse ;  /* 0x0000000892927220 */ /* 0x080fe20000410000 */
[-C--:B------:R-:W-:Y:S01]  /*7250*/  FMUL.FTZ R147, R147, R8.reuse ;  /* 0x0000000893937220 */ /* 0x080fe20000410000 */
[-C--:B------:R-:W-:Y:S01]  /*7260*/  FMUL.FTZ R150, R150, R8.reuse ;  /* 0x0000000896967220 */ /* 0x080fe20000410000 */
[----:B------:R-:W-:Y:S01]  /*7270*/  FMUL.FTZ R151, R151, R8 ;  /* 0x0000000897977220 */ /* 0x000fe20000410000 */
[C---:B--2---:R-:W-:Y:S01]  /*7280*/  F2FP.F16.F32.PACK_AB R167, R10.reuse, R167 ;  /* 0x000000a70aa7723e */ /* 0x044fe200000000ff */
[----:B------:R-:W-:-:S04]  /*7290*/  FADD.FTZ R4, R10, R11 ;  /* 0x0000000b0a047221 */ /* 0x000fc80000010000 */
[----:B------:R3:W-:Y:S01]  /*72a0*/  STSM.16.M88.4 [R23], R164 ;  /* 0x000000a417007844 */ /* 0x0007e20000000200 */
[----:B------:R-:W-:Y:S05]  /*72b0*/  @!P0 BRA `(.L_x_7278) ;  /* 0x0000000000048947 */ /* 0x000fea0003800000 */
[----:B------:R-:W-:Y:S01]  /*72c0*/  BPT.TRAP 0x1 ;  /* 0x000000040000795c */ /* 0x000fe20000300000 */
.L_x_7278:
[----:B------:R0:W1:Y:S01]  /*72d0*/  SYNCS.PHASECHK.TRANS64.TRYWAIT P1, [UR23+0x28c50], R7 ;  /* 0x028c5007ff0075a7 */ /* 0x0000620008020157 */
[----:B------:R-:W-:Y:S05]  /*72e0*/  @!P0 BRA `(.L_x_7279) ;  /* 0x0000000000048947 */ /* 0x000fea0003800000 */
[----:B------:R-:W-:Y:S01]  /*72f0*/  BPT.TRAP 0x1 ;  /* 0x000000040000795c */ /* 0x000fe20000300000 */
.L_x_7279:
[----:B-1----:R-:W-:Y:S05]  /*7300*/  @P1 BRA `(.L_x_7280) ;  /* 0x0000000000081947 */ /* 0x002fea0003800000 */
[----:B------:R-:W1:Y:S02]  /*7310*/  SYNCS.PHASECHK.TRANS64.TRYWAIT P1, [UR23+0x28c50], R7 ;  /* 0x028c5007ff0075a7 */ /* 0x000e640008020157 */
[----:B-1----:R-:W-:Y:S05]  /*7320*/  @!P1 BRA `(.L_x_7281) ;  /* 0x0000009400cc9947 */ /* 0x002fea0003800000 */
.L_x_7280:
        /* <DEDUP_REMOVED lines=34> */
.L_x_7282:
[----:B------:R-:W-:Y:S01]  /*7550*/  UISETP.GT.AND UP0, UPT, UR21, UR20, UPT ;  /* 0x000000141500728c */ /* 0x000fe2000bf04270 */
[----:B-1----:R-:W-:Y:S01]  /*7560*/  IMAD.MOV.U32 R8, RZ, RZ, R5 ;  /* 0x000000ffff087224 */ /* 0x002fe200078e0005 */
[----:B------:R-:W-:Y:S01]  /*7570*/  UIADD3 UR23, UR23, 0x28c60, URZ ;  /* 0x00028c6017177890 */ /* 0x000fe2000fffe03f */
[----:B------:R-:W-:Y:S01]  /*7580*/  IMAD.MOV.U32 R9, RZ, RZ, R6 ;  /* 0x000000ffff097224 */ /* 0x000fe200078e0006 */
[----:B------:R-:W-:Y:S02]  /*7590*/  UIADD3 UR21, UR21, -0x1, URZ ;  /* 0xffffffff15157890 */ /* 0x000fe4000fffe03f */
[----:B------:R-:W-:Y:S01]  /*75a0*/  PLOP3.LUT P1, PT, PT, PT, UP0, 0x80, 0x0 ;  /* 0x000000000000781c */ /* 0x000fe20003f2f008 */
[----:B------:R-:W-:Y:S01]  /*75b0*/  UPRMT UR23, UR40, 0x654, UR23 ;  /* 0x0000065428177896 */ /* 0x000fe20008000017 */
[----:B------:R-:W-:-:S08]  /*75c0*/  UMOV UR24, UR38 ;  /* 0x0000002600187c82 */ /* 0x000fd00008000000 */
[----:B------:R-:W-:Y:S03]  /*75d0*/  SYNCS.ARRIVE.TRANS64.RED.A1T0 RZ, [UR23], RZ ;  /* 0x000000ffffff79a7 */ /* 0x000fe60008100417 */
[----:B------:R-:W-:Y:S05]  /*75e0*/  @P1 BRA `(.L_x_7283) ;  /* 0xffffffdc00741947 */ /* 0x000fea000383ffff */
.L_x_7272:
[----:B------:R-:W-:-:S13]  /*75f0*/  ISETP.LE.AND P1, PT, RZ, UR21, PT ;  /* 0x00000015ff007c0c */ /* 0x000fda000bf23270 */
[----:B------:R-:W-:Y:S05]  /*7600*/  @!P1 BRA `(.L_x_7284) ;  /* 0x0000001c003c9947 */ /* 0x000fea0003800000 */
[----:B01----:R-:W-:Y:S01]  /*7610*/  MOV R8, R5 ;  /* 0x0000000500087202 */ /* 0x003fe20000000f00 */
[----:B------:R-:W-:Y:S01]  /*7620*/  IMAD.MOV.U32 R191, RZ, RZ, R6 ;  /* 0x000000ffffbf7224 */ /* 0x000fe200078e0006 */
[----:B------:R-:W-:Y:S01]  /*7630*/  UMOV UR23, UR38 ;  /* 0x0000002600177c82 */ /* 0x000fe20008000000 */
[----:B------:R-:W-:Y:S01]  /*7640*/  ULDC UR24, c[0x0][0x9d8] ;  /* 0x0002760000187ab9 */ /* 0x000fe20000000800 */
[----:B------:R-:W-:-:S05]  /*7650*/  ULDC UR20, c[0x0][0x988] ;  /* 0x0002620000147ab9 */ /* 0x000fca0000000800 */
.L_x_7295:
[----:B------:R-:W-:-:S04]  /*7660*/  UIADD3 UR38, UR23, 0x1, URZ ;  /* 0x0000000117267890 */ /* 0x000fc8000fffe03f */
[----:B------:R-:W-:-:S04]  /*7670*/  UISETP.NE.AND UP0, UPT, UR38, 0x2, UPT ;  /* 0x000000022600788c */ /* 0x000fc8000bf05270 */
[----:B------:R-:W-:Y:S02]  /*7680*/  USEL UR6, URZ, 0x1, UP0 ;  /* 0x000000013f067887 */ /* 0x000fe40008000000 */
[----:B------:R-:W-:Y:S02]  /*7690*/  USEL UR38, UR38, URZ, UP0 ;  /* 0x0000003f26267287 */ /* 0x000fe40008000000 */
[----:B------:R-:W-:Y:S01]  /*76a0*/  ULOP3.LUT UR37, UR37, UR6, URZ, 0x3c, !UPT ;  /* 0x0000000625257292 */ /* 0x000fe2000f8e3c3f */
[----:B01----:R-:W-:Y:S11]  /*76b0*/  @!P0 BRA `(.L_x_7285) ;  /* 0x0000000000048947 */ /* 0x003ff60003800000 */
[----:B------:R-:W-:Y:S01]  /*76c0*/  BPT.TRAP 0x1 ;  /* 0x000000040000795c */ /* 0x000fe20000300000 */
.L_x_7285:
[----:B------:R-:W-:Y:S01]  /*76d0*/  ULEA UR22, UR38, UR42, 0x3 ;  /* 0x0000002a26167291 */ /* 0x000fe2000f8e183f */
[----:B------:R-:W-:-:S05]  /*76e0*/  IMAD.U32 R7, RZ, RZ, UR37 ;  /* 0x00000025ff077e24 */ /* 0x000fca000f8e00ff */
[----:B------:R-:W-:-:S04]  /*76f0*/  SHF.L.U32 R7, R7, 0x1f, RZ ;  /* 0x0000001f07077819 */ /* 0x000fc800000006ff */
[----:B------:R0:W1:Y:S01]  /*7700*/  SYNCS.PHASECHK.TRANS64.TRYWAIT P1, [UR22+0x28c30], R7 ;  /* 0x028c3007ff0075a7 */ /* 0x0000620008020156 */
[----:B------:R-:W-:Y:S05]  /*7710*/  @!P0 BRA `(.L_x_7286) ;  /* 0x0000000000048947 */ /* 0x000fea0003800000 */
[----:B------:R-:W-:Y:S01]  /*7720*/  BPT.TRAP 0x1 ;  /* 0x000000040000795c */ /* 0x000fe20000300000 */
.L_x_7286:
[----:B-1----:R-:W-:Y:S05]  /*7730*/  @P1 BRA `(.L_x_7287) ;  /* 0x0000000000081947 */ /* 0x002fea0003800000 */
[----:B------:R-:W1:Y:S02]  /*7740*/  SYNCS.PHASECHK.TRANS64.TRYWAIT P1, [UR22+0x28c30], R7 ;  /* 0x028c3007ff0075a7 */ /* 0x000e640008020156 */
[----:B-1----:R-:W-:Y:S05]  /*7750*/  @!P1 BRA `(.L_x_7288) ;  /* 0x0000009000d89947 */ /* 0x002fea0003800000 */
.L_x_7287:
[----:B------:R-:W-:Y:S01]  /*7760*/  R2UR UR18, R0 ;  /* 0x00000000001272ca */ /* 0x000fe200000e0000 */
[----:B--23--:R-:W-:Y:S01]  /*7770*/  WARPGROUP.ARRIVE ;  /* 0x00000000000079c5 */ /* 0x00cfe20000000000 */
        /* <DEDUP_REMOVED lines=21> */
.L_x_7289:
        /* <DEDUP_REMOVED lines=29> */
[----:B------:R-:W-:Y:S01]  /*7aa0*/  UMOV UR10, UR20 ;  /* 0x00000014000a7c82 */ /* 0x000fe20008000000 */
[----:B------:R-:W1:Y:S01]  /*7ab0*/  MUFU.TANH R157, R157 ;  /* 0x0000009d009d7308 */ /* 0x000e620000002400 */
[----:B--2---:R-:W-:Y:S01]  /*7ac0*/  FMNMX.FTZ R6, R5, R6, !PT ;  /* 0x0000000605067209 */ /* 0x004fe20007810000 */
[----:B------:R-:W-:Y:S01]  /*7ad0*/  FMUL.FTZ R166, R183, UR24 ;  /* 0x00000018b7a67c20 */ /* 0x000fe20008410000 */
[----:B------:R-:W-:-:S04]  /*7ae0*/  UIADD3 UR6, UR22, 0x28c40, URZ ;  /* 0x00028c4016067890 */ /* 0x000fc8000fffe03f */
[----:B------:R-:W-:Y:S01]  /*7af0*/  UPRMT UR6, UR40, 0x654, UR6 ;  /* 0x0000065428067896 */ /* 0x000fe20008000006 */
[----:B------:R-:W2:Y:S01]  /*7b00*/  MUFU.TANH R158, R158 ;  /* 0x0000009e009e7308 */ /* 0x000ea20000002400 */
[----:B---3--:R-:W-:-:S07]  /*7b10*/  FMNMX.FTZ R6, R193, R6, !PT ;  /* 0x00000006c1067209 */ /* 0x008fce0007810000 */
[----:B------:R-:W3:Y:S01]  /*7b20*/  MUFU.TANH R159, R159 ;  /* 0x0000009f009f7308 */ /* 0x000ee20000002400 */
[----:B-1----:R-:W-:Y:S01]  /*7b30*/  FMNMX.FTZ R13, R157, R6, !PT ;  /* 0x000000069d0d7209 */ /* 0x002fe20007810000 */
[----:B------:R-:W-:Y:S06]  /*7b40*/  SYNCS.ARRIVE.TRANS64.RED.A1T0 RZ, [UR6], RZ ;  /* 0x000000ffffff79a7 */ /* 0x000fec0008100406 */
        /* <DEDUP_REMOVED lines=13> */
[----:B--2---:R-:W-:Y:S01]  /*7c20*/  FMNMX.FTZ R15, R168, R13, !PT ;  /* 0x0000000da80f7209 */ /* 0x004fe20007810000 */
[----:B------:R-:W-:Y:S01]  /*7c30*/  FMUL.FTZ R13, R162, UR24 ;  /* 0x00000018a20d7c20 */ /* 0x000fe20008410000 */
[----:B------:R-:W-:-:S05]  /*7c40*/  FMUL.FTZ R162, R179, UR24 ;  /* 0x00000018b3a27c20 */ /* 0x000fca0008410000 */
[----:B------:R-:W2:Y:S01]  /*7c50*/  MUFU.TANH R176, R176 ;  /* 0x000000b000b07308 */ /* 0x000ea20000002400 */
[----:B---3--:R-:W-:-:S07]  /*7c60*/  FMNMX.FTZ R15, R194, R15, !PT ;  /* 0x0000000fc20f7209 */ /* 0x008fce0007810000 */
[----:B------:R-:W3:Y:S01]  /*7c70*/  MUFU.TANH R173, R173 ;  /* 0x000000ad00ad7308 */ /* 0x000ee20000002400 */
[----:B-1----:R-:W-:Y:S01]  /*7c80*/  FMNMX.FTZ R21, R172, R15, !PT ;  /* 0x0000000fac157209 */ /* 0x002fe20007810000 */
[----:B------:R-:W-:-:S06]  /*7c90*/  FMUL.FTZ R15, R163, UR24 ;  /* 0x00000018a30f7c20 */ /* 0x000fcc0008410000 */
[----:B------:R-:W1:Y:S01]  /*7ca0*/  MUFU.TANH R165, R165 ;  /* 0x000000a500a57308 */ /* 0x000e620000002400 */
[----:B--2---:R-:W-:Y:S01]  /*7cb0*/  FMNMX.FTZ R6, R176, R21, !PT ;  /* 0x00000015b0067209 */ /* 0x004fe20007810000 */
[----:B------:R-:W-:-:S06]  /*7cc0*/  FMUL.FTZ R21, R167, UR24 ;  /* 0x00000018a7157c20 */ /* 0x000fcc0008410000 */
[----:B------:R-:W2:Y:S01]  /*7cd0*/  MUFU.TANH R9, R9 ;  /* 0x0000000900097308 */ /* 0x000ea20000002400 */
[----:B---3--:R-:W-:-:S07]  /*7ce0*/  FMNMX.FTZ R6, R173, R6, !PT ;  /* 0x00000006ad067209 */ /* 0x008fce0007810000 */
[----:B------:R-:W3:Y:S01]  /*7cf0*/  MUFU.TANH R10, R10 ;  /* 0x0000000a000a7308 */ /* 0x000ee20000002400 */
[----:B-1----:R-:W-:-:S05]  /*7d00*/  FMNMX.FTZ R6, R165, R6, !PT ;  /* 0x00000006a5067209 */ /* 0x002fca0007810000 */
[----:B------:R-:W1:Y:S02]  /*7d10*/  SHFL.BFLY PT, R155, R6, 0x2, 0x1f ;  /* 0x0c401f00069b7f89 */ /* 0x000e6400000e0000 */
[----:B------:R-:W4:Y:S01]  /*7d20*/  MUFU.TANH R11, R11 ;  /* 0x0000000b000b7308 */ /* 0x000f220000002400 */
[----:B--2---:R-:W-:-:S07]  /*7d30*/  FMNMX.FTZ R163, R9, R8, !PT ;  /* 0x0000000809a37209 */ /* 0x004fce0007810000 */
[----:B------:R-:W2:Y:S08]  /*7d40*/  MUFU.TANH R12, R12 ;  /* 0x0000000c000c7308 */ /* 0x000eb00000002400 */
[----:B------:R-:W5:Y:S01]  /*7d50*/  MUFU.TANH R13, R13 ;  /* 0x0000000d000d7308 */ /* 0x000f620000002400 */
[----:B-1----:R-:W-:Y:S01]  /*7d60*/  FMNMX.FTZ R170, R6, R155, !PT ;  /* 0x0000009b06aa7209 */ /* 0x002fe20007810000 */
[----:B------:R-:W-:-:S06]  /*7d70*/  FMUL.FTZ R155, R175, UR24 ;  /* 0x00000018af9b7c20 */ /* 0x000fcc0008410000 */
[----:B------:R-:W1:Y:S01]  /*7d80*/  MUFU.TANH R15, R15 ;  /* 0x0000000f000f7308 */ /* 0x000e620000002400 */
[----:B---3--:R-:W-:Y:S01]  /*7d90*/  FMNMX.FTZ R6, R10, R163, !PT ;  /* 0x000000a30a067209 */ /* 0x008fe20007810000 */
[----:B------:R-:W-:Y:S01]  /*7da0*/  FMUL.FTZ R163, R182, UR24 ;  /* 0x00000018b6a37c20 */ /* 0x000fe20008410000 */
[----:B------:R-:W3:Y:S02]  /*7db0*/  SHFL.BFLY PT, R171, R170, 0x1, 0x1f ;  /* 0x0c201f00aaab7f89 */ /* 0x000ee400000e0000 */
[----:B----4-:R-:W-:-:S03]  /*7dc0*/  FMNMX.FTZ R167, R11, R6, !PT ;  /* 0x000000060ba77209 */ /* 0x010fc60007810000 */
[----:B------:R-:W4:Y:S01]  /*7dd0*/  MUFU.TANH R20, R20 ;  /* 0x0000001400147308 */ /* 0x000f220000002400 */
[----:B--2---:R-:W-:-:S04]  /*7de0*/  FMNMX.FTZ R6, R12, R167, !PT ;  /* 0x000000a70c067209 */ /* 0x004fc80007810000 */
[----:B-----5:R-:W-:-:S03]  /*7df0*/  FMNMX.FTZ R14, R13, R6, !PT ;  /* 0x000000060d0e7209 */ /* 0x020fc60007810000 */
[----:B------:R-:W2:Y:S01]  /*7e00*/  MUFU.TANH R21, R21 ;  /* 0x0000001500157308 */ /* 0x000ea20000002400 */
[----:B-1----:R-:W-:-:S07]  /*7e10*/  FMNMX.FTZ R167, R15, R14, !PT ;  /* 0x0000000e0fa77209 */ /* 0x002fce0007810000 */
[----:B------:R-:W1:Y:S01]  /*7e20*/  MUFU.TANH R152, R152 ;  /* 0x0000009800987308 */ /* 0x000e620000002400 */
[----:B----4-:R-:W-:Y:S02]  /*7e30*/  FMNMX.FTZ R14, R20, R167, !PT ;  /* 0x000000a7140e7209 */ /* 0x010fe40007810000 */
[----:B---3--:R-:W-:-:S05]  /*7e40*/  FMNMX.FTZ R6, R170, R171, !PT ;  /* 0x000000abaa067209 */ /* 0x008fca0007810000 */
[----:B------:R-:W3:Y:S01]  /*7e50*/  MUFU.TANH R153, R153 ;  /* 0x0000009900997308 */ /* 0x000ee20000002400 */
[C---:B------:R-:W-:Y:S01]  /*7e60*/  FADD.FTZ R170, -R6.reuse, R191 ;  /* 0x000000bf06aa7221 */ /* 0x040fe20000010100 */
[----:B--2---:R-:W-:Y:S01]  /*7e70*/  FMNMX.FTZ R167, R21, R14, !PT ;  /* 0x0000000e15a77209 */ /* 0x004fe20007810000 */
[----:B------:R-:W-:Y:S02]  /*7e80*/  FMUL.FTZ R177, R6, UR10 ;  /* 0x0000000a06b17c20 */ /* 0x000fe40008410000 */
[----:B------:R-:W-:Y:S02]  /*7e90*/  FMUL.FTZ R174, R170, UR10 ;  /* 0x0000000aaaae7c20 */ /* 0x000fe40008410000 */
[--C-:B------:R-:W-:Y:S01]  /*7ea0*/  FFMA.FTZ R175, R5, UR10, -R177.reuse ;  /* 0x0000000a05af7c23 */ /* 0x100fe200080108b1 */
[----:B------:R-:W2:Y:S01]  /*7eb0*/  MUFU.TANH R154, R154 ;  /* 0x0000009a009a7308 */ /* 0x000ea20000002400 */
[----:B-1----:R-:W-:Y:S01]  /*7ec0*/  FMNMX.FTZ R170, R152, R167, !PT ;  /* 0x000000a798aa7209 */ /* 0x002fe20007810000 */
[--C-:B------:R-:W-:Y:S01]  /*7ed0*/  FFMA.FTZ R178, R157, UR10, -R177.reuse ;  /* 0x0000000a9db27c23 */ /* 0x100fe200080108b1 */
[--C-:B------:R-:W-:Y:S01]  /*7ee0*/  FFMA.FTZ R157, R158, UR10, -R177.reuse ;  /* 0x0000000a9e9d7c23 */ /* 0x100fe200080108b1 */
[--C-:B------:R-:W-:Y:S01]  /*7ef0*/  FFMA.FTZ R158, R160, UR10, -R177.reuse ;  /* 0x0000000aa09e7c23 */ /* 0x100fe200080108b1 */
[--C-:B------:R-:W-:Y:S01]  /*7f00*/  FFMA.FTZ R160, R164, UR10, -R177.reuse ;  /* 0x0000000aa4a07c23 */ /* 0x100fe200080108b1 */
[--C-:B------:R-:W-:Y:S01]  /*7f10*/  FFMA.FTZ R164, R172, UR10, -R177.reuse ;  /* 0x0000000aaca47c23 */ /* 0x100fe200080108b1 */
[--C-:B------:R-:W-:Y:S01]  /*7f20*/  FFMA.FTZ R172, R173, UR10, -R177.reuse ;  /* 0x0000000aadac7c23 */ /* 0x100fe200080108b1 */
[----:B------:R-:W1:Y:S01]  /*7f30*/  MUFU.TANH R155, R155 ;  /* 0x0000009b009b7308 */ /* 0x000e620000002400 */
[----:B---3--:R-:W-:Y:S01]  /*7f40*/  FMNMX.FTZ R171, R153, R170, !PT ;  /* 0x000000aa99ab7209 */ /* 0x008fe20007810000 */
[--C-:B------:R-:W-:Y:S01]  /*7f50*/  FFMA.FTZ R173, R165, UR10, -R177.reuse ;  /* 0x0000000aa5ad7c23 */ /* 0x100fe200080108b1 */
[--C-:B------:R-:W-:Y:S01]  /*7f60*/  FFMA.FTZ R167, R192, UR10, -R177.reuse ;  /* 0x0000000ac0a77c23 */ /* 0x100fe200080108b1 */
[----:B------:R-:W-:-:S04]  /*7f70*/  FFMA.FTZ R168, R168, UR10, -R177 ;  /* 0x0000000aa8a87c23 */ /* 0x000fc800080108b1 */
[----:B------:R-:W3:Y:S01]  /*7f80*/  MUFU.TANH R156, R156 ;  /* 0x0000009c009c7308 */ /* 0x000ee20000002400 */
[----:B--2---:R-:W-:Y:S01]  /*7f90*/  FMNMX.FTZ R170, R154, R171, !PT ;  /* 0x000000ab9aaa7209 */ /* 0x004fe20007810000 */
[----:B------:R-:W-:-:S06]  /*7fa0*/  FFMA.FTZ R171, R193, UR10, -R177 ;  /* 0x0000000ac1ab7c23 */ /* 0x000fcc00080108b1 */
[----:B------:R-:W2:Y:S01]  /*7fb0*/  MUFU.TANH R162, R162 ;  /* 0x000000a200a27308 */ /* 0x000ea20000002400 */
[----:B-1----:R-:W-:-:S07]  /*7fc0*/  FMNMX.FTZ R5, R155, R170, !PT ;  /* 0x000000aa9b057209 */ /* 0x002fce0007810000 */
[----:B------:R-:W1:Y:S01]  /*7fd0*/  MUFU.TANH R163, R163 ;  /* 0x000000a300a37308 */ /* 0x000e620000002400 */
[----:B---3--:R-:W-:-:S07]  /*7fe0*/  FMNMX.FTZ R5, R156, R5, !PT ;  /* 0x000000059c057209 */ /* 0x008fce0007810000 */
[----:B------:R-:W3:Y:S08]  /*7ff0*/  MUFU.TANH R166, R166 ;  /* 0x000000a600a67308 */ /* 0x000ef00000002400 */
[----:B------:R2:W4:Y:S08]  /*8000*/  MUFU.EX2 R14, R174 ;  /* 0x000000ae000e7308 */ /* 0x0005300000000800 */
[----:B------:R5:W-:Y:S01]  /*8010*/  MUFU.EX2 R170, R175 ;  /* 0x000000af00aa7308 */ /* 0x000be20000000800 */
[----:B--2---:R-:W-:-:S04]  /*8020*/  FMNMX.FTZ R174, R162, R5, !PT ;  /* 0x00000005a2ae7209 */ /* 0x004fc80007810000 */
[----:B-1----:R-:W-:Y:S01]  /*8030*/  FMNMX.FTZ R5, R163, R174, !PT ;  /* 0x000000aea3057209 */ /* 0x002fe20007810000 */
[--C-:B------:R-:W-:Y:S01]  /*8040*/  FFMA.FTZ R174, R159, UR10, -R177.reuse ;  /* 0x0000000a9fae7c23 */ /* 0x100fe200080108b1 */
[--C-:B------:R-:W-:Y:S01]  /*8050*/  FFMA.FTZ R159, R161, UR10, -R177.reuse ;  /* 0x0000000aa19f7c23 */ /* 0x100fe200080108b1 */
[--C-:B------:R-:W-:Y:S01]  /*8060*/  FFMA.FTZ R161, R169, UR10, -R177.reuse ;  /* 0x0000000aa9a17c23 */ /* 0x100fe200080108b1 */
[----:B---3--:R-:W-:Y:S01]  /*8070*/  FMNMX.FTZ R5, R166, R5, !PT ;  /* 0x00000005a6057209 */ /* 0x008fe20007810000 */
[--C-:B------:R-:W-:Y:S01]  /*8080*/  FFMA.FTZ R169, R194, UR10, -R177.reuse ;  /* 0x0000000ac2a97c23 */ /* 0x100fe200080108b1 */
[----:B-----5:R-:W-:Y:S01]  /*8090*/  FFMA.FTZ R175, R176, UR10, -R177 ;  /* 0x0000000ab0af7c23 */ /* 0x020fe200080108b1 */
[----:B------:R-:W1:Y:S01]  /*80a0*/  MUFU.EX2 R167, R167 ;  /* 0x000000a700a77308 */ /* 0x000e620000000800 */
[-C--:B----4-:R-:W-:Y:S01]  /*80b0*/  FMUL.FTZ R24, R24, R14.reuse ;  /* 0x0000000e18187220 */ /* 0x090fe20000410000 */
[----:B------:R-:W2:Y:S01]  /*80c0*/  SHFL.BFLY PT, R180, R5, 0x2, 0x1f ;  /* 0x0c401f0005b47f89 */ /* 0x000ea200000e0000 */
        /* <DEDUP_REMOVED lines=22> */
[----:B------:R-:W-:Y:S01]  /*8230*/  FMUL.FTZ R64, R64, R14 ;  /* 0x0000000e40407220 */ /* 0x000fe20000410000 */
[----:B--2---:R-:W-:Y:S01]  /*8240*/  FMNMX.FTZ R180, R5, R180, !PT ;  /* 0x000000b405b47209 */ /* 0x004fe20007810000 */
[-C--:B------:R-:W-:Y:S01]  /*8250*/  FMUL.FTZ R65, R65, R14.reuse ;  /* 0x0000000e41417220 */ /* 0x080fe20000410000 */
[-C--:B------:R-:W-:Y:S01]  /*8260*/  FMUL.FTZ R68, R68, R14.reuse ;  /* 0x0000000e44447220 */ /* 0x080fe20000410000 */
[-C--:B------:R-:W-:Y:S01]  /*8270*/  FMUL.FTZ R69, R69, R14.reuse ;  /* 0x0000000e45457220 */ /* 0x080fe20000410000 */
[-C--:B------:R-:W-:Y:S01]  /*8280*/  FMUL.FTZ R72, R72, R14.reuse ;  /* 0x0000000e48487220 */ /* 0x080fe20000410000 */
        /* <DEDUP_REMOVED lines=37> */
[--C-:B------:R-:W-:Y:S01]  /*84e0*/  FFMA.FTZ R179, R12, UR10, -R165.reuse ;  /* 0x0000000a0cb37c23 */ /* 0x100fe200080108a5 */
[--C-:B------:R-:W-:Y:S01]  /*84f0*/  FFMA.FTZ R176, R15, UR10, -R165.reuse ;  /* 0x0000000a0fb07c23 */ /* 0x100fe200080108a5 */
[----:B------:R-:W-:Y:S01]  /*8500*/  MUFU.EX2 R177, R177 ;  /* 0x000000b100b17308 */ /* 0x000fe20000000800 */
[----:B------:R-:W-:Y:S01]  /*8510*/  FFMA.FTZ R11, R13, UR10, -R165 ;  /* 0x0000000a0d0b7c23 */ /* 0x000fe200080108a5 */
[----:B------:R-:W-:-:S02]  /*8520*/  IMAD.MOV R15, RZ, RZ, -R18 ;  /* 0x000000ffff0f7224 */ /* 0x000fc400078e0a12 */
[--C-:B------:R-:W-:Y:S01]  /*8530*/  FFMA.FTZ R12, R20, UR10, -R165.reuse ;  /* 0x0000000a140c7c23 */ /* 0x100fe200080108a5 */
[----:B------:R-:W-:Y:S01]  /*8540*/  FFMA.FTZ R20, R153, UR10, -R165 ;  /* 0x0000000a99147c23 */ /* 0x000fe200080108a5 */
[----:B-1----:R-:W-:Y:S01]  /*8550*/  FFMA.FTZ R153, R14, R3, R167 ;  /* 0x000000030e997223 */ /* 0x002fe200000100a7 */
[--C-:B------:R-:W-:Y:S01]  /*8560*/  FFMA.FTZ R3, R154, UR10, -R165.reuse ;  /* 0x0000000a9a037c23 */ /* 0x100fe200080108a5 */
[----:B------:R-:W-:Y:S01]  /*8570*/  ISETP.NE.AND P1, PT, R2, R15, PT ;  /* 0x0000000f0200720c */ /* 0x000fe20003f25270 */
[----:B------:R-:W1:Y:S01]  /*8580*/  MUFU.EX2 R8, R8 ;  /* 0x0000000800087308 */ /* 0x000e620000000800 */
[----:B------:R-:W-:Y:S01]  /*8590*/  FFMA.FTZ R15, R152, UR10, -R165 ;  /* 0x0000000a980f7c23 */ /* 0x000fe200080108a5 */
[----:B------:R-:W-:Y:S01]  /*85a0*/  FADD.FTZ R154, R170, R153 ;  /* 0x00000099aa9a7221 */ /* 0x000fe20000010000 */
[--C-:B------:R-:W-:Y:S01]  /*85b0*/  FFMA.FTZ R13, R21, UR10, -R165.reuse ;  /* 0x0000000a150d7c23 */ /* 0x100fe200080108a5 */
[----:B------:R-:W-:Y:S02]  /*85c0*/  IMAD.U32 R21, RZ, RZ, UR23 ;  /* 0x00000017ff157e24 */ /* 0x000fe4000f8e00ff */
[--C-:B------:R-:W-:Y:S01]  /*85d0*/  FFMA.FTZ R156, R156, UR10, -R165.reuse ;  /* 0x0000000a9c9c7c23 */ /* 0x100fe200080108a5 */
[--C-:B------:R-:W-:Y:S01]  /*85e0*/  FFMA.FTZ R162, R162, UR10, -R165.reuse ;  /* 0x0000000aa2a27c23 */ /* 0x100fe200080108a5 */
[--C-:B------:R-:W-:Y:S01]  /*85f0*/  FFMA.FTZ R163, R163, UR10, -R165.reuse ;  /* 0x0000000aa3a37c23 */ /* 0x100fe200080108a5 */
[----:B------:R-:W2:Y:S01]  /*8600*/  MUFU.EX2 R9, R9 ;  /* 0x0000000900097308 */ /* 0x000ea20000000800 */
[--C-:B------:R-:W-:Y:S01]  /*8610*/  FFMA.FTZ R180, R166, UR10, -R165.reuse ;  /* 0x0000000aa6b47c23 */ /* 0x100fe200080108a5 */
[-C--:B------:R-:W-:Y:S01]  /*8620*/  FMUL.FTZ R124, R124, R14.reuse ;  /* 0x0000000e7c7c7220 */ /* 0x080fe20000410000 */
[----:B------:R-:W-:Y:S01]  /*8630*/  FMUL.FTZ R125, R125, R14 ;  /* 0x0000000e7d7d7220 */ /* 0x000fe20000410000 */
[----:B------:R-:W-:Y:S01]  /*8640*/  @!P1 LEA R21, R21, R16, 0x6 ;  /* 0x0000001015159211 */ /* 0x000fe200078e30ff */
[-C--:B------:R-:W-:Y:S01]  /*8650*/  FMUL.FTZ R128, R128, R14.reuse ;  /* 0x0000000e80807220 */ /* 0x080fe20000410000 */
[-C--:B------:R-:W-:Y:S01]  /*8660*/  FMUL.FTZ R129, R129, R14.reuse ;  /* 0x0000000e81817220 */ /* 0x080fe20000410000 */
[----:B------:R-:W-:Y:S01]  /*8670*/  FMUL.FTZ R132, R132, R14 ;  /* 0x0000000e84847220 */ /* 0x000fe20000410000 */
[----:B------:R-:W3:Y:S01]  /*8680*/  MUFU.EX2 R10, R10 ;  /* 0x0000000a000a7308 */ /* 0x000ee20000000800 */
[----:B-1----:R-:W-:Y:S01]  /*8690*/  FFMA.FTZ R152, R177, R4, R8 ;  /* 0x00000004b1987223 */ /* 0x002fe20000010008 */
[----:B------:R-:W-:Y:S01]  /*86a0*/  FFMA.FTZ R4, R155, UR10, -R165 ;  /* 0x0000000a9b047c23 */ /* 0x000fe200080108a5 */
[----:B------:R-:W-:Y:S01]  /*86b0*/  FADD.FTZ R155, R171, R154 ;  /* 0x0000009aab9b7221 */ /* 0x000fe20000010000 */
[----:B------:R-:W-:Y:S01]  /*86c0*/  @!P1 LEA R21, R21, UR42, 0x2 ;  /* 0x0000002a15159c11 */ /* 0x000fe2000f8e10ff */
[-C--:B------:R-:W-:Y:S01]  /*86d0*/  FMUL.FTZ R133, R133, R14.reuse ;  /* 0x0000000e85857220 */ /* 0x080fe20000410000 */
[-C--:B------:R-:W-:Y:S01]  /*86e0*/  FMUL.FTZ R136, R136, R14.reuse ;  /* 0x0000000e88887220 */ /* 0x080fe20000410000 */
[----:B------:R-:W-:Y:S01]  /*86f0*/  FADD.FTZ R154, R178, R155 ;  /* 0x0000009bb29a7221 */ /* 0x000fe20000010000 */
[----:B------:R-:W1:Y:S01]  /*8700*/  MUFU.EX2 R179, R179 ;  /* 0x000000b300b37308 */ /* 0x000e620000000800 */
[----:B--2---:R-:W-:Y:S01]  /*8710*/  FADD.FTZ R153, R9, R152 ;  /* 0x0000009809997221 */ /* 0x004fe20000010000 */
[----:B------:R-:W-:Y:S01]  /*8720*/  @!P1 STS [R21+0x28800], R14 ;  /* 0x0288000e15009388 */ /* 0x000fe20000000800 */
[-C--:B------:R-:W-:Y:S01]  /*8730*/  FMUL.FTZ R137, R137, R14.reuse ;  /* 0x0000000e89897220 */ /* 0x080fe20000410000 */
[-C--:B------:R-:W-:Y:S01]  /*8740*/  FMUL.FTZ R140, R140, R14.reuse ;  /* 0x0000000e8c8c7220 */ /* 0x080fe20000410000 */
[-C--:B------:R-:W-:Y:S01]  /*8750*/  FMUL.FTZ R141, R141, R14.reuse ;  /* 0x0000000e8d8d7220 */ /* 0x080fe20000410000 */
[----:B------:R2:W-:Y:S01]  /*8760*/  @!P1 STS [R21+0x28820], R177 ;  /* 0x028820b115009388 */ /* 0x0005e20000000800 */
[-C--:B------:R-:W-:Y:S01]  /*8770*/  FMUL.FTZ R144, R144, R14.reuse ;  /* 0x0000000e90907220 */ /* 0x080fe20000410000 */
[----:B------:R-:W4:Y:S01]  /*8780*/  MUFU.EX2 R11, R11 ;  /* 0x0000000b000b7308 */ /* 0x000f220000000800 */
[----:B---3--:R-:W-:Y:S01]  /*8790*/  FADD.FTZ R152, R10, R153 ;  /* 0x000000990a987221 */ /* 0x008fe20000010000 */
[----:B------:R-:W-:Y:S01]  /*87a0*/  FADD.FTZ R153, R157, R154 ;  /* 0x0000009a9d997221 */ /* 0x000fe20000010000 */
[-C--:B------:R-:W-:Y:S01]  /*87b0*/  FMUL.FTZ R145, R145, R14.reuse ;  /* 0x0000000e91917220 */ /* 0x080fe20000410000 */
[-C--:B------:R-:W-:Y:S01]  /*87c0*/  FMUL.FTZ R148, R148, R14.reuse ;  /* 0x0000000e94947220 */ /* 0x080fe20000410000 */
[----:B------:R-:W-:Y:S01]  /*87d0*/  FMUL.FTZ R149, R149, R14 ;  /* 0x0000000e95957220 */ /* 0x000fe20000410000 */
[----:B------:R-:W-:Y:S01]  /*87e0*/  FADD.FTZ R153, R174, R153 ;  /* 0x00000099ae997221 */ /* 0x000fe20000010000 */
[-C--:B------:R-:W-:Y:S01]  /*87f0*/  FMUL.FTZ R26, R26, R177.reuse ;  /* 0x000000b11a1a7220 */ /* 0x080fe20000410000 */
[----:B------:R-:W3:Y:S01]  /*8800*/  MUFU.EX2 R176, R176 ;  /* 0x000000b000b07308 */ /* 0x000ee20000000800 */
[----:B-1----:R-:W-:Y:S01]  /*8810*/  FADD.FTZ R152, R179, R152 ;  /* 0x00000098b3987221 */ /* 0x002fe20000010000 */
[----:B------:R-:W-:Y:S01]  /*8820*/  FADD.FTZ R154, R158, R153 ;  /* 0x000000999e9a7221 */ /* 0x000fe20000010000 */
[----:B------:R-:W-:Y:S01]  /*8830*/  F2FP.F16.F32.PACK_AB R158, R159, R158 ;  /* 0x0000009e9f9e723e */ /* 0x000fe200000000ff */
[-C--:B------:R-:W-:Y:S01]  /*8840*/  FMUL.FTZ R27, R27, R177.reuse ;  /* 0x000000b11b1b7220 */ /* 0x080fe20000410000 */
[----:B------:R-:W-:Y:S01]  /*8850*/  FMUL.FTZ R30, R30, R177 ;  /* 0x000000b11e1e7220 */ /* 0x000fe20000410000 */
[----:B------:R-:W-:Y:S01]  /*8860*/  FADD.FTZ R153, R159, R154 ;  /* 0x0000009a9f997221 */ /* 0x000fe20000010000 */
[----:B------:R-:W-:Y:S01]  /*8870*/  F2FP.F16.F32.PACK_AB R154, R178, R171 ;  /* 0x000000abb29a723e */ /* 0x000fe200000000ff */
[----:B------:R-:W1:Y:S01]  /*8880*/  MUFU.EX2 R12, R12 ;  /* 0x0000000c000c7308 */ /* 0x000e620000000800 */
[----:B----4-:R-:W-:Y:S01]  /*8890*/  FADD.FTZ R155, R11, R152 ;  /* 0x000000980b9b7221 */ /* 0x010fe20000010000 */
        /* <DEDUP_REMOVED lines=17> */
[-C--:B------:R-:W-:Y:S01]  /*89b0*/  FMUL.FTZ R54, R54, R177.reuse ;  /* 0x000000b136367220 */ /* 0x080fe20000410000 */
[-C--:B------:R-:W-:Y:S01]  /*89c0*/  FMUL.FTZ R55, R55, R177.reuse ;  /* 0x000000b137377220 */ /* 0x080fe20000410000 */
[-C--:B------:R-:W-:Y:S01]  /*89d0*/  FMUL.FTZ R58, R58, R177.reuse ;  /* 0x000000b13a3a7220 */ /* 0x080fe20000410000 */
[-C--:B------:R-:W-:Y:S01]  /*89e0*/  FMUL.FTZ R59, R59, R177.reuse ;  /* 0x000000b13b3b7220 */ /* 0x080fe20000410000 */
[-C--:B------:R-:W-:Y:S01]  /*89f0*/  FMUL.FTZ R62, R62, R177.reuse ;  /* 0x000000b13e3e7220 */ /* 0x080fe20000410000 */
[----:B------:R-:W-:Y:S01]  /*8a00*/  MUFU.EX2 R20, R20 ;  /* 0x0000001400147308 */ /* 0x000fe20000000800 */
[C---:B----4-:R-:W-:Y:S01]  /*8a10*/  FADD.FTZ R182, R13.reuse, R182 ;  /* 0x000000b60db67221 */ /* 0x050fe20000010000 */
[----:B------:R-:W-:Y:S01]  /*8a20*/  F2FP.F16.F32.PACK_AB R159, R13, R12 ;  /* 0x0000000c0d9f723e */ /* 0x000fe200000000ff */
[-C--:B------:R-:W-:Y:S01]  /*8a30*/  FMUL.FTZ R63, R63, R177.reuse ;  /* 0x000000b13f3f7220 */ /* 0x080fe20000410000 */
[-C--:B------:R-:W-:Y:S01]  /*8a40*/  FMUL.FTZ R66, R66, R177.reuse ;  /* 0x000000b142427220 */ /* 0x080fe20000410000 */
[-C--:B------:R-:W-:Y:S01]  /*8a50*/  FMUL.FTZ R67, R67, R177.reuse ;  /* 0x000000b143437220 */ /* 0x080fe20000410000 */
[-C--:B------:R-:W-:Y:S01]  /*8a60*/  FMUL.FTZ R70, R70, R177.reuse ;  /* 0x000000b146467220 */ /* 0x080fe20000410000 */
[-C--:B------:R-:W-:Y:S01]  /*8a70*/  FMUL.FTZ R71, R71, R177.reuse ;  /* 0x000000b147477220 */ /* 0x080fe20000410000 */
        /* <DEDUP_REMOVED lines=41> */
[----:B-----5:R-:W-:Y:S01]  /*8d10*/  FADD.FTZ R156, R160, R153 ;  /* 0x00000099a09c7221 */ /* 0x020fe20000010000 */
[----:B------:R-:W-:Y:S01]  /*8d20*/  F2FP.F16.F32.PACK_AB R153, R9, R8 ;  /* 0x000000080999723e */ /* 0x000fe200000000ff */
[----:B---3--:R-:W-:Y:S01]  /*8d30*/  FADD.FTZ R9, R15, R182 ;  /* 0x000000b60f097221 */ /* 0x008fe20000010000 */
[----:B------:R-:W-:Y:S01]  /*8d40*/  BAR.SYNC.DEFER_BLOCKING 0xf, 0x100 ;  /* 0x03c4000000007b1d */ /* 0x000fe20000010000 */
[----:B--2---:R-:W-:Y:S01]  /*8d50*/  FADD.FTZ R21, R161, R156 ;  /* 0x0000009ca1157221 */ /* 0x004fe20000010000 */
[----:B------:R-:W-:Y:S01]  /*8d60*/  F2FP.F16.F32.PACK_AB R156, R174, R157 ;  /* 0x0000009dae9c723e */ /* 0x000fe200000000ff */
[----:B------:R-:W-:Y:S01]  /*8d70*/  FADD.FTZ R8, R20, R9 ;  /* 0x0000000914087221 */ /* 0x000fe20000010000 */
[----:B------:R-:W-:Y:S01]  /*8d80*/  F2FP.F16.F32.PACK_AB R157, R176, R11 ;  /* 0x0000000bb09d723e */ /* 0x000fe200000000ff */
[----:B-1----:R-:W-:Y:S01]  /*8d90*/  FADD.FTZ R10, R168, R21 ;  /* 0x00000015a80a7221 */ /* 0x002fe20000010000 */
[----:B------:R-:W1:Y:S01]  /*8da0*/  MUFU.EX2 R164, R164 ;  /* 0x000000a400a47308 */ /* 0x000e620000000800 */
[----:B------:R-:W-:Y:S01]  /*8db0*/  FADD.FTZ R9, R3, R8 ;  /* 0x0000000803097221 */ /* 0x000fe20000010000 */
[----:B------:R-:W-:Y:S01]  /*8dc0*/  F2FP.F16.F32.PACK_AB R160, R161, R160 ;  /* 0x000000a0a1a0723e */ /* 0x000fe200000000ff */
[----:B------:R-:W-:Y:S01]  /*8dd0*/  FMUL.FTZ R143, R143, R177 ;  /* 0x000000b18f8f7220 */ /* 0x000fe20000410000 */
[----:B------:R-:W-:Y:S01]  /*8de0*/  F2FP.F16.F32.PACK_AB R161, R20, R15 ;  /* 0x0000000f14a1723e */ /* 0x000fe200000000ff */
[----:B----4-:R-:W-:Y:S01]  /*8df0*/  FADD.FTZ R8, R4, R9 ;  /* 0x0000000904087221 */ /* 0x010fe20000010000 */
[-C--:B------:R-:W-:Y:S01]  /*8e00*/  FMUL.FTZ R146, R146, R177.reuse ;  /* 0x000000b192927220 */ /* 0x080fe20000410000 */
[----:B0-----:R-:W-:Y:S01]  /*8e10*/  FADD.FTZ R11, R169, R10 ;  /* 0x0000000aa90b7221 */ /* 0x001fe20000010000 */
[----:B------:R0:W2:Y:S01]  /*8e20*/  MUFU.EX2 R166, R162 ;  /* 0x000000a200a67308 */ /* 0x0000a20000000800 */
[----:B------:R-:W-:Y:S01]  /*8e30*/  FADD.FTZ R9, R165, R8 ;  /* 0x00000008a5097221 */ /* 0x000fe20000010000 */
[-C--:B------:R-:W-:Y:S01]  /*8e40*/  FMUL.FTZ R147, R147, R177.reuse ;  /* 0x000000b193937220 */ /* 0x080fe20000410000 */
[-C--:B------:R-:W-:Y:S01]  /*8e50*/  FMUL.FTZ R150, R150, R177.reuse ;  /* 0x000000b196967220 */ /* 0x080fe20000410000 */
[----:B------:R-:W-:-:S04]  /*8e60*/  FMUL.FTZ R151, R151, R177 ;  /* 0x000000b197977220 */ /* 0x000fc80000410000 */
[----:B------:R-:W3:Y:S01]  /*8e70*/  MUFU.EX2 R175, R175 ;  /* 0x000000af00af7308 */ /* 0x000ee20000000800 */
[----:B-1----:R-:W-:Y:S01]  /*8e80*/  FADD.FTZ R10, R164, R11 ;  /* 0x0000000ba40a7221 */ /* 0x002fe20000010000 */
[----:B0-----:R-:W-:Y:S01]  /*8e90*/  F2FP.F16.F32.PACK_AB R162, R169, R168 ;  /* 0x000000a8a9a2723e */ /* 0x001fe200000000ff */
[----:B------:R0:W-:Y:S04]  /*8ea0*/  STSM.16.M88.4 [R19+0x26800], R152 ;  /* 0x0268009813007844 */ /* 0x0001e80000000200 */
[----:B------:R0:W-:Y:S01]  /*8eb0*/  STSM.16.M88.4 [R184], R156 ;  /* 0x0000009cb8007844 */ /* 0x0001e20000000200 */
[----:B------:R1:W4:Y:S01]  /*8ec0*/  MUFU.EX2 R167, R163 ;  /* 0x000000a300a77308 */ /* 0x0003220000000800 */
[C---:B--2---:R-:W-:Y:S01]  /*8ed0*/  FADD.FTZ R8, R166.reuse, R9 ;  /* 0x00000009a6087221 */ /* 0x044fe20000010000 */
[----:B------:R-:W-:-:S06]  /*8ee0*/  F2FP.F16.F32.PACK_AB R165, R166, R165 ;  /* 0x000000a5a6a5723e */ /* 0x000fcc00000000ff */
[----:B------:R-:W2:Y:S01]  /*8ef0*/  MUFU.EX2 R172, R172 ;  /* 0x000000ac00ac7308 */ /* 0x000ea20000000800 */
[C---:B---3--:R-:W-:Y:S01]  /*8f00*/  FADD.FTZ R11, R175.reuse, R10 ;  /* 0x0000000aaf0b7221 */ /* 0x048fe20000010000 */
[----:B-1----:R-:W-:Y:S02]  /*8f10*/  F2FP.F16.F32.PACK_AB R163, R4, R3 ;  /* 0x0000000304a3723e */ /* 0x002fe400000000ff */
[----:B------:R-:W-:-:S03]  /*8f20*/  F2FP.F16.F32.PACK_AB R164, R175, R164 ;  /* 0x000000a4afa4723e */ /* 0x000fc600000000ff */
[----:B------:R0:W-:Y:S01]  /*8f30*/  STSM.16.M88.4 [R22], R160 ;  /* 0x000000a016007844 */ /* 0x0001e20000000200 */
[----:B------:R-:W1:Y:S01]  /*8f40*/  MUFU.EX2 R173, R173 ;  /* 0x000000ad00ad7308 */ /* 0x000e620000000800 */
[----:B----4-:R-:W-:-:S07]  /*8f50*/  FADD.FTZ R9, R167, R8 ;  /* 0x00000008a7097221 */ /* 0x010fce0000010000 */
[----:B------:R-:W3:Y:S01]  /*8f60*/  MUFU.EX2 R180, R180 ;  /* 0x000000b400b47308 */ /* 0x000ee20000000800 */
[----:B--2---:R-:W-:Y:S01]  /*8f70*/  FADD.FTZ R4, R172, R11 ;  /* 0x0000000bac047221 */ /* 0x004fe20000010000 */
[----:B-1----:R-:W-:-:S03]  /*8f80*/  F2FP.F16.F32.PACK_AB R166, R173, R172 ;  /* 0x000000acada6723e */ /* 0x002fc600000000ff */
[----:B------:R-:W-:Y:S01]  /*8f90*/  FADD.FTZ R3, R173, R4 ;  /* 0x00000004ad037221 */ /* 0x000fe20000010000 */
[C---:B---3--:R-:W-:Y:S01]  /*8fa0*/  F2FP.F16.F32.PACK_AB R167, R180.reuse, R167 ;  /* 0x000000a7b4a7723e */ /* 0x048fe200000000ff */
[----:B------:R-:W-:-:S04]  /*8fb0*/  FADD.FTZ R4, R180, R9 ;  /* 0x00000009b4047221 */ /* 0x000fc80000010000 */
[----:B------:R0:W-:Y:S01]  /*8fc0*/  STSM.16.M88.4 [R23], R164 ;  /* 0x000000a417007844 */ /* 0x0001e20000000200 */
[----:B------:R-:W-:Y:S05]  /*8fd0*/  @!P0 BRA `(.L_x_7290) ;  /* 0x0000000000048947 */ /* 0x000fea0003800000 */
[----:B------:R-:W-:Y:S01]  /*8fe0*/  BPT.TRAP 0x1 ;  /* 0x000000040000795c */ /* 0x000fe20000300000 */
.L_x_7290:
[----:B------:R1:W2:Y:S01]  /*8ff0*/  SYNCS.PHASECHK.TRANS64.TRYWAIT P1, [UR22+0x28c50], R7 ;  /* 0x028c5007ff0075a7 */ /* 0x0002a20008020156 */
[----:B------:R-:W-:Y:S05]  /*9000*/  @!P0 BRA `(.L_x_7291) ;  /* 0x0000000000048947 */ /* 0x000fea0003800000 */
[----:B------:R-:W-:Y:S01]  /*9010*/  BPT.TRAP 0x1 ;  /* 0x000000040000795c */ /* 0x000fe20000300000 */
.L_x_7291:
[----:B--2---:R-:W-:Y:S05]  /*9020*/  @P1 BRA `(.L_x_7292) ;  /* 0x0000000000081947 */ /* 0x004fea0003800000 */
[----:B------:R-:W2:Y:S02]  /*9030*/  SYNCS.PHASECHK.TRANS64.TRYWAIT P1, [UR22+0x28c50], R7 ;  /* 0x028c5007ff0075a7 */ /* 0x000ea40008020156 */
[----:B--2---:R-:W-:Y:S05]  /*9040*/  @!P1 BRA `(.L_x_7293) ;  /* 0x0000007800b49947 */ /* 0x004fea0003800000 */
.L_x_7292:
        /* <DEDUP_REMOVED lines=34> */
.L_x_7294:
[----:B------:R-:W-:Y:S01]  /*9270*/  UIADD3 UR22, UR22, 0x28c60, URZ ;  /* 0x00028c6016167890 */ /* 0x000fe2000fffe03f */
[----:B------:R-:W-:Y:S01]  /*9280*/  ISETP.LT.AND P1, PT, RZ, UR21, PT ;  /* 0x00000015ff007c0c */ /* 0x000fe2000bf21270 */
[----:B------:R-:W-:Y:S01]  /*9290*/  UIADD3 UR21, UR21, -0x1, URZ ;  /* 0xffffffff15157890 */ /* 0x000fe2000fffe03f */
[----:B--2---:R-:W-:Y:S01]  /*92a0*/  IMAD.MOV.U32 R8, RZ, RZ, R5 ;  /* 0x000000ffff087224 */ /* 0x004fe200078e0005 */
[----:B------:R-:W-:Y:S01]  /*92b0*/  UPRMT UR22, UR40, 0x654, UR22 ;  /* 0x0000065428167896 */ /* 0x000fe20008000016 */
[----:B------:R-:W-:Y:S01]  /*92c0*/  IMAD.MOV.U32 R191, RZ, RZ, R6 ;  /* 0x000000ffffbf7224 */ /* 0x000fe200078e0006 */
[----:B------:R-:W-:-:S07]  /*92d0*/  UMOV UR23, UR38 ;  /* 0x0000002600177c82 */ /* 0x000fce0008000000 */
[----:B------:R-:W-:Y:S01]  /*92e0*/  SYNCS.ARRIVE.TRANS64.RED.A1T0 RZ, [UR22], RZ ;  /* 0x000000ffffff79a7 */ /* 0x000fe20008100416 */
[----:B------:R-:W-:Y:S05]  /*92f0*/  @P1 BRA `(.L_x_7295) ;  /* 0xffffffe000d81947 */ /* 0x000fea000383ffff */
.L_x_7284:
[----:B------:R-:W0:Y:S01]  /*9300*/  SHFL.BFLY PT, R0, R3, 0x2, 0x1f ;  /* 0x0c401f0003007f89 */ /* 0x000e2200000e0000 */
[----:B------:R-:W-:Y:S01]  /*9310*/  IMAD.MOV R13, RZ, RZ, -R18 ;  /* 0x000000ffff0d7224 */ /* 0x000fe200078e0a12 */
[----:B------:R-:W-:Y:S01]  /*9320*/  UIADD3 UR36, UR36, 0x1, URZ ;  /* 0x0000000124247890 */ /* 0x000fe2000fffe03f */
[----:B------:R-:W-:Y:S01]  /*9330*/  IMAD.U32 R10, RZ, RZ, UR10 ;  /* 0x0000000aff0a7e24 */ /* 0x000fe2000f8e00ff */
[----:B------:R-:W4:Y:S01]  /*9340*/  SHFL.BFLY PT, R9, R4, 0x2, 0x1f ;  /* 0x0c401f0004097f89 */ /* 0x000f2200000e0000 */
[----:B------:R-:W-:Y:S08]  /*9350*/  BAR.ARV 0x8, 0x100 ;  /* 0x0204000000007b1d */ /* 0x000ff00000002000 */
[----:B------:R-:W-:Y:S01]  /*9360*/  BAR.SYNC.DEFER_BLOCKING 0xf, 0x100 ;  /* 0x03c4000000007b1d */ /* 0x000fe20000010000 */
[----:B------:R-:W-:-:S02]  /*9370*/  ISETP.NE.AND P0, PT, R2, R13, PT ;  /* 0x0000000d0200720c */ /* 0x000fc40003f05270 */
[----:B------:R-:W-:Y:S01]  /*9380*/  MOV R13, UR10 ;  /* 0x0000000a000d7c02 */ /* 0x000fe20008000f00 */
[----:B01----:R-:W-:Y:S01]  /*9390*/  FADD.FTZ R7, R0, R3 ;  /* 0x0000000300077221 */ /* 0x003fe20000010000 */
[----:B------:R-:W-:Y:S01]  /*93a0*/  MOV R3, UR38 ;  /* 0x0000002600037c02 */ /* 0x000fe20008000f00 */
[----:B------:R-:W-:Y:S01]  /*93b0*/  UIADD3 UR38, UR38, 0x1, URZ ;  /* 0x0000000126267890 */ /* 0x000fe2000fffe03f */
[----:B----4-:R-:W-:Y:S02]  /*93c0*/  FADD.FTZ R9, R9, R4 ;  /* 0x0000000409097221 */ /* 0x010fe40000010000 */
[----:B------:R-:W0:Y:S01]  /*93d0*/  SHFL.BFLY PT, R0, R7, 0x1, 0x1f ;  /* 0x0c201f0007007f89 */ /* 0x000e2200000e0000 */
[----:B------:R-:W-:Y:S01]  /*93e0*/  IMAD.MOV.U32 R4, RZ, RZ, RZ ;  /* 0x000000ffff047224 */ /* 0x000fe200078e00ff */
[----:B------:R-:W-:-:S03]  /*93f0*/  UISETP.NE.AND UP0, UPT, UR38, 0x2, UPT ;  /* 0x000000022600788c */ /* 0x000fc6000bf05270 */
[----:B------:R-:W-:Y:S01]  /*9400*/  @!P0 IMAD R3, R3, 0x40, R16 ;  /* 0x0000004003038824 */ /* 0x000fe200078e0210 */
[----:B------:R-:W1:Y:S01]  /*9410*/  SHFL.BFLY PT, R8, R9, 0x1, 0x1f ;  /* 0x0c201f0009087f89 */ /* 0x000e6200000e0000 */
[----:B------:R-:W-:Y:S02]  /*9420*/  USEL UR4, URZ, 0x1, UP0 ;  /* 0x000000013f047887 */ /* 0x000fe40008000000 */
[----:B------:R-:W-:Y:S02]  /*9430*/  USEL UR38, UR38, URZ, UP0 ;  /* 0x0000003f26267287 */ /* 0x000fe40008000000 */
[----:B------:R-:W-:Y:S01]  /*9440*/  ULOP3.LUT UR37, UR37, UR4, URZ, 0x3c, !UPT ;  /* 0x0000000425257292 */ /* 0x000fe2000f8e3c3f */
[----:B0-----:R-:W-:Y:S01]  /*9450*/  FADD.FTZ R11, R7, R0 ;  /* 0x00000000070b7221 */ /* 0x001fe20000010000 */
[----:B------:R-:W-:Y:S02]  /*9460*/  IMAD.MOV.U32 R0, RZ, RZ, RZ ;  /* 0x000000ffff007224 */ /* 0x000fe400078e00ff */
[----:B-1----:R-:W-:-:S02]  /*9470*/  FADD.FTZ R8, R9, R8 ;  /* 0x0000000809087221 */ /* 0x002fc40000010000 */
[----:B------:R-:W-:Y:S02]  /*9480*/  FSETP.NE.FTZ.AND P1, PT, R11, RZ, PT ;  /* 0x000000ff0b00720b */ /* 0x000fe40003f35000 */
[----:B------:R-:W-:Y:S01]  /*9490*/  @!P0 LEA R9, R3, UR42, 0x2 ;  /* 0x0000002a03098c11 */ /* 0x000fe2000f8e10ff */
[----:B------:R-:W-:Y:S01]  /*94a0*/  IMAD.MOV.U32 R3, RZ, RZ, -0x800000 ;  /* 0xff800000ff037424 */ /* 0x000fe200078e00ff */
[----:B------:R-:W-:-:S09]  /*94b0*/  FSETP.NE.FTZ.AND P2, PT, R8, RZ, PT ;  /* 0x000000ff0800720b */ /* 0x000fd20003f55000 */
[----:B------:R-:W0:Y:S08]  /*94c0*/  @P1 MUFU.RCP R0, R11 ;  /* 0x0000000b00001308 */ /* 0x000e300000001000 */
[----:B------:R-:W1:Y:S08]  /*94d0*/  @P2 MUFU.RCP R4, R8 ;  /* 0x0000000800042308 */ /* 0x000e700000001000 */
[----:B------:R-:W4:Y:S01]  /*94e0*/  @P1 MUFU.LG2 R11, R11 ;  /* 0x0000000b000b1308 */ /* 0x000f220000000c00 */
[----:B0-----:R-:W-:Y:S01]  /*94f0*/  @!P0 STS [R9+0x28800], R0 ;  /* 0x0288000009008388 */ /* 0x001fe20000000800 */
[-C--:B------:R-:W-:Y:S01]  /*9500*/  FMUL.FTZ R195, R24, R0.reuse ;  /* 0x0000000018c37220 */ /* 0x080fe20000410000 */
[-C--:B------:R-:W-:Y:S01]  /*9510*/  FMUL.FTZ R21, R25, R0.reuse ;  /* 0x0000000019157220 */ /* 0x080fe20000410000 */
[-C--:B------:R-:W-:Y:S01]  /*9520*/  FMUL.FTZ R192, R28, R0.reuse ;  /* 0x000000001cc07220 */ /* 0x080fe20000410000 */
[-C--:B------:R-:W-:Y:S01]  /*9530*/  FMUL.FTZ R7, R29, R0.reuse ;  /* 0x000000001d077220 */ /* 0x080fe20000410000 */
[-C--:B------:R-:W-:Y:S01]  /*9540*/  FMUL.FTZ R208, R32, R0.reuse ;  /* 0x0000000020d07220 */ /* 0x080fe20000410000 */
[-C--:B------:R-:W-:Y:S01]  /*9550*/  FMUL.FTZ R206, R33, R0.reuse ;  /* 0x0000000021ce7220 */ /* 0x080fe20000410000 */
[----:B------:R4:W0:Y:S01]  /*9560*/  @P2 MUFU.LG2 R12, R8 ;  /* 0x00000008000c2308 */ /* 0x0008220000000c00 */
        /* <DEDUP_REMOVED lines=8> */
[----:B----4-:R-:W-:Y:S01]  /*95f0*/  @P1 FMUL.FTZ R8, R11, 0.69314718246459960938 ;  /* 0x3f3172180b081820 */ /* 0x010fe20000410000 */
[-C--:B------:R-:W-:Y:S01]  /*9600*/  FMUL.FTZ R198, R49, R0.reuse ;  /* 0x0000000031c67220 */ /* 0x080fe20000410000 */
[----:B-1----:R-:W-:Y:S01]  /*9610*/  @P1 FMUL.FTZ R9, R10, 0.69314718246459960938 ;  /* 0x3f3172180a091820 */ /* 0x002fe20000410000 */
[----:B------:R-:W-:Y:S01]  /*9620*/  @P2 FMUL.FTZ R10, R13, 0.69314718246459960938 ;  /* 0x3f3172180d0a2820 */ /* 0x000fe20000410000 */
        /* <DEDUP_REMOVED lines=22> */
[-C--:B--23--:R-:W-:Y:S01]  /*9790*/  FMUL.FTZ R167, R93, R0.reuse ;  /* 0x000000005da77220 */ /* 0x08cfe20000410000 */
        /* <DEDUP_REMOVED lines=97> */
.L_x_7249:
        /* <DEDUP_REMOVED lines=10> */
[----:B------:R-:W1:Y:S01]  /*9e50*/  SHFL.IDX PT, R6, R211, RZ, 0x1f ;  /* 0x00001fffd3067589 */ /* 0x000e6200000e0000 */
[----:B------:R-:W-:Y:S01]  /*9e60*/  IMAD R9, R210, 0x40, R17 ;  /* 0x00000040d2097824 */ /* 0x000fe200078e0211 */
[----:B------:R-:W-:Y:S01]  /*9e70*/  F2FP.F16.F32.PACK_AB R120, R121, R120 ;  /* 0x000000787978723e */ /* 0x000fe200000000ff */
[----:B------:R-:W-:-:S04]  /*9e80*/  USHF.R.S32.HI UR12, URZ, 0x1f, UR45 ;  /* 0x0000001f3f0c7899 */ /* 0x000fc8000801142d */
[----:B------:R-:W-:Y:S01]  /*9e90*/  BAR.SYNC.DEFER_BLOCKING 0x1, 0x100 ;  /* 0x0044000000007b1d */ /* 0x000fe20000010000 */
[----:B------:R-:W-:Y:S01]  /*9ea0*/  F2FP.F16.F32.PACK_AB R121, R156, R154 ;  /* 0x0000009a9c79723e */ /* 0x000fe200000000ff */
[----:B------:R-:W-:Y:S01]  /*9eb0*/  USHF.R.S32.HI UR13, URZ, 0x1f, UR43 ;  /* 0x0000001f3f0d7899 */ /* 0x000fe2000801142b */
        /* <DEDUP_REMOVED lines=10> */
[----:B-1----:R-:W-:Y:S01]  /*9f60*/  ISETP.NE.AND P0, PT, R6, RZ, PT ;  /* 0x000000ff0600720c */ /* 0x002fe20003f05270 */
[----:B------:R-:W-:Y:S01]  /*9f70*/  IMAD.U32 R96, RZ, RZ, UR6 ;  /* 0x00000006ff607e24 */ /* 0x000fe2000f8e00ff */
[----:B------:R-:W-:Y:S01]  /*9f80*/  F2FP.F16.F32.PACK_AB R146, R149, R148 ;  /* 0x000000949592723e */ /* 0x000fe200000000ff */
[----:B------:R-:W-:Y:S01]  /*9f90*/  IMAD.U32 R97, RZ, RZ, UR7 ;  /* 0x00000007ff617e24 */ /* 0x000fe2000f8e00ff */
[----:B------:R-:W-:Y:S01]  /*9fa0*/  F2FP.F16.F32.PACK_AB R147, R151, R150 ;  /* 0x000000969793723e */ /* 0x000fe200000000ff */
[----:B------:R-:W-:-:S04]  /*9fb0*/  IMAD.WIDE R4, R215, 0x2, R96 ;  /* 0x00000002d7047825 */ /* 0x000fc800078e0260 */
[----:B------:R-:W-:Y:S01]  /*9fc0*/  IMAD.WIDE R96, R9, 0x2, R96 ;  /* 0x0000000209607825 */ /* 0x000fe200078e0260 */
[C---:B------:R-:W-:Y:S02]  /*9fd0*/  IADD3 R45, P2, R4.reuse, 0x20, RZ ;  /* 0x00000020042d7810 */ /* 0x040fe40007f5e0ff */
[C---:B------:R-:W-:Y:S02]  /*9fe0*/  IADD3 R49, P3, R4.reuse, 0x40, RZ ;  /* 0x0000004004317810 */ /* 0x040fe40007f7e0ff */
[C---:B------:R-:W-:Y:S02]  /*9ff0*/  IADD3 R61, P5, R4.reuse, 0x2000, RZ ;  /* 0x00002000043d7810 */ /* 0x040fe40007fbe0ff */
[----:B------:R-:W-:Y:S01]  /*a000*/  LOP3.LUT R12, R45, 0x380, RZ, 0xc0, !PT ;  /* 0x000003802d0c7812 */ /* 0x000fe200078ec0ff */
[--C-:B------:R-:W-:Y:S01]  /*a010*/  IMAD.X R13, RZ, RZ, R5.reuse, P3 ;  /* 0x000000ffff0d7224 */ /* 0x100fe200018e0605 */
[----:B------:R-:W-:Y:S01]  /*a020*/  LOP3.LUT R14, R49, 0x380, RZ, 0xc0, !PT ;  /* 0x00000380310e7812 */ /* 0x000fe200078ec0ff */
[----:B------:R-:W-:Y:S01]  /*a030*/  IMAD.X R25, RZ, RZ, R5, P5 ;  /* 0x000000ffff197224 */ /* 0x000fe200028e0605 */
[----:B------:R-:W-:-:S02]  /*a040*/  IADD3 R53, P4, R4, 0x60, RZ ;  /* 0x0000006004357810 */ /* 0x000fc40007f9e0ff */
[----:B------:R-:W-:Y:S02]  /*a050*/  SHF.R.U64 R12, R12, 0x3, RZ ;  /* 0x000000030c0c7819 */ /* 0x000fe400000012ff */
[----:B------:R-:W-:Y:S01]  /*a060*/  SHF.R.U64 R14, R14, 0x3, RZ ;  /* 0x000000030e0e7819 */ /* 0x000fe200000012ff */
[--C-:B------:R-:W-:Y:S01]  /*a070*/  IMAD.X R15, RZ, RZ, R5.reuse, P4 ;  /* 0x000000ffff0f7224 */ /* 0x100fe200020e0605 */
[----:B------:R-:W-:Y:S02]  /*a080*/  IADD3 R36, P5, R4, 0x4040, RZ ;  /* 0x0000404004247810 */ /* 0x000fe40007fbe0ff */
[----:B------:R-:W-:Y:S02]  /*a090*/  LOP3.LUT R130, R12, R45, RZ, 0x3c, !PT ;  /* 0x0000002d0c827212 */ /* 0x000fe400078e3cff */
[----:B------:R-:W-:Y:S01]  /*a0a0*/  IADD3 R37, P4, R4, 0x4020, RZ ;  /* 0x0000402004257810 */ /* 0x000fe20007f9e0ff */
[----:B------:R-:W-:Y:S01]  /*a0b0*/  IMAD.X R109, RZ, RZ, R5, P5 ;  /* 0x000000ffff6d7224 */ /* 0x000fe200028e0605 */
[----:B------:R-:W-:-:S02]  /*a0c0*/  LOP3.LUT R12, R14, R49, RZ, 0x3c, !PT ;  /* 0x000000310e0c7212 */ /* 0x000fc400078e3cff */
[----:B------:R-:W-:Y:S01]  /*a0d0*/  LOP3.LUT R49, R36, 0x380, RZ, 0xc0, !PT ;  /* 0x0000038024317812 */ /* 0x000fe200078ec0ff */
[--C-:B------:R-:W-:Y:S01]  /*a0e0*/  IMAD.X R105, RZ, RZ, R5.reuse, P4 ;  /* 0x000000ffff697224 */ /* 0x100fe200020e0605 */
[C---:B------:R-:W-:Y:S02]  /*a0f0*/  IADD3 R65, P6, R4.reuse, 0x2020, RZ ;  /* 0x0000202004417810 */ /* 0x040fe40007fde0ff */
[----:B------:R-:W-:Y:S02]  /*a100*/  SHF.R.U64 R49, R49, 0x3, RZ ;  /* 0x0000000331317819 */ /* 0x000fe400000012ff */
[C---:B------:R-:W-:Y:S01]  /*a110*/  IADD3 R10, P4, R4.reuse, 0x6060, RZ ;  /* 0x00006060040a7810 */ /* 0x040fe20007f9e0ff */
[----:B------:R-:W-:Y:S01]  /*a120*/  IMAD.X R29, RZ, RZ, R5, P6 ;  /* 0x000000ffff1d7224 */ /* 0x000fe200030e0605 */
[----:B------:R-:W-:Y:S02]  /*a130*/  IADD3 R69, P1, R4, 0x2040, RZ ;  /* 0x0000204004457810 */ /* 0x000fe40007f3e0ff */
[----:B------:R-:W-:-:S02]  /*a140*/  LOP3.LUT R108, R49, R36, RZ, 0x3c, !PT ;  /* 0x00000024316c7212 */ /* 0x000fc400078e3cff */
[----:B------:R-:W-:Y:S02]  /*a150*/  IADD3 R33, P6, R4, 0x4060, RZ ;  /* 0x0000406004217810 */ /* 0x000fe40007fde0ff */
[----:B------:R-:W-:Y:S02]  /*a160*/  LOP3.LUT R49, R10, 0x380, RZ, 0xc0, !PT ;  /* 0x000003800a317812 */ /* 0x000fe400078ec0ff */
[-C--:B------:R-:W-:Y:S02]  /*a170*/  IADD3.X R41, RZ, R5.reuse, RZ, P1, !PT ;  /* 0x00000005ff297210 */ /* 0x080fe40000ffe4ff */
[----:B------:R-:W-:Y:S02]  /*a180*/  IADD3.X R131, RZ, R5, RZ, P2, !PT ;  /* 0x00000005ff837210 */ /* 0x000fe400017fe4ff */
[C---:B------:R-:W-:Y:S02]  /*a190*/  IADD3 R6, P1, R4.reuse, 0x6000, RZ ;  /* 0x0000600004067810 */ /* 0x040fe40007f3e0ff */
[----:B------:R-:W-:-:S02]  /*a1a0*/  IADD3 R73, P2, R4, 0x2060, RZ ;  /* 0x0000206004497810 */ /* 0x000fc40007f5e0ff */
[----:B------:R-:W-:Y:S01]  /*a1b0*/  LOP3.LUT R24, R53, 0x380, RZ, 0xc0, !PT ;  /* 0x0000038035187812 */ /* 0x000fe200078ec0ff */
[--C-:B------:R-:W-:Y:S01]  /*a1c0*/  IMAD.X R123, RZ, RZ, R5.reuse, P1 ;  /* 0x000000ffff7b7224 */ /* 0x100fe200008e0605 */
[----:B------:R-:W-:Y:S01]  /*a1d0*/  LOP3.LUT R48, R33, 0x380, RZ, 0xc0, !PT ;  /* 0x0000038021307812 */ /* 0x000fe200078ec0ff */
[----:B------:R-:W-:Y:S01]  /*a1e0*/  IMAD.X R57, RZ, RZ, R5, P2 ;  /* 0x000000ffff397224 */ /* 0x000fe200010e0605 */
[----:B------:R-:W-:Y:S02]  /*a1f0*/  SHF.R.U64 R49, R49, 0x3, RZ ;  /* 0x0000000331317819 */ /* 0x000fe400000012ff */
[----:B------:R-:W-:Y:S02]  /*a200*/  SHF.R.U64 R24, R24, 0x3, RZ ;  /* 0x0000000318187819 */ /* 0x000fe400000012ff */
[----:B------:R-:W-:Y:S02]  /*a210*/  LOP3.LUT R44, R73, 0x380, RZ, 0xc0, !PT ;  /* 0x00000380492c7812 */ /* 0x000fe400078ec0ff */
[----:B------:R-:W-:-:S02]  /*a220*/  SHF.R.U64 R48, R48, 0x3, RZ ;  /* 0x0000000330307819 */ /* 0x000fc400000012ff */
[----:B------:R-:W-:Y:S02]  /*a230*/  LOP3.LUT R10, R49, R10, RZ, 0x3c, !PT ;  /* 0x0000000a310a7212 */ /* 0x000fe400078e3cff */
[----:B------:R-:W-:Y:S02]  /*a240*/  IADD3 R49, P1, R96, 0x4000, RZ ;  /* 0x0000400060317810 */ /* 0x000fe40007f3e0ff */
[C---:B------:R-:W-:Y:S02]  /*a250*/  IADD3 R32, P3, R4.reuse, 0x4000, RZ ;  /* 0x0000400004207810 */ /* 0x040fe40007f7e0ff */
[----:B------:R-:W-:Y:S02]  /*a260*/  LOP3.LUT R11, R4, 0x380, RZ, 0xc0, !PT ;  /* 0x00000380040b7812 */ /* 0x000fe400078ec0ff */
[----:B------:R-:W-:Y:S01]  /*a270*/  LOP3.LUT R14, R24, R53, RZ, 0x3c, !PT ;  /* 0x00000035180e7212 */ /* 0x000fe200078e3cff */
[----:B------:R-:W-:Y:S01]  /*a280*/  IMAD.X R101, RZ, RZ, R5, P3 ;  /* 0x000000ffff657224 */ /* 0x000fe200018e0605 */
[----:B------:R-:W-:-:S02]  /*a290*/  SHF.R.U64 R44, R44, 0x3, RZ ;  /* 0x000000032c2c7819 */ /* 0x000fc400000012ff */
[----:B------:R-:W-:Y:S02]  /*a2a0*/  LOP3.LUT R118, R48, R33, RZ, 0x3c, !PT ;  /* 0x0000002130767212 */ /* 0x000fe400078e3cff */
[----:B------:R-:W-:Y:S02]  /*a2b0*/  LOP3.LUT R24, R61, 0x380, RZ, 0xc0, !PT ;  /* 0x000003803d187812 */ /* 0x000fe400078ec0ff */
[----:B------:R-:W-:Y:S02]  /*a2c0*/  LOP3.LUT R28, R65, 0x380, RZ, 0xc0, !PT ;  /* 0x00000380411c7812 */ /* 0x000fe400078ec0ff */
[----:B------:R-:W-:Y:S02]  /*a2d0*/  LOP3.LUT R48, R49, 0x380, RZ, 0xc0, !PT ;  /* 0x0000038031307812 */ /* 0x000fe400078ec0ff */
[C---:B------:R-:W-:Y:S02]  /*a2e0*/  IADD3 R8, P2, R4.reuse, 0x6020, RZ ;  /* 0x0000602004087810 */ /* 0x040fe40007f5e0ff */
[----:B------:R-:W-:-:S02]  /*a2f0*/  IADD3 R20, P3, R4, 0x6040, RZ ;  /* 0x0000604004147810 */ /* 0x000fc40007f7e0ff */
[----:B------:R-:W-:Y:S01]  /*a300*/  SHF.R.U64 R11, R11, 0x3, RZ ;  /* 0x000000030b0b7819 */ /* 0x000fe200000012ff */
[--C-:B------:R-:W-:Y:S01]  /*a310*/  IMAD.X R127, RZ, RZ, R5.reuse, P2 ;  /* 0x000000ffff7f7224 */ /* 0x100fe200010e0605 */
[----:B------:R-:W-:Y:S01]  /*a320*/  LOP3.LUT R56, R44, R73, RZ, 0x3c, !PT ;  /* 0x000000492c387212 */ /* 0x000fe200078e3cff */
[----:B------:R-:W-:Y:S01]  /*a330*/  IMAD.X R9, RZ, RZ, R5, P3 ;  /* 0x000000ffff097224 */ /* 0x000fe200018e0605 */
[----:B------:R-:W-:Y:S02]  /*a340*/  SHF.R.U64 R24, R24, 0x3, RZ ;  /* 0x0000000318187819 */ /* 0x000fe400000012ff */
[----:B------:R-:W-:Y:S02]  /*a350*/  SHF.R.U64 R28, R28, 0x3, RZ ;  /* 0x000000031c1c7819 */ /* 0x000fe400000012ff */
[----:B------:R-:W-:Y:S02]  /*a360*/  LOP3.LUT R44, R37, 0x380, RZ, 0xc0, !PT ;  /* 0x00000380252c7812 */ /* 0x000fe400078ec0ff */
[----:B------:R-:W-:-:S02]  /*a370*/  SHF.R.U64 R48, R48, 0x3, RZ ;  /* 0x0000000330307819 */ /* 0x000fc400000012ff */
[----:B------:R-:W-:Y:S02]  /*a380*/  LOP3.LUT R45, R32, 0x380, RZ, 0xc0, !PT ;  /* 0x00000380202d7812 */ /* 0x000fe400078ec0ff */
[----:B------:R-:W-:Y:S01]  /*a390*/  LOP3.LUT R4, R11, R4, RZ, 0x3c, !PT ;  /* 0x000000040b047212 */ /* 0x000fe200078e3cff */
[----:B------:R-:W-:Y:S01]  /*a3a0*/  IMAD.X R11, RZ, RZ, R5, P4 ;  /* 0x000000ffff0b7224 */ /* 0x000fe200020e0605 */
[----:B------:R-:W-:Y:S02]  /*a3b0*/  IADD3.X R119, RZ, R5, RZ, P6, !PT ;  /* 0x00000005ff777210 */ /* 0x000fe400037fe4ff */
[----:B------:R-:W-:Y:S02]  /*a3c0*/  LOP3.LUT R24, R24, R61, RZ, 0x3c, !PT ;  /* 0x0000003d18187212 */ /* 0x000fe400078e3cff */
[----:B------:R-:W-:Y:S02]  /*a3d0*/  LOP3.LUT R28, R28, R65, RZ, 0x3c, !PT ;  /* 0x000000411c1c7212 */ /* 0x000fe400078e3cff */
[----:B------:R-:W-:-:S02]  /*a3e0*/  SHF.R.U64 R44, R44, 0x3, RZ ;  /* 0x000000032c2c7819 */ /* 0x000fc400000012ff */
[----:B------:R-:W-:Y:S02]  /*a3f0*/  LOP3.LUT R48, R48, R49, RZ, 0x3c, !PT ;  /* 0x0000003130307212 */ /* 0x000fe400078e3cff */
[----:B------:R-:W-:Y:S02]  /*a400*/  SHF.R.U64 R45, R45, 0x3, RZ ;  /* 0x000000032d2d7819 */ /* 0x000fe400000012ff */
[C---:B------:R-:W-:Y:S02]  /*a410*/  IADD3 R65, P4, R96.reuse, 0x1000, RZ ;  /* 0x0000100060417810 */ /* 0x040fe40007f9e0ff */
[C---:B------:R-:W-:Y:S02]  /*a420*/  IADD3 R61, P3, R96.reuse, 0x2000, RZ ;  /* 0x00002000603d7810 */ /* 0x040fe40007f7e0ff */
[C---:B------:R-:W-:Y:S02]  /*a430*/  IADD3 R53, P2, R96.reuse, 0x3000, RZ ;  /* 0x0000300060357810 */ /* 0x040fe40007f5e0ff */
[----:B------:R-:W-:-:S02]  /*a440*/  IADD3 R49, P6, R96, 0x5000, RZ ;  /* 0x0000500060317810 */ /* 0x000fc40007fde0ff */
[----:B------:R-:W-:Y:S02]  /*a450*/  LOP3.LUT R104, R44, R37, RZ, 0x3c, !PT ;  /* 0x000000252c687212 */ /* 0x000fe400078e3cff */
[----:B------:R-:W-:Y:S02]  /*a460*/  LOP3.LUT R100, R45, R32, RZ, 0x3c, !PT ;  /* 0x000000202d647212 */ /* 0x000fe400078e3cff */
[----:B------:R-:W-:Y:S02]  /*a470*/  LOP3.LUT R37, R8, 0x380, RZ, 0xc0, !PT ;  /* 0x0000038008257812 */ /* 0x000fe400078ec0ff */
[----:B------:R-:W-:Y:S02]  /*a480*/  LOP3.LUT R64, R65, 0x380, RZ, 0xc0, !PT ;  /* 0x0000038041407812 */ /* 0x000fe400078ec0ff */
[----:B------:R-:W-:Y:S02]  /*a490*/  LOP3.LUT R60, R61, 0x380, RZ, 0xc0, !PT ;  /* 0x000003803d3c7812 */ /* 0x000fe400078ec0ff */
[----:B------:R-:W-:-:S02]  /*a4a0*/  LOP3.LUT R52, R53, 0x380, RZ, 0xc0, !PT ;  /* 0x0000038035347812 */ /* 0x000fc400078ec0ff */
[----:B------:R-:W-:Y:S02]  /*a4b0*/  LOP3.LUT R44, R49, 0x380, RZ, 0xc0, !PT ;  /* 0x00000380312c7812 */ /* 0x000fe400078ec0ff */
[----:B------:R-:W-:Y:S02]  /*a4c0*/  LOP3.LUT R40, R69, 0x380, RZ, 0xc0, !PT ;  /* 0x0000038045287812 */ /* 0x000fe400078ec0ff */
[----:B------:R-:W-:Y:S02]  /*a4d0*/  LOP3.LUT R33, R6, 0x380, RZ, 0xc0, !PT ;  /* 0x0000038006217812 */ /* 0x000fe400078ec0ff */
[----:B------:R-:W-:Y:S02]  /*a4e0*/  LOP3.LUT R45, R20, 0x380, RZ, 0xc0, !PT ;  /* 0x00000380142d7812 */ /* 0x000fe400078ec0ff */
[----:B------:R-:W-:Y:S02]  /*a4f0*/  SHF.R.U64 R37, R37, 0x3, RZ ;  /* 0x0000000325257819 */ /* 0x000fe400000012ff */
[----:B------:R-:W-:-:S02]  /*a500*/  SHF.R.U64 R64, R64, 0x3, RZ ;  /* 0x0000000340407819 */ /* 0x000fc400000012ff */
        /* <DEDUP_REMOVED lines=8> */
[----:B------:R-:W-:Y:S01]  /*a590*/  LOP3.LUT R60, R60, R61, RZ, 0x3c, !PT ;  /* 0x0000003d3c3c7212 */ /* 0x000fe200078e3cff */
[--C-:B------:R-:W-:Y:S01]  /*a5a0*/  IMAD.X R61, RZ, RZ, R97.reuse, P3 ;  /* 0x000000ffff3d7224 */ /* 0x100fe200018e0661 */
[----:B------:R-:W-:Y:S01]  /*a5b0*/  LOP3.LUT R52, R52, R53, RZ, 0x3c, !PT ;  /* 0x0000003534347212 */ /* 0x000fe200078e3cff */
[--C-:B------:R-:W-:Y:S01]  /*a5c0*/  IMAD.X R53, RZ, RZ, R97.reuse, P2 ;  /* 0x000000ffff357224 */ /* 0x100fe200010e0661 */
[----:B------:R-:W-:Y:S01]  /*a5d0*/  LOP3.LUT R44, R44, R49, RZ, 0x3c, !PT ;  /* 0x000000312c2c7212 */ /* 0x000fe200078e3cff */
[----:B------:R-:W-:Y:S01]  /*a5e0*/  IMAD.X R49, RZ, RZ, R97, P1 ;  /* 0x000000ffff317224 */ /* 0x000fe200008e0661 */
[----:B------:R-:W-:-:S02]  /*a5f0*/  MOV R73, R4 ;  /* 0x0000000400497202 */ /* 0x000fc40000000f00 */
[----:B------:R-:W-:Y:S02]  /*a600*/  LOP3.LUT R40, R40, R69, RZ, 0x3c, !PT ;  /* 0x0000004528287212 */ /* 0x000fe400078e3cff */
[----:B------:R-:W-:Y:S02]  /*a610*/  LOP3.LUT R122, R33, R6, RZ, 0x3c, !PT ;  /* 0x00000006217a7212 */ /* 0x000fe400078e3cff */
[----:B------:R-:W-:Y:S02]  /*a620*/  LOP3.LUT R8, R45, R20, RZ, 0x3c, !PT ;  /* 0x000000142d087212 */ /* 0x000fe400078e3cff */
[----:B------:R-:W-:Y:S02]  /*a630*/  IADD3.X R65, RZ, R97, RZ, P4, !PT ;  /* 0x00000061ff417210 */ /* 0x000fe400027fe4ff */
[----:B------:R-:W-:Y:S02]  /*a640*/  F2FP.F16.F32.PACK_AB R4, R21, R195 ;  /* 0x000000c31504723e */ /* 0x000fe400000000ff */
[----:B------:R-:W-:-:S02]  /*a650*/  IADD3 R45, P5, R96, 0x6000, RZ ;  /* 0x00006000602d7810 */ /* 0x000fc40007fbe0ff */
[C---:B------:R-:W-:Y:S02]  /*a660*/  IADD3 R37, P4, R96.reuse, 0x7000, RZ ;  /* 0x0000700060257810 */ /* 0x040fe40007f9e0ff */
[C---:B------:R-:W-:Y:S02]  /*a670*/  IADD3 R33, P3, R96.reuse, 0x8000, RZ ;  /* 0x0000800060217810 */ /* 0x040fe40007f7e0ff */
[C---:B------:R-:W-:Y:S02]  /*a680*/  IADD3 R69, P2, R96.reuse, 0x9000, RZ ;  /* 0x0000900060457810 */ /* 0x040fe40007f5e0ff */
[----:B------:R-:W-:Y:S02]  /*a690*/  IADD3 R21, P1, R96, 0xa000, RZ ;  /* 0x0000a00060157810 */ /* 0x000fe40007f3e0ff */
[----:B------:R-:W-:Y:S02]  /*a6a0*/  F2FP.F16.F32.PACK_AB R6, R7, R192 ;  /* 0x000000c00706723e */ /* 0x000fe400000000ff */
[----:B------:R-:W-:-:S02]  /*a6b0*/  F2FP.F16.F32.PACK_AB R5, R27, R26 ;  /* 0x0000001a1b05723e */ /* 0x000fc400000000ff */
[----:B------:R-:W-:Y:S02]  /*a6c0*/  F2FP.F16.F32.PACK_AB R7, R31, R30 ;  /* 0x0000001e1f07723e */ /* 0x000fe400000000ff */
[----:B------:R-:W-:Y:S02]  /*a6d0*/  LOP3.LUT R36, R45, 0x380, RZ, 0xc0, !PT ;  /* 0x000003802d247812 */ /* 0x000fe400078ec0ff */
[----:B------:R-:W-:Y:S01]  /*a6e0*/  LOP3.LUT R32, R37, 0x380, RZ, 0xc0, !PT ;  /* 0x0000038025207812 */ /* 0x000fe200078ec0ff */
[----:B------:R0:W-:Y:S01]  /*a6f0*/  STSM.16.M88.4 [R73], R4 ;  /* 0x0000000449007844 */ /* 0x0001e20000000200 */
[----:B------:R-:W-:Y:S02]  /*a700*/  LOP3.LUT R20, R33, 0x380, RZ, 0xc0, !PT ;  /* 0x0000038021147812 */ /* 0x000fe400078ec0ff */
[----:B------:R-:W-:Y:S02]  /*a710*/  LOP3.LUT R68, R69, 0x380, RZ, 0xc0, !PT ;  /* 0x0000038045447812 */ /* 0x000fe400078ec0ff */
[----:B------:R-:W-:-:S02]  /*a720*/  LOP3.LUT R72, R21, 0x380, RZ, 0xc0, !PT ;  /* 0x0000038015487812 */ /* 0x000fc400078ec0ff */
[----:B------:R-:W-:Y:S02]  /*a730*/  SHF.R.U64 R36, R36, 0x3, RZ ;  /* 0x0000000324247819 */ /* 0x000fe400000012ff */
[----:B------:R-:W-:Y:S02]  /*a740*/  SHF.R.U64 R32, R32, 0x3, RZ ;  /* 0x0000000320207819 */ /* 0x000fe400000012ff */
[----:B------:R-:W-:Y:S02]  /*a750*/  SHF.R.U64 R20, R20, 0x3, RZ ;  /* 0x0000000314147819 */ /* 0x000fe400000012ff */
[----:B------:R-:W-:Y:S02]  /*a760*/  SHF.R.U64 R68, R68, 0x3, RZ ;  /* 0x0000000344447819 */ /* 0x000fe400000012ff */
[----:B------:R-:W-:Y:S01]  /*a770*/  SHF.R.U64 R72, R72, 0x3, RZ ;  /* 0x0000000348487819 */ /* 0x000fe200000012ff */
[----:B0-----:R-:W-:Y:S01]  /*a780*/  IMAD.X R73, RZ, RZ, R97, P1 ;  /* 0x000000ffff497224 */ /* 0x001fe200008e0661 */
[----:B------:R-:W-:-:S02]  /*a790*/  LOP3.LUT R5, R96, 0x380, RZ, 0xc0, !PT ;  /* 0x0000038060057812 */ /* 0x000fc400078ec0ff */
[----:B------:R-:W-:Y:S01]  /*a7a0*/  LOP3.LUT R36, R36, R45, RZ, 0x3c, !PT ;  /* 0x0000002d24247212 */ /* 0x000fe200078e3cff */
[--C-:B------:R-:W-:Y:S01]  /*a7b0*/  IMAD.X R45, RZ, RZ, R97.reuse, P6 ;  /* 0x000000ffff2d7224 */ /* 0x100fe200030e0661 */
[----:B------:R-:W-:Y:S02]  /*a7c0*/  SHF.R.U64 R5, R5, 0x3, RZ ;  /* 0x0000000305057819 */ /* 0x000fe400000012ff */
[----:B------:R-:W-:Y:S02]  /*a7d0*/  LOP3.LUT R32, R32, R37, RZ, 0x3c, !PT ;  /* 0x0000002520207212 */ /* 0x000fe400078e3cff */
        /* <DEDUP_REMOVED lines=14> */
[----:B------:R-:W-:Y:S02]  /*a8c0*/  F2FP.F16.F32.PACK_AB R4, R206, R208 ;  /* 0x000000d0ce04723e */ /* 0x000fe400000000ff */
[----:B------:R-:W-:Y:S02]  /*a8d0*/  F2FP.F16.F32.PACK_AB R5, R35, R34 ;  /* 0x000000222305723e */ /* 0x000fe400000000ff */
[----:B------:R-:W-:Y:S02]  /*a8e0*/  F2FP.F16.F32.PACK_AB R6, R204, R207 ;  /* 0x000000cfcc06723e */ /* 0x000fe400000000ff */
[----:B------:R-:W-:Y:S02]  /*a8f0*/  F2FP.F16.F32.PACK_AB R7, R39, R38 ;  /* 0x000000262707723e */ /* 0x000fe400000000ff */
[----:B------:R-:W-:-:S02]  /*a900*/  MOV R34, R8 ;  /* 0x0000000800227202 */ /* 0x000fc40000000f00 */
[----:B------:R-:W-:Y:S01]  /*a910*/  MOV R35, R10 ;  /* 0x0000000a00237202 */ /* 0x000fe20000000f00 */
[----:B------:R0:W-:Y:S01]  /*a920*/  STSM.16.M88.4 [R26], R4 ;  /* 0x000000041a007844 */ /* 0x0001e20000000200 */
[----:B------:R-:W-:Y:S02]  /*a930*/  MOV R131, R12 ;  /* 0x0000000c00837202 */ /* 0x000fe40000000f00 */
[----:B------:R-:W-:Y:S02]  /*a940*/  MOV R192, R14 ;  /* 0x0000000e00c07202 */ /* 0x000fe40000000f00 */
[----:B------:R-:W-:Y:S02]  /*a950*/  F2FP.F16.F32.PACK_AB R8, R202, R205 ;  /* 0x000000cdca08723e */ /* 0x000fe400000000ff */
        /* <DEDUP_REMOVED lines=9> */
[----:B0-----:R-:W-:Y:S01]  /*a9f0*/  F2FP.F16.F32.PACK_AB R4, R193, R197 ;  /* 0x000000c5c104723e */ /* 0x001fe200000000ff */
[----:B------:R-:W-:Y:S01]  /*aa00*/  STSM.16.M88.4 [R192], R12 ;  /* 0x0000000cc0007844 */ /* 0x000fe20000000200 */
[----:B------:R-:W-:Y:S02]  /*aa10*/  F2FP.F16.F32.PACK_AB R5, R59, R58 ;  /* 0x0000003a3b05723e */ /* 0x000fe400000000ff */
[----:B------:R-:W-:Y:S02]  /*aa20*/  F2FP.F16.F32.PACK_AB R6, R183, R194 ;  /* 0x000000c2b706723e */ /* 0x000fe400000000ff */
[----:B------:R-:W-:Y:S02]  /*aa30*/  F2FP.F16.F32.PACK_AB R7, R63, R62 ;  /* 0x0000003e3f07723e */ /* 0x000fe400000000ff */
[----:B------:R-:W-:Y:S02]  /*aa40*/  MOV R213, R28 ;  /* 0x0000001c00d57202 */ /* 0x000fe40000000f00 */
[----:B------:R-:W-:Y:S01]  /*aa50*/  F2FP.F16.F32.PACK_AB R24, R181, R191 ;  /* 0x000000bfb518723e */ /* 0x000fe200000000ff */
[----:B------:R-:W-:Y:S01]  /*aa60*/  STSM.16.M88.4 [R195], R4 ;  /* 0x00000004c3007844 */ /* 0x000fe20000000200 */
[----:B------:R-:W-:-:S02]  /*aa70*/  F2FP.F16.F32.PACK_AB R25, R67, R66 ;  /* 0x000000424319723e */ /* 0x000fc400000000ff */
[----:B------:R-:W-:Y:S02]  /*aa80*/  F2FP.F16.F32.PACK_AB R26, R179, R182 ;  /* 0x000000b6b31a723e */ /* 0x000fe400000000ff */
[----:B------:R-:W-:Y:S02]  /*aa90*/  F2FP.F16.F32.PACK_AB R27, R71, R70 ;  /* 0x00000046471b723e */ /* 0x000fe400000000ff */
        /* <DEDUP_REMOVED lines=11> */
[----:B------:R-:W-:-:S02]  /*ab50*/  MOV R100, R100 ;  /* 0x0000006400647202 */ /* 0x000fc40000000f00 */
[----:B------:R-:W-:Y:S02]  /*ab60*/  F2FP.F16.F32.PACK_AB R56, R169, R172 ;  /* 0x000000aca938723e */ /* 0x000fe400000000ff */
[----:B------:R-:W-:Y:S02]  /*ab70*/  F2FP.F16.F32.PACK_AB R57, R91, R90 ;  /* 0x0000005a5b39723e */ /* 0x000fe400000000ff */
[----:B------:R-:W-:Y:S02]  /*ab80*/  F2FP.F16.F32.PACK_AB R58, R167, R170 ;  /* 0x000000aaa73a723e */ /* 0x000fe400000000ff */
[----:B------:R-:W-:Y:S02]  /*ab90*/  F2FP.F16.F32.PACK_AB R59, R95, R94 ;  /* 0x0000005e5f3b723e */ /* 0x000fe400000000ff */
[----:B------:R-:W-:Y:S02]  /*aba0*/  MOV R104, R104 ;  /* 0x0000006800687202 */ /* 0x000fe40000000f00 */
[----:B0-----:R-:W-:-:S02]  /*abb0*/  F2FP.F16.F32.PACK_AB R40, R173, R176 ;  /* 0x000000b0ad28723e */ /* 0x001fc400000000ff */
[----:B------:R-:W-:Y:S02]  /*abc0*/  F2FP.F16.F32.PACK_AB R4, R165, R168 ;  /* 0x000000a8a504723e */ /* 0x000fe400000000ff */
[----:B------:R-:W-:Y:S01]  /*abd0*/  F2FP.F16.F32.PACK_AB R5, R99, R98 ;  /* 0x000000626305723e */ /* 0x000fe200000000ff */
[----:B------:R0:W-:Y:S01]  /*abe0*/  STSM.16.M88.4 [R130], R40 ;  /* 0x0000002882007844 */ /* 0x0001e20000000200 */
[----:B------:R-:W-:Y:S02]  /*abf0*/  F2FP.F16.F32.PACK_AB R6, R163, R166 ;  /* 0x000000a6a306723e */ /* 0x000fe400000000ff */
[----:B------:R-:W-:Y:S01]  /*ac00*/  F2FP.F16.F32.PACK_AB R7, R103, R102 ;  /* 0x000000666707723e */ /* 0x000fe200000000ff */
[----:B------:R1:W-:Y:S01]  /*ac10*/  STSM.16.M88.4 [R100], R56 ;  /* 0x0000003864007844 */ /* 0x0003e20000000200 */
[----:B------:R-:W-:Y:S02]  /*ac20*/  MOV R108, R108 ;  /* 0x0000006c006c7202 */ /* 0x000fe40000000f00 */
[----:B------:R-:W-:Y:S01]  /*ac30*/  F2FP.F16.F32.PACK_AB R8, R159, R164 ;  /* 0x000000a49f08723e */ /* 0x000fe200000000ff */
[----:B------:R1:W-:Y:S01]  /*ac40*/  STSM.16.M88.4 [R104], R4 ;  /* 0x0000000468007844 */ /* 0x0003e20000000200 */
        /* <DEDUP_REMOVED lines=9> */
[----:B------:R-:W-:Y:S02]  /*ace0*/  F2FP.F16.F32.PACK_AB R15, R153, R112 ;  /* 0x00000070990f723e */ /* 0x000fe400000000ff */
[----:B------:R-:W-:Y:S02]  /*acf0*/  F2FP.F16.F32.PACK_AB R122, R125, R124 ;  /* 0x0000007c7d7a723e */ /* 0x000fe400000000ff */
[----:B------:R-:W-:Y:S01]  /*ad00*/  F2FP.F16.F32.PACK_AB R123, R158, R157 ;  /* 0x0000009d9e7b723e */ /* 0x000fe200000000ff */
[----:B------:R1:W-:Y:S01]  /*ad10*/  STSM.16.M88.4 [R118], R12 ;  /* 0x0000000c76007844 */ /* 0x0003e20000000200 */
[----:B------:R-:W-:Y:S02]  /*ad20*/  MOV R126, R126 ;  /* 0x0000007e007e7202 */ /* 0x000fe40000000f00 */
[----:B0-----:R-:W-:Y:S01]  /*ad30*/  F2FP.F16.F32.PACK_AB R130, R133, R132 ;  /* 0x000000848582723e */ /* 0x001fe200000000ff */
[----:B------:R1:W-:Y:S01]  /*ad40*/  STSM.16.M88.4 [R101], R120 ;  /* 0x0000007865007844 */ /* 0x0003e20000000200 */
[----:B------:R-:W-:-:S02]  /*ad50*/  F2FP.F16.F32.PACK_AB R131, R135, R134 ;  /* 0x000000868783723e */ /* 0x000fc400000000ff */
[----:B------:R-:W-:Y:S02]  /*ad60*/  LOP3.LUT R76, R77, 0x380, RZ, 0xc0, !PT ;  /* 0x000003804d4c7812 */ /* 0x000fe400078ec0ff */
[----:B------:R-:W-:Y:S01]  /*ad70*/  LOP3.LUT R80, R81, 0x380, RZ, 0xc0, !PT ;  /* 0x0000038051507812 */ /* 0x000fe200078ec0ff */
[----:B------:R1:W-:Y:S01]  /*ad80*/  STSM.16.M88.4 [R126], R128 ;  /* 0x000000807e007844 */ /* 0x0003e20000000200 */
[----:B------:R-:W-:Y:S02]  /*ad90*/  LOP3.LUT R84, R85, 0x380, RZ, 0xc0, !PT ;  /* 0x0000038055547812 */ /* 0x000fe400078ec0ff */
[----:B------:R-:W-:Y:S01]  /*ada0*/  LOP3.LUT R88, R89, 0x380, RZ, 0xc0, !PT ;  /* 0x0000038059587812 */ /* 0x000fe200078ec0ff */
[----:B------:R1:W-:Y:S01]  /*adb0*/  STSM.16.M88.4 [R34], R136 ;  /* 0x0000008822007844 */ /* 0x0003e20000000200 */
[----:B------:R-:W-:Y:S02]  /*adc0*/  LOP3.LUT R92, R93, 0x380, RZ, 0xc0, !PT ;  /* 0x000003805d5c7812 */ /* 0x000fe400078ec0ff */
[----:B------:R-:W-:Y:S01]  /*add0*/  SHF.R.U64 R76, R76, 0x3, RZ ;  /* 0x000000034c4c7819 */ /* 0x000fe200000012ff */
[----:B------:R1:W-:Y:S01]  /*ade0*/  STSM.16.M88.4 [R35], R144 ;  /* 0x0000009023007844 */ /* 0x0003e20000000200 */
[----:B------:R-:W-:-:S02]  /*adf0*/  SHF.R.U64 R80, R80, 0x3, RZ ;  /* 0x0000000350507819 */ /* 0x000fc400000012ff */
[----:B------:R-:W-:Y:S02]  /*ae00*/  SHF.R.U64 R84, R84, 0x3, RZ ;  /* 0x0000000354547819 */ /* 0x000fe400000012ff */
[----:B------:R-:W-:Y:S02]  /*ae10*/  SHF.R.U64 R88, R88, 0x3, RZ ;  /* 0x0000000358587819 */ /* 0x000fe400000012ff */
[----:B------:R-:W-:Y:S02]  /*ae20*/  SHF.R.U64 R92, R92, 0x3, RZ ;  /* 0x000000035c5c7819 */ /* 0x000fe400000012ff */
[----:B------:R-:W-:Y:S02]  /*ae30*/  LOP3.LUT R76, R76, R77, RZ, 0x3c, !PT ;  /* 0x0000004d4c4c7212 */ /* 0x000fe400078e3cff */
        /* <DEDUP_REMOVED lines=16> */
[----:B------:R-:W-:Y:S01]  /*af40*/  IADD3 R9, -R18, RZ, RZ ;  /* 0x000000ff12097210 */ /* 0x000fe20007ffe1ff */
[----:B------:R-:W-:Y:S01]  /*af50*/  UIMAD.WIDE.U32 UR6, UR45, UR8, URZ ;  /* 0x000000082d0672a5 */ /* 0x000fe2000f8e003f */
[----:B------:R-:W-:Y:S01]  /*af60*/  IMAD.MOV.U32 R4, RZ, RZ, R10 ;  /* 0x000000ffff047224 */ /* 0x000fe200078e000a */
[----:B------:R-:W-:Y:S01]  /*af70*/  UIMAD UR5, UR45, UR9, UR5 ;  /* 0x000000092d0572a4 */ /* 0x000fe2000f8e0205 */
[----:B------:R-:W-:Y:S01]  /*af80*/  VIADD R13, R16, UR44 ;  /* 0x0000002c100d7c36 */ /* 0x000fe20008000000 */
        /* <DEDUP_REMOVED lines=36> */
.L_x_7298:
        /* <DEDUP_REMOVED lines=21> */
[----:B------:R-:W0:Y:S01]  /*b320*/  @P2 LDC R9, c[0x0][0xbec] ;  /* 0x0002fb00ff092b82 */ /* 0x000e220000000800 */
[----:B------:R-:W-:Y:S01]  /*b330*/  ISETP.GE.AND P0, PT, R188, UR10, PT ;  /* 0x0000000abc007c0c */ /* 0x000fe2000bf06270 */
[----:B------:R1:W5:Y:S04]  /*b340*/  LD.E.128 R4, desc[UR50][R20.64] ;  /* 0x0000003214047980 */ /* 0x000368000c101d00 */
[----:B------:R-:W5:Y:S02]  /*b350*/  LD.E.128 R68, desc[UR50][R68.64] ;  /* 0x0000003244447980 */ /* 0x000f64000c101d00 */
[----:B------:R-:W2:Y:S01]  /*b360*/  @P2 LDC R11, c[0x0][0xbf0] ;  /* 0x0002fc00ff0b2b82 */ /* 0x000ea20000000800 */
[----:B------:R-:W-:Y:S01]  /*b370*/  LOP3.LUT R3, R3, 0x4, R0, 0xe2, !PT ;  /* 0x0000000403037812 */ /* 0x000fe200078ee200 */
[----:B------:R-:W5:Y:S01]  /*b380*/  LD.E.128 R72, desc[UR50][R72.64] ;  /* 0x0000003248487980 */ /* 0x000f62000c101d00 */
[----:B------:R-:W-:-:S02]  /*b390*/  LEA R0, R209, R210, 0x5 ;  /* 0x000000d2d1007211 */ /* 0x000fc400078e28ff */
[----:B------:R-:W-:Y:S01]  /*b3a0*/  SEL R8, RZ, 0xffffffff, P0 ;  /* 0xffffffffff087807 */ /* 0x000fe20000000000 */
[----:B------:R-:W5:Y:S01]  /*b3b0*/  LD.E.128 R76, desc[UR50][R76.64] ;  /* 0x000000324c4c7980 */ /* 0x000f62000c101d00 */
[----:B------:R-:W-:Y:S01]  /*b3c0*/  ISETP.GE.AND P0, PT, R187, UR10, PT ;  /* 0x0000000abb007c0c */ /* 0x000fe2000bf06270 */
[----:B------:R-:W-:Y:S01]  /*b3d0*/  UIMAD UR5, UR12, UR8, URZ ;  /* 0x000000080c0572a4 */ /* 0x000fe2000f8e023f */
[----:B------:R-:W-:Y:S01]  /*b3e0*/  VIADD R14, R0, UR44 ;  /* 0x0000002c000e7c36 */ /* 0x000fe20008000000 */
[----:B------:R-:W5:Y:S01]  /*b3f0*/  LD.E.128 R80, desc[UR50][R80.64] ;  /* 0x0000003250507980 */ /* 0x000f62000c101d00 */
[----:B------:R-:W-:Y:S01]  /*b400*/  SEL R0, RZ, 0xffffffff, P0 ;  /* 0xffffffffff007807 */ /* 0x000fe20000000000 */
[----:B------:R-:W-:Y:S02]  /*b410*/  UIMAD.WIDE.U32 UR6, UR45, UR8, URZ ;  /* 0x000000082d0672a5 */ /* 0x000fe4000f8e003f */
[----:B------:R-:W-:Y:S01]  /*b420*/  UIMAD UR5, UR45, UR9, UR5 ;  /* 0x000000092d0572a4 */ /* 0x000fe2000f8e0205 */
[----:B------:R-:W-:Y:S01]  /*b430*/  IMAD.SHL.U32 R8, R8, 0x8, RZ ;  /* 0x0000000808087824 */ /* 0x000fe200078e00ff */
[----:B------:R-:W5:Y:S01]  /*b440*/  LD.E.128 R84, desc[UR50][R84.64] ;  /* 0x0000003254547980 */ /* 0x000f62000c101d00 */
[----:B------:R-:W-:Y:S01]  /*b450*/  ULDC.64 UR8, c[0x0][0xaf0] ;  /* 0x0002bc0000087ab9 */ /* 0x000fe20000000a00 */
[----:B------:R-:W-:Y:S01]  /*b460*/  IMAD.SHL.U32 R13, R0, 0x10, RZ ;  /* 0x00000010000d7824 */ /* 0x000fe200078e00ff */
[----:B------:R-:W-:Y:S01]  /*b470*/  UIADD3 UR7, UR7, UR5, URZ ;  /* 0x0000000507077290 */ /* 0x000fe2000fffe03f */
[----:B0-----:R-:W-:Y:S01]  /*b480*/  @P2 IMAD.HI.U32 R0, R14, R9, RZ ;  /* 0x000000090e002227 */ /* 0x001fe200078e00ff */
[----:B------:R-:W-:Y:S01]  /*b490*/  UIMAD UR5, UR13, UR8, URZ ;  /* 0x000000080d0572a4 */ /* 0x000fe2000f8e023f */
[----:B------:R-:W-:Y:S01]  /*b4a0*/  LOP3.LUT R8, R8, 0x8, R3, 0xe2, !PT ;  /* 0x0000000808087812 */ /* 0x000fe200078ee203 */
[----:B------:R-:W-:Y:S01]  /*b4b0*/  UIMAD.WIDE.U32 UR6, UR43, UR8, UR6 ;  /* 0x000000082b0672a5 */ /* 0x000fe2000f8e0006 */
[----:B------:R-:W-:Y:S01]  /*b4c0*/  IMAD.MOV.U32 R3, RZ, RZ, R14 ;  /* 0x000000ffff037224 */ /* 0x000fe200078e000e */
[----:B------:R-:W-:Y:S01]  /*b4d0*/  UIMAD UR5, UR43, UR9, UR5 ;  /* 0x000000092b0572a4 */ /* 0x000fe2000f8e0205 */
[----:B--2---:R-:W-:Y:S01]  /*b4e0*/  @P2 SHF.R.U32.HI R3, RZ, R11, R0 ;  /* 0x0000000bff032219 */ /* 0x004fe20000011600 */
[----:B------:R-:W5:Y:S01]  /*b4f0*/  LD.E.128 R88, desc[UR50][R88.64] ;  /* 0x0000003258587980 */ /* 0x000f62000c101d00 */
[----:B------:R-:W-:Y:S01]  /*b500*/  LOP3.LUT R10, R13, 0x10, R8, 0xe2, !PT ;  /* 0x000000100d0a7812 */ /* 0x000fe200078ee208 */
[----:B------:R-:W-:Y:S01]  /*b510*/  UIADD3 UR5, UR7, UR5, URZ ;  /* 0x0000000507057290 */ /* 0x000fe2000fffe03f */
[--C-:B------:R-:W-:Y:S01]  /*b520*/  SHF.R.S32.HI R11, RZ, 0x1f, R3.reuse ;  /* 0x0000001fff0b7819 */ /* 0x100fe20000011403 */
[----:B------:R-:W-:Y:S01]  /*b530*/  IMAD.U32 R9, RZ, RZ, UR7 ;  /* 0x00000007ff097e24 */ /* 0x000fe2000f8e00ff */
[----:B------:R-:W-:Y:S01]  /*b540*/  ISETP.GE.AND P0, PT, R186, UR10, PT ;  /* 0x0000000aba007c0c */ /* 0x000fe2000bf06270 */
[----:B------:R-:W-:Y:S01]  /*b550*/  IMAD.MOV R13, RZ, RZ, -R3 ;  /* 0x000000ffff0d7224 */ /* 0x000fe200078e0a03 */
[----:B------:R-:W-:Y:S01]  /*b560*/  MOV R8, UR6 ;  /* 0x0000000600087c02 */ /* 0x000fe20008000f00 */
[----:B------:R-:W-:Y:S01]  /*b570*/  ULDC.64 UR6, c[0x0][0xae0] ;  /* 0x0002b80000067ab9 */ /* 0x000fe20000000a00 */
[----:B------:R-:W-:Y:S01]  /*b580*/  SEL R0, RZ, 0xffffffff, P0 ;  /* 0xffffffffff007807 */ /* 0x000fe20000000000 */
[----:B------:R-:W-:Y:S01]  /*b590*/  IMAD R12, R11, UR6, RZ ;  /* 0x000000060b0c7c24 */ /* 0x000fe2000f8e02ff */
[----:B------:R-:W5:Y:S01]  /*b5a0*/  LD.E.128 R92, desc[UR50][R92.64] ;  /* 0x000000325c5c7980 */ /* 0x000f62000c101d00 */
[----:B------:R-:W-:Y:S01]  /*b5b0*/  IMAD.U32 R9, RZ, RZ, UR5 ;  /* 0x00000005ff097e24 */ /* 0x000fe2000f8e00ff */
[----:B------:R-:W-:Y:S01]  /*b5c0*/  ISETP.GE.AND P0, PT, R214, UR10, PT ;  /* 0x0000000ad6007c0c */ /* 0x000fe2000bf06270 */
[----:B------:R-:W-:Y:S01]  /*b5d0*/  IMAD R11, R15, R13, R14 ;  /* 0x0000000d0f0b7224 */ /* 0x000fe200078e020e */
[----:B------:R-:W-:Y:S01]  /*b5e0*/  @!PT LDS RZ, [RZ] ;  /* 0x00000000fffff984 */ /* 0x000fe20000000800 */
[----:B------:R-:W-:Y:S01]  /*b5f0*/  @!PT LDS RZ, [RZ] ;  /* 0x00000000fffff984 */ /* 0x000fe20000000800 */
[----:B------:R-:W-:Y:S01]  /*b600*/  @!PT LDS RZ, [RZ] ;  /* 0x00000000fffff984 */ /* 0x000fe20000000800 */
[----:B------:R-:W-:Y:S01]  /*b610*/  @!PT LDS RZ, [RZ] ;  /* 0x00000000fffff984 */ /* 0x000fe20000000800 */
[----:B------:R0:W-:Y:S06]  /*b620*/  MEMBAR.ALL.CTA ;  /* 0x0000000000007992 */ /* 0x0001ec0000008000 */
[----:B0-----:R-:W0:Y:S01]  /*b630*/  FENCE.VIEW.ASYNC.S ;  /* 0x00000000000073c6 */ /* 0x001e220000000000 */
[----:B-1----:R-:W-:Y:S01]  /*b640*/  IMAD.SHL.U32 R21, R0, 0x20, RZ ;  /* 0x0000002000157824 */ /* 0x002fe200078e00ff */
[----:B------:R-:W-:Y:S01]  /*b650*/  ULDC UR8, c[0x0][0xa88] ;  /* 0x0002a20000087ab9 */ /* 0x000fe20000000800 */
[C---:B------:R-:W-:Y:S01]  /*b660*/  IMAD R13, R3.reuse, UR7, R12 ;  /* 0x00000007030d7c24 */ /* 0x040fe2000f8e020c */
[----:B------:R-:W-:Y:S01]  /*b670*/  SHF.R.S32.HI R0, RZ, 0x1f, R11 ;  /* 0x0000001fff007819 */ /* 0x000fe2000001140b */
[----:B------:R-:W-:Y:S01]  /*b680*/  IMAD.WIDE.U32 R8, R3, UR6, R8 ;  /* 0x0000000603087c25 */ /* 0x000fe2000f8e0008 */
[----:B------:R-:W-:Y:S01]  /*b690*/  ULDC.64 UR6, c[0x0][0xad8] ;  /* 0x0002b60000067ab9 */ /* 0x000fe20000000a00 */
[----:B------:R-:W-:Y:S01]  /*b6a0*/  SEL R3, RZ, 0x40, P0 ;  /* 0x00000040ff037807 */ /* 0x000fe20000000000 */
[----:B------:R-:W-:Y:S01]  /*b6b0*/  UIADD3 UR5, UR42, 0x28c20, URZ ;  /* 0x00028c202a057890 */ /* 0x000fe2000fffe03f */
[----:B------:R-:W-:Y:S01]  /*b6c0*/  IMAD R0, R0, UR6, RZ ;  /* 0x0000000600007c24 */ /* 0x000fe2000f8e02ff */
[----:B------:R-:W-:Y:S01]  /*b6d0*/  IADD3 R9, R9, R13, RZ ;  /* 0x0000000d09097210 */ /* 0x000fe20007ffe0ff */
[----:B------:R-:W-:Y:S01]  /*b6e0*/  VIADD R28, R210, UR44 ;  /* 0x0000002cd21c7c36 */ /* 0x000fe20008000000 */
[----:B------:R-:W-:Y:S01]  /*b6f0*/  ISETP.GE.AND P0, PT, R212, UR10, PT ;  /* 0x0000000ad4007c0c */ /* 0x000fe2000bf06270 */
[----:B------:R-:W-:Y:S01]  /*b700*/  IMAD R29, R15, UR8, RZ ;  /* 0x000000080f1d7c24 */ /* 0x000fe2000f8e02ff */
[----:B------:R-:W-:Y:S01]  /*b710*/  UPRMT UR5, URZ, 0x654, UR5 ;  /* 0x000006543f057896 */ /* 0x000fe20008000005 */
[C---:B------:R-:W-:Y:S01]  /*b720*/  IMAD R13, R11.reuse, UR7, R0 ;  /* 0x000000070b0d7c24 */ /* 0x040fe2000f8e0200 */
[----:B------:R-:W-:Y:S01]  /*b730*/  SEL R0, RZ, 0x80, P0 ;  /* 0x00000080ff007807 */ /* 0x000fe20000000000 */
[----:B------:R-:W-:Y:S01]  /*b740*/  IMAD.WIDE.U32 R8, R11, UR6, R8 ;  /* 0x000000060b087c25 */ /* 0x000fe2000f8e0008 */
[----:B------:R-:W-:Y:S01]  /*b750*/  ISETP.GE.AND P0, PT, R28, R29, PT ;  /* 0x0000001d1c00720c */ /* 0x000fe20003f06270 */
[----:B------:R-:W-:Y:S01]  /*b760*/  ULDC.64 UR6, c[0x0][0xa80] ;  /* 0x0002a00000067ab9 */ /* 0x000fe20000000a00 */
[----:B------:R-:W-:Y:S01]  /*b770*/  LOP3.LUT R10, R21, 0x20, R10, 0xe2, !PT ;  /* 0x00000020150a7812 */ /* 0x000fe200078ee20a */
[----:B------:R-:W-:Y:S01]  /*b780*/  IMAD.IADD R9, R9, 0x1, R13 ;  /* 0x0000000109097824 */ /* 0x000fe200078e020d */
[----:B------:R-:W-:Y:S01]  /*b790*/  LEA R26, P1, R8, UR6, 0x1 ;  /* 0x00000006081a7c11 */ /* 0x000fe2000f8208ff */
[----:B------:R-:W-:Y:S01]  /*b7a0*/  BSSY B1, `(.L_x_7299) ;  /* 0x0000027000017945 */ /* 0x000fe20003800000 */
[----:B------:R-:W-:Y:S01]  /*b7b0*/  LOP3.LUT R3, R10, R3, RZ, 0xfc, !PT ;  /* 0x000000030a037212 */ /* 0x000fe200078efcff */
[----:B0-----:R-:W-:Y:S01]  /*b7c0*/  SYNCS.ARRIVE.TRANS64.RED.A1T0 RZ, [UR5], RZ ;  /* 0x000000ffffff79a7 */ /* 0x001fe20008100405 */
[----:B------:R-:W-:Y:S01]  /*b7d0*/  LEA.HI.X R27, R8, UR7, R9, 0x1, P1 ;  /* 0x00000007081b7c11 */ /* 0x000fe200088f0c09 */
[----:B------:R0:W1:Y:S01]  /*b7e0*/  SHFL.IDX PT, R10, R26, RZ, 0x181f ;  /* 0x00181fff1a0a7589 */ /* 0x00006200000e0000 */
[----:B------:R-:W-:-:S03]  /*b7f0*/  LOP3.LUT R0, R3, R0, RZ, 0xfc, !PT ;  /* 0x0000000003007212 */ /* 0x000fc600078efcff */
        /* <DEDUP_REMOVED lines=33> */
.L_x_7300:
[----:B------:R-:W-:Y:S05]  /*ba10*/  BSYNC B1 ;  /* 0x0000000000017941 */ /* 0x000fea0003800000 */
.L_x_7299:
[----:B---3-5:R-:W-:Y:S01]  /*ba20*/  VIADD R4, R28, 0x20 ;  /* 0x000000201c047836 */ /* 0x028fe20000000000 */
        /* <DEDUP_REMOVED lines=20> */
[-C--:B------:R-:W-:Y:S02]  /*bb70*/  @!P2 LEA.HI.X R13, R188, R7.reuse, R221, 0x1, P5 ;  /* 0x00000007bc0da211 */ /* 0x080fe400028f0cdd */
[-C--:B------:R-:W-:Y:S02]  /*bb80*/  @!P0 LEA R14, P3, R186, R6.reuse, 0x1 ;  /* 0x00000006ba0e8211 */ /* 0x080fe400078608ff */
[CC--:B0-----:R-:W-:Y:S01]  /*bb90*/  @!P1 LEA R4, P6, R187.reuse, R6.reuse, 0x1 ;  /* 0x00000006bb049211 */ /* 0x0c1fe200078c08ff */
[----:B------:R4:W-:Y:S01]  /*bba0*/  @!P2 ST.E.128 desc[UR50][R12.64], R32 ;  /* 0x000000200c00a985 */ /* 0x0009e2000c101d32 */
[----:B------:R-:W-:Y:S02]  /*bbb0*/  @P4 LEA R20, P5, R214, R6, 0x1 ;  /* 0x00000006d6144211 */ /* 0x000fe400078a08ff */
[-C--:B------:R-:W-:Y:S02]  /*bbc0*/  @!P1 LEA.HI.X R5, R187, R7.reuse, R220, 0x1, P6 ;  /* 0x00000007bb059211 */ /* 0x080fe400030f0cdc */
[----:B------:R-:W-:-:S02]  /*bbd0*/  @!P0 LEA.HI.X R15, R186, R7, R219, 0x1, P3 ;  /* 0x00000007ba0f8211 */ /* 0x000fc400018f0cdb */
        /* <DEDUP_REMOVED lines=10> */
.L_x_7297:
[----:B------:R-:W0:Y:S01]  /*bc80*/  LDC R10, c[0x0][0xbe8] ;  /* 0x0002fa00ff0a7b82 */ /* 0x000e220000000800 */
[----:B------:R-:W-:Y:S01]  /*bc90*/  ISETP.GE.AND P2, PT, R216, 0x40, PT ;  /* 0x00000040d800780c */ /* 0x000fe20003f46270 */
[----:B------:R-:W-:Y:S01]  /*bca0*/  ULDC UR12, c[0x0][0xac8] ;  /* 0x0002b200000c7ab9 */ /* 0x000fe20000000800 */
[----:B------:R-:W-:Y:S01]  /*bcb0*/  IMAD R0, R209, 0x20, R210 ;  /* 0x00000020d1007824 */ /* 0x000fe200078e02d2 */
[----:B------:R-:W-:Y:S01]  /*bcc0*/  ISETP.GE.AND P4, PT, R17, UR12, PT ;  /* 0x0000000c11007c0c */ /* 0x000fe2000bf86270 */
[----:B------:R-:W-:Y:S01]  /*bcd0*/  USHF.R.S32.HI UR8, URZ, 0x1f, UR45 ;  /* 0x0000001f3f087899 */ /* 0x000fe2000801142d */
[----:B------:R-:W-:Y:S01]  /*bce0*/  ISETP.GE.AND P3, PT, R190, UR12, PT ;  /* 0x0000000cbe007c0c */ /* 0x000fe2000bf66270 */
[----:B------:R-:W-:Y:S01]  /*bcf0*/  USHF.R.S32.HI UR9, URZ, 0x1f, UR43 ;  /* 0x0000001f3f097899 */ /* 0x000fe2000801142b */
[----:B------:R-:W-:Y:S01]  /*bd00*/  BSSY B1, `(.L_x_7302) ;  /* 0x0000031000017945 */ /* 0x000fe20003800000 */
[----:B------:R-:W-:Y:S02]  /*bd10*/  ISETP.GE.AND P1, PT, R189, UR12, PT ;  /* 0x0000000cbd007c0c */ /* 0x000fe4000bf26270 */
[----:B------:R-:W-:-:S02]  /*bd20*/  IADD3 R8, R0, UR44, RZ ;  /* 0x0000002c00087c10 */ /* 0x000fc4000fffe0ff */
[----:B------:R-:W-:Y:S02]  /*bd30*/  SEL R12, RZ, 0x1, P4 ;  /* 0x00000001ff0c7807 */ /* 0x000fe40002000000 */
        /* <DEDUP_REMOVED lines=10> */
[----:B--2---:R-:W-:-:S04]  /*bde0*/  IADD3 R6, R7, -0x80, R6 ;  /* 0xffffff8007067810 */ /* 0x004fc80007ffe006 */
        /* <DEDUP_REMOVED lines=34> */
.L_x_7303:
[----:B------:R-:W-:Y:S05]  /*c010*/  BSYNC B1 ;  /* 0x0000000000017941 */ /* 0x000fea0003800000 */
.L_x_7302:
[----:B------:R-:W-:Y:S01]  /*c020*/  ULDC.64 UR10, c[0x0][0xae8] ;  /* 0x0002ba00000a7ab9 */ /* 0x000fe20000000a00 */
[----:B------:R-:W-:Y:S01]  /*c030*/  SEL R0, RZ, 0xffffffff, P1 ;  /* 0xffffffffff007807 */ /* 0x000fe20000800000 */
[----:B------:R-:W-:Y:S01]  /*c040*/  UIMAD UR5, UR8, UR10, URZ ;  /* 0x0000000a080572a4 */ /* 0x000fe2000f8e023f */
[----:B------:R-:W-:Y:S01]  /*c050*/  IMAD.SHL.U32 R13, R13, 0x2, RZ ;  /* 0x000000020d0d7824 */ /* 0x000fe200078e00ff */
[----:B------:R-:W-:Y:S01]  /*c060*/  UIMAD.WIDE.U32 UR6, UR45, UR10, URZ ;  /* 0x0000000a2d0672a5 */ /* 0x000fe2000f8e003f */
[----:B------:R-:W-:Y:S01]  /*c070*/  SHF.L.U32 R5, R0, 0x2, RZ ;  /* 0x0000000200057819 */ /* 0x000fe200000006ff */
[----:B0-----:R-:W-:Y:S01]  /*c080*/  @P0 IMAD.HI.U32 R0, R8, R9, RZ ;  /* 0x0000000908000227 */ /* 0x001fe200078e00ff */
[----:B------:R-:W-:Y:S01]  /*c090*/  UIMAD UR5, UR45, UR11, UR5 ;  /* 0x0000000b2d0572a4 */ /* 0x000fe2000f8e0205 */
[----:B------:R-:W-:Y:S01]  /*c0a0*/  ISETP.GE.AND P1, PT, R188, UR12, PT ;  /* 0x0000000cbc007c0c */ /* 0x000fe2000bf26270 */
[----:B------:R-:W-:Y:S01]  /*c0b0*/  BSSY B1, `(.L_x_7304) ;  /* 0x0000056000017945 */ /* 0x000fe20003800000 */
[----:B--2---:R-:W-:Y:S01]  /*c0c0*/  IMAD.MOV.U32 R3, RZ, RZ, R8 ;  /* 0x000000ffff037224 */ /* 0x004fe200078e0008 */
[----:B------:R-:W-:Y:S01]  /*c0d0*/  ULDC.64 UR10, c[0x0][0xaf0] ;  /* 0x0002bc00000a7ab9 */ /* 0x000fe20000000a00 */
[----:B------:R-:W-:Y:S01]  /*c0e0*/  UIADD3 UR7, UR7, UR5, URZ ;  /* 0x0000000507077290 */ /* 0x000fe2000fffe03f */
[----:B-1----:R-:W-:Y:S01]  /*c0f0*/  @P0 SHF.R.U32.HI R3, RZ, R11, R0 ;  /* 0x0000000bff030219 */ /* 0x002fe20000011600 */
[----:B------:R-:W-:Y:S01]  /*c100*/  UIMAD UR5, UR9, UR10, URZ ;  /* 0x0000000a090572a4 */ /* 0x000fe2000f8e023f */
[----:B------:R-:W-:Y:S01]  /*c110*/  LOP3.LUT R12, R13, 0x2, R12, 0xe2, !PT ;  /* 0x000000020d0c7812 */ /* 0x000fe200078ee20c */
[----:B------:R-:W-:Y:S01]  /*c120*/  UIMAD.WIDE.U32 UR6, UR43, UR10, UR6 ;  /* 0x0000000a2b0672a5 */ /* 0x000fe2000f8e0006 */
[----:B------:R-:W-:Y:S01]  /*c130*/  SEL R0, RZ, 0xffffffff, P1 ;  /* 0xffffffffff007807 */ /* 0x000fe20000800000 */
[----:B------:R-:W-:Y:S01]  /*c140*/  UIMAD UR5, UR43, UR11, UR5 ;  /* 0x0000000b2b0572a4 */ /* 0x000fe2000f8e0205 */
[----:B------:R-:W-:Y:S01]  /*c150*/  LOP3.LUT R12, R5, 0x4, R12, 0xe2, !PT ;  /* 0x00000004050c7812 */ /* 0x000fe200078ee20c */
[--C-:B------:R-:W-:Y:S01]  /*c160*/  IMAD.MOV R7, RZ, RZ, -R3.reuse ;  /* 0x000000ffff077224 */ /* 0x100fe200078e0a03 */
[----:B------:R-:W-:Y:S01]  /*c170*/  ISETP.GE.AND P1, PT, R187, UR12, PT ;  /* 0x0000000cbb007c0c */ /* 0x000fe2000bf26270 */
[----:B------:R-:W-:Y:S01]  /*c180*/  IMAD.SHL.U32 R5, R0, 0x8, RZ ;  /* 0x0000000800057824 */ /* 0x000fe200078e00ff */
[----:B------:R-:W-:Y:S01]  /*c190*/  UIADD3 UR5, UR7, UR5, URZ ;  /* 0x0000000507057290 */ /* 0x000fe2000fffe03f */
[----:B------:R-:W-:Y:S01]  /*c1a0*/  SHF.R.S32.HI R0, RZ, 0x1f, R3 ;  /* 0x0000001fff007819 */ /* 0x000fe20000011403 */
[----:B------:R-:W-:Y:S01]  /*c1b0*/  IMAD.U32 R4, RZ, RZ, UR6 ;  /* 0x00000006ff047e24 */ /* 0x000fe2000f8e00ff */
[----:B------:R-:W-:Y:S01]  /*c1c0*/  ISETP.GE.AND P0, PT, R186, UR12, PT ;  /* 0x0000000cba007c0c */ /* 0x000fe2000bf06270 */
[----:B------:R-:W-:Y:S01]  /*c1d0*/  IMAD R7, R10, R7, R8 ;  /* 0x000000070a077224 */ /* 0x000fe200078e0208 */
[----:B------:R-:W-:Y:S01]  /*c1e0*/  LOP3.LUT R12, R5, 0x8, R12, 0xe2, !PT ;  /* 0x00000008050c7812 */ /* 0x000fe200078ee20c */
[----:B------:R-:W-:Y:S01]  /*c1f0*/  VIADD R26, R210, UR44 ;  /* 0x0000002cd21a7c36 */ /* 0x000fe20008000000 */
[----:B------:R-:W-:Y:S01]  /*c200*/  MOV R5, UR7 ;  /* 0x0000000700057c02 */ /* 0x000fe20008000f00 */
[----:B------:R-:W-:Y:S01]  /*c210*/  ULDC.64 UR6, c[0x0][0xae0] ;  /* 0x0002b80000067ab9 */ /* 0x000fe20000000a00 */
[----:B------:R-:W-:Y:S01]  /*c220*/  SEL R6, RZ, 0xffffffff, P1 ;  /* 0xffffffffff067807 */ /* 0x000fe20000800000 */
[----:B------:R-:W-:Y:S01]  /*c230*/  IMAD.U32 R5, RZ, RZ, UR5 ;  /* 0x00000005ff057e24 */ /* 0x000fe2000f8e00ff */
[----:B------:R-:W-:Y:S01]  /*c240*/  SEL R8, RZ, 0xffffffff, P0 ;  /* 0xffffffffff087807 */ /* 0x000fe20000000000 */
[----:B------:R-:W-:Y:S01]  /*c250*/  IMAD R0, R0, UR6, RZ ;  /* 0x0000000600007c24 */ /* 0x000fe2000f8e02ff */
        /* <DEDUP_REMOVED lines=8> */
[----:B------:R-:W-:Y:S01]  /*c2e0*/  IMAD.SHL.U32 R3, R8, 0x20, RZ ;  /* 0x0000002008037824 */ /* 0x000fe200078e00ff */
[----:B------:R-:W-:Y:S01]  /*c2f0*/  IADD3 R5, R5, R9, RZ ;  /* 0x0000000905057210 */ /* 0x000fe20007ffe0ff */
[----:B------:R-:W-:Y:S01]  /*c300*/  IMAD R0, R0, UR6, RZ ;  /* 0x0000000600007c24 */ /* 0x000fe2000f8e02ff */
[----:B------:R-:W-:Y:S01]  /*c310*/  ISETP.GE.AND P2, PT, R212, UR12, PT ;  /* 0x0000000cd4007c0c */ /* 0x000fe2000bf46270 */
[----:B------:R-:W-:Y:S01]  /*c320*/  IMAD R25, R10, UR5, RZ ;  /* 0x000000050a197c24 */ /* 0x000fe2000f8e02ff */
[----:B------:R-:W-:Y:S01]  /*c330*/  LOP3.LUT R12, R3, 0x20, R12, 0xe2, !PT ;  /* 0x00000020030c7812 */ /* 0x000fe200078ee20c */
[C---:B------:R-:W-:Y:S01]  /*c340*/  IMAD R3, R7.reuse, UR7, R0 ;  /* 0x0000000707037c24 */ /* 0x040fe2000f8e0200 */
[----:B------:R-:W-:Y:S01]  /*c350*/  SEL R0, RZ, 0x80, P2 ;  /* 0x00000080ff007807 */ /* 0x000fe20001000000 */
[----:B------:R-:W-:Y:S01]  /*c360*/  IMAD.WIDE.U32 R4, R7, UR6, R4 ;  /* 0x0000000607047c25 */ /* 0x000fe2000f8e0004 */
[----:B------:R-:W-:Y:S01]  /*c370*/  SEL R7, RZ, 0x40, P0 ;  /* 0x00000040ff077807 */ /* 0x000fe20000000000 */
[----:B------:R-:W-:Y:S01]  /*c380*/  ULDC.64 UR6, c[0x0][0xa80] ;  /* 0x0002a00000067ab9 */ /* 0x000fe20000000a00 */
[----:B------:R-:W-:Y:S01]  /*c390*/  ISETP.GE.AND P0, PT, R26, R25, PT ;  /* 0x000000191a00720c */ /* 0x000fe20003f06270 */
[----:B------:R-:W-:Y:S01]  /*c3a0*/  IMAD.IADD R3, R5, 0x1, R3 ;  /* 0x0000000105037824 */ /* 0x000fe200078e0203 */
[----:B------:R-:W-:-:S02]  /*c3b0*/  LEA R20, P1, R4, UR6, 0x1 ;  /* 0x0000000604147c11 */ /* 0x000fc4000f8208ff */
[----:B------:R-:W-:Y:S02]  /*c3c0*/  LOP3.LUT R21, R12, R7, RZ, 0xfc, !PT ;  /* 0x000000070c157212 */ /* 0x000fe400078efcff */
[----:B------:R-:W-:Y:S01]  /*c3d0*/  LEA.HI.X R3, R4, UR7, R3, 0x1, P1 ;  /* 0x0000000704037c11 */ /* 0x000fe200088f0c03 */
[----:B------:R0:W1:Y:S01]  /*c3e0*/  SHFL.IDX PT, R6, R20, RZ, 0x181f ;  /* 0x00181fff14067589 */ /* 0x00006200000e0000 */
[----:B------:R-:W-:-:S03]  /*c3f0*/  LOP3.LUT R24, R21, R0, RZ, 0xfc, !PT ;  /* 0x0000000015187212 */ /* 0x000fc600078efcff */
[----:B------:R0:W2:Y:S02]  /*c400*/  SHFL.IDX PT, R7, R3, RZ, 0x181f ;  /* 0x00181fff03077589 */ /* 0x0000a400000e0000 */
        /* <DEDUP_REMOVED lines=32> */
.L_x_7305:
[----:B------:R-:W-:Y:S05]  /*c610*/  BSYNC B1 ;  /* 0x0000000000017941 */ /* 0x000fea0003800000 */
.L_x_7304:
        /* <DEDUP_REMOVED lines=36> */
.L_x_7301:
[----:B------:R-:W-:Y:S05]  /*c860*/  BSYNC B0 ;  /* 0x0000000000007941 */ /* 0x000fea0003800000 */
.L_x_7296:
[----:B------:R-:W-:Y:S02]  /*c870*/  ULDC UR5, c[0x0][0xc38] ;  /* 0x00030e0000057ab9 */ /* 0x000fe40000000800 */
[----:B------:R-:W-:-:S06]  /*c880*/  UISETP.GE.AND UP0, UPT, UR4, UR5, UPT ;  /* 0x000000050400728c */ /* 0x000fcc000bf06270 */
[----:B------:R-:W-:-:S13]  /*c890*/  PLOP3.LUT P0, PT, PT, PT, UP0, 0x80, 0x0 ;  /* 0x000000000000781c */ /* 0x000fda0003f0f008 */
[----:B------:R-:W-:Y:S05]  /*c8a0*/  @!P0 BRA `(.L_x_7306) ;  /* 0xffffff4400a08947 */ /* 0x000fea000383ffff */
[----:B------:R-:W-:Y:S05]  /*c8b0*/  EXIT ;  /* 0x000000000000794d */ /* 0x000fea0003800000 */
.L_x_7244:
[----:B------:R-:W-:-:S08]  /*c8c0*/  NOP ;  /* 0x0000000000007918 */ /* 0x000fd00000000000 */
[----:B------:R-:W0:-:S00]  /*c8d0*/  USETMAXREG.DEALLOC.CTAPOOL 0x28 ;  /* 0x00000028000079c8 */ /* 0x000e0000080e0500 */
[----:B0-----:R-:W-:-:S06]  /*c8e0*/  LOP3.LUT R2, R2, 0x3, RZ, 0xc0, !PT ;  /* 0x0000000302027812 */ /* 0x001fcc00078ec0ff */
[----:B------:R-:W0:Y:S01]  /*c8f0*/  S2UR UR10, SR_CTAID.X ;  /* 0x00000000000a79c3 */ /* 0x000e220000002500 */
[----:B------:R-:W-:Y:S01]  /*c900*/  LOP3.LUT R16, R16, 0xffffdfff, RZ, 0xc0, !PT ;  /* 0xffffdfff10107812 */ /* 0x000fe200078ec0ff */
[----:B------:R-:W-:Y:S01]  /*c910*/  STL [R1+0x4], RZ ;  /* 0x000004ff01007387 */ /* 0x000fe20000100800 */
        /* <DEDUP_REMOVED lines=28> */
[----:B------:R-:W-:Y:S01]  /*cae0*/  IMAD.MOV.U32 R18, RZ, RZ, RZ ;  /* 0x000000ffff127224 */ /* 0x000fe200078e00ff */
[----:B------:R-:W-:Y:S01]  /*caf0*/  ISETP.GE.AND P3, PT, R3, UR4, PT ;  /* 0x0000000403007c0c */ /* 0x000fe2000bf66270 */
[----:B------:R-:W-:Y:S01]  /*cb00*/  UIMAD UR37, UR37, UR38, URZ ;  /* 0x00000026252572a4 */ /* 0x000fe2000f8e023f */
[----:B------:R-:W-:Y:S01]  /*cb10*/  ISETP.GE.AND P2, PT, R4, UR4, PT ;  /* 0x0000000404007c0c */ /* 0x000fe2000bf46270 */
[----:B------:R-:W-:Y:S01]  /*cb20*/  ULDC UR45, c[0x0][0xc] ;  /* 0x00000300002d7ab9 */ /* 0x000fe20000000800 */
[----:B------:R-:W-:Y:S01]  /*cb30*/  SEL R3, RZ, 0xffffffff, P1 ;  /* 0xffffffffff037807 */ /* 0x000fe20000800000 */
[----:B------:R-:W-:Y:S01]  /*cb40*/  ULOP3.LUT UR46, UR39, 0x2, URZ, 0xfc, !UPT ;  /* 0x00000002272e7892 */ /* 0x000fe2000f8efc3f */
[----:B------:R-:W-:-:S02]  /*cb50*/  LOP3.LUT R5, R8, 0x180, RZ, 0xfc, !PT ;  /* 0x0000018008057812 */ /* 0x000fc400078efcff */
[----:B------:R-:W-:Y:S01]  /*cb60*/  @P1 LOP3.LUT R16, R16, 0x40, RZ, 0xfc, !PT ;  /* 0x0000004010101812 */ /* 0x000fe200078efcff */
[----:B------:R-:W-:Y:S01]  /*cb70*/  IMAD.SHL.U32 R3, R3, 0x2, RZ ;  /* 0x0000000203037824 */ /* 0x000fe200078e00ff */
[----:B------:R-:W-:Y:S02]  /*cb80*/  LOP3.LUT R6, R8, 0x1c0, RZ, 0xfc, !PT ;  /* 0x000001c008067812 */ /* 0x000fe400078efcff */
[----:B------:R-:W-:Y:S02]  /*cb90*/  LOP3.LUT R16, R16, 0xffffff7f, RZ, 0xc0, !PT ;  /* 0xffffff7f10107812 */ /* 0x000fe400078ec0ff */
[----:B------:R-:W-:Y:S02]  /*cba0*/  SEL R2, RZ, 0x1, P0 ;  /* 0x00000001ff027807 */ /* 0x000fe40000000000 */
[----:B------:R-:W-:Y:S02]  /*cbb0*/  @P0 LOP3.LUT R16, R16, 0x80, RZ, 0xfc, !PT ;  /* 0x0000008010100812 */ /* 0x000fe400078efcff */
[----:B------:R-:W-:-:S02]  /*cbc0*/  ISETP.GE.AND P1, PT, R5, UR4, PT ;  /* 0x0000000405007c0c */ /* 0x000fc4000bf26270 */
[----:B------:R-:W-:Y:S02]  /*cbd0*/  LOP3.LUT R16, R16, 0xffffffdf, RZ, 0xc0, !PT ;  /* 0xffffffdf10107812 */ /* 0x000fe400078ec0ff */
[----:B------:R-:W-:Y:S02]  /*cbe0*/  ISETP.GE.AND P0, PT, R6, UR4, PT ;  /* 0x0000000406007c0c */ /* 0x000fe4000bf06270 */
[----:B------:R-:W-:Y:S02]  /*cbf0*/  @P3 LOP3.LUT R16, R16, 0x20, RZ, 0xfc, !PT ;  /* 0x0000002010103812 */ /* 0x000fe400078efcff */
[----:B------:R-:W-:Y:S02]  /*cc00*/  LOP3.LUT R5, R8, 0x100, RZ, 0xfc, !PT ;  /* 0x0000010008057812 */ /* 0x000fe400078efcff */
[----:B------:R-:W-:Y:S02]  /*cc10*/  LOP3.LUT R16, R16, 0xffffffef, RZ, 0xc0, !PT ;  /* 0xffffffef10107812 */ /* 0x000fe400078ec0ff */
[----:B------:R-:W-:-:S02]  /*cc20*/  LOP3.LUT R6, R8, 0x140, RZ, 0xfc, !PT ;  /* 0x0000014008067812 */ /* 0x000fc400078efcff */
[----:B------:R-:W-:Y:S02]  /*cc30*/  LOP3.LUT R2, R3, 0x2, R2, 0xe2, !PT ;  /* 0x0000000203027812 */ /* 0x000fe400078ee202 */
[----:B------:R-:W-:Y:S02]  /*cc40*/  @P2 LOP3.LUT R16, R16, 0x10, RZ, 0xfc, !PT ;  /* 0x0000001010102812 */ /* 0x000fe400078efcff */
[----:B------:R-:W-:Y:S02]  /*cc50*/  SEL R3, RZ, 0x4, P3 ;  /* 0x00000004ff037807 */ /* 0x000fe40001800000 */
[----:B------:R-:W-:Y:S02]  /*cc60*/  SEL R4, RZ, 0x8, P2 ;  /* 0x00000008ff047807 */ /* 0x000fe40001000000 */
[----:B------:R-:W-:Y:S02]  /*cc70*/  ISETP.GE.AND P3, PT, R5, UR4, PT ;  /* 0x0000000405007c0c */ /* 0x000fe4000bf66270 */
[----:B------:R-:W-:Y:S01]  /*cc80*/  ISETP.GE.AND P2, PT, R6, UR4, PT ;  /* 0x0000000406007c0c */ /* 0x000fe2000bf46270 */
[----:B------:R-:W-:Y:S01]  /*cc90*/  ULDC.64 UR4, c[0x0][0x418] ;  /* 0x0001060000047ab9 */ /* 0x000fe20000000a00 */
[----:B------:R-:W-:Y:S01]  /*cca0*/  LOP3.LUT R4, R4, R2, R3, 0xfe, !PT ;  /* 0x0000000204047212 */ /* 0x000fe200078efe03 */
[----:B------:R-:W-:Y:S01]  /*ccb0*/  UISETP.NE.U32.AND UP0, UPT, UR4, URZ, UPT ;  /* 0x0000003f0400728c */ /* 0x000fe2000bf05070 */
[----:B------:R-:W-:-:S02]  /*ccc0*/  LOP3.LUT R3, R31, 0x1f8, RZ, 0xc0, !PT ;  /* 0x000001f81f037812 */ /* 0x000fc400078ec0ff */
[----:B------:R-:W-:Y:S01]  /*ccd0*/  LOP3.LUT R16, R16, 0xfffffff7, RZ, 0xc0, !PT ;  /* 0xfffffff710107812 */ /* 0x000fe200078ec0ff */
[----:B------:R-:W-:Y:S01]  /*cce0*/  UISETP.NE.AND.EX UP0, UPT, UR5, URZ, UPT, UP0 ;  /* 0x0000003f0500728c */ /* 0x000fe2000bf05300 */
[----:B------:R-:W-:Y:S01]  /*ccf0*/  LOP3.LUT R2, R3, 0x38, R0, 0x78, !PT ;  /* 0x0000003803027812 */ /* 0x000fe200078e7800 */
[----:B------:R-:W-:Y:S01]  /*cd00*/  ULDC UR4, c[0x0][0x424] ;  /* 0x0001090000047ab9 */ /* 0x000fe20000000800 */
[----:B------:R-:W-:Y:S01]  /*cd10*/  UMOV UR5, 0x400 ;  /* 0x0000040000057882 */ /* 0x000fe20000000000 */
[----:B------:R-:W-:Y:S01]  /*cd20*/  SHF.L.U32 R3, R0, 0x4, RZ ;  /* 0x0000000400037819 */ /* 0x000fe200000006ff */
[----:B0-----:R-:W-:Y:S01]  /*cd30*/  ULEA UR8, UR8, UR5, 0x18 ;  /* 0x0000000508087291 */ /* 0x001fe2000f8ec03f */
[----:B------:R-:W-:Y:S01]  /*cd40*/  LOP3.LUT R31, R2, 0x200, R31, 0xf8, !PT ;  /* 0x00000200021f7812 */ /* 0x000fe200078ef81f */
[----:B------:R-:W-:Y:S01]  /*cd50*/  USEL UR4, UR4, 0x1, UP0 ;  /* 0x0000000104047887 */ /* 0x000fe20008000000 */
[----:B------:R-:W-:Y:S02]  /*cd60*/  LOP3.LUT R0, R36, 0x70, R3, 0xf8, !PT ;  /* 0x0000007024007812 */ /* 0x000fe400078ef803 */
[----:B------:R-:W-:Y:S01]  /*cd70*/  @P3 LOP3.LUT R16, R16, 0x8, RZ, 0xfc, !PT ;  /* 0x0000000810103812 */ /* 0x000fe200078efcff */
[----:B------:R-:W-:Y:S01]  /*cd80*/  UIMAD UR36, UR4, UR6, URZ ;  /* 0x00000006042472a4 */ /* 0x000fe2000f8e023f */
[----:B------:R-:W-:-:S02]  /*cd90*/  MOV R17, UR8 ;  /* 0x0000000800117c02 */ /* 0x000fc40008000f00 */
[----:B------:R-:W-:Y:S01]  /*cda0*/  SEL R7, RZ, 0x40, P1 ;  /* 0x00000040ff077807 */ /* 0x000fe20000800000 */
[----:B------:R-:W-:Y:S01]  /*cdb0*/  UIADD3 UR4, UR36, 0x3f, URZ ;  /* 0x0000003f24047890 */ /* 0x000fe2000fffe03f */
[----:B------:R-:W-:Y:S01]  /*cdc0*/  ISETP.GE.AND P1, PT, R8, UR7, PT ;  /* 0x0000000708007c0c */ /* 0x000fe2000bf26270 */
[----:B------:R-:W-:Y:S01]  /*cdd0*/  IMAD R0, R31, 0x2, R17 ;  /* 0x000000021f007824 */ /* 0x000fe200078e0211 */
[----:B------:R-:W-:Y:S01]  /*cde0*/  LOP3.LUT R16, R16, 0xfffffffb, RZ, 0xc0, !PT ;  /* 0xfffffffb10107812 */ /* 0x000fe200078ec0ff */
[----:B------:R-:W-:Y:S01]  /*cdf0*/  USHF.R.S32.HI UR5, URZ, 0x1f, UR4 ;  /* 0x0000001f3f057899 */ /* 0x000fe20008011404 */
[----:B------:R-:W-:Y:S01]  /*ce00*/  SEL R5, RZ, 0x10, P3 ;  /* 0x00000010ff057807 */ /* 0x000fe20001800000 */
[----:B------:R-:W-:Y:S01]  /*ce10*/  UIADD3 UR38, UR36, 0x40, -UR38 ;  /* 0x0000004024267890 */ /* 0x000fe2000fffe826 */
[----:B------:R-:W-:Y:S01]  /*ce20*/  SEL R6, RZ, 0x20, P2 ;  /* 0x00000020ff067807 */ /* 0x000fe20001000000 */
[----:B------:R1:W-:Y:S01]  /*ce30*/  STL [R1+0x8], R0 ;  /* 0x0000080001007387 */ /* 0x0003e20000100800 */
[----:B------:R-:W-:Y:S01]  /*ce40*/  @P2 LOP3.LUT R16, R16, 0x4, RZ, 0xfc, !PT ;  /* 0x0000000410102812 */ /* 0x000fe200078efcff */
[----:B------:R-:W-:Y:S01]  /*ce50*/  ULEA.HI UR5, UR5, UR4, URZ, 0x6 ;  /* 0x0000000405057291 */ /* 0x000fe2000f8f303f */
[----:B------:R-:W-:-:S02]  /*ce60*/  LOP3.LUT R4, R6, R4, R5, 0xfe, !PT ;  /* 0x0000000406047212 */ /* 0x000fc400078efe05 */
[----:B------:R-:W-:Y:S01]  /*ce70*/  SEL R9, RZ, 0x80, P0 ;  /* 0x00000080ff097807 */ /* 0x000fe20000000000 */
[----:B------:R-:W-:Y:S01]  /*ce80*/  USHF.R.S32.HI UR40, URZ, 0x6, UR5 ;  /* 0x000000063f287899 */ /* 0x000fe20008011405 */
[----:B------:R-:W-:Y:S02]  /*ce90*/  ISETP.GE.AND P0, PT, R8, UR9, PT ;  /* 0x0000000908007c0c */ /* 0x000fe4000bf06270 */
[----:B------:R-:W-:Y:S02]  /*cea0*/  LOP3.LUT R4, R4, R7, RZ, 0xfc, !PT ;  /* 0x0000000704047212 */ /* 0x000fe400078efcff */
[----:B------:R-:W-:Y:S02]  /*ceb0*/  LOP3.LUT R16, R16, 0xfffffffd, RZ, 0xc0, !PT ;  /* 0xfffffffd10107812 */ /* 0x000fe400078ec0ff */
[----:B------:R-:W-:Y:S02]  /*cec0*/  LOP3.LUT R32, R4, R9, RZ, 0xfc, !PT ;  /* 0x0000000904207212 */ /* 0x000fe400078efcff */
[----:B------:R-:W-:-:S02]  /*ced0*/  @P1 LOP3.LUT R16, R16, 0x2, RZ, 0xfc, !PT ;  /* 0x0000000210101812 */ /* 0x000fc400078efcff */
[----:B------:R-:W-:Y:S02]  /*cee0*/  LOP3.LUT R28, R4, 0x40, RZ, 0xc0, !PT ;  /* 0x00000040041c7812 */ /* 0x000fe400078ec0ff */
[----:B------:R-:W-:Y:S02]  /*cef0*/  LOP3.LUT R26, R32, 0x80, RZ, 0xc0, !PT ;  /* 0x00000080201a7812 */ /* 0x000fe400078ec0ff */
[----:B------:R-:W-:Y:S02]  /*cf00*/  LOP3.LUT R16, R16, 0xffffefff, RZ, 0xc0, !PT ;  /* 0xffffefff10107812 */ /* 0x000fe400078ec0ff */
[----:B------:R-:W-:Y:S02]  /*cf10*/  SHF.R.U32.HI R28, RZ, 0x2, R28 ;  /* 0x00000002ff1c7819 */ /* 0x000fe4000001161c */
[----:B------:R-:W-:Y:S02]  /*cf20*/  SHF.R.U32.HI R26, RZ, 0x3, R26 ;  /* 0x00000003ff1a7819 */ /* 0x000fe4000001161a */
[----:B-1----:R-:W-:-:S07]  /*cf30*/  @P0 LOP3.LUT R16, R16, 0x1000, RZ, 0xfc, !PT ;  /* 0x0000100010100812 */ /* 0x002fce00078efcff */
.L_x_7356:
        /* <DEDUP_REMOVED lines=22> */
.L_x_7308:
[----:B------:R-:W-:Y:S01]  /*d0a0*/  ULDC UR8, c[0x0][0xc54] ;  /* 0x0003150000087ab9 */ /* 0x000fe20000000800 */
[----:B------:R-:W-:Y:S01]  /*d0b0*/  UMOV UR6, UR7 ;  /* 0x0000000700067c82 */ /* 0x000fe20008000000 */
[----:B------:R-:W-:-:S11]  /*d0c0*/  UISETP.NE.AND UP0, UPT, UR8, 0x1, UPT ;  /* 0x000000010800788c */ /* 0x000fd6000bf05270 */
[----:B------:R-:W-:Y:S02]  /*d0d0*/  @UP0 ULDC.64 UR10, c[0x0][0xc58] ;  /* 0x00031600000a0ab9 */ /* 0x000fe40000000a00 */
[----:B------:R-:W-:-:S04]  /*d0e0*/  UIMAD.WIDE.U32 UR4, UR7, UR10, URZ ;  /* 0x0000000a070472a5 */ /* 0x000fc8000f8e003f */
[----:B------:R-:W-:-:S04]  /*d0f0*/  @UP0 USHF.R.U32.HI UR6, URZ, UR11, UR5 ;  /* 0x0000000b3f060299 */ /* 0x000fc80008011605 */
[----:B------:R-:W-:-:S12]  /*d100*/  UIMAD UR4, UR6, UR8, URZ ;  /* 0x00000008060472a4 */ /* 0x000fd8000f8e023f */
.L_x_7309:
        /* <DEDUP_REMOVED lines=18> */
[----:B------:R-:W-:Y:S01]  /*d230*/  MOV R3, UR5 ;  /* 0x0000000500037c02 */ /* 0x000fe20008000f00 */
[----:B------:R-:W-:Y:S01]  /*d240*/  IMAD.U32 R2, RZ, RZ, UR4 ;  /* 0x00000004ff027e24 */ /* 0x000fe2000f8e00ff */
[----:B------:R-:W-:Y:S01]  /*d250*/  ULDC UR5, c[0x0][0x448] ;  /* 0x0001120000057ab9 */ /* 0x000fe20000000800 */
        /* <DEDUP_REMOVED lines=13> */
[----:B------:R-:W-:-:S04]  /*d330*/  USHF.R.S32.HI UR4, URZ, 0x1f, UR6 ;  /* 0x0000001f3f047899 */ /* 0x000fc80008011406 */
[----:B------:R-:W-:-:S04]  /*d340*/  ULEA.HI UR4, UR4, UR6, URZ, 0x6 ;  /* 0x0000000604047291 */ /* 0x000fc8000f8f303f */
[----:B------:R-:W-:-:S04]  /*d350*/  USHF.R.S32.HI UR4, URZ, 0x6, UR4 ;  /* 0x000000063f047899 */ /* 0x000fc80008011404 */
        /* <DEDUP_REMOVED lines=21> */
.L_x_7311:
        /* <DEDUP_REMOVED lines=20> */
.L_x_7314:
[----:B------:R-:W-:Y:S05]  /*d5f0*/  BSYNC B6 ;  /* 0x0000000000067941 */ /* 0x000fea0003800000 */
.L_x_7313:
        /* <DEDUP_REMOVED lines=9> */
[----:B------:R-:W-:Y:S01]  /*d690*/  MOV R4, UR6 ;  /* 0x0000000600047c02 */ /* 0x000fe20008000f00 */
[----:B------:R-:W-:Y:S01]  /*d6a0*/  IMAD.U32 R5, RZ, RZ, UR7 ;  /* 0x00000007ff057e24 */ /* 0x000fe2000f8e00ff */
        /* <DEDUP_REMOVED lines=8> */
[----:B-1---5:R-:W-:Y:S05]  /*d730*/  CALL.ABS.NOINC R2 ;  /* 0x0000000002007343 */ /* 0x022fea0003c00000 */
.L_x_7317:
        /* <DEDUP_REMOVED lines=15> */
.L_x_7316:
[----:B------:R-:W-:Y:S05]  /*d830*/  BSYNC B6 ;  /* 0x0000000000067941 */ /* 0x000fea0003800000 */
.L_x_7315:
        /* <DEDUP_REMOVED lines=9> */
[----:B------:R-:W-:Y:S01]  /*d8d0*/  MOV R3, UR5 ;  /* 0x0000000500037c02 */ /* 0x000fe20008000f00 */
[----:B------:R-:W-:Y:S01]  /*d8e0*/  IMAD.U32 R27, RZ, RZ, UR44 ;  /* 0x0000002cff1b7e24 */ /* 0x000fe2000f8e00ff */
[----:B------:R-:W-:-:S03]  /*d8f0*/  ULDC UR4, c[0x0][0xc48] ;  /* 0x0003120000047ab9 */ /* 0x000fc60000000800 */
[----:B------:R1:W5:Y:S01]  /*d900*/  @P0 LDG.E R24, desc[UR50][R2.64] ;  /* 0x0000003202180981 */ /* 0x000362000c1e1900 */
[----:B------:R-:W-:Y:S01]  /*d910*/  UMOV UR5, 0xffffffff ;  /* 0xffffffff00057882 */ /* 0x000fe20000000000 */
[----:B------:R-:W-:Y:S01]  /*d920*/  IMAD.U32 R19, RZ, RZ, UR4 ;  /* 0x00000004ff137e24 */ /* 0x000fe2000f8e00ff */
[----:B------:R-:W-:Y:S01]  /*d930*/  LEA R27, R27, 0xffffffc0, 0x6 ;  /* 0xffffffc01b1b7811 */ /* 0x000fe200078e30ff */
[----:B------:R-:W-:Y:S06]  /*d940*/  BRA.DIV UR5, `(.L_x_7318) ;  /* 0x00000032058c7947 */ /* 0x000fec000b800000 */
.L_x_7373:
        /* <DEDUP_REMOVED lines=9> */
[----:B------:R-:W-:-:S04]  /*d9e0*/  LOP3.LUT R8, R36, 0x70, R8, 0xf8, !PT ;  /* 0x0000007024087812 */ /* 0x000fc800078ef808 */
[----:B------:R-:W-:-:S04]  /*d9f0*/  IADD3 R35, R8, R27, RZ ;  /* 0x0000001b08237210 */ /* 0x000fc80007ffe0ff */
[C---:B------:R-:W-:Y:S01]  /*da00*/  ISETP.GE.AND P0, PT, R35.reuse, UR36, PT ;  /* 0x0000002423007c0c */ /* 0x040fe2000bf06270 */
[----:B------:R-:W-:-:S03]  /*da10*/  IMAD.IADD R35, R35, 0x1, R30 ;  /* 0x0000000123237824 */ /* 0x000fc600078e021e */
[----:B------:R-:W-:Y:S01]  /*da20*/  ISETP.GT.U32.OR P0, PT, R8, 0x3f, P0 ;  /* 0x0000003f0800780c */ /* 0x000fe20000704470 */
[----:B0-----:R-:W-:-:S04]  /*da30*/  @P1 IMAD.HI.U32 R0, R35, R0, RZ ;  /* 0x0000000023001227 */ /* 0x001fc800078e00ff */
[----:B------:R-:W-:Y:S01]  /*da40*/  IMAD.MOV.U32 R9, RZ, RZ, R35 ;  /* 0x000000ffff097224 */ /* 0x000fe200078e0023 */
[----:B-1----:R-:W-:-:S07]  /*da50*/  @P1 SHF.R.U32.HI R9, RZ, R3, R0 ;  /* 0x00000003ff091219 */ /* 0x002fce0000011600 */
[----:B------:R-:W0:Y:S01]  /*da60*/  @!P0 LDC.64 R6, c[0x0][0x428] ;  /* 0x00010a00ff068b82 */ /* 0x000e220000000a00 */
[--C-:B------:R-:W-:Y:S01]  /*da70*/  @!P0 SHF.R.S32.HI R3, RZ, 0x1f, R9.reuse ;  /* 0x0000001fff038819 */ /* 0x100fe20000011409 */
[----:B------:R-:W-:-:S06]  /*da80*/  @!P0 IMAD.MOV.U32 R2, RZ, RZ, R9 ;  /* 0x000000ffff028224 */ /* 0x000fcc00078e0009 */
[----:B------:R-:W1:Y:S01]  /*da90*/  @!P0 LDC.64 R4, c[0x0][0x418] ;  /* 0x00010600ff048b82 */ /* 0x000e620000000a00 */
[-C--:B0-----:R-:W-:Y:S02]  /*daa0*/  @!P0 IMAD R0, R29, R6.reuse, RZ ;  /* 0x000000061d008224 */ /* 0x081fe400078e02ff */
[----:B------:R-:W-:-:S04]  /*dab0*/  @!P0 IMAD.WIDE.U32 R2, R24, R6, R2 ;  /* 0x0000000618028225 */ /* 0x000fc800078e0002 */
[----:B------:R-:W-:Y:S01]  /*dac0*/  @!P0 IMAD R7, R24, R7, R0 ;  /* 0x0000000718078224 */ /* 0x000fe200078e0200 */
[----:B-1----:R-:W-:-:S04]  /*dad0*/  @!P0 LEA R4, P1, R2, R4, 0x2 ;  /* 0x0000000402048211 */ /* 0x002fc800078210ff */
[----:B------:R-:W-:-:S04]  /*dae0*/  @!P0 IADD3 R0, R3, R7, RZ ;  /* 0x0000000703008210 */ /* 0x000fc80007ffe0ff */
[----:B------:R-:W-:Y:S02]  /*daf0*/  @!P0 LEA.HI.X R5, R2, R5, R0, 0x2, P1 ;  /* 0x0000000502058211 */ /* 0x000fe400008f1400 */
[----:B------:R-:W-:Y:S01]  /*db00*/  MOV R2, UR46 ;  /* 0x0000002e00027c02 */ /* 0x000fe20008000f00 */
[----:B------:R-:W-:Y:S02]  /*db10*/  IMAD.MOV R0, RZ, RZ, -R9 ;  /* 0x000000ffff007224 */ /* 0x000fe400078e0a09 */
[----:B------:R0:W5:Y:S01]  /*db20*/  @!P0 LDG.E R34, desc[UR50][R4.64] ;  /* 0x0000003204228981 */ /* 0x000162000c1e1900 */
[----:B------:R-:W-:Y:S01]  /*db30*/  ISETP.NE.AND P2, PT, R2, 0x3, PT ;  /* 0x000000030200780c */ /* 0x000fe20003f45270 */
[----:B------:R-:W-:Y:S01]  /*db40*/  IMAD R35, R10, R0, R35 ;  /* 0x000000000a237224 */ /* 0x000fe200078e0223 */
[----:B------:R-:W-:Y:S01]  /*db50*/  ISETP.GT.U32.AND P0, PT, R8, 0x3f, PT ;  /* 0x0000003f0800780c */ /* 0x000fe20003f04070 */
[----:B------:R-:W-:Y:S01]  /*db60*/  IMAD R0, RZ, RZ, -UR42 ;  /* 0x8000002aff007e24 */ /* 0x000fe2000f8e02ff */
[----:B------:R-:W-:-:S03]  /*db70*/  LOP3.LUT R16, R16, 0xfffffeff, RZ, 0xc0, !PT ;  /* 0xfffffeff10107812 */ /* 0x000fc600078ec0ff */
[----:B------:R-:W-:-:S05]  /*db80*/  IMAD R19, R19, R0, UR41 ;  /* 0x0000002913137e24 */ /* 0x000fca000f8e0200 */
[----:B------:R-:W-:Y:S02]  /*db90*/  SHF.R.S32.HI R23, RZ, 0x1f, R19 ;  /* 0x0000001fff177819 */ /* 0x000fe40000011413 */
[----:B------:R-:W-:-:S04]  /*dba0*/  @P2 LOP3.LUT R16, R16, 0x100, RZ, 0xfc, !PT ;  /* 0x0000010010102812 */ /* 0x000fc800078efcff */
[----:B------:R-:W-:-:S04]  /*dbb0*/  LOP3.LUT R16, R16, 0xfffffffe, RZ, 0xc0, !PT ;  /* 0xfffffffe10107812 */ /* 0x000fc800078ec0ff */
[----:B------:R-:W-:Y:S01]  /*dbc0*/  @P0 LOP3.LUT R16, R16, 0x1, RZ, 0xfc, !PT ;  /* 0x0000000110100812 */ /* 0x000fe200078efcff */
[----:B0-----:R-:W-:Y:S06]  /*dbd0*/  @!P2 BRA `(.L_x_7319) ;  /* 0x000000000004a947 */ /* 0x001fec0003800000 */
[----:B------:R-:W-:Y:S01]  /*dbe0*/  BPT.TRAP 0x1 ;  /* 0x000000040000795c */ /* 0x000fe20000300000 */
.L_x_7319:
[----:B------:R-:W-:Y:S01]  /*dbf0*/  IMAD R25, R18, 0x8, R17 ;  /* 0x0000000812197824 */ /* 0x000fe200078e0211 */
[----:B------:R-:W-:Y:S01]  /*dc00*/  SHF.L.U32 R0, R22, 0x1f, RZ ;  /* 0x0000001f16007819 */ /* 0x000fe200000006ff */
[----:B------:R-:W-:Y:S03]  /*dc10*/  BSSY B0, `(.L_x_7320) ;  /* 0x0000003000007945 */ /* 0x000fe60003800000 */
[----:B------:R-:W0:Y:S02]  /*dc20*/  SYNCS.PHASECHK.TRANS64.TRYWAIT P0, [R25+URZ+0x28c40], R0 ;  /* 0x028c4000190075a7 */ /* 0x000e24000800017f */
[----:B0-----:R-:W-:Y:S05]  /*dc30*/  @!P0 BRA `(.L_x_7321) ;  /* 0x0000002c00fc8947 */ /* 0x001fea0003800000 */
.L_x_7374:
[----:B------:R-:W-:Y:S05]  /*dc40*/  BSYNC B0 ;  /* 0x0000000000007941 */ /* 0x000fea0003800000 */
.L_x_7320:
        /* <DEDUP_REMOVED lines=12> */
[----:B------:R-:W-:Y:S02]  /*dd10*/  IMAD R5, R4, UR4, RZ ;  /* 0x0000000404057c24 */ /* 0x000fe4000f8e02ff */
[----:B------:R-:W-:-:S04]  /*dd20*/  IMAD.WIDE.U32 R2, R34, UR4, R2 ;  /* 0x0000000422027c25 */ /* 0x000fc8000f8e0002 */
[----:B------:R-:W-:Y:S01]  /*dd30*/  IMAD R5, R34, UR5, R5 ;  /* 0x0000000522057c24 */ /* 0x000fe2000f8e0205 */
[----:B------:R-:W-:Y:S01]  /*dd40*/  ULDC.64 UR4, c[0x0][0x308] ;  /* 0x0000c20000047ab9 */ /* 0x000fe20000000a00 */
[----:B0-----:R-:W-:Y:S02]  /*dd50*/  IMAD R4, R18, 0x1000, R31 ;  /* 0x0000100012047824 */ /* 0x001fe400078e021f */
[----:B------:R-:W-:Y:S02]  /*dd60*/  IMAD.IADD R3, R3, 0x1, R5 ;  /* 0x0000000103037824 */ /* 0x000fe400078e0205 */
[----:B------:R-:W-:Y:S02]  /*dd70*/  IMAD R0, R23, UR4, RZ ;  /* 0x0000000417007c24 */ /* 0x000fe4000f8e02ff */
[----:B------:R-:W-:-:S04]  /*dd80*/  IMAD.WIDE.U32 R2, R19, UR4, R2 ;  /* 0x0000000413027c25 */ /* 0x000fc8000f8e0002 */
[----:B------:R-:W-:Y:S01]  /*dd90*/  IMAD R5, R19, UR5, R0 ;  /* 0x0000000513057c24 */ /* 0x000fe2000f8e0200 */
[----:B------:R-:W-:Y:S01]  /*dda0*/  ULDC.64 UR4, c[0x0][0x2e8] ;  /* 0x0000ba0000047ab9 */ /* 0x000fe20000000a00 */
[----:B-1----:R-:W-:Y:S01]  /*ddb0*/  IMAD.SHL.U32 R6, R6, 0x8, RZ ;  /* 0x0000000806067824 */ /* 0x002fe200078e00ff */
[----:B------:R-:W-:Y:S01]  /*ddc0*/  LEA R0, P0, R2, UR4, 0x1 ;  /* 0x0000000402007c11 */ /* 0x000fe2000f8008ff */
[----:B------:R-:W-:Y:S01]  /*ddd0*/  UMOV UR4, 0xffffffff ;  /* 0xffffffff00047882 */ /* 0x000fe20000000000 */
[----:B------:R-:W-:Y:S02]  /*dde0*/  IADD3 R5, R3, R5, RZ ;  /* 0x0000000503057210 */ /* 0x000fe40007ffe0ff */
[----:B------:R-:W-:Y:S02]  /*ddf0*/  LOP3.LUT R6, R6, 0x38, RZ, 0xc0, !PT ;  /* 0x0000003806067812 */ /* 0x000fe400078ec0ff */
[----:B------:R-:W-:Y:S02]  /*de00*/  LEA.HI.X R5, R2, UR5, R5, 0x1, P0 ;  /* 0x0000000502057c11 */ /* 0x000fe400080f0c05 */
[----:B------:R-:W-:Y:S01]  /*de10*/  ISETP.GE.AND P0, PT, R27, 0x1, PT ;  /* 0x000000011b00780c */ /* 0x000fe20003f06270 */
[----:B------:R-:W-:-:S12]  /*de20*/  BRA.DIV UR4, `(.L_x_7322) ;  /* 0x0000002e04947947 */ /* 0x000fd8000b800000 */
[----:B------:R-:W0:Y:S01]  /*de30*/  SHFL.IDX PT, R14, R0, RZ, 0x181f ;  /* 0x00181fff000e7589 */ /* 0x000e2200000e0000 */
[----:B------:R-:W-:-:S03]  /*de40*/  @P0 LEA R7, R4, R17, 0x1 ;  /* 0x0000001104070211 */ /* 0x000fc600078e08ff */
        /* <DEDUP_REMOVED lines=9> */
[----:B0-----:R-:W-:-:S05]  /*dee0*/  @P0 LEA R14, P1, R6, R14, 0x1 ;  /* 0x0000000e060e0211 */ /* 0x001fca00078208ff */
[----:B-1----:R-:W-:Y:S01]  /*def0*/  @P0 IMAD.X R3, RZ, RZ, R2, P1 ;  /* 0x000000ffff030224 */ /* 0x002fe200008e0602 */
[----:B------:R-:W-:Y:S02]  /*df00*/  @P0 MOV R2, R14 ;  /* 0x0000000e00020202 */ /* 0x000fe40000000f00 */
        /* <DEDUP_REMOVED lines=11> */
.L_x_7384:
[----:B------:R-:W-:-:S13]  /*dfc0*/  ISETP.GE.AND P0, PT, R27, 0x31, PT ;  /* 0x000000311b00780c */ /* 0x000fda0003f06270 */
[----:B01----:R-:W-:-:S04]  /*dfd0*/  @P0 LEA R2, P1, R6, R14, 0x1 ;  /* 0x0000000e06020211 */ /* 0x003fc800078208ff */
[----:B------:R-:W-:Y:S01]  /*dfe0*/  @P0 IADD3.X R3, RZ, R5, RZ, P1, !PT ;  /* 0x00000005ff030210 */ /* 0x000fe20000ffe4ff */
[----:B------:R-:W-:-:S05]  /*dff0*/  @P0 IMAD R5, R4, 0x2, R17 ;  /* 0x0000000204050824 */ /* 0x000fca00078e0211 */
[----:B------:R-:W-:Y:S01]  /*e000*/  @!PT LDS RZ, [RZ] ;  /* 0x00000000fffff984 */ /* 0x000fe20000000800 */
[----:B------:R-:W-:Y:S01]  /*e010*/  @!PT LDS RZ, [RZ] ;  /* 0x00000000fffff984 */ /* 0x000fe20000000800 */
[----:B------:R-:W-:Y:S01]  /*e020*/  @!PT LDS RZ, [RZ] ;  /* 0x00000000fffff984 */ /* 0x000fe20000000800 */
[----:B------:R0:W-:Y:S01]  /*e030*/  @P0 LDGSTS.E.BYPASS.LTC128B.128 [R5+0x23c00], desc[UR50][R2.64], !P2 ;  /* 0x23c0000002050fae */ /* 0x0001e2000d101d72 */
[----:B------:R-:W-:Y:S01]  /*e040*/  PLOP3.LUT P0, PT, PT, PT, PT, 0x80, 0x0 ;  /* 0x000000000000781c */ /* 0x000fe20003f0f070 */
[----:B------:R-:W-:-:S12]  /*e050*/  NOP ;  /* 0x0000000000007918 */ /* 0x000fd80000000000 */
.L_x_7323:
        /* <DEDUP_REMOVED lines=11> */
.L_x_7324:
        /* <DEDUP_REMOVED lines=23> */
.L_x_7326:
[----:B------:R-:W-:Y:S05]  /*e280*/  BSYNC B6 ;  /* 0x0000000000067941 */ /* 0x000fea0003800000 */
.L_x_7325:
[----:B------:R2:W5:Y:S01]  /*e290*/  LDL R8, [R1+0x8] ;  /* 0x0000080001087983 */ /* 0x0005620000100800 */
[----:B------:R-:W-:Y:S01]  /*e2a0*/  UISETP.NE.AND UP0, UPT, UR47, URZ, UPT ;  /* 0x0000003f2f00728c */ /* 0x000fe2000bf05270 */
[----:B------:R-:W-:Y:S01]  /*e2b0*/  IMAD.U32 R0, RZ, RZ, UR43 ;  /* 0x0000002bff007e24 */ /* 0x000fe2000f8e00ff */
[----:B------:R-:W-:Y:S01]  /*e2c0*/  LOP3.LUT P5, RZ, R16, 0x1000, RZ, 0xc0, !PT ;  /* 0x0000100010ff7812 */ /* 0x000fe200078ac0ff */
[----:B0-----:R-:W0:Y:S01]  /*e2d0*/  S2R R2, SR_TID.X ;  /* 0x0000000000027919 */ /* 0x001e220000002100 */
[----:B------:R-:W-:Y:S01]  /*e2e0*/  R2UR UR6, R23 ;  /* 0x00000000170672ca */ /* 0x000fe200000e0000 */
[----:B------:R-:W-:Y:S01]  /*e2f0*/  ULDC.64 UR8, c[0x0][0x2d8] ;  /* 0x0000b60000087ab9 */ /* 0x000fe20000000a00 */
[----:B------:R-:W-:-:S05]  /*e300*/  PLOP3.LUT P0, PT, PT, PT, UP0, 0x80, 0x0 ;  /* 0x000000000000781c */ /* 0x000fca0003f0f008 */
[----:B------:R-:W-:Y:S01]  /*e310*/  @UP0 ULDC UR4, c[0x0][0x44c] ;  /* 0x0001130000040ab9 */ /* 0x000fe20000000800 */
[----:B0-----:R-:W-:-:S05]  /*e320*/  IMAD.SHL.U32 R2, R2, 0x10, RZ ;  /* 0x0000001002027824 */ /* 0x001fca00078e00ff */
[----:B------:R-:W-:-:S05]  /*e330*/  LOP3.LUT R2, R36, 0x70, R2, 0xf8, !PT ;  /* 0x0000007024027812 */ /* 0x000fca00078ef802 */
[----:B------:R-:W-:-:S04]  /*e340*/  IMAD R0, R0, 0x40, R2 ;  /* 0x0000004000007824 */ /* 0x000fc800078e0202 */
[----:B------:R-:W-:Y:S01]  /*e350*/  @P0 IMAD.HI.U32 R3, R0, UR4, RZ ;  /* 0x0000000400030c27 */ /* 0x000fe2000f8e00ff */
[----:B------:R-:W-:Y:S01]  /*e360*/  PLOP3.LUT P0, PT, PT, PT, UP0, 0x80, 0x0 ;  /* 0x000000000000781c */ /* 0x000fe20003f0f008 */
[----:B------:R-:W-:Y:S01]  /*e370*/  @UP0 ULDC UR4, c[0x0][0x450] ;  /* 0x0001140000040ab9 */ /* 0x000fe20000000800 */
[----:B------:R-:W-:Y:S02]  /*e380*/  MOV R2, R0 ;  /* 0x0000000000027202 */ /* 0x000fe40000000f00 */
[----:B------:R-:W-:Y:S01]  /*e390*/  R2UR UR7, R19 ;  /* 0x00000000130772ca */ /* 0x000fe200000e0000 */
[----:B------:R-:W-:-:S08]  /*e3a0*/  UIMAD UR6, UR6, UR8, URZ ;  /* 0x00000008060672a4 */ /* 0x000fd0000f8e023f */
[----:B------:R-:W-:Y:S02]  /*e3b0*/  @P0 SHF.R.U32.HI R2, RZ, UR4, R3 ;  /* 0x00000004ff020c19 */ /* 0x000fe40008011603 */
[----:B------:R-:W-:Y:S02]  /*e3c0*/  R2UR UR4, R19 ;  /* 0x00000000130472ca */ /* 0x000fe400000e0000 */
[----:B------:R-:W-:Y:S01]  /*e3d0*/  UIMAD UR7, UR7, UR9, UR6 ;  /* 0x00000009070772a4 */ /* 0x000fe2000f8e0206 */
[----:B------:R-:W0:Y:S01]  /*e3e0*/  S2R R10, SR_TID.X ;  /* 0x00000000000a7919 */ /* 0x000e220000002100 */
[----:B------:R-:W-:Y:S01]  /*e3f0*/  USHF.R.S32.HI UR6, URZ, 0x1f, UR42 ;  /* 0x0000001f3f067899 */ /* 0x000fe2000801142a */
[----:B------:R-:W-:-:S08]  /*e400*/  IMAD.MOV R5, RZ, RZ, -R2 ;  /* 0x000000ffff057224 */ /* 0x000fd000078e0a02 */
        /* <DEDUP_REMOVED lines=30> */
[----:B------:R-:W-:-:S03]  /*e5f0*/  IMAD.U32 R3, RZ, RZ, UR43 ;  /* 0x0000002bff037e24 */ /* 0x000fc6000f8e00ff */
[----:B------:R-:W2:Y:S01]  /*e600*/  SHFL.IDX PT, R2, R5, RZ, 0x181f ;  /* 0x00181fff05027589 */ /* 0x000ea200000e0000 */
[----:B------:R-:W-:-:S04]  /*e610*/  IMAD R4, R3, 0x40, R36 ;  /* 0x0000004003047824 */ /* 0x000fc800078e0224 */
[C---:B------:R-:W-:Y:S01]  /*e620*/  VIADD R6, R4.reuse, 0x10 ;  /* 0x0000001004067836 */ /* 0x040fe20000000000 */
[----:B------:R-:W-:-:S13]  /*e630*/  ISETP.GE.AND P0, PT, R4, UR37, PT ;  /* 0x0000002504007c0c */ /* 0x000fda000bf06270 */
[----:B0-----:R-:W-:-:S04]  /*e640*/  @!P0 LEA R14, P1, R10, R14, 0x1 ;  /* 0x0000000e0a0e8211 */ /* 0x001fc800078208ff */
[----:B--2---:R-:W-:Y:S01]  /*e650*/  @!P0 IADD3.X R3, RZ, R2, RZ, P1, !PT ;  /* 0x00000002ff038210 */ /* 0x004fe20000ffe4ff */
[----:B------:R-:W-:Y:S02]  /*e660*/  @!P0 IMAD.MOV.U32 R2, RZ, RZ, R14 ;  /* 0x000000ffff028224 */ /* 0x000fe400078e000e */
[----:B------:R-:W0:Y:S04]  /*e670*/  SHFL.IDX PT, R14, R0, 0x1, 0x181f ;  /* 0x00381f00000e7f89 */ /* 0x000e2800000e0000 */
[----:B-----5:R2:W-:Y:S01]  /*e680*/  @!P0 LDGSTS.E.BYPASS.LTC128B.128 [R8+0x20400], desc[UR50][R2.64], !P5 ;  /* 0x2040000002088fae */ /* 0x0205e2000e901d72 */
[----:B------:R-:W-:Y:S01]  /*e690*/  ISETP.GE.AND P0, PT, R6, UR37, PT ;  /* 0x0000002506007c0c */ /* 0x000fe2000bf06270 */
[----:B------:R-:W-:Y:S02]  /*e6a0*/  VIADD R6, R4, 0x20 ;  /* 0x0000002004067836 */ /* 0x000fe40000000000 */
[----:B--2---:R-:W2:Y:S10]  /*e6b0*/  SHFL.IDX PT, R2, R5, 0x1, 0x181f ;  /* 0x00381f0005027f89 */ /* 0x004eb400000e0000 */
[----:B0-----:R-:W-:-:S05]  /*e6c0*/  @!P0 LEA R14, P1, R10, R14, 0x1 ;  /* 0x0000000e0a0e8211 */ /* 0x001fca00078208ff */
[----:B--2---:R-:W-:Y:S01]  /*e6d0*/  @!P0 IMAD.X R3, RZ, RZ, R2, P1 ;  /* 0x000000ffff038224 */ /* 0x004fe200008e0602 */
[----:B------:R-:W-:Y:S02]  /*e6e0*/  @!P0 MOV R2, R14 ;  /* 0x0000000e00028202 */ /* 0x000fe40000000f00 */
        /* <DEDUP_REMOVED lines=10> */
.L_x_7393:
[----:B------:R-:W-:-:S04]  /*e790*/  IADD3 R4, R4, 0x30, RZ ;  /* 0x0000003004047810 */ /* 0x000fc80007ffe0ff */
[----:B------:R-:W-:-:S13]  /*e7a0*/  ISETP.GE.AND P0, PT, R4, UR37, PT ;  /* 0x0000002504007c0c */ /* 0x000fda000bf06270 */
[----:B0-2---:R-:W-:-:S05]  /*e7b0*/  @!P0 LEA R2, P1, R10, R14, 0x1 ;  /* 0x0000000e0a028211 */ /* 0x005fca00078208ff */
[----:B------:R-:W-:-:S05]  /*e7c0*/  @!P0 IMAD.X R3, RZ, RZ, R5, P1 ;  /* 0x000000ffff038224 */ /* 0x000fca00008e0605 */
[----:B------:R-:W-:Y:S01]  /*e7d0*/  @!PT LDS RZ, [RZ] ;  /* 0x00000000fffff984 */ /* 0x000fe20000000800 */
[----:B------:R-:W-:Y:S01]  /*e7e0*/  @!PT LDS RZ, [RZ] ;  /* 0x00000000fffff984 */ /* 0x000fe20000000800 */
[----:B------:R-:W-:Y:S01]  /*e7f0*/  @!PT LDS RZ, [RZ] ;  /* 0x00000000fffff984 */ /* 0x000fe20000000800 */
[----:B------:R0:W-:Y:S01]  /*e800*/  @!P0 LDGSTS.E.BYPASS.LTC128B.128 [R8+0x21c00], desc[UR50][R2.64], !P5 ;  /* 0x21c0000002088fae */ /* 0x0001e2000e901d72 */
[----:B------:R-:W-:Y:S01]  /*e810*/  PLOP3.LUT P0, PT, PT, PT, PT, 0x80, 0x0 ;  /* 0x000000000000781c */ /* 0x000fe20003f0f070 */
[----:B------:R-:W-:-:S12]  /*e820*/  NOP ;  /* 0x0000000000007918 */ /* 0x000fd80000000000 */
.L_x_7328:
        /* <DEDUP_REMOVED lines=18> */
.L_x_7394:
[----:B------:R-:W-:Y:S05]  /*e950*/  BSYNC B0 ;  /* 0x0000000000007941 */ /* 0x000fea0003800000 */
.L_x_7329:
[----:B------:R-:W-:-:S04]  /*e960*/  MOV R2, UR46 ;  /* 0x0000002e00027c02 */ /* 0x000fc80008000f00 */
[----:B------:R-:W-:-:S13]  /*e970*/  ISETP.NE.AND P0, PT, R2, 0x3, PT ;  /* 0x000000030200780c */ /* 0x000fda0003f05270 */
[----:B------:R-:W-:Y:S05]  /*e980*/  @!P0 BRA `(.L_x_7331) ;  /* 0x0000000000048947 */ /* 0x000fea0003800000 */
[----:B------:R-:W-:Y:S01]  /*e990*/  BPT.TRAP 0x1 ;  /* 0x000000040000795c */ /* 0x000fe20000300000 */
.L_x_7331:
[----:B0-----:R-:W-:Y:S01]  /*e9a0*/  SHF.L.U32 R0, R22, 0x1f, RZ ;  /* 0x0000001f16007819 */ /* 0x001fe200000006ff */
[----:B------:R-:W-:Y:S03]  /*e9b0*/  BSSY B0, `(.L_x_7332) ;  /* 0x0000003000007945 */ /* 0x000fe60003800000 */
[----:B------:R-:W0:Y:S02]  /*e9c0*/  SYNCS.PHASECHK.TRANS64.TRYWAIT P0, [R25+URZ+0x28c60], R0 ;  /* 0x028c6000190075a7 */ /* 0x000e24000800017f */
[----:B0-----:R-:W-:Y:S05]  /*e9d0*/  @!P0 BRA `(.L_x_7333) ;  /* 0x0000002c00008947 */ /* 0x001fea0003800000 */
.L_x_7395:
[----:B------:R-:W-:Y:S05]  /*e9e0*/  BSYNC B0 ;  /* 0x0000000000007941 */ /* 0x000fea0003800000 */
.L_x_7332:
        /* <DEDUP_REMOVED lines=14> */
[----:B------:R-:W-:Y:S01]  /*ead0*/  IMAD.IADD R3, R3, 0x1, R5 ;  /* 0x0000000103037824 */ /* 0x000fe200078e0205 */
[----:B------:R-:W-:Y:S01]  /*eae0*/  LEA R5, R18, R31, 0xf ;  /* 0x0000001f12057211 */ /* 0x000fe200078e78ff */
[C---:B------:R-:W-:Y:S02]  /*eaf0*/  IMAD R7, R19.reuse, UR5, R0 ;  /* 0x0000000513077c24 */ /* 0x040fe4000f8e0200 */
[----:B------:R-:W-:Y:S01]  /*eb00*/  IMAD.WIDE.U32 R2, R19, UR4, R2 ;  /* 0x0000000413027c25 */ /* 0x000fe2000f8e0002 */
[----:B------:R-:W-:-:S03]  /*eb10*/  ULDC.64 UR4, c[0x0][0x318] ;  /* 0x0000c60000047ab9 */ /* 0x000fc60000000a00 */
[----:B------:R-:W-:Y:S01]  /*eb20*/  IMAD.IADD R7, R3, 0x1, R7 ;  /* 0x0000000103077824 */ /* 0x000fe200078e0207 */
[----:B------:R-:W-:Y:S01]  /*eb30*/  LEA R6, P0, R2, UR4, 0x1 ;  /* 0x0000000402067c11 */ /* 0x000fe2000f8008ff */
[----:B------:R-:W-:-:S03]  /*eb40*/  UMOV UR4, 0xffffffff ;  /* 0xffffffff00047882 */ /* 0x000fc60000000000 */
[----:B------:R-:W-:Y:S02]  /*eb50*/  LEA.HI.X R7, R2, UR5, R7, 0x1, P0 ;  /* 0x0000000502077c11 */ /* 0x000fe400080f0c07 */
[----:B------:R-:W-:-:S13]  /*eb60*/  ISETP.GT.AND P0, PT, R4, -0x1, PT ;  /* 0xffffffff0400780c */ /* 0x000fda0003f04270 */
[----:B------:R-:W-:Y:S01]  /*eb70*/  @P0 LOP3.LUT R16, R16, 0x800, RZ, 0xfc, !PT ;  /* 0x0000080010100812 */ /* 0x000fe200078efcff */
[----:B------:R-:W-:Y:S06]  /*eb80*/  BRA.DIV UR4, `(.L_x_7334) ;  /* 0x0000002a04a87947 */ /* 0x000fec000b800000 */
[----:B------:R-:W0:Y:S01]  /*eb90*/  S2R R2, SR_TID.X ;  /* 0x0000000000027919 */ /* 0x000e220000002100 */
[C---:B------:R-:W-:Y:S02]  /*eba0*/  LOP3.LUT P1, RZ, R32.reuse, 0x1, RZ, 0xc0, !PT ;  /* 0x0000000120ff7812 */ /* 0x040fe4000782c0ff */
[----:B------:R-:W-:Y:S01]  /*ebb0*/  LEA R5, R5, R17, 0x1 ;  /* 0x0000001105057211 */ /* 0x000fe200078e08ff */
[----:B------:R-:W2:Y:S01]  /*ebc0*/  SHFL.IDX PT, R14, R6, RZ, 0x181f ;  /* 0x00181fff060e7589 */ /* 0x000ea200000e0000 */
[C---:B------:R-:W-:Y:S02]  /*ebd0*/  LOP3.LUT P5, RZ, R32.reuse, 0x2, RZ, 0xc0, !PT ;  /* 0x0000000220ff7812 */ /* 0x040fe400078ac0ff */
[C---:B------:R-:W-:Y:S01]  /*ebe0*/  LOP3.LUT P4, RZ, R32.reuse, 0x4, RZ, 0xc0, !PT ;  /* 0x0000000420ff7812 */ /* 0x040fe2000788c0ff */
[----:B------:R-:W3:Y:S01]  /*ebf0*/  SHFL.IDX PT, R3, R7, RZ, 0x181f ;  /* 0x00181fff07037589 */ /* 0x000ee200000e0000 */
[C---:B------:R-:W-:Y:S02]  /*ec00*/  LOP3.LUT P3, RZ, R32.reuse, 0x8, RZ, 0xc0, !PT ;  /* 0x0000000820ff7812 */ /* 0x040fe4000786c0ff */
[----:B------:R-:W-:Y:S01]  /*ec10*/  LOP3.LUT P2, RZ, R32, 0x10, RZ, 0xc0, !PT ;  /* 0x0000001020ff7812 */ /* 0x000fe2000784c0ff */
[----:B------:R-:W-:Y:S01]  /*ec20*/  SHFL.IDX PT, R8, R7, 0x2, 0x181f ;  /* 0x00581f0007087f89 */ /* 0x000fe200000e0000 */
[----:B------:R-:W-:-:S04]  /*ec30*/  LOP3.LUT R16, R16, 0xfffffdff, RZ, 0xc0, !PT ;  /* 0xfffffdff10107812 */ /* 0x000fc800078ec0ff */
        /* <DEDUP_REMOVED lines=70> */
.L_x_7405:
        /* <DEDUP_REMOVED lines=25> */
.L_x_7335:
        /* <DEDUP_REMOVED lines=11> */
.L_x_7336:
[----:B------:R-:W-:Y:S01]  /*f2e0*/  UISETP.GE.AND UP0, UPT, UR44, 0x2, UPT ;  /* 0x000000022c00788c */ /* 0x000fe2000bf06270 */
[----:B------:R0:W-:Y:S05]  /*f2f0*/  SYNCS.ARRIVE.TRANS64.A1T0 RZ, [R25+URZ+0x28c50], RZ ;  /* 0x028c50ff19ff79a7 */ /* 0x0001ea000810003f */
[----:B------:R-:W-:-:S13]  /*f300*/  PLOP3.LUT P0, PT, PT, PT, UP0, 0x40, 0x0 ;  /* 0x000000000000781c */ /* 0x000fda0003f0e808 */
[----:B0-----:R-:W-:Y:S05]  /*f310*/  @P0 BRA `(.L_x_7337) ;  /* 0x0000000c009c0947 */ /* 0x001fea0003800000 */
[----:B------:R-:W-:Y:S01]  /*f320*/  UIADD3 UR4, UR44, -0x2, URZ ;  /* 0xfffffffe2c047890 */ /* 0x000fe2000fffe03f */
[----:B------:R-:W-:Y:S05]  /*f330*/  BSSY B0, `(.L_x_7337) ;  /* 0x00000e5000007945 */ /* 0x000fea0003800000 */
[----:B------:R-:W-:-:S07]  /*f340*/  IMAD.U32 R9, RZ, RZ, UR4 ;  /* 0x00000004ff097e24 */ /* 0x000fce000f8e00ff */
.L_x_7350:
[----:B0-----:R-:W0:Y:S01]  /*f350*/  S2R R2, SR_TID.X ;  /* 0x0000000000027919 */ /* 0x001e220000002100 */
[----:B------:R-:W2:Y:S01]  /*f360*/  LDC R3, c[0x0][0x430] ;  /* 0x00010c00ff037b82 */ /* 0x000ea20000000800 */
[----:B-1----:R-:W-:Y:S01]  /*f370*/  IMAD R8, R9, 0x40, R30 ;  /* 0x0000004009087824 */ /* 0x002fe200078e021e */
[----:B------:R-:W-:Y:S02]  /*f380*/  IADD3 R18, R18, 0x1, RZ ;  /* 0x0000000112127810 */ /* 0x000fe40007ffe0ff */
[----:B--2---:R-:W-:Y:S01]  /*f390*/  ISETP.NE.AND P0, PT, R3, 0x1, PT ;  /* 0x000000010300780c */ /* 0x004fe20003f05270 */
[----:B0-----:R-:W-:-:S05]  /*f3a0*/  IMAD.SHL.U32 R2, R2, 0x10, RZ ;  /* 0x0000001002027824 */ /* 0x001fca00078e00ff */
[----:B------:R-:W-:-:S07]  /*f3b0*/  LOP3.LUT R2, R36, 0x70, R2, 0xf8, !PT ;  /* 0x0000007024027812 */ /* 0x000fce00078ef802 */
[----:B------:R-:W0:Y:S01]  /*f3c0*/  @P0 LDC R3, c[0x0][0x434] ;  /* 0x00010d00ff030b82 */ /* 0x000e220000000800 */
[C---:B------:R-:W-:Y:S02]  /*f3d0*/  ISETP.GT.U32.AND P1, PT, R2.reuse, 0x3f, PT ;  /* 0x0000003f0200780c */ /* 0x040fe40003f24070 */
[----:B------:R-:W-:-:S05]  /*f3e0*/  IADD3 R8, R2, R8, RZ ;  /* 0x0000000802087210 */ /* 0x000fca0007ffe0ff */
        /* <DEDUP_REMOVED lines=10> */
[----:B------:R-:W-:-:S04]  /*f490*/  @!P1 IMAD.WIDE.U32 R2, R24, R4, R2 ;  /* 0x0000000418029225 */ /* 0x000fc800078e0002 */
[----:B------:R-:W-:Y:S02]  /*f4a0*/  @!P1 IMAD.IADD R3, R5, 0x1, R3 ;  /* 0x0000000105039824 */ /* 0x000fe400078e0203 */
[----:B------:R-:W-:Y:S01]  /*f4b0*/  IMAD.MOV.U32 R4, RZ, RZ, RZ ;  /* 0x000000ffff047224 */ /* 0x000fe200078e00ff */
        /* <DEDUP_REMOVED lines=9> */
[----:B------:R-:W-:Y:S01]  /*f550*/  SEL R3, RZ, 0x1, P0 ;  /* 0x00000001ff037807 */ /* 0x000fe20000000000 */
[----:B------:R-:W-:Y:S01]  /*f560*/  IMAD R5, R5, UR4, R8 ;  /* 0x0000000405057c24 */ /* 0x000fe2000f8e0208 */
[----:B------:R-:W-:Y:S01]  /*f570*/  MOV R2, R9 ;  /* 0x0000000900027202 */ /* 0x000fe20000000f00 */
[----:B------:R-:W-:Y:S01]  /*f580*/  VIADD R9, R9, 0xffffffff ;  /* 0xffffffff09097836 */ /* 0x000fe20000000000 */
[----:B------:R-:W-:-:S02]  /*f590*/  SEL R18, R18, RZ, P0 ;  /* 0x000000ff12127207 */ /* 0x000fc40000000000 */
[----:B------:R-:W-:Y:S02]  /*f5a0*/  LOP3.LUT R22, R22, R3, RZ, 0x3c, !PT ;  /* 0x0000000316167212 */ /* 0x000fe400078e3cff */
[----:B------:R-:W-:Y:S01]  /*f5b0*/  ISETP.GT.AND P3, PT, R2, RZ, PT ;  /* 0x000000ff0200720c */ /* 0x000fe20003f64270 */
[----:B0-----:R-:W-:-:S12]  /*f5c0*/  @!P1 BRA `(.L_x_7338) ;  /* 0x0000000000049947 */ /* 0x001fd80003800000 */
[----:B------:R-:W-:Y:S01]  /*f5d0*/  BPT.TRAP 0x1 ;  /* 0x000000040000795c */ /* 0x000fe20000300000 */
.L_x_7338:
[----:B------:R-:W-:Y:S01]  /*f5e0*/  IMAD R8, R18, 0x8, R17 ;  /* 0x0000000812087824 */ /* 0x000fe200078e0211 */
[----:B------:R-:W-:Y:S01]  /*f5f0*/  SHF.L.U32 R20, R22, 0x1f, RZ ;  /* 0x0000001f16147819 */ /* 0x000fe200000006ff */
[----:B------:R-:W-:Y:S01]  /*f600*/  BSSY B1, `(.L_x_7339) ;  /* 0x0000004000017945 */ /* 0x000fe20003800000 */
[----:B------:R-:W-:Y:S02]  /*f610*/  SHF.R.S32.HI R7, RZ, 0x1f, R5 ;  /* 0x0000001fff077819 */ /* 0x000fe40000011405 */
[----:B------:R-:W0:Y:S02]  /*f620*/  SYNCS.PHASECHK.TRANS64.TRYWAIT P0, [R8+URZ+0x28c40], R20 ;  /* 0x028c4014080075a7 */ /* 0x000e24000800017f */
[----:B0-----:R-:W-:Y:S05]  /*f630*/  @!P0 BRA `(.L_x_7340) ;  /* 0x0000002800048947 */ /* 0x001fea0003800000 */
.L_x_7406:
[----:B------:R-:W-:Y:S05]  /*f640*/  BSYNC B1 ;  /* 0x0000000000017941 */ /* 0x000fea0003800000 */
.L_x_7339:
        /* <DEDUP_REMOVED lines=15> */
[----:B------:R-:W-:Y:S02]  /*f740*/  IMAD R6, R18, 0x1000, R31 ;  /* 0x0000100012067824 */ /* 0x000fe400078e021f */
[----:B------:R-:W-:Y:S01]  /*f750*/  IMAD.WIDE.U32 R2, R19, UR4, R2 ;  /* 0x0000000413027c25 */ /* 0x000fe2000f8e0002 */
[----:B------:R-:W-:-:S03]  /*f760*/  ULDC.64 UR4, c[0x0][0x2e8] ;  /* 0x0000ba0000047ab9 */ /* 0x000fc60000000a00 */
[----:B------:R-:W-:Y:S01]  /*f770*/  IMAD.IADD R27, R27, 0x1, R3 ;  /* 0x000000011b1b7824 */ /* 0x000fe200078e0203 */
[----:B------:R-:W-:Y:S01]  /*f780*/  LEA R21, P0, R2, UR4, 0x1 ;  /* 0x0000000402157c11 */ /* 0x000fe2000f8008ff */
[----:B------:R-:W-:-:S03]  /*f790*/  UMOV UR4, 0xffffffff ;  /* 0xffffffff00047882 */ /* 0x000fc60000000000 */
[----:B------:R-:W-:Y:S01]  /*f7a0*/  LEA.HI.X R27, R2, UR5, R27, 0x1, P0 ;  /* 0x00000005021b7c11 */ /* 0x000fe200080f0c1b */
[----:B------:R-:W-:Y:S08]  /*f7b0*/  BRA.DIV UR4, `(.L_x_7341) ;  /* 0x0000002604b87947 */ /* 0x000ff0000b800000 */
[----:B------:R-:W2:Y:S01]  /*f7c0*/  SHFL.IDX PT, R14, R21, RZ, 0x181f ;  /* 0x00181fff150e7589 */ /* 0x000ea200000e0000 */
[----:B-1----:R-:W-:-:S03]  /*f7d0*/  LEA R25, R6, R17, 0x1 ;  /* 0x0000001106197211 */ /* 0x002fc600078e08ff */
[----:B------:R-:W1:Y:S01]  /*f7e0*/  SHFL.IDX PT, R3, R27, RZ, 0x181f ;  /* 0x00181fff1b037589 */ /* 0x000e6200000e0000 */
[----:B--2---:R-:W-:-:S03]  /*f7f0*/  IADD3 R2, P0, R14, R0, RZ ;  /* 0x000000000e027210 */ /* 0x004fc60007f1e0ff */
[----:B------:R-:W2:Y:S02]  /*f800*/  SHFL.IDX PT, R14, R21, 0x1, 0x181f ;  /* 0x00381f00150e7f89 */ /* 0x000ea400000e0000 */
[----:B-1----:R-:W-:-:S05]  /*f810*/  IMAD.X R3, RZ, RZ, R3, P0 ;  /* 0x000000ffff037224 */ /* 0x002fca00000e0603 */
[----:B------:R1:W-:Y:S04]  /*f820*/  LDGSTS.E.BYPASS.LTC128B.128 [R25+0x22400], desc[UR50][R2.64], !P1 ;  /* 0x2240000002197fae */ /* 0x0003e8000c901d72 */
[----:B-1----:R-:W1:Y:S01]  /*f830*/  SHFL.IDX PT, R3, R27, 0x1, 0x181f ;  /* 0x00381f001b037f89 */ /* 0x002e6200000e0000 */
[----:B--2---:R-:W-:-:S03]  /*f840*/  IADD3 R2, P0, R14, R0, RZ ;  /* 0x000000000e027210 */ /* 0x004fc60007f1e0ff */
[----:B------:R-:W2:Y:S02]  /*f850*/  SHFL.IDX PT, R14, R21, 0x2, 0x181f ;  /* 0x00581f00150e7f89 */ /* 0x000ea400000e0000 */
[----:B-1----:R-:W-:-:S05]  /*f860*/  IMAD.X R3, RZ, RZ, R3, P0 ;  /* 0x000000ffff037224 */ /* 0x002fca00000e0603 */
[----:B------:R1:W-:Y:S04]  /*f870*/  LDGSTS.E.BYPASS.LTC128B.128 [R25+0x22c00], desc[UR50][R2.64], !P1 ;  /* 0x22c0000002197fae */ /* 0x0003e8000c901d72 */
[----:B-1----:R-:W1:Y:S01]  /*f880*/  SHFL.IDX PT, R3, R27, 0x2, 0x181f ;  /* 0x00581f001b037f89 */ /* 0x002e6200000e0000 */
[----:B--2---:R-:W-:-:S03]  /*f890*/  IADD3 R2, P0, R14, R0, RZ ;  /* 0x000000000e027210 */ /* 0x004fc60007f1e0ff */
[----:B------:R2:W3:Y:S04]  /*f8a0*/  SHFL.IDX PT, R14, R21, 0x3, 0x181f ;  /* 0x00781f00150e7f89 */ /* 0x0004e800000e0000 */
[----:B------:R-:W4:Y:S01]  /*f8b0*/  SHFL.IDX PT, R27, R27, 0x3, 0x181f ;  /* 0x00781f001b1b7f89 */ /* 0x000f2200000e0000 */
[----:B-1----:R-:W-:-:S05]  /*f8c0*/  IMAD.X R3, RZ, RZ, R3, P0 ;  /* 0x000000ffff037224 */ /* 0x002fca00000e0603 */
[----:B---3--:R2:W-:Y:S02]  /*f8d0*/  LDGSTS.E.BYPASS.LTC128B.128 [R25+0x23400], desc[UR50][R2.64], !P1 ;  /* 0x2340000002197fae */ /* 0x0085e4000c901d72 */
.L_x_7416:
        /* <DEDUP_REMOVED lines=8> */
.L_x_7342:
[----:B------:R-:W-:Y:S02]  /*f960*/  PLOP3.LUT P1, PT, P1, P0, PT, 0xa2, 0x0 ;  /* 0x000000000000781c */ /* 0x000fe40000f21472 */
[----:B------:R-:W-:-:S08]  /*f970*/  @P0 R2UR P1, UR4, R8 ;  /* 0x00000000080402ca */ /* 0x000fd00000020000 */
[----:B------:R-:W-:-:S05]  /*f980*/  @P0 PLOP3.LUT P0, PT, P1, PT, PT, 0x80, 0x0 ;  /* 0x000000000000081c */ /* 0x000fca0000f0f070 */
[----:B------:R-:W-:Y:S01]  /*f990*/  @!P1 SYNCS.ARRIVE.TRANS64.RED.A0T1 RZ, [UR4+0x28c30], RZ ;  /* 0x028c30ffffff99a7 */ /* 0x000fe20008200404 */
[----:B------:R-:W-:Y:S07]  /*f9a0*/  @!P1 ARRIVES.LDGSTSBAR.64.TRANSCNT [UR4+0x28c30] ;  /* 0x028c3000ff0099b0 */ /* 0x000fee0008000a84 */
[----:B------:R-:W-:Y:S05]  /*f9b0*/  @P0 BRA.U.ANY `(.L_x_7342) ;  /* 0xfffffffd00e80947 */ /* 0x000fea000393ffff */
[----:B------:R-:W-:Y:S01]  /*f9c0*/  NOP ;  /* 0x0000000000007918 */ /* 0x000fe20000000000 */
[----:B-1----:R-:W-:-:S04]  /*f9d0*/  MOV R2, UR46 ;  /* 0x0000002e00027c02 */ /* 0x002fc80008000f00 */
[----:B------:R-:W-:-:S13]  /*f9e0*/  ISETP.NE.AND P2, PT, R2, 0x3, PT ;  /* 0x000000030200780c */ /* 0x000fda0003f45270 */
[----:B------:R-:W-:Y:S05]  /*f9f0*/  @!P2 BRA `(.L_x_7343) ;  /* 0x000000000004a947 */ /* 0x000fea0003800000 */
[----:B------:R-:W-:Y:S01]  /*fa00*/  BPT.TRAP 0x1 ;  /* 0x000000040000795c */ /* 0x000fe20000300000 */
.L_x_7343:
[----:B------:R1:W-:Y:S01]  /*fa10*/  SYNCS.ARRIVE.TRANS64.A1T0 RZ, [R8+URZ+0x28c30], RZ ;  /* 0x028c30ff08ff79a7 */ /* 0x0003e2000810003f */
[----:B------:R-:W-:Y:S05]  /*fa20*/  @!P2 BRA `(.L_x_7344) ;  /* 0x000000000004a947 */ /* 0x000fea0003800000 */
[----:B------:R-:W-:Y:S01]  /*fa30*/  BPT.TRAP 0x1 ;  /* 0x000000040000795c */ /* 0x000fe20000300000 */
.L_x_7344:
[----:B------:R-:W2:Y:S01]  /*fa40*/  SYNCS.PHASECHK.TRANS64.TRYWAIT P0, [R8+URZ+0x28c60], R20 ;  /* 0x028c6014080075a7 */ /* 0x000ea2000800017f */
[----:B------:R-:W-:Y:S04]  /*fa50*/  BSSY B1, `(.L_x_7345) ;  /* 0x0000002000017945 */ /* 0x000fe80003800000 */
[----:B--2---:R-:W-:Y:S05]  /*fa60*/  @!P0 BRA `(.L_x_7346) ;  /* 0x0000002800188947 */ /* 0x004fea0003800000 */
.L_x_7417:
[----:B------:R-:W-:Y:S05]  /*fa70*/  BSYNC B1 ;  /* 0x0000000000017941 */ /* 0x000fea0003800000 */
.L_x_7345:
        /* <DEDUP_REMOVED lines=34> */
[----:B------:R-:W0:Y:S02]  /*fca0*/  SHFL.IDX PT, R14, R10, 0x1, 0x181f ;  /* 0x00381f000a0e7f89 */ /* 0x000e2400000e0000 */
[----:B--2---:R-:W-:Y:S02]  /*fcb0*/  IADD3.X R7, RZ, R3, RZ, P0, !PT ;  /* 0x00000003ff077210 */ /* 0x004fe400007fe4ff */
        /* <DEDUP_REMOVED lines=40> */
.L_x_7427:
[----:B--2---:R-:W-:Y:S02]  /*ff40*/  P2R R4, PR, RZ, 0x2 ;  /* 0x00000002ff047803 */ /* 0x004fe40000000000 */
[----:B------:R-:W-:Y:S02]  /*ff50*/  LOP3.LUT P1, RZ, R16, 0x80, RZ, 0xc0, !PT ;  /* 0x0000008010ff7812 */ /* 0x000fe4000782c0ff */
[----:B------:R-:W-:Y:S02]  /*ff60*/  IADD3 R2, P2, R14, R0, RZ ;  /* 0x000000000e027210 */ /* 0x000fe40007f5e0ff */
[----:B------:R-:W-:Y:S02]  /*ff70*/  P2R R5, PR, RZ, 0x8 ;  /* 0x00000008ff057803 */ /* 0x000fe40000000000 */
[----:B------:R-:W-:Y:S02]  /*ff80*/  LOP3.LUT P3, RZ, R16, 0x40, RZ, 0xc0, !PT ;  /* 0x0000004010ff7812 */ /* 0x000fe4000786c0ff */
[----:B------:R-:W-:-:S02]  /*ff90*/  IADD3.X R3, RZ, R20, RZ, P2, !PT ;  /* 0x00000014ff037210 */ /* 0x000fc400017fe4ff */
[C---:B------:R-:W-:Y:S02]  /*ffa0*/  LOP3.LUT P2, RZ, R16.reuse, 0x20, RZ, 0xc0, !PT ;  /* 0x0000002010ff7812 */ /* 0x040fe4000784c0ff */
[----:B------:R-:W-:Y:S01]  /*ffb0*/  LOP3.LUT P6, RZ, R16, 0x10, RZ, 0xc0, !PT ;  /* 0x0000001010ff7812 */ /* 0x000fe200078cc0ff */
        /* <DEDUP_REMOVED lines=15> */
.L_x_7348:
        /* <DEDUP_REMOVED lines=11> */
.L_x_7349:
[----:B------:R0:W-:Y:S01]  /*10160*/  SYNCS.ARRIVE.TRANS64.A1T0 RZ, [R8+URZ+0x28c50], RZ ;  /* 0x028c50ff08ff79a7 */ /* 0x0001e2000810003f */
[----:B------:R-:W-:Y:S05]  /*10170*/  @P3 BRA `(.L_x_7350) ;  /* 0xfffffff000743947 */ /* 0x000fea000383ffff */
[----:B------:R-:W-:Y:S05]  /*10180*/  BSYNC B0 ;  /* 0x0000000000007941 */ /* 0x000fea0003800000 */
.L_x_7337:
        /* <DEDUP_REMOVED lines=21> */
.L_x_7352:
[----:B------:R-:W-:Y:S05]  /*102e0*/  BSYNC B0 ;  /* 0x0000000000007941 */ /* 0x000fea0003800000 */
.L_x_7351:
[----:B------:R-:W-:-:S07]  /*102f0*/  LOP3.LUT R22, R22, R5, RZ, 0x3c, !PT ;  /* 0x0000000516167212 */ /* 0x000fce00078e3cff */
.L_x_7312:
[----:B------:R-:W-:Y:S05]  /*10300*/  BSYNC B7 ;  /* 0x0000000000077941 */ /* 0x000fea0003800000 */
.L_x_7310:
        /* <DEDUP_REMOVED lines=11> */
.L_x_7353:
[----:B------:R-:W-:-:S03]  /*103c0*/  UMOV UR4, 0xffffffff ;  /* 0xffffffff00047882 */ /* 0x000fc60000000000 */
[----:B------:R-:W-:Y:S05]  /*103d0*/  BRA.DIV UR4, `(.L_x_7355) ;  /* 0x0000002604a07947 */ /* 0x000fea000b800000 */
[----:B------:R2:W3:Y:S02]  /*103e0*/  SHFL.IDX PT, R14, R33, RZ, 0x1f ;  /* 0x00001fff210e7589 */ /* 0x0004e400000e0000 */
.L_x_7430:
[----:B------:R-:W4:Y:S01]  /*103f0*/  @!P1 S2R R3, SR_CgaCtaId ;  /* 0x0000000000039919 */ /* 0x000f220000008800 */
[----:B------:R-:W-:Y:S05]  /*10400*/  WARPSYNC.ALL ;  /* 0x0000000000007948 */ /* 0x000fea0003800000 */
[----:B------:R-:W-:Y:S01]  /*10410*/  BAR.SYNC.DEFER_BLOCKING 0x4, 0x180 ;  /* 0x0106000000007b1d */ /* 0x000fe20000010000 */
[----:B------:R-:W-:-:S04]  /*10420*/  @!P1 MOV R0, 0x400 ;  /* 0x0000040000009802 */ /* 0x000fc80000000f00 */
[----:B----4-:R-:W-:-:S05]  /*10430*/  @!P1 LEA R17, R3, R0, 0x18 ;  /* 0x0000000003119211 */ /* 0x010fca00078ec0ff */
[----:B------:R2:W-:Y:S02]  /*10440*/  @!P1 STS [R17+0x28cd0], R33 ;  /* 0x028cd02111009388 */ /* 0x0005e40000000800 */
[----:B--23--:R-:W-:Y:S01]  /*10450*/  MOV R33, R14 ;  /* 0x0000000e00217202 */ /* 0x00cfe20000000f00 */
[----:B------:R-:W-:Y:S06]  /*10460*/  BAR.ARV 0x5, 0x180 ;  /* 0x0146000000007b1d */ /* 0x000fec0000002000 */
.L_x_7354:
[----:B------:R-:W-:Y:S02]  /*10470*/  ULDC UR4, c[0x0][0xc38] ;  /* 0x00030e0000047ab9 */ /* 0x000fe40000000800 */
[----:B---3--:R-:W-:-:S13]  /*10480*/  ISETP.GE.AND P0, PT, R33, UR4, PT ;  /* 0x0000000421007c0c */ /* 0x008fda000bf06270 */
[----:B------:R-:W-:Y:S05]  /*10490*/  @!P0 BRA `(.L_x_7356) ;  /* 0xffffffc800a88947 */ /* 0x000fea000383ffff */
.L_x_7307:
        /* <DEDUP_REMOVED lines=12> */
.L_x_7431:
[----:B------:R-:W-:Y:S05]  /*10560*/  BSYNC B0 ;  /* 0x0000000000007941 */ /* 0x000fea0003800000 */
.L_x_7357:
[----:B------:R-:W-:-:S03]  /*10570*/  UMOV UR4, 0xffffffff ;  /* 0xffffffff00047882 */ /* 0x000fc60000000000 */
[----:B------:R-:W-:Y:S05]  /*10580*/  BRA.DIV UR4, `(.L_x_7359) ;  /* 0x0000002604707947 */ /* 0x000fea000b800000 */
[----:B---3--:R-:W3:Y:S02]  /*10590*/  S2R R0, SR_TID.X ;  /* 0x0000000000007919 */ /* 0x008ee40000002100 */
[----:B---3--:R-:W-:-:S04]  /*105a0*/  SHF.R.U32.HI R0, RZ, 0x5, R0 ;  /* 0x00000005ff007819 */ /* 0x008fc80000011600 */
[----:B------:R-:W-:-:S05]  /*105b0*/  LOP3.LUT R0, R0, 0x3, RZ, 0xc0, !PT ;  /* 0x0000000300007812 */ /* 0x000fca00078ec0ff */
[----:B------:R3:W4:Y:S02]  /*105c0*/  SHFL.IDX PT, R14, R0, RZ, 0x1f ;  /* 0x00001fff000e7589 */ /* 0x00072400000e0000 */
.L_x_7434:
[----:B----4-:R-:W-:Y:S01]  /*105d0*/  ISETP.NE.AND P0, PT, R14, RZ, PT ;  /* 0x000000ff0e00720c */ /* 0x010fe20003f05270 */
[----:B------:R-:W-:-:S12]  /*105e0*/  BSSY B0, `(.L_x_7360) ;  /* 0x0000024000007945 */ /* 0x000fd80003800000 */
[----:B------:R-:W-:Y:S05]  /*105f0*/  @P0 BRA `(.L_x_7361) ;  /* 0x0000000000880947 */ /* 0x000fea0003800000 */
[----:B------:R-:W-:-:S03]  /*10600*/  UMOV UR4, 0xffffffff ;  /* 0xffffffff00047882 */ /* 0x000fc60000000000 */
[----:B------:R-:W-:Y:S05]  /*10610*/  BRA.DIV UR4, `(.L_x_7362) ;  /* 0x0000002604807947 */ /* 0x000fea000b800000 */
[----:B------:R-:W-:-:S13]  /*10620*/  ELECT P6, URZ, PT ;  /* 0x00000000003f782f */ /* 0x000fda00038c0000 */
.L_x_7437:
[----:B------:R-:W-:Y:S05]  /*10630*/  @!P6 BRA `(.L_x_7361) ;  /* 0x000000000078e947 */ /* 0x000fea0003800000 */
[----:B------:R-:W-:-:S06]  /*10640*/  ULOP3.LUT UR4, UR39, 0x2, URZ, 0xfc, !UPT ;  /* 0x0000000227047892 */ /* 0x000fcc000f8efc3f */
[----:B---3--:R-:W-:-:S05]  /*10650*/  IMAD.U32 R0, RZ, RZ, UR4 ;  /* 0x00000004ff007e24 */ /* 0x008fca000f8e00ff */
[----:B------:R-:W-:-:S13]  /*10660*/  ISETP.NE.AND P0, PT, R0, 0x3, PT ;  /* 0x000000030000780c */ /* 0x000fda0003f05270 */
[----:B------:R-:W-:Y:S05]  /*10670*/  @!P0 BRA `(.L_x_7363) ;  /* 0x0000000000048947 */ /* 0x000fea0003800000 */
[----:B------:R-:W-:Y:S01]  /*10680*/  BPT.TRAP 0x1 ;  /* 0x000000040000795c */ /* 0x000fe20000300000 */
.L_x_7363:
[C---:B------:R-:W-:Y:S01]  /*10690*/  LEA R5, R18.reuse, R7, 0x3 ;  /* 0x0000000712057211 */ /* 0x040fe200078e18ff */
[----:B------:R-:W-:Y:S01]  /*106a0*/  VIADD R18, R18, 0x1 ;  /* 0x0000000112127836 */ /* 0x000fe20000000000 */
[----:B------:R-:W-:-:S04]  /*106b0*/  SHF.L.U32 R0, R22, 0x1f, RZ ;  /* 0x0000001f16007819 */ /* 0x000fc800000006ff */
[----:B------:R-:W3:Y:S01]  /*106c0*/  SYNCS.PHASECHK.TRANS64.TRYWAIT P1, [R5+URZ+0x28c40], R0 ;  /* 0x028c4000050075a7 */ /* 0x000ee2000802017f */
[----:B------:R-:W-:-:S04]  /*106d0*/  ISETP.NE.AND P2, PT, R18, 0x2, PT ;  /* 0x000000021200780c */ /* 0x000fc80003f45270 */
[----:B------:R-:W-:Y:S01]  /*106e0*/  SEL R3, RZ, 0x1, P2 ;  /* 0x00000001ff037807 */ /* 0x000fe20001000000 */
[----:B---3--:R-:W-:Y:S08]  /*106f0*/  @!P1 BRA `(.L_x_7364) ;  /* 0x0000002400689947 */ /* 0x008ff00003800000 */
.L_x_7438:
[----:B------:R-:W-:Y:S02]  /*10700*/  SEL R18, R18, RZ, P2 ;  /* 0x000000ff12127207 */ /* 0x000fe40001000000 */
[----:B------:R-:W-:Y:S01]  /*10710*/  LOP3.LUT R2, R22, R3, RZ, 0x3c, !PT ;  /* 0x0000000316027212 */ /* 0x000fe200078e3cff */
[----:B------:R-:W-:Y:S06]  /*10720*/  @!P0 BRA `(.L_x_7365) ;  /* 0x0000000000048947 */ /* 0x000fec0003800000 */
[----:B------:R-:W-:Y:S01]  /*10730*/  BPT.TRAP 0x1 ;  /* 0x000000040000795c */ /* 0x000fe20000300000 */
.L_x_7365:
[----:B------:R-:W-:Y:S01]  /*10740*/  IMAD R3, R18, 0x8, R7 ;  /* 0x0000000812037824 */ /* 0x000fe200078e0207 */
[----:B------:R-:W-:-:S04]  /*10750*/  SHF.L.U32 R2, R2, 0x1f, RZ ;  /* 0x0000001f02027819 */ /* 0x000fc800000006ff */
[----:B------:R-:W4:Y:S02]  /*10760*/  SYNCS.PHASECHK.TRANS64.TRYWAIT P1, [R3+URZ+0x28c40], R2 ;  /* 0x028c4002030075a7 */ /* 0x000f24000802017f */
[----:B----4-:R-:W-:Y:S05]  /*10770*/  @!P1 BRA `(.L_x_7366) ;  /* 0x00000024005c9947 */ /* 0x010fea0003800000 */
.L_x_7439:
[----:B------:R-:W-:Y:S05]  /*10780*/  @!P0 BRA `(.L_x_7367) ;  /* 0x0000000000048947 */ /* 0x000fea0003800000 */
[----:B------:R-:W-:Y:S01]  /*10790*/  BPT.TRAP 0x1 ;  /* 0x000000040000795c */ /* 0x000fe20000300000 */
.L_x_7367:
[----:B------:R-:W0:Y:S02]  /*107a0*/  SYNCS.PHASECHK.TRANS64.TRYWAIT P1, [R5+URZ+0x28c60], R0 ;  /* 0x028c6000050075a7 */ /* 0x000e24000802017f */
[----:B0-----:R-:W-:Y:S05]  /*107b0*/  @!P1 BRA `(.L_x_7368) ;  /* 0x0000002400609947 */ /* 0x001fea0003800000 */
.L_x_7440:
[----:B------:R-:W-:Y:S05]  /*107c0*/  @!P0 BRA `(.L_x_7369) ;  /* 0x0000000000048947 */ /* 0x000fea0003800000 */
[----:B------:R-:W-:Y:S01]  /*107d0*/  BPT.TRAP 0x1 ;  /* 0x000000040000795c */ /* 0x000fe20000300000 */
.L_x_7369:
[----:B------:R0:W0:Y:S02]  /*107e0*/  SYNCS.PHASECHK.TRANS64.TRYWAIT P0, [R3+URZ+0x28c60], R2 ;  /* 0x028c6002030075a7 */ /* 0x000024000800017f */
[----:B0-----:R-:W-:Y:S05]  /*107f0*/  @!P0 NANOSLEEP.SYNCS 0x989680 ;  /* 0x009896800000895d */ /* 0x001fea0003900000 */
[----:B------:R-:W0:Y:S02]  /*10800*/  @!P0 SYNCS.PHASECHK.TRANS64 P0, [R3+URZ+0x28c60], R2 ;  /* 0x028c6002030085a7 */ /* 0x000e24000800007f */
[----:B0-----:R-:W-:Y:S05]  /*10810*/  @!P0 BRA `(.L_x_7369) ;  /* 0xfffffffc00f08947 */ /* 0x001fea000383ffff */
.L_x_7361:
[----:B------:R-:W-:Y:S05]  /*10820*/  BSYNC B0 ;  /* 0x0000000000007941 */ /* 0x000fea0003800000 */
.L_x_7360:
[----:B------:R-:W-:Y:S05]  /*10830*/  EXIT ;  /* 0x000000000000794d */ /* 0x000fea0003800000 */
.L_x_7251:
[----:B0-----:R-:W-:-:S04]  /*10840*/  IMAD.U32 R3, RZ, RZ, UR21 ;  /* 0x00000015ff037e24 */ /* 0x001fc8000f8e00ff */
[----:B------:R0:W1:Y:S03]  /*10850*/  SYNCS.PHASECHK.TRANS64.TRYWAIT P1, [R3+URZ+0x28c50], R0 ;  /* 0x028c5000030075a7 */ /* 0x000066000802017f */
[----:B-1----:R-:W-:Y:S05]  /*10860*/  @!P1 NANOSLEEP.SYNCS 0x989680 ;  /* 0x009896800000995d */ /* 0x002fea0003900000 */
[----:B------:R-:W1:Y:S02]  /*10870*/  @!P1 SYNCS.PHASECHK.TRANS64 P1, [R3+URZ+0x28c50], R0 ;  /* 0x028c5000030095a7 */ /* 0x000e64000802007f */
[----:B-1----:R-:W-:Y:S05]  /*10880*/  @!P1 BRA `(.L_x_7251) ;  /* 0xfffffffc00ec9947 */ /* 0x002fea000383ffff */
[----:B------:R-:W-:Y:S05]  /*10890*/  BRA `(.L_x_7370) ;  /* 0xffffff1000307947 */ /* 0x000fea000383ffff */
.L_x_7257:
[----:B-1----:R-:W-:-:S04]  /*108a0*/  MOV R3, UR21 ;  /* 0x0000001500037c02 */ /* 0x002fc80008000f00 */
[----:B------:R1:W2:Y:S03]  /*108b0*/  SYNCS.PHASECHK.TRANS64.TRYWAIT P1, [R3+URZ+0x28c50], R0 ;  /* 0x028c5000030075a7 */ /* 0x0002a6000802017f */
[----:B--2---:R-:W-:Y:S05]  /*108c0*/  @!P1 NANOSLEEP.SYNCS 0x989680 ;  /* 0x009896800000995d */ /* 0x004fea0003900000 */
[----:B------:R-:W2:Y:S02]  /*108d0*/  @!P1 SYNCS.PHASECHK.TRANS64 P1, [R3+URZ+0x28c50], R0 ;  /* 0x028c5000030095a7 */ /* 0x000ea4000802007f */
[----:B--2---:R-:W-:Y:S05]  /*108e0*/  @!P1 BRA `(.L_x_7257) ;  /* 0xfffffffc00ec9947 */ /* 0x004fea000383ffff */
[----:B------:R-:W-:Y:S05]  /*108f0*/  BRA `(.L_x_7256) ;  /* 0xffffff1c00287947 */ /* 0x000fea000383ffff */
.L_x_7261:
[----:B0-----:R-:W-:-:S04]  /*10900*/  IMAD.U32 R3, RZ, RZ, UR42 ;  /* 0x0000002aff037e24 */ /* 0x001fc8000f8e00ff */
[----:B------:R0:W1:Y:S03]  /*10910*/  SYNCS.PHASECHK.TRANS64.TRYWAIT P1, [R3+URZ+0x28c00], R0 ;  /* 0x028c0000030075a7 */ /* 0x000066000802017f */
[----:B-1----:R-:W-:Y:S05]  /*10920*/  @!P1 NANOSLEEP.SYNCS 0x989680 ;  /* 0x009896800000995d */ /* 0x002fea0003900000 */
[----:B------:R-:W1:Y:S02]  /*10930*/  @!P1 SYNCS.PHASECHK.TRANS64 P1, [R3+URZ+0x28c00], R0 ;  /* 0x028c0000030095a7 */ /* 0x000e64000802007f */
[----:B-1----:R-:W-:Y:S05]  /*10940*/  @!P1 BRA `(.L_x_7261) ;  /* 0xfffffffc00ec9947 */ /* 0x002fea000383ffff */
[----:B------:R-:W-:Y:S05]  /*10950*/  BRA `(.L_x_7371) ;  /* 0xffffff2c00c87947 */ /* 0x000fea000383ffff */
.L_x_7265:
[----:B--2---:R2:W3:Y:S02]  /*10960*/  SYNCS.PHASECHK.TRANS64.TRYWAIT P1, [R7+URZ+0x28c30], R8 ;  /* 0x028c3008070075a7 */ /* 0x0044e4000802017f */
[----:B---3--:R-:W-:Y:S05]  /*10970*/  @!P1 NANOSLEEP.SYNCS 0x989680 ;  /* 0x009896800000995d */ /* 0x008fea0003900000 */
[----:B------:R-:W3:Y:S02]  /*10980*/  @!P1 SYNCS.PHASECHK.TRANS64 P1, [R7+URZ+0x28c30], R8 ;  /* 0x028c3008070095a7 */ /* 0x000ee4000802007f */
[----:B---3--:R-:W-:Y:S05]  /*10990*/  @!P1 BRA `(.L_x_7265) ;  /* 0xfffffffc00f09947 */ /* 0x008fea000383ffff */
[----:B------:R-:W-:Y:S05]  /*109a0*/  BRA `(.L_x_7264) ;  /* 0xffffff2c00e47947 */ /* 0x000fea000383ffff */
.L_x_7270:
[----:B-1----:R1:W3:Y:S02]  /*109b0*/  SYNCS.PHASECHK.TRANS64.TRYWAIT P1, [R7+URZ+0x28c50], R8 ;  /* 0x028c5008070075a7 */ /* 0x0022e4000802017f */
[----:B---3--:R-:W-:Y:S05]  /*109c0*/  @!P1 NANOSLEEP.SYNCS 0x989680 ;  /* 0x009896800000995d */ /* 0x008fea0003900000 */
[----:B------:R-:W3:Y:S02]  /*109d0*/  @!P1 SYNCS.PHASECHK.TRANS64 P1, [R7+URZ+0x28c50], R8 ;  /* 0x028c5008070095a7 */ /* 0x000ee4000802007f */
[----:B---3--:R-:W-:Y:S05]  /*109e0*/  @!P1 BRA `(.L_x_7270) ;  /* 0xfffffffc00f09947 */ /* 0x008fea000383ffff */
[----:B------:R-:W-:Y:S05]  /*109f0*/  BRA `(.L_x_7269) ;  /* 0xffffff44007c7947 */ /* 0x000fea000383ffff */
.L_x_7276:
[----:B-1----:R-:W-:-:S04]  /*10a00*/  IMAD.U32 R6, RZ, RZ, UR23 ;  /* 0x00000017ff067e24 */ /* 0x002fc8000f8e00ff */
[----:B------:R1:W3:Y:S03]  /*10a10*/  SYNCS.PHASECHK.TRANS64.TRYWAIT P1, [R6+URZ+0x28c30], R7 ;  /* 0x028c3007060075a7 */ /* 0x0002e6000802017f */
[----:B---3--:R-:W-:Y:S05]  /*10a20*/  @!P1 NANOSLEEP.SYNCS 0x989680 ;  /* 0x009896800000995d */ /* 0x008fea0003900000 */
[----:B------:R-:W3:Y:S02]  /*10a30*/  @!P1 SYNCS.PHASECHK.TRANS64 P1, [R6+URZ+0x28c30], R7 ;  /* 0x028c3007060095a7 */ /* 0x000ee4000802007f */
[----:B---3--:R-:W-:Y:S05]  /*10a40*/  @!P1 BRA `(.L_x_7276) ;  /* 0xfffffffc00ec9947 */ /* 0x008fea000383ffff */
[----:B------:R-:W-:Y:S05]  /*10a50*/  BRA `(.L_x_7275) ;  /* 0xffffff4800987947 */ /* 0x000fea000383ffff */
.L_x_7281:
[----:B-1----:R-:W-:-:S04]  /*10a60*/  IMAD.U32 R8, RZ, RZ, UR23 ;  /* 0x00000017ff087e24 */ /* 0x002fc8000f8e00ff */
[----:B------:R1:W2:Y:S03]  /*10a70*/  SYNCS.PHASECHK.TRANS64.TRYWAIT P1, [R8+URZ+0x28c50], R7 ;  /* 0x028c5007080075a7 */ /* 0x0002a6000802017f */
[----:B--2---:R-:W-:Y:S05]  /*10a80*/  @!P1 NANOSLEEP.SYNCS 0x989680 ;  /* 0x009896800000995d */ /* 0x004fea0003900000 */
[----:B------:R-:W2:Y:S02]  /*10a90*/  @!P1 SYNCS.PHASECHK.TRANS64 P1, [R8+URZ+0x28c50], R7 ;  /* 0x028c5007080095a7 */ /* 0x000ea4000802007f */
[----:B--2---:R-:W-:Y:S05]  /*10aa0*/  @!P1 BRA `(.L_x_7281) ;  /* 0xfffffffc00ec9947 */ /* 0x004fea000383ffff */
[----:B------:R-:W-:Y:S05]  /*10ab0*/  BRA `(.L_x_7280) ;  /* 0xffffff68001c7947 */ /* 0x000fea000383ffff */
.L_x_7288:
[----:B-1----:R-:W-:-:S04]  /*10ac0*/  MOV R6, UR22 ;  /* 0x0000001600067c02 */ /* 0x002fc80008000f00 */
[----:B------:R1:W4:Y:S03]  /*10ad0*/  SYNCS.PHASECHK.TRANS64.TRYWAIT P1, [R6+URZ+0x28c30], R7 ;  /* 0x028c3007060075a7 */ /* 0x000326000802017f */
[----:B----4-:R-:W-:Y:S05]  /*10ae0*/  @!P1 NANOSLEEP.SYNCS 0x989680 ;  /* 0x009896800000995d */ /* 0x010fea0003900000 */
[----:B------:R-:W4:Y:S02]  /*10af0*/  @!P1 SYNCS.PHASECHK.TRANS64 P1, [R6+URZ+0x28c30], R7 ;  /* 0x028c3007060095a7 */ /* 0x000f24000802007f */
[----:B----4-:R-:W-:Y:S05]  /*10b00*/  @!P1 BRA `(.L_x_7288) ;  /* 0xfffffffc00ec9947 */ /* 0x010fea000383ffff */
[----:B------:R-:W-:Y:S05]  /*10b10*/  BRA `(.L_x_7287) ;  /* 0xffffff6c00107947 */ /* 0x000fea000383ffff */
.L_x_7293:
[----:B--2---:R-:W-:-:S04]  /*10b20*/  IMAD.U32 R8, RZ, RZ, UR22 ;  /* 0x00000016ff087e24 */ /* 0x004fc8000f8e00ff */
[----:B------:R2:W3:Y:S03]  /*10b30*/  SYNCS.PHASECHK.TRANS64.TRYWAIT P1, [R8+URZ+0x28c50], R7 ;  /* 0x028c5007080075a7 */ /* 0x0004e6000802017f */
[----:B---3--:R-:W-:Y:S05]  /*10b40*/  @!P1 NANOSLEEP.SYNCS 0x989680 ;  /* 0x009896800000995d */ /* 0x008fea0003900000 */
[----:B------:R-:W3:Y:S02]  /*10b50*/  @!P1 SYNCS.PHASECHK.TRANS64 P1, [R8+URZ+0x28c50], R7 ;  /* 0x028c5007080095a7 */ /* 0x000ee4000802007f */
[----:B---3--:R-:W-:Y:S05]  /*10b60*/  @!P1 BRA `(.L_x_7293) ;  /* 0xfffffffc00ec9947 */ /* 0x008fea000383ffff */
[----:B------:R-:W-:Y:S05]  /*10b70*/  BRA `(.L_x_7292) ;  /* 0xffffff8400347947 */ /* 0x000fea000383ffff */
.L_x_7318:
[----:B------:R-:W2:Y:S01]  /*10b80*/  S2R R20, SR_TID.X ;  /* 0x0000000000147919 */ /* 0x000ea20000002100 */
[----:B------:R-:W-:Y:S01]  /*10b90*/  IMAD.MOV.U32 R12, RZ, RZ, RZ ;  /* 0x000000ffff0c7224 */ /* 0x000fe200078e00ff */
[----:B------:R-:W-:Y:S01]  /*10ba0*/  MOV R11, 0x1f ;  /* 0x0000001f000b7802 */ /* 0x000fe20000000f00 */
[----:B------:R-:W-:Y:S01]  /*10bb0*/  IMAD.MOV.U32 R15, RZ, RZ, -0x1 ;  /* 0xffffffffff0f7424 */ /* 0x000fe200078e00ff */
[----:B--2---:R-:W-:-:S04]  /*10bc0*/  SHF.R.U32.HI R20, RZ, 0x5, R20 ;  /* 0x00000005ff147819 */ /* 0x004fc80000011614 */
[----:B------:R-:W-:-:S05]  /*10bd0*/  LOP3.LUT R20, R20, 0x3, RZ, 0xc0, !PT ;  /* 0x0000000314147812 */ /* 0x000fca00078ec0ff */
[----:B------:R-:W-:-:S07]  /*10be0*/  IMAD.MOV.U32 R13, RZ, RZ, R20 ;  /* 0x000000ffff0d7224 */ /* 0x000fce00078e0014 */
[----:B01---5:R-:W-:Y:S05]  /*10bf0*/  WARPSYNC.COLLECTIVE R15, `(.L_x_7372) ;  /* 0x000000000f087348 */ /* 0x023fea0003c00000 */
[----:B------:R2:W3:Y:S02]  /*10c00*/  SHFL.IDX P6, R14, R13, R12, R11 ;  /* 0x0000000c0d0e7389 */ /* 0x0004e400000c000b */
[----:B0123-5:R-:W-:Y:S01]  /*10c10*/  ENDCOLLECTIVE ;  /* 0x000000000000791b */ /* 0x02ffe20003800000 */
.L_x_7372:
[----:B------:R-:W-:Y:S05]  /*10c20*/  BRA `(.L_x_7373) ;  /* 0xffffffcc00487947 */ /* 0x000fea000383ffff */
.L_x_7321:
[----:B0-----:R0:W1:Y:S02]  /*10c30*/  SYNCS.PHASECHK.TRANS64.TRYWAIT P0, [R25+URZ+0x28c40], R0 ;  /* 0x028c4000190075a7 */ /* 0x001064000800017f */
[----:B-1----:R-:W-:Y:S05]  /*10c40*/  @!P0 NANOSLEEP.SYNCS 0x989680 ;  /* 0x009896800000895d */ /* 0x002fea0003900000 */
[----:B------:R-:W1:Y:S02]  /*10c50*/  @!P0 SYNCS.PHASECHK.TRANS64 P0, [R25+URZ+0x28c40], R0 ;  /* 0x028c4000190085a7 */ /* 0x000e64000800007f */
[----:B-1----:R-:W-:Y:S05]  /*10c60*/  @!P0 BRA `(.L_x_7321) ;  /* 0xfffffffc00f08947 */ /* 0x002fea000383ffff */
[----:B------:R-:W-:Y:S05]  /*10c70*/  BRA `(.L_x_7374) ;  /* 0xffffffcc00f07947 */ /* 0x000fea000383ffff */
.L_x_7322:
        /* <DEDUP_REMOVED lines=8> */
.L_x_7376:
[----:B------:R-:W-:Y:S05]  /*10d00*/  BSYNC B0 ;  /* 0x0000000000007941 */ /* 0x000fea0003800000 */
.L_x_7375:
[----:B------:R-:W-:Y:S01]  /*10d10*/  IMAD.MOV.U32 R13, RZ, RZ, R0 ;  /* 0x000000ffff0d7224 */ /* 0x000fe200078e0000 */
[----:B------:R-:W-:Y:S01]  /*10d20*/  MOV R12, RZ ;  /* 0x000000ff000c7202 */ /* 0x000fe20000000f00 */
[----:B------:R-:W-:Y:S01]  /*10d30*/  IMAD.MOV.U32 R11, RZ, RZ, 0x181f ;  /* 0x0000181fff0b7424 */ /* 0x000fe200078e00ff */
[----:B------:R-:W-:Y:S01]  /*10d40*/  @P0 LEA R7, R4, R17, 0x1 ;  /* 0x0000001104070211 */ /* 0x000fe200078e08ff */
[----:B------:R-:W-:Y:S02]  /*10d50*/  IMAD.MOV.U32 R15, RZ, RZ, -0x1 ;  /* 0xffffffffff0f7424 */ /* 0x000fe400078e00ff */
[----:B------:R-:W-:-:S07]  /*10d60*/  IMAD.MOV.U32 R2, RZ, RZ, R14 ;  /* 0x000000ffff027224 */ /* 0x000fce00078e000e */
[----:B------:R-:W-:Y:S05]  /*10d70*/  WARPSYNC.COLLECTIVE R15, `(.L_x_7377) ;  /* 0x000000000f087348 */ /* 0x000fea0003c00000 */
[----:B------:R0:W1:Y:S02]  /*10d80*/  SHFL.IDX P6, R14, R13, R12, R11 ;  /* 0x0000000c0d0e7389 */ /* 0x00006400000c000b */
[----:B01----:R-:W-:Y:S01]  /*10d90*/  ENDCOLLECTIVE ;  /* 0x000000000000791b */ /* 0x003fe20003800000 */
.L_x_7377:
        /* <DEDUP_REMOVED lines=8> */
.L_x_7378:
[----:B------:R-:W-:Y:S01]  /*10e20*/  @!PT LDS RZ, [RZ] ;  /* 0x00000000fffff984 */ /* 0x000fe20000000800 */
[----:B------:R-:W-:Y:S01]  /*10e30*/  @!PT LDS RZ, [RZ] ;  /* 0x00000000fffff984 */ /* 0x000fe20000000800 */
[----:B------:R-:W-:Y:S01]  /*10e40*/  @!PT LDS RZ, [RZ] ;  /* 0x00000000fffff984 */ /* 0x000fe20000000800 */
[----:B------:R0:W-:Y:S01]  /*10e50*/  @P0 LDGSTS.E.BYPASS.LTC128B.128 [R7+0x22400], desc[UR50][R2.64], !P2 ;  /* 0x2240000002070fae */ /* 0x0001e2000d101d72 */
[----:B------:R-:W-:Y:S01]  /*10e60*/  ISETP.GE.AND P0, PT, R27, 0x11, PT ;  /* 0x000000111b00780c */ /* 0x000fe20003f06270 */
[----:B------:R-:W-:-:S12]  /*10e70*/  IMAD.MOV.U32 R13, RZ, RZ, R0 ;  /* 0x000000ffff0d7224 */ /* 0x000fd800078e0000 */
[----:B------:R-:W-:Y:S01]  /*10e80*/  @P0 IMAD R9, R4, 0x2, R17 ;  /* 0x0000000204090824 */ /* 0x000fe200078e0211 */
[----:B0-----:R-:W-:-:S07]  /*10e90*/  MOV R2, R14 ;  /* 0x0000000e00027202 */ /* 0x001fce0000000f00 */
[----:B------:R-:W-:Y:S05]  /*10ea0*/  WARPSYNC.COLLECTIVE R15, `(.L_x_7379) ;  /* 0x000000000f087348 */ /* 0x000fea0003c00000 */
[----:B------:R0:W1:Y:S02]  /*10eb0*/  SHFL.IDX P6, R14, R13, R12, R11 ;  /* 0x0000000c0d0e7389 */ /* 0x00006400000c000b */
[----:B01----:R-:W-:Y:S01]  /*10ec0*/  ENDCOLLECTIVE ;  /* 0x000000000000791b */ /* 0x003fe20003800000 */
.L_x_7379:
        /* <DEDUP_REMOVED lines=8> */
.L_x_7380:
        /* <DEDUP_REMOVED lines=11> */
.L_x_7381:
        /* <DEDUP_REMOVED lines=8> */
.L_x_7382:
        /* <DEDUP_REMOVED lines=9> */
.L_x_7383:
[----:B------:R-:W-:Y:S05]  /*11110*/  BRA `(.L_x_7384) ;  /* 0xffffffcc00a87947 */ /* 0x000fea000383ffff */
.L_x_7327:
[----:B------:R-:W-:Y:S01]  /*11120*/  MOV R13, R5 ;  /* 0x00000005000d7202 */ /* 0x000fe20000000f00 */
[----:B------:R-:W-:Y:S02]  /*11130*/  IMAD.MOV.U32 R12, RZ, RZ, RZ ;  /* 0x000000ffff0c7224 */ /* 0x000fe400078e00ff */
[----:B------:R-:W-:Y:S02]  /*11140*/  IMAD.MOV.U32 R11, RZ, RZ, 0x181f ;  /* 0x0000181fff0b7424 */ /* 0x000fe400078e00ff */
[----:B------:R-:W-:Y:S02]  /*11150*/  IMAD.MOV.U32 R15, RZ, RZ, -0x1 ;  /* 0xffffffffff0f7424 */ /* 0x000fe400078e00ff */
[----:B------:R-:W-:-:S07]  /*11160*/  IMAD.U32 R3, RZ, RZ, UR43 ;  /* 0x0000002bff037e24 */ /* 0x000fce000f8e00ff */
[----:B-1---5:R-:W-:Y:S05]  /*11170*/  WARPSYNC.COLLECTIVE R15, `(.L_x_7385) ;  /* 0x000000000f087348 */ /* 0x022fea0003c00000 */
[----:B------:R0:W2:Y:S02]  /*11180*/  SHFL.IDX P6, R14, R13, R12, R11 ;  /* 0x0000000c0d0e7389 */ /* 0x0000a400000c000b */
[----:B012--5:R-:W-:Y:S01]  /*11190*/  ENDCOLLECTIVE ;  /* 0x000000000000791b */ /* 0x027fe20003800000 */
.L_x_7385:
[----:B------:R-:W-:-:S04]  /*111a0*/  IMAD R4, R3, 0x40, R36 ;  /* 0x0000004003047824 */ /* 0x000fc800078e0224 */
[C---:B------:R-:W-:Y:S01]  /*111b0*/  VIADD R6, R4.reuse, 0x10 ;  /* 0x0000001004067836 */ /* 0x040fe20000000000 */
[----:B------:R-:W-:Y:S01]  /*111c0*/  ISETP.GE.AND P0, PT, R4, UR37, PT ;  /* 0x0000002504007c0c */ /* 0x000fe2000bf06270 */
[----:B------:R-:W-:Y:S01]  /*111d0*/  IMAD.MOV.U32 R13, RZ, RZ, R0 ;  /* 0x000000ffff0d7224 */ /* 0x000fe200078e0000 */
[----:B------:R-:W-:-:S11]  /*111e0*/  MOV R2, R14 ;  /* 0x0000000e00027202 */ /* 0x000fd60000000f00 */
[----:B------:R-:W-:Y:S05]  /*111f0*/  WARPSYNC.COLLECTIVE R15, `(.L_x_7386) ;  /* 0x000000000f087348 */ /* 0x000fea0003c00000 */
[----:B------:R0:W1:Y:S02]  /*11200*/  SHFL.IDX P6, R14, R13, R12, R11 ;  /* 0x0000000c0d0e7389 */ /* 0x00006400000c000b */
[----:B01----:R-:W-:Y:S01]  /*11210*/  ENDCOLLECTIVE ;  /* 0x000000000000791b */ /* 0x003fe20003800000 */
.L_x_7386:
        /* <DEDUP_REMOVED lines=8> */
.L_x_7387:
        /* <DEDUP_REMOVED lines=11> */
.L_x_7388:
        /* <DEDUP_REMOVED lines=8> */
.L_x_7389:
[----:B------:R-:W-:Y:S01]  /*113d0*/  @!PT LDS RZ, [RZ] ;  /* 0x00000000fffff984 */ /* 0x000fe20000000800 */
[----:B------:R-:W-:Y:S01]  /*113e0*/  @!PT LDS RZ, [RZ] ;  /* 0x00000000fffff984 */ /* 0x000fe20000000800 */
[----:B------:R-:W-:Y:S01]  /*113f0*/  @!PT LDS RZ, [RZ] ;  /* 0x00000000fffff984 */ /* 0x000fe20000000800 */
[----:B------:R0:W-:Y:S01]  /*11400*/  @!P0 LDGSTS.E.BYPASS.LTC128B.128 [R8+0x20c00], desc[UR50][R2.64], !P5 ;  /* 0x20c0000002088fae */ /* 0x0001e2000e901d72 */
[----:B------:R-:W-:Y:S01]  /*11410*/  ISETP.GE.AND P0, PT, R6, UR37, PT ;  /* 0x0000002506007c0c */ /* 0x000fe2000bf06270 */
[----:B------:R-:W-:Y:S01]  /*11420*/  IMAD.MOV.U32 R13, RZ, RZ, R0 ;  /* 0x000000ffff0d7224 */ /* 0x000fe200078e0000 */
[----:B0-----:R-:W-:-:S11]  /*11430*/  MOV R2, R14 ;  /* 0x0000000e00027202 */ /* 0x001fd60000000f00 */
[----:B------:R-:W-:Y:S05]  /*11440*/  WARPSYNC.COLLECTIVE R15, `(.L_x_7390) ;  /* 0x000000000f087348 */ /* 0x000fea0003c00000 */
[----:B------:R0:W1:Y:S02]  /*11450*/  SHFL.IDX P6, R14, R13, R12, R11 ;  /* 0x0000000c0d0e7389 */ /* 0x00006400000c000b */
[----:B01----:R-:W-:Y:S01]  /*11460*/  ENDCOLLECTIVE ;  /* 0x000000000000791b */ /* 0x003fe20003800000 */
.L_x_7390:
        /* <DEDUP_REMOVED lines=8> */
.L_x_7391:
        /* <DEDUP_REMOVED lines=9> */
.L_x_7392:
[----:B------:R-:W-:Y:S05]  /*11580*/  BRA `(.L_x_7393) ;  /* 0xffffffd000807947 */ /* 0x000fea000383ffff */
.L_x_7330:
[----:B0-----:R0:W2:Y:S02]  /*11590*/  SYNCS.PHASECHK.TRANS64.TRYWAIT P0, [R17+URZ+0x28c20], R0 ;  /* 0x028c2000110075a7 */ /* 0x0010a4000800017f */
[----:B--2---:R-:W-:Y:S05]  /*115a0*/  @!P0 NANOSLEEP.SYNCS 0x989680 ;  /* 0x009896800000895d */ /* 0x004fea0003900000 */
[----:B------:R-:W2:Y:S02]  /*115b0*/  @!P0 SYNCS.PHASECHK.TRANS64 P0, [R17+URZ+0x28c20], R0 ;  /* 0x028c2000110085a7 */ /* 0x000ea4000800007f */
[----:B--2---:R-:W-:Y:S05]  /*115c0*/  @!P0 BRA `(.L_x_7330) ;  /* 0xfffffffc00f08947 */ /* 0x004fea000383ffff */
[----:B------:R-:W-:Y:S05]  /*115d0*/  BRA `(.L_x_7394) ;  /* 0xffffffd000dc7947 */ /* 0x000fea000383ffff */
.L_x_7333:
[----:B0-----:R0:W2:Y:S02]  /*115e0*/  SYNCS.PHASECHK.TRANS64.TRYWAIT P0, [R25+URZ+0x28c60], R0 ;  /* 0x028c6000190075a7 */ /* 0x0010a4000800017f */
[----:B--2---:R-:W-:Y:S05]  /*115f0*/  @!P0 NANOSLEEP.SYNCS 0x989680 ;  /* 0x009896800000895d */ /* 0x004fea0003900000 */
[----:B------:R-:W2:Y:S02]  /*11600*/  @!P0 SYNCS.PHASECHK.TRANS64 P0, [R25+URZ+0x28c60], R0 ;  /* 0x028c6000190085a7 */ /* 0x000ea4000800007f */
[----:B--2---:R-:W-:Y:S05]  /*11610*/  @!P0 BRA `(.L_x_7333) ;  /* 0xfffffffc00f08947 */ /* 0x004fea000383ffff */
[----:B------:R-:W-:Y:S05]  /*11620*/  BRA `(.L_x_7395) ;  /* 0xffffffd000ec7947 */ /* 0x000fea000383ffff */
.L_x_7334:
        /* <DEDUP_REMOVED lines=8> */
.L_x_7397:
[----:B------:R-:W-:Y:S05]  /*116b0*/  BSYNC B0 ;  /* 0x0000000000007941 */ /* 0x000fea0003800000 */
.L_x_7396:
[----:B------:R-:W0:Y:S01]  /*116c0*/  S2R R8, SR_TID.X ;  /* 0x0000000000087919 */ /* 0x000e220000002100 */
[----:B------:R-:W-:Y:S01]  /*116d0*/  IMAD.MOV.U32 R13, RZ, RZ, R6 ;  /* 0x000000ffff0d7224 */ /* 0x000fe200078e0006 */
[----:B------:R-:W-:Y:S01]  /*116e0*/  MOV R3, R14 ;  /* 0x0000000e00037202 */ /* 0x000fe20000000f00 */
[----:B------:R-:W-:Y:S01]  /*116f0*/  IMAD.MOV.U32 R12, RZ, RZ, RZ ;  /* 0x000000ffff0c7224 */ /* 0x000fe200078e00ff */
[C---:B------:R-:W-:Y:S01]  /*11700*/  LOP3.LUT P1, RZ, R32.reuse, 0x1, RZ, 0xc0, !PT ;  /* 0x0000000120ff7812 */ /* 0x040fe2000782c0ff */
[----:B------:R-:W-:Y:S01]  /*11710*/  IMAD.MOV.U32 R11, RZ, RZ, 0x181f ;  /* 0x0000181fff0b7424 */ /* 0x000fe200078e00ff */
[----:B------:R-:W-:Y:S01]  /*11720*/  LEA R5, R5, R17, 0x1 ;  /* 0x0000001105057211 */ /* 0x000fe200078e08ff */
[----:B------:R-:W-:Y:S01]  /*11730*/  IMAD.MOV.U32 R15, RZ, RZ, -0x1 ;  /* 0xffffffffff0f7424 */ /* 0x000fe200078e00ff */
[C---:B------:R-:W-:Y:S02]  /*11740*/  LOP3.LUT P5, RZ, R32.reuse, 0x2, RZ, 0xc0, !PT ;  /* 0x0000000220ff7812 */ /* 0x040fe400078ac0ff */
[----:B------:R-:W-:-:S13]  /*11750*/  LOP3.LUT P4, RZ, R32, 0x4, RZ, 0xc0, !PT ;  /* 0x0000000420ff7812 */ /* 0x000fda000788c0ff */
[----:B0-----:R-:W-:Y:S05]  /*11760*/  WARPSYNC.COLLECTIVE R15, `(.L_x_7398) ;  /* 0x000000000f087348 */ /* 0x001fea0003c00000 */
[----:B------:R1:W2:Y:S02]  /*11770*/  SHFL.IDX P6, R14, R13, R12, R11 ;  /* 0x0000000c0d0e7389 */ /* 0x0002a400000c000b */
[----:B012---:R-:W-:Y:S01]  /*11780*/  ENDCOLLECTIVE ;  /* 0x000000000000791b */ /* 0x007fe20003800000 */
.L_x_7398:
[C---:B------:R-:W-:Y:S02]  /*11790*/  LOP3.LUT P3, RZ, R32.reuse, 0x8, RZ, 0xc0, !PT ;  /* 0x0000000820ff7812 */ /* 0x040fe4000786c0ff */
[----:B------:R-:W-:Y:S02]  /*117a0*/  LOP3.LUT P2, RZ, R32, 0x10, RZ, 0xc0, !PT ;  /* 0x0000001020ff7812 */ /* 0x000fe4000784c0ff */
[----:B------:R-:W-:-:S04]  /*117b0*/  LOP3.LUT R16, R16, 0xfffffdff, RZ, 0xc0, !PT ;  /* 0xfffffdff10107812 */ /* 0x000fc800078ec0ff */
[----:B------:R-:W-:Y:S01]  /*117c0*/  @P1 LOP3.LUT R16, R16, 0x200, RZ, 0xfc, !PT ;  /* 0x0000020010101812 */ /* 0x000fe200078efcff */
[----:B------:R-:W-:Y:S02]  /*117d0*/  IMAD.MOV.U32 R13, RZ, RZ, R7 ;  /* 0x000000ffff0d7224 */ /* 0x000fe400078e0007 */
        /* <DEDUP_REMOVED lines=31> */
.L_x_7399:
[----:B------:R-:W-:Y:S01]  /*119d0*/  MOV R13, R6 ;  /* 0x00000006000d7202 */ /* 0x000fe20000000f00 */
[----:B------:R-:W-:-:S07]  /*119e0*/  IMAD.MOV.U32 R3, RZ, RZ, R14 ;  /* 0x000000ffff037224 */ /* 0x000fce00078e000e */
[----:B------:R-:W-:Y:S05]  /*119f0*/  WARPSYNC.COLLECTIVE R15, `(.L_x_7400) ;  /* 0x000000000f087348 */ /* 0x000fea0003c00000 */
[----:B------:R0:W1:Y:S02]  /*11a00*/  SHFL.IDX P6, R14, R13, R12, R11 ;  /* 0x0000000c0d0e7389 */ /* 0x00006400000c000b */
[----:B01----:R-:W-:Y:S01]  /*11a10*/  ENDCOLLECTIVE ;  /* 0x000000000000791b */ /* 0x003fe20003800000 */
.L_x_7400:
        /* <DEDUP_REMOVED lines=28> */
.L_x_7401:
[----:B------:R-:W-:Y:S01]  /*11be0*/  IMAD.MOV.U32 R13, RZ, RZ, R6 ;  /* 0x000000ffff0d7224 */ /* 0x000fe200078e0006 */
[----:B------:R-:W-:-:S07]  /*11bf0*/  MOV R8, R14 ;  /* 0x0000000e00087202 */ /* 0x000fce0000000f00 */
[----:B------:R-:W-:Y:S05]  /*11c00*/  WARPSYNC.COLLECTIVE R15, `(.L_x_7402) ;  /* 0x000000000f087348 */ /* 0x000fea0003c00000 */
[----:B------:R0:W1:Y:S02]  /*11c10*/  SHFL.IDX P6, R14, R13, R12, R11 ;  /* 0x0000000c0d0e7389 */ /* 0x00006400000c000b */
[----:B01----:R-:W-:Y:S01]  /*11c20*/  ENDCOLLECTIVE ;  /* 0x000000000000791b */ /* 0x003fe20003800000 */
.L_x_7402:
[----:B------:R-:W-:Y:S01]  /*11c30*/  IMAD.MOV.U32 R13, RZ, RZ, R7 ;  /* 0x000000ffff0d7224 */ /* 0x000fe200078e0007 */
[----:B------:R-:W-:Y:S02]  /*11c40*/  MOV R12, 0x3 ;  /* 0x00000003000c7802 */ /* 0x000fe40000000f00 */
        /* <DEDUP_REMOVED lines=26> */
.L_x_7403:
[----:B------:R-:W-:Y:S02]  /*11df0*/  IMAD.MOV.U32 R13, RZ, RZ, R6 ;  /* 0x000000ffff0d7224 */ /* 0x000fe400078e0006 */
[----:B------:R-:W-:-:S07]  /*11e00*/  IMAD.MOV.U32 R7, RZ, RZ, R14 ;  /* 0x000000ffff077224 */ /* 0x000fce00078e000e */
[----:B------:R-:W-:Y:S05]  /*11e10*/  WARPSYNC.COLLECTIVE R15, `(.L_x_7404) ;  /* 0x000000000f087348 */ /* 0x000fea0003c00000 */
[----:B------:R0:W1:Y:S02]  /*11e20*/  SHFL.IDX P6, R14, R13, R12, R11 ;  /* 0x0000000c0d0e7389 */ /* 0x00006400000c000b */
[----:B01----:R-:W-:Y:S01]  /*11e30*/  ENDCOLLECTIVE ;  /* 0x000000000000791b */ /* 0x003fe20003800000 */
.L_x_7404:
[----:B------:R-:W-:Y:S05]  /*11e40*/  BRA `(.L_x_7405) ;  /* 0xffffffd000947947 */ /* 0x000fea000383ffff */
.L_x_7340:
[----:B0-----:R0:W2:Y:S02]  /*11e50*/  SYNCS.PHASECHK.TRANS64.TRYWAIT P0, [R8+URZ+0x28c40], R20 ;  /* 0x028c4014080075a7 */ /* 0x0010a4000800017f */
[----:B--2---:R-:W-:Y:S05]  /*11e60*/  @!P0 NANOSLEEP.SYNCS 0x989680 ;  /* 0x009896800000895d */ /* 0x004fea0003900000 */
[----:B------:R-:W2:Y:S02]  /*11e70*/  @!P0 SYNCS.PHASECHK.TRANS64 P0, [R8+URZ+0x28c40], R20 ;  /* 0x028c4014080085a7 */ /* 0x000ea4000800007f */
[----:B--2---:R-:W-:Y:S05]  /*11e80*/  @!P0 BRA `(.L_x_7340) ;  /* 0xfffffffc00f08947 */ /* 0x004fea000383ffff */
[----:B------:R-:W-:Y:S05]  /*11e90*/  BRA `(.L_x_7406) ;  /* 0xffffffd400e87947 */ /* 0x000fea000383ffff */
.L_x_7341:
        /* <DEDUP_REMOVED lines=8> */
.L_x_7408:
[----:B------:R-:W-:Y:S05]  /*11f20*/  BSYNC B1 ;  /* 0x0000000000017941 */ /* 0x000fea0003800000 */
.L_x_7407:
[----:B------:R-:W-:Y:S01]  /*11f30*/  MOV R13, R21 ;  /* 0x00000015000d7202 */ /* 0x000fe20000000f00 */
        /* <DEDUP_REMOVED lines=8> */
.L_x_7409:
[----:B------:R-:W-:Y:S02]  /*11fc0*/  IMAD.MOV.U32 R13, RZ, RZ, R27 ;  /* 0x000000ffff0d7224 */ /* 0x000fe400078e001b */
[----:B------:R-:W-:Y:S01]  /*11fd0*/  IMAD.MOV.U32 R12, RZ, RZ, 0x1 ;  /* 0x00000001ff0c7424 */ /* 0x000fe200078e00ff */
[----:B------:R-:W-:-:S13]  /*11fe0*/  IADD3 R2, P0, R14, R0, RZ ;  /* 0x000000000e027210 */ /* 0x000fda0007f1e0ff */
[----:B------:R-:W-:Y:S05]  /*11ff0*/  WARPSYNC.COLLECTIVE R15, `(.L_x_7410) ;  /* 0x000000000f087348 */ /* 0x000fea0003c00000 */
[----:B------:R0:W1:Y:S02]  /*12000*/  SHFL.IDX P6, R14, R13, R12, R11 ;  /* 0x0000000c0d0e7389 */ /* 0x00006400000c000b */
[----:B01----:R-:W-:Y:S01]  /*12010*/  ENDCOLLECTIVE ;  /* 0x000000000000791b */ /* 0x003fe20003800000 */
.L_x_7410:
[----:B------:R-:W-:-:S05]  /*12020*/  IADD3.X R3, RZ, R3, RZ, P0, !PT ;  /* 0x00000003ff037210 */ /* 0x000fca00007fe4ff */
[----:B------:R-:W-:Y:S01]  /*12030*/  @!PT LDS RZ, [RZ] ;  /* 0x00000000fffff984 */ /* 0x000fe20000000800 */
[----:B------:R-:W-:Y:S01]  /*12040*/  @!PT LDS RZ, [RZ] ;  /* 0x00000000fffff984 */ /* 0x000fe20000000800 */
[----:B------:R-:W-:Y:S01]  /*12050*/  @!PT LDS RZ, [RZ] ;  /* 0x00000000fffff984 */ /* 0x000fe20000000800 */
[----:B------:R0:W-:Y:S01]  /*12060*/  LDGSTS.E.BYPASS.LTC128B.128 [R25+0x22400], desc[UR50][R2.64], !P1 ;  /* 0x2240000002197fae */ /* 0x0001e2000c901d72 */
[----:B------:R-:W-:Y:S01]  /*12070*/  IMAD.MOV.U32 R13, RZ, RZ, R21 ;  /* 0x000000ffff0d7224 */ /* 0x000fe200078e0015 */
[----:B0-----:R-:W-:-:S07]  /*12080*/  MOV R3, R14 ;  /* 0x0000000e00037202 */ /* 0x001fce0000000f00 */
[----:B------:R-:W-:Y:S05]  /*12090*/  WARPSYNC.COLLECTIVE R15, `(.L_x_7411) ;  /* 0x000000000f087348 */ /* 0x000fea0003c00000 */
[----:B------:R0:W1:Y:S02]  /*120a0*/  SHFL.IDX P6, R14, R13, R12, R11 ;  /* 0x0000000c0d0e7389 */ /* 0x00006400000c000b */
[----:B01----:R-:W-:Y:S01]  /*120b0*/  ENDCOLLECTIVE ;  /* 0x000000000000791b */ /* 0x003fe20003800000 */
.L_x_7411:
[----:B------:R-:W-:Y:S01]  /*120c0*/  IMAD.MOV.U32 R13, RZ, RZ, R27 ;  /* 0x000000ffff0d7224 */ /* 0x000fe200078e001b */
[----:B------:R-:W-:Y:S02]  /*120d0*/  MOV R12, 0x2 ;  /* 0x00000002000c7802 */ /* 0x000fe40000000f00 */
[----:B------:R-:W-:-:S13]  /*120e0*/  IADD3 R2, P0, R14, R0, RZ ;  /* 0x000000000e027210 */ /* 0x000fda0007f1e0ff */
[----:B------:R-:W-:Y:S05]  /*120f0*/  WARPSYNC.COLLECTIVE R15, `(.L_x_7412) ;  /* 0x000000000f087348 */ /* 0x000fea0003c00000 */
[----:B------:R0:W1:Y:S02]  /*12100*/  SHFL.IDX P6, R14, R13, R12, R11 ;  /* 0x0000000c0d0e7389 */ /* 0x00006400000c000b */
[----:B01----:R-:W-:Y:S01]  /*12110*/  ENDCOLLECTIVE ;  /* 0x000000000000791b */ /* 0x003fe20003800000 */
.L_x_7412:
        /* <DEDUP_REMOVED lines=10> */
.L_x_7413:
[----:B------:R-:W-:Y:S01]  /*121c0*/  MOV R13, R27 ;  /* 0x0000001b000d7202 */ /* 0x000fe20000000f00 */
[----:B------:R-:W-:Y:S01]  /*121d0*/  IMAD.MOV.U32 R12, RZ, RZ, 0x3 ;  /* 0x00000003ff0c7424 */ /* 0x000fe200078e00ff */
[----:B------:R-:W-:-:S13]  /*121e0*/  IADD3 R2, P0, R14, R0, RZ ;  /* 0x000000000e027210 */ /* 0x000fda0007f1e0ff */
[----:B------:R-:W-:Y:S05]  /*121f0*/  WARPSYNC.COLLECTIVE R15, `(.L_x_7414) ;  /* 0x000000000f087348 */ /* 0x000fea0003c00000 */
[----:B------:R0:W1:Y:S02]  /*12200*/  SHFL.IDX P6, R14, R13, R12, R11 ;  /* 0x0000000c0d0e7389 */ /* 0x00006400000c000b */
[----:B01----:R-:W-:Y:S01]  /*12210*/  ENDCOLLECTIVE ;  /* 0x000000000000791b */ /* 0x003fe20003800000 */
.L_x_7414:
        /* <DEDUP_REMOVED lines=10> */
.L_x_7415:
[----:B------:R-:W-:Y:S05]  /*122c0*/  BRA `(.L_x_7416) ;  /* 0xffffffd400847947 */ /* 0x000fea000383ffff */
.L_x_7346:
[----:B--2---:R2:W3:Y:S02]  /*122d0*/  SYNCS.PHASECHK.TRANS64.TRYWAIT P0, [R8+URZ+0x28c60], R20 ;  /* 0x028c6014080075a7 */ /* 0x0044e4000800017f */
[----:B---3--:R-:W-:Y:S05]  /*122e0*/  @!P0 NANOSLEEP.SYNCS 0x989680 ;  /* 0x009896800000895d */ /* 0x008fea0003900000 */
[----:B------:R-:W3:Y:S02]  /*122f0*/  @!P0 SYNCS.PHASECHK.TRANS64 P0, [R8+URZ+0x28c60], R20 ;  /* 0x028c6014080085a7 */ /* 0x000ee4000800007f */
[----:B---3--:R-:W-:Y:S05]  /*12300*/  @!P0 BRA `(.L_x_7346) ;  /* 0xfffffffc00f08947 */ /* 0x008fea000383ffff */
[----:B------:R-:W-:Y:S05]  /*12310*/  BRA `(.L_x_7417) ;  /* 0xffffffd400d47947 */ /* 0x000fea000383ffff */
.L_x_7347:
        /* <DEDUP_REMOVED lines=8> */
.L_x_7419:
[----:B------:R-:W-:Y:S05]  /*123a0*/  BSYNC B1 ;  /* 0x0000000000017941 */ /* 0x000fea0003800000 */
.L_x_7418:
[----:B------:R-:W-:Y:S01]  /*123b0*/  IMAD.MOV.U32 R13, RZ, RZ, R10 ;  /* 0x000000ffff0d7224 */ /* 0x000fe200078e000a */
[----:B------:R-:W-:Y:S01]  /*123c0*/  MOV R15, 0xffffffff ;  /* 0xffffffff000f7802 */ /* 0x000fe20000000f00 */
[----:B------:R-:W-:Y:S01]  /*123d0*/  IMAD.MOV.U32 R12, RZ, RZ, RZ ;  /* 0x000000ffff0c7224 */ /* 0x000fe200078e00ff */
[----:B------:R-:W-:Y:S01]  /*123e0*/  MOV R3, R14 ;  /* 0x0000000e00037202 */ /* 0x000fe20000000f00 */
[----:B------:R-:W-:Y:S01]  /*123f0*/  IMAD.MOV.U32 R11, RZ, RZ, 0x181f ;  /* 0x0000181fff0b7424 */ /* 0x000fe200078e00ff */
[C---:B------:R-:W-:Y:S01]  /*12400*/  LOP3.LUT P2, RZ, R16.reuse, 0x40, RZ, 0xc0, !PT ;  /* 0x0000004010ff7812 */ /* 0x040fe2000784c0ff */
[----:B------:R-:W-:Y:S01]  /*12410*/  IMAD R21, R21, 0x2, R17 ;  /* 0x0000000215157824 */ /* 0x000fe200078e0211 */
[----:B------:R-:W-:-:S13]  /*12420*/  LOP3.LUT P1, RZ, R16, 0x20, RZ, 0xc0, !PT ;  /* 0x0000002010ff7812 */ /* 0x000fda000782c0ff */
[----:B------:R-:W-:Y:S05]  /*12430*/  WARPSYNC.COLLECTIVE R15, `(.L_x_7420) ;  /* 0x000000000f087348 */ /* 0x000fea0003c00000 */
[----:B------:R0:W1:Y:S02]  /*12440*/  SHFL.IDX P6, R14, R13, R12, R11 ;  /* 0x0000000c0d0e7389 */ /* 0x00006400000c000b */
[----:B01----:R-:W-:Y:S01]  /*12450*/  ENDCOLLECTIVE ;  /* 0x000000000000791b */ /* 0x003fe20003800000 */
.L_x_7420:
[----:B------:R-:W-:Y:S02]  /*12460*/  P2R R4, PR, RZ, 0x8 ;  /* 0x00000008ff047803 */ /* 0x000fe40000000000 */
[----:B------:R-:W-:-:S04]  /*12470*/  LOP3.LUT P3, RZ, R16, 0x10, RZ, 0xc0, !PT ;  /* 0x0000001010ff7812 */ /* 0x000fc8000786c0ff */
[----:B------:R-:W-:Y:S01]  /*12480*/  P2R R5, PR, RZ, 0x8 ;  /* 0x00000008ff057803 */ /* 0x000fe20000000000 */
[----:B------:R-:W-:Y:S01]  /*12490*/  IMAD.MOV.U32 R13, RZ, RZ, R20 ;  /* 0x000000ffff0d7224 */ /* 0x000fe200078e0014 */
[----:B------:R-:W-:Y:S02]  /*124a0*/  MOV R12, 0x1 ;  /* 0x00000001000c7802 */ /* 0x000fe40000000f00 */
        /* <DEDUP_REMOVED lines=11> */
.L_x_7421:
        /* <DEDUP_REMOVED lines=17> */
.L_x_7422:
        /* <DEDUP_REMOVED lines=17> */
.L_x_7423:
        /* <DEDUP_REMOVED lines=14> */
.L_x_7424:
        /* <DEDUP_REMOVED lines=17> */
.L_x_7425:
        /* <DEDUP_REMOVED lines=14> */
.L_x_7426:
[----:B------:R-:W-:Y:S05]  /*12a50*/  BRA `(.L_x_7427) ;  /* 0xffffffd400387947 */ /* 0x000fea000383ffff */
.L_x_7355:
[----:B------:R-:W-:Y:S01]  /*12a60*/  BSSY B0, `(.L_x_7428) ;  /* 0x0000008000007945 */ /* 0x000fe20003800000 */
[----:B------:R-:W-:Y:S01]  /*12a70*/  IMAD.MOV.U32 R13, RZ, RZ, R33 ;  /* 0x000000ffff0d7224 */ /* 0x000fe200078e0021 */
[----:B------:R-:W-:Y:S01]  /*12a80*/  MOV R11, 0x1f ;  /* 0x0000001f000b7802 */ /* 0x000fe20000000f00 */
[----:B------:R-:W-:Y:S02]  /*12a90*/  IMAD.MOV.U32 R12, RZ, RZ, RZ ;  /* 0x000000ffff0c7224 */ /* 0x000fe400078e00ff */
[----:B------:R-:W-:-:S07]  /*12aa0*/  IMAD.MOV.U32 R15, RZ, RZ, -0x1 ;  /* 0xffffffffff0f7424 */ /* 0x000fce00078e00ff */
[----:B01---5:R-:W-:Y:S05]  /*12ab0*/  WARPSYNC.COLLECTIVE R15, `(.L_x_7429) ;  /* 0x000000000f087348 */ /* 0x023fea0003c00000 */
[----:B------:R2:W3:Y:S02]  /*12ac0*/  SHFL.IDX P6, R14, R13, R12, R11 ;  /* 0x0000000c0d0e7389 */ /* 0x0004e400000c000b */
[----:B0123-5:R-:W-:Y:S01]  /*12ad0*/  ENDCOLLECTIVE ;  /* 0x000000000000791b */ /* 0x02ffe20003800000 */
.L_x_7429:
[----:B------:R-:W-:Y:S05]  /*12ae0*/  BSYNC B0 ;  /* 0x0000000000007941 */ /* 0x000fea0003800000 */
.L_x_7428:
[----:B------:R-:W-:Y:S05]  /*12af0*/  BRA `(.L_x_7430) ;  /* 0xffffffd8003c7947 */ /* 0x000fea000383ffff */
.L_x_7358:
[----:B---3--:R3:W4:Y:S02]  /*12b00*/  SYNCS.PHASECHK.TRANS64.TRYWAIT P0, [R7+URZ+0x28c20], R0 ;  /* 0x028c2000070075a7 */ /* 0x008724000800017f */
[----:B----4-:R-:W-:Y:S05]  /*12b10*/  @!P0 NANOSLEEP.SYNCS 0x989680 ;  /* 0x009896800000895d */ /* 0x010fea0003900000 */
[----:B------:R-:W4:Y:S02]  /*12b20*/  @!P0 SYNCS.PHASECHK.TRANS64 P0, [R7+URZ+0x28c20], R0 ;  /* 0x028c2000070085a7 */ /* 0x000f24000800007f */
[----:B----4-:R-:W-:Y:S05]  /*12b30*/  @!P0 BRA `(.L_x_7358) ;  /* 0xfffffffc00f08947 */ /* 0x010fea000383ffff */
[----:B------:R-:W-:Y:S05]  /*12b40*/  BRA `(.L_x_7431) ;  /* 0xffffffd800847947 */ /* 0x000fea000383ffff */
.L_x_7359:
[----:B------:R-:W4:Y:S01]  /*12b50*/  S2R R2, SR_TID.X ;  /* 0x0000000000027919 */ /* 0x000f220000002100 */
[----:B------:R-:W-:Y:S01]  /*12b60*/  BSSY B0, `(.L_x_7432) ;  /* 0x000000a000007945 */ /* 0x000fe20003800000 */
[----:B------:R-:W-:Y:S01]  /*12b70*/  IMAD.MOV.U32 R12, RZ, RZ, RZ ;  /* 0x000000ffff0c7224 */ /* 0x000fe200078e00ff */
[----:B------:R-:W-:Y:S01]  /*12b80*/  MOV R11, 0x1f ;  /* 0x0000001f000b7802 */ /* 0x000fe20000000f00 */
[----:B------:R-:W-:Y:S01]  /*12b90*/  IMAD.MOV.U32 R15, RZ, RZ, -0x1 ;  /* 0xffffffffff0f7424 */ /* 0x000fe200078e00ff */
[----:B----4-:R-:W-:-:S04]  /*12ba0*/  SHF.R.U32.HI R2, RZ, 0x5, R2 ;  /* 0x00000005ff027819 */ /* 0x010fc80000011602 */
[----:B------:R-:W-:-:S05]  /*12bb0*/  LOP3.LUT R2, R2, 0x3, RZ, 0xc0, !PT ;  /* 0x0000000302027812 */ /* 0x000fca00078ec0ff */
[----:B------:R-:W-:-:S07]  /*12bc0*/  IMAD.MOV.U32 R13, RZ, RZ, R2 ;  /* 0x000000ffff0d7224 */ /* 0x000fce00078e0002 */
[----:B0123-5:R-:W-:Y:S05]  /*12bd0*/  WARPSYNC.COLLECTIVE R15, `(.L_x_7433) ;  /* 0x000000000f087348 */ /* 0x02ffea0003c00000 */
[----:B------:R4:W0:Y:S02]  /*12be0*/  SHFL.IDX P6, R14, R13, R12, R11 ;  /* 0x0000000c0d0e7389 */ /* 0x00082400000c000b */
[----:B012345:R-:W-:Y:S01]  /*12bf0*/  ENDCOLLECTIVE ;  /* 0x000000000000791b */ /* 0x03ffe20003800000 */
.L_x_7433:
[----:B------:R-:W-:Y:S05]  /*12c00*/  BSYNC B0 ;  /* 0x0000000000007941 */ /* 0x000fea0003800000 */
.L_x_7432:
[----:B------:R-:W-:Y:S05]  /*12c10*/  BRA `(.L_x_7434) ;  /* 0xffffffd8006c7947 */ /* 0x000fea000383ffff */
.L_x_7362:
[----:B------:R-:W-:Y:S01]  /*12c20*/  BSSY B1, `(.L_x_7435) ;  /* 0x0000006000017945 */ /* 0x000fe20003800000 */
[----:B------:R-:W-:-:S07]  /*12c30*/  IMAD.MOV.U32 R15, RZ, RZ, -0x1 ;  /* 0xffffffffff0f7424 */ /* 0x000fce00078e00ff */
[----:B0123-5:R-:W-:Y:S05]  /*12c40*/  WARPSYNC.COLLECTIVE R15, `(.L_x_7436) ;  /* 0x000000000f0c7348 */ /* 0x02ffea0003c00000 */
[----:B------:R-:W-:Y:S02]  /*12c50*/  ELECT P6, UR62, PT ;  /* 0x00000000003e782f */ /* 0x000fe400038c0000 */
[----:B------:R-:W-:Y:S01]  /*12c60*/  MOV R14, UR62 ;  /* 0x0000003e000e7c02 */ /* 0x000fe20008000f00 */
[----:B0123-5:R-:W-:Y:S10]  /*12c70*/  ENDCOLLECTIVE ;  /* 0x000000000000791b */ /* 0x02fff40003800000 */
.L_x_7436:
[----:B------:R-:W-:Y:S05]  /*12c80*/  BSYNC B1 ;  /* 0x0000000000017941 */ /* 0x000fea0003800000 */
.L_x_7435:
[----:B------:R-:W-:Y:S05]  /*12c90*/  BRA `(.L_x_7437) ;  /* 0xffffffd800647947 */ /* 0x000fea000383ffff */
.L_x_7364:
[----:B---3--:R3:W4:Y:S02]  /*12ca0*/  SYNCS.PHASECHK.TRANS64.TRYWAIT P1, [R5+URZ+0x28c40], R0 ;  /* 0x028c4000050075a7 */ /* 0x008724000802017f */
[----:B----4-:R-:W-:Y:S05]  /*12cb0*/  @!P1 NANOSLEEP.SYNCS 0x989680 ;  /* 0x009896800000995d */ /* 0x010fea0003900000 */
[----:B------:R-:W4:Y:S02]  /*12cc0*/  @!P1 SYNCS.PHASECHK.TRANS64 P1, [R5+URZ+0x28c40], R0 ;  /* 0x028c4000050095a7 */ /* 0x000f24000802007f */
[----:B----4-:R-:W-:Y:S05]  /*12cd0*/  @!P1 BRA `(.L_x_7364) ;  /* 0xfffffffc00f09947 */ /* 0x010fea000383ffff */
[----:B------:R-:W-:Y:S05]  /*12ce0*/  BRA `(.L_x_7438) ;  /* 0xffffffd800847947 */ /* 0x000fea000383ffff */
.L_x_7366:
[----:B----4-:R4:W0:Y:S02]  /*12cf0*/  SYNCS.PHASECHK.TRANS64.TRYWAIT P1, [R3+URZ+0x28c40], R2 ;  /* 0x028c4002030075a7 */ /* 0x010824000802017f */
[----:B0-----:R-:W-:Y:S05]  /*12d00*/  @!P1 NANOSLEEP.SYNCS 0x989680 ;  /* 0x009896800000995d */ /* 0x001fea0003900000 */
[----:B------:R-:W0:Y:S02]  /*12d10*/  @!P1 SYNCS.PHASECHK.TRANS64 P1, [R3+URZ+0x28c40], R2 ;  /* 0x028c4002030095a7 */ /* 0x000e24000802007f */
[----:B0-----:R-:W-:Y:S05]  /*12d20*/  @!P1 BRA `(.L_x_7366) ;  /* 0xfffffffc00f09947 */ /* 0x001fea000383ffff */
[----:B------:R-:W-:Y:S05]  /*12d30*/  BRA `(.L_x_7439) ;  /* 0xffffffd800907947 */ /* 0x000fea000383ffff */
.L_x_7368:
[----:B------:R0:W0:Y:S02]  /*12d40*/  SYNCS.PHASECHK.TRANS64.TRYWAIT P1, [R5+URZ+0x28c60], R0 ;  /* 0x028c6000050075a7 */ /* 0x000024000802017f */
[----:B0-----:R-:W-:Y:S05]  /*12d50*/  @!P1 NANOSLEEP.SYNCS 0x989680 ;  /* 0x009896800000995d */ /* 0x001fea0003900000 */
[----:B------:R-:W0:Y:S02]  /*12d60*/  @!P1 SYNCS.PHASECHK.TRANS64 P1, [R5+URZ+0x28c60], R0 ;  /* 0x028c6000050095a7 */ /* 0x000e24000802007f */
[----:B0-----:R-:W-:Y:S05]  /*12d70*/  @!P1 BRA `(.L_x_7368) ;  /* 0xfffffffc00f09947 */ /* 0x001fea000383ffff */
[----:B------:R-:W-:Y:S05]  /*12d80*/  BRA `(.L_x_7440) ;  /* 0xffffffd8008c7947 */ /* 0x000fea000383ffff */
.L_x_7441:
        /* <DEDUP_REMOVED lines=15> */
.L_x_15656:


//--------------------- .text._ZN7cutlass13device_kernelIN5flash11enable_sm90INS1_16FlashAttnFwdSm90INS1_25CollectiveMainloopFwdSm90ILi2EN4cute5tupleIJNS5_1CILi1EEES8_S8_EEENS6_IJNS7_ILi64EEESA_SA_EEELi512ENS_6half_tEfNS_4arch4Sm90ELb1ELb0ELb1ELb0ELb1ELb0ELb1ELb0ELb0ELb1ELb0ELb0EEENS1_21CollectiveEpilogueFwdINS6_IJSA_NS7_ILi512EEESA_EEES9_SC_SE_Li256ELb0ELb1ELb0ELb0EEENS1_30DynamicPersistentTileSchedulerILi256ELi128ELb0ELb1ELb1EEEEEEEEEvNT_6ParamsE --------------------------
	.section	.text._ZN7cutlass13device_kernelIN5flash11enable_sm90INS1_16FlashAttnFwdSm90INS1_25CollectiveMainloopFwdSm90ILi2EN4cute5tupleIJNS5_1CILi1EEES8_S8_EEENS6_IJNS7_ILi64EEESA_SA_EEELi512ENS_6half_tEfNS_4arch4Sm90ELb1ELb0ELb1ELb0ELb1ELb0ELb1ELb0ELb0ELb1ELb0ELb0EEENS1_21CollectiveEpilogueFwdINS6_IJSA_NS7_ILi512EEESA_EEES9_SC_SE_Li256ELb0ELb1ELb0ELb0EEENS1_30DynamicPersistentTileSchedulerILi256ELi128ELb0ELb1ELb1EEEEEEEEEvNT_6ParamsE,"ax",@progbits
	.align	128
.text._ZN7cutlass13device_kernelIN5flash11enable_sm90INS1_16FlashAttnFwdSm90INS1_25CollectiveMainloopFwdSm90ILi2EN4cute5tupleIJNS5_1CILi1EEES8_S8_EEENS6_IJNS7_ILi64EEESA_SA_EEELi512ENS_6half_tEfNS_4arch4Sm90ELb1ELb0ELb1ELb0ELb1ELb0ELb1ELb0ELb0ELb1ELb0ELb0EEENS1_21CollectiveEpilogueFwdINS6_IJSA_NS7_ILi512EEESA_EEES9_SC_SE_Li256ELb0ELb1ELb0ELb0EEENS1_30DynamicPersistentTileSchedulerILi256ELi128ELb0ELb1ELb1EEEEEEEEEvNT_6ParamsE:
        .type           _ZN7cutlass13device_kernelIN5flash11enable_sm90INS1_16FlashAttnFwdSm90INS1_25CollectiveMainloopFwdSm90ILi2EN4cute5tupleIJNS5_1CILi1EEES8_S8_EEENS6_IJNS7_ILi64EEESA_SA_EEELi512ENS_6half_tEfNS_4arch4Sm90ELb1ELb0ELb1ELb0ELb1ELb0ELb1ELb0ELb0ELb1ELb0ELb0EEENS1_21CollectiveEpilogueFwdINS6_IJSA_NS7_ILi512EEESA_EEES9_SC_SE_Li256ELb0ELb1ELb0ELb0EEENS1_30DynamicPersistentTileSchedulerILi256ELi128ELb0ELb1ELb1EEEEEEEEEvNT_6ParamsE,@function
        .size           _ZN7cutlass13device_kernelIN5flash11enable_sm90INS1_16FlashAttnFwdSm90INS1_25CollectiveMainloopFwdSm90ILi2EN4cute5tupleIJNS5_1CILi1EEES8_S8_EEENS6_IJNS7_ILi64EEESA_SA_EEELi512ENS_6half_tEfNS_4arch4Sm90ELb1ELb0ELb1ELb0ELb1ELb0ELb1ELb0ELb0ELb1ELb0ELb0EEENS1_21CollectiveEpilogueFwdINS6_IJSA_NS7_ILi512EEESA_EEES9_SC_SE_Li256ELb0ELb1ELb0ELb0EEENS1_30DynamicPersistentTileSchedulerILi256ELi128ELb0ELb1ELb1EEEEEEEEEvNT_6ParamsE,(.L_x_15657 - _ZN7cutlass13device_kernelIN5flash11enable_sm90INS1_16FlashAttnFwdSm90INS1_25CollectiveMainloopFwdSm90ILi2EN4cute5tupleIJNS5_1CILi1EEES8_S8_EEENS6_IJNS7_ILi64EEESA_SA_EEELi512ENS_6half_tEfNS_4arch4Sm90ELb1ELb0ELb1ELb0ELb1ELb0ELb1ELb0ELb0ELb1ELb0ELb0EEENS1_21CollectiveEpilogueFwdINS6_IJSA_NS7_ILi512EEESA_EEES9_SC_SE_Li256ELb0ELb1ELb0ELb0EEENS1_30DynamicPersistentTileSchedulerILi256ELi128ELb0ELb1ELb1EEEEEEEEEvNT_6ParamsE)
        .other          _ZN7cutlass13device_kernelIN5flash11enable_sm90INS1_16FlashAttnFwdSm90INS1_25CollectiveMainloopFwdSm90ILi2EN4cute5tupleIJNS5_1CILi1EEES8_S8_EEENS6_IJNS7_ILi64EEESA_SA_EEELi512ENS_6half_tEfNS_4arch4Sm90ELb1ELb0ELb1ELb0ELb1ELb0ELb1ELb0ELb0ELb1ELb0ELb0EEENS1_21CollectiveEpilogueFwdINS6_IJSA_NS7_ILi512EEESA_EEES9_SC_SE_Li256ELb0ELb1ELb0ELb0EEENS1_30DynamicPersistentTileSchedulerILi256ELi128ELb0ELb1ELb1EEEEEEEEEvNT_6ParamsE,@"STO_CUDA_ENTRY STV_DEFAULT"
_ZN7cutlass13device_kernelIN5flash11enable_sm90INS1_16FlashAttnFwdSm90INS1_25CollectiveMainloopFwdSm90ILi2EN4cute5tupleIJNS5_1CILi1EEES8_S8_EEENS6_IJNS7_ILi64EEESA_SA_EEELi512ENS_6half_tEfNS_4arch4Sm90ELb1ELb0ELb1ELb0ELb1ELb0ELb1ELb0ELb0ELb1ELb0ELb0EEENS1_21CollectiveEpilogueFwdINS6_IJSA_NS7_ILi512EEESA_EEES9_SC_SE_Li256ELb0ELb1ELb0ELb0EEENS1_30DynamicPersistentTileSchedulerILi256ELi128ELb0ELb1ELb1EEEEEEEEEvNT_6ParamsE:
        /* <DEDUP_REMOVED lines=43> */
.L_x_7442:
        /* <DEDUP_REMOVED lines=22> */
.L_x_7443:
        /* <DEDUP_REMOVED lines=18> */
.L_x_7444:
        /* <DEDUP_REMOVED lines=22> */
.L_x_7445:
        /* <DEDUP_REMOVED lines=23> */
.L_x_7446:
        /* <DEDUP_REMOVED lines=8> */
.L_x_7448:
[----:B------:R-:W-:-:S08]  /*0880*/  NOP ;  /* 0x0000000000007918 */ /* 0x000fd00000000000 */
[----:B------:R-:W0:Y:S02]  /*0890*/  USETMAXREG.TRY_ALLOC.CTAPOOL UP0, 0xe8 ;  /* 0x000000e8000079c8 */ /* 0x000e240008000600 */
[----:B0-----:R-:W-:-:S13]  /*08a0*/  PLOP3.LUT P0, PT, PT, PT, UP0, 0x80, 0x0 ;  /* 0x000000000000781c */ /* 0x001fda0003f0f008 */
[----:B------:R-:W-:Y:S05]  /*08b0*/  @!P0 BRA `(.L_x_7448) ;  /* 0xfffffffc00f08947 */ /* 0x000fea000383ffff */
[----:B------:R-:W0:Y:S01]  /*08c0*/  S2R R2, SR_TID.X ;  /* 0x0000000000027919 */ /* 0x000e220000002100 */
[----:B------:R-:W1:Y:S08]  /*08d0*/  S2UR UR4, SR_CTAID.X ;  /* 0x00000000000479c3 */ /* 0x000e700000002500 */
[----:B------:R-:W-:Y:S06]  /*08e0*/  BAR.ARV 0x4, 0x180 ;  /* 0x0106000000007b1d */ /* 0x000fec0000002000 */
[----:B0-----:R-:W-:-:S04]  /*08f0*/  LOP3.LUT R0, R2, 0xffffff80, RZ, 0xc0, !PT ;  /* 0xffffff8002007812 */ /* 0x001fc800078ec0ff */
[----:B------:R-:W-:Y:S02]  /*0900*/  ISETP.NE.AND P0, PT, R0, 0x80, PT ;  /* 0x000000800000780c */ /* 0x000fe40003f05270 */
[----:B------:R-:W1:Y:S11]  /*0910*/  LDC R0, c[0x0][0xd38] ;  /* 0x00034e00ff007b82 */ /* 0x000e760000000800 */
[----:B------:R-:W-:Y:S06]  /*0920*/  @!P0 BAR.ARV 0x8, 0x100 ;  /* 0x0204000000008b1d */ /* 0x000fec0000002000 */
[----:B------:R-:W-:-:S13]  /*0930*/  ISETP.GE.U32.AND P0, PT, R2, 0x100, PT ;  /* 0x000001000200780c */ /* 0x000fda0003f06070 */
[----:B------:R-:W-:Y:S06]  /*0940*/  @P0 BAR.ARV 0xf, 0x100 ;  /* 0x03c4000000000b1d */ /* 0x000fec0000002000 */
[----:B-1----:R-:W-:-:S13]  /*0950*/  ISETP.LE.AND P0, PT, R0, UR4, PT ;  /* 0x0000000400007c0c */ /* 0x002fda000bf03270 */
[----:B------:R-:W-:Y:S05]  /*0960*/  @P0 EXIT ;  /* 0x000000000000094d */ /* 0x000fea0003800000 */
[----:B------:R-:W-:Y:S01]  /*0970*/  VIADD R222, R2, 0xffffff80 ;  /* 0xffffff8002de7836 */ /* 0x000fe20000000000 */
[----:B------:R-:W0:Y:S01]  /*0980*/  S2R R219, SR_CgaCtaId ;  /* 0x0000000000db7919 */ /* 0x000e220000008800 */
[----:B------:R-:W-:Y:S01]  /*0990*/  IMAD.MOV.U32 R188, RZ, RZ, 0x20 ;  /* 0x00000020ffbc7424 */ /* 0x000fe200078e00ff */
[----:B------:R-:W-:Y:S01]  /*09a0*/  ULOP3.LUT UR40, UR41, 0x1, URZ, 0xfc, !UPT ;  /* 0x0000000129287892 */ /* 0x000fe2000f8efc3f */
[----:B------:R-:W-:Y:S01]  /*09b0*/  IMAD.MOV.U32 R16, RZ, RZ, RZ ;  /* 0x000000ffff107224 */ /* 0x000fe200078e00ff */
[----:B------:R-:W-:Y:S01]  /*09c0*/  SHF.R.S32.HI R3, RZ, 0x1f, R222 ;  /* 0x0000001fff037819 */ /* 0x000fe200000114de */
[----:B------:R-:W-:-:S03]  /*09d0*/  UMOV UR36, URZ ;  /* 0x0000003f00247c82 */ /* 0x000fc60008000000 */
[CC--:B------:R-:W-:Y:S02]  /*09e0*/  LEA.HI R0, R3.reuse, R222.reuse, RZ, 0x4 ;  /* 0x000000de03007211 */ /* 0x0c0fe400078f20ff */
[CC--:B------:R-:W-:Y:S02]  /*09f0*/  LEA.HI R4, R3.reuse, R222.reuse, RZ, 0x5 ;  /* 0x000000de03047211 */ /* 0x0c0fe400078f28ff */
[----:B------:R-:W-:Y:S02]  /*0a00*/  SHF.R.S32.HI R7, RZ, 0x4, R0 ;  /* 0x00000004ff077819 */ /* 0x000fe40000011400 */
[----:B------:R-:W-:Y:S02]  /*0a10*/  LEA.HI R5, R3, R222, RZ, 0x7 ;  /* 0x000000de03057211 */ /* 0x000fe400078f38ff */
[C---:B------:R-:W-:Y:S02]  /*0a20*/  LEA.HI R2, R0.reuse, R7, RZ, 0x1 ;  /* 0x0000000700027211 */ /* 0x040fe400078f08ff */
[----:B------:R-:W-:-:S02]  /*0a30*/  LOP3.LUT R9, R0, 0xfffffff0, RZ, 0xc0, !PT ;  /* 0xfffffff000097812 */ /* 0x000fc400078ec0ff */
[----:B------:R-:W-:Y:S02]  /*0a40*/  LOP3.LUT R2, R2, 0x1ffffffe, RZ, 0xc0, !PT ;  /* 0x1ffffffe02027812 */ /* 0x000fe400078ec0ff */
[--C-:B------:R-:W-:Y:S01]  /*0a50*/  SHF.R.S32.HI R13, RZ, 0x5, R4.reuse ;  /* 0x00000005ff0d7819 */ /* 0x100fe20000011404 */
[----:B------:R-:W-:Y:S01]  /*0a60*/  IMAD.IADD R9, R222, 0x1, -R9 ;  /* 0x00000001de097824 */ /* 0x000fe200078e0a09 */
[----:B------:R-:W-:Y:S01]  /*0a70*/  SHF.R.S32.HI R4, RZ, 0x1f, R4 ;  /* 0x0000001fff047819 */ /* 0x000fe20000011404 */
[----:B------:R-:W-:Y:S01]  /*0a80*/  IMAD.IADD R8, R7, 0x1, -R2 ;  /* 0x0000000107087824 */ /* 0x000fe200078e0a02 */
[----:B------:R-:W-:Y:S02]  /*0a90*/  LOP3.LUT R7, R5, 0xffffff80, RZ, 0xc0, !PT ;  /* 0xffffff8005077812 */ /* 0x000fe400078ec0ff */
[----:B------:R-:W-:Y:S02]  /*0aa0*/  LEA.HI R2, R3, R222, RZ, 0x2 ;  /* 0x000000de03027211 */ /* 0x000fe400078f10ff */
[----:B------:R-:W-:Y:S01]  /*0ab0*/  LEA.HI R4, R4, R13, RZ, 0x2 ;  /* 0x0000000d04047211 */ /* 0x000fe200078f10ff */
[----:B------:R-:W-:Y:S01]  /*0ac0*/  IMAD.IADD R7, R222, 0x1, -R7 ;  /* 0x00000001de077824 */ /* 0x000fe200078e0a07 */
[----:B------:R-:W-:-:S02]  /*0ad0*/  LOP3.LUT R11, R2, 0xfffffffc, RZ, 0xc0, !PT ;  /* 0xfffffffc020b7812 */ /* 0x000fc400078ec0ff */
[----:B------:R-:W-:Y:S02]  /*0ae0*/  SHF.R.S32.HI R216, RZ, 0x7, R5 ;  /* 0x00000007ffd87819 */ /* 0x000fe40000011405 */
[----:B------:R-:W-:Y:S01]  /*0af0*/  LOP3.LUT R4, R4, 0x3ffffc, RZ, 0xc0, !PT ;  /* 0x003ffffc04047812 */ /* 0x000fe200078ec0ff */
[----:B------:R-:W-:Y:S01]  /*0b00*/  IMAD.IADD R11, R222, 0x1, -R11 ;  /* 0x00000001de0b7824 */ /* 0x000fe200078e0a0b */
[--C-:B------:R-:W-:Y:S01]  /*0b10*/  SHF.R.S32.HI R2, RZ, 0x1f, R9.reuse ;  /* 0x0000001fff027819 */ /* 0x100fe20000011409 */
[----:B------:R-:W-:Y:S01]  /*0b20*/  IMAD R15, R216, 0x100, R9 ;  /* 0x00000100d80f7824 */ /* 0x000fe200078e0209 */
[----:B------:R-:W-:Y:S01]  /*0b30*/  SHF.R.S32.HI R0, RZ, 0x1f, R7 ;  /* 0x0000001fff007819 */ /* 0x000fe20000011407 */
[----:B------:R-:W-:Y:S01]  /*0b40*/  IMAD.IADD R10, R13, 0x1, -R4 ;  /* 0x000000010d0a7824 */ /* 0x000fe200078e0a04 */
[----:B------:R-:W-:Y:S02]  /*0b50*/  LEA.HI R6, R2, R9, RZ, 0x3 ;  /* 0x0000000902067211 */ /* 0x000fe400078f18ff */
[----:B------:R-:W-:Y:S01]  /*0b60*/  LEA.HI R2, R0, R7, RZ, 0x2 ;  /* 0x0000000700027211 */ /* 0x000fe200078f10ff */
[----:B------:R-:W-:Y:S01]  /*0b70*/  IMAD R14, R10, 0x10, R15 ;  /* 0x000000100a0e7824 */ /* 0x000fe200078e020f */
[C---:B------:R-:W-:Y:S01]  /*0b80*/  LOP3.LUT R4, R6.reuse, 0xfffffff8, RZ, 0xc0, !PT ;  /* 0xfffffff806047812 */ /* 0x040fe200078ec0ff */
[----:B------:R-:W-:Y:S01]  /*0b90*/  IMAD.SHL.U32 R6, R6, 0x40, RZ ;  /* 0x0000004006067824 */ /* 0x000fe200078e00ff */
[----:B------:R-:W-:-:S02]  /*0ba0*/  LOP3.LUT R10, R2, 0x7ffffffc, RZ, 0xc0, !PT ;  /* 0x7ffffffc020a7812 */ /* 0x000fc400078ec0ff */
[----:B------:R-:W-:Y:S01]  /*0bb0*/  LEA.HI R12, R11, R11, RZ, 0x1 ;  /* 0x0000000b0b0c7211 */ /* 0x000fe200078f08ff */
[----:B------:R-:W-:Y:S01]  /*0bc0*/  IMAD.IADD R9, R9, 0x1, -R4 ;  /* 0x0000000109097824 */ /* 0x000fe200078e0a04 */
[----:B------:R-:W-:Y:S01]  /*0bd0*/  LEA.HI R4, R0, R7, RZ, 0x5 ;  /* 0x0000000700047211 */ /* 0x000fe200078f28ff */
[----:B------:R-:W-:Y:S01]  /*0be0*/  IMAD.IADD R10, R7, 0x1, -R10 ;  /* 0x00000001070a7824 */ /* 0x000fe200078e0a0a */
[----:B------:R-:W-:Y:S02]  /*0bf0*/  LOP3.LUT R12, R12, 0x1ffffffe, RZ, 0xc0, !PT ;  /* 0x1ffffffe0c0c7812 */ /* 0x000fe400078ec0ff */
[--C-:B------:R-:W-:Y:S02]  /*0c00*/  SHF.R.S32.HI R0, RZ, 0x2, R2.reuse ;  /* 0x00000002ff007819 */ /* 0x100fe40000011402 */
[----:B------:R-:W-:Y:S01]  /*0c10*/  SHF.R.S32.HI R7, RZ, 0x1f, R2 ;  /* 0x0000001fff077819 */ /* 0x000fe20000011402 */
[----:B------:R-:W-:Y:S01]  /*0c20*/  IMAD.SHL.U32 R2, R9, 0x40, RZ ;  /* 0x0000004009027824 */ /* 0x000fe200078e00ff */
[----:B------:R-:W-:Y:S01]  /*0c30*/  LOP3.LUT R6, R6, 0x7ffffe00, RZ, 0xc0, !PT ;  /* 0x7ffffe0006067812 */ /* 0x000fe200078ec0ff */
[----:B------:R-:W-:Y:S01]  /*0c40*/  IMAD.IADD R15, R11, 0x1, -R12 ;  /* 0x000000010b0f7824 */ /* 0x000fe200078e0a0c */
[----:B------:R-:W-:Y:S01]  /*0c50*/  LEA.HI R7, R7, R0, RZ, 0x3 ;  /* 0x0000000007077211 */ /* 0x000fe200078f18ff */
[----:B------:R-:W-:Y:S01]  /*0c60*/  IMAD.SHL.U32 R11, R8, 0x8, RZ ;  /* 0x00000008080b7824 */ /* 0x000fe200078e00ff */
[----:B------:R-:W-:Y:S01]  /*0c70*/  LOP3.LUT R2, R2, 0x1c0, RZ, 0xc0, !PT ;  /* 0x000001c002027812 */ /* 0x000fe200078ec0ff */
[----:B------:R-:W-:Y:S01]  /*0c80*/  IMAD R6, R13, 0x400, R6 ;  /* 0x000004000d067824 */ /* 0x000fe200078e0206 */
[----:B------:R-:W-:Y:S01]  /*0c90*/  LOP3.LUT R7, R7, 0xfffffff8, RZ, 0xc0, !PT ;  /* 0xfffffff807077812 */ /* 0x000fe200078ec0ff */
[--C-:B------:R-:W-:Y:S01]  /*0ca0*/  IMAD.U32 R221, R14, 0x40, R11.reuse ;  /* 0x000000400edd7824 */ /* 0x100fe200078e000b */
[----:B------:R-:W-:-:S02]  /*0cb0*/  LOP3.LUT R11, R2, 0x8, R11, 0xf8, !PT ;  /* 0x00000008020b7812 */ /* 0x000fc400078ef80b */
[----:B------:R-:W-:Y:S01]  /*0cc0*/  SHF.R.U32.HI R2, RZ, 0x3, R2 ;  /* 0x00000003ff027819 */ /* 0x000fe20000011602 */
[----:B------:R-:W-:Y:S01]  /*0cd0*/  IMAD.IADD R7, R0, 0x1, -R7 ;  /* 0x0000000100077824 */ /* 0x000fe200078e0a07 */
[----:B------:R-:W-:Y:S02]  /*0ce0*/  SHF.R.S32.HI R4, RZ, 0x5, R4 ;  /* 0x00000005ff047819 */ /* 0x000fe40000011404 */
[----:B------:R-:W-:Y:S02]  /*0cf0*/  LEA.HI R3, R3, R222, RZ, 0x3 ;  /* 0x000000de03037211 */ /* 0x000fe400078f18ff */
[----:B------:R-:W-:Y:S01]  /*0d00*/  LOP3.LUT R11, R11, R2, RZ, 0x3c, !PT ;  /* 0x000000020b0b7212 */ /* 0x000fe200078e3cff */
[----:B------:R-:W-:Y:S01]  /*0d10*/  IMAD R22, R4, 0x10, R7 ;  /* 0x0000001004167824 */ /* 0x000fe200078e0207 */
[----:B------:R-:W-:Y:S01]  /*0d20*/  MOV R0, 0x400 ;  /* 0x0000040000007802 */ /* 0x000fe20000000f00 */
[----:B------:R-:W-:Y:S01]  /*0d30*/  IMAD.MOV.U32 R2, RZ, RZ, RZ ;  /* 0x000000ffff027224 */ /* 0x000fe200078e00ff */
[----:B------:R-:W-:Y:S01]  /*0d40*/  LOP3.LUT R7, R3, 0xfffffff8, RZ, 0xc0, !PT ;  /* 0xfffffff803077812 */ /* 0x000fe200078ec0ff */
[----:B------:R-:W-:Y:S01]  /*0d50*/  IMAD R190, R15, 0x8, R22 ;  /* 0x000000080fbe7824 */ /* 0x000fe200078e0216 */
[----:B------:R-:W-:-:S02]  /*0d60*/  R2P PR, R9, 0x6 ;  /* 0x0000000609007804 */ /* 0x000fc40000000000 */
[----:B------:R-:W-:Y:S01]  /*0d70*/  IADD3 R6, R6, R11, RZ ;  /* 0x0000000b06067210 */ /* 0x000fe20007ffe0ff */
[----:B------:R-:W-:Y:S01]  /*0d80*/  IMAD.IADD R214, R222, 0x1, -R7 ;  /* 0x00000001ded67824 */ /* 0x000fe200078e0a07 */
[----:B0-----:R-:W-:Y:S02]  /*0d90*/  LEA R17, R219, R0, 0x18 ;  /* 0x00000000db117211 */ /* 0x001fe400078ec0ff */
[----:B------:R-:W-:Y:S01]  /*0da0*/  LEA.HI R5, R5, R216, RZ, 0x1 ;  /* 0x000000d805057211 */ /* 0x000fe200078f08ff */
[----:B------:R-:W-:Y:S01]  /*0db0*/  IMAD.SHL.U32 R23, R214, 0x8, RZ ;  /* 0x00000008d6177824 */ /* 0x000fe200078e00ff */
[----:B------:R-:W-:Y:S01]  /*0dc0*/  SEL R188, R188, 0xffffffe0, !P1 ;  /* 0xffffffe0bcbc7807 */ /* 0x000fe20004800000 */
[----:B------:R-:W-:Y:S01]  /*0dd0*/  IMAD R185, R6, 0x2, R17 ;  /* 0x0000000206b97824 */ /* 0x000fe200078e0211 */
[----:B------:R-:W-:Y:S01]  /*0de0*/  LOP3.LUT R5, R5, 0xfffffe, RZ, 0xc0, !PT ;  /* 0x00fffffe05057812 */ /* 0x000fe200078ec0ff */
[----:B------:R-:W-:Y:S01]  /*0df0*/  VIADD R195, R23, 0x40 ;  /* 0x0000004017c37836 */ /* 0x000fe20000000000 */
[----:B------:R-:W-:Y:S01]  /*0e00*/  SHF.R.S32.HI R215, RZ, 0x3, R3 ;  /* 0x00000003ffd77819 */ /* 0x000fe20000011403 */
[----:B------:R-:W-:Y:S01]  /*0e10*/  VIADD R189, R185, 0x36400 ;  /* 0x00036400b9bd7836 */ /* 0x000fe20000000000 */
[----:B------:R-:W-:Y:S01]  /*0e20*/  SHF.L.U32 R18, R10, 0x1, RZ ;  /* 0x000000010a127819 */ /* 0x000fe200000006ff */
[C---:B------:R-:W-:Y:S01]  /*0e30*/  VIADD R194, R23.reuse, 0x80 ;  /* 0x0000008017c27836 */ /* 0x040fe20000000000 */
[----:B------:R-:W-:Y:S01]  /*0e40*/  SHF.R.S32.HI R229, RZ, 0x1f, R195 ;  /* 0x0000001fffe57819 */ /* 0x000fe200000114c3 */
[----:B------:R-:W-:-:S02]  /*0e50*/  VIADD R193, R23, 0xc0 ;  /* 0x000000c017c17836 */ /* 0x000fc40000000000 */
        /* <DEDUP_REMOVED lines=10> */
[----:B------:R-:W-:Y:S01]  /*0f00*/  IMAD.IADD R5, R216, 0x1, -R5 ;  /* 0x00000001d8057824 */ /* 0x000fe200078e0a05 */
[----:B------:R-:W-:Y:S01]  /*0f10*/  SHF.R.S32.HI R223, RZ, 0x1f, R217 ;  /* 0x0000001fffdf7819 */ /* 0x000fe200000114d9 */
[----:B------:R-:W-:-:S02]  /*0f20*/  @P2 VIADD R187, R189, 0xffffffc0 ;  /* 0xffffffc0bdbb2836 */ /* 0x000fc40000000000 */
[----:B------:R-:W-:Y:S02]  /*0f30*/  IMAD.IADD R189, R189, 0x1, R188 ;  /* 0x00000001bdbd7824 */ /* 0x000fe400078e02bc */
[----:B------:R-:W-:Y:S02]  /*0f40*/  IMAD.SHL.U32 R184, R5, 0x100, RZ ;  /* 0x0000010005b87824 */ /* 0x000fe400078e00ff */
[----:B------:R-:W-:-:S07]  /*0f50*/  IMAD.IADD R188, R188, 0x1, R187 ;  /* 0x00000001bcbc7824 */ /* 0x000fce00078e02bb */
.L_x_7504:
        /* <DEDUP_REMOVED lines=21> */
.L_x_7449:
[----:B------:R-:W-:Y:S01]  /*10b0*/  ULDC UR7, c[0x0][0xd54] ;  /* 0x0003550000077ab9 */ /* 0x000fe20000000800 */
[----:B------:R-:W-:Y:S01]  /*10c0*/  UMOV UR6, UR9 ;  /* 0x0000000900067c82 */ /* 0x000fe20008000000 */
[----:B------:R-:W-:-:S11]  /*10d0*/  UISETP.NE.AND UP0, UPT, UR7, 0x1, UPT ;  /* 0x000000010700788c */ /* 0x000fd6000bf05270 */
[----:B------:R-:W-:Y:S02]  /*10e0*/  @UP0 ULDC.64 UR10, c[0x0][0xd58] ;  /* 0x00035600000a0ab9 */ /* 0x000fe40000000a00 */
[----:B------:R-:W-:-:S04]  /*10f0*/  UIMAD.WIDE.U32 UR4, UR9, UR10, URZ ;  /* 0x0000000a090472a5 */ /* 0x000fc8000f8e003f */
[----:B------:R-:W-:-:S04]  /*1100*/  @UP0 USHF.R.U32.HI UR6, URZ, UR11, UR5 ;  /* 0x0000000b3f060299 */ /* 0x000fc80008011605 */
[----:B------:R-:W-:-:S12]  /*1110*/  UIMAD UR4, UR6, UR7, URZ ;  /* 0x00000007060472a4 */ /* 0x000fd8000f8e023f */
.L_x_7450:
[----:B------:R-:W0:Y:S01]  /*1120*/  LDC.64 R4, c[0x0][0x418] ;  /* 0x00010600ff047b82 */ /* 0x000e220000000a00 */
[----:B------:R-:W-:Y:S01]  /*1130*/  ULDC UR37, c[0x0][0xd48] ;  /* 0x0003520000257ab9 */ /* 0x000fe20000000800 */
[----:B------:R-:W-:Y:S02]  /*1140*/  UIADD3 UR4, UR9, -UR4, URZ ;  /* 0x8000000409047290 */ /* 0x000fe4000fffe03f */
[----:B------:R-:W-:Y:S01]  /*1150*/  UISETP.NE.AND UP0, UPT, UR37, 0x1, UPT ;  /* 0x000000012500788c */ /* 0x000fe2000bf05270 */
[----:B------:R-:W-:Y:S01]  /*1160*/  ULDC UR5, c[0x0][0xd54] ;  /* 0x0003550000057ab9 */ /* 0x000fe20000000800 */
[----:B------:R-:W-:Y:S02]  /*1170*/  UISETP.NE.AND UP1, UPT, UR42, 0x1, UPT ;  /* 0x000000012a00788c */ /* 0x000fe4000bf25270 */
[----:B------:R-:W1:Y:S01]  /*1180*/  LDC R186, c[0x0][0x424] ;  /* 0x00010900ffba7b82 */ /* 0x000e620000000800 */
[----:B------:R-:W-:Y:S02]  /*1190*/  UIMAD UR8, UR8, UR5, UR4 ;  /* 0x00000005080872a4 */ /* 0x000fe4000f8e0204 */
[----:B------:R-:W-:Y:S01]  /*11a0*/  ULOP3.LUT UR6, URZ, UR6, URZ, 0x33, !UPT ;  /* 0x000000063f067292 */ /* 0x000fe2000f8e333f */
[----:B------:R-:W-:-:S03]  /*11b0*/  ULDC UR7, c[0x0][0xd3c] ;  /* 0x00034f0000077ab9 */ /* 0x000fc60000000800 */
[----:B------:R-:W-:Y:S01]  /*11c0*/  @UP0 ULDC UR4, c[0x0][0xd4c] ;  /* 0x0003530000040ab9 */ /* 0x000fe20000000800 */
[----:B------:R-:W2:Y:S01]  /*11d0*/  LDC R7, c[0x0][0x2f0] ;  /* 0x0000bc00ff077b82 */ /* 0x000ea20000000800 */
[----:B------:R-:W-:Y:S01]  /*11e0*/  UIMAD.WIDE.U32 UR4, UR8, UR4, URZ ;  /* 0x00000004080472a5 */ /* 0x000fe2000f8e003f */
[----:B------:R-:W-:Y:S01]  /*11f0*/  @UP0 ULDC UR9, c[0x0][0xd50] ;  /* 0x0003540000090ab9 */ /* 0x000fe20000000800 */
[----:B------:R-:W-:Y:S02]  /*1200*/  UMOV UR39, UR8 ;  /* 0x0000000800277c82 */ /* 0x000fe40008000000 */
[----:B------:R-:W-:Y:S02]  /*1210*/  @UP0 USHF.R.U32.HI UR39, URZ, UR9, UR5 ;  /* 0x000000093f270299 */ /* 0x000fe40008011605 */
[----:B------:R-:W-:Y:S01]  /*1220*/  UIADD3 UR6, UR6, UR7, URZ ;  /* 0x0000000706067290 */ /* 0x000fe2000fffe03f */
[----:B0-----:R-:W-:Y:S01]  /*1230*/  ISETP.NE.U32.AND P0, PT, R4, RZ, PT ;  /* 0x000000ff0400720c */ /* 0x001fe20003f05070 */
[----:B------:R-:W-:-:S02]  /*1240*/  UIADD3 UR4, -UR39, URZ, URZ ;  /* 0x0000003f27047290 */ /* 0x000fc4000fffe13f */
[----:B------:R-:W-:Y:S01]  /*1250*/  USHF.L.U32 UR38, UR6, 0x6, URZ ;  /* 0x0000000606267899 */ /* 0x000fe2000800063f */
[----:B------:R-:W-:Y:S01]  /*1260*/  ISETP.NE.AND.EX P0, PT, R5, RZ, PT, P0 ;  /* 0x000000ff0500720c */ /* 0x000fe20003f05300 */
[----:B------:R-:W-:-:S03]  /*1270*/  UIMAD UR37, UR37, UR4, UR8 ;  /* 0x00000004252572a4 */ /* 0x000fc6000f8e0208 */
[----:B-1----:R-:W-:Y:S02]  /*1280*/  SEL R186, R186, 0x1, P0 ;  /* 0x00000001baba7807 */ /* 0x002fe40000000000 */
[----:B------:R-:W-:-:S03]  /*1290*/  PLOP3.LUT P0, PT, PT, PT, UP1, 0x80, 0x0 ;  /* 0x000000000000781c */ /* 0x000fc60003f0f018 */
[----:B--2---:R-:W-:-:S05]  /*12a0*/  IMAD R0, R186, R7, 0x3f ;  /* 0x0000003fba007424 */ /* 0x004fca00078e0207 */
[----:B------:R-:W-:-:S04]  /*12b0*/  SHF.R.S32.HI R3, RZ, 0x1f, R0 ;  /* 0x0000001fff037819 */ /* 0x000fc80000011400 */
[----:B------:R-:W-:-:S04]  /*12c0*/  LEA.HI R3, R3, R0, RZ, 0x6 ;  /* 0x0000000003037211 */ /* 0x000fc800078f30ff */
[----:B------:R-:W-:Y:S01]  /*12d0*/  SHF.R.S32.HI R3, RZ, 0x6, R3 ;  /* 0x00000006ff037819 */ /* 0x000fe20000011403 */
[----:B------:R-:W-:Y:S06]  /*12e0*/  @!P0 BRA `(.L_x_7451) ;  /* 0x0000001c00548947 */ /* 0x000fec0003800000 */
[----:B------:R-:W0:Y:S01]  /*12f0*/  LDC R0, c[0x0][0x448] ;  /* 0x00011200ff007b82 */ /* 0x000e220000000800 */
[----:B------:R-:W-:Y:S01]  /*1300*/  UIADD3 UR4, UR38, 0x3f, URZ ;  /* 0x0000003f26047890 */ /* 0x000fe2000fffe03f */
[----:B------:R-:W-:Y:S02]  /*1310*/  CS2R R150, SRZ ;  /* 0x0000000000967805 */ /* 0x000fe4000001ff00 */
[----:B------:R-:W-:Y:S02]  /*1320*/  CS2R R148, SRZ ;  /* 0x0000000000947805 */ /* 0x000fe4000001ff00 */
[----:B------:R-:W-:Y:S02]  /*1330*/  CS2R R146, SRZ ;  /* 0x0000000000927805 */ /* 0x000fe4000001ff00 */
[----:B------:R-:W-:Y:S02]  /*1340*/  CS2R R144, SRZ ;  /* 0x0000000000907805 */ /* 0x000fe4000001ff00 */
[----:B------:R-:W-:-:S02]  /*1350*/  CS2R R142, SRZ ;  /* 0x00000000008e7805 */ /* 0x000fc4000001ff00 */
[----:B------:R-:W-:Y:S01]  /*1360*/  CS2R R140, SRZ ;  /* 0x00000000008c7805 */ /* 0x000fe2000001ff00 */
[----:B------:R-:W1:Y:S01]  /*1370*/  LDC R5, c[0x0][0x288] ;  /* 0x0000a200ff057b82 */ /* 0x000e620000000800 */
        /* <DEDUP_REMOVED lines=15> */
[----:B0-----:R-:W-:Y:S01]  /*1470*/  ISETP.NE.AND P0, PT, R0, 0x1, PT ;  /* 0x000000010000780c */ /* 0x001fe20003f05270 */
[----:B------:R-:W-:Y:S01]  /*1480*/  IMAD.U32 R0, RZ, RZ, UR4 ;  /* 0x00000004ff007e24 */ /* 0x000fe2000f8e00ff */
[----:B------:R-:W-:Y:S02]  /*1490*/  CS2R R110, SRZ ;  /* 0x00000000006e7805 */ /* 0x000fe4000001ff00 */
[----:B------:R-:W-:-:S02]  /*14a0*/  CS2R R160, SRZ ;  /* 0x0000000000a07805 */ /* 0x000fc4000001ff00 */
[----:B------:R-:W-:Y:S02]  /*14b0*/  CS2R R106, SRZ ;  /* 0x00000000006a7805 */ /* 0x000fe4000001ff00 */
[----:B------:R-:W-:Y:S02]  /*14c0*/  CS2R R162, SRZ ;  /* 0x0000000000a27805 */ /* 0x000fe4000001ff00 */
[----:B------:R-:W-:Y:S02]  /*14d0*/  CS2R R102, SRZ ;  /* 0x0000000000667805 */ /* 0x000fe4000001ff00 */
[----:B------:R-:W-:Y:S02]  /*14e0*/  CS2R R164, SRZ ;  /* 0x0000000000a47805 */ /* 0x000fe4000001ff00 */
[----:B-1----:R-:W-:Y:S02]  /*14f0*/  IADD3 R5, -R5, 0x40, RZ ;  /* 0x0000004005057810 */ /* 0x002fe40007ffe1ff */
[----:B------:R-:W-:-:S02]  /*1500*/  CS2R R98, SRZ ;  /* 0x0000000000627805 */ /* 0x000fc4000001ff00 */
[----:B------:R-:W-:Y:S02]  /*1510*/  CS2R R166, SRZ ;  /* 0x0000000000a67805 */ /* 0x000fe4000001ff00 */
[----:B------:R-:W-:Y:S02]  /*1520*/  CS2R R94, SRZ ;  /* 0x00000000005e7805 */ /* 0x000fe4000001ff00 */
[----:B------:R-:W-:Y:S01]  /*1530*/  CS2R R170, SRZ ;  /* 0x0000000000aa7805 */ /* 0x000fe2000001ff00 */
[----:B------:R-:W0:Y:S01]  /*1540*/  @P0 LDC R4, c[0x0][0x44c] ;  /* 0x00011300ff040b82 */ /* 0x000e220000000800 */
[----:B------:R-:W-:Y:S01]  /*1550*/  IMAD R5, R186, R7, R5 ;  /* 0x00000007ba057224 */ /* 0x000fe200078e0205 */
[----:B------:R-:W-:Y:S01]  /*1560*/  CS2R R90, SRZ ;  /* 0x00000000005a7805 */ /* 0x000fe2000001ff00 */
[----:B------:R-:W-:Y:S01]  /*1570*/  IMAD.MOV.U32 R169, RZ, RZ, RZ ;  /* 0x000000ffffa97224 */ /* 0x000fe200078e00ff */
[----:B------:R-:W-:Y:S02]  /*1580*/  CS2R R172, SRZ ;  /* 0x0000000000ac7805 */ /* 0x000fe4000001ff00 */
[----:B------:R-:W-:-:S02]  /*1590*/  CS2R R86, SRZ ;  /* 0x0000000000567805 */ /* 0x000fc4000001ff00 */
[----:B------:R-:W-:Y:S02]  /*15a0*/  CS2R R174, SRZ ;  /* 0x0000000000ae7805 */ /* 0x000fe4000001ff00 */
[----:B------:R-:W-:Y:S01]  /*15b0*/  CS2R R82, SRZ ;  /* 0x0000000000527805 */ /* 0x000fe2000001ff00 */
[----:B------:R-:W1:Y:S01]  /*15c0*/  @P0 LDC R9, c[0x0][0x450] ;  /* 0x00011400ff090b82 */ /* 0x000e620000000800 */
        /* <DEDUP_REMOVED lines=27> */
[----:B------:R-:W-:Y:S01]  /*1780*/  CS2R R34, SRZ ;  /* 0x0000000000227805 */ /* 0x000fe2000001ff00 */
[----:B------:R-:W-:Y:S01]  /*1790*/  IMAD.IADD R0, R5, 0x1, R0 ;  /* 0x0000000105007824 */ /* 0x000fe200078e0200 */
[----:B------:R-:W-:Y:S01]  /*17a0*/  CS2R R30, SRZ ;  /* 0x00000000001e7805 */ /* 0x000fe2000001ff00 */
[----:B------:R-:W-:Y:S01]  /*17b0*/  IMAD.MOV.U32 R6, RZ, RZ, RZ ;  /* 0x000000ffff067224 */ /* 0x000fe200078e00ff */
[----:B------:R-:W-:Y:S01]  /*17c0*/  CS2R R26, SRZ ;  /* 0x00000000001a7805 */ /* 0x000fe2000001ff00 */
[----:B------:R-:W-:Y:S01]  /*17d0*/  IMAD.MOV.U32 R21, RZ, RZ, RZ ;  /* 0x000000ffff157224 */ /* 0x000fe200078e00ff */
[----:B------:R-:W-:-:S04]  /*17e0*/  SHF.R.S32.HI R5, RZ, 0x1f, R0 ;  /* 0x0000001fff057819 */ /* 0x000fc80000011400 */
[----:B------:R-:W-:Y:S01]  /*17f0*/  LEA.HI R5, R5, R0, RZ, 0x6 ;  /* 0x0000000005057211 */ /* 0x000fe200078f30ff */
[----:B------:R-:W-:-:S03]  /*1800*/  IMAD.MOV.U32 R0, RZ, RZ, RZ ;  /* 0x000000ffff007224 */ /* 0x000fc600078e00ff */
[----:B------:R-:W-:-:S04]  /*1810*/  SHF.R.S32.HI R4, RZ, 0x6, R5 ;  /* 0x00000006ff047819 */ /* 0x000fc80000011405 */
[----:B------:R-:W-:Y:S01]  /*1820*/  VIMNMX R4, R3, R4, PT ;  /* 0x0000000403047248 */ /* 0x000fe20003fe0100 */
[----:B------:R-:W-:-:S03]  /*1830*/  IMAD.MOV.U32 R3, RZ, RZ, RZ ;  /* 0x000000ffff037224 */ /* 0x000fc600078e00ff */
[----:B------:R-:W-:-:S13]  /*1840*/  ISETP.GE.AND P1, PT, R4, 0x1, PT ;  /* 0x000000010400780c */ /* 0x000fda0003f26270 */
[----:B------:R-:W-:Y:S05]  /*1850*/  @!P1 BRA `(.L_x_7452) ;  /* 0x000000c000909947 */ /* 0x000fea0003800000 */
[----:B------:R-:W0:Y:S01]  /*1860*/  SHFL.IDX PT, R0, R216, RZ, 0x1f ;  /* 0x00001fffd8007589 */ /* 0x000e2200000e0000 */
        /* <DEDUP_REMOVED lines=9> */
[----:B------:R-:W-:Y:S01]  /*1900*/  UMOV UR7, 0x40000040 ;  /* 0x4000004000077882 */ /* 0x000fe20000000000 */
[----:B------:R-:W-:Y:S02]  /*1910*/  PLOP3.LUT P2, PT, PT, PT, UP0, 0x80, 0x0 ;  /* 0x000000000000781c */ /* 0x000fe40003f4f008 */
[----:B0-----:R-:W-:-:S04]  /*1920*/  LEA.HI R3, R0, R0, RZ, 0x1 ;  /* 0x0000000000037211 */ /* 0x001fc800078f08ff */
[----:B------:R-:W-:Y:S01]  /*1930*/  LOP3.LUT R3, R3, 0x1fffe, RZ, 0xc0, !PT ;  /* 0x0001fffe03037812 */ /* 0x000fe200078ec0ff */
[----:B------:R-:W-:-:S04]  /*1940*/  WARPGROUP.ARRIVE ;  /* 0x00000000000079c5 */ /* 0x000fc80000000000 */
        /* <DEDUP_REMOVED lines=9> */
[C---:B------:R-:W-:Y:S01]  /*19e0*/  R2UR UR8, R3.reuse ;  /* 0x00000000030872ca */ /* 0x040fe200000e0000 */
[----:B------:R-:W-:Y:S01]  /*19f0*/  VIADD R6, R3, 0x2 ;  /* 0x0000000203067836 */ /* 0x000fe20000000000 */
[----:B------:R-:W-:-:S04]  /*1a00*/  LOP3.LUT R7, R0, 0x2000000, RZ, 0xfc, !PT ;  /* 0x0200000000077812 */ /* 0x000fc800078efcff */
[----:B------:R-:W-:Y:S01]  /*1a10*/  R2UR UR12, R6 ;  /* 0x00000000060c72ca */ /* 0x000fe200000e0000 */
[----:B------:R-:W-:Y:S01]  /*1a20*/  IMAD R0, R2, 0x1000, R7 ;  /* 0x0000100002007824 */ /* 0x000fe200078e0207 */
[C---:B------:R-:W-:Y:S01]  /*1a30*/  IADD3 R6, R3.reuse, 0x4, RZ ;  /* 0x0000000403067810 */ /* 0x040fe20007ffe0ff */
[----:B------:R-:W-:Y:S02]  /*1a40*/  VIADD R3, R3, 0x6 ;  /* 0x0000000603037836 */ /* 0x000fe40000000000 */
[C---:B------:R-:W-:Y:S01]  /*1a50*/  VIADD R5, R0.reuse, 0x80 ;  /* 0x0000008000057836 */ /* 0x040fe20000000000 */
[----:B------:R-:W-:Y:S02]  /*1a60*/  R2UR UR10, R0 ;  /* 0x00000000000a72ca */ /* 0x000fe400000e0000 */
[----:B------:R-:W-:Y:S02]  /*1a70*/  R2UR UR16, R6 ;  /* 0x00000000061072ca */ /* 0x000fe400000e0000 */
[----:B------:R-:W-:Y:S01]  /*1a80*/  R2UR UR14, R5 ;  /* 0x00000000050e72ca */ /* 0x000fe200000e0000 */
[C---:B------:R-:W-:Y:S01]  /*1a90*/  VIADD R5, R0.reuse, 0x100 ;  /* 0x0000010000057836 */ /* 0x040fe20000000000 */
[----:B------:R-:W-:Y:S01]  /*1aa0*/  R2UR UR4, R3 ;  /* 0x00000000030472ca */ /* 0x000fe200000e0000 */
[----:B------:R-:W-:-:S03]  /*1ab0*/  VIADD R0, R0, 0x180 ;  /* 0x0000018000007836 */ /* 0x000fc60000000000 */
[----:B------:R-:W-:Y:S02]  /*1ac0*/  R2UR UR18, R5 ;  /* 0x00000000051272ca */ /* 0x000fe400000e0000 */
[----:B------:R-:W-:Y:S01]  /*1ad0*/  R2UR UR6, R0 ;  /* 0x00000000000672ca */ /* 0x000fe200000e0000 */
[----:B------:R-:W-:Y:S03]  /*1ae0*/  HGMMA.64x256x16.F32 R24, gdesc[UR8].tnspB, RZ, !UPT, gsb0 ;  /* 0x43e00000081879f0 */ /* 0x000fe6000c0008ff */
        /* <DEDUP_REMOVED lines=16> */
.L_x_7453:
[----:B------:R-:W-:Y:S01]  /*1bf0*/  IMAD R0, R2, 0x8, R17 ;  /* 0x0000000802007824 */ /* 0x000fe200078e0211 */
[----:B------:R-:W-:-:S03]  /*1c00*/  ISETP.GE.AND P0, PT, R4, 0x2, PT ;  /* 0x000000020400780c */ /* 0x000fc60003f06270 */
[----:B------:R-:W-:-:S05]  /*1c10*/  VIADD R0, R0, 0x38860 ;  /* 0x0003886000007836 */ /* 0x000fca0000000000 */
[----:B------:R-:W-:-:S04]  /*1c20*/  PRMT R0, R219, 0x654, R0 ;  /* 0x00000654db007816 */ /* 0x000fc80000000000 */
[----:B------:R0:W-:Y:S01]  /*1c30*/  SYNCS.ARRIVE.TRANS64.RED.A1T0 RZ, [R0+URZ], RZ ;  /* 0x000000ff00ff79a7 */ /* 0x0001e2000810043f */
[----:B------:R-:W-:Y:S05]  /*1c40*/  @!P0 BRA `(.L_x_7454) ;  /* 0x0000000800c08947 */ /* 0x000fea0003800000 */
[----:B------:R-:W-:-:S07]  /*1c50*/  VIADD R4, R4, 0xfffffffe ;  /* 0xfffffffe04047836 */ /* 0x000fce0000000000 */
.L_x_7456:
[----:B------:R-:W-:Y:S01]  /*1c60*/  BAR.SYNC.DEFER_BLOCKING 0xe, 0x100 ;  /* 0x0384000000007b1d */ /* 0x000fe20000010000 */
[----:B01----:R-:W-:Y:S01]  /*1c70*/  IMAD R0, R2, 0x40, R22 ;  /* 0x0000004002007824 */ /* 0x003fe200078e0216 */
[----:B------:R-:W-:Y:S01]  /*1c80*/  ISETP.GT.AND P1, PT, R4, RZ, PT ;  /* 0x000000ff0400720c */ /* 0x000fe20003f24270 */
[----:B------:R-:W-:Y:S02]  /*1c90*/  VIADD R2, R2, 0x1 ;  /* 0x0000000102027836 */ /* 0x000fe40000000000 */
[----:B------:R-:W-:Y:S01]  /*1ca0*/  IMAD R0, R0, 0x4, R17 ;  /* 0x0000000400007824 */ /* 0x000fe200078e0211 */
[----:B------:R-:W-:Y:S01]  /*1cb0*/  UMOV UR11, 0x40000040 ;  /* 0x40000040000b7882 */ /* 0x000fe20000000000 */
[----:B------:R-:W-:Y:S01]  /*1cc0*/  UMOV UR15, 0x40000040 ;  /* 0x40000040000f7882 */ /* 0x000fe20000000000 */
[----:B------:R-:W-:Y:S01]  /*1cd0*/  ISETP.NE.AND P0, PT, R2, 0x2, PT ;  /* 0x000000020200780c */ /* 0x000fe20003f05270 */
[----:B------:R-:W-:Y:S01]  /*1ce0*/  UMOV UR19, 0x40000040 ;  /* 0x4000004000137882 */ /* 0x000fe20000000000 */
[----:B------:R-:W-:Y:S01]  /*1cf0*/  UMOV UR7, 0x40000040 ;  /* 0x4000004000077882 */ /* 0x000fe20000000000 */
[----:B------:R-:W-:Y:S01]  /*1d00*/  VIADD R4, R4, 0xffffffff ;  /* 0xffffffff04047836 */ /* 0x000fe20000000000 */
[----:B------:R-:W-:Y:S01]  /*1d10*/  SEL R2, R2, RZ, P0 ;  /* 0x000000ff02027207 */ /* 0x000fe20000000000 */
[----:B------:R-:W0:Y:S04]  /*1d20*/  LDS R3, [R0+0x38400] ;  /* 0x0384000000037984 */ /* 0x000e280000000800 */
[----:B------:R1:W2:Y:S02]  /*1d30*/  LDS R5, [R0+0x38420] ;  /* 0x0384200000057984 */ /* 0x0002a40000000800 */
[----:B-1----:R-:W-:-:S05]  /*1d40*/  IMAD R0, R2, 0x1000, R7 ;  /* 0x0000100002007824 */ /* 0x002fca00078e0207 */
[----:B------:R-:W-:Y:S01]  /*1d50*/  R2UR UR10, R0 ;  /* 0x00000000000a72ca */ /* 0x000fe200000e0000 */
        /* <DEDUP_REMOVED lines=128> */
[----:B------:R-:W-:-:S05]  /*2560*/  VIADD R3, R0, 0x80 ;  /* 0x0000008000037836 */ /* 0x000fca0000000000 */
[----:B------:R-:W-:Y:S01]  /*2570*/  WARPGROUP.ARRIVE ;  /* 0x00000000000079c5 */ /* 0x000fe20000000000 */
[----:B------:R-:W-:Y:S01]  /*2580*/  R2UR UR14, R3 ;  /* 0x00000000030e72ca */ /* 0x000fe200000e0000 */
[C---:B------:R-:W-:Y:S02]  /*2590*/  VIADD R3, R0.reuse, 0x100 ;  /* 0x0000010000037836 */ /* 0x040fe40000000000 */
[----:B------:R-:W-:Y:S02]  /*25a0*/  VIADD R0, R0, 0x180 ;  /* 0x0000018000007836 */ /* 0x000fe40000000000 */
[----:B------:R-:W-:Y:S01]  /*25b0*/  HGMMA.64x256x16.F32 R24, gdesc[UR8].tnspB, R24, gsb0 ;  /* 0x43e00000081879f0 */ /* 0x000fe20008000818 */
[----:B------:R-:W-:Y:S02]  /*25c0*/  R2UR UR18, R3 ;  /* 0x00000000031272ca */ /* 0x000fe400000e0000 */
[----:B------:R-:W-:Y:S02]  /*25d0*/  R2UR UR6, R0 ;  /* 0x00000000000672ca */ /* 0x000fe400000e0000 */
[----:B------:R-:W-:-:S04]  /*25e0*/  SEL R3, RZ, 0x1, P0 ;  /* 0x00000001ff037807 */ /* 0x000fc80000000000 */
[----:B------:R-:W-:Y:S01]  /*25f0*/  LOP3.LUT R16, R16, R3, RZ, 0x3c, !PT ;  /* 0x0000000310107212 */ /* 0x000fe200078e3cff */
        /* <DEDUP_REMOVED lines=16> */
.L_x_7455:
[----:B------:R-:W-:-:S04]  /*2700*/  IMAD R0, R2, 0x8, R17 ;  /* 0x0000000802007824 */ /* 0x000fc800078e0211 */
[----:B------:R-:W-:-:S05]  /*2710*/  VIADD R0, R0, 0x38860 ;  /* 0x0003886000007836 */ /* 0x000fca0000000000 */
[----:B------:R-:W-:-:S04]  /*2720*/  PRMT R0, R219, 0x654, R0 ;  /* 0x00000654db007816 */ /* 0x000fc80000000000 */
[----:B------:R1:W-:Y:S01]  /*2730*/  SYNCS.ARRIVE.TRANS64.RED.A1T0 RZ, [R0+URZ], RZ ;  /* 0x000000ff00ff79a7 */ /* 0x0003e2000810043f */
[----:B------:R-:W-:Y:S05]  /*2740*/  @P1 BRA `(.L_x_7456) ;  /* 0xfffffff400441947 */ /* 0x000fea000383ffff */
.L_x_7454:
[----:B------:R-:W-:Y:S01]  /*2750*/  BAR.SYNC.DEFER_BLOCKING 0xe, 0x100 ;  /* 0x0384000000007b1d */ /* 0x000fe20000010000 */
[C---:B01----:R-:W-:Y:S01]  /*2760*/  IMAD R0, R2.reuse, 0x40, R22 ;  /* 0x0000004002007824 */ /* 0x043fe200078e0216 */
[----:B------:R-:W-:Y:S02]  /*2770*/  IADD3 R2, R2, 0x1, RZ ;  /* 0x0000000102027810 */ /* 0x000fe40007ffe0ff */
[----:B------:R-:W-:Y:S01]  /*2780*/  PLOP3.LUT P0, PT, PT, PT, PT, 0x8, 0x0 ;  /* 0x000000000000781c */ /* 0x000fe20003f0e170 */
[----:B------:R-:W-:Y:S01]  /*2790*/  IMAD R17, R0, 0x4, R17 ;  /* 0x0000000400117824 */ /* 0x000fe200078e0211 */
[----:B------:R-:W-:-:S04]  /*27a0*/  ISETP.NE.AND P1, PT, R2, 0x2, PT ;  /* 0x000000020200780c */ /* 0x000fc80003f25270 */
[----:B------:R-:W-:Y:S02]  /*27b0*/  SEL R5, RZ, 0x1, P1 ;  /* 0x00000001ff057807 */ /* 0x000fe40000800000 */
[----:B------:R-:W-:Y:S02]  /*27c0*/  SEL R2, R2, RZ, P1 ;  /* 0x000000ff02027207 */ /* 0x000fe40000800000 */
[----:B------:R-:W-:Y:S01]  /*27d0*/  LOP3.LUT R16, R16, R5, RZ, 0x3c, !PT ;  /* 0x0000000510107212 */ /* 0x000fe200078e3cff */
        /* <DEDUP_REMOVED lines=134> */
.L_x_7451:
        /* <DEDUP_REMOVED lines=24> */
[----:B0-----:R-:W-:Y:S02]  /*31c0*/  ISETP.NE.AND P0, PT, R220, 0x1, PT ;  /* 0x00000001dc00780c */ /* 0x001fe40003f05270 */
[----:B------:R-:W-:Y:S02]  /*31d0*/  CS2R R110, SRZ ;  /* 0x00000000006e7805 */ /* 0x000fe4000001ff00 */
[----:B------:R-:W-:-:S02]  /*31e0*/  CS2R R160, SRZ ;  /* 0x0000000000a07805 */ /* 0x000fc4000001ff00 */
[----:B------:R-:W-:Y:S02]  /*31f0*/  CS2R R106, SRZ ;  /* 0x00000000006a7805 */ /* 0x000fe4000001ff00 */
[----:B------:R-:W-:Y:S02]  /*3200*/  CS2R R162, SRZ ;  /* 0x0000000000a27805 */ /* 0x000fe4000001ff00 */
[----:B------:R-:W-:Y:S02]  /*3210*/  CS2R R102, SRZ ;  /* 0x0000000000667805 */ /* 0x000fe4000001ff00 */
[----:B------:R-:W-:Y:S02]  /*3220*/  CS2R R164, SRZ ;  /* 0x0000000000a47805 */ /* 0x000fe4000001ff00 */
[----:B------:R-:W-:Y:S02]  /*3230*/  CS2R R98, SRZ ;  /* 0x0000000000627805 */ /* 0x000fe4000001ff00 */
[----:B-1----:R-:W-:-:S02]  /*3240*/  IADD3 R6, -R4, 0x40, RZ ;  /* 0x0000004004067810 */ /* 0x002fc40007ffe1ff */
[----:B------:R-:W-:Y:S02]  /*3250*/  CS2R R166, SRZ ;  /* 0x0000000000a67805 */ /* 0x000fe4000001ff00 */
[----:B------:R-:W-:Y:S02]  /*3260*/  CS2R R94, SRZ ;  /* 0x00000000005e7805 */ /* 0x000fe4000001ff00 */
[----:B------:R-:W-:Y:S02]  /*3270*/  CS2R R170, SRZ ;  /* 0x0000000000aa7805 */ /* 0x000fe4000001ff00 */
[----:B------:R-:W-:Y:S01]  /*3280*/  CS2R R90, SRZ ;  /* 0x00000000005a7805 */ /* 0x000fe2000001ff00 */
[----:B------:R-:W0:Y:S01]  /*3290*/  @P0 LDC R0, c[0x0][0x44c] ;  /* 0x00011300ff000b82 */ /* 0x000e220000000800 */
[----:B------:R-:W-:Y:S01]  /*32a0*/  IMAD R7, R186, R7, R6 ;  /* 0x00000007ba077224 */ /* 0x000fe200078e0206 */
[----:B------:R-:W-:Y:S01]  /*32b0*/  CS2R R172, SRZ ;  /* 0x0000000000ac7805 */ /* 0x000fe2000001ff00 */
[----:B------:R-:W-:Y:S01]  /*32c0*/  IMAD.MOV.U32 R169, RZ, RZ, RZ ;  /* 0x000000ffffa97224 */ /* 0x000fe200078e00ff */
        /* <DEDUP_REMOVED lines=23> */
[----:B------:R-:W-:Y:S01]  /*3440*/  CS2R R46, SRZ ;  /* 0x00000000002e7805 */ /* 0x000fe2000001ff00 */
[----:B------:R-:W-:Y:S01]  /*3450*/  IMAD.U32 R0, RZ, RZ, UR4 ;  /* 0x00000004ff007e24 */ /* 0x000fe2000f8e00ff */
[----:B------:R-:W-:Y:S02]  /*3460*/  CS2R R208, SRZ ;  /* 0x0000000000d07805 */ /* 0x000fe4000001ff00 */
[----:B------:R-:W-:Y:S02]  /*3470*/  CS2R R42, SRZ ;  /* 0x00000000002a7805 */ /* 0x000fe4000001ff00 */
[----:B------:R-:W-:Y:S02]  /*3480*/  CS2R R210, SRZ ;  /* 0x0000000000d27805 */ /* 0x000fe4000001ff00 */
[----:B-1----:R-:W-:-:S02]  /*3490*/  @P0 SHF.R.U32.HI R0, RZ, R5, R4 ;  /* 0x00000005ff000219 */ /* 0x002fc40000011604 */
        /* <DEDUP_REMOVED lines=45> */
.L_x_7457:
[----:B------:R-:W-:Y:S01]  /*3770*/  ULEA.HI UR4, UR36, UR36, URZ, 0x1 ;  /* 0x0000002424047291 */ /* 0x000fe2000f8f083f */
[----:B------:R-:W-:-:S03]  /*3780*/  IMAD.U32 R0, RZ, RZ, UR40 ;  /* 0x00000028ff007e24 */ /* 0x000fc6000f8e00ff */
[----:B------:R-:W-:Y:S02]  /*3790*/  ULOP3.LUT UR4, UR4, 0xfffffffe, URZ, 0xc0, !UPT ;  /* 0xfffffffe04047892 */ /* 0x000fe4000f8ec03f */
[----:B------:R-:W-:Y:S02]  /*37a0*/  ISETP.NE.AND P0, PT, R0, 0x3, PT ;  /* 0x000000030000780c */ /* 0x000fe40003f05270 */
[----:B------:R-:W-:-:S06]  /*37b0*/  UIADD3 UR4, UR36, -UR4, URZ ;  /* 0x8000000424047290 */ /* 0x000fcc000fffe03f */
[----:B------:R-:W-:-:S05]  /*37c0*/  IMAD.U32 R4, RZ, RZ, UR4 ;  /* 0x00000004ff047e24 */ /* 0x000fca000f8e00ff */
[----:B------:R-:W-:-:S04]  /*37d0*/  SHF.L.U32 R4, R4, 0x1f, RZ ;  /* 0x0000001f04047819 */ /* 0x000fc800000006ff */
[----:B------:R-:W0:Y:S02]  /*37e0*/  SYNCS.PHASECHK.TRANS64.TRYWAIT P1, [R17+URZ+0x38800], R4 ;  /* 0x03880004110075a7 */ /* 0x000e24000802017f */
[----:B0-----:R-:W-:Y:S05]  /*37f0*/  @!P1 BRA `(.L_x_7458) ;  /* 0x0000011800d49947 */ /* 0x001fea0003800000 */
.L_x_7572:
[----:B------:R-:W-:Y:S05]  /*3800*/  @!P0 BRA `(.L_x_7459) ;  /* 0x0000000000048947 */ /* 0x000fea0003800000 */
[----:B------:R-:W-:Y:S01]  /*3810*/  BPT.TRAP 0x1 ;  /* 0x000000040000795c */ /* 0x000fe20000300000 */
.L_x_7459:
[----:B------:R-:W-:Y:S01]  /*3820*/  IMAD R9, R2, 0x8, R17 ;  /* 0x0000000802097824 */ /* 0x000fe200078e0211 */
[----:B------:R-:W-:-:S04]  /*3830*/  SHF.L.U32 R6, R16, 0x1f, RZ ;  /* 0x0000001f10067819 */ /* 0x000fc800000006ff */
[----:B------:R1:W2:Y:S01]  /*3840*/  SYNCS.PHASECHK.TRANS64.TRYWAIT P1, [R9+URZ+0x38830], R6 ;  /* 0x03883006090075a7 */ /* 0x0002a2000802017f */
[----:B------:R-:W-:Y:S05]  /*3850*/  @!P0 BRA `(.L_x_7460) ;  /* 0x0000000000048947 */ /* 0x000fea0003800000 */
[----:B------:R-:W-:Y:S01]  /*3860*/  BPT.TRAP 0x1 ;  /* 0x000000040000795c */ /* 0x000fe20000300000 */
.L_x_7460:
[----:B------:R-:W-:-:S05]  /*3870*/  VIADD R0, R17, 0x22400 ;  /* 0x0002240011007836 */ /* 0x000fca0000000000 */
[----:B------:R-:W-:-:S04]  /*3880*/  SHF.R.U32.HI R0, RZ, 0x4, R0 ;  /* 0x00000004ff007819 */ /* 0x000fc80000011600 */
[----:B------:R-:W-:Y:S01]  /*3890*/  LOP3.LUT R0, R0, 0x3fff, RZ, 0xc0, !PT ;  /* 0x00003fff00007812 */ /* 0x000fe200078ec0ff */
[----:B--2---:R-:W-:Y:S06]  /*38a0*/  @P1 BRA `(.L_x_7461) ;  /* 0x0000000000081947 */ /* 0x004fec0003800000 */
[----:B------:R-:W2:Y:S02]  /*38b0*/  SYNCS.PHASECHK.TRANS64.TRYWAIT P1, [R9+URZ+0x38830], R6 ;  /* 0x03883006090075a7 */ /* 0x000ea4000802017f */
[----:B--2---:R-:W-:Y:S05]  /*38c0*/  @!P1 BRA `(.L_x_7462) ;  /* 0x0000011800b49947 */ /* 0x004fea0003800000 */
.L_x_7461:
[----:B------:R-:W-:Y:S05]  /*38d0*/  WARPSYNC.ALL ;  /* 0x0000000000007948 */ /* 0x000fea0003800000 */
[----:B------:R-:W-:Y:S01]  /*38e0*/  LOP3.LUT R0, R0, 0x10000, RZ, 0xfc, !PT ;  /* 0x0001000000007812 */ /* 0x000fe200078efcff */
[----:B------:R-:W-:Y:S01]  /*38f0*/  VIADD R3, R17, 0x20400 ;  /* 0x0002040011037836 */ /* 0x000fe20000000000 */
[----:B------:R-:W-:-:S03]  /*3900*/  WARPGROUP.ARRIVE ;  /* 0x00000000000079c5 */ /* 0x000fc60000000000 */
[----:B------:R-:W-:Y:S01]  /*3910*/  IMAD R5, R2, 0x200, R0 ;  /* 0x0000020002057824 */ /* 0x000fe200078e0200 */
[----:B------:R-:W-:Y:S01]  /*3920*/  UMOV UR11, 0x40000040 ;  /* 0x40000040000b7882 */ /* 0x000fe20000000000 */
[----:B------:R-:W-:Y:S01]  /*3930*/  UMOV UR9, 0x40000040 ;  /* 0x4000004000097882 */ /* 0x000fe20000000000 */
[----:B------:R-:W-:Y:S01]  /*3940*/  SHF.R.U32.HI R3, RZ, 0x4, R3 ;  /* 0x00000004ff037819 */ /* 0x000fe20000011603 */
[----:B------:R-:W-:Y:S01]  /*3950*/  UMOV UR15, 0x40000040 ;  /* 0x40000040000f7882 */ /* 0x000fe20000000000 */
[----:B------:R-:W-:Y:S01]  /*3960*/  R2UR UR10, R5 ;  /* 0x00000000050a72ca */ /* 0x000fe200000e0000 */
[----:B------:R-:W-:Y:S01]  /*3970*/  UMOV UR13, 0x40000040 ;  /* 0x40000040000d7882 */ /* 0x000fe20000000000 */
[----:B------:R-:W-:Y:S01]  /*3980*/  LOP3.LUT R3, R3, 0x3fff, RZ, 0xc0, !PT ;  /* 0x00003fff03037812 */ /* 0x000fe200078ec0ff */
[----:B------:R-:W-:Y:S01]  /*3990*/  UMOV UR19, 0x40000040 ;  /* 0x4000004000137882 */ /* 0x000fe20000000000 */
[----:B------:R-:W-:Y:S01]  /*39a0*/  UMOV UR17, 0x40000040 ;  /* 0x4000004000117882 */ /* 0x000fe20000000000 */
[----:B------:R-:W-:Y:S01]  /*39b0*/  UMOV UR23, 0x40000040 ;  /* 0x4000004000177882 */ /* 0x000fe20000000000 */
[----:B------:R-:W-:Y:S01]  /*39c0*/  LOP3.LUT R3, R3, 0x10000, RZ, 0xfc, !PT ;  /* 0x0001000003037812 */ /* 0x000fe200078efcff */
[----:B------:R-:W-:-:S03]  /*39d0*/  UMOV UR21, 0x40000040 ;  /* 0x4000004000157882 */ /* 0x000fc60000000000 */
[C---:B------:R-:W-:Y:S01]  /*39e0*/  R2UR UR8, R3.reuse ;  /* 0x00000000030872ca */ /* 0x040fe200000e0000 */
[----:B------:R-:W-:Y:S02]  /*39f0*/  VIADD R5, R3, 0x2 ;  /* 0x0000000203057836 */ /* 0x000fe40000000000 */
[----:B------:R-:W-:Y:S02]  /*3a00*/  UIADD3 UR14, UR10, 0x2, URZ ;  /* 0x000000020a0e7890 */ /* 0x000fe4000fffe03f */
[----:B------:R-:W-:Y:S01]  /*3a10*/  UIADD3 UR18, UR10, 0x4, URZ ;  /* 0x000000040a127890 */ /* 0x000fe2000fffe03f */
[----:B------:R-:W-:Y:S01]  /*3a20*/  R2UR UR12, R5 ;  /* 0x00000000050c72ca */ /* 0x000fe200000e0000 */
[C---:B------:R-:W-:Y:S01]  /*3a30*/  VIADD R5, R3.reuse, 0x4 ;  /* 0x0000000403057836 */ /* 0x040fe20000000000 */
[----:B------:R-:W-:Y:S01]  /*3a40*/  UIADD3 UR22, UR10, 0x6, URZ ;  /* 0x000000060a167890 */ /* 0x000fe2000fffe03f */
[----:B------:R-:W-:-:S03]  /*3a50*/  VIADD R3, R3, 0x6 ;  /* 0x0000000603037836 */ /* 0x000fc60000000000 */
[----:B------:R-:W-:Y:S01]  /*3a60*/  R2UR UR16, R5 ;  /* 0x00000000051072ca */ /* 0x000fe200000e0000 */
[----:B------:R-:W-:Y:S01]  /*3a70*/  HGMMA.64x64x16.F32 R24, gdesc[UR8], RZ, !UPT, gsb0 ;  /* 0x00e00000081879f0 */ /* 0x000fe2000c0008ff */
[----:B------:R-:W-:Y:S02]  /*3a80*/  R2UR UR20, R3 ;  /* 0x00000000031472ca */ /* 0x000fe400000e0000 */
        /* <DEDUP_REMOVED lines=10> */
[----:B------:R-:W3:Y:S02]  /*3b30*/  SYNCS.PHASECHK.TRANS64.TRYWAIT P1, [R17+URZ+0x38810], R4 ;  /* 0x03881004110075a7 */ /* 0x000ee4000802017f */
[----:B---3--:R-:W-:Y:S05]  /*3b40*/  @!P1 BRA `(.L_x_7463) ;  /* 0x0000011800289947 */ /* 0x008fea0003800000 */
.L_x_7573:
[----:B------:R-:W-:Y:S05]  /*3b50*/  @!P0 BRA `(.L_x_7464) ;  /* 0x0000000000048947 */ /* 0x000fea0003800000 */
[----:B------:R-:W-:Y:S01]  /*3b60*/  BPT.TRAP 0x1 ;  /* 0x000000040000795c */ /* 0x000fe20000300000 */
.L_x_7464:
[----:B------:R4:W0:Y:S01]  /*3b70*/  SYNCS.PHASECHK.TRANS64.TRYWAIT P1, [R9+URZ+0x38850], R6 ;  /* 0x03885006090075a7 */ /* 0x000822000802017f */
[----:B------:R-:W-:Y:S05]  /*3b80*/  @!P0 BRA `(.L_x_7465) ;  /* 0x0000000000048947 */ /* 0x000fea0003800000 */
[----:B------:R-:W-:Y:S01]  /*3b90*/  BPT.TRAP 0x1 ;  /* 0x000000040000795c */ /* 0x000fe20000300000 */
.L_x_7465:
[C---:B------:R-:W-:Y:S02]  /*3ba0*/  VIADD R3, R17.reuse, 0x400 ;  /* 0x0000040011037836 */ /* 0x040fe40000000000 */
[----:B0--3--:R-:W-:-:S03]  /*3bb0*/  VIADD R4, R17, 0x26400 ;  /* 0x0002640011047836 */ /* 0x009fc60000000000 */
[----:B------:R-:W-:Y:S02]  /*3bc0*/  SHF.R.U32.HI R3, RZ, 0x4, R3 ;  /* 0x00000004ff037819 */ /* 0x000fe40000011603 */
[----:B------:R-:W-:Y:S02]  /*3bd0*/  SHF.R.U32.HI R4, RZ, 0x4, R4 ;  /* 0x00000004ff047819 */ /* 0x000fe40000011604 */
[----:B------:R-:W-:Y:S02]  /*3be0*/  LOP3.LUT R3, R3, 0x3fff, RZ, 0xc0, !PT ;  /* 0x00003fff03037812 */ /* 0x000fe400078ec0ff */
[----:B------:R-:W-:Y:S02]  /*3bf0*/  LOP3.LUT R5, R4, 0x3fff, RZ, 0xc0, !PT ;  /* 0x00003fff04057812 */ /* 0x000fe400078ec0ff */
[----:B------:R-:W-:Y:S02]  /*3c00*/  LOP3.LUT R4, R3, 0x10000, RZ, 0xfc, !PT ;  /* 0x0001000003047812 */ /* 0x000fe400078efcff */
[----:B------:R-:W-:-:S03]  /*3c10*/  LOP3.LUT R3, R5, 0x10000, RZ, 0xfc, !PT ;  /* 0x0001000005037812 */ /* 0x000fc600078efcff */
[----:B------:R-:W-:Y:S01]  /*3c20*/  IMAD R5, R2, 0x1000, R4 ;  /* 0x0000100002057824 */ /* 0x000fe200078e0204 */
[----:B------:R-:W-:Y:S06]  /*3c30*/  @P1 BRA `(.L_x_7466) ;  /* 0x0000000000081947 */ /* 0x000fec0003800000 */
[----:B------:R-:W0:Y:S02]  /*3c40*/  SYNCS.PHASECHK.TRANS64.TRYWAIT P1, [R9+URZ+0x38850], R6 ;  /* 0x03885006090075a7 */ /* 0x000e24000802017f */
[----:B0-----:R-:W-:Y:S05]  /*3c50*/  @!P1 BRA `(.L_x_7467) ;  /* 0x0000011400f89947 */ /* 0x001fea0003800000 */
.L_x_7466:
[----:B------:R-:W-:Y:S01]  /*3c60*/  R2UR UR24, R3 ;  /* 0x00000000031872ca */ /* 0x000fe200000e0000 */
[----:B------:R-:W-:Y:S01]  /*3c70*/  WARPGROUP.ARRIVE ;  /* 0x00000000000079c5 */ /* 0x000fe20000000000 */
[----:B------:R-:W-:Y:S01]  /*3c80*/  R2UR UR26, R5 ;  /* 0x00000000051a72ca */ /* 0x000fe200000e0000 */
[----:B------:R-:W-:Y:S01]  /*3c90*/  UMOV UR25, 0x40000040 ;  /* 0x4000004000197882 */ /* 0x000fe20000000000 */
[----:B------:R-:W-:Y:S01]  /*3ca0*/  UMOV UR27, 0x40000040 ;  /* 0x40000040001b7882 */ /* 0x000fe20000000000 */
[----:B------:R-:W-:Y:S01]  /*3cb0*/  VIADD R7, R3, 0x2 ;  /* 0x0000000203077836 */ /* 0x000fe20000000000 */
[----:B------:R-:W-:Y:S01]  /*3cc0*/  UMOV UR5, 0x40000040 ;  /* 0x4000004000057882 */ /* 0x000fe20000000000 */
[----:B012-4-:R-:W-:Y:S01]  /*3cd0*/  VIADD R6, R5, 0x2 ;  /* 0x0000000205067836 */ /* 0x017fe20000000000 */
[----:B------:R-:W-:Y:S01]  /*3ce0*/  UMOV UR7, 0x40000040 ;  /* 0x4000004000077882 */ /* 0x000fe20000000000 */
[----:B------:R-:W0:Y:S01]  /*3cf0*/  S2R R8, SR_TID.X ;  /* 0x0000000000087919 */ /* 0x000e220000002100 */
[----:B------:R-:W-:Y:S01]  /*3d00*/  R2UR UR4, R7 ;  /* 0x00000000070472ca */ /* 0x000fe200000e0000 */
[C---:B------:R-:W-:Y:S01]  /*3d10*/  VIADD R11, R5.reuse, 0x800 ;  /* 0x00000800050b7836 */ /* 0x040fe20000000000 */
[----:B------:R-:W-:Y:S01]  /*3d20*/  R2UR UR6, R6 ;  /* 0x00000000060672ca */ /* 0x000fe200000e0000 */
[----:B------:R-:W-:Y:S01]  /*3d30*/  VIADD R6, R5, 0x4 ;  /* 0x0000000405067836 */ /* 0x000fe20000000000 */
[----:B------:R-:W-:Y:S01]  /*3d40*/  IADD3 R7, R3, 0x4, RZ ;  /* 0x0000000403077810 */ /* 0x000fe20007ffe0ff */
[----:B------:R-:W-:Y:S01]  /*3d50*/  HGMMA.64x64x16.F32 R24, gdesc[UR24], R24, gsb0 ;  /* 0x00e00000181879f0 */ /* 0x000fe20008000818 */
[----:B------:R-:W-:Y:S01]  /*3d60*/  IMAD.MOV.U32 R15, RZ, RZ, 0x40 ;  /* 0x00000040ff0f7424 */ /* 0x000fe200078e00ff */
[----:B0-----:R-:W-:Y:S01]  /*3d70*/  SHF.R.U32.HI R8, RZ, 0x7, R8 ;  /* 0x00000007ff087819 */ /* 0x001fe20000011608 */
[----:B------:R-:W-:-:S02]  /*3d80*/  WARPGROUP.DEPBAR.LE gsb0, 0x0 ;  /* 0x00008000000079c5 */ /* 0x000fc40000010000 */
[----:B------:R-:W-:-:S06]  /*3d90*/  WARPGROUP.ARRIVE ;  /* 0x00000000000079c5 */ /* 0x000fcc0000000000 */
[----:B------:R-:W-:Y:S01]  /*3da0*/  HGMMA.64x64x16.F32 R24, gdesc[UR4], R24, gsb0 ;  /* 0x00e00000041879f0 */ /* 0x000fe20008000818 */
[----:B------:R-:W-:Y:S01]  /*3db0*/  R2UR UR4, R7 ;  /* 0x00000000070472ca */ /* 0x000fe200000e0000 */
[----:B------:R-:W-:Y:S01]  /*3dc0*/  UMOV UR5, 0x40000040 ;  /* 0x4000004000057882 */ /* 0x000fe20000000000 */
[----:B------:R-:W-:Y:S01]  /*3dd0*/  R2UR UR6, R6 ;  /* 0x00000000060672ca */ /* 0x000fe200000e0000 */
[----:B------:R-:W-:Y:S01]  /*3de0*/  UMOV UR7, 0x40000040 ;  /* 0x4000004000077882 */ /* 0x000fe20000000000 */
[----:B------:R-:W-:Y:S02]  /*3df0*/  VIADD R7, R3, 0x6 ;  /* 0x0000000603077836 */ /* 0x000fe40000000000 */
[----:B------:R-:W-:Y:S01]  /*3e00*/  VIADD R6, R5, 0x6 ;  /* 0x0000000605067836 */ /* 0x000fe20000000000 */
[----:B------:R-:W-:Y:S02]  /*3e10*/  WARPGROUP.DEPBAR.LE gsb0, 0x0 ;  /* 0x00008000000079c5 */ /* 0x000fe40000010000 */
        /* <DEDUP_REMOVED lines=69> */
[----:B------:R-:W-:Y:S01]  /*4270*/  VIADD R7, R3, 0x406 ;  /* 0x0000040603077836 */ /* 0x000fe20000000000 */
[----:B------:R-:W-:Y:S01]  /*4280*/  IADD3 R6, R5, 0x406, RZ ;  /* 0x0000040605067810 */ /* 0x000fe20007ffe0ff */
[----:B------:R-:W-:Y:S02]  /*4290*/  WARPGROUP.DEPBAR.LE gsb0, 0x0 ;  /* 0x00008000000079c5 */ /* 0x000fe40000010000 */
[----:B------:R-:W-:-:S07]  /*42a0*/  WARPGROUP.ARRIVE ;  /* 0x00000000000079c5 */ /* 0x000fce0000000000 */
        /* <DEDUP_REMOVED lines=41> */
[----:B------:R-:W0:Y:S01]  /*4540*/  SHFL.IDX PT, R6, R8, RZ, 0x1f ;  /* 0x00001fff08067589 */ /* 0x000e2200000e0000 */
[----:B------:R-:W-:Y:S01]  /*4550*/  VIADD R7, R3, 0x800 ;  /* 0x0000080003077836 */ /* 0x000fe20000000000 */
[----:B0-----:R-:W-:-:S04]  /*4560*/  ISETP.GT.AND P1, PT, R6, 0x7f, PT ;  /* 0x0000007f0600780c */ /* 0x001fc80003f24270 */
[----:B------:R-:W-:-:S05]  /*4570*/  SEL R6, RZ, 0x2, !P1 ;  /* 0x00000002ff067807 */ /* 0x000fca0004800000 */
[C---:B------:R-:W-:Y:S02]  /*4580*/  IMAD.IADD R8, R6.reuse, 0x1, R7 ;  /* 0x0000000106087824 */ /* 0x040fe400078e0207 */
[----:B------:R-:W-:Y:S01]  /*4590*/  IMAD.IADD R10, R6, 0x1, R11 ;  /* 0x00000001060a7824 */ /* 0x000fe200078e020b */
[----:B------:R-:W-:Y:S02]  /*45a0*/  WARPGROUP.DEPBAR.LE gsb0, 0x0 ;  /* 0x00008000000079c5 */ /* 0x000fe40000010000 */
[----:B------:R-:W-:-:S06]  /*45b0*/  WARPGROUP.ARRIVE ;  /* 0x00000000000079c5 */ /* 0x000fcc0000000000 */
[----:B------:R-:W-:Y:S01]  /*45c0*/  HGMMA.64x64x16.F32 R24, gdesc[UR4], R24, gsb0 ;  /* 0x00e00000041879f0 */ /* 0x000fe20008000818 */
[----:B------:R-:W-:Y:S01]  /*45d0*/  R2UR UR4, R8 ;  /* 0x00000000080472ca */ /* 0x000fe200000e0000 */
[----:B------:R-:W-:Y:S01]  /*45e0*/  UMOV UR5, 0x40000040 ;  /* 0x4000004000057882 */ /* 0x000fe20000000000 */
[----:B------:R-:W-:Y:S01]  /*45f0*/  R2UR UR6, R10 ;  /* 0x000000000a0672ca */ /* 0x000fe200000e0000 */
[----:B------:R-:W-:Y:S01]  /*4600*/  UMOV UR7, 0x40000040 ;  /* 0x4000004000077882 */ /* 0x000fe20000000000 */
[----:B------:R-:W-:-:S05]  /*4610*/  IMAD.MOV.U32 R10, RZ, RZ, 0x4 ;  /* 0x00000004ff0a7424 */ /* 0x000fca00078e00ff */
[C---:B------:R-:W-:Y:S02]  /*4620*/  SEL R8, R10.reuse, 0x2, P1 ;  /* 0x000000020a087807 */ /* 0x040fe40000800000 */
[----:B------:R-:W-:-:S03]  /*4630*/  SEL R10, R10, 0x6, !P1 ;  /* 0x000000060a0a7807 */ /* 0x000fc60004800000 */
[--C-:B------:R-:W-:Y:S02]  /*4640*/  IMAD.IADD R12, R7, 0x1, R8.reuse ;  /* 0x00000001070c7824 */ /* 0x100fe400078e0208 */
[----:B------:R-:W-:Y:S02]  /*4650*/  IMAD.IADD R13, R11, 0x1, R8 ;  /* 0x000000010b0d7824 */ /* 0x000fe400078e0208 */
[--C-:B------:R-:W-:Y:S02]  /*4660*/  IMAD.IADD R7, R7, 0x1, R10.reuse ;  /* 0x0000000107077824 */ /* 0x100fe400078e020a */
        /* <DEDUP_REMOVED lines=8> */
[----:B------:R-:W-:Y:S02]  /*46f0*/  WARPGROUP.DEPBAR.LE gsb0, 0x0 ;  /* 0x00008000000079c5 */ /* 0x000fe40000010000 */
[----:B------:R-:W-:-:S09]  /*4700*/  WARPGROUP.ARRIVE ;  /* 0x00000000000079c5 */ /* 0x000fd20000000000 */
[----:B------:R-:W-:Y:S01]  /*4710*/  HGMMA.64x64x16.F32 R24, gdesc[UR4], R24, gsb0 ;  /* 0x00e00000041879f0 */ /* 0x000fe20008000818 */
[----:B------:R-:W-:Y:S01]  /*4720*/  R2UR UR4, R7 ;  /* 0x00000000070472ca */ /* 0x000fe200000e0000 */
[----:B------:R-:W-:Y:S01]  /*4730*/  UMOV UR5, 0x40000040 ;  /* 0x4000004000057882 */ /* 0x000fe20000000000 */
[----:B------:R-:W-:Y:S01]  /*4740*/  R2UR UR6, R11 ;  /* 0x000000000b0672ca */ /* 0x000fe200000e0000 */
[----:B------:R-:W-:Y:S01]  /*4750*/  UMOV UR7, 0x40000040 ;  /* 0x4000004000077882 */ /* 0x000fe20000000000 */
[----:B------:R-:W-:Y:S01]  /*4760*/  IMAD.MOV.U32 R7, RZ, RZ, 0x28 ;  /* 0x00000028ff077424 */ /* 0x000fe200078e00ff */
[----:B------:R-:W-:-:S04]  /*4770*/  MOV R11, 0xa00 ;  /* 0x00000a00000b7802 */ /* 0x000fc80000000f00 */
[----:B------:R-:W-:Y:S02]  /*4780*/  SEL R7, R7, 0x26, P1 ;  /* 0x0000002607077807 */ /* 0x000fe40000800000 */
[----:B------:R-:W-:Y:S02]  /*4790*/  SEL R11, R11, 0x980, P1 ;  /* 0x000009800b0b7807 */ /* 0x000fe40000800000 */
[----:B------:R-:W-:Y:S02]  /*47a0*/  LOP3.LUT R12, R7, 0x6, RZ, 0xc0, !PT ;  /* 0x00000006070c7812 */ /* 0x000fe400078ec0ff */
[----:B------:R-:W-:-:S04]  /*47b0*/  LOP3.LUT R11, R11, 0xa00, RZ, 0xc0, !PT ;  /* 0x00000a000b0b7812 */ /* 0x000fc800078ec0ff */
[CC--:B------:R-:W-:Y:S02]  /*47c0*/  IADD3 R7, R12.reuse, R11.reuse, R3 ;  /* 0x0000000b0c077210 */ /* 0x0c0fe40007ffe003 */
[----:B------:R-:W-:Y:S01]  /*47d0*/  IADD3 R11, R12, R11, R5 ;  /* 0x0000000b0c0b7210 */ /* 0x000fe20007ffe005 */
        /* <DEDUP_REMOVED lines=8> */
[----:B------:R-:W-:Y:S02]  /*4860*/  VIADD R11, R5, 0xa00 ;  /* 0x00000a00050b7836 */ /* 0x000fe40000000000 */
[C---:B------:R-:W-:Y:S02]  /*4870*/  IMAD.IADD R12, R6.reuse, 0x1, R7 ;  /* 0x00000001060c7824 */ /* 0x040fe400078e0207 */
[----:B------:R-:W-:Y:S01]  /*4880*/  IMAD.IADD R13, R6, 0x1, R11 ;  /* 0x00000001060d7824 */ /* 0x000fe200078e020b */
[----:B------:R-:W-:-:S02]  /*4890*/  WARPGROUP.DEPBAR.LE gsb0, 0x0 ;  /* 0x00008000000079c5 */ /* 0x000fc40000010000 */
[----:B------:R-:W-:-:S06]  /*48a0*/  WARPGROUP.ARRIVE ;  /* 0x00000000000079c5 */ /* 0x000fcc0000000000 */
[----:B------:R-:W-:Y:S01]  /*48b0*/  HGMMA.64x64x16.F32 R24, gdesc[UR4], R24, gsb0 ;  /* 0x00e00000041879f0 */ /* 0x000fe20008000818 */
[----:B------:R-:W-:Y:S01]  /*48c0*/  R2UR UR4, R12 ;  /* 0x000000000c0472ca */ /* 0x000fe200000e0000 */
[----:B------:R-:W-:Y:S01]  /*48d0*/  UMOV UR5, 0x40000040 ;  /* 0x4000004000057882 */ /* 0x000fe20000000000 */
[----:B------:R-:W-:Y:S01]  /*48e0*/  R2UR UR6, R13 ;  /* 0x000000000d0672ca */ /* 0x000fe200000e0000 */
[----:B------:R-:W-:Y:S01]  /*48f0*/  UMOV UR7, 0x40000040 ;  /* 0x4000004000077882 */ /* 0x000fe20000000000 */
[C---:B------:R-:W-:Y:S02]  /*4900*/  IMAD.IADD R12, R8.reuse, 0x1, R7 ;  /* 0x00000001080c7824 */ /* 0x040fe400078e0207 */
[----:B------:R-:W-:Y:S02]  /*4910*/  IMAD.IADD R13, R8, 0x1, R11 ;  /* 0x00000001080d7824 */ /* 0x000fe400078e020b */
        /* <DEDUP_REMOVED lines=16> */
[----:B------:R-:W-:Y:S02]  /*4a20*/  IMAD.MOV.U32 R7, RZ, RZ, 0x30 ;  /* 0x00000030ff077424 */ /* 0x000fe400078e00ff */
[----:B------:R-:W-:-:S03]  /*4a30*/  IMAD.MOV.U32 R11, RZ, RZ, 0xc00 ;  /* 0x00000c00ff0b7424 */ /* 0x000fc600078e00ff */
        /* <DEDUP_REMOVED lines=79> */
[----:B------:R-:W-:-:S04]  /*4f30*/  SEL R6, R15, 0x3e, P1 ;  /* 0x0000003e0f067807 */ /* 0x000fc80000800000 */
[----:B------:R-:W-:Y:S01]  /*4f40*/  LOP3.LUT R6, R6, 0x6, RZ, 0xc0, !PT ;  /* 0x0000000606067812 */ /* 0x000fe200078ec0ff */
        /* <DEDUP_REMOVED lines=8> */
[----:B------:R-:W-:-:S04]  /*4fd0*/  SEL R7, R7, 0xf80, P1 ;  /* 0x00000f8007077807 */ /* 0x000fc80000800000 */
        /* <DEDUP_REMOVED lines=12> */
[----:B------:R-:W-:Y:S03]  /*50a0*/  HGMMA.64x64x16.F32 R24, gdesc[UR4], R24, gsb0 ;  /* 0x00e00000041879f0 */ /* 0x000fe60008000818 */
[----:B------:R-:W-:Y:S02]  /*50b0*/  WARPGROUP.DEPBAR.LE gsb0, 0x0 ;  /* 0x00008000000079c5 */ /* 0x000fe40000010000 */
[----:B------:R-:W-:Y:S05]  /*50c0*/  @!P0 BRA `(.L_x_7468) ;  /* 0x0000000000048947 */ /* 0x000fea0003800000 */
[----:B------:R-:W-:Y:S01]  /*50d0*/  BPT.TRAP 0x1 ;  /* 0x000000040000795c */ /* 0x000fe20000300000 */
.L_x_7468:
[----:B------:R-:W-:Y:S01]  /*50e0*/  ISETP.NE.AND P5, PT, R220, 0x1, PT ;  /* 0x00000001dc00780c */ /* 0x000fe20003fa5270 */
[----:B------:R-:W-:Y:S01]  /*50f0*/  VIADD R6, R190, UR38 ;  /* 0x00000026be067c36 */ /* 0x000fe20008000000 */
[----:B------:R-:W0:Y:S01]  /*5100*/  LDC R11, c[0x0][0x2f0] ;  /* 0x0000bc00ff0b7b82 */ /* 0x000e220000000800 */
[----:B------:R-:W-:Y:S01]  /*5110*/  ULDC UR4, c[0x0][0xad0] ;  /* 0x0002b40000047ab9 */ /* 0x000fe20000000800 */
[----:B------:R-:W-:Y:S02]  /*5120*/  IMAD.MOV.U32 R7, RZ, RZ, -0x40 ;  /* 0xffffffc0ff077424 */ /* 0x000fe400078e00ff */
[----:B------:R-:W-:Y:S01]  /*5130*/  FMUL.FTZ R25, R25, UR4 ;  /* 0x0000000419197c20 */ /* 0x000fe20008410000 */
[----:B------:R-:W-:Y:S01]  /*5140*/  FMUL.FTZ R24, R24, UR4 ;  /* 0x0000000418187c20 */ /* 0x000fe20008410000 */
[----:B------:R-:W-:Y:S01]  /*5150*/  FMUL.FTZ R28, R28, UR4 ;  /* 0x000000041c1c7c20 */ /* 0x000fe20008410000 */
[----:B------:R-:W-:Y:S02]  /*5160*/  IMAD R7, R168, R7, 0x41 ;  /* 0x00000041a8077424 */ /* 0x000fe400078e0207 */
[----:B------:R-:W-:Y:S01]  /*5170*/  FMUL.FTZ R29, R29, UR4 ;  /* 0x000000041d1d7c20 */ /* 0x000fe20008410000 */
[----:B------:R-:W1:Y:S01]  /*5180*/  LDC R13, c[0x0][0x288] ;  /* 0x0000a200ff0d7b82 */ /* 0x000e620000000800 */
[----:B------:R-:W2:Y:S01]  /*5190*/  MUFU.TANH R12, R24 ;  /* 0x00000018000c7308 */ /* 0x000ea20000002400 */
[----:B------:R-:W-:Y:S01]  /*51a0*/  FMUL.FTZ R32, R32, UR4 ;  /* 0x0000000420207c20 */ /* 0x000fe20008410000 */
        /* <DEDUP_REMOVED lines=13> */
[----:B------:R-:W5:Y:S01]  /*5280*/  @P5 LDC R8, c[0x0][0x450] ;  /* 0x00011400ff085b82 */ /* 0x000f620000000800 */
[----:B0-----:R-:W-:Y:S01]  /*5290*/  IMAD R7, R186, R11, R7 ;  /* 0x0000000bba077224 */ /* 0x001fe200078e0207 */
        /* <DEDUP_REMOVED lines=14> */
[----:B---3--:R-:W-:-:S04]  /*5380*/  @P5 IMAD.HI.U32 R5, R6, R5, RZ ;  /* 0x0000000506055227 */ /* 0x008fc800078e00ff */
[----:B------:R-:W-:Y:S01]  /*5390*/  FMUL.FTZ R50, R50, UR4 ;  /* 0x0000000432327c20 */ /* 0x000fe20008410000 */
[----:B------:R-:W3:Y:S01]  /*53a0*/  MUFU.TANH R21, R32 ;  /* 0x0000002000157308 */ /* 0x000ee20000002400 */
[----:B------:R-:W-:Y:S01]  /*53b0*/  FMUL.FTZ R51, R51, UR4 ;  /* 0x0000000433337c20 */ /* 0x000fe20008410000 */
[----:B------:R-:W-:Y:S01]  /*53c0*/  FMUL.FTZ R54, R54, UR4 ;  /* 0x0000000436367c20 */ /* 0x000fe20008410000 */
[----:B------:R-:W-:Y:S01]  /*53d0*/  FMUL.FTZ R55, R55, UR4 ;  /* 0x0000000437377c20 */ /* 0x000fe20008410000 */
[----:B------:R-:W-:Y:S01]  /*53e0*/  ULDC UR4, c[0x0][0xa80] ;  /* 0x0002a00000047ab9 */ /* 0x000fe20000000800 */
[----:B------:R-:W-:Y:S01]  /*53f0*/  IMAD R202, R2, 0x1000, R19 ;  /* 0x0000100002ca7824 */ /* 0x000fe200078e0213 */
[----:B-----5:R-:W-:Y:S01]  /*5400*/  @P5 SHF.R.U32.HI R6, RZ, R8, R5 ;  /* 0x00000008ff065219 */ /* 0x020fe20000011605 */
[----:B------:R-:W-:Y:S01]  /*5410*/  IMAD R5, R168, -0x40, R15 ;  /* 0xffffffc0a8057824 */ /* 0x000fe200078e020f */
[--C-:B-1----:R-:W-:Y:S01]  /*5420*/  IADD3 R8, R7, -R13, -R18.reuse ;  /* 0x8000000d07087210 */ /* 0x102fe20007ffe812 */
[----:B------:R-:W1:Y:S01]  /*5430*/  MUFU.TANH R24, R33 ;  /* 0x0000002100187308 */ /* 0x000e620000002400 */
[----:B------:R-:W-:Y:S01]  /*5440*/  R2UR UR6, R202 ;  /* 0x00000000ca0672ca */ /* 0x000fe200000e0000 */
[----:B------:R-:W5:Y:S01]  /*5450*/  SHFL.IDX PT, R10, R6, RZ, 0x1c1f ;  /* 0x001c1fff060a7589 */ /* 0x000f6200000e0000 */
[----:B------:R-:W-:Y:S01]  /*5460*/  IMAD R5, R186, R11, R5 ;  /* 0x0000000bba057224 */ /* 0x000fe200078e0205 */
[----:B------:R-:W-:Y:S01]  /*5470*/  UMOV UR7, 0x40000040 ;  /* 0x4000004000077882 */ /* 0x000fe20000000000 */
[----:B------:R-:W-:Y:S01]  /*5480*/  VIADD R206, R202, 0x80 ;  /* 0x00000080cace7836 */ /* 0x000fe20000000000 */
[----:B------:R-:W1:Y:S01]  /*5490*/  SHFL.IDX PT, R6, R6, 0x1, 0x1c1f ;  /* 0x003c1f0006067f89 */ /* 0x000e6200000e0000 */
[----:B------:R-:W-:Y:S01]  /*54a0*/  IMAD.IADD R5, R5, 0x1, -R18 ;  /* 0x0000000105057824 */ /* 0x000fe200078e0a12 */
[----:B------:R-:W1:Y:S08]  /*54b0*/  MUFU.TANH R36, R36 ;  /* 0x0000002400247308 */ /* 0x000e700000002400 */
[----:B------:R-:W1:Y:S08]  /*54c0*/  MUFU.TANH R37, R37 ;  /* 0x0000002500257308 */ /* 0x000e700000002400 */
[----:B------:R-:W-:Y:S01]  /*54d0*/  MUFU.TANH R57, R27 ;  /* 0x0000001b00397308 */ /* 0x000fe20000002400 */
[----:B-----5:R-:W-:-:S04]  /*54e0*/  VIADDMNMX R10, R10, R8, R5, PT ;  /* 0x000000080a0a7246 */ /* 0x020fc80003800105 */
[C---:B------:R-:W-:Y:S02]  /*54f0*/  ISETP.GT.AND P1, PT, R10.reuse, RZ, PT ;  /* 0x000000ff0a00720c */ /* 0x040fe40003f24270 */
[C---:B------:R-:W-:Y:S01]  /*5500*/  ISETP.GT.AND P2, PT, R10.reuse, 0x1, PT ;  /* 0x000000010a00780c */ /* 0x040fe20003f44270 */
[----:B------:R5:W-:Y:S01]  /*5510*/  MUFU.TANH R56, R26 ;  /* 0x0000001a00387308 */ /* 0x000be20000002400 */
[----:B------:R-:W-:Y:S02]  /*5520*/  ISETP.GT.AND P3, PT, R10, 0x8, PT ;  /* 0x000000080a00780c */ /* 0x000fe40003f64270 */
[----:B--2---:R-:W-:Y:S02]  /*5530*/  FSEL R12, R12, -INF , P1 ;  /* 0xff8000000c0c7808 */ /* 0x004fe40000800000 */
[----:B----4-:R-:W-:Y:S02]  /*5540*/  FSEL R15, R25, -INF , P2 ;  /* 0xff800000190f7808 */ /* 0x010fe40001000000 */
[----:B------:R-:W-:Y:S01]  /*5550*/  ISETP.GT.AND P1, PT, R10, 0x9, PT ;  /* 0x000000090a00780c */ /* 0x000fe20003f24270 */
[----:B------:R-:W2:Y:S01]  /*5560*/  MUFU.TANH R27, R40 ;  /* 0x00000028001b7308 */ /* 0x000ea20000002400 */
[----:B0-----:R-:W-:-:S02]  /*5570*/  FSEL R14, R14, -INF , P3 ;  /* 0xff8000000e0e7808 */ /* 0x001fc40001800000 */
[----:B------:R-:W-:Y:S02]  /*5580*/  FMNMX.FTZ R7, R12, R15, !PT ;  /* 0x0000000f0c077209 */ /* 0x000fe40007810000 */
[----:B------:R-:W-:Y:S02]  /*5590*/  ISETP.GT.AND P2, PT, R10, 0x10, PT ;  /* 0x000000100a00780c */ /* 0x000fe40003f44270 */
[----:B------:R-:W-:Y:S01]  /*55a0*/  FSEL R20, R20, -INF , P1 ;  /* 0xff80000014147808 */ /* 0x000fe20000800000 */
[----:B------:R-:W0:Y:S01]  /*55b0*/  MUFU.TANH R41, R41 ;  /* 0x0000002900297308 */ /* 0x000e220000002400 */
[----:B------:R-:W-:Y:S02]  /*55c0*/  FMNMX.FTZ R7, R14, R7, !PT ;  /* 0x000000070e077209 */ /* 0x000fe40007810000 */
[----:B------:R-:W-:Y:S02]  /*55d0*/  ISETP.GT.AND P1, PT, R10, 0x11, PT ;  /* 0x000000110a00780c */ /* 0x000fe40003f24270 */
[----:B---3--:R-:W-:-:S02]  /*55e0*/  FSEL R21, R21, -INF , P2 ;  /* 0xff80000015157808 */ /* 0x008fc40001000000 */
[----:B-----5:R-:W-:Y:S01]  /*55f0*/  FMNMX.FTZ R26, R20, R7, !PT ;  /* 0x00000007141a7209 */ /* 0x020fe20007810000 */
[----:B------:R-:W3:Y:S01]  /*5600*/  MUFU.TANH R29, R44 ;  /* 0x0000002c001d7308 */ /* 0x000ee20000002400 */
[----:B------:R-:W-:Y:S02]  /*5610*/  ISETP.GT.AND P2, PT, R10, 0x18, PT ;  /* 0x000000180a00780c */ /* 0x000fe40003f44270 */
[----:B-1----:R-:W-:Y:S02]  /*5620*/  FSEL R24, R24, -INF , P1 ;  /* 0xff80000018187808 */ /* 0x002fe40000800000 */
[----:B------:R-:W-:Y:S02]  /*5630*/  FMNMX.FTZ R7, R21, R26, !PT ;  /* 0x0000001a15077209 */ /* 0x000fe40007810000 */
[----:B------:R-:W-:Y:S01]  /*5640*/  ISETP.GT.AND P1, PT, R10, 0x19, PT ;  /* 0x000000190a00780c */ /* 0x000fe20003f24270 */
[----:B------:R-:W1:Y:S01]  /*5650*/  MUFU.TANH R45, R45 ;  /* 0x0000002d002d7308 */ /* 0x000e620000002400 */
[----:B------:R-:W-:-:S02]  /*5660*/  FSEL R25, R36, -INF , P2 ;  /* 0xff80000024197808 */ /* 0x000fc40001000000 */
[----:B------:R-:W-:Y:S02]  /*5670*/  FMNMX.FTZ R28, R24, R7, !PT ;  /* 0x00000007181c7209 */ /* 0x000fe40007810000 */
[C---:B------:R-:W-:Y:S02]  /*5680*/  ISETP.GT.AND P2, PT, R10.reuse, 0x20, PT ;  /* 0x000000200a00780c */ /* 0x040fe40003f44270 */
[----:B------:R-:W-:Y:S01]  /*5690*/  FSEL R26, R37, -INF , P1 ;  /* 0xff800000251a7808 */ /* 0x000fe20000800000 */
[----:B------:R4:W-:Y:S01]  /*56a0*/  MUFU.TANH R58, R30 ;  /* 0x0000001e003a7308 */ /* 0x0009e20000002400 */
[----:B------:R-:W-:Y:S02]  /*56b0*/  FMNMX.FTZ R7, R25, R28, !PT ;  /* 0x0000001c19077209 */ /* 0x000fe40007810000 */
[----:B------:R-:W-:Y:S02]  /*56c0*/  ISETP.GT.AND P1, PT, R10, 0x21, PT ;  /* 0x000000210a00780c */ /* 0x000fe40003f24270 */
[----:B--2---:R-:W-:-:S02]  /*56d0*/  FSEL R27, R27, -INF , P2 ;  /* 0xff8000001b1b7808 */ /* 0x004fc40001000000 */
[----:B------:R-:W-:Y:S01]  /*56e0*/  ISETP.GT.AND P2, PT, R10, 0x28, PT ;  /* 0x000000280a00780c */ /* 0x000fe20003f44270 */
[----:B------:R-:W2:Y:S01]  /*56f0*/  MUFU.TANH R48, R48 ;  /* 0x0000003000307308 */ /* 0x000ea20000002400 */
[----:B----4-:R-:W-:Y:S02]  /*5700*/  FMNMX.FTZ R30, R26, R7, !PT ;  /* 0x000000071a1e7209 */ /* 0x010fe40007810000 */
[----:B0-----:R-:W-:Y:S02]  /*5710*/  FSEL R28, R41, -INF , P1 ;  /* 0xff800000291c7808 */ /* 0x001fe40000800000 */
[----:B------:R-:W-:Y:S02]  /*5720*/  FMNMX.FTZ R7, R27, R30, !PT ;  /* 0x0000001e1b077209 */ /* 0x000fe40007810000 */
[----:B------:R-:W-:Y:S01]  /*5730*/  ISETP.GT.AND P1, PT, R10, 0x29, PT ;  /* 0x000000290a00780c */ /* 0x000fe20003f24270 */
[----:B------:R-:W0:Y:S01]  /*5740*/  MUFU.TANH R33, R49 ;  /* 0x0000003100217308 */ /* 0x000e220000002400 */
[----:B---3--:R-:W-:-:S02]  /*5750*/  FSEL R29, R29, -INF , P2 ;  /* 0xff8000001d1d7808 */ /* 0x008fc40001000000 */
[----:B------:R-:W-:Y:S02]  /*5760*/  FMNMX.FTZ R32, R28, R7, !PT ;  /* 0x000000071c207209 */ /* 0x000fe40007810000 */
[C---:B------:R-:W-:Y:S02]  /*5770*/  ISETP.GT.AND P2, PT, R10.reuse, 0x30, PT ;  /* 0x000000300a00780c */ /* 0x040fe40003f44270 */
[----:B-1----:R-:W-:Y:S01]  /*5780*/  FSEL R30, R45, -INF , P1 ;  /* 0xff8000002d1e7808 */ /* 0x002fe20000800000 */
[----:B------:R-:W1:Y:S01]  /*5790*/  MUFU.TANH R36, R52 ;  /* 0x0000003400247308 */ /* 0x000e620000002400 */
[----:B------:R-:W-:Y:S02]  /*57a0*/  FMNMX.FTZ R7, R29, R32, !PT ;  /* 0x000000201d077209 */ /* 0x000fe40007810000 */
[----:B------:R-:W-:Y:S02]  /*57b0*/  ISETP.GT.AND P1, PT, R10, 0x31, PT ;  /* 0x000000310a00780c */ /* 0x000fe40003f24270 */
[----:B--2---:R-:W-:-:S02]  /*57c0*/  FSEL R32, R48, -INF , P2 ;  /* 0xff80000030207808 */ /* 0x004fc40001000000 */
[----:B------:R-:W-:Y:S01]  /*57d0*/  FMNMX.FTZ R7, R30, R7, !PT ;  /* 0x000000071e077209 */ /* 0x000fe20007810000 */
[----:B------:R-:W2:Y:S01]  /*57e0*/  MUFU.TANH R37, R53 ;  /* 0x0000003500257308 */ /* 0x000ea20000002400 */
[----:B------:R-:W-:Y:S02]  /*57f0*/  ISETP.GT.AND P2, PT, R10, 0x38, PT ;  /* 0x000000380a00780c */ /* 0x000fe40003f44270 */
[----:B0-----:R-:W-:Y:S02]  /*5800*/  FSEL R33, R33, -INF , P1 ;  /* 0xff80000021217808 */ /* 0x001fe40000800000 */
[----:B------:R-:W-:Y:S02]  /*5810*/  FMNMX.FTZ R40, R32, R7, !PT ;  /* 0x0000000720287209 */ /* 0x000fe40007810000 */
[----:B------:R-:W-:Y:S01]  /*5820*/  ISETP.GT.AND P1, PT, R10, 0x39, PT ;  /* 0x000000390a00780c */ /* 0x000fe20003f24270 */
[----:B------:R0:W3:Y:S01]  /*5830*/  MUFU.TANH R41, R31 ;  /* 0x0000001f00297308 */ /* 0x0000e20000002400 */
[----:B-1----:R-:W-:-:S02]  /*5840*/  FSEL R36, R36, -INF , P2 ;  /* 0xff80000024247808 */ /* 0x002fc40001000000 */
[----:B------:R-:W-:Y:S02]  /*5850*/  FMNMX.FTZ R7, R33, R40, !PT ;  /* 0x0000002821077209 */ /* 0x000fe40007810000 */
[----:B------:R-:W-:Y:S02]  /*5860*/  VIADDMNMX R6, R6, R8, R5, PT ;  /* 0x0000000806067246 */ /* 0x000fe40003800105 */
[----:B------:R-:W-:Y:S01]  /*5870*/  FMNMX.FTZ R10, R36, R7, !PT ;  /* 0x00000007240a7209 */ /* 0x000fe20007810000 */
[----:B------:R1:W4:Y:S01]  /*5880*/  MUFU.TANH R40, R34 ;  /* 0x0000002200287308 */ /* 0x0003220000002400 */
[----:B--2---:R-:W-:Y:S02]  /*5890*/  FSEL R37, R37, -INF , P1 ;  /* 0xff80000025257808 */ /* 0x004fe40000800000 */
[----:B------:R-:W-:Y:S02]  /*58a0*/  ISETP.GT.AND P1, PT, R6, RZ, PT ;  /* 0x000000ff0600720c */ /* 0x000fe40003f24270 */
[----:B------:R-:W-:-:S02]  /*58b0*/  FMNMX.FTZ R10, R37, R10, !PT ;  /* 0x0000000a250a7209 */ /* 0x000fc40007810000 */
[C---:B------:R-:W-:Y:S01]  /*58c0*/  ISETP.GT.AND P2, PT, R6.reuse, 0x1, PT ;  /* 0x000000010600780c */ /* 0x040fe20003f44270 */
[----:B------:R2:W5:Y:S01]  /*58d0*/  MUFU.TANH R44, R35 ;  /* 0x00000023002c7308 */ /* 0x0005620000002400 */
[----:B------:R-:W-:Y:S01]  /*58e0*/  ISETP.GT.AND P3, PT, R6, 0x8, PT ;  /* 0x000000080600780c */ /* 0x000fe20003f64270 */
[----:B------:R-:W5:Y:S01]  /*58f0*/  SHFL.BFLY PT, R7, R10, 0x2, 0x1f ;  /* 0x0c401f000a077f89 */ /* 0x000f6200000e0000 */
[----:B0-----:R-:W-:Y:S02]  /*5900*/  FSEL R31, R56, -INF , P1 ;  /* 0xff800000381f7808 */ /* 0x001fe40000800000 */
[----:B-1----:R-:W-:Y:S02]  /*5910*/  FSEL R34, R57, -INF , P2 ;  /* 0xff80000039227808 */ /* 0x002fe40001000000 */
[----:B------:R-:W-:Y:S01]  /*5920*/  ISETP.GT.AND P1, PT, R6, 0x9, PT ;  /* 0x000000090600780c */ /* 0x000fe20003f24270 */
[----:B------:R3:W0:Y:S01]  /*5930*/  MUFU.TANH R45, R38 ;  /* 0x00000026002d7308 */ /* 0x0006220000002400 */
[----:B--2---:R-:W-:-:S02]  /*5940*/  FSEL R35, R58, -INF , P3 ;  /* 0xff8000003a237808 */ /* 0x004fc40001800000 */
[----:B------:R-:W-:Y:S02]  /*5950*/  FMNMX.FTZ R8, R31, R34, !PT ;  /* 0x000000221f087209 */ /* 0x000fe40007810000 */
[C---:B------:R-:W-:Y:S02]  /*5960*/  ISETP.GT.AND P2, PT, R6.reuse, 0x10, PT ;  /* 0x000000100600780c */ /* 0x040fe40003f44270 */
[----:B------:R-:W-:Y:S01]  /*5970*/  FMNMX.FTZ R5, R35, R8, !PT ;  /* 0x0000000823057209 */ /* 0x000fe20007810000 */
[----:B------:R4:W1:Y:S01]  /*5980*/  MUFU.TANH R48, R39 ;  /* 0x0000002700307308 */ /* 0x0008620000002400 */
[----:B---3--:R-:W-:Y:S02]  /*5990*/  FSEL R38, R41, -INF , P1 ;  /* 0xff80000029267808 */ /* 0x008fe40000800000 */
[----:B------:R-:W-:Y:S02]  /*59a0*/  ISETP.GT.AND P1, PT, R6, 0x11, PT ;  /* 0x000000110600780c */ /* 0x000fe40003f24270 */
[----:B------:R-:W-:-:S02]  /*59b0*/  FMNMX.FTZ R8, R38, R5, !PT ;  /* 0x0000000526087209 */ /* 0x000fc40007810000 */
[----:B------:R-:W-:Y:S01]  /*59c0*/  ISETP.GT.AND P3, PT, R6, 0x29, PT ;  /* 0x000000290600780c */ /* 0x000fe20003f64270 */
[----:B------:R1:W2:Y:S01]  /*59d0*/  MUFU.TANH R49, R42 ;  /* 0x0000002a00317308 */ /* 0x0002a20000002400 */
[----:B----4-:R-:W-:Y:S02]  /*59e0*/  FSEL R39, R40, -INF , P2 ;  /* 0xff80000028277808 */ /* 0x010fe40001000000 */
[----:B-----5:R-:W-:Y:S02]  /*59f0*/  FMNMX.FTZ R7, R10, R7, !PT ;  /* 0x000000070a077209 */ /* 0x020fe40007810000 */
[----:B------:R-:W-:Y:S02]  /*5a00*/  ISETP.GT.AND P2, PT, R6, 0x18, PT ;  /* 0x000000180600780c */ /* 0x000fe40003f44270 */
[----:B------:R-:W-:Y:S01]  /*5a10*/  FSEL R40, R44, -INF , P1 ;  /* 0xff8000002c287808 */ /* 0x000fe20000800000 */
[----:B------:R2:W3:Y:S01]  /*5a20*/  MUFU.TANH R52, R43 ;  /* 0x0000002b00347308 */ /* 0x0004e20000002400 */
[----:B------:R-:W4:Y:S01]  /*5a30*/  SHFL.BFLY PT, R10, R7, 0x1, 0x1f ;  /* 0x0c201f00070a7f89 */ /* 0x000f2200000e0000 */
[----:B------:R-:W-:-:S02]  /*5a40*/  FMNMX.FTZ R5, R39, R8, !PT ;  /* 0x0000000827057209 */ /* 0x000fc40007810000 */
[----:B------:R-:W-:Y:S02]  /*5a50*/  ISETP.GT.AND P1, PT, R6, 0x19, PT ;  /* 0x000000190600780c */ /* 0x000fe40003f24270 */
[----:B0-----:R-:W-:Y:S02]  /*5a60*/  FSEL R41, R45, -INF , P2 ;  /* 0xff8000002d297808 */ /* 0x001fe40001000000 */
[----:B------:R-:W0:Y:S01]  /*5a70*/  MUFU.TANH R46, R46 ;  /* 0x0000002e002e7308 */ /* 0x000e220000002400 */
[----:B------:R-:W-:Y:S02]  /*5a80*/  FMNMX.FTZ R8, R40, R5, !PT ;  /* 0x0000000528087209 */ /* 0x000fe40007810000 */
[----:B------:R-:W-:Y:S02]  /*5a90*/  ISETP.GT.AND P2, PT, R6, 0x20, PT ;  /* 0x000000200600780c */ /* 0x000fe40003f44270 */
[----:B-1----:R-:W-:Y:S02]  /*5aa0*/  FSEL R42, R48, -INF , P1 ;  /* 0xff800000302a7808 */ /* 0x002fe40000800000 */
[----:B------:R-:W-:Y:S01]  /*5ab0*/  FMNMX.FTZ R5, R41, R8, !PT ;  /* 0x0000000829057209 */ /* 0x000fe20007810000 */
[----:B------:R-:W1:Y:S01]  /*5ac0*/  MUFU.TANH R47, R47 ;  /* 0x0000002f002f7308 */ /* 0x000e620000002400 */
[----:B------:R-:W-:-:S02]  /*5ad0*/  ISETP.GT.AND P1, PT, R6, 0x21, PT ;  /* 0x000000210600780c */ /* 0x000fc40003f24270 */
[----:B--2---:R-:W-:Y:S02]  /*5ae0*/  FSEL R43, R49, -INF , P2 ;  /* 0xff800000312b7808 */ /* 0x004fe40001000000 */
[----:B------:R-:W-:Y:S02]  /*5af0*/  FMNMX.FTZ R8, R42, R5, !PT ;  /* 0x000000052a087209 */ /* 0x000fe40007810000 */
[----:B------:R-:W-:Y:S01]  /*5b00*/  ISETP.GT.AND P2, PT, R6, 0x28, PT ;  /* 0x000000280600780c */ /* 0x000fe20003f44270 */
[----:B------:R-:W2:Y:S01]  /*5b10*/  MUFU.TANH R50, R50 ;  /* 0x0000003200327308 */ /* 0x000ea20000002400 */
[----:B---3--:R-:W-:Y:S02]  /*5b20*/  FSEL R44, R52, -INF , P1 ;  /* 0xff800000342c7808 */ /* 0x008fe40000800000 */
[----:B------:R-:W-:Y:S02]  /*5b30*/  FMNMX.FTZ R5, R43, R8, !PT ;  /* 0x000000082b057209 */ /* 0x000fe40007810000 */
[----:B0-----:R-:W-:-:S02]  /*5b40*/  FSEL R45, R46, -INF , P2 ;  /* 0xff8000002e2d7808 */ /* 0x001fc40001000000 */
[----:B------:R-:W-:Y:S01]  /*5b50*/  FMNMX.FTZ R8, R44, R5, !PT ;  /* 0x000000052c087209 */ /* 0x000fe20007810000 */
[----:B------:R-:W0:Y:S01]  /*5b60*/  MUFU.TANH R51, R51 ;  /* 0x0000003300337308 */ /* 0x000e220000002400 */
[----:B----4-:R-:W-:Y:S02]  /*5b70*/  FMNMX.FTZ R7, R7, R10, !PT ;  /* 0x0000000a07077209 */ /* 0x010fe40007810000 */
[C---:B------:R-:W-:Y:S02]  /*5b80*/  ISETP.GT.AND P1, PT, R6.reuse, 0x30, PT ;  /* 0x000000300600780c */ /* 0x040fe40003f24270 */
[----:B-1----:R-:W-:Y:S01]  /*5b90*/  FSEL R46, R47, -INF , P3 ;  /* 0xff8000002f2e7808 */ /* 0x002fe20001800000 */
[----:B------:R-:W-:Y:S01]  /*5ba0*/  FMUL.FTZ R10, R7, UR4 ;  /* 0x00000004070a7c20 */ /* 0x000fe20008410000 */
[----:B------:R-:W-:Y:S01]  /*5bb0*/  FMNMX.FTZ R5, R45, R8, !PT ;  /* 0x000000082d057209 */ /* 0x000fe20007810000 */
[----:B------:R-:W1:Y:S01]  /*5bc0*/  MUFU.TANH R54, R54 ;  /* 0x0000003600367308 */ /* 0x000e620000002400 */
[----:B------:R-:W-:-:S02]  /*5bd0*/  ISETP.GT.AND P2, PT, R6, 0x31, PT ;  /* 0x000000310600780c */ /* 0x000fc40003f44270 */
[----:B--2---:R-:W-:Y:S02]  /*5be0*/  FSEL R47, R50, -INF , P1 ;  /* 0xff800000322f7808 */ /* 0x004fe40000800000 */
[----:B------:R-:W-:Y:S02]  /*5bf0*/  FMNMX.FTZ R8, R46, R5, !PT ;  /* 0x000000052e087209 */ /* 0x000fe40007810000 */
[----:B------:R-:W-:Y:S01]  /*5c00*/  FSETP.NEU.FTZ.AND P4, PT, R7, -INF , PT ;  /* 0xff8000000700780b */ /* 0x000fe20003f9d000 */
[----:B------:R-:W2:Y:S01]  /*5c10*/  MUFU.TANH R55, R55 ;  /* 0x0000003700377308 */ /* 0x000ea20000002400 */
[----:B0-----:R-:W-:Y:S02]  /*5c20*/  FSEL R48, R51, -INF , P2 ;  /* 0xff80000033307808 */ /* 0x001fe40001000000 */
[----:B------:R-:W-:Y:S02]  /*5c30*/  ISETP.GT.AND P1, PT, R6, 0x38, PT ;  /* 0x000000380600780c */ /* 0x000fe40003f24270 */
[----:B------:R-:W-:-:S02]  /*5c40*/  FMNMX.FTZ R51, R47, R8, !PT ;  /* 0x000000082f337209 */ /* 0x000fc40007810000 */
[----:B------:R-:W-:Y:S02]  /*5c50*/  FSEL R53, R10, RZ, P4 ;  /* 0x000000ff0a357208 */ /* 0x000fe40002000000 */
[----:B------:R-:W-:Y:S02]  /*5c60*/  ISETP.GT.AND P2, PT, R6, 0x39, PT ;  /* 0x000000390600780c */ /* 0x000fe40003f44270 */
[----:B-1----:R-:W-:Y:S01]  /*5c70*/  FSEL R49, R54, -INF , P1 ;  /* 0xff80000036317808 */ /* 0x002fe20000800000 */
[--C-:B------:R-:W-:Y:S01]  /*5c80*/  FFMA.FTZ R6, R15, UR4, -R53.reuse ;  /* 0x000000040f067c23 */ /* 0x100fe20008010835 */
[----:B------:R-:W-:Y:S01]  /*5c90*/  FMNMX.FTZ R8, R48, R51, !PT ;  /* 0x0000003330087209 */ /* 0x000fe20007810000 */
[--C-:B------:R-:W-:Y:S01]  /*5ca0*/  FFMA.FTZ R12, R12, UR4, -R53.reuse ;  /* 0x000000040c0c7c23 */ /* 0x100fe20008010835 */
[--C-:B------:R-:W-:Y:S01]  /*5cb0*/  FFMA.FTZ R10, R14, UR4, -R53.reuse ;  /* 0x000000040e0a7c23 */ /* 0x100fe20008010835 */
[--C-:B------:R-:W-:Y:S01]  /*5cc0*/  FFMA.FTZ R14, R25, UR4, -R53.reuse ;  /* 0x00000004190e7c23 */ /* 0x100fe20008010835 */
[----:B--2---:R-:W-:Y:S01]  /*5cd0*/  FSEL R50, R55, -INF , P2 ;  /* 0xff80000037327808 */ /* 0x004fe20001000000 */
[----:B------:R0:W-:Y:S01]  /*5ce0*/  MUFU.EX2 R5, R12 ;  /* 0x0000000c00057308 */ /* 0x0001e20000000800 */
        /* <DEDUP_REMOVED lines=8> */
[--C-:B0-----:R-:W-:Y:S01]  /*5d70*/  FFMA.FTZ R12, R21, UR4, -R53.reuse ;  /* 0x00000004150c7c23 */ /* 0x101fe20008010835 */
[----:B------:R-:W0:Y:S01]  /*5d80*/  SHFL.BFLY PT, R51, R8, 0x2, 0x1f ;  /* 0x0c401f0008337f89 */ /* 0x000e2200000e0000 */
[--C-:B------:R-:W-:Y:S01]  /*5d90*/  FFMA.FTZ R21, R24, UR4, -R53.reuse ;  /* 0x0000000418157c23 */ /* 0x100fe20008010835 */
[--C-:B------:R-:W-:Y:S01]  /*5da0*/  FFMA.FTZ R172, R32, UR4, -R53.reuse ;  /* 0x0000000420ac7c23 */ /* 0x100fe20008010835 */
[--C-:B------:R-:W-:Y:S01]  /*5db0*/  FFMA.FTZ R175, R33, UR4, -R53.reuse ;  /* 0x0000000421af7c23 */ /* 0x100fe20008010835 */
[--C-:B------:R-:W-:Y:S01]  /*5dc0*/  FFMA.FTZ R174, R36, UR4, -R53.reuse ;  /* 0x0000000424ae7c23 */ /* 0x100fe20008010835 */
[----:B------:R-:W-:Y:S01]  /*5dd0*/  FFMA.FTZ R177, R37, UR4, -R53 ;  /* 0x0000000425b17c23 */ /* 0x000fe20008010835 */
[----:B------:R-:W1:Y:S08]  /*5de0*/  MUFU.EX2 R6, R6 ;  /* 0x0000000600067308 */ /* 0x000e700000000800 */
[----:B------:R-:W-:Y:S08]  /*5df0*/  MUFU.EX2 R10, R10 ;  /* 0x0000000a000a7308 */ /* 0x000ff00000000800 */
[----:B------:R-:W2:Y:S01]  /*5e00*/  MUFU.EX2 R15, R15 ;  /* 0x0000000f000f7308 */ /* 0x000ea20000000800 */
[----:B-1----:R-:W-:Y:S01]  /*5e10*/  F2FP.F16.F32.PACK_AB R152, R6, R5 ;  /* 0x000000050698723e */ /* 0x002fe200000000ff */
[----:B------:R-:W-:Y:S01]  /*5e20*/  FADD.FTZ R5, R5, R6 ;  /* 0x0000000605057221 */ /* 0x000fe20000010000 */
[----:B0-----:R-:W-:-:S05]  /*5e30*/  FMNMX.FTZ R51, R8, R51, !PT ;  /* 0x0000003308337209 */ /* 0x001fca0007810000 */
[----:B------:R-:W0:Y:S01]  /*5e40*/  SHFL.BFLY PT, R8, R51, 0x1, 0x1f ;  /* 0x0c201f0033087f89 */ /* 0x000e2200000e0000 */
[----:B------:R-:W-:Y:S08]  /*5e50*/  MUFU.EX2 R12, R12 ;  /* 0x0000000c000c7308 */ /* 0x000ff00000000800 */
[----:B------:R-:W1:Y:S01]  /*5e60*/  MUFU.EX2 R21, R21 ;  /* 0x0000001500157308 */ /* 0x000e620000000800 */
[----:B--2---:R-:W-:Y:S01]  /*5e70*/  F2FP.F16.F32.PACK_AB R154, R15, R10 ;  /* 0x0000000a0f9a723e */ /* 0x004fe200000000ff */
[----:B------:R-:W-:-:S04]  /*5e80*/  FADD.FTZ R10, R10, R5 ;  /* 0x000000050a0a7221 */ /* 0x000fc80000010000 */
[----:B------:R-:W-:Y:S02]  /*5e90*/  FADD.FTZ R15, R15, R10 ;  /* 0x0000000a0f0f7221 */ /* 0x000fe40000010000 */
[----:B------:R-:W-:Y:S01]  /*5ea0*/  MUFU.EX2 R14, R14 ;  /* 0x0000000e000e7308 */ /* 0x000fe20000000800 */
[----:B0-----:R-:W-:-:S07]  /*5eb0*/  FMNMX.FTZ R8, R51, R8, !PT ;  /* 0x0000000833087209 */ /* 0x001fce0007810000 */
[----:B------:R-:W0:Y:S01]  /*5ec0*/  MUFU.EX2 R169, R169 ;  /* 0x000000a900a97308 */ /* 0x000e220000000800 */
[C---:B-1----:R-:W-:Y:S01]  /*5ed0*/  F2FP.F16.F32.PACK_AB R156, R21.reuse, R12 ;  /* 0x0000000c159c723e */ /* 0x042fe200000000ff */
[----:B------:R-:W-:Y:S01]  /*5ee0*/  FADD.FTZ R12, R12, R15 ;  /* 0x0000000f0c0c7221 */ /* 0x000fe20000010000 */
[C---:B------:R-:W-:Y:S01]  /*5ef0*/  FSETP.NEU.FTZ.AND P1, PT, R8.reuse, -INF , PT ;  /* 0xff8000000800780b */ /* 0x040fe20003f3d000 */
[----:B------:R-:W-:Y:S02]  /*5f00*/  FMUL.FTZ R24, R8, UR4 ;  /* 0x0000000408187c20 */ /* 0x000fe40008410000 */
[----:B------:R-:W-:Y:S02]  /*5f10*/  FADD.FTZ R21, R21, R12 ;  /* 0x0000000c15157221 */ /* 0x000fe40000010000 */
[----:B------:R-:W-:Y:S01]  /*5f20*/  MUFU.EX2 R20, R20 ;  /* 0x0000001400147308 */ /* 0x000fe20000000800 */
[----:B------:R-:W-:Y:S01]  /*5f30*/  FSEL R25, R24, RZ, P1 ;  /* 0x000000ff18197208 */ /* 0x000fe20000800000 */
[----:B------:R-:W-:-:S04]  /*5f40*/  VIADD R24, R9, 0x38840 ;  /* 0x0003884009187836 */ /* 0x000fc80000000000 */
[--C-:B------:R-:W-:Y:S01]  /*5f50*/  FFMA.FTZ R176, R31, UR4, -R25.reuse ;  /* 0x000000041fb07c23 */ /* 0x100fe20008010819 */
[----:B------:R-:W-:Y:S01]  /*5f60*/  PRMT R24, R219, 0x654, R24 ;  /* 0x00000654db187816 */ /* 0x000fe20000000018 */
        /* <DEDUP_REMOVED lines=15> */
[----:B------:R1:W-:Y:S01]  /*6060*/  SYNCS.ARRIVE.TRANS64.RED.A1T0 RZ, [R24+URZ], RZ ;  /* 0x000000ff18ff79a7 */ /* 0x0003e2000810043f */
[----:B------:R-:W-:Y:S01]  /*6070*/  MUFU.EX2 R176, R176 ;  /* 0x000000b000b07308 */ /* 0x000fe20000000800 */
[----:B0-----:R-:W-:Y:S01]  /*6080*/  F2FP.F16.F32.PACK_AB R158, R169, R14 ;  /* 0x0000000ea99e723e */ /* 0x001fe200000000ff */
[----:B------:R-:W-:-:S04]  /*6090*/  FADD.FTZ R14, R14, R21 ;  /* 0x000000150e0e7221 */ /* 0x000fc80000010000 */
[----:B------:R-:W-:Y:S02]  /*60a0*/  FADD.FTZ R169, R169, R14 ;  /* 0x0000000ea9a97221 */ /* 0x000fe40000010000 */
[----:B------:R-:W0:Y:S08]  /*60b0*/  MUFU.EX2 R179, R179 ;  /* 0x000000b300b37308 */ /* 0x000e300000000800 */
[----:B------:R-:W-:Y:S08]  /*60c0*/  MUFU.EX2 R178, R178 ;  /* 0x000000b200b27308 */ /* 0x000ff00000000800 */
[----:B------:R-:W2:Y:S01]  /*60d0*/  MUFU.EX2 R181, R181 ;  /* 0x000000b500b57308 */ /* 0x000ea20000000800 */
[----:B0-----:R-:W-:Y:S01]  /*60e0*/  F2FP.F16.F32.PACK_AB R153, R179, R176 ;  /* 0x000000b0b399723e */ /* 0x001fe200000000ff */
[----:B------:R-:W-:-:S06]  /*60f0*/  FADD.FTZ R179, R176, R179 ;  /* 0x000000b3b0b37221 */ /* 0x000fcc0000010000 */
[----:B------:R-:W-:Y:S08]  /*6100*/  MUFU.EX2 R180, R180 ;  /* 0x000000b400b47308 */ /* 0x000ff00000000800 */
[----:B------:R-:W0:Y:S01]  /*6110*/  MUFU.EX2 R183, R183 ;  /* 0x000000b700b77308 */ /* 0x000e220000000800 */
[----:B--2---:R-:W-:Y:S01]  /*6120*/  F2FP.F16.F32.PACK_AB R155, R181, R178 ;  /* 0x000000b2b59b723e */ /* 0x004fe200000000ff */
[----:B------:R-:W-:Y:S01]  /*6130*/  BAR.SYNC.DEFER_BLOCKING 0xf, 0x100 ;  /* 0x03c4000000007b1d */ /* 0x000fe20000010000 */
[----:B------:R-:W-:-:S04]  /*6140*/  FADD.FTZ R178, R178, R179 ;  /* 0x000000b3b2b27221 */ /* 0x000fc80000010000 */
[----:B------:R-:W-:Y:S01]  /*6150*/  FADD.FTZ R181, R181, R178 ;  /* 0x000000b2b5b57221 */ /* 0x000fe20000010000 */
[----:B------:R-:W-:Y:S08]  /*6160*/  MUFU.EX2 R182, R182 ;  /* 0x000000b600b67308 */ /* 0x000ff00000000800 */
[----:B------:R-:W2:Y:S01]  /*6170*/  MUFU.EX2 R197, R197 ;  /* 0x000000c500c57308 */ /* 0x000ea20000000800 */
[----:B0-----:R-:W-:Y:S01]  /*6180*/  F2FP.F16.F32.PACK_AB R157, R183, R180 ;  /* 0x000000b4b79d723e */ /* 0x001fe200000000ff */
[----:B------:R-:W-:-:S04]  /*6190*/  FADD.FTZ R180, R180, R181 ;  /* 0x000000b5b4b47221 */ /* 0x000fc80000010000 */
[----:B------:R-:W-:Y:S02]  /*61a0*/  FADD.FTZ R183, R183, R180 ;  /* 0x000000b4b7b77221 */ /* 0x000fe40000010000 */
[----:B------:R-:W0:Y:S01]  /*61b0*/  MUFU.EX2 R171, R171 ;  /* 0x000000ab00ab7308 */ /* 0x000e220000000800 */
[----:B------:R3:W-:Y:S07]  /*61c0*/  STSM.16.M88.4 [R185+0x36400], R152 ;  /* 0x03640098b9007844 */ /* 0x0007ee0000000200 */
[----:B------:R-:W-:Y:S01]  /*61d0*/  MUFU.EX2 R170, R170 ;  /* 0x000000aa00aa7308 */ /* 0x000fe20000000800 */
[----:B--2---:R-:W-:Y:S01]  /*61e0*/  F2FP.F16.F32.PACK_AB R159, R197, R182 ;  /* 0x000000b6c59f723e */ /* 0x004fe200000000ff */
[----:B------:R-:W-:-:S04]  /*61f0*/  FADD.FTZ R182, R182, R183 ;  /* 0x000000b7b6b67221 */ /* 0x000fc80000010000 */
[----:B------:R3:W-:Y:S01]  /*6200*/  STSM.16.M88.4 [R189], R156 ;  /* 0x0000009cbd007844 */ /* 0x0007e20000000200 */
[----:B------:R-:W-:Y:S01]  /*6210*/  FADD.FTZ R197, R197, R182 ;  /* 0x000000b6c5c57221 */ /* 0x000fe20000010000 */
        /* <DEDUP_REMOVED lines=30> */
[----:B------:R-:W2:Y:S08]  /*6400*/  MUFU.EX2 R204, R204 ;  /* 0x000000cc00cc7308 */ /* 0x000eb00000000800 */
[----:B------:R-:W4:Y:S01]  /*6410*/  MUFU.EX2 R205, R205 ;  /* 0x000000cd00cd7308 */ /* 0x000f220000000800 */
[----:B0-----:R-:W-:Y:S01]  /*6420*/  F2FP.F16.F32.PACK_AB R165, R203, R200 ;  /* 0x000000c8cba5723e */ /* 0x001fe200000000ff */
[----:B------:R-:W-:-:S04]  /*6430*/  FADD.FTZ R200, R200, R201 ;  /* 0x000000c9c8c87221 */ /* 0x000fc80000010000 */
[----:B------:R-:W-:-:S04]  /*6440*/  FADD.FTZ R203, R203, R200 ;  /* 0x000000c8cbcb7221 */ /* 0x000fc80000010000 */
[----:B--2---:R-:W-:Y:S01]  /*6450*/  FADD.FTZ R6, R204, R203 ;  /* 0x000000cbcc067221 */ /* 0x004fe20000010000 */
[----:B----4-:R-:W-:-:S03]  /*6460*/  F2FP.F16.F32.PACK_AB R167, R205, R204 ;  /* 0x000000cccda7723e */ /* 0x010fc600000000ff */
[----:B------:R-:W-:Y:S02]  /*6470*/  FADD.FTZ R6, R205, R6 ;  /* 0x00000006cd067221 */ /* 0x000fe40000010000 */
[----:B------:R3:W-:Y:S01]  /*6480*/  STSM.16.M88.4 [R188], R164 ;  /* 0x000000a4bc007844 */ /* 0x0007e20000000200 */
[----:B-1----:R-:W-:-:S06]  /*6490*/  WARPGROUP.ARRIVE ;  /* 0x00000000000079c5 */ /* 0x002fcc0000000000 */
[----:B------:R-:W-:Y:S01]  /*64a0*/  HGMMA.64x256x16.F32 R24, R152, gdesc[UR4].tnspB, RZ, !UPT, gsb0 ;  /* 0x43e0000498187df0 */ /* 0x000fe2000c0008ff */
[----:B------:R-:W-:Y:S01]  /*64b0*/  R2UR UR6, R206 ;  /* 0x00000000ce0672ca */ /* 0x000fe200000e0000 */
[----:B------:R-:W-:Y:S01]  /*64c0*/  UMOV UR7, 0x40000040 ;  /* 0x4000004000077882 */ /* 0x000fe20000000000 */
[C---:B------:R-:W-:Y:S01]  /*64d0*/  VIADD R206, R202.reuse, 0x100 ;  /* 0x00000100cace7836 */ /* 0x040fe20000000000 */
[----:B------:R-:W-:Y:S01]  /*64e0*/  IADD3 R202, R202, 0x180, RZ ;  /* 0x00000180caca7810 */ /* 0x000fe20007ffe0ff */
[----:B------:R-:W-:Y:S02]  /*64f0*/  WARPGROUP.DEPBAR.LE gsb0, 0x0 ;  /* 0x00008000000079c5 */ /* 0x000fe40000010000 */
[----:B------:R-:W-:-:S15]  /*6500*/  WARPGROUP.ARRIVE ;  /* 0x00000000000079c5 */ /* 0x000fde0000000000 */
[----:B------:R-:W-:-:S06]  /*6510*/  NOP ;  /* 0x0000000000007918 */ /* 0x000fcc0000000000 */
[----:B------:R-:W-:Y:S01]  /*6520*/  HGMMA.64x256x16.F32 R24, R156, gdesc[UR4].tnspB, R24, gsb0 ;  /* 0x43e000049c187df0 */ /* 0x000fe20008000818 */
[----:B------:R-:W-:Y:S01]  /*6530*/  R2UR UR6, R206 ;  /* 0x00000000ce0672ca */ /* 0x000fe200000e0000 */
[----:B------:R-:W-:Y:S01]  /*6540*/  UMOV UR7, 0x40000040 ;  /* 0x4000004000077882 */ /* 0x000fe20000000000 */
[----:B------:R-:W-:Y:S02]  /*6550*/  WARPGROUP.DEPBAR.LE gsb0, 0x0 ;  /* 0x00008000000079c5 */ /* 0x000fe40000010000 */
[----:B------:R-:W-:-:S15]  /*6560*/  WARPGROUP.ARRIVE ;  /* 0x00000000000079c5 */ /* 0x000fde0000000000 */
[----:B------:R-:W-:-:S08]  /*6570*/  NOP ;  /* 0x0000000000007918 */ /* 0x000fd00000000000 */
[----:B------:R-:W-:Y:S01]  /*6580*/  HGMMA.64x256x16.F32 R24, R160, gdesc[UR4].tnspB, R24, gsb0 ;  /* 0x43e00004a0187df0 */ /* 0x000fe20008000818 */
[----:B------:R-:W-:Y:S01]  /*6590*/  R2UR UR6, R202 ;  /* 0x00000000ca0672ca */ /* 0x000fe200000e0000 */
        /* <DEDUP_REMOVED lines=14> */
[----:B---3--:R-:W-:Y:S05]  /*6680*/  @!P0 BRA `(.L_x_7469) ;  /* 0x0000000000048947 */ /* 0x008fea0003800000 */
[----:B------:R-:W-:Y:S01]  /*6690*/  BPT.TRAP 0x1 ;  /* 0x000000040000795c */ /* 0x000fe20000300000 */
.L_x_7469:
[----:B------:R-:W0:Y:S01]  /*66a0*/  @P5 LDC R12, c[0x0][0x44c] ;  /* 0x00011300ff0c5b82 */ /* 0x000e220000000800 */
[----:B------:R-:W-:Y:S02]  /*66b0*/  IMAD.U32 R10, RZ, RZ, UR38 ;  /* 0x00000026ff0a7e24 */ /* 0x000fe4000f8e00ff */
[----:B------:R-:W-:Y:S02]  /*66c0*/  IMAD R11, R186, R11, -R13 ;  /* 0x0000000bba0b7224 */ /* 0x000fe400078e0a0d */
[----:B------:R-:W-:-:S03]  /*66d0*/  VIADD R168, R168, 0xfffffffe ;  /* 0xfffffffea8a87836 */ /* 0x000fc60000000000 */
[----:B------:R-:W1:Y:S02]  /*66e0*/  @P5 LDC R15, c[0x0][0x450] ;  /* 0x00011400ff0f5b82 */ /* 0x000e640000000800 */
[----:B------:R-:W-:Y:S01]  /*66f0*/  R2UR UR33, R168 ;  /* 0x00000000a82172ca */ /* 0x000fe200000e0000 */
[----:B0-----:R-:W-:-:S05]  /*6700*/  @P5 IMAD.HI.U32 R12, R12, UR38, RZ ;  /* 0x000000260c0c5c27 */ /* 0x001fca000f8e00ff */
[----:B-1----:R-:W-:-:S05]  /*6710*/  @P5 SHF.R.U32.HI R10, RZ, R15, R12 ;  /* 0x0000000fff0a5219 */ /* 0x002fca000001160c */
[----:B------:R-:W-:-:S05]  /*6720*/  IMAD.IADD R10, R11, 0x1, R10 ;  /* 0x000000010b0a7824 */ /* 0x000fca00078e020a */
[----:B------:R-:W-:-:S04]  /*6730*/  SHF.R.S32.HI R11, RZ, 0x1f, R10 ;  /* 0x0000001fff0b7819 */ /* 0x000fc8000001140a */
[----:B------:R-:W-:Y:S01]  /*6740*/  LEA.HI R11, R11, R10, RZ, 0x6 ;  /* 0x0000000a0b0b7211 */ /* 0x000fe200078f30ff */
[----:B------:R-:W-:-:S03]  /*6750*/  VIADD R10, R9, 0x38860 ;  /* 0x00038860090a7836 */ /* 0x000fc60000000000 */
[----:B------:R-:W-:Y:S02]  /*6760*/  SHF.R.S32.HI R11, RZ, 0x6, R11 ;  /* 0x00000006ff0b7819 */ /* 0x000fe4000001140b */
[----:B------:R-:W-:Y:S02]  /*6770*/  PRMT R10, R219, 0x654, R10 ;  /* 0x00000654db0a7816 */ /* 0x000fe4000000000a */
[----:B------:R-:W-:Y:S02]  /*6780*/  R2UR UR32, R11 ;  /* 0x000000000b2072ca */ /* 0x000fe400000e0000 */
[----:B------:R0:W-:Y:S11]  /*6790*/  SYNCS.ARRIVE.TRANS64.RED.A1T0 RZ, [R10+URZ], RZ ;  /* 0x000000ff0aff79a7 */ /* 0x0001f6000810043f */
[----:B------:R-:W-:-:S04]  /*67a0*/  UISETP.LT.AND UP0, UPT, URZ, UR32, UPT ;  /* 0x000000203f00728c */ /* 0x000fc8000bf01270 */
[----:B------:R-:W-:-:S04]  /*67b0*/  USEL UR32, URZ, UR32, !UP0 ;  /* 0x000000203f207287 */ /* 0x000fc8000c000000 */
[----:B------:R-:W-:-:S06]  /*67c0*/  UISETP.GE.AND UP0, UPT, UR33, UR32, UPT ;  /* 0x000000202100728c */ /* 0x000fcc000bf06270 */
[----:B------:R-:W-:-:S13]  /*67d0*/  PLOP3.LUT P1, PT, PT, PT, UP0, 0x80, 0x0 ;  /* 0x000000000000781c */ /* 0x000fda0003f2f008 */
[----:B0-----:R-:W-:Y:S05]  /*67e0*/  @!P1 BRA `(.L_x_7470) ;  /* 0x0000003400a89947 */ /* 0x001fea0003800000 */
[----:B------:R-:W-:Y:S01]  /*67f0*/  IMAD.MOV.U32 R11, RZ, RZ, R8 ;  /* 0x000000ffff0b7224 */ /* 0x000fe200078e0008 */
[----:B------:R-:W-:Y:S01]  /*6800*/  ULDC UR5, c[0x0][0x288] ;  /* 0x0000a20000057ab9 */ /* 0x000fe20000000800 */
[----:B------:R-:W-:Y:S01]  /*6810*/  IMAD.MOV.U32 R10, RZ, RZ, R7 ;  /* 0x000000ffff0a7224 */ /* 0x000fe200078e0007 */
[----:B------:R-:W-:Y:S01]  /*6820*/  ULDC UR6, c[0x0][0x2f0] ;  /* 0x0000bc0000067ab9 */ /* 0x000fe20000000800 */
[----:B------:R-:W-:Y:S01]  /*6830*/  IMAD.MOV.U32 R13, RZ, RZ, R2 ;  /* 0x000000ffff0d7224 */ /* 0x000fe200078e0002 */
[----:B------:R-:W-:Y:S01]  /*6840*/  ULDC UR7, c[0x0][0xad0] ;  /* 0x0002b40000077ab9 */ /* 0x000fe20000000800 */
[----:B------:R-:W-:-:S05]  /*6850*/  ULDC UR4, c[0x0][0xa80] ;  /* 0x0002a00000047ab9 */ /* 0x000fca0000000800 */
.L_x_7481:
[----:B------:R-:W-:-:S05]  /*6860*/  VIADD R2, R13, 0x1 ;  /* 0x000000010d027836 */ /* 0x000fca0000000000 */
[----:B------:R-:W-:-:S04]  /*6870*/  ISETP.NE.AND P1, PT, R2, 0x2, PT ;  /* 0x000000020200780c */ /* 0x000fc80003f25270 */
[----:B------:R-:W-:Y:S02]  /*6880*/  SEL R7, RZ, 0x1, P1 ;  /* 0x00000001ff077807 */ /* 0x000fe40000800000 */
[----:B------:R-:W-:Y:S02]  /*6890*/  SEL R2, R2, RZ, P1 ;  /* 0x000000ff02027207 */ /* 0x000fe40000800000 */
[----:B------:R-:W-:Y:S01]  /*68a0*/  LOP3.LUT R16, R16, R7, RZ, 0x3c, !PT ;  /* 0x0000000710107212 */ /* 0x000fe200078e3cff */
[----:B------:R-:W-:Y:S06]  /*68b0*/  @!P0 BRA `(.L_x_7471) ;  /* 0x0000000000048947 */ /* 0x000fec0003800000 */
[----:B------:R-:W-:Y:S01]  /*68c0*/  BPT.TRAP 0x1 ;  /* 0x000000040000795c */ /* 0x000fe20000300000 */
.L_x_7471:
[----:B------:R-:W-:Y:S01]  /*68d0*/  IMAD R9, R2, 0x8, R17 ;  /* 0x0000000802097824 */ /* 0x000fe200078e0211 */
[----:B------:R-:W-:-:S04]  /*68e0*/  SHF.L.U32 R8, R16, 0x1f, RZ ;  /* 0x0000001f10087819 */ /* 0x000fc800000006ff */
[----:B------:R0:W1:Y:S01]  /*68f0*/  SYNCS.PHASECHK.TRANS64.TRYWAIT P1, [R9+URZ+0x38830], R8 ;  /* 0x03883008090075a7 */ /* 0x000062000802017f */
[----:B------:R-:W-:Y:S05]  /*6900*/  @!P0 BRA `(.L_x_7472) ;  /* 0x0000000000048947 */ /* 0x000fea0003800000 */
[----:B------:R-:W-:Y:S01]  /*6910*/  BPT.TRAP 0x1 ;  /* 0x000000040000795c */ /* 0x000fe20000300000 */
.L_x_7472:
[----:B------:R-:W-:Y:S01]  /*6920*/  IMAD R7, R2, 0x200, R0 ;  /* 0x0000020002077824 */ /* 0x000fe200078e0200 */
[----:B-1----:R-:W-:Y:S06]  /*6930*/  @P1 BRA `(.L_x_7473) ;  /* 0x0000000000081947 */ /* 0x002fec0003800000 */
[----:B------:R-:W1:Y:S02]  /*6940*/  SYNCS.PHASECHK.TRANS64.TRYWAIT P1, [R9+URZ+0x38830], R8 ;  /* 0x03883008090075a7 */ /* 0x000e64000802017f */
[----:B-1----:R-:W-:Y:S05]  /*6950*/  @!P1 BRA `(.L_x_7474) ;  /* 0x000000e800cc9947 */ /* 0x002fea0003800000 */
.L_x_7473:
[----:B------:R-:W-:Y:S01]  /*6960*/  R2UR UR10, R7 ;  /* 0x00000000070a72ca */ /* 0x000fe200000e0000 */
[----:B------:R-:W-:Y:S01]  /*6970*/  WARPGROUP.ARRIVE ;  /* 0x00000000000079c5 */ /* 0x000fe20000000000 */
[----:B------:R-:W-:Y:S01]  /*6980*/  UMOV UR11, 0x40000040 ;  /* 0x40000040000b7882 */ /* 0x000fe20000000000 */
[----:B------:R-:W-:Y:S01]  /*6990*/  UMOV UR15, 0x40000040 ;  /* 0x40000040000f7882 */ /* 0x000fe20000000000 */
[----:B------:R-:W-:Y:S01]  /*69a0*/  UMOV UR19, 0x40000040 ;  /* 0x4000004000137882 */ /* 0x000fe20000000000 */
[----:B------:R-:W-:-:S08]  /*69b0*/  UMOV UR23, 0x40000040 ;  /* 0x4000004000177882 */ /* 0x000fd00000000000 */
[----:B------:R-:W-:Y:S01]  /*69c0*/  HGMMA.64x64x16.F32 R152, gdesc[UR8], RZ, !UPT, gsb0 ;  /* 0x00e00000089879f0 */ /* 0x000fe2000c0008ff */
[----:B------:R-:W-:Y:S02]  /*69d0*/  UIADD3 UR14, UR10, 0x2, URZ ;  /* 0x000000020a0e7890 */ /* 0x000fe4000fffe03f */
[----:B------:R-:W-:Y:S02]  /*69e0*/  UIADD3 UR18, UR10, 0x4, URZ ;  /* 0x000000040a127890 */ /* 0x000fe4000fffe03f */
        /* <DEDUP_REMOVED lines=13> */
.L_x_7475:
[----:B------:R2:W3:Y:S01]  /*6ac0*/  SYNCS.PHASECHK.TRANS64.TRYWAIT P1, [R9+URZ+0x38850], R8 ;  /* 0x03885008090075a7 */ /* 0x0004e2000802017f */
[----:B------:R-:W-:Y:S05]  /*6ad0*/  @!P0 BRA `(.L_x_7476) ;  /* 0x0000000000048947 */ /* 0x000fea0003800000 */
[----:B------:R-:W-:Y:S01]  /*6ae0*/  BPT.TRAP 0x1 ;  /* 0x000000040000795c */ /* 0x000fe20000300000 */
.L_x_7476:
[----:B------:R-:W-:Y:S01]  /*6af0*/  IMAD R7, R2, 0x1000, R4 ;  /* 0x0000100002077824 */ /* 0x000fe200078e0204 */
[----:B---3--:R-:W-:Y:S06]  /*6b00*/  @P1 BRA `(.L_x_7477) ;  /* 0x0000000000081947 */ /* 0x008fec0003800000 */
[----:B------:R-:W3:Y:S02]  /*6b10*/  SYNCS.PHASECHK.TRANS64.TRYWAIT P1, [R9+URZ+0x38850], R8 ;  /* 0x03885008090075a7 */ /* 0x000ee4000802017f */
[----:B---3--:R-:W-:Y:S05]  /*6b20*/  @!P1 BRA `(.L_x_7478) ;  /* 0x000000e8006c9947 */ /* 0x008fea0003800000 */
.L_x_7477:
[----:B------:R-:W-:Y:S01]  /*6b30*/  R2UR UR26, R7 ;  /* 0x00000000071a72ca */ /* 0x000fe200000e0000 */
[----:B------:R-:W-:Y:S01]  /*6b40*/  WARPGROUP.ARRIVE ;  /* 0x00000000000079c5 */ /* 0x000fe20000000000 */
[----:B------:R-:W-:Y:S01]  /*6b50*/  UMOV UR27, 0x40000040 ;  /* 0x40000040001b7882 */ /* 0x000fe20000000000 */
[----:B------:R-:W-:Y:S01]  /*6b60*/  VIADD R12, R3, 0x2 ;  /* 0x00000002030c7836 */ /* 0x000fe20000000000 */
[----:B------:R-:W-:Y:S01]  /*6b70*/  UMOV UR29, 0x40000040 ;  /* 0x40000040001d7882 */ /* 0x000fe20000000000 */
[----:B0123--:R-:W-:Y:S01]  /*6b80*/  VIADD R8, R7, 0x2 ;  /* 0x0000000207087836 */ /* 0x00ffe20000000000 */
[----:B------:R-:W-:Y:S01]  /*6b90*/  UMOV UR31, 0x40000040 ;  /* 0x40000040001f7882 */ /* 0x000fe20000000000 */
[----:B------:R-:W0:Y:S01]  /*6ba0*/  S2R R14, SR_TID.X ;  /* 0x00000000000e7919 */ /* 0x000e220000002100 */
[----:B------:R-:W-:Y:S01]  /*6bb0*/  R2UR UR28, R12 ;  /* 0x000000000c1c72ca */ /* 0x000fe200000e0000 */
[----:B------:R-:W-:Y:S01]  /*6bc0*/  VIADD R12, R3, 0x4 ;  /* 0x00000004030c7836 */ /* 0x000fe20000000000 */
[----:B------:R-:W-:Y:S01]  /*6bd0*/  R2UR UR30, R8 ;  /* 0x00000000081e72ca */ /* 0x000fe200000e0000 */
[----:B------:R-:W-:-:S02]  /*6be0*/  VIADD R8, R7, 0x4 ;  /* 0x0000000407087836 */ /* 0x000fc40000000000 */
[----:B------:R-:W-:Y:S01]  /*6bf0*/  HGMMA.64x64x16.F32 R152, gdesc[UR24], R152, gsb0 ;  /* 0x00e00000189879f0 */ /* 0x000fe20008000898 */
[----:B------:R-:W-:Y:S02]  /*6c00*/  VIADD R21, R3, 0x800 ;  /* 0x0000080003157836 */ /* 0x000fe40000000000 */
[----:B------:R-:W-:Y:S01]  /*6c10*/  VIADD R15, R7, 0x800 ;  /* 0x00000800070f7836 */ /* 0x000fe20000000000 */
[----:B0-----:R-:W-:Y:S01]  /*6c20*/  SHF.R.U32.HI R14, RZ, 0x7, R14 ;  /* 0x00000007ff0e7819 */ /* 0x001fe2000001160e */
        /* <DEDUP_REMOVED lines=124> */
[----:B------:R-:W0:Y:S02]  /*73f0*/  SHFL.IDX PT, R8, R14, RZ, 0x1f ;  /* 0x00001fff0e087589 */ /* 0x000e2400000e0000 */
[----:B0-----:R-:W-:-:S04]  /*7400*/  ISETP.GT.AND P1, PT, R8, 0x7f, PT ;  /* 0x0000007f0800780c */ /* 0x001fc80003f24270 */
[----:B------:R-:W-:-:S05]  /*7410*/  SEL R8, RZ, 0x2, !P1 ;  /* 0x00000002ff087807 */ /* 0x000fca0004800000 */
[----:B------:R-:W-:Y:S02]  /*7420*/  IMAD.IADD R12, R21, 0x1, R8 ;  /* 0x00000001150c7824 */ /* 0x000fe400078e0208 */
        /* <DEDUP_REMOVED lines=11> */
[----:B------:R-:W-:Y:S01]  /*74e0*/  IMAD.IADD R20, R21, 0x1, R12 ;  /* 0x0000000115147824 */ /* 0x000fe200078e020c */
[----:B------:R-:W-:Y:S02]  /*74f0*/  WARPGROUP.DEPBAR.LE gsb0, 0x0 ;  /* 0x00008000000079c5 */ /* 0x000fe40000010000 */
[----:B------:R-:W-:-:S06]  /*7500*/  WARPGROUP.ARRIVE ;  /* 0x00000000000079c5 */ /* 0x000fcc0000000000 */
[----:B------:R-:W-:Y:S01]  /*7510*/  HGMMA.64x64x16.F32 R152, gdesc[UR28], R152, gsb0 ;  /* 0x00e000001c9879f0 */ /* 0x000fe20008000898 */
[----:B------:R-:W-:Y:S01]  /*7520*/  R2UR UR28, R20 ;  /* 0x00000000141c72ca */ /* 0x000fe200000e0000 */
[C---:B------:R-:W-:Y:S01]  /*7530*/  IMAD.IADD R20, R15.reuse, 0x1, R12 ;  /* 0x000000010f147824 */ /* 0x040fe200078e020c */
[----:B------:R-:W-:Y:S01]  /*7540*/  UMOV UR29, 0x40000040 ;  /* 0x40000040001d7882 */ /* 0x000fe20000000000 */
[----:B------:R-:W-:Y:S01]  /*7550*/  UMOV UR31, 0x40000040 ;  /* 0x40000040001f7882 */ /* 0x000fe20000000000 */
[--C-:B------:R-:W-:Y:S02]  /*7560*/  IMAD.IADD R15, R15, 0x1, R14.reuse ;  /* 0x000000010f0f7824 */ /* 0x100fe400078e020e */
[----:B------:R-:W-:Y:S01]  /*7570*/  R2UR UR30, R20 ;  /* 0x00000000141e72ca */ /* 0x000fe200000e0000 */
[----:B------:R-:W-:Y:S02]  /*7580*/  IMAD.IADD R20, R21, 0x1, R14 ;  /* 0x0000000115147824 */ /* 0x000fe400078e020e */
[----:B------:R-:W-:-:S05]  /*7590*/  IMAD.MOV.U32 R21, RZ, RZ, 0xa00 ;  /* 0x00000a00ff157424 */ /* 0x000fca00078e00ff */
        /* <DEDUP_REMOVED lines=22> */
[----:B------:R-:W-:Y:S02]  /*7700*/  IMAD.IADD R20, R21, 0x1, R8 ;  /* 0x0000000115147824 */ /* 0x000fe400078e0208 */
[----:B------:R-:W-:Y:S01]  /*7710*/  VIADD R15, R7, 0xa00 ;  /* 0x00000a00070f7836 */ /* 0x000fe20000000000 */
[----:B------:R-:W-:Y:S02]  /*7720*/  WARPGROUP.DEPBAR.LE gsb0, 0x0 ;  /* 0x00008000000079c5 */ /* 0x000fe40000010000 */
[----:B------:R-:W-:-:S06]  /*7730*/  WARPGROUP.ARRIVE ;  /* 0x00000000000079c5 */ /* 0x000fcc0000000000 */
[----:B------:R-:W-:Y:S01]  /*7740*/  HGMMA.64x64x16.F32 R152, gdesc[UR28], R152, gsb0 ;  /* 0x00e000001c9879f0 */ /* 0x000fe20008000898 */
[----:B------:R-:W-:Y:S01]  /*7750*/  R2UR UR28, R20 ;  /* 0x00000000141c72ca */ /* 0x000fe200000e0000 */
[----:B------:R-:W-:Y:S01]  /*7760*/  IMAD.IADD R20, R8, 0x1, R15 ;  /* 0x0000000108147824 */ /* 0x000fe200078e020f */
[----:B------:R-:W-:Y:S01]  /*7770*/  UMOV UR29, 0x40000040 ;  /* 0x40000040001d7882 */ /* 0x000fe20000000000 */
[----:B------:R-:W-:-:S03]  /*7780*/  UMOV UR31, 0x40000040 ;  /* 0x40000040001f7882 */ /* 0x000fc60000000000 */
[----:B------:R-:W-:Y:S02]  /*7790*/  R2UR UR30, R20 ;  /* 0x00000000141e72ca */ /* 0x000fe400000e0000 */
[----:B------:R-:W-:Y:S01]  /*77a0*/  IADD3 R20, R21, R12, RZ ;  /* 0x0000000c15147210 */ /* 0x000fe20007ffe0ff */
[----:B------:R-:W-:Y:S02]  /*77b0*/  WARPGROUP.DEPBAR.LE gsb0, 0x0 ;  /* 0x00008000000079c5 */ /* 0x000fe40000010000 */
[----:B------:R-:W-:-:S08]  /*77c0*/  WARPGROUP.ARRIVE ;  /* 0x00000000000079c5 */ /* 0x000fd00000000000 */
[----:B------:R-:W-:Y:S01]  /*77d0*/  HGMMA.64x64x16.F32 R152, gdesc[UR28], R152, gsb0 ;  /* 0x00e000001c9879f0 */ /* 0x000fe20008000898 */
[----:B------:R-:W-:Y:S01]  /*77e0*/  R2UR UR28, R20 ;  /* 0x00000000141c72ca */ /* 0x000fe200000e0000 */
[--C-:B------:R-:W-:Y:S01]  /*77f0*/  IMAD.IADD R20, R12, 0x1, R15.reuse ;  /* 0x000000010c147824 */ /* 0x100fe200078e020f */
[----:B------:R-:W-:Y:S01]  /*7800*/  UMOV UR29, 0x40000040 ;  /* 0x40000040001d7882 */ /* 0x000fe20000000000 */
[----:B------:R-:W-:Y:S01]  /*7810*/  UMOV UR31, 0x40000040 ;  /* 0x40000040001f7882 */ /* 0x000fe20000000000 */
[----:B------:R-:W-:Y:S02]  /*7820*/  IMAD.IADD R15, R14, 0x1, R15 ;  /* 0x000000010e0f7824 */ /* 0x000fe400078e020f */
        /* <DEDUP_REMOVED lines=34> */
[----:B------:R-:W-:Y:S01]  /*7a50*/  R2UR UR30, R20 ;  /* 0x00000000141e72ca */ /* 0x000fe200000e0000 */
[----:B------:R-:W-:Y:S01]  /*7a60*/  IMAD.IADD R20, R21, 0x1, R12 ;  /* 0x0000000115147824 */ /* 0x000fe200078e020c */
[----:B------:R-:W-:Y:S02]  /*7a70*/  WARPGROUP.DEPBAR.LE gsb0, 0x0 ;  /* 0x00008000000079c5 */ /* 0x000fe40000010000 */
[----:B------:R-:W-:-:S09]  /*7a80*/  WARPGROUP.ARRIVE ;  /* 0x00000000000079c5 */ /* 0x000fd20000000000 */
        /* <DEDUP_REMOVED lines=32> */
[----:B------:R-:W-:-:S03]  /*7c90*/  IMAD.IADD R20, R21, 0x1, R8 ;  /* 0x0000000115147824 */ /* 0x000fc600078e0208 */
[----:B------:R-:W-:Y:S01]  /*7ca0*/  IADD3 R8, R8, R15, RZ ;  /* 0x0000000f08087210 */ /* 0x000fe20007ffe0ff */
        /* <DEDUP_REMOVED lines=46> */
.L_x_7479:
[----:B------:R-:W-:Y:S01]  /*7f90*/  ISETP.NE.AND P1, PT, R220, 0x1, PT ;  /* 0x00000001dc00780c */ /* 0x000fe20003f25270 */
[----:B------:R-:W-:Y:S01]  /*7fa0*/  FMUL.FTZ R8, R152, UR7 ;  /* 0x0000000798087c20 */ /* 0x000fe20008410000 */
[----:B------:R-:W-:Y:S01]  /*7fb0*/  FMUL.FTZ R198, R153, UR7 ;  /* 0x0000000799c67c20 */ /* 0x000fe20008410000 */
[----:B------:R-:W-:Y:S01]  /*7fc0*/  FMUL.FTZ R12, R155, UR7 ;  /* 0x000000079b0c7c20 */ /* 0x000fe20008410000 */
[----:B------:R-:W-:Y:S02]  /*7fd0*/  VIADD R155, R190, UR38 ;  /* 0x00000026be9b7c36 */ /* 0x000fe40008000000 */
[----:B------:R-:W-:Y:S01]  /*7fe0*/  FMUL.FTZ R7, R154, UR7 ;  /* 0x000000079a077c20 */ /* 0x000fe20008410000 */
[----:B------:R-:W-:Y:S01]  /*7ff0*/  FMUL.FTZ R154, R163, UR7 ;  /* 0x00000007a39a7c20 */ /* 0x000fe20008410000 */
[----:B------:R-:W-:Y:S01]  /*8000*/  UMOV UR10, 0xffffffc0 ;  /* 0xffffffc0000a7882 */ /* 0x000fe20000000000 */
[----:B------:R-:W-:Y:S01]  /*8010*/  FMUL.FTZ R21, R159, UR7 ;  /* 0x000000079f157c20 */ /* 0x000fe20008410000 */
[----:B------:R-:W-:Y:S01]  /*8020*/  UIMAD UR10, UR33, UR10, 0x1 ;  /* 0x00000001210a74a4 */ /* 0x000fe2000f8e020a */
[----:B------:R-:W-:Y:S01]  /*8030*/  FMUL.FTZ R14, R158, UR7 ;  /* 0x000000079e0e7c20 */ /* 0x000fe20008410000 */
[----:B------:R-:W0:Y:S01]  /*8040*/  MUFU.TANH R7, R7 ;  /* 0x0000000700077308 */ /* 0x000e220000002400 */
[----:B------:R-:W-:Y:S01]  /*8050*/  FMUL.FTZ R15, R156, UR7 ;  /* 0x000000079c0f7c20 */ /* 0x000fe20008410000 */
[----:B------:R-:W1:Y:S01]  /*8060*/  @P1 LDC R152, c[0x0][0x44c] ;  /* 0x00011300ff981b82 */ /* 0x000e620000000800 */
[----:B------:R-:W-:Y:S01]  /*8070*/  FMUL.FTZ R20, R162, UR7 ;  /* 0x00000007a2147c20 */ /* 0x000fe20008410000 */
[----:B------:R-:W-:Y:S01]  /*8080*/  IADD3 R159, -R18, UR10, RZ ;  /* 0x0000000a129f7c10 */ /* 0x000fe2000fffe1ff */
[----:B------:R-:W-:Y:S01]  /*8090*/  FMUL.FTZ R158, R167, UR7 ;  /* 0x00000007a79e7c20 */ /* 0x000fe20008410000 */
[----:B------:R-:W-:Y:S01]  /*80a0*/  FMUL.FTZ R170, R170, UR7 ;  /* 0x00000007aaaa7c20 */ /* 0x000fe20008410000 */
[----:B------:R-:W-:Y:S01]  /*80b0*/  FMUL.FTZ R167, R171, UR7 ;  /* 0x00000007aba77c20 */ /* 0x000fe20008410000 */
[----:B------:R-:W2:Y:S01]  /*80c0*/  MUFU.TANH R12, R12 ;  /* 0x0000000c000c7308 */ /* 0x000ea20000002400 */
[----:B------:R-:W-:Y:S01]  /*80d0*/  IMAD R156, R186, UR6, R159 ;  /* 0x00000006ba9c7c24 */ /* 0x000fe2000f8e029f */
[----:B------:R-:W3:Y:S01]  /*80e0*/  @P1 LDC R153, c[0x0][0x450] ;  /* 0x00011400ff991b82 */ /* 0x000ee20000000800 */
[----:B------:R-:W-:Y:S01]  /*80f0*/  FMUL.FTZ R179, R179, UR7 ;  /* 0x00000007b3b37c20 */ /* 0x000fe20008410000 */
        /* <DEDUP_REMOVED lines=14> */
[----:B-1----:R-:W-:-:S04]  /*81e0*/  @P1 IMAD.HI.U32 R152, R155, R152, RZ ;  /* 0x000000989b981227 */ /* 0x002fc800078e00ff */
[----:B------:R-:W-:Y:S01]  /*81f0*/  FMUL.FTZ R181, R181, UR7 ;  /* 0x00000007b5b57c20 */ /* 0x000fe20008410000 */
[----:B------:R-:W-:Y:S01]  /*8200*/  UMOV UR11, 0x40000040 ;  /* 0x40000040000b7882 */ /* 0x000fe20000000000 */
[----:B------:R-:W-:Y:S01]  /*8210*/  IMAD R204, R2, 0x1000, R19 ;  /* 0x0000100002cc7824 */ /* 0x000fe200078e0213 */
[----:B------:R-:W1:Y:S01]  /*8220*/  MUFU.TANH R20, R20 ;  /* 0x0000001400147308 */ /* 0x000e620000002400 */
[----:B---3--:R-:W-:Y:S01]  /*8230*/  @P1 SHF.R.U32.HI R155, RZ, R153, R152 ;  /* 0x00000099ff9b1219 */ /* 0x008fe20000011698 */
[----:B------:R-:W-:Y:S01]  /*8240*/  FMUL.FTZ R153, R166, UR7 ;  /* 0x00000007a6997c20 */ /* 0x000fe20008410000 */
[----:B------:R-:W-:Y:S01]  /*8250*/  FMUL.FTZ R166, R175, UR7 ;  /* 0x00000007afa67c20 */ /* 0x000fe20008410000 */
[C---:B------:R-:W-:Y:S01]  /*8260*/  R2UR UR10, R204.reuse ;  /* 0x00000000cc0a72ca */ /* 0x040fe200000e0000 */
[----:B------:R-:W-:Y:S01]  /*8270*/  VIADD R207, R204, 0x80 ;  /* 0x00000080cccf7836 */ /* 0x000fe20000000000 */
[----:B------:R-:W3:Y:S02]  /*8280*/  SHFL.IDX PT, R163, R155, 0x1, 0x1c1f ;  /* 0x003c1f009ba37f89 */ /* 0x000ee400000e0000 */
[----:B------:R-:W1:Y:S02]  /*8290*/  MUFU.TANH R154, R154 ;  /* 0x0000009a009a7308 */ /* 0x000e640000002400 */
[----:B------:R-:W1:Y:S06]  /*82a0*/  SHFL.IDX PT, R155, R155, RZ, 0x1c1f ;  /* 0x001c1fff9b9b7589 */ /* 0x000e6c00000e0000 */
[----:B------:R-:W1:Y:S08]  /*82b0*/  MUFU.TANH R153, R153 ;  /* 0x0000009900997308 */ /* 0x000e700000002400 */
[----:B------:R-:W1:Y:S01]  /*82c0*/  MUFU.TANH R158, R158 ;  /* 0x0000009e009e7308 */ /* 0x000e620000002400 */
[----:B---3--:R-:W-:Y:S01]  /*82d0*/  IADD3 R152, R163, -UR5, R156 ;  /* 0x80000005a3987c10 */ /* 0x008fe2000fffe09c */
[----:B------:R-:W-:-:S06]  /*82e0*/  FMUL.FTZ R163, R174, UR7 ;  /* 0x00000007aea37c20 */ /* 0x000fcc0008410000 */
[----:B------:R-:W3:Y:S01]  /*82f0*/  MUFU.TANH R170, R170 ;  /* 0x000000aa00aa7308 */ /* 0x000ee20000002400 */
[C---:B------:R-:W-:Y:S02]  /*8300*/  ISETP.GT.AND P1, PT, R152.reuse, RZ, PT ;  /* 0x000000ff9800720c */ /* 0x040fe40003f24270 */
[C---:B------:R-:W-:Y:S02]  /*8310*/  ISETP.GT.AND P2, PT, R152.reuse, 0x1, PT ;  /* 0x000000019800780c */ /* 0x040fe40003f44270 */
[----:B0-----:R-:W-:Y:S02]  /*8320*/  FSEL R162, R7, -INF , P1 ;  /* 0xff80000007a27808 */ /* 0x001fe40000800000 */
[----:B------:R-:W-:Y:S01]  /*8330*/  ISETP.GT.AND P1, PT, R152, 0x8, PT ;  /* 0x000000089800780c */ /* 0x000fe20003f24270 */
[----:B------:R-:W0:Y:S01]  /*8340*/  MUFU.TANH R167, R167 ;  /* 0x000000a700a77308 */ /* 0x000e220000002400 */
[----:B--2---:R-:W-:Y:S02]  /*8350*/  FSEL R12, R12, -INF , P2 ;  /* 0xff8000000c0c7808 */ /* 0x004fe40001000000 */
[----:B------:R-:W-:-:S02]  /*8360*/  FMNMX.FTZ R7, R162, R11, !PT ;  /* 0x0000000ba2077209 */ /* 0x000fc40007810000 */
[----:B------:R-:W-:Y:S02]  /*8370*/  ISETP.GT.AND P2, PT, R152, 0x9, PT ;  /* 0x000000099800780c */ /* 0x000fe40003f44270 */
[----:B----4-:R-:W-:Y:S01]  /*8380*/  FSEL R14, R14, -INF , P1 ;  /* 0xff8000000e0e7808 */ /* 0x010fe20000800000 */
[----:B------:R-:W2:Y:S01]  /*8390*/  MUFU.TANH R163, R163 ;  /* 0x000000a300a37308 */ /* 0x000ea20000002400 */
[----:B------:R-:W-:Y:S01]  /*83a0*/  FMNMX.FTZ R159, R12, R7, !PT ;  /* 0x000000070c9f7209 */ /* 0x000fe20007810000 */
[----:B------:R-:W-:Y:S01]  /*83b0*/  FMUL.FTZ R7, R178, UR7 ;  /* 0x00000007b2077c20 */ /* 0x000fe20008410000 */
[----:B------:R-:W-:Y:S02]  /*83c0*/  ISETP.GT.AND P1, PT, R152, 0x10, PT ;  /* 0x000000109800780c */ /* 0x000fe40003f24270 */
[----:B-----5:R-:W-:Y:S02]  /*83d0*/  FSEL R21, R21, -INF , P2 ;  /* 0xff80000015157808 */ /* 0x020fe40001000000 */
[----:B------:R-:W-:Y:S01]  /*83e0*/  FMNMX.FTZ R174, R14, R159, !PT ;  /* 0x0000009f0eae7209 */ /* 0x000fe20007810000 */
[----:B------:R-:W4:Y:S01]  /*83f0*/  MUFU.TANH R166, R166 ;  /* 0x000000a600a67308 */ /* 0x000f220000002400 */
[----:B------:R-:W-:-:S02]  /*8400*/  ISETP.GT.AND P2, PT, R152, 0x11, PT ;  /* 0x000000119800780c */ /* 0x000fc40003f44270 */
[----:B-1----:R-:W-:Y:S02]  /*8410*/  FSEL R20, R20, -INF , P1 ;  /* 0xff80000014147808 */ /* 0x002fe40000800000 */
[----:B------:R-:W-:Y:S02]  /*8420*/  FMNMX.FTZ R159, R21, R174, !PT ;  /* 0x000000ae159f7209 */ /* 0x000fe40007810000 */
[----:B------:R-:W-:Y:S01]  /*8430*/  ISETP.GT.AND P1, PT, R152, 0x18, PT ;  /* 0x000000189800780c */ /* 0x000fe20003f24270 */
[----:B------:R-:W1:Y:S01]  /*8440*/  MUFU.TANH R7, R7 ;  /* 0x0000000700077308 */ /* 0x000e620000002400 */
[----:B------:R-:W-:Y:S02]  /*8450*/  FSEL R175, R154, -INF , P2 ;  /* 0xff8000009aaf7808 */ /* 0x000fe40001000000 */
[----:B------:R-:W-:Y:S02]  /*8460*/  FMNMX.FTZ R174, R20, R159, !PT ;  /* 0x0000009f14ae7209 */ /* 0x000fe40007810000 */
[----:B------:R-:W-:-:S02]  /*8470*/  ISETP.GT.AND P2, PT, R152, 0x19, PT ;  /* 0x000000199800780c */ /* 0x000fc40003f44270 */
[----:B------:R-:W-:Y:S01]  /*8480*/  FSEL R171, R153, -INF , P1 ;  /* 0xff80000099ab7808 */ /* 0x000fe20000800000 */
[----:B------:R-:W5:Y:S01]  /*8490*/  MUFU.TANH R154, R179 ;  /* 0x000000b3009a7308 */ /* 0x000f620000002400 */
[----:B------:R-:W-:Y:S02]  /*84a0*/  FMNMX.FTZ R178, R175, R174, !PT ;  /* 0x000000aeafb27209 */ /* 0x000fe40007810000 */
[----:B------:R-:W-:Y:S02]  /*84b0*/  ISETP.GT.AND P1, PT, R152, 0x20, PT ;  /* 0x000000209800780c */ /* 0x000fe40003f24270 */
[----:B------:R-:W-:Y:S02]  /*84c0*/  FSEL R174, R158, -INF , P2 ;  /* 0xff8000009eae7808 */ /* 0x000fe40001000000 */
[----:B------:R-:W-:Y:S01]  /*84d0*/  FMNMX.FTZ R153, R171, R178, !PT ;  /* 0x000000b2ab997209 */ /* 0x000fe20007810000 */
[----:B------:R-:W5:Y:S01]  /*84e0*/  MUFU.TANH R182, R182 ;  /* 0x000000b600b67308 */ /* 0x000f620000002400 */
[----:B------:R-:W-:-:S02]  /*84f0*/  ISETP.GT.AND P2, PT, R152, 0x21, PT ;  /* 0x000000219800780c */ /* 0x000fc40003f44270 */
[----:B---3--:R-:W-:Y:S02]  /*8500*/  FSEL R170, R170, -INF , P1 ;  /* 0xff800000aaaa7808 */ /* 0x008fe40000800000 */
[----:B------:R-:W-:Y:S02]  /*8510*/  FMNMX.FTZ R153, R174, R153, !PT ;  /* 0x00000099ae997209 */ /* 0x000fe40007810000 */
[----:B------:R-:W-:Y:S01]  /*8520*/  ISETP.GT.AND P1, PT, R152, 0x28, PT ;  /* 0x000000289800780c */ /* 0x000fe20003f24270 */
[----:B------:R-:W3:Y:S01]  /*8530*/  MUFU.TANH R183, R183 ;  /* 0x000000b700b77308 */ /* 0x000ee20000002400 */
[----:B0-----:R-:W-:Y:S02]  /*8540*/  FSEL R167, R167, -INF , P2 ;  /* 0xff800000a7a77808 */ /* 0x001fe40001000000 */
[----:B------:R-:W-:Y:S02]  /*8550*/  FMNMX.FTZ R158, R170, R153, !PT ;  /* 0x00000099aa9e7209 */ /* 0x000fe40007810000 */
[----:B------:R-:W-:-:S02]  /*8560*/  ISETP.GT.AND P2, PT, R152, 0x29, PT ;  /* 0x000000299800780c */ /* 0x000fc40003f44270 */
[----:B--2---:R-:W-:Y:S01]  /*8570*/  FSEL R163, R163, -INF , P1 ;  /* 0xff800000a3a37808 */ /* 0x004fe20000800000 */
[----:B------:R-:W0:Y:S01]  /*8580*/  MUFU.TANH R8, R8 ;  /* 0x0000000800087308 */ /* 0x000e220000002400 */
[----:B------:R-:W-:Y:S02]  /*8590*/  FMNMX.FTZ R158, R167, R158, !PT ;  /* 0x0000009ea79e7209 */ /* 0x000fe40007810000 */
[----:B------:R-:W-:Y:S02]  /*85a0*/  ISETP.GT.AND P1, PT, R152, 0x30, PT ;  /* 0x000000309800780c */ /* 0x000fe40003f24270 */
[----:B----4-:R-:W-:Y:S02]  /*85b0*/  FSEL R166, R166, -INF , P2 ;  /* 0xff800000a6a67808 */ /* 0x010fe40001000000 */
[----:B------:R-:W-:Y:S01]  /*85c0*/  FMNMX.FTZ R153, R163, R158, !PT ;  /* 0x0000009ea3997209 */ /* 0x000fe20007810000 */
[----:B------:R-:W2:Y:S01]  /*85d0*/  MUFU.TANH R198, R198 ;  /* 0x000000c600c67308 */ /* 0x000ea20000002400 */
[----:B------:R-:W-:-:S02]  /*85e0*/  ISETP.GT.AND P2, PT, R152, 0x31, PT ;  /* 0x000000319800780c */ /* 0x000fc40003f44270 */
[----:B-1----:R-:W-:Y:S02]  /*85f0*/  FSEL R7, R7, -INF , P1 ;  /* 0xff80000007077808 */ /* 0x002fe40000800000 */
[----:B------:R-:W-:Y:S02]  /*8600*/  FMNMX.FTZ R158, R166, R153, !PT ;  /* 0x00000099a69e7209 */ /* 0x000fe40007810000 */
[----:B------:R-:W-:Y:S01]  /*8610*/  ISETP.GT.AND P1, PT, R152, 0x38, PT ;  /* 0x000000389800780c */ /* 0x000fe20003f24270 */
[----:B------:R-:W1:Y:S01]  /*8620*/  MUFU.TANH R15, R15 ;  /* 0x0000000f000f7308 */ /* 0x000e620000002400 */
[----:B-----5:R-:W-:Y:S02]  /*8630*/  FSEL R154, R154, -INF , P2 ;  /* 0xff8000009a9a7808 */ /* 0x020fe40001000000 */
[----:B------:R-:W-:Y:S02]  /*8640*/  FMNMX.FTZ R153, R7, R158, !PT ;  /* 0x0000009e07997209 */ /* 0x000fe40007810000 */
[----:B------:R-:W-:-:S02]  /*8650*/  ISETP.GT.AND P2, PT, R152, 0x39, PT ;  /* 0x000000399800780c */ /* 0x000fc40003f44270 */
[----:B------:R-:W-:Y:S01]  /*8660*/  FSEL R152, R182, -INF , P1 ;  /* 0xff800000b6987808 */ /* 0x000fe20000800000 */
[----:B------:R-:W4:Y:S01]  /*8670*/  MUFU.TANH R197, R197 ;  /* 0x000000c500c57308 */ /* 0x000f220000002400 */
[----:B------:R-:W-:Y:S02]  /*8680*/  FMNMX.FTZ R159, R154, R153, !PT ;  /* 0x000000999a9f7209 */ /* 0x000fe40007810000 */
[----:B---3--:R-:W-:Y:S02]  /*8690*/  FSEL R153, R183, -INF , P2 ;  /* 0xff800000b7997808 */ /* 0x008fe40001000000 */
[----:B------:R-:W-:Y:S01]  /*86a0*/  FMNMX.FTZ R158, R152, R159, !PT ;  /* 0x0000009f989e7209 */ /* 0x000fe20007810000 */
[----:B------:R-:W-:Y:S01]  /*86b0*/  FMUL.FTZ R159, R168, UR7 ;  /* 0x00000007a89f7c20 */ /* 0x000fe20008410000 */
[----:B------:R-:W-:Y:S01]  /*86c0*/  IADD3 R168, R155, -UR5, R156 ;  /* 0x800000059ba87c10 */ /* 0x000fe2000fffe09c */
[----:B------:R-:W3:Y:S01]  /*86d0*/  MUFU.TANH R196, R196 ;  /* 0x000000c400c47308 */ /* 0x000ee20000002400 */
[----:B------:R-:W-:Y:S01]  /*86e0*/  FMNMX.FTZ R178, R153, R158, !PT ;  /* 0x0000009e99b27209 */ /* 0x000fe20007810000 */
[----:B------:R-:W-:Y:S01]  /*86f0*/  FMUL.FTZ R158, R165, UR7 ;  /* 0x00000007a59e7c20 */ /* 0x000fe20008410000 */
[----:B------:R-:W-:-:S02]  /*8700*/  ISETP.GT.AND P1, PT, R168, RZ, PT ;  /* 0x000000ffa800720c */ /* 0x000fc40003f24270 */
[----:B------:R-:W-:Y:S01]  /*8710*/  ISETP.GT.AND P2, PT, R168, 0x1, PT ;  /* 0x00000001a800780c */ /* 0x000fe20003f44270 */
[----:B------:R-:W5:Y:S01]  /*8720*/  SHFL.BFLY PT, R179, R178, 0x2, 0x1f ;  /* 0x0c401f00b2b37f89 */ /* 0x000f6200000e0000 */
[----:B0-----:R-:W-:Y:S01]  /*8730*/  FSEL R183, R8, -INF , P1 ;  /* 0xff80000008b77808 */ /* 0x001fe20000800000 */
[----:B------:R-:W-:Y:S01]  /*8740*/  MUFU.TANH R157, R157 ;  /* 0x0000009d009d7308 */ /* 0x000fe20000002400 */
[----:B------:R-:W-:Y:S02]  /*8750*/  ISETP.GT.AND P1, PT, R168, 0x8, PT ;  /* 0x00000008a800780c */ /* 0x000fe40003f24270 */
[----:B--2---:R-:W-:Y:S02]  /*8760*/  FSEL R198, R198, -INF , P2 ;  /* 0xff800000c6c67808 */ /* 0x004fe40001000000 */
[----:B------:R-:W-:Y:S02]  /*8770*/  FMNMX.FTZ R155, R183, R10, !PT ;  /* 0x0000000ab79b7209 */ /* 0x000fe40007810000 */
[----:B------:R-:W-:Y:S01]  /*8780*/  ISETP.GT.AND P2, PT, R168, 0x9, PT ;  /* 0x00000009a800780c */ /* 0x000fe20003f44270 */
[----:B------:R-:W0:Y:S01]  /*8790*/  MUFU.TANH R164, R164 ;  /* 0x000000a400a47308 */ /* 0x000e220000002400 */
[----:B-1----:R-:W-:-:S02]  /*87a0*/  FSEL R182, R15, -INF , P1 ;  /* 0xff8000000fb67808 */ /* 0x002fc40000800000 */
[----:B------:R-:W-:Y:S02]  /*87b0*/  FMNMX.FTZ R155, R198, R155, !PT ;  /* 0x0000009bc69b7209 */ /* 0x000fe40007810000 */
[----:B------:R-:W-:Y:S02]  /*87c0*/  ISETP.GT.AND P1, PT, R168, 0x10, PT ;  /* 0x00000010a800780c */ /* 0x000fe40003f24270 */
[----:B----4-:R-:W-:Y:S01]  /*87d0*/  FSEL R197, R197, -INF , P2 ;  /* 0xff800000c5c57808 */ /* 0x010fe20001000000 */
[----:B------:R-:W1:Y:S01]  /*87e0*/  MUFU.TANH R158, R158 ;  /* 0x0000009e009e7308 */ /* 0x000e620000002400 */
[----:B------:R-:W-:Y:S02]  /*87f0*/  FMNMX.FTZ R8, R182, R155, !PT ;  /* 0x0000009bb6087209 */ /* 0x000fe40007810000 */
[----:B------:R-:W-:Y:S02]  /*8800*/  ISETP.GT.AND P2, PT, R168, 0x11, PT ;  /* 0x00000011a800780c */ /* 0x000fe40003f44270 */
[----:B---3--:R-:W-:-:S02]  /*8810*/  FSEL R196, R196, -INF , P1 ;  /* 0xff800000c4c47808 */ /* 0x008fc40000800000 */
[----:B-----5:R-:W-:Y:S01]  /*8820*/  FMNMX.FTZ R165, R178, R179, !PT ;  /* 0x000000b3b2a57209 */ /* 0x020fe20007810000 */
[----:B------:R-:W2:Y:S01]  /*8830*/  MUFU.TANH R159, R159 ;  /* 0x0000009f009f7308 */ /* 0x000ea20000002400 */
[----:B------:R-:W-:Y:S02]  /*8840*/  FMNMX.FTZ R155, R197, R8, !PT ;  /* 0x00000008c59b7209 */ /* 0x000fe40007810000 */
[C---:B------:R-:W-:Y:S01]  /*8850*/  ISETP.GT.AND P1, PT, R168.reuse, 0x18, PT ;  /* 0x00000018a800780c */ /* 0x040fe20003f24270 */
[----:B------:R-:W3:Y:S01]  /*8860*/  SHFL.BFLY PT, R156, R165, 0x1, 0x1f ;  /* 0x0c201f00a59c7f89 */ /* 0x000ee200000e0000 */
[----:B------:R-:W-:Y:S02]  /*8870*/  ISETP.GT.AND P3, PT, R168, 0x28, PT ;  /* 0x00000028a800780c */ /* 0x000fe40003f64270 */
[----:B0-----:R-:W-:Y:S01]  /*8880*/  FSEL R164, R164, -INF , P1 ;  /* 0xff800000a4a47808 */ /* 0x001fe20000800000 */
[----:B------:R-:W0:Y:S01]  /*8890*/  MUFU.TANH R160, R160 ;  /* 0x000000a000a07308 */ /* 0x000e220000002400 */
[----:B------:R-:W-:-:S02]  /*88a0*/  ISETP.GT.AND P1, PT, R168, 0x20, PT ;  /* 0x00000020a800780c */ /* 0x000fc40003f24270 */
[----:B------:R-:W-:-:S05]  /*88b0*/  ISETP.GT.AND P4, PT, R168, 0x29, PT ;  /* 0x00000029a800780c */ /* 0x000fca0003f84270 */
[----:B------:R-:W4:Y:S08]  /*88c0*/  MUFU.TANH R161, R161 ;  /* 0x000000a100a17308 */ /* 0x000f300000002400 */
[----:B------:R-:W5:Y:S01]  /*88d0*/  MUFU.TANH R169, R169 ;  /* 0x000000a900a97308 */ /* 0x000f620000002400 */
[----:B---3--:R-:W-:Y:S02]  /*88e0*/  FMNMX.FTZ R8, R165, R156, !PT ;  /* 0x0000009ca5087209 */ /* 0x008fe40007810000 */
[----:B------:R-:W-:-:S02]  /*88f0*/  FSEL R165, R157, -INF , P2 ;  /* 0xff8000009da57808 */ /* 0x000fc40001000000 */
[----:B------:R-:W-:-:S03]  /*8900*/  FMNMX.FTZ R156, R196, R155, !PT ;  /* 0x0000009bc49c7209 */ /* 0x000fc60007810000 */
[----:B------:R-:W3:Y:S01]  /*8910*/  MUFU.TANH R172, R172 ;  /* 0x000000ac00ac7308 */ /* 0x000ee20000002400 */
[----:B------:R-:W-:Y:S01]  /*8920*/  ISETP.GT.AND P2, PT, R168, 0x19, PT ;  /* 0x00000019a800780c */ /* 0x000fe20003f44270 */
[----:B------:R-:W-:Y:S01]  /*8930*/  FMUL.FTZ R179, R8, UR4 ;  /* 0x0000000408b37c20 */ /* 0x000fe20008410000 */
[----:B------:R-:W-:Y:S02]  /*8940*/  FMNMX.FTZ R157, R165, R156, !PT ;  /* 0x0000009ca59d7209 */ /* 0x000fe40007810000 */
[----:B-1----:R-:W-:Y:S02]  /*8950*/  FSEL R155, R158, -INF , P2 ;  /* 0xff8000009e9b7808 */ /* 0x002fe40001000000 */
[----:B------:R-:W-:Y:S01]  /*8960*/  FMNMX.FTZ R158, R164, R157, !PT ;  /* 0x0000009da49e7209 */ /* 0x000fe20007810000 */
[----:B------:R-:W1:Y:S01]  /*8970*/  MUFU.TANH R15, R177 ;  /* 0x000000b1000f7308 */ /* 0x000e620000002400 */
[----:B------:R-:W-:Y:S02]  /*8980*/  ISETP.GT.AND P2, PT, R168, 0x21, PT ;  /* 0x00000021a800780c */ /* 0x000fe40003f44270 */
[----:B--2---:R-:W-:-:S02]  /*8990*/  FSEL R156, R159, -INF , P1 ;  /* 0xff8000009f9c7808 */ /* 0x004fc40000800000 */
[----:B------:R-:W-:Y:S02]  /*89a0*/  FMNMX.FTZ R159, R155, R158, !PT ;  /* 0x0000009e9b9f7209 */ /* 0x000fe40007810000 */
[----:B0-----:R-:W-:Y:S01]  /*89b0*/  FSEL R157, R160, -INF , P2 ;  /* 0xff800000a09d7808 */ /* 0x001fe20001000000 */
[----:B------:R-:W0:Y:S01]  /*89c0*/  MUFU.TANH R173, R173 ;  /* 0x000000ad00ad7308 */ /* 0x000e220000002400 */
[----:B------:R-:W-:Y:S02]  /*89d0*/  FMNMX.FTZ R160, R156, R159, !PT ;  /* 0x0000009f9ca07209 */ /* 0x000fe40007810000 */
[----:B----4-:R-:W-:Y:S02]  /*89e0*/  FSEL R158, R161, -INF , P3 ;  /* 0xff800000a19e7808 */ /* 0x010fe40001800000 */
[----:B------:R-:W-:Y:S02]  /*89f0*/  FMNMX.FTZ R161, R157, R160, !PT ;  /* 0x000000a09da17209 */ /* 0x000fe40007810000 */
[----:B------:R-:W-:Y:S01]  /*8a00*/  ISETP.GT.AND P2, PT, R168, 0x30, PT ;  /* 0x00000030a800780c */ /* 0x000fe20003f44270 */
[----:B------:R-:W2:Y:S01]  /*8a10*/  MUFU.TANH R180, R181 ;  /* 0x000000b500b47308 */ /* 0x000ea20000002400 */
[----:B-----5:R-:W-:-:S02]  /*8a20*/  FSEL R159, R169, -INF , P4 ;  /* 0xff800000a99f7808 */ /* 0x020fc40002000000 */
[----:B------:R-:W-:Y:S02]  /*8a30*/  FMNMX.FTZ R176, R158, R161, !PT ;  /* 0x000000a19eb07209 */ /* 0x000fe40007810000 */
[----:B------:R-:W-:Y:S02]  /*8a40*/  FSETP.NEU.FTZ.AND P1, PT, R8, -INF , PT ;  /* 0xff8000000800780b */ /* 0x000fe40003f3d000 */
[----:B------:R-:W-:Y:S02]  /*8a50*/  ISETP.GT.AND P3, PT, R168, 0x31, PT ;  /* 0x00000031a800780c */ /* 0x000fe40003f64270 */
[----:B---3--:R-:W-:Y:S02]  /*8a60*/  FSEL R160, R172, -INF , P2 ;  /* 0xff800000aca07808 */ /* 0x008fe40001000000 */
[----:B------:R-:W-:Y:S02]  /*8a70*/  FMNMX.FTZ R169, R159, R176, !PT ;  /* 0x000000b09fa97209 */ /* 0x000fe40007810000 */
[----:B------:R-:W-:-:S02]  /*8a80*/  FSEL R179, R179, RZ, P1 ;  /* 0x000000ffb3b37208 */ /* 0x000fc40000800000 */
[----:B------:R-:W-:Y:S02]  /*8a90*/  ISETP.GT.AND P2, PT, R168, 0x38, PT ;  /* 0x00000038a800780c */ /* 0x000fe40003f44270 */
[----:B-1----:R-:W-:Y:S01]  /*8aa0*/  FSEL R161, R15, -INF , P3 ;  /* 0xff8000000fa17808 */ /* 0x002fe20001800000 */
[--C-:B------:R-:W-:Y:S01]  /*8ab0*/  FFMA.FTZ R177, R162, UR4, -R179.reuse ;  /* 0x00000004a2b17c23 */ /* 0x100fe200080108b3 */
[----:B------:R-:W-:Y:S01]  /*8ac0*/  FMNMX.FTZ R172, R160, R169, !PT ;  /* 0x000000a9a0ac7209 */ /* 0x000fe20007810000 */
[--C-:B------:R-:W-:Y:S01]  /*8ad0*/  FFMA.FTZ R12, R12, UR4, -R179.reuse ;  /* 0x000000040c0c7c23 */ /* 0x100fe200080108b3 */
[----:B------:R-:W-:Y:S01]  /*8ae0*/  ISETP.GT.AND P3, PT, R168, 0x39, PT ;  /* 0x00000039a800780c */ /* 0x000fe20003f64270 */
[----:B------:R1:W-:Y:S01]  /*8af0*/  MUFU.EX2 R15, R177 ;  /* 0x000000b1000f7308 */ /* 0x0003e20000000800 */
[----:B0-----:R-:W-:Y:S01]  /*8b00*/  FSEL R162, R173, -INF , P2 ;  /* 0xff800000ada27808 */ /* 0x001fe20001000000 */
[--C-:B------:R-:W-:Y:S01]  /*8b10*/  FFMA.FTZ R168, R171, UR4, -R179.reuse ;  /* 0x00000004aba87c23 */ /* 0x100fe200080108b3 */
[----:B------:R-:W-:Y:S01]  /*8b20*/  FMNMX.FTZ R169, R161, R172, !PT ;  /* 0x000000aca1a97209 */ /* 0x000fe20007810000 */
[--C-:B------:R-:W-:Y:S01]  /*8b30*/  FFMA.FTZ R171, R174, UR4, -R179.reuse ;  /* 0x00000004aeab7c23 */ /* 0x100fe200080108b3 */
[----:B--2---:R-:W-:Y:S01]  /*8b40*/  FSEL R180, R180, -INF , P3 ;  /* 0xff800000b4b47808 */ /* 0x004fe20001800000 */
        /* <DEDUP_REMOVED lines=11> */
[----:B------:R-:W-:Y:S08]  /*8c00*/  MUFU.EX2 R12, R12 ;  /* 0x0000000c000c7308 */ /* 0x000ff00000000800 */
[----:B------:R-:W-:Y:S08]  /*8c10*/  MUFU.EX2 R14, R14 ;  /* 0x0000000e000e7308 */ /* 0x000ff00000000800 */
[----:B------:R-:W-:Y:S01]  /*8c20*/  MUFU.EX2 R21, R21 ;  /* 0x0000001500157308 */ /* 0x000fe20000000800 */
[----:B0-----:R-:W-:Y:S01]  /*8c30*/  FMNMX.FTZ R176, R172, R173, !PT ;  /* 0x000000adacb07209 */ /* 0x001fe20007810000 */
[--C-:B------:R-:W-:Y:S01]  /*8c40*/  FFMA.FTZ R173, R167, UR4, -R179.reuse ;  /* 0x00000004a7ad7c23 */ /* 0x100fe200080108b3 */
[----:B------:R-:W-:-:S05]  /*8c50*/  FFMA.FTZ R172, R163, UR4, -R179 ;  /* 0x00000004a3ac7c23 */ /* 0x000fca00080108b3 */
[----:B------:R-:W-:Y:S01]  /*8c60*/  MUFU.EX2 R20, R20 ;  /* 0x0000001400147308 */ /* 0x000fe20000000800 */
[----:B-1----:R-:W0:Y:S07]  /*8c70*/  SHFL.BFLY PT, R177, R176, 0x1, 0x1f ;  /* 0x0c201f00b0b17f89 */ /* 0x002e2e00000e0000 */
[----:B------:R-:W-:Y:S08]  /*8c80*/  MUFU.EX2 R169, R169 ;  /* 0x000000a900a97308 */ /* 0x000ff00000000800 */
[----:B------:R-:W-:Y:S08]  /*8c90*/  MUFU.EX2 R168, R168 ;  /* 0x000000a800a87308 */ /* 0x000ff00000000800 */
[----:B------:R-:W-:Y:S01]  /*8ca0*/  MUFU.EX2 R171, R171 ;  /* 0x000000ab00ab7308 */ /* 0x000fe20000000800 */
[----:B0-----:R-:W-:Y:S01]  /*8cb0*/  FMNMX.FTZ R7, R176, R177, !PT ;  /* 0x000000b1b0077209 */ /* 0x001fe20007810000 */
[--C-:B------:R-:W-:Y:S01]  /*8cc0*/  FFMA.FTZ R176, R152, UR4, -R179.reuse ;  /* 0x0000000498b07c23 */ /* 0x100fe200080108b3 */
[----:B------:R-:W-:-:S02]  /*8cd0*/  FFMA.FTZ R179, R153, UR4, -R179 ;  /* 0x0000000499b37c23 */ /* 0x000fc400080108b3 */
[C---:B------:R-:W-:Y:S01]  /*8ce0*/  FSETP.NEU.FTZ.AND P2, PT, R7.reuse, -INF , PT ;  /* 0xff8000000700780b */ /* 0x040fe20003f5d000 */
[----:B------:R-:W-:Y:S02]  /*8cf0*/  FMUL.FTZ R152, R7, UR4 ;  /* 0x0000000407987c20 */ /* 0x000fe40008410000 */
[----:B------:R0:W-:Y:S03]  /*8d00*/  MUFU.EX2 R177, R154 ;  /* 0x0000009a00b17308 */ /* 0x0001e60000000800 */
[----:B------:R-:W-:Y:S02]  /*8d10*/  FSEL R153, R152, RZ, P2 ;  /* 0x000000ff98997208 */ /* 0x000fe40001000000 */
[----:B------:R-:W-:-:S03]  /*8d20*/  FSEL R152, R8, RZ, P1 ;  /* 0x000000ff08987208 */ /* 0x000fc60000800000 */
[----:B------:R-:W-:Y:S01]  /*8d30*/  MUFU.EX2 R170, R170 ;  /* 0x000000aa00aa7308 */ /* 0x000fe20000000800 */
[--C-:B------:R-:W-:Y:S01]  /*8d40*/  FFMA.FTZ R199, R155, UR4, -R153.reuse ;  /* 0x000000049bc77c23 */ /* 0x100fe20008010899 */
[----:B------:R-:W-:Y:S01]  /*8d50*/  FSEL R155, R7, RZ, P2 ;  /* 0x000000ff079b7208 */ /* 0x000fe20001000000 */
[----:B------:R-:W-:Y:S01]  /*8d60*/  FFMA.FTZ R201, R157, UR4, -R153 ;  /* 0x000000049dc97c23 */ /* 0x000fe20008010899 */
[----:B------:R-:W-:Y:S02]  /*8d70*/  IMAD.MOV R157, RZ, RZ, -R184 ;  /* 0x000000ffff9d7224 */ /* 0x000fe400078e0ab8 */
[----:B------:R-:W-:Y:S01]  /*8d80*/  FADD.FTZ R152, -R152, R11 ;  /* 0x0000000b98987221 */ /* 0x000fe20000010100 */
[--C-:B------:R-:W-:Y:S01]  /*8d90*/  FFMA.FTZ R200, R156, UR4, -R153.reuse ;  /* 0x000000049cc87c23 */ /* 0x100fe20008010899 */
[----:B------:R-:W-:Y:S01]  /*8da0*/  FADD.FTZ R155, -R155, R10 ;  /* 0x0000000a9b9b7221 */ /* 0x000fe20000010100 */
[----:B------:R-:W-:Y:S01]  /*8db0*/  FFMA.FTZ R178, R183, UR4, -R153 ;  /* 0x00000004b7b27c23 */ /* 0x000fe20008010899 */
[----:B------:R-:W-:Y:S01]  /*8dc0*/  ISETP.NE.AND P1, PT, R18, R157, PT ;  /* 0x0000009d1200720c */ /* 0x000fe20003f25270 */
[----:B0-----:R-:W-:Y:S01]  /*8dd0*/  FMUL.FTZ R154, R152, UR4 ;  /* 0x00000004989a7c20 */ /* 0x001fe20008410000 */
[----:B------:R-:W-:Y:S01]  /*8de0*/  FMUL.FTZ R155, R155, UR4 ;  /* 0x000000049b9b7c20 */ /* 0x000fe20008410000 */
[----:B------:R-:W-:-:S02]  /*8df0*/  VIADD R152, R9, 0x38840 ;  /* 0x0003884009987836 */ /* 0x000fc40000000000 */
[--C-:B------:R-:W-:Y:S01]  /*8e00*/  FFMA.FTZ R181, R198, UR4, -R153.reuse ;  /* 0x00000004c6b57c23 */ /* 0x100fe20008010899 */
[----:B------:R-:W0:Y:S01]  /*8e10*/  MUFU.EX2 R10, R154 ;  /* 0x0000009a000a7308 */ /* 0x000e220000000800 */
[--C-:B------:R-:W-:Y:S01]  /*8e20*/  FFMA.FTZ R182, R182, UR4, -R153.reuse ;  /* 0x00000004b6b67c23 */ /* 0x100fe20008010899 */
[--C-:B------:R-:W-:Y:S01]  /*8e30*/  FFMA.FTZ R183, R197, UR4, -R153.reuse ;  /* 0x00000004c5b77c23 */ /* 0x100fe20008010899 */
[----:B------:R-:W-:Y:S01]  /*8e40*/  PRMT R152, R219, 0x654, R152 ;  /* 0x00000654db987816 */ /* 0x000fe20000000098 */
[--C-:B------:R-:W-:Y:S01]  /*8e50*/  FFMA.FTZ R196, R196, UR4, -R153.reuse ;  /* 0x00000004c4c47c23 */ /* 0x100fe20008010899 */
[--C-:B------:R-:W-:Y:S01]  /*8e60*/  FFMA.FTZ R197, R165, UR4, -R153.reuse ;  /* 0x00000004a5c57c23 */ /* 0x100fe20008010899 */
[--C-:B------:R-:W-:Y:S01]  /*8e70*/  FFMA.FTZ R198, R164, UR4, -R153.reuse ;  /* 0x00000004a4c67c23 */ /* 0x100fe20008010899 */
[----:B------:R-:W-:Y:S01]  /*8e80*/  FFMA.FTZ R202, R158, UR4, -R153 ;  /* 0x000000049eca7c23 */ /* 0x000fe20008010899 */
[----:B------:R1:W2:Y:S01]  /*8e90*/  MUFU.EX2 R205, R155 ;  /* 0x0000009b00cd7308 */ /* 0x0002a20000000800 */
[----:B------:R-:W-:-:S02]  /*8ea0*/  @!P1 IMAD R156, R13, 0x40, R22 ;  /* 0x000000400d9c9824 */ /* 0x000fc400078e0216 */
[--C-:B------:R-:W-:Y:S01]  /*8eb0*/  FFMA.FTZ R203, R159, UR4, -R153.reuse ;  /* 0x000000049fcb7c23 */ /* 0x100fe20008010899 */
[----:B------:R3:W-:Y:S01]  /*8ec0*/  SYNCS.ARRIVE.TRANS64.RED.A1T0 RZ, [R152+URZ], RZ ;  /* 0x000000ff98ff79a7 */ /* 0x0007e2000810043f */
[----:B------:R-:W-:Y:S01]  /*8ed0*/  FFMA.FTZ R206, R161, UR4, -R153 ;  /* 0x00000004a1ce7c23 */ /* 0x000fe20008010899 */
[----:B------:R-:W-:Y:S02]  /*8ee0*/  @!P1 IMAD R156, R156, 0x4, R17 ;  /* 0x000000049c9c9824 */ /* 0x000fe400078e0211 */
[--C-:B------:R-:W-:Y:S01]  /*8ef0*/  FFMA.FTZ R13, R162, UR4, -R153.reuse ;  /* 0x00000004a20d7c23 */ /* 0x100fe20008010899 */
[--C-:B------:R-:W-:Y:S01]  /*8f00*/  FFMA.FTZ R180, R180, UR4, -R153.reuse ;  /* 0x00000004b4b47c23 */ /* 0x100fe20008010899 */
[----:B------:R-:W-:Y:S01]  /*8f10*/  FFMA.FTZ R160, R160, UR4, -R153 ;  /* 0x00000004a0a07c23 */ /* 0x000fe20008010899 */
[----:B------:R-:W-:Y:S01]  /*8f20*/  MUFU.EX2 R178, R178 ;  /* 0x000000b200b27308 */ /* 0x000fe20000000800 */
[----:B0-----:R-:W-:Y:S01]  /*8f30*/  @!P1 STS [R156+0x38420], R10 ;  /* 0x0384200a9c009388 */ /* 0x001fe20000000800 */
[----:B------:R-:W-:Y:S01]  /*8f40*/  F2FP.F16.F32.PACK_AB R153, R12, R15 ;  /* 0x0000000f0c99723e */ /* 0x000fe200000000ff */
[----:B------:R-:W-:Y:S01]  /*8f50*/  FMUL.FTZ R26, R26, R10 ;  /* 0x0000000a1a1a7220 */ /* 0x000fe20000410000 */
[----:B-1----:R-:W-:Y:S01]  /*8f60*/  F2FP.F16.F32.PACK_AB R155, R21, R14 ;  /* 0x0000000e159b723e */ /* 0x002fe200000000ff */
[----:B------:R-:W-:Y:S01]  /*8f70*/  FMUL.FTZ R27, R27, R10 ;  /* 0x0000000a1b1b7220 */ /* 0x000fe20000410000 */
[----:B------:R-:W-:Y:S01]  /*8f80*/  F2FP.F16.F32.PACK_AB R157, R169, R20 ;  /* 0x00000014a99d723e */ /* 0x000fe200000000ff */
[----:B------:R-:W-:Y:S01]  /*8f90*/  FMUL.FTZ R30, R30, R10 ;  /* 0x0000000a1e1e7220 */ /* 0x000fe20000410000 */
[----:B--2---:R0:W-:Y:S01]  /*8fa0*/  @!P1 STS [R156+0x38400], R205 ;  /* 0x038400cd9c009388 */ /* 0x0041e20000000800 */
[----:B------:R-:W3:Y:S01]  /*8fb0*/  MUFU.EX2 R181, R181 ;  /* 0x000000b500b57308 */ /* 0x000ee20000000800 */
[----:B------:R-:W-:Y:S01]  /*8fc0*/  F2FP.F16.F32.PACK_AB R159, R171, R168 ;  /* 0x000000a8ab9f723e */ /* 0x000fe200000000ff */
        /* <DEDUP_REMOVED lines=14> */
[----:B------:R-:W1:Y:S01]  /*90b0*/  MUFU.EX2 R183, R183 ;  /* 0x000000b700b77308 */ /* 0x000e620000000800 */
[----:B---3--:R-:W-:Y:S01]  /*90c0*/  F2FP.F16.F32.PACK_AB R152, R181, R178 ;  /* 0x000000b2b598723e */ /* 0x008fe200000000ff */
        /* <DEDUP_REMOVED lines=44> */
[-C--:B------:R-:W-:Y:S01]  /*9390*/  FMUL.FTZ R76, R76, R205.reuse ;  /* 0x000000cd4c4c7220 */ /* 0x080fe20000410000 */
[-C--:B------:R-:W-:Y:S01]  /*93a0*/  FMUL.FTZ R77, R77, R205.reuse ;  /* 0x000000cd4d4d7220 */ /* 0x080fe20000410000 */
        /* <DEDUP_REMOVED lines=80> */
[----:B------:R-:W3:Y:S01]  /*98b0*/  MUFU.EX2 R206, R206 ;  /* 0x000000ce00ce7308 */ /* 0x000ee20000000800 */
[----:B--2---:R-:W-:Y:S01]  /*98c0*/  F2FP.F16.F32.PACK_AB R160, R201, R200 ;  /* 0x000000c8c9a0723e */ /* 0x004fe200000000ff */
[-C--:B------:R-:W-:Y:S01]  /*98d0*/  FMUL.FTZ R144, R144, R205.reuse ;  /* 0x000000cd90907220 */ /* 0x080fe20000410000 */
[-C--:B------:R-:W-:Y:S01]  /*98e0*/  FMUL.FTZ R145, R145, R205.reuse ;  /* 0x000000cd91917220 */ /* 0x080fe20000410000 */
[-C--:B------:R-:W-:Y:S01]  /*98f0*/  FMUL.FTZ R146, R146, R10.reuse ;  /* 0x0000000a92927220 */ /* 0x080fe20000410000 */
[-C--:B------:R-:W-:Y:S01]  /*9900*/  FMUL.FTZ R147, R147, R10.reuse ;  /* 0x0000000a93937220 */ /* 0x080fe20000410000 */
[-C--:B------:R-:W-:Y:S01]  /*9910*/  FMUL.FTZ R148, R148, R205.reuse ;  /* 0x000000cd94947220 */ /* 0x080fe20000410000 */
[----:B------:R-:W-:Y:S01]  /*9920*/  FMUL.FTZ R149, R149, R205 ;  /* 0x000000cd95957220 */ /* 0x000fe20000410000 */
[----:B------:R-:W-:Y:S01]  /*9930*/  MUFU.EX2 R13, R13 ;  /* 0x0000000d000d7308 */ /* 0x000fe20000000800 */
[-C--:B------:R-:W-:Y:S01]  /*9940*/  FMUL.FTZ R150, R150, R10.reuse ;  /* 0x0000000a96967220 */ /* 0x080fe20000410000 */
[----:B------:R-:W-:Y:S01]  /*9950*/  FMUL.FTZ R151, R151, R10 ;  /* 0x0000000a97977220 */ /* 0x000fe20000410000 */
[----:B-1----:R-:W-:Y:S01]  /*9960*/  F2FP.F16.F32.PACK_AB R165, R177, R174 ;  /* 0x000000aeb1a5723e */ /* 0x002fe200000000ff */
[----:B------:R1:W-:Y:S01]  /*9970*/  STSM.16.M88.4 [R185+0x36400], R152 ;  /* 0x03640098b9007844 */ /* 0x0003e20000000200 */
[----:B0-----:R-:W-:Y:S01]  /*9980*/  F2FP.F16.F32.PACK_AB R167, R179, R176 ;  /* 0x000000b0b3a7723e */ /* 0x001fe200000000ff */
[----:B------:R-:W-:Y:S01]  /*9990*/  FFMA.FTZ R15, R10, R6, R15 ;  /* 0x000000060a0f7223 */ /* 0x000fe2000001000f */
[----:B------:R-:W-:Y:S01]  /*99a0*/  FFMA.FTZ R178, R205, R5, R178 ;  /* 0x00000005cdb27223 */ /* 0x000fe200000100b2 */
[----:B------:R-:W0:Y:S01]  /*99b0*/  MUFU.EX2 R180, R180 ;  /* 0x000000b400b47308 */ /* 0x000e220000000800 */
[----:B---3--:R-:W-:Y:S01]  /*99c0*/  F2FP.F16.F32.PACK_AB R164, R206, R11 ;  /* 0x0000000bcea4723e */ /* 0x008fe200000000ff */
[----:B------:R1:W-:Y:S01]  /*99d0*/  STSM.16.M88.4 [R189], R156 ;  /* 0x0000009cbd007844 */ /* 0x0003e20000000200 */
[----:B------:R-:W-:Y:S01]  /*99e0*/  FADD.FTZ R15, R12, R15 ;  /* 0x0000000f0c0f7221 */ /* 0x000fe20000010000 */
[----:B------:R-:W-:-:S02]  /*99f0*/  FADD.FTZ R181, R181, R178 ;  /* 0x000000b2b5b57221 */ /* 0x000fc40000010000 */
[----:B------:R1:W-:Y:S01]  /*9a00*/  STSM.16.M88.4 [R187], R160 ;  /* 0x000000a0bb007844 */ /* 0x0003e20000000200 */
[----:B------:R-:W-:Y:S01]  /*9a10*/  FADD.FTZ R14, R14, R15 ;  /* 0x0000000f0e0e7221 */ /* 0x000fe20000010000 */
[----:B------:R-:W-:-:S03]  /*9a20*/  FADD.FTZ R182, R182, R181 ;  /* 0x000000b5b6b67221 */ /* 0x000fc60000010000 */
[----:B------:R-:W-:Y:S01]  /*9a30*/  FADD.FTZ R21, R21, R14 ;  /* 0x0000000e15157221 */ /* 0x000fe20000010000 */
[----:B------:R-:W-:-:S03]  /*9a40*/  FADD.FTZ R183, R183, R182 ;  /* 0x000000b6b7b77221 */ /* 0x000fc60000010000 */
[----:B------:R-:W-:Y:S01]  /*9a50*/  FADD.FTZ R20, R20, R21 ;  /* 0x0000001514147221 */ /* 0x000fe20000010000 */
[----:B------:R-:W-:Y:S01]  /*9a60*/  FADD.FTZ R196, R196, R183 ;  /* 0x000000b7c4c47221 */ /* 0x000fe20000010000 */
[----:B0-----:R-:W-:Y:S02]  /*9a70*/  F2FP.F16.F32.PACK_AB R166, R180, R13 ;  /* 0x0000000db4a6723e */ /* 0x001fe400000000ff */
[----:B------:R-:W-:Y:S01]  /*9a80*/  FADD.FTZ R169, R169, R20 ;  /* 0x00000014a9a97221 */ /* 0x000fe20000010000 */
[----:B------:R-:W-:Y:S02]  /*9a90*/  FADD.FTZ R197, R197, R196 ;  /* 0x000000c4c5c57221 */ /* 0x000fe40000010000 */
[----:B------:R1:W-:Y:S01]  /*9aa0*/  STSM.16.M88.4 [R188], R164 ;  /* 0x000000a4bc007844 */ /* 0x0003e20000000200 */
[----:B------:R-:W-:Y:S01]  /*9ab0*/  WARPGROUP.ARRIVE ;  /* 0x00000000000079c5 */ /* 0x000fe20000000000 */
[----:B------:R-:W-:Y:S01]  /*9ac0*/  FADD.FTZ R168, R168, R169 ;  /* 0x000000a9a8a87221 */ /* 0x000fe20000010000 */
[----:B------:R-:W-:-:S03]  /*9ad0*/  FADD.FTZ R198, R198, R197 ;  /* 0x000000c5c6c67221 */ /* 0x000fc60000010000 */
[----:B------:R-:W-:Y:S01]  /*9ae0*/  FADD.FTZ R171, R171, R168 ;  /* 0x000000a8abab7221 */ /* 0x000fe20000010000 */
[----:B------:R-:W-:Y:S01]  /*9af0*/  HGMMA.64x256x16.F32 R24, R152, gdesc[UR8].tnspB, R24, gsb0 ;  /* 0x43e0000898187df0 */ /* 0x000fe20008000818 */
[----:B------:R-:W-:Y:S01]  /*9b00*/  R2UR UR10, R207 ;  /* 0x00000000cf0a72ca */ /* 0x000fe200000e0000 */
[----:B------:R-:W-:Y:S01]  /*9b10*/  UMOV UR11, 0x40000040 ;  /* 0x40000040000b7882 */ /* 0x000fe20000000000 */
[C---:B------:R-:W-:Y:S02]  /*9b20*/  VIADD R207, R204.reuse, 0x100 ;  /* 0x00000100cccf7836 */ /* 0x040fe40000000000 */
[----:B------:R-:W-:Y:S01]  /*9b30*/  FADD.FTZ R199, R199, R198 ;  /* 0x000000c6c7c77221 */ /* 0x000fe20000010000 */
[----:B------:R-:W-:Y:S02]  /*9b40*/  VIADD R204, R204, 0x180 ;  /* 0x00000180cccc7836 */ /* 0x000fe40000000000 */
[----:B------:R-:W-:Y:S01]  /*9b50*/  FADD.FTZ R170, R170, R171 ;  /* 0x000000abaaaa7221 */ /* 0x000fe20000010000 */
[----:B------:R-:W-:-:S03]  /*9b60*/  FADD.FTZ R200, R200, R199 ;  /* 0x000000c7c8c87221 */ /* 0x000fc60000010000 */
        /* <DEDUP_REMOVED lines=13> */
[----:B------:R-:W-:Y:S01]  /*9c40*/  FADD.FTZ R5, R180, R5 ;  /* 0x00000005b4057221 */ /* 0x000fe20000010000 */
[----:B------:R-:W-:Y:S02]  /*9c50*/  WARPGROUP.DEPBAR.LE gsb0, 0x0 ;  /* 0x00008000000079c5 */ /* 0x000fe40000010000 */
[----:B------:R-:W-:-:S06]  /*9c60*/  WARPGROUP.ARRIVE ;  /* 0x00000000000079c5 */ /* 0x000fcc0000000000 */
        /* <DEDUP_REMOVED lines=24> */
.L_x_7480:
[----:B------:R-:W-:Y:S01]  /*9df0*/  UISETP.GT.AND UP0, UPT, UR33, UR32, UPT ;  /* 0x000000202100728c */ /* 0x000fe2000bf04270 */
[----:B------:R-:W-:Y:S01]  /*9e00*/  VIADD R10, R9, 0x38860 ;  /* 0x00038860090a7836 */ /* 0x000fe20000000000 */
[----:B------:R-:W-:Y:S01]  /*9e10*/  UIADD3 UR33, UR33, -0x1, URZ ;  /* 0xffffffff21217890 */ /* 0x000fe2000fffe03f */
[----:B------:R-:W-:Y:S01]  /*9e20*/  IMAD.MOV.U32 R11, RZ, RZ, R8 ;  /* 0x000000ffff0b7224 */ /* 0x000fe200078e0008 */
[----:B------:R-:W-:Y:S02]  /*9e30*/  MOV R13, R2 ;  /* 0x00000002000d7202 */ /* 0x000fe40000000f00 */
[----:B------:R-:W-:Y:S02]  /*9e40*/  PLOP3.LUT P1, PT, PT, PT, UP0, 0x80, 0x0 ;  /* 0x000000000000781c */ /* 0x000fe40003f2f008 */
[----:B------:R-:W-:-:S04]  /*9e50*/  PRMT R10, R219, 0x654, R10 ;  /* 0x00000654db0a7816 */ /* 0x000fc8000000000a */
[----:B------:R0:W-:Y:S02]  /*9e60*/  SYNCS.ARRIVE.TRANS64.RED.A1T0 RZ, [R10+URZ], RZ ;  /* 0x000000ff0aff79a7 */ /* 0x0001e4000810043f */
[----:B0-----:R-:W-:-:S05]  /*9e70*/  IMAD.MOV.U32 R10, RZ, RZ, R7 ;  /* 0x000000ffff0a7224 */ /* 0x001fca00078e0007 */
[----:B------:R-:W-:Y:S05]  /*9e80*/  @P1 BRA `(.L_x_7481) ;  /* 0xffffffc800741947 */ /* 0x000fea000383ffff */
.L_x_7470:
[----:B------:R-:W-:-:S13]  /*9e90*/  ISETP.LE.AND P1, PT, RZ, UR33, PT ;  /* 0x00000021ff007c0c */ /* 0x000fda000bf23270 */
[----:B------:R-:W-:Y:S05]  /*9ea0*/  @!P1 BRA `(.L_x_7482) ;  /* 0x0000003000549947 */ /* 0x000fea0003800000 */
[----:B------:R-:W-:Y:S01]  /*9eb0*/  IMAD.MOV.U32 R13, RZ, RZ, R8 ;  /* 0x000000ffff0d7224 */ /* 0x000fe200078e0008 */
[----:B------:R-:W-:Y:S01]  /*9ec0*/  ULDC UR29, c[0x0][0xad0] ;  /* 0x0002b400001d7ab9 */ /* 0x000fe20000000800 */
[----:B------:R-:W-:Y:S01]  /*9ed0*/  IMAD.MOV.U32 R14, RZ, RZ, R7 ;  /* 0x000000ffff0e7224 */ /* 0x000fe200078e0007 */
[----:B------:R-:W-:Y:S01]  /*9ee0*/  ULDC UR28, c[0x0][0xa80] ;  /* 0x0002a000001c7ab9 */ /* 0x000fe20000000800 */
[----:B------:R-:W-:-:S07]  /*9ef0*/  IMAD.MOV.U32 R11, RZ, RZ, R2 ;  /* 0x000000ffff0b7224 */ /* 0x000fce00078e0002 */
.L_x_7493:
[----:B------:R-:W-:-:S05]  /*9f00*/  VIADD R2, R11, 0x1 ;  /* 0x000000010b027836 */ /* 0x000fca0000000000 */
[----:B------:R-:W-:-:S04]  /*9f10*/  ISETP.NE.AND P1, PT, R2, 0x2, PT ;  /* 0x000000020200780c */ /* 0x000fc80003f25270 */
[----:B------:R-:W-:Y:S02]  /*9f20*/  SEL R7, RZ, 0x1, P1 ;  /* 0x00000001ff077807 */ /* 0x000fe40000800000 */
[----:B------:R-:W-:Y:S02]  /*9f30*/  SEL R2, R2, RZ, P1 ;  /* 0x000000ff02027207 */ /* 0x000fe40000800000 */
[----:B------:R-:W-:Y:S01]  /*9f40*/  LOP3.LUT R16, R16, R7, RZ, 0x3c, !PT ;  /* 0x0000000710107212 */ /* 0x000fe200078e3cff */
[----:B0-----:R-:W-:Y:S06]  /*9f50*/  @!P0 BRA `(.L_x_7483) ;  /* 0x0000000000048947 */ /* 0x001fec0003800000 */
[----:B------:R-:W-:Y:S01]  /*9f60*/  BPT.TRAP 0x1 ;  /* 0x000000040000795c */ /* 0x000fe20000300000 */
.L_x_7483:
[----:B------:R-:W-:Y:S01]  /*9f70*/  IMAD R9, R2, 0x8, R17 ;  /* 0x0000000802097824 */ /* 0x000fe200078e0211 */
[----:B------:R-:W-:-:S04]  /*9f80*/  SHF.L.U32 R8, R16, 0x1f, RZ ;  /* 0x0000001f10087819 */ /* 0x000fc800000006ff */
[----:B------:R0:W1:Y:S01]  /*9f90*/  SYNCS.PHASECHK.TRANS64.TRYWAIT P1, [R9+URZ+0x38830], R8 ;  /* 0x03883008090075a7 */ /* 0x000062000802017f */
[----:B------:R-:W-:Y:S05]  /*9fa0*/  @!P0 BRA `(.L_x_7484) ;  /* 0x0000000000048947 */ /* 0x000fea0003800000 */
[----:B------:R-:W-:Y:S01]  /*9fb0*/  BPT.TRAP 0x1 ;  /* 0x000000040000795c */ /* 0x000fe20000300000 */
.L_x_7484:
[----:B------:R-:W-:Y:S01]  /*9fc0*/  IMAD R7, R2, 0x200, R0 ;  /* 0x0000020002077824 */ /* 0x000fe200078e0200 */
[----:B-1----:R-:W-:Y:S06]  /*9fd0*/  @P1 BRA `(.L_x_7485) ;  /* 0x0000000000081947 */ /* 0x002fec0003800000 */
[----:B------:R-:W1:Y:S02]  /*9fe0*/  SYNCS.PHASECHK.TRANS64.TRYWAIT P1, [R9+URZ+0x38830], R8 ;  /* 0x03883008090075a7 */ /* 0x000e64000802017f */
[----:B-1----:R-:W-:Y:S05]  /*9ff0*/  @!P1 BRA `(.L_x_7486) ;  /* 0x000000b4004c9947 */ /* 0x002fea0003800000 */
.L_x_7485:
        /* <DEDUP_REMOVED lines=22> */
.L_x_7487:
[----:B------:R2:W3:Y:S01]  /*a160*/  SYNCS.PHASECHK.TRANS64.TRYWAIT P1, [R9+URZ+0x38850], R8 ;  /* 0x03885008090075a7 */ /* 0x0004e2000802017f */
[----:B------:R-:W-:Y:S05]  /*a170*/  @!P0 BRA `(.L_x_7488) ;  /* 0x0000000000048947 */ /* 0x000fea0003800000 */
[----:B------:R-:W-:Y:S01]  /*a180*/  BPT.TRAP 0x1 ;  /* 0x000000040000795c */ /* 0x000fe20000300000 */
.L_x_7488:
[----:B------:R-:W-:Y:S01]  /*a190*/  IMAD R7, R2, 0x1000, R4 ;  /* 0x0000100002077824 */ /* 0x000fe200078e0204 */
[----:B---3--:R-:W-:Y:S06]  /*a1a0*/  @P1 BRA `(.L_x_7489) ;  /* 0x0000000000081947 */ /* 0x008fec0003800000 */
[----:B------:R-:W3:Y:S02]  /*a1b0*/  SYNCS.PHASECHK.TRANS64.TRYWAIT P1, [R9+URZ+0x38850], R8 ;  /* 0x03885008090075a7 */ /* 0x000ee4000802017f */
[----:B---3--:R-:W-:Y:S05]  /*a1c0*/  @!P1 BRA `(.L_x_7490) ;  /* 0x000000b000ec9947 */ /* 0x008fea0003800000 */
.L_x_7489:
        /* <DEDUP_REMOVED lines=11> */
[----:B------:R-:W-:Y:S01]  /*a280*/  VIADD R8, R7, 0x4 ;  /* 0x0000000407087836 */ /* 0x000fe20000000000 */
[----:B------:R-:W-:Y:S01]  /*a290*/  IADD3 R21, R3, 0x800, RZ ;  /* 0x0000080003157810 */ /* 0x000fe20007ffe0ff */
[----:B------:R-:W-:Y:S01]  /*a2a0*/  HGMMA.64x64x16.F32 R152, gdesc[UR24], R152, gsb0 ;  /* 0x00e00000189879f0 */ /* 0x000fe20008000898 */
[----:B------:R-:W-:Y:S01]  /*a2b0*/  VIADD R15, R7, 0x800 ;  /* 0x00000800070f7836 */ /* 0x000fe20000000000 */
        /* <DEDUP_REMOVED lines=175> */
[----:B------:R-:W-:Y:S02]  /*adb0*/  IMAD.IADD R20, R21, 0x1, R8 ;  /* 0x0000000115147824 */ /* 0x000fe400078e0208 */
        /* <DEDUP_REMOVED lines=8> */
[----:B------:R-:W-:Y:S02]  /*ae40*/  IMAD.IADD R20, R21, 0x1, R10 ;  /* 0x0000000115147824 */ /* 0x000fe400078e020a */
[--C-:B------:R-:W-:Y:S02]  /*ae50*/  IMAD.IADD R186, R10, 0x1, R15.reuse ;  /* 0x000000010aba7824 */ /* 0x100fe400078e020f */
        /* <DEDUP_REMOVED lines=19> */
[----:B------:R-:W-:-:S04]  /*af90*/  MOV R15, 0x30 ;  /* 0x00000030000f7802 */ /* 0x000fc80000000f00 */
        /* <DEDUP_REMOVED lines=75> */
[----:B------:R-:W-:Y:S01]  /*b450*/  IMAD.IADD R8, R21, 0x1, R12 ;  /* 0x0000000115087824 */ /* 0x000fe200078e020c */
        /* <DEDUP_REMOVED lines=29> */
.L_x_7491:
        /* <DEDUP_REMOVED lines=81> */
[----:B------:R-:W3:Y:S08]  /*bb40*/  MUFU.TANH R167, R167 ;  /* 0x000000a700a77308 */ /* 0x000ef00000002400 */
[----:B------:R-:W4:Y:S01]  /*bb50*/  MUFU.TANH R176, R176 ;  /* 0x000000b000b07308 */ /* 0x000f220000002400 */
[----:B-1----:R-:W-:-:S02]  /*bb60*/  FMNMX.FTZ R7, R169, R170, !PT ;  /* 0x000000aaa9077209 */ /* 0x002fc40007810000 */
[----:B0-----:R-:W-:-:S03]  /*bb70*/  FMNMX.FTZ R169, R163, R168, !PT ;  /* 0x000000a8a3a97209 */ /* 0x001fc60007810000 */
[C---:B------:R-:W-:Y:S02]  /*bb80*/  FADD.FTZ R168, -R7.reuse, R14 ;  /* 0x0000000e07a87221 */ /* 0x040fe40000010100 */
[----:B------:R-:W0:Y:S01]  /*bb90*/  MUFU.TANH R180, R180 ;  /* 0x000000b400b47308 */ /* 0x000e220000002400 */
[----:B--2---:R-:W-:Y:S01]  /*bba0*/  FMNMX.FTZ R14, R166, R169, !PT ;  /* 0x000000a9a60e7209 */ /* 0x004fe20007810000 */
[----:B------:R-:W-:Y:S01]  /*bbb0*/  FMUL.FTZ R202, R7, UR4 ;  /* 0x0000000407ca7c20 */ /* 0x000fe20008410000 */
[----:B------:R-:W-:Y:S02]  /*bbc0*/  FMUL.FTZ R170, R168, UR4 ;  /* 0x00000004a8aa7c20 */ /* 0x000fe40008410000 */
[----:B---3--:R-:W-:Y:S01]  /*bbd0*/  FMNMX.FTZ R169, R167, R14, !PT ;  /* 0x0000000ea7a97209 */ /* 0x008fe20007810000 */
[----:B------:R-:W-:Y:S01]  /*bbe0*/  FFMA.FTZ R171, R155, UR4, -R202 ;  /* 0x000000049bab7c23 */ /* 0x000fe200080108ca */
[----:B------:R-:W-:Y:S01]  /*bbf0*/  IMAD.MOV R155, RZ, RZ, -R184 ;  /* 0x000000ffff9b7224 */ /* 0x000fe200078e0ab8 */
[----:B------:R-:W1:Y:S01]  /*bc00*/  MUFU.TANH R181, R181 ;  /* 0x000000b500b57308 */ /* 0x000e620000002400 */
[----:B----4-:R-:W-:Y:S01]  /*bc10*/  FMNMX.FTZ R169, R176, R169, !PT ;  /* 0x000000a9b0a97209 */ /* 0x010fe20007810000 */
[--C-:B------:R-:W-:Y:S01]  /*bc20*/  FFMA.FTZ R152, R152, UR4, -R202.reuse ;  /* 0x0000000498987c23 */ /* 0x100fe200080108ca */
[--C-:B------:R-:W-:Y:S01]  /*bc30*/  FFMA.FTZ R179, R154, UR4, -R202.reuse ;  /* 0x000000049ab37c23 */ /* 0x100fe200080108ca */
[----:B------:R-:W-:Y:S01]  /*bc40*/  ISETP.NE.AND P1, PT, R18, R155, PT ;  /* 0x0000009b1200720c */ /* 0x000fe20003f25270 */
[--C-:B------:R-:W-:Y:S01]  /*bc50*/  FFMA.FTZ R21, R21, UR4, -R202.reuse ;  /* 0x0000000415157c23 */ /* 0x100fe200080108ca */
[--C-:B------:R-:W-:Y:S01]  /*bc60*/  FFMA.FTZ R174, R156, UR4, -R202.reuse ;  /* 0x000000049cae7c23 */ /* 0x100fe200080108ca */
        /* <DEDUP_REMOVED lines=11> */
[----:B------:R-:W-:Y:S01]  /*bd20*/  FFMA.FTZ R168, R8, UR4, -R202 ;  /* 0x0000000408a87c23 */ /* 0x000fe200080108ca */
[----:B------:R-:W-:-:S02]  /*bd30*/  @!P1 IMAD R154, R11, 0x40, R22 ;  /* 0x000000400b9a9824 */ /* 0x000fc400078e0216 */
[--C-:B------:R-:W-:Y:S01]  /*bd40*/  FFMA.FTZ R172, R172, UR4, -R202.reuse ;  /* 0x00000004acac7c23 */ /* 0x100fe200080108ca */
[----:B------:R-:W-:Y:S01]  /*bd50*/  FFMA.FTZ R173, R173, UR4, -R202 ;  /* 0x00000004adad7c23 */ /* 0x000fe200080108ca */
[----:B------:R-:W-:Y:S01]  /*bd60*/  @!P1 IMAD R154, R154, 0x4, R17 ;  /* 0x000000049a9a9824 */ /* 0x000fe200078e0211 */
[----:B------:R-:W1:Y:S01]  /*bd70*/  MUFU.TANH R198, R198 ;  /* 0x000000c600c67308 */ /* 0x000e620000002400 */
[----:B--2---:R-:W-:-:S07]  /*bd80*/  FMNMX.FTZ R8, R186, R169, !PT ;  /* 0x000000a9ba087209 */ /* 0x004fce0007810000 */
[----:B------:R-:W2:Y:S01]  /*bd90*/  MUFU.TANH R199, R199 ;  /* 0x000000c700c77308 */ /* 0x000ea20000002400 */
[----:B0-----:R-:W-:-:S07]  /*bda0*/  FMNMX.FTZ R169, R197, R8, !PT ;  /* 0x00000008c5a97209 */ /* 0x001fce0007810000 */
[----:B------:R-:W0:Y:S01]  /*bdb0*/  MUFU.TANH R201, R201 ;  /* 0x000000c900c97308 */ /* 0x000e220000002400 */
[----:B-1----:R-:W-:-:S07]  /*bdc0*/  FMNMX.FTZ R8, R198, R169, !PT ;  /* 0x000000a9c6087209 */ /* 0x002fce0007810000 */
[----:B------:R1:W3:Y:S01]  /*bdd0*/  MUFU.EX2 R14, R170 ;  /* 0x000000aa000e7308 */ /* 0x0002e20000000800 */
[----:B--2---:R-:W-:-:S07]  /*bde0*/  FMNMX.FTZ R8, R199, R8, !PT ;  /* 0x00000008c7087209 */ /* 0x004fce0007810000 */
[----:B------:R2:W-:Y:S01]  /*bdf0*/  MUFU.EX2 R169, R152 ;  /* 0x0000009800a97308 */ /* 0x0005e20000000800 */
[----:B0-----:R-:W-:Y:S01]  /*be00*/  FMNMX.FTZ R8, R201, R8, !PT ;  /* 0x00000008c9087209 */ /* 0x001fe20007810000 */
[----:B-1----:R-:W-:-:S04]  /*be10*/  FFMA.FTZ R170, R153, UR4, -R202 ;  /* 0x0000000499aa7c23 */ /* 0x002fc800080108ca */
[----:B------:R-:W0:Y:S02]  /*be20*/  SHFL.BFLY PT, R153, R8, 0x2, 0x1f ;  /* 0x0c401f0008997f89 */ /* 0x000e2400000e0000 */
[----:B------:R-:W-:Y:S01]  /*be30*/  MUFU.EX2 R21, R21 ;  /* 0x0000001500157308 */ /* 0x000fe20000000800 */
[----:B--2---:R-:W-:Y:S02]  /*be40*/  VIADD R152, R9, 0x38840 ;  /* 0x0003884009987836 */ /* 0x004fe40000000000 */
[-C--:B---3--:R-:W-:Y:S01]  /*be50*/  FMUL.FTZ R24, R24, R14.reuse ;  /* 0x0000000e18187220 */ /* 0x088fe20000410000 */
[-C--:B------:R-:W-:Y:S01]  /*be60*/  FMUL.FTZ R25, R25, R14.reuse ;  /* 0x0000000e19197220 */ /* 0x080fe20000410000 */
[-C--:B------:R-:W-:Y:S01]  /*be70*/  FMUL.FTZ R28, R28, R14.reuse ;  /* 0x0000000e1c1c7220 */ /* 0x080fe20000410000 */
[-C--:B------:R-:W-:Y:S01]  /*be80*/  FMUL.FTZ R29, R29, R14.reuse ;  /* 0x0000000e1d1d7220 */ /* 0x080fe20000410000 */
[----:B------:R-:W-:Y:S01]  /*be90*/  PRMT R152, R219, 0x654, R152 ;  /* 0x00000654db987816 */ /* 0x000fe20000000098 */
[-C--:B------:R-:W-:Y:S01]  /*bea0*/  FMUL.FTZ R32, R32, R14.reuse ;  /* 0x0000000e20207220 */ /* 0x080fe20000410000 */
[----:B------:R-:W1:Y:S01]  /*beb0*/  MUFU.EX2 R168, R168 ;  /* 0x000000a800a87308 */ /* 0x000e620000000800 */
[-C--:B------:R-:W-:Y:S01]  /*bec0*/  FMUL.FTZ R33, R33, R14.reuse ;  /* 0x0000000e21217220 */ /* 0x080fe20000410000 */
[----:B------:R1:W-:Y:S01]  /*bed0*/  SYNCS.ARRIVE.TRANS64.RED.A1T0 RZ, [R152+URZ], RZ ;  /* 0x000000ff98ff79a7 */ /* 0x0003e2000810043f */
[----:B------:R-:W-:Y:S01]  /*bee0*/  @!P1 STS [R154+0x38400], R14 ;  /* 0x0384000e9a009388 */ /* 0x000fe20000000800 */
        /* <DEDUP_REMOVED lines=11> */
[-C--:B------:R-:W-:Y:S01]  /*bfa0*/  FMUL.FTZ R53, R53, R14.reuse ;  /* 0x0000000e35357220 */ /* 0x080fe20000410000 */
[----:B------:R-:W-:Y:S01]  /*bfb0*/  MUFU.EX2 R171, R171 ;  /* 0x000000ab00ab7308 */ /* 0x000fe20000000800 */
[----:B-1----:R-:W-:Y:S01]  /*bfc0*/  F2FP.F16.F32.PACK_AB R152, R168, R21 ;  /* 0x00000015a898723e */ /* 0x002fe200000000ff */
        /* <DEDUP_REMOVED lines=23> */
[----:B-1----:R-:W-:Y:S01]  /*c140*/  F2FP.F16.F32.PACK_AB R156, R174, R171 ;  /* 0x000000abae9c723e */ /* 0x002fe200000000ff */
[----:B------:R-:W-:Y:S01]  /*c150*/  FMUL.FTZ R93, R93, R14 ;  /* 0x0000000e5d5d7220 */ /* 0x000fe20000410000 */
[----:B0-----:R-:W-:Y:S01]  /*c160*/  FMNMX.FTZ R8, R153, R8, !PT ;  /* 0x0000000899087209 */ /* 0x001fe20007810000 */
[-C--:B------:R-:W-:Y:S01]  /*c170*/  FMUL.FTZ R96, R96, R14.reuse ;  /* 0x0000000e60607220 */ /* 0x080fe20000410000 */
[-C--:B------:R-:W-:Y:S01]  /*c180*/  FMUL.FTZ R97, R97, R14.reuse ;  /* 0x0000000e61617220 */ /* 0x080fe20000410000 */
[-C--:B------:R-:W-:Y:S01]  /*c190*/  FMUL.FTZ R100, R100, R14.reuse ;  /* 0x0000000e64647220 */ /* 0x080fe20000410000 */
[-C--:B------:R-:W-:Y:S01]  /*c1a0*/  FMUL.FTZ R101, R101, R14.reuse ;  /* 0x0000000e65657220 */ /* 0x080fe20000410000 */
[C---:B------:R-:W-:Y:S01]  /*c1b0*/  FADD.FTZ R13, -R8.reuse, R13 ;  /* 0x0000000d080d7221 */ /* 0x040fe20000010100 */
[----:B------:R-:W-:Y:S01]  /*c1c0*/  FMUL.FTZ R153, R8, UR4 ;  /* 0x0000000408997c20 */ /* 0x000fe20008410000 */
[----:B------:R-:W-:Y:S01]  /*c1d0*/  MUFU.EX2 R177, R177 ;  /* 0x000000b100b17308 */ /* 0x000fe20000000800 */
[-C--:B------:R-:W-:Y:S01]  /*c1e0*/  FMUL.FTZ R104, R104, R14.reuse ;  /* 0x0000000e68687220 */ /* 0x080fe20000410000 */
[----:B------:R-:W-:Y:S01]  /*c1f0*/  FMUL.FTZ R13, R13, UR4 ;  /* 0x000000040d0d7c20 */ /* 0x000fe20008410000 */
[--C-:B------:R-:W-:Y:S01]  /*c200*/  FFMA.FTZ R203, R12, UR4, -R153.reuse ;  /* 0x000000040ccb7c23 */ /* 0x100fe20008010899 */
[--C-:B------:R-:W-:Y:S01]  /*c210*/  FFMA.FTZ R12, R15, UR4, -R153.reuse ;  /* 0x000000040f0c7c23 */ /* 0x100fe20008010899 */
[--C-:B------:R-:W-:Y:S01]  /*c220*/  FFMA.FTZ R10, R10, UR4, -R153.reuse ;  /* 0x000000040a0a7c23 */ /* 0x100fe20008010899 */
[--C-:B------:R-:W-:Y:S01]  /*c230*/  FFMA.FTZ R15, R20, UR4, -R153.reuse ;  /* 0x00000004140f7c23 */ /* 0x100fe20008010899 */
[--C-:B------:R-:W-:Y:S01]  /*c240*/  FFMA.FTZ R209, R180, UR4, -R153.reuse ;  /* 0x00000004b4d17c23 */ /* 0x100fe20008010899 */
        /* <DEDUP_REMOVED lines=13> */
[----:B------:R-:W-:Y:S01]  /*c320*/  IMAD R197, R2, 0x1000, R19 ;  /* 0x0000100002c57824 */ /* 0x000fe200078e0213 */
[----:B--2---:R-:W-:Y:S01]  /*c330*/  F2FP.F16.F32.PACK_AB R158, R178, R175 ;  /* 0x000000afb29e723e */ /* 0x004fe200000000ff */
[-C--:B------:R-:W-:Y:S01]  /*c340*/  FMUL.FTZ R105, R105, R14.reuse ;  /* 0x0000000e69697220 */ /* 0x080fe20000410000 */
[----:B------:R-:W-:Y:S01]  /*c350*/  FMUL.FTZ R108, R108, R14 ;  /* 0x0000000e6c6c7220 */ /* 0x000fe20000410000 */
[----:B0-----:R0:W-:Y:S01]  /*c360*/  @!P1 STS [R154+0x38420], R13 ;  /* 0x0384200d9a009388 */ /* 0x0011e20000000800 */
[----:B------:R-:W-:Y:S01]  /*c370*/  R2UR UR6, R197 ;  /* 0x00000000c50672ca */ /* 0x000fe200000e0000 */
[-C--:B------:R-:W-:Y:S01]  /*c380*/  FMUL.FTZ R26, R26, R13.reuse ;  /* 0x0000000d1a1a7220 */ /* 0x080fe20000410000 */
[----:B------:R-:W1:Y:S01]  /*c390*/  MUFU.EX2 R203, R203 ;  /* 0x000000cb00cb7308 */ /* 0x000e620000000800 */
[-C--:B------:R-:W-:Y:S01]  /*c3a0*/  FMUL.FTZ R27, R27, R13.reuse ;  /* 0x0000000d1b1b7220 */ /* 0x080fe20000410000 */
[-C--:B------:R-:W-:Y:S01]  /*c3b0*/  FMUL.FTZ R30, R30, R13.reuse ;  /* 0x0000000d1e1e7220 */ /* 0x080fe20000410000 */
[-C--:B------:R-:W-:Y:S01]  /*c3c0*/  FMUL.FTZ R31, R31, R13.reuse ;  /* 0x0000000d1f1f7220 */ /* 0x080fe20000410000 */
[-C--:B------:R-:W-:Y:S01]  /*c3d0*/  FMUL.FTZ R34, R34, R13.reuse ;  /* 0x0000000d22227220 */ /* 0x080fe20000410000 */
[-C--:B------:R-:W-:Y:S01]  /*c3e0*/  FMUL.FTZ R35, R35, R13.reuse ;  /* 0x0000000d23237220 */ /* 0x080fe20000410000 */
[----:B------:R-:W-:Y:S01]  /*c3f0*/  FMUL.FTZ R38, R38, R13 ;  /* 0x0000000d26267220 */ /* 0x000fe20000410000 */
[----:B0-----:R-:W-:Y:S01]  /*c400*/  F2FP.F16.F32.PACK_AB R154, R170, R169 ;  /* 0x000000a9aa9a723e */ /* 0x001fe200000000ff */
        /* <DEDUP_REMOVED lines=57> */
[----:B0-----:R-:W-:Y:S01]  /*c7a0*/  F2FP.F16.F32.PACK_AB R159, R207, R202 ;  /* 0x000000cacf9f723e */ /* 0x001fe200000000ff */
        /* <DEDUP_REMOVED lines=40> */
[----:B------:R-:W-:Y:S01]  /*ca30*/  FMUL.FTZ R151, R151, R13 ;  /* 0x0000000d97977220 */ /* 0x000fe20000410000 */
[----:B------:R1:W-:Y:S01]  /*ca40*/  STSM.16.M88.4 [R185+0x36400], R152 ;  /* 0x03640098b9007844 */ /* 0x0003e20000000200 */
[----:B------:R-:W-:-:S02]  /*ca50*/  VIADD R199, R197, 0x80 ;  /* 0x00000080c5c77836 */ /* 0x000fc40000000000 */
[----:B------:R-:W-:Y:S01]  /*ca60*/  FFMA.FTZ R5, R14, R5, R21 ;  /* 0x000000050e057223 */ /* 0x000fe20000010015 */
[----:B------:R-:W-:Y:S01]  /*ca70*/  FFMA.FTZ R6, R13, R6, R10 ;  /* 0x000000060d067223 */ /* 0x000fe2000001000a */
[----:B------:R1:W-:Y:S01]  /*ca80*/  STSM.16.M88.4 [R189], R156 ;  /* 0x0000009cbd007844 */ /* 0x0003e20000000200 */
[----:B------:R-:W-:Y:S01]  /*ca90*/  MUFU.EX2 R183, R183 ;  /* 0x000000b700b77308 */ /* 0x000fe20000000800 */
[----:B------:R-:W-:Y:S01]  /*caa0*/  FADD.FTZ R168, R168, R5 ;  /* 0x00000005a8a87221 */ /* 0x000fe20000010000 */
[----:B------:R-:W-:-:S03]  /*cab0*/  FADD.FTZ R203, R203, R6 ;  /* 0x00000006cbcb7221 */ /* 0x000fc60000010000 */
[----:B------:R-:W-:Y:S01]  /*cac0*/  FADD.FTZ R169, R169, R168 ;  /* 0x000000a8a9a97221 */ /* 0x000fe20000010000 */
[----:B------:R-:W-:Y:S02]  /*cad0*/  FADD.FTZ R12, R12, R203 ;  /* 0x000000cb0c0c7221 */ /* 0x000fe40000010000 */
[----:B------:R-:W2:Y:S01]  /*cae0*/  MUFU.EX2 R200, R200 ;  /* 0x000000c800c87308 */ /* 0x000ea20000000800 */
[----:B0-----:R-:W-:Y:S01]  /*caf0*/  F2FP.F16.F32.PACK_AB R163, R181, R180 ;  /* 0x000000b4b5a3723e */ /* 0x001fe200000000ff */
        /* <DEDUP_REMOVED lines=9> */
[----:B------:R-:W0:Y:S01]  /*cb90*/  MUFU.EX2 R173, R173 ;  /* 0x000000ad00ad7308 */ /* 0x000e220000000800 */
[----:B--2---:R-:W-:Y:S01]  /*cba0*/  F2FP.F16.F32.PACK_AB R164, R200, R183 ;  /* 0x000000b7c8a4723e */ /* 0x004fe200000000ff */
        /* <DEDUP_REMOVED lines=9> */
[----:B------:R-:W2:Y:S01]  /*cc40*/  MUFU.EX2 R211, R211 ;  /* 0x000000d300d37308 */ /* 0x000ea20000000800 */
[----:B0-----:R-:W-:Y:S01]  /*cc50*/  F2FP.F16.F32.PACK_AB R166, R173, R172 ;  /* 0x000000acada6723e */ /* 0x001fe200000000ff */
[----:B------:R-:W-:Y:S01]  /*cc60*/  FADD.FTZ R180, R180, R209 ;  /* 0x000000d1b4b47221 */ /* 0x000fe20000010000 */
[----:B------:R-:W-:-:S03]  /*cc70*/  FADD.FTZ R196, R196, R179 ;  /* 0x000000b3c4c47221 */ /* 0x000fc60000010000 */
[----:B------:R-:W-:Y:S01]  /*cc80*/  FADD.FTZ R181, R181, R180 ;  /* 0x000000b4b5b57221 */ /* 0x000fe20000010000 */
[----:B------:R-:W-:Y:S01]  /*cc90*/  FADD.FTZ R183, R183, R196 ;  /* 0x000000c4b7b77221 */ /* 0x000fe20000010000 */
[----:B------:R-:W-:Y:S03]  /*cca0*/  MUFU.EX2 R11, R11 ;  /* 0x0000000b000b7308 */ /* 0x000fe60000000800 */
[----:B------:R-:W-:-:S04]  /*ccb0*/  FADD.FTZ R183, R200, R183 ;  /* 0x000000b7c8b77221 */ /* 0x000fc80000010000 */
[----:B------:R-:W-:Y:S01]  /*ccc0*/  FADD.FTZ R172, R172, R183 ;  /* 0x000000b7acac7221 */ /* 0x000fe20000010000 */
[----:B------:R-:W0:Y:S01]  /*ccd0*/  MUFU.EX2 R198, R198 ;  /* 0x000000c600c67308 */ /* 0x000e220000000800 */
[----:B--2---:R-:W-:Y:S01]  /*cce0*/  F2FP.F16.F32.PACK_AB R165, R211, R186 ;  /* 0x000000bad3a5723e */ /* 0x004fe200000000ff */
[----:B------:R-:W-:Y:S01]  /*ccf0*/  FADD.FTZ R186, R186, R181 ;  /* 0x000000b5baba7221 */ /* 0x000fe20000010000 */
[----:B------:R-:W-:-:S03]  /*cd00*/  FADD.FTZ R5, R173, R172 ;  /* 0x000000acad057221 */ /* 0x000fc60000010000 */
[----:B------:R-:W-:Y:S01]  /*cd10*/  FADD.FTZ R186, R211, R186 ;  /* 0x000000bad3ba7221 */ /* 0x000fe20000010000 */
[----:B0-----:R-:W-:-:S03]  /*cd20*/  F2FP.F16.F32.PACK_AB R167, R198, R11 ;  /* 0x0000000bc6a7723e */ /* 0x001fc600000000ff */
[----:B------:R-:W-:Y:S02]  /*cd30*/  FADD.FTZ R11, R11, R186 ;  /* 0x000000ba0b0b7221 */ /* 0x000fe40000010000 */
[----:B------:R1:W-:Y:S01]  /*cd40*/  STSM.16.M88.4 [R188], R164 ;  /* 0x000000a4bc007844 */ /* 0x0003e20000000200 */
[----:B------:R-:W-:Y:S01]  /*cd50*/  WARPGROUP.ARRIVE ;  /* 0x00000000000079c5 */ /* 0x000fe20000000000 */
[----:B------:R-:W-:-:S05]  /*cd60*/  FADD.FTZ R6, R198, R11 ;  /* 0x0000000bc6067221 */ /* 0x000fca0000010000 */
[----:B------:R-:W-:Y:S01]  /*cd70*/  HGMMA.64x256x16.F32 R24, R152, gdesc[UR4].tnspB, R24, gsb0 ;  /* 0x43e0000498187df0 */ /* 0x000fe20008000818 */
[----:B------:R-:W-:Y:S01]  /*cd80*/  R2UR UR6, R199 ;  /* 0x00000000c70672ca */ /* 0x000fe200000e0000 */
[----:B------:R-:W-:Y:S01]  /*cd90*/  UMOV UR7, 0x40000040 ;  /* 0x4000004000077882 */ /* 0x000fe20000000000 */
[C---:B------:R-:W-:Y:S02]  /*cda0*/  VIADD R199, R197.reuse, 0x100 ;  /* 0x00000100c5c77836 */ /* 0x040fe40000000000 */
[----:B------:R-:W-:Y:S01]  /*cdb0*/  VIADD R197, R197, 0x180 ;  /* 0x00000180c5c57836 */ /* 0x000fe20000000000 */
[----:B------:R-:W-:Y:S02]  /*cdc0*/  WARPGROUP.DEPBAR.LE gsb0, 0x0 ;  /* 0x00008000000079c5 */ /* 0x000fe40000010000 */
[----:B------:R-:W-:-:S15]  /*cdd0*/  WARPGROUP.ARRIVE ;  /* 0x00000000000079c5 */ /* 0x000fde0000000000 */
[----:B------:R-:W-:-:S05]  /*cde0*/  NOP ;  /* 0x0000000000007918 */ /* 0x000fca0000000000 */
        /* <DEDUP_REMOVED lines=24> */
.L_x_7492:
[----:B------:R-:W-:Y:S01]  /*cf70*/  ISETP.LT.AND P1, PT, RZ, UR33, PT ;  /* 0x00000021ff007c0c */ /* 0x000fe2000bf21270 */
[----:B------:R-:W-:Y:S01]  /*cf80*/  VIADD R10, R9, 0x38860 ;  /* 0x00038860090a7836 */ /* 0x000fe20000000000 */
[----:B------:R-:W-:Y:S01]  /*cf90*/  UIADD3 UR33, UR33, -0x1, URZ ;  /* 0xffffffff21217890 */ /* 0x000fe2000fffe03f */
[----:B------:R-:W-:Y:S02]  /*cfa0*/  IMAD.MOV.U32 R13, RZ, RZ, R8 ;  /* 0x000000ffff0d7224 */ /* 0x000fe400078e0008 */
[----:B------:R-:W-:Y:S01]  /*cfb0*/  IMAD.MOV.U32 R14, RZ, RZ, R7 ;  /* 0x000000ffff0e7224 */ /* 0x000fe200078e0007 */
[----:B------:R-:W-:Y:S01]  /*cfc0*/  PRMT R10, R219, 0x654, R10 ;  /* 0x00000654db0a7816 */ /* 0x000fe2000000000a */
[----:B------:R-:W-:-:S03]  /*cfd0*/  IMAD.MOV.U32 R11, RZ, RZ, R2 ;  /* 0x000000ffff0b7224 */ /* 0x000fc600078e0002 */
[----:B------:R0:W-:Y:S03]  /*cfe0*/  SYNCS.ARRIVE.TRANS64.RED.A1T0 RZ, [R10+URZ], RZ ;  /* 0x000000ff0aff79a7 */ /* 0x0001e6000810043f */
[----:B------:R-:W-:Y:S05]  /*cff0*/  @P1 BRA `(.L_x_7493) ;  /* 0xffffffcc00c01947 */ /* 0x000fea000383ffff */
.L_x_7482:
[----:B------:R-:W1:Y:S01]  /*d000*/  SHFL.BFLY PT, R0, R5, 0x2, 0x1f ;  /* 0x0c401f0005007f89 */ /* 0x000e6200000e0000 */
[----:B------:R-:W-:Y:S01]  /*d010*/  IMAD.U32 R12, RZ, RZ, UR4 ;  /* 0x00000004ff0c7e24 */ /* 0x000fe2000f8e00ff */
[----:B------:R-:W-:Y:S02]  /*d020*/  UIADD3 UR36, UR36, 0x1, URZ ;  /* 0x0000000124247890 */ /* 0x000fe4000fffe03f */
[----:B------:R-:W0:Y:S01]  /*d030*/  SHFL.BFLY PT, R9, R6, 0x2, 0x1f ;  /* 0x0c401f0006097f89 */ /* 0x000e2200000e0000 */
[----:B------:R-:W-:Y:S08]  /*d040*/  BAR.ARV 0x8, 0x100 ;  /* 0x0204000000007b1d */ /* 0x000ff00000002000 */
[----:B------:R-:W-:Y:S01]  /*d050*/  BAR.SYNC.DEFER_BLOCKING 0xf, 0x100 ;  /* 0x03c4000000007b1d */ /* 0x000fe20000010000 */
[----:B-1----:R-:W-:Y:S01]  /*d060*/  FADD.FTZ R4, R0, R5 ;  /* 0x0000000500047221 */ /* 0x002fe20000010000 */
[----:B------:R-:W-:-:S02]  /*d070*/  VIADD R5, R2, 0x1 ;  /* 0x0000000102057836 */ /* 0x000fc40000000000 */
[----:B0-----:R-:W-:Y:S02]  /*d080*/  FADD.FTZ R10, R9, R6 ;  /* 0x00000006090a7221 */ /* 0x001fe40000010000 */
[----:B------:R-:W0:Y:S01]  /*d090*/  SHFL.BFLY PT, R3, R4, 0x1, 0x1f ;  /* 0x0c201f0004037f89 */ /* 0x000e2200000e0000 */
[----:B------:R-:W-:-:S03]  /*d0a0*/  ISETP.NE.AND P1, PT, R5, 0x2, PT ;  /* 0x000000020500780c */ /* 0x000fc60003f25270 */
[----:B------:R-:W1:Y:S01]  /*d0b0*/  SHFL.BFLY PT, R9, R10, 0x1, 0x1f ;  /* 0x0c201f000a097f89 */ /* 0x000e6200000e0000 */
[----:B------:R-:W-:-:S04]  /*d0c0*/  SEL R11, RZ, 0x1, P1 ;  /* 0x00000001ff0b7807 */ /* 0x000fc80000800000 */
[----:B------:R-:W-:Y:S01]  /*d0d0*/  LOP3.LUT R16, R16, R11, RZ, 0x3c, !PT ;  /* 0x0000000b10107212 */ /* 0x000fe200078e3cff */
[----:B0-----:R-:W-:Y:S01]  /*d0e0*/  FADD.FTZ R0, R4, R3 ;  /* 0x0000000304007221 */ /* 0x001fe20000010000 */
[----:B------:R-:W-:Y:S02]  /*d0f0*/  IMAD.MOV R3, RZ, RZ, -R184 ;  /* 0x000000ffff037224 */ /* 0x000fe400078e0ab8 */
[----:B------:R-:W-:Y:S02]  /*d100*/  IMAD.MOV.U32 R4, RZ, RZ, RZ ;  /* 0x000000ffff047224 */ /* 0x000fe400078e00ff */
[----:B-1----:R-:W-:Y:S01]  /*d110*/  FADD.FTZ R9, R10, R9 ;  /* 0x000000090a097221 */ /* 0x002fe20000010000 */
[----:B------:R-:W-:Y:S02]  /*d120*/  FSETP.NE.FTZ.AND P2, PT, R0, RZ, PT ;  /* 0x000000ff0000720b */ /* 0x000fe40003f55000 */
[----:B------:R-:W-:Y:S01]  /*d130*/  ISETP.NE.AND P0, PT, R18, R3, PT ;  /* 0x000000031200720c */ /* 0x000fe20003f05270 */
[----:B------:R-:W-:Y:S01]  /*d140*/  IMAD.MOV.U32 R3, RZ, RZ, RZ ;  /* 0x000000ffff037224 */ /* 0x000fe200078e00ff */
[----:B------:R-:W-:-:S09]  /*d150*/  FSETP.NE.FTZ.AND P3, PT, R9, RZ, PT ;  /* 0x000000ff0900720b */ /* 0x000fd20003f75000 */
[----:B------:R-:W0:Y:S02]  /*d160*/  @P2 MUFU.RCP R3, R0 ;  /* 0x0000000000032308 */ /* 0x000e240000001000 */
[----:B------:R-:W-:-:S05]  /*d170*/  @!P0 LEA R2, R2, R22, 0x6 ;  /* 0x0000001602028211 */ /* 0x000fca00078e30ff */
[----:B------:R-:W-:Y:S01]  /*d180*/  @!P0 IMAD R2, R2, 0x4, R17 ;  /* 0x0000000402028824 */ /* 0x000fe200078e0211 */
        /* <DEDUP_REMOVED lines=17> */
[----:B------:R-:W-:Y:S01]  /*d2a0*/  FMUL.FTZ R206, R48, R3 ;  /* 0x0000000330ce7220 */ /* 0x000fe20000410000 */
[----:B--2---:R-:W-:Y:S01]  /*d2b0*/  @P2 FMUL.FTZ R13, R10, 0.69314718246459960938 ;  /* 0x3f3172180a0d2820 */ /* 0x004fe20000410000 */
[----:B0-----:R-:W-:Y:S01]  /*d2c0*/  @P3 FMUL.FTZ R9, R12, 0.69314718246459960938 ;  /* 0x3f3172180c093820 */ /* 0x001fe20000410000 */
[----:B-1----:R-:W-:-:S02]  /*d2d0*/  IMAD.U32 R2, RZ, RZ, UR4 ;  /* 0x00000004ff027e24 */ /* 0x002fc4000f8e00ff */
[-C--:B------:R-:W-:Y:S01]  /*d2e0*/  FMUL.FTZ R203, R49, R3.reuse ;  /* 0x0000000331cb7220 */ /* 0x080fe20000410000 */
[-C--:B------:R-:W-:Y:S01]  /*d2f0*/  FMUL.FTZ R204, R52, R3.reuse ;  /* 0x0000000334cc7220 */ /* 0x080fe20000410000 */
[-C--:B------:R-:W-:Y:S01]  /*d300*/  FMUL.FTZ R201, R53, R3.reuse ;  /* 0x0000000335c97220 */ /* 0x080fe20000410000 */
[----:B------:R-:W-:Y:S01]  /*d310*/  @P2 FMUL.FTZ R2, R2, 0.69314718246459960938 ;  /* 0x3f31721802022820 */ /* 0x000fe20000410000 */
        /* <DEDUP_REMOVED lines=50> */
[----:B------:R-:W-:Y:S01]  /*d640*/  @P2 FFMA.FTZ R3, R2, R7, R13 ;  /* 0x0000000702032223 */ /* 0x000fe2000001000d */
        /* <DEDUP_REMOVED lines=67> */
[----:B------:R-:W-:Y:S01]  /*da80*/  SEL R2, R5, RZ, P1 ;  /* 0x000000ff05027207 */ /* 0x000fe20000800000 */
[----:B------:R-:W-:Y:S06]  /*da90*/  BAR.ARV 0xe, 0x100 ;  /* 0x0384000000007b1d */ /* 0x000fec0000002000 */
.L_x_7452:
[----:B------:R-:W0:Y:S01]  /*daa0*/  S2R R219, SR_CgaCtaId ;  /* 0x0000000000db7919 */ /* 0x000e220000008800 */
[----:B------:R-:W-:Y:S01]  /*dab0*/  MOV R4, 0x400 ;  /* 0x0000040000047802 */ /* 0x000fe20000000f00 */
[----:B------:R-:W-:Y:S01]  /*dac0*/  BSSY B0, `(.L_x_7494) ;  /* 0x00002a7000007945 */ /* 0x000fe20003800000 */
[----:B------:R-:W-:Y:S02]  /*dad0*/  BAR.SYNC.DEFER_BLOCKING 0x5, 0x180 ;  /* 0x0146000000007b1d */ /* 0x000fe40000010000 */
[----:B0-----:R-:W-:-:S05]  /*dae0*/  LEA R17, R219, R4, 0x18 ;  /* 0x00000004db117211 */ /* 0x001fca00078ec0ff */
[----:B------:R-:W0:Y:S02]  /*daf0*/  LDS R4, [R17+0x388d0] ;  /* 0x0388d00011047984 */ /* 0x000e240000000800 */
[----:B0-----:R-:W-:Y:S01]  /*db00*/  R2UR UR4, R4 ;  /* 0x00000000040472ca */ /* 0x001fe200000e0000 */
[----:B------:R-:W-:Y:S06]  /*db10*/  BAR.ARV 0x4, 0x180 ;  /* 0x0106000000007b1d */ /* 0x000fec0000002000 */
[----:B------:R-:W-:Y:S08]  /*db20*/  @P0 BRA `(.L_x_7495) ;  /* 0x0000001c00880947 */ /* 0x000ff00003800000 */
[----:B------:R-:W0:Y:S01]  /*db30*/  S2R R4, SR_SWINHI ;  /* 0x0000000000047919 */ /* 0x000e220000002f00 */
[----:B------:R-:W-:Y:S01]  /*db40*/  IMAD R7, R215, 0x40, R23 ;  /* 0x00000040d7077824 */ /* 0x000fe200078e0217 */
[----:B------:R-:W-:Y:S01]  /*db50*/  F2FP.F16.F32.PACK_AB R6, R6, R197 ;  /* 0x000000c50606723e */ /* 0x000fe200000000ff */
[----:B------:R-:W-:Y:S01]  /*db60*/  USHF.R.S32.HI UR12, URZ, 0x1f, UR37 ;  /* 0x0000001f3f0c7899 */ /* 0x000fe20008011425 */
[----:B------:R-:W-:Y:S01]  /*db70*/  BAR.SYNC.DEFER_BLOCKING 0x1, 0x100 ;  /* 0x0044000000007b1d */ /* 0x000fe20000010000 */
[----:B------:R-:W-:Y:S01]  /*db80*/  F2FP.F16.F32.PACK_AB R128, R129, R128 ;  /* 0x000000808180723e */ /* 0x000fe200000000ff */
[----:B------:R-:W-:Y:S01]  /*db90*/  USHF.R.S32.HI UR13, URZ, 0x1f, UR39 ;  /* 0x0000001f3f0d7899 */ /* 0x000fe20008011427 */
        /* <DEDUP_REMOVED lines=12> */
[----:B0-----:R-:W-:-:S03]  /*dc60*/  MOV R97, R4 ;  /* 0x0000000400617202 */ /* 0x001fc60000000f00 */
        /* <DEDUP_REMOVED lines=8> */
[----:B------:R-:W-:Y:S02]  /*dcf0*/  LOP3.LUT R44, R49, 0x380, RZ, 0xc0, !PT ;  /* 0x00000380312c7812 */ /* 0x000fe400078ec0ff */
[----:B------:R-:W-:Y:S01]  /*dd00*/  SHF.R.U64 R40, R40, 0x3, RZ ;  /* 0x0000000328287819 */ /* 0x000fe200000012ff */
[----:B------:R-:W-:Y:S01]  /*dd10*/  IMAD.X R109, RZ, RZ, R5, P4 ;  /* 0x000000ffff6d7224 */ /* 0x000fe200020e0605 */
[----:B------:R-:W-:-:S02]  /*dd20*/  LOP3.LUT R48, R53, 0x380, RZ, 0xc0, !PT ;  /* 0x0000038035307812 */ /* 0x000fc400078ec0ff */
[----:B------:R-:W-:Y:S02]  /*dd30*/  SHF.R.U64 R44, R44, 0x3, RZ ;  /* 0x000000032c2c7819 */ /* 0x000fe400000012ff */
[C---:B------:R-:W-:Y:S02]  /*dd40*/  IADD3 R37, P6, R4.reuse, 0x2020, RZ ;  /* 0x0000202004257810 */ /* 0x040fe40007fde0ff */
[C---:B------:R-:W-:Y:S02]  /*dd50*/  IADD3 R36, P3, R4.reuse, 0x2000, RZ ;  /* 0x0000200004247810 */ /* 0x040fe40007f7e0ff */
[----:B------:R-:W-:Y:S01]  /*dd60*/  IADD3 R33, P5, R4, 0x2040, RZ ;  /* 0x0000204004217810 */ /* 0x000fe20007fbe0ff */
[--C-:B------:R-:W-:Y:S01]  /*dd70*/  IMAD.X R117, RZ, RZ, R5.reuse, P6 ;  /* 0x000000ffff757224 */ /* 0x100fe200030e0605 */
[----:B------:R-:W-:Y:S01]  /*dd80*/  LOP3.LUT R100, R40, R45, RZ, 0x3c, !PT ;  /* 0x0000002d28647212 */ /* 0x000fe200078e3cff */
[--C-:B------:R-:W-:Y:S01]  /*dd90*/  IMAD.X R113, RZ, RZ, R5.reuse, P3 ;  /* 0x000000ffff717224 */ /* 0x100fe200018e0605 */
[----:B------:R-:W-:Y:S01]  /*dda0*/  SHF.R.U64 R40, R48, 0x3, RZ ;  /* 0x0000000330287819 */ /* 0x000fe200000012ff */
[----:B------:R-:W-:Y:S01]  /*ddb0*/  IMAD.X R123, RZ, RZ, R5, P5 ;  /* 0x000000ffff7b7224 */ /* 0x000fe200028e0605 */
[----:B------:R-:W-:-:S02]  /*ddc0*/  LOP3.LUT R104, R44, R49, RZ, 0x3c, !PT ;  /* 0x000000312c687212 */ /* 0x000fc400078e3cff */
[----:B------:R-:W-:Y:S02]  /*ddd0*/  LOP3.LUT R44, R37, 0x380, RZ, 0xc0, !PT ;  /* 0x00000380252c7812 */ /* 0x000fe400078ec0ff */
[----:B------:R-:W-:Y:S02]  /*dde0*/  IADD3 R14, P2, R4, 0x2060, RZ ;  /* 0x00002060040e7810 */ /* 0x000fe40007f5e0ff */
[----:B------:R-:W-:Y:S02]  /*ddf0*/  LOP3.LUT R45, R36, 0x380, RZ, 0xc0, !PT ;  /* 0x00000380242d7812 */ /* 0x000fe400078ec0ff */
[----:B------:R-:W-:Y:S01]  /*de00*/  LOP3.LUT R48, R33, 0x380, RZ, 0xc0, !PT ;  /* 0x0000038021307812 */ /* 0x000fe200078ec0ff */
[----:B------:R-:W-:Y:S01]  /*de10*/  IMAD.X R127, RZ, RZ, R5, P2 ;  /* 0x000000ffff7f7224 */ /* 0x000fe200010e0605 */
[----:B------:R-:W-:Y:S02]  /*de20*/  LOP3.LUT R108, R40, R53, RZ, 0x3c, !PT ;  /* 0x00000035286c7212 */ /* 0x000fe400078e3cff */
[----:B------:R-:W-:-:S02]  /*de30*/  SHF.R.U64 R40, R44, 0x3, RZ ;  /* 0x000000032c287819 */ /* 0x000fc400000012ff */
[----:B------:R-:W-:Y:S02]  /*de40*/  SHF.R.U64 R45, R45, 0x3, RZ ;  /* 0x000000032d2d7819 */ /* 0x000fe400000012ff */
[----:B------:R-:W-:Y:S02]  /*de50*/  LOP3.LUT R49, R14, 0x380, RZ, 0xc0, !PT ;  /* 0x000003800e317812 */ /* 0x000fe400078ec0ff */
[----:B------:R-:W-:Y:S02]  /*de60*/  SHF.R.U64 R44, R48, 0x3, RZ ;  /* 0x00000003302c7819 */ /* 0x000fe400000012ff */
[C---:B------:R-:W-:Y:S02]  /*de70*/  IADD3 R12, P1, R4.reuse, 0x4000, RZ ;  /* 0x00004000040c7810 */ /* 0x040fe40007f3e0ff */
[C---:B------:R-:W-:Y:S02]  /*de80*/  IADD3 R24, P0, R4.reuse, 0x4020, RZ ;  /* 0x0000402004187810 */ /* 0x040fe40007f1e0ff */
[----:B------:R-:W-:Y:S01]  /*de90*/  IADD3 R20, P4, R4, 0x4040, RZ ;  /* 0x0000404004147810 */ /* 0x000fe20007f9e0ff */
[--C-:B------:R-:W-:Y:S01]  /*dea0*/  IMAD.X R13, RZ, RZ, R5.reuse, P1 ;  /* 0x000000ffff0d7224 */ /* 0x100fe200008e0605 */
[----:B------:R-:W-:Y:S01]  /*deb0*/  LOP3.LUT R116, R40, R37, RZ, 0x3c, !PT ;  /* 0x0000002528747212 */ /* 0x000fe200078e3cff */
[--C-:B------:R-:W-:Y:S01]  /*dec0*/  IMAD.X R15, RZ, RZ, R5.reuse, P0 ;  /* 0x000000ffff0f7224 */ /* 0x100fe200000e0605 */
[----:B------:R-:W-:Y:S01]  /*ded0*/  LOP3.LUT R112, R45, R36, RZ, 0x3c, !PT ;  /* 0x000000242d707212 */ /* 0x000fe200078e3cff */
[----:B------:R-:W-:Y:S01]  /*dee0*/  IMAD.X R25, RZ, RZ, R5, P4 ;  /* 0x000000ffff197224 */ /* 0x000fe200020e0605 */
[----:B------:R-:W-:-:S02]  /*def0*/  SHF.R.U64 R37, R49, 0x3, RZ ;  /* 0x0000000331257819 */ /* 0x000fc400000012ff */
[----:B------:R-:W-:Y:S02]  /*df00*/  LOP3.LUT R122, R44, R33, RZ, 0x3c, !PT ;  /* 0x000000212c7a7212 */ /* 0x000fe400078e3cff */
[----:B------:R-:W-:Y:S02]  /*df10*/  LOP3.LUT R9, R4, 0x380, RZ, 0xc0, !PT ;  /* 0x0000038004097812 */ /* 0x000fe400078ec0ff */
[----:B------:R-:W-:Y:S02]  /*df20*/  LOP3.LUT R33, R12, 0x380, RZ, 0xc0, !PT ;  /* 0x000003800c217812 */ /* 0x000fe400078ec0ff */
[----:B------:R-:W-:Y:S02]  /*df30*/  LOP3.LUT R36, R24, 0x380, RZ, 0xc0, !PT ;  /* 0x0000038018247812 */ /* 0x000fe400078ec0ff */
[----:B------:R-:W-:Y:S02]  /*df40*/  IADD3 R28, P3, R4, 0x4060, RZ ;  /* 0x00004060041c7810 */ /* 0x000fe40007f7e0ff */
[----:B------:R-:W-:-:S02]  /*df50*/  LOP3.LUT R45, R20, 0x380, RZ, 0xc0, !PT ;  /* 0x00000380142d7812 */ /* 0x000fc400078ec0ff */
[----:B------:R-:W-:Y:S01]  /*df60*/  LOP3.LUT R126, R37, R14, RZ, 0x3c, !PT ;  /* 0x0000000e257e7212 */ /* 0x000fe200078e3cff */
[----:B------:R-:W-:Y:S01]  /*df70*/  IMAD.X R29, RZ, RZ, R5, P3 ;  /* 0x000000ffff1d7224 */ /* 0x000fe200018e0605 */
[----:B------:R-:W-:Y:S02]  /*df80*/  IADD3 R8, P2, R4, 0x6040, RZ ;  /* 0x0000604004087810 */ /* 0x000fe40007f5e0ff */
[----:B------:R-:W-:Y:S02]  /*df90*/  SHF.R.U64 R9, R9, 0x3, RZ ;  /* 0x0000000309097819 */ /* 0x000fe400000012ff */
[----:B------:R-:W-:Y:S02]  /*dfa0*/  SHF.R.U64 R33, R33, 0x3, RZ ;  /* 0x0000000321217819 */ /* 0x000fe400000012ff */
[----:B------:R-:W-:Y:S02]  /*dfb0*/  SHF.R.U64 R37, R36, 0x3, RZ ;  /* 0x0000000324257819 */ /* 0x000fe400000012ff */
        /* <DEDUP_REMOVED lines=10> */
[----:B------:R-:W-:-:S02]  /*e060*/  LOP3.LUT R14, R37, R24, RZ, 0x3c, !PT ;  /* 0x00000018250e7212 */ /* 0x000fc400078e3cff */
[----:B------:R-:W-:Y:S02]  /*e070*/  SHF.R.U64 R33, R36, 0x3, RZ ;  /* 0x0000000324217819 */ /* 0x000fe400000012ff */
[----:B------:R-:W-:Y:S02]  /*e080*/  LOP3.LUT R24, R45, R20, RZ, 0x3c, !PT ;  /* 0x000000142d187212 */ /* 0x000fe400078e3cff */
[----:B------:R-:W-:Y:S02]  /*e090*/  LOP3.LUT R20, R10, 0x380, RZ, 0xc0, !PT ;  /* 0x000003800a147812 */ /* 0x000fe400078ec0ff */
[----:B------:R-:W-:Y:S02]  /*e0a0*/  IADD3 R65, P2, R96, 0x1000, RZ ;  /* 0x0000100060417810 */ /* 0x000fe40007f5e0ff */
[----:B------:R-:W-:Y:S02]  /*e0b0*/  LOP3.LUT R28, R33, R28, RZ, 0x3c, !PT ;  /* 0x0000001c211c7212 */ /* 0x000fe400078e3cff */
[----:B------:R-:W-:-:S02]  /*e0c0*/  SHF.R.U64 R33, R20, 0x3, RZ ;  /* 0x0000000314217819 */ /* 0x000fc400000012ff */
[----:B------:R-:W-:Y:S02]  /*e0d0*/  LOP3.LUT R64, R65, 0x380, RZ, 0xc0, !PT ;  /* 0x0000038041407812 */ /* 0x000fe400078ec0ff */
[----:B------:R-:W-:Y:S02]  /*e0e0*/  LOP3.LUT R20, R7, 0x380, RZ, 0xc0, !PT ;  /* 0x0000038007147812 */ /* 0x000fe400078ec0ff */
[----:B------:R-:W-:Y:S02]  /*e0f0*/  LOP3.LUT R37, R32, 0x380, RZ, 0xc0, !PT ;  /* 0x0000038020257812 */ /* 0x000fe400078ec0ff */
[----:B------:R-:W-:Y:S02]  /*e100*/  LOP3.LUT R40, R33, R10, RZ, 0x3c, !PT ;  /* 0x0000000a21287212 */ /* 0x000fe400078e3cff */
[----:B------:R-:W-:Y:S02]  /*e110*/  SHF.R.U64 R64, R64, 0x3, RZ ;  /* 0x0000000340407819 */ /* 0x000fe400000012ff */
[----:B------:R-:W-:-:S02]  /*e120*/  SHF.R.U64 R10, R20, 0x3, RZ ;  /* 0x00000003140a7819 */ /* 0x000fc400000012ff */
[----:B------:R-:W-:Y:S02]  /*e130*/  SHF.R.U64 R37, R37, 0x3, RZ ;  /* 0x0000000325257819 */ /* 0x000fe400000012ff */
[----:B------:R-:W-:Y:S01]  /*e140*/  LOP3.LUT R64, R64, R65, RZ, 0x3c, !PT ;  /* 0x0000004140407212 */ /* 0x000fe200078e3cff */
[----:B------:R-:W-:Y:S01]  /*e150*/  IMAD.X R65, RZ, RZ, R97, P2 ;  /* 0x000000ffff417224 */ /* 0x000fe200010e0661 */
[----:B------:R-:W-:Y:S02]  /*e160*/  LOP3.LUT R10, R10, R7, RZ, 0x3c, !PT ;  /* 0x000000070a0a7212 */ /* 0x000fe400078e3cff */
[C---:B------:R-:W-:Y:S02]  /*e170*/  IADD3 R33, P1, R96.reuse, 0x7000, RZ ;  /* 0x0000700060217810 */ /* 0x040fe40007f3e0ff */
[----:B------:R-:W-:Y:S02]  /*e180*/  IADD3 R7, P2, R96, 0x8000, RZ ;  /* 0x0000800060077810 */ /* 0x000fe40007f5e0ff */
[----:B------:R-:W-:-:S02]  /*e190*/  LOP3.LUT R56, R37, R32, RZ, 0x3c, !PT ;  /* 0x0000002025387212 */ /* 0x000fc400078e3cff */
[----:B------:R-:W-:Y:S02]  /*e1a0*/  LOP3.LUT R32, R33, 0x380, RZ, 0xc0, !PT ;  /* 0x0000038021207812 */ /* 0x000fe400078ec0ff */
[----:B------:R-:W-:Y:S02]  /*e1b0*/  LOP3.LUT R20, R7, 0x380, RZ, 0xc0, !PT ;  /* 0x0000038007147812 */ /* 0x000fe400078ec0ff */
[----:B------:R-:W-:Y:S02]  /*e1c0*/  SHF.R.U64 R32, R32, 0x3, RZ ;  /* 0x0000000320207819 */ /* 0x000fe400000012ff */
[----:B------:R-:W-:Y:S02]  /*e1d0*/  SHF.R.U64 R20, R20, 0x3, RZ ;  /* 0x0000000314147819 */ /* 0x000fe400000012ff */
[----:B------:R-:W-:Y:S02]  /*e1e0*/  LOP3.LUT R32, R32, R33, RZ, 0x3c, !PT ;  /* 0x0000002120207212 */ /* 0x000fe400078e3cff */
[----:B------:R-:W-:-:S02]  /*e1f0*/  IADD3.X R57, RZ, R5, RZ, P5, !PT ;  /* 0x00000005ff397210 */ /* 0x000fc40002ffe4ff */
[----:B------:R-:W-:Y:S02]  /*e200*/  LOP3.LUT R20, R20, R7, RZ, 0x3c, !PT ;  /* 0x0000000714147212 */ /* 0x000fe400078e3cff */
[----:B------:R-:W-:Y:S02]  /*e210*/  MOV R33, R4 ;  /* 0x0000000400217202 */ /* 0x000fe40000000f00 */
[----:B------:R-:W-:Y:S01]  /*e220*/  F2FP.F16.F32.PACK_AB R4, R21, R200 ;  /* 0x000000c81504723e */ /* 0x000fe200000000ff */
[----:B------:R-:W-:Y:S01]  /*e230*/  IMAD.X R21, RZ, RZ, R97, P2 ;  /* 0x000000ffff157224 */ /* 0x000fe200010e0661 */
[----:B------:R-:W-:Y:S02]  /*e240*/  F2FP.F16.F32.PACK_AB R5, R27, R26 ;  /* 0x0000001a1b05723e */ /* 0x000fe400000000ff */
[----:B------:R-:W-:Y:S02]  /*e250*/  F2FP.F16.F32.PACK_AB R7, R31, R30 ;  /* 0x0000001e1f07723e */ /* 0x000fe400000000ff */
[----:B------:R-:W-:-:S02]  /*e260*/  IADD3 R61, P3, R96, 0x2000, RZ ;  /* 0x00002000603d7810 */ /* 0x000fc40007f7e0ff */
[----:B------:R-:W-:Y:S01]  /*e270*/  LOP3.LUT R45, R8, 0x380, RZ, 0xc0, !PT ;  /* 0x00000380082d7812 */ /* 0x000fe200078ec0ff */
[----:B------:R0:W-:Y:S01]  /*e280*/  STSM.16.M88.4 [R33], R4 ;  /* 0x0000000421007844 */ /* 0x0001e20000000200 */
[----:B------:R-:W-:Y:S02]  /*e290*/  LOP3.LUT R60, R61, 0x380, RZ, 0xc0, !PT ;  /* 0x000003803d3c7812 */ /* 0x000fe400078ec0ff */
[----:B------:R-:W-:Y:S01]  /*e2a0*/  SHF.R.U64 R45, R45, 0x3, RZ ;  /* 0x000000032d2d7819 */ /* 0x000fe200000012ff */
[----:B------:R-:W1:Y:S01]  /*e2b0*/  SHFL.IDX PT, R4, R216, RZ, 0x1f ;  /* 0x00001fffd8047589 */ /* 0x000e6200000e0000 */
[----:B------:R-:W-:Y:S02]  /*e2c0*/  SHF.R.U64 R60, R60, 0x3, RZ ;  /* 0x000000033c3c7819 */ /* 0x000fe400000012ff */
[----:B------:R-:W-:Y:S02]  /*e2d0*/  LOP3.LUT R8, R45, R8, RZ, 0x3c, !PT ;  /* 0x000000082d087212 */ /* 0x000fe400078e3cff */
[----:B------:R-:W-:Y:S01]  /*e2e0*/  LOP3.LUT R60, R60, R61, RZ, 0x3c, !PT ;  /* 0x0000003d3c3c7212 */ /* 0x000fe200078e3cff */
[----:B------:R-:W-:Y:S01]  /*e2f0*/  IMAD.X R61, RZ, RZ, R97, P3 ;  /* 0x000000ffff3d7224 */ /* 0x000fe200018e0661 */
[----:B------:R-:W-:-:S02]  /*e300*/  IADD3 R53, P4, R96, 0x3000, RZ ;  /* 0x0000300060357810 */ /* 0x000fc40007f9e0ff */
[C---:B------:R-:W-:Y:S02]  /*e310*/  IADD3 R49, P5, R96.reuse, 0x4000, RZ ;  /* 0x0000400060317810 */ /* 0x040fe40007fbe0ff */
[C---:B------:R-:W-:Y:S01]  /*e320*/  IADD3 R45, P6, R96.reuse, 0x5000, RZ ;  /* 0x00005000602d7810 */ /* 0x040fe20007fde0ff */
[----:B0-----:R-:W-:Y:S01]  /*e330*/  IMAD.X R33, RZ, RZ, R97, P1 ;  /* 0x000000ffff217224 */ /* 0x001fe200008e0661 */
[C---:B------:R-:W-:Y:S02]  /*e340*/  IADD3 R37, P0, R96.reuse, 0x6000, RZ ;  /* 0x0000600060257810 */ /* 0x040fe40007f1e0ff */
[----:B------:R-:W-:Y:S02]  /*e350*/  IADD3 R69, P3, R96, 0x9000, RZ ;  /* 0x0000900060457810 */ /* 0x000fe40007f7e0ff */
        /* <DEDUP_REMOVED lines=23> */
[C---:B------:R-:W-:Y:S02]  /*e4d0*/  IADD3 R77, P5, R96.reuse, 0xb000, RZ ;  /* 0x0000b000604d7810 */ /* 0x040fe40007fbe0ff */
[C---:B------:R-:W-:Y:S02]  /*e4e0*/  IADD3 R81, P6, R96.reuse, 0xc000, RZ ;  /* 0x0000c00060517810 */ /* 0x040fe40007fde0ff */
[C---:B------:R-:W-:Y:S02]  /*e4f0*/  IADD3 R85, P0, R96.reuse, 0xd000, RZ ;  /* 0x0000d00060557810 */ /* 0x040fe40007f1e0ff */
[C---:B------:R-:W-:Y:S02]  /*e500*/  IADD3 R89, P1, R96.reuse, 0xe000, RZ ;  /* 0x0000e00060597810 */ /* 0x040fe40007f3e0ff */
[----:B------:R-:W-:Y:S02]  /*e510*/  IADD3 R93, P2, R96, 0xf000, RZ ;  /* 0x0000f000605d7810 */ /* 0x000fe40007f5e0ff */
[----:B-1----:R-:W-:-:S02]  /*e520*/  ISETP.NE.AND P3, PT, R4, RZ, PT ;  /* 0x000000ff0400720c */ /* 0x002fc40003f65270 */
[----:B------:R-:W-:Y:S02]  /*e530*/  LOP3.LUT R96, R5, R96, RZ, 0x3c, !PT ;  /* 0x0000006005607212 */ /* 0x000fe400078e3cff */
        /* <DEDUP_REMOVED lines=8> */
[----:B------:R-:W-:Y:S02]  /*e5c0*/  MOV R35, R10 ;  /* 0x0000000a00237202 */ /* 0x000fe40000000f00 */
[----:B------:R-:W-:Y:S02]  /*e5d0*/  MOV R105, R104 ;  /* 0x0000006800697202 */ /* 0x000fe40000000f00 */
[----:B------:R-:W-:Y:S02]  /*e5e0*/  MOV R109, R12 ;  /* 0x0000000c006d7202 */ /* 0x000fe40000000f00 */
[----:B------:R-:W-:-:S02]  /*e5f0*/  MOV R100, R14 ;  /* 0x0000000e00647202 */ /* 0x000fc40000000f00 */
[----:B------:R-:W-:Y:S02]  /*e600*/  F2FP.F16.F32.PACK_AB R8, R207, R210 ;  /* 0x000000d2cf08723e */ /* 0x000fe400000000ff */
        /* <DEDUP_REMOVED lines=8> */
[----:B------:R-:W-:Y:S02]  /*e690*/  MOV R112, R112 ;  /* 0x0000007000707202 */ /* 0x000fe40000000f00 */
[----:B0-----:R-:W-:Y:S01]  /*e6a0*/  F2FP.F16.F32.PACK_AB R4, R198, R202 ;  /* 0x000000cac604723e */ /* 0x001fe200000000ff */
[----:B------:R-:W-:Y:S01]  /*e6b0*/  STSM.16.M88.4 [R168], R12 ;  /* 0x0000000ca8007844 */ /* 0x000fe20000000200 */
[----:B------:R-:W-:Y:S02]  /*e6c0*/  F2FP.F16.F32.PACK_AB R5, R59, R58 ;  /* 0x0000003a3b05723e */ /* 0x000fe400000000ff */
[----:B------:R-:W-:Y:S02]  /*e6d0*/  F2FP.F16.F32.PACK_AB R6, R183, R199 ;  /* 0x000000c7b706723e */ /* 0x000fe400000000ff */
[----:B------:R-:W-:-:S02]  /*e6e0*/  F2FP.F16.F32.PACK_AB R7, R63, R62 ;  /* 0x0000003e3f07723e */ /* 0x000fc400000000ff */
[----:B------:R-:W-:Y:S02]  /*e6f0*/  MOV R104, R24 ;  /* 0x0000001800687202 */ /* 0x000fe40000000f00 */
[----:B------:R-:W-:Y:S01]  /*e700*/  MOV R116, R116 ;  /* 0x0000007400747202 */ /* 0x000fe20000000f00 */
[----:B------:R0:W-:Y:S01]  /*e710*/  STSM.16.M88.4 [R112], R4 ;  /* 0x0000000470007844 */ /* 0x0001e20000000200 */
[----:B------:R-:W-:Y:S02]  /*e720*/  MOV R108, R28 ;  /* 0x0000001c006c7202 */ /* 0x000fe40000000f00 */
[----:B------:R-:W-:Y:S02]  /*e730*/  F2FP.F16.F32.PACK_AB R24, R181, R196 ;  /* 0x000000c4b518723e */ /* 0x000fe400000000ff */
[----:B------:R-:W-:Y:S02]  /*e740*/  F2FP.F16.F32.PACK_AB R25, R67, R66 ;  /* 0x000000424319723e */ /* 0x000fe400000000ff */
[----:B------:R-:W-:-:S02]  /*e750*/  F2FP.F16.F32.PACK_AB R26, R179, R182 ;  /* 0x000000b6b31a723e */ /* 0x000fc400000000ff */
[----:B------:R-:W-:Y:S02]  /*e760*/  F2FP.F16.F32.PACK_AB R27, R71, R70 ;  /* 0x00000046471b723e */ /* 0x000fe400000000ff */
[----:B------:R-:W-:Y:S02]  /*e770*/  MOV R122, R122 ;  /* 0x0000007a007a7202 */ /* 0x000fe40000000f00 */
[----:B------:R-:W-:Y:S01]  /*e780*/  MOV R113, R40 ;  /* 0x0000002800717202 */ /* 0x000fe20000000f00 */
[----:B------:R1:W-:Y:S01]  /*e790*/  STSM.16.M88.4 [R116], R24 ;  /* 0x0000001874007844 */ /* 0x0003e20000000200 */
        /* <DEDUP_REMOVED lines=16> */
[----:B0-----:R-:W-:-:S02]  /*e8a0*/  F2FP.F16.F32.PACK_AB R4, R164, R167 ;  /* 0x000000a7a404723e */ /* 0x001fc400000000ff */
[----:B------:R-:W-:Y:S01]  /*e8b0*/  F2FP.F16.F32.PACK_AB R5, R99, R98 ;  /* 0x000000626305723e */ /* 0x000fe200000000ff */
[----:B------:R2:W-:Y:S01]  /*e8c0*/  STSM.16.M88.4 [R109], R56 ;  /* 0x000000386d007844 */ /* 0x0005e20000000200 */
[----:B------:R-:W-:Y:S02]  /*e8d0*/  F2FP.F16.F32.PACK_AB R6, R162, R165 ;  /* 0x000000a5a206723e */ /* 0x000fe400000000ff */
[----:B------:R-:W-:Y:S02]  /*e8e0*/  F2FP.F16.F32.PACK_AB R7, R103, R102 ;  /* 0x000000666707723e */ /* 0x000fe400000000ff */
[----:B------:R-:W-:Y:S02]  /*e8f0*/  F2FP.F16.F32.PACK_AB R8, R160, R163 ;  /* 0x000000a3a008723e */ /* 0x000fe400000000ff */
[----:B------:R-:W-:Y:S01]  /*e900*/  F2FP.F16.F32.PACK_AB R9, R107, R106 ;  /* 0x0000006a6b09723e */ /* 0x000fe200000000ff */
[----:B------:R2:W-:Y:S01]  /*e910*/  STSM.16.M88.4 [R100], R4 ;  /* 0x0000000464007844 */ /* 0x0005e20000000200 */
[----:B------:R-:W-:-:S02]  /*e920*/  F2FP.F16.F32.PACK_AB R10, R158, R161 ;  /* 0x000000a19e0a723e */ /* 0x000fc400000000ff */
[----:B------:R-:W-:Y:S02]  /*e930*/  F2FP.F16.F32.PACK_AB R11, R111, R110 ;  /* 0x0000006e6f0b723e */ /* 0x000fe400000000ff */
[----:B------:R-:W-:Y:S02]  /*e940*/  F2FP.F16.F32.PACK_AB R12, R156, R159 ;  /* 0x0000009f9c0c723e */ /* 0x000fe400000000ff */
[----:B------:R-:W-:Y:S01]  /*e950*/  F2FP.F16.F32.PACK_AB R13, R115, R114 ;  /* 0x00000072730d723e */ /* 0x000fe200000000ff */
[----:B------:R2:W-:Y:S01]  /*e960*/  STSM.16.M88.4 [R104], R8 ;  /* 0x0000000868007844 */ /* 0x0005e20000000200 */
[----:B------:R-:W-:Y:S02]  /*e970*/  F2FP.F16.F32.PACK_AB R14, R154, R157 ;  /* 0x0000009d9a0e723e */ /* 0x000fe400000000ff */
[----:B------:R-:W-:Y:S02]  /*e980*/  F2FP.F16.F32.PACK_AB R15, R119, R118 ;  /* 0x00000076770f723e */ /* 0x000fe400000000ff */
[----:B-1----:R-:W-:-:S02]  /*e990*/  F2FP.F16.F32.PACK_AB R24, R121, R155 ;  /* 0x0000009b7918723e */ /* 0x002fc400000000ff */
[----:B------:R-:W-:Y:S01]  /*e9a0*/  F2FP.F16.F32.PACK_AB R25, R120, R19 ;  /* 0x000000137819723e */ /* 0x000fe200000000ff */
[----:B------:R2:W-:Y:S01]  /*e9b0*/  STSM.16.M88.4 [R108], R12 ;  /* 0x0000000c6c007844 */ /* 0x0005e20000000200 */
[----:B------:R-:W-:Y:S02]  /*e9c0*/  F2FP.F16.F32.PACK_AB R26, R125, R124 ;  /* 0x0000007c7d1a723e */ /* 0x000fe400000000ff */
[----:B------:R-:W-:Y:S02]  /*e9d0*/  F2FP.F16.F32.PACK_AB R27, R153, R152 ;  /* 0x00000098991b723e */ /* 0x000fe400000000ff */
[----:B------:R-:W-:Y:S02]  /*e9e0*/  LOP3.LUT R72, R73, 0x380, RZ, 0xc0, !PT ;  /* 0x0000038049487812 */ /* 0x000fe400078ec0ff */
[----:B------:R-:W-:Y:S01]  /*e9f0*/  LOP3.LUT R76, R77, 0x380, RZ, 0xc0, !PT ;  /* 0x000003804d4c7812 */ /* 0x000fe200078ec0ff */
[----:B------:R2:W-:Y:S01]  /*ea00*/  STSM.16.M88.4 [R113], R24 ;  /* 0x0000001871007844 */ /* 0x0005e20000000200 */
[----:B------:R-:W-:-:S02]  /*ea10*/  LOP3.LUT R80, R81, 0x380, RZ, 0xc0, !PT ;  /* 0x0000038051507812 */ /* 0x000fc400078ec0ff */
[----:B------:R-:W-:Y:S01]  /*ea20*/  LOP3.LUT R84, R85, 0x380, RZ, 0xc0, !PT ;  /* 0x0000038055547812 */ /* 0x000fe200078ec0ff */
[----:B------:R2:W-:Y:S01]  /*ea30*/  STSM.16.M88.4 [R101], R128 ;  /* 0x0000008065007844 */ /* 0x0005e20000000200 */
[----:B------:R-:W-:Y:S02]  /*ea40*/  LOP3.LUT R88, R89, 0x380, RZ, 0xc0, !PT ;  /* 0x0000038059587812 */ /* 0x000fe400078ec0ff */
[----:B------:R-:W-:Y:S01]  /*ea50*/  LOP3.LUT R92, R93, 0x380, RZ, 0xc0, !PT ;  /* 0x000003805d5c7812 */ /* 0x000fe200078ec0ff */
[----:B------:R2:W-:Y:S01]  /*ea60*/  STSM.16.M88.4 [R34], R136 ;  /* 0x0000008822007844 */ /* 0x0005e20000000200 */
[----:B------:R-:W-:Y:S02]  /*ea70*/  SHF.R.U64 R72, R72, 0x3, RZ ;  /* 0x0000000348487819 */ /* 0x000fe400000012ff */
[----:B------:R-:W-:Y:S01]  /*ea80*/  SHF.R.U64 R76, R76, 0x3, RZ ;  /* 0x000000034c4c7819 */ /* 0x000fe200000012ff */
[----:B------:R2:W-:Y:S01]  /*ea90*/  STSM.16.M88.4 [R35], R144 ;  /* 0x0000009023007844 */ /* 0x0005e20000000200 */
[----:B------:R-:W-:-:S02]  /*eaa0*/  SHF.R.U64 R80, R80, 0x3, RZ ;  /* 0x0000000350507819 */ /* 0x000fc400000012ff */
        /* <DEDUP_REMOVED lines=15> */
[----:B------:R-:W-:Y:S06]  /*eba0*/  BAR.SYNC.DEFER_BLOCKING 0x1, 0x100 ;  /* 0x0044000000007b1d */ /* 0x000fec0000010000 */
[----:B--2---:R-:W-:Y:S05]  /*ebb0*/  @P3 BRA `(.L_x_7496) ;  /* 0x0000000000b83947 */ /* 0x004fea0003800000 */
[----:B------:R-:W0:Y:S01]  /*ebc0*/  LDC R8, c[0x0][0xce8] ;  /* 0x00033a00ff087b82 */ /* 0x000e220000000800 */
[----:B------:R-:W-:Y:S01]  /*ebd0*/  VIADD R10, R190, UR38 ;  /* 0x00000026be0a7c36 */ /* 0x000fe20008000000 */
[----:B------:R-:W-:Y:S01]  /*ebe0*/  ULDC.64 UR8, c[0x0][0xc90] ;  /* 0x0003240000087ab9 */ /* 0x000fe20000000a00 */
[----:B------:R-:W-:Y:S01]  /*ebf0*/  ULDC.64 UR10, c[0x0][0xc98] ;  /* 0x00032600000a7ab9 */ /* 0x000fe20000000a00 */
[----:B------:R-:W-:Y:S01]  /*ec00*/  UIMAD UR5, UR12, UR8, URZ ;  /* 0x000000080c0572a4 */ /* 0x000fe2000f8e023f */
[----:B------:R-:W-:Y:S01]  /*ec10*/  IMAD.MOV R9, RZ, RZ, -R184 ;  /* 0x000000ffff097224 */ /* 0x000fe200078e0ab8 */
[----:B------:R-:W-:Y:S01]  /*ec20*/  UIMAD.WIDE.U32 UR6, UR37, UR8, URZ ;  /* 0x00000008250672a5 */ /* 0x000fe2000f8e003f */
[----:B------:R-:W-:Y:S01]  /*ec30*/  MOV R4, R10 ;  /* 0x0000000a00047202 */ /* 0x000fe20000000f00 */
        /* <DEDUP_REMOVED lines=38> */
.L_x_7496:
        /* <DEDUP_REMOVED lines=18> */
[----:B------:R-:W5:Y:S04]  /*efc0*/  LD.E.128 R36, desc[UR44][R36.64] ;  /* 0x0000002c24247980 */ /* 0x000f68000c101d00 */
[----:B------:R-:W5:Y:S02]  /*efd0*/  LD.E.128 R32, desc[UR44][R32.64] ;  /* 0x0000002c20207980 */ /* 0x000f64000c101d00 */
[----:B------:R-:W0:Y:S01]  /*efe0*/  @P2 LDC R9, c[0x0][0xcec] ;  /* 0x00033b00ff092b82 */ /* 0x000e220000000800 */
[----:B------:R-:W-:Y:S01]  /*eff0*/  IMAD.SHL.U32 R3, R3, 0x4, RZ ;  /* 0x0000000403037824 */ /* 0x000fe200078e00ff */
[----:B------:R-:W-:Y:S01]  /*f000*/  ISETP.GE.AND P0, PT, R193, UR10, PT ;  /* 0x0000000ac1007c0c */ /* 0x000fe2000bf06270 */
[----:B------:R1:W5:Y:S04]  /*f010*/  LD.E.128 R4, desc[UR44][R20.64] ;  /* 0x0000002c14047980 */ /* 0x000368000c101d00 */
[----:B------:R-:W5:Y:S01]  /*f020*/  LD.E.128 R68, desc[UR44][R68.64] ;  /* 0x0000002c44447980 */ /* 0x000f62000c101d00 */
[----:B------:R-:W2:Y:S01]  /*f030*/  @P2 LDC R11, c[0x0][0xcf0] ;  /* 0x00033c00ff0b2b82 */ /* 0x000ea20000000800 */
[----:B------:R-:W-:Y:S01]  /*f040*/  LOP3.LUT R3, R3, 0x4, R0, 0xe2, !PT ;  /* 0x0000000403037812 */ /* 0x000fe200078ee200 */
[----:B------:R-:W-:Y:S01]  /*f050*/  IMAD R0, R214, 0x20, R215 ;  /* 0x00000020d6007824 */ /* 0x000fe200078e02d7 */
[----:B------:R-:W-:Y:S01]  /*f060*/  SEL R8, RZ, 0xffffffff, P0 ;  /* 0xffffffffff087807 */ /* 0x000fe20000000000 */
[----:B------:R-:W5:Y:S01]  /*f070*/  LD.E.128 R72, desc[UR44][R72.64] ;  /* 0x0000002c48487980 */ /* 0x000f62000c101d00 */
[----:B------:R-:W-:Y:S01]  /*f080*/  ISETP.GE.AND P0, PT, R192, UR10, PT ;  /* 0x0000000ac0007c0c */ /* 0x000fe2000bf06270 */
[----:B------:R-:W-:Y:S01]  /*f090*/  UIMAD UR5, UR12, UR8, URZ ;  /* 0x000000080c0572a4 */ /* 0x000fe2000f8e023f */
[----:B------:R-:W-:Y:S01]  /*f0a0*/  VIADD R14, R0, UR38 ;  /* 0x00000026000e7c36 */ /* 0x000fe20008000000 */
[----:B------:R-:W5:Y:S01]  /*f0b0*/  LD.E.128 R76, desc[UR44][R76.64] ;  /* 0x0000002c4c4c7980 */ /* 0x000f62000c101d00 */
[----:B------:R-:W-:Y:S01]  /*f0c0*/  SEL R0, RZ, 0xffffffff, P0 ;  /* 0xffffffffff007807 */ /* 0x000fe20000000000 */
[----:B------:R-:W-:-:S02]  /*f0d0*/  UIMAD.WIDE.U32 UR6, UR37, UR8, URZ ;  /* 0x00000008250672a5 */ /* 0x000fc4000f8e003f */
        /* <DEDUP_REMOVED lines=19> */
[----:B------:R-:W-:Y:S01]  /*f210*/  IMAD.U32 R9, RZ, RZ, UR7 ;  /* 0x00000007ff097e24 */ /* 0x000fe2000f8e00ff */
[----:B------:R-:W-:Y:S01]  /*f220*/  ULDC.64 UR6, c[0x0][0xbe0] ;  /* 0x0002f80000067ab9 */ /* 0x000fe20000000a00 */
[----:B------:R-:W-:Y:S01]  /*f230*/  IMAD.MOV R13, RZ, RZ, -R3 ;  /* 0x000000ffff0d7224 */ /* 0x000fe200078e0a03 */
[----:B------:R-:W-:Y:S01]  /*f240*/  SEL R0, RZ, 0xffffffff, P0 ;  /* 0xffffffffff007807 */ /* 0x000fe20000000000 */
[----:B------:R-:W-:Y:S01]  /*f250*/  IMAD R12, R11, UR6, RZ ;  /* 0x000000060b0c7c24 */ /* 0x000fe2000f8e02ff */
[----:B------:R-:W5:Y:S01]  /*f260*/  LD.E.128 R88, desc[UR44][R88.64] ;  /* 0x0000002c58587980 */ /* 0x000f62000c101d00 */
[----:B------:R-:W-:Y:S01]  /*f270*/  IMAD.U32 R9, RZ, RZ, UR5 ;  /* 0x00000005ff097e24 */ /* 0x000fe2000f8e00ff */
[----:B------:R-:W-:Y:S01]  /*f280*/  ULDC UR5, c[0x0][0xb88] ;  /* 0x0002e20000057ab9 */ /* 0x000fe20000000800 */
[----:B------:R-:W-:Y:S01]  /*f290*/  IMAD R11, R15, R13, R14 ;  /* 0x0000000d0f0b7224 */ /* 0x000fe200078e020e */
[----:B------:R-:W5:Y:S01]  /*f2a0*/  LD.E.128 R92, desc[UR44][R92.64] ;  /* 0x0000002c5c5c7980 */ /* 0x000f62000c101d00 */
[----:B------:R-:W-:Y:S01]  /*f2b0*/  IMAD.SHL.U32 R19, R0, 0x20, RZ ;  /* 0x0000002000137824 */ /* 0x000fe200078e00ff */
[----:B------:R-:W-:Y:S01]  /*f2c0*/  ISETP.GE.AND P0, PT, R218, UR10, PT ;  /* 0x0000000ada007c0c */ /* 0x000fe2000bf06270 */
[C---:B------:R-:W-:Y:S01]  /*f2d0*/  IMAD R13, R3.reuse, UR7, R12 ;  /* 0x00000007030d7c24 */ /* 0x040fe2000f8e020c */
[----:B------:R-:W-:Y:S01]  /*f2e0*/  @!PT LDS RZ, [RZ] ;  /* 0x00000000fffff984 */ /* 0x000fe20000000800 */
[----:B------:R-:W-:Y:S01]  /*f2f0*/  @!PT LDS RZ, [RZ] ;  /* 0x00000000fffff984 */ /* 0x000fe20000000800 */
[----:B------:R-:W-:Y:S01]  /*f300*/  @!PT LDS RZ, [RZ] ;  /* 0x00000000fffff984 */ /* 0x000fe20000000800 */
[----:B------:R-:W-:Y:S01]  /*f310*/  @!PT LDS RZ, [RZ] ;  /* 0x00000000fffff984 */ /* 0x000fe20000000800 */
[----:B------:R0:W-:Y:S06]  /*f320*/  MEMBAR.ALL.CTA ;  /* 0x0000000000007992 */ /* 0x0001ec0000008000 */
[----:B0-----:R-:W0:Y:S01]  /*f330*/  FENCE.VIEW.ASYNC.S ;  /* 0x00000000000073c6 */ /* 0x001e220000000000 */
[----:B------:R-:W-:Y:S01]  /*f340*/  IMAD.WIDE.U32 R8, R3, UR6, R8 ;  /* 0x0000000603087c25 */ /* 0x000fe2000f8e0008 */
[----:B------:R-:W-:Y:S01]  /*f350*/  SHF.R.S32.HI R0, RZ, 0x1f, R11 ;  /* 0x0000001fff007819 */ /* 0x000fe2000001140b */
[----:B------:R-:W-:Y:S01]  /*f360*/  ULDC.64 UR6, c[0x0][0xbd8] ;  /* 0x0002f60000067ab9 */ /* 0x000fe20000000a00 */
[----:B------:R-:W-:Y:S01]  /*f370*/  LOP3.LUT R10, R19, 0x20, R10, 0xe2, !PT ;  /* 0x00000020130a7812 */ /* 0x000fe200078ee20a */
[----:B------:R-:W-:Y:S01]  /*f380*/  VIADD R27, R215, UR38 ;  /* 0x00000026d71b7c36 */ /* 0x000fe20008000000 */
[----:B------:R-:W-:Y:S01]  /*f390*/  IADD3 R9, R9, R13, RZ ;  /* 0x0000000d09097210 */ /* 0x000fe20007ffe0ff */
[----:B------:R-:W-:Y:S01]  /*f3a0*/  IMAD R0, R0, UR6, RZ ;  /* 0x0000000600007c24 */ /* 0x000fe2000f8e02ff */
[----:B------:R-:W-:Y:S01]  /*f3b0*/  SEL R3, RZ, 0x40, P0 ;  /* 0x00000040ff037807 */ /* 0x000fe20000000000 */
[----:B------:R-:W-:Y:S01]  /*f3c0*/  IMAD R28, R15, UR5, RZ ;  /* 0x000000050f1c7c24 */ /* 0x000fe2000f8e02ff */
[----:B------:R-:W-:Y:S01]  /*f3d0*/  ISETP.GE.AND P0, PT, R217, UR10, PT ;  /* 0x0000000ad9007c0c */ /* 0x000fe2000bf06270 */
[C---:B------:R-:W-:Y:S01]  /*f3e0*/  IMAD R13, R11.reuse, UR7, R0 ;  /* 0x000000070b0d7c24 */ /* 0x040fe2000f8e0200 */
[----:B------:R-:W-:Y:S01]  /*f3f0*/  LOP3.LUT R3, R10, R3, RZ, 0xfc, !PT ;  /* 0x000000030a037212 */ /* 0x000fe200078efcff */
[----:B------:R-:W-:Y:S01]  /*f400*/  IMAD.WIDE.U32 R8, R11, UR6, R8 ;  /* 0x000000060b087c25 */ /* 0x000fe2000f8e0008 */
[----:B------:R-:W-:Y:S01]  /*f410*/  ISETP.GE.AND P1, PT, R27, R28, PT ;  /* 0x0000001c1b00720c */ /* 0x000fe20003f26270 */
[----:B------:R-:W-:Y:S01]  /*f420*/  ULDC.64 UR6, c[0x0][0xb80] ;  /* 0x0002e00000067ab9 */ /* 0x000fe20000000a00 */
[----:B------:R-:W-:Y:S01]  /*f430*/  SEL R10, RZ, 0x80, P0 ;  /* 0x00000080ff0a7807 */ /* 0x000fe20000000000 */
[----:B------:R-:W-:Y:S01]  /*f440*/  VIADD R0, R17, 0x38820 ;  /* 0x0003882011007836 */ /* 0x000fe20000000000 */
[----:B------:R-:W-:Y:S01]  /*f450*/  LEA R19, P2, R8, UR6, 0x1 ;  /* 0x0000000608137c11 */ /* 0x000fe2000f8408ff */
[----:B------:R-:W-:Y:S01]  /*f460*/  IMAD.IADD R9, R9, 0x1, R13 ;  /* 0x0000000109097824 */ /* 0x000fe200078e020d */
[----:B------:R-:W-:Y:S02]  /*f470*/  BSSY B1, `(.L_x_7497) ;  /* 0x0000027000017945 */ /* 0x000fe40003800000 */
[----:B------:R-:W-:-:S02]  /*f480*/  PRMT R0, RZ, 0x654, R0 ;  /* 0x00000654ff007816 */ /* 0x000fc40000000000 */
[----:B------:R-:W-:Y:S02]  /*f490*/  LEA.HI.X R26, R8, UR7, R9, 0x1, P2 ;  /* 0x00000007081a7c11 */ /* 0x000fe400090f0c09 */
[----:B0-----:R0:W-:Y:S03]  /*f4a0*/  SYNCS.ARRIVE.TRANS64.RED.A1T0 RZ, [R0+URZ], RZ ;  /* 0x000000ff00ff79a7 */ /* 0x0011e6000810043f */
[----:B------:R1:W2:Y:S01]  /*f4b0*/  SHFL.IDX PT, R11, R26, RZ, 0x181f ;  /* 0x00181fff1a0b7589 */ /* 0x0002a200000e0000 */
[----:B0-----:R-:W-:-:S03]  /*f4c0*/  LOP3.LUT R0, R3, R10, RZ, 0xfc, !PT ;  /* 0x0000000a03007212 */ /* 0x001fc600078efcff */
[----:B------:R1:W0:Y:S01]  /*f4d0*/  SHFL.IDX PT, R10, R19, RZ, 0x181f ;  /* 0x00181fff130a7589 */ /* 0x00022200000e0000 */
[----:B------:R-:W-:Y:S05]  /*f4e0*/  @P1 BRA `(.L_x_7498) ;  /* 0x00000000007c1947 */ /* 0x000fea0003800000 */
[----:B------:R-:W-:Y:S02]  /*f4f0*/  ISETP.GE.AND P1, PT, R195, UR10, PT ;  /* 0x0000000ac3007c0c */ /* 0x000fe4000bf26270 */
[----:B------:R-:W-:Y:S02]  /*f500*/  ISETP.GE.AND P0, PT, R23, UR10, PT ;  /* 0x0000000a17007c0c */ /* 0x000fe4000bf06270 */
[----:B------:R-:W-:Y:S02]  /*f510*/  ISETP.GE.AND P5, PT, R194, UR10, PT ;  /* 0x0000000ac2007c0c */ /* 0x000fe4000bfa6270 */
[----:B------:R-:W-:-:S07]  /*f520*/  ISETP.GE.AND P3, PT, R193, UR10, PT ;  /* 0x0000000ac1007c0c */ /* 0x000fce000bf66270 */
[-C--:B0-----:R-:W-:Y:S02]  /*f530*/  @!P1 LEA R12, P2, R195, R10.reuse, 0x1 ;  /* 0x0000000ac30c9211 */ /* 0x081fe400078408ff */
        /* <DEDUP_REMOVED lines=10> */
[CC--:B-1----:R-:W-:Y:S01]  /*f5e0*/  @!P3 LEA R20, P6, R193.reuse, R10.reuse, 0x1 ;  /* 0x0000000ac114b211 */ /* 0x0c2fe200078c08ff */
[----:B------:R3:W-:Y:S03]  /*f5f0*/  @!P5 ST.E.128 desc[UR44][R14.64], R48 ;  /* 0x000000300e00d985 */ /* 0x0007e6000c101d2c */
[----:B------:R-:W-:Y:S02]  /*f600*/  @!P3 LEA.HI.X R21, R193, R11, R227, 0x1, P6 ;  /* 0x0000000bc115b211 */ /* 0x000fe400030f0ce3 */
[----:B0-----:R-:W-:-:S03]  /*f610*/  @!P2 LEA R8, P5, R192, R10, 0x1 ;  /* 0x0000000ac008a211 */ /* 0x001fc600078a08ff */
        /* <DEDUP_REMOVED lines=12> */
.L_x_7498:
[----:B------:R-:W-:Y:S05]  /*f6e0*/  BSYNC B1 ;  /* 0x0000000000017941 */ /* 0x000fea0003800000 */
.L_x_7497:
        /* <DEDUP_REMOVED lines=22> */
[CC--:B------:R-:W-:Y:S02]  /*f850*/  @!P0 LEA R14, P3, R191.reuse, R6.reuse, 0x1 ;  /* 0x00000006bf0e8211 */ /* 0x0c0fe400078608ff */
[-C--:B0-----:R-:W-:Y:S01]  /*f860*/  @!P1 LEA R4, P6, R192, R6.reuse, 0x1 ;  /* 0x00000006c0049211 */ /* 0x081fe200078c08ff */
[----:B------:R4:W-:Y:S01]  /*f870*/  @!P2 ST.E.128 desc[UR44][R12.64], R32 ;  /* 0x000000200c00a985 */ /* 0x0009e2000c101d2c */
[----:B-1----:R-:W-:Y:S02]  /*f880*/  @P4 LEA R20, P5, R218, R6, 0x1 ;  /* 0x00000006da144211 */ /* 0x002fe400078a08ff */
        /* <DEDUP_REMOVED lines=12> */
.L_x_7495:
        /* <DEDUP_REMOVED lines=9> */
[----:B------:R-:W-:Y:S01]  /*f9e0*/  ISETP.GE.AND P1, PT, R194, UR12, PT ;  /* 0x0000000cc2007c0c */ /* 0x000fe2000bf26270 */
[----:B------:R-:W-:Y:S01]  /*f9f0*/  VIADD R8, R0, UR38 ;  /* 0x0000002600087c36 */ /* 0x000fe20008000000 */
        /* <DEDUP_REMOVED lines=46> */
.L_x_7501:
[----:B------:R-:W-:Y:S05]  /*fce0*/  BSYNC B1 ;  /* 0x0000000000017941 */ /* 0x000fea0003800000 */
.L_x_7500:
        /* <DEDUP_REMOVED lines=28> */
[----:B------:R-:W-:Y:S01]  /*feb0*/  MOV R5, UR7 ;  /* 0x0000000700057c02 */ /* 0x000fe20008000f00 */
[----:B------:R-:W-:Y:S01]  /*fec0*/  ULDC.64 UR6, c[0x0][0xbe0] ;  /* 0x0002f80000067ab9 */ /* 0x000fe20000000a00 */
[----:B------:R-:W-:Y:S01]  /*fed0*/  SEL R6, RZ, 0xffffffff, P1 ;  /* 0xffffffffff067807 */ /* 0x000fe20000800000 */
        /* <DEDUP_REMOVED lines=18> */
[----:B------:R-:W-:Y:S02]  /*10000*/  VIADD R0, R215, UR38 ;  /* 0x00000026d7007c36 */ /* 0x000fe40008000000 */
[----:B------:R-:W-:-:S02]  /*10010*/  IMAD R25, R10, UR5, RZ ;  /* 0x000000050a197c24 */ /* 0x000fc4000f8e02ff */
        /* <DEDUP_REMOVED lines=44> */
.L_x_7503:
[----:B------:R-:W-:Y:S05]  /*102e0*/  BSYNC B1 ;  /* 0x0000000000017941 */ /* 0x000fea0003800000 */
.L_x_7502:
        /* <DEDUP_REMOVED lines=36> */
.L_x_7499:
[----:B------:R-:W-:Y:S05]  /*10530*/  BSYNC B0 ;  /* 0x0000000000007941 */ /* 0x000fea0003800000 */
.L_x_7494:
[----:B------:R-:W-:Y:S02]  /*10540*/  ULDC UR5, c[0x0][0xd38] ;  /* 0x00034e0000057ab9 */ /* 0x000fe40000000800 */
[----:B------:R-:W-:-:S06]  /*10550*/  UISETP.GE.AND UP0, UPT, UR4, UR5, UPT ;  /* 0x000000050400728c */ /* 0x000fcc000bf06270 */
[----:B------:R-:W-:-:S13]  /*10560*/  PLOP3.LUT P0, PT, PT, PT, UP0, 0x80, 0x0 ;  /* 0x000000000000781c */ /* 0x000fda0003f0f008 */
[----:B------:R-:W-:Y:S05]  /*10570*/  @!P0 BRA `(.L_x_7504) ;  /* 0xffffff0800788947 */ /* 0x000fea000383ffff */
[----:B------:R-:W-:Y:S05]  /*10580*/  EXIT ;  /* 0x000000000000794d */ /* 0x000fea0003800000 */
.L_x_7447:
        /* <DEDUP_REMOVED lines=24> */
[----:B------:R-:W-:Y:S01]  /*10710*/  ULDC UR9, c[0x0][0x2b8] ;  /* 0x0000ae0000097ab9 */ /* 0x000fe20000000800 */
[----:B------:R-:W-:Y:S01]  /*10720*/  ULDC UR38, c[0x0][0x288] ;  /* 0x0000a20000267ab9 */ /* 0x000fe20000000800 */
[----:B------:R-:W-:Y:S01]  /*10730*/  UISETP.NE.AND.EX UP0, UPT, UR7, URZ, UPT, UP0 ;  /* 0x0000003f0700728c */ /* 0x000fe2000bf05300 */
[----:B------:R-:W-:Y:S01]  /*10740*/  IMAD.MOV.U32 R23, RZ, RZ, 0x1 ;  /* 0x00000001ff177424 */ /* 0x000fe200078e00ff */
[----:B------:R-:W-:Y:S01]  /*10750*/  ULDC UR39, c[0x0][0x448] ;  /* 0x0001120000277ab9 */ /* 0x000fe20000000800 */
[----:B------:R-:W-:Y:S01]  /*10760*/  ULDC.64 UR6, c[0x0][0x2f0] ;  /* 0x0000bc0000067ab9 */ /* 0x000fe20000000a00 */
        /* <DEDUP_REMOVED lines=77> */
[----:B------:R-:W-:Y:S02]  /*10c40*/  @P0 LOP3.LUT R16, R16, 0x4, RZ, 0xfc, !PT ;  /* 0x0000000410100812 */ /* 0x000fe400078efcff */
        /* <DEDUP_REMOVED lines=32> */
[----:B------:R2:W-:Y:S01]  /*10e50*/  STL [R1], R0 ;  /* 0x0000000001007387 */ /* 0x0005e20000100800 */
[----:B------:R-:W-:Y:S02]  /*10e60*/  @P1 LOP3.LUT R16, R16, 0x2, RZ, 0xfc, !PT ;  /* 0x0000000210101812 */ /* 0x000fe400078efcff */
[----:B------:R-:W-:-:S02]  /*10e70*/  SHF.R.U32.HI R29, RZ, 0x2, R29 ;  /* 0x00000002ff1d7819 */ /* 0x000fc4000001161d */
[----:B------:R-:W-:Y:S02]  /*10e80*/  LOP3.LUT R16, R16, 0xffefffff, RZ, 0xc0, !PT ;  /* 0xffefffff10107812 */ /* 0x000fe400078ec0ff */
[----:B------:R-:W-:Y:S02]  /*10e90*/  SHF.R.U32.HI R28, RZ, 0x3, R28 ;  /* 0x00000003ff1c7819 */ /* 0x000fe4000001161c */
[----:B------:R-:W-:-:S07]  /*10ea0*/  @P0 LOP3.LUT R16, R16, 0x100000, RZ, 0xfc, !PT ;  /* 0x0010000010100812 */ /* 0x000fce00078efcff */
.L_x_7558:
        /* <DEDUP_REMOVED lines=13> */
[----:B0123-5:R-:W-:Y:S05]  /*10f80*/  @P0 BRA `(.L_x_7506) ;  /* 0x0000000000200947 */ /* 0x02ffea0003800000 */
        /* <DEDUP_REMOVED lines=8> */
.L_x_7506:
[----:B------:R-:W-:Y:S01]  /*11010*/  ULDC UR8, c[0x0][0xd54] ;  /* 0x0003550000087ab9 */ /* 0x000fe20000000800 */
[----:B------:R-:W-:Y:S01]  /*11020*/  UMOV UR6, UR7 ;  /* 0x0000000700067c82 */ /* 0x000fe20008000000 */
[----:B------:R-:W-:-:S11]  /*11030*/  UISETP.NE.AND UP0, UPT, UR8, 0x1, UPT ;  /* 0x000000010800788c */ /* 0x000fd6000bf05270 */
[----:B------:R-:W-:Y:S02]  /*11040*/  @UP0 ULDC.64 UR10, c[0x0][0xd58] ;  /* 0x00035600000a0ab9 */ /* 0x000fe40000000a00 */
[----:B------:R-:W-:-:S04]  /*11050*/  UIMAD.WIDE.U32 UR4, UR7, UR10, URZ ;  /* 0x0000000a070472a5 */ /* 0x000fc8000f8e003f */
[----:B------:R-:W-:-:S04]  /*11060*/  @UP0 USHF.R.U32.HI UR6, URZ, UR11, UR5 ;  /* 0x0000000b3f060299 */ /* 0x000fc80008011605 */
[----:B------:R-:W-:-:S12]  /*11070*/  UIMAD UR4, UR6, UR8, URZ ;  /* 0x00000008060472a4 */ /* 0x000fd8000f8e023f */
.L_x_7507:
[----:B------:R-:W-:Y:S01]  /*11080*/  ULDC UR5, c[0x0][0xd48] ;  /* 0x0003520000057ab9 */ /* 0x000fe20000000800 */
[----:B------:R-:W-:Y:S01]  /*11090*/  ULDC.64 UR8, c[0x0][0xb20] ;  /* 0x0002c80000087ab9 */ /* 0x000fe20000000a00 */
[----:B------:R-:W-:Y:S01]  /*110a0*/  UISETP.NE.AND UP1, UPT, UR5, 0x1, UPT ;  /* 0x000000010500788c */ /* 0x000fe2000bf25270 */
[----:B------:R-:W-:Y:S01]  /*110b0*/  MOV R31, RZ ;  /* 0x000000ff001f7202 */ /* 0x000fe20000000f00 */
        /* <DEDUP_REMOVED lines=54> */
.L_x_7509:
        /* <DEDUP_REMOVED lines=20> */
.L_x_7512:
[----:B------:R-:W-:Y:S05]  /*11560*/  BSYNC B6 ;  /* 0x0000000000067941 */ /* 0x000fea0003800000 */
.L_x_7511:
        /* <DEDUP_REMOVED lines=20> */
.L_x_7515:
        /* <DEDUP_REMOVED lines=15> */
.L_x_7514:
[----:B------:R-:W-:Y:S05]  /*117a0*/  BSYNC B6 ;  /* 0x0000000000067941 */ /* 0x000fea0003800000 */
.L_x_7513:
        /* <DEDUP_REMOVED lines=12> */
[----:B------:R-:W-:Y:S01]  /*11870*/  IMAD.U32 R25, RZ, RZ, UR43 ;  /* 0x0000002bff197e24 */ /* 0x000fe2000f8e00ff */
[----:B------:R-:W-:Y:S01]  /*11880*/  UMOV UR5, 0xffffffff ;  /* 0xffffffff00057882 */ /* 0x000fe20000000000 */
[----:B------:R-:W-:-:S03]  /*11890*/  IMAD.U32 R19, RZ, RZ, UR4 ;  /* 0x00000004ff137e24 */ /* 0x000fc6000f8e00ff */
[----:B------:R-:W-:Y:S01]  /*118a0*/  LEA R25, R25, 0xffffffc0, 0x6 ;  /* 0xffffffc019197811 */ /* 0x000fe200078e30ff */
[----:B------:R-:W-:Y:S06]  /*118b0*/  BRA.DIV UR5, `(.L_x_7516) ;  /* 0x0000003e05447947 */ /* 0x000fec000b800000 */
.L_x_7575:
[----:B------:R-:W2:Y:S01]  /*118c0*/  S2R R0, SR_TID.X ;  /* 0x0000000000007919 */ /* 0x000ea20000002100 */
[----:B0-----:R-:W-:Y:S01]  /*118d0*/  ISETP.NE.AND P1, PT, R10, 0x1, PT ;  /* 0x000000010a00780c */ /* 0x001fe20003f25270 */
[----:B------:R-:W-:Y:S01]  /*118e0*/  IMAD.MOV.U32 R35, RZ, RZ, RZ ;  /* 0x000000ffff237224 */ /* 0x000fe200078e00ff */
[----:B-----5:R-:W-:Y:S01]  /*118f0*/  SHF.R.S32.HI R30, RZ, 0x1f, R26 ;  /* 0x0000001fff1e7819 */ /* 0x020fe2000001141a */
[----:B-1----:R-:W0:Y:S01]  /*11900*/  S2R R2, SR_TID.X ;  /* 0x0000000000027919 */ /* 0x002e220000002100 */
[----:B------:R-:W-:-:S09]  /*11910*/  LOP3.LUT R16, R16, 0xffffdfff, RZ, 0xc0, !PT ;  /* 0xffffdfff10107812 */ /* 0x000fd200078ec0ff */
[----:B------:R-:W1:Y:S01]  /*11920*/  @P1 LDC R5, c[0x0][0x438] ;  /* 0x00010e00ff051b82 */ /* 0x000e620000000800 */
[----:B------:R-:W-:Y:S02]  /*11930*/  @P1 LOP3.LUT R16, R16, 0x2000, RZ, 0xfc, !PT ;  /* 0x0000200010101812 */ /* 0x000fe400078efcff */
[----:B--2---:R-:W-:Y:S01]  /*11940*/  LOP3.LUT R0, R0, 0x7f, RZ, 0xc0, !PT ;  /* 0x0000007f00007812 */ /* 0x004fe200078ec0ff */
[----:B0-----:R-:W-:-:S03]  /*11950*/  IMAD.SHL.U32 R8, R2, 0x10, RZ ;  /* 0x0000001002087824 */ /* 0x001fc600078e00ff */
[----:B------:R-:W-:-:S04]  /*11960*/  SHF.R.U32.HI R0, RZ, 0x3, R0 ;  /* 0x00000003ff007819 */ /* 0x000fc80000011600 */
[----:B------:R-:W-:Y:S02]  /*11970*/  LOP3.LUT R8, R0, 0x70, R8, 0xf8, !PT ;  /* 0x0000007000087812 */ /* 0x000fe400078ef808 */
[----:B------:R-:W0:Y:S02]  /*11980*/  @P1 LDC R0, c[0x0][0x434] ;  /* 0x00010d00ff001b82 */ /* 0x000e240000000800 */
[----:B------:R-:W-:-:S04]  /*11990*/  IADD3 R2, R8, R25, RZ ;  /* 0x0000001908027210 */ /* 0x000fc80007ffe0ff */
[C---:B------:R-:W-:Y:S01]  /*119a0*/  ISETP.GE.AND P0, PT, R2.reuse, UR40, PT ;  /* 0x0000002802007c0c */ /* 0x040fe2000bf06270 */
[----:B------:R-:W-:-:S03]  /*119b0*/  IMAD.IADD R37, R2, 0x1, R31 ;  /* 0x0000000102257824 */ /* 0x000fc600078e021f */
[----:B------:R-:W-:Y:S01]  /*119c0*/  ISETP.GT.U32.OR P0, PT, R8, 0x3f, P0 ;  /* 0x0000003f0800780c */ /* 0x000fe20000704470 */
[----:B------:R-:W-:-:S12]  /*119d0*/  IMAD.MOV.U32 R6, RZ, RZ, R37 ;  /* 0x000000ffff067224 */ /* 0x000fd800078e0025 */
[----:B------:R-:W2:Y:S01]  /*119e0*/  @!P0 LDC.64 R2, c[0x0][0x428] ;  /* 0x00010a00ff028b82 */ /* 0x000ea20000000a00 */
[----:B0-----:R-:W-:-:S05]  /*119f0*/  @P1 IMAD.HI.U32 R0, R37, R0, RZ ;  /* 0x0000000025001227 */ /* 0x001fca00078e00ff */
[----:B-1----:R-:W-:Y:S02]  /*11a00*/  @P1 SHF.R.U32.HI R6, RZ, R5, R0 ;  /* 0x00000005ff061219 */ /* 0x002fe40000011600 */
[----:B------:R-:W0:Y:S02]  /*11a10*/  @!P0 LDC.64 R4, c[0x0][0x418] ;  /* 0x00010600ff048b82 */ /* 0x000e240000000a00 */
[----:B------:R-:W-:Y:S01]  /*11a20*/  @!P0 SHF.R.S32.HI R7, RZ, 0x1f, R6 ;  /* 0x0000001fff078819 */ /* 0x000fe20000011406 */
[----:B--2---:R-:W-:-:S04]  /*11a30*/  @!P0 IMAD R0, R30, R2, RZ ;  /* 0x000000021e008224 */ /* 0x004fc800078e02ff */
[C---:B------:R-:W-:Y:S02]  /*11a40*/  @!P0 IMAD R9, R26.reuse, R3, R0 ;  /* 0x000000031a098224 */ /* 0x040fe400078e0200 */
[----:B------:R-:W-:-:S04]  /*11a50*/  @!P0 IMAD.WIDE.U32 R2, R26, R2, R6 ;  /* 0x000000021a028225 */ /* 0x000fc800078e0006 */
[----:B------:R-:W-:Y:S01]  /*11a60*/  @!P0 IMAD.IADD R0, R3, 0x1, R9 ;  /* 0x0000000103008824 */ /* 0x000fe200078e0209 */
[----:B0-----:R-:W-:-:S04]  /*11a70*/  @!P0 LEA R4, P1, R2, R4, 0x2 ;  /* 0x0000000402048211 */ /* 0x001fc800078210ff */
[----:B------:R-:W-:Y:S01]  /*11a80*/  @!P0 LEA.HI.X R5, R2, R5, R0, 0x2, P1 ;  /* 0x0000000502058211 */ /* 0x000fe200008f1400 */
[----:B------:R-:W-:Y:S02]  /*11a90*/  IMAD.U32 R2, RZ, RZ, UR47 ;  /* 0x0000002fff027e24 */ /* 0x000fe4000f8e00ff */
        /* <DEDUP_REMOVED lines=14> */
.L_x_7517:
[----:B------:R-:W-:Y:S01]  /*11b80*/  IMAD R27, R18, 0x8, R17 ;  /* 0x00000008121b7824 */ /* 0x000fe200078e0211 */
[----:B------:R-:W-:Y:S01]  /*11b90*/  SHF.L.U32 R0, R23, 0x1f, RZ ;  /* 0x0000001f17007819 */ /* 0x000fe200000006ff */
[----:B------:R-:W-:Y:S03]  /*11ba0*/  BSSY B0, `(.L_x_7518) ;  /* 0x0000003000007945 */ /* 0x000fe60003800000 */
[----:B------:R-:W0:Y:S02]  /*11bb0*/  SYNCS.PHASECHK.TRANS64.TRYWAIT P0, [R27+URZ+0x38840], R0 ;  /* 0x038840001b0075a7 */ /* 0x000e24000800017f */
[----:B0-----:R-:W-:Y:S05]  /*11bc0*/  @!P0 BRA `(.L_x_7519) ;  /* 0x0000003800ac8947 */ /* 0x001fea0003800000 */
.L_x_7576:
[----:B------:R-:W-:Y:S05]  /*11bd0*/  BSYNC B0 ;  /* 0x0000000000007941 */ /* 0x000fea0003800000 */
.L_x_7518:
        /* <DEDUP_REMOVED lines=47> */
[----:B-1----:R-:W-:Y:S01]  /*11ed0*/  @P0 IMAD.X R3, RZ, RZ, R2, P1 ;  /* 0x000000ffff030224 */ /* 0x002fe200008e0602 */
[----:B------:R-:W-:-:S05]  /*11ee0*/  @P0 MOV R2, R6 ;  /* 0x0000000600020202 */ /* 0x000fca0000000f00 */
        /* <DEDUP_REMOVED lines=10> */
.L_x_7586:
        /* <DEDUP_REMOVED lines=10> */
.L_x_7521:
        /* <DEDUP_REMOVED lines=11> */
.L_x_7522:
        /* <DEDUP_REMOVED lines=24> */
.L_x_7524:
[----:B------:R-:W-:Y:S05]  /*12260*/  BSYNC B6 ;  /* 0x0000000000067941 */ /* 0x000fea0003800000 */
.L_x_7523:
[----:B------:R-:W2:Y:S01]  /*12270*/  S2R R20, SR_TID.X ;  /* 0x0000000000147919 */ /* 0x000ea20000002100 */
[----:B------:R-:W-:Y:S01]  /*12280*/  UISETP.NE.AND UP0, UPT, UR50, URZ, UPT ;  /* 0x0000003f3200728c */ /* 0x000fe2000bf05270 */
[----:B------:R-:W-:Y:S01]  /*12290*/  IMAD.U32 R34, RZ, RZ, UR42 ;  /* 0x0000002aff227e24 */ /* 0x000fe2000f8e00ff */
[----:B------:R-:W-:Y:S01]  /*122a0*/  R2UR UR6, R24 ;  /* 0x00000000180672ca */ /* 0x000fe200000e0000 */
[----:B------:R-:W-:Y:S01]  /*122b0*/  ULDC.64 UR8, c[0x0][0x2d8] ;  /* 0x0000b60000087ab9 */ /* 0x000fe20000000a00 */
[----:B------:R-:W-:Y:S02]  /*122c0*/  R2UR UR7, R19 ;  /* 0x00000000130772ca */ /* 0x000fe400000e0000 */
[----:B------:R-:W-:Y:S02]  /*122d0*/  PLOP3.LUT P0, PT, PT, PT, UP0, 0x80, 0x0 ;  /* 0x000000000000781c */ /* 0x000fe40003f0f008 */
[----:B------:R-:W-:-:S03]  /*122e0*/  LOP3.LUT P5, RZ, R16, 0x100000, RZ, 0xc0, !PT ;  /* 0x0010000010ff7812 */ /* 0x000fc600078ac0ff */
[----:B------:R-:W-:-:S04]  /*122f0*/  @UP0 ULDC UR4, c[0x0][0x44c] ;  /* 0x0001130000040ab9 */ /* 0x000fc80000000800 */
[----:B------:R-:W-:-:S04]  /*12300*/  UIMAD UR6, UR6, UR8, URZ ;  /* 0x00000008060672a4 */ /* 0x000fc8000f8e023f */
[----:B------:R-:W-:Y:S01]  /*12310*/  UIMAD UR6, UR7, UR9, UR6 ;  /* 0x00000009070672a4 */ /* 0x000fe2000f8e0206 */
[C---:B--2---:R-:W-:Y:S01]  /*12320*/  LOP3.LUT R21, R20.reuse, 0x7f, RZ, 0xc0, !PT ;  /* 0x0000007f14157812 */ /* 0x044fe200078ec0ff */
[----:B------:R-:W-:-:S03]  /*12330*/  IMAD.SHL.U32 R20, R20, 0x10, RZ ;  /* 0x0000001014147824 */ /* 0x000fc600078e00ff */
[----:B------:R-:W-:-:S04]  /*12340*/  SHF.R.U32.HI R21, RZ, 0x3, R21 ;  /* 0x00000003ff157819 */ /* 0x000fc80000011615 */
[----:B------:R-:W-:Y:S02]  /*12350*/  LOP3.LUT R20, R21, 0x70, R20, 0xf8, !PT ;  /* 0x0000007015147812 */ /* 0x000fe400078ef814 */
[----:B------:R-:W2:Y:S02]  /*12360*/  S2R R21, SR_TID.X ;  /* 0x0000000000157919 */ /* 0x000ea40000002100 */
[----:B------:R-:W-:-:S05]  /*12370*/  LEA R34, R34, R20, 0x6 ;  /* 0x0000001422227211 */ /* 0x000fca00078e30ff */
[----:B------:R-:W-:Y:S01]  /*12380*/  @P0 IMAD.HI.U32 R0, R34, UR4, RZ ;  /* 0x0000000422000c27 */ /* 0x000fe2000f8e00ff */
[----:B------:R-:W-:Y:S01]  /*12390*/  PLOP3.LUT P0, PT, PT, PT, UP0, 0x80, 0x0 ;  /* 0x000000000000781c */ /* 0x000fe20003f0f008 */
[----:B------:R-:W-:Y:S02]  /*123a0*/  @UP0 ULDC UR4, c[0x0][0x450] ;  /* 0x0001140000040ab9 */ /* 0x000fe40000000800 */
[----:B------:R-:W-:-:S10]  /*123b0*/  IMAD.MOV.U32 R6, RZ, RZ, R34 ;  /* 0x000000ffff067224 */ /* 0x000fd400078e0022 */
[----:B------:R-:W-:Y:S02]  /*123c0*/  @P0 SHF.R.U32.HI R6, RZ, UR4, R0 ;  /* 0x00000004ff060c19 */ /* 0x000fe40008011600 */
[----:B------:R-:W-:-:S03]  /*123d0*/  R2UR UR4, R19 ;  /* 0x00000000130472ca */ /* 0x000fc600000e0000 */
[----:B------:R-:W-:Y:S02]  /*123e0*/  IMAD.MOV R7, RZ, RZ, -R6 ;  /* 0x000000ffff077224 */ /* 0x000fe400078e0a06 */
[C---:B--2---:R-:W-:Y:S01]  /*123f0*/  IMAD.SHL.U32 R8, R21.reuse, 0x8, RZ ;  /* 0x0000000815087824 */ /* 0x044fe200078e00ff */
[----:B------:R-:W-:-:S07]  /*12400*/  LOP3.LUT R20, R21, 0x7f, RZ, 0xc0, !PT ;  /* 0x0000007f15147812 */ /* 0x000fce00078ec0ff */
[----:B------:R-:W-:Y:S01]  /*12410*/  UIMAD.WIDE.U32 UR4, UR4, UR8, URZ ;  /* 0x00000008040472a5 */ /* 0x000fe2000f8e003f */
[----:B------:R-:W-:Y:S02]  /*12420*/  LOP3.LUT R8, R8, 0x38, RZ, 0xc0, !PT ;  /* 0x0000003808087812 */ /* 0x000fe400078ec0ff */
[----:B------:R-:W-:Y:S01]  /*12430*/  ULDC.64 UR8, c[0x0][0x2e0] ;  /* 0x0000b80000087ab9 */ /* 0x000fe20000000a00 */
[----:B------:R-:W-:Y:S01]  /*12440*/  UIADD3 UR5, UR5, UR6, URZ ;  /* 0x0000000605057290 */ /* 0x000fe2000fffe03f */
[----:B------:R-:W-:Y:S01]  /*12450*/  SHF.R.U32.HI R9, RZ, 0x3, R20 ;  /* 0x00000003ff097819 */ /* 0x000fe20000011614 */
[----:B------:R-:W-:Y:S02]  /*12460*/  UIMAD UR6, UR49, UR8, URZ ;  /* 0x00000008310672a4 */ /* 0x000fe4000f8e023f */
[----:B------:R-:W-:Y:S02]  /*12470*/  UIMAD.WIDE.U32 UR4, UR36, UR8, UR4 ;  /* 0x00000008240472a5 */ /* 0x000fe4000f8e0004 */
[----:B------:R-:W-:-:S04]  /*12480*/  UIMAD UR6, UR36, UR9, UR6 ;  /* 0x00000009240672a4 */ /* 0x000fc8000f8e0206 */
[----:B------:R-:W-:Y:S02]  /*12490*/  UIADD3 UR6, UR5, UR6, URZ ;  /* 0x0000000605067290 */ /* 0x000fe4000fffe03f */
[----:B0-----:R-:W-:Y:S01]  /*124a0*/  IMAD.U32 R5, RZ, RZ, UR5 ;  /* 0x00000005ff057e24 */ /* 0x001fe2000f8e00ff */
[----:B------:R-:W-:Y:S01]  /*124b0*/  SHF.R.S32.HI R5, RZ, 0x1f, R6 ;  /* 0x0000001fff057819 */ /* 0x000fe20000011406 */
[----:B------:R-:W-:Y:S01]  /*124c0*/  IMAD.U32 R4, RZ, RZ, UR4 ;  /* 0x00000004ff047e24 */ /* 0x000fe2000f8e00ff */
[----:B------:R-:W-:Y:S01]  /*124d0*/  ULDC.64 UR4, c[0x0][0x2d0] ;  /* 0x0000b40000047ab9 */ /* 0x000fe20000000a00 */
[----:B------:R-:W-:Y:S01]  /*124e0*/  IMAD.U32 R3, RZ, RZ, UR6 ;  /* 0x00000006ff037e24 */ /* 0x000fe2000f8e00ff */
[----:B------:R-:W-:Y:S01]  /*124f0*/  ULDC UR6, c[0x0][0x448] ;  /* 0x0001120000067ab9 */ /* 0x000fe20000000800 */
[----:B------:R-:W-:Y:S02]  /*12500*/  IMAD R5, R5, UR4, RZ ;  /* 0x0000000405057c24 */ /* 0x000fe4000f8e02ff */
[----:B------:R-:W-:-:S02]  /*12510*/  IMAD R0, R7, UR6, R34 ;  /* 0x0000000607007c24 */ /* 0x000fc4000f8e0222 */
[----:B------:R-:W-:Y:S02]  /*12520*/  IMAD.MOV.U32 R2, RZ, RZ, R4 ;  /* 0x000000ffff027224 */ /* 0x000fe400078e0004 */
[C---:B------:R-:W-:Y:S01]  /*12530*/  IMAD R4, R6.reuse, UR5, R5 ;  /* 0x0000000506047c24 */ /* 0x040fe2000f8e0205 */
[----:B------:R-:W-:Y:S01]  /*12540*/  SHF.R.S32.HI R5, RZ, 0x1f, R0 ;  /* 0x0000001fff057819 */ /* 0x000fe20000011400 */
        /* <DEDUP_REMOVED lines=13> */
[----:B------:R-:W-:Y:S01]  /*12620*/  IMAD.U32 R4, RZ, RZ, UR42 ;  /* 0x0000002aff047e24 */ /* 0x000fe2000f8e00ff */
[----:B------:R-:W-:Y:S02]  /*12630*/  LOP3.LUT R16, R16, 0xfffffeff, RZ, 0xc0, !PT ;  /* 0xfffffeff10107812 */ /* 0x000fe400078ec0ff */
[----:B------:R-:W2:Y:S01]  /*12640*/  SHFL.IDX PT, R2, R5, RZ, 0x181f ;  /* 0x00181fff05027589 */ /* 0x000ea200000e0000 */
[----:B------:R-:W-:-:S05]  /*12650*/  IMAD R4, R4, 0x40, R9 ;  /* 0x0000004004047824 */ /* 0x000fca00078e0209 */
[----:B------:R-:W-:-:S13]  /*12660*/  ISETP.GE.AND P1, PT, R4, UR39, PT ;  /* 0x0000002704007c0c */ /* 0x000fda000bf26270 */
[----:B------:R-:W-:Y:S02]  /*12670*/  @P1 LOP3.LUT R16, R16, 0x100, RZ, 0xfc, !PT ;  /* 0x0000010010101812 */ /* 0x000fe400078efcff */
[----:B0-----:R-:W-:Y:S02]  /*12680*/  @!P1 LEA R6, P0, R8, R14, 0x1 ;  /* 0x0000000e08069211 */ /* 0x001fe400078008ff */
[----:B------:R-:W0:Y:S01]  /*12690*/  SHFL.IDX PT, R14, R0, 0x1, 0x181f ;  /* 0x00381f00000e7f89 */ /* 0x000e2200000e0000 */
[----:B------:R-:W-:Y:S02]  /*126a0*/  LOP3.LUT R16, R16, 0xffffff7f, RZ, 0xc0, !PT ;  /* 0xffffff7f10107812 */ /* 0x000fe400078ec0ff */
        /* <DEDUP_REMOVED lines=20> */
[----:B--2---:R-:W-:Y:S01]  /*127f0*/  @!P1 IADD3.X R3, RZ, R2, RZ, P0, !PT ;  /* 0x00000002ff039210 */ /* 0x004fe200007fe4ff */
[----:B------:R-:W-:-:S05]  /*12800*/  @!P1 IMAD.MOV.U32 R2, RZ, RZ, R6 ;  /* 0x000000ffff029224 */ /* 0x000fca00078e0006 */
[----:B0-----:R3:W-:Y:S02]  /*12810*/  @!P1 LDGSTS.E.BYPASS.LTC128B.128 [R22+0x21400], desc[UR44][R2.64], !P5 ;  /* 0x2140000002169fae */ /* 0x0017e4000e901d6c */
.L_x_7595:
        /* <DEDUP_REMOVED lines=12> */
.L_x_7526:
        /* <DEDUP_REMOVED lines=11> */
[----:B--2---:R-:W-:Y:S05]  /*12990*/  @!P0 BRA `(.L_x_7528) ;  /* 0x0000000000408947 */ /* 0x004fea0003800000 */
        /* <DEDUP_REMOVED lines=16> */
.L_x_7528:
[----:B------:R-:W-:Y:S05]  /*12aa0*/  BSYNC B6 ;  /* 0x0000000000067941 */ /* 0x000fea0003800000 */
.L_x_7527:
[----:B------:R2:W5:Y:S04]  /*12ab0*/  LDL R21, [R1+0x4] ;  /* 0x0000040001157983 */ /* 0x0005680000100800 */
[----:B------:R2:W5:Y:S01]  /*12ac0*/  LDL R20, [R1] ;  /* 0x0000000001147983 */ /* 0x0005620000100800 */
[----:B------:R-:W-:Y:S01]  /*12ad0*/  UISETP.NE.AND UP0, UPT, UR50, URZ, UPT ;  /* 0x0000003f3200728c */ /* 0x000fe2000bf05270 */
[----:B------:R-:W-:Y:S01]  /*12ae0*/  R2UR UR6, R24 ;  /* 0x00000000180672ca */ /* 0x000fe200000e0000 */
[----:B0-----:R-:W-:Y:S01]  /*12af0*/  IMAD.MOV.U32 R2, RZ, RZ, R34 ;  /* 0x000000ffff027224 */ /* 0x001fe200078e0022 */
[----:B------:R-:W-:Y:S01]  /*12b00*/  R2UR UR7, R19 ;  /* 0x00000000130772ca */ /* 0x000fe200000e0000 */
[----:B------:R-:W-:Y:S01]  /*12b10*/  ULDC.64 UR8, c[0x0][0x3d8] ;  /* 0x0000f60000087ab9 */ /* 0x000fe20000000a00 */
[----:B------:R-:W0:Y:S01]  /*12b20*/  S2R R6, SR_TID.X ;  /* 0x0000000000067919 */ /* 0x000e220000002100 */
[----:B------:R-:W-:-:S02]  /*12b30*/  PLOP3.LUT P0, PT, PT, PT, UP0, 0x80, 0x0 ;  /* 0x000000000000781c */ /* 0x000fc40003f0f008 */
[C---:B------:R-:W-:Y:S02]  /*12b40*/  LOP3.LUT P2, RZ, R16.reuse, 0x20000, RZ, 0xc0, !PT ;  /* 0x0002000010ff7812 */ /* 0x040fe4000784c0ff */
[C---:B------:R-:W-:Y:S01]  /*12b50*/  LOP3.LUT P3, RZ, R16.reuse, 0x10000, RZ, 0xc0, !PT ;  /* 0x0001000010ff7812 */ /* 0x040fe2000786c0ff */
[----:B------:R-:W-:Y:S01]  /*12b60*/  @UP0 ULDC UR4, c[0x0][0x44c] ;  /* 0x0001130000040ab9 */ /* 0x000fe20000000800 */
[C---:B------:R-:W-:Y:S02]  /*12b70*/  LOP3.LUT P4, RZ, R16.reuse, 0x8000, RZ, 0xc0, !PT ;  /* 0x0000800010ff7812 */ /* 0x040fe4000788c0ff */
[----:B------:R-:W-:Y:S01]  /*12b80*/  UIMAD UR6, UR6, UR8, URZ ;  /* 0x00000008060672a4 */ /* 0x000fe2000f8e023f */
[----:B------:R-:W-:-:S03]  /*12b90*/  LOP3.LUT P5, RZ, R16, 0x4000, RZ, 0xc0, !PT ;  /* 0x0000400010ff7812 */ /* 0x000fc600078ac0ff */
[----:B------:R-:W-:Y:S01]  /*12ba0*/  UIMAD UR6, UR7, UR9, UR6 ;  /* 0x00000009070672a4 */ /* 0x000fe2000f8e0206 */
[----:B------:R-:W-:Y:S01]  /*12bb0*/  @P0 IMAD.HI.U32 R0, R34, UR4, RZ ;  /* 0x0000000422000c27 */ /* 0x000fe2000f8e00ff */
[----:B------:R-:W-:Y:S01]  /*12bc0*/  PLOP3.LUT P0, PT, PT, PT, UP0, 0x80, 0x0 ;  /* 0x000000000000781c */ /* 0x000fe20003f0f008 */
[----:B------:R-:W-:Y:S01]  /*12bd0*/  @UP0 ULDC UR4, c[0x0][0x450] ;  /* 0x0001140000040ab9 */ /* 0x000fe20000000800 */
[----:B------:R-:W-:-:S11]  /*12be0*/  ULDC UR7, c[0x0][0x448] ;  /* 0x0001120000077ab9 */ /* 0x000fd60000000800 */
[----:B------:R-:W-:Y:S02]  /*12bf0*/  @P0 SHF.R.U32.HI R2, RZ, UR4, R0 ;  /* 0x00000004ff020c19 */ /* 0x000fe40008011600 */
[----:B------:R-:W-:Y:S02]  /*12c00*/  R2UR UR4, R19 ;  /* 0x00000000130472ca */ /* 0x000fe400000e0000 */
[--C-:B------:R-:W-:Y:S01]  /*12c10*/  SHF.R.S32.HI R0, RZ, 0x1f, R2.reuse ;  /* 0x0000001fff007819 */ /* 0x100fe20000011402 */
[----:B------:R-:W-:Y:S02]  /*12c20*/  IMAD.MOV R5, RZ, RZ, -R2 ;  /* 0x000000ffff057224 */ /* 0x000fe400078e0a02 */
[----:B0-----:R-:W-:Y:S02]  /*12c30*/  IMAD.SHL.U32 R8, R6, 0x8, RZ ;  /* 0x0000000806087824 */ /* 0x001fe400078e00ff */
[----:B------:R-:W-:-:S03]  /*12c40*/  IMAD R5, R5, UR7, R34 ;  /* 0x0000000705057c24 */ /* 0x000fc6000f8e0222 */
[----:B------:R-:W-:-:S03]  /*12c50*/  LOP3.LUT R8, R8, 0x38, RZ, 0xc0, !PT ;  /* 0x0000003808087812 */ /* 0x000fc600078ec0ff */
[----:B------:R-:W-:-:S03]  /*12c60*/  UIMAD.WIDE.U32 UR4, UR4, UR8, URZ ;  /* 0x00000008040472a5 */ /* 0x000fc6000f8e003f */
[----:B------:R-:W-:Y:S01]  /*12c70*/  ULDC.64 UR8, c[0x0][0x3e0] ;  /* 0x0000f80000087ab9 */ /* 0x000fe20000000a00 */
[----:B------:R-:W-:Y:S02]  /*12c80*/  UIADD3 UR5, UR5, UR6, URZ ;  /* 0x0000000605057290 */ /* 0x000fe4000fffe03f */
[----:B------:R-:W-:Y:S02]  /*12c90*/  UIMAD UR6, UR49, UR8, URZ ;  /* 0x00000008310672a4 */ /* 0x000fe4000f8e023f */
[----:B------:R-:W-:Y:S02]  /*12ca0*/  UIMAD.WIDE.U32 UR4, UR36, UR8, UR4 ;  /* 0x00000008240472a5 */ /* 0x000fe4000f8e0004 */
[----:B------:R-:W-:-:S03]  /*12cb0*/  UIMAD UR6, UR36, UR9, UR6 ;  /* 0x00000009240672a4 */ /* 0x000fc6000f8e0206 */
[----:B------:R-:W-:Y:S01]  /*12cc0*/  ULDC.64 UR8, c[0x0][0x3d0] ;  /* 0x0000f40000087ab9 */ /* 0x000fe20000000a00 */
[----:B------:R-:W-:Y:S01]  /*12cd0*/  UIADD3 UR5, UR5, UR6, URZ ;  /* 0x0000000605057290 */ /* 0x000fe2000fffe03f */
[----:B------:R-:W-:Y:S01]  /*12ce0*/  IMAD R7, R0, UR8, RZ ;  /* 0x0000000800077c24 */ /* 0x000fe2000f8e02ff */
[----:B------:R-:W-:Y:S01]  /*12cf0*/  SHF.R.S32.HI R0, RZ, 0x1f, R5 ;  /* 0x0000001fff007819 */ /* 0x000fe20000011405 */
[----:B------:R-:W-:Y:S02]  /*12d00*/  IMAD.U32 R3, RZ, RZ, UR8 ;  /* 0x00000008ff037e24 */ /* 0x000fe4000f8e00ff */
        /* <DEDUP_REMOVED lines=12> */
[----:B--2---:R-:W-:Y:S06]  /*12dd0*/  BRA.DIV UR4, `(.L_x_7529) ;  /* 0x0000003204987947 */ /* 0x004fec000b800000 */
[----:B------:R-:W0:Y:S01]  /*12de0*/  SHFL.IDX PT, R14, R0, RZ, 0x181f ;  /* 0x00181fff000e7589 */ /* 0x000e2200000e0000 */
[C---:B------:R-:W-:Y:S02]  /*12df0*/  LOP3.LUT P1, RZ, R16.reuse, 0x40, RZ, 0xc0, !PT ;  /* 0x0000004010ff7812 */ /* 0x040fe4000782c0ff */
[C---:B------:R-:W-:Y:S01]  /*12e00*/  LOP3.LUT P6, RZ, R16.reuse, 0x40000, RZ, 0xc0, !PT ;  /* 0x0004000010ff7812 */ /* 0x040fe200078cc0ff */
[----:B------:R-:W2:Y:S01]  /*12e10*/  SHFL.IDX PT, R2, R4, RZ, 0x181f ;  /* 0x00181fff04027589 */ /* 0x000ea200000e0000 */
[----:B------:R-:W-:Y:S02]  /*12e20*/  P2R R5, PR, RZ, 0x2 ;  /* 0x00000002ff057803 */ /* 0x000fe40000000000 */
[----:B------:R-:W-:-:S04]  /*12e30*/  LOP3.LUT P1, RZ, R16, 0x80, RZ, 0xc0, !PT ;  /* 0x0000008010ff7812 */ /* 0x000fc8000782c0ff */
[----:B------:R-:W-:Y:S02]  /*12e40*/  P2R R6, PR, RZ, 0x2 ;  /* 0x00000002ff067803 */ /* 0x000fe40000000000 */
[----:B------:R-:W-:-:S13]  /*12e50*/  LOP3.LUT P1, RZ, R16, 0x100, RZ, 0xc0, !PT ;  /* 0x0000010010ff7812 */ /* 0x000fda000782c0ff */
[----:B0-----:R-:W-:Y:S02]  /*12e60*/  @!P1 LEA R7, P0, R8, R14, 0x1 ;  /* 0x0000000e08079211 */ /* 0x001fe400078008ff */
[----:B------:R-:W0:Y:S03]  /*12e70*/  SHFL.IDX PT, R14, R0, 0x1, 0x181f ;  /* 0x00381f00000e7f89 */ /* 0x000e2600000e0000 */
[----:B--2---:R-:W-:Y:S01]  /*12e80*/  @!P1 IMAD.X R3, RZ, RZ, R2, P0 ;  /* 0x000000ffff039224 */ /* 0x004fe200000e0602 */
[----:B------:R-:W-:Y:S01]  /*12e90*/  LOP3.LUT P0, RZ, R16, 0x80000, RZ, 0xc0, !PT ;  /* 0x0008000010ff7812 */ /* 0x000fe2000780c0ff */
[----:B------:R-:W-:-:S12]  /*12ea0*/  @!P1 IMAD.MOV.U32 R2, RZ, RZ, R7 ;  /* 0x000000ffff029224 */ /* 0x000fd800078e0007 */
        /* <DEDUP_REMOVED lines=10> */
[----:B------:R-:W-:-:S03]  /*12f50*/  ISETP.NE.AND P1, PT, R6, RZ, PT ;  /* 0x000000ff0600720c */ /* 0x000fc60003f25270 */
[----:B------:R-:W3:Y:S10]  /*12f60*/  SHFL.IDX PT, R6, R4, 0x1, 0x181f ;  /* 0x00381f0004067f89 */ /* 0x000ef400000e0000 */
[----:B0-----:R-:W-:-:S02]  /*12f70*/  @!P1 LEA R7, P0, R8, R14, 0x1 ;  /* 0x0000000e08079211 */ /* 0x001fc400078008ff */
[----:B------:R-:W0:Y:S03]  /*12f80*/  SHFL.IDX PT, R14, R0, 0x2, 0x181f ;  /* 0x00581f00000e7f89 */ /* 0x000e2600000e0000 */
[----:B--2---:R-:W-:Y:S02]  /*12f90*/  @!P1 IMAD.MOV.U32 R2, RZ, RZ, R7 ;  /* 0x000000ffff029224 */ /* 0x004fe400078e0007 */
[----:B---3--:R-:W-:Y:S01]  /*12fa0*/  @!P1 IMAD.X R6, RZ, RZ, R6, P0 ;  /* 0x000000ffff069224 */ /* 0x008fe200000e0606 */
[----:B------:R-:W-:-:S03]  /*12fb0*/  LOP3.LUT P0, RZ, R16, 0x80000, RZ, 0xc0, !PT ;  /* 0x0008000010ff7812 */ /* 0x000fc6000780c0ff */
[----:B------:R-:W-:-:S10]  /*12fc0*/  @!P1 IMAD.MOV.U32 R3, RZ, RZ, R6 ;  /* 0x000000ffff039224 */ /* 0x000fd400078e0006 */
        /* <DEDUP_REMOVED lines=11> */
[----:B------:R-:W3:Y:S04]  /*13080*/  SHFL.IDX PT, R5, R4, 0x2, 0x181f ;  /* 0x00581f0004057f89 */ /* 0x000ee800000e0000 */
[----:B------:R-:W4:Y:S06]  /*13090*/  SHFL.IDX PT, R4, R4, 0x3, 0x181f ;  /* 0x00781f0004047f89 */ /* 0x000f2c00000e0000 */
[----:B0-----:R-:W-:-:S05]  /*130a0*/  @!P1 LEA R14, P0, R8, R14, 0x1 ;  /* 0x0000000e080e9211 */ /* 0x001fca00078008ff */
[----:B--2---:R-:W-:Y:S02]  /*130b0*/  @!P1 IMAD.MOV.U32 R2, RZ, RZ, R14 ;  /* 0x000000ffff029224 */ /* 0x004fe400078e000e */
[----:B------:R0:W2:Y:S01]  /*130c0*/  SHFL.IDX PT, R14, R0, 0x3, 0x181f ;  /* 0x00781f00000e7f89 */ /* 0x0000a200000e0000 */
[----:B---3--:R-:W-:Y:S01]  /*130d0*/  @!P1 IMAD.X R5, RZ, RZ, R5, P0 ;  /* 0x000000ffff059224 */ /* 0x008fe200000e0605 */
        /* <DEDUP_REMOVED lines=11> */
[----:B--2-4-:R0:W-:Y:S02]  /*13190*/  @!P1 LDGSTS.E.BYPASS.LTC128B.128 [R22+0x35400], desc[UR44][R2.64+0x380], P0 ;  /* 0x3540038002169fae */ /* 0x0141e40008101d6c */
.L_x_7605:
        /* <DEDUP_REMOVED lines=20> */
.L_x_7530:
        /* <DEDUP_REMOVED lines=18> */
.L_x_7606:
[----:B------:R-:W-:Y:S05]  /*13400*/  BSYNC B0 ;  /* 0x0000000000007941 */ /* 0x000fea0003800000 */
.L_x_7531:
[----:B------:R-:W-:-:S05]  /*13410*/  IMAD.U32 R2, RZ, RZ, UR47 ;  /* 0x0000002fff027e24 */ /* 0x000fca000f8e00ff */
[----:B------:R-:W-:-:S13]  /*13420*/  ISETP.NE.AND P0, PT, R2, 0x3, PT ;  /* 0x000000030200780c */ /* 0x000fda0003f05270 */
[----:B------:R-:W-:Y:S05]  /*13430*/  @!P0 BRA `(.L_x_7533) ;  /* 0x0000000000048947 */ /* 0x000fea0003800000 */
[----:B------:R-:W-:Y:S01]  /*13440*/  BPT.TRAP 0x1 ;  /* 0x000000040000795c */ /* 0x000fe20000300000 */
.L_x_7533:
[----:B0-----:R-:W-:Y:S01]  /*13450*/  SHF.L.U32 R0, R23, 0x1f, RZ ;  /* 0x0000001f17007819 */ /* 0x001fe200000006ff */
[----:B------:R-:W-:Y:S03]  /*13460*/  BSSY B0, `(.L_x_7534) ;  /* 0x0000003000007945 */ /* 0x000fe60003800000 */
[----:B------:R-:W0:Y:S02]  /*13470*/  SYNCS.PHASECHK.TRANS64.TRYWAIT P0, [R27+URZ+0x38860], R0 ;  /* 0x038860001b0075a7 */ /* 0x000e24000800017f */
[----:B0-----:R-:W-:Y:S05]  /*13480*/  @!P0 BRA `(.L_x_7535) ;  /* 0x0000003000d88947 */ /* 0x001fea0003800000 */
.L_x_7607:
[----:B------:R-:W-:Y:S05]  /*13490*/  BSYNC B0 ;  /* 0x0000000000007941 */ /* 0x000fea0003800000 */
.L_x_7534:
        /* <DEDUP_REMOVED lines=38> */
[----:B------:R-:W-:-:S02]  /*13700*/  @P1 LOP3.LUT R16, R16, 0x40, RZ, 0xfc, !PT ;  /* 0x0000004010101812 */ /* 0x000fc400078efcff */
[----:B0-----:R-:W-:-:S04]  /*13710*/  SHF.L.U32 R2, R2, 0x3, RZ ;  /* 0x0000000302027819 */ /* 0x001fc800000006ff */
        /* <DEDUP_REMOVED lines=68> */
.L_x_7617:
        /* <DEDUP_REMOVED lines=25> */
.L_x_7537:
        /* <DEDUP_REMOVED lines=11> */
.L_x_7538:
[----:B------:R-:W-:Y:S01]  /*13da0*/  UISETP.GE.AND UP0, UPT, UR43, 0x2, UPT ;  /* 0x000000022b00788c */ /* 0x000fe2000bf06270 */
[----:B------:R0:W-:Y:S05]  /*13db0*/  SYNCS.ARRIVE.TRANS64.A1T0 RZ, [R27+URZ+0x38850], RZ ;  /* 0x038850ff1bff79a7 */ /* 0x0001ea000810003f */
[----:B------:R-:W-:-:S13]  /*13dc0*/  PLOP3.LUT P0, PT, PT, PT, UP0, 0x40, 0x0 ;  /* 0x000000000000781c */ /* 0x000fda0003f0e808 */
[----:B0-----:R-:W-:Y:S05]  /*13dd0*/  @P0 BRA `(.L_x_7539) ;  /* 0x0000000c00b00947 */ /* 0x001fea0003800000 */
[----:B------:R-:W-:Y:S01]  /*13de0*/  UIADD3 UR4, UR43, -0x2, URZ ;  /* 0xfffffffe2b047890 */ /* 0x000fe2000fffe03f */
[----:B------:R-:W-:Y:S05]  /*13df0*/  BSSY B0, `(.L_x_7539) ;  /* 0x00000ea000007945 */ /* 0x000fea0003800000 */
[----:B------:R-:W-:-:S07]  /*13e00*/  IMAD.U32 R9, RZ, RZ, UR4 ;  /* 0x00000004ff097e24 */ /* 0x000fce000f8e00ff */
.L_x_7552:
[----:B0-----:R-:W0:Y:S01]  /*13e10*/  S2R R2, SR_TID.X ;  /* 0x0000000000027919 */ /* 0x001e220000002100 */
[----:B--2---:R-:W-:Y:S02]  /*13e20*/  IMAD R8, R9, 0x40, R31 ;  /* 0x0000004009087824 */ /* 0x004fe400078e021f */
        /* <DEDUP_REMOVED lines=23> */
[----:B------:R-:W-:Y:S02]  /*13fa0*/  MOV R11, UR47 ;  /* 0x0000002f000b7c02 */ /* 0x000fe40008000f00 */
[----:B0-----:R-:W-:-:S04]  /*13fb0*/  @!P1 LEA R6, P0, R2, R6, 0x2 ;  /* 0x0000000602069211 */ /* 0x001fc800078010ff */
[----:B------:R-:W-:Y:S02]  /*13fc0*/  @!P1 LEA.HI.X R7, R2, R7, R3, 0x2, P0 ;  /* 0x0000000702079211 */ /* 0x000fe400000f1403 */
[----:B------:R-:W-:-:S03]  /*13fd0*/  ISETP.NE.AND P0, PT, R18, 0x2, PT ;  /* 0x000000021200780c */ /* 0x000fc60003f05270 */
[----:B------:R0:W5:Y:S01]  /*13fe0*/  @!P1 LDG.E R4, desc[UR44][R6.64] ;  /* 0x0000002c06049981 */ /* 0x000162000c1e1900 */
[----:B------:R-:W-:Y:S02]  /*13ff0*/  ISETP.NE.AND P1, PT, R11, 0x3, PT ;  /* 0x000000030b00780c */ /* 0x000fe40003f25270 */
        /* <DEDUP_REMOVED lines=9> */
[----:B------:R-:W-:Y:S01]  /*14090*/  ISETP.GT.AND P3, PT, R2, RZ, PT ;  /* 0x000000ff0200720c */ /* 0x000fe20003f64270 */
[----:B0-----:R-:W-:-:S12]  /*140a0*/  @!P1 BRA `(.L_x_7540) ;  /* 0x0000000000049947 */ /* 0x001fd80003800000 */
[----:B------:R-:W-:Y:S01]  /*140b0*/  BPT.TRAP 0x1 ;  /* 0x000000040000795c */ /* 0x000fe20000300000 */
.L_x_7540:
[----:B------:R-:W-:Y:S01]  /*140c0*/  IMAD R8, R18, 0x8, R17 ;  /* 0x0000000812087824 */ /* 0x000fe200078e0211 */
[----:B------:R-:W-:Y:S01]  /*140d0*/  SHF.L.U32 R20, R23, 0x1f, RZ ;  /* 0x0000001f17147819 */ /* 0x000fe200000006ff */
[----:B------:R-:W-:Y:S01]  /*140e0*/  BSSY B1, `(.L_x_7541) ;  /* 0x0000004000017945 */ /* 0x000fe20003800000 */
[----:B------:R-:W-:Y:S02]  /*140f0*/  SHF.R.S32.HI R7, RZ, 0x1f, R5 ;  /* 0x0000001fff077819 */ /* 0x000fe40000011405 */
[----:B------:R-:W0:Y:S02]  /*14100*/  SYNCS.PHASECHK.TRANS64.TRYWAIT P0, [R8+URZ+0x38840], R20 ;  /* 0x03884014080075a7 */ /* 0x000e24000800017f */
[----:B0-----:R-:W-:Y:S05]  /*14110*/  @!P0 BRA `(.L_x_7542) ;  /* 0x0000002c00d08947 */ /* 0x001fea0003800000 */
.L_x_7618:
[----:B------:R-:W-:Y:S05]  /*14120*/  BSYNC B1 ;  /* 0x0000000000017941 */ /* 0x000fea0003800000 */
.L_x_7541:
        /* <DEDUP_REMOVED lines=18> */
[----:B-1----:R-:W-:Y:S01]  /*14250*/  IMAD.IADD R27, R6, 0x1, R3 ;  /* 0x00000001061b7824 */ /* 0x002fe200078e0203 */
[----:B------:R-:W-:Y:S01]  /*14260*/  UMOV UR4, 0xffffffff ;  /* 0xffffffff00047882 */ /* 0x000fe20000000000 */
[----:B------:R-:W-:-:S03]  /*14270*/  IMAD R6, R18, 0x1000, R32 ;  /* 0x0000100012067824 */ /* 0x000fc600078e0220 */
[----:B------:R-:W-:Y:S01]  /*14280*/  LEA.HI.X R27, R2, UR5, R27, 0x1, P0 ;  /* 0x00000005021b7c11 */ /* 0x000fe200080f0c1b */
        /* <DEDUP_REMOVED lines=20> */
.L_x_7628:
        /* <DEDUP_REMOVED lines=8> */
.L_x_7544:
        /* <DEDUP_REMOVED lines=11> */
.L_x_7545:
[----:B------:R2:W-:Y:S01]  /*14500*/  SYNCS.ARRIVE.TRANS64.A1T0 RZ, [R8+URZ+0x38830], RZ ;  /* 0x038830ff08ff79a7 */ /* 0x0005e2000810003f */
[----:B------:R-:W-:Y:S05]  /*14510*/  @!P2 BRA `(.L_x_7546) ;  /* 0x000000000004a947 */ /* 0x000fea0003800000 */
[----:B------:R-:W-:Y:S01]  /*14520*/  BPT.TRAP 0x1 ;  /* 0x000000040000795c */ /* 0x000fe20000300000 */
.L_x_7546:
[----:B------:R-:W3:Y:S01]  /*14530*/  SYNCS.PHASECHK.TRANS64.TRYWAIT P0, [R8+URZ+0x38860], R20 ;  /* 0x03886014080075a7 */ /* 0x000ee2000800017f */
[----:B------:R-:W-:Y:S04]  /*14540*/  BSSY B1, `(.L_x_7547) ;  /* 0x0000002000017945 */ /* 0x000fe80003800000 */
[----:B---3--:R-:W-:Y:S05]  /*14550*/  @!P0 BRA `(.L_x_7548) ;  /* 0x0000002c00f08947 */ /* 0x008fea0003800000 */
.L_x_7629:
[----:B------:R-:W-:Y:S05]  /*14560*/  BSYNC B1 ;  /* 0x0000000000017941 */ /* 0x000fea0003800000 */
.L_x_7547:
[----:B------:R-:W-:Y:S01]  /*14570*/  ULDC.64 UR4, c[0x0][0x328] ;  /* 0x0000ca0000047ab9 */ /* 0x000fe20000000a00 */
[C---:B------:R-:W-:Y:S01]  /*14580*/  LOP3.LUT P5, RZ, R16.reuse, 0x8, RZ, 0xc0, !PT ;  /* 0x0000000810ff7812 */ /* 0x040fe200078ac0ff */
[----:B------:R-:W-:Y:S01]  /*14590*/  IMAD R2, R7, UR4, RZ ;  /* 0x0000000407027c24 */ /* 0x000fe2000f8e02ff */
[----:B------:R-:W-:Y:S01]  /*145a0*/  LOP3.LUT P4, RZ, R16, 0x4, RZ, 0xc0, !PT ;  /* 0x0000000410ff7812 */ /* 0x000fe2000788c0ff */
[----:B-1----:R-:W-:Y:S02]  /*145b0*/  IMAD R21, R18, 0x7000, R6 ;  /* 0x0000700012157824 */ /* 0x002fe400078e0206 */
        /* <DEDUP_REMOVED lines=24> */
[----:B------:R-:W3:Y:S03]  /*14740*/  SHFL.IDX PT, R2, R10, 0x1, 0x181f ;  /* 0x00381f000a027f89 */ /* 0x000ee600000e0000 */
[----:B------:R-:W-:-:S02]  /*14750*/  LOP3.LUT P3, RZ, R16, 0x200, RZ, 0xc0, !PT ;  /* 0x0000020010ff7812 */ /* 0x000fc4000786c0ff */
[C---:B------:R-:W-:Y:S02]  /*14760*/  LOP3.LUT P6, RZ, R16.reuse, 0x20, RZ, 0xc0, !PT ;  /* 0x0000002010ff7812 */ /* 0x040fe400078cc0ff */
[C---:B------:R-:W-:Y:S02]  /*14770*/  LOP3.LUT P2, RZ, R16.reuse, 0x10, RZ, 0xc0, !PT ;  /* 0x0000001010ff7812 */ /* 0x040fe4000784c0ff */
[----:B------:R-:W-:Y:S02]  /*14780*/  LOP3.LUT R16, R16, 0xff7fffff, RZ, 0xc0, !PT ;  /* 0xff7fffff10107812 */ /* 0x000fe400078ec0ff */
[----:B0-----:R-:W-:-:S05]  /*14790*/  IADD3 R6, P0, R14, R0, RZ ;  /* 0x000000000e067210 */ /* 0x001fca0007f1e0ff */
[----:B------:R-:W-:Y:S01]  /*147a0*/  @P3 LOP3.LUT R16, R16, 0x800000, RZ, 0xfc, !PT ;  /* 0x0080000010103812 */ /* 0x000fe200078efcff */
[----:B------:R-:W-:Y:S01]  /*147b0*/  SHFL.IDX PT, R14, R10, 0x3, 0x181f ;  /* 0x00781f000a0e7f89 */ /* 0x000fe200000e0000 */
[----:B-1----:R-:W-:-:S03]  /*147c0*/  IMAD.X R7, RZ, RZ, R3, P0 ;  /* 0x000000ffff077224 */ /* 0x002fc600000e0603 */
[----:B------:R-:W0:Y:S01]  /*147d0*/  SHFL.IDX PT, R3, R20, 0x1, 0x181f ;  /* 0x00381f0014037f89 */ /* 0x000e2200000e0000 */
[----:B---3--:R-:W-:-:S03]  /*147e0*/  IADD3 R4, P0, R2, R0, RZ ;  /* 0x0000000002047210 */ /* 0x008fc60007f1e0ff */
[----:B------:R-:W1:Y:S04]  /*147f0*/  SHFL.IDX PT, R2, R10, 0x2, 0x181f ;  /* 0x00581f000a027f89 */ /* 0x000e6800000e0000 */
[----:B------:R-:W-:Y:S01]  /*14800*/  LDGSTS.E.BYPASS.LTC128B.128 [R21+0x400], desc[UR44][R6.64], !P1 ;  /* 0x0040000006157fae */ /* 0x000fe2000c901d6c */
[----:B------:R-:W-:-:S03]  /*14810*/  ISETP.NE.U32.AND P1, PT, R28, RZ, PT ;  /* 0x000000ff1c00720c */ /* 0x000fc60003f25070 */
[----:B------:R-:W-:Y:S01]  /*14820*/  LDGSTS.E.BYPASS.LTC128B.128 [R21+0x2400], desc[UR44][R6.64+0x80], !P3 ;  /* 0x0240008006157fae */ /* 0x000fe2000d901d6c */
[----:B------:R-:W-:-:S03]  /*14830*/  LOP3.LUT P3, RZ, R16, 0x400, RZ, 0xc0, !PT ;  /* 0x0000040010ff7812 */ /* 0x000fc6000786c0ff */
[----:B------:R-:W-:Y:S04]  /*14840*/  LDGSTS.E.BYPASS.LTC128B.128 [R21+0x4400], desc[UR44][R6.64+0x100], !P6 ;  /* 0x0440010006157fae */ /* 0x000fe8000f101d6c */
[----:B------:R-:W-:Y:S01]  /*14850*/  LDGSTS.E.BYPASS.LTC128B.128 [R21+0x6400], desc[UR44][R6.64+0x180], !P2 ;  /* 0x0640018006157fae */ /* 0x000fe2000d101d6c */
[----:B0-----:R-:W-:-:S03]  /*14860*/  IADD3.X R5, RZ, R3, RZ, P0, !PT ;  /* 0x00000003ff057210 */ /* 0x001fc600007fe4ff */
[----:B------:R-:W-:Y:S01]  /*14870*/  LDGSTS.E.BYPASS.LTC128B.128 [R21+0x8400], desc[UR44][R6.64+0x200], !P5 ;  /* 0x0840020006157fae */ /* 0x000fe2000e901d6c */
[----:B-1----:R-:W-:-:S03]  /*14880*/  IADD3 R2, P0, R2, R0, RZ ;  /* 0x0000000002027210 */ /* 0x002fc60007f1e0ff */
[----:B------:R-:W0:Y:S04]  /*14890*/  SHFL.IDX PT, R3, R20, 0x2, 0x181f ;  /* 0x00581f0014037f89 */ /* 0x000e2800000e0000 */
[----:B------:R-:W-:Y:S04]  /*148a0*/  LDGSTS.E.BYPASS.LTC128B.128 [R21+0xa400], desc[UR44][R6.64+0x280], !P4 ;  /* 0x0a40028006157fae */ /* 0x000fe8000e101d6c */
[----:B------:R-:W1:Y:S01]  /*148b0*/  SHFL.IDX PT, R20, R20, 0x3, 0x181f ;  /* 0x00781f0014147f89 */ /* 0x000e6200000e0000 */
        /* <DEDUP_REMOVED lines=24> */
[----:B-1----:R3:W-:Y:S02]  /*14a40*/  LDGSTS.E.BYPASS.LTC128B.128 [R21+0xf400], desc[UR44][R2.64+0x380], P1 ;  /* 0x0f40038002157fae */ /* 0x0027e40008901d6c */
.L_x_7639:
[----:B---3--:R-:W-:Y:S02]  /*14a50*/  P2R R4, PR, RZ, 0x2 ;  /* 0x00000002ff047803 */ /* 0x008fe40000000000 */
        /* <DEDUP_REMOVED lines=22> */
.L_x_7550:
        /* <DEDUP_REMOVED lines=11> */
.L_x_7551:
[----:B------:R0:W-:Y:S01]  /*14c70*/  SYNCS.ARRIVE.TRANS64.A1T0 RZ, [R8+URZ+0x38850], RZ ;  /* 0x038850ff08ff79a7 */ /* 0x0001e2000810003f */
[----:B------:R-:W-:Y:S05]  /*14c80*/  @P3 BRA `(.L_x_7552) ;  /* 0xfffffff000603947 */ /* 0x000fea000383ffff */
[----:B------:R-:W-:Y:S05]  /*14c90*/  BSYNC B0 ;  /* 0x0000000000007941 */ /* 0x000fea0003800000 */
.L_x_7539:
[----:B------:R-:W3:Y:S01]  /*14ca0*/  S2R R0, SR_TID.X ;  /* 0x0000000000007919 */ /* 0x000ee20000002100 */
[----:B------:R-:W-:Y:S01]  /*14cb0*/  VIADD R18, R18, 0x1 ;  /* 0x0000000112127836 */ /* 0x000fe20000000000 */
[----:B------:R-:W-:Y:S04]  /*14cc0*/  BSSY B0, `(.L_x_7553) ;  /* 0x0000013000007945 */ /* 0x000fe80003800000 */
[----:B------:R-:W-:-:S04]  /*14cd0*/  ISETP.NE.AND P0, PT, R18, 0x2, PT ;  /* 0x000000021200780c */ /* 0x000fc80003f05270 */
[----:B------:R-:W-:Y:S02]  /*14ce0*/  SEL R18, R18, RZ, P0 ;  /* 0x000000ff12127207 */ /* 0x000fe40000000000 */
[----:B---3--:R-:W-:Y:S02]  /*14cf0*/  LOP3.LUT R2, R0, 0x7f, RZ, 0xc0, !PT ;  /* 0x0000007f00027812 */ /* 0x008fe400078ec0ff */
[----:B------:R-:W-:Y:S02]  /*14d00*/  SEL R0, RZ, 0x1, P0 ;  /* 0x00000001ff007807 */ /* 0x000fe40000000000 */
[----:B------:R-:W-:-:S13]  /*14d10*/  ISETP.NE.AND P1, PT, R2, RZ, PT ;  /* 0x000000ff0200720c */ /* 0x000fda0003f25270 */
[----:B------:R-:W-:Y:S05]  /*14d20*/  @P1 BRA `(.L_x_7554) ;  /* 0x0000000000301947 */ /* 0x000fea0003800000 */
[----:B------:R-:W3:Y:S01]  /*14d30*/  S2R R7, SR_LANEID ;  /* 0x0000000000077919 */ /* 0x000ee20000000000 */
[----:B------:R-:W-:Y:S01]  /*14d40*/  VOTEU.ANY UR4, UPT, PT ;  /* 0x0000000000047886 */ /* 0x000fe200038e0100 */
[----:B------:R-:W4:Y:S01]  /*14d50*/  LDC.64 R2, c[0x0][0xd80] ;  /* 0x00036000ff027b82 */ /* 0x000f220000000a00 */
[----:B------:R-:W3:Y:S08]  /*14d60*/  FLO.U32 R4, UR4 ;  /* 0x0000000400047d00 */ /* 0x000ef000080e0000 */
[----:B------:R-:W4:Y:S01]  /*14d70*/  POPC R5, UR4 ;  /* 0x0000000400057d09 */ /* 0x000f220008000000 */
[----:B---3--:R-:W-:-:S13]  /*14d80*/  ISETP.EQ.U32.AND P0, PT, R4, R7, PT ;  /* 0x000000070400720c */ /* 0x008fda0003f02070 */
[----:B----4-:R-:W3:Y:S01]  /*14d90*/  @P0 ATOMG.E.ADD.STRONG.GPU PT, R3, desc[UR44][R2.64], R5 ;  /* 0x00000005020309a8 */ /* 0x010ee200081ee1ec */
[----:B------:R-:W4:Y:S02]  /*14da0*/  S2R R6, SR_LTMASK ;  /* 0x0000000000067919 */ /* 0x000f240000003900 */
[----:B----4-:R-:W-:-:S04]  /*14db0*/  LOP3.LUT R6, R6, UR4, RZ, 0xc0, !PT ;  /* 0x0000000406067c12 */ /* 0x010fc8000f8ec0ff */
[----:B------:R-:W4:Y:S01]  /*14dc0*/  POPC R7, R6 ;  /* 0x0000000600077309 */ /* 0x000f220000000000 */
[----:B---3--:R-:W4:Y:S02]  /*14dd0*/  SHFL.IDX PT, R4, R3, R4, 0x1f ;  /* 0x00001f0403047589 */ /* 0x008f2400000e0000 */
[----:B----4-:R-:W-:-:S07]  /*14de0*/  IADD3 R36, R4, UR48, R7 ;  /* 0x0000003004247c10 */ /* 0x010fce000fffe007 */
.L_x_7554:
[----:B------:R-:W-:Y:S05]  /*14df0*/  BSYNC B0 ;  /* 0x0000000000007941 */ /* 0x000fea0003800000 */
.L_x_7553:
[----:B------:R-:W-:-:S07]  /*14e00*/  LOP3.LUT R23, R23, R0, RZ, 0x3c, !PT ;  /* 0x0000000017177212 */ /* 0x000fce00078e3cff */
.L_x_7510:
[----:B------:R-:W-:Y:S05]  /*14e10*/  BSYNC B7 ;  /* 0x0000000000077941 */ /* 0x000fea0003800000 */
.L_x_7508:
[----:B------:R-:W-:-:S13]  /*14e20*/  LOP3.LUT P0, RZ, R16, 0x200000, RZ, 0xc0, !PT ;  /* 0x0020000010ff7812 */ /* 0x000fda000780c0ff */
[----:B------:R-:W-:Y:S05]  /*14e30*/  @!P0 BRA `(.L_x_7555) ;  /* 0x0000000000248947 */ /* 0x000fea0003800000 */
[----:B------:R-:W-:Y:S05]  /*14e40*/  WARPSYNC.ALL ;  /* 0x0000000000007948 */ /* 0x000fea0003800000 */
[----:B------:R-:W3:Y:S08]  /*14e50*/  S2UR UR5, SR_CgaCtaId ;  /* 0x00000000000579c3 */ /* 0x000ef00000008800 */
[----:B------:R-:W-:Y:S06]  /*14e60*/  BAR.SYNC.DEFER_BLOCKING 0x5, 0x180 ;  /* 0x0146000000007b1d */ /* 0x000fec0000010000 */
[----:B------:R-:W-:-:S02]  /*14e70*/  UMOV UR4, 0x400 ;  /* 0x0000040000047882 */ /* 0x000fc40000000000 */
[----:B---3--:R-:W-:-:S06]  /*14e80*/  ULEA UR4, UR5, UR4, 0x18 ;  /* 0x0000000405047291 */ /* 0x008fcc000f8ec03f */
[----:B------:R-:W-:-:S05]  /*14e90*/  IMAD.U32 R17, RZ, RZ, UR4 ;  /* 0x00000004ff117e24 */ /* 0x000fca000f8e00ff */
[----:B------:R3:W4:Y:S01]  /*14ea0*/  LDS R36, [R17+0x388d0] ;  /* 0x0388d00011247984 */ /* 0x0007220000000800 */
[----:B------:R-:W-:Y:S06]  /*14eb0*/  BAR.ARV 0x4, 0x180 ;  /* 0x0106000000007b1d */ /* 0x000fec0000002000 */
[----:B------:R-:W-:Y:S05]  /*14ec0*/  BRA `(.L_x_7556) ;  /* 0x00000000002c7947 */ /* 0x000fea0003800000 */
.L_x_7555:
[----:B------:R-:W-:-:S03]  /*14ed0*/  UMOV UR4, 0xffffffff ;  /* 0xffffffff00047882 */ /* 0x000fc60000000000 */
[----:B------:R-:W-:Y:S05]  /*14ee0*/  BRA.DIV UR4, `(.L_x_7557) ;  /* 0x0000002e04747947 */ /* 0x000fea000b800000 */
[----:B------:R3:W4:Y:S02]  /*14ef0*/  SHFL.IDX PT, R14, R36, RZ, 0x1f ;  /* 0x00001fff240e7589 */ /* 0x00072400000e0000 */
.L_x_7642:
[----:B------:R-:W0:Y:S01]  /*14f00*/  @!P1 S2R R3, SR_CgaCtaId ;  /* 0x0000000000039919 */ /* 0x000e220000008800 */
[----:B------:R-:W-:Y:S05]  /*14f10*/  WARPSYNC.ALL ;  /* 0x0000000000007948 */ /* 0x000fea0003800000 */
[----:B------:R-:W-:Y:S01]  /*14f20*/  BAR.SYNC.DEFER_BLOCKING 0x4, 0x180 ;  /* 0x0106000000007b1d */ /* 0x000fe20000010000 */
[----:B------:R-:W-:-:S04]  /*14f30*/  @!P1 MOV R0, 0x400 ;  /* 0x0000040000009802 */ /* 0x000fc80000000f00 */
[----:B0-----:R-:W-:-:S05]  /*14f40*/  @!P1 LEA R17, R3, R0, 0x18 ;  /* 0x0000000003119211 */ /* 0x001fca00078ec0ff */
[----:B------:R3:W-:Y:S02]  /*14f50*/  @!P1 STS [R17+0x388d0], R36 ;  /* 0x0388d02411009388 */ /* 0x0007e40000000800 */
[----:B---34-:R-:W-:Y:S01]  /*14f60*/  IMAD.MOV.U32 R36, RZ, RZ, R14 ;  /* 0x000000ffff247224 */ /* 0x018fe200078e000e */
[----:B------:R-:W-:Y:S06]  /*14f70*/  BAR.ARV 0x5, 0x180 ;  /* 0x0146000000007b1d */ /* 0x000fec0000002000 */
.L_x_7556:
[----:B------:R-:W-:Y:S02]  /*14f80*/  ULDC UR4, c[0x0][0xd38] ;  /* 0x00034e0000047ab9 */ /* 0x000fe40000000800 */
[----:B----4-:R-:W-:-:S13]  /*14f90*/  ISETP.GE.AND P0, PT, R36, UR4, PT ;  /* 0x0000000424007c0c */ /* 0x010fda000bf06270 */
[----:B------:R-:W-:Y:S05]  /*14fa0*/  @!P0 BRA `(.L_x_7558) ;  /* 0xffffffbc00c08947 */ /* 0x000fea000383ffff */
.L_x_7505:
[----:B------:R-:W4:Y:S01]  /*14fb0*/  LDL.LU R0, [R1+0x10] ;  /* 0x0000100001007983 */ /* 0x000f220000300800 */
[----:B------:R-:W-:Y:S01]  /*14fc0*/  BSSY B0, `(.L_x_7559) ;  /* 0x000000b000007945 */ /* 0x000fe20003800000 */
[----:B------:R-:W0:Y:S01]  /*14fd0*/  S2R R5, SR_CgaCtaId ;  /* 0x0000000000057919 */ /* 0x000e220000008800 */
[----:B----4-:R-:W-:-:S05]  /*14fe0*/  VIADD R0, R0, 0x1 ;  /* 0x0000000100007836 */ /* 0x010fca0000000000 */
        /* <DEDUP_REMOVED lines=8> */
.L_x_7643:
[----:B------:R-:W-:Y:S05]  /*15070*/  BSYNC B0 ;  /* 0x0000000000007941 */ /* 0x000fea0003800000 */
.L_x_7559:
[----:B------:R-:W-:-:S03]  /*15080*/  UMOV UR4, 0xffffffff ;  /* 0xffffffff00047882 */ /* 0x000fc60000000000 */
[----:B------:R-:W-:Y:S05]  /*15090*/  BRA.DIV UR4, `(.L_x_7561) ;  /* 0x0000002e04447947 */ /* 0x000fea000b800000 */
[----:B0-----:R-:W0:Y:S02]  /*150a0*/  S2R R0, SR_TID.X ;  /* 0x0000000000007919 */ /* 0x001e240000002100 */
[----:B0-----:R-:W-:-:S04]  /*150b0*/  SHF.R.U32.HI R0, RZ, 0x5, R0 ;  /* 0x00000005ff007819 */ /* 0x001fc80000011600 */
[----:B------:R-:W-:-:S05]  /*150c0*/  LOP3.LUT R0, R0, 0x3, RZ, 0xc0, !PT ;  /* 0x0000000300007812 */ /* 0x000fca00078ec0ff */
[----:B------:R0:W4:Y:S02]  /*150d0*/  SHFL.IDX PT, R14, R0, RZ, 0x1f ;  /* 0x00001fff000e7589 */ /* 0x00012400000e0000 */
.L_x_7646:
[----:B----4-:R-:W-:Y:S01]  /*150e0*/  ISETP.NE.AND P0, PT, R14, RZ, PT ;  /* 0x000000ff0e00720c */ /* 0x010fe20003f05270 */
[----:B------:R-:W-:-:S12]  /*150f0*/  BSSY B0, `(.L_x_7562) ;  /* 0x0000024000007945 */ /* 0x000fd80003800000 */
[----:B------:R-:W-:Y:S05]  /*15100*/  @P0 BRA `(.L_x_7563) ;  /* 0x0000000000880947 */ /* 0x000fea0003800000 */
[----:B------:R-:W-:-:S03]  /*15110*/  UMOV UR4, 0xffffffff ;  /* 0xffffffff00047882 */ /* 0x000fc60000000000 */
[----:B------:R-:W-:Y:S05]  /*15120*/  BRA.DIV UR4, `(.L_x_7564) ;  /* 0x0000002e04547947 */ /* 0x000fea000b800000 */
[----:B------:R-:W-:-:S13]  /*15130*/  ELECT P6, URZ, PT ;  /* 0x00000000003f782f */ /* 0x000fda00038c0000 */
.L_x_7649:
[----:B------:R-:W-:Y:S05]  /*15140*/  @!P6 BRA `(.L_x_7563) ;  /* 0x000000000078e947 */ /* 0x000fea0003800000 */
[----:B------:R-:W-:-:S06]  /*15150*/  ULOP3.LUT UR4, UR41, 0x2, URZ, 0xfc, !UPT ;  /* 0x0000000229047892 */ /* 0x000fcc000f8efc3f */
[----:B0-----:R-:W-:-:S05]  /*15160*/  IMAD.U32 R0, RZ, RZ, UR4 ;  /* 0x00000004ff007e24 */ /* 0x001fca000f8e00ff */
[----:B------:R-:W-:-:S13]  /*15170*/  ISETP.NE.AND P0, PT, R0, 0x3, PT ;  /* 0x000000030000780c */ /* 0x000fda0003f05270 */
[----:B------:R-:W-:Y:S05]  /*15180*/  @!P0 BRA `(.L_x_7565) ;  /* 0x0000000000048947 */ /* 0x000fea0003800000 */
[----:B------:R-:W-:Y:S01]  /*15190*/  BPT.TRAP 0x1 ;  /* 0x000000040000795c */ /* 0x000fe20000300000 */
.L_x_7565:
[C---:B------:R-:W-:Y:S01]  /*151a0*/  IMAD R3, R18.reuse, 0x8, R5 ;  /* 0x0000000812037824 */ /* 0x040fe200078e0205 */
[----:B------:R-:W-:Y:S01]  /*151b0*/  SHF.L.U32 R2, R23, 0x1f, RZ ;  /* 0x0000001f17027819 */ /* 0x000fe200000006ff */
[----:B------:R-:W-:-:S03]  /*151c0*/  VIADD R18, R18, 0x1 ;  /* 0x0000000112127836 */ /* 0x000fc60000000000 */
[----:B------:R-:W0:Y:S02]  /*151d0*/  SYNCS.PHASECHK.TRANS64.TRYWAIT P1, [R3+URZ+0x38840], R2 ;  /* 0x03884002030075a7 */ /* 0x000e24000802017f */
[----:B------:R-:W-:-:S04]  /*151e0*/  ISETP.NE.AND P2, PT, R18, 0x2, PT ;  /* 0x000000021200780c */ /* 0x000fc80003f45270 */
[----:B------:R-:W-:Y:S01]  /*151f0*/  SEL R0, RZ, 0x1, P2 ;  /* 0x00000001ff007807 */ /* 0x000fe20001000000 */
[----:B0-----:R-:W-:Y:S08]  /*15200*/  @!P1 BRA `(.L_x_7566) ;  /* 0x0000002c003c9947 */ /* 0x001ff00003800000 */
.L_x_7650:
[----:B------:R-:W-:Y:S02]  /*15210*/  SEL R18, R18, RZ, P2 ;  /* 0x000000ff12127207 */ /* 0x000fe40001000000 */
[----:B------:R-:W-:Y:S01]  /*15220*/  LOP3.LUT R0, R23, R0, RZ, 0x3c, !PT ;  /* 0x0000000017007212 */ /* 0x000fe200078e3cff */
[----:B------:R-:W-:Y:S06]  /*15230*/  @!P0 BRA `(.L_x_7567) ;  /* 0x0000000000048947 */ /* 0x000fec0003800000 */
[----:B------:R-:W-:Y:S01]  /*15240*/  BPT.TRAP 0x1 ;  /* 0x000000040000795c */ /* 0x000fe20000300000 */
.L_x_7567:
[----:B------:R-:W-:Y:S01]  /*15250*/  IMAD R5, R18, 0x8, R5 ;  /* 0x0000000812057824 */ /* 0x000fe200078e0205 */
[----:B------:R-:W-:-:S04]  /*15260*/  SHF.L.U32 R0, R0, 0x1f, RZ ;  /* 0x0000001f00007819 */ /* 0x000fc800000006ff */
[----:B------:R-:W4:Y:S02]  /*15270*/  SYNCS.PHASECHK.TRANS64.TRYWAIT P1, [R5+URZ+0x38840], R0 ;  /* 0x03884000050075a7 */ /* 0x000f24000802017f */
[----:B----4-:R-:W-:Y:S05]  /*15280*/  @!P1 BRA `(.L_x_7568) ;  /* 0x0000002c00309947 */ /* 0x010fea0003800000 */
.L_x_7651:
[----:B------:R-:W-:Y:S05]  /*15290*/  @!P0 BRA `(.L_x_7569) ;  /* 0x0000000000048947 */ /* 0x000fea0003800000 */
[----:B------:R-:W-:Y:S01]  /*152a0*/  BPT.TRAP 0x1 ;  /* 0x000000040000795c */ /* 0x000fe20000300000 */
.L_x_7569:
[----:B------:R-:W0:Y:S02]  /*152b0*/  SYNCS.PHASECHK.TRANS64.TRYWAIT P1, [R3+URZ+0x38860], R2 ;  /* 0x03886002030075a7 */ /* 0x000e24000802017f */
[----:B0-----:R-:W-:Y:S05]  /*152c0*/  @!P1 BRA `(.L_x_7570) ;  /* 0x0000002c00349947 */ /* 0x001fea0003800000 */
.L_x_7652:
[----:B------:R-:W-:Y:S05]  /*152d0*/  @!P0 BRA `(.L_x_7571) ;  /* 0x0000000000048947 */ /* 0x000fea0003800000 */
[----:B------:R-:W-:Y:S01]  /*152e0*/  BPT.TRAP 0x1 ;  /* 0x000000040000795c */ /* 0x000fe20000300000 */
.L_x_7571:
[----:B------:R0:W0:Y:S02]  /*152f0*/  SYNCS.PHASECHK.TRANS64.TRYWAIT P0, [R5+URZ+0x38860], R0 ;  /* 0x03886000050075a7 */ /* 0x000024000800017f */
[----:B0-----:R-:W-:Y:S05]  /*15300*/  @!P0 NANOSLEEP.SYNCS 0x989680 ;  /* 0x009896800000895d */ /* 0x001fea0003900000 */
[----:B------:R-:W0:Y:S02]  /*15310*/  @!P0 SYNCS.PHASECHK.TRANS64 P0, [R5+URZ+0x38860], R0 ;  /* 0x03886000050085a7 */ /* 0x000e24000800007f */
[----:B0-----:R-:W-:Y:S05]  /*15320*/  @!P0 BRA `(.L_x_7571) ;  /* 0xfffffffc00f08947 */ /* 0x001fea000383ffff */
.L_x_7563:
[----:B------:R-:W-:Y:S05]  /*15330*/  BSYNC B0 ;  /* 0x0000000000007941 */ /* 0x000fea0003800000 */
.L_x_7562:
[----:B------:R-:W-:Y:S05]  /*15340*/  EXIT ;  /* 0x000000000000794d */ /* 0x000fea0003800000 */
.L_x_7458:
[----:B0-----:R0:W1:Y:S02]  /*15350*/  SYNCS.PHASECHK.TRANS64.TRYWAIT P1, [R17+URZ+0x38800], R4 ;  /* 0x03880004110075a7 */ /* 0x001064000802017f */
[----:B-1----:R-:W-:Y:S05]  /*15360*/  @!P1 NANOSLEEP.SYNCS 0x989680 ;  /* 0x009896800000995d */ /* 0x002fea0003900000 */
[----:B------:R-:W1:Y:S02]  /*15370*/  @!P1 SYNCS.PHASECHK.TRANS64 P1, [R17+URZ+0x38800], R4 ;  /* 0x03880004110095a7 */ /* 0x000e64000802007f */
[----:B-1----:R-:W-:Y:S05]  /*15380*/  @!P1 BRA `(.L_x_7458) ;  /* 0xfffffffc00f09947 */ /* 0x002fea000383ffff */
[----:B------:R-:W-:Y:S05]  /*15390*/  BRA `(.L_x_7572) ;  /* 0xfffffee400187947 */ /* 0x000fea000383ffff */
.L_x_7462:
[----:B--2---:R2:W3:Y:S02]  /*153a0*/  SYNCS.PHASECHK.TRANS64.TRYWAIT P1, [R9+URZ+0x38830], R6 ;  /* 0x03883006090075a7 */ /* 0x0044e4000802017f */
[----:B---3--:R-:W-:Y:S05]  /*153b0*/  @!P1 NANOSLEEP.SYNCS 0x989680 ;  /* 0x009896800000995d */ /* 0x008fea0003900000 */
[----:B------:R-:W3:Y:S02]  /*153c0*/  @!P1 SYNCS.PHASECHK.TRANS64 P1, [R9+URZ+0x38830], R6 ;  /* 0x03883006090095a7 */ /* 0x000ee4000802007f */
[----:B---3--:R-:W-:Y:S05]  /*153d0*/  @!P1 BRA `(.L_x_7462) ;  /* 0xfffffffc00f09947 */ /* 0x008fea000383ffff */
[----:B------:R-:W-:Y:S05]  /*153e0*/  BRA `(.L_x_7461) ;  /* 0xfffffee400387947 */ /* 0x000fea000383ffff */
.L_x_7463:
[----:B---3--:R3:W4:Y:S02]  /*153f0*/  SYNCS.PHASECHK.TRANS64.TRYWAIT P1, [R17+URZ+0x38810], R4 ;  /* 0x03881004110075a7 */ /* 0x008724000802017f */
[----:B----4-:R-:W-:Y:S05]  /*15400*/  @!P1 NANOSLEEP.SYNCS 0x989680 ;  /* 0x009896800000995d */ /* 0x010fea0003900000 */
[----:B------:R-:W4:Y:S02]  /*15410*/  @!P1 SYNCS.PHASECHK.TRANS64 P1, [R17+URZ+0x38810], R4 ;  /* 0x03881004110095a7 */ /* 0x000f24000802007f */
[----:B----4-:R-:W-:Y:S05]  /*15420*/  @!P1 BRA `(.L_x_7463) ;  /* 0xfffffffc00f09947 */ /* 0x010fea000383ffff */
[----:B------:R-:W-:Y:S05]  /*15430*/  BRA `(.L_x_7573) ;  /* 0xfffffee400c47947 */ /* 0x000fea000383ffff */
.L_x_7467:
[----:B0-----:R0:W3:Y:S02]  /*15440*/  SYNCS.PHASECHK.TRANS64.TRYWAIT P1, [R9+URZ+0x38850], R6 ;  /* 0x03885006090075a7 */ /* 0x0010e4000802017f */
[----:B---3--:R-:W-:Y:S05]  /*15450*/  @!P1 NANOSLEEP.SYNCS 0x989680 ;  /* 0x009896800000995d */ /* 0x008fea0003900000 */
[----:B------:R-:W3:Y:S02]  /*15460*/  @!P1 SYNCS.PHASECHK.TRANS64 P1, [R9+URZ+0x38850], R6 ;  /* 0x03885006090095a7 */ /* 0x000ee4000802007f */
[----:B---3--:R-:W-:Y:S05]  /*15470*/  @!P1 BRA `(.L_x_7467) ;  /* 0xfffffffc00f09947 */ /* 0x008fea000383ffff */
[----:B------:R-:W-:Y:S05]  /*15480*/  BRA `(.L_x_7466) ;  /* 0xfffffee400f47947 */ /* 0x000fea000383ffff */
.L_x_7474:
[----:B-1----:R1:W2:Y:S02]  /*15490*/  SYNCS.PHASECHK.TRANS64.TRYWAIT P1, [R9+URZ+0x38830], R8 ;  /* 0x03883008090075a7 */ /* 0x0022a4000802017f */
[----:B--2---:R-:W-:Y:S05]  /*154a0*/  @!P1 NANOSLEEP.SYNCS 0x989680 ;  /* 0x009896800000995d */ /* 0x004fea0003900000 */
[----:B------:R-:W2:Y:S02]  /*154b0*/  @!P1 SYNCS.PHASECHK.TRANS64 P1, [R9+URZ+0x38830], R8 ;  /* 0x03883008090095a7 */ /* 0x000ea4000802007f */
[----:B--2---:R-:W-:Y:S05]  /*154c0*/  @!P1 BRA `(.L_x_7474) ;  /* 0xfffffffc00f09947 */ /* 0x004fea000383ffff */
[----:B------:R-:W-:Y:S05]  /*154d0*/  BRA `(.L_x_7473) ;  /* 0xffffff1400207947 */ /* 0x000fea000383ffff */
.L_x_7478:
[----:B---3--:R3:W4:Y:S02]  /*154e0*/  SYNCS.PHASECHK.TRANS64.TRYWAIT P1, [R9+URZ+0x38850], R8 ;  /* 0x03885008090075a7 */ /* 0x008724000802017f */
[----:B----4-:R-:W-:Y:S05]  /*154f0*/  @!P1 NANOSLEEP.SYNCS 0x989680 ;  /* 0x009896800000995d */ /* 0x010fea0003900000 */
[----:B------:R-:W4:Y:S02]  /*15500*/  @!P1 SYNCS.PHASECHK.TRANS64 P1, [R9+URZ+0x38850], R8 ;  /* 0x03885008090095a7 */ /* 0x000f24000802007f */
[----:B----4-:R-:W-:Y:S05]  /*15510*/  @!P1 BRA `(.L_x_7478) ;  /* 0xfffffffc00f09947 */ /* 0x010fea000383ffff */
[----:B------:R-:W-:Y:S05]  /*15520*/  BRA `(.L_x_7477) ;  /* 0xffffff1400807947 */ /* 0x000fea000383ffff */
.L_x_7486:
[----:B-1----:R1:W2:Y:S02]  /*15530*/  SYNCS.PHASECHK.TRANS64.TRYWAIT P1, [R9+URZ+0x38830], R8 ;  /* 0x03883008090075a7 */ /* 0x0022a4000802017f */
[----:B--2---:R-:W-:Y:S05]  /*15540*/  @!P1 NANOSLEEP.SYNCS 0x989680 ;  /* 0x009896800000995d */ /* 0x004fea0003900000 */
[----:B------:R-:W2:Y:S02]  /*15550*/  @!P1 SYNCS.PHASECHK.TRANS64 P1, [R9+URZ+0x38830], R8 ;  /* 0x03883008090095a7 */ /* 0x000ea4000802007f */
[----:B--2---:R-:W-:Y:S05]  /*15560*/  @!P1 BRA `(.L_x_7486) ;  /* 0xfffffffc00f09947 */ /* 0x004fea000383ffff */
[----:B------:R-:W-:Y:S05]  /*15570*/  BRA `(.L_x_7485) ;  /* 0xffffff4800a07947 */ /* 0x000fea000383ffff */
.L_x_7490:
[----:B---3--:R3:W4:Y:S02]  /*15580*/  SYNCS.PHASECHK.TRANS64.TRYWAIT P1, [R9+URZ+0x38850], R8 ;  /* 0x03885008090075a7 */ /* 0x008724000802017f */
[----:B----4-:R-:W-:Y:S05]  /*15590*/  @!P1 NANOSLEEP.SYNCS 0x989680 ;  /* 0x009896800000995d */ /* 0x010fea0003900000 */
[----:B------:R-:W4:Y:S02]  /*155a0*/  @!P1 SYNCS.PHASECHK.TRANS64 P1, [R9+URZ+0x38850], R8 ;  /* 0x03885008090095a7 */ /* 0x000f24000802007f */
[----:B----4-:R-:W-:Y:S05]  /*155b0*/  @!P1 BRA `(.L_x_7490) ;  /* 0xfffffffc00f09947 */ /* 0x010fea000383ffff */
[----:B------:R-:W-:Y:S05]  /*155c0*/  BRA `(.L_x_7489) ;  /* 0xffffff4c00007947 */ /* 0x000fea000383ffff */
.L_x_7516:
        /* <DEDUP_REMOVED lines=10> */
.L_x_7574:
[----:B------:R-:W-:Y:S05]  /*15670*/  BRA `(.L_x_7575) ;  /* 0xffffffc000907947 */ /* 0x000fea000383ffff */
.L_x_7519:
[----:B0-----:R0:W1:Y:S02]  /*15680*/  SYNCS.PHASECHK.TRANS64.TRYWAIT P0, [R27+URZ+0x38840], R0 ;  /* 0x038840001b0075a7 */ /* 0x001064000800017f */
[----:B-1----:R-:W-:Y:S05]  /*15690*/  @!P0 NANOSLEEP.SYNCS 0x989680 ;  /* 0x009896800000895d */ /* 0x002fea0003900000 */
[----:B------:R-:W1:Y:S02]  /*156a0*/  @!P0 SYNCS.PHASECHK.TRANS64 P0, [R27+URZ+0x38840], R0 ;  /* 0x038840001b0085a7 */ /* 0x000e64000800007f */
[----:B-1----:R-:W-:Y:S05]  /*156b0*/  @!P0 BRA `(.L_x_7519) ;  /* 0xfffffffc00f08947 */ /* 0x002fea000383ffff */
[----:B------:R-:W-:Y:S05]  /*156c0*/  BRA `(.L_x_7576) ;  /* 0xffffffc400407947 */ /* 0x000fea000383ffff */
.L_x_7520:
        /* <DEDUP_REMOVED lines=8> */
.L_x_7578:
[----:B------:R-:W-:Y:S05]  /*15750*/  BSYNC B0 ;  /* 0x0000000000007941 */ /* 0x000fea0003800000 */
.L_x_7577:
        /* <DEDUP_REMOVED lines=9> */
.L_x_7579:
[----:B------:R-:W-:Y:S02]  /*157f0*/  IMAD.MOV.U32 R13, RZ, RZ, R5 ;  /* 0x000000ffff0d7224 */ /* 0x000fe400078e0005 */
[----:B------:R-:W-:Y:S01]  /*15800*/  IMAD.MOV.U32 R12, RZ, RZ, 0x1 ;  /* 0x00000001ff0c7424 */ /* 0x000fe200078e00ff */
[----:B------:R-:W-:-:S13]  /*15810*/  @P0 LEA R6, P1, R8, R14, 0x1 ;  /* 0x0000000e08060211 */ /* 0x000fda00078208ff */
[----:B------:R-:W-:Y:S05]  /*15820*/  WARPSYNC.COLLECTIVE R15, `(.L_x_7580) ;  /* 0x000000000f087348 */ /* 0x000fea0003c00000 */
[----:B------:R0:W1:Y:S02]  /*15830*/  SHFL.IDX P6, R14, R13, R12, R11 ;  /* 0x0000000c0d0e7389 */ /* 0x00006400000c000b */
[----:B01----:R-:W-:Y:S01]  /*15840*/  ENDCOLLECTIVE ;  /* 0x000000000000791b */ /* 0x003fe20003800000 */
.L_x_7580:
        /* <DEDUP_REMOVED lines=12> */
.L_x_7581:
[----:B------:R-:W-:Y:S02]  /*15910*/  @P0 IMAD R9, R4, 0x2, R17 ;  /* 0x0000000204090824 */ /* 0x000fe400078e0211 */
[----:B------:R-:W-:Y:S02]  /*15920*/  IMAD.MOV.U32 R13, RZ, RZ, R5 ;  /* 0x000000ffff0d7224 */ /* 0x000fe400078e0005 */
[----:B------:R-:W-:Y:S01]  /*15930*/  IMAD.MOV.U32 R12, RZ, RZ, 0x2 ;  /* 0x00000002ff0c7424 */ /* 0x000fe200078e00ff */
[----:B------:R-:W-:-:S13]  /*15940*/  @P0 LEA R6, P1, R8, R14, 0x1 ;  /* 0x0000000e08060211 */ /* 0x000fda00078208ff */
[----:B------:R-:W-:Y:S05]  /*15950*/  WARPSYNC.COLLECTIVE R15, `(.L_x_7582) ;  /* 0x000000000f087348 */ /* 0x000fea0003c00000 */
[----:B------:R0:W1:Y:S02]  /*15960*/  SHFL.IDX P6, R14, R13, R12, R11 ;  /* 0x0000000c0d0e7389 */ /* 0x00006400000c000b */
[----:B01----:R-:W-:Y:S01]  /*15970*/  ENDCOLLECTIVE ;  /* 0x000000000000791b */ /* 0x003fe20003800000 */
.L_x_7582:
[----:B------:R-:W-:Y:S01]  /*15980*/  @P0 IMAD.X R3, RZ, RZ, R2, P1 ;  /* 0x000000ffff030224 */ /* 0x000fe200008e0602 */
[----:B------:R-:W-:-:S05]  /*15990*/  @P0 MOV R2, R6 ;  /* 0x0000000600020202 */ /* 0x000fca0000000f00 */
        /* <DEDUP_REMOVED lines=11> */
.L_x_7583:
[----:B------:R-:W-:Y:S02]  /*15a50*/  IMAD.MOV.U32 R13, RZ, RZ, R5 ;  /* 0x000000ffff0d7224 */ /* 0x000fe400078e0005 */
[----:B------:R-:W-:Y:S01]  /*15a60*/  IMAD.MOV.U32 R12, RZ, RZ, 0x3 ;  /* 0x00000003ff0c7424 */ /* 0x000fe200078e00ff */
[----:B------:R-:W-:-:S13]  /*15a70*/  @P0 LEA R6, P1, R8, R14, 0x1 ;  /* 0x0000000e08060211 */ /* 0x000fda00078208ff */
[----:B------:R-:W-:Y:S05]  /*15a80*/  WARPSYNC.COLLECTIVE R15, `(.L_x_7584) ;  /* 0x000000000f087348 */ /* 0x000fea0003c00000 */
[----:B------:R0:W1:Y:S02]  /*15a90*/  SHFL.IDX P6, R14, R13, R12, R11 ;  /* 0x0000000c0d0e7389 */ /* 0x00006400000c000b */
[----:B01----:R-:W-:Y:S01]  /*15aa0*/  ENDCOLLECTIVE ;  /* 0x000000000000791b */ /* 0x003fe20003800000 */
.L_x_7584:
        /* <DEDUP_REMOVED lines=11> */
.L_x_7585:
[----:B------:R-:W-:Y:S05]  /*15b60*/  BRA `(.L_x_7586) ;  /* 0xffffffc400087947 */ /* 0x000fea000383ffff */
.L_x_7525:
[----:B------:R-:W-:Y:S01]  /*15b70*/  IMAD.MOV.U32 R13, RZ, RZ, R5 ;  /* 0x000000ffff0d7224 */ /* 0x000fe200078e0005 */
[----:B------:R-:W-:Y:S01]  /*15b80*/  MOV R4, UR42 ;  /* 0x0000002a00047c02 */ /* 0x000fe20008000f00 */
[----:B------:R-:W-:Y:S01]  /*15b90*/  IMAD.MOV.U32 R12, RZ, RZ, RZ ;  /* 0x000000ffff0c7224 */ /* 0x000fe200078e00ff */
[----:B------:R-:W-:Y:S01]  /*15ba0*/  LOP3.LUT R16, R16, 0xfffffeff, RZ, 0xc0, !PT ;  /* 0xfffffeff10107812 */ /* 0x000fe200078ec0ff */
[----:B------:R-:W-:Y:S02]  /*15bb0*/  IMAD.MOV.U32 R11, RZ, RZ, 0x181f ;  /* 0x0000181fff0b7424 */ /* 0x000fe400078e00ff */
[----:B------:R-:W-:Y:S02]  /*15bc0*/  IMAD.MOV.U32 R15, RZ, RZ, -0x1 ;  /* 0xffffffffff0f7424 */ /* 0x000fe400078e00ff */
[----:B------:R-:W-:-:S07]  /*15bd0*/  IMAD R4, R4, 0x40, R9 ;  /* 0x0000004004047824 */ /* 0x000fce00078e0209 */
[----:B-1----:R-:W-:Y:S05]  /*15be0*/  WARPSYNC.COLLECTIVE R15, `(.L_x_7587) ;  /* 0x000000000f087348 */ /* 0x002fea0003c00000 */
[----:B------:R0:W2:Y:S02]  /*15bf0*/  SHFL.IDX P6, R14, R13, R12, R11 ;  /* 0x0000000c0d0e7389 */ /* 0x0000a400000c000b */
[----:B012---:R-:W-:Y:S01]  /*15c00*/  ENDCOLLECTIVE ;  /* 0x000000000000791b */ /* 0x007fe20003800000 */
.L_x_7587:
        /* <DEDUP_REMOVED lines=8> */
.L_x_7588:
[----:B------:R-:W-:Y:S02]  /*15c90*/  IMAD.MOV.U32 R13, RZ, RZ, R5 ;  /* 0x000000ffff0d7224 */ /* 0x000fe400078e0005 */
[----:B------:R-:W-:Y:S01]  /*15ca0*/  IMAD.MOV.U32 R12, RZ, RZ, 0x1 ;  /* 0x00000001ff0c7424 */ /* 0x000fe200078e00ff */
[----:B------:R-:W-:-:S13]  /*15cb0*/  @!P1 LEA R6, P0, R8, R14, 0x1 ;  /* 0x0000000e08069211 */ /* 0x000fda00078008ff */
[----:B------:R-:W-:Y:S05]  /*15cc0*/  WARPSYNC.COLLECTIVE R15, `(.L_x_7589) ;  /* 0x000000000f087348 */ /* 0x000fea0003c00000 */
[----:B------:R0:W1:Y:S02]  /*15cd0*/  SHFL.IDX P6, R14, R13, R12, R11 ;  /* 0x0000000c0d0e7389 */ /* 0x00006400000c000b */
[----:B01----:R-:W-:Y:S01]  /*15ce0*/  ENDCOLLECTIVE ;  /* 0x000000000000791b */ /* 0x003fe20003800000 */
.L_x_7589:
        /* <DEDUP_REMOVED lines=14> */
.L_x_7590:
[----:B------:R-:W-:Y:S01]  /*15dd0*/  LOP3.LUT R16, R16, 0xffffffbf, RZ, 0xc0, !PT ;  /* 0xffffffbf10107812 */ /* 0x000fe200078ec0ff */
[----:B------:R-:W-:Y:S02]  /*15de0*/  IMAD.MOV.U32 R13, RZ, RZ, R5 ;  /* 0x000000ffff0d7224 */ /* 0x000fe400078e0005 */
[----:B------:R-:W-:Y:S01]  /*15df0*/  IMAD.MOV.U32 R12, RZ, RZ, 0x2 ;  /* 0x00000002ff0c7424 */ /* 0x000fe200078e00ff */
[----:B------:R-:W-:-:S13]  /*15e00*/  @!P1 LEA R6, P0, R8, R14, 0x1 ;  /* 0x0000000e08069211 */ /* 0x000fda00078008ff */
[----:B------:R-:W-:Y:S05]  /*15e10*/  WARPSYNC.COLLECTIVE R15, `(.L_x_7591) ;  /* 0x000000000f087348 */ /* 0x000fea0003c00000 */
[----:B------:R0:W1:Y:S02]  /*15e20*/  SHFL.IDX P6, R14, R13, R12, R11 ;  /* 0x0000000c0d0e7389 */ /* 0x00006400000c000b */
[----:B01----:R-:W-:Y:S01]  /*15e30*/  ENDCOLLECTIVE ;  /* 0x000000000000791b */ /* 0x003fe20003800000 */
.L_x_7591:
        /* <DEDUP_REMOVED lines=14> */
.L_x_7592:
[----:B------:R-:W-:Y:S01]  /*15f20*/  MOV R13, R5 ;  /* 0x00000005000d7202 */ /* 0x000fe20000000f00 */
[----:B------:R-:W-:Y:S01]  /*15f30*/  IMAD.MOV.U32 R12, RZ, RZ, 0x3 ;  /* 0x00000003ff0c7424 */ /* 0x000fe200078e00ff */
[----:B------:R-:W-:-:S13]  /*15f40*/  @!P1 LEA R6, P0, R8, R14, 0x1 ;  /* 0x0000000e08069211 */ /* 0x000fda00078008ff */
[----:B------:R-:W-:Y:S05]  /*15f50*/  WARPSYNC.COLLECTIVE R15, `(.L_x_7593) ;  /* 0x000000000f087348 */ /* 0x000fea0003c00000 */
[----:B------:R0:W1:Y:S02]  /*15f60*/  SHFL.IDX P6, R14, R13, R12, R11 ;  /* 0x0000000c0d0e7389 */ /* 0x00006400000c000b */
[----:B01----:R-:W-:Y:S01]  /*15f70*/  ENDCOLLECTIVE ;  /* 0x000000000000791b */ /* 0x003fe20003800000 */
.L_x_7593:
        /* <DEDUP_REMOVED lines=11> */
.L_x_7594:
[----:B------:R-:W-:Y:S05]  /*16030*/  BRA `(.L_x_7595) ;  /* 0xffffffc400f87947 */ /* 0x000fea000383ffff */
.L_x_7529:
        /* <DEDUP_REMOVED lines=8> */
.L_x_7597:
[----:B------:R-:W-:Y:S05]  /*160c0*/  BSYNC B0 ;  /* 0x0000000000007941 */ /* 0x000fea0003800000 */
.L_x_7596:
[----:B------:R-:W-:Y:S01]  /*160d0*/  IMAD.MOV.U32 R13, RZ, RZ, R0 ;  /* 0x000000ffff0d7224 */ /* 0x000fe200078e0000 */
[----:B------:R-:W-:Y:S01]  /*160e0*/  LOP3.LUT P1, RZ, R16, 0x100, RZ, 0xc0, !PT ;  /* 0x0000010010ff7812 */ /* 0x000fe2000782c0ff */
[----:B------:R-:W-:Y:S01]  /*160f0*/  IMAD.MOV.U32 R12, RZ, RZ, RZ ;  /* 0x000000ffff0c7224 */ /* 0x000fe200078e00ff */
[----:B------:R-:W-:Y:S01]  /*16100*/  P2R R5, PR, RZ, 0x4 ;  /* 0x00000004ff057803 */ /* 0x000fe20000000000 */
[----:B------:R-:W-:Y:S02]  /*16110*/  IMAD.MOV.U32 R11, RZ, RZ, 0x181f ;  /* 0x0000181fff0b7424 */ /* 0x000fe400078e00ff */
[----:B------:R-:W-:Y:S02]  /*16120*/  IMAD.MOV.U32 R15, RZ, RZ, -0x1 ;  /* 0xffffffffff0f7424 */ /* 0x000fe400078e00ff */
[----:B------:R-:W-:-:S07]  /*16130*/  IMAD.MOV.U32 R2, RZ, RZ, R14 ;  /* 0x000000ffff027224 */ /* 0x000fce00078e000e */
[----:B------:R-:W-:Y:S05]  /*16140*/  WARPSYNC.COLLECTIVE R15, `(.L_x_7598) ;  /* 0x000000000f087348 */ /* 0x000fea0003c00000 */
[----:B------:R0:W1:Y:S02]  /*16150*/  SHFL.IDX P6, R14, R13, R12, R11 ;  /* 0x0000000c0d0e7389 */ /* 0x00006400000c000b */
[----:B01----:R-:W-:Y:S01]  /*16160*/  ENDCOLLECTIVE ;  /* 0x000000000000791b */ /* 0x003fe20003800000 */
.L_x_7598:
[----:B------:R-:W-:Y:S02]  /*16170*/  IMAD.MOV.U32 R13, RZ, RZ, R4 ;  /* 0x000000ffff0d7224 */ /* 0x000fe400078e0004 */
[----:B------:R-:W-:Y:S01]  /*16180*/  IMAD.MOV.U32 R12, RZ, RZ, 0x1 ;  /* 0x00000001ff0c7424 */ /* 0x000fe200078e00ff */
[----:B------:R-:W-:Y:S02]  /*16190*/  @!P1 LEA R7, P0, R8, R14, 0x1 ;  /* 0x0000000e08079211 */ /* 0x000fe400078008ff */
[----:B------:R-:W-:-:S03]  /*161a0*/  LOP3.LUT P6, RZ, R16, 0x40000, RZ, 0xc0, !PT ;  /* 0x0004000010ff7812 */ /* 0x000fc600078cc0ff */
[----:B------:R-:W-:Y:S01]  /*161b0*/  @!P1 IMAD.X R3, RZ, RZ, R2, P0 ;  /* 0x000000ffff039224 */ /* 0x000fe200000e0602 */
[----:B------:R-:W-:Y:S01]  /*161c0*/  LOP3.LUT P0, RZ, R16, 0x80000, RZ, 0xc0, !PT ;  /* 0x0008000010ff7812 */ /* 0x000fe2000780c0ff */
[----:B------:R-:W-:-:S12]  /*161d0*/  @!P1 IMAD.MOV.U32 R2, RZ, RZ, R7 ;  /* 0x000000ffff029224 */ /* 0x000fd800078e0007 */
        /* <DEDUP_REMOVED lines=9> */
.L_x_7599:
[----:B------:R-:W-:Y:S01]  /*16270*/  @!PT LDS RZ, [RZ] ;  /* 0x00000000fffff984 */ /* 0x000fe20000000800 */
[----:B------:R-:W-:Y:S01]  /*16280*/  @!PT LDS RZ, [RZ] ;  /* 0x00000000fffff984 */ /* 0x000fe20000000800 */
[----:B------:R-:W-:Y:S01]  /*16290*/  @!PT LDS RZ, [RZ] ;  /* 0x00000000fffff984 */ /* 0x000fe20000000800 */
[----:B------:R0:W-:Y:S01]  /*162a0*/  @!P1 LDGSTS.E.BYPASS.LTC128B.128 [R22+0x2a400], desc[UR44][R2.64+0x100], !P2 ;  /* 0x2a40010002169fae */ /* 0x0001e2000d101d6c */
[----:B------:R-:W-:-:S03]  /*162b0*/  LOP3.LUT P2, RZ, R16, 0x80000, RZ, 0xc0, !PT ;  /* 0x0008000010ff7812 */ /* 0x000fc6000784c0ff */
        /* <DEDUP_REMOVED lines=10> */
.L_x_7600:
        /* <DEDUP_REMOVED lines=14> */
[----:B------:R-:W-:-:S04]  /*16440*/  ISETP.NE.AND P2, PT, R5, RZ, PT ;  /* 0x000000ff0500720c */ /* 0x000fc80003f45270 */
        /* <DEDUP_REMOVED lines=12> */
.L_x_7601:
[----:B------:R-:W-:Y:S02]  /*16510*/  IMAD.MOV.U32 R13, RZ, RZ, R0 ;  /* 0x000000ffff0d7224 */ /* 0x000fe400078e0000 */
[----:B------:R-:W-:-:S07]  /*16520*/  IMAD.MOV.U32 R5, RZ, RZ, R14 ;  /* 0x000000ffff057224 */ /* 0x000fce00078e000e */
[----:B------:R-:W-:Y:S05]  /*16530*/  WARPSYNC.COLLECTIVE R15, `(.L_x_7602) ;  /* 0x000000000f087348 */ /* 0x000fea0003c00000 */
[----:B------:R0:W1:Y:S02]  /*16540*/  SHFL.IDX P6, R14, R13, R12, R11 ;  /* 0x0000000c0d0e7389 */ /* 0x00006400000c000b */
[----:B01----:R-:W-:Y:S01]  /*16550*/  ENDCOLLECTIVE ;  /* 0x000000000000791b */ /* 0x003fe20003800000 */
.L_x_7602:
        /* <DEDUP_REMOVED lines=17> */
.L_x_7603:
        /* <DEDUP_REMOVED lines=14> */
.L_x_7604:
[----:B------:R-:W-:Y:S01]  /*16750*/  @!PT LDS RZ, [RZ] ;  /* 0x00000000fffff984 */ /* 0x000fe20000000800 */
[----:B------:R-:W-:Y:S01]  /*16760*/  @!PT LDS RZ, [RZ] ;  /* 0x00000000fffff984 */ /* 0x000fe20000000800 */
[----:B------:R-:W-:Y:S01]  /*16770*/  @!PT LDS RZ, [RZ] ;  /* 0x00000000fffff984 */ /* 0x000fe20000000800 */
[----:B------:R2:W-:Y:S01]  /*16780*/  @!P1 LDGSTS.E.BYPASS.LTC128B.128 [R22+0x35400], desc[UR44][R2.64+0x380], P0 ;  /* 0x3540038002169fae */ /* 0x0005e20008101d6c */
[----:B------:R-:W-:Y:S05]  /*16790*/  BRA `(.L_x_7605) ;  /* 0xffffffc800807947 */ /* 0x000fea000383ffff */
.L_x_7532:
[----:B0-----:R0:W2:Y:S02]  /*167a0*/  SYNCS.PHASECHK.TRANS64.TRYWAIT P0, [R17+URZ+0x38820], R0 ;  /* 0x03882000110075a7 */ /* 0x0010a4000800017f */
[----:B--2---:R-:W-:Y:S05]  /*167b0*/  @!P0 NANOSLEEP.SYNCS 0x989680 ;  /* 0x009896800000895d */ /* 0x004fea0003900000 */
[----:B------:R-:W2:Y:S02]  /*167c0*/  @!P0 SYNCS.PHASECHK.TRANS64 P0, [R17+URZ+0x38820], R0 ;  /* 0x03882000110085a7 */ /* 0x000ea4000800007f */
[----:B--2---:R-:W-:Y:S05]  /*167d0*/  @!P0 BRA `(.L_x_7532) ;  /* 0xfffffffc00f08947 */ /* 0x004fea000383ffff */
[----:B------:R-:W-:Y:S05]  /*167e0*/  BRA `(.L_x_7606) ;  /* 0xffffffcc00047947 */ /* 0x000fea000383ffff */
.L_x_7535:
[----:B0-----:R0:W2:Y:S02]  /*167f0*/  SYNCS.PHASECHK.TRANS64.TRYWAIT P0, [R27+URZ+0x38860], R0 ;  /* 0x038860001b0075a7 */ /* 0x0010a4000800017f */
[----:B--2---:R-:W-:Y:S05]  /*16800*/  @!P0 NANOSLEEP.SYNCS 0x989680 ;  /* 0x009896800000895d */ /* 0x004fea0003900000 */
[----:B------:R-:W2:Y:S02]  /*16810*/  @!P0 SYNCS.PHASECHK.TRANS64 P0, [R27+URZ+0x38860], R0 ;  /* 0x038860001b0085a7 */ /* 0x000ea4000800007f */
[----:B--2---:R-:W-:Y:S05]  /*16820*/  @!P0 BRA `(.L_x_7535) ;  /* 0xfffffffc00f08947 */ /* 0x004fea000383ffff */
[----:B------:R-:W-:Y:S05]  /*16830*/  BRA `(.L_x_7607) ;  /* 0xffffffcc00147947 */ /* 0x000fea000383ffff */
.L_x_7536:
        /* <DEDUP_REMOVED lines=8> */
.L_x_7609:
[----:B------:R-:W-:Y:S05]  /*168c0*/  BSYNC B0 ;  /* 0x0000000000007941 */ /* 0x000fea0003800000 */
.L_x_7608:
        /* <DEDUP_REMOVED lines=15> */
.L_x_7610:
        /* <DEDUP_REMOVED lines=34> */
.L_x_7611:
[----:B------:R-:W-:Y:S02]  /*16be0*/  IMAD.MOV.U32 R13, RZ, RZ, R6 ;  /* 0x000000ffff0d7224 */ /* 0x000fe400078e0006 */
[----:B------:R-:W-:-:S07]  /*16bf0*/  IMAD.MOV.U32 R3, RZ, RZ, R14 ;  /* 0x000000ffff037224 */ /* 0x000fce00078e000e */
[----:B------:R-:W-:Y:S05]  /*16c00*/  WARPSYNC.COLLECTIVE R15, `(.L_x_7612) ;  /* 0x000000000f087348 */ /* 0x000fea0003c00000 */
[----:B------:R0:W1:Y:S02]  /*16c10*/  SHFL.IDX P6, R14, R13, R12, R11 ;  /* 0x0000000c0d0e7389 */ /* 0x00006400000c000b */
[----:B01----:R-:W-:Y:S01]  /*16c20*/  ENDCOLLECTIVE ;  /* 0x000000000000791b */ /* 0x003fe20003800000 */
.L_x_7612:
        /* <DEDUP_REMOVED lines=28> */
.L_x_7613:
[----:B------:R-:W-:Y:S01]  /*16df0*/  MOV R13, R6 ;  /* 0x00000006000d7202 */ /* 0x000fe20000000f00 */
[----:B------:R-:W-:-:S07]  /*16e00*/  IMAD.MOV.U32 R8, RZ, RZ, R14 ;  /* 0x000000ffff087224 */ /* 0x000fce00078e000e */
[----:B------:R-:W-:Y:S05]  /*16e10*/  WARPSYNC.COLLECTIVE R15, `(.L_x_7614) ;  /* 0x000000000f087348 */ /* 0x000fea0003c00000 */
[----:B------:R0:W1:Y:S02]  /*16e20*/  SHFL.IDX P6, R14, R13, R12, R11 ;  /* 0x0000000c0d0e7389 */ /* 0x00006400000c000b */
[----:B01----:R-:W-:Y:S01]  /*16e30*/  ENDCOLLECTIVE ;  /* 0x000000000000791b */ /* 0x003fe20003800000 */
.L_x_7614:
        /* <DEDUP_REMOVED lines=28> */
.L_x_7615:
[----:B------:R-:W-:Y:S02]  /*17000*/  IMAD.MOV.U32 R13, RZ, RZ, R6 ;  /* 0x000000ffff0d7224 */ /* 0x000fe400078e0006 */
[----:B------:R-:W-:-:S07]  /*17010*/  IMAD.MOV.U32 R7, RZ, RZ, R14 ;  /* 0x000000ffff077224 */ /* 0x000fce00078e000e */
[----:B------:R-:W-:Y:S05]  /*17020*/  WARPSYNC.COLLECTIVE R15, `(.L_x_7616) ;  /* 0x000000000f087348 */ /* 0x000fea0003c00000 */
[----:B------:R0:W1:Y:S02]  /*17030*/  SHFL.IDX P6, R14, R13, R12, R11 ;  /* 0x0000000c0d0e7389 */ /* 0x00006400000c000b */
[----:B01----:R-:W-:Y:S01]  /*17040*/  ENDCOLLECTIVE ;  /* 0x000000000000791b */ /* 0x003fe20003800000 */
.L_x_7616:
[----:B------:R-:W-:Y:S05]  /*17050*/  BRA `(.L_x_7617) ;  /* 0xffffffc800c07947 */ /* 0x000fea000383ffff */
.L_x_7542:
[----:B0-----:R0:W2:Y:S02]  /*17060*/  SYNCS.PHASECHK.TRANS64.TRYWAIT P0, [R8+URZ+0x38840], R20 ;  /* 0x03884014080075a7 */ /* 0x0010a4000800017f */
[----:B--2---:R-:W-:Y:S05]  /*17070*/  @!P0 NANOSLEEP.SYNCS 0x989680 ;  /* 0x009896800000895d */ /* 0x004fea0003900000 */
[----:B------:R-:W2:Y:S02]  /*17080*/  @!P0 SYNCS.PHASECHK.TRANS64 P0, [R8+URZ+0x38840], R20 ;  /* 0x03884014080085a7 */ /* 0x000ea4000800007f */
[----:B--2---:R-:W-:Y:S05]  /*17090*/  @!P0 BRA `(.L_x_7542) ;  /* 0xfffffffc00f08947 */ /* 0x004fea000383ffff */
[----:B------:R-:W-:Y:S05]  /*170a0*/  BRA `(.L_x_7618) ;  /* 0xffffffd0001c7947 */ /* 0x000fea000383ffff */
.L_x_7543:
        /* <DEDUP_REMOVED lines=8> */
.L_x_7620:
[----:B------:R-:W-:Y:S05]  /*17130*/  BSYNC B1 ;  /* 0x0000000000017941 */ /* 0x000fea0003800000 */
.L_x_7619:
        /* <DEDUP_REMOVED lines=9> */
.L_x_7621:
[----:B------:R-:W-:Y:S01]  /*171d0*/  MOV R13, R27 ;  /* 0x0000001b000d7202 */ /* 0x000fe20000000f00 */
[----:B------:R-:W-:Y:S02]  /*171e0*/  IMAD.MOV.U32 R12, RZ, RZ, 0x1 ;  /* 0x00000001ff0c7424 */ /* 0x000fe400078e00ff */
[----:B------:R-:W-:-:S07]  /*171f0*/  IMAD.MOV.U32 R2, RZ, RZ, R14 ;  /* 0x000000ffff027224 */ /* 0x000fce00078e000e */
[----:B------:R-:W-:Y:S05]  /*17200*/  WARPSYNC.COLLECTIVE R15, `(.L_x_7622) ;  /* 0x000000000f087348 */ /* 0x000fea0003c00000 */
[----:B------:R0:W1:Y:S02]  /*17210*/  SHFL.IDX P6, R14, R13, R12, R11 ;  /* 0x0000000c0d0e7389 */ /* 0x00006400000c000b */
[----:B01----:R-:W-:Y:S01]  /*17220*/  ENDCOLLECTIVE ;  /* 0x000000000000791b */ /* 0x003fe20003800000 */
.L_x_7622:
        /* <DEDUP_REMOVED lines=11> */
.L_x_7623:
[----:B------:R-:W-:Y:S02]  /*172e0*/  IMAD.MOV.U32 R13, RZ, RZ, R27 ;  /* 0x000000ffff0d7224 */ /* 0x000fe400078e001b */
[----:B------:R-:W-:Y:S02]  /*172f0*/  IMAD.MOV.U32 R12, RZ, RZ, 0x2 ;  /* 0x00000002ff0c7424 */ /* 0x000fe400078e00ff */
[----:B------:R-:W-:-:S07]  /*17300*/  IMAD.MOV.U32 R2, RZ, RZ, R14 ;  /* 0x000000ffff027224 */ /* 0x000fce00078e000e */
[----:B------:R-:W-:Y:S05]  /*17310*/  WARPSYNC.COLLECTIVE R15, `(.L_x_7624) ;  /* 0x000000000f087348 */ /* 0x000fea0003c00000 */
[----:B------:R0:W1:Y:S02]  /*17320*/  SHFL.IDX P6, R14, R13, R12, R11 ;  /* 0x0000000c0d0e7389 */ /* 0x00006400000c000b */
[----:B01----:R-:W-:Y:S01]  /*17330*/  ENDCOLLECTIVE ;  /* 0x000000000000791b */ /* 0x003fe20003800000 */
.L_x_7624:
        /* <DEDUP_REMOVED lines=11> */
.L_x_7625:
[----:B------:R-:W-:Y:S02]  /*173f0*/  IMAD.MOV.U32 R13, RZ, RZ, R27 ;  /* 0x000000ffff0d7224 */ /* 0x000fe400078e001b */
[----:B------:R-:W-:Y:S02]  /*17400*/  IMAD.MOV.U32 R12, RZ, RZ, 0x3 ;  /* 0x00000003ff0c7424 */ /* 0x000fe400078e00ff */
[----:B------:R-:W-:-:S07]  /*17410*/  IMAD.MOV.U32 R2, RZ, RZ, R14 ;  /* 0x000000ffff027224 */ /* 0x000fce00078e000e */
[----:B------:R-:W-:Y:S05]  /*17420*/  WARPSYNC.COLLECTIVE R15, `(.L_x_7626) ;  /* 0x000000000f087348 */ /* 0x000fea0003c00000 */
[----:B------:R0:W1:Y:S02]  /*17430*/  SHFL.IDX P6, R14, R13, R12, R11 ;  /* 0x0000000c0d0e7389 */ /* 0x00006400000c000b */
[----:B01----:R-:W-:Y:S01]  /*17440*/  ENDCOLLECTIVE ;  /* 0x000000000000791b */ /* 0x003fe20003800000 */
.L_x_7626:
        /* <DEDUP_REMOVED lines=11> */
.L_x_7627:
[----:B------:R-:W-:Y:S01]  /*17500*/  IMAD.MOV.U32 R2, RZ, RZ, R14 ;  /* 0x000000ffff027224 */ /* 0x000fe200078e000e */
[----:B------:R-:W-:Y:S06]  /*17510*/  BRA `(.L_x_7628) ;  /* 0xffffffcc00ac7947 */ /* 0x000fec000383ffff */
.L_x_7548:
[----:B---3--:R3:W4:Y:S02]  /*17520*/  SYNCS.PHASECHK.TRANS64.TRYWAIT P0, [R8+URZ+0x38860], R20 ;  /* 0x03886014080075a7 */ /* 0x008724000800017f */
[----:B----4-:R-:W-:Y:S05]  /*17530*/  @!P0 NANOSLEEP.SYNCS 0x989680 ;  /* 0x009896800000895d */ /* 0x010fea0003900000 */
[----:B------:R-:W4:Y:S02]  /*17540*/  @!P0 SYNCS.PHASECHK.TRANS64 P0, [R8+URZ+0x38860], R20 ;  /* 0x03886014080085a7 */ /* 0x000f24000800007f */
[----:B----4-:R-:W-:Y:S05]  /*17550*/  @!P0 BRA `(.L_x_7548) ;  /* 0xfffffffc00f08947 */ /* 0x010fea000383ffff */
[----:B------:R-:W-:Y:S05]  /*17560*/  BRA `(.L_x_7629) ;  /* 0xffffffcc00fc7947 */ /* 0x000fea000383ffff */
.L_x_7549:
[----:B------:R-:W-:Y:S01]  /*17570*/  BSSY B1, `(.L_x_7630) ;  /* 0x0000008000017945 */ /* 0x000fe20003800000 */
[----:B------:R-:W-:Y:S01]  /*17580*/  IMAD.MOV.U32 R13, RZ, RZ, R20 ;  /* 0x000000ffff0d7224 */ /* 0x000fe200078e0014 */
[----:B------:R-:W-:Y:S01]  /*17590*/  MOV R12, RZ ;  /* 0x000000ff000c7202 */ /* 0x000fe20000000f00 */
[----:B------:R-:W-:Y:S02]  /*175a0*/  IMAD.MOV.U32 R11, RZ, RZ, 0x181f ;  /* 0x0000181fff0b7424 */ /* 0x000fe400078e00ff */
[----:B------:R-:W-:-:S07]  /*175b0*/  IMAD.MOV.U32 R15, RZ, RZ, -0x1 ;  /* 0xffffffffff0f7424 */ /* 0x000fce00078e00ff */
[----:B--2---:R-:W-:Y:S05]  /*175c0*/  WARPSYNC.COLLECTIVE R15, `(.L_x_7631) ;  /* 0x000000000f087348 */ /* 0x004fea0003c00000 */
[----:B------:R0:W1:Y:S02]  /*175d0*/  SHFL.IDX P6, R14, R13, R12, R11 ;  /* 0x0000000c0d0e7389 */ /* 0x00006400000c000b */
[----:B012---:R-:W-:Y:S01]  /*175e0*/  ENDCOLLECTIVE ;  /* 0x000000000000791b */ /* 0x007fe20003800000 */
.L_x_7631:
[----:B------:R-:W-:Y:S05]  /*175f0*/  BSYNC B1 ;  /* 0x0000000000017941 */ /* 0x000fea0003800000 */
.L_x_7630:
        /* <DEDUP_REMOVED lines=13> */
.L_x_7632:
        /* <DEDUP_REMOVED lines=14> */
.L_x_7633:
        /* <DEDUP_REMOVED lines=17> */
.L_x_7634:
        /* <DEDUP_REMOVED lines=18> */
.L_x_7635:
        /* <DEDUP_REMOVED lines=10> */
[----:B0-----:R-:W-:-:S07]  /*17a80*/  MOV R3, R14 ;  /* 0x0000000e00037202 */ /* 0x001fce0000000f00 */
[----:B------:R-:W-:Y:S05]  /*17a90*/  WARPSYNC.COLLECTIVE R15, `(.L_x_7636) ;  /* 0x000000000f087348 */ /* 0x000fea0003c00000 */
[----:B------:R0:W1:Y:S02]  /*17aa0*/  SHFL.IDX P6, R14, R13, R12, R11 ;  /* 0x0000000c0d0e7389 */ /* 0x00006400000c000b */
[----:B01----:R-:W-:Y:S01]  /*17ab0*/  ENDCOLLECTIVE ;  /* 0x000000000000791b */ /* 0x003fe20003800000 */
.L_x_7636:
        /* <DEDUP_REMOVED lines=17> */
.L_x_7637:
        /* <DEDUP_REMOVED lines=14> */
.L_x_7638:
[----:B------:R-:W-:Y:S05]  /*17cb0*/  BRA `(.L_x_7639) ;  /* 0xffffffcc00647947 */ /* 0x000fea000383ffff */
.L_x_7557:
[----:B------:R-:W-:Y:S01]  /*17cc0*/  BSSY B0, `(.L_x_7640) ;  /* 0x0000008000007945 */ /* 0x000fe20003800000 */
[----:B------:R-:W-:Y:S02]  /*17cd0*/  IMAD.MOV.U32 R13, RZ, RZ, R36 ;  /* 0x000000ffff0d7224 */ /* 0x000fe400078e0024 */
[----:B------:R-:W-:Y:S02]  /*17ce0*/  IMAD.MOV.U32 R12, RZ, RZ, RZ ;  /* 0x000000ffff0c7224 */ /* 0x000fe400078e00ff */
[----:B------:R-:W-:Y:S02]  /*17cf0*/  IMAD.MOV.U32 R11, RZ, RZ, 0x1f ;  /* 0x0000001fff0b7424 */ /* 0x000fe400078e00ff */
[----:B------:R-:W-:-:S07]  /*17d00*/  IMAD.MOV.U32 R15, RZ, RZ, -0x1 ;  /* 0xffffffffff0f7424 */ /* 0x000fce00078e00ff */
[----:B012--5:R-:W-:Y:S05]  /*17d10*/  WARPSYNC.COLLECTIVE R15, `(.L_x_7641) ;  /* 0x000000000f087348 */ /* 0x027fea0003c00000 */
[----:B------:R3:W4:Y:S02]  /*17d20*/  SHFL.IDX P6, R14, R13, R12, R11 ;  /* 0x0000000c0d0e7389 */ /* 0x00072400000c000b */
[----:B012345:R-:W-:Y:S01]  /*17d30*/  ENDCOLLECTIVE ;  /* 0x000000000000791b */ /* 0x03ffe20003800000 */
.L_x_7641:
[----:B------:R-:W-:Y:S05]  /*17d40*/  BSYNC B0 ;  /* 0x0000000000007941 */ /* 0x000fea0003800000 */
.L_x_7640:
[----:B------:R-:W-:Y:S05]  /*17d50*/  BRA `(.L_x_7642) ;  /* 0xffffffd000687947 */ /* 0x000fea000383ffff */
.L_x_7560:
[----:B0-----:R0:W4:Y:S02]  /*17d60*/  SYNCS.PHASECHK.TRANS64.TRYWAIT P0, [R5+URZ+0x38820], R0 ;  /* 0x03882000050075a7 */ /* 0x001124000800017f */
[----:B----4-:R-:W-:Y:S05]  /*17d70*/  @!P0 NANOSLEEP.SYNCS 0x989680 ;  /* 0x009896800000895d */ /* 0x010fea0003900000 */
[----:B------:R-:W4:Y:S02]  /*17d80*/  @!P0 SYNCS.PHASECHK.TRANS64 P0, [R5+URZ+0x38820], R0 ;  /* 0x03882000050085a7 */ /* 0x000f24000800007f */
[----:B----4-:R-:W-:Y:S05]  /*17d90*/  @!P0 BRA `(.L_x_7560) ;  /* 0xfffffffc00f08947 */ /* 0x010fea000383ffff */
[----:B------:R-:W-:Y:S05]  /*17da0*/  BRA `(.L_x_7643) ;  /* 0xffffffd000b07947 */ /* 0x000fea000383ffff */
.L_x_7561:
[----:B------:R-:W4:Y:S01]  /*17db0*/  S2R R2, SR_TID.X ;  /* 0x0000000000027919 */ /* 0x000f220000002100 */
[----:B------:R-:W-:Y:S01]  /*17dc0*/  BSSY B0, `(.L_x_7644) ;  /* 0x000000a000007945 */ /* 0x000fe20003800000 */
[----:B------:R-:W-:Y:S02]  /*17dd0*/  IMAD.MOV.U32 R12, RZ, RZ, RZ ;  /* 0x000000ffff0c7224 */ /* 0x000fe400078e00ff */
        /* <DEDUP_REMOVED lines=8> */
.L_x_7645:
[----:B------:R-:W-:Y:S05]  /*17e60*/  BSYNC B0 ;  /* 0x0000000000007941 */ /* 0x000fea0003800000 */
.L_x_7644:
[----:B------:R-:W-:Y:S05]  /*17e70*/  BRA `(.L_x_7646) ;  /* 0xffffffd000987947 */ /* 0x000fea000383ffff */
.L_x_7564:
[----:B------:R-:W-:Y:S01]  /*17e80*/  BSSY B1, `(.L_x_7647) ;  /* 0x0000006000017945 */ /* 0x000fe20003800000 */
[----:B------:R-:W-:-:S07]  /*17e90*/  IMAD.MOV.U32 R15, RZ, RZ, -0x1 ;  /* 0xffffffffff0f7424 */ /* 0x000fce00078e00ff */
[----:B0123-5:R-:W-:Y:S05]  /*17ea0*/  WARPSYNC.COLLECTIVE R15, `(.L_x_7648) ;  /* 0x000000000f0c7348 */ /* 0x02ffea0003c00000 */
[----:B------:R-:W-:Y:S02]  /*17eb0*/  ELECT P6, UR62, PT ;  /* 0x00000000003e782f */ /* 0x000fe400038c0000 */
[----:B------:R-:W-:Y:S01]  /*17ec0*/  MOV R14, UR62 ;  /* 0x0000003e000e7c02 */ /* 0x000fe20008000f00 */
[----:B0123-5:R-:W-:Y:S10]  /*17ed0*/  ENDCOLLECTIVE ;  /* 0x000000000000791b */ /* 0x02fff40003800000 */
.L_x_7648:
[----:B------:R-:W-:Y:S05]  /*17ee0*/  BSYNC B1 ;  /* 0x0000000000017941 */ /* 0x000fea0003800000 */
.L_x_7647:
[----:B------:R-:W-:Y:S05]  /*17ef0*/  BRA `(.L_x_7649) ;  /* 0xffffffd000907947 */ /* 0x000fea000383ffff */
.L_x_7566:
[----:B0-----:R0:W4:Y:S02]  /*17f00*/  SYNCS.PHASECHK.TRANS64.TRYWAIT P1, [R3+URZ+0x38840], R2 ;  /* 0x03884002030075a7 */ /* 0x001124000802017f */
[----:B----4-:R-:W-:Y:S05]  /*17f10*/  @!P1 NANOSLEEP.SYNCS 0x989680 ;  /* 0x009896800000995d */ /* 0x010fea0003900000 */
[----:B------:R-:W4:Y:S02]  /*17f20*/  @!P1 SYNCS.PHASECHK.TRANS64 P1, [R3+URZ+0x38840], R2 ;  /* 0x03884002030095a7 */ /* 0x000f24000802007f */
[----:B----4-:R-:W-:Y:S05]  /*17f30*/  @!P1 BRA `(.L_x_7566) ;  /* 0xfffffffc00f09947 */ /* 0x010fea000383ffff */
[----:B------:R-:W-:Y:S05]  /*17f40*/  BRA `(.L_x_7650) ;  /* 0xffffffd000b07947 */ /* 0x000fea000383ffff */
.L_x_7568:
[----:B----4-:R4:W0:Y:S02]  /*17f50*/  SYNCS.PHASECHK.TRANS64.TRYWAIT P1, [R5+URZ+0x38840], R0 ;  /* 0x03884000050075a7 */ /* 0x010824000802017f */
[----:B0-----:R-:W-:Y:S05]  /*17f60*/  @!P1 NANOSLEEP.SYNCS 0x989680 ;  /* 0x009896800000995d */ /* 0x001fea0003900000 */
[----:B------:R-:W0:Y:S02]  /*17f70*/  @!P1 SYNCS.PHASECHK.TRANS64 P1, [R5+URZ+0x38840], R0 ;  /* 0x03884000050095a7 */ /* 0x000e24000802007f */
[----:B0-----:R-:W-:Y:S05]  /*17f80*/  @!P1 BRA `(.L_x_7568) ;  /* 0xfffffffc00f09947 */ /* 0x001fea000383ffff */
[----:B------:R-:W-:Y:S05]  /*17f90*/  BRA `(.L_x_7651) ;  /* 0xffffffd000bc7947 */ /* 0x000fea000383ffff */
.L_x_7570:
[----:B------:R0:W0:Y:S02]  /*17fa0*/  SYNCS.PHASECHK.TRANS64.TRYWAIT P1, [R3+URZ+0x38860], R2 ;  /* 0x03886002030075a7 */ /* 0x000024000802017f */
[----:B0-----:R-:W-:Y:S05]  /*17fb0*/  @!P1 NANOSLEEP.SYNCS 0x989680 ;  /* 0x009896800000995d */ /* 0x001fea0003900000 */
[----:B------:R-:W0:Y:S02]  /*17fc0*/  @!P1 SYNCS.PHASECHK.TRANS64 P1, [R3+URZ+0x38860], R2 ;  /* 0x03886002030095a7 */ /* 0x000e24000802007f */
[----:B0-----:R-:W-:Y:S05]  /*17fd0*/  @!P1 BRA `(.L_x_7570) ;  /* 0xfffffffc00f09947 */ /* 0x001fea000383ffff */
[----:B------:R-:W-:Y:S05]  /*17fe0*/  BRA `(.L_x_7652) ;  /* 0xffffffd000b87947 */ /* 0x000fea000383ffff */
.L_x_7653:
        /* <DEDUP_REMOVED lines=9> */
.L_x_15657:


//--------------------- .text._ZN7cutlass13device_kernelIN5flash11enable_sm90INS1_16FlashAttnFwdSm90INS1_25CollectiveMainloopFwdSm90ILi2EN4cute5tupleIJNS5_1CILi1EEES8_S8_EEENS6_IJNS7_ILi64EEESA_SA_EEELi512ENS_6half_tEfNS_4arch4Sm90ELb1ELb0ELb1ELb1ELb1ELb0ELb0ELb0ELb0ELb1ELb0ELb0EEENS1_21CollectiveEpilogueFwdINS6_IJSA_NS7_ILi512EEESA_EEES9_SC_SE_Li256ELb1ELb1ELb0ELb0EEENS1_36VarlenDynamicPersistentTileSchedulerILi64ELi64ELi256ELi128ELb0ELb1ELb1ELb1ELb1ELb1EEEEEEEEEvNT_6ParamsE --------------------------
	.section	.text._ZN7cutlass13device_kernelIN5flash11enable_sm90INS1_16FlashAttnFwdSm90INS1_25CollectiveMainloopFwdSm90ILi2EN4cute5tupleIJNS5_1CILi1EEES8_S8_EEENS6_IJNS7_ILi64EEESA_SA_EEELi512ENS_6half_tEfNS_4arch4Sm90ELb1ELb0ELb1ELb1ELb1ELb0ELb0ELb0ELb0ELb1ELb0ELb0EEENS1_21CollectiveEpilogueFwdINS6_IJSA_NS7_ILi512EEESA_EEES9_SC_SE_Li256ELb1ELb1ELb0ELb0EEENS1_36VarlenDynamicPersistentTileSchedulerILi64ELi64ELi256ELi128ELb0ELb1ELb1ELb1ELb1ELb1EEEEEEEEEvNT_6ParamsE,"ax",@progbits
	.align	128
.text._ZN7cutlass13device_kernelIN5flash11enable_sm90INS1_16FlashAttnFwdSm90INS1_25CollectiveMainloopFwdSm90ILi2EN4cute5tupleIJNS5_1CILi1EEES8_S8_EEENS6_IJNS7_ILi64EEESA_SA_EEELi512ENS_6half_tEfNS_4arch4Sm90ELb1ELb0ELb1ELb1ELb1ELb0ELb0ELb0ELb0ELb1ELb0ELb0EEENS1_21CollectiveEpilogueFwdINS6_IJSA_NS7_ILi512EEESA_EEES9_SC_SE_Li256ELb1ELb1ELb0ELb0EEENS1_36VarlenDynamicPersistentTileSchedulerILi64ELi64ELi256ELi128ELb0ELb1ELb1ELb1ELb1ELb1EEEEEEEEEvNT_6ParamsE:
        .type           _ZN7cutlass13device_kernelIN5flash11enable_sm90INS1_16FlashAttnFwdSm90INS1_25CollectiveMainloopFwdSm90ILi2EN4cute5tupleIJNS5_1CILi1EEES8_S8_EEENS6_IJNS7_ILi64EEESA_SA_EEELi512ENS_6half_tEfNS_4arch4Sm90ELb1ELb0ELb1ELb1ELb1ELb0ELb0ELb0ELb0ELb1ELb0ELb0EEENS1_21CollectiveEpilogueFwdINS6_IJSA_NS7_ILi512EEESA_EEES9_SC_SE_Li256ELb1ELb1ELb0ELb0EEENS1_36VarlenDynamicPersistentTileSchedulerILi64ELi64ELi256ELi128ELb0ELb1ELb1ELb1ELb1ELb1EEEEEEEEEvNT_6ParamsE,@function
        .size           _ZN7cutlass13device_kernelIN5flash11enable_sm90INS1_16FlashAttnFwdSm90INS1_25CollectiveMainloopFwdSm90ILi2EN4cute5tupleIJNS5_1CILi1EEES8_S8_EEENS6_IJNS7_ILi64EEESA_SA_EEELi512ENS_6half_tEfNS_4arch4Sm90ELb1ELb0ELb1ELb1ELb1ELb0ELb0ELb0ELb0ELb1ELb0ELb0EEENS1_21CollectiveEpilogueFwdINS6_IJSA_NS7_ILi512EEESA_EEES9_SC_SE_Li256ELb1ELb1ELb0ELb0EEENS1_36VarlenDynamicPersistentTileSchedulerILi64ELi64ELi256ELi128ELb0ELb1ELb1ELb1ELb1ELb1EEEEEEEEEvNT_6ParamsE,(.L_x_15658 - _ZN7cutlass13device_kernelIN5flash11enable_sm90INS1_16FlashAttnFwdSm90INS1_25CollectiveMainloopFwdSm90ILi2EN4cute5tupleIJNS5_1CILi1EEES8_S8_EEENS6_IJNS7_ILi64EEESA_SA_EEELi512ENS_6half_tEfNS_4arch4Sm90ELb1ELb0ELb1ELb1ELb1ELb0ELb0ELb0ELb0ELb1ELb0ELb0EEENS1_21CollectiveEpilogueFwdINS6_IJSA_NS7_ILi512EEESA_EEES9_SC_SE_Li256ELb1ELb1ELb0ELb0EEENS1_36VarlenDynamicPersistentTileSchedulerILi64ELi64ELi256ELi128ELb0ELb1ELb1ELb1ELb1ELb1EEEEEEEEEvNT_6ParamsE)
        .other          _ZN7cutlass13device_kernelIN5flash11enable_sm90INS1_16FlashAttnFwdSm90INS1_25CollectiveMainloopFwdSm90ILi2EN4cute5tupleIJNS5_1CILi1EEES8_S8_EEENS6_IJNS7_ILi64EEESA_SA_EEELi512ENS_6half_tEfNS_4arch4Sm90ELb1ELb0ELb1ELb1ELb1ELb0ELb0ELb0ELb0ELb1ELb0ELb0EEENS1_21CollectiveEpilogueFwdINS6_IJSA_NS7_ILi512EEESA_EEES9_SC_SE_Li256ELb1ELb1ELb0ELb0EEENS1_36VarlenDynamicPersistentTileSchedulerILi64ELi64ELi256ELi128ELb0ELb1ELb1ELb1ELb1ELb1EEEEEEEEEvNT_6ParamsE,@"STO_CUDA_ENTRY STV_DEFAULT"
_ZN7cutlass13device_kernelIN5flash11enable_sm90INS1_16FlashAttnFwdSm90INS1_25CollectiveMainloopFwdSm90ILi2EN4cute5tupleIJNS5_1CILi1EEES8_S8_EEENS6_IJNS7_ILi64EEESA_SA_EEELi512ENS_6half_tEfNS_4arch4Sm90ELb1ELb0ELb1ELb1ELb1ELb0ELb0ELb0ELb0ELb1ELb0ELb0EEENS1_21CollectiveEpilogueFwdINS6_IJSA_NS7_ILi512EEESA_EEES9_SC_SE_Li256ELb1ELb1ELb0ELb0EEENS1_36VarlenDynamicPersistentTileSchedulerILi64ELi64ELi256ELi128ELb0ELb1ELb1ELb1ELb1ELb1EEEEEEEEEvNT_6ParamsE:
        /* <DEDUP_REMOVED lines=41> */
.L_x_7654:
        /* <DEDUP_REMOVED lines=22> */
.L_x_7655:
        /* <DEDUP_REMOVED lines=18> */
.L_x_7656:
        /* <DEDUP_REMOVED lines=22> */
.L_x_7657:
        /* <DEDUP_REMOVED lines=23> */
.L_x_7658:
        /* <DEDUP_REMOVED lines=8> */
.L_x_7660:
        /* <DEDUP_REMOVED lines=27> */
[----:B------:R-:W-:Y:S01]  /*0a10*/  LEA.HI R3, R0, R197, RZ, 0x4 ;  /* 0x000000c500037211 */ /* 0x000fe200078f20ff */
[----:B------:R-:W-:-:S03]  /*0a20*/  UMOV UR38, URZ ;  /* 0x0000003f00267c82 */ /* 0x000fc60008000000 */
[----:B------:R-:W-:Y:S02]  /*0a30*/  SHF.R.S32.HI R2, RZ, 0x4, R3 ;  /* 0x00000004ff027819 */ /* 0x000fe40000011403 */
[C---:B------:R-:W-:Y:S02]  /*0a40*/  LOP3.LUT R6, R3.reuse, 0xfffffff0, RZ, 0xc0, !PT ;  /* 0xfffffff003067812 */ /* 0x040fe400078ec0ff */
[----:B------:R-:W-:-:S03]  /*0a50*/  LEA.HI R4, R3, R2, RZ, 0x1 ;  /* 0x0000000203047211 */ /* 0x000fc600078f08ff */
[----:B------:R-:W-:Y:S01]  /*0a60*/  IMAD.IADD R6, R197, 0x1, -R6 ;  /* 0x00000001c5067824 */ /* 0x000fe200078e0a06 */
[----:B------:R-:W-:Y:S02]  /*0a70*/  LOP3.LUT R5, R4, 0x1ffffffe, RZ, 0xc0, !PT ;  /* 0x1ffffffe04057812 */ /* 0x000fe400078ec0ff */
[----:B------:R-:W-:-:S03]  /*0a80*/  LEA.HI R4, R0, R197, RZ, 0x5 ;  /* 0x000000c500047211 */ /* 0x000fc600078f28ff */
[----:B------:R-:W-:Y:S01]  /*0a90*/  IMAD.IADD R10, R2, 0x1, -R5 ;  /* 0x00000001020a7824 */ /* 0x000fe200078e0a05 */
[CC--:B------:R-:W-:Y:S02]  /*0aa0*/  LEA.HI R5, R0.reuse, R197.reuse, RZ, 0x2 ;  /* 0x000000c500057211 */ /* 0x0c0fe400078f10ff */
[----:B------:R-:W-:Y:S02]  /*0ab0*/  LEA.HI R2, R0, R197, RZ, 0x7 ;  /* 0x000000c500027211 */ /* 0x000fe400078f38ff */
[--C-:B------:R-:W-:Y:S02]  /*0ac0*/  SHF.R.S32.HI R12, RZ, 0x5, R4.reuse ;  /* 0x00000005ff0c7819 */ /* 0x100fe40000011404 */
[----:B------:R-:W-:Y:S02]  /*0ad0*/  SHF.R.S32.HI R3, RZ, 0x1f, R4 ;  /* 0x0000001fff037819 */ /* 0x000fe40000011404 */
[----:B------:R-:W-:Y:S02]  /*0ae0*/  LOP3.LUT R8, R5, 0xfffffffc, RZ, 0xc0, !PT ;  /* 0xfffffffc05087812 */ /* 0x000fe400078ec0ff */
[----:B------:R-:W-:-:S02]  /*0af0*/  LOP3.LUT R4, R2, 0xffffff80, RZ, 0xc0, !PT ;  /* 0xffffff8002047812 */ /* 0x000fc400078ec0ff */
[----:B------:R-:W-:Y:S01]  /*0b00*/  LEA.HI R5, R3, R12, RZ, 0x2 ;  /* 0x0000000c03057211 */ /* 0x000fe200078f10ff */
[C---:B------:R-:W-:Y:S01]  /*0b10*/  IMAD.IADD R8, R197.reuse, 0x1, -R8 ;  /* 0x00000001c5087824 */ /* 0x040fe200078e0a08 */
[----:B------:R-:W-:Y:S01]  /*0b20*/  SHF.R.S32.HI R193, RZ, 0x7, R2 ;  /* 0x00000007ffc17819 */ /* 0x000fe20000011402 */
[----:B------:R-:W-:Y:S01]  /*0b30*/  IMAD.IADD R4, R197, 0x1, -R4 ;  /* 0x00000001c5047824 */ /* 0x000fe200078e0a04 */
[----:B------:R-:W-:Y:S02]  /*0b40*/  LOP3.LUT R5, R5, 0x3ffffc, RZ, 0xc0, !PT ;  /* 0x003ffffc05057812 */ /* 0x000fe400078ec0ff */
[----:B------:R-:W-:Y:S02]  /*0b50*/  SHF.R.S32.HI R3, RZ, 0x1f, R6 ;  /* 0x0000001fff037819 */ /* 0x000fe40000011406 */
[----:B------:R-:W-:Y:S01]  /*0b60*/  LEA R14, R193, R6, 0x8 ;  /* 0x00000006c10e7211 */ /* 0x000fe200078e40ff */
[----:B------:R-:W-:Y:S01]  /*0b70*/  IMAD.IADD R5, R12, 0x1, -R5 ;  /* 0x000000010c057824 */ /* 0x000fe200078e0a05 */
[----:B------:R-:W-:-:S02]  /*0b80*/  LEA.HI R9, R8, R8, RZ, 0x1 ;  /* 0x0000000808097211 */ /* 0x000fc400078f08ff */
[----:B------:R-:W-:Y:S01]  /*0b90*/  LEA.HI R7, R3, R6, RZ, 0x3 ;  /* 0x0000000603077211 */ /* 0x000fe200078f18ff */
[----:B------:R-:W-:Y:S01]  /*0ba0*/  IMAD R14, R5, 0x10, R14 ;  /* 0x00000010050e7824 */ /* 0x000fe200078e020e */
[----:B------:R-:W-:Y:S02]  /*0bb0*/  SHF.R.S32.HI R3, RZ, 0x1f, R4 ;  /* 0x0000001fff037819 */ /* 0x000fe40000011404 */
[----:B------:R-:W-:Y:S02]  /*0bc0*/  LOP3.LUT R11, R9, 0x1ffffffe, RZ, 0xc0, !PT ;  /* 0x1ffffffe090b7812 */ /* 0x000fe400078ec0ff */
[C---:B------:R-:W-:Y:S01]  /*0bd0*/  LOP3.LUT R9, R7.reuse, 0xfffffff8, RZ, 0xc0, !PT ;  /* 0xfffffff807097812 */ /* 0x040fe200078ec0ff */
[----:B------:R-:W-:Y:S01]  /*0be0*/  IMAD.SHL.U32 R7, R7, 0x40, RZ ;  /* 0x0000004007077824 */ /* 0x000fe200078e00ff */
[----:B------:R-:W-:Y:S01]  /*0bf0*/  LEA.HI R5, R3, R4, RZ, 0x2 ;  /* 0x0000000403057211 */ /* 0x000fe200078f10ff */
[----:B------:R-:W-:Y:S01]  /*0c00*/  IMAD.IADD R185, R8, 0x1, -R11 ;  /* 0x0000000108b97824 */ /* 0x000fe200078e0a0b */
[----:B------:R-:W-:Y:S01]  /*0c10*/  LEA.HI R0, R0, R197, RZ, 0x3 ;  /* 0x000000c500007211 */ /* 0x000fe200078f18ff */
[----:B------:R-:W-:Y:S01]  /*0c20*/  IMAD.IADD R9, R6, 0x1, -R9 ;  /* 0x0000000106097824 */ /* 0x000fe200078e0a09 */
[----:B------:R-:W-:-:S02]  /*0c30*/  LOP3.LUT R11, R5, 0x7ffffffc, RZ, 0xc0, !PT ;  /* 0x7ffffffc050b7812 */ /* 0x000fc400078ec0ff */
[----:B------:R-:W-:Y:S02]  /*0c40*/  LEA.HI R6, R3, R4, RZ, 0x5 ;  /* 0x0000000403067211 */ /* 0x000fe400078f28ff */
[----:B------:R-:W-:Y:S01]  /*0c50*/  SHF.R.S32.HI R3, RZ, 0x2, R5 ;  /* 0x00000002ff037819 */ /* 0x000fe20000011405 */
[----:B------:R-:W-:Y:S01]  /*0c60*/  IMAD.IADD R11, R4, 0x1, -R11 ;  /* 0x00000001040b7824 */ /* 0x000fe200078e0a0b */
[----:B------:R-:W-:Y:S02]  /*0c70*/  SHF.L.U32 R4, R9, 0x6, RZ ;  /* 0x0000000609047819 */ /* 0x000fe400000006ff */
[----:B------:R-:W-:Y:S01]  /*0c80*/  SHF.R.S32.HI R8, RZ, 0x1f, R5 ;  /* 0x0000001fff087819 */ /* 0x000fe20000011405 */
[----:B------:R-:W-:Y:S01]  /*0c90*/  IMAD.SHL.U32 R5, R10, 0x8, RZ ;  /* 0x000000080a057824 */ /* 0x000fe200078e00ff */
[----:B------:R-:W-:Y:S02]  /*0ca0*/  LOP3.LUT R4, R4, 0x1c0, RZ, 0xc0, !PT ;  /* 0x000001c004047812 */ /* 0x000fe400078ec0ff */
[----:B------:R-:W-:Y:S01]  /*0cb0*/  LOP3.LUT R7, R7, 0x7ffffe00, RZ, 0xc0, !PT ;  /* 0x7ffffe0007077812 */ /* 0x000fe200078ec0ff */
[--C-:B------:R-:W-:Y:S01]  /*0cc0*/  IMAD.U32 R196, R14, 0x40, R5.reuse ;  /* 0x000000400ec47824 */ /* 0x100fe200078e0005 */
[----:B------:R-:W-:-:S02]  /*0cd0*/  LOP3.LUT R5, R4, 0x8, R5, 0xf8, !PT ;  /* 0x0000000804057812 */ /* 0x000fc400078ef805 */
[----:B------:R-:W-:Y:S01]  /*0ce0*/  SHF.R.U32.HI R4, RZ, 0x3, R4 ;  /* 0x00000003ff047819 */ /* 0x000fe20000011604 */
[----:B------:R-:W-:Y:S01]  /*0cf0*/  IMAD R7, R12, 0x400, R7 ;  /* 0x000004000c077824 */ /* 0x000fe200078e0207 */
[----:B------:R-:W-:Y:S02]  /*0d00*/  LEA.HI R8, R8, R3, RZ, 0x3 ;  /* 0x0000000308087211 */ /* 0x000fe400078f18ff */
[----:B------:R-:W-:Y:S02]  /*0d10*/  LOP3.LUT R4, R5, R4, RZ, 0x3c, !PT ;  /* 0x0000000405047212 */ /* 0x000fe400078e3cff */
[----:B------:R-:W-:Y:S02]  /*0d20*/  LOP3.LUT R8, R8, 0xfffffff8, RZ, 0xc0, !PT ;  /* 0xfffffff808087812 */ /* 0x000fe400078ec0ff */
[----:B------:R-:W-:Y:S01]  /*0d30*/  R2P PR, R9, 0x6 ;  /* 0x0000000609007804 */ /* 0x000fe20000000000 */
[----:B------:R-:W-:Y:S01]  /*0d40*/  IMAD.IADD R4, R7, 0x1, R4 ;  /* 0x0000000107047824 */ /* 0x000fe200078e0204 */
[----:B------:R-:W-:Y:S01]  /*0d50*/  LEA.HI R2, R2, R193, RZ, 0x1 ;  /* 0x000000c102027211 */ /* 0x000fe200078f08ff */
[----:B------:R-:W-:Y:S01]  /*0d60*/  IMAD.IADD R3, R3, 0x1, -R8 ;  /* 0x0000000103037824 */ /* 0x000fe200078e0a08 */
[----:B------:R-:W-:-:S02]  /*0d70*/  LOP3.LUT R8, R0, 0xfffffff8, RZ, 0xc0, !PT ;  /* 0xfffffff800087812 */ /* 0x000fc400078ec0ff */
[----:B------:R-:W-:Y:S02]  /*0d80*/  LEA R19, R4, UR41, 0x1 ;  /* 0x0000002904137c11 */ /* 0x000fe4000f8e08ff */
[----:B------:R-:W-:Y:S02]  /*0d90*/  IADD3 R191, R197, -R8, RZ ;  /* 0x80000008c5bf7210 */ /* 0x000fe40007ffe0ff */
[----:B------:R-:W-:Y:S01]  /*0da0*/  LOP3.LUT R2, R2, 0xfffffe, RZ, 0xc0, !PT ;  /* 0x00fffffe02027812 */ /* 0x000fe200078ec0ff */
[----:B------:R-:W-:Y:S01]  /*0db0*/  VIADD R184, R19, 0x26800 ;  /* 0x0002680013b87836 */ /* 0x000fe20000000000 */
[----:B------:R-:W-:Y:S01]  /*0dc0*/  SHF.R.S32.HI R6, RZ, 0x5, R6 ;  /* 0x00000005ff067819 */ /* 0x000fe20000011406 */
[----:B------:R-:W-:Y:S01]  /*0dd0*/  IMAD.SHL.U32 R17, R191, 0x8, RZ ;  /* 0x00000008bf117824 */ /* 0x000fe200078e00ff */
[----:B------:R-:W-:Y:S01]  /*0de0*/  SEL R23, R23, 0xffffffe0, !P1 ;  /* 0xffffffe017177807 */ /* 0x000fe20004800000 */
[----:B------:R-:W-:Y:S01]  /*0df0*/  VIADD R22, R19, 0x26840 ;  /* 0x0002684013167836 */ /* 0x000fe20000000000 */
[----:B------:R-:W-:Y:S01]  /*0e00*/  @P2 IADD3 R22, R184, -0x40, RZ ;  /* 0xffffffc0b8162810 */ /* 0x000fe20007ffe0ff */
[----:B------:R-:W-:Y:S01]  /*0e10*/  IMAD.IADD R2, R193, 0x1, -R2 ;  /* 0x00000001c1027824 */ /* 0x000fe200078e0a02 */
        /* <DEDUP_REMOVED lines=17> */
[----:B------:R-:W-:-:S02]  /*0f30*/  IMAD.IADD R184, R184, 0x1, R23 ;  /* 0x00000001b8b87824 */ /* 0x000fc400078e0217 */
[----:B------:R-:W-:Y:S02]  /*0f40*/  IMAD.SHL.U32 R2, R11, 0x2, RZ ;  /* 0x000000020b027824 */ /* 0x000fe400078e00ff */
[----:B------:R-:W-:Y:S02]  /*0f50*/  IMAD R185, R185, 0x8, R16 ;  /* 0x00000008b9b97824 */ /* 0x000fe400078e0210 */
[----:B------:R-:W-:-:S07]  /*0f60*/  IMAD.IADD R23, R23, 0x1, R22 ;  /* 0x0000000117177824 */ /* 0x000fce00078e0216 */
.L_x_7724:
[----:B------:R-:W-:Y:S01]  /*0f70*/  ULDC.64 UR8, c[0x0][0xc88] ;  /* 0x0003220000087ab9 */ /* 0x000fe20000000a00 */
[----:B------:R-:W-:Y:S01]  /*0f80*/  ULDC.64 UR10, c[0x0][0xa18] ;  /* 0x00028600000a7ab9 */ /* 0x000fe20000000a00 */
[----:B------:R-:W-:Y:S02]  /*0f90*/  UIMAD.WIDE UR8, UR7, 0x4, UR8 ;  /* 0x00000004070878a5 */ /* 0x000fe4000f8e0208 */
[----:B------:R-:W-:Y:S01]  /*0fa0*/  UISETP.NE.U32.AND UP1, UPT, UR10, URZ, UPT ;  /* 0x0000003f0a00728c */ /* 0x000fe2000bf25070 */
[----:B------:R-:W-:Y:S01]  /*0fb0*/  ULDC UR4, c[0x0][0x424] ;  /* 0x0001090000047ab9 */ /* 0x000fe20000000800 */
[----:B------:R-:W-:Y:S02]  /*0fc0*/  ULDC UR7, c[0x0][0x2f0] ;  /* 0x0000bc0000077ab9 */ /* 0x000fe40000000800 */
[----:B0-2-4-:R-:W-:Y:S02]  /*0fd0*/  IMAD.U32 R4, RZ, RZ, UR8 ;  /* 0x00000008ff047e24 */ /* 0x015fe4000f8e00ff */
[----:B------:R-:W-:Y:S01]  /*0fe0*/  IMAD.U32 R5, RZ, RZ, UR9 ;  /* 0x00000009ff057e24 */ /* 0x000fe2000f8e00ff */
[----:B------:R-:W-:-:S04]  /*0ff0*/  ULDC.64 UR8, c[0x0][0xa28] ;  /* 0x00028a0000087ab9 */ /* 0x000fc80000000a00 */
[----:B------:R-:W2:Y:S01]  /*1000*/  LDG.E R4, desc[UR50][R4.64] ;  /* 0x0000003204047981 */ /* 0x000ea2000c1e1900 */
[----:B------:R-:W-:Y:S02]  /*1010*/  UISETP.NE.U32.AND UP0, UPT, UR8, URZ, UPT ;  /* 0x0000003f0800728c */ /* 0x000fe4000bf05070 */
[----:B------:R-:W-:Y:S02]  /*1020*/  UISETP.NE.AND.EX UP1, UPT, UR11, URZ, UPT, UP1 ;  /* 0x0000003f0b00728c */ /* 0x000fe4000bf25310 */
[----:B------:R-:W-:-:S04]  /*1030*/  UISETP.NE.AND.EX UP0, UPT, UR9, URZ, UPT, UP0 ;  /* 0x0000003f0900728c */ /* 0x000fc8000bf05300 */
[----:B------:R-:W-:Y:S02]  /*1040*/  PLOP3.LUT P2, PT, PT, PT, UP1, 0x80, 0x0 ;  /* 0x000000000000781c */ /* 0x000fe40003f4f018 */
[----:B------:R-:W-:Y:S02]  /*1050*/  PLOP3.LUT P0, PT, PT, PT, UP0, 0x80, 0x0 ;  /* 0x000000000000781c */ /* 0x000fe40003f0f008 */
[----:B--2---:R-:W-:-:S13]  /*1060*/  R2UR UR42, R4 ;  /* 0x00000000042a72ca */ /* 0x004fda00000e0000 */
[----:B------:R-:W-:Y:S02]  /*1070*/  USHF.R.S32.HI UR43, URZ, 0x1f, UR42 ;  /* 0x0000001f3f2b7899 */ /* 0x000fe4000801142a */
[----:B------:R-:W-:-:S04]  /*1080*/  @UP0 ULEA UR8, UP2, UR42, UR8, 0x2 ;  /* 0x000000082a080291 */ /* 0x000fc8000f84103f */
[----:B------:R-:W-:Y:S02]  /*1090*/  @UP0 ULEA.HI.X UR9, UR42, UR9, UR43, 0x2, UP2 ;  /* 0x000000092a090291 */ /* 0x000fe400090f142b */
[----:B------:R-:W-:Y:S01]  /*10a0*/  @UP1 ULEA UR10, UP0, UR42, UR10, 0x2 ;  /* 0x0000000a2a0a1291 */ /* 0x000fe2000f80103f */
[----:B------:R-:W-:-:S03]  /*10b0*/  MOV R4, UR8 ;  /* 0x0000000800047c02 */ /* 0x000fc60008000f00 */
[----:B------:R-:W-:Y:S01]  /*10c0*/  @UP1 ULEA.HI.X UR11, UR42, UR11, UR43, 0x2, UP0 ;  /* 0x0000000b2a0b1291 */ /* 0x000fe200080f142b */
[----:B------:R-:W-:Y:S01]  /*10d0*/  IMAD.U32 R5, RZ, RZ, UR9 ;  /* 0x00000009ff057e24 */ /* 0x000fe2000f8e00ff */
[----:B------:R-:W-:Y:S01]  /*10e0*/  ULDC.64 UR8, c[0x0][0x418] ;  /* 0x0001060000087ab9 */ /* 0x000fe20000000a00 */
[----:B-1----:R-:W-:-:S03]  /*10f0*/  IMAD.U32 R6, RZ, RZ, UR10 ;  /* 0x0000000aff067e24 */ /* 0x002fc6000f8e00ff */
[----:B---3--:R-:W-:Y:S01]  /*1100*/  IMAD.U32 R7, RZ, RZ, UR11 ;  /* 0x0000000bff077e24 */ /* 0x008fe2000f8e00ff */
[----:B------:R-:W2:Y:S04]  /*1110*/  @P0 LDG.E R4, desc[UR50][R4.64] ;  /* 0x0000003204040981 */ /* 0x000ea8000c1e1900 */
[----:B------:R-:W3:Y:S01]  /*1120*/  @P2 LDG.E R6, desc[UR50][R6.64] ;  /* 0x0000003206062981 */ /* 0x000ee2000c1e1900 */
[----:B------:R-:W-:Y:S01]  /*1130*/  UISETP.NE.U32.AND UP0, UPT, UR8, URZ, UPT ;  /* 0x0000003f0800728c */ /* 0x000fe2000bf05070 */
[----:B------:R-:W-:Y:S01]  /*1140*/  UMOV UR49, URZ ;  /* 0x0000003f00317c82 */ /* 0x000fe20008000000 */
[----:B------:R-:W-:Y:S02]  /*1150*/  UMOV UR44, UR6 ;  /* 0x00000006002c7c82 */ /* 0x000fe40008000000 */
[----:B------:R-:W-:-:S03]  /*1160*/  UISETP.NE.AND.EX UP0, UPT, UR9, URZ, UPT, UP0 ;  /* 0x0000003f0900728c */ /* 0x000fc6000bf05300 */
[----:B------:R-:W-:Y:S01]  /*1170*/  ULDC.64 UR8, c[0x0][0xa20] ;  /* 0x0002880000087ab9 */ /* 0x000fe20000000a00 */
[----:B------:R-:W-:Y:S01]  /*1180*/  USEL UR4, UR4, 0x1, UP0 ;  /* 0x0000000104047887 */ /* 0x000fe20008000000 */
[----:B------:R-:W-:-:S03]  /*1190*/  ISETP.NE.U32.AND P1, PT, RZ, UR8, PT ;  /* 0x00000008ff007c0c */ /* 0x000fc6000bf25070 */
        /* <DEDUP_REMOVED lines=19> */
.L_x_7661:
[----:B------:R-:W-:Y:S05]  /*12d0*/  @!P1 BRA `(.L_x_7662) ;  /* 0x00000000001c9947 */ /* 0x000fea0003800000 */
[----:B------:R-:W-:-:S04]  /*12e0*/  ULEA UR4, UP0, UR42, UR8, 0x2 ;  /* 0x000000082a047291 */ /* 0x000fc8000f80103f */
[----:B------:R-:W-:Y:S02]  /*12f0*/  ULEA.HI.X UR6, UR42, UR9, UR43, 0x2, UP0 ;  /* 0x000000092a067291 */ /* 0x000fe400080f142b */
[----:B------:R-:W-:-:S04]  /*1300*/  IMAD.U32 R4, RZ, RZ, UR4 ;  /* 0x00000004ff047e24 */ /* 0x000fc8000f8e00ff */
[----:B------:R-:W-:-:S05]  /*1310*/  MOV R5, UR6 ;  /* 0x0000000600057c02 */ /* 0x000fca0008000f00 */
[----:B------:R-:W2:Y:S02]  /*1320*/  LDG.E R4, desc[UR50][R4.64] ;  /* 0x0000003204047981 */ /* 0x000ea4000c1e1900 */
[----:B--2---:R-:W-:Y:S01]  /*1330*/  R2UR UR4, R4 ;  /* 0x00000000040472ca */ /* 0x004fe200000e0000 */
[----:B------:R-:W-:-:S14]  /*1340*/  BRA `(.L_x_7663) ;  /* 0x0000000000347947 */ /* 0x000fdc0003800000 */
.L_x_7662:
        /* <DEDUP_REMOVED lines=13> */
.L_x_7663:
        /* <DEDUP_REMOVED lines=9> */
[----:B------:R-:W0:Y:S01]  /*14b0*/  LDC R0, c[0x0][0x448] ;  /* 0x00011200ff007b82 */ /* 0x000e220000000800 */
[----:B------:R-:W-:Y:S01]  /*14c0*/  UIADD3 UR4, UR45, 0x3f, URZ ;  /* 0x0000003f2d047890 */ /* 0x000fe2000fffe03f */
[----:B------:R-:W-:Y:S01]  /*14d0*/  CS2R R20, SRZ ;  /* 0x0000000000147805 */ /* 0x000fe2000001ff00 */
[----:B------:R-:W-:Y:S01]  /*14e0*/  UIADD3 UR49, UR49, 0x40, -UR52 ;  /* 0x0000004031317890 */ /* 0x000fe2000fffe834 */
        /* <DEDUP_REMOVED lines=20> */
[----:B0-----:R-:W-:Y:S01]  /*1630*/  ISETP.NE.AND P0, PT, R0, 0x1, PT ;  /* 0x000000010000780c */ /* 0x001fe20003f05270 */
[----:B------:R-:W-:Y:S01]  /*1640*/  IMAD.U32 R0, RZ, RZ, UR4 ;  /* 0x00000004ff007e24 */ /* 0x000fe2000f8e00ff */
        /* <DEDUP_REMOVED lines=11> */
[----:B------:R-:W0:Y:S01]  /*1700*/  @P0 LDC R3, c[0x0][0x44c] ;  /* 0x00011300ff030b82 */ /* 0x000e220000000800 */
[----:B------:R-:W-:Y:S02]  /*1710*/  CS2R R42, SRZ ;  /* 0x00000000002a7805 */ /* 0x000fe4000001ff00 */
[----:B------:R-:W-:-:S02]  /*1720*/  CS2R R92, SRZ ;  /* 0x00000000005c7805 */ /* 0x000fc4000001ff00 */
[----:B------:R-:W-:Y:S02]  /*1730*/  CS2R R90, SRZ ;  /* 0x00000000005a7805 */ /* 0x000fe4000001ff00 */
[----:B------:R-:W-:Y:S02]  /*1740*/  CS2R R88, SRZ ;  /* 0x0000000000587805 */ /* 0x000fe4000001ff00 */
[----:B------:R-:W-:Y:S02]  /*1750*/  CS2R R86, SRZ ;  /* 0x0000000000567805 */ /* 0x000fe4000001ff00 */
[----:B------:R-:W-:Y:S02]  /*1760*/  CS2R R84, SRZ ;  /* 0x0000000000547805 */ /* 0x000fe4000001ff00 */
[----:B------:R-:W-:Y:S01]  /*1770*/  CS2R R82, SRZ ;  /* 0x0000000000527805 */ /* 0x000fe2000001ff00 */
[----:B------:R-:W1:Y:S01]  /*1780*/  @P0 LDC R4, c[0x0][0x450] ;  /* 0x00011400ff040b82 */ /* 0x000e620000000800 */
        /* <DEDUP_REMOVED lines=15> */
[----:B0-----:R-:W-:Y:S01]  /*1880*/  @P0 IMAD.HI.U32 R3, R3, UR4, RZ ;  /* 0x0000000403030c27 */ /* 0x001fe2000f8e00ff */
[----:B------:R-:W-:Y:S02]  /*1890*/  CS2R R10, SRZ ;  /* 0x00000000000a7805 */ /* 0x000fe4000001ff00 */
[----:B------:R-:W-:Y:S02]  /*18a0*/  CS2R R8, SRZ ;  /* 0x0000000000087805 */ /* 0x000fe4000001ff00 */
[----:B------:R-:W-:Y:S02]  /*18b0*/  CS2R R164, SRZ ;  /* 0x0000000000a47805 */ /* 0x000fe4000001ff00 */
[----:B------:R-:W-:-:S02]  /*18c0*/  CS2R R38, SRZ ;  /* 0x0000000000267805 */ /* 0x000fc4000001ff00 */
[----:B------:R-:W-:Y:S02]  /*18d0*/  CS2R R166, SRZ ;  /* 0x0000000000a67805 */ /* 0x000fe4000001ff00 */
[----:B------:R-:W-:Y:S02]  /*18e0*/  CS2R R34, SRZ ;  /* 0x0000000000227805 */ /* 0x000fe4000001ff00 */
[----:B------:R-:W-:Y:S02]  /*18f0*/  CS2R R168, SRZ ;  /* 0x0000000000a87805 */ /* 0x000fe4000001ff00 */
[----:B-1----:R-:W-:Y:S01]  /*1900*/  @P0 SHF.R.U32.HI R0, RZ, R4, R3 ;  /* 0x00000004ff000219 */ /* 0x002fe20000011603 */
[----:B------:R-:W-:Y:S01]  /*1910*/  IMAD.MOV.U32 R3, RZ, RZ, RZ ;  /* 0x000000ffff037224 */ /* 0x000fe200078e00ff */
[----:B------:R-:W-:Y:S02]  /*1920*/  PLOP3.LUT P0, PT, PT, PT, PT, 0x80, 0x0 ;  /* 0x000000000000781c */ /* 0x000fe40003f0f070 */
[----:B------:R-:W-:Y:S01]  /*1930*/  CS2R R30, SRZ ;  /* 0x00000000001e7805 */ /* 0x000fe2000001ff00 */
[----:B------:R-:W-:Y:S01]  /*1940*/  IMAD.MOV.U32 R28, RZ, RZ, RZ ;  /* 0x000000ffff1c7224 */ /* 0x000fe200078e00ff */
[----:B------:R-:W-:Y:S01]  /*1950*/  CS2R R170, SRZ ;  /* 0x0000000000aa7805 */ /* 0x000fe2000001ff00 */
[----:B------:R-:W-:Y:S01]  /*1960*/  VIADD R0, R0, UR49 ;  /* 0x0000003100007c36 */ /* 0x000fe20008000000 */
[----:B------:R-:W-:-:S04]  /*1970*/  CS2R R26, SRZ ;  /* 0x00000000001a7805 */ /* 0x000fc8000001ff00 */
[----:B------:R-:W-:-:S04]  /*1980*/  SHF.R.S32.HI R5, RZ, 0x1f, R0 ;  /* 0x0000001fff057819 */ /* 0x000fc80000011400 */
[----:B------:R-:W-:-:S04]  /*1990*/  LEA.HI R5, R5, R0, RZ, 0x6 ;  /* 0x0000000005057211 */ /* 0x000fc800078f30ff */
        /* <DEDUP_REMOVED lines=18> */
.L_x_7666:
[----:B------:R-:W-:Y:S01]  /*1ac0*/  ULEA UR21, UR38, UR41, 0x3 ;  /* 0x0000002926157291 */ /* 0x000fe2000f8e183f */
[----:B------:R-:W-:-:S04]  /*1ad0*/  MOV R3, UR37 ;  /* 0x0000002500037c02 */ /* 0x000fc80008000f00 */
[----:B------:R-:W-:-:S04]  /*1ae0*/  SHF.L.U32 R3, R3, 0x1f, RZ ;  /* 0x0000001f03037819 */ /* 0x000fc800000006ff */
[----:B------:R-:W0:Y:S02]  /*1af0*/  SYNCS.PHASECHK.TRANS64.TRYWAIT P1, [UR21+0x28c50], R3 ;  /* 0x028c5003ff0075a7 */ /* 0x000e240008020155 */
[----:B0-----:R-:W-:Y:S05]  /*1b00*/  @!P1 BRA `(.L_x_7667) ;  /* 0x0000010c00189947 */ /* 0x001fea0003800000 */
.L_x_7809:
        /* <DEDUP_REMOVED lines=38> */
.L_x_7668:
[----:B------:R-:W-:Y:S01]  /*1d70*/  UIADD3 UR6, UR21, 0x28c60, URZ ;  /* 0x00028c6015067890 */ /* 0x000fe2000fffe03f */
[----:B------:R-:W-:-:S03]  /*1d80*/  ISETP.GE.AND P1, PT, R0, 0x2, PT ;  /* 0x000000020000780c */ /* 0x000fc60003f26270 */
[----:B------:R-:W-:-:S09]  /*1d90*/  UPRMT UR6, UR40, 0x654, UR6 ;  /* 0x0000065428067896 */ /* 0x000fd20008000006 */
[----:B------:R-:W-:Y:S01]  /*1da0*/  SYNCS.ARRIVE.TRANS64.RED.A1T0 RZ, [UR6], RZ ;  /* 0x000000ffffff79a7 */ /* 0x000fe20008100406 */
[----:B------:R-:W-:Y:S05]  /*1db0*/  @!P1 BRA `(.L_x_7669) ;  /* 0x0000000800dc9947 */ /* 0x000fea0003800000 */
[----:B------:R-:W-:-:S07]  /*1dc0*/  VIADD R0, R0, 0xfffffffe ;  /* 0xfffffffe00007836 */ /* 0x000fce0000000000 */
.L_x_7675:
        /* <DEDUP_REMOVED lines=143> */
.L_x_7670:
[----:B------:R-:W-:Y:S01]  /*26c0*/  ULEA UR21, UR38, UR41, 0x3 ;  /* 0x0000002926157291 */ /* 0x000fe2000f8e183f */
[----:B------:R-:W-:-:S05]  /*26d0*/  IMAD.U32 R3, RZ, RZ, UR37 ;  /* 0x00000025ff037e24 */ /* 0x000fca000f8e00ff */
[----:B------:R-:W-:-:S04]  /*26e0*/  SHF.L.U32 R3, R3, 0x1f, RZ ;  /* 0x0000001f03037819 */ /* 0x000fc800000006ff */
[----:B------:R0:W1:Y:S01]  /*26f0*/  SYNCS.PHASECHK.TRANS64.TRYWAIT P1, [UR21+0x28c50], R3 ;  /* 0x028c5003ff0075a7 */ /* 0x0000620008020155 */
[----:B------:R-:W-:Y:S05]  /*2700*/  @!P0 BRA `(.L_x_7671) ;  /* 0x0000000000048947 */ /* 0x000fea0003800000 */
[----:B------:R-:W-:Y:S01]  /*2710*/  BPT.TRAP 0x1 ;  /* 0x000000040000795c */ /* 0x000fe20000300000 */
.L_x_7671:
[----:B-1----:R-:W-:Y:S05]  /*2720*/  @P1 BRA `(.L_x_7672) ;  /* 0x0000000000081947 */ /* 0x002fea0003800000 */
[----:B------:R-:W1:Y:S02]  /*2730*/  SYNCS.PHASECHK.TRANS64.TRYWAIT P1, [UR21+0x28c50], R3 ;  /* 0x028c5003ff0075a7 */ /* 0x000e640008020155 */
[----:B-1----:R-:W-:Y:S05]  /*2740*/  @!P1 BRA `(.L_x_7673) ;  /* 0x0000010000209947 */ /* 0x002fea0003800000 */
.L_x_7672:
        /* <DEDUP_REMOVED lines=26> */
.L_x_7674:
[----:B------:R-:W-:-:S04]  /*28f0*/  UIADD3 UR6, UR21, 0x28c60, URZ ;  /* 0x00028c6015067890 */ /* 0x000fc8000fffe03f */
[----:B------:R-:W-:-:S09]  /*2900*/  UPRMT UR6, UR40, 0x654, UR6 ;  /* 0x0000065428067896 */ /* 0x000fd20008000006 */
[----:B------:R-:W-:Y:S01]  /*2910*/  SYNCS.ARRIVE.TRANS64.RED.A1T0 RZ, [UR6], RZ ;  /* 0x000000ffffff79a7 */ /* 0x000fe20008100406 */
[----:B------:R-:W-:Y:S05]  /*2920*/  @P2 BRA `(.L_x_7675) ;  /* 0xfffffff400282947 */ /* 0x000fea000383ffff */
.L_x_7669:
[----:B------:R-:W-:Y:S01]  /*2930*/  BAR.SYNC.DEFER_BLOCKING 0xe, 0x100 ;  /* 0x0384000000007b1d */ /* 0x000fe20000010000 */
[----:B01----:R-:W-:Y:S01]  /*2940*/  IMAD.U32 R3, RZ, RZ, UR38 ;  /* 0x00000026ff037e24 */ /* 0x003fe2000f8e00ff */
[----:B------:R-:W-:Y:S01]  /*2950*/  UIADD3 UR38, UR38, 0x1, URZ ;  /* 0x0000000126267890 */ /* 0x000fe2000fffe03f */
[----:B------:R-:W-:Y:S01]  /*2960*/  PLOP3.LUT P0, PT, PT, PT, PT, 0x8, 0x0 ;  /* 0x000000000000781c */ /* 0x000fe20003f0e170 */
[----:B------:R-:W-:Y:S02]  /*2970*/  IMAD.MOV.U32 R20, RZ, RZ, RZ ;  /* 0x000000ffff147224 */ /* 0x000fe400078e00ff */
        /* <DEDUP_REMOVED lines=139> */
.L_x_7664:
[----:B------:R-:W-:Y:S01]  /*3230*/  ULDC UR4, c[0x0][0x448] ;  /* 0x0001120000047ab9 */ /* 0x000fe20000000800 */
[----:B------:R-:W-:Y:S01]  /*3240*/  UIADD3 UR6, UR45, 0x3f, URZ ;  /* 0x0000003f2d067890 */ /* 0x000fe2000fffe03f */
[----:B------:R-:W-:Y:S01]  /*3250*/  PLOP3.LUT P0, PT, PT, PT, PT, 0x80, 0x0 ;  /* 0x000000000000781c */ /* 0x000fe20003f0f070 */
[----:B------:R-:W-:Y:S01]  /*3260*/  UISETP.NE.AND UP0, UPT, UR4, 0x1, UPT ;  /* 0x000000010400788c */ /* 0x000fe2000bf05270 */
[----:B------:R-:W-:Y:S01]  /*3270*/  IMAD.MOV.U32 R3, RZ, RZ, RZ ;  /* 0x000000ffff037224 */ /* 0x000fe200078e00ff */
[----:B------:R-:W-:Y:S01]  /*3280*/  UIADD3 UR7, UR49, 0x40, -UR52 ;  /* 0x0000004031077890 */ /* 0x000fe2000fffe834 */
[----:B------:R-:W-:Y:S01]  /*3290*/  CS2R R20, SRZ ;  /* 0x0000000000147805 */ /* 0x000fe2000001ff00 */
[----:B------:R-:W-:Y:S01]  /*32a0*/  UP2UR UR53, UPR, URZ, 0x1 ;  /* 0x000000013f357883 */ /* 0x000fe20008000000 */
[----:B------:R-:W-:Y:S02]  /*32b0*/  CS2R R150, SRZ ;  /* 0x0000000000967805 */ /* 0x000fe4000001ff00 */
[----:B------:R-:W-:-:S02]  /*32c0*/  CS2R R148, SRZ ;  /* 0x0000000000947805 */ /* 0x000fc4000001ff00 */
[----:B------:R-:W-:Y:S02]  /*32d0*/  CS2R R146, SRZ ;  /* 0x0000000000927805 */ /* 0x000fe4000001ff00 */
[----:B------:R-:W-:Y:S02]  /*32e0*/  CS2R R144, SRZ ;  /* 0x0000000000907805 */ /* 0x000fe4000001ff00 */
[----:B------:R-:W-:Y:S02]  /*32f0*/  CS2R R142, SRZ ;  /* 0x00000000008e7805 */ /* 0x000fe4000001ff00 */
[----:B------:R-:W-:Y:S01]  /*3300*/  CS2R R140, SRZ ;  /* 0x00000000008c7805 */ /* 0x000fe2000001ff00 */
[----:B------:R-:W-:Y:S01]  /*3310*/  @UP0 ULDC UR4, c[0x0][0x44c] ;  /* 0x0001130000040ab9 */ /* 0x000fe20000000800 */
[----:B------:R-:W-:Y:S01]  /*3320*/  @UP0 ULDC UR8, c[0x0][0x450] ;  /* 0x0001140000080ab9 */ /* 0x000fe20000000800 */
[----:B------:R-:W-:Y:S01]  /*3330*/  UIMAD.WIDE.U32 UR4, UR6, UR4, URZ ;  /* 0x00000004060472a5 */ /* 0x000fe2000f8e003f */
[----:B------:R-:W-:-:S02]  /*3340*/  CS2R R138, SRZ ;  /* 0x00000000008a7805 */ /* 0x000fc4000001ff00 */
[----:B------:R-:W-:Y:S02]  /*3350*/  CS2R R136, SRZ ;  /* 0x0000000000887805 */ /* 0x000fe4000001ff00 */
[----:B------:R-:W-:Y:S01]  /*3360*/  CS2R R134, SRZ ;  /* 0x0000000000867805 */ /* 0x000fe2000001ff00 */
[----:B------:R-:W-:Y:S01]  /*3370*/  @UP0 USHF.R.U32.HI UR6, URZ, UR8, UR5 ;  /* 0x000000083f060299 */ /* 0x000fe20008011605 */
[----:B------:R-:W-:Y:S02]  /*3380*/  CS2R R132, SRZ ;  /* 0x0000000000847805 */ /* 0x000fe4000001ff00 */
[----:B------:R-:W-:Y:S02]  /*3390*/  CS2R R130, SRZ ;  /* 0x0000000000827805 */ /* 0x000fe4000001ff00 */
[----:B------:R-:W-:Y:S01]  /*33a0*/  CS2R R128, SRZ ;  /* 0x0000000000807805 */ /* 0x000fe2000001ff00 */
[----:B------:R-:W-:Y:S01]  /*33b0*/  UIADD3 UR6, UR7, UR6, URZ ;  /* 0x0000000607067290 */ /* 0x000fe2000fffe03f */
[----:B------:R-:W-:-:S02]  /*33c0*/  CS2R R126, SRZ ;  /* 0x00000000007e7805 */ /* 0x000fc4000001ff00 */
[----:B------:R-:W-:Y:S02]  /*33d0*/  CS2R R124, SRZ ;  /* 0x00000000007c7805 */ /* 0x000fe4000001ff00 */
[----:B------:R-:W-:Y:S01]  /*33e0*/  CS2R R160, SRZ ;  /* 0x0000000000a07805 */ /* 0x000fe2000001ff00 */
[----:B------:R-:W-:Y:S01]  /*33f0*/  USHF.R.S32.HI UR4, URZ, 0x1f, UR6 ;  /* 0x0000001f3f047899 */ /* 0x000fe20008011406 */
[----:B------:R-:W-:Y:S02]  /*3400*/  CS2R R120, SRZ ;  /* 0x0000000000787805 */ /* 0x000fe4000001ff00 */
[----:B------:R-:W-:Y:S02]  /*3410*/  CS2R R158, SRZ ;  /* 0x00000000009e7805 */ /* 0x000fe4000001ff00 */
[----:B------:R-:W-:Y:S01]  /*3420*/  CS2R R116, SRZ ;  /* 0x0000000000747805 */ /* 0x000fe2000001ff00 */
[----:B------:R-:W-:Y:S01]  /*3430*/  ULEA.HI UR4, UR4, UR6, URZ, 0x6 ;  /* 0x0000000604047291 */ /* 0x000fe2000f8f303f */
[----:B------:R-:W-:-:S02]  /*3440*/  CS2R R156, SRZ ;  /* 0x00000000009c7805 */ /* 0x000fc4000001ff00 */
[----:B------:R-:W-:Y:S02]  /*3450*/  CS2R R112, SRZ ;  /* 0x0000000000707805 */ /* 0x000fe4000001ff00 */
[----:B------:R-:W-:Y:S01]  /*3460*/  CS2R R154, SRZ ;  /* 0x00000000009a7805 */ /* 0x000fe2000001ff00 */
[----:B------:R-:W-:Y:S01]  /*3470*/  USHF.R.S32.HI UR4, URZ, 0x6, UR4 ;  /* 0x000000063f047899 */ /* 0x000fe20008011404 */
[----:B------:R-:W-:Y:S02]  /*3480*/  CS2R R152, SRZ ;  /* 0x0000000000987805 */ /* 0x000fe4000001ff00 */
[----:B------:R-:W-:Y:S02]  /*3490*/  CS2R R108, SRZ ;  /* 0x00000000006c7805 */ /* 0x000fe4000001ff00 */
[----:B------:R-:W-:Y:S01]  /*34a0*/  CS2R R58, SRZ ;  /* 0x00000000003a7805 */ /* 0x000fe2000001ff00 */
[----:B------:R-:W-:Y:S01]  /*34b0*/  UISETP.LT.AND UP0, UPT, UR54, UR4, UPT ;  /* 0x000000043600728c */ /* 0x000fe2000bf01270 */
[----:B------:R-:W-:-:S02]  /*34c0*/  CS2R R104, SRZ ;  /* 0x0000000000687805 */ /* 0x000fc4000001ff00 */
[----:B------:R-:W-:Y:S02]  /*34d0*/  CS2R R56, SRZ ;  /* 0x0000000000387805 */ /* 0x000fe4000001ff00 */
[----:B------:R-:W-:Y:S01]  /*34e0*/  CS2R R54, SRZ ;  /* 0x0000000000367805 */ /* 0x000fe2000001ff00 */
[----:B------:R-:W-:Y:S01]  /*34f0*/  USEL UR54, UR54, UR4, UP0 ;  /* 0x0000000436367287 */ /* 0x000fe20008000000 */
[----:B------:R-:W-:Y:S02]  /*3500*/  CS2R R100, SRZ ;  /* 0x0000000000647805 */ /* 0x000fe4000001ff00 */
[----:B------:R-:W-:Y:S02]  /*3510*/  CS2R R50, SRZ ;  /* 0x0000000000327805 */ /* 0x000fe4000001ff00 */
[----:B------:R-:W-:Y:S01]  /*3520*/  CS2R R46, SRZ ;  /* 0x00000000002e7805 */ /* 0x000fe2000001ff00 */
[----:B------:R-:W-:Y:S01]  /*3530*/  UISETP.GE.AND UP0, UPT, UR54, 0x1, UPT ;  /* 0x000000013600788c */ /* 0x000fe2000bf06270 */
[----:B------:R-:W-:-:S02]  /*3540*/  CS2R R96, SRZ ;  /* 0x0000000000607805 */ /* 0x000fc4000001ff00 */
[----:B------:R-:W-:Y:S02]  /*3550*/  CS2R R42, SRZ ;  /* 0x00000000002a7805 */ /* 0x000fe4000001ff00 */
[----:B------:R-:W-:Y:S02]  /*3560*/  CS2R R92, SRZ ;  /* 0x00000000005c7805 */ /* 0x000fe4000001ff00 */
[----:B------:R-:W-:Y:S02]  /*3570*/  CS2R R90, SRZ ;  /* 0x00000000005a7805 */ /* 0x000fe4000001ff00 */
[----:B------:R-:W-:Y:S02]  /*3580*/  CS2R R88, SRZ ;  /* 0x0000000000587805 */ /* 0x000fe4000001ff00 */
[----:B------:R-:W-:Y:S02]  /*3590*/  PLOP3.LUT P1, PT, PT, PT, UP0, 0x80, 0x0 ;  /* 0x000000000000781c */ /* 0x000fe40003f2f008 */
        /* <DEDUP_REMOVED lines=60> */
.L_x_7676:
        /* <DEDUP_REMOVED lines=9> */
.L_x_7810:
[----:B------:R-:W-:Y:S05]  /*39f0*/  @!P0 BRA `(.L_x_7678) ;  /* 0x0000000000048947 */ /* 0x000fea0003800000 */
[----:B------:R-:W-:Y:S01]  /*3a00*/  BPT.TRAP 0x1 ;  /* 0x000000040000795c */ /* 0x000fe20000300000 */
.L_x_7678:
[----:B------:R-:W-:Y:S02]  /*3a10*/  IMAD.U32 R7, RZ, RZ, UR38 ;  /* 0x00000026ff077e24 */ /* 0x000fe4000f8e00ff */
[----:B------:R-:W-:-:S03]  /*3a20*/  IMAD.U32 R8, RZ, RZ, UR37 ;  /* 0x00000025ff087e24 */ /* 0x000fc6000f8e00ff */
[----:B------:R-:W-:Y:S02]  /*3a30*/  LEA R7, R7, UR41, 0x3 ;  /* 0x0000002907077c11 */ /* 0x000fe4000f8e18ff */
[----:B------:R-:W-:-:S04]  /*3a40*/  SHF.L.U32 R8, R8, 0x1f, RZ ;  /* 0x0000001f08087819 */ /* 0x000fc800000006ff */
[----:B------:R1:W2:Y:S01]  /*3a50*/  SYNCS.PHASECHK.TRANS64.TRYWAIT P1, [R7+URZ+0x28c30], R8 ;  /* 0x028c3008070075a7 */ /* 0x0002a2000802017f */
[----:B------:R-:W-:Y:S05]  /*3a60*/  @!P0 BRA `(.L_x_7679) ;  /* 0x0000000000048947 */ /* 0x000fea0003800000 */
[----:B------:R-:W-:Y:S01]  /*3a70*/  BPT.TRAP 0x1 ;  /* 0x000000040000795c */ /* 0x000fe20000300000 */
.L_x_7679:
[----:B--2---:R-:W-:Y:S05]  /*3a80*/  @P1 BRA `(.L_x_7680) ;  /* 0x0000000000081947 */ /* 0x004fea0003800000 */
[----:B------:R-:W2:Y:S02]  /*3a90*/  SYNCS.PHASECHK.TRANS64.TRYWAIT P1, [R7+URZ+0x28c30], R8 ;  /* 0x028c3008070075a7 */ /* 0x000ea4000802017f */
[----:B--2---:R-:W-:Y:S05]  /*3aa0*/  @!P1 BRA `(.L_x_7681) ;  /* 0x000000ec00789947 */ /* 0x004fea0003800000 */
.L_x_7680:
        /* <DEDUP_REMOVED lines=40> */
.L_x_7682:
[----:B------:R-:W-:Y:S01]  /*3d30*/  UISETP.NE.AND UP0, UPT, UR53, URZ, UPT ;  /* 0x0000003f3500728c */ /* 0x000fe2000bf05270 */
[----:B------:R-:W-:Y:S01]  /*3d40*/  IADD3 R3, R185, UR45, RZ ;  /* 0x0000002db9037c10 */ /* 0x000fe2000fffe0ff */
[----:B------:R-:W-:Y:S02]  /*3d50*/  ULDC UR10, c[0x0][0x9d8] ;  /* 0x00027600000a7ab9 */ /* 0x000fe40000000800 */
        /* <DEDUP_REMOVED lines=8> */
[----:B------:R-:W-:Y:S01]  /*3de0*/  FMUL.FTZ R34, R34, UR10 ;  /* 0x0000000a22227c20 */ /* 0x000fe20008410000 */
        /* <DEDUP_REMOVED lines=17> */
[----:B------:R-:W-:Y:S01]  /*3f00*/  FMUL.FTZ R51, R51, UR10 ;  /* 0x0000000a33337c20 */ /* 0x000fe20008410000 */
[----:B------:R-:W-:Y:S01]  /*3f10*/  UIADD3 UR7, UR49, 0x1, UR6 ;  /* 0x0000000131077890 */ /* 0x000fe2000fffe006 */
[----:B------:R-:W-:Y:S01]  /*3f20*/  FMUL.FTZ R54, R54, UR10 ;  /* 0x0000000a36367c20 */ /* 0x000fe20008410000 */
[----:B------:R-:W-:Y:S01]  /*3f30*/  IMAD.U32 R5, RZ, RZ, UR6 ;  /* 0x00000006ff057e24 */ /* 0x000fe2000f8e00ff */
[----:B------:R-:W5:Y:S01]  /*3f40*/  MUFU.TANH R31, R31 ;  /* 0x0000001f001f7308 */ /* 0x000f620000002400 */
[----:B------:R-:W-:Y:S01]  /*3f50*/  FMUL.FTZ R55, R55, UR10 ;  /* 0x0000000a37377c20 */ /* 0x000fe20008410000 */
[----:B------:R-:W1:Y:S01]  /*3f60*/  SHFL.IDX PT, R3, R3, RZ, 0x1c1f ;  /* 0x001c1fff03037589 */ /* 0x000e6200000e0000 */
[----:B------:R-:W-:Y:S01]  /*3f70*/  IMAD.U32 R13, RZ, RZ, UR7 ;  /* 0x00000007ff0d7e24 */ /* 0x000fe2000f8e00ff */
[----:B------:R-:W-:Y:S01]  /*3f80*/  IADD3 R4, -R2, UR49, R5 ;  /* 0x0000003102047c10 */ /* 0x000fe2000fffe105 */
[----:B------:R-:W-:Y:S01]  /*3f90*/  FMUL.FTZ R24, R24, UR10 ;  /* 0x0000000a18187c20 */ /* 0x000fe20008410000 */
        /* <DEDUP_REMOVED lines=22> */
[----:B------:R-:W-:Y:S01]  /*4100*/  ULDC UR10, c[0x0][0x988] ;  /* 0x00026200000a7ab9 */ /* 0x000fe20000000800 */
[----:B0-----:R-:W-:-:S02]  /*4110*/  FSEL R27, R26, -INF , P1 ;  /* 0xff8000001a1b7808 */ /* 0x001fc40000800000 */
[----:B---3--:R-:W-:Y:S02]  /*4120*/  FSEL R28, R9, -INF , P2 ;  /* 0xff800000091c7808 */ /* 0x008fe40001000000 */
[----:B------:R-:W-:Y:S01]  /*4130*/  ISETP.GT.AND P1, PT, R6, 0x9, PT ;  /* 0x000000090600780c */ /* 0x000fe20003f24270 */
[----:B------:R-:W0:Y:S01]  /*4140*/  MUFU.TANH R38, R38 ;  /* 0x0000002600267308 */ /* 0x000e220000002400 */
[----:B------:R-:W-:Y:S02]  /*4150*/  FSEL R30, R30, -INF , P3 ;  /* 0xff8000001e1e7808 */ /* 0x000fe40001800000 */
[----:B------:R-:W-:Y:S02]  /*4160*/  FMNMX.FTZ R9, R27, R28, !PT ;  /* 0x0000001c1b097209 */ /* 0x000fe40007810000 */
[----:B------:R-:W-:Y:S02]  /*4170*/  ISETP.GT.AND P2, PT, R6, 0x10, PT ;  /* 0x000000100600780c */ /* 0x000fe40003f44270 */
[----:B-----5:R-:W-:Y:S01]  /*4180*/  FSEL R31, R31, -INF , P1 ;  /* 0xff8000001f1f7808 */ /* 0x020fe20000800000 */
[----:B------:R-:W3:Y:S01]  /*4190*/  MUFU.TANH R39, R39 ;  /* 0x0000002700277308 */ /* 0x000ee20000002400 */
        /* <DEDUP_REMOVED lines=9> */
[----:B------:R-:W4:Y:S01]  /*4230*/  MUFU.TANH R43, R43 ;  /* 0x0000002b002b7308 */ /* 0x000f220000002400 */
[----:B0-----:R-:W-:Y:S02]  /*4240*/  FSEL R38, R38, -INF , P2 ;  /* 0xff80000026267808 */ /* 0x001fe40001000000 */
[----:B------:R-:W-:Y:S02]  /*4250*/  FMNMX.FTZ R9, R35, R10, !PT ;  /* 0x0000000a23097209 */ /* 0x000fe40007810000 */
[----:B------:R-:W-:Y:S02]  /*4260*/  ISETP.GT.AND P2, PT, R6, 0x20, PT ;  /* 0x000000200600780c */ /* 0x000fe40003f44270 */
[----:B---3--:R-:W-:Y:S01]  /*4270*/  FSEL R39, R39, -INF , P1 ;  /* 0xff80000027277808 */ /* 0x008fe20000800000 */
[----:B------:R-:W0:Y:S01]  /*4280*/  MUFU.TANH R46, R46 ;  /* 0x0000002e002e7308 */ /* 0x000e220000002400 */
        /* <DEDUP_REMOVED lines=9> */
[----:B------:R-:W3:Y:S01]  /*4320*/  MUFU.TANH R50, R50 ;  /* 0x0000003200327308 */ /* 0x000ee20000002400 */
[----:B0-----:R-:W-:Y:S02]  /*4330*/  FSEL R46, R46, -INF , P2 ;  /* 0xff8000002e2e7808 */ /* 0x001fe40001000000 */
[----:B------:R-:W-:Y:S02]  /*4340*/  FMNMX.FTZ R9, R43, R10, !PT ;  /* 0x0000000a2b097209 */ /* 0x000fe40007810000 */
[----:B------:R-:W-:Y:S02]  /*4350*/  ISETP.GT.AND P2, PT, R6, 0x30, PT ;  /* 0x000000300600780c */ /* 0x000fe40003f44270 */
[----:B------:R-:W-:Y:S01]  /*4360*/  FMNMX.FTZ R10, R46, R9, !PT ;  /* 0x000000092e0a7209 */ /* 0x000fe20007810000 */
[----:B------:R-:W0:Y:S01]  /*4370*/  MUFU.TANH R51, R51 ;  /* 0x0000003300337308 */ /* 0x000e220000002400 */
[----:B--2---:R-:W-:-:S02]  /*4380*/  FSEL R47, R47, -INF , P1 ;  /* 0xff8000002f2f7808 */ /* 0x004fc40000800000 */
[----:B------:R-:W-:Y:S02]  /*4390*/  ISETP.GT.AND P1, PT, R6, 0x31, PT ;  /* 0x000000310600780c */ /* 0x000fe40003f24270 */
[----:B------:R-:W-:Y:S02]  /*43a0*/  FMNMX.FTZ R9, R47, R10, !PT ;  /* 0x0000000a2f097209 */ /* 0x000fe40007810000 */
[----:B-1----:R-:W-:Y:S01]  /*43b0*/  VIADDMNMX R3, R3, R5, R4, PT ;  /* 0x0000000503037246 */ /* 0x002fe20003800104 */
[----:B------:R-:W1:Y:S01]  /*43c0*/  MUFU.TANH R54, R54 ;  /* 0x0000003600367308 */ /* 0x000e620000002400 */
[----:B---3--:R-:W-:Y:S02]  /*43d0*/  FSEL R50, R50, -INF , P2 ;  /* 0xff80000032327808 */ /* 0x008fe40001000000 */
[----:B------:R-:W-:Y:S02]  /*43e0*/  ISETP.GT.AND P2, PT, R6, 0x38, PT ;  /* 0x000000380600780c */ /* 0x000fe40003f44270 */
[----:B------:R-:W-:-:S02]  /*43f0*/  FMNMX.FTZ R10, R50, R9, !PT ;  /* 0x00000009320a7209 */ /* 0x000fc40007810000 */
[----:B------:R-:W-:Y:S01]  /*4400*/  ISETP.GT.AND P3, PT, R3, 0x8, PT ;  /* 0x000000080300780c */ /* 0x000fe20003f64270 */
[----:B------:R-:W2:Y:S01]  /*4410*/  MUFU.TANH R55, R55 ;  /* 0x0000003700377308 */ /* 0x000ea20000002400 */
[----:B0-----:R-:W-:Y:S02]  /*4420*/  FSEL R51, R51, -INF , P1 ;  /* 0xff80000033337808 */ /* 0x001fe40000800000 */
[----:B------:R-:W-:Y:S02]  /*4430*/  ISETP.GT.AND P1, PT, R6, 0x39, PT ;  /* 0x000000390600780c */ /* 0x000fe40003f24270 */
[----:B------:R-:W-:Y:S02]  /*4440*/  FMNMX.FTZ R9, R51, R10, !PT ;  /* 0x0000000a33097209 */ /* 0x000fe40007810000 */
[----:B------:R-:W-:Y:S01]  /*4450*/  FSEL R10, R11, -INF , P3 ;  /* 0xff8000000b0a7808 */ /* 0x000fe20001800000 */
[----:B------:R-:W0:Y:S01]  /*4460*/  MUFU.TANH R24, R24 ;  /* 0x0000001800187308 */ /* 0x000e220000002400 */
[----:B-1----:R-:W-:-:S02]  /*4470*/  FSEL R54, R54, -INF , P2 ;  /* 0xff80000036367808 */ /* 0x002fc40001000000 */
[C---:B------:R-:W-:Y:S02]  /*4480*/  ISETP.GT.AND P2, PT, R3.reuse, 0x1, PT ;  /* 0x000000010300780c */ /* 0x040fe40003f44270 */
[----:B------:R-:W-:Y:S02]  /*4490*/  FMNMX.FTZ R6, R54, R9, !PT ;  /* 0x0000000936067209 */ /* 0x000fe40007810000 */
[----:B------:R-:W-:Y:S01]  /*44a0*/  ISETP.GT.AND P3, PT, R3, 0x29, PT ;  /* 0x000000290300780c */ /* 0x000fe20003f64270 */
[----:B------:R-:W-:Y:S01]  /*44b0*/  MUFU.TANH R25, R25 ;  /* 0x0000001900197308 */ /* 0x000fe20000002400 */
[----:B--2---:R-:W-:Y:S02]  /*44c0*/  FSEL R55, R55, -INF , P1 ;  /* 0xff80000037377808 */ /* 0x004fe40000800000 */
[----:B------:R-:W-:Y:S02]  /*44d0*/  ISETP.GT.AND P1, PT, R3, RZ, PT ;  /* 0x000000ff0300720c */ /* 0x000fe40003f24270 */
[----:B------:R-:W-:-:S02]  /*44e0*/  FMNMX.FTZ R6, R55, R6, !PT ;  /* 0x0000000637067209 */ /* 0x000fc40007810000 */
        /* <DEDUP_REMOVED lines=190> */
.L_x_7683:
[----:B------:R0:W1:Y:S01]  /*50d0*/  SYNCS.PHASECHK.TRANS64.TRYWAIT P1, [R7+URZ+0x28c50], R8 ;  /* 0x028c5008070075a7 */ /* 0x000062000802017f */
[----:B------:R-:W-:Y:S05]  /*50e0*/  @!P0 BRA `(.L_x_7684) ;  /* 0x0000000000048947 */ /* 0x000fea0003800000 */
[----:B------:R-:W-:Y:S01]  /*50f0*/  BPT.TRAP 0x1 ;  /* 0x000000040000795c */ /* 0x000fe20000300000 */
.L_x_7684:
[----:B-1----:R-:W-:Y:S05]  /*5100*/  @P1 BRA `(.L_x_7685) ;  /* 0x0000000000081947 */ /* 0x002fea0003800000 */
[----:B------:R-:W1:Y:S02]  /*5110*/  SYNCS.PHASECHK.TRANS64.TRYWAIT P1, [R7+URZ+0x28c50], R8 ;  /* 0x028c5008070075a7 */ /* 0x000e64000802017f */
[----:B-1----:R-:W-:Y:S05]  /*5120*/  @!P1 BRA `(.L_x_7686) ;  /* 0x000000d400ec9947 */ /* 0x002fea0003800000 */
.L_x_7685:
        /* <DEDUP_REMOVED lines=34> */
.L_x_7687:
[----:B------:R-:W-:Y:S01]  /*5350*/  UISETP.NE.AND UP0, UPT, UR53, URZ, UPT ;  /* 0x0000003f3500728c */ /* 0x000fe2000bf05270 */
[----:B------:R-:W-:Y:S01]  /*5360*/  R2UR UR14, R7 ;  /* 0x00000000070e72ca */ /* 0x000fe200000e0000 */
[----:B------:R-:W-:Y:S01]  /*5370*/  UMOV UR11, UR45 ;  /* 0x0000002d000b7c82 */ /* 0x000fe20008000000 */
[----:B------:R-:W-:-:S08]  /*5380*/  UIADD3 UR21, UR54, -0x2, URZ ;  /* 0xfffffffe36157890 */ /* 0x000fd0000fffe03f */
[----:B------:R-:W-:Y:S01]  /*5390*/  @UP0 ULDC UR6, c[0x0][0x44c] ;  /* 0x0001130000060ab9 */ /* 0x000fe20000000800 */
[----:B------:R-:W-:Y:S01]  /*53a0*/  @UP0 ULDC UR15, c[0x0][0x450] ;  /* 0x00011400000f0ab9 */ /* 0x000fe20000000800 */
[----:B------:R-:W-:Y:S02]  /*53b0*/  UIMAD.WIDE.U32 UR6, UR45, UR6, URZ ;  /* 0x000000062d0672a5 */ /* 0x000fe4000f8e003f */
[----:B------:R-:W-:Y:S02]  /*53c0*/  UIADD3 UR6, UR14, 0x28c60, URZ ;  /* 0x00028c600e067890 */ /* 0x000fe4000fffe03f */
[----:B------:R-:W-:Y:S02]  /*53d0*/  @UP0 USHF.R.U32.HI UR11, URZ, UR15, UR7 ;  /* 0x0000000f3f0b0299 */ /* 0x000fe40008011607 */
[----:B------:R-:W-:Y:S02]  /*53e0*/  UPRMT UR6, UR40, 0x654, UR6 ;  /* 0x0000065428067896 */ /* 0x000fe40008000006 */
[----:B------:R-:W-:-:S04]  /*53f0*/  UIADD3 UR7, UR11, UR49, -UR52 ;  /* 0x000000310b077290 */ /* 0x000fc8000fffe834 */
        /* <DEDUP_REMOVED lines=9> */
[----:B01----:R-:W-:Y:S01]  /*5490*/  IMAD.MOV.U32 R8, RZ, RZ, R5 ;  /* 0x000000ffff087224 */ /* 0x003fe200078e0005 */
[----:B------:R-:W-:Y:S01]  /*54a0*/  UMOV UR24, UR38 ;  /* 0x0000002600187c82 */ /* 0x000fe20008000000 */
[----:B------:R-:W-:Y:S01]  /*54b0*/  IMAD.MOV.U32 R9, RZ, RZ, R6 ;  /* 0x000000ffff097224 */ /* 0x000fe200078e0006 */
[----:B------:R-:W-:Y:S01]  /*54c0*/  ULDC UR25, c[0x0][0x9d8] ;  /* 0x0002760000197ab9 */ /* 0x000fe20000000800 */
[----:B------:R-:W-:-:S05]  /*54d0*/  ULDC UR22, c[0x0][0x988] ;  /* 0x0002620000167ab9 */ /* 0x000fca0000000800 */
.L_x_7699:
[----:B------:R-:W-:-:S04]  /*54e0*/  UIADD3 UR38, UR24, 0x1, URZ ;  /* 0x0000000118267890 */ /* 0x000fc8000fffe03f */
[----:B------:R-:W-:-:S04]  /*54f0*/  UISETP.NE.AND UP0, UPT, UR38, 0x2, UPT ;  /* 0x000000022600788c */ /* 0x000fc8000bf05270 */
[----:B------:R-:W-:Y:S02]  /*5500*/  USEL UR6, URZ, 0x1, UP0 ;  /* 0x000000013f067887 */ /* 0x000fe40008000000 */
[----:B------:R-:W-:Y:S02]  /*5510*/  USEL UR38, UR38, URZ, UP0 ;  /* 0x0000003f26267287 */ /* 0x000fe40008000000 */
[----:B------:R-:W-:Y:S01]  /*5520*/  ULOP3.LUT UR37, UR37, UR6, URZ, 0x3c, !UPT ;  /* 0x0000000625257292 */ /* 0x000fe2000f8e3c3f */
[----:B0--3--:R-:W-:Y:S11]  /*5530*/  @!P0 BRA `(.L_x_7689) ;  /* 0x0000000000048947 */ /* 0x009ff60003800000 */
[----:B------:R-:W-:Y:S01]  /*5540*/  BPT.TRAP 0x1 ;  /* 0x000000040000795c */ /* 0x000fe20000300000 */
.L_x_7689:
[----:B------:R-:W-:Y:S01]  /*5550*/  ULEA UR23, UR38, UR41, 0x3 ;  /* 0x0000002926177291 */ /* 0x000fe2000f8e183f */
[----:B------:R-:W-:-:S05]  /*5560*/  IMAD.U32 R7, RZ, RZ, UR37 ;  /* 0x00000025ff077e24 */ /* 0x000fca000f8e00ff */
[----:B------:R-:W-:-:S04]  /*5570*/  SHF.L.U32 R7, R7, 0x1f, RZ ;  /* 0x0000001f07077819 */ /* 0x000fc800000006ff */
[----:B------:R0:W1:Y:S01]  /*5580*/  SYNCS.PHASECHK.TRANS64.TRYWAIT P1, [UR23+0x28c30], R7 ;  /* 0x028c3007ff0075a7 */ /* 0x0000620008020157 */
[----:B------:R-:W-:Y:S05]  /*5590*/  @!P0 BRA `(.L_x_7690) ;  /* 0x0000000000048947 */ /* 0x000fea0003800000 */
[----:B------:R-:W-:Y:S01]  /*55a0*/  BPT.TRAP 0x1 ;  /* 0x000000040000795c */ /* 0x000fe20000300000 */
.L_x_7690:
[----:B-1----:R-:W-:Y:S05]  /*55b0*/  @P1 BRA `(.L_x_7691) ;  /* 0x0000000000081947 */ /* 0x002fea0003800000 */
[----:B------:R-:W1:Y:S02]  /*55c0*/  SYNCS.PHASECHK.TRANS64.TRYWAIT P1, [UR23+0x28c30], R7 ;  /* 0x028c3007ff0075a7 */ /* 0x000e640008020157 */
[----:B-1----:R-:W-:Y:S05]  /*55d0*/  @!P1 BRA `(.L_x_7692) ;  /* 0x000000d000d49947 */ /* 0x002fea0003800000 */
.L_x_7691:
        /* <DEDUP_REMOVED lines=23> */
.L_x_7693:
[----:B------:R-:W-:Y:S01]  /*5750*/  UISETP.NE.AND UP0, UPT, UR53, URZ, UPT ;  /* 0x0000003f3500728c */ /* 0x000fe2000bf05270 */
[----:B------:R-:W-:Y:S01]  /*5760*/  IADD3 R10, R185, UR45, RZ ;  /* 0x0000002db90a7c10 */ /* 0x000fe2000fffe0ff */
[----:B-1----:R-:W-:Y:S01]  /*5770*/  FMUL.FTZ R6, R162, UR25 ;  /* 0x00000019a2067c20 */ /* 0x002fe20008410000 */
[----:B------:R-:W-:Y:S01]  /*5780*/  FMUL.FTZ R154, R154, UR25 ;  /* 0x000000199a9a7c20 */ /* 0x000fe20008410000 */
[----:B------:R-:W-:Y:S02]  /*5790*/  IMAD.U32 R15, RZ, RZ, UR49 ;  /* 0x00000031ff0f7e24 */ /* 0x000fe4000f8e00ff */
[----:B------:R-:W-:Y:S01]  /*57a0*/  FMUL.FTZ R155, R155, UR25 ;  /* 0x000000199b9b7c20 */ /* 0x000fe20008410000 */
[----:B------:R-:W-:Y:S01]  /*57b0*/  PLOP3.LUT P1, PT, PT, PT, UP0, 0x80, 0x0 ;  /* 0x000000000000781c */ /* 0x000fe20003f2f008 */
[----:B------:R-:W-:Y:S01]  /*57c0*/  IMAD.MOV.U32 R162, RZ, RZ, R10 ;  /* 0x000000ffffa27224 */ /* 0x000fe200078e000a */
        /* <DEDUP_REMOVED lines=9> */
[----:B------:R-:W1:Y:S01]  /*5860*/  MUFU.TANH R155, R155 ;  /* 0x0000009b009b7308 */ /* 0x000e620000002400 */
        /* <DEDUP_REMOVED lines=8> */
[----:B------:R2:W-:Y:S01]  /*58f0*/  MUFU.TANH R152, R10 ;  /* 0x0000000a00987308 */ /* 0x0005e20000002400 */
[----:B------:R-:W-:Y:S01]  /*5900*/  UIMAD UR6, UR21, UR6, 0x1 ;  /* 0x00000001150674a4 */ /* 0x000fe2000f8e0206 */
[----:B------:R-:W-:Y:S01]  /*5910*/  FMUL.FTZ R175, R175, UR25 ;  /* 0x00000019afaf7c20 */ /* 0x000fe20008410000 */
[----:B------:R-:W2:Y:S01]  /*5920*/  SHFL.IDX PT, R11, R162, 0x1, 0x1c1f ;  /* 0x003c1f00a20b7f89 */ /* 0x000ea200000e0000 */
[----:B------:R-:W-:Y:S01]  /*5930*/  FMUL.FTZ R178, R178, UR25 ;  /* 0x00000019b2b27c20 */ /* 0x000fe20008410000 */
[----:B------:R-:W-:Y:S01]  /*5940*/  FMUL.FTZ R179, R179, UR25 ;  /* 0x00000019b3b37c20 */ /* 0x000fe20008410000 */
[----:B------:R-:W-:Y:S01]  /*5950*/  FMUL.FTZ R182, R182, UR25 ;  /* 0x00000019b6b67c20 */ /* 0x000fe20008410000 */
[----:B------:R-:W-:Y:S01]  /*5960*/  IADD3 R166, R15, UR6, -R2 ;  /* 0x000000060fa67c10 */ /* 0x000fe2000fffe802 */
[----:B------:R-:W3:Y:S01]  /*5970*/  MUFU.TANH R158, R158 ;  /* 0x0000009e009e7308 */ /* 0x000ee20000002400 */
[----:B------:R-:W-:Y:S01]  /*5980*/  FMUL.FTZ R183, R183, UR25 ;  /* 0x00000019b7b77c20 */ /* 0x000fe20008410000 */
[----:B------:R-:W-:Y:S01]  /*5990*/  FMUL.FTZ R157, R157, UR25 ;  /* 0x000000199d9d7c20 */ /* 0x000fe20008410000 */
[----:B------:R-:W-:Y:S01]  /*59a0*/  FMUL.FTZ R160, R160, UR25 ;  /* 0x00000019a0a07c20 */ /* 0x000fe20008410000 */
[----:B------:R-:W-:-:S02]  /*59b0*/  VIADD R166, R166, -UR52 ;  /* 0x80000034a6a67c36 */ /* 0x000fc40008000000 */
[----:B------:R-:W-:Y:S01]  /*59c0*/  FMUL.FTZ R161, R161, UR25 ;  /* 0x00000019a1a17c20 */ /* 0x000fe20008410000 */
        /* <DEDUP_REMOVED lines=12> */
[----:B------:R-:W-:Y:S01]  /*5a90*/  UMOV UR10, UR22 ;  /* 0x00000016000a7c82 */ /* 0x000fe20008000000 */
[----:B--2---:R-:W-:Y:S01]  /*5aa0*/  IMAD.IADD R10, R166, 0x1, R11 ;  /* 0x00000001a60a7824 */ /* 0x004fe200078e020b */
[----:B------:R-:W-:-:S04]  /*5ab0*/  UIADD3 UR6, UR23, 0x28c40, URZ ;  /* 0x00028c4017067890 */ /* 0x000fc8000fffe03f */
[C---:B------:R-:W-:Y:S01]  /*5ac0*/  ISETP.GT.AND P1, PT, R10.reuse, RZ, PT ;  /* 0x000000ff0a00720c */ /* 0x040fe20003f24270 */
[----:B------:R2:W0:Y:S01]  /*5ad0*/  MUFU.TANH R153, R163 ;  /* 0x000000a300997308 */ /* 0x0004220000002400 */
[----:B------:R-:W-:Y:S01]  /*5ae0*/  ISETP.GT.AND P2, PT, R10, 0x1, PT ;  /* 0x000000010a00780c */ /* 0x000fe20003f44270 */
[----:B------:R-:W-:-:S03]  /*5af0*/  UPRMT UR6, UR40, 0x654, UR6 ;  /* 0x0000065428067896 */ /* 0x000fc60008000006 */
[----:B-1----:R-:W-:Y:S02]  /*5b00*/  FSEL R159, R155, -INF , P2 ;  /* 0xff8000009b9f7808 */ /* 0x002fe40001000000 */
[----:B------:R-:W-:Y:S01]  /*5b10*/  ISETP.GT.AND P2, PT, R10, 0x9, PT ;  /* 0x000000090a00780c */ /* 0x000fe20003f44270 */
[----:B------:R1:W0:Y:S01]  /*5b20*/  MUFU.TANH R21, R167 ;  /* 0x000000a700157308 */ /* 0x0002220000002400 */
[----:B--2---:R-:W-:Y:S02]  /*5b30*/  FSEL R163, R154, -INF , P1 ;  /* 0xff8000009aa37808 */ /* 0x004fe40000800000 */
[----:B------:R-:W-:Y:S01]  /*5b40*/  ISETP.GT.AND P1, PT, R10, 0x8, PT ;  /* 0x000000080a00780c */ /* 0x000fe20003f24270 */
[----:B------:R-:W-:Y:S01]  /*5b50*/  SYNCS.ARRIVE.TRANS64.RED.A1T0 RZ, [UR6], RZ ;  /* 0x000000ffffff79a7 */ /* 0x000fe20008100406 */
[----:B------:R-:W-:Y:S02]  /*5b60*/  FMNMX.FTZ R6, R163, R8, !PT ;  /* 0x00000008a3067209 */ /* 0x000fe40007810000 */
[----:B---3--:R-:W-:Y:S01]  /*5b70*/  FSEL R155, R158, -INF , P1 ;  /* 0xff8000009e9b7808 */ /* 0x008fe20000800000 */
[----:B------:R-:W2:Y:S01]  /*5b80*/  MUFU.TANH R20, R170 ;  /* 0x000000aa00147308 */ /* 0x000ea20000002400 */
[----:B------:R-:W-:Y:S01]  /*5b90*/  FMNMX.FTZ R6, R159, R6, !PT ;  /* 0x000000069f067209 */ /* 0x000fe20007810000 */
[----:B-1----:R-:W-:Y:S01]  /*5ba0*/  FMUL.FTZ R167, R156, UR25 ;  /* 0x000000199ca77c20 */ /* 0x002fe20008410000 */
[----:B------:R-:W-:-:S02]  /*5bb0*/  ISETP.GT.AND P1, PT, R10, 0x10, PT ;  /* 0x000000100a00780c */ /* 0x000fc40003f24270 */
[----:B----4-:R-:W-:Y:S02]  /*5bc0*/  FSEL R158, R12, -INF , P2 ;  /* 0xff8000000c9e7808 */ /* 0x010fe40001000000 */
[----:B------:R-:W-:Y:S01]  /*5bd0*/  FMNMX.FTZ R11, R155, R6, !PT ;  /* 0x000000069b0b7209 */ /* 0x000fe20007810000 */
[----:B------:R-:W1:Y:S01]  /*5be0*/  MUFU.TANH R15, R171 ;  /* 0x000000ab000f7308 */ /* 0x000e620000002400 */
[----:B------:R-:W-:Y:S02]  /*5bf0*/  ISETP.GT.AND P2, PT, R10, 0x11, PT ;  /* 0x000000110a00780c */ /* 0x000fe40003f44270 */
[----:B-----5:R-:W-:Y:S02]  /*5c00*/  FSEL R154, R13, -INF , P1 ;  /* 0xff8000000d9a7808 */ /* 0x020fe40000800000 */
[----:B------:R-:W-:Y:S02]  /*5c10*/  FMNMX.FTZ R11, R158, R11, !PT ;  /* 0x0000000b9e0b7209 */ /* 0x000fe40007810000 */
[----:B------:R-:W-:Y:S01]  /*5c20*/  ISETP.GT.AND P1, PT, R10, 0x18, PT ;  /* 0x000000180a00780c */ /* 0x000fe20003f24270 */
[----:B------:R-:W3:Y:S01]  /*5c30*/  MUFU.TANH R14, R174 ;  /* 0x000000ae000e7308 */ /* 0x000ee20000002400 */
[----:B0-----:R-:W-:-:S02]  /*5c40*/  FSEL R153, R153, -INF , P2 ;  /* 0xff80000099997808 */ /* 0x001fc40001000000 */
[----:B------:R-:W-:Y:S02]  /*5c50*/  FMNMX.FTZ R6, R154, R11, !PT ;  /* 0x0000000b9a067209 */ /* 0x000fe40007810000 */
[----:B------:R-:W-:Y:S02]  /*5c60*/  ISETP.GT.AND P2, PT, R10, 0x19, PT ;  /* 0x000000190a00780c */ /* 0x000fe40003f44270 */
[----:B------:R-:W-:Y:S01]  /*5c70*/  FSEL R152, R152, -INF , P1 ;  /* 0xff80000098987808 */ /* 0x000fe20000800000 */
[----:B------:R-:W0:Y:S01]  /*5c80*/  MUFU.TANH R175, R175 ;  /* 0x000000af00af7308 */ /* 0x000e220000002400 */
[----:B------:R-:W-:Y:S02]  /*5c90*/  FMNMX.FTZ R11, R153, R6, !PT ;  /* 0x00000006990b7209 */ /* 0x000fe40007810000 */
[----:B------:R-:W-:Y:S02]  /*5ca0*/  ISETP.GT.AND P1, PT, R10, 0x20, PT ;  /* 0x000000200a00780c */ /* 0x000fe40003f24270 */
[----:B------:R-:W-:-:S02]  /*5cb0*/  FSEL R21, R21, -INF , P2 ;  /* 0xff80000015157808 */ /* 0x000fc40001000000 */
[----:B------:R-:W-:Y:S01]  /*5cc0*/  FMNMX.FTZ R6, R152, R11, !PT ;  /* 0x0000000b98067209 */ /* 0x000fe20007810000 */
[----:B------:R-:W4:Y:S01]  /*5cd0*/  MUFU.TANH R13, R178 ;  /* 0x000000b2000d7308 */ /* 0x000f220000002400 */
[----:B------:R-:W-:Y:S02]  /*5ce0*/  ISETP.GT.AND P2, PT, R10, 0x21, PT ;  /* 0x000000210a00780c */ /* 0x000fe40003f44270 */
[----:B--2---:R-:W-:Y:S02]  /*5cf0*/  FSEL R20, R20, -INF , P1 ;  /* 0xff80000014147808 */ /* 0x004fe40000800000 */
[----:B------:R-:W-:Y:S02]  /*5d00*/  FMNMX.FTZ R11, R21, R6, !PT ;  /* 0x00000006150b7209 */ /* 0x000fe40007810000 */
[----:B------:R-:W-:Y:S01]  /*5d10*/  ISETP.GT.AND P1, PT, R10, 0x28, PT ;  /* 0x000000280a00780c */ /* 0x000fe20003f24270 */
[----:B------:R-:W2:Y:S01]  /*5d20*/  MUFU.TANH R179, R179 ;  /* 0x000000b300b37308 */ /* 0x000ea20000002400 */
[----:B-1----:R-:W-:-:S02]  /*5d30*/  FSEL R15, R15, -INF , P2 ;  /* 0xff8000000f0f7808 */ /* 0x002fc40001000000 */
[----:B------:R-:W-:Y:S02]  /*5d40*/  FMNMX.FTZ R6, R20, R11, !PT ;  /* 0x0000000b14067209 */ /* 0x000fe40007810000 */
[----:B------:R-:W-:Y:S02]  /*5d50*/  ISETP.GT.AND P2, PT, R10, 0x29, PT ;  /* 0x000000290a00780c */ /* 0x000fe40003f44270 */
[----:B---3--:R-:W-:Y:S01]  /*5d60*/  FSEL R14, R14, -INF , P1 ;  /* 0xff8000000e0e7808 */ /* 0x008fe20000800000 */
[----:B------:R-:W1:Y:S01]  /*5d70*/  MUFU.TANH R182, R182 ;  /* 0x000000b600b67308 */ /* 0x000e620000002400 */
[----:B------:R-:W-:Y:S02]  /*5d80*/  FMNMX.FTZ R11, R15, R6, !PT ;  /* 0x000000060f0b7209 */ /* 0x000fe40007810000 */
[----:B------:R-:W-:Y:S02]  /*5d90*/  ISETP.GT.AND P1, PT, R10, 0x30, PT ;  /* 0x000000300a00780c */ /* 0x000fe40003f24270 */
[----:B0-----:R-:W-:-:S02]  /*5da0*/  FSEL R6, R175, -INF , P2 ;  /* 0xff800000af067808 */ /* 0x001fc40001000000 */
[----:B------:R-:W-:Y:S01]  /*5db0*/  FMNMX.FTZ R11, R14, R11, !PT ;  /* 0x0000000b0e0b7209 */ /* 0x000fe20007810000 */
[----:B------:R-:W0:Y:S01]  /*5dc0*/  MUFU.TANH R183, R183 ;  /* 0x000000b700b77308 */ /* 0x000e220000002400 */
[----:B------:R-:W-:Y:S02]  /*5dd0*/  ISETP.GT.AND P2, PT, R10, 0x31, PT ;  /* 0x000000310a00780c */ /* 0x000fe40003f44270 */
[----:B----4-:R-:W-:Y:S02]  /*5de0*/  FSEL R13, R13, -INF , P1 ;  /* 0xff8000000d0d7808 */ /* 0x010fe40000800000 */
[----:B------:R-:W-:Y:S02]  /*5df0*/  FMNMX.FTZ R12, R6, R11, !PT ;  /* 0x0000000b060c7209 */ /* 0x000fe40007810000 */
[----:B------:R-:W-:Y:S01]  /*5e00*/  ISETP.GT.AND P1, PT, R10, 0x38, PT ;  /* 0x000000380a00780c */ /* 0x000fe20003f24270 */
[----:B------:R-:W3:Y:S01]  /*5e10*/  MUFU.TANH R5, R5 ;  /* 0x0000000500057308 */ /* 0x000ee20000002400 */
[----:B--2---:R-:W-:-:S02]  /*5e20*/  FSEL R11, R179, -INF , P2 ;  /* 0xff800000b30b7808 */ /* 0x004fc40001000000 */
[----:B------:R-:W-:Y:S02]  /*5e30*/  FMNMX.FTZ R156, R13, R12, !PT ;  /* 0x0000000c0d9c7209 */ /* 0x000fe40007810000 */
[----:B-1----:R-:W-:Y:S02]  /*5e40*/  FSEL R12, R182, -INF , P1 ;  /* 0xff800000b60c7808 */ /* 0x002fe40000800000 */
[----:B------:R-:W-:Y:S01]  /*5e50*/  FMNMX.FTZ R171, R11, R156, !PT ;  /* 0x0000009c0bab7209 */ /* 0x000fe20007810000 */
[----:B------:R-:W1:Y:S01]  /*5e60*/  MUFU.TANH R205, R205 ;  /* 0x000000cd00cd7308 */ /* 0x000e620000002400 */
[----:B------:R-:W-:Y:S02]  /*5e70*/  ISETP.GT.AND P2, PT, R10, 0x39, PT ;  /* 0x000000390a00780c */ /* 0x000fe40003f44270 */
[----:B------:R-:W-:Y:S02]  /*5e80*/  FMNMX.FTZ R171, R12, R171, !PT ;  /* 0x000000ab0cab7209 */ /* 0x000fe40007810000 */
[----:B0-----:R-:W-:-:S03]  /*5e90*/  FSEL R10, R183, -INF , P2 ;  /* 0xff800000b70a7808 */ /* 0x001fc60001000000 */
[----:B------:R0:W-:Y:S01]  /*5ea0*/  MUFU.TANH R174, R157 ;  /* 0x0000009d00ae7308 */ /* 0x0001e20000002400 */
[----:B------:R-:W-:Y:S02]  /*5eb0*/  FMNMX.FTZ R156, R10, R171, !PT ;  /* 0x000000ab0a9c7209 */ /* 0x000fe40007810000 */
[----:B------:R-:W0:Y:S04]  /*5ec0*/  SHFL.IDX PT, R171, R162, RZ, 0x1c1f ;  /* 0x001c1fffa2ab7589 */ /* 0x000e2800000e0000 */
[----:B------:R-:W2:Y:S01]  /*5ed0*/  SHFL.BFLY PT, R175, R156, 0x2, 0x1f ;  /* 0x0c401f009caf7f89 */ /* 0x000ea200000e0000 */
[----:B------:R-:W4:Y:S08]  /*5ee0*/  MUFU.TANH R167, R167 ;  /* 0x000000a700a77308 */ /* 0x000f300000002400 */
[----:B------:R4:W5:Y:S08]  /*5ef0*/  MUFU.TANH R178, R160 ;  /* 0x000000a000b27308 */ /* 0x0009700000002400 */
[----:B------:R-:W5:Y:S01]  /*5f00*/  MUFU.TANH R161, R161 ;  /* 0x000000a100a17308 */ /* 0x000f620000002400 */
[----:B0-----:R-:W-:Y:S01]  /*5f10*/  IMAD.IADD R157, R166, 0x1, R171 ;  /* 0x00000001a69d7824 */ /* 0x001fe200078e02ab */
[----:B--2---:R-:W-:-:S06]  /*5f20*/  FMNMX.FTZ R175, R156, R175, !PT ;  /* 0x000000af9caf7209 */ /* 0x004fcc0007810000 */
[----:B------:R5:W0:Y:S01]  /*5f30*/  MUFU.TANH R179, R164 ;  /* 0x000000a400b37308 */ /* 0x000a220000002400 */
[C---:B------:R-:W-:Y:S02]  /*5f40*/  ISETP.GT.AND P1, PT, R157.reuse, RZ, PT ;  /* 0x000000ff9d00720c */ /* 0x040fe40003f24270 */
[----:B------:R-:W-:Y:S01]  /*5f50*/  ISETP.GT.AND P2, PT, R157, 0x1, PT ;  /* 0x000000019d00780c */ /* 0x000fe20003f44270 */
[----:B------:R-:W2:Y:S01]  /*5f60*/  SHFL.BFLY PT, R170, R175, 0x1, 0x1f ;  /* 0x0c201f00afaa7f89 */ /* 0x000ea200000e0000 */
[----:B---3--:R-:W-:Y:S02]  /*5f70*/  FSEL R156, R5, -INF , P1 ;  /* 0xff800000059c7808 */ /* 0x008fe40000800000 */
[----:B------:R-:W-:Y:S01]  /*5f80*/  ISETP.GT.AND P1, PT, R157, 0x8, PT ;  /* 0x000000089d00780c */ /* 0x000fe20003f24270 */
[----:B------:R-:W3:Y:S01]  /*5f90*/  MUFU.TANH R165, R165 ;  /* 0x000000a500a57308 */ /* 0x000ee20000002400 */
[----:B-1----:R-:W-:Y:S02]  /*5fa0*/  FSEL R205, R205, -INF , P2 ;  /* 0xff800000cdcd7808 */ /* 0x002fe40001000000 */
[----:B------:R-:W-:-:S02]  /*5fb0*/  FMNMX.FTZ R162, R156, R9, !PT ;  /* 0x000000099ca27209 */ /* 0x000fc40007810000 */
[----:B------:R-:W-:Y:S02]  /*5fc0*/  ISETP.GT.AND P2, PT, R157, 0x9, PT ;  /* 0x000000099d00780c */ /* 0x000fe40003f44270 */
[----:B----4-:R-:W-:Y:S01]  /*5fd0*/  FSEL R160, R167, -INF , P1 ;  /* 0xff800000a7a07808 */ /* 0x010fe20000800000 */
[----:B------:R-:W1:Y:S01]  /*5fe0*/  MUFU.TANH R182, R168 ;  /* 0x000000a800b67308 */ /* 0x000e620000002400 */
[----:B------:R-:W-:Y:S02]  /*5ff0*/  FMNMX.FTZ R5, R205, R162, !PT ;  /* 0x000000a2cd057209 */ /* 0x000fe40007810000 */
[C---:B------:R-:W-:Y:S02]  /*6000*/  ISETP.GT.AND P1, PT, R157.reuse, 0x10, PT ;  /* 0x000000109d00780c */ /* 0x040fe40003f24270 */
[----:B------:R-:W-:Y:S02]  /*6010*/  FSEL R162, R174, -INF , P2 ;  /* 0xff800000aea27808 */ /* 0x000fe40001000000 */
[----:B------:R-:W-:Y:S01]  /*6020*/  FMNMX.FTZ R5, R160, R5, !PT ;  /* 0x00000005a0057209 */ /* 0x000fe20007810000 */
[----:B------:R0:W4:Y:S01]  /*6030*/  MUFU.TANH R171, R169 ;  /* 0x000000a900ab7308 */ /* 0x0001220000002400 */
[----:B------:R-:W-:-:S02]  /*6040*/  ISETP.GT.AND P2, PT, R157, 0x11, PT ;  /* 0x000000119d00780c */ /* 0x000fc40003f44270 */
[----:B-----5:R-:W-:Y:S02]  /*6050*/  FSEL R164, R178, -INF , P1 ;  /* 0xff800000b2a47808 */ /* 0x020fe40000800000 */
[----:B------:R-:W-:Y:S02]  /*6060*/  FMNMX.FTZ R5, R162, R5, !PT ;  /* 0x00000005a2057209 */ /* 0x000fe40007810000 */
[----:B------:R-:W-:Y:S01]  /*6070*/  ISETP.GT.AND P1, PT, R157, 0x18, PT ;  /* 0x000000189d00780c */ /* 0x000fe20003f24270 */
[----:B------:R-:W5:Y:S01]  /*6080*/  MUFU.TANH R172, R172 ;  /* 0x000000ac00ac7308 */ /* 0x000f620000002400 */
[----:B------:R-:W-:Y:S02]  /*6090*/  FSEL R166, R161, -INF , P2 ;  /* 0xff800000a1a67808 */ /* 0x000fe40001000000 */
[----:B------:R-:W-:Y:S02]  /*60a0*/  FMNMX.FTZ R5, R164, R5, !PT ;  /* 0x00000005a4057209 */ /* 0x000fe40007810000 */
[----:B------:R-:W-:-:S02]  /*60b0*/  ISETP.GT.AND P2, PT, R157, 0x19, PT ;  /* 0x000000199d00780c */ /* 0x000fc40003f44270 */
[----:B0-----:R-:W-:Y:S01]  /*60c0*/  FSEL R169, R179, -INF , P1 ;  /* 0xff800000b3a97808 */ /* 0x001fe20000800000 */
[----:B------:R1:W0:Y:S01]  /*60d0*/  MUFU.TANH R167, R173 ;  /* 0x000000ad00a77308 */ /* 0x0002220000002400 */
[----:B------:R-:W-:Y:S02]  /*60e0*/  FMNMX.FTZ R168, R166, R5, !PT ;  /* 0x00000005a6a87209 */ /* 0x000fe40007810000 */
[----:B------:R-:W-:Y:S02]  /*60f0*/  ISETP.GT.AND P1, PT, R157, 0x20, PT ;  /* 0x000000209d00780c */ /* 0x000fe40003f24270 */
[----:B---3--:R-:W-:Y:S02]  /*6100*/  FSEL R174, R165, -INF , P2 ;  /* 0xff800000a5ae7808 */ /* 0x008fe40001000000 */
[----:B------:R-:W-:Y:S01]  /*6110*/  FMNMX.FTZ R161, R169, R168, !PT ;  /* 0x000000a8a9a17209 */ /* 0x000fe20007810000 */
[----:B------:R3:W3:Y:S01]  /*6120*/  MUFU.TANH R178, R176 ;  /* 0x000000b000b27308 */ /* 0x0006e20000002400 */
[----:B--2---:R-:W-:-:S02]  /*6130*/  FMNMX.FTZ R5, R175, R170, !PT ;  /* 0x000000aaaf057209 */ /* 0x004fc40007810000 */
[C---:B------:R-:W-:Y:S02]  /*6140*/  ISETP.GT.AND P2, PT, R157.reuse, 0x21, PT ;  /* 0x000000219d00780c */ /* 0x040fe40003f44270 */
[----:B-1----:R-:W-:Y:S02]  /*6150*/  FSEL R173, R182, -INF , P1 ;  /* 0xff800000b6ad7808 */ /* 0x002fe40000800000 */
[----:B------:R-:W-:Y:S01]  /*6160*/  FMNMX.FTZ R170, R174, R161, !PT ;  /* 0x000000a1aeaa7209 */ /* 0x000fe20007810000 */
[----:B------:R-:W1:Y:S01]  /*6170*/  MUFU.TANH R177, R177 ;  /* 0x000000b100b17308 */ /* 0x000e620000002400 */
[----:B------:R-:W-:Y:S02]  /*6180*/  ISETP.GT.AND P1, PT, R157, 0x28, PT ;  /* 0x000000289d00780c */ /* 0x000fe40003f24270 */
[----:B----4-:R-:W-:Y:S02]  /*6190*/  FSEL R168, R171, -INF , P2 ;  /* 0xff800000aba87808 */ /* 0x010fe40001000000 */
[----:B------:R-:W-:-:S02]  /*61a0*/  FMNMX.FTZ R161, R173, R170, !PT ;  /* 0x000000aaada17209 */ /* 0x000fc40007810000 */
[C---:B------:R-:W-:Y:S01]  /*61b0*/  ISETP.GT.AND P2, PT, R157.reuse, 0x29, PT ;  /* 0x000000299d00780c */ /* 0x040fe20003f44270 */
[----:B------:R2:W4:Y:S01]  /*61c0*/  MUFU.TANH R165, R180 ;  /* 0x000000b400a57308 */ /* 0x0005220000002400 */
[----:B-----5:R-:W-:Y:S02]  /*61d0*/  FSEL R170, R172, -INF , P1 ;  /* 0xff800000acaa7808 */ /* 0x020fe40000800000 */
[----:B------:R-:W-:Y:S02]  /*61e0*/  FMNMX.FTZ R161, R168, R161, !PT ;  /* 0x000000a1a8a17209 */ /* 0x000fe40007810000 */
[----:B------:R-:W-:Y:S02]  /*61f0*/  ISETP.GT.AND P1, PT, R157, 0x30, PT ;  /* 0x000000309d00780c */ /* 0x000fe40003f24270 */
[----:B0-----:R-:W-:Y:S01]  /*6200*/  FSEL R171, R167, -INF , P2 ;  /* 0xff800000a7ab7808 */ /* 0x001fe20001000000 */
[----:B------:R-:W0:Y:S01]  /*6210*/  MUFU.TANH R181, R181 ;  /* 0x000000b500b57308 */ /* 0x000e220000002400 */
[----:B---3--:R-:W-:Y:S01]  /*6220*/  FMNMX.FTZ R176, R170, R161, !PT ;  /* 0x000000a1aab07209 */ /* 0x008fe20007810000 */
[----:B--2---:R-:W-:Y:S01]  /*6230*/  FMUL.FTZ R180, R5, UR10 ;  /* 0x0000000a05b47c20 */ /* 0x004fe20008410000 */
[----:B------:R-:W-:-:S02]  /*6240*/  ISETP.GT.AND P2, PT, R157, 0x31, PT ;  /* 0x000000319d00780c */ /* 0x000fc40003f44270 */
[----:B------:R-:W-:Y:S02]  /*6250*/  FSEL R172, R178, -INF , P1 ;  /* 0xff800000b2ac7808 */ /* 0x000fe40000800000 */
[----:B------:R-:W-:Y:S02]  /*6260*/  FMNMX.FTZ R161, R171, R176, !PT ;  /* 0x000000b0aba17209 */ /* 0x000fe40007810000 */
[----:B------:R-:W-:Y:S02]  /*6270*/  ISETP.GT.AND P3, PT, R157, 0x38, PT ;  /* 0x000000389d00780c */ /* 0x000fe40003f64270 */
[----:B-1----:R-:W-:Y:S02]  /*6280*/  FSEL R175, R177, -INF , P2 ;  /* 0xff800000b1af7808 */ /* 0x002fe40001000000 */
[----:B------:R-:W-:Y:S02]  /*6290*/  FMNMX.FTZ R178, R172, R161, !PT ;  /* 0x000000a1acb27209 */ /* 0x000fe40007810000 */
[----:B------:R-:W-:-:S02]  /*62a0*/  ISETP.GT.AND P1, PT, R157, 0x39, PT ;  /* 0x000000399d00780c */ /* 0x000fc40003f24270 */
[----:B----4-:R-:W-:Y:S02]  /*62b0*/  FSEL R176, R165, -INF , P3 ;  /* 0xff800000a5b07808 */ /* 0x010fe40001800000 */
[----:B------:R-:W-:Y:S02]  /*62c0*/  FMNMX.FTZ R157, R175, R178, !PT ;  /* 0x000000b2af9d7209 */ /* 0x000fe40007810000 */
[----:B0-----:R-:W-:Y:S02]  /*62d0*/  FSEL R177, R181, -INF , P1 ;  /* 0xff800000b5b17808 */ /* 0x001fe40000800000 */
[----:B------:R-:W-:Y:S02]  /*62e0*/  FMNMX.FTZ R178, R176, R157, !PT ;  /* 0x0000009db0b27209 */ /* 0x000fe40007810000 */
[----:B------:R-:W-:Y:S02]  /*62f0*/  FSETP.NEU.FTZ.AND P4, PT, R5, -INF , PT ;  /* 0xff8000000500780b */ /* 0x000fe40003f9d000 */
[----:B------:R-:W-:-:S02]  /*6300*/  FMNMX.FTZ R161, R177, R178, !PT ;  /* 0x000000b2b1a17209 */ /* 0x000fc40007810000 */
        /* <DEDUP_REMOVED lines=270> */
.L_x_7694:
[----:B------:R0:W1:Y:S01]  /*73f0*/  SYNCS.PHASECHK.TRANS64.TRYWAIT P1, [UR23+0x28c50], R7 ;  /* 0x028c5007ff0075a7 */ /* 0x0000620008020157 */
[----:B------:R-:W-:Y:S05]  /*7400*/  @!P0 BRA `(.L_x_7695) ;  /* 0x0000000000048947 */ /* 0x000fea0003800000 */
[----:B------:R-:W-:Y:S01]  /*7410*/  BPT.TRAP 0x1 ;  /* 0x000000040000795c */ /* 0x000fe20000300000 */
.L_x_7695:
[----:B-1----:R-:W-:Y:S05]  /*7420*/  @P1 BRA `(.L_x_7696) ;  /* 0x0000000000081947 */ /* 0x002fea0003800000 */
[----:B------:R-:W1:Y:S02]  /*7430*/  SYNCS.PHASECHK.TRANS64.TRYWAIT P1, [UR23+0x28c50], R7 ;  /* 0x028c5007ff0075a7 */ /* 0x000e640008020157 */
[----:B-1----:R-:W-:Y:S05]  /*7440*/  @!P1 BRA `(.L_x_7697) ;  /* 0x000000b400509947 */ /* 0x002fea0003800000 */
.L_x_7696:
        /* <DEDUP_REMOVED lines=34> */
.L_x_7698:
        /* <DEDUP_REMOVED lines=10> */
.L_x_7688:
[----:B------:R-:W-:-:S13]  /*7710*/  ISETP.LE.AND P1, PT, RZ, UR21, PT ;  /* 0x00000015ff007c0c */ /* 0x000fda000bf23270 */
[----:B------:R-:W-:Y:S05]  /*7720*/  @!P1 BRA `(.L_x_7700) ;  /* 0x0000001c003c9947 */ /* 0x000fea0003800000 */
[----:B01----:R-:W-:Y:S01]  /*7730*/  IMAD.MOV.U32 R8, RZ, RZ, R5 ;  /* 0x000000ffff087224 */ /* 0x003fe200078e0005 */
[----:B------:R-:W-:Y:S01]  /*7740*/  MOV R205, R6 ;  /* 0x0000000600cd7202 */ /* 0x000fe20000000f00 */
[----:B------:R-:W-:Y:S01]  /*7750*/  UMOV UR23, UR38 ;  /* 0x0000002600177c82 */ /* 0x000fe20008000000 */
[----:B------:R-:W-:Y:S01]  /*7760*/  ULDC UR24, c[0x0][0x9d8] ;  /* 0x0002760000187ab9 */ /* 0x000fe20000000800 */
[----:B------:R-:W-:-:S05]  /*7770*/  ULDC UR20, c[0x0][0x988] ;  /* 0x0002620000147ab9 */ /* 0x000fca0000000800 */
.L_x_7711:
[----:B------:R-:W-:-:S04]  /*7780*/  UIADD3 UR38, UR23, 0x1, URZ ;  /* 0x0000000117267890 */ /* 0x000fc8000fffe03f */
[----:B------:R-:W-:-:S04]  /*7790*/  UISETP.NE.AND UP0, UPT, UR38, 0x2, UPT ;  /* 0x000000022600788c */ /* 0x000fc8000bf05270 */
[----:B------:R-:W-:Y:S02]  /*77a0*/  USEL UR6, URZ, 0x1, UP0 ;  /* 0x000000013f067887 */ /* 0x000fe40008000000 */
[----:B------:R-:W-:Y:S02]  /*77b0*/  USEL UR38, UR38, URZ, UP0 ;  /* 0x0000003f26267287 */ /* 0x000fe40008000000 */
[----:B------:R-:W-:Y:S01]  /*77c0*/  ULOP3.LUT UR37, UR37, UR6, URZ, 0x3c, !UPT ;  /* 0x0000000625257292 */ /* 0x000fe2000f8e3c3f */
[----:B01----:R-:W-:Y:S11]  /*77d0*/  @!P0 BRA `(.L_x_7701) ;  /* 0x0000000000048947 */ /* 0x003ff60003800000 */
[----:B------:R-:W-:Y:S01]  /*77e0*/  BPT.TRAP 0x1 ;  /* 0x000000040000795c */ /* 0x000fe20000300000 */
.L_x_7701:
[----:B------:R-:W-:Y:S01]  /*77f0*/  ULEA UR22, UR38, UR41, 0x3 ;  /* 0x0000002926167291 */ /* 0x000fe2000f8e183f */
[----:B------:R-:W-:-:S05]  /*7800*/  IMAD.U32 R7, RZ, RZ, UR37 ;  /* 0x00000025ff077e24 */ /* 0x000fca000f8e00ff */
[----:B------:R-:W-:-:S04]  /*7810*/  SHF.L.U32 R7, R7, 0x1f, RZ ;  /* 0x0000001f07077819 */ /* 0x000fc800000006ff */
[----:B------:R0:W1:Y:S01]  /*7820*/  SYNCS.PHASECHK.TRANS64.TRYWAIT P1, [UR22+0x28c30], R7 ;  /* 0x028c3007ff0075a7 */ /* 0x0000620008020156 */
[----:B------:R-:W-:Y:S05]  /*7830*/  @!P0 BRA `(.L_x_7702) ;  /* 0x0000000000048947 */ /* 0x000fea0003800000 */
[----:B------:R-:W-:Y:S01]  /*7840*/  BPT.TRAP 0x1 ;  /* 0x000000040000795c */ /* 0x000fe20000300000 */
.L_x_7702:
[----:B-1----:R-:W-:Y:S05]  /*7850*/  @P1 BRA `(.L_x_7703) ;  /* 0x0000000000081947 */ /* 0x002fea0003800000 */
[----:B------:R-:W1:Y:S02]  /*7860*/  SYNCS.PHASECHK.TRANS64.TRYWAIT P1, [UR22+0x28c30], R7 ;  /* 0x028c3007ff0075a7 */ /* 0x000e640008020156 */
[----:B-1----:R-:W-:Y:S05]  /*7870*/  @!P1 BRA `(.L_x_7704) ;  /* 0x000000b0005c9947 */ /* 0x002fea0003800000 */
.L_x_7703:
        /* <DEDUP_REMOVED lines=23> */
.L_x_7705:
        /* <DEDUP_REMOVED lines=212> */
[----:B------:R-:W-:Y:S01]  /*8730*/  FFMA.FTZ R180, R166, UR10, -R165 ;  /* 0x0000000aa6b47c23 */ /* 0x000fe200080108a5 */
[-C--:B------:R-:W-:Y:S01]  /*8740*/  FMUL.FTZ R124, R124, R14.reuse ;  /* 0x0000000e7c7c7220 */ /* 0x080fe20000410000 */
[----:B------:R-:W-:Y:S01]  /*8750*/  FMUL.FTZ R125, R125, R14 ;  /* 0x0000000e7d7d7220 */ /* 0x000fe20000410000 */
[----:B------:R-:W-:-:S02]  /*8760*/  @!P1 IMAD R21, R21, 0x40, R16 ;  /* 0x0000004015159824 */ /* 0x000fc400078e0210 */
        /* <DEDUP_REMOVED lines=154> */
.L_x_7706:
[----:B------:R1:W2:Y:S01]  /*9110*/  SYNCS.PHASECHK.TRANS64.TRYWAIT P1, [UR22+0x28c50], R7 ;  /* 0x028c5007ff0075a7 */ /* 0x0002a20008020156 */
[----:B------:R-:W-:Y:S05]  /*9120*/  @!P0 BRA `(.L_x_7707) ;  /* 0x0000000000048947 */ /* 0x000fea0003800000 */
[----:B------:R-:W-:Y:S01]  /*9130*/  BPT.TRAP 0x1 ;  /* 0x000000040000795c */ /* 0x000fe20000300000 */
.L_x_7707:
[----:B--2---:R-:W-:Y:S05]  /*9140*/  @P1 BRA `(.L_x_7708) ;  /* 0x0000000000081947 */ /* 0x004fea0003800000 */
[----:B------:R-:W2:Y:S02]  /*9150*/  SYNCS.PHASECHK.TRANS64.TRYWAIT P1, [UR22+0x28c50], R7 ;  /* 0x028c5007ff0075a7 */ /* 0x000ea40008020156 */
[----:B--2---:R-:W-:Y:S05]  /*9160*/  @!P1 BRA `(.L_x_7709) ;  /* 0x0000009800389947 */ /* 0x004fea0003800000 */
.L_x_7708:
        /* <DEDUP_REMOVED lines=34> */
.L_x_7710:
[----:B------:R-:W-:Y:S01]  /*9390*/  UIADD3 UR22, UR22, 0x28c60, URZ ;  /* 0x00028c6016167890 */ /* 0x000fe2000fffe03f */
[----:B------:R-:W-:Y:S01]  /*93a0*/  ISETP.LT.AND P1, PT, RZ, UR21, PT ;  /* 0x00000015ff007c0c */ /* 0x000fe2000bf21270 */
[----:B------:R-:W-:Y:S01]  /*93b0*/  UIADD3 UR21, UR21, -0x1, URZ ;  /* 0xffffffff15157890 */ /* 0x000fe2000fffe03f */
[----:B--2---:R-:W-:Y:S01]  /*93c0*/  IMAD.MOV.U32 R8, RZ, RZ, R5 ;  /* 0x000000ffff087224 */ /* 0x004fe200078e0005 */
[----:B------:R-:W-:Y:S01]  /*93d0*/  UPRMT UR22, UR40, 0x654, UR22 ;  /* 0x0000065428167896 */ /* 0x000fe20008000016 */
[----:B------:R-:W-:Y:S01]  /*93e0*/  MOV R205, R6 ;  /* 0x0000000600cd7202 */ /* 0x000fe20000000f00 */
[----:B------:R-:W-:-:S07]  /*93f0*/  UMOV UR23, UR38 ;  /* 0x0000002600177c82 */ /* 0x000fce0008000000 */
[----:B------:R-:W-:Y:S01]  /*9400*/  SYNCS.ARRIVE.TRANS64.RED.A1T0 RZ, [UR22], RZ ;  /* 0x000000ffffff79a7 */ /* 0x000fe20008100416 */
[----:B------:R-:W-:Y:S05]  /*9410*/  @P1 BRA `(.L_x_7711) ;  /* 0xffffffe000d81947 */ /* 0x000fea000383ffff */
.L_x_7700:
[----:B------:R-:W4:Y:S01]  /*9420*/  SHFL.BFLY PT, R0, R3, 0x2, 0x1f ;  /* 0x0c401f0003007f89 */ /* 0x000f2200000e0000 */
[----:B------:R-:W-:Y:S01]  /*9430*/  IMAD.MOV R11, RZ, RZ, -R18 ;  /* 0x000000ffff0b7224 */ /* 0x000fe200078e0a12 */
[----:B------:R-:W-:Y:S01]  /*9440*/  UIADD3 UR36, UR36, 0x1, URZ ;  /* 0x0000000124247890 */ /* 0x000fe2000fffe03f */
[----:B------:R-:W-:Y:S01]  /*9450*/  IMAD.U32 R13, RZ, RZ, UR10 ;  /* 0x0000000aff0d7e24 */ /* 0x000fe2000f8e00ff */
[----:B01----:R-:W0:Y:S01]  /*9460*/  SHFL.BFLY PT, R7, R4, 0x2, 0x1f ;  /* 0x0c401f0004077f89 */ /* 0x003e2200000e0000 */
        /* <DEDUP_REMOVED lines=19> */
[----:B------:R-:W-:Y:S02]  /*95a0*/  IMAD.MOV.U32 R0, RZ, RZ, RZ ;  /* 0x000000ffff007224 */ /* 0x000fe400078e00ff */
[----:B-1----:R-:W-:Y:S02]  /*95b0*/  FADD.FTZ R7, R8, R7 ;  /* 0x0000000708077221 */ /* 0x002fe40000010000 */
[----:B------:R-:W-:-:S03]  /*95c0*/  FSETP.NE.FTZ.AND P1, PT, R9, RZ, PT ;  /* 0x000000ff0900720b */ /* 0x000fc60003f35000 */
[----:B------:R-:W-:-:S10]  /*95d0*/  FSETP.NE.FTZ.AND P2, PT, R7, RZ, PT ;  /* 0x000000ff0700720b */ /* 0x000fd40003f55000 */
[----:B------:R-:W0:Y:S08]  /*95e0*/  @P1 MUFU.RCP R11, R9 ;  /* 0x00000009000b1308 */ /* 0x000e300000001000 */
[----:B------:R-:W1:Y:S08]  /*95f0*/  @P2 MUFU.RCP R0, R7 ;  /* 0x0000000700002308 */ /* 0x000e700000001000 */
[----:B------:R-:W4:Y:S01]  /*9600*/  @P2 MUFU.LG2 R7, R7 ;  /* 0x0000000700072308 */ /* 0x000f220000000c00 */
[-C--:B0-----:R-:W-:Y:S01]  /*9610*/  FMUL.FTZ R168, R32, R11.reuse ;  /* 0x0000000b20a87220 */ /* 0x081fe20000410000 */
[----:B------:R-:W-:Y:S01]  /*9620*/  @!P0 STS [R4+0x28800], R11 ;  /* 0x0288000b04008388 */ /* 0x000fe20000000800 */
[-C--:B------:R-:W-:Y:S01]  /*9630*/  FMUL.FTZ R170, R28, R11.reuse ;  /* 0x0000000b1caa7220 */ /* 0x080fe20000410000 */
[-C--:B------:R-:W-:Y:S01]  /*9640*/  FMUL.FTZ R28, R29, R11.reuse ;  /* 0x0000000b1d1c7220 */ /* 0x080fe20000410000 */
[----:B------:R-:W-:Y:S01]  /*9650*/  MOV R29, UR10 ;  /* 0x0000000a001d7c02 */ /* 0x000fe20008000f00 */
[-C--:B------:R-:W-:Y:S01]  /*9660*/  FMUL.FTZ R171, R24, R11.reuse ;  /* 0x0000000b18ab7220 */ /* 0x080fe20000410000 */
[-C--:B------:R-:W-:Y:S01]  /*9670*/  FMUL.FTZ R169, R25, R11.reuse ;  /* 0x0000000b19a97220 */ /* 0x080fe20000410000 */
[----:B------:R-:W0:Y:S01]  /*9680*/  @P1 MUFU.LG2 R32, R9 ;  /* 0x0000000900201308 */ /* 0x000e220000000c00 */
[----:B-1----:R1:W-:Y:S01]  /*9690*/  @!P0 STS [R4+0x28820], R0 ;  /* 0x0288200004008388 */ /* 0x0023e20000000800 */
[----:B------:R-:W-:Y:S01]  /*96a0*/  @P1 FMUL.FTZ R29, R29, 0.69314718246459960938 ;  /* 0x3f3172181d1d1820 */ /* 0x000fe20000410000 */
[-C--:B--23--:R-:W-:Y:S01]  /*96b0*/  FMUL.FTZ R166, R33, R11.reuse ;  /* 0x0000000b21a67220 */ /* 0x08cfe20000410000 */
        /* <DEDUP_REMOVED lines=129> */
.L_x_7665:
        /* <DEDUP_REMOVED lines=30> */
[----:B------:R-:W-:Y:S01]  /*a0b0*/  ULDC.64 UR8, c[0x0][0xc00] ;  /* 0x0003000000087ab9 */ /* 0x000fe20000000a00 */
[----:B------:R-:W-:Y:S01]  /*a0c0*/  F2FP.F16.F32.PACK_AB R66, R69, R68 ;  /* 0x000000444542723e */ /* 0x000fe200000000ff */
[----:B------:R-:W-:Y:S01]  /*a0d0*/  UISETP.NE.U32.AND UP0, UPT, UR8, URZ, UPT ;  /* 0x0000003f0800728c */ /* 0x000fe2000bf05070 */
[----:B------:R-:W-:Y:S01]  /*a0e0*/  IMAD.WIDE R4, R196, 0x2, R172 ;  /* 0x00000002c4047825 */ /* 0x000fe200078e02ac */
[----:B------:R-:W-:-:S02]  /*a0f0*/  F2FP.F16.F32.PACK_AB R67, R71, R70 ;  /* 0x000000464743723e */ /* 0x000fc400000000ff */
[----:B------:R-:W-:Y:S01]  /*a100*/  F2FP.F16.F32.PACK_AB R73, R75, R74 ;  /* 0x0000004a4b49723e */ /* 0x000fe200000000ff */
[----:B------:R-:W-:Y:S01]  /*a110*/  UISETP.NE.AND.EX UP0, UPT, UR9, URZ, UPT, UP0 ;  /* 0x0000003f0900728c */ /* 0x000fe2000bf05300 */
[C---:B------:R-:W-:Y:S02]  /*a120*/  IADD3 R175, P1, R4.reuse, 0x20, RZ ;  /* 0x0000002004af7810 */ /* 0x040fe40007f3e0ff */
[C---:B------:R-:W-:Y:S01]  /*a130*/  IADD3 R177, P0, R4.reuse, 0x40, RZ ;  /* 0x0000004004b17810 */ /* 0x040fe20007f1e0ff */
[----:B------:R-:W-:Y:S01]  /*a140*/  ULDC.64 UR8, c[0x0][0xc00] ;  /* 0x0003000000087ab9 */ /* 0x000fe20000000a00 */
[----:B------:R-:W-:Y:S01]  /*a150*/  LOP3.LUT R36, R175, 0x380, RZ, 0xc0, !PT ;  /* 0x00000380af247812 */ /* 0x000fe200078ec0ff */
[----:B------:R-:W-:Y:S01]  /*a160*/  UIMAD.WIDE UR8, UR42, 0x4, UR8 ;  /* 0x000000042a0878a5 */ /* 0x000fe2000f8e0208 */
[----:B------:R-:W-:Y:S01]  /*a170*/  IADD3 R183, P6, R4, 0x2020, RZ ;  /* 0x0000202004b77810 */ /* 0x000fe20007fde0ff */
[----:B------:R-:W-:Y:S01]  /*a180*/  IMAD.X R41, RZ, RZ, R5, P0 ;  /* 0x000000ffff297224 */ /* 0x000fe200000e0605 */
[----:B------:R-:W-:-:S02]  /*a190*/  SHF.R.U64 R36, R36, 0x3, RZ ;  /* 0x0000000324247819 */ /* 0x000fc400000012ff */
[C---:B------:R-:W-:Y:S01]  /*a1a0*/  IADD3 R6, P0, R4.reuse, 0x4020, RZ ;  /* 0x0000402004067810 */ /* 0x040fe20007f1e0ff */
[--C-:B------:R-:W-:Y:S01]  /*a1b0*/  IMAD.X R53, RZ, RZ, R5.reuse, P6 ;  /* 0x000000ffff357224 */ /* 0x100fe200030e0605 */
[C---:B------:R-:W-:Y:S02]  /*a1c0*/  LOP3.LUT R29, R4.reuse, 0x380, RZ, 0xc0, !PT ;  /* 0x00000380041d7812 */ /* 0x040fe400078ec0ff */
[----:B------:R-:W-:Y:S01]  /*a1d0*/  IADD3.X R37, RZ, R5, RZ, P1, !PT ;  /* 0x00000005ff257210 */ /* 0x000fe20000ffe4ff */
[--C-:B------:R-:W-:Y:S01]  /*a1e0*/  IMAD.X R107, RZ, RZ, R5.reuse, P0 ;  /* 0x000000ffff6b7224 */ /* 0x100fe200000e0605 */
[C---:B------:R-:W-:Y:S02]  /*a1f0*/  IADD3 R179, P4, R4.reuse, 0x60, RZ ;  /* 0x0000006004b37810 */ /* 0x040fe40007f9e0ff */
        /* <DEDUP_REMOVED lines=20> */
[----:B------:R-:W-:Y:S01]  /*a340*/  IMAD.X R115, RZ, RZ, R5, P3 ;  /* 0x000000ffff737224 */ /* 0x000fe200018e0605 */
[----:B------:R-:W-:-:S02]  /*a350*/  IADD3 R32, P1, R4, 0x6060, RZ ;  /* 0x0000606004207810 */ /* 0x000fc40007f3e0ff */
[----:B------:R-:W-:Y:S02]  /*a360*/  SHF.R.U64 R175, R175, 0x3, RZ ;  /* 0x00000003afaf7819 */ /* 0x000fe400000012ff */
[----:B------:R-:W-:Y:S01]  /*a370*/  LOP3.LUT R4, R29, R4, RZ, 0x3c, !PT ;  /* 0x000000041d047212 */ /* 0x000fe200078e3cff */
[--C-:B------:R-:W-:Y:S01]  /*a380*/  IMAD.X R29, RZ, RZ, R5.reuse, P2 ;  /* 0x000000ffff1d7224 */ /* 0x100fe200010e0605 */
[----:B------:R-:W-:Y:S01]  /*a390*/  LOP3.LUT R40, R177, 0x380, RZ, 0xc0, !PT ;  /* 0x00000380b1287812 */ /* 0x000fe200078ec0ff */
[----:B------:R-:W-:Y:S01]  /*a3a0*/  IMAD.X R33, RZ, RZ, R5, P1 ;  /* 0x000000ffff217224 */ /* 0x000fe200008e0605 */
[----:B------:R-:W-:Y:S02]  /*a3b0*/  LOP3.LUT R44, R179, 0x380, RZ, 0xc0, !PT ;  /* 0x00000380b32c7812 */ /* 0x000fe400078ec0ff */
[----:B------:R-:W-:Y:S02]  /*a3c0*/  SHF.R.U64 R118, R118, 0x3, RZ ;  /* 0x0000000376767819 */ /* 0x000fe400000012ff */
[----:B------:R-:W-:-:S02]  /*a3d0*/  LOP3.LUT R48, R181, 0x380, RZ, 0xc0, !PT ;  /* 0x00000380b5307812 */ /* 0x000fc400078ec0ff */
[----:B------:R-:W-:Y:S02]  /*a3e0*/  LOP3.LUT R106, R175, R6, RZ, 0x3c, !PT ;  /* 0x00000006af6a7212 */ /* 0x000fe400078e3cff */
[-C--:B------:R-:W-:Y:S02]  /*a3f0*/  IADD3.X R123, RZ, R5.reuse, RZ, P5, !PT ;  /* 0x00000005ff7b7210 */ /* 0x080fe40002ffe4ff */
[----:B------:R-:W-:Y:S02]  /*a400*/  SHF.R.U64 R40, R40, 0x3, RZ ;  /* 0x0000000328287819 */ /* 0x000fe400000012ff */
[----:B------:R-:W-:Y:S02]  /*a410*/  SHF.R.U64 R44, R44, 0x3, RZ ;  /* 0x000000032c2c7819 */ /* 0x000fe400000012ff */
[----:B------:R-:W-:Y:S02]  /*a420*/  LOP3.LUT R52, R183, 0x380, RZ, 0xc0, !PT ;  /* 0x00000380b7347812 */ /* 0x000fe400078ec0ff */
[----:B------:R-:W-:-:S02]  /*a430*/  MOV R175, R4 ;  /* 0x0000000400af7202 */ /* 0x000fc40000000f00 */
[----:B------:R-:W-:Y:S02]  /*a440*/  LOP3.LUT R94, R205, 0x380, RZ, 0xc0, !PT ;  /* 0x00000380cd5e7812 */ /* 0x000fe400078ec0ff */
[----:B------:R-:W-:Y:S02]  /*a450*/  LOP3.LUT R118, R118, R7, RZ, 0x3c, !PT ;  /* 0x0000000776767212 */ /* 0x000fe400078e3cff */
[----:B------:R-:W-:Y:S02]  /*a460*/  F2FP.F16.F32.PACK_AB R5, R27, R26 ;  /* 0x0000001a1b05723e */ /* 0x000fe400000000ff */
[----:B------:R-:W-:Y:S02]  /*a470*/  LOP3.LUT R98, R207, 0x380, RZ, 0xc0, !PT ;  /* 0x00000380cf627812 */ /* 0x000fe400078ec0ff */
[----:B------:R-:W-:Y:S02]  /*a480*/  F2FP.F16.F32.PACK_AB R4, R169, R171 ;  /* 0x000000aba904723e */ /* 0x000fe400000000ff */
[----:B------:R-:W-:-:S02]  /*a490*/  LOP3.LUT R27, R0, 0x380, RZ, 0xc0, !PT ;  /* 0x00000380001b7812 */ /* 0x000fc400078ec0ff */
[----:B------:R-:W-:Y:S02]  /*a4a0*/  F2FP.F16.F32.PACK_AB R6, R28, R170 ;  /* 0x000000aa1c06723e */ /* 0x000fe400000000ff */
[----:B------:R-:W-:Y:S02]  /*a4b0*/  F2FP.F16.F32.PACK_AB R7, R31, R30 ;  /* 0x0000001e1f07723e */ /* 0x000fe400000000ff */
[----:B------:R-:W-:Y:S02]  /*a4c0*/  SHF.R.U64 R48, R48, 0x3, RZ ;  /* 0x0000000330307819 */ /* 0x000fe400000012ff */
[----:B------:R-:W-:Y:S01]  /*a4d0*/  LOP3.LUT R102, R209, 0x380, RZ, 0xc0, !PT ;  /* 0x00000380d1667812 */ /* 0x000fe200078ec0ff */
[----:B------:R0:W-:Y:S01]  /*a4e0*/  STSM.16.M88.4 [R175], R4 ;  /* 0x00000004af007844 */ /* 0x0001e20000000200 */
[----:B------:R-:W-:Y:S02]  /*a4f0*/  LOP3.LUT R40, R40, R177, RZ, 0x3c, !PT ;  /* 0x000000b128287212 */ /* 0x000fe400078e3cff */
[----:B------:R-:W-:-:S02]  /*a500*/  LOP3.LUT R44, R44, R179, RZ, 0x3c, !PT ;  /* 0x000000b32c2c7212 */ /* 0x000fc400078e3cff */
[----:B------:R-:W-:Y:S02]  /*a510*/  SHF.R.U64 R52, R52, 0x3, RZ ;  /* 0x0000000334347819 */ /* 0x000fe400000012ff */
[----:B------:R-:W-:Y:S02]  /*a520*/  SHF.R.U64 R94, R94, 0x3, RZ ;  /* 0x000000035e5e7819 */ /* 0x000fe400000012ff */
[----:B------:R-:W-:Y:S02]  /*a530*/  LOP3.LUT R177, R110, 0x380, RZ, 0xc0, !PT ;  /* 0x000003806eb17812 */ /* 0x000fe400078ec0ff */
[----:B------:R-:W-:Y:S02]  /*a540*/  LOP3.LUT R179, R114, 0x380, RZ, 0xc0, !PT ;  /* 0x0000038072b37812 */ /* 0x000fe400078ec0ff */
        /* <DEDUP_REMOVED lines=13> */
[----:B------:R-:W-:Y:S02]  /*a620*/  SHF.R.U64 R179, R179, 0x3, RZ ;  /* 0x00000003b3b37819 */ /* 0x000fe400000012ff */
[----:B------:R-:W-:-:S02]  /*a630*/  LOP3.LUT R169, R174, 0x380, RZ, 0xc0, !PT ;  /* 0x00000380aea97812 */ /* 0x000fc400078ec0ff */
[----:B------:R-:W-:Y:S02]  /*a640*/  MOV R40, R40 ;  /* 0x0000002800287202 */ /* 0x000fe40000000f00 */
[----:B------:R-:W-:Y:S02]  /*a650*/  LOP3.LUT R98, R98, R207, RZ, 0x3c, !PT ;  /* 0x000000cf62627212 */ /* 0x000fe400078e3cff */
[----:B------:R-:W-:Y:S01]  /*a660*/  LOP3.LUT R171, R32, 0x380, RZ, 0xc0, !PT ;  /* 0x0000038020ab7812 */ /* 0x000fe200078ec0ff */
[----:B------:R-:W-:Y:S01]  /*a670*/  STSM.16.M88.4 [R40], R8 ;  /* 0x0000000828007844 */ /* 0x000fe20000000200 */
[----:B------:R-:W-:Y:S02]  /*a680*/  LOP3.LUT R122, R27, R0, RZ, 0x3c, !PT ;  /* 0x000000001b7a7212 */ /* 0x000fe400078e3cff */
[----:B------:R-:W-:Y:S02]  /*a690*/  MOV R44, R44 ;  /* 0x0000002c002c7202 */ /* 0x000fe40000000f00 */
[----:B------:R-:W-:Y:S01]  /*a6a0*/  LOP3.LUT R102, R102, R209, RZ, 0x3c, !PT ;  /* 0x000000d166667212 */ /* 0x000fe200078e3cff */
[----:B0-----:R-:W-:Y:S01]  /*a6b0*/  IMAD.U32 R4, RZ, RZ, UR8 ;  /* 0x00000008ff047e24 */ /* 0x001fe2000f8e00ff */
[----:B------:R-:W-:Y:S01]  /*a6c0*/  MOV R48, R48 ;  /* 0x0000003000307202 */ /* 0x000fe20000000f00 */
[----:B------:R0:W-:Y:S01]  /*a6d0*/  STSM.16.M88.4 [R44], R12 ;  /* 0x0000000c2c007844 */ /* 0x0001e20000000200 */
[----:B------:R-:W-:Y:S01]  /*a6e0*/  F2FP.F16.F32.PACK_AB R26, R61, R60 ;  /* 0x0000003c3d1a723e */ /* 0x000fe200000000ff */
[----:B------:R-:W-:Y:S01]  /*a6f0*/  IMAD.U32 R5, RZ, RZ, UR9 ;  /* 0x00000009ff057e24 */ /* 0x000fe2000f8e00ff */
[----:B------:R-:W-:Y:S01]  /*a700*/  F2FP.F16.F32.PACK_AB R27, R63, R62 ;  /* 0x0000003e3f1b723e */ /* 0x000fe200000000ff */
[----:B------:R-:W-:Y:S01]  /*a710*/  ULDC.64 UR8, c[0x0][0xc08] ;  /* 0x0003020000087ab9 */ /* 0x000fe20000000a00 */
[----:B------:R-:W-:-:S02]  /*a720*/  MOV R52, R52 ;  /* 0x0000003400347202 */ /* 0x000fc40000000f00 */
[----:B------:R-:W-:Y:S01]  /*a730*/  F2FP.F16.F32.PACK_AB R80, R81, R80 ;  /* 0x000000505150723e */ /* 0x000fe200000000ff */
[----:B------:R-:W-:Y:S01]  /*a740*/  STSM.16.M88.4 [R48], R24 ;  /* 0x0000001830007844 */ /* 0x000fe20000000200 */
[----:B------:R-:W-:Y:S02]  /*a750*/  LOP3.LUT R110, R177, R110, RZ, 0x3c, !PT ;  /* 0x0000006eb16e7212 */ /* 0x000fe400078e3cff */
[----:B------:R-:W-:Y:S01]  /*a760*/  LOP3.LUT R114, R179, R114, RZ, 0x3c, !PT ;  /* 0x00000072b3727212 */ /* 0x000fe200078e3cff */
[----:B------:R-:W-:Y:S01]  /*a770*/  STSM.16.M88.4 [R52], R64 ;  /* 0x0000004034007844 */ /* 0x000fe20000000200 */
[----:B------:R-:W-:Y:S02]  /*a780*/  SHF.R.U64 R169, R169, 0x3, RZ ;  /* 0x00000003a9a97819 */ /* 0x000fe400000012ff */
[----:B------:R-:W-:Y:S02]  /*a790*/  MOV R94, R94 ;  /* 0x0000005e005e7202 */ /* 0x000fe40000000f00 */
[----:B------:R-:W-:-:S02]  /*a7a0*/  F2FP.F16.F32.PACK_AB R74, R77, R76 ;  /* 0x0000004c4d4a723e */ /* 0x000fc400000000ff */
[----:B------:R-:W-:Y:S02]  /*a7b0*/  F2FP.F16.F32.PACK_AB R75, R79, R78 ;  /* 0x0000004e4f4b723e */ /* 0x000fe400000000ff */
[----:B------:R-:W-:Y:S02]  /*a7c0*/  F2FP.F16.F32.PACK_AB R81, R83, R82 ;  /* 0x000000525351723e */ /* 0x000fe400000000ff */
[----:B------:R-:W-:Y:S01]  /*a7d0*/  F2FP.F16.F32.PACK_AB R88, R89, R88 ;  /* 0x000000585958723e */ /* 0x000fe200000000ff */
[----:B------:R-:W-:Y:S01]  /*a7e0*/  STSM.16.M88.4 [R94], R72 ;  /* 0x000000485e007844 */ /* 0x000fe20000000200 */
[----:B------:R-:W-:Y:S02]  /*a7f0*/  SHF.R.U64 R171, R171, 0x3, RZ ;  /* 0x00000003abab7819 */ /* 0x000fe400000012ff */
[----:B------:R-:W-:Y:S02]  /*a800*/  MOV R36, R98 ;  /* 0x0000006200247202 */ /* 0x000fe40000000f00 */
        /* <DEDUP_REMOVED lines=8> */
[----:B------:R-:W-:Y:S01]  /*a890*/  MOV R31, R106 ;  /* 0x0000006a001f7202 */ /* 0x000fe20000000f00 */
[----:B------:R-:W-:Y:S01]  /*a8a0*/  STSM.16.M88.4 [R102], R88 ;  /* 0x0000005866007844 */ /* 0x000fe20000000200 */
[----:B------:R-:W-:Y:S02]  /*a8b0*/  F2FP.F16.F32.PACK_AB R97, R50, R46 ;  /* 0x0000002e3261723e */ /* 0x000fe400000000ff */
[----:B------:R-:W-:Y:S02]  /*a8c0*/  F2FP.F16.F32.PACK_AB R98, R101, R100 ;  /* 0x000000646562723e */ /* 0x000fe400000000ff */
[----:B------:R-:W-:Y:S02]  /*a8d0*/  F2FP.F16.F32.PACK_AB R99, R56, R54 ;  /* 0x000000363863723e */ /* 0x000fe400000000ff */
[----:B------:R-:W-:Y:S02]  /*a8e0*/  F2FP.F16.F32.PACK_AB R104, R105, R104 ;  /* 0x000000686968723e */ /* 0x000fe400000000ff */
[----:B------:R-:W-:Y:S01]  /*a8f0*/  LOP3.LUT R28, R169, R174, RZ, 0x3c, !PT ;  /* 0x000000aea91c7212 */ /* 0x000fe200078e3cff */
[----:B------:R-:W-:Y:S01]  /*a900*/  STSM.16.M88.4 [R31], R96 ;  /* 0x000000601f007844 */ /* 0x000fe20000000200 */
[----:B------:R-:W-:-:S02]  /*a910*/  MOV R110, R110 ;  /* 0x0000006e006e7202 */ /* 0x000fc40000000f00 */
[----:B------:R-:W-:Y:S02]  /*a920*/  MOV R30, R114 ;  /* 0x00000072001e7202 */ /* 0x000fe40000000f00 */
[----:B------:R-:W-:Y:S02]  /*a930*/  F2FP.F16.F32.PACK_AB R105, R152, R58 ;  /* 0x0000003a9869723e */ /* 0x000fe400000000ff */
[----:B------:R-:W-:Y:S02]  /*a940*/  F2FP.F16.F32.PACK_AB R106, R109, R108 ;  /* 0x0000006c6d6a723e */ /* 0x000fe400000000ff */
[----:B------:R-:W-:Y:S02]  /*a950*/  F2FP.F16.F32.PACK_AB R107, R154, R153 ;  /* 0x000000999a6b723e */ /* 0x000fe400000000ff */
[----:B------:R-:W-:Y:S02]  /*a960*/  F2FP.F16.F32.PACK_AB R112, R113, R112 ;  /* 0x000000707170723e */ /* 0x000fe400000000ff */
[----:B------:R-:W-:Y:S01]  /*a970*/  LOP3.LUT R32, R171, R32, RZ, 0x3c, !PT ;  /* 0x00000020ab207212 */ /* 0x000fe200078e3cff */
[----:B------:R-:W-:Y:S01]  /*a980*/  STSM.16.M88.4 [R110], R104 ;  /* 0x000000686e007844 */ /* 0x000fe20000000200 */
[----:B------:R-:W-:-:S02]  /*a990*/  MOV R0, R122 ;  /* 0x0000007a00007202 */ /* 0x000fc40000000f00 */
[----:B------:R-:W-:Y:S02]  /*a9a0*/  F2FP.F16.F32.PACK_AB R113, R157, R156 ;  /* 0x0000009c9d71723e */ /* 0x000fe400000000ff */
        /* <DEDUP_REMOVED lines=16> */
[----:B------:R1:W-:Y:S01]  /*aab0*/  STSM.16.M88.4 [R0], R128 ;  /* 0x0000008000007844 */ /* 0x0003e20000000200 */
[----:B------:R-:W-:Y:S02]  /*aac0*/  MOV R28, R28 ;  /* 0x0000001c001c7202 */ /* 0x000fe40000000f00 */
[----:B------:R-:W-:Y:S02]  /*aad0*/  F2FP.F16.F32.PACK_AB R138, R141, R140 ;  /* 0x0000008c8d8a723e */ /* 0x000fe400000000ff */
[----:B------:R-:W-:-:S02]  /*aae0*/  F2FP.F16.F32.PACK_AB R139, R143, R142 ;  /* 0x0000008e8f8b723e */ /* 0x000fc400000000ff */
        /* <DEDUP_REMOVED lines=14> */
[----:B0-----:R-:W-:Y:S01]  /*abd0*/  IMAD.U32 R14, RZ, RZ, UR8 ;  /* 0x00000008ff0e7e24 */ /* 0x001fe2000f8e00ff */
[----:B-1----:R-:W-:-:S03]  /*abe0*/  MOV R0, UR4 ;  /* 0x0000000400007c02 */ /* 0x002fc60008000f00 */
[----:B------:R-:W-:Y:S01]  /*abf0*/  IMAD.U32 R15, RZ, RZ, UR9 ;  /* 0x00000009ff0f7e24 */ /* 0x000fe2000f8e00ff */
[----:B------:R-:W4:Y:S01]  /*ac00*/  @P0 LDG.E R6, desc[UR50][R4.64] ;  /* 0x0000003204060981 */ /* 0x000f22000c1e1900 */
        /* <DEDUP_REMOVED lines=13> */
[----:B--2---:R-:W-:Y:S02]  /*ace0*/  LOP3.LUT R28, R29, 0x380, RZ, 0xc0, !PT ;  /* 0x000003801d1c7812 */ /* 0x004fe400078ec0ff */
[----:B---3--:R-:W-:-:S02]  /*acf0*/  LOP3.LUT R32, R33, 0x380, RZ, 0xc0, !PT ;  /* 0x0000038021207812 */ /* 0x008fc400078ec0ff */
        /* <DEDUP_REMOVED lines=14> */
[----:B----4-:R-:W-:Y:S01]  /*ade0*/  @P0 R2UR UR4, R6 ;  /* 0x00000000060402ca */ /* 0x010fe200000e0000 */
[----:B0-----:R-:W-:-:S14]  /*adf0*/  @P6 BRA `(.L_x_7714) ;  /* 0x0000000000106947 */ /* 0x001fdc0003800000 */
[----:B------:R-:W-:Y:S05]  /*ae00*/  @!P0 BRA `(.L_x_7714) ;  /* 0x00000000000c8947 */ /* 0x000fea0003800000 */
[----:B------:R-:W2:Y:S04]  /*ae10*/  LDG.E R7, desc[UR50][R4.64] ;  /* 0x0000003204077981 */ /* 0x000ea8000c1e1900 */
[----:B-----5:R-:W2:Y:S02]  /*ae20*/  LDG.E R0, desc[UR50][R4.64+0x4] ;  /* 0x0000043204007981 */ /* 0x020ea4000c1e1900 */
[----:B--2---:R-:W-:-:S07]  /*ae30*/  IMAD.IADD R0, R0, 0x1, -R7 ;  /* 0x0000000100007824 */ /* 0x004fce00078e0a07 */
.L_x_7714:
        /* <DEDUP_REMOVED lines=23> */
[----:B------:R-:W-:Y:S01]  /*afb0*/  IMAD.X R41, RZ, RZ, R173, P0 ;  /* 0x000000ffff297224 */ /* 0x000fe200000e06ad */
[----:B0-----:R-:W-:Y:S02]  /*afc0*/  ISETP.NE.AND P6, PT, R4, RZ, PT ;  /* 0x000000ff0400720c */ /* 0x001fe40003fc5270 */
[----:B------:R-:W-:Y:S02]  /*afd0*/  IADD3.X R25, RZ, R173, RZ, P2, !PT ;  /* 0x000000adff197210 */ /* 0x000fe400017fe4ff */
[----:B------:R-:W-:Y:S02]  /*afe0*/  LOP3.LUT R48, R48, R49, RZ, 0x3c, !PT ;  /* 0x0000003130307212 */ /* 0x000fe400078e3cff */
[----:B------:R-:W-:-:S02]  /*aff0*/  IADD3 R57, P2, R172, 0xa000, RZ ;  /* 0x0000a000ac397810 */ /* 0x000fc40007f5e0ff */
[C---:B------:R-:W-:Y:S02]  /*b000*/  IADD3 R53, P3, R172.reuse, 0xb000, RZ ;  /* 0x0000b000ac357810 */ /* 0x040fe40007f7e0ff */
[C---:B------:R-:W-:Y:S02]  /*b010*/  IADD3 R65, P4, R172.reuse, 0xc000, RZ ;  /* 0x0000c000ac417810 */ /* 0x040fe40007f9e0ff */
[C---:B------:R-:W-:Y:S02]  /*b020*/  IADD3 R61, P5, R172.reuse, 0xd000, RZ ;  /* 0x0000d000ac3d7810 */ /* 0x040fe40007fbe0ff */
[C---:B------:R-:W-:Y:S02]  /*b030*/  IADD3 R73, P0, R172.reuse, 0xe000, RZ ;  /* 0x0000e000ac497810 */ /* 0x040fe40007f1e0ff */
[----:B------:R-:W-:Y:S02]  /*b040*/  IADD3.X R49, RZ, R173, RZ, P1, !PT ;  /* 0x000000adff317210 */ /* 0x000fe40000ffe4ff */
        /* <DEDUP_REMOVED lines=27> */
[----:B------:R-:W-:Y:S01]  /*b200*/  LOP3.LUT R68, R4, R5, RZ, 0x3c, !PT ;  /* 0x0000000504447212 */ /* 0x000fe200078e3cff */
[----:B------:R-:W-:Y:S06]  /*b210*/  @P6 BRA `(.L_x_7715) ;  /* 0x0000000000bc6947 */ /* 0x000fec0003800000 */
[----:B------:R-:W0:Y:S01]  /*b220*/  LDC R11, c[0x0][0xbe8] ;  /* 0x0002fa00ff0b7b82 */ /* 0x000e220000000800 */
[----:B------:R-:W-:Y:S01]  /*b230*/  VIADD R10, R185, UR45 ;  /* 0x0000002db90a7c36 */ /* 0x000fe20008000000 */
[----:B------:R-:W-:Y:S01]  /*b240*/  ULDC.64 UR12, c[0x0][0xb90] ;  /* 0x0002e400000c7ab9 */ /* 0x000fe20000000a00 */
[----:B------:R-:W-:Y:S01]  /*b250*/  UMOV UR8, UR4 ;  /* 0x0000000400087c82 */ /* 0x000fe20008000000 */
[----:B------:R-:W-:Y:S01]  /*b260*/  UIMAD UR10, UR15, UR12, URZ ;  /* 0x0000000c0f0a72a4 */ /* 0x000fe2000f8e023f */
[----:B------:R-:W-:Y:S01]  /*b270*/  IMAD.MOV.U32 R4, RZ, RZ, R10 ;  /* 0x000000ffff047224 */ /* 0x000fe200078e000a */
[----:B------:R-:W-:Y:S01]  /*b280*/  UMOV UR9, UR14 ;  /* 0x0000000e00097c82 */ /* 0x000fe20008000000 */
[----:B------:R-:W-:Y:S01]  /*b290*/  IADD3 R21, -R18, RZ, RZ ;  /* 0x000000ff12157210 */ /* 0x000fe20007ffe1ff */
        /* <DEDUP_REMOVED lines=39> */
.L_x_7715:
        /* <DEDUP_REMOVED lines=9> */
[----:B------:R-:W-:Y:S01]  /*b5a0*/  IMAD.SHL.U32 R20, R20, 0x2, RZ ;  /* 0x0000000214147824 */ /* 0x000fe200078e00ff */
[----:B------:R-:W5:Y:S04]  /*b5b0*/  LD.E.128 R12, desc[UR50][R12.64] ;  /* 0x000000320c0c7980 */ /* 0x000f68000c101d00 */
[----:B------:R-:W5:Y:S04]  /*b5c0*/  LD.E.128 R24, desc[UR50][R24.64] ;  /* 0x0000003218187980 */ /* 0x000f68000c101d00 */
[----:B------:R-:W5:Y:S01]  /*b5d0*/  LD.E.128 R28, desc[UR50][R28.64] ;  /* 0x000000321c1c7980 */ /* 0x000f62000c101d00 */
[----:B-1----:R-:W-:-:S03]  /*b5e0*/  ISETP.NE.AND P2, PT, R81, 0x1, PT ;  /* 0x000000015100780c */ /* 0x002fc60003f45270 */
[----:B------:R-:W5:Y:S01]  /*b5f0*/  LD.E.128 R32, desc[UR50][R32.64] ;  /* 0x0000003220207980 */ /* 0x000f62000c101d00 */
[----:B------:R-:W-:Y:S02]  /*b600*/  ISETP.GE.AND P0, PT, R189, UR16, PT ;  /* 0x00000010bd007c0c */ /* 0x000fe4000bf06270 */
[----:B------:R-:W-:Y:S01]  /*b610*/  LOP3.LUT R3, R20, 0x2, R3, 0xe2, !PT ;  /* 0x0000000214037812 */ /* 0x000fe200078ee203 */
[----:B------:R-:W5:Y:S01]  /*b620*/  LD.E.128 R36, desc[UR50][R36.64] ;  /* 0x0000003224247980 */ /* 0x000f62000c101d00 */
[----:B------:R-:W-:-:S03]  /*b630*/  SEL R20, RZ, 0xffffffff, P0 ;  /* 0xffffffffff147807 */ /* 0x000fc60000000000 */
[----:B------:R-:W5:Y:S02]  /*b640*/  LD.E.128 R40, desc[UR50][R40.64] ;  /* 0x0000003228287980 */ /* 0x000f64000c101d00 */
[----:B------:R-:W1:Y:S01]  /*b650*/  @P2 LDC R77, c[0x0][0xbec] ;  /* 0x0002fb00ff4d2b82 */ /* 0x000e620000000800 */
[----:B------:R-:W-:Y:S01]  /*b660*/  UIMAD UR10, UR14, UR12, URZ ;  /* 0x0000000c0e0a72a4 */ /* 0x000fe2000f8e023f */
[----:B------:R-:W-:Y:S01]  /*b670*/  IMAD.SHL.U32 R20, R20, 0x4, RZ ;  /* 0x0000000414147824 */ /* 0x000fe200078e00ff */
[----:B------:R-:W5:Y:S04]  /*b680*/  LD.E.128 R44, desc[UR50][R44.64] ;  /* 0x000000322c2c7980 */ /* 0x000f68000c101d00 */
[----:B------:R-:W5:Y:S01]  /*b690*/  LD.E.128 R48, desc[UR50][R48.64] ;  /* 0x0000003230307980 */ /* 0x000f62000c101d00 */
[----:B------:R-:W2:Y:S01]  /*b6a0*/  @P2 LDC R79, c[0x0][0xbf0] ;  /* 0x0002fc00ff4f2b82 */ /* 0x000ea20000000800 */
[----:B------:R-:W-:Y:S01]  /*b6b0*/  ISETP.GE.AND P0, PT, R188, UR16, PT ;  /* 0x00000010bc007c0c */ /* 0x000fe2000bf06270 */
[----:B------:R-:W-:Y:S01]  /*b6c0*/  UIMAD.WIDE.U32 UR8, UR4, UR12, URZ ;  /* 0x0000000c040872a5 */ /* 0x000fe2000f8e003f */
[----:B------:R-:W-:Y:S01]  /*b6d0*/  LOP3.LUT R20, R20, 0x4, R3, 0xe2, !PT ;  /* 0x0000000414147812 */ /* 0x000fe200078ee203 */
[----:B------:R-:W-:Y:S01]  /*b6e0*/  UIMAD UR10, UR4, UR13, UR10 ;  /* 0x0000000d040a72a4 */ /* 0x000fe2000f8e020a */
[----:B------:R-:W-:Y:S01]  /*b6f0*/  SEL R21, RZ, 0xffffffff, P0 ;  /* 0xffffffffff157807 */ /* 0x000fe20000000000 */
[----:B------:R-:W-:Y:S01]  /*b700*/  IMAD R3, R191, 0x20, R192 ;  /* 0x00000020bf037824 */ /* 0x000fe200078e02c0 */
[----:B------:R-:W-:Y:S01]  /*b710*/  ULDC.64 UR12, c[0x0][0xae8] ;  /* 0x0002ba00000c7ab9 */ /* 0x000fe20000000a00 */
[----:B------:R-:W-:Y:S01]  /*b720*/  UIADD3 UR9, UR9, UR10, URZ ;  /* 0x0000000a09097290 */ /* 0x000fe2000fffe03f */
[----:B------:R-:W-:Y:S01]  /*b730*/  ISETP.GE.AND P0, PT, R187, UR16, PT ;  /* 0x00000010bb007c0c */ /* 0x000fe2000bf06270 */
[----:B------:R-:W-:Y:S01]  /*b740*/  UIMAD UR4, UR15, UR12, URZ ;  /* 0x0000000c0f0472a4 */ /* 0x000fe2000f8e023f */
[----:B------:R-:W-:Y:S01]  /*b750*/  SHF.L.U32 R21, R21, 0x3, RZ ;  /* 0x0000000315157819 */ /* 0x000fe200000006ff */
[----:B------:R-:W-:Y:S01]  /*b760*/  VIADD R82, R3, UR45 ;  /* 0x0000002d03527c36 */ /* 0x000fe20008000000 */
[----:B------:R-:W-:Y:S01]  /*b770*/  UIMAD.WIDE.U32 UR8, UR44, UR12, UR8 ;  /* 0x0000000c2c0872a5 */ /* 0x000fe2000f8e0008 */
[----:B------:R-:W-:Y:S01]  /*b780*/  SEL R3, RZ, 0xffffffff, P0 ;  /* 0xffffffffff037807 */ /* 0x000fe20000000000 */
[----:B------:R-:W-:Y:S01]  /*b790*/  UIMAD UR4, UR44, UR13, UR4 ;  /* 0x0000000d2c0472a4 */ /* 0x000fe2000f8e0204 */
[----:B------:R-:W-:Y:S01]  /*b7a0*/  LOP3.LUT R21, R21, 0x8, R20, 0xe2, !PT ;  /* 0x0000000815157812 */ /* 0x000fe200078ee214 */
[----:B------:R-:W-:Y:S01]  /*b7b0*/  ULDC.64 UR10, c[0x0][0xaf0] ;  /* 0x0002bc00000a7ab9 */ /* 0x000fe20000000a00 */
[----:B-1----:R-:W-:Y:S01]  /*b7c0*/  @P2 IMAD.HI.U32 R20, R82, R77, RZ ;  /* 0x0000004d52142227 */ /* 0x002fe200078e00ff */
[----:B------:R-:W-:Y:S01]  /*b7d0*/  UIMAD UR43, UR43, UR10, URZ ;  /* 0x0000000a2b2b72a4 */ /* 0x000fe2000f8e023f */
[----:B------:R-:W5:Y:S01]  /*b7e0*/  LD.E.128 R56, desc[UR50][R56.64] ;  /* 0x0000003238387980 */ /* 0x000f62000c101d00 */
[----:B------:R-:W-:Y:S01]  /*b7f0*/  UIADD3 UR9, UR9, UR4, URZ ;  /* 0x0000000409097290 */ /* 0x000fe2000fffe03f */
[----:B------:R-:W-:Y:S01]  /*b800*/  IMAD.SHL.U32 R76, R3, 0x10, RZ ;  /* 0x00000010034c7824 */ /* 0x000fe200078e00ff */
[----:B------:R-:W-:Y:S01]  /*b810*/  UIMAD UR4, UR42, UR11, UR43 ;  /* 0x0000000b2a0472a4 */ /* 0x000fe2000f8e022b */
[----:B------:R-:W-:Y:S01]  /*b820*/  IMAD.MOV.U32 R3, RZ, RZ, R82 ;  /* 0x000000ffff037224 */ /* 0x000fe200078e0052 */
[----:B--2---:R-:W-:Y:S01]  /*b830*/  @P2 SHF.R.U32.HI R3, RZ, R79, R20 ;  /* 0x0000004fff032219 */ /* 0x004fe20000011614 */
[----:B------:R-:W-:Y:S01]  /*b840*/  UIMAD.WIDE.U32 UR42, UR42, UR10, UR8 ;  /* 0x0000000a2a2a72a5 */ /* 0x000fe2000f8e0008 */
[----:B------:R-:W-:Y:S01]  /*b850*/  ISETP.GE.AND P0, PT, R186, UR16, PT ;  /* 0x00000010ba007c0c */ /* 0x000fe2000bf06270 */
[----:B------:R-:W5:Y:S01]  /*b860*/  LD.E.128 R52, desc[UR50][R52.64] ;  /* 0x0000003234347980 */ /* 0x000f62000c101d00 */
[--C-:B------:R-:W-:Y:S01]  /*b870*/  SHF.R.S32.HI R77, RZ, 0x1f, R3.reuse ;  /* 0x0000001fff4d7819 */ /* 0x100fe20000011403 */
[----:B------:R-:W-:Y:S01]  /*b880*/  UIADD3 UR4, UR43, UR4, URZ ;  /* 0x000000042b047290 */ /* 0x000fe2000fffe03f */
[----:B------:R-:W-:Y:S01]  /*b890*/  IMAD.MOV R79, RZ, RZ, -R3 ;  /* 0x000000ffff4f7224 */ /* 0x000fe200078e0a03 */
[----:B------:R-:W-:Y:S01]  /*b8a0*/  ULDC.64 UR8, c[0x0][0xae0] ;  /* 0x0002b80000087ab9 */ /* 0x000fe20000000a00 */
[----:B------:R-:W-:Y:S01]  /*b8b0*/  LOP3.LUT R76, R76, 0x10, R21, 0xe2, !PT ;  /* 0x000000104c4c7812 */ /* 0x000fe200078ee215 */
[----:B------:R-:W-:Y:S01]  /*b8c0*/  IMAD R80, R77, UR8, RZ ;  /* 0x000000084d507c24 */ /* 0x000fe2000f8e02ff */
[----:B------:R-:W-:Y:S01]  /*b8d0*/  SEL R78, RZ, 0xffffffff, P0 ;  /* 0xffffffffff4e7807 */ /* 0x000fe20000000000 */
[----:B------:R-:W-:Y:S01]  /*b8e0*/  IMAD.U32 R21, RZ, RZ, UR43 ;  /* 0x0000002bff157e24 */ /* 0x000fe2000f8e00ff */
[----:B------:R-:W-:Y:S01]  /*b8f0*/  MOV R21, UR4 ;  /* 0x0000000400157c02 */ /* 0x000fe20008000f00 */
[----:B------:R-:W-:Y:S01]  /*b900*/  IMAD R77, R81, R79, R82 ;  /* 0x0000004f514d7224 */ /* 0x000fe200078e0252 */
[----:B------:R-:W5:Y:S01]  /*b910*/  LD.E.128 R64, desc[UR50][R64.64] ;  /* 0x0000003240407980 */ /* 0x000f62000c101d00 */
[----:B------:R-:W-:-:S02]  /*b920*/  IMAD.U32 R20, RZ, RZ, UR42 ;  /* 0x0000002aff147e24 */ /* 0x000fc4000f8e00ff */
[----:B------:R-:W-:Y:S01]  /*b930*/  IMAD.SHL.U32 R83, R78, 0x20, RZ ;  /* 0x000000204e537824 */ /* 0x000fe200078e00ff */
[----:B------:R-:W5:Y:S01]  /*b940*/  LD.E.128 R60, desc[UR50][R60.64] ;  /* 0x000000323c3c7980 */ /* 0x000f62000c101d00 */
[----:B------:R-:W-:-:S03]  /*b950*/  SHF.R.S32.HI R78, RZ, 0x1f, R77 ;  /* 0x0000001fff4e7819 */ /* 0x000fc6000001144d */
        /* <DEDUP_REMOVED lines=67> */
.L_x_7717:
[----:B------:R-:W-:Y:S05]  /*bd90*/  BSYNC B1 ;  /* 0x0000000000017941 */ /* 0x000fea0003800000 */
.L_x_7716:
[----:B---3--:R-:W-:Y:S01]  /*bda0*/  IADD3 R4, R86, 0x20, RZ ;  /* 0x0000002056047810 */ /* 0x008fe20007ffe0ff */
[----:B------:R4:W3:Y:S03]  /*bdb0*/  SHFL.IDX PT, R7, R85, 0x1, 0x181f ;  /* 0x00381f0055077f89 */ /* 0x0008e600000e0000 */
        /* <DEDUP_REMOVED lines=36> */
.L_x_7713:
        /* <DEDUP_REMOVED lines=21> */
[----:B------:R-:W-:-:S05]  /*c150*/  IMAD.U32 R7, RZ, RZ, UR9 ;  /* 0x00000009ff077e24 */ /* 0x000fca000f8e00ff */
        /* <DEDUP_REMOVED lines=10> */
[----:B--2---:R-:W-:-:S07]  /*c200*/  IADD3 R0, -R3, R0, RZ ;  /* 0x0000000003007210 */ /* 0x004fce0007ffe1ff */
.L_x_7719:
[----:B------:R-:W-:Y:S01]  /*c210*/  USEL UR42, UR42, URZ, !UP0 ;  /* 0x0000003f2a2a7287 */ /* 0x000fe2000c000000 */
[----:B------:R-:W-:Y:S01]  /*c220*/  BSSY B1, `(.L_x_7720) ;  /* 0x000002c000017945 */ /* 0x000fe20003800000 */
[----:B------:R-:W-:-:S03]  /*c230*/  USEL UR43, UR43, URZ, !UP0 ;  /* 0x0000003f2b2b7287 */ /* 0x000fc6000c000000 */
[----:B------:R-:W-:Y:S09]  /*c240*/  @P0 BRA `(.L_x_7721) ;  /* 0x0000000000a40947 */ /* 0x000ff20003800000 */
        /* <DEDUP_REMOVED lines=38> */
[----:B------:R-:W-:Y:S02]  /*c4b0*/  LEA.HI.X R7, R4, UR9, R3, 0x2, P0 ;  /* 0x0000000904077c11 */ /* 0x000fe400080f1403 */
[----:B------:R-:W-:-:S05]  /*c4c0*/  MOV R3, 0xff800000 ;  /* 0xff80000000037802 */ /* 0x000fca0000000f00 */
[----:B------:R0:W-:Y:S02]  /*c4d0*/  STG.E desc[UR50][R6.64], R3 ;  /* 0x0000000306007986 */ /* 0x0001e4000c101932 */
.L_x_7721:
[----:B------:R-:W-:Y:S05]  /*c4e0*/  BSYNC B1 ;  /* 0x0000000000017941 */ /* 0x000fea0003800000 */
.L_x_7720:
        /* <DEDUP_REMOVED lines=23> */
[----:B------:R-:W-:Y:S01]  /*c660*/  VIADD R8, R3, UR45 ;  /* 0x0000002d03087c36 */ /* 0x000fe20008000000 */
[----:B------:R-:W-:Y:S01]  /*c670*/  UIMAD.WIDE.U32 UR8, UR44, UR14, UR8 ;  /* 0x0000000e2c0872a5 */ /* 0x000fe2000f8e0008 */
[----:B------:R-:W-:Y:S01]  /*c680*/  IMAD.SHL.U32 R9, R6, 0x4, RZ ;  /* 0x0000000406097824 */ /* 0x000fe200078e00ff */
[----:B------:R-:W-:Y:S01]  /*c690*/  ULDC.64 UR10, c[0x0][0xaf0] ;  /* 0x0002bc00000a7ab9 */ /* 0x000fe20000000a00 */
[----:B------:R-:W-:Y:S01]  /*c6a0*/  SEL R10, RZ, 0xffffffff, P1 ;  /* 0xffffffffff0a7807 */ /* 0x000fe20000800000 */
[----:B------:R-:W-:Y:S01]  /*c6b0*/  UIMAD UR43, UR43, UR10, URZ ;  /* 0x0000000a2b2b72a4 */ /* 0x000fe2000f8e023f */
[----:B------:R-:W-:Y:S01]  /*c6c0*/  IMAD.MOV.U32 R3, RZ, RZ, R8 ;  /* 0x000000ffff037224 */ /* 0x000fe200078e0008 */
[----:B------:R-:W-:Y:S01]  /*c6d0*/  UIADD3 UR9, UR9, UR4, URZ ;  /* 0x0000000409097290 */ /* 0x000fe2000fffe03f */
[----:B------:R-:W-:Y:S01]  /*c6e0*/  LOP3.LUT R9, R9, 0x4, R4, 0xe2, !PT ;  /* 0x0000000409097812 */ /* 0x000fe200078ee204 */
[----:B------:R-:W-:Y:S01]  /*c6f0*/  UIMAD UR4, UR42, UR11, UR43 ;  /* 0x0000000b2a0472a4 */ /* 0x000fe2000f8e022b */
[----:B------:R-:W-:Y:S01]  /*c700*/  SHF.L.U32 R10, R10, 0x3, RZ ;  /* 0x000000030a0a7819 */ /* 0x000fe200000006ff */
[----:B------:R-:W-:Y:S01]  /*c710*/  UIMAD.WIDE.U32 UR42, UR42, UR10, UR8 ;  /* 0x0000000a2a2a72a5 */ /* 0x000fe2000f8e0008 */
[----:B------:R-:W-:Y:S01]  /*c720*/  VIADD R26, R192, UR45 ;  /* 0x0000002dc01a7c36 */ /* 0x000fe20008000000 */
[----:B------:R-:W-:Y:S01]  /*c730*/  ISETP.GE.AND P2, PT, R194, UR13, PT ;  /* 0x0000000dc2007c0c */ /* 0x000fe2000bf46270 */
[----:B0-----:R-:W-:Y:S01]  /*c740*/  @P0 IMAD.HI.U32 R6, R8, R5, RZ ;  /* 0x0000000508060227 */ /* 0x001fe200078e00ff */
[----:B------:R-:W-:Y:S01]  /*c750*/  UIADD3 UR4, UR43, UR4, URZ ;  /* 0x000000042b047290 */ /* 0x000fe2000fffe03f */
[----:B------:R-:W-:Y:S01]  /*c760*/  LOP3.LUT R10, R10, 0x8, R9, 0xe2, !PT ;  /* 0x000000080a0a7812 */ /* 0x000fe200078ee209 */
[----:B------:R-:W-:Y:S01]  /*c770*/  ULDC.64 UR8, c[0x0][0xae0] ;  /* 0x0002b80000087ab9 */ /* 0x000fe20000000a00 */
[----:B------:R-:W-:Y:S01]  /*c780*/  IMAD.U32 R5, RZ, RZ, UR43 ;  /* 0x0000002bff057e24 */ /* 0x000fe2000f8e00ff */
[----:B------:R-:W-:Y:S01]  /*c790*/  SEL R0, RZ, 0x80, P2 ;  /* 0x00000080ff007807 */ /* 0x000fe20001000000 */
[----:B------:R-:W-:Y:S01]  /*c7a0*/  IMAD.U32 R4, RZ, RZ, UR42 ;  /* 0x0000002aff047e24 */ /* 0x000fe2000f8e00ff */
[----:B------:R-:W-:Y:S01]  /*c7b0*/  BSSY B1, `(.L_x_7722) ;  /* 0x0000042000017945 */ /* 0x000fe20003800000 */
[----:B-1----:R-:W-:Y:S01]  /*c7c0*/  @P0 SHF.R.U32.HI R3, RZ, R7, R6 ;  /* 0x00000007ff030219 */ /* 0x002fe20000011606 */
[----:B------:R-:W-:Y:S01]  /*c7d0*/  IMAD.U32 R5, RZ, RZ, UR4 ;  /* 0x00000004ff057e24 */ /* 0x000fe2000f8e00ff */
[----:B------:R-:W-:-:S02]  /*c7e0*/  ISETP.GE.AND P0, PT, R187, UR13, PT ;  /* 0x0000000dbb007c0c */ /* 0x000fc4000bf06270 */
        /* <DEDUP_REMOVED lines=13> */
[----:B------:R-:W-:Y:S01]  /*c8c0*/  LOP3.LUT R10, R13, 0x10, R10, 0xe2, !PT ;  /* 0x000000100d0a7812 */ /* 0x000fe200078ee20a */
[----:B------:R-:W-:Y:S01]  /*c8d0*/  IMAD.IADD R5, R5, 0x1, R9 ;  /* 0x0000000105057824 */ /* 0x000fe200078e0209 */
[----:B------:R-:W-:Y:S01]  /*c8e0*/  SHF.L.U32 R13, R8, 0x5, RZ ;  /* 0x00000005080d7819 */ /* 0x000fe200000006ff */
[----:B------:R-:W-:-:S02]  /*c8f0*/  IMAD R6, R3, UR8, RZ ;  /* 0x0000000803067c24 */ /* 0x000fc4000f8e02ff */
        /* <DEDUP_REMOVED lines=45> */
.L_x_7723:
[----:B------:R-:W-:Y:S05]  /*cbd0*/  BSYNC B1 ;  /* 0x0000000000017941 */ /* 0x000fea0003800000 */
.L_x_7722:
        /* <DEDUP_REMOVED lines=36> */
.L_x_7718:
[----:B------:R-:W-:Y:S05]  /*ce20*/  BSYNC B0 ;  /* 0x0000000000007941 */ /* 0x000fea0003800000 */
.L_x_7712:
[----:B------:R-:W-:Y:S02]  /*ce30*/  ULDC UR4, c[0x0][0xc3c] ;  /* 0x00030f0000047ab9 */ /* 0x000fe40000000800 */
[----:B------:R-:W-:-:S06]  /*ce40*/  UISETP.GE.AND UP0, UPT, UR7, UR4, UPT ;  /* 0x000000040700728c */ /* 0x000fcc000bf06270 */
[----:B------:R-:W-:-:S13]  /*ce50*/  PLOP3.LUT P0, PT, PT, PT, UP0, 0x80, 0x0 ;  /* 0x000000000000781c */ /* 0x000fda0003f0f008 */
[----:B------:R-:W-:Y:S05]  /*ce60*/  @!P0 BRA `(.L_x_7724) ;  /* 0xffffff4000408947 */ /* 0x000fea000383ffff */
[----:B------:R-:W-:Y:S05]  /*ce70*/  EXIT ;  /* 0x000000000000794d */ /* 0x000fea0003800000 */
.L_x_7659:
        /* <DEDUP_REMOVED lines=16> */
.L_x_7725:
        /* <DEDUP_REMOVED lines=36> */
[----:B------:R-:W-:Y:S01]  /*d1c0*/  IMAD.MOV.U32 R6, RZ, RZ, R3 ;  /* 0x000000ffff067224 */ /* 0x000fe200078e0003 */
[----:B------:R-:W-:Y:S01]  /*d1d0*/  UMOV UR4, URZ ;  /* 0x0000003f00047c82 */ /* 0x000fe20008000000 */
[----:B------:R-:W-:-:S05]  /*d1e0*/  ULDC UR5, c[0x0][0xc38] ;  /* 0x00030e0000057ab9 */ /* 0x000fca0000000800 */
.L_x_7731:
        /* <DEDUP_REMOVED lines=12> */
.L_x_7730:
[----:B------:R-:W-:Y:S05]  /*d2b0*/  BSYNC B0 ;  /* 0x0000000000007941 */ /* 0x000fea0003800000 */
.L_x_7729:
        /* <DEDUP_REMOVED lines=20> */
.L_x_7727:
        /* <DEDUP_REMOVED lines=20> */
.L_x_7732:
        /* <DEDUP_REMOVED lines=34> */
[----:B0-----:R-:W-:-:S06]  /*d760*/  IADD3 R3, R7, 0xffffffe, RZ ;  /* 0x0ffffffe07037810 */ /* 0x001fcc0007ffe0ff */
        /* <DEDUP_REMOVED lines=21> */
[----:B------:R-:W-:-:S03]  /*d8c0*/  IMAD R18, R2, R18, R3 ;  /* 0x0000001202127224 */ /* 0x000fc600078e0203 */
[----:B------:R-:W-:Y:S01]  /*d8d0*/  IADD3 R17, R4, R17, RZ ;  /* 0x0000001104117210 */ /* 0x000fe20007ffe0ff */
[----:B------:R-:W-:Y:S06]  /*d8e0*/  BRA `(.L_x_7733) ;  /* 0x0000000000147947 */ /* 0x000fec0003800000 */
.L_x_7728:
[----:B------:R-:W-:Y:S01]  /*d8f0*/  ULDC UR4, c[0x0][0xc3c] ;  /* 0x00030f0000047ab9 */ /* 0x000fe20000000800 */
[----:B------:R-:W-:Y:S02]  /*d900*/  IMAD.MOV.U32 R17, RZ, RZ, RZ ;  /* 0x000000ffff117224 */ /* 0x000fe400078e00ff */
[----:B------:R-:W-:Y:S02]  /*d910*/  IMAD.U32 R16, RZ, RZ, UR6 ;  /* 0x00000006ff107e24 */ /* 0x000fe4000f8e00ff */
[----:B------:R-:W-:Y:S02]  /*d920*/  IMAD.MOV.U32 R18, RZ, RZ, RZ ;  /* 0x000000ffff127224 */ /* 0x000fe400078e00ff */
[----:B------:R-:W-:-:S07]  /*d930*/  IMAD.U32 R19, RZ, RZ, UR4 ;  /* 0x00000004ff137e24 */ /* 0x000fce000f8e00ff */
.L_x_7733:
[----:B------:R-:W-:-:S13]  /*d940*/  ISETP.NE.AND P0, PT, R5, RZ, PT ;  /* 0x000000ff0500720c */ /* 0x000fda0003f05270 */
[----:B------:R-:W0:Y:S01]  /*d950*/  @!P0 S2R R3, SR_CgaCtaId ;  /* 0x0000000000038919 */ /* 0x000e220000008800 */
[----:B------:R-:W-:-:S04]  /*d960*/  @!P0 MOV R2, 0x400 ;  /* 0x0000040000028802 */ /* 0x000fc80000000f00 */
[----:B0-----:R-:W-:-:S05]  /*d970*/  @!P0 LEA R2, R3, R2, 0x18 ;  /* 0x0000000203028211 */ /* 0x001fca00078ec0ff */
[----:B------:R0:W-:Y:S01]  /*d980*/  @!P0 STS.128 [R2+0x28cd0], R16 ;  /* 0x028cd01002008388 */ /* 0x0001e20000000c00 */
[----:B------:R-:W-:Y:S06]  /*d990*/  BAR.ARV 0x5, 0x180 ;  /* 0x0146000000007b1d */ /* 0x000fec0000002000 */
.L_x_7726:
[----:B------:R2:W-:Y:S01]  /*d9a0*/  STL [R1+0x24], RZ ;  /* 0x000024ff01007387 */ /* 0x0005e20000100800 */
[----:B------:R-:W-:Y:S01]  /*d9b0*/  ULDC UR4, c[0x0][0xc3c] ;  /* 0x00030f0000047ab9 */ /* 0x000fe20000000800 */
[----:B------:R-:W-:Y:S01]  /*d9c0*/  IMAD.MOV.U32 R25, RZ, RZ, 0x1 ;  /* 0x00000001ff197424 */ /* 0x000fe200078e00ff */
[----:B-1----:R-:W-:Y:S02]  /*d9d0*/  ISETP.GE.AND P0, PT, R19, UR4, PT ;  /* 0x0000000413007c0c */ /* 0x002fe4000bf06270 */
[----:B------:R-:W-:-:S11]  /*d9e0*/  MOV R24, RZ ;  /* 0x000000ff00187202 */ /* 0x000fd60000000f00 */
[----:B--2---:R-:W-:Y:S05]  /*d9f0*/  @P0 BRA `(.L_x_7734) ;  /* 0x0000004800740947 */ /* 0x004fea0003800000 */
[----:B------:R-:W1:Y:S01]  /*da00*/  S2UR UR5, SR_CgaCtaId ;  /* 0x00000000000579c3 */ /* 0x000e620000008800 */
[C---:B0-----:R-:W-:Y:S01]  /*da10*/  IMAD.SHL.U32 R2, R0.reuse, 0x8, RZ ;  /* 0x0000000800027824 */ /* 0x041fe200078e00ff */
[----:B------:R-:W-:Y:S01]  /*da20*/  UMOV UR4, 0x400 ;  /* 0x0000040000047882 */ /* 0x000fe20000000000 */
[C---:B------:R-:W-:Y:S01]  /*da30*/  LOP3.LUT R4, R0.reuse, 0x7f, RZ, 0xc0, !PT ;  /* 0x0000007f00047812 */ /* 0x040fe200078ec0ff */
[----:B------:R-:W-:Y:S01]  /*da40*/  IMAD.SHL.U32 R5, R0, 0x10, RZ ;  /* 0x0000001000057824 */ /* 0x000fe200078e00ff */
[----:B------:R0:W-:Y:S01]  /*da50*/  STL [R1+0x24], RZ ;  /* 0x000024ff01007387 */ /* 0x0001e20000100800 */
[C---:B------:R-:W-:Y:S01]  /*da60*/  LOP3.LUT R3, R2.reuse, 0x1f8, RZ, 0xc0, !PT ;  /* 0x000001f802037812 */ /* 0x040fe200078ec0ff */
[----:B------:R-:W-:Y:S01]  /*da70*/  BSSY B8, `(.L_x_7734) ;  /* 0x0000495000087945 */ /* 0x000fe20003800000 */
[----:B------:R-:W-:Y:S01]  /*da80*/  SHF.R.U32.HI R36, RZ, 0x3, R4 ;  /* 0x00000003ff247819 */ /* 0x000fe20000011604 */
[----:B------:R-:W-:Y:S01]  /*da90*/  IMAD.MOV.U32 R25, RZ, RZ, 0x1 ;  /* 0x00000001ff197424 */ /* 0x000fe200078e00ff */
[----:B------:R-:W-:Y:S01]  /*daa0*/  LOP3.LUT R3, R3, 0x38, R0, 0x78, !PT ;  /* 0x0000003803037812 */ /* 0x000fe200078e7800 */
[----:B------:R-:W-:Y:S01]  /*dab0*/  IMAD.MOV.U32 R24, RZ, RZ, RZ ;  /* 0x000000ffff187224 */ /* 0x000fe200078e00ff */
        /* <DEDUP_REMOVED lines=13> */
[----:B------:R-:W-:-:S04]  /*db90*/  LOP3.LUT R2, R0, 0x1c0, RZ, 0xfc, !PT ;  /* 0x000001c000027812 */ /* 0x000fc800078efcff */
[----:B------:R-:W-:-:S05]  /*dba0*/  LEA R0, R33, R23, 0x1 ;  /* 0x0000001721007211 */ /* 0x000fca00078e08ff */
[----:B------:R0:W-:Y:S02]  /*dbb0*/  STL [R1+0x2c], R0 ;  /* 0x00002c0001007387 */ /* 0x0001e40000100800 */
.L_x_7795:
[----:B-1----:R-:W1:Y:S02]  /*dbc0*/  LDC.64 R30, c[0x0][0xc88] ;  /* 0x00032200ff1e7b82 */ /* 0x002e640000000a00 */
[----:B-1----:R-:W-:-:S06]  /*dbd0*/  IMAD.WIDE R30, R19, 0x4, R30 ;  /* 0x00000004131e7825 */ /* 0x002fcc00078e021e */
[----:B------:R1:W0:Y:S01]  /*dbe0*/  LDG.E R30, desc[UR50][R30.64] ;  /* 0x000000321e1e7981 */ /* 0x000222000c1e1900 */
[----:B------:R-:W-:Y:S05]  /*dbf0*/  YIELD ;  /* 0x0000000000007946 */ /* 0x000fea0003800000 */
[----:B------:R-:W-:Y:S01]  /*dc00*/  ULDC.64 UR4, c[0x0][0xa28] ;  /* 0x00028a0000047ab9 */ /* 0x000fe20000000a00 */
[----:B------:R-:W-:Y:S01]  /*dc10*/  ULDC.64 UR6, c[0x0][0xa18] ;  /* 0x0002860000067ab9 */ /* 0x000fe20000000a00 */
[----:B------:R-:W-:Y:S01]  /*dc20*/  ISETP.NE.U32.AND P0, PT, RZ, UR4, PT ;  /* 0x00000004ff007c0c */ /* 0x000fe2000bf05070 */
[----:B-1----:R-:W-:-:S03]  /*dc30*/  IMAD.MOV.U32 R31, RZ, RZ, RZ ;  /* 0x000000ffff1f7224 */ /* 0x002fc600078e00ff */
[----:B------:R-:W-:Y:S01]  /*dc40*/  ISETP.NE.AND.EX P0, PT, RZ, UR5, PT, P0 ;  /* 0x00000005ff007c0c */ /* 0x000fe2000bf05300 */
[----:B------:R-:W-:Y:S01]  /*dc50*/  IMAD.MOV.U32 R37, RZ, RZ, RZ ;  /* 0x000000ffff257224 */ /* 0x000fe200078e00ff */
[----:B0-----:R-:W-:-:S11]  /*dc60*/  SHF.R.S32.HI R0, RZ, 0x1f, R30 ;  /* 0x0000001fff007819 */ /* 0x001fd6000001141e */
        /* <DEDUP_REMOVED lines=19> */
[----:B--2---:R-:W2:Y:S01]  /*dda0*/  @P0 LDG.E R4, desc[UR50][R4.64] ;  /* 0x0000003204040981 */ /* 0x004ea2000c1e1900 */
[----:B------:R-:W-:-:S03]  /*ddb0*/  UISETP.NE.U32.AND UP0, UPT, UR4, URZ, UPT ;  /* 0x0000003f0400728c */ /* 0x000fc6000bf05070 */
[----:B------:R-:W-:Y:S01]  /*ddc0*/  ULDC UR4, c[0x0][0x424] ;  /* 0x0001090000047ab9 */ /* 0x000fe20000000800 */
[----:B------:R-:W-:-:S03]  /*ddd0*/  UISETP.NE.AND.EX UP0, UPT, UR5, URZ, UPT, UP0 ;  /* 0x0000003f0500728c */ /* 0x000fc6000bf05300 */
[----:B------:R-:W-:Y:S01]  /*dde0*/  ULDC UR5, c[0x0][0x2f0] ;  /* 0x0000bc0000057ab9 */ /* 0x000fe20000000800 */
[----:B------:R-:W-:-:S04]  /*ddf0*/  USEL UR4, UR4, 0x1, UP0 ;  /* 0x0000000104047887 */ /* 0x000fc80008000000 */
[----:B------:R-:W-:-:S06]  /*de00*/  UIMAD UR4, UR4, UR5, URZ ;  /* 0x00000005040472a4 */ /* 0x000fcc000f8e023f */
[----:B0-----:R-:W-:Y:S01]  /*de10*/  IMAD.U32 R0, RZ, RZ, UR4 ;  /* 0x00000004ff007e24 */ /* 0x001fe2000f8e00ff */
[----:B--2---:R1:W-:Y:S01]  /*de20*/  @P0 STL [R1], R4 ;  /* 0x0000000401000387 */ /* 0x0043e20000100800 */
[----:B---34-:R-:W-:Y:S05]  /*de30*/  @P0 BRA `(.L_x_7735) ;  /* 0x0000000000200947 */ /* 0x018fea0003800000 */
[----:B------:R-:W-:Y:S02]  /*de40*/  ULDC UR4, c[0x0][0x288] ;  /* 0x0000a20000047ab9 */ /* 0x000fe40000000800 */
[----:B-1----:R-:W-:-:S05]  /*de50*/  IMAD.U32 R4, RZ, RZ, UR4 ;  /* 0x00000004ff047e24 */ /* 0x002fca000f8e00ff */
[----:B------:R0:W-:Y:S01]  /*de60*/  STL [R1], R4 ;  /* 0x0000000401007387 */ /* 0x0001e20000100800 */
[----:B------:R-:W-:Y:S05]  /*de70*/  @!P2 BRA `(.L_x_7735) ;  /* 0x000000000010a947 */ /* 0x000fea0003800000 */
[----:B------:R-:W2:Y:S04]  /*de80*/  LDG.E R5, desc[UR50][R2.64] ;  /* 0x0000003202057981 */ /* 0x000ea8000c1e1900 */
[----:B0-----:R-:W2:Y:S02]  /*de90*/  LDG.E R4, desc[UR50][R2.64+0x4] ;  /* 0x0000043202047981 */ /* 0x001ea4000c1e1900 */
[----:B--2---:R-:W-:-:S05]  /*dea0*/  IADD3 R2, -R5, R4, RZ ;  /* 0x0000000405027210 */ /* 0x004fca0007ffe1ff */
[----:B------:R2:W-:Y:S02]  /*deb0*/  STL [R1], R2 ;  /* 0x0000000201007387 */ /* 0x0005e40000100800 */
.L_x_7735:
[----:B------:R-:W-:Y:S01]  /*dec0*/  ULDC.64 UR4, c[0x0][0xa20] ;  /* 0x0002880000047ab9 */ /* 0x000fe20000000a00 */
[----:B------:R-:W-:Y:S01]  /*ded0*/  IMAD.MOV.U32 R28, RZ, RZ, R30 ;  /* 0x000000ffff1c7224 */ /* 0x000fe200078e001e */
[----:B------:R-:W-:-:S04]  /*dee0*/  ISETP.NE.U32.AND P0, PT, RZ, UR4, PT ;  /* 0x00000004ff007c0c */ /* 0x000fc8000bf05070 */
[----:B------:R-:W-:-:S13]  /*def0*/  ISETP.NE.AND.EX P0, PT, RZ, UR5, PT, P0 ;  /* 0x00000005ff007c0c */ /* 0x000fda000bf05300 */
[----:B------:R-:W-:Y:S05]  /*df00*/  @!P0 BRA `(.L_x_7736) ;  /* 0x0000000000108947 */ /* 0x000fea0003800000 */
[----:B-12---:R-:W-:-:S04]  /*df10*/  IADD3 R2, P0, R26, UR4, RZ ;  /* 0x000000041a027c10 */ /* 0x006fc8000ff1e0ff */
[----:B------:R-:W-:-:S05]  /*df20*/  IADD3.X R3, R27, UR5, RZ, P0, !PT ;  /* 0x000000051b037c10 */ /* 0x000fca00087fe4ff */
[----:B------:R1:W5:Y:S01]  /*df30*/  LDG.E R0, desc[UR50][R2.64] ;  /* 0x0000003202007981 */ /* 0x000362000c1e1900 */
[----:B------:R-:W-:Y:S05]  /*df40*/  BRA `(.L_x_7737) ;  /* 0x0000000000247947 */ /* 0x000fea0003800000 */
.L_x_7736:
[----:B------:R-:W-:Y:S02]  /*df50*/  ULDC.64 UR4, c[0x0][0xa08] ;  /* 0x0002820000047ab9 */ /* 0x000fe40000000a00 */
[----:B------:R-:W-:-:S04]  /*df60*/  ISETP.NE.U32.AND P0, PT, RZ, UR4, PT ;  /* 0x00000004ff007c0c */ /* 0x000fc8000bf05070 */
[----:B------:R-:W-:-:S13]  /*df70*/  ISETP.NE.AND.EX P0, PT, RZ, UR5, PT, P0 ;  /* 0x00000005ff007c0c */ /* 0x000fda000bf05300 */
[----:B------:R-:W-:Y:S05]  /*df80*/  @!P0 BRA `(.L_x_7737) ;  /* 0x0000000000148947 */ /* 0x000fea0003800000 */
[----:B-12---:R-:W1:Y:S02]  /*df90*/  LDC.64 R2, c[0x0][0xa08] ;  /* 0x00028200ff027b82 */ /* 0x006e640000000a00 */
[----:B-1----:R-:W-:-:S05]  /*dfa0*/  IMAD.WIDE R2, R28, 0x4, R2 ;  /* 0x000000041c027825 */ /* 0x002fca00078e0202 */
[----:B------:R-:W2:Y:S04]  /*dfb0*/  LDG.E R0, desc[UR50][R2.64] ;  /* 0x0000003202007981 */ /* 0x000ea8000c1e1900 */
[----:B------:R-:W2:Y:S02]  /*dfc0*/  LDG.E R5, desc[UR50][R2.64+0x4] ;  /* 0x0000043202057981 */ /* 0x000ea4000c1e1900 */
[----:B--2---:R-:W-:-:S07]  /*dfd0*/  IMAD.IADD R0, R5, 0x1, -R0 ;  /* 0x0000000105007824 */ /* 0x004fce00078e0a00 */
.L_x_7737:
[----:B------:R-:W3:Y:S01]  /*dfe0*/  LDL R6, [R1] ;  /* 0x0000000001067983 */ /* 0x000ee20000100800 */
[----:B-12---:R-:W1:Y:S01]  /*dff0*/  LDC R2, c[0x0][0x448] ;  /* 0x00011200ff027b82 */ /* 0x006e620000000800 */
[----:B-----5:R-:W-:Y:S01]  /*e000*/  IMAD.IADD R29, R0, 0x1, -R31 ;  /* 0x00000001001d7824 */ /* 0x020fe200078e0a1f */
[----:B------:R-:W-:Y:S01]  /*e010*/  LOP3.LUT R22, R22, 0xfffffdff, RZ, 0xc0, !PT ;  /* 0xfffffdff16167812 */ /* 0x000fe200078ec0ff */
[----:B------:R-:W-:Y:S01]  /*e020*/  BSSY B7, `(.L_x_7738) ;  /* 0x0000378000077945 */ /* 0x000fe20003800000 */
[----:B-1----:R-:W-:Y:S01]  /*e030*/  ISETP.NE.AND P0, PT, R2, 0x1, PT ;  /* 0x000000010200780c */ /* 0x002fe20003f05270 */
[----:B------:R-:W-:-:S04]  /*e040*/  IMAD.SHL.U32 R2, R17, 0x40, RZ ;  /* 0x0000004011027824 */ /* 0x000fc800078e00ff */
[----:B------:R-:W-:-:S08]  /*e050*/  VIADD R2, R2, 0x3f ;  /* 0x0000003f02027836 */ /* 0x000fd00000000000 */
[----:B------:R-:W0:Y:S01]  /*e060*/  @P0 LDC R5, c[0x0][0x44c] ;  /* 0x00011300ff050b82 */ /* 0x000e220000000800 */
[----:B------:R-:W-:-:S07]  /*e070*/  @P0 LOP3.LUT R22, R22, 0x200, RZ, 0xfc, !PT ;  /* 0x0000020016160812 */ /* 0x000fce00078efcff */
[----:B------:R-:W1:Y:S01]  /*e080*/  @P0 LDC R3, c[0x0][0x450] ;  /* 0x00011400ff030b82 */ /* 0x000e620000000800 */
[----:B0-----:R-:W-:-:S05]  /*e090*/  @P0 IMAD.HI.U32 R4, R2, R5, RZ ;  /* 0x0000000502040227 */ /* 0x001fca00078e00ff */
[----:B-1----:R-:W-:Y:S02]  /*e0a0*/  @P0 SHF.R.U32.HI R2, RZ, R3, R4 ;  /* 0x00000003ff020219 */ /* 0x002fe40000011604 */
[----:B---3--:R-:W-:-:S04]  /*e0b0*/  IADD3 R3, R29, 0x40, -R6 ;  /* 0x000000401d037810 */ /* 0x008fc80007ffe806 */
[----:B------:R-:W-:-:S04]  /*e0c0*/  IADD3 R2, R3, R2, RZ ;  /* 0x0000000203027210 */ /* 0x000fc80007ffe0ff */
[----:B------:R-:W-:-:S04]  /*e0d0*/  SHF.R.S32.HI R3, RZ, 0x1f, R2 ;  /* 0x0000001fff037819 */ /* 0x000fc80000011402 */
[----:B------:R-:W-:Y:S01]  /*e0e0*/  LEA.HI R0, R3, R2, RZ, 0x6 ;  /* 0x0000000203007211 */ /* 0x000fe200078f30ff */
[----:B------:R-:W-:-:S03]  /*e0f0*/  VIADD R2, R29, 0x3f ;  /* 0x0000003f1d027836 */ /* 0x000fc60000000000 */
[----:B------:R-:W-:Y:S02]  /*e100*/  SHF.R.S32.HI R0, RZ, 0x6, R0 ;  /* 0x00000006ff007819 */ /* 0x000fe40000011400 */
[----:B------:R-:W-:-:S04]  /*e110*/  SHF.R.S32.HI R3, RZ, 0x1f, R2 ;  /* 0x0000001fff037819 */ /* 0x000fc80000011402 */
[----:B------:R-:W-:-:S04]  /*e120*/  LEA.HI R3, R3, R2, RZ, 0x6 ;  /* 0x0000000203037211 */ /* 0x000fc800078f30ff */
[----:B------:R-:W-:-:S04]  /*e130*/  SHF.R.S32.HI R3, RZ, 0x6, R3 ;  /* 0x00000006ff037819 */ /* 0x000fc80000011403 */
        /* <DEDUP_REMOVED lines=21> */
.L_x_7739:
        /* <DEDUP_REMOVED lines=20> */
.L_x_7742:
[----:B------:R-:W-:Y:S05]  /*e3d0*/  BSYNC B6 ;  /* 0x0000000000067941 */ /* 0x000fea0003800000 */
.L_x_7741:
        /* <DEDUP_REMOVED lines=20> */
.L_x_7745:
        /* <DEDUP_REMOVED lines=15> */
.L_x_7744:
[----:B------:R-:W-:Y:S05]  /*e610*/  BSYNC B6 ;  /* 0x0000000000067941 */ /* 0x000fea0003800000 */
.L_x_7743:
[----:B------:R-:W0:Y:S01]  /*e620*/  S2R R20, SR_TID.X ;  /* 0x0000000000147919 */ /* 0x000e220000002100 */
[----:B------:R-:W-:Y:S01]  /*e630*/  ULDC.64 UR4, c[0x0][0x9f8] ;  /* 0x00027e0000047ab9 */ /* 0x000fe20000000a00 */
[----:B------:R-:W1:Y:S01]  /*e640*/  LDC R10, c[0x0][0x430] ;  /* 0x00010c00ff0a7b82 */ /* 0x000e620000000800 */
[----:B------:R-:W-:-:S04]  /*e650*/  ISETP.NE.U32.AND P0, PT, RZ, UR4, PT ;  /* 0x00000004ff007c0c */ /* 0x000fc8000bf05070 */
[----:B------:R-:W-:-:S13]  /*e660*/  ISETP.NE.AND.EX P0, PT, RZ, UR5, PT, P0 ;  /* 0x00000005ff007c0c */ /* 0x000fda000bf05300 */
[----:B------:R-:W-:Y:S01]  /*e670*/  @P0 IADD3 R26, P1, R26, UR4, RZ ;  /* 0x000000041a1a0c10 */ /* 0x000fe2000ff3e0ff */
[----:B------:R-:W-:-:S03]  /*e680*/  ULDC UR4, c[0x0][0x320] ;  /* 0x0000c80000047ab9 */ /* 0x000fc60000000800 */
[----:B------:R-:W-:-:S05]  /*e690*/  @P0 IADD3.X R27, R27, UR5, RZ, P1, !PT ;  /* 0x000000051b1b0c10 */ /* 0x000fca0008ffe4ff */
[----:B------:R2:W5:Y:S01]  /*e6a0*/  @P0 LDG.E R28, desc[UR50][R26.64] ;  /* 0x000000321a1c0981 */ /* 0x000562000c1e1900 */
[----:B------:R-:W-:Y:S01]  /*e6b0*/  LOP3.LUT R22, R22, 0xffffffbf, RZ, 0xc0, !PT ;  /* 0xffffffbf16167812 */ /* 0x000fe200078ec0ff */
[----:B------:R-:W-:Y:S01]  /*e6c0*/  UMOV UR5, 0xffffffff ;  /* 0xffffffff00057882 */ /* 0x000fe20000000000 */
[----:B0-----:R-:W-:Y:S01]  /*e6d0*/  IMAD.SHL.U32 R20, R20, 0x8, RZ ;  /* 0x0000000814147824 */ /* 0x001fe200078e00ff */
[----:B------:R-:W0:Y:S01]  /*e6e0*/  S2R R2, SR_TID.X ;  /* 0x0000000000027919 */ /* 0x000e220000002100 */
[----:B------:R-:W-:-:S03]  /*e6f0*/  LEA R0, R34, 0xffffffc0, 0x6 ;  /* 0xffffffc022007811 */ /* 0x000fc600078e30ff */
[----:B------:R-:W-:-:S04]  /*e700*/  LOP3.LUT R20, R20, 0x38, RZ, 0xc0, !PT ;  /* 0x0000003814147812 */ /* 0x000fc800078ec0ff */
[C---:B------:R-:W-:Y:S02]  /*e710*/  LOP3.LUT R32, R20.reuse, 0x180, RZ, 0xfc, !PT ;  /* 0x0000018014207812 */ /* 0x040fe400078efcff */
[C---:B------:R-:W-:Y:S02]  /*e720*/  LOP3.LUT R21, R20.reuse, 0x40, RZ, 0xfc, !PT ;  /* 0x0000004014157812 */ /* 0x040fe400078efcff */
[----:B------:R-:W-:Y:S02]  /*e730*/  LOP3.LUT R20, R20, 0x1c0, RZ, 0xfc, !PT ;  /* 0x000001c014147812 */ /* 0x000fe400078efcff */
[----:B------:R-:W-:Y:S02]  /*e740*/  ISETP.GE.AND P3, PT, R21, UR4, PT ;  /* 0x0000000415007c0c */ /* 0x000fe4000bf66270 */
[----:B------:R-:W-:Y:S02]  /*e750*/  ISETP.GE.AND P0, PT, R20, UR4, PT ;  /* 0x0000000414007c0c */ /* 0x000fe4000bf06270 */
[----:B------:R-:W3:Y:S01]  /*e760*/  S2R R20, SR_TID.X ;  /* 0x0000000000147919 */ /* 0x000ee20000002100 */
[----:B------:R-:W-:-:S02]  /*e770*/  ISETP.GE.AND P1, PT, R32, UR4, PT ;  /* 0x0000000420007c0c */ /* 0x000fc4000bf26270 */
[----:B------:R-:W-:Y:S02]  /*e780*/  SEL R8, RZ, 0x80, P0 ;  /* 0x00000080ff087807 */ /* 0x000fe40000000000 */
[----:B------:R-:W-:-:S04]  /*e790*/  SEL R6, RZ, 0x40, P1 ;  /* 0x00000040ff067807 */ /* 0x000fc80000800000 */
[----:B------:R-:W-:-:S04]  /*e7a0*/  @P3 LOP3.LUT R22, R22, 0x40, RZ, 0xfc, !PT ;  /* 0x0000004016163812 */ /* 0x000fc800078efcff */
[----:B------:R-:W-:Y:S01]  /*e7b0*/  LOP3.LUT R22, R22, 0xffffff7f, RZ, 0xc0, !PT ;  /* 0xffffff7f16167812 */ /* 0x000fe200078ec0ff */
[----:B0-----:R-:W-:-:S05]  /*e7c0*/  IMAD.SHL.U32 R2, R2, 0x8, RZ ;  /* 0x0000000802027824 */ /* 0x001fca00078e00ff */
[----:B------:R-:W-:-:S04]  /*e7d0*/  LOP3.LUT R2, R2, 0x38, RZ, 0xc0, !PT ;  /* 0x0000003802027812 */ /* 0x000fc800078ec0ff */
[----:B------:R-:W-:Y:S01]  /*e7e0*/  ISETP.GE.AND P2, PT, R2, UR4, PT ;  /* 0x0000000402007c0c */ /* 0x000fe2000bf46270 */
[----:B---3--:R-:W-:-:S12]  /*e7f0*/  IMAD.SHL.U32 R20, R20, 0x8, RZ ;  /* 0x0000000814147824 */ /* 0x008fd800078e00ff */
[----:B------:R-:W-:Y:S02]  /*e800*/  @P2 LOP3.LUT R22, R22, 0x80, RZ, 0xfc, !PT ;  /* 0x0000008016162812 */ /* 0x000fe400078efcff */
[----:B------:R-:W-:Y:S02]  /*e810*/  LOP3.LUT R20, R20, 0x38, RZ, 0xc0, !PT ;  /* 0x0000003814147812 */ /* 0x000fe400078ec0ff */
[----:B------:R-:W-:Y:S02]  /*e820*/  LOP3.LUT R22, R22, 0xffffffdf, RZ, 0xc0, !PT ;  /* 0xffffffdf16167812 */ /* 0x000fe400078ec0ff */
[----:B------:R-:W-:Y:S02]  /*e830*/  LOP3.LUT R21, R20, 0x80, RZ, 0xfc, !PT ;  /* 0x0000008014157812 */ /* 0x000fe400078efcff */
[----:B------:R-:W0:Y:S02]  /*e840*/  S2R R20, SR_TID.X ;  /* 0x0000000000147919 */ /* 0x000e240000002100 */
[----:B------:R-:W-:-:S13]  /*e850*/  ISETP.GE.AND P5, PT, R21, UR4, PT ;  /* 0x0000000415007c0c */ /* 0x000fda000bfa6270 */
[----:B------:R-:W-:-:S04]  /*e860*/  @P5 LOP3.LUT R22, R22, 0x20, RZ, 0xfc, !PT ;  /* 0x0000002016165812 */ /* 0x000fc800078efcff */
[----:B------:R-:W-:Y:S01]  /*e870*/  LOP3.LUT R22, R22, 0xffffffef, RZ, 0xc0, !PT ;  /* 0xffffffef16167812 */ /* 0x000fe200078ec0ff */
[----:B0-----:R-:W-:-:S05]  /*e880*/  IMAD.SHL.U32 R20, R20, 0x8, RZ ;  /* 0x0000000814147824 */ /* 0x001fca00078e00ff */
[----:B------:R-:W-:-:S04]  /*e890*/  LOP3.LUT R20, R20, 0x38, RZ, 0xc0, !PT ;  /* 0x0000003814147812 */ /* 0x000fc800078ec0ff */
[----:B------:R-:W-:Y:S02]  /*e8a0*/  LOP3.LUT R21, R20, 0xc0, RZ, 0xfc, !PT ;  /* 0x000000c014157812 */ /* 0x000fe400078efcff */
[----:B------:R-:W0:Y:S02]  /*e8b0*/  S2R R20, SR_TID.X ;  /* 0x0000000000147919 */ /* 0x000e240000002100 */
[----:B------:R-:W-:Y:S02]  /*e8c0*/  ISETP.GE.AND P4, PT, R21, UR4, PT ;  /* 0x0000000415007c0c */ /* 0x000fe4000bf86270 */
[C---:B------:R-:W-:Y:S02]  /*e8d0*/  LOP3.LUT R21, R2.reuse, 0x100, RZ, 0xfc, !PT ;  /* 0x0000010002157812 */ /* 0x040fe400078efcff */
[----:B------:R-:W-:Y:S02]  /*e8e0*/  LOP3.LUT R2, R2, 0x140, RZ, 0xfc, !PT ;  /* 0x0000014002027812 */ /* 0x000fe400078efcff */
[----:B------:R-:W-:-:S02]  /*e8f0*/  ISETP.GE.AND P3, PT, R21, UR4, PT ;  /* 0x0000000415007c0c */ /* 0x000fc4000bf66270 */
[----:B------:R-:W-:-:S05]  /*e900*/  ISETP.GE.AND P2, PT, R2, UR4, PT ;  /* 0x0000000402007c0c */ /* 0x000fca000bf46270 */
[----:B------:R-:W-:-:S04]  /*e910*/  @P4 LOP3.LUT R22, R22, 0x10, RZ, 0xfc, !PT ;  /* 0x0000001016164812 */ /* 0x000fc800078efcff */
[----:B------:R-:W-:-:S04]  /*e920*/  LOP3.LUT R22, R22, 0xfffffffb, RZ, 0xc0, !PT ;  /* 0xfffffffb16167812 */ /* 0x000fc800078ec0ff */
[----:B------:R-:W-:-:S04]  /*e930*/  @P2 LOP3.LUT R22, R22, 0x4, RZ, 0xfc, !PT ;  /* 0x0000000416162812 */ /* 0x000fc800078efcff */
[----:B------:R-:W-:-:S04]  /*e940*/  LOP3.LUT R22, R22, 0xfffffff7, RZ, 0xc0, !PT ;  /* 0xfffffff716167812 */ /* 0x000fc800078ec0ff */
[----:B------:R-:W-:Y:S01]  /*e950*/  @P3 LOP3.LUT R22, R22, 0x8, RZ, 0xfc, !PT ;  /* 0x0000000816163812 */ /* 0x000fe200078efcff */
[----:B0-----:R-:W-:-:S05]  /*e960*/  IMAD.SHL.U32 R20, R20, 0x10, RZ ;  /* 0x0000001014147824 */ /* 0x001fca00078e00ff */
[----:B------:R-:W-:-:S04]  /*e970*/  LOP3.LUT R20, R36, 0x70, R20, 0xf8, !PT ;  /* 0x0000007024147812 */ /* 0x000fc800078ef814 */
[----:B------:R-:W-:Y:S01]  /*e980*/  IADD3 R35, R20, R0, RZ ;  /* 0x0000000014237210 */ /* 0x000fe20007ffe0ff */
[----:B-12---:R-:W-:Y:S06]  /*e990*/  BRA.DIV UR5, `(.L_x_7746) ;  /* 0x0000004205447947 */ /* 0x006fec000b800000 */
.L_x_7813:
        /* <DEDUP_REMOVED lines=38> */
[----:B------:R-:W-:Y:S01]  /*ec00*/  LOP3.LUT R2, R4, R2, R3, 0xfe, !PT ;  /* 0x0000000204027212 */ /* 0x000fe200078efe03 */
[----:B------:R-:W-:-:S03]  /*ec10*/  IMAD.U32 R3, RZ, RZ, UR36 ;  /* 0x00000024ff037e24 */ /* 0x000fc6000f8e00ff */
[----:B------:R-:W-:Y:S01]  /*ec20*/  LOP3.LUT R6, R2, R6, RZ, 0xfc, !PT ;  /* 0x0000000602067212 */ /* 0x000fe200078efcff */
[----:B------:R-:W-:Y:S01]  /*ec30*/  IMAD.MOV R2, RZ, RZ, -R7 ;  /* 0x000000ffff027224 */ /* 0x000fe200078e0a07 */
[----:B------:R-:W-:-:S03]  /*ec40*/  ISETP.NE.AND P0, PT, R3, 0x3, PT ;  /* 0x000000030300780c */ /* 0x000fc60003f05270 */
[----:B------:R-:W-:Y:S01]  /*ec50*/  IMAD R35, R10, R2, R35 ;  /* 0x000000020a237224 */ /* 0x000fe200078e0223 */
[----:B------:R-:W-:Y:S01]  /*ec60*/  LOP3.LUT R2, R6, R8, RZ, 0xfc, !PT ;  /* 0x0000000806027212 */ /* 0x000fe200078efcff */
[----:B------:R0:W-:Y:S04]  /*ec70*/  STL [R1+0x28], R6 ;  /* 0x0000280601007387 */ /* 0x0001e80000100800 */
[----:B------:R0:W-:Y:S04]  /*ec80*/  STL [R1+0x4], R2 ;  /* 0x0000040201007387 */ /* 0x0001e80000100800 */
[----:B------:R-:W-:-:S04]  /*ec90*/  @P0 LOP3.LUT R22, R22, 0x400, RZ, 0xfc, !PT ;  /* 0x0000040016160812 */ /* 0x000fc800078efcff */
[----:B------:R-:W-:-:S04]  /*eca0*/  LOP3.LUT R22, R22, 0xfffffffe, RZ, 0xc0, !PT ;  /* 0xfffffffe16167812 */ /* 0x000fc800078ec0ff */
[----:B------:R-:W-:Y:S01]  /*ecb0*/  @P1 LOP3.LUT R22, R22, 0x1, RZ, 0xfc, !PT ;  /* 0x0000000116161812 */ /* 0x000fe200078efcff */
[----:B0-----:R-:W-:Y:S06]  /*ecc0*/  @!P0 BRA `(.L_x_7747) ;  /* 0x0000000000048947 */ /* 0x001fec0003800000 */
[----:B------:R-:W-:Y:S01]  /*ecd0*/  BPT.TRAP 0x1 ;  /* 0x000000040000795c */ /* 0x000fe20000300000 */
.L_x_7747:
[----:B------:R-:W-:Y:S01]  /*ece0*/  IADD3 R29, -R36, R29, -R0 ;  /* 0x0000001d241d7210 */ /* 0x000fe20007ffe900 */
[----:B------:R-:W-:Y:S01]  /*ecf0*/  IMAD R27, R24, 0x8, R23 ;  /* 0x00000008181b7824 */ /* 0x000fe200078e0217 */
[----:B------:R-:W-:Y:S01]  /*ed00*/  SHF.L.U32 R0, R25, 0x1f, RZ ;  /* 0x0000001f19007819 */ /* 0x000fe200000006ff */
[----:B------:R-:W-:Y:S03]  /*ed10*/  BSSY B0, `(.L_x_7748) ;  /* 0x0000003000007945 */ /* 0x000fe60003800000 */
[----:B------:R-:W0:Y:S02]  /*ed20*/  SYNCS.PHASECHK.TRANS64.TRYWAIT P0, [R27+URZ+0x28c40], R0 ;  /* 0x028c40001b0075a7 */ /* 0x000e24000800017f */
[----:B0-----:R-:W-:Y:S05]  /*ed30*/  @!P0 BRA `(.L_x_7749) ;  /* 0x0000003c00908947 */ /* 0x001fea0003800000 */
.L_x_7814:
[----:B------:R-:W-:Y:S05]  /*ed40*/  BSYNC B0 ;  /* 0x0000000000007941 */ /* 0x000fea0003800000 */
.L_x_7748:
[----:B------:R-:W1:Y:S01]  /*ed50*/  S2R R7, SR_TID.X ;  /* 0x0000000000077919 */ /* 0x000e620000002100 */
[----:B0-----:R-:W-:Y:S01]  /*ed60*/  SHF.R.S32.HI R0, RZ, 0x1f, R35 ;  /* 0x0000001fff007819 */ /* 0x001fe20000011423 */
[----:B------:R-:W-:Y:S01]  /*ed70*/  ULDC.64 UR4, c[0x0][0x300] ;  /* 0x0000c00000047ab9 */ /* 0x000fe20000000a00 */
[----:B-----5:R-:W-:Y:S01]  /*ed80*/  SHF.R.S32.HI R4, RZ, 0x1f, R34 ;  /* 0x0000001fff047819 */ /* 0x020fe20000011422 */
[----:B------:R-:W-:Y:S01]  /*ed90*/  IMAD.WIDE.U32 R2, R35, UR4, RZ ;  /* 0x0000000423027c25 */ /* 0x000fe2000f8e00ff */
[----:B------:R-:W-:Y:S01]  /*eda0*/  LOP3.LUT R22, R22, 0xfffffffd, RZ, 0xc0, !PT ;  /* 0xfffffffd16167812 */ /* 0x000fe200078ec0ff */
[----:B------:R0:W-:Y:S02]  /*edb0*/  STL [R1+0x1c], R0 ;  /* 0x00001c0001007387 */ /* 0x0001e40000100800 */
[----:B------:R-:W-:Y:S02]  /*edc0*/  IMAD R5, R24, 0x1000, R33 ;  /* 0x0000100018057824 */ /* 0x000fe400078e0221 */
[----:B------:R2:W-:Y:S01]  /*edd0*/  STL [R1+0x20], R4 ;  /* 0x0000200401007387 */ /* 0x0005e20000100800 */
[----:B0-----:R-:W-:-:S04]  /*ede0*/  IMAD R0, R0, UR4, RZ ;  /* 0x0000000400007c24 */ /* 0x001fc8000f8e02ff */
[----:B------:R-:W-:Y:S01]  /*edf0*/  IMAD R0, R35, UR5, R0 ;  /* 0x0000000523007c24 */ /* 0x000fe2000f8e0200 */
[----:B------:R-:W-:-:S03]  /*ee00*/  ULDC.64 UR4, c[0x0][0x310] ;  /* 0x0000c40000047ab9 */ /* 0x000fc60000000a00 */
[----:B------:R-:W-:Y:S02]  /*ee10*/  IMAD.IADD R3, R3, 0x1, R0 ;  /* 0x0000000103037824 */ /* 0x000fe400078e0200 */
[----:B------:R-:W-:Y:S02]  /*ee20*/  IMAD R0, R4, UR4, RZ ;  /* 0x0000000404007c24 */ /* 0x000fe4000f8e02ff */
[----:B------:R-:W-:-:S04]  /*ee30*/  IMAD.WIDE.U32 R2, R34, UR4, R2 ;  /* 0x0000000422027c25 */ /* 0x000fc8000f8e0002 */
[----:B------:R-:W-:Y:S01]  /*ee40*/  IMAD R0, R34, UR5, R0 ;  /* 0x0000000522007c24 */ /* 0x000fe2000f8e0200 */
[----:B------:R-:W-:Y:S01]  /*ee50*/  ULDC.64 UR4, c[0x0][0x308] ;  /* 0x0000c20000047ab9 */ /* 0x000fe20000000a00 */
[----:B-1----:R-:W-:Y:S02]  /*ee60*/  IMAD.SHL.U32 R7, R7, 0x8, RZ ;  /* 0x0000000807077824 */ /* 0x002fe400078e00ff */
[----:B------:R-:W-:Y:S02]  /*ee70*/  IMAD.IADD R3, R3, 0x1, R0 ;  /* 0x0000000103037824 */ /* 0x000fe400078e0200 */
[----:B------:R-:W-:Y:S01]  /*ee80*/  IMAD R0, R26, UR4, RZ ;  /* 0x000000041a007c24 */ /* 0x000fe2000f8e02ff */
[----:B------:R-:W-:Y:S01]  /*ee90*/  LOP3.LUT R7, R7, 0x38, RZ, 0xc0, !PT ;  /* 0x0000003807077812 */ /* 0x000fe200078ec0ff */
[----:B------:R-:W-:-:S04]  /*eea0*/  IMAD.WIDE.U32 R2, R18, UR4, R2 ;  /* 0x0000000412027c25 */ /* 0x000fc8000f8e0002 */
[----:B------:R-:W-:Y:S01]  /*eeb0*/  IMAD R0, R18, UR5, R0 ;  /* 0x0000000512007c24 */ /* 0x000fe2000f8e0200 */
[----:B------:R-:W-:-:S04]  /*eec0*/  ULDC.64 UR4, c[0x0][0x2e8] ;  /* 0x0000ba0000047ab9 */ /* 0x000fc80000000a00 */
[----:B--2---:R-:W-:Y:S02]  /*eed0*/  IADD3 R4, R3, R0, RZ ;  /* 0x0000000003047210 */ /* 0x004fe40007ffe0ff */
        /* <DEDUP_REMOVED lines=40> */
.L_x_7824:
        /* <DEDUP_REMOVED lines=10> */
.L_x_7751:
        /* <DEDUP_REMOVED lines=11> */
.L_x_7752:
[----:B------:R1:W5:Y:S01]  /*f2b0*/  LDL.LU R0, [R1+0xc] ;  /* 0x00000c0001007983 */ /* 0x0003620000300800 */
[----:B------:R-:W-:Y:S01]  /*f2c0*/  LOP3.LUT P0, RZ, R22, 0x100, RZ, 0xc0, !PT ;  /* 0x0000010016ff7812 */ /* 0x000fe2000780c0ff */
[----:B------:R1:W-:Y:S02]  /*f2d0*/  SYNCS.ARRIVE.TRANS64.A1T0 RZ, [R27+URZ+0x28c30], RZ ;  /* 0x028c30ff1bff79a7 */ /* 0x0003e4000810003f */
[----:B0-----:R1:W5:Y:S10]  /*f2e0*/  LDL R3, [R1+0x4] ;  /* 0x0000040001037983 */ /* 0x0013740000100800 */
[----:B------:R-:W-:Y:S05]  /*f2f0*/  WARPSYNC.ALL ;  /* 0x0000000000007948 */ /* 0x000fea0003800000 */
[----:B------:R-:W-:Y:S01]  /*f300*/  SEL R2, R30, RZ, !P0 ;  /* 0x000000ff1e027207 */ /* 0x000fe20004000000 */
[----:B------:R-:W-:Y:S01]  /*f310*/  ULDC.64 UR4, c[0x0][0x298] ;  /* 0x0000a60000047ab9 */ /* 0x000fe20000000a00 */
[----:B------:R-:W-:Y:S01]  /*f320*/  BSSY B6, `(.L_x_7753) ;  /* 0x0000020000067945 */ /* 0x000fe20003800000 */
[----:B------:R-:W-:Y:S02]  /*f330*/  IMAD.WIDE.U32 R4, R37, UR4, RZ ;  /* 0x0000000425047c25 */ /* 0x000fe4000f8e00ff */
[----:B------:R0:W-:Y:S02]  /*f340*/  STL [R1+0x18], R2 ;  /* 0x0000180201007387 */ /* 0x0001e40000100800 */
[----:B0-----:R-:W-:Y:S01]  /*f350*/  IADD3 R2, R23, 0x20400, RZ ;  /* 0x0002040017027810 */ /* 0x001fe20007ffe0ff */
[----:B------:R-:W-:Y:S01]  /*f360*/  BAR.SYNC.DEFER_BLOCKING 0x8, 0x100 ;  /* 0x0204000000007b1d */ /* 0x000fe20000010000 */
[----:B-----5:R-:W-:-:S02]  /*f370*/  SEL R0, R0, RZ, !P0 ;  /* 0x000000ff00007207 */ /* 0x020fc40004000000 */
[----:B------:R-:W-:Y:S02]  /*f380*/  LOP3.LUT P0, RZ, R2, 0x3ff, RZ, 0xc0, !PT ;  /* 0x000003ff02ff7812 */ /* 0x000fe4000780c0ff */
[----:B------:R-:W-:Y:S01]  /*f390*/  PRMT R30, R3, 0x8880, RZ ;  /* 0x00008880031e7816 */ /* 0x000fe200000000ff */
[----:B------:R0:W-:Y:S03]  /*f3a0*/  STL [R1+0xc], R0 ;  /* 0x00000c0001007387 */ /* 0x0001e60000100800 */
[----:B------:R-:W-:Y:S01]  /*f3b0*/  PRMT R30, R30, 0x7710, RZ ;  /* 0x000077101e1e7816 */ /* 0x000fe200000000ff */
[----:B------:R2:W-:Y:S01]  /*f3c0*/  STL.64 [R1+0x10], R4 ;  /* 0x0000100401007387 */ /* 0x0005e20000100a00 */
[----:B0-----:R-:W-:-:S05]  /*f3d0*/  SHF.R.S32.HI R0, RZ, 0x1f, R37 ;  /* 0x0000001fff007819 */ /* 0x001fca0000011425 */
[----:B------:R-:W-:-:S04]  /*f3e0*/  IMAD R0, R0, UR4, RZ ;  /* 0x0000000400007c24 */ /* 0x000fc8000f8e02ff */
[----:B------:R-:W-:-:S04]  /*f3f0*/  IMAD R0, R37, UR5, R0 ;  /* 0x0000000525007c24 */ /* 0x000fc8000f8e0200 */
[----:B------:R-:W-:Y:S01]  /*f400*/  IMAD.IADD R37, R5, 0x1, R0 ;  /* 0x0000000105257824 */ /* 0x000fe200078e0200 */
[----:B--2---:R-:W-:Y:S06]  /*f410*/  @!P0 BRA `(.L_x_7754) ;  /* 0x0000000000408947 */ /* 0x004fec0003800000 */
        /* <DEDUP_REMOVED lines=16> */
.L_x_7754:
[----:B------:R-:W-:Y:S05]  /*f520*/  BSYNC B6 ;  /* 0x0000000000067941 */ /* 0x000fea0003800000 */
.L_x_7753:
[----:B------:R-:W2:Y:S01]  /*f530*/  LDL.LU.64 R2, [R1+0x10] ;  /* 0x0000100001027983 */ /* 0x000ea20000300a00 */
[----:B------:R-:W-:Y:S01]  /*f540*/  ULDC.64 UR4, c[0x0][0x2d8] ;  /* 0x0000b60000047ab9 */ /* 0x000fe20000000a00 */
[----:B------:R-:W0:Y:S02]  /*f550*/  LDC R21, c[0x0][0x448] ;  /* 0x00011200ff157b82 */ /* 0x000e240000000800 */
[----:B------:R-:W3:Y:S04]  /*f560*/  LDL.LU R4, [R1+0xc] ;  /* 0x00000c0001047983 */ /* 0x000ee80000300800 */
[----:B------:R-:W4:Y:S01]  /*f570*/  LDL.LU R20, [R1+0x18] ;  /* 0x0000180001147983 */ /* 0x000f220000300800 */
[----:B------:R-:W-:-:S03]  /*f580*/  IMAD R0, R26, UR4, RZ ;  /* 0x000000041a007c24 */ /* 0x000fc6000f8e02ff */
[----:B------:R0:W5:Y:S01]  /*f590*/  LDL R9, [R1] ;  /* 0x0000000001097983 */ /* 0x0001620000100800 */
[----:B------:R-:W-:-:S03]  /*f5a0*/  IMAD R0, R18, UR5, R0 ;  /* 0x0000000512007c24 */ /* 0x000fc6000f8e0200 */
[----:B------:R0:W5:Y:S02]  /*f5b0*/  LDL R7, [R1+0x2c] ;  /* 0x00002c0001077983 */ /* 0x0001640000100800 */
[----:B0-----:R-:W-:-:S13]  /*f5c0*/  ISETP.NE.AND P6, PT, R21, 0x1, PT ;  /* 0x000000011500780c */ /* 0x001fda0003fc5270 */
[----:B------:R-:W0:Y:S01]  /*f5d0*/  @P6 LDC R6, c[0x0][0x44c] ;  /* 0x00011300ff066b82 */ /* 0x000e220000000800 */
[----:B------:R-:W1:Y:S02]  /*f5e0*/  S2R R8, SR_TID.X ;  /* 0x0000000000087919 */ /* 0x000e640000002100 */
[----:B-1----:R-:W-:-:S05]  /*f5f0*/  IMAD.SHL.U32 R8, R8, 0x8, RZ ;  /* 0x0000000808087824 */ /* 0x002fca00078e00ff */
[----:B------:R-:W-:Y:S01]  /*f600*/  LOP3.LUT R8, R8, 0x38, RZ, 0xc0, !PT ;  /* 0x0000003808087812 */ /* 0x000fe200078ec0ff */
[----:B--2---:R-:W-:Y:S02]  /*f610*/  IMAD.MOV.U32 R3, RZ, RZ, R37 ;  /* 0x000000ffff037224 */ /* 0x004fe400078e0025 */
[----:B------:R-:W-:Y:S01]  /*f620*/  IMAD.WIDE.U32 R2, R18, UR4, R2 ;  /* 0x0000000412027c25 */ /* 0x000fe2000f8e0002 */
[----:B------:R-:W-:-:S04]  /*f630*/  ULDC.64 UR4, c[0x0][0x2e0] ;  /* 0x0000b80000047ab9 */ /* 0x000fc80000000a00 */
[----:B------:R-:W-:Y:S01]  /*f640*/  IADD3 R3, R3, R0, RZ ;  /* 0x0000000003037210 */ /* 0x000fe20007ffe0ff */
        /* <DEDUP_REMOVED lines=12> */
[----:B--2---:R-:W-:Y:S02]  /*f710*/  @P6 SHF.R.U32.HI R4, RZ, R0, R6 ;  /* 0x00000000ff046219 */ /* 0x004fe40000011606 */
[----:B------:R-:W0:Y:S03]  /*f720*/  LDC R6, c[0x0][0x448] ;  /* 0x00011200ff067b82 */ /* 0x000e260000000800 */
[----:B------:R-:W-:Y:S02]  /*f730*/  IMAD.MOV R0, RZ, RZ, -R4 ;  /* 0x000000ffff007224 */ /* 0x000fe400078e0a04 */
[----:B------:R-:W-:-:S04]  /*f740*/  IMAD.WIDE.U32 R2, R4, UR4, R2 ;  /* 0x0000000404027c25 */ /* 0x000fc8000f8e0002 */
[----:B0-----:R-:W-:Y:S01]  /*f750*/  IMAD R0, R6, R0, R5 ;  /* 0x0000000006007224 */ /* 0x001fe200078e0205 */
[----:B------:R-:W-:-:S05]  /*f760*/  SHF.R.S32.HI R5, RZ, 0x1f, R4 ;  /* 0x0000001fff057819 */ /* 0x000fca0000011404 */
        /* <DEDUP_REMOVED lines=32> */
[----:B0-----:R-:W-:-:S04]  /*f970*/  @!P0 LEA R3, P2, R8, R3, 0x1 ;  /* 0x0000000308038211 */ /* 0x001fc800078408ff */
[----:B-1----:R-:W-:-:S04]  /*f980*/  @!P0 IADD3.X R2, RZ, R2, RZ, P2, !PT ;  /* 0x00000002ff028210 */ /* 0x002fc800017fe4ff */
        /* <DEDUP_REMOVED lines=16> */
.L_x_7833:
        /* <DEDUP_REMOVED lines=10> */
.L_x_7756:
        /* <DEDUP_REMOVED lines=18> */
.L_x_7834:
[----:B------:R-:W-:Y:S05]  /*fc50*/  BSYNC B0 ;  /* 0x0000000000007941 */ /* 0x000fea0003800000 */
.L_x_7757:
[----:B------:R-:W-:-:S05]  /*fc60*/  IMAD.U32 R2, RZ, RZ, UR36 ;  /* 0x00000024ff027e24 */ /* 0x000fca000f8e00ff */
[----:B------:R-:W-:-:S13]  /*fc70*/  ISETP.NE.AND P0, PT, R2, 0x3, PT ;  /* 0x000000030200780c */ /* 0x000fda0003f05270 */
[----:B------:R-:W-:Y:S05]  /*fc80*/  @!P0 BRA `(.L_x_7759) ;  /* 0x0000000000048947 */ /* 0x000fea0003800000 */
[----:B------:R-:W-:Y:S01]  /*fc90*/  BPT.TRAP 0x1 ;  /* 0x000000040000795c */ /* 0x000fe20000300000 */
.L_x_7759:
[----:B0-----:R-:W-:Y:S01]  /*fca0*/  SHF.L.U32 R0, R25, 0x1f, RZ ;  /* 0x0000001f19007819 */ /* 0x001fe200000006ff */
[----:B------:R-:W-:Y:S03]  /*fcb0*/  BSSY B0, `(.L_x_7760) ;  /* 0x0000003000007945 */ /* 0x000fe60003800000 */
[----:B------:R-:W0:Y:S02]  /*fcc0*/  SYNCS.PHASECHK.TRANS64.TRYWAIT P0, [R27+URZ+0x28c60], R0 ;  /* 0x028c60001b0075a7 */ /* 0x000e24000800017f */
[----:B0-----:R-:W-:Y:S05]  /*fcd0*/  @!P0 BRA `(.L_x_7761) ;  /* 0x0000003800648947 */ /* 0x001fea0003800000 */
.L_x_7835:
[----:B------:R-:W-:Y:S05]  /*fce0*/  BSYNC B0 ;  /* 0x0000000000007941 */ /* 0x000fea0003800000 */
.L_x_7760:
[----:B------:R-:W0:Y:S01]  /*fcf0*/  LDL.LU R2, [R1+0x1c] ;  /* 0x00001c0001027983 */ /* 0x000e220000300800 */
[----:B------:R-:W-:-:S03]  /*fd00*/  ULDC.64 UR4, c[0x0][0x328] ;  /* 0x0000ca0000047ab9 */ /* 0x000fc60000000a00 */
[----:B------:R-:W2:Y:S01]  /*fd10*/  LDL.LU R4, [R1+0x20] ;  /* 0x0000200001047983 */ /* 0x000ea20000300800 */
[----:B------:R-:W-:Y:S02]  /*fd20*/  IMAD R5, R24, 0x8000, R33 ;  /* 0x0000800018057824 */ /* 0x000fe400078e0221 */
        /* <DEDUP_REMOVED lines=107> */
.L_x_7845:
        /* <DEDUP_REMOVED lines=34> */
.L_x_7763:
        /* <DEDUP_REMOVED lines=11> */
.L_x_7764:
[----:B------:R-:W2:Y:S01]  /*106b0*/  LDL R2, [R1+0x8] ;  /* 0x0000080001027983 */ /* 0x000ea20000100800 */
[----:B------:R1:W-:Y:S01]  /*106c0*/  SYNCS.ARRIVE.TRANS64.A1T0 RZ, [R27+URZ+0x28c50], RZ ;  /* 0x028c50ff1bff79a7 */ /* 0x0003e2000810003f */
[----:B------:R-:W-:Y:S01]  /*106d0*/  BSSY B0, `(.L_x_7765) ;  /* 0x00000f5000007945 */ /* 0x000fe20003800000 */
[----:B--2---:R-:W-:-:S13]  /*106e0*/  ISETP.GE.AND P0, PT, R2, 0x2, PT ;  /* 0x000000020200780c */ /* 0x004fda0003f06270 */
[----:B-1----:R-:W-:Y:S05]  /*106f0*/  @!P0 BRA `(.L_x_7766) ;  /* 0x0000000c00c88947 */ /* 0x002fea0003800000 */
[----:B0-----:R-:W2:Y:S04]  /*10700*/  LDL.LU R4, [R1+0x28] ;  /* 0x0000280001047983 */ /* 0x001ea80000300800 */
[----:B------:R-:W3:Y:S01]  /*10710*/  LDL.LU R3, [R1+0x4] ;  /* 0x0000040001037983 */ /* 0x000ee20000300800 */
[----:B------:R-:W-:Y:S01]  /*10720*/  VIADD R7, R2, 0xfffffffe ;  /* 0xfffffffe02077836 */ /* 0x000fe20000000000 */
[----:B--2---:R-:W-:Y:S02]  /*10730*/  LOP3.LUT R30, R4, 0x40, RZ, 0xc0, !PT ;  /* 0x00000040041e7812 */ /* 0x004fe400078ec0ff */
[----:B---3--:R-:W-:Y:S02]  /*10740*/  LOP3.LUT R29, R3, 0x80, RZ, 0xc0, !PT ;  /* 0x00000080031d7812 */ /* 0x008fe400078ec0ff */
[----:B------:R-:W-:-:S02]  /*10750*/  SHF.R.U32.HI R30, RZ, 0x2, R30 ;  /* 0x00000002ff1e7819 */ /* 0x000fc4000001161e */
[----:B------:R-:W-:-:S07]  /*10760*/  SHF.R.U32.HI R29, RZ, 0x3, R29 ;  /* 0x00000003ff1d7819 */ /* 0x000fce000001161d */
.L_x_7779:
[----:B------:R-:W0:Y:S01]  /*10770*/  S2R R4, SR_TID.X ;  /* 0x0000000000047919 */ /* 0x000e220000002100 */
[----:B-1----:R-:W1:Y:S01]  /*10780*/  LDC R2, c[0x0][0x430] ;  /* 0x00010c00ff027b82 */ /* 0x002e620000000800 */
[----:B--23--:R-:W-:Y:S01]  /*10790*/  IMAD R6, R7, 0x40, R31 ;  /* 0x0000004007067824 */ /* 0x00cfe200078e021f */
[----:B------:R-:W-:Y:S01]  /*107a0*/  MOV R11, UR36 ;  /* 0x00000024000b7c02 */ /* 0x000fe20008000f00 */
[----:B------:R-:W-:Y:S01]  /*107b0*/  VIADD R24, R24, 0x1 ;  /* 0x0000000118187836 */ /* 0x000fe20000000000 */
[----:B------:R-:W-:Y:S05]  /*107c0*/  YIELD ;  /* 0x0000000000007946 */ /* 0x000fea0003800000 */
[----:B------:R-:W-:Y:S01]  /*107d0*/  ULDC UR4, c[0x0][0x430] ;  /* 0x00010c0000047ab9 */ /* 0x000fe20000000800 */
[----:B-1----:R-:W-:Y:S01]  /*107e0*/  ISETP.NE.AND P0, PT, R2, 0x1, PT ;  /* 0x000000010200780c */ /* 0x002fe20003f05270 */
[----:B0-----:R-:W-:-:S05]  /*107f0*/  IMAD.SHL.U32 R4, R4, 0x10, RZ ;  /* 0x0000001004047824 */ /* 0x001fca00078e00ff */
[----:B------:R-:W-:-:S07]  /*10800*/  LOP3.LUT R4, R36, 0x70, R4, 0xf8, !PT ;  /* 0x0000007024047812 */ /* 0x000fce00078ef804 */
[----:B------:R-:W0:Y:S01]  /*10810*/  @P0 LDC R3, c[0x0][0x434] ;  /* 0x00010d00ff030b82 */ /* 0x000e220000000800 */
[C---:B------:R-:W-:Y:S02]  /*10820*/  ISETP.GT.U32.AND P1, PT, R4.reuse, 0x3f, PT ;  /* 0x0000003f0400780c */ /* 0x040fe40003f24070 */
[----:B------:R-:W-:-:S05]  /*10830*/  IADD3 R6, R4, R6, RZ ;  /* 0x0000000604067210 */ /* 0x000fca0007ffe0ff */
        /* <DEDUP_REMOVED lines=28> */
.L_x_7767:
[----:B------:R-:W-:Y:S01]  /*10a00*/  IMAD R6, R24, 0x8, R23 ;  /* 0x0000000818067824 */ /* 0x000fe200078e0217 */
[----:B------:R-:W-:Y:S01]  /*10a10*/  SHF.L.U32 R17, R25, 0x1f, RZ ;  /* 0x0000001f19117819 */ /* 0x000fe200000006ff */
[----:B------:R-:W-:Y:S01]  /*10a20*/  BSSY B1, `(.L_x_7768) ;  /* 0x0000004000017945 */ /* 0x000fe20003800000 */
[----:B------:R-:W-:Y:S02]  /*10a30*/  SHF.R.S32.HI R9, RZ, 0x1f, R5 ;  /* 0x0000001fff097819 */ /* 0x000fe40000011405 */
[----:B------:R-:W0:Y:S02]  /*10a40*/  SYNCS.PHASECHK.TRANS64.TRYWAIT P0, [R6+URZ+0x28c40], R17 ;  /* 0x028c4011060075a7 */ /* 0x000e24000800017f */
[----:B0-----:R-:W-:Y:S05]  /*10a50*/  @!P0 BRA `(.L_x_7769) ;  /* 0x0000003400448947 */ /* 0x001fea0003800000 */
.L_x_7846:
[----:B------:R-:W-:Y:S05]  /*10a60*/  BSYNC B1 ;  /* 0x0000000000017941 */ /* 0x000fea0003800000 */
.L_x_7768:
        /* <DEDUP_REMOVED lines=38> */
[----:B-1----:R-:W-:-:S04]  /*10cd0*/  IADD3 R2, P0, R2, R0, RZ ;  /* 0x0000000002027210 */ /* 0x002fc80007f1e0ff */
[----:B--2---:R-:W-:-:S05]  /*10ce0*/  IADD3.X R3, RZ, R3, RZ, P0, !PT ;  /* 0x00000003ff037210 */ /* 0x004fca00007fe4ff */
[----:B------:R1:W-:Y:S04]  /*10cf0*/  LDGSTS.E.BYPASS.LTC128B.128 [R21+0x23400], desc[UR50][R2.64], !P1 ;  /* 0x2340000002157fae */ /* 0x0003e8000c901d72 */
[----:B-1-3--:R1:W2:Y:S02]  /*10d00*/  SHFL.IDX PT, R2, R20, 0x3, 0x181f ;  /* 0x00781f0014027f89 */ /* 0x00a2a400000e0000 */
.L_x_7856:
        /* <DEDUP_REMOVED lines=8> */
.L_x_7771:
        /* <DEDUP_REMOVED lines=11> */
.L_x_7772:
[----:B------:R2:W-:Y:S01]  /*10e40*/  SYNCS.ARRIVE.TRANS64.A1T0 RZ, [R6+URZ+0x28c30], RZ ;  /* 0x028c30ff06ff79a7 */ /* 0x0005e2000810003f */
[----:B------:R-:W-:Y:S05]  /*10e50*/  @!P2 BRA `(.L_x_7773) ;  /* 0x000000000004a947 */ /* 0x000fea0003800000 */
[----:B------:R-:W-:Y:S01]  /*10e60*/  BPT.TRAP 0x1 ;  /* 0x000000040000795c */ /* 0x000fe20000300000 */
.L_x_7773:
[----:B------:R-:W3:Y:S01]  /*10e70*/  SYNCS.PHASECHK.TRANS64.TRYWAIT P0, [R6+URZ+0x28c60], R17 ;  /* 0x028c6011060075a7 */ /* 0x000ee2000800017f */
[----:B------:R-:W-:Y:S04]  /*10e80*/  BSSY B1, `(.L_x_7774) ;  /* 0x0000002000017945 */ /* 0x000fe80003800000 */
[----:B---3--:R-:W-:Y:S05]  /*10e90*/  @!P0 BRA `(.L_x_7775) ;  /* 0x0000003400648947 */ /* 0x008fea0003800000 */
.L_x_7857:
[----:B------:R-:W-:Y:S05]  /*10ea0*/  BSYNC B1 ;  /* 0x0000000000017941 */ /* 0x000fea0003800000 */
.L_x_7774:
        /* <DEDUP_REMOVED lines=38> */
[----:B------:R-:W-:Y:S02]  /*11110*/  @P3 LOP3.LUT R22, R22, 0x10000, RZ, 0xfc, !PT ;  /* 0x0001000016163812 */ /* 0x000fe400078efcff */
[----:B---3--:R-:W-:Y:S02]  /*11120*/  IADD3.X R3, RZ, R3, RZ, P0, !PT ;  /* 0x00000003ff037210 */ /* 0x008fe400007fe4ff */
[----:B------:R-:W-:-:S03]  /*11130*/  ISETP.NE.U32.AND P0, PT, R30, RZ, PT ;  /* 0x000000ff1e00720c */ /* 0x000fc60003f05070 */
        /* <DEDUP_REMOVED lines=40> */
.L_x_7867:
        /* <DEDUP_REMOVED lines=25> */
.L_x_7777:
        /* <DEDUP_REMOVED lines=11> */
.L_x_7778:
[----:B------:R3:W-:Y:S01]  /*11600*/  SYNCS.ARRIVE.TRANS64.A1T0 RZ, [R6+URZ+0x28c50], RZ ;  /* 0x028c50ff06ff79a7 */ /* 0x0007e2000810003f */
[----:B------:R-:W-:Y:S05]  /*11610*/  @P3 BRA `(.L_x_7779) ;  /* 0xfffffff000543947 */ /* 0x000fea000383ffff */
.L_x_7766:
[----:B------:R-:W-:Y:S05]  /*11620*/  BSYNC B0 ;  /* 0x0000000000007941 */ /* 0x000fea0003800000 */
.L_x_7765:
        /* <DEDUP_REMOVED lines=21> */
.L_x_7781:
[----:B------:R-:W-:Y:S05]  /*11780*/  BSYNC B0 ;  /* 0x0000000000007941 */ /* 0x000fea0003800000 */
.L_x_7780:
[----:B------:R-:W-:-:S07]  /*11790*/  SEL R24, R24, RZ, P0 ;  /* 0x000000ff18187207 */ /* 0x000fce0000000000 */
.L_x_7740:
[----:B------:R-:W-:Y:S05]  /*117a0*/  BSYNC B7 ;  /* 0x0000000000077941 */ /* 0x000fea0003800000 */
.L_x_7738:
        /* <DEDUP_REMOVED lines=11> */
.L_x_7782:
        /* <DEDUP_REMOVED lines=23> */
[----:B0-----:R-:W-:-:S04]  /*119d0*/  SEL R5, R14, RZ, P2 ;  /* 0x000000ff0e057207 */ /* 0x001fc80001000000 */
[----:B--23--:R-:W-:Y:S02]  /*119e0*/  IADD3 R6, R4, R5, RZ ;  /* 0x0000000504067210 */ /* 0x00cfe40007ffe0ff */
        /* <DEDUP_REMOVED lines=11> */
.L_x_7877:
[----:B------:R-:W-:Y:S02]  /*11aa0*/  ULDC UR4, c[0x0][0xc38] ;  /* 0x00030e0000047ab9 */ /* 0x000fe40000000800 */
[----:B------:R-:W-:-:S04]  /*11ab0*/  IMAD.U32 R4, RZ, RZ, UR4 ;  /* 0x00000004ff047e24 */ /* 0x000fc8000f8e00ff */
[----:B--2---:R-:W-:-:S04]  /*11ac0*/  IMAD R14, R14, R4, RZ ;  /* 0x000000040e0e7224 */ /* 0x004fc800078e02ff */
[----:B------:R-:W-:-:S05]  /*11ad0*/  IMAD.IADD R5, R5, 0x1, R14 ;  /* 0x0000000105057824 */ /* 0x000fca00078e020e */
[----:B------:R-:W-:-:S13]  /*11ae0*/  ISETP.GT.AND P6, PT, R5, R0, PT ;  /* 0x000000000500720c */ /* 0x000fda0003fc4270 */
[----:B------:R-:W-:Y:S05]  /*11af0*/  @P6 BRA `(.L_x_7785) ;  /* 0x00000000009c6947 */ /* 0x000fea0003800000 */
.L_x_7790:
        /* <DEDUP_REMOVED lines=14> */
.L_x_7788:
[----:B------:R-:W-:Y:S05]  /*11be0*/  BSYNC B0 ;  /* 0x0000000000007941 */ /* 0x000fea0003800000 */
.L_x_7787:
        /* <DEDUP_REMOVED lines=18> */
.L_x_7885:
[----:B------:R-:W-:Y:S02]  /*11d10*/  ULDC UR4, c[0x0][0xc38] ;  /* 0x00030e0000047ab9 */ /* 0x000fe40000000800 */
[----:B------:R-:W-:-:S04]  /*11d20*/  IMAD.U32 R4, RZ, RZ, UR4 ;  /* 0x00000004ff047e24 */ /* 0x000fc8000f8e00ff */
[----:B--2---:R-:W-:-:S04]  /*11d30*/  IMAD R14, R14, R4, RZ ;  /* 0x000000040e0e7224 */ /* 0x004fc800078e02ff */
[----:B------:R-:W-:-:S05]  /*11d40*/  IMAD.IADD R5, R14, 0x1, R5 ;  /* 0x000000010e057824 */ /* 0x000fca00078e0205 */
[----:B------:R-:W-:-:S13]  /*11d50*/  ISETP.GT.AND P6, PT, R5, R0, PT ;  /* 0x000000000500720c */ /* 0x000fda0003fc4270 */
[----:B------:R-:W-:Y:S05]  /*11d60*/  @!P6 BRA `(.L_x_7790) ;  /* 0xfffffffc0064e947 */ /* 0x000fea000383ffff */
.L_x_7785:
        /* <DEDUP_REMOVED lines=8> */
.L_x_7889:
[----:B------:R-:W-:Y:S01]  /*11df0*/  ISETP.NE.AND P0, PT, R3, RZ, PT ;  /* 0x000000ff0300720c */ /* 0x000fe20003f05270 */
[----:B------:R-:W-:-:S12]  /*11e00*/  IMAD.MOV.U32 R14, RZ, RZ, RZ ;  /* 0x000000ffff0e7224 */ /* 0x000fd800078e00ff */
[----:B------:R-:W-:Y:S05]  /*11e10*/  @!P0 BRA `(.L_x_7792) ;  /* 0x0000000000108947 */ /* 0x000fea0003800000 */
[----:B------:R-:W-:Y:S01]  /*11e20*/  UMOV UR4, 0xffffffff ;  /* 0xffffffff00047882 */ /* 0x000fe20000000000 */
[----:B------:R-:W-:Y:S02]  /*11e30*/  IADD3 R12, R6, -0x1, RZ ;  /* 0xffffffff060c7810 */ /* 0x000fe40007ffe0ff */
[----:B------:R-:W-:Y:S05]  /*11e40*/  BRA.DIV UR4, `(.L_x_7793) ;  /* 0x0000003604907947 */ /* 0x000fea000b800000 */
[----:B------:R4:W0:Y:S02]  /*11e50*/  SHFL.IDX PT, R14, R2, R12, 0x1f ;  /* 0x00001f0c020e7589 */ /* 0x00082400000e0000 */
.L_x_7792:
        /* <DEDUP_REMOVED lines=54> */
[----:B------:R-:W-:Y:S01]  /*121c0*/  @!P1 IMAD.IADD R6, R6, 0x1, -R7 ;  /* 0x0000000106069824 */ /* 0x000fe200078e0a07 */
[----:B------:R-:W-:Y:S02]  /*121d0*/  @!P1 IADD3 R2, R2, 0x1, RZ ;  /* 0x0000000102029810 */ /* 0x000fe40007ffe0ff */
        /* <DEDUP_REMOVED lines=10> */
.L_x_7786:
[----:B------:R-:W-:Y:S01]  /*12280*/  UMOV UR4, URZ ;  /* 0x0000003f00047c82 */ /* 0x000fe20008000000 */
[----:B------:R-:W-:Y:S01]  /*12290*/  UMOV UR5, URZ ;  /* 0x0000003f00057c82 */ /* 0x000fe20008000000 */
[----:B------:R-:W-:Y:S01]  /*122a0*/  ULDC UR6, c[0x0][0xc3c] ;  /* 0x00030f0000067ab9 */ /* 0x000fe20000000800 */
[----:B------:R-:W-:Y:S01]  /*122b0*/  MOV R16, R0 ;  /* 0x0000000000107202 */ /* 0x000fe20000000f00 */
[----:B------:R-:W-:Y:S02]  /*122c0*/  IMAD.U32 R17, RZ, RZ, UR4 ;  /* 0x00000004ff117e24 */ /* 0x000fe4000f8e00ff */
[----:B------:R-:W-:Y:S02]  /*122d0*/  IMAD.U32 R18, RZ, RZ, UR5 ;  /* 0x00000005ff127e24 */ /* 0x000fe4000f8e00ff */
[----:B------:R-:W-:-:S07]  /*122e0*/  IMAD.U32 R19, RZ, RZ, UR6 ;  /* 0x00000006ff137e24 */ /* 0x000fce000f8e00ff */
.L_x_7794:
        /* <DEDUP_REMOVED lines=10> */
.L_x_7783:
[----:B------:R-:W-:Y:S02]  /*12390*/  ULDC UR4, c[0x0][0xc3c] ;  /* 0x00030f0000047ab9 */ /* 0x000fe40000000800 */
[----:B0-----:R-:W-:-:S13]  /*123a0*/  ISETP.GE.AND P0, PT, R19, UR4, PT ;  /* 0x0000000413007c0c */ /* 0x001fda000bf06270 */
[----:B------:R-:W-:Y:S05]  /*123b0*/  @!P0 BRA `(.L_x_7795) ;  /* 0xffffffb800008947 */ /* 0x000fea000383ffff */
[----:B------:R-:W-:Y:S05]  /*123c0*/  BSYNC B8 ;  /* 0x0000000000087941 */ /* 0x000fea0003800000 */
.L_x_7734:
[----:B------:R-:W5:Y:S01]  /*123d0*/  LDL.LU R0, [R1+0x24] ;  /* 0x0000240001007983 */ /* 0x000f620000300800 */
[----:B------:R-:W-:Y:S01]  /*123e0*/  BSSY B0, `(.L_x_7796) ;  /* 0x000000b000007945 */ /* 0x000fe20003800000 */
[----:B------:R-:W1:Y:S01]  /*123f0*/  S2R R5, SR_CgaCtaId ;  /* 0x0000000000057919 */ /* 0x000e620000008800 */
[----:B-----5:R-:W-:-:S05]  /*12400*/  VIADD R0, R0, 0x1 ;  /* 0x0000000100007836 */ /* 0x020fca0000000000 */
        /* <DEDUP_REMOVED lines=8> */
.L_x_7892:
[----:B------:R-:W-:Y:S05]  /*12490*/  BSYNC B0 ;  /* 0x0000000000007941 */ /* 0x000fea0003800000 */
.L_x_7796:
[----:B------:R-:W-:-:S03]  /*124a0*/  UMOV UR4, 0xffffffff ;  /* 0xffffffff00047882 */ /* 0x000fc60000000000 */
[----:B------:R-:W-:Y:S05]  /*124b0*/  BRA.DIV UR4, `(.L_x_7798) ;  /* 0x00000032042c7947 */ /* 0x000fea000b800000 */
[----:B0-----:R-:W0:Y:S02]  /*124c0*/  S2R R0, SR_TID.X ;  /* 0x0000000000007919 */ /* 0x001e240000002100 */
[----:B0-----:R-:W-:-:S04]  /*124d0*/  SHF.R.U32.HI R0, RZ, 0x5, R0 ;  /* 0x00000005ff007819 */ /* 0x001fc80000011600 */
[----:B------:R-:W-:-:S05]  /*124e0*/  LOP3.LUT R0, R0, 0x3, RZ, 0xc0, !PT ;  /* 0x0000000300007812 */ /* 0x000fca00078ec0ff */
[----:B------:R0:W1:Y:S02]  /*124f0*/  SHFL.IDX PT, R14, R0, RZ, 0x1f ;  /* 0x00001fff000e7589 */ /* 0x00006400000e0000 */
.L_x_7895:
[----:B-1----:R-:W-:Y:S01]  /*12500*/  ISETP.NE.AND P0, PT, R14, RZ, PT ;  /* 0x000000ff0e00720c */ /* 0x002fe20003f05270 */
[----:B------:R-:W-:-:S12]  /*12510*/  BSSY B0, `(.L_x_7799) ;  /* 0x0000024000007945 */ /* 0x000fd80003800000 */
[----:B------:R-:W-:Y:S05]  /*12520*/  @P0 BRA `(.L_x_7800) ;  /* 0x0000000000880947 */ /* 0x000fea0003800000 */
[----:B------:R-:W-:-:S03]  /*12530*/  UMOV UR4, 0xffffffff ;  /* 0xffffffff00047882 */ /* 0x000fc60000000000 */
[----:B------:R-:W-:Y:S05]  /*12540*/  BRA.DIV UR4, `(.L_x_7801) ;  /* 0x00000032043c7947 */ /* 0x000fea000b800000 */
[----:B------:R-:W-:-:S13]  /*12550*/  ELECT P6, URZ, PT ;  /* 0x00000000003f782f */ /* 0x000fda00038c0000 */
.L_x_7898:
[----:B------:R-:W-:Y:S05]  /*12560*/  @!P6 BRA `(.L_x_7800) ;  /* 0x000000000078e947 */ /* 0x000fea0003800000 */
[----:B------:R-:W-:-:S06]  /*12570*/  ULOP3.LUT UR4, UR39, 0x2, URZ, 0xfc, !UPT ;  /* 0x0000000227047892 */ /* 0x000fcc000f8efc3f */
[----:B0-----:R-:W-:-:S04]  /*12580*/  MOV R0, UR4 ;  /* 0x0000000400007c02 */ /* 0x001fc80008000f00 */
[----:B------:R-:W-:-:S13]  /*12590*/  ISETP.NE.AND P0, PT, R0, 0x3, PT ;  /* 0x000000030000780c */ /* 0x000fda0003f05270 */
[----:B------:R-:W-:Y:S05]  /*125a0*/  @!P0 BRA `(.L_x_7802) ;  /* 0x0000000000048947 */ /* 0x000fea0003800000 */
[----:B------:R-:W-:Y:S01]  /*125b0*/  BPT.TRAP 0x1 ;  /* 0x000000040000795c */ /* 0x000fe20000300000 */
.L_x_7802:
[C---:B------:R-:W-:Y:S01]  /*125c0*/  IMAD R3, R24.reuse, 0x8, R5 ;  /* 0x0000000818037824 */ /* 0x040fe200078e0205 */
[----:B------:R-:W-:Y:S01]  /*125d0*/  SHF.L.U32 R2, R25, 0x1f, RZ ;  /* 0x0000001f19027819 */ /* 0x000fe200000006ff */
[----:B------:R-:W-:-:S03]  /*125e0*/  VIADD R24, R24, 0x1 ;  /* 0x0000000118187836 */ /* 0x000fc60000000000 */
[----:B------:R-:W0:Y:S02]  /*125f0*/  SYNCS.PHASECHK.TRANS64.TRYWAIT P1, [R3+URZ+0x28c40], R2 ;  /* 0x028c4002030075a7 */ /* 0x000e24000802017f */
[----:B------:R-:W-:-:S04]  /*12600*/  ISETP.NE.AND P2, PT, R24, 0x2, PT ;  /* 0x000000021800780c */ /* 0x000fc80003f45270 */
[----:B------:R-:W-:Y:S01]  /*12610*/  SEL R0, RZ, 0x1, P2 ;  /* 0x00000001ff007807 */ /* 0x000fe20001000000 */
[----:B0-----:R-:W-:Y:S08]  /*12620*/  @!P1 BRA `(.L_x_7803) ;  /* 0x0000003000249947 */ /* 0x001ff00003800000 */
.L_x_7899:
[----:B------:R-:W-:Y:S02]  /*12630*/  SEL R24, R24, RZ, P2 ;  /* 0x000000ff18187207 */ /* 0x000fe40001000000 */
[----:B------:R-:W-:Y:S01]  /*12640*/  LOP3.LUT R0, R25, R0, RZ, 0x3c, !PT ;  /* 0x0000000019007212 */ /* 0x000fe200078e3cff */
[----:B------:R-:W-:Y:S06]  /*12650*/  @!P0 BRA `(.L_x_7804) ;  /* 0x0000000000048947 */ /* 0x000fec0003800000 */
[----:B------:R-:W-:Y:S01]  /*12660*/  BPT.TRAP 0x1 ;  /* 0x000000040000795c */ /* 0x000fe20000300000 */
.L_x_7804:
[----:B------:R-:W-:Y:S01]  /*12670*/  IMAD R5, R24, 0x8, R5 ;  /* 0x0000000818057824 */ /* 0x000fe200078e0205 */
[----:B------:R-:W-:-:S04]  /*12680*/  SHF.L.U32 R0, R0, 0x1f, RZ ;  /* 0x0000001f00007819 */ /* 0x000fc800000006ff */
[----:B------:R-:W1:Y:S02]  /*12690*/  SYNCS.PHASECHK.TRANS64.TRYWAIT P1, [R5+URZ+0x28c40], R0 ;  /* 0x028c4000050075a7 */ /* 0x000e64000802017f */
[----:B-1----:R-:W-:Y:S05]  /*126a0*/  @!P1 BRA `(.L_x_7805) ;  /* 0x0000003000189947 */ /* 0x002fea0003800000 */
.L_x_7900:
[----:B------:R-:W-:Y:S05]  /*126b0*/  @!P0 BRA `(.L_x_7806) ;  /* 0x0000000000048947 */ /* 0x000fea0003800000 */
[----:B------:R-:W-:Y:S01]  /*126c0*/  BPT.TRAP 0x1 ;  /* 0x000000040000795c */ /* 0x000fe20000300000 */
.L_x_7806:
[----:B------:R-:W5:Y:S02]  /*126d0*/  SYNCS.PHASECHK.TRANS64.TRYWAIT P1, [R3+URZ+0x28c60], R2 ;  /* 0x028c6002030075a7 */ /* 0x000f64000802017f */
[----:B-----5:R-:W-:Y:S05]  /*126e0*/  @!P1 BRA `(.L_x_7807) ;  /* 0x00000030001c9947 */ /* 0x020fea0003800000 */
.L_x_7901:
[----:B------:R-:W-:Y:S05]  /*126f0*/  @!P0 BRA `(.L_x_7808) ;  /* 0x0000000000048947 */ /* 0x000fea0003800000 */
[----:B------:R-:W-:Y:S01]  /*12700*/  BPT.TRAP 0x1 ;  /* 0x000000040000795c */ /* 0x000fe20000300000 */
.L_x_7808:
[----:B------:R0:W0:Y:S02]  /*12710*/  SYNCS.PHASECHK.TRANS64.TRYWAIT P0, [R5+URZ+0x28c60], R0 ;  /* 0x028c6000050075a7 */ /* 0x000024000800017f */
[----:B0-----:R-:W-:Y:S05]  /*12720*/  @!P0 NANOSLEEP.SYNCS 0x989680 ;  /* 0x009896800000895d */ /* 0x001fea0003900000 */
[----:B------:R-:W0:Y:S02]  /*12730*/  @!P0 SYNCS.PHASECHK.TRANS64 P0, [R5+URZ+0x28c60], R0 ;  /* 0x028c6000050085a7 */ /* 0x000e24000800007f */
[----:B0-----:R-:W-:Y:S05]  /*12740*/  @!P0 BRA `(.L_x_7808) ;  /* 0xfffffffc00f08947 */ /* 0x001fea000383ffff */
.L_x_7800:
[----:B------:R-:W-:Y:S05]  /*12750*/  BSYNC B0 ;  /* 0x0000000000007941 */ /* 0x000fea0003800000 */
.L_x_7799:
[----:B------:R-:W-:Y:S05]  /*12760*/  EXIT ;  /* 0x000000000000794d */ /* 0x000fea0003800000 */
.L_x_7667:
[----:B0-----:R-:W-:-:S04]  /*12770*/  IMAD.U32 R4, RZ, RZ, UR21 ;  /* 0x00000015ff047e24 */ /* 0x001fc8000f8e00ff */
[----:B------:R0:W1:Y:S03]  /*12780*/  SYNCS.PHASECHK.TRANS64.TRYWAIT P1, [R4+URZ+0x28c50], R3 ;  /* 0x028c5003040075a7 */ /* 0x000066000802017f */
[----:B-1----:R-:W-:Y:S05]  /*12790*/  @!P1 NANOSLEEP.SYNCS 0x989680 ;  /* 0x009896800000995d */ /* 0x002fea0003900000 */
[----:B------:R-:W1:Y:S02]  /*127a0*/  @!P1 SYNCS.PHASECHK.TRANS64 P1, [R4+URZ+0x28c50], R3 ;  /* 0x028c5003040095a7 */ /* 0x000e64000802007f */
[----:B-1----:R-:W-:Y:S05]  /*127b0*/  @!P1 BRA `(.L_x_7667) ;  /* 0xfffffffc00ec9947 */ /* 0x002fea000383ffff */
[----:B------:R-:W-:Y:S05]  /*127c0*/  BRA `(.L_x_7809) ;  /* 0xfffffef000d07947 */ /* 0x000fea000383ffff */
.L_x_7673:
[----:B-1----:R-:W-:-:S04]  /*127d0*/  IMAD.U32 R4, RZ, RZ, UR21 ;  /* 0x00000015ff047e24 */ /* 0x002fc8000f8e00ff */
[----:B------:R1:W2:Y:S03]  /*127e0*/  SYNCS.PHASECHK.TRANS64.TRYWAIT P1, [R4+URZ+0x28c50], R3 ;  /* 0x028c5003040075a7 */ /* 0x0002a6000802017f */
[----:B--2---:R-:W-:Y:S05]  /*127f0*/  @!P1 NANOSLEEP.SYNCS 0x989680 ;  /* 0x009896800000995d */ /* 0x004fea0003900000 */
[----:B------:R-:W2:Y:S02]  /*12800*/  @!P1 SYNCS.PHASECHK.TRANS64 P1, [R4+URZ+0x28c50], R3 ;  /* 0x028c5003040095a7 */ /* 0x000ea4000802007f */
[----:B--2---:R-:W-:Y:S05]  /*12810*/  @!P1 BRA `(.L_x_7673) ;  /* 0xfffffffc00ec9947 */ /* 0x004fea000383ffff */
[----:B------:R-:W-:Y:S05]  /*12820*/  BRA `(.L_x_7672) ;  /* 0xfffffefc00c87947 */ /* 0x000fea000383ffff */
.L_x_7677:
[----:B0-----:R-:W-:-:S04]  /*12830*/  MOV R3, UR41 ;  /* 0x0000002900037c02 */ /* 0x001fc80008000f00 */
[----:B------:R0:W1:Y:S03]  /*12840*/  SYNCS.PHASECHK.TRANS64.TRYWAIT P1, [R3+URZ+0x28c00], R0 ;  /* 0x028c0000030075a7 */ /* 0x000066000802017f */
[----:B-1----:R-:W-:Y:S05]  /*12850*/  @!P1 NANOSLEEP.SYNCS 0x989680 ;  /* 0x009896800000995d */ /* 0x002fea0003900000 */
[----:B------:R-:W1:Y:S02]  /*12860*/  @!P1 SYNCS.PHASECHK.TRANS64 P1, [R3+URZ+0x28c00], R0 ;  /* 0x028c0000030095a7 */ /* 0x000e64000802007f */
[----:B-1----:R-:W-:Y:S05]  /*12870*/  @!P1 BRA `(.L_x_7677) ;  /* 0xfffffffc00ec9947 */ /* 0x002fea000383ffff */
[----:B------:R-:W-:Y:S05]  /*12880*/  BRA `(.L_x_7810) ;  /* 0xffffff1000587947 */ /* 0x000fea000383ffff */
.L_x_7681:
[----:B--2---:R2:W3:Y:S02]  /*12890*/  SYNCS.PHASECHK.TRANS64.TRYWAIT P1, [R7+URZ+0x28c30], R8 ;  /* 0x028c3008070075a7 */ /* 0x0044e4000802017f */
[----:B---3--:R-:W-:Y:S05]  /*128a0*/  @!P1 NANOSLEEP.SYNCS 0x989680 ;  /* 0x009896800000995d */ /* 0x008fea0003900000 */
[----:B------:R-:W3:Y:S02]  /*128b0*/  @!P1 SYNCS.PHASECHK.TRANS64 P1, [R7+URZ+0x28c30], R8 ;  /* 0x028c3008070095a7 */ /* 0x000ee4000802007f */
[----:B---3--:R-:W-:Y:S05]  /*128c0*/  @!P1 BRA `(.L_x_7681) ;  /* 0xfffffffc00f09947 */ /* 0x008fea000383ffff */
[----:B------:R-:W-:Y:S05]  /*128d0*/  BRA `(.L_x_7680) ;  /* 0xffffff1000747947 */ /* 0x000fea000383ffff */
.L_x_7686:
[----:B-1----:R1:W3:Y:S02]  /*128e0*/  SYNCS.PHASECHK.TRANS64.TRYWAIT P1, [R7+URZ+0x28c50], R8 ;  /* 0x028c5008070075a7 */ /* 0x0022e4000802017f */
[----:B---3--:R-:W-:Y:S05]  /*128f0*/  @!P1 NANOSLEEP.SYNCS 0x989680 ;  /* 0x009896800000995d */ /* 0x008fea0003900000 */
[----:B------:R-:W3:Y:S02]  /*12900*/  @!P1 SYNCS.PHASECHK.TRANS64 P1, [R7+URZ+0x28c50], R8 ;  /* 0x028c5008070095a7 */ /* 0x000ee4000802007f */
[----:B---3--:R-:W-:Y:S05]  /*12910*/  @!P1 BRA `(.L_x_7686) ;  /* 0xfffffffc00f09947 */ /* 0x008fea000383ffff */
[----:B------:R-:W-:Y:S05]  /*12920*/  BRA `(.L_x_7685) ;  /* 0xffffff2800007947 */ /* 0x000fea000383ffff */
.L_x_7692:
[----:B-1----:R-:W-:-:S04]  /*12930*/  IMAD.U32 R6, RZ, RZ, UR23 ;  /* 0x00000017ff067e24 */ /* 0x002fc8000f8e00ff */
[----:B------:R1:W3:Y:S03]  /*12940*/  SYNCS.PHASECHK.TRANS64.TRYWAIT P1, [R6+URZ+0x28c30], R7 ;  /* 0x028c3007060075a7 */ /* 0x0002e6000802017f */
[----:B---3--:R-:W-:Y:S05]  /*12950*/  @!P1 NANOSLEEP.SYNCS 0x989680 ;  /* 0x009896800000995d */ /* 0x008fea0003900000 */
[----:B------:R-:W3:Y:S02]  /*12960*/  @!P1 SYNCS.PHASECHK.TRANS64 P1, [R6+URZ+0x28c30], R7 ;  /* 0x028c3007060095a7 */ /* 0x000ee4000802007f */
[----:B---3--:R-:W-:Y:S05]  /*12970*/  @!P1 BRA `(.L_x_7692) ;  /* 0xfffffffc00ec9947 */ /* 0x008fea000383ffff */
[----:B------:R-:W-:Y:S05]  /*12980*/  BRA `(.L_x_7691) ;  /* 0xffffff2c00147947 */ /* 0x000fea000383ffff */
.L_x_7697:
[----:B-1----:R-:W-:-:S04]  /*12990*/  IMAD.U32 R8, RZ, RZ, UR23 ;  /* 0x00000017ff087e24 */ /* 0x002fc8000f8e00ff */
[----:B------:R1:W2:Y:S03]  /*129a0*/  SYNCS.PHASECHK.TRANS64.TRYWAIT P1, [R8+URZ+0x28c50], R7 ;  /* 0x028c5007080075a7 */ /* 0x0002a6000802017f */
[----:B--2---:R-:W-:Y:S05]  /*129b0*/  @!P1 NANOSLEEP.SYNCS 0x989680 ;  /* 0x009896800000995d */ /* 0x004fea0003900000 */
[----:B------:R-:W2:Y:S02]  /*129c0*/  @!P1 SYNCS.PHASECHK.TRANS64 P1, [R8+URZ+0x28c50], R7 ;  /* 0x028c5007080095a7 */ /* 0x000ea4000802007f */
[----:B--2---:R-:W-:Y:S05]  /*129d0*/  @!P1 BRA `(.L_x_7697) ;  /* 0xfffffffc00ec9947 */ /* 0x004fea000383ffff */
[----:B------:R-:W-:Y:S05]  /*129e0*/  BRA `(.L_x_7696) ;  /* 0xffffff4800987947 */ /* 0x000fea000383ffff */
.L_x_7704:
[----:B-1----:R-:W-:-:S04]  /*129f0*/  IMAD.U32 R6, RZ, RZ, UR22 ;  /* 0x00000016ff067e24 */ /* 0x002fc8000f8e00ff */
[----:B------:R1:W4:Y:S03]  /*12a00*/  SYNCS.PHASECHK.TRANS64.TRYWAIT P1, [R6+URZ+0x28c30], R7 ;  /* 0x028c3007060075a7 */ /* 0x000326000802017f */
[----:B----4-:R-:W-:Y:S05]  /*12a10*/  @!P1 NANOSLEEP.SYNCS 0x989680 ;  /* 0x009896800000995d */ /* 0x010fea0003900000 */
[----:B------:R-:W4:Y:S02]  /*12a20*/  @!P1 SYNCS.PHASECHK.TRANS64 P1, [R6+URZ+0x28c30], R7 ;  /* 0x028c3007060095a7 */ /* 0x000f24000802007f */
[----:B----4-:R-:W-:Y:S05]  /*12a30*/  @!P1 BRA `(.L_x_7704) ;  /* 0xfffffffc00ec9947 */ /* 0x010fea000383ffff */
[----:B------:R-:W-:Y:S05]  /*12a40*/  BRA `(.L_x_7703) ;  /* 0xffffff4c008c7947 */ /* 0x000fea000383ffff */
.L_x_7709:
[----:B--2---:R-:W-:-:S04]  /*12a50*/  IMAD.U32 R8, RZ, RZ, UR22 ;  /* 0x00000016ff087e24 */ /* 0x004fc8000f8e00ff */
[----:B------:R2:W3:Y:S03]  /*12a60*/  SYNCS.PHASECHK.TRANS64.TRYWAIT P1, [R8+URZ+0x28c50], R7 ;  /* 0x028c5007080075a7 */ /* 0x0004e6000802017f */
[----:B---3--:R-:W-:Y:S05]  /*12a70*/  @!P1 NANOSLEEP.SYNCS 0x989680 ;  /* 0x009896800000995d */ /* 0x008fea0003900000 */
[----:B------:R-:W3:Y:S02]  /*12a80*/  @!P1 SYNCS.PHASECHK.TRANS64 P1, [R8+URZ+0x28c50], R7 ;  /* 0x028c5007080095a7 */ /* 0x000ee4000802007f */
[----:B---3--:R-:W-:Y:S05]  /*12a90*/  @!P1 BRA `(.L_x_7709) ;  /* 0xfffffffc00ec9947 */ /* 0x008fea000383ffff */
[----:B------:R-:W-:Y:S05]  /*12aa0*/  BRA `(.L_x_7708) ;  /* 0xffffff6400b07947 */ /* 0x000fea000383ffff */
.L_x_7746:
        /* <DEDUP_REMOVED lines=11> */
.L_x_7812:
[----:B------:R-:W-:Y:S05]  /*12b60*/  BSYNC B0 ;  /* 0x0000000000007941 */ /* 0x000fea0003800000 */
.L_x_7811:
[----:B------:R-:W-:Y:S05]  /*12b70*/  BRA `(.L_x_7813) ;  /* 0xffffffbc00887947 */ /* 0x000fea000383ffff */
.L_x_7749:
[----:B0-----:R0:W1:Y:S02]  /*12b80*/  SYNCS.PHASECHK.TRANS64.TRYWAIT P0, [R27+URZ+0x28c40], R0 ;  /* 0x028c40001b0075a7 */ /* 0x001064000800017f */
[----:B-1----:R-:W-:Y:S05]  /*12b90*/  @!P0 NANOSLEEP.SYNCS 0x989680 ;  /* 0x009896800000895d */ /* 0x002fea0003900000 */
[----:B------:R-:W1:Y:S02]  /*12ba0*/  @!P0 SYNCS.PHASECHK.TRANS64 P0, [R27+URZ+0x28c40], R0 ;  /* 0x028c40001b0085a7 */ /* 0x000e64000800007f */
[----:B-1----:R-:W-:Y:S05]  /*12bb0*/  @!P0 BRA `(.L_x_7749) ;  /* 0xfffffffc00f08947 */ /* 0x002fea000383ffff */
[----:B------:R-:W-:Y:S05]  /*12bc0*/  BRA `(.L_x_7814) ;  /* 0xffffffc0005c7947 */ /* 0x000fea000383ffff */
.L_x_7750:
        /* <DEDUP_REMOVED lines=8> */
.L_x_7816:
[----:B------:R-:W-:Y:S05]  /*12c50*/  BSYNC B0 ;  /* 0x0000000000007941 */ /* 0x000fea0003800000 */
.L_x_7815:
        /* <DEDUP_REMOVED lines=9> */
.L_x_7817:
[----:B------:R-:W-:Y:S02]  /*12cf0*/  IMAD.MOV.U32 R13, RZ, RZ, R4 ;  /* 0x000000ffff0d7224 */ /* 0x000fe400078e0004 */
[----:B------:R-:W-:Y:S01]  /*12d00*/  IMAD.MOV.U32 R12, RZ, RZ, 0x1 ;  /* 0x00000001ff0c7424 */ /* 0x000fe200078e00ff */
[----:B------:R-:W-:-:S07]  /*12d10*/  MOV R3, R14 ;  /* 0x0000000e00037202 */ /* 0x000fce0000000f00 */
[----:B------:R-:W-:Y:S05]  /*12d20*/  WARPSYNC.COLLECTIVE R15, `(.L_x_7818) ;  /* 0x000000000f087348 */ /* 0x000fea0003c00000 */
[----:B------:R0:W1:Y:S02]  /*12d30*/  SHFL.IDX P6, R14, R13, R12, R11 ;  /* 0x0000000c0d0e7389 */ /* 0x00006400000c000b */
[----:B01----:R-:W-:Y:S01]  /*12d40*/  ENDCOLLECTIVE ;  /* 0x000000000000791b */ /* 0x003fe20003800000 */
.L_x_7818:
        /* <DEDUP_REMOVED lines=15> */
.L_x_7819:
[----:B------:R-:W-:Y:S02]  /*12e40*/  @P0 IMAD R6, R5, 0x2, R23 ;  /* 0x0000000205060824 */ /* 0x000fe400078e0217 */
[----:B------:R-:W-:Y:S02]  /*12e50*/  IMAD.MOV.U32 R13, RZ, RZ, R4 ;  /* 0x000000ffff0d7224 */ /* 0x000fe400078e0004 */
[----:B------:R-:W-:Y:S02]  /*12e60*/  IMAD.MOV.U32 R12, RZ, RZ, 0x2 ;  /* 0x00000002ff0c7424 */ /* 0x000fe400078e00ff */
[----:B------:R-:W-:-:S07]  /*12e70*/  IMAD.MOV.U32 R3, RZ, RZ, R14 ;  /* 0x000000ffff037224 */ /* 0x000fce00078e000e */
[----:B------:R-:W-:Y:S05]  /*12e80*/  WARPSYNC.COLLECTIVE R15, `(.L_x_7820) ;  /* 0x000000000f087348 */ /* 0x000fea0003c00000 */
[----:B------:R0:W1:Y:S02]  /*12e90*/  SHFL.IDX P6, R14, R13, R12, R11 ;  /* 0x0000000c0d0e7389 */ /* 0x00006400000c000b */
[----:B01----:R-:W-:Y:S01]  /*12ea0*/  ENDCOLLECTIVE ;  /* 0x000000000000791b */ /* 0x003fe20003800000 */
.L_x_7820:
        /* <DEDUP_REMOVED lines=15> */
.L_x_7821:
[----:B------:R-:W-:Y:S02]  /*12fa0*/  @P0 IMAD R6, R5, 0x2, R23 ;  /* 0x0000000205060824 */ /* 0x000fe400078e0217 */
[----:B------:R-:W-:Y:S01]  /*12fb0*/  IMAD.MOV.U32 R13, RZ, RZ, R4 ;  /* 0x000000ffff0d7224 */ /* 0x000fe200078e0004 */
[----:B------:R-:W-:Y:S01]  /*12fc0*/  MOV R12, 0x3 ;  /* 0x00000003000c7802 */ /* 0x000fe20000000f00 */
[----:B------:R-:W-:-:S07]  /*12fd0*/  IMAD.MOV.U32 R3, RZ, RZ, R14 ;  /* 0x000000ffff037224 */ /* 0x000fce00078e000e */
[----:B------:R-:W-:Y:S05]  /*12fe0*/  WARPSYNC.COLLECTIVE R15, `(.L_x_7822) ;  /* 0x000000000f087348 */ /* 0x000fea0003c00000 */
[----:B------:R0:W1:Y:S02]  /*12ff0*/  SHFL.IDX P6, R14, R13, R12, R11 ;  /* 0x0000000c0d0e7389 */ /* 0x00006400000c000b */
[----:B01----:R-:W-:Y:S01]  /*13000*/  ENDCOLLECTIVE ;  /* 0x000000000000791b */ /* 0x003fe20003800000 */
.L_x_7822:
        /* <DEDUP_REMOVED lines=10> */
.L_x_7823:
[----:B------:R-:W-:Y:S01]  /*130b0*/  @!PT LDS RZ, [RZ] ;  /* 0x00000000fffff984 */ /* 0x000fe20000000800 */
[----:B------:R-:W-:Y:S01]  /*130c0*/  @!PT LDS RZ, [RZ] ;  /* 0x00000000fffff984 */ /* 0x000fe20000000800 */
[----:B------:R-:W-:Y:S01]  /*130d0*/  @!PT LDS RZ, [RZ] ;  /* 0x00000000fffff984 */ /* 0x000fe20000000800 */
[----:B------:R0:W-:Y:S01]  /*130e0*/  @P0 LDGSTS.E.BYPASS.LTC128B.128 [R6+0x23400], desc[UR50][R2.64], !P2 ;  /* 0x2340000002060fae */ /* 0x0001e2000d101d72 */
[----:B------:R-:W-:Y:S01]  /*130f0*/  IMAD.MOV.U32 R0, RZ, RZ, R14 ;  /* 0x000000ffff007224 */ /* 0x000fe200078e000e */
[----:B------:R-:W-:Y:S06]  /*13100*/  BRA `(.L_x_7824) ;  /* 0xffffffc000147947 */ /* 0x000fec000383ffff */
.L_x_7755:
        /* <DEDUP_REMOVED lines=9> */
.L_x_7825:
[C---:B------:R-:W-:Y:S01]  /*131a0*/  VIADD R6, R17.reuse, 0x10 ;  /* 0x0000001011067836 */ /* 0x040fe20000000000 */
[----:B------:R-:W-:Y:S01]  /*131b0*/  ISETP.GE.AND P0, PT, R17, R5, PT ;  /* 0x000000051100720c */ /* 0x000fe20003f06270 */
[----:B------:R-:W-:Y:S02]  /*131c0*/  IMAD.MOV.U32 R13, RZ, RZ, R0 ;  /* 0x000000ffff0d7224 */ /* 0x000fe400078e0000 */
[----:B------:R-:W-:-:S10]  /*131d0*/  IMAD.MOV.U32 R2, RZ, RZ, R14 ;  /* 0x000000ffff027224 */ /* 0x000fd400078e000e */
[----:B------:R-:W-:Y:S05]  /*131e0*/  WARPSYNC.COLLECTIVE R15, `(.L_x_7826) ;  /* 0x000000000f087348 */ /* 0x000fea0003c00000 */
[----:B------:R0:W1:Y:S02]  /*131f0*/  SHFL.IDX P6, R14, R13, R12, R11 ;  /* 0x0000000c0d0e7389 */ /* 0x00006400000c000b */
[----:B01----:R-:W-:Y:S01]  /*13200*/  ENDCOLLECTIVE ;  /* 0x000000000000791b */ /* 0x003fe20003800000 */
.L_x_7826:
[----:B------:R-:W-:Y:S02]  /*13210*/  IMAD.MOV.U32 R13, RZ, RZ, R4 ;  /* 0x000000ffff0d7224 */ /* 0x000fe400078e0004 */
[----:B------:R-:W-:Y:S02]  /*13220*/  IMAD.MOV.U32 R12, RZ, RZ, 0x1 ;  /* 0x00000001ff0c7424 */ /* 0x000fe400078e00ff */
[----:B------:R-:W-:-:S07]  /*13230*/  IMAD.MOV.U32 R3, RZ, RZ, R14 ;  /* 0x000000ffff037224 */ /* 0x000fce00078e000e */
[----:B------:R-:W-:Y:S05]  /*13240*/  WARPSYNC.COLLECTIVE R15, `(.L_x_7827) ;  /* 0x000000000f087348 */ /* 0x000fea0003c00000 */
[----:B------:R0:W1:Y:S02]  /*13250*/  SHFL.IDX P6, R14, R13, R12, R11 ;  /* 0x0000000c0d0e7389 */ /* 0x00006400000c000b */
[----:B01----:R-:W-:Y:S01]  /*13260*/  ENDCOLLECTIVE ;  /* 0x000000000000791b */ /* 0x003fe20003800000 */
.L_x_7827:
        /* <DEDUP_REMOVED lines=15> */
.L_x_7828:
[----:B------:R-:W-:Y:S02]  /*13360*/  IMAD.MOV.U32 R13, RZ, RZ, R4 ;  /* 0x000000ffff0d7224 */ /* 0x000fe400078e0004 */
[----:B------:R-:W-:Y:S01]  /*13370*/  IMAD.MOV.U32 R12, RZ, RZ, 0x2 ;  /* 0x00000002ff0c7424 */ /* 0x000fe200078e00ff */
[----:B------:R-:W-:-:S07]  /*13380*/  MOV R3, R14 ;  /* 0x0000000e00037202 */ /* 0x000fce0000000f00 */
[----:B------:R-:W-:Y:S05]  /*13390*/  WARPSYNC.COLLECTIVE R15, `(.L_x_7829) ;  /* 0x000000000f087348 */ /* 0x000fea0003c00000 */
[----:B------:R0:W1:Y:S02]  /*133a0*/  SHFL.IDX P6, R14, R13, R12, R11 ;  /* 0x0000000c0d0e7389 */ /* 0x00006400000c000b */
[----:B01----:R-:W-:Y:S01]  /*133b0*/  ENDCOLLECTIVE ;  /* 0x000000000000791b */ /* 0x003fe20003800000 */
.L_x_7829:
        /* <DEDUP_REMOVED lines=16> */
.L_x_7830:
[----:B------:R-:W-:Y:S02]  /*134c0*/  IMAD.MOV.U32 R13, RZ, RZ, R4 ;  /* 0x000000ffff0d7224 */ /* 0x000fe400078e0004 */
[----:B------:R-:W-:Y:S02]  /*134d0*/  IMAD.MOV.U32 R12, RZ, RZ, 0x3 ;  /* 0x00000003ff0c7424 */ /* 0x000fe400078e00ff */
[----:B------:R-:W-:-:S07]  /*134e0*/  IMAD.MOV.U32 R3, RZ, RZ, R14 ;  /* 0x000000ffff037224 */ /* 0x000fce00078e000e */
[----:B------:R-:W-:Y:S05]  /*134f0*/  WARPSYNC.COLLECTIVE R15, `(.L_x_7831) ;  /* 0x000000000f087348 */ /* 0x000fea0003c00000 */
[----:B------:R0:W1:Y:S02]  /*13500*/  SHFL.IDX P6, R14, R13, R12, R11 ;  /* 0x0000000c0d0e7389 */ /* 0x00006400000c000b */
[----:B01----:R-:W-:Y:S01]  /*13510*/  ENDCOLLECTIVE ;  /* 0x000000000000791b */ /* 0x003fe20003800000 */
.L_x_7831:
        /* <DEDUP_REMOVED lines=10> */
.L_x_7832:
[----:B------:R-:W-:Y:S01]  /*135c0*/  @!PT LDS RZ, [RZ] ;  /* 0x00000000fffff984 */ /* 0x000fe20000000800 */
[----:B------:R-:W-:Y:S01]  /*135d0*/  @!PT LDS RZ, [RZ] ;  /* 0x00000000fffff984 */ /* 0x000fe20000000800 */
[----:B------:R-:W-:Y:S01]  /*135e0*/  @!PT LDS RZ, [RZ] ;  /* 0x00000000fffff984 */ /* 0x000fe20000000800 */
[----:B------:R1:W-:Y:S01]  /*135f0*/  @!P0 LDGSTS.E.BYPASS.LTC128B.128 [R7+0x21400], desc[UR50][R2.64], !P1 ;  /* 0x2140000002078fae */ /* 0x0003e2000c901d72 */
[----:B------:R-:W-:Y:S01]  /*13600*/  IMAD.MOV.U32 R0, RZ, RZ, R14 ;  /* 0x000000ffff007224 */ /* 0x000fe200078e000e */
[----:B------:R-:W-:Y:S06]  /*13610*/  BRA `(.L_x_7833) ;  /* 0xffffffc4001c7947 */ /* 0x000fec000383ffff */
.L_x_7758:
[----:B0-----:R0:W1:Y:S02]  /*13620*/  SYNCS.PHASECHK.TRANS64.TRYWAIT P0, [R23+URZ+0x28c20], R0 ;  /* 0x028c2000170075a7 */ /* 0x001064000800017f */
[----:B-1----:R-:W-:Y:S05]  /*13630*/  @!P0 NANOSLEEP.SYNCS 0x989680 ;  /* 0x009896800000895d */ /* 0x002fea0003900000 */
[----:B------:R-:W1:Y:S02]  /*13640*/  @!P0 SYNCS.PHASECHK.TRANS64 P0, [R23+URZ+0x28c20], R0 ;  /* 0x028c2000170085a7 */ /* 0x000e64000800007f */
[----:B-1----:R-:W-:Y:S05]  /*13650*/  @!P0 BRA `(.L_x_7758) ;  /* 0xfffffffc00f08947 */ /* 0x002fea000383ffff */
[----:B------:R-:W-:Y:S05]  /*13660*/  BRA `(.L_x_7834) ;  /* 0xffffffc400787947 */ /* 0x000fea000383ffff */
.L_x_7761:
[----:B0-----:R0:W1:Y:S02]  /*13670*/  SYNCS.PHASECHK.TRANS64.TRYWAIT P0, [R27+URZ+0x28c60], R0 ;  /* 0x028c60001b0075a7 */ /* 0x001064000800017f */
[----:B-1----:R-:W-:Y:S05]  /*13680*/  @!P0 NANOSLEEP.SYNCS 0x989680 ;  /* 0x009896800000895d */ /* 0x002fea0003900000 */
[----:B------:R-:W1:Y:S02]  /*13690*/  @!P0 SYNCS.PHASECHK.TRANS64 P0, [R27+URZ+0x28c60], R0 ;  /* 0x028c60001b0085a7 */ /* 0x000e64000800007f */
[----:B-1----:R-:W-:Y:S05]  /*136a0*/  @!P0 BRA `(.L_x_7761) ;  /* 0xfffffffc00f08947 */ /* 0x002fea000383ffff */
[----:B------:R-:W-:Y:S05]  /*136b0*/  BRA `(.L_x_7835) ;  /* 0xffffffc400887947 */ /* 0x000fea000383ffff */
.L_x_7762:
        /* <DEDUP_REMOVED lines=8> */
.L_x_7837:
[----:B------:R-:W-:Y:S05]  /*13740*/  BSYNC B0 ;  /* 0x0000000000007941 */ /* 0x000fea0003800000 */
.L_x_7836:
        /* <DEDUP_REMOVED lines=14> */
.L_x_7838:
        /* <DEDUP_REMOVED lines=41> */
.L_x_7839:
[----:B------:R-:W-:Y:S01]  /*13ac0*/  IMAD.MOV.U32 R13, RZ, RZ, R4 ;  /* 0x000000ffff0d7224 */ /* 0x000fe200078e0004 */
[----:B------:R-:W-:-:S07]  /*13ad0*/  MOV R3, R14 ;  /* 0x0000000e00037202 */ /* 0x000fce0000000f00 */
[----:B------:R-:W-:Y:S05]  /*13ae0*/  WARPSYNC.COLLECTIVE R15, `(.L_x_7840) ;  /* 0x000000000f087348 */ /* 0x000fea0003c00000 */
[----:B------:R0:W1:Y:S02]  /*13af0*/  SHFL.IDX P6, R14, R13, R12, R11 ;  /* 0x0000000c0d0e7389 */ /* 0x00006400000c000b */
[----:B01----:R-:W-:Y:S01]  /*13b00*/  ENDCOLLECTIVE ;  /* 0x000000000000791b */ /* 0x003fe20003800000 */
.L_x_7840:
        /* <DEDUP_REMOVED lines=29> */
.L_x_7841:
[----:B------:R-:W-:Y:S01]  /*13ce0*/  IMAD.MOV.U32 R13, RZ, RZ, R4 ;  /* 0x000000ffff0d7224 */ /* 0x000fe200078e0004 */
[----:B------:R-:W-:-:S07]  /*13cf0*/  MOV R7, R14 ;  /* 0x0000000e00077202 */ /* 0x000fce0000000f00 */
[----:B------:R-:W-:Y:S05]  /*13d00*/  WARPSYNC.COLLECTIVE R15, `(.L_x_7842) ;  /* 0x000000000f087348 */ /* 0x000fea0003c00000 */
[----:B------:R0:W1:Y:S02]  /*13d10*/  SHFL.IDX P6, R14, R13, R12, R11 ;  /* 0x0000000c0d0e7389 */ /* 0x00006400000c000b */
[----:B01----:R-:W-:Y:S01]  /*13d20*/  ENDCOLLECTIVE ;  /* 0x000000000000791b */ /* 0x003fe20003800000 */
.L_x_7842:
        /* <DEDUP_REMOVED lines=29> */
.L_x_7843:
[----:B------:R-:W-:Y:S01]  /*13f00*/  IMAD.MOV.U32 R13, RZ, RZ, R4 ;  /* 0x000000ffff0d7224 */ /* 0x000fe200078e0004 */
[----:B------:R-:W-:-:S07]  /*13f10*/  MOV R6, R14 ;  /* 0x0000000e00067202 */ /* 0x000fce0000000f00 */
[----:B------:R-:W-:Y:S05]  /*13f20*/  WARPSYNC.COLLECTIVE R15, `(.L_x_7844) ;  /* 0x000000000f087348 */ /* 0x000fea0003c00000 */
[----:B------:R0:W1:Y:S02]  /*13f30*/  SHFL.IDX P6, R14, R13, R12, R11 ;  /* 0x0000000c0d0e7389 */ /* 0x00006400000c000b */
[----:B01----:R-:W-:Y:S01]  /*13f40*/  ENDCOLLECTIVE ;  /* 0x000000000000791b */ /* 0x003fe20003800000 */
.L_x_7844:
[----:B------:R-:W-:Y:S01]  /*13f50*/  IMAD.MOV.U32 R2, RZ, RZ, R14 ;  /* 0x000000ffff027224 */ /* 0x000fe200078e000e */
[----:B------:R-:W-:Y:S06]  /*13f60*/  BRA `(.L_x_7845) ;  /* 0xffffffc4001c7947 */ /* 0x000fec000383ffff */
.L_x_7769:
[----:B0-----:R0:W1:Y:S02]  /*13f70*/  SYNCS.PHASECHK.TRANS64.TRYWAIT P0, [R6+URZ+0x28c40], R17 ;  /* 0x028c4011060075a7 */ /* 0x001064000800017f */
[----:B-1----:R-:W-:Y:S05]  /*13f80*/  @!P0 NANOSLEEP.SYNCS 0x989680 ;  /* 0x009896800000895d */ /* 0x002fea0003900000 */
[----:B------:R-:W1:Y:S02]  /*13f90*/  @!P0 SYNCS.PHASECHK.TRANS64 P0, [R6+URZ+0x28c40], R17 ;  /* 0x028c4011060085a7 */ /* 0x000e64000800007f */
[----:B-1----:R-:W-:Y:S05]  /*13fa0*/  @!P0 BRA `(.L_x_7769) ;  /* 0xfffffffc00f08947 */ /* 0x002fea000383ffff */
[----:B------:R-:W-:Y:S05]  /*13fb0*/  BRA `(.L_x_7846) ;  /* 0xffffffc800a87947 */ /* 0x000fea000383ffff */
.L_x_7770:
        /* <DEDUP_REMOVED lines=8> */
.L_x_7848:
[----:B------:R-:W-:Y:S05]  /*14040*/  BSYNC B1 ;  /* 0x0000000000017941 */ /* 0x000fea0003800000 */
.L_x_7847:
        /* <DEDUP_REMOVED lines=9> */
.L_x_7849:
[----:B------:R-:W-:Y:S02]  /*140e0*/  IMAD.MOV.U32 R13, RZ, RZ, R27 ;  /* 0x000000ffff0d7224 */ /* 0x000fe400078e001b */
[----:B------:R-:W-:Y:S01]  /*140f0*/  IMAD.MOV.U32 R12, RZ, RZ, 0x1 ;  /* 0x00000001ff0c7424 */ /* 0x000fe200078e00ff */
[----:B------:R-:W-:-:S07]  /*14100*/  MOV R2, R14 ;  /* 0x0000000e00027202 */ /* 0x000fce0000000f00 */
[----:B------:R-:W-:Y:S05]  /*14110*/  WARPSYNC.COLLECTIVE R15, `(.L_x_7850) ;  /* 0x000000000f087348 */ /* 0x000fea0003c00000 */
[----:B------:R0:W1:Y:S02]  /*14120*/  SHFL.IDX P6, R14, R13, R12, R11 ;  /* 0x0000000c0d0e7389 */ /* 0x00006400000c000b */
[----:B01----:R-:W-:Y:S01]  /*14130*/  ENDCOLLECTIVE ;  /* 0x000000000000791b */ /* 0x003fe20003800000 */
.L_x_7850:
        /* <DEDUP_REMOVED lines=11> */
.L_x_7851:
[----:B------:R-:W-:Y:S02]  /*141f0*/  IMAD.MOV.U32 R13, RZ, RZ, R27 ;  /* 0x000000ffff0d7224 */ /* 0x000fe400078e001b */
[----:B------:R-:W-:Y:S02]  /*14200*/  IMAD.MOV.U32 R12, RZ, RZ, 0x2 ;  /* 0x00000002ff0c7424 */ /* 0x000fe400078e00ff */
[----:B------:R-:W-:-:S07]  /*14210*/  IMAD.MOV.U32 R2, RZ, RZ, R14 ;  /* 0x000000ffff027224 */ /* 0x000fce00078e000e */
[----:B------:R-:W-:Y:S05]  /*14220*/  WARPSYNC.COLLECTIVE R15, `(.L_x_7852) ;  /* 0x000000000f087348 */ /* 0x000fea0003c00000 */
[----:B------:R0:W1:Y:S02]  /*14230*/  SHFL.IDX P6, R14, R13, R12, R11 ;  /* 0x0000000c0d0e7389 */ /* 0x00006400000c000b */
[----:B01----:R-:W-:Y:S01]  /*14240*/  ENDCOLLECTIVE ;  /* 0x000000000000791b */ /* 0x003fe20003800000 */
.L_x_7852:
        /* <DEDUP_REMOVED lines=11> */
.L_x_7853:
[----:B------:R-:W-:Y:S02]  /*14300*/  IMAD.MOV.U32 R13, RZ, RZ, R27 ;  /* 0x000000ffff0d7224 */ /* 0x000fe400078e001b */
[----:B------:R-:W-:Y:S02]  /*14310*/  IMAD.MOV.U32 R12, RZ, RZ, 0x3 ;  /* 0x00000003ff0c7424 */ /* 0x000fe400078e00ff */
[----:B------:R-:W-:-:S07]  /*14320*/  IMAD.MOV.U32 R2, RZ, RZ, R14 ;  /* 0x000000ffff027224 */ /* 0x000fce00078e000e */
[----:B------:R-:W-:Y:S05]  /*14330*/  WARPSYNC.COLLECTIVE R15, `(.L_x_7854) ;  /* 0x000000000f087348 */ /* 0x000fea0003c00000 */
[----:B------:R0:W1:Y:S02]  /*14340*/  SHFL.IDX P6, R14, R13, R12, R11 ;  /* 0x0000000c0d0e7389 */ /* 0x00006400000c000b */
[----:B01----:R-:W-:Y:S01]  /*14350*/  ENDCOLLECTIVE ;  /* 0x000000000000791b */ /* 0x003fe20003800000 */
.L_x_7854:
        /* <DEDUP_REMOVED lines=11> */
.L_x_7855:
[----:B------:R-:W-:Y:S01]  /*14410*/  IMAD.MOV.U32 R2, RZ, RZ, R14 ;  /* 0x000000ffff027224 */ /* 0x000fe200078e000e */
[----:B------:R-:W-:Y:S06]  /*14420*/  BRA `(.L_x_7856) ;  /* 0xffffffc800387947 */ /* 0x000fec000383ffff */
.L_x_7775:
[----:B---3--:R3:W4:Y:S02]  /*14430*/  SYNCS.PHASECHK.TRANS64.TRYWAIT P0, [R6+URZ+0x28c60], R17 ;  /* 0x028c6011060075a7 */ /* 0x008724000800017f */
[----:B----4-:R-:W-:Y:S05]  /*14440*/  @!P0 NANOSLEEP.SYNCS 0x989680 ;  /* 0x009896800000895d */ /* 0x010fea0003900000 */
[----:B------:R-:W4:Y:S02]  /*14450*/  @!P0 SYNCS.PHASECHK.TRANS64 P0, [R6+URZ+0x28c60], R17 ;  /* 0x028c6011060085a7 */ /* 0x000f24000800007f */
[----:B----4-:R-:W-:Y:S05]  /*14460*/  @!P0 BRA `(.L_x_7775) ;  /* 0xfffffffc00f08947 */ /* 0x010fea000383ffff */
[----:B------:R-:W-:Y:S05]  /*14470*/  BRA `(.L_x_7857) ;  /* 0xffffffc800887947 */ /* 0x000fea000383ffff */
.L_x_7776:
        /* <DEDUP_REMOVED lines=8> */
.L_x_7859:
[----:B------:R-:W-:Y:S05]  /*14500*/  BSYNC B1 ;  /* 0x0000000000017941 */ /* 0x000fea0003800000 */
.L_x_7858:
        /* <DEDUP_REMOVED lines=12> */
.L_x_7860:
        /* <DEDUP_REMOVED lines=18> */
.L_x_7861:
        /* <DEDUP_REMOVED lines=16> */
.L_x_7862:
        /* <DEDUP_REMOVED lines=19> */
.L_x_7863:
        /* <DEDUP_REMOVED lines=14> */
.L_x_7864:
        /* <DEDUP_REMOVED lines=16> */
.L_x_7865:
        /* <DEDUP_REMOVED lines=14> */
.L_x_7866:
[----:B------:R-:W-:Y:S05]  /*14be0*/  BRA `(.L_x_7867) ;  /* 0xffffffc400f47947 */ /* 0x000fea000383ffff */
.L_x_7784:
        /* <DEDUP_REMOVED lines=8> */
.L_x_7869:
[----:B------:R-:W-:Y:S05]  /*14c70*/  BSYNC B0 ;  /* 0x0000000000007941 */ /* 0x000fea0003800000 */
.L_x_7868:
        /* <DEDUP_REMOVED lines=9> */
.L_x_7870:
        /* <DEDUP_REMOVED lines=18> */
.L_x_7871:
[----:B------:R-:W-:Y:S01]  /*14e30*/  IMAD.MOV.U32 R12, RZ, RZ, 0x2 ;  /* 0x00000002ff0c7424 */ /* 0x000fe200078e00ff */
[----:B------:R-:W-:-:S05]  /*14e40*/  SEL R4, R14, RZ, P1 ;  /* 0x000000ff0e047207 */ /* 0x000fca0000800000 */
[----:B------:R-:W-:-:S04]  /*14e50*/  IMAD.IADD R4, R17, 0x1, R4 ;  /* 0x0000000111047824 */ /* 0x000fc800078e0204 */
[----:B------:R-:W-:-:S07]  /*14e60*/  IMAD.MOV.U32 R13, RZ, RZ, R4 ;  /* 0x000000ffff0d7224 */ /* 0x000fce00078e0004 */
[----:B------:R-:W-:Y:S05]  /*14e70*/  WARPSYNC.COLLECTIVE R15, `(.L_x_7872) ;  /* 0x000000000f087348 */ /* 0x000fea0003c00000 */
[----:B------:R0:W1:Y:S02]  /*14e80*/  SHFL.UP P6, R14, R13, R12, R11 ;  /* 0x0400000c0d0e7389 */ /* 0x00006400000c000b */
[----:B01----:R-:W-:Y:S01]  /*14e90*/  ENDCOLLECTIVE ;  /* 0x000000000000791b */ /* 0x003fe20003800000 */
.L_x_7872:
[----:B------:R-:W-:Y:S02]  /*14ea0*/  MOV R12, 0x4 ;  /* 0x00000004000c7802 */ /* 0x000fe40000000f00 */
[----:B------:R-:W-:-:S05]  /*14eb0*/  SEL R3, R14, RZ, P2 ;  /* 0x000000ff0e037207 */ /* 0x000fca0001000000 */
[----:B------:R-:W-:-:S04]  /*14ec0*/  IMAD.IADD R6, R4, 0x1, R3 ;  /* 0x0000000104067824 */ /* 0x000fc800078e0203 */
[----:B------:R-:W-:-:S07]  /*14ed0*/  IMAD.MOV.U32 R13, RZ, RZ, R6 ;  /* 0x000000ffff0d7224 */ /* 0x000fce00078e0006 */
[----:B------:R-:W-:Y:S05]  /*14ee0*/  WARPSYNC.COLLECTIVE R15, `(.L_x_7873) ;  /* 0x000000000f087348 */ /* 0x000fea0003c00000 */
[----:B------:R0:W1:Y:S02]  /*14ef0*/  SHFL.UP P6, R14, R13, R12, R11 ;  /* 0x0400000c0d0e7389 */ /* 0x00006400000c000b */
[----:B01----:R-:W-:Y:S01]  /*14f00*/  ENDCOLLECTIVE ;  /* 0x000000000000791b */ /* 0x003fe20003800000 */
.L_x_7873:
[----:B------:R-:W-:Y:S01]  /*14f10*/  IMAD.MOV.U32 R12, RZ, RZ, 0x8 ;  /* 0x00000008ff0c7424 */ /* 0x000fe200078e00ff */
[----:B------:R-:W-:-:S05]  /*14f20*/  SEL R3, R14, RZ, P3 ;  /* 0x000000ff0e037207 */ /* 0x000fca0001800000 */
[----:B------:R-:W-:-:S04]  /*14f30*/  IMAD.IADD R2, R6, 0x1, R3 ;  /* 0x0000000106027824 */ /* 0x000fc800078e0203 */
[----:B------:R-:W-:-:S07]  /*14f40*/  IMAD.MOV.U32 R13, RZ, RZ, R2 ;  /* 0x000000ffff0d7224 */ /* 0x000fce00078e0002 */
[----:B------:R-:W-:Y:S05]  /*14f50*/  WARPSYNC.COLLECTIVE R15, `(.L_x_7874) ;  /* 0x000000000f087348 */ /* 0x000fea0003c00000 */
[----:B------:R0:W1:Y:S02]  /*14f60*/  SHFL.UP P6, R14, R13, R12, R11 ;  /* 0x0400000c0d0e7389 */ /* 0x00006400000c000b */
[----:B01----:R-:W-:Y:S01]  /*14f70*/  ENDCOLLECTIVE ;  /* 0x000000000000791b */ /* 0x003fe20003800000 */
.L_x_7874:
[----:B------:R-:W-:Y:S02]  /*14f80*/  MOV R12, 0x10 ;  /* 0x00000010000c7802 */ /* 0x000fe40000000f00 */
[----:B------:R-:W-:-:S05]  /*14f90*/  SEL R3, R14, RZ, P4 ;  /* 0x000000ff0e037207 */ /* 0x000fca0002000000 */
[----:B------:R-:W-:-:S04]  /*14fa0*/  IMAD.IADD R3, R2, 0x1, R3 ;  /* 0x0000000102037824 */ /* 0x000fc800078e0203 */
[----:B------:R-:W-:-:S07]  /*14fb0*/  IMAD.MOV.U32 R13, RZ, RZ, R3 ;  /* 0x000000ffff0d7224 */ /* 0x000fce00078e0003 */
[----:B------:R-:W-:Y:S05]  /*14fc0*/  WARPSYNC.COLLECTIVE R15, `(.L_x_7875) ;  /* 0x000000000f087348 */ /* 0x000fea0003c00000 */
[----:B------:R0:W1:Y:S02]  /*14fd0*/  SHFL.UP P6, R14, R13, R12, R11 ;  /* 0x0400000c0d0e7389 */ /* 0x00006400000c000b */
[----:B01----:R-:W-:Y:S01]  /*14fe0*/  ENDCOLLECTIVE ;  /* 0x000000000000791b */ /* 0x003fe20003800000 */
.L_x_7875:
        /* <DEDUP_REMOVED lines=8> */
.L_x_7876:
[----:B------:R-:W-:Y:S05]  /*15070*/  BRA `(.L_x_7877) ;  /* 0xffffffc800887947 */ /* 0x000fea000383ffff */
.L_x_7789:
        /* <DEDUP_REMOVED lines=8> */
.L_x_7879:
[----:B------:R-:W-:Y:S05]  /*15100*/  BSYNC B0 ;  /* 0x0000000000007941 */ /* 0x000fea0003800000 */
.L_x_7878:
        /* <DEDUP_REMOVED lines=8> */
.L_x_7880:
[----:B------:R-:W-:Y:S01]  /*15190*/  IMAD.MOV.U32 R12, RZ, RZ, 0x4 ;  /* 0x00000004ff0c7424 */ /* 0x000fe200078e00ff */
[----:B------:R-:W-:-:S05]  /*151a0*/  SEL R2, R14, RZ, P2 ;  /* 0x000000ff0e027207 */ /* 0x000fca0001000000 */
[----:B------:R-:W-:-:S04]  /*151b0*/  IMAD.IADD R2, R13, 0x1, R2 ;  /* 0x000000010d027824 */ /* 0x000fc800078e0202 */
[----:B------:R-:W-:-:S07]  /*151c0*/  IMAD.MOV.U32 R13, RZ, RZ, R2 ;  /* 0x000000ffff0d7224 */ /* 0x000fce00078e0002 */
[----:B------:R-:W-:Y:S05]  /*151d0*/  WARPSYNC.COLLECTIVE R15, `(.L_x_7881) ;  /* 0x000000000f087348 */ /* 0x000fea0003c00000 */
[----:B------:R0:W1:Y:S02]  /*151e0*/  SHFL.UP P6, R14, R13, R12, R11 ;  /* 0x0400000c0d0e7389 */ /* 0x00006400000c000b */
[----:B01----:R-:W-:Y:S01]  /*151f0*/  ENDCOLLECTIVE ;  /* 0x000000000000791b */ /* 0x003fe20003800000 */
.L_x_7881:
[----:B------:R-:W-:Y:S02]  /*15200*/  MOV R12, 0x8 ;  /* 0x00000008000c7802 */ /* 0x000fe40000000f00 */
[----:B------:R-:W-:-:S05]  /*15210*/  SEL R3, R14, RZ, P3 ;  /* 0x000000ff0e037207 */ /* 0x000fca0001800000 */
[----:B------:R-:W-:-:S04]  /*15220*/  IMAD.IADD R3, R2, 0x1, R3 ;  /* 0x0000000102037824 */ /* 0x000fc800078e0203 */
[----:B------:R-:W-:-:S07]  /*15230*/  IMAD.MOV.U32 R13, RZ, RZ, R3 ;  /* 0x000000ffff0d7224 */ /* 0x000fce00078e0003 */
[----:B------:R-:W-:Y:S05]  /*15240*/  WARPSYNC.COLLECTIVE R15, `(.L_x_7882) ;  /* 0x000000000f087348 */ /* 0x000fea0003c00000 */
[----:B------:R0:W1:Y:S02]  /*15250*/  SHFL.UP P6, R14, R13, R12, R11 ;  /* 0x0400000c0d0e7389 */ /* 0x00006400000c000b */
[----:B01----:R-:W-:Y:S01]  /*15260*/  ENDCOLLECTIVE ;  /* 0x000000000000791b */ /* 0x003fe20003800000 */
.L_x_7882:
[----:B------:R-:W-:Y:S01]  /*15270*/  IMAD.MOV.U32 R12, RZ, RZ, 0x10 ;  /* 0x00000010ff0c7424 */ /* 0x000fe200078e00ff */
[----:B------:R-:W-:-:S05]  /*15280*/  SEL R4, R14, RZ, P4 ;  /* 0x000000ff0e047207 */ /* 0x000fca0002000000 */
[----:B------:R-:W-:-:S04]  /*15290*/  IMAD.IADD R4, R3, 0x1, R4 ;  /* 0x0000000103047824 */ /* 0x000fc800078e0204 */
[----:B------:R-:W-:-:S07]  /*152a0*/  IMAD.MOV.U32 R13, RZ, RZ, R4 ;  /* 0x000000ffff0d7224 */ /* 0x000fce00078e0004 */
[----:B------:R-:W-:Y:S05]  /*152b0*/  WARPSYNC.COLLECTIVE R15, `(.L_x_7883) ;  /* 0x000000000f087348 */ /* 0x000fea0003c00000 */
[----:B------:R0:W1:Y:S02]  /*152c0*/  SHFL.UP P6, R14, R13, R12, R11 ;  /* 0x0400000c0d0e7389 */ /* 0x00006400000c000b */
[----:B01----:R-:W-:Y:S01]  /*152d0*/  ENDCOLLECTIVE ;  /* 0x000000000000791b */ /* 0x003fe20003800000 */
.L_x_7883:
        /* <DEDUP_REMOVED lines=8> */
.L_x_7884:
[----:B------:R-:W-:Y:S05]  /*15360*/  BRA `(.L_x_7885) ;  /* 0xffffffc800687947 */ /* 0x000fea000383ffff */
.L_x_7791:
[----:B------:R-:W-:Y:S01]  /*15370*/  BSSY B0, `(.L_x_7886) ;  /* 0x0000006000007945 */ /* 0x000fe20003800000 */
[----:B------:R-:W-:Y:S01]  /*15380*/  PLOP3.LUT P6, PT, P6, PT, PT, 0x8, 0x0 ;  /* 0x000000000000781c */ /* 0x000fe200037ce170 */
[----:B------:R-:W-:-:S12]  /*15390*/  IMAD.MOV.U32 R15, RZ, RZ, -0x1 ;  /* 0xffffffffff0f7424 */ /* 0x000fd800078e00ff */
[----:B01----:R-:W-:Y:S05]  /*153a0*/  WARPSYNC.COLLECTIVE R15, `(.L_x_7887) ;  /* 0x000000000f087348 */ /* 0x003fea0003c00000 */
[----:B------:R-:W-:Y:S01]  /*153b0*/  VOTE.ANY R14, PT, P6 ;  /* 0x00000000000e7806 */ /* 0x000fe200030e0100 */
[----:B01----:R-:W-:Y:S06]  /*153c0*/  ENDCOLLECTIVE ;  /* 0x000000000000791b */ /* 0x003fec0003800000 */
.L_x_7887:
[----:B------:R-:W-:Y:S05]  /*153d0*/  BSYNC B0 ;  /* 0x0000000000007941 */ /* 0x000fea0003800000 */
.L_x_7886:
        /* <DEDUP_REMOVED lines=9> */
.L_x_7888:
[----:B------:R-:W-:Y:S01]  /*15470*/  IMAD.MOV.U32 R17, RZ, RZ, R14 ;  /* 0x000000ffff117224 */ /* 0x000fe200078e000e */
[----:B------:R-:W-:Y:S06]  /*15480*/  BRA `(.L_x_7889) ;  /* 0xffffffc800587947 */ /* 0x000fec000383ffff */
.L_x_7793:
[----:B------:R-:W-:Y:S01]  /*15490*/  BSSY B0, `(.L_x_7890) ;  /* 0x0000007000007945 */ /* 0x000fe20003800000 */
[----:B------:R-:W-:Y:S02]  /*154a0*/  IMAD.MOV.U32 R13, RZ, RZ, R2 ;  /* 0x000000ffff0d7224 */ /* 0x000fe400078e0002 */
[----:B------:R-:W-:Y:S02]  /*154b0*/  IMAD.MOV.U32 R11, RZ, RZ, 0x1f ;  /* 0x0000001fff0b7424 */ /* 0x000fe400078e00ff */
[----:B------:R-:W-:-:S07]  /*154c0*/  IMAD.MOV.U32 R15, RZ, RZ, -0x1 ;  /* 0xffffffffff0f7424 */ /* 0x000fce00078e00ff */
[----:B0123--:R-:W-:Y:S05]  /*154d0*/  WARPSYNC.COLLECTIVE R15, `(.L_x_7891) ;  /* 0x000000000f087348 */ /* 0x00ffea0003c00000 */
[----:B------:R4:W0:Y:S02]  /*154e0*/  SHFL.IDX P6, R14, R13, R12, R11 ;  /* 0x0000000c0d0e7389 */ /* 0x00082400000c000b */
[----:B01234-:R-:W-:Y:S01]  /*154f0*/  ENDCOLLECTIVE ;  /* 0x000000000000791b */ /* 0x01ffe20003800000 */
.L_x_7891:
[----:B------:R-:W-:Y:S05]  /*15500*/  BSYNC B0 ;  /* 0x0000000000007941 */ /* 0x000fea0003800000 */
.L_x_7890:
[----:B------:R-:W-:Y:S05]  /*15510*/  BRA `(.L_x_7792) ;  /* 0xffffffc800507947 */ /* 0x000fea000383ffff */
.L_x_7797:
[----:B0-----:R0:W1:Y:S02]  /*15520*/  SYNCS.PHASECHK.TRANS64.TRYWAIT P0, [R5+URZ+0x28c20], R0 ;  /* 0x028c2000050075a7 */ /* 0x001064000800017f */
[----:B-1----:R-:W-:Y:S05]  /*15530*/  @!P0 NANOSLEEP.SYNCS 0x989680 ;  /* 0x009896800000895d */ /* 0x002fea0003900000 */
[----:B------:R-:W1:Y:S02]  /*15540*/  @!P0 SYNCS.PHASECHK.TRANS64 P0, [R5+URZ+0x28c20], R0 ;  /* 0x028c2000050085a7 */ /* 0x000e64000800007f */
[----:B-1----:R-:W-:Y:S05]  /*15550*/  @!P0 BRA `(.L_x_7797) ;  /* 0xfffffffc00f08947 */ /* 0x002fea000383ffff */
[----:B------:R-:W-:Y:S05]  /*15560*/  BRA `(.L_x_7892) ;  /* 0xffffffcc00c87947 */ /* 0x000fea000383ffff */
.L_x_7798:
        /* <DEDUP_REMOVED lines=11> */
.L_x_7894:
[----:B------:R-:W-:Y:S05]  /*15620*/  BSYNC B0 ;  /* 0x0000000000007941 */ /* 0x000fea0003800000 */
.L_x_7893:
[----:B------:R-:W-:Y:S05]  /*15630*/  BRA `(.L_x_7895) ;  /* 0xffffffcc00b07947 */ /* 0x000fea000383ffff */
.L_x_7801:
[----:B------:R-:W-:Y:S01]  /*15640*/  BSSY B1, `(.L_x_7896) ;  /* 0x0000006000017945 */ /* 0x000fe20003800000 */
[----:B------:R-:W-:-:S07]  /*15650*/  IMAD.MOV.U32 R15, RZ, RZ, -0x1 ;  /* 0xffffffffff0f7424 */ /* 0x000fce00078e00ff */
[----:B0-234-:R-:W-:Y:S05]  /*15660*/  WARPSYNC.COLLECTIVE R15, `(.L_x_7897) ;  /* 0x000000000f0c7348 */ /* 0x01dfea0003c00000 */
[----:B------:R-:W-:Y:S02]  /*15670*/  ELECT P6, UR62, PT ;  /* 0x00000000003e782f */ /* 0x000fe400038c0000 */
[----:B------:R-:W-:Y:S01]  /*15680*/  MOV R14, UR62 ;  /* 0x0000003e000e7c02 */ /* 0x000fe20008000f00 */
[----:B0-234-:R-:W-:Y:S10]  /*15690*/  ENDCOLLECTIVE ;  /* 0x000000000000791b */ /* 0x01dff40003800000 */
.L_x_7897:
[----:B------:R-:W-:Y:S05]  /*156a0*/  BSYNC B1 ;  /* 0x0000000000017941 */ /* 0x000fea0003800000 */
.L_x_7896:
[----:B------:R-:W-:Y:S05]  /*156b0*/  BRA `(.L_x_7898) ;  /* 0xffffffcc00a87947 */ /* 0x000fea000383ffff */
.L_x_7803:
[----:B0-----:R0:W1:Y:S02]  /*156c0*/  SYNCS.PHASECHK.TRANS64.TRYWAIT P1, [R3+URZ+0x28c40], R2 ;  /* 0x028c4002030075a7 */ /* 0x001064000802017f */
[----:B-1----:R-:W-:Y:S05]  /*156d0*/  @!P1 NANOSLEEP.SYNCS 0x989680 ;  /* 0x009896800000995d */ /* 0x002fea0003900000 */
[----:B------:R-:W1:Y:S02]  /*156e0*/  @!P1 SYNCS.PHASECHK.TRANS64 P1, [R3+URZ+0x28c40], R2 ;  /* 0x028c4002030095a7 */ /* 0x000e64000802007f */
[----:B-1----:R-:W-:Y:S05]  /*156f0*/  @!P1 BRA `(.L_x_7803) ;  /* 0xfffffffc00f09947 */ /* 0x002fea000383ffff */
[----:B------:R-:W-:Y:S05]  /*15700*/  BRA `(.L_x_7899) ;  /* 0xffffffcc00c87947 */ /* 0x000fea000383ffff */
.L_x_7805:
[----:B-1----:R1:W0:Y:S02]  /*15710*/  SYNCS.PHASECHK.TRANS64.TRYWAIT P1, [R5+URZ+0x28c40], R0 ;  /* 0x028c4000050075a7 */ /* 0x002224000802017f */
[----:B0-----:R-:W-:Y:S05]  /*15720*/  @!P1 NANOSLEEP.SYNCS 0x989680 ;  /* 0x009896800000995d */ /* 0x001fea0003900000 */
[----:B------:R-:W0:Y:S02]  /*15730*/  @!P1 SYNCS.PHASECHK.TRANS64 P1, [R5+URZ+0x28c40], R0 ;  /* 0x028c4000050095a7 */ /* 0x000e24000802007f */
[----:B0-----:R-:W-:Y:S05]  /*15740*/  @!P1 BRA `(.L_x_7805) ;  /* 0xfffffffc00f09947 */ /* 0x001fea000383ffff */
[----:B------:R-:W-:Y:S05]  /*15750*/  BRA `(.L_x_7900) ;  /* 0xffffffcc00d47947 */ /* 0x000fea000383ffff */
.L_x_7807:
[----:B------:R0:W0:Y:S02]  /*15760*/  SYNCS.PHASECHK.TRANS64.TRYWAIT P1, [R3+URZ+0x28c60], R2 ;  /* 0x028c6002030075a7 */ /* 0x000024000802017f */
[----:B0-----:R-:W-:Y:S05]  /*15770*/  @!P1 NANOSLEEP.SYNCS 0x989680 ;  /* 0x009896800000995d */ /* 0x001fea0003900000 */
[----:B------:R-:W0:Y:S02]  /*15780*/  @!P1 SYNCS.PHASECHK.TRANS64 P1, [R3+URZ+0x28c60], R2 ;  /* 0x028c6002030095a7 */ /* 0x000e24000802007f */
[----:B0-----:R-:W-:Y:S05]  /*15790*/  @!P1 BRA `(.L_x_7807) ;  /* 0xfffffffc00f09947 */ /* 0x001fea000383ffff */
[----:B------:R-:W-:Y:S05]  /*157a0*/  BRA `(.L_x_7901) ;  /* 0xffffffcc00d07947 */ /* 0x000fea000383ffff */
.L_x_7902:
        /* <DEDUP_REMOVED lines=13> */
.L_x_15658:


//--------------------- .text._ZN7cutlass13device_kernelIN5flash11enable_sm90INS1_16FlashAttnFwdSm90INS1_25CollectiveMainloopFwdSm90ILi2EN4cute5tupleIJNS5_1CILi1EEES8_S8_EEENS6_IJNS7_ILi64EEESA_SA_EEELi512ENS_6half_tEfNS_4arch4Sm90ELb1ELb0ELb1ELb1ELb1ELb1ELb0ELb0ELb0ELb1ELb0ELb0EEENS1_21CollectiveEpilogueFwdINS6_IJSA_NS7_ILi512EEESA_EEES9_SC_SE_Li256ELb1ELb1ELb0ELb0EEENS1_36VarlenDynamicPersistentTileSchedulerILi64ELi64ELi256ELi128ELb0ELb1ELb1ELb1ELb1ELb1EEEEEEEEEvNT_6ParamsE --------------------------
	.section	.text._ZN7cutlass13device_kernelIN5flash11enable_sm90INS1_16FlashAttnFwdSm90INS1_25CollectiveMainloopFwdSm90ILi2EN4cute5tupleIJNS5_1CILi1EEES8_S8_EEENS6_IJNS7_ILi64EEESA_SA_EEELi512ENS_6half_tEfNS_4arch4Sm90ELb1ELb0ELb1ELb1ELb1ELb1ELb0ELb0ELb0ELb1ELb0ELb0EEENS1_21CollectiveEpilogueFwdINS6_IJSA_NS7_ILi512EEESA_EEES9_SC_SE_Li256ELb1ELb1ELb0ELb0EEENS1_36VarlenDynamicPersistentTileSchedulerILi64ELi64ELi256ELi128ELb0ELb1ELb1ELb1ELb1ELb1EEEEEEEEEvNT_6ParamsE,"ax",@progbits
	.align	128
.text._ZN7cutlass13device_kernelIN5flash11enable_sm90INS1_16FlashAttnFwdSm90INS1_25CollectiveMainloopFwdSm90ILi2EN4cute5tupleIJNS5_1CILi1EEES8_S8_EEENS6_IJNS7_ILi64EEESA_SA_EEELi512ENS_6half_tEfNS_4arch4Sm90ELb1ELb0ELb1ELb1ELb1ELb1ELb0ELb0ELb0ELb1ELb0ELb0EEENS1_21CollectiveEpilogueFwdINS6_IJSA_NS7_ILi512EEESA_EEES9_SC_SE_Li256ELb1ELb1ELb0ELb0EEENS1_36VarlenDynamicPersistentTileSchedulerILi64ELi64ELi256ELi128ELb0ELb1ELb1ELb1ELb1ELb1EEEEEEEEEvNT_6ParamsE:
        .type           _ZN7cutlass13device_kernelIN5flash11enable_sm90INS1_16FlashAttnFwdSm90INS1_25CollectiveMainloopFwdSm90ILi2EN4cute5tupleIJNS5_1CILi1EEES8_S8_EEENS6_IJNS7_ILi64EEESA_SA_EEELi512ENS_6half_tEfNS_4arch4Sm90ELb1ELb0ELb1ELb1ELb1ELb1ELb0ELb0ELb0ELb1ELb0ELb0EEENS1_21CollectiveEpilogueFwdINS6_IJSA_NS7_ILi512EEESA_EEES9_SC_SE_Li256ELb1ELb1ELb0ELb0EEENS1_36VarlenDynamicPersistentTileSchedulerILi64ELi64ELi256ELi128ELb0ELb1ELb1ELb1ELb1ELb1EEEEEEEEEvNT_6ParamsE,@function
        .size           _ZN7cutlass13device_kernelIN5flash11enable_sm90INS1_16FlashAttnFwdSm90INS1_25CollectiveMainloopFwdSm90ILi2EN4cute5tupleIJNS5_1CILi1EEES8_S8_EEENS6_IJNS7_ILi64EEESA_SA_EEELi512ENS_6half_tEfNS_4arch4Sm90ELb1ELb0ELb1ELb1ELb1ELb1ELb0ELb0ELb0ELb1ELb0ELb0EEENS1_21CollectiveEpilogueFwdINS6_IJSA_NS7_ILi512EEESA_EEES9_SC_SE_Li256ELb1ELb1ELb0ELb0EEENS1_36VarlenDynamicPersistentTileSchedulerILi64ELi64ELi256ELi128ELb0ELb1ELb1ELb1ELb1ELb1EEEEEEEEEvNT_6ParamsE,(.L_x_15659 - _ZN7cutlass13device_kernelIN5flash11enable_sm90INS1_16FlashAttnFwdSm90INS1_25CollectiveMainloopFwdSm90ILi2EN4cute5tupleIJNS5_1CILi1EEES8_S8_EEENS6_IJNS7_ILi64EEESA_SA_EEELi512ENS_6half_tEfNS_4arch4Sm90ELb1ELb0ELb1ELb1ELb1ELb1ELb0ELb0ELb0ELb1ELb0ELb0EEENS1_21CollectiveEpilogueFwdINS6_IJSA_NS7_ILi512EEESA_EEES9_SC_SE_Li256ELb1ELb1ELb0ELb0EEENS1_36VarlenDynamicPersistentTileSchedulerILi64ELi64ELi256ELi128ELb0ELb1ELb1ELb1ELb1ELb1EEEEEEEEEvNT_6ParamsE)
        .other          _ZN7cutlass13device_kernelIN5flash11enable_sm90INS1_16FlashAttnFwdSm90INS1_25CollectiveMainloopFwdSm90ILi2EN4cute5tupleIJNS5_1CILi1EEES8_S8_EEENS6_IJNS7_ILi64EEESA_SA_EEELi512ENS_6half_tEfNS_4arch4Sm90ELb1ELb0ELb1ELb1ELb1ELb1ELb0ELb0ELb0ELb1ELb0ELb0EEENS1_21CollectiveEpilogueFwdINS6_IJSA_NS7_ILi512EEESA_EEES9_SC_SE_Li256ELb1ELb1ELb0ELb0EEENS1_36VarlenDynamicPersistentTileSchedulerILi64ELi64ELi256ELi128ELb0ELb1ELb1ELb1ELb1ELb1EEEEEEEEEvNT_6ParamsE,@"STO_CUDA_ENTRY STV_DEFAULT"
_ZN7cutlass13device_kernelIN5flash11enable_sm90INS1_16FlashAttnFwdSm90INS1_25CollectiveMainloopFwdSm90ILi2EN4cute5tupleIJNS5_1CILi1EEES8_S8_EEENS6_IJNS7_ILi64EEESA_SA_EEELi512ENS_6half_tEfNS_4arch4Sm90ELb1ELb0ELb1ELb1ELb1ELb1ELb0ELb0ELb0ELb1ELb0ELb0EEENS1_21CollectiveEpilogueFwdINS6_IJSA_NS7_ILi512EEESA_EEES9_SC_SE_Li256ELb1ELb1ELb0ELb0EEENS1_36VarlenDynamicPersistentTileSchedulerILi64ELi64ELi256ELi128ELb0ELb1ELb1ELb1ELb1ELb1EEEEEEEEEvNT_6ParamsE:
        /* <DEDUP_REMOVED lines=17> */
.L_x_7904:
[----:B------:R-:W-:Y:S05]  /*0110*/  BSYNC B0 ;  /* 0x0000000000007941 */ /* 0x000fea0003800000 */
.L_x_7903:
[----:B------:R-:W0:Y:S01]  /*0120*/  SHFL.IDX PT, R3, R2, RZ, 0x1f ;  /* 0x00001fff02037589 */ /* 0x000e2200000e0000 */
[----:B------:R-:W-:Y:S01]  /*0130*/  VOTEU.ANY UP0, P0 ;  /* 0x00000000003f7886 */ /* 0x000fe20000000100 */
[----:B------:R-:W-:Y:S01]  /*0140*/  UMOV UR4, 0x80 ;  /* 0x0000008000047882 */ /* 0x000fe20000000000 */
[----:B------:R-:W-:Y:S01]  /*0150*/  UMOV UR7, 0x100 ;  /* 0x0000010000077882 */ /* 0x000fe20000000000 */
[----:B------:R-:W-:Y:S02]  /*0160*/  VOTEU.ANY UP1, P0 ;  /* 0x00000000003f7886 */ /* 0x000fe40000020100 */
[----:B------:R-:W1:Y:S01]  /*0170*/  @UP0 S2UR UR8, SR_CgaCtaId ;  /* 0x00000000000809c3 */ /* 0x000e620000008800 */
[----:B------:R-:W-:Y:S01]  /*0180*/  @UP0 UMOV UR6, 0x400 ;  /* 0x0000040000060882 */ /* 0x000fe20000000000 */
[----:B------:R-:W-:-:S04]  /*0190*/  @UP0 UIADD3 UR4, -UR4, 0x100000, URZ ;  /* 0x0010000004040890 */ /* 0x000fc8000fffe13f */
[----:B------:R-:W-:Y:S02]  /*01a0*/  @UP0 USHF.L.U32 UR5, UR4, 0xb, URZ ;  /* 0x0000000b04050899 */ /* 0x000fe4000800063f */
[----:B------:R-:W-:Y:S01]  /*01b0*/  @UP0 USHF.L.U32 UR4, UR4, 0x1, URZ ;  /* 0x0000000104040899 */ /* 0x000fe2000800063f */
[----:B0-----:R-:W-:Y:S02]  /*01c0*/  ISETP.NE.AND P1, PT, R3, RZ, PT ;  /* 0x000000ff0300720c */ /* 0x001fe40003f25270 */
[----:B------:R-:W-:Y:S01]  /*01d0*/  SHF.R.U32.HI R3, RZ, 0x7, R0 ;  /* 0x00000007ff037819 */ /* 0x000fe20000011600 */
[----:B-1----:R-:W-:-:S04]  /*01e0*/  @UP0 ULEA UR8, UR8, UR6, 0x18 ;  /* 0x0000000608080291 */ /* 0x002fc8000f8ec03f */
[----:B------:R-:W0:Y:S01]  /*01f0*/  SHFL.IDX PT, R5, R3, RZ, 0x1f ;  /* 0x00001fff03057589 */ /* 0x000e2200000e0000 */
[----:B------:R-:W-:-:S04]  /*0200*/  @UP0 UIADD3 UR6, -UR7, 0x100000, URZ ;  /* 0x0010000007060890 */ /* 0x000fc8000fffe13f */
[----:B------:R-:W-:Y:S02]  /*0210*/  @UP0 USHF.L.U32 UR7, UR6, 0xb, URZ ;  /* 0x0000000b06070899 */ /* 0x000fe4000800063f */
[----:B------:R-:W-:Y:S01]  /*0220*/  @UP0 USHF.L.U32 UR6, UR6, 0x1, URZ ;  /* 0x0000000106060899 */ /* 0x000fe2000800063f */
[----:B------:R-:W-:Y:S01]  /*0230*/  VOTEU.ANY UP0, P0 ;  /* 0x00000000003f7886 */ /* 0x000fe20000000100 */
[----:B------:R-:W1:Y:S04]  /*0240*/  FENCE.VIEW.ASYNC.S ;  /* 0x00000000000073c6 */ /* 0x000e680000000000 */
[----:B-1----:R1:W2:Y:S01]  /*0250*/  @UP0 SYNCS.EXCH.64 URZ, [UR8+0x28c00], UR4 ;  /* 0x028c0004083f05b2 */ /* 0x0022a20008000100 */
[----:B0-----:R1:W-:Y:S05]  /*0260*/  STL [R1+0x58], R5 ;  /* 0x0000580501007387 */ /* 0x0013ea0000100800 */
[----:B------:R1:W0:Y:S01]  /*0270*/  @UP1 SYNCS.EXCH.64 URZ, [UR8+0x28c20], UR6 ;  /* 0x028c2006083f15b2 */ /* 0x0002220008000100 */
[----:B------:R-:W-:Y:S05]  /*0280*/  @P1 BRA `(.L_x_7905) ;  /* 0x0000000000381947 */ /* 0x000fea0003800000 */
[----:B-1----:R-:W1:Y:S01]  /*0290*/  S2UR UR5, SR_CgaCtaId ;  /* 0x00000000000579c3 */ /* 0x002e620000008800 */
[----:B------:R-:W-:Y:S01]  /*02a0*/  UMOV UR4, 0x400 ;  /* 0x0000040000047882 */ /* 0x000fe20000000000 */
[----:B------:R-:W-:Y:S01]  /*02b0*/  UMOV UR7, 0x80 ;  /* 0x0000008000077882 */ /* 0x000fe20000000000 */
[----:B------:R-:W-:Y:S01]  /*02c0*/  ELECT P0, URZ, PT ;  /* 0x00000000003f782f */ /* 0x000fe20003800000 */
[----:B-1----:R-:W-:Y:S02]  /*02d0*/  ULEA UR6, UR5, UR4, 0x18 ;  /* 0x0000000405067291 */ /* 0x002fe4000f8ec03f */
[----:B------:R-:W-:-:S04]  /*02e0*/  UIADD3 UR4, -UR7, 0x100000, URZ ;  /* 0x0010000007047890 */ /* 0x000fc8000fffe13f */
[----:B------:R-:W-:Y:S02]  /*02f0*/  USHF.L.U32 UR5, UR4, 0xb, URZ ;  /* 0x0000000b04057899 */ /* 0x000fe4000800063f */
[----:B------:R-:W-:Y:S01]  /*0300*/  USHF.L.U32 UR4, UR4, 0x1, URZ ;  /* 0x0000000104047899 */ /* 0x000fe2000800063f */
[----:B------:R-:W1:Y:S11]  /*0310*/  FENCE.VIEW.ASYNC.S ;  /* 0x00000000000073c6 */ /* 0x000e760000000000 */
[----:B-1----:R3:W4:Y:S01]  /*0320*/  SYNCS.EXCH.64 URZ, [UR6+0x28c30], UR4 ;  /* 0x028c3004063f75b2 */ /* 0x0027220008000100 */
[----:B------:R3:W1:Y:S01]  /*0330*/  SYNCS.EXCH.64 URZ, [UR6+0x28c40], UR4 ;  /* 0x028c4004063f75b2 */ /* 0x0006620008000100 */
[----:B------:R3:W0:Y:S01]  /*0340*/  SYNCS.EXCH.64 URZ, [UR6+0x28c38], UR4 ;  /* 0x028c3804063f75b2 */ /* 0x0006220008000100 */
[----:B------:R3:W0:Y:S02]  /*0350*/  SYNCS.EXCH.64 URZ, [UR6+0x28c48], UR4 ;  /* 0x028c4804063f75b2 */ /* 0x0006240008000100 */
[----:B---3--:R-:W-:Y:S01]  /*0360*/  NOP ;  /* 0x0000000000007918 */ /* 0x008fe20000000000 */
.L_x_7905:
[----:B------:R-:W3:Y:S01]  /*0370*/  SHFL.IDX PT, R4, R2, RZ, 0x1f ;  /* 0x00001fff02047589 */ /* 0x000ee200000e0000 */
[----:B------:R-:W-:Y:S01]  /*0380*/  NOP ;  /* 0x0000000000007918 */ /* 0x000fe20000000000 */
[----:B---3--:R-:W-:-:S13]  /*0390*/  ISETP.NE.AND P0, PT, R4, RZ, PT ;  /* 0x000000ff0400720c */ /* 0x008fda0003f05270 */
[----:B------:R-:W-:Y:S05]  /*03a0*/  @P0 BRA `(.L_x_7906) ;  /* 0x0000000000480947 */ /* 0x000fea0003800000 */
[----:B-1----:R-:W1:Y:S01]  /*03b0*/  S2UR UR5, SR_CgaCtaId ;  /* 0x00000000000579c3 */ /* 0x002e620000008800 */
[----:B------:R-:W-:Y:S01]  /*03c0*/  UMOV UR4, 0x400 ;  /* 0x0000040000047882 */ /* 0x000fe20000000000 */
[----:B------:R-:W-:Y:S01]  /*03d0*/  UMOV UR6, 0x80 ;  /* 0x0000008000067882 */ /* 0x000fe20000000000 */
[----:B------:R-:W-:Y:S01]  /*03e0*/  UMOV UR7, 0x100 ;  /* 0x0000010000077882 */ /* 0x000fe20000000000 */
[----:B------:R-:W-:Y:S01]  /*03f0*/  ELECT P0, URZ, PT ;  /* 0x00000000003f782f */ /* 0x000fe20003800000 */
[----:B-1----:R-:W-:Y:S02]  /*0400*/  ULEA UR8, UR5, UR4, 0x18 ;  /* 0x0000000405087291 */ /* 0x002fe4000f8ec03f */
[----:B------:R-:W-:-:S04]  /*0410*/  UIADD3 UR4, -UR6, 0x100000, URZ ;  /* 0x0010000006047890 */ /* 0x000fc8000fffe13f */
[----:B------:R-:W-:Y:S02]  /*0420*/  USHF.L.U32 UR5, UR4, 0xb, URZ ;  /* 0x0000000b04057899 */ /* 0x000fe4000800063f */
[----:B------:R-:W-:Y:S02]  /*0430*/  USHF.L.U32 UR4, UR4, 0x1, URZ ;  /* 0x0000000104047899 */ /* 0x000fe4000800063f */
[----:B------:R-:W-:-:S04]  /*0440*/  UIADD3 UR6, -UR7, 0x100000, URZ ;  /* 0x0010000007067890 */ /* 0x000fc8000fffe13f */
[----:B------:R-:W-:Y:S02]  /*0450*/  USHF.L.U32 UR7, UR6, 0xb, URZ ;  /* 0x0000000b06077899 */ /* 0x000fe4000800063f */
[----:B------:R-:W-:Y:S01]  /*0460*/  USHF.L.U32 UR6, UR6, 0x1, URZ ;  /* 0x0000000106067899 */ /* 0x000fe2000800063f */
[----:B------:R-:W1:Y:S03]  /*0470*/  FENCE.VIEW.ASYNC.S ;  /* 0x00000000000073c6 */ /* 0x000e660000000000 */
[----:B-1----:R3:W1:Y:S08]  /*0480*/  SYNCS.EXCH.64 URZ, [UR8+0x28c50], UR4 ;  /* 0x028c5004083f75b2 */ /* 0x0026700008000100 */
[----:B------:R3:W0:Y:S01]  /*0490*/  SYNCS.EXCH.64 URZ, [UR8+0x28c60], UR6 ;  /* 0x028c6006083f75b2 */ /* 0x0006220008000100 */
[----:B------:R3:W0:Y:S01]  /*04a0*/  SYNCS.EXCH.64 URZ, [UR8+0x28c58], UR4 ;  /* 0x028c5804083f75b2 */ /* 0x0006220008000100 */
[----:B------:R3:W0:Y:S02]  /*04b0*/  SYNCS.EXCH.64 URZ, [UR8+0x28c68], UR6 ;  /* 0x028c6806083f75b2 */ /* 0x0006240008000100 */
[----:B---3--:R-:W-:Y:S01]  /*04c0*/  NOP ;  /* 0x0000000000007918 */ /* 0x008fe20000000000 */
.L_x_7906:
[----:B------:R-:W3:Y:S01]  /*04d0*/  SHFL.IDX PT, R4, R2, RZ, 0x1f ;  /* 0x00001fff02047589 */ /* 0x000ee200000e0000 */
[----:B------:R-:W-:Y:S01]  /*04e0*/  NOP ;  /* 0x0000000000007918 */ /* 0x000fe20000000000 */
[----:B---3--:R-:W-:-:S13]  /*04f0*/  ISETP.NE.AND P0, PT, R4, RZ, PT ;  /* 0x000000ff0400720c */ /* 0x008fda0003f05270 */
        /* <DEDUP_REMOVED lines=10> */
[----:B-1----:R3:W1:Y:S01]  /*05a0*/  SYNCS.EXCH.64 URZ, [UR6+0x28c70], UR4 ;  /* 0x028c7004063f75b2 */ /* 0x0026620008000100 */
[----:B------:R3:W0:Y:S01]  /*05b0*/  SYNCS.EXCH.64 URZ, [UR6+0x28c80], UR4 ;  /* 0x028c8004063f75b2 */ /* 0x0006220008000100 */
[----:B------:R3:W0:Y:S01]  /*05c0*/  SYNCS.EXCH.64 URZ, [UR6+0x28c78], UR4 ;  /* 0x028c7804063f75b2 */ /* 0x0006220008000100 */
[----:B------:R3:W0:Y:S02]  /*05d0*/  SYNCS.EXCH.64 URZ, [UR6+0x28c88], UR4 ;  /* 0x028c8804063f75b2 */ /* 0x0006240008000100 */
[----:B---3--:R-:W-:Y:S01]  /*05e0*/  NOP ;  /* 0x0000000000007918 */ /* 0x008fe20000000000 */
.L_x_7907:
        /* <DEDUP_REMOVED lines=22> */
.L_x_7908:
        /* <DEDUP_REMOVED lines=22> */
.L_x_7909:
[----:B------:R-:W-:Y:S01]  /*08b0*/  ISETP.NE.AND P0, PT, R5, RZ, PT ;  /* 0x000000ff0500720c */ /* 0x000fe20003f05270 */
[----:B------:R-:W-:Y:S01]  /*08c0*/  IMAD.MOV.U32 R37, RZ, RZ, 0x1 ;  /* 0x00000001ff257424 */ /* 0x000fe200078e00ff */
[----:B------:R-:W-:Y:S01]  /*08d0*/  NOP ;  /* 0x0000000000007918 */ /* 0x000fe20000000000 */
[----:B------:R-:W-:Y:S01]  /*08e0*/  ULDC.64 UR40, c[0x0][0x208] ;  /* 0x0000820000287ab9 */ /* 0x000fe20000000a00 */
[----:B------:R-:W-:Y:S02]  /*08f0*/  BSSY B9, `(.L_x_7910) ;  /* 0x0001a99000097945 */ /* 0x000fe40003800000 */
[----:B------:R-:W-:Y:S01]  /*0900*/  SEL R37, R37, 0x2, !P0 ;  /* 0x0000000225257807 */ /* 0x000fe20004000000 */
[----:B012-4-:R-:W-:Y:S06]  /*0910*/  BAR.SYNC.DEFER_BLOCKING 0x0 ;  /* 0x0000000000007b1d */ /* 0x017fec0000010000 */
[----:B------:R-:W-:Y:S05]  /*0920*/  @!P0 BRA `(.L_x_7911) ;  /* 0x0000013000cc8947 */ /* 0x000fea0003800000 */
.L_x_7912:
        /* <DEDUP_REMOVED lines=20> */
[----:B------:R-:W-:Y:S01]  /*0a70*/  IMAD.MOV.U32 R184, RZ, RZ, RZ ;  /* 0x000000ffffb87224 */ /* 0x000fe200078e00ff */
[----:B------:R-:W-:Y:S01]  /*0a80*/  MOV R221, 0x20 ;  /* 0x0000002000dd7802 */ /* 0x000fe20000000f00 */
[----:B------:R-:W-:Y:S01]  /*0a90*/  IMAD.MOV.U32 R189, RZ, RZ, RZ ;  /* 0x000000ffffbd7224 */ /* 0x000fe200078e00ff */
[----:B------:R-:W-:Y:S02]  /*0aa0*/  SHF.R.S32.HI R0, RZ, 0x1f, R20 ;  /* 0x0000001fff007819 */ /* 0x000fe40000011414 */
[----:B------:R-:W-:Y:S02]  /*0ab0*/  CS2R R18, SRZ ;  /* 0x0000000000127805 */ /* 0x000fe4000001ff00 */
[CC--:B------:R-:W-:Y:S02]  /*0ac0*/  LEA.HI R3, R0.reuse, R20.reuse, RZ, 0x7 ;  /* 0x0000001400037211 */ /* 0x0c0fe400078f38ff */
[----:B------:R-:W-:-:S02]  /*0ad0*/  LEA.HI R6, R0, R20, RZ, 0x4 ;  /* 0x0000001400067211 */ /* 0x000fc400078f20ff */
[----:B------:R-:W-:Y:S02]  /*0ae0*/  LOP3.LUT R4, R3, 0xffffff80, RZ, 0xc0, !PT ;  /* 0xffffff8003047812 */ /* 0x000fe400078ec0ff */
[----:B------:R-:W-:Y:S02]  /*0af0*/  LOP3.LUT R5, R6, 0xfffffff0, RZ, 0xc0, !PT ;  /* 0xfffffff006057812 */ /* 0x000fe400078ec0ff */
[----:B------:R-:W-:Y:S01]  /*0b00*/  LEA.HI R7, R0, R20, RZ, 0x5 ;  /* 0x0000001400077211 */ /* 0x000fe200078f28ff */
[C---:B------:R-:W-:Y:S01]  /*0b10*/  IMAD.IADD R4, R20.reuse, 0x1, -R4 ;  /* 0x0000000114047824 */ /* 0x040fe200078e0a04 */
[----:B------:R-:W-:Y:S01]  /*0b20*/  SHF.R.S32.HI R11, RZ, 0x4, R6 ;  /* 0x00000004ff0b7819 */ /* 0x000fe20000011406 */
[----:B------:R-:W-:Y:S01]  /*0b30*/  IMAD.IADD R9, R20, 0x1, -R5 ;  /* 0x0000000114097824 */ /* 0x000fe200078e0a05 */
[----:B------:R-:W-:Y:S02]  /*0b40*/  SHF.R.S32.HI R228, RZ, 0x5, R7 ;  /* 0x00000005ffe47819 */ /* 0x000fe40000011407 */
[----:B------:R-:W-:-:S02]  /*0b50*/  SHF.R.S32.HI R5, RZ, 0x1f, R4 ;  /* 0x0000001fff057819 */ /* 0x000fc40000011404 */
[----:B------:R-:W-:Y:S02]  /*0b60*/  SHF.R.S32.HI R13, RZ, 0x1f, R7 ;  /* 0x0000001fff0d7819 */ /* 0x000fe40000011407 */
[----:B------:R-:W-:Y:S02]  /*0b70*/  SHF.R.S32.HI R8, RZ, 0x1f, R9 ;  /* 0x0000001fff087819 */ /* 0x000fe40000011409 */
[----:B------:R-:W-:Y:S02]  /*0b80*/  LEA.HI R7, R6, R11, RZ, 0x1 ;  /* 0x0000000b06077211 */ /* 0x000fe400078f08ff */
[----:B------:R-:W-:Y:S02]  /*0b90*/  LEA.HI R6, R5, R4, RZ, 0x2 ;  /* 0x0000000405067211 */ /* 0x000fe400078f10ff */
[----:B------:R-:W-:Y:S02]  /*0ba0*/  LEA.HI R10, R8, R9, RZ, 0x3 ;  /* 0x00000009080a7211 */ /* 0x000fe400078f18ff */
[----:B------:R-:W-:-:S02]  /*0bb0*/  LOP3.LUT R14, R7, 0x1ffffffe, RZ, 0xc0, !PT ;  /* 0x1ffffffe070e7812 */ /* 0x000fc400078ec0ff */
[--C-:B------:R-:W-:Y:S02]  /*0bc0*/  SHF.R.S32.HI R7, RZ, 0x2, R6.reuse ;  /* 0x00000002ff077819 */ /* 0x100fe40000011406 */
[----:B------:R-:W-:Y:S01]  /*0bd0*/  SHF.R.S32.HI R8, RZ, 0x1f, R6 ;  /* 0x0000001fff087819 */ /* 0x000fe20000011406 */
[----:B------:R-:W-:Y:S01]  /*0be0*/  IMAD.IADD R14, R11, 0x1, -R14 ;  /* 0x000000010b0e7824 */ /* 0x000fe200078e0a0e */
[----:B------:R-:W-:Y:S02]  /*0bf0*/  LEA.HI R13, R13, R228, RZ, 0x2 ;  /* 0x000000e40d0d7211 */ /* 0x000fe400078f10ff */
[----:B------:R-:W-:Y:S01]  /*0c00*/  LOP3.LUT R12, R10, 0xfffffff8, RZ, 0xc0, !PT ;  /* 0xfffffff80a0c7812 */ /* 0x000fe200078ec0ff */
[----:B------:R-:W-:Y:S01]  /*0c10*/  IMAD.SHL.U32 R14, R14, 0x8, RZ ;  /* 0x000000080e0e7824 */ /* 0x000fe200078e00ff */
[----:B------:R-:W-:Y:S01]  /*0c20*/  LEA.HI R8, R8, R7, RZ, 0x3 ;  /* 0x0000000708087211 */ /* 0x000fe200078f18ff */
[----:B------:R-:W-:Y:S01]  /*0c30*/  IMAD.SHL.U32 R10, R10, 0x40, RZ ;  /* 0x000000400a0a7824 */ /* 0x000fe200078e00ff */
[----:B------:R-:W-:-:S02]  /*0c40*/  SHF.R.S32.HI R15, RZ, 0x7, R3 ;  /* 0x00000007ff0f7819 */ /* 0x000fc40000011403 */
[----:B------:R-:W-:Y:S02]  /*0c50*/  LOP3.LUT R13, R13, 0x3ffffc, RZ, 0xc0, !PT ;  /* 0x003ffffc0d0d7812 */ /* 0x000fe400078ec0ff */
[----:B------:R-:W-:Y:S01]  /*0c60*/  IADD3 R12, R9, -R12, RZ ;  /* 0x8000000c090c7210 */ /* 0x000fe20007ffe0ff */
[----:B------:R-:W-:Y:S01]  /*0c70*/  IMAD R16, R15, 0x100, R9 ;  /* 0x000001000f107824 */ /* 0x000fe200078e0209 */
[----:B------:R-:W-:Y:S01]  /*0c80*/  LOP3.LUT R8, R8, 0xfffffff8, RZ, 0xc0, !PT ;  /* 0xfffffff808087812 */ /* 0x000fe200078ec0ff */
[----:B------:R-:W-:Y:S01]  /*0c90*/  IMAD.IADD R13, R228, 0x1, -R13 ;  /* 0x00000001e40d7824 */ /* 0x000fe200078e0a0d */
[----:B------:R-:W-:Y:S01]  /*0ca0*/  LEA.HI R5, R5, R4, RZ, 0x5 ;  /* 0x0000000405057211 */ /* 0x000fe200078f28ff */
[----:B------:R-:W-:Y:S01]  /*0cb0*/  IMAD.SHL.U32 R9, R12, 0x40, RZ ;  /* 0x000000400c097824 */ /* 0x000fe200078e00ff */
[----:B------:R-:W-:Y:S01]  /*0cc0*/  LOP3.LUT R11, R6, 0x7ffffffc, RZ, 0xc0, !PT ;  /* 0x7ffffffc060b7812 */ /* 0x000fe200078ec0ff */
[----:B------:R-:W-:Y:S01]  /*0cd0*/  IMAD R13, R13, 0x10, R16 ;  /* 0x000000100d0d7824 */ /* 0x000fe200078e0210 */
[----:B------:R-:W-:-:S02]  /*0ce0*/  IADD3 R8, R7, -R8, RZ ;  /* 0x8000000807087210 */ /* 0x000fc40007ffe0ff */
[----:B------:R-:W-:Y:S01]  /*0cf0*/  SHF.R.S32.HI R5, RZ, 0x5, R5 ;  /* 0x00000005ff057819 */ /* 0x000fe20000011405 */
[----:B------:R-:W-:Y:S01]  /*0d00*/  IMAD.IADD R11, R4, 0x1, -R11 ;  /* 0x00000001040b7824 */ /* 0x000fe200078e0a0b */
[CC--:B------:R-:W-:Y:S01]  /*0d10*/  LEA.HI R4, R0.reuse, R20.reuse, RZ, 0x3 ;  /* 0x0000001400047211 */ /* 0x0c0fe200078f18ff */
[----:B------:R-:W-:Y:S01]  /*0d20*/  IMAD.U32 R7, R13, 0x40, R14 ;  /* 0x000000400d077824 */ /* 0x000fe200078e000e */
[----:B------:R-:W-:Y:S01]  /*0d30*/  LEA.HI R0, R0, R20, RZ, 0x2 ;  /* 0x0000001400007211 */ /* 0x000fe200078f10ff */
[----:B------:R-:W-:Y:S01]  /*0d40*/  IMAD R193, R5, 0x10, R8 ;  /* 0x0000001005c17824 */ /* 0x000fe200078e0208 */
[----:B------:R-:W-:Y:S01]  /*0d50*/  LOP3.LUT R9, R9, 0x1c0, RZ, 0xc0, !PT ;  /* 0x000001c009097812 */ /* 0x000fe200078ec0ff */
[----:B------:R-:W-:Y:S01]  /*0d60*/  IMAD.SHL.U32 R192, R11, 0x2, RZ ;  /* 0x000000020bc07824 */ /* 0x000fe200078e00ff */
[----:B------:R-:W-:Y:S01]  /*0d70*/  SHF.R.S32.HI R5, RZ, 0x3, R4 ;  /* 0x00000003ff057819 */ /* 0x000fe20000011404 */
[----:B------:R0:W-:Y:S01]  /*0d80*/  STL [R1+0x60], R7 ;  /* 0x0000600701007387 */ /* 0x0001e20000100800 */
[----:B------:R-:W-:-:S02]  /*0d90*/  SHF.R.S32.HI R190, RZ, 0x2, R0 ;  /* 0x00000002ffbe7819 */ /* 0x000fc40000011400 */
[----:B------:R-:W-:Y:S01]  /*0da0*/  SHF.R.S32.HI R5, RZ, 0x1f, R0 ;  /* 0x0000001fff057819 */ /* 0x000fe20000011400 */
[----:B------:R-:W-:Y:S01]  /*0db0*/  STL [R1+0x48], RZ ;  /* 0x000048ff01007387 */ /* 0x000fe20000100800 */
[----:B------:R-:W-:Y:S02]  /*0dc0*/  LOP3.LUT R14, R9, 0x8, R14, 0xf8, !PT ;  /* 0x00000008090e7812 */ /* 0x000fe400078ef80e */
[----:B------:R-:W-:Y:S02]  /*0dd0*/  LOP3.LUT R4, R4, 0xfffffff8, RZ, 0xc0, !PT ;  /* 0xfffffff804047812 */ /* 0x000fe400078ec0ff */
[----:B------:R-:W-:Y:S02]  /*0de0*/  LOP3.LUT R0, R0, 0xfffffffc, RZ, 0xc0, !PT ;  /* 0xfffffffc00007812 */ /* 0x000fe400078ec0ff */
[----:B------:R-:W-:Y:S02]  /*0df0*/  SHF.R.U32.HI R9, RZ, 0x3, R9 ;  /* 0x00000003ff097819 */ /* 0x000fe40000011609 */
[----:B0-----:R-:W-:Y:S01]  /*0e00*/  LOP3.LUT R7, R10, 0x7ffffe00, RZ, 0xc0, !PT ;  /* 0x7ffffe000a077812 */ /* 0x001fe200078ec0ff */
[----:B------:R-:W-:Y:S01]  /*0e10*/  IMAD.IADD R10, R20, 0x1, -R4 ;  /* 0x00000001140a7824 */ /* 0x000fe200078e0a04 */
[----:B------:R-:W-:Y:S01]  /*0e20*/  LOP3.LUT R14, R14, R9, RZ, 0x3c, !PT ;  /* 0x000000090e0e7212 */ /* 0x000fe200078e3cff */
[----:B------:R-:W-:Y:S01]  /*0e30*/  IMAD.IADD R8, R20, 0x1, -R0 ;  /* 0x0000000114087824 */ /* 0x000fe200078e0a00 */
[----:B------:R-:W-:Y:S01]  /*0e40*/  LEA.HI R3, R3, R15, RZ, 0x1 ;  /* 0x0000000f03037211 */ /* 0x000fe200078f08ff */
[----:B------:R-:W-:Y:S01]  /*0e50*/  VIADD R9, R190, 0x20 ;  /* 0x00000020be097836 */ /* 0x000fe20000000000 */
[----:B------:R-:W-:Y:S01]  /*0e60*/  LEA.HI R5, R5, R190, RZ, 0x3 ;  /* 0x000000be05057211 */ /* 0x000fe200078f18ff */
[----:B------:R-:W-:Y:S01]  /*0e70*/  IMAD.SHL.U32 R196, R10, 0x8, RZ ;  /* 0x000000080ac47824 */ /* 0x000fe200078e00ff */
[C---:B------:R-:W-:Y:S01]  /*0e80*/  SHF.L.U32 R16, R8.reuse, 0x3, RZ ;  /* 0x0000000308107819 */ /* 0x040fe200000006ff */
[----:B------:R-:W-:Y:S01]  /*0e90*/  IMAD.SHL.U32 R4, R9, 0x40, RZ ;  /* 0x0000004009047824 */ /* 0x000fe200078e00ff */
[----:B------:R-:W-:Y:S01]  /*0ea0*/  LOP3.LUT R3, R3, 0xfffffe, RZ, 0xc0, !PT ;  /* 0x00fffffe03037812 */ /* 0x000fe200078ec0ff */
[----:B------:R-:W-:Y:S01]  /*0eb0*/  IMAD.SHL.U32 R186, R8, 0x4, RZ ;  /* 0x0000000408ba7824 */ /* 0x000fe200078e00ff */
[----:B------:R-:W-:Y:S01]  /*0ec0*/  SHF.R.S32.HI R6, RZ, 0x1f, R9 ;  /* 0x0000001fff067819 */ /* 0x000fe20000011409 */
[----:B------:R-:W-:Y:S01]  /*0ed0*/  VIADD R34, R196, 0xc0 ;  /* 0x000000c0c4227836 */ /* 0x000fe20000000000 */
[----:B------:R-:W-:Y:S01]  /*0ee0*/  LOP3.LUT R5, R5, 0xfffffff8, RZ, 0xc0, !PT ;  /* 0xfffffff805057812 */ /* 0x000fe200078ec0ff */
[----:B------:R-:W-:Y:S01]  /*0ef0*/  VIADD R214, R16, 0x40 ;  /* 0x0000004010d67836 */ /* 0x000fe20000000000 */
[C---:B------:R-:W-:Y:S01]  /*0f00*/  IADD3 R35, R196.reuse, 0x80, RZ ;  /* 0x00000080c4237810 */ /* 0x040fe20007ffe0ff */
[----:B------:R-:W-:Y:S01]  /*0f10*/  VIADD R33, R196, 0x100 ;  /* 0x00000100c4217836 */ /* 0x000fe20000000000 */
[----:B------:R-:W-:Y:S01]  /*0f20*/  LEA.HI R6, R6, R9, RZ, 0x3 ;  /* 0x0000000906067211 */ /* 0x000fe200078f18ff */
[----:B------:R-:W-:Y:S01]  /*0f30*/  IMAD.IADD R3, R15, 0x1, -R3 ;  /* 0x000000010f037824 */ /* 0x000fe200078e0a03 */
[----:B------:R-:W-:Y:S01]  /*0f40*/  LOP3.LUT R4, R4, 0x1c0, RZ, 0xc0, !PT ;  /* 0x000001c004047812 */ /* 0x000fe200078ec0ff */
[----:B------:R-:W-:Y:S01]  /*0f50*/  VIADD R32, R196, 0x140 ;  /* 0x00000140c4207836 */ /* 0x000fe20000000000 */
[----:B------:R-:W-:Y:S01]  /*0f60*/  SHF.R.S32.HI R37, RZ, 0x1f, R35 ;  /* 0x0000001fff257819 */ /* 0x000fe20000011423 */
[----:B------:R-:W-:Y:S01]  /*0f70*/  VIADD R212, R16, 0x60 ;  /* 0x0000006010d47836 */ /* 0x000fe20000000000 */
[----:B------:R-:W-:Y:S01]  /*0f80*/  LEA.HI R0, R8, R8, RZ, 0x1 ;  /* 0x0000000808007211 */ /* 0x000fe200078f08ff */
[----:B------:R-:W-:Y:S01]  /*0f90*/  VIADD R36, R196, 0x40 ;  /* 0x00000040c4247836 */ /* 0x000fe20000000000 */
[----:B------:R-:W-:Y:S01]  /*0fa0*/  IADD3 R211, R16, 0x80, RZ ;  /* 0x0000008010d37810 */ /* 0x000fe20007ffe0ff */
[----:B------:R-:W-:Y:S01]  /*0fb0*/  VIADD R30, R196, 0x180 ;  /* 0x00000180c41e7836 */ /* 0x000fe20000000000 */
[----:B------:R-:W-:Y:S01]  /*0fc0*/  SHF.R.S32.HI R35, RZ, 0x1f, R34 ;  /* 0x0000001fff237819 */ /* 0x000fe20000011422 */
[----:B------:R-:W-:Y:S01]  /*0fd0*/  VIADD R195, R186, 0x10 ;  /* 0x00000010bac37836 */ /* 0x000fe20000000000 */
[----:B------:R-:W-:Y:S01]  /*0fe0*/  SHF.R.S32.HI R34, RZ, 0x1f, R33 ;  /* 0x0000001fff227819 */ /* 0x000fe20000011421 */
[----:B------:R-:W-:Y:S01]  /*0ff0*/  VIADD R28, R196, 0x1c0 ;  /* 0x000001c0c41c7836 */ /* 0x000fe20000000000 */
[----:B------:R-:W-:Y:S01]  /*1000*/  SHF.L.U32 R215, R3, 0x8, RZ ;  /* 0x0000000803d77819 */ /* 0x000fe200000006ff */
[----:B------:R-:W-:Y:S01]  /*1010*/  IMAD.IADD R191, R190, 0x1, -R5 ;  /* 0x00000001bebf7824 */ /* 0x000fe200078e0a05 */
[----:B------:R-:W-:Y:S01]  /*1020*/  SHF.R.S32.HI R5, RZ, 0x1f, R214 ;  /* 0x0000001fff057819 */ /* 0x000fe200000114d6 */
[----:B------:R-:W-:Y:S01]  /*1030*/  IMAD.SHL.U32 R6, R6, 0x40, RZ ;  /* 0x0000004006067824 */ /* 0x000fe200078e00ff */
[----:B------:R-:W-:Y:S01]  /*1040*/  SHF.R.S32.HI R33, RZ, 0x1f, R32 ;  /* 0x0000001fff217819 */ /* 0x000fe20000011420 */
[----:B------:R-:W-:Y:S01]  /*1050*/  VIADD R210, R16, 0xa0 ;  /* 0x000000a010d27836 */ /* 0x000fe20000000000 */
[----:B------:R-:W-:Y:S01]  /*1060*/  LOP3.LUT R3, R4, 0x38, R16, 0xf8, !PT ;  /* 0x0000003804037812 */ /* 0x000fe200078ef810 */
[C---:B------:R-:W-:Y:S01]  /*1070*/  VIADD R207, R16.reuse, 0xc0 ;  /* 0x000000c010cf7836 */ /* 0x040fe20000000000 */
[----:B------:R-:W-:Y:S01]  /*1080*/  SHF.R.U32.HI R24, RZ, 0x3, R4 ;  /* 0x00000003ff187819 */ /* 0x000fe20000011604 */
[C---:B------:R-:W-:Y:S01]  /*1090*/  VIADD R206, R16.reuse, 0xe0 ;  /* 0x000000e010ce7836 */ /* 0x040fe20000000000 */
[----:B------:R-:W-:Y:S01]  /*10a0*/  SHF.R.S32.HI R9, RZ, 0x1f, R212 ;  /* 0x0000001fff097819 */ /* 0x000fe200000114d4 */
[C---:B------:R-:W-:Y:S01]  /*10b0*/  VIADD R205, R16.reuse, 0x100 ;  /* 0x0000010010cd7836 */ /* 0x040fe20000000000 */
[----:B------:R-:W-:Y:S01]  /*10c0*/  SHF.R.S32.HI R38, RZ, 0x1f, R36 ;  /* 0x0000001fff267819 */ /* 0x000fe20000011424 */
[C---:B------:R-:W-:Y:S01]  /*10d0*/  VIADD R204, R16.reuse, 0x120 ;  /* 0x0000012010cc7836 */ /* 0x040fe20000000000 */
[----:B------:R-:W-:Y:S01]  /*10e0*/  SHF.R.S32.HI R32, RZ, 0x1f, R30 ;  /* 0x0000001fff207819 */ /* 0x000fe2000001141e */
[----:B------:R-:W-:Y:S01]  /*10f0*/  VIADD R203, R16, 0x140 ;  /* 0x0000014010cb7836 */ /* 0x000fe20000000000 */
[----:B------:R-:W-:Y:S01]  /*1100*/  LOP3.LUT R0, R0, 0x1ffffffe, RZ, 0xc0, !PT ;  /* 0x1ffffffe00007812 */ /* 0x000fe200078ec0ff */
[----:B------:R-:W-:Y:S01]  /*1110*/  IMAD R7, R228, 0x400, R7 ;  /* 0x00000400e4077824 */ /* 0x000fe200078e0207 */
[----:B------:R-:W-:Y:S01]  /*1120*/  SHF.R.S32.HI R4, RZ, 0x1f, R211 ;  /* 0x0000001fff047819 */ /* 0x000fe200000114d3 */
[----:B------:R-:W-:Y:S01]  /*1130*/  VIADD R201, R16, 0x180 ;  /* 0x0000018010c97836 */ /* 0x000fe20000000000 */
[----:B------:R-:W-:Y:S01]  /*1140*/  SHF.R.S32.HI R36, RZ, 0x1f, R195 ;  /* 0x0000001fff247819 */ /* 0x000fe200000114c3 */
[----:B------:R-:W-:Y:S01]  /*1150*/  IMAD.IADD R0, R8, 0x1, -R0 ;  /* 0x0000000108007824 */ /* 0x000fe200078e0a00 */
[----:B------:R-:W-:Y:S01]  /*1160*/  SHF.R.S32.HI R30, RZ, 0x1f, R28 ;  /* 0x0000001fff1e7819 */ /* 0x000fe2000001141c */
[----:B------:R-:W-:Y:S01]  /*1170*/  IMAD.IADD R7, R7, 0x1, R14 ;  /* 0x0000000107077824 */ /* 0x000fe200078e020e */
        /* <DEDUP_REMOVED lines=12> */
[----:B------:R-:W-:Y:S01]  /*1240*/  SHF.R.S32.HI R15, RZ, 0x1f, R206 ;  /* 0x0000001fff0f7819 */ /* 0x000fe200000114ce */
[----:B------:R0:W-:Y:S01]  /*1250*/  STL [R1+0x4], R5 ;  /* 0x0000040501007387 */ /* 0x0001e20000100800 */
[----:B------:R-:W-:Y:S01]  /*1260*/  SHF.R.S32.HI R10, RZ, 0x1f, R205 ;  /* 0x0000001fff0a7819 */ /* 0x000fe200000114cd */
[----:B------:R-:W-:Y:S01]  /*1270*/  IMAD R216, R7, 0x2, R2 ;  /* 0x0000000207d87824 */ /* 0x000fe200078e0202 */
[----:B------:R-:W-:Y:S01]  /*1280*/  SHF.R.S32.HI R21, RZ, 0x1f, R204 ;  /* 0x0000001fff157819 */ /* 0x000fe200000114cc */
[----:B------:R1:W-:Y:S01]  /*1290*/  STL [R1+0x8], R4 ;  /* 0x0000080401007387 */ /* 0x0003e20000100800 */
[----:B------:R-:W-:Y:S01]  /*12a0*/  IADD3 R202, R16, 0x160, RZ ;  /* 0x0000016010ca7810 */ /* 0x000fe20007ffe0ff */
[----:B------:R-:W-:Y:S01]  /*12b0*/  VIADD R222, R216, 0x26800 ;  /* 0x00026800d8de7836 */ /* 0x000fe20000000000 */
[----:B------:R-:W-:Y:S01]  /*12c0*/  R2P PR, R12, 0x6 ;  /* 0x000000060c007804 */ /* 0x000fe20000000000 */
[----:B------:R-:W-:Y:S01]  /*12d0*/  VIADD R217, R216, 0x26840 ;  /* 0x00026840d8d97836 */ /* 0x000fe20000000000 */
[----:B------:R-:W-:Y:S01]  /*12e0*/  SHF.R.S32.HI R12, RZ, 0x1f, R203 ;  /* 0x0000001fff0c7819 */ /* 0x000fe200000114cb */
[----:B------:R-:W-:Y:S01]  /*12f0*/  VIADD R23, R16, 0x20 ;  /* 0x0000002010177836 */ /* 0x000fe20000000000 */
[----:B0-----:R-:W-:Y:S01]  /*1300*/  SHF.L.U64.HI R5, R210, 0x1, R13 ;  /* 0x00000001d2057819 */ /* 0x001fe2000001020d */
[----:B------:R-:W-:Y:S01]  /*1310*/  IMAD R229, R0, 0x8, R193 ;  /* 0x0000000800e57824 */ /* 0x000fe200078e02c1 */
[----:B------:R-:W-:-:S02]  /*1320*/  SHF.R.S32.HI R29, RZ, 0x1f, R202 ;  /* 0x0000001fff1d7819 */ /* 0x000fc400000114ca */
[----:B-1----:R-:W-:Y:S01]  /*1330*/  SHF.L.U64.HI R4, R207, 0x1, R8 ;  /* 0x00000001cf047819 */ /* 0x002fe20000010208 */
[----:B------:R0:W-:Y:S01]  /*1340*/  STL [R1+0xc], R5 ;  /* 0x00000c0501007387 */ /* 0x0001e20000100800 */
[----:B------:R-:W-:Y:S02]  /*1350*/  SHF.L.U64.HI R8, R206, 0x1, R15 ;  /* 0x00000001ce087819 */ /* 0x000fe4000001020f */
[----:B------:R-:W-:Y:S01]  /*1360*/  SHF.R.S32.HI R14, RZ, 0x1f, R201 ;  /* 0x0000001fff0e7819 */ /* 0x000fe200000114c9 */
[----:B------:R1:W-:Y:S01]  /*1370*/  STL [R1+0x10], R4 ;  /* 0x0000100401007387 */ /* 0x0003e20000100800 */
[----:B------:R-:W-:Y:S02]  /*1380*/  SHF.R.S32.HI R31, RZ, 0x1f, R200 ;  /* 0x0000001fff1f7819 */ /* 0x000fe400000114c8 */
[----:B------:R-:W-:Y:S01]  /*1390*/  SHF.R.S32.HI R20, RZ, 0x1f, R227 ;  /* 0x0000001fff147819 */ /* 0x000fe200000114e3 */
[----:B------:R2:W-:Y:S01]  /*13a0*/  STL [R1+0x14], R8 ;  /* 0x0000140801007387 */ /* 0x0005e20000100800 */
[----:B------:R-:W-:-:S02]  /*13b0*/  SHF.R.S32.HI R22, RZ, 0x1f, R223 ;  /* 0x0000001fff167819 */ /* 0x000fc400000114df */
[----:B0-----:R-:W-:Y:S02]  /*13c0*/  SHF.L.U64.HI R5, R205, 0x1, R10 ;  /* 0x00000001cd057819 */ /* 0x001fe4000001020a */
[----:B------:R-:W-:Y:S02]  /*13d0*/  LOP3.LUT R3, R6, R3, R24, 0xf6, !PT ;  /* 0x0000000306037212 */ /* 0x000fe400078ef618 */
[----:B-1----:R-:W-:Y:S01]  /*13e0*/  SHF.L.U64.HI R4, R204, 0x1, R21 ;  /* 0x00000001cc047819 */ /* 0x002fe20000010215 */
[----:B------:R0:W-:Y:S01]  /*13f0*/  STL [R1+0x18], R5 ;  /* 0x0000180501007387 */ /* 0x0001e20000100800 */
[----:B------:R-:W-:Y:S01]  /*1400*/  SHF.L.U64.HI R7, R200, 0x1, R31 ;  /* 0x00000001c8077819 */ /* 0x000fe2000001021f */
[----:B------:R-:W-:Y:S01]  /*1410*/  IMAD R3, R3, 0x2, R2 ;  /* 0x0000000203037824 */ /* 0x000fe200078e0202 */
[----:B--2---:R-:W-:Y:S01]  /*1420*/  SHF.L.U64.HI R8, R203, 0x1, R12 ;  /* 0x00000001cb087819 */ /* 0x004fe2000001020c */
[----:B------:R1:W-:Y:S01]  /*1430*/  STL [R1+0x1c], R4 ;  /* 0x00001c0401007387 */ /* 0x0003e20000100800 */
[----:B------:R-:W-:-:S02]  /*1440*/  SEL R221, R221, 0xffffffe0, !P1 ;  /* 0xffffffe0dddd7807 */ /* 0x000fc40004800000 */
[C---:B------:R-:W-:Y:S01]  /*1450*/  @P2 IADD3 R217, R222.reuse, -0x40, RZ ;  /* 0xffffffc0ded92810 */ /* 0x040fe20007ffe0ff */
[----:B------:R-:W-:Y:S01]  /*1460*/  STL [R1+0x20], R8 ;  /* 0x0000200801007387 */ /* 0x000fe20000100800 */
[----:B------:R-:W-:Y:S01]  /*1470*/  SHF.R.S32.HI R17, RZ, 0x1f, R16 ;  /* 0x0000001fff117819 */ /* 0x000fe20000011410 */
[----:B------:R-:W-:Y:S01]  /*1480*/  IMAD.IADD R222, R222, 0x1, R221 ;  /* 0x00000001dede7824 */ /* 0x000fe200078e02dd */
[----:B0-----:R-:W-:Y:S01]  /*1490*/  SHF.L.U64.HI R5, R202, 0x1, R29 ;  /* 0x00000001ca057819 */ /* 0x001fe2000001021d */
[----:B------:R-:W-:Y:S01]  /*14a0*/  IMAD.IADD R221, R221, 0x1, R217 ;  /* 0x00000001dddd7824 */ /* 0x000fe200078e02d9 */
[----:B------:R-:W-:Y:S02]  /*14b0*/  SHF.R.S32.HI R194, RZ, 0x1f, R23 ;  /* 0x0000001fffc27819 */ /* 0x000fe40000011417 */
[----:B-1----:R-:W-:Y:S01]  /*14c0*/  SHF.L.U64.HI R4, R201, 0x1, R14 ;  /* 0x00000001c9047819 */ /* 0x002fe2000001020e */
[----:B------:R0:W-:Y:S04]  /*14d0*/  STL [R1+0x24], R5 ;  /* 0x0000240501007387 */ /* 0x0001e80000100800 */
[----:B------:R1:W-:Y:S04]  /*14e0*/  STL [R1+0x28], R4 ;  /* 0x0000280401007387 */ /* 0x0003e80000100800 */
[----:B------:R2:W-:Y:S01]  /*14f0*/  STL [R1+0x2c], R7 ;  /* 0x00002c0701007387 */ /* 0x0005e20000100800 */
[----:B0-----:R-:W-:-:S02]  /*1500*/  SHF.L.U64.HI R5, R227, 0x1, R20 ;  /* 0x00000001e3057819 */ /* 0x001fc40000010214 */
[----:B-1----:R-:W-:-:S03]  /*1510*/  SHF.L.U64.HI R4, R223, 0x1, R22 ;  /* 0x00000001df047819 */ /* 0x002fc60000010216 */
[----:B------:R2:W-:Y:S04]  /*1520*/  STL [R1+0x30], R5 ;  /* 0x0000300501007387 */ /* 0x0005e80000100800 */
[----:B------:R2:W-:Y:S04]  /*1530*/  STL [R1+0x34], R4 ;  /* 0x0000340401007387 */ /* 0x0005e80000100800 */
[----:B------:R2:W-:Y:S02]  /*1540*/  STL [R1+0x54], R3 ;  /* 0x0000540301007387 */ /* 0x0005e40000100800 */
.L_x_8059:
[----:B0-23--:R-:W0:Y:S01]  /*1550*/  LDC.64 R4, c[0x0][0xc88] ;  /* 0x00032200ff047b82 */ /* 0x00de220000000a00 */
[----:B------:R-:W-:Y:S01]  /*1560*/  ULDC.64 UR4, c[0x0][0xa28] ;  /* 0x00028a0000047ab9 */ /* 0x000fe20000000a00 */
[----:B------:R-:W-:Y:S01]  /*1570*/  ULDC.64 UR8, c[0x0][0xa18] ;  /* 0x0002860000087ab9 */ /* 0x000fe20000000a00 */
[----:B------:R-:W-:Y:S01]  /*1580*/  ULDC.64 UR6, c[0x0][0xa08] ;  /* 0x0002820000067ab9 */ /* 0x000fe20000000a00 */
[----:B0-----:R-:W-:-:S05]  /*1590*/  IMAD.WIDE R4, R27, 0x4, R4 ;  /* 0x000000041b047825 */ /* 0x001fca00078e0204 */
[----:B------:R-:W2:Y:S01]  /*15a0*/  LDG.E R0, desc[UR40][R4.64] ;  /* 0x0000002804007981 */ /* 0x000ea2000c1e1900 */
[----:B------:R-:W-:Y:S02]  /*15b0*/  ISETP.NE.U32.AND P2, PT, RZ, UR4, PT ;  /* 0x00000004ff007c0c */ /* 0x000fe4000bf45070 */
[----:B------:R-:W-:Y:S02]  /*15c0*/  ISETP.NE.U32.AND P1, PT, RZ, UR8, PT ;  /* 0x00000008ff007c0c */ /* 0x000fe4000bf25070 */
[----:B------:R-:W-:Y:S02]  /*15d0*/  ISETP.NE.AND.EX P2, PT, RZ, UR5, PT, P2 ;  /* 0x00000005ff007c0c */ /* 0x000fe4000bf45320 */
[----:B------:R-:W-:Y:S02]  /*15e0*/  ISETP.NE.AND.EX P1, PT, RZ, UR9, PT, P1 ;  /* 0x00000009ff007c0c */ /* 0x000fe4000bf25310 */
[----:B------:R-:W-:Y:S02]  /*15f0*/  ISETP.NE.U32.AND P0, PT, RZ, UR6, PT ;  /* 0x00000006ff007c0c */ /* 0x000fe4000bf05070 */
[----:B------:R-:W-:-:S02]  /*1600*/  MOV R29, RZ ;  /* 0x000000ff001d7202 */ /* 0x000fc40000000f00 */
        /* <DEDUP_REMOVED lines=11> */
[----:B0-----:R-:W-:-:S02]  /*16c0*/  IMAD.MOV.U32 R3, RZ, RZ, RZ ;  /* 0x000000ffff037224 */ /* 0x001fc400078e00ff */
[----:B------:R-:W-:Y:S01]  /*16d0*/  IADD3.X R9, R30, UR7, RZ, P4, !PT ;  /* 0x000000071e097c10 */ /* 0x000fe2000a7fe4ff */
[----:B------:R-:W-:Y:S01]  /*16e0*/  IMAD.U32 R197, RZ, RZ, UR4 ;  /* 0x00000004ffc57e24 */ /* 0x000fe2000f8e00ff */
[----:B------:R1:W-:Y:S01]  /*16f0*/  STL [R1+0x40], R30 ;  /* 0x0000401e01007387 */ /* 0x0003e20000100800 */
[----:B------:R-:W-:-:S03]  /*1700*/  ULDC.64 UR4, c[0x0][0x418] ;  /* 0x0001060000047ab9 */ /* 0x000fc60000000a00 */
[----:B------:R1:W5:Y:S01]  /*1710*/  @P2 LDG.E R3, desc[UR40][R4.64] ;  /* 0x0000002804032981 */ /* 0x000362000c1e1900 */
[----:B----4-:R-:W-:-:S03]  /*1720*/  @P1 IADD3 R6, P2, R31, UR8, RZ ;  /* 0x000000081f061c10 */ /* 0x010fc6000ff5e0ff */
[----:B------:R1:W5:Y:S01]  /*1730*/  @P0 LDG.E R29, desc[UR40][R8.64] ;  /* 0x00000028081d0981 */ /* 0x000362000c1e1900 */
[----:B------:R-:W-:-:S03]  /*1740*/  @P1 IADD3.X R7, R30, UR9, RZ, P2, !PT ;  /* 0x000000091e071c10 */ /* 0x000fc600097fe4ff */
[----:B------:R1:W-:Y:S01]  /*1750*/  STL [R1+0x38], R26 ;  /* 0x0000381a01007387 */ /* 0x0003e20000100800 */
[----:B------:R-:W-:Y:S01]  /*1760*/  UISETP.NE.U32.AND UP0, UPT, UR4, URZ, UPT ;  /* 0x0000003f0400728c */ /* 0x000fe2000bf05070 */
[----:B------:R-:W-:Y:S02]  /*1770*/  ULDC.64 UR8, c[0x0][0xa20] ;  /* 0x0002880000087ab9 */ /* 0x000fe40000000a00 */
[----:B------:R1:W5:Y:S01]  /*1780*/  @P1 LDG.E R197, desc[UR40][R6.64] ;  /* 0x0000002806c51981 */ /* 0x000362000c1e1900 */
[----:B------:R-:W-:Y:S01]  /*1790*/  UISETP.NE.AND.EX UP0, UPT, UR5, URZ, UPT, UP0 ;  /* 0x0000003f0500728c */ /* 0x000fe2000bf05300 */
[----:B------:R-:W-:Y:S01]  /*17a0*/  ISETP.NE.U32.AND P2, PT, RZ, UR8, PT ;  /* 0x00000008ff007c0c */ /* 0x000fe2000bf45070 */
[----:B------:R-:W-:Y:S01]  /*17b0*/  ULDC UR4, c[0x0][0x424] ;  /* 0x0001090000047ab9 */ /* 0x000fe20000000800 */
[----:B------:R-:W-:Y:S01]  /*17c0*/  ULDC UR5, c[0x0][0x2f0] ;  /* 0x0000bc0000057ab9 */ /* 0x000fe20000000800 */
[----:B------:R-:W-:Y:S01]  /*17d0*/  USEL UR4, UR4, 0x1, UP0 ;  /* 0x0000000104047887 */ /* 0x000fe20008000000 */
[----:B------:R-:W-:Y:S01]  /*17e0*/  ISETP.NE.AND.EX P2, PT, RZ, UR9, PT, P2 ;  /* 0x00000009ff007c0c */ /* 0x000fe2000bf45320 */
[----:B------:R-:W-:-:S02]  /*17f0*/  IMAD.MOV.U32 R38, RZ, RZ, R0 ;  /* 0x000000ffff267224 */ /* 0x000fc400078e0000 */
[----:B------:R-:W-:-:S03]  /*1800*/  UIMAD UR4, UR4, UR5, URZ ;  /* 0x00000005040472a4 */ /* 0x000fc6000f8e023f */
[----:B------:R-:W-:Y:S01]  /*1810*/  ULDC UR5, c[0x0][0x348] ;  /* 0x0000d20000057ab9 */ /* 0x000fe20000000800 */
[----:B-1----:R-:W-:Y:S08]  /*1820*/  @P1 BRA `(.L_x_7914) ;  /* 0x0000000000241947 */ /* 0x002ff00003800000 */
        /* <DEDUP_REMOVED lines=9> */
.L_x_7914:
[----:B------:R-:W-:Y:S02]  /*18c0*/  IMAD.U32 R27, RZ, RZ, UR5 ;  /* 0x00000005ff1b7e24 */ /* 0x000fe4000f8e00ff */
[----:B------:R-:W-:Y:S01]  /*18d0*/  IMAD.U32 R28, RZ, RZ, UR4 ;  /* 0x00000004ff1c7e24 */ /* 0x000fe2000f8e00ff */
[----:B------:R-:W-:Y:S06]  /*18e0*/  @!P2 BRA `(.L_x_7915) ;  /* 0x000000000010a947 */ /* 0x000fec0003800000 */
[----:B------:R-:W-:-:S04]  /*18f0*/  IADD3 R4, P0, R31, UR8, RZ ;  /* 0x000000081f047c10 */ /* 0x000fc8000ff1e0ff */
[----:B------:R-:W-:-:S05]  /*1900*/  IADD3.X R5, R30, UR9, RZ, P0, !PT ;  /* 0x000000091e057c10 */ /* 0x000fca00087fe4ff */
[----:B------:R0:W5:Y:S01]  /*1910*/  LDG.E R28, desc[UR40][R4.64] ;  /* 0x00000028041c7981 */ /* 0x000162000c1e1900 */
[----:B------:R-:W-:Y:S05]  /*1920*/  BRA `(.L_x_7916) ;  /* 0x0000000000107947 */ /* 0x000fea0003800000 */
.L_x_7915:
[----:B------:R-:W-:Y:S05]  /*1930*/  @!P0 BRA `(.L_x_7916) ;  /* 0x00000000000c8947 */ /* 0x000fea0003800000 */
[----:B------:R-:W2:Y:S04]  /*1940*/  LDG.E R5, desc[UR40][R8.64] ;  /* 0x0000002808057981 */ /* 0x000ea8000c1e1900 */
[----:B------:R-:W2:Y:S02]  /*1950*/  LDG.E R28, desc[UR40][R8.64+0x4] ;  /* 0x00000428081c7981 */ /* 0x000ea4000c1e1900 */
[----:B--2---:R-:W-:-:S07]  /*1960*/  IMAD.IADD R28, R28, 0x1, -R5 ;  /* 0x000000011c1c7824 */ /* 0x004fce00078e0a05 */
.L_x_7916:
        /* <DEDUP_REMOVED lines=9> */
[----:B------:R-:W-:Y:S02]  /*1a00*/  ISETP.NE.U32.AND P1, PT, RZ, UR4, PT ;  /* 0x00000004ff007c0c */ /* 0x000fe4000bf25070 */
[----:B-----5:R-:W-:Y:S02]  /*1a10*/  MOV R24, R28 ;  /* 0x0000001c00187202 */ /* 0x020fe40000000f00 */
[----:B------:R-:W-:-:S13]  /*1a20*/  ISETP.NE.AND.EX P1, PT, RZ, UR5, PT, P1 ;  /* 0x00000005ff007c0c */ /* 0x000fda000bf25310 */
[----:B------:R-:W-:-:S04]  /*1a30*/  @P1 IADD3 R6, P2, R31, UR4, RZ ;  /* 0x000000041f061c10 */ /* 0x000fc8000ff5e0ff */
[----:B------:R-:W-:-:S05]  /*1a40*/  @P1 IADD3.X R7, R30, UR5, RZ, P2, !PT ;  /* 0x000000051e071c10 */ /* 0x000fca00097fe4ff */
[----:B------:R3:W5:Y:S01]  /*1a50*/  @P1 LDG.E R24, desc[UR40][R6.64] ;  /* 0x0000002806181981 */ /* 0x000762000c1e1900 */
[----:B-1----:R-:W-:Y:S01]  /*1a60*/  ISETP.NE.AND P1, PT, R8, 0x1, PT ;  /* 0x000000010800780c */ /* 0x002fe20003f25270 */
[----:B------:R-:W-:Y:S01]  /*1a70*/  IMAD.SHL.U32 R199, R25, 0x40, RZ ;  /* 0x0000004019c77824 */ /* 0x000fe200078e00ff */
[----:B------:R-:W-:Y:S01]  /*1a80*/  PLOP3.LUT P3, PT, PT, PT, PT, 0x80, 0x0 ;  /* 0x000000000000781c */ /* 0x000fe20003f6f070 */
[----:B------:R-:W-:Y:S02]  /*1a90*/  IMAD.IADD R8, R28, 0x1, -R3 ;  /* 0x000000011c087824 */ /* 0x000fe400078e0a03 */
[----:B0-----:R-:W-:Y:S02]  /*1aa0*/  VIADD R4, R199, 0x3f ;  /* 0x0000003fc7047836 */ /* 0x001fe40000000000 */
[----:B------:R-:W-:-:S05]  /*1ab0*/  IMAD.MOV R39, RZ, RZ, -R8 ;  /* 0x000000ffff277224 */ /* 0x000fca00078e0a08 */
[----:B------:R-:W-:Y:S01]  /*1ac0*/  VIMNMX R39, RZ, R39, !PT ;  /* 0x00000027ff277248 */ /* 0x000fe20007fe0100 */
[----:B------:R-:W0:Y:S08]  /*1ad0*/  @P1 LDC R11, c[0x0][0x44c] ;  /* 0x00011300ff0b1b82 */ /* 0x000e300000000800 */
[----:B------:R-:W1:Y:S01]  /*1ae0*/  @P1 LDC R5, c[0x0][0x450] ;  /* 0x00011400ff051b82 */ /* 0x000e620000000800 */
[----:B--2---:R-:W-:-:S02]  /*1af0*/  @P0 IMAD.IADD R27, R9, 0x1, -R0 ;  /* 0x00000001091b0824 */ /* 0x004fc400078e0a00 */
[----:B0-----:R-:W-:-:S04]  /*1b00*/  @P1 IMAD.HI.U32 R0, R4, R11, RZ ;  /* 0x0000000b04001227 */ /* 0x001fc800078e00ff */
[----:B------:R-:W-:Y:S01]  /*1b10*/  IMAD.IADD R198, R8, 0x1, R27 ;  /* 0x0000000108c67824 */ /* 0x000fe200078e021b */
[----:B-1----:R-:W-:-:S03]  /*1b20*/  @P1 SHF.R.U32.HI R4, RZ, R5, R0 ;  /* 0x00000005ff041219 */ /* 0x002fc60000011600 */
[C---:B------:R-:W-:Y:S01]  /*1b30*/  VIADD R0, R198.reuse, 0x3f ;  /* 0x0000003fc6007836 */ /* 0x040fe20000000000 */
[----:B------:R-:W-:-:S04]  /*1b40*/  IADD3 R40, R198, 0x40, -R197 ;  /* 0x00000040c6287810 */ /* 0x000fc80007ffe8c5 */
[----:B------:R-:W-:Y:S02]  /*1b50*/  IADD3 R4, R40, R4, RZ ;  /* 0x0000000428047210 */ /* 0x000fe40007ffe0ff */
[----:B------:R-:W-:Y:S02]  /*1b60*/  SHF.R.S32.HI R3, RZ, 0x1f, R0 ;  /* 0x0000001fff037819 */ /* 0x000fe40000011400 */
[----:B------:R-:W-:Y:S02]  /*1b70*/  SHF.R.S32.HI R5, RZ, 0x1f, R4 ;  /* 0x0000001fff057819 */ /* 0x000fe40000011404 */
[----:B------:R-:W-:Y:S02]  /*1b80*/  LEA.HI R3, R3, R0, RZ, 0x6 ;  /* 0x0000000003037211 */ /* 0x000fe400078f30ff */
[----:B------:R-:W-:Y:S02]  /*1b90*/  LEA.HI R5, R5, R4, RZ, 0x6 ;  /* 0x0000000405057211 */ /* 0x000fe400078f30ff */
[----:B------:R-:W-:-:S02]  /*1ba0*/  SHF.R.S32.HI R208, RZ, 0x6, R3 ;  /* 0x00000006ffd07819 */ /* 0x000fc40000011403 */
[----:B------:R-:W-:-:S04]  /*1bb0*/  SHF.R.S32.HI R5, RZ, 0x6, R5 ;  /* 0x00000006ff057819 */ /* 0x000fc80000011405 */
[----:B------:R-:W-:-:S05]  /*1bc0*/  VIMNMX R5, R208, R5, PT ;  /* 0x00000005d0057248 */ /* 0x000fca0003fe0100 */
[----:B------:R-:W-:-:S05]  /*1bd0*/  IMAD R0, R5, 0x40, -R8 ;  /* 0x0000004005007824 */ /* 0x000fca00078e0a08 */
[----:B------:R-:W-:-:S04]  /*1be0*/  VIMNMX R0, R0, R27, PT ;  /* 0x0000001b00007248 */ /* 0x000fc80003fe0100 */
        /* <DEDUP_REMOVED lines=29> */
.L_x_7919:
[----:B------:R-:W-:Y:S05]  /*1dc0*/  BSYNC B6 ;  /* 0x0000000000067941 */ /* 0x000fea0003800000 */
.L_x_7918:
        /* <DEDUP_REMOVED lines=20> */
.L_x_7921:
[----:B------:R-:W-:Y:S05]  /*1f10*/  BSYNC B6 ;  /* 0x0000000000067941 */ /* 0x000fea0003800000 */
.L_x_7920:
        /* <DEDUP_REMOVED lines=13> */
[----:B------:R-:W-:Y:S01]  /*1ff0*/  SHF.L.U64.HI R41, R42, 0x6, R43 ;  /* 0x000000062a297819 */ /* 0x000fe2000001022b */
[----:B------:R-:W-:Y:S01]  /*2000*/  IMAD.WIDE.U32 R32, R190, R42, R16 ;  /* 0x0000002abe207225 */ /* 0x000fe200078e0010 */
[----:B------:R-:W0:Y:S01]  /*2010*/  S2R R30, SR_TID.X ;  /* 0x00000000001e7919 */ /* 0x000e220000002100 */
[----:B-1----:R-:W-:Y:S02]  /*2020*/  SHF.L.U64.HI R44, R4, 0x6, R5 ;  /* 0x00000006042c7819 */ /* 0x002fe40000010205 */
[-C--:B------:R-:W-:Y:S01]  /*2030*/  IMAD R3, R3, R4.reuse, RZ ;  /* 0x0000000403037224 */ /* 0x080fe200078e02ff */
[----:B------:R-:W-:Y:S01]  /*2040*/  SHF.R.S32.HI R187, RZ, 0x1f, R186 ;  /* 0x0000001fffbb7819 */ /* 0x000fe200000114ba */
[C---:B------:R-:W-:Y:S01]  /*2050*/  IMAD R9, R190.reuse, R43, R0 ;  /* 0x0000002bbe097224 */ /* 0x040fe200078e0200 */
[----:B----45:R-:W-:Y:S01]  /*2060*/  SHF.R.S32.HI R7, RZ, 0x1f, R24 ;  /* 0x0000001fff077819 */ /* 0x030fe20000011418 */
[----:B------:R-:W-:Y:S01]  /*2070*/  IMAD R11, R190, R5, R3 ;  /* 0x00000005be0b7224 */ /* 0x000fe200078e0203 */
[----:B------:R-:W-:Y:S01]  /*2080*/  ISETP.GE.AND P2, PT, R16, UR4, PT ;  /* 0x0000000410007c0c */ /* 0x000fe2000bf46270 */
[----:B------:R-:W-:Y:S01]  /*2090*/  IMAD.WIDE.U32 R34, R190, R4, R186 ;  /* 0x00000004be227225 */ /* 0x000fe200078e00ba */
[----:B--2---:R-:W-:-:S02]  /*20a0*/  ISETP.GE.AND P0, PT, R16, R13, PT ;  /* 0x0000000d1000720c */ /* 0x004fc40003f06270 */
[----:B------:R-:W-:Y:S01]  /*20b0*/  SHF.R.S32.HI R47, RZ, 0x1f, R26 ;  /* 0x0000001fff2f7819 */ /* 0x000fe2000001141a */
[----:B------:R-:W-:Y:S01]  /*20c0*/  IMAD R8, R7, R42, RZ ;  /* 0x0000002a07087224 */ /* 0x000fe200078e02ff */
[----:B------:R-:W-:Y:S01]  /*20d0*/  SEL R3, R13, RZ, P0 ;  /* 0x000000ff0d037207 */ /* 0x000fe20000000000 */
[----:B------:R-:W-:Y:S01]  /*20e0*/  IMAD R7, R7, R4, RZ ;  /* 0x0000000407077224 */ /* 0x000fe200078e02ff */
[----:B------:R-:W-:Y:S01]  /*20f0*/  IADD3 R35, R35, R11, RZ ;  /* 0x0000000b23237210 */ /* 0x000fe20007ffe0ff */
[----:B------:R-:W-:Y:S01]  /*2100*/  IMAD R53, R24, R43, R8 ;  /* 0x0000002b18357224 */ /* 0x000fe200078e0208 */
[----:B------:R-:W-:Y:S01]  /*2110*/  ISETP.GE.AND P1, PT, R23, UR4, PT ;  /* 0x0000000417007c0c */ /* 0x000fe2000bf26270 */
[----:B------:R-:W-:Y:S01]  /*2120*/  IMAD.IADD R3, R16, 0x1, R3 ;  /* 0x0000000110037824 */ /* 0x000fe200078e0203 */
[----:B------:R-:W-:Y:S01]  /*2130*/  P2R R62, PR, RZ, 0x4 ;  /* 0x00000004ff3e7803 */ /* 0x000fe20000000000 */
[----:B------:R-:W-:Y:S01]  /*2140*/  IMAD R7, R24, R5, R7 ;  /* 0x0000000518077224 */ /* 0x000fe200078e0207 */
[----:B---3--:R-:W-:Y:S01]  /*2150*/  LEA.HI R49, R49, 0x8, RZ, 0x19 ;  /* 0x0000000831317811 */ /* 0x008fe200078fc8ff */
[----:B------:R-:W-:Y:S01]  /*2160*/  IMAD.WIDE.U32 R20, R190, R42, R186 ;  /* 0x0000002abe147225 */ /* 0x000fe200078e00ba */
[----:B------:R-:W-:-:S03]  /*2170*/  SHF.R.S32.HI R6, RZ, 0x1f, R3 ;  /* 0x0000001fff067819 */ /* 0x000fc60000011403 */
[----:B------:R-:W-:Y:S01]  /*2180*/  IMAD.WIDE.U32 R36, R190, R4, R16 ;  /* 0x00000004be247225 */ /* 0x000fe200078e0010 */
[----:B------:R-:W-:-:S03]  /*2190*/  LEA.HI R3, R6, R3, RZ, 0x3 ;  /* 0x0000000306037211 */ /* 0x000fc600078f18ff */
[----:B------:R-:W-:Y:S01]  /*21a0*/  IMAD.SHL.U32 R6, R191, 0x40, RZ ;  /* 0x00000040bf067824 */ /* 0x000fe200078e00ff */
[----:B------:R-:W-:Y:S01]  /*21b0*/  LOP3.LUT R55, R3, 0xfffffff8, RZ, 0xc0, !PT ;  /* 0xfffffff803377812 */ /* 0x000fe200078ec0ff */
[----:B0-----:R-:W-:Y:S02]  /*21c0*/  VIADD R30, R30, 0xffffff80 ;  /* 0xffffff801e1e7836 */ /* 0x001fe40000000000 */
[----:B------:R-:W-:Y:S01]  /*21d0*/  IMAD.IADD R21, R21, 0x1, R9 ;  /* 0x0000000115157824 */ /* 0x000fe200078e0209 */
[----:B------:R-:W-:Y:S01]  /*21e0*/  LOP3.LUT R43, R6, 0x1c0, RZ, 0xc0, !PT ;  /* 0x000001c0062b7812 */ /* 0x000fe200078ec0ff */
[----:B------:R-:W-:Y:S01]  /*21f0*/  IMAD.IADD R37, R11, 0x1, R37 ;  /* 0x000000010b257824 */ /* 0x000fe200078e0225 */
[----:B------:R-:W-:Y:S01]  /*2200*/  SHF.R.S32.HI R10, RZ, 0x1f, R30 ;  /* 0x0000001fff0a7819 */ /* 0x000fe2000001141e */
[----:B------:R-:W-:Y:S01]  /*2210*/  IMAD.IADD R33, R9, 0x1, R33 ;  /* 0x0000000109217824 */ /* 0x000fe200078e0221 */
[----:B------:R-:W-:Y:S01]  /*2220*/  SHF.R.U32.HI R46, RZ, 0x3, R43 ;  /* 0x00000003ff2e7819 */ /* 0x000fe2000001162b */
[----:B------:R-:W-:Y:S01]  /*2230*/  IMAD.WIDE.U32 R20, R24, R42, R20 ;  /* 0x0000002a18147225 */ /* 0x000fe200078e0014 */
[----:B------:R-:W-:-:S02]  /*2240*/  LOP3.LUT R5, R43, 0x18, R16, 0xf8, !PT ;  /* 0x000000182b057812 */ /* 0x000fc400078ef810 */
[----:B------:R-:W-:Y:S01]  /*2250*/  LEA.HI R10, R10, R30, RZ, 0x2 ;  /* 0x0000001e0a0a7211 */ /* 0x000fe200078f10ff */
[----:B------:R-:W-:Y:S01]  /*2260*/  IMAD.WIDE.U32 R36, R24, R4, R36 ;  /* 0x0000000418247225 */ /* 0x000fe200078e0024 */
[----:B------:R-:W-:Y:S02]  /*2270*/  LOP3.LUT R5, R5, R46, RZ, 0x3c, !PT ;  /* 0x0000002e05057212 */ /* 0x000fe400078e3cff */
[----:B------:R-:W-:Y:S01]  /*2280*/  LOP3.LUT R10, R10, 0xfffffffc, RZ, 0xc0, !PT ;  /* 0xfffffffc0a0a7812 */ /* 0x000fe200078ec0ff */
[----:B------:R-:W-:Y:S01]  /*2290*/  IMAD.WIDE.U32 R32, R24, R42, R32 ;  /* 0x0000002a18207225 */ /* 0x000fe200078e0020 */
[----:B------:R-:W-:Y:S02]  /*22a0*/  IADD3 R58, R7, R37, RZ ;  /* 0x00000025073a7210 */ /* 0x000fe40007ffe0ff */
[----:B------:R-:W-:Y:S01]  /*22b0*/  IADD3 R10, R30, -R10, RZ ;  /* 0x8000000a1e0a7210 */ /* 0x000fe20007ffe0ff */
[----:B------:R-:W-:Y:S01]  /*22c0*/  IMAD R51, R228, 0x200, R5 ;  /* 0x00000200e4337824 */ /* 0x000fe200078e0205 */
[----:B------:R-:W-:Y:S01]  /*22d0*/  LOP3.LUT R5, R43, 0x38, R3, 0xf8, !PT ;  /* 0x000000382b057812 */ /* 0x000fe200078ef803 */
[----:B------:R-:W-:Y:S01]  /*22e0*/  IMAD.WIDE.U32 R34, R24, R4, R34 ;  /* 0x0000000418227225 */ /* 0x000fe200078e0022 */
[----:B------:R-:W-:-:S02]  /*22f0*/  SHF.R.S32.HI R60, RZ, 0x1f, R55 ;  /* 0x0000001fff3c7819 */ /* 0x000fc40000011437 */
[----:B------:R-:W-:Y:S01]  /*2300*/  LOP3.LUT R5, R5, R46, RZ, 0x3c, !PT ;  /* 0x0000002e05057212 */ /* 0x000fe200078e3cff */
[----:B------:R-:W-:Y:S02]  /*2310*/  IMAD.IADD R52, R21, 0x1, R53 ;  /* 0x0000000115347824 */ /* 0x000fe400078e0235 */
[----:B------:R-:W-:Y:S02]  /*2320*/  IMAD.IADD R0, R29, 0x1, R28 ;  /* 0x000000011d007824 */ /* 0x000fe400078e021c */
[----:B------:R-:W-:Y:S02]  /*2330*/  IMAD.SHL.U32 R42, R42, 0x40, RZ ;  /* 0x000000402a2a7824 */ /* 0x000fe400078e00ff */
[----:B------:R-:W-:Y:S02]  /*2340*/  IMAD.SHL.U32 R45, R4, 0x40, RZ ;  /* 0x00000040042d7824 */ /* 0x000fe400078e00ff */
[----:B------:R-:W-:Y:S02]  /*2350*/  IMAD R48, R10, 0x40, R190 ;  /* 0x000000400a307824 */ /* 0x000fe400078e02be */
[----:B------:R-:W-:-:S02]  /*2360*/  IMAD.SHL.U32 R50, R13, 0x2, RZ ;  /* 0x000000020d327824 */ /* 0x000fc400078e00ff */
[----:B------:R-:W-:Y:S02]  /*2370*/  IMAD.IADD R53, R53, 0x1, R33 ;  /* 0x0000000135357824 */ /* 0x000fe400078e0221 */
[----:B------:R-:W-:Y:S02]  /*2380*/  IMAD.IADD R54, R35, 0x1, R7 ;  /* 0x0000000123367824 */ /* 0x000fe400078e0207 */
[----:B------:R-:W-:Y:S01]  /*2390*/  IMAD R61, R228, 0x200, R5 ;  /* 0x00000200e43d7824 */ /* 0x000fe200078e0205 */
[----:B------:R-:W-:-:S07]  /*23a0*/  SHF.R.S32.HI R59, RZ, 0x1f, R38 ;  /* 0x0000001fff3b7819 */ /* 0x000fce0000011426 */
.L_x_7954:
[----:B0-----:R-:W0:Y:S01]  /*23b0*/  LDC R65, c[0x0][0x430] ;  /* 0x00010c00ff417b82 */ /* 0x001e220000000800 */
[----:B------:R-:W-:Y:S01]  /*23c0*/  VIADD R25, R25, 0xffffffff ;  /* 0xffffffff19197836 */ /* 0x000fe20000000000 */
[----:B------:R-:W-:-:S03]  /*23d0*/  MOV R64, RZ ;  /* 0x000000ff00407202 */ /* 0x000fc60000000f00 */
        /* <DEDUP_REMOVED lines=9> */
[----:B---3--:R-:W3:Y:S08]  /*2470*/  @P3 LDC R9, c[0x0][0x434] ;  /* 0x00010d00ff093b82 */ /* 0x008ef00000000800 */
        /* <DEDUP_REMOVED lines=28> */
[----:B------:R-:W-:-:S03]  /*2640*/  ISETP.NE.AND P3, PT, RZ, UR6, PT ;  /* 0x00000006ff007c0c */ /* 0x000fc6000bf65270 */
        /* <DEDUP_REMOVED lines=12> */
[-C--:B------:R-:W-:Y:S01]  /*2710*/  IMAD R9, R41, R25.reuse, RZ ;  /* 0x0000001929097224 */ /* 0x080fe200078e02ff */
[----:B------:R-:W-:Y:S01]  /*2720*/  LEA R70, P4, R6, UR4, 0x1 ;  /* 0x0000000406467c11 */ /* 0x000fe2000f8808ff */
[----:B------:R-:W-:Y:S01]  /*2730*/  IMAD.WIDE.U32 R4, R42, R25, RZ ;  /* 0x000000192a047225 */ /* 0x000fe200078e00ff */
[----:B------:R-:W-:-:S03]  /*2740*/  IADD3 R69, R7, R69, RZ ;  /* 0x0000004507457210 */ /* 0x000fc60007ffe0ff */
[----:B------:R-:W-:Y:S01]  /*2750*/  IMAD R9, R10, R42, R9 ;  /* 0x0000002a0a097224 */ /* 0x000fe200078e0209 */
[----:B------:R-:W-:-:S03]  /*2760*/  LEA.HI.X R69, R6, UR5, R69, 0x1, P4 ;  /* 0x0000000506457c11 */ /* 0x000fc6000a0f0c45 */
[----:B------:R-:W-:Y:S01]  /*2770*/  IMAD.IADD R11, R5, 0x1, R9 ;  /* 0x00000001050b7824 */ /* 0x000fe200078e0209 */
        /* <DEDUP_REMOVED lines=16> */
[-C--:B------:R-:W-:Y:S02]  /*2880*/  IMAD R5, R10, R45.reuse, R8 ;  /* 0x0000002d0a057224 */ /* 0x080fe400078e0208 */
[----:B------:R-:W-:Y:S01]  /*2890*/  IMAD.WIDE.U32 R8, R25, R45, R6 ;  /* 0x0000002d19087225 */ /* 0x000fe200078e0006 */
[----:B------:R-:W-:-:S03]  /*28a0*/  IADD3 R7, P3, R20, R4, RZ ;  /* 0x0000000414077210 */ /* 0x000fc60007f7e0ff */
[----:B------:R-:W-:Y:S01]  /*28b0*/  IMAD.IADD R5, R9, 0x1, R5 ;  /* 0x0000000109057824 */ /* 0x000fe200078e0205 */
[C---:B------:R-:W-:Y:S01]  /*28c0*/  LEA R4, P5, R8.reuse, UR6, 0x1 ;  /* 0x0000000608047c11 */ /* 0x040fe2000f8a08ff */
        /* <DEDUP_REMOVED lines=11> */
.L_x_7926:
[----:B------:R-:W-:Y:S05]  /*2980*/  BSYNC B1 ;  /* 0x0000000000017941 */ /* 0x000fea0003800000 */
.L_x_7925:
        /* <DEDUP_REMOVED lines=15> */
.L_x_7927:
[----:B------:R-:W-:Y:S01]  /*2a80*/  LEA R63, R184, R2, 0x3 ;  /* 0x00000002b83f7211 */ /* 0x000fe200078e18ff */
[----:B------:R-:W-:Y:S01]  /*2a90*/  BSSY B1, `(.L_x_7928) ;  /* 0x0000004000017945 */ /* 0x000fe20003800000 */
[----:B------:R-:W-:-:S04]  /*2aa0*/  SHF.L.U32 R74, R189, 0x1f, RZ ;  /* 0x0000001fbd4a7819 */ /* 0x000fc800000006ff */
[----:B------:R-:W0:Y:S02]  /*2ab0*/  SYNCS.PHASECHK.TRANS64.TRYWAIT P5, [R63+URZ+0x28c90], R74 ;  /* 0x028c904a3f0075a7 */ /* 0x000e2400080a017f */
[----:B0-----:R-:W-:Y:S05]  /*2ac0*/  @!P5 BRA `(.L_x_7929) ;  /* 0x0000018400f4d947 */ /* 0x001fea0003800000 */
.L_x_8188:
[----:B------:R-:W-:Y:S05]  /*2ad0*/  BSYNC B1 ;  /* 0x0000000000017941 */ /* 0x000fea0003800000 */
.L_x_7928:
[----:B------:R-:W-:-:S03]  /*2ae0*/  UMOV UR4, 0xffffffff ;  /* 0xffffffff00047882 */ /* 0x000fc60000000000 */
[----:B------:R-:W-:Y:S05]  /*2af0*/  BRA.DIV UR4, `(.L_x_7930) ;  /* 0x0000018604fc7947 */ /* 0x000fea000b800000 */
[----:B------:R-:W1:Y:S04]  /*2b00*/  SHFL.IDX PT, R69, R69, RZ, 0x1c1f ;  /* 0x001c1fff45457589 */ /* 0x000e6800000e0000 */
[----:B------:R2:W3:Y:S02]  /*2b10*/  SHFL.IDX PT, R14, R70, RZ, 0x1c1f ;  /* 0x001c1fff460e7589 */ /* 0x0004e400000e0000 */
.L_x_8192:
        /* <DEDUP_REMOVED lines=51> */
.L_x_7935:
[----:B------:R-:W-:Y:S05]  /*2e50*/  BSYNC B2 ;  /* 0x0000000000027941 */ /* 0x000fea0003800000 */
.L_x_7934:
[----:B0-----:R4:W-:Y:S02]  /*2e60*/  ST.E.128 desc[UR40][R10.64], R4 ;  /* 0x000000040a007985 */ /* 0x0019e4000c101d28 */
.L_x_7933:
[----:B------:R-:W-:Y:S05]  /*2e70*/  BSYNC B1 ;  /* 0x0000000000017941 */ /* 0x000fea0003800000 */
.L_x_7932:
        /* <DEDUP_REMOVED lines=53> */
.L_x_7937:
[----:B------:R-:W-:Y:S05]  /*31d0*/  BSYNC B1 ;  /* 0x0000000000017941 */ /* 0x000fea0003800000 */
.L_x_7936:
[----:B-1----:R1:W-:Y:S01]  /*31e0*/  ST.E.128 desc[UR40][R10.64], R4 ;  /* 0x000000040a007985 */ /* 0x0023e2000c101d28 */
[----:B------:R-:W-:Y:S05]  /*31f0*/  BRA `(.L_x_7931) ;  /* 0x0000000c00787947 */ /* 0x000fea0003800000 */
.L_x_7924:
[----:B------:R-:W-:-:S05]  /*3200*/  IMAD R68, R25, -0x40, R27 ;  /* 0xffffffc019447824 */ /* 0x000fca00078e021b */
[----:B------:R-:W-:-:S04]  /*3210*/  VIMNMX R68, R68, 0x40, PT ;  /* 0x0000004044447848 */ /* 0x000fc80003fe0100 */
[----:B------:R-:W-:-:S04]  /*3220*/  ISETP.GE.AND P4, PT, R190, R68, PT ;  /* 0x00000044be00720c */ /* 0x000fc80003f86270 */
[----:B------:R-:W-:-:S13]  /*3230*/  ISETP.GE.OR P3, PT, R16, R71, P4 ;  /* 0x000000471000720c */ /* 0x000fda0002766670 */
[----:B------:R-:W0:Y:S01]  /*3240*/  @!P3 LDC.64 R12, c[0x0][0x3e8] ;  /* 0x0000fa00ff0cbb82 */ /* 0x000e220000000a00 */
[----:B------:R-:W-:Y:S01]  /*3250*/  @!P3 IADD3 R6, P5, R32, R4, RZ ;  /* 0x000000042006b210 */ /* 0x000fe20007fbe0ff */
[----:B------:R-:W-:Y:S01]  /*3260*/  @!P3 IMAD R4, R44, R25, RZ ;  /* 0x000000192c04b224 */ /* 0x000fe200078e02ff */
[----:B------:R-:W-:-:S03]  /*3270*/  @!P3 MOV R5, R58 ;  /* 0x0000003a0005b202 */ /* 0x000fc60000000f00 */
        /* <DEDUP_REMOVED lines=36> */
.L_x_7938:
[----:B------:R-:W-:Y:S01]  /*34c0*/  IMAD R63, R184, 0x8, R2 ;  /* 0x00000008b83f7824 */ /* 0x000fe200078e0202 */
[----:B------:R-:W-:Y:S01]  /*34d0*/  SHF.L.U32 R74, R189, 0x1f, RZ ;  /* 0x0000001fbd4a7819 */ /* 0x000fe200000006ff */
[----:B------:R-:W-:Y:S03]  /*34e0*/  BSSY B1, `(.L_x_7939) ;  /* 0x0000003000017945 */ /* 0x000fe60003800000 */
[----:B------:R-:W0:Y:S02]  /*34f0*/  SYNCS.PHASECHK.TRANS64.TRYWAIT P6, [R63+URZ+0x28c90], R74 ;  /* 0x028c904a3f0075a7 */ /* 0x000e2400080c017f */
[----:B0-----:R-:W-:Y:S05]  /*3500*/  @!P6 BRA `(.L_x_7940) ;  /* 0x0000017c00c0e947 */ /* 0x001fea0003800000 */
.L_x_8193:
[----:B------:R-:W-:Y:S05]  /*3510*/  BSYNC B1 ;  /* 0x0000000000017941 */ /* 0x000fea0003800000 */
.L_x_7939:
[----:B------:R-:W-:-:S03]  /*3520*/  UMOV UR4, 0xffffffff ;  /* 0xffffffff00047882 */ /* 0x000fc60000000000 */
[----:B------:R-:W-:Y:S05]  /*3530*/  BRA.DIV UR4, `(.L_x_7941) ;  /* 0x0000017e04c87947 */ /* 0x000fea000b800000 */
[----:B------:R-:W1:Y:S04]  /*3540*/  SHFL.IDX PT, R69, R69, RZ, 0x1c1f ;  /* 0x001c1fff45457589 */ /* 0x000e6800000e0000 */
[----:B------:R-:W2:Y:S02]  /*3550*/  SHFL.IDX PT, R70, R70, RZ, 0x1c1f ;  /* 0x001c1fff46467589 */ /* 0x000ea400000e0000 */
.L_x_8197:
        /* <DEDUP_REMOVED lines=15> */
[----:B------:R-:W-:Y:S01]  /*3650*/  IMAD R11, R228, 0x200, R9 ;  /* 0x00000200e40b7824 */ /* 0x000fe200078e0209 */
[----:B------:R-:W-:-:S03]  /*3660*/  IADD3 R9, R61, R72, RZ ;  /* 0x000000483d097210 */ /* 0x000fc60007ffe0ff */
[----:B------:R-:W-:Y:S02]  /*3670*/  IMAD.IADD R11, R72, 0x1, R11 ;  /* 0x00000001480b7824 */ /* 0x000fe400078e020b */
[--C-:B------:R-:W-:Y:S02]  /*3680*/  IMAD R9, R9, 0x2, R2.reuse ;  /* 0x0000000209097824 */ /* 0x100fe400078e0202 */
[----:B------:R-:W-:-:S04]  /*3690*/  IMAD R12, R11, 0x2, R2 ;  /* 0x000000020b0c7824 */ /* 0x000fc800078e0202 */
[----:B------:R-:W1:Y:S04]  /*36a0*/  LDS.128 R8, [R9+0x22400] ;  /* 0x0224000009087984 */ /* 0x000e680000000c00 */
[----:B------:R-:W2:Y:S01]  /*36b0*/  LDS.128 R12, [R12+0x22400] ;  /* 0x022400000c0c7984 */ /* 0x000ea20000000c00 */
[----:B------:R-:W-:Y:S05]  /*36c0*/  @P5 BRA `(.L_x_7943) ;  /* 0x0000000400485947 */ /* 0x000fea0003800000 */
[--C-:B------:R-:W-:Y:S02]  /*36d0*/  SHF.R.U64 R83, R28, 0x10, R29.reuse ;  /* 0x000000101c537819 */ /* 0x100fe4000000121d */
[----:B------:R-:W-:Y:S01]  /*36e0*/  SHF.R.U32.HI R28, RZ, 0x10, R29 ;  /* 0x00000010ff1c7819 */ /* 0x000fe2000001161d */
[----:B------:R-:W-:Y:S01]  /*36f0*/  HADD2.F32 R29, -RZ, R73.H1_H1 ;  /* 0x30000049ff1d7230 */ /* 0x000fe20000004100 */
[--C-:B------:R-:W-:Y:S02]  /*3700*/  SHF.R.U64 R85, R4, 0x10, R5.reuse ;  /* 0x0000001004557819 */ /* 0x100fe40000001205 */
[----:B------:R-:W-:Y:S01]  /*3710*/  SHF.R.U32.HI R72, RZ, 0x10, R5 ;  /* 0x00000010ff487819 */ /* 0x000fe20000011605 */
[----:B-1----:R-:W-:Y:S01]  /*3720*/  HADD2.F32 R5, -RZ, R9.H0_H0 ;  /* 0x20000009ff057230 */ /* 0x002fe20000004100 */
[----:B------:R-:W-:Y:S01]  /*3730*/  SHF.R.U64 R4, R6, 0x10, R7 ;  /* 0x0000001006047819 */ /* 0x000fe20000001207 */
[--C-:B--2---:R-:W-:Y:S01]  /*3740*/  HADD2.F32 R6, -RZ, R13.reuse.H0_H0 ;  /* 0x2000000dff067230 */ /* 0x104fe20000004100 */
[----:B------:R-:W-:Y:S01]  /*3750*/  SHF.R.U64 R81, R30, 0x10, R31 ;  /* 0x000000101e517819 */ /* 0x000fe2000000121f */
[----:B------:R-:W-:Y:S01]  /*3760*/  HADD2.F32 R13, -RZ, R13.H1_H1 ;  /* 0x3000000dff0d7230 */ /* 0x000fe20000004100 */
        /* <DEDUP_REMOVED lines=9> */
[C---:B------:R-:W-:Y:S02]  /*3800*/  FMUL.FTZ R30, R9.reuse, R30 ;  /* 0x0000001e091e7220 */ /* 0x040fe40000410000 */
[-C--:B------:R-:W-:Y:S01]  /*3810*/  FFMA.FTZ R31, R6, R7.reuse, R29 ;  /* 0x00000007061f7223 */ /* 0x080fe2000001001d */
[-C--:B------:R-:W-:Y:S01]  /*3820*/  FFMA.FTZ R73, R9, R28.reuse, -R78 ;  /* 0x0000001c09497223 */ /* 0x080fe2000001084e */
[----:B------:R-:W-:Y:S01]  /*3830*/  FFMA.FTZ R72, R5, R7, -R72 ;  /* 0x0000000705487223 */ /* 0x000fe20000010848 */
[----:B------:R-:W-:Y:S01]  /*3840*/  FFMA.FTZ R78, R13, R28, R30 ;  /* 0x0000001c0d4e7223 */ /* 0x000fe2000001001e */
[----:B------:R-:W-:-:S02]  /*3850*/  HADD2.F32 R9, -RZ, R79.H0_H0 ;  /* 0x2000004fff097230 */ /* 0x000fc40000004100 */
[--C-:B------:R-:W-:Y:S02]  /*3860*/  HADD2.F32 R6, -RZ, R15.reuse.H0_H0 ;  /* 0x2000000fff067230 */ /* 0x100fe40000004100 */
[----:B------:R-:W-:Y:S01]  /*3870*/  HADD2.F32 R15, -RZ, R15.H1_H1 ;  /* 0x3000000fff0f7230 */ /* 0x000fe20000004100 */
[----:B------:R-:W-:Y:S01]  /*3880*/  F2FP.F16.F32.PACK_AB R31, R78, R31 ;  /* 0x0000001f4e1f723e */ /* 0x000fe200000000ff */
[----:B------:R-:W-:Y:S02]  /*3890*/  HADD2.F32 R5, -RZ, R11.H0_H0 ;  /* 0x2000000bff057230 */ /* 0x000fe40000004100 */
[-C--:B------:R-:W-:Y:S01]  /*38a0*/  FMUL.FTZ R80, R6, R9.reuse ;  /* 0x0000000906507220 */ /* 0x080fe20000410000 */
[----:B------:R-:W-:Y:S02]  /*38b0*/  HADD2.F32 R30, -RZ, R75.H0_H0 ;  /* 0x2000004bff1e7230 */ /* 0x000fe40000004100 */
[----:B------:R-:W-:Y:S02]  /*38c0*/  HADD2.F32 R11, -RZ, R11.H1_H1 ;  /* 0x3000000bff0b7230 */ /* 0x000fe40000004100 */
[----:B------:R-:W-:Y:S01]  /*38d0*/  FMUL.FTZ R9, R5, R9 ;  /* 0x0000000905097220 */ /* 0x000fe20000410000 */
[----:B------:R-:W-:-:S02]  /*38e0*/  HADD2.F32 R7, -RZ, R79.H1_H1 ;  /* 0x3000004fff077230 */ /* 0x000fc40000004100 */
[-C--:B------:R-:W-:Y:S01]  /*38f0*/  FMUL.FTZ R82, R15, R30.reuse ;  /* 0x0000001e0f527220 */ /* 0x080fe20000410000 */
[----:B------:R-:W-:Y:S02]  /*3900*/  HADD2.F32 R28, -RZ, R77.H0_H0 ;  /* 0x2000004dff1c7230 */ /* 0x000fe40000004100 */
[----:B------:R-:W-:Y:S01]  /*3910*/  FMUL.FTZ R84, R11, R30 ;  /* 0x0000001e0b547220 */ /* 0x000fe20000410000 */
[----:B------:R-:W-:Y:S02]  /*3920*/  HADD2.F32 R13, -RZ, R83.H0_H0 ;  /* 0x20000053ff0d7230 */ /* 0x000fe40000004100 */
[-C--:B------:R-:W-:Y:S01]  /*3930*/  FFMA.FTZ R30, R6, R7.reuse, R9 ;  /* 0x00000007061e7223 */ /* 0x080fe20000010009 */
[----:B------:R-:W-:Y:S01]  /*3940*/  FFMA.FTZ R80, R5, R7, -R80 ;  /* 0x0000000705507223 */ /* 0x000fe20000010850 */
[-C--:B------:R-:W-:Y:S01]  /*3950*/  FFMA.FTZ R77, R11, R28.reuse, -R82 ;  /* 0x0000001c0b4d7223 */ /* 0x080fe20000010852 */
[----:B------:R-:W-:Y:S02]  /*3960*/  HADD2.F32 R11, -RZ, R87.H0_H0 ;  /* 0x20000057ff0b7230 */ /* 0x000fe40000004100 */
[----:B------:R-:W-:Y:S01]  /*3970*/  FFMA.FTZ R79, R15, R28, R84 ;  /* 0x0000001c0f4f7223 */ /* 0x000fe20000010054 */
[----:B------:R-:W-:-:S02]  /*3980*/  HADD2.F32 R6, -RZ, R12.H0_H0 ;  /* 0x2000000cff067230 */ /* 0x000fc40000004100 */
[----:B------:R-:W-:Y:S02]  /*3990*/  HADD2.F32 R5, -RZ, R8.H0_H0 ;  /* 0x20000008ff057230 */ /* 0x000fe40000004100 */
[----:B------:R-:W-:Y:S02]  /*39a0*/  HADD2.F32 R12, -RZ, R12.H1_H1 ;  /* 0x3000000cff0c7230 */ /* 0x000fe40000004100 */
[-C--:B------:R-:W-:Y:S01]  /*39b0*/  FMUL.FTZ R28, R6, R11.reuse ;  /* 0x0000000b061c7220 */ /* 0x080fe20000410000 */
[----:B------:R-:W-:Y:S02]  /*39c0*/  HADD2.F32 R8, -RZ, R8.H1_H1 ;  /* 0x30000008ff087230 */ /* 0x000fe40000004100 */
[----:B------:R-:W-:Y:S01]  /*39d0*/  FMUL.FTZ R11, R5, R11 ;  /* 0x0000000b050b7220 */ /* 0x000fe20000410000 */
[----:B------:R-:W-:Y:S02]  /*39e0*/  HADD2.F32 R7, -RZ, R86.H0_H0 ;  /* 0x20000056ff077230 */ /* 0x000fe40000004100 */
[----:B------:R-:W-:Y:S01]  /*39f0*/  FMUL.FTZ R15, R12, R13 ;  /* 0x0000000d0c0f7220 */ /* 0x000fe20000410000 */
[----:B------:R-:W-:-:S02]  /*3a00*/  HADD2.F32 R9, -RZ, R85.H0_H0 ;  /* 0x20000055ff097230 */ /* 0x000fc40000004100 */
[----:B------:R-:W-:Y:S01]  /*3a10*/  FMUL.FTZ R29, R8, R13 ;  /* 0x0000000d081d7220 */ /* 0x000fe20000410000 */
[----:B------:R-:W-:Y:S01]  /*3a20*/  F2FP.F16.F32.PACK_AB R30, R79, R30 ;  /* 0x0000001e4f1e723e */ /* 0x000fe200000000ff */
        /* <DEDUP_REMOVED lines=28> */
.L_x_7943:
[----:B------:R-:W-:Y:S05]  /*3bf0*/  BSYNC B1 ;  /* 0x0000000000017941 */ /* 0x000fea0003800000 */
.L_x_7942:
[----:B-1----:R1:W-:Y:S01]  /*3c00*/  ST.E.128 desc[UR40][R56.64], R8 ;  /* 0x0000000838007985 */ /* 0x0023e2000c101d28 */
[----:B------:R-:W-:Y:S01]  /*3c10*/  ISETP.GE.AND P4, PT, R76, R71, PT ;  /* 0x000000474c00720c */ /* 0x000fe20003f86270 */
[----:B------:R-:W-:Y:S01]  /*3c20*/  IMAD.MOV.U32 R4, RZ, RZ, R70 ;  /* 0x000000ffff047224 */ /* 0x000fe200078e0046 */
[----:B------:R-:W-:-:S11]  /*3c30*/  MOV R5, R69 ;  /* 0x0000004500057202 */ /* 0x000fd60000000f00 */
[----:B------:R-:W-:Y:S05]  /*3c40*/  @P4 BRA `(.L_x_7931) ;  /* 0x0000000000e44947 */ /* 0x000fea0003800000 */
[----:B------:R-:W-:-:S05]  /*3c50*/  IMAD.WIDE R4, R76, 0x2, R4 ;  /* 0x000000024c047825 */ /* 0x000fca00078e0204 */
[----:B--2---:R2:W-:Y:S01]  /*3c60*/  ST.E.128 desc[UR40][R4.64], R12 ;  /* 0x0000000c04007985 */ /* 0x0045e2000c101d28 */
[----:B------:R-:W-:Y:S05]  /*3c70*/  BRA `(.L_x_7931) ;  /* 0x0000000000d87947 */ /* 0x000fea0003800000 */
.L_x_7923:
[----:B------:R-:W-:-:S13]  /*3c80*/  ISETP.NE.AND P3, PT, R185, 0x3, PT ;  /* 0x00000003b900780c */ /* 0x000fda0003f65270 */
[----:B------:R-:W-:Y:S05]  /*3c90*/  @!P3 BRA `(.L_x_7944) ;  /* 0x000000000004b947 */ /* 0x000fea0003800000 */
[----:B------:R-:W-:Y:S01]  /*3ca0*/  BPT.TRAP 0x1 ;  /* 0x000000040000795c */ /* 0x000fe20000300000 */
.L_x_7944:
[----:B------:R-:W-:Y:S01]  /*3cb0*/  IMAD R63, R184, 0x8, R2 ;  /* 0x00000008b83f7824 */ /* 0x000fe200078e0202 */
[----:B------:R-:W-:Y:S01]  /*3cc0*/  SHF.L.U32 R74, R189, 0x1f, RZ ;  /* 0x0000001fbd4a7819 */ /* 0x000fe200000006ff */
[----:B------:R-:W-:Y:S01]  /*3cd0*/  BSSY B1, `(.L_x_7945) ;  /* 0x0000004000017945 */ /* 0x000fe20003800000 */
[----:B------:R-:W-:Y:S02]  /*3ce0*/  SHF.R.S32.HI R67, RZ, 0x1f, R65 ;  /* 0x0000001fff437819 */ /* 0x000fe40000011441 */
[----:B------:R-:W1:Y:S02]  /*3cf0*/  SYNCS.PHASECHK.TRANS64.TRYWAIT P4, [R63+URZ+0x28c90], R74 ;  /* 0x028c904a3f0075a7 */ /* 0x000e64000808017f */
[----:B-1----:R-:W-:Y:S05]  /*3d00*/  @!P4 BRA `(.L_x_7946) ;  /* 0x000001780020c947 */ /* 0x002fea0003800000 */
.L_x_8198:
[----:B------:R-:W-:Y:S05]  /*3d10*/  BSYNC B1 ;  /* 0x0000000000017941 */ /* 0x000fea0003800000 */
.L_x_7945:
        /* <DEDUP_REMOVED lines=26> */
.L_x_8202:
        /* <DEDUP_REMOVED lines=12> */
[----:B------:R-:W-:-:S04]  /*3f80*/  LEA R8, P4, R23, R14, 0x1 ;  /* 0x0000000e17087211 */ /* 0x000fc800078808ff */
[----:B------:R-:W-:Y:S02]  /*3f90*/  IADD3 R5, R72, R5, RZ ;  /* 0x0000000548057210 */ /* 0x000fe40007ffe0ff */
[----:B------:R-:W-:-:S03]  /*3fa0*/  LEA.HI.X R9, R23, R29, R194, 0x1, P4 ;  /* 0x0000001d17097211 */ /* 0x000fc600020f0cc2 */
[----:B------:R-:W-:-:S06]  /*3fb0*/  IMAD R5, R5, 0x2, R2 ;  /* 0x0000000205057824 */ /* 0x000fcc00078e0202 */
[----:B------:R-:W0:Y:S04]  /*3fc0*/  LDS.128 R4, [R5+0x22400] ;  /* 0x0224000005047984 */ /* 0x000e280000000c00 */
[----:B0-----:R0:W-:Y:S02]  /*3fd0*/  ST.E.128 desc[UR40][R8.64], R4 ;  /* 0x0000000408007985 */ /* 0x0011e4000c101d28 */
.L_x_7931:
[----:B------:R-:W-:Y:S05]  /*3fe0*/  BSYNC B0 ;  /* 0x0000000000007941 */ /* 0x000fea0003800000 */
.L_x_7922:
        /* <DEDUP_REMOVED lines=17> */
.L_x_7949:
[----:B------:R-:W-:Y:S05]  /*4100*/  BSYNC B0 ;  /* 0x0000000000007941 */ /* 0x000fea0003800000 */
.L_x_7948:
[----:B------:R-:W1:Y:S01]  /*4110*/  SYNCS.PHASECHK.TRANS64.TRYWAIT P3, [R63+URZ+0x28cb0], R74 ;  /* 0x028cb04a3f0075a7 */ /* 0x000e62000806017f */
[----:B------:R-:W-:Y:S04]  /*4120*/  BSSY B0, `(.L_x_7950) ;  /* 0x0000002000007945 */ /* 0x000fe80003800000 */
[----:B-1----:R-:W-:Y:S05]  /*4130*/  @!P3 BRA `(.L_x_7951) ;  /* 0x00000174006cb947 */ /* 0x002fea0003800000 */
.L_x_8203:
[----:B------:R-:W-:Y:S05]  /*4140*/  BSYNC B0 ;  /* 0x0000000000007941 */ /* 0x000fea0003800000 */
.L_x_7950:
        /* <DEDUP_REMOVED lines=18> */
[----:B------:R-:W-:Y:S02]  /*4270*/  LEA.HI.X R11, R4, UR5, R11, 0x1, P3 ;  /* 0x00000005040b7c11 */ /* 0x000fe400098f0c0b */
[----:B------:R-:W-:Y:S01]  /*4280*/  ISETP.GT.AND P3, PT, R68, R190, PT ;  /* 0x000000be4400720c */ /* 0x000fe20003f64270 */
[----:B------:R-:W0:Y:S04]  /*4290*/  SHFL.IDX PT, R10, R10, RZ, 0x1c1f ;  /* 0x001c1fff0a0a7589 */ /* 0x000e2800000e0000 */
[----:B------:R-:W2:Y:S08]  /*42a0*/  SHFL.IDX PT, R11, R11, RZ, 0x1c1f ;  /* 0x001c1fff0b0b7589 */ /* 0x000eb000000e0000 */
[----:B------:R-:W-:Y:S05]  /*42b0*/  @!P3 BRA `(.L_x_7953) ;  /* 0x000000040094b947 */ /* 0x000fea0003800000 */
[----:B---3--:R-:W3:Y:S01]  /*42c0*/  LDL R14, [R1] ;  /* 0x00000000010e7983 */ /* 0x008ee20000100800 */
[----:B------:R-:W-:-:S03]  /*42d0*/  ULDC UR4, c[0x0][0x320] ;  /* 0x0000c80000047ab9 */ /* 0x000fc60000000800 */
[----:B------:R-:W4:Y:S04]  /*42e0*/  LDL R31, [R1+0x4] ;  /* 0x00000400011f7983 */ /* 0x000f280000100800 */
[----:B------:R-:W5:Y:S04]  /*42f0*/  LDL R30, [R1+0x8] ;  /* 0x00000800011e7983 */ /* 0x000f680000100800 */
[----:B------:R-:W5:Y:S01]  /*4300*/  LDL R29, [R1+0xc] ;  /* 0x00000c00011d7983 */ /* 0x000f620000100800 */
[----:B------:R-:W-:Y:S01]  /*4310*/  ISETP.GE.AND P5, PT, R16, UR4, PT ;  /* 0x0000000410007c0c */ /* 0x000fe2000bfa6270 */
[----:B------:R-:W-:-:S02]  /*4320*/  IMAD R9, R184, 0x8000, R51 ;  /* 0x00008000b8097824 */ /* 0x000fc400078e0233 */
[----:B------:R-:W5:Y:S03]  /*4330*/  LDL R28, [R1+0x10] ;  /* 0x00001000011c7983 */ /* 0x000f660000100800 */
[----:B------:R-:W-:Y:S01]  /*4340*/  LEA R12, R9, R2, 0x1 ;  /* 0x00000002090c7211 */ /* 0x000fe200078e08ff */
[----:B------:R-:W5:Y:S01]  /*4350*/  LDL R15, [R1+0x14] ;  /* 0x00001400010f7983 */ /* 0x000f620000100800 */
[----:B------:R-:W-:Y:S01]  /*4360*/  LOP3.LUT P3, RZ, R191, 0x4, RZ, 0xc0, !PT ;  /* 0x00000004bfff7812 */ /* 0x000fe2000786c0ff */
[C---:B------:R-:W-:Y:S02]  /*4370*/  VIADD R13, R9.reuse, 0x20 ;  /* 0x00000020090d7836 */ /* 0x040fe40000000000 */
[----:B------:R-:W5:Y:S04]  /*4380*/  LDL R56, [R1+0x1c] ;  /* 0x00001c0001387983 */ /* 0x000f680000100800 */
[----:B------:R-:W1:Y:S06]  /*4390*/  @!P5 LDS.128 R4, [R12+0x400] ;  /* 0x000400000c04d984 */ /* 0x000e6c0000000c00 */
        /* <DEDUP_REMOVED lines=12> */
[----:B0-----:R-:W-:-:S05]  /*4460*/  @!P5 LEA R8, P3, R214, R10, 0x1 ;  /* 0x0000000ad608d211 */ /* 0x001fca00078608ff */
[----:B---3--:R-:W-:Y:S02]  /*4470*/  @!P5 IMAD.X R9, R11, 0x1, R14, P3 ;  /* 0x000000010b09d824 */ /* 0x008fe400018e060e */
[----:B------:R-:W2:Y:S01]  /*4480*/  LDL R14, [R1+0x18] ;  /* 0x00001800010e7983 */ /* 0x000ea20000100800 */
[----:B------:R-:W-:-:S03]  /*4490*/  ISETP.GE.AND P3, PT, R212, UR4, PT ;  /* 0x00000004d4007c0c */ /* 0x000fc6000bf66270 */
[----:B-1----:R0:W-:Y:S10]  /*44a0*/  @!P5 ST.E.128 desc[UR40][R8.64], R4 ;  /* 0x000000040800d985 */ /* 0x0021f4000c101d28 */
[----:B------:R-:W1:Y:S01]  /*44b0*/  @!P3 LDS.128 R4, [R13+0x2400] ;  /* 0x002400000d04b984 */ /* 0x000e620000000c00 */
[----:B0-----:R-:W-:-:S05]  /*44c0*/  @!P3 LEA R8, P5, R212, R10, 0x1 ;  /* 0x0000000ad408b211 */ /* 0x001fca00078a08ff */
[----:B----4-:R-:W-:Y:S01]  /*44d0*/  @!P3 IMAD.X R9, R11, 0x1, R31, P5 ;  /* 0x000000010b09b824 */ /* 0x010fe200028e061f */
[C---:B------:R-:W-:Y:S01]  /*44e0*/  ISETP.GE.AND P5, PT, R211.reuse, UR4, PT ;  /* 0x00000004d3007c0c */ /* 0x040fe2000bfa6270 */
[----:B------:R-:W3:Y:S04]  /*44f0*/  LDL R31, [R1+0x20] ;  /* 0x00002000011f7983 */ /* 0x000ee80000100800 */
[----:B-1----:R0:W-:Y:S08]  /*4500*/  @!P3 ST.E.128 desc[UR40][R8.64], R4 ;  /* 0x000000040800b985 */ /* 0x0021f0000c101d28 */
[----:B------:R-:W1:Y:S01]  /*4510*/  @!P5 LDS.128 R4, [R12+0x4400] ;  /* 0x004400000c04d984 */ /* 0x000e620000000c00 */
[----:B0-----:R-:W-:-:S05]  /*4520*/  @!P5 LEA R8, P3, R211, R10, 0x1 ;  /* 0x0000000ad308d211 */ /* 0x001fca00078608ff */
[----:B-----5:R-:W-:Y:S02]  /*4530*/  @!P5 IMAD.X R9, R11, 0x1, R30, P3 ;  /* 0x000000010b09d824 */ /* 0x020fe400018e061e */
[----:B------:R-:W4:Y:S01]  /*4540*/  LDL R30, [R1+0x24] ;  /* 0x00002400011e7983 */ /* 0x000f220000100800 */
[----:B------:R-:W-:-:S03]  /*4550*/  ISETP.GE.AND P3, PT, R210, UR4, PT ;  /* 0x00000004d2007c0c */ /* 0x000fc6000bf66270 */
[----:B-1----:R0:W-:Y:S10]  /*4560*/  @!P5 ST.E.128 desc[UR40][R8.64], R4 ;  /* 0x000000040800d985 */ /* 0x0021f4000c101d28 */
[----:B------:R-:W1:Y:S01]  /*4570*/  @!P3 LDS.128 R4, [R13+0x4400] ;  /* 0x004400000d04b984 */ /* 0x000e620000000c00 */
[----:B0-----:R-:W-:-:S04]  /*4580*/  @!P3 LEA R8, P5, R210, R10, 0x1 ;  /* 0x0000000ad208b211 */ /* 0x001fc800078a08ff */
[----:B------:R-:W-:Y:S02]  /*4590*/  @!P3 IADD3.X R9, R11, R29, RZ, P5, !PT ;  /* 0x0000001d0b09b210 */ /* 0x000fe40002ffe4ff */
        /* <DEDUP_REMOVED lines=53> */
[----:B--2---:R-:W-:-:S05]  /*48f0*/  @!P3 IMAD.X R9, R11, 0x1, R14, P5 ;  /* 0x000000010b09b824 */ /* 0x004fca00028e060e */
[----:B-1----:R4:W-:Y:S03]  /*4900*/  @!P3 ST.E.128 desc[UR40][R8.64], R4 ;  /* 0x000000040800b985 */ /* 0x0029e6000c101d28 */
.L_x_7953:
[----:B------:R-:W-:Y:S05]  /*4910*/  BSYNC B0 ;  /* 0x0000000000007941 */ /* 0x000fea0003800000 */
.L_x_7952:
[----:B------:R-:W-:Y:S01]  /*4920*/  @!PT LDS RZ, [RZ] ;  /* 0x00000000fffff984 */ /* 0x000fe20000000800 */
[----:B------:R-:W-:Y:S01]  /*4930*/  @!PT LDS RZ, [RZ] ;  /* 0x00000000fffff984 */ /* 0x000fe20000000800 */
[----:B------:R-:W-:Y:S01]  /*4940*/  @!PT LDS RZ, [RZ] ;  /* 0x00000000fffff984 */ /* 0x000fe20000000800 */
[----:B------:R-:W-:Y:S01]  /*4950*/  @!PT LDS RZ, [RZ] ;  /* 0x00000000fffff984 */ /* 0x000fe20000000800 */
[----:B------:R5:W-:Y:S06]  /*4960*/  MEMBAR.ALL.CTA ;  /* 0x0000000000007992 */ /* 0x000bec0000008000 */
[----:B-----5:R-:W5:Y:S01]  /*4970*/  FENCE.VIEW.ASYNC.S ;  /* 0x00000000000073c6 */ /* 0x020f620000000000 */
[----:B-1----:R-:W-:Y:S01]  /*4980*/  @!P4 VIADD R63, R63, 0x28cc0 ;  /* 0x00028cc03f3fc836 */ /* 0x002fe20000000000 */
[----:B-----5:R1:W-:Y:S04]  /*4990*/  BAR.SYNC.DEFER_BLOCKING R49, 0x80 ;  /* 0x000200310000751d */ /* 0x0203e80000010000 */
[----:B------:R-:W-:Y:S01]  /*49a0*/  @!P4 PRMT R63, RZ, 0x654, R63 ;  /* 0x00000654ff3fc816 */ /* 0x000fe2000000003f */
[----:B------:R-:W-:Y:S01]  /*49b0*/  VIADD R184, R184, 0x1 ;  /* 0x00000001b8b87836 */ /* 0x000fe20000000000 */
[----:B------:R-:W-:-:S02]  /*49c0*/  PLOP3.LUT P3, PT, PT, PT, PT, 0x8, 0x0 ;  /* 0x000000000000781c */ /* 0x000fc40003f6e170 */
[----:B------:R1:W-:Y:S02]  /*49d0*/  @!P4 SYNCS.ARRIVE.TRANS64.RED.A1T0 RZ, [R63+URZ], RZ ;  /* 0x000000ff3fffc9a7 */ /* 0x0003e4000810043f */
[----:B------:R-:W-:-:S04]  /*49e0*/  ISETP.NE.AND P4, PT, R184, 0x2, PT ;  /* 0x00000002b800780c */ /* 0x000fc80003f85270 */
[----:B----4-:R-:W-:Y:S02]  /*49f0*/  SEL R4, RZ, 0x1, P4 ;  /* 0x00000001ff047807 */ /* 0x010fe40002000000 */
[----:B------:R-:W-:Y:S02]  /*4a00*/  SEL R184, R184, RZ, P4 ;  /* 0x000000ffb8b87207 */ /* 0x000fe40002000000 */
[----:B------:R-:W-:Y:S01]  /*4a10*/  LOP3.LUT R189, R189, R4, RZ, 0x3c, !PT ;  /* 0x00000004bdbd7212 */ /* 0x000fe200078e3cff */
[----:B-1----:R-:W-:Y:S06]  /*4a20*/  @P2 BRA `(.L_x_7954) ;  /* 0xffffffd800602947 */ /* 0x002fec000383ffff */
.L_x_7917:
[----:B------:R-:W4:Y:S01]  /*4a30*/  LDL R4, [R1+0x58] ;  /* 0x0000580001047983 */ /* 0x000f220000100800 */
[----:B------:R-:W-:Y:S01]  /*4a40*/  BSSY B0, `(.L_x_7955) ;  /* 0x0000005000007945 */ /* 0x000fe20003800000 */
[----:B----4-:R-:W-:-:S03]  /*4a50*/  ISETP.NE.AND P0, PT, R4, 0x1, PT ;  /* 0x000000010400780c */ /* 0x010fc60003f05270 */
[----:B------:R-:W-:Y:S10]  /*4a60*/  @P3 BRA `(.L_x_7956) ;  /* 0x0000000000083947 */ /* 0x000ff40003800000 */
[----:B------:R-:W1:Y:S02]  /*4a70*/  FENCE.VIEW.ASYNC.G ;  /* 0x00000000000073c6 */ /* 0x000e640000000100 */
[----:B-1----:R-:W-:Y:S06]  /*4a80*/  BAR.ARV 0xc, 0x180 ;  /* 0x0306000000007b1d */ /* 0x002fec0000002000 */
.L_x_7956:
[----:B------:R-:W-:Y:S05]  /*4a90*/  BSYNC B0 ;  /* 0x0000000000007941 */ /* 0x000fea0003800000 */
.L_x_7955:
[----:B------:R-:W-:Y:S04]  /*4aa0*/  BSSY B7, `(.L_x_7957) ;  /* 0x0000bf0000077945 */ /* 0x000fe80003800000 */
[----:B------:R-:W-:Y:S05]  /*4ab0*/  @!P0 BRA `(.L_x_7958) ;  /* 0x0000002000008947 */ /* 0x000fea0003800000 */
[----:B------:R-:W1:Y:S01]  /*4ac0*/  LDC R0, c[0x0][0x448] ;  /* 0x00011200ff007b82 */ /* 0x000e620000000800 */
[----:B------:R-:W-:Y:S01]  /*4ad0*/  VIADD R3, R199, 0x3f ;  /* 0x0000003fc7037836 */ /* 0x000fe20000000000 */
        /* <DEDUP_REMOVED lines=22> */
[----:B-1----:R-:W-:Y:S02]  /*4c40*/  ISETP.NE.AND P0, PT, R0, 0x1, PT ;  /* 0x000000010000780c */ /* 0x002fe40003f05270 */
        /* <DEDUP_REMOVED lines=10> */
[----:B------:R-:W-:-:S02]  /*4cf0*/  CS2R R36, SRZ ;  /* 0x0000000000247805 */ /* 0x000fc4000001ff00 */
[----:B------:R-:W-:Y:S01]  /*4d00*/  CS2R R88, SRZ ;  /* 0x0000000000587805 */ /* 0x000fe2000001ff00 */
[----:B------:R-:W1:Y:S01]  /*4d10*/  @P0 LDC R0, c[0x0][0x44c] ;  /* 0x00011300ff000b82 */ /* 0x000e620000000800 */
[----:B------:R-:W-:Y:S02]  /*4d20*/  CS2R R86, SRZ ;  /* 0x0000000000567805 */ /* 0x000fe4000001ff00 */
[----:B------:R-:W-:Y:S02]  /*4d30*/  CS2R R84, SRZ ;  /* 0x0000000000547805 */ /* 0x000fe4000001ff00 */
[----:B------:R-:W-:Y:S02]  /*4d40*/  MOV R83, RZ ;  /* 0x000000ff00537202 */ /* 0x000fe40000000f00 */
[----:B------:R-:W-:Y:S02]  /*4d50*/  CS2R R32, SRZ ;  /* 0x0000000000207805 */ /* 0x000fe4000001ff00 */
[----:B------:R-:W-:-:S02]  /*4d60*/  CS2R R80, SRZ ;  /* 0x0000000000507805 */ /* 0x000fc4000001ff00 */
[----:B------:R-:W-:Y:S02]  /*4d70*/  CS2R R78, SRZ ;  /* 0x00000000004e7805 */ /* 0x000fe4000001ff00 */
[----:B------:R-:W-:Y:S01]  /*4d80*/  CS2R R76, SRZ ;  /* 0x00000000004c7805 */ /* 0x000fe2000001ff00 */
[----:B------:R-:W4:Y:S01]  /*4d90*/  @P0 LDC R5, c[0x0][0x450] ;  /* 0x00011400ff050b82 */ /* 0x000f220000000800 */
[----:B------:R-:W-:Y:S01]  /*4da0*/  IMAD.MOV.U32 R75, RZ, RZ, RZ ;  /* 0x000000ffff4b7224 */ /* 0x000fe200078e00ff */
[----:B------:R-:W-:Y:S02]  /*4db0*/  CS2R R28, SRZ ;  /* 0x00000000001c7805 */ /* 0x000fe4000001ff00 */
[----:B------:R-:W-:Y:S01]  /*4dc0*/  CS2R R72, SRZ ;  /* 0x0000000000487805 */ /* 0x000fe2000001ff00 */
[----:B------:R-:W-:Y:S01]  /*4dd0*/  IMAD.MOV.U32 R71, RZ, RZ, RZ ;  /* 0x000000ffff477224 */ /* 0x000fe200078e00ff */
[----:B---3--:R-:W-:Y:S02]  /*4de0*/  CS2R R14, SRZ ;  /* 0x00000000000e7805 */ /* 0x008fe4000001ff00 */
[----:B------:R-:W-:Y:S01]  /*4df0*/  CS2R R68, SRZ ;  /* 0x0000000000447805 */ /* 0x000fe2000001ff00 */
[----:B------:R-:W-:Y:S01]  /*4e00*/  IMAD.MOV.U32 R67, RZ, RZ, RZ ;  /* 0x000000ffff437224 */ /* 0x000fe200078e00ff */
[----:B------:R-:W-:Y:S01]  /*4e10*/  CS2R R64, SRZ ;  /* 0x0000000000407805 */ /* 0x000fe2000001ff00 */
[----:B------:R-:W-:Y:S01]  /*4e20*/  IMAD.MOV.U32 R13, RZ, RZ, RZ ;  /* 0x000000ffff0d7224 */ /* 0x000fe200078e00ff */
[----:B------:R-:W-:-:S02]  /*4e30*/  CS2R R62, SRZ ;  /* 0x00000000003e7805 */ /* 0x000fc4000001ff00 */
[----:B------:R-:W-:Y:S02]  /*4e40*/  CS2R R158, SRZ ;  /* 0x00000000009e7805 */ /* 0x000fe4000001ff00 */
[----:B------:R-:W-:Y:S02]  /*4e50*/  CS2R R58, SRZ ;  /* 0x00000000003a7805 */ /* 0x000fe4000001ff00 */
[----:B------:R-:W-:Y:S02]  /*4e60*/  CS2R R160, SRZ ;  /* 0x0000000000a07805 */ /* 0x000fe4000001ff00 */
[----:B------:R-:W-:Y:S02]  /*4e70*/  CS2R R54, SRZ ;  /* 0x0000000000367805 */ /* 0x000fe4000001ff00 */
[----:B------:R-:W-:Y:S01]  /*4e80*/  CS2R R162, SRZ ;  /* 0x0000000000a27805 */ /* 0x000fe2000001ff00 */
[----:B-1----:R-:W-:Y:S01]  /*4e90*/  @P0 IMAD.HI.U32 R0, R3, R0, RZ ;  /* 0x0000000003000227 */ /* 0x002fe200078e00ff */
[----:B------:R-:W-:-:S02]  /*4ea0*/  CS2R R50, SRZ ;  /* 0x0000000000327805 */ /* 0x000fc4000001ff00 */
[----:B------:R-:W-:Y:S02]  /*4eb0*/  CS2R R46, SRZ ;  /* 0x00000000002e7805 */ /* 0x000fe4000001ff00 */
[----:B------:R-:W-:Y:S01]  /*4ec0*/  CS2R R152, SRZ ;  /* 0x0000000000987805 */ /* 0x000fe2000001ff00 */
[----:B------:R-:W-:Y:S01]  /*4ed0*/  IMAD.MOV.U32 R164, RZ, RZ, RZ ;  /* 0x000000ffffa47224 */ /* 0x000fe200078e00ff */
[----:B------:R-:W-:Y:S02]  /*4ee0*/  CS2R R156, SRZ ;  /* 0x00000000009c7805 */ /* 0x000fe4000001ff00 */
[----:B------:R-:W-:Y:S02]  /*4ef0*/  CS2R R42, SRZ ;  /* 0x00000000002a7805 */ /* 0x000fe4000001ff00 */
[----:B------:R-:W-:Y:S02]  /*4f00*/  CS2R R154, SRZ ;  /* 0x00000000009a7805 */ /* 0x000fe4000001ff00 */
[----:B----4-:R-:W-:Y:S01]  /*4f10*/  @P0 SHF.R.U32.HI R3, RZ, R5, R0 ;  /* 0x00000005ff030219 */ /* 0x010fe20000011600 */
[----:B------:R-:W-:Y:S01]  /*4f20*/  IMAD.MOV.U32 R39, RZ, RZ, RZ ;  /* 0x000000ffff277224 */ /* 0x000fe200078e00ff */
[----:B------:R-:W-:-:S02]  /*4f30*/  PLOP3.LUT P0, PT, PT, PT, PT, 0x80, 0x0 ;  /* 0x000000000000781c */ /* 0x000fc40003f0f070 */
[----:B0-2---:R-:W-:Y:S02]  /*4f40*/  CS2R R10, SRZ ;  /* 0x00000000000a7805 */ /* 0x005fe4000001ff00 */
[----:B------:R-:W-:Y:S02]  /*4f50*/  IADD3 R3, R40, R3, RZ ;  /* 0x0000000328037210 */ /* 0x000fe40007ffe0ff */
[----:B------:R-:W-:Y:S02]  /*4f60*/  CS2R R40, SRZ ;  /* 0x0000000000287805 */ /* 0x000fe4000001ff00 */
[----:B------:R-:W-:Y:S02]  /*4f70*/  MOV R35, RZ ;  /* 0x000000ff00237202 */ /* 0x000fe40000000f00 */
[----:B------:R-:W-:Y:S02]  /*4f80*/  CS2R R8, SRZ ;  /* 0x0000000000087805 */ /* 0x000fe4000001ff00 */
[----:B------:R-:W-:Y:S01]  /*4f90*/  SHF.R.S32.HI R0, RZ, 0x1f, R3 ;  /* 0x0000001fff007819 */ /* 0x000fe20000011403 */
[----:B------:R-:W-:Y:S01]  /*4fa0*/  IMAD.MOV.U32 R31, RZ, RZ, RZ ;  /* 0x000000ffff1f7224 */ /* 0x000fe200078e00ff */
[----:B------:R-:W-:-:S02]  /*4fb0*/  CS2R R6, SRZ ;  /* 0x0000000000067805 */ /* 0x000fc4000001ff00 */
[----:B------:R-:W-:Y:S01]  /*4fc0*/  LEA.HI R0, R0, R3, RZ, 0x6 ;  /* 0x0000000300007211 */ /* 0x000fe200078f30ff */
[----:B------:R-:W-:-:S03]  /*4fd0*/  IMAD.MOV.U32 R3, RZ, RZ, RZ ;  /* 0x000000ffff037224 */ /* 0x000fc600078e00ff */
[----:B------:R-:W-:Y:S01]  /*4fe0*/  SHF.R.S32.HI R5, RZ, 0x6, R0 ;  /* 0x00000006ff057819 */ /* 0x000fe20000011400 */
[----:B------:R-:W-:-:S03]  /*4ff0*/  IMAD.MOV.U32 R0, RZ, RZ, RZ ;  /* 0x000000ffff007224 */ /* 0x000fc600078e00ff */
[----:B------:R-:W-:Y:S01]  /*5000*/  VIMNMX R12, R208, R5, PT ;  /* 0x00000005d00c7248 */ /* 0x000fe20003fe0100 */
[----:B------:R-:W-:-:S03]  /*5010*/  IMAD.MOV.U32 R5, RZ, RZ, RZ ;  /* 0x000000ffff057224 */ /* 0x000fc600078e00ff */
[----:B------:R-:W-:-:S13]  /*5020*/  ISETP.GE.AND P1, PT, R12, 0x1, PT ;  /* 0x000000010c00780c */ /* 0x000fda0003f26270 */
        /* <DEDUP_REMOVED lines=10> */
[----:B------:R-:W-:-:S04]  /*50d0*/  IMAD.IADD R3, R0, 0x1, -R3 ;  /* 0x0000000100037824 */ /* 0x000fc800078e0a03 */
[----:B------:R-:W-:-:S04]  /*50e0*/  IMAD R3, R3, 0x8000, R2 ;  /* 0x0000800003037824 */ /* 0x000fc800078e0202 */
[----:B------:R-:W-:-:S05]  /*50f0*/  VIADD R3, R3, 0x400 ;  /* 0x0000040003037836 */ /* 0x000fca0000000000 */
[----:B------:R-:W-:-:S04]  /*5100*/  SHF.R.U32.HI R3, RZ, 0x4, R3 ;  /* 0x00000004ff037819 */ /* 0x000fc80000011603 */
[----:B------:R-:W-:-:S04]  /*5110*/  LOP3.LUT R0, R3, 0x3fff, RZ, 0xc0, !PT ;  /* 0x00003fff03007812 */ /* 0x000fc800078ec0ff */
[----:B------:R-:W-:Y:S01]  /*5120*/  LOP3.LUT R0, R0, 0x2000000, RZ, 0xfc, !PT ;  /* 0x0200000000007812 */ /* 0x000fe200078efcff */
[----:B------:R-:W-:Y:S06]  /*5130*/  @!P0 BRA `(.L_x_7960) ;  /* 0x0000000000048947 */ /* 0x000fec0003800000 */
[----:B------:R-:W-:Y:S01]  /*5140*/  BPT.TRAP 0x1 ;  /* 0x000000040000795c */ /* 0x000fe20000300000 */
.L_x_7960:
        /* <DEDUP_REMOVED lines=11> */
.L_x_8204:
[----:B------:R-:W-:Y:S05]  /*5200*/  BSYNC B0 ;  /* 0x0000000000007941 */ /* 0x000fea0003800000 */
.L_x_7961:
[----:B------:R-:W-:Y:S01]  /*5210*/  BAR.SYNC.DEFER_BLOCKING 0xe, 0x100 ;  /* 0x0384000000007b1d */ /* 0x000fe20000010000 */
[----:B------:R-:W-:Y:S01]  /*5220*/  IMAD.MOV.U32 R5, RZ, RZ, 0x40000040 ;  /* 0x40000040ff057424 */ /* 0x000fe200078e00ff */
[C---:B------:R-:W-:Y:S01]  /*5230*/  R2UR UR6, R6.reuse ;  /* 0x00000000060672ca */ /* 0x040fe200000e0000 */
[----:B0-----:R-:W-:Y:S01]  /*5240*/  VIADD R8, R6, 0x80 ;  /* 0x0000008006087836 */ /* 0x001fe20000000000 */
[----:B------:R-:W-:Y:S01]  /*5250*/  R2UR UR7, R7 ;  /* 0x00000000070772ca */ /* 0x000fe200000e0000 */
[----:B------:R-:W-:Y:S01]  /*5260*/  IMAD.MOV.U32 R9, RZ, RZ, 0x40000040 ;  /* 0x40000040ff097424 */ /* 0x000fe200078e00ff */
[C---:B------:R-:W-:Y:S01]  /*5270*/  R2UR UR4, R4.reuse ;  /* 0x00000000040472ca */ /* 0x040fe200000e0000 */
[----:B------:R-:W-:Y:S01]  /*5280*/  VIADD R10, R4, 0x2 ;  /* 0x00000002040a7836 */ /* 0x000fe20000000000 */
[----:B------:R-:W-:Y:S01]  /*5290*/  R2UR UR5, R5 ;  /* 0x00000000050572ca */ /* 0x000fe200000e0000 */
[----:B------:R-:W-:Y:S02]  /*52a0*/  IMAD.MOV.U32 R11, RZ, RZ, 0x40000040 ;  /* 0x40000040ff0b7424 */ /* 0x000fe400078e00ff */
[----:B------:R-:W-:Y:S01]  /*52b0*/  IMAD.MOV.U32 R7, RZ, RZ, 0x40000040 ;  /* 0x40000040ff077424 */ /* 0x000fe200078e00ff */
[----:B-----5:R-:W-:-:S09]  /*52c0*/  WARPGROUP.ARRIVE ;  /* 0x00000000000079c5 */ /* 0x020fd20000000000 */
[----:B------:R-:W-:Y:S01]  /*52d0*/  HGMMA.64x256x16.F32 R24, gdesc[UR4].tnspB, RZ, !UPT, gsb0 ;  /* 0x43e00000041879f0 */ /* 0x000fe2000c0008ff */
[----:B------:R-:W-:Y:S02]  /*52e0*/  R2UR UR6, R8 ;  /* 0x00000000080672ca */ /* 0x000fe400000e0000 */
[----:B------:R-:W-:Y:S01]  /*52f0*/  R2UR UR7, R9 ;  /* 0x00000000090772ca */ /* 0x000fe200000e0000 */
[----:B------:R-:W-:Y:S01]  /*5300*/  IMAD.MOV.U32 R9, RZ, RZ, 0x40000040 ;  /* 0x40000040ff097424 */ /* 0x000fe200078e00ff */
[----:B------:R-:W-:Y:S02]  /*5310*/  R2UR UR4, R10 ;  /* 0x000000000a0472ca */ /* 0x000fe400000e0000 */
[----:B------:R-:W-:Y:S02]  /*5320*/  R2UR UR5, R11 ;  /* 0x000000000b0572ca */ /* 0x000fe400000e0000 */
[C---:B------:R-:W-:Y:S01]  /*5330*/  IADD3 R8, R6.reuse, 0x100, RZ ;  /* 0x0000010006087810 */ /* 0x040fe20007ffe0ff */
[----:B------:R-:W-:Y:S01]  /*5340*/  VIADD R6, R6, 0x180 ;  /* 0x0000018006067836 */ /* 0x000fe20000000000 */
[----:B------:R-:W-:-:S02]  /*5350*/  R2UR UR11, R9 ;  /* 0x00000000090b72ca */ /* 0x000fc400000e0000 */
[----:B------:R-:W-:Y:S01]  /*5360*/  R2UR UR10, R8 ;  /* 0x00000000080a72ca */ /* 0x000fe200000e0000 */
[----:B------:R-:W-:Y:S01]  /*5370*/  VIADD R8, R4, 0x4 ;  /* 0x0000000404087836 */ /* 0x000fe20000000000 */
[----:B------:R-:W-:-:S04]  /*5380*/  MOV R9, 0x40000040 ;  /* 0x4000004000097802 */ /* 0x000fc80000000f00 */
[----:B------:R-:W-:Y:S02]  /*5390*/  R2UR UR8, R8 ;  /* 0x00000000080872ca */ /* 0x000fe400000e0000 */
[----:B------:R-:W-:Y:S01]  /*53a0*/  R2UR UR9, R9 ;  /* 0x00000000090972ca */ /* 0x000fe200000e0000 */
[----:B------:R-:W-:Y:S02]  /*53b0*/  WARPGROUP.DEPBAR.LE gsb0, 0x0 ;  /* 0x00008000000079c5 */ /* 0x000fe40000010000 */
[----:B------:R-:W-:-:S06]  /*53c0*/  WARPGROUP.ARRIVE ;  /* 0x00000000000079c5 */ /* 0x000fcc0000000000 */
        /* <DEDUP_REMOVED lines=19> */
.L_x_7963:
[----:B------:R-:W-:Y:S01]  /*5500*/  ISETP.GE.AND P1, PT, R12, 0x2, PT ;  /* 0x000000020c00780c */ /* 0x000fe20003f26270 */
[----:B------:R-:W-:Y:S01]  /*5510*/  VIADD R3, R3, 0x28c60 ;  /* 0x00028c6003037836 */ /* 0x000fe20000000000 */
[----:B------:R-:W-:Y:S04]  /*5520*/  BSSY B0, `(.L_x_7964) ;  /* 0x00000ca000007945 */ /* 0x000fe80003800000 */
[----:B------:R-:W-:-:S04]  /*5530*/  PRMT R3, R188, 0x654, R3 ;  /* 0x00000654bc037816 */ /* 0x000fc80000000003 */
[----:B------:R0:W-:Y:S03]  /*5540*/  SYNCS.ARRIVE.TRANS64.RED.A1T0 RZ, [R3+URZ], RZ ;  /* 0x000000ff03ff79a7 */ /* 0x0001e6000810043f */
[----:B------:R-:W-:Y:S05]  /*5550*/  @!P1 BRA `(.L_x_7965) ;  /* 0x0000000c00189947 */ /* 0x000fea0003800000 */
[----:B0-----:R-:W-:-:S07]  /*5560*/  VIADD R3, R12, 0xfffffffe ;  /* 0xfffffffe0c037836 */ /* 0x001fce0000000000 */
.L_x_7972:
[----:B------:R-:W-:Y:S01]  /*5570*/  BAR.SYNC.DEFER_BLOCKING 0xe, 0x100 ;  /* 0x0384000000007b1d */ /* 0x000fe20000010000 */
[C---:B-1----:R-:W-:Y:S01]  /*5580*/  IMAD R13, R18.reuse, 0x40, R193 ;  /* 0x00000040120d7824 */ /* 0x042fe200078e02c1 */
[----:B------:R-:W-:Y:S02]  /*5590*/  IADD3 R18, R18, 0x1, RZ ;  /* 0x0000000112127810 */ /* 0x000fe40007ffe0ff */
[----:B------:R-:W-:Y:S01]  /*55a0*/  ISETP.GT.AND P2, PT, R3, RZ, PT ;  /* 0x000000ff0300720c */ /* 0x000fe20003f44270 */
[----:B------:R-:W-:Y:S01]  /*55b0*/  IMAD R12, R13, 0x4, R2 ;  /* 0x000000040d0c7824 */ /* 0x000fe200078e0202 */
[----:B------:R-:W-:Y:S01]  /*55c0*/  ISETP.NE.AND P1, PT, R18, 0x2, PT ;  /* 0x000000021200780c */ /* 0x000fe20003f25270 */
[----:B------:R-:W-:-:S03]  /*55d0*/  VIADD R3, R3, 0xffffffff ;  /* 0xffffffff03037836 */ /* 0x000fc60000000000 */
[----:B------:R-:W-:Y:S01]  /*55e0*/  SEL R18, R18, RZ, P1 ;  /* 0x000000ff12127207 */ /* 0x000fe20000800000 */
        /* <DEDUP_REMOVED lines=134> */
.L_x_7966:
[----:B------:R-:W-:Y:S01]  /*5e50*/  IMAD R20, R18, 0x8, R2 ;  /* 0x0000000812147824 */ /* 0x000fe200078e0202 */
[----:B------:R-:W-:-:S04]  /*5e60*/  SHF.L.U32 R12, R19, 0x1f, RZ ;  /* 0x0000001f130c7819 */ /* 0x000fc800000006ff */
[----:B------:R0:W1:Y:S01]  /*5e70*/  SYNCS.PHASECHK.TRANS64.TRYWAIT P1, [R20+URZ+0x28c50], R12 ;  /* 0x028c500c140075a7 */ /* 0x000062000802017f */
[----:B------:R-:W-:Y:S05]  /*5e80*/  @!P0 BRA `(.L_x_7967) ;  /* 0x0000000000048947 */ /* 0x000fea0003800000 */
[----:B------:R-:W-:Y:S01]  /*5e90*/  BPT.TRAP 0x1 ;  /* 0x000000040000795c */ /* 0x000fe20000300000 */
.L_x_7967:
[----:B------:R-:W-:Y:S04]  /*5ea0*/  BSSY B1, `(.L_x_7968) ;  /* 0x0000004000017945 */ /* 0x000fe80003800000 */
[----:B-1----:R-:W-:Y:S05]  /*5eb0*/  @P1 BRA `(.L_x_7969) ;  /* 0x0000000000081947 */ /* 0x002fea0003800000 */
[----:B------:R-:W1:Y:S02]  /*5ec0*/  SYNCS.PHASECHK.TRANS64.TRYWAIT P1, [R20+URZ+0x28c50], R12 ;  /* 0x028c500c140075a7 */ /* 0x000e64000802017f */
[----:B-1----:R-:W-:Y:S05]  /*5ed0*/  @!P1 BRA `(.L_x_7970) ;  /* 0x00000158002c9947 */ /* 0x002fea0003800000 */
.L_x_7969:
[----:B------:R-:W-:Y:S05]  /*5ee0*/  BSYNC B1 ;  /* 0x0000000000017941 */ /* 0x000fea0003800000 */
.L_x_7968:
[----:B01----:R-:W-:Y:S01]  /*5ef0*/  IMAD R12, R18, 0x1000, R0 ;  /* 0x00001000120c7824 */ /* 0x003fe200078e0200 */
[----:B------:R-:W-:Y:S01]  /*5f00*/  R2UR UR4, R4 ;  /* 0x00000000040472ca */ /* 0x000fe200000e0000 */
[----:B------:R-:W-:Y:S01]  /*5f10*/  IMAD.MOV.U32 R13, RZ, RZ, 0x40000040 ;  /* 0x40000040ff0d7424 */ /* 0x000fe200078e00ff */
[----:B------:R-:W-:Y:S01]  /*5f20*/  R2UR UR5, R5 ;  /* 0x00000000050572ca */ /* 0x000fe200000e0000 */
[----:B------:R-:W-:Y:S01]  /*5f30*/  WARPGROUP.ARRIVE ;  /* 0x00000000000079c5 */ /* 0x000fe20000000000 */
[C---:B------:R-:W-:Y:S01]  /*5f40*/  R2UR UR6, R12.reuse ;  /* 0x000000000c0672ca */ /* 0x040fe200000e0000 */
[----:B------:R-:W-:Y:S01]  /*5f50*/  VIADD R14, R12, 0x80 ;  /* 0x000000800c0e7836 */ /* 0x000fe20000000000 */
[----:B------:R-:W-:Y:S01]  /*5f60*/  R2UR UR7, R13 ;  /* 0x000000000d0772ca */ /* 0x000fe200000e0000 */
[----:B------:R-:W-:Y:S02]  /*5f70*/  IMAD.MOV.U32 R15, RZ, RZ, 0x40000040 ;  /* 0x40000040ff0f7424 */ /* 0x000fe400078e00ff */
[----:B------:R-:W-:-:S10]  /*5f80*/  IMAD.MOV.U32 R13, RZ, RZ, 0x40000040 ;  /* 0x40000040ff0d7424 */ /* 0x000fd400078e00ff */
[----:B------:R-:W-:Y:S01]  /*5f90*/  HGMMA.64x256x16.F32 R24, gdesc[UR4].tnspB, R24, gsb0 ;  /* 0x43e00000041879f0 */ /* 0x000fe20008000818 */
[----:B------:R-:W-:Y:S02]  /*5fa0*/  R2UR UR6, R14 ;  /* 0x000000000e0672ca */ /* 0x000fe400000e0000 */
[----:B------:R-:W-:Y:S01]  /*5fb0*/  R2UR UR7, R15 ;  /* 0x000000000f0772ca */ /* 0x000fe200000e0000 */
[----:B------:R-:W-:Y:S01]  /*5fc0*/  IMAD.MOV.U32 R15, RZ, RZ, 0x40000040 ;  /* 0x40000040ff0f7424 */ /* 0x000fe200078e00ff */
[----:B------:R-:W-:Y:S02]  /*5fd0*/  R2UR UR4, R10 ;  /* 0x000000000a0472ca */ /* 0x000fe400000e0000 */
[----:B------:R-:W-:Y:S02]  /*5fe0*/  R2UR UR5, R11 ;  /* 0x000000000b0572ca */ /* 0x000fe400000e0000 */
[C---:B------:R-:W-:Y:S01]  /*5ff0*/  IADD3 R14, R12.reuse, 0x100, RZ ;  /* 0x000001000c0e7810 */ /* 0x040fe20007ffe0ff */
[----:B------:R-:W-:Y:S01]  /*6000*/  VIADD R12, R12, 0x180 ;  /* 0x000001800c0c7836 */ /* 0x000fe20000000000 */
[----:B------:R-:W-:-:S02]  /*6010*/  WARPGROUP.DEPBAR.LE gsb0, 0x0 ;  /* 0x00008000000079c5 */ /* 0x000fc40000010000 */
[----:B------:R-:W-:-:S15]  /*6020*/  WARPGROUP.ARRIVE ;  /* 0x00000000000079c5 */ /* 0x000fde0000000000 */
        /* <DEDUP_REMOVED lines=21> */
.L_x_7971:
[----:B------:R-:W-:-:S05]  /*6180*/  VIADD R13, R20, 0x28c60 ;  /* 0x00028c60140d7836 */ /* 0x000fca0000000000 */
[----:B------:R-:W-:-:S04]  /*6190*/  PRMT R13, R188, 0x654, R13 ;  /* 0x00000654bc0d7816 */ /* 0x000fc8000000000d */
[----:B------:R1:W-:Y:S01]  /*61a0*/  SYNCS.ARRIVE.TRANS64.RED.A1T0 RZ, [R13+URZ], RZ ;  /* 0x000000ff0dff79a7 */ /* 0x0003e2000810043f */
[----:B------:R-:W-:Y:S05]  /*61b0*/  @P2 BRA `(.L_x_7972) ;  /* 0xfffffff000ec2947 */ /* 0x000fea000383ffff */
.L_x_7965:
[----:B------:R-:W-:Y:S05]  /*61c0*/  BSYNC B0 ;  /* 0x0000000000007941 */ /* 0x000fea0003800000 */
.L_x_7964:
[----:B------:R-:W-:Y:S01]  /*61d0*/  BAR.SYNC.DEFER_BLOCKING 0xe, 0x100 ;  /* 0x0384000000007b1d */ /* 0x000fe20000010000 */
[C---:B0-----:R-:W-:Y:S01]  /*61e0*/  IMAD R3, R18.reuse, 0x40, R193 ;  /* 0x0000004012037824 */ /* 0x041fe200078e02c1 */
[----:B------:R-:W-:Y:S02]  /*61f0*/  IADD3 R18, R18, 0x1, RZ ;  /* 0x0000000112127810 */ /* 0x000fe40007ffe0ff */
[----:B------:R-:W-:Y:S01]  /*6200*/  PLOP3.LUT P0, PT, PT, PT, PT, 0x8, 0x0 ;  /* 0x000000000000781c */ /* 0x000fe20003f0e170 */
[----:B------:R-:W-:Y:S01]  /*6210*/  IMAD R3, R3, 0x4, R2 ;  /* 0x0000000403037824 */ /* 0x000fe200078e0202 */
[----:B------:R-:W-:-:S04]  /*6220*/  ISETP.NE.AND P1, PT, R18, 0x2, PT ;  /* 0x000000021200780c */ /* 0x000fc80003f25270 */
[----:B------:R-:W-:Y:S01]  /*6230*/  SEL R18, R18, RZ, P1 ;  /* 0x000000ff12127207 */ /* 0x000fe20000800000 */
[----:B------:R-:W0:Y:S04]  /*6240*/  LDS R2, [R3+0x28800] ;  /* 0x0288000003027984 */ /* 0x000e280000000800 */
[----:B------:R2:W3:Y:S02]  /*6250*/  LDS R0, [R3+0x28820] ;  /* 0x0288200003007984 */ /* 0x0004e40000000800 */
[----:B--2---:R-:W-:Y:S02]  /*6260*/  IMAD.MOV.U32 R3, RZ, RZ, RZ ;  /* 0x000000ffff037224 */ /* 0x004fe400078e00ff */
[-C--:B0-----:R-:W-:Y:S01]  /*6270*/  FMUL.FTZ R154, R28, R2.reuse ;  /* 0x000000021c9a7220 */ /* 0x081fe20000410000 */
[-C--:B------:R-:W-:Y:S01]  /*6280*/  FMUL.FTZ R159, R60, R2.reuse ;  /* 0x000000023c9f7220 */ /* 0x080fe20000410000 */
[-C--:B------:R-:W-:Y:S01]  /*6290*/  FMUL.FTZ R152, R29, R2.reuse ;  /* 0x000000021d987220 */ /* 0x080fe20000410000 */
        /* <DEDUP_REMOVED lines=70> */
[----:B------:R-:W-:Y:S01]  /*6700*/  FMUL.FTZ R8, R25, R2 ;  /* 0x0000000219087220 */ /* 0x000fe20000410000 */
        /* <DEDUP_REMOVED lines=59> */
.L_x_7958:
[----:B------:R-:W1:Y:S01]  /*6ac0*/  LDC R0, c[0x0][0x448] ;  /* 0x00011200ff007b82 */ /* 0x000e620000000800 */
[----:B------:R-:W-:Y:S01]  /*6ad0*/  VIADD R3, R199, 0x3f ;  /* 0x0000003fc7037836 */ /* 0x000fe20000000000 */
        /* <DEDUP_REMOVED lines=22> */
[----:B-1----:R-:W-:-:S02]  /*6c40*/  ISETP.NE.AND P0, PT, R0, 0x1, PT ;  /* 0x000000010000780c */ /* 0x002fc40003f05270 */
        /* <DEDUP_REMOVED lines=14> */
[----:B------:R-:W-:Y:S01]  /*6d30*/  CS2R R84, SRZ ;  /* 0x0000000000547805 */ /* 0x000fe2000001ff00 */
[----:B------:R-:W-:Y:S01]  /*6d40*/  IMAD.MOV.U32 R83, RZ, RZ, RZ ;  /* 0x000000ffff537224 */ /* 0x000fe200078e00ff */
[----:B------:R-:W-:Y:S02]  /*6d50*/  CS2R R32, SRZ ;  /* 0x0000000000207805 */ /* 0x000fe4000001ff00 */
[----:B------:R-:W-:Y:S02]  /*6d60*/  CS2R R80, SRZ ;  /* 0x0000000000507805 */ /* 0x000fe4000001ff00 */
[----:B------:R-:W-:-:S02]  /*6d70*/  CS2R R78, SRZ ;  /* 0x00000000004e7805 */ /* 0x000fc4000001ff00 */
[----:B------:R-:W-:Y:S01]  /*6d80*/  CS2R R76, SRZ ;  /* 0x00000000004c7805 */ /* 0x000fe2000001ff00 */
[----:B------:R-:W4:Y:S01]  /*6d90*/  @P0 LDC R5, c[0x0][0x450] ;  /* 0x00011400ff050b82 */ /* 0x000f220000000800 */
[----:B------:R-:W-:Y:S01]  /*6da0*/  IMAD.MOV.U32 R75, RZ, RZ, RZ ;  /* 0x000000ffff4b7224 */ /* 0x000fe200078e00ff */
[----:B------:R-:W-:Y:S02]  /*6db0*/  CS2R R28, SRZ ;  /* 0x00000000001c7805 */ /* 0x000fe4000001ff00 */
[----:B------:R-:W-:Y:S01]  /*6dc0*/  CS2R R72, SRZ ;  /* 0x0000000000487805 */ /* 0x000fe2000001ff00 */
[----:B------:R-:W-:Y:S01]  /*6dd0*/  IMAD.MOV.U32 R71, RZ, RZ, RZ ;  /* 0x000000ffff477224 */ /* 0x000fe200078e00ff */
[----:B---3--:R-:W-:Y:S02]  /*6de0*/  CS2R R14, SRZ ;  /* 0x00000000000e7805 */ /* 0x008fe4000001ff00 */
[----:B------:R-:W-:Y:S02]  /*6df0*/  CS2R R68, SRZ ;  /* 0x0000000000447805 */ /* 0x000fe4000001ff00 */
[----:B------:R-:W-:Y:S01]  /*6e00*/  MOV R67, RZ ;  /* 0x000000ff00437202 */ /* 0x000fe20000000f00 */
[----:B------:R-:W-:Y:S01]  /*6e10*/  IMAD.MOV.U32 R13, RZ, RZ, RZ ;  /* 0x000000ffff0d7224 */ /* 0x000fe200078e00ff */
[----:B------:R-:W-:-:S02]  /*6e20*/  CS2R R64, SRZ ;  /* 0x0000000000407805 */ /* 0x000fc4000001ff00 */
[----:B------:R-:W-:Y:S02]  /*6e30*/  CS2R R62, SRZ ;  /* 0x00000000003e7805 */ /* 0x000fe4000001ff00 */
        /* <DEDUP_REMOVED lines=16> */
[----:B0-2---:R-:W-:Y:S01]  /*6f40*/  CS2R R10, SRZ ;  /* 0x00000000000a7805 */ /* 0x005fe2000001ff00 */
[----:B------:R-:W-:Y:S01]  /*6f50*/  IMAD.MOV.U32 R35, RZ, RZ, RZ ;  /* 0x000000ffff237224 */ /* 0x000fe200078e00ff */
[----:B------:R-:W-:Y:S01]  /*6f60*/  CS2R R8, SRZ ;  /* 0x0000000000087805 */ /* 0x000fe2000001ff00 */
[----:B------:R-:W-:Y:S01]  /*6f70*/  IMAD.IADD R3, R40, 0x1, R3 ;  /* 0x0000000128037824 */ /* 0x000fe200078e0203 */
[----:B------:R-:W-:Y:S01]  /*6f80*/  CS2R R40, SRZ ;  /* 0x0000000000287805 */ /* 0x000fe2000001ff00 */
[----:B------:R-:W-:Y:S01]  /*6f90*/  IMAD.MOV.U32 R31, RZ, RZ, RZ ;  /* 0x000000ffff1f7224 */ /* 0x000fe200078e00ff */
[----:B------:R-:W-:Y:S02]  /*6fa0*/  CS2R R6, SRZ ;  /* 0x0000000000067805 */ /* 0x000fe4000001ff00 */
[----:B------:R-:W-:-:S04]  /*6fb0*/  SHF.R.S32.HI R0, RZ, 0x1f, R3 ;  /* 0x0000001fff007819 */ /* 0x000fc80000011403 */
        /* <DEDUP_REMOVED lines=9> */
[----:B------:R-:W-:Y:S01]  /*7050*/  BSSY B6, `(.L_x_7973) ;  /* 0x0000020000067945 */ /* 0x000fe20003800000 */
[----:B0-----:R-:W-:-:S04]  /*7060*/  IADD3 R12, R12, -0x80, RZ ;  /* 0xffffff800c0c7810 */ /* 0x001fc80007ffe0ff */
        /* <DEDUP_REMOVED lines=30> */
.L_x_7974:
[----:B------:R-:W-:Y:S05]  /*7250*/  BSYNC B6 ;  /* 0x0000000000067941 */ /* 0x000fea0003800000 */
.L_x_7973:
[----:B------:R-:W-:Y:S02]  /*7260*/  ULDC UR4, c[0x0][0x3f4] ;  /* 0x0000fd0000047ab9 */ /* 0x000fe40000000800 */
[----:B------:R-:W-:-:S13]  /*7270*/  ISETP.LT.AND P0, PT, RZ, UR4, PT ;  /* 0x00000004ff007c0c */ /* 0x000fda000bf01270 */
[----:B------:R-:W-:Y:S05]  /*7280*/  @P0 BRA `(.L_x_7975) ;  /* 0x0000000000400947 */ /* 0x000fea0003800000 */
[----:B------:R-:W2:Y:S02]  /*7290*/  LDL R20, [R1+0x48] ;  /* 0x0000480001147983 */ /* 0x000ea40000100800 */
[----:B--2---:R-:W-:-:S04]  /*72a0*/  LEA.HI R0, R20, R20, RZ, 0x1 ;  /* 0x0000001414007211 */ /* 0x004fc800078f08ff */
        /* <DEDUP_REMOVED lines=8> */
.L_x_7978:
[----:B-1----:R1:W2:Y:S02]  /*7330*/  SYNCS.PHASECHK.TRANS64.TRYWAIT P0, [R2+URZ+0x28c00], R3 ;  /* 0x028c0003020075a7 */ /* 0x0022a4000800017f */
[----:B--2---:R-:W-:Y:S05]  /*7340*/  @!P0 NANOSLEEP.SYNCS 0x989680 ;  /* 0x009896800000895d */ /* 0x004fea0003900000 */
[----:B------:R-:W2:Y:S02]  /*7350*/  @!P0 SYNCS.PHASECHK.TRANS64 P0, [R2+URZ+0x28c00], R3 ;  /* 0x028c0003020085a7 */ /* 0x000ea4000800007f */
[----:B--2---:R-:W-:Y:S05]  /*7360*/  @!P0 BRA `(.L_x_7978) ;  /* 0xfffffffc00f08947 */ /* 0x004fea000383ffff */
.L_x_7977:
[----:B------:R-:W-:Y:S05]  /*7370*/  BSYNC B0 ;  /* 0x0000000000007941 */ /* 0x000fea0003800000 */
.L_x_7976:
[----:B------:R-:W-:Y:S05]  /*7380*/  BRA `(.L_x_7979) ;  /* 0x0000002c00407947 */ /* 0x000fea0003800000 */
.L_x_7975:
        /* <DEDUP_REMOVED lines=31> */
.L_x_7981:
[----:B------:R-:W-:Y:S05]  /*7580*/  BSYNC B6 ;  /* 0x0000000000067941 */ /* 0x000fea0003800000 */
.L_x_7980:
        /* <DEDUP_REMOVED lines=13> */
[----:B0-----:R-:W-:-:S02]  /*7660*/  ISETP.NE.AND P0, PT, R34, 0x1, PT ;  /* 0x000000012200780c */ /* 0x001fc40003f05270 */
[----:B-1----:R-:W-:-:S11]  /*7670*/  IADD3 R21, R21, -0x80, RZ ;  /* 0xffffff8015157810 */ /* 0x002fd60007ffe0ff */
        /* <DEDUP_REMOVED lines=30> */
.L_x_8210:
        /* <DEDUP_REMOVED lines=25> */
[----:B------:R-:W-:-:S04]  /*79f0*/  @!P3 SHF.L.U64.HI R24, R195, 0x1, R11 ;  /* 0x00000001c318b819 */ /* 0x000fc8000001020b */
[----:B------:R-:W-:Y:S01]  /*7a00*/  @!P3 IADD3.X R33, R5, R24, RZ, P1, !PT ;  /* 0x000000180521b210 */ /* 0x000fe20000ffe4ff */
[----:B------:R-:W-:Y:S01]  /*7a10*/  @!P3 IMAD.X R31, R3, 0x1, R24, P0 ;  /* 0x00000001031fb824 */ /* 0x000fe200000e0618 */
[----:B------:R-:W-:-:S04]  /*7a20*/  CS2R R24, SRZ ;  /* 0x0000000000187805 */ /* 0x000fc8000001ff00 */
[----:B------:R1:W5:Y:S04]  /*7a30*/  @!P3 LD.E.64 R20, desc[UR40][R30.64] ;  /* 0x000000281e14b980 */ /* 0x000368000c101b00 */
[----:B------:R1:W5:Y:S02]  /*7a40*/  @!P3 LD.E.64 R24, desc[UR40][R32.64] ;  /* 0x000000282018b980 */ /* 0x000364000c101b00 */
.L_x_7986:
[----:B------:R-:W-:Y:S05]  /*7a50*/  BSYNC B1 ;  /* 0x0000000000017941 */ /* 0x000fea0003800000 */
.L_x_7985:
[----:B--2--5:R-:W-:Y:S01]  /*7a60*/  IMAD.MOV.U32 R0, RZ, RZ, R20 ;  /* 0x000000ffff007224 */ /* 0x024fe200078e0014 */
[----:B------:R-:W-:Y:S01]  /*7a70*/  UMOV UR4, 0xffffffff ;  /* 0xffffffff00047882 */ /* 0x000fe20000000000 */
[----:B-1----:R-:W-:Y:S02]  /*7a80*/  IMAD.MOV.U32 R3, RZ, RZ, R21 ;  /* 0x000000ffff037224 */ /* 0x002fe400078e0015 */
[----:B------:R-:W-:Y:S02]  /*7a90*/  IMAD.MOV.U32 R8, RZ, RZ, R27 ;  /* 0x000000ffff087224 */ /* 0x000fe400078e001b */
[----:B---3--:R-:W-:Y:S01]  /*7aa0*/  IMAD.MOV.U32 R5, RZ, RZ, R26 ;  /* 0x000000ffff057224 */ /* 0x008fe200078e001a */
[----:B------:R-:W-:Y:S01]  /*7ab0*/  PRMT R42, R0, 0x5410, R3 ;  /* 0x00005410002a7816 */ /* 0x000fe20000000003 */
[----:B------:R-:W-:Y:S01]  /*7ac0*/  IMAD.MOV.U32 R3, RZ, RZ, R25 ;  /* 0x000000ffff037224 */ /* 0x000fe200078e0019 */
[----:B------:R-:W-:Y:S01]  /*7ad0*/  PRMT R44, R8, 0x7610, R44 ;  /* 0x00007610082c7816 */ /* 0x000fe2000000002c */
[----:B------:R-:W-:Y:S01]  /*7ae0*/  IMAD.MOV.U32 R8, RZ, RZ, R29 ;  /* 0x000000ffff087224 */ /* 0x000fe200078e001d */
[----:B------:R-:W-:Y:S01]  /*7af0*/  PRMT R38, R5, 0x7610, R38 ;  /* 0x0000761005267816 */ /* 0x000fe20000000026 */
[----:B------:R-:W-:Y:S01]  /*7b00*/  IMAD.MOV.U32 R0, RZ, RZ, R24 ;  /* 0x000000ffff007224 */ /* 0x000fe200078e0018 */
[----:B------:R-:W-:-:S02]  /*7b10*/  MOV R5, R28 ;  /* 0x0000001c00057202 */ /* 0x000fc40000000f00 */
[----:B------:R-:W-:Y:S02]  /*7b20*/  PRMT R45, R3, 0x5410, R8 ;  /* 0x00005410032d7816 */ /* 0x000fe40000000008 */
[----:B------:R-:W-:Y:S02]  /*7b30*/  CS2R R8, SRZ ;  /* 0x0000000000087805 */ /* 0x000fe4000001ff00 */
[----:B------:R-:W-:Y:S02]  /*7b40*/  PRMT R44, R44, 0x5410, R0 ;  /* 0x000054102c2c7816 */ /* 0x000fe40000000000 */
[----:B------:R-:W-:Y:S01]  /*7b50*/  PRMT R38, R38, 0x5410, R5 ;  /* 0x0000541026267816 */ /* 0x000fe20000000005 */
[----:B------:R-:W-:Y:S06]  /*7b60*/  BRA.DIV UR4, `(.L_x_7987) ;  /* 0x0000013e048c7947 */ /* 0x000fec000b800000 */
[----:B------:R1:W2:Y:S04]  /*7b70*/  SHFL.IDX PT, R3, R6, 0x1, 0x1c1f ;  /* 0x003c1f0006037f89 */ /* 0x0002a800000e0000 */
[----:B------:R1:W3:Y:S04]  /*7b80*/  SHFL.IDX PT, R0, R4, 0x1, 0x1c1f ;  /* 0x003c1f0004007f89 */ /* 0x0002e800000e0000 */
[----:B------:R1:W0:Y:S04]  /*7b90*/  SHFL.IDX PT, R5, R10, 0x1, 0x1c1f ;  /* 0x003c1f000a057f89 */ /* 0x00022800000e0000 */
[----:B----4-:R1:W4:Y:S02]  /*7ba0*/  SHFL.IDX PT, R14, R7, 0x1, 0x1c1f ;  /* 0x003c1f00070e7f89 */ /* 0x01032400000e0000 */
.L_x_8216:
[----:B01----:R-:W5:Y:S01]  /*7bb0*/  LDL R6, [R1+0x48] ;  /* 0x0000480001067983 */ /* 0x003f620000100800 */
[----:B------:R-:W-:Y:S01]  /*7bc0*/  VIADD R37, R37, 0x20 ;  /* 0x0000002025257836 */ /* 0x000fe20000000000 */
[----:B------:R-:W-:Y:S01]  /*7bd0*/  BSSY B1, `(.L_x_7988) ;  /* 0x0000022000017945 */ /* 0x000fe20003800000 */
[----:B------:R-:W-:Y:S01]  /*7be0*/  IMAD.SHL.U32 R36, R191, 0x40, RZ ;  /* 0x00000040bf247824 */ /* 0x000fe200078e00ff */
        /* <DEDUP_REMOVED lines=16> */
[----:B------:R-:W-:Y:S02]  /*7cf0*/  @!P2 IMAD.WIDE R32, R186, 0x2, R6 ;  /* 0x00000002ba20a825 */ /* 0x000fe400078e0206 */
[----:B------:R-:W-:Y:S02]  /*7d00*/  @!P3 SHF.L.U32 R7, R195, 0x1, RZ ;  /* 0x00000001c307b819 */ /* 0x000fe400000006ff */
[----:B------:R-:W-:Y:S02]  /*7d10*/  CS2R R12, SRZ ;  /* 0x00000000000c7805 */ /* 0x000fe4000001ff00 */
[----:B------:R-:W-:Y:S01]  /*7d20*/  CS2R R8, SRZ ;  /* 0x0000000000087805 */ /* 0x000fe2000001ff00 */
[----:B------:R0:W5:Y:S01]  /*7d30*/  @!P2 LD.E.64 R30, desc[UR40][R32.64] ;  /* 0x00000028201ea980 */ /* 0x000162000c101b00 */
[-C--:B------:R-:W-:Y:S02]  /*7d40*/  @!P3 IADD3 R6, P0, R0, R7.reuse, RZ ;  /* 0x000000070006b210 */ /* 0x080fe40007f1e0ff */
[----:B----4-:R-:W-:-:S02]  /*7d50*/  @!P3 IADD3 R4, P1, R14, R7, RZ ;  /* 0x000000070e04b210 */ /* 0x010fc40007f3e0ff */
        /* <DEDUP_REMOVED lines=9> */
.L_x_7989:
[----:B------:R-:W-:Y:S05]  /*7df0*/  BSYNC B1 ;  /* 0x0000000000017941 */ /* 0x000fea0003800000 */
.L_x_7988:
[----:B------:R-:W1:Y:S01]  /*7e00*/  SYNCS.PHASECHK.TRANS64.TRYWAIT P0, [R2+URZ+0x28c00], R35 ;  /* 0x028c0023020075a7 */ /* 0x000e62000800017f */
[----:B--2---:R-:W-:Y:S01]  /*7e10*/  LOP3.LUT R3, R36, 0x1c0, RZ, 0xc0, !PT ;  /* 0x000001c024037812 */ /* 0x004fe200078ec0ff */
[----:B0----5:R-:W-:Y:S01]  /*7e20*/  IMAD.MOV.U32 R4, RZ, RZ, R8 ;  /* 0x000000ffff047224 */ /* 0x021fe200078e0008 */
[----:B------:R-:W-:Y:S01]  /*7e30*/  MOV R5, R31 ;  /* 0x0000001f00057202 */ /* 0x000fe20000000f00 */
[----:B------:R-:W-:Y:S01]  /*7e40*/  IMAD.MOV.U32 R6, RZ, RZ, R10 ;  /* 0x000000ffff067224 */ /* 0x000fe200078e000a */
[----:B---3--:R-:W-:Y:S01]  /*7e50*/  LOP3.LUT R0, R3, 0x18, R16, 0xf8, !PT ;  /* 0x0000001803007812 */ /* 0x008fe200078ef810 */
[----:B------:R-:W-:Y:S01]  /*7e60*/  BSSY B1, `(.L_x_7990) ;  /* 0x0000016000017945 */ /* 0x000fe20003800000 */
[----:B------:R-:W-:Y:S02]  /*7e70*/  SHF.R.U32.HI R3, RZ, 0x3, R3 ;  /* 0x00000003ff037819 */ /* 0x000fe40000011603 */
[----:B------:R-:W-:Y:S01]  /*7e80*/  PRMT R15, R4, 0x7610, R15 ;  /* 0x00007610040f7816 */ /* 0x000fe2000000000f */
[----:B------:R-:W-:Y:S01]  /*7e90*/  IMAD.MOV.U32 R4, RZ, RZ, R30 ;  /* 0x000000ffff047224 */ /* 0x000fe200078e001e */
[----:B------:R-:W-:Y:S01]  /*7ea0*/  LOP3.LUT R3, R0, R3, RZ, 0x3c, !PT ;  /* 0x0000000300037212 */ /* 0x000fe200078e3cff */
[----:B------:R-:W-:Y:S01]  /*7eb0*/  IMAD.MOV.U32 R0, RZ, RZ, R9 ;  /* 0x000000ffff007224 */ /* 0x000fe200078e0009 */
[----:B------:R-:W-:-:S02]  /*7ec0*/  VIADDMNMX R43, R34, -R199, 0x40, PT ;  /* 0x00000040222b7446 */ /* 0x000fc400038009c7 */
[----:B------:R-:W-:Y:S01]  /*7ed0*/  PRMT R46, R4, 0x5410, R5 ;  /* 0x00005410042e7816 */ /* 0x000fe20000000005 */
[----:B------:R-:W-:Y:S01]  /*7ee0*/  IMAD R3, R228, 0x200, R3 ;  /* 0x00000200e4037824 */ /* 0x000fe200078e0203 */
[----:B----4-:R-:W-:Y:S01]  /*7ef0*/  PRMT R14, R0, 0x7610, R14 ;  /* 0x00007610000e7816 */ /* 0x010fe2000000000e */
[----:B------:R-:W-:Y:S01]  /*7f00*/  IMAD.MOV.U32 R0, RZ, RZ, R11 ;  /* 0x000000ffff007224 */ /* 0x000fe200078e000b */
[----:B------:R-:W-:Y:S01]  /*7f10*/  PRMT R15, R15, 0x5410, R6 ;  /* 0x000054100f0f7816 */ /* 0x000fe20000000006 */
[----:B------:R-:W-:Y:S01]  /*7f20*/  IMAD.MOV.U32 R4, RZ, RZ, R12 ;  /* 0x000000ffff047224 */ /* 0x000fe200078e000c */
[----:B------:R-:W-:Y:S01]  /*7f30*/  LOP3.LUT P2, RZ, R191, 0x4, RZ, 0xc0, !PT ;  /* 0x00000004bfff7812 */ /* 0x000fe2000784c0ff */
[----:B------:R-:W-:Y:S01]  /*7f40*/  IMAD R3, R3, 0x2, R2 ;  /* 0x0000000203037824 */ /* 0x000fe200078e0202 */
[----:B------:R-:W-:Y:S01]  /*7f50*/  PRMT R14, R14, 0x5410, R0 ;  /* 0x000054100e0e7816 */ /* 0x000fe20000000000 */
[----:B------:R-:W-:Y:S01]  /*7f60*/  IMAD.MOV.U32 R5, RZ, RZ, R13 ;  /* 0x000000ffff057224 */ /* 0x000fe200078e000d */
[----:B------:R-:W-:Y:S01]  /*7f70*/  PRMT R47, R4, 0x7610, R47 ;  /* 0x00007610042f7816 */ /* 0x000fe2000000002f */
[----:B------:R-:W-:Y:S01]  /*7f80*/  VIADD R0, R3, 0x20440 ;  /* 0x0002044003007836 */ /* 0x000fe20000000000 */
[----:B------:R-:W-:-:S02]  /*7f90*/  ISETP.GE.AND P1, PT, R190, R43, PT ;  /* 0x0000002bbe00720c */ /* 0x000fc40003f26270 */
[----:B------:R-:W-:Y:S01]  /*7fa0*/  IADD3 R4, R3, 0x20400, RZ ;  /* 0x0002040003047810 */ /* 0x000fe20007ffe0ff */
[----:B-1----:R-:W-:Y:S10]  /*7fb0*/  @!P0 BRA `(.L_x_7991) ;  /* 0x0000013800e88947 */ /* 0x002ff40003800000 */
.L_x_8217:
[----:B------:R-:W-:Y:S05]  /*7fc0*/  BSYNC B1 ;  /* 0x0000000000017941 */ /* 0x000fea0003800000 */
.L_x_7990:
        /* <DEDUP_REMOVED lines=11> */
[--C-:B------:R-:W-:Y:S01]  /*8080*/  HADD2.F32 R34, -RZ, R38.reuse.H1_H1 ;  /* 0x30000026ff227230 */ /* 0x100fe20000004100 */
[--C-:B0-----:R-:W-:Y:S01]  /*8090*/  SHF.R.U32.HI R35, RZ, 0x10, R29.reuse ;  /* 0x00000010ff237819 */ /* 0x101fe2000001161d */
[----:B------:R-:W-:Y:S01]  /*80a0*/  HADD2.F32 R32, -RZ, R38.H0_H0 ;  /* 0x20000026ff207230 */ /* 0x000fe20000004100 */
        /* <DEDUP_REMOVED lines=16> */
[----:B------:R-:W-:Y:S02]  /*81b0*/  HADD2.F32 R6, -RZ, R5.H0_H0 ;  /* 0x20000005ff067230 */ /* 0x000fe40000004100 */
[----:B------:R-:W-:Y:S01]  /*81c0*/  FFMA.FTZ R37, R28, R33, -R37 ;  /* 0x000000211c257223 */ /* 0x000fe20000010825 */
[----:B------:R-:W-:Y:S02]  /*81d0*/  HADD2.F32 R32, -RZ, R45.H1_H1 ;  /* 0x3000002dff207230 */ /* 0x000fe40000004100 */
        /* <DEDUP_REMOVED lines=18> */
.L_x_7995:
[----:B------:R-:W-:Y:S05]  /*8300*/  BSYNC B2 ;  /* 0x0000000000027941 */ /* 0x000fea0003800000 */
.L_x_7994:
[----:B------:R-:W-:Y:S05]  /*8310*/  @P1 BRA `(.L_x_7993) ;  /* 0x0000000000a81947 */ /* 0x000fea0003800000 */
[----:B-1----:R-:W1:Y:S01]  /*8320*/  LDS.128 R4, [R0] ;  /* 0x0000000000047984 */ /* 0x002e620000000c00 */
[----:B------:R-:W-:Y:S01]  /*8330*/  SHF.R.U32.HI R27, RZ, 0x10, R21 ;  /* 0x00000010ff1b7819 */ /* 0x000fe20000011615 */
[----:B------:R-:W-:Y:S01]  /*8340*/  HADD2.F32 R28, -RZ, R44.H1_H1 ;  /* 0x3000002cff1c7230 */ /* 0x000fe20000004100 */
[--C-:B------:R-:W-:Y:S01]  /*8350*/  SHF.R.U32.HI R29, RZ, 0x10, R25.reuse ;  /* 0x00000010ff1d7819 */ /* 0x100fe20000011619 */
[----:B------:R-:W-:Y:S01]  /*8360*/  HADD2.F32 R26, -RZ, R42.H0_H0 ;  /* 0x2000002aff1a7230 */ /* 0x000fe20000004100 */
[----:B0-----:R-:W-:Y:S01]  /*8370*/  SHF.R.U64 R35, R24, 0x10, R25 ;  /* 0x0000001018237819 */ /* 0x001fe20000001219 */
        /* <DEDUP_REMOVED lines=17> */
[----:B------:R-:W-:Y:S02]  /*8490*/  HADD2.F32 R26, -RZ, R45.H0_H0 ;  /* 0x2000002dff1a7230 */ /* 0x000fe40000004100 */
[----:B------:R-:W-:Y:S01]  /*84a0*/  FFMA.FTZ R27, R7, R28, R34 ;  /* 0x0000001c071b7223 */ /* 0x000fe20000010022 */
[----:B------:R-:W-:Y:S02]  /*84b0*/  HADD2.F32 R5, -RZ, R5.H1_H1 ;  /* 0x30000005ff057230 */ /* 0x000fe40000004100 */
[----:B------:R-:W-:-:S02]  /*84c0*/  HADD2.F32 R24, -RZ, R42.H1_H1 ;  /* 0x3000002aff187230 */ /* 0x000fc40000004100 */
        /* <DEDUP_REMOVED lines=14> */
[----:B------:R2:W-:Y:S02]  /*85b0*/  STS.128 [R0], R4 ;  /* 0x0000000400007388 */ /* 0x0005e40000000c00 */
.L_x_7993:
[----:B------:R-:W-:Y:S05]  /*85c0*/  BSYNC B1 ;  /* 0x0000000000017941 */ /* 0x000fea0003800000 */
.L_x_7992:
        /* <DEDUP_REMOVED lines=50> */
.L_x_7998:
[----:B------:R-:W-:Y:S05]  /*88f0*/  BSYNC B1 ;  /* 0x0000000000017941 */ /* 0x000fea0003800000 */
.L_x_7997:
[----:B------:R-:W-:Y:S05]  /*8900*/  @P1 BRA `(.L_x_7996) ;  /* 0x0000001400bc1947 */ /* 0x000fea0003800000 */
[----:B-1----:R-:W1:Y:S01]  /*8910*/  LDS.128 R4, [R0+0x1000] ;  /* 0x0010000000047984 */ /* 0x002e620000000c00 */
[----:B------:R-:W-:Y:S02]  /*8920*/  SHF.R.U32.HI R13, RZ, 0x10, R11 ;  /* 0x00000010ff0d7819 */ /* 0x000fe4000001160b */
[----:B------:R-:W-:Y:S02]  /*8930*/  SHF.R.U32.HI R12, RZ, 0x10, R9 ;  /* 0x00000010ff0c7819 */ /* 0x000fe40000011609 */
[----:B------:R-:W-:Y:S01]  /*8940*/  SHF.R.U64 R25, R10, 0x10, R11 ;  /* 0x000000100a197819 */ /* 0x000fe2000000120b */
[----:B------:R-:W-:Y:S01]  /*8950*/  HADD2.F32 R13, -RZ, R13.H0_H0 ;  /* 0x2000000dff0d7230 */ /* 0x000fe20000004100 */
[----:B------:R-:W-:Y:S01]  /*8960*/  SHF.R.U64 R26, R8, 0x10, R9 ;  /* 0x00000010081a7819 */ /* 0x000fe20000001209 */
[----:B------:R-:W-:Y:S02]  /*8970*/  HADD2.F32 R11, -RZ, R15.H0_H0 ;  /* 0x2000000fff0b7230 */ /* 0x000fe40000004100 */
[----:B------:R-:W-:-:S02]  /*8980*/  HADD2.F32 R12, -RZ, R12.H0_H0 ;  /* 0x2000000cff0c7230 */ /* 0x000fc40000004100 */
[----:B------:R-:W-:Y:S02]  /*8990*/  HADD2.F32 R15, -RZ, R15.H1_H1 ;  /* 0x3000000fff0f7230 */ /* 0x000fe40000004100 */
        /* <DEDUP_REMOVED lines=34> */
.L_x_7983:
[----:B------:R-:W0:Y:S01]  /*8bc0*/  S2R R0, SR_TID.X ;  /* 0x0000000000007919 */ /* 0x000e220000002100 */
[----:B------:R-:W1:Y:S01]  /*8bd0*/  LDC R34, c[0x0][0x448] ;  /* 0x00011200ff227b82 */ /* 0x000e620000000800 */
[----:B------:R-:W-:Y:S01]  /*8be0*/  ULDC.64 UR4, c[0x0][0x3f8] ;  /* 0x0000fe0000047ab9 */ /* 0x000fe20000000a00 */
[----:B------:R-:W-:Y:S01]  /*8bf0*/  MOV R27, R29 ;  /* 0x0000001d001b7202 */ /* 0x000fe20000000f00 */
[----:B------:R-:W-:Y:S01]  /*8c00*/  ULDC.64 UR6, c[0x0][0x408] ;  /* 0x0001020000067ab9 */ /* 0x000fe20000000a00 */
        /* <DEDUP_REMOVED lines=11> */
[----:B0-----:R-:W-:Y:S01]  /*8cc0*/  @P0 SHF.R.U32.HI R3, RZ, R5, R0 ;  /* 0x00000005ff030219 */ /* 0x001fe20000011600 */
        /* <DEDUP_REMOVED lines=31> */
[----:B---3--:R-:W-:-:S04]  /*8ec0*/  @!P1 IADD3 R14, P2, R14, R5, RZ ;  /* 0x000000050e0e9210 */ /* 0x008fc80007f5e0ff */
[----:B----4-:R-:W-:-:S05]  /*8ed0*/  @!P1 IADD3.X R3, R4, R21, RZ, P2, !PT ;  /* 0x0000001504039210 */ /* 0x010fca00017fe4ff */
        /* <DEDUP_REMOVED lines=8> */
[----:B--2---:R-:W-:Y:S01]  /*8f60*/  @!P1 IMAD.MOV.U32 R30, RZ, RZ, R8 ;  /* 0x000000ffff1e9224 */ /* 0x004fe200078e0008 */
[----:B------:R-:W-:Y:S01]  /*8f70*/  @!P1 MOV R33, R11 ;  /* 0x0000000b00219202 */ /* 0x000fe20000000f00 */
[----:B------:R-:W-:Y:S02]  /*8f80*/  @!P1 IMAD.MOV.U32 R31, RZ, RZ, R9 ;  /* 0x000000ffff1f9224 */ /* 0x000fe400078e0009 */
[----:B------:R-:W-:Y:S02]  /*8f90*/  IMAD.MOV.U32 R0, RZ, RZ, R30 ;  /* 0x000000ffff007224 */ /* 0x000fe400078e001e */
[----:B------:R-:W-:Y:S02]  /*8fa0*/  IMAD.MOV.U32 R3, RZ, RZ, R31 ;  /* 0x000000ffff037224 */ /* 0x000fe400078e001f */
[----:B------:R-:W-:Y:S01]  /*8fb0*/  @!P1 IMAD.MOV.U32 R32, RZ, RZ, R10 ;  /* 0x000000ffff209224 */ /* 0x000fe200078e000a */
[----:B------:R-:W-:Y:S01]  /*8fc0*/  PRMT R51, R51, 0x5410, R0 ;  /* 0x0000541033337816 */ /* 0x000fe20000000000 */
[----:B------:R-:W-:Y:S01]  /*8fd0*/  IMAD.MOV.U32 R9, RZ, RZ, R33 ;  /* 0x000000ffff097224 */ /* 0x000fe200078e0021 */
[----:B------:R-:W-:Y:S01]  /*8fe0*/  PRMT R38, R38, 0x5410, R3 ;  /* 0x0000541026267816 */ /* 0x000fe20000000003 */
[----:B------:R0:W2:Y:S01]  /*8ff0*/  SHFL.IDX PT, R0, R26, 0x1, 0x1c1f ;  /* 0x003c1f001a007f89 */ /* 0x0000a200000e0000 */
[----:B------:R-:W-:-:S02]  /*9000*/  IMAD.MOV.U32 R8, RZ, RZ, R32 ;  /* 0x000000ffff087224 */ /* 0x000fc400078e0020 */
[----:B---3--:R-:W-:Y:S01]  /*9010*/  @!P1 IMAD.MOV.U32 R20, RZ, RZ, R4 ;  /* 0x000000ffff149224 */ /* 0x008fe200078e0004 */
[----:B------:R0:W3:Y:S01]  /*9020*/  SHFL.IDX PT, R3, R25, 0x1, 0x1c1f ;  /* 0x003c1f0019037f89 */ /* 0x0000e200000e0000 */
[----:B------:R-:W-:Y:S01]  /*9030*/  @!P1 IMAD.MOV.U32 R21, RZ, RZ, R5 ;  /* 0x000000ffff159224 */ /* 0x000fe200078e0005 */
[----:B------:R-:W-:Y:S01]  /*9040*/  PRMT R35, R8, 0x5410, R9 ;  /* 0x0000541008237816 */ /* 0x000fe20000000009 */
[----:B------:R-:W-:Y:S01]  /*9050*/  @!P1 IMAD.MOV.U32 R29, RZ, RZ, R7 ;  /* 0x000000ffff1d9224 */ /* 0x000fe200078e0007 */
[----:B------:R-:W-:Y:S01]  /*9060*/  MOV R4, R20 ;  /* 0x0000001400047202 */ /* 0x000fe20000000f00 */
[----:B------:R-:W-:Y:S02]  /*9070*/  @!P1 IMAD.MOV.U32 R28, RZ, RZ, R6 ;  /* 0x000000ffff1c9224 */ /* 0x000fe400078e0006 */
[----:B------:R-:W-:Y:S02]  /*9080*/  IMAD.MOV.U32 R5, RZ, RZ, R21 ;  /* 0x000000ffff057224 */ /* 0x000fe400078e0015 */
[----:B------:R-:W-:-:S02]  /*9090*/  IMAD.MOV.U32 R7, RZ, RZ, R29 ;  /* 0x000000ffff077224 */ /* 0x000fc400078e001d */
[----:B------:R-:W-:Y:S01]  /*90a0*/  IMAD.MOV.U32 R6, RZ, RZ, R28 ;  /* 0x000000ffff067224 */ /* 0x000fe200078e001c */
[----:B------:R-:W-:Y:S02]  /*90b0*/  PRMT R38, R5, 0x7610, R38 ;  /* 0x0000761005267816 */ /* 0x000fe40000000026 */
[----:B------:R-:W-:Y:S02]  /*90c0*/  PRMT R44, R4, 0x5410, R7 ;  /* 0x00005410042c7816 */ /* 0x000fe40000000007 */
[----:B------:R-:W-:Y:S02]  /*90d0*/  CS2R R4, SRZ ;  /* 0x0000000000047805 */ /* 0x000fe4000001ff00 */
[----:B01--4-:R-:W-:-:S07]  /*90e0*/  PRMT R51, R6, 0x7610, R51 ;  /* 0x0000761006337816 */ /* 0x013fce0000000033 */
.L_x_8227:
[----:B------:R-:W4:Y:S01]  /*90f0*/  LDL R7, [R1+0x48] ;  /* 0x0000480001077983 */ /* 0x000f220000100800 */
[----:B------:R-:W-:Y:S01]  /*9100*/  VIADD R37, R37, 0x20 ;  /* 0x0000002025257836 */ /* 0x000fe20000000000 */
[----:B------:R-:W-:Y:S01]  /*9110*/  BSSY B1, `(.L_x_8000) ;  /* 0x0000016000017945 */ /* 0x000fe20003800000 */
[----:B------:R-:W-:Y:S02]  /*9120*/  CS2R R8, SRZ ;  /* 0x0000000000087805 */ /* 0x000fe4000001ff00 */
[----:B------:R-:W-:Y:S02]  /*9130*/  CS2R R10, SRZ ;  /* 0x00000000000a7805 */ /* 0x000fe4000001ff00 */
[----:B------:R-:W-:Y:S02]  /*9140*/  ISETP.GE.AND P1, PT, R37, R34, PT ;  /* 0x000000222500720c */ /* 0x000fe40003f26270 */
[----:B----4-:R-:W-:-:S04]  /*9150*/  LEA.HI R6, R7, R7, RZ, 0x1 ;  /* 0x0000000707067211 */ /* 0x010fc800078f08ff */
        /* <DEDUP_REMOVED lines=12> */
[----:B------:R-:W-:Y:S02]  /*9220*/  IADD3 R4, P2, R14, R4, RZ ;  /* 0x000000040e047210 */ /* 0x000fe40007f5e0ff */
[----:B--2---:R-:W-:-:S03]  /*9230*/  IADD3.X R9, R0, R5, RZ, P1, !PT ;  /* 0x0000000500097210 */ /* 0x004fc60000ffe4ff */
[----:B------:R-:W-:-:S03]  /*9240*/  IMAD.X R5, R24, 0x1, R5, P2 ;  /* 0x0000000118057824 */ /* 0x000fc600010e0605 */
[----:B------:R-:W5:Y:S04]  /*9250*/  LD.E.128 R8, desc[UR40][R8.64] ;  /* 0x0000002808087980 */ /* 0x000f68000c101d00 */
[----:B------:R-:W5:Y:S02]  /*9260*/  LD.E.128 R4, desc[UR40][R4.64] ;  /* 0x0000002804047980 */ /* 0x000f64000c101d00 */
.L_x_8001:
[----:B------:R-:W-:Y:S05]  /*9270*/  BSYNC B1 ;  /* 0x0000000000017941 */ /* 0x000fea0003800000 */
.L_x_8000:
[----:B------:R-:W0:Y:S01]  /*9280*/  SYNCS.PHASECHK.TRANS64.TRYWAIT P1, [R2+URZ+0x28c00], R13 ;  /* 0x028c000d020075a7 */ /* 0x000e22000802017f */
[----:B---3--:R-:W-:Y:S01]  /*9290*/  VIADDMNMX R3, R34, -R199, 0x40, PT ;  /* 0x0000004022037446 */ /* 0x008fe200038009c7 */
[C---:B------:R-:W-:Y:S01]  /*92a0*/  VIADD R14, R190.reuse, 0x20 ;  /* 0x00000020be0e7836 */ /* 0x040fe20000000000 */
[----:B------:R-:W-:Y:S01]  /*92b0*/  BSSY B1, `(.L_x_8002) ;  /* 0x000000e000017945 */ /* 0x000fe20003800000 */
[----:B--2--5:R-:W-:Y:S01]  /*92c0*/  IMAD.MOV.U32 R0, RZ, RZ, R4 ;  /* 0x000000ffff007224 */ /* 0x024fe200078e0004 */
[-C--:B------:R-:W-:Y:S01]  /*92d0*/  ISETP.GE.OR P2, PT, R190, R3.reuse, P0 ;  /* 0x00000003be00720c */ /* 0x080fe20000746670 */
[----:B------:R-:W-:Y:S01]  /*92e0*/  IMAD.MOV.U32 R12, RZ, RZ, R5 ;  /* 0x000000ffff0c7224 */ /* 0x000fe200078e0005 */
[----:B------:R-:W-:Y:S01]  /*92f0*/  ISETP.GE.OR P0, PT, R14, R3, P0 ;  /* 0x000000030e00720c */ /* 0x000fe20000706670 */
[----:B------:R-:W-:Y:S02]  /*9300*/  IMAD.MOV.U32 R3, RZ, RZ, R7 ;  /* 0x000000ffff037224 */ /* 0x000fe400078e0007 */
[----:B------:R-:W-:Y:S01]  /*9310*/  IMAD.MOV.U32 R14, RZ, RZ, R9 ;  /* 0x000000ffff0e7224 */ /* 0x000fe200078e0009 */
[----:B------:R-:W-:Y:S01]  /*9320*/  PRMT R52, R0, 0x5410, R12 ;  /* 0x0000541000347816 */ /* 0x000fe2000000000c */
[----:B------:R-:W-:Y:S01]  /*9330*/  IMAD.MOV.U32 R0, RZ, RZ, R6 ;  /* 0x000000ffff007224 */ /* 0x000fe200078e0006 */
[----:B------:R-:W-:-:S04]  /*9340*/  MOV R12, R8 ;  /* 0x00000008000c7202 */ /* 0x000fc80000000f00 */
[----:B------:R-:W-:Y:S01]  /*9350*/  PRMT R0, R3, 0x5410, R0 ;  /* 0x0000541003007816 */ /* 0x000fe20000000000 */
[----:B------:R-:W-:Y:S01]  /*9360*/  IMAD.IADD R3, R16, 0x1, R39 ;  /* 0x0000000110037824 */ /* 0x000fe200078e0227 */
[----:B------:R-:W-:Y:S01]  /*9370*/  PRMT R53, R12, 0x5410, R14 ;  /* 0x000054100c357816 */ /* 0x000fe2000000000e */
[----:B0-----:R-:W-:Y:S06]  /*9380*/  @!P1 BRA `(.L_x_8003) ;  /* 0x0000012c00709947 */ /* 0x001fec0003800000 */
.L_x_8228:
[----:B------:R-:W-:Y:S05]  /*9390*/  BSYNC B1 ;  /* 0x0000000000017941 */ /* 0x000fea0003800000 */
.L_x_8002:
[----:B------:R-:W-:Y:S01]  /*93a0*/  BSSY B1, `(.L_x_8004) ;  /* 0x0000063000017945 */ /* 0x000fe20003800000 */
[----:B------:R-:W-:Y:S01]  /*93b0*/  IMAD.MOV.U32 R54, RZ, RZ, R10 ;  /* 0x000000ffff367224 */ /* 0x000fe200078e000a */
[----:B------:R-:W-:Y:S01]  /*93c0*/  LOP3.LUT R3, R3, 0x38, RZ, 0xc0, !PT ;  /* 0x0000003803037812 */ /* 0x000fe200078ec0ff */
[----:B------:R-:W-:Y:S01]  /*93d0*/  IMAD.MOV.U32 R55, RZ, RZ, R11 ;  /* 0x000000ffff377224 */ /* 0x000fe200078e000b */
[----:B------:R-:W-:Y:S06]  /*93e0*/  @P2 BRA `(.L_x_8005) ;  /* 0x0000000400782947 */ /* 0x000fec0003800000 */
        /* <DEDUP_REMOVED lines=8> */
[----:B------:R-:W-:Y:S02]  /*9470*/  SHF.R.U32.HI R14, RZ, 0x3, R25 ;  /* 0x00000003ff0e7819 */ /* 0x000fe40000011619 */
[----:B------:R-:W-:-:S02]  /*9480*/  LOP3.LUT R12, R25, 0x38, R16, 0xf8, !PT ;  /* 0x00000038190c7812 */ /* 0x000fc400078ef810 */
[----:B------:R-:W-:Y:S02]  /*9490*/  LOP3.LUT R25, R14, R3, R25, 0x1e, !PT ;  /* 0x000000030e197212 */ /* 0x000fe400078e1e19 */
[----:B0-----:R-:W-:Y:S02]  /*94a0*/  LOP3.LUT R13, R12, R14, RZ, 0x3c, !PT ;  /* 0x0000000e0c0d7212 */ /* 0x001fe400078e3cff */
[----:B------:R-:W-:Y:S01]  /*94b0*/  SHF.R.U32.HI R36, RZ, 0x10, R31 ;  /* 0x00000010ff247819 */ /* 0x000fe2000001161f */
[----:B------:R-:W-:Y:S01]  /*94c0*/  IMAD R25, R228, 0x200, R25 ;  /* 0x00000200e4197824 */ /* 0x000fe200078e0219 */
[----:B------:R-:W-:Y:S01]  /*94d0*/  SHF.R.U64 R49, R32, 0x10, R33 ;  /* 0x0000001020317819 */ /* 0x000fe20000001221 */
[----:B------:R-:W-:Y:S01]  /*94e0*/  IMAD R13, R228, 0x200, R13 ;  /* 0x00000200e40d7824 */ /* 0x000fe200078e020d */
[--C-:B------:R-:W-:Y:S01]  /*94f0*/  SHF.R.U32.HI R40, RZ, 0x10, R29.reuse ;  /* 0x00000010ff287819 */ /* 0x100fe2000001161d */
[----:B------:R-:W-:Y:S01]  /*9500*/  IMAD R46, R25, 0x2, R2 ;  /* 0x00000002192e7824 */ /* 0x000fe200078e0202 */
[----:B------:R-:W-:-:S02]  /*9510*/  SHF.R.U64 R47, R28, 0x10, R29 ;  /* 0x000000101c2f7819 */ /* 0x000fc4000000121d */
[----:B------:R-:W-:Y:S02]  /*9520*/  LEA R45, R13, R2, 0x1 ;  /* 0x000000020d2d7211 */ /* 0x000fe400078e08ff */
[----:B------:R-:W0:Y:S01]  /*9530*/  LDS.128 R24, [R46+0x20400] ;  /* 0x020400002e187984 */ /* 0x000e220000000c00 */
[----:B------:R-:W-:-:S03]  /*9540*/  SHF.R.U32.HI R42, RZ, 0x10, R33 ;  /* 0x00000010ff2a7819 */ /* 0x000fc60000011621 */
[----:B------:R-:W1:Y:S01]  /*9550*/  LDS.128 R12, [R45+0x20400] ;  /* 0x020400002d0c7984 */ /* 0x000e620000000c00 */
[--C-:B0-----:R-:W-:Y:S02]  /*9560*/  HADD2.F32 R30, -RZ, R25.reuse.H0_H0 ;  /* 0x20000019ff1e7230 */ /* 0x101fe40000004100 */
[----:B------:R-:W-:Y:S02]  /*9570*/  HADD2.F32 R31, -RZ, R25.H1_H1 ;  /* 0x30000019ff1f7230 */ /* 0x000fe40000004100 */
[--C-:B-1----:R-:W-:Y:S02]  /*9580*/  HADD2.F32 R20, -RZ, R13.reuse.H0_H0 ;  /* 0x2000000dff147230 */ /* 0x102fe40000004100 */
[C---:B------:R-:W-:Y:S01]  /*9590*/  FMUL.FTZ R41, R30.reuse, R39 ;  /* 0x000000271e297220 */ /* 0x040fe20000410000 */
[-C--:B------:R-:W-:Y:S01]  /*95a0*/  FMUL.FTZ R43, R30, R37.reuse ;  /* 0x000000251e2b7220 */ /* 0x080fe20000410000 */
[----:B------:R-:W-:Y:S02]  /*95b0*/  HADD2.F32 R30, -RZ, R36.H0_H0 ;  /* 0x20000024ff1e7230 */ /* 0x000fe40000004100 */
[----:B------:R-:W-:Y:S01]  /*95c0*/  FMUL.FTZ R36, R31, R34 ;  /* 0x000000221f247220 */ /* 0x000fe20000410000 */
[----:B------:R-:W-:Y:S01]  /*95d0*/  FFMA.FTZ R38, R20, R37, -R41 ;  /* 0x0000002514267223 */ /* 0x000fe20000010829 */
[----:B------:R-:W-:-:S02]  /*95e0*/  HADD2.F32 R21, -RZ, R13.H1_H1 ;  /* 0x3000000dff157230 */ /* 0x000fc40000004100 */
[----:B------:R-:W-:Y:S01]  /*95f0*/  FFMA.FTZ R43, R20, R39, R43 ;  /* 0x00000027142b7223 */ /* 0x000fe2000001002b */
[----:B------:R-:W-:Y:S02]  /*9600*/  HADD2.F32 R32, -RZ, R27.H0_H0 ;  /* 0x2000001bff207230 */ /* 0x000fe40000004100 */
[-C--:B------:R-:W-:Y:S01]  /*9610*/  FMUL.FTZ R20, R31, R30.reuse ;  /* 0x0000001e1f147220 */ /* 0x080fe20000410000 */
[----:B------:R-:W-:Y:S02]  /*9620*/  HADD2.F32 R41, -RZ, R44.H1_H1 ;  /* 0x3000002cff297230 */ /* 0x000fe40000004100 */
[----:B------:R-:W-:Y:S01]  /*9630*/  FFMA.FTZ R39, R21, R30, -R36 ;  /* 0x0000001e15277223 */ /* 0x000fe20000010824 */
[----:B------:R-:W-:Y:S02]  /*9640*/  HADD2.F32 R37, -RZ, R35.H1_H1 ;  /* 0x30000023ff257230 */ /* 0x000fe40000004100 */
[----:B------:R-:W-:Y:S02]  /*9650*/  HADD2.F32 R28, -RZ, R15.H0_H0 ;  /* 0x2000000fff1c7230 */ /* 0x000fe40000004100 */
[----:B------:R-:W-:Y:S01]  /*9660*/  FMUL.FTZ R31, R32, R41 ;  /* 0x00000029201f7220 */ /* 0x000fe20000410000 */
[----:B------:R-:W-:-:S02]  /*9670*/  HADD2.F32 R33, -RZ, R27.H1_H1 ;  /* 0x3000001bff217230 */ /* 0x000fc40000004100 */
[-C--:B------:R-:W-:Y:S01]  /*9680*/  FMUL.FTZ R32, R32, R37.reuse ;  /* 0x0000002520207220 */ /* 0x080fe20000410000 */
[----:B------:R-:W-:Y:S02]  /*9690*/  HADD2.F32 R36, -RZ, R40.H0_H0 ;  /* 0x20000028ff247230 */ /* 0x000fe40000004100 */
[C---:B------:R-:W-:Y:S01]  /*96a0*/  FFMA.FTZ R37, R28.reuse, R37, -R31 ;  /* 0x000000251c257223 */ /* 0x040fe2000001081f */
[----:B------:R-:W-:Y:S02]  /*96b0*/  HADD2.F32 R29, -RZ, R15.H1_H1 ;  /* 0x3000000fff1d7230 */ /* 0x000fe40000004100 */
[----:B------:R-:W-:Y:S01]  /*96c0*/  FFMA.FTZ R41, R28, R41, R32 ;  /* 0x000000291c297223 */ /* 0x000fe20000010020 */
[----:B------:R-:W-:Y:S02]  /*96d0*/  HADD2.F32 R30, -RZ, R42.H0_H0 ;  /* 0x2000002aff1e7230 */ /* 0x000fe40000004100 */
[----:B------:R-:W-:Y:S01]  /*96e0*/  FFMA.FTZ R40, R21, R34, R20 ;  /* 0x0000002215287223 */ /* 0x000fe20000010014 */
[----:B------:R-:W-:-:S02]  /*96f0*/  HADD2.F32 R25, -RZ, R24.H0_H0 ;  /* 0x20000018ff197230 */ /* 0x000fc40000004100 */
[C---:B------:R-:W-:Y:S01]  /*9700*/  FMUL.FTZ R28, R33.reuse, R36 ;  /* 0x00000024211c7220 */ /* 0x040fe20000410000 */
[----:B------:R-:W-:Y:S02]  /*9710*/  HADD2.F32 R32, -RZ, R44.H0_H0 ;  /* 0x2000002cff207230 */ /* 0x000fe40000004100 */
[-C--:B------:R-:W-:Y:S01]  /*9720*/  FMUL.FTZ R44, R33, R30.reuse ;  /* 0x0000001e212c7220 */ /* 0x080fe20000410000 */
[----:B------:R-:W-:Y:S02]  /*9730*/  HADD2.F32 R20, -RZ, R51.H1_H1 ;  /* 0x30000033ff147230 */ /* 0x000fe40000004100 */
[----:B------:R-:W-:Y:S01]  /*9740*/  FFMA.FTZ R42, R29, R30, -R28 ;  /* 0x0000001e1d2a7223 */ /* 0x000fe2000001081c */
[----:B------:R-:W-:Y:S02]  /*9750*/  HADD2.F32 R13, -RZ, R12.H0_H0 ;  /* 0x2000000cff0d7230 */ /* 0x000fe40000004100 */
[----:B------:R-:W-:Y:S01]  /*9760*/  FMUL.FTZ R34, R25, R32 ;  /* 0x0000002019227220 */ /* 0x000fe20000410000 */
[----:B------:R-:W-:-:S02]  /*9770*/  HADD2.F32 R27, -RZ, R26.H0_H0 ;  /* 0x2000001aff1b7230 */ /* 0x000fc40000004100 */
[----:B------:R-:W-:Y:S01]  /*9780*/  FMUL.FTZ R25, R25, R20 ;  /* 0x0000001419197220 */ /* 0x000fe20000410000 */
[----:B------:R-:W-:Y:S02]  /*9790*/  HADD2.F32 R30, -RZ, R51.H0_H0 ;  /* 0x20000033ff1e7230 */ /* 0x000fe40000004100 */
[----:B------:R-:W-:Y:S01]  /*97a0*/  FFMA.FTZ R44, R29, R36, R44 ;  /* 0x000000241d2c7223 */ /* 0x000fe2000001002c */
[----:B------:R-:W-:Y:S02]  /*97b0*/  HADD2.F32 R28, -RZ, R35.H0_H0 ;  /* 0x20000023ff1c7230 */ /* 0x000fe40000004100 */
[----:B------:R-:W-:Y:S01]  /*97c0*/  FFMA.FTZ R34, R13, R20, -R34 ;  /* 0x000000140d227223 */ /* 0x000fe20000010822 */
[----:B------:R-:W-:Y:S02]  /*97d0*/  HADD2.F32 R15, -RZ, R14.H0_H0 ;  /* 0x2000000eff0f7230 */ /* 0x000fe40000004100 */
[----:B------:R-:W-:Y:S01]  /*97e0*/  FMUL.FTZ R36, R27, R30 ;  /* 0x0000001e1b247220 */ /* 0x000fe20000410000 */
[----:B------:R-:W-:Y:S01]  /*97f0*/  FFMA.FTZ R32, R13, R32, R25 ;  /* 0x000000200d207223 */ /* 0x000fe20000010019 */
[----:B------:R-:W-:Y:S01]  /*9800*/  FMUL.FTZ R20, R27, R28 ;  /* 0x0000001c1b147220 */ /* 0x000fe20000410000 */
[----:B------:R-:W-:-:S02]  /*9810*/  HADD2.F32 R24, -RZ, R24.H1_H1 ;  /* 0x30000018ff187230 */ /* 0x000fc40000004100 */
[C---:B------:R-:W-:Y:S01]  /*9820*/  FFMA.FTZ R36, R15.reuse, R28, -R36 ;  /* 0x0000001c0f247223 */ /* 0x040fe20000010824 */
[----:B------:R-:W-:Y:S02]  /*9830*/  HADD2.F32 R26, -RZ, R26.H1_H1 ;  /* 0x3000001aff1a7230 */ /* 0x000fe40000004100 */
[----:B------:R-:W-:Y:S01]  /*9840*/  FFMA.FTZ R20, R15, R30, R20 ;  /* 0x0000001e0f147223 */ /* 0x000fe20000010014 */
[----:B------:R-:W-:Y:S02]  /*9850*/  HADD2.F32 R25, -RZ, R48.H0_H0 ;  /* 0x20000030ff197230 */ /* 0x000fe40000004100 */
[----:B------:R-:W-:Y:S02]  /*9860*/  HADD2.F32 R27, -RZ, R47.H0_H0 ;  /* 0x2000002fff1b7230 */ /* 0x000fe40000004100 */
        /* <DEDUP_REMOVED lines=18> */
[----:B------:R1:W-:Y:S01]  /*9990*/  STS.128 [R45+0x20400], R12 ;  /* 0x0204000c2d007388 */ /* 0x0003e20000000c00 */
[----:B------:R-:W-:-:S02]  /*99a0*/  F2FP.F16.F32.PACK_AB R24, R31, R32 ;  /* 0x000000201f18723e */ /* 0x000fc400000000ff */
[----:B------:R-:W-:-:S05]  /*99b0*/  F2FP.F16.F32.PACK_AB R26, R21, R20 ;  /* 0x00000014151a723e */ /* 0x000fca00000000ff */
[----:B------:R1:W-:Y:S02]  /*99c0*/  STS.128 [R46+0x20400], R24 ;  /* 0x020400182e007388 */ /* 0x0003e40000000c00 */
.L_x_8005:
[----:B------:R-:W-:Y:S05]  /*99d0*/  BSYNC B1 ;  /* 0x0000000000017941 */ /* 0x000fea0003800000 */
.L_x_8004:
[----:B------:R-:W-:Y:S01]  /*99e0*/  PRMT R33, R54, 0x5410, R55 ;  /* 0x0000541036217816 */ /* 0x000fe20000000037 */
[----:B------:R-:W-:Y:S06]  /*99f0*/  @P0 BRA `(.L_x_7996) ;  /* 0x0000000400800947 */ /* 0x000fec0003800000 */
[----:B------:R-:W2:Y:S01]  /*9a00*/  LDL R20, [R1+0x5c] ;  /* 0x00005c0001147983 */ /* 0x000ea20000100800 */
[C---:B-1----:R-:W-:Y:S02]  /*9a10*/  VIADD R12, R190.reuse, 0x20 ;  /* 0x00000020be0c7836 */ /* 0x042fe40000000000 */
[----:B0-----:R-:W-:Y:S01]  /*9a20*/  VIADD R13, R190, 0x20 ;  /* 0x00000020be0d7836 */ /* 0x001fe20000000000 */
[----:B------:R-:W3:Y:S01]  /*9a30*/  LDL R42, [R1+0x54] ;  /* 0x00005400012a7983 */ /* 0x000ee20000100800 */
[----:B------:R-:W-:Y:S02]  /*9a40*/  IMAD.SHL.U32 R12, R12, 0x40, RZ ;  /* 0x000000400c0c7824 */ /* 0x000fe400078e00ff */
[----:B------:R-:W-:-:S03]  /*9a50*/  IMAD.SHL.U32 R13, R13, 0x40, RZ ;  /* 0x000000400d0d7824 */ /* 0x000fc600078e00ff */
[----:B------:R-:W-:Y:S02]  /*9a60*/  LOP3.LUT R12, R12, 0x1c0, RZ, 0xc0, !PT ;  /* 0x000001c00c0c7812 */ /* 0x000fe400078ec0ff */
[----:B------:R-:W-:Y:S02]  /*9a70*/  LOP3.LUT R13, R13, 0x1c0, RZ, 0xc0, !PT ;  /* 0x000001c00d0d7812 */ /* 0x000fe400078ec0ff */
[----:B------:R-:W-:-:S04]  /*9a80*/  SHF.R.U32.HI R12, RZ, 0x3, R12 ;  /* 0x00000003ff0c7819 */ /* 0x000fc8000001160c */
[----:B------:R-:W-:Y:S01]  /*9a90*/  LOP3.LUT R3, R12, R3, R13, 0x1e, !PT ;  /* 0x000000030c037212 */ /* 0x000fe200078e1e0d */
[----:B------:R-:W-:Y:S01]  /*9aa0*/  HADD2.F32 R28, -RZ, R52.H1_H1 ;  /* 0x30000034ff1c7230 */ /* 0x000fe20000004100 */
        /* <DEDUP_REMOVED lines=8> */
[----:B------:R-:W-:Y:S02]  /*9b30*/  SHF.R.U64 R37, R6, 0x10, R7 ;  /* 0x0000001006257819 */ /* 0x000fe40000001207 */
[----:B--2---:R-:W-:Y:S01]  /*9b40*/  IADD3 R3, R20, R3, RZ ;  /* 0x0000000314037210 */ /* 0x004fe20007ffe0ff */
[----:B---3--:R-:W0:Y:S04]  /*9b50*/  LDS.128 R12, [R42+0x20400] ;  /* 0x020400002a0c7984 */ /* 0x008e280000000c00 */
[----:B------:R-:W-:-:S05]  /*9b60*/  IMAD R3, R3, 0x2, R2 ;  /* 0x0000000203037824 */ /* 0x000fca00078e0202 */
        /* <DEDUP_REMOVED lines=11> */
[----:B------:R-:W-:-:S02]  /*9c20*/  HADD2.F32 R9, -RZ, R52.H0_H0 ;  /* 0x20000034ff097230 */ /* 0x000fc40000004100 */
        /* <DEDUP_REMOVED lines=13> */
[--C-:B------:R-:W-:Y:S02]  /*9d00*/  HADD2.F32 R21, -RZ, R0.reuse.H1_H1 ;  /* 0x30000000ff157230 */ /* 0x100fe40000004100 */
        /* <DEDUP_REMOVED lines=47> */
.L_x_7996:
[----:B------:R-:W-:Y:S05]  /*a000*/  BSYNC B0 ;  /* 0x0000000000007941 */ /* 0x000fea0003800000 */
.L_x_7982:
        /* <DEDUP_REMOVED lines=8> */
.L_x_7979:
[----:B------:R-:W-:-:S13]  /*a090*/  ISETP.NE.AND P0, PT, R185, 0x3, PT ;  /* 0x00000003b900780c */ /* 0x000fda0003f05270 */
[----:B------:R-:W-:Y:S05]  /*a0a0*/  @!P0 BRA `(.L_x_8006) ;  /* 0x0000000000048947 */ /* 0x000fea0003800000 */
[----:B------:R-:W-:Y:S01]  /*a0b0*/  BPT.TRAP 0x1 ;  /* 0x000000040000795c */ /* 0x000fe20000300000 */
.L_x_8006:
[----:B------:R-:W-:Y:S01]  /*a0c0*/  IMAD R21, R18, 0x8, R2 ;  /* 0x0000000812157824 */ /* 0x000fe200078e0202 */
[----:B------:R-:W-:-:S04]  /*a0d0*/  SHF.L.U32 R58, R19, 0x1f, RZ ;  /* 0x0000001f133a7819 */ /* 0x000fc800000006ff */
[----:B------:R4:W0:Y:S01]  /*a0e0*/  SYNCS.PHASECHK.TRANS64.TRYWAIT P1, [R21+URZ+0x28c30], R58 ;  /* 0x028c303a150075a7 */ /* 0x000822000802017f */
[----:B------:R-:W-:Y:S05]  /*a0f0*/  @!P0 BRA `(.L_x_8007) ;  /* 0x0000000000048947 */ /* 0x000fea0003800000 */
[----:B------:R-:W-:Y:S01]  /*a100*/  BPT.TRAP 0x1 ;  /* 0x000000040000795c */ /* 0x000fe20000300000 */
.L_x_8007:
[C---:B--2---:R-:W-:Y:S02]  /*a110*/  VIADD R0, R2.reuse, 0x22400 ;  /* 0x0002240002007836 */ /* 0x044fe40000000000 */
[----:B01-3--:R-:W-:-:S03]  /*a120*/  VIADD R3, R2, 0x20400 ;  /* 0x0002040002037836 */ /* 0x00bfc60000000000 */
        /* <DEDUP_REMOVED lines=8> */
.L_x_8008:
[----:B------:R-:W-:Y:S01]  /*a1b0*/  IMAD R14, R18, 0x200, R13 ;  /* 0x00000200120e7824 */ /* 0x000fe200078e020d */
[----:B------:R-:W-:Y:S01]  /*a1c0*/  LOP3.LUT R4, R3, 0x10000, RZ, 0xfc, !PT ;  /* 0x0001000003047812 */ /* 0x000fe200078efcff */
[----:B------:R-:W-:Y:S01]  /*a1d0*/  IMAD.MOV.U32 R5, RZ, RZ, 0x40000040 ;  /* 0x40000040ff057424 */ /* 0x000fe200078e00ff */
[----:B------:R-:W-:Y:S01]  /*a1e0*/  MOV R15, 0x40000040 ;  /* 0x40000040000f7802 */ /* 0x000fe20000000f00 */
        /* <DEDUP_REMOVED lines=43> */
.L_x_8010:
[----:B------:R-:W1:Y:S01]  /*a4a0*/  LDC R3, c[0x0][0x448] ;  /* 0x00011200ff037b82 */ /* 0x000e620000000800 */
[----:B------:R-:W-:Y:S01]  /*a4b0*/  ULDC UR4, c[0x0][0x9d8] ;  /* 0x0002760000047ab9 */ /* 0x000fe20000000800 */
[----:B------:R-:W-:Y:S01]  /*a4c0*/  LOP3.LUT R22, R22, 0xfffffffd, RZ, 0xc0, !PT ;  /* 0xfffffffd16167812 */ /* 0x000fe200078ec0ff */
[----:B------:R-:W-:Y:S01]  /*a4d0*/  FMUL.FTZ R27, R27, UR4 ;  /* 0x000000041b1b7c20 */ /* 0x000fe20008410000 */
[----:B------:R-:W-:Y:S01]  /*a4e0*/  FMUL.FTZ R26, R26, UR4 ;  /* 0x000000041a1a7c20 */ /* 0x000fe20008410000 */
[----:B------:R-:W-:Y:S01]  /*a4f0*/  FMUL.FTZ R30, R30, UR4 ;  /* 0x000000041e1e7c20 */ /* 0x000fe20008410000 */
[----:B------:R-:W-:Y:S01]  /*a500*/  FMUL.FTZ R0, R24, UR4 ;  /* 0x0000000418007c20 */ /* 0x000fe20008410000 */
[----:B------:R-:W-:Y:S01]  /*a510*/  FMUL.FTZ R31, R31, UR4 ;  /* 0x000000041f1f7c20 */ /* 0x000fe20008410000 */
[----:B------:R2:W3:Y:S01]  /*a520*/  MUFU.TANH R24, R26 ;  /* 0x0000001a00187308 */ /* 0x0004e20000002400 */
        /* <DEDUP_REMOVED lines=15> */
[----:B-1----:R-:W-:Y:S01]  /*a620*/  ISETP.NE.AND P1, PT, R3, 0x1, PT ;  /* 0x000000010300780c */ /* 0x002fe20003f25270 */
[----:B------:R-:W-:Y:S01]  /*a630*/  IMAD.IADD R3, R229, 0x1, R199 ;  /* 0x00000001e5037824 */ /* 0x000fe200078e02c7 */
[----:B------:R-:W1:Y:S01]  /*a640*/  MUFU.TANH R30, R30 ;  /* 0x0000001e001e7308 */ /* 0x000e620000002400 */
[----:B------:R-:W-:Y:S01]  /*a650*/  FMUL.FTZ R36, R36, UR4 ;  /* 0x0000000424247c20 */ /* 0x000fe20008410000 */
[----:B------:R-:W-:Y:S01]  /*a660*/  FMUL.FTZ R37, R37, UR4 ;  /* 0x0000000425257c20 */ /* 0x000fe20008410000 */
[----:B------:R-:W-:Y:S01]  /*a670*/  FMUL.FTZ R41, R41, UR4 ;  /* 0x0000000429297c20 */ /* 0x000fe20008410000 */
[----:B------:R-:W-:Y:S01]  /*a680*/  MOV R20, R3 ;  /* 0x0000000300147202 */ /* 0x000fe20000000f00 */
[----:B------:R-:W-:Y:S01]  /*a690*/  FMUL.FTZ R40, R40, UR4 ;  /* 0x0000000428287c20 */ /* 0x000fe20008410000 */
[----:B------:R-:W-:Y:S01]  /*a6a0*/  FMUL.FTZ R45, R45, UR4 ;  /* 0x000000042d2d7c20 */ /* 0x000fe20008410000 */
[----:B------:R-:W-:Y:S01]  /*a6b0*/  FMUL.FTZ R44, R44, UR4 ;  /* 0x000000042c2c7c20 */ /* 0x000fe20008410000 */
[----:B------:R-:W0:Y:S01]  /*a6c0*/  MUFU.TANH R31, R31 ;  /* 0x0000001f001f7308 */ /* 0x000e220000002400 */
[----:B------:R-:W-:Y:S01]  /*a6d0*/  FMUL.FTZ R49, R49, UR4 ;  /* 0x0000000431317c20 */ /* 0x000fe20008410000 */
[----:B------:R-:W-:Y:S01]  /*a6e0*/  FMUL.FTZ R48, R48, UR4 ;  /* 0x0000000430307c20 */ /* 0x000fe20008410000 */
[----:B------:R-:W4:Y:S01]  /*a6f0*/  @P1 LDC R14, c[0x0][0x44c] ;  /* 0x00011300ff0e1b82 */ /* 0x000f220000000800 */
[----:B------:R-:W-:Y:S01]  /*a700*/  @P1 LOP3.LUT R22, R22, 0x2, RZ, 0xfc, !PT ;  /* 0x0000000216161812 */ /* 0x000fe200078efcff */
[----:B------:R-:W-:Y:S01]  /*a710*/  FMUL.FTZ R52, R52, UR4 ;  /* 0x0000000434347c20 */ /* 0x000fe20008410000 */
[----:B------:R-:W-:-:S02]  /*a720*/  FMUL.FTZ R53, R53, UR4 ;  /* 0x0000000435357c20 */ /* 0x000fc40008410000 */
[----:B------:R-:W0:Y:S03]  /*a730*/  MUFU.TANH R34, R34 ;  /* 0x0000002200227308 */ /* 0x000e260000002400 */
[----:B------:R-:W2:Y:S05]  /*a740*/  @P1 LDC R15, c[0x0][0x450] ;  /* 0x00011400ff0f1b82 */ /* 0x000eaa0000000800 */
[----:B------:R-:W0:Y:S08]  /*a750*/  MUFU.TANH R35, R35 ;  /* 0x0000002300237308 */ /* 0x000e300000002400 */
[----:B------:R-:W0:Y:S01]  /*a760*/  MUFU.TANH R38, R38 ;  /* 0x0000002600267308 */ /* 0x000e220000002400 */
[----:B----4-:R-:W-:-:S04]  /*a770*/  @P1 IMAD.HI.U32 R14, R3, R14, RZ ;  /* 0x0000000e030e1227 */ /* 0x010fc800078e00ff */
[----:B------:R-:W-:-:S03]  /*a780*/  IMAD.MOV.U32 R3, RZ, RZ, -0x40 ;  /* 0xffffffc0ff037424 */ /* 0x000fc600078e00ff */
[----:B------:R-:W4:Y:S01]  /*a790*/  MUFU.TANH R39, R39 ;  /* 0x0000002700277308 */ /* 0x000f220000002400 */
[----:B--2---:R-:W-:Y:S01]  /*a7a0*/  @P1 SHF.R.U32.HI R20, RZ, R15, R14 ;  /* 0x0000000fff141219 */ /* 0x004fe2000001160e */
[----:B------:R-:W-:-:S04]  /*a7b0*/  IMAD R3, R208, R3, 0x40 ;  /* 0x00000040d0037424 */ /* 0x000fc800078e0203 */
[----:B------:R-:W2:Y:S01]  /*a7c0*/  SHFL.IDX PT, R15, R20, 0x1, 0x1c1f ;  /* 0x003c1f00140f7f89 */ /* 0x000ea200000e0000 */
[----:B------:R-:W-:Y:S01]  /*a7d0*/  IADD3 R14, R198, 0x1, R3 ;  /* 0x00000001c60e7810 */ /* 0x000fe20007ffe003 */
[----:B------:R-:W4:Y:S01]  /*a7e0*/  MUFU.TANH R42, R42 ;  /* 0x0000002a002a7308 */ /* 0x000f220000002400 */
[----:B------:R-:W-:Y:S01]  /*a7f0*/  IADD3 R26, -R192, R3, R198 ;  /* 0x00000003c01a7210 */ /* 0x000fe20007ffe1c6 */
[----:B------:R-:W-:Y:S01]  /*a800*/  FMUL.FTZ R3, R47, UR4 ;  /* 0x000000042f037c20 */ /* 0x000fe20008410000 */
[----:B------:R-:W-:Y:S01]  /*a810*/  IADD3 R65, -R197, R14, -R192 ;  /* 0x0000000ec5417210 */ /* 0x000fe20007ffe9c0 */
[----:B------:R-:W4:Y:S04]  /*a820*/  SHFL.IDX PT, R20, R20, RZ, 0x1c1f ;  /* 0x001c1fff14147589 */ /* 0x000f2800000e0000 */
[----:B------:R-:W4:Y:S08]  /*a830*/  MUFU.TANH R25, R43 ;  /* 0x0000002b00197308 */ /* 0x000f300000002400 */
[----:B------:R-:W4:Y:S01]  /*a840*/  MUFU.TANH R46, R46 ;  /* 0x0000002e002e7308 */ /* 0x000f220000002400 */
[----:B--2---:R-:W-:-:S07]  /*a850*/  VIADDMNMX R14, R15, R65, R26, PT ;  /* 0x000000410f0e7246 */ /* 0x004fce000380011a */
[----:B------:R-:W-:Y:S01]  /*a860*/  MUFU.TANH R54, R54 ;  /* 0x0000003600367308 */ /* 0x000fe20000002400 */
[C---:B------:R-:W-:Y:S02]  /*a870*/  ISETP.GT.AND P1, PT, R14.reuse, RZ, PT ;  /* 0x000000ff0e00720c */ /* 0x040fe40003f24270 */
[C---:B------:R-:W-:Y:S02]  /*a880*/  ISETP.GT.AND P2, PT, R14.reuse, 0x1, PT ;  /* 0x000000010e00780c */ /* 0x040fe40003f44270 */
[----:B------:R-:W-:Y:S02]  /*a890*/  ISETP.GT.AND P3, PT, R14, 0x8, PT ;  /* 0x000000080e00780c */ /* 0x000fe40003f64270 */
[----:B---3--:R-:W-:Y:S01]  /*a8a0*/  FSEL R24, R24, -INF , P1 ;  /* 0xff80000018187808 */ /* 0x008fe20000800000 */
[----:B------:R-:W-:Y:S01]  /*a8b0*/  MUFU.TANH R55, R55 ;  /* 0x0000003700377308 */ /* 0x000fe20000002400 */
[----:B-----5:R-:W-:Y:S02]  /*a8c0*/  FSEL R63, R27, -INF , P2 ;  /* 0xff8000001b3f7808 */ /* 0x020fe40001000000 */
[----:B-1----:R-:W-:-:S02]  /*a8d0*/  FSEL R61, R30, -INF , P3 ;  /* 0xff8000001e3d7808 */ /* 0x002fc40001800000 */
[----:B------:R-:W-:Y:S02]  /*a8e0*/  ISETP.GT.AND P1, PT, R14, 0x9, PT ;  /* 0x000000090e00780c */ /* 0x000fe40003f24270 */
[----:B------:R-:W-:Y:S01]  /*a8f0*/  FMNMX.FTZ R30, R24, R63, !PT ;  /* 0x0000003f181e7209 */ /* 0x000fe20007810000 */
[----:B------:R1:W2:Y:S01]  /*a900*/  MUFU.TANH R27, R3 ;  /* 0x00000003001b7308 */ /* 0x0002a20000002400 */
[C---:B------:R-:W-:Y:S02]  /*a910*/  ISETP.GT.AND P2, PT, R14.reuse, 0x10, PT ;  /* 0x000000100e00780c */ /* 0x040fe40003f44270 */
[----:B0-----:R-:W-:Y:S02]  /*a920*/  FSEL R59, R31, -INF , P1 ;  /* 0xff8000001f3b7808 */ /* 0x001fe40000800000 */
[----:B------:R-:W-:Y:S02]  /*a930*/  FMNMX.FTZ R30, R61, R30, !PT ;  /* 0x0000001e3d1e7209 */ /* 0x000fe40007810000 */
[----:B------:R-:W-:Y:S01]  /*a940*/  ISETP.GT.AND P1, PT, R14, 0x11, PT ;  /* 0x000000110e00780c */ /* 0x000fe20003f24270 */
[----:B------:R-:W0:Y:S01]  /*a950*/  MUFU.TANH R31, R50 ;  /* 0x00000032001f7308 */ /* 0x000e220000002400 */
[----:B------:R-:W-:Y:S01]  /*a960*/  FSEL R47, R34, -INF , P2 ;  /* 0xff800000222f7808 */ /* 0x000fe20001000000 */
[----:B-1----:R-:W-:Y:S01]  /*a970*/  FMUL.FTZ R3, R51, UR4 ;  /* 0x0000000433037c20 */ /* 0x002fe20008410000 */
[----:B------:R-:W-:-:S02]  /*a980*/  FMNMX.FTZ R30, R59, R30, !PT ;  /* 0x0000001e3b1e7209 */ /* 0x000fc40007810000 */
[C---:B------:R-:W-:Y:S02]  /*a990*/  ISETP.GT.AND P2, PT, R14.reuse, 0x18, PT ;  /* 0x000000180e00780c */ /* 0x040fe40003f44270 */
[----:B------:R-:W-:Y:S01]  /*a9a0*/  FSEL R57, R35, -INF , P1 ;  /* 0xff80000023397808 */ /* 0x000fe20000800000 */
[----:B------:R-:W1:Y:S01]  /*a9b0*/  MUFU.TANH R3, R3 ;  /* 0x0000000300037308 */ /* 0x000e620000002400 */
[----:B------:R-:W-:Y:S02]  /*a9c0*/  FMNMX.FTZ R30, R47, R30, !PT ;  /* 0x0000001e2f1e7209 */ /* 0x000fe40007810000 */
[----:B------:R-:W-:Y:S02]  /*a9d0*/  ISETP.GT.AND P1, PT, R14, 0x19, PT ;  /* 0x000000190e00780c */ /* 0x000fe40003f24270 */
[----:B------:R-:W-:Y:S02]  /*a9e0*/  FSEL R43, R38, -INF , P2 ;  /* 0xff800000262b7808 */ /* 0x000fe40001000000 */
[----:B------:R-:W-:Y:S01]  /*a9f0*/  FMNMX.FTZ R30, R57, R30, !PT ;  /* 0x0000001e391e7209 */ /* 0x000fe20007810000 */
[----:B------:R-:W3:Y:S01]  /*aa00*/  MUFU.TANH R0, R0 ;  /* 0x0000000000007308 */ /* 0x000ee20000002400 */
[----:B------:R-:W-:-:S02]  /*aa10*/  ISETP.GT.AND P2, PT, R14, 0x20, PT ;  /* 0x000000200e00780c */ /* 0x000fc40003f44270 */
[----:B----4-:R-:W-:Y:S02]  /*aa20*/  FSEL R51, R39, -INF , P1 ;  /* 0xff80000027337808 */ /* 0x010fe40000800000 */
[----:B------:R-:W-:Y:S02]  /*aa30*/  FMNMX.FTZ R30, R43, R30, !PT ;  /* 0x0000001e2b1e7209 */ /* 0x000fe40007810000 */
[----:B------:R-:W-:Y:S01]  /*aa40*/  ISETP.GT.AND P1, PT, R14, 0x21, PT ;  /* 0x000000210e00780c */ /* 0x000fe20003f24270 */
[----:B------:R-:W4:Y:S01]  /*aa50*/  MUFU.TANH R12, R12 ;  /* 0x0000000c000c7308 */ /* 0x000f220000002400 */
        /* <DEDUP_REMOVED lines=9> */
[----:B------:R-:W-:Y:S01]  /*aaf0*/  MUFU.TANH R32, R32 ;  /* 0x0000002000207308 */ /* 0x000fe20000002400 */
[----:B------:R-:W-:-:S02]  /*ab00*/  ISETP.GT.AND P2, PT, R14, 0x30, PT ;  /* 0x000000300e00780c */ /* 0x000fc40003f44270 */
[----:B--2---:R-:W-:Y:S02]  /*ab10*/  FSEL R35, R27, -INF , P1 ;  /* 0xff8000001b237808 */ /* 0x004fe40000800000 */
[----:B------:R-:W-:Y:S02]  /*ab20*/  FMNMX.FTZ R30, R25, R30, !PT ;  /* 0x0000001e191e7209 */ /* 0x000fe40007810000 */
[C---:B------:R-:W-:Y:S01]  /*ab30*/  ISETP.GT.AND P1, PT, R14.reuse, 0x31, PT ;  /* 0x000000310e00780c */ /* 0x040fe20003f24270 */
[----:B------:R3:W-:Y:S01]  /*ab40*/  MUFU.TANH R38, R33 ;  /* 0x0000002100267308 */ /* 0x0007e20000002400 */
[----:B0-----:R-:W-:Y:S02]  /*ab50*/  FSEL R31, R31, -INF , P2 ;  /* 0xff8000001f1f7808 */ /* 0x001fe40001000000 */
[----:B------:R-:W-:Y:S02]  /*ab60*/  FMNMX.FTZ R30, R35, R30, !PT ;  /* 0x0000001e231e7209 */ /* 0x000fe40007810000 */
[----:B------:R-:W-:-:S02]  /*ab70*/  ISETP.GT.AND P2, PT, R14, 0x38, PT ;  /* 0x000000380e00780c */ /* 0x000fc40003f44270 */
[----:B-1----:R-:W-:Y:S01]  /*ab80*/  FSEL R27, R3, -INF , P1 ;  /* 0xff800000031b7808 */ /* 0x002fe20000800000 */
[----:B------:R-:W-:Y:S01]  /*ab90*/  MUFU.TANH R36, R36 ;  /* 0x0000002400247308 */ /* 0x000fe20000002400 */
[----:B------:R-:W-:Y:S02]  /*aba0*/  FMNMX.FTZ R30, R31, R30, !PT ;  /* 0x0000001e1f1e7209 */ /* 0x000fe40007810000 */
[----:B------:R-:W-:Y:S01]  /*abb0*/  ISETP.GT.AND P1, PT, R14, 0x39, PT ;  /* 0x000000390e00780c */ /* 0x000fe20003f24270 */
[----:B------:R-:W-:Y:S01]  /*abc0*/  FMUL.FTZ R14, R29, UR4 ;  /* 0x000000041d0e7c20 */ /* 0x000fe20008410000 */
[----:B------:R-:W-:Y:S01]  /*abd0*/  FSEL R29, R54, -INF , P2 ;  /* 0xff800000361d7808 */ /* 0x000fe20001000000 */
[----:B------:R-:W-:Y:S01]  /*abe0*/  ULDC UR4, c[0x0][0x988] ;  /* 0x0002620000047ab9 */ /* 0x000fe20000000800 */
[----:B------:R-:W-:Y:S01]  /*abf0*/  FMNMX.FTZ R30, R27, R30, !PT ;  /* 0x0000001e1b1e7209 */ /* 0x000fe20007810000 */
[----:B------:R-:W0:Y:S01]  /*ac00*/  MUFU.TANH R34, R14 ;  /* 0x0000000e00227308 */ /* 0x000e220000002400 */
[----:B------:R-:W-:-:S02]  /*ac10*/  FSEL R3, R55, -INF , P1 ;  /* 0xff80000037037808 */ /* 0x000fc40000800000 */
[----:B------:R-:W-:Y:S02]  /*ac20*/  FMNMX.FTZ R30, R29, R30, !PT ;  /* 0x0000001e1d1e7209 */ /* 0x000fe40007810000 */
[----:B------:R-:W-:Y:S02]  /*ac30*/  VIADDMNMX R26, R20, R65, R26, PT ;  /* 0x00000041141a7246 */ /* 0x000fe4000380011a */
[----:B------:R-:W-:Y:S01]  /*ac40*/  FMNMX.FTZ R30, R3, R30, !PT ;  /* 0x0000001e031e7209 */ /* 0x000fe20007810000 */
[----:B------:R5:W-:Y:S01]  /*ac50*/  MUFU.TANH R42, R37 ;  /* 0x00000025002a7308 */ /* 0x000be20000002400 */
[C---:B------:R-:W-:Y:S02]  /*ac60*/  ISETP.GT.AND P1, PT, R26.reuse, RZ, PT ;  /* 0x000000ff1a00720c */ /* 0x040fe40003f24270 */
[C---:B------:R-:W-:Y:S01]  /*ac70*/  ISETP.GT.AND P2, PT, R26.reuse, 0x1, PT ;  /* 0x000000011a00780c */ /* 0x040fe20003f44270 */
[----:B------:R-:W1:Y:S01]  /*ac80*/  SHFL.BFLY PT, R55, R30, 0x2, 0x1f ;  /* 0x0c401f001e377f89 */ /* 0x000e6200000e0000 */
[----:B------:R-:W-:-:S02]  /*ac90*/  ISETP.GT.AND P3, PT, R26, 0x8, PT ;  /* 0x000000081a00780c */ /* 0x000fc40003f64270 */
[----:B---3--:R-:W-:Y:S01]  /*aca0*/  FSEL R33, R0, -INF , P1 ;  /* 0xff80000000217808 */ /* 0x008fe20000800000 */
[----:B------:R0:W-:Y:S01]  /*acb0*/  MUFU.TANH R69, R41 ;  /* 0x0000002900457308 */ /* 0x0001e20000002400 */
[----:B----4-:R-:W-:Y:S02]  /*acc0*/  FSEL R12, R12, -INF , P2 ;  /* 0xff8000000c0c7808 */ /* 0x010fe40001000000 */
[----:B------:R-:W-:Y:S02]  /*acd0*/  ISETP.GT.AND P1, PT, R26, 0x9, PT ;  /* 0x000000091a00780c */ /* 0x000fe40003f24270 */
[----:B-----5:R-:W-:Y:S02]  /*ace0*/  FSEL R37, R28, -INF , P3 ;  /* 0xff8000001c257808 */ /* 0x020fe40001800000 */
[----:B------:R-:W-:Y:S01]  /*acf0*/  FMNMX.FTZ R0, R33, R12, !PT ;  /* 0x0000000c21007209 */ /* 0x000fe20007810000 */
[----:B------:R-:W2:Y:S01]  /*ad00*/  MUFU.TANH R40, R40 ;  /* 0x0000002800287308 */ /* 0x000ea20000002400 */
[----:B------:R-:W-:-:S02]  /*ad10*/  ISETP.GT.AND P2, PT, R26, 0x10, PT ;  /* 0x000000101a00780c */ /* 0x000fc40003f44270 */
[----:B0-----:R-:W-:Y:S02]  /*ad20*/  FSEL R41, R34, -INF , P1 ;  /* 0xff80000022297808 */ /* 0x001fe40000800000 */
[----:B------:R-:W-:Y:S02]  /*ad30*/  FMNMX.FTZ R0, R37, R0, !PT ;  /* 0x0000000025007209 */ /* 0x000fe40007810000 */
[C---:B------:R-:W-:Y:S01]  /*ad40*/  ISETP.GT.AND P1, PT, R26.reuse, 0x11, PT ;  /* 0x000000111a00780c */ /* 0x040fe20003f24270 */
[----:B------:R-:W0:Y:S01]  /*ad50*/  MUFU.TANH R44, R44 ;  /* 0x0000002c002c7308 */ /* 0x000e220000002400 */
[----:B------:R-:W-:Y:S02]  /*ad60*/  FMNMX.FTZ R0, R41, R0, !PT ;  /* 0x0000000029007209 */ /* 0x000fe40007810000 */
[----:B------:R-:W-:Y:S02]  /*ad70*/  ISETP.GT.AND P3, PT, R26, 0x29, PT ;  /* 0x000000291a00780c */ /* 0x000fe40003f64270 */
[----:B-1----:R-:W-:-:S03]  /*ad80*/  FMNMX.FTZ R55, R30, R55, !PT ;  /* 0x000000371e377209 */ /* 0x002fc60007810000 */
[----:B------:R1:W3:Y:S02]  /*ad90*/  MUFU.TANH R30, R45 ;  /* 0x0000002d001e7308 */ /* 0x0002e40000002400 */
[----:B------:R-:W4:Y:S06]  /*ada0*/  SHFL.BFLY PT, R14, R55, 0x1, 0x1f ;  /* 0x0c201f00370e7f89 */ /* 0x000f2c00000e0000 */
[----:B------:R5:W-:Y:S01]  /*adb0*/  MUFU.TANH R75, R49 ;  /* 0x00000031004b7308 */ /* 0x000be20000002400 */
[----:B-1----:R-:W-:Y:S02]  /*adc0*/  FSEL R45, R32, -INF , P2 ;  /* 0xff800000202d7808 */ /* 0x002fe40001000000 */
[----:B------:R-:W-:-:S02]  /*add0*/  ISETP.GT.AND P2, PT, R26, 0x18, PT ;  /* 0x000000181a00780c */ /* 0x000fc40003f44270 */
[----:B------:R-:W-:Y:S02]  /*ade0*/  FMNMX.FTZ R0, R45, R0, !PT ;  /* 0x000000002d007209 */ /* 0x000fe40007810000 */
[----:B------:R-:W-:Y:S01]  /*adf0*/  FSEL R65, R36, -INF , P2 ;  /* 0xff80000024417808 */ /* 0x000fe20001000000 */
[----:B------:R-:W1:Y:S01]  /*ae00*/  MUFU.TANH R48, R48 ;  /* 0x0000003000307308 */ /* 0x000e620000002400 */
[----:B------:R-:W-:-:S04]  /*ae10*/  ISETP.GT.AND P2, PT, R26, 0x20, PT ;  /* 0x000000201a00780c */ /* 0x000fc80003f44270 */
[----:B--2---:R-:W-:Y:S02]  /*ae20*/  FSEL R67, R40, -INF , P2 ;  /* 0xff80000028437808 */ /* 0x004fe40001000000 */
[----:B------:R-:W-:Y:S01]  /*ae30*/  ISETP.GT.AND P2, PT, R26, 0x28, PT ;  /* 0x000000281a00780c */ /* 0x000fe20003f44270 */
[----:B------:R-:W2:Y:S01]  /*ae40*/  MUFU.TANH R52, R52 ;  /* 0x0000003400347308 */ /* 0x000ea20000002400 */
[----:B----4-:R-:W-:Y:S01]  /*ae50*/  FMNMX.FTZ R20, R55, R14, !PT ;  /* 0x0000000e37147209 */ /* 0x010fe20007810000 */
[----:B------:R-:W-:Y:S01]  /*ae60*/  IMAD.U32 R14, RZ, RZ, UR4 ;  /* 0x00000004ff0e7e24 */ /* 0x000fe2000f8e00ff */
[----:B------:R-:W-:Y:S02]  /*ae70*/  FSEL R55, R38, -INF , P1 ;  /* 0xff80000026377808 */ /* 0x000fe40000800000 */
[----:B------:R-:W-:Y:S01]  /*ae80*/  ISETP.GT.AND P1, PT, R26, 0x19, PT ;  /* 0x000000191a00780c */ /* 0x000fe20003f24270 */
[----:B------:R-:W-:Y:S01]  /*ae90*/  FMUL.FTZ R28, R20, R14 ;  /* 0x0000000e141c7220 */ /* 0x000fe20000410000 */
[----:B------:R-:W-:Y:S01]  /*aea0*/  FMNMX.FTZ R0, R55, R0, !PT ;  /* 0x0000000037007209 */ /* 0x000fe20007810000 */
[----:B------:R3:W4:Y:S01]  /*aeb0*/  MUFU.TANH R32, R53 ;  /* 0x0000003500207308 */ /* 0x0007220000002400 */
[----:B-----5:R-:W-:-:S02]  /*aec0*/  FSEL R49, R42, -INF , P1 ;  /* 0xff8000002a317808 */ /* 0x020fc40000800000 */
[----:B------:R-:W-:Y:S02]  /*aed0*/  FMNMX.FTZ R0, R65, R0, !PT ;  /* 0x0000000041007209 */ /* 0x000fe40007810000 */
[----:B------:R-:W-:Y:S02]  /*aee0*/  ISETP.GT.AND P1, PT, R26, 0x21, PT ;  /* 0x000000211a00780c */ /* 0x000fe40003f24270 */
[----:B------:R-:W-:Y:S02]  /*aef0*/  FMNMX.FTZ R0, R49, R0, !PT ;  /* 0x0000000031007209 */ /* 0x000fe40007810000 */
[----:B------:R-:W-:Y:S02]  /*af00*/  FSEL R69, R69, -INF , P1 ;  /* 0xff80000045457808 */ /* 0x000fe40000800000 */
[----:B------:R-:W-:Y:S02]  /*af10*/  FMNMX.FTZ R0, R67, R0, !PT ;  /* 0x0000000043007209 */ /* 0x000fe40007810000 */
[----:B0-----:R-:W-:-:S02]  /*af20*/  FSEL R71, R44, -INF , P2 ;  /* 0xff8000002c477808 */ /* 0x001fc40001000000 */
[----:B------:R-:W-:Y:S02]  /*af30*/  FMNMX.FTZ R0, R69, R0, !PT ;  /* 0x0000000045007209 */ /* 0x000fe40007810000 */
[----:B------:R-:W-:Y:S02]  /*af40*/  ISETP.GT.AND P1, PT, R26, 0x30, PT ;  /* 0x000000301a00780c */ /* 0x000fe40003f24270 */
[----:B---3--:R-:W-:Y:S02]  /*af50*/  FSEL R53, R30, -INF , P3 ;  /* 0xff8000001e357808 */ /* 0x008fe40001800000 */
[----:B------:R-:W-:Y:S02]  /*af60*/  FMNMX.FTZ R0, R71, R0, !PT ;  /* 0x0000000047007209 */ /* 0x000fe40007810000 */
[----:B------:R-:W-:Y:S02]  /*af70*/  ISETP.GT.AND P2, PT, R26, 0x31, PT ;  /* 0x000000311a00780c */ /* 0x000fe40003f44270 */
[----:B-1----:R-:W-:-:S02]  /*af80*/  FSEL R73, R48, -INF , P1 ;  /* 0xff80000030497808 */ /* 0x002fc40000800000 */
[----:B------:R-:W-:Y:S02]  /*af90*/  FMNMX.FTZ R0, R53, R0, !PT ;  /* 0x0000000035007209 */ /* 0x000fe40007810000 */
[----:B------:R-:W-:Y:S02]  /*afa0*/  FSETP.NEU.FTZ.AND P4, PT, R20, -INF , PT ;  /* 0xff8000001400780b */ /* 0x000fe40003f9d000 */
[----:B------:R-:W-:Y:S02]  /*afb0*/  ISETP.GT.AND P1, PT, R26, 0x38, PT ;  /* 0x000000381a00780c */ /* 0x000fe40003f24270 */
[----:B------:R-:W-:Y:S02]  /*afc0*/  FSEL R75, R75, -INF , P2 ;  /* 0xff8000004b4b7808 */ /* 0x000fe40001000000 */
[----:B------:R-:W-:Y:S02]  /*afd0*/  FMNMX.FTZ R0, R73, R0, !PT ;  /* 0x0000000049007209 */ /* 0x000fe40007810000 */
[----:B------:R-:W-:-:S02]  /*afe0*/  FSEL R28, R28, RZ, P4 ;  /* 0x000000ff1c1c7208 */ /* 0x000fc40002000000 */
[----:B------:R-:W-:Y:S02]  /*aff0*/  ISETP.GT.AND P2, PT, R26, 0x39, PT ;  /* 0x000000391a00780c */ /* 0x000fe40003f44270 */
[----:B--2---:R-:W-:Y:S01]  /*b000*/  FSEL R77, R52, -INF , P1 ;  /* 0xff800000344d7808 */ /* 0x004fe20000800000 */
[--C-:B------:R-:W-:Y:S01]  /*b010*/  FFMA.FTZ R26, R63, R14, -R28.reuse ;  /* 0x0000000e3f1a7223 */ /* 0x100fe2000001081c */
[----:B------:R-:W-:Y:S01]  /*b020*/  FMNMX.FTZ R0, R75, R0, !PT ;  /* 0x000000004b007209 */ /* 0x000fe20007810000 */
[-CC-:B------:R-:W-:Y:S01]  /*b030*/  FFMA.FTZ R24, R24, R14.reuse, -R28.reuse ;  /* 0x0000000e18187223 */ /* 0x180fe2000001081c */
[----:B----4-:R-:W-:Y:S01]  /*b040*/  FSEL R63, R32, -INF , P2 ;  /* 0xff800000203f7808 */ /* 0x010fe20001000000 */
[--C-:B------:R-:W-:Y:S01]  /*b050*/  FFMA.FTZ R61, R61, R14, -R28.reuse ;  /* 0x0000000e3d3d7223 */ /* 0x100fe2000001081c */
[----:B------:R-:W-:Y:S01]  /*b060*/  FMNMX.FTZ R0, R77, R0, !PT ;  /* 0x000000004d007209 */ /* 0x000fe20007810000 */
[----:B------:R0:W-:Y:S01]  /*b070*/  MUFU.EX2 R165, R24 ;  /* 0x0000001800a57308 */ /* 0x0001e20000000800 */
[-CC-:B------:R-:W-:Y:S01]  /*b080*/  FFMA.FTZ R47, R47, R14.reuse, -R28.reuse ;  /* 0x0000000e2f2f7223 */ /* 0x180fe2000001081c */
[--C-:B------:R-:W-:Y:S01]  /*b090*/  FFMA.FTZ R27, R27, R14, -R28.reuse ;  /* 0x0000000e1b1b7223 */ /* 0x100fe2000001081c */
[----:B------:R-:W-:Y:S01]  /*b0a0*/  FMNMX.FTZ R0, R63, R0, !PT ;  /* 0x000000003f007209 */ /* 0x000fe20007810000 */
[-CC-:B------:R-:W-:Y:S01]  /*b0b0*/  FFMA.FTZ R57, R57, R14.reuse, -R28.reuse ;  /* 0x0000000e39397223 */ /* 0x180fe2000001081c */
[-CC-:B------:R-:W-:Y:S01]  /*b0c0*/  FFMA.FTZ R43, R43, R14.reuse, -R28.reuse ;  /* 0x0000000e2b2b7223 */ /* 0x180fe2000001081c */
[-CC-:B------:R-:W-:Y:S01]  /*b0d0*/  FFMA.FTZ R3, R3, R14.reuse, -R28.reuse ;  /* 0x0000000e03037223 */ /* 0x180fe2000001081c */
[-CC-:B------:R-:W-:Y:S01]  /*b0e0*/  FFMA.FTZ R51, R51, R14.reuse, -R28.reuse ;  /* 0x0000000e33337223 */ /* 0x180fe2000001081c */
[----:B------:R-:W1:Y:S01]  /*b0f0*/  MUFU.EX2 R30, R26 ;  /* 0x0000001a001e7308 */ /* 0x000e620000000800 */
[-CC-:B0-----:R-:W-:Y:S01]  /*b100*/  FFMA.FTZ R24, R59, R14.reuse, -R28.reuse ;  /* 0x0000000e3b187223 */ /* 0x181fe2000001081c */
[-CC-:B------:R-:W-:Y:S01]  /*b110*/  FFMA.FTZ R39, R39, R14.reuse, -R28.reuse ;  /* 0x0000000e27277223 */ /* 0x180fe2000001081c */
[----:B------:R-:W0:Y:S01]  /*b120*/  SHFL.BFLY PT, R59, R0, 0x2, 0x1f ;  /* 0x0c401f00003b7f89 */ /* 0x000e2200000e0000 */
[-CC-:B------:R-:W-:Y:S01]  /*b130*/  FFMA.FTZ R25, R25, R14.reuse, -R28.reuse ;  /* 0x0000000e19197223 */ /* 0x180fe2000001081c */
[-CC-:B------:R-:W-:Y:S01]  /*b140*/  FFMA.FTZ R35, R35, R14.reuse, -R28.reuse ;  /* 0x0000000e23237223 */ /* 0x180fe2000001081c */
[-CC-:B------:R-:W-:Y:S01]  /*b150*/  FFMA.FTZ R31, R31, R14.reuse, -R28.reuse ;  /* 0x0000000e1f1f7223 */ /* 0x180fe2000001081c */
[-CC-:B------:R-:W-:Y:S01]  /*b160*/  FFMA.FTZ R29, R29, R14.reuse, -R28.reuse ;  /* 0x0000000e1d1d7223 */ /* 0x180fe2000001081c */
[----:B------:R2:W-:Y:S08]  /*b170*/  MUFU.EX2 R32, R24 ;  /* 0x0000001800207308 */ /* 0x0005f00000000800 */
[----:B------:R-:W3:Y:S01]  /*b180*/  MUFU.EX2 R61, R61 ;  /* 0x0000003d003d7308 */ /* 0x000ee20000000800 */
[----:B--2---:R-:W-:Y:S01]  /*b190*/  FFMA.FTZ R24, R15, R14, -R28 ;  /* 0x0000000e0f187223 */ /* 0x004fe2000001081c */
[----:B-1----:R-:W-:Y:S01]  /*b1a0*/  FADD.FTZ R26, R165, R30 ;  /* 0x0000001ea51a7221 */ /* 0x002fe20000010000 */
[----:B------:R-:W-:-:S05]  /*b1b0*/  F2FP.F16.F32.PACK_AB R165, R30, R165 ;  /* 0x000000a51ea5723e */ /* 0x000fca00000000ff */
[----:B------:R-:W-:Y:S01]  /*b1c0*/  MUFU.EX2 R47, R47 ;  /* 0x0000002f002f7308 */ /* 0x000fe20000000800 */
[----:B0-----:R-:W-:-:S05]  /*b1d0*/  FMNMX.FTZ R59, R0, R59, !PT ;  /* 0x0000003b003b7209 */ /* 0x001fca0007810000 */
[----:B------:R-:W0:Y:S02]  /*b1e0*/  SHFL.BFLY PT, R0, R59, 0x1, 0x1f ;  /* 0x0c201f003b007f89 */ /* 0x000e2400000e0000 */
[----:B------:R1:W-:Y:S01]  /*b1f0*/  MUFU.EX2 R42, R27 ;  /* 0x0000001b002a7308 */ /* 0x0003e20000000800 */
[----:B---3--:R-:W-:-:S07]  /*b200*/  F2FP.F16.F32.PACK_AB R167, R32, R61 ;  /* 0x0000003d20a7723e */ /* 0x008fce00000000ff */
[----:B------:R-:W2:Y:S01]  /*b210*/  MUFU.EX2 R34, R57 ;  /* 0x0000003900227308 */ /* 0x000ea20000000800 */
[----:B-1----:R-:W-:-:S04]  /*b220*/  FADD.FTZ R27, R61, R26 ;  /* 0x0000001a3d1b7221 */ /* 0x002fc80000010000 */
[----:B------:R-:W-:-:S03]  /*b230*/  FADD.FTZ R44, R32, R27 ;  /* 0x0000001b202c7221 */ /* 0x000fc60000010000 */
[----:B------:R1:W-:Y:S01]  /*b240*/  MUFU.EX2 R28, R3 ;  /* 0x00000003001c7308 */ /* 0x0003e20000000800 */
[----:B0-----:R-:W-:-:S07]  /*b250*/  FMNMX.FTZ R15, R59, R0, !PT ;  /* 0x000000003b0f7209 */ /* 0x001fce0007810000 */
[----:B------:R-:W-:Y:S01]  /*b260*/  MUFU.EX2 R43, R43 ;  /* 0x0000002b002b7308 */ /* 0x000fe20000000800 */
[----:B-1----:R-:W-:Y:S01]  /*b270*/  VIADD R3, R21, 0x28c40 ;  /* 0x00028c4015037836 */ /* 0x002fe20000000000 */
[----:B--2---:R-:W-:Y:S01]  /*b280*/  F2FP.F16.F32.PACK_AB R161, R34, R47 ;  /* 0x0000002f22a1723e */ /* 0x004fe200000000ff */
[CC--:B------:R-:W-:Y:S01]  /*b290*/  FMUL.FTZ R0, R15.reuse, R14.reuse ;  /* 0x0000000e0f007220 */ /* 0x0c0fe20000410000 */
[----:B------:R-:W-:Y:S02]  /*b2a0*/  FSETP.NEU.FTZ.AND P1, PT, R15, -INF , PT ;  /* 0xff8000000f00780b */ /* 0x000fe40003f3d000 */
[----:B------:R-:W-:Y:S02]  /*b2b0*/  PRMT R3, R188, 0x654, R3 ;  /* 0x00000654bc037816 */ /* 0x000fe40000000003 */
[----:B------:R0:W-:Y:S01]  /*b2c0*/  MUFU.EX2 R40, R35 ;  /* 0x0000002300287308 */ /* 0x0001e20000000800 */
[----:B------:R-:W-:Y:S01]  /*b2d0*/  FSEL R0, R0, RZ, P1 ;  /* 0x000000ff00007208 */ /* 0x000fe20000800000 */
[----:B------:R1:W-:Y:S04]  /*b2e0*/  SYNCS.ARRIVE.TRANS64.RED.A1T0 RZ, [R3+URZ], RZ ;  /* 0x000000ff03ff79a7 */ /* 0x0003e8000810043f */
        /* <DEDUP_REMOVED lines=9> */
[-C--:B------:R-:W-:Y:S01]  /*b380*/  FFMA.FTZ R67, R67, R14.reuse, -R0 ;  /* 0x0000000e43437223 */ /* 0x080fe20000010800 */
[----:B0-----:R-:W-:Y:S01]  /*b390*/  FADD.FTZ R35, R47, R44 ;  /* 0x0000002c2f237221 */ /* 0x001fe20000010000 */
[-CC-:B------:R-:W-:Y:S01]  /*b3a0*/  FFMA.FTZ R69, R69, R14.reuse, -R0.reuse ;  /* 0x0000000e45457223 */ /* 0x180fe20000010800 */
[-CC-:B------:R-:W-:Y:S01]  /*b3b0*/  FFMA.FTZ R71, R71, R14.reuse, -R0.reuse ;  /* 0x0000000e47477223 */ /* 0x180fe20000010800 */
[-CC-:B------:R-:W-:Y:S01]  /*b3c0*/  FFMA.FTZ R53, R53, R14.reuse, -R0.reuse ;  /* 0x0000000e35357223 */ /* 0x180fe20000010800 */
[----:B------:R-:W0:Y:S01]  /*b3d0*/  MUFU.EX2 R12, R12 ;  /* 0x0000000c000c7308 */ /* 0x000e220000000800 */
[----:B------:R-:W-:Y:S01]  /*b3e0*/  FADD.FTZ R46, R34, R35 ;  /* 0x00000023222e7221 */ /* 0x000fe20000010000 */
[-CC-:B------:R-:W-:Y:S01]  /*b3f0*/  FFMA.FTZ R73, R73, R14.reuse, -R0.reuse ;  /* 0x0000000e49497223 */ /* 0x180fe20000010800 */
[-CC-:B------:R-:W-:Y:S01]  /*b400*/  FFMA.FTZ R75, R75, R14.reuse, -R0.reuse ;  /* 0x0000000e4b4b7223 */ /* 0x180fe20000010800 */
[-CC-:B------:R-:W-:Y:S01]  /*b410*/  FFMA.FTZ R77, R77, R14.reuse, -R0.reuse ;  /* 0x0000000e4d4d7223 */ /* 0x180fe20000010800 */
[----:B------:R-:W-:-:S03]  /*b420*/  FFMA.FTZ R0, R63, R14, -R0 ;  /* 0x0000000e3f007223 */ /* 0x000fc60000010800 */
[----:B------:R-:W2:Y:S08]  /*b430*/  MUFU.EX2 R37, R37 ;  /* 0x0000002500257308 */ /* 0x000eb00000000800 */
[----:B------:R-:W3:Y:S01]  /*b440*/  MUFU.EX2 R166, R41 ;  /* 0x0000002900a67308 */ /* 0x000ee20000000800 */
[----:B0-----:R-:W-:Y:S01]  /*b450*/  FADD.FTZ R26, R33, R12 ;  /* 0x0000000c211a7221 */ /* 0x001fe20000010000 */
[----:B------:R-:W-:-:S06]  /*b460*/  F2FP.F16.F32.PACK_AB R164, R12, R33 ;  /* 0x000000210ca4723e */ /* 0x000fcc00000000ff */
[----:B------:R-:W1:Y:S01]  /*b470*/  MUFU.EX2 R45, R45 ;  /* 0x0000002d002d7308 */ /* 0x000e620000000800 */
[----:B--2---:R-:W-:-:S07]  /*b480*/  FADD.FTZ R27, R37, R26 ;  /* 0x0000001a251b7221 */ /* 0x004fce0000010000 */
[----:B------:R-:W0:Y:S01]  /*b490*/  MUFU.EX2 R160, R55 ;  /* 0x0000003700a07308 */ /* 0x000e220000000800 */
[C---:B---3--:R-:W-:Y:S01]  /*b4a0*/  FADD.FTZ R44, R166.reuse, R27 ;  /* 0x0000001ba62c7221 */ /* 0x048fe20000010000 */
[----:B------:R-:W-:Y:S01]  /*b4b0*/  FADD.FTZ R27, R43, R46 ;  /* 0x0000002e2b1b7221 */ /* 0x000fe20000010000 */
[----:B------:R-:W-:Y:S01]  /*b4c0*/  F2FP.F16.F32.PACK_AB R166, R166, R37 ;  /* 0x00000025a6a6723e */ /* 0x000fe200000000ff */
[----:B------:R-:W-:Y:S01]  /*b4d0*/  BAR.SYNC.DEFER_BLOCKING 0xf, 0x100 ;  /* 0x03c4000000007b1d */ /* 0x000fe20000010000 */
[----:B-1----:R-:W-:-:S05]  /*b4e0*/  FADD.FTZ R3, R45, R44 ;  /* 0x0000002c2d037221 */ /* 0x002fca0000010000 */
[----:B------:R-:W1:Y:S01]  /*b4f0*/  MUFU.EX2 R65, R65 ;  /* 0x0000004100417308 */ /* 0x000e620000000800 */
[----:B0-----:R-:W-:-:S07]  /*b500*/  FADD.FTZ R30, R160, R3 ;  /* 0x00000003a01e7221 */ /* 0x001fce0000010000 */
[----:B------:R-:W0:Y:S01]  /*b510*/  MUFU.EX2 R36, R51 ;  /* 0x0000003300247308 */ /* 0x000e220000000800 */
[----:B------:R-:W-:-:S07]  /*b520*/  F2FP.F16.F32.PACK_AB R160, R160, R45 ;  /* 0x0000002da0a0723e */ /* 0x000fce00000000ff */
[----:B------:R-:W2:Y:S01]  /*b530*/  MUFU.EX2 R162, R49 ;  /* 0x0000003100a27308 */ /* 0x000ea20000000800 */
[----:B-1----:R-:W-:Y:S01]  /*b540*/  FADD.FTZ R3, R65, R30 ;  /* 0x0000001e41037221 */ /* 0x002fe20000010000 */
[----:B------:R1:W-:Y:S06]  /*b550*/  STSM.16.M88.4 [R216+0x26800], R164 ;  /* 0x026800a4d8007844 */ /* 0x0003ec0000000200 */
[----:B------:R-:W3:Y:S01]  /*b560*/  MUFU.EX2 R39, R39 ;  /* 0x0000002700277308 */ /* 0x000ee20000000800 */
[C---:B0-----:R-:W-:Y:S01]  /*b570*/  FADD.FTZ R44, R36.reuse, R27 ;  /* 0x0000001b242c7221 */ /* 0x041fe20000010000 */
[----:B------:R-:W-:-:S06]  /*b580*/  F2FP.F16.F32.PACK_AB R163, R36, R43 ;  /* 0x0000002b24a3723e */ /* 0x000fcc00000000ff */
[----:B------:R-:W0:Y:S01]  /*b590*/  MUFU.EX2 R67, R67 ;  /* 0x0000004300437308 */ /* 0x000e220000000800 */
[C---:B--2---:R-:W-:Y:S01]  /*b5a0*/  FADD.FTZ R30, R162.reuse, R3 ;  /* 0x00000003a21e7221 */ /* 0x044fe20000010000 */
[----:B------:R-:W-:-:S05]  /*b5b0*/  F2FP.F16.F32.PACK_AB R162, R162, R65 ;  /* 0x00000041a2a2723e */ /* 0x000fca00000000ff */
[----:B------:R1:W-:Y:S01]  /*b5c0*/  STSM.16.M88.4 [R222], R160 ;  /* 0x000000a0de007844 */ /* 0x0003e20000000200 */
[----:B------:R-:W2:Y:S01]  /*b5d0*/  MUFU.EX2 R38, R24 ;  /* 0x0000001800267308 */ /* 0x000ea20000000800 */
[----:B---3--:R-:W-:-:S07]  /*b5e0*/  FADD.FTZ R27, R39, R44 ;  /* 0x0000002c271b7221 */ /* 0x008fce0000010000 */
[----:B------:R-:W3:Y:S01]  /*b5f0*/  MUFU.EX2 R156, R69 ;  /* 0x00000045009c7308 */ /* 0x000ee20000000800 */
[----:B0-----:R-:W-:-:S07]  /*b600*/  FADD.FTZ R3, R67, R30 ;  /* 0x0000001e43037221 */ /* 0x001fce0000010000 */
[----:B------:R-:W0:Y:S01]  /*b610*/  MUFU.EX2 R25, R25 ;  /* 0x0000001900197308 */ /* 0x000e220000000800 */
[C---:B--2---:R-:W-:Y:S01]  /*b620*/  FADD.FTZ R32, R38.reuse, R27 ;  /* 0x0000001b26207221 */ /* 0x044fe20000010000 */
[----:B------:R-:W-:-:S06]  /*b630*/  F2FP.F16.F32.PACK_AB R157, R38, R39 ;  /* 0x00000027269d723e */ /* 0x000fcc00000000ff */
[----:B------:R-:W2:Y:S01]  /*b640*/  MUFU.EX2 R71, R71 ;  /* 0x0000004700477308 */ /* 0x000ea20000000800 */
[C---:B---3--:R-:W-:Y:S01]  /*b650*/  FADD.FTZ R12, R156.reuse, R3 ;  /* 0x000000039c0c7221 */ /* 0x048fe20000010000 */
[----:B------:R-:W-:-:S06]  /*b660*/  F2FP.F16.F32.PACK_AB R156, R156, R67 ;  /* 0x000000439c9c723e */ /* 0x000fcc00000000ff */
[----:B------:R-:W3:Y:S01]  /*b670*/  MUFU.EX2 R24, R53 ;  /* 0x0000003500187308 */ /* 0x000ee20000000800 */
[----:B0-----:R-:W-:Y:S01]  /*b680*/  FADD.FTZ R27, R25, R32 ;  /* 0x00000020191b7221 */ /* 0x001fe20000010000 */
[----:B------:R-:W-:-:S03]  /*b690*/  F2FP.F16.F32.PACK_AB R159, R40, R25 ;  /* 0x00000019289f723e */ /* 0x000fc600000000ff */
[----:B------:R-:W-:-:S03]  /*b6a0*/  FADD.FTZ R40, R40, R27 ;  /* 0x0000001b28287221 */ /* 0x000fc60000010000 */
[----:B------:R-:W0:Y:S01]  /*b6b0*/  MUFU.EX2 R31, R31 ;  /* 0x0000001f001f7308 */ /* 0x000e220000000800 */
[----:B--2---:R-:W-:-:S07]  /*b6c0*/  FADD.FTZ R3, R71, R12 ;  /* 0x0000000c47037221 */ /* 0x004fce0000010000 */
[----:B------:R-:W-:Y:S01]  /*b6d0*/  MUFU.EX2 R73, R73 ;  /* 0x0000004900497308 */ /* 0x000fe20000000800 */
[C---:B---3--:R-:W-:Y:S01]  /*b6e0*/  F2FP.F16.F32.PACK_AB R158, R24.reuse, R71 ;  /* 0x00000047189e723e */ /* 0x048fe200000000ff */
[----:B------:R-:W-:-:S04]  /*b6f0*/  FADD.FTZ R24, R24, R3 ;  /* 0x0000000318187221 */ /* 0x000fc80000010000 */
[----:B------:R1:W-:Y:S02]  /*b700*/  STSM.16.M88.4 [R217], R156 ;  /* 0x0000009cd9007844 */ /* 0x0003e40000000200 */
        /* <DEDUP_REMOVED lines=19> */
.L_x_8011:
[----:B------:R0:W2:Y:S01]  /*b840*/  SYNCS.PHASECHK.TRANS64.TRYWAIT P1, [R21+URZ+0x28c50], R58 ;  /* 0x028c503a150075a7 */ /* 0x0000a2000802017f */
[----:B------:R-:W-:Y:S05]  /*b850*/  @!P0 BRA `(.L_x_8012) ;  /* 0x0000000000048947 */ /* 0x000fea0003800000 */
[----:B------:R-:W-:Y:S01]  /*b860*/  BPT.TRAP 0x1 ;  /* 0x000000040000795c */ /* 0x000fe20000300000 */
.L_x_8012:
[----:B------:R-:W-:Y:S01]  /*b870*/  LOP3.LUT R12, R56, 0x2000000, RZ, 0xfc, !PT ;  /* 0x02000000380c7812 */ /* 0x000fe200078efcff */
        /* <DEDUP_REMOVED lines=10> */
.L_x_8014:
[----:B------:R-:W-:Y:S05]  /*b920*/  BSYNC B0 ;  /* 0x0000000000007941 */ /* 0x000fea0003800000 */
.L_x_8013:
[C---:B------:R-:W-:Y:S01]  /*b930*/  R2UR UR6, R28.reuse ;  /* 0x000000001c0672ca */ /* 0x040fe200000e0000 */
[C---:B------:R-:W-:Y:S01]  /*b940*/  VIADD R26, R28.reuse, 0x80 ;  /* 0x000000801c1a7836 */ /* 0x040fe20000000000 */
[----:B------:R-:W-:Y:S01]  /*b950*/  R2UR UR7, R29 ;  /* 0x000000001d0772ca */ /* 0x000fe200000e0000 */
[----:B------:R-:W-:Y:S01]  /*b960*/  IMAD.MOV.U32 R27, RZ, RZ, 0x40000040 ;  /* 0x40000040ff1b7424 */ /* 0x000fe200078e00ff */
[C---:B------:R-:W-:Y:S01]  /*b970*/  IADD3 R24, R28.reuse, 0x100, RZ ;  /* 0x000001001c187810 */ /* 0x040fe20007ffe0ff */
        /* <DEDUP_REMOVED lines=9> */
[----:B0-2---:R-:W-:-:S06]  /*ba10*/  WARPGROUP.ARRIVE ;  /* 0x00000000000079c5 */ /* 0x005fcc0000000000 */
        /* <DEDUP_REMOVED lines=24> */
.L_x_8016:
[----:B-1----:R-:W0:Y:S01]  /*bba0*/  LDC R152, c[0x0][0x448] ;  /* 0x00011200ff987b82 */ /* 0x002e220000000800 */
[----:B------:R-:W-:Y:S01]  /*bbb0*/  VIADD R21, R21, 0x28c60 ;  /* 0x00028c6015157836 */ /* 0x000fe20000000000 */
[----:B------:R-:W-:Y:S01]  /*bbc0*/  IADD3 R208, R208, -0x2, RZ ;  /* 0xfffffffed0d07810 */ /* 0x000fe20007ffe0ff */
[----:B------:R-:W-:Y:S01]  /*bbd0*/  IMAD.MOV.U32 R153, RZ, RZ, R199 ;  /* 0x000000ffff997224 */ /* 0x000fe200078e00c7 */
[----:B------:R-:W-:Y:S02]  /*bbe0*/  BSSY B1, `(.L_x_8017) ;  /* 0x000024a000017945 */ /* 0x000fe40003800000 */
[----:B------:R-:W-:-:S04]  /*bbf0*/  PRMT R21, R188, 0x654, R21 ;  /* 0x00000654bc157816 */ /* 0x000fc80000000015 */
[----:B------:R1:W-:Y:S01]  /*bc00*/  SYNCS.ARRIVE.TRANS64.RED.A1T0 RZ, [R21+URZ], RZ ;  /* 0x000000ff15ff79a7 */ /* 0x0003e2000810043f */
[----:B0-----:R-:W-:-:S13]  /*bc10*/  ISETP.NE.AND P1, PT, R152, 0x1, PT ;  /* 0x000000019800780c */ /* 0x001fda0003f25270 */
[----:B------:R-:W0:Y:S08]  /*bc20*/  @P1 LDC R152, c[0x0][0x44c] ;  /* 0x00011300ff981b82 */ /* 0x000e300000000800 */
[----:B-1----:R-:W1:Y:S01]  /*bc30*/  @P1 LDC R21, c[0x0][0x450] ;  /* 0x00011400ff151b82 */ /* 0x002e620000000800 */
[----:B0-----:R-:W-:-:S05]  /*bc40*/  @P1 IMAD.HI.U32 R152, R199, R152, RZ ;  /* 0x00000098c7981227 */ /* 0x001fca00078e00ff */
[----:B-1----:R-:W-:-:S04]  /*bc50*/  @P1 SHF.R.U32.HI R153, RZ, R21, R152 ;  /* 0x00000015ff991219 */ /* 0x002fc80000011698 */
[----:B------:R-:W-:-:S04]  /*bc60*/  IADD3 R21, R153, R198, -R197 ;  /* 0x000000c699157210 */ /* 0x000fc80007ffe8c5 */
[----:B------:R-:W-:-:S04]  /*bc70*/  SHF.R.S32.HI R152, RZ, 0x1f, R21 ;  /* 0x0000001fff987819 */ /* 0x000fc80000011415 */
[----:B------:R-:W-:-:S04]  /*bc80*/  LEA.HI R21, R152, R21, RZ, 0x6 ;  /* 0x0000001598157211 */ /* 0x000fc800078f30ff */
[----:B------:R-:W-:-:S04]  /*bc90*/  SHF.R.S32.HI R21, RZ, 0x6, R21 ;  /* 0x00000006ff157819 */ /* 0x000fc80000011415 */
[----:B------:R-:W-:-:S04]  /*bca0*/  VIMNMX R21, RZ, R21, !PT ;  /* 0x00000015ff157248 */ /* 0x000fc80007fe0100 */
[----:B------:R-:W-:-:S13]  /*bcb0*/  ISETP.GE.AND P1, PT, R208, R21, PT ;  /* 0x00000015d000720c */ /* 0x000fda0003f26270 */
[----:B------:R-:W-:Y:S05]  /*bcc0*/  @!P1 BRA `(.L_x_8018) ;  /* 0x0000002000ec9947 */ /* 0x000fea0003800000 */
[----:B------:R-:W-:Y:S01]  /*bcd0*/  BSSY B0, `(.L_x_8018) ;  /* 0x000023a000007945 */ /* 0x000fe20003800000 */
[----:B------:R-:W-:Y:S02]  /*bce0*/  IMAD.MOV.U32 R220, RZ, RZ, R20 ;  /* 0x000000ffffdc7224 */ /* 0x000fe400078e0014 */
[----:B------:R-:W-:Y:S02]  /*bcf0*/  IMAD.MOV.U32 R218, RZ, RZ, R15 ;  /* 0x000000ffffda7224 */ /* 0x000fe400078e000f */
[----:B------:R-:W-:-:S07]  /*bd00*/  IMAD.MOV.U32 R219, RZ, RZ, R18 ;  /* 0x000000ffffdb7224 */ /* 0x000fce00078e0012 */
.L_x_8031:
[----:B------:R-:W-:-:S05]  /*bd10*/  VIADD R18, R219, 0x1 ;  /* 0x00000001db127836 */ /* 0x000fca0000000000 */
[----:B------:R-:W-:-:S04]  /*bd20*/  ISETP.NE.AND P1, PT, R18, 0x2, PT ;  /* 0x000000021200780c */ /* 0x000fc80003f25270 */
[----:B------:R-:W-:Y:S02]  /*bd30*/  SEL R14, RZ, 0x1, P1 ;  /* 0x00000001ff0e7807 */ /* 0x000fe40000800000 */
[----:B------:R-:W-:Y:S02]  /*bd40*/  SEL R18, R18, RZ, P1 ;  /* 0x000000ff12127207 */ /* 0x000fe40000800000 */
[----:B------:R-:W-:Y:S01]  /*bd50*/  LOP3.LUT R19, R19, R14, RZ, 0x3c, !PT ;  /* 0x0000000e13137212 */ /* 0x000fe200078e3cff */
[----:B0-----:R-:W-:Y:S06]  /*bd60*/  @!P0 BRA `(.L_x_8019) ;  /* 0x0000000000048947 */ /* 0x001fec0003800000 */
[----:B------:R-:W-:Y:S01]  /*bd70*/  BPT.TRAP 0x1 ;  /* 0x000000040000795c */ /* 0x000fe20000300000 */
.L_x_8019:
[----:B------:R-:W-:Y:S01]  /*bd80*/  IMAD R209, R18, 0x8, R2 ;  /* 0x0000000812d17824 */ /* 0x000fe200078e0202 */
[----:B------:R-:W-:-:S04]  /*bd90*/  SHF.L.U32 R213, R19, 0x1f, RZ ;  /* 0x0000001f13d57819 */ /* 0x000fc800000006ff */
[----:B------:R0:W1:Y:S01]  /*bda0*/  SYNCS.PHASECHK.TRANS64.TRYWAIT P1, [R209+URZ+0x28c30], R213 ;  /* 0x028c30d5d10075a7 */ /* 0x000062000802017f */
[----:B------:R-:W-:Y:S05]  /*bdb0*/  @!P0 BRA `(.L_x_8020) ;  /* 0x0000000000048947 */ /* 0x000fea0003800000 */
[----:B------:R-:W-:Y:S01]  /*bdc0*/  BPT.TRAP 0x1 ;  /* 0x000000040000795c */ /* 0x000fe20000300000 */
.L_x_8020:
[----:B------:R-:W-:Y:S01]  /*bdd0*/  BSSY B2, `(.L_x_8021) ;  /* 0x0000006000027945 */ /* 0x000fe20003800000 */
[----:B------:R-:W-:Y:S01]  /*bde0*/  IMAD R154, R18, 0x200, R13 ;  /* 0x00000200129a7824 */ /* 0x000fe200078e020d */
[----:B------:R-:W-:Y:S02]  /*bdf0*/  MOV R155, 0x40000040 ;  /* 0x40000040009b7802 */ /* 0x000fe40000000f00 */
[----:B-1----:R-:W-:Y:S05]  /*be00*/  @P1 BRA `(.L_x_8022) ;  /* 0x0000000000081947 */ /* 0x002fea0003800000 */
[----:B------:R-:W1:Y:S02]  /*be10*/  SYNCS.PHASECHK.TRANS64.TRYWAIT P1, [R209+URZ+0x28c30], R213 ;  /* 0x028c30d5d10075a7 */ /* 0x000e64000802017f */
[----:B-1----:R-:W-:Y:S05]  /*be20*/  @!P1 BRA `(.L_x_8023) ;  /* 0x0000010400049947 */ /* 0x002fea0003800000 */
.L_x_8022:
[----:B------:R-:W-:Y:S05]  /*be30*/  BSYNC B2 ;  /* 0x0000000000027941 */ /* 0x000fea0003800000 */
.L_x_8021:
        /* <DEDUP_REMOVED lines=14> */
[----:B------:R-:W-:Y:S01]  /*bf20*/  WARPGROUP.ARRIVE ;  /* 0x00000000000079c5 */ /* 0x000fe20000000000 */
[----:B------:R-:W-:Y:S02]  /*bf30*/  R2UR UR8, R10 ;  /* 0x000000000a0872ca */ /* 0x000fe400000e0000 */
[----:B------:R-:W-:Y:S02]  /*bf40*/  R2UR UR9, R11 ;  /* 0x000000000b0972ca */ /* 0x000fe400000e0000 */
[----:B------:R-:W-:Y:S01]  /*bf50*/  R2UR UR14, R14 ;  /* 0x000000000e0e72ca */ /* 0x000fe200000e0000 */
[----:B------:R-:W-:Y:S01]  /*bf60*/  HGMMA.64x64x16.F32 R152, gdesc[UR4], RZ, !UPT, gsb0 ;  /* 0x00e00000049879f0 */ /* 0x000fe2000c0008ff */
[----:B------:R-:W-:Y:S02]  /*bf70*/  R2UR UR15, R15 ;  /* 0x000000000f0f72ca */ /* 0x000fe400000e0000 */
[----:B------:R-:W-:-:S02]  /*bf80*/  R2UR UR12, R8 ;  /* 0x00000000080c72ca */ /* 0x000fc400000e0000 */
        /* <DEDUP_REMOVED lines=15> */
.L_x_8024:
[----:B------:R-:W2:Y:S01]  /*c080*/  LDC R14, c[0x0][0x448] ;  /* 0x00011200ff0e7b82 */ /* 0x000ea20000000800 */
        /* <DEDUP_REMOVED lines=21> */
[----:B--2---:R-:W-:-:S02]  /*c1e0*/  ISETP.NE.AND P1, PT, R14, 0x1, PT ;  /* 0x000000010e00780c */ /* 0x004fc40003f25270 */
[----:B------:R-:W-:Y:S02]  /*c1f0*/  IADD3 R14, R229, R199, RZ ;  /* 0x000000c7e50e7210 */ /* 0x000fe40007ffe0ff */
[----:B------:R-:W-:Y:S08]  /*c200*/  MUFU.TANH R169, R169 ;  /* 0x000000a900a97308 */ /* 0x000ff00000002400 */
[----:B------:R-:W-:Y:S01]  /*c210*/  MUFU.TANH R173, R173 ;  /* 0x000000ad00ad7308 */ /* 0x000fe20000002400 */
[----:B------:R-:W2:Y:S07]  /*c220*/  @P1 LDC R20, c[0x0][0x44c] ;  /* 0x00011300ff141b82 */ /* 0x000eae0000000800 */
[----:B------:R-:W-:Y:S01]  /*c230*/  MUFU.TANH R177, R177 ;  /* 0x000000b100b17308 */ /* 0x000fe20000002400 */
[----:B------:R-:W3:Y:S01]  /*c240*/  @P1 LDC R15, c[0x0][0x450] ;  /* 0x00011400ff0f1b82 */ /* 0x000ee20000000800 */
[----:B--2---:R-:W-:-:S05]  /*c250*/  @P1 IMAD.HI.U32 R20, R14, R20, RZ ;  /* 0x000000140e141227 */ /* 0x004fca00078e00ff */
[----:B---3--:R-:W-:Y:S01]  /*c260*/  @P1 SHF.R.U32.HI R14, RZ, R15, R20 ;  /* 0x0000000fff0e1219 */ /* 0x008fe20000011614 */
[----:B------:R-:W-:Y:S01]  /*c270*/  FMUL.FTZ R15, R152, UR39 ;  /* 0x00000027980f7c20 */ /* 0x000fe20008410000 */
[----:B------:R-:W-:Y:S01]  /*c280*/  FMUL.FTZ R152, R154, UR39 ;  /* 0x000000279a987c20 */ /* 0x000fe20008410000 */
[----:B------:R-:W-:Y:S01]  /*c290*/  FMUL.FTZ R154, R157, UR39 ;  /* 0x000000279d9a7c20 */ /* 0x000fe20008410000 */
[----:B------:R-:W-:Y:S01]  /*c2a0*/  FMUL.FTZ R157, R161, UR39 ;  /* 0x00000027a19d7c20 */ /* 0x000fe20008410000 */
[----:B------:R-:W-:Y:S01]  /*c2b0*/  FMUL.FTZ R20, R153, UR39 ;  /* 0x0000002799147c20 */ /* 0x000fe20008410000 */
[----:B------:R-:W2:Y:S01]  /*c2c0*/  SHFL.IDX PT, R161, R14, RZ, 0x1c1f ;  /* 0x001c1fff0ea17589 */ /* 0x000ea200000e0000 */
[----:B------:R-:W-:Y:S01]  /*c2d0*/  FMUL.FTZ R153, R156, UR39 ;  /* 0x000000279c997c20 */ /* 0x000fe20008410000 */
[----:B------:R-:W-:Y:S01]  /*c2e0*/  FMUL.FTZ R156, R160, UR39 ;  /* 0x00000027a09c7c20 */ /* 0x000fe20008410000 */
[----:B------:R-:W-:Y:S01]  /*c2f0*/  FMUL.FTZ R160, R164, UR39 ;  /* 0x00000027a4a07c20 */ /* 0x000fe20008410000 */
[----:B------:R-:W-:Y:S01]  /*c300*/  IMAD.MOV.U32 R164, RZ, RZ, -0x40 ;  /* 0xffffffc0ffa47424 */ /* 0x000fe200078e00ff */
[----:B------:R3:W4:Y:S01]  /*c310*/  SHFL.IDX PT, R225, R14, 0x1, 0x1c1f ;  /* 0x003c1f000ee17f89 */ /* 0x00072200000e0000 */
[----:B------:R-:W5:Y:S02]  /*c320*/  MUFU.TANH R15, R15 ;  /* 0x0000000f000f7308 */ /* 0x000f640000002400 */
[----:B------:R-:W-:-:S05]  /*c330*/  IMAD R164, R208, R164, 0x1 ;  /* 0x00000001d0a47424 */ /* 0x000fca00078e02a4 */
[----:B------:R-:W-:Y:S01]  /*c340*/  IADD3 R164, R198, R164, -R192 ;  /* 0x000000a4c6a47210 */ /* 0x000fe20007ffe8c0 */
[----:B------:R-:W0:Y:S01]  /*c350*/  MUFU.TANH R153, R153 ;  /* 0x0000009900997308 */ /* 0x000e220000002400 */
[----:B---3--:R-:W-:-:S03]  /*c360*/  FMUL.FTZ R14, R165, UR39 ;  /* 0x00000027a50e7c20 */ /* 0x008fc60008410000 */
[----:B------:R-:W-:-:S04]  /*c370*/  IMAD.IADD R164, R164, 0x1, -R197 ;  /* 0x00000001a4a47824 */ /* 0x000fc800078e0ac5 */
[----:B------:R-:W3:Y:S01]  /*c380*/  MUFU.TANH R152, R152 ;  /* 0x0000009800987308 */ /* 0x000ee20000002400 */
[----:B--2---:R-:W-:-:S05]  /*c390*/  IMAD.IADD R168, R164, 0x1, R161 ;  /* 0x00000001a4a87824 */ /* 0x004fca00078e02a1 */
[----:B------:R-:W-:Y:S01]  /*c3a0*/  ISETP.GT.AND P5, PT, R168, RZ, PT ;  /* 0x000000ffa800720c */ /* 0x000fe20003fa4270 */
[----:B----4-:R-:W-:Y:S01]  /*c3b0*/  IMAD.IADD R225, R164, 0x1, R225 ;  /* 0x00000001a4e17824 */ /* 0x010fe200078e02e1 */
[C---:B------:R-:W-:Y:S01]  /*c3c0*/  ISETP.GT.AND P3, PT, R168.reuse, 0x8, PT ;  /* 0x00000008a800780c */ /* 0x040fe20003f64270 */
[----:B------:R-:W2:Y:S01]  /*c3d0*/  MUFU.TANH R14, R14 ;  /* 0x0000000e000e7308 */ /* 0x000ea20000002400 */
[----:B-----5:R-:W-:Y:S02]  /*c3e0*/  FSEL R161, R15, -INF , P5 ;  /* 0xff8000000fa17808 */ /* 0x020fe40002800000 */
[----:B0-----:R-:W-:Y:S02]  /*c3f0*/  FSEL R165, R153, -INF , P3 ;  /* 0xff80000099a57808 */ /* 0x001fe40001800000 */
[----:B------:R-:W-:Y:S02]  /*c400*/  ISETP.GT.AND P6, PT, R225, RZ, PT ;  /* 0x000000ffe100720c */ /* 0x000fe40003fc4270 */
[----:B------:R-:W-:Y:S01]  /*c410*/  ISETP.GT.AND P3, PT, R168, 0x19, PT ;  /* 0x00000019a800780c */ /* 0x000fe20003f64270 */
[----:B------:R-:W0:Y:S01]  /*c420*/  MUFU.TANH R15, R155 ;  /* 0x0000009b000f7308 */ /* 0x000e220000002400 */
[----:B---3--:R-:W-:-:S02]  /*c430*/  FSEL R152, R152, -INF , P6 ;  /* 0xff80000098987808 */ /* 0x008fc40003000000 */
[----:B------:R-:W-:Y:S02]  /*c440*/  ISETP.GT.AND P6, PT, R225, 0x1, PT ;  /* 0x00000001e100780c */ /* 0x000fe40003fc4270 */
[C---:B------:R-:W-:Y:S02]  /*c450*/  ISETP.GT.AND P4, PT, R168.reuse, 0x1, PT ;  /* 0x00000001a800780c */ /* 0x040fe40003f84270 */
[----:B------:R-:W-:Y:S01]  /*c460*/  ISETP.GT.AND P2, PT, R168, 0x9, PT ;  /* 0x00000009a800780c */ /* 0x000fe20003f44270 */
[----:B------:R-:W3:Y:S01]  /*c470*/  MUFU.TANH R153, R158 ;  /* 0x0000009e00997308 */ /* 0x000ee20000002400 */
[----:B--2---:R-:W-:Y:S02]  /*c480*/  FSEL R226, R14, -INF , P3 ;  /* 0xff8000000ee27808 */ /* 0x004fe40001800000 */
[----:B------:R-:W-:Y:S02]  /*c490*/  FMNMX.FTZ R14, R152, R220, !PT ;  /* 0x000000dc980e7209 */ /* 0x000fe40007810000 */
[----:B------:R-:W-:-:S02]  /*c4a0*/  ISETP.GT.AND P1, PT, R168, 0x10, PT ;  /* 0x00000010a800780c */ /* 0x000fc40003f24270 */
[C---:B------:R-:W-:Y:S01]  /*c4b0*/  ISETP.GT.AND P5, PT, R168.reuse, 0x11, PT ;  /* 0x00000011a800780c */ /* 0x040fe20003fa4270 */
[----:B------:R-:W2:Y:S01]  /*c4c0*/  MUFU.TANH R155, R159 ;  /* 0x0000009f009b7308 */ /* 0x000ea20000002400 */
[----:B0-----:R-:W-:Y:S02]  /*c4d0*/  FSEL R15, R15, -INF , P6 ;  /* 0xff8000000f0f7808 */ /* 0x001fe40003000000 */
[----:B------:R-:W-:Y:S02]  /*c4e0*/  ISETP.GT.AND P6, PT, R225, 0x8, PT ;  /* 0x00000008e100780c */ /* 0x000fe40003fc4270 */
[----:B------:R-:W-:Y:S02]  /*c4f0*/  FMNMX.FTZ R14, R15, R14, !PT ;  /* 0x0000000e0f0e7209 */ /* 0x000fe40007810000 */
[----:B------:R-:W-:Y:S01]  /*c500*/  ISETP.GT.AND P3, PT, R168, 0x31, PT ;  /* 0x00000031a800780c */ /* 0x000fe20003f64270 */
[----:B------:R-:W0:Y:S01]  /*c510*/  MUFU.TANH R158, R162 ;  /* 0x000000a2009e7308 */ /* 0x000e220000002400 */
[----:B---3--:R-:W-:-:S02]  /*c520*/  FSEL R153, R153, -INF , P6 ;  /* 0xff80000099997808 */ /* 0x008fc40003000000 */
[----:B------:R-:W-:Y:S02]  /*c530*/  ISETP.GT.AND P6, PT, R225, 0x9, PT ;  /* 0x00000009e100780c */ /* 0x000fe40003fc4270 */
[----:B------:R-:W-:Y:S02]  /*c540*/  FMNMX.FTZ R14, R153, R14, !PT ;  /* 0x0000000e990e7209 */ /* 0x000fe40007810000 */
[----:B------:R-:W-:Y:S01]  /*c550*/  FSEL R177, R177, -INF , P3 ;  /* 0xff800000b1b17808 */ /* 0x000fe20001800000 */
[----:B------:R-:W3:Y:S01]  /*c560*/  MUFU.TANH R159, R163 ;  /* 0x000000a3009f7308 */ /* 0x000ee20000002400 */
        /* <DEDUP_REMOVED lines=8> */
[----:B---3--:R-:W-:Y:S02]  /*c5f0*/  FSEL R159, R159, -INF , P6 ;  /* 0xff8000009f9f7808 */ /* 0x008fe40003000000 */
[----:B------:R-:W-:Y:S02]  /*c600*/  ISETP.GT.AND P6, PT, R225, 0x18, PT ;  /* 0x00000018e100780c */ /* 0x000fe40003fc4270 */
[----:B------:R-:W-:-:S03]  /*c610*/  FMNMX.FTZ R14, R159, R14, !PT ;  /* 0x0000000e9f0e7209 */ /* 0x000fc60007810000 */
        /* <DEDUP_REMOVED lines=37> */
[----:B--2---:R-:W-:-:S04]  /*c870*/  FSEL R179, R179, -INF , P6 ;  /* 0xff800000b3b37808 */ /* 0x004fc80003000000 */
[----:B------:R-:W-:-:S03]  /*c880*/  FMNMX.FTZ R14, R179, R14, !PT ;  /* 0x0000000eb30e7209 */ /* 0x000fc60007810000 */
[----:B------:R-:W2:Y:S01]  /*c890*/  MUFU.TANH R156, R156 ;  /* 0x0000009c009c7308 */ /* 0x000ea20000002400 */
[----:B0-----:R-:W-:Y:S02]  /*c8a0*/  FSEL R164, R20, -INF , P4 ;  /* 0xff80000014a47808 */ /* 0x001fe40002000000 */
[----:B------:R-:W0:Y:S01]  /*c8b0*/  SHFL.BFLY PT, R20, R14, 0x2, 0x1f ;  /* 0x0c401f000e147f89 */ /* 0x000e2200000e0000 */
[----:B------:R-:W-:-:S04]  /*c8c0*/  ISETP.GT.AND P4, PT, R168, 0x18, PT ;  /* 0x00000018a800780c */ /* 0x000fc80003f84270 */
[----:B------:R-:W4:Y:S01]  /*c8d0*/  MUFU.TANH R157, R157 ;  /* 0x0000009d009d7308 */ /* 0x000f220000002400 */
[----:B---3--:R-:W-:Y:S02]  /*c8e0*/  FSEL R154, R154, -INF , P2 ;  /* 0xff8000009a9a7808 */ /* 0x008fe40001000000 */
[----:B------:R-:W-:-:S04]  /*c8f0*/  ISETP.GT.AND P2, PT, R168, 0x20, PT ;  /* 0x00000020a800780c */ /* 0x000fc80003f44270 */
[----:B------:R-:W-:Y:S01]  /*c900*/  FSEL R224, R224, -INF , P2 ;  /* 0xff800000e0e07808 */ /* 0x000fe20001000000 */
[----:B------:R-:W3:Y:S01]  /*c910*/  MUFU.TANH R160, R160 ;  /* 0x000000a000a07308 */ /* 0x000ee20000002400 */
[----:B--2---:R-:W-:Y:S02]  /*c920*/  FSEL R156, R156, -INF , P1 ;  /* 0xff8000009c9c7808 */ /* 0x004fe40000800000 */
[C---:B------:R-:W-:Y:S02]  /*c930*/  ISETP.GT.AND P1, PT, R168.reuse, 0x21, PT ;  /* 0x00000021a800780c */ /* 0x040fe40003f24270 */
[----:B------:R-:W-:Y:S02]  /*c940*/  ISETP.GT.AND P2, PT, R168, 0x38, PT ;  /* 0x00000038a800780c */ /* 0x000fe40003f44270 */
[----:B------:R-:W-:Y:S02]  /*c950*/  FSEL R169, R169, -INF , P1 ;  /* 0xff800000a9a97808 */ /* 0x000fe40000800000 */
[----:B----4-:R-:W-:-:S02]  /*c960*/  FSEL R157, R157, -INF , P5 ;  /* 0xff8000009d9d7808 */ /* 0x010fc40002800000 */
[----:B0-----:R-:W-:Y:S02]  /*c970*/  FMNMX.FTZ R20, R14, R20, !PT ;  /* 0x000000140e147209 */ /* 0x001fe40007810000 */
[C---:B------:R-:W-:Y:S02]  /*c980*/  ISETP.GT.AND P5, PT, R168.reuse, 0x29, PT ;  /* 0x00000029a800780c */ /* 0x040fe40003fa4270 */
[----:B------:R-:W-:Y:S01]  /*c990*/  ISETP.GT.AND P1, PT, R168, 0x39, PT ;  /* 0x00000039a800780c */ /* 0x000fe20003f24270 */
[----:B------:R-:W0:Y:S01]  /*c9a0*/  SHFL.BFLY PT, R14, R20, 0x1, 0x1f ;  /* 0x0c201f00140e7f89 */ /* 0x000e2200000e0000 */
[----:B---3--:R-:W-:Y:S02]  /*c9b0*/  FSEL R160, R160, -INF , P4 ;  /* 0xff800000a0a07808 */ /* 0x008fe40002000000 */
[----:B------:R-:W-:Y:S02]  /*c9c0*/  ISETP.GT.AND P4, PT, R168, 0x30, PT ;  /* 0x00000030a800780c */ /* 0x000fe40003f84270 */
[----:B------:R-:W-:-:S02]  /*c9d0*/  FSEL R173, R173, -INF , P5 ;  /* 0xff800000adad7808 */ /* 0x000fc40002800000 */
[----:B0-----:R-:W-:Y:S01]  /*c9e0*/  FMNMX.FTZ R20, R20, R14, !PT ;  /* 0x0000000e14147209 */ /* 0x001fe20007810000 */
[----:B------:R-:W-:-:S03]  /*c9f0*/  IMAD.U32 R14, RZ, RZ, UR37 ;  /* 0x00000025ff0e7e24 */ /* 0x000fc6000f8e00ff */
[C---:B------:R-:W-:Y:S01]  /*ca00*/  FSETP.NEU.FTZ.AND P6, PT, R20.reuse, -INF , PT ;  /* 0xff8000001400780b */ /* 0x040fe20003fdd000 */
[----:B------:R-:W-:-:S03]  /*ca10*/  FMUL.FTZ R182, R20, R14 ;  /* 0x0000000e14b67220 */ /* 0x000fc60000410000 */
[----:B------:R-:W-:Y:S02]  /*ca20*/  FSEL R183, R20, RZ, P6 ;  /* 0x000000ff14b77208 */ /* 0x000fe40003000000 */
[----:B------:R-:W-:Y:S02]  /*ca30*/  FSEL R182, R182, RZ, P6 ;  /* 0x000000ffb6b67208 */ /* 0x000fe40003000000 */
[----:B------:R-:W-:Y:S01]  /*ca40*/  ISETP.GT.AND P6, PT, R168, 0x28, PT ;  /* 0x00000028a800780c */ /* 0x000fe20003fc4270 */
[----:B------:R-:W-:Y:S01]  /*ca50*/  FADD.FTZ R183, -R183, R220 ;  /* 0x000000dcb7b77221 */ /* 0x000fe20000010100 */
[----:B------:R0:W2:Y:S01]  /*ca60*/  MUFU.TANH R168, R172 ;  /* 0x000000ac00a87308 */ /* 0x0000a20000002400 */
        /* <DEDUP_REMOVED lines=8> */
[-CC-:B0-----:R-:W-:Y:S01]  /*caf0*/  FFMA.FTZ R172, R153, R14.reuse, -R182.reuse ;  /* 0x0000000e99ac7223 */ /* 0x181fe200000108b6 */
[-CC-:B------:R-:W-:Y:S01]  /*cb00*/  FFMA.FTZ R159, R159, R14.reuse, -R182.reuse ;  /* 0x0000000e9f9f7223 */ /* 0x180fe200000108b6 */
[-CC-:B------:R-:W-:Y:S01]  /*cb10*/  FFMA.FTZ R162, R162, R14.reuse, -R182.reuse ;  /* 0x0000000ea2a27223 */ /* 0x180fe200000108b6 */
[-CC-:B------:R-:W-:Y:S01]  /*cb20*/  FFMA.FTZ R166, R166, R14.reuse, -R182.reuse ;  /* 0x0000000ea6a67223 */ /* 0x180fe200000108b6 */
[-CC-:B------:R-:W-:Y:S01]  /*cb30*/  FFMA.FTZ R167, R167, R14.reuse, -R182.reuse ;  /* 0x0000000ea7a77223 */ /* 0x180fe200000108b6 */
[-CC-:B------:R-:W-:Y:S01]  /*cb40*/  FFMA.FTZ R171, R171, R14.reuse, -R182.reuse ;  /* 0x0000000eabab7223 */ /* 0x180fe200000108b6 */
[-CC-:B------:R-:W-:Y:S01]  /*cb50*/  FFMA.FTZ R174, R174, R14.reuse, -R182.reuse ;  /* 0x0000000eaeae7223 */ /* 0x180fe200000108b6 */
[----:B------:R-:W0:Y:S01]  /*cb60*/  MUFU.EX2 R170, R170 ;  /* 0x000000aa00aa7308 */ /* 0x000e220000000800 */
[----:B--2---:R-:W-:Y:S01]  /*cb70*/  FSEL R168, R168, -INF , P6 ;  /* 0xff800000a8a87808 */ /* 0x004fe20003000000 */
[-CC-:B------:R-:W-:Y:S01]  /*cb80*/  FFMA.FTZ R175, R175, R14.reuse, -R182.reuse ;  /* 0x0000000eafaf7223 */ /* 0x180fe200000108b6 */
[-CC-:B------:R-:W-:Y:S01]  /*cb90*/  FFMA.FTZ R178, R178, R14.reuse, -R182.reuse ;  /* 0x0000000eb2b27223 */ /* 0x180fe200000108b6 */
[----:B------:R-:W-:-:S04]  /*cba0*/  FFMA.FTZ R179, R179, R14, -R182 ;  /* 0x0000000eb3b37223 */ /* 0x000fc800000108b6 */
[----:B------:R-:W2:Y:S08]  /*cbb0*/  MUFU.EX2 R15, R15 ;  /* 0x0000000f000f7308 */ /* 0x000eb00000000800 */
[----:B------:R-:W3:Y:S01]  /*cbc0*/  MUFU.EX2 R172, R172 ;  /* 0x000000ac00ac7308 */ /* 0x000ee20000000800 */
[----:B0-----:R-:W-:Y:S01]  /*cbd0*/  FFMA.FTZ R3, R170, R3, R152 ;  /* 0x00000003aa037223 */ /* 0x001fe20000010098 */
[-C--:B------:R-:W-:Y:S01]  /*cbe0*/  FMUL.FTZ R26, R26, R170.reuse ;  /* 0x000000aa1a1a7220 */ /* 0x080fe20000410000 */
        /* <DEDUP_REMOVED lines=8> */
[----:B------:R-:W-:-:S02]  /*cc70*/  VIADD R15, R209, 0x28c40 ;  /* 0x00028c40d10f7836 */ /* 0x000fc40000000000 */
[----:B------:R-:W-:Y:S01]  /*cc80*/  FMUL.FTZ R152, R176, UR39 ;  /* 0x00000027b0987c20 */ /* 0x000fe20008410000 */
[----:B------:R-:W-:Y:S01]  /*cc90*/  FMUL.FTZ R176, R180, UR39 ;  /* 0x00000027b4b07c20 */ /* 0x000fe20008410000 */
[----:B------:R-:W-:Y:S01]  /*cca0*/  FMUL.FTZ R180, R181, UR39 ;  /* 0x00000027b5b47c20 */ /* 0x000fe20008410000 */
[-C--:B------:R-:W-:Y:S01]  /*ccb0*/  FMUL.FTZ R38, R38, R170.reuse ;  /* 0x000000aa26267220 */ /* 0x080fe20000410000 */
[----:B------:R-:W-:Y:S01]  /*ccc0*/  PRMT R15, R188, 0x654, R15 ;  /* 0x00000654bc0f7816 */ /* 0x000fe2000000000f */
[----:B---3--:R-:W-:Y:S01]  /*ccd0*/  FADD.FTZ R3, R172, R3 ;  /* 0x00000003ac037221 */ /* 0x008fe20000010000 */
[----:B------:R-:W2:Y:S01]  /*cce0*/  MUFU.TANH R152, R152 ;  /* 0x0000009800987308 */ /* 0x000ea20000002400 */
[-C--:B------:R-:W-:Y:S01]  /*ccf0*/  FMUL.FTZ R39, R39, R170.reuse ;  /* 0x000000aa27277220 */ /* 0x080fe20000410000 */
[----:B------:R3:W-:Y:S01]  /*cd00*/  SYNCS.ARRIVE.TRANS64.RED.A1T0 RZ, [R15+URZ], RZ ;  /* 0x000000ff0fff79a7 */ /* 0x0007e2000810043f */
[-C--:B------:R-:W-:Y:S01]  /*cd10*/  FMUL.FTZ R42, R42, R170.reuse ;  /* 0x000000aa2a2a7220 */ /* 0x080fe20000410000 */
[-C--:B------:R-:W-:Y:S01]  /*cd20*/  FMUL.FTZ R43, R43, R170.reuse ;  /* 0x000000aa2b2b7220 */ /* 0x080fe20000410000 */
[-C--:B------:R-:W-:Y:S01]  /*cd30*/  FMUL.FTZ R46, R46, R170.reuse ;  /* 0x000000aa2e2e7220 */ /* 0x080fe20000410000 */
[----:B------:R-:W-:Y:S01]  /*cd40*/  FMUL.FTZ R47, R47, R170 ;  /* 0x000000aa2f2f7220 */ /* 0x000fe20000410000 */
[C---:B0-----:R-:W-:Y:S01]  /*cd50*/  FADD.FTZ R3, R155.reuse, R3 ;  /* 0x000000039b037221 */ /* 0x041fe20000010000 */
[----:B------:R-:W0:Y:S01]  /*cd60*/  MUFU.TANH R176, R176 ;  /* 0x000000b000b07308 */ /* 0x000e220000002400 */
[----:B------:R-:W-:Y:S01]  /*cd70*/  F2FP.F16.F32.PACK_AB R155, R155, R172 ;  /* 0x000000ac9b9b723e */ /* 0x000fe200000000ff */
[----:B------:R-:W-:Y:S01]  /*cd80*/  FMUL.FTZ R50, R50, R170 ;  /* 0x000000aa32327220 */ /* 0x000fe20000410000 */
[----:B---3--:R-:W-:Y:S01]  /*cd90*/  FMNMX.FTZ R15, R161, R218, !PT ;  /* 0x000000daa10f7209 */ /* 0x008fe20007810000 */
[-C--:B------:R-:W-:Y:S01]  /*cda0*/  FMUL.FTZ R51, R51, R170.reuse ;  /* 0x000000aa33337220 */ /* 0x080fe20000410000 */
[-C--:B------:R-:W-:Y:S01]  /*cdb0*/  FMUL.FTZ R54, R54, R170.reuse ;  /* 0x000000aa36367220 */ /* 0x080fe20000410000 */
[-C--:B------:R-:W-:Y:S01]  /*cdc0*/  FMUL.FTZ R55, R55, R170.reuse ;  /* 0x000000aa37377220 */ /* 0x080fe20000410000 */
[----:B------:R-:W-:Y:S01]  /*cdd0*/  FMNMX.FTZ R15, R164, R15, !PT ;  /* 0x0000000fa40f7209 */ /* 0x000fe20007810000 */
[----:B------:R-:W3:Y:S01]  /*cde0*/  MUFU.TANH R180, R180 ;  /* 0x000000b400b47308 */ /* 0x000ee20000002400 */
[----:B--2---:R-:W-:Y:S01]  /*cdf0*/  FSEL R152, R152, -INF , P4 ;  /* 0xff80000098987808 */ /* 0x004fe20002000000 */
[-C--:B------:R-:W-:Y:S01]  /*ce00*/  FMUL.FTZ R58, R58, R170.reuse ;  /* 0x000000aa3a3a7220 */ /* 0x080fe20000410000 */
[----:B------:R-:W-:Y:S01]  /*ce10*/  FMNMX.FTZ R15, R165, R15, !PT ;  /* 0x0000000fa50f7209 */ /* 0x000fe20007810000 */
[-C--:B------:R-:W-:Y:S01]  /*ce20*/  FMUL.FTZ R59, R59, R170.reuse ;  /* 0x000000aa3b3b7220 */ /* 0x080fe20000410000 */
[-C--:B------:R-:W-:Y:S01]  /*ce30*/  FMUL.FTZ R62, R62, R170.reuse ;  /* 0x000000aa3e3e7220 */ /* 0x080fe20000410000 */
[-C--:B------:R-:W-:Y:S01]  /*ce40*/  FMUL.FTZ R63, R63, R170.reuse ;  /* 0x000000aa3f3f7220 */ /* 0x080fe20000410000 */
[----:B------:R-:W-:Y:S01]  /*ce50*/  FMNMX.FTZ R15, R154, R15, !PT ;  /* 0x0000000f9a0f7209 */ /* 0x000fe20007810000 */
[----:B------:R-:W-:Y:S01]  /*ce60*/  MUFU.EX2 R181, R163 ;  /* 0x000000a300b57308 */ /* 0x000fe20000000800 */
[----:B0-----:R-:W-:Y:S01]  /*ce70*/  FSEL R176, R176, -INF , P2 ;  /* 0xff800000b0b07808 */ /* 0x001fe20001000000 */
[-C--:B------:R-:W-:Y:S01]  /*ce80*/  FMUL.FTZ R66, R66, R170.reuse ;  /* 0x000000aa42427220 */ /* 0x080fe20000410000 */
[----:B------:R-:W-:Y:S01]  /*ce90*/  FMNMX.FTZ R15, R156, R15, !PT ;  /* 0x0000000f9c0f7209 */ /* 0x000fe20007810000 */
[-C--:B------:R-:W-:Y:S01]  /*cea0*/  FMUL.FTZ R67, R67, R170.reuse ;  /* 0x000000aa43437220 */ /* 0x080fe20000410000 */
[-C--:B------:R-:W-:Y:S01]  /*ceb0*/  FMUL.FTZ R70, R70, R170.reuse ;  /* 0x000000aa46467220 */ /* 0x080fe20000410000 */
[-C--:B------:R-:W-:Y:S01]  /*cec0*/  FMUL.FTZ R71, R71, R170.reuse ;  /* 0x000000aa47477220 */ /* 0x080fe20000410000 */
[----:B------:R-:W-:Y:S01]  /*ced0*/  FMNMX.FTZ R15, R157, R15, !PT ;  /* 0x0000000f9d0f7209 */ /* 0x000fe20007810000 */
[----:B------:R-:W0:Y:S01]  /*cee0*/  MUFU.EX2 R158, R158 ;  /* 0x0000009e009e7308 */ /* 0x000e220000000800 */
[----:B---3--:R-:W-:Y:S01]  /*cef0*/  FSEL R180, R180, -INF , P1 ;  /* 0xff800000b4b47808 */ /* 0x008fe20000800000 */
[-C--:B------:R-:W-:Y:S01]  /*cf00*/  FMUL.FTZ R74, R74, R170.reuse ;  /* 0x000000aa4a4a7220 */ /* 0x080fe20000410000 */
[----:B------:R-:W-:Y:S01]  /*cf10*/  FMNMX.FTZ R15, R160, R15, !PT ;  /* 0x0000000fa00f7209 */ /* 0x000fe20007810000 */
[-C--:B------:R-:W-:Y:S01]  /*cf20*/  FMUL.FTZ R75, R75, R170.reuse ;  /* 0x000000aa4b4b7220 */ /* 0x080fe20000410000 */
[-C--:B------:R-:W-:Y:S01]  /*cf30*/  FMUL.FTZ R78, R78, R170.reuse ;  /* 0x000000aa4e4e7220 */ /* 0x080fe20000410000 */
[-C--:B------:R-:W-:Y:S01]  /*cf40*/  FMUL.FTZ R79, R79, R170.reuse ;  /* 0x000000aa4f4f7220 */ /* 0x080fe20000410000 */
[----:B------:R-:W-:Y:S01]  /*cf50*/  FMNMX.FTZ R15, R226, R15, !PT ;  /* 0x0000000fe20f7209 */ /* 0x000fe20007810000 */
[----:B------:R-:W2:Y:S01]  /*cf60*/  MUFU.EX2 R159, R159 ;  /* 0x0000009f009f7308 */ /* 0x000ea20000000800 */
[-C--:B------:R-:W-:Y:S01]  /*cf70*/  FMUL.FTZ R82, R82, R170.reuse ;  /* 0x000000aa52527220 */ /* 0x080fe20000410000 */
[-C--:B------:R-:W-:Y:S01]  /*cf80*/  FMUL.FTZ R83, R83, R170.reuse ;  /* 0x000000aa53537220 */ /* 0x080fe20000410000 */
[----:B------:R-:W-:Y:S01]  /*cf90*/  FMNMX.FTZ R15, R224, R15, !PT ;  /* 0x0000000fe00f7209 */ /* 0x000fe20007810000 */
[-C--:B------:R-:W-:Y:S01]  /*cfa0*/  FMUL.FTZ R86, R86, R170.reuse ;  /* 0x000000aa56567220 */ /* 0x080fe20000410000 */
[-C--:B------:R-:W-:Y:S01]  /*cfb0*/  FMUL.FTZ R87, R87, R170.reuse ;  /* 0x000000aa57577220 */ /* 0x080fe20000410000 */
[-C--:B------:R-:W-:Y:S01]  /*cfc0*/  FMUL.FTZ R90, R90, R170.reuse ;  /* 0x000000aa5a5a7220 */ /* 0x080fe20000410000 */
[----:B------:R-:W-:Y:S01]  /*cfd0*/  FMNMX.FTZ R15, R169, R15, !PT ;  /* 0x0000000fa90f7209 */ /* 0x000fe20007810000 */
[----:B------:R-:W3:Y:S01]  /*cfe0*/  MUFU.EX2 R162, R162 ;  /* 0x000000a200a27308 */ /* 0x000ee20000000800 */
[----:B0-----:R-:W-:Y:S01]  /*cff0*/  FADD.FTZ R3, R158, R3 ;  /* 0x000000039e037221 */ /* 0x001fe20000010000 */
[-C--:B------:R-:W-:Y:S01]  /*d000*/  FMUL.FTZ R91, R91, R170.reuse ;  /* 0x000000aa5b5b7220 */ /* 0x080fe20000410000 */
[----:B------:R-:W-:Y:S01]  /*d010*/  FMNMX.FTZ R15, R168, R15, !PT ;  /* 0x0000000fa80f7209 */ /* 0x000fe20007810000 */
[-C--:B------:R-:W-:Y:S01]  /*d020*/  FMUL.FTZ R94, R94, R170.reuse ;  /* 0x000000aa5e5e7220 */ /* 0x080fe20000410000 */
[-C--:B------:R-:W-:Y:S01]  /*d030*/  FMUL.FTZ R95, R95, R170.reuse ;  /* 0x000000aa5f5f7220 */ /* 0x080fe20000410000 */
[-C--:B------:R-:W-:Y:S01]  /*d040*/  FMUL.FTZ R98, R98, R170.reuse ;  /* 0x000000aa62627220 */ /* 0x080fe20000410000 */
[----:B------:R-:W-:Y:S01]  /*d050*/  FMNMX.FTZ R15, R173, R15, !PT ;  /* 0x0000000fad0f7209 */ /* 0x000fe20007810000 */
[----:B------:R-:W-:Y:S01]  /*d060*/  MUFU.EX2 R166, R166 ;  /* 0x000000a600a67308 */ /* 0x000fe20000000800 */
[----:B--2---:R-:W-:Y:S01]  /*d070*/  FADD.FTZ R3, R159, R3 ;  /* 0x000000039f037221 */ /* 0x004fe20000010000 */
[-C--:B------:R-:W-:Y:S01]  /*d080*/  FMUL.FTZ R99, R99, R170.reuse ;  /* 0x000000aa63637220 */ /* 0x080fe20000410000 */
[----:B------:R-:W-:Y:S01]  /*d090*/  FMNMX.FTZ R15, R152, R15, !PT ;  /* 0x0000000f980f7209 */ /* 0x000fe20007810000 */
[-C--:B------:R-:W-:Y:S01]  /*d0a0*/  FMUL.FTZ R102, R102, R170.reuse ;  /* 0x000000aa66667220 */ /* 0x080fe20000410000 */
[-C--:B------:R-:W-:Y:S01]  /*d0b0*/  FMUL.FTZ R103, R103, R170.reuse ;  /* 0x000000aa67677220 */ /* 0x080fe20000410000 */
[-C--:B------:R-:W-:Y:S01]  /*d0c0*/  FMUL.FTZ R106, R106, R170.reuse ;  /* 0x000000aa6a6a7220 */ /* 0x080fe20000410000 */
[----:B------:R-:W-:Y:S01]  /*d0d0*/  FMNMX.FTZ R15, R177, R15, !PT ;  /* 0x0000000fb10f7209 */ /* 0x000fe20007810000 */
[----:B------:R-:W-:Y:S01]  /*d0e0*/  MUFU.EX2 R167, R167 ;  /* 0x000000a700a77308 */ /* 0x000fe20000000800 */
[----:B---3--:R-:W-:Y:S01]  /*d0f0*/  FADD.FTZ R3, R162, R3 ;  /* 0x00000003a2037221 */ /* 0x008fe20000010000 */
[-C--:B------:R-:W-:Y:S01]  /*d100*/  FMUL.FTZ R107, R107, R170.reuse ;  /* 0x000000aa6b6b7220 */ /* 0x080fe20000410000 */
[----:B------:R-:W-:Y:S01]  /*d110*/  FMNMX.FTZ R15, R176, R15, !PT ;  /* 0x0000000fb00f7209 */ /* 0x000fe20007810000 */
[-C--:B------:R-:W-:Y:S01]  /*d120*/  FMUL.FTZ R110, R110, R170.reuse ;  /* 0x000000aa6e6e7220 */ /* 0x080fe20000410000 */
[-C--:B------:R-:W-:Y:S01]  /*d130*/  FMUL.FTZ R111, R111, R170.reuse ;  /* 0x000000aa6f6f7220 */ /* 0x080fe20000410000 */
[-C--:B------:R-:W-:Y:S01]  /*d140*/  FMUL.FTZ R114, R114, R170.reuse ;  /* 0x000000aa72727220 */ /* 0x080fe20000410000 */
[----:B------:R-:W-:Y:S01]  /*d150*/  FMNMX.FTZ R15, R180, R15, !PT ;  /* 0x0000000fb40f7209 */ /* 0x000fe20007810000 */
[----:B------:R-:W-:Y:S01]  /*d160*/  MUFU.EX2 R171, R171 ;  /* 0x000000ab00ab7308 */ /* 0x000fe20000000800 */
[-C--:B------:R-:W-:Y:S01]  /*d170*/  FMUL.FTZ R115, R115, R170.reuse ;  /* 0x000000aa73737220 */ /* 0x080fe20000410000 */
[-C--:B------:R-:W-:Y:S01]  /*d180*/  FMUL.FTZ R118, R118, R170.reuse ;  /* 0x000000aa76767220 */ /* 0x080fe20000410000 */
[-C--:B------:R-:W-:Y:S01]  /*d190*/  FMUL.FTZ R119, R119, R170.reuse ;  /* 0x000000aa77777220 */ /* 0x080fe20000410000 */
[----:B------:R-:W0:Y:S01]  /*d1a0*/  SHFL.BFLY PT, R172, R15, 0x2, 0x1f ;  /* 0x0c401f000fac7f89 */ /* 0x000e2200000e0000 */
        /* <DEDUP_REMOVED lines=17> */
[----:B------:R-:W-:-:S02]  /*d2c0*/  FMUL.FTZ R151, R151, R170 ;  /* 0x000000aa97977220 */ /* 0x000fc40000410000 */
[----:B------:R-:W-:Y:S01]  /*d2d0*/  MUFU.EX2 R178, R178 ;  /* 0x000000b200b27308 */ /* 0x000fe20000000800 */
[----:B0-----:R-:W-:-:S05]  /*d2e0*/  FMNMX.FTZ R15, R15, R172, !PT ;  /* 0x000000ac0f0f7209 */ /* 0x001fca0007810000 */
[----:B------:R-:W0:Y:S02]  /*d2f0*/  SHFL.BFLY PT, R172, R15, 0x1, 0x1f ;  /* 0x0c201f000fac7f89 */ /* 0x000e2400000e0000 */
[----:B0-----:R-:W-:Y:S02]  /*d300*/  FMNMX.FTZ R15, R15, R172, !PT ;  /* 0x000000ac0f0f7209 */ /* 0x001fe40007810000 */
[----:B------:R-:W-:Y:S02]  /*d310*/  IADD3 R172, -R215, RZ, RZ ;  /* 0x000000ffd7ac7210 */ /* 0x000fe40007ffe1ff */
[C---:B------:R-:W-:Y:S01]  /*d320*/  FSETP.NEU.FTZ.AND P2, PT, R15.reuse, -INF , PT ;  /* 0xff8000000f00780b */ /* 0x040fe20003f5d000 */
[C---:B------:R-:W-:Y:S01]  /*d330*/  FMUL.FTZ R183, R15.reuse, R14 ;  /* 0x0000000e0fb77220 */ /* 0x040fe20000410000 */
[----:B------:R-:W-:Y:S02]  /*d340*/  ISETP.NE.AND P1, PT, R192, R172, PT ;  /* 0x000000acc000720c */ /* 0x000fe40003f25270 */
[----:B------:R-:W-:-:S02]  /*d350*/  FSEL R163, R15, RZ, P2 ;  /* 0x000000ff0fa37208 */ /* 0x000fc40001000000 */
[----:B------:R-:W-:-:S03]  /*d360*/  FSEL R183, R183, RZ, P2 ;  /* 0x000000ffb7b77208 */ /* 0x000fc60001000000 */
[----:B------:R-:W-:Y:S02]  /*d370*/  FADD.FTZ R163, -R163, R218 ;  /* 0x000000daa3a37221 */ /* 0x000fe40000010100 */
[-CC-:B------:R-:W-:Y:S01]  /*d380*/  FFMA.FTZ R161, R161, R14.reuse, -R183.reuse ;  /* 0x0000000ea1a17223 */ /* 0x180fe200000108b7 */
[-CC-:B------:R-:W-:Y:S01]  /*d390*/  FFMA.FTZ R164, R164, R14.reuse, -R183.reuse ;  /* 0x0000000ea4a47223 */ /* 0x180fe200000108b7 */
[-C--:B------:R-:W-:Y:S01]  /*d3a0*/  FMUL.FTZ R163, R163, R14.reuse ;  /* 0x0000000ea3a37220 */ /* 0x080fe20000410000 */
[-C--:B------:R-:W-:Y:S01]  /*d3b0*/  FFMA.FTZ R165, R165, R14.reuse, -R183 ;  /* 0x0000000ea5a57223 */ /* 0x080fe200000108b7 */
[----:B------:R-:W-:Y:S02]  /*d3c0*/  @!P1 IMAD R182, R219, 0x40, R193 ;  /* 0x00000040dbb69824 */ /* 0x000fe400078e02c1 */
[-CC-:B------:R-:W-:Y:S01]  /*d3d0*/  FFMA.FTZ R154, R154, R14.reuse, -R183.reuse ;  /* 0x0000000e9a9a7223 */ /* 0x180fe200000108b7 */
[----:B------:R-:W0:Y:S01]  /*d3e0*/  MUFU.EX2 R172, R163 ;  /* 0x000000a300ac7308 */ /* 0x000e220000000800 */
[----:B------:R-:W-:Y:S01]  /*d3f0*/  FFMA.FTZ R156, R156, R14, -R183 ;  /* 0x0000000e9c9c7223 */ /* 0x000fe200000108b7 */
[----:B------:R-:W-:-:S02]  /*d400*/  @!P1 IMAD R182, R182, 0x4, R2 ;  /* 0x00000004b6b69824 */ /* 0x000fc400078e0202 */
[-CC-:B------:R-:W-:Y:S01]  /*d410*/  FFMA.FTZ R157, R157, R14.reuse, -R183.reuse ;  /* 0x0000000e9d9d7223 */ /* 0x180fe200000108b7 */
[-CC-:B------:R-:W-:Y:S01]  /*d420*/  FFMA.FTZ R160, R160, R14.reuse, -R183.reuse ;  /* 0x0000000ea0a07223 */ /* 0x180fe200000108b7 */
[-CC-:B------:R-:W-:Y:S01]  /*d430*/  FFMA.FTZ R226, R226, R14.reuse, -R183.reuse ;  /* 0x0000000ee2e27223 */ /* 0x180fe200000108b7 */
[-CC-:B------:R-:W-:Y:S01]  /*d440*/  FFMA.FTZ R224, R224, R14.reuse, -R183.reuse ;  /* 0x0000000ee0e07223 */ /* 0x180fe200000108b7 */
[----:B------:R-:W-:Y:S01]  /*d450*/  @!P1 STS [R182+0x28820], R170 ;  /* 0x028820aab6009388 */ /* 0x000fe20000000800 */
[----:B------:R-:W-:Y:S01]  /*d460*/  MUFU.EX2 R164, R164 ;  /* 0x000000a400a47308 */ /* 0x000fe20000000800 */
[-CC-:B------:R-:W-:Y:S01]  /*d470*/  FFMA.FTZ R169, R169, R14.reuse, -R183.reuse ;  /* 0x0000000ea9a97223 */ /* 0x180fe200000108b7 */
[-CC-:B------:R-:W-:Y:S01]  /*d480*/  FFMA.FTZ R168, R168, R14.reuse, -R183.reuse ;  /* 0x0000000ea8a87223 */ /* 0x180fe200000108b7 */
[-CC-:B------:R-:W-:Y:S01]  /*d490*/  FFMA.FTZ R173, R173, R14.reuse, -R183.reuse ;  /* 0x0000000eadad7223 */ /* 0x180fe200000108b7 */
[-CC-:B------:R-:W-:Y:S01]  /*d4a0*/  FFMA.FTZ R177, R177, R14.reuse, -R183.reuse ;  /* 0x0000000eb1b17223 */ /* 0x180fe200000108b7 */
[-CC-:B------:R-:W-:Y:S01]  /*d4b0*/  FFMA.FTZ R176, R176, R14.reuse, -R183.reuse ;  /* 0x0000000eb0b07223 */ /* 0x180fe200000108b7 */
[----:B------:R-:W-:-:S02]  /*d4c0*/  FFMA.FTZ R180, R180, R14, -R183 ;  /* 0x0000000eb4b47223 */ /* 0x000fc400000108b7 */
[----:B------:R-:W-:Y:S01]  /*d4d0*/  MUFU.EX2 R165, R165 ;  /* 0x000000a500a57308 */ /* 0x000fe20000000800 */
[----:B0-----:R0:W-:Y:S01]  /*d4e0*/  @!P1 STS [R182+0x28800], R172 ;  /* 0x028800acb6009388 */ /* 0x0011e20000000800 */
        /* <DEDUP_REMOVED lines=8> */
[----:B------:R-:W-:Y:S01]  /*d570*/  FMUL.FTZ R37, R37, R172 ;  /* 0x000000ac25257220 */ /* 0x000fe20000410000 */
[----:B0-----:R-:W-:Y:S01]  /*d580*/  FFMA.FTZ R182, R152, R14, -R183 ;  /* 0x0000000e98b67223 */ /* 0x001fe200000108b7 */
        /* <DEDUP_REMOVED lines=22> */
[----:B0-----:R-:W-:Y:S01]  /*d6f0*/  FFMA.FTZ R158, R172, R0, R152 ;  /* 0x00000000ac9e7223 */ /* 0x001fe20000010098 */
[C---:B------:R-:W-:Y:S01]  /*d700*/  FADD.FTZ R0, R181.reuse, R3 ;  /* 0x00000003b5007221 */ /* 0x040fe20000010000 */
[----:B------:R-:W-:Y:S01]  /*d710*/  F2FP.F16.F32.PACK_AB R159, R181, R162 ;  /* 0x000000a2b59f723e */ /* 0x000fe200000000ff */
[----:B------:R-:W-:Y:S01]  /*d720*/  FMUL.FTZ R76, R76, R172 ;  /* 0x000000ac4c4c7220 */ /* 0x000fe20000410000 */
[C---:B------:R-:W-:Y:S01]  /*d730*/  FADD.FTZ R158, R164.reuse, R158 ;  /* 0x0000009ea49e7221 */ /* 0x040fe20000010000 */
[----:B------:R-:W-:Y:S01]  /*d740*/  F2FP.F16.F32.PACK_AB R152, R164, R152 ;  /* 0x00000098a498723e */ /* 0x000fe200000000ff */
[----:B------:R-:W0:Y:S01]  /*d750*/  MUFU.EX2 R160, R160 ;  /* 0x000000a000a07308 */ /* 0x000e220000000800 */
[-C--:B------:R-:W-:Y:S01]  /*d760*/  FMUL.FTZ R77, R77, R172.reuse ;  /* 0x000000ac4d4d7220 */ /* 0x080fe20000410000 */
[----:B------:R-:W-:Y:S01]  /*d770*/  FADD.FTZ R158, R165, R158 ;  /* 0x0000009ea59e7221 */ /* 0x000fe20000010000 */
[-C--:B------:R-:W-:Y:S01]  /*d780*/  FMUL.FTZ R80, R80, R172.reuse ;  /* 0x000000ac50507220 */ /* 0x080fe20000410000 */
[-C--:B------:R-:W-:Y:S01]  /*d790*/  FMUL.FTZ R81, R81, R172.reuse ;  /* 0x000000ac51517220 */ /* 0x080fe20000410000 */
[----:B------:R-:W-:Y:S01]  /*d7a0*/  FMUL.FTZ R84, R84, R172 ;  /* 0x000000ac54547220 */ /* 0x000fe20000410000 */
[C---:B------:R-:W-:Y:S01]  /*d7b0*/  FADD.FTZ R158, R154.reuse, R158 ;  /* 0x0000009e9a9e7221 */ /* 0x040fe20000010000 */
[----:B------:R-:W-:Y:S01]  /*d7c0*/  F2FP.F16.F32.PACK_AB R154, R154, R165 ;  /* 0x000000a59a9a723e */ /* 0x000fe200000000ff */
[----:B------:R-:W2:Y:S01]  /*d7d0*/  MUFU.EX2 R226, R226 ;  /* 0x000000e200e27308 */ /* 0x000ea20000000800 */
[----:B------:R-:W-:Y:S01]  /*d7e0*/  BAR.SYNC.DEFER_BLOCKING 0xf, 0x100 ;  /* 0x03c4000000007b1d */ /* 0x000fe20000010000 */
[----:B---3--:R-:W-:Y:S01]  /*d7f0*/  FADD.FTZ R158, R156, R158 ;  /* 0x0000009e9c9e7221 */ /* 0x008fe20000010000 */
[----:B------:R-:W-:Y:S01]  /*d800*/  F2FP.F16.F32.PACK_AB R156, R161, R156 ;  /* 0x0000009ca19c723e */ /* 0x000fe200000000ff */
[----:B------:R-:W-:Y:S01]  /*d810*/  FMUL.FTZ R85, R85, R172 ;  /* 0x000000ac55557220 */ /* 0x000fe20000410000 */
[----:B------:R-:W-:Y:S01]  /*d820*/  F2FP.F16.F32.PACK_AB R165, R175, R174 ;  /* 0x000000aeafa5723e */ /* 0x000fe200000000ff */
[----:B------:R-:W-:Y:S01]  /*d830*/  FADD.FTZ R158, R161, R158 ;  /* 0x0000009ea19e7221 */ /* 0x000fe20000010000 */
[----:B------:R-:W-:Y:S01]  /*d840*/  F2FP.F16.F32.PACK_AB R161, R167, R166 ;  /* 0x000000a6a7a1723e */ /* 0x000fe200000000ff */
[----:B------:R-:W3:Y:S01]  /*d850*/  MUFU.EX2 R224, R224 ;  /* 0x000000e000e07308 */ /* 0x000ee20000000800 */
[-C--:B------:R-:W-:Y:S01]  /*d860*/  FMUL.FTZ R88, R88, R172.reuse ;  /* 0x000000ac58587220 */ /* 0x080fe20000410000 */
[----:B0-----:R-:W-:Y:S01]  /*d870*/  FADD.FTZ R158, R160, R158 ;  /* 0x0000009ea09e7221 */ /* 0x001fe20000010000 */
        /* <DEDUP_REMOVED lines=18> */
[----:B------:R-:W-:Y:S01]  /*d9a0*/  FMUL.FTZ R112, R112, R172 ;  /* 0x000000ac70707220 */ /* 0x000fe20000410000 */
[----:B------:R-:W-:Y:S01]  /*d9b0*/  FADD.FTZ R3, R167, R3 ;  /* 0x00000003a7037221 */ /* 0x000fe20000010000 */
[----:B------:R3:W-:Y:S01]  /*d9c0*/  STSM.16.M88.4 [R222], R156 ;  /* 0x0000009cde007844 */ /* 0x0007e20000000200 */
[----:B------:R-:W4:Y:S01]  /*d9d0*/  MUFU.EX2 R168, R168 ;  /* 0x000000a800a87308 */ /* 0x000f220000000800 */
        /* <DEDUP_REMOVED lines=10> */
[-C--:B------:R-:W-:Y:S01]  /*da80*/  FMUL.FTZ R124, R124, R172.reuse ;  /* 0x000000ac7c7c7220 */ /* 0x080fe20000410000 */
[-C--:B------:R-:W-:Y:S01]  /*da90*/  FMUL.FTZ R125, R125, R172.reuse ;  /* 0x000000ac7d7d7220 */ /* 0x080fe20000410000 */
[----:B------:R-:W-:Y:S01]  /*daa0*/  FADD.FTZ R3, R171, R3 ;  /* 0x00000003ab037221 */ /* 0x000fe20000010000 */
[-C--:B------:R-:W-:Y:S01]  /*dab0*/  FMUL.FTZ R128, R128, R172.reuse ;  /* 0x000000ac80807220 */ /* 0x080fe20000410000 */
[-C--:B------:R-:W-:Y:S01]  /*dac0*/  FMUL.FTZ R129, R129, R172.reuse ;  /* 0x000000ac81817220 */ /* 0x080fe20000410000 */
[----:B------:R-:W2:Y:S01]  /*dad0*/  MUFU.EX2 R164, R182 ;  /* 0x000000b600a47308 */ /* 0x000ea20000000800 */
[----:B----4-:R-:W-:Y:S01]  /*dae0*/  FADD.FTZ R0, R168, R0 ;  /* 0x00000000a8007221 */ /* 0x010fe20000010000 */
[----:B------:R-:W-:Y:S01]  /*daf0*/  FADD.FTZ R3, R174, R3 ;  /* 0x00000003ae037221 */ /* 0x000fe20000010000 */
[-C--:B------:R-:W-:Y:S01]  /*db00*/  FMUL.FTZ R132, R132, R172.reuse ;  /* 0x000000ac84847220 */ /* 0x080fe20000410000 */
[-C--:B------:R-:W-:Y:S01]  /*db10*/  FMUL.FTZ R133, R133, R172.reuse ;  /* 0x000000ac85857220 */ /* 0x080fe20000410000 */
[-C--:B------:R-:W-:Y:S01]  /*db20*/  FMUL.FTZ R136, R136, R172.reuse ;  /* 0x000000ac88887220 */ /* 0x080fe20000410000 */
[----:B------:R-:W-:Y:S01]  /*db30*/  FADD.FTZ R3, R175, R3 ;  /* 0x00000003af037221 */ /* 0x000fe20000010000 */
[----:B------:R-:W-:Y:S01]  /*db40*/  FMUL.FTZ R137, R137, R172 ;  /* 0x000000ac89897220 */ /* 0x000fe20000410000 */
[----:B------:R-:W4:Y:S01]  /*db50*/  MUFU.EX2 R177, R177 ;  /* 0x000000b100b17308 */ /* 0x000f220000000800 */
[----:B0-----:R-:W-:Y:S01]  /*db60*/  FADD.FTZ R0, R162, R0 ;  /* 0x00000000a2007221 */ /* 0x001fe20000010000 */
[----:B------:R-:W-:Y:S01]  /*db70*/  FADD.FTZ R3, R178, R3 ;  /* 0x00000003b2037221 */ /* 0x000fe20000010000 */
[----:B------:R-:W-:Y:S01]  /*db80*/  F2FP.F16.F32.PACK_AB R162, R162, R168 ;  /* 0x000000a8a2a2723e */ /* 0x000fe200000000ff */
[-C--:B------:R-:W-:Y:S01]  /*db90*/  FMUL.FTZ R140, R140, R172.reuse ;  /* 0x000000ac8c8c7220 */ /* 0x080fe20000410000 */
[-C--:B------:R-:W-:Y:S01]  /*dba0*/  FMUL.FTZ R141, R141, R172.reuse ;  /* 0x000000ac8d8d7220 */ /* 0x080fe20000410000 */
[-C--:B------:R-:W-:Y:S01]  /*dbb0*/  FMUL.FTZ R144, R144, R172.reuse ;  /* 0x000000ac90907220 */ /* 0x080fe20000410000 */
[-C--:B------:R-:W-:Y:S01]  /*dbc0*/  FMUL.FTZ R145, R145, R172.reuse ;  /* 0x000000ac91917220 */ /* 0x080fe20000410000 */
[----:B------:R-:W0:Y:S01]  /*dbd0*/  MUFU.EX2 R176, R176 ;  /* 0x000000b000b07308 */ /* 0x000e220000000800 */
[----:B--2---:R-:W-:Y:S01]  /*dbe0*/  FADD.FTZ R0, R164, R0 ;  /* 0x00000000a4007221 */ /* 0x004fe20000010000 */
[----:B------:R3:W-:Y:S01]  /*dbf0*/  STSM.16.M88.4 [R217], R160 ;  /* 0x000000a0d9007844 */ /* 0x0007e20000000200 */
[-C--:B------:R-:W-:Y:S01]  /*dc00*/  FMUL.FTZ R148, R148, R172.reuse ;  /* 0x000000ac94947220 */ /* 0x080fe20000410000 */
[----:B------:R-:W-:-:S04]  /*dc10*/  FMUL.FTZ R149, R149, R172 ;  /* 0x000000ac95957220 */ /* 0x000fc80000410000 */
[----:B------:R-:W2:Y:S01]  /*dc20*/  MUFU.EX2 R166, R180 ;  /* 0x000000b400a67308 */ /* 0x000ea20000000800 */
[C---:B----4-:R-:W-:Y:S01]  /*dc30*/  FADD.FTZ R0, R177.reuse, R0 ;  /* 0x00000000b1007221 */ /* 0x050fe20000010000 */
[----:B------:R-:W-:-:S06]  /*dc40*/  F2FP.F16.F32.PACK_AB R164, R177, R164 ;  /* 0x000000a4b1a4723e */ /* 0x000fcc00000000ff */
[----:B------:R-:W4:Y:S01]  /*dc50*/  MUFU.EX2 R167, R179 ;  /* 0x000000b300a77308 */ /* 0x000f220000000800 */
[----:B0-----:R-:W-:-:S04]  /*dc60*/  FADD.FTZ R0, R176, R0 ;  /* 0x00000000b0007221 */ /* 0x001fc80000010000 */
[C---:B--2---:R-:W-:Y:S01]  /*dc70*/  FADD.FTZ R0, R166.reuse, R0 ;  /* 0x00000000a6007221 */ /* 0x044fe20000010000 */
[----:B------:R-:W-:Y:S01]  /*dc80*/  F2FP.F16.F32.PACK_AB R166, R166, R176 ;  /* 0x000000b0a6a6723e */ /* 0x000fe200000000ff */
[C---:B----4-:R-:W-:Y:S01]  /*dc90*/  FADD.FTZ R3, R167.reuse, R3 ;  /* 0x00000003a7037221 */ /* 0x050fe20000010000 */
[----:B------:R-:W-:-:S05]  /*dca0*/  F2FP.F16.F32.PACK_AB R167, R167, R178 ;  /* 0x000000b2a7a7723e */ /* 0x000fca00000000ff */
[----:B------:R3:W-:Y:S01]  /*dcb0*/  STSM.16.M88.4 [R221], R164 ;  /* 0x000000a4dd007844 */ /* 0x0007e20000000200 */
[----:B------:R-:W-:Y:S05]  /*dcc0*/  @!P0 BRA `(.L_x_8025) ;  /* 0x0000000000048947 */ /* 0x000fea0003800000 */
[----:B------:R-:W-:Y:S01]  /*dcd0*/  BPT.TRAP 0x1 ;  /* 0x000000040000795c */ /* 0x000fe20000300000 */
.L_x_8025:
[----:B------:R0:W2:Y:S01]  /*dce0*/  SYNCS.PHASECHK.TRANS64.TRYWAIT P1, [R209+URZ+0x28c50], R213 ;  /* 0x028c50d5d10075a7 */ /* 0x0000a2000802017f */
[----:B------:R-:W-:Y:S05]  /*dcf0*/  @!P0 BRA `(.L_x_8026) ;  /* 0x0000000000048947 */ /* 0x000fea0003800000 */
[----:B------:R-:W-:Y:S01]  /*dd00*/  BPT.TRAP 0x1 ;  /* 0x000000040000795c */ /* 0x000fe20000300000 */
.L_x_8026:
[----:B------:R-:W-:Y:S04]  /*dd10*/  BSSY B2, `(.L_x_8027) ;  /* 0x0000004000027945 */ /* 0x000fe80003800000 */
[----:B--2---:R-:W-:Y:S05]  /*dd20*/  @P1 BRA `(.L_x_8028) ;  /* 0x0000000000081947 */ /* 0x004fea0003800000 */
[----:B------:R-:W2:Y:S02]  /*dd30*/  SYNCS.PHASECHK.TRANS64.TRYWAIT P1, [R209+URZ+0x28c50], R213 ;  /* 0x028c50d5d10075a7 */ /* 0x000ea4000802017f */
[----:B--2---:R-:W-:Y:S05]  /*dd40*/  @!P1 BRA `(.L_x_8029) ;  /* 0x000000e400509947 */ /* 0x004fea0003800000 */
.L_x_8028:
[----:B------:R-:W-:Y:S05]  /*dd50*/  BSYNC B2 ;  /* 0x0000000000027941 */ /* 0x000fea0003800000 */
.L_x_8027:
        /* <DEDUP_REMOVED lines=8> */
[----:B---3--:R-:W-:Y:S01]  /*dde0*/  VIADD R152, R168, 0x80 ;  /* 0x00000080a8987836 */ /* 0x008fe20000000000 */
[----:B------:R-:W-:Y:S01]  /*ddf0*/  WARPGROUP.ARRIVE ;  /* 0x00000000000079c5 */ /* 0x000fe20000000000 */
[----:B------:R-:W-:-:S03]  /*de00*/  IMAD.MOV.U32 R153, RZ, RZ, 0x40000040 ;  /* 0x40000040ff997424 */ /* 0x000fc600078e00ff */
[----:B------:R-:W-:Y:S02]  /*de10*/  R2UR UR6, R152 ;  /* 0x00000000980672ca */ /* 0x000fe400000e0000 */
[----:B------:R-:W-:Y:S01]  /*de20*/  R2UR UR7, R153 ;  /* 0x00000000990772ca */ /* 0x000fe200000e0000 */
[----:B------:R-:W-:Y:S01]  /*de30*/  IMAD.MOV.U32 R153, RZ, RZ, 0x40000040 ;  /* 0x40000040ff997424 */ /* 0x000fe200078e00ff */
[C---:B------:R-:W-:Y:S01]  /*de40*/  IADD3 R152, R168.reuse, 0x100, RZ ;  /* 0x00000100a8987810 */ /* 0x040fe20007ffe0ff */
        /* <DEDUP_REMOVED lines=25> */
.L_x_8030:
[C---:B------:R-:W-:Y:S01]  /*dfe0*/  ISETP.GT.AND P1, PT, R208.reuse, R21, PT ;  /* 0x00000015d000720c */ /* 0x040fe20003f24270 */
[----:B012---:R-:W-:Y:S01]  /*dff0*/  VIADD R209, R209, 0x28c60 ;  /* 0x00028c60d1d17836 */ /* 0x007fe20000000000 */
[----:B------:R-:W-:Y:S01]  /*e000*/  MOV R218, R15 ;  /* 0x0000000f00da7202 */ /* 0x000fe20000000f00 */
[----:B------:R-:W-:Y:S02]  /*e010*/  VIADD R208, R208, 0xffffffff ;  /* 0xffffffffd0d07836 */ /* 0x000fe40000000000 */
[----:B------:R-:W-:Y:S01]  /*e020*/  IMAD.MOV.U32 R220, RZ, RZ, R20 ;  /* 0x000000ffffdc7224 */ /* 0x000fe200078e0014 */
[----:B------:R-:W-:Y:S01]  /*e030*/  PRMT R209, R188, 0x654, R209 ;  /* 0x00000654bcd17816 */ /* 0x000fe200000000d1 */
[----:B------:R-:W-:-:S03]  /*e040*/  IMAD.MOV.U32 R219, RZ, RZ, R18 ;  /* 0x000000ffffdb7224 */ /* 0x000fc600078e0012 */
[----:B------:R0:W-:Y:S03]  /*e050*/  SYNCS.ARRIVE.TRANS64.RED.A1T0 RZ, [R209+URZ], RZ ;  /* 0x000000ffd1ff79a7 */ /* 0x0001e6000810043f */
[----:B------:R-:W-:Y:S05]  /*e060*/  @P1 BRA `(.L_x_8031) ;  /* 0xffffffdc00281947 */ /* 0x000fea000383ffff */
[----:B------:R-:W-:Y:S05]  /*e070*/  BSYNC B0 ;  /* 0x0000000000007941 */ /* 0x000fea0003800000 */
.L_x_8018:
[----:B------:R-:W-:Y:S05]  /*e080*/  BSYNC B1 ;  /* 0x0000000000017941 */ /* 0x000fea0003800000 */
.L_x_8017:
[----:B------:R-:W-:Y:S01]  /*e090*/  ISETP.GE.AND P1, PT, R208, RZ, PT ;  /* 0x000000ffd000720c */ /* 0x000fe20003f26270 */
[----:B------:R-:W-:-:S12]  /*e0a0*/  BSSY B0, `(.L_x_8032) ;  /* 0x00001e6000007945 */ /* 0x000fd80003800000 */
[----:B------:R-:W-:Y:S05]  /*e0b0*/  @!P1 BRA `(.L_x_8033) ;  /* 0x0000001c00909947 */ /* 0x000fea0003800000 */
[----:B------:R-:W-:Y:S02]  /*e0c0*/  IMAD.MOV.U32 R198, RZ, RZ, R20 ;  /* 0x000000ffffc67224 */ /* 0x000fe400078e0014 */
[----:B------:R-:W-:Y:S02]  /*e0d0*/  IMAD.MOV.U32 R213, RZ, RZ, R15 ;  /* 0x000000ffffd57224 */ /* 0x000fe400078e000f */
[----:B0-----:R-:W-:-:S07]  /*e0e0*/  IMAD.MOV.U32 R209, RZ, RZ, R18 ;  /* 0x000000ffffd17224 */ /* 0x001fce00078e0012 */
.L_x_8046:
[----:B------:R-:W-:-:S05]  /*e0f0*/  VIADD R18, R209, 0x1 ;  /* 0x00000001d1127836 */ /* 0x000fca0000000000 */
[----:B------:R-:W-:-:S04]  /*e100*/  ISETP.NE.AND P1, PT, R18, 0x2, PT ;  /* 0x000000021200780c */ /* 0x000fc80003f25270 */
[----:B------:R-:W-:Y:S02]  /*e110*/  SEL R14, RZ, 0x1, P1 ;  /* 0x00000001ff0e7807 */ /* 0x000fe40000800000 */
[----:B------:R-:W-:Y:S02]  /*e120*/  SEL R18, R18, RZ, P1 ;  /* 0x000000ff12127207 */ /* 0x000fe40000800000 */
[----:B------:R-:W-:Y:S01]  /*e130*/  LOP3.LUT R19, R19, R14, RZ, 0x3c, !PT ;  /* 0x0000000e13137212 */ /* 0x000fe200078e3cff */
[----:B-1----:R-:W-:Y:S06]  /*e140*/  @!P0 BRA `(.L_x_8034) ;  /* 0x0000000000048947 */ /* 0x002fec0003800000 */
[----:B------:R-:W-:Y:S01]  /*e150*/  BPT.TRAP 0x1 ;  /* 0x000000040000795c */ /* 0x000fe20000300000 */
.L_x_8034:
[----:B------:R-:W-:Y:S01]  /*e160*/  IMAD R21, R18, 0x8, R2 ;  /* 0x0000000812157824 */ /* 0x000fe200078e0202 */
[----:B------:R-:W-:-:S04]  /*e170*/  SHF.L.U32 R197, R19, 0x1f, RZ ;  /* 0x0000001f13c57819 */ /* 0x000fc800000006ff */
[----:B------:R0:W1:Y:S01]  /*e180*/  SYNCS.PHASECHK.TRANS64.TRYWAIT P1, [R21+URZ+0x28c30], R197 ;  /* 0x028c30c5150075a7 */ /* 0x000062000802017f */
[----:B------:R-:W-:Y:S05]  /*e190*/  @!P0 BRA `(.L_x_8035) ;  /* 0x0000000000048947 */ /* 0x000fea0003800000 */
[----:B------:R-:W-:Y:S01]  /*e1a0*/  BPT.TRAP 0x1 ;  /* 0x000000040000795c */ /* 0x000fe20000300000 */
.L_x_8035:
[----:B------:R-:W-:Y:S01]  /*e1b0*/  BSSY B1, `(.L_x_8036) ;  /* 0x0000006000017945 */ /* 0x000fe20003800000 */
[----:B------:R-:W-:Y:S01]  /*e1c0*/  LEA R154, R18, R13, 0x9 ;  /* 0x0000000d129a7211 */ /* 0x000fe200078e48ff */
[----:B------:R-:W-:Y:S02]  /*e1d0*/  IMAD.MOV.U32 R155, RZ, RZ, 0x40000040 ;  /* 0x40000040ff9b7424 */ /* 0x000fe400078e00ff */
[----:B-1----:R-:W-:Y:S05]  /*e1e0*/  @P1 BRA `(.L_x_8037) ;  /* 0x0000000000081947 */ /* 0x002fea0003800000 */
[----:B------:R-:W1:Y:S02]  /*e1f0*/  SYNCS.PHASECHK.TRANS64.TRYWAIT P1, [R21+URZ+0x28c30], R197 ;  /* 0x028c30c5150075a7 */ /* 0x000e64000802017f */
[----:B-1----:R-:W-:Y:S05]  /*e200*/  @!P1 BRA `(.L_x_8038) ;  /* 0x000000e000349947 */ /* 0x002fea0003800000 */
.L_x_8037:
[----:B------:R-:W-:Y:S05]  /*e210*/  BSYNC B1 ;  /* 0x0000000000017941 */ /* 0x000fea0003800000 */
.L_x_8036:
        /* <DEDUP_REMOVED lines=36> */
.L_x_8039:
        /* <DEDUP_REMOVED lines=93> */
[----:B---3--:R-:W-:Y:S01]  /*ea30*/  FFMA.FTZ R154, R173, R0, R20 ;  /* 0x00000000ad9a7223 */ /* 0x008fe20000010014 */
[----:B------:R-:W-:Y:S01]  /*ea40*/  FMUL.FTZ R0, R163, UR38 ;  /* 0x00000026a3007c20 */ /* 0x000fe20008410000 */
[----:B------:R-:W-:Y:S01]  /*ea50*/  FMUL.FTZ R163, R170, UR38 ;  /* 0x00000026aaa37c20 */ /* 0x000fe20008410000 */
[----:B------:R-:W-:Y:S01]  /*ea60*/  FMUL.FTZ R170, R175, UR38 ;  /* 0x00000026afaa7c20 */ /* 0x000fe20008410000 */
[----:B------:R-:W-:Y:S01]  /*ea70*/  FMUL.FTZ R175, R182, UR38 ;  /* 0x00000026b6af7c20 */ /* 0x000fe20008410000 */
[-C--:B------:R-:W-:Y:S01]  /*ea80*/  FMUL.FTZ R37, R37, R173.reuse ;  /* 0x000000ad25257220 */ /* 0x080fe20000410000 */
[-C--:B------:R-:W-:Y:S01]  /*ea90*/  FMUL.FTZ R40, R40, R173.reuse ;  /* 0x000000ad28287220 */ /* 0x080fe20000410000 */
        /* <DEDUP_REMOVED lines=28> */
[-C--:B------:R-:W-:Y:S01]  /*ec60*/  FMUL.FTZ R77, R77, R173.reuse ;  /* 0x000000ad4d4d7220 */ /* 0x080fe20000410000 */
        /* <DEDUP_REMOVED lines=42> */
[-C--:B------:R-:W-:Y:S01]  /*ef10*/  FMUL.FTZ R129, R129, R173.reuse ;  /* 0x000000ad81817220 */ /* 0x080fe20000410000 */
[C---:B-----5:R-:W-:Y:S01]  /*ef20*/  FADD.FTZ R160, R213.reuse, R156 ;  /* 0x0000009cd5a07221 */ /* 0x060fe20000010000 */
[----:B------:R-:W-:Y:S01]  /*ef30*/  F2FP.F16.F32.PACK_AB R156, R213, R20 ;  /* 0x00000014d59c723e */ /* 0x000fe200000000ff */
[----:B------:R-:W5:Y:S01]  /*ef40*/  MUFU.TANH R170, R170 ;  /* 0x000000aa00aa7308 */ /* 0x000f620000002400 */
[----:B------:R-:W-:Y:S01]  /*ef50*/  FMNMX.FTZ R20, R177, R198, !PT ;  /* 0x000000c6b1147209 */ /* 0x000fe20007810000 */
[-C--:B------:R-:W-:Y:S01]  /*ef60*/  FMUL.FTZ R132, R132, R173.reuse ;  /* 0x000000ad84847220 */ /* 0x080fe20000410000 */
[-C--:B------:R-:W-:Y:S01]  /*ef70*/  FMUL.FTZ R133, R133, R173.reuse ;  /* 0x000000ad85857220 */ /* 0x080fe20000410000 */
[-C--:B------:R-:W-:Y:S01]  /*ef80*/  FMUL.FTZ R136, R136, R173.reuse ;  /* 0x000000ad88887220 */ /* 0x080fe20000410000 */
[----:B------:R-:W-:Y:S01]  /*ef90*/  FMNMX.FTZ R20, R155, R20, !PT ;  /* 0x000000149b147209 */ /* 0x000fe20007810000 */
[-C--:B------:R-:W-:Y:S01]  /*efa0*/  FMUL.FTZ R137, R137, R173.reuse ;  /* 0x000000ad89897220 */ /* 0x080fe20000410000 */
[-C--:B------:R-:W-:Y:S01]  /*efb0*/  FMUL.FTZ R140, R140, R173.reuse ;  /* 0x000000ad8c8c7220 */ /* 0x080fe20000410000 */
[----:B------:R-:W0:Y:S01]  /*efc0*/  MUFU.TANH R171, R171 ;  /* 0x000000ab00ab7308 */ /* 0x000e220000002400 */
[----:B------:R-:W-:Y:S01]  /*efd0*/  FMNMX.FTZ R20, R158, R20, !PT ;  /* 0x000000149e147209 */ /* 0x000fe20007810000 */
[-C--:B------:R-:W-:Y:S01]  /*efe0*/  FMUL.FTZ R141, R141, R173.reuse ;  /* 0x000000ad8d8d7220 */ /* 0x080fe20000410000 */
[-C--:B------:R-:W-:Y:S01]  /*eff0*/  FMUL.FTZ R144, R144, R173.reuse ;  /* 0x000000ad90907220 */ /* 0x080fe20000410000 */
[-C--:B------:R-:W-:Y:S01]  /*f000*/  FMUL.FTZ R145, R145, R173.reuse ;  /* 0x000000ad91917220 */ /* 0x080fe20000410000 */
        /* <DEDUP_REMOVED lines=132> */
[----:B------:R-:W-:Y:S01]  /*f850*/  FMUL.FTZ R130, R130, R168 ;  /* 0x000000a882827220 */ /* 0x000fe20000410000 */
        /* <DEDUP_REMOVED lines=22> */
[-C--:B------:R-:W-:Y:S01]  /*f9c0*/  FMUL.FTZ R143, R143, R168.reuse ;  /* 0x000000a88f8f7220 */ /* 0x080fe20000410000 */
[----:B------:R-:W-:Y:S01]  /*f9d0*/  FADD.FTZ R0, R218, R0 ;  /* 0x00000000da007221 */ /* 0x000fe20000010000 */
[----:B------:R-:W3:Y:S01]  /*f9e0*/  MUFU.EX2 R171, R171 ;  /* 0x000000ab00ab7308 */ /* 0x000ee20000000800 */
[----:B-1----:R-:W-:Y:S01]  /*f9f0*/  FADD.FTZ R163, R3, R162 ;  /* 0x000000a203a37221 */ /* 0x002fe20000010000 */
[----:B------:R-:W-:Y:S01]  /*fa00*/  F2FP.F16.F32.PACK_AB R162, R172, R169 ;  /* 0x000000a9aca2723e */ /* 0x000fe200000000ff */
[----:B------:R-:W-:Y:S01]  /*fa10*/  FADD.FTZ R0, R180, R0 ;  /* 0x00000000b4007221 */ /* 0x000fe20000010000 */
[-C--:B------:R-:W-:Y:S01]  /*fa20*/  FMUL.FTZ R146, R146, R168.reuse ;  /* 0x000000a892927220 */ /* 0x080fe20000410000 */
[-C--:B------:R-:W-:Y:S01]  /*fa30*/  FMUL.FTZ R147, R147, R168.reuse ;  /* 0x000000a893937220 */ /* 0x080fe20000410000 */
[-C--:B------:R-:W-:Y:S01]  /*fa40*/  FMUL.FTZ R150, R150, R168.reuse ;  /* 0x000000a896967220 */ /* 0x080fe20000410000 */
[----:B------:R-:W-:Y:S01]  /*fa50*/  FADD.FTZ R0, R181, R0 ;  /* 0x00000000b5007221 */ /* 0x000fe20000010000 */
[----:B------:R-:W1:Y:S01]  /*fa60*/  MUFU.EX2 R174, R174 ;  /* 0x000000ae00ae7308 */ /* 0x000e620000000800 */
[C---:B--2---:R-:W-:Y:S01]  /*fa70*/  FADD.FTZ R164, R170.reuse, R163 ;  /* 0x000000a3aaa47221 */ /* 0x044fe20000010000 */
[----:B------:R-:W-:Y:S01]  /*fa80*/  F2FP.F16.F32.PACK_AB R163, R170, R3 ;  /* 0x00000003aaa3723e */ /* 0x000fe200000000ff */
[----:B------:R-:W-:-:S04]  /*fa90*/  FMUL.FTZ R151, R151, R168 ;  /* 0x000000a897977220 */ /* 0x000fc80000410000 */
[----:B------:R0:W-:Y:S01]  /*faa0*/  STSM.16.M88.4 [R217], R160 ;  /* 0x000000a0d9007844 */ /* 0x0001e20000000200 */
[----:B------:R-:W2:Y:S01]  /*fab0*/  MUFU.EX2 R167, R175 ;  /* 0x000000af00a77308 */ /* 0x000ea20000000800 */
[----:B---3--:R-:W-:Y:S01]  /*fac0*/  FADD.FTZ R3, R171, R164 ;  /* 0x000000a4ab037221 */ /* 0x008fe20000010000 */
[----:B------:R-:W-:-:S06]  /*fad0*/  F2FP.F16.F32.PACK_AB R164, R218, R176 ;  /* 0x000000b0daa4723e */ /* 0x000fcc00000000ff */
        /* <DEDUP_REMOVED lines=9> */
.L_x_8040:
[----:B------:R1:W2:Y:S01]  /*fb70*/  SYNCS.PHASECHK.TRANS64.TRYWAIT P1, [R21+URZ+0x28c50], R197 ;  /* 0x028c50c5150075a7 */ /* 0x0002a2000802017f */
[----:B------:R-:W-:Y:S05]  /*fb80*/  @!P0 BRA `(.L_x_8041) ;  /* 0x0000000000048947 */ /* 0x000fea0003800000 */
[----:B------:R-:W-:Y:S01]  /*fb90*/  BPT.TRAP 0x1 ;  /* 0x000000040000795c */ /* 0x000fe20000300000 */
.L_x_8041:
[----:B------:R-:W-:Y:S04]  /*fba0*/  BSSY B1, `(.L_x_8042) ;  /* 0x0000004000017945 */ /* 0x000fe80003800000 */
[----:B--2---:R-:W-:Y:S05]  /*fbb0*/  @P1 BRA `(.L_x_8043) ;  /* 0x0000000000081947 */ /* 0x004fea0003800000 */
[----:B------:R-:W2:Y:S02]  /*fbc0*/  SYNCS.PHASECHK.TRANS64.TRYWAIT P1, [R21+URZ+0x28c50], R197 ;  /* 0x028c50c5150075a7 */ /* 0x000ea4000802017f */
[----:B--2---:R-:W-:Y:S05]  /*fbd0*/  @!P1 BRA `(.L_x_8044) ;  /* 0x000000c400d49947 */ /* 0x004fea0003800000 */
.L_x_8043:
[----:B------:R-:W-:Y:S05]  /*fbe0*/  BSYNC B1 ;  /* 0x0000000000017941 */ /* 0x000fea0003800000 */
.L_x_8042:
[----:B------:R-:W-:Y:S01]  /*fbf0*/  IMAD R168, R18, 0x1000, R12 ;  /* 0x0000100012a87824 */ /* 0x000fe200078e020c */
[----:B------:R-:W-:Y:S01]  /*fc00*/  MOV R169, 0x40000040 ;  /* 0x4000004000a97802 */ /* 0x000fe20000000f00 */
[----:B------:R-:W-:-:S03]  /*fc10*/  WARPGROUP.ARRIVE ;  /* 0x00000000000079c5 */ /* 0x000fc60000000000 */
[----:B------:R-:W-:Y:S02]  /*fc20*/  R2UR UR6, R168 ;  /* 0x00000000a80672ca */ /* 0x000fe400000e0000 */
[----:B------:R-:W-:Y:S01]  /*fc30*/  R2UR UR7, R169 ;  /* 0x00000000a90772ca */ /* 0x000fe200000e0000 */
[----:B------:R-:W-:-:S12]  /*fc40*/  IMAD.MOV.U32 R169, RZ, RZ, 0x40000040 ;  /* 0x40000040ffa97424 */ /* 0x000fd800078e00ff */
        /* <DEDUP_REMOVED lines=34> */
.L_x_8045:
[C---:B------:R-:W-:Y:S01]  /*fe70*/  ISETP.GT.AND P1, PT, R208.reuse, RZ, PT ;  /* 0x000000ffd000720c */ /* 0x040fe20003f24270 */
[----:B------:R-:W-:Y:S01]  /*fe80*/  VIADD R208, R208, 0xffffffff ;  /* 0xffffffffd0d07836 */ /* 0x000fe20000000000 */
[----:B-12---:R-:W-:Y:S01]  /*fe90*/  IADD3 R21, R21, 0x28c60, RZ ;  /* 0x00028c6015157810 */ /* 0x006fe20007ffe0ff */
[----:B------:R-:W-:Y:S02]  /*fea0*/  IMAD.MOV.U32 R198, RZ, RZ, R20 ;  /* 0x000000ffffc67224 */ /* 0x000fe400078e0014 */
[----:B------:R-:W-:Y:S01]  /*feb0*/  IMAD.MOV.U32 R213, RZ, RZ, R15 ;  /* 0x000000ffffd57224 */ /* 0x000fe200078e000f */
[----:B------:R-:W-:Y:S01]  /*fec0*/  PRMT R21, R188, 0x654, R21 ;  /* 0x00000654bc157816 */ /* 0x000fe20000000015 */
[----:B------:R-:W-:-:S03]  /*fed0*/  IMAD.MOV.U32 R209, RZ, RZ, R18 ;  /* 0x000000ffffd17224 */ /* 0x000fc600078e0012 */
[----:B------:R1:W-:Y:S03]  /*fee0*/  SYNCS.ARRIVE.TRANS64.RED.A1T0 RZ, [R21+URZ], RZ ;  /* 0x000000ff15ff79a7 */ /* 0x0003e6000810043f */
[----:B------:R-:W-:Y:S05]  /*fef0*/  @P1 BRA `(.L_x_8046) ;  /* 0xffffffe0007c1947 */ /* 0x000fea000383ffff */
.L_x_8033:
[----:B------:R-:W-:Y:S05]  /*ff00*/  BSYNC B0 ;  /* 0x0000000000007941 */ /* 0x000fea0003800000 */
.L_x_8032:
[----:B-1----:R-:W2:Y:S04]  /*ff10*/  LDL.LU R21, [R1+0x48] ;  /* 0x0000480001157983 */ /* 0x002ea80000300800 */
[----:B------:R-:W1:Y:S04]  /*ff20*/  SHFL.BFLY PT, R5, R0, 0x2, 0x1f ;  /* 0x0c401f0000057f89 */ /* 0x000e6800000e0000 */
[----:B------:R-:W3:Y:S01]  /*ff30*/  SHFL.BFLY PT, R4, R3, 0x2, 0x1f ;  /* 0x0c401f0003047f89 */ /* 0x000ee200000e0000 */
[----:B-1----:R-:W-:Y:S01]  /*ff40*/  FADD.FTZ R5, R5, R0 ;  /* 0x0000000005057221 */ /* 0x002fe20000010000 */
[----:B------:R-:W-:-:S02]  /*ff50*/  IMAD.MOV.U32 R0, RZ, RZ, -0x800000 ;  /* 0xff800000ff007424 */ /* 0x000fc400078e00ff */
[----:B---3--:R-:W-:Y:S02]  /*ff60*/  FADD.FTZ R4, R4, R3 ;  /* 0x0000000304047221 */ /* 0x008fe40000010000 */
[----:B------:R-:W1:Y:S04]  /*ff70*/  SHFL.BFLY PT, R6, R5, 0x1, 0x1f ;  /* 0x0c201f0005067f89 */ /* 0x000e6800000e0000 */
[----:B------:R-:W3:Y:S01]  /*ff80*/  SHFL.BFLY PT, R7, R4, 0x1, 0x1f ;  /* 0x0c201f0004077f89 */ /* 0x000ee200000e0000 */
[----:B-1----:R-:W-:Y:S01]  /*ff90*/  FADD.FTZ R6, R5, R6 ;  /* 0x0000000605067221 */ /* 0x002fe20000010000 */
[----:B------:R-:W-:Y:S01]  /*ffa0*/  IADD3 R5, -R215, RZ, RZ ;  /* 0x000000ffd7057210 */ /* 0x000fe20007ffe1ff */
[----:B---3--:R-:W-:Y:S01]  /*ffb0*/  FADD.FTZ R7, R4, R7 ;  /* 0x0000000704077221 */ /* 0x008fe20000010000 */
[----:B------:R-:W-:Y:S08]  /*ffc0*/  BAR.ARV 0x8, 0x100 ;  /* 0x0204000000007b1d */ /* 0x000ff00000002000 */
[----:B------:R-:W-:Y:S01]  /*ffd0*/  BAR.SYNC.DEFER_BLOCKING 0xf, 0x100 ;  /* 0x03c4000000007b1d */ /* 0x000fe20000010000 */
[----:B------:R-:W-:-:S02]  /*ffe0*/  FSETP.NE.FTZ.AND P0, PT, R6, RZ, PT ;  /* 0x000000ff0600720b */ /* 0x000fc40003f15000 */
[----:B------:R-:W-:Y:S02]  /*fff0*/  FSETP.NE.FTZ.AND P1, PT, R7, RZ, PT ;  /* 0x000000ff0700720b */ /* 0x000fe40003f35000 */
[----:B------:R-:W-:Y:S02]  /*10000*/  ISETP.NE.AND P2, PT, R192, R5, PT ;  /* 0x00000005c000720c */ /* 0x000fe40003f45270 */
[----:B------:R-:W-:-:S07]  /*10010*/  CS2R R4, SRZ ;  /* 0x0000000000047805 */ /* 0x000fce000001ff00 */
[----:B------:R-:W1:Y:S08]  /*10020*/  @P0 MUFU.LG2 R8, R6 ;  /* 0x0000000600080308 */ /* 0x000e700000000c00 */
[----:B------:R-:W3:Y:S08]  /*10030*/  @P1 MUFU.LG2 R9, R7 ;  /* 0x0000000700091308 */ /* 0x000ef00000000c00 */
[----:B------:R-:W4:Y:S01]  /*10040*/  @P0 MUFU.RCP R5, R6 ;  /* 0x0000000600050308 */ /* 0x000f220000001000 */
[----:B-1----:R-:W-:Y:S01]  /*10050*/  @P0 FMUL.FTZ R3, R8, 0.69314718246459960938 ;  /* 0x3f31721808030820 */ /* 0x002fe20000410000 */
[C---:B------:R-:W-:Y:S01]  /*10060*/  @P0 FMUL.FTZ R8, R14.reuse, 0.69314718246459960938 ;  /* 0x3f3172180e080820 */ /* 0x040fe20000410000 */
[----:B------:R-:W-:-:S03]  /*10070*/  @P1 FMUL.FTZ R14, R14, 0.69314718246459960938 ;  /* 0x3f3172180e0e1820 */ /* 0x000fc60000410000 */
[----:B------:R-:W-:Y:S01]  /*10080*/  @P0 FFMA.FTZ R0, R8, R15, R3 ;  /* 0x0000000f08000223 */ /* 0x000fe20000010003 */
[----:B------:R-:W-:Y:S01]  /*10090*/  IMAD.MOV.U32 R3, RZ, RZ, -0x800000 ;  /* 0xff800000ff037424 */ /* 0x000fe200078e00ff */
[----:B------:R-:W1:Y:S01]  /*100a0*/  @P1 MUFU.RCP R4, R7 ;  /* 0x0000000700041308 */ /* 0x000e620000001000 */
[----:B---3--:R-:W-:Y:S01]  /*100b0*/  @P1 FMUL.FTZ R9, R9, 0.69314718246459960938 ;  /* 0x3f31721809091820 */ /* 0x008fe20000410000 */
[----:B------:R-:W-:-:S03]  /*100c0*/  PLOP3.LUT P0, PT, PT, PT, PT, 0x8, 0x0 ;  /* 0x000000000000781c */ /* 0x000fc60003f0e170 */
[----:B------:R-:W-:Y:S01]  /*100d0*/  @P1 FFMA.FTZ R3, R14, R20, R9 ;  /* 0x000000140e031223 */ /* 0x000fe20000010009 */
[C---:B------:R-:W-:Y:S02]  /*100e0*/  @!P2 IMAD R9, R18.reuse, 0x40, R193 ;  /* 0x000000401209a824 */ /* 0x040fe400078e02c1 */
[----:B------:R-:W-:Y:S02]  /*100f0*/  VIADD R18, R18, 0x1 ;  /* 0x0000000112127836 */ /* 0x000fe40000000000 */
[-C--:B----4-:R-:W-:Y:S01]  /*10100*/  FMUL.FTZ R154, R28, R5.reuse ;  /* 0x000000051c9a7220 */ /* 0x090fe20000410000 */
[----:B------:R-:W-:Y:S02]  /*10110*/  @!P2 IMAD R9, R9, 0x4, R2 ;  /* 0x000000040909a824 */ /* 0x000fe400078e0202 */
[-C--:B------:R-:W-:Y:S01]  /*10120*/  FMUL.FTZ R157, R40, R5.reuse ;  /* 0x00000005289d7220 */ /* 0x080fe20000410000 */
[-C--:B------:R-:W-:Y:S01]  /*10130*/  FMUL.FTZ R159, R60, R5.reuse ;  /* 0x000000053c9f7220 */ /* 0x080fe20000410000 */
[----:B------:R-:W-:Y:S01]  /*10140*/  ISETP.NE.AND P1, PT, R18, 0x2, PT ;  /* 0x000000021200780c */ /* 0x000fe20003f25270 */
[-C--:B------:R-:W-:Y:S01]  /*10150*/  FMUL.FTZ R10, R24, R5.reuse ;  /* 0x00000005180a7220 */ /* 0x080fe20000410000 */
[----:B------:R3:W-:Y:S01]  /*10160*/  @!P2 STS [R9+0x28800], R5 ;  /* 0x028800050900a388 */ /* 0x0007e20000000800 */
[-C--:B------:R-:W-:Y:S01]  /*10170*/  FMUL.FTZ R8, R25, R5.reuse ;  /* 0x0000000519087220 */ /* 0x080fe20000410000 */
[----:B------:R-:W-:Y:S01]  /*10180*/  SEL R2, RZ, 0x1, P1 ;  /* 0x00000001ff027807 */ /* 0x000fe20000800000 */
        /* <DEDUP_REMOVED lines=129> */
.L_x_7959:
[----:B------:R-:W-:Y:S05]  /*109a0*/  BSYNC B7 ;  /* 0x0000000000077941 */ /* 0x000fea0003800000 */
.L_x_7957:
[----:B------:R-:W2:Y:S08]  /*109b0*/  S2UR UR4, SR_CgaCtaId ;  /* 0x00000000000479c3 */ /* 0x000eb00000008800 */
[----:B------:R-:W-:Y:S01]  /*109c0*/  BAR.SYNC.DEFER_BLOCKING 0x5, 0x180 ;  /* 0x0146000000007b1d */ /* 0x000fe20000010000 */
[----:B-1----:R-:W-:-:S05]  /*109d0*/  MOV R21, 0x400 ;  /* 0x0000040000157802 */ /* 0x002fca0000000f00 */
[----:B------:R-:W-:Y:S01]  /*109e0*/  BSSY B0, `(.L_x_8047) ;  /* 0x0000323000007945 */ /* 0x000fe20003800000 */
[----:B--2---:R-:W-:-:S05]  /*109f0*/  IMAD.U32 R188, RZ, RZ, UR4 ;  /* 0x00000004ffbc7e24 */ /* 0x004fca000f8e00ff */
        /* <DEDUP_REMOVED lines=9> */
[----:B------:R-:W2:Y:S04]  /*10a90*/  LDL.LU R82, [R1+0x3c] ;  /* 0x00003c0001527983 */ /* 0x000ea80000300800 */
[----:B------:R-:W2:Y:S01]  /*10aa0*/  LDL.LU R74, [R1+0x40] ;  /* 0x00004000014a7983 */ /* 0x000ea20000300800 */
[----:B------:R-:W-:-:S02]  /*10ab0*/  MOV R20, R2 ;  /* 0x0000000200147202 */ /* 0x000fc40000000f00 */
[----:B----4-:R-:W-:Y:S02]  /*10ac0*/  MOV R21, R45 ;  /* 0x0000002d00157202 */ /* 0x010fe40000000f00 */
[----:B------:R-:W-:Y:S02]  /*10ad0*/  F2FP.F16.F32.PACK_AB R5, R6, R5 ;  /* 0x000000050605723e */ /* 0x000fe400000000ff */
[----:B------:R-:W-:Y:S02]  /*10ae0*/  F2FP.F16.F32.PACK_AB R6, R152, R154 ;  /* 0x0000009a9806723e */ /* 0x000fe400000000ff */
[----:B------:R-:W-:Y:S02]  /*10af0*/  F2FP.F16.F32.PACK_AB R8, R14, R32 ;  /* 0x000000200e08723e */ /* 0x000fe400000000ff */
[----:B------:R-:W-:Y:S02]  /*10b00*/  F2FP.F16.F32.PACK_AB R9, R35, R9 ;  /* 0x000000092309723e */ /* 0x000fe400000000ff */
[----:B------:R-:W-:Y:S01]  /*10b10*/  F2FP.F16.F32.PACK_AB R11, R39, R11 ;  /* 0x0000000b270b723e */ /* 0x000fe200000000ff */
[----:B------:R-:W4:Y:S01]  /*10b20*/  S2R R90, SR_TID.X ;  /* 0x00000000005a7919 */ /* 0x000f220000002100 */
        /* <DEDUP_REMOVED lines=12> */
[----:B----4-:R-:W-:-:S05]  /*10bf0*/  VIADD R90, R90, 0xffffff80 ;  /* 0xffffff805a5a7836 */ /* 0x010fca0000000000 */
[----:B------:R-:W-:-:S04]  /*10c00*/  SHF.R.S32.HI R98, RZ, 0x1f, R90 ;  /* 0x0000001fff627819 */ /* 0x000fc8000001145a */
[----:B------:R-:W-:-:S04]  /*10c10*/  LEA.HI R98, R98, R90, RZ, 0x3 ;  /* 0x0000005a62627211 */ /* 0x000fc800078f18ff */
[----:B------:R-:W-:Y:S01]  /*10c20*/  SHF.R.S32.HI R98, RZ, 0x3, R98 ;  /* 0x00000003ff627819 */ /* 0x000fe20000011462 */
[----:B------:R-:W-:Y:S01]  /*10c30*/  IMAD.MOV.U32 R80, RZ, RZ, RZ ;  /* 0x000000ffff507224 */ /* 0x000fe200078e00ff */
[----:B------:R-:W-:Y:S01]  /*10c40*/  BAR.SYNC.DEFER_BLOCKING 0x1, 0x100 ;  /* 0x0044000000007b1d */ /* 0x000fe20000010000 */
[----:B---3--:R-:W-:-:S03]  /*10c50*/  IMAD.WIDE R44, R12, 0x2, R20 ;  /* 0x000000020c2c7825 */ /* 0x008fc600078e0214 */
[----:B------:R-:W-:Y:S01]  /*10c60*/  LOP3.LUT R49, R44, 0x380, RZ, 0xc0, !PT ;  /* 0x000003802c317812 */ /* 0x000fe200078ec0ff */
[----:B------:R-:W-:-:S03]  /*10c70*/  IMAD.MOV.U32 R31, RZ, RZ, R45 ;  /* 0x000000ffff1f7224 */ /* 0x000fc600078e002d */
[----:B------:R-:W-:-:S04]  /*10c80*/  SHF.R.U64 R49, R49, 0x3, RZ ;  /* 0x0000000331317819 */ /* 0x000fc800000012ff */
[----:B------:R-:W-:-:S04]  /*10c90*/  LOP3.LUT R30, R49, R44, RZ, 0x3c, !PT ;  /* 0x0000002c311e7212 */ /* 0x000fc800078e3cff */
[----:B------:R-:W-:Y:S02]  /*10ca0*/  MOV R30, R30 ;  /* 0x0000001e001e7202 */ /* 0x000fe40000000f00 */
[----:B------:R-:W-:-:S04]  /*10cb0*/  IADD3 R31, P0, R44, 0x20, RZ ;  /* 0x000000202c1f7810 */ /* 0x000fc80007f1e0ff */
[----:B------:R-:W-:Y:S01]  /*10cc0*/  LOP3.LUT R10, R31, 0x380, RZ, 0xc0, !PT ;  /* 0x000003801f0a7812 */ /* 0x000fe200078ec0ff */
[----:B------:R3:W-:Y:S03]  /*10cd0*/  STSM.16.M88.4 [R30], R4 ;  /* 0x000000041e007844 */ /* 0x0007e60000000200 */
[----:B------:R-:W-:-:S04]  /*10ce0*/  SHF.R.U64 R10, R10, 0x3, RZ ;  /* 0x000000030a0a7819 */ /* 0x000fc800000012ff */
[----:B---3--:R-:W-:Y:S02]  /*10cf0*/  LOP3.LUT R4, R10, R31, RZ, 0x3c, !PT ;  /* 0x0000001f0a047212 */ /* 0x008fe400078e3cff */
[----:B------:R-:W-:-:S04]  /*10d00*/  IADD3.X R5, RZ, R45, RZ, P0, !PT ;  /* 0x0000002dff057210 */ /* 0x000fc800007fe4ff */
[----:B------:R-:W-:Y:S02]  /*10d10*/  MOV R12, R4 ;  /* 0x00000004000c7202 */ /* 0x000fe40000000f00 */
[----:B------:R-:W-:-:S04]  /*10d20*/  IADD3 R5, P0, R44, 0x40, RZ ;  /* 0x000000402c057810 */ /* 0x000fc80007f1e0ff */
[----:B------:R-:W-:Y:S02]  /*10d30*/  LOP3.LUT R4, R5, 0x380, RZ, 0xc0, !PT ;  /* 0x0000038005047812 */ /* 0x000fe400078ec0ff */
[----:B------:R-:W-:Y:S02]  /*10d40*/  IADD3 R6, P4, R44, 0x60, RZ ;  /* 0x000000602c067810 */ /* 0x000fe40007f9e0ff */
[----:B------:R-:W-:-:S04]  /*10d50*/  SHF.R.U64 R4, R4, 0x3, RZ ;  /* 0x0000000304047819 */ /* 0x000fc800000012ff */
[----:B------:R-:W-:Y:S02]  /*10d60*/  LOP3.LUT R4, R4, R5, RZ, 0x3c, !PT ;  /* 0x0000000504047212 */ /* 0x000fe400078e3cff */
[----:B------:R-:W-:Y:S02]  /*10d70*/  LOP3.LUT R5, R6, 0x380, RZ, 0xc0, !PT ;  /* 0x0000038006057812 */ /* 0x000fe400078ec0ff */
[----:B------:R-:W-:Y:S02]  /*10d80*/  F2FP.F16.F32.PACK_AB R10, R28, R36 ;  /* 0x000000241c0a723e */ /* 0x000fe400000000ff */
[----:B------:R-:W-:Y:S02]  /*10d90*/  SHF.R.U64 R5, R5, 0x3, RZ ;  /* 0x0000000305057819 */ /* 0x000fe400000012ff */
[----:B------:R-:W-:Y:S01]  /*10da0*/  IADD3 R14, P5, R44, 0x2000, RZ ;  /* 0x000020002c0e7810 */ /* 0x000fe20007fbe0ff */
[----:B------:R3:W-:Y:S03]  /*10db0*/  STSM.16.M88.4 [R12], R8 ;  /* 0x000000080c007844 */ /* 0x0007e60000000200 */
[----:B------:R-:W-:-:S04]  /*10dc0*/  LOP3.LUT R7, R14, 0x380, RZ, 0xc0, !PT ;  /* 0x000003800e077812 */ /* 0x000fc800078ec0ff */
[----:B------:R-:W-:Y:S02]  /*10dd0*/  SHF.R.U64 R7, R7, 0x3, RZ ;  /* 0x0000000307077819 */ /* 0x000fe400000012ff */
[----:B---3--:R-:W-:Y:S01]  /*10de0*/  LOP3.LUT R8, R5, R6, RZ, 0x3c, !PT ;  /* 0x0000000605087212 */ /* 0x008fe200078e3cff */
[----:B------:R-:W-:Y:S01]  /*10df0*/  IMAD.X R5, RZ, RZ, R45, P0 ;  /* 0x000000ffff057224 */ /* 0x000fe200000e062d */
[----:B------:R-:W-:-:S04]  /*10e00*/  IADD3 R57, P0, R44, 0x2040, RZ ;  /* 0x000020402c397810 */ /* 0x000fc80007f1e0ff */
[----:B------:R-:W-:Y:S02]  /*10e10*/  LOP3.LUT R56, R57, 0x380, RZ, 0xc0, !PT ;  /* 0x0000038039387812 */ /* 0x000fe400078ec0ff */
[----:B------:R-:W-:Y:S02]  /*10e20*/  LOP3.LUT R10, R7, R14, RZ, 0x3c, !PT ;  /* 0x0000000e070a7212 */ /* 0x000fe400078e3cff */
[----:B------:R-:W-:Y:S02]  /*10e30*/  MOV R9, R4 ;  /* 0x0000000400097202 */ /* 0x000fe40000000f00 */
[----:B------:R-:W-:Y:S02]  /*10e40*/  F2FP.F16.F32.PACK_AB R4, R155, R157 ;  /* 0x0000009d9b04723e */ /* 0x000fe400000000ff */
[----:B------:R-:W-:Y:S02]  /*10e50*/  IADD3 R31, P6, R44, 0x2020, RZ ;  /* 0x000020202c1f7810 */ /* 0x000fe40007fde0ff */
[----:B------:R-:W-:-:S02]  /*10e60*/  F2FP.F16.F32.PACK_AB R5, R43, R42 ;  /* 0x0000002a2b05723e */ /* 0x000fc400000000ff */
[----:B------:R-:W-:Y:S02]  /*10e70*/  F2FP.F16.F32.PACK_AB R6, R153, R156 ;  /* 0x0000009c9906723e */ /* 0x000fe400000000ff */
[----:B------:R-:W-:Y:S02]  /*10e80*/  F2FP.F16.F32.PACK_AB R7, R47, R46 ;  /* 0x0000002e2f07723e */ /* 0x000fe400000000ff */
[----:B------:R-:W-:Y:S02]  /*10e90*/  SHF.R.U64 R56, R56, 0x3, RZ ;  /* 0x0000000338387819 */ /* 0x000fe400000012ff */
[C---:B------:R-:W-:Y:S02]  /*10ea0*/  IADD3 R53, P1, R44.reuse, 0x2060, RZ ;  /* 0x000020602c357810 */ /* 0x040fe40007f3e0ff */
[----:B------:R-:W-:Y:S01]  /*10eb0*/  IADD3 R49, P2, R44, 0x4000, RZ ;  /* 0x000040002c317810 */ /* 0x000fe20007f5e0ff */
[----:B------:R3:W-:Y:S01]  /*10ec0*/  STSM.16.M88.4 [R9], R4 ;  /* 0x0000000409007844 */ /* 0x0007e20000000200 */
[----:B------:R-:W-:-:S02]  /*10ed0*/  LOP3.LUT R30, R31, 0x380, RZ, 0xc0, !PT ;  /* 0x000003801f1e7812 */ /* 0x000fc400078ec0ff */
[----:B------:R-:W-:Y:S01]  /*10ee0*/  LOP3.LUT R56, R56, R57, RZ, 0x3c, !PT ;  /* 0x0000003938387212 */ /* 0x000fe200078e3cff */
[----:B------:R-:W-:Y:S01]  /*10ef0*/  IMAD.X R57, RZ, RZ, R45, P0 ;  /* 0x000000ffff397224 */ /* 0x000fe200000e062d */
[----:B------:R-:W-:Y:S02]  /*10f00*/  LOP3.LUT R52, R53, 0x380, RZ, 0xc0, !PT ;  /* 0x0000038035347812 */ /* 0x000fe400078ec0ff */
[----:B------:R-:W-:Y:S02]  /*10f10*/  LOP3.LUT R48, R49, 0x380, RZ, 0xc0, !PT ;  /* 0x0000038031307812 */ /* 0x000fe400078ec0ff */
[----:B------:R-:W-:Y:S02]  /*10f20*/  SHF.R.U64 R30, R30, 0x3, RZ ;  /* 0x000000031e1e7819 */ /* 0x000fe400000012ff */
[----:B------:R-:W-:Y:S02]  /*10f30*/  SHF.R.U64 R52, R52, 0x3, RZ ;  /* 0x0000000334347819 */ /* 0x000fe400000012ff */
[----:B------:R-:W-:-:S02]  /*10f40*/  SHF.R.U64 R48, R48, 0x3, RZ ;  /* 0x0000000330307819 */ /* 0x000fc400000012ff */
[----:B---3--:R-:W-:Y:S01]  /*10f50*/  IADD3 R7, P0, R44, 0x6020, RZ ;  /* 0x000060202c077810 */ /* 0x008fe20007f1e0ff */
[--C-:B------:R-:W-:Y:S01]  /*10f60*/  IMAD.X R9, RZ, RZ, R45.reuse, P4 ;  /* 0x000000ffff097224 */ /* 0x100fe200020e062d */
[----:B------:R-:W-:Y:S02]  /*10f70*/  LOP3.LUT R30, R30, R31, RZ, 0x3c, !PT ;  /* 0x0000001f1e1e7212 */ /* 0x000fe400078e3cff */
[----:B------:R-:W-:Y:S01]  /*10f80*/  LOP3.LUT R6, R7, 0x380, RZ, 0xc0, !PT ;  /* 0x0000038007067812 */ /* 0x000fe200078ec0ff */
        /* <DEDUP_REMOVED lines=8> */
[----:B------:R-:W-:Y:S02]  /*11010*/  IADD3 R39, P6, R44, 0x6000, RZ ;  /* 0x000060002c277810 */ /* 0x000fe40007fde0ff */
[----:B------:R-:W-:Y:S02]  /*11020*/  SHF.R.U64 R6, R6, 0x3, RZ ;  /* 0x0000000306067819 */ /* 0x000fe400000012ff */
[----:B------:R-:W-:Y:S02]  /*11030*/  IADD3 R4, P1, R44, 0x6040, RZ ;  /* 0x000060402c047810 */ /* 0x000fe40007f3e0ff */
[----:B------:R-:W-:-:S02]  /*11040*/  IADD3.X R49, RZ, R45, RZ, P2, !PT ;  /* 0x0000002dff317210 */ /* 0x000fc400017fe4ff */
[----:B------:R-:W-:Y:S02]  /*11050*/  IADD3 R44, P2, R44, 0x6060, RZ ;  /* 0x000060602c2c7810 */ /* 0x000fe40007f5e0ff */
[----:B------:R-:W-:Y:S02]  /*11060*/  LOP3.LUT R46, R47, 0x380, RZ, 0xc0, !PT ;  /* 0x000003802f2e7812 */ /* 0x000fe400078ec0ff */
[----:B------:R-:W-:Y:S02]  /*11070*/  LOP3.LUT R6, R6, R7, RZ, 0x3c, !PT ;  /* 0x0000000706067212 */ /* 0x000fe400078e3cff */
[----:B------:R-:W-:Y:S02]  /*11080*/  LOP3.LUT R7, R4, 0x380, RZ, 0xc0, !PT ;  /* 0x0000038004077812 */ /* 0x000fe400078ec0ff */
[----:B------:R-:W-:Y:S02]  /*11090*/  LOP3.LUT R5, R44, 0x380, RZ, 0xc0, !PT ;  /* 0x000003802c057812 */ /* 0x000fe400078ec0ff */
[----:B------:R-:W-:-:S02]  /*110a0*/  SHF.R.U64 R46, R46, 0x3, RZ ;  /* 0x000000032e2e7819 */ /* 0x000fc400000012ff */
[----:B------:R-:W-:Y:S02]  /*110b0*/  SHF.R.U64 R7, R7, 0x3, RZ ;  /* 0x0000000307077819 */ /* 0x000fe400000012ff */
[----:B------:R-:W-:Y:S02]  /*110c0*/  SHF.R.U64 R5, R5, 0x3, RZ ;  /* 0x0000000305057819 */ /* 0x000fe400000012ff */
[----:B------:R-:W-:Y:S02]  /*110d0*/  LOP3.LUT R34, R35, 0x380, RZ, 0xc0, !PT ;  /* 0x0000038023227812 */ /* 0x000fe400078ec0ff */
[----:B------:R-:W-:Y:S02]  /*110e0*/  LOP3.LUT R38, R39, 0x380, RZ, 0xc0, !PT ;  /* 0x0000038027267812 */ /* 0x000fe400078ec0ff */
[----:B------:R-:W-:Y:S02]  /*110f0*/  LOP3.LUT R42, R43, 0x380, RZ, 0xc0, !PT ;  /* 0x000003802b2a7812 */ /* 0x000fe400078ec0ff */
[----:B------:R-:W-:Y:S01]  /*11100*/  LOP3.LUT R46, R46, R47, RZ, 0x3c, !PT ;  /* 0x0000002f2e2e7212 */ /* 0x000fe200078e3cff */
        /* <DEDUP_REMOVED lines=8> */
[----:B------:R-:W-:Y:S01]  /*11190*/  LOP3.LUT R34, R34, R35, RZ, 0x3c, !PT ;  /* 0x0000002322227212 */ /* 0x000fe200078e3cff */
[--C-:B------:R-:W-:Y:S01]  /*111a0*/  IMAD.X R35, RZ, RZ, R45.reuse, P3 ;  /* 0x000000ffff237224 */ /* 0x100fe200018e062d */
[----:B------:R-:W-:Y:S02]  /*111b0*/  MOV R47, R46 ;  /* 0x0000002e002f7202 */ /* 0x000fe40000000f00 */
[----:B------:R-:W-:Y:S01]  /*111c0*/  LOP3.LUT R38, R38, R39, RZ, 0x3c, !PT ;  /* 0x0000002726267212 */ /* 0x000fe200078e3cff */
[----:B------:R-:W-:Y:S01]  /*111d0*/  IMAD.X R39, RZ, RZ, R45, P6 ;  /* 0x000000ffff277224 */ /* 0x000fe200030e062d */
[----:B--2---:R-:W-:-:S02]  /*111e0*/  MOV R24, R6 ;  /* 0x0000000600187202 */ /* 0x004fc40000000f00 */
[----:B------:R-:W-:Y:S02]  /*111f0*/  MOV R46, R4 ;  /* 0x00000004002e7202 */ /* 0x000fe40000000f00 */
[----:B------:R-:W-:Y:S01]  /*11200*/  LOP3.LUT R42, R42, R43, RZ, 0x3c, !PT ;  /* 0x0000002b2a2a7212 */ /* 0x000fe200078e3cff */
[----:B------:R-:W-:Y:S01]  /*11210*/  IMAD.X R43, RZ, RZ, R45, P5 ;  /* 0x000000ffff2b7224 */ /* 0x000fe200028e062d */
[----:B------:R-:W-:Y:S02]  /*11220*/  MOV R36, R8 ;  /* 0x0000000800247202 */ /* 0x000fe40000000f00 */
        /* <DEDUP_REMOVED lines=9> */
[----:B------:R-:W-:Y:S02]  /*112c0*/  MOV R70, R30 ;  /* 0x0000001e00467202 */ /* 0x000fe40000000f00 */
[----:B------:R-:W-:Y:S02]  /*112d0*/  MOV R56, R56 ;  /* 0x0000003800387202 */ /* 0x000fe40000000f00 */
[----:B------:R-:W-:Y:S02]  /*112e0*/  MOV R48, R48 ;  /* 0x0000003000307202 */ /* 0x000fe40000000f00 */
[----:B------:R-:W-:Y:S02]  /*112f0*/  F2FP.F16.F32.PACK_AB R12, R65, R64 ;  /* 0x00000040410c723e */ /* 0x000fe400000000ff */
[----:B------:R-:W-:Y:S01]  /*11300*/  F2FP.F16.F32.PACK_AB R14, R69, R68 ;  /* 0x00000044450e723e */ /* 0x000fe200000000ff */
[----:B------:R2:W-:Y:S01]  /*11310*/  STSM.16.M88.4 [R36], R4 ;  /* 0x0000000424007844 */ /* 0x0005e20000000200 */
[----:B------:R-:W-:-:S02]  /*11320*/  MOV R57, R52 ;  /* 0x0000003400397202 */ /* 0x000fc40000000f00 */
[----:B------:R-:W-:Y:S02]  /*11330*/  MOV R49, R34 ;  /* 0x0000002200317202 */ /* 0x000fe40000000f00 */
[----:B------:R-:W-:Y:S02]  /*11340*/  F2FP.F16.F32.PACK_AB R28, R73, R72 ;  /* 0x00000048491c723e */ /* 0x000fe400000000ff */
[----:B------:R-:W-:Y:S02]  /*11350*/  F2FP.F16.F32.PACK_AB R30, R77, R76 ;  /* 0x0000004c4d1e723e */ /* 0x000fe400000000ff */
[----:B------:R-:W-:Y:S02]  /*11360*/  F2FP.F16.F32.PACK_AB R31, R79, R78 ;  /* 0x0000004e4f1f723e */ /* 0x000fe400000000ff */
[----:B------:R-:W-:Y:S02]  /*11370*/  MOV R53, R38 ;  /* 0x0000002600357202 */ /* 0x000fe40000000f00 */
[----:B------:R-:W-:-:S02]  /*11380*/  F2FP.F16.F32.PACK_AB R34, R85, R84 ;  /* 0x000000545522723e */ /* 0x000fc400000000ff */
[----:B------:R-:W-:Y:S01]  /*11390*/  F2FP.F16.F32.PACK_AB R35, R87, R86 ;  /* 0x000000565723723e */ /* 0x000fe200000000ff */
[----:B------:R3:W-:Y:S01]  /*113a0*/  STSM.16.M88.4 [R66], R8 ;  /* 0x0000000842007844 */ /* 0x0007e20000000200 */
[----:B------:R-:W-:Y:S02]  /*113b0*/  MOV R52, R42 ;  /* 0x0000002a00347202 */ /* 0x000fe40000000f00 */
[----:B--2---:R-:W-:Y:S02]  /*113c0*/  F2FP.F16.F32.PACK_AB R36, R89, R88 ;  /* 0x000000585924723e */ /* 0x004fe400000000ff */
[----:B------:R-:W-:Y:S02]  /*113d0*/  F2FP.F16.F32.PACK_AB R38, R93, R92 ;  /* 0x0000005c5d26723e */ /* 0x000fe400000000ff */
[----:B------:R-:W-:Y:S01]  /*113e0*/  F2FP.F16.F32.PACK_AB R39, R95, R94 ;  /* 0x0000005e5f27723e */ /* 0x000fe200000000ff */
[----:B------:R2:W-:Y:S01]  /*113f0*/  STSM.16.M88.4 [R70], R12 ;  /* 0x0000000c46007844 */ /* 0x0005e20000000200 */
[----:B------:R-:W-:-:S02]  /*11400*/  F2FP.F16.F32.PACK_AB R42, R101, R100 ;  /* 0x00000064652a723e */ /* 0x000fc400000000ff */
[----:B------:R-:W-:Y:S01]  /*11410*/  F2FP.F16.F32.PACK_AB R43, R103, R102 ;  /* 0x00000066672b723e */ /* 0x000fe200000000ff */
[----:B------:R4:W-:Y:S01]  /*11420*/  STSM.16.M88.4 [R56], R28 ;  /* 0x0000001c38007844 */ /* 0x0009e20000000200 */
[----:B------:R-:W-:Y:S02]  /*11430*/  F2FP.F16.F32.PACK_AB R4, R105, R104 ;  /* 0x000000686904723e */ /* 0x000fe400000000ff */
[----:B------:R-:W-:Y:S02]  /*11440*/  F2FP.F16.F32.PACK_AB R5, R107, R106 ;  /* 0x0000006a6b05723e */ /* 0x000fe400000000ff */
[----:B------:R-:W-:Y:S02]  /*11450*/  F2FP.F16.F32.PACK_AB R6, R109, R108 ;  /* 0x0000006c6d06723e */ /* 0x000fe400000000ff */
[----:B------:R-:W-:Y:S01]  /*11460*/  F2FP.F16.F32.PACK_AB R7, R111, R110 ;  /* 0x0000006e6f07723e */ /* 0x000fe200000000ff */
[----:B------:R-:W-:Y:S01]  /*11470*/  STSM.16.M88.4 [R57], R32 ;  /* 0x0000002039007844 */ /* 0x000fe20000000200 */
[----:B------:R-:W-:-:S03]  /*11480*/  IADD3.X R45, RZ, R45, RZ, P2, !PT ;  /* 0x0000002dff2d7210 */ /* 0x000fc600017fe4ff */
[----:B------:R-:W-:Y:S01]  /*11490*/  STSM.16.M88.4 [R48], R36 ;  /* 0x0000002430007844 */ /* 0x000fe20000000200 */
[----:B---3--:R-:W-:Y:S02]  /*114a0*/  F2FP.F16.F32.PACK_AB R8, R113, R112 ;  /* 0x000000707108723e */ /* 0x008fe400000000ff */
[----:B------:R-:W-:Y:S01]  /*114b0*/  F2FP.F16.F32.PACK_AB R9, R115, R114 ;  /* 0x000000727309723e */ /* 0x000fe200000000ff */
[----:B------:R-:W-:Y:S01]  /*114c0*/  STSM.16.M88.4 [R49], R40 ;  /* 0x0000002831007844 */ /* 0x000fe20000000200 */
[----:B------:R-:W-:Y:S02]  /*114d0*/  F2FP.F16.F32.PACK_AB R10, R117, R116 ;  /* 0x00000074750a723e */ /* 0x000fe400000000ff */
[----:B------:R-:W-:Y:S01]  /*114e0*/  F2FP.F16.F32.PACK_AB R11, R119, R118 ;  /* 0x00000076770b723e */ /* 0x000fe200000000ff */
[----:B------:R3:W-:Y:S01]  /*114f0*/  STSM.16.M88.4 [R47], R4 ;  /* 0x000000042f007844 */ /* 0x0007e20000000200 */
[----:B--2---:R-:W-:Y:S02]  /*11500*/  F2FP.F16.F32.PACK_AB R12, R121, R120 ;  /* 0x00000078790c723e */ /* 0x004fe400000000ff */
[----:B------:R-:W-:-:S02]  /*11510*/  F2FP.F16.F32.PACK_AB R13, R123, R122 ;  /* 0x0000007a7b0d723e */ /* 0x000fc400000000ff */
[----:B------:R-:W-:Y:S02]  /*11520*/  F2FP.F16.F32.PACK_AB R14, R125, R124 ;  /* 0x0000007c7d0e723e */ /* 0x000fe400000000ff */
[----:B------:R-:W-:Y:S02]  /*11530*/  F2FP.F16.F32.PACK_AB R15, R127, R126 ;  /* 0x0000007e7f0f723e */ /* 0x000fe400000000ff */
[----:B------:R-:W-:Y:S02]  /*11540*/  ISETP.NE.U32.AND P0, PT, RZ, UR4, PT ;  /* 0x00000004ff007c0c */ /* 0x000fe4000bf05070 */
[----:B----4-:R-:W-:Y:S02]  /*11550*/  F2FP.F16.F32.PACK_AB R28, R129, R128 ;  /* 0x00000080811c723e */ /* 0x010fe400000000ff */
[----:B------:R-:W-:Y:S02]  /*11560*/  F2FP.F16.F32.PACK_AB R29, R131, R130 ;  /* 0x00000082831d723e */ /* 0x000fe400000000ff */
[----:B------:R-:W-:-:S02]  /*11570*/  F2FP.F16.F32.PACK_AB R30, R133, R132 ;  /* 0x00000084851e723e */ /* 0x000fc400000000ff */
[----:B---3--:R-:W-:Y:S02]  /*11580*/  IADD3 R4, P1, R82, UR4, RZ ;  /* 0x0000000452047c10 */ /* 0x008fe4000ff3e0ff */
[----:B------:R-:W-:Y:S02]  /*11590*/  F2FP.F16.F32.PACK_AB R31, R135, R134 ;  /* 0x00000086871f723e */ /* 0x000fe400000000ff */
[----:B------:R-:W-:Y:S02]  /*115a0*/  F2FP.F16.F32.PACK_AB R32, R137, R136 ;  /* 0x000000888920723e */ /* 0x000fe400000000ff */
[----:B------:R-:W-:Y:S02]  /*115b0*/  F2FP.F16.F32.PACK_AB R33, R139, R138 ;  /* 0x0000008a8b21723e */ /* 0x000fe400000000ff */
[----:B------:R-:W-:Y:S02]  /*115c0*/  F2FP.F16.F32.PACK_AB R34, R141, R140 ;  /* 0x0000008c8d22723e */ /* 0x000fe400000000ff */
[----:B------:R-:W-:Y:S01]  /*115d0*/  F2FP.F16.F32.PACK_AB R35, R143, R142 ;  /* 0x0000008e8f23723e */ /* 0x000fe200000000ff */
[----:B------:R-:W-:Y:S01]  /*115e0*/  STSM.16.M88.4 [R52], R8 ;  /* 0x0000000834007844 */ /* 0x000fe20000000200 */
[----:B------:R-:W-:-:S02]  /*115f0*/  MOV R44, R44 ;  /* 0x0000002c002c7202 */ /* 0x000fc40000000f00 */
[----:B------:R-:W-:Y:S01]  /*11600*/  ISETP.NE.AND.EX P0, PT, RZ, UR5, PT, P0 ;  /* 0x00000005ff007c0c */ /* 0x000fe2000bf05300 */
[----:B------:R-:W-:Y:S01]  /*11610*/  STSM.16.M88.4 [R53], R12 ;  /* 0x0000000c35007844 */ /* 0x000fe20000000200 */
[----:B------:R-:W-:Y:S01]  /*11620*/  IADD3.X R5, R74, UR5, RZ, P1, !PT ;  /* 0x000000054a057c10 */ /* 0x000fe20008ffe4ff */
[----:B------:R-:W-:Y:S02]  /*11630*/  ULDC.64 UR4, c[0x0][0xc08] ;  /* 0x0003020000047ab9 */ /* 0x000fe40000000a00 */
[----:B------:R2:W-:Y:S01]  /*11640*/  STSM.16.M88.4 [R24], R28 ;  /* 0x0000001c18007844 */ /* 0x0005e20000000200 */
[----:B------:R-:W-:-:S03]  /*11650*/  ISETP.NE.U32.AND P6, PT, RZ, UR4, PT ;  /* 0x00000004ff007c0c */ /* 0x000fc6000bfc5070 */
[----:B------:R3:W-:Y:S01]  /*11660*/  STSM.16.M88.4 [R46], R32 ;  /* 0x000000202e007844 */ /* 0x0007e20000000200 */
[----:B------:R-:W-:-:S03]  /*11670*/  ISETP.NE.AND.EX P6, PT, RZ, UR5, PT, P6 ;  /* 0x00000005ff007c0c */ /* 0x000fc6000bfc5360 */
[----:B------:R4:W-:Y:S01]  /*11680*/  STSM.16.M88.4 [R44], R144 ;  /* 0x000000902c007844 */ /* 0x0009e20000000200 */
[----:B------:R-:W-:Y:S01]  /*11690*/  BAR.SYNC.DEFER_BLOCKING 0x1, 0x100 ;  /* 0x0044000000007b1d */ /* 0x000fe20000010000 */
[----:B------:R-:W-:-:S08]  /*116a0*/  IMAD R7, R98, 0x40, R196 ;  /* 0x0000004062077824 */ /* 0x000fd000078e02c4 */
[----:B------:R-:W-:Y:S01]  /*116b0*/  @P6 IADD3 R6, P4, R82, UR4, RZ ;  /* 0x0000000452066c10 */ /* 0x000fe2000ff9e0ff */
[----:B------:R-:W-:Y:S01]  /*116c0*/  ULDC UR4, c[0x0][0xa88] ;  /* 0x0002a20000047ab9 */ /* 0x000fe20000000800 */
[----:B------:R-:W-:Y:S02]  /*116d0*/  IMAD.WIDE R20, R7, 0x2, R20 ;  /* 0x0000000207147825 */ /* 0x000fe400078e0214 */
[----:B------:R-:W-:Y:S02]  /*116e0*/  @P6 IADD3.X R7, R74, UR5, RZ, P4, !PT ;  /* 0x000000054a076c10 */ /* 0x000fe4000a7fe4ff */
[----:B--2---:R-:W-:Y:S01]  /*116f0*/  IMAD.U32 R24, RZ, RZ, UR4 ;  /* 0x00000004ff187e24 */ /* 0x004fe2000f8e00ff */
[----:B------:R2:W5:Y:S05]  /*11700*/  @P0 LDG.E R80, desc[UR40][R4.64] ;  /* 0x0000002804500981 */ /* 0x00056a000c1e1900 */
[----:B------:R2:W5:Y:S01]  /*11710*/  @P6 LDG.E R24, desc[UR40][R6.64] ;  /* 0x0000002806186981 */ /* 0x000562000c1e1900 */
[----:B------:R-:W-:-:S02]  /*11720*/  IADD3 R9, P1, R20, 0x1000, RZ ;  /* 0x0000100014097810 */ /* 0x000fc40007f3e0ff */
[C---:B------:R-:W-:Y:S02]  /*11730*/  IADD3 R13, P2, R20.reuse, 0x2000, RZ ;  /* 0x00002000140d7810 */ /* 0x040fe40007f5e0ff */
[C---:B------:R-:W-:Y:S02]  /*11740*/  IADD3 R29, P3, R20.reuse, 0x3000, RZ ;  /* 0x00003000141d7810 */ /* 0x040fe40007f7e0ff */
[----:B---3--:R-:W-:Y:S02]  /*11750*/  IADD3 R33, P4, R20, 0x4000, RZ ;  /* 0x0000400014217810 */ /* 0x008fe40007f9e0ff */
        /* <DEDUP_REMOVED lines=8> */
[----:B------:R-:W-:-:S02]  /*117e0*/  IADD3 R37, P5, R20, 0x5000, RZ ;  /* 0x0000500014257810 */ /* 0x000fc40007fbe0ff */
[----:B------:R-:W-:Y:S01]  /*117f0*/  LOP3.LUT R8, R8, R9, RZ, 0x3c, !PT ;  /* 0x0000000908087212 */ /* 0x000fe200078e3cff */
[--C-:B------:R-:W-:Y:S01]  /*11800*/  IMAD.X R9, RZ, RZ, R21.reuse, P1 ;  /* 0x000000ffff097224 */ /* 0x100fe200008e0615 */
[----:B------:R-:W-:Y:S01]  /*11810*/  LOP3.LUT R12, R12, R13, RZ, 0x3c, !PT ;  /* 0x0000000d0c0c7212 */ /* 0x000fe200078e3cff */
[--C-:B------:R-:W-:Y:S01]  /*11820*/  IMAD.X R13, RZ, RZ, R21.reuse, P2 ;  /* 0x000000ffff0d7224 */ /* 0x100fe200010e0615 */
[----:B------:R-:W-:Y:S01]  /*11830*/  LOP3.LUT R28, R28, R29, RZ, 0x3c, !PT ;  /* 0x0000001d1c1c7212 */ /* 0x000fe200078e3cff */
[----:B------:R-:W-:Y:S01]  /*11840*/  IMAD.X R29, RZ, RZ, R21, P3 ;  /* 0x000000ffff1d7224 */ /* 0x000fe200018e0615 */
[----:B------:R-:W-:Y:S02]  /*11850*/  LOP3.LUT R32, R32, R33, RZ, 0x3c, !PT ;  /* 0x0000002120207212 */ /* 0x000fe400078e3cff */
[----:B------:R-:W-:Y:S02]  /*11860*/  P2R R10, PR, RZ, 0x20 ;  /* 0x00000020ff0a7803 */ /* 0x000fe40000000000 */
[----:B------:R-:W-:-:S02]  /*11870*/  IADD3.X R33, RZ, R21, RZ, P4, !PT ;  /* 0x00000015ff217210 */ /* 0x000fc400027fe4ff */
[C---:B------:R-:W-:Y:S02]  /*11880*/  IADD3 R41, P1, R20.reuse, 0x6000, RZ ;  /* 0x0000600014297810 */ /* 0x040fe40007f3e0ff */
[C---:B------:R-:W-:Y:S02]  /*11890*/  IADD3 R45, P2, R20.reuse, 0x7000, RZ ;  /* 0x00007000142d7810 */ /* 0x040fe40007f5e0ff */
[C---:B------:R-:W-:Y:S02]  /*118a0*/  IADD3 R49, P3, R20.reuse, 0x8000, RZ ;  /* 0x0000800014317810 */ /* 0x040fe40007f7e0ff */
[C---:B------:R-:W-:Y:S02]  /*118b0*/  IADD3 R53, P4, R20.reuse, 0x9000, RZ ;  /* 0x0000900014357810 */ /* 0x040fe40007f9e0ff */
[----:B------:R-:W-:Y:S02]  /*118c0*/  IADD3 R57, P5, R20, 0xa000, RZ ;  /* 0x0000a00014397810 */ /* 0x000fe40007fbe0ff */
[----:B------:R-:W-:-:S02]  /*118d0*/  LOP3.LUT R36, R37, 0x380, RZ, 0xc0, !PT ;  /* 0x0000038025247812 */ /* 0x000fc400078ec0ff */
[----:B------:R-:W-:Y:S02]  /*118e0*/  LOP3.LUT R40, R41, 0x380, RZ, 0xc0, !PT ;  /* 0x0000038029287812 */ /* 0x000fe400078ec0ff */
[----:B----4-:R-:W-:Y:S02]  /*118f0*/  LOP3.LUT R44, R45, 0x380, RZ, 0xc0, !PT ;  /* 0x000003802d2c7812 */ /* 0x010fe400078ec0ff */
        /* <DEDUP_REMOVED lines=20> */
.L_x_8049:
[----:B------:R-:W-:Y:S01]  /*11a40*/  ISETP.NE.AND P6, PT, R10, RZ, PT ;  /* 0x000000ff0a00720c */ /* 0x000fe20003fc5270 */
[----:B------:R-:W2:Y:S04]  /*11a50*/  LDL.LU R11, [R1+0x44] ;  /* 0x00004400010b7983 */ /* 0x000ea80000300800 */
[----:B------:R-:W3:Y:S01]  /*11a60*/  LDL.LU R10, [R1+0x4c] ;  /* 0x00004c00010a7983 */ /* 0x000ee20000300800 */
[----:B------:R-:W4:Y:S01]  /*11a70*/  S2R R5, SR_TID.X ;  /* 0x0000000000057919 */ /* 0x000f220000002100 */
[--C-:B------:R-:W-:Y:S01]  /*11a80*/  IMAD.X R57, RZ, RZ, R21.reuse, P5 ;  /* 0x000000ffff397224 */ /* 0x100fe200028e0615 */
[----:B------:R-:W-:Y:S01]  /*11a90*/  IADD3.X R49, RZ, R21, RZ, P3, !PT ;  /* 0x00000015ff317210 */ /* 0x000fe20001ffe4ff */
[----:B------:R-:W-:Y:S01]  /*11aa0*/  IMAD.X R37, RZ, RZ, R21, P6 ;  /* 0x000000ffff257224 */ /* 0x000fe200030e0615 */
[----:B------:R-:W3:Y:S01]  /*11ab0*/  LDL R84, [R1+0x38] ;  /* 0x0000380001547983 */ /* 0x000ee20000100800 */
        /* <DEDUP_REMOVED lines=41> */
[----:B------:R-:W-:Y:S01]  /*11d50*/  SHF.R.S32.HI R83, RZ, 0x1f, R84 ;  /* 0x0000001fff537819 */ /* 0x000fe20000011454 */
[----:B------:R-:W-:Y:S06]  /*11d60*/  @P5 BRA `(.L_x_8050) ;  /* 0x0000000000b85947 */ /* 0x000fec0003800000 */
[----:B------:R-:W2:Y:S01]  /*11d70*/  LDC R35, c[0x0][0xbe8] ;  /* 0x0002fa00ff237b82 */ /* 0x000ea20000000800 */
[----:B------:R-:W-:Y:S01]  /*11d80*/  ULDC.64 UR4, c[0x0][0xb90] ;  /* 0x0002e40000047ab9 */ /* 0x000fe20000000a00 */
[----:B------:R-:W-:Y:S02]  /*11d90*/  IMAD.IADD R20, R229, 0x1, R199 ;  /* 0x00000001e5147824 */ /* 0x000fe400078e02c7 */
[----:B------:R-:W-:Y:S02]  /*11da0*/  IMAD R10, R83, UR4, RZ ;  /* 0x00000004530a7c24 */ /* 0x000fe4000f8e02ff */
[----:B------:R-:W-:Y:S02]  /*11db0*/  IMAD.MOV.U32 R6, RZ, RZ, R80 ;  /* 0x000000ffff067224 */ /* 0x000fe400078e0050 */
[----:B------:R-:W-:Y:S02]  /*11dc0*/  IMAD R15, R84, UR5, R10 ;  /* 0x00000005540f7c24 */ /* 0x000fe4000f8e020a */
[----:B------:R-:W-:-:S02]  /*11dd0*/  IMAD.MOV.U32 R7, RZ, RZ, R21 ;  /* 0x000000ffff077224 */ /* 0x000fc400078e0015 */
[----:B------:R-:W-:Y:S02]  /*11de0*/  IMAD.IADD R30, R193, 0x1, R199 ;  /* 0x00000001c11e7824 */ /* 0x000fe400078e02c7 */
[----:B------:R-:W-:Y:S01]  /*11df0*/  IMAD.WIDE.U32 R6, R84, UR4, R6 ;  /* 0x0000000454067c25 */ /* 0x000fe2000f8e0006 */
[----:B------:R-:W-:-:S03]  /*11e00*/  ULDC.64 UR4, c[0x0][0xb98] ;  /* 0x0002e60000047ab9 */ /* 0x000fc60000000a00 */
[----:B------:R-:W-:Y:S02]  /*11e10*/  IMAD.IADD R7, R7, 0x1, R15 ;  /* 0x0000000107077824 */ /* 0x000fe400078e020f */
[----:B------:R-:W-:Y:S01]  /*11e20*/  IMAD.WIDE.U32 R6, R81, UR4, R6 ;  /* 0x0000000451067c25 */ /* 0x000fe2000f8e0006 */
[----:B--2---:R-:W-:-:S13]  /*11e30*/  ISETP.NE.AND P0, PT, R35, 0x1, PT ;  /* 0x000000012300780c */ /* 0x004fda0003f05270 */
[----:B------:R-:W2:Y:S08]  /*11e40*/  @P0 LDC R11, c[0x0][0xbec] ;  /* 0x0002fb00ff0b0b82 */ /* 0x000eb00000000800 */
[----:B------:R-:W3:Y:S01]  /*11e50*/  @P0 LDC R31, c[0x0][0xbf0] ;  /* 0x0002fc00ff1f0b82 */ /* 0x000ee20000000800 */
[----:B--2---:R-:W-:-:S04]  /*11e60*/  @P0 IMAD.HI.U32 R10, R20, R11, RZ ;  /* 0x0000000b140a0227 */ /* 0x004fc800078e00ff */
[----:B------:R-:W-:Y:S01]  /*11e70*/  IMAD.MOV.U32 R11, RZ, RZ, R20 ;  /* 0x000000ffff0b7224 */ /* 0x000fe200078e0014 */
[----:B---3--:R-:W-:Y:S01]  /*11e80*/  @P0 SHF.R.U32.HI R11, RZ, R31, R10 ;  /* 0x0000001fff0b0219 */ /* 0x008fe2000001160a */
[----:B------:R-:W-:-:S03]  /*11e90*/  IMAD R10, R82, UR4, RZ ;  /* 0x00000004520a7c24 */ /* 0x000fc6000f8e02ff */
[C---:B------:R-:W-:Y:S02]  /*11ea0*/  IADD3 R14, -R11.reuse, RZ, RZ ;  /* 0x000000ff0b0e7210 */ /* 0x040fe40007ffe1ff */
[----:B------:R-:W-:Y:S02]  /*11eb0*/  SHF.R.S32.HI R31, RZ, 0x1f, R11 ;  /* 0x0000001fff1f7819 */ /* 0x000fe4000001140b */
[----:B------:R-:W-:Y:S01]  /*11ec0*/  IADD3 R6, P0, R11, R6, RZ ;  /* 0x000000060b067210 */ /* 0x000fe20007f1e0ff */
[----:B------:R-:W-:Y:S02]  /*11ed0*/  IMAD R15, R35, R14, R20 ;  /* 0x0000000e230f7224 */ /* 0x000fe400078e0214 */
[----:B------:R-:W-:Y:S01]  /*11ee0*/  IMAD R14, R81, UR5, R10 ;  /* 0x00000005510e7c24 */ /* 0x000fe2000f8e020a */
[----:B------:R-:W-:Y:S01]  /*11ef0*/  ULDC.64 UR4, c[0x0][0xb88] ;  /* 0x0002e20000047ab9 */ /* 0x000fe20000000a00 */
[----:B------:R-:W-:Y:S01]  /*11f00*/  IMAD R35, R24, R35, RZ ;  /* 0x0000002318237224 */ /* 0x000fe200078e02ff */
[----:B------:R-:W-:-:S02]  /*11f10*/  SHF.R.S32.HI R10, RZ, 0x1f, R15 ;  /* 0x0000001fff0a7819 */ /* 0x000fc4000001140f */
[----:B------:R-:W-:Y:S01]  /*11f20*/  IADD3.X R7, R31, R7, R14, P0, !PT ;  /* 0x000000071f077210 */ /* 0x000fe200007fe40e */
[----:B------:R-:W-:Y:S02]  /*11f30*/  IMAD.MOV R31, RZ, RZ, -R215 ;  /* 0x000000ffff1f7224 */ /* 0x000fe400078e0ad7 */
[----:B------:R-:W-:Y:S02]  /*11f40*/  IMAD R10, R10, UR4, RZ ;  /* 0x000000040a0a7c24 */ /* 0x000fe4000f8e02ff */
[----:B------:R-:W-:-:S04]  /*11f50*/  IMAD.WIDE.U32 R6, R15, UR4, R6 ;  /* 0x000000040f067c25 */ /* 0x000fc8000f8e0006 */
[----:B------:R-:W-:Y:S01]  /*11f60*/  IMAD R15, R15, UR5, R10 ;  /* 0x000000050f0f7c24 */ /* 0x000fe2000f8e020a */
[----:B------:R-:W-:Y:S01]  /*11f70*/  ULDC.64 UR4, c[0x0][0xb50] ;  /* 0x0002d40000047ab9 */ /* 0x000fe20000000a00 */
[----:B------:R-:W-:Y:S02]  /*11f80*/  VIADD R14, R30, 0x8 ;  /* 0x000000081e0e7836 */ /* 0x000fe40000000000 */
        /* <DEDUP_REMOVED lines=8> */
[----:B------:R-:W2:Y:S04]  /*12010*/  SHFL.IDX PT, R7, R20, RZ, 0x1c1f ;  /* 0x001c1fff14077589 */ /* 0x000ea800000e0000 */
[----:B------:R-:W3:Y:S06]  /*12020*/  SHFL.IDX PT, R11, R20, 0x1, 0x1c1f ;  /* 0x003c1f00140b7f89 */ /* 0x000eec00000e0000 */
[----:B--2---:R2:W-:Y:S04]  /*12030*/  @!P1 ST.E desc[UR40][R6.64], R0 ;  /* 0x0000000006009985 */ /* 0x0045e8000c101928 */
[----:B---3--:R2:W-:Y:S02]  /*12040*/  @!P0 ST.E desc[UR40][R10.64], R3 ;  /* 0x000000030a008985 */ /* 0x0085e4000c101928 */
.L_x_8050:
[----:B------:R-:W3:Y:S01]  /*12050*/  LDC R87, c[0x0][0xbe8] ;  /* 0x0002fa00ff577b82 */ /* 0x000ee20000000800 */
[----:B------:R-:W-:Y:S01]  /*12060*/  ULDC.64 UR4, c[0x0][0xaa0] ;  /* 0x0002a80000047ab9 */ /* 0x000fe20000000a00 */
[----:B--2---:R-:W5:Y:S01]  /*12070*/  LD.E.128 R4, desc[UR40][R4.64] ;  /* 0x0000002804047980 */ /* 0x004f62000c101d00 */
        /* <DEDUP_REMOVED lines=9> */
[----:B---3--:R-:W-:Y:S01]  /*12110*/  ISETP.NE.AND P1, PT, R87, 0x1, PT ;  /* 0x000000015700780c */ /* 0x008fe20003f25270 */
[----:B------:R-:W-:-:S02]  /*12120*/  IMAD.IADD R21, R21, 0x1, R3 ;  /* 0x0000000115157824 */ /* 0x000fc400078e0203 */
[----:B------:R-:W5:Y:S01]  /*12130*/  LD.E.128 R36, desc[UR40][R36.64] ;  /* 0x0000002824247980 */ /* 0x000f62000c101d00 */
[----:B------:R-:W2:Y:S01]  /*12140*/  LDC R3, c[0x0][0xac8] ;  /* 0x0002b200ff037b82 */ /* 0x000ea20000000800 */
[----:B------:R-:W-:Y:S01]  /*12150*/  LEA.HI R0, R0, R90, RZ, 0x3 ;  /* 0x0000005a00007211 */ /* 0x000fe200078f18ff */
[----:B------:R-:W-:Y:S01]  /*12160*/  IMAD R83, R83, UR4, RZ ;  /* 0x0000000453537c24 */ /* 0x000fe2000f8e02ff */
[----:B------:R-:W5:Y:S04]  /*12170*/  LD.E.128 R40, desc[UR40][R40.64] ;  /* 0x0000002828287980 */ /* 0x000f68000c101d00 */
[----:B------:R-:W5:Y:S02]  /*12180*/  LD.E.128 R44, desc[UR40][R44.64] ;  /* 0x000000282c2c7980 */ /* 0x000f64000c101d00 */
[----:B------:R-:W3:Y:S01]  /*12190*/  @P1 LDC R85, c[0x0][0xbec] ;  /* 0x0002fb00ff551b82 */ /* 0x000ee20000000800 */
[----:B------:R-:W-:Y:S01]  /*121a0*/  LOP3.LUT R0, R0, 0xfffffff8, RZ, 0xc0, !PT ;  /* 0xfffffff800007812 */ /* 0x000fe200078ec0ff */
[----:B------:R-:W5:Y:S04]  /*121b0*/  LD.E.128 R48, desc[UR40][R48.64] ;  /* 0x0000002830307980 */ /* 0x000f68000c101d00 */
[----:B------:R-:W5:Y:S02]  /*121c0*/  LD.E.128 R52, desc[UR40][R52.64] ;  /* 0x0000002834347980 */ /* 0x000f64000c101d00 */
[----:B------:R-:W4:Y:S01]  /*121d0*/  @P1 LDC R89, c[0x0][0xbf0] ;  /* 0x0002fc00ff591b82 */ /* 0x000f220000000800 */
        /* <DEDUP_REMOVED lines=8> */
[----:B------:R-:W-:Y:S01]  /*12260*/  IMAD R0, R0, 0x20, R98 ;  /* 0x0000002000007824 */ /* 0x000fe200078e0262 */
[----:B------:R-:W-:Y:S01]  /*12270*/  IADD3 R21, R21, R83, RZ ;  /* 0x0000005315157210 */ /* 0x000fe20007ffe0ff */
[----:B------:R-:W-:Y:S01]  /*12280*/  IMAD R83, R81, UR5, R82 ;  /* 0x0000000551537c24 */ /* 0x000fe2000f8e0252 */
[----:B------:R-:W5:Y:S01]  /*12290*/  LD.E.128 R68, desc[UR40][R68.64] ;  /* 0x0000002844447980 */ /* 0x000f62000c101d00 */
[C---:B------:R-:W-:Y:S02]  /*122a0*/  VIADD R99, R196.reuse, 0x40 ;  /* 0x00000040c4637836 */ /* 0x040fe40000000000 */
[----:B------:R-:W-:Y:S01]  /*122b0*/  IMAD.IADD R82, R199, 0x1, R0 ;  /* 0x00000001c7527824 */ /* 0x000fe200078e0200 */
[----:B------:R-:W5:Y:S01]  /*122c0*/  LD.E.128 R72, desc[UR40][R72.64] ;  /* 0x0000002848487980 */ /* 0x000f62000c101d00 */
[----:B------:R-:W-:Y:S01]  /*122d0*/  VIADD R97, R196, 0x80 ;  /* 0x00000080c4617836 */ /* 0x000fe20000000000 */
[----:B--2---:R-:W-:Y:S01]  /*122e0*/  ISETP.GE.AND P0, PT, R99, R3, PT ;  /* 0x000000036300720c */ /* 0x004fe20003f06270 */
[----:B---3--:R-:W-:Y:S01]  /*122f0*/  @P1 IMAD.HI.U32 R0, R82, R85, RZ ;  /* 0x0000005552001227 */ /* 0x008fe200078e00ff */
        /* <DEDUP_REMOVED lines=8> */
[----:B----4-:R-:W-:Y:S01]  /*12380*/  @P1 SHF.R.U32.HI R81, RZ, R89, R0 ;  /* 0x00000059ff511219 */ /* 0x010fe20000011600 */
[C---:B------:R-:W-:Y:S01]  /*12390*/  VIADD R95, R196.reuse, 0xc0 ;  /* 0x000000c0c45f7836 */ /* 0x040fe20000000000 */
[-C--:B------:R-:W-:Y:S01]  /*123a0*/  ISETP.GE.AND P1, PT, R196, R3.reuse, PT ;  /* 0x00000003c400720c */ /* 0x080fe20003f26270 */
[----:B------:R-:W-:Y:S01]  /*123b0*/  IMAD.SHL.U32 R85, R80, 0x2, RZ ;  /* 0x0000000250557824 */ /* 0x000fe200078e00ff */
[----:B------:R-:W-:Y:S01]  /*123c0*/  SEL R80, RZ, 0xffffffff, P0 ;  /* 0xffffffffff507807 */ /* 0x000fe20000000000 */
[----:B------:R-:W-:Y:S01]  /*123d0*/  IMAD.IADD R21, R21, 0x1, R83 ;  /* 0x0000000115157824 */ /* 0x000fe200078e0253 */
[----:B------:R-:W-:Y:S01]  /*123e0*/  SEL R0, RZ, 0x1, P1 ;  /* 0x00000001ff007807 */ /* 0x000fe20000800000 */
[C---:B------:R-:W-:Y:S01]  /*123f0*/  VIADD R93, R196.reuse, 0x100 ;  /* 0x00000100c45d7836 */ /* 0x040fe20000000000 */
[----:B------:R-:W-:Y:S01]  /*12400*/  ISETP.GE.AND P0, PT, R95, R3, PT ;  /* 0x000000035f00720c */ /* 0x000fe20003f06270 */
[----:B------:R-:W-:Y:S01]  /*12410*/  VIADD R91, R196, 0x140 ;  /* 0x00000140c45b7836 */ /* 0x000fe20000000000 */
[----:B------:R-:W-:Y:S01]  /*12420*/  IADD3 R83, -R81, RZ, RZ ;  /* 0x000000ff51537210 */ /* 0x000fe20007ffe1ff */
[----:B------:R-:W-:Y:S01]  /*12430*/  @!PT LDS RZ, [RZ] ;  /* 0x00000000fffff984 */ /* 0x000fe20000000800 */
[----:B------:R-:W-:Y:S01]  /*12440*/  @!PT LDS RZ, [RZ] ;  /* 0x00000000fffff984 */ /* 0x000fe20000000800 */
[----:B------:R-:W-:Y:S01]  /*12450*/  @!PT LDS RZ, [RZ] ;  /* 0x00000000fffff984 */ /* 0x000fe20000000800 */
[----:B------:R-:W-:Y:S01]  /*12460*/  @!PT LDS RZ, [RZ] ;  /* 0x00000000fffff984 */ /* 0x000fe20000000800 */
[----:B------:R2:W-:Y:S06]  /*12470*/  MEMBAR.ALL.CTA ;  /* 0x0000000000007992 */ /* 0x0005ec0000008000 */
[----:B--2---:R-:W2:Y:S01]  /*12480*/  FENCE.VIEW.ASYNC.S ;  /* 0x00000000000073c6 */ /* 0x004ea20000000000 */
[----:B------:R-:W-:Y:S01]  /*12490*/  LOP3.LUT R0, R85, 0x2, R0, 0xe2, !PT ;  /* 0x0000000255007812 */ /* 0x000fe200078ee200 */
[----:B------:R-:W-:Y:S01]  /*124a0*/  IMAD.SHL.U32 R85, R80, 0x4, RZ ;  /* 0x0000000450557824 */ /* 0x000fe200078e00ff */
[----:B------:R-:W-:Y:S01]  /*124b0*/  SEL R80, RZ, 0xffffffff, P0 ;  /* 0xffffffffff507807 */ /* 0x000fe20000000000 */
[----:B------:R-:W-:Y:S01]  /*124c0*/  IMAD R83, R87, R83, R82 ;  /* 0x0000005357537224 */ /* 0x000fe200078e0252 */
[----:B------:R-:W-:Y:S01]  /*124d0*/  ISETP.GE.AND P0, PT, R93, R3, PT ;  /* 0x000000035d00720c */ /* 0x000fe20003f06270 */
[----:B------:R-:W-:Y:S01]  /*124e0*/  VIADD R90, R196, 0x180 ;  /* 0x00000180c45a7836 */ /* 0x000fe20000000000 */
[----:B------:R-:W-:Y:S01]  /*124f0*/  SHF.R.S32.HI R82, RZ, 0x1f, R81 ;  /* 0x0000001fff527819 */ /* 0x000fe20000011451 */
[----:B------:R-:W-:Y:S01]  /*12500*/  IMAD.WIDE.U32 R20, R81, UR4, R20 ;  /* 0x0000000451147c25 */ /* 0x000fe2000f8e0014 */
[----:B------:R-:W-:-:S02]  /*12510*/  LOP3.LUT R0, R85, 0x4, R0, 0xe2, !PT ;  /* 0x0000000455007812 */ /* 0x000fc400078ee200 */
[----:B------:R-:W-:Y:S01]  /*12520*/  SHF.R.S32.HI R100, RZ, 0x1f, R100 ;  /* 0x0000001fff647819 */ /* 0x000fe20000011464 */
[----:B------:R-:W-:Y:S01]  /*12530*/  IMAD.SHL.U32 R85, R80, 0x8, RZ ;  /* 0x0000000850557824 */ /* 0x000fe200078e00ff */
[----:B------:R-:W-:Y:S01]  /*12540*/  SEL R80, RZ, 0xffffffff, P0 ;  /* 0xffffffffff507807 */ /* 0x000fe20000000000 */
[----:B------:R-:W-:Y:S01]  /*12550*/  IMAD R82, R82, UR4, RZ ;  /* 0x0000000452527c24 */ /* 0x000fe2000f8e02ff */
[----:B------:R-:W-:Y:S01]  /*12560*/  ISETP.GE.AND P0, PT, R91, R3, PT ;  /* 0x000000035b00720c */ /* 0x000fe20003f06270 */
[----:B------:R-:W-:Y:S01]  /*12570*/  IMAD R87, R24, R87, RZ ;  /* 0x0000005718577224 */ /* 0x000fe200078e02ff */
[----:B------:R-:W-:Y:S01]  /*12580*/  SHF.L.U32 R89, R80, 0x4, RZ ;  /* 0x0000000450597819 */ /* 0x000fe200000006ff */
[----:B------:R-:W-:Y:S01]  /*12590*/  IMAD.IADD R199, R98, 0x1, R199 ;  /* 0x0000000162c77824 */ /* 0x000fe200078e02c7 */
[----:B------:R-:W-:Y:S01]  /*125a0*/  LOP3.LUT R0, R85, 0x8, R0, 0xe2, !PT ;  /* 0x0000000855007812 */ /* 0x000fe200078ee200 */
[----:B------:R-:W-:Y:S01]  /*125b0*/  IMAD R85, R81, UR5, R82 ;  /* 0x0000000551557c24 */ /* 0x000fe2000f8e0252 */
[----:B------:R-:W-:Y:S01]  /*125c0*/  SEL R80, RZ, 0xffffffff, P0 ;  /* 0xffffffffff507807 */ /* 0x000fe20000000000 */
[----:B------:R-:W-:Y:S01]  /*125d0*/  ULDC.64 UR4, c[0x0][0xad8] ;  /* 0x0002b60000047ab9 */ /* 0x000fe20000000a00 */
[----:B------:R-:W-:Y:S01]  /*125e0*/  SHF.R.S32.HI R81, RZ, 0x1f, R83 ;  /* 0x0000001fff517819 */ /* 0x000fe20000011453 */
[----:B------:R-:W-:Y:S01]  /*125f0*/  IMAD.IADD R21, R21, 0x1, R85 ;  /* 0x0000000115157824 */ /* 0x000fe200078e0255 */
[----:B------:R-:W-:Y:S01]  /*12600*/  LOP3.LUT R0, R89, 0x10, R0, 0xe2, !PT ;  /* 0x0000001059007812 */ /* 0x000fe200078ee200 */
[----:B------:R-:W-:Y:S01]  /*12610*/  IMAD.SHL.U32 R89, R80, 0x20, RZ ;  /* 0x0000002050597824 */ /* 0x000fe200078e00ff */
[----:B------:R-:W-:Y:S01]  /*12620*/  ISETP.GE.AND P0, PT, R90, R3, PT ;  /* 0x000000035a00720c */ /* 0x000fe20003f06270 */
[----:B------:R-:W-:Y:S01]  /*12630*/  IMAD R24, R81, UR4, RZ ;  /* 0x0000000451187c24 */ /* 0x000fe2000f8e02ff */
[----:B------:R-:W-:Y:S01]  /*12640*/  ISETP.GE.AND P1, PT, R199, R87, PT ;  /* 0x00000057c700720c */ /* 0x000fe20003f26270 */
[----:B------:R-:W-:Y:S01]  /*12650*/  VIADD R86, R196, 0x1c0 ;  /* 0x000001c0c4567836 */ /* 0x000fe20000000000 */
[----:B------:R-:W-:Y:S01]  /*12660*/  LOP3.LUT R0, R89, 0x20, R0, 0xe2, !PT ;  /* 0x0000002059007812 */ /* 0x000fe200078ee200 */
[C---:B------:R-:W-:Y:S01]  /*12670*/  IMAD R85, R83.reuse, UR5, R24 ;  /* 0x0000000553557c24 */ /* 0x040fe2000f8e0218 */
[----:B------:R-:W-:Y:S01]  /*12680*/  SEL R81, RZ, 0x40, P0 ;  /* 0x00000040ff517807 */ /* 0x000fe20000000000 */
[----:B------:R-:W-:Y:S01]  /*12690*/  IMAD.WIDE.U32 R20, R83, UR4, R20 ;  /* 0x0000000453147c25 */ /* 0x000fe2000f8e0014 */
[----:B------:R-:W-:Y:S01]  /*126a0*/  ULDC.64 UR4, c[0x0][0xa80] ;  /* 0x0002a00000047ab9 */ /* 0x000fe20000000a00 */
[----:B------:R-:W-:-:S02]  /*126b0*/  ISETP.GE.AND P0, PT, R86, R3, PT ;  /* 0x000000035600720c */ /* 0x000fc40003f06270 */
[----:B------:R-:W-:Y:S01]  /*126c0*/  LOP3.LUT R24, R0, R81, RZ, 0xfc, !PT ;  /* 0x0000005100187212 */ /* 0x000fe200078efcff */
[----:B------:R-:W-:Y:S01]  /*126d0*/  VIADD R0, R2, 0x28c20 ;  /* 0x00028c2002007836 */ /* 0x000fe20000000000 */
[----:B------:R-:W-:Y:S01]  /*126e0*/  IADD3 R81, R21, R85, RZ ;  /* 0x0000005515517210 */ /* 0x000fe20007ffe0ff */
[----:B------:R-:W-:Y:S01]  /*126f0*/  VIADD R88, R196, 0x1c0 ;  /* 0x000001c0c4587836 */ /* 0x000fe20000000000 */
[----:B------:R-:W-:Y:S01]  /*12700*/  LEA R84, P2, R20, UR4, 0x1 ;  /* 0x0000000414547c11 */ /* 0x000fe2000f8408ff */
[C---:B------:R-:W-:Y:S01]  /*12710*/  VIADD R89, R196.reuse, 0x180 ;  /* 0x00000180c4597836 */ /* 0x040fe20000000000 */
[----:B------:R-:W-:Y:S01]  /*12720*/  PRMT R0, RZ, 0x654, R0 ;  /* 0x00000654ff007816 */ /* 0x000fe20000000000 */
[C---:B------:R-:W-:Y:S01]  /*12730*/  VIADD R92, R196.reuse, 0x140 ;  /* 0x00000140c45c7836 */ /* 0x040fe20000000000 */
[----:B------:R-:W-:Y:S01]  /*12740*/  SEL R21, RZ, 0x80, P0 ;  /* 0x00000080ff157807 */ /* 0x000fe20000000000 */
[----:B------:R-:W-:Y:S01]  /*12750*/  VIADD R94, R196, 0x100 ;  /* 0x00000100c45e7836 */ /* 0x000fe20000000000 */
[----:B------:R-:W-:Y:S01]  /*12760*/  LEA.HI.X R85, R20, UR5, R81, 0x1, P2 ;  /* 0x0000000514557c11 */ /* 0x000fe200090f0c51 */
[----:B--2---:R2:W-:Y:S01]  /*12770*/  SYNCS.ARRIVE.TRANS64.RED.A1T0 RZ, [R0+URZ], RZ ;  /* 0x000000ff00ff79a7 */ /* 0x0045e2000810043f */
[C---:B------:R-:W-:Y:S01]  /*12780*/  VIADD R96, R196.reuse, 0xc0 ;  /* 0x000000c0c4607836 */ /* 0x040fe20000000000 */
[----:B------:R3:W4:Y:S01]  /*12790*/  SHFL.IDX PT, R20, R84, RZ, 0x181f ;  /* 0x00181fff54147589 */ /* 0x00072200000e0000 */
[----:B------:R-:W-:Y:S01]  /*127a0*/  VIADD R98, R196, 0x80 ;  /* 0x00000080c4627836 */ /* 0x000fe20000000000 */
[----:B------:R-:W-:-:S02]  /*127b0*/  SHF.R.S32.HI R88, RZ, 0x1f, R88 ;  /* 0x0000001fff587819 */ /* 0x000fc40000011458 */
[----:B------:R-:W-:Y:S02]  /*127c0*/  SHF.R.S32.HI R89, RZ, 0x1f, R89 ;  /* 0x0000001fff597819 */ /* 0x000fe40000011459 */
[----:B--2---:R-:W-:Y:S02]  /*127d0*/  LOP3.LUT R0, R24, R21, RZ, 0xfc, !PT ;  /* 0x0000001518007212 */ /* 0x004fe400078efcff */
[----:B------:R3:W2:Y:S01]  /*127e0*/  SHFL.IDX PT, R21, R85, RZ, 0x181f ;  /* 0x00181fff55157589 */ /* 0x0006a200000e0000 */
[----:B------:R-:W-:Y:S02]  /*127f0*/  SHF.R.S32.HI R92, RZ, 0x1f, R92 ;  /* 0x0000001fff5c7819 */ /* 0x000fe4000001145c */
[----:B------:R-:W-:Y:S02]  /*12800*/  SHF.R.S32.HI R94, RZ, 0x1f, R94 ;  /* 0x0000001fff5e7819 */ /* 0x000fe4000001145e */
[----:B------:R-:W-:Y:S02]  /*12810*/  SHF.R.S32.HI R96, RZ, 0x1f, R96 ;  /* 0x0000001fff607819 */ /* 0x000fe40000011460 */
[----:B------:R-:W-:Y:S01]  /*12820*/  SHF.R.S32.HI R98, RZ, 0x1f, R98 ;  /* 0x0000001fff627819 */ /* 0x000fe20000011462 */
[----:B---3--:R-:W-:Y:S06]  /*12830*/  @P1 BRA `(.L_x_8052) ;  /* 0x00000000007c1947 */ /* 0x008fec0003800000 */
[-C--:B------:R-:W-:Y:S02]  /*12840*/  ISETP.GE.AND P1, PT, R99, R3.reuse, PT ;  /* 0x000000036300720c */ /* 0x080fe40003f26270 */
[-C--:B------:R-:W-:Y:S02]  /*12850*/  ISETP.GE.AND P0, PT, R196, R3.reuse, PT ;  /* 0x00000003c400720c */ /* 0x080fe40003f06270 */
[-C--:B------:R-:W-:Y:S02]  /*12860*/  ISETP.GE.AND P5, PT, R97, R3.reuse, PT ;  /* 0x000000036100720c */ /* 0x080fe40003fa6270 */
[----:B------:R-:W-:-:S07]  /*12870*/  ISETP.GE.AND P3, PT, R95, R3, PT ;  /* 0x000000035f00720c */ /* 0x000fce0003f66270 */
[C---:B----4-:R-:W-:Y:S02]  /*12880*/  @!P1 LEA R80, P2, R99.reuse, R20, 0x1 ;  /* 0x0000001463509211 */ /* 0x050fe400078408ff */
[----:B--2---:R-:W-:Y:S02]  /*12890*/  @!P0 IMAD.WIDE R82, R196, 0x2, R20 ;  /* 0x00000002c4528825 */ /* 0x004fe400078e0214 */
[----:B------:R-:W-:Y:S02]  /*128a0*/  @!P1 LEA.HI.X R81, R99, R21, R100, 0x1, P2 ;  /* 0x0000001563519211 */ /* 0x000fe400010f0c64 */
[----:B------:R-:W-:Y:S01]  /*128b0*/  ISETP.GE.AND P2, PT, R93, R3, PT ;  /* 0x000000035d00720c */ /* 0x000fe20003f46270 */
[----:B-----5:R2:W-:Y:S01]  /*128c0*/  @!P0 ST.E.128 desc[UR40][R82.64], R4 ;  /* 0x0000000452008985 */ /* 0x0205e2000c101d28 */
[----:B------:R-:W-:-:S03]  /*128d0*/  LOP3.LUT P0, RZ, R24, 0x40, RZ, 0xc0, !PT ;  /* 0x0000004018ff7812 */ /* 0x000fc6000780c0ff */
[----:B------:R3:W-:Y:S01]  /*128e0*/  @!P1 ST.E.128 desc[UR40][R80.64], R12 ;  /* 0x0000000c50009985 */ /* 0x0007e2000c101d28 */
[----:B------:R-:W-:Y:S02]  /*128f0*/  ISETP.GE.AND P1, PT, R91, R3, PT ;  /* 0x000000035b00720c */ /* 0x000fe40003f26270 */
[-C--:B--2---:R-:W-:Y:S02]  /*12900*/  @!P5 LEA R4, P4, R97, R20.reuse, 0x1 ;  /* 0x000000146104d211 */ /* 0x084fe400078808ff */
[-C--:B------:R-:W-:Y:S02]  /*12910*/  @!P3 LEA R6, P6, R95, R20.reuse, 0x1 ;  /* 0x000000145f06b211 */ /* 0x080fe400078c08ff */
[-C--:B------:R-:W-:Y:S02]  /*12920*/  @!P5 LEA.HI.X R5, R97, R21.reuse, R98, 0x1, P4 ;  /* 0x000000156105d211 */ /* 0x080fe400020f0c62 */
[----:B------:R-:W-:Y:S02]  /*12930*/  LOP3.LUT P4, RZ, R0, 0x80, RZ, 0xc0, !PT ;  /* 0x0000008000ff7812 */ /* 0x000fe4000788c0ff */
[----:B------:R-:W-:Y:S01]  /*12940*/  @!P3 LEA.HI.X R7, R95, R21, R96, 0x1, P6 ;  /* 0x000000155f07b211 */ /* 0x000fe200030f0c60 */
[----:B------:R2:W-:Y:S01]  /*12950*/  @!P5 ST.E.128 desc[UR40][R4.64], R32 ;  /* 0x000000200400d985 */ /* 0x0005e2000c101d28 */
[----:B------:R-:W-:-:S02]  /*12960*/  @!P2 LEA R82, P5, R93, R20, 0x1 ;  /* 0x000000145d52a211 */ /* 0x000fc400078a08ff */
[-C--:B---3--:R-:W-:Y:S01]  /*12970*/  @!P1 LEA R12, P6, R91, R20.reuse, 0x1 ;  /* 0x000000145b0c9211 */ /* 0x088fe200078c08ff */
        /* <DEDUP_REMOVED lines=11> */
.L_x_8052:
[----:B------:R-:W-:Y:S05]  /*12a30*/  BSYNC B1 ;  /* 0x0000000000017941 */ /* 0x000fea0003800000 */
.L_x_8051:
[----:B--2--5:R-:W-:Y:S01]  /*12a40*/  VIADD R6, R199, 0x20 ;  /* 0x00000020c7067836 */ /* 0x024fe20000000000 */
[----:B------:R2:W3:Y:S04]  /*12a50*/  SHFL.IDX PT, R5, R85, 0x1, 0x181f ;  /* 0x00381f0055057f89 */ /* 0x0004e800000e0000 */
        /* <DEDUP_REMOVED lines=9> */
[CC--:B0-----:R-:W-:Y:S02]  /*12af0*/  @!P5 LEA R12, P4, R99.reuse, R4.reuse, 0x1 ;  /* 0x00000004630cd211 */ /* 0x0c1fe400078808ff */
[----:B---3--:R-:W-:Y:S02]  /*12b00*/  @!P6 IMAD.WIDE R6, R196, 0x2, R4 ;  /* 0x00000002c406e825 */ /* 0x008fe400078e0204 */
[----:B------:R-:W-:Y:S02]  /*12b10*/  @!P5 LEA.HI.X R13, R99, R5, R100, 0x1, P4 ;  /* 0x00000005630dd211 */ /* 0x000fe400020f0c64 */
[----:B------:R-:W-:Y:S01]  /*12b20*/  LOP3.LUT P4, RZ, R24, 0x40, RZ, 0xc0, !PT ;  /* 0x0000004018ff7812 */ /* 0x000fe2000788c0ff */
[----:B------:R0:W-:Y:S01]  /*12b30*/  @!P6 ST.E.128 desc[UR40][R6.64], R8 ;  /* 0x000000080600e985 */ /* 0x0001e2000c101d28 */
[----:B------:R-:W-:-:S03]  /*12b40*/  @!P3 LEA R14, P6, R97, R4, 0x1 ;  /* 0x00000004610eb211 */ /* 0x000fc600078c08ff */
[----:B------:R2:W-:Y:S01]  /*12b50*/  @!P5 ST.E.128 desc[UR40][R12.64], R28 ;  /* 0x0000001c0c00d985 */ /* 0x0005e2000c101d28 */
[-C--:B------:R-:W-:Y:S02]  /*12b60*/  @!P3 LEA.HI.X R15, R97, R5.reuse, R98, 0x1, P6 ;  /* 0x00000005610fb211 */ /* 0x080fe400030f0c62 */
[-C--:B----4-:R-:W-:Y:S02]  /*12b70*/  @!P2 LEA R20, P5, R95, R4.reuse, 0x1 ;  /* 0x000000045f14a211 */ /* 0x090fe400078a08ff */
        /* <DEDUP_REMOVED lines=18> */
.L_x_8048:
        /* <DEDUP_REMOVED lines=26> */
.L_x_8054:
[----:B------:R-:W2:Y:S04]  /*12e40*/  LDL.LU R5, [R1+0x44] ;  /* 0x0000440001057983 */ /* 0x000ea80000300800 */
[----:B------:R-:W3:Y:S04]  /*12e50*/  LDL.LU R4, [R1+0x4c] ;  /* 0x00004c0001047983 */ /* 0x000ee80000300800 */
[----:B------:R-:W4:Y:S01]  /*12e60*/  LDL R28, [R1+0x38] ;  /* 0x00003800011c7983 */ /* 0x000f220000100800 */
[----:B------:R-:W-:Y:S01]  /*12e70*/  BSSY B1, `(.L_x_8055) ;  /* 0x000002d000017945 */ /* 0x000fe20003800000 */
[----:B-----5:R-:W-:-:S02]  /*12e80*/  SHF.R.S32.HI R10, RZ, 0x1f, R3 ;  /* 0x0000001fff0a7819 */ /* 0x020fc40000011403 */
[----:B--2---:R-:W-:Y:S02]  /*12e90*/  SEL R13, R5, RZ, !P0 ;  /* 0x000000ff050d7207 */ /* 0x004fe40004000000 */
[----:B---3--:R-:W-:Y:S02]  /*12ea0*/  SEL R14, R4, RZ, !P0 ;  /* 0x000000ff040e7207 */ /* 0x008fe40004000000 */
[----:B----4-:R-:W-:Y:S01]  /*12eb0*/  SHF.R.S32.HI R12, RZ, 0x1f, R28 ;  /* 0x0000001fff0c7819 */ /* 0x010fe2000001141c */
[----:B------:R-:W-:Y:S06]  /*12ec0*/  @P2 BRA `(.L_x_8056) ;  /* 0x00000000009c2947 */ /* 0x000fec0003800000 */
[----:B------:R-:W2:Y:S01]  /*12ed0*/  S2R R6, SR_TID.X ;  /* 0x0000000000067919 */ /* 0x000ea20000002100 */
[----:B------:R-:W3:Y:S02]  /*12ee0*/  LDC R20, c[0x0][0xbe8] ;  /* 0x0002fa00ff147b82 */ /* 0x000ee40000000800 */
[----:B---3--:R-:W-:Y:S01]  /*12ef0*/  IMAD R4, R0, R20, RZ ;  /* 0x0000001400047224 */ /* 0x008fe200078e02ff */
        /* <DEDUP_REMOVED lines=36> */
.L_x_8056:
[----:B------:R-:W-:Y:S05]  /*13140*/  BSYNC B1 ;  /* 0x0000000000017941 */ /* 0x000fea0003800000 */
.L_x_8055:
[----:B------:R-:W-:Y:S01]  /*13150*/  ISETP.NE.AND P0, PT, R21, 0x1, PT ;  /* 0x000000011500780c */ /* 0x000fe20003f05270 */
[----:B------:R-:W3:Y:S01]  /*13160*/  LDC R29, c[0x0][0xac8] ;  /* 0x0002b200ff1d7b82 */ /* 0x000ee20000000800 */
[----:B------:R-:W-:Y:S01]  /*13170*/  ULDC.64 UR4, c[0x0][0xaa0] ;  /* 0x0002a80000047ab9 */ /* 0x000fe20000000a00 */
[--C-:B------:R-:W-:Y:S01]  /*13180*/  SHF.R.S32.HI R8, RZ, 0x1f, R24.reuse ;  /* 0x0000001fff087819 */ /* 0x100fe20000011418 */
[----:B--2---:R-:W-:Y:S01]  /*13190*/  IMAD R6, R10, UR4, RZ ;  /* 0x000000040a067c24 */ /* 0x004fe2000f8e02ff */
        /* <DEDUP_REMOVED lines=8> */
[----:B------:R-:W2:Y:S01]  /*13220*/  @P0 LDC R7, c[0x0][0xbec] ;  /* 0x0002fb00ff070b82 */ /* 0x000ea20000000800 */
[----:B------:R-:W-:Y:S01]  /*13230*/  IMAD.IADD R5, R5, 0x1, R3 ;  /* 0x0000000105057824 */ /* 0x000fe200078e0203 */
[----:B------:R-:W-:Y:S01]  /*13240*/  SHF.R.S32.HI R15, RZ, 0x3, R15 ;  /* 0x00000003ff0f7819 */ /* 0x000fe2000001140f */
[----:B------:R-:W-:Y:S01]  /*13250*/  IMAD R3, R12, UR4, RZ ;  /* 0x000000040c037c24 */ /* 0x000fe2000f8e02ff */
[C---:B------:R-:W-:Y:S01]  /*13260*/  IADD3 R41, R196.reuse, 0x80, RZ ;  /* 0x00000080c4297810 */ /* 0x040fe20007ffe0ff */
[C---:B------:R-:W-:Y:S01]  /*13270*/  VIADD R43, R196.reuse, 0x40 ;  /* 0x00000040c42b7836 */ /* 0x040fe20000000000 */
[----:B------:R-:W-:Y:S01]  /*13280*/  IADD3 R35, R196, 0x140, RZ ;  /* 0x00000140c4237810 */ /* 0x000fe20007ffe0ff */
[----:B------:R-:W-:Y:S01]  /*13290*/  IMAD.IADD R8, R24, 0x1, -R8 ;  /* 0x0000000118087824 */ /* 0x000fe200078e0a08 */
[----:B------:R-:W4:Y:S01]  /*132a0*/  @P0 LDC R9, c[0x0][0xbf0] ;  /* 0x0002fc00ff090b82 */ /* 0x000f220000000800 */
[----:B------:R-:W-:Y:S01]  /*132b0*/  IMAD R3, R28, UR5, R3 ;  /* 0x000000051c037c24 */ /* 0x000fe2000f8e0203 */
[----:B------:R-:W-:Y:S01]  /*132c0*/  IADD3 R44, R196, 0x40, RZ ;  /* 0x00000040c42c7810 */ /* 0x000fe20007ffe0ff */
[----:B------:R-:W-:Y:S01]  /*132d0*/  IMAD.WIDE.U32 R4, R28, UR4, R4 ;  /* 0x000000041c047c25 */ /* 0x000fe2000f8e0004 */
[-C--:B---3--:R-:W-:Y:S01]  /*132e0*/  ISETP.GE.AND P1, PT, R43, R29.reuse, PT ;  /* 0x0000001d2b00720c */ /* 0x088fe20003f26270 */
[----:B------:R-:W-:Y:S01]  /*132f0*/  ULDC.64 UR4, c[0x0][0xaf0] ;  /* 0x0002bc0000047ab9 */ /* 0x000fe20000000a00 */
[----:B------:R-:W-:Y:S01]  /*13300*/  ISETP.GE.AND P2, PT, R196, R29, PT ;  /* 0x0000001dc400720c */ /* 0x000fe20003f46270 */
[----:B------:R-:W-:Y:S01]  /*13310*/  IMAD R6, R8, 0x20, R15 ;  /* 0x0000002008067824 */ /* 0x000fe200078e020f */
[----:B------:R-:W-:Y:S01]  /*13320*/  IADD3 R5, R5, R3, RZ ;  /* 0x0000000305057210 */ /* 0x000fe20007ffe0ff */
[----:B------:R-:W-:Y:S01]  /*13330*/  IMAD R3, R14, UR4, RZ ;  /* 0x000000040e037c24 */ /* 0x000fe2000f8e02ff */
[----:B------:R-:W-:Y:S01]  /*13340*/  SEL R10, RZ, 0xffffffff, P1 ;  /* 0xffffffffff0a7807 */ /* 0x000fe20000800000 */
[----:B------:R-:W-:Y:S01]  /*13350*/  IMAD.IADD R8, R199, 0x1, R6 ;  /* 0x00000001c7087824 */ /* 0x000fe200078e0206 */
[----:B------:R-:W-:Y:S01]  /*13360*/  SHF.R.S32.HI R44, RZ, 0x1f, R44 ;  /* 0x0000001fff2c7819 */ /* 0x000fe2000001142c */
[----:B------:R-:W-:-:S02]  /*13370*/  IMAD R3, R13, UR5, R3 ;  /* 0x000000050d037c24 */ /* 0x000fc4000f8e0203 */
[----:B------:R-:W-:Y:S01]  /*13380*/  IMAD.WIDE.U32 R4, R13, UR4, R4 ;  /* 0x000000040d047c25 */ /* 0x000fe2000f8e0004 */
[----:B------:R-:W-:-:S03]  /*13390*/  ULDC.64 UR4, c[0x0][0xae0] ;  /* 0x0002b80000047ab9 */ /* 0x000fc60000000a00 */
[----:B--2---:R-:W-:Y:S01]  /*133a0*/  @P0 IMAD.HI.U32 R6, R8, R7, RZ ;  /* 0x0000000708060227 */ /* 0x004fe200078e00ff */
[----:B------:R-:W-:Y:S02]  /*133b0*/  SEL R7, RZ, 0x1, P2 ;  /* 0x00000001ff077807 */ /* 0x000fe40001000000 */
[----:B------:R-:W-:Y:S01]  /*133c0*/  ISETP.GE.AND P2, PT, R41, R29, PT ;  /* 0x0000001d2900720c */ /* 0x000fe20003f46270 */
[----:B------:R-:W-:Y:S02]  /*133d0*/  IMAD.SHL.U32 R10, R10, 0x2, RZ ;  /* 0x000000020a0a7824 */ /* 0x000fe400078e00ff */
[C---:B------:R-:W-:Y:S02]  /*133e0*/  VIADD R39, R196.reuse, 0xc0 ;  /* 0x000000c0c4277836 */ /* 0x040fe40000000000 */
[----:B------:R-:W-:Y:S02]  /*133f0*/  IMAD.IADD R5, R5, 0x1, R3 ;  /* 0x0000000105057824 */ /* 0x000fe400078e0203 */
[----:B------:R-:W-:Y:S01]  /*13400*/  IMAD.MOV.U32 R3, RZ, RZ, R8 ;  /* 0x000000ffff037224 */ /* 0x000fe200078e0008 */
[----:B----4-:R-:W-:Y:S01]  /*13410*/  @P0 SHF.R.U32.HI R3, RZ, R9, R6 ;  /* 0x00000009ff030219 */ /* 0x010fe20000011606 */
        /* <DEDUP_REMOVED lines=35> */
[C---:B------:R-:W-:Y:S01]  /*13650*/  VIADD R30, R196.reuse, 0x1c0 ;  /* 0x000001c0c41e7836 */ /* 0x040fe20000000000 */
        /* <DEDUP_REMOVED lines=11> */
[----:B------:R-:W-:Y:S01]  /*13710*/  VIADD R42, R196, 0x80 ;  /* 0x00000080c42a7836 */ /* 0x000fe20000000000 */
[----:B------:R-:W-:Y:S01]  /*13720*/  SEL R0, RZ, 0x80, P2 ;  /* 0x00000080ff007807 */ /* 0x000fe20001000000 */
[----:B------:R2:W3:Y:S01]  /*13730*/  SHFL.IDX PT, R6, R20, RZ, 0x181f ;  /* 0x00181fff14067589 */ /* 0x0004e200000e0000 */
[----:B------:R-:W-:-:S02]  /*13740*/  SHF.R.S32.HI R32, RZ, 0x1f, R32 ;  /* 0x0000001fff207819 */ /* 0x000fc40000011420 */
[----:B------:R-:W-:Y:S01]  /*13750*/  LOP3.LUT R24, R21, R0, RZ, 0xfc, !PT ;  /* 0x0000000015187212 */ /* 0x000fe200078efcff */
[----:B------:R2:W4:Y:S01]  /*13760*/  SHFL.IDX PT, R7, R3, RZ, 0x181f ;  /* 0x00181fff03077589 */ /* 0x00052200000e0000 */
[----:B------:R-:W-:Y:S02]  /*13770*/  SHF.R.S32.HI R34, RZ, 0x1f, R34 ;  /* 0x0000001fff227819 */ /* 0x000fe40000011422 */
[----:B------:R-:W-:Y:S02]  /*13780*/  SHF.R.S32.HI R36, RZ, 0x1f, R36 ;  /* 0x0000001fff247819 */ /* 0x000fe40000011424 */
[----:B------:R-:W-:Y:S02]  /*13790*/  SHF.R.S32.HI R38, RZ, 0x1f, R38 ;  /* 0x0000001fff267819 */ /* 0x000fe40000011426 */
[----:B------:R-:W-:Y:S02]  /*137a0*/  SHF.R.S32.HI R40, RZ, 0x1f, R40 ;  /* 0x0000001fff287819 */ /* 0x000fe40000011428 */
[----:B------:R-:W-:Y:S01]  /*137b0*/  SHF.R.S32.HI R42, RZ, 0x1f, R42 ;  /* 0x0000001fff2a7819 */ /* 0x000fe2000001142a */
[----:B--2---:R-:W-:Y:S06]  /*137c0*/  @P0 BRA `(.L_x_8058) ;  /* 0x00000000007c0947 */ /* 0x004fec0003800000 */
[-C--:B------:R-:W-:Y:S02]  /*137d0*/  ISETP.GE.AND P2, PT, R43, R29.reuse, PT ;  /* 0x0000001d2b00720c */ /* 0x080fe40003f46270 */
[-C--:B------:R-:W-:Y:S02]  /*137e0*/  ISETP.GE.AND P1, PT, R196, R29.reuse, PT ;  /* 0x0000001dc400720c */ /* 0x080fe40003f26270 */
[-C--:B------:R-:W-:Y:S02]  /*137f0*/  ISETP.GE.AND P5, PT, R41, R29.reuse, PT ;  /* 0x0000001d2900720c */ /* 0x080fe40003fa6270 */
[----:B------:R-:W-:-:S07]  /*13800*/  ISETP.GE.AND P3, PT, R39, R29, PT ;  /* 0x0000001d2700720c */ /* 0x000fce0003f66270 */
[CC--:B---3--:R-:W-:Y:S02]  /*13810*/  @!P2 LEA R8, P0, R43.reuse, R6.reuse, 0x1 ;  /* 0x000000062b08a211 */ /* 0x0c8fe400078008ff */
[----:B----4-:R-:W-:Y:S02]  /*13820*/  @!P1 IMAD.WIDE R4, R196, 0x2, R6 ;  /* 0x00000002c4049825 */ /* 0x010fe400078e0206 */
        /* <DEDUP_REMOVED lines=12> */
[----:B--2---:R-:W-:-:S02]  /*138f0*/  @!P1 LEA R8, P6, R35, R6, 0x1 ;  /* 0x0000000623089211 */ /* 0x004fc400078c08ff */
        /* <DEDUP_REMOVED lines=12> */
.L_x_8058:
[----:B------:R-:W-:Y:S05]  /*139c0*/  BSYNC B1 ;  /* 0x0000000000017941 */ /* 0x000fea0003800000 */
.L_x_8057:
[----:B------:R-:W-:Y:S01]  /*139d0*/  VIADD R0, R28, 0x20 ;  /* 0x000000201c007836 */ /* 0x000fe20000000000 */
[----:B---34-:R2:W3:Y:S04]  /*139e0*/  SHFL.IDX PT, R7, R3, 0x1, 0x181f ;  /* 0x00381f0003077f89 */ /* 0x0184e800000e0000 */
[----:B------:R-:W-:Y:S01]  /*139f0*/  ISETP.GE.AND P0, PT, R0, R31, PT ;  /* 0x0000001f0000720c */ /* 0x000fe20003f06270 */
[----:B------:R2:W4:-:S12]  /*13a00*/  SHFL.IDX PT, R6, R20, 0x1, 0x181f ;  /* 0x00381f0014067f89 */ /* 0x00051800000e0000 */
[----:B--2---:R-:W-:Y:S05]  /*13a10*/  @P0 BRA `(.L_x_8053) ;  /* 0x00000000007c0947 */ /* 0x004fea0003800000 */
[-C--:B------:R-:W-:Y:S02]  /*13a20*/  ISETP.GE.AND P6, PT, R196, R29.reuse, PT ;  /* 0x0000001dc400720c */ /* 0x080fe40003fc6270 */
[-C--:B------:R-:W-:Y:S02]  /*13a30*/  ISETP.GE.AND P5, PT, R43, R29.reuse, PT ;  /* 0x0000001d2b00720c */ /* 0x080fe40003fa6270 */
[-C--:B------:R-:W-:Y:S02]  /*13a40*/  ISETP.GE.AND P4, PT, R41, R29.reuse, PT ;  /* 0x0000001d2900720c */ /* 0x080fe40003f86270 */
[-C--:B------:R-:W-:Y:S02]  /*13a50*/  ISETP.GE.AND P3, PT, R39, R29.reuse, PT ;  /* 0x0000001d2700720c */ /* 0x080fe40003f66270 */
[-C--:B------:R-:W-:Y:S02]  /*13a60*/  ISETP.GE.AND P2, PT, R37, R29.reuse, PT ;  /* 0x0000001d2500720c */ /* 0x080fe40003f46270 */
[----:B------:R-:W-:-:S03]  /*13a70*/  ISETP.GE.AND P1, PT, R35, R29, PT ;  /* 0x0000001d2300720c */ /* 0x000fc60003f26270 */
[----:B---34-:R-:W-:Y:S02]  /*13a80*/  @!P6 IMAD.WIDE R4, R196, 0x2, R6 ;  /* 0x00000002c404e825 */ /* 0x018fe400078e0206 */
        /* <DEDUP_REMOVED lines=12> */
[-C--:B--2---:R-:W-:Y:S02]  /*13b50*/  @!P1 LEA R4, P5, R35, R6.reuse, 0x1 ;  /* 0x0000000623049211 */ /* 0x084fe400078a08ff */
        /* <DEDUP_REMOVED lines=11> */
.L_x_8053:
[----:B------:R-:W-:Y:S05]  /*13c10*/  BSYNC B0 ;  /* 0x0000000000007941 */ /* 0x000fea0003800000 */
.L_x_8047:
[----:B------:R-:W-:Y:S02]  /*13c20*/  ULDC UR4, c[0x0][0xc3c] ;  /* 0x00030f0000047ab9 */ /* 0x000fe40000000800 */
[----:B------:R-:W-:-:S13]  /*13c30*/  ISETP.GE.AND P0, PT, R27, UR4, PT ;  /* 0x000000041b007c0c */ /* 0x000fda000bf06270 */
[----:B------:R-:W-:Y:S05]  /*13c40*/  @!P0 BRA `(.L_x_8059) ;  /* 0xfffffed800408947 */ /* 0x000fea000383ffff */
[----:B------:R-:W-:Y:S05]  /*13c50*/  BRA `(.L_x_7913) ;  /* 0x0000007400887947 */ /* 0x000fea0003800000 */
.L_x_7911:
        /* <DEDUP_REMOVED lines=16> */
.L_x_8060:
        /* <DEDUP_REMOVED lines=41> */
.L_x_8066:
        /* <DEDUP_REMOVED lines=12> */
.L_x_8065:
[----:B------:R-:W-:Y:S05]  /*140b0*/  BSYNC B0 ;  /* 0x0000000000007941 */ /* 0x000fea0003800000 */
.L_x_8064:
        /* <DEDUP_REMOVED lines=20> */
.L_x_8062:
[----:B------:R-:W-:-:S04]  /*14200*/  IMAD.IADD R13, R6, 0x1, -R3 ;  /* 0x00000001060d7824 */ /* 0x000fc800078e0a03 */
[----:B------:R-:W-:-:S05]  /*14210*/  IMAD R2, R8, UR5, R13 ;  /* 0x0000000508027c24 */ /* 0x000fca000f8e020d */
[----:B------:R-:W-:Y:S02]  /*14220*/  ISETP.GT.AND P0, PT, R2, UR6, PT ;  /* 0x0000000602007c0c */ /* 0x000fe4000bf04270 */
[----:B------:R-:W0:Y:S11]  /*14230*/  LDC.64 R2, c[0x0][0xc90] ;  /* 0x00032400ff027b82 */ /* 0x000e360000000a00 */
[----:B------:R-:W-:-:S04]  /*14240*/  VOTE.ANY R9, PT, !P0 ;  /* 0x0000000000097806 */ /* 0x000fc800040e0100 */
[----:B------:R-:W1:Y:S02]  /*14250*/  POPC R15, R9 ;  /* 0x00000009000f7309 */ /* 0x000e640000000000 */
[----:B-1----:R-:W-:-:S05]  /*14260*/  IADD3 R19, R15, UR4, RZ ;  /* 0x000000040f137c10 */ /* 0x002fca000fffe0ff */
        /* <DEDUP_REMOVED lines=13> */
.L_x_8067:
[----:B---3--:R-:W-:Y:S01]  /*14340*/  IMAD R16, R16, UR5, R13 ;  /* 0x0000000510107c24 */ /* 0x008fe2000f8e020d */
[----:B------:R-:W-:Y:S01]  /*14350*/  IABS R2, R6 ;  /* 0x0000000600027213 */ /* 0x000fe20000000000 */
[----:B01----:R-:W-:-:S03]  /*14360*/  IMAD.MOV R11, RZ, RZ, -R3 ;  /* 0x000000ffff0b7224 */ /* 0x003fc600078e0a03 */
        /* <DEDUP_REMOVED lines=48> */
[----:B------:R-:W-:-:S06]  /*14670*/  @P0 IADD3 R2, R2, 0x1, RZ ;  /* 0x0000000102020810 */ /* 0x000fcc0007ffe0ff */
[----:B------:R-:W-:Y:S01]  /*14680*/  @!P2 IMAD.MOV R2, RZ, RZ, -R2 ;  /* 0x000000ffff02a224 */ /* 0x000fe200078e0a02 */
[----:B------:R-:W-:Y:S01]  /*14690*/  @!P1 LOP3.LUT R2, RZ, R18, RZ, 0x33, !PT ;  /* 0x00000012ff029212 */ /* 0x000fe200078e33ff */
[----:B------:R-:W-:-:S03]  /*146a0*/  IMAD.MOV R18, RZ, RZ, -R18 ;  /* 0x000000ffff127224 */ /* 0x000fc600078e0a12 */
[----:B------:R-:W-:Y:S01]  /*146b0*/  LOP3.LUT R17, RZ, R2, RZ, 0x33, !PT ;  /* 0x00000002ff117212 */ /* 0x000fe200078e33ff */
[----:B------:R-:W-:-:S04]  /*146c0*/  IMAD R18, R2, R18, R3 ;  /* 0x0000001202127224 */ /* 0x000fc800078e0203 */
[----:B------:R-:W-:Y:S01]  /*146d0*/  IMAD.IADD R17, R4, 0x1, R17 ;  /* 0x0000000104117824 */ /* 0x000fe200078e0211 */
[----:B------:R-:W-:Y:S06]  /*146e0*/  BRA `(.L_x_8068) ;  /* 0x00000000000c7947 */ /* 0x000fec0003800000 */
.L_x_8063:
[----:B------:R-:W-:Y:S01]  /*146f0*/  IMAD.MOV.U32 R17, RZ, RZ, RZ ;  /* 0x000000ffff117224 */ /* 0x000fe200078e00ff */
[----:B------:R-:W-:Y:S01]  /*14700*/  MOV R18, RZ ;  /* 0x000000ff00127202 */ /* 0x000fe20000000f00 */
[----:B------:R-:W-:-:S07]  /*14710*/  IMAD.U32 R16, RZ, RZ, UR6 ;  /* 0x00000006ff107e24 */ /* 0x000fce000f8e00ff */
.L_x_8068:
[----:B------:R-:W-:-:S13]  /*14720*/  ISETP.NE.AND P0, PT, R5, RZ, PT ;  /* 0x000000ff0500720c */ /* 0x000fda0003f05270 */
[----:B------:R-:W0:Y:S01]  /*14730*/  @!P0 S2R R3, SR_CgaCtaId ;  /* 0x0000000000038919 */ /* 0x000e220000008800 */
[----:B------:R-:W-:-:S04]  /*14740*/  @!P0 MOV R2, 0x400 ;  /* 0x0000040000028802 */ /* 0x000fc80000000f00 */
[----:B0-----:R-:W-:-:S05]  /*14750*/  @!P0 LEA R2, R3, R2, 0x18 ;  /* 0x0000000203028211 */ /* 0x001fca00078ec0ff */
[----:B------:R1:W-:Y:S01]  /*14760*/  @!P0 STS.128 [R2+0x28cd0], R16 ;  /* 0x028cd01002008388 */ /* 0x0003e20000000c00 */
[----:B------:R-:W-:Y:S06]  /*14770*/  BAR.ARV 0x5, 0x180 ;  /* 0x0146000000007b1d */ /* 0x000fec0000002000 */
.L_x_8061:
        /* <DEDUP_REMOVED lines=14> */
[----:B------:R-:W-:Y:S01]  /*14860*/  LOP3.LUT R2, R2, 0x38, RZ, 0xc0, !PT ;  /* 0x0000003802027812 */ /* 0x000fe200078ec0ff */
[----:B------:R-:W-:Y:S01]  /*14870*/  IMAD.MOV.U32 R28, RZ, RZ, 0x1 ;  /* 0x00000001ff1c7424 */ /* 0x000fe200078e00ff */
[----:B------:R-:W-:Y:S01]  /*14880*/  LOP3.LUT R4, R3, 0x38, R0, 0x78, !PT ;  /* 0x0000003803047812 */ /* 0x000fe200078e7800 */
[----:B------:R-:W-:Y:S01]  /*14890*/  IMAD.SHL.U32 R0, R0, 0x10, RZ ;  /* 0x0000001000007824 */ /* 0x000fe200078e00ff */
[----:B------:R-:W-:-:S02]  /*148a0*/  SHF.R.U32.HI R3, RZ, 0x3, R5 ;  /* 0x00000003ff037819 */ /* 0x000fc40000011605 */
[----:B------:R-:W-:Y:S02]  /*148b0*/  CS2R R24, SRZ ;  /* 0x0000000000187805 */ /* 0x000fe4000001ff00 */
[----:B------:R-:W-:Y:S01]  /*148c0*/  LOP3.LUT R35, R4, 0x200, R35, 0xf8, !PT ;  /* 0x0000020004237812 */ /* 0x000fe200078ef823 */
[----:B------:R-:W-:Y:S01]  /*148d0*/  ULDC.64 UR38, c[0x0][0x198] ;  /* 0x0000660000267ab9 */ /* 0x000fe20000000a00 */
[----:B------:R-:W-:Y:S01]  /*148e0*/  LOP3.LUT R0, R3, 0x70, R0, 0xf8, !PT ;  /* 0x0000007003007812 */ /* 0x000fe200078ef800 */
[----:B------:R-:W-:Y:S01]  /*148f0*/  ULDC UR36, c[0x0][0xc] ;  /* 0x0000030000247ab9 */ /* 0x000fe20000000800 */
[C---:B------:R-:W-:Y:S02]  /*14900*/  LOP3.LUT R0, R2.reuse, 0xc0, RZ, 0xfc, !PT ;  /* 0x000000c002007812 */ /* 0x040fe400078efcff */
[C---:B------:R-:W-:Y:S02]  /*14910*/  LOP3.LUT R0, R2.reuse, 0x140, RZ, 0xfc, !PT ;  /* 0x0000014002007812 */ /* 0x040fe400078efcff */
[----:B------:R-:W-:Y:S01]  /*14920*/  LOP3.LUT R3, R2, 0x40, RZ, 0xfc, !PT ;  /* 0x0000004002037812 */ /* 0x000fe200078efcff */
[----:B0-----:R-:W-:Y:S01]  /*14930*/  ULEA UR4, UR5, UR4, 0x18 ;  /* 0x0000000405047291 */ /* 0x001fe2000f8ec03f */
[----:B------:R-:W-:-:S02]  /*14940*/  LOP3.LUT R4, R37, 0x2, RZ, 0xfc, !PT ;  /* 0x0000000225047812 */ /* 0x000fc400078efcff */
        /* <DEDUP_REMOVED lines=8> */
.L_x_8176:
[----:B------:R-:W0:Y:S02]  /*149d0*/  LDC.64 R32, c[0x0][0xc88] ;  /* 0x00032200ff207b82 */ /* 0x000e240000000a00 */
        /* <DEDUP_REMOVED lines=30> */
[----:B------:R-:W-:Y:S02]  /*14bc0*/  IADD3.X R5, R29, UR7, RZ, P4, !PT ;  /* 0x000000071d057c10 */ /* 0x000fe4000a7fe4ff */
[----:B------:R-:W-:Y:S01]  /*14bd0*/  MOV R8, UR4 ;  /* 0x0000000400087c02 */ /* 0x000fe20008000f00 */
[----:B------:R-:W-:Y:S02]  /*14be0*/  ULDC.64 UR4, c[0x0][0x418] ;  /* 0x0001060000047ab9 */ /* 0x000fe40000000a00 */
        /* <DEDUP_REMOVED lines=18> */
[----:B0-----:R-:W2:Y:S04]  /*14d10*/  LDG.E R8, desc[UR40][R2.64] ;  /* 0x0000002802087981 */ /* 0x001ea8000c1e1900 */
[----:B------:R-:W2:Y:S02]  /*14d20*/  LDG.E R2, desc[UR40][R2.64+0x4] ;  /* 0x0000042802027981 */ /* 0x000ea4000c1e1900 */
[----:B--2---:R-:W-:-:S05]  /*14d30*/  IMAD.IADD R9, R2, 0x1, -R8 ;  /* 0x0000000102097824 */ /* 0x004fca00078e0a08 */
[----:B------:R1:W-:Y:S02]  /*14d40*/  STL [R1+0x10], R9 ;  /* 0x0000100901007387 */ /* 0x0003e40000100800 */
.L_x_8070:
        /* <DEDUP_REMOVED lines=9> */
.L_x_8071:
        /* <DEDUP_REMOVED lines=9> */
.L_x_8072:
[----:B--2---:R-:W2:Y:S01]  /*14e70*/  @P1 LDG.E R2, desc[UR40][R4.64] ;  /* 0x0000002804021981 */ /* 0x004ea2000c1e1900 */
[----:B------:R-:W3:Y:S03]  /*14e80*/  LDC R3, c[0x0][0x448] ;  /* 0x00011200ff037b82 */ /* 0x000ee60000000800 */
[----:B------:R4:W2:Y:S01]  /*14e90*/  @P1 LDG.E R5, desc[UR40][R4.64+0x4] ;  /* 0x0000042804051981 */ /* 0x0008a2000c1e1900 */
[----:B-----5:R-:W-:Y:S01]  /*14ea0*/  IMAD.IADD R7, R7, 0x1, -R33 ;  /* 0x0000000107077824 */ /* 0x020fe200078e0a21 */
[----:B------:R-:W-:Y:S01]  /*14eb0*/  BSSY B0, `(.L_x_8073) ;  /* 0x00001ba000007945 */ /* 0x000fe20003800000 */
[----:B---3--:R-:W-:-:S13]  /*14ec0*/  ISETP.NE.AND P0, PT, R3, 0x1, PT ;  /* 0x000000010300780c */ /* 0x008fda0003f05270 */
[----:B----4-:R-:W3:Y:S08]  /*14ed0*/  @P0 LDC R4, c[0x0][0x44c] ;  /* 0x00011300ff040b82 */ /* 0x010ef00000000800 */
[----:B------:R-:W4:Y:S01]  /*14ee0*/  @P0 LDC R3, c[0x0][0x450] ;  /* 0x00011400ff030b82 */ /* 0x000f220000000800 */
[----:B--2---:R-:W-:Y:S01]  /*14ef0*/  @P1 IADD3 R6, -R2, R5, RZ ;  /* 0x0000000502061210 */ /* 0x004fe20007ffe1ff */
[----:B------:R-:W-:-:S04]  /*14f00*/  IMAD.SHL.U32 R2, R17, 0x40, RZ ;  /* 0x0000004011027824 */ /* 0x000fc800078e00ff */
[----:B------:R-:W-:Y:S02]  /*14f10*/  VIADD R2, R2, 0x3f ;  /* 0x0000003f02027836 */ /* 0x000fe40000000000 */
[----:B------:R-:W-:Y:S02]  /*14f20*/  IMAD.IADD R31, R7, 0x1, R6 ;  /* 0x00000001071f7824 */ /* 0x000fe400078e0206 */
[----:B---3--:R-:W-:-:S04]  /*14f30*/  @P0 IMAD.HI.U32 R4, R2, R4, RZ ;  /* 0x0000000402040227 */ /* 0x008fc800078e00ff */
[C---:B------:R-:W-:Y:S01]  /*14f40*/  VIADD R5, R31.reuse, 0x3f ;  /* 0x0000003f1f057836 */ /* 0x040fe20000000000 */
[----:B----4-:R-:W-:Y:S02]  /*14f50*/  @P0 SHF.R.U32.HI R2, RZ, R3, R4 ;  /* 0x00000003ff020219 */ /* 0x010fe40000011604 */
[----:B------:R-:W-:Y:S02]  /*14f60*/  IADD3 R4, R31, 0x40, -R9 ;  /* 0x000000401f047810 */ /* 0x000fe40007ffe809 */
[----:B------:R-:W-:-:S03]  /*14f70*/  SHF.R.S32.HI R3, RZ, 0x1f, R5 ;  /* 0x0000001fff037819 */ /* 0x000fc60000011405 */
[----:B------:R-:W-:Y:S01]  /*14f80*/  IMAD.IADD R2, R4, 0x1, R2 ;  /* 0x0000000104027824 */ /* 0x000fe200078e0202 */
[----:B------:R-:W-:-:S04]  /*14f90*/  LEA.HI R5, R3, R5, RZ, 0x6 ;  /* 0x0000000503057211 */ /* 0x000fc800078f30ff */
[----:B------:R-:W-:Y:S02]  /*14fa0*/  SHF.R.S32.HI R3, RZ, 0x1f, R2 ;  /* 0x0000001fff037819 */ /* 0x000fe40000011402 */
[----:B------:R-:W-:Y:S02]  /*14fb0*/  SHF.R.S32.HI R5, RZ, 0x6, R5 ;  /* 0x00000006ff057819 */ /* 0x000fe40000011405 */
[----:B------:R-:W-:-:S04]  /*14fc0*/  LEA.HI R3, R3, R2, RZ, 0x6 ;  /* 0x0000000203037211 */ /* 0x000fc800078f30ff */
[----:B------:R-:W-:-:S04]  /*14fd0*/  SHF.R.S32.HI R3, RZ, 0x6, R3 ;  /* 0x00000006ff037819 */ /* 0x000fc80000011403 */
[----:B------:R-:W-:-:S04]  /*14fe0*/  VIMNMX R2, R5, R3, PT ;  /* 0x0000000305027248 */ /* 0x000fc80003fe0100 */
[----:B------:R-:W-:Y:S01]  /*14ff0*/  LEA R2, R2, -R7, 0x6 ;  /* 0x8000000702027211 */ /* 0x000fe200078e30ff */
[----:B------:R-:W-:-:S03]  /*15000*/  IMAD.MOV R7, RZ, RZ, -R7 ;  /* 0x000000ffff077224 */ /* 0x000fc600078e0a07 */
[----:B------:R-:W-:Y:S02]  /*15010*/  VIMNMX R2, R2, R6, PT ;  /* 0x0000000602027248 */ /* 0x000fe40003fe0100 */
[----:B------:R-:W-:-:S04]  /*15020*/  VIMNMX R7, RZ, R7, !PT ;  /* 0x00000007ff077248 */ /* 0x000fc80007fe0100 */
        /* <DEDUP_REMOVED lines=13> */
[----:B------:R-:W2:Y:S02]  /*15100*/  S2R R3, SR_TID.X ;  /* 0x0000000000037919 */ /* 0x000ea40000002100 */
[----:B--2---:R-:W-:-:S04]  /*15110*/  SHF.R.U32.HI R3, RZ, 0x5, R3 ;  /* 0x00000005ff037819 */ /* 0x004fc80000011603 */
[----:B------:R-:W-:-:S05]  /*15120*/  LOP3.LUT R3, R3, 0x3, RZ, 0xc0, !PT ;  /* 0x0000000303037812 */ /* 0x000fca00078ec0ff */
[----:B------:R2:W3:Y:S02]  /*15130*/  SHFL.IDX PT, R14, R3, RZ, 0x1f ;  /* 0x00001fff030e7589 */ /* 0x0004e400000e0000 */
.L_x_8231:
[----:B---3--:R-:W-:Y:S02]  /*15140*/  ISETP.NE.AND P0, PT, R14, RZ, PT ;  /* 0x000000ff0e00720c */ /* 0x008fe40003f05270 */
[----:B------:R-:W-:-:S11]  /*15150*/  PLOP3.LUT P6, PT, PT, PT, PT, 0x8, 0x0 ;  /* 0x000000000000781c */ /* 0x000fd60003fce170 */
[----:B------:R-:W-:Y:S05]  /*15160*/  @P0 BRA `(.L_x_8076) ;  /* 0x00000000000c0947 */ /* 0x000fea0003800000 */
[----:B------:R-:W-:-:S03]  /*15170*/  UMOV UR4, 0xffffffff ;  /* 0xffffffff00047882 */ /* 0x000fc60000000000 */
[----:B------:R-:W-:Y:S05]  /*15180*/  BRA.DIV UR4, `(.L_x_8077) ;  /* 0x0000007204b07947 */ /* 0x000fea000b800000 */
[----:B------:R-:W-:-:S13]  /*15190*/  ELECT P6, URZ, PT ;  /* 0x00000000003f782f */ /* 0x000fda00038c0000 */
.L_x_8076:
[----:B--2---:R-:W2:Y:S01]  /*151a0*/  LDL R3, [R1+0x20] ;  /* 0x0000200001037983 */ /* 0x004ea20000100800 */
[----:B------:R-:W-:Y:S01]  /*151b0*/  BSSY B1, `(.L_x_8078) ;  /* 0x0000008000017945 */ /* 0x000fe20003800000 */
[----:B--2---:R-:W-:-:S05]  /*151c0*/  VIADD R3, R3, 0x1 ;  /* 0x0000000103037836 */ /* 0x004fca0000000000 */
[----:B0-----:R-:W-:-:S04]  /*151d0*/  LEA.HI R8, R3, R3, RZ, 0x1 ;  /* 0x0000000303087211 */ /* 0x001fc800078f08ff */
[----:B------:R-:W-:-:S05]  /*151e0*/  LOP3.LUT R8, R8, 0xfffffffe, RZ, 0xc0, !PT ;  /* 0xfffffffe08087812 */ /* 0x000fca00078ec0ff */
[----:B------:R-:W-:-:S05]  /*151f0*/  IMAD.IADD R3, R3, 0x1, -R8 ;  /* 0x0000000103037824 */ /* 0x000fca00078e0a08 */
[----:B------:R-:W-:-:S04]  /*15200*/  SHF.L.U32 R3, R3, 0x1f, RZ ;  /* 0x0000001f03037819 */ /* 0x000fc800000006ff */
[----:B------:R-:W0:Y:S02]  /*15210*/  SYNCS.PHASECHK.TRANS64.TRYWAIT P0, [R23+URZ+0x28c20], R3 ;  /* 0x028c2003170075a7 */ /* 0x000e24000800017f */
[----:B0-----:R-:W-:Y:S05]  /*15220*/  @!P0 BRA `(.L_x_8079) ;  /* 0x0000007000a88947 */ /* 0x001fea0003800000 */
.L_x_8234:
[----:B------:R-:W-:Y:S05]  /*15230*/  BSYNC B1 ;  /* 0x0000000000017941 */ /* 0x000fea0003800000 */
.L_x_8078:
[----:B------:R-:W-:Y:S04]  /*15240*/  BSSY B1, `(.L_x_8080) ;  /* 0x00000b7000017945 */ /* 0x000fe80003800000 */
[----:B------:R-:W-:Y:S05]  /*15250*/  @!P6 BRA `(.L_x_8081) ;  /* 0x0000000800d4e947 */ /* 0x000fea0003800000 */
[----:B0-----:R-:W-:Y:S01]  /*15260*/  IMAD R3, R24, 0x8, R23 ;  /* 0x0000000818037824 */ /* 0x001fe200078e0217 */
[----:B------:R-:W-:Y:S01]  /*15270*/  SHF.L.U32 R8, R28, 0x1f, RZ ;  /* 0x0000001f1c087819 */ /* 0x000fe200000006ff */
[----:B-1----:R-:W0:Y:S01]  /*15280*/  S2R R9, SR_TID.X ;  /* 0x0000000000097919 */ /* 0x002e220000002100 */
[----:B------:R-:W-:Y:S02]  /*15290*/  BSSY B2, `(.L_x_8082) ;  /* 0x0000005000027945 */ /* 0x000fe40003800000 */
[----:B------:R-:W1:Y:S01]  /*152a0*/  SYNCS.PHASECHK.TRANS64.TRYWAIT P0, [R3+URZ+0x28ca0], R8 ;  /* 0x028ca008030075a7 */ /* 0x000e62000800017f */
[----:B0-----:R-:W-:-:S04]  /*152b0*/  LOP3.LUT R9, R9, 0x7f, RZ, 0xc0, !PT ;  /* 0x0000007f09097812 */ /* 0x001fc800078ec0ff */
[----:B------:R-:W-:Y:S01]  /*152c0*/  ISETP.NE.AND P1, PT, R9, RZ, PT ;  /* 0x000000ff0900720c */ /* 0x000fe20003f25270 */
[----:B-1----:R-:W-:-:S12]  /*152d0*/  @!P0 BRA `(.L_x_8083) ;  /* 0x0000007000908947 */ /* 0x002fd80003800000 */
.L_x_8235:
[----:B------:R-:W-:Y:S05]  /*152e0*/  BSYNC B2 ;  /* 0x0000000000027941 */ /* 0x000fea0003800000 */
.L_x_8082:
[----:B------:R-:W-:Y:S04]  /*152f0*/  BSSY B2, `(.L_x_8084) ;  /* 0x0000009000027945 */ /* 0x000fe80003800000 */
[----:B------:R-:W-:Y:S05]  /*15300*/  @P1 BRA `(.L_x_8085) ;  /* 0x00000000001c1947 */ /* 0x000fea0003800000 */
[----:B------:R-:W1:Y:S01]  /*15310*/  S2R R10, SR_TID.X ;  /* 0x00000000000a7919 */ /* 0x000e620000002100 */
[----:B------:R-:W-:-:S04]  /*15320*/  MOV R9, 0x2000 ;  /* 0x0000200000097802 */ /* 0x000fc80000000f00 */
[----:B------:R2:W-:Y:S01]  /*15330*/  SYNCS.ARRIVE.TRANS64 RZ, [R3+URZ+0x28c90], R9 ;  /* 0x028c900903ff79a7 */ /* 0x0005e2000800003f */
[----:B-1----:R-:W-:-:S04]  /*15340*/  LOP3.LUT R10, R10, 0x1f, RZ, 0xc0, !PT ;  /* 0x0000001f0a0a7812 */ /* 0x002fc800078ec0ff */
[----:B------:R-:W-:-:S13]  /*15350*/  ISETP.NE.AND P0, PT, R10, RZ, PT ;  /* 0x000000ff0a00720c */ /* 0x000fda0003f05270 */
[----:B--2---:R-:W-:Y:S05]  /*15360*/  @!P0 BRA `(.L_x_8085) ;  /* 0x0000000000048947 */ /* 0x004fea0003800000 */
[----:B------:R-:W-:Y:S01]  /*15370*/  BPT.TRAP 0x1 ;  /* 0x000000040000795c */ /* 0x000fe20000300000 */
.L_x_8085:
[----:B------:R-:W-:Y:S05]  /*15380*/  BSYNC B2 ;  /* 0x0000000000027941 */ /* 0x000fea0003800000 */
.L_x_8084:
        /* <DEDUP_REMOVED lines=12> */
.L_x_8086:
        /* <DEDUP_REMOVED lines=13> */
.L_x_8236:
[----:B------:R-:W-:Y:S05]  /*15520*/  BSYNC B2 ;  /* 0x0000000000027941 */ /* 0x000fea0003800000 */
.L_x_8087:
[----:B------:R-:W-:Y:S01]  /*15530*/  BSSY B2, `(.L_x_8089) ;  /* 0x000000b000027945 */ /* 0x000fe20003800000 */
[----:B------:R-:W-:Y:S01]  /*15540*/  MOV R12, 0x0 ;  /* 0x00000000000c7802 */ /* 0x000fe20000000f00 */
[----:B------:R-:W-:Y:S02]  /*15550*/  IMAD.MOV.U32 R13, RZ, RZ, 0x12f00000 ;  /* 0x12f00000ff0d7424 */ /* 0x000fe400078e00ff */
        /* <DEDUP_REMOVED lines=8> */
.L_x_8090:
[----:B------:R-:W-:Y:S05]  /*155e0*/  BSYNC B2 ;  /* 0x0000000000027941 */ /* 0x000fea0003800000 */
.L_x_8089:
        /* <DEDUP_REMOVED lines=9> */
.L_x_8091:
        /* <DEDUP_REMOVED lines=15> */
.L_x_8092:
        /* <DEDUP_REMOVED lines=15> */
.L_x_8093:
        /* <DEDUP_REMOVED lines=15> */
.L_x_8094:
        /* <DEDUP_REMOVED lines=15> */
.L_x_8095:
        /* <DEDUP_REMOVED lines=15> */
.L_x_8096:
        /* <DEDUP_REMOVED lines=15> */
.L_x_8097:
        /* <DEDUP_REMOVED lines=15> */
.L_x_8098:
        /* <DEDUP_REMOVED lines=10> */
.L_x_8081:
[----:B------:R-:W-:Y:S05]  /*15db0*/  BSYNC B1 ;  /* 0x0000000000017941 */ /* 0x000fea0003800000 */
.L_x_8080:
        /* <DEDUP_REMOVED lines=9> */
.L_x_8118:
[----:B------:R-:W-:Y:S05]  /*15e50*/  YIELD ;  /* 0x0000000000007946 */ /* 0x000fea0003800000 */
[----:B------:R-:W-:Y:S04]  /*15e60*/  BSSY B1, `(.L_x_8099) ;  /* 0x00000b6000017945 */ /* 0x000fe80003800000 */
[----:B------:R-:W-:Y:S05]  /*15e70*/  @!P6 BRA `(.L_x_8100) ;  /* 0x0000000800d0e947 */ /* 0x000fea0003800000 */
[----:B------:R-:W-:Y:S01]  /*15e80*/  IMAD R8, R24, 0x8, R23 ;  /* 0x0000000818087824 */ /* 0x000fe200078e0217 */
[----:B------:R-:W-:Y:S01]  /*15e90*/  SHF.L.U32 R2, R28, 0x1f, RZ ;  /* 0x0000001f1c027819 */ /* 0x000fe200000006ff */
[----:B0-----:R-:W0:Y:S01]  /*15ea0*/  S2R R3, SR_TID.X ;  /* 0x0000000000037919 */ /* 0x001e220000002100 */
[----:B------:R-:W-:Y:S02]  /*15eb0*/  BSSY B2, `(.L_x_8101) ;  /* 0x0000005000027945 */ /* 0x000fe40003800000 */
[----:B------:R-:W2:Y:S01]  /*15ec0*/  SYNCS.PHASECHK.TRANS64.TRYWAIT P1, [R8+URZ+0x28ca0], R2 ;  /* 0x028ca002080075a7 */ /* 0x000ea2000802017f */
[----:B0-----:R-:W-:-:S04]  /*15ed0*/  LOP3.LUT R3, R3, 0x7f, RZ, 0xc0, !PT ;  /* 0x0000007f03037812 */ /* 0x001fc800078ec0ff */
[----:B------:R-:W-:Y:S01]  /*15ee0*/  ISETP.NE.AND P2, PT, R3, RZ, PT ;  /* 0x000000ff0300720c */ /* 0x000fe20003f45270 */
[----:B--2---:R-:W-:-:S12]  /*15ef0*/  @!P1 BRA `(.L_x_8102) ;  /* 0x0000006400b09947 */ /* 0x004fd80003800000 */
.L_x_8237:
[----:B------:R-:W-:Y:S05]  /*15f00*/  BSYNC B2 ;  /* 0x0000000000027941 */ /* 0x000fea0003800000 */
.L_x_8101:
[----:B------:R-:W-:Y:S04]  /*15f10*/  BSSY B2, `(.L_x_8103) ;  /* 0x0000009000027945 */ /* 0x000fe80003800000 */
[----:B------:R-:W-:Y:S05]  /*15f20*/  @P2 BRA `(.L_x_8104) ;  /* 0x00000000001c2947 */ /* 0x000fea0003800000 */
[----:B-1----:R-:W1:Y:S01]  /*15f30*/  S2R R9, SR_TID.X ;  /* 0x0000000000097919 */ /* 0x002e620000002100 */
[----:B------:R-:W-:-:S04]  /*15f40*/  IMAD.MOV.U32 R3, RZ, RZ, 0x2000 ;  /* 0x00002000ff037424 */ /* 0x000fc800078e00ff */
[----:B------:R2:W-:Y:S01]  /*15f50*/  SYNCS.ARRIVE.TRANS64 RZ, [R8+URZ+0x28c90], R3 ;  /* 0x028c900308ff79a7 */ /* 0x0005e2000800003f */
[----:B-1----:R-:W-:-:S04]  /*15f60*/  LOP3.LUT R9, R9, 0x1f, RZ, 0xc0, !PT ;  /* 0x0000001f09097812 */ /* 0x002fc800078ec0ff */
[----:B------:R-:W-:-:S13]  /*15f70*/  ISETP.NE.AND P1, PT, R9, RZ, PT ;  /* 0x000000ff0900720c */ /* 0x000fda0003f25270 */
[----:B--2---:R-:W-:Y:S05]  /*15f80*/  @!P1 BRA `(.L_x_8104) ;  /* 0x0000000000049947 */ /* 0x004fea0003800000 */
[----:B------:R-:W-:Y:S01]  /*15f90*/  BPT.TRAP 0x1 ;  /* 0x000000040000795c */ /* 0x000fe20000300000 */
.L_x_8104:
[----:B------:R-:W-:Y:S05]  /*15fa0*/  BSYNC B2 ;  /* 0x0000000000027941 */ /* 0x000fea0003800000 */
.L_x_8103:
[----:B------:R-:W-:Y:S01]  /*15fb0*/  IMAD.MOV.U32 R12, RZ, RZ, RZ ;  /* 0x000000ffff0c7224 */ /* 0x000fe200078e00ff */
[----:B------:R-:W-:Y:S01]  /*15fc0*/  UIADD3 UR4, UP0, UR38, 0x570, URZ ;  /* 0x0000057026047890 */ /* 0x000fe2000ff1e03f */
[----:B------:R-:W-:Y:S01]  /*15fd0*/  IMAD R3, R24, 0x2000, R23 ;  /* 0x0000200018037824 */ /* 0x000fe200078e0217 */
[----:B------:R-:W-:Y:S01]  /*15fe0*/  PLOP3.LUT P1, PT, PT, PT, PT, 0x80, 0x0 ;  /* 0x000000000000781c */ /* 0x000fe20003f2f070 */
[----:B------:R-:W-:Y:S01]  /*15ff0*/  IMAD R10, R11, 0x40, R0 ;  /* 0x000000400b0a7824 */ /* 0x000fe200078e0200 */
[----:B------:R-:W-:Y:S01]  /*16000*/  R2UR UR10, R12 ;  /* 0x000000000c0a72ca */ /* 0x000fe200000e0000 */
[----:B------:R-:W-:Y:S01]  /*16010*/  VIADD R3, R3, 0x22400 ;  /* 0x0002240003037836 */ /* 0x000fe20000000000 */
[----:B-1----:R-:W-:Y:S01]  /*16020*/  IADD3 R9, R8, 0x28c90, RZ ;  /* 0x00028c9008097810 */ /* 0x002fe20007ffe0ff */
[----:B------:R-:W-:Y:S01]  /*16030*/  UIADD3.X UR5, URZ, UR39, URZ, UP0, !UPT ;  /* 0x000000273f057290 */ /* 0x000fe200087fe43f */
[----:B------:R-:W-:Y:S01]  /*16040*/  UMOV UR6, 0x0 ;  /* 0x0000000000067882 */ /* 0x000fe20000000000 */
[----:B------:R-:W-:-:S10]  /*16050*/  UMOV UR7, 0x12f00000 ;  /* 0x12f0000000077882 */ /* 0x000fd40000000000 */
.L_x_8105:
        /* <DEDUP_REMOVED lines=13> */
.L_x_8238:
[----:B------:R-:W-:Y:S05]  /*16130*/  BSYNC B2 ;  /* 0x0000000000027941 */ /* 0x000fea0003800000 */
.L_x_8106:
        /* <DEDUP_REMOVED lines=11> */
.L_x_8109:
[----:B------:R-:W-:Y:S05]  /*161f0*/  BSYNC B2 ;  /* 0x0000000000027941 */ /* 0x000fea0003800000 */
.L_x_8108:
        /* <DEDUP_REMOVED lines=9> */
.L_x_8110:
        /* <DEDUP_REMOVED lines=15> */
.L_x_8111:
        /* <DEDUP_REMOVED lines=15> */
.L_x_8112:
        /* <DEDUP_REMOVED lines=15> */
.L_x_8113:
        /* <DEDUP_REMOVED lines=15> */
.L_x_8114:
        /* <DEDUP_REMOVED lines=15> */
.L_x_8115:
        /* <DEDUP_REMOVED lines=15> */
.L_x_8116:
        /* <DEDUP_REMOVED lines=15> */
.L_x_8117:
        /* <DEDUP_REMOVED lines=10> */
.L_x_8100:
[----:B------:R-:W-:Y:S05]  /*169c0*/  BSYNC B1 ;  /* 0x0000000000017941 */ /* 0x000fea0003800000 */
.L_x_8099:
        /* <DEDUP_REMOVED lines=8> */
.L_x_8074:
[----:B------:R-:W-:Y:S05]  /*16a50*/  BSYNC B0 ;  /* 0x0000000000007941 */ /* 0x000fea0003800000 */
.L_x_8073:
[----:B------:R-:W2:Y:S01]  /*16a60*/  LDC R0, c[0x0][0x448] ;  /* 0x00011200ff007b82 */ /* 0x000ea20000000800 */
[----:B------:R-:W-:Y:S01]  /*16a70*/  LEA R2, R17, 0x3f, 0x6 ;  /* 0x0000003f11027811 */ /* 0x000fe200078e30ff */
[----:B------:R-:W-:Y:S05]  /*16a80*/  @!P0 WARPSYNC.ALL ;  /* 0x0000000000008948 */ /* 0x000fea0003800000 */
[----:B------:R-:W-:Y:S01]  /*16a90*/  BSSY B7, `(.L_x_8119) ;  /* 0x0000386000077945 */ /* 0x000fe20003800000 */
[----:B------:R-:W-:Y:S01]  /*16aa0*/  @!P0 BAR.SYNC.DEFER_BLOCKING 0xc, 0x180 ;  /* 0x0306000000008b1d */ /* 0x000fe20000010000 */
[----:B--2---:R-:W-:-:S13]  /*16ab0*/  ISETP.NE.AND P1, PT, R0, 0x1, PT ;  /* 0x000000010000780c */ /* 0x004fda0003f25270 */
[----:B0-----:R-:W0:Y:S08]  /*16ac0*/  @P1 LDC R3, c[0x0][0x44c] ;  /* 0x00011300ff031b82 */ /* 0x001e300000000800 */
[----:B------:R-:W2:Y:S01]  /*16ad0*/  @P1 LDC R0, c[0x0][0x450] ;  /* 0x00011400ff001b82 */ /* 0x000ea20000000800 */
[----:B0-----:R-:W-:-:S05]  /*16ae0*/  @P1 IMAD.HI.U32 R3, R2, R3, RZ ;  /* 0x0000000302031227 */ /* 0x001fca00078e00ff */
[----:B--2---:R-:W-:-:S05]  /*16af0*/  @P1 SHF.R.U32.HI R2, RZ, R0, R3 ;  /* 0x00000000ff021219 */ /* 0x004fca0000011603 */
[----:B------:R-:W-:-:S05]  /*16b00*/  IMAD.IADD R2, R4, 0x1, R2 ;  /* 0x0000000104027824 */ /* 0x000fca00078e0202 */
        /* <DEDUP_REMOVED lines=24> */
.L_x_8120:
        /* <DEDUP_REMOVED lines=20> */
.L_x_8123:
[----:B------:R-:W-:Y:S05]  /*16dd0*/  BSYNC B6 ;  /* 0x0000000000067941 */ /* 0x000fea0003800000 */
.L_x_8122:
        /* <DEDUP_REMOVED lines=10> */
[----:B------:R-:W-:Y:S01]  /*16e80*/  IMAD.U32 R5, RZ, RZ, UR7 ;  /* 0x00000007ff057e24 */ /* 0x000fe2000f8e00ff */
[----:B------:R-:W-:Y:S01]  /*16e90*/  MOV R12, 0x1 ;  /* 0x00000001000c7802 */ /* 0x000fe20000000f00 */
[----:B------:R-:W-:Y:S02]  /*16ea0*/  IMAD.U32 R6, RZ, RZ, UR8 ;  /* 0x00000008ff067e24 */ /* 0x000fe4000f8e00ff */
[----:B------:R-:W-:-:S02]  /*16eb0*/  IMAD.U32 R7, RZ, RZ, UR9 ;  /* 0x00000009ff077e24 */ /* 0x000fc4000f8e00ff */
[----:B------:R-:W-:Y:S02]  /*16ec0*/  IMAD.U32 R10, RZ, RZ, UR4 ;  /* 0x00000004ff0a7e24 */ /* 0x000fe4000f8e00ff */
[----:B------:R-:W-:Y:S02]  /*16ed0*/  IMAD.U32 R11, RZ, RZ, UR5 ;  /* 0x00000005ff0b7e24 */ /* 0x000fe4000f8e00ff */
[----:B------:R-:W-:Y:S02]  /*16ee0*/  IMAD.MOV.U32 R8, RZ, RZ, 0x70 ;  /* 0x00000070ff087424 */ /* 0x000fe400078e00ff */
[----:B0-----:R-:W-:-:S07]  /*16ef0*/  IMAD.MOV.U32 R13, RZ, RZ, RZ ;  /* 0x000000ffff0d7224 */ /* 0x001fce00078e00ff */
[----:B------:R-:W-:-:S07]  /*16f00*/  LEPC R20, `(.L_x_8126) ;  /* 0x000000001014794e */ /* 0x000fce0000000000 */
[----:B-12---:R-:W-:Y:S05]  /*16f10*/  CALL.ABS.NOINC R2 ;  /* 0x0000000002007343 */ /* 0x006fea0003c00000 */
.L_x_8126:
        /* <DEDUP_REMOVED lines=15> */
.L_x_8125:
[----:B------:R-:W-:Y:S05]  /*17010*/  BSYNC B6 ;  /* 0x0000000000067941 */ /* 0x000fea0003800000 */
.L_x_8124:
[----:B------:R-:W2:Y:S01]  /*17020*/  LDL R21, [R1+0x14] ;  /* 0x0000140001157983 */ /* 0x000ea20000100800 */
[----:B------:R-:W-:Y:S01]  /*17030*/  ULDC.64 UR4, c[0x0][0x9f8] ;  /* 0x00027e0000047ab9 */ /* 0x000fe20000000a00 */
[----:B------:R-:W0:Y:S01]  /*17040*/  LDC R10, c[0x0][0x430] ;  /* 0x00010c00ff0a7b82 */ /* 0x000e220000000800 */
[----:B------:R-:W-:Y:S01]  /*17050*/  ISETP.NE.U32.AND P0, PT, RZ, UR4, PT ;  /* 0x00000004ff007c0c */ /* 0x000fe2000bf05070 */
[----:B------:R-:W3:Y:S03]  /*17060*/  S2R R20, SR_TID.X ;  /* 0x0000000000147919 */ /* 0x000ee60000002100 */
[----:B------:R-:W-:-:S13]  /*17070*/  ISETP.NE.AND.EX P0, PT, RZ, UR5, PT, P0 ;  /* 0x00000005ff007c0c */ /* 0x000fda000bf05300 */
[----:B------:R-:W-:Y:S01]  /*17080*/  @P0 IADD3 R2, P1, R27, UR4, RZ ;  /* 0x000000041b020c10 */ /* 0x000fe2000ff3e0ff */
[----:B------:R-:W4:Y:S01]  /*17090*/  S2R R11, SR_TID.X ;  /* 0x00000000000b7919 */ /* 0x000f220000002100 */
[----:B------:R-:W-:Y:S02]  /*170a0*/  ULDC UR4, c[0x0][0x320] ;  /* 0x0000c80000047ab9 */ /* 0x000fe40000000800 */
[----:B------:R-:W-:-:S05]  /*170b0*/  @P0 IADD3.X R3, R29, UR5, RZ, P1, !PT ;  /* 0x000000051d030c10 */ /* 0x000fca0008ffe4ff */
[----:B------:R1:W2:Y:S01]  /*170c0*/  @P0 LDG.E R30, desc[UR40][R2.64] ;  /* 0x00000028021e0981 */ /* 0x0002a2000c1e1900 */
[----:B---3--:R-:W-:-:S04]  /*170d0*/  LOP3.LUT R20, R20, 0x7f, RZ, 0xc0, !PT ;  /* 0x0000007f14147812 */ /* 0x008fc800078ec0ff */
[----:B------:R-:W-:Y:S02]  /*170e0*/  SHF.R.U32.HI R34, RZ, 0x3, R20 ;  /* 0x00000003ff227819 */ /* 0x000fe40000011614 */
[----:B------:R-:W3:Y:S01]  /*170f0*/  S2R R20, SR_TID.X ;  /* 0x0000000000147919 */ /* 0x000ee20000002100 */
[----:B0-----:R-:W-:-:S13]  /*17100*/  ISETP.NE.AND P1, PT, R10, 0x1, PT ;  /* 0x000000010a00780c */ /* 0x001fda0003f25270 */
[----:B-1----:R-:W0:Y:S08]  /*17110*/  @P1 LDC R3, c[0x0][0x434] ;  /* 0x00010d00ff031b82 */ /* 0x002e300000000800 */
[----:B------:R-:W1:Y:S01]  /*17120*/  @P1 LDC R2, c[0x0][0x438] ;  /* 0x00010e00ff021b82 */ /* 0x000e620000000800 */
[----:B---3--:R-:W-:-:S05]  /*17130*/  IMAD.SHL.U32 R20, R20, 0x10, RZ ;  /* 0x0000001014147824 */ /* 0x008fca00078e00ff */
[----:B------:R-:W-:Y:S01]  /*17140*/  LOP3.LUT R20, R34, 0x70, R20, 0xf8, !PT ;  /* 0x0000007022147812 */ /* 0x000fe200078ef814 */
[----:B----4-:R-:W-:-:S05]  /*17150*/  IMAD.SHL.U32 R11, R11, 0x8, RZ ;  /* 0x000000080b0b7824 */ /* 0x010fca00078e00ff */
[----:B------:R-:W-:Y:S02]  /*17160*/  LOP3.LUT R11, R11, 0x38, RZ, 0xc0, !PT ;  /* 0x000000380b0b7812 */ /* 0x000fe400078ec0ff */
[----:B------:R-:W-:Y:S01]  /*17170*/  LOP3.LUT R22, R22, 0xffffffbf, RZ, 0xc0, !PT ;  /* 0xffffffbf16167812 */ /* 0x000fe200078ec0ff */
[----:B------:R-:W3:Y:S01]  /*17180*/  S2R R12, SR_TID.X ;  /* 0x00000000000c7919 */ /* 0x000ee20000002100 */
[----:B------:R-:W-:Y:S01]  /*17190*/  IMAD.MOV.U32 R36, RZ, RZ, RZ ;  /* 0x000000ffff247224 */ /* 0x000fe200078e00ff */
[----:B---3--:R-:W-:-:S04]  /*171a0*/  SHF.L.U32 R12, R12, 0x3, RZ ;  /* 0x000000030c0c7819 */ /* 0x008fc800000006ff */
[----:B------:R-:W-:-:S04]  /*171b0*/  LOP3.LUT R12, R12, 0x38, RZ, 0xc0, !PT ;  /* 0x000000380c0c7812 */ /* 0x000fc800078ec0ff */
[----:B------:R-:W-:Y:S02]  /*171c0*/  LOP3.LUT R12, R12, 0x180, RZ, 0xfc, !PT ;  /* 0x000001800c0c7812 */ /* 0x000fe400078efcff */
[----:B--2---:R-:W-:Y:S02]  /*171d0*/  LEA R27, R21, 0xffffffc0, 0x6 ;  /* 0xffffffc0151b7811 */ /* 0x004fe400078e30ff */
[----:B------:R-:W2:Y:S02]  /*171e0*/  S2R R21, SR_TID.X ;  /* 0x0000000000157919 */ /* 0x000ea40000002100 */
[----:B--2---:R-:W-:-:S04]  /*171f0*/  SHF.L.U32 R21, R21, 0x3, RZ ;  /* 0x0000000315157819 */ /* 0x004fc800000006ff */
[----:B------:R-:W-:-:S04]  /*17200*/  LOP3.LUT R21, R21, 0x38, RZ, 0xc0, !PT ;  /* 0x0000003815157812 */ /* 0x000fc800078ec0ff */
[----:B------:R-:W-:-:S04]  /*17210*/  LOP3.LUT R21, R21, 0x40, RZ, 0xfc, !PT ;  /* 0x0000004015157812 */ /* 0x000fc800078efcff */
[----:B------:R-:W-:Y:S02]  /*17220*/  ISETP.GE.AND P2, PT, R21, UR4, PT ;  /* 0x0000000415007c0c */ /* 0x000fe4000bf46270 */
[----:B------:R-:W2:Y:S01]  /*17230*/  S2R R21, SR_TID.X ;  /* 0x0000000000157919 */ /* 0x000ea20000002100 */
[----:B------:R-:W-:-:S04]  /*17240*/  IMAD.IADD R4, R20, 0x1, R27 ;  /* 0x0000000114047824 */ /* 0x000fc800078e021b */
[C---:B------:R-:W-:Y:S01]  /*17250*/  IMAD.IADD R0, R4.reuse, 0x1, R33 ;  /* 0x0000000104007824 */ /* 0x040fe200078e0221 */
[----:B------:R-:W-:-:S03]  /*17260*/  ISETP.GE.AND P0, PT, R4, R31, PT ;  /* 0x0000001f0400720c */ /* 0x000fc60003f06270 */
[----:B0-----:R-:W-:Y:S01]  /*17270*/  @P1 IMAD.HI.U32 R3, R0, R3, RZ ;  /* 0x0000000300031227 */ /* 0x001fe200078e00ff */
[----:B------:R-:W-:-:S03]  /*17280*/  ISETP.GT.U32.OR P0, PT, R20, 0x3f, P0 ;  /* 0x0000003f1400780c */ /* 0x000fc60000704470 */
[----:B------:R-:W-:Y:S01]  /*17290*/  IMAD.MOV.U32 R8, RZ, RZ, R0 ;  /* 0x000000ffff087224 */ /* 0x000fe200078e0000 */
[----:B-1----:R-:W-:Y:S02]  /*172a0*/  @P1 SHF.R.U32.HI R8, RZ, R2, R3 ;  /* 0x00000002ff081219 */ /* 0x002fe40000011603 */
[----:B------:R-:W-:Y:S02]  /*172b0*/  ISETP.GE.AND P1, PT, R11, UR4, PT ;  /* 0x000000040b007c0c */ /* 0x000fe4000bf26270 */
[----:B------:R-:W-:Y:S02]  /*172c0*/  @P2 LOP3.LUT R22, R22, 0x40, RZ, 0xfc, !PT ;  /* 0x0000004016162812 */ /* 0x000fe400078efcff */
[----:B------:R-:W-:Y:S02]  /*172d0*/  SEL R9, RZ, 0xffffffff, P2 ;  /* 0xffffffffff097807 */ /* 0x000fe40001000000 */
[----:B------:R-:W-:Y:S01]  /*172e0*/  LOP3.LUT R22, R22, 0xffffff7f, RZ, 0xc0, !PT ;  /* 0xffffff7f16167812 */ /* 0x000fe200078ec0ff */
[----:B------:R-:W0:Y:S01]  /*172f0*/  @!P0 LDC.64 R2, c[0x0][0x428] ;  /* 0x00010a00ff028b82 */ /* 0x000e220000000a00 */
[----:B--2---:R-:W-:-:S05]  /*17300*/  IMAD.SHL.U32 R21, R21, 0x8, RZ ;  /* 0x0000000815157824 */ /* 0x004fca00078e00ff */
[----:B------:R-:W-:-:S04]  /*17310*/  LOP3.LUT R21, R21, 0x38, RZ, 0xc0, !PT ;  /* 0x0000003815157812 */ /* 0x000fc800078ec0ff */
[C---:B------:R-:W-:Y:S02]  /*17320*/  LOP3.LUT R34, R21.reuse, 0x80, RZ, 0xfc, !PT ;  /* 0x0000008015227812 */ /* 0x040fe400078efcff */
[----:B------:R-:W-:Y:S02]  /*17330*/  LOP3.LUT R21, R21, 0xc0, RZ, 0xfc, !PT ;  /* 0x000000c015157812 */ /* 0x000fe400078efcff */
[----:B------:R-:W-:Y:S02]  /*17340*/  @P1 LOP3.LUT R22, R22, 0x80, RZ, 0xfc, !PT ;  /* 0x0000008016161812 */ /* 0x000fe400078efcff */
[----:B------:R-:W-:Y:S01]  /*17350*/  SEL R4, RZ, 0x1, P1 ;  /* 0x00000001ff047807 */ /* 0x000fe20000800000 */
[----:B------:R-:W-:Y:S01]  /*17360*/  IMAD.SHL.U32 R9, R9, 0x2, RZ ;  /* 0x0000000209097824 */ /* 0x000fe200078e00ff */
[----:B------:R-:W-:Y:S02]  /*17370*/  ISETP.GE.AND P1, PT, R21, UR4, PT ;  /* 0x0000000415007c0c */ /* 0x000fe4000bf26270 */
[----:B------:R-:W1:Y:S01]  /*17380*/  S2R R21, SR_TID.X ;  /* 0x0000000000157919 */ /* 0x000e620000002100 */
[----:B------:R-:W-:-:S02]  /*17390*/  ISETP.GE.AND P2, PT, R34, UR4, PT ;  /* 0x0000000422007c0c */ /* 0x000fc4000bf46270 */
[----:B------:R-:W-:Y:S02]  /*173a0*/  LOP3.LUT R9, R9, 0x2, R4, 0xe2, !PT ;  /* 0x0000000209097812 */ /* 0x000fe400078ee204 */
[----:B------:R-:W2:Y:S01]  /*173b0*/  @!P0 LDC.64 R4, c[0x0][0x418] ;  /* 0x00010600ff048b82 */ /* 0x000ea20000000a00 */
[----:B------:R-:W-:Y:S02]  /*173c0*/  SEL R6, RZ, 0x4, P2 ;  /* 0x00000004ff067807 */ /* 0x000fe40001000000 */
[----:B------:R-:W-:Y:S02]  /*173d0*/  SEL R7, RZ, 0x8, P1 ;  /* 0x00000008ff077807 */ /* 0x000fe40000800000 */
[----:B------:R-:W-:Y:S02]  /*173e0*/  SHF.R.S32.HI R34, RZ, 0x1f, R30 ;  /* 0x0000001fff227819 */ /* 0x000fe4000001141e */
[----:B------:R-:W-:Y:S01]  /*173f0*/  LOP3.LUT R9, R7, R9, R6, 0xfe, !PT ;  /* 0x0000000907097212 */ /* 0x000fe200078efe06 */
[--C-:B------:R-:W-:Y:S01]  /*17400*/  @!P0 IMAD.MOV.U32 R6, RZ, RZ, R8.reuse ;  /* 0x000000ffff068224 */ /* 0x100fe200078e0008 */
[----:B------:R-:W-:-:S02]  /*17410*/  @!P0 SHF.R.S32.HI R7, RZ, 0x1f, R8 ;  /* 0x0000001fff078819 */ /* 0x000fc40000011408 */
        /* <DEDUP_REMOVED lines=19> */
[----:B------:R-:W-:Y:S02]  /*17550*/  SEL R5, RZ, 0x20, P2 ;  /* 0x00000020ff057807 */ /* 0x000fe40001000000 */
[----:B------:R-:W-:Y:S02]  /*17560*/  SEL R3, RZ, 0x40, P0 ;  /* 0x00000040ff037807 */ /* 0x000fe40000000000 */
[----:B------:R-:W-:-:S04]  /*17570*/  LOP3.LUT R4, R5, R9, R4, 0xfe, !PT ;  /* 0x0000000905047212 */ /* 0x000fc800078efe04 */
[----:B------:R-:W-:Y:S01]  /*17580*/  LOP3.LUT R6, R4, R3, RZ, 0xfc, !PT ;  /* 0x0000000304067212 */ /* 0x000fe200078efcff */
[----:B------:R-:W-:Y:S01]  /*17590*/  IMAD.MOV R3, RZ, RZ, -R8 ;  /* 0x000000ffff037224 */ /* 0x000fe200078e0a08 */
[----:B------:R-:W-:-:S03]  /*175a0*/  LOP3.LUT R14, R21, 0x1c0, RZ, 0xfc, !PT ;  /* 0x000001c0150e7812 */ /* 0x000fc600078efcff */
[----:B------:R-:W-:Y:S01]  /*175b0*/  IMAD R0, R10, R3, R0 ;  /* 0x000000030a007224 */ /* 0x000fe200078e0200 */
[----:B------:R0:W-:Y:S01]  /*175c0*/  STL [R1+0x34], R6 ;  /* 0x0000340601007387 */ /* 0x0001e20000100800 */
[----:B------:R-:W-:-:S03]  /*175d0*/  LOP3.LUT R22, R22, 0xfffffff7, RZ, 0xc0, !PT ;  /* 0xfffffff716167812 */ /* 0x000fc600078ec0ff */
[----:B------:R0:W-:Y:S01]  /*175e0*/  STL [R1], R0 ;  /* 0x0000000001007387 */ /* 0x0001e20000100800 */
[----:B------:R-:W-:Y:S01]  /*175f0*/  ISETP.GE.AND P0, PT, R14, UR4, PT ;  /* 0x000000040e007c0c */ /* 0x000fe2000bf06270 */
[----:B------:R-:W-:Y:S01]  /*17600*/  ULDC UR4, c[0x0][0x2f4] ;  /* 0x0000bd0000047ab9 */ /* 0x000fe20000000800 */
[----:B------:R-:W-:Y:S02]  /*17610*/  @P3 LOP3.LUT R22, R22, 0x8, RZ, 0xfc, !PT ;  /* 0x0000000816163812 */ /* 0x000fe400078efcff */
[----:B------:R-:W-:Y:S02]  /*17620*/  SEL R2, RZ, 0x80, P0 ;  /* 0x00000080ff027807 */ /* 0x000fe40000000000 */
[----:B------:R-:W-:Y:S02]  /*17630*/  ISETP.GE.AND P0, PT, R11, UR4, PT ;  /* 0x000000040b007c0c */ /* 0x000fe4000bf06270 */
[----:B------:R-:W-:Y:S01]  /*17640*/  LOP3.LUT R22, R22, 0xfffffffb, RZ, 0xc0, !PT ;  /* 0xfffffffb16167812 */ /* 0x000fe200078ec0ff */
[----:B------:R-:W-:-:S03]  /*17650*/  UMOV UR5, 0xffffffff ;  /* 0xffffffff00057882 */ /* 0x000fc60000000000 */
[----:B------:R-:W-:-:S04]  /*17660*/  @P2 LOP3.LUT R22, R22, 0x4, RZ, 0xfc, !PT ;  /* 0x0000000416162812 */ /* 0x000fc800078efcff */
[----:B------:R-:W-:-:S04]  /*17670*/  LOP3.LUT R22, R22, 0xfffffffd, RZ, 0xc0, !PT ;  /* 0xfffffffd16167812 */ /* 0x000fc800078ec0ff */
[----:B------:R-:W-:Y:S01]  /*17680*/  @P0 LOP3.LUT R22, R22, 0x2, RZ, 0xfc, !PT ;  /* 0x0000000216160812 */ /* 0x000fe200078efcff */
[----:B0-----:R-:W-:Y:S06]  /*17690*/  BRA.DIV UR5, `(.L_x_8127) ;  /* 0x0000004e05f07947 */ /* 0x001fec000b800000 */
.L_x_8241:
        /* <DEDUP_REMOVED lines=12> */
.L_x_8128:
[----:B------:R-:W0:Y:S01]  /*17760*/  S2R R0, SR_TID.X ;  /* 0x0000000000007919 */ /* 0x000e220000002100 */
[----:B------:R-:W-:Y:S01]  /*17770*/  BSSY B0, `(.L_x_8129) ;  /* 0x0000008000007945 */ /* 0x000fe20003800000 */
[----:B0-----:R-:W-:-:S04]  /*17780*/  LOP3.LUT R0, R0, 0x7f, RZ, 0xc0, !PT ;  /* 0x0000007f00007812 */ /* 0x001fc800078ec0ff */
[----:B------:R-:W-:-:S04]  /*17790*/  SHF.R.U32.HI R0, RZ, 0x3, R0 ;  /* 0x00000003ff007819 */ /* 0x000fc80000011600 */
[----:B------:R-:W-:Y:S01]  /*177a0*/  IADD3 R27, -R0, R31, -R27 ;  /* 0x0000001f001b7210 */ /* 0x000fe20007ffe91b */
[----:B------:R-:W-:Y:S01]  /*177b0*/  IMAD R31, R25, 0x8, R23 ;  /* 0x00000008191f7824 */ /* 0x000fe200078e0217 */
[----:B------:R-:W-:-:S04]  /*177c0*/  SHF.L.U32 R0, R26, 0x1f, RZ ;  /* 0x0000001f1a007819 */ /* 0x000fc800000006ff */
[----:B------:R-:W0:Y:S02]  /*177d0*/  SYNCS.PHASECHK.TRANS64.TRYWAIT P0, [R31+URZ+0x28c40], R0 ;  /* 0x028c40001f0075a7 */ /* 0x000e24000800017f */
[----:B0-----:R-:W-:Y:S05]  /*177e0*/  @!P0 BRA `(.L_x_8130) ;  /* 0x0000004c00d08947 */ /* 0x001fea0003800000 */
.L_x_8242:
[----:B------:R-:W-:Y:S05]  /*177f0*/  BSYNC B0 ;  /* 0x0000000000007941 */ /* 0x000fea0003800000 */
.L_x_8129:
        /* <DEDUP_REMOVED lines=24> */
[----:B------:R-:W-:-:S04]  /*17980*/  ULDC.64 UR4, c[0x0][0x2e8] ;  /* 0x0000ba0000047ab9 */ /* 0x000fc80000000a00 */
[----:B-1----:R-:W-:Y:S02]  /*17990*/  IADD3 R4, R3, R0, RZ ;  /* 0x0000000003047210 */ /* 0x002fe40007ffe0ff */
        /* <DEDUP_REMOVED lines=37> */
.L_x_8252:
        /* <DEDUP_REMOVED lines=10> */
.L_x_8132:
        /* <DEDUP_REMOVED lines=11> */
.L_x_8133:
        /* <DEDUP_REMOVED lines=20> */
[----:B0-----:R-:W-:-:S04]  /*17e80*/  IMAD.WIDE.U32 R4, R4, UR4, RZ ;  /* 0x0000000404047c25 */ /* 0x001fc8000f8e00ff */
[----:B------:R-:W-:Y:S01]  /*17e90*/  IMAD.IADD R0, R5, 0x1, R0 ;  /* 0x0000000105007824 */ /* 0x000fe200078e0200 */
[----:B------:R0:W-:Y:S01]  /*17ea0*/  STL.64 [R1+0x18], R4 ;  /* 0x0000180401007387 */ /* 0x0001e20000100a00 */
[----:B--2---:R-:W-:-:S03]  /*17eb0*/  VIADD R2, R23, 0x20400 ;  /* 0x0002040017027836 */ /* 0x004fc60000000000 */
[----:B------:R0:W-:Y:S02]  /*17ec0*/  STL [R1+0x8], R0 ;  /* 0x0000080001007387 */ /* 0x0001e40000100800 */
[----:B------:R-:W-:-:S13]  /*17ed0*/  LOP3.LUT P0, RZ, R2, 0x3ff, RZ, 0xc0, !PT ;  /* 0x000003ff02ff7812 */ /* 0x000fda000780c0ff */
        /* <DEDUP_REMOVED lines=9> */
[----:B------:R-:W-:Y:S01]  /*17f70*/  MOV R13, RZ ;  /* 0x000000ff000d7202 */ /* 0x000fe20000000f00 */
[----:B------:R-:W-:Y:S02]  /*17f80*/  IMAD.U32 R7, RZ, RZ, UR7 ;  /* 0x00000007ff077e24 */ /* 0x000fe4000f8e00ff */
[----:B------:R-:W-:-:S02]  /*17f90*/  IMAD.U32 R10, RZ, RZ, UR8 ;  /* 0x00000008ff0a7e24 */ /* 0x000fc4000f8e00ff */
[----:B------:R-:W-:Y:S02]  /*17fa0*/  IMAD.U32 R11, RZ, RZ, UR9 ;  /* 0x00000009ff0b7e24 */ /* 0x000fe4000f8e00ff */
[----:B------:R-:W-:Y:S02]  /*17fb0*/  IMAD.MOV.U32 R8, RZ, RZ, 0x70 ;  /* 0x00000070ff087424 */ /* 0x000fe400078e00ff */
[----:B------:R-:W-:-:S07]  /*17fc0*/  IMAD.MOV.U32 R12, RZ, RZ, 0x1 ;  /* 0x00000001ff0c7424 */ /* 0x000fce00078e00ff */
[----:B------:R-:W-:-:S07]  /*17fd0*/  LEPC R20, `(.L_x_8135) ;  /* 0x000000001014794e */ /* 0x000fce0000000000 */
[----:B01----:R-:W-:Y:S05]  /*17fe0*/  CALL.ABS.NOINC R2 ;  /* 0x0000000002007343 */ /* 0x003fea0003c00000 */
.L_x_8135:
[----:B------:R-:W-:Y:S05]  /*17ff0*/  BSYNC B6 ;  /* 0x0000000000067941 */ /* 0x000fea0003800000 */
.L_x_8134:
        /* <DEDUP_REMOVED lines=28> */
[----:B------:R-:W-:Y:S02]  /*181c0*/  IMAD R0, R17, 0x40, R20 ;  /* 0x0000004011007824 */ /* 0x000fe400078e0214 */
[----:B------:R2:W5:Y:S02]  /*181d0*/  LDL R20, [R1+0x10] ;  /* 0x0000100001147983 */ /* 0x0005640000100800 */
[----:B0-----:R-:W-:-:S04]  /*181e0*/  @P0 IMAD.HI.U32 R5, R0, R5, RZ ;  /* 0x0000000500050227 */ /* 0x001fc800078e00ff */
[----:B------:R-:W-:Y:S01]  /*181f0*/  IMAD.MOV.U32 R4, RZ, RZ, R0 ;  /* 0x000000ffff047224 */ /* 0x000fe200078e0000 */
[----:B-1----:R-:W-:-:S04]  /*18200*/  @P0 SHF.R.U32.HI R4, RZ, R6, R5 ;  /* 0x00000006ff040219 */ /* 0x002fc80000011605 */
[C---:B------:R-:W-:Y:S01]  /*18210*/  IADD3 R5, -R4.reuse, RZ, RZ ;  /* 0x000000ff04057210 */ /* 0x040fe20007ffe1ff */
[----:B------:R-:W0:Y:S04]  /*18220*/  S2R R21, SR_TID.X ;  /* 0x0000000000157919 */ /* 0x000e280000002100 */
        /* <DEDUP_REMOVED lines=57> */
.L_x_8261:
        /* <DEDUP_REMOVED lines=10> */
.L_x_8137:
        /* <DEDUP_REMOVED lines=18> */
.L_x_8262:
[----:B------:R-:W-:Y:S05]  /*18780*/  BSYNC B0 ;  /* 0x0000000000007941 */ /* 0x000fea0003800000 */
.L_x_8138:
[----:B------:R-:W-:-:S04]  /*18790*/  LOP3.LUT R2, R37, 0x2, RZ, 0xfc, !PT ;  /* 0x0000000225027812 */ /* 0x000fc800078efcff */
[----:B------:R-:W-:-:S13]  /*187a0*/  ISETP.NE.AND P0, PT, R2, 0x3, PT ;  /* 0x000000030200780c */ /* 0x000fda0003f05270 */
[----:B------:R-:W-:Y:S05]  /*187b0*/  @!P0 BRA `(.L_x_8140) ;  /* 0x0000000000048947 */ /* 0x000fea0003800000 */
[----:B------:R-:W-:Y:S01]  /*187c0*/  BPT.TRAP 0x1 ;  /* 0x000000040000795c */ /* 0x000fe20000300000 */
.L_x_8140:
[----:B0-----:R-:W-:Y:S01]  /*187d0*/  SHF.L.U32 R0, R26, 0x1f, RZ ;  /* 0x0000001f1a007819 */ /* 0x001fe200000006ff */
[----:B------:R-:W-:Y:S03]  /*187e0*/  BSSY B0, `(.L_x_8141) ;  /* 0x0000003000007945 */ /* 0x000fe60003800000 */
[----:B------:R-:W0:Y:S02]  /*187f0*/  SYNCS.PHASECHK.TRANS64.TRYWAIT P0, [R31+URZ+0x28c60], R0 ;  /* 0x028c60001f0075a7 */ /* 0x000e24000800017f */
[----:B0-----:R-:W-:Y:S05]  /*18800*/  @!P0 BRA `(.L_x_8142) ;  /* 0x0000004800848947 */ /* 0x001fea0003800000 */
.L_x_8263:
[----:B------:R-:W-:Y:S05]  /*18810*/  BSYNC B0 ;  /* 0x0000000000007941 */ /* 0x000fea0003800000 */
.L_x_8141:
[----:B------:R-:W0:Y:S01]  /*18820*/  LDL.LU R3, [R1+0x28] ;  /* 0x0000280001037983 */ /* 0x000e220000300800 */
[----:B------:R-:W-:-:S03]  /*18830*/  ULDC.64 UR4, c[0x0][0x328] ;  /* 0x0000ca0000047ab9 */ /* 0x000fc60000000a00 */
[----:B------:R-:W2:Y:S04]  /*18840*/  LDL.LU R2, [R1] ;  /* 0x0000000001027983 */ /* 0x000ea80000300800 */
[----:B------:R-:W3:Y:S01]  /*18850*/  LDL.LU R4, [R1+0x2c] ;  /* 0x00002c0001047983 */ /* 0x000ee20000300800 */
[----:B0-----:R-:W-:-:S04]  /*18860*/  IMAD R0, R3, UR4, RZ ;  /* 0x0000000403007c24 */ /* 0x001fc8000f8e02ff */
[C---:B--2---:R-:W-:Y:S02]  /*18870*/  IMAD R0, R2.reuse, UR5, R0 ;  /* 0x0000000502007c24 */ /* 0x044fe4000f8e0200 */
[----:B------:R-:W-:Y:S01]  /*18880*/  IMAD.WIDE.U32 R2, R2, UR4, RZ ;  /* 0x0000000402027c25 */ /* 0x000fe2000f8e00ff */
[----:B------:R-:W-:-:S04]  /*18890*/  ULDC.64 UR4, c[0x0][0x338] ;  /* 0x0000ce0000047ab9 */ /* 0x000fc80000000a00 */
[----:B------:R-:W-:Y:S01]  /*188a0*/  IADD3 R3, R3, R0, RZ ;  /* 0x0000000003037210 */ /* 0x000fe20007ffe0ff */
[----:B---3--:R-:W-:Y:S02]  /*188b0*/  IMAD R0, R4, UR4, RZ ;  /* 0x0000000404007c24 */ /* 0x008fe4000f8e02ff */
[----:B------:R-:W-:Y:S02]  /*188c0*/  IMAD R4, R25, 0x8000, R35 ;  /* 0x0000800019047824 */ /* 0x000fe400078e0223 */
        /* <DEDUP_REMOVED lines=101> */
.L_x_8273:
        /* <DEDUP_REMOVED lines=34> */
.L_x_8144:
        /* <DEDUP_REMOVED lines=11> */
.L_x_8145:
[----:B------:R-:W2:Y:S01]  /*191f0*/  LDL R2, [R1+0x14] ;  /* 0x0000140001027983 */ /* 0x000ea20000100800 */
[----:B------:R1:W-:Y:S01]  /*19200*/  SYNCS.ARRIVE.TRANS64.A1T0 RZ, [R31+URZ+0x28c50], RZ ;  /* 0x028c50ff1fff79a7 */ /* 0x0003e2000810003f */
[----:B------:R-:W-:Y:S01]  /*19210*/  BSSY B0, `(.L_x_8146) ;  /* 0x00000f6000007945 */ /* 0x000fe20003800000 */
[----:B--2---:R-:W-:-:S13]  /*19220*/  ISETP.GE.AND P0, PT, R2, 0x2, PT ;  /* 0x000000020200780c */ /* 0x004fda0003f06270 */
[----:B-1----:R-:W-:Y:S05]  /*19230*/  @!P0 BRA `(.L_x_8147) ;  /* 0x0000000c00cc8947 */ /* 0x002fea0003800000 */
[----:B------:R-:W2:Y:S04]  /*19240*/  LDL.LU R4, [R1+0x34] ;  /* 0x0000340001047983 */ /* 0x000ea80000300800 */
[----:B------:R-:W3:Y:S01]  /*19250*/  LDL.LU R3, [R1+0xc] ;  /* 0x00000c0001037983 */ /* 0x000ee20000300800 */
[----:B------:R-:W-:Y:S01]  /*19260*/  VIADD R7, R2, 0xfffffffe ;  /* 0xfffffffe02077836 */ /* 0x000fe20000000000 */
[----:B--2---:R-:W-:Y:S02]  /*19270*/  LOP3.LUT R32, R4, 0x40, RZ, 0xc0, !PT ;  /* 0x0000004004207812 */ /* 0x004fe400078ec0ff */
[----:B---3--:R-:W-:Y:S02]  /*19280*/  LOP3.LUT R31, R3, 0x80, RZ, 0xc0, !PT ;  /* 0x00000080031f7812 */ /* 0x008fe400078ec0ff */
[----:B------:R-:W-:-:S02]  /*19290*/  SHF.R.U32.HI R32, RZ, 0x2, R32 ;  /* 0x00000002ff207819 */ /* 0x000fc40000011620 */
[----:B------:R-:W-:-:S07]  /*192a0*/  SHF.R.U32.HI R31, RZ, 0x3, R31 ;  /* 0x00000003ff1f7819 */ /* 0x000fce000001161f */
.L_x_8160:
[----:B-1----:R-:W1:Y:S01]  /*192b0*/  S2R R2, SR_TID.X ;  /* 0x0000000000027919 */ /* 0x002e620000002100 */
[----:B0-----:R-:W0:Y:S01]  /*192c0*/  LDC R5, c[0x0][0x430] ;  /* 0x00010c00ff057b82 */ /* 0x001e220000000800 */
[----:B------:R-:W-:Y:S01]  /*192d0*/  LEA R4, R7, R33, 0x6 ;  /* 0x0000002107047211 */ /* 0x000fe200078e30ff */
[----:B------:R-:W-:Y:S01]  /*192e0*/  VIADD R25, R25, 0x1 ;  /* 0x0000000119197836 */ /* 0x000fe20000000000 */
[----:B--2---:R-:W2:Y:S01]  /*192f0*/  S2R R8, SR_TID.X ;  /* 0x0000000000087919 */ /* 0x004ea20000002100 */
[----:B------:R-:W-:Y:S02]  /*19300*/  LOP3.LUT R10, R37, 0x2, RZ, 0xfc, !PT ;  /* 0x00000002250a7812 */ /* 0x000fe400078efcff */
        /* <DEDUP_REMOVED lines=29> */
[----:B------:R-:W-:Y:S02]  /*194e0*/  LOP3.LUT R26, R26, R2, RZ, 0x3c, !PT ;  /* 0x000000021a1a7212 */ /* 0x000fe400078e3cff */
[----:B------:R-:W-:Y:S01]  /*194f0*/  MOV R2, R7 ;  /* 0x0000000700027202 */ /* 0x000fe20000000f00 */
[----:B------:R-:W-:Y:S01]  /*19500*/  VIADD R7, R7, 0xffffffff ;  /* 0xffffffff07077836 */ /* 0x000fe20000000000 */
[----:B------:R-:W-:-:S02]  /*19510*/  SEL R25, R25, RZ, P0 ;  /* 0x000000ff19197207 */ /* 0x000fc40000000000 */
[----:B------:R-:W-:Y:S01]  /*19520*/  ISETP.GT.AND P3, PT, R2, RZ, PT ;  /* 0x000000ff0200720c */ /* 0x000fe20003f64270 */
[----:B0-----:R-:W-:-:S12]  /*19530*/  @!P1 BRA `(.L_x_8148) ;  /* 0x0000000000049947 */ /* 0x001fd80003800000 */
[----:B------:R-:W-:Y:S01]  /*19540*/  BPT.TRAP 0x1 ;  /* 0x000000040000795c */ /* 0x000fe20000300000 */
.L_x_8148:
[----:B------:R-:W-:Y:S01]  /*19550*/  IMAD R6, R25, 0x8, R23 ;  /* 0x0000000819067824 */ /* 0x000fe200078e0217 */
[----:B------:R-:W-:Y:S01]  /*19560*/  SHF.L.U32 R17, R26, 0x1f, RZ ;  /* 0x0000001f1a117819 */ /* 0x000fe200000006ff */
[----:B------:R-:W-:Y:S01]  /*19570*/  BSSY B1, `(.L_x_8149) ;  /* 0x0000004000017945 */ /* 0x000fe20003800000 */
[----:B------:R-:W-:Y:S02]  /*19580*/  SHF.R.S32.HI R9, RZ, 0x1f, R5 ;  /* 0x0000001fff097819 */ /* 0x000fe40000011405 */
[----:B------:R-:W0:Y:S02]  /*19590*/  SYNCS.PHASECHK.TRANS64.TRYWAIT P0, [R6+URZ+0x28c40], R17 ;  /* 0x028c4011060075a7 */ /* 0x000e24000800017f */
[----:B0-----:R-:W-:Y:S05]  /*195a0*/  @!P0 BRA `(.L_x_8150) ;  /* 0x00000044005c8947 */ /* 0x001fea0003800000 */
.L_x_8274:
[----:B------:R-:W-:Y:S05]  /*195b0*/  BSYNC B1 ;  /* 0x0000000000017941 */ /* 0x000fea0003800000 */
.L_x_8149:
        /* <DEDUP_REMOVED lines=26> */
[----:B-1----:R-:W-:-:S04]  /*19760*/  IADD3 R2, P0, R2, R0, RZ ;  /* 0x0000000002027210 */ /* 0x002fc80007f1e0ff */
[----:B--2---:R-:W-:-:S05]  /*19770*/  IADD3.X R3, RZ, R3, RZ, P0, !PT ;  /* 0x00000003ff037210 */ /* 0x004fca00007fe4ff */
        /* <DEDUP_REMOVED lines=14> */
.L_x_8284:
        /* <DEDUP_REMOVED lines=8> */
.L_x_8152:
        /* <DEDUP_REMOVED lines=11> */
.L_x_8153:
[----:B------:R2:W-:Y:S01]  /*19990*/  SYNCS.ARRIVE.TRANS64.A1T0 RZ, [R6+URZ+0x28c30], RZ ;  /* 0x028c30ff06ff79a7 */ /* 0x0005e2000810003f */
[----:B------:R-:W-:Y:S05]  /*199a0*/  @!P2 BRA `(.L_x_8154) ;  /* 0x000000000004a947 */ /* 0x000fea0003800000 */
[----:B------:R-:W-:Y:S01]  /*199b0*/  BPT.TRAP 0x1 ;  /* 0x000000040000795c */ /* 0x000fe20000300000 */
.L_x_8154:
[----:B------:R-:W3:Y:S01]  /*199c0*/  SYNCS.PHASECHK.TRANS64.TRYWAIT P0, [R6+URZ+0x28c60], R17 ;  /* 0x028c6011060075a7 */ /* 0x000ee2000800017f */
[----:B------:R-:W-:Y:S04]  /*199d0*/  BSSY B1, `(.L_x_8155) ;  /* 0x0000002000017945 */ /* 0x000fe80003800000 */
[----:B---3--:R-:W-:Y:S05]  /*199e0*/  @!P0 BRA `(.L_x_8156) ;  /* 0x00000044007c8947 */ /* 0x008fea0003800000 */
.L_x_8285:
[----:B------:R-:W-:Y:S05]  /*199f0*/  BSYNC B1 ;  /* 0x0000000000017941 */ /* 0x000fea0003800000 */
.L_x_8155:
        /* <DEDUP_REMOVED lines=81> */
.L_x_8295:
        /* <DEDUP_REMOVED lines=25> */
.L_x_8158:
        /* <DEDUP_REMOVED lines=11> */
.L_x_8159:
[----:B------:R3:W-:Y:S01]  /*1a150*/  SYNCS.ARRIVE.TRANS64.A1T0 RZ, [R6+URZ+0x28c50], RZ ;  /* 0x028c50ff06ff79a7 */ /* 0x0007e2000810003f */
[----:B------:R-:W-:Y:S05]  /*1a160*/  @P3 BRA `(.L_x_8160) ;  /* 0xfffffff000503947 */ /* 0x000fea000383ffff */
.L_x_8147:
[----:B------:R-:W-:Y:S05]  /*1a170*/  BSYNC B0 ;  /* 0x0000000000007941 */ /* 0x000fea0003800000 */
.L_x_8146:
        /* <DEDUP_REMOVED lines=21> */
.L_x_8162:
[----:B------:R-:W-:Y:S05]  /*1a2d0*/  BSYNC B0 ;  /* 0x0000000000007941 */ /* 0x000fea0003800000 */
.L_x_8161:
[----:B------:R-:W-:-:S07]  /*1a2e0*/  SEL R25, R25, RZ, P0 ;  /* 0x000000ff19197207 */ /* 0x000fce0000000000 */
.L_x_8121:
[----:B------:R-:W-:Y:S05]  /*1a2f0*/  BSYNC B7 ;  /* 0x0000000000077941 */ /* 0x000fea0003800000 */
.L_x_8119:
[----:B------:R-:W-:-:S13]  /*1a300*/  LOP3.LUT P0, RZ, R22, 0x1000, RZ, 0xc0, !PT ;  /* 0x0000100016ff7812 */ /* 0x000fda000780c0ff */
[----:B------:R-:W-:Y:S05]  /*1a310*/  @!P0 BRA `(.L_x_8163) ;  /* 0x0000000000248947 */ /* 0x000fea0003800000 */
[----:B------:R-:W-:Y:S05]  /*1a320*/  WARPSYNC.ALL ;  /* 0x0000000000007948 */ /* 0x000fea0003800000 */
[----:B------:R-:W4:Y:S08]  /*1a330*/  S2UR UR5, SR_CgaCtaId ;  /* 0x00000000000579c3 */ /* 0x000f300000008800 */
[----:B------:R-:W-:Y:S06]  /*1a340*/  BAR.SYNC.DEFER_BLOCKING 0x5, 0x180 ;  /* 0x0146000000007b1d */ /* 0x000fec0000010000 */
[----:B------:R-:W-:-:S02]  /*1a350*/  UMOV UR4, 0x400 ;  /* 0x0000040000047882 */ /* 0x000fc40000000000 */
[----:B----4-:R-:W-:-:S06]  /*1a360*/  ULEA UR4, UR5, UR4, 0x18 ;  /* 0x0000000405047291 */ /* 0x010fcc000f8ec03f */
[----:B------:R-:W-:-:S05]  /*1a370*/  MOV R23, UR4 ;  /* 0x0000000400177c02 */ /* 0x000fca0008000f00 */
[----:B------:R4:W0:Y:S01]  /*1a380*/  LDS.128 R16, [R23+0x28cd0] ;  /* 0x028cd00017107984 */ /* 0x0008220000000c00 */
[----:B------:R-:W-:Y:S06]  /*1a390*/  BAR.ARV 0x4, 0x180 ;  /* 0x0106000000007b1d */ /* 0x000fec0000002000 */
[----:B------:R-:W-:Y:S05]  /*1a3a0*/  BRA `(.L_x_8164) ;  /* 0x0000000800cc7947 */ /* 0x000fea0003800000 */
.L_x_8163:
        /* <DEDUP_REMOVED lines=23> */
[----:B------:R-:W0:Y:S02]  /*1a520*/  SHFL.UP PT, R14, R4, 0x2, RZ ;  /* 0x04400000040e7989 */ /* 0x000e2400000e00ff */
[----:B0-----:R-:W-:-:S05]  /*1a530*/  SEL R5, R14, RZ, P2 ;  /* 0x000000ff0e057207 */ /* 0x001fca0001000000 */
[----:B------:R-:W-:-:S05]  /*1a540*/  IMAD.IADD R5, R4, 0x1, R5 ;  /* 0x0000000104057824 */ /* 0x000fca00078e0205 */
[----:B------:R-:W2:Y:S02]  /*1a550*/  SHFL.UP PT, R14, R5, 0x4, RZ ;  /* 0x04800000050e7989 */ /* 0x000ea400000e00ff */
[----:B--23--:R-:W-:-:S05]  /*1a560*/  SEL R6, R14, RZ, P3 ;  /* 0x000000ff0e067207 */ /* 0x00cfca0001800000 */
        /* <DEDUP_REMOVED lines=8> */
.L_x_8305:
[----:B------:R-:W-:Y:S02]  /*1a5f0*/  ULDC UR4, c[0x0][0xc38] ;  /* 0x00030e0000047ab9 */ /* 0x000fe40000000800 */
[----:B------:R-:W-:-:S04]  /*1a600*/  IMAD.U32 R4, RZ, RZ, UR4 ;  /* 0x00000004ff047e24 */ /* 0x000fc8000f8e00ff */
[----:B--2---:R-:W-:-:S04]  /*1a610*/  IMAD R5, R14, R4, RZ ;  /* 0x000000040e057224 */ /* 0x004fc800078e02ff */
[----:B------:R-:W-:-:S05]  /*1a620*/  IMAD.IADD R16, R16, 0x1, R5 ;  /* 0x0000000110107824 */ /* 0x000fca00078e0205 */
[----:B------:R-:W-:-:S13]  /*1a630*/  ISETP.GT.AND P6, PT, R16, R0, PT ;  /* 0x000000001000720c */ /* 0x000fda0003fc4270 */
[----:B------:R-:W-:Y:S05]  /*1a640*/  @P6 BRA `(.L_x_8166) ;  /* 0x00000000009c6947 */ /* 0x000fea0003800000 */
.L_x_8171:
[----:B------:R-:W2:Y:S01]  /*1a650*/  LDC R4, c[0x0][0xc3c] ;  /* 0x00030f00ff047b82 */ /* 0x000ea20000000800 */
[----:B------:R-:W-:-:S05]  /*1a660*/  VIADD R19, R19, 0x1f ;  /* 0x0000001f13137836 */ /* 0x000fca0000000000 */
[----:B--2---:R-:W-:-:S13]  /*1a670*/  ISETP.GE.AND P6, PT, R19, R4, PT ;  /* 0x000000041300720c */ /* 0x004fda0003fc6270 */
[----:B------:R-:W-:Y:S05]  /*1a680*/  @P6 BRA `(.L_x_8167) ;  /* 0x0000000400d06947 */ /* 0x000fea0003800000 */
[----:B------:R-:W2:Y:S01]  /*1a690*/  S2R R2, SR_TID.X ;  /* 0x0000000000027919 */ /* 0x000ea20000002100 */
[----:B------:R-:W-:Y:S01]  /*1a6a0*/  BSSY B0, `(.L_x_8168) ;  /* 0x0000009000007945 */ /* 0x000fe20003800000 */
[----:B--2---:R-:W-:-:S05]  /*1a6b0*/  LOP3.LUT R2, R2, 0x1f, RZ, 0xc0, !PT ;  /* 0x0000001f02027812 */ /* 0x004fca00078ec0ff */
[----:B------:R-:W-:Y:S02]  /*1a6c0*/  IMAD.IADD R5, R19, 0x1, R2 ;  /* 0x0000000113057824 */ /* 0x000fe400078e0202 */
[----:B------:R-:W-:-:S03]  /*1a6d0*/  IMAD.MOV.U32 R2, RZ, RZ, RZ ;  /* 0x000000ffff027224 */ /* 0x000fc600078e00ff */
[----:B------:R-:W-:-:S13]  /*1a6e0*/  ISETP.GE.OR P6, PT, R5, R4, !P0 ;  /* 0x000000040500720c */ /* 0x000fda00047c6670 */
[----:B------:R-:W-:Y:S05]  /*1a6f0*/  @P6 BRA `(.L_x_8169) ;  /* 0x00000000000c6947 */ /* 0x000fea0003800000 */
[----:B0-----:R-:W0:Y:S02]  /*1a700*/  LDC.64 R2, c[0x0][0xc80] ;  /* 0x00032000ff027b82 */ /* 0x001e240000000a00 */
[----:B0-----:R-:W-:-:S06]  /*1a710*/  IMAD.WIDE R2, R5, 0x4, R2 ;  /* 0x0000000405027825 */ /* 0x001fcc00078e0202 */
[----:B------:R2:W5:Y:S02]  /*1a720*/  LDG.E R2, desc[UR40][R2.64] ;  /* 0x0000002802027981 */ /* 0x000564000c1e1900 */
.L_x_8169:
[----:B------:R-:W-:Y:S05]  /*1a730*/  BSYNC B0 ;  /* 0x0000000000007941 */ /* 0x000fea0003800000 */
.L_x_8168:
[----:B------:R-:W-:-:S03]  /*1a740*/  UMOV UR4, 0xffffffff ;  /* 0xffffffff00047882 */ /* 0x000fc60000000000 */
[----:B------:R-:W-:Y:S05]  /*1a750*/  BRA.DIV UR4, `(.L_x_8170) ;  /* 0x0000004604347947 */ /* 0x000fea000b800000 */
[----:B-----5:R-:W3:Y:S02]  /*1a760*/  SHFL.UP PT, R14, R2, 0x1, RZ ;  /* 0x04200000020e7989 */ /* 0x020ee400000e00ff */
[----:B---3--:R-:W-:-:S04]  /*1a770*/  SEL R13, R14, RZ, P1 ;  /* 0x000000ff0e0d7207 */ /* 0x008fc80000800000 */
[----:B------:R-:W-:-:S05]  /*1a780*/  IADD3 R13, R2, R13, RZ ;  /* 0x0000000d020d7210 */ /* 0x000fca0007ffe0ff */
[----:B------:R-:W3:Y:S02]  /*1a790*/  SHFL.UP PT, R14, R13, 0x2, RZ ;  /* 0x044000000d0e7989 */ /* 0x000ee400000e00ff */
[----:B---3--:R-:W-:-:S05]  /*1a7a0*/  SEL R14, R14, RZ, P2 ;  /* 0x000000ff0e0e7207 */ /* 0x008fca0001000000 */
[----:B0-2---:R-:W-:-:S05]  /*1a7b0*/  IMAD.IADD R3, R13, 0x1, R14 ;  /* 0x000000010d037824 */ /* 0x005fca00078e020e */
        /* <DEDUP_REMOVED lines=10> */
.L_x_8313:
[----:B------:R-:W-:Y:S02]  /*1a860*/  ULDC UR4, c[0x0][0xc38] ;  /* 0x00030e0000047ab9 */ /* 0x000fe40000000800 */
[----:B------:R-:W-:-:S04]  /*1a870*/  IMAD.U32 R4, RZ, RZ, UR4 ;  /* 0x00000004ff047e24 */ /* 0x000fc8000f8e00ff */
[----:B--2---:R-:W-:-:S04]  /*1a880*/  IMAD R5, R14, R4, RZ ;  /* 0x000000040e057224 */ /* 0x004fc800078e02ff */
[----:B------:R-:W-:-:S05]  /*1a890*/  IMAD.IADD R16, R5, 0x1, R16 ;  /* 0x0000000105107824 */ /* 0x000fca00078e0210 */
[----:B------:R-:W-:-:S13]  /*1a8a0*/  ISETP.GT.AND P6, PT, R16, R0, PT ;  /* 0x000000001000720c */ /* 0x000fda0003fc4270 */
[----:B------:R-:W-:Y:S05]  /*1a8b0*/  @!P6 BRA `(.L_x_8171) ;  /* 0xfffffffc0064e947 */ /* 0x000fea000383ffff */
.L_x_8166:
        /* <DEDUP_REMOVED lines=8> */
.L_x_8317:
[----:B------:R-:W-:Y:S01]  /*1a940*/  ISETP.NE.AND P0, PT, R6, RZ, PT ;  /* 0x000000ff0600720c */ /* 0x000fe20003f05270 */
[----:B------:R-:W-:-:S12]  /*1a950*/  IMAD.MOV.U32 R6, RZ, RZ, RZ ;  /* 0x000000ffff067224 */ /* 0x000fd800078e00ff */
[----:B------:R-:W-:Y:S05]  /*1a960*/  @!P0 BRA `(.L_x_8173) ;  /* 0x0000000000108947 */ /* 0x000fea0003800000 */
[----:B------:R-:W-:Y:S01]  /*1a970*/  UMOV UR4, 0xffffffff ;  /* 0xffffffff00047882 */ /* 0x000fe20000000000 */
[----:B------:R-:W-:Y:S02]  /*1a980*/  VIADD R12, R5, 0xffffffff ;  /* 0xffffffff050c7836 */ /* 0x000fe40000000000 */
[----:B------:R-:W-:Y:S05]  /*1a990*/  BRA.DIV UR4, `(.L_x_8174) ;  /* 0x0000004604a87947 */ /* 0x000fea000b800000 */
[----:B------:R4:W0:Y:S02]  /*1a9a0*/  SHFL.IDX PT, R6, R3, R12, 0x1f ;  /* 0x00001f0c03067589 */ /* 0x00082400000e0000 */
.L_x_8173:
[----:B0-2-4-:R-:W0:Y:S01]  /*1a9b0*/  LDC.64 R2, c[0x0][0xc90] ;  /* 0x00032400ff027b82 */ /* 0x015e220000000a00 */
[----:B------:R-:W-:-:S04]  /*1a9c0*/  IMAD.IADD R19, R5, 0x1, R19 ;  /* 0x0000000105137824 */ /* 0x000fc800078e0213 */
[----:B0-----:R-:W-:-:S05]  /*1a9d0*/  IMAD.WIDE R2, R19, 0x4, R2 ;  /* 0x0000000413027825 */ /* 0x001fca00078e0202 */
[----:B------:R0:W3:Y:S01]  /*1a9e0*/  LDG.E R7, desc[UR40][R2.64] ;  /* 0x0000002802077981 */ /* 0x0000e2000c1e1900 */
[----:B------:R-:W-:-:S05]  /*1a9f0*/  IMAD R16, R6, R4, R16 ;  /* 0x0000000406107224 */ /* 0x000fca00078e0210 */
[----:B------:R-:W-:Y:S01]  /*1aa00*/  IADD3 R0, R0, -R16, RZ ;  /* 0x8000001000007210 */ /* 0x000fe20007ffe0ff */
[----:B0-----:R-:W-:Y:S02]  /*1aa10*/  IMAD.MOV.U32 R2, RZ, RZ, RZ ;  /* 0x000000ffff027224 */ /* 0x001fe400078e00ff */
[----:B---3--:R-:W-:-:S05]  /*1aa20*/  IMAD R5, R17, R7, RZ ;  /* 0x0000000711057224 */ /* 0x008fca00078e02ff */
[-C--:B------:R-:W-:Y:S02]  /*1aa30*/  IABS R8, R5.reuse ;  /* 0x0000000500087213 */ /* 0x080fe40000000000 */
[----:B------:R-:W-:Y:S02]  /*1aa40*/  IABS R6, R5 ;  /* 0x0000000500067213 */ /* 0x000fe40000000000 */
[----:B-1----:R-:W0:Y:S03]  /*1aa50*/  I2F.RP R9, R8 ;  /* 0x0000000800097306 */ /* 0x002e260000209400 */
[----:B------:R-:W-:-:S05]  /*1aa60*/  IMAD.MOV R6, RZ, RZ, -R6 ;  /* 0x000000ffff067224 */ /* 0x000fca00078e0a06 */
[----:B0-----:R-:W0:Y:S02]  /*1aa70*/  MUFU.RCP R9, R9 ;  /* 0x0000000900097308 */ /* 0x001e240000001000 */
[----:B0-----:R-:W-:-:S06]  /*1aa80*/  VIADD R10, R9, 0xffffffe ;  /* 0x0ffffffe090a7836 */ /* 0x001fcc0000000000 */
[----:B------:R-:W0:Y:S02]  /*1aa90*/  F2I.FTZ.U32.TRUNC.NTZ R3, R10 ;  /* 0x0000000a00037305 */ /* 0x000e24000021f000 */
        /* <DEDUP_REMOVED lines=21> */
[----:B------:R-:W-:-:S04]  /*1abf0*/  VIADDMNMX R4, R3, R4, R7, PT ;  /* 0x0000000403047246 */ /* 0x000fc80003800107 */
[----:B------:R-:W-:-:S04]  /*1ac00*/  IABS R7, R4 ;  /* 0x0000000400077213 */ /* 0x000fc80000000000 */
[----:B------:R-:W0:Y:S08]  /*1ac10*/  I2F.RP R8, R7 ;  /* 0x0000000700087306 */ /* 0x000e300000209400 */
[----:B0-----:R-:W0:Y:S02]  /*1ac20*/  MUFU.RCP R8, R8 ;  /* 0x0000000800087308 */ /* 0x001e240000001000 */
[----:B0-----:R-:W-:-:S06]  /*1ac30*/  IADD3 R3, R8, 0xffffffe, RZ ;  /* 0x0ffffffe08037810 */ /* 0x001fcc0007ffe0ff */
        /* <DEDUP_REMOVED lines=14> */
[C---:B------:R-:W-:Y:S01]  /*1ad20*/  LOP3.LUT R0, R5.reuse, R4, RZ, 0x3c, !PT ;  /* 0x0000000405007212 */ /* 0x040fe200078e3cff */
[----:B------:R-:W-:-:S03]  /*1ad30*/  IMAD.IADD R5, R5, 0x1, R6 ;  /* 0x0000000105057824 */ /* 0x000fc600078e0206 */
[----:B------:R-:W-:-:S07]  /*1ad40*/  ISETP.GE.AND P2, PT, R0, RZ, PT ;  /* 0x000000ff0000720c */ /* 0x000fce0003f46270 */
[----:B------:R-:W-:-:S06]  /*1ad50*/  @P0 IADD3 R2, R2, 0x1, RZ ;  /* 0x0000000102020810 */ /* 0x000fcc0007ffe0ff */
[----:B------:R-:W-:Y:S01]  /*1ad60*/  @!P2 IMAD.MOV R2, RZ, RZ, -R2 ;  /* 0x000000ffff02a224 */ /* 0x000fe200078e0a02 */
[----:B------:R-:W-:Y:S01]  /*1ad70*/  @!P1 LOP3.LUT R2, RZ, R4, RZ, 0x33, !PT ;  /* 0x00000004ff029212 */ /* 0x000fe200078e33ff */
[----:B------:R-:W-:-:S04]  /*1ad80*/  IMAD.MOV R4, RZ, RZ, -R4 ;  /* 0x000000ffff047224 */ /* 0x000fc800078e0a04 */
[----:B------:R-:W-:Y:S01]  /*1ad90*/  IMAD R18, R2, R4, R5 ;  /* 0x0000000402127224 */ /* 0x000fe200078e0205 */
[----:B------:R-:W-:-:S05]  /*1ada0*/  LOP3.LUT R2, RZ, R2, RZ, 0x33, !PT ;  /* 0x00000002ff027212 */ /* 0x000fca00078e33ff */
[----:B------:R-:W-:Y:S01]  /*1adb0*/  IMAD.IADD R17, R17, 0x1, R2 ;  /* 0x0000000111117824 */ /* 0x000fe200078e0202 */
[----:B------:R-:W-:Y:S06]  /*1adc0*/  BRA `(.L_x_8175) ;  /* 0x00000000001c7947 */ /* 0x000fec0003800000 */
.L_x_8167:
[----:B------:R-:W-:Y:S01]  /*1add0*/  UMOV UR4, URZ ;  /* 0x0000003f00047c82 */ /* 0x000fe20008000000 */
[----:B------:R-:W-:Y:S01]  /*1ade0*/  UMOV UR5, URZ ;  /* 0x0000003f00057c82 */ /* 0x000fe20008000000 */
[----:B------:R-:W-:Y:S01]  /*1adf0*/  ULDC UR6, c[0x0][0xc3c] ;  /* 0x00030f0000067ab9 */ /* 0x000fe20000000800 */
[----:B------:R-:W-:Y:S01]  /*1ae00*/  IMAD.MOV.U32 R16, RZ, RZ, R0 ;  /* 0x000000ffff107224 */ /* 0x000fe200078e0000 */
[----:B------:R-:W-:Y:S01]  /*1ae10*/  MOV R18, UR5 ;  /* 0x0000000500127c02 */ /* 0x000fe20008000f00 */
[----:B------:R-:W-:Y:S02]  /*1ae20*/  IMAD.U32 R17, RZ, RZ, UR4 ;  /* 0x00000004ff117e24 */ /* 0x000fe4000f8e00ff */
[----:B------:R-:W-:-:S07]  /*1ae30*/  IMAD.U32 R19, RZ, RZ, UR6 ;  /* 0x00000006ff137e24 */ /* 0x000fce000f8e00ff */
.L_x_8175:
        /* <DEDUP_REMOVED lines=10> */
.L_x_8164:
[----:B------:R-:W-:Y:S02]  /*1aee0*/  ULDC UR4, c[0x0][0xc3c] ;  /* 0x00030f0000047ab9 */ /* 0x000fe40000000800 */
[----:B0-----:R-:W-:-:S13]  /*1aef0*/  ISETP.GE.AND P0, PT, R19, UR4, PT ;  /* 0x0000000413007c0c */ /* 0x001fda000bf06270 */
[----:B------:R-:W-:Y:S05]  /*1af00*/  @!P0 BRA `(.L_x_8176) ;  /* 0xffffff9800b08947 */ /* 0x000fea000383ffff */
[----:B------:R-:W-:Y:S05]  /*1af10*/  BSYNC B8 ;  /* 0x0000000000087941 */ /* 0x000fea0003800000 */
.L_x_8069:
[----:B------:R-:W5:Y:S01]  /*1af20*/  LDL.LU R0, [R1+0x20] ;  /* 0x0000200001007983 */ /* 0x000f620000300800 */
[----:B------:R-:W-:Y:S01]  /*1af30*/  BSSY B0, `(.L_x_8177) ;  /* 0x000000b000007945 */ /* 0x000fe20003800000 */
[----:B------:R-:W0:Y:S01]  /*1af40*/  S2R R5, SR_CgaCtaId ;  /* 0x0000000000057919 */ /* 0x000e220000008800 */
[----:B-----5:R-:W-:-:S05]  /*1af50*/  VIADD R0, R0, 0x1 ;  /* 0x0000000100007836 */ /* 0x020fca0000000000 */
        /* <DEDUP_REMOVED lines=8> */
.L_x_8320:
[----:B------:R-:W-:Y:S05]  /*1afe0*/  BSYNC B0 ;  /* 0x0000000000007941 */ /* 0x000fea0003800000 */
.L_x_8177:
[----:B------:R-:W-:-:S03]  /*1aff0*/  UMOV UR4, 0xffffffff ;  /* 0xffffffff00047882 */ /* 0x000fc60000000000 */
[----:B------:R-:W-:Y:S05]  /*1b000*/  BRA.DIV UR4, `(.L_x_8179) ;  /* 0x0000004204487947 */ /* 0x000fea000b800000 */
[----:B0-----:R-:W0:Y:S02]  /*1b010*/  S2R R0, SR_TID.X ;  /* 0x0000000000007919 */ /* 0x001e240000002100 */
[----:B0-----:R-:W-:-:S04]  /*1b020*/  SHF.R.U32.HI R0, RZ, 0x5, R0 ;  /* 0x00000005ff007819 */ /* 0x001fc80000011600 */
[----:B------:R-:W-:-:S05]  /*1b030*/  LOP3.LUT R0, R0, 0x3, RZ, 0xc0, !PT ;  /* 0x0000000300007812 */ /* 0x000fca00078ec0ff */
[----:B------:R0:W1:Y:S02]  /*1b040*/  SHFL.IDX PT, R14, R0, RZ, 0x1f ;  /* 0x00001fff000e7589 */ /* 0x00006400000e0000 */
.L_x_8323:
[----:B-1----:R-:W-:-:S13]  /*1b050*/  ISETP.NE.AND P0, PT, R14, RZ, PT ;  /* 0x000000ff0e00720c */ /* 0x002fda0003f05270 */
[----:B------:R-:W-:Y:S05]  /*1b060*/  @P0 BRA `(.L_x_7913) ;  /* 0x0000000000840947 */ /* 0x000fea0003800000 */
[----:B------:R-:W-:-:S03]  /*1b070*/  UMOV UR4, 0xffffffff ;  /* 0xffffffff00047882 */ /* 0x000fc60000000000 */
[----:B------:R-:W-:Y:S05]  /*1b080*/  BRA.DIV UR4, `(.L_x_8180) ;  /* 0x00000042045c7947 */ /* 0x000fea000b800000 */
[----:B------:R-:W-:-:S13]  /*1b090*/  ELECT P6, URZ, PT ;  /* 0x00000000003f782f */ /* 0x000fda00038c0000 */
.L_x_8326:
[----:B------:R-:W-:Y:S05]  /*1b0a0*/  @!P6 BRA `(.L_x_7913) ;  /* 0x000000000074e947 */ /* 0x000fea0003800000 */
[----:B------:R-:W-:-:S04]  /*1b0b0*/  LOP3.LUT R37, R37, 0x2, RZ, 0xfc, !PT ;  /* 0x0000000225257812 */ /* 0x000fc800078efcff */
[----:B------:R-:W-:-:S13]  /*1b0c0*/  ISETP.NE.AND P0, PT, R37, 0x3, PT ;  /* 0x000000032500780c */ /* 0x000fda0003f05270 */
[----:B------:R-:W-:Y:S05]  /*1b0d0*/  @!P0 BRA `(.L_x_8181) ;  /* 0x0000000000048947 */ /* 0x000fea0003800000 */
[----:B------:R-:W-:Y:S01]  /*1b0e0*/  BPT.TRAP 0x1 ;  /* 0x000000040000795c */ /* 0x000fe20000300000 */
.L_x_8181:
[C---:B------:R-:W-:Y:S01]  /*1b0f0*/  IMAD R5, R25.reuse, 0x8, R4 ;  /* 0x0000000819057824 */ /* 0x040fe200078e0204 */
[----:B0-----:R-:W-:Y:S01]  /*1b100*/  SHF.L.U32 R0, R26, 0x1f, RZ ;  /* 0x0000001f1a007819 */ /* 0x001fe200000006ff */
[----:B------:R-:W-:-:S03]  /*1b110*/  VIADD R25, R25, 0x1 ;  /* 0x0000000119197836 */ /* 0x000fc60000000000 */
[----:B------:R-:W0:Y:S02]  /*1b120*/  SYNCS.PHASECHK.TRANS64.TRYWAIT P1, [R5+URZ+0x28c40], R0 ;  /* 0x028c4000050075a7 */ /* 0x000e24000802017f */
[----:B------:R-:W-:-:S04]  /*1b130*/  ISETP.NE.AND P2, PT, R25, 0x2, PT ;  /* 0x000000021900780c */ /* 0x000fc80003f45270 */
[----:B------:R-:W-:Y:S01]  /*1b140*/  SEL R3, RZ, 0x1, P2 ;  /* 0x00000001ff037807 */ /* 0x000fe20001000000 */
[----:B0-----:R-:W-:Y:S08]  /*1b150*/  @!P1 BRA `(.L_x_8182) ;  /* 0x0000004000489947 */ /* 0x001ff00003800000 */
.L_x_8327:
[----:B------:R-:W-:Y:S02]  /*1b160*/  SEL R25, R25, RZ, P2 ;  /* 0x000000ff19197207 */ /* 0x000fe40001000000 */
[----:B------:R-:W-:Y:S01]  /*1b170*/  LOP3.LUT R2, R26, R3, RZ, 0x3c, !PT ;  /* 0x000000031a027212 */ /* 0x000fe200078e3cff */
[----:B------:R-:W-:Y:S06]  /*1b180*/  @!P0 BRA `(.L_x_8183) ;  /* 0x0000000000048947 */ /* 0x000fec0003800000 */
[----:B------:R-:W-:Y:S01]  /*1b190*/  BPT.TRAP 0x1 ;  /* 0x000000040000795c */ /* 0x000fe20000300000 */
.L_x_8183:
[----:B------:R-:W-:Y:S01]  /*1b1a0*/  IMAD R25, R25, 0x8, R4 ;  /* 0x0000000819197824 */ /* 0x000fe200078e0204 */
[----:B------:R-:W-:-:S04]  /*1b1b0*/  SHF.L.U32 R2, R2, 0x1f, RZ ;  /* 0x0000001f02027819 */ /* 0x000fc800000006ff */
[----:B------:R-:W1:Y:S02]  /*1b1c0*/  SYNCS.PHASECHK.TRANS64.TRYWAIT P1, [R25+URZ+0x28c40], R2 ;  /* 0x028c4002190075a7 */ /* 0x000e64000802017f */
[----:B-1----:R-:W-:Y:S05]  /*1b1d0*/  @!P1 BRA `(.L_x_8184) ;  /* 0x00000040003c9947 */ /* 0x002fea0003800000 */
.L_x_8328:
[----:B------:R-:W-:Y:S05]  /*1b1e0*/  @!P0 BRA `(.L_x_8185) ;  /* 0x0000000000048947 */ /* 0x000fea0003800000 */
[----:B------:R-:W-:Y:S01]  /*1b1f0*/  BPT.TRAP 0x1 ;  /* 0x000000040000795c */ /* 0x000fe20000300000 */
.L_x_8185:
[----:B------:R-:W5:Y:S02]  /*1b200*/  SYNCS.PHASECHK.TRANS64.TRYWAIT P1, [R5+URZ+0x28c60], R0 ;  /* 0x028c6000050075a7 */ /* 0x000f64000802017f */
[----:B-----5:R-:W-:Y:S05]  /*1b210*/  @!P1 BRA `(.L_x_8186) ;  /* 0x0000004000409947 */ /* 0x020fea0003800000 */
.L_x_8329:
[----:B------:R-:W-:Y:S05]  /*1b220*/  @!P0 BRA `(.L_x_8187) ;  /* 0x0000000000048947 */ /* 0x000fea0003800000 */
[----:B------:R-:W-:Y:S01]  /*1b230*/  BPT.TRAP 0x1 ;  /* 0x000000040000795c */ /* 0x000fe20000300000 */
.L_x_8187:
[----:B------:R0:W0:Y:S02]  /*1b240*/  SYNCS.PHASECHK.TRANS64.TRYWAIT P0, [R25+URZ+0x28c60], R2 ;  /* 0x028c6002190075a7 */ /* 0x000024000800017f */
[----:B0-----:R-:W-:Y:S05]  /*1b250*/  @!P0 NANOSLEEP.SYNCS 0x989680 ;  /* 0x009896800000895d */ /* 0x001fea0003900000 */
[----:B------:R-:W0:Y:S02]  /*1b260*/  @!P0 SYNCS.PHASECHK.TRANS64 P0, [R25+URZ+0x28c60], R2 ;  /* 0x028c6002190085a7 */ /* 0x000e24000800007f */
[----:B0-----:R-:W-:Y:S05]  /*1b270*/  @!P0 BRA `(.L_x_8187) ;  /* 0xfffffffc00f08947 */ /* 0x001fea000383ffff */
.L_x_7913:
[----:B------:R-:W-:Y:S05]  /*1b280*/  BSYNC B9 ;  /* 0x0000000000097941 */ /* 0x000fea0003800000 */
.L_x_7910:
[----:B------:R-:W-:Y:S05]  /*1b290*/  EXIT ;  /* 0x000000000000794d */ /* 0x000fea0003800000 */
.L_x_7929:
[----:B0-----:R0:W1:Y:S02]  /*1b2a0*/  SYNCS.PHASECHK.TRANS64.TRYWAIT P5, [R63+URZ+0x28c90], R74 ;  /* 0x028c904a3f0075a7 */ /* 0x00106400080a017f */
[----:B-1----:R-:W-:Y:S05]  /*1b2b0*/  @!P5 NANOSLEEP.SYNCS 0x989680 ;  /* 0x009896800000d95d */ /* 0x002fea0003900000 */
[----:B------:R-:W1:Y:S02]  /*1b2c0*/  @!P5 SYNCS.PHASECHK.TRANS64 P5, [R63+URZ+0x28c90], R74 ;  /* 0x028c904a3f00d5a7 */ /* 0x000e6400080a007f */
[----:B-1----:R-:W-:Y:S05]  /*1b2d0*/  @!P5 BRA `(.L_x_7929) ;  /* 0xfffffffc00f0d947 */ /* 0x002fea000383ffff */
[----:B------:R-:W-:Y:S05]  /*1b2e0*/  BRA `(.L_x_8188) ;  /* 0xfffffe7400f87947 */ /* 0x000fea000383ffff */
.L_x_7930:
        /* <DEDUP_REMOVED lines=8> */
.L_x_8190:
[----:B------:R-:W-:Y:S05]  /*1b370*/  BSYNC B1 ;  /* 0x0000000000017941 */ /* 0x000fea0003800000 */
.L_x_8189:
        /* <DEDUP_REMOVED lines=8> */
.L_x_8191:
[----:B------:R-:W-:Y:S05]  /*1b400*/  BRA `(.L_x_8192) ;  /* 0xfffffe7400c47947 */ /* 0x000fea000383ffff */
.L_x_7940:
[----:B0-----:R0:W1:Y:S02]  /*1b410*/  SYNCS.PHASECHK.TRANS64.TRYWAIT P6, [R63+URZ+0x28c90], R74 ;  /* 0x028c904a3f0075a7 */ /* 0x00106400080c017f */
[----:B-1----:R-:W-:Y:S05]  /*1b420*/  @!P6 NANOSLEEP.SYNCS 0x989680 ;  /* 0x009896800000e95d */ /* 0x002fea0003900000 */
[----:B------:R-:W1:Y:S02]  /*1b430*/  @!P6 SYNCS.PHASECHK.TRANS64 P6, [R63+URZ+0x28c90], R74 ;  /* 0x028c904a3f00e5a7 */ /* 0x000e6400080c007f */
[----:B-1----:R-:W-:Y:S05]  /*1b440*/  @!P6 BRA `(.L_x_7940) ;  /* 0xfffffffc00f0e947 */ /* 0x002fea000383ffff */
[----:B------:R-:W-:Y:S05]  /*1b450*/  BRA `(.L_x_8193) ;  /* 0xfffffe80002c7947 */ /* 0x000fea000383ffff */
.L_x_7941:
        /* <DEDUP_REMOVED lines=8> */
.L_x_8195:
[----:B------:R-:W-:Y:S05]  /*1b4e0*/  BSYNC B1 ;  /* 0x0000000000017941 */ /* 0x000fea0003800000 */
.L_x_8194:
        /* <DEDUP_REMOVED lines=8> */
.L_x_8196:
[----:B------:R-:W-:Y:S01]  /*1b570*/  IMAD.MOV.U32 R70, RZ, RZ, R14 ;  /* 0x000000ffff467224 */ /* 0x000fe200078e000e */
[----:B------:R-:W-:Y:S06]  /*1b580*/  BRA `(.L_x_8197) ;  /* 0xfffffe7c00f47947 */ /* 0x000fec000383ffff */
.L_x_7946:
[----:B-1----:R1:W2:Y:S02]  /*1b590*/  SYNCS.PHASECHK.TRANS64.TRYWAIT P4, [R63+URZ+0x28c90], R74 ;  /* 0x028c904a3f0075a7 */ /* 0x0022a4000808017f */
[----:B--2---:R-:W-:Y:S05]  /*1b5a0*/  @!P4 NANOSLEEP.SYNCS 0x989680 ;  /* 0x009896800000c95d */ /* 0x004fea0003900000 */
[----:B------:R-:W2:Y:S02]  /*1b5b0*/  @!P4 SYNCS.PHASECHK.TRANS64 P4, [R63+URZ+0x28c90], R74 ;  /* 0x028c904a3f00c5a7 */ /* 0x000ea4000808007f */
[----:B--2---:R-:W-:Y:S05]  /*1b5c0*/  @!P4 BRA `(.L_x_7946) ;  /* 0xfffffffc00f0c947 */ /* 0x004fea000383ffff */
[----:B------:R-:W-:Y:S05]  /*1b5d0*/  BRA `(.L_x_8198) ;  /* 0xfffffe8400cc7947 */ /* 0x000fea000383ffff */
.L_x_7947:
[----:B------:R-:W-:Y:S01]  /*1b5e0*/  BSSY B1, `(.L_x_8199) ;  /* 0x0000007000017945 */ /* 0x000fe20003800000 */
[----:B------:R-:W-:Y:S01]  /*1b5f0*/  IMAD.MOV.U32 R12, RZ, RZ, RZ ;  /* 0x000000ffff0c7224 */ /* 0x000fe200078e00ff */
[----:B------:R-:W-:Y:S01]  /*1b600*/  MOV R15, 0xffffffff ;  /* 0xffffffff000f7802 */ /* 0x000fe20000000f00 */
[----:B------:R-:W-:-:S07]  /*1b610*/  IMAD.MOV.U32 R11, RZ, RZ, 0x1c1f ;  /* 0x00001c1fff0b7424 */ /* 0x000fce00078e00ff */
[----:B-1----:R-:W-:Y:S05]  /*1b620*/  WARPSYNC.COLLECTIVE R15, `(.L_x_8200) ;  /* 0x000000000f087348 */ /* 0x002fea0003c00000 */
[----:B------:R0:W2:Y:S02]  /*1b630*/  SHFL.IDX P6, R14, R13, R12, R11 ;  /* 0x0000000c0d0e7389 */ /* 0x0000a400000c000b */
[----:B012---:R-:W-:Y:S01]  /*1b640*/  ENDCOLLECTIVE ;  /* 0x000000000000791b */ /* 0x007fe20003800000 */
.L_x_8200:
[----:B------:R-:W-:Y:S05]  /*1b650*/  BSYNC B1 ;  /* 0x0000000000017941 */ /* 0x000fea0003800000 */
.L_x_8199:
        /* <DEDUP_REMOVED lines=8> */
.L_x_8201:
[----:B------:R-:W-:Y:S05]  /*1b6e0*/  BRA `(.L_x_8202) ;  /* 0xfffffe8400f47947 */ /* 0x000fea000383ffff */
.L_x_7951:
[----:B-1----:R1:W2:Y:S02]  /*1b6f0*/  SYNCS.PHASECHK.TRANS64.TRYWAIT P3, [R63+URZ+0x28cb0], R74 ;  /* 0x028cb04a3f0075a7 */ /* 0x0022a4000806017f */
[----:B--2---:R-:W-:Y:S05]  /*1b700*/  @!P3 NANOSLEEP.SYNCS 0x989680 ;  /* 0x009896800000b95d */ /* 0x004fea0003900000 */
[----:B------:R-:W2:Y:S02]  /*1b710*/  @!P3 SYNCS.PHASECHK.TRANS64 P3, [R63+URZ+0x28cb0], R74 ;  /* 0x028cb04a3f00b5a7 */ /* 0x000ea4000806007f */
[----:B--2---:R-:W-:Y:S05]  /*1b720*/  @!P3 BRA `(.L_x_7951) ;  /* 0xfffffffc00f0b947 */ /* 0x004fea000383ffff */
[----:B------:R-:W-:Y:S05]  /*1b730*/  BRA `(.L_x_8203) ;  /* 0xfffffe8800807947 */ /* 0x000fea000383ffff */
.L_x_7962:
[----:B0-----:R0:W1:Y:S02]  /*1b740*/  SYNCS.PHASECHK.TRANS64.TRYWAIT P1, [R3+URZ+0x28c50], R8 ;  /* 0x028c5008030075a7 */ /* 0x001064000802017f */
[----:B-1----:R-:W-:Y:S05]  /*1b750*/  @!P1 NANOSLEEP.SYNCS 0x989680 ;  /* 0x009896800000995d */ /* 0x002fea0003900000 */
[----:B------:R-:W1:Y:S02]  /*1b760*/  @!P1 SYNCS.PHASECHK.TRANS64 P1, [R3+URZ+0x28c50], R8 ;  /* 0x028c5008030095a7 */ /* 0x000e64000802007f */
[----:B-1----:R-:W-:Y:S05]  /*1b770*/  @!P1 BRA `(.L_x_7962) ;  /* 0xfffffffc00f09947 */ /* 0x002fea000383ffff */
[----:B------:R-:W-:Y:S05]  /*1b780*/  BRA `(.L_x_8204) ;  /* 0xfffffe98009c7947 */ /* 0x000fea000383ffff */
.L_x_7970:
[----:B-1----:R1:W2:Y:S02]  /*1b790*/  SYNCS.PHASECHK.TRANS64.TRYWAIT P1, [R20+URZ+0x28c50], R12 ;  /* 0x028c500c140075a7 */ /* 0x0022a4000802017f */
[----:B--2---:R-:W-:Y:S05]  /*1b7a0*/  @!P1 NANOSLEEP.SYNCS 0x989680 ;  /* 0x009896800000995d */ /* 0x004fea0003900000 */
[----:B------:R-:W2:Y:S02]  /*1b7b0*/  @!P1 SYNCS.PHASECHK.TRANS64 P1, [R20+URZ+0x28c50], R12 ;  /* 0x028c500c140095a7 */ /* 0x000ea4000802007f */
[----:B--2---:R-:W-:Y:S05]  /*1b7c0*/  @!P1 BRA `(.L_x_7970) ;  /* 0xfffffffc00f09947 */ /* 0x004fea000383ffff */
[----:B------:R-:W-:Y:S05]  /*1b7d0*/  BRA `(.L_x_7969) ;  /* 0xfffffea400c07947 */ /* 0x000fea000383ffff */
.L_x_7984:
        /* <DEDUP_REMOVED lines=8> */
.L_x_8206:
[----:B------:R-:W-:Y:S05]  /*1b860*/  BSYNC B1 ;  /* 0x0000000000017941 */ /* 0x000fea0003800000 */
.L_x_8205:
[----:B------:R-:W-:Y:S01]  /*1b870*/  IMAD.MOV.U32 R13, RZ, RZ, R4 ;  /* 0x000000ffff0d7224 */ /* 0x000fe200078e0004 */
[----:B------:R-:W-:Y:S01]  /*1b880*/  MOV R15, 0xffffffff ;  /* 0xffffffff000f7802 */ /* 0x000fe20000000f00 */
[----:B------:R-:W-:Y:S02]  /*1b890*/  IMAD.MOV.U32 R12, RZ, RZ, RZ ;  /* 0x000000ffff0c7224 */ /* 0x000fe400078e00ff */
[----:B------:R-:W-:Y:S02]  /*1b8a0*/  IMAD.MOV.U32 R11, RZ, RZ, 0x1c1f ;  /* 0x00001c1fff0b7424 */ /* 0x000fe400078e00ff */
[----:B------:R-:W-:-:S07]  /*1b8b0*/  IMAD.MOV.U32 R3, RZ, RZ, R14 ;  /* 0x000000ffff037224 */ /* 0x000fce00078e000e */
[----:B------:R-:W-:Y:S05]  /*1b8c0*/  WARPSYNC.COLLECTIVE R15, `(.L_x_8207) ;  /* 0x000000000f087348 */ /* 0x000fea0003c00000 */
[----:B------:R0:W1:Y:S02]  /*1b8d0*/  SHFL.IDX P6, R14, R13, R12, R11 ;  /* 0x0000000c0d0e7389 */ /* 0x00006400000c000b */
[----:B01----:R-:W-:Y:S01]  /*1b8e0*/  ENDCOLLECTIVE ;  /* 0x000000000000791b */ /* 0x003fe20003800000 */
.L_x_8207:
[----:B------:R-:W-:Y:S02]  /*1b8f0*/  IMAD.MOV.U32 R13, RZ, RZ, R10 ;  /* 0x000000ffff0d7224 */ /* 0x000fe400078e000a */
[----:B------:R-:W-:-:S07]  /*1b900*/  IMAD.MOV.U32 R0, RZ, RZ, R14 ;  /* 0x000000ffff007224 */ /* 0x000fce00078e000e */
[----:B------:R-:W-:Y:S05]  /*1b910*/  WARPSYNC.COLLECTIVE R15, `(.L_x_8208) ;  /* 0x000000000f087348 */ /* 0x000fea0003c00000 */
[----:B------:R0:W1:Y:S02]  /*1b920*/  SHFL.IDX P6, R14, R13, R12, R11 ;  /* 0x0000000c0d0e7389 */ /* 0x00006400000c000b */
[----:B01----:R-:W-:Y:S01]  /*1b930*/  ENDCOLLECTIVE ;  /* 0x000000000000791b */ /* 0x003fe20003800000 */
.L_x_8208:
[----:B------:R-:W-:Y:S02]  /*1b940*/  IMAD.MOV.U32 R13, RZ, RZ, R7 ;  /* 0x000000ffff0d7224 */ /* 0x000fe400078e0007 */
[----:B------:R-:W-:-:S07]  /*1b950*/  IMAD.MOV.U32 R5, RZ, RZ, R14 ;  /* 0x000000ffff057224 */ /* 0x000fce00078e000e */
[----:B------:R-:W-:Y:S05]  /*1b960*/  WARPSYNC.COLLECTIVE R15, `(.L_x_8209) ;  /* 0x000000000f087348 */ /* 0x000fea0003c00000 */
[----:B------:R0:W1:Y:S02]  /*1b970*/  SHFL.IDX P6, R14, R13, R12, R11 ;  /* 0x0000000c0d0e7389 */ /* 0x00006400000c000b */
[----:B01----:R-:W-:Y:S01]  /*1b980*/  ENDCOLLECTIVE ;  /* 0x000000000000791b */ /* 0x003fe20003800000 */
.L_x_8209:
[----:B------:R-:W-:Y:S05]  /*1b990*/  BRA `(.L_x_8210) ;  /* 0xfffffebc00b07947 */ /* 0x000fea000383ffff */
.L_x_7987:
        /* <DEDUP_REMOVED lines=8> */
.L_x_8212:
[----:B------:R-:W-:Y:S05]  /*1ba20*/  BSYNC B1 ;  /* 0x0000000000017941 */ /* 0x000fea0003800000 */
.L_x_8211:
        /* <DEDUP_REMOVED lines=8> */
.L_x_8213:
[----:B------:R-:W-:Y:S01]  /*1bab0*/  IMAD.MOV.U32 R13, RZ, RZ, R10 ;  /* 0x000000ffff0d7224 */ /* 0x000fe200078e000a */
[----:B------:R-:W-:-:S07]  /*1bac0*/  MOV R0, R14 ;  /* 0x0000000e00007202 */ /* 0x000fce0000000f00 */
[----:B------:R-:W-:Y:S05]  /*1bad0*/  WARPSYNC.COLLECTIVE R15, `(.L_x_8214) ;  /* 0x000000000f087348 */ /* 0x000fea0003c00000 */
[----:B------:R0:W1:Y:S02]  /*1bae0*/  SHFL.IDX P6, R14, R13, R12, R11 ;  /* 0x0000000c0d0e7389 */ /* 0x00006400000c000b */
[----:B01----:R-:W-:Y:S01]  /*1baf0*/  ENDCOLLECTIVE ;  /* 0x000000000000791b */ /* 0x003fe20003800000 */
.L_x_8214:
[----:B------:R-:W-:Y:S02]  /*1bb00*/  IMAD.MOV.U32 R13, RZ, RZ, R7 ;  /* 0x000000ffff0d7224 */ /* 0x000fe400078e0007 */
[----:B------:R-:W-:-:S07]  /*1bb10*/  IMAD.MOV.U32 R5, RZ, RZ, R14 ;  /* 0x000000ffff057224 */ /* 0x000fce00078e000e */
[----:B------:R-:W-:Y:S05]  /*1bb20*/  WARPSYNC.COLLECTIVE R15, `(.L_x_8215) ;  /* 0x000000000f087348 */ /* 0x000fea0003c00000 */
[----:B------:R0:W1:Y:S02]  /*1bb30*/  SHFL.IDX P6, R14, R13, R12, R11 ;  /* 0x0000000c0d0e7389 */ /* 0x00006400000c000b */
[----:B01----:R-:W-:Y:S01]  /*1bb40*/  ENDCOLLECTIVE ;  /* 0x000000000000791b */ /* 0x003fe20003800000 */
.L_x_8215:
[----:B------:R-:W-:Y:S05]  /*1bb50*/  BRA `(.L_x_8216) ;  /* 0xfffffec000147947 */ /* 0x000fea000383ffff */
.L_x_7991:
[----:B0-----:R0:W1:Y:S02]  /*1bb60*/  SYNCS.PHASECHK.TRANS64.TRYWAIT P0, [R2+URZ+0x28c00], R35 ;  /* 0x028c0023020075a7 */ /* 0x001064000800017f */
[----:B-1----:R-:W-:Y:S05]  /*1bb70*/  @!P0 NANOSLEEP.SYNCS 0x989680 ;  /* 0x009896800000895d */ /* 0x002fea0003900000 */
[----:B------:R-:W1:Y:S02]  /*1bb80*/  @!P0 SYNCS.PHASECHK.TRANS64 P0, [R2+URZ+0x28c00], R35 ;  /* 0x028c0023020085a7 */ /* 0x000e64000800007f */
[----:B-1----:R-:W-:Y:S05]  /*1bb90*/  @!P0 BRA `(.L_x_7991) ;  /* 0xfffffffc00f08947 */ /* 0x002fea000383ffff */
[----:B------:R-:W-:Y:S05]  /*1bba0*/  BRA `(.L_x_8217) ;  /* 0xfffffec400047947 */ /* 0x000fea000383ffff */
.L_x_7999:
[----:B------:R-:W0:Y:S01]  /*1bbb0*/  LDC R39, c[0x0][0x3f4] ;  /* 0x0000fd00ff277b82 */ /* 0x000e220000000800 */
        /* <DEDUP_REMOVED lines=8> */
.L_x_8219:
[----:B------:R-:W-:Y:S05]  /*1bc40*/  BSYNC B1 ;  /* 0x0000000000017941 */ /* 0x000fea0003800000 */
.L_x_8218:
        /* <DEDUP_REMOVED lines=10> */
.L_x_8220:
[----:B------:R-:W-:Y:S02]  /*1bcf0*/  ISETP.GE.OR P1, PT, R37, R34, P0 ;  /* 0x000000222500720c */ /* 0x000fe40000726670 */
[----:B------:R-:W-:-:S11]  /*1bd00*/  MOV R13, R24 ;  /* 0x00000018000d7202 */ /* 0x000fd60000000f00 */
[C---:B------:R-:W-:Y:S01]  /*1bd10*/  @!P1 IMAD.SHL.U32 R5, R16.reuse, 0x2, RZ ;  /* 0x0000000210059824 */ /* 0x040fe200078e00ff */
[----:B------:R-:W-:Y:S01]  /*1bd20*/  @!P1 SHF.L.U64.HI R21, R16, 0x1, R17 ;  /* 0x0000000110159819 */ /* 0x000fe20000010211 */
[----:B------:R-:W-:-:S07]  /*1bd30*/  IMAD.MOV.U32 R3, RZ, RZ, R14 ;  /* 0x000000ffff037224 */ /* 0x000fce00078e000e */
[----:B------:R-:W-:Y:S05]  /*1bd40*/  WARPSYNC.COLLECTIVE R15, `(.L_x_8221) ;  /* 0x000000000f087348 */ /* 0x000fea0003c00000 */
[----:B------:R0:W1:Y:S02]  /*1bd50*/  SHFL.IDX P6, R14, R13, R12, R11 ;  /* 0x0000000c0d0e7389 */ /* 0x00006400000c000b */
[----:B01----:R-:W-:Y:S01]  /*1bd60*/  ENDCOLLECTIVE ;  /* 0x000000000000791b */ /* 0x003fe20003800000 */
.L_x_8221:
[----:B------:R-:W-:-:S05]  /*1bd70*/  @!P1 IADD3 R6, P2, R3, R5, RZ ;  /* 0x0000000503069210 */ /* 0x000fca0007f5e0ff */
[----:B------:R-:W-:Y:S02]  /*1bd80*/  @!P1 IMAD.X R7, R0, 0x1, R21, P2 ;  /* 0x0000000100079824 */ /* 0x000fe400010e0615 */
[----:B------:R-:W-:Y:S02]  /*1bd90*/  IMAD.MOV.U32 R13, RZ, RZ, R27 ;  /* 0x000000ffff0d7224 */ /* 0x000fe400078e001b */
[----:B------:R-:W-:-:S07]  /*1bda0*/  IMAD.MOV.U32 R4, RZ, RZ, R14 ;  /* 0x000000ffff047224 */ /* 0x000fce00078e000e */
[----:B------:R-:W-:Y:S05]  /*1bdb0*/  WARPSYNC.COLLECTIVE R15, `(.L_x_8222) ;  /* 0x000000000f087348 */ /* 0x000fea0003c00000 */
[----:B------:R0:W1:Y:S02]  /*1bdc0*/  SHFL.IDX P6, R14, R13, R12, R11 ;  /* 0x0000000c0d0e7389 */ /* 0x00006400000c000b */
[----:B01----:R-:W-:Y:S01]  /*1bdd0*/  ENDCOLLECTIVE ;  /* 0x000000000000791b */ /* 0x003fe20003800000 */
.L_x_8222:
[----:B------:R-:W2:Y:S01]  /*1bde0*/  @!P1 LD.E.128 R8, desc[UR40][R6.64] ;  /* 0x0000002806089980 */ /* 0x000ea2000c101d00 */
[----:B------:R-:W-:-:S05]  /*1bdf0*/  @!P1 IADD3 R14, P2, R14, R5, RZ ;  /* 0x000000050e0e9210 */ /* 0x000fca0007f5e0ff */
[----:B------:R-:W-:-:S04]  /*1be00*/  @!P1 IMAD.X R3, R4, 0x1, R21, P2 ;  /* 0x0000000104039824 */ /* 0x000fc800010e0615 */
[----:B------:R-:W-:-:S05]  /*1be10*/  @!P1 IMAD.MOV.U32 R15, RZ, RZ, R3 ;  /* 0x000000ffff0f9224 */ /* 0x000fca00078e0003 */
[----:B------:R0:W5:Y:S01]  /*1be20*/  @!P1 LD.E.128 R4, desc[UR40][R14.64] ;  /* 0x000000280e049980 */ /* 0x000162000c101d00 */
[----:B------:R-:W-:Y:S01]  /*1be30*/  CS2R R32, SRZ ;  /* 0x0000000000207805 */ /* 0x000fe2000001ff00 */
[----:B------:R-:W-:Y:S01]  /*1be40*/  IMAD.MOV.U32 R13, RZ, RZ, R26 ;  /* 0x000000ffff0d7224 */ /* 0x000fe200078e001a */
[----:B------:R-:W-:Y:S02]  /*1be50*/  MOV R12, 0x1 ;  /* 0x00000001000c7802 */ /* 0x000fe40000000f00 */
[----:B------:R-:W-:Y:S02]  /*1be60*/  CS2R R30, SRZ ;  /* 0x00000000001e7805 */ /* 0x000fe4000001ff00 */
[----:B------:R-:W-:Y:S02]  /*1be70*/  CS2R R28, SRZ ;  /* 0x00000000001c7805 */ /* 0x000fe4000001ff00 */
[----:B------:R-:W-:Y:S01]  /*1be80*/  CS2R R20, SRZ ;  /* 0x0000000000147805 */ /* 0x000fe2000001ff00 */
[----:B0-----:R-:W-:-:S02]  /*1be90*/  IMAD.MOV.U32 R15, RZ, RZ, -0x1 ;  /* 0xffffffffff0f7424 */ /* 0x001fc400078e00ff */
[----:B--2---:R-:W-:Y:S01]  /*1bea0*/  @!P1 IMAD.MOV.U32 R33, RZ, RZ, R11 ;  /* 0x000000ffff219224 */ /* 0x004fe200078e000b */
[----:B------:R-:W-:Y:S01]  /*1beb0*/  @!P1 MOV R30, R8 ;  /* 0x00000008001e9202 */ /* 0x000fe20000000f00 */
[----:B------:R-:W-:Y:S02]  /*1bec0*/  IMAD.MOV.U32 R11, RZ, RZ, 0x1c1f ;  /* 0x00001c1fff0b7424 */ /* 0x000fe400078e00ff */
[----:B------:R-:W-:Y:S02]  /*1bed0*/  @!P1 IMAD.MOV.U32 R31, RZ, RZ, R9 ;  /* 0x000000ffff1f9224 */ /* 0x000fe400078e0009 */
[----:B------:R-:W-:-:S07]  /*1bee0*/  IMAD.MOV.U32 R0, RZ, RZ, R30 ;  /* 0x000000ffff007224 */ /* 0x000fce00078e001e */
[----:B-----5:R-:W-:Y:S05]  /*1bef0*/  WARPSYNC.COLLECTIVE R15, `(.L_x_8223) ;  /* 0x000000000f087348 */ /* 0x020fea0003c00000 */
[----:B------:R0:W1:Y:S02]  /*1bf00*/  SHFL.IDX P6, R14, R13, R12, R11 ;  /* 0x0000000c0d0e7389 */ /* 0x00006400000c000b */
[----:B01---5:R-:W-:Y:S01]  /*1bf10*/  ENDCOLLECTIVE ;  /* 0x000000000000791b */ /* 0x023fe20003800000 */
.L_x_8223:
[----:B------:R-:W-:Y:S02]  /*1bf20*/  IMAD.MOV.U32 R3, RZ, RZ, R31 ;  /* 0x000000ffff037224 */ /* 0x000fe400078e001f */
[----:B------:R-:W-:Y:S01]  /*1bf30*/  @!P1 IMAD.MOV.U32 R32, RZ, RZ, R10 ;  /* 0x000000ffff209224 */ /* 0x000fe200078e000a */
[----:B------:R-:W-:Y:S01]  /*1bf40*/  PRMT R51, R51, 0x5410, R0 ;  /* 0x0000541033337816 */ /* 0x000fe20000000000 */
[----:B------:R-:W-:Y:S01]  /*1bf50*/  IMAD.MOV.U32 R9, RZ, RZ, R33 ;  /* 0x000000ffff097224 */ /* 0x000fe200078e0021 */
[----:B------:R-:W-:Y:S01]  /*1bf60*/  PRMT R38, R38, 0x5410, R3 ;  /* 0x0000541026267816 */ /* 0x000fe20000000003 */
[----:B------:R-:W-:-:S05]  /*1bf70*/  IMAD.MOV.U32 R8, RZ, RZ, R32 ;  /* 0x000000ffff087224 */ /* 0x000fca00078e0020 */
[----:B------:R-:W-:Y:S01]  /*1bf80*/  PRMT R35, R8, 0x5410, R9 ;  /* 0x0000541008237816 */ /* 0x000fe20000000009 */
[----:B------:R-:W-:Y:S01]  /*1bf90*/  IMAD.MOV.U32 R13, RZ, RZ, R25 ;  /* 0x000000ffff0d7224 */ /* 0x000fe200078e0019 */
[----:B------:R-:W-:Y:S01]  /*1bfa0*/  @!P1 MOV R29, R7 ;  /* 0x00000007001d9202 */ /* 0x000fe20000000f00 */
[----:B------:R-:W-:Y:S02]  /*1bfb0*/  @!P1 IMAD.MOV.U32 R20, RZ, RZ, R4 ;  /* 0x000000ffff149224 */ /* 0x000fe400078e0004 */
[----:B------:R-:W-:Y:S02]  /*1bfc0*/  @!P1 IMAD.MOV.U32 R21, RZ, RZ, R5 ;  /* 0x000000ffff159224 */ /* 0x000fe400078e0005 */
[----:B------:R-:W-:Y:S02]  /*1bfd0*/  @!P1 IMAD.MOV.U32 R28, RZ, RZ, R6 ;  /* 0x000000ffff1c9224 */ /* 0x000fe400078e0006 */
[----:B------:R-:W-:-:S07]  /*1bfe0*/  IMAD.MOV.U32 R0, RZ, RZ, R14 ;  /* 0x000000ffff007224 */ /* 0x000fce00078e000e */
[----:B------:R-:W-:Y:S05]  /*1bff0*/  WARPSYNC.COLLECTIVE R15, `(.L_x_8224) ;  /* 0x000000000f087348 */ /* 0x000fea0003c00000 */
[----:B------:R0:W1:Y:S02]  /*1c000*/  SHFL.IDX P6, R14, R13, R12, R11 ;  /* 0x0000000c0d0e7389 */ /* 0x00006400000c000b */
[----:B01----:R-:W-:Y:S01]  /*1c010*/  ENDCOLLECTIVE ;  /* 0x000000000000791b */ /* 0x003fe20003800000 */
.L_x_8224:
        /* <DEDUP_REMOVED lines=13> */
.L_x_8225:
[----:B------:R-:W-:Y:S01]  /*1c0f0*/  IMAD.MOV.U32 R13, RZ, RZ, R27 ;  /* 0x000000ffff0d7224 */ /* 0x000fe200078e001b */
[----:B------:R-:W-:-:S07]  /*1c100*/  MOV R24, R14 ;  /* 0x0000000e00187202 */ /* 0x000fce0000000f00 */
[----:B------:R-:W-:Y:S05]  /*1c110*/  WARPSYNC.COLLECTIVE R15, `(.L_x_8226) ;  /* 0x000000000f087348 */ /* 0x000fea0003c00000 */
[----:B------:R0:W1:Y:S02]  /*1c120*/  SHFL.IDX P6, R14, R13, R12, R11 ;  /* 0x0000000c0d0e7389 */ /* 0x00006400000c000b */
[----:B01----:R-:W-:Y:S01]  /*1c130*/  ENDCOLLECTIVE ;  /* 0x000000000000791b */ /* 0x003fe20003800000 */
.L_x_8226:
[----:B------:R-:W-:Y:S05]  /*1c140*/  BRA `(.L_x_8227) ;  /* 0xfffffecc00e87947 */ /* 0x000fea000383ffff */
.L_x_8003:
[----:B0-----:R0:W1:Y:S02]  /*1c150*/  SYNCS.PHASECHK.TRANS64.TRYWAIT P1, [R2+URZ+0x28c00], R13 ;  /* 0x028c000d020075a7 */ /* 0x001064000802017f */
[----:B-1----:R-:W-:Y:S05]  /*1c160*/  @!P1 NANOSLEEP.SYNCS 0x989680 ;  /* 0x009896800000995d */ /* 0x002fea0003900000 */
[----:B------:R-:W1:Y:S02]  /*1c170*/  @!P1 SYNCS.PHASECHK.TRANS64 P1, [R2+URZ+0x28c00], R13 ;  /* 0x028c000d020095a7 */ /* 0x000e64000802007f */
[----:B-1----:R-:W-:Y:S05]  /*1c180*/  @!P1 BRA `(.L_x_8003) ;  /* 0xfffffffc00f09947 */ /* 0x002fea000383ffff */
[----:B------:R-:W-:Y:S05]  /*1c190*/  BRA `(.L_x_8228) ;  /* 0xfffffed0007c7947 */ /* 0x000fea000383ffff */
.L_x_8009:
[----:B0-----:R0:W1:Y:S02]  /*1c1a0*/  SYNCS.PHASECHK.TRANS64.TRYWAIT P1, [R21+URZ+0x28c30], R58 ;  /* 0x028c303a150075a7 */ /* 0x001064000802017f */
[----:B-1----:R-:W-:Y:S05]  /*1c1b0*/  @!P1 NANOSLEEP.SYNCS 0x989680 ;  /* 0x009896800000995d */ /* 0x002fea0003900000 */
[----:B------:R-:W1:Y:S02]  /*1c1c0*/  @!P1 SYNCS.PHASECHK.TRANS64 P1, [R21+URZ+0x28c30], R58 ;  /* 0x028c303a150095a7 */ /* 0x000e64000802007f */
[----:B-1----:R-:W-:Y:S05]  /*1c1d0*/  @!P1 BRA `(.L_x_8009) ;  /* 0xfffffffc00f09947 */ /* 0x002fea000383ffff */
[----:B------:R-:W-:Y:S05]  /*1c1e0*/  BRA `(.L_x_8008) ;  /* 0xfffffedc00f07947 */ /* 0x000fea000383ffff */
.L_x_8015:
[----:B--2---:R2:W3:Y:S02]  /*1c1f0*/  SYNCS.PHASECHK.TRANS64.TRYWAIT P1, [R21+URZ+0x28c50], R58 ;  /* 0x028c503a150075a7 */ /* 0x0044e4000802017f */
[----:B---3--:R-:W-:Y:S05]  /*1c200*/  @!P1 NANOSLEEP.SYNCS 0x989680 ;  /* 0x009896800000995d */ /* 0x008fea0003900000 */
[----:B------:R-:W3:Y:S02]  /*1c210*/  @!P1 SYNCS.PHASECHK.TRANS64 P1, [R21+URZ+0x28c50], R58 ;  /* 0x028c503a150095a7 */ /* 0x000ee4000802007f */
[----:B---3--:R-:W-:Y:S05]  /*1c220*/  @!P1 BRA `(.L_x_8015) ;  /* 0xfffffffc00f09947 */ /* 0x008fea000383ffff */
[----:B------:R-:W-:Y:S05]  /*1c230*/  BRA `(.L_x_8014) ;  /* 0xfffffef400b87947 */ /* 0x000fea000383ffff */
.L_x_8023:
[----:B-1----:R1:W2:Y:S02]  /*1c240*/  SYNCS.PHASECHK.TRANS64.TRYWAIT P1, [R209+URZ+0x28c30], R213 ;  /* 0x028c30d5d10075a7 */ /* 0x0022a4000802017f */
[----:B--2---:R-:W-:Y:S05]  /*1c250*/  @!P1 NANOSLEEP.SYNCS 0x989680 ;  /* 0x009896800000995d */ /* 0x004fea0003900000 */
[----:B------:R-:W2:Y:S02]  /*1c260*/  @!P1 SYNCS.PHASECHK.TRANS64 P1, [R209+URZ+0x28c30], R213 ;  /* 0x028c30d5d10095a7 */ /* 0x000ea4000802007f */
[----:B--2---:R-:W-:Y:S05]  /*1c270*/  @!P1 BRA `(.L_x_8023) ;  /* 0xfffffffc00f09947 */ /* 0x004fea000383ffff */
[----:B------:R-:W-:Y:S05]  /*1c280*/  BRA `(.L_x_8022) ;  /* 0xfffffef800e87947 */ /* 0x000fea000383ffff */
.L_x_8029:
[----:B--2---:R2:W4:Y:S02]  /*1c290*/  SYNCS.PHASECHK.TRANS64.TRYWAIT P1, [R209+URZ+0x28c50], R213 ;  /* 0x028c50d5d10075a7 */ /* 0x004524000802017f */
[----:B----4-:R-:W-:Y:S05]  /*1c2a0*/  @!P1 NANOSLEEP.SYNCS 0x989680 ;  /* 0x009896800000995d */ /* 0x010fea0003900000 */
[----:B------:R-:W4:Y:S02]  /*1c2b0*/  @!P1 SYNCS.PHASECHK.TRANS64 P1, [R209+URZ+0x28c50], R213 ;  /* 0x028c50d5d10095a7 */ /* 0x000f24000802007f */
[----:B----4-:R-:W-:Y:S05]  /*1c2c0*/  @!P1 BRA `(.L_x_8029) ;  /* 0xfffffffc00f09947 */ /* 0x010fea000383ffff */
[----:B------:R-:W-:Y:S05]  /*1c2d0*/  BRA `(.L_x_8028) ;  /* 0xffffff18009c7947 */ /* 0x000fea000383ffff */
.L_x_8038:
[----:B-1----:R1:W2:Y:S02]  /*1c2e0*/  SYNCS.PHASECHK.TRANS64.TRYWAIT P1, [R21+URZ+0x28c30], R197 ;  /* 0x028c30c5150075a7 */ /* 0x0022a4000802017f */
[----:B--2---:R-:W-:Y:S05]  /*1c2f0*/  @!P1 NANOSLEEP.SYNCS 0x989680 ;  /* 0x009896800000995d */ /* 0x004fea0003900000 */
[----:B------:R-:W2:Y:S02]  /*1c300*/  @!P1 SYNCS.PHASECHK.TRANS64 P1, [R21+URZ+0x28c30], R197 ;  /* 0x028c30c5150095a7 */ /* 0x000ea4000802007f */
[----:B--2---:R-:W-:Y:S05]  /*1c310*/  @!P1 BRA `(.L_x_8038) ;  /* 0xfffffffc00f09947 */ /* 0x004fea000383ffff */
[----:B------:R-:W-:Y:S05]  /*1c320*/  BRA `(.L_x_8037) ;  /* 0xffffff1c00b87947 */ /* 0x000fea000383ffff */
.L_x_8044:
[----:B--2---:R2:W3:Y:S02]  /*1c330*/  SYNCS.PHASECHK.TRANS64.TRYWAIT P1, [R21+URZ+0x28c50], R197 ;  /* 0x028c50c5150075a7 */ /* 0x0044e4000802017f */
[----:B---3--:R-:W-:Y:S05]  /*1c340*/  @!P1 NANOSLEEP.SYNCS 0x989680 ;  /* 0x009896800000995d */ /* 0x008fea0003900000 */
[----:B------:R-:W3:Y:S02]  /*1c350*/  @!P1 SYNCS.PHASECHK.TRANS64 P1, [R21+URZ+0x28c50], R197 ;  /* 0x028c50c5150095a7 */ /* 0x000ee4000802007f */
[----:B---3--:R-:W-:Y:S05]  /*1c360*/  @!P1 BRA `(.L_x_8044) ;  /* 0xfffffffc00f09947 */ /* 0x008fea000383ffff */
[----:B------:R-:W-:Y:S05]  /*1c370*/  BRA `(.L_x_8043) ;  /* 0xffffff3800187947 */ /* 0x000fea000383ffff */
.L_x_8075:
[----:B0-----:R-:W0:Y:S01]  /*1c380*/  S2R R8, SR_TID.X ;  /* 0x0000000000087919 */ /* 0x001e220000002100 */
[----:B------:R-:W-:Y:S01]  /*1c390*/  BSSY B1, `(.L_x_8229) ;  /* 0x000000a000017945 */ /* 0x000fe20003800000 */
[----:B------:R-:W-:Y:S01]  /*1c3a0*/  MOV R12, RZ ;  /* 0x000000ff000c7202 */ /* 0x000fe20000000f00 */
[----:B------:R-:W-:Y:S02]  /*1c3b0*/  IMAD.MOV.U32 R11, RZ, RZ, 0x1f ;  /* 0x0000001fff0b7424 */ /* 0x000fe400078e00ff */
[----:B------:R-:W-:Y:S01]  /*1c3c0*/  IMAD.MOV.U32 R15, RZ, RZ, -0x1 ;  /* 0xffffffffff0f7424 */ /* 0x000fe200078e00ff */
[----:B0-----:R-:W-:-:S04]  /*1c3d0*/  SHF.R.U32.HI R8, RZ, 0x5, R8 ;  /* 0x00000005ff087819 */ /* 0x001fc80000011608 */
[----:B------:R-:W-:-:S05]  /*1c3e0*/  LOP3.LUT R8, R8, 0x3, RZ, 0xc0, !PT ;  /* 0x0000000308087812 */ /* 0x000fca00078ec0ff */
[----:B------:R-:W-:-:S07]  /*1c3f0*/  IMAD.MOV.U32 R13, RZ, RZ, R8 ;  /* 0x000000ffff0d7224 */ /* 0x000fce00078e0008 */
[----:B-1----:R-:W-:Y:S05]  /*1c400*/  WARPSYNC.COLLECTIVE R15, `(.L_x_8230) ;  /* 0x000000000f087348 */ /* 0x002fea0003c00000 */
[----:B------:R0:W2:Y:S02]  /*1c410*/  SHFL.IDX P6, R14, R13, R12, R11 ;  /* 0x0000000c0d0e7389 */ /* 0x0000a400000c000b */
[----:B012---:R-:W-:Y:S01]  /*1c420*/  ENDCOLLECTIVE ;  /* 0x000000000000791b */ /* 0x007fe20003800000 */
.L_x_8230:
[----:B------:R-:W-:Y:S05]  /*1c430*/  BSYNC B1 ;  /* 0x0000000000017941 */ /* 0x000fea0003800000 */
.L_x_8229:
[----:B------:R-:W-:Y:S05]  /*1c440*/  BRA `(.L_x_8231) ;  /* 0xffffff8c003c7947 */ /* 0x000fea000383ffff */
.L_x_8077:
[----:B------:R-:W-:Y:S01]  /*1c450*/  BSSY B1, `(.L_x_8232) ;  /* 0x0000006000017945 */ /* 0x000fe20003800000 */
[----:B------:R-:W-:-:S07]  /*1c460*/  IMAD.MOV.U32 R15, RZ, RZ, -0x1 ;  /* 0xffffffffff0f7424 */ /* 0x000fce00078e00ff */
[----:B012---:R-:W-:Y:S05]  /*1c470*/  WARPSYNC.COLLECTIVE R15, `(.L_x_8233) ;  /* 0x000000000f0c7348 */ /* 0x007fea0003c00000 */
[----:B------:R-:W-:Y:S02]  /*1c480*/  ELECT P6, UR62, PT ;  /* 0x00000000003e782f */ /* 0x000fe400038c0000 */
[----:B------:R-:W-:Y:S01]  /*1c490*/  MOV R14, UR62 ;  /* 0x0000003e000e7c02 */ /* 0x000fe20008000f00 */
[----:B012---:R-:W-:Y:S10]  /*1c4a0*/  ENDCOLLECTIVE ;  /* 0x000000000000791b */ /* 0x007ff40003800000 */
.L_x_8233:
[----:B------:R-:W-:Y:S05]  /*1c4b0*/  BSYNC B1 ;  /* 0x0000000000017941 */ /* 0x000fea0003800000 */
.L_x_8232:
[----:B------:R-:W-:Y:S05]  /*1c4c0*/  BRA `(.L_x_8076) ;  /* 0xffffff8c00347947 */ /* 0x000fea000383ffff */
.L_x_8079:
[----:B0-----:R0:W2:Y:S02]  /*1c4d0*/  SYNCS.PHASECHK.TRANS64.TRYWAIT P0, [R23+URZ+0x28c20], R3 ;  /* 0x028c2003170075a7 */ /* 0x0010a4000800017f */
[----:B--2---:R-:W-:Y:S05]  /*1c4e0*/  @!P0 NANOSLEEP.SYNCS 0x989680 ;  /* 0x009896800000895d */ /* 0x004fea0003900000 */
[----:B------:R-:W2:Y:S02]  /*1c4f0*/  @!P0 SYNCS.PHASECHK.TRANS64 P0, [R23+URZ+0x28c20], R3 ;  /* 0x028c2003170085a7 */ /* 0x000ea4000800007f */
[----:B--2---:R-:W-:Y:S05]  /*1c500*/  @!P0 BRA `(.L_x_8079) ;  /* 0xfffffffc00f08947 */ /* 0x004fea000383ffff */
[----:B------:R-:W-:Y:S05]  /*1c510*/  BRA `(.L_x_8234) ;  /* 0xffffff8c00447947 */ /* 0x000fea000383ffff */
.L_x_8083:
[----:B0-----:R0:W1:Y:S02]  /*1c520*/  SYNCS.PHASECHK.TRANS64.TRYWAIT P0, [R3+URZ+0x28ca0], R8 ;  /* 0x028ca008030075a7 */ /* 0x001064000800017f */
[----:B-1----:R-:W-:Y:S05]  /*1c530*/  @!P0 NANOSLEEP.SYNCS 0x989680 ;  /* 0x009896800000895d */ /* 0x002fea0003900000 */
[----:B------:R-:W1:Y:S02]  /*1c540*/  @!P0 SYNCS.PHASECHK.TRANS64 P0, [R3+URZ+0x28ca0], R8 ;  /* 0x028ca008030085a7 */ /* 0x000e64000800007f */
[----:B-1----:R-:W-:Y:S05]  /*1c550*/  @!P0 BRA `(.L_x_8083) ;  /* 0xfffffffc00f08947 */ /* 0x002fea000383ffff */
[----:B------:R-:W-:Y:S05]  /*1c560*/  BRA `(.L_x_8235) ;  /* 0xffffff8c005c7947 */ /* 0x000fea000383ffff */
.L_x_8088:
[----:B-1----:R1:W2:Y:S02]  /*1c570*/  SYNCS.PHASECHK.TRANS64.TRYWAIT P0, [R3+URZ+0x28cc0], R8 ;  /* 0x028cc008030075a7 */ /* 0x0022a4000800017f */
[----:B--2---:R-:W-:Y:S05]  /*1c580*/  @!P0 NANOSLEEP.SYNCS 0x989680 ;  /* 0x009896800000895d */ /* 0x004fea0003900000 */
[----:B------:R-:W2:Y:S02]  /*1c590*/  @!P0 SYNCS.PHASECHK.TRANS64 P0, [R3+URZ+0x28cc0], R8 ;  /* 0x028cc008030085a7 */ /* 0x000ea4000800007f */
[----:B--2---:R-:W-:Y:S05]  /*1c5a0*/  @!P0 BRA `(.L_x_8088) ;  /* 0xfffffffc00f08947 */ /* 0x004fea000383ffff */
[----:B------:R-:W-:Y:S05]  /*1c5b0*/  BRA `(.L_x_8236) ;  /* 0xffffff8c00d87947 */ /* 0x000fea000383ffff */
.L_x_8102:
[----:B0-----:R0:W2:Y:S02]  /*1c5c0*/  SYNCS.PHASECHK.TRANS64.TRYWAIT P1, [R8+URZ+0x28ca0], R2 ;  /* 0x028ca002080075a7 */ /* 0x0010a4000802017f */
[----:B--2---:R-:W-:Y:S05]  /*1c5d0*/  @!P1 NANOSLEEP.SYNCS 0x989680 ;  /* 0x009896800000995d */ /* 0x004fea0003900000 */
[----:B------:R-:W2:Y:S02]  /*1c5e0*/  @!P1 SYNCS.PHASECHK.TRANS64 P1, [R8+URZ+0x28ca0], R2 ;  /* 0x028ca002080095a7 */ /* 0x000ea4000802007f */
[----:B--2---:R-:W-:Y:S05]  /*1c5f0*/  @!P1 BRA `(.L_x_8102) ;  /* 0xfffffffc00f09947 */ /* 0x004fea000383ffff */
[----:B------:R-:W-:Y:S05]  /*1c600*/  BRA `(.L_x_8237) ;  /* 0xffffff98003c7947 */ /* 0x000fea000383ffff */
.L_x_8107:
[----:B-1----:R1:W2:Y:S02]  /*1c610*/  SYNCS.PHASECHK.TRANS64.TRYWAIT P1, [R8+URZ+0x28cc0], R2 ;  /* 0x028cc002080075a7 */ /* 0x0022a4000802017f */
[----:B--2---:R-:W-:Y:S05]  /*1c620*/  @!P1 NANOSLEEP.SYNCS 0x989680 ;  /* 0x009896800000995d */ /* 0x004fea0003900000 */
[----:B------:R-:W2:Y:S02]  /*1c630*/  @!P1 SYNCS.PHASECHK.TRANS64 P1, [R8+URZ+0x28cc0], R2 ;  /* 0x028cc002080095a7 */ /* 0x000ea4000802007f */
[----:B--2---:R-:W-:Y:S05]  /*1c640*/  @!P1 BRA `(.L_x_8107) ;  /* 0xfffffffc00f09947 */ /* 0x004fea000383ffff */
[----:B------:R-:W-:Y:S05]  /*1c650*/  BRA `(.L_x_8238) ;  /* 0xffffff9800b47947 */ /* 0x000fea000383ffff */
.L_x_8127:
[----:B------:R-:W0:Y:S01]  /*1c660*/  S2R R11, SR_TID.X ;  /* 0x00000000000b7919 */ /* 0x000e220000002100 */
[----:B------:R-:W-:Y:S01]  /*1c670*/  BSSY B0, `(.L_x_8239) ;  /* 0x000000a000007945 */ /* 0x000fe20003800000 */
[----:B------:R-:W-:Y:S02]  /*1c680*/  IMAD.MOV.U32 R12, RZ, RZ, RZ ;  /* 0x000000ffff0c7224 */ /* 0x000fe400078e00ff */
[----:B------:R-:W-:Y:S01]  /*1c690*/  IMAD.MOV.U32 R15, RZ, RZ, -0x1 ;  /* 0xffffffffff0f7424 */ /* 0x000fe200078e00ff */
[----:B0-----:R-:W-:-:S04]  /*1c6a0*/  SHF.R.U32.HI R11, RZ, 0x5, R11 ;  /* 0x00000005ff0b7819 */ /* 0x001fc8000001160b */
[----:B------:R-:W-:-:S05]  /*1c6b0*/  LOP3.LUT R11, R11, 0x3, RZ, 0xc0, !PT ;  /* 0x000000030b0b7812 */ /* 0x000fca00078ec0ff */
[----:B------:R-:W-:Y:S01]  /*1c6c0*/  IMAD.MOV.U32 R13, RZ, RZ, R11 ;  /* 0x000000ffff0d7224 */ /* 0x000fe200078e000b */
[----:B------:R-:W-:-:S07]  /*1c6d0*/  MOV R11, 0x1f ;  /* 0x0000001f000b7802 */ /* 0x000fce0000000f00 */
[----:B-----5:R-:W-:Y:S05]  /*1c6e0*/  WARPSYNC.COLLECTIVE R15, `(.L_x_8240) ;  /* 0x000000000f087348 */ /* 0x020fea0003c00000 */
[----:B------:R0:W1:Y:S02]  /*1c6f0*/  SHFL.IDX P6, R14, R13, R12, R11 ;  /* 0x0000000c0d0e7389 */ /* 0x00006400000c000b */
[----:B01---5:R-:W-:Y:S01]  /*1c700*/  ENDCOLLECTIVE ;  /* 0x000000000000791b */ /* 0x023fe20003800000 */
.L_x_8240:
[----:B------:R-:W-:Y:S05]  /*1c710*/  BSYNC B0 ;  /* 0x0000000000007941 */ /* 0x000fea0003800000 */
.L_x_8239:
[----:B------:R-:W-:Y:S05]  /*1c720*/  BRA `(.L_x_8241) ;  /* 0xffffffac00dc7947 */ /* 0x000fea000383ffff */
.L_x_8130:
[----:B0-----:R0:W1:Y:S02]  /*1c730*/  SYNCS.PHASECHK.TRANS64.TRYWAIT P0, [R31+URZ+0x28c40], R0 ;  /* 0x028c40001f0075a7 */ /* 0x001064000800017f */
[----:B-1----:R-:W-:Y:S05]  /*1c740*/  @!P0 NANOSLEEP.SYNCS 0x989680 ;  /* 0x009896800000895d */ /* 0x002fea0003900000 */
[----:B------:R-:W1:Y:S02]  /*1c750*/  @!P0 SYNCS.PHASECHK.TRANS64 P0, [R31+URZ+0x28c40], R0 ;  /* 0x028c40001f0085a7 */ /* 0x000e64000800007f */
[----:B-1----:R-:W-:Y:S05]  /*1c760*/  @!P0 BRA `(.L_x_8130) ;  /* 0xfffffffc00f08947 */ /* 0x002fea000383ffff */
[----:B------:R-:W-:Y:S05]  /*1c770*/  BRA `(.L_x_8242) ;  /* 0xffffffb0001c7947 */ /* 0x000fea000383ffff */
.L_x_8131:
        /* <DEDUP_REMOVED lines=8> */
.L_x_8244:
[----:B------:R-:W-:Y:S05]  /*1c800*/  BSYNC B0 ;  /* 0x0000000000007941 */ /* 0x000fea0003800000 */
.L_x_8243:
        /* <DEDUP_REMOVED lines=9> */
.L_x_8245:
[----:B------:R-:W-:Y:S02]  /*1c8a0*/  IMAD.MOV.U32 R13, RZ, RZ, R4 ;  /* 0x000000ffff0d7224 */ /* 0x000fe400078e0004 */
[----:B------:R-:W-:Y:S02]  /*1c8b0*/  IMAD.MOV.U32 R12, RZ, RZ, 0x1 ;  /* 0x00000001ff0c7424 */ /* 0x000fe400078e00ff */
[----:B------:R-:W-:-:S07]  /*1c8c0*/  IMAD.MOV.U32 R3, RZ, RZ, R14 ;  /* 0x000000ffff037224 */ /* 0x000fce00078e000e */
[----:B------:R-:W-:Y:S05]  /*1c8d0*/  WARPSYNC.COLLECTIVE R15, `(.L_x_8246) ;  /* 0x000000000f087348 */ /* 0x000fea0003c00000 */
[----:B------:R0:W1:Y:S02]  /*1c8e0*/  SHFL.IDX P6, R14, R13, R12, R11 ;  /* 0x0000000c0d0e7389 */ /* 0x00006400000c000b */
[----:B01----:R-:W-:Y:S01]  /*1c8f0*/  ENDCOLLECTIVE ;  /* 0x000000000000791b */ /* 0x003fe20003800000 */
.L_x_8246:
        /* <DEDUP_REMOVED lines=15> */
.L_x_8247:
[----:B------:R-:W-:Y:S02]  /*1c9f0*/  @P0 IMAD R6, R5, 0x2, R23 ;  /* 0x0000000205060824 */ /* 0x000fe400078e0217 */
[----:B------:R-:W-:Y:S02]  /*1ca00*/  IMAD.MOV.U32 R13, RZ, RZ, R4 ;  /* 0x000000ffff0d7224 */ /* 0x000fe400078e0004 */
[----:B------:R-:W-:Y:S01]  /*1ca10*/  IMAD.MOV.U32 R12, RZ, RZ, 0x2 ;  /* 0x00000002ff0c7424 */ /* 0x000fe200078e00ff */
[----:B------:R-:W-:-:S07]  /*1ca20*/  MOV R3, R14 ;  /* 0x0000000e00037202 */ /* 0x000fce0000000f00 */
[----:B------:R-:W-:Y:S05]  /*1ca30*/  WARPSYNC.COLLECTIVE R15, `(.L_x_8248) ;  /* 0x000000000f087348 */ /* 0x000fea0003c00000 */
[----:B------:R0:W1:Y:S02]  /*1ca40*/  SHFL.IDX P6, R14, R13, R12, R11 ;  /* 0x0000000c0d0e7389 */ /* 0x00006400000c000b */
[----:B01----:R-:W-:Y:S01]  /*1ca50*/  ENDCOLLECTIVE ;  /* 0x000000000000791b */ /* 0x003fe20003800000 */
.L_x_8248:
        /* <DEDUP_REMOVED lines=15> */
.L_x_8249:
[----:B------:R-:W-:Y:S02]  /*1cb50*/  @P0 IMAD R6, R5, 0x2, R23 ;  /* 0x0000000205060824 */ /* 0x000fe400078e0217 */
[----:B------:R-:W-:Y:S02]  /*1cb60*/  IMAD.MOV.U32 R13, RZ, RZ, R4 ;  /* 0x000000ffff0d7224 */ /* 0x000fe400078e0004 */
[----:B------:R-:W-:Y:S02]  /*1cb70*/  IMAD.MOV.U32 R12, RZ, RZ, 0x3 ;  /* 0x00000003ff0c7424 */ /* 0x000fe400078e00ff */
[----:B------:R-:W-:-:S07]  /*1cb80*/  IMAD.MOV.U32 R3, RZ, RZ, R14 ;  /* 0x000000ffff037224 */ /* 0x000fce00078e000e */
[----:B------:R-:W-:Y:S05]  /*1cb90*/  WARPSYNC.COLLECTIVE R15, `(.L_x_8250) ;  /* 0x000000000f087348 */ /* 0x000fea0003c00000 */
[----:B------:R0:W1:Y:S02]  /*1cba0*/  SHFL.IDX P6, R14, R13, R12, R11 ;  /* 0x0000000c0d0e7389 */ /* 0x00006400000c000b */
[----:B01----:R-:W-:Y:S01]  /*1cbb0*/  ENDCOLLECTIVE ;  /* 0x000000000000791b */ /* 0x003fe20003800000 */
.L_x_8250:
[----:B------:R-:W-:-:S05]  /*1cbc0*/  @P0 LEA R3, P1, R7, R3, 0x1 ;  /* 0x0000000307030211 */ /* 0x000fca00078208ff */
[----:B------:R-:W-:-:S05]  /*1cbd0*/  @P0 IMAD.X R2, RZ, RZ, R2, P1 ;  /* 0x000000ffff020224 */ /* 0x000fca00008e0602 */
[----:B------:R-:W-:Y:S01]  /*1cbe0*/  @P0 LOP3.LUT R3, R3, R2, RZ, 0x3c, !PT ;  /* 0x0000000203030212 */ /* 0x000fe200078e3cff */
[----:B------:R-:W-:-:S03]  /*1cbf0*/  IMAD.MOV.U32 R13, RZ, RZ, R0 ;  /* 0x000000ffff0d7224 */ /* 0x000fc600078e0000 */
[----:B------:R-:W-:-:S04]  /*1cc00*/  @P0 LOP3.LUT R2, R3, R2, RZ, 0x3c, !PT ;  /* 0x0000000203020212 */ /* 0x000fc800078e3cff */
[----:B------:R-:W-:Y:S02]  /*1cc10*/  @P0 LOP3.LUT R3, R3, R2, RZ, 0x3c, !PT ;  /* 0x0000000203030212 */ /* 0x000fe400078e3cff */
[----:B------:R-:W-:-:S07]  /*1cc20*/  MOV R4, R14 ;  /* 0x0000000e00047202 */ /* 0x000fce0000000f00 */
[----:B------:R-:W-:Y:S05]  /*1cc30*/  WARPSYNC.COLLECTIVE R15, `(.L_x_8251) ;  /* 0x000000000f087348 */ /* 0x000fea0003c00000 */
[----:B------:R0:W1:Y:S02]  /*1cc40*/  SHFL.IDX P6, R14, R13, R12, R11 ;  /* 0x0000000c0d0e7389 */ /* 0x00006400000c000b */
[----:B01----:R-:W-:Y:S01]  /*1cc50*/  ENDCOLLECTIVE ;  /* 0x000000000000791b */ /* 0x003fe20003800000 */
.L_x_8251:
[----:B------:R-:W-:Y:S01]  /*1cc60*/  @!PT LDS RZ, [RZ] ;  /* 0x00000000fffff984 */ /* 0x000fe20000000800 */
[----:B------:R-:W-:Y:S01]  /*1cc70*/  @!PT LDS RZ, [RZ] ;  /* 0x00000000fffff984 */ /* 0x000fe20000000800 */
[----:B------:R-:W-:Y:S01]  /*1cc80*/  @!PT LDS RZ, [RZ] ;  /* 0x00000000fffff984 */ /* 0x000fe20000000800 */
[----:B------:R1:W-:Y:S01]  /*1cc90*/  @P0 LDGSTS.E.BYPASS.LTC128B.128 [R6+0x23400], desc[UR40][R2.64], !P2 ;  /* 0x2340000002060fae */ /* 0x0003e2000d101d68 */
[----:B------:R-:W-:Y:S01]  /*1cca0*/  IMAD.MOV.U32 R0, RZ, RZ, R14 ;  /* 0x000000ffff007224 */ /* 0x000fe200078e000e */
[----:B------:R-:W-:Y:S06]  /*1ccb0*/  BRA `(.L_x_8252) ;  /* 0xffffffac00cc7947 */ /* 0x000fec000383ffff */
.L_x_8136:
        /* <DEDUP_REMOVED lines=9> */
.L_x_8253:
[C---:B------:R-:W-:Y:S02]  /*1cd50*/  ISETP.GE.AND P0, PT, R17.reuse, R3, PT ;  /* 0x000000031100720c */ /* 0x040fe40003f06270 */
[----:B------:R-:W-:Y:S01]  /*1cd60*/  IADD3 R6, R17, 0x10, RZ ;  /* 0x0000001011067810 */ /* 0x000fe20007ffe0ff */
[----:B------:R-:W-:Y:S02]  /*1cd70*/  IMAD.MOV.U32 R13, RZ, RZ, R0 ;  /* 0x000000ffff0d7224 */ /* 0x000fe400078e0000 */
[----:B------:R-:W-:-:S08]  /*1cd80*/  IMAD.MOV.U32 R4, RZ, RZ, R14 ;  /* 0x000000ffff047224 */ /* 0x000fd000078e000e */
[----:B------:R-:W-:Y:S05]  /*1cd90*/  WARPSYNC.COLLECTIVE R15, `(.L_x_8254) ;  /* 0x000000000f087348 */ /* 0x000fea0003c00000 */
[----:B------:R0:W1:Y:S02]  /*1cda0*/  SHFL.IDX P6, R14, R13, R12, R11 ;  /* 0x0000000c0d0e7389 */ /* 0x00006400000c000b */
[----:B01----:R-:W-:Y:S01]  /*1cdb0*/  ENDCOLLECTIVE ;  /* 0x000000000000791b */ /* 0x003fe20003800000 */
.L_x_8254:
[----:B------:R-:W-:Y:S02]  /*1cdc0*/  IMAD.MOV.U32 R13, RZ, RZ, R2 ;  /* 0x000000ffff0d7224 */ /* 0x000fe400078e0002 */
[----:B------:R-:W-:Y:S02]  /*1cdd0*/  IMAD.MOV.U32 R12, RZ, RZ, 0x1 ;  /* 0x00000001ff0c7424 */ /* 0x000fe400078e00ff */
[----:B------:R-:W-:-:S07]  /*1cde0*/  IMAD.MOV.U32 R5, RZ, RZ, R14 ;  /* 0x000000ffff057224 */ /* 0x000fce00078e000e */
[----:B------:R-:W-:Y:S05]  /*1cdf0*/  WARPSYNC.COLLECTIVE R15, `(.L_x_8255) ;  /* 0x000000000f087348 */ /* 0x000fea0003c00000 */
[----:B------:R0:W1:Y:S02]  /*1ce00*/  SHFL.IDX P6, R14, R13, R12, R11 ;  /* 0x0000000c0d0e7389 */ /* 0x00006400000c000b */
[----:B01----:R-:W-:Y:S01]  /*1ce10*/  ENDCOLLECTIVE ;  /* 0x000000000000791b */ /* 0x003fe20003800000 */
.L_x_8255:
        /* <DEDUP_REMOVED lines=15> */
.L_x_8256:
[----:B------:R-:W-:Y:S02]  /*1cf10*/  IMAD.MOV.U32 R13, RZ, RZ, R2 ;  /* 0x000000ffff0d7224 */ /* 0x000fe400078e0002 */
[----:B------:R-:W-:Y:S02]  /*1cf20*/  IMAD.MOV.U32 R12, RZ, RZ, 0x2 ;  /* 0x00000002ff0c7424 */ /* 0x000fe400078e00ff */
[----:B------:R-:W-:-:S07]  /*1cf30*/  IMAD.MOV.U32 R5, RZ, RZ, R14 ;  /* 0x000000ffff057224 */ /* 0x000fce00078e000e */
[----:B------:R-:W-:Y:S05]  /*1cf40*/  WARPSYNC.COLLECTIVE R15, `(.L_x_8257) ;  /* 0x000000000f087348 */ /* 0x000fea0003c00000 */
[----:B------:R0:W1:Y:S02]  /*1cf50*/  SHFL.IDX P6, R14, R13, R12, R11 ;  /* 0x0000000c0d0e7389 */ /* 0x00006400000c000b */
[----:B01----:R-:W-:Y:S01]  /*1cf60*/  ENDCOLLECTIVE ;  /* 0x000000000000791b */ /* 0x003fe20003800000 */
.L_x_8257:
        /* <DEDUP_REMOVED lines=16> */
.L_x_8258:
[----:B------:R-:W-:Y:S02]  /*1d070*/  IMAD.MOV.U32 R13, RZ, RZ, R2 ;  /* 0x000000ffff0d7224 */ /* 0x000fe400078e0002 */
[----:B------:R-:W-:Y:S01]  /*1d080*/  IMAD.MOV.U32 R12, RZ, RZ, 0x3 ;  /* 0x00000003ff0c7424 */ /* 0x000fe200078e00ff */
[----:B------:R-:W-:-:S07]  /*1d090*/  MOV R5, R14 ;  /* 0x0000000e00057202 */ /* 0x000fce0000000f00 */
[----:B------:R-:W-:Y:S05]  /*1d0a0*/  WARPSYNC.COLLECTIVE R15, `(.L_x_8259) ;  /* 0x000000000f087348 */ /* 0x000fea0003c00000 */
[----:B------:R0:W1:Y:S02]  /*1d0b0*/  SHFL.IDX P6, R14, R13, R12, R11 ;  /* 0x0000000c0d0e7389 */ /* 0x00006400000c000b */
[----:B01----:R-:W-:Y:S01]  /*1d0c0*/  ENDCOLLECTIVE ;  /* 0x000000000000791b */ /* 0x003fe20003800000 */
.L_x_8259:
        /* <DEDUP_REMOVED lines=14> */
.L_x_8260:
[----:B------:R-:W-:Y:S01]  /*1d1b0*/  MOV R0, R14 ;  /* 0x0000000e00007202 */ /* 0x000fe20000000f00 */
[----:B------:R-:W-:Y:S06]  /*1d1c0*/  BRA `(.L_x_8261) ;  /* 0xffffffb000fc7947 */ /* 0x000fec000383ffff */
.L_x_8139:
[----:B0-----:R0:W1:Y:S02]  /*1d1d0*/  SYNCS.PHASECHK.TRANS64.TRYWAIT P0, [R23+URZ+0x28c20], R0 ;  /* 0x028c2000170075a7 */ /* 0x001064000800017f */
[----:B-1----:R-:W-:Y:S05]  /*1d1e0*/  @!P0 NANOSLEEP.SYNCS 0x989680 ;  /* 0x009896800000895d */ /* 0x002fea0003900000 */
[----:B------:R-:W1:Y:S02]  /*1d1f0*/  @!P0 SYNCS.PHASECHK.TRANS64 P0, [R23+URZ+0x28c20], R0 ;  /* 0x028c2000170085a7 */ /* 0x000e64000800007f */
[----:B-1----:R-:W-:Y:S05]  /*1d200*/  @!P0 BRA `(.L_x_8139) ;  /* 0xfffffffc00f08947 */ /* 0x002fea000383ffff */
[----:B------:R-:W-:Y:S05]  /*1d210*/  BRA `(.L_x_8262) ;  /* 0xffffffb400587947 */ /* 0x000fea000383ffff */
.L_x_8142:
[----:B0-----:R0:W1:Y:S02]  /*1d220*/  SYNCS.PHASECHK.TRANS64.TRYWAIT P0, [R31+URZ+0x28c60], R0 ;  /* 0x028c60001f0075a7 */ /* 0x001064000800017f */
[----:B-1----:R-:W-:Y:S05]  /*1d230*/  @!P0 NANOSLEEP.SYNCS 0x989680 ;  /* 0x009896800000895d */ /* 0x002fea0003900000 */
[----:B------:R-:W1:Y:S02]  /*1d240*/  @!P0 SYNCS.PHASECHK.TRANS64 P0, [R31+URZ+0x28c60], R0 ;  /* 0x028c60001f0085a7 */ /* 0x000e64000800007f */
[----:B-1----:R-:W-:Y:S05]  /*1d250*/  @!P0 BRA `(.L_x_8142) ;  /* 0xfffffffc00f08947 */ /* 0x002fea000383ffff */
[----:B------:R-:W-:Y:S05]  /*1d260*/  BRA `(.L_x_8263) ;  /* 0xffffffb400687947 */ /* 0x000fea000383ffff */
.L_x_8143:
        /* <DEDUP_REMOVED lines=8> */
.L_x_8265:
[----:B------:R-:W-:Y:S05]  /*1d2f0*/  BSYNC B0 ;  /* 0x0000000000007941 */ /* 0x000fea0003800000 */
.L_x_8264:
[----:B------:R0:W5:Y:S01]  /*1d300*/  LDL R8, [R1+0xc] ;  /* 0x00000c0001087983 */ /* 0x0001620000100800 */
[----:B------:R-:W-:Y:S01]  /*1d310*/  MOV R13, R5 ;  /* 0x00000005000d7202 */ /* 0x000fe20000000f00 */
[----:B------:R-:W-:Y:S01]  /*1d320*/  IMAD.MOV.U32 R12, RZ, RZ, RZ ;  /* 0x000000ffff0c7224 */ /* 0x000fe200078e00ff */
[C---:B------:R-:W-:Y:S01]  /*1d330*/  LOP3.LUT P5, RZ, R32.reuse, 0x2, RZ, 0xc0, !PT ;  /* 0x0000000220ff7812 */ /* 0x040fe200078ac0ff */
        /* <DEDUP_REMOVED lines=11> */
.L_x_8266:
[----:B------:R-:W-:Y:S01]  /*1d3f0*/  LOP3.LUT P2, RZ, R32, 0x10, RZ, 0xc0, !PT ;  /* 0x0000001020ff7812 */ /* 0x000fe2000784c0ff */
[----:B------:R-:W-:Y:S02]  /*1d400*/  IMAD.MOV.U32 R13, RZ, RZ, R6 ;  /* 0x000000ffff0d7224 */ /* 0x000fe400078e0006 */
[----:B------:R-:W-:Y:S02]  /*1d410*/  IMAD.MOV.U32 R12, RZ, RZ, 0x1 ;  /* 0x00000001ff0c7424 */ /* 0x000fe400078e00ff */
[----:B------:R-:W-:Y:S02]  /*1d420*/  IMAD.SHL.U32 R7, R7, 0x8, RZ ;  /* 0x0000000807077824 */ /* 0x000fe400078e00ff */
[----:B------:R-:W-:-:S03]  /*1d430*/  IMAD.MOV.U32 R2, RZ, RZ, R14 ;  /* 0x000000ffff027224 */ /* 0x000fc600078e000e */
[----:B------:R-:W-:-:S04]  /*1d440*/  LOP3.LUT R7, R7, 0x38, RZ, 0xc0, !PT ;  /* 0x0000003807077812 */ /* 0x000fc800078ec0ff */
[----:B------:R-:W-:Y:S02]  /*1d450*/  SHF.L.U32 R0, R7, 0x1, RZ ;  /* 0x0000000107007819 */ /* 0x000fe400000006ff */
[----:B------:R-:W-:Y:S02]  /*1d460*/  LOP3.LUT R7, R32, 0x1, RZ, 0xc0, !PT ;  /* 0x0000000120077812 */ /* 0x000fe400078ec0ff */
        /* <DEDUP_REMOVED lines=32> */
.L_x_8267:
[----:B------:R-:W-:Y:S01]  /*1d670*/  MOV R13, R5 ;  /* 0x00000005000d7202 */ /* 0x000fe20000000f00 */
[----:B------:R-:W-:-:S07]  /*1d680*/  IMAD.MOV.U32 R3, RZ, RZ, R14 ;  /* 0x000000ffff037224 */ /* 0x000fce00078e000e */
[----:B------:R-:W-:Y:S05]  /*1d690*/  WARPSYNC.COLLECTIVE R15, `(.L_x_8268) ;  /* 0x000000000f087348 */ /* 0x000fea0003c00000 */
[----:B------:R0:W1:Y:S02]  /*1d6a0*/  SHFL.IDX P6, R14, R13, R12, R11 ;  /* 0x0000000c0d0e7389 */ /* 0x00006400000c000b */
[----:B01----:R-:W-:Y:S01]  /*1d6b0*/  ENDCOLLECTIVE ;  /* 0x000000000000791b */ /* 0x003fe20003800000 */
.L_x_8268:
        /* <DEDUP_REMOVED lines=29> */
.L_x_8269:
[----:B------:R-:W-:Y:S01]  /*1d890*/  MOV R13, R5 ;  /* 0x00000005000d7202 */ /* 0x000fe20000000f00 */
[----:B------:R-:W-:-:S07]  /*1d8a0*/  IMAD.MOV.U32 R7, RZ, RZ, R14 ;  /* 0x000000ffff077224 */ /* 0x000fce00078e000e */
[----:B------:R-:W-:Y:S05]  /*1d8b0*/  WARPSYNC.COLLECTIVE R15, `(.L_x_8270) ;  /* 0x000000000f087348 */ /* 0x000fea0003c00000 */
[----:B------:R0:W1:Y:S02]  /*1d8c0*/  SHFL.IDX P6, R14, R13, R12, R11 ;  /* 0x0000000c0d0e7389 */ /* 0x00006400000c000b */
[----:B01----:R-:W-:Y:S01]  /*1d8d0*/  ENDCOLLECTIVE ;  /* 0x000000000000791b */ /* 0x003fe20003800000 */
.L_x_8270:
        /* <DEDUP_REMOVED lines=29> */
.L_x_8271:
[----:B------:R-:W-:Y:S01]  /*1dab0*/  MOV R13, R5 ;  /* 0x00000005000d7202 */ /* 0x000fe20000000f00 */
[----:B------:R-:W-:-:S07]  /*1dac0*/  IMAD.MOV.U32 R6, RZ, RZ, R14 ;  /* 0x000000ffff067224 */ /* 0x000fce00078e000e */
[----:B------:R-:W-:Y:S05]  /*1dad0*/  WARPSYNC.COLLECTIVE R15, `(.L_x_8272) ;  /* 0x000000000f087348 */ /* 0x000fea0003c00000 */
[----:B------:R0:W1:Y:S02]  /*1dae0*/  SHFL.IDX P6, R14, R13, R12, R11 ;  /* 0x0000000c0d0e7389 */ /* 0x00006400000c000b */
[----:B01----:R-:W-:Y:S01]  /*1daf0*/  ENDCOLLECTIVE ;  /* 0x000000000000791b */ /* 0x003fe20003800000 */
.L_x_8272:
[----:B------:R-:W-:Y:S01]  /*1db00*/  IMAD.MOV.U32 R2, RZ, RZ, R14 ;  /* 0x000000ffff027224 */ /* 0x000fe200078e000e */
[----:B------:R-:W-:Y:S06]  /*1db10*/  BRA `(.L_x_8273) ;  /* 0xffffffb400007947 */ /* 0x000fec000383ffff */
.L_x_8150:
[----:B0-----:R0:W1:Y:S02]  /*1db20*/  SYNCS.PHASECHK.TRANS64.TRYWAIT P0, [R6+URZ+0x28c40], R17 ;  /* 0x028c4011060075a7 */ /* 0x001064000800017f */
[----:B-1----:R-:W-:Y:S05]  /*1db30*/  @!P0 NANOSLEEP.SYNCS 0x989680 ;  /* 0x009896800000895d */ /* 0x002fea0003900000 */
[----:B------:R-:W1:Y:S02]  /*1db40*/  @!P0 SYNCS.PHASECHK.TRANS64 P0, [R6+URZ+0x28c40], R17 ;  /* 0x028c4011060085a7 */ /* 0x000e64000800007f */
[----:B-1----:R-:W-:Y:S05]  /*1db50*/  @!P0 BRA `(.L_x_8150) ;  /* 0xfffffffc00f08947 */ /* 0x002fea000383ffff */
[----:B------:R-:W-:Y:S05]  /*1db60*/  BRA `(.L_x_8274) ;  /* 0xffffffb800907947 */ /* 0x000fea000383ffff */
.L_x_8151:
        /* <DEDUP_REMOVED lines=8> */
.L_x_8276:
[----:B------:R-:W-:Y:S05]  /*1dbf0*/  BSYNC B1 ;  /* 0x0000000000017941 */ /* 0x000fea0003800000 */
.L_x_8275:
        /* <DEDUP_REMOVED lines=9> */
.L_x_8277:
[----:B------:R-:W-:Y:S02]  /*1dc90*/  IMAD.MOV.U32 R13, RZ, RZ, R27 ;  /* 0x000000ffff0d7224 */ /* 0x000fe400078e001b */
[----:B------:R-:W-:Y:S02]  /*1dca0*/  IMAD.MOV.U32 R12, RZ, RZ, 0x1 ;  /* 0x00000001ff0c7424 */ /* 0x000fe400078e00ff */
[----:B------:R-:W-:-:S07]  /*1dcb0*/  IMAD.MOV.U32 R2, RZ, RZ, R14 ;  /* 0x000000ffff027224 */ /* 0x000fce00078e000e */
[----:B------:R-:W-:Y:S05]  /*1dcc0*/  WARPSYNC.COLLECTIVE R15, `(.L_x_8278) ;  /* 0x000000000f087348 */ /* 0x000fea0003c00000 */
[----:B------:R0:W1:Y:S02]  /*1dcd0*/  SHFL.IDX P6, R14, R13, R12, R11 ;  /* 0x0000000c0d0e7389 */ /* 0x00006400000c000b */
[----:B01----:R-:W-:Y:S01]  /*1dce0*/  ENDCOLLECTIVE ;  /* 0x000000000000791b */ /* 0x003fe20003800000 */
.L_x_8278:
[----:B------:R-:W-:-:S04]  /*1dcf0*/  IADD3 R2, P0, R2, R0, RZ ;  /* 0x0000000002027210 */ /* 0x000fc80007f1e0ff */
[----:B------:R-:W-:-:S05]  /*1dd00*/  IADD3.X R3, RZ, R3, RZ, P0, !PT ;  /* 0x00000003ff037210 */ /* 0x000fca00007fe4ff */
        /* <DEDUP_REMOVED lines=9> */
.L_x_8279:
[----:B------:R-:W-:Y:S02]  /*1dda0*/  IMAD.MOV.U32 R13, RZ, RZ, R27 ;  /* 0x000000ffff0d7224 */ /* 0x000fe400078e001b */
[----:B------:R-:W-:Y:S01]  /*1ddb0*/  IMAD.MOV.U32 R12, RZ, RZ, 0x2 ;  /* 0x00000002ff0c7424 */ /* 0x000fe200078e00ff */
[----:B------:R-:W-:-:S07]  /*1ddc0*/  MOV R2, R14 ;  /* 0x0000000e00027202 */ /* 0x000fce0000000f00 */
[----:B------:R-:W-:Y:S05]  /*1ddd0*/  WARPSYNC.COLLECTIVE R15, `(.L_x_8280) ;  /* 0x000000000f087348 */ /* 0x000fea0003c00000 */
[----:B------:R0:W1:Y:S02]  /*1dde0*/  SHFL.IDX P6, R14, R13, R12, R11 ;  /* 0x0000000c0d0e7389 */ /* 0x00006400000c000b */
[----:B01----:R-:W-:Y:S01]  /*1ddf0*/  ENDCOLLECTIVE ;  /* 0x000000000000791b */ /* 0x003fe20003800000 */
.L_x_8280:
        /* <DEDUP_REMOVED lines=11> */
.L_x_8281:
[----:B------:R-:W-:Y:S02]  /*1deb0*/  IMAD.MOV.U32 R13, RZ, RZ, R27 ;  /* 0x000000ffff0d7224 */ /* 0x000fe400078e001b */
[----:B------:R-:W-:Y:S01]  /*1dec0*/  IMAD.MOV.U32 R12, RZ, RZ, 0x3 ;  /* 0x00000003ff0c7424 */ /* 0x000fe200078e00ff */
[----:B------:R-:W-:-:S07]  /*1ded0*/  MOV R2, R14 ;  /* 0x0000000e00027202 */ /* 0x000fce0000000f00 */
[----:B------:R-:W-:Y:S05]  /*1dee0*/  WARPSYNC.COLLECTIVE R15, `(.L_x_8282) ;  /* 0x000000000f087348 */ /* 0x000fea0003c00000 */
[----:B------:R0:W1:Y:S02]  /*1def0*/  SHFL.IDX P6, R14, R13, R12, R11 ;  /* 0x0000000c0d0e7389 */ /* 0x00006400000c000b */
[----:B01----:R-:W-:Y:S01]  /*1df00*/  ENDCOLLECTIVE ;  /* 0x000000000000791b */ /* 0x003fe20003800000 */
.L_x_8282:
        /* <DEDUP_REMOVED lines=11> */
.L_x_8283:
[----:B------:R-:W-:Y:S01]  /*1dfc0*/  MOV R2, R14 ;  /* 0x0000000e00027202 */ /* 0x000fe20000000f00 */
[----:B------:R-:W-:Y:S06]  /*1dfd0*/  BRA `(.L_x_8284) ;  /* 0xffffffb800207947 */ /* 0x000fec000383ffff */
.L_x_8156:
[----:B---3--:R3:W4:Y:S02]  /*1dfe0*/  SYNCS.PHASECHK.TRANS64.TRYWAIT P0, [R6+URZ+0x28c60], R17 ;  /* 0x028c6011060075a7 */ /* 0x008724000800017f */
[----:B----4-:R-:W-:Y:S05]  /*1dff0*/  @!P0 NANOSLEEP.SYNCS 0x989680 ;  /* 0x009896800000895d */ /* 0x010fea0003900000 */
[----:B------:R-:W4:Y:S02]  /*1e000*/  @!P0 SYNCS.PHASECHK.TRANS64 P0, [R6+URZ+0x28c60], R17 ;  /* 0x028c6011060085a7 */ /* 0x000f24000800007f */
[----:B----4-:R-:W-:Y:S05]  /*1e010*/  @!P0 BRA `(.L_x_8156) ;  /* 0xfffffffc00f08947 */ /* 0x010fea000383ffff */
[----:B------:R-:W-:Y:S05]  /*1e020*/  BRA `(.L_x_8285) ;  /* 0xffffffb800707947 */ /* 0x000fea000383ffff */
.L_x_8157:
        /* <DEDUP_REMOVED lines=8> */
.L_x_8287:
[----:B------:R-:W-:Y:S05]  /*1e0b0*/  BSYNC B1 ;  /* 0x0000000000017941 */ /* 0x000fea0003800000 */
.L_x_8286:
[----:B------:R-:W-:Y:S01]  /*1e0c0*/  MOV R13, R9 ;  /* 0x00000009000d7202 */ /* 0x000fe20000000f00 */
[----:B------:R-:W-:Y:S01]  /*1e0d0*/  IMAD.MOV.U32 R12, RZ, RZ, RZ ;  /* 0x000000ffff0c7224 */ /* 0x000fe200078e00ff */
[C---:B------:R-:W-:Y:S01]  /*1e0e0*/  LOP3.LUT P2, RZ, R22.reuse, 0x40, RZ, 0xc0, !PT ;  /* 0x0000004016ff7812 */ /* 0x040fe2000784c0ff */
[----:B------:R-:W-:Y:S01]  /*1e0f0*/  IMAD.MOV.U32 R11, RZ, RZ, 0x181f ;  /* 0x0000181fff0b7424 */ /* 0x000fe200078e00ff */
[C---:B------:R-:W-:Y:S01]  /*1e100*/  LOP3.LUT P1, RZ, R22.reuse, 0x20, RZ, 0xc0, !PT ;  /* 0x0000002016ff7812 */ /* 0x040fe2000782c0ff */
[----:B------:R-:W-:Y:S01]  /*1e110*/  IMAD.MOV.U32 R15, RZ, RZ, -0x1 ;  /* 0xffffffffff0f7424 */ /* 0x000fe200078e00ff */
[----:B------:R-:W-:Y:S01]  /*1e120*/  LOP3.LUT R22, R22, 0xffffdfff, RZ, 0xc0, !PT ;  /* 0xffffdfff16167812 */ /* 0x000fe200078ec0ff */
[----:B------:R-:W-:Y:S01]  /*1e130*/  IMAD.MOV.U32 R3, RZ, RZ, R14 ;  /* 0x000000ffff037224 */ /* 0x000fe200078e000e */
[----:B------:R-:W-:-:S09]  /*1e140*/  LEA R17, R17, R23, 0x1 ;  /* 0x0000001711117211 */ /* 0x000fd200078e08ff */
[----:B------:R-:W-:Y:S05]  /*1e150*/  WARPSYNC.COLLECTIVE R15, `(.L_x_8288) ;  /* 0x000000000f087348 */ /* 0x000fea0003c00000 */
[----:B------:R0:W1:Y:S02]  /*1e160*/  SHFL.IDX P6, R14, R13, R12, R11 ;  /* 0x0000000c0d0e7389 */ /* 0x00006400000c000b */
[----:B01----:R-:W-:Y:S01]  /*1e170*/  ENDCOLLECTIVE ;  /* 0x000000000000791b */ /* 0x003fe20003800000 */
.L_x_8288:
        /* <DEDUP_REMOVED lines=18> */
.L_x_8289:
        /* <DEDUP_REMOVED lines=16> */
.L_x_8290:
        /* <DEDUP_REMOVED lines=19> */
.L_x_8291:
        /* <DEDUP_REMOVED lines=14> */
.L_x_8292:
[----:B------:R-:W-:Y:S01]  /*1e5b0*/  IMAD.MOV.U32 R13, RZ, RZ, R10 ;  /* 0x000000ffff0d7224 */ /* 0x000fe200078e000a */
[----:B------:R-:W-:Y:S02]  /*1e5c0*/  MOV R12, 0x3 ;  /* 0x00000003000c7802 */ /* 0x000fe40000000f00 */
        /* <DEDUP_REMOVED lines=14> */
.L_x_8293:
        /* <DEDUP_REMOVED lines=14> */
.L_x_8294:
[----:B------:R-:W-:Y:S05]  /*1e790*/  BRA `(.L_x_8295) ;  /* 0xffffffb400dc7947 */ /* 0x000fea000383ffff */
.L_x_8165:
[----:B------:R-:W-:Y:S01]  /*1e7a0*/  BSSY B0, `(.L_x_8296) ;  /* 0x0000008000007945 */ /* 0x000fe20003800000 */
[----:B------:R-:W-:Y:S01]  /*1e7b0*/  IMAD.MOV.U32 R13, RZ, RZ, R16 ;  /* 0x000000ffff0d7224 */ /* 0x000fe200078e0010 */
[----:B------:R-:W-:Y:S01]  /*1e7c0*/  MOV R15, 0xffffffff ;  /* 0xffffffff000f7802 */ /* 0x000fe20000000f00 */
[----:B------:R-:W-:Y:S02]  /*1e7d0*/  IMAD.MOV.U32 R12, RZ, RZ, RZ ;  /* 0x000000ffff0c7224 */ /* 0x000fe400078e00ff */
[----:B------:R-:W-:-:S07]  /*1e7e0*/  IMAD.MOV.U32 R11, RZ, RZ, 0x1f ;  /* 0x0000001fff0b7424 */ /* 0x000fce00078e00ff */
[----:B0123--:R-:W-:Y:S05]  /*1e7f0*/  WARPSYNC.COLLECTIVE R15, `(.L_x_8297) ;  /* 0x000000000f087348 */ /* 0x00ffea0003c00000 */
[----:B------:R4:W0:Y:S02]  /*1e800*/  SHFL.IDX P6, R14, R13, R12, R11 ;  /* 0x0000000c0d0e7389 */ /* 0x00082400000c000b */
[----:B01234-:R-:W-:Y:S01]  /*1e810*/  ENDCOLLECTIVE ;  /* 0x000000000000791b */ /* 0x01ffe20003800000 */
.L_x_8297:
[----:B------:R-:W-:Y:S05]  /*1e820*/  BSYNC B0 ;  /* 0x0000000000007941 */ /* 0x000fea0003800000 */
.L_x_8296:
        /* <DEDUP_REMOVED lines=9> */
.L_x_8298:
[----:B------:R-:W-:Y:S02]  /*1e8c0*/  ULDC UR4, c[0x0][0xc3c] ;  /* 0x00030f0000047ab9 */ /* 0x000fe40000000800 */
[----:B------:R-:W-:-:S13]  /*1e8d0*/  ISETP.GE.OR P1, PT, R5, UR4, !P0 ;  /* 0x0000000405007c0c */ /* 0x000fda000c726670 */
[----:B------:R-:W0:Y:S01]  /*1e8e0*/  @!P1 LDC.64 R2, c[0x0][0xc80] ;  /* 0x00032000ff029b82 */ /* 0x000e220000000a00 */
[----:B------:R-:W-:Y:S01]  /*1e8f0*/  IMAD.MOV.U32 R11, RZ, RZ, RZ ;  /* 0x000000ffff0b7224 */ /* 0x000fe200078e00ff */
[----:B------:R-:W-:Y:S01]  /*1e900*/  MOV R16, R14 ;  /* 0x0000000e00107202 */ /* 0x000fe20000000f00 */
        /* <DEDUP_REMOVED lines=13> */
.L_x_8299:
[----:B------:R-:W-:Y:S01]  /*1e9e0*/  IMAD.MOV.U32 R12, RZ, RZ, 0x2 ;  /* 0x00000002ff0c7424 */ /* 0x000fe200078e00ff */
[----:B------:R-:W-:-:S04]  /*1e9f0*/  SEL R5, R14, RZ, P1 ;  /* 0x000000ff0e057207 */ /* 0x000fc80000800000 */
[----:B------:R-:W-:-:S05]  /*1ea00*/  IADD3 R4, R2, R5, RZ ;  /* 0x0000000502047210 */ /* 0x000fca0007ffe0ff */
[----:B------:R-:W-:-:S07]  /*1ea10*/  IMAD.MOV.U32 R13, RZ, RZ, R4 ;  /* 0x000000ffff0d7224 */ /* 0x000fce00078e0004 */
[----:B------:R-:W-:Y:S05]  /*1ea20*/  WARPSYNC.COLLECTIVE R15, `(.L_x_8300) ;  /* 0x000000000f087348 */ /* 0x000fea0003c00000 */
[----:B------:R0:W1:Y:S02]  /*1ea30*/  SHFL.UP P6, R14, R13, R12, R11 ;  /* 0x0400000c0d0e7389 */ /* 0x00006400000c000b */
[----:B01----:R-:W-:Y:S01]  /*1ea40*/  ENDCOLLECTIVE ;  /* 0x000000000000791b */ /* 0x003fe20003800000 */
.L_x_8300:
[----:B------:R-:W-:Y:S01]  /*1ea50*/  IMAD.MOV.U32 R12, RZ, RZ, 0x4 ;  /* 0x00000004ff0c7424 */ /* 0x000fe200078e00ff */
[----:B------:R-:W-:-:S05]  /*1ea60*/  SEL R5, R14, RZ, P2 ;  /* 0x000000ff0e057207 */ /* 0x000fca0001000000 */
[----:B------:R-:W-:-:S04]  /*1ea70*/  IMAD.IADD R5, R4, 0x1, R5 ;  /* 0x0000000104057824 */ /* 0x000fc800078e0205 */
[----:B------:R-:W-:-:S07]  /*1ea80*/  IMAD.MOV.U32 R13, RZ, RZ, R5 ;  /* 0x000000ffff0d7224 */ /* 0x000fce00078e0005 */
[----:B------:R-:W-:Y:S05]  /*1ea90*/  WARPSYNC.COLLECTIVE R15, `(.L_x_8301) ;  /* 0x000000000f087348 */ /* 0x000fea0003c00000 */
[----:B------:R0:W1:Y:S02]  /*1eaa0*/  SHFL.UP P6, R14, R13, R12, R11 ;  /* 0x0400000c0d0e7389 */ /* 0x00006400000c000b */
[----:B01----:R-:W-:Y:S01]  /*1eab0*/  ENDCOLLECTIVE ;  /* 0x000000000000791b */ /* 0x003fe20003800000 */
.L_x_8301:
[----:B------:R-:W-:Y:S01]  /*1eac0*/  IMAD.MOV.U32 R12, RZ, RZ, 0x8 ;  /* 0x00000008ff0c7424 */ /* 0x000fe200078e00ff */
[----:B------:R-:W-:-:S04]  /*1ead0*/  SEL R6, R14, RZ, P3 ;  /* 0x000000ff0e067207 */ /* 0x000fc80001800000 */
[----:B------:R-:W-:-:S05]  /*1eae0*/  IADD3 R6, R5, R6, RZ ;  /* 0x0000000605067210 */ /* 0x000fca0007ffe0ff */
[----:B------:R-:W-:-:S07]  /*1eaf0*/  IMAD.MOV.U32 R13, RZ, RZ, R6 ;  /* 0x000000ffff0d7224 */ /* 0x000fce00078e0006 */
[----:B------:R-:W-:Y:S05]  /*1eb00*/  WARPSYNC.COLLECTIVE R15, `(.L_x_8302) ;  /* 0x000000000f087348 */ /* 0x000fea0003c00000 */
[----:B------:R0:W1:Y:S02]  /*1eb10*/  SHFL.UP P6, R14, R13, R12, R11 ;  /* 0x0400000c0d0e7389 */ /* 0x00006400000c000b */
[----:B01----:R-:W-:Y:S01]  /*1eb20*/  ENDCOLLECTIVE ;  /* 0x000000000000791b */ /* 0x003fe20003800000 */
.L_x_8302:
[----:B------:R-:W-:Y:S01]  /*1eb30*/  IMAD.MOV.U32 R12, RZ, RZ, 0x10 ;  /* 0x00000010ff0c7424 */ /* 0x000fe200078e00ff */
[----:B------:R-:W-:-:S05]  /*1eb40*/  SEL R3, R14, RZ, P4 ;  /* 0x000000ff0e037207 */ /* 0x000fca0002000000 */
[----:B------:R-:W-:-:S04]  /*1eb50*/  IMAD.IADD R4, R6, 0x1, R3 ;  /* 0x0000000106047824 */ /* 0x000fc800078e0203 */
[----:B------:R-:W-:-:S07]  /*1eb60*/  IMAD.MOV.U32 R13, RZ, RZ, R4 ;  /* 0x000000ffff0d7224 */ /* 0x000fce00078e0004 */
[----:B------:R-:W-:Y:S05]  /*1eb70*/  WARPSYNC.COLLECTIVE R15, `(.L_x_8303) ;  /* 0x000000000f087348 */ /* 0x000fea0003c00000 */
[----:B------:R0:W1:Y:S02]  /*1eb80*/  SHFL.UP P6, R14, R13, R12, R11 ;  /* 0x0400000c0d0e7389 */ /* 0x00006400000c000b */
[----:B01----:R-:W-:Y:S01]  /*1eb90*/  ENDCOLLECTIVE ;  /* 0x000000000000791b */ /* 0x003fe20003800000 */
.L_x_8303:
        /* <DEDUP_REMOVED lines=8> */
.L_x_8304:
[----:B------:R-:W-:Y:S05]  /*1ec20*/  BRA `(.L_x_8305) ;  /* 0xffffffb800707947 */ /* 0x000fea000383ffff */
.L_x_8170:
[----:B------:R-:W-:Y:S01]  /*1ec30*/  BSSY B0, `(.L_x_8306) ;  /* 0x0000008000007945 */ /* 0x000fe20003800000 */
[----:B-----5:R-:W-:Y:S01]  /*1ec40*/  IMAD.MOV.U32 R13, RZ, RZ, R2 ;  /* 0x000000ffff0d7224 */ /* 0x020fe200078e0002 */
[----:B------:R-:W-:Y:S01]  /*1ec50*/  MOV R11, RZ ;  /* 0x000000ff000b7202 */ /* 0x000fe20000000f00 */
[----:B------:R-:W-:Y:S02]  /*1ec60*/  IMAD.MOV.U32 R12, RZ, RZ, 0x1 ;  /* 0x00000001ff0c7424 */ /* 0x000fe400078e00ff */
[----:B------:R-:W-:-:S07]  /*1ec70*/  IMAD.MOV.U32 R15, RZ, RZ, -0x1 ;  /* 0xffffffffff0f7424 */ /* 0x000fce00078e00ff */
[----:B012---:R-:W-:Y:S05]  /*1ec80*/  WARPSYNC.COLLECTIVE R15, `(.L_x_8307) ;  /* 0x000000000f087348 */ /* 0x007fea0003c00000 */
[----:B------:R3:W4:Y:S02]  /*1ec90*/  SHFL.UP P6, R14, R13, R12, R11 ;  /* 0x0400000c0d0e7389 */ /* 0x00072400000c000b */
[----:B01234-:R-:W-:Y:S01]  /*1eca0*/  ENDCOLLECTIVE ;  /* 0x000000000000791b */ /* 0x01ffe20003800000 */
.L_x_8307:
[----:B------:R-:W-:Y:S05]  /*1ecb0*/  BSYNC B0 ;  /* 0x0000000000007941 */ /* 0x000fea0003800000 */
.L_x_8306:
        /* <DEDUP_REMOVED lines=8> */
.L_x_8308:
[----:B------:R-:W-:Y:S01]  /*1ed40*/  IMAD.MOV.U32 R12, RZ, RZ, 0x4 ;  /* 0x00000004ff0c7424 */ /* 0x000fe200078e00ff */
[----:B------:R-:W-:-:S04]  /*1ed50*/  SEL R14, R14, RZ, P2 ;  /* 0x000000ff0e0e7207 */ /* 0x000fc80001000000 */
[----:B------:R-:W-:-:S05]  /*1ed60*/  IADD3 R3, R13, R14, RZ ;  /* 0x0000000e0d037210 */ /* 0x000fca0007ffe0ff */
[----:B------:R-:W-:-:S07]  /*1ed70*/  IMAD.MOV.U32 R13, RZ, RZ, R3 ;  /* 0x000000ffff0d7224 */ /* 0x000fce00078e0003 */
[----:B------:R-:W-:Y:S05]  /*1ed80*/  WARPSYNC.COLLECTIVE R15, `(.L_x_8309) ;  /* 0x000000000f087348 */ /* 0x000fea0003c00000 */
[----:B------:R0:W1:Y:S02]  /*1ed90*/  SHFL.UP P6, R14, R13, R12, R11 ;  /* 0x0400000c0d0e7389 */ /* 0x00006400000c000b */
[----:B01----:R-:W-:Y:S01]  /*1eda0*/  ENDCOLLECTIVE ;  /* 0x000000000000791b */ /* 0x003fe20003800000 */
.L_x_8309:
[----:B------:R-:W-:Y:S01]  /*1edb0*/  IMAD.MOV.U32 R12, RZ, RZ, 0x8 ;  /* 0x00000008ff0c7424 */ /* 0x000fe200078e00ff */
[----:B------:R-:W-:-:S05]  /*1edc0*/  SEL R4, R14, RZ, P3 ;  /* 0x000000ff0e047207 */ /* 0x000fca0001800000 */
[----:B------:R-:W-:-:S04]  /*1edd0*/  IMAD.IADD R4, R3, 0x1, R4 ;  /* 0x0000000103047824 */ /* 0x000fc800078e0204 */
[----:B------:R-:W-:-:S07]  /*1ede0*/  IMAD.MOV.U32 R13, RZ, RZ, R4 ;  /* 0x000000ffff0d7224 */ /* 0x000fce00078e0004 */
[----:B------:R-:W-:Y:S05]  /*1edf0*/  WARPSYNC.COLLECTIVE R15, `(.L_x_8310) ;  /* 0x000000000f087348 */ /* 0x000fea0003c00000 */
[----:B------:R0:W1:Y:S02]  /*1ee00*/  SHFL.UP P6, R14, R13, R12, R11 ;  /* 0x0400000c0d0e7389 */ /* 0x00006400000c000b */
[----:B01----:R-:W-:Y:S01]  /*1ee10*/  ENDCOLLECTIVE ;  /* 0x000000000000791b */ /* 0x003fe20003800000 */
.L_x_8310:
[----:B------:R-:W-:Y:S01]  /*1ee20*/  IMAD.MOV.U32 R12, RZ, RZ, 0x10 ;  /* 0x00000010ff0c7424 */ /* 0x000fe200078e00ff */
[----:B------:R-:W-:-:S04]  /*1ee30*/  SEL R5, R14, RZ, P4 ;  /* 0x000000ff0e057207 */ /* 0x000fc80002000000 */
[----:B------:R-:W-:-:S05]  /*1ee40*/  IADD3 R5, R4, R5, RZ ;  /* 0x0000000504057210 */ /* 0x000fca0007ffe0ff */
[----:B------:R-:W-:-:S07]  /*1ee50*/  IMAD.MOV.U32 R13, RZ, RZ, R5 ;  /* 0x000000ffff0d7224 */ /* 0x000fce00078e0005 */
[----:B------:R-:W-:Y:S05]  /*1ee60*/  WARPSYNC.COLLECTIVE R15, `(.L_x_8311) ;  /* 0x000000000f087348 */ /* 0x000fea0003c00000 */
[----:B------:R0:W1:Y:S02]  /*1ee70*/  SHFL.UP P6, R14, R13, R12, R11 ;  /* 0x0400000c0d0e7389 */ /* 0x00006400000c000b */
[----:B01----:R-:W-:Y:S01]  /*1ee80*/  ENDCOLLECTIVE ;  /* 0x000000000000791b */ /* 0x003fe20003800000 */
.L_x_8311:
        /* <DEDUP_REMOVED lines=8> */
.L_x_8312:
[----:B------:R-:W-:Y:S05]  /*1ef10*/  BRA `(.L_x_8313) ;  /* 0xffffffb800507947 */ /* 0x000fea000383ffff */
.L_x_8172:
[----:B------:R-:W-:Y:S01]  /*1ef20*/  BSSY B0, `(.L_x_8314) ;  /* 0x0000006000007945 */ /* 0x000fe20003800000 */
[----:B------:R-:W-:Y:S01]  /*1ef30*/  PLOP3.LUT P6, PT, P6, PT, PT, 0x8, 0x0 ;  /* 0x000000000000781c */ /* 0x000fe200037ce170 */
[----:B------:R-:W-:-:S12]  /*1ef40*/  IMAD.MOV.U32 R15, RZ, RZ, -0x1 ;  /* 0xffffffffff0f7424 */ /* 0x000fd800078e00ff */
[----:B01----:R-:W-:Y:S05]  /*1ef50*/  WARPSYNC.COLLECTIVE R15, `(.L_x_8315) ;  /* 0x000000000f087348 */ /* 0x003fea0003c00000 */
[----:B------:R-:W-:Y:S01]  /*1ef60*/  VOTE.ANY R14, PT, P6 ;  /* 0x00000000000e7806 */ /* 0x000fe200030e0100 */
[----:B01----:R-:W-:Y:S06]  /*1ef70*/  ENDCOLLECTIVE ;  /* 0x000000000000791b */ /* 0x003fec0003800000 */
.L_x_8315:
[----:B------:R-:W-:Y:S05]  /*1ef80*/  BSYNC B0 ;  /* 0x0000000000007941 */ /* 0x000fea0003800000 */
.L_x_8314:
[----:B------:R-:W-:Y:S01]  /*1ef90*/  IMAD.MOV.U32 R6, RZ, RZ, R14 ;  /* 0x000000ffff067224 */ /* 0x000fe200078e000e */
[----:B------:R-:W-:Y:S01]  /*1efa0*/  MOV R15, 0xffffffff ;  /* 0xffffffff000f7802 */ /* 0x000fe20000000f00 */
[----:B------:R-:W-:Y:S02]  /*1efb0*/  IMAD.MOV.U32 R13, RZ, RZ, R2 ;  /* 0x000000ffff0d7224 */ /* 0x000fe400078e0002 */
[----:B------:R-:W0:Y:S01]  /*1efc0*/  POPC R5, R6 ;  /* 0x0000000600057309 */ /* 0x000e220000000000 */
[----:B------:R-:W-:Y:S02]  /*1efd0*/  IMAD.MOV.U32 R11, RZ, RZ, 0x1f ;  /* 0x0000001fff0b7424 */ /* 0x000fe400078e00ff */
[----:B0-----:R-:W-:-:S07]  /*1efe0*/  IMAD.MOV.U32 R12, RZ, RZ, R5 ;  /* 0x000000ffff0c7224 */ /* 0x001fce00078e0005 */
[----:B------:R-:W-:Y:S05]  /*1eff0*/  WARPSYNC.COLLECTIVE R15, `(.L_x_8316) ;  /* 0x000000000f087348 */ /* 0x000fea0003c00000 */
[----:B------:R0:W1:Y:S02]  /*1f000*/  SHFL.IDX P6, R14, R13, R12, R11 ;  /* 0x0000000c0d0e7389 */ /* 0x00006400000c000b */
[----:B01----:R-:W-:Y:S01]  /*1f010*/  ENDCOLLECTIVE ;  /* 0x000000000000791b */ /* 0x003fe20003800000 */
.L_x_8316:
[----:B------:R-:W-:Y:S01]  /*1f020*/  IMAD.MOV.U32 R17, RZ, RZ, R14 ;  /* 0x000000ffff117224 */ /* 0x000fe200078e000e */
[----:B------:R-:W-:Y:S06]  /*1f030*/  BRA `(.L_x_8317) ;  /* 0xffffffb800407947 */ /* 0x000fec000383ffff */
.L_x_8174:
[----:B------:R-:W-:Y:S01]  /*1f040*/  BSSY B0, `(.L_x_8318) ;  /* 0x0000007000007945 */ /* 0x000fe20003800000 */
[----:B------:R-:W-:Y:S02]  /*1f050*/  IMAD.MOV.U32 R13, RZ, RZ, R3 ;  /* 0x000000ffff0d7224 */ /* 0x000fe400078e0003 */
[----:B------:R-:W-:Y:S02]  /*1f060*/  IMAD.MOV.U32 R11, RZ, RZ, 0x1f ;  /* 0x0000001fff0b7424 */ /* 0x000fe400078e00ff */
[----:B------:R-:W-:-:S07]  /*1f070*/  IMAD.MOV.U32 R15, RZ, RZ, -0x1 ;  /* 0xffffffffff0f7424 */ /* 0x000fce00078e00ff */
[----:B0123--:R-:W-:Y:S05]  /*1f080*/  WARPSYNC.COLLECTIVE R15, `(.L_x_8319) ;  /* 0x000000000f087348 */ /* 0x00ffea0003c00000 */
[----:B------:R4:W0:Y:S02]  /*1f090*/  SHFL.IDX P6, R14, R13, R12, R11 ;  /* 0x0000000c0d0e7389 */ /* 0x00082400000c000b */
[----:B01234-:R-:W-:Y:S01]  /*1f0a0*/  ENDCOLLECTIVE ;  /* 0x000000000000791b */ /* 0x01ffe20003800000 */
.L_x_8319:
[----:B------:R-:W-:Y:S05]  /*1f0b0*/  BSYNC B0 ;  /* 0x0000000000007941 */ /* 0x000fea0003800000 */
.L_x_8318:
[----:B------:R-:W-:Y:S01]  /*1f0c0*/  IMAD.MOV.U32 R6, RZ, RZ, R14 ;  /* 0x000000ffff067224 */ /* 0x000fe200078e000e */
[----:B------:R-:W-:Y:S06]  /*1f0d0*/  BRA `(.L_x_8173) ;  /* 0xffffffb800347947 */ /* 0x000fec000383ffff */
.L_x_8178:
[----:B0-----:R0:W1:Y:S02]  /*1f0e0*/  SYNCS.PHASECHK.TRANS64.TRYWAIT P0, [R4+URZ+0x28c20], R0 ;  /* 0x028c2000040075a7 */ /* 0x001064000800017f */
[----:B-1----:R-:W-:Y:S05]  /*1f0f0*/  @!P0 NANOSLEEP.SYNCS 0x989680 ;  /* 0x009896800000895d */ /* 0x002fea0003900000 */
[----:B------:R-:W1:Y:S02]  /*1f100*/  @!P0 SYNCS.PHASECHK.TRANS64 P0, [R4+URZ+0x28c20], R0 ;  /* 0x028c2000040085a7 */ /* 0x000e64000800007f */
[----:B-1----:R-:W-:Y:S05]  /*1f110*/  @!P0 BRA `(.L_x_8178) ;  /* 0xfffffffc00f08947 */ /* 0x002fea000383ffff */
[----:B------:R-:W-:Y:S05]  /*1f120*/  BRA `(.L_x_8320) ;  /* 0xffffffbc00ac7947 */ /* 0x000fea000383ffff */
.L_x_8179:
        /* <DEDUP_REMOVED lines=11> */
.L_x_8322:
[----:B------:R-:W-:Y:S05]  /*1f1e0*/  BSYNC B0 ;  /* 0x0000000000007941 */ /* 0x000fea0003800000 */
.L_x_8321:
[----:B------:R-:W-:Y:S05]  /*1f1f0*/  BRA `(.L_x_8323) ;  /* 0xffffffbc00947947 */ /* 0x000fea000383ffff */
.L_x_8180:
[----:B------:R-:W-:Y:S01]  /*1f200*/  BSSY B0, `(.L_x_8324) ;  /* 0x0000006000007945 */ /* 0x000fe20003800000 */
[----:B------:R-:W-:-:S07]  /*1f210*/  IMAD.MOV.U32 R15, RZ, RZ, -0x1 ;  /* 0xffffffffff0f7424 */ /* 0x000fce00078e00ff */
[----:B0-234-:R-:W-:Y:S05]  /*1f220*/  WARPSYNC.COLLECTIVE R15, `(.L_x_8325) ;  /* 0x000000000f0c7348 */ /* 0x01dfea0003c00000 */
[----:B------:R-:W-:Y:S02]  /*1f230*/  ELECT P6, UR62, PT ;  /* 0x00000000003e782f */ /* 0x000fe400038c0000 */
[----:B------:R-:W-:Y:S01]  /*1f240*/  MOV R14, UR62 ;  /* 0x0000003e000e7c02 */ /* 0x000fe20008000f00 */
[----:B0-234-:R-:W-:Y:S10]  /*1f250*/  ENDCOLLECTIVE ;  /* 0x000000000000791b */ /* 0x01dff40003800000 */
.L_x_8325:
[----:B------:R-:W-:Y:S05]  /*1f260*/  BSYNC B0 ;  /* 0x0000000000007941 */ /* 0x000fea0003800000 */
.L_x_8324:
[----:B------:R-:W-:Y:S05]  /*1f270*/  BRA `(.L_x_8326) ;  /* 0xffffffbc00887947 */ /* 0x000fea000383ffff */
.L_x_8182:
[----:B0-----:R0:W1:Y:S02]  /*1f280*/  SYNCS.PHASECHK.TRANS64.TRYWAIT P1, [R5+URZ+0x28c40], R0 ;  /* 0x028c4000050075a7 */ /* 0x001064000802017f */
[----:B-1----:R-:W-:Y:S05]  /*1f290*/  @!P1 NANOSLEEP.SYNCS 0x989680 ;  /* 0x009896800000995d */ /* 0x002fea0003900000 */
[----:B------:R-:W1:Y:S02]  /*1f2a0*/  @!P1 SYNCS.PHASECHK.TRANS64 P1, [R5+URZ+0x28c40], R0 ;  /* 0x028c4000050095a7 */ /* 0x000e64000802007f */
[----:B-1----:R-:W-:Y:S05]  /*1f2b0*/  @!P1 BRA `(.L_x_8182) ;  /* 0xfffffffc00f09947 */ /* 0x002fea000383ffff */
[----:B------:R-:W-:Y:S05]  /*1f2c0*/  BRA `(.L_x_8327) ;  /* 0xffffffbc00a47947 */ /* 0x000fea000383ffff */
.L_x_8184:
[----:B-1----:R1:W0:Y:S02]  /*1f2d0*/  SYNCS.PHASECHK.TRANS64.TRYWAIT P1, [R25+URZ+0x28c40], R2 ;  /* 0x028c4002190075a7 */ /* 0x002224000802017f */
[----:B0-----:R-:W-:Y:S05]  /*1f2e0*/  @!P1 NANOSLEEP.SYNCS 0x989680 ;  /* 0x009896800000995d */ /* 0x001fea0003900000 */
[----:B------:R-:W0:Y:S02]  /*1f2f0*/  @!P1 SYNCS.PHASECHK.TRANS64 P1, [R25+URZ+0x28c40], R2 ;  /* 0x028c4002190095a7 */ /* 0x000e24000802007f */
[----:B0-----:R-:W-:Y:S05]  /*1f300*/  @!P1 BRA `(.L_x_8184) ;  /* 0xfffffffc00f09947 */ /* 0x001fea000383ffff */
[----:B------:R-:W-:Y:S05]  /*1f310*/  BRA `(.L_x_8328) ;  /* 0xffffffbc00b07947 */ /* 0x000fea000383ffff */
.L_x_8186:
[----:B------:R0:W0:Y:S02]  /*1f320*/  SYNCS.PHASECHK.TRANS64.TRYWAIT P1, [R5+URZ+0x28c60], R0 ;  /* 0x028c6000050075a7 */ /* 0x000024000802017f */
[----:B0-----:R-:W-:Y:S05]  /*1f330*/  @!P1 NANOSLEEP.SYNCS 0x989680 ;  /* 0x009896800000995d */ /* 0x001fea0003900000 */
[----:B------:R-:W0:Y:S02]  /*1f340*/  @!P1 SYNCS.PHASECHK.TRANS64 P1, [R5+URZ+0x28c60], R0 ;  /* 0x028c6000050095a7 */ /* 0x000e24000802007f */
[----:B0-----:R-:W-:Y:S05]  /*1f350*/  @!P1 BRA `(.L_x_8186) ;  /* 0xfffffffc00f09947 */ /* 0x001fea000383ffff */
[----:B------:R-:W-:Y:S05]  /*1f360*/  BRA `(.L_x_8329) ;  /* 0xffffffbc00ac7947 */ /* 0x000fea000383ffff */
.L_x_8330:
        /* <DEDUP_REMOVED lines=9> */
.L_x_15659:


//--------------------- .text._ZN7cutlass13device_kernelIN5flash11enable_sm90INS1_16FlashAttnFwdSm90INS1_25CollectiveMainloopFwdSm90ILi2EN4cute5tupleIJNS5_1CILi1EEES8_S8_EEENS6_IJNS7_ILi64EEESA_SA_EEELi512ENS_6half_tEfNS_4arch4Sm90ELb1ELb0ELb1ELb1ELb1ELb0ELb1ELb0ELb0ELb1ELb0ELb0EEENS1_21CollectiveEpilogueFwdINS6_IJSA_NS7_ILi512EEESA_EEES9_SC_SE_Li256ELb1ELb1ELb0ELb0EEENS1_36VarlenDynamicPersistentTileSchedulerILi64ELi64ELi256ELi128ELb0ELb1ELb1ELb1ELb1ELb1EEEEEEEEEvNT_6ParamsE --------------------------
	.section	.text._ZN7cutlass13device_kernelIN5flash11enable_sm90INS1_16FlashAttnFwdSm90INS1_25CollectiveMainloopFwdSm90ILi2EN4cute5tupleIJNS5_1CILi1EEES8_S8_EEENS6_IJNS7_ILi64EEESA_SA_EEELi512ENS_6half_tEfNS_4arch4Sm90ELb1ELb0ELb1ELb1ELb1ELb0ELb1ELb0ELb0ELb1ELb0ELb0EEENS1_21CollectiveEpilogueFwdINS6_IJSA_NS7_ILi512EEESA_EEES9_SC_SE_Li256ELb1ELb1ELb0ELb0EEENS1_36VarlenDynamicPersistentTileSchedulerILi64ELi64ELi256ELi128ELb0ELb1ELb1ELb1ELb1ELb1EEEEEEEEEvNT_6ParamsE,"ax",@progbits
	.align	128
.text._ZN7cutlass13device_kernelIN5flash11enable_sm90INS1_16FlashAttnFwdSm90INS1_25CollectiveMainloopFwdSm90ILi2EN4cute5tupleIJNS5_1CILi1EEES8_S8_EEENS6_IJNS7_ILi64EEESA_SA_EEELi512ENS_6half_tEfNS_4arch4Sm90ELb1ELb0ELb1ELb1ELb1ELb0ELb1ELb0ELb0ELb1ELb0ELb0EEENS1_21CollectiveEpilogueFwdINS6_IJSA_NS7_ILi512EEESA_EEES9_SC_SE_Li256ELb1ELb1ELb0ELb0EEENS1_36VarlenDynamicPersistentTileSchedulerILi64ELi64ELi256ELi128ELb0ELb1ELb1ELb1ELb1ELb1EEEEEEEEEvNT_6ParamsE:
        .type           _ZN7cutlass13device_kernelIN5flash11enable_sm90INS1_16FlashAttnFwdSm90INS1_25CollectiveMainloopFwdSm90ILi2EN4cute5tupleIJNS5_1CILi1EEES8_S8_EEENS6_IJNS7_ILi64EEESA_SA_EEELi512ENS_6half_tEfNS_4arch4Sm90ELb1ELb0ELb1ELb1ELb1ELb0ELb1ELb0ELb0ELb1ELb0ELb0EEENS1_21CollectiveEpilogueFwdINS6_IJSA_NS7_ILi512EEESA_EEES9_SC_SE_Li256ELb1ELb1ELb0ELb0EEENS1_36VarlenDynamicPersistentTileSchedulerILi64ELi64ELi256ELi128ELb0ELb1ELb1ELb1ELb1ELb1EEEEEEEEEvNT_6ParamsE,@function
        .size           _ZN7cutlass13device_kernelIN5flash11enable_sm90INS1_16FlashAttnFwdSm90INS1_25CollectiveMainloopFwdSm90ILi2EN4cute5tupleIJNS5_1CILi1EEES8_S8_EEENS6_IJNS7_ILi64EEESA_SA_EEELi512ENS_6half_tEfNS_4arch4Sm90ELb1ELb0ELb1ELb1ELb1ELb0ELb1ELb0ELb0ELb1ELb0ELb0EEENS1_21CollectiveEpilogueFwdINS6_IJSA_NS7_ILi512EEESA_EEES9_SC_SE_Li256ELb1ELb1ELb0ELb0EEENS1_36VarlenDynamicPersistentTileSchedulerILi64ELi64ELi256ELi128ELb0ELb1ELb1ELb1ELb1ELb1EEEEEEEEEvNT_6ParamsE,(.L_x_15660 - _ZN7cutlass13device_kernelIN5flash11enable_sm90INS1_16FlashAttnFwdSm90INS1_25CollectiveMainloopFwdSm90ILi2EN4cute5tupleIJNS5_1CILi1EEES8_S8_EEENS6_IJNS7_ILi64EEESA_SA_EEELi512ENS_6half_tEfNS_4arch4Sm90ELb1ELb0ELb1ELb1ELb1ELb0ELb1ELb0ELb0ELb1ELb0ELb0EEENS1_21CollectiveEpilogueFwdINS6_IJSA_NS7_ILi512EEESA_EEES9_SC_SE_Li256ELb1ELb1ELb0ELb0EEENS1_36VarlenDynamicPersistentTileSchedulerILi64ELi64ELi256ELi128ELb0ELb1ELb1ELb1ELb1ELb1EEEEEEEEEvNT_6ParamsE)
        .other          _ZN7cutlass13device_kernelIN5flash11enable_sm90INS1_16FlashAttnFwdSm90INS1_25CollectiveMainloopFwdSm90ILi2EN4cute5tupleIJNS5_1CILi1EEES8_S8_EEENS6_IJNS7_ILi64EEESA_SA_EEELi512ENS_6half_tEfNS_4arch4Sm90ELb1ELb0ELb1ELb1ELb1ELb0ELb1ELb0ELb0ELb1ELb0ELb0EEENS1_21CollectiveEpilogueFwdINS6_IJSA_NS7_ILi512EEESA_EEES9_SC_SE_Li256ELb1ELb1ELb0ELb0EEENS1_36VarlenDynamicPersistentTileSchedulerILi64ELi64ELi256ELi128ELb0ELb1ELb1ELb1ELb1ELb1EEEEEEEEEvNT_6ParamsE,@"STO_CUDA_ENTRY STV_DEFAULT"
_ZN7cutlass13device_kernelIN5flash11enable_sm90INS1_16FlashAttnFwdSm90INS1_25CollectiveMainloopFwdSm90ILi2EN4cute5tupleIJNS5_1CILi1EEES8_S8_EEENS6_IJNS7_ILi64EEESA_SA_EEELi512ENS_6half_tEfNS_4arch4Sm90ELb1ELb0ELb1ELb1ELb1ELb0ELb1ELb0ELb0ELb1ELb0ELb0EEENS1_21CollectiveEpilogueFwdINS6_IJSA_NS7_ILi512EEESA_EEES9_SC_SE_Li256ELb1ELb1ELb0ELb0EEENS1_36VarlenDynamicPersistentTileSchedulerILi64ELi64ELi256ELi128ELb0ELb1ELb1ELb1ELb1ELb1EEEEEEEEEvNT_6ParamsE:
        /* <DEDUP_REMOVED lines=43> */
.L_x_8331:
        /* <DEDUP_REMOVED lines=22> */
.L_x_8332:
        /* <DEDUP_REMOVED lines=18> */
.L_x_8333:
        /* <DEDUP_REMOVED lines=22> */
.L_x_8334:
        /* <DEDUP_REMOVED lines=23> */
.L_x_8335:
        /* <DEDUP_REMOVED lines=8> */
.L_x_8337:
[----:B------:R-:W-:-:S08]  /*0880*/  NOP ;  /* 0x0000000000007918 */ /* 0x000fd00000000000 */
[----:B------:R-:W0:Y:S02]  /*0890*/  USETMAXREG.TRY_ALLOC.CTAPOOL UP0, 0xe8 ;  /* 0x000000e8000079c8 */ /* 0x000e240008000600 */
[----:B0-----:R-:W-:-:S13]  /*08a0*/  PLOP3.LUT P0, PT, PT, PT, UP0, 0x80, 0x0 ;  /* 0x000000000000781c */ /* 0x001fda0003f0f008 */
[----:B------:R-:W-:Y:S05]  /*08b0*/  @!P0 BRA `(.L_x_8337) ;  /* 0xfffffffc00f08947 */ /* 0x000fea000383ffff */
[----:B------:R-:W0:Y:S01]  /*08c0*/  S2R R2, SR_TID.X ;  /* 0x0000000000027919 */ /* 0x000e220000002100 */
[----:B------:R-:W-:Y:S01]  /*08d0*/  MOV R17, 0x400 ;  /* 0x0000040000117802 */ /* 0x000fe20000000f00 */
[----:B------:R-:W-:Y:S01]  /*08e0*/  ULDC UR4, c[0x0][0xd3c] ;  /* 0x00034f0000047ab9 */ /* 0x000fe20000000800 */
[----:B------:R-:W1:Y:S01]  /*08f0*/  S2R R202, SR_CgaCtaId ;  /* 0x0000000000ca7919 */ /* 0x000e620000008800 */
[----:B0-----:R-:W-:-:S04]  /*0900*/  LOP3.LUT R0, R2, 0xffffff80, RZ, 0xc0, !PT ;  /* 0xffffff8002007812 */ /* 0x001fc800078ec0ff */
[----:B------:R-:W-:Y:S02]  /*0910*/  ISETP.NE.AND P0, PT, R0, 0x80, PT ;  /* 0x000000800000780c */ /* 0x000fe40003f05270 */
[----:B-1----:R-:W-:-:S11]  /*0920*/  LEA R17, R202, R17, 0x18 ;  /* 0x00000011ca117211 */ /* 0x002fd600078ec0ff */
[----:B------:R-:W-:Y:S06]  /*0930*/  @!P0 BAR.ARV 0x8, 0x100 ;  /* 0x0204000000008b1d */ /* 0x000fec0000002000 */
[----:B------:R-:W-:-:S13]  /*0940*/  ISETP.GE.U32.AND P0, PT, R2, 0x100, PT ;  /* 0x000001000200780c */ /* 0x000fda0003f06070 */
[----:B------:R-:W-:Y:S08]  /*0950*/  @P0 BAR.ARV 0xf, 0x100 ;  /* 0x03c4000000000b1d */ /* 0x000ff00000002000 */
[----:B------:R-:W-:Y:S06]  /*0960*/  BAR.SYNC.DEFER_BLOCKING 0x5, 0x180 ;  /* 0x0146000000007b1d */ /* 0x000fec0000010000 */
[----:B------:R-:W0:Y:S02]  /*0970*/  LDS.128 R12, [R17+0x388d0] ;  /* 0x0388d000110c7984 */ /* 0x000e240000000c00 */
[----:B------:R-:W-:Y:S06]  /*0980*/  BAR.ARV 0x4, 0x180 ;  /* 0x0106000000007b1d */ /* 0x000fec0000002000 */
[----:B0-----:R-:W-:-:S13]  /*0990*/  ISETP.GE.AND P0, PT, R15, UR4, PT ;  /* 0x000000040f007c0c */ /* 0x001fda000bf06270 */
[----:B------:R-:W-:Y:S05]  /*09a0*/  @P0 EXIT ;  /* 0x000000000000094d */ /* 0x000fea0003800000 */
[----:B------:R-:W-:Y:S01]  /*09b0*/  VIADD R205, R2, 0xffffff80 ;  /* 0xffffff8002cd7836 */ /* 0x000fe20000000000 */
[----:B------:R-:W-:Y:S01]  /*09c0*/  R2UR UR6, R14 ;  /* 0x000000000e0672ca */ /* 0x000fe200000e0000 */
[----:B------:R-:W-:Y:S01]  /*09d0*/  IMAD.MOV.U32 R189, RZ, RZ, 0x20 ;  /* 0x00000020ffbd7424 */ /* 0x000fe200078e00ff */
[----:B------:R-:W-:Y:S01]  /*09e0*/  R2UR UR5, R13 ;  /* 0x000000000d0572ca */ /* 0x000fe200000e0000 */
[----:B------:R-:W-:Y:S01]  /*09f0*/  IMAD.MOV.U32 R16, RZ, RZ, RZ ;  /* 0x000000ffff107224 */ /* 0x000fe200078e00ff */
[----:B------:R-:W-:Y:S01]  /*0a00*/  SHF.R.S32.HI R0, RZ, 0x1f, R205 ;  /* 0x0000001fff007819 */ /* 0x000fe200000114cd */
[----:B------:R-:W-:Y:S01]  /*0a10*/  ULOP3.LUT UR41, UR42, 0x1, URZ, 0xfc, !UPT ;  /* 0x000000012a297892 */ /* 0x000fe2000f8efc3f */
[----:B------:R-:W-:Y:S02]  /*0a20*/  UMOV UR36, URZ ;  /* 0x0000003f00247c82 */ /* 0x000fe40008000000 */
[CC--:B------:R-:W-:Y:S02]  /*0a30*/  LEA.HI R3, R0.reuse, R205.reuse, RZ, 0x4 ;  /* 0x000000cd00037211 */ /* 0x0c0fe400078f20ff */
[----:B------:R-:W-:-:S02]  /*0a40*/  LEA.HI R198, R0, R205, RZ, 0x3 ;  /* 0x000000cd00c67211 */ /* 0x000fc400078f18ff */
[----:B------:R-:W-:Y:S02]  /*0a50*/  SHF.R.S32.HI R2, RZ, 0x4, R3 ;  /* 0x00000004ff027819 */ /* 0x000fe40000011403 */
[C---:B------:R-:W-:Y:S02]  /*0a60*/  LOP3.LUT R6, R3.reuse, 0xfffffff0, RZ, 0xc0, !PT ;  /* 0xfffffff003067812 */ /* 0x040fe400078ec0ff */
[----:B------:R-:W-:-:S03]  /*0a70*/  LEA.HI R4, R3, R2, RZ, 0x1 ;  /* 0x0000000203047211 */ /* 0x000fc600078f08ff */
[----:B------:R-:W-:Y:S01]  /*0a80*/  IMAD.IADD R6, R205, 0x1, -R6 ;  /* 0x00000001cd067824 */ /* 0x000fe200078e0a06 */
[----:B------:R-:W-:Y:S02]  /*0a90*/  LOP3.LUT R5, R4, 0x1ffffffe, RZ, 0xc0, !PT ;  /* 0x1ffffffe04057812 */ /* 0x000fe400078ec0ff */
[----:B------:R-:W-:-:S03]  /*0aa0*/  LEA.HI R4, R0, R205, RZ, 0x5 ;  /* 0x000000cd00047211 */ /* 0x000fc600078f28ff */
[----:B------:R-:W-:Y:S01]  /*0ab0*/  IMAD.IADD R8, R2, 0x1, -R5 ;  /* 0x0000000102087824 */ /* 0x000fe200078e0a05 */
[-C--:B------:R-:W-:Y:S02]  /*0ac0*/  LEA.HI R2, R0, R205.reuse, RZ, 0x7 ;  /* 0x000000cd00027211 */ /* 0x080fe400078f38ff */
[--C-:B------:R-:W-:Y:S01]  /*0ad0*/  SHF.R.S32.HI R10, RZ, 0x5, R4.reuse ;  /* 0x00000005ff0a7819 */ /* 0x100fe20000011404 */
[----:B------:R-:W-:Y:S01]  /*0ae0*/  IMAD.SHL.U32 R8, R8, 0x8, RZ ;  /* 0x0000000808087824 */ /* 0x000fe200078e00ff */
[----:B------:R-:W-:Y:S02]  /*0af0*/  SHF.R.S32.HI R3, RZ, 0x1f, R4 ;  /* 0x0000001fff037819 */ /* 0x000fe40000011404 */
        /* <DEDUP_REMOVED lines=13> */
[-C--:B------:R-:W-:Y:S01]  /*0bd0*/  LEA.HI R5, R3, R4.reuse, RZ, 0x2 ;  /* 0x0000000403057211 */ /* 0x080fe200078f10ff */
[----:B------:R-:W-:Y:S01]  /*0be0*/  IMAD R203, R11, 0x10, R14 ;  /* 0x000000100bcb7824 */ /* 0x000fe200078e020e */
[C---:B------:R-:W-:Y:S01]  /*0bf0*/  LOP3.LUT R9, R7.reuse, 0xfffffff8, RZ, 0xc0, !PT ;  /* 0xfffffff807097812 */ /* 0x040fe200078ec0ff */
[----:B------:R-:W-:Y:S01]  /*0c00*/  IMAD.SHL.U32 R7, R7, 0x40, RZ ;  /* 0x0000004007077824 */ /* 0x000fe200078e00ff */
[----:B------:R-:W-:Y:S01]  /*0c10*/  LOP3.LUT R11, R5, 0x7ffffffc, RZ, 0xc0, !PT ;  /* 0x7ffffffc050b7812 */ /* 0x000fe200078ec0ff */
[----:B------:R-:W-:Y:S01]  /*0c20*/  IMAD.U32 R203, R203, 0x40, R8 ;  /* 0x00000040cbcb7824 */ /* 0x000fe200078e0008 */
[----:B------:R-:W-:Y:S01]  /*0c30*/  LOP3.LUT R0, R198, 0xfffffff8, RZ, 0xc0, !PT ;  /* 0xfffffff8c6007812 */ /* 0x000fe200078ec0ff */
[----:B------:R-:W-:Y:S01]  /*0c40*/  IMAD.IADD R9, R6, 0x1, -R9 ;  /* 0x0000000106097824 */ /* 0x000fe200078e0a09 */
[----:B------:R-:W-:Y:S01]  /*0c50*/  LEA.HI R6, R3, R4, RZ, 0x5 ;  /* 0x0000000403067211 */ /* 0x000fe200078f28ff */
[----:B------:R-:W-:Y:S01]  /*0c60*/  IMAD.IADD R11, R4, 0x1, -R11 ;  /* 0x00000001040b7824 */ /* 0x000fe200078e0a0b */
[--C-:B------:R-:W-:Y:S01]  /*0c70*/  SHF.R.S32.HI R3, RZ, 0x2, R5.reuse ;  /* 0x00000002ff037819 */ /* 0x100fe20000011405 */
[----:B------:R-:W-:Y:S01]  /*0c80*/  IMAD.IADD R197, R205, 0x1, -R0 ;  /* 0x00000001cdc57824 */ /* 0x000fe200078e0a00 */
[----:B------:R-:W-:Y:S01]  /*0c90*/  SHF.R.S32.HI R4, RZ, 0x1f, R5 ;  /* 0x0000001fff047819 */ /* 0x000fe20000011405 */
[----:B------:R-:W-:Y:S01]  /*0ca0*/  IMAD.SHL.U32 R5, R9, 0x40, RZ ;  /* 0x0000004009057824 */ /* 0x000fe200078e00ff */
[----:B------:R-:W-:Y:S01]  /*0cb0*/  LOP3.LUT R7, R7, 0x7ffffe00, RZ, 0xc0, !PT ;  /* 0x7ffffe0007077812 */ /* 0x000fe200078ec0ff */
[----:B------:R-:W-:Y:S01]  /*0cc0*/  IMAD.SHL.U32 R23, R197, 0x8, RZ ;  /* 0x00000008c5177824 */ /* 0x000fe200078e00ff */
[----:B------:R-:W-:Y:S01]  /*0cd0*/  LEA.HI R4, R4, R3, RZ, 0x3 ;  /* 0x0000000304047211 */ /* 0x000fe200078f18ff */
[----:B------:R-:W-:Y:S01]  /*0ce0*/  IMAD.SHL.U32 R18, R11, 0x2, RZ ;  /* 0x000000020b127824 */ /* 0x000fe200078e00ff */
[----:B------:R-:W-:Y:S01]  /*0cf0*/  LOP3.LUT R5, R5, 0x1c0, RZ, 0xc0, !PT ;  /* 0x000001c005057812 */ /* 0x000fe200078ec0ff */
[----:B------:R-:W-:Y:S01]  /*0d00*/  IMAD R7, R10, 0x400, R7 ;  /* 0x000004000a077824 */ /* 0x000fe200078e0207 */
[----:B------:R-:W-:Y:S01]  /*0d10*/  R2P PR, R9, 0x6 ;  /* 0x0000000609007804 */ /* 0x000fe20000000000 */
[----:B------:R-:W-:Y:S01]  /*0d20*/  VIADD R196, R23, 0x40 ;  /* 0x0000004017c47836 */ /* 0x000fe20000000000 */
[----:B------:R-:W-:Y:S01]  /*0d30*/  LOP3.LUT R8, R5, 0x8, R8, 0xf8, !PT ;  /* 0x0000000805087812 */ /* 0x000fe200078ef808 */
[C---:B------:R-:W-:Y:S01]  /*0d40*/  VIADD R195, R23.reuse, 0x80 ;  /* 0x0000008017c37836 */ /* 0x040fe20000000000 */
[----:B------:R-:W-:Y:S01]  /*0d50*/  SHF.R.U32.HI R5, RZ, 0x3, R5 ;  /* 0x00000003ff057819 */ /* 0x000fe20000011605 */
[C---:B------:R-:W-:Y:S01]  /*0d60*/  VIADD R194, R23.reuse, 0xc0 ;  /* 0x000000c017c27836 */ /* 0x040fe20000000000 */
[----:B------:R-:W-:Y:S01]  /*0d70*/  LEA.HI R13, R12, R12, RZ, 0x1 ;  /* 0x0000000c0c0d7211 */ /* 0x000fe200078f08ff */
[C---:B------:R-:W-:Y:S01]  /*0d80*/  VIADD R193, R23.reuse, 0x100 ;  /* 0x0000010017c17836 */ /* 0x040fe20000000000 */
[----:B------:R-:W-:Y:S01]  /*0d90*/  LOP3.LUT R8, R8, R5, RZ, 0x3c, !PT ;  /* 0x0000000508087212 */ /* 0x000fe200078e3cff */
[C---:B------:R-:W-:Y:S01]  /*0da0*/  VIADD R192, R23.reuse, 0x140 ;  /* 0x0000014017c07836 */ /* 0x040fe20000000000 */
[----:B------:R-:W-:Y:S01]  /*0db0*/  LOP3.LUT R4, R4, 0xfffffff8, RZ, 0xc0, !PT ;  /* 0xfffffff804047812 */ /* 0x000fe200078ec0ff */
[----:B------:R-:W-:Y:S01]  /*0dc0*/  VIADD R201, R23, 0x180 ;  /* 0x0000018017c97836 */ /* 0x000fe20000000000 */
[----:B------:R-:W-:Y:S01]  /*0dd0*/  LEA.HI R2, R2, R199, RZ, 0x1 ;  /* 0x000000c702027211 */ /* 0x000fe200078f08ff */
[----:B------:R-:W-:Y:S01]  /*0de0*/  IMAD.IADD R8, R7, 0x1, R8 ;  /* 0x0000000107087824 */ /* 0x000fe200078e0208 */
[----:B------:R-:W-:Y:S01]  /*0df0*/  LOP3.LUT R13, R13, 0x1ffffffe, RZ, 0xc0, !PT ;  /* 0x1ffffffe0d0d7812 */ /* 0x000fe200078ec0ff */
[----:B------:R-:W-:Y:S01]  /*0e00*/  IMAD.IADD R3, R3, 0x1, -R4 ;  /* 0x0000000103037824 */ /* 0x000fe200078e0a04 */
[----:B------:R-:W-:Y:S01]  /*0e10*/  SHF.R.S32.HI R6, RZ, 0x5, R6 ;  /* 0x00000005ff067819 */ /* 0x000fe20000011406 */
[----:B------:R-:W-:Y:S01]  /*0e20*/  IMAD R185, R8, 0x2, R17 ;  /* 0x0000000208b97824 */ /* 0x000fe200078e0211 */
[----:B------:R-:W-:Y:S01]  /*0e30*/  LOP3.LUT R0, R2, 0xfffffe, RZ, 0xc0, !PT ;  /* 0x00fffffe02007812 */ /* 0x000fe200078ec0ff */
[----:B------:R-:W-:Y:S01]  /*0e40*/  VIADD R200, R23, 0x1c0 ;  /* 0x000001c017c87836 */ /* 0x000fe20000000000 */
[----:B------:R-:W-:Y:S01]  /*0e50*/  SEL R189, R189, 0xffffffe0, !P1 ;  /* 0xffffffe0bdbd7807 */ /* 0x000fe20004800000 */
        /* <DEDUP_REMOVED lines=8> */
[----:B------:R-:W-:Y:S01]  /*0ee0*/  IMAD.IADD R0, R199, 0x1, -R0 ;  /* 0x00000001c7007824 */ /* 0x000fe200078e0a00 */
[----:B------:R-:W-:Y:S01]  /*0ef0*/  SHF.R.S32.HI R209, RZ, 0x1f, R193 ;  /* 0x0000001fffd17819 */ /* 0x000fe200000114c1 */
[C---:B------:R-:W-:Y:S01]  /*0f00*/  @P2 VIADD R188, R190.reuse, 0xffffffc0 ;  /* 0xffffffc0bebc2836 */ /* 0x040fe20000000000 */
[----:B------:R-:W-:Y:S01]  /*0f10*/  SHF.R.S32.HI R208, RZ, 0x1f, R192 ;  /* 0x0000001fffd07819 */ /* 0x000fe200000114c0 */
[----:B------:R-:W-:Y:S01]  /*0f20*/  IMAD.IADD R190, R190, 0x1, R189 ;  /* 0x00000001bebe7824 */ /* 0x000fe200078e02bd */
[----:B------:R-:W-:Y:S01]  /*0f30*/  SHF.R.S32.HI R207, RZ, 0x1f, R201 ;  /* 0x0000001fffcf7819 */ /* 0x000fe200000114c9 */
[----:B------:R-:W-:Y:S01]  /*0f40*/  IMAD.MOV.U32 R7, RZ, RZ, R15 ;  /* 0x000000ffff077224 */ /* 0x000fe200078e000f */
[----:B------:R-:W-:Y:S01]  /*0f50*/  SHF.R.S32.HI R206, RZ, 0x1f, R200 ;  /* 0x0000001fffce7819 */ /* 0x000fe200000114c8 */
[----:B------:R-:W-:-:S02]  /*0f60*/  IMAD.MOV.U32 R2, RZ, RZ, RZ ;  /* 0x000000ffff027224 */ /* 0x000fc400078e00ff */
[----:B------:R-:W-:Y:S02]  /*0f70*/  IMAD.SHL.U32 R184, R0, 0x100, RZ ;  /* 0x0000010000b87824 */ /* 0x000fe400078e00ff */
[----:B------:R-:W-:Y:S02]  /*0f80*/  IMAD R191, R13, 0x8, R22 ;  /* 0x000000080dbf7824 */ /* 0x000fe400078e0216 */
[----:B------:R-:W-:-:S07]  /*0f90*/  IMAD.IADD R189, R189, 0x1, R188 ;  /* 0x00000001bdbd7824 */ /* 0x000fce00078e02bc */
.L_x_8396:
[----:B0-2-4-:R-:W0:Y:S01]  /*0fa0*/  LDC.64 R4, c[0x0][0xd88] ;  /* 0x00036200ff047b82 */ /* 0x015e220000000a00 */
[----:B------:R-:W-:Y:S01]  /*0fb0*/  ULDC.64 UR8, c[0x0][0xb20] ;  /* 0x0002c80000087ab9 */ /* 0x000fe20000000a00 */
[----:B------:R-:W-:-:S06]  /*0fc0*/  ULDC.64 UR10, c[0x0][0xb10] ;  /* 0x0002c400000a7ab9 */ /* 0x000fcc0000000a00 */
[----:B-1-3--:R-:W1:Y:S08]  /*0fd0*/  LDC.64 R8, c[0x0][0x418] ;  /* 0x00010600ff087b82 */ /* 0x00ae700000000a00 */
[----:B------:R-:W2:Y:S01]  /*0fe0*/  LDC R0, c[0x0][0x424] ;  /* 0x00010900ff007b82 */ /* 0x000ea20000000800 */
[----:B0-----:R-:W-:Y:S01]  /*0ff0*/  IMAD.WIDE R4, R7, 0x4, R4 ;  /* 0x0000000407047825 */ /* 0x001fe200078e0204 */
[----:B------:R-:W-:-:S06]  /*1000*/  UISETP.NE.U32.AND UP0, UPT, UR8, URZ, UPT ;  /* 0x0000003f0800728c */ /* 0x000fcc000bf05070 */
[----:B------:R-:W0:Y:S01]  /*1010*/  LDC R7, c[0x0][0x2f0] ;  /* 0x0000bc00ff077b82 */ /* 0x000e220000000800 */
[----:B------:R-:W3:Y:S01]  /*1020*/  LDG.E R4, desc[UR44][R4.64] ;  /* 0x0000002c04047981 */ /* 0x000ee2000c1e1900 */
[----:B------:R-:W-:Y:S01]  /*1030*/  UISETP.NE.AND.EX UP0, UPT, UR9, URZ, UPT, UP0 ;  /* 0x0000003f0900728c */ /* 0x000fe2000bf05300 */
[----:B------:R-:W-:Y:S01]  /*1040*/  IMAD.MOV.U32 R6, RZ, RZ, RZ ;  /* 0x000000ffff067224 */ /* 0x000fe200078e00ff */
[----:B------:R-:W-:-:S04]  /*1050*/  UISETP.NE.U32.AND UP1, UPT, UR10, URZ, UPT ;  /* 0x0000003f0a00728c */ /* 0x000fc8000bf25070 */
[----:B------:R-:W-:Y:S01]  /*1060*/  UISETP.NE.AND.EX UP1, UPT, UR11, URZ, UPT, UP1 ;  /* 0x0000003f0b00728c */ /* 0x000fe2000bf25310 */
[----:B------:R-:W-:-:S05]  /*1070*/  PLOP3.LUT P0, PT, PT, PT, UP0, 0x80, 0x0 ;  /* 0x000000000000781c */ /* 0x000fca0003f0f008 */
[----:B------:R-:W-:Y:S02]  /*1080*/  PLOP3.LUT P2, PT, PT, PT, UP1, 0x80, 0x0 ;  /* 0x000000000000781c */ /* 0x000fe40003f4f018 */
[----:B---3--:R-:W-:-:S13]  /*1090*/  R2UR UR40, R4 ;  /* 0x00000000042872ca */ /* 0x008fda00000e0000 */
[----:B------:R-:W-:Y:S02]  /*10a0*/  USHF.R.S32.HI UR39, URZ, 0x1f, UR40 ;  /* 0x0000001f3f277899 */ /* 0x000fe40008011428 */
[----:B------:R-:W-:-:S04]  /*10b0*/  @UP0 ULEA UR8, UP2, UR40, UR8, 0x2 ;  /* 0x0000000828080291 */ /* 0x000fc8000f84103f */
[----:B------:R-:W-:Y:S02]  /*10c0*/  @UP0 ULEA.HI.X UR9, UR40, UR9, UR39, 0x2, UP2 ;  /* 0x0000000928090291 */ /* 0x000fe400090f1427 */
[----:B------:R-:W-:Y:S01]  /*10d0*/  @UP1 ULEA UR10, UP0, UR40, UR10, 0x2 ;  /* 0x0000000a280a1291 */ /* 0x000fe2000f80103f */
[----:B------:R-:W-:-:S03]  /*10e0*/  IMAD.U32 R4, RZ, RZ, UR8 ;  /* 0x00000008ff047e24 */ /* 0x000fc6000f8e00ff */
[----:B------:R-:W-:Y:S01]  /*10f0*/  @UP1 ULEA.HI.X UR11, UR40, UR11, UR39, 0x2, UP0 ;  /* 0x0000000b280b1291 */ /* 0x000fe200080f1427 */
[----:B------:R-:W-:Y:S01]  /*1100*/  IMAD.U32 R5, RZ, RZ, UR9 ;  /* 0x00000009ff057e24 */ /* 0x000fe2000f8e00ff */
[----:B------:R-:W-:Y:S01]  /*1110*/  ULDC.64 UR8, c[0x0][0xb18] ;  /* 0x0002c60000087ab9 */ /* 0x000fe20000000a00 */
[----:B------:R-:W-:-:S03]  /*1120*/  IMAD.U32 R186, RZ, RZ, UR10 ;  /* 0x0000000affba7e24 */ /* 0x000fc6000f8e00ff */
[----:B------:R-:W-:Y:S01]  /*1130*/  IMAD.U32 R187, RZ, RZ, UR11 ;  /* 0x0000000bffbb7e24 */ /* 0x000fe2000f8e00ff */
[----:B------:R3:W5:Y:S04]  /*1140*/  @P0 LDG.E R6, desc[UR44][R4.64] ;  /* 0x0000002c04060981 */ /* 0x000768000c1e1900 */
[----:B------:R3:W5:Y:S01]  /*1150*/  @P2 LDG.E R186, desc[UR44][R186.64] ;  /* 0x0000002cbaba2981 */ /* 0x000762000c1e1900 */
[----:B-1----:R-:W-:Y:S01]  /*1160*/  ISETP.NE.U32.AND P0, PT, R8, RZ, PT ;  /* 0x000000ff0800720c */ /* 0x002fe20003f05070 */
[----:B------:R-:W-:Y:S01]  /*1170*/  UMOV UR38, UR6 ;  /* 0x0000000600267c82 */ /* 0x000fe20008000000 */
[----:B------:R-:W-:Y:S02]  /*1180*/  ISETP.NE.U32.AND P1, PT, RZ, UR8, PT ;  /* 0x00000008ff007c0c */ /* 0x000fe4000bf25070 */
[----:B------:R-:W-:-:S02]  /*1190*/  ISETP.NE.AND.EX P0, PT, R9, RZ, PT, P0 ;  /* 0x000000ff0900720c */ /* 0x000fc40003f05300 */
[----:B------:R-:W-:Y:S02]  /*11a0*/  ISETP.NE.AND.EX P1, PT, RZ, UR9, PT, P1 ;  /* 0x00000009ff007c0c */ /* 0x000fe4000bf25310 */
[----:B--2---:R-:W-:Y:S01]  /*11b0*/  SEL R0, R0, 0x1, P0 ;  /* 0x0000000100007807 */ /* 0x004fe20000000000 */
[----:B0--3--:R-:W-:Y:S10]  /*11c0*/  @P2 BRA `(.L_x_8338) ;  /* 0x0000000000302947 */ /* 0x009ff40003800000 */
[----:B------:R-:W-:Y:S01]  /*11d0*/  ULDC.64 UR6, c[0x0][0xaf8] ;  /* 0x0002be0000067ab9 */ /* 0x000fe20000000a00 */
[----:B-----5:R-:W0:Y:S01]  /*11e0*/  LDC R186, c[0x0][0x288] ;  /* 0x0000a200ffba7b82 */ /* 0x020e220000000800 */
[----:B------:R-:W-:-:S04]  /*11f0*/  ISETP.NE.U32.AND P0, PT, RZ, UR6, PT ;  /* 0x00000006ff007c0c */ /* 0x000fc8000bf05070 */
[----:B------:R-:W-:-:S13]  /*1200*/  ISETP.NE.AND.EX P0, PT, RZ, UR7, PT, P0 ;  /* 0x00000007ff007c0c */ /* 0x000fda000bf05300 */
[----:B------:R-:W-:Y:S05]  /*1210*/  @!P0 BRA `(.L_x_8338) ;  /* 0x00000000001c8947 */ /* 0x000fea0003800000 */
[----:B------:R-:W-:Y:S02]  /*1220*/  ULDC.64 UR6, c[0x0][0xaf8] ;  /* 0x0002be0000067ab9 */ /* 0x000fe40000000a00 */
[----:B------:R-:W-:-:S06]  /*1230*/  UIMAD.WIDE UR6, UR40, 0x4, UR6 ;  /* 0x00000004280678a5 */ /* 0x000fcc000f8e0206 */
[----:B------:R-:W-:Y:S02]  /*1240*/  IMAD.U32 R4, RZ, RZ, UR6 ;  /* 0x00000006ff047e24 */ /* 0x000fe4000f8e00ff */
[----:B------:R-:W-:-:S05]  /*1250*/  IMAD.U32 R5, RZ, RZ, UR7 ;  /* 0x00000007ff057e24 */ /* 0x000fca000f8e00ff */
[----:B0-----:R-:W2:Y:S04]  /*1260*/  LDG.E R186, desc[UR44][R4.64] ;  /* 0x0000002c04ba7981 */ /* 0x001ea8000c1e1900 */
[----:B------:R-:W2:Y:S02]  /*1270*/  LDG.E R3, desc[UR44][R4.64+0x4] ;  /* 0x0000042c04037981 */ /* 0x000ea4000c1e1900 */
[----:B--2---:R-:W-:-:S07]  /*1280*/  IMAD.IADD R186, R3, 0x1, -R186 ;  /* 0x0000000103ba7824 */ /* 0x004fce00078e0aba */
.L_x_8338:
[----:B------:R-:W-:Y:S01]  /*1290*/  IMAD R187, R0, R7, RZ ;  /* 0x0000000700bb7224 */ /* 0x000fe200078e02ff */
[----:B------:R-:W-:Y:S06]  /*12a0*/  @!P1 BRA `(.L_x_8339) ;  /* 0x0000000000189947 */ /* 0x000fec0003800000 */
[----:B------:R-:W-:-:S04]  /*12b0*/  ULEA UR4, UP0, UR40, UR8, 0x2 ;  /* 0x0000000828047291 */ /* 0x000fc8000f80103f */
[----:B------:R-:W-:Y:S02]  /*12c0*/  ULEA.HI.X UR6, UR40, UR9, UR39, 0x2, UP0 ;  /* 0x0000000928067291 */ /* 0x000fe400080f1427 */
[----:B------:R-:W-:-:S04]  /*12d0*/  IMAD.U32 R4, RZ, RZ, UR4 ;  /* 0x00000004ff047e24 */ /* 0x000fc8000f8e00ff */
[----:B------:R-:W-:-:S05]  /*12e0*/  IMAD.U32 R5, RZ, RZ, UR6 ;  /* 0x00000006ff057e24 */ /* 0x000fca000f8e00ff */
[----:B------:R1:W5:Y:S01]  /*12f0*/  LDG.E R187, desc[UR44][R4.64] ;  /* 0x0000002c04bb7981 */ /* 0x000362000c1e1900 */
[----:B------:R-:W-:Y:S05]  /*1300*/  BRA `(.L_x_8340) ;  /* 0x00000000002c7947 */ /* 0x000fea0003800000 */
.L_x_8339:
[----:B------:R-:W-:Y:S02]  /*1310*/  ULDC.64 UR6, c[0x0][0xb00] ;  /* 0x0002c00000067ab9 */ /* 0x000fe40000000a00 */
        /* <DEDUP_REMOVED lines=8> */
[----:B------:R-:W2:Y:S02]  /*13a0*/  LDG.E R0, desc[UR44][R4.64+0x4] ;  /* 0x0000042c04007981 */ /* 0x000ea4000c1e1900 */
[----:B--2---:R-:W-:-:S07]  /*13b0*/  IMAD.IADD R187, R0, 0x1, -R187 ;  /* 0x0000000100bb7824 */ /* 0x004fce00078e0abb */
.L_x_8340:
[----:B------:R-:W-:Y:S01]  /*13c0*/  UISETP.NE.AND UP0, UPT, UR43, 0x1, UPT ;  /* 0x000000012b00788c */ /* 0x000fe2000bf05270 */
[----:B-----5:R-:W-:Y:S01]  /*13d0*/  IMAD.IADD R187, R187, 0x1, -R6 ;  /* 0x00000001bbbb7824 */ /* 0x020fe200078e0a06 */
[----:B------:R-:W-:-:S03]  /*13e0*/  USHF.L.U32 UR37, UR5, 0x6, URZ ;  /* 0x0000000605257899 */ /* 0x000fc6000800063f */
[----:B------:R-:W-:Y:S01]  /*13f0*/  VIADD R0, R187, 0x3f ;  /* 0x0000003fbb007836 */ /* 0x000fe20000000000 */
[----:B------:R-:W-:-:S04]  /*1400*/  PLOP3.LUT P0, PT, PT, PT, UP0, 0x80, 0x0 ;  /* 0x000000000000781c */ /* 0x000fc80003f0f008 */
[----:B------:R-:W-:-:S04]  /*1410*/  SHF.R.S32.HI R3, RZ, 0x1f, R0 ;  /* 0x0000001fff037819 */ /* 0x000fc80000011400 */
[----:B------:R-:W-:-:S04]  /*1420*/  LEA.HI R3, R3, R0, RZ, 0x6 ;  /* 0x0000000003037211 */ /* 0x000fc800078f30ff */
[----:B------:R-:W-:Y:S01]  /*1430*/  SHF.R.S32.HI R168, RZ, 0x6, R3 ;  /* 0x00000006ffa87819 */ /* 0x000fe20000011403 */
[----:B------:R-:W-:Y:S06]  /*1440*/  @!P0 BRA `(.L_x_8341) ;  /* 0x0000001c00548947 */ /* 0x000fec0003800000 */
[----:B------:R-:W2:Y:S01]  /*1450*/  LDC R0, c[0x0][0x448] ;  /* 0x00011200ff007b82 */ /* 0x000ea20000000800 */
[----:B------:R-:W-:Y:S01]  /*1460*/  UIADD3 UR4, UR37, 0x3f, URZ ;  /* 0x0000003f25047890 */ /* 0x000fe2000fffe03f */
[----:B0-----:R-:W-:Y:S02]  /*1470*/  IADD3 R187, R187, 0x40, -R186 ;  /* 0x00000040bbbb7810 */ /* 0x001fe40007ffe8ba */
        /* <DEDUP_REMOVED lines=21> */
[----:B--2---:R-:W-:Y:S01]  /*15d0*/  ISETP.NE.AND P0, PT, R0, 0x1, PT ;  /* 0x000000010000780c */ /* 0x004fe20003f05270 */
[----:B------:R-:W-:Y:S01]  /*15e0*/  IMAD.U32 R0, RZ, RZ, UR4 ;  /* 0x00000004ff007e24 */ /* 0x000fe2000f8e00ff */
        /* <DEDUP_REMOVED lines=19> */
[----:B-1----:R-:W1:Y:S01]  /*1720*/  @P0 LDC R4, c[0x0][0x450] ;  /* 0x00011400ff040b82 */ /* 0x002e620000000800 */
        /* <DEDUP_REMOVED lines=16> */
[----:B0-----:R-:W-:Y:S01]  /*1830*/  @P0 IMAD.HI.U32 R3, R3, UR4, RZ ;  /* 0x0000000403030c27 */ /* 0x001fe2000f8e00ff */
[----:B------:R-:W-:-:S02]  /*1840*/  CS2R R170, SRZ ;  /* 0x0000000000aa7805 */ /* 0x000fc4000001ff00 */
[----:B------:R-:W-:Y:S02]  /*1850*/  CS2R R32, SRZ ;  /* 0x0000000000207805 */ /* 0x000fe4000001ff00 */
[----:B------:R-:W-:Y:S02]  /*1860*/  CS2R R172, SRZ ;  /* 0x0000000000ac7805 */ /* 0x000fe4000001ff00 */
[----:B------:R-:W-:Y:S01]  /*1870*/  CS2R R38, SRZ ;  /* 0x0000000000267805 */ /* 0x000fe2000001ff00 */
[----:B------:R-:W-:Y:S01]  /*1880*/  IMAD.MOV.U32 R35, RZ, RZ, RZ ;  /* 0x000000ffff237224 */ /* 0x000fe200078e00ff */
[----:B------:R-:W-:Y:S02]  /*1890*/  CS2R R28, SRZ ;  /* 0x00000000001c7805 */ /* 0x000fe4000001ff00 */
[----:B-1----:R-:W-:Y:S02]  /*18a0*/  @P0 SHF.R.U32.HI R0, RZ, R4, R3 ;  /* 0x00000004ff000219 */ /* 0x002fe40000011603 */
[----:B------:R-:W-:-:S02]  /*18b0*/  CS2R R174, SRZ ;  /* 0x0000000000ae7805 */ /* 0x000fc4000001ff00 */
[----:B------:R-:W-:Y:S01]  /*18c0*/  PLOP3.LUT P0, PT, PT, PT, PT, 0x80, 0x0 ;  /* 0x000000000000781c */ /* 0x000fe20003f0f070 */
[----:B------:R-:W-:Y:S01]  /*18d0*/  IMAD.MOV.U32 R31, RZ, RZ, RZ ;  /* 0x000000ffff1f7224 */ /* 0x000fe200078e00ff */
[----:B------:R-:W-:Y:S01]  /*18e0*/  CS2R R10, SRZ ;  /* 0x00000000000a7805 */ /* 0x000fe2000001ff00 */
[----:B------:R-:W-:Y:S02]  /*18f0*/  IMAD.IADD R0, R187, 0x1, R0 ;  /* 0x00000001bb007824 */ /* 0x000fe400078e0200 */
[----:B------:R-:W-:Y:S02]  /*1900*/  IMAD.MOV.U32 R27, RZ, RZ, RZ ;  /* 0x000000ffff1b7224 */ /* 0x000fe400078e00ff */
[----:B------:R-:W-:Y:S01]  /*1910*/  IMAD.MOV.U32 R9, RZ, RZ, RZ ;  /* 0x000000ffff097224 */ /* 0x000fe200078e00ff */
[----:B------:R-:W-:Y:S01]  /*1920*/  SHF.R.S32.HI R3, RZ, 0x1f, R0 ;  /* 0x0000001fff037819 */ /* 0x000fe20000011400 */
[----:B------:R-:W-:Y:S02]  /*1930*/  IMAD.MOV.U32 R20, RZ, RZ, RZ ;  /* 0x000000ffff147224 */ /* 0x000fe400078e00ff */
[----:B------:R-:W-:Y:S01]  /*1940*/  IMAD.MOV.U32 R176, RZ, RZ, RZ ;  /* 0x000000ffffb07224 */ /* 0x000fe200078e00ff */
        /* <DEDUP_REMOVED lines=35> */
[----:B------:R-:W-:Y:S02]  /*1b80*/  IMAD R0, R2, 0x1000, R7 ;  /* 0x0000100002007824 */ /* 0x000fe400078e0207 */
[C---:B------:R-:W-:Y:S02]  /*1b90*/  VIADD R6, R3.reuse, 0x4 ;  /* 0x0000000403067836 */ /* 0x040fe40000000000 */
[C---:B------:R-:W-:Y:S01]  /*1ba0*/  VIADD R5, R0.reuse, 0x80 ;  /* 0x0000008000057836 */ /* 0x040fe20000000000 */
[----:B------:R-:W-:Y:S01]  /*1bb0*/  R2UR UR14, R0 ;  /* 0x00000000000e72ca */ /* 0x000fe200000e0000 */
[----:B------:R-:W-:Y:S01]  /*1bc0*/  VIADD R3, R3, 0x6 ;  /* 0x0000000603037836 */ /* 0x000fe20000000000 */
        /* <DEDUP_REMOVED lines=24> */
.L_x_8343:
[----:B------:R-:W-:Y:S01]  /*1d50*/  IMAD R0, R2, 0x8, R17 ;  /* 0x0000000802007824 */ /* 0x000fe200078e0211 */
[----:B------:R-:W-:-:S03]  /*1d60*/  ISETP.GE.AND P0, PT, R4, 0x2, PT ;  /* 0x000000020400780c */ /* 0x000fc60003f06270 */
[----:B------:R-:W-:-:S05]  /*1d70*/  VIADD R3, R0, 0x38860 ;  /* 0x0003886000037836 */ /* 0x000fca0000000000 */
[----:B------:R-:W-:-:S04]  /*1d80*/  PRMT R3, R202, 0x654, R3 ;  /* 0x00000654ca037816 */ /* 0x000fc80000000003 */
[----:B------:R0:W-:Y:S01]  /*1d90*/  SYNCS.ARRIVE.TRANS64.RED.A1T0 RZ, [R3+URZ], RZ ;  /* 0x000000ff03ff79a7 */ /* 0x0001e2000810043f */
[----:B------:R-:W-:Y:S05]  /*1da0*/  @!P0 BRA `(.L_x_8344) ;  /* 0x0000000800c08947 */ /* 0x000fea0003800000 */
[----:B------:R-:W-:-:S07]  /*1db0*/  VIADD R4, R4, 0xfffffffe ;  /* 0xfffffffe04047836 */ /* 0x000fce0000000000 */
.L_x_8346:
[----:B------:R-:W-:Y:S01]  /*1dc0*/  BAR.SYNC.DEFER_BLOCKING 0xe, 0x100 ;  /* 0x0384000000007b1d */ /* 0x000fe20000010000 */
[----:B------:R-:W-:Y:S01]  /*1dd0*/  IMAD R0, R2, 0x40, R22 ;  /* 0x0000004002007824 */ /* 0x000fe200078e0216 */
        /* <DEDUP_REMOVED lines=10> */
[----:B01----:R-:W0:Y:S04]  /*1e80*/  LDS R3, [R0+0x38400] ;  /* 0x0384000000037984 */ /* 0x003e280000000800 */
        /* <DEDUP_REMOVED lines=157> */
.L_x_8345:
[----:B------:R-:W-:-:S04]  /*2860*/  IMAD R0, R2, 0x8, R17 ;  /* 0x0000000802007824 */ /* 0x000fc800078e0211 */
[----:B------:R-:W-:-:S05]  /*2870*/  VIADD R3, R0, 0x38860 ;  /* 0x0003886000037836 */ /* 0x000fca0000000000 */
[----:B------:R-:W-:-:S04]  /*2880*/  PRMT R3, R202, 0x654, R3 ;  /* 0x00000654ca037816 */ /* 0x000fc80000000003 */
[----:B------:R1:W-:Y:S01]  /*2890*/  SYNCS.ARRIVE.TRANS64.RED.A1T0 RZ, [R3+URZ], RZ ;  /* 0x000000ff03ff79a7 */ /* 0x0003e2000810043f */
[----:B------:R-:W-:Y:S05]  /*28a0*/  @P1 BRA `(.L_x_8346) ;  /* 0xfffffff400441947 */ /* 0x000fea000383ffff */
.L_x_8344:
[----:B------:R-:W-:Y:S01]  /*28b0*/  BAR.SYNC.DEFER_BLOCKING 0xe, 0x100 ;  /* 0x0384000000007b1d */ /* 0x000fe20000010000 */
[C---:B------:R-:W-:Y:S01]  /*28c0*/  IMAD R0, R2.reuse, 0x40, R22 ;  /* 0x0000004002007824 */ /* 0x040fe200078e0216 */
[----:B------:R-:W-:Y:S01]  /*28d0*/  PLOP3.LUT P0, PT, PT, PT, PT, 0x8, 0x0 ;  /* 0x000000000000781c */ /* 0x000fe20003f0e170 */
[----:B------:R-:W-:Y:S02]  /*28e0*/  VIADD R2, R2, 0x1 ;  /* 0x0000000102027836 */ /* 0x000fe40000000000 */
[----:B------:R-:W-:-:S03]  /*28f0*/  IMAD R17, R0, 0x4, R17 ;  /* 0x0000000400117824 */ /* 0x000fc600078e0211 */
[----:B------:R-:W-:-:S04]  /*2900*/  ISETP.NE.AND P1, PT, R2, 0x2, PT ;  /* 0x000000020200780c */ /* 0x000fc80003f25270 */
[----:B------:R-:W-:Y:S02]  /*2910*/  SEL R5, RZ, 0x1, P1 ;  /* 0x00000001ff057807 */ /* 0x000fe40000800000 */
[----:B------:R-:W-:Y:S02]  /*2920*/  SEL R2, R2, RZ, P1 ;  /* 0x000000ff02027207 */ /* 0x000fe40000800000 */
[----:B------:R-:W-:Y:S01]  /*2930*/  LOP3.LUT R16, R16, R5, RZ, 0x3c, !PT ;  /* 0x0000000510107212 */ /* 0x000fe200078e3cff */
        /* <DEDUP_REMOVED lines=134> */
.L_x_8341:
[----:B------:R-:W2:Y:S01]  /*31a0*/  LDC R204, c[0x0][0x448] ;  /* 0x00011200ffcc7b82 */ /* 0x000ea20000000800 */
[----:B------:R-:W-:Y:S01]  /*31b0*/  UIADD3 UR4, UR37, 0x3f, URZ ;  /* 0x0000003f25047890 */ /* 0x000fe2000fffe03f */
[----:B01----:R-:W-:Y:S02]  /*31c0*/  IADD3 R5, R187, 0x40, -R186 ;  /* 0x00000040bb057810 */ /* 0x003fe40007ffe8ba */
        /* <DEDUP_REMOVED lines=21> */
[----:B--2---:R-:W-:-:S02]  /*3320*/  ISETP.NE.AND P0, PT, R204, 0x1, PT ;  /* 0x00000001cc00780c */ /* 0x004fc40003f05270 */
        /* <DEDUP_REMOVED lines=9> */
[----:B------:R-:W-:Y:S02]  /*33c0*/  CS2R R98, SRZ ;  /* 0x0000000000627805 */ /* 0x000fe4000001ff00 */
[----:B------:R-:W-:Y:S02]  /*33d0*/  CS2R R96, SRZ ;  /* 0x0000000000607805 */ /* 0x000fe4000001ff00 */
[----:B------:R-:W-:Y:S01]  /*33e0*/  CS2R R94, SRZ ;  /* 0x00000000005e7805 */ /* 0x000fe2000001ff00 */
[----:B------:R-:W0:Y:S01]  /*33f0*/  @P0 LDC R0, c[0x0][0x44c] ;  /* 0x00011300ff000b82 */ /* 0x000e220000000800 */
[----:B------:R-:W-:-:S02]  /*3400*/  CS2R R92, SRZ ;  /* 0x00000000005c7805 */ /* 0x000fc4000001ff00 */
[----:B------:R-:W-:Y:S02]  /*3410*/  CS2R R90, SRZ ;  /* 0x00000000005a7805 */ /* 0x000fe4000001ff00 */
        /* <DEDUP_REMOVED lines=24> */
[----:B------:R-:W-:Y:S01]  /*35a0*/  CS2R R172, SRZ ;  /* 0x0000000000ac7805 */ /* 0x000fe2000001ff00 */
[----:B------:R-:W-:Y:S01]  /*35b0*/  IMAD.U32 R0, RZ, RZ, UR4 ;  /* 0x00000004ff007e24 */ /* 0x000fe2000f8e00ff */
[----:B------:R-:W-:Y:S01]  /*35c0*/  CS2R R38, SRZ ;  /* 0x0000000000267805 */ /* 0x000fe2000001ff00 */
[----:B------:R-:W-:Y:S01]  /*35d0*/  IMAD.MOV.U32 R35, RZ, RZ, RZ ;  /* 0x000000ffff237224 */ /* 0x000fe200078e00ff */
[----:B------:R-:W-:Y:S02]  /*35e0*/  CS2R R28, SRZ ;  /* 0x00000000001c7805 */ /* 0x000fe4000001ff00 */
[----:B-1----:R-:W-:Y:S02]  /*35f0*/  @P0 SHF.R.U32.HI R0, RZ, R4, R3 ;  /* 0x00000004ff000219 */ /* 0x002fe40000011603 */
[----:B------:R-:W-:-:S02]  /*3600*/  CS2R R174, SRZ ;  /* 0x0000000000ae7805 */ /* 0x000fc4000001ff00 */
[----:B------:R-:W-:Y:S02]  /*3610*/  PLOP3.LUT P0, PT, PT, PT, PT, 0x80, 0x0 ;  /* 0x000000000000781c */ /* 0x000fe40003f0f070 */
[----:B------:R-:W-:Y:S02]  /*3620*/  CS2R R10, SRZ ;  /* 0x00000000000a7805 */ /* 0x000fe4000001ff00 */
[----:B------:R-:W-:Y:S01]  /*3630*/  MOV R31, RZ ;  /* 0x000000ff001f7202 */ /* 0x000fe20000000f00 */
[----:B------:R-:W-:Y:S02]  /*3640*/  IMAD.IADD R0, R5, 0x1, R0 ;  /* 0x0000000105007824 */ /* 0x000fe400078e0200 */
[----:B------:R-:W-:Y:S02]  /*3650*/  IMAD.MOV.U32 R27, RZ, RZ, RZ ;  /* 0x000000ffff1b7224 */ /* 0x000fe400078e00ff */
[----:B------:R-:W-:Y:S01]  /*3660*/  IMAD.MOV.U32 R9, RZ, RZ, RZ ;  /* 0x000000ffff097224 */ /* 0x000fe200078e00ff */
[----:B------:R-:W-:Y:S01]  /*3670*/  SHF.R.S32.HI R3, RZ, 0x1f, R0 ;  /* 0x0000001fff037819 */ /* 0x000fe20000011400 */
[----:B------:R-:W-:-:S02]  /*3680*/  IMAD.MOV.U32 R20, RZ, RZ, RZ ;  /* 0x000000ffff147224 */ /* 0x000fc400078e00ff */
        /* <DEDUP_REMOVED lines=36> */
.L_x_8347:
        /* <DEDUP_REMOVED lines=9> */
.L_x_8487:
[----:B------:R-:W-:Y:S05]  /*3960*/  @!P0 BRA `(.L_x_8349) ;  /* 0x0000000000048947 */ /* 0x000fea0003800000 */
[----:B------:R-:W-:Y:S01]  /*3970*/  BPT.TRAP 0x1 ;  /* 0x000000040000795c */ /* 0x000fe20000300000 */
.L_x_8349:
[----:B------:R-:W-:Y:S01]  /*3980*/  IMAD R9, R2, 0x8, R17 ;  /* 0x0000000802097824 */ /* 0x000fe200078e0211 */
[----:B------:R-:W-:-:S04]  /*3990*/  SHF.L.U32 R6, R16, 0x1f, RZ ;  /* 0x0000001f10067819 */ /* 0x000fc800000006ff */
[----:B------:R1:W2:Y:S01]  /*39a0*/  SYNCS.PHASECHK.TRANS64.TRYWAIT P1, [R9+URZ+0x38830], R6 ;  /* 0x03883006090075a7 */ /* 0x0002a2000802017f */
[----:B------:R-:W-:Y:S05]  /*39b0*/  @!P0 BRA `(.L_x_8350) ;  /* 0x0000000000048947 */ /* 0x000fea0003800000 */
[----:B------:R-:W-:Y:S01]  /*39c0*/  BPT.TRAP 0x1 ;  /* 0x000000040000795c */ /* 0x000fe20000300000 */
.L_x_8350:
[----:B------:R-:W-:-:S05]  /*39d0*/  VIADD R0, R17, 0x22400 ;  /* 0x0002240011007836 */ /* 0x000fca0000000000 */
[----:B------:R-:W-:-:S04]  /*39e0*/  SHF.R.U32.HI R0, RZ, 0x4, R0 ;  /* 0x00000004ff007819 */ /* 0x000fc80000011600 */
[----:B------:R-:W-:Y:S01]  /*39f0*/  LOP3.LUT R0, R0, 0x3fff, RZ, 0xc0, !PT ;  /* 0x00003fff00007812 */ /* 0x000fe200078ec0ff */
[----:B--2---:R-:W-:Y:S06]  /*3a00*/  @P1 BRA `(.L_x_8351) ;  /* 0x0000000000081947 */ /* 0x004fec0003800000 */
[----:B------:R-:W2:Y:S02]  /*3a10*/  SYNCS.PHASECHK.TRANS64.TRYWAIT P1, [R9+URZ+0x38830], R6 ;  /* 0x03883006090075a7 */ /* 0x000ea4000802017f */
[----:B--2---:R-:W-:Y:S05]  /*3a20*/  @!P1 BRA `(.L_x_8352) ;  /* 0x00000138002c9947 */ /* 0x004fea0003800000 */
.L_x_8351:
        /* <DEDUP_REMOVED lines=40> */
.L_x_8488:
[----:B------:R-:W-:Y:S05]  /*3cb0*/  @!P0 BRA `(.L_x_8354) ;  /* 0x0000000000048947 */ /* 0x000fea0003800000 */
[----:B------:R-:W-:Y:S01]  /*3cc0*/  BPT.TRAP 0x1 ;  /* 0x000000040000795c */ /* 0x000fe20000300000 */
.L_x_8354:
[----:B------:R4:W0:Y:S01]  /*3cd0*/  SYNCS.PHASECHK.TRANS64.TRYWAIT P1, [R9+URZ+0x38850], R6 ;  /* 0x03885006090075a7 */ /* 0x000822000802017f */
[----:B------:R-:W-:Y:S05]  /*3ce0*/  @!P0 BRA `(.L_x_8355) ;  /* 0x0000000000048947 */ /* 0x000fea0003800000 */
[----:B------:R-:W-:Y:S01]  /*3cf0*/  BPT.TRAP 0x1 ;  /* 0x000000040000795c */ /* 0x000fe20000300000 */
.L_x_8355:
        /* <DEDUP_REMOVED lines=12> */
.L_x_8356:
        /* <DEDUP_REMOVED lines=11> */
[----:B------:R-:W-:Y:S01]  /*3e70*/  VIADD R7, R3, 0x4 ;  /* 0x0000000403077836 */ /* 0x000fe20000000000 */
[----:B------:R-:W-:Y:S01]  /*3e80*/  R2UR UR26, R6 ;  /* 0x00000000061a72ca */ /* 0x000fe200000e0000 */
[----:B------:R-:W-:-:S02]  /*3e90*/  VIADD R6, R5, 0x4 ;  /* 0x0000000405067836 */ /* 0x000fc40000000000 */
[----:B------:R-:W-:Y:S01]  /*3ea0*/  HGMMA.64x64x16.F32 R24, gdesc[UR20], R24, gsb0 ;  /* 0x00e00000141879f0 */ /* 0x000fe20008000818 */
        /* <DEDUP_REMOVED lines=277> */
[----:B------:R-:W-:-:S02]  /*5000*/  IMAD.IADD R10, R10, 0x1, R11 ;  /* 0x000000010a0a7824 */ /* 0x000fc400078e020b */
[----:B------:R-:W-:Y:S01]  /*5010*/  IMAD.MOV.U32 R11, RZ, RZ, 0x40 ;  /* 0x00000040ff0b7424 */ /* 0x000fe200078e00ff */
[----:B------:R-:W-:Y:S02]  /*5020*/  WARPGROUP.DEPBAR.LE gsb0, 0x0 ;  /* 0x00008000000079c5 */ /* 0x000fe40000010000 */
        /* <DEDUP_REMOVED lines=33> */
.L_x_8358:
[----:B------:R-:W-:Y:S01]  /*5240*/  ISETP.NE.AND P5, PT, R204, 0x1, PT ;  /* 0x00000001cc00780c */ /* 0x000fe20003fa5270 */
[----:B------:R-:W-:Y:S01]  /*5250*/  VIADD R5, R191, UR37 ;  /* 0x00000025bf057c36 */ /* 0x000fe20008000000 */
[----:B------:R-:W-:Y:S01]  /*5260*/  ULDC UR6, c[0x0][0xad0] ;  /* 0x0002b40000067ab9 */ /* 0x000fe20000000800 */
[----:B------:R-:W-:Y:S01]  /*5270*/  ULDC UR28, c[0x0][0xa80] ;  /* 0x0002a000001c7ab9 */ /* 0x000fe20000000800 */
        /* <DEDUP_REMOVED lines=9> */
[----:B------:R-:W1:Y:S01]  /*5310*/  @P5 LDC R6, c[0x0][0x44c] ;  /* 0x00011300ff065b82 */ /* 0x000e620000000800 */
[----:B------:R-:W-:Y:S01]  /*5320*/  FMUL.FTZ R40, R40, UR6 ;  /* 0x0000000628287c20 */ /* 0x000fe20008410000 */
[----:B------:R-:W-:Y:S01]  /*5330*/  FMUL.FTZ R41, R41, UR6 ;  /* 0x0000000629297c20 */ /* 0x000fe20008410000 */
[----:B------:R-:W-:Y:S01]  /*5340*/  FMUL.FTZ R44, R44, UR6 ;  /* 0x000000062c2c7c20 */ /* 0x000fe20008410000 */
[----:B------:R-:W2:Y:S01]  /*5350*/  MUFU.TANH R25, R25 ;  /* 0x0000001900197308 */ /* 0x000ea20000002400 */
[----:B------:R-:W-:Y:S01]  /*5360*/  FMUL.FTZ R45, R45, UR6 ;  /* 0x000000062d2d7c20 */ /* 0x000fe20008410000 */
[----:B------:R-:W-:Y:S01]  /*5370*/  FMUL.FTZ R26, R26, UR6 ;  /* 0x000000061a1a7c20 */ /* 0x000fe20008410000 */
[----:B------:R-:W-:Y:S01]  /*5380*/  FMUL.FTZ R48, R48, UR6 ;  /* 0x0000000630307c20 */ /* 0x000fe20008410000 */
[----:B------:R-:W3:Y:S01]  /*5390*/  @P5 LDC R7, c[0x0][0x450] ;  /* 0x00011400ff075b82 */ /* 0x000ee20000000800 */
        /* <DEDUP_REMOVED lines=15> */
[----:B-1----:R-:W-:-:S04]  /*5490*/  @P5 IMAD.HI.U32 R6, R5, R6, RZ ;  /* 0x0000000605065227 */ /* 0x002fc800078e00ff */
[----:B------:R-:W-:Y:S01]  /*54a0*/  FMUL.FTZ R47, R47, UR6 ;  /* 0x000000062f2f7c20 */ /* 0x000fe20008410000 */
[----:B------:R-:W-:Y:S01]  /*54b0*/  FMUL.FTZ R50, R50, UR6 ;  /* 0x0000000632327c20 */ /* 0x000fe20008410000 */
[----:B------:R-:W-:Y:S01]  /*54c0*/  FMUL.FTZ R51, R51, UR6 ;  /* 0x0000000633337c20 */ /* 0x000fe20008410000 */
[----:B------:R-:W1:Y:S01]  /*54d0*/  MUFU.TANH R14, R32 ;  /* 0x00000020000e7308 */ /* 0x000e620000002400 */
[----:B------:R-:W-:Y:S01]  /*54e0*/  FMUL.FTZ R54, R54, UR6 ;  /* 0x0000000636367c20 */ /* 0x000fe20008410000 */
[----:B------:R-:W-:Y:S01]  /*54f0*/  FMUL.FTZ R55, R55, UR6 ;  /* 0x0000000637377c20 */ /* 0x000fe20008410000 */
[----:B------:R-:W-:Y:S01]  /*5500*/  IMAD R217, R2, 0x1000, R19 ;  /* 0x0000100002d97824 */ /* 0x000fe200078e0213 */
[----:B---3--:R-:W-:Y:S01]  /*5510*/  @P5 SHF.R.U32.HI R5, RZ, R7, R6 ;  /* 0x00000007ff055219 */ /* 0x008fe20000011606 */
[----:B------:R-:W-:Y:S01]  /*5520*/  IMAD R6, R168, -0x40, R11 ;  /* 0xffffffc0a8067824 */ /* 0x000fe200078e020b */
[----:B------:R-:W-:Y:S02]  /*5530*/  UMOV UR7, 0x40000040 ;  /* 0x4000004000077882 */ /* 0x000fe40000000000 */
[----:B------:R-:W3:Y:S01]  /*5540*/  MUFU.TANH R33, R33 ;  /* 0x0000002100217308 */ /* 0x000ee20000002400 */
[----:B------:R-:W0:Y:S01]  /*5550*/  SHFL.IDX PT, R8, R5, RZ, 0x1c1f ;  /* 0x001c1fff05087589 */ /* 0x000e2200000e0000 */
[----:B------:R-:W-:-:S02]  /*5560*/  IADD3 R7, R187, 0x1, R6 ;  /* 0x00000001bb077810 */ /* 0x000fc40007ffe006 */
[----:B------:R-:W-:Y:S01]  /*5570*/  IADD3 R6, -R18, R6, R187 ;  /* 0x0000000612067210 */ /* 0x000fe20007ffe1bb */
[----:B------:R-:W3:Y:S01]  /*5580*/  SHFL.IDX PT, R5, R5, 0x1, 0x1c1f ;  /* 0x003c1f0005057f89 */ /* 0x000ee200000e0000 */
[----:B------:R-:W-:Y:S02]  /*5590*/  IADD3 R7, -R186, R7, -R18 ;  /* 0x00000007ba077210 */ /* 0x000fe40007ffe912 */
[----:B------:R-:W3:Y:S01]  /*55a0*/  MUFU.TANH R36, R36 ;  /* 0x0000002400247308 */ /* 0x000ee20000002400 */
[C---:B------:R-:W-:Y:S02]  /*55b0*/  R2UR UR6, R217.reuse ;  /* 0x00000000d90672ca */ /* 0x040fe400000e0000 */
[----:B------:R-:W-:-:S05]  /*55c0*/  IADD3 R221, R217, 0x80, RZ ;  /* 0x00000080d9dd7810 */ /* 0x000fca0007ffe0ff */
[----:B------:R-:W3:Y:S08]  /*55d0*/  MUFU.TANH R37, R37 ;  /* 0x0000002500257308 */ /* 0x000ef00000002400 */
[----:B------:R-:W3:Y:S01]  /*55e0*/  MUFU.TANH R40, R40 ;  /* 0x0000002800287308 */ /* 0x000ee20000002400 */
[----:B0-----:R-:W-:-:S04]  /*55f0*/  VIADDMNMX R8, R8, R7, R6, PT ;  /* 0x0000000708087246 */ /* 0x001fc80003800106 */
[C---:B------:R-:W-:Y:S02]  /*5600*/  ISETP.GT.AND P1, PT, R8.reuse, RZ, PT ;  /* 0x000000ff0800720c */ /* 0x040fe40003f24270 */
[C---:B------:R-:W-:Y:S01]  /*5610*/  ISETP.GT.AND P2, PT, R8.reuse, 0x1, PT ;  /* 0x000000010800780c */ /* 0x040fe20003f44270 */
[----:B------:R-:W0:Y:S01]  /*5620*/  MUFU.TANH R41, R41 ;  /* 0x0000002900297308 */ /* 0x000e220000002400 */
[----:B------:R-:W-:Y:S02]  /*5630*/  ISETP.GT.AND P3, PT, R8, 0x8, PT ;  /* 0x000000080800780c */ /* 0x000fe40003f64270 */
[----:B------:R-:W-:Y:S02]  /*5640*/  FSEL R10, R10, -INF , P1 ;  /* 0xff8000000a0a7808 */ /* 0x000fe40000800000 */
[----:B--2---:R-:W-:Y:S02]  /*5650*/  FSEL R11, R25, -INF , P2 ;  /* 0xff800000190b7808 */ /* 0x004fe40001000000 */
[----:B------:R-:W-:Y:S01]  /*5660*/  ISETP.GT.AND P1, PT, R8, 0x9, PT ;  /* 0x000000090800780c */ /* 0x000fe20003f24270 */
[----:B------:R-:W2:Y:S01]  /*5670*/  MUFU.TANH R44, R44 ;  /* 0x0000002c002c7308 */ /* 0x000ea20000002400 */
[----:B----4-:R-:W-:-:S02]  /*5680*/  FSEL R12, R12, -INF , P3 ;  /* 0xff8000000c0c7808 */ /* 0x010fc40001800000 */
[----:B------:R-:W-:Y:S02]  /*5690*/  FMNMX.FTZ R15, R10, R11, !PT ;  /* 0x0000000b0a0f7209 */ /* 0x000fe40007810000 */
[----:B------:R-:W-:Y:S02]  /*56a0*/  ISETP.GT.AND P2, PT, R8, 0x10, PT ;  /* 0x000000100800780c */ /* 0x000fe40003f44270 */
[----:B-----5:R-:W-:Y:S01]  /*56b0*/  FSEL R13, R13, -INF , P1 ;  /* 0xff8000000d0d7808 */ /* 0x020fe20000800000 */
[----:B------:R4:W-:Y:S01]  /*56c0*/  MUFU.TANH R56, R26 ;  /* 0x0000001a00387308 */ /* 0x0009e20000002400 */
[----:B------:R-:W-:Y:S02]  /*56d0*/  FMNMX.FTZ R20, R12, R15, !PT ;  /* 0x0000000f0c147209 */ /* 0x000fe40007810000 */
[----:B------:R-:W-:Y:S02]  /*56e0*/  ISETP.GT.AND P1, PT, R8, 0x11, PT ;  /* 0x000000110800780c */ /* 0x000fe40003f24270 */
[----:B-1----:R-:W-:-:S02]  /*56f0*/  FSEL R14, R14, -INF , P2 ;  /* 0xff8000000e0e7808 */ /* 0x002fc40001000000 */
[----:B------:R-:W-:Y:S01]  /*5700*/  FMNMX.FTZ R21, R13, R20, !PT ;  /* 0x000000140d157209 */ /* 0x000fe20007810000 */
[----:B------:R-:W1:Y:S01]  /*5710*/  MUFU.TANH R45, R45 ;  /* 0x0000002d002d7308 */ /* 0x000e620000002400 */
[----:B------:R-:W-:Y:S02]  /*5720*/  ISETP.GT.AND P2, PT, R8, 0x18, PT ;  /* 0x000000180800780c */ /* 0x000fe40003f44270 */
[----:B---3--:R-:W-:Y:S02]  /*5730*/  FSEL R15, R33, -INF , P1 ;  /* 0xff800000210f7808 */ /* 0x008fe40000800000 */
[----:B------:R-:W-:Y:S02]  /*5740*/  FMNMX.FTZ R24, R14, R21, !PT ;  /* 0x000000150e187209 */ /* 0x000fe40007810000 */
[----:B------:R-:W-:Y:S01]  /*5750*/  ISETP.GT.AND P1, PT, R8, 0x19, PT ;  /* 0x000000190800780c */ /* 0x000fe20003f24270 */
[----:B------:R3:W-:Y:S01]  /*5760*/  MUFU.TANH R57, R27 ;  /* 0x0000001b00397308 */ /* 0x0007e20000002400 */
[----:B------:R-:W-:-:S02]  /*5770*/  FSEL R20, R36, -INF , P2 ;  /* 0xff80000024147808 */ /* 0x000fc40001000000 */
[----:B------:R-:W-:Y:S02]  /*5780*/  FMNMX.FTZ R25, R15, R24, !PT ;  /* 0x000000180f197209 */ /* 0x000fe40007810000 */
[----:B------:R-:W-:Y:S02]  /*5790*/  ISETP.GT.AND P2, PT, R8, 0x20, PT ;  /* 0x000000200800780c */ /* 0x000fe40003f44270 */
[----:B------:R-:W-:Y:S01]  /*57a0*/  FSEL R21, R37, -INF , P1 ;  /* 0xff80000025157808 */ /* 0x000fe20000800000 */
[----:B------:R-:W5:Y:S01]  /*57b0*/  MUFU.TANH R48, R48 ;  /* 0x0000003000307308 */ /* 0x000f620000002400 */
[----:B----4-:R-:W-:Y:S02]  /*57c0*/  FMNMX.FTZ R26, R20, R25, !PT ;  /* 0x00000019141a7209 */ /* 0x010fe40007810000 */
[----:B------:R-:W-:Y:S02]  /*57d0*/  ISETP.GT.AND P1, PT, R8, 0x21, PT ;  /* 0x000000210800780c */ /* 0x000fe40003f24270 */
[----:B------:R-:W-:-:S02]  /*57e0*/  FSEL R24, R40, -INF , P2 ;  /* 0xff80000028187808 */ /* 0x000fc40001000000 */
[----:B---3--:R-:W-:Y:S01]  /*57f0*/  FMNMX.FTZ R27, R21, R26, !PT ;  /* 0x0000001a151b7209 */ /* 0x008fe20007810000 */
[----:B------:R-:W3:Y:S01]  /*5800*/  MUFU.TANH R49, R49 ;  /* 0x0000003100317308 */ /* 0x000ee20000002400 */
[----:B------:R-:W-:Y:S02]  /*5810*/  ISETP.GT.AND P2, PT, R8, 0x28, PT ;  /* 0x000000280800780c */ /* 0x000fe40003f44270 */
[----:B0-----:R-:W-:Y:S02]  /*5820*/  FSEL R25, R41, -INF , P1 ;  /* 0xff80000029197808 */ /* 0x001fe40000800000 */
[----:B------:R-:W-:Y:S02]  /*5830*/  FMNMX.FTZ R28, R24, R27, !PT ;  /* 0x0000001b181c7209 */ /* 0x000fe40007810000 */
[----:B------:R-:W-:Y:S01]  /*5840*/  ISETP.GT.AND P1, PT, R8, 0x29, PT ;  /* 0x000000290800780c */ /* 0x000fe20003f24270 */
[----:B------:R-:W0:Y:S01]  /*5850*/  MUFU.TANH R52, R52 ;  /* 0x0000003400347308 */ /* 0x000e220000002400 */
[----:B--2---:R-:W-:-:S02]  /*5860*/  FSEL R26, R44, -INF , P2 ;  /* 0xff8000002c1a7808 */ /* 0x004fc40001000000 */
[----:B------:R-:W-:Y:S02]  /*5870*/  FMNMX.FTZ R29, R25, R28, !PT ;  /* 0x0000001c191d7209 */ /* 0x000fe40007810000 */
[C---:B------:R-:W-:Y:S02]  /*5880*/  ISETP.GT.AND P2, PT, R8.reuse, 0x30, PT ;  /* 0x000000300800780c */ /* 0x040fe40003f44270 */
[----:B-1----:R-:W-:Y:S01]  /*5890*/  FSEL R27, R45, -INF , P1 ;  /* 0xff8000002d1b7808 */ /* 0x002fe20000800000 */
[----:B------:R1:W-:Y:S01]  /*58a0*/  MUFU.TANH R58, R30 ;  /* 0x0000001e003a7308 */ /* 0x0003e20000002400 */
[----:B------:R-:W-:Y:S02]  /*58b0*/  ISETP.GT.AND P1, PT, R8, 0x31, PT ;  /* 0x000000310800780c */ /* 0x000fe40003f24270 */
[----:B-----5:R-:W-:Y:S02]  /*58c0*/  FSEL R28, R48, -INF , P2 ;  /* 0xff800000301c7808 */ /* 0x020fe40001000000 */
[----:B------:R-:W-:-:S02]  /*58d0*/  ISETP.GT.AND P2, PT, R8, 0x38, PT ;  /* 0x000000380800780c */ /* 0x000fc40003f44270 */
[----:B------:R-:W-:Y:S01]  /*58e0*/  VIADDMNMX R6, R5, R7, R6, PT ;  /* 0x0000000705067246 */ /* 0x000fe20003800106 */
[----:B------:R-:W2:Y:S01]  /*58f0*/  MUFU.TANH R53, R53 ;  /* 0x0000003500357308 */ /* 0x000ea20000002400 */
[----:B-1----:R-:W-:Y:S02]  /*5900*/  FMNMX.FTZ R30, R26, R29, !PT ;  /* 0x0000001d1a1e7209 */ /* 0x002fe40007810000 */
[----:B---3--:R-:W-:Y:S02]  /*5910*/  FSEL R29, R49, -INF , P1 ;  /* 0xff800000311d7808 */ /* 0x008fe40000800000 */
[----:B------:R-:W-:Y:S02]  /*5920*/  FMNMX.FTZ R33, R27, R30, !PT ;  /* 0x0000001e1b217209 */ /* 0x000fe40007810000 */
[----:B------:R-:W-:Y:S01]  /*5930*/  ISETP.GT.AND P1, PT, R8, 0x39, PT ;  /* 0x000000390800780c */ /* 0x000fe20003f24270 */
[----:B------:R-:W-:Y:S01]  /*5940*/  MUFU.TANH R44, R38 ;  /* 0x00000026002c7308 */ /* 0x000fe20000002400 */
[----:B------:R-:W-:-:S02]  /*5950*/  FMNMX.FTZ R32, R28, R33, !PT ;  /* 0x000000211c207209 */ /* 0x000fc40007810000 */
[----:B0-----:R-:W-:Y:S02]  /*5960*/  FSEL R30, R52, -INF , P2 ;  /* 0xff800000341e7808 */ /* 0x001fe40001000000 */
[----:B------:R-:W-:Y:S02]  /*5970*/  FMNMX.FTZ R33, R29, R32, !PT ;  /* 0x000000201d217209 */ /* 0x000fe40007810000 */
[----:B------:R-:W-:Y:S01]  /*5980*/  ISETP.GT.AND P2, PT, R6, 0x1, PT ;  /* 0x000000010600780c */ /* 0x000fe20003f44270 */
[----:B------:R0:W1:Y:S01]  /*5990*/  MUFU.TANH R36, R31 ;  /* 0x0000001f00247308 */ /* 0x0000620000002400 */
[----:B--2---:R-:W-:Y:S02]  /*59a0*/  FSEL R32, R53, -INF , P1 ;  /* 0xff80000035207808 */ /* 0x004fe40000800000 */
[----:B------:R-:W-:Y:S02]  /*59b0*/  FMNMX.FTZ R33, R30, R33, !PT ;  /* 0x000000211e217209 */ /* 0x000fe40007810000 */
[----:B------:R-:W-:-:S02]  /*59c0*/  ISETP.GT.AND P1, PT, R6, RZ, PT ;  /* 0x000000ff0600720c */ /* 0x000fc40003f24270 */
[----:B------:R-:W-:Y:S01]  /*59d0*/  FMNMX.FTZ R33, R32, R33, !PT ;  /* 0x0000002120217209 */ /* 0x000fe20007810000 */
[----:B------:R2:W3:Y:S01]  /*59e0*/  MUFU.TANH R40, R34 ;  /* 0x0000002200287308 */ /* 0x0004e20000002400 */
[----:B------:R-:W-:Y:S02]  /*59f0*/  ISETP.GT.AND P3, PT, R6, 0x8, PT ;  /* 0x000000080600780c */ /* 0x000fe40003f64270 */
[----:B0-----:R-:W-:Y:S01]  /*5a00*/  FSEL R31, R56, -INF , P1 ;  /* 0xff800000381f7808 */ /* 0x001fe20000800000 */
[----:B------:R-:W0:Y:S01]  /*5a10*/  SHFL.BFLY PT, R8, R33, 0x2, 0x1f ;  /* 0x0c401f0021087f89 */ /* 0x000e2200000e0000 */
[----:B------:R-:W-:-:S03]  /*5a20*/  ISETP.GT.AND P1, PT, R6, 0x9, PT ;  /* 0x000000090600780c */ /* 0x000fc60003f24270 */
[----:B------:R1:W4:Y:S01]  /*5a30*/  MUFU.TANH R41, R35 ;  /* 0x0000002300297308 */ /* 0x0003220000002400 */
[----:B--2---:R-:W-:Y:S02]  /*5a40*/  FSEL R34, R57, -INF , P2 ;  /* 0xff80000039227808 */ /* 0x004fe40001000000 */
[----:B------:R-:W-:-:S05]  /*5a50*/  ISETP.GT.AND P2, PT, R6, 0x10, PT ;  /* 0x000000100600780c */ /* 0x000fca0003f44270 */
[----:B------:R-:W2:Y:S01]  /*5a60*/  MUFU.TANH R39, R39 ;  /* 0x0000002700277308 */ /* 0x000ea20000002400 */
[----:B-1----:R-:W-:Y:S02]  /*5a70*/  FSEL R35, R36, -INF , P1 ;  /* 0xff80000024237808 */ /* 0x002fe40000800000 */
[----:B------:R-:W-:Y:S02]  /*5a80*/  ISETP.GT.AND P1, PT, R6, 0x11, PT ;  /* 0x000000110600780c */ /* 0x000fe40003f24270 */
[----:B---3--:R-:W-:Y:S02]  /*5a90*/  FSEL R36, R40, -INF , P2 ;  /* 0xff80000028247808 */ /* 0x008fe40001000000 */
[----:B------:R-:W-:Y:S01]  /*5aa0*/  ISETP.GT.AND P2, PT, R6, 0x18, PT ;  /* 0x000000180600780c */ /* 0x000fe20003f44270 */
[----:B------:R-:W1:Y:S01]  /*5ab0*/  MUFU.TANH R42, R42 ;  /* 0x0000002a002a7308 */ /* 0x000e620000002400 */
[----:B0-----:R-:W-:Y:S02]  /*5ac0*/  FMNMX.FTZ R37, R33, R8, !PT ;  /* 0x0000000821257209 */ /* 0x001fe40007810000 */
[----:B------:R-:W-:-:S02]  /*5ad0*/  FSEL R33, R58, -INF , P3 ;  /* 0xff8000003a217808 */ /* 0x000fc40001800000 */
[----:B------:R-:W-:Y:S01]  /*5ae0*/  FMNMX.FTZ R8, R31, R34, !PT ;  /* 0x000000221f087209 */ /* 0x000fe20007810000 */
[----:B------:R-:W0:Y:S02]  /*5af0*/  SHFL.BFLY PT, R38, R37, 0x1, 0x1f ;  /* 0x0c201f0025267f89 */ /* 0x000e2400000e0000 */
[----:B------:R-:W3:Y:S01]  /*5b00*/  MUFU.TANH R43, R43 ;  /* 0x0000002b002b7308 */ /* 0x000ee20000002400 */
[----:B------:R-:W-:Y:S02]  /*5b10*/  ISETP.GT.AND P3, PT, R6, 0x29, PT ;  /* 0x000000290600780c */ /* 0x000fe40003f64270 */
[----:B------:R-:W-:-:S04]  /*5b20*/  FMNMX.FTZ R8, R33, R8, !PT ;  /* 0x0000000821087209 */ /* 0x000fc80007810000 */
[----:B------:R-:W-:Y:S01]  /*5b30*/  FMNMX.FTZ R5, R35, R8, !PT ;  /* 0x0000000823057209 */ /* 0x000fe20007810000 */
[----:B------:R-:W5:Y:S03]  /*5b40*/  MUFU.TANH R46, R46 ;  /* 0x0000002e002e7308 */ /* 0x000f660000002400 */
[----:B------:R-:W-:-:S05]  /*5b50*/  FMNMX.FTZ R8, R36, R5, !PT ;  /* 0x0000000524087209 */ /* 0x000fca0007810000 */
[----:B------:R-:W5:Y:S01]  /*5b60*/  MUFU.TANH R47, R47 ;  /* 0x0000002f002f7308 */ /* 0x000f620000002400 */
[----:B0-----:R-:W-:-:S07]  /*5b70*/  FMNMX.FTZ R7, R37, R38, !PT ;  /* 0x0000002625077209 */ /* 0x001fce0007810000 */
[----:B------:R-:W0:Y:S01]  /*5b80*/  MUFU.TANH R50, R50 ;  /* 0x0000003200327308 */ /* 0x000e220000002400 */
[----:B----4-:R-:W-:Y:S02]  /*5b90*/  FSEL R37, R41, -INF , P1 ;  /* 0xff80000029257808 */ /* 0x010fe40000800000 */
[----:B------:R-:W-:Y:S02]  /*5ba0*/  ISETP.GT.AND P1, PT, R6, 0x19, PT ;  /* 0x000000190600780c */ /* 0x000fe40003f24270 */
[----:B------:R-:W-:Y:S02]  /*5bb0*/  FSEL R38, R44, -INF , P2 ;  /* 0xff8000002c267808 */ /* 0x000fe40001000000 */
[----:B------:R-:W-:Y:S01]  /*5bc0*/  FMNMX.FTZ R5, R37, R8, !PT ;  /* 0x0000000825057209 */ /* 0x000fe20007810000 */
[----:B------:R4:W0:Y:S01]  /*5bd0*/  MUFU.TANH R45, R51 ;  /* 0x00000033002d7308 */ /* 0x0008220000002400 */
[----:B------:R-:W-:Y:S02]  /*5be0*/  ISETP.GT.AND P2, PT, R6, 0x20, PT ;  /* 0x000000200600780c */ /* 0x000fe40003f44270 */
[----:B--2---:R-:W-:-:S02]  /*5bf0*/  FSEL R39, R39, -INF , P1 ;  /* 0xff80000027277808 */ /* 0x004fc40000800000 */
[----:B------:R-:W-:Y:S02]  /*5c00*/  FMNMX.FTZ R8, R38, R5, !PT ;  /* 0x0000000526087209 */ /* 0x000fe40007810000 */
[----:B------:R-:W-:Y:S01]  /*5c10*/  ISETP.GT.AND P1, PT, R6, 0x21, PT ;  /* 0x000000210600780c */ /* 0x000fe20003f24270 */
[----:B------:R-:W2:Y:S01]  /*5c20*/  MUFU.TANH R54, R54 ;  /* 0x0000003600367308 */ /* 0x000ea20000002400 */
[----:B-1----:R-:W-:Y:S02]  /*5c30*/  FSEL R40, R42, -INF , P2 ;  /* 0xff8000002a287808 */ /* 0x002fe40001000000 */
[----:B------:R-:W-:Y:S02]  /*5c40*/  FMNMX.FTZ R5, R39, R8, !PT ;  /* 0x0000000827057209 */ /* 0x000fe40007810000 */
[----:B------:R-:W-:Y:S02]  /*5c50*/  ISETP.GT.AND P2, PT, R6, 0x28, PT ;  /* 0x000000280600780c */ /* 0x000fe40003f44270 */
[----:B---3--:R-:W-:Y:S01]  /*5c60*/  FSEL R41, R43, -INF , P1 ;  /* 0xff8000002b297808 */ /* 0x008fe20000800000 */
[C---:B------:R-:W-:Y:S01]  /*5c70*/  FMUL.FTZ R43, R7.reuse, UR28 ;  /* 0x0000001c072b7c20 */ /* 0x040fe20008410000 */
[----:B------:R-:W-:Y:S01]  /*5c80*/  FMNMX.FTZ R8, R40, R5, !PT ;  /* 0x0000000528087209 */ /* 0x000fe20007810000 */
[----:B------:R-:W1:Y:S01]  /*5c90*/  MUFU.TANH R55, R55 ;  /* 0x0000003700377308 */ /* 0x000e620000002400 */
[----:B------:R-:W-:-:S02]  /*5ca0*/  FSETP.NEU.FTZ.AND P4, PT, R7, -INF , PT ;  /* 0xff8000000700780b */ /* 0x000fc40003f9d000 */
[----:B-----5:R-:W-:Y:S02]  /*5cb0*/  FSEL R42, R46, -INF , P2 ;  /* 0xff8000002e2a7808 */ /* 0x020fe40001000000 */
[----:B------:R-:W-:Y:S02]  /*5cc0*/  FMNMX.FTZ R5, R41, R8, !PT ;  /* 0x0000000829057209 */ /* 0x000fe40007810000 */
[----:B----4-:R-:W-:Y:S02]  /*5cd0*/  FSEL R51, R43, RZ, P4 ;  /* 0x000000ff2b337208 */ /* 0x010fe40002000000 */
[----:B------:R-:W-:Y:S02]  /*5ce0*/  ISETP.GT.AND P1, PT, R6, 0x30, PT ;  /* 0x000000300600780c */ /* 0x000fe40003f24270 */
[----:B------:R-:W-:Y:S01]  /*5cf0*/  FSEL R43, R47, -INF , P3 ;  /* 0xff8000002f2b7808 */ /* 0x000fe20001800000 */
[--C-:B------:R-:W-:Y:S01]  /*5d00*/  FFMA.FTZ R169, R26, UR28, -R51.reuse ;  /* 0x0000001c1aa97c23 */ /* 0x100fe20008010833 */
[----:B------:R-:W-:Y:S01]  /*5d10*/  FMNMX.FTZ R8, R42, R5, !PT ;  /* 0x000000052a087209 */ /* 0x000fe20007810000 */
[--C-:B------:R-:W-:Y:S01]  /*5d20*/  FFMA.FTZ R5, R10, UR28, -R51.reuse ;  /* 0x0000001c0a057c23 */ /* 0x100fe20008010833 */
[----:B------:R-:W-:Y:S01]  /*5d30*/  ISETP.GT.AND P2, PT, R6, 0x31, PT ;  /* 0x000000310600780c */ /* 0x000fe20003f44270 */
[--C-:B------:R-:W-:Y:S01]  /*5d40*/  FFMA.FTZ R10, R12, UR28, -R51.reuse ;  /* 0x0000001c0c0a7c23 */ /* 0x100fe20008010833 */
[----:B0-----:R-:W-:Y:S01]  /*5d50*/  FSEL R44, R50, -INF , P1 ;  /* 0xff800000322c7808 */ /* 0x001fe20000800000 */
[--C-:B------:R-:W-:Y:S01]  /*5d60*/  FFMA.FTZ R12, R14, UR28, -R51.reuse ;  /* 0x0000001c0e0c7c23 */ /* 0x100fe20008010833 */
[----:B------:R-:W-:Y:S01]  /*5d70*/  FMNMX.FTZ R47, R43, R8, !PT ;  /* 0x000000082b2f7209 */ /* 0x000fe20007810000 */
[--C-:B------:R-:W-:Y:S01]  /*5d80*/  FFMA.FTZ R14, R20, UR28, -R51.reuse ;  /* 0x0000001c140e7c23 */ /* 0x100fe20008010833 */
[----:B------:R-:W-:Y:S01]  /*5d90*/  ISETP.GT.AND P1, PT, R6, 0x38, PT ;  /* 0x000000380600780c */ /* 0x000fe20003f24270 */
[--C-:B------:R-:W-:Y:S01]  /*5da0*/  FFMA.FTZ R20, R24, UR28, -R51.reuse ;  /* 0x0000001c18147c23 */ /* 0x100fe20008010833 */
[----:B------:R-:W-:Y:S01]  /*5db0*/  FSEL R45, R45, -INF , P2 ;  /* 0xff8000002d2d7808 */ /* 0x000fe20001000000 */
[--C-:B------:R-:W-:Y:S01]  /*5dc0*/  FFMA.FTZ R170, R27, UR28, -R51.reuse ;  /* 0x0000001c1baa7c23 */ /* 0x100fe20008010833 */
[----:B------:R-:W-:Y:S01]  /*5dd0*/  FMNMX.FTZ R8, R44, R47, !PT ;  /* 0x0000002f2c087209 */ /* 0x000fe20007810000 */
[--C-:B------:R-:W-:Y:S01]  /*5de0*/  FFMA.FTZ R171, R28, UR28, -R51.reuse ;  /* 0x0000001c1cab7c23 */ /* 0x100fe20008010833 */
[----:B------:R-:W-:Y:S01]  /*5df0*/  ISETP.GT.AND P2, PT, R6, 0x39, PT ;  /* 0x000000390600780c */ /* 0x000fe20003f44270 */
[--C-:B------:R-:W-:Y:S01]  /*5e00*/  FFMA.FTZ R6, R11, UR28, -R51.reuse ;  /* 0x0000001c0b067c23 */ /* 0x100fe20008010833 */
[----:B--2---:R-:W-:Y:S01]  /*5e10*/  FSEL R46, R54, -INF , P1 ;  /* 0xff800000362e7808 */ /* 0x004fe20000800000 */
[--C-:B------:R-:W-:Y:S01]  /*5e20*/  FFMA.FTZ R172, R29, UR28, -R51.reuse ;  /* 0x0000001c1dac7c23 */ /* 0x100fe20008010833 */
[----:B------:R-:W-:Y:S01]  /*5e30*/  FMNMX.FTZ R11, R45, R8, !PT ;  /* 0x000000082d0b7209 */ /* 0x000fe20007810000 */
[--C-:B------:R-:W-:Y:S01]  /*5e40*/  FFMA.FTZ R173, R30, UR28, -R51.reuse ;  /* 0x0000001c1ead7c23 */ /* 0x100fe20008010833 */
[----:B-1----:R-:W-:Y:S01]  /*5e50*/  FSEL R47, R55, -INF , P2 ;  /* 0xff800000372f7808 */ /* 0x002fe20001000000 */
[--C-:B------:R-:W-:Y:S01]  /*5e60*/  FFMA.FTZ R174, R32, UR28, -R51.reuse ;  /* 0x0000001c20ae7c23 */ /* 0x100fe20008010833 */
[----:B------:R-:W-:Y:S01]  /*5e70*/  FMNMX.FTZ R8, R46, R11, !PT ;  /* 0x0000000b2e087209 */ /* 0x000fe20007810000 */
[--C-:B------:R-:W-:Y:S01]  /*5e80*/  FFMA.FTZ R11, R13, UR28, -R51.reuse ;  /* 0x0000001c0d0b7c23 */ /* 0x100fe20008010833 */
[--C-:B------:R-:W-:Y:S01]  /*5e90*/  FFMA.FTZ R13, R15, UR28, -R51.reuse ;  /* 0x0000001c0f0d7c23 */ /* 0x100fe20008010833 */
[--C-:B------:R-:W-:Y:S01]  /*5ea0*/  FFMA.FTZ R15, R21, UR28, -R51.reuse ;  /* 0x0000001c150f7c23 */ /* 0x100fe20008010833 */
[----:B------:R-:W-:Y:S01]  /*5eb0*/  FMNMX.FTZ R8, R47, R8, !PT ;  /* 0x000000082f087209 */ /* 0x000fe20007810000 */
[----:B------:R-:W-:Y:S01]  /*5ec0*/  FFMA.FTZ R21, R25, UR28, -R51 ;  /* 0x0000001c19157c23 */ /* 0x000fe20008010833 */
[----:B------:R-:W-:Y:S01]  /*5ed0*/  VIADD R25, R9, 0x38840 ;  /* 0x0003884009197836 */ /* 0x000fe20000000000 */
[----:B------:R-:W-:Y:S02]  /*5ee0*/  MUFU.EX2 R5, R5 ;  /* 0x0000000500057308 */ /* 0x000fe40000000800 */
[----:B------:R-:W0:Y:S02]  /*5ef0*/  SHFL.BFLY PT, R49, R8, 0x2, 0x1f ;  /* 0x0c401f0008317f89 */ /* 0x000e2400000e0000 */
[----:B------:R-:W-:-:S04]  /*5f00*/  PRMT R25, R202, 0x654, R25 ;  /* 0x00000654ca197816 */ /* 0x000fc80000000019 */
[----:B------:R1:W-:Y:S01]  /*5f10*/  SYNCS.ARRIVE.TRANS64.RED.A1T0 RZ, [R25+URZ], RZ ;  /* 0x000000ff19ff79a7 */ /* 0x0003e2000810043f */
[----:B------:R-:W2:Y:S08]  /*5f20*/  MUFU.EX2 R6, R6 ;  /* 0x0000000600067308 */ /* 0x000eb00000000800 */
[----:B------:R-:W-:Y:S08]  /*5f30*/  MUFU.EX2 R10, R10 ;  /* 0x0000000a000a7308 */ /* 0x000ff00000000800 */
[----:B------:R-:W3:Y:S01]  /*5f40*/  MUFU.EX2 R11, R11 ;  /* 0x0000000b000b7308 */ /* 0x000ee20000000800 */
[----:B0-----:R-:W-:-:S02]  /*5f50*/  FMNMX.FTZ R49, R8, R49, !PT ;  /* 0x0000003108317209 */ /* 0x001fc40007810000 */
[----:B--2---:R-:W-:Y:S01]  /*5f60*/  F2FP.F16.F32.PACK_AB R152, R6, R5 ;  /* 0x000000050698723e */ /* 0x004fe200000000ff */
[----:B------:R-:W-:Y:S02]  /*5f70*/  FADD.FTZ R5, R5, R6 ;  /* 0x0000000605057221 */ /* 0x000fe40000010000 */
[----:B------:R-:W0:Y:S02]  /*5f80*/  SHFL.BFLY PT, R8, R49, 0x1, 0x1f ;  /* 0x0c201f0031087f89 */ /* 0x000e2400000e0000 */
[----:B------:R-:W-:Y:S08]  /*5f90*/  MUFU.EX2 R12, R12 ;  /* 0x0000000c000c7308 */ /* 0x000ff00000000800 */
[----:B------:R-:W2:Y:S01]  /*5fa0*/  MUFU.EX2 R13, R13 ;  /* 0x0000000d000d7308 */ /* 0x000ea20000000800 */
[----:B---3--:R-:W-:Y:S01]  /*5fb0*/  F2FP.F16.F32.PACK_AB R154, R11, R10 ;  /* 0x0000000a0b9a723e */ /* 0x008fe200000000ff */
[----:B------:R-:W-:-:S04]  /*5fc0*/  FADD.FTZ R10, R10, R5 ;  /* 0x000000050a0a7221 */ /* 0x000fc80000010000 */
[----:B------:R-:W-:Y:S02]  /*5fd0*/  FADD.FTZ R11, R11, R10 ;  /* 0x0000000a0b0b7221 */ /* 0x000fe40000010000 */
[----:B------:R-:W-:Y:S01]  /*5fe0*/  MUFU.EX2 R14, R14 ;  /* 0x0000000e000e7308 */ /* 0x000fe20000000800 */
[----:B0-----:R-:W-:-:S07]  /*5ff0*/  FMNMX.FTZ R8, R49, R8, !PT ;  /* 0x0000000831087209 */ /* 0x001fce0007810000 */
[----:B------:R-:W0:Y:S01]  /*6000*/  MUFU.EX2 R15, R15 ;  /* 0x0000000f000f7308 */ /* 0x000e220000000800 */
[C---:B--2---:R-:W-:Y:S01]  /*6010*/  F2FP.F16.F32.PACK_AB R156, R13.reuse, R12 ;  /* 0x0000000c0d9c723e */ /* 0x044fe200000000ff */
[----:B------:R-:W-:Y:S01]  /*6020*/  FADD.FTZ R12, R12, R11 ;  /* 0x0000000b0c0c7221 */ /* 0x000fe20000010000 */
[C---:B------:R-:W-:Y:S01]  /*6030*/  FMUL.FTZ R24, R8.reuse, UR28 ;  /* 0x0000001c08187c20 */ /* 0x040fe20008410000 */
[----:B------:R-:W-:Y:S02]  /*6040*/  FSETP.NEU.FTZ.AND P1, PT, R8, -INF , PT ;  /* 0xff8000000800780b */ /* 0x000fe40003f3d000 */
[----:B------:R-:W-:Y:S02]  /*6050*/  FADD.FTZ R13, R13, R12 ;  /* 0x0000000c0d0d7221 */ /* 0x000fe40000010000 */
[----:B------:R-:W-:Y:S01]  /*6060*/  FSEL R24, R24, RZ, P1 ;  /* 0x000000ff18187208 */ /* 0x000fe20000800000 */
[----:B------:R-:W-:Y:S04]  /*6070*/  MUFU.EX2 R20, R20 ;  /* 0x0000001400147308 */ /* 0x000fe80000000800 */
        /* <DEDUP_REMOVED lines=64> */
[----:B------:R-:W4:Y:S01]  /*6480*/  MUFU.EX2 R174, R174 ;  /* 0x000000ae00ae7308 */ /* 0x000f220000000800 */
[----:B0-----:R-:W-:Y:S01]  /*6490*/  F2FP.F16.F32.PACK_AB R164, R172, R171 ;  /* 0x000000abaca4723e */ /* 0x001fe200000000ff */
[----:B------:R-:W-:-:S04]  /*64a0*/  FADD.FTZ R171, R171, R170 ;  /* 0x000000aaabab7221 */ /* 0x000fc80000010000 */
[----:B------:R-:W-:Y:S02]  /*64b0*/  FADD.FTZ R172, R172, R171 ;  /* 0x000000abacac7221 */ /* 0x000fe40000010000 */
[----:B------:R-:W-:Y:S02]  /*64c0*/  MUFU.EX2 R215, R215 ;  /* 0x000000d700d77308 */ /* 0x000fe40000000800 */
[----:B--2---:R-:W-:-:S06]  /*64d0*/  FADD.FTZ R5, R173, R172 ;  /* 0x000000acad057221 */ /* 0x004fcc0000010000 */
[----:B------:R-:W0:Y:S01]  /*64e0*/  MUFU.EX2 R218, R218 ;  /* 0x000000da00da7308 */ /* 0x000e220000000800 */
[C---:B----4-:R-:W-:Y:S01]  /*64f0*/  F2FP.F16.F32.PACK_AB R166, R174.reuse, R173 ;  /* 0x000000adaea6723e */ /* 0x050fe200000000ff */
        /* <DEDUP_REMOVED lines=9> */
[----:B-1----:R-:W-:Y:S01]  /*6590*/  WARPGROUP.ARRIVE ;  /* 0x00000000000079c5 */ /* 0x002fe20000000000 */
[----:B------:R-:W-:-:S05]  /*65a0*/  FADD.FTZ R6, R220, R219 ;  /* 0x000000dbdc067221 */ /* 0x000fca0000010000 */
[----:B------:R-:W-:Y:S01]  /*65b0*/  HGMMA.64x256x16.F32 R24, R152, gdesc[UR4].tnspB, RZ, !UPT, gsb0 ;  /* 0x43e0000498187df0 */ /* 0x000fe2000c0008ff */
        /* <DEDUP_REMOVED lines=31> */
.L_x_8359:
[----:B------:R-:W0:Y:S01]  /*67b0*/  @P5 LDC R11, c[0x0][0x44c] ;  /* 0x00011300ff0b5b82 */ /* 0x000e220000000800 */
[----:B------:R-:W-:Y:S02]  /*67c0*/  IMAD.U32 R10, RZ, RZ, UR37 ;  /* 0x00000025ff0a7e24 */ /* 0x000fe4000f8e00ff */
[----:B------:R-:W-:Y:S02]  /*67d0*/  VIADD R168, R168, 0xfffffffe ;  /* 0xfffffffea8a87836 */ /* 0x000fe40000000000 */
[----:B------:R-:W-:-:S03]  /*67e0*/  VIADD R9, R9, 0x38860 ;  /* 0x0003886009097836 */ /* 0x000fc60000000000 */
[----:B------:R-:W1:Y:S01]  /*67f0*/  @P5 LDC R12, c[0x0][0x450] ;  /* 0x00011400ff0c5b82 */ /* 0x000e620000000800 */
[----:B------:R-:W-:Y:S02]  /*6800*/  R2UR UR31, R168 ;  /* 0x00000000a81f72ca */ /* 0x000fe400000e0000 */
[----:B------:R-:W-:-:S04]  /*6810*/  PRMT R9, R202, 0x654, R9 ;  /* 0x00000654ca097816 */ /* 0x000fc80000000009 */
[----:B------:R2:W-:Y:S01]  /*6820*/  SYNCS.ARRIVE.TRANS64.RED.A1T0 RZ, [R9+URZ], RZ ;  /* 0x000000ff09ff79a7 */ /* 0x0005e2000810043f */
[----:B0-----:R-:W-:-:S05]  /*6830*/  @P5 IMAD.HI.U32 R11, R11, UR37, RZ ;  /* 0x000000250b0b5c27 */ /* 0x001fca000f8e00ff */
[----:B-1----:R-:W-:-:S04]  /*6840*/  @P5 SHF.R.U32.HI R10, RZ, R12, R11 ;  /* 0x0000000cff0a5219 */ /* 0x002fc8000001160b */
[----:B------:R-:W-:-:S04]  /*6850*/  IADD3 R10, R10, R187, -R186 ;  /* 0x000000bb0a0a7210 */ /* 0x000fc80007ffe8ba */
[----:B------:R-:W-:-:S04]  /*6860*/  SHF.R.S32.HI R11, RZ, 0x1f, R10 ;  /* 0x0000001fff0b7819 */ /* 0x000fc8000001140a */
[----:B------:R-:W-:-:S04]  /*6870*/  LEA.HI R11, R11, R10, RZ, 0x6 ;  /* 0x0000000a0b0b7211 */ /* 0x000fc800078f30ff */
[----:B------:R-:W-:-:S04]  /*6880*/  SHF.R.S32.HI R11, RZ, 0x6, R11 ;  /* 0x00000006ff0b7819 */ /* 0x000fc8000001140b */
[----:B------:R-:W-:-:S13]  /*6890*/  R2UR UR30, R11 ;  /* 0x000000000b1e72ca */ /* 0x000fda00000e0000 */
[----:B------:R-:W-:-:S04]  /*68a0*/  UISETP.LT.AND UP0, UPT, URZ, UR30, UPT ;  /* 0x0000001e3f00728c */ /* 0x000fc8000bf01270 */
[----:B------:R-:W-:-:S04]  /*68b0*/  USEL UR30, URZ, UR30, !UP0 ;  /* 0x0000001e3f1e7287 */ /* 0x000fc8000c000000 */
[----:B------:R-:W-:-:S06]  /*68c0*/  UISETP.GE.AND UP0, UPT, UR31, UR30, UPT ;  /* 0x0000001e1f00728c */ /* 0x000fcc000bf06270 */
[----:B------:R-:W-:-:S13]  /*68d0*/  PLOP3.LUT P1, PT, PT, PT, UP0, 0x80, 0x0 ;  /* 0x000000000000781c */ /* 0x000fda0003f2f008 */
[----:B--2---:R-:W-:Y:S05]  /*68e0*/  @!P1 BRA `(.L_x_8360) ;  /* 0x0000003400a09947 */ /* 0x004fea0003800000 */
[----:B------:R-:W-:Y:S01]  /*68f0*/  IMAD.MOV.U32 R11, RZ, RZ, R8 ;  /* 0x000000ffff0b7224 */ /* 0x000fe200078e0008 */
[----:B------:R-:W-:Y:S01]  /*6900*/  ULDC UR29, c[0x0][0xad0] ;  /* 0x0002b400001d7ab9 */ /* 0x000fe20000000800 */
[----:B------:R-:W-:Y:S01]  /*6910*/  IMAD.MOV.U32 R10, RZ, RZ, R7 ;  /* 0x000000ffff0a7224 */ /* 0x000fe200078e0007 */
[----:B------:R-:W-:Y:S01]  /*6920*/  ULDC UR28, c[0x0][0xa80] ;  /* 0x0002a000001c7ab9 */ /* 0x000fe20000000800 */
[----:B------:R-:W-:-:S07]  /*6930*/  IMAD.MOV.U32 R13, RZ, RZ, R2 ;  /* 0x000000ffff0d7224 */ /* 0x000fce00078e0002 */
.L_x_8371:
[----:B------:R-:W-:-:S05]  /*6940*/  VIADD R2, R13, 0x1 ;  /* 0x000000010d027836 */ /* 0x000fca0000000000 */
[----:B------:R-:W-:-:S04]  /*6950*/  ISETP.NE.AND P1, PT, R2, 0x2, PT ;  /* 0x000000020200780c */ /* 0x000fc80003f25270 */
[----:B------:R-:W-:Y:S02]  /*6960*/  SEL R7, RZ, 0x1, P1 ;  /* 0x00000001ff077807 */ /* 0x000fe40000800000 */
[----:B------:R-:W-:Y:S02]  /*6970*/  SEL R2, R2, RZ, P1 ;  /* 0x000000ff02027207 */ /* 0x000fe40000800000 */
[----:B------:R-:W-:Y:S01]  /*6980*/  LOP3.LUT R16, R16, R7, RZ, 0x3c, !PT ;  /* 0x0000000710107212 */ /* 0x000fe200078e3cff */
[----:B0-----:R-:W-:Y:S06]  /*6990*/  @!P0 BRA `(.L_x_8361) ;  /* 0x0000000000048947 */ /* 0x001fec0003800000 */
[----:B------:R-:W-:Y:S01]  /*69a0*/  BPT.TRAP 0x1 ;  /* 0x000000040000795c */ /* 0x000fe20000300000 */
.L_x_8361:
[----:B------:R-:W-:Y:S01]  /*69b0*/  IMAD R9, R2, 0x8, R17 ;  /* 0x0000000802097824 */ /* 0x000fe200078e0211 */
[----:B------:R-:W-:-:S04]  /*69c0*/  SHF.L.U32 R8, R16, 0x1f, RZ ;  /* 0x0000001f10087819 */ /* 0x000fc800000006ff */
[----:B------:R0:W1:Y:S01]  /*69d0*/  SYNCS.PHASECHK.TRANS64.TRYWAIT P1, [R9+URZ+0x38830], R8 ;  /* 0x03883008090075a7 */ /* 0x000062000802017f */
[----:B------:R-:W-:Y:S05]  /*69e0*/  @!P0 BRA `(.L_x_8362) ;  /* 0x0000000000048947 */ /* 0x000fea0003800000 */
[----:B------:R-:W-:Y:S01]  /*69f0*/  BPT.TRAP 0x1 ;  /* 0x000000040000795c */ /* 0x000fe20000300000 */
.L_x_8362:
[----:B------:R-:W-:Y:S01]  /*6a00*/  IMAD R7, R2, 0x200, R0 ;  /* 0x0000020002077824 */ /* 0x000fe200078e0200 */
[----:B-1----:R-:W-:Y:S06]  /*6a10*/  @P1 BRA `(.L_x_8363) ;  /* 0x0000000000081947 */ /* 0x002fec0003800000 */
[----:B------:R-:W1:Y:S02]  /*6a20*/  SYNCS.PHASECHK.TRANS64.TRYWAIT P1, [R9+URZ+0x38830], R8 ;  /* 0x03883008090075a7 */ /* 0x000e64000802017f */
[----:B-1----:R-:W-:Y:S05]  /*6a30*/  @!P1 BRA `(.L_x_8364) ;  /* 0x0000010800649947 */ /* 0x002fea0003800000 */
.L_x_8363:
        /* <DEDUP_REMOVED lines=22> */
.L_x_8365:
[----:B------:R2:W3:Y:S01]  /*6ba0*/  SYNCS.PHASECHK.TRANS64.TRYWAIT P1, [R9+URZ+0x38850], R8 ;  /* 0x03885008090075a7 */ /* 0x0004e2000802017f */
[----:B------:R-:W-:Y:S05]  /*6bb0*/  @!P0 BRA `(.L_x_8366) ;  /* 0x0000000000048947 */ /* 0x000fea0003800000 */
[----:B------:R-:W-:Y:S01]  /*6bc0*/  BPT.TRAP 0x1 ;  /* 0x000000040000795c */ /* 0x000fe20000300000 */
.L_x_8366:
[----:B------:R-:W-:Y:S01]  /*6bd0*/  IMAD R7, R2, 0x1000, R4 ;  /* 0x0000100002077824 */ /* 0x000fe200078e0204 */
[----:B---3--:R-:W-:Y:S06]  /*6be0*/  @P1 BRA `(.L_x_8367) ;  /* 0x0000000000081947 */ /* 0x008fec0003800000 */
[----:B------:R-:W3:Y:S02]  /*6bf0*/  SYNCS.PHASECHK.TRANS64.TRYWAIT P1, [R9+URZ+0x38850], R8 ;  /* 0x03885008090075a7 */ /* 0x000ee4000802017f */
[----:B---3--:R-:W-:Y:S05]  /*6c00*/  @!P1 BRA `(.L_x_8368) ;  /* 0x0000010800049947 */ /* 0x008fea0003800000 */
.L_x_8367:
        /* <DEDUP_REMOVED lines=190> */
[----:B------:R-:W-:Y:S02]  /*77f0*/  WARPGROUP.DEPBAR.LE gsb0, 0x0 ;  /* 0x00008000000079c5 */ /* 0x000fe40000010000 */
[----:B------:R-:W-:-:S08]  /*7800*/  WARPGROUP.ARRIVE ;  /* 0x00000000000079c5 */ /* 0x000fd00000000000 */
[----:B------:R-:W-:Y:S01]  /*7810*/  HGMMA.64x64x16.F32 R152, gdesc[UR24], R152, gsb0 ;  /* 0x00e00000189879f0 */ /* 0x000fe20008000898 */
[----:B------:R-:W-:Y:S01]  /*7820*/  R2UR UR24, R15 ;  /* 0x000000000f1872ca */ /* 0x000fe200000e0000 */
[----:B------:R-:W-:Y:S01]  /*7830*/  VIADD R15, R7, 0xa00 ;  /* 0x00000a00070f7836 */ /* 0x000fe20000000000 */
[----:B------:R-:W-:Y:S01]  /*7840*/  UMOV UR25, 0x40000040 ;  /* 0x4000004000197882 */ /* 0x000fe20000000000 */
[----:B------:R-:W-:Y:S02]  /*7850*/  UMOV UR27, 0x40000040 ;  /* 0x40000040001b7882 */ /* 0x000fe40000000000 */
[----:B------:R-:W-:-:S05]  /*7860*/  IMAD.IADD R20, R8, 0x1, R15 ;  /* 0x0000000108147824 */ /* 0x000fca00078e020f */
        /* <DEDUP_REMOVED lines=128> */
.L_x_8369:
[----:B------:R-:W-:Y:S01]  /*8070*/  ISETP.NE.AND P1, PT, R204, 0x1, PT ;  /* 0x00000001cc00780c */ /* 0x000fe20003f25270 */
[----:B------:R-:W-:Y:S01]  /*8080*/  FMUL.FTZ R12, R155, UR29 ;  /* 0x0000001d9b0c7c20 */ /* 0x000fe20008410000 */
[----:B------:R-:W-:Y:S01]  /*8090*/  FMUL.FTZ R7, R154, UR29 ;  /* 0x0000001d9a077c20 */ /* 0x000fe20008410000 */
[----:B------:R-:W-:Y:S02]  /*80a0*/  VIADD R154, R191, UR37 ;  /* 0x00000025bf9a7c36 */ /* 0x000fe40008000000 */
[----:B------:R-:W-:Y:S01]  /*80b0*/  FMUL.FTZ R8, R152, UR29 ;  /* 0x0000001d98087c20 */ /* 0x000fe20008410000 */
[----:B------:R-:W-:Y:S01]  /*80c0*/  UMOV UR6, 0xffffffc0 ;  /* 0xffffffc000067882 */ /* 0x000fe20000000000 */
[----:B------:R-:W-:Y:S01]  /*80d0*/  FMUL.FTZ R14, R158, UR29 ;  /* 0x0000001d9e0e7c20 */ /* 0x000fe20008410000 */
[----:B------:R-:W-:Y:S01]  /*80e0*/  UIMAD UR6, UR31, UR6, 0x1 ;  /* 0x000000011f0674a4 */ /* 0x000fe2000f8e0206 */
[----:B------:R-:W0:Y:S01]  /*80f0*/  MUFU.TANH R7, R7 ;  /* 0x0000000700077308 */ /* 0x000e220000002400 */
[----:B------:R-:W-:Y:S01]  /*8100*/  FMUL.FTZ R21, R159, UR29 ;  /* 0x0000001d9f157c20 */ /* 0x000fe20008410000 */
[----:B------:R-:W-:Y:S01]  /*8110*/  FMUL.FTZ R20, R162, UR29 ;  /* 0x0000001da2147c20 */ /* 0x000fe20008410000 */
[----:B------:R-:W-:Y:S01]  /*8120*/  FMUL.FTZ R15, R153, UR29 ;  /* 0x0000001d990f7c20 */ /* 0x000fe20008410000 */
[----:B------:R-:W-:Y:S01]  /*8130*/  FMUL.FTZ R153, R163, UR29 ;  /* 0x0000001da3997c20 */ /* 0x000fe20008410000 */
[----:B------:R-:W1:Y:S01]  /*8140*/  @P1 LDC R155, c[0x0][0x44c] ;  /* 0x00011300ff9b1b82 */ /* 0x000e620000000800 */
[----:B------:R-:W-:Y:S01]  /*8150*/  FMUL.FTZ R213, R156, UR29 ;  /* 0x0000001d9cd57c20 */ /* 0x000fe20008410000 */
[----:B------:R-:W-:Y:S01]  /*8160*/  FMUL.FTZ R156, R166, UR29 ;  /* 0x0000001da69c7c20 */ /* 0x000fe20008410000 */
[----:B------:R-:W2:Y:S01]  /*8170*/  MUFU.TANH R12, R12 ;  /* 0x0000000c000c7308 */ /* 0x000ea20000002400 */
[----:B------:R-:W-:Y:S01]  /*8180*/  FMUL.FTZ R159, R167, UR29 ;  /* 0x0000001da79f7c20 */ /* 0x000fe20008410000 */
[----:B------:R-:W-:Y:S01]  /*8190*/  FMUL.FTZ R170, R170, UR29 ;  /* 0x0000001daaaa7c20 */ /* 0x000fe20008410000 */
[----:B------:R-:W-:Y:S01]  /*81a0*/  FMUL.FTZ R166, R174, UR29 ;  /* 0x0000001daea67c20 */ /* 0x000fe20008410000 */
[----:B------:R-:W-:Y:S01]  /*81b0*/  FMUL.FTZ R162, R171, UR29 ;  /* 0x0000001daba27c20 */ /* 0x000fe20008410000 */
[----:B------:R-:W3:Y:S01]  /*81c0*/  @P1 LDC R215, c[0x0][0x450] ;  /* 0x00011400ffd71b82 */ /* 0x000ee20000000800 */
[----:B------:R-:W-:Y:S01]  /*81d0*/  FMUL.FTZ R167, R175, UR29 ;  /* 0x0000001dafa77c20 */ /* 0x000fe20008410000 */
[----:B------:R-:W-:Y:S01]  /*81e0*/  FMUL.FTZ R179, R179, UR29 ;  /* 0x0000001db3b37c20 */ /* 0x000fe20008410000 */
[----:B------:R-:W4:Y:S01]  /*81f0*/  MUFU.TANH R14, R14 ;  /* 0x0000000e000e7308 */ /* 0x000f220000002400 */
[----:B------:R-:W-:Y:S01]  /*8200*/  FMUL.FTZ R183, R183, UR29 ;  /* 0x0000001db7b77c20 */ /* 0x000fe20008410000 */
[----:B------:R-:W-:Y:S01]  /*8210*/  FMUL.FTZ R214, R157, UR29 ;  /* 0x0000001d9dd67c20 */ /* 0x000fe20008410000 */
[----:B------:R-:W-:Y:S01]  /*8220*/  FMUL.FTZ R164, R164, UR29 ;  /* 0x0000001da4a47c20 */ /* 0x000fe20008410000 */
[----:B------:R-:W-:Y:S01]  /*8230*/  FMUL.FTZ R176, R176, UR29 ;  /* 0x0000001db0b07c20 */ /* 0x000fe20008410000 */
[----:B------:R-:W-:Y:S01]  /*8240*/  IMAD R221, R2, 0x1000, R19 ;  /* 0x0000100002dd7824 */ /* 0x000fe200078e0213 */
[----:B------:R-:W-:-:S02]  /*8250*/  UMOV UR7, 0x40000040 ;  /* 0x4000004000077882 */ /* 0x000fc40000000000 */
[----:B------:R-:W5:Y:S01]  /*8260*/  MUFU.TANH R21, R21 ;  /* 0x0000001500157308 */ /* 0x000f620000002400 */
[----:B------:R-:W-:Y:S02]  /*8270*/  VIADD R223, R221, 0x80 ;  /* 0x00000080dddf7836 */ /* 0x000fe40000000000 */
[----:B-1----:R-:W-:Y:S01]  /*8280*/  @P1 IMAD.HI.U32 R152, R154, R155, RZ ;  /* 0x0000009b9a981227 */ /* 0x002fe200078e00ff */
[----:B------:R-:W-:-:S04]  /*8290*/  IADD3 R155, R187, UR6, -R18 ;  /* 0x00000006bb9b7c10 */ /* 0x000fc8000fffe812 */
[----:B------:R-:W1:Y:S01]  /*82a0*/  MUFU.TANH R20, R20 ;  /* 0x0000001400147308 */ /* 0x000e620000002400 */
[----:B------:R-:W-:Y:S01]  /*82b0*/  R2UR UR6, R221 ;  /* 0x00000000dd0672ca */ /* 0x000fe200000e0000 */
[----:B------:R-:W-:Y:S01]  /*82c0*/  IMAD.IADD R155, R155, 0x1, -R186 ;  /* 0x000000019b9b7824 */ /* 0x000fe200078e0aba */
[----:B---3--:R-:W-:-:S05]  /*82d0*/  @P1 SHF.R.U32.HI R154, RZ, R215, R152 ;  /* 0x000000d7ff9a1219 */ /* 0x008fca0000011698 */
[----:B------:R-:W3:Y:S01]  /*82e0*/  MUFU.TANH R153, R153 ;  /* 0x0000009900997308 */ /* 0x000ee20000002400 */
[----:B------:R-:W0:Y:S04]  /*82f0*/  SHFL.IDX PT, R152, R154, 0x1, 0x1c1f ;  /* 0x003c1f009a987f89 */ /* 0x000e2800000e0000 */
[----:B------:R-:W-:Y:S03]  /*8300*/  SHFL.IDX PT, R154, R154, RZ, 0x1c1f ;  /* 0x001c1fff9a9a7589 */ /* 0x000fe600000e0000 */
[----:B------:R-:W3:Y:S08]  /*8310*/  MUFU.TANH R156, R156 ;  /* 0x0000009c009c7308 */ /* 0x000ef00000002400 */
[----:B------:R-:W3:Y:S08]  /*8320*/  MUFU.TANH R159, R159 ;  /* 0x0000009f009f7308 */ /* 0x000ef00000002400 */
[----:B------:R-:W3:Y:S01]  /*8330*/  MUFU.TANH R170, R170 ;  /* 0x000000aa00aa7308 */ /* 0x000ee20000002400 */
[----:B0-----:R-:W-:-:S05]  /*8340*/  IMAD.IADD R152, R155, 0x1, R152 ;  /* 0x000000019b987824 */ /* 0x001fca00078e0298 */
[C---:B------:R-:W-:Y:S02]  /*8350*/  ISETP.GT.AND P1, PT, R152.reuse, RZ, PT ;  /* 0x000000ff9800720c */ /* 0x040fe40003f24270 */
[----:B------:R-:W0:Y:S01]  /*8360*/  MUFU.TANH R162, R162 ;  /* 0x000000a200a27308 */ /* 0x000e220000002400 */
[C---:B------:R-:W-:Y:S02]  /*8370*/  ISETP.GT.AND P2, PT, R152.reuse, 0x1, PT ;  /* 0x000000019800780c */ /* 0x040fe40003f44270 */
[----:B------:R-:W-:Y:S02]  /*8380*/  FSEL R158, R7, -INF , P1 ;  /* 0xff800000079e7808 */ /* 0x000fe40000800000 */
[----:B------:R-:W-:Y:S02]  /*8390*/  ISETP.GT.AND P1, PT, R152, 0x8, PT ;  /* 0x000000089800780c */ /* 0x000fe40003f24270 */
[----:B--2---:R-:W-:Y:S01]  /*83a0*/  FSEL R12, R12, -INF , P2 ;  /* 0xff8000000c0c7808 */ /* 0x004fe20001000000 */
[----:B------:R-:W2:Y:S01]  /*83b0*/  MUFU.TANH R166, R166 ;  /* 0x000000a600a67308 */ /* 0x000ea20000002400 */
[----:B------:R-:W-:-:S02]  /*83c0*/  FMNMX.FTZ R7, R158, R11, !PT ;  /* 0x0000000b9e077209 */ /* 0x000fc40007810000 */
[----:B------:R-:W-:Y:S02]  /*83d0*/  ISETP.GT.AND P2, PT, R152, 0x9, PT ;  /* 0x000000099800780c */ /* 0x000fe40003f44270 */
[----:B----4-:R-:W-:Y:S02]  /*83e0*/  FSEL R14, R14, -INF , P1 ;  /* 0xff8000000e0e7808 */ /* 0x010fe40000800000 */
[----:B------:R-:W-:Y:S01]  /*83f0*/  FMNMX.FTZ R163, R12, R7, !PT ;  /* 0x000000070ca37209 */ /* 0x000fe20007810000 */
[----:B------:R-:W-:Y:S01]  /*8400*/  FMUL.FTZ R7, R178, UR29 ;  /* 0x0000001db2077c20 */ /* 0x000fe20008410000 */
[----:B------:R-:W-:Y:S01]  /*8410*/  ISETP.GT.AND P1, PT, R152, 0x10, PT ;  /* 0x000000109800780c */ /* 0x000fe20003f24270 */
[----:B------:R-:W4:Y:S01]  /*8420*/  MUFU.TANH R167, R167 ;  /* 0x000000a700a77308 */ /* 0x000f220000002400 */
[----:B-----5:R-:W-:Y:S02]  /*8430*/  FSEL R21, R21, -INF , P2 ;  /* 0xff80000015157808 */ /* 0x020fe40001000000 */
[----:B------:R-:W-:-:S02]  /*8440*/  FMNMX.FTZ R174, R14, R163, !PT ;  /* 0x000000a30eae7209 */ /* 0x000fc40007810000 */
[----:B------:R-:W-:Y:S02]  /*8450*/  ISETP.GT.AND P2, PT, R152, 0x11, PT ;  /* 0x000000119800780c */ /* 0x000fe40003f44270 */
[----:B-1----:R-:W-:Y:S01]  /*8460*/  FSEL R20, R20, -INF , P1 ;  /* 0xff80000014147808 */ /* 0x002fe20000800000 */
[----:B------:R-:W1:Y:S01]  /*8470*/  MUFU.TANH R7, R7 ;  /* 0x0000000700077308 */ /* 0x000e620000002400 */
[----:B------:R-:W-:Y:S02]  /*8480*/  FMNMX.FTZ R163, R21, R174, !PT ;  /* 0x000000ae15a37209 */ /* 0x000fe40007810000 */
[----:B------:R-:W-:Y:S02]  /*8490*/  ISETP.GT.AND P1, PT, R152, 0x18, PT ;  /* 0x000000189800780c */ /* 0x000fe40003f24270 */
[----:B---3--:R-:W-:Y:S02]  /*84a0*/  FSEL R178, R153, -INF , P2 ;  /* 0xff80000099b27808 */ /* 0x008fe40001000000 */
[----:B------:R-:W-:Y:S01]  /*84b0*/  FMNMX.FTZ R163, R20, R163, !PT ;  /* 0x000000a314a37209 */ /* 0x000fe20007810000 */
[----:B------:R-:W3:Y:S01]  /*84c0*/  MUFU.TANH R153, R179 ;  /* 0x000000b300997308 */ /* 0x000ee20000002400 */
[----:B------:R-:W-:-:S02]  /*84d0*/  ISETP.GT.AND P2, PT, R152, 0x19, PT ;  /* 0x000000199800780c */ /* 0x000fc40003f44270 */
[----:B------:R-:W-:Y:S01]  /*84e0*/  FSEL R171, R156, -INF , P1 ;  /* 0xff8000009cab7808 */ /* 0x000fe20000800000 */
[----:B------:R-:W-:Y:S01]  /*84f0*/  FMUL.FTZ R156, R182, UR29 ;  /* 0x0000001db69c7c20 */ /* 0x000fe20008410000 */
[----:B------:R-:W-:Y:S02]  /*8500*/  FMNMX.FTZ R174, R178, R163, !PT ;  /* 0x000000a3b2ae7209 */ /* 0x000fe40007810000 */
[C---:B------:R-:W-:Y:S01]  /*8510*/  ISETP.GT.AND P1, PT, R152.reuse, 0x20, PT ;  /* 0x000000209800780c */ /* 0x040fe20003f24270 */
[----:B------:R5:W-:Y:S01]  /*8520*/  MUFU.TANH R163, R183 ;  /* 0x000000b700a37308 */ /* 0x000be20000002400 */
[----:B------:R-:W-:Y:S02]  /*8530*/  FSEL R175, R159, -INF , P2 ;  /* 0xff8000009faf7808 */ /* 0x000fe40001000000 */
[----:B------:R-:W-:Y:S02]  /*8540*/  FMNMX.FTZ R174, R171, R174, !PT ;  /* 0x000000aeabae7209 */ /* 0x000fe40007810000 */
[----:B------:R-:W-:-:S02]  /*8550*/  ISETP.GT.AND P2, PT, R152, 0x21, PT ;  /* 0x000000219800780c */ /* 0x000fc40003f44270 */
[----:B------:R-:W-:Y:S01]  /*8560*/  FSEL R170, R170, -INF , P1 ;  /* 0xff800000aaaa7808 */ /* 0x000fe20000800000 */
[----:B------:R-:W3:Y:S01]  /*8570*/  MUFU.TANH R156, R156 ;  /* 0x0000009c009c7308 */ /* 0x000ee20000002400 */
[----:B------:R-:W-:Y:S01]  /*8580*/  FMNMX.FTZ R159, R175, R174, !PT ;  /* 0x000000aeaf9f7209 */ /* 0x000fe20007810000 */
[----:B-----5:R-:W-:Y:S01]  /*8590*/  FMUL.FTZ R183, R160, UR29 ;  /* 0x0000001da0b77c20 */ /* 0x020fe20008410000 */
[----:B------:R-:W-:Y:S02]  /*85a0*/  ISETP.GT.AND P1, PT, R152, 0x28, PT ;  /* 0x000000289800780c */ /* 0x000fe40003f24270 */
[----:B0-----:R-:W-:Y:S02]  /*85b0*/  FSEL R174, R162, -INF , P2 ;  /* 0xff800000a2ae7808 */ /* 0x001fe40001000000 */
[----:B------:R-:W-:Y:S01]  /*85c0*/  FMNMX.FTZ R159, R170, R159, !PT ;  /* 0x0000009faa9f7209 */ /* 0x000fe20007810000 */
[----:B------:R-:W0:Y:S01]  /*85d0*/  MUFU.TANH R8, R8 ;  /* 0x0000000800087308 */ /* 0x000e220000002400 */
[----:B------:R-:W-:-:S02]  /*85e0*/  ISETP.GT.AND P2, PT, R152, 0x29, PT ;  /* 0x000000299800780c */ /* 0x000fc40003f44270 */
[----:B--2---:R-:W-:Y:S02]  /*85f0*/  FSEL R166, R166, -INF , P1 ;  /* 0xff800000a6a67808 */ /* 0x004fe40000800000 */
[----:B------:R-:W-:Y:S02]  /*8600*/  FMNMX.FTZ R159, R174, R159, !PT ;  /* 0x0000009fae9f7209 */ /* 0x000fe40007810000 */
[----:B------:R-:W-:Y:S01]  /*8610*/  ISETP.GT.AND P1, PT, R152, 0x30, PT ;  /* 0x000000309800780c */ /* 0x000fe20003f24270 */
[----:B------:R-:W2:Y:S01]  /*8620*/  MUFU.TANH R15, R15 ;  /* 0x0000000f000f7308 */ /* 0x000ea20000002400 */
[----:B----4-:R-:W-:Y:S02]  /*8630*/  FSEL R167, R167, -INF , P2 ;  /* 0xff800000a7a77808 */ /* 0x010fe40001000000 */
[----:B------:R-:W-:Y:S02]  /*8640*/  FMNMX.FTZ R162, R166, R159, !PT ;  /* 0x0000009fa6a27209 */ /* 0x000fe40007810000 */
[----:B------:R-:W-:-:S02]  /*8650*/  ISETP.GT.AND P2, PT, R152, 0x31, PT ;  /* 0x000000319800780c */ /* 0x000fc40003f44270 */
[----:B-1----:R-:W-:Y:S01]  /*8660*/  FSEL R7, R7, -INF , P1 ;  /* 0xff80000007077808 */ /* 0x002fe20000800000 */
[----:B------:R-:W1:Y:S01]  /*8670*/  MUFU.TANH R213, R213 ;  /* 0x000000d500d57308 */ /* 0x000e620000002400 */
[----:B------:R-:W-:Y:S02]  /*8680*/  FMNMX.FTZ R182, R167, R162, !PT ;  /* 0x000000a2a7b67209 */ /* 0x000fe40007810000 */
[----:B---3--:R-:W-:Y:S02]  /*8690*/  FSEL R162, R153, -INF , P2 ;  /* 0xff80000099a27808 */ /* 0x008fe40001000000 */
[C---:B------:R-:W-:Y:S02]  /*86a0*/  ISETP.GT.AND P1, PT, R152.reuse, 0x38, PT ;  /* 0x000000389800780c */ /* 0x040fe40003f24270 */
[----:B------:R-:W-:Y:S01]  /*86b0*/  FMNMX.FTZ R153, R7, R182, !PT ;  /* 0x000000b607997209 */ /* 0x000fe20007810000 */
[----:B------:R-:W3:Y:S01]  /*86c0*/  MUFU.TANH R214, R214 ;  /* 0x000000d600d67308 */ /* 0x000ee20000002400 */
[----:B------:R-:W-:-:S02]  /*86d0*/  ISETP.GT.AND P2, PT, R152, 0x39, PT ;  /* 0x000000399800780c */ /* 0x000fc40003f44270 */
[----:B------:R-:W-:Y:S01]  /*86e0*/  FSEL R152, R156, -INF , P1 ;  /* 0xff8000009c987808 */ /* 0x000fe20000800000 */
[----:B------:R-:W-:Y:S01]  /*86f0*/  FMUL.FTZ R156, R161, UR29 ;  /* 0x0000001da19c7c20 */ /* 0x000fe20008410000 */
[----:B------:R-:W-:Y:S01]  /*8700*/  FMNMX.FTZ R157, R162, R153, !PT ;  /* 0x00000099a29d7209 */ /* 0x000fe20007810000 */
[----:B------:R-:W-:Y:S01]  /*8710*/  FMUL.FTZ R161, R168, UR29 ;  /* 0x0000001da8a17c20 */ /* 0x000fe20008410000 */
[----:B------:R-:W-:Y:S01]  /*8720*/  FSEL R153, R163, -INF , P2 ;  /* 0xff800000a3997808 */ /* 0x000fe20001000000 */
[----:B------:R-:W-:Y:S01]  /*8730*/  FMUL.FTZ R163, R165, UR29 ;  /* 0x0000001da5a37c20 */ /* 0x000fe20008410000 */
[----:B------:R-:W-:Y:S01]  /*8740*/  FMNMX.FTZ R160, R152, R157, !PT ;  /* 0x0000009d98a07209 */ /* 0x000fe20007810000 */
[----:B------:R-:W4:Y:S01]  /*8750*/  MUFU.TANH R183, R183 ;  /* 0x000000b700b77308 */ /* 0x000f220000002400 */
[----:B------:R-:W-:Y:S01]  /*8760*/  FMUL.FTZ R157, R169, UR29 ;  /* 0x0000001da99d7c20 */ /* 0x000fe20008410000 */
[----:B------:R-:W-:Y:S01]  /*8770*/  FMUL.FTZ R168, R173, UR29 ;  /* 0x0000001dada87c20 */ /* 0x000fe20008410000 */
[----:B------:R-:W-:Y:S01]  /*8780*/  FMNMX.FTZ R159, R153, R160, !PT ;  /* 0x000000a0999f7209 */ /* 0x000fe20007810000 */
[----:B------:R-:W-:Y:S01]  /*8790*/  FMUL.FTZ R160, R172, UR29 ;  /* 0x0000001daca07c20 */ /* 0x000fe20008410000 */
[----:B------:R-:W-:Y:S01]  /*87a0*/  FMUL.FTZ R172, R180, UR29 ;  /* 0x0000001db4ac7c20 */ /* 0x000fe20008410000 */
[----:B------:R-:W-:Y:S01]  /*87b0*/  FMUL.FTZ R169, R177, UR29 ;  /* 0x0000001db1a97c20 */ /* 0x000fe20008410000 */
[----:B------:R-:W-:Y:S01]  /*87c0*/  FMUL.FTZ R173, R181, UR29 ;  /* 0x0000001db5ad7c20 */ /* 0x000fe20008410000 */
[----:B------:R-:W5:Y:S01]  /*87d0*/  SHFL.BFLY PT, R182, R159, 0x2, 0x1f ;  /* 0x0c401f009fb67f89 */ /* 0x000f6200000e0000 */
[----:B------:R-:W4:Y:S08]  /*87e0*/  MUFU.TANH R156, R156 ;  /* 0x0000009c009c7308 */ /* 0x000f300000002400 */
[----:B------:R-:W4:Y:S08]  /*87f0*/  MUFU.TANH R164, R164 ;  /* 0x000000a400a47308 */ /* 0x000f300000002400 */
[----:B------:R-:W4:Y:S01]  /*8800*/  MUFU.TANH R163, R163 ;  /* 0x000000a300a37308 */ /* 0x000f220000002400 */
[----:B-----5:R-:W-:Y:S01]  /*8810*/  FMNMX.FTZ R165, R159, R182, !PT ;  /* 0x000000b69fa57209 */ /* 0x020fe20007810000 */
[----:B------:R-:W-:-:S06]  /*8820*/  IMAD.IADD R159, R155, 0x1, R154 ;  /* 0x000000019b9f7824 */ /* 0x000fcc00078e029a */
[----:B------:R-:W5:Y:S01]  /*8830*/  MUFU.TANH R161, R161 ;  /* 0x000000a100a17308 */ /* 0x000f620000002400 */
[----:B------:R-:W5:Y:S01]  /*8840*/  SHFL.BFLY PT, R182, R165, 0x1, 0x1f ;  /* 0x0c201f00a5b67f89 */ /* 0x000f6200000e0000 */
[C---:B------:R-:W-:Y:S02]  /*8850*/  ISETP.GT.AND P1, PT, R159.reuse, RZ, PT ;  /* 0x000000ff9f00720c */ /* 0x040fe40003f24270 */
[C---:B------:R-:W-:Y:S02]  /*8860*/  ISETP.GT.AND P2, PT, R159.reuse, 0x1, PT ;  /* 0x000000019f00780c */ /* 0x040fe40003f44270 */
[----:B0-----:R-:W-:Y:S02]  /*8870*/  FSEL R179, R8, -INF , P1 ;  /* 0xff80000008b37808 */ /* 0x001fe40000800000 */
[----:B------:R-:W0:Y:S01]  /*8880*/  MUFU.TANH R157, R157 ;  /* 0x0000009d009d7308 */ /* 0x000e220000002400 */
        /* <DEDUP_REMOVED lines=9> */
[----:B------:R-:W1:Y:S01]  /*8920*/  MUFU.TANH R168, R168 ;  /* 0x000000a800a87308 */ /* 0x000e620000002400 */
[----:B------:R-:W-:-:S02]  /*8930*/  FMNMX.FTZ R155, R213, R8, !PT ;  /* 0x00000008d59b7209 */ /* 0x000fc40007810000 */
[----:B------:R-:W-:Y:S02]  /*8940*/  ISETP.GT.AND P2, PT, R159, 0x11, PT ;  /* 0x000000119f00780c */ /* 0x000fe40003f44270 */
[----:B----4-:R-:W-:Y:S02]  /*8950*/  FSEL R183, R183, -INF , P1 ;  /* 0xff800000b7b77808 */ /* 0x010fe40000800000 */
[----:B------:R-:W-:Y:S01]  /*8960*/  FMNMX.FTZ R154, R214, R155, !PT ;  /* 0x0000009bd69a7209 */ /* 0x000fe20007810000 */
[----:B------:R-:W3:Y:S01]  /*8970*/  MUFU.TANH R15, R176 ;  /* 0x000000b0000f7308 */ /* 0x000ee20000002400 */
[----:B-----5:R-:W-:Y:S02]  /*8980*/  FMNMX.FTZ R8, R165, R182, !PT ;  /* 0x000000b6a5087209 */ /* 0x020fe40007810000 */
[----:B------:R-:W-:Y:S02]  /*8990*/  ISETP.GT.AND P1, PT, R159, 0x18, PT ;  /* 0x000000189f00780c */ /* 0x000fe40003f24270 */
[----:B------:R-:W-:Y:S01]  /*89a0*/  FSEL R165, R156, -INF , P2 ;  /* 0xff8000009ca57808 */ /* 0x000fe20001000000 */
[----:B------:R-:W-:Y:S01]  /*89b0*/  FMUL.FTZ R181, R8, UR28 ;  /* 0x0000001c08b57c20 */ /* 0x000fe20008410000 */
[----:B------:R-:W-:Y:S01]  /*89c0*/  FMNMX.FTZ R154, R183, R154, !PT ;  /* 0x0000009ab79a7209 */ /* 0x000fe20007810000 */
[----:B------:R-:W4:Y:S01]  /*89d0*/  MUFU.TANH R169, R169 ;  /* 0x000000a900a97308 */ /* 0x000f220000002400 */
[----:B------:R-:W-:-:S02]  /*89e0*/  ISETP.GT.AND P2, PT, R159, 0x19, PT ;  /* 0x000000199f00780c */ /* 0x000fc40003f44270 */
[----:B------:R-:W-:Y:S02]  /*89f0*/  FSEL R164, R164, -INF , P1 ;  /* 0xff800000a4a47808 */ /* 0x000fe40000800000 */
[----:B------:R-:W-:Y:S02]  /*8a00*/  FMNMX.FTZ R155, R165, R154, !PT ;  /* 0x0000009aa59b7209 */ /* 0x000fe40007810000 */
[----:B------:R-:W-:Y:S01]  /*8a10*/  ISETP.GT.AND P1, PT, R159, 0x20, PT ;  /* 0x000000209f00780c */ /* 0x000fe20003f24270 */
[----:B------:R-:W5:Y:S01]  /*8a20*/  MUFU.TANH R172, R172 ;  /* 0x000000ac00ac7308 */ /* 0x000f620000002400 */
[----:B------:R-:W-:Y:S02]  /*8a30*/  FSEL R163, R163, -INF , P2 ;  /* 0xff800000a3a37808 */ /* 0x000fe40001000000 */
[----:B------:R-:W-:Y:S02]  /*8a40*/  FMNMX.FTZ R154, R164, R155, !PT ;  /* 0x0000009ba49a7209 */ /* 0x000fe40007810000 */
[----:B------:R-:W-:-:S02]  /*8a50*/  ISETP.GT.AND P2, PT, R159, 0x21, PT ;  /* 0x000000219f00780c */ /* 0x000fc40003f44270 */
[----:B------:R-:W-:Y:S01]  /*8a60*/  FSEL R161, R161, -INF , P1 ;  /* 0xff800000a1a17808 */ /* 0x000fe20000800000 */
[----:B------:R-:W5:Y:S01]  /*8a70*/  MUFU.TANH R173, R173 ;  /* 0x000000ad00ad7308 */ /* 0x000f620000002400 */
[----:B------:R-:W-:Y:S02]  /*8a80*/  FMNMX.FTZ R156, R163, R154, !PT ;  /* 0x0000009aa39c7209 */ /* 0x000fe40007810000 */
[----:B------:R-:W-:Y:S02]  /*8a90*/  ISETP.GT.AND P3, PT, R159, 0x28, PT ;  /* 0x000000289f00780c */ /* 0x000fe40003f64270 */
[----:B0-----:R-:W-:Y:S02]  /*8aa0*/  FSEL R154, R157, -INF , P2 ;  /* 0xff8000009d9a7808 */ /* 0x001fe40001000000 */
[----:B------:R-:W-:Y:S02]  /*8ab0*/  FMNMX.FTZ R157, R161, R156, !PT ;  /* 0x0000009ca19d7209 */ /* 0x000fe40007810000 */
[----:B--2---:R-:W-:-:S02]  /*8ac0*/  FSEL R155, R160, -INF , P3 ;  /* 0xff800000a09b7808 */ /* 0x004fc40001800000 */
[C---:B------:R-:W-:Y:S02]  /*8ad0*/  ISETP.GT.AND P4, PT, R159.reuse, 0x29, PT ;  /* 0x000000299f00780c */ /* 0x040fe40003f84270 */
[----:B------:R-:W-:Y:S02]  /*8ae0*/  FMNMX.FTZ R160, R154, R157, !PT ;  /* 0x0000009d9aa07209 */ /* 0x000fe40007810000 */
[----:B------:R-:W-:Y:S02]  /*8af0*/  FSETP.NEU.FTZ.AND P1, PT, R8, -INF , PT ;  /* 0xff8000000800780b */ /* 0x000fe40003f3d000 */
[----:B------:R-:W-:Y:S02]  /*8b00*/  ISETP.GT.AND P2, PT, R159, 0x30, PT ;  /* 0x000000309f00780c */ /* 0x000fe40003f44270 */
[----:B-1----:R-:W-:Y:S02]  /*8b10*/  FSEL R156, R168, -INF , P4 ;  /* 0xff800000a89c7808 */ /* 0x002fe40002000000 */
[----:B------:R-:W-:-:S02]  /*8b20*/  FMNMX.FTZ R177, R155, R160, !PT ;  /* 0x000000a09bb17209 */ /* 0x000fc40007810000 */
[----:B------:R-:W-:Y:S02]  /*8b30*/  FSEL R181, R181, RZ, P1 ;  /* 0x000000ffb5b57208 */ /* 0x000fe40000800000 */
[----:B------:R-:W-:Y:S02]  /*8b40*/  ISETP.GT.AND P3, PT, R159, 0x31, PT ;  /* 0x000000319f00780c */ /* 0x000fe40003f64270 */
[----:B---3--:R-:W-:Y:S01]  /*8b50*/  FSEL R157, R15, -INF , P2 ;  /* 0xff8000000f9d7808 */ /* 0x008fe20001000000 */
[--C-:B------:R-:W-:Y:S01]  /*8b60*/  FFMA.FTZ R15, R158, UR28, -R181.reuse ;  /* 0x0000001c9e0f7c23 */ /* 0x100fe200080108b5 */
[----:B------:R-:W-:Y:S01]  /*8b70*/  FMNMX.FTZ R160, R156, R177, !PT ;  /* 0x000000b19ca07209 */ /* 0x000fe20007810000 */
[--C-:B------:R-:W-:Y:S01]  /*8b80*/  FFMA.FTZ R12, R12, UR28, -R181.reuse ;  /* 0x0000001c0c0c7c23 */ /* 0x100fe200080108b5 */
[----:B----4-:R-:W-:Y:S01]  /*8b90*/  FSEL R158, R169, -INF , P3 ;  /* 0xff800000a99e7808 */ /* 0x010fe20001800000 */
[--C-:B------:R-:W-:Y:S01]  /*8ba0*/  FFMA.FTZ R14, R14, UR28, -R181.reuse ;  /* 0x0000001c0e0e7c23 */ /* 0x100fe200080108b5 */
[----:B------:R-:W-:Y:S01]  /*8bb0*/  ISETP.GT.AND P2, PT, R159, 0x38, PT ;  /* 0x000000389f00780c */ /* 0x000fe20003f44270 */
[--C-:B------:R-:W-:Y:S01]  /*8bc0*/  FFMA.FTZ R21, R21, UR28, -R181.reuse ;  /* 0x0000001c15157c23 */ /* 0x100fe200080108b5 */
[----:B------:R-:W-:Y:S01]  /*8bd0*/  FMNMX.FTZ R169, R157, R160, !PT ;  /* 0x000000a09da97209 */ /* 0x000fe20007810000 */
[--C-:B------:R-:W-:Y:S01]  /*8be0*/  FFMA.FTZ R20, R20, UR28, -R181.reuse ;  /* 0x0000001c14147c23 */ /* 0x100fe200080108b5 */
[----:B------:R-:W-:Y:S01]  /*8bf0*/  ISETP.GT.AND P3, PT, R159, 0x39, PT ;  /* 0x000000399f00780c */ /* 0x000fe20003f64270 */
[--C-:B------:R-:W-:Y:S01]  /*8c00*/  FFMA.FTZ R170, R170, UR28, -R181.reuse ;  /* 0x0000001caaaa7c23 */ /* 0x100fe200080108b5 */
[----:B-----5:R-:W-:Y:S01]  /*8c10*/  FSEL R159, R172, -INF , P2 ;  /* 0xff800000ac9f7808 */ /* 0x020fe20001000000 */
[----:B------:R-:W-:Y:S01]  /*8c20*/  FFMA.FTZ R162, R162, UR28, -R181 ;  /* 0x0000001ca2a27c23 */ /* 0x000fe200080108b5 */
[----:B------:R-:W-:Y:S01]  /*8c30*/  FMNMX.FTZ R168, R158, R169, !PT ;  /* 0x000000a99ea87209 */ /* 0x000fe20007810000 */
[----:B------:R-:W-:Y:S01]  /*8c40*/  MUFU.EX2 R15, R15 ;  /* 0x0000000f000f7308 */ /* 0x000fe20000000800 */
[----:B------:R-:W-:-:S02]  /*8c50*/  FSEL R160, R173, -INF , P3 ;  /* 0xff800000ada07808 */ /* 0x000fc40001800000 */
[----:B------:R-:W-:Y:S01]  /*8c60*/  FMNMX.FTZ R169, R159, R168, !PT ;  /* 0x000000a89fa97209 */ /* 0x000fe20007810000 */
[--C-:B------:R-:W-:Y:S01]  /*8c70*/  FFMA.FTZ R168, R171, UR28, -R181.reuse ;  /* 0x0000001caba87c23 */ /* 0x100fe200080108b5 */
[--C-:B------:R-:W-:Y:S01]  /*8c80*/  FFMA.FTZ R171, R175, UR28, -R181.reuse ;  /* 0x0000001cafab7c23 */ /* 0x100fe200080108b5 */
[--C-:B------:R-:W-:Y:S01]  /*8c90*/  FFMA.FTZ R175, R167, UR28, -R181.reuse ;  /* 0x0000001ca7af7c23 */ /* 0x100fe200080108b5 */
[----:B------:R-:W-:Y:S01]  /*8ca0*/  FMNMX.FTZ R172, R160, R169, !PT ;  /* 0x000000a9a0ac7209 */ /* 0x000fe20007810000 */
[--C-:B------:R-:W-:Y:S01]  /*8cb0*/  FFMA.FTZ R169, R178, UR28, -R181.reuse ;  /* 0x0000001cb2a97c23 */ /* 0x100fe200080108b5 */
[----:B------:R-:W-:Y:S03]  /*8cc0*/  MUFU.EX2 R12, R12 ;  /* 0x0000000c000c7308 */ /* 0x000fe60000000800 */
[----:B------:R-:W0:Y:S05]  /*8cd0*/  SHFL.BFLY PT, R173, R172, 0x2, 0x1f ;  /* 0x0c401f00acad7f89 */ /* 0x000e2a00000e0000 */
[----:B------:R-:W-:Y:S08]  /*8ce0*/  MUFU.EX2 R14, R14 ;  /* 0x0000000e000e7308 */ /* 0x000ff00000000800 */
[----:B------:R-:W-:Y:S08]  /*8cf0*/  MUFU.EX2 R21, R21 ;  /* 0x0000001500157308 */ /* 0x000ff00000000800 */
[----:B------:R-:W-:Y:S01]  /*8d00*/  MUFU.EX2 R20, R20 ;  /* 0x0000001400147308 */ /* 0x000fe20000000800 */
[----:B0-----:R-:W-:Y:S01]  /*8d10*/  FMNMX.FTZ R176, R172, R173, !PT ;  /* 0x000000adacb07209 */ /* 0x001fe20007810000 */
[--C-:B------:R-:W-:Y:S01]  /*8d20*/  FFMA.FTZ R173, R174, UR28, -R181.reuse ;  /* 0x0000001caead7c23 */ /* 0x100fe200080108b5 */
[--C-:B------:R-:W-:Y:S01]  /*8d30*/  FFMA.FTZ R174, R7, UR28, -R181.reuse ;  /* 0x0000001c07ae7c23 */ /* 0x100fe200080108b5 */
[----:B------:R-:W-:-:S02]  /*8d40*/  FFMA.FTZ R172, R166, UR28, -R181 ;  /* 0x0000001ca6ac7c23 */ /* 0x000fc400080108b5 */
[----:B------:R-:W0:Y:S02]  /*8d50*/  SHFL.BFLY PT, R177, R176, 0x1, 0x1f ;  /* 0x0c201f00b0b17f89 */ /* 0x000e2400000e0000 */
[----:B------:R-:W-:Y:S08]  /*8d60*/  MUFU.EX2 R169, R169 ;  /* 0x000000a900a97308 */ /* 0x000ff00000000800 */
[----:B------:R-:W-:Y:S08]  /*8d70*/  MUFU.EX2 R168, R168 ;  /* 0x000000a800a87308 */ /* 0x000ff00000000800 */
[----:B------:R-:W-:Y:S01]  /*8d80*/  MUFU.EX2 R171, R171 ;  /* 0x000000ab00ab7308 */ /* 0x000fe20000000800 */
[----:B0-----:R-:W-:Y:S01]  /*8d90*/  FMNMX.FTZ R7, R176, R177, !PT ;  /* 0x000000b1b0077209 */ /* 0x001fe20007810000 */
[--C-:B------:R-:W-:Y:S01]  /*8da0*/  FFMA.FTZ R176, R152, UR28, -R181.reuse ;  /* 0x0000001c98b07c23 */ /* 0x100fe200080108b5 */
[----:B------:R-:W-:-:S05]  /*8db0*/  FFMA.FTZ R181, R153, UR28, -R181 ;  /* 0x0000001c99b57c23 */ /* 0x000fca00080108b5 */
[----:B------:R-:W-:Y:S01]  /*8dc0*/  MUFU.EX2 R170, R170 ;  /* 0x000000aa00aa7308 */ /* 0x000fe20000000800 */
[C---:B------:R-:W-:Y:S01]  /*8dd0*/  FSETP.NEU.FTZ.AND P2, PT, R7.reuse, -INF , PT ;  /* 0xff8000000700780b */ /* 0x040fe20003f5d000 */
[----:B------:R-:W-:-:S03]  /*8de0*/  FMUL.FTZ R152, R7, UR28 ;  /* 0x0000001c07987c20 */ /* 0x000fc60008410000 */
[----:B------:R-:W-:Y:S02]  /*8df0*/  FSEL R153, R7, RZ, P2 ;  /* 0x000000ff07997208 */ /* 0x000fe40001000000 */
[----:B------:R-:W-:Y:S01]  /*8e00*/  FSEL R152, R152, RZ, P2 ;  /* 0x000000ff98987208 */ /* 0x000fe20001000000 */
[----:B------:R-:W-:Y:S02]  /*8e10*/  MUFU.EX2 R173, R173 ;  /* 0x000000ad00ad7308 */ /* 0x000fe40000000800 */
[----:B------:R-:W-:Y:S02]  /*8e20*/  FADD.FTZ R153, -R153, R10 ;  /* 0x0000000a99997221 */ /* 0x000fe40000010100 */
[--C-:B------:R-:W-:Y:S01]  /*8e30*/  FFMA.FTZ R218, R154, UR28, -R152.reuse ;  /* 0x0000001c9ada7c23 */ /* 0x100fe20008010898 */
[----:B------:R-:W-:Y:S01]  /*8e40*/  FSEL R154, R8, RZ, P1 ;  /* 0x000000ff089a7208 */ /* 0x000fe20000800000 */
[----:B------:R-:W-:Y:S01]  /*8e50*/  FFMA.FTZ R217, R155, UR28, -R152 ;  /* 0x0000001c9bd97c23 */ /* 0x000fe20008010898 */
[----:B------:R-:W-:-:S02]  /*8e60*/  IMAD.MOV R155, RZ, RZ, -R184 ;  /* 0x000000ffff9b7224 */ /* 0x000fc400078e0ab8 */
[----:B------:R-:W-:Y:S01]  /*8e70*/  FMUL.FTZ R219, R153, UR28 ;  /* 0x0000001c99db7c20 */ /* 0x000fe20008410000 */
[--C-:B------:R-:W-:Y:S01]  /*8e80*/  FFMA.FTZ R220, R156, UR28, -R152.reuse ;  /* 0x0000001c9cdc7c23 */ /* 0x100fe20008010898 */
[----:B------:R-:W-:Y:S01]  /*8e90*/  FADD.FTZ R154, -R154, R11 ;  /* 0x0000000b9a9a7221 */ /* 0x000fe20000010100 */
[----:B------:R-:W-:Y:S01]  /*8ea0*/  VIADD R153, R9, 0x38840 ;  /* 0x0003884009997836 */ /* 0x000fe20000000000 */
[----:B------:R-:W-:Y:S01]  /*8eb0*/  ISETP.NE.AND P1, PT, R18, R155, PT ;  /* 0x0000009b1200720c */ /* 0x000fe20003f25270 */
[--C-:B------:R-:W-:Y:S01]  /*8ec0*/  FFMA.FTZ R182, R179, UR28, -R152.reuse ;  /* 0x0000001cb3b67c23 */ /* 0x100fe20008010898 */
[----:B------:R-:W-:Y:S01]  /*8ed0*/  FMUL.FTZ R154, R154, UR28 ;  /* 0x0000001c9a9a7c20 */ /* 0x000fe20008410000 */
[----:B------:R-:W0:Y:S01]  /*8ee0*/  MUFU.EX2 R219, R219 ;  /* 0x000000db00db7308 */ /* 0x000e220000000800 */
[----:B------:R-:W-:Y:S01]  /*8ef0*/  PRMT R153, R202, 0x654, R153 ;  /* 0x00000654ca997816 */ /* 0x000fe20000000099 */
[--C-:B------:R-:W-:Y:S01]  /*8f00*/  FFMA.FTZ R178, R180, UR28, -R152.reuse ;  /* 0x0000001cb4b27c23 */ /* 0x100fe20008010898 */
[--C-:B------:R-:W-:Y:S01]  /*8f10*/  FFMA.FTZ R179, R213, UR28, -R152.reuse ;  /* 0x0000001cd5b37c23 */ /* 0x100fe20008010898 */
[--C-:B------:R-:W-:Y:S01]  /*8f20*/  FFMA.FTZ R180, R214, UR28, -R152.reuse ;  /* 0x0000001cd6b47c23 */ /* 0x100fe20008010898 */
[--C-:B------:R-:W-:Y:S01]  /*8f30*/  FFMA.FTZ R183, R183, UR28, -R152.reuse ;  /* 0x0000001cb7b77c23 */ /* 0x100fe20008010898 */
[--C-:B------:R-:W-:Y:S01]  /*8f40*/  FFMA.FTZ R214, R165, UR28, -R152.reuse ;  /* 0x0000001ca5d67c23 */ /* 0x100fe20008010898 */
[--C-:B------:R-:W-:Y:S01]  /*8f50*/  FFMA.FTZ R213, R164, UR28, -R152.reuse ;  /* 0x0000001ca4d57c23 */ /* 0x100fe20008010898 */
[----:B------:R-:W1:Y:S01]  /*8f60*/  MUFU.EX2 R10, R154 ;  /* 0x0000009a000a7308 */ /* 0x000e620000000800 */
[----:B------:R-:W-:Y:S01]  /*8f70*/  FFMA.FTZ R216, R163, UR28, -R152 ;  /* 0x0000001ca3d87c23 */ /* 0x000fe20008010898 */
[----:B------:R-:W-:-:S02]  /*8f80*/  @!P1 IMAD R156, R13, 0x40, R22 ;  /* 0x000000400d9c9824 */ /* 0x000fc400078e0216 */
[--C-:B------:R-:W-:Y:S01]  /*8f90*/  FFMA.FTZ R215, R161, UR28, -R152.reuse ;  /* 0x0000001ca1d77c23 */ /* 0x100fe20008010898 */
[----:B------:R2:W-:Y:S01]  /*8fa0*/  SYNCS.ARRIVE.TRANS64.RED.A1T0 RZ, [R153+URZ], RZ ;  /* 0x000000ff99ff79a7 */ /* 0x0005e2000810043f */
[--C-:B------:R-:W-:Y:S01]  /*8fb0*/  FFMA.FTZ R222, R158, UR28, -R152.reuse ;  /* 0x0000001c9ede7c23 */ /* 0x100fe20008010898 */
[----:B------:R-:W-:Y:S02]  /*8fc0*/  @!P1 IMAD R156, R156, 0x4, R17 ;  /* 0x000000049c9c9824 */ /* 0x000fe400078e0211 */
[--C-:B------:R-:W-:Y:S01]  /*8fd0*/  FFMA.FTZ R13, R159, UR28, -R152.reuse ;  /* 0x0000001c9f0d7c23 */ /* 0x100fe20008010898 */
[--C-:B------:R-:W-:Y:S01]  /*8fe0*/  FFMA.FTZ R224, R160, UR28, -R152.reuse ;  /* 0x0000001ca0e07c23 */ /* 0x100fe20008010898 */
[----:B------:R-:W-:Y:S01]  /*8ff0*/  FFMA.FTZ R157, R157, UR28, -R152 ;  /* 0x0000001c9d9d7c23 */ /* 0x000fe20008010898 */
[----:B------:R-:W-:Y:S01]  /*9000*/  MUFU.EX2 R182, R182 ;  /* 0x000000b600b67308 */ /* 0x000fe20000000800 */
[----:B0-----:R-:W-:Y:S01]  /*9010*/  @!P1 STS [R156+0x38400], R219 ;  /* 0x038400db9c009388 */ /* 0x001fe20000000800 */
[----:B--2---:R-:W-:Y:S01]  /*9020*/  F2FP.F16.F32.PACK_AB R153, R12, R15 ;  /* 0x0000000f0c99723e */ /* 0x004fe200000000ff */
[-C--:B------:R-:W-:Y:S01]  /*9030*/  FMUL.FTZ R24, R24, R219.reuse ;  /* 0x000000db18187220 */ /* 0x080fe20000410000 */
[----:B------:R-:W-:Y:S01]  /*9040*/  F2FP.F16.F32.PACK_AB R155, R21, R14 ;  /* 0x0000000e159b723e */ /* 0x000fe200000000ff */
[-C--:B------:R-:W-:Y:S01]  /*9050*/  FMUL.FTZ R25, R25, R219.reuse ;  /* 0x000000db19197220 */ /* 0x080fe20000410000 */
[----:B------:R-:W-:Y:S01]  /*9060*/  F2FP.F16.F32.PACK_AB R159, R171, R168 ;  /* 0x000000a8ab9f723e */ /* 0x000fe200000000ff */
[----:B-1----:R0:W-:Y:S01]  /*9070*/  @!P1 STS [R156+0x38420], R10 ;  /* 0x0384200a9c009388 */ /* 0x0021e20000000800 */
[----:B------:R-:W1:Y:S01]  /*9080*/  MUFU.EX2 R178, R178 ;  /* 0x000000b200b27308 */ /* 0x000e620000000800 */
        /* <DEDUP_REMOVED lines=31> */
[----:B------:R-:W0:Y:S01]  /*9280*/  MUFU.EX2 R214, R214 ;  /* 0x000000d600d67308 */ /* 0x000e220000000800 */
[----:B--2---:R-:W-:Y:S01]  /*9290*/  F2FP.F16.F32.PACK_AB R154, R180, R179 ;  /* 0x000000b3b49a723e */ /* 0x004fe200000000ff */
        /* <DEDUP_REMOVED lines=120> */
[-C--:B------:R-:W-:Y:S01]  /*9a20*/  FMUL.FTZ R150, R150, R10.reuse ;  /* 0x0000000a96967220 */ /* 0x080fe20000410000 */
[----:B------:R-:W-:Y:S01]  /*9a30*/  FMUL.FTZ R151, R151, R10 ;  /* 0x0000000a97977220 */ /* 0x000fe20000410000 */
[----:B-1----:R-:W-:Y:S01]  /*9a40*/  F2FP.F16.F32.PACK_AB R165, R177, R174 ;  /* 0x000000aeb1a5723e */ /* 0x002fe200000000ff */
[----:B------:R1:W-:Y:S01]  /*9a50*/  STSM.16.M88.4 [R185+0x36400], R152 ;  /* 0x03640098b9007844 */ /* 0x0003e20000000200 */
[----:B0-----:R-:W-:Y:S01]  /*9a60*/  F2FP.F16.F32.PACK_AB R167, R181, R176 ;  /* 0x000000b0b5a7723e */ /* 0x001fe200000000ff */
[----:B------:R-:W-:Y:S01]  /*9a70*/  FFMA.FTZ R15, R10, R6, R15 ;  /* 0x000000060a0f7223 */ /* 0x000fe2000001000f */
[----:B------:R-:W0:Y:S01]  /*9a80*/  MUFU.EX2 R224, R224 ;  /* 0x000000e000e07308 */ /* 0x000e220000000800 */
[----:B---3--:R-:W-:Y:S01]  /*9a90*/  F2FP.F16.F32.PACK_AB R164, R222, R11 ;  /* 0x0000000bdea4723e */ /* 0x008fe200000000ff */
[----:B------:R1:W-:Y:S01]  /*9aa0*/  STSM.16.M88.4 [R190], R156 ;  /* 0x0000009cbe007844 */ /* 0x0003e20000000200 */
[----:B------:R-:W-:Y:S01]  /*9ab0*/  FFMA.FTZ R5, R219, R5, R182 ;  /* 0x00000005db057223 */ /* 0x000fe200000100b6 */
        /* <DEDUP_REMOVED lines=19> */
[----:B------:R-:W-:Y:S02]  /*9bf0*/  VIADD R223, R221, 0x100 ;  /* 0x00000100dddf7836 */ /* 0x000fe40000000000 */
        /* <DEDUP_REMOVED lines=45> */
.L_x_8370:
[----:B------:R-:W-:Y:S01]  /*9ed0*/  UISETP.GT.AND UP0, UPT, UR31, UR30, UPT ;  /* 0x0000001e1f00728c */ /* 0x000fe2000bf04270 */
[----:B------:R-:W-:Y:S01]  /*9ee0*/  VIADD R9, R9, 0x38860 ;  /* 0x0003886009097836 */ /* 0x000fe20000000000 */
[----:B------:R-:W-:Y:S01]  /*9ef0*/  UIADD3 UR31, UR31, -0x1, URZ ;  /* 0xffffffff1f1f7890 */ /* 0x000fe2000fffe03f */
[----:B------:R-:W-:Y:S02]  /*9f00*/  IMAD.MOV.U32 R11, RZ, RZ, R8 ;  /* 0x000000ffff0b7224 */ /* 0x000fe400078e0008 */
[----:B------:R-:W-:Y:S01]  /*9f10*/  IMAD.MOV.U32 R10, RZ, RZ, R7 ;  /* 0x000000ffff0a7224 */ /* 0x000fe200078e0007 */
[----:B------:R-:W-:Y:S01]  /*9f20*/  PLOP3.LUT P1, PT, PT, PT, UP0, 0x80, 0x0 ;  /* 0x000000000000781c */ /* 0x000fe20003f2f008 */
[----:B------:R-:W-:Y:S01]  /*9f30*/  IMAD.MOV.U32 R13, RZ, RZ, R2 ;  /* 0x000000ffff0d7224 */ /* 0x000fe200078e0002 */
[----:B------:R-:W-:-:S04]  /*9f40*/  PRMT R9, R202, 0x654, R9 ;  /* 0x00000654ca097816 */ /* 0x000fc80000000009 */
[----:B------:R0:W-:Y:S07]  /*9f50*/  SYNCS.ARRIVE.TRANS64.RED.A1T0 RZ, [R9+URZ], RZ ;  /* 0x000000ff09ff79a7 */ /* 0x0001ee000810043f */
[----:B------:R-:W-:Y:S05]  /*9f60*/  @P1 BRA `(.L_x_8371) ;  /* 0xffffffc800741947 */ /* 0x000fea000383ffff */
.L_x_8360:
[----:B------:R-:W-:-:S13]  /*9f70*/  ISETP.LE.AND P1, PT, RZ, UR31, PT ;  /* 0x0000001fff007c0c */ /* 0x000fda000bf23270 */
[----:B------:R-:W-:Y:S05]  /*9f80*/  @!P1 BRA `(.L_x_8372) ;  /* 0x0000003000509947 */ /* 0x000fea0003800000 */
[----:B------:R-:W-:Y:S01]  /*9f90*/  IMAD.MOV.U32 R13, RZ, RZ, R8 ;  /* 0x000000ffff0d7224 */ /* 0x000fe200078e0008 */
[----:B------:R-:W-:Y:S01]  /*9fa0*/  ULDC UR29, c[0x0][0xad0] ;  /* 0x0002b400001d7ab9 */ /* 0x000fe20000000800 */
[----:B------:R-:W-:Y:S01]  /*9fb0*/  IMAD.MOV.U32 R14, RZ, RZ, R7 ;  /* 0x000000ffff0e7224 */ /* 0x000fe200078e0007 */
[----:B------:R-:W-:Y:S01]  /*9fc0*/  ULDC UR28, c[0x0][0xa80] ;  /* 0x0002a000001c7ab9 */ /* 0x000fe20000000800 */
[----:B------:R-:W-:-:S07]  /*9fd0*/  IMAD.MOV.U32 R11, RZ, RZ, R2 ;  /* 0x000000ffff0b7224 */ /* 0x000fce00078e0002 */
.L_x_8383:
[----:B------:R-:W-:-:S05]  /*9fe0*/  VIADD R2, R11, 0x1 ;  /* 0x000000010b027836 */ /* 0x000fca0000000000 */
[----:B------:R-:W-:-:S04]  /*9ff0*/  ISETP.NE.AND P1, PT, R2, 0x2, PT ;  /* 0x000000020200780c */ /* 0x000fc80003f25270 */
[----:B------:R-:W-:Y:S02]  /*a000*/  SEL R7, RZ, 0x1, P1 ;  /* 0x00000001ff077807 */ /* 0x000fe40000800000 */
[----:B------:R-:W-:Y:S02]  /*a010*/  SEL R2, R2, RZ, P1 ;  /* 0x000000ff02027207 */ /* 0x000fe40000800000 */
[----:B------:R-:W-:Y:S01]  /*a020*/  LOP3.LUT R16, R16, R7, RZ, 0x3c, !PT ;  /* 0x0000000710107212 */ /* 0x000fe200078e3cff */
[----:B-1----:R-:W-:Y:S06]  /*a030*/  @!P0 BRA `(.L_x_8373) ;  /* 0x0000000000048947 */ /* 0x002fec0003800000 */
[----:B------:R-:W-:Y:S01]  /*a040*/  BPT.TRAP 0x1 ;  /* 0x000000040000795c */ /* 0x000fe20000300000 */
.L_x_8373:
[----:B0-----:R-:W-:Y:S02]  /*a050*/  LEA R9, R2, R17, 0x3 ;  /* 0x0000001102097211 */ /* 0x001fe400078e18ff */
[----:B------:R-:W-:-:S04]  /*a060*/  SHF.L.U32 R8, R16, 0x1f, RZ ;  /* 0x0000001f10087819 */ /* 0x000fc800000006ff */
[----:B------:R0:W1:Y:S01]  /*a070*/  SYNCS.PHASECHK.TRANS64.TRYWAIT P1, [R9+URZ+0x38830], R8 ;  /* 0x03883008090075a7 */ /* 0x000062000802017f */
[----:B------:R-:W-:Y:S05]  /*a080*/  @!P0 BRA `(.L_x_8374) ;  /* 0x0000000000048947 */ /* 0x000fea0003800000 */
[----:B------:R-:W-:Y:S01]  /*a090*/  BPT.TRAP 0x1 ;  /* 0x000000040000795c */ /* 0x000fe20000300000 */
.L_x_8374:
[----:B------:R-:W-:Y:S01]  /*a0a0*/  IMAD R7, R2, 0x200, R0 ;  /* 0x0000020002077824 */ /* 0x000fe200078e0200 */
[----:B-1----:R-:W-:Y:S06]  /*a0b0*/  @P1 BRA `(.L_x_8375) ;  /* 0x0000000000081947 */ /* 0x002fec0003800000 */
[----:B------:R-:W1:Y:S02]  /*a0c0*/  SYNCS.PHASECHK.TRANS64.TRYWAIT P1, [R9+URZ+0x38830], R8 ;  /* 0x03883008090075a7 */ /* 0x000e64000802017f */
[----:B-1----:R-:W-:Y:S05]  /*a0d0*/  @!P1 BRA `(.L_x_8376) ;  /* 0x000000d000e49947 */ /* 0x002fea0003800000 */
.L_x_8375:
        /* <DEDUP_REMOVED lines=22> */
.L_x_8377:
[----:B------:R2:W3:Y:S01]  /*a240*/  SYNCS.PHASECHK.TRANS64.TRYWAIT P1, [R9+URZ+0x38850], R8 ;  /* 0x03885008090075a7 */ /* 0x0004e2000802017f */
[----:B------:R-:W-:Y:S05]  /*a250*/  @!P0 BRA `(.L_x_8378) ;  /* 0x0000000000048947 */ /* 0x000fea0003800000 */
[----:B------:R-:W-:Y:S01]  /*a260*/  BPT.TRAP 0x1 ;  /* 0x000000040000795c */ /* 0x000fe20000300000 */
.L_x_8378:
[----:B------:R-:W-:Y:S01]  /*a270*/  IMAD R7, R2, 0x1000, R4 ;  /* 0x0000100002077824 */ /* 0x000fe200078e0204 */
[----:B---3--:R-:W-:Y:S06]  /*a280*/  @P1 BRA `(.L_x_8379) ;  /* 0x0000000000081947 */ /* 0x008fec0003800000 */
[----:B------:R-:W3:Y:S02]  /*a290*/  SYNCS.PHASECHK.TRANS64.TRYWAIT P1, [R9+URZ+0x38850], R8 ;  /* 0x03885008090075a7 */ /* 0x000ee4000802017f */
[----:B---3--:R-:W-:Y:S05]  /*a2a0*/  @!P1 BRA `(.L_x_8380) ;  /* 0x000000d000849947 */ /* 0x008fea0003800000 */
.L_x_8379:
        /* <DEDUP_REMOVED lines=326> */
.L_x_8381:
        /* <DEDUP_REMOVED lines=40> */
[----:B------:R-:W-:-:S06]  /*b990*/  UMOV UR7, 0x40000040 ;  /* 0x4000004000077882 */ /* 0x000fcc0000000000 */
        /* <DEDUP_REMOVED lines=49> */
[--C-:B------:R-:W-:Y:S01]  /*bcb0*/  FFMA.FTZ R21, R21, UR28, -R217.reuse ;  /* 0x0000001c15157c23 */ /* 0x100fe200080108d9 */
[--C-:B------:R-:W-:Y:S01]  /*bcc0*/  FFMA.FTZ R174, R156, UR28, -R217.reuse ;  /* 0x0000001c9cae7c23 */ /* 0x100fe200080108d9 */
[----:B------:R-:W1:Y:S01]  /*bcd0*/  MUFU.TANH R181, R181 ;  /* 0x000000b500b57308 */ /* 0x000e620000002400 */
[----:B----4-:R-:W-:Y:S01]  /*bce0*/  FMNMX.FTZ R169, R176, R169, !PT ;  /* 0x000000a9b0a97209 */ /* 0x010fe20007810000 */
[--C-:B------:R-:W-:Y:S01]  /*bcf0*/  FFMA.FTZ R175, R157, UR28, -R217.reuse ;  /* 0x0000001c9daf7c23 */ /* 0x100fe200080108d9 */
[--C-:B------:R-:W-:Y:S01]  /*bd00*/  FFMA.FTZ R178, R158, UR28, -R217.reuse ;  /* 0x0000001c9eb27c23 */ /* 0x100fe200080108d9 */
[--C-:B------:R-:W-:Y:S01]  /*bd10*/  FFMA.FTZ R177, R159, UR28, -R217.reuse ;  /* 0x0000001c9fb17c23 */ /* 0x100fe200080108d9 */
        /* <DEDUP_REMOVED lines=8> */
[----:B------:R-:W-:-:S03]  /*bda0*/  FFMA.FTZ R173, R173, UR28, -R217 ;  /* 0x0000001cadad7c23 */ /* 0x000fc600080108d9 */
[----:B------:R-:W0:Y:S01]  /*bdb0*/  MUFU.TANH R187, R187 ;  /* 0x000000bb00bb7308 */ /* 0x000e220000002400 */
[----:B-1----:R-:W-:Y:S01]  /*bdc0*/  FMNMX.FTZ R169, R181, R168, !PT ;  /* 0x000000a8b5a97209 */ /* 0x002fe20007810000 */
[----:B------:R-:W-:-:S06]  /*bdd0*/  FFMA.FTZ R168, R8, UR28, -R217 ;  /* 0x0000001c08a87c23 */ /* 0x000fcc00080108d9 */
[----:B------:R-:W1:Y:S01]  /*bde0*/  MUFU.TANH R213, R213 ;  /* 0x000000d500d57308 */ /* 0x000e620000002400 */
[----:B--2---:R-:W-:Y:S01]  /*bdf0*/  FMNMX.FTZ R8, R186, R169, !PT ;  /* 0x000000a9ba087209 */ /* 0x004fe20007810000 */
[----:B------:R-:W-:-:S06]  /*be00*/  FFMA.FTZ R169, R152, UR28, -R217 ;  /* 0x0000001c98a97c23 */ /* 0x000fcc00080108d9 */
[----:B------:R-:W2:Y:S01]  /*be10*/  MUFU.TANH R215, R215 ;  /* 0x000000d700d77308 */ /* 0x000ea20000002400 */
[----:B0-----:R-:W-:-:S07]  /*be20*/  FMNMX.FTZ R8, R187, R8, !PT ;  /* 0x00000008bb087209 */ /* 0x001fce0007810000 */
[----:B------:R-:W0:Y:S01]  /*be30*/  MUFU.TANH R216, R216 ;  /* 0x000000d800d87308 */ /* 0x000e220000002400 */
[----:B-1----:R-:W-:-:S07]  /*be40*/  FMNMX.FTZ R8, R213, R8, !PT ;  /* 0x00000008d5087209 */ /* 0x002fce0007810000 */
[----:B------:R1:W3:Y:S01]  /*be50*/  MUFU.EX2 R14, R170 ;  /* 0x000000aa000e7308 */ /* 0x0002e20000000800 */
[----:B--2---:R-:W-:-:S07]  /*be60*/  FMNMX.FTZ R171, R215, R8, !PT ;  /* 0x00000008d7ab7209 */ /* 0x004fce0007810000 */
[----:B------:R-:W-:Y:S01]  /*be70*/  MUFU.EX2 R21, R21 ;  /* 0x0000001500157308 */ /* 0x000fe20000000800 */
[----:B0-----:R-:W-:Y:S01]  /*be80*/  FMNMX.FTZ R8, R216, R171, !PT ;  /* 0x000000abd8087209 */ /* 0x001fe20007810000 */
[--C-:B-1----:R-:W-:Y:S01]  /*be90*/  FFMA.FTZ R170, R153, UR28, -R217.reuse ;  /* 0x0000001c99aa7c23 */ /* 0x102fe200080108d9 */
[----:B------:R-:W-:Y:S01]  /*bea0*/  FFMA.FTZ R171, R155, UR28, -R217 ;  /* 0x0000001c9bab7c23 */ /* 0x000fe200080108d9 */
[----:B------:R-:W-:Y:S02]  /*beb0*/  IMAD.MOV R155, RZ, RZ, -R184 ;  /* 0x000000ffff9b7224 */ /* 0x000fe400078e0ab8 */
[----:B------:R-:W0:Y:S02]  /*bec0*/  SHFL.BFLY PT, R153, R8, 0x2, 0x1f ;  /* 0x0c401f0008997f89 */ /* 0x000e2400000e0000 */
[----:B------:R-:W-:Y:S01]  /*bed0*/  MUFU.EX2 R168, R168 ;  /* 0x000000a800a87308 */ /* 0x000fe20000000800 */
[----:B------:R-:W-:Y:S01]  /*bee0*/  ISETP.NE.AND P1, PT, R18, R155, PT ;  /* 0x0000009b1200720c */ /* 0x000fe20003f25270 */
[----:B------:R-:W-:-:S02]  /*bef0*/  VIADD R155, R9, 0x38840 ;  /* 0x00038840099b7836 */ /* 0x000fc40000000000 */
[-C--:B---3--:R-:W-:Y:S01]  /*bf00*/  FMUL.FTZ R24, R24, R14.reuse ;  /* 0x0000000e18187220 */ /* 0x088fe20000410000 */
[-C--:B------:R-:W-:Y:S01]  /*bf10*/  FMUL.FTZ R25, R25, R14.reuse ;  /* 0x0000000e19197220 */ /* 0x080fe20000410000 */
[-C--:B------:R-:W-:Y:S01]  /*bf20*/  FMUL.FTZ R28, R28, R14.reuse ;  /* 0x0000000e1c1c7220 */ /* 0x080fe20000410000 */
[-C--:B------:R-:W-:Y:S01]  /*bf30*/  FMUL.FTZ R29, R29, R14.reuse ;  /* 0x0000000e1d1d7220 */ /* 0x080fe20000410000 */
[----:B------:R-:W-:Y:S01]  /*bf40*/  PRMT R155, R202, 0x654, R155 ;  /* 0x00000654ca9b7816 */ /* 0x000fe2000000009b */
[----:B------:R-:W-:Y:S01]  /*bf50*/  MUFU.EX2 R169, R169 ;  /* 0x000000a900a97308 */ /* 0x000fe20000000800 */
[-C--:B------:R-:W-:Y:S01]  /*bf60*/  FMUL.FTZ R32, R32, R14.reuse ;  /* 0x0000000e20207220 */ /* 0x080fe20000410000 */
[-C--:B------:R-:W-:Y:S01]  /*bf70*/  FMUL.FTZ R33, R33, R14.reuse ;  /* 0x0000000e21217220 */ /* 0x080fe20000410000 */
[----:B------:R1:W-:Y:S01]  /*bf80*/  SYNCS.ARRIVE.TRANS64.RED.A1T0 RZ, [R155+URZ], RZ ;  /* 0x000000ff9bff79a7 */ /* 0x0003e2000810043f */
[-C--:B------:R-:W-:Y:S01]  /*bf90*/  FMUL.FTZ R36, R36, R14.reuse ;  /* 0x0000000e24247220 */ /* 0x080fe20000410000 */
[----:B------:R-:W-:Y:S01]  /*bfa0*/  FMUL.FTZ R37, R37, R14 ;  /* 0x0000000e25257220 */ /* 0x000fe20000410000 */
[----:B------:R-:W-:-:S02]  /*bfb0*/  @!P1 IMAD R152, R11, 0x40, R22 ;  /* 0x000000400b989824 */ /* 0x000fc400078e0216 */
[-C--:B------:R-:W-:Y:S01]  /*bfc0*/  FMUL.FTZ R40, R40, R14.reuse ;  /* 0x0000000e28287220 */ /* 0x080fe20000410000 */
[----:B------:R-:W2:Y:S01]  /*bfd0*/  MUFU.EX2 R170, R170 ;  /* 0x000000aa00aa7308 */ /* 0x000ea20000000800 */
[-C--:B------:R-:W-:Y:S01]  /*bfe0*/  FMUL.FTZ R41, R41, R14.reuse ;  /* 0x0000000e29297220 */ /* 0x080fe20000410000 */
[----:B------:R-:W-:Y:S02]  /*bff0*/  @!P1 IMAD R152, R152, 0x4, R17 ;  /* 0x0000000498989824 */ /* 0x000fe400078e0211 */
[-C--:B------:R-:W-:Y:S01]  /*c000*/  FMUL.FTZ R44, R44, R14.reuse ;  /* 0x0000000e2c2c7220 */ /* 0x080fe20000410000 */
[-C--:B------:R-:W-:Y:S01]  /*c010*/  FMUL.FTZ R45, R45, R14.reuse ;  /* 0x0000000e2d2d7220 */ /* 0x080fe20000410000 */
[-C--:B------:R-:W-:Y:S01]  /*c020*/  FMUL.FTZ R48, R48, R14.reuse ;  /* 0x0000000e30307220 */ /* 0x080fe20000410000 */
[----:B0-----:R-:W-:Y:S01]  /*c030*/  FMNMX.FTZ R153, R8, R153, !PT ;  /* 0x0000009908997209 */ /* 0x001fe20007810000 */
[----:B------:R-:W-:Y:S01]  /*c040*/  @!P1 STS [R152+0x38400], R14 ;  /* 0x0384000e98009388 */ /* 0x000fe20000000800 */
        /* <DEDUP_REMOVED lines=25> */
[----:B---3--:R-:W-:Y:S01]  /*c1e0*/  F2FP.F16.F32.PACK_AB R156, R174, R171 ;  /* 0x000000abae9c723e */ /* 0x008fe200000000ff */
        /* <DEDUP_REMOVED lines=36> */
[----:B------:R-:W2:Y:S01]  /*c430*/  MUFU.EX2 R217, R217 ;  /* 0x000000d900d97308 */ /* 0x000ea20000000800 */
        /* <DEDUP_REMOVED lines=106> */
[----:B------:R-:W-:Y:S01]  /*cae0*/  FMUL.FTZ R149, R149, R14 ;  /* 0x0000000e95957220 */ /* 0x000fe20000410000 */
[-C--:B------:R-:W-:Y:S01]  /*caf0*/  FMUL.FTZ R150, R150, R13.reuse ;  /* 0x0000000d96967220 */ /* 0x080fe20000410000 */
[----:B------:R-:W-:Y:S01]  /*cb00*/  FMUL.FTZ R151, R151, R13 ;  /* 0x0000000d97977220 */ /* 0x000fe20000410000 */
[----:B------:R0:W-:Y:S01]  /*cb10*/  STSM.16.M88.4 [R185+0x36400], R152 ;  /* 0x03640098b9007844 */ /* 0x0001e20000000200 */
[----:B------:R-:W-:Y:S01]  /*cb20*/  VIADD R215, R187, 0x80 ;  /* 0x00000080bbd77836 */ /* 0x000fe20000000000 */
[----:B------:R-:W-:Y:S01]  /*cb30*/  MUFU.EX2 R183, R183 ;  /* 0x000000b700b77308 */ /* 0x000fe20000000800 */
[----:B------:R-:W-:Y:S01]  /*cb40*/  FFMA.FTZ R5, R14, R5, R21 ;  /* 0x000000050e057223 */ /* 0x000fe20000010015 */
[----:B------:R0:W-:Y:S01]  /*cb50*/  STSM.16.M88.4 [R190], R156 ;  /* 0x0000009cbe007844 */ /* 0x0001e20000000200 */
[----:B------:R-:W-:-:S02]  /*cb60*/  FFMA.FTZ R6, R13, R6, R10 ;  /* 0x000000060d067223 */ /* 0x000fc4000001000a */
[----:B------:R-:W-:Y:S02]  /*cb70*/  FADD.FTZ R168, R168, R5 ;  /* 0x00000005a8a87221 */ /* 0x000fe40000010000 */
[----:B------:R-:W-:Y:S01]  /*cb80*/  FADD.FTZ R217, R217, R6 ;  /* 0x00000006d9d97221 */ /* 0x000fe20000010000 */
[----:B------:R-:W2:Y:S01]  /*cb90*/  MUFU.EX2 R214, R214 ;  /* 0x000000d600d67308 */ /* 0x000ea20000000800 */
[----:B-1----:R-:W-:Y:S01]  /*cba0*/  F2FP.F16.F32.PACK_AB R163, R181, R180 ;  /* 0x000000b4b5a3723e */ /* 0x002fe200000000ff */
        /* <DEDUP_REMOVED lines=9> */
[----:B------:R-:W1:Y:S01]  /*cc40*/  MUFU.EX2 R173, R173 ;  /* 0x000000ad00ad7308 */ /* 0x000e620000000800 */
        /* <DEDUP_REMOVED lines=11> */
[----:B-1----:R-:W-:Y:S01]  /*cd00*/  F2FP.F16.F32.PACK_AB R166, R173, R172 ;  /* 0x000000acada6723e */ /* 0x002fe200000000ff */
[----:B------:R-:W-:Y:S01]  /*cd10*/  FADD.FTZ R223, R223, R176 ;  /* 0x000000b0dfdf7221 */ /* 0x000fe20000010000 */
[----:B------:R-:W-:-:S03]  /*cd20*/  FADD.FTZ R179, R179, R182 ;  /* 0x000000b6b3b37221 */ /* 0x000fc60000010000 */
[----:B------:R-:W-:Y:S01]  /*cd30*/  FADD.FTZ R180, R180, R223 ;  /* 0x000000dfb4b47221 */ /* 0x000fe20000010000 */
[----:B------:R-:W-:Y:S01]  /*cd40*/  FADD.FTZ R204, R204, R179 ;  /* 0x000000b3cccc7221 */ /* 0x000fe20000010000 */
[----:B------:R-:W-:Y:S02]  /*cd50*/  MUFU.EX2 R11, R11 ;  /* 0x0000000b000b7308 */ /* 0x000fe40000000800 */
[----:B------:R-:W-:Y:S01]  /*cd60*/  FADD.FTZ R181, R181, R180 ;  /* 0x000000b4b5b57221 */ /* 0x000fe20000010000 */
[----:B------:R-:W-:-:S04]  /*cd70*/  FADD.FTZ R183, R183, R204 ;  /* 0x000000ccb7b77221 */ /* 0x000fc80000010000 */
[----:B------:R-:W-:Y:S01]  /*cd80*/  FADD.FTZ R183, R214, R183 ;  /* 0x000000b7d6b77221 */ /* 0x000fe20000010000 */
[----:B------:R-:W1:Y:S01]  /*cd90*/  MUFU.EX2 R216, R216 ;  /* 0x000000d800d87308 */ /* 0x000e620000000800 */
[----:B--2---:R-:W-:Y:S01]  /*cda0*/  F2FP.F16.F32.PACK_AB R165, R213, R186 ;  /* 0x000000bad5a5723e */ /* 0x004fe200000000ff */
[----:B------:R-:W-:Y:S01]  /*cdb0*/  FADD.FTZ R186, R186, R181 ;  /* 0x000000b5baba7221 */ /* 0x000fe20000010000 */
[----:B------:R-:W-:-:S03]  /*cdc0*/  FADD.FTZ R172, R172, R183 ;  /* 0x000000b7acac7221 */ /* 0x000fc60000010000 */
[----:B------:R-:W-:Y:S01]  /*cdd0*/  FADD.FTZ R186, R213, R186 ;  /* 0x000000bad5ba7221 */ /* 0x000fe20000010000 */
[----:B------:R-:W-:Y:S01]  /*cde0*/  FADD.FTZ R5, R173, R172 ;  /* 0x000000acad057221 */ /* 0x000fe20000010000 */
[----:B-1----:R-:W-:Y:S02]  /*cdf0*/  F2FP.F16.F32.PACK_AB R167, R216, R11 ;  /* 0x0000000bd8a7723e */ /* 0x002fe400000000ff */
[----:B------:R-:W-:-:S03]  /*ce00*/  FADD.FTZ R11, R11, R186 ;  /* 0x000000ba0b0b7221 */ /* 0x000fc60000010000 */
        /* <DEDUP_REMOVED lines=35> */
.L_x_8382:
        /* <DEDUP_REMOVED lines=9> */
.L_x_8372:
[----:B------:R-:W2:Y:S01]  /*d0d0*/  SHFL.BFLY PT, R0, R5, 0x2, 0x1f ;  /* 0x0c401f0005007f89 */ /* 0x000ea200000e0000 */
[----:B------:R-:W-:-:S03]  /*d0e0*/  UIADD3 UR36, UR36, 0x1, URZ ;  /* 0x0000000124247890 */ /* 0x000fc6000fffe03f */
[----:B01----:R-:W0:Y:S01]  /*d0f0*/  SHFL.BFLY PT, R9, R6, 0x2, 0x1f ;  /* 0x0c401f0006097f89 */ /* 0x003e2200000e0000 */
[----:B------:R-:W-:Y:S08]  /*d100*/  BAR.ARV 0x8, 0x100 ;  /* 0x0204000000007b1d */ /* 0x000ff00000002000 */
[----:B------:R-:W-:Y:S01]  /*d110*/  BAR.SYNC.DEFER_BLOCKING 0xf, 0x100 ;  /* 0x03c4000000007b1d */ /* 0x000fe20000010000 */
[----:B--2---:R-:W-:Y:S01]  /*d120*/  FADD.FTZ R4, R0, R5 ;  /* 0x0000000500047221 */ /* 0x004fe20000010000 */
[----:B------:R-:W-:-:S02]  /*d130*/  VIADD R5, R2, 0x1 ;  /* 0x0000000102057836 */ /* 0x000fc40000000000 */
[----:B0-----:R-:W-:Y:S02]  /*d140*/  FADD.FTZ R9, R9, R6 ;  /* 0x0000000609097221 */ /* 0x001fe40000010000 */
[----:B------:R-:W0:Y:S01]  /*d150*/  SHFL.BFLY PT, R3, R4, 0x1, 0x1f ;  /* 0x0c201f0004037f89 */ /* 0x000e2200000e0000 */
[----:B------:R-:W-:-:S03]  /*d160*/  ISETP.NE.AND P1, PT, R5, 0x2, PT ;  /* 0x000000020500780c */ /* 0x000fc60003f25270 */
[----:B------:R-:W1:Y:S01]  /*d170*/  SHFL.BFLY PT, R10, R9, 0x1, 0x1f ;  /* 0x0c201f00090a7f89 */ /* 0x000e6200000e0000 */
[----:B0-----:R-:W-:Y:S01]  /*d180*/  FADD.FTZ R0, R4, R3 ;  /* 0x0000000304007221 */ /* 0x001fe20000010000 */
[----:B------:R-:W-:Y:S02]  /*d190*/  IMAD.MOV R3, RZ, RZ, -R184 ;  /* 0x000000ffff037224 */ /* 0x000fe400078e0ab8 */
[----:B------:R-:W-:Y:S02]  /*d1a0*/  IMAD.MOV.U32 R4, RZ, RZ, RZ ;  /* 0x000000ffff047224 */ /* 0x000fe400078e00ff */
[----:B-1----:R-:W-:Y:S01]  /*d1b0*/  FADD.FTZ R6, R9, R10 ;  /* 0x0000000a09067221 */ /* 0x002fe20000010000 */
[----:B------:R-:W-:Y:S02]  /*d1c0*/  FSETP.NE.FTZ.AND P2, PT, R0, RZ, PT ;  /* 0x000000ff0000720b */ /* 0x000fe40003f55000 */
[----:B------:R-:W-:Y:S01]  /*d1d0*/  ISETP.NE.AND P0, PT, R18, R3, PT ;  /* 0x000000031200720c */ /* 0x000fe20003f05270 */
[----:B------:R-:W-:Y:S01]  /*d1e0*/  IMAD.MOV.U32 R3, RZ, RZ, RZ ;  /* 0x000000ffff037224 */ /* 0x000fe200078e00ff */
[----:B------:R-:W-:-:S02]  /*d1f0*/  FSETP.NE.FTZ.AND P3, PT, R6, RZ, PT ;  /* 0x000000ff0600720b */ /* 0x000fc40003f75000 */
[----:B------:R-:W-:-:S04]  /*d200*/  SEL R9, RZ, 0x1, P1 ;  /* 0x00000001ff097807 */ /* 0x000fc80000800000 */
[----:B------:R-:W-:Y:S01]  /*d210*/  LOP3.LUT R16, R16, R9, RZ, 0x3c, !PT ;  /* 0x0000000910107212 */ /* 0x000fe200078e3cff */
[----:B------:R-:W-:Y:S02]  /*d220*/  IMAD.U32 R9, RZ, RZ, UR28 ;  /* 0x0000001cff097e24 */ /* 0x000fe4000f8e00ff */
[----:B------:R-:W0:Y:S02]  /*d230*/  @P2 MUFU.RCP R3, R0 ;  /* 0x0000000000032308 */ /* 0x000e240000001000 */
[----:B------:R-:W-:-:S04]  /*d240*/  @!P0 IMAD R2, R2, 0x40, R22 ;  /* 0x0000004002028824 */ /* 0x000fc800078e0216 */
[----:B------:R-:W-:Y:S02]  /*d250*/  @!P0 IMAD R2, R2, 0x4, R17 ;  /* 0x0000000402028824 */ /* 0x000fe400078e0211 */
        /* <DEDUP_REMOVED lines=76> */
[----:B------:R-:W-:Y:S02]  /*d720*/  IMAD.MOV.U32 R0, RZ, RZ, -0x800000 ;  /* 0xff800000ff007424 */ /* 0x000fe400078e00ff */
[-C--:B------:R-:W-:Y:S01]  /*d730*/  FMUL.FTZ R25, R50, R4.reuse ;  /* 0x0000000432197220 */ /* 0x080fe20000410000 */
[-C--:B------:R-:W-:Y:S01]  /*d740*/  FMUL.FTZ R13, R58, R4.reuse ;  /* 0x000000043a0d7220 */ /* 0x080fe20000410000 */
[-C--:B------:R-:W-:Y:S01]  /*d750*/  FMUL.FTZ R15, R62, R4.reuse ;  /* 0x000000043e0f7220 */ /* 0x080fe20000410000 */
[----:B------:R-:W-:Y:S01]  /*d760*/  @P2 FFMA.FTZ R3, R2, R7, R17 ;  /* 0x0000000702032223 */ /* 0x000fe20000010011 */
        /* <DEDUP_REMOVED lines=64> */
.L_x_8342:
[----:B------:R-:W0:Y:S01]  /*db70*/  S2R R202, SR_CgaCtaId ;  /* 0x0000000000ca7919 */ /* 0x000e220000008800 */
[----:B------:R-:W-:Y:S01]  /*db80*/  MOV R17, 0x400 ;  /* 0x0000040000117802 */ /* 0x000fe20000000f00 */
[----:B------:R-:W-:Y:S01]  /*db90*/  BSSY B0, `(.L_x_8384) ;  /* 0x00002f1000007945 */ /* 0x000fe20003800000 */
[----:B------:R-:W-:Y:S02]  /*dba0*/  BAR.SYNC.DEFER_BLOCKING 0x5, 0x180 ;  /* 0x0146000000007b1d */ /* 0x000fe40000010000 */
[----:B0-----:R-:W-:-:S05]  /*dbb0*/  LEA R17, R202, R17, 0x18 ;  /* 0x00000011ca117211 */ /* 0x001fca00078ec0ff */
[----:B------:R-:W0:Y:S02]  /*dbc0*/  LDS.128 R4, [R17+0x388d0] ;  /* 0x0388d00011047984 */ /* 0x000e240000000c00 */
[----:B0-----:R-:W-:Y:S02]  /*dbd0*/  R2UR UR5, R5 ;  /* 0x00000000050572ca */ /* 0x001fe400000e0000 */
[----:B------:R-:W-:Y:S01]  /*dbe0*/  R2UR UR6, R6 ;  /* 0x00000000060672ca */ /* 0x000fe200000e0000 */
[----:B------:R-:W-:Y:S06]  /*dbf0*/  BAR.ARV 0x4, 0x180 ;  /* 0x0106000000007b1d */ /* 0x000fec0000002000 */
[----:B------:R-:W-:Y:S08]  /*dc00*/  @P0 BRA `(.L_x_8385) ;  /* 0x00000020001c0947 */ /* 0x000ff00003800000 */
[----:B------:R-:W0:Y:S01]  /*dc10*/  S2R R6, SR_SWINHI ;  /* 0x0000000000067919 */ /* 0x000e220000002f00 */
[----:B------:R-:W-:Y:S01]  /*dc20*/  F2FP.F16.F32.PACK_AB R9, R27, R9 ;  /* 0x000000091b09723e */ /* 0x000fe200000000ff */
[----:B------:R-:W-:Y:S01]  /*dc30*/  ULDC.64 UR8, c[0x0][0xd00] ;  /* 0x0003400000087ab9 */ /* 0x000fe20000000a00 */
[----:B------:R-:W-:Y:S01]  /*dc40*/  F2FP.F16.F32.PACK_AB R10, R10, R175 ;  /* 0x000000af0a0a723e */ /* 0x000fe200000000ff */
[----:B------:R-:W-:Y:S01]  /*dc50*/  UISETP.NE.U32.AND UP0, UPT, UR8, URZ, UPT ;  /* 0x0000003f0800728c */ /* 0x000fe2000bf05070 */
[----:B------:R-:W-:Y:S02]  /*dc60*/  F2FP.F16.F32.PACK_AB R11, R31, R11 ;  /* 0x0000000b1f0b723e */ /* 0x000fe400000000ff */
[----:B------:R-:W-:Y:S01]  /*dc70*/  F2FP.F16.F32.PACK_AB R28, R28, R174 ;  /* 0x000000ae1c1c723e */ /* 0x000fe200000000ff */
[----:B------:R-:W-:Y:S01]  /*dc80*/  UISETP.NE.AND.EX UP0, UPT, UR9, URZ, UPT, UP0 ;  /* 0x0000003f0900728c */ /* 0x000fe2000bf05300 */
[----:B------:R-:W-:Y:S02]  /*dc90*/  F2FP.F16.F32.PACK_AB R29, R35, R29 ;  /* 0x0000001d231d723e */ /* 0x000fe400000000ff */
[----:B------:R-:W-:Y:S01]  /*dca0*/  F2FP.F16.F32.PACK_AB R31, R39, R38 ;  /* 0x00000026271f723e */ /* 0x000fe200000000ff */
[----:B------:R-:W-:Y:S01]  /*dcb0*/  ULDC.64 UR8, c[0x0][0xd00] ;  /* 0x0003400000087ab9 */ /* 0x000fe20000000a00 */
[----:B------:R-:W-:Y:S01]  /*dcc0*/  F2FP.F16.F32.PACK_AB R32, R32, R172 ;  /* 0x000000ac2020723e */ /* 0x000fe200000000ff */
[----:B------:R-:W-:Y:S01]  /*dcd0*/  UIMAD.WIDE UR8, UR40, 0x4, UR8 ;  /* 0x00000004280878a5 */ /* 0x000fe2000f8e0208 */
        /* <DEDUP_REMOVED lines=10> */
[----:B0-----:R-:W-:Y:S02]  /*dd80*/  MOV R5, R6 ;  /* 0x0000000600057202 */ /* 0x001fe40000000f00 */
[----:B------:R-:W-:Y:S02]  /*dd90*/  F2FP.F16.F32.PACK_AB R81, R83, R82 ;  /* 0x000000525351723e */ /* 0x000fe400000000ff */
        /* <DEDUP_REMOVED lines=15> */
[----:B------:R-:W-:Y:S01]  /*de90*/  IMAD.X R57, RZ, RZ, R123, P6 ;  /* 0x000000ffff397224 */ /* 0x000fe200030e067b */
[----:B------:R-:W-:Y:S02]  /*dea0*/  LOP3.LUT R52, R183, 0x380, RZ, 0xc0, !PT ;  /* 0x00000380b7347812 */ /* 0x000fe400078ec0ff */
[----:B------:R-:W-:Y:S02]  /*deb0*/  LOP3.LUT R177, R56, 0x380, RZ, 0xc0, !PT ;  /* 0x0000038038b17812 */ /* 0x000fe400078ec0ff */
[----:B------:R-:W-:-:S02]  /*dec0*/  IADD3 R181, P4, R122, 0x60, RZ ;  /* 0x000000607ab57810 */ /* 0x000fc40007f9e0ff */
[C---:B------:R-:W-:Y:S02]  /*ded0*/  LOP3.LUT R21, R122.reuse, 0x380, RZ, 0xc0, !PT ;  /* 0x000003807a157812 */ /* 0x040fe400078ec0ff */
[C---:B------:R-:W-:Y:S01]  /*dee0*/  IADD3 R60, P5, R122.reuse, 0x2040, RZ ;  /* 0x000020407a3c7810 */ /* 0x040fe20007fbe0ff */
[--C-:B------:R-:W-:Y:S01]  /*def0*/  IMAD.X R49, RZ, RZ, R123.reuse, P4 ;  /* 0x000000ffff317224 */ /* 0x100fe200020e067b */
[C---:B------:R-:W-:Y:S02]  /*df00*/  IADD3 R64, P2, R122.reuse, 0x2060, RZ ;  /* 0x000020607a407810 */ /* 0x040fe40007f5e0ff */
[----:B------:R-:W-:Y:S01]  /*df10*/  IADD3 R68, P1, R122, 0x4000, RZ ;  /* 0x000040007a447810 */ /* 0x000fe20007f3e0ff */
[--C-:B------:R-:W-:Y:S01]  /*df20*/  IMAD.X R61, RZ, RZ, R123.reuse, P5 ;  /* 0x000000ffff3d7224 */ /* 0x100fe200028e067b */
[----:B------:R-:W-:Y:S01]  /*df30*/  SHF.R.U64 R44, R44, 0x3, RZ ;  /* 0x000000032c2c7819 */ /* 0x000fe200000012ff */
[--C-:B------:R-:W-:Y:S01]  /*df40*/  IMAD.X R65, RZ, RZ, R123.reuse, P2 ;  /* 0x000000ffff417224 */ /* 0x100fe200010e067b */
[----:B------:R-:W-:Y:S01]  /*df50*/  SHF.R.U64 R52, R52, 0x3, RZ ;  /* 0x0000000334347819 */ /* 0x000fe200000012ff */
[----:B------:R-:W-:Y:S01]  /*df60*/  IMAD.X R69, RZ, RZ, R123, P1 ;  /* 0x000000ffff457224 */ /* 0x000fe200008e067b */
[----:B------:R-:W-:-:S02]  /*df70*/  SHF.R.U64 R177, R177, 0x3, RZ ;  /* 0x00000003b1b17819 */ /* 0x000fc400000012ff */
[----:B------:R-:W-:Y:S02]  /*df80*/  IADD3 R8, P0, R122, 0x4020, RZ ;  /* 0x000040207a087810 */ /* 0x000fe40007f1e0ff */
[----:B------:R-:W-:Y:S02]  /*df90*/  LOP3.LUT R48, R181, 0x380, RZ, 0xc0, !PT ;  /* 0x00000380b5307812 */ /* 0x000fe400078ec0ff */
[----:B------:R-:W-:Y:S02]  /*dfa0*/  SHF.R.U64 R21, R21, 0x3, RZ ;  /* 0x0000000315157819 */ /* 0x000fe400000012ff */
[----:B------:R-:W-:Y:S02]  /*dfb0*/  LOP3.LUT R44, R44, R179, RZ, 0x3c, !PT ;  /* 0x000000b32c2c7212 */ /* 0x000fe400078e3cff */
[----:B------:R-:W-:Y:S02]  /*dfc0*/  LOP3.LUT R52, R52, R183, RZ, 0x3c, !PT ;  /* 0x000000b734347212 */ /* 0x000fe400078e3cff */
[----:B------:R-:W-:-:S02]  /*dfd0*/  LOP3.LUT R56, R177, R56, RZ, 0x3c, !PT ;  /* 0x00000038b1387212 */ /* 0x000fc400078e3cff */
[----:B------:R-:W-:Y:S02]  /*dfe0*/  LOP3.LUT R179, R60, 0x380, RZ, 0xc0, !PT ;  /* 0x000003803cb37812 */ /* 0x000fe400078ec0ff */
[----:B------:R-:W-:Y:S02]  /*dff0*/  LOP3.LUT R183, R68, 0x380, RZ, 0xc0, !PT ;  /* 0x0000038044b77812 */ /* 0x000fe400078ec0ff */
[----:B------:R-:W-:Y:S02]  /*e000*/  LOP3.LUT R177, R8, 0x380, RZ, 0xc0, !PT ;  /* 0x0000038008b17812 */ /* 0x000fe400078ec0ff */
        /* <DEDUP_REMOVED lines=12> */
[--C-:B------:R-:W-:Y:S01]  /*e0d0*/  IMAD.X R21, RZ, RZ, R123.reuse, P2 ;  /* 0x000000ffff157224 */ /* 0x100fe200010e067b */
[----:B------:R-:W-:Y:S01]  /*e0e0*/  SHF.R.U64 R179, R179, 0x3, RZ ;  /* 0x00000003b3b37819 */ /* 0x000fe200000012ff */
[----:B------:R-:W-:Y:S01]  /*e0f0*/  IMAD.X R37, RZ, RZ, R123, P1 ;  /* 0x000000ffff257224 */ /* 0x000fe200008e067b */
[----:B------:R-:W-:Y:S02]  /*e100*/  SHF.R.U64 R183, R183, 0x3, RZ ;  /* 0x00000003b7b77819 */ /* 0x000fe400000012ff */
[----:B------:R-:W-:Y:S02]  /*e110*/  SHF.R.U64 R177, R177, 0x3, RZ ;  /* 0x00000003b1b17819 */ /* 0x000fe400000012ff */
[----:B------:R-:W-:Y:S02]  /*e120*/  LOP3.LUT R48, R48, R181, RZ, 0x3c, !PT ;  /* 0x000000b530307212 */ /* 0x000fe400078e3cff */
[----:B------:R-:W-:-:S02]  /*e130*/  IADD3.X R103, RZ, R123, RZ, P0, !PT ;  /* 0x0000007bff677210 */ /* 0x000fc400007fe4ff */
[----:B------:R-:W-:Y:S02]  /*e140*/  LOP3.LUT R181, R64, 0x380, RZ, 0xc0, !PT ;  /* 0x0000038040b57812 */ /* 0x000fe400078ec0ff */
[----:B------:R-:W-:Y:S02]  /*e150*/  MOV R122, R122 ;  /* 0x0000007a007a7202 */ /* 0x000fe40000000f00 */
[----:B------:R-:W-:Y:S02]  /*e160*/  LOP3.LUT R123, R30, 0x380, RZ, 0xc0, !PT ;  /* 0x000003801e7b7812 */ /* 0x000fe400078ec0ff */
[----:B------:R-:W-:Y:S02]  /*e170*/  LOP3.LUT R60, R179, R60, RZ, 0x3c, !PT ;  /* 0x0000003cb33c7212 */ /* 0x000fe400078e3cff */
[----:B------:R-:W-:Y:S02]  /*e180*/  LOP3.LUT R68, R183, R68, RZ, 0x3c, !PT ;  /* 0x00000044b7447212 */ /* 0x000fe400078e3cff */
[----:B------:R-:W-:-:S02]  /*e190*/  LOP3.LUT R102, R177, R8, RZ, 0x3c, !PT ;  /* 0x00000008b1667212 */ /* 0x000fc400078e3cff */
[----:B------:R-:W-:Y:S02]  /*e1a0*/  LOP3.LUT R179, R36, 0x380, RZ, 0xc0, !PT ;  /* 0x0000038024b37812 */ /* 0x000fe400078ec0ff */
[----:B------:R-:W-:Y:S02]  /*e1b0*/  LOP3.LUT R183, R34, 0x380, RZ, 0xc0, !PT ;  /* 0x0000038022b77812 */ /* 0x000fe400078ec0ff */
[----:B------:R-:W-:Y:S01]  /*e1c0*/  F2FP.F16.F32.PACK_AB R8, R20, R176 ;  /* 0x000000b01408723e */ /* 0x000fe200000000ff */
[----:B------:R-:W-:Y:S01]  /*e1d0*/  BAR.SYNC.DEFER_BLOCKING 0x1, 0x100 ;  /* 0x0044000000007b1d */ /* 0x000fe20000010000 */
[----:B------:R-:W-:Y:S02]  /*e1e0*/  SHF.R.U64 R181, R181, 0x3, RZ ;  /* 0x00000003b5b57819 */ /* 0x000fe400000012ff */
[----:B------:R-:W-:Y:S02]  /*e1f0*/  LOP3.LUT R27, R6, 0x380, RZ, 0xc0, !PT ;  /* 0x00000380061b7812 */ /* 0x000fe400078ec0ff */
[----:B------:R-:W-:-:S02]  /*e200*/  LOP3.LUT R20, R26, 0x380, RZ, 0xc0, !PT ;  /* 0x000003801a147812 */ /* 0x000fc400078ec0ff */
[----:B------:R-:W-:Y:S02]  /*e210*/  SHF.R.U64 R123, R123, 0x3, RZ ;  /* 0x000000037b7b7819 */ /* 0x000fe400000012ff */
[----:B------:R-:W-:Y:S02]  /*e220*/  SHF.R.U64 R179, R179, 0x3, RZ ;  /* 0x00000003b3b37819 */ /* 0x000fe400000012ff */
[----:B------:R-:W-:Y:S02]  /*e230*/  SHF.R.U64 R183, R183, 0x3, RZ ;  /* 0x00000003b7b77819 */ /* 0x000fe400000012ff */
[----:B------:R-:W-:Y:S02]  /*e240*/  LOP3.LUT R64, R181, R64, RZ, 0x3c, !PT ;  /* 0x00000040b5407212 */ /* 0x000fe400078e3cff */
[----:B------:R-:W-:Y:S02]  /*e250*/  SHF.R.U64 R27, R27, 0x3, RZ ;  /* 0x000000031b1b7819 */ /* 0x000fe400000012ff */
[----:B------:R-:W-:-:S02]  /*e260*/  SHF.R.U64 R175, R20, 0x3, RZ ;  /* 0x0000000314af7819 */ /* 0x000fc400000012ff */
[----:B------:R-:W-:Y:S02]  /*e270*/  LOP3.LUT R181, R110, 0x380, RZ, 0xc0, !PT ;  /* 0x000003806eb57812 */ /* 0x000fe400078ec0ff */
[----:B------:R-:W-:Y:S02]  /*e280*/  LOP3.LUT R20, R123, R30, RZ, 0x3c, !PT ;  /* 0x0000001e7b147212 */ /* 0x000fe400078e3cff */
[----:B------:R-:W-:Y:S01]  /*e290*/  MOV R41, R40 ;  /* 0x0000002800297202 */ /* 0x000fe20000000f00 */
[----:B------:R0:W-:Y:S01]  /*e2a0*/  STSM.16.M88.4 [R122], R8 ;  /* 0x000000087a007844 */ /* 0x0001e20000000200 */
[----:B------:R-:W-:Y:S02]  /*e2b0*/  F2FP.F16.F32.PACK_AB R30, R171, R173 ;  /* 0x000000adab1e723e */ /* 0x000fe400000000ff */
[----:B------:R-:W-:Y:S02]  /*e2c0*/  LOP3.LUT R106, R179, R36, RZ, 0x3c, !PT ;  /* 0x00000024b36a7212 */ /* 0x000fe400078e3cff */
[----:B------:R-:W-:Y:S01]  /*e2d0*/  LOP3.LUT R114, R183, R34, RZ, 0x3c, !PT ;  /* 0x00000022b7727212 */ /* 0x000fe200078e3cff */
[----:B------:R1:W-:Y:S01]  /*e2e0*/  STSM.16.M88.4 [R41], R28 ;  /* 0x0000001c29007844 */ /* 0x0003e20000000200 */
[----:B------:R-:W-:-:S02]  /*e2f0*/  LOP3.LUT R118, R27, R6, RZ, 0x3c, !PT ;  /* 0x000000061b767212 */ /* 0x000fc400078e3cff */
[----:B------:R-:W-:Y:S02]  /*e300*/  LOP3.LUT R36, R175, R26, RZ, 0x3c, !PT ;  /* 0x0000001aaf247212 */ /* 0x000fe400078e3cff */
[----:B------:R-:W-:Y:S02]  /*e310*/  MOV R44, R44 ;  /* 0x0000002c002c7202 */ /* 0x000fe40000000f00 */
[----:B------:R-:W-:Y:S02]  /*e320*/  F2FP.F16.F32.PACK_AB R34, R167, R170 ;  /* 0x000000aaa722723e */ /* 0x000fe400000000ff */
[----:B------:R-:W-:Y:S02]  /*e330*/  SHF.R.U64 R181, R181, 0x3, RZ ;  /* 0x00000003b5b57819 */ /* 0x000fe400000012ff */
[----:B------:R-:W-:Y:S01]  /*e340*/  MOV R48, R48 ;  /* 0x0000003000307202 */ /* 0x000fe20000000f00 */
[----:B------:R-:W-:Y:S01]  /*e350*/  STSM.16.M88.4 [R44], R32 ;  /* 0x000000202c007844 */ /* 0x000fe20000000200 */
[----:B------:R-:W-:-:S02]  /*e360*/  F2FP.F16.F32.PACK_AB R26, R164, R166 ;  /* 0x000000a6a41a723e */ /* 0x000fc400000000ff */
[----:B------:R-:W-:Y:S02]  /*e370*/  F2FP.F16.F32.PACK_AB R27, R55, R54 ;  /* 0x00000036371b723e */ /* 0x000fe400000000ff */
[----:B------:R-:W-:Y:S02]  /*e380*/  MOV R52, R52 ;  /* 0x0000003400347202 */ /* 0x000fe40000000f00 */
[----:B------:R-:W-:Y:S01]  /*e390*/  MOV R56, R56 ;  /* 0x0000003800387202 */ /* 0x000fe20000000f00 */
[----:B------:R-:W-:Y:S01]  /*e3a0*/  STSM.16.M88.4 [R48], R24 ;  /* 0x0000001830007844 */ /* 0x000fe20000000200 */
[----:B0-----:R-:W-:Y:S02]  /*e3b0*/  F2FP.F16.F32.PACK_AB R8, R160, R162 ;  /* 0x000000a2a008723e */ /* 0x001fe400000000ff */
[----:B------:R-:W-:Y:S01]  /*e3c0*/  F2FP.F16.F32.PACK_AB R9, R67, R66 ;  /* 0x000000424309723e */ /* 0x000fe200000000ff */
[----:B------:R-:W-:Y:S01]  /*e3d0*/  STSM.16.M88.4 [R52], R12 ;  /* 0x0000000c34007844 */ /* 0x000fe20000000200 */
[----:B------:R-:W-:-:S02]  /*e3e0*/  F2FP.F16.F32.PACK_AB R10, R152, R161 ;  /* 0x000000a1980a723e */ /* 0x000fc400000000ff */
[----:B------:R-:W-:Y:S02]  /*e3f0*/  F2FP.F16.F32.PACK_AB R11, R71, R70 ;  /* 0x00000046470b723e */ /* 0x000fe400000000ff */
[----:B------:R-:W-:Y:S02]  /*e400*/  MOV R60, R60 ;  /* 0x0000003c003c7202 */ /* 0x000fe40000000f00 */
[----:B-1----:R-:W-:Y:S01]  /*e410*/  F2FP.F16.F32.PACK_AB R28, R73, R155 ;  /* 0x0000009b491c723e */ /* 0x002fe200000000ff */
[----:B------:R0:W-:Y:S01]  /*e420*/  STSM.16.M88.4 [R56], R8 ;  /* 0x0000000838007844 */ /* 0x0001e20000000200 */
[----:B------:R-:W-:Y:S02]  /*e430*/  F2FP.F16.F32.PACK_AB R29, R75, R74 ;  /* 0x0000004a4b1d723e */ /* 0x000fe400000000ff */
[----:B------:R-:W-:Y:S02]  /*e440*/  F2FP.F16.F32.PACK_AB R30, R77, R76 ;  /* 0x0000004c4d1e723e */ /* 0x000fe400000000ff */
[----:B------:R-:W-:-:S02]  /*e450*/  F2FP.F16.F32.PACK_AB R31, R79, R78 ;  /* 0x0000004e4f1f723e */ /* 0x000fc400000000ff */
[----:B------:R-:W-:Y:S02]  /*e460*/  LOP3.LUT R110, R181, R110, RZ, 0x3c, !PT ;  /* 0x0000006eb56e7212 */ /* 0x000fe400078e3cff */
[----:B------:R-:W-:Y:S01]  /*e470*/  MOV R64, R64 ;  /* 0x0000004000407202 */ /* 0x000fe20000000f00 */
[----:B------:R-:W-:Y:S01]  /*e480*/  STSM.16.M88.4 [R60], R28 ;  /* 0x0000001c3c007844 */ /* 0x000fe20000000200 */
[----:B------:R-:W-:Y:S02]  /*e490*/  F2FP.F16.F32.PACK_AB R89, R91, R90 ;  /* 0x0000005a5b59723e */ /* 0x000fe400000000ff */
[----:B------:R-:W-:Y:S01]  /*e4a0*/  F2FP.F16.F32.PACK_AB R96, R97, R96 ;  /* 0x000000606160723e */ /* 0x000fe200000000ff */
[----:B------:R-:W-:Y:S01]  /*e4b0*/  STSM.16.M88.4 [R64], R80 ;  /* 0x0000005040007844 */ /* 0x000fe20000000200 */
[----:B------:R-:W-:Y:S01]  /*e4c0*/  MOV R68, R68 ;  /* 0x0000004400447202 */ /* 0x000fe20000000f00 */
[----:B0-----:R-:W-:Y:S01]  /*e4d0*/  IMAD.U32 R10, RZ, RZ, UR8 ;  /* 0x00000008ff0a7e24 */ /* 0x001fe2000f8e00ff */
[----:B------:R-:W-:Y:S01]  /*e4e0*/  F2FP.F16.F32.PACK_AB R90, R93, R92 ;  /* 0x0000005c5d5a723e */ /* 0x000fe200000000ff */
[----:B------:R-:W-:Y:S01]  /*e4f0*/  IMAD.U32 R11, RZ, RZ, UR9 ;  /* 0x00000009ff0b7e24 */ /* 0x000fe2000f8e00ff */
[----:B------:R-:W-:Y:S01]  /*e500*/  F2FP.F16.F32.PACK_AB R91, R95, R94 ;  /* 0x0000005e5f5b723e */ /* 0x000fe200000000ff */
[----:B------:R-:W-:Y:S01]  /*e510*/  ULDC.64 UR8, c[0x0][0xd08] ;  /* 0x0003420000087ab9 */ /* 0x000fe20000000a00 */
[----:B------:R-:W-:-:S02]  /*e520*/  F2FP.F16.F32.PACK_AB R97, R99, R98 ;  /* 0x000000626361723e */ /* 0x000fc400000000ff */
[----:B------:R-:W-:Y:S01]  /*e530*/  MOV R102, R102 ;  /* 0x0000006600667202 */ /* 0x000fe20000000f00 */
[----:B------:R-:W-:Y:S01]  /*e540*/  STSM.16.M88.4 [R68], R88 ;  /* 0x0000005844007844 */ /* 0x000fe20000000200 */
        /* <DEDUP_REMOVED lines=21> */
[----:B------:R-:W-:Y:S02]  /*e6a0*/  F2FP.F16.F32.PACK_AB R129, R131, R130 ;  /* 0x000000828381723e */ /* 0x000fe400000000ff */
[----:B------:R-:W-:Y:S01]  /*e6b0*/  F2FP.F16.F32.PACK_AB R136, R137, R136 ;  /* 0x000000888988723e */ /* 0x000fe200000000ff */
[----:B------:R0:W-:Y:S01]  /*e6c0*/  STSM.16.M88.4 [R6], R120 ;  /* 0x0000007806007844 */ /* 0x0001e20000000200 */
        /* <DEDUP_REMOVED lines=13> */
[----:B------:R-:W-:Y:S01]  /*e7a0*/  F2FP.F16.F32.PACK_AB R147, R151, R150 ;  /* 0x000000969793723e */ /* 0x000fe200000000ff */
[----:B------:R-:W-:Y:S01]  /*e7b0*/  UISETP.NE.U32.AND UP1, UPT, UR8, URZ, UPT ;  /* 0x0000003f0800728c */ /* 0x000fe2000bf25070 */
[----:B------:R-:W-:-:S03]  /*e7c0*/  PLOP3.LUT P0, PT, PT, PT, UP0, 0x80, 0x0 ;  /* 0x000000000000781c */ /* 0x000fc60003f0f008 */
[----:B------:R1:W-:Y:S01]  /*e7d0*/  STSM.16.M88.4 [R36], R144 ;  /* 0x0000009024007844 */ /* 0x0003e20000000200 */
[----:B------:R-:W-:Y:S01]  /*e7e0*/  BAR.SYNC.DEFER_BLOCKING 0x1, 0x100 ;  /* 0x0044000000007b1d */ /* 0x000fe20000010000 */
[----:B------:R-:W-:Y:S01]  /*e7f0*/  UISETP.NE.AND.EX UP1, UPT, UR9, URZ, UPT, UP1 ;  /* 0x0000003f0900728c */ /* 0x000fe2000bf25310 */
[----:B------:R-:W-:-:S05]  /*e800*/  IMAD R9, R198, 0x40, R23 ;  /* 0x00000040c6097824 */ /* 0x000fca00078e0217 */
[----:B------:R-:W-:-:S05]  /*e810*/  PLOP3.LUT P6, PT, PT, PT, UP1, 0x80, 0x0 ;  /* 0x000000000000781c */ /* 0x000fca0003fcf018 */
[----:B------:R-:W-:-:S04]  /*e820*/  @UP1 ULEA UR8, UP2, UR40, UR8, 0x2 ;  /* 0x0000000828081291 */ /* 0x000fc8000f84103f */
[----:B------:R-:W-:Y:S01]  /*e830*/  @UP1 ULEA.HI.X UR9, UR40, UR9, UR39, 0x2, UP2 ;  /* 0x0000000928091291 */ /* 0x000fe200090f1427 */
[----:B------:R-:W-:Y:S01]  /*e840*/  IMAD.WIDE R8, R9, 0x2, R4 ;  /* 0x0000000209087825 */ /* 0x000fe200078e0204 */
[----:B------:R-:W-:-:S03]  /*e850*/  ULDC UR4, c[0x0][0xb88] ;  /* 0x0002e20000047ab9 */ /* 0x000fc60000000800 */
[----:B------:R-:W-:Y:S01]  /*e860*/  IMAD.U32 R4, RZ, RZ, UR4 ;  /* 0x00000004ff047e24 */ /* 0x000fe2000f8e00ff */
[----:B------:R-:W2:Y:S01]  /*e870*/  @P0 LDG.E R13, desc[UR44][R10.64] ;  /* 0x0000002c0a0d0981 */ /* 0x000ea2000c1e1900 */
[----:B------:R-:W-:Y:S01]  /*e880*/  IMAD.U32 R14, RZ, RZ, UR8 ;  /* 0x00000008ff0e7e24 */ /* 0x000fe2000f8e00ff */
[C---:B------:R-:W-:Y:S01]  /*e890*/  IADD3 R5, P2, R8.reuse, 0x1000, RZ ;  /* 0x0000100008057810 */ /* 0x040fe20007f5e0ff */
[----:B------:R-:W-:Y:S01]  /*e8a0*/  IMAD.U32 R15, RZ, RZ, UR9 ;  /* 0x00000009ff0f7e24 */ /* 0x000fe2000f8e00ff */
[C---:B------:R-:W-:Y:S02]  /*e8b0*/  IADD3 R25, P1, R8.reuse, 0x2000, RZ ;  /* 0x0000200008197810 */ /* 0x040fe40007f3e0ff */
[----:B0-----:R-:W-:Y:S02]  /*e8c0*/  P2R R6, PR, RZ, 0x4 ;  /* 0x00000004ff067803 */ /* 0x001fe40000000000 */
[----:B------:R0:W5:Y:S01]  /*e8d0*/  @P6 LDG.E R4, desc[UR44][R14.64] ;  /* 0x0000002c0e046981 */ /* 0x000162000c1e1900 */
[----:B------:R-:W-:-:S02]  /*e8e0*/  IADD3 R29, P2, R8, 0x3000, RZ ;  /* 0x00003000081d7810 */ /* 0x000fc40007f5e0ff */
[C---:B------:R-:W-:Y:S02]  /*e8f0*/  IADD3 R33, P3, R8.reuse, 0x4000, RZ ;  /* 0x0000400008217810 */ /* 0x040fe40007f7e0ff */
[C---:B------:R-:W-:Y:S02]  /*e900*/  IADD3 R37, P4, R8.reuse, 0x5000, RZ ;  /* 0x0000500008257810 */ /* 0x040fe40007f9e0ff */
[----:B------:R-:W-:Y:S02]  /*e910*/  IADD3 R41, P5, R8, 0x6000, RZ ;  /* 0x0000600008297810 */ /* 0x000fe40007fbe0ff */
[----:B------:R-:W-:Y:S02]  /*e920*/  LOP3.LUT R12, R5, 0x380, RZ, 0xc0, !PT ;  /* 0x00000380050c7812 */ /* 0x000fe400078ec0ff */
[----:B------:R-:W-:Y:S02]  /*e930*/  LOP3.LUT R24, R25, 0x380, RZ, 0xc0, !PT ;  /* 0x0000038019187812 */ /* 0x000fe400078ec0ff */
[----:B------:R-:W-:-:S02]  /*e940*/  LOP3.LUT R28, R29, 0x380, RZ, 0xc0, !PT ;  /* 0x000003801d1c7812 */ /* 0x000fc400078ec0ff */
[----:B------:R-:W-:Y:S02]  /*e950*/  LOP3.LUT R32, R33, 0x380, RZ, 0xc0, !PT ;  /* 0x0000038021207812 */ /* 0x000fe400078ec0ff */
[----:B-1----:R-:W-:Y:S02]  /*e960*/  LOP3.LUT R36, R37, 0x380, RZ, 0xc0, !PT ;  /* 0x0000038025247812 */ /* 0x002fe400078ec0ff */
[----:B------:R-:W-:Y:S01]  /*e970*/  LOP3.LUT R40, R41, 0x380, RZ, 0xc0, !PT ;  /* 0x0000038029287812 */ /* 0x000fe200078ec0ff */
[----:B------:R-:W-:Y:S01]  /*e980*/  UMOV UR4, URZ ;  /* 0x0000003f00047c82 */ /* 0x000fe20008000000 */
[----:B------:R-:W-:Y:S02]  /*e990*/  SHF.R.U64 R12, R12, 0x3, RZ ;  /* 0x000000030c0c7819 */ /* 0x000fe400000012ff */
[----:B------:R-:W-:Y:S02]  /*e9a0*/  SHF.R.U64 R24, R24, 0x3, RZ ;  /* 0x0000000318187819 */ /* 0x000fe400000012ff */
[----:B------:R-:W-:-:S02]  /*e9b0*/  SHF.R.U64 R28, R28, 0x3, RZ ;  /* 0x000000031c1c7819 */ /* 0x000fc400000012ff */
[----:B------:R-:W-:Y:S02]  /*e9c0*/  SHF.R.U64 R32, R32, 0x3, RZ ;  /* 0x0000000320207819 */ /* 0x000fe400000012ff */
[----:B------:R-:W-:Y:S02]  /*e9d0*/  SHF.R.U64 R36, R36, 0x3, RZ ;  /* 0x0000000324247819 */ /* 0x000fe400000012ff */
[----:B------:R-:W-:Y:S02]  /*e9e0*/  SHF.R.U64 R40, R40, 0x3, RZ ;  /* 0x0000000328287819 */ /* 0x000fe400000012ff */
[----:B------:R-:W-:Y:S02]  /*e9f0*/  LOP3.LUT R12, R12, R5, RZ, 0x3c, !PT ;  /* 0x000000050c0c7212 */ /* 0x000fe400078e3cff */
[----:B------:R-:W-:Y:S02]  /*ea00*/  LOP3.LUT R24, R24, R25, RZ, 0x3c, !PT ;  /* 0x0000001918187212 */ /* 0x000fe400078e3cff */
[----:B------:R-:W-:-:S02]  /*ea10*/  LOP3.LUT R28, R28, R29, RZ, 0x3c, !PT ;  /* 0x0000001d1c1c7212 */ /* 0x000fc400078e3cff */
[----:B------:R-:W-:Y:S02]  /*ea20*/  LOP3.LUT R32, R32, R33, RZ, 0x3c, !PT ;  /* 0x0000002120207212 */ /* 0x000fe400078e3cff */
[----:B------:R-:W-:Y:S02]  /*ea30*/  LOP3.LUT R36, R36, R37, RZ, 0x3c, !PT ;  /* 0x0000002524247212 */ /* 0x000fe400078e3cff */
[----:B------:R-:W-:Y:S02]  /*ea40*/  LOP3.LUT R40, R40, R41, RZ, 0x3c, !PT ;  /* 0x0000002928287212 */ /* 0x000fe400078e3cff */
[----:B--2---:R-:W-:Y:S01]  /*ea50*/  @P0 R2UR UR4, R13 ;  /* 0x000000000d0402ca */ /* 0x004fe200000e0000 */
[----:B0-----:R-:W-:-:S14]  /*ea60*/  @P6 BRA `(.L_x_8386) ;  /* 0x0000000000106947 */ /* 0x001fdc0003800000 */
[----:B------:R-:W-:Y:S05]  /*ea70*/  @!P0 BRA `(.L_x_8386) ;  /* 0x00000000000c8947 */ /* 0x000fea0003800000 */
[----:B------:R-:W2:Y:S04]  /*ea80*/  LDG.E R5, desc[UR44][R10.64] ;  /* 0x0000002c0a057981 */ /* 0x000ea8000c1e1900 */
[----:B-----5:R-:W2:Y:S02]  /*ea90*/  LDG.E R4, desc[UR44][R10.64+0x4] ;  /* 0x0000042c0a047981 */ /* 0x020ea4000c1e1900 */
[----:B--2---:R-:W-:-:S07]  /*eaa0*/  IMAD.IADD R4, R4, 0x1, -R5 ;  /* 0x0000000104047824 */ /* 0x004fce00078e0a05 */
.L_x_8386:
        /* <DEDUP_REMOVED lines=26> */
[----:B------:R-:W-:Y:S01]  /*ec50*/  LOP3.LUT R52, R52, R53, RZ, 0x3c, !PT ;  /* 0x0000003534347212 */ /* 0x000fe200078e3cff */
[----:B------:R-:W-:Y:S01]  /*ec60*/  IMAD.X R53, RZ, RZ, R9, P1 ;  /* 0x000000ffff357224 */ /* 0x000fe200008e0609 */
[C---:B------:R-:W-:Y:S02]  /*ec70*/  IADD3 R57, P2, R8.reuse, 0xa000, RZ ;  /* 0x0000a00008397810 */ /* 0x040fe40007f5e0ff */
[C---:B------:R-:W-:Y:S02]  /*ec80*/  IADD3 R61, P3, R8.reuse, 0xb000, RZ ;  /* 0x0000b000083d7810 */ /* 0x040fe40007f7e0ff */
[C---:B------:R-:W-:Y:S02]  /*ec90*/  IADD3 R65, P4, R8.reuse, 0xc000, RZ ;  /* 0x0000c00008417810 */ /* 0x040fe40007f9e0ff */
[C---:B------:R-:W-:Y:S02]  /*eca0*/  IADD3 R69, P5, R8.reuse, 0xd000, RZ ;  /* 0x0000d00008457810 */ /* 0x040fe40007fbe0ff */
[----:B------:R-:W-:-:S02]  /*ecb0*/  IADD3 R73, P0, R8, 0xe000, RZ ;  /* 0x0000e00008497810 */ /* 0x000fc40007f1e0ff */
[----:B------:R-:W-:Y:S02]  /*ecc0*/  IADD3 R6, P1, R8, 0xf000, RZ ;  /* 0x0000f00008067810 */ /* 0x000fe40007f3e0ff */
[----:B------:R-:W-:Y:S02]  /*ecd0*/  LOP3.LUT R56, R57, 0x380, RZ, 0xc0, !PT ;  /* 0x0000038039387812 */ /* 0x000fe400078ec0ff */
[----:B------:R-:W-:Y:S01]  /*ece0*/  LOP3.LUT R60, R61, 0x380, RZ, 0xc0, !PT ;  /* 0x000003803d3c7812 */ /* 0x000fe200078ec0ff */
[----:B------:R-:W-:Y:S01]  /*ecf0*/  IMAD.X R77, RZ, RZ, R9, P1 ;  /* 0x000000ffff4d7224 */ /* 0x000fe200008e0609 */
[----:B------:R-:W-:Y:S02]  /*ed00*/  LOP3.LUT R64, R65, 0x380, RZ, 0xc0, !PT ;  /* 0x0000038041407812 */ /* 0x000fe400078ec0ff */
        /* <DEDUP_REMOVED lines=32> */
[----:B------:R-:W-:Y:S01]  /*ef10*/  ULDC.64 UR12, c[0x0][0xc98] ;  /* 0x00032600000c7ab9 */ /* 0x000fe20000000a00 */
[----:B------:R-:W-:Y:S01]  /*ef20*/  UIMAD.WIDE.U32 UR8, UR38, UR10, UR8 ;  /* 0x0000000a260872a5 */ /* 0x000fe2000f8e0008 */
[----:B------:R-:W-:Y:S01]  /*ef30*/  VIADD R21, R22, UR37 ;  /* 0x0000002516157c36 */ /* 0x000fe20008000000 */
[----:B------:R-:W-:-:S02]  /*ef40*/  UIMAD UR7, UR38, UR11, UR7 ;  /* 0x0000000b260772a4 */ /* 0x000fc4000f8e0207 */
[----:B------:R-:W-:Y:S02]  /*ef50*/  UIMAD UR10, UR39, UR12, URZ ;  /* 0x0000000c270a72a4 */ /* 0x000fe4000f8e023f */
[----:B------:R-:W-:Y:S02]  /*ef60*/  UIADD3 UR9, UR9, UR7, URZ ;  /* 0x0000000709097290 */ /* 0x000fe4000fffe03f */
[----:B------:R-:W-:Y:S02]  /*ef70*/  UIMAD UR10, UR40, UR13, UR10 ;  /* 0x0000000d280a72a4 */ /* 0x000fe4000f8e020a */
[----:B------:R-:W-:Y:S01]  /*ef80*/  UIMAD.WIDE.U32 UR8, UR40, UR12, UR8 ;  /* 0x0000000c280872a5 */ /* 0x000fe2000f8e0008 */
        /* <DEDUP_REMOVED lines=10> */
[----:B------:R-:W-:-:S03]  /*f030*/  IMAD.U32 R14, RZ, RZ, UR10 ;  /* 0x0000000aff0e7e24 */ /* 0x000fc6000f8e00ff */
        /* <DEDUP_REMOVED lines=21> */
.L_x_8387:
[----:B------:R-:W1:Y:S01]  /*f190*/  LDC R81, c[0x0][0xce8] ;  /* 0x00033a00ff517b82 */ /* 0x000e620000000800 */
[----:B------:R-:W-:Y:S01]  /*f1a0*/  ULDC UR12, c[0x0][0xbc8] ;  /* 0x0002f200000c7ab9 */ /* 0x000fe20000000800 */
[----:B------:R-:W-:Y:S01]  /*f1b0*/  ULDC.64 UR10, c[0x0][0xba0] ;  /* 0x0002e800000a7ab9 */ /* 0x000fe20000000a00 */
[----:B------:R-:W-:Y:S01]  /*f1c0*/  ISETP.GE.AND P0, PT, R196, UR12, PT ;  /* 0x0000000cc4007c0c */ /* 0x000fe2000bf06270 */
[----:B0-----:R-:W5:Y:S01]  /*f1d0*/  LD.E.128 R8, desc[UR44][R10.64] ;  /* 0x0000002c0a087980 */ /* 0x001f62000c101d00 */
[----:B------:R-:W-:Y:S02]  /*f1e0*/  ISETP.GE.AND P1, PT, R23, UR12, PT ;  /* 0x0000000c17007c0c */ /* 0x000fe4000bf26270 */
[----:B------:R-:W-:Y:S01]  /*f1f0*/  SEL R3, RZ, 0xffffffff, P0 ;  /* 0xffffffffff037807 */ /* 0x000fe20000000000 */
        /* <DEDUP_REMOVED lines=10> */
[----:B------:R-:W-:-:S03]  /*f2a0*/  SEL R3, RZ, 0xffffffff, P0 ;  /* 0xffffffffff037807 */ /* 0x000fc60000000000 */
[----:B------:R-:W5:Y:S04]  /*f2b0*/  LD.E.128 R40, desc[UR44][R40.64] ;  /* 0x0000002c28287980 */ /* 0x000f68000c101d00 */
[----:B------:R-:W5:Y:S02]  /*f2c0*/  LD.E.128 R44, desc[UR44][R44.64] ;  /* 0x0000002c2c2c7980 */ /* 0x000f64000c101d00 */
[----:B------:R-:W0:Y:S01]  /*f2d0*/  @P2 LDC R19, c[0x0][0xcec] ;  /* 0x00033b00ff132b82 */ /* 0x000e220000000800 */
[----:B------:R-:W-:Y:S01]  /*f2e0*/  IMAD.SHL.U32 R3, R3, 0x4, RZ ;  /* 0x0000000403037824 */ /* 0x000fe200078e00ff */
[----:B------:R-:W-:Y:S01]  /*f2f0*/  ISETP.GE.AND P0, PT, R194, UR12, PT ;  /* 0x0000000cc2007c0c */ /* 0x000fe2000bf06270 */
[----:B------:R-:W-:Y:S01]  /*f300*/  UIMAD UR7, UR14, UR10, URZ ;  /* 0x0000000a0e0772a4 */ /* 0x000fe2000f8e023f */
[----:B------:R-:W5:Y:S04]  /*f310*/  LD.E.128 R48, desc[UR44][R48.64] ;  /* 0x0000002c30307980 */ /* 0x000f68000c101d00 */
[----:B------:R-:W1:Y:S01]  /*f320*/  @P2 LDC R21, c[0x0][0xcf0] ;  /* 0x00033c00ff152b82 */ /* 0x000e620000000800 */
[----:B------:R-:W-:Y:S01]  /*f330*/  LOP3.LUT R3, R3, 0x4, R0, 0xe2, !PT ;  /* 0x0000000403037812 */ /* 0x000fe200078ee200 */
[----:B------:R-:W-:Y:S01]  /*f340*/  UIMAD.WIDE.U32 UR8, UR4, UR10, URZ ;  /* 0x0000000a040872a5 */ /* 0x000fe2000f8e003f */
[----:B------:R-:W-:Y:S01]  /*f350*/  SEL R5, RZ, 0xffffffff, P0 ;  /* 0xffffffffff057807 */ /* 0x000fe20000000000 */
[----:B------:R-:W-:Y:S01]  /*f360*/  UIMAD UR7, UR4, UR11, UR7 ;  /* 0x0000000b040772a4 */ /* 0x000fe2000f8e0207 */
[----:B------:R-:W-:Y:S01]  /*f370*/  IMAD R0, R197, 0x20, R198 ;  /* 0x00000020c5007824 */ /* 0x000fe200078e02c6 */
[----:B------:R-:W-:Y:S01]  /*f380*/  ISETP.GE.AND P0, PT, R193, UR12, PT ;  /* 0x0000000cc1007c0c */ /* 0x000fe2000bf06270 */
[----:B------:R-:W-:Y:S01]  /*f390*/  ULDC.64 UR10, c[0x0][0xbe8] ;  /* 0x0002fa00000a7ab9 */ /* 0x000fe20000000a00 */
[----:B------:R-:W-:Y:S01]  /*f3a0*/  UIADD3 UR9, UR9, UR7, URZ ;  /* 0x0000000709097290 */ /* 0x000fe2000fffe03f */
[----:B------:R-:W-:Y:S01]  /*f3b0*/  IMAD.SHL.U32 R6, R5, 0x8, RZ ;  /* 0x0000000805067824 */ /* 0x000fe200078e00ff */
[----:B------:R-:W-:Y:S01]  /*f3c0*/  UIMAD UR4, UR15, UR10, URZ ;  /* 0x0000000a0f0472a4 */ /* 0x000fe2000f8e023f */
[----:B------:R-:W-:Y:S01]  /*f3d0*/  VIADD R82, R0, UR37 ;  /* 0x0000002500527c36 */ /* 0x000fe20008000000 */
[----:B------:R-:W-:Y:S01]  /*f3e0*/  SEL R0, RZ, 0xffffffff, P0 ;  /* 0xffffffffff007807 */ /* 0x000fe20000000000 */
[----:B------:R-:W-:Y:S01]  /*f3f0*/  UIMAD.WIDE.U32 UR8, UR38, UR10, UR8 ;  /* 0x0000000a260872a5 */ /* 0x000fe2000f8e0008 */
[----:B------:R-:W-:Y:S01]  /*f400*/  LOP3.LUT R5, R6, 0x8, R3, 0xe2, !PT ;  /* 0x0000000806057812 */ /* 0x000fe200078ee203 */
[----:B------:R-:W-:Y:S01]  /*f410*/  UIMAD UR4, UR38, UR11, UR4 ;  /* 0x0000000b260472a4 */ /* 0x000fe2000f8e0204 */
[----:B------:R-:W5:Y:S01]  /*f420*/  LD.E.128 R52, desc[UR44][R52.64] ;  /* 0x0000002c34347980 */ /* 0x000f62000c101d00 */
[----:B------:R-:W-:Y:S01]  /*f430*/  IMAD.SHL.U32 R6, R0, 0x10, RZ ;  /* 0x0000001000067824 */ /* 0x000fe200078e00ff */
[----:B------:R-:W-:Y:S01]  /*f440*/  ULDC.64 UR10, c[0x0][0xbf0] ;  /* 0x0002fc00000a7ab9 */ /* 0x000fe20000000a00 */
[----:B0-----:R-:W-:Y:S01]  /*f450*/  @P2 IMAD.HI.U32 R0, R82, R19, RZ ;  /* 0x0000001352002227 */ /* 0x001fe200078e00ff */
[----:B------:R-:W-:Y:S01]  /*f460*/  UIADD3 UR9, UR9, UR4, URZ ;  /* 0x0000000409097290 */ /* 0x000fe2000fffe03f */
[----:B------:R-:W5:Y:S01]  /*f470*/  LD.E.128 R56, desc[UR44][R56.64] ;  /* 0x0000002c38387980 */ /* 0x000f62000c101d00 */
[----:B------:R-:W-:Y:S01]  /*f480*/  UIMAD UR4, UR39, UR10, URZ ;  /* 0x0000000a270472a4 */ /* 0x000fe2000f8e023f */
[----:B------:R-:W-:Y:S01]  /*f490*/  IMAD.MOV.U32 R3, RZ, RZ, R82 ;  /* 0x000000ffff037224 */ /* 0x000fe200078e0052 */
[----:B------:R-:W-:Y:S01]  /*f4a0*/  UIMAD.WIDE.U32 UR8, UR40, UR10, UR8 ;  /* 0x0000000a280872a5 */ /* 0x000fe2000f8e0008 */
[----:B-1----:R-:W-:Y:S01]  /*f4b0*/  @P2 SHF.R.U32.HI R3, RZ, R21, R0 ;  /* 0x00000015ff032219 */ /* 0x002fe20000011600 */
[----:B------:R-:W-:Y:S01]  /*f4c0*/  UIMAD UR4, UR40, UR11, UR4 ;  /* 0x0000000b280472a4 */ /* 0x000fe2000f8e0204 */
[----:B------:R-:W-:Y:S01]  /*f4d0*/  LOP3.LUT R6, R6, 0x10, R5, 0xe2, !PT ;  /* 0x0000001006067812 */ /* 0x000fe200078ee205 */
[----:B------:R-:W5:Y:S01]  /*f4e0*/  LD.E.128 R60, desc[UR44][R60.64] ;  /* 0x0000002c3c3c7980 */ /* 0x000f62000c101d00 */
        /* <DEDUP_REMOVED lines=17> */
[C---:B------:R-:W-:Y:S01]  /*f600*/  IMAD R19, R3.reuse, UR9, R80 ;  /* 0x0000000903137c24 */ /* 0x040fe2000f8e0250 */
[----:B------:R-:W-:Y:S01]  /*f610*/  IADD3 R87, R198, UR37, RZ ;  /* 0x00000025c6577c10 */ /* 0x000fe2000fffe0ff */
[----:B------:R-:W-:Y:S01]  /*f620*/  IMAD.WIDE.U32 R20, R3, UR8, R20 ;  /* 0x0000000803147c25 */ /* 0x000fe2000f8e0014 */
[----:B------:R-:W-:Y:S01]  /*f630*/  @!PT LDS RZ, [RZ] ;  /* 0x00000000fffff984 */ /* 0x000fe20000000800 */
[----:B------:R-:W-:Y:S01]  /*f640*/  @!PT LDS RZ, [RZ] ;  /* 0x00000000fffff984 */ /* 0x000fe20000000800 */
[----:B------:R-:W-:Y:S01]  /*f650*/  @!PT LDS RZ, [RZ] ;  /* 0x00000000fffff984 */ /* 0x000fe20000000800 */
[----:B------:R-:W-:Y:S01]  /*f660*/  @!PT LDS RZ, [RZ] ;  /* 0x00000000fffff984 */ /* 0x000fe20000000800 */
[----:B------:R0:W-:Y:S06]  /*f670*/  MEMBAR.ALL.CTA ;  /* 0x0000000000007992 */ /* 0x0001ec0000008000 */
[----:B0-----:R-:W0:Y:S01]  /*f680*/  FENCE.VIEW.ASYNC.S ;  /* 0x00000000000073c6 */ /* 0x001e220000000000 */
[----:B------:R-:W-:Y:S01]  /*f690*/  ULDC.64 UR8, c[0x0][0xbd8] ;  /* 0x0002f60000087ab9 */ /* 0x000fe20000000a00 */
[----:B------:R-:W-:Y:S01]  /*f6a0*/  ISETP.GE.AND P0, PT, R201, UR12, PT ;  /* 0x0000000cc9007c0c */ /* 0x000fe2000bf06270 */
[----:B------:R-:W-:Y:S01]  /*f6b0*/  IMAD R0, R0, UR8, RZ ;  /* 0x0000000800007c24 */ /* 0x000fe2000f8e02ff */
[----:B------:R-:W-:Y:S01]  /*f6c0*/  LOP3.LUT R6, R83, 0x20, R6, 0xe2, !PT ;  /* 0x0000002053067812 */ /* 0x000fe200078ee206 */
[----:B------:R-:W-:Y:S01]  /*f6d0*/  IMAD.IADD R21, R21, 0x1, R19 ;  /* 0x0000000115157824 */ /* 0x000fe200078e0213 */
[----:B------:R-:W-:Y:S01]  /*f6e0*/  SEL R3, RZ, 0x40, P0 ;  /* 0x00000040ff037807 */ /* 0x000fe20000000000 */
[----:B-----5:R-:W-:Y:S01]  /*f6f0*/  IMAD R88, R4, R81, RZ ;  /* 0x0000005104587224 */ /* 0x020fe200078e02ff */
[----:B------:R-:W-:Y:S01]  /*f700*/  ISETP.GE.AND P0, PT, R200, UR12, PT ;  /* 0x0000000cc8007c0c */ /* 0x000fe2000bf06270 */
[C---:B------:R-:W-:Y:S01]  /*f710*/  IMAD R19, R5.reuse, UR9, R0 ;  /* 0x0000000905137c24 */ /* 0x040fe2000f8e0200 */
[----:B------:R-:W-:Y:S01]  /*f720*/  LOP3.LUT R3, R6, R3, RZ, 0xfc, !PT ;  /* 0x0000000306037212 */ /* 0x000fe200078efcff */
[----:B------:R-:W-:Y:S01]  /*f730*/  IMAD.WIDE.U32 R4, R5, UR8, R20 ;  /* 0x0000000805047c25 */ /* 0x000fe2000f8e0014 */
[----:B------:R-:W-:Y:S01]  /*f740*/  ISETP.GE.AND P1, PT, R87, R88, PT ;  /* 0x000000585700720c */ /* 0x000fe20003f26270 */
[----:B------:R-:W-:Y:S01]  /*f750*/  ULDC.64 UR8, c[0x0][0xb80] ;  /* 0x0002e00000087ab9 */ /* 0x000fe20000000a00 */
[----:B------:R-:W-:Y:S01]  /*f760*/  SEL R6, RZ, 0x80, P0 ;  /* 0x00000080ff067807 */ /* 0x000fe20000000000 */
[----:B------:R-:W-:Y:S01]  /*f770*/  IMAD.IADD R5, R5, 0x1, R19 ;  /* 0x0000000105057824 */ /* 0x000fe200078e0213 */
[----:B------:R-:W-:Y:S01]  /*f780*/  LEA R19, P2, R4, UR8, 0x1 ;  /* 0x0000000804137c11 */ /* 0x000fe2000f8408ff */
[----:B------:R-:W-:Y:S01]  /*f790*/  VIADD R0, R17, 0x38820 ;  /* 0x0003882011007836 */ /* 0x000fe20000000000 */
[----:B------:R-:W-:Y:S01]  /*f7a0*/  BSSY B1, `(.L_x_8388) ;  /* 0x0000027000017945 */ /* 0x000fe20003800000 */
[----:B------:R-:W-:-:S02]  /*f7b0*/  LOP3.LUT R6, R3, R6, RZ, 0xfc, !PT ;  /* 0x0000000603067212 */ /* 0x000fc400078efcff */
[----:B------:R-:W-:Y:S01]  /*f7c0*/  LEA.HI.X R86, R4, UR9, R5, 0x1, P2 ;  /* 0x0000000904567c11 */ /* 0x000fe200090f0c05 */
[----:B0-----:R0:W1:Y:S01]  /*f7d0*/  SHFL.IDX PT, R20, R19, RZ, 0x181f ;  /* 0x00181fff13147589 */ /* 0x00106200000e0000 */
[----:B------:R-:W-:-:S03]  /*f7e0*/  PRMT R0, RZ, 0x654, R0 ;  /* 0x00000654ff007816 */ /* 0x000fc60000000000 */
[----:B------:R0:W2:Y:S01]  /*f7f0*/  SHFL.IDX PT, R21, R86, RZ, 0x181f ;  /* 0x00181fff56157589 */ /* 0x0000a200000e0000 */
[----:B------:R0:W-:Y:S01]  /*f800*/  SYNCS.ARRIVE.TRANS64.RED.A1T0 RZ, [R0+URZ], RZ ;  /* 0x000000ff00ff79a7 */ /* 0x0001e2000810043f */
        /* <DEDUP_REMOVED lines=32> */
.L_x_8389:
[----:B------:R-:W-:Y:S05]  /*fa10*/  BSYNC B1 ;  /* 0x0000000000017941 */ /* 0x000fea0003800000 */
.L_x_8388:
[----:B0-----:R-:W-:Y:S01]  /*fa20*/  VIADD R0, R87, 0x20 ;  /* 0x0000002057007836 */ /* 0x001fe20000000000 */
[----:B---3--:R4:W0:Y:S04]  /*fa30*/  SHFL.IDX PT, R9, R86, 0x1, 0x181f ;  /* 0x00381f0056097f89 */ /* 0x00882800000e0000 */
[----:B------:R-:W-:Y:S01]  /*fa40*/  ISETP.GE.AND P0, PT, R0, R88, PT ;  /* 0x000000580000720c */ /* 0x000fe20003f06270 */
[----:B------:R4:W3:-:S12]  /*fa50*/  SHFL.IDX PT, R8, R19, 0x1, 0x181f ;  /* 0x00381f0013087f89 */ /* 0x0008d800000e0000 */
        /* <DEDUP_REMOVED lines=34> */
.L_x_8385:
        /* <DEDUP_REMOVED lines=33> */
.L_x_8391:
        /* <DEDUP_REMOVED lines=45> */
.L_x_8393:
[----:B------:R-:W-:Y:S05]  /*10160*/  BSYNC B1 ;  /* 0x0000000000017941 */ /* 0x000fea0003800000 */
.L_x_8392:
        /* <DEDUP_REMOVED lines=28> */
[----:B------:R-:W-:Y:S01]  /*10330*/  UIADD3 UR9, UR9, UR4, URZ ;  /* 0x0000000409097290 */ /* 0x000fe2000fffe03f */
[----:B------:R-:W-:Y:S01]  /*10340*/  IMAD.MOV.U32 R3, RZ, RZ, R8 ;  /* 0x000000ffff037224 */ /* 0x000fe200078e0008 */
[----:B------:R-:W-:Y:S01]  /*10350*/  UIMAD UR4, UR39, UR10, URZ ;  /* 0x0000000a270472a4 */ /* 0x000fe2000f8e023f */
[----:B------:R-:W-:Y:S01]  /*10360*/  LOP3.LUT R10, R15, 0x4, R4, 0xe2, !PT ;  /* 0x000000040f0a7812 */ /* 0x000fe200078ee204 */
[----:B------:R-:W-:Y:S01]  /*10370*/  UIMAD.WIDE.U32 UR8, UR40, UR10, UR8 ;  /* 0x0000000a280872a5 */ /* 0x000fe2000f8e0008 */
[----:B------:R-:W-:Y:S01]  /*10380*/  IMAD.SHL.U32 R11, R11, 0x8, RZ ;  /* 0x000000080b0b7824 */ /* 0x000fe200078e00ff */
[----:B------:R-:W-:Y:S01]  /*10390*/  UIMAD UR4, UR40, UR11, UR4 ;  /* 0x0000000b280472a4 */ /* 0x000fe2000f8e0204 */
[----:B------:R-:W-:Y:S01]  /*103a0*/  VIADD R26, R198, UR37 ;  /* 0x00000025c61a7c36 */ /* 0x000fe20008000000 */
[----:B------:R-:W-:Y:S01]  /*103b0*/  ISETP.GE.AND P2, PT, R200, UR14, PT ;  /* 0x0000000ec8007c0c */ /* 0x000fe2000bf46270 */
[----:B0-----:R-:W-:Y:S01]  /*103c0*/  @P0 IMAD.HI.U32 R6, R8, R5, RZ ;  /* 0x0000000508060227 */ /* 0x001fe200078e00ff */
[----:B------:R-:W-:Y:S01]  /*103d0*/  UIADD3 UR4, UR9, UR4, URZ ;  /* 0x0000000409047290 */ /* 0x000fe2000fffe03f */
[----:B------:R-:W-:Y:S01]  /*103e0*/  LOP3.LUT R10, R11, 0x8, R10, 0xe2, !PT ;  /* 0x000000080b0a7812 */ /* 0x000fe200078ee20a */
[----:B------:R-:W-:Y:S01]  /*103f0*/  BSSY B1, `(.L_x_8394) ;  /* 0x0000046000017945 */ /* 0x000fe20003800000 */
[----:B------:R-:W-:Y:S01]  /*10400*/  IMAD.U32 R4, RZ, RZ, UR8 ;  /* 0x00000008ff047e24 */ /* 0x000fe2000f8e00ff */
[----:B------:R-:W-:Y:S01]  /*10410*/  SEL R0, RZ, 0x80, P2 ;  /* 0x00000080ff007807 */ /* 0x000fe20001000000 */
[----:B------:R-:W-:Y:S01]  /*10420*/  IMAD.U32 R5, RZ, RZ, UR9 ;  /* 0x00000009ff057e24 */ /* 0x000fe2000f8e00ff */
[----:B------:R-:W-:Y:S01]  /*10430*/  ULDC.64 UR8, c[0x0][0xbe0] ;  /* 0x0002f80000087ab9 */ /* 0x000fe20000000a00 */
        /* <DEDUP_REMOVED lines=17> */
[----:B------:R-:W-:-:S02]  /*10550*/  IMAD.IADD R5, R5, 0x1, R11 ;  /* 0x0000000105057824 */ /* 0x000fc400078e020b */
[----:B------:R-:W-:Y:S02]  /*10560*/  IMAD R6, R3, UR8, RZ ;  /* 0x0000000803067c24 */ /* 0x000fe4000f8e02ff */
        /* <DEDUP_REMOVED lines=46> */
.L_x_8395:
[----:B------:R-:W-:Y:S05]  /*10850*/  BSYNC B1 ;  /* 0x0000000000017941 */ /* 0x000fea0003800000 */
.L_x_8394:
        /* <DEDUP_REMOVED lines=36> */
.L_x_8390:
[----:B------:R-:W-:Y:S05]  /*10aa0*/  BSYNC B0 ;  /* 0x0000000000007941 */ /* 0x000fea0003800000 */
.L_x_8384:
[----:B------:R-:W-:Y:S02]  /*10ab0*/  ULDC UR4, c[0x0][0xd3c] ;  /* 0x00034f0000047ab9 */ /* 0x000fe40000000800 */
[----:B------:R-:W-:-:S13]  /*10ac0*/  ISETP.GE.AND P0, PT, R7, UR4, PT ;  /* 0x0000000407007c0c */ /* 0x000fda000bf06270 */
[----:B------:R-:W-:Y:S05]  /*10ad0*/  @!P0 BRA `(.L_x_8396) ;  /* 0xffffff0400308947 */ /* 0x000fea000383ffff */
[----:B------:R-:W-:Y:S05]  /*10ae0*/  EXIT ;  /* 0x000000000000794d */ /* 0x000fea0003800000 */
.L_x_8336:
        /* <DEDUP_REMOVED lines=16> */
.L_x_8397:
        /* <DEDUP_REMOVED lines=40> */
.L_x_8403:
        /* <DEDUP_REMOVED lines=12> */
.L_x_8402:
[----:B------:R-:W-:Y:S05]  /*10f30*/  BSYNC B0 ;  /* 0x0000000000007941 */ /* 0x000fea0003800000 */
.L_x_8401:
        /* <DEDUP_REMOVED lines=20> */
.L_x_8399:
        /* <DEDUP_REMOVED lines=20> */
.L_x_8404:
        /* <DEDUP_REMOVED lines=59> */
.L_x_8400:
[----:B------:R-:W-:Y:S01]  /*11570*/  ULDC UR4, c[0x0][0xd3c] ;  /* 0x00034f0000047ab9 */ /* 0x000fe20000000800 */
[----:B------:R-:W-:Y:S02]  /*11580*/  IMAD.MOV.U32 R17, RZ, RZ, RZ ;  /* 0x000000ffff117224 */ /* 0x000fe400078e00ff */
[----:B------:R-:W-:Y:S02]  /*11590*/  IMAD.U32 R16, RZ, RZ, UR6 ;  /* 0x00000006ff107e24 */ /* 0x000fe4000f8e00ff */
[----:B------:R-:W-:Y:S02]  /*115a0*/  IMAD.MOV.U32 R18, RZ, RZ, RZ ;  /* 0x000000ffff127224 */ /* 0x000fe400078e00ff */
[----:B------:R-:W-:-:S07]  /*115b0*/  IMAD.U32 R19, RZ, RZ, UR4 ;  /* 0x00000004ff137e24 */ /* 0x000fce000f8e00ff */
.L_x_8405:
[----:B------:R-:W-:-:S13]  /*115c0*/  ISETP.NE.AND P0, PT, R5, RZ, PT ;  /* 0x000000ff0500720c */ /* 0x000fda0003f05270 */
[----:B------:R-:W0:Y:S01]  /*115d0*/  @!P0 S2R R3, SR_CgaCtaId ;  /* 0x0000000000038919 */ /* 0x000e220000008800 */
[----:B------:R-:W-:-:S04]  /*115e0*/  @!P0 MOV R0, 0x400 ;  /* 0x0000040000008802 */ /* 0x000fc80000000f00 */
[----:B0-----:R-:W-:-:S05]  /*115f0*/  @!P0 LEA R0, R3, R0, 0x18 ;  /* 0x0000000003008211 */ /* 0x001fca00078ec0ff */
[----:B------:R0:W-:Y:S01]  /*11600*/  @!P0 STS.128 [R0+0x388d0], R16 ;  /* 0x0388d01000008388 */ /* 0x0001e20000000c00 */
[----:B------:R-:W-:Y:S06]  /*11610*/  BAR.ARV 0x5, 0x180 ;  /* 0x0146000000007b1d */ /* 0x000fec0000002000 */
.L_x_8398:
[----:B------:R2:W-:Y:S01]  /*11620*/  STL [R1+0x20], RZ ;  /* 0x000020ff01007387 */ /* 0x0005e20000100800 */
[----:B------:R-:W-:Y:S01]  /*11630*/  ULDC UR4, c[0x0][0xd3c] ;  /* 0x00034f0000047ab9 */ /* 0x000fe20000000800 */
[----:B------:R-:W-:Y:S01]  /*11640*/  IMAD.MOV.U32 R26, RZ, RZ, 0x1 ;  /* 0x00000001ff1a7424 */ /* 0x000fe200078e00ff */
[----:B-1----:R-:W-:Y:S01]  /*11650*/  ISETP.GE.AND P0, PT, R19, UR4, PT ;  /* 0x0000000413007c0c */ /* 0x002fe2000bf06270 */
[----:B------:R-:W-:-:S12]  /*11660*/  IMAD.MOV.U32 R24, RZ, RZ, RZ ;  /* 0x000000ffff187224 */ /* 0x000fd800078e00ff */
[----:B--2---:R-:W-:Y:S05]  /*11670*/  @P0 BRA `(.L_x_8406) ;  /* 0x00000058001c0947 */ /* 0x004fea0003800000 */
[----:B------:R-:W1:Y:S01]  /*11680*/  S2R R5, SR_TID.X ;  /* 0x0000000000057919 */ /* 0x000e620000002100 */
        /* <DEDUP_REMOVED lines=10> */
[C---:B-1----:R-:W-:Y:S01]  /*11730*/  LOP3.LUT R4, R5.reuse, 0x7f, RZ, 0xc0, !PT ;  /* 0x0000007f05047812 */ /* 0x042fe200078ec0ff */
[----:B0-----:R-:W-:-:S05]  /*11740*/  IMAD.SHL.U32 R0, R5, 0x8, RZ ;  /* 0x0000000805007824 */ /* 0x001fca00078e00ff */
        /* <DEDUP_REMOVED lines=15> */
.L_x_8473:
        /* <DEDUP_REMOVED lines=48> */
.L_x_8407:
        /* <DEDUP_REMOVED lines=9> */
.L_x_8408:
        /* <DEDUP_REMOVED lines=9> */
.L_x_8409:
[----:B------:R-:W3:Y:S01]  /*11c60*/  LDL R4, [R1+0x8] ;  /* 0x0000080001047983 */ /* 0x000ee20000100800 */
[----:B012---:R-:W0:Y:S01]  /*11c70*/  LDC R0, c[0x0][0x448] ;  /* 0x00011200ff007b82 */ /* 0x007e220000000800 */
[----:B-----5:R-:W-:Y:S01]  /*11c80*/  IMAD.IADD R30, R7, 0x1, -R32 ;  /* 0x00000001071e7824 */ /* 0x020fe200078e0a20 */
[----:B------:R-:W-:Y:S01]  /*11c90*/  LOP3.LUT R22, R22, 0xfffff7ff, RZ, 0xc0, !PT ;  /* 0xfffff7ff16167812 */ /* 0x000fe200078ec0ff */
[----:B------:R-:W-:Y:S01]  /*11ca0*/  BSSY B7, `(.L_x_8410) ;  /* 0x0000462000077945 */ /* 0x000fe20003800000 */
        /* <DEDUP_REMOVED lines=8> */
[C---:B------:R-:W-:Y:S01]  /*11d30*/  VIADD R2, R30.reuse, 0x3f ;  /* 0x0000003f1e027836 */ /* 0x040fe20000000000 */
[----:B---3--:R-:W-:-:S05]  /*11d40*/  IADD3 R3, R30, 0x40, -R4 ;  /* 0x000000401e037810 */ /* 0x008fca0007ffe804 */
[----:B------:R-:W-:-:S05]  /*11d50*/  IMAD.IADD R0, R3, 0x1, R0 ;  /* 0x0000000103007824 */ /* 0x000fca00078e0200 */
[----:B------:R-:W-:-:S04]  /*11d60*/  SHF.R.S32.HI R3, RZ, 0x1f, R0 ;  /* 0x0000001fff037819 */ /* 0x000fc80000011400 */
[----:B------:R-:W-:Y:S02]  /*11d70*/  LEA.HI R0, R3, R0, RZ, 0x6 ;  /* 0x0000000003007211 */ /* 0x000fe400078f30ff */
[----:B------:R-:W-:Y:S02]  /*11d80*/  SHF.R.S32.HI R3, RZ, 0x1f, R2 ;  /* 0x0000001fff037819 */ /* 0x000fe40000011402 */
[----:B------:R-:W-:Y:S02]  /*11d90*/  SHF.R.S32.HI R0, RZ, 0x6, R0 ;  /* 0x00000006ff007819 */ /* 0x000fe40000011400 */
        /* <DEDUP_REMOVED lines=23> */
.L_x_8411:
        /* <DEDUP_REMOVED lines=20> */
.L_x_8414:
[----:B------:R-:W-:Y:S05]  /*12050*/  BSYNC B6 ;  /* 0x0000000000067941 */ /* 0x000fea0003800000 */
.L_x_8413:
        /* <DEDUP_REMOVED lines=20> */
.L_x_8417:
        /* <DEDUP_REMOVED lines=15> */
.L_x_8416:
[----:B------:R-:W-:Y:S05]  /*12290*/  BSYNC B6 ;  /* 0x0000000000067941 */ /* 0x000fea0003800000 */
.L_x_8415:
        /* <DEDUP_REMOVED lines=17> */
[C---:B------:R-:W-:Y:S02]  /*123b0*/  LOP3.LUT R21, R20.reuse, 0x40, RZ, 0xfc, !PT ;  /* 0x0000004014157812 */ /* 0x040fe400078efcff */
[----:B------:R-:W-:Y:S02]  /*123c0*/  LOP3.LUT R20, R20, 0x1c0, RZ, 0xfc, !PT ;  /* 0x000001c014147812 */ /* 0x000fe400078efcff */
[----:B------:R-:W-:Y:S02]  /*123d0*/  ISETP.GE.AND P3, PT, R21, UR4, PT ;  /* 0x0000000415007c0c */ /* 0x000fe4000bf66270 */
[----:B------:R-:W-:Y:S01]  /*123e0*/  ISETP.GE.AND P0, PT, R20, UR4, PT ;  /* 0x0000000414007c0c */ /* 0x000fe2000bf06270 */
[----:B------:R-:W1:Y:S01]  /*123f0*/  S2R R21, SR_TID.X ;  /* 0x0000000000157919 */ /* 0x000e620000002100 */
[----:B------:R-:W-:-:S02]  /*12400*/  LOP3.LUT R33, R33, 0x38, RZ, 0xc0, !PT ;  /* 0x0000003821217812 */ /* 0x000fc400078ec0ff */
[----:B------:R-:W-:Y:S01]  /*12410*/  ISETP.GE.AND P1, PT, R4, UR4, PT ;  /* 0x0000000404007c0c */ /* 0x000fe2000bf26270 */
[----:B------:R-:W3:Y:S01]  /*12420*/  S2R R20, SR_TID.X ;  /* 0x0000000000147919 */ /* 0x000ee20000002100 */
[----:B------:R-:W-:Y:S02]  /*12430*/  ISETP.GE.AND P2, PT, R33, UR4, PT ;  /* 0x0000000421007c0c */ /* 0x000fe4000bf46270 */
[----:B------:R-:W-:-:S03]  /*12440*/  SEL R6, RZ, 0x40, P1 ;  /* 0x00000040ff067807 */ /* 0x000fc60000800000 */
[----:B------:R-:W-:-:S04]  /*12450*/  @P3 LOP3.LUT R22, R22, 0x200, RZ, 0xfc, !PT ;  /* 0x0000020016163812 */ /* 0x000fc800078efcff */
[----:B------:R-:W-:-:S04]  /*12460*/  LOP3.LUT R22, R22, 0xfffffbff, RZ, 0xc0, !PT ;  /* 0xfffffbff16167812 */ /* 0x000fc800078ec0ff */
[----:B------:R-:W-:-:S04]  /*12470*/  @P2 LOP3.LUT R22, R22, 0x400, RZ, 0xfc, !PT ;  /* 0x0000040016162812 */ /* 0x000fc800078efcff */
[----:B------:R-:W-:Y:S01]  /*12480*/  LOP3.LUT R22, R22, 0xffffffdf, RZ, 0xc0, !PT ;  /* 0xffffffdf16167812 */ /* 0x000fe200078ec0ff */
[----:B---3--:R-:W-:-:S05]  /*12490*/  IMAD.SHL.U32 R20, R20, 0x8, RZ ;  /* 0x0000000814147824 */ /* 0x008fca00078e00ff */
        /* <DEDUP_REMOVED lines=8> */
[----:B-1----:R-:W-:Y:S01]  /*12520*/  IMAD.SHL.U32 R20, R21, 0x10, RZ ;  /* 0x0000001015147824 */ /* 0x002fe200078e00ff */
[----:B------:R-:W-:-:S02]  /*12530*/  SEL R31, RZ, 0x80, P0 ;  /* 0x00000080ff1f7807 */ /* 0x000fc40000000000 */
        /* <DEDUP_REMOVED lines=9> */
[----:B------:R-:W-:-:S04]  /*125d0*/  LOP3.LUT R22, R22, 0xfffffffb, RZ, 0xc0, !PT ;  /* 0xfffffffb16167812 */ /* 0x000fc800078ec0ff */
[----:B------:R-:W-:-:S04]  /*125e0*/  @P2 LOP3.LUT R22, R22, 0x4, RZ, 0xfc, !PT ;  /* 0x0000000416162812 */ /* 0x000fc800078efcff */
[----:B------:R-:W-:-:S04]  /*125f0*/  LOP3.LUT R22, R22, 0xfffffff7, RZ, 0xc0, !PT ;  /* 0xfffffff716167812 */ /* 0x000fc800078ec0ff */
[----:B------:R-:W-:Y:S02]  /*12600*/  @P3 LOP3.LUT R22, R22, 0x8, RZ, 0xfc, !PT ;  /* 0x0000000816163812 */ /* 0x000fe400078efcff */
[----:B--2---:R-:W-:-:S05]  /*12610*/  LEA R0, R0, 0xffffffc0, 0x6 ;  /* 0xffffffc000007811 */ /* 0x004fca00078e30ff */
[----:B------:R-:W-:Y:S01]  /*12620*/  IMAD.IADD R7, R20, 0x1, R0 ;  /* 0x0000000114077824 */ /* 0x000fe200078e0200 */
[----:B0---4-:R-:W-:Y:S06]  /*12630*/  BRA.DIV UR5, `(.L_x_8418) ;  /* 0x0000004e05b47947 */ /* 0x011fec000b800000 */
.L_x_8491:
        /* <DEDUP_REMOVED lines=46> */
[----:B------:R0:W-:Y:S05]  /*12920*/  STL [R1], R2 ;  /* 0x0000000201007387 */ /* 0x0001ea0000100800 */
[----:B------:R-:W-:-:S04]  /*12930*/  @P0 LOP3.LUT R22, R22, 0x1000, RZ, 0xfc, !PT ;  /* 0x0000100016160812 */ /* 0x000fc800078efcff */
[----:B------:R-:W-:-:S04]  /*12940*/  LOP3.LUT R22, R22, 0xfffffffe, RZ, 0xc0, !PT ;  /* 0xfffffffe16167812 */ /* 0x000fc800078ec0ff */
[----:B------:R-:W-:Y:S01]  /*12950*/  @P1 LOP3.LUT R22, R22, 0x1, RZ, 0xfc, !PT ;  /* 0x0000000116161812 */ /* 0x000fe200078efcff */
[----:B0-----:R-:W-:Y:S06]  /*12960*/  @!P0 BRA `(.L_x_8419) ;  /* 0x0000000000048947 */ /* 0x001fec0003800000 */
[----:B------:R-:W-:Y:S01]  /*12970*/  BPT.TRAP 0x1 ;  /* 0x000000040000795c */ /* 0x000fe20000300000 */
.L_x_8419:
        /* <DEDUP_REMOVED lines=9> */
.L_x_8492:
[----:B------:R-:W-:Y:S05]  /*12a10*/  BSYNC B0 ;  /* 0x0000000000007941 */ /* 0x000fea0003800000 */
.L_x_8420:
[----:B------:R-:W0:Y:S01]  /*12a20*/  LDL R2, [R1] ;  /* 0x0000000001027983 */ /* 0x000e220000100800 */
[----:B------:R-:W-:Y:S01]  /*12a30*/  ULDC.64 UR4, c[0x0][0x300] ;  /* 0x0000c00000047ab9 */ /* 0x000fe20000000a00 */
[----:B-----5:R-:W-:Y:S01]  /*12a40*/  SHF.R.S32.HI R4, RZ, 0x1f, R37 ;  /* 0x0000001fff047819 */ /* 0x020fe20000011425 */
[----:B------:R-:W1:Y:S01]  /*12a50*/  S2R R5, SR_TID.X ;  /* 0x0000000000057919 */ /* 0x000e620000002100 */
[----:B------:R-:W-:Y:S01]  /*12a60*/  LOP3.LUT R22, R22, 0xfffffffd, RZ, 0xc0, !PT ;  /* 0xfffffffd16167812 */ /* 0x000fe200078ec0ff */
[----:B-1----:R-:W-:Y:S02]  /*12a70*/  IMAD.SHL.U32 R7, R5, 0x8, RZ ;  /* 0x0000000805077824 */ /* 0x002fe400078e00ff */
[----:B------:R-:W-:-:S03]  /*12a80*/  IMAD R5, R24, 0x1000, R34 ;  /* 0x0000100018057824 */ /* 0x000fc600078e0222 */
        /* <DEDUP_REMOVED lines=59> */
.L_x_8502:
        /* <DEDUP_REMOVED lines=10> */
.L_x_8423:
        /* <DEDUP_REMOVED lines=11> */
.L_x_8424:
        /* <DEDUP_REMOVED lines=31> */
.L_x_8426:
[----:B------:R-:W-:Y:S05]  /*13180*/  BSYNC B6 ;  /* 0x0000000000067941 */ /* 0x000fea0003800000 */
.L_x_8425:
[----:B------:R-:W2:Y:S01]  /*13190*/  LDL R4, [R1+0x10] ;  /* 0x0000100001047983 */ /* 0x000ea20000100800 */
[----:B0-----:R-:W0:Y:S01]  /*131a0*/  S2R R2, SR_TID.X ;  /* 0x0000000000027919 */ /* 0x001e220000002100 */
[----:B------:R-:W-:Y:S01]  /*131b0*/  IMAD.MOV.U32 R21, RZ, RZ, R35 ;  /* 0x000000ffff157224 */ /* 0x000fe200078e0023 */
[----:B------:R-:W-:Y:S01]  /*131c0*/  ULDC.64 UR4, c[0x0][0x298] ;  /* 0x0000a60000047ab9 */ /* 0x000fe20000000a00 */
[----:B------:R-:W3:Y:S01]  /*131d0*/  LDC R5, c[0x0][0x448] ;  /* 0x00011200ff057b82 */ /* 0x000ee20000000800 */
[----:B------:R-:W4:Y:S04]  /*131e0*/  LDL R20, [R1+0x4] ;  /* 0x0000040001147983 */ /* 0x000f280000100800 */
[----:B------:R0:W5:Y:S02]  /*131f0*/  LDL R9, [R1+0x8] ;  /* 0x0000080001097983 */ /* 0x0001640000100800 */
[----:B0-----:R-:W-:-:S04]  /*13200*/  LOP3.LUT R2, R2, 0x7f, RZ, 0xc0, !PT ;  /* 0x0000007f02027812 */ /* 0x001fc800078ec0ff */
[----:B------:R-:W-:Y:S02]  /*13210*/  SHF.R.U32.HI R0, RZ, 0x3, R2 ;  /* 0x00000003ff007819 */ /* 0x000fe40000011602 */
[----:B------:R-:W0:Y:S01]  /*13220*/  LDC R2, c[0x0][0x448] ;  /* 0x00011200ff027b82 */ /* 0x000e220000000800 */
[----:B------:R-:W1:Y:S01]  /*13230*/  S2R R35, SR_TID.X ;  /* 0x0000000000237919 */ /* 0x000e620000002100 */
[----:B0-----:R-:W-:-:S13]  /*13240*/  ISETP.NE.AND P6, PT, R2, 0x1, PT ;  /* 0x000000010200780c */ /* 0x001fda0003fc5270 */
[----:B------:R-:W0:Y:S01]  /*13250*/  @P6 LDC R3, c[0x0][0x44c] ;  /* 0x00011300ff036b82 */ /* 0x000e220000000800 */
[----:B-1----:R-:W-:-:S07]  /*13260*/  IMAD.SHL.U32 R35, R35, 0x10, RZ ;  /* 0x0000001023237824 */ /* 0x002fce00078e00ff */
[----:B------:R-:W1:Y:S01]  /*13270*/  @P6 LDC R2, c[0x0][0x450] ;  /* 0x00011400ff026b82 */ /* 0x000e620000000800 */
[----:B------:R-:W-:-:S05]  /*13280*/  LOP3.LUT R35, R0, 0x70, R35, 0xf8, !PT ;  /* 0x0000007000237812 */ /* 0x000fca00078ef823 */
[----:B------:R-:W-:-:S04]  /*13290*/  IMAD R35, R17, 0x40, R35 ;  /* 0x0000004011237824 */ /* 0x000fc800078e0223 */
[----:B------:R-:W-:Y:S02]  /*132a0*/  IMAD.MOV.U32 R0, RZ, RZ, R35 ;  /* 0x000000ffff007224 */ /* 0x000fe400078e0023 */
[----:B0-----:R-:W-:-:S05]  /*132b0*/  @P6 IMAD.HI.U32 R3, R35, R3, RZ ;  /* 0x0000000323036227 */ /* 0x001fca00078e00ff */
[----:B-1----:R-:W-:Y:S01]  /*132c0*/  @P6 SHF.R.U32.HI R0, RZ, R2, R3 ;  /* 0x00000002ff006219 */ /* 0x002fe20000011603 */
[----:B------:R-:W-:Y:S01]  /*132d0*/  IMAD.WIDE.U32 R2, R36, UR4, RZ ;  /* 0x0000000424027c25 */ /* 0x000fe2000f8e00ff */
[----:B------:R-:W0:Y:S03]  /*132e0*/  S2R R6, SR_TID.X ;  /* 0x0000000000067919 */ /* 0x000e260000002100 */
[----:B0-----:R-:W-:-:S05]  /*132f0*/  IMAD.SHL.U32 R7, R6, 0x8, RZ ;  /* 0x0000000806077824 */ /* 0x001fca00078e00ff */
        /* <DEDUP_REMOVED lines=21> */
[----:B---3--:R-:W-:Y:S02]  /*13450*/  IMAD R0, R5, R0, R35 ;  /* 0x0000000005007224 */ /* 0x008fe400078e0223 */
        /* <DEDUP_REMOVED lines=15> */
[----:B-----5:R-:W-:Y:S01]  /*13550*/  IMAD R3, R9, R5, RZ ;  /* 0x0000000509037224 */ /* 0x020fe200078e02ff */
[----:B------:R-:W-:Y:S01]  /*13560*/  SHFL.IDX PT, R4, R2, RZ, 0x181f ;  /* 0x00181fff02047589 */ /* 0x000fe200000e0000 */
[----:B------:R-:W-:Y:S01]  /*13570*/  IMAD R17, R17, 0x40, R8 ;  /* 0x0000004011117824 */ /* 0x000fe200078e0208 */
[----:B------:R-:W-:Y:S02]  /*13580*/  LOP3.LUT R22, R22, 0xfffffeff, RZ, 0xc0, !PT ;  /* 0xfffffeff16167812 */ /* 0x000fe400078ec0ff */
[----:B------:R-:W0:Y:S02]  /*13590*/  SHFL.IDX PT, R5, R0, RZ, 0x181f ;  /* 0x00181fff00057589 */ /* 0x000e2400000e0000 */
[----:B------:R-:W-:-:S13]  /*135a0*/  ISETP.GE.AND P2, PT, R17, R3, PT ;  /* 0x000000031100720c */ /* 0x000fda0003f46270 */
[----:B------:R-:W-:-:S04]  /*135b0*/  @P2 LOP3.LUT R22, R22, 0x100, RZ, 0xfc, !PT ;  /* 0x0000010016162812 */ /* 0x000fc800078efcff */
[----:B------:R-:W-:Y:S02]  /*135c0*/  LOP3.LUT R22, R22, 0xffffff7f, RZ, 0xc0, !PT ;  /* 0xffffff7f16167812 */ /* 0x000fe400078ec0ff */
[----:B0-----:R-:W-:-:S05]  /*135d0*/  @!P2 LEA R5, P1, R7, R5, 0x1 ;  /* 0x000000050705a211 */ /* 0x001fca00078208ff */
[----:B------:R-:W-:-:S05]  /*135e0*/  @!P2 IMAD.X R4, RZ, RZ, R4, P1 ;  /* 0x000000ffff04a224 */ /* 0x000fca00008e0604 */
        /* <DEDUP_REMOVED lines=30> */
.L_x_8511:
        /* <DEDUP_REMOVED lines=12> */
.L_x_8428:
        /* <DEDUP_REMOVED lines=28> */
.L_x_8430:
[----:B------:R-:W-:Y:S05]  /*13a50*/  BSYNC B6 ;  /* 0x0000000000067941 */ /* 0x000fea0003800000 */
.L_x_8429:
        /* <DEDUP_REMOVED lines=59> */
[----:B------:R-:W-:Y:S02]  /*13e10*/  LOP3.LUT R7, R17, 0x100, RZ, 0xfc, !PT ;  /* 0x0000010011077812 */ /* 0x000fe400078efcff */
[----:B------:R-:W-:-:S04]  /*13e20*/  SHF.L.U32 R17, R10, 0x3, RZ ;  /* 0x000000030a117819 */ /* 0x000fc800000006ff */
[----:B------:R-:W-:Y:S01]  /*13e30*/  LOP3.LUT R17, R17, 0x38, RZ, 0xc0, !PT ;  /* 0x0000003811117812 */ /* 0x000fe200078ec0ff */
[----:B------:R-:W-:Y:S01]  /*13e40*/  IMAD.SHL.U32 R20, R9, 0x8, RZ ;  /* 0x0000000809147824 */ /* 0x000fe200078e00ff */
[----:B------:R-:W-:Y:S02]  /*13e50*/  ISETP.GE.AND P2, PT, R7, UR4, PT ;  /* 0x0000000407007c0c */ /* 0x000fe4000bf46270 */
[----:B------:R-:W-:Y:S02]  /*13e60*/  ISETP.GE.AND P1, PT, R8, UR4, PT ;  /* 0x0000000408007c0c */ /* 0x000fe4000bf26270 */
[----:B------:R-:W-:Y:S01]  /*13e70*/  LOP3.LUT R7, R17, 0xc0, RZ, 0xfc, !PT ;  /* 0x000000c011077812 */ /* 0x000fe200078efcff */
[----:B------:R-:W-:Y:S01]  /*13e80*/  IMAD.SHL.U32 R17, R9, 0x8, RZ ;  /* 0x0000000809117824 */ /* 0x000fe200078e00ff */
[----:B------:R-:W-:Y:S02]  /*13e90*/  LOP3.LUT R20, R20, 0x38, RZ, 0xc0, !PT ;  /* 0x0000003814147812 */ /* 0x000fe400078ec0ff */
[----:B------:R-:W-:-:S02]  /*13ea0*/  LEA.HI.X R6, R2, UR5, R6, 0x1, P0 ;  /* 0x0000000502067c11 */ /* 0x000fc400080f0c06 */
[----:B------:R-:W-:Y:S02]  /*13eb0*/  LOP3.LUT R17, R17, 0x38, RZ, 0xc0, !PT ;  /* 0x0000003811117812 */ /* 0x000fe400078ec0ff */
[----:B------:R-:W-:Y:S02]  /*13ec0*/  SEL R2, RZ, 0x1, P1 ;  /* 0x00000001ff027807 */ /* 0x000fe40000800000 */
[----:B------:R-:W-:Y:S02]  /*13ed0*/  SEL R3, RZ, 0x4, P4 ;  /* 0x00000004ff037807 */ /* 0x000fe40002000000 */
[----:B------:R-:W-:Y:S02]  /*13ee0*/  SEL R4, RZ, 0x2, P5 ;  /* 0x00000002ff047807 */ /* 0x000fe40002800000 */
[----:B------:R-:W-:Y:S02]  /*13ef0*/  ISETP.GE.AND P3, PT, R7, UR4, PT ;  /* 0x0000000407007c0c */ /* 0x000fe4000bf66270 */
[----:B------:R-:W-:-:S02]  /*13f00*/  LOP3.LUT R7, R20, 0x180, RZ, 0xfc, !PT ;  /* 0x0000018014077812 */ /* 0x000fc400078efcff */
[----:B------:R-:W-:Y:S02]  /*13f10*/  LOP3.LUT R9, R17, 0x140, RZ, 0xfc, !PT ;  /* 0x0000014011097812 */ /* 0x000fe400078efcff */
[----:B------:R-:W-:Y:S02]  /*13f20*/  IADD3 R2, R3, R4, R2 ;  /* 0x0000000403027210 */ /* 0x000fe40007ffe002 */
[----:B------:R-:W-:Y:S02]  /*13f30*/  SEL R3, RZ, 0x10, P2 ;  /* 0x00000010ff037807 */ /* 0x000fe40001000000 */
[----:B------:R-:W-:Y:S02]  /*13f40*/  SEL R4, RZ, 0x8, P3 ;  /* 0x00000008ff047807 */ /* 0x000fe40001800000 */
[----:B------:R-:W-:Y:S02]  /*13f50*/  @P1 LOP3.LUT R22, R22, 0x800, RZ, 0xfc, !PT ;  /* 0x0000080016161812 */ /* 0x000fe400078efcff */
[----:B------:R-:W-:-:S02]  /*13f60*/  ISETP.GE.AND P0, PT, R7, UR4, PT ;  /* 0x0000000407007c0c */ /* 0x000fc4000bf06270 */
        /* <DEDUP_REMOVED lines=83> */
.L_x_8521:
        /* <DEDUP_REMOVED lines=23> */
.L_x_8433:
[----:B------:R-:W-:Y:S05]  /*14610*/  BSYNC B0 ;  /* 0x0000000000007941 */ /* 0x000fea0003800000 */
.L_x_8432:
[----:B------:R-:W-:Y:S01]  /*14620*/  NOP ;  /* 0x0000000000007918 */ /* 0x000fe20000000000 */
[----:B------:R-:W-:-:S13]  /*14630*/  PLOP3.LUT P0, PT, PT, PT, PT, 0x80, 0x0 ;  /* 0x000000000000781c */ /* 0x000fda0003f0f070 */
.L_x_8434:
        /* <DEDUP_REMOVED lines=18> */
.L_x_8522:
[----:B------:R-:W-:Y:S05]  /*14760*/  BSYNC B0 ;  /* 0x0000000000007941 */ /* 0x000fea0003800000 */
.L_x_8435:
[----:B------:R-:W-:-:S05]  /*14770*/  IMAD.U32 R2, RZ, RZ, UR36 ;  /* 0x00000024ff027e24 */ /* 0x000fca000f8e00ff */
[----:B------:R-:W-:-:S13]  /*14780*/  ISETP.NE.AND P0, PT, R2, 0x3, PT ;  /* 0x000000030200780c */ /* 0x000fda0003f05270 */
[----:B------:R-:W-:Y:S05]  /*14790*/  @!P0 BRA `(.L_x_8437) ;  /* 0x0000000000048947 */ /* 0x000fea0003800000 */
[----:B------:R-:W-:Y:S01]  /*147a0*/  BPT.TRAP 0x1 ;  /* 0x000000040000795c */ /* 0x000fe20000300000 */
.L_x_8437:
[----:B0-----:R-:W-:Y:S01]  /*147b0*/  SHF.L.U32 R0, R26, 0x1f, RZ ;  /* 0x0000001f1a007819 */ /* 0x001fe200000006ff */
[----:B------:R-:W-:Y:S03]  /*147c0*/  BSSY B0, `(.L_x_8438) ;  /* 0x0000003000007945 */ /* 0x000fe60003800000 */
[----:B------:R-:W0:Y:S02]  /*147d0*/  SYNCS.PHASECHK.TRANS64.TRYWAIT P0, [R27+URZ+0x38860], R0 ;  /* 0x038860001b0075a7 */ /* 0x000e24000800017f */
[----:B0-----:R-:W-:Y:S05]  /*147e0*/  @!P0 BRA `(.L_x_8439) ;  /* 0x0000004400088947 */ /* 0x001fea0003800000 */
.L_x_8523:
[----:B------:R-:W-:Y:S05]  /*147f0*/  BSYNC B0 ;  /* 0x0000000000007941 */ /* 0x000fea0003800000 */
.L_x_8438:
        /* <DEDUP_REMOVED lines=110> */
.L_x_8533:
[C---:B------:R-:W-:Y:S02]  /*14ee0*/  LOP3.LUT P6, RZ, R22.reuse, 0x40, RZ, 0xc0, !PT ;  /* 0x0000004016ff7812 */ /* 0x040fe400078cc0ff */
[----:B------:R-:W-:Y:S02]  /*14ef0*/  LOP3.LUT R22, R22, 0xfffffeff, RZ, 0xc0, !PT ;  /* 0xfffffeff16167812 */ /* 0x000fe400078ec0ff */
[C---:B------:R-:W-:Y:S02]  /*14f00*/  ISETP.LT.OR P6, PT, R30.reuse, 0x31, P6 ;  /* 0x000000311e00780c */ /* 0x040fe400037c1670 */
[----:B------:R-:W-:-:S11]  /*14f10*/  ISETP.LT.OR P5, PT, R30, 0x31, !P5 ;  /* 0x000000311e00780c */ /* 0x000fd60006fa1670 */
[----:B------:R-:W-:Y:S02]  /*14f20*/  @P6 LOP3.LUT R22, R22, 0x100, RZ, 0xfc, !PT ;  /* 0x0000010016166812 */ /* 0x000fe400078efcff */
[----:B------:R-:W-:Y:S02]  /*14f30*/  ISETP.LT.OR P6, PT, R30, 0x31, !P4 ;  /* 0x000000311e00780c */ /* 0x000fe400067c1670 */
[----:B------:R-:W-:Y:S02]  /*14f40*/  LOP3.LUT R22, R22, 0xffbfffff, RZ, 0xc0, !PT ;  /* 0xffbfffff16167812 */ /* 0x000fe400078ec0ff */
[----:B------:R-:W-:Y:S02]  /*14f50*/  ISETP.LT.OR P4, PT, R30, 0x31, !P2 ;  /* 0x000000311e00780c */ /* 0x000fe40005781670 */
        /* <DEDUP_REMOVED lines=26> */
.L_x_8441:
        /* <DEDUP_REMOVED lines=11> */
.L_x_8442:
[----:B------:R-:W2:Y:S01]  /*151b0*/  LDL R3, [R1+0xc] ;  /* 0x00000c0001037983 */ /* 0x000ea20000100800 */
[----:B------:R1:W-:Y:S01]  /*151c0*/  SYNCS.ARRIVE.TRANS64.A1T0 RZ, [R27+URZ+0x38850], RZ ;  /* 0x038850ff1bff79a7 */ /* 0x0003e2000810003f */
[----:B------:R-:W-:Y:S01]  /*151d0*/  BSSY B0, `(.L_x_8443) ;  /* 0x00000f7000007945 */ /* 0x000fe20003800000 */
[----:B--2---:R-:W-:-:S13]  /*151e0*/  ISETP.GE.AND P0, PT, R3, 0x2, PT ;  /* 0x000000020300780c */ /* 0x004fda0003f06270 */
[----:B-1----:R-:W-:Y:S05]  /*151f0*/  @!P0 BRA `(.L_x_8444) ;  /* 0x0000000c00d08947 */ /* 0x002fea0003800000 */
[----:B------:R-:W2:Y:S01]  /*15200*/  LDL.LU R2, [R1+0x24] ;  /* 0x0000240001027983 */ /* 0x000ea20000300800 */
[----:B------:R-:W-:Y:S01]  /*15210*/  LOP3.LUT R30, R31, 0x80, RZ, 0xc0, !PT ;  /* 0x000000801f1e7812 */ /* 0x000fe200078ec0ff */
[----:B------:R-:W-:-:S03]  /*15220*/  VIADD R7, R3, 0xfffffffe ;  /* 0xfffffffe03077836 */ /* 0x000fc60000000000 */
[----:B------:R-:W-:Y:S02]  /*15230*/  SHF.R.U32.HI R30, RZ, 0x3, R30 ;  /* 0x00000003ff1e7819 */ /* 0x000fe4000001161e */
[----:B--2---:R-:W-:-:S04]  /*15240*/  LOP3.LUT R2, R2, 0x40, RZ, 0xc0, !PT ;  /* 0x0000004002027812 */ /* 0x004fc800078ec0ff */
[----:B------:R-:W-:-:S07]  /*15250*/  SHF.R.U32.HI R31, RZ, 0x2, R2 ;  /* 0x00000002ff1f7819 */ /* 0x000fce0000011602 */
.L_x_8457:
        /* <DEDUP_REMOVED lines=16> */
[----:B------:R-:W-:-:S04]  /*15360*/  IMAD.IADD R6, R4, 0x1, R6 ;  /* 0x0000000104067824 */ /* 0x000fc800078e0206 */
[----:B------:R-:W-:-:S05]  /*15370*/  IMAD.MOV.U32 R10, RZ, RZ, R6 ;  /* 0x000000ffff0a7224 */ /* 0x000fca00078e0006 */
        /* <DEDUP_REMOVED lines=26> */
.L_x_8445:
[----:B------:R-:W-:Y:S01]  /*15520*/  IMAD R6, R24, 0x8, R23 ;  /* 0x0000000818067824 */ /* 0x000fe200078e0217 */
[----:B------:R-:W-:Y:S01]  /*15530*/  SHF.L.U32 R17, R26, 0x1f, RZ ;  /* 0x0000001f1a117819 */ /* 0x000fe200000006ff */
[----:B------:R-:W-:Y:S01]  /*15540*/  BSSY B1, `(.L_x_8446) ;  /* 0x0000004000017945 */ /* 0x000fe20003800000 */
[----:B------:R-:W-:Y:S02]  /*15550*/  SHF.R.S32.HI R9, RZ, 0x1f, R5 ;  /* 0x0000001fff097819 */ /* 0x000fe40000011405 */
[----:B------:R-:W0:Y:S02]  /*15560*/  SYNCS.PHASECHK.TRANS64.TRYWAIT P0, [R6+URZ+0x38840], R17 ;  /* 0x03884011060075a7 */ /* 0x000e24000800017f */
[----:B0-----:R-:W-:Y:S05]  /*15570*/  @!P0 BRA `(.L_x_8447) ;  /* 0x0000003c00e08947 */ /* 0x001fea0003800000 */
.L_x_8534:
[----:B------:R-:W-:Y:S05]  /*15580*/  BSYNC B1 ;  /* 0x0000000000017941 */ /* 0x000fea0003800000 */
.L_x_8446:
        /* <DEDUP_REMOVED lines=42> */
.L_x_8544:
        /* <DEDUP_REMOVED lines=8> */
.L_x_8449:
        /* <DEDUP_REMOVED lines=11> */
.L_x_8450:
[----:B------:R2:W-:Y:S01]  /*15960*/  SYNCS.ARRIVE.TRANS64.A1T0 RZ, [R6+URZ+0x38830], RZ ;  /* 0x038830ff06ff79a7 */ /* 0x0005e2000810003f */
[----:B------:R-:W-:Y:S05]  /*15970*/  @!P2 BRA `(.L_x_8451) ;  /* 0x000000000004a947 */ /* 0x000fea0003800000 */
[----:B------:R-:W-:Y:S01]  /*15980*/  BPT.TRAP 0x1 ;  /* 0x000000040000795c */ /* 0x000fe20000300000 */
.L_x_8451:
[----:B------:R-:W3:Y:S01]  /*15990*/  SYNCS.PHASECHK.TRANS64.TRYWAIT P0, [R6+URZ+0x38860], R17 ;  /* 0x03886011060075a7 */ /* 0x000ee2000800017f */
[----:B------:R-:W-:Y:S04]  /*159a0*/  BSSY B1, `(.L_x_8452) ;  /* 0x0000002000017945 */ /* 0x000fe80003800000 */
[----:B---3--:R-:W-:Y:S05]  /*159b0*/  @!P0 BRA `(.L_x_8453) ;  /* 0x0000004000008947 */ /* 0x008fea0003800000 */
.L_x_8545:
[----:B------:R-:W-:Y:S05]  /*159c0*/  BSYNC B1 ;  /* 0x0000000000017941 */ /* 0x000fea0003800000 */
.L_x_8452:
        /* <DEDUP_REMOVED lines=46> */
[C---:B------:R-:W-:Y:S02]  /*15cb0*/  LOP3.LUT P3, RZ, R22.reuse, 0x400, RZ, 0xc0, !PT ;  /* 0x0000040016ff7812 */ /* 0x040fe4000786c0ff */
[----:B-----5:R-:W-:Y:S01]  /*15cc0*/  IADD3.X R5, RZ, R5, RZ, P2, !PT ;  /* 0x00000005ff057210 */ /* 0x020fe200017fe4ff */
[----:B------:R-:W-:Y:S01]  /*15cd0*/  LDGSTS.E.BYPASS.LTC128B.128 [R17+0x6400], desc[UR44][R2.64+0x180], !P6 ;  /* 0x0640018002117fae */ /* 0x000fe2000f101d6c */
[----:B------:R-:W-:-:S03]  /*15ce0*/  LOP3.LUT P2, RZ, R22, 0x200, RZ, 0xc0, !PT ;  /* 0x0000020016ff7812 */ /* 0x000fc6000784c0ff */
        /* <DEDUP_REMOVED lines=31> */
.L_x_8555:
        /* <DEDUP_REMOVED lines=25> */
.L_x_8455:
        /* <DEDUP_REMOVED lines=11> */
.L_x_8456:
[----:B------:R3:W-:Y:S01]  /*16120*/  SYNCS.ARRIVE.TRANS64.A1T0 RZ, [R6+URZ+0x38850], RZ ;  /* 0x038850ff06ff79a7 */ /* 0x0007e2000810003f */
[----:B------:R-:W-:Y:S05]  /*16130*/  @P3 BRA `(.L_x_8457) ;  /* 0xfffffff000483947 */ /* 0x000fea000383ffff */
.L_x_8444:
[----:B------:R-:W-:Y:S05]  /*16140*/  BSYNC B0 ;  /* 0x0000000000007941 */ /* 0x000fea0003800000 */
.L_x_8443:
        /* <DEDUP_REMOVED lines=21> */
.L_x_8459:
[----:B------:R-:W-:Y:S05]  /*162a0*/  BSYNC B0 ;  /* 0x0000000000007941 */ /* 0x000fea0003800000 */
.L_x_8458:
[----:B------:R-:W-:-:S07]  /*162b0*/  SEL R24, R24, RZ, P0 ;  /* 0x000000ff18187207 */ /* 0x000fce0000000000 */
.L_x_8412:
[----:B------:R-:W-:Y:S05]  /*162c0*/  BSYNC B7 ;  /* 0x0000000000077941 */ /* 0x000fea0003800000 */
.L_x_8410:
        /* <DEDUP_REMOVED lines=11> */
.L_x_8460:
        /* <DEDUP_REMOVED lines=36> */
.L_x_8565:
[----:B------:R-:W-:Y:S02]  /*165c0*/  ULDC UR4, c[0x0][0xd38] ;  /* 0x00034e0000047ab9 */ /* 0x000fe40000000800 */
[----:B------:R-:W-:-:S04]  /*165d0*/  IMAD.U32 R4, RZ, RZ, UR4 ;  /* 0x00000004ff047e24 */ /* 0x000fc8000f8e00ff */
[----:B--2---:R-:W-:-:S04]  /*165e0*/  IMAD R14, R14, R4, RZ ;  /* 0x000000040e0e7224 */ /* 0x004fc800078e02ff */
[----:B------:R-:W-:-:S05]  /*165f0*/  IMAD.IADD R5, R5, 0x1, R14 ;  /* 0x0000000105057824 */ /* 0x000fca00078e020e */
[----:B------:R-:W-:-:S13]  /*16600*/  ISETP.GT.AND P6, PT, R5, R0, PT ;  /* 0x000000000500720c */ /* 0x000fda0003fc4270 */
[----:B------:R-:W-:Y:S05]  /*16610*/  @P6 BRA `(.L_x_8463) ;  /* 0x00000000009c6947 */ /* 0x000fea0003800000 */
.L_x_8468:
        /* <DEDUP_REMOVED lines=14> */
.L_x_8466:
[----:B------:R-:W-:Y:S05]  /*16700*/  BSYNC B0 ;  /* 0x0000000000007941 */ /* 0x000fea0003800000 */
.L_x_8465:
        /* <DEDUP_REMOVED lines=18> */
.L_x_8573:
[----:B------:R-:W-:Y:S02]  /*16830*/  ULDC UR4, c[0x0][0xd38] ;  /* 0x00034e0000047ab9 */ /* 0x000fe40000000800 */
[----:B------:R-:W-:-:S04]  /*16840*/  IMAD.U32 R4, RZ, RZ, UR4 ;  /* 0x00000004ff047e24 */ /* 0x000fc8000f8e00ff */
[----:B--2---:R-:W-:-:S04]  /*16850*/  IMAD R14, R14, R4, RZ ;  /* 0x000000040e0e7224 */ /* 0x004fc800078e02ff */
[----:B------:R-:W-:-:S05]  /*16860*/  IMAD.IADD R5, R14, 0x1, R5 ;  /* 0x000000010e057824 */ /* 0x000fca00078e0205 */
[----:B------:R-:W-:-:S13]  /*16870*/  ISETP.GT.AND P6, PT, R5, R0, PT ;  /* 0x000000000500720c */ /* 0x000fda0003fc4270 */
[----:B------:R-:W-:Y:S05]  /*16880*/  @!P6 BRA `(.L_x_8468) ;  /* 0xfffffffc0064e947 */ /* 0x000fea000383ffff */
.L_x_8463:
        /* <DEDUP_REMOVED lines=8> */
.L_x_8577:
[----:B------:R-:W-:Y:S01]  /*16910*/  ISETP.NE.AND P0, PT, R3, RZ, PT ;  /* 0x000000ff0300720c */ /* 0x000fe20003f05270 */
[----:B------:R-:W-:-:S12]  /*16920*/  IMAD.MOV.U32 R14, RZ, RZ, RZ ;  /* 0x000000ffff0e7224 */ /* 0x000fd800078e00ff */
[----:B------:R-:W-:Y:S05]  /*16930*/  @!P0 BRA `(.L_x_8470) ;  /* 0x0000000000108947 */ /* 0x000fea0003800000 */
[----:B------:R-:W-:Y:S01]  /*16940*/  UMOV UR4, 0xffffffff ;  /* 0xffffffff00047882 */ /* 0x000fe20000000000 */
[----:B------:R-:W-:Y:S02]  /*16950*/  VIADD R12, R6, 0xffffffff ;  /* 0xffffffff060c7836 */ /* 0x000fe40000000000 */
[----:B------:R-:W-:Y:S05]  /*16960*/  BRA.DIV UR4, `(.L_x_8471) ;  /* 0x00000042042c7947 */ /* 0x000fea000b800000 */
[----:B------:R4:W0:Y:S02]  /*16970*/  SHFL.IDX PT, R14, R2, R12, 0x1f ;  /* 0x00001f0c020e7589 */ /* 0x00082400000e0000 */
.L_x_8470:
        /* <DEDUP_REMOVED lines=66> */
.L_x_8464:
[----:B------:R-:W-:Y:S01]  /*16da0*/  UMOV UR4, URZ ;  /* 0x0000003f00047c82 */ /* 0x000fe20008000000 */
[----:B------:R-:W-:Y:S01]  /*16db0*/  UMOV UR5, URZ ;  /* 0x0000003f00057c82 */ /* 0x000fe20008000000 */
[----:B------:R-:W-:Y:S01]  /*16dc0*/  ULDC UR6, c[0x0][0xd3c] ;  /* 0x00034f0000067ab9 */ /* 0x000fe20000000800 */
[----:B------:R-:W-:Y:S01]  /*16dd0*/  MOV R16, R0 ;  /* 0x0000000000107202 */ /* 0x000fe20000000f00 */
[----:B------:R-:W-:Y:S02]  /*16de0*/  IMAD.U32 R17, RZ, RZ, UR4 ;  /* 0x00000004ff117e24 */ /* 0x000fe4000f8e00ff */
[----:B------:R-:W-:Y:S02]  /*16df0*/  IMAD.U32 R18, RZ, RZ, UR5 ;  /* 0x00000005ff127e24 */ /* 0x000fe4000f8e00ff */
[----:B------:R-:W-:-:S07]  /*16e00*/  IMAD.U32 R19, RZ, RZ, UR6 ;  /* 0x00000006ff137e24 */ /* 0x000fce000f8e00ff */
.L_x_8472:
        /* <DEDUP_REMOVED lines=10> */
.L_x_8461:
[----:B------:R-:W-:Y:S02]  /*16eb0*/  ULDC UR4, c[0x0][0xd3c] ;  /* 0x00034f0000047ab9 */ /* 0x000fe40000000800 */
[----:B0-----:R-:W-:-:S13]  /*16ec0*/  ISETP.GE.AND P0, PT, R19, UR4, PT ;  /* 0x0000000413007c0c */ /* 0x001fda000bf06270 */
[----:B------:R-:W-:Y:S05]  /*16ed0*/  @!P0 BRA `(.L_x_8473) ;  /* 0xffffffa800588947 */ /* 0x000fea000383ffff */
[----:B------:R-:W-:Y:S05]  /*16ee0*/  BSYNC B8 ;  /* 0x0000000000087941 */ /* 0x000fea0003800000 */
.L_x_8406:
        /* <DEDUP_REMOVED lines=12> */
.L_x_8580:
[----:B------:R-:W-:Y:S05]  /*16fb0*/  BSYNC B0 ;  /* 0x0000000000007941 */ /* 0x000fea0003800000 */
.L_x_8474:
[----:B------:R-:W-:-:S03]  /*16fc0*/  UMOV UR4, 0xffffffff ;  /* 0xffffffff00047882 */ /* 0x000fc60000000000 */
[----:B------:R-:W-:Y:S05]  /*16fd0*/  BRA.DIV UR4, `(.L_x_8476) ;  /* 0x0000003a04c87947 */ /* 0x000fea000b800000 */
[----:B------:R-:W0:Y:S02]  /*16fe0*/  S2R R0, SR_TID.X ;  /* 0x0000000000007919 */ /* 0x000e240000002100 */
[----:B0-----:R-:W-:-:S04]  /*16ff0*/  SHF.R.U32.HI R0, RZ, 0x5, R0 ;  /* 0x00000005ff007819 */ /* 0x001fc80000011600 */
[----:B------:R-:W-:-:S05]  /*17000*/  LOP3.LUT R0, R0, 0x3, RZ, 0xc0, !PT ;  /* 0x0000000300007812 */ /* 0x000fca00078ec0ff */
[----:B------:R0:W0:Y:S02]  /*17010*/  SHFL.IDX PT, R14, R0, RZ, 0x1f ;  /* 0x00001fff000e7589 */ /* 0x00002400000e0000 */
.L_x_8583:
[----:B0-----:R-:W-:Y:S01]  /*17020*/  ISETP.NE.AND P0, PT, R14, RZ, PT ;  /* 0x000000ff0e00720c */ /* 0x001fe20003f05270 */
[----:B------:R-:W-:-:S12]  /*17030*/  BSSY B0, `(.L_x_8477) ;  /* 0x0000024000007945 */ /* 0x000fd80003800000 */
[----:B------:R-:W-:Y:S05]  /*17040*/  @P0 BRA `(.L_x_8478) ;  /* 0x0000000000880947 */ /* 0x000fea0003800000 */
[----:B------:R-:W-:-:S03]  /*17050*/  UMOV UR4, 0xffffffff ;  /* 0xffffffff00047882 */ /* 0x000fc60000000000 */
[----:B------:R-:W-:Y:S05]  /*17060*/  BRA.DIV UR4, `(.L_x_8479) ;  /* 0x0000003a04d87947 */ /* 0x000fea000b800000 */
[----:B------:R-:W-:-:S13]  /*17070*/  ELECT P6, URZ, PT ;  /* 0x00000000003f782f */ /* 0x000fda00038c0000 */
.L_x_8586:
[----:B------:R-:W-:Y:S05]  /*17080*/  @!P6 BRA `(.L_x_8478) ;  /* 0x000000000078e947 */ /* 0x000fea0003800000 */
[----:B------:R-:W-:-:S06]  /*17090*/  ULOP3.LUT UR4, UR42, 0x2, URZ, 0xfc, !UPT ;  /* 0x000000022a047892 */ /* 0x000fcc000f8efc3f */
[----:B------:R-:W-:-:S05]  /*170a0*/  IMAD.U32 R0, RZ, RZ, UR4 ;  /* 0x00000004ff007e24 */ /* 0x000fca000f8e00ff */
[----:B------:R-:W-:-:S13]  /*170b0*/  ISETP.NE.AND P0, PT, R0, 0x3, PT ;  /* 0x000000030000780c */ /* 0x000fda0003f05270 */
[----:B------:R-:W-:Y:S05]  /*170c0*/  @!P0 BRA `(.L_x_8480) ;  /* 0x0000000000048947 */ /* 0x000fea0003800000 */
[----:B------:R-:W-:Y:S01]  /*170d0*/  BPT.TRAP 0x1 ;  /* 0x000000040000795c */ /* 0x000fe20000300000 */
.L_x_8480:
[----:B------:R-:W-:Y:S01]  /*170e0*/  IMAD R5, R24, 0x8, R7 ;  /* 0x0000000818057824 */ /* 0x000fe200078e0207 */
[----:B------:R-:W-:Y:S01]  /*170f0*/  SHF.L.U32 R0, R26, 0x1f, RZ ;  /* 0x0000001f1a007819 */ /* 0x000fe200000006ff */
[----:B------:R-:W-:-:S03]  /*17100*/  VIADD R24, R24, 0x1 ;  /* 0x0000000118187836 */ /* 0x000fc60000000000 */
[----:B------:R-:W0:Y:S02]  /*17110*/  SYNCS.PHASECHK.TRANS64.TRYWAIT P1, [R5+URZ+0x38840], R0 ;  /* 0x03884000050075a7 */ /* 0x000e24000802017f */
[----:B------:R-:W-:-:S04]  /*17120*/  ISETP.NE.AND P2, PT, R24, 0x2, PT ;  /* 0x000000021800780c */ /* 0x000fc80003f45270 */
[----:B------:R-:W-:Y:S01]  /*17130*/  SEL R3, RZ, 0x1, P2 ;  /* 0x00000001ff037807 */ /* 0x000fe20001000000 */
[----:B0-----:R-:W-:Y:S08]  /*17140*/  @!P1 BRA `(.L_x_8481) ;  /* 0x0000003800c09947 */ /* 0x001ff00003800000 */
.L_x_8587:
[----:B------:R-:W-:Y:S02]  /*17150*/  SEL R24, R24, RZ, P2 ;  /* 0x000000ff18187207 */ /* 0x000fe40001000000 */
[----:B------:R-:W-:Y:S01]  /*17160*/  LOP3.LUT R2, R26, R3, RZ, 0x3c, !PT ;  /* 0x000000031a027212 */ /* 0x000fe200078e3cff */
[----:B------:R-:W-:Y:S06]  /*17170*/  @!P0 BRA `(.L_x_8482) ;  /* 0x0000000000048947 */ /* 0x000fec0003800000 */
[----:B------:R-:W-:Y:S01]  /*17180*/  BPT.TRAP 0x1 ;  /* 0x000000040000795c */ /* 0x000fe20000300000 */
.L_x_8482:
[----:B------:R-:W-:Y:S01]  /*17190*/  IMAD R3, R24, 0x8, R7 ;  /* 0x0000000818037824 */ /* 0x000fe200078e0207 */
[----:B------:R-:W-:-:S04]  /*171a0*/  SHF.L.U32 R2, R2, 0x1f, RZ ;  /* 0x0000001f02027819 */ /* 0x000fc800000006ff */
[----:B------:R-:W0:Y:S02]  /*171b0*/  SYNCS.PHASECHK.TRANS64.TRYWAIT P1, [R3+URZ+0x38840], R2 ;  /* 0x03884002030075a7 */ /* 0x000e24000802017f */
[----:B0-----:R-:W-:Y:S05]  /*171c0*/  @!P1 BRA `(.L_x_8483) ;  /* 0x0000003800b49947 */ /* 0x001fea0003800000 */
.L_x_8588:
[----:B------:R-:W-:Y:S05]  /*171d0*/  @!P0 BRA `(.L_x_8484) ;  /* 0x0000000000048947 */ /* 0x000fea0003800000 */
[----:B------:R-:W-:Y:S01]  /*171e0*/  BPT.TRAP 0x1 ;  /* 0x000000040000795c */ /* 0x000fe20000300000 */
.L_x_8484:
[----:B------:R-:W0:Y:S02]  /*171f0*/  SYNCS.PHASECHK.TRANS64.TRYWAIT P1, [R5+URZ+0x38860], R0 ;  /* 0x03886000050075a7 */ /* 0x000e24000802017f */
[----:B0-----:R-:W-:Y:S05]  /*17200*/  @!P1 BRA `(.L_x_8485) ;  /* 0x0000003800b89947 */ /* 0x001fea0003800000 */
.L_x_8589:
[----:B------:R-:W-:Y:S05]  /*17210*/  @!P0 BRA `(.L_x_8486) ;  /* 0x0000000000048947 */ /* 0x000fea0003800000 */
[----:B------:R-:W-:Y:S01]  /*17220*/  BPT.TRAP 0x1 ;  /* 0x000000040000795c */ /* 0x000fe20000300000 */
.L_x_8486:
[----:B------:R0:W0:Y:S02]  /*17230*/  SYNCS.PHASECHK.TRANS64.TRYWAIT P0, [R3+URZ+0x38860], R2 ;  /* 0x03886002030075a7 */ /* 0x000024000800017f */
[----:B0-----:R-:W-:Y:S05]  /*17240*/  @!P0 NANOSLEEP.SYNCS 0x989680 ;  /* 0x009896800000895d */ /* 0x001fea0003900000 */
[----:B------:R-:W0:Y:S02]  /*17250*/  @!P0 SYNCS.PHASECHK.TRANS64 P0, [R3+URZ+0x38860], R2 ;  /* 0x03886002030085a7 */ /* 0x000e24000800007f */
[----:B0-----:R-:W-:Y:S05]  /*17260*/  @!P0 BRA `(.L_x_8486) ;  /* 0xfffffffc00f08947 */ /* 0x001fea000383ffff */
.L_x_8478:
[----:B------:R-:W-:Y:S05]  /*17270*/  BSYNC B0 ;  /* 0x0000000000007941 */ /* 0x000fea0003800000 */
.L_x_8477:
[----:B------:R-:W-:Y:S05]  /*17280*/  EXIT ;  /* 0x000000000000794d */ /* 0x000fea0003800000 */
.L_x_8348:
[----:B0-----:R0:W1:Y:S02]  /*17290*/  SYNCS.PHASECHK.TRANS64.TRYWAIT P1, [R17+URZ+0x38800], R4 ;  /* 0x03880004110075a7 */ /* 0x001064000802017f */
[----:B-1----:R-:W-:Y:S05]  /*172a0*/  @!P1 NANOSLEEP.SYNCS 0x989680 ;  /* 0x009896800000995d */ /* 0x002fea0003900000 */
[----:B------:R-:W1:Y:S02]  /*172b0*/  @!P1 SYNCS.PHASECHK.TRANS64 P1, [R17+URZ+0x38800], R4 ;  /* 0x03880004110095a7 */ /* 0x000e64000802007f */
[----:B-1----:R-:W-:Y:S05]  /*172c0*/  @!P1 BRA `(.L_x_8348) ;  /* 0xfffffffc00f09947 */ /* 0x002fea000383ffff */
[----:B------:R-:W-:Y:S05]  /*172d0*/  BRA `(.L_x_8487) ;  /* 0xfffffec400a07947 */ /* 0x000fea000383ffff */
.L_x_8352:
[----:B--2---:R2:W3:Y:S02]  /*172e0*/  SYNCS.PHASECHK.TRANS64.TRYWAIT P1, [R9+URZ+0x38830], R6 ;  /* 0x03883006090075a7 */ /* 0x0044e4000802017f */
[----:B---3--:R-:W-:Y:S05]  /*172f0*/  @!P1 NANOSLEEP.SYNCS 0x989680 ;  /* 0x009896800000995d */ /* 0x008fea0003900000 */
[----:B------:R-:W3:Y:S02]  /*17300*/  @!P1 SYNCS.PHASECHK.TRANS64 P1, [R9+URZ+0x38830], R6 ;  /* 0x03883006090095a7 */ /* 0x000ee4000802007f */
[----:B---3--:R-:W-:Y:S05]  /*17310*/  @!P1 BRA `(.L_x_8352) ;  /* 0xfffffffc00f09947 */ /* 0x008fea000383ffff */
[----:B------:R-:W-:Y:S05]  /*17320*/  BRA `(.L_x_8351) ;  /* 0xfffffec400c07947 */ /* 0x000fea000383ffff */
.L_x_8353:
[----:B---3--:R3:W4:Y:S02]  /*17330*/  SYNCS.PHASECHK.TRANS64.TRYWAIT P1, [R17+URZ+0x38810], R4 ;  /* 0x03881004110075a7 */ /* 0x008724000802017f */
[----:B----4-:R-:W-:Y:S05]  /*17340*/  @!P1 NANOSLEEP.SYNCS 0x989680 ;  /* 0x009896800000995d */ /* 0x010fea0003900000 */
[----:B------:R-:W4:Y:S02]  /*17350*/  @!P1 SYNCS.PHASECHK.TRANS64 P1, [R17+URZ+0x38810], R4 ;  /* 0x03881004110095a7 */ /* 0x000f24000802007f */
[----:B----4-:R-:W-:Y:S05]  /*17360*/  @!P1 BRA `(.L_x_8353) ;  /* 0xfffffffc00f09947 */ /* 0x010fea000383ffff */
[----:B------:R-:W-:Y:S05]  /*17370*/  BRA `(.L_x_8488) ;  /* 0xfffffec8004c7947 */ /* 0x000fea000383ffff */
.L_x_8357:
[----:B0-----:R0:W3:Y:S02]  /*17380*/  SYNCS.PHASECHK.TRANS64.TRYWAIT P1, [R9+URZ+0x38850], R6 ;  /* 0x03885006090075a7 */ /* 0x0010e4000802017f */
[----:B---3--:R-:W-:Y:S05]  /*17390*/  @!P1 NANOSLEEP.SYNCS 0x989680 ;  /* 0x009896800000995d */ /* 0x008fea0003900000 */
[----:B------:R-:W3:Y:S02]  /*173a0*/  @!P1 SYNCS.PHASECHK.TRANS64 P1, [R9+URZ+0x38850], R6 ;  /* 0x03885006090095a7 */ /* 0x000ee4000802007f */
[----:B---3--:R-:W-:Y:S05]  /*173b0*/  @!P1 BRA `(.L_x_8357) ;  /* 0xfffffffc00f09947 */ /* 0x008fea000383ffff */
[----:B------:R-:W-:Y:S05]  /*173c0*/  BRA `(.L_x_8356) ;  /* 0xfffffec8007c7947 */ /* 0x000fea000383ffff */
.L_x_8364:
[----:B-1----:R1:W2:Y:S02]  /*173d0*/  SYNCS.PHASECHK.TRANS64.TRYWAIT P1, [R9+URZ+0x38830], R8 ;  /* 0x03883008090075a7 */ /* 0x0022a4000802017f */
[----:B--2---:R-:W-:Y:S05]  /*173e0*/  @!P1 NANOSLEEP.SYNCS 0x989680 ;  /* 0x009896800000995d */ /* 0x004fea0003900000 */
[----:B------:R-:W2:Y:S02]  /*173f0*/  @!P1 SYNCS.PHASECHK.TRANS64 P1, [R9+URZ+0x38830], R8 ;  /* 0x03883008090095a7 */ /* 0x000ea4000802007f */
[----:B--2---:R-:W-:Y:S05]  /*17400*/  @!P1 BRA `(.L_x_8364) ;  /* 0xfffffffc00f09947 */ /* 0x004fea000383ffff */
[----:B------:R-:W-:Y:S05]  /*17410*/  BRA `(.L_x_8363) ;  /* 0xfffffef400887947 */ /* 0x000fea000383ffff */
.L_x_8368:
[----:B---3--:R3:W4:Y:S02]  /*17420*/  SYNCS.PHASECHK.TRANS64.TRYWAIT P1, [R9+URZ+0x38850], R8 ;  /* 0x03885008090075a7 */ /* 0x008724000802017f */
[----:B----4-:R-:W-:Y:S05]  /*17430*/  @!P1 NANOSLEEP.SYNCS 0x989680 ;  /* 0x009896800000995d */ /* 0x010fea0003900000 */
[----:B------:R-:W4:Y:S02]  /*17440*/  @!P1 SYNCS.PHASECHK.TRANS64 P1, [R9+URZ+0x38850], R8 ;  /* 0x03885008090095a7 */ /* 0x000f24000802007f */
[----:B----4-:R-:W-:Y:S05]  /*17450*/  @!P1 BRA `(.L_x_8368) ;  /* 0xfffffffc00f09947 */ /* 0x010fea000383ffff */
[----:B------:R-:W-:Y:S05]  /*17460*/  BRA `(.L_x_8367) ;  /* 0xfffffef400e87947 */ /* 0x000fea000383ffff */
.L_x_8376:
[----:B-1----:R1:W2:Y:S02]  /*17470*/  SYNCS.PHASECHK.TRANS64.TRYWAIT P1, [R9+URZ+0x38830], R8 ;  /* 0x03883008090075a7 */ /* 0x0022a4000802017f */
[----:B--2---:R-:W-:Y:S05]  /*17480*/  @!P1 NANOSLEEP.SYNCS 0x989680 ;  /* 0x009896800000995d */ /* 0x004fea0003900000 */
[----:B------:R-:W2:Y:S02]  /*17490*/  @!P1 SYNCS.PHASECHK.TRANS64 P1, [R9+URZ+0x38830], R8 ;  /* 0x03883008090095a7 */ /* 0x000ea4000802007f */
[----:B--2---:R-:W-:Y:S05]  /*174a0*/  @!P1 BRA `(.L_x_8376) ;  /* 0xfffffffc00f09947 */ /* 0x004fea000383ffff */
[----:B------:R-:W-:Y:S05]  /*174b0*/  BRA `(.L_x_8375) ;  /* 0xffffff2c00087947 */ /* 0x000fea000383ffff */
.L_x_8380:
[----:B---3--:R3:W4:Y:S02]  /*174c0*/  SYNCS.PHASECHK.TRANS64.TRYWAIT P1, [R9+URZ+0x38850], R8 ;  /* 0x03885008090075a7 */ /* 0x008724000802017f */
[----:B----4-:R-:W-:Y:S05]  /*174d0*/  @!P1 NANOSLEEP.SYNCS 0x989680 ;  /* 0x009896800000995d */ /* 0x010fea0003900000 */
[----:B------:R-:W4:Y:S02]  /*174e0*/  @!P1 SYNCS.PHASECHK.TRANS64 P1, [R9+URZ+0x38850], R8 ;  /* 0x03885008090095a7 */ /* 0x000f24000802007f */
[----:B----4-:R-:W-:Y:S05]  /*174f0*/  @!P1 BRA `(.L_x_8380) ;  /* 0xfffffffc00f09947 */ /* 0x010fea000383ffff */
[----:B------:R-:W-:Y:S05]  /*17500*/  BRA `(.L_x_8379) ;  /* 0xffffff2c00687947 */ /* 0x000fea000383ffff */
.L_x_8418:
        /* <DEDUP_REMOVED lines=10> */
.L_x_8490:
[----:B------:R-:W-:Y:S05]  /*175b0*/  BSYNC B0 ;  /* 0x0000000000007941 */ /* 0x000fea0003800000 */
.L_x_8489:
[----:B------:R-:W-:Y:S05]  /*175c0*/  BRA `(.L_x_8491) ;  /* 0xffffffb0001c7947 */ /* 0x000fea000383ffff */
.L_x_8421:
[----:B0-----:R0:W1:Y:S02]  /*175d0*/  SYNCS.PHASECHK.TRANS64.TRYWAIT P0, [R27+URZ+0x38840], R0 ;  /* 0x038840001b0075a7 */ /* 0x001064000800017f */
[----:B-1----:R-:W-:Y:S05]  /*175e0*/  @!P0 NANOSLEEP.SYNCS 0x989680 ;  /* 0x009896800000895d */ /* 0x002fea0003900000 */
[----:B------:R-:W1:Y:S02]  /*175f0*/  @!P0 SYNCS.PHASECHK.TRANS64 P0, [R27+URZ+0x38840], R0 ;  /* 0x038840001b0085a7 */ /* 0x000e64000800007f */
[----:B-1----:R-:W-:Y:S05]  /*17600*/  @!P0 BRA `(.L_x_8421) ;  /* 0xfffffffc00f08947 */ /* 0x002fea000383ffff */
[----:B------:R-:W-:Y:S05]  /*17610*/  BRA `(.L_x_8492) ;  /* 0xffffffb000fc7947 */ /* 0x000fea000383ffff */
.L_x_8422:
        /* <DEDUP_REMOVED lines=8> */
.L_x_8494:
[----:B------:R-:W-:Y:S05]  /*176a0*/  BSYNC B0 ;  /* 0x0000000000007941 */ /* 0x000fea0003800000 */
.L_x_8493:
        /* <DEDUP_REMOVED lines=9> */
.L_x_8495:
[----:B------:R-:W-:Y:S02]  /*17740*/  IMAD.MOV.U32 R13, RZ, RZ, R4 ;  /* 0x000000ffff0d7224 */ /* 0x000fe400078e0004 */
[----:B------:R-:W-:Y:S02]  /*17750*/  IMAD.MOV.U32 R12, RZ, RZ, 0x1 ;  /* 0x00000001ff0c7424 */ /* 0x000fe400078e00ff */
[----:B------:R-:W-:-:S07]  /*17760*/  IMAD.MOV.U32 R3, RZ, RZ, R14 ;  /* 0x000000ffff037224 */ /* 0x000fce00078e000e */
[----:B------:R-:W-:Y:S05]  /*17770*/  WARPSYNC.COLLECTIVE R15, `(.L_x_8496) ;  /* 0x000000000f087348 */ /* 0x000fea0003c00000 */
[----:B------:R0:W1:Y:S02]  /*17780*/  SHFL.IDX P6, R14, R13, R12, R11 ;  /* 0x0000000c0d0e7389 */ /* 0x00006400000c000b */
[----:B01----:R-:W-:Y:S01]  /*17790*/  ENDCOLLECTIVE ;  /* 0x000000000000791b */ /* 0x003fe20003800000 */
.L_x_8496:
        /* <DEDUP_REMOVED lines=15> */
.L_x_8497:
[----:B------:R-:W-:Y:S02]  /*17890*/  @P0 IMAD R6, R5, 0x2, R23 ;  /* 0x0000000205060824 */ /* 0x000fe400078e0217 */
[----:B------:R-:W-:Y:S02]  /*178a0*/  IMAD.MOV.U32 R13, RZ, RZ, R4 ;  /* 0x000000ffff0d7224 */ /* 0x000fe400078e0004 */
[----:B------:R-:W-:Y:S02]  /*178b0*/  IMAD.MOV.U32 R12, RZ, RZ, 0x2 ;  /* 0x00000002ff0c7424 */ /* 0x000fe400078e00ff */
[----:B------:R-:W-:-:S07]  /*178c0*/  IMAD.MOV.U32 R3, RZ, RZ, R14 ;  /* 0x000000ffff037224 */ /* 0x000fce00078e000e */
[----:B------:R-:W-:Y:S05]  /*178d0*/  WARPSYNC.COLLECTIVE R15, `(.L_x_8498) ;  /* 0x000000000f087348 */ /* 0x000fea0003c00000 */
[----:B------:R0:W1:Y:S02]  /*178e0*/  SHFL.IDX P6, R14, R13, R12, R11 ;  /* 0x0000000c0d0e7389 */ /* 0x00006400000c000b */
[----:B01----:R-:W-:Y:S01]  /*178f0*/  ENDCOLLECTIVE ;  /* 0x000000000000791b */ /* 0x003fe20003800000 */
.L_x_8498:
        /* <DEDUP_REMOVED lines=15> */
.L_x_8499:
[----:B------:R-:W-:Y:S02]  /*179f0*/  @P0 IMAD R6, R5, 0x2, R23 ;  /* 0x0000000205060824 */ /* 0x000fe400078e0217 */
[----:B------:R-:W-:Y:S02]  /*17a00*/  IMAD.MOV.U32 R13, RZ, RZ, R4 ;  /* 0x000000ffff0d7224 */ /* 0x000fe400078e0004 */
[----:B------:R-:W-:Y:S02]  /*17a10*/  IMAD.MOV.U32 R12, RZ, RZ, 0x3 ;  /* 0x00000003ff0c7424 */ /* 0x000fe400078e00ff */
[----:B------:R-:W-:-:S07]  /*17a20*/  IMAD.MOV.U32 R3, RZ, RZ, R14 ;  /* 0x000000ffff037224 */ /* 0x000fce00078e000e */
[----:B------:R-:W-:Y:S05]  /*17a30*/  WARPSYNC.COLLECTIVE R15, `(.L_x_8500) ;  /* 0x000000000f087348 */ /* 0x000fea0003c00000 */
[----:B------:R0:W1:Y:S02]  /*17a40*/  SHFL.IDX P6, R14, R13, R12, R11 ;  /* 0x0000000c0d0e7389 */ /* 0x00006400000c000b */
[----:B01----:R-:W-:Y:S01]  /*17a50*/  ENDCOLLECTIVE ;  /* 0x000000000000791b */ /* 0x003fe20003800000 */
.L_x_8500:
        /* <DEDUP_REMOVED lines=10> */
.L_x_8501:
[----:B------:R-:W-:Y:S01]  /*17b00*/  @!PT LDS RZ, [RZ] ;  /* 0x00000000fffff984 */ /* 0x000fe20000000800 */
[----:B------:R-:W-:Y:S01]  /*17b10*/  @!PT LDS RZ, [RZ] ;  /* 0x00000000fffff984 */ /* 0x000fe20000000800 */
[----:B------:R-:W-:Y:S01]  /*17b20*/  @!PT LDS RZ, [RZ] ;  /* 0x00000000fffff984 */ /* 0x000fe20000000800 */
[----:B------:R0:W-:Y:S01]  /*17b30*/  @P0 LDGSTS.E.BYPASS.LTC128B.128 [R6+0x23400], desc[UR44][R2.64], !P2 ;  /* 0x2340000002060fae */ /* 0x0001e2000d101d6c */
[----:B------:R-:W-:Y:S01]  /*17b40*/  IMAD.MOV.U32 R0, RZ, RZ, R14 ;  /* 0x000000ffff007224 */ /* 0x000fe200078e000e */
[----:B------:R-:W-:Y:S06]  /*17b50*/  BRA `(.L_x_8502) ;  /* 0xffffffb000b87947 */ /* 0x000fec000383ffff */
.L_x_8427:
        /* <DEDUP_REMOVED lines=10> */
.L_x_8503:
        /* <DEDUP_REMOVED lines=9> */
.L_x_8504:
[----:B------:R-:W-:Y:S02]  /*17c90*/  IMAD.MOV.U32 R13, RZ, RZ, R2 ;  /* 0x000000ffff0d7224 */ /* 0x000fe400078e0002 */
[----:B------:R-:W-:Y:S01]  /*17ca0*/  IMAD.MOV.U32 R12, RZ, RZ, 0x1 ;  /* 0x00000001ff0c7424 */ /* 0x000fe200078e00ff */
[----:B------:R-:W-:-:S07]  /*17cb0*/  MOV R5, R14 ;  /* 0x0000000e00057202 */ /* 0x000fce0000000f00 */
[----:B------:R-:W-:Y:S05]  /*17cc0*/  WARPSYNC.COLLECTIVE R15, `(.L_x_8505) ;  /* 0x000000000f087348 */ /* 0x000fea0003c00000 */
[----:B------:R0:W1:Y:S02]  /*17cd0*/  SHFL.IDX P6, R14, R13, R12, R11 ;  /* 0x0000000c0d0e7389 */ /* 0x00006400000c000b */
[----:B01----:R-:W-:Y:S01]  /*17ce0*/  ENDCOLLECTIVE ;  /* 0x000000000000791b */ /* 0x003fe20003800000 */
.L_x_8505:
        /* <DEDUP_REMOVED lines=15> */
.L_x_8506:
        /* <DEDUP_REMOVED lines=8> */
.L_x_8507:
        /* <DEDUP_REMOVED lines=16> */
.L_x_8508:
[----:B------:R-:W-:Y:S01]  /*17f60*/  @P2 LOP3.LUT R22, R22, 0x40, RZ, 0xfc, !PT ;  /* 0x0000004016162812 */ /* 0x000fe200078efcff */
[----:B------:R-:W-:Y:S02]  /*17f70*/  IMAD.MOV.U32 R13, RZ, RZ, R2 ;  /* 0x000000ffff0d7224 */ /* 0x000fe400078e0002 */
[----:B------:R-:W-:Y:S02]  /*17f80*/  IMAD.MOV.U32 R12, RZ, RZ, 0x3 ;  /* 0x00000003ff0c7424 */ /* 0x000fe400078e00ff */
[----:B------:R-:W-:-:S07]  /*17f90*/  IMAD.MOV.U32 R5, RZ, RZ, R14 ;  /* 0x000000ffff057224 */ /* 0x000fce00078e000e */
[----:B------:R-:W-:Y:S05]  /*17fa0*/  WARPSYNC.COLLECTIVE R15, `(.L_x_8509) ;  /* 0x000000000f087348 */ /* 0x000fea0003c00000 */
[----:B------:R0:W1:Y:S02]  /*17fb0*/  SHFL.IDX P6, R14, R13, R12, R11 ;  /* 0x0000000c0d0e7389 */ /* 0x00006400000c000b */
[----:B01----:R-:W-:Y:S01]  /*17fc0*/  ENDCOLLECTIVE ;  /* 0x000000000000791b */ /* 0x003fe20003800000 */
.L_x_8509:
        /* <DEDUP_REMOVED lines=14> */
.L_x_8510:
[----:B------:R-:W-:Y:S01]  /*180b0*/  IMAD.MOV.U32 R0, RZ, RZ, R14 ;  /* 0x000000ffff007224 */ /* 0x000fe200078e000e */
[----:B------:R-:W-:Y:S06]  /*180c0*/  BRA `(.L_x_8511) ;  /* 0xffffffb400c07947 */ /* 0x000fec000383ffff */
.L_x_8431:
        /* <DEDUP_REMOVED lines=47> */
.L_x_8513:
[----:B------:R-:W-:Y:S05]  /*183c0*/  BSYNC B0 ;  /* 0x0000000000007941 */ /* 0x000fea0003800000 */
.L_x_8512:
        /* <DEDUP_REMOVED lines=11> */
.L_x_8514:
        /* <DEDUP_REMOVED lines=39> */
.L_x_8515:
[----:B------:R-:W-:Y:S02]  /*186f0*/  IMAD.MOV.U32 R13, RZ, RZ, R0 ;  /* 0x000000ffff0d7224 */ /* 0x000fe400078e0000 */
[----:B------:R-:W-:-:S07]  /*18700*/  IMAD.MOV.U32 R7, RZ, RZ, R14 ;  /* 0x000000ffff077224 */ /* 0x000fce00078e000e */
[----:B------:R-:W-:Y:S05]  /*18710*/  WARPSYNC.COLLECTIVE R15, `(.L_x_8516) ;  /* 0x000000000f087348 */ /* 0x000fea0003c00000 */
[----:B------:R0:W1:Y:S02]  /*18720*/  SHFL.IDX P6, R14, R13, R12, R11 ;  /* 0x0000000c0d0e7389 */ /* 0x00006400000c000b */
[----:B01----:R-:W-:Y:S01]  /*18730*/  ENDCOLLECTIVE ;  /* 0x000000000000791b */ /* 0x003fe20003800000 */
.L_x_8516:
        /* <DEDUP_REMOVED lines=33> */
.L_x_8517:
[----:B------:R-:W-:Y:S02]  /*18950*/  IMAD.MOV.U32 R13, RZ, RZ, R0 ;  /* 0x000000ffff0d7224 */ /* 0x000fe400078e0000 */
[----:B------:R-:W-:-:S07]  /*18960*/  IMAD.MOV.U32 R7, RZ, RZ, R14 ;  /* 0x000000ffff077224 */ /* 0x000fce00078e000e */
[----:B------:R-:W-:Y:S05]  /*18970*/  WARPSYNC.COLLECTIVE R15, `(.L_x_8518) ;  /* 0x000000000f087348 */ /* 0x000fea0003c00000 */
[----:B------:R0:W1:Y:S02]  /*18980*/  SHFL.IDX P6, R14, R13, R12, R11 ;  /* 0x0000000c0d0e7389 */ /* 0x00006400000c000b */
[----:B01----:R-:W-:Y:S01]  /*18990*/  ENDCOLLECTIVE ;  /* 0x000000000000791b */ /* 0x003fe20003800000 */
.L_x_8518:
        /* <DEDUP_REMOVED lines=27> */
.L_x_8519:
[----:B------:R-:W-:Y:S02]  /*18b50*/  IMAD.MOV.U32 R13, RZ, RZ, R0 ;  /* 0x000000ffff0d7224 */ /* 0x000fe400078e0000 */
[----:B------:R-:W-:-:S07]  /*18b60*/  IMAD.MOV.U32 R6, RZ, RZ, R14 ;  /* 0x000000ffff067224 */ /* 0x000fce00078e000e */
[----:B------:R-:W-:Y:S05]  /*18b70*/  WARPSYNC.COLLECTIVE R15, `(.L_x_8520) ;  /* 0x000000000f087348 */ /* 0x000fea0003c00000 */
[----:B------:R0:W1:Y:S02]  /*18b80*/  SHFL.IDX P6, R14, R13, R12, R11 ;  /* 0x0000000c0d0e7389 */ /* 0x00006400000c000b */
[----:B01----:R-:W-:Y:S01]  /*18b90*/  ENDCOLLECTIVE ;  /* 0x000000000000791b */ /* 0x003fe20003800000 */
.L_x_8520:
[----:B------:R-:W-:Y:S01]  /*18ba0*/  IMAD.MOV.U32 R0, RZ, RZ, R14 ;  /* 0x000000ffff007224 */ /* 0x000fe200078e000e */
[----:B------:R-:W-:Y:S06]  /*18bb0*/  BRA `(.L_x_8521) ;  /* 0xffffffb800387947 */ /* 0x000fec000383ffff */
.L_x_8436:
[----:B0-----:R0:W1:Y:S02]  /*18bc0*/  SYNCS.PHASECHK.TRANS64.TRYWAIT P0, [R23+URZ+0x38820], R0 ;  /* 0x03882000170075a7 */ /* 0x001064000800017f */
[----:B-1----:R-:W-:Y:S05]  /*18bd0*/  @!P0 NANOSLEEP.SYNCS 0x989680 ;  /* 0x009896800000895d */ /* 0x002fea0003900000 */
[----:B------:R-:W1:Y:S02]  /*18be0*/  @!P0 SYNCS.PHASECHK.TRANS64 P0, [R23+URZ+0x38820], R0 ;  /* 0x03882000170085a7 */ /* 0x000e64000800007f */
[----:B-1----:R-:W-:Y:S05]  /*18bf0*/  @!P0 BRA `(.L_x_8436) ;  /* 0xfffffffc00f08947 */ /* 0x002fea000383ffff */
[----:B------:R-:W-:Y:S05]  /*18c00*/  BRA `(.L_x_8522) ;  /* 0xffffffb800d47947 */ /* 0x000fea000383ffff */
.L_x_8439:
[----:B0-----:R0:W1:Y:S02]  /*18c10*/  SYNCS.PHASECHK.TRANS64.TRYWAIT P0, [R27+URZ+0x38860], R0 ;  /* 0x038860001b0075a7 */ /* 0x001064000800017f */
[----:B-1----:R-:W-:Y:S05]  /*18c20*/  @!P0 NANOSLEEP.SYNCS 0x989680 ;  /* 0x009896800000895d */ /* 0x002fea0003900000 */
[----:B------:R-:W1:Y:S02]  /*18c30*/  @!P0 SYNCS.PHASECHK.TRANS64 P0, [R27+URZ+0x38860], R0 ;  /* 0x038860001b0085a7 */ /* 0x000e64000800007f */
[----:B-1----:R-:W-:Y:S05]  /*18c40*/  @!P0 BRA `(.L_x_8439) ;  /* 0xfffffffc00f08947 */ /* 0x002fea000383ffff */
[----:B------:R-:W-:Y:S05]  /*18c50*/  BRA `(.L_x_8523) ;  /* 0xffffffb800e47947 */ /* 0x000fea000383ffff */
.L_x_8440:
        /* <DEDUP_REMOVED lines=8> */
.L_x_8525:
[----:B------:R-:W-:Y:S05]  /*18ce0*/  BSYNC B0 ;  /* 0x0000000000007941 */ /* 0x000fea0003800000 */
.L_x_8524:
        /* <DEDUP_REMOVED lines=15> */
.L_x_8526:
        /* <DEDUP_REMOVED lines=39> */
.L_x_8527:
[----:B------:R-:W-:Y:S02]  /*19050*/  IMAD.MOV.U32 R13, RZ, RZ, R4 ;  /* 0x000000ffff0d7224 */ /* 0x000fe400078e0004 */
[----:B------:R-:W-:-:S07]  /*19060*/  IMAD.MOV.U32 R3, RZ, RZ, R14 ;  /* 0x000000ffff037224 */ /* 0x000fce00078e000e */
[----:B------:R-:W-:Y:S05]  /*19070*/  WARPSYNC.COLLECTIVE R15, `(.L_x_8528) ;  /* 0x000000000f087348 */ /* 0x000fea0003c00000 */
[----:B------:R0:W1:Y:S02]  /*19080*/  SHFL.IDX P6, R14, R13, R12, R11 ;  /* 0x0000000c0d0e7389 */ /* 0x00006400000c000b */
[----:B01----:R-:W-:Y:S01]  /*19090*/  ENDCOLLECTIVE ;  /* 0x000000000000791b */ /* 0x003fe20003800000 */
.L_x_8528:
        /* <DEDUP_REMOVED lines=29> */
.L_x_8529:
[----:B------:R-:W-:Y:S02]  /*19270*/  IMAD.MOV.U32 R13, RZ, RZ, R4 ;  /* 0x000000ffff0d7224 */ /* 0x000fe400078e0004 */
[----:B------:R-:W-:-:S07]  /*19280*/  IMAD.MOV.U32 R7, RZ, RZ, R14 ;  /* 0x000000ffff077224 */ /* 0x000fce00078e000e */
[----:B------:R-:W-:Y:S05]  /*19290*/  WARPSYNC.COLLECTIVE R15, `(.L_x_8530) ;  /* 0x000000000f087348 */ /* 0x000fea0003c00000 */
[----:B------:R0:W1:Y:S02]  /*192a0*/  SHFL.IDX P6, R14, R13, R12, R11 ;  /* 0x0000000c0d0e7389 */ /* 0x00006400000c000b */
[----:B01----:R-:W-:Y:S01]  /*192b0*/  ENDCOLLECTIVE ;  /* 0x000000000000791b */ /* 0x003fe20003800000 */
.L_x_8530:
        /* <DEDUP_REMOVED lines=29> */
.L_x_8531:
[----:B------:R-:W-:Y:S02]  /*19490*/  IMAD.MOV.U32 R13, RZ, RZ, R4 ;  /* 0x000000ffff0d7224 */ /* 0x000fe400078e0004 */
[----:B------:R-:W-:-:S07]  /*194a0*/  IMAD.MOV.U32 R6, RZ, RZ, R14 ;  /* 0x000000ffff067224 */ /* 0x000fce00078e000e */
[----:B------:R-:W-:Y:S05]  /*194b0*/  WARPSYNC.COLLECTIVE R15, `(.L_x_8532) ;  /* 0x000000000f087348 */ /* 0x000fea0003c00000 */
[----:B------:R0:W1:Y:S02]  /*194c0*/  SHFL.IDX P6, R14, R13, R12, R11 ;  /* 0x0000000c0d0e7389 */ /* 0x00006400000c000b */
[----:B01----:R-:W-:Y:S01]  /*194d0*/  ENDCOLLECTIVE ;  /* 0x000000000000791b */ /* 0x003fe20003800000 */
.L_x_8532:
[----:B------:R-:W-:Y:S01]  /*194e0*/  IMAD.MOV.U32 R2, RZ, RZ, R14 ;  /* 0x000000ffff027224 */ /* 0x000fe200078e000e */
[----:B------:R-:W-:Y:S06]  /*194f0*/  BRA `(.L_x_8533) ;  /* 0xffffffb800787947 */ /* 0x000fec000383ffff */
.L_x_8447:
[----:B0-----:R0:W1:Y:S02]  /*19500*/  SYNCS.PHASECHK.TRANS64.TRYWAIT P0, [R6+URZ+0x38840], R17 ;  /* 0x03884011060075a7 */ /* 0x001064000800017f */
[----:B-1----:R-:W-:Y:S05]  /*19510*/  @!P0 NANOSLEEP.SYNCS 0x989680 ;  /* 0x009896800000895d */ /* 0x002fea0003900000 */
[----:B------:R-:W1:Y:S02]  /*19520*/  @!P0 SYNCS.PHASECHK.TRANS64 P0, [R6+URZ+0x38840], R17 ;  /* 0x03884011060085a7 */ /* 0x000e64000800007f */
[----:B-1----:R-:W-:Y:S05]  /*19530*/  @!P0 BRA `(.L_x_8447) ;  /* 0xfffffffc00f08947 */ /* 0x002fea000383ffff */
[----:B------:R-:W-:Y:S05]  /*19540*/  BRA `(.L_x_8534) ;  /* 0xffffffc0000c7947 */ /* 0x000fea000383ffff */
.L_x_8448:
        /* <DEDUP_REMOVED lines=8> */
.L_x_8536:
[----:B------:R-:W-:Y:S05]  /*195d0*/  BSYNC B1 ;  /* 0x0000000000017941 */ /* 0x000fea0003800000 */
.L_x_8535:
        /* <DEDUP_REMOVED lines=9> */
.L_x_8537:
[----:B------:R-:W-:Y:S02]  /*19670*/  IMAD.MOV.U32 R13, RZ, RZ, R27 ;  /* 0x000000ffff0d7224 */ /* 0x000fe400078e001b */
[----:B------:R-:W-:Y:S02]  /*19680*/  IMAD.MOV.U32 R12, RZ, RZ, 0x1 ;  /* 0x00000001ff0c7424 */ /* 0x000fe400078e00ff */
[----:B------:R-:W-:-:S07]  /*19690*/  IMAD.MOV.U32 R2, RZ, RZ, R14 ;  /* 0x000000ffff027224 */ /* 0x000fce00078e000e */
[----:B------:R-:W-:Y:S05]  /*196a0*/  WARPSYNC.COLLECTIVE R15, `(.L_x_8538) ;  /* 0x000000000f087348 */ /* 0x000fea0003c00000 */
[----:B------:R0:W1:Y:S02]  /*196b0*/  SHFL.IDX P6, R14, R13, R12, R11 ;  /* 0x0000000c0d0e7389 */ /* 0x00006400000c000b */
[----:B01----:R-:W-:Y:S01]  /*196c0*/  ENDCOLLECTIVE ;  /* 0x000000000000791b */ /* 0x003fe20003800000 */
.L_x_8538:
        /* <DEDUP_REMOVED lines=11> */
.L_x_8539:
[----:B------:R-:W-:Y:S02]  /*19780*/  IMAD.MOV.U32 R13, RZ, RZ, R27 ;  /* 0x000000ffff0d7224 */ /* 0x000fe400078e001b */
[----:B------:R-:W-:Y:S02]  /*19790*/  IMAD.MOV.U32 R12, RZ, RZ, 0x2 ;  /* 0x00000002ff0c7424 */ /* 0x000fe400078e00ff */
[----:B------:R-:W-:-:S07]  /*197a0*/  IMAD.MOV.U32 R2, RZ, RZ, R14 ;  /* 0x000000ffff027224 */ /* 0x000fce00078e000e */
[----:B------:R-:W-:Y:S05]  /*197b0*/  WARPSYNC.COLLECTIVE R15, `(.L_x_8540) ;  /* 0x000000000f087348 */ /* 0x000fea0003c00000 */
[----:B------:R0:W1:Y:S02]  /*197c0*/  SHFL.IDX P6, R14, R13, R12, R11 ;  /* 0x0000000c0d0e7389 */ /* 0x00006400000c000b */
[----:B01----:R-:W-:Y:S01]  /*197d0*/  ENDCOLLECTIVE ;  /* 0x000000000000791b */ /* 0x003fe20003800000 */
.L_x_8540:
        /* <DEDUP_REMOVED lines=11> */
.L_x_8541:
[----:B------:R-:W-:Y:S02]  /*19890*/  IMAD.MOV.U32 R13, RZ, RZ, R27 ;  /* 0x000000ffff0d7224 */ /* 0x000fe400078e001b */
[----:B------:R-:W-:Y:S02]  /*198a0*/  IMAD.MOV.U32 R12, RZ, RZ, 0x3 ;  /* 0x00000003ff0c7424 */ /* 0x000fe400078e00ff */
[----:B------:R-:W-:-:S07]  /*198b0*/  IMAD.MOV.U32 R2, RZ, RZ, R14 ;  /* 0x000000ffff027224 */ /* 0x000fce00078e000e */
[----:B------:R-:W-:Y:S05]  /*198c0*/  WARPSYNC.COLLECTIVE R15, `(.L_x_8542) ;  /* 0x000000000f087348 */ /* 0x000fea0003c00000 */
[----:B------:R0:W1:Y:S02]  /*198d0*/  SHFL.IDX P6, R14, R13, R12, R11 ;  /* 0x0000000c0d0e7389 */ /* 0x00006400000c000b */
[----:B01----:R-:W-:Y:S01]  /*198e0*/  ENDCOLLECTIVE ;  /* 0x000000000000791b */ /* 0x003fe20003800000 */
.L_x_8542:
        /* <DEDUP_REMOVED lines=11> */
.L_x_8543:
[----:B------:R-:W-:Y:S01]  /*199a0*/  IMAD.MOV.U32 R2, RZ, RZ, R14 ;  /* 0x000000ffff027224 */ /* 0x000fe200078e000e */
[----:B------:R-:W-:Y:S06]  /*199b0*/  BRA `(.L_x_8544) ;  /* 0xffffffbc009c7947 */ /* 0x000fec000383ffff */
.L_x_8453:
[----:B---3--:R3:W4:Y:S02]  /*199c0*/  SYNCS.PHASECHK.TRANS64.TRYWAIT P0, [R6+URZ+0x38860], R17 ;  /* 0x03886011060075a7 */ /* 0x008724000800017f */
[----:B----4-:R-:W-:Y:S05]  /*199d0*/  @!P0 NANOSLEEP.SYNCS 0x989680 ;  /* 0x009896800000895d */ /* 0x010fea0003900000 */
[----:B------:R-:W4:Y:S02]  /*199e0*/  @!P0 SYNCS.PHASECHK.TRANS64 P0, [R6+URZ+0x38860], R17 ;  /* 0x03886011060085a7 */ /* 0x000f24000800007f */
[----:B----4-:R-:W-:Y:S05]  /*199f0*/  @!P0 BRA `(.L_x_8453) ;  /* 0xfffffffc00f08947 */ /* 0x010fea000383ffff */
[----:B------:R-:W-:Y:S05]  /*19a00*/  BRA `(.L_x_8545) ;  /* 0xffffffbc00ec7947 */ /* 0x000fea000383ffff */
.L_x_8454:
        /* <DEDUP_REMOVED lines=8> */
.L_x_8547:
[----:B------:R-:W-:Y:S05]  /*19a90*/  BSYNC B1 ;  /* 0x0000000000017941 */ /* 0x000fea0003800000 */
.L_x_8546:
        /* <DEDUP_REMOVED lines=13> */
.L_x_8548:
        /* <DEDUP_REMOVED lines=17> */
.L_x_8549:
        /* <DEDUP_REMOVED lines=16> */
.L_x_8550:
        /* <DEDUP_REMOVED lines=19> */
.L_x_8551:
        /* <DEDUP_REMOVED lines=14> */
.L_x_8552:
        /* <DEDUP_REMOVED lines=16> */
.L_x_8553:
        /* <DEDUP_REMOVED lines=14> */
.L_x_8554:
[----:B------:R-:W-:Y:S05]  /*1a170*/  BRA `(.L_x_8555) ;  /* 0xffffffbc00587947 */ /* 0x000fea000383ffff */
.L_x_8462:
        /* <DEDUP_REMOVED lines=8> */
.L_x_8557:
[----:B------:R-:W-:Y:S05]  /*1a200*/  BSYNC B0 ;  /* 0x0000000000007941 */ /* 0x000fea0003800000 */
.L_x_8556:
        /* <DEDUP_REMOVED lines=9> */
.L_x_8558:
        /* <DEDUP_REMOVED lines=18> */
.L_x_8559:
[----:B------:R-:W-:Y:S02]  /*1a3c0*/  MOV R12, 0x2 ;  /* 0x00000002000c7802 */ /* 0x000fe40000000f00 */
[----:B------:R-:W-:-:S05]  /*1a3d0*/  SEL R4, R14, RZ, P1 ;  /* 0x000000ff0e047207 */ /* 0x000fca0000800000 */
[----:B------:R-:W-:-:S04]  /*1a3e0*/  IMAD.IADD R4, R17, 0x1, R4 ;  /* 0x0000000111047824 */ /* 0x000fc800078e0204 */
[----:B------:R-:W-:-:S07]  /*1a3f0*/  IMAD.MOV.U32 R13, RZ, RZ, R4 ;  /* 0x000000ffff0d7224 */ /* 0x000fce00078e0004 */
[----:B------:R-:W-:Y:S05]  /*1a400*/  WARPSYNC.COLLECTIVE R15, `(.L_x_8560) ;  /* 0x000000000f087348 */ /* 0x000fea0003c00000 */
[----:B------:R0:W1:Y:S02]  /*1a410*/  SHFL.UP P6, R14, R13, R12, R11 ;  /* 0x0400000c0d0e7389 */ /* 0x00006400000c000b */
[----:B01----:R-:W-:Y:S01]  /*1a420*/  ENDCOLLECTIVE ;  /* 0x000000000000791b */ /* 0x003fe20003800000 */
.L_x_8560:
[----:B------:R-:W-:Y:S01]  /*1a430*/  IMAD.MOV.U32 R12, RZ, RZ, 0x4 ;  /* 0x00000004ff0c7424 */ /* 0x000fe200078e00ff */
[----:B------:R-:W-:-:S05]  /*1a440*/  SEL R3, R14, RZ, P2 ;  /* 0x000000ff0e037207 */ /* 0x000fca0001000000 */
[----:B------:R-:W-:-:S04]  /*1a450*/  IMAD.IADD R6, R4, 0x1, R3 ;  /* 0x0000000104067824 */ /* 0x000fc800078e0203 */
[----:B------:R-:W-:-:S07]  /*1a460*/  IMAD.MOV.U32 R13, RZ, RZ, R6 ;  /* 0x000000ffff0d7224 */ /* 0x000fce00078e0006 */
[----:B------:R-:W-:Y:S05]  /*1a470*/  WARPSYNC.COLLECTIVE R15, `(.L_x_8561) ;  /* 0x000000000f087348 */ /* 0x000fea0003c00000 */
[----:B------:R0:W1:Y:S02]  /*1a480*/  SHFL.UP P6, R14, R13, R12, R11 ;  /* 0x0400000c0d0e7389 */ /* 0x00006400000c000b */
[----:B01----:R-:W-:Y:S01]  /*1a490*/  ENDCOLLECTIVE ;  /* 0x000000000000791b */ /* 0x003fe20003800000 */
.L_x_8561:
[----:B------:R-:W-:Y:S01]  /*1a4a0*/  IMAD.MOV.U32 R12, RZ, RZ, 0x8 ;  /* 0x00000008ff0c7424 */ /* 0x000fe200078e00ff */
[----:B------:R-:W-:-:S05]  /*1a4b0*/  SEL R3, R14, RZ, P3 ;  /* 0x000000ff0e037207 */ /* 0x000fca0001800000 */
[----:B------:R-:W-:-:S04]  /*1a4c0*/  IMAD.IADD R2, R6, 0x1, R3 ;  /* 0x0000000106027824 */ /* 0x000fc800078e0203 */
[----:B------:R-:W-:-:S07]  /*1a4d0*/  IMAD.MOV.U32 R13, RZ, RZ, R2 ;  /* 0x000000ffff0d7224 */ /* 0x000fce00078e0002 */
[----:B------:R-:W-:Y:S05]  /*1a4e0*/  WARPSYNC.COLLECTIVE R15, `(.L_x_8562) ;  /* 0x000000000f087348 */ /* 0x000fea0003c00000 */
[----:B------:R0:W1:Y:S02]  /*1a4f0*/  SHFL.UP P6, R14, R13, R12, R11 ;  /* 0x0400000c0d0e7389 */ /* 0x00006400000c000b */
[----:B01----:R-:W-:Y:S01]  /*1a500*/  ENDCOLLECTIVE ;  /* 0x000000000000791b */ /* 0x003fe20003800000 */
.L_x_8562:
[----:B------:R-:W-:Y:S01]  /*1a510*/  IMAD.MOV.U32 R12, RZ, RZ, 0x10 ;  /* 0x00000010ff0c7424 */ /* 0x000fe200078e00ff */
[----:B------:R-:W-:-:S05]  /*1a520*/  SEL R3, R14, RZ, P4 ;  /* 0x000000ff0e037207 */ /* 0x000fca0002000000 */
[----:B------:R-:W-:-:S04]  /*1a530*/  IMAD.IADD R3, R2, 0x1, R3 ;  /* 0x0000000102037824 */ /* 0x000fc800078e0203 */
[----:B------:R-:W-:-:S07]  /*1a540*/  IMAD.MOV.U32 R13, RZ, RZ, R3 ;  /* 0x000000ffff0d7224 */ /* 0x000fce00078e0003 */
[----:B------:R-:W-:Y:S05]  /*1a550*/  WARPSYNC.COLLECTIVE R15, `(.L_x_8563) ;  /* 0x000000000f087348 */ /* 0x000fea0003c00000 */
[----:B------:R0:W1:Y:S02]  /*1a560*/  SHFL.UP P6, R14, R13, R12, R11 ;  /* 0x0400000c0d0e7389 */ /* 0x00006400000c000b */
[----:B01----:R-:W-:Y:S01]  /*1a570*/  ENDCOLLECTIVE ;  /* 0x000000000000791b */ /* 0x003fe20003800000 */
.L_x_8563:
        /* <DEDUP_REMOVED lines=8> */
.L_x_8564:
[----:B------:R-:W-:Y:S05]  /*1a600*/  BRA `(.L_x_8565) ;  /* 0xffffffbc00ec7947 */ /* 0x000fea000383ffff */
.L_x_8467:
        /* <DEDUP_REMOVED lines=8> */
.L_x_8567:
[----:B------:R-:W-:Y:S05]  /*1a690*/  BSYNC B0 ;  /* 0x0000000000007941 */ /* 0x000fea0003800000 */
.L_x_8566:
        /* <DEDUP_REMOVED lines=8> */
.L_x_8568:
[----:B------:R-:W-:Y:S01]  /*1a720*/  IMAD.MOV.U32 R12, RZ, RZ, 0x4 ;  /* 0x00000004ff0c7424 */ /* 0x000fe200078e00ff */
[----:B------:R-:W-:-:S05]  /*1a730*/  SEL R2, R14, RZ, P2 ;  /* 0x000000ff0e027207 */ /* 0x000fca0001000000 */
[----:B------:R-:W-:-:S04]  /*1a740*/  IMAD.IADD R2, R13, 0x1, R2 ;  /* 0x000000010d027824 */ /* 0x000fc800078e0202 */
[----:B------:R-:W-:-:S07]  /*1a750*/  IMAD.MOV.U32 R13, RZ, RZ, R2 ;  /* 0x000000ffff0d7224 */ /* 0x000fce00078e0002 */
[----:B------:R-:W-:Y:S05]  /*1a760*/  WARPSYNC.COLLECTIVE R15, `(.L_x_8569) ;  /* 0x000000000f087348 */ /* 0x000fea0003c00000 */
[----:B------:R0:W1:Y:S02]  /*1a770*/  SHFL.UP P6, R14, R13, R12, R11 ;  /* 0x0400000c0d0e7389 */ /* 0x00006400000c000b */
[----:B01----:R-:W-:Y:S01]  /*1a780*/  ENDCOLLECTIVE ;  /* 0x000000000000791b */ /* 0x003fe20003800000 */
.L_x_8569:
[----:B------:R-:W-:Y:S01]  /*1a790*/  IMAD.MOV.U32 R12, RZ, RZ, 0x8 ;  /* 0x00000008ff0c7424 */ /* 0x000fe200078e00ff */
[----:B------:R-:W-:-:S05]  /*1a7a0*/  SEL R3, R14, RZ, P3 ;  /* 0x000000ff0e037207 */ /* 0x000fca0001800000 */
[----:B------:R-:W-:-:S04]  /*1a7b0*/  IMAD.IADD R3, R2, 0x1, R3 ;  /* 0x0000000102037824 */ /* 0x000fc800078e0203 */
[----:B------:R-:W-:-:S07]  /*1a7c0*/  IMAD.MOV.U32 R13, RZ, RZ, R3 ;  /* 0x000000ffff0d7224 */ /* 0x000fce00078e0003 */
[----:B------:R-:W-:Y:S05]  /*1a7d0*/  WARPSYNC.COLLECTIVE R15, `(.L_x_8570) ;  /* 0x000000000f087348 */ /* 0x000fea0003c00000 */
[----:B------:R0:W1:Y:S02]  /*1a7e0*/  SHFL.UP P6, R14, R13, R12, R11 ;  /* 0x0400000c0d0e7389 */ /* 0x00006400000c000b */
[----:B01----:R-:W-:Y:S01]  /*1a7f0*/  ENDCOLLECTIVE ;  /* 0x000000000000791b */ /* 0x003fe20003800000 */
.L_x_8570:
[----:B------:R-:W-:Y:S01]  /*1a800*/  IMAD.MOV.U32 R12, RZ, RZ, 0x10 ;  /* 0x00000010ff0c7424 */ /* 0x000fe200078e00ff */
[----:B------:R-:W-:-:S05]  /*1a810*/  SEL R4, R14, RZ, P4 ;  /* 0x000000ff0e047207 */ /* 0x000fca0002000000 */
[----:B------:R-:W-:-:S04]  /*1a820*/  IMAD.IADD R4, R3, 0x1, R4 ;  /* 0x0000000103047824 */ /* 0x000fc800078e0204 */
[----:B------:R-:W-:-:S07]  /*1a830*/  IMAD.MOV.U32 R13, RZ, RZ, R4 ;  /* 0x000000ffff0d7224 */ /* 0x000fce00078e0004 */
[----:B------:R-:W-:Y:S05]  /*1a840*/  WARPSYNC.COLLECTIVE R15, `(.L_x_8571) ;  /* 0x000000000f087348 */ /* 0x000fea0003c00000 */
[----:B------:R0:W1:Y:S02]  /*1a850*/  SHFL.UP P6, R14, R13, R12, R11 ;  /* 0x0400000c0d0e7389 */ /* 0x00006400000c000b */
[----:B01----:R-:W-:Y:S01]  /*1a860*/  ENDCOLLECTIVE ;  /* 0x000000000000791b */ /* 0x003fe20003800000 */
.L_x_8571:
        /* <DEDUP_REMOVED lines=8> */
.L_x_8572:
[----:B------:R-:W-:Y:S05]  /*1a8f0*/  BRA `(.L_x_8573) ;  /* 0xffffffbc00cc7947 */ /* 0x000fea000383ffff */
.L_x_8469:
[----:B------:R-:W-:Y:S01]  /*1a900*/  BSSY B0, `(.L_x_8574) ;  /* 0x0000006000007945 */ /* 0x000fe20003800000 */
[----:B------:R-:W-:Y:S01]  /*1a910*/  PLOP3.LUT P6, PT, P6, PT, PT, 0x8, 0x0 ;  /* 0x000000000000781c */ /* 0x000fe200037ce170 */
[----:B------:R-:W-:-:S12]  /*1a920*/  IMAD.MOV.U32 R15, RZ, RZ, -0x1 ;  /* 0xffffffffff0f7424 */ /* 0x000fd800078e00ff */
[----:B01----:R-:W-:Y:S05]  /*1a930*/  WARPSYNC.COLLECTIVE R15, `(.L_x_8575) ;  /* 0x000000000f087348 */ /* 0x003fea0003c00000 */
[----:B------:R-:W-:Y:S01]  /*1a940*/  VOTE.ANY R14, PT, P6 ;  /* 0x00000000000e7806 */ /* 0x000fe200030e0100 */
[----:B01----:R-:W-:Y:S06]  /*1a950*/  ENDCOLLECTIVE ;  /* 0x000000000000791b */ /* 0x003fec0003800000 */
.L_x_8575:
[----:B------:R-:W-:Y:S05]  /*1a960*/  BSYNC B0 ;  /* 0x0000000000007941 */ /* 0x000fea0003800000 */
.L_x_8574:
        /* <DEDUP_REMOVED lines=9> */
.L_x_8576:
[----:B------:R-:W-:Y:S01]  /*1aa00*/  IMAD.MOV.U32 R17, RZ, RZ, R14 ;  /* 0x000000ffff117224 */ /* 0x000fe200078e000e */
[----:B------:R-:W-:Y:S06]  /*1aa10*/  BRA `(.L_x_8577) ;  /* 0xffffffbc00bc7947 */ /* 0x000fec000383ffff */
.L_x_8471:
[----:B------:R-:W-:Y:S01]  /*1aa20*/  BSSY B0, `(.L_x_8578) ;  /* 0x0000007000007945 */ /* 0x000fe20003800000 */
[----:B------:R-:W-:Y:S02]  /*1aa30*/  IMAD.MOV.U32 R13, RZ, RZ, R2 ;  /* 0x000000ffff0d7224 */ /* 0x000fe400078e0002 */
[----:B------:R-:W-:Y:S02]  /*1aa40*/  IMAD.MOV.U32 R11, RZ, RZ, 0x1f ;  /* 0x0000001fff0b7424 */ /* 0x000fe400078e00ff */
[----:B------:R-:W-:-:S07]  /*1aa50*/  IMAD.MOV.U32 R15, RZ, RZ, -0x1 ;  /* 0xffffffffff0f7424 */ /* 0x000fce00078e00ff */
[----:B0123--:R-:W-:Y:S05]  /*1aa60*/  WARPSYNC.COLLECTIVE R15, `(.L_x_8579) ;  /* 0x000000000f087348 */ /* 0x00ffea0003c00000 */
[----:B------:R4:W0:Y:S02]  /*1aa70*/  SHFL.IDX P6, R14, R13, R12, R11 ;  /* 0x0000000c0d0e7389 */ /* 0x00082400000c000b */
[----:B01234-:R-:W-:Y:S01]  /*1aa80*/  ENDCOLLECTIVE ;  /* 0x000000000000791b */ /* 0x01ffe20003800000 */
.L_x_8579:
[----:B------:R-:W-:Y:S05]  /*1aa90*/  BSYNC B0 ;  /* 0x0000000000007941 */ /* 0x000fea0003800000 */
.L_x_8578:
[----:B------:R-:W-:Y:S05]  /*1aaa0*/  BRA `(.L_x_8470) ;  /* 0xffffffbc00b47947 */ /* 0x000fea000383ffff */
.L_x_8475:
[----:B------:R0:W0:Y:S02]  /*1aab0*/  SYNCS.PHASECHK.TRANS64.TRYWAIT P0, [R7+URZ+0x38820], R0 ;  /* 0x03882000070075a7 */ /* 0x000024000800017f */
[----:B0-----:R-:W-:Y:S05]  /*1aac0*/  @!P0 NANOSLEEP.SYNCS 0x989680 ;  /* 0x009896800000895d */ /* 0x001fea0003900000 */
[----:B------:R-:W0:Y:S02]  /*1aad0*/  @!P0 SYNCS.PHASECHK.TRANS64 P0, [R7+URZ+0x38820], R0 ;  /* 0x03882000070085a7 */ /* 0x000e24000800007f */
[----:B0-----:R-:W-:Y:S05]  /*1aae0*/  @!P0 BRA `(.L_x_8475) ;  /* 0xfffffffc00f08947 */ /* 0x001fea000383ffff */
[----:B------:R-:W-:Y:S05]  /*1aaf0*/  BRA `(.L_x_8580) ;  /* 0xffffffc4002c7947 */ /* 0x000fea000383ffff */
.L_x_8476:
        /* <DEDUP_REMOVED lines=11> */
.L_x_8582:
[----:B------:R-:W-:Y:S05]  /*1abb0*/  BSYNC B0 ;  /* 0x0000000000007941 */ /* 0x000fea0003800000 */
.L_x_8581:
[----:B------:R-:W-:Y:S05]  /*1abc0*/  BRA `(.L_x_8583) ;  /* 0xffffffc400147947 */ /* 0x000fea000383ffff */
.L_x_8479:
[----:B------:R-:W-:Y:S01]  /*1abd0*/  BSSY B1, `(.L_x_8584) ;  /* 0x0000006000017945 */ /* 0x000fe20003800000 */
[----:B------:R-:W-:-:S07]  /*1abe0*/  IMAD.MOV.U32 R15, RZ, RZ, -0x1 ;  /* 0xffffffffff0f7424 */ /* 0x000fce00078e00ff */
[----:B-1234-:R-:W-:Y:S05]  /*1abf0*/  WARPSYNC.COLLECTIVE R15, `(.L_x_8585) ;  /* 0x000000000f0c7348 */ /* 0x01efea0003c00000 */
[----:B------:R-:W-:Y:S02]  /*1ac00*/  ELECT P6, UR62, PT ;  /* 0x00000000003e782f */ /* 0x000fe400038c0000 */
[----:B------:R-:W-:Y:S01]  /*1ac10*/  MOV R14, UR62 ;  /* 0x0000003e000e7c02 */ /* 0x000fe20008000f00 */
[----:B-1234-:R-:W-:Y:S10]  /*1ac20*/  ENDCOLLECTIVE ;  /* 0x000000000000791b */ /* 0x01eff40003800000 */
.L_x_8585:
[----:B------:R-:W-:Y:S05]  /*1ac30*/  BSYNC B1 ;  /* 0x0000000000017941 */ /* 0x000fea0003800000 */
.L_x_8584:
[----:B------:R-:W-:Y:S05]  /*1ac40*/  BRA `(.L_x_8586) ;  /* 0xffffffc4000c7947 */ /* 0x000fea000383ffff */
.L_x_8481:
[----:B------:R0:W0:Y:S02]  /*1ac50*/  SYNCS.PHASECHK.TRANS64.TRYWAIT P1, [R5+URZ+0x38840], R0 ;  /* 0x03884000050075a7 */ /* 0x000024000802017f */
[----:B0-----:R-:W-:Y:S05]  /*1ac60*/  @!P1 NANOSLEEP.SYNCS 0x989680 ;  /* 0x009896800000995d */ /* 0x001fea0003900000 */
[----:B------:R-:W0:Y:S02]  /*1ac70*/  @!P1 SYNCS.PHASECHK.TRANS64 P1, [R5+URZ+0x38840], R0 ;  /* 0x03884000050095a7 */ /* 0x000e24000802007f */
[----:B0-----:R-:W-:Y:S05]  /*1ac80*/  @!P1 BRA `(.L_x_8481) ;  /* 0xfffffffc00f09947 */ /* 0x001fea000383ffff */
[----:B------:R-:W-:Y:S05]  /*1ac90*/  BRA `(.L_x_8587) ;  /* 0xffffffc4002c7947 */ /* 0x000fea000383ffff */
.L_x_8483:
[----:B------:R0:W0:Y:S02]  /*1aca0*/  SYNCS.PHASECHK.TRANS64.TRYWAIT P1, [R3+URZ+0x38840], R2 ;  /* 0x03884002030075a7 */ /* 0x000024000802017f */
[----:B0-----:R-:W-:Y:S05]  /*1acb0*/  @!P1 NANOSLEEP.SYNCS 0x989680 ;  /* 0x009896800000995d */ /* 0x001fea0003900000 */
[----:B------:R-:W0:Y:S02]  /*1acc0*/  @!P1 SYNCS.PHASECHK.TRANS64 P1, [R3+URZ+0x38840], R2 ;  /* 0x03884002030095a7 */ /* 0x000e24000802007f */
[----:B0-----:R-:W-:Y:S05]  /*1acd0*/  @!P1 BRA `(.L_x_8483) ;  /* 0xfffffffc00f09947 */ /* 0x001fea000383ffff */
[----:B------:R-:W-:Y:S05]  /*1ace0*/  BRA `(.L_x_8588) ;  /* 0xffffffc400387947 */ /* 0x000fea000383ffff */
.L_x_8485:
[----:B------:R0:W0:Y:S02]  /*1acf0*/  SYNCS.PHASECHK.TRANS64.TRYWAIT P1, [R5+URZ+0x38860], R0 ;  /* 0x03886000050075a7 */ /* 0x000024000802017f */
[----:B0-----:R-:W-:Y:S05]  /*1ad00*/  @!P1 NANOSLEEP.SYNCS 0x989680 ;  /* 0x009896800000995d */ /* 0x001fea0003900000 */
[----:B------:R-:W0:Y:S02]  /*1ad10*/  @!P1 SYNCS.PHASECHK.TRANS64 P1, [R5+URZ+0x38860], R0 ;  /* 0x03886000050095a7 */ /* 0x000e24000802007f */
[----:B0-----:R-:W-:Y:S05]  /*1ad20*/  @!P1 BRA `(.L_x_8485) ;  /* 0xfffffffc00f09947 */ /* 0x001fea000383ffff */
[----:B------:R-:W-:Y:S05]  /*1ad30*/  BRA `(.L_x_8589) ;  /* 0xffffffc400347947 */ /* 0x000fea000383ffff */
.L_x_8590:
        /* <DEDUP_REMOVED lines=12> */
.L_x_15660:


//--------------------- .text._ZN7cutlass13device_kernelIN5flash11enable_sm90INS1_16FlashAttnFwdSm90INS1_25CollectiveMainloopFwdSm90ILi2EN4cute5tupleIJNS5_1CILi1EEES8_S8_EEENS6_IJNS7_ILi64EEESA_SA_EEELi512ENS_6half_tEfNS_4arch4Sm90ELb1ELb0ELb1ELb1ELb1ELb1ELb1ELb0ELb0ELb1ELb0ELb0EEENS1_21CollectiveEpilogueFwdINS6_IJSA_NS7_ILi512EEESA_EEES9_SC_SE_Li256ELb1ELb1ELb0ELb0EEENS1_36VarlenDynamicPersistentTileSchedulerILi64ELi64ELi256ELi128ELb0ELb1ELb1ELb1ELb1ELb1EEEEEEEEEvNT_6ParamsE --------------------------
	.section	.text._ZN7cutlass13device_kernelIN5flash11enable_sm90INS1_16FlashAttnFwdSm90INS1_25CollectiveMainloopFwdSm90ILi2EN4cute5tupleIJNS5_1CILi1EEES8_S8_EEENS6_IJNS7_ILi64EEESA_SA_EEELi512ENS_6half_tEfNS_4arch4Sm90ELb1ELb0ELb1ELb1ELb1ELb1ELb1ELb0ELb0ELb1ELb0ELb0EEENS1_21CollectiveEpilogueFwdINS6_IJSA_NS7_ILi512EEESA_EEES9_SC_SE_Li256ELb1ELb1ELb0ELb0EEENS1_36VarlenDynamicPersistentTileSchedulerILi64ELi64ELi256ELi128ELb0ELb1ELb1ELb1ELb1ELb1EEEEEEEEEvNT_6ParamsE,"ax",@progbits
	.align	128
.text._ZN7cutlass13device_kernelIN5flash11enable_sm90INS1_16FlashAttnFwdSm90INS1_25CollectiveMainloopFwdSm90ILi2EN4cute5tupleIJNS5_1CILi1EEES8_S8_EEENS6_IJNS7_ILi64EEESA_SA_EEELi512ENS_6half_tEfNS_4arch4Sm90ELb1ELb0ELb1ELb1ELb1ELb1ELb1ELb0ELb0ELb1ELb0ELb0EEENS1_21CollectiveEpilogueFwdINS6_IJSA_NS7_ILi512EEESA_EEES9_SC_SE_Li256ELb1ELb1ELb0ELb0EEENS1_36VarlenDynamicPersistentTileSchedulerILi64ELi64ELi256ELi128ELb0ELb1ELb1ELb1ELb1ELb1EEEEEEEEEvNT_6ParamsE:
        .type           _ZN7cutlass13device_kernelIN5flash11enable_sm90INS1_16FlashAttnFwdSm90INS1_25CollectiveMainloopFwdSm90ILi2EN4cute5tupleIJNS5_1CILi1EEES8_S8_EEENS6_IJNS7_ILi64EEESA_SA_EEELi512ENS_6half_tEfNS_4arch4Sm90ELb1ELb0ELb1ELb1ELb1ELb1ELb1ELb0ELb0ELb1ELb0ELb0EEENS1_21CollectiveEpilogueFwdINS6_IJSA_NS7_ILi512EEESA_EEES9_SC_SE_Li256ELb1ELb1ELb0ELb0EEENS1_36VarlenDynamicPersistentTileSchedulerILi64ELi64ELi256ELi128ELb0ELb1ELb1ELb1ELb1ELb1EEEEEEEEEvNT_6ParamsE,@function
        .size           _ZN7cutlass13device_kernelIN5flash11enable_sm90INS1_16FlashAttnFwdSm90INS1_25CollectiveMainloopFwdSm90ILi2EN4cute5tupleIJNS5_1CILi1EEES8_S8_EEENS6_IJNS7_ILi64EEESA_SA_EEELi512ENS_6half_tEfNS_4arch4Sm90ELb1ELb0ELb1ELb1ELb1ELb1ELb1ELb0ELb0ELb1ELb0ELb0EEENS1_21CollectiveEpilogueFwdINS6_IJSA_NS7_ILi512EEESA_EEES9_SC_SE_Li256ELb1ELb1ELb0ELb0EEENS1_36VarlenDynamicPersistentTileSchedulerILi64ELi64ELi256ELi128ELb0ELb1ELb1ELb1ELb1ELb1EEEEEEEEEvNT_6ParamsE,(.L_x_15661 - _ZN7cutlass13device_kernelIN5flash11enable_sm90INS1_16FlashAttnFwdSm90INS1_25CollectiveMainloopFwdSm90ILi2EN4cute5tupleIJNS5_1CILi1EEES8_S8_EEENS6_IJNS7_ILi64EEESA_SA_EEELi512ENS_6half_tEfNS_4arch4Sm90ELb1ELb0ELb1ELb1ELb1ELb1ELb1ELb0ELb0ELb1ELb0ELb0EEENS1_21CollectiveEpilogueFwdINS6_IJSA_NS7_ILi512EEESA_EEES9_SC_SE_Li256ELb1ELb1ELb0ELb0EEENS1_36VarlenDynamicPersistentTileSchedulerILi64ELi64ELi256ELi128ELb0ELb1ELb1ELb1ELb1ELb1EEEEEEEEEvNT_6ParamsE)
        .other          _ZN7cutlass13device_kernelIN5flash11enable_sm90INS1_16FlashAttnFwdSm90INS1_25CollectiveMainloopFwdSm90ILi2EN4cute5tupleIJNS5_1CILi1EEES8_S8_EEENS6_IJNS7_ILi64EEESA_SA_EEELi512ENS_6half_tEfNS_4arch4Sm90ELb1ELb0ELb1ELb1ELb1ELb1ELb1ELb0ELb0ELb1ELb0ELb0EEENS1_21CollectiveEpilogueFwdINS6_IJSA_NS7_ILi512EEESA_EEES9_SC_SE_Li256ELb1ELb1ELb0ELb0EEENS1_36VarlenDynamicPersistentTileSchedulerILi64ELi64ELi256ELi128ELb0ELb1ELb1ELb1ELb1ELb1EEEEEEEEEvNT_6ParamsE,@"STO_CUDA_ENTRY STV_DEFAULT"
_ZN7cutlass13device_kernelIN5flash11enable_sm90INS1_16FlashAttnFwdSm90INS1_25CollectiveMainloopFwdSm90ILi2EN4cute5tupleIJNS5_1CILi1EEES8_S8_EEENS6_IJNS7_ILi64EEESA_SA_EEELi512ENS_6half_tEfNS_4arch4Sm90ELb1ELb0ELb1ELb1ELb1ELb1ELb1ELb0ELb0ELb1ELb0ELb0EEENS1_21CollectiveEpilogueFwdINS6_IJSA_NS7_ILi512EEESA_EEES9_SC_SE_Li256ELb1ELb1ELb0ELb0EEENS1_36VarlenDynamicPersistentTileSchedulerILi64ELi64ELi256ELi128ELb0ELb1ELb1ELb1ELb1ELb1EEEEEEEEEvNT_6ParamsE:
        /* <DEDUP_REMOVED lines=17> */
.L_x_8592:
[----:B------:R-:W-:Y:S05]  /*0110*/  BSYNC B0 ;  /* 0x0000000000007941 */ /* 0x000fea0003800000 */
.L_x_8591:
        /* <DEDUP_REMOVED lines=39> */
.L_x_8593:
        /* <DEDUP_REMOVED lines=22> */
.L_x_8594:
        /* <DEDUP_REMOVED lines=18> */
.L_x_8595:
        /* <DEDUP_REMOVED lines=22> */
.L_x_8596:
        /* <DEDUP_REMOVED lines=22> */
.L_x_8597:
        /* <DEDUP_REMOVED lines=9> */
.L_x_8600:
[----:B------:R-:W-:-:S08]  /*0960*/  NOP ;  /* 0x0000000000007918 */ /* 0x000fd00000000000 */
[----:B------:R-:W0:Y:S02]  /*0970*/  USETMAXREG.TRY_ALLOC.CTAPOOL UP0, 0xe8 ;  /* 0x000000e8000079c8 */ /* 0x000e240008000600 */
[----:B0-----:R-:W-:-:S13]  /*0980*/  PLOP3.LUT P0, PT, PT, PT, UP0, 0x80, 0x0 ;  /* 0x000000000000781c */ /* 0x001fda0003f0f008 */
[----:B------:R-:W-:Y:S05]  /*0990*/  @!P0 BRA `(.L_x_8600) ;  /* 0xfffffffc00f08947 */ /* 0x000fea000383ffff */
[----:B------:R-:W-:Y:S01]  /*09a0*/  SHF.R.U32.HI R2, RZ, 0x7, R0 ;  /* 0x00000007ff027819 */ /* 0x000fe20000011600 */
[----:B------:R-:W0:Y:S01]  /*09b0*/  S2UR UR4, SR_CgaCtaId ;  /* 0x00000000000479c3 */ /* 0x000e220000008800 */
[----:B------:R-:W-:Y:S02]  /*09c0*/  MOV R18, 0x400 ;  /* 0x0000040000127802 */ /* 0x000fe40000000f00 */
[----:B------:R-:W-:-:S13]  /*09d0*/  ISETP.NE.AND P0, PT, R2, 0x1, PT ;  /* 0x000000010200780c */ /* 0x000fda0003f05270 */
        /* <DEDUP_REMOVED lines=12> */
[----:B------:R-:W-:Y:S02]  /*0aa0*/  VIADD R16, R0, 0xffffff80 ;  /* 0xffffff8000107836 */ /* 0x000fe40000000000 */
[----:B------:R-:W-:Y:S02]  /*0ab0*/  IMAD.MOV.U32 R229, RZ, RZ, 0x20 ;  /* 0x00000020ffe57424 */ /* 0x000fe400078e00ff */
[----:B------:R-:W-:Y:S01]  /*0ac0*/  IMAD.MOV.U32 R185, RZ, RZ, RZ ;  /* 0x000000ffffb97224 */ /* 0x000fe200078e00ff */
[----:B------:R-:W-:Y:S01]  /*0ad0*/  SHF.R.S32.HI R0, RZ, 0x1f, R16 ;  /* 0x0000001fff007819 */ /* 0x000fe20000011410 */
[----:B------:R-:W-:Y:S02]  /*0ae0*/  IMAD.MOV.U32 R190, RZ, RZ, RZ ;  /* 0x000000ffffbe7224 */ /* 0x000fe400078e00ff */
[----:B------:R-:W-:Y:S01]  /*0af0*/  IMAD.MOV.U32 R23, RZ, RZ, RZ ;  /* 0x000000ffff177224 */ /* 0x000fe200078e00ff */
[----:B------:R-:W-:-:S02]  /*0b00*/  LEA.HI R2, R0, R16, RZ, 0x7 ;  /* 0x0000001000027211 */ /* 0x000fc400078f38ff */
        /* <DEDUP_REMOVED lines=14> */
[----:B------:R-:W-:Y:S02]  /*0bf0*/  LEA.HI R9, R7, R8, RZ, 0x3 ;  /* 0x0000000807097211 */ /* 0x000fe400078f18ff */
[----:B------:R-:W-:Y:S02]  /*0c00*/  LOP3.LUT R13, R6, 0x1ffffffe, RZ, 0xc0, !PT ;  /* 0x1ffffffe060d7812 */ /* 0x000fe400078ec0ff */
[--C-:B------:R-:W-:Y:S02]  /*0c10*/  SHF.R.S32.HI R6, RZ, 0x2, R5.reuse ;  /* 0x00000002ff067819 */ /* 0x100fe40000011405 */
[----:B------:R-:W-:Y:S01]  /*0c20*/  SHF.R.S32.HI R7, RZ, 0x1f, R5 ;  /* 0x0000001fff077819 */ /* 0x000fe20000011405 */
[----:B------:R-:W-:Y:S01]  /*0c30*/  IMAD.IADD R13, R10, 0x1, -R13 ;  /* 0x000000010a0d7824 */ /* 0x000fe200078e0a0d */
[----:B------:R-:W-:Y:S02]  /*0c40*/  SHF.R.S32.HI R14, RZ, 0x7, R2 ;  /* 0x00000007ff0e7819 */ /* 0x000fe40000011402 */
[----:B------:R-:W-:Y:S01]  /*0c50*/  LOP3.LUT R12, R12, 0x3ffffc, RZ, 0xc0, !PT ;  /* 0x003ffffc0c0c7812 */ /* 0x000fe200078ec0ff */
[----:B------:R-:W-:Y:S01]  /*0c60*/  IMAD.SHL.U32 R13, R13, 0x8, RZ ;  /* 0x000000080d0d7824 */ /* 0x000fe200078e00ff */
[----:B------:R-:W-:Y:S01]  /*0c70*/  LEA.HI R7, R7, R6, RZ, 0x3 ;  /* 0x0000000607077211 */ /* 0x000fe200078f18ff */
[----:B------:R-:W-:Y:S01]  /*0c80*/  IMAD R15, R14, 0x100, R8 ;  /* 0x000001000e0f7824 */ /* 0x000fe200078e0208 */
[----:B------:R-:W-:Y:S01]  /*0c90*/  LOP3.LUT R11, R9, 0xfffffff8, RZ, 0xc0, !PT ;  /* 0xfffffff8090b7812 */ /* 0x000fe200078ec0ff */
[----:B------:R-:W-:Y:S01]  /*0ca0*/  IMAD.IADD R12, R20, 0x1, -R12 ;  /* 0x00000001140c7824 */ /* 0x000fe200078e0a0c */
[----:B------:R-:W-:Y:S01]  /*0cb0*/  LOP3.LUT R7, R7, 0xfffffff8, RZ, 0xc0, !PT ;  /* 0xfffffff807077812 */ /* 0x000fe200078ec0ff */
[----:B------:R-:W-:Y:S01]  /*0cc0*/  IMAD.SHL.U32 R9, R9, 0x40, RZ ;  /* 0x0000004009097824 */ /* 0x000fe200078e00ff */
[----:B------:R-:W-:Y:S01]  /*0cd0*/  LEA.HI R4, R4, R3, RZ, 0x5 ;  /* 0x0000000304047211 */ /* 0x000fe200078f28ff */
[----:B------:R-:W-:Y:S01]  /*0ce0*/  IMAD R12, R12, 0x10, R15 ;  /* 0x000000100c0c7824 */ /* 0x000fe200078e020f */
[----:B------:R-:W-:Y:S01]  /*0cf0*/  LEA.HI R2, R2, R14, RZ, 0x1 ;  /* 0x0000000e02027211 */ /* 0x000fe200078f08ff */
[----:B------:R-:W-:Y:S01]  /*0d00*/  IMAD.IADD R7, R6, 0x1, -R7 ;  /* 0x0000000106077824 */ /* 0x000fe200078e0a07 */
[----:B------:R-:W-:Y:S01]  /*0d10*/  SHF.R.S32.HI R4, RZ, 0x5, R4 ;  /* 0x00000005ff047819 */ /* 0x000fe20000011404 */
[----:B------:R-:W-:Y:S01]  /*0d20*/  IMAD.IADD R11, R8, 0x1, -R11 ;  /* 0x00000001080b7824 */ /* 0x000fe200078e0a0b */
[----:B------:R-:W-:Y:S01]  /*0d30*/  LOP3.LUT R9, R9, 0x7ffffe00, RZ, 0xc0, !PT ;  /* 0x7ffffe0009097812 */ /* 0x000fe200078ec0ff */
[----:B------:R-:W-:Y:S01]  /*0d40*/  IMAD.U32 R6, R12, 0x40, R13 ;  /* 0x000000400c067824 */ /* 0x000fe200078e000d */
[----:B------:R-:W-:Y:S01]  /*0d50*/  LEA R194, R4, R7, 0x4 ;  /* 0x0000000704c27211 */ /* 0x000fe200078e20ff */
[C---:B------:R-:W-:Y:S01]  /*0d60*/  IMAD.SHL.U32 R8, R11.reuse, 0x40, RZ ;  /* 0x000000400b087824 */ /* 0x040fe200078e00ff */
[----:B------:R-:W-:Y:S01]  /*0d70*/  LOP3.LUT R2, R2, 0xfffffe, RZ, 0xc0, !PT ;  /* 0x00fffffe02027812 */ /* 0x000fe200078ec0ff */
[----:B------:R-:W-:Y:S01]  /*0d80*/  IMAD R9, R20, 0x400, R9 ;  /* 0x0000040014097824 */ /* 0x000fe200078e0209 */
[----:B------:R0:W-:Y:S01]  /*0d90*/  STL [R1+0x74], R6 ;  /* 0x0000740601007387 */ /* 0x0001e20000100800 */
[----:B------:R-:W-:-:S02]  /*0da0*/  R2P PR, R11, 0x6 ;  /* 0x000000060b007804 */ /* 0x000fc40000000000 */
[----:B------:R-:W-:Y:S01]  /*0db0*/  LOP3.LUT R8, R8, 0x1c0, RZ, 0xc0, !PT ;  /* 0x000001c008087812 */ /* 0x000fe200078ec0ff */
[----:B------:R-:W-:Y:S01]  /*0dc0*/  IMAD.IADD R2, R14, 0x1, -R2 ;  /* 0x000000010e027824 */ /* 0x000fe200078e0a02 */
[----:B------:R-:W-:Y:S01]  /*0dd0*/  STL [R1+0x5c], RZ ;  /* 0x00005cff01007387 */ /* 0x000fe20000100800 */
[----:B------:R-:W-:Y:S02]  /*0de0*/  SEL R229, R229, 0xffffffe0, !P1 ;  /* 0xffffffe0e5e57807 */ /* 0x000fe40004800000 */
[----:B------:R-:W-:Y:S01]  /*0df0*/  LOP3.LUT R13, R8, 0x8, R13, 0xf8, !PT ;  /* 0x00000008080d7812 */ /* 0x000fe200078ef80d */
[----:B------:R-:W-:Y:S01]  /*0e00*/  IMAD.SHL.U32 R226, R2, 0x100, RZ ;  /* 0x0000010002e27824 */ /* 0x000fe200078e00ff */
[----:B0-----:R-:W-:Y:S02]  /*0e10*/  LOP3.LUT R6, R5, 0x7ffffffc, RZ, 0xc0, !PT ;  /* 0x7ffffffc05067812 */ /* 0x001fe400078ec0ff */
[----:B------:R-:W-:-:S03]  /*0e20*/  SHF.R.U32.HI R8, RZ, 0x3, R8 ;  /* 0x00000003ff087819 */ /* 0x000fc60000011608 */
[----:B------:R-:W-:Y:S01]  /*0e30*/  IMAD.IADD R6, R3, 0x1, -R6 ;  /* 0x0000000103067824 */ /* 0x000fe200078e0a06 */
[CC--:B------:R-:W-:Y:S02]  /*0e40*/  LEA.HI R3, R0.reuse, R16.reuse, RZ, 0x3 ;  /* 0x0000001000037211 */ /* 0x0c0fe400078f18ff */
[----:B------:R-:W-:Y:S01]  /*0e50*/  LEA.HI R0, R0, R16, RZ, 0x2 ;  /* 0x0000001000007211 */ /* 0x000fe200078f10ff */
[----:B------:R-:W-:Y:S01]  /*0e60*/  IMAD.SHL.U32 R193, R6, 0x2, RZ ;  /* 0x0000000206c17824 */ /* 0x000fe200078e00ff */
[----:B------:R-:W-:Y:S02]  /*0e70*/  SHF.R.S32.HI R4, RZ, 0x3, R3 ;  /* 0x00000003ff047819 */ /* 0x000fe40000011403 */
[--C-:B------:R-:W-:Y:S02]  /*0e80*/  SHF.R.S32.HI R191, RZ, 0x2, R0.reuse ;  /* 0x00000002ffbf7819 */ /* 0x100fe40000011400 */
[----:B------:R-:W-:Y:S02]  /*0e90*/  SHF.R.S32.HI R4, RZ, 0x1f, R0 ;  /* 0x0000001fff047819 */ /* 0x000fe40000011400 */
[----:B------:R-:W-:-:S02]  /*0ea0*/  LOP3.LUT R8, R13, R8, RZ, 0x3c, !PT ;  /* 0x000000080d087212 */ /* 0x000fc400078e3cff */
[----:B------:R-:W-:Y:S02]  /*0eb0*/  LOP3.LUT R3, R3, 0xfffffff8, RZ, 0xc0, !PT ;  /* 0xfffffff803037812 */ /* 0x000fe400078ec0ff */
[----:B------:R-:W-:Y:S01]  /*0ec0*/  LOP3.LUT R0, R0, 0xfffffffc, RZ, 0xc0, !PT ;  /* 0xfffffffc00007812 */ /* 0x000fe200078ec0ff */
[----:B------:R-:W-:Y:S01]  /*0ed0*/  IMAD.IADD R9, R9, 0x1, R8 ;  /* 0x0000000109097824 */ /* 0x000fe200078e0208 */
[----:B------:R-:W-:Y:S01]  /*0ee0*/  LEA.HI R4, R4, R191, RZ, 0x3 ;  /* 0x000000bf04047211 */ /* 0x000fe200078f18ff */
[C---:B------:R-:W-:Y:S02]  /*0ef0*/  IMAD.IADD R10, R16.reuse, 0x1, -R3 ;  /* 0x00000001100a7824 */ /* 0x040fe400078e0a03 */
[----:B------:R-:W-:Y:S01]  /*0f00*/  IMAD.IADD R7, R16, 0x1, -R0 ;  /* 0x0000000110077824 */ /* 0x000fe200078e0a00 */
[----:B------:R-:W-:Y:S01]  /*0f10*/  LOP3.LUT R4, R4, 0xfffffff8, RZ, 0xc0, !PT ;  /* 0xfffffff804047812 */ /* 0x000fe200078ec0ff */
[----:B------:R-:W-:Y:S02]  /*0f20*/  VIADD R8, R191, 0x20 ;  /* 0x00000020bf087836 */ /* 0x000fe40000000000 */
[----:B------:R-:W-:Y:S01]  /*0f30*/  IMAD.SHL.U32 R210, R10, 0x8, RZ ;  /* 0x000000080ad27824 */ /* 0x000fe200078e00ff */
[C---:B------:R-:W-:Y:S01]  /*0f40*/  LEA.HI R0, R7.reuse, R7, RZ, 0x1 ;  /* 0x0000000707007211 */ /* 0x040fe200078f08ff */
[----:B------:R-:W-:Y:S01]  /*0f50*/  IMAD.SHL.U32 R16, R7, 0x8, RZ ;  /* 0x0000000807107824 */ /* 0x000fe200078e00ff */
[----:B------:R-:W-:Y:S01]  /*0f60*/  SHF.R.S32.HI R5, RZ, 0x1f, R8 ;  /* 0x0000001fff057819 */ /* 0x000fe20000011408 */
[----:B------:R-:W-:Y:S01]  /*0f70*/  IMAD.SHL.U32 R3, R8, 0x40, RZ ;  /* 0x0000004008037824 */ /* 0x000fe200078e00ff */
[----:B------:R-:W-:Y:S01]  /*0f80*/  LOP3.LUT R0, R0, 0x1ffffffe, RZ, 0xc0, !PT ;  /* 0x1ffffffe00007812 */ /* 0x000fe200078ec0ff */
[C---:B------:R-:W-:Y:S01]  /*0f90*/  VIADD R36, R210.reuse, 0x80 ;  /* 0x00000080d2247836 */ /* 0x040fe20000000000 */
[----:B------:R-:W-:Y:S01]  /*0fa0*/  LEA.HI R5, R5, R8, RZ, 0x3 ;  /* 0x0000000805057211 */ /* 0x000fe200078f18ff */
[----:B------:R-:W-:Y:S01]  /*0fb0*/  IMAD.SHL.U32 R188, R7, 0x4, RZ ;  /* 0x0000000407bc7824 */ /* 0x000fe200078e00ff */
[C---:B------:R-:W-:Y:S01]  /*0fc0*/  IADD3 R33, R210.reuse, 0x140, RZ ;  /* 0x00000140d2217810 */ /* 0x040fe20007ffe0ff */
[----:B------:R-:W-:Y:S01]  /*0fd0*/  VIADD R35, R210, 0xc0 ;  /* 0x000000c0d2237836 */ /* 0x000fe20000000000 */
[----:B------:R-:W-:Y:S01]  /*0fe0*/  SHF.R.S32.HI R38, RZ, 0x1f, R36 ;  /* 0x0000001fff267819 */ /* 0x000fe20000011424 */
[C---:B------:R-:W-:Y:S01]  /*0ff0*/  VIADD R225, R16.reuse, 0x40 ;  /* 0x0000004010e17836 */ /* 0x040fe20000000000 */
[----:B------:R-:W-:Y:S01]  /*1000*/  IADD3 R223, R16, 0x80, RZ ;  /* 0x0000008010df7810 */ /* 0x000fe20007ffe0ff */
[----:B------:R-:W-:Y:S01]  /*1010*/  VIADD R34, R210, 0x100 ;  /* 0x00000100d2227836 */ /* 0x000fe20000000000 */
[----:B------:R-:W-:Y:S01]  /*1020*/  SHF.R.S32.HI R36, RZ, 0x1f, R35 ;  /* 0x0000001fff247819 */ /* 0x000fe20000011423 */
[----:B------:R-:W-:Y:S01]  /*1030*/  IMAD.IADD R192, R191, 0x1, -R4 ;  /* 0x00000001bfc07824 */ /* 0x000fe200078e0a04 */
[----:B------:R-:W-:Y:S01]  /*1040*/  LOP3.LUT R4, R3, 0x1c0, RZ, 0xc0, !PT ;  /* 0x000001c003047812 */ /* 0x000fe200078ec0ff */
[----:B------:R-:W-:Y:S01]  /*1050*/  VIADD R224, R16, 0x60 ;  /* 0x0000006010e07836 */ /* 0x000fe20000000000 */
[----:B------:R-:W-:Y:S01]  /*1060*/  SHF.R.S32.HI R35, RZ, 0x1f, R34 ;  /* 0x0000001fff237819 */ /* 0x000fe20000011422 */
[C---:B------:R-:W-:Y:S01]  /*1070*/  VIADD R37, R210.reuse, 0x40 ;  /* 0x00000040d2257836 */ /* 0x040fe20000000000 */
[----:B------:R-:W-:Y:S01]  /*1080*/  SHF.R.S32.HI R34, RZ, 0x1f, R33 ;  /* 0x0000001fff227819 */ /* 0x000fe20000011421 */
[----:B------:R-:W-:Y:S01]  /*1090*/  VIADD R32, R210, 0x180 ;  /* 0x00000180d2207836 */ /* 0x000fe20000000000 */
[----:B------:R-:W-:Y:S01]  /*10a0*/  LOP3.LUT R2, R4, 0x38, R16, 0xf8, !PT ;  /* 0x0000003804027812 */ /* 0x000fe200078ef810 */
[----:B------:R-:W-:Y:S01]  /*10b0*/  VIADD R209, R188, 0x10 ;  /* 0x00000010bcd17836 */ /* 0x000fe20000000000 */
[----:B------:R-:W-:Y:S01]  /*10c0*/  SHF.R.S32.HI R39, RZ, 0x1f, R37 ;  /* 0x0000001fff277819 */ /* 0x000fe20000011425 */
[----:B------:R-:W-:Y:S01]  /*10d0*/  VIADD R31, R210, 0x1c0 ;  /* 0x000001c0d21f7836 */ /* 0x000fe20000000000 */
[----:B------:R-:W-:Y:S01]  /*10e0*/  SHF.R.S32.HI R33, RZ, 0x1f, R32 ;  /* 0x0000001fff217819 */ /* 0x000fe20000011420 */
[----:B------:R-:W-:Y:S01]  /*10f0*/  IMAD.IADD R3, R7, 0x1, -R0 ;  /* 0x0000000107037824 */ /* 0x000fe200078e0a00 */
[----:B------:R-:W-:Y:S01]  /*1100*/  SHF.R.S32.HI R0, RZ, 0x1f, R225 ;  /* 0x0000001fff007819 */ /* 0x000fe200000114e1 */
[----:B------:R-:W-:Y:S01]  /*1110*/  IMAD.SHL.U32 R5, R5, 0x40, RZ ;  /* 0x0000004005057824 */ /* 0x000fe200078e00ff */
[----:B------:R-:W-:Y:S01]  /*1120*/  SHF.R.S32.HI R7, RZ, 0x1f, R224 ;  /* 0x0000001fff077819 */ /* 0x000fe200000114e0 */
[C---:B------:R-:W-:Y:S01]  /*1130*/  VIADD R30, R16.reuse, 0x1c0 ;  /* 0x000001c0101e7836 */ /* 0x040fe20000000000 */
[----:B------:R-:W-:Y:S01]  /*1140*/  SHF.R.S32.HI R37, RZ, 0x1f, R209 ;  /* 0x0000001fff257819 */ /* 0x000fe200000114d1 */
[C---:B------:R-:W-:Y:S01]  /*1150*/  VIADD R28, R16.reuse, 0x1e0 ;  /* 0x000001e0101c7836 */ /* 0x040fe20000000000 */
[----:B------:R-:W-:Y:S01]  /*1160*/  SHF.R.S32.HI R32, RZ, 0x1f, R31 ;  /* 0x0000001fff207819 */ /* 0x000fe2000001141f */
[C---:B------:R-:W-:Y:S01]  /*1170*/  VIADD R222, R16.reuse, 0xa0 ;  /* 0x000000a010de7836 */ /* 0x040fe20000000000 */
[----:B------:R-:W-:Y:S01]  /*1180*/  SHF.R.U32.HI R24, RZ, 0x3, R4 ;  /* 0x00000003ff187819 */ /* 0x000fe20000011604 */
[C---:B------:R-:W-:Y:S01]  /*1190*/  VIADD R221, R16.reuse, 0xc0 ;  /* 0x000000c010dd7836 */ /* 0x040fe20000000000 */
[----:B------:R-:W-:Y:S01]  /*11a0*/  SHF.L.U64.HI R31, R225, 0x1, R0 ;  /* 0x00000001e11f7819 */ /* 0x000fe20000010200 */
[----:B------:R-:W-:Y:S01]  /*11b0*/  STL [R1+0x8], R30 ;  /* 0x0000081e01007387 */ /* 0x000fe20000100800 */
[----:B------:R-:W-:Y:S01]  /*11c0*/  SHF.R.S32.HI R4, RZ, 0x1f, R223 ;  /* 0x0000001fff047819 */ /* 0x000fe200000114df */
[----:B------:R-:W-:Y:S01]  /*11d0*/  VIADD R220, R16, 0xe0 ;  /* 0x000000e010dc7836 */ /* 0x000fe20000000000 */
[----:B------:R-:W-:Y:S01]  /*11e0*/  LOP3.LUT R5, R5, 0xfffffe00, RZ, 0xc0, !PT ;  /* 0xfffffe0005057812 */ /* 0x000fe200078ec0ff */
[----:B------:R-:W-:Y:S01]  /*11f0*/  STL [R1+0x4], R28 ;  /* 0x0000041c01007387 */ /* 0x000fe20000100800 */
[----:B------:R-:W-:Y:S01]  /*1200*/  SHF.L.U64.HI R0, R224, 0x1, R7 ;  /* 0x00000001e0007819 */ /* 0x000fe20000010207 */
[C---:B------:R-:W-:Y:S01]  /*1210*/  VIADD R219, R16.reuse, 0x100 ;  /* 0x0000010010db7836 */ /* 0x040fe20000000000 */
[----:B------:R-:W-:Y:S01]  /*1220*/  SHF.R.S32.HI R11, RZ, 0x1f, R222 ;  /* 0x0000001fff0b7819 */ /* 0x000fe200000114de */
[----:B------:R-:W-:Y:S01]  /*1230*/  STL [R1+0x64], R37 ;  /* 0x0000642501007387 */ /* 0x000fe20000100800 */
[----:B------:R-:W-:Y:S01]  /*1240*/  SHF.L.U64.HI R4, R223, 0x1, R4 ;  /* 0x00000001df047819 */ /* 0x000fe20000010204 */
[C---:B------:R-:W-:Y:S01]  /*1250*/  VIADD R218, R16.reuse, 0x120 ;  /* 0x0000012010da7836 */ /* 0x040fe20000000000 */
[----:B------:R-:W-:Y:S01]  /*1260*/  SHF.R.S32.HI R8, RZ, 0x1f, R221 ;  /* 0x0000001fff087819 */ /* 0x000fe200000114dd */
[----:B------:R-:W-:Y:S01]  /*1270*/  STL [R1+0x14], R31 ;  /* 0x0000141f01007387 */ /* 0x000fe20000100800 */
[----:B------:R-:W-:Y:S01]  /*1280*/  SHF.R.S32.HI R13, RZ, 0x1f, R220 ;  /* 0x0000001fff0d7819 */ /* 0x000fe200000114dc */
[C---:B------:R-:W-:Y:S01]  /*1290*/  VIADD R217, R16.reuse, 0x140 ;  /* 0x0000014010d97836 */ /* 0x040fe20000000000 */
[----:B------:R-:W-:Y:S01]  /*12a0*/  SHF.R.S32.HI R10, RZ, 0x1f, R219 ;  /* 0x0000001fff0a7819 */ /* 0x000fe200000114db */
[----:B------:R-:W-:Y:S01]  /*12b0*/  STL [R1+0x70], R5 ;  /* 0x0000700501007387 */ /* 0x000fe20000100800 */
[C---:B------:R-:W-:Y:S01]  /*12c0*/  VIADD R216, R16.reuse, 0x160 ;  /* 0x0000016010d87836 */ /* 0x040fe20000000000 */
[----:B------:R-:W-:Y:S01]  /*12d0*/  SHF.R.S32.HI R15, RZ, 0x1f, R218 ;  /* 0x0000001fff0f7819 */ /* 0x000fe200000114da */
[----:B------:R-:W-:Y:S01]  /*12e0*/  VIADD R215, R16, 0x180 ;  /* 0x0000018010d77836 */ /* 0x000fe20000000000 */
[----:B------:R0:W-:Y:S01]  /*12f0*/  STL [R1+0x18], R0 ;  /* 0x0000180001007387 */ /* 0x0001e20000100800 */
[----:B------:R-:W-:Y:S01]  /*1300*/  SHF.L.U64.HI R7, R220, 0x1, R13 ;  /* 0x00000001dc077819 */ /* 0x000fe2000001020d */
[C---:B------:R-:W-:Y:S01]  /*1310*/  VIADD R214, R16.reuse, 0x1a0 ;  /* 0x000001a010d67836 */ /* 0x040fe20000000000 */
[----:B------:R-:W-:Y:S01]  /*1320*/  SHF.R.S32.HI R12, RZ, 0x1f, R217 ;  /* 0x0000001fff0c7819 */ /* 0x000fe200000114d9 */
[----:B------:R1:W-:Y:S01]  /*1330*/  STL [R1+0x1c], R4 ;  /* 0x00001c0401007387 */ /* 0x0003e20000100800 */
[----:B------:R-:W-:Y:S01]  /*1340*/  SHF.R.S32.HI R21, RZ, 0x1f, R216 ;  /* 0x0000001fff157819 */ /* 0x000fe200000114d8 */
[----:B------:R-:W-:Y:S01]  /*1350*/  IMAD R227, R9, 0x2, R18 ;  /* 0x0000000209e37824 */ /* 0x000fe200078e0212 */
[----:B------:R-:W-:Y:S01]  /*1360*/  SHF.R.S32.HI R14, RZ, 0x1f, R215 ;  /* 0x0000001fff0e7819 */ /* 0x000fe200000114d7 */
[----:B------:R-:W-:Y:S01]  /*1370*/  VIADD R184, R16, 0x20 ;  /* 0x0000002010b87836 */ /* 0x000fe20000000000 */
[----:B------:R-:W-:Y:S01]  /*1380*/  SHF.R.S32.HI R29, RZ, 0x1f, R214 ;  /* 0x0000001fff1d7819 */ /* 0x000fe200000114d6 */
[----:B------:R-:W-:Y:S01]  /*1390*/  VIADD R228, R227, 0x36440 ;  /* 0x00036440e3e47836 */ /* 0x000fe20000000000 */
[----:B0-----:R-:W-:-:S02]  /*13a0*/  SHF.L.U64.HI R0, R222, 0x1, R11 ;  /* 0x00000001de007819 */ /* 0x001fc4000001020b */
[----:B------:R-:W-:Y:S02]  /*13b0*/  SHF.R.S32.HI R20, RZ, 0x1f, R30 ;  /* 0x0000001fff147819 */ /* 0x000fe4000001141e */
[----:B-1----:R-:W-:Y:S01]  /*13c0*/  SHF.L.U64.HI R4, R221, 0x1, R8 ;  /* 0x00000001dd047819 */ /* 0x002fe20000010208 */
[----:B------:R0:W-:Y:S01]  /*13d0*/  STL [R1+0x20], R0 ;  /* 0x0000200001007387 */ /* 0x0001e20000100800 */
[----:B------:R-:W-:Y:S02]  /*13e0*/  SHF.R.S32.HI R22, RZ, 0x1f, R28 ;  /* 0x0000001fff167819 */ /* 0x000fe4000001141c */
[----:B------:R-:W-:Y:S01]  /*13f0*/  LOP3.LUT R5, R5, R2, R24, 0xf6, !PT ;  /* 0x0000000205057212 */ /* 0x000fe200078ef618 */
[----:B------:R1:W-:Y:S01]  /*1400*/  STL [R1+0x24], R4 ;  /* 0x0000240401007387 */ /* 0x0003e20000100800 */
[----:B------:R-:W-:Y:S01]  /*1410*/  IMAD R2, R3, 0x8, R194 ;  /* 0x0000000803027824 */ /* 0x000fe200078e02c2 */
[----:B------:R-:W-:Y:S02]  /*1420*/  SHF.R.S32.HI R17, RZ, 0x1f, R16 ;  /* 0x0000001fff117819 */ /* 0x000fe40000011410 */
[----:B------:R3:W-:Y:S01]  /*1430*/  STL [R1+0x28], R7 ;  /* 0x0000280701007387 */ /* 0x0007e20000100800 */
[----:B------:R-:W-:-:S02]  /*1440*/  SHF.R.S32.HI R195, RZ, 0x1f, R184 ;  /* 0x0000001fffc37819 */ /* 0x000fc400000114b8 */
[----:B0-----:R-:W-:Y:S02]  /*1450*/  SHF.L.U64.HI R0, R219, 0x1, R10 ;  /* 0x00000001db007819 */ /* 0x001fe4000001020a */
[----:B-1----:R-:W-:-:S03]  /*1460*/  SHF.L.U64.HI R4, R218, 0x1, R15 ;  /* 0x00000001da047819 */ /* 0x002fc6000001020f */
[----:B------:R0:W-:Y:S01]  /*1470*/  STL [R1+0x2c], R0 ;  /* 0x00002c0001007387 */ /* 0x0001e20000100800 */
[----:B---3--:R-:W-:-:S03]  /*1480*/  SHF.L.U64.HI R7, R217, 0x1, R12 ;  /* 0x00000001d9077819 */ /* 0x008fc6000001020c */
[----:B------:R1:W-:Y:S04]  /*1490*/  STL [R1+0x30], R4 ;  /* 0x0000300401007387 */ /* 0x0003e80000100800 */
[----:B------:R3:W-:Y:S01]  /*14a0*/  STL [R1+0x34], R7 ;  /* 0x0000340701007387 */ /* 0x0007e20000100800 */
[----:B0-----:R-:W-:Y:S02]  /*14b0*/  SHF.L.U64.HI R0, R216, 0x1, R21 ;  /* 0x00000001d8007819 */ /* 0x001fe40000010215 */
[----:B-1----:R-:W-:-:S03]  /*14c0*/  SHF.L.U64.HI R4, R215, 0x1, R14 ;  /* 0x00000001d7047819 */ /* 0x002fc6000001020e */
[----:B------:R0:W-:Y:S01]  /*14d0*/  STL [R1+0x38], R0 ;  /* 0x0000380001007387 */ /* 0x0001e20000100800 */
[----:B---3--:R-:W-:-:S03]  /*14e0*/  SHF.L.U64.HI R7, R30, 0x1, R20 ;  /* 0x000000011e077819 */ /* 0x008fc60000010214 */
[----:B------:R1:W-:Y:S01]  /*14f0*/  STL [R1+0x3c], R4 ;  /* 0x00003c0401007387 */ /* 0x0003e20000100800 */
[----:B0-----:R-:W-:Y:S02]  /*1500*/  SHF.L.U64.HI R0, R214, 0x1, R29 ;  /* 0x00000001d6007819 */ /* 0x001fe4000001021d */
[----:B-1----:R-:W-:-:S03]  /*1510*/  SHF.L.U64.HI R4, R28, 0x1, R22 ;  /* 0x000000011c047819 */ /* 0x002fc60000010216 */
[----:B------:R0:W-:Y:S04]  /*1520*/  STL [R1+0x40], R0 ;  /* 0x0000400001007387 */ /* 0x0001e80000100800 */
[----:B------:R-:W-:Y:S04]  /*1530*/  STL [R1+0x44], R7 ;  /* 0x0000440701007387 */ /* 0x000fe80000100800 */
[----:B------:R1:W-:Y:S01]  /*1540*/  STL [R1+0x48], R4 ;  /* 0x0000480401007387 */ /* 0x0003e20000100800 */
[----:B0-----:R-:W-:-:S04]  /*1550*/  VIADD R0, R227, 0x36400 ;  /* 0x00036400e3007836 */ /* 0x001fc80000000000 */
[C---:B------:R-:W-:Y:S02]  /*1560*/  @P2 VIADD R228, R0.reuse, 0xffffffc0 ;  /* 0xffffffc000e42836 */ /* 0x040fe40000000000 */
[----:B------:R-:W-:Y:S02]  /*1570*/  IMAD.IADD R0, R0, 0x1, R229 ;  /* 0x0000000100007824 */ /* 0x000fe400078e02e5 */
[----:B-1----:R-:W-:Y:S02]  /*1580*/  IMAD R4, R5, 0x2, R18 ;  /* 0x0000000205047824 */ /* 0x002fe400078e0212 */
[----:B------:R-:W-:-:S03]  /*1590*/  IMAD.IADD R229, R229, 0x1, R228 ;  /* 0x00000001e5e57824 */ /* 0x000fc600078e02e4 */
[----:B------:R0:W-:Y:S04]  /*15a0*/  STL [R1+0x68], R4 ;  /* 0x0000680401007387 */ /* 0x0001e80000100800 */
[----:B------:R0:W-:Y:S04]  /*15b0*/  STL [R1+0x10], R2 ;  /* 0x0000100201007387 */ /* 0x0001e80000100800 */
[----:B------:R0:W-:Y:S01]  /*15c0*/  STL [R1], R0 ;  /* 0x0000000001007387 */ /* 0x0001e20000100800 */
[----:B--2---:R-:W-:Y:S01]  /*15d0*/  LOP3.LUT R186, R19, 0x1, RZ, 0xfc, !PT ;  /* 0x0000000113ba7812 */ /* 0x004fe200078efcff */
[----:B0-----:R-:W-:-:S07]  /*15e0*/  IMAD.MOV.U32 R19, RZ, RZ, RZ ;  /* 0x000000ffff137224 */ /* 0x001fce00078e00ff */
.L_x_8740:
[----:B01-34-:R-:W0:Y:S01]  /*15f0*/  LDC.64 R2, c[0x0][0xd88] ;  /* 0x00036200ff027b82 */ /* 0x01be220000000a00 */
[----:B------:R-:W-:Y:S01]  /*1600*/  ULDC.64 UR4, c[0x0][0xb20] ;  /* 0x0002c80000047ab9 */ /* 0x000fe20000000a00 */
[----:B------:R-:W-:Y:S01]  /*1610*/  ULDC.64 UR8, c[0x0][0xb10] ;  /* 0x0002c40000087ab9 */ /* 0x000fe20000000a00 */
[----:B------:R-:W-:Y:S01]  /*1620*/  ULDC.64 UR6, c[0x0][0xb00] ;  /* 0x0002c00000067ab9 */ /* 0x000fe20000000a00 */
[----:B0-----:R-:W-:-:S05]  /*1630*/  IMAD.WIDE R2, R27, 0x4, R2 ;  /* 0x000000041b027825 */ /* 0x001fca00078e0202 */
[----:B--2---:R-:W2:Y:S01]  /*1640*/  LDG.E R0, desc[UR40][R2.64] ;  /* 0x0000002802007981 */ /* 0x004ea2000c1e1900 */
[----:B------:R-:W-:Y:S01]  /*1650*/  ISETP.NE.U32.AND P2, PT, RZ, UR4, PT ;  /* 0x00000004ff007c0c */ /* 0x000fe2000bf45070 */
[----:B------:R-:W-:Y:S01]  /*1660*/  IMAD.MOV.U32 R9, RZ, RZ, RZ ;  /* 0x000000ffff097224 */ /* 0x000fe200078e00ff */
[----:B------:R-:W-:Y:S01]  /*1670*/  ISETP.NE.U32.AND P1, PT, RZ, UR8, PT ;  /* 0x00000008ff007c0c */ /* 0x000fe2000bf25070 */
[----:B------:R-:W-:Y:S01]  /*1680*/  IMAD.MOV.U32 R29, RZ, RZ, RZ ;  /* 0x000000ffff1d7224 */ /* 0x000fe200078e00ff */
[----:B------:R-:W-:Y:S02]  /*1690*/  ISETP.NE.AND.EX P2, PT, RZ, UR5, PT, P2 ;  /* 0x00000005ff007c0c */ /* 0x000fe4000bf45320 */
[----:B------:R-:W-:Y:S02]  /*16a0*/  ISETP.NE.AND.EX P1, PT, RZ, UR9, PT, P1 ;  /* 0x00000009ff007c0c */ /* 0x000fe4000bf25310 */
[----:B------:R-:W-:-:S04]  /*16b0*/  ISETP.NE.U32.AND P0, PT, RZ, UR6, PT ;  /* 0x00000006ff007c0c */ /* 0x000fc8000bf05070 */
[----:B------:R-:W-:Y:S02]  /*16c0*/  ISETP.NE.AND.EX P0, PT, RZ, UR7, PT, P0 ;  /* 0x00000007ff007c0c */ /* 0x000fe4000bf05300 */
[----:B--2---:R-:W-:Y:S01]  /*16d0*/  SHF.R.S32.HI R4, RZ, 0x1f, R0 ;  /* 0x0000001fff047819 */ /* 0x004fe20000011400 */
[C---:B------:R-:W-:Y:S02]  /*16e0*/  IMAD.SHL.U32 R31, R0.reuse, 0x4, RZ ;  /* 0x00000004001f7824 */ /* 0x040fe400078e00ff */
[C---:B------:R-:W-:Y:S01]  /*16f0*/  @P2 LEA R2, P3, R0.reuse, UR4, 0x2 ;  /* 0x0000000400022c11 */ /* 0x040fe2000f8610ff */
[----:B------:R-:W-:Y:S01]  /*1700*/  STL [R1+0x58], R0 ;  /* 0x0000580001007387 */ /* 0x000fe20000100800 */
[C-C-:B------:R-:W-:Y:S02]  /*1710*/  SHF.L.U64.HI R30, R0.reuse, 0x2, R4.reuse ;  /* 0x00000002001e7819 */ /* 0x140fe40000010204 */
[----:B------:R-:W-:Y:S01]  /*1720*/  @P2 LEA.HI.X R3, R0, UR5, R4, 0x2, P3 ;  /* 0x0000000500032c11 */ /* 0x000fe200098f1404 */
[----:B------:R0:W-:Y:S01]  /*1730*/  STL [R1+0x60], R4 ;  /* 0x0000600401007387 */ /* 0x0001e20000100800 */
[----:B------:R-:W-:Y:S01]  /*1740*/  IADD3 R6, P4, R31, UR6, RZ ;  /* 0x000000061f067c10 */ /* 0x000fe2000ff9e0ff */
[----:B------:R-:W-:-:S02]  /*1750*/  ULDC UR4, c[0x0][0x288] ;  /* 0x0000a20000047ab9 */ /* 0x000fc40000000800 */
[----:B------:R1:W5:Y:S01]  /*1760*/  @P2 LDG.E R9, desc[UR40][R2.64] ;  /* 0x0000002802092981 */ /* 0x000362000c1e1900 */
[----:B------:R-:W-:Y:S01]  /*1770*/  MOV R208, UR4 ;  /* 0x0000000400d07c02 */ /* 0x000fe20008000f00 */
[----:B------:R-:W-:Y:S01]  /*1780*/  ULDC.64 UR4, c[0x0][0x418] ;  /* 0x0001060000047ab9 */ /* 0x000fe20000000a00 */
[----:B------:R-:W-:Y:S01]  /*1790*/  IADD3.X R7, R30, UR7, RZ, P4, !PT ;  /* 0x000000071e077c10 */ /* 0x000fe2000a7fe4ff */
[----:B------:R1:W-:Y:S01]  /*17a0*/  STL [R1+0x50], R31 ;  /* 0x0000501f01007387 */ /* 0x0003e20000100800 */
[----:B0-----:R-:W-:-:S03]  /*17b0*/  @P1 IADD3 R4, P2, R31, UR8, RZ ;  /* 0x000000081f041c10 */ /* 0x001fc6000ff5e0ff */
[----:B------:R1:W5:Y:S01]  /*17c0*/  @P0 LDG.E R29, desc[UR40][R6.64] ;  /* 0x00000028061d0981 */ /* 0x000362000c1e1900 */
[----:B------:R-:W-:Y:S01]  /*17d0*/  @P1 IADD3.X R5, R30, UR9, RZ, P2, !PT ;  /* 0x000000091e051c10 */ /* 0x000fe200097fe4ff */
[----:B------:R-:W-:Y:S02]  /*17e0*/  UISETP.NE.U32.AND UP0, UPT, UR4, URZ, UPT ;  /* 0x0000003f0400728c */ /* 0x000fe4000bf05070 */
[----:B------:R1:W-:Y:S01]  /*17f0*/  STL [R1+0x54], R30 ;  /* 0x0000541e01007387 */ /* 0x0003e20000100800 */
[----:B------:R-:W-:Y:S01]  /*1800*/  ULDC.64 UR8, c[0x0][0xb18] ;  /* 0x0002c60000087ab9 */ /* 0x000fe20000000a00 */
[----:B------:R-:W-:Y:S02]  /*1810*/  ULDC UR4, c[0x0][0x424] ;  /* 0x0001090000047ab9 */ /* 0x000fe40000000800 */
[----:B------:R1:W5:Y:S04]  /*1820*/  @P1 LDG.E R208, desc[UR40][R4.64] ;  /* 0x0000002804d01981 */ /* 0x000368000c1e1900 */
[----:B------:R1:W-:Y:S01]  /*1830*/  STL [R1+0x4c], R26 ;  /* 0x00004c1a01007387 */ /* 0x0003e20000100800 */
[----:B------:R-:W-:Y:S01]  /*1840*/  UISETP.NE.AND.EX UP0, UPT, UR5, URZ, UPT, UP0 ;  /* 0x0000003f0500728c */ /* 0x000fe2000bf05300 */
[----:B------:R-:W-:-:S02]  /*1850*/  ISETP.NE.U32.AND P2, PT, RZ, UR8, PT ;  /* 0x00000008ff007c0c */ /* 0x000fc4000bf45070 */
[----:B------:R-:W-:Y:S01]  /*1860*/  ULDC UR5, c[0x0][0x2f0] ;  /* 0x0000bc0000057ab9 */ /* 0x000fe20000000800 */
[----:B------:R-:W-:Y:S01]  /*1870*/  USEL UR4, UR4, 0x1, UP0 ;  /* 0x0000000104047887 */ /* 0x000fe20008000000 */
[----:B------:R-:W-:-:S03]  /*1880*/  ISETP.NE.AND.EX P2, PT, RZ, UR9, PT, P2 ;  /* 0x00000009ff007c0c */ /* 0x000fc6000bf45320 */
[----:B------:R-:W-:-:S03]  /*1890*/  UIMAD UR4, UR4, UR5, URZ ;  /* 0x00000005040472a4 */ /* 0x000fc6000f8e023f */
[----:B------:R-:W-:Y:S01]  /*18a0*/  ULDC UR5, c[0x0][0x348] ;  /* 0x0000d20000057ab9 */ /* 0x000fe20000000800 */
[----:B------:R-:W-:Y:S01]  /*18b0*/  IMAD.MOV.U32 R36, RZ, RZ, R0 ;  /* 0x000000ffff247224 */ /* 0x000fe200078e0000 */
[----:B-1----:R-:W-:Y:S07]  /*18c0*/  @P1 BRA `(.L_x_8602) ;  /* 0x0000000000241947 */ /* 0x002fee0003800000 */
        /* <DEDUP_REMOVED lines=9> */
.L_x_8602:
[----:B------:R-:W-:Y:S02]  /*1960*/  IMAD.U32 R27, RZ, RZ, UR5 ;  /* 0x00000005ff1b7e24 */ /* 0x000fe4000f8e00ff */
[----:B------:R-:W-:Y:S01]  /*1970*/  IMAD.U32 R28, RZ, RZ, UR4 ;  /* 0x00000004ff1c7e24 */ /* 0x000fe2000f8e00ff */
[----:B------:R-:W-:Y:S06]  /*1980*/  @!P2 BRA `(.L_x_8603) ;  /* 0x000000000010a947 */ /* 0x000fec0003800000 */
[----:B------:R-:W-:-:S04]  /*1990*/  IADD3 R2, P0, R31, UR8, RZ ;  /* 0x000000081f027c10 */ /* 0x000fc8000ff1e0ff */
[----:B------:R-:W-:-:S05]  /*19a0*/  IADD3.X R3, R30, UR9, RZ, P0, !PT ;  /* 0x000000091e037c10 */ /* 0x000fca00087fe4ff */
[----:B------:R0:W5:Y:S01]  /*19b0*/  LDG.E R28, desc[UR40][R2.64] ;  /* 0x00000028021c7981 */ /* 0x000162000c1e1900 */
[----:B------:R-:W-:Y:S05]  /*19c0*/  BRA `(.L_x_8604) ;  /* 0x0000000000107947 */ /* 0x000fea0003800000 */
.L_x_8603:
[----:B------:R-:W-:Y:S05]  /*19d0*/  @!P0 BRA `(.L_x_8604) ;  /* 0x00000000000c8947 */ /* 0x000fea0003800000 */
[----:B------:R-:W2:Y:S04]  /*19e0*/  LDG.E R3, desc[UR40][R6.64] ;  /* 0x0000002806037981 */ /* 0x000ea8000c1e1900 */
[----:B------:R-:W2:Y:S02]  /*19f0*/  LDG.E R28, desc[UR40][R6.64+0x4] ;  /* 0x00000428061c7981 */ /* 0x000ea4000c1e1900 */
[----:B--2---:R-:W-:-:S07]  /*1a00*/  IMAD.IADD R28, R28, 0x1, -R3 ;  /* 0x000000011c1c7824 */ /* 0x004fce00078e0a03 */
.L_x_8604:
        /* <DEDUP_REMOVED lines=30> */
[----:B------:R-:W-:Y:S01]  /*1bf0*/  SHF.R.S32.HI R3, RZ, 0x1f, R0 ;  /* 0x0000001fff037819 */ /* 0x000fe20000011400 */
[----:B------:R-:W-:-:S03]  /*1c00*/  IMAD.IADD R2, R38, 0x1, R2 ;  /* 0x0000000126027824 */ /* 0x000fc600078e0202 */
[----:B------:R-:W-:Y:S02]  /*1c10*/  LEA.HI R3, R3, R0, RZ, 0x6 ;  /* 0x0000000003037211 */ /* 0x000fe400078f30ff */
[----:B---3--:R-:W-:Y:S02]  /*1c20*/  SHF.R.S32.HI R5, RZ, 0x1f, R2 ;  /* 0x0000001fff057819 */ /* 0x008fe40000011402 */
[----:B------:R-:W-:Y:S02]  /*1c30*/  SHF.R.S32.HI R170, RZ, 0x6, R3 ;  /* 0x00000006ffaa7819 */ /* 0x000fe40000011403 */
[----:B------:R-:W-:-:S04]  /*1c40*/  LEA.HI R5, R5, R2, RZ, 0x6 ;  /* 0x0000000205057211 */ /* 0x000fc800078f30ff */
        /* <DEDUP_REMOVED lines=12> */
[----:B------:R-:W-:Y:S05]  /*1d10*/  @!P0 BRA `(.L_x_8605) ;  /* 0x0000002c00a48947 */ /* 0x000fea0003800000 */
        /* <DEDUP_REMOVED lines=20> */
.L_x_8607:
[----:B------:R-:W-:Y:S05]  /*1e60*/  BSYNC B6 ;  /* 0x0000000000067941 */ /* 0x000fea0003800000 */
.L_x_8606:
        /* <DEDUP_REMOVED lines=20> */
.L_x_8609:
[----:B------:R-:W-:Y:S05]  /*1fb0*/  BSYNC B6 ;  /* 0x0000000000067941 */ /* 0x000fea0003800000 */
.L_x_8608:
[----:B------:R-:W-:Y:S01]  /*1fc0*/  ULDC.64 UR4, c[0x0][0xaf0] ;  /* 0x0002bc0000047ab9 */ /* 0x000fe20000000a00 */
[----:B------:R-:W0:Y:S01]  /*1fd0*/  LDC.64 R4, c[0x0][0x3f8] ;  /* 0x0000fe00ff047b82 */ /* 0x000e220000000a00 */
[----:B------:R-:W-:-:S04]  /*1fe0*/  ISETP.NE.U32.AND P0, PT, RZ, UR4, PT ;  /* 0x00000004ff007c0c */ /* 0x000fc8000bf05070 */
[----:B------:R-:W-:-:S03]  /*1ff0*/  ISETP.NE.AND.EX P0, PT, RZ, UR5, PT, P0 ;  /* 0x00000005ff007c0c */ /* 0x000fc6000bf05300 */
[----:B------:R-:W1:Y:S08]  /*2000*/  LDC R49, c[0x0][0x3f4] ;  /* 0x0000fd00ff317b82 */ /* 0x000e700000000800 */
[----:B------:R-:W2:Y:S02]  /*2010*/  LDC.64 R44, c[0x0][0x408] ;  /* 0x00010200ff2c7b82 */ /* 0x000ea40000000a00 */
[----:B------:R-:W-:-:S02]  /*2020*/  @P0 IADD3 R2, P1, R31, UR4, RZ ;  /* 0x000000041f020c10 */ /* 0x000fc4000ff3e0ff */
[----:B------:R-:W-:Y:S01]  /*2030*/  SHF.R.S32.HI R9, RZ, 0x1f, R191 ;  /* 0x0000001fff097819 */ /* 0x000fe200000114bf */
[----:B------:R-:W3:Y:S01]  /*2040*/  S2R R12, SR_TID.X ;  /* 0x00000000000c7919 */ /* 0x000ee20000002100 */
[----:B------:R-:W-:Y:S02]  /*2050*/  @P0 IADD3.X R3, R30, UR5, RZ, P1, !PT ;  /* 0x000000051e030c10 */ /* 0x000fe40008ffe4ff */
[----:B------:R-:W-:Y:S01]  /*2060*/  SHF.R.S32.HI R189, RZ, 0x1f, R188 ;  /* 0x0000001fffbd7819 */ /* 0x000fe200000114bc */
[----:B0-----:R-:W-:-:S04]  /*2070*/  IMAD.WIDE.U32 R20, R191, R4, R16 ;  /* 0x00000004bf147225 */ /* 0x001fc800078e0010 */
[----:B------:R-:W-:Y:S01]  /*2080*/  IMAD.SHL.U32 R42, R192, 0x40, RZ ;  /* 0x00000040c02a7824 */ /* 0x000fe200078e00ff */
[----:B------:R0:W4:Y:S01]  /*2090*/  @P0 LDG.E R36, desc[UR40][R2.64] ;  /* 0x0000002802240981 */ /* 0x000122000c1e1900 */
[-C--:B------:R-:W-:Y:S01]  /*20a0*/  IMAD R0, R9, R4.reuse, RZ ;  /* 0x0000000409007224 */ /* 0x080fe200078e02ff */
[----:B-1----:R-:W-:Y:S01]  /*20b0*/  ISETP.GE.AND P0, PT, R16, R49, PT ;  /* 0x000000311000720c */ /* 0x002fe20003f06270 */
[C---:B------:R-:W-:Y:S01]  /*20c0*/  IMAD.WIDE.U32 R6, R191.reuse, R4, R188 ;  /* 0x00000004bf067225 */ /* 0x040fe200078e00bc */
[----:B------:R-:W1:Y:S01]  /*20d0*/  S2R R30, SR_TID.X ;  /* 0x00000000001e7919 */ /* 0x000e620000002100 */
[----:B------:R-:W-:Y:S01]  /*20e0*/  LOP3.LUT R42, R42, 0x1c0, RZ, 0xc0, !PT ;  /* 0x000001c02a2a7812 */ /* 0x000fe200078ec0ff */
[----:B------:R-:W-:Y:S01]  /*20f0*/  ULDC UR4, c[0x0][0x2f4] ;  /* 0x0000bd0000047ab9 */ /* 0x000fe20000000800 */
[----:B------:R-:W-:Y:S01]  /*2100*/  IMAD R11, R191, R5, R0 ;  /* 0x00000005bf0b7224 */ /* 0x000fe200078e0200 */
[C---:B------:R-:W-:Y:S01]  /*2110*/  SHF.L.U64.HI R40, R4.reuse, 0x6, R5 ;  /* 0x0000000604287819 */ /* 0x040fe20000010205 */
[----:B------:R-:W-:Y:S01]  /*2120*/  IMAD.SHL.U32 R41, R4, 0x40, RZ ;  /* 0x0000004004297824 */ /* 0x000fe200078e00ff */
[----:B--2---:R-:W-:Y:S01]  /*2130*/  SHF.L.U64.HI R43, R44, 0x6, R45 ;  /* 0x000000062c2b7819 */ /* 0x004fe2000001022d */
[----:B------:R-:W-:Y:S01]  /*2140*/  IMAD R8, R9, R44, RZ ;  /* 0x0000002c09087224 */ /* 0x000fe200078e02ff */
[----:B-----5:R-:W-:Y:S01]  /*2150*/  SHF.R.S32.HI R9, RZ, 0x1f, R24 ;  /* 0x0000001fff097819 */ /* 0x020fe20000011418 */
[----:B0-----:R-:W-:Y:S01]  /*2160*/  IMAD.IADD R3, R7, 0x1, R11 ;  /* 0x0000000107037824 */ /* 0x001fe200078e020b */
[----:B------:R-:W-:Y:S01]  /*2170*/  SEL R7, R49, RZ, P0 ;  /* 0x000000ff31077207 */ /* 0x000fe20000000000 */
[----:B------:R-:W-:Y:S01]  /*2180*/  IMAD R13, R191, R45, R8 ;  /* 0x0000002dbf0d7224 */ /* 0x000fe200078e0208 */
[----:B------:R-:W-:Y:S01]  /*2190*/  ISETP.GE.AND P2, PT, R16, UR4, PT ;  /* 0x0000000410007c0c */ /* 0x000fe2000bf46270 */
[----:B------:R-:W-:Y:S01]  /*21a0*/  IMAD R8, R9, R4, RZ ;  /* 0x0000000409087224 */ /* 0x000fe200078e02ff */
[----:B------:R-:W-:Y:S01]  /*21b0*/  SHF.R.S32.HI R46, RZ, 0x1f, R26 ;  /* 0x0000001fff2e7819 */ /* 0x000fe2000001141a */
[----:B------:R-:W-:Y:S01]  /*21c0*/  IMAD.MOV.U32 R2, RZ, RZ, R6 ;  /* 0x000000ffff027224 */ /* 0x000fe200078e0006 */
[----:B------:R-:W-:Y:S01]  /*21d0*/  ISETP.GE.AND P1, PT, R184, UR4, PT ;  /* 0x00000004b8007c0c */ /* 0x000fe2000bf26270 */
[----:B------:R-:W-:Y:S01]  /*21e0*/  IMAD.IADD R21, R11, 0x1, R21 ;  /* 0x000000010b157824 */ /* 0x000fe200078e0215 */
[----:B------:R-:W-:Y:S01]  /*21f0*/  P2R R61, PR, RZ, 0x4 ;  /* 0x00000004ff3d7803 */ /* 0x000fe20000000000 */
[----:B------:R-:W-:Y:S01]  /*2200*/  IMAD R9, R9, R44, RZ ;  /* 0x0000002c09097224 */ /* 0x000fe200078e02ff */
[----:B---3--:R-:W-:Y:S01]  /*2210*/  SHF.R.U32.HI R12, RZ, 0x7, R12 ;  /* 0x00000007ff0c7819 */ /* 0x008fe2000001160c */
[----:B------:R-:W-:-:S02]  /*2220*/  IMAD.IADD R7, R16, 0x1, R7 ;  /* 0x0000000110077824 */ /* 0x000fc400078e0207 */
[----:B------:R-:W-:-:S03]  /*2230*/  IMAD.WIDE.U32 R2, R24, R4, R2 ;  /* 0x0000000418027225 */ /* 0x000fc600078e0002 */
[----:B------:R-:W-:Y:S01]  /*2240*/  SHF.R.S32.HI R6, RZ, 0x1f, R7 ;  /* 0x0000001fff067819 */ /* 0x000fe20000011407 */
[----:B------:R-:W-:Y:S01]  /*2250*/  IMAD.WIDE.U32 R20, R24, R4, R20 ;  /* 0x0000000418147225 */ /* 0x000fe200078e0014 */
[----:B------:R-:W-:Y:S02]  /*2260*/  LOP3.LUT R4, R42, 0x18, R16, 0xf8, !PT ;  /* 0x000000182a047812 */ /* 0x000fe400078ef810 */
[----:B------:R-:W-:Y:S01]  /*2270*/  LEA.HI R39, R6, R7, RZ, 0x3 ;  /* 0x0000000706277211 */ /* 0x000fe200078f18ff */
[----:B------:R-:W-:Y:S01]  /*2280*/  IMAD R9, R24, R45, R9 ;  /* 0x0000002d18097224 */ /* 0x000fe200078e0209 */
[----:B------:R-:W-:Y:S01]  /*2290*/  SHF.R.U32.HI R45, RZ, 0x3, R42 ;  /* 0x00000003ff2d7819 */ /* 0x000fe2000001162a */
[----:B-1----:R-:W-:Y:S01]  /*22a0*/  VIADD R30, R30, 0xffffff80 ;  /* 0xffffff801e1e7836 */ /* 0x002fe20000000000 */
[----:B------:R-:W-:Y:S01]  /*22b0*/  LOP3.LUT R54, R39, 0xfffffff8, RZ, 0xc0, !PT ;  /* 0xfffffff827367812 */ /* 0x000fe200078ec0ff */
[----:B------:R-:W-:Y:S01]  /*22c0*/  IMAD.WIDE.U32 R32, R191, R44, R188 ;  /* 0x0000002cbf207225 */ /* 0x000fe200078e00bc */
[----:B------:R-:W-:-:S02]  /*22d0*/  LOP3.LUT R4, R4, R45, RZ, 0x3c, !PT ;  /* 0x0000002d04047212 */ /* 0x000fc400078e3cff */
[----:B------:R-:W-:Y:S01]  /*22e0*/  SHF.R.S32.HI R10, RZ, 0x1f, R30 ;  /* 0x0000001fff0a7819 */ /* 0x000fe2000001141e */
[----:B------:R-:W-:Y:S01]  /*22f0*/  IMAD.WIDE.U32 R34, R191, R44, R16 ;  /* 0x0000002cbf227225 */ /* 0x000fe200078e0010 */
[----:B------:R-:W-:Y:S02]  /*2300*/  SHF.R.S32.HI R59, RZ, 0x1f, R54 ;  /* 0x0000001fff3b7819 */ /* 0x000fe40000011436 */
[----:B------:R-:W-:Y:S01]  /*2310*/  LEA.HI R10, R10, R30, RZ, 0x2 ;  /* 0x0000001e0a0a7211 */ /* 0x000fe200078f10ff */
[----:B------:R-:W-:Y:S02]  /*2320*/  IMAD.IADD R33, R33, 0x1, R13 ;  /* 0x0000000121217824 */ /* 0x000fe400078e020d */
[----:B------:R-:W-:Y:S01]  /*2330*/  IMAD.IADD R35, R13, 0x1, R35 ;  /* 0x000000010d237824 */ /* 0x000fe200078e0223 */
[----:B------:R-:W-:Y:S01]  /*2340*/  LOP3.LUT R10, R10, 0xfffffffc, RZ, 0xc0, !PT ;  /* 0xfffffffc0a0a7812 */ /* 0x000fe200078ec0ff */
[C---:B------:R-:W-:Y:S02]  /*2350*/  IMAD R7, R24.reuse, R5, R8 ;  /* 0x0000000518077224 */ /* 0x040fe400078e0208 */
[----:B------:R-:W-:-:S04]  /*2360*/  IMAD.WIDE.U32 R32, R24, R44, R32 ;  /* 0x0000002c18207225 */ /* 0x000fc800078e0020 */
[----:B------:R-:W-:Y:S02]  /*2370*/  IMAD.IADD R10, R30, 0x1, -R10 ;  /* 0x000000011e0a7824 */ /* 0x000fe400078e0a0a */
[----:B------:R-:W0:Y:S01]  /*2380*/  S2R R30, SR_TID.X ;  /* 0x00000000001e7919 */ /* 0x000e220000002100 */
[----:B------:R-:W-:-:S04]  /*2390*/  IMAD.WIDE.U32 R34, R24, R44, R34 ;  /* 0x0000002c18227225 */ /* 0x000fc800078e0022 */
[----:B------:R-:W-:Y:S02]  /*23a0*/  IMAD R48, R10, 0x40, R191 ;  /* 0x000000400a307824 */ /* 0x000fe400078e02bf */
[----:B------:R-:W-:Y:S02]  /*23b0*/  IMAD.IADD R0, R29, 0x1, R28 ;  /* 0x000000011d007824 */ /* 0x000fe400078e021c */
[----:B------:R-:W-:Y:S02]  /*23c0*/  IMAD.SHL.U32 R44, R44, 0x40, RZ ;  /* 0x000000402c2c7824 */ /* 0x000fe400078e00ff */
[----:B------:R-:W-:Y:S02]  /*23d0*/  VIADD R47, R12, 0x8 ;  /* 0x000000080c2f7836 */ /* 0x000fe40000000000 */
[----:B------:R-:W-:Y:S02]  /*23e0*/  IMAD.SHL.U32 R49, R49, 0x2, RZ ;  /* 0x0000000231317824 */ /* 0x000fe400078e00ff */
[----:B------:R-:W-:-:S02]  /*23f0*/  IMAD.IADD R51, R3, 0x1, R7 ;  /* 0x0000000103337824 */ /* 0x000fc400078e0207 */
[----:B------:R-:W-:Y:S02]  /*2400*/  IMAD.IADD R52, R7, 0x1, R21 ;  /* 0x0000000107347824 */ /* 0x000fe400078e0215 */
[----:B------:R-:W-:Y:S02]  /*2410*/  IMAD.IADD R53, R33, 0x1, R9 ;  /* 0x0000000121357824 */ /* 0x000fe400078e0209 */
[----:B------:R-:W-:Y:S02]  /*2420*/  IMAD.IADD R55, R9, 0x1, R35 ;  /* 0x0000000109377824 */ /* 0x000fe400078e0223 */
[----:B0-----:R-:W-:-:S05]  /*2430*/  VIADD R30, R30, 0xffffff80 ;  /* 0xffffff801e1e7836 */ /* 0x001fca0000000000 */
[----:B------:R-:W-:-:S04]  /*2440*/  SHF.R.S32.HI R10, RZ, 0x1f, R30 ;  /* 0x0000001fff0a7819 */ /* 0x000fc8000001141e */
[----:B------:R-:W-:-:S04]  /*2450*/  LEA.HI R10, R10, R30, RZ, 0x5 ;  /* 0x0000001e0a0a7211 */ /* 0x000fc800078f28ff */
[----:B------:R-:W-:-:S04]  /*2460*/  SHF.R.S32.HI R10, RZ, 0x5, R10 ;  /* 0x00000005ff0a7819 */ /* 0x000fc8000001140a */
[----:B------:R-:W-:Y:S02]  /*2470*/  LEA R50, R10, R4, 0x9 ;  /* 0x000000040a327211 */ /* 0x000fe400078e48ff */
[----:B------:R-:W-:-:S04]  /*2480*/  LOP3.LUT R4, R42, 0x38, R39, 0xf8, !PT ;  /* 0x000000382a047812 */ /* 0x000fc800078ef827 */
[----:B------:R-:W-:-:S05]  /*2490*/  LOP3.LUT R4, R4, R45, RZ, 0x3c, !PT ;  /* 0x0000002d04047212 */ /* 0x000fca00078e3cff */
[----:B------:R-:W-:Y:S01]  /*24a0*/  IMAD R60, R10, 0x200, R4 ;  /* 0x000002000a3c7824 */ /* 0x000fe200078e0204 */
[----:B----4-:R-:W-:-:S07]  /*24b0*/  SHF.R.S32.HI R58, RZ, 0x1f, R36 ;  /* 0x0000001fff3a7819 */ /* 0x010fce0000011424 */
.L_x_8642:
[----:B0-----:R-:W0:Y:S01]  /*24c0*/  LDC R64, c[0x0][0x430] ;  /* 0x00010c00ff407b82 */ /* 0x001e220000000800 */
[----:B------:R-:W-:Y:S02]  /*24d0*/  VIADD R25, R25, 0xffffffff ;  /* 0xffffffff19197836 */ /* 0x000fe40000000000 */
[----:B------:R-:W-:Y:S02]  /*24e0*/  IMAD.MOV.U32 R63, RZ, RZ, RZ ;  /* 0x000000ffff3f7224 */ /* 0x000fe400078e00ff */
        /* <DEDUP_REMOVED lines=53> */
[----:B------:R-:W-:Y:S01]  /*2840*/  IMAD.WIDE.U32 R4, R41, R25, RZ ;  /* 0x0000001929047225 */ /* 0x000fe200078e00ff */
[----:B------:R-:W-:Y:S02]  /*2850*/  LEA R69, P4, R6, UR4, 0x1 ;  /* 0x0000000406457c11 */ /* 0x000fe4000f8808ff */
[----:B------:R-:W-:Y:S01]  /*2860*/  IADD3 R7, R7, R9, RZ ;  /* 0x0000000907077210 */ /* 0x000fe20007ffe0ff */
[----:B------:R-:W-:-:S03]  /*2870*/  IMAD.IADD R11, R5, 0x1, R11 ;  /* 0x00000001050b7824 */ /* 0x000fc600078e020b */
        /* <DEDUP_REMOVED lines=33> */
.L_x_8614:
[----:B------:R-:W-:Y:S05]  /*2a90*/  BSYNC B1 ;  /* 0x0000000000017941 */ /* 0x000fea0003800000 */
.L_x_8613:
[----:B------:R-:W-:Y:S01]  /*2aa0*/  ISETP.NE.AND P3, PT, R186, 0x3, PT ;  /* 0x00000003ba00780c */ /* 0x000fe20003f65270 */
        /* <DEDUP_REMOVED lines=14> */
.L_x_8615:
[----:B------:R-:W-:Y:S01]  /*2b90*/  IMAD R62, R185, 0x8, R18 ;  /* 0x00000008b93e7824 */ /* 0x000fe200078e0212 */
[----:B------:R-:W-:Y:S01]  /*2ba0*/  SHF.L.U32 R75, R190, 0x1f, RZ ;  /* 0x0000001fbe4b7819 */ /* 0x000fe200000006ff */
[----:B------:R-:W-:Y:S03]  /*2bb0*/  BSSY B1, `(.L_x_8616) ;  /* 0x0000003000017945 */ /* 0x000fe60003800000 */
[----:B------:R-:W0:Y:S02]  /*2bc0*/  SYNCS.PHASECHK.TRANS64.TRYWAIT P5, [R62+URZ+0x38890], R75 ;  /* 0x0388904b3e0075a7 */ /* 0x000e2400080a017f */
[----:B0-----:R-:W-:Y:S05]  /*2bd0*/  @!P5 BRA `(.L_x_8617) ;  /* 0x000001e0003cd947 */ /* 0x001fea0003800000 */
.L_x_8875:
[----:B------:R-:W-:Y:S05]  /*2be0*/  BSYNC B1 ;  /* 0x0000000000017941 */ /* 0x000fea0003800000 */
.L_x_8616:
[----:B------:R-:W-:-:S03]  /*2bf0*/  UMOV UR4, 0xffffffff ;  /* 0xffffffff00047882 */ /* 0x000fc60000000000 */
[----:B------:R-:W-:Y:S05]  /*2c00*/  BRA.DIV UR4, `(.L_x_8618) ;  /* 0x000001e204447947 */ /* 0x000fea000b800000 */
[----:B------:R1:W2:Y:S04]  /*2c10*/  SHFL.IDX PT, R71, R68, RZ, 0x1c1f ;  /* 0x001c1fff44477589 */ /* 0x0002a800000e0000 */
[----:B------:R1:W3:Y:S02]  /*2c20*/  SHFL.IDX PT, R14, R69, RZ, 0x1c1f ;  /* 0x001c1fff450e7589 */ /* 0x0002e400000e0000 */
.L_x_8879:
        /* <DEDUP_REMOVED lines=51> */
.L_x_8623:
[----:B------:R-:W-:Y:S05]  /*2f60*/  BSYNC B2 ;  /* 0x0000000000027941 */ /* 0x000fea0003800000 */
.L_x_8622:
[----:B0-----:R4:W-:Y:S02]  /*2f70*/  ST.E.128 desc[UR40][R10.64], R4 ;  /* 0x000000040a007985 */ /* 0x0019e4000c101d28 */
.L_x_8621:
[----:B------:R-:W-:Y:S05]  /*2f80*/  BSYNC B1 ;  /* 0x0000000000017941 */ /* 0x000fea0003800000 */
.L_x_8620:
        /* <DEDUP_REMOVED lines=8> */
[----:B--2---:R-:W-:-:S03]  /*3010*/  LEA.HI.X R11, R184, R71, R195, 0x1, P4 ;  /* 0x00000047b80b7211 */ /* 0x004fc600020f0cc3 */
[----:B------:R-:W-:-:S06]  /*3020*/  IMAD R4, R73, 0x2, R18 ;  /* 0x0000000249047824 */ /* 0x000fcc00078e0212 */
[----:B------:R-:W2:Y:S01]  /*3030*/  LDS.128 R4, [R4+0x22400] ;  /* 0x0224000004047984 */ /* 0x000ea20000000c00 */
[----:B------:R-:W-:Y:S05]  /*3040*/  @P5 BRA `(.L_x_8625) ;  /* 0x0000000000a45947 */ /* 0x000fea0003800000 */
[----:B------:R-:W-:Y:S02]  /*3050*/  SHF.R.U64 R13, R28, 0x10, R29 ;  /* 0x000000101c0d7819 */ /* 0x000fe4000000121d */
[----:B------:R-:W-:Y:S02]  /*3060*/  SHF.R.U64 R12, R8, 0x10, R9 ;  /* 0x00000010080c7819 */ /* 0x000fe40000001209 */
[----:B--2---:R-:W-:Y:S01]  /*3070*/  MOV R8, R6 ;  /* 0x0000000600087202 */ /* 0x004fe20000000f00 */
[----:B------:R-:W-:Y:S01]  /*3080*/  HADD2.F32 R13, -RZ, R13.H0_H0 ;  /* 0x2000000dff0d7230 */ /* 0x000fe20000004100 */
[----:B------:R-:W-:Y:S01]  /*3090*/  SHF.R.U32.HI R28, RZ, 0x10, R29 ;  /* 0x00000010ff1c7819 */ /* 0x000fe2000001161d */
[--C-:B------:R-:W-:Y:S01]  /*30a0*/  HADD2.F32 R6, -RZ, R5.reuse.H1_H1 ;  /* 0x30000005ff067230 */ /* 0x100fe20000004100 */
[----:B------:R-:W-:Y:S01]  /*30b0*/  SHF.R.U32.HI R14, RZ, 0x10, R9 ;  /* 0x00000010ff0e7819 */ /* 0x000fe20000011609 */
        /* <DEDUP_REMOVED lines=34> */
.L_x_8625:
[----:B------:R-:W-:Y:S05]  /*32e0*/  BSYNC B1 ;  /* 0x0000000000017941 */ /* 0x000fea0003800000 */
.L_x_8624:
[----:B--2---:R2:W-:Y:S01]  /*32f0*/  ST.E.128 desc[UR40][R10.64], R4 ;  /* 0x000000040a007985 */ /* 0x0045e2000c101d28 */
[----:B------:R-:W-:Y:S05]  /*3300*/  BRA `(.L_x_8619) ;  /* 0x0000000c008c7947 */ /* 0x000fea0003800000 */
.L_x_8612:
        /* <DEDUP_REMOVED lines=42> */
[----:B------:R-:W-:Y:S06]  /*35b0*/  @!P3 BRA `(.L_x_8626) ;  /* 0x000000000004b947 */ /* 0x000fec0003800000 */
[----:B------:R-:W-:Y:S01]  /*35c0*/  BPT.TRAP 0x1 ;  /* 0x000000040000795c */ /* 0x000fe20000300000 */
.L_x_8626:
[----:B------:R-:W-:Y:S01]  /*35d0*/  IMAD R62, R185, 0x8, R18 ;  /* 0x00000008b93e7824 */ /* 0x000fe200078e0212 */
[----:B------:R-:W-:Y:S01]  /*35e0*/  SHF.L.U32 R75, R190, 0x1f, RZ ;  /* 0x0000001fbe4b7819 */ /* 0x000fe200000006ff */
[----:B------:R-:W-:Y:S03]  /*35f0*/  BSSY B1, `(.L_x_8627) ;  /* 0x0000003000017945 */ /* 0x000fe60003800000 */
[----:B------:R-:W0:Y:S02]  /*3600*/  SYNCS.PHASECHK.TRANS64.TRYWAIT P6, [R62+URZ+0x38890], R75 ;  /* 0x0388904b3e0075a7 */ /* 0x000e2400080c017f */
[----:B0-----:R-:W-:Y:S05]  /*3610*/  @!P6 BRA `(.L_x_8628) ;  /* 0x000001d80008e947 */ /* 0x001fea0003800000 */
.L_x_8880:
[----:B------:R-:W-:Y:S05]  /*3620*/  BSYNC B1 ;  /* 0x0000000000017941 */ /* 0x000fea0003800000 */
.L_x_8627:
[----:B------:R-:W-:-:S03]  /*3630*/  UMOV UR4, 0xffffffff ;  /* 0xffffffff00047882 */ /* 0x000fc60000000000 */
[----:B------:R-:W-:Y:S05]  /*3640*/  BRA.DIV UR4, `(.L_x_8629) ;  /* 0x000001da04107947 */ /* 0x000fea000b800000 */
[----:B------:R-:W1:Y:S04]  /*3650*/  SHFL.IDX PT, R68, R68, RZ, 0x1c1f ;  /* 0x001c1fff44447589 */ /* 0x000e6800000e0000 */
[----:B------:R-:W2:Y:S02]  /*3660*/  SHFL.IDX PT, R69, R69, RZ, 0x1c1f ;  /* 0x001c1fff45457589 */ /* 0x000ea400000e0000 */
.L_x_8884:
        /* <DEDUP_REMOVED lines=11> */
[----:B------:R-:W-:Y:S02]  /*3720*/  SHF.R.S32.HI R8, RZ, 0x4, R9 ;  /* 0x00000004ff087819 */ /* 0x000fe40000011409 */
[----:B------:R-:W-:Y:S02]  /*3730*/  IADD3 R9, R60, R73, RZ ;  /* 0x000000493c097210 */ /* 0x000fe40007ffe0ff */
[----:B------:R-:W-:-:S03]  /*3740*/  LEA.HI.SX32 R8, R39, R8, 0x1d ;  /* 0x0000000827087211 */ /* 0x000fc600078feaff */
[----:B------:R-:W-:Y:S02]  /*3750*/  IMAD R9, R9, 0x2, R18 ;  /* 0x0000000209097824 */ /* 0x000fe400078e0212 */
[----:B------:R-:W-:Y:S02]  /*3760*/  IMAD.SHL.U32 R71, R8, 0x8, RZ ;  /* 0x0000000808477824 */ /* 0x000fe400078e00ff */
[----:B---3--:R-:W-:-:S03]  /*3770*/  VIADD R11, R11, 0xffffff80 ;  /* 0xffffff800b0b7836 */ /* 0x008fc60000000000 */
[----:B------:R-:W-:Y:S02]  /*3780*/  LOP3.LUT R8, R42, 0x38, R71, 0xf8, !PT ;  /* 0x000000382a087812 */ /* 0x000fe400078ef847 */
[----:B------:R-:W-:Y:S02]  /*3790*/  SHF.R.S32.HI R10, RZ, 0x1f, R11 ;  /* 0x0000001fff0a7819 */ /* 0x000fe4000001140b */
[----:B------:R-:W-:Y:S02]  /*37a0*/  LOP3.LUT R8, R8, R45, RZ, 0x3c, !PT ;  /* 0x0000002d08087212 */ /* 0x000fe400078e3cff */
[----:B------:R-:W-:-:S04]  /*37b0*/  LEA.HI R10, R10, R11, RZ, 0x5 ;  /* 0x0000000b0a0a7211 */ /* 0x000fc800078f28ff */
[----:B------:R-:W-:-:S05]  /*37c0*/  SHF.R.S32.HI R10, RZ, 0x5, R10 ;  /* 0x00000005ff0a7819 */ /* 0x000fca000001140a */
[----:B------:R-:W-:-:S04]  /*37d0*/  IMAD R8, R10, 0x200, R8 ;  /* 0x000002000a087824 */ /* 0x000fc800078e0208 */
[----:B------:R-:W-:Y:S02]  /*37e0*/  IMAD.IADD R73, R73, 0x1, R8 ;  /* 0x0000000149497824 */ /* 0x000fe400078e0208 */
[----:B------:R-:W1:Y:S02]  /*37f0*/  LDS.128 R8, [R9+0x22400] ;  /* 0x0224000009087984 */ /* 0x000e640000000c00 */
[----:B------:R-:W-:-:S05]  /*3800*/  IMAD R73, R73, 0x2, R18 ;  /* 0x0000000249497824 */ /* 0x000fca00078e0212 */
[----:B------:R2:W3:Y:S01]  /*3810*/  LDS.128 R12, [R73+0x22400] ;  /* 0x02240000490c7984 */ /* 0x0004e20000000c00 */
        /* <DEDUP_REMOVED lines=8> */
[--C-:B---3--:R-:W-:Y:S01]  /*38a0*/  HADD2.F32 R6, -RZ, R13.reuse.H0_H0 ;  /* 0x2000000dff067230 */ /* 0x108fe20000004100 */
        /* <DEDUP_REMOVED lines=13> */
[-C--:B--2---:R-:W-:Y:S01]  /*3980*/  FFMA.FTZ R73, R9, R28.reuse, -R74 ;  /* 0x0000001c09497223 */ /* 0x084fe2000001084a */
[----:B------:R-:W-:Y:S01]  /*3990*/  FFMA.FTZ R72, R5, R7, -R72 ;  /* 0x0000000705487223 */ /* 0x000fe20000010848 */
        /* <DEDUP_REMOVED lines=59> */
.L_x_8631:
[----:B------:R-:W-:Y:S05]  /*3d50*/  BSYNC B1 ;  /* 0x0000000000017941 */ /* 0x000fea0003800000 */
.L_x_8630:
        /* <DEDUP_REMOVED lines=8> */
.L_x_8611:
[----:B------:R-:W-:-:S13]  /*3de0*/  ISETP.NE.AND P3, PT, R186, 0x3, PT ;  /* 0x00000003ba00780c */ /* 0x000fda0003f65270 */
[----:B------:R-:W-:Y:S05]  /*3df0*/  @!P3 BRA `(.L_x_8632) ;  /* 0x000000000004b947 */ /* 0x000fea0003800000 */
[----:B------:R-:W-:Y:S01]  /*3e00*/  BPT.TRAP 0x1 ;  /* 0x000000040000795c */ /* 0x000fe20000300000 */
.L_x_8632:
[----:B------:R-:W-:Y:S01]  /*3e10*/  IMAD R62, R185, 0x8, R18 ;  /* 0x00000008b93e7824 */ /* 0x000fe200078e0212 */
[----:B------:R-:W-:Y:S01]  /*3e20*/  SHF.L.U32 R75, R190, 0x1f, RZ ;  /* 0x0000001fbe4b7819 */ /* 0x000fe200000006ff */
[----:B------:R-:W-:Y:S01]  /*3e30*/  BSSY B1, `(.L_x_8633) ;  /* 0x0000004000017945 */ /* 0x000fe20003800000 */
[----:B------:R-:W-:Y:S02]  /*3e40*/  SHF.R.S32.HI R66, RZ, 0x1f, R64 ;  /* 0x0000001fff427819 */ /* 0x000fe40000011440 */
[----:B------:R-:W1:Y:S02]  /*3e50*/  SYNCS.PHASECHK.TRANS64.TRYWAIT P4, [R62+URZ+0x38890], R75 ;  /* 0x0388904b3e0075a7 */ /* 0x000e64000808017f */
[----:B-1----:R-:W-:Y:S05]  /*3e60*/  @!P4 BRA `(.L_x_8634) ;  /* 0x000001d00054c947 */ /* 0x002fea0003800000 */
.L_x_8885:
[----:B------:R-:W-:Y:S05]  /*3e70*/  BSYNC B1 ;  /* 0x0000000000017941 */ /* 0x000fea0003800000 */
.L_x_8633:
        /* <DEDUP_REMOVED lines=26> */
.L_x_8889:
        /* <DEDUP_REMOVED lines=18> */
.L_x_8619:
[----:B------:R-:W-:Y:S05]  /*4140*/  BSYNC B0 ;  /* 0x0000000000007941 */ /* 0x000fea0003800000 */
.L_x_8610:
[----:B0-234-:R-:W0:Y:S01]  /*4150*/  S2R R4, SR_TID.X ;  /* 0x0000000000047919 */ /* 0x01de220000002100 */
        /* <DEDUP_REMOVED lines=16> */
.L_x_8637:
[----:B------:R-:W-:Y:S05]  /*4260*/  BSYNC B0 ;  /* 0x0000000000007941 */ /* 0x000fea0003800000 */
.L_x_8636:
[----:B------:R-:W2:Y:S01]  /*4270*/  SYNCS.PHASECHK.TRANS64.TRYWAIT P3, [R62+URZ+0x388b0], R75 ;  /* 0x0388b04b3e0075a7 */ /* 0x000ea2000806017f */
[----:B------:R-:W-:Y:S04]  /*4280*/  BSSY B0, `(.L_x_8638) ;  /* 0x0000002000007945 */ /* 0x000fe80003800000 */
[----:B--2---:R-:W-:Y:S05]  /*4290*/  @!P3 BRA `(.L_x_8639) ;  /* 0x000001cc00a0b947 */ /* 0x004fea0003800000 */
.L_x_8890:
[----:B------:R-:W-:Y:S05]  /*42a0*/  BSYNC B0 ;  /* 0x0000000000007941 */ /* 0x000fea0003800000 */
.L_x_8638:
        /* <DEDUP_REMOVED lines=11> */
[----:B-1----:R-:W-:Y:S01]  /*4360*/  IMAD R9, R46, UR4, RZ ;  /* 0x000000042e097c24 */ /* 0x002fe2000f8e02ff */
[----:B------:R-:W-:-:S03]  /*4370*/  IADD3 R5, R5, R7, RZ ;  /* 0x0000000705057210 */ /* 0x000fc60007ffe0ff */
        /* <DEDUP_REMOVED lines=8> */
[----:B------:R-:W1:Y:S08]  /*4400*/  SHFL.IDX PT, R10, R10, RZ, 0x1c1f ;  /* 0x001c1fff0a0a7589 */ /* 0x000e7000000e0000 */
[----:B------:R-:W-:Y:S05]  /*4410*/  @!P3 BRA `(.L_x_8641) ;  /* 0x00000004009cb947 */ /* 0x000fea0003800000 */
[----:B------:R-:W3:Y:S01]  /*4420*/  LDL R31, [R1+0x14] ;  /* 0x00001400011f7983 */ /* 0x000ee20000100800 */
[----:B------:R-:W-:-:S03]  /*4430*/  ULDC UR4, c[0x0][0x320] ;  /* 0x0000c80000047ab9 */ /* 0x000fc60000000800 */
[----:B------:R-:W4:Y:S04]  /*4440*/  LDL R14, [R1+0x18] ;  /* 0x00001800010e7983 */ /* 0x000f280000100800 */
[----:B------:R-:W5:Y:S01]  /*4450*/  LDL R30, [R1+0x1c] ;  /* 0x00001c00011e7983 */ /* 0x000f620000100800 */
[----:B------:R-:W-:Y:S01]  /*4460*/  ISETP.GE.AND P5, PT, R16, UR4, PT ;  /* 0x0000000410007c0c */ /* 0x000fe2000bfa6270 */
[----:B------:R-:W-:Y:S01]  /*4470*/  IMAD R9, R185, 0x8000, R50 ;  /* 0x00008000b9097824 */ /* 0x000fe200078e0232 */
[----:B------:R-:W-:Y:S01]  /*4480*/  LOP3.LUT P3, RZ, R192, 0x4, RZ, 0xc0, !PT ;  /* 0x00000004c0ff7812 */ /* 0x000fe2000786c0ff */
[----:B------:R-:W2:Y:S02]  /*4490*/  LDL R29, [R1+0x20] ;  /* 0x00002000011d7983 */ /* 0x000ea40000100800 */
[----:B------:R-:W-:-:S02]  /*44a0*/  IMAD R12, R9, 0x2, R18 ;  /* 0x00000002090c7824 */ /* 0x000fc400078e0212 */
[----:B------:R-:W2:Y:S04]  /*44b0*/  LDL R28, [R1+0x24] ;  /* 0x00002400011c7983 */ /* 0x000ea80000100800 */
[----:B------:R-:W2:Y:S01]  /*44c0*/  LDL R15, [R1+0x28] ;  /* 0x00002800010f7983 */ /* 0x000ea20000100800 */
[----:B------:R-:W-:-:S03]  /*44d0*/  VIADD R13, R9, 0x20 ;  /* 0x00000020090d7836 */ /* 0x000fc60000000000 */
[----:B------:R-:W1:Y:S01]  /*44e0*/  @!P5 LDS.128 R4, [R12+0x400] ;  /* 0x000400000c04d984 */ /* 0x000e620000000c00 */
[----:B------:R-:W-:Y:S01]  /*44f0*/  @P3 VIADD R13, R9, 0xffffffe0 ;  /* 0xffffffe0090d3836 */ /* 0x000fe20000000000 */
[CC--:B0-----:R-:W-:Y:S02]  /*4500*/  @!P5 LEA R8, P3, R16.reuse, R11.reuse, 0x1 ;  /* 0x0000000b1008d211 */ /* 0x0c1fe400078608ff */
[----:B------:R-:W2:Y:S01]  /*4510*/  LDL R63, [R1+0x30] ;  /* 0x00003000013f7983 */ /* 0x000ea20000100800 */
[----:B------:R-:W-:Y:S01]  /*4520*/  IMAD R13, R13, 0x2, R18 ;  /* 0x000000020d0d7824 */ /* 0x000fe200078e0212 */
[----:B-1----:R-:W-:Y:S02]  /*4530*/  @!P5 LEA.HI.X R9, R16, R10, R17, 0x1, P3 ;  /* 0x0000000a1009d211 */ /* 0x002fe400018f0c11 */
[C---:B------:R-:W-:Y:S01]  /*4540*/  ISETP.GE.AND P3, PT, R184.reuse, UR4, PT ;  /* 0x00000004b8007c0c */ /* 0x040fe2000bf66270 */
[----:B------:R-:W2:Y:S04]  /*4550*/  LDL R57, [R1+0x34] ;  /* 0x0000340001397983 */ /* 0x000ea80000100800 */
[----:B------:R-:W2:Y:S04]  /*4560*/  LDL R56, [R1+0x38] ;  /* 0x0000380001387983 */ /* 0x000ea80000100800 */
[----:B------:R0:W-:Y:S04]  /*4570*/  @!P5 ST.E.128 desc[UR40][R8.64], R4 ;  /* 0x000000040800d985 */ /* 0x0001e8000c101d28 */
[----:B------:R-:W1:Y:S01]  /*4580*/  @!P3 LDS.128 R4, [R13+0x400] ;  /* 0x000400000d04b984 */ /* 0x000e620000000c00 */
[----:B0-----:R-:W-:-:S04]  /*4590*/  @!P3 LEA R8, P5, R184, R11, 0x1 ;  /* 0x0000000bb808b211 */ /* 0x001fc800078a08ff */
[----:B------:R-:W-:Y:S02]  /*45a0*/  @!P3 LEA.HI.X R9, R184, R10, R195, 0x1, P5 ;  /* 0x0000000ab809b211 */ /* 0x000fe400028f0cc3 */
[----:B------:R-:W-:-:S03]  /*45b0*/  ISETP.GE.AND P5, PT, R225, UR4, PT ;  /* 0x00000004e1007c0c */ /* 0x000fc6000bfa6270 */
[----:B-1----:R0:W-:Y:S10]  /*45c0*/  @!P3 ST.E.128 desc[UR40][R8.64], R4 ;  /* 0x000000040800b985 */ /* 0x0021f4000c101d28 */
[----:B------:R-:W1:Y:S01]  /*45d0*/  @!P5 LDS.128 R4, [R12+0x2400] ;  /* 0x002400000c04d984 */ /* 0x000e620000000c00 */
[----:B0-----:R-:W-:-:S05]  /*45e0*/  @!P5 LEA R8, P3, R225, R11, 0x1 ;  /* 0x0000000be108d211 */ /* 0x001fca00078608ff */
[----:B---3--:R-:W-:Y:S01]  /*45f0*/  @!P5 IMAD.X R9, R10, 0x1, R31, P3 ;  /* 0x000000010a09d824 */ /* 0x008fe200018e061f */
[C---:B------:R-:W-:Y:S01]  /*4600*/  ISETP.GE.AND P3, PT, R224.reuse, UR4, PT ;  /* 0x00000004e0007c0c */ /* 0x040fe2000bf66270 */
[----:B------:R-:W3:Y:S04]  /*4610*/  LDL R31, [R1+0x3c] ;  /* 0x00003c00011f7983 */ /* 0x000ee80000100800 */
[----:B-1----:R0:W-:Y:S08]  /*4620*/  @!P5 ST.E.128 desc[UR40][R8.64], R4 ;  /* 0x000000040800d985 */ /* 0x0021f0000c101d28 */
        /* <DEDUP_REMOVED lines=13> */
[----:B0-----:R-:W-:-:S05]  /*4700*/  @!P3 LEA R8, P5, R222, R11, 0x1 ;  /* 0x0000000bde08b211 */ /* 0x001fca00078a08ff */
[----:B--2---:R-:W-:Y:S01]  /*4710*/  @!P3 IMAD.X R9, R10, 0x1, R29, P5 ;  /* 0x000000010a09b824 */ /* 0x004fe200028e061d */
[C---:B------:R-:W-:Y:S01]  /*4720*/  ISETP.GE.AND P5, PT, R221.reuse, UR4, PT ;  /* 0x00000004dd007c0c */ /* 0x040fe2000bfa6270 */
[----:B------:R-:W2:Y:S04]  /*4730*/  LDL R29, [R1+0x8] ;  /* 0x00000800011d7983 */ /* 0x000ea80000100800 */
[----:B-1----:R0:W-:Y:S08]  /*4740*/  @!P3 ST.E.128 desc[UR40][R8.64], R4 ;  /* 0x000000040800b985 */ /* 0x0021f0000c101d28 */
[----:B------:R-:W1:Y:S01]  /*4750*/  @!P5 LDS.128 R4, [R12+0x6400] ;  /* 0x006400000c04d984 */ /* 0x000e620000000c00 */
[----:B0-----:R-:W-:-:S05]  /*4760*/  @!P5 LEA R8, P3, R221, R11, 0x1 ;  /* 0x0000000bdd08d211 */ /* 0x001fca00078608ff */
[----:B------:R-:W-:Y:S01]  /*4770*/  @!P5 IMAD.X R9, R10, 0x1, R28, P3 ;  /* 0x000000010a09d824 */ /* 0x000fe200018e061c */
[C---:B------:R-:W-:Y:S01]  /*4780*/  ISETP.GE.AND P3, PT, R220.reuse, UR4, PT ;  /* 0x00000004dc007c0c */ /* 0x040fe2000bf66270 */
[----:B------:R-:W2:Y:S04]  /*4790*/  LDL R28, [R1+0x44] ;  /* 0x00004400011c7983 */ /* 0x000ea80000100800 */
[----:B-1----:R0:W-:Y:S08]  /*47a0*/  @!P5 ST.E.128 desc[UR40][R8.64], R4 ;  /* 0x000000040800d985 */ /* 0x0021f0000c101d28 */
[----:B------:R-:W1:Y:S01]  /*47b0*/  @!P3 LDS.128 R4, [R13+0x6400] ;  /* 0x006400000d04b984 */ /* 0x000e620000000c00 */
[----:B0-----:R-:W-:-:S05]  /*47c0*/  @!P3 LEA R8, P5, R220, R11, 0x1 ;  /* 0x0000000bdc08b211 */ /* 0x001fca00078a08ff */
[----:B------:R-:W-:Y:S02]  /*47d0*/  @!P3 IMAD.X R9, R10, 0x1, R15, P5 ;  /* 0x000000010a09b824 */ /* 0x000fe400028e060f */
[----:B------:R-:W2:Y:S01]  /*47e0*/  LDL R15, [R1+0x4] ;  /* 0x00000400010f7983 */ /* 0x000ea20000100800 */
        /* <DEDUP_REMOVED lines=29> */
[----:B0-----:R-:W-:-:S04]  /*49c0*/  @!P3 LEA R8, P5, R214, R11, 0x1 ;  /* 0x0000000bd608b211 */ /* 0x001fc800078a08ff */
[----:B-----5:R-:W-:Y:S02]  /*49d0*/  @!P3 IADD3.X R9, R10, R30, RZ, P5, !PT ;  /* 0x0000001e0a09b210 */ /* 0x020fe40002ffe4ff */
[----:B--2---:R-:W-:-:S03]  /*49e0*/  ISETP.GE.AND P5, PT, R29, UR4, PT ;  /* 0x000000041d007c0c */ /* 0x004fc6000bfa6270 */
        /* <DEDUP_REMOVED lines=8> */
[----:B----4-:R-:W-:-:S05]  /*4a70*/  @!P3 IMAD.X R9, R10, 0x1, R14, P5 ;  /* 0x000000010a09b824 */ /* 0x010fca00028e060e */
[----:B-1----:R3:W-:Y:S03]  /*4a80*/  @!P3 ST.E.128 desc[UR40][R8.64], R4 ;  /* 0x000000040800b985 */ /* 0x0027e6000c101d28 */
.L_x_8641:
[----:B------:R-:W-:Y:S05]  /*4a90*/  BSYNC B0 ;  /* 0x0000000000007941 */ /* 0x000fea0003800000 */
.L_x_8640:
[----:B------:R-:W-:Y:S01]  /*4aa0*/  @!PT LDS RZ, [RZ] ;  /* 0x00000000fffff984 */ /* 0x000fe20000000800 */
[----:B------:R-:W-:Y:S01]  /*4ab0*/  @!PT LDS RZ, [RZ] ;  /* 0x00000000fffff984 */ /* 0x000fe20000000800 */
[----:B------:R-:W-:Y:S01]  /*4ac0*/  @!PT LDS RZ, [RZ] ;  /* 0x00000000fffff984 */ /* 0x000fe20000000800 */
[----:B------:R-:W-:Y:S01]  /*4ad0*/  @!PT LDS RZ, [RZ] ;  /* 0x00000000fffff984 */ /* 0x000fe20000000800 */
[----:B------:R4:W-:Y:S06]  /*4ae0*/  MEMBAR.ALL.CTA ;  /* 0x0000000000007992 */ /* 0x0009ec0000008000 */
[----:B----4-:R-:W4:Y:S01]  /*4af0*/  FENCE.VIEW.ASYNC.S ;  /* 0x00000000000073c6 */ /* 0x010f220000000000 */
[----:B--2---:R-:W-:Y:S01]  /*4b00*/  @!P4 VIADD R62, R62, 0x388c0 ;  /* 0x000388c03e3ec836 */ /* 0x004fe20000000000 */
        /* <DEDUP_REMOVED lines=9> */
[----:B--2---:R-:W-:Y:S06]  /*4ba0*/  @P2 BRA `(.L_x_8642) ;  /* 0xffffffd800442947 */ /* 0x004fec000383ffff */
.L_x_8605:
[----:B------:R-:W2:Y:S01]  /*4bb0*/  LDL R4, [R1+0x6c] ;  /* 0x00006c0001047983 */ /* 0x000ea20000100800 */
[----:B------:R-:W-:Y:S01]  /*4bc0*/  BSSY B0, `(.L_x_8643) ;  /* 0x0000005000007945 */ /* 0x000fe20003800000 */
[----:B--2---:R-:W-:-:S03]  /*4bd0*/  ISETP.NE.AND P0, PT, R4, 0x1, PT ;  /* 0x000000010400780c */ /* 0x004fc60003f05270 */
[----:B------:R-:W-:Y:S10]  /*4be0*/  @P3 BRA `(.L_x_8644) ;  /* 0x0000000000083947 */ /* 0x000ff40003800000 */
[----:B------:R-:W2:Y:S02]  /*4bf0*/  FENCE.VIEW.ASYNC.G ;  /* 0x00000000000073c6 */ /* 0x000ea40000000100 */
[----:B--2---:R-:W-:Y:S06]  /*4c00*/  BAR.ARV 0xc, 0x180 ;  /* 0x0306000000007b1d */ /* 0x004fec0000002000 */
.L_x_8644:
[----:B------:R-:W-:Y:S05]  /*4c10*/  BSYNC B0 ;  /* 0x0000000000007941 */ /* 0x000fea0003800000 */
.L_x_8643:
[----:B------:R-:W-:Y:S04]  /*4c20*/  BSSY B7, `(.L_x_8645) ;  /* 0x0001084000077945 */ /* 0x000fe80003800000 */
[----:B------:R-:W-:Y:S05]  /*4c30*/  @!P0 BRA `(.L_x_8646) ;  /* 0x0000001c00b08947 */ /* 0x000fea0003800000 */
[----:B------:R-:W2:Y:S01]  /*4c40*/  LDC R0, c[0x0][0x448] ;  /* 0x00011200ff007b82 */ /* 0x000ea20000000800 */
[----:B------:R-:W-:Y:S01]  /*4c50*/  VIADD R3, R213, 0x3f ;  /* 0x0000003fd5037836 */ /* 0x000fe20000000000 */
        /* <DEDUP_REMOVED lines=35> */
[----:B------:R-:W2:Y:S01]  /*4e90*/  @P0 LDC R0, c[0x0][0x44c] ;  /* 0x00011300ff000b82 */ /* 0x000ea20000000800 */
[----:B------:R-:W-:Y:S02]  /*4ea0*/  CS2R R86, SRZ ;  /* 0x0000000000567805 */ /* 0x000fe4000001ff00 */
[----:B------:R-:W-:Y:S01]  /*4eb0*/  CS2R R84, SRZ ;  /* 0x0000000000547805 */ /* 0x000fe2000001ff00 */
[----:B------:R-:W-:Y:S01]  /*4ec0*/  IMAD.MOV.U32 R83, RZ, RZ, RZ ;  /* 0x000000ffff537224 */ /* 0x000fe200078e00ff */
[----:B------:R-:W-:-:S02]  /*4ed0*/  CS2R R32, SRZ ;  /* 0x0000000000207805 */ /* 0x000fc4000001ff00 */
[----:B------:R-:W-:Y:S02]  /*4ee0*/  CS2R R80, SRZ ;  /* 0x0000000000507805 */ /* 0x000fe4000001ff00 */
[----:B------:R-:W-:Y:S02]  /*4ef0*/  CS2R R78, SRZ ;  /* 0x00000000004e7805 */ /* 0x000fe4000001ff00 */
[----:B------:R-:W-:Y:S01]  /*4f00*/  CS2R R76, SRZ ;  /* 0x00000000004c7805 */ /* 0x000fe2000001ff00 */
[----:B------:R-:W3:Y:S01]  /*4f10*/  @P0 LDC R5, c[0x0][0x450] ;  /* 0x00011400ff050b82 */ /* 0x000ee20000000800 */
[----:B------:R-:W-:Y:S01]  /*4f20*/  IMAD.MOV.U32 R75, RZ, RZ, RZ ;  /* 0x000000ffff4b7224 */ /* 0x000fe200078e00ff */
[----:B------:R-:W-:Y:S02]  /*4f30*/  CS2R R28, SRZ ;  /* 0x00000000001c7805 */ /* 0x000fe4000001ff00 */
[----:B------:R-:W-:Y:S01]  /*4f40*/  CS2R R72, SRZ ;  /* 0x0000000000487805 */ /* 0x000fe2000001ff00 */
[----:B------:R-:W-:Y:S01]  /*4f50*/  IMAD.MOV.U32 R71, RZ, RZ, RZ ;  /* 0x000000ffff477224 */ /* 0x000fe200078e00ff */
[----:B------:R-:W-:-:S02]  /*4f60*/  CS2R R14, SRZ ;  /* 0x00000000000e7805 */ /* 0x000fc4000001ff00 */
[----:B------:R-:W-:Y:S01]  /*4f70*/  CS2R R68, SRZ ;  /* 0x0000000000447805 */ /* 0x000fe2000001ff00 */
[----:B------:R-:W-:Y:S01]  /*4f80*/  IMAD.MOV.U32 R67, RZ, RZ, RZ ;  /* 0x000000ffff437224 */ /* 0x000fe200078e00ff */
        /* <DEDUP_REMOVED lines=8> */
[----:B--2---:R-:W-:Y:S01]  /*5010*/  @P0 IMAD.HI.U32 R0, R3, R0, RZ ;  /* 0x0000000003000227 */ /* 0x004fe200078e00ff */
[----:B------:R-:W-:Y:S02]  /*5020*/  CS2R R160, SRZ ;  /* 0x0000000000a07805 */ /* 0x000fe4000001ff00 */
[----:B------:R-:W-:Y:S02]  /*5030*/  CS2R R50, SRZ ;  /* 0x0000000000327805 */ /* 0x000fe4000001ff00 */
[----:B------:R-:W-:-:S02]  /*5040*/  CS2R R46, SRZ ;  /* 0x00000000002e7805 */ /* 0x000fc4000001ff00 */
[----:B------:R-:W-:Y:S02]  /*5050*/  CS2R R42, SRZ ;  /* 0x00000000002a7805 */ /* 0x000fe4000001ff00 */
[----:B------:R-:W-:Y:S01]  /*5060*/  CS2R R154, SRZ ;  /* 0x00000000009a7805 */ /* 0x000fe2000001ff00 */
[----:B------:R-:W-:Y:S01]  /*5070*/  IMAD.MOV.U32 R39, RZ, RZ, RZ ;  /* 0x000000ffff277224 */ /* 0x000fe200078e00ff */
[----:B01----:R-:W-:Y:S02]  /*5080*/  CS2R R10, SRZ ;  /* 0x00000000000a7805 */ /* 0x003fe4000001ff00 */
[----:B---3--:R-:W-:Y:S01]  /*5090*/  @P0 SHF.R.U32.HI R3, RZ, R5, R0 ;  /* 0x00000005ff030219 */ /* 0x008fe20000011600 */
[----:B------:R-:W-:Y:S01]  /*50a0*/  IMAD.MOV.U32 R35, RZ, RZ, RZ ;  /* 0x000000ffff237224 */ /* 0x000fe200078e00ff */
[----:B------:R-:W-:Y:S02]  /*50b0*/  PLOP3.LUT P0, PT, PT, PT, PT, 0x80, 0x0 ;  /* 0x000000000000781c */ /* 0x000fe40003f0f070 */
[----:B------:R-:W-:-:S02]  /*50c0*/  CS2R R8, SRZ ;  /* 0x0000000000087805 */ /* 0x000fc4000001ff00 */
[----:B------:R-:W-:Y:S01]  /*50d0*/  CS2R R152, SRZ ;  /* 0x0000000000987805 */ /* 0x000fe2000001ff00 */
[----:B------:R-:W-:Y:S01]  /*50e0*/  IMAD.IADD R3, R38, 0x1, R3 ;  /* 0x0000000126037824 */ /* 0x000fe200078e0203 */
[----:B------:R-:W-:Y:S01]  /*50f0*/  CS2R R6, SRZ ;  /* 0x0000000000067805 */ /* 0x000fe2000001ff00 */
[----:B------:R-:W-:Y:S01]  /*5100*/  IMAD.MOV.U32 R31, RZ, RZ, RZ ;  /* 0x000000ffff1f7224 */ /* 0x000fe200078e00ff */
[----:B------:R-:W-:Y:S02]  /*5110*/  MOV R5, RZ ;  /* 0x000000ff00057202 */ /* 0x000fe40000000f00 */
[----:B------:R-:W-:-:S04]  /*5120*/  SHF.R.S32.HI R0, RZ, 0x1f, R3 ;  /* 0x0000001fff007819 */ /* 0x000fc80000011403 */
[----:B------:R-:W-:-:S04]  /*5130*/  LEA.HI R0, R0, R3, RZ, 0x6 ;  /* 0x0000000300007211 */ /* 0x000fc800078f30ff */
[----:B------:R-:W-:Y:S01]  /*5140*/  SHF.R.S32.HI R3, RZ, 0x6, R0 ;  /* 0x00000006ff037819 */ /* 0x000fe20000011400 */
[----:B------:R-:W-:-:S03]  /*5150*/  IMAD.MOV.U32 R0, RZ, RZ, RZ ;  /* 0x000000ffff007224 */ /* 0x000fc600078e00ff */
[----:B------:R-:W-:Y:S02]  /*5160*/  VIMNMX R4, R170, R3, PT ;  /* 0x00000003aa047248 */ /* 0x000fe40003fe0100 */
[----:B------:R-:W-:Y:S02]  /*5170*/  CS2R R2, SRZ ;  /* 0x0000000000027805 */ /* 0x000fe4000001ff00 */
[----:B------:R-:W-:-:S13]  /*5180*/  ISETP.GE.AND P1, PT, R4, 0x1, PT ;  /* 0x000000010400780c */ /* 0x000fda0003f26270 */
        /* <DEDUP_REMOVED lines=25> */
[----:B------:R-:W-:Y:S01]  /*5320*/  LOP3.LUT R0, R3, 0x3fff, RZ, 0xc0, !PT ;  /* 0x00003fff03007812 */ /* 0x000fe200078ec0ff */
[----:B------:R-:W-:Y:S01]  /*5330*/  IMAD.MOV.U32 R3, RZ, RZ, 0x40000040 ;  /* 0x40000040ff037424 */ /* 0x000fe200078e00ff */
[C---:B------:R-:W-:Y:S01]  /*5340*/  R2UR UR4, R2.reuse ;  /* 0x00000000020472ca */ /* 0x040fe200000e0000 */
[----:B------:R-:W-:Y:S01]  /*5350*/  VIADD R10, R2, 0x2 ;  /* 0x00000002020a7836 */ /* 0x000fe20000000000 */
[----:B------:R-:W-:-:S02]  /*5360*/  LOP3.LUT R0, R0, 0x2000000, RZ, 0xfc, !PT ;  /* 0x0200000000007812 */ /* 0x000fc400078efcff */
[----:B------:R-:W-:-:S03]  /*5370*/  R2UR UR5, R3 ;  /* 0x00000000030572ca */ /* 0x000fc600000e0000 */
[----:B------:R-:W-:-:S04]  /*5380*/  IMAD R6, R19, 0x1000, R0 ;  /* 0x0000100013067824 */ /* 0x000fc800078e0200 */
[C---:B------:R-:W-:Y:S01]  /*5390*/  VIADD R8, R6.reuse, 0x80 ;  /* 0x0000008006087836 */ /* 0x040fe20000000000 */
[----:B------:R-:W-:-:S13]  /*53a0*/  R2UR UR6, R6 ;  /* 0x00000000060672ca */ /* 0x000fda00000e0000 */
        /* <DEDUP_REMOVED lines=10> */
[----:B------:R-:W-:-:S02]  /*5450*/  R2UR UR11, R9 ;  /* 0x00000000090b72ca */ /* 0x000fc400000e0000 */
[----:B------:R-:W-:Y:S02]  /*5460*/  MOV R9, 0x40000040 ;  /* 0x4000004000097802 */ /* 0x000fe40000000f00 */
[----:B------:R-:W-:Y:S02]  /*5470*/  R2UR UR8, R8 ;  /* 0x00000000080872ca */ /* 0x000fe400000e0000 */
[----:B------:R-:W-:Y:S01]  /*5480*/  R2UR UR9, R9 ;  /* 0x00000000090972ca */ /* 0x000fe200000e0000 */
[----:B------:R-:W-:Y:S02]  /*5490*/  WARPGROUP.DEPBAR.LE gsb0, 0x0 ;  /* 0x00008000000079c5 */ /* 0x000fe40000010000 */
[----:B------:R-:W-:-:S08]  /*54a0*/  WARPGROUP.ARRIVE ;  /* 0x00000000000079c5 */ /* 0x000fd00000000000 */
        /* <DEDUP_REMOVED lines=19> */
.L_x_8648:
        /* <DEDUP_REMOVED lines=8> */
.L_x_8652:
[----:B------:R-:W-:Y:S01]  /*5660*/  BAR.SYNC.DEFER_BLOCKING 0xe, 0x100 ;  /* 0x0384000000007b1d */ /* 0x000fe20000010000 */
[C---:B-1----:R-:W-:Y:S01]  /*5670*/  IMAD R4, R19.reuse, 0x40, R194 ;  /* 0x0000004013047824 */ /* 0x042fe200078e02c2 */
[----:B------:R-:W-:Y:S01]  /*5680*/  R2UR UR4, R2 ;  /* 0x00000000020472ca */ /* 0x000fe200000e0000 */
[----:B------:R-:W-:Y:S01]  /*5690*/  VIADD R19, R19, 0x1 ;  /* 0x0000000113137836 */ /* 0x000fe20000000000 */
[----:B------:R-:W-:Y:S01]  /*56a0*/  R2UR UR5, R3 ;  /* 0x00000000030572ca */ /* 0x000fe200000e0000 */
[----:B------:R-:W-:Y:S01]  /*56b0*/  IMAD R4, R4, 0x4, R18 ;  /* 0x0000000404047824 */ /* 0x000fe200078e0212 */
[C---:B------:R-:W-:Y:S01]  /*56c0*/  ISETP.GT.AND P1, PT, R14.reuse, RZ, PT ;  /* 0x000000ff0e00720c */ /* 0x040fe20003f24270 */
[----:B------:R-:W-:Y:S01]  /*56d0*/  IMAD.MOV.U32 R13, RZ, RZ, 0x40000040 ;  /* 0x40000040ff0d7424 */ /* 0x000fe200078e00ff */
[----:B------:R-:W-:Y:S01]  /*56e0*/  ISETP.NE.AND P0, PT, R19, 0x2, PT ;  /* 0x000000021300780c */ /* 0x000fe20003f05270 */
[----:B------:R-:W-:-:S03]  /*56f0*/  VIADD R14, R14, 0xffffffff ;  /* 0xffffffff0e0e7836 */ /* 0x000fc60000000000 */
        /* <DEDUP_REMOVED lines=132> */
[----:B------:R-:W-:Y:S02]  /*5f40*/  IMAD.MOV.U32 R5, RZ, RZ, 0x40000040 ;  /* 0x40000040ff057424 */ /* 0x000fe400078e00ff */
[C---:B------:R-:W-:Y:S01]  /*5f50*/  VIADD R12, R4.reuse, 0x80 ;  /* 0x00000080040c7836 */ /* 0x040fe20000000000 */
[----:B------:R-:W-:Y:S01]  /*5f60*/  R2UR UR6, R4 ;  /* 0x00000000040672ca */ /* 0x000fe200000e0000 */
[----:B------:R-:W-:Y:S01]  /*5f70*/  WARPGROUP.ARRIVE ;  /* 0x00000000000079c5 */ /* 0x000fe20000000000 */
[----:B------:R-:W-:Y:S01]  /*5f80*/  R2UR UR7, R5 ;  /* 0x00000000050772ca */ /* 0x000fe200000e0000 */
[----:B------:R-:W-:-:S12]  /*5f90*/  IMAD.MOV.U32 R5, RZ, RZ, 0x40000040 ;  /* 0x40000040ff057424 */ /* 0x000fd800078e00ff */
        /* <DEDUP_REMOVED lines=23> */
[----:B------:R-:W-:Y:S02]  /*6110*/  R2UR UR5, R7 ;  /* 0x00000000070572ca */ /* 0x000fe400000e0000 */
[----:B------:R-:W-:-:S04]  /*6120*/  SEL R4, RZ, 0x1, P0 ;  /* 0x00000001ff047807 */ /* 0x000fc80000000000 */
[----:B------:R-:W-:Y:S01]  /*6130*/  LOP3.LUT R23, R23, R4, RZ, 0x3c, !PT ;  /* 0x0000000417177212 */ /* 0x000fe200078e3cff */
[----:B------:R-:W-:Y:S02]  /*6140*/  WARPGROUP.DEPBAR.LE gsb0, 0x0 ;  /* 0x00008000000079c5 */ /* 0x000fe40000010000 */
[----:B------:R-:W-:-:S12]  /*6150*/  WARPGROUP.ARRIVE ;  /* 0x00000000000079c5 */ /* 0x000fd80000000000 */
[----:B------:R-:W-:Y:S03]  /*6160*/  HGMMA.64x256x16.F32 R24, gdesc[UR4].tnspB, R24, gsb0 ;  /* 0x43e00000041879f0 */ /* 0x000fe60008000818 */
[----:B------:R-:W-:Y:S02]  /*6170*/  WARPGROUP.DEPBAR.LE gsb0, 0x0 ;  /* 0x00008000000079c5 */ /* 0x000fe40000010000 */
[----:B------:R-:W-:Y:S06]  /*6180*/  BAR.ARV 0xf, 0x100 ;  /* 0x03c4000000007b1d */ /* 0x000fec0000002000 */
[----:B------:R-:W-:Y:S05]  /*6190*/  @!P2 BRA `(.L_x_8651) ;  /* 0x000000000004a947 */ /* 0x000fea0003800000 */
[----:B------:R-:W-:Y:S01]  /*61a0*/  BPT.TRAP 0x1 ;  /* 0x000000040000795c */ /* 0x000fe20000300000 */
.L_x_8651:
[----:B------:R-:W-:-:S05]  /*61b0*/  LEA R4, R19, R18, 0x3 ;  /* 0x0000001213047211 */ /* 0x000fca00078e18ff */
[----:B------:R-:W-:-:S05]  /*61c0*/  VIADD R4, R4, 0x38860 ;  /* 0x0003886004047836 */ /* 0x000fca0000000000 */
[----:B------:R-:W-:-:S04]  /*61d0*/  PRMT R4, R187, 0x654, R4 ;  /* 0x00000654bb047816 */ /* 0x000fc80000000004 */
[----:B------:R1:W-:Y:S01]  /*61e0*/  SYNCS.ARRIVE.TRANS64.RED.A1T0 RZ, [R4+URZ], RZ ;  /* 0x000000ff04ff79a7 */ /* 0x0003e2000810043f */
[----:B------:R-:W-:Y:S05]  /*61f0*/  @P1 BRA `(.L_x_8652) ;  /* 0xfffffff400181947 */ /* 0x000fea000383ffff */
.L_x_8650:
[----:B------:R-:W-:Y:S05]  /*6200*/  BSYNC B0 ;  /* 0x0000000000007941 */ /* 0x000fea0003800000 */
.L_x_8649:
[----:B------:R-:W-:Y:S01]  /*6210*/  BAR.SYNC.DEFER_BLOCKING 0xe, 0x100 ;  /* 0x0384000000007b1d */ /* 0x000fe20000010000 */
[C---:B------:R-:W-:Y:S01]  /*6220*/  IMAD R3, R19.reuse, 0x40, R194 ;  /* 0x0000004013037824 */ /* 0x040fe200078e02c2 */
[----:B------:R-:W-:Y:S01]  /*6230*/  PLOP3.LUT P0, PT, PT, PT, PT, 0x8, 0x0 ;  /* 0x000000000000781c */ /* 0x000fe20003f0e170 */
[----:B------:R-:W-:Y:S02]  /*6240*/  VIADD R19, R19, 0x1 ;  /* 0x0000000113137836 */ /* 0x000fe40000000000 */
[----:B------:R-:W-:-:S03]  /*6250*/  IMAD R3, R3, 0x4, R18 ;  /* 0x0000000403037824 */ /* 0x000fc600078e0212 */
[----:B------:R-:W-:-:S04]  /*6260*/  ISETP.NE.AND P1, PT, R19, 0x2, PT ;  /* 0x000000021300780c */ /* 0x000fc80003f25270 */
[----:B------:R-:W-:Y:S01]  /*6270*/  SEL R19, R19, RZ, P1 ;  /* 0x000000ff13137207 */ /* 0x000fe20000800000 */
[----:B------:R-:W2:Y:S04]  /*6280*/  LDS R2, [R3+0x38400] ;  /* 0x0384000003027984 */ /* 0x000ea80000000800 */
[----:B------:R-:W0:Y:S01]  /*6290*/  LDS R0, [R3+0x38420] ;  /* 0x0384200003007984 */ /* 0x000e220000000800 */
[-C--:B--2---:R-:W-:Y:S01]  /*62a0*/  FMUL.FTZ R155, R28, R2.reuse ;  /* 0x000000021c9b7220 */ /* 0x084fe20000410000 */
[-C--:B------:R-:W-:Y:S01]  /*62b0*/  FMUL.FTZ R152, R29, R2.reuse ;  /* 0x000000021d987220 */ /* 0x080fe20000410000 */
[-C--:B------:R-:W-:Y:S01]  /*62c0*/  FMUL.FTZ R10, R33, R2.reuse ;  /* 0x00000002210a7220 */ /* 0x080fe20000410000 */
[-C--:B------:R-:W-:Y:S01]  /*62d0*/  FMUL.FTZ R14, R37, R2.reuse ;  /* 0x00000002250e7220 */ /* 0x080fe20000410000 */
[----:B------:R-:W-:Y:S01]  /*62e0*/  FMUL.FTZ R28, R41, R2 ;  /* 0x00000002291c7220 */ /* 0x000fe20000410000 */
        /* <DEDUP_REMOVED lines=125> */
[----:B------:R-:W-:-:S02]  /*6ac0*/  IMAD.MOV.U32 R2, RZ, RZ, RZ ;  /* 0x000000ffff027224 */ /* 0x000fc400078e00ff */
[----:B------:R-:W-:Y:S01]  /*6ad0*/  IMAD.MOV.U32 R0, RZ, RZ, RZ ;  /* 0x000000ffff007224 */ /* 0x000fe200078e00ff */
[----:B------:R-:W-:Y:S06]  /*6ae0*/  BAR.ARV 0xf, 0x100 ;  /* 0x03c4000000007b1d */ /* 0x000fec0000002000 */
[----:B------:R-:W-:Y:S05]  /*6af0*/  BRA `(.L_x_8647) ;  /* 0x000000e800587947 */ /* 0x000fea0003800000 */
.L_x_8646:
        /* <DEDUP_REMOVED lines=69> */
[----:B---3--:R-:W-:Y:S02]  /*6f50*/  @P0 SHF.R.U32.HI R3, RZ, R5, R0 ;  /* 0x00000005ff030219 */ /* 0x008fe40000011600 */
[----:B------:R-:W-:Y:S02]  /*6f60*/  CS2R R8, SRZ ;  /* 0x0000000000087805 */ /* 0x000fe4000001ff00 */
[----:B------:R-:W-:-:S02]  /*6f70*/  PLOP3.LUT P0, PT, PT, PT, PT, 0x80, 0x0 ;  /* 0x000000000000781c */ /* 0x000fc40003f0f070 */
[----:B------:R-:W-:Y:S02]  /*6f80*/  CS2R R152, SRZ ;  /* 0x0000000000987805 */ /* 0x000fe4000001ff00 */
[----:B------:R-:W-:Y:S01]  /*6f90*/  MOV R35, RZ ;  /* 0x000000ff00237202 */ /* 0x000fe20000000f00 */
[----:B------:R-:W-:Y:S01]  /*6fa0*/  IMAD.IADD R3, R38, 0x1, R3 ;  /* 0x0000000126037824 */ /* 0x000fe200078e0203 */
[----:B------:R-:W-:Y:S01]  /*6fb0*/  CS2R R6, SRZ ;  /* 0x0000000000067805 */ /* 0x000fe2000001ff00 */
[----:B------:R-:W-:Y:S02]  /*6fc0*/  IMAD.MOV.U32 R31, RZ, RZ, RZ ;  /* 0x000000ffff1f7224 */ /* 0x000fe400078e00ff */
[----:B------:R-:W-:Y:S01]  /*6fd0*/  IMAD.MOV.U32 R5, RZ, RZ, RZ ;  /* 0x000000ffff057224 */ /* 0x000fe200078e00ff */
        /* <DEDUP_REMOVED lines=41> */
.L_x_8654:
[----:B------:R-:W-:Y:S05]  /*7270*/  BSYNC B6 ;  /* 0x0000000000067941 */ /* 0x000fea0003800000 */
.L_x_8653:
        /* <DEDUP_REMOVED lines=13> */
.L_x_8658:
[----:B-1----:R1:W2:Y:S02]  /*7350*/  SYNCS.PHASECHK.TRANS64.TRYWAIT P0, [R18+URZ+0x38800], R3 ;  /* 0x03880003120075a7 */ /* 0x0022a4000800017f */
[----:B--2---:R-:W-:Y:S05]  /*7360*/  @!P0 NANOSLEEP.SYNCS 0x989680 ;  /* 0x009896800000895d */ /* 0x004fea0003900000 */
[----:B------:R-:W2:Y:S02]  /*7370*/  @!P0 SYNCS.PHASECHK.TRANS64 P0, [R18+URZ+0x38800], R3 ;  /* 0x03880003120085a7 */ /* 0x000ea4000800007f */
[----:B--2---:R-:W-:Y:S05]  /*7380*/  @!P0 BRA `(.L_x_8658) ;  /* 0xfffffffc00f08947 */ /* 0x004fea000383ffff */
.L_x_8657:
[----:B------:R-:W-:Y:S05]  /*7390*/  BSYNC B0 ;  /* 0x0000000000007941 */ /* 0x000fea0003800000 */
.L_x_8656:
[----:B------:R-:W-:Y:S05]  /*73a0*/  BRA `(.L_x_8659) ;  /* 0x0000002c00687947 */ /* 0x000fea0003800000 */
.L_x_8655:
[----:B------:R-:W-:Y:S01]  /*73b0*/  IADD3 R2, R18, 0x20400, RZ ;  /* 0x0002040012027810 */ /* 0x000fe20007ffe0ff */
[----:B------:R-:W-:Y:S01]  /*73c0*/  ULDC.64 UR4, c[0x0][0x3f8] ;  /* 0x0000fe0000047ab9 */ /* 0x000fe20000000a00 */
[----:B-----5:R-:W-:Y:S01]  /*73d0*/  SHF.R.S32.HI R0, RZ, 0x1f, R24 ;  /* 0x0000001fff007819 */ /* 0x020fe20000011418 */
[----:B------:R-:W-:Y:S01]  /*73e0*/  ULDC.64 UR6, c[0x0][0x408] ;  /* 0x0001020000067ab9 */ /* 0x000fe20000000a00 */
[----:B------:R-:W-:Y:S01]  /*73f0*/  LOP3.LUT P0, RZ, R2, 0x3ff, RZ, 0xc0, !PT ;  /* 0x000003ff02ff7812 */ /* 0x000fe2000780c0ff */
        /* <DEDUP_REMOVED lines=26> */
.L_x_8661:
[----:B------:R-:W-:Y:S05]  /*75a0*/  BSYNC B6 ;  /* 0x0000000000067941 */ /* 0x000fea0003800000 */
.L_x_8660:
        /* <DEDUP_REMOVED lines=19> */
[----:B------:R-:W-:Y:S01]  /*76e0*/  IMAD R5, R2, 0x20, R35 ;  /* 0x0000002002057824 */ /* 0x000fe200078e0223 */
[----:B------:R-:W-:-:S03]  /*76f0*/  MOV R2, R24 ;  /* 0x0000001800027202 */ /* 0x000fc60000000f00 */
        /* <DEDUP_REMOVED lines=9> */
[----:B------:R-:W-:-:S04]  /*7790*/  IMAD.WIDE.U32 R2, R5, UR6, R2 ;  /* 0x0000000605027c25 */ /* 0x000fc8000f8e0002 */
[----:B------:R-:W-:Y:S01]  /*77a0*/  IMAD R11, R5, UR7, R0 ;  /* 0x00000007050b7c24 */ /* 0x000fe2000f8e0200 */
[----:B------:R-:W-:Y:S01]  /*77b0*/  ULDC.64 UR6, c[0x0][0x400] ;  /* 0x0001000000067ab9 */ /* 0x000fe20000000a00 */
[----:B------:R-:W-:Y:S01]  /*77c0*/  IMAD.IADD R5, R7, 0x1, R9 ;  /* 0x0000000107057824 */ /* 0x000fe200078e0209 */
[----:B------:R-:W-:Y:S01]  /*77d0*/  LEA R0, P0, R6, UR4, 0x1 ;  /* 0x0000000406007c11 */ /* 0x000fe2000f8008ff */
[----:B------:R-:W-:Y:S01]  /*77e0*/  IMAD.IADD R7, R3, 0x1, R11 ;  /* 0x0000000103077824 */ /* 0x000fe200078e020b */
[----:B------:R-:W-:Y:S01]  /*77f0*/  LEA R4, P1, R2, UR6, 0x1 ;  /* 0x0000000602047c11 */ /* 0x000fe2000f8208ff */
[----:B------:R-:W-:Y:S01]  /*7800*/  UMOV UR4, 0xffffffff ;  /* 0xffffffff00047882 */ /* 0x000fe20000000000 */
[----:B------:R-:W-:Y:S02]  /*7810*/  LEA.HI.X R6, R6, UR5, R5, 0x1, P0 ;  /* 0x0000000506067c11 */ /* 0x000fe400080f0c05 */
[----:B------:R-:W-:Y:S01]  /*7820*/  LEA.HI.X R7, R2, UR7, R7, 0x1, P1 ;  /* 0x0000000702077c11 */ /* 0x000fe200088f0c07 */
[----:B------:R-:W-:Y:S08]  /*7830*/  BRA.DIV UR4, `(.L_x_8664) ;  /* 0x0000019a044c7947 */ /* 0x000ff0000b800000 */
[----:B------:R0:W1:Y:S04]  /*7840*/  SHFL.IDX PT, R3, R6, RZ, 0x1c1f ;  /* 0x001c1fff06037589 */ /* 0x00006800000e0000 */
[----:B------:R0:W2:Y:S04]  /*7850*/  SHFL.IDX PT, R2, R0, RZ, 0x1c1f ;  /* 0x001c1fff00027589 */ /* 0x0000a800000e0000 */
[----:B------:R0:W3:Y:S04]  /*7860*/  SHFL.IDX PT, R5, R7, RZ, 0x1c1f ;  /* 0x001c1fff07057589 */ /* 0x0000e800000e0000 */
[----:B------:R0:W4:Y:S02]  /*7870*/  SHFL.IDX PT, R14, R4, RZ, 0x1c1f ;  /* 0x001c1fff040e7589 */ /* 0x00012400000e0000 */
.L_x_8896:
        /* <DEDUP_REMOVED lines=10> */
[----:B------:R-:W-:Y:S02]  /*7920*/  CS2R R28, SRZ ;  /* 0x00000000001c7805 */ /* 0x000fe4000001ff00 */
[----:B------:R-:W-:Y:S02]  /*7930*/  ISETP.GE.AND P3, PT, R209, UR4, PT ;  /* 0x00000004d1007c0c */ /* 0x000fe4000bf66270 */
[----:B------:R-:W-:Y:S01]  /*7940*/  ISETP.GE.AND P2, PT, R188, UR4, PT ;  /* 0x00000004bc007c0c */ /* 0x000fe2000bf46270 */
[----:B---3--:R-:W-:-:S10]  /*7950*/  IMAD.MOV.U32 R15, RZ, RZ, R5 ;  /* 0x000000ffff0f7224 */ /* 0x008fd400078e0005 */
[----:B------:R-:W-:Y:S02]  /*7960*/  @!P3 IMAD.SHL.U32 R13, R209, 0x2, RZ ;  /* 0x00000002d10db824 */ /* 0x000fe400078e00ff */
[----:B-12---:R-:W-:-:S03]  /*7970*/  @!P2 IMAD.WIDE R8, R188, 0x2, R2 ;  /* 0x00000002bc08a825 */ /* 0x006fc600078e0202 */
[-C--:B------:R-:W-:Y:S02]  /*7980*/  @!P3 IADD3 R2, P0, R2, R13.reuse, RZ ;  /* 0x0000000d0202b210 */ /* 0x080fe40007f1e0ff */
[----:B----4-:R-:W-:Y:S02]  /*7990*/  @!P3 IADD3 R12, P1, R14, R13, RZ ;  /* 0x0000000d0e0cb210 */ /* 0x010fe40007f3e0ff */
[----:B------:R-:W-:Y:S02]  /*79a0*/  CS2R R26, SRZ ;  /* 0x00000000001a7805 */ /* 0x000fe4000001ff00 */
[----:B------:R-:W-:Y:S01]  /*79b0*/  CS2R R24, SRZ ;  /* 0x0000000000187805 */ /* 0x000fe2000001ff00 */
[----:B------:R1:W5:Y:S01]  /*79c0*/  @!P2 LD.E.64 R28, desc[UR40][R8.64] ;  /* 0x00000028081ca980 */ /* 0x000362000c101b00 */
[----:B------:R-:W-:Y:S01]  /*79d0*/  @!P3 SHF.L.U64.HI R20, R209, 0x1, R10 ;  /* 0x00000001d114b819 */ /* 0x000fe2000001020a */
[----:B------:R-:W-:-:S04]  /*79e0*/  @!P2 IMAD.WIDE R10, R188, 0x2, R14 ;  /* 0x00000002bc0aa825 */ /* 0x000fc800078e020e */
[--C-:B------:R-:W-:Y:S01]  /*79f0*/  @!P3 IMAD.X R3, R3, 0x1, R20.reuse, P0 ;  /* 0x000000010303b824 */ /* 0x100fe200000e0614 */
[----:B------:R1:W5:Y:S01]  /*7a00*/  @!P2 LD.E.64 R26, desc[UR40][R10.64] ;  /* 0x000000280a1aa980 */ /* 0x000362000c101b00 */
[----:B------:R-:W-:Y:S01]  /*7a10*/  @!P3 IMAD.X R13, R5, 0x1, R20, P1 ;  /* 0x00000001050db824 */ /* 0x000fe200008e0614 */
[----:B------:R-:W-:Y:S02]  /*7a20*/  CS2R R20, SRZ ;  /* 0x0000000000147805 */ /* 0x000fe4000001ff00 */
[----:B------:R1:W5:Y:S04]  /*7a30*/  @!P3 LD.E.64 R24, desc[UR40][R2.64] ;  /* 0x000000280218b980 */ /* 0x000368000c101b00 */
[----:B------:R1:W5:Y:S02]  /*7a40*/  @!P3 LD.E.64 R20, desc[UR40][R12.64] ;  /* 0x000000280c14b980 */ /* 0x000364000c101b00 */
.L_x_8666:
[----:B------:R-:W-:Y:S05]  /*7a50*/  BSYNC B1 ;  /* 0x0000000000017941 */ /* 0x000fea0003800000 */
.L_x_8665:
[----:B-12--5:R-:W-:Y:S01]  /*7a60*/  IMAD.MOV.U32 R2, RZ, RZ, R24 ;  /* 0x000000ffff027224 */ /* 0x026fe200078e0018 */
[----:B------:R-:W-:Y:S01]  /*7a70*/  UMOV UR4, 0xffffffff ;  /* 0xffffffff00047882 */ /* 0x000fe20000000000 */
[----:B------:R-:W-:Y:S02]  /*7a80*/  IMAD.MOV.U32 R3, RZ, RZ, R25 ;  /* 0x000000ffff037224 */ /* 0x000fe400078e0019 */
[----:B------:R-:W-:Y:S02]  /*7a90*/  IMAD.MOV.U32 R8, RZ, RZ, R29 ;  /* 0x000000ffff087224 */ /* 0x000fe400078e001d */
[----:B---3--:R-:W-:Y:S01]  /*7aa0*/  IMAD.MOV.U32 R5, RZ, RZ, R28 ;  /* 0x000000ffff057224 */ /* 0x008fe200078e001c */
[----:B------:R-:W-:Y:S01]  /*7ab0*/  PRMT R41, R2, 0x5410, R3 ;  /* 0x0000541002297816 */ /* 0x000fe20000000003 */
[----:B------:R-:W-:Y:S01]  /*7ac0*/  IMAD.MOV.U32 R3, RZ, RZ, R21 ;  /* 0x000000ffff037224 */ /* 0x000fe200078e0015 */
[----:B------:R-:W-:Y:S01]  /*7ad0*/  PRMT R43, R8, 0x7610, R43 ;  /* 0x00007610082b7816 */ /* 0x000fe2000000002b */
[----:B------:R-:W-:Y:S01]  /*7ae0*/  IMAD.MOV.U32 R8, RZ, RZ, R27 ;  /* 0x000000ffff087224 */ /* 0x000fe200078e001b */
[----:B------:R-:W-:Y:S01]  /*7af0*/  PRMT R37, R5, 0x7610, R37 ;  /* 0x0000761005257816 */ /* 0x000fe20000000025 */
[----:B------:R-:W-:-:S02]  /*7b00*/  IMAD.MOV.U32 R2, RZ, RZ, R20 ;  /* 0x000000ffff027224 */ /* 0x000fc400078e0014 */
[----:B------:R-:W-:Y:S01]  /*7b10*/  IMAD.MOV.U32 R5, RZ, RZ, R26 ;  /* 0x000000ffff057224 */ /* 0x000fe200078e001a */
[----:B------:R-:W-:Y:S02]  /*7b20*/  PRMT R44, R3, 0x5410, R8 ;  /* 0x00005410032c7816 */ /* 0x000fe40000000008 */
[----:B------:R-:W-:Y:S02]  /*7b30*/  CS2R R8, SRZ ;  /* 0x0000000000087805 */ /* 0x000fe4000001ff00 */
[----:B------:R-:W-:Y:S02]  /*7b40*/  PRMT R43, R43, 0x5410, R2 ;  /* 0x000054102b2b7816 */ /* 0x000fe40000000002 */
[----:B------:R-:W-:Y:S01]  /*7b50*/  PRMT R37, R37, 0x5410, R5 ;  /* 0x0000541025257816 */ /* 0x000fe20000000005 */
[----:B------:R-:W-:Y:S06]  /*7b60*/  BRA.DIV UR4, `(.L_x_8667) ;  /* 0x0000019604f07947 */ /* 0x000fec000b800000 */
[----:B------:R1:W2:Y:S04]  /*7b70*/  SHFL.IDX PT, R3, R6, 0x1, 0x1c1f ;  /* 0x003c1f0006037f89 */ /* 0x0002a800000e0000 */
[----:B------:R1:W3:Y:S04]  /*7b80*/  SHFL.IDX PT, R2, R0, 0x1, 0x1c1f ;  /* 0x003c1f0000027f89 */ /* 0x0002e800000e0000 */
[----:B------:R1:W1:Y:S04]  /*7b90*/  SHFL.IDX PT, R5, R7, 0x1, 0x1c1f ;  /* 0x003c1f0007057f89 */ /* 0x00026800000e0000 */
[----:B0-----:R-:W0:Y:S02]  /*7ba0*/  SHFL.IDX PT, R4, R4, 0x1, 0x1c1f ;  /* 0x003c1f0004047f89 */ /* 0x001e2400000e0000 */
.L_x_8902:
[----:B-1----:R-:W5:Y:S01]  /*7bb0*/  LDL R6, [R1+0x5c] ;  /* 0x00005c0001067983 */ /* 0x002f620000100800 */
[----:B------:R-:W-:Y:S01]  /*7bc0*/  VIADD R35, R35, 0x20 ;  /* 0x0000002023237836 */ /* 0x000fe20000000000 */
[----:B------:R-:W-:Y:S01]  /*7bd0*/  BSSY B1, `(.L_x_8668) ;  /* 0x000001f000017945 */ /* 0x000fe20003800000 */
[----:B------:R-:W-:Y:S02]  /*7be0*/  SHF.L.U32 R36, R192, 0x6, RZ ;  /* 0x00000006c0247819 */ /* 0x000fe400000006ff */
[----:B------:R-:W-:Y:S02]  /*7bf0*/  CS2R R12, SRZ ;  /* 0x00000000000c7805 */ /* 0x000fe4000001ff00 */
[----:B------:R-:W-:Y:S02]  /*7c00*/  CS2R R10, SRZ ;  /* 0x00000000000a7805 */ /* 0x000fe4000001ff00 */
[----:B------:R-:W-:Y:S02]  /*7c10*/  ISETP.GE.AND P0, PT, R35, R34, PT ;  /* 0x000000222300720c */ /* 0x000fe40003f06270 */
[----:B----4-:R-:W-:-:S02]  /*7c20*/  CS2R R14, SRZ ;  /* 0x00000000000e7805 */ /* 0x010fc4000001ff00 */
[----:B-----5:R-:W-:-:S04]  /*7c30*/  LEA.HI R0, R6, R6, RZ, 0x1 ;  /* 0x0000000606007211 */ /* 0x020fc800078f08ff */
[----:B------:R-:W-:-:S05]  /*7c40*/  LOP3.LUT R0, R0, 0xfffffffe, RZ, 0xc0, !PT ;  /* 0xfffffffe00007812 */ /* 0x000fca00078ec0ff */
[----:B------:R-:W-:-:S05]  /*7c50*/  IMAD.IADD R0, R6, 0x1, -R0 ;  /* 0x0000000106007824 */ /* 0x000fca00078e0a00 */
[----:B------:R-:W-:Y:S01]  /*7c60*/  SHF.L.U32 R35, R0, 0x1f, RZ ;  /* 0x0000001f00237819 */ /* 0x000fe200000006ff */
[----:B------:R-:W-:Y:S06]  /*7c70*/  @P0 BRA `(.L_x_8669) ;  /* 0x0000000000500947 */ /* 0x000fec0003800000 */
[----:B------:R-:W4:Y:S01]  /*7c80*/  LDL R6, [R1+0x64] ;  /* 0x0000640001067983 */ /* 0x000f220000100800 */
[----:B------:R-:W-:Y:S01]  /*7c90*/  ULDC UR4, c[0x0][0x3f4] ;  /* 0x0000fd0000047ab9 */ /* 0x000fe20000000800 */
[----:B------:R-:W-:Y:S02]  /*7ca0*/  CS2R R12, SRZ ;  /* 0x00000000000c7805 */ /* 0x000fe4000001ff00 */
[----:B------:R-:W-:Y:S02]  /*7cb0*/  ISETP.GE.AND P3, PT, R209, UR4, PT ;  /* 0x00000004d1007c0c */ /* 0x000fe4000bf66270 */
[----:B------:R-:W-:-:S11]  /*7cc0*/  ISETP.GE.AND P2, PT, R188, UR4, PT ;  /* 0x00000004bc007c0c */ /* 0x000fd6000bf46270 */
[----:B------:R-:W-:Y:S02]  /*7cd0*/  @!P3 IMAD.SHL.U32 R7, R209, 0x2, RZ ;  /* 0x00000002d107b824 */ /* 0x000fe400078e00ff */
[----:B--23--:R-:W-:-:S03]  /*7ce0*/  @!P2 IMAD.WIDE R32, R188, 0x2, R2 ;  /* 0x00000002bc20a825 */ /* 0x00cfc600078e0202 */
[----:B------:R-:W-:Y:S02]  /*7cf0*/  @!P3 IADD3 R2, P0, R2, R7, RZ ;  /* 0x000000070202b210 */ /* 0x000fe40007f1e0ff */
[----:B------:R-:W-:Y:S02]  /*7d00*/  CS2R R14, SRZ ;  /* 0x00000000000e7805 */ /* 0x000fe4000001ff00 */
[----:B------:R-:W-:Y:S01]  /*7d10*/  CS2R R8, SRZ ;  /* 0x0000000000087805 */ /* 0x000fe2000001ff00 */
[----:B0-----:R-:W-:Y:S01]  /*7d20*/  @!P2 IMAD.WIDE R30, R188, 0x2, R4 ;  /* 0x00000002bc1ea825 */ /* 0x001fe200078e0204 */
[----:B------:R1:W5:Y:S04]  /*7d30*/  @!P2 LD.E.64 R12, desc[UR40][R32.64] ;  /* 0x00000028200ca980 */ /* 0x000368000c101b00 */
[----:B------:R1:W5:Y:S01]  /*7d40*/  @!P2 LD.E.64 R14, desc[UR40][R30.64] ;  /* 0x000000281e0ea980 */ /* 0x000362000c101b00 */
[----:B----4-:R-:W-:-:S02]  /*7d50*/  @!P3 SHF.L.U64.HI R10, R209, 0x1, R6 ;  /* 0x00000001d10ab819 */ /* 0x010fc40000010206 */
[----:B------:R-:W-:-:S03]  /*7d60*/  @!P3 IADD3 R6, P1, R4, R7, RZ ;  /* 0x000000070406b210 */ /* 0x000fc60007f3e0ff */
[--C-:B------:R-:W-:Y:S02]  /*7d70*/  @!P3 IMAD.X R3, R3, 0x1, R10.reuse, P0 ;  /* 0x000000010303b824 */ /* 0x100fe400000e060a */
[----:B------:R-:W-:Y:S01]  /*7d80*/  @!P3 IMAD.X R7, R5, 0x1, R10, P1 ;  /* 0x000000010507b824 */ /* 0x000fe200008e060a */
[----:B------:R-:W-:Y:S02]  /*7d90*/  CS2R R10, SRZ ;  /* 0x00000000000a7805 */ /* 0x000fe4000001ff00 */
[----:B------:R1:W5:Y:S04]  /*7da0*/  @!P3 LD.E.64 R8, desc[UR40][R2.64] ;  /* 0x000000280208b980 */ /* 0x000368000c101b00 */
[----:B------:R1:W5:Y:S02]  /*7db0*/  @!P3 LD.E.64 R10, desc[UR40][R6.64] ;  /* 0x00000028060ab980 */ /* 0x000364000c101b00 */
.L_x_8669:
[----:B------:R-:W-:Y:S05]  /*7dc0*/  BSYNC B1 ;  /* 0x0000000000017941 */ /* 0x000fea0003800000 */
.L_x_8668:
[----:B-1----:R-:W1:Y:S01]  /*7dd0*/  S2R R31, SR_TID.X ;  /* 0x00000000001f7919 */ /* 0x002e620000002100 */
[----:B------:R-:W4:Y:S01]  /*7de0*/  SYNCS.PHASECHK.TRANS64.TRYWAIT P0, [R18+URZ+0x38800], R35 ;  /* 0x03880023120075a7 */ /* 0x000f22000800017f */
[----:B--2---:R-:W-:Y:S01]  /*7df0*/  LOP3.LUT R3, R36, 0x1c0, RZ, 0xc0, !PT ;  /* 0x000001c024037812 */ /* 0x004fe200078ec0ff */
[----:B0----5:R-:W-:Y:S01]  /*7e00*/  IMAD.MOV.U32 R4, RZ, RZ, R8 ;  /* 0x000000ffff047224 */ /* 0x021fe200078e0008 */
[----:B------:R-:W-:Y:S01]  /*7e10*/  VIADDMNMX R42, R34, -R213, 0x40, PT ;  /* 0x00000040222a7446 */ /* 0x000fe200038009d5 */
[----:B------:R-:W-:Y:S01]  /*7e20*/  IMAD.MOV.U32 R5, RZ, RZ, R13 ;  /* 0x000000ffff057224 */ /* 0x000fe200078e000d */
[----:B---3--:R-:W-:Y:S01]  /*7e30*/  LOP3.LUT R2, R3, 0x18, R16, 0xf8, !PT ;  /* 0x0000001803027812 */ /* 0x008fe200078ef810 */
[----:B------:R-:W-:Y:S01]  /*7e40*/  IMAD.MOV.U32 R6, RZ, RZ, R10 ;  /* 0x000000ffff067224 */ /* 0x000fe200078e000a */
[----:B------:R-:W-:Y:S01]  /*7e50*/  SHF.R.U32.HI R3, RZ, 0x3, R3 ;  /* 0x00000003ff037819 */ /* 0x000fe20000011603 */
[----:B------:R-:W-:Y:S01]  /*7e60*/  BSSY B1, `(.L_x_8670) ;  /* 0x0000018000017945 */ /* 0x000fe20003800000 */
[----:B------:R-:W-:Y:S01]  /*7e70*/  PRMT R45, R4, 0x7610, R45 ;  /* 0x00007610042d7816 */ /* 0x000fe2000000002d */
[----:B------:R-:W-:Y:S01]  /*7e80*/  IMAD.MOV.U32 R4, RZ, RZ, R12 ;  /* 0x000000ffff047224 */ /* 0x000fe200078e000c */
[----:B------:R-:W-:Y:S01]  /*7e90*/  LOP3.LUT R2, R2, R3, RZ, 0x3c, !PT ;  /* 0x0000000302027212 */ /* 0x000fe200078e3cff */
[----:B------:R-:W-:Y:S01]  /*7ea0*/  IMAD.MOV.U32 R3, RZ, RZ, R9 ;  /* 0x000000ffff037224 */ /* 0x000fe200078e0009 */
[----:B------:R-:W-:Y:S01]  /*7eb0*/  PRMT R46, R5, 0x5410, R6 ;  /* 0x00005410052e7816 */ /* 0x000fe20000000006 */
[----:B------:R-:W-:Y:S01]  /*7ec0*/  IMAD.MOV.U32 R5, RZ, RZ, R15 ;  /* 0x000000ffff057224 */ /* 0x000fe200078e000f */
[----:B------:R-:W-:Y:S01]  /*7ed0*/  PRMT R45, R45, 0x5410, R4 ;  /* 0x000054102d2d7816 */ /* 0x000fe20000000004 */
[----:B------:R-:W-:Y:S01]  /*7ee0*/  IMAD.MOV.U32 R4, RZ, RZ, R14 ;  /* 0x000000ffff047224 */ /* 0x000fe200078e000e */
[----:B------:R-:W-:-:S02]  /*7ef0*/  PRMT R30, R3, 0x7610, R30 ;  /* 0x00007610031e7816 */ /* 0x000fc4000000001e */
[----:B------:R-:W-:Y:S02]  /*7f00*/  LOP3.LUT P2, RZ, R192, 0x4, RZ, 0xc0, !PT ;  /* 0x00000004c0ff7812 */ /* 0x000fe4000784c0ff */
[----:B------:R-:W-:Y:S02]  /*7f10*/  PRMT R47, R4, 0x7610, R47 ;  /* 0x00007610042f7816 */ /* 0x000fe4000000002f */
[----:B------:R-:W-:Y:S01]  /*7f20*/  ISETP.GE.AND P1, PT, R191, R42, PT ;  /* 0x0000002abf00720c */ /* 0x000fe20003f26270 */
[----:B-1----:R-:W-:-:S05]  /*7f30*/  VIADD R31, R31, 0xffffff80 ;  /* 0xffffff801f1f7836 */ /* 0x002fca0000000000 */
[----:B------:R-:W-:-:S04]  /*7f40*/  SHF.R.S32.HI R7, RZ, 0x1f, R31 ;  /* 0x0000001fff077819 */ /* 0x000fc8000001141f */
[----:B------:R-:W-:-:S04]  /*7f50*/  LEA.HI R7, R7, R31, RZ, 0x5 ;  /* 0x0000001f07077211 */ /* 0x000fc800078f28ff */
[----:B------:R-:W-:-:S05]  /*7f60*/  SHF.R.S32.HI R7, RZ, 0x5, R7 ;  /* 0x00000005ff077819 */ /* 0x000fca0000011407 */
[----:B------:R-:W-:Y:S02]  /*7f70*/  IMAD R3, R7, 0x200, R2 ;  /* 0x0000020007037824 */ /* 0x000fe400078e0202 */
[----:B------:R-:W-:Y:S02]  /*7f80*/  IMAD.MOV.U32 R2, RZ, RZ, R11 ;  /* 0x000000ffff027224 */ /* 0x000fe400078e000b */
[----:B------:R-:W-:-:S03]  /*7f90*/  IMAD R3, R3, 0x2, R18 ;  /* 0x0000000203037824 */ /* 0x000fc600078e0212 */
[----:B------:R-:W-:Y:S01]  /*7fa0*/  PRMT R30, R30, 0x5410, R2 ;  /* 0x000054101e1e7816 */ /* 0x000fe20000000002 */
[C---:B------:R-:W-:Y:S02]  /*7fb0*/  VIADD R4, R3.reuse, 0x20400 ;  /* 0x0002040003047836 */ /* 0x040fe40000000000 */
[----:B------:R-:W-:Y:S01]  /*7fc0*/  VIADD R2, R3, 0x20440 ;  /* 0x0002044003027836 */ /* 0x000fe20000000000 */
[----:B----4-:R-:W-:Y:S06]  /*7fd0*/  @!P0 BRA `(.L_x_8671) ;  /* 0x0000019400488947 */ /* 0x010fec0003800000 */
.L_x_8903:
[----:B------:R-:W-:Y:S05]  /*7fe0*/  BSYNC B1 ;  /* 0x0000000000017941 */ /* 0x000fea0003800000 */
.L_x_8670:
        /* <DEDUP_REMOVED lines=12> */
[--C-:B------:R-:W-:Y:S01]  /*80b0*/  SHF.R.U32.HI R32, RZ, 0x10, R29.reuse ;  /* 0x00000010ff207819 */ /* 0x100fe2000001161d */
        /* <DEDUP_REMOVED lines=9> */
[C---:B0-----:R-:W-:Y:S01]  /*8150*/  FMUL.FTZ R35, R29.reuse, R34 ;  /* 0x000000221d237220 */ /* 0x041fe20000410000 */
[----:B------:R-:W-:Y:S01]  /*8160*/  FMUL.FTZ R29, R29, R32 ;  /* 0x000000201d1d7220 */ /* 0x000fe20000410000 */
[--C-:B------:R-:W-:Y:S02]  /*8170*/  HADD2.F32 R26, -RZ, R6.reuse.H0_H0 ;  /* 0x20000006ff1a7230 */ /* 0x100fe40000004100 */
[----:B------:R-:W-:Y:S01]  /*8180*/  FMUL.FTZ R36, R4, R33 ;  /* 0x0000002104247220 */ /* 0x000fe20000410000 */
[----:B------:R-:W-:-:S02]  /*8190*/  HADD2.F32 R27, -RZ, R6.H1_H1 ;  /* 0x30000006ff1b7230 */ /* 0x000fc40000004100 */
[C---:B------:R-:W-:Y:S01]  /*81a0*/  FFMA.FTZ R37, R28.reuse, R32, -R35 ;  /* 0x000000201c257223 */ /* 0x040fe20000010823 */
[--C-:B------:R-:W-:Y:S02]  /*81b0*/  HADD2.F32 R6, -RZ, R5.reuse.H0_H0 ;  /* 0x20000005ff067230 */ /* 0x100fe40000004100 */
[----:B------:R-:W-:Y:S01]  /*81c0*/  FFMA.FTZ R38, R28, R34, R29 ;  /* 0x000000221c267223 */ /* 0x000fe2000001001d */
[-C--:B------:R-:W-:Y:S01]  /*81d0*/  FMUL.FTZ R32, R4, R31.reuse ;  /* 0x0000001f04207220 */ /* 0x080fe20000410000 */
[C---:B------:R-:W-:Y:S01]  /*81e0*/  FFMA.FTZ R36, R7.reuse, R31, -R36 ;  /* 0x0000001f07247223 */ /* 0x040fe20000010824 */
[----:B------:R-:W-:Y:S02]  /*81f0*/  HADD2.F32 R5, -RZ, R5.H1_H1 ;  /* 0x30000005ff057230 */ /* 0x000fe40000004100 */
[----:B------:R-:W-:Y:S02]  /*8200*/  HADD2.F32 R31, -RZ, R44.H1_H1 ;  /* 0x3000002cff1f7230 */ /* 0x000fe40000004100 */
[----:B------:R-:W-:Y:S01]  /*8210*/  FFMA.FTZ R33, R7, R33, R32 ;  /* 0x0000002107217223 */ /* 0x000fe20000010020 */
[----:B------:R-:W-:-:S02]  /*8220*/  HADD2.F32 R28, -RZ, R43.H0_H0 ;  /* 0x2000002bff1c7230 */ /* 0x000fc40000004100 */
        /* <DEDUP_REMOVED lines=15> */
.L_x_8675:
[----:B------:R-:W-:Y:S05]  /*8320*/  BSYNC B2 ;  /* 0x0000000000027941 */ /* 0x000fea0003800000 */
.L_x_8674:
[----:B------:R-:W-:Y:S05]  /*8330*/  @P1 BRA `(.L_x_8673) ;  /* 0x0000000000a81947 */ /* 0x000fea0003800000 */
[----:B-1----:R-:W1:Y:S01]  /*8340*/  LDS.128 R4, [R2] ;  /* 0x0000000002047984 */ /* 0x002e620000000c00 */
[----:B------:R-:W-:Y:S01]  /*8350*/  SHF.R.U32.HI R27, RZ, 0x10, R25 ;  /* 0x00000010ff1b7819 */ /* 0x000fe20000011619 */
[----:B------:R-:W-:Y:S01]  /*8360*/  HADD2.F32 R28, -RZ, R43.H1_H1 ;  /* 0x3000002bff1c7230 */ /* 0x000fe20000004100 */
[----:B------:R-:W-:Y:S01]  /*8370*/  SHF.R.U32.HI R29, RZ, 0x10, R21 ;  /* 0x00000010ff1d7819 */ /* 0x000fe20000011615 */
        /* <DEDUP_REMOVED lines=38> */
.L_x_8673:
[----:B------:R-:W-:Y:S05]  /*85e0*/  BSYNC B1 ;  /* 0x0000000000017941 */ /* 0x000fea0003800000 */
.L_x_8672:
[----:B-12---:R-:W-:-:S04]  /*85f0*/  IADD3 R4, R191, 0x20, RZ ;  /* 0x00000020bf047810 */ /* 0x006fc80007ffe0ff */
        /* <DEDUP_REMOVED lines=10> */
[--C-:B------:R-:W-:Y:S01]  /*86a0*/  SHF.R.U32.HI R25, RZ, 0x10, R15.reuse ;  /* 0x00000010ff197819 */ /* 0x100fe2000001160f */
        /* <DEDUP_REMOVED lines=38> */
.L_x_8678:
[----:B------:R-:W-:Y:S05]  /*8910*/  BSYNC B1 ;  /* 0x0000000000017941 */ /* 0x000fea0003800000 */
.L_x_8677:
        /* <DEDUP_REMOVED lines=35> */
[----:B------:R-:W-:Y:S01]  /*8b50*/  FMUL.FTZ R8, R5, R4 ;  /* 0x0000000405087220 */ /* 0x000fe20000410000 */
        /* <DEDUP_REMOVED lines=8> */
.L_x_8663:
        /* <DEDUP_REMOVED lines=14> */
[----:B------:R-:W-:Y:S02]  /*8cc0*/  IMAD R7, R2, 0x20, R35 ;  /* 0x0000002002077824 */ /* 0x000fe400078e0223 */
[----:B------:R-:W-:Y:S02]  /*8cd0*/  IMAD.MOV.U32 R2, RZ, RZ, R26 ;  /* 0x000000ffff027224 */ /* 0x000fe400078e001a */
        /* <DEDUP_REMOVED lines=31> */
[----:B--2---:R-:W-:Y:S02]  /*8ed0*/  @!P1 IMAD.X R5, R0, 0x1, R4, P2 ;  /* 0x0000000100059824 */ /* 0x004fe400010e0604 */
[----:B------:R-:W-:Y:S02]  /*8ee0*/  @!P1 IMAD.MOV.U32 R8, RZ, RZ, R2 ;  /* 0x000000ffff089224 */ /* 0x000fe400078e0002 */
[----:B------:R-:W-:Y:S01]  /*8ef0*/  @!P1 IMAD.MOV.U32 R9, RZ, RZ, R5 ;  /* 0x000000ffff099224 */ /* 0x000fe200078e0005 */
[----:B---3--:R-:W-:-:S05]  /*8f00*/  @!P1 IADD3 R14, P2, R14, R7, RZ ;  /* 0x000000070e0e9210 */ /* 0x008fca0007f5e0ff */
[----:B------:R-:W2:Y:S01]  /*8f10*/  @!P1 LD.E.128 R8, desc[UR40][R8.64] ;  /* 0x0000002808089980 */ /* 0x000ea2000c101d00 */
[----:B----4-:R-:W-:-:S04]  /*8f20*/  @!P1 IMAD.X R3, R3, 0x1, R4, P2 ;  /* 0x0000000103039824 */ /* 0x010fc800010e0604 */
[----:B------:R-:W-:-:S05]  /*8f30*/  @!P1 IMAD.MOV.U32 R15, RZ, RZ, R3 ;  /* 0x000000ffff0f9224 */ /* 0x000fca00078e0003 */
[----:B------:R0:W3:Y:S01]  /*8f40*/  @!P1 LD.E.128 R4, desc[UR40][R14.64] ;  /* 0x000000280e049980 */ /* 0x0000e2000c101d00 */
[----:B------:R-:W-:Y:S02]  /*8f50*/  CS2R R28, SRZ ;  /* 0x00000000001c7805 */ /* 0x000fe4000001ff00 */
[----:B------:R-:W-:Y:S02]  /*8f60*/  CS2R R30, SRZ ;  /* 0x00000000001e7805 */ /* 0x000fe4000001ff00 */
[----:B------:R-:W-:Y:S01]  /*8f70*/  CS2R R20, SRZ ;  /* 0x0000000000147805 */ /* 0x000fe2000001ff00 */
[----:B------:R-:W1:Y:S04]  /*8f80*/  SHFL.IDX PT, R25, R25, 0x1, 0x1c1f ;  /* 0x003c1f0019197f89 */ /* 0x000e6800000e0000 */
[----:B------:R-:W4:Y:S04]  /*8f90*/  SHFL.IDX PT, R24, R24, 0x1, 0x1c1f ;  /* 0x003c1f0018187f89 */ /* 0x000f2800000e0000 */
[----:B0-----:R0:W0:Y:S04]  /*8fa0*/  SHFL.IDX PT, R14, R27, 0x1, 0x1c1f ;  /* 0x003c1f001b0e7f89 */ /* 0x00102800000e0000 */
[----:B------:R-:W0:Y:S01]  /*8fb0*/  SHFL.IDX PT, R26, R26, 0x1, 0x1c1f ;  /* 0x003c1f001a1a7f89 */ /* 0x000e2200000e0000 */
[----:B--2---:R-:W-:-:S02]  /*8fc0*/  @!P1 IMAD.MOV.U32 R28, RZ, RZ, R8 ;  /* 0x000000ffff1c9224 */ /* 0x004fc400078e0008 */
[----:B------:R-:W-:Y:S02]  /*8fd0*/  @!P1 IMAD.MOV.U32 R29, RZ, RZ, R9 ;  /* 0x000000ffff1d9224 */ /* 0x000fe400078e0009 */
[----:B------:R-:W-:Y:S01]  /*8fe0*/  @!P1 IMAD.MOV.U32 R30, RZ, RZ, R10 ;  /* 0x000000ffff1e9224 */ /* 0x000fe200078e000a */
[----:B------:R-:W-:Y:S01]  /*8ff0*/  MOV R0, R28 ;  /* 0x0000001c00007202 */ /* 0x000fe20000000f00 */
[----:B------:R-:W-:Y:S02]  /*9000*/  IMAD.MOV.U32 R2, RZ, RZ, R29 ;  /* 0x000000ffff027224 */ /* 0x000fe400078e001d */
[----:B------:R-:W-:Y:S01]  /*9010*/  @!P1 IMAD.MOV.U32 R31, RZ, RZ, R11 ;  /* 0x000000ffff1f9224 */ /* 0x000fe200078e000b */
[----:B------:R-:W-:Y:S01]  /*9020*/  PRMT R52, R0, 0x7610, R52 ;  /* 0x0000761000347816 */ /* 0x000fe20000000034 */
[----:B------:R-:W-:Y:S01]  /*9030*/  IMAD.MOV.U32 R0, RZ, RZ, R30 ;  /* 0x000000ffff007224 */ /* 0x000fe200078e001e */
[----:B------:R-:W-:Y:S02]  /*9040*/  PRMT R36, R36, 0x5410, R2 ;  /* 0x0000541024247816 */ /* 0x000fe40000000002 */
[----:B------:R-:W-:Y:S01]  /*9050*/  CS2R R2, SRZ ;  /* 0x0000000000027805 */ /* 0x000fe2000001ff00 */
[----:B------:R-:W-:-:S02]  /*9060*/  IMAD.MOV.U32 R8, RZ, RZ, R31 ;  /* 0x000000ffff087224 */ /* 0x000fc400078e001f */
[----:B---3--:R-:W-:Y:S02]  /*9070*/  @!P1 IMAD.MOV.U32 R20, RZ, RZ, R4 ;  /* 0x000000ffff149224 */ /* 0x008fe400078e0004 */
[----:B------:R-:W-:Y:S01]  /*9080*/  @!P1 IMAD.MOV.U32 R21, RZ, RZ, R5 ;  /* 0x000000ffff159224 */ /* 0x000fe200078e0005 */
[----:B------:R-:W-:Y:S01]  /*9090*/  PRMT R33, R0, 0x5410, R8 ;  /* 0x0000541000217816 */ /* 0x000fe20000000008 */
[----:B------:R-:W-:Y:S02]  /*90a0*/  @!P1 IMAD.MOV.U32 R2, RZ, RZ, R6 ;  /* 0x000000ffff029224 */ /* 0x000fe400078e0006 */
[----:B------:R-:W-:Y:S02]  /*90b0*/  @!P1 IMAD.MOV.U32 R3, RZ, RZ, R7 ;  /* 0x000000ffff039224 */ /* 0x000fe400078e0007 */
[----:B------:R-:W-:Y:S02]  /*90c0*/  IMAD.MOV.U32 R0, RZ, RZ, R20 ;  /* 0x000000ffff007224 */ /* 0x000fe400078e0014 */
[----:B------:R-:W-:-:S02]  /*90d0*/  IMAD.MOV.U32 R4, RZ, RZ, R21 ;  /* 0x000000ffff047224 */ /* 0x000fc400078e0015 */
[----:B------:R-:W-:Y:S02]  /*90e0*/  IMAD.MOV.U32 R5, RZ, RZ, R2 ;  /* 0x000000ffff057224 */ /* 0x000fe400078e0002 */
[----:B------:R-:W-:Y:S01]  /*90f0*/  IMAD.MOV.U32 R6, RZ, RZ, R3 ;  /* 0x000000ffff067224 */ /* 0x000fe200078e0003 */
[----:B------:R-:W-:Y:S02]  /*9100*/  PRMT R36, R4, 0x7610, R36 ;  /* 0x0000761004247816 */ /* 0x000fe40000000024 */
[----:B------:R-:W-:Y:S02]  /*9110*/  PRMT R51, R0, 0x5410, R5 ;  /* 0x0000541000337816 */ /* 0x000fe40000000005 */
[----:B------:R-:W-:Y:S02]  /*9120*/  CS2R R4, SRZ ;  /* 0x0000000000047805 */ /* 0x000fe4000001ff00 */
[----:B01--4-:R-:W-:-:S07]  /*9130*/  PRMT R44, R6, 0x7610, R44 ;  /* 0x00007610062c7816 */ /* 0x013fce000000002c */
.L_x_8913:
        /* <DEDUP_REMOVED lines=20> */
[----:B------:R-:W-:Y:S01]  /*9280*/  IMAD.X R9, R24, 0x1, R5, P1 ;  /* 0x0000000118097824 */ /* 0x000fe200008e0605 */
[----:B------:R-:W-:-:S05]  /*9290*/  IADD3.X R5, R26, R5, RZ, P2, !PT ;  /* 0x000000051a057210 */ /* 0x000fca00017fe4ff */
[----:B------:R-:W5:Y:S04]  /*92a0*/  LD.E.128 R8, desc[UR40][R8.64] ;  /* 0x0000002808087980 */ /* 0x000f68000c101d00 */
[----:B------:R-:W5:Y:S02]  /*92b0*/  LD.E.128 R4, desc[UR40][R4.64] ;  /* 0x0000002804047980 */ /* 0x000f64000c101d00 */
.L_x_8681:
[----:B------:R-:W-:Y:S05]  /*92c0*/  BSYNC B1 ;  /* 0x0000000000017941 */ /* 0x000fea0003800000 */
.L_x_8680:
[----:B------:R-:W0:Y:S01]  /*92d0*/  SYNCS.PHASECHK.TRANS64.TRYWAIT P1, [R18+URZ+0x38800], R13 ;  /* 0x0388000d120075a7 */ /* 0x000e22000802017f */
[----:B------:R-:W-:Y:S01]  /*92e0*/  VIADDMNMX R32, R32, -R213, 0x40, PT ;  /* 0x0000004020207446 */ /* 0x000fe200038009d5 */
        /* <DEDUP_REMOVED lines=10> */
[----:B------:R-:W-:-:S02]  /*9390*/  IMAD.MOV.U32 R14, RZ, RZ, R7 ;  /* 0x000000ffff0e7224 */ /* 0x000fc400078e0007 */
[----:B------:R-:W-:Y:S01]  /*93a0*/  IMAD.MOV.U32 R24, RZ, RZ, R9 ;  /* 0x000000ffff187224 */ /* 0x000fe200078e0009 */
[----:B------:R-:W-:Y:S01]  /*93b0*/  PRMT R53, R12, 0x5410, R15 ;  /* 0x000054100c357816 */ /* 0x000fe2000000000f */
[----:B------:R-:W-:Y:S01]  /*93c0*/  IMAD.IADD R12, R16, 0x1, R37 ;  /* 0x00000001100c7824 */ /* 0x000fe200078e0225 */
[----:B------:R-:W-:Y:S02]  /*93d0*/  PRMT R32, R14, 0x7610, R32 ;  /* 0x000076100e207816 */ /* 0x000fe40000000020 */
[----:B------:R-:W-:Y:S01]  /*93e0*/  PRMT R54, R24, 0x7610, R54 ;  /* 0x0000761018367816 */ /* 0x000fe20000000036 */
[----:B0-----:R-:W-:Y:S06]  /*93f0*/  @!P1 BRA `(.L_x_8683) ;  /* 0x0000018400c49947 */ /* 0x001fec0003800000 */
.L_x_8914:
[----:B------:R-:W-:Y:S05]  /*9400*/  BSYNC B1 ;  /* 0x0000000000017941 */ /* 0x000fea0003800000 */
.L_x_8682:
[----:B------:R-:W-:Y:S01]  /*9410*/  BSSY B1, `(.L_x_8684) ;  /* 0x0000068000017945 */ /* 0x000fe20003800000 */
[----:B------:R-:W-:Y:S01]  /*9420*/  IMAD.MOV.U32 R55, RZ, RZ, R10 ;  /* 0x000000ffff377224 */ /* 0x000fe200078e000a */
[----:B------:R-:W-:Y:S01]  /*9430*/  LOP3.LUT R34, R12, 0x38, RZ, 0xc0, !PT ;  /* 0x000000380c227812 */ /* 0x000fe200078ec0ff */
[----:B------:R-:W-:Y:S01]  /*9440*/  IMAD.MOV.U32 R57, RZ, RZ, R11 ;  /* 0x000000ffff397224 */ /* 0x000fe200078e000b */
[----:B------:R-:W-:Y:S06]  /*9450*/  @P2 BRA `(.L_x_8685) ;  /* 0x00000004008c2947 */ /* 0x000fec0003800000 */
[----:B------:R-:W1:Y:S01]  /*9460*/  S2R R14, SR_TID.X ;  /* 0x00000000000e7919 */ /* 0x000e620000002100 */
[----:B------:R-:W-:Y:S01]  /*9470*/  IMAD.SHL.U32 R12, R192, 0x40, RZ ;  /* 0x00000040c00c7824 */ /* 0x000fe200078e00ff */
[----:B------:R-:W-:Y:S01]  /*9480*/  SHF.R.U64 R50, R28, 0x10, R29 ;  /* 0x000000101c327819 */ /* 0x000fe2000000121d */
[--C-:B------:R-:W-:Y:S01]  /*9490*/  HADD2.F32 R35, -RZ, R36.reuse.H1_H1 ;  /* 0x30000024ff237230 */ /* 0x100fe20000004100 */
[--C-:B------:R-:W-:Y:S01]  /*94a0*/  SHF.R.U64 R47, R2, 0x10, R3.reuse ;  /* 0x00000010022f7819 */ /* 0x100fe20000001203 */
[----:B------:R-:W-:Y:S01]  /*94b0*/  HADD2.F32 R36, -RZ, R36.H0_H0 ;  /* 0x20000024ff247230 */ /* 0x000fe20000004100 */
[----:B------:R-:W-:Y:S02]  /*94c0*/  LOP3.LUT R15, R12, 0x1c0, RZ, 0xc0, !PT ;  /* 0x000001c00c0f7812 */ /* 0x000fe400078ec0ff */
[----:B------:R-:W-:Y:S02]  /*94d0*/  SHF.R.U32.HI R39, RZ, 0x10, R3 ;  /* 0x00000010ff277819 */ /* 0x000fe40000011603 */
[----:B------:R-:W-:-:S02]  /*94e0*/  SHF.R.U32.HI R25, RZ, 0x3, R15 ;  /* 0x00000003ff197819 */ /* 0x000fc4000001160f */
[----:B------:R-:W-:Y:S02]  /*94f0*/  LOP3.LUT R12, R15, 0x38, R16, 0xf8, !PT ;  /* 0x000000380f0c7812 */ /* 0x000fe400078ef810 */
[----:B------:R-:W-:Y:S02]  /*9500*/  LOP3.LUT R24, R25, R34, R15, 0x1e, !PT ;  /* 0x0000002219187212 */ /* 0x000fe400078e1e0f */
[----:B------:R-:W-:Y:S02]  /*9510*/  LOP3.LUT R12, R12, R25, RZ, 0x3c, !PT ;  /* 0x000000190c0c7212 */ /* 0x000fe400078e3cff */
[----:B------:R-:W-:Y:S02]  /*9520*/  SHF.R.U32.HI R37, RZ, 0x10, R29 ;  /* 0x00000010ff257819 */ /* 0x000fe4000001161d */
[----:B------:R-:W-:Y:S02]  /*9530*/  SHF.R.U32.HI R38, RZ, 0x10, R21 ;  /* 0x00000010ff267819 */ /* 0x000fe40000011615 */
[----:B------:R-:W-:-:S02]  /*9540*/  SHF.R.U64 R49, R30, 0x10, R31 ;  /* 0x000000101e317819 */ /* 0x000fc4000000121f */
[----:B------:R-:W-:Y:S01]  /*9550*/  SHF.R.U64 R48, R20, 0x10, R21 ;  /* 0x0000001014307819 */ /* 0x000fe20000001215 */
[----:B------:R-:W-:Y:S01]  /*9560*/  HADD2.F32 R38, -RZ, R38.H0_H0 ;  /* 0x20000026ff267230 */ /* 0x000fe20000004100 */
[----:B------:R-:W-:Y:S01]  /*9570*/  SHF.R.U32.HI R41, RZ, 0x10, R31 ;  /* 0x00000010ff297819 */ /* 0x000fe2000001161f */
[----:B-1----:R-:W-:-:S05]  /*9580*/  VIADD R14, R14, 0xffffff80 ;  /* 0xffffff800e0e7836 */ /* 0x002fca0000000000 */
[----:B------:R-:W-:-:S04]  /*9590*/  SHF.R.S32.HI R26, RZ, 0x1f, R14 ;  /* 0x0000001fff1a7819 */ /* 0x000fc8000001140e */
[----:B------:R-:W-:-:S04]  /*95a0*/  LEA.HI R26, R26, R14, RZ, 0x5 ;  /* 0x0000000e1a1a7211 */ /* 0x000fc800078f28ff */
[----:B------:R-:W-:-:S05]  /*95b0*/  SHF.R.S32.HI R26, RZ, 0x5, R26 ;  /* 0x00000005ff1a7819 */ /* 0x000fca000001141a */
[C---:B------:R-:W-:Y:S02]  /*95c0*/  IMAD R25, R26.reuse, 0x200, R24 ;  /* 0x000002001a197824 */ /* 0x040fe400078e0218 */
[----:B0-----:R-:W-:Y:S02]  /*95d0*/  IMAD R13, R26, 0x200, R12 ;  /* 0x000002001a0d7824 */ /* 0x001fe400078e020c */
[--C-:B------:R-:W-:Y:S02]  /*95e0*/  IMAD R45, R25, 0x2, R18.reuse ;  /* 0x00000002192d7824 */ /* 0x100fe400078e0212 */
[----:B------:R-:W-:-:S03]  /*95f0*/  IMAD R43, R13, 0x2, R18 ;  /* 0x000000020d2b7824 */ /* 0x000fc600078e0212 */
[----:B------:R-:W0:Y:S04]  /*9600*/  LDS.128 R24, [R45+0x20400] ;  /* 0x020400002d187984 */ /* 0x000e280000000c00 */
[----:B------:R-:W1:Y:S01]  /*9610*/  LDS.128 R12, [R43+0x20400] ;  /* 0x020400002b0c7984 */ /* 0x000e620000000c00 */
[--C-:B0-----:R-:W-:Y:S02]  /*9620*/  HADD2.F32 R28, -RZ, R25.reuse.H0_H0 ;  /* 0x20000019ff1c7230 */ /* 0x101fe40000004100 */
[----:B------:R-:W-:Y:S02]  /*9630*/  HADD2.F32 R29, -RZ, R25.H1_H1 ;  /* 0x30000019ff1d7230 */ /* 0x000fe40000004100 */
[----:B-1----:R-:W-:Y:S02]  /*9640*/  HADD2.F32 R3, -RZ, R13.H0_H0 ;  /* 0x2000000dff037230 */ /* 0x002fe40000004100 */
[C---:B------:R-:W-:Y:S01]  /*9650*/  FMUL.FTZ R40, R28.reuse, R36 ;  /* 0x000000241c287220 */ /* 0x040fe20000410000 */
[----:B------:R-:W-:Y:S01]  /*9660*/  FMUL.FTZ R42, R28, R35 ;  /* 0x000000231c2a7220 */ /* 0x000fe20000410000 */
[----:B------:R-:W-:-:S02]  /*9670*/  HADD2.F32 R28, -RZ, R37.H0_H0 ;  /* 0x20000025ff1c7230 */ /* 0x000fc40000004100 */
[C---:B------:R-:W-:Y:S01]  /*9680*/  FFMA.FTZ R40, R3.reuse, R35, -R40 ;  /* 0x0000002303287223 */ /* 0x040fe20000010828 */
[----:B------:R-:W-:Y:S02]  /*9690*/  HADD2.F32 R30, -RZ, R27.H0_H0 ;  /* 0x2000001bff1e7230 */ /* 0x000fe40000004100 */
[----:B------:R-:W-:Y:S01]  /*96a0*/  FFMA.FTZ R42, R3, R36, R42 ;  /* 0x00000024032a7223 */ /* 0x000fe2000001002a */
[----:B------:R-:W-:Y:S02]  /*96b0*/  HADD2.F32 R35, -RZ, R44.H0_H0 ;  /* 0x2000002cff237230 */ /* 0x000fe40000004100 */
[C---:B------:R-:W-:Y:S01]  /*96c0*/  FMUL.FTZ R44, R29.reuse, R38 ;  /* 0x000000261d2c7220 */ /* 0x040fe20000410000 */
        /* <DEDUP_REMOVED lines=16> */
[----:B------:R-:W-:Y:S02]  /*97d0*/  HADD2.F32 R3, -RZ, R52.H0_H0 ;  /* 0x20000034ff037230 */ /* 0x000fe40000004100 */
[----:B------:R-:W-:Y:S01]  /*97e0*/  FMUL.FTZ R44, R31, R28 ;  /* 0x0000001c1f2c7220 */ /* 0x000fe20000410000 */
[----:B------:R-:W-:-:S02]  /*97f0*/  HADD2.F32 R13, -RZ, R51.H0_H0 ;  /* 0x20000033ff0d7230 */ /* 0x000fc40000004100 */
[----:B------:R-:W-:Y:S01]  /*9800*/  FFMA.FTZ R41, R21, R28, -R20 ;  /* 0x0000001c15297223 */ /* 0x000fe20000010814 */
[----:B------:R-:W-:Y:S02]  /*9810*/  HADD2.F32 R2, -RZ, R12.H0_H0 ;  /* 0x2000000cff027230 */ /* 0x000fe40000004100 */
[C---:B------:R-:W-:Y:S01]  /*9820*/  FMUL.FTZ R30, R25.reuse, R3 ;  /* 0x00000003191e7220 */ /* 0x040fe20000410000 */
[----:B------:R-:W-:Y:S02]  /*9830*/  HADD2.F32 R27, -RZ, R26.H0_H0 ;  /* 0x2000001aff1b7230 */ /* 0x000fe40000004100 */
[----:B------:R-:W-:Y:S01]  /*9840*/  FMUL.FTZ R29, R25, R13 ;  /* 0x0000000d191d7220 */ /* 0x000fe20000410000 */
[----:B------:R-:W-:Y:S02]  /*9850*/  HADD2.F32 R28, -RZ, R51.H1_H1 ;  /* 0x30000033ff1c7230 */ /* 0x000fe40000004100 */
[----:B------:R-:W-:Y:S01]  /*9860*/  FFMA.FTZ R44, R21, R36, R44 ;  /* 0x00000024152c7223 */ /* 0x000fe2000001002c */
[----:B------:R-:W-:-:S02]  /*9870*/  HADD2.F32 R20, -RZ, R33.H0_H0 ;  /* 0x20000021ff147230 */ /* 0x000fc40000004100 */
[C---:B------:R-:W-:Y:S01]  /*9880*/  FFMA.FTZ R29, R2.reuse, R3, -R29 ;  /* 0x00000003021d7223 */ /* 0x040fe2000001081d */
[----:B------:R-:W-:Y:S02]  /*9890*/  HADD2.F32 R15, -RZ, R14.H0_H0 ;  /* 0x2000000eff0f7230 */ /* 0x000fe40000004100 */
[----:B------:R-:W-:Y:S01]  /*98a0*/  FFMA.FTZ R30, R2, R13, R30 ;  /* 0x0000000d021e7223 */ /* 0x000fe2000001001e */
[----:B------:R-:W-:Y:S02]  /*98b0*/  HADD2.F32 R24, -RZ, R24.H1_H1 ;  /* 0x30000018ff187230 */ /* 0x000fe40000004100 */
[C---:B------:R-:W-:Y:S01]  /*98c0*/  FMUL.FTZ R36, R27.reuse, R28 ;  /* 0x0000001c1b247220 */ /* 0x040fe20000410000 */
[----:B------:R-:W-:Y:S01]  /*98d0*/  FMUL.FTZ R2, R27, R20 ;  /* 0x000000141b027220 */ /* 0x000fe20000410000 */
[----:B------:R-:W-:Y:S02]  /*98e0*/  HADD2.F32 R21, -RZ, R48.H0_H0 ;  /* 0x20000030ff157230 */ /* 0x000fe40000004100 */
[----:B------:R-:W-:-:S02]  /*98f0*/  HADD2.F32 R26, -RZ, R26.H1_H1 ;  /* 0x3000001aff1a7230 */ /* 0x000fc40000004100 */
[C---:B------:R-:W-:Y:S01]  /*9900*/  FFMA.FTZ R36, R15.reuse, R20, -R36 ;  /* 0x000000140f247223 */ /* 0x040fe20000010824 */
[----:B------:R-:W-:Y:S02]  /*9910*/  HADD2.F32 R25, -RZ, R47.H0_H0 ;  /* 0x2000002fff197230 */ /* 0x000fe40000004100 */
[----:B------:R-:W-:Y:S01]  /*9920*/  FFMA.FTZ R28, R15, R28, R2 ;  /* 0x0000001c0f1c7223 */ /* 0x000fe20000010002 */
[----:B------:R-:W-:Y:S02]  /*9930*/  HADD2.F32 R3, -RZ, R50.H0_H0 ;  /* 0x20000032ff037230 */ /* 0x000fe40000004100 */
[----:B------:R-:W-:Y:S01]  /*9940*/  FMUL.FTZ R15, R24, R21 ;  /* 0x00000015180f7220 */ /* 0x000fe20000410000 */
[----:B------:R-:W-:Y:S02]  /*9950*/  HADD2.F32 R13, -RZ, R49.H0_H0 ;  /* 0x20000031ff0d7230 */ /* 0x000fe40000004100 */
[----:B------:R-:W-:Y:S01]  /*9960*/  FMUL.FTZ R27, R26, R25 ;  /* 0x000000191a1b7220 */ /* 0x000fe20000410000 */
[----:B------:R-:W-:-:S02]  /*9970*/  HADD2.F32 R12, -RZ, R12.H1_H1 ;  /* 0x3000000cff0c7230 */ /* 0x000fc40000004100 */
[----:B------:R-:W-:Y:S01]  /*9980*/  FMUL.FTZ R24, R24, R3 ;  /* 0x0000000318187220 */ /* 0x000fe20000410000 */
[----:B------:R-:W-:Y:S02]  /*9990*/  HADD2.F32 R14, -RZ, R14.H1_H1 ;  /* 0x3000000eff0e7230 */ /* 0x000fe40000004100 */
[----:B------:R-:W-:Y:S01]  /*99a0*/  FMUL.FTZ R26, R26, R13 ;  /* 0x0000000d1a1a7220 */ /* 0x000fe20000410000 */
        /* <DEDUP_REMOVED lines=14> */
.L_x_8685:
[----:B------:R-:W-:Y:S05]  /*9a90*/  BSYNC B1 ;  /* 0x0000000000017941 */ /* 0x000fea0003800000 */
.L_x_8684:
[----:B------:R-:W-:Y:S01]  /*9aa0*/  PRMT R40, R55, 0x5410, R57 ;  /* 0x0000541037287816 */ /* 0x000fe20000000039 */
[----:B------:R-:W-:Y:S06]  /*9ab0*/  @P0 BRA `(.L_x_8676) ;  /* 0x0000000400800947 */ /* 0x000fec0003800000 */
[----:B------:R-:W2:Y:S01]  /*9ac0*/  LDL R2, [R1+0x70] ;  /* 0x0000700001027983 */ /* 0x000ea20000100800 */
[C---:B------:R-:W-:Y:S02]  /*9ad0*/  VIADD R3, R191.reuse, 0x20 ;  /* 0x00000020bf037836 */ /* 0x040fe40000000000 */
[----:B-1----:R-:W-:Y:S01]  /*9ae0*/  VIADD R12, R191, 0x20 ;  /* 0x00000020bf0c7836 */ /* 0x002fe20000000000 */
[----:B------:R-:W0:Y:S02]  /*9af0*/  LDL R41, [R1+0x68] ;  /* 0x0000680001297983 */ /* 0x000e240000100800 */
[----:B------:R-:W-:Y:S01]  /*9b00*/  SHF.L.U32 R3, R3, 0x6, RZ ;  /* 0x0000000603037819 */ /* 0x000fe200000006ff */
[----:B------:R-:W-:-:S03]  /*9b10*/  IMAD.SHL.U32 R12, R12, 0x40, RZ ;  /* 0x000000400c0c7824 */ /* 0x000fc600078e00ff */
[----:B------:R-:W-:Y:S02]  /*9b20*/  LOP3.LUT R3, R3, 0x1c0, RZ, 0xc0, !PT ;  /* 0x000001c003037812 */ /* 0x000fe400078ec0ff */
[----:B------:R-:W-:Y:S02]  /*9b30*/  LOP3.LUT R12, R12, 0x1c0, RZ, 0xc0, !PT ;  /* 0x000001c00c0c7812 */ /* 0x000fe400078ec0ff */
[----:B------:R-:W-:-:S04]  /*9b40*/  SHF.R.U32.HI R3, RZ, 0x3, R3 ;  /* 0x00000003ff037819 */ /* 0x000fc80000011603 */
[----:B------:R-:W-:Y:S01]  /*9b50*/  LOP3.LUT R34, R3, R34, R12, 0x1e, !PT ;  /* 0x0000002203227212 */ /* 0x000fe200078e1e0c */
[----:B------:R-:W-:Y:S01]  /*9b60*/  HADD2.F32 R21, -RZ, R52.H1_H1 ;  /* 0x30000034ff157230 */ /* 0x000fe20000004100 */
[----:B------:R-:W-:Y:S02]  /*9b70*/  SHF.R.U64 R39, R8, 0x10, R9 ;  /* 0x0000001008277819 */ /* 0x000fe40000001209 */
[--C-:B------:R-:W-:Y:S02]  /*9b80*/  SHF.R.U64 R38, R10, 0x10, R11.reuse ;  /* 0x000000100a267819 */ /* 0x100fe4000000120b */
[----:B------:R-:W-:Y:S01]  /*9b90*/  SHF.R.U32.HI R36, RZ, 0x10, R11 ;  /* 0x00000010ff247819 */ /* 0x000fe2000001160b */
[----:B------:R-:W-:Y:S01]  /*9ba0*/  HADD2.F32 R11, -RZ, R54.H0_H0 ;  /* 0x20000036ff0b7230 */ /* 0x000fe20000004100 */
[--C-:B------:R-:W-:Y:S02]  /*9bb0*/  SHF.R.U32.HI R20, RZ, 0x10, R5.reuse ;  /* 0x00000010ff147819 */ /* 0x100fe40000011605 */
[----:B------:R-:W-:-:S02]  /*9bc0*/  SHF.R.U64 R37, R4, 0x10, R5 ;  /* 0x0000001004257819 */ /* 0x000fc40000001205 */
[----:B------:R-:W-:Y:S01]  /*9bd0*/  SHF.R.U32.HI R28, RZ, 0x10, R9 ;  /* 0x00000010ff1c7819 */ /* 0x000fe20000011609 */
[----:B------:R-:W-:Y:S01]  /*9be0*/  HADD2.F32 R20, -RZ, R20.H0_H0 ;  /* 0x20000014ff147230 */ /* 0x000fe20000004100 */
[--C-:B------:R-:W-:Y:S02]  /*9bf0*/  SHF.R.U64 R35, R6, 0x10, R7.reuse ;  /* 0x0000001006237819 */ /* 0x100fe40000001207 */
[----:B------:R-:W-:Y:S01]  /*9c00*/  SHF.R.U32.HI R33, RZ, 0x10, R7 ;  /* 0x00000010ff217819 */ /* 0x000fe20000011607 */
[----:B--2---:R-:W-:-:S04]  /*9c10*/  IMAD.IADD R3, R2, 0x1, R34 ;  /* 0x0000000102037824 */ /* 0x004fc800078e0222 */
[----:B------:R-:W-:Y:S01]  /*9c20*/  IMAD R3, R3, 0x2, R18 ;  /* 0x0000000203037824 */ /* 0x000fe200078e0212 */
[----:B0-----:R-:W0:Y:S04]  /*9c30*/  LDS.128 R12, [R41+0x20400] ;  /* 0x02040000290c7984 */ /* 0x001e280000000c00 */
[----:B------:R-:W1:Y:S01]  /*9c40*/  LDS.128 R24, [R3+0x20400] ;  /* 0x0204000003187984 */ /* 0x000e620000000c00 */
[----:B0-----:R-:W-:Y:S02]  /*9c50*/  HADD2.F32 R4, -RZ, R13.H0_H0 ;  /* 0x2000000dff047230 */ /* 0x001fe40000004100 */
[--C-:B-1----:R-:W-:Y:S02]  /*9c60*/  HADD2.F32 R8, -RZ, R25.reuse.H0_H0 ;  /* 0x20000019ff087230 */ /* 0x102fe40000004100 */
[----:B------:R-:W-:-:S03]  /*9c70*/  HADD2.F32 R25, -RZ, R25.H1_H1 ;  /* 0x30000019ff197230 */ /* 0x000fc60000004100 */
[C---:B------:R-:W-:Y:S01]  /*9c80*/  FMUL.FTZ R29, R8.reuse, R21 ;  /* 0x00000015081d7220 */ /* 0x040fe20000410000 */
[-C--:B------:R-:W-:Y:S01]  /*9c90*/  FMUL.FTZ R31, R8, R11.reuse ;  /* 0x0000000b081f7220 */ /* 0x080fe20000410000 */
[----:B------:R-:W-:Y:S02]  /*9ca0*/  HADD2.F32 R13, -RZ, R13.H1_H1 ;  /* 0x3000000dff0d7230 */ /* 0x000fe40000004100 */
[C---:B------:R-:W-:Y:S01]  /*9cb0*/  FFMA.FTZ R29, R4.reuse, R11, -R29 ;  /* 0x0000000b041d7223 */ /* 0x040fe2000001081d */
[----:B------:R-:W-:Y:S02]  /*9cc0*/  HADD2.F32 R7, -RZ, R24.H0_H0 ;  /* 0x20000018ff077230 */ /* 0x000fe40000004100 */
[----:B------:R-:W-:Y:S01]  /*9cd0*/  FFMA.FTZ R31, R4, R21, R31 ;  /* 0x00000015041f7223 */ /* 0x000fe2000001001f */
[----:B------:R-:W-:Y:S02]  /*9ce0*/  HADD2.F32 R8, -RZ, R28.H0_H0 ;  /* 0x2000001cff087230 */ /* 0x000fe40000004100 */
[----:B------:R-:W-:Y:S01]  /*9cf0*/  FMUL.FTZ R28, R25, R20 ;  /* 0x00000014191c7220 */ /* 0x000fe20000410000 */
[----:B------:R-:W-:-:S02]  /*9d00*/  HADD2.F32 R11, -RZ, R32.H1_H1 ;  /* 0x30000020ff0b7230 */ /* 0x000fc40000004100 */
[--C-:B------:R-:W-:Y:S02]  /*9d10*/  HADD2.F32 R4, -RZ, R53.reuse.H1_H1 ;  /* 0x30000035ff047230 */ /* 0x100fe40000004100 */
[-C--:B------:R-:W-:Y:S01]  /*9d20*/  FMUL.FTZ R34, R25, R8.reuse ;  /* 0x0000000819227220 */ /* 0x080fe20000410000 */
[----:B------:R-:W-:Y:S02]  /*9d30*/  HADD2.F32 R2, -RZ, R12.H0_H0 ;  /* 0x2000000cff027230 */ /* 0x000fe40000004100 */
[----:B------:R-:W-:Y:S01]  /*9d40*/  FFMA.FTZ R30, R13, R8, -R28 ;  /* 0x000000080d1e7223 */ /* 0x000fe2000001081c */
[C---:B------:R-:W-:Y:S01]  /*9d50*/  FMUL.FTZ R21, R7.reuse, R11 ;  /* 0x0000000b07157220 */ /* 0x040fe20000410000 */
[----:B------:R-:W-:Y:S02]  /*9d60*/  HADD2.F32 R9, -RZ, R26.H0_H0 ;  /* 0x2000001aff097230 */ /* 0x000fe40000004100 */
[----:B------:R-:W-:Y:S01]  /*9d70*/  FMUL.FTZ R28, R7, R4 ;  /* 0x00000004071c7220 */ /* 0x000fe20000410000 */
[----:B------:R-:W-:-:S02]  /*9d80*/  HADD2.F32 R8, -RZ, R53.H0_H0 ;  /* 0x20000035ff087230 */ /* 0x000fc40000004100 */
[C---:B------:R-:W-:Y:S01]  /*9d90*/  FFMA.FTZ R21, R2.reuse, R4, -R21 ;  /* 0x0000000402157223 */ /* 0x040fe20000010815 */
[----:B------:R-:W-:Y:S02]  /*9da0*/  HADD2.F32 R5, -RZ, R14.H0_H0 ;  /* 0x2000000eff057230 */ /* 0x000fe40000004100 */
[----:B------:R-:W-:Y:S01]  /*9db0*/  FFMA.FTZ R28, R2, R11, R28 ;  /* 0x0000000b021c7223 */ /* 0x000fe2000001001c */
[--C-:B------:R-:W-:Y:S02]  /*9dc0*/  HADD2.F32 R4, -RZ, R40.reuse.H0_H0 ;  /* 0x20000028ff047230 */ /* 0x100fe40000004100 */
[----:B------:R-:W-:Y:S01]  /*9dd0*/  FMUL.FTZ R2, R9, R8 ;  /* 0x0000000809027220 */ /* 0x000fe20000410000 */
[----:B------:R-:W-:Y:S02]  /*9de0*/  HADD2.F32 R10, -RZ, R27.H0_H0 ;  /* 0x2000001bff0a7230 */ /* 0x000fe40000004100 */
[----:B------:R-:W-:Y:S02]  /*9df0*/  HADD2.F32 R7, -RZ, R40.H1_H1 ;  /* 0x30000028ff077230 */ /* 0x000fe40000004100 */
[----:B------:R-:W-:-:S02]  /*9e00*/  HADD2.F32 R11, -RZ, R32.H0_H0 ;  /* 0x20000020ff0b7230 */ /* 0x000fc40000004100 */
[----:B------:R-:W-:Y:S01]  /*9e10*/  FFMA.FTZ R34, R13, R20, R34 ;  /* 0x000000140d227223 */ /* 0x000fe20000010022 */
[-C--:B------:R-:W-:Y:S01]  /*9e20*/  FFMA.FTZ R20, R5, R4.reuse, -R2 ;  /* 0x0000000405147223 */ /* 0x080fe20000010802 */
[----:B------:R-:W-:Y:S02]  /*9e30*/  HADD2.F32 R6, -RZ, R15.H0_H0 ;  /* 0x2000000fff067230 */ /* 0x000fe40000004100 */
[----:B------:R-:W-:Y:S01]  /*9e40*/  FMUL.FTZ R32, R9, R4 ;  /* 0x0000000409207220 */ /* 0x000fe20000410000 */
[----:B------:R-:W-:Y:S02]  /*9e50*/  HADD2.F32 R2, -RZ, R36.H0_H0 ;  /* 0x20000024ff027230 */ /* 0x000fe40000004100 */
[C---:B------:R-:W-:Y:S01]  /*9e60*/  FMUL.FTZ R9, R10.reuse, R11 ;  /* 0x0000000b0a097220 */ /* 0x040fe20000410000 */
[----:B------:R-:W-:Y:S02]  /*9e70*/  HADD2.F32 R27, -RZ, R27.H1_H1 ;  /* 0x3000001bff1b7230 */ /* 0x000fe40000004100 */
[----:B------:R-:W-:Y:S01]  /*9e80*/  FMUL.FTZ R36, R10, R7 ;  /* 0x000000070a247220 */ /* 0x000fe20000410000 */
[----:B------:R-:W-:-:S02]  /*9e90*/  HADD2.F32 R4, -RZ, R33.H0_H0 ;  /* 0x20000021ff047230 */ /* 0x000fc40000004100 */
[----:B------:R-:W-:Y:S01]  /*9ea0*/  FFMA.FTZ R10, R5, R8, R32 ;  /* 0x00000008050a7223 */ /* 0x000fe20000010020 */
[----:B------:R-:W-:Y:S02]  /*9eb0*/  HADD2.F32 R15, -RZ, R15.H1_H1 ;  /* 0x3000000fff0f7230 */ /* 0x000fe40000004100 */
[C---:B------:R-:W-:Y:S01]  /*9ec0*/  FFMA.FTZ R8, R6.reuse, R7, -R9 ;  /* 0x0000000706087223 */ /* 0x040fe20000010809 */
[----:B------:R-:W-:Y:S01]  /*9ed0*/  FFMA.FTZ R36, R6, R11, R36 ;  /* 0x0000000b06247223 */ /* 0x000fe20000010024 */
[----:B------:R-:W-:Y:S02]  /*9ee0*/  HADD2.F32 R24, -RZ, R24.H1_H1 ;  /* 0x30000018ff187230 */ /* 0x000fe40000004100 */
[C---:B------:R-:W-:Y:S01]  /*9ef0*/  FMUL.FTZ R32, R27.reuse, R4 ;  /* 0x000000041b207220 */ /* 0x040fe20000410000 */
[----:B------:R-:W-:Y:S02]  /*9f00*/  HADD2.F32 R26, -RZ, R26.H1_H1 ;  /* 0x3000001aff1a7230 */ /* 0x000fe40000004100 */
[----:B------:R-:W-:Y:S01]  /*9f10*/  FMUL.FTZ R6, R27, R2 ;  /* 0x000000021b067220 */ /* 0x000fe20000410000 */
[----:B------:R-:W-:-:S02]  /*9f20*/  HADD2.F32 R9, -RZ, R37.H0_H0 ;  /* 0x20000025ff097230 */ /* 0x000fc40000004100 */
[----:B------:R-:W-:Y:S02]  /*9f30*/  HADD2.F32 R11, -RZ, R35.H0_H0 ;  /* 0x20000023ff0b7230 */ /* 0x000fe40000004100 */
[----:B------:R-:W-:Y:S02]  /*9f40*/  HADD2.F32 R5, -RZ, R39.H0_H0 ;  /* 0x20000027ff057230 */ /* 0x000fe40000004100 */
[----:B------:R-:W-:Y:S02]  /*9f50*/  HADD2.F32 R7, -RZ, R38.H0_H0 ;  /* 0x20000026ff077230 */ /* 0x000fe40000004100 */
[C---:B------:R-:W-:Y:S01]  /*9f60*/  FFMA.FTZ R27, R15.reuse, R2, -R32 ;  /* 0x000000020f1b7223 */ /* 0x040fe20000010820 */
[----:B------:R-:W-:Y:S02]  /*9f70*/  HADD2.F32 R12, -RZ, R12.H1_H1 ;  /* 0x3000000cff0c7230 */ /* 0x000fe40000004100 */
        /* <DEDUP_REMOVED lines=15> */
[----:B------:R-:W-:Y:S02]  /*a070*/  F2FP.F16.F32.PACK_AB R9, R34, R31 ;  /* 0x0000001f2209723e */ /* 0x000fe400000000ff */
[----:B------:R-:W-:Y:S02]  /*a080*/  F2FP.F16.F32.PACK_AB R8, R13, R28 ;  /* 0x0000001c0d08723e */ /* 0x000fe400000000ff */
[----:B------:R-:W-:Y:S01]  /*a090*/  F2FP.F16.F32.PACK_AB R10, R25, R10 ;  /* 0x0000000a190a723e */ /* 0x000fe200000000ff */
[----:B------:R3:W-:Y:S04]  /*a0a0*/  STS.128 [R41+0x20400], R4 ;  /* 0x0204000429007388 */ /* 0x0007e80000000c00 */
[----:B------:R3:W-:Y:S02]  /*a0b0*/  STS.128 [R3+0x20400], R8 ;  /* 0x0204000803007388 */ /* 0x0007e40000000c00 */
.L_x_8676:
[----:B------:R-:W-:Y:S05]  /*a0c0*/  BSYNC B0 ;  /* 0x0000000000007941 */ /* 0x000fea0003800000 */
.L_x_8662:
        /* <DEDUP_REMOVED lines=8> */
.L_x_8659:
[----:B------:R-:W-:-:S13]  /*a150*/  ISETP.NE.AND P0, PT, R186, 0x3, PT ;  /* 0x00000003ba00780c */ /* 0x000fda0003f05270 */
[----:B------:R-:W-:Y:S05]  /*a160*/  @!P0 BRA `(.L_x_8686) ;  /* 0x0000000000048947 */ /* 0x000fea0003800000 */
[----:B------:R-:W-:Y:S01]  /*a170*/  BPT.TRAP 0x1 ;  /* 0x000000040000795c */ /* 0x000fe20000300000 */
.L_x_8686:
[----:B-1----:R-:W-:Y:S01]  /*a180*/  IMAD R15, R19, 0x8, R18 ;  /* 0x00000008130f7824 */ /* 0x002fe200078e0212 */
[----:B------:R-:W-:-:S04]  /*a190*/  SHF.L.U32 R12, R23, 0x1f, RZ ;  /* 0x0000001f170c7819 */ /* 0x000fc800000006ff */
[----:B------:R1:W4:Y:S01]  /*a1a0*/  SYNCS.PHASECHK.TRANS64.TRYWAIT P1, [R15+URZ+0x38830], R12 ;  /* 0x0388300c0f0075a7 */ /* 0x000322000802017f */
[----:B------:R-:W-:Y:S05]  /*a1b0*/  @!P0 BRA `(.L_x_8687) ;  /* 0x0000000000048947 */ /* 0x000fea0003800000 */
[----:B------:R-:W-:Y:S01]  /*a1c0*/  BPT.TRAP 0x1 ;  /* 0x000000040000795c */ /* 0x000fe20000300000 */
.L_x_8687:
[C---:B--2---:R-:W-:Y:S02]  /*a1d0*/  VIADD R2, R18.reuse, 0x22400 ;  /* 0x0002240012027836 */ /* 0x044fe40000000000 */
[----:B0--3--:R-:W-:-:S03]  /*a1e0*/  VIADD R3, R18, 0x20400 ;  /* 0x0002040012037836 */ /* 0x009fc60000000000 */
        /* <DEDUP_REMOVED lines=8> */
.L_x_8688:
[----:B------:R-:W-:Y:S01]  /*a270*/  LOP3.LUT R4, R3, 0x10000, RZ, 0xfc, !PT ;  /* 0x0001000003047812 */ /* 0x000fe200078efcff */
[----:B------:R-:W-:Y:S01]  /*a280*/  IMAD R2, R19, 0x200, R206 ;  /* 0x0000020013027824 */ /* 0x000fe200078e02ce */
[----:B------:R-:W-:Y:S05]  /*a290*/  WARPSYNC.ALL ;  /* 0x0000000000007948 */ /* 0x000fea0003800000 */
[----:B------:R-:W-:Y:S01]  /*a2a0*/  IMAD.MOV.U32 R5, RZ, RZ, 0x40000040 ;  /* 0x40000040ff057424 */ /* 0x000fe200078e00ff */
[----:B------:R-:W-:Y:S01]  /*a2b0*/  R2UR UR4, R4 ;  /* 0x00000000040472ca */ /* 0x000fe200000e0000 */
[----:B------:R-:W-:Y:S01]  /*a2c0*/  IMAD.MOV.U32 R3, RZ, RZ, 0x40000040 ;  /* 0x40000040ff037424 */ /* 0x000fe200078e00ff */
[----:B------:R-:W-:Y:S01]  /*a2d0*/  R2UR UR6, R2 ;  /* 0x00000000020672ca */ /* 0x000fe200000e0000 */
[----:B-----5:R-:W-:Y:S01]  /*a2e0*/  WARPGROUP.ARRIVE ;  /* 0x00000000000079c5 */ /* 0x020fe20000000000 */
[----:B------:R-:W-:Y:S01]  /*a2f0*/  R2UR UR5, R5 ;  /* 0x00000000050572ca */ /* 0x000fe200000e0000 */
[----:B------:R-:W-:Y:S01]  /*a300*/  VIADD R10, R4, 0x2 ;  /* 0x00000002040a7836 */ /* 0x000fe20000000000 */
[----:B------:R-:W-:Y:S01]  /*a310*/  R2UR UR7, R3 ;  /* 0x00000000030772ca */ /* 0x000fe200000e0000 */
[----:B------:R-:W-:Y:S01]  /*a320*/  VIADD R6, R2, 0x2 ;  /* 0x0000000202067836 */ /* 0x000fe20000000000 */
[----:B------:R-:W-:Y:S01]  /*a330*/  BSSY B0, `(.L_x_8690) ;  /* 0x0000025000007945 */ /* 0x000fe20003800000 */
[----:B------:R-:W-:-:S02]  /*a340*/  IMAD.MOV.U32 R11, RZ, RZ, 0x40000040 ;  /* 0x40000040ff0b7424 */ /* 0x000fc400078e00ff */
[----:B------:R-:W-:Y:S02]  /*a350*/  IMAD.MOV.U32 R7, RZ, RZ, 0x40000040 ;  /* 0x40000040ff077424 */ /* 0x000fe400078e00ff */
[----:B------:R-:W-:Y:S02]  /*a360*/  VIADD R8, R4, 0x4 ;  /* 0x0000000404087836 */ /* 0x000fe40000000000 */
[----:B------:R-:W-:Y:S02]  /*a370*/  IMAD.MOV.U32 R9, RZ, RZ, 0x40000040 ;  /* 0x40000040ff097424 */ /* 0x000fe400078e00ff */
[----:B------:R-:W-:Y:S02]  /*a380*/  IMAD.MOV.U32 R3, RZ, RZ, 0x40000040 ;  /* 0x40000040ff037424 */ /* 0x000fe400078e00ff */
[----:B------:R-:W-:Y:S01]  /*a390*/  HGMMA.64x64x16.F32 R24, gdesc[UR4], RZ, !UPT, gsb0 ;  /* 0x00e00000041879f0 */ /* 0x000fe2000c0008ff */
[----:B------:R-:W-:Y:S02]  /*a3a0*/  R2UR UR4, R10 ;  /* 0x000000000a0472ca */ /* 0x000fe400000e0000 */
[----:B------:R-:W-:-:S02]  /*a3b0*/  R2UR UR5, R11 ;  /* 0x000000000b0572ca */ /* 0x000fc400000e0000 */
[----:B------:R-:W-:Y:S01]  /*a3c0*/  R2UR UR6, R6 ;  /* 0x00000000060672ca */ /* 0x000fe200000e0000 */
[C---:B------:R-:W-:Y:S01]  /*a3d0*/  VIADD R6, R2.reuse, 0x4 ;  /* 0x0000000402067836 */ /* 0x040fe20000000000 */
[----:B------:R-:W-:Y:S01]  /*a3e0*/  R2UR UR7, R7 ;  /* 0x00000000070772ca */ /* 0x000fe200000e0000 */
[----:B------:R-:W-:Y:S01]  /*a3f0*/  VIADD R2, R2, 0x6 ;  /* 0x0000000602027836 */ /* 0x000fe20000000000 */
[----:B------:R-:W-:Y:S01]  /*a400*/  MOV R7, 0x40000040 ;  /* 0x4000004000077802 */ /* 0x000fe20000000f00 */
[----:B------:R-:W-:Y:S02]  /*a410*/  WARPGROUP.DEPBAR.LE gsb0, 0x0 ;  /* 0x00008000000079c5 */ /* 0x000fe40000010000 */
[----:B------:R-:W-:-:S08]  /*a420*/  WARPGROUP.ARRIVE ;  /* 0x00000000000079c5 */ /* 0x000fd00000000000 */
        /* <DEDUP_REMOVED lines=13> */
[----:B------:R-:W-:Y:S02]  /*a500*/  R2UR UR7, R3 ;  /* 0x00000000030772ca */ /* 0x000fe400000e0000 */
[----:B------:R-:W-:Y:S01]  /*a510*/  SHF.L.U32 R3, R0, 0x1f, RZ ;  /* 0x0000001f00037819 */ /* 0x000fe200000006ff */
[----:B------:R-:W-:-:S02]  /*a520*/  WARPGROUP.DEPBAR.LE gsb0, 0x0 ;  /* 0x00008000000079c5 */ /* 0x000fc40000010000 */
[----:B------:R-:W-:-:S08]  /*a530*/  WARPGROUP.ARRIVE ;  /* 0x00000000000079c5 */ /* 0x000fd00000000000 */
[----:B------:R-:W-:Y:S03]  /*a540*/  HGMMA.64x64x16.F32 R24, gdesc[UR4], R24, gsb0 ;  /* 0x00e00000041879f0 */ /* 0x000fe60008000818 */
[----:B------:R-:W-:Y:S02]  /*a550*/  WARPGROUP.DEPBAR.LE gsb0, 0x0 ;  /* 0x00008000000079c5 */ /* 0x000fe40000010000 */
[----:B------:R-:W2:Y:S02]  /*a560*/  SYNCS.PHASECHK.TRANS64.TRYWAIT P1, [R18+URZ+0x38810], R3 ;  /* 0x03881003120075a7 */ /* 0x000ea4000802017f */
[----:B--2---:R-:W-:Y:S05]  /*a570*/  @!P1 BRA `(.L_x_8691) ;  /* 0x00000174008c9947 */ /* 0x004fea0003800000 */
.L_x_8915:
[----:B------:R-:W-:Y:S05]  /*a580*/  BSYNC B0 ;  /* 0x0000000000007941 */ /* 0x000fea0003800000 */
.L_x_8690:
[----:B------:R-:W-:Y:S05]  /*a590*/  @!P0 BRA `(.L_x_8692) ;  /* 0x0000000000048947 */ /* 0x000fea0003800000 */
[----:B------:R-:W-:Y:S01]  /*a5a0*/  BPT.TRAP 0x1 ;  /* 0x000000040000795c */ /* 0x000fe20000300000 */
.L_x_8692:
[----:B------:R3:W4:Y:S01]  /*a5b0*/  SYNCS.PHASECHK.TRANS64.TRYWAIT P1, [R15+URZ+0x38850], R12 ;  /* 0x0388500c0f0075a7 */ /* 0x000722000802017f */
[----:B------:R-:W-:Y:S05]  /*a5c0*/  @!P0 BRA `(.L_x_8693) ;  /* 0x0000000000048947 */ /* 0x000fea0003800000 */
[----:B------:R-:W-:Y:S01]  /*a5d0*/  BPT.TRAP 0x1 ;  /* 0x000000040000795c */ /* 0x000fe20000300000 */
.L_x_8693:
[----:B------:R-:W-:-:S05]  /*a5e0*/  VIADD R0, R18, 0x400 ;  /* 0x0000040012007836 */ /* 0x000fca0000000000 */
[----:B------:R-:W-:-:S04]  /*a5f0*/  SHF.R.U32.HI R0, RZ, 0x4, R0 ;  /* 0x00000004ff007819 */ /* 0x000fc80000011600 */
[----:B------:R-:W-:Y:S01]  /*a600*/  LOP3.LUT R0, R0, 0x3fff, RZ, 0xc0, !PT ;  /* 0x00003fff00007812 */ /* 0x000fe200078ec0ff */
[----:B----4-:R-:W-:Y:S06]  /*a610*/  @P1 BRA `(.L_x_8694) ;  /* 0x0000000000081947 */ /* 0x010fec0003800000 */
[----:B------:R-:W4:Y:S02]  /*a620*/  SYNCS.PHASECHK.TRANS64.TRYWAIT P1, [R15+URZ+0x38850], R12 ;  /* 0x0388500c0f0075a7 */ /* 0x000f24000802017f */
[----:B----4-:R-:W-:Y:S05]  /*a630*/  @!P1 BRA `(.L_x_8695) ;  /* 0x0000017400709947 */ /* 0x010fea0003800000 */
.L_x_8694:
[----:B------:R-:W-:Y:S05]  /*a640*/  WARPSYNC.ALL ;  /* 0x0000000000007948 */ /* 0x000fea0003800000 */
[----:B------:R-:W-:Y:S01]  /*a650*/  LOP3.LUT R207, R0, 0x10000, RZ, 0xfc, !PT ;  /* 0x0001000000cf7812 */ /* 0x000fe200078efcff */
[----:B------:R-:W-:Y:S01]  /*a660*/  VIADD R0, R18, 0x26400 ;  /* 0x0002640012007836 */ /* 0x000fe20000000000 */
[----:B------:R-:W-:-:S03]  /*a670*/  WARPGROUP.ARRIVE ;  /* 0x00000000000079c5 */ /* 0x000fc60000000000 */
[----:B01-34-:R-:W-:-:S03]  /*a680*/  IMAD R12, R19, 0x1000, R207 ;  /* 0x00001000130c7824 */ /* 0x01bfc600078e02cf */
[----:B------:R-:W0:Y:S01]  /*a690*/  S2R R14, SR_TID.X ;  /* 0x00000000000e7919 */ /* 0x000e220000002100 */
[----:B------:R-:W-:Y:S01]  /*a6a0*/  IMAD.MOV.U32 R13, RZ, RZ, 0x40000040 ;  /* 0x40000040ff0d7424 */ /* 0x000fe200078e00ff */
[----:B------:R-:W-:Y:S01]  /*a6b0*/  SHF.R.U32.HI R0, RZ, 0x4, R0 ;  /* 0x00000004ff007819 */ /* 0x000fe20000011600 */
[----:B--2---:R-:W-:Y:S01]  /*a6c0*/  IMAD.MOV.U32 R3, RZ, RZ, 0x40000040 ;  /* 0x40000040ff037424 */ /* 0x004fe200078e00ff */
[C---:B------:R-:W-:Y:S01]  /*a6d0*/  R2UR UR6, R12.reuse ;  /* 0x000000000c0672ca */ /* 0x040fe200000e0000 */
[----:B------:R-:W-:Y:S01]  /*a6e0*/  VIADD R20, R12, 0x2 ;  /* 0x000000020c147836 */ /* 0x000fe20000000000 */
[----:B------:R-:W-:Y:S01]  /*a6f0*/  LOP3.LUT R0, R0, 0x3fff, RZ, 0xc0, !PT ;  /* 0x00003fff00007812 */ /* 0x000fe200078ec0ff */
[----:B------:R-:W-:Y:S01]  /*a700*/  IMAD.MOV.U32 R21, RZ, RZ, 0x40000040 ;  /* 0x40000040ff157424 */ /* 0x000fe200078e00ff */
[----:B------:R-:W-:Y:S01]  /*a710*/  R2UR UR7, R13 ;  /* 0x000000000d0772ca */ /* 0x000fe200000e0000 */
[----:B------:R-:W-:Y:S01]  /*a720*/  IMAD.MOV.U32 R59, RZ, RZ, 0x40000040 ;  /* 0x40000040ff3b7424 */ /* 0x000fe200078e00ff */
[----:B------:R-:W-:Y:S01]  /*a730*/  LOP3.LUT R2, R0, 0x10000, RZ, 0xfc, !PT ;  /* 0x0001000000027812 */ /* 0x000fe200078efcff */
[----:B------:R-:W-:Y:S01]  /*a740*/  VIADD R57, R12, 0x800 ;  /* 0x000008000c397836 */ /* 0x000fe20000000000 */
[----:B------:R-:W-:Y:S01]  /*a750*/  R2UR UR5, R3 ;  /* 0x00000000030572ca */ /* 0x000fe200000e0000 */
[----:B------:R-:W-:Y:S01]  /*a760*/  IMAD.MOV.U32 R60, RZ, RZ, 0x4 ;  /* 0x00000004ff3c7424 */ /* 0x000fe200078e00ff */
[C---:B------:R-:W-:Y:S01]  /*a770*/  R2UR UR4, R2.reuse ;  /* 0x00000000020472ca */ /* 0x040fe200000e0000 */
[----:B------:R-:W-:-:S02]  /*a780*/  VIADD R58, R2, 0x2 ;  /* 0x00000002023a7836 */ /* 0x000fc40000000000 */
[----:B------:R-:W-:-:S10]  /*a790*/  VIADD R13, R2, 0x800 ;  /* 0x00000800020d7836 */ /* 0x000fd40000000000 */
        /* <DEDUP_REMOVED lines=10> */
[----:B------:R-:W0:Y:S02]  /*a840*/  SHFL.IDX PT, R0, R14, RZ, 0x1f ;  /* 0x00001fff0e007589 */ /* 0x000e2400000e0000 */
[----:B0-----:R-:W-:-:S04]  /*a850*/  ISETP.GT.AND P1, PT, R0, 0x7f, PT ;  /* 0x0000007f0000780c */ /* 0x001fc80003f24270 */
[----:B------:R-:W-:Y:S02]  /*a860*/  SEL R0, RZ, 0x2, !P1 ;  /* 0x00000002ff007807 */ /* 0x000fe40004800000 */
[C---:B------:R-:W-:Y:S02]  /*a870*/  SEL R14, R60.reuse, 0x2, P1 ;  /* 0x000000023c0e7807 */ /* 0x040fe40000800000 */
[----:B------:R-:W-:Y:S01]  /*a880*/  SEL R60, R60, 0x6, !P1 ;  /* 0x000000063c3c7807 */ /* 0x000fe20004800000 */
        /* <DEDUP_REMOVED lines=150> */
[C---:B------:R-:W-:Y:S01]  /*b1f0*/  IMAD.IADD R58, R0.reuse, 0x1, R13 ;  /* 0x00000001003a7824 */ /* 0x040fe200078e020d */
        /* <DEDUP_REMOVED lines=27> */
[----:B------:R-:W-:-:S04]  /*b3b0*/  SEL R13, R13, 0x26, P1 ;  /* 0x000000260d0d7807 */ /* 0x000fc80000800000 */
[----:B------:R-:W-:Y:S01]  /*b3c0*/  LOP3.LUT R13, R13, 0x6, RZ, 0xc0, !PT ;  /* 0x000000060d0d7812 */ /* 0x000fe200078ec0ff */
        /* <DEDUP_REMOVED lines=8> */
[----:B------:R-:W-:Y:S01]  /*b450*/  R2UR UR5, R59 ;  /* 0x000000003b0572ca */ /* 0x000fe200000e0000 */
[----:B------:R-:W-:Y:S01]  /*b460*/  IMAD.MOV.U32 R59, RZ, RZ, 0x40000040 ;  /* 0x40000040ff3b7424 */ /* 0x000fe200078e00ff */
[----:B------:R-:W-:-:S04]  /*b470*/  SEL R20, R20, 0x980, P1 ;  /* 0x0000098014147807 */ /* 0x000fc80000800000 */
[----:B------:R-:W-:-:S04]  /*b480*/  LOP3.LUT R58, R20, 0xa00, RZ, 0xc0, !PT ;  /* 0x00000a00143a7812 */ /* 0x000fc800078ec0ff */
[CC--:B------:R-:W-:Y:S02]  /*b490*/  IADD3 R20, R13.reuse, R58.reuse, R2 ;  /* 0x0000003a0d147210 */ /* 0x0c0fe40007ffe002 */
[----:B------:R-:W-:Y:S02]  /*b4a0*/  IADD3 R58, R13, R58, R12 ;  /* 0x0000003a0d3a7210 */ /* 0x000fe40007ffe00c */
[----:B------:R-:W-:Y:S01]  /*b4b0*/  IADD3 R13, R2, 0xa00, RZ ;  /* 0x00000a00020d7810 */ /* 0x000fe20007ffe0ff */
        /* <DEDUP_REMOVED lines=138> */
[----:B------:R-:W-:-:S03]  /*bd60*/  IMAD.MOV.U32 R57, RZ, RZ, 0x40 ;  /* 0x00000040ff397424 */ /* 0x000fc600078e00ff */
[----:B------:R-:W-:Y:S02]  /*bd70*/  SEL R13, R13, 0xf80, P1 ;  /* 0x00000f800d0d7807 */ /* 0x000fe40000800000 */
[----:B------:R-:W-:Y:S02]  /*bd80*/  SEL R0, R57, 0x3e, P1 ;  /* 0x0000003e39007807 */ /* 0x000fe40000800000 */
[----:B------:R-:W-:Y:S02]  /*bd90*/  LOP3.LUT R14, R13, 0x1e00, RZ, 0xc0, !PT ;  /* 0x00001e000d0e7812 */ /* 0x000fe400078ec0ff */
        /* <DEDUP_REMOVED lines=25> */
.L_x_8696:
[----:B------:R-:W2:Y:S01]  /*bf30*/  LDL R12, [R1+0x10] ;  /* 0x00001000010c7983 */ /* 0x000ea20000100800 */
[----:B------:R-:W0:Y:S01]  /*bf40*/  LDC R0, c[0x0][0x448] ;  /* 0x00011200ff007b82 */ /* 0x000e220000000800 */
[----:B------:R-:W-:Y:S01]  /*bf50*/  ULDC UR4, c[0x0][0xad0] ;  /* 0x0002b40000047ab9 */ /* 0x000fe20000000800 */
[----:B------:R-:W-:Y:S01]  /*bf60*/  LOP3.LUT R22, R22, 0xfffffffd, RZ, 0xc0, !PT ;  /* 0xfffffffd16167812 */ /* 0x000fe200078ec0ff */
[----:B------:R-:W-:Y:S01]  /*bf70*/  FMUL.FTZ R24, R24, UR4 ;  /* 0x0000000418187c20 */ /* 0x000fe20008410000 */
[----:B------:R-:W-:Y:S01]  /*bf80*/  FMUL.FTZ R25, R25, UR4 ;  /* 0x0000000419197c20 */ /* 0x000fe20008410000 */
[----:B------:R-:W-:Y:S01]  /*bf90*/  FMUL.FTZ R28, R28, UR4 ;  /* 0x000000041c1c7c20 */ /* 0x000fe20008410000 */
[----:B------:R-:W-:Y:S01]  /*bfa0*/  FMUL.FTZ R29, R29, UR4 ;  /* 0x000000041d1d7c20 */ /* 0x000fe20008410000 */
[----:B------:R1:W3:Y:S01]  /*bfb0*/  MUFU.TANH R21, R24 ;  /* 0x0000001800157308 */ /* 0x0002e20000002400 */
[----:B------:R-:W4:Y:S01]  /*bfc0*/  LDL R58, [R1] ;  /* 0x00000000013a7983 */ /* 0x000f220000100800 */
[----:B0-----:R-:W-:-:S06]  /*bfd0*/  ISETP.NE.AND P5, PT, R0, 0x1, PT ;  /* 0x000000010000780c */ /* 0x001fcc0003fa5270 */
        /* <DEDUP_REMOVED lines=8> */
[----:B------:R5:W0:Y:S01]  /*c060*/  MUFU.TANH R61, R28 ;  /* 0x0000001c003d7308 */ /* 0x000a220000002400 */
[----:B------:R-:W-:Y:S01]  /*c070*/  FMUL.FTZ R44, R44, UR4 ;  /* 0x000000042c2c7c20 */ /* 0x000fe20008410000 */
[----:B------:R-:W-:Y:S01]  /*c080*/  FMUL.FTZ R45, R45, UR4 ;  /* 0x000000042d2d7c20 */ /* 0x000fe20008410000 */
[----:B------:R-:W-:Y:S01]  /*c090*/  FMUL.FTZ R14, R27, UR4 ;  /* 0x000000041b0e7c20 */ /* 0x000fe20008410000 */
[----:B------:R-:W1:Y:S01]  /*c0a0*/  @P5 LDC R13, c[0x0][0x44c] ;  /* 0x00011300ff0d5b82 */ /* 0x000e620000000800 */
[----:B------:R-:W-:Y:S01]  /*c0b0*/  FMUL.FTZ R48, R48, UR4 ;  /* 0x0000000430307c20 */ /* 0x000fe20008410000 */
[----:B------:R-:W-:Y:S01]  /*c0c0*/  FMUL.FTZ R52, R52, UR4 ;  /* 0x0000000434347c20 */ /* 0x000fe20008410000 */
[----:B------:R-:W-:Y:S01]  /*c0d0*/  FMUL.FTZ R53, R53, UR4 ;  /* 0x0000000435357c20 */ /* 0x000fe20008410000 */
[----:B------:R-:W0:Y:S01]  /*c0e0*/  MUFU.TANH R29, R29 ;  /* 0x0000001d001d7308 */ /* 0x000e220000002400 */
[----:B------:R-:W-:Y:S01]  /*c0f0*/  FMUL.FTZ R30, R30, UR4 ;  /* 0x000000041e1e7c20 */ /* 0x000fe20008410000 */
[----:B------:R-:W-:Y:S01]  /*c100*/  FMUL.FTZ R34, R34, UR4 ;  /* 0x0000000422227c20 */ /* 0x000fe20008410000 */
[----:B------:R-:W-:Y:S01]  /*c110*/  FMUL.FTZ R35, R35, UR4 ;  /* 0x0000000423237c20 */ /* 0x000fe20008410000 */
[----:B------:R-:W3:Y:S01]  /*c120*/  @P5 LDC R20, c[0x0][0x450] ;  /* 0x00011400ff145b82 */ /* 0x000ee20000000800 */
        /* <DEDUP_REMOVED lines=12> */
[----:B------:R-:W-:-:S07]  /*c1f0*/  @P5 LOP3.LUT R22, R22, 0x2, RZ, 0xfc, !PT ;  /* 0x0000000216165812 */ /* 0x000fce00078efcff */
[----:B------:R-:W0:Y:S08]  /*c200*/  MUFU.TANH R36, R36 ;  /* 0x0000002400247308 */ /* 0x000e300000002400 */
[----:B------:R-:W0:Y:S08]  /*c210*/  MUFU.TANH R37, R37 ;  /* 0x0000002500257308 */ /* 0x000e300000002400 */
[----:B------:R-:W0:Y:S08]  /*c220*/  MUFU.TANH R40, R40 ;  /* 0x0000002800287308 */ /* 0x000e300000002400 */
[----:B------:R-:W-:Y:S08]  /*c230*/  MUFU.TANH R44, R44 ;  /* 0x0000002c002c7308 */ /* 0x000ff00000002400 */
[----:B------:R-:W-:Y:S08]  /*c240*/  MUFU.TANH R27, R45 ;  /* 0x0000002d001b7308 */ /* 0x000ff00000002400 */
[----:B------:R-:W-:Y:S08]  /*c250*/  MUFU.TANH R52, R52 ;  /* 0x0000003400347308 */ /* 0x000ff00000002400 */
[----:B------:R-:W-:Y:S08]  /*c260*/  MUFU.TANH R0, R0 ;  /* 0x0000000000007308 */ /* 0x000ff00000002400 */
[----:B------:R-:W-:Y:S08]  /*c270*/  MUFU.TANH R14, R14 ;  /* 0x0000000e000e7308 */ /* 0x000ff00000002400 */
[----:B------:R-:W-:Y:S08]  /*c280*/  MUFU.TANH R30, R30 ;  /* 0x0000001e001e7308 */ /* 0x000ff00000002400 */
[----:B------:R-:W-:Y:S08]  /*c290*/  MUFU.TANH R34, R34 ;  /* 0x0000002200227308 */ /* 0x000ff00000002400 */
[----:B------:R-:W-:Y:S08]  /*c2a0*/  MUFU.TANH R69, R35 ;  /* 0x0000002300457308 */ /* 0x000ff00000002400 */
[----:B------:R-:W-:Y:S01]  /*c2b0*/  MUFU.TANH R38, R38 ;  /* 0x0000002600267308 */ /* 0x000fe20000002400 */
[----:B--2---:R-:W-:-:S04]  /*c2c0*/  IMAD.IADD R12, R12, 0x1, R213 ;  /* 0x000000010c0c7824 */ /* 0x004fc800078e02d5 */
[----:B-1----:R-:W-:Y:S01]  /*c2d0*/  @P5 IMAD.HI.U32 R13, R12, R13, RZ ;  /* 0x0000000d0c0d5227 */ /* 0x002fe200078e00ff */
[----:B------:R-:W-:-:S04]  /*c2e0*/  MOV R24, R12 ;  /* 0x0000000c00187202 */ /* 0x000fc80000000f00 */
[----:B---3--:R-:W-:-:S05]  /*c2f0*/  @P5 SHF.R.U32.HI R24, RZ, R20, R13 ;  /* 0x00000014ff185219 */ /* 0x008fca000001160d */
[----:B------:R-:W5:Y:S01]  /*c300*/  SHFL.IDX PT, R20, R24, RZ, 0x1c1f ;  /* 0x001c1fff18147589 */ /* 0x000f6200000e0000 */
[----:B------:R-:W-:-:S05]  /*c310*/  IMAD R12, R170, -0x40, R57 ;  /* 0xffffffc0aa0c7824 */ /* 0x000fca00078e0239 */
[----:B------:R-:W-:Y:S02]  /*c320*/  IADD3 R13, R211, 0x1, R12 ;  /* 0x00000001d30d7810 */ /* 0x000fe40007ffe00c */
[----:B------:R-:W-:Y:S02]  /*c330*/  IADD3 R26, -R193, R12, R211 ;  /* 0x0000000cc11a7210 */ /* 0x000fe40007ffe1d3 */
[----:B------:R-:W-:-:S04]  /*c340*/  IADD3 R65, -R208, R13, -R193 ;  /* 0x0000000dd0417210 */ /* 0x000fc80007ffe9c1 */
[----:B-----5:R-:W-:-:S04]  /*c350*/  VIADDMNMX R28, R20, R65, R26, PT ;  /* 0x00000041141c7246 */ /* 0x020fc8000380011a */
[C---:B------:R-:W-:Y:S02]  /*c360*/  ISETP.GT.AND P1, PT, R28.reuse, RZ, PT ;  /* 0x000000ff1c00720c */ /* 0x040fe40003f24270 */
[C---:B------:R-:W-:Y:S02]  /*c370*/  ISETP.GT.AND P2, PT, R28.reuse, 0x1, PT ;  /* 0x000000011c00780c */ /* 0x040fe40003f44270 */
[C---:B------:R-:W-:Y:S02]  /*c380*/  ISETP.GT.AND P3, PT, R28.reuse, 0x8, PT ;  /* 0x000000081c00780c */ /* 0x040fe40003f64270 */
[----:B------:R-:W-:Y:S02]  /*c390*/  FSEL R12, R21, -INF , P1 ;  /* 0xff800000150c7808 */ /* 0x000fe40000800000 */
[----:B0-----:R-:W-:Y:S02]  /*c3a0*/  FSEL R63, R25, -INF , P2 ;  /* 0xff800000193f7808 */ /* 0x001fe40001000000 */
[----:B------:R-:W-:-:S02]  /*c3b0*/  ISETP.GT.AND P1, PT, R28, 0x9, PT ;  /* 0x000000091c00780c */ /* 0x000fc40003f24270 */
[----:B------:R-:W-:Y:S02]  /*c3c0*/  FSEL R61, R61, -INF , P3 ;  /* 0xff8000003d3d7808 */ /* 0x000fe40001800000 */
[----:B------:R-:W-:Y:S02]  /*c3d0*/  FMNMX.FTZ R20, R12, R63, !PT ;  /* 0x0000003f0c147209 */ /* 0x000fe40007810000 */
[C---:B------:R-:W-:Y:S02]  /*c3e0*/  ISETP.GT.AND P2, PT, R28.reuse, 0x10, PT ;  /* 0x000000101c00780c */ /* 0x040fe40003f44270 */
[----:B------:R-:W-:Y:S02]  /*c3f0*/  FSEL R59, R29, -INF , P1 ;  /* 0xff8000001d3b7808 */ /* 0x000fe40000800000 */
[----:B------:R-:W-:Y:S01]  /*c400*/  FMNMX.FTZ R20, R61, R20, !PT ;  /* 0x000000143d147209 */ /* 0x000fe20007810000 */
[----:B------:R0:W1:Y:S01]  /*c410*/  MUFU.TANH R13, R41 ;  /* 0x00000029000d7308 */ /* 0x0000620000002400 */
[----:B------:R-:W-:-:S02]  /*c420*/  ISETP.GT.AND P1, PT, R28, 0x11, PT ;  /* 0x000000111c00780c */ /* 0x000fc40003f24270 */
[----:B------:R-:W-:Y:S02]  /*c430*/  FMNMX.FTZ R20, R59, R20, !PT ;  /* 0x000000143b147209 */ /* 0x000fe40007810000 */
[----:B------:R-:W-:Y:S02]  /*c440*/  FSEL R57, R33, -INF , P1 ;  /* 0xff80000021397808 */ /* 0x000fe40000800000 */
[----:B0-----:R-:W-:Y:S02]  /*c450*/  FSEL R41, R32, -INF , P2 ;  /* 0xff80000020297808 */ /* 0x001fe40001000000 */
[C---:B------:R-:W-:Y:S02]  /*c460*/  ISETP.GT.AND P2, PT, R28.reuse, 0x18, PT ;  /* 0x000000181c00780c */ /* 0x040fe40003f44270 */
[----:B------:R-:W-:Y:S02]  /*c470*/  FMNMX.FTZ R32, R41, R20, !PT ;  /* 0x0000001429207209 */ /* 0x000fe40007810000 */
[----:B------:R-:W-:-:S02]  /*c480*/  ISETP.GT.AND P1, PT, R28, 0x19, PT ;  /* 0x000000191c00780c */ /* 0x000fc40003f24270 */
[----:B------:R-:W-:Y:S02]  /*c490*/  FSEL R45, R36, -INF , P2 ;  /* 0xff800000242d7808 */ /* 0x000fe40001000000 */
[----:B------:R-:W-:Y:S01]  /*c4a0*/  FMNMX.FTZ R32, R57, R32, !PT ;  /* 0x0000002039207209 */ /* 0x000fe20007810000 */
[----:B------:R-:W-:Y:S01]  /*c4b0*/  FMUL.FTZ R20, R49, UR4 ;  /* 0x0000000431147c20 */ /* 0x000fe20008410000 */
[C---:B------:R-:W-:Y:S02]  /*c4c0*/  ISETP.GT.AND P2, PT, R28.reuse, 0x20, PT ;  /* 0x000000201c00780c */ /* 0x040fe40003f44270 */
[----:B------:R-:W-:Y:S02]  /*c4d0*/  FSEL R49, R37, -INF , P1 ;  /* 0xff80000025317808 */ /* 0x000fe40000800000 */
[----:B------:R-:W-:Y:S01]  /*c4e0*/  FMNMX.FTZ R32, R45, R32, !PT ;  /* 0x000000202d207209 */ /* 0x000fe20007810000 */
[----:B------:R-:W0:Y:S01]  /*c4f0*/  MUFU.TANH R29, R48 ;  /* 0x00000030001d7308 */ /* 0x000e220000002400 */
[----:B------:R-:W-:-:S02]  /*c500*/  ISETP.GT.AND P1, PT, R28, 0x21, PT ;  /* 0x000000211c00780c */ /* 0x000fc40003f24270 */
[----:B------:R-:W-:Y:S02]  /*c510*/  FSEL R21, R40, -INF , P2 ;  /* 0xff80000028157808 */ /* 0x000fe40001000000 */
[----:B------:R-:W-:Y:S02]  /*c520*/  FMNMX.FTZ R32, R49, R32, !PT ;  /* 0x0000002031207209 */ /* 0x000fe40007810000 */
[C---:B------:R-:W-:Y:S01]  /*c530*/  ISETP.GT.AND P2, PT, R28.reuse, 0x28, PT ;  /* 0x000000281c00780c */ /* 0x040fe20003f44270 */
[----:B------:R-:W2:Y:S01]  /*c540*/  MUFU.TANH R20, R20 ;  /* 0x0000001400147308 */ /* 0x000ea20000002400 */
[----:B-1----:R-:W-:Y:S02]  /*c550*/  FSEL R13, R13, -INF , P1 ;  /* 0xff8000000d0d7808 */ /* 0x002fe40000800000 */
[----:B------:R-:W-:Y:S02]  /*c560*/  FMNMX.FTZ R32, R21, R32, !PT ;  /* 0x0000002015207209 */ /* 0x000fe40007810000 */
[----:B------:R-:W-:-:S02]  /*c570*/  ISETP.GT.AND P1, PT, R28, 0x29, PT ;  /* 0x000000291c00780c */ /* 0x000fc40003f24270 */
[----:B------:R-:W-:Y:S02]  /*c580*/  FSEL R25, R44, -INF , P2 ;  /* 0xff8000002c197808 */ /* 0x000fe40001000000 */
[----:B------:R-:W-:Y:S01]  /*c590*/  FMNMX.FTZ R32, R13, R32, !PT ;  /* 0x000000200d207209 */ /* 0x000fe20007810000 */
[----:B------:R-:W1:Y:S01]  /*c5a0*/  MUFU.TANH R37, R53 ;  /* 0x0000003500257308 */ /* 0x000e620000002400 */
[C---:B------:R-:W-:Y:S02]  /*c5b0*/  ISETP.GT.AND P2, PT, R28.reuse, 0x30, PT ;  /* 0x000000301c00780c */ /* 0x040fe40003f44270 */
[----:B------:R-:W-:Y:S02]  /*c5c0*/  FSEL R27, R27, -INF , P1 ;  /* 0xff8000001b1b7808 */ /* 0x000fe40000800000 */
[----:B------:R-:W-:Y:S02]  /*c5d0*/  FMNMX.FTZ R32, R25, R32, !PT ;  /* 0x0000002019207209 */ /* 0x000fe40007810000 */
[----:B------:R-:W-:-:S02]  /*c5e0*/  ISETP.GT.AND P1, PT, R28, 0x31, PT ;  /* 0x000000311c00780c */ /* 0x000fc40003f24270 */
[----:B0-----:R-:W-:Y:S02]  /*c5f0*/  FSEL R29, R29, -INF , P2 ;  /* 0xff8000001d1d7808 */ /* 0x001fe40001000000 */
[----:B------:R-:W-:Y:S02]  /*c600*/  FMNMX.FTZ R32, R27, R32, !PT ;  /* 0x000000201b207209 */ /* 0x000fe40007810000 */
[----:B------:R-:W-:Y:S02]  /*c610*/  ISETP.GT.AND P2, PT, R28, 0x38, PT ;  /* 0x000000381c00780c */ /* 0x000fe40003f44270 */
[----:B--2---:R-:W-:Y:S02]  /*c620*/  FSEL R33, R20, -INF , P1 ;  /* 0xff80000014217808 */ /* 0x004fe40000800000 */
[----:B------:R-:W-:Y:S01]  /*c630*/  FMNMX.FTZ R32, R29, R32, !PT ;  /* 0x000000201d207209 */ /* 0x000fe20007810000 */
[----:B------:R-:W-:Y:S01]  /*c640*/  FMUL.FTZ R20, R31, UR4 ;  /* 0x000000041f147c20 */ /* 0x000fe20008410000 */
[----:B------:R-:W-:Y:S01]  /*c650*/  ISETP.GT.AND P1, PT, R28, 0x39, PT ;  /* 0x000000391c00780c */ /* 0x000fe20003f24270 */
[----:B------:R-:W0:Y:S01]  /*c660*/  SHFL.IDX PT, R24, R24, 0x1, 0x1c1f ;  /* 0x003c1f0018187f89 */ /* 0x000e2200000e0000 */
[----:B------:R-:W-:Y:S01]  /*c670*/  FSEL R31, R52, -INF , P2 ;  /* 0xff800000341f7808 */ /* 0x000fe20001000000 */
[----:B------:R-:W-:Y:S01]  /*c680*/  MUFU.TANH R39, R39 ;  /* 0x0000002700277308 */ /* 0x000fe20000002400 */
[----:B------:R-:W-:Y:S01]  /*c690*/  FMNMX.FTZ R32, R33, R32, !PT ;  /* 0x0000002021207209 */ /* 0x000fe20007810000 */
[----:B------:R-:W-:Y:S01]  /*c6a0*/  ULDC UR4, c[0x0][0xa80] ;  /* 0x0002a00000047ab9 */ /* 0x000fe20000000800 */
[----:B-1----:R-:W-:-:S02]  /*c6b0*/  FSEL R37, R37, -INF , P1 ;  /* 0xff80000025257808 */ /* 0x002fc40000800000 */
[----:B------:R-:W-:-:S04]  /*c6c0*/  FMNMX.FTZ R32, R31, R32, !PT ;  /* 0x000000201f207209 */ /* 0x000fc80007810000 */
[----:B------:R-:W-:-:S05]  /*c6d0*/  FMNMX.FTZ R32, R37, R32, !PT ;  /* 0x0000002025207209 */ /* 0x000fca0007810000 */
[----:B------:R-:W1:Y:S01]  /*c6e0*/  SHFL.BFLY PT, R53, R32, 0x2, 0x1f ;  /* 0x0c401f0020357f89 */ /* 0x000e6200000e0000 */
[----:B------:R-:W2:Y:S01]  /*c6f0*/  MUFU.TANH R20, R20 ;  /* 0x0000001400147308 */ /* 0x000ea20000002400 */
[----:B0-----:R-:W-:-:S04]  /*c700*/  VIADDMNMX R26, R24, R65, R26, PT ;  /* 0x00000041181a7246 */ /* 0x001fc8000380011a */
[C---:B------:R-:W-:Y:S02]  /*c710*/  ISETP.GT.AND P1, PT, R26.reuse, RZ, PT ;  /* 0x000000ff1a00720c */ /* 0x040fe40003f24270 */
[C---:B------:R-:W-:Y:S02]  /*c720*/  ISETP.GT.AND P2, PT, R26.reuse, 0x1, PT ;  /* 0x000000011a00780c */ /* 0x040fe40003f44270 */
[----:B------:R-:W-:Y:S02]  /*c730*/  ISETP.GT.AND P3, PT, R26, 0x8, PT ;  /* 0x000000081a00780c */ /* 0x000fe40003f64270 */
[----:B-1----:R-:W-:Y:S02]  /*c740*/  FMNMX.FTZ R168, R32, R53, !PT ;  /* 0x0000003520a87209 */ /* 0x002fe40007810000 */
[----:B------:R-:W-:Y:S02]  /*c750*/  FSEL R53, R0, -INF , P1 ;  /* 0xff80000000357808 */ /* 0x000fe40000800000 */
[----:B------:R-:W-:-:S02]  /*c760*/  FSEL R0, R14, -INF , P2 ;  /* 0xff8000000e007808 */ /* 0x000fc40001000000 */
[----:B------:R-:W-:Y:S02]  /*c770*/  ISETP.GT.AND P1, PT, R26, 0x9, PT ;  /* 0x000000091a00780c */ /* 0x000fe40003f24270 */
[----:B------:R-:W-:Y:S02]  /*c780*/  FSEL R65, R30, -INF , P3 ;  /* 0xff8000001e417808 */ /* 0x000fe40001800000 */
[----:B------:R-:W-:Y:S01]  /*c790*/  FMNMX.FTZ R14, R53, R0, !PT ;  /* 0x00000000350e7209 */ /* 0x000fe20007810000 */
[----:B------:R2:W-:Y:S01]  /*c7a0*/  MUFU.TANH R28, R47 ;  /* 0x0000002f001c7308 */ /* 0x0005e20000002400 */
[----:B------:R-:W-:Y:S02]  /*c7b0*/  ISETP.GT.AND P2, PT, R26, 0x10, PT ;  /* 0x000000101a00780c */ /* 0x000fe40003f44270 */
[----:B------:R-:W-:Y:S02]  /*c7c0*/  FMNMX.FTZ R14, R65, R14, !PT ;  /* 0x0000000e410e7209 */ /* 0x000fe40007810000 */
[----:B------:R-:W-:-:S02]  /*c7d0*/  FSEL R67, R34, -INF , P2 ;  /* 0xff80000022437808 */ /* 0x000fc40001000000 */
[----:B--2---:R-:W-:Y:S01]  /*c7e0*/  FSEL R47, R20, -INF , P1 ;  /* 0xff800000142f7808 */ /* 0x004fe20000800000 */
[----:B------:R-:W0:Y:S01]  /*c7f0*/  MUFU.TANH R42, R42 ;  /* 0x0000002a002a7308 */ /* 0x000e220000002400 */
[C---:B------:R-:W-:Y:S02]  /*c800*/  ISETP.GT.AND P1, PT, R26.reuse, 0x11, PT ;  /* 0x000000111a00780c */ /* 0x040fe40003f24270 */
[----:B------:R-:W-:Y:S01]  /*c810*/  FMNMX.FTZ R14, R47, R14, !PT ;  /* 0x0000000e2f0e7209 */ /* 0x000fe20007810000 */
[----:B------:R-:W1:Y:S01]  /*c820*/  SHFL.BFLY PT, R35, R168, 0x1, 0x1f ;  /* 0x0c201f00a8237f89 */ /* 0x000e6200000e0000 */
[----:B------:R-:W-:Y:S02]  /*c830*/  ISETP.GT.AND P2, PT, R26, 0x18, PT ;  /* 0x000000181a00780c */ /* 0x000fe40003f44270 */
[----:B------:R-:W-:Y:S01]  /*c840*/  FSEL R69, R69, -INF , P1 ;  /* 0xff80000045457808 */ /* 0x000fe20000800000 */
[----:B------:R-:W2:Y:S01]  /*c850*/  MUFU.TANH R43, R43 ;  /* 0x0000002b002b7308 */ /* 0x000ea20000002400 */
[----:B------:R-:W-:-:S02]  /*c860*/  FMNMX.FTZ R14, R67, R14, !PT ;  /* 0x0000000e430e7209 */ /* 0x000fc40007810000 */
[----:B------:R-:W-:Y:S02]  /*c870*/  ISETP.GT.AND P1, PT, R26, 0x19, PT ;  /* 0x000000191a00780c */ /* 0x000fe40003f24270 */
[----:B------:R-:W-:Y:S02]  /*c880*/  FSEL R71, R38, -INF , P2 ;  /* 0xff80000026477808 */ /* 0x000fe40001000000 */
[----:B------:R-:W-:Y:S01]  /*c890*/  FMNMX.FTZ R20, R69, R14, !PT ;  /* 0x0000000e45147209 */ /* 0x000fe20007810000 */
[----:B------:R-:W3:Y:S01]  /*c8a0*/  MUFU.TANH R46, R46 ;  /* 0x0000002e002e7308 */ /* 0x000ee20000002400 */
[----:B------:R-:W-:Y:S02]  /*c8b0*/  ISETP.GT.AND P2, PT, R26, 0x20, PT ;  /* 0x000000201a00780c */ /* 0x000fe40003f44270 */
[----:B------:R-:W-:-:S05]  /*c8c0*/  FMNMX.FTZ R20, R71, R20, !PT ;  /* 0x0000001447147209 */ /* 0x000fca0007810000 */
[----:B------:R5:W-:Y:S01]  /*c8d0*/  MUFU.TANH R81, R51 ;  /* 0x0000003300517308 */ /* 0x000be20000002400 */
[----:B0-----:R-:W-:Y:S02]  /*c8e0*/  FSEL R73, R42, -INF , P2 ;  /* 0xff8000002a497808 */ /* 0x001fe40001000000 */
[----:B-----5:R-:W-:-:S05]  /*c8f0*/  FSEL R51, R39, -INF , P1 ;  /* 0xff80000027337808 */ /* 0x020fca0000800000 */
[----:B------:R-:W0:Y:S01]  /*c900*/  MUFU.TANH R50, R50 ;  /* 0x0000003200327308 */ /* 0x000e220000002400 */
[C---:B------:R-:W-:Y:S02]  /*c910*/  ISETP.GT.AND P1, PT, R26.reuse, 0x21, PT ;  /* 0x000000211a00780c */ /* 0x040fe40003f24270 */
[----:B------:R-:W-:Y:S02]  /*c920*/  FMNMX.FTZ R20, R51, R20, !PT ;  /* 0x0000001433147209 */ /* 0x000fe40007810000 */
[C---:B------:R-:W-:Y:S02]  /*c930*/  ISETP.GT.AND P2, PT, R26.reuse, 0x28, PT ;  /* 0x000000281a00780c */ /* 0x040fe40003f44270 */
[----:B--2---:R-:W-:Y:S02]  /*c940*/  FSEL R75, R43, -INF , P1 ;  /* 0xff8000002b4b7808 */ /* 0x004fe40000800000 */
[----:B------:R-:W-:Y:S01]  /*c950*/  FMNMX.FTZ R20, R73, R20, !PT ;  /* 0x0000001449147209 */ /* 0x000fe20007810000 */
[----:B------:R-:W2:Y:S01]  /*c960*/  MUFU.TANH R54, R54 ;  /* 0x0000003600367308 */ /* 0x000ea20000002400 */
[----:B------:R-:W-:-:S02]  /*c970*/  ISETP.GT.AND P3, PT, R26, 0x29, PT ;  /* 0x000000291a00780c */ /* 0x000fc40003f64270 */
[----:B---3--:R-:W-:Y:S02]  /*c980*/  FSEL R77, R46, -INF , P2 ;  /* 0xff8000002e4d7808 */ /* 0x008fe40001000000 */
[----:B------:R-:W-:Y:S01]  /*c990*/  FMNMX.FTZ R20, R75, R20, !PT ;  /* 0x000000144b147209 */ /* 0x000fe20007810000 */
[----:B------:R-:W-:Y:S01]  /*c9a0*/  IMAD.U32 R14, RZ, RZ, UR4 ;  /* 0x00000004ff0e7e24 */ /* 0x000fe2000f8e00ff */
[----:B-1----:R-:W-:Y:S01]  /*c9b0*/  FMNMX.FTZ R168, R168, R35, !PT ;  /* 0x00000023a8a87209 */ /* 0x002fe20007810000 */
[----:B------:R1:W3:Y:S01]  /*c9c0*/  MUFU.TANH R30, R55 ;  /* 0x00000037001e7308 */ /* 0x0002e20000002400 */
[----:B------:R-:W-:Y:S02]  /*c9d0*/  ISETP.GT.AND P1, PT, R26, 0x30, PT ;  /* 0x000000301a00780c */ /* 0x000fe40003f24270 */
[----:B------:R-:W-:Y:S01]  /*c9e0*/  FMNMX.FTZ R20, R77, R20, !PT ;  /* 0x000000144d147209 */ /* 0x000fe20007810000 */
[----:B------:R-:W-:Y:S01]  /*c9f0*/  FMUL.FTZ R24, R168, R14 ;  /* 0x0000000ea8187220 */ /* 0x000fe20000410000 */
[----:B------:R-:W-:-:S02]  /*ca00*/  ISETP.GT.AND P2, PT, R26, 0x31, PT ;  /* 0x000000311a00780c */ /* 0x000fc40003f44270 */
[----:B-1----:R-:W-:Y:S02]  /*ca10*/  FSEL R55, R28, -INF , P3 ;  /* 0xff8000001c377808 */ /* 0x002fe40001800000 */
[----:B0-----:R-:W-:Y:S02]  /*ca20*/  FSEL R79, R50, -INF , P1 ;  /* 0xff800000324f7808 */ /* 0x001fe40000800000 */
[----:B------:R-:W-:Y:S02]  /*ca30*/  FMNMX.FTZ R20, R55, R20, !PT ;  /* 0x0000001437147209 */ /* 0x000fe40007810000 */
[----:B------:R-:W-:Y:S02]  /*ca40*/  FSETP.NEU.FTZ.AND P4, PT, R168, -INF , PT ;  /* 0xff800000a800780b */ /* 0x000fe40003f9d000 */
[----:B------:R-:W-:Y:S02]  /*ca50*/  ISETP.GT.AND P1, PT, R26, 0x38, PT ;  /* 0x000000381a00780c */ /* 0x000fe40003f24270 */
[----:B------:R-:W-:-:S02]  /*ca60*/  FSEL R81, R81, -INF , P2 ;  /* 0xff80000051517808 */ /* 0x000fc40001000000 */
[----:B------:R-:W-:Y:S02]  /*ca70*/  FMNMX.FTZ R20, R79, R20, !PT ;  /* 0x000000144f147209 */ /* 0x000fe40007810000 */
[----:B------:R-:W-:Y:S02]  /*ca80*/  FSEL R24, R24, RZ, P4 ;  /* 0x000000ff18187208 */ /* 0x000fe40002000000 */
[----:B------:R-:W-:Y:S02]  /*ca90*/  ISETP.GT.AND P2, PT, R26, 0x39, PT ;  /* 0x000000391a00780c */ /* 0x000fe40003f44270 */
[----:B--2---:R-:W-:Y:S02]  /*caa0*/  FSEL R83, R54, -INF , P1 ;  /* 0xff80000036537808 */ /* 0x004fe40000800000 */
[----:B------:R-:W-:Y:S01]  /*cab0*/  FMNMX.FTZ R20, R81, R20, !PT ;  /* 0x0000001451147209 */ /* 0x000fe20007810000 */
[----:B------:R-:W-:Y:S01]  /*cac0*/  FFMA.FTZ R35, R63, R14, -R24 ;  /* 0x0000000e3f237223 */ /* 0x000fe20000010818 */
[----:B---3--:R-:W-:-:S02]  /*cad0*/  FSEL R63, R30, -INF , P2 ;  /* 0xff8000001e3f7808 */ /* 0x008fc40001000000 */
[----:B------:R-:W-:-:S04]  /*cae0*/  FMNMX.FTZ R20, R83, R20, !PT ;  /* 0x0000001453147209 */ /* 0x000fc80007810000 */
[----:B------:R-:W-:-:S05]  /*caf0*/  FMNMX.FTZ R20, R63, R20, !PT ;  /* 0x000000143f147209 */ /* 0x000fca0007810000 */
[----:B------:R-:W0:Y:S01]  /*cb00*/  SHFL.BFLY PT, R43, R20, 0x2, 0x1f ;  /* 0x0c401f00142b7f89 */ /* 0x000e2200000e0000 */
[----:B------:R-:W-:Y:S01]  /*cb10*/  FFMA.FTZ R164, R12, R14, -R24 ;  /* 0x0000000e0ca47223 */ /* 0x000fe20000010818 */
[----:B0-----:R-:W-:-:S05]  /*cb20*/  FMNMX.FTZ R12, R20, R43, !PT ;  /* 0x0000002b140c7209 */ /* 0x001fca0007810000 */
[----:B------:R-:W0:Y:S01]  /*cb30*/  SHFL.BFLY PT, R169, R12, 0x1, 0x1f ;  /* 0x0c201f000ca97f89 */ /* 0x000e2200000e0000 */
[----:B------:R-:W-:Y:S01]  /*cb40*/  FFMA.FTZ R166, R61, R14, -R24 ;  /* 0x0000000e3da67223 */ /* 0x000fe20000010818 */
[----:B------:R-:W-:Y:S01]  /*cb50*/  MUFU.EX2 R164, R164 ;  /* 0x000000a400a47308 */ /* 0x000fe20000000800 */
[----:B0-----:R-:W-:-:S04]  /*cb60*/  FMNMX.FTZ R169, R12, R169, !PT ;  /* 0x000000a90ca97209 */ /* 0x001fc80007810000 */
[C---:B------:R-:W-:Y:S01]  /*cb70*/  FSETP.NEU.FTZ.AND P1, PT, R169.reuse, -INF , PT ;  /* 0xff800000a900780b */ /* 0x040fe20003f3d000 */
[----:B------:R-:W-:-:S05]  /*cb80*/  FMUL.FTZ R12, R169, R14 ;  /* 0x0000000ea90c7220 */ /* 0x000fca0000410000 */
[----:B------:R-:W-:-:S05]  /*cb90*/  FSEL R12, R12, RZ, P1 ;  /* 0x000000ff0c0c7208 */ /* 0x000fca0000800000 */
[-CC-:B------:R-:W-:Y:S01]  /*cba0*/  FFMA.FTZ R53, R53, R14.reuse, -R12.reuse ;  /* 0x0000000e35357223 */ /* 0x180fe2000001080c */
[-CC-:B------:R-:W-:Y:S01]  /*cbb0*/  FFMA.FTZ R0, R0, R14.reuse, -R12.reuse ;  /* 0x0000000e00007223 */ /* 0x180fe2000001080c */
[-C--:B------:R-:W-:Y:S01]  /*cbc0*/  FFMA.FTZ R65, R65, R14.reuse, -R12 ;  /* 0x0000000e41417223 */ /* 0x080fe2000001080c */
[----:B------:R-:W0:Y:S01]  /*cbd0*/  MUFU.EX2 R35, R35 ;  /* 0x0000002300237308 */ /* 0x000e220000000800 */
[-C--:B------:R-:W-:Y:S01]  /*cbe0*/  FFMA.FTZ R39, R59, R14.reuse, -R24 ;  /* 0x0000000e3b277223 */ /* 0x080fe20000010818 */
[----:B------:R-:W-:-:S06]  /*cbf0*/  FFMA.FTZ R47, R47, R14, -R12 ;  /* 0x0000000e2f2f7223 */ /* 0x000fcc000001080c */
[----:B------:R-:W-:Y:S01]  /*cc00*/  MUFU.EX2 R53, R53 ;  /* 0x0000003500357308 */ /* 0x000fe20000000800 */
[----:B------:R-:W-:-:S07]  /*cc10*/  FFMA.FTZ R67, R67, R14, -R12 ;  /* 0x0000000e43437223 */ /* 0x000fce000001080c */
[----:B------:R-:W1:Y:S01]  /*cc20*/  MUFU.EX2 R26, R0 ;  /* 0x00000000001a7308 */ /* 0x000e620000000800 */
[-CC-:B------:R-:W-:Y:S01]  /*cc30*/  FFMA.FTZ R160, R41, R14.reuse, -R24.reuse ;  /* 0x0000000e29a07223 */ /* 0x180fe20000010818 */
[----:B------:R-:W-:-:S06]  /*cc40*/  FFMA.FTZ R156, R21, R14, -R24 ;  /* 0x0000000e159c7223 */ /* 0x000fcc0000010818 */
[----:B------:R-:W2:Y:S01]  /*cc50*/  MUFU.EX2 R166, R166 ;  /* 0x000000a600a67308 */ /* 0x000ea20000000800 */
[----:B------:R-:W-:-:S07]  /*cc60*/  IMAD.MOV.U32 R21, RZ, RZ, 0x40000040 ;  /* 0x40000040ff157424 */ /* 0x000fce00078e00ff */
[----:B------:R-:W3:Y:S01]  /*cc70*/  MUFU.EX2 R65, R65 ;  /* 0x0000004100417308 */ /* 0x000ee20000000800 */
[-C--:B------:R-:W-:Y:S01]  /*cc80*/  FFMA.FTZ R43, R13, R14.reuse, -R24 ;  /* 0x0000000e0d2b7223 */ /* 0x080fe20000010818 */
[----:B------:R-:W-:Y:S01]  /*cc90*/  FFMA.FTZ R69, R69, R14, -R12 ;  /* 0x0000000e45457223 */ /* 0x000fe2000001080c */
[----:B------:R-:W-:-:S05]  /*cca0*/  LOP3.LUT R13, R56, 0x2000000, RZ, 0xfc, !PT ;  /* 0x02000000380d7812 */ /* 0x000fca00078efcff */
[----:B------:R-:W5:Y:S01]  /*ccb0*/  MUFU.EX2 R39, R39 ;  /* 0x0000002700277308 */ /* 0x000f620000000800 */
[----:B------:R-:W-:-:S07]  /*ccc0*/  FFMA.FTZ R57, R57, R14, -R24 ;  /* 0x0000000e39397223 */ /* 0x000fce0000010818 */
[----:B------:R-:W4:Y:S01]  /*ccd0*/  MUFU.EX2 R28, R47 ;  /* 0x0000002f001c7308 */ /* 0x000f220000000800 */
[----:B------:R-:W-:Y:S01]  /*cce0*/  R2UR UR7, R21 ;  /* 0x00000000150772ca */ /* 0x000fe200000e0000 */
[-CC-:B------:R-:W-:Y:S01]  /*ccf0*/  FFMA.FTZ R71, R71, R14.reuse, -R12.reuse ;  /* 0x0000000e47477223 */ /* 0x180fe2000001080c */
[-CC-:B------:R-:W-:Y:S01]  /*cd00*/  FFMA.FTZ R51, R51, R14.reuse, -R12.reuse ;  /* 0x0000000e33337223 */ /* 0x180fe2000001080c */
[----:B------:R-:W-:-:S04]  /*cd10*/  FFMA.FTZ R73, R73, R14, -R12 ;  /* 0x0000000e49497223 */ /* 0x000fc8000001080c */
[----:B------:R-:W4:Y:S01]  /*cd20*/  MUFU.EX2 R67, R67 ;  /* 0x0000004300437308 */ /* 0x000f220000000800 */
[-CC-:B------:R-:W-:Y:S01]  /*cd30*/  FFMA.FTZ R75, R75, R14.reuse, -R12.reuse ;  /* 0x0000000e4b4b7223 */ /* 0x180fe2000001080c */
[-CC-:B------:R-:W-:Y:S01]  /*cd40*/  FFMA.FTZ R77, R77, R14.reuse, -R12.reuse ;  /* 0x0000000e4d4d7223 */ /* 0x180fe2000001080c */
[-CC-:B------:R-:W-:Y:S01]  /*cd50*/  FFMA.FTZ R55, R55, R14.reuse, -R12.reuse ;  /* 0x0000000e37377223 */ /* 0x180fe2000001080c */
[-CC-:B------:R-:W-:Y:S01]  /*cd60*/  FFMA.FTZ R79, R79, R14.reuse, -R12.reuse ;  /* 0x0000000e4f4f7223 */ /* 0x180fe2000001080c */
[-CC-:B------:R-:W-:Y:S01]  /*cd70*/  FFMA.FTZ R81, R81, R14.reuse, -R12.reuse ;  /* 0x0000000e51517223 */ /* 0x180fe2000001080c */
[-CC-:B------:R-:W-:Y:S02]  /*cd80*/  FFMA.FTZ R83, R83, R14.reuse, -R12.reuse ;  /* 0x0000000e53537223 */ /* 0x180fe4000001080c */
[----:B------:R-:W4:Y:S01]  /*cd90*/  MUFU.EX2 R160, R160 ;  /* 0x000000a000a07308 */ /* 0x000f220000000800 */
[-C--:B------:R-:W-:Y:S01]  /*cda0*/  FFMA.FTZ R63, R63, R14.reuse, -R12 ;  /* 0x0000000e3f3f7223 */ /* 0x080fe2000001080c */
[----:B0-----:R-:W-:Y:S01]  /*cdb0*/  FADD.FTZ R21, R164, R35 ;  /* 0x00000023a4157221 */ /* 0x001fe20000010000 */
[----:B------:R-:W-:Y:S01]  /*cdc0*/  FFMA.FTZ R158, R25, R14, -R24 ;  /* 0x0000000e199e7223 */ /* 0x000fe20000010818 */
[----:B------:R-:W-:-:S02]  /*cdd0*/  IMAD R20, R19, 0x1000, R13 ;  /* 0x0000100013147824 */ /* 0x000fc400078e020d */
[----:B-1----:R-:W-:Y:S01]  /*cde0*/  FADD.FTZ R12, R53, R26 ;  /* 0x0000001a350c7221 */ /* 0x002fe20000010000 */
[----:B------:R-:W-:Y:S01]  /*cdf0*/  IMAD.MOV.U32 R25, RZ, RZ, 0x40000040 ;  /* 0x40000040ff197424 */ /* 0x000fe200078e00ff */
        /* <DEDUP_REMOVED lines=8> */
[----:B--2---:R-:W-:Y:S01]  /*ce80*/  FADD.FTZ R34, R166, R21 ;  /* 0x00000015a6227221 */ /* 0x004fe20000010000 */
[----:B------:R-:W1:Y:S01]  /*ce90*/  MUFU.EX2 R57, R57 ;  /* 0x0000003900397308 */ /* 0x000e620000000800 */
[----:B------:R-:W-:-:S02]  /*cea0*/  VIADD R24, R20, 0x80 ;  /* 0x0000008014187836 */ /* 0x000fc40000000000 */
[----:B---3--:R-:W-:Y:S01]  /*ceb0*/  FADD.FTZ R21, R65, R12 ;  /* 0x0000000c41157221 */ /* 0x008fe20000010000 */
[----:B------:R-:W-:Y:S01]  /*cec0*/  R2UR UR11, R25 ;  /* 0x00000000190b72ca */ /* 0x000fe200000e0000 */
[----:B------:R-:W-:Y:S02]  /*ced0*/  VIADD R0, R15, 0x38840 ;  /* 0x000388400f007836 */ /* 0x000fe40000000000 */
[----:B-----5:R-:W-:Y:S01]  /*cee0*/  FADD.FTZ R25, R39, R34 ;  /* 0x0000002227197221 */ /* 0x020fe20000010000 */
[----:B----4-:R-:W-:Y:S01]  /*cef0*/  FADD.FTZ R34, R28, R21 ;  /* 0x000000151c227221 */ /* 0x010fe20000010000 */
[----:B------:R-:W2:Y:S01]  /*cf00*/  MUFU.EX2 R71, R71 ;  /* 0x0000004700477308 */ /* 0x000ea20000000800 */
[----:B------:R-:W-:Y:S01]  /*cf10*/  R2UR UR10, R24 ;  /* 0x00000000180a72ca */ /* 0x000fe200000e0000 */
[----:B------:R-:W-:Y:S01]  /*cf20*/  VIADD R24, R20, 0x100 ;  /* 0x0000010014187836 */ /* 0x000fe20000000000 */
[----:B------:R-:W-:Y:S01]  /*cf30*/  PRMT R0, R187, 0x654, R0 ;  /* 0x00000654bb007816 */ /* 0x000fe20000000000 */
[----:B------:R-:W-:-:S04]  /*cf40*/  FADD.FTZ R21, R67, R34 ;  /* 0x0000002243157221 */ /* 0x000fc80000010000 */
[----:B------:R-:W3:Y:S01]  /*cf50*/  MUFU.EX2 R162, R162 ;  /* 0x000000a200a27308 */ /* 0x000ee20000000800 */
[----:B------:R-:W-:Y:S01]  /*cf60*/  FADD.FTZ R36, R160, R25 ;  /* 0x00000019a0247221 */ /* 0x000fe20000010000 */
[----:B------:R-:W-:Y:S01]  /*cf70*/  IMAD.MOV.U32 R25, RZ, RZ, 0x40000040 ;  /* 0x40000040ff197424 */ /* 0x000fe200078e00ff */
[----:B------:R-:W-:-:S05]  /*cf80*/  R2UR UR14, R24 ;  /* 0x00000000180e72ca */ /* 0x000fca00000e0000 */
[----:B------:R-:W4:Y:S01]  /*cf90*/  MUFU.EX2 R32, R51 ;  /* 0x0000003300207308 */ /* 0x000f220000000800 */
[----:B0-----:R-:W-:Y:S01]  /*cfa0*/  FADD.FTZ R24, R30, R21 ;  /* 0x000000151e187221 */ /* 0x001fe20000010000 */
[----:B------:R0:W-:Y:S01]  /*cfb0*/  SYNCS.ARRIVE.TRANS64.RED.A1T0 RZ, [R0+URZ], RZ ;  /* 0x000000ff00ff79a7 */ /* 0x0001e2000810043f */
[----:B------:R-:W-:-:S05]  /*cfc0*/  IMAD.MOV.U32 R21, RZ, RZ, 0x40000040 ;  /* 0x40000040ff157424 */ /* 0x000fca00078e00ff */
[----:B------:R-:W5:Y:S01]  /*cfd0*/  MUFU.EX2 R41, R41 ;  /* 0x0000002900297308 */ /* 0x000f620000000800 */
[----:B------:R-:W-:-:S07]  /*cfe0*/  R2UR UR15, R25 ;  /* 0x00000000190f72ca */ /* 0x000fce00000e0000 */
[----:B------:R-:W5:Y:S01]  /*cff0*/  MUFU.EX2 R73, R73 ;  /* 0x0000004900497308 */ /* 0x000f620000000800 */
[----:B-1----:R-:W-:Y:S01]  /*d000*/  FADD.FTZ R25, R57, R36 ;  /* 0x0000002439197221 */ /* 0x002fe20000010000 */
[----:B------:R-:W-:-:S06]  /*d010*/  R2UR UR19, R21 ;  /* 0x00000000151372ca */ /* 0x000fcc00000e0000 */
[----:B------:R-:W1:Y:S01]  /*d020*/  MUFU.EX2 R156, R156 ;  /* 0x0000009c009c7308 */ /* 0x000e620000000800 */
[----:B--2---:R-:W-:-:S07]  /*d030*/  FADD.FTZ R21, R71, R24 ;  /* 0x0000001847157221 */ /* 0x004fce0000010000 */
[----:B0-----:R-:W0:Y:S01]  /*d040*/  MUFU.EX2 R0, R75 ;  /* 0x0000004b00007308 */ /* 0x001e220000000800 */
[----:B---3--:R-:W-:-:S07]  /*d050*/  FADD.FTZ R34, R162, R25 ;  /* 0x00000019a2227221 */ /* 0x008fce0000010000 */
[----:B------:R-:W2:Y:S01]  /*d060*/  MUFU.EX2 R43, R43 ;  /* 0x0000002b002b7308 */ /* 0x000ea20000000800 */
[----:B----4-:R-:W-:Y:S01]  /*d070*/  FADD.FTZ R24, R32, R21 ;  /* 0x0000001520187221 */ /* 0x010fe20000010000 */
[----:B-----5:R-:W-:-:S06]  /*d080*/  FADD.FTZ R25, R41, R34 ;  /* 0x0000002229197221 */ /* 0x020fcc0000010000 */
[----:B------:R-:W3:Y:S01]  /*d090*/  MUFU.EX2 R77, R77 ;  /* 0x0000004d004d7308 */ /* 0x000ee20000000800 */
[----:B------:R-:W-:-:S07]  /*d0a0*/  R2UR UR6, R20 ;  /* 0x00000000140672ca */ /* 0x000fce00000e0000 */
[----:B------:R-:W4:Y:S01]  /*d0b0*/  MUFU.EX2 R158, R158 ;  /* 0x0000009e009e7308 */ /* 0x000f220000000800 */
[----:B------:R-:W-:Y:S01]  /*d0c0*/  FADD.FTZ R21, R73, R24 ;  /* 0x0000001849157221 */ /* 0x000fe20000010000 */
[----:B------:R-:W-:Y:S02]  /*d0d0*/  VIADD R20, R20, 0x180 ;  /* 0x0000018014147836 */ /* 0x000fe40000000000 */
[----:B-1----:R-:W-:-:S04]  /*d0e0*/  FADD.FTZ R34, R156, R25 ;  /* 0x000000199c227221 */ /* 0x002fc80000010000 */
[----:B------:R-:W1:Y:S01]  /*d0f0*/  MUFU.EX2 R27, R27 ;  /* 0x0000001b001b7308 */ /* 0x000e620000000800 */
[----:B0-----:R-:W-:-:S07]  /*d100*/  FADD.FTZ R24, R0, R21 ;  /* 0x0000001500187221 */ /* 0x001fce0000010000 */
[----:B------:R-:W0:Y:S01]  /*d110*/  MUFU.EX2 R12, R55 ;  /* 0x00000037000c7308 */ /* 0x000e220000000800 */
[----:B------:R-:W-:Y:S01]  /*d120*/  R2UR UR18, R20 ;  /* 0x00000000141272ca */ /* 0x000fe200000e0000 */
[----:B--2---:R-:W-:-:S06]  /*d130*/  FADD.FTZ R25, R43, R34 ;  /* 0x000000222b197221 */ /* 0x004fcc0000010000 */
[----:B------:R-:W2:Y:S01]  /*d140*/  MUFU.EX2 R152, R152 ;  /* 0x0000009800987308 */ /* 0x000ea20000000800 */
[----:B------:R-:W-:Y:S01]  /*d150*/  F2FP.F16.F32.PACK_AB R165, R26, R53 ;  /* 0x000000351aa5723e */ /* 0x000fe200000000ff */
[----:B---3--:R-:W-:-:S06]  /*d160*/  FADD.FTZ R21, R77, R24 ;  /* 0x000000184d157221 */ /* 0x008fcc0000010000 */
[----:B------:R-:W3:Y:S01]  /*d170*/  MUFU.EX2 R79, R79 ;  /* 0x0000004f004f7308 */ /* 0x000ee20000000800 */
[----:B----4-:R-:W-:-:S07]  /*d180*/  FADD.FTZ R26, R158, R25 ;  /* 0x000000199e1a7221 */ /* 0x010fce0000010000 */
[----:B------:R-:W4:Y:S01]  /*d190*/  MUFU.EX2 R29, R29 ;  /* 0x0000001d001d7308 */ /* 0x000f220000000800 */
[----:B-1----:R-:W-:-:S07]  /*d1a0*/  FADD.FTZ R25, R27, R26 ;  /* 0x0000001a1b197221 */ /* 0x002fce0000010000 */
[----:B------:R-:W1:Y:S01]  /*d1b0*/  MUFU.EX2 R20, R81 ;  /* 0x0000005100147308 */ /* 0x000e620000000800 */
[----:B0-----:R-:W-:-:S07]  /*d1c0*/  FADD.FTZ R26, R12, R21 ;  /* 0x000000150c1a7221 */ /* 0x001fce0000010000 */
[----:B------:R-:W0:Y:S01]  /*d1d0*/  MUFU.EX2 R154, R154 ;  /* 0x0000009a009a7308 */ /* 0x000e220000000800 */
[----:B------:R-:W-:-:S07]  /*d1e0*/  F2FP.F16.F32.PACK_AB R167, R28, R65 ;  /* 0x000000411ca7723e */ /* 0x000fce00000000ff */
[----:B------:R-:W-:Y:S08]  /*d1f0*/  MUFU.EX2 R31, R31 ;  /* 0x0000001f001f7308 */ /* 0x000ff00000000800 */
[----:B------:R-:W5:Y:S08]  /*d200*/  MUFU.EX2 R83, R83 ;  /* 0x0000005300537308 */ /* 0x000f700000000800 */
[----:B------:R-:W5:Y:S01]  /*d210*/  MUFU.EX2 R24, R63 ;  /* 0x0000003f00187308 */ /* 0x000f620000000800 */
[----:B--2---:R-:W-:Y:S01]  /*d220*/  FADD.FTZ R28, R152, R25 ;  /* 0x00000019981c7221 */ /* 0x004fe20000010000 */
[----:B---3--:R-:W-:Y:S01]  /*d230*/  FADD.FTZ R21, R79, R26 ;  /* 0x0000001a4f157221 */ /* 0x008fe20000010000 */
[----:B------:R-:W-:-:S02]  /*d240*/  F2FP.F16.F32.PACK_AB R157, R0, R73 ;  /* 0x00000049009d723e */ /* 0x000fc400000000ff */
[----:B----4-:R-:W-:Y:S01]  /*d250*/  FADD.FTZ R25, R29, R28 ;  /* 0x0000001c1d197221 */ /* 0x010fe20000010000 */
[----:B------:R-:W-:Y:S01]  /*d260*/  F2FP.F16.F32.PACK_AB R164, R35, R164 ;  /* 0x000000a423a4723e */ /* 0x000fe200000000ff */
[----:B-1----:R-:W-:Y:S01]  /*d270*/  FADD.FTZ R0, R20, R21 ;  /* 0x0000001514007221 */ /* 0x002fe20000010000 */
[----:B------:R-:W-:Y:S01]  /*d280*/  F2FP.F16.F32.PACK_AB R166, R39, R166 ;  /* 0x000000a627a6723e */ /* 0x000fe200000000ff */
[----:B------:R-:W-:Y:S01]  /*d290*/  BAR.SYNC.DEFER_BLOCKING 0xf, 0x100 ;  /* 0x03c4000000007b1d */ /* 0x000fe20000010000 */
[----:B------:R-:W-:Y:S02]  /*d2a0*/  F2FP.F16.F32.PACK_AB R160, R57, R160 ;  /* 0x000000a039a0723e */ /* 0x000fe400000000ff */
[----:B------:R-:W-:Y:S02]  /*d2b0*/  F2FP.F16.F32.PACK_AB R161, R30, R67 ;  /* 0x000000431ea1723e */ /* 0x000fe400000000ff */
[----:B------:R-:W-:Y:S02]  /*d2c0*/  F2FP.F16.F32.PACK_AB R162, R41, R162 ;  /* 0x000000a229a2723e */ /* 0x000fe400000000ff */
[----:B------:R-:W-:-:S02]  /*d2d0*/  F2FP.F16.F32.PACK_AB R163, R32, R71 ;  /* 0x0000004720a3723e */ /* 0x000fc400000000ff */
[----:B------:R-:W-:Y:S01]  /*d2e0*/  F2FP.F16.F32.PACK_AB R159, R12, R77 ;  /* 0x0000004d0c9f723e */ /* 0x000fe200000000ff */
[----:B0-----:R-:W-:Y:S01]  /*d2f0*/  FADD.FTZ R12, R154, R25 ;  /* 0x000000199a0c7221 */ /* 0x001fe20000010000 */
[----:B------:R-:W-:Y:S02]  /*d300*/  F2FP.F16.F32.PACK_AB R156, R43, R156 ;  /* 0x0000009c2b9c723e */ /* 0x000fe400000000ff */
[----:B------:R-:W-:Y:S01]  /*d310*/  F2FP.F16.F32.PACK_AB R158, R27, R158 ;  /* 0x0000009e1b9e723e */ /* 0x000fe200000000ff */
[----:B-----5:R-:W-:Y:S01]  /*d320*/  FADD.FTZ R21, R83, R0 ;  /* 0x0000000053157221 */ /* 0x020fe20000010000 */
[----:B------:R-:W-:Y:S02]  /*d330*/  F2FP.F16.F32.PACK_AB R152, R29, R152 ;  /* 0x000000981d98723e */ /* 0x000fe400000000ff */
[----:B------:R-:W-:Y:S02]  /*d340*/  F2FP.F16.F32.PACK_AB R153, R20, R79 ;  /* 0x0000004f1499723e */ /* 0x000fe400000000ff */
[----:B------:R-:W-:-:S02]  /*d350*/  F2FP.F16.F32.PACK_AB R154, R31, R154 ;  /* 0x0000009a1f9a723e */ /* 0x000fc400000000ff */
[C---:B------:R-:W-:Y:S01]  /*d360*/  F2FP.F16.F32.PACK_AB R155, R24.reuse, R83 ;  /* 0x00000053189b723e */ /* 0x040fe200000000ff */
[----:B------:R-:W-:Y:S01]  /*d370*/  FADD.FTZ R0, R31, R12 ;  /* 0x0000000c1f007221 */ /* 0x000fe20000010000 */
[----:B------:R-:W-:Y:S01]  /*d380*/  STSM.16.M88.4 [R227+0x36400], R164 ;  /* 0x036400a4e3007844 */ /* 0x000fe20000000200 */
[----:B------:R-:W-:-:S03]  /*d390*/  FADD.FTZ R12, R24, R21 ;  /* 0x00000015180c7221 */ /* 0x000fc60000010000 */
[----:B------:R0:W-:Y:S04]  /*d3a0*/  STSM.16.M88.4 [R58], R160 ;  /* 0x000000a03a007844 */ /* 0x0001e80000000200 */
[----:B------:R1:W-:Y:S04]  /*d3b0*/  STSM.16.M88.4 [R228], R156 ;  /* 0x0000009ce4007844 */ /* 0x0003e80000000200 */
[----:B------:R1:W-:Y:S01]  /*d3c0*/  STSM.16.M88.4 [R229], R152 ;  /* 0x00000098e5007844 */ /* 0x0003e20000000200 */
[----:B0-----:R-:W-:-:S06]  /*d3d0*/  WARPGROUP.ARRIVE ;  /* 0x00000000000079c5 */ /* 0x001fcc0000000000 */
        /* <DEDUP_REMOVED lines=24> */
.L_x_8697:
[----:B------:R-:W-:Y:S01]  /*d560*/  VIADD R15, R15, 0x38860 ;  /* 0x000388600f0f7836 */ /* 0x000fe20000000000 */
[----:B------:R-:W0:Y:S01]  /*d570*/  @P5 LDC R20, c[0x0][0x44c] ;  /* 0x00011300ff145b82 */ /* 0x000e220000000800 */
[----:B------:R-:W-:Y:S01]  /*d580*/  IMAD.MOV.U32 R21, RZ, RZ, R213 ;  /* 0x000000ffff157224 */ /* 0x000fe200078e00d5 */
[----:B------:R-:W-:Y:S01]  /*d590*/  ULDC UR38, c[0x0][0xad0] ;  /* 0x0002b40000267ab9 */ /* 0x000fe20000000800 */
[----:B------:R-:W-:Y:S01]  /*d5a0*/  ULDC UR39, c[0x0][0xad0] ;  /* 0x0002b40000277ab9 */ /* 0x000fe20000000800 */
[----:B------:R-:W-:Y:S01]  /*d5b0*/  PRMT R15, R187, 0x654, R15 ;  /* 0x00000654bb0f7816 */ /* 0x000fe2000000000f */
[----:B------:R-:W-:Y:S01]  /*d5c0*/  ULDC UR36, c[0x0][0xa80] ;  /* 0x0002a00000247ab9 */ /* 0x000fe20000000800 */
[----:B------:R-:W-:Y:S01]  /*d5d0*/  ULDC UR37, c[0x0][0xa80] ;  /* 0x0002a00000257ab9 */ /* 0x000fe20000000800 */
[----:B------:R-:W-:Y:S01]  /*d5e0*/  BSSY B1, `(.L_x_8698) ;  /* 0x00003ce000017945 */ /* 0x000fe20003800000 */
[----:B------:R1:W-:Y:S02]  /*d5f0*/  SYNCS.ARRIVE.TRANS64.RED.A1T0 RZ, [R15+URZ], RZ ;  /* 0x000000ff0fff79a7 */ /* 0x0003e4000810043f */
[----:B-1----:R-:W1:Y:S01]  /*d600*/  @P5 LDC R15, c[0x0][0x450] ;  /* 0x00011400ff0f5b82 */ /* 0x002e620000000800 */
[----:B0-----:R-:W-:-:S05]  /*d610*/  @P5 IMAD.HI.U32 R20, R213, R20, RZ ;  /* 0x00000014d5145227 */ /* 0x001fca00078e00ff */
[----:B-1----:R-:W-:-:S04]  /*d620*/  @P5 SHF.R.U32.HI R21, RZ, R15, R20 ;  /* 0x0000000fff155219 */ /* 0x002fc80000011614 */
[----:B------:R-:W-:-:S04]  /*d630*/  IADD3 R15, R21, R211, -R208 ;  /* 0x000000d3150f7210 */ /* 0x000fc80007ffe8d0 */
[----:B------:R-:W-:-:S04]  /*d640*/  SHF.R.S32.HI R20, RZ, 0x1f, R15 ;  /* 0x0000001fff147819 */ /* 0x000fc8000001140f */
[----:B------:R-:W-:Y:S01]  /*d650*/  LEA.HI R20, R20, R15, RZ, 0x6 ;  /* 0x0000000f14147211 */ /* 0x000fe200078f30ff */
[----:B------:R-:W-:-:S03]  /*d660*/  VIADD R15, R170, 0xfffffffe ;  /* 0xfffffffeaa0f7836 */ /* 0x000fc60000000000 */
        /* <DEDUP_REMOVED lines=8> */
.L_x_8712:
[----:B------:R-:W-:-:S05]  /*d6f0*/  VIADD R19, R196, 0x1 ;  /* 0x00000001c4137836 */ /* 0x000fca0000000000 */
[----:B------:R-:W-:-:S04]  /*d700*/  ISETP.NE.AND P1, PT, R19, 0x2, PT ;  /* 0x000000021300780c */ /* 0x000fc80003f25270 */
[----:B------:R-:W-:Y:S02]  /*d710*/  SEL R14, RZ, 0x1, P1 ;  /* 0x00000001ff0e7807 */ /* 0x000fe40000800000 */
[----:B------:R-:W-:Y:S02]  /*d720*/  SEL R19, R19, RZ, P1 ;  /* 0x000000ff13137207 */ /* 0x000fe40000800000 */
[----:B------:R-:W-:Y:S01]  /*d730*/  LOP3.LUT R23, R23, R14, RZ, 0x3c, !PT ;  /* 0x0000000e17177212 */ /* 0x000fe200078e3cff */
[----:B0-----:R-:W-:Y:S06]  /*d740*/  @!P0 BRA `(.L_x_8700) ;  /* 0x0000000000048947 */ /* 0x001fec0003800000 */
[----:B------:R-:W-:Y:S01]  /*d750*/  BPT.TRAP 0x1 ;  /* 0x000000040000795c */ /* 0x000fe20000300000 */
.L_x_8700:
[----:B------:R-:W-:Y:S02]  /*d760*/  LEA R20, R19, R18, 0x3 ;  /* 0x0000001213147211 */ /* 0x000fe400078e18ff */
[----:B------:R-:W-:-:S04]  /*d770*/  SHF.L.U32 R14, R23, 0x1f, RZ ;  /* 0x0000001f170e7819 */ /* 0x000fc800000006ff */
[----:B------:R0:W1:Y:S01]  /*d780*/  SYNCS.PHASECHK.TRANS64.TRYWAIT P1, [R20+URZ+0x38830], R14 ;  /* 0x0388300e140075a7 */ /* 0x000062000802017f */
[----:B------:R-:W-:Y:S05]  /*d790*/  @!P0 BRA `(.L_x_8701) ;  /* 0x0000000000048947 */ /* 0x000fea0003800000 */
[----:B------:R-:W-:Y:S01]  /*d7a0*/  BPT.TRAP 0x1 ;  /* 0x000000040000795c */ /* 0x000fe20000300000 */
.L_x_8701:
[----:B------:R-:W-:Y:S01]  /*d7b0*/  BSSY B2, `(.L_x_8702) ;  /* 0x0000006000027945 */ /* 0x000fe20003800000 */
[----:B------:R-:W-:Y:S02]  /*d7c0*/  IMAD R156, R19, 0x200, R206 ;  /* 0x00000200139c7824 */ /* 0x000fe400078e02ce */
[----:B------:R-:W-:Y:S01]  /*d7d0*/  IMAD.MOV.U32 R157, RZ, RZ, 0x40000040 ;  /* 0x40000040ff9d7424 */ /* 0x000fe200078e00ff */
[----:B-1----:R-:W-:Y:S06]  /*d7e0*/  @P1 BRA `(.L_x_8703) ;  /* 0x0000000000081947 */ /* 0x002fec0003800000 */
[----:B------:R-:W1:Y:S02]  /*d7f0*/  SYNCS.PHASECHK.TRANS64.TRYWAIT P1, [R20+URZ+0x38830], R14 ;  /* 0x0388300e140075a7 */ /* 0x000e64000802017f */
[----:B-1----:R-:W-:Y:S05]  /*d800*/  @!P1 BRA `(.L_x_8704) ;  /* 0x0000014400109947 */ /* 0x002fea0003800000 */
.L_x_8703:
[----:B------:R-:W-:Y:S05]  /*d810*/  BSYNC B2 ;  /* 0x0000000000027941 */ /* 0x000fea0003800000 */
.L_x_8702:
        /* <DEDUP_REMOVED lines=36> */
.L_x_8705:
[----:B------:R2:W3:Y:S01]  /*da60*/  SYNCS.PHASECHK.TRANS64.TRYWAIT P1, [R20+URZ+0x38850], R14 ;  /* 0x0388500e140075a7 */ /* 0x0004e2000802017f */
[----:B------:R-:W-:Y:S05]  /*da70*/  @!P0 BRA `(.L_x_8706) ;  /* 0x0000000000048947 */ /* 0x000fea0003800000 */
[----:B------:R-:W-:Y:S01]  /*da80*/  BPT.TRAP 0x1 ;  /* 0x000000040000795c */ /* 0x000fe20000300000 */
.L_x_8706:
[----:B------:R-:W-:Y:S04]  /*da90*/  BSSY B2, `(.L_x_8707) ;  /* 0x0000004000027945 */ /* 0x000fe80003800000 */
[----:B---3--:R-:W-:Y:S05]  /*daa0*/  @P1 BRA `(.L_x_8708) ;  /* 0x0000000000081947 */ /* 0x008fea0003800000 */
[----:B------:R-:W3:Y:S02]  /*dab0*/  SYNCS.PHASECHK.TRANS64.TRYWAIT P1, [R20+URZ+0x38850], R14 ;  /* 0x0388500e140075a7 */ /* 0x000ee4000802017f */
[----:B---3--:R-:W-:Y:S05]  /*dac0*/  @!P1 BRA `(.L_x_8709) ;  /* 0x0000014000749947 */ /* 0x008fea0003800000 */
.L_x_8708:
[----:B------:R-:W-:Y:S05]  /*dad0*/  BSYNC B2 ;  /* 0x0000000000027941 */ /* 0x000fea0003800000 */
.L_x_8707:
[----:B------:R-:W-:Y:S01]  /*dae0*/  IMAD R198, R19, 0x1000, R207 ;  /* 0x0000100013c67824 */ /* 0x000fe200078e02cf */
[----:B------:R-:W-:Y:S01]  /*daf0*/  R2UR UR4, R2 ;  /* 0x00000000020472ca */ /* 0x000fe200000e0000 */
[----:B------:R-:W-:Y:S01]  /*db00*/  IMAD.MOV.U32 R199, RZ, RZ, 0x40000040 ;  /* 0x40000040ffc77424 */ /* 0x000fe200078e00ff */
[----:B------:R-:W-:Y:S01]  /*db10*/  R2UR UR5, R3 ;  /* 0x00000000030572ca */ /* 0x000fe200000e0000 */
[----:B------:R-:W-:Y:S01]  /*db20*/  WARPGROUP.ARRIVE ;  /* 0x00000000000079c5 */ /* 0x000fe20000000000 */
[----:B------:R-:W-:Y:S01]  /*db30*/  R2UR UR6, R198 ;  /* 0x00000000c60672ca */ /* 0x000fe200000e0000 */
[C---:B------:R-:W-:Y:S01]  /*db40*/  VIADD R200, R2.reuse, 0x2 ;  /* 0x0000000202c87836 */ /* 0x040fe20000000000 */
[----:B------:R-:W-:Y:S01]  /*db50*/  R2UR UR7, R199 ;  /* 0x00000000c70772ca */ /* 0x000fe200000e0000 */
[----:B------:R-:W-:Y:S02]  /*db60*/  IMAD.MOV.U32 R201, RZ, RZ, 0x40000040 ;  /* 0x40000040ffc97424 */ /* 0x000fe400078e00ff */
[----:B------:R-:W4:Y:S01]  /*db70*/  S2R R202, SR_TID.X ;  /* 0x0000000000ca7919 */ /* 0x000f220000002100 */
[----:B------:R-:W-:-:S02]  /*db80*/  VIADD R203, R2, 0x800 ;  /* 0x0000080002cb7836 */ /* 0x000fc40000000000 */
[----:B------:R-:W-:-:S07]  /*db90*/  IMAD.MOV.U32 R205, RZ, RZ, 0x40000040 ;  /* 0x40000040ffcd7424 */ /* 0x000fce00078e00ff */
        /* <DEDUP_REMOVED lines=9> */
[----:B----4-:R-:W-:-:S05]  /*dc30*/  SHF.R.U32.HI R202, RZ, 0x7, R202 ;  /* 0x00000007ffca7819 */ /* 0x010fca00000116ca */
[----:B0123--:R0:W1:Y:S02]  /*dc40*/  SHFL.IDX PT, R14, R202, RZ, 0x1f ;  /* 0x00001fffca0e7589 */ /* 0x00f06400000e0000 */
[----:B0-----:R-:W-:Y:S01]  /*dc50*/  VIADD R202, R198, 0x800 ;  /* 0x00000800c6ca7836 */ /* 0x001fe20000000000 */
[----:B-1----:R-:W-:Y:S01]  /*dc60*/  ISETP.GT.AND P1, PT, R14, 0x7f, PT ;  /* 0x0000007f0e00780c */ /* 0x002fe20003f24270 */
[----:B------:R-:W-:-:S03]  /*dc70*/  IMAD.MOV.U32 R14, RZ, RZ, 0x4 ;  /* 0x00000004ff0e7424 */ /* 0x000fc600078e00ff */
        /* <DEDUP_REMOVED lines=8> */
[----:B------:R-:W-:Y:S02]  /*dd00*/  R2UR UR5, R201 ;  /* 0x00000000c90572ca */ /* 0x000fe400000e0000 */
[----:B------:R-:W-:Y:S02]  /*dd10*/  MOV R201, 0x40000040 ;  /* 0x4000004000c97802 */ /* 0x000fe40000000f00 */
[----:B------:R-:W-:Y:S01]  /*dd20*/  R2UR UR6, R200 ;  /* 0x00000000c80672ca */ /* 0x000fe200000e0000 */
[----:B------:R-:W-:Y:S01]  /*dd30*/  VIADD R200, R2, 0x6 ;  /* 0x0000000602c87836 */ /* 0x000fe20000000000 */
[----:B------:R-:W-:Y:S01]  /*dd40*/  R2UR UR7, R201 ;  /* 0x00000000c90772ca */ /* 0x000fe200000e0000 */
[----:B------:R-:W-:Y:S01]  /*dd50*/  IMAD.MOV.U32 R201, RZ, RZ, 0x40000040 ;  /* 0x40000040ffc97424 */ /* 0x000fe200078e00ff */
        /* <DEDUP_REMOVED lines=142> */
[----:B------:R-:W-:Y:S01]  /*e640*/  IADD3 R200, R204, R202, RZ ;  /* 0x000000caccc87210 */ /* 0x000fe20007ffe0ff */
[----:B------:R-:W-:Y:S02]  /*e650*/  WARPGROUP.DEPBAR.LE gsb0, 0x0 ;  /* 0x00008000000079c5 */ /* 0x000fe40000010000 */
[----:B------:R-:W-:-:S08]  /*e660*/  WARPGROUP.ARRIVE ;  /* 0x00000000000079c5 */ /* 0x000fd00000000000 */
        /* <DEDUP_REMOVED lines=19> */
[----:B------:R-:W-:Y:S02]  /*e7a0*/  IMAD.MOV.U32 R201, RZ, RZ, 0x40000040 ;  /* 0x40000040ffc97424 */ /* 0x000fe400078e00ff */
        /* <DEDUP_REMOVED lines=22> */
[----:B------:R-:W-:Y:S02]  /*e910*/  R2UR UR4, R200 ;  /* 0x00000000c80472ca */ /* 0x000fe400000e0000 */
[----:B------:R-:W-:Y:S01]  /*e920*/  R2UR UR5, R201 ;  /* 0x00000000c90572ca */ /* 0x000fe200000e0000 */
[----:B------:R-:W-:Y:S01]  /*e930*/  IMAD.MOV.U32 R201, RZ, RZ, 0x40000040 ;  /* 0x40000040ffc97424 */ /* 0x000fe200078e00ff */
[----:B------:R-:W-:Y:S02]  /*e940*/  R2UR UR6, R202 ;  /* 0x00000000ca0672ca */ /* 0x000fe400000e0000 */
[----:B------:R-:W-:Y:S01]  /*e950*/  R2UR UR7, R203 ;  /* 0x00000000cb0772ca */ /* 0x000fe200000e0000 */
[----:B------:R-:W-:Y:S01]  /*e960*/  VIADD R203, R198, 0xa00 ;  /* 0x00000a00c6cb7836 */ /* 0x000fe20000000000 */
[----:B------:R-:W-:-:S05]  /*e970*/  IADD3 R202, R2, 0xa00, RZ ;  /* 0x00000a0002ca7810 */ /* 0x000fca0007ffe0ff */
        /* <DEDUP_REMOVED lines=104> */
[----:B------:R-:W-:Y:S02]  /*f000*/  IMAD.IADD R200, R204, 0x1, R202 ;  /* 0x00000001ccc87824 */ /* 0x000fe400078e02ca */
[----:B------:R-:W-:Y:S01]  /*f010*/  IMAD.IADD R204, R203, 0x1, R204 ;  /* 0x00000001cbcc7824 */ /* 0x000fe200078e02cc */
        /* <DEDUP_REMOVED lines=9> */
[----:B------:R-:W-:Y:S02]  /*f0b0*/  WARPGROUP.DEPBAR.LE gsb0, 0x0 ;  /* 0x00008000000079c5 */ /* 0x000fe40000010000 */
[----:B------:R-:W-:-:S10]  /*f0c0*/  WARPGROUP.ARRIVE ;  /* 0x00000000000079c5 */ /* 0x000fd40000000000 */
[----:B------:R-:W-:Y:S01]  /*f0d0*/  HGMMA.64x64x16.F32 R152, gdesc[UR4], R152, gsb0 ;  /* 0x00e00000049879f0 */ /* 0x000fe20008000898 */
[----:B------:R-:W-:Y:S01]  /*f0e0*/  R2UR UR4, R200 ;  /* 0x00000000c80472ca */ /* 0x000fe200000e0000 */
[--C-:B------:R-:W-:Y:S01]  /*f0f0*/  IMAD.IADD R200, R199, 0x1, R202.reuse ;  /* 0x00000001c7c87824 */ /* 0x100fe200078e02ca */
[----:B------:R-:W-:Y:S01]  /*f100*/  R2UR UR5, R201 ;  /* 0x00000000c90572ca */ /* 0x000fe200000e0000 */
[----:B------:R-:W-:Y:S02]  /*f110*/  IMAD.MOV.U32 R201, RZ, RZ, 0x40000040 ;  /* 0x40000040ffc97424 */ /* 0x000fe400078e00ff */
[----:B------:R-:W-:Y:S01]  /*f120*/  IMAD.IADD R202, R14, 0x1, R202 ;  /* 0x000000010eca7824 */ /* 0x000fe200078e02ca */
[----:B------:R-:W-:Y:S01]  /*f130*/  R2UR UR6, R200 ;  /* 0x00000000c80672ca */ /* 0x000fe200000e0000 */
[----:B------:R-:W-:Y:S01]  /*f140*/  IMAD.IADD R200, R203, 0x1, R14 ;  /* 0x00000001cbc87824 */ /* 0x000fe200078e020e */
[----:B------:R-:W-:Y:S01]  /*f150*/  R2UR UR7, R201 ;  /* 0x00000000c90772ca */ /* 0x000fe200000e0000 */
[----:B------:R-:W-:-:S02]  /*f160*/  IMAD.MOV.U32 R201, RZ, RZ, 0x40000040 ;  /* 0x40000040ffc97424 */ /* 0x000fc400078e00ff */
[----:B------:R-:W-:Y:S02]  /*f170*/  IMAD.MOV.U32 R203, RZ, RZ, 0x40000040 ;  /* 0x40000040ffcb7424 */ /* 0x000fe400078e00ff */
[----:B------:R-:W-:Y:S02]  /*f180*/  IMAD.MOV.U32 R199, RZ, RZ, 0x40 ;  /* 0x00000040ffc77424 */ /* 0x000fe400078e00ff */
        /* <DEDUP_REMOVED lines=29> */
.L_x_8710:
[----:B------:R-:W2:Y:S01]  /*f360*/  LDL R14, [R1+0x10] ;  /* 0x00001000010e7983 */ /* 0x000ea20000100800 */
[----:B------:R-:W0:Y:S03]  /*f370*/  LDC R198, c[0x0][0x448] ;  /* 0x00011200ffc67b82 */ /* 0x000e260000000800 */
[----:B------:R-:W3:Y:S01]  /*f380*/  LDL R203, [R1] ;  /* 0x0000000001cb7983 */ /* 0x000ee20000100800 */
[----:B0-----:R-:W-:-:S13]  /*f390*/  ISETP.NE.AND P1, PT, R198, 0x1, PT ;  /* 0x00000001c600780c */ /* 0x001fda0003f25270 */
[----:B------:R-:W0:Y:S08]  /*f3a0*/  @P1 LDC R199, c[0x0][0x44c] ;  /* 0x00011300ffc71b82 */ /* 0x000e300000000800 */
[----:B------:R-:W1:Y:S01]  /*f3b0*/  @P1 LDC R198, c[0x0][0x450] ;  /* 0x00011400ffc61b82 */ /* 0x000e620000000800 */
[----:B------:R-:W-:Y:S01]  /*f3c0*/  FMUL.FTZ R155, R155, UR39 ;  /* 0x000000279b9b7c20 */ /* 0x000fe20008410000 */
[----:B------:R-:W-:Y:S01]  /*f3d0*/  FMUL.FTZ R158, R158, UR39 ;  /* 0x000000279e9e7c20 */ /* 0x000fe20008410000 */
[----:B------:R-:W-:-:S04]  /*f3e0*/  FMUL.FTZ R159, R159, UR39 ;  /* 0x000000279f9f7c20 */ /* 0x000fc80008410000 */
[----:B------:R-:W-:Y:S01]  /*f3f0*/  MUFU.TANH R155, R155 ;  /* 0x0000009b009b7308 */ /* 0x000fe20000002400 */
[----:B------:R-:W-:-:S07]  /*f400*/  FMUL.FTZ R162, R162, UR39 ;  /* 0x00000027a2a27c20 */ /* 0x000fce0008410000 */
        /* <DEDUP_REMOVED lines=20> */
[----:B------:R-:W-:Y:S08]  /*f550*/  MUFU.TANH R178, R178 ;  /* 0x000000b200b27308 */ /* 0x000ff00000002400 */
[----:B------:R-:W-:Y:S08]  /*f560*/  MUFU.TANH R179, R179 ;  /* 0x000000b300b37308 */ /* 0x000ff00000002400 */
[----:B------:R-:W-:Y:S01]  /*f570*/  MUFU.TANH R182, R182 ;  /* 0x000000b600b67308 */ /* 0x000fe20000002400 */
[----:B--2---:R-:W-:-:S05]  /*f580*/  IADD3 R14, R14, R213, RZ ;  /* 0x000000d50e0e7210 */ /* 0x004fca0007ffe0ff */
[----:B0-----:R-:W-:-:S05]  /*f590*/  @P1 IMAD.HI.U32 R199, R14, R199, RZ ;  /* 0x000000c70ec71227 */ /* 0x001fca00078e00ff */
[----:B-1----:R-:W-:Y:S01]  /*f5a0*/  @P1 SHF.R.U32.HI R14, RZ, R198, R199 ;  /* 0x000000c6ff0e1219 */ /* 0x002fe200000116c7 */
[----:B------:R-:W-:Y:S01]  /*f5b0*/  FMUL.FTZ R198, R152, UR39 ;  /* 0x0000002798c67c20 */ /* 0x000fe20008410000 */
[----:B------:R-:W-:Y:S01]  /*f5c0*/  FMUL.FTZ R152, R153, UR39 ;  /* 0x0000002799987c20 */ /* 0x000fe20008410000 */
[----:B------:R-:W-:Y:S01]  /*f5d0*/  FMUL.FTZ R153, R154, UR39 ;  /* 0x000000279a997c20 */ /* 0x000fe20008410000 */
[----:B------:R-:W-:Y:S02]  /*f5e0*/  FMUL.FTZ R154, R156, UR39 ;  /* 0x000000279c9a7c20 */ /* 0x000fe40008410000 */
[----:B------:R-:W-:Y:S04]  /*f5f0*/  SHFL.IDX PT, R156, R14, RZ, 0x1c1f ;  /* 0x001c1fff0e9c7589 */ /* 0x000fe800000e0000 */
[----:B------:R-:W0:Y:S01]  /*f600*/  SHFL.IDX PT, R14, R14, 0x1, 0x1c1f ;  /* 0x003c1f000e0e7f89 */ /* 0x000e2200000e0000 */
[----:B------:R-:W-:Y:S01]  /*f610*/  FMUL.FTZ R199, R160, UR39 ;  /* 0x00000027a0c77c20 */ /* 0x000fe20008410000 */
[----:B------:R-:W-:-:S04]  /*f620*/  IMAD.MOV.U32 R160, RZ, RZ, -0x40 ;  /* 0xffffffc0ffa07424 */ /* 0x000fc800078e00ff */
[----:B------:R-:W-:Y:S01]  /*f630*/  IMAD R160, R15, R160, 0x1 ;  /* 0x000000010fa07424 */ /* 0x000fe200078e02a0 */
[----:B------:R-:W1:Y:S04]  /*f640*/  MUFU.TANH R153, R153 ;  /* 0x0000009900997308 */ /* 0x000e680000002400 */
[----:B------:R-:W-:-:S05]  /*f650*/  IADD3 R160, R211, R160, -R193 ;  /* 0x000000a0d3a07210 */ /* 0x000fca0007ffe8c1 */
[----:B------:R-:W-:-:S04]  /*f660*/  IMAD.IADD R160, R160, 0x1, -R208 ;  /* 0x00000001a0a07824 */ /* 0x000fc800078e0ad0 */
[----:B0-----:R-:W-:-:S05]  /*f670*/  IMAD.IADD R14, R160, 0x1, R14 ;  /* 0x00000001a00e7824 */ /* 0x001fca00078e020e */
[----:B------:R-:W-:-:S04]  /*f680*/  ISETP.GT.AND P6, PT, R14, RZ, PT ;  /* 0x000000ff0e00720c */ /* 0x000fc80003fc4270 */
[----:B-1----:R-:W-:Y:S02]  /*f690*/  FSEL R153, R153, -INF , P6 ;  /* 0xff80000099997808 */ /* 0x002fe40003000000 */
[----:B------:R-:W-:-:S04]  /*f6a0*/  ISETP.GT.AND P6, PT, R14, 0x1, PT ;  /* 0x000000010e00780c */ /* 0x000fc80003fc4270 */
[----:B------:R-:W-:Y:S02]  /*f6b0*/  FSEL R155, R155, -INF , P6 ;  /* 0xff8000009b9b7808 */ /* 0x000fe40003000000 */
        /* <DEDUP_REMOVED lines=26> */
[----:B------:R-:W-:Y:S02]  /*f860*/  ISETP.GT.AND P6, PT, R14, 0x39, PT ;  /* 0x000000390e00780c */ /* 0x000fe40003fc4270 */
[----:B------:R-:W-:-:S04]  /*f870*/  FMNMX.FTZ R14, R153, R197, !PT ;  /* 0x000000c5990e7209 */ /* 0x000fc80007810000 */
[----:B------:R-:W-:-:S04]  /*f880*/  FMNMX.FTZ R14, R155, R14, !PT ;  /* 0x0000000e9b0e7209 */ /* 0x000fc80007810000 */
[----:B------:R-:W-:-:S04]  /*f890*/  FMNMX.FTZ R14, R158, R14, !PT ;  /* 0x0000000e9e0e7209 */ /* 0x000fc80007810000 */
[----:B------:R-:W-:-:S04]  /*f8a0*/  FMNMX.FTZ R14, R159, R14, !PT ;  /* 0x0000000e9f0e7209 */ /* 0x000fc80007810000 */
[----:B------:R-:W-:-:S04]  /*f8b0*/  FMNMX.FTZ R14, R162, R14, !PT ;  /* 0x0000000ea20e7209 */ /* 0x000fc80007810000 */
[----:B------:R-:W-:-:S04]  /*f8c0*/  FMNMX.FTZ R14, R163, R14, !PT ;  /* 0x0000000ea30e7209 */ /* 0x000fc80007810000 */
[----:B------:R-:W-:-:S04]  /*f8d0*/  FMNMX.FTZ R14, R166, R14, !PT ;  /* 0x0000000ea60e7209 */ /* 0x000fc80007810000 */
[----:B------:R-:W-:Y:S01]  /*f8e0*/  FMNMX.FTZ R14, R167, R14, !PT ;  /* 0x0000000ea70e7209 */ /* 0x000fe20007810000 */
[----:B------:R-:W-:-:S03]  /*f8f0*/  FMUL.FTZ R183, R183, UR39 ;  /* 0x00000027b7b77c20 */ /* 0x000fc60008410000 */
[----:B------:R-:W-:-:S04]  /*f900*/  FMNMX.FTZ R14, R170, R14, !PT ;  /* 0x0000000eaa0e7209 */ /* 0x000fc80007810000 */
[----:B------:R-:W-:Y:S01]  /*f910*/  FMNMX.FTZ R14, R171, R14, !PT ;  /* 0x0000000eab0e7209 */ /* 0x000fe20007810000 */
[----:B------:R-:W0:Y:S01]  /*f920*/  MUFU.TANH R183, R183 ;  /* 0x000000b700b77308 */ /* 0x000e220000002400 */
[----:B------:R-:W-:Y:S02]  /*f930*/  FMUL.FTZ R169, R169, UR39 ;  /* 0x00000027a9a97c20 */ /* 0x000fe40008410000 */
[----:B------:R-:W-:-:S05]  /*f940*/  FMNMX.FTZ R14, R174, R14, !PT ;  /* 0x0000000eae0e7209 */ /* 0x000fca0007810000 */
[----:B------:R-:W1:Y:S01]  /*f950*/  MUFU.TANH R199, R199 ;  /* 0x000000c700c77308 */ /* 0x000e620000002400 */
[----:B------:R-:W-:Y:S01]  /*f960*/  FMNMX.FTZ R14, R175, R14, !PT ;  /* 0x0000000eaf0e7209 */ /* 0x000fe20007810000 */
[----:B------:R-:W-:Y:S01]  /*f970*/  FMUL.FTZ R202, R168, UR39 ;  /* 0x00000027a8ca7c20 */ /* 0x000fe20008410000 */
[----:B------:R-:W-:Y:S02]  /*f980*/  IMAD.IADD R168, R160, 0x1, R156 ;  /* 0x00000001a0a87824 */ /* 0x000fe400078e029c */
[----:B------:R-:W-:-:S03]  /*f990*/  FMNMX.FTZ R14, R178, R14, !PT ;  /* 0x0000000eb20e7209 */ /* 0x000fc60007810000 */
[----:B------:R-:W2:Y:S01]  /*f9a0*/  MUFU.TANH R152, R152 ;  /* 0x0000009800987308 */ /* 0x000ea20000002400 */
[----:B------:R-:W-:-:S07]  /*f9b0*/  FMNMX.FTZ R14, R179, R14, !PT ;  /* 0x0000000eb30e7209 */ /* 0x000fce0007810000 */
[----:B------:R-:W4:Y:S08]  /*f9c0*/  MUFU.TANH R154, R154 ;  /* 0x0000009a009a7308 */ /* 0x000f300000002400 */
[----:B------:R-:W5:Y:S01]  /*f9d0*/  MUFU.TANH R169, R169 ;  /* 0x000000a900a97308 */ /* 0x000f620000002400 */
[----:B------:R-:W-:Y:S02]  /*f9e0*/  ISETP.GT.AND P1, PT, R168, 0x10, PT ;  /* 0x00000010a800780c */ /* 0x000fe40003f24270 */
[----:B0-----:R-:W-:-:S02]  /*f9f0*/  FSEL R183, R183, -INF , P6 ;  /* 0xff800000b7b77808 */ /* 0x001fc40003000000 */
[----:B------:R-:W-:Y:S02]  /*fa00*/  FMNMX.FTZ R14, R182, R14, !PT ;  /* 0x0000000eb60e7209 */ /* 0x000fe40007810000 */
[C---:B------:R-:W-:Y:S02]  /*fa10*/  ISETP.GT.AND P4, PT, R168.reuse, 0x1, PT ;  /* 0x00000001a800780c */ /* 0x040fe40003f84270 */
[C---:B------:R-:W-:Y:S02]  /*fa20*/  ISETP.GT.AND P3, PT, R168.reuse, 0x8, PT ;  /* 0x00000008a800780c */ /* 0x040fe40003f64270 */
[----:B-1----:R-:W-:Y:S02]  /*fa30*/  FSEL R199, R199, -INF , P1 ;  /* 0xff800000c7c77808 */ /* 0x002fe40000800000 */
[----:B------:R-:W-:Y:S02]  /*fa40*/  ISETP.GT.AND P1, PT, R168, 0x21, PT ;  /* 0x00000021a800780c */ /* 0x000fe40003f24270 */
[----:B------:R-:W-:-:S02]  /*fa50*/  FMNMX.FTZ R14, R183, R14, !PT ;  /* 0x0000000eb70e7209 */ /* 0x000fc40007810000 */
[----:B--2---:R-:W-:Y:S02]  /*fa60*/  FSEL R156, R152, -INF , P4 ;  /* 0xff800000989c7808 */ /* 0x004fe40002000000 */
[----:B----4-:R-:W-:Y:S02]  /*fa70*/  FSEL R152, R154, -INF , P3 ;  /* 0xff8000009a987808 */ /* 0x010fe40001800000 */
[----:B-----5:R-:W-:Y:S02]  /*fa80*/  FSEL R154, R169, -INF , P1 ;  /* 0xff800000a99a7808 */ /* 0x020fe40000800000 */
[----:B------:R-:W0:Y:S01]  /*fa90*/  SHFL.BFLY PT, R169, R14, 0x2, 0x1f ;  /* 0x0c401f000ea97f89 */ /* 0x000e2200000e0000 */
[----:B------:R-:W-:Y:S01]  /*faa0*/  FMUL.FTZ R200, R161, UR39 ;  /* 0x00000027a1c87c20 */ /* 0x000fe20008410000 */
[----:B------:R-:W1:Y:S01]  /*fab0*/  MUFU.TANH R198, R198 ;  /* 0x000000c600c67308 */ /* 0x000e620000002400 */
[----:B0-----:R-:W-:-:S05]  /*fac0*/  FMNMX.FTZ R169, R14, R169, !PT ;  /* 0x000000a90ea97209 */ /* 0x001fca0007810000 */
[----:B------:R-:W0:Y:S02]  /*fad0*/  SHFL.BFLY PT, R14, R169, 0x1, 0x1f ;  /* 0x0c201f00a90e7f89 */ /* 0x000e2400000e0000 */
[----:B------:R-:W2:Y:S01]  /*fae0*/  MUFU.TANH R200, R200 ;  /* 0x000000c800c87308 */ /* 0x000ea20000002400 */
[----:B------:R-:W-:Y:S01]  /*faf0*/  ISETP.GT.AND P5, PT, R168, RZ, PT ;  /* 0x000000ffa800720c */ /* 0x000fe20003fa4270 */
[----:B------:R-:W-:-:S03]  /*fb00*/  FMUL.FTZ R201, R164, UR39 ;  /* 0x00000027a4c97c20 */ /* 0x000fc60008410000 */
[----:B-1----:R-:W-:Y:S02]  /*fb10*/  FSEL R160, R198, -INF , P5 ;  /* 0xff800000c6a07808 */ /* 0x002fe40002800000 */
[----:B------:R-:W-:Y:S01]  /*fb20*/  ISETP.GT.AND P5, PT, R168, 0x11, PT ;  /* 0x00000011a800780c */ /* 0x000fe20003fa4270 */
[----:B------:R-:W1:Y:S01]  /*fb30*/  MUFU.TANH R201, R201 ;  /* 0x000000c900c97308 */ /* 0x000e620000002400 */
[----:B0-----:R-:W-:-:S04]  /*fb40*/  FMNMX.FTZ R169, R169, R14, !PT ;  /* 0x0000000ea9a97209 */ /* 0x001fc80007810000 */
[C---:B------:R-:W-:Y:S02]  /*fb50*/  FSETP.NEU.FTZ.AND P6, PT, R169.reuse, -INF , PT ;  /* 0xff800000a900780b */ /* 0x040fe40003fdd000 */
[----:B--2---:R-:W-:Y:S02]  /*fb60*/  FSEL R164, R200, -INF , P5 ;  /* 0xff800000c8a47808 */ /* 0x004fe40002800000 */
[----:B------:R-:W-:Y:S01]  /*fb70*/  FSEL R200, R169, RZ, P6 ;  /* 0x000000ffa9c87208 */ /* 0x000fe20003000000 */
[----:B------:R-:W-:-:S04]  /*fb80*/  IMAD.U32 R14, RZ, RZ, UR37 ;  /* 0x00000025ff0e7e24 */ /* 0x000fc8000f8e00ff */
[----:B------:R-:W-:Y:S01]  /*fb90*/  FADD.FTZ R200, -R200, R197 ;  /* 0x000000c5c8c87221 */ /* 0x000fe20000010100 */
[----:B------:R-:W-:Y:S01]  /*fba0*/  FMUL.FTZ R197, R169, R14 ;  /* 0x0000000ea9c57220 */ /* 0x000fe20000410000 */
[----:B------:R-:W-:-:S04]  /*fbb0*/  ISETP.GT.AND P4, PT, R168, 0x18, PT ;  /* 0x00000018a800780c */ /* 0x000fc80003f84270 */
[----:B------:R-:W-:Y:S02]  /*fbc0*/  FSEL R197, R197, RZ, P6 ;  /* 0x000000ffc5c57208 */ /* 0x000fe40003000000 */
[----:B-1----:R-:W-:-:S03]  /*fbd0*/  FSEL R198, R201, -INF , P4 ;  /* 0xff800000c9c67808 */ /* 0x002fc60002000000 */
[-CC-:B------:R-:W-:Y:S01]  /*fbe0*/  FFMA.FTZ R201, R174, R14.reuse, -R197.reuse ;  /* 0x0000000eaec97223 */ /* 0x180fe200000108c5 */
[-CC-:B------:R-:W-:Y:S01]  /*fbf0*/  FFMA.FTZ R153, R153, R14.reuse, -R197.reuse ;  /* 0x0000000e99997223 */ /* 0x180fe200000108c5 */
[-C--:B------:R-:W-:Y:S01]  /*fc00*/  FMUL.FTZ R174, R200, R14.reuse ;  /* 0x0000000ec8ae7220 */ /* 0x080fe20000410000 */
[----:B------:R-:W-:-:S04]  /*fc10*/  FFMA.FTZ R155, R155, R14, -R197 ;  /* 0x0000000e9b9b7223 */ /* 0x000fc800000108c5 */
[----:B------:R-:W-:Y:S08]  /*fc20*/  MUFU.EX2 R153, R153 ;  /* 0x0000009900997308 */ /* 0x000ff00000000800 */
[----:B------:R-:W0:Y:S08]  /*fc30*/  MUFU.EX2 R174, R174 ;  /* 0x000000ae00ae7308 */ /* 0x000e300000000800 */
[----:B------:R-:W1:Y:S01]  /*fc40*/  MUFU.EX2 R155, R155 ;  /* 0x0000009b009b7308 */ /* 0x000e620000000800 */
[-CC-:B------:R-:W-:Y:S01]  /*fc50*/  FFMA.FTZ R158, R158, R14.reuse, -R197.reuse ;  /* 0x0000000e9e9e7223 */ /* 0x180fe200000108c5 */
[----:B------:R-:W-:Y:S01]  /*fc60*/  FFMA.FTZ R159, R159, R14, -R197 ;  /* 0x0000000e9f9f7223 */ /* 0x000fe200000108c5 */
[----:B0-----:R-:W-:-:S05]  /*fc70*/  FFMA.FTZ R12, R174, R12, R153 ;  /* 0x0000000cae0c7223 */ /* 0x001fca0000010099 */
[----:B------:R-:W-:Y:S01]  /*fc80*/  MUFU.EX2 R159, R159 ;  /* 0x0000009f009f7308 */ /* 0x000fe20000000800 */
[C---:B-1----:R-:W-:Y:S01]  /*fc90*/  FADD.FTZ R12, R155.reuse, R12 ;  /* 0x0000000c9b0c7221 */ /* 0x042fe20000010000 */
[----:B------:R-:W-:-:S06]  /*fca0*/  F2FP.F16.F32.PACK_AB R153, R155, R153 ;  /* 0x000000999b99723e */ /* 0x000fcc00000000ff */
[----:B------:R-:W0:Y:S01]  /*fcb0*/  MUFU.EX2 R155, R158 ;  /* 0x0000009e009b7308 */ /* 0x000e220000000800 */
[----:B------:R-:W-:-:S07]  /*fcc0*/  FMUL.FTZ R157, R157, UR39 ;  /* 0x000000279d9d7c20 */ /* 0x000fce0008410000 */
[----:B------:R-:W1:Y:S01]  /*fcd0*/  MUFU.TANH R157, R157 ;  /* 0x0000009d009d7308 */ /* 0x000e620000002400 */
[----:B0-----:R-:W-:-:S04]  /*fce0*/  FADD.FTZ R12, R155, R12 ;  /* 0x0000000c9b0c7221 */ /* 0x001fc80000010000 */
[----:B------:R-:W-:Y:S01]  /*fcf0*/  FADD.FTZ R158, R159, R12 ;  /* 0x0000000c9f9e7221 */ /* 0x000fe20000010000 */
[----:B------:R-:W-:-:S05]  /*fd00*/  VIADD R12, R20, 0x38840 ;  /* 0x00038840140c7836 */ /* 0x000fca0000000000 */
[----:B------:R-:W-:Y:S01]  /*fd10*/  PRMT R12, R187, 0x654, R12 ;  /* 0x00000654bb0c7816 */ /* 0x000fe2000000000c */
[----:B------:R-:W-:-:S03]  /*fd20*/  FMUL.FTZ R165, R165, UR39 ;  /* 0x00000027a5a57c20 */ /* 0x000fc60008410000 */
[----:B------:R0:W-:Y:S01]  /*fd30*/  SYNCS.ARRIVE.TRANS64.RED.A1T0 RZ, [R12+URZ], RZ ;  /* 0x000000ff0cff79a7 */ /* 0x0001e2000810043f */
[----:B------:R-:W-:Y:S02]  /*fd40*/  F2FP.F16.F32.PACK_AB R155, R159, R155 ;  /* 0x0000009b9f9b723e */ /* 0x000fe400000000ff */
[----:B------:R-:W-:Y:S02]  /*fd50*/  ISETP.GT.AND P2, PT, R168, 0x9, PT ;  /* 0x00000009a800780c */ /* 0x000fe40003f44270 */
[----:B0-----:R-:W-:Y:S01]  /*fd60*/  FMNMX.FTZ R12, R160, R21, !PT ;  /* 0x00000015a00c7209 */ /* 0x001fe20007810000 */
[----:B------:R-:W0:Y:S03]  /*fd70*/  MUFU.TANH R165, R165 ;  /* 0x000000a500a57308 */ /* 0x000e260000002400 */
[----:B------:R-:W-:Y:S02]  /*fd80*/  FMNMX.FTZ R159, R156, R12, !PT ;  /* 0x0000000c9c9f7209 */ /* 0x000fe40007810000 */
[----:B-1----:R-:W-:-:S02]  /*fd90*/  FSEL R161, R157, -INF , P2 ;  /* 0xff8000009da17808 */ /* 0x002fc40001000000 */
[----:B------:R-:W-:Y:S01]  /*fda0*/  FMNMX.FTZ R159, R152, R159, !PT ;  /* 0x0000009f989f7209 */ /* 0x000fe20007810000 */
[----:B------:R-:W1:Y:S01]  /*fdb0*/  MUFU.TANH R202, R202 ;  /* 0x000000ca00ca7308 */ /* 0x000e620000002400 */
[----:B------:R-:W-:Y:S02]  /*fdc0*/  FMUL.FTZ R172, R172, UR39 ;  /* 0x00000027acac7c20 */ /* 0x000fe40008410000 */
[----:B------:R-:W-:Y:S01]  /*fdd0*/  FMNMX.FTZ R159, R161, R159, !PT ;  /* 0x0000009fa19f7209 */ /* 0x000fe20007810000 */
[----:B------:R-:W-:-:S03]  /*fde0*/  FMUL.FTZ R173, R173, UR39 ;  /* 0x00000027adad7c20 */ /* 0x000fc60008410000 */
[----:B------:R-:W-:Y:S01]  /*fdf0*/  FMNMX.FTZ R159, R199, R159, !PT ;  /* 0x0000009fc79f7209 */ /* 0x000fe20007810000 */
[----:B------:R-:W2:Y:S01]  /*fe00*/  MUFU.TANH R172, R172 ;  /* 0x000000ac00ac7308 */ /* 0x000ea20000002400 */
[----:B------:R-:W-:Y:S02]  /*fe10*/  ISETP.GT.AND P3, PT, R168, 0x19, PT ;  /* 0x00000019a800780c */ /* 0x000fe40003f64270 */
[----:B------:R-:W-:-:S05]  /*fe20*/  FMNMX.FTZ R159, R164, R159, !PT ;  /* 0x0000009fa49f7209 */ /* 0x000fca0007810000 */
[----:B------:R4:W5:Y:S01]  /*fe30*/  MUFU.TANH R12, R173 ;  /* 0x000000ad000c7308 */ /* 0x0009620000002400 */
[----:B------:R-:W-:Y:S02]  /*fe40*/  ISETP.GT.AND P2, PT, R168, 0x20, PT ;  /* 0x00000020a800780c */ /* 0x000fe40003f44270 */
[----:B0-----:R-:W-:Y:S02]  /*fe50*/  FSEL R157, R165, -INF , P3 ;  /* 0xff800000a59d7808 */ /* 0x001fe40001800000 */
[----:B------:R-:W-:Y:S01]  /*fe60*/  FMNMX.FTZ R159, R198, R159, !PT ;  /* 0x0000009fc69f7209 */ /* 0x000fe20007810000 */
[----:B----4-:R-:W-:Y:S01]  /*fe70*/  FMUL.FTZ R173, R176, UR39 ;  /* 0x00000027b0ad7c20 */ /* 0x010fe20008410000 */
[----:B------:R-:W-:Y:S01]  /*fe80*/  FMUL.FTZ R176, R177, UR39 ;  /* 0x00000027b1b07c20 */ /* 0x000fe20008410000 */
[----:B-1----:R-:W-:Y:S01]  /*fe90*/  FSEL R165, R202, -INF , P2 ;  /* 0xff800000caa57808 */ /* 0x002fe20001000000 */
[----:B------:R-:W-:Y:S01]  /*fea0*/  FMUL.FTZ R177, R180, UR39 ;  /* 0x00000027b4b17c20 */ /* 0x000fe20008410000 */
[----:B------:R-:W-:-:S02]  /*feb0*/  FMNMX.FTZ R159, R157, R159, !PT ;  /* 0x0000009f9d9f7209 */ /* 0x000fc40007810000 */
[----:B------:R-:W0:Y:S01]  /*fec0*/  MUFU.TANH R173, R173 ;  /* 0x000000ad00ad7308 */ /* 0x000e220000002400 */
[----:B------:R-:W-:Y:S01]  /*fed0*/  ISETP.GT.AND P6, PT, R168, 0x28, PT ;  /* 0x00000028a800780c */ /* 0x000fe20003fc4270 */
[----:B------:R-:W-:Y:S01]  /*fee0*/  FMUL.FTZ R181, R181, UR39 ;  /* 0x00000027b5b57c20 */ /* 0x000fe20008410000 */
[----:B------:R-:W-:-:S05]  /*fef0*/  FMNMX.FTZ R159, R165, R159, !PT ;  /* 0x0000009fa59f7209 */ /* 0x000fca0007810000 */
[----:B------:R-:W1:Y:S01]  /*ff00*/  MUFU.TANH R176, R176 ;  /* 0x000000b000b07308 */ /* 0x000e620000002400 */
[----:B------:R-:W-:Y:S02]  /*ff10*/  ISETP.GT.AND P5, PT, R168, 0x29, PT ;  /* 0x00000029a800780c */ /* 0x000fe40003fa4270 */
[----:B--2---:R-:W-:Y:S02]  /*ff20*/  FSEL R172, R172, -INF , P6 ;  /* 0xff800000acac7808 */ /* 0x004fe40003000000 */
[----:B------:R-:W-:-:S03]  /*ff30*/  FMNMX.FTZ R159, R154, R159, !PT ;  /* 0x0000009f9a9f7209 */ /* 0x000fc60007810000 */
[----:B------:R-:W2:Y:S01]  /*ff40*/  MUFU.TANH R177, R177 ;  /* 0x000000b100b17308 */ /* 0x000ea20000002400 */
[----:B------:R-:W-:Y:S02]  /*ff50*/  ISETP.GT.AND P4, PT, R168, 0x30, PT ;  /* 0x00000030a800780c */ /* 0x000fe40003f84270 */
[----:B-----5:R-:W-:Y:S02]  /*ff60*/  FSEL R180, R12, -INF , P5 ;  /* 0xff8000000cb47808 */ /* 0x020fe40002800000 */
[----:B------:R-:W-:-:S03]  /*ff70*/  FMNMX.FTZ R159, R172, R159, !PT ;  /* 0x0000009fac9f7209 */ /* 0x000fc60007810000 */
[----:B------:R-:W4:Y:S01]  /*ff80*/  MUFU.TANH R181, R181 ;  /* 0x000000b500b57308 */ /* 0x000f220000002400 */
[----:B------:R-:W-:Y:S02]  /*ff90*/  ISETP.GT.AND P3, PT, R168, 0x31, PT ;  /* 0x00000031a800780c */ /* 0x000fe40003f64270 */
[----:B0-----:R-:W-:Y:S02]  /*ffa0*/  FSEL R173, R173, -INF , P4 ;  /* 0xff800000adad7808 */ /* 0x001fe40002000000 */
[----:B------:R-:W-:Y:S02]  /*ffb0*/  FMNMX.FTZ R159, R180, R159, !PT ;  /* 0x0000009fb49f7209 */ /* 0x000fe40007810000 */
[----:B------:R-:W-:Y:S02]  /*ffc0*/  ISETP.GT.AND P2, PT, R168, 0x38, PT ;  /* 0x00000038a800780c */ /* 0x000fe40003f44270 */
[----:B-1----:R-:W-:Y:S02]  /*ffd0*/  FSEL R176, R176, -INF , P3 ;  /* 0xff800000b0b07808 */ /* 0x002fe40001800000 */
[----:B------:R-:W-:-:S02]  /*ffe0*/  FMNMX.FTZ R159, R173, R159, !PT ;  /* 0x0000009fad9f7209 */ /* 0x000fc40007810000 */
[----:B------:R-:W-:Y:S02]  /*fff0*/  ISETP.GT.AND P1, PT, R168, 0x39, PT ;  /* 0x00000039a800780c */ /* 0x000fe40003f24270 */
[----:B--2---:R-:W-:Y:S02]  /*10000*/  FSEL R177, R177, -INF , P2 ;  /* 0xff800000b1b17808 */ /* 0x004fe40001000000 */
[----:B------:R-:W-:Y:S02]  /*10010*/  FMNMX.FTZ R159, R176, R159, !PT ;  /* 0x0000009fb09f7209 */ /* 0x000fe40007810000 */
[----:B----4-:R-:W-:Y:S02]  /*10020*/  FSEL R181, R181, -INF , P1 ;  /* 0xff800000b5b57808 */ /* 0x010fe40000800000 */
[----:B------:R-:W-:-:S04]  /*10030*/  FMNMX.FTZ R159, R177, R159, !PT ;  /* 0x0000009fb19f7209 */ /* 0x000fc80007810000 */
[----:B------:R-:W-:-:S05]  /*10040*/  FMNMX.FTZ R168, R181, R159, !PT ;  /* 0x0000009fb5a87209 */ /* 0x000fca0007810000 */
[----:B------:R-:W0:Y:S02]  /*10050*/  SHFL.BFLY PT, R12, R168, 0x2, 0x1f ;  /* 0x0c401f00a80c7f89 */ /* 0x000e2400000e0000 */
[----:B0-----:R-:W-:-:S05]  /*10060*/  FMNMX.FTZ R168, R168, R12, !PT ;  /* 0x0000000ca8a87209 */ /* 0x001fca0007810000 */
[----:B------:R-:W0:Y:S02]  /*10070*/  SHFL.BFLY PT, R12, R168, 0x1, 0x1f ;  /* 0x0c201f00a80c7f89 */ /* 0x000e2400000e0000 */
[----:B0-----:R-:W-:Y:S01]  /*10080*/  FMNMX.FTZ R168, R168, R12, !PT ;  /* 0x0000000ca8a87209 */ /* 0x001fe20007810000 */
[----:B------:R-:W-:-:S03]  /*10090*/  IMAD.MOV R12, RZ, RZ, -R226 ;  /* 0x000000ffff0c7224 */ /* 0x000fc600078e0ae2 */
[C---:B------:R-:W-:Y:S02]  /*100a0*/  FSETP.NEU.FTZ.AND P2, PT, R168.reuse, -INF , PT ;  /* 0xff800000a800780b */ /* 0x040fe40003f5d000 */
[----:B------:R-:W-:Y:S02]  /*100b0*/  ISETP.NE.AND P1, PT, R193, R12, PT ;  /* 0x0000000cc100720c */ /* 0x000fe40003f25270 */
[----:B------:R-:W-:-:S05]  /*100c0*/  FSEL R12, R168, RZ, P2 ;  /* 0x000000ffa80c7208 */ /* 0x000fca0001000000 */
[----:B------:R-:W-:-:S04]  /*100d0*/  FADD.FTZ R21, -R12, R21 ;  /* 0x000000150c157221 */ /* 0x000fc80000010100 */
[-C--:B------:R-:W-:Y:S01]  /*100e0*/  FMUL.FTZ R21, R21, R14.reuse ;  /* 0x0000000e15157220 */ /* 0x080fe20000410000 */
[-CC-:B------:R-:W-:Y:S01]  /*100f0*/  FFMA.FTZ R162, R162, R14.reuse, -R197.reuse ;  /* 0x0000000ea2a27223 */ /* 0x180fe200000108c5 */
[----:B------:R-:W-:-:S04]  /*10100*/  FFMA.FTZ R170, R170, R14, -R197 ;  /* 0x0000000eaaaa7223 */ /* 0x000fc800000108c5 */
[----:B------:R-:W0:Y:S08]  /*10110*/  MUFU.EX2 R21, R21 ;  /* 0x0000001500157308 */ /* 0x000e300000000800 */
[----:B------:R-:W-:Y:S08]  /*10120*/  MUFU.EX2 R159, R162 ;  /* 0x000000a2009f7308 */ /* 0x000ff00000000800 */
[----:B------:R1:W-:Y:S02]  /*10130*/  MUFU.EX2 R162, R170 ;  /* 0x000000aa00a27308 */ /* 0x0003e40000000800 */
[----:B-1----:R-:W-:-:S04]  /*10140*/  @!P1 IMAD R170, R196, 0x40, R194 ;  /* 0x00000040c4aa9824 */ /* 0x002fc800078e02c2 */
[----:B------:R-:W-:-:S05]  /*10150*/  @!P1 IMAD R170, R170, 0x4, R18 ;  /* 0x00000004aaaa9824 */ /* 0x000fca00078e0212 */
[----:B0-----:R-:W-:Y:S04]  /*10160*/  @!P1 STS [R170+0x38400], R21 ;  /* 0x03840015aa009388 */ /* 0x001fe80000000800 */
[----:B------:R0:W-:Y:S02]  /*10170*/  @!P1 STS [R170+0x38420], R174 ;  /* 0x038420aeaa009388 */ /* 0x0001e40000000800 */
[----:B0-----:R-:W-:-:S05]  /*10180*/  FMUL.FTZ R170, R168, R14 ;  /* 0x0000000ea8aa7220 */ /* 0x001fca0000410000 */
[----:B------:R-:W-:-:S05]  /*10190*/  FSEL R170, R170, RZ, P2 ;  /* 0x000000ffaaaa7208 */ /* 0x000fca0001000000 */
[-CC-:B------:R-:W-:Y:S01]  /*101a0*/  FFMA.FTZ R160, R160, R14.reuse, -R170.reuse ;  /* 0x0000000ea0a07223 */ /* 0x180fe200000108aa */
[-CC-:B------:R-:W-:Y:S01]  /*101b0*/  FFMA.FTZ R156, R156, R14.reuse, -R170.reuse ;  /* 0x0000000e9c9c7223 */ /* 0x180fe200000108aa */
[----:B------:R-:W-:-:S04]  /*101c0*/  FFMA.FTZ R152, R152, R14, -R170 ;  /* 0x0000000e98987223 */ /* 0x000fc800000108aa */
[----:B------:R-:W0:Y:S01]  /*101d0*/  MUFU.EX2 R160, R160 ;  /* 0x000000a000a07308 */ /* 0x000e220000000800 */
[-C--:B------:R-:W-:Y:S01]  /*101e0*/  FFMA.FTZ R161, R161, R14.reuse, -R170 ;  /* 0x0000000ea1a17223 */ /* 0x080fe200000108aa */
[-CC-:B------:R-:W-:Y:S01]  /*101f0*/  FFMA.FTZ R163, R163, R14.reuse, -R197.reuse ;  /* 0x0000000ea3a37223 */ /* 0x180fe200000108c5 */
[-CC-:B------:R-:W-:Y:S01]  /*10200*/  FFMA.FTZ R166, R166, R14.reuse, -R197.reuse ;  /* 0x0000000ea6a67223 */ /* 0x180fe200000108c5 */
[-CC-:B------:R-:W-:Y:S01]  /*10210*/  FFMA.FTZ R167, R167, R14.reuse, -R197.reuse ;  /* 0x0000000ea7a77223 */ /* 0x180fe200000108c5 */
[----:B------:R-:W-:-:S03]  /*10220*/  FFMA.FTZ R171, R171, R14, -R197 ;  /* 0x0000000eabab7223 */ /* 0x000fc600000108c5 */
[----:B------:R-:W1:Y:S01]  /*10230*/  MUFU.EX2 R156, R156 ;  /* 0x0000009c009c7308 */ /* 0x000e620000000800 */
[-CC-:B------:R-:W-:Y:S01]  /*10240*/  FFMA.FTZ R175, R175, R14.reuse, -R197.reuse ;  /* 0x0000000eafaf7223 */ /* 0x180fe200000108c5 */
[-CC-:B------:R-:W-:Y:S01]  /*10250*/  FFMA.FTZ R178, R178, R14.reuse, -R197.reuse ;  /* 0x0000000eb2b27223 */ /* 0x180fe200000108c5 */
[-CC-:B------:R-:W-:Y:S01]  /*10260*/  FFMA.FTZ R179, R179, R14.reuse, -R197.reuse ;  /* 0x0000000eb3b37223 */ /* 0x180fe200000108c5 */
[-CC-:B------:R-:W-:Y:S01]  /*10270*/  FFMA.FTZ R182, R182, R14.reuse, -R197.reuse ;  /* 0x0000000eb6b67223 */ /* 0x180fe200000108c5 */
[-C--:B------:R-:W-:Y:S01]  /*10280*/  FFMA.FTZ R183, R183, R14.reuse, -R197 ;  /* 0x0000000eb7b77223 */ /* 0x080fe200000108c5 */
[-CC-:B------:R-:W-:Y:S02]  /*10290*/  FFMA.FTZ R199, R199, R14.reuse, -R170.reuse ;  /* 0x0000000ec7c77223 */ /* 0x180fe400000108aa */
[----:B------:R0:W2:Y:S01]  /*102a0*/  MUFU.EX2 R197, R152 ;  /* 0x0000009800c57308 */ /* 0x0000a20000000800 */
[-CC-:B------:R-:W-:Y:S01]  /*102b0*/  FFMA.FTZ R164, R164, R14.reuse, -R170.reuse ;  /* 0x0000000ea4a47223 */ /* 0x180fe200000108aa */
[----:B------:R-:W-:-:S06]  /*102c0*/  FFMA.FTZ R198, R198, R14, -R170 ;  /* 0x0000000ec6c67223 */ /* 0x000fcc00000108aa */
[----:B------:R-:W4:Y:S01]  /*102d0*/  MUFU.EX2 R161, R161 ;  /* 0x000000a100a17308 */ /* 0x000f220000000800 */
[----:B0-----:R-:W-:Y:S01]  /*102e0*/  FFMA.FTZ R152, R21, R0, R160 ;  /* 0x0000000015987223 */ /* 0x001fe200000100a0 */
[-CC-:B------:R-:W-:Y:S01]  /*102f0*/  FFMA.FTZ R196, R154, R14.reuse, -R170.reuse ;  /* 0x0000000e9ac47223 */ /* 0x180fe200000108aa */
[----:B------:R-:W-:-:S05]  /*10300*/  FFMA.FTZ R154, R172, R14, -R170 ;  /* 0x0000000eac9a7223 */ /* 0x000fca00000108aa */
[----:B------:R-:W0:Y:S01]  /*10310*/  MUFU.EX2 R199, R199 ;  /* 0x000000c700c77308 */ /* 0x000e220000000800 */
[----:B-1----:R-:W-:Y:S01]  /*10320*/  FADD.FTZ R152, R156, R152 ;  /* 0x000000989c987221 */ /* 0x002fe20000010000 */
[----:B------:R-:W-:-:S06]  /*10330*/  FFMA.FTZ R157, R157, R14, -R170 ;  /* 0x0000000e9d9d7223 */ /* 0x000fcc00000108aa */
[----:B------:R-:W1:Y:S01]  /*10340*/  MUFU.EX2 R163, R163 ;  /* 0x000000a300a37308 */ /* 0x000e620000000800 */
[----:B------:R-:W-:-:S07]  /*10350*/  FFMA.FTZ R165, R165, R14, -R170 ;  /* 0x0000000ea5a57223 */ /* 0x000fce00000108aa */
[----:B------:R-:W5:Y:S01]  /*10360*/  MUFU.EX2 R164, R164 ;  /* 0x000000a400a47308 */ /* 0x000f620000000800 */
[-CC-:B------:R-:W-:Y:S01]  /*10370*/  FFMA.FTZ R180, R180, R14.reuse, -R170.reuse ;  /* 0x0000000eb4b47223 */ /* 0x180fe200000108aa */
[-CC-:B------:R-:W-:Y:S01]  /*10380*/  FFMA.FTZ R173, R173, R14.reuse, -R170.reuse ;  /* 0x0000000eadad7223 */ /* 0x180fe200000108aa */
[----:B------:R-:W-:-:S05]  /*10390*/  FFMA.FTZ R176, R176, R14, -R170 ;  /* 0x0000000eb0b07223 */ /* 0x000fca00000108aa */
[----:B------:R-:W-:Y:S01]  /*103a0*/  MUFU.EX2 R172, R196 ;  /* 0x000000c400ac7308 */ /* 0x000fe20000000800 */
[-CC-:B------:R-:W-:Y:S01]  /*103b0*/  FFMA.FTZ R177, R177, R14.reuse, -R170.reuse ;  /* 0x0000000eb1b17223 */ /* 0x180fe200000108aa */
[----:B------:R-:W-:-:S06]  /*103c0*/  FFMA.FTZ R181, R181, R14, -R170 ;  /* 0x0000000eb5b57223 */ /* 0x000fcc00000108aa */
[----:B------:R-:W3:Y:S08]  /*103d0*/  MUFU.EX2 R166, R166 ;  /* 0x000000a600a67308 */ /* 0x000ef00000000800 */
[----:B------:R-:W3:Y:S08]  /*103e0*/  MUFU.EX2 R198, R198 ;  /* 0x000000c600c67308 */ /* 0x000ef00000000800 */
[----:B------:R2:W-:Y:S01]  /*103f0*/  MUFU.EX2 R196, R154 ;  /* 0x0000009a00c47308 */ /* 0x0005e20000000800 */
[----:B------:R-:W-:Y:S01]  /*10400*/  FADD.FTZ R158, R159, R158 ;  /* 0x0000009e9f9e7221 */ /* 0x000fe20000010000 */
[----:B--2---:R-:W-:-:S06]  /*10410*/  FADD.FTZ R154, R197, R152 ;  /* 0x00000098c59a7221 */ /* 0x004fcc0000010000 */
[----:B------:R-:W2:Y:S01]  /*10420*/  MUFU.EX2 R167, R167 ;  /* 0x000000a700a77308 */ /* 0x000ea20000000800 */
[----:B----4-:R-:W-:Y:S01]  /*10430*/  FADD.FTZ R154, R161, R154 ;  /* 0x0000009aa19a7221 */ /* 0x010fe20000010000 */
[----:B------:R-:W-:-:S06]  /*10440*/  F2FP.F16.F32.PACK_AB R152, R156, R160 ;  /* 0x000000a09c98723e */ /* 0x000fcc00000000ff */
[----:B------:R-:W4:Y:S01]  /*10450*/  MUFU.EX2 R200, R157 ;  /* 0x0000009d00c87308 */ /* 0x000f220000000800 */
[----:B0-----:R-:W-:Y:S01]  /*10460*/  FADD.FTZ R156, R199, R154 ;  /* 0x0000009ac79c7221 */ /* 0x001fe20000010000 */
[----:B-1----:R-:W-:-:S06]  /*10470*/  FADD.FTZ R158, R163, R158 ;  /* 0x0000009ea39e7221 */ /* 0x002fcc0000010000 */
[----:B------:R0:W-:Y:S01]  /*10480*/  MUFU.EX2 R12, R171 ;  /* 0x000000ab000c7308 */ /* 0x0001e20000000800 */
[----:B-----5:R-:W-:-:S07]  /*10490*/  FADD.FTZ R156, R164, R156 ;  /* 0x0000009ca49c7221 */ /* 0x020fce0000010000 */
[----:B------:R-:W1:Y:S08]  /*104a0*/  MUFU.EX2 R165, R165 ;  /* 0x000000a500a57308 */ /* 0x000e700000000800 */
[----:B------:R-:W-:Y:S08]  /*104b0*/  MUFU.EX2 R201, R201 ;  /* 0x000000c900c97308 */ /* 0x000ff00000000800 */
[----:B------:R-:W-:Y:S08]  /*104c0*/  MUFU.EX2 R175, R175 ;  /* 0x000000af00af7308 */ /* 0x000ff00000000800 */
[----:B------:R-:W5:Y:S01]  /*104d0*/  MUFU.EX2 R180, R180 ;  /* 0x000000b400b47308 */ /* 0x000f620000000800 */
[----:B---3--:R-:W-:-:S07]  /*104e0*/  FADD.FTZ R158, R166, R158 ;  /* 0x0000009ea69e7221 */ /* 0x008fce0000010000 */
[----:B------:R-:W-:Y:S01]  /*104f0*/  MUFU.EX2 R178, R178 ;  /* 0x000000b200b27308 */ /* 0x000fe20000000800 */
[----:B------:R-:W-:-:S07]  /*10500*/  FADD.FTZ R160, R198, R156 ;  /* 0x0000009cc6a07221 */ /* 0x000fce0000010000 */
[----:B------:R-:W-:Y:S08]  /*10510*/  MUFU.EX2 R179, R179 ;  /* 0x000000b300b37308 */ /* 0x000ff00000000800 */
[----:B------:R-:W-:Y:S08]  /*10520*/  MUFU.EX2 R182, R182 ;  /* 0x000000b600b67308 */ /* 0x000ff00000000800 */
[----:B------:R-:W-:Y:S08]  /*10530*/  MUFU.EX2 R183, R183 ;  /* 0x000000b700b77308 */ /* 0x000ff00000000800 */
[----:B------:R-:W-:Y:S08]  /*10540*/  MUFU.EX2 R173, R173 ;  /* 0x000000ad00ad7308 */ /* 0x000ff00000000800 */
[----:B------:R-:W3:Y:S08]  /*10550*/  MUFU.EX2 R176, R176 ;  /* 0x000000b000b07308 */ /* 0x000ef00000000800 */
[----:B------:R-:W-:Y:S08]  /*10560*/  MUFU.EX2 R177, R177 ;  /* 0x000000b100b17308 */ /* 0x000ff00000000800 */
[----:B------:R-:W3:Y:S01]  /*10570*/  MUFU.EX2 R181, R181 ;  /* 0x000000b500b57308 */ /* 0x000ee20000000800 */
[----:B------:R-:W-:-:S02]  /*10580*/  IMAD R170, R19, 0x1000, R13 ;  /* 0x0000100013aa7824 */ /* 0x000fc400078e020d */
[----:B--2---:R-:W-:Y:S01]  /*10590*/  FADD.FTZ R0, R167, R158 ;  /* 0x0000009ea7007221 */ /* 0x004fe20000010000 */
[----:B0-----:R-:W-:Y:S02]  /*105a0*/  IMAD.MOV.U32 R171, RZ, RZ, 0x40000040 ;  /* 0x40000040ffab7424 */ /* 0x001fe400078e00ff */
[----:B----4-:R-:W-:Y:S01]  /*105b0*/  FADD.FTZ R160, R200, R160 ;  /* 0x000000a0c8a07221 */ /* 0x010fe20000010000 */
[----:B------:R-:W-:Y:S01]  /*105c0*/  F2FP.F16.F32.PACK_AB R157, R163, R159 ;  /* 0x0000009fa39d723e */ /* 0x000fe200000000ff */
[----:B------:R-:W-:Y:S01]  /*105d0*/  FMUL.FTZ R24, R24, R21 ;  /* 0x0000001518187220 */ /* 0x000fe20000410000 */
[----:B------:R-:W-:Y:S01]  /*105e0*/  F2FP.F16.F32.PACK_AB R154, R161, R197 ;  /* 0x000000c5a19a723e */ /* 0x000fe200000000ff */
[----:B------:R-:W-:Y:S01]  /*105f0*/  BAR.SYNC.DEFER_BLOCKING 0xf, 0x100 ;  /* 0x03c4000000007b1d */ /* 0x000fe20000010000 */
        /* <DEDUP_REMOVED lines=63> */
[----:B------:R-:W-:Y:S01]  /*109f0*/  F2FP.F16.F32.PACK_AB R159, R167, R166 ;  /* 0x000000a6a79f723e */ /* 0x000fe200000000ff */
[----:B-1----:R-:W-:Y:S01]  /*10a00*/  FADD.FTZ R21, R165, R160 ;  /* 0x000000a0a5157221 */ /* 0x002fe20000010000 */
[----:B------:R-:W-:Y:S01]  /*10a10*/  F2FP.F16.F32.PACK_AB R156, R164, R199 ;  /* 0x000000c7a49c723e */ /* 0x000fe200000000ff */
[----:B------:R-:W-:Y:S01]  /*10a20*/  FADD.FTZ R0, R162, R0 ;  /* 0x00000000a2007221 */ /* 0x000fe20000010000 */
[----:B------:R-:W-:-:S02]  /*10a30*/  F2FP.F16.F32.PACK_AB R158, R200, R198 ;  /* 0x000000c6c89e723e */ /* 0x000fc400000000ff */
[----:B------:R-:W-:Y:S01]  /*10a40*/  F2FP.F16.F32.PACK_AB R161, R12, R162 ;  /* 0x000000a20ca1723e */ /* 0x000fe200000000ff */
[-C--:B------:R-:W-:Y:S01]  /*10a50*/  FMUL.FTZ R26, R26, R174.reuse ;  /* 0x000000ae1a1a7220 */ /* 0x080fe20000410000 */
[----:B------:R-:W-:Y:S01]  /*10a60*/  R2UR UR6, R170 ;  /* 0x00000000aa0672ca */ /* 0x000fe200000e0000 */
[-C--:B------:R-:W-:Y:S01]  /*10a70*/  FMUL.FTZ R27, R27, R174.reuse ;  /* 0x000000ae1b1b7220 */ /* 0x080fe20000410000 */
[----:B------:R-:W-:Y:S01]  /*10a80*/  R2UR UR7, R171 ;  /* 0x00000000ab0772ca */ /* 0x000fe200000e0000 */
[-C--:B------:R-:W-:Y:S01]  /*10a90*/  FMUL.FTZ R30, R30, R174.reuse ;  /* 0x000000ae1e1e7220 */ /* 0x080fe20000410000 */
[----:B------:R-:W-:Y:S01]  /*10aa0*/  F2FP.F16.F32.PACK_AB R160, R172, R165 ;  /* 0x000000a5aca0723e */ /* 0x000fe200000000ff */
[----:B------:R-:W-:Y:S01]  /*10ab0*/  FMUL.FTZ R31, R31, R174 ;  /* 0x000000ae1f1f7220 */ /* 0x000fe20000410000 */
[----:B-----5:R-:W-:Y:S01]  /*10ac0*/  F2FP.F16.F32.PACK_AB R162, R180, R196 ;  /* 0x000000c4b4a2723e */ /* 0x020fe200000000ff */
[-C--:B------:R-:W-:Y:S01]  /*10ad0*/  FMUL.FTZ R34, R34, R174.reuse ;  /* 0x000000ae22227220 */ /* 0x080fe20000410000 */
[----:B------:R-:W-:Y:S01]  /*10ae0*/  F2FP.F16.F32.PACK_AB R163, R175, R201 ;  /* 0x000000c9afa3723e */ /* 0x000fe200000000ff */
        /* <DEDUP_REMOVED lines=59> */
[----:B---3--:R-:W-:-:S02]  /*10ea0*/  F2FP.F16.F32.PACK_AB R164, R176, R173 ;  /* 0x000000adb0a4723e */ /* 0x008fc400000000ff */
[----:B------:R-:W-:Y:S02]  /*10eb0*/  F2FP.F16.F32.PACK_AB R165, R179, R178 ;  /* 0x000000b2b3a5723e */ /* 0x000fe400000000ff */
[----:B------:R-:W-:Y:S02]  /*10ec0*/  F2FP.F16.F32.PACK_AB R166, R181, R177 ;  /* 0x000000b1b5a6723e */ /* 0x000fe400000000ff */
[----:B------:R-:W-:Y:S01]  /*10ed0*/  F2FP.F16.F32.PACK_AB R167, R183, R182 ;  /* 0x000000b6b7a7723e */ /* 0x000fe200000000ff */
[----:B------:R0:W-:Y:S04]  /*10ee0*/  STSM.16.M88.4 [R227+0x36400], R152 ;  /* 0x03640098e3007844 */ /* 0x0001e80000000200 */
[----:B------:R1:W-:Y:S04]  /*10ef0*/  STSM.16.M88.4 [R203], R156 ;  /* 0x0000009ccb007844 */ /* 0x0003e80000000200 */
[----:B------:R1:W-:Y:S04]  /*10f00*/  STSM.16.M88.4 [R228], R160 ;  /* 0x000000a0e4007844 */ /* 0x0003e80000000200 */
[----:B------:R1:W-:Y:S01]  /*10f10*/  STSM.16.M88.4 [R229], R164 ;  /* 0x000000a4e5007844 */ /* 0x0003e20000000200 */
[----:B------:R-:W-:-:S06]  /*10f20*/  WARPGROUP.ARRIVE ;  /* 0x00000000000079c5 */ /* 0x000fcc0000000000 */
[----:B------:R-:W-:Y:S03]  /*10f30*/  HGMMA.64x256x16.F32 R24, R152, gdesc[UR4].tnspB, R24, gsb0 ;  /* 0x43e0000498187df0 */ /* 0x000fe60008000818 */
[----:B------:R-:W-:Y:S02]  /*10f40*/  WARPGROUP.DEPBAR.LE gsb0, 0x0 ;  /* 0x00008000000079c5 */ /* 0x000fe40000010000 */
[----:B0-----:R-:W-:Y:S02]  /*10f50*/  VIADD R152, R170, 0x80 ;  /* 0x00000080aa987836 */ /* 0x001fe40000000000 */
[----:B------:R-:W-:-:S03]  /*10f60*/  IMAD.MOV.U32 R153, RZ, RZ, 0x40000040 ;  /* 0x40000040ff997424 */ /* 0x000fc600078e00ff */
[----:B------:R-:W-:Y:S02]  /*10f70*/  R2UR UR6, R152 ;  /* 0x00000000980672ca */ /* 0x000fe400000e0000 */
[----:B------:R-:W-:Y:S01]  /*10f80*/  R2UR UR7, R153 ;  /* 0x00000000990772ca */ /* 0x000fe200000e0000 */
[----:B------:R-:W-:-:S15]  /*10f90*/  WARPGROUP.ARRIVE ;  /* 0x00000000000079c5 */ /* 0x000fde0000000000 */
[----:B------:R-:W-:Y:S01]  /*10fa0*/  HGMMA.64x256x16.F32 R24, R156, gdesc[UR4].tnspB, R24, gsb0 ;  /* 0x43e000049c187df0 */ /* 0x000fe20008000818 */
[----:B------:R-:W-:Y:S02]  /*10fb0*/  VIADD R152, R170, 0x100 ;  /* 0x00000100aa987836 */ /* 0x000fe40000000000 */
[----:B------:R-:W-:-:S03]  /*10fc0*/  IMAD.MOV.U32 R153, RZ, RZ, 0x40000040 ;  /* 0x40000040ff997424 */ /* 0x000fc600078e00ff */
[----:B------:R-:W-:Y:S02]  /*10fd0*/  R2UR UR6, R152 ;  /* 0x00000000980672ca */ /* 0x000fe400000e0000 */
[----:B------:R-:W-:Y:S01]  /*10fe0*/  R2UR UR7, R153 ;  /* 0x00000000990772ca */ /* 0x000fe200000e0000 */
[----:B------:R-:W-:Y:S02]  /*10ff0*/  VIADD R170, R170, 0x180 ;  /* 0x00000180aaaa7836 */ /* 0x000fe40000000000 */
[----:B------:R-:W-:Y:S01]  /*11000*/  IMAD.MOV.U32 R171, RZ, RZ, 0x40000040 ;  /* 0x40000040ffab7424 */ /* 0x000fe200078e00ff */
[----:B------:R-:W-:Y:S02]  /*11010*/  WARPGROUP.DEPBAR.LE gsb0, 0x0 ;  /* 0x00008000000079c5 */ /* 0x000fe40000010000 */
[----:B------:R-:W-:-:S14]  /*11020*/  WARPGROUP.ARRIVE ;  /* 0x00000000000079c5 */ /* 0x000fdc0000000000 */
[----:B------:R-:W-:Y:S01]  /*11030*/  HGMMA.64x256x16.F32 R24, R160, gdesc[UR4].tnspB, R24, gsb0 ;  /* 0x43e00004a0187df0 */ /* 0x000fe20008000818 */
[----:B------:R-:W-:Y:S02]  /*11040*/  R2UR UR6, R170 ;  /* 0x00000000aa0672ca */ /* 0x000fe400000e0000 */
[----:B------:R-:W-:Y:S01]  /*11050*/  R2UR UR7, R171 ;  /* 0x00000000ab0772ca */ /* 0x000fe200000e0000 */
        /* <DEDUP_REMOVED lines=28> */
.L_x_8711:
[C---:B------:R-:W-:Y:S01]  /*11220*/  ISETP.GT.AND P1, PT, R15.reuse, R212, PT ;  /* 0x000000d40f00720c */ /* 0x040fe20003f24270 */
[----:B------:R-:W-:Y:S01]  /*11230*/  VIADD R15, R15, 0xffffffff ;  /* 0xffffffff0f0f7836 */ /* 0x000fe20000000000 */
[----:B------:R-:W-:Y:S01]  /*11240*/  IADD3 R20, R20, 0x38860, RZ ;  /* 0x0003886014147810 */ /* 0x000fe20007ffe0ff */
[----:B------:R-:W-:Y:S02]  /*11250*/  IMAD.MOV.U32 R197, RZ, RZ, R169 ;  /* 0x000000ffffc57224 */ /* 0x000fe400078e00a9 */
[----:B------:R-:W-:Y:S01]  /*11260*/  IMAD.MOV.U32 R21, RZ, RZ, R168 ;  /* 0x000000ffff157224 */ /* 0x000fe200078e00a8 */
[----:B------:R-:W-:Y:S01]  /*11270*/  PRMT R20, R187, 0x654, R20 ;  /* 0x00000654bb147816 */ /* 0x000fe20000000014 */
[----:B------:R-:W-:-:S03]  /*11280*/  IMAD.MOV.U32 R196, RZ, RZ, R19 ;  /* 0x000000ffffc47224 */ /* 0x000fc600078e0013 */
[----:B------:R0:W-:Y:S03]  /*11290*/  SYNCS.ARRIVE.TRANS64.RED.A1T0 RZ, [R20+URZ], RZ ;  /* 0x000000ff14ff79a7 */ /* 0x0001e6000810043f */
[----:B------:R-:W-:Y:S05]  /*112a0*/  @P1 BRA `(.L_x_8712) ;  /* 0xffffffc400101947 */ /* 0x000fea000383ffff */
[----:B------:R-:W-:Y:S05]  /*112b0*/  BSYNC B0 ;  /* 0x0000000000007941 */ /* 0x000fea0003800000 */
.L_x_8699:
[----:B------:R-:W-:Y:S05]  /*112c0*/  BSYNC B1 ;  /* 0x0000000000017941 */ /* 0x000fea0003800000 */
.L_x_8698:
[----:B------:R-:W-:Y:S01]  /*112d0*/  ISETP.GE.AND P1, PT, R15, RZ, PT ;  /* 0x000000ff0f00720c */ /* 0x000fe20003f26270 */
[----:B------:R-:W-:-:S12]  /*112e0*/  BSSY B0, `(.L_x_8713) ;  /* 0x000036d000007945 */ /* 0x000fd80003800000 */
[----:B------:R-:W-:Y:S05]  /*112f0*/  @!P1 BRA `(.L_x_8714) ;  /* 0x0000003400ac9947 */ /* 0x000fea0003800000 */
[----:B------:R-:W-:Y:S02]  /*11300*/  IMAD.MOV.U32 R21, RZ, RZ, R169 ;  /* 0x000000ffff157224 */ /* 0x000fe400078e00a9 */
[----:B------:R-:W-:Y:S02]  /*11310*/  IMAD.MOV.U32 R197, RZ, RZ, R168 ;  /* 0x000000ffffc57224 */ /* 0x000fe400078e00a8 */
[----:B------:R-:W-:-:S07]  /*11320*/  IMAD.MOV.U32 R196, RZ, RZ, R19 ;  /* 0x000000ffffc47224 */ /* 0x000fce00078e0013 */
.L_x_8727:
[----:B------:R-:W-:-:S05]  /*11330*/  VIADD R19, R196, 0x1 ;  /* 0x00000001c4137836 */ /* 0x000fca0000000000 */
[----:B------:R-:W-:-:S04]  /*11340*/  ISETP.NE.AND P1, PT, R19, 0x2, PT ;  /* 0x000000021300780c */ /* 0x000fc80003f25270 */
[----:B------:R-:W-:Y:S02]  /*11350*/  SEL R14, RZ, 0x1, P1 ;  /* 0x00000001ff0e7807 */ /* 0x000fe40000800000 */
[----:B------:R-:W-:Y:S02]  /*11360*/  SEL R19, R19, RZ, P1 ;  /* 0x000000ff13137207 */ /* 0x000fe40000800000 */
[----:B------:R-:W-:Y:S01]  /*11370*/  LOP3.LUT R23, R23, R14, RZ, 0x3c, !PT ;  /* 0x0000000e17177212 */ /* 0x000fe200078e3cff */
[----:B-1----:R-:W-:Y:S06]  /*11380*/  @!P0 BRA `(.L_x_8715) ;  /* 0x0000000000048947 */ /* 0x002fec0003800000 */
[----:B------:R-:W-:Y:S01]  /*11390*/  BPT.TRAP 0x1 ;  /* 0x000000040000795c */ /* 0x000fe20000300000 */
.L_x_8715:
[----:B0-----:R-:W-:Y:S01]  /*113a0*/  IMAD R20, R19, 0x8, R18 ;  /* 0x0000000813147824 */ /* 0x001fe200078e0212 */
[----:B------:R-:W-:-:S04]  /*113b0*/  SHF.L.U32 R14, R23, 0x1f, RZ ;  /* 0x0000001f170e7819 */ /* 0x000fc800000006ff */
[----:B------:R0:W1:Y:S01]  /*113c0*/  SYNCS.PHASECHK.TRANS64.TRYWAIT P1, [R20+URZ+0x38830], R14 ;  /* 0x0388300e140075a7 */ /* 0x000062000802017f */
[----:B------:R-:W-:Y:S05]  /*113d0*/  @!P0 BRA `(.L_x_8716) ;  /* 0x0000000000048947 */ /* 0x000fea0003800000 */
[----:B------:R-:W-:Y:S01]  /*113e0*/  BPT.TRAP 0x1 ;  /* 0x000000040000795c */ /* 0x000fe20000300000 */
.L_x_8716:
[----:B------:R-:W-:Y:S01]  /*113f0*/  BSSY B1, `(.L_x_8717) ;  /* 0x0000006000017945 */ /* 0x000fe20003800000 */
[----:B------:R-:W-:Y:S02]  /*11400*/  IMAD R156, R19, 0x200, R206 ;  /* 0x00000200139c7824 */ /* 0x000fe400078e02ce */
[----:B------:R-:W-:Y:S01]  /*11410*/  IMAD.MOV.U32 R157, RZ, RZ, 0x40000040 ;  /* 0x40000040ff9d7424 */ /* 0x000fe200078e00ff */
[----:B-1----:R-:W-:Y:S06]  /*11420*/  @P1 BRA `(.L_x_8718) ;  /* 0x0000000000081947 */ /* 0x002fec0003800000 */
[----:B------:R-:W1:Y:S02]  /*11430*/  SYNCS.PHASECHK.TRANS64.TRYWAIT P1, [R20+URZ+0x38830], R14 ;  /* 0x0388300e140075a7 */ /* 0x000e64000802017f */
[----:B-1----:R-:W-:Y:S05]  /*11440*/  @!P1 BRA `(.L_x_8719) ;  /* 0x0000010800289947 */ /* 0x002fea0003800000 */
.L_x_8718:
[----:B------:R-:W-:Y:S05]  /*11450*/  BSYNC B1 ;  /* 0x0000000000017941 */ /* 0x000fea0003800000 */
.L_x_8717:
        /* <DEDUP_REMOVED lines=36> */
.L_x_8720:
[----:B------:R2:W3:Y:S01]  /*116a0*/  SYNCS.PHASECHK.TRANS64.TRYWAIT P1, [R20+URZ+0x38850], R14 ;  /* 0x0388500e140075a7 */ /* 0x0004e2000802017f */
[----:B------:R-:W-:Y:S05]  /*116b0*/  @!P0 BRA `(.L_x_8721) ;  /* 0x0000000000048947 */ /* 0x000fea0003800000 */
[----:B------:R-:W-:Y:S01]  /*116c0*/  BPT.TRAP 0x1 ;  /* 0x000000040000795c */ /* 0x000fe20000300000 */
.L_x_8721:
[----:B------:R-:W-:Y:S04]  /*116d0*/  BSSY B1, `(.L_x_8722) ;  /* 0x0000004000017945 */ /* 0x000fe80003800000 */
[----:B---3--:R-:W-:Y:S05]  /*116e0*/  @P1 BRA `(.L_x_8723) ;  /* 0x0000000000081947 */ /* 0x008fea0003800000 */
[----:B------:R-:W3:Y:S02]  /*116f0*/  SYNCS.PHASECHK.TRANS64.TRYWAIT P1, [R20+URZ+0x38850], R14 ;  /* 0x0388500e140075a7 */ /* 0x000ee4000802017f */
[----:B---3--:R-:W-:Y:S05]  /*11700*/  @!P1 BRA `(.L_x_8724) ;  /* 0x00000104008c9947 */ /* 0x008fea0003800000 */
.L_x_8723:
[----:B------:R-:W-:Y:S05]  /*11710*/  BSYNC B1 ;  /* 0x0000000000017941 */ /* 0x000fea0003800000 */
.L_x_8722:
[----:B------:R-:W-:Y:S01]  /*11720*/  IMAD.MOV.U32 R199, RZ, RZ, 0x40000040 ;  /* 0x40000040ffc77424 */ /* 0x000fe200078e00ff */
[----:B------:R-:W-:Y:S01]  /*11730*/  LEA R198, R19, R207, 0xc ;  /* 0x000000cf13c67211 */ /* 0x000fe200078e60ff */
[----:B------:R-:W-:Y:S01]  /*11740*/  WARPGROUP.ARRIVE ;  /* 0x00000000000079c5 */ /* 0x000fe20000000000 */
[C---:B------:R-:W-:Y:S01]  /*11750*/  R2UR UR4, R2.reuse ;  /* 0x00000000020472ca */ /* 0x040fe200000e0000 */
[----:B------:R-:W-:Y:S01]  /*11760*/  VIADD R200, R2, 0x2 ;  /* 0x0000000202c87836 */ /* 0x000fe20000000000 */
[----:B------:R-:W-:Y:S01]  /*11770*/  R2UR UR6, R198 ;  /* 0x00000000c60672ca */ /* 0x000fe200000e0000 */
[----:B------:R-:W-:Y:S01]  /*11780*/  IMAD.MOV.U32 R201, RZ, RZ, 0x40000040 ;  /* 0x40000040ffc97424 */ /* 0x000fe200078e00ff */
[----:B------:R-:W-:Y:S01]  /*11790*/  R2UR UR7, R199 ;  /* 0x00000000c70772ca */ /* 0x000fe200000e0000 */
[----:B------:R-:W4:Y:S01]  /*117a0*/  S2R R202, SR_TID.X ;  /* 0x0000000000ca7919 */ /* 0x000f220000002100 */
[----:B------:R-:W-:Y:S01]  /*117b0*/  R2UR UR5, R3 ;  /* 0x00000000030572ca */ /* 0x000fe200000e0000 */
[----:B------:R-:W-:-:S02]  /*117c0*/  VIADD R203, R2, 0x800 ;  /* 0x0000080002cb7836 */ /* 0x000fc40000000000 */
[----:B------:R-:W-:-:S10]  /*117d0*/  IMAD.MOV.U32 R205, RZ, RZ, 0x40000040 ;  /* 0x40000040ffcd7424 */ /* 0x000fd400078e00ff */
        /* <DEDUP_REMOVED lines=221> */
[----:B------:R-:W-:Y:S02]  /*125b0*/  VIADD R203, R198, 0xa00 ;  /* 0x00000a00c6cb7836 */ /* 0x000fe40000000000 */
[----:B------:R-:W-:Y:S01]  /*125c0*/  IMAD.IADD R200, R202, 0x1, R204 ;  /* 0x00000001cac87824 */ /* 0x000fe200078e02cc */
[----:B------:R-:W-:-:S02]  /*125d0*/  WARPGROUP.DEPBAR.LE gsb0, 0x0 ;  /* 0x00008000000079c5 */ /* 0x000fc40000010000 */
[----:B------:R-:W-:-:S07]  /*125e0*/  WARPGROUP.ARRIVE ;  /* 0x00000000000079c5 */ /* 0x000fce0000000000 */
        /* <DEDUP_REMOVED lines=101> */
[----:B------:R-:W-:-:S02]  /*12c40*/  IMAD.IADD R200, R204, 0x1, R202 ;  /* 0x00000001ccc87824 */ /* 0x000fc400078e02ca */
        /* <DEDUP_REMOVED lines=16> */
[----:B------:R-:W-:Y:S01]  /*12d50*/  IMAD.IADD R202, R14, 0x1, R202 ;  /* 0x000000010eca7824 */ /* 0x000fe200078e02ca */
[----:B------:R-:W-:Y:S01]  /*12d60*/  MOV R201, 0x40000040 ;  /* 0x4000004000c97802 */ /* 0x000fe20000000f00 */
[----:B------:R-:W-:Y:S01]  /*12d70*/  IMAD.MOV.U32 R199, RZ, RZ, 0x40 ;  /* 0x00000040ffc77424 */ /* 0x000fe200078e00ff */
[----:B------:R-:W-:Y:S01]  /*12d80*/  R2UR UR6, R200 ;  /* 0x00000000c80672ca */ /* 0x000fe200000e0000 */
[----:B------:R-:W-:Y:S01]  /*12d90*/  IMAD.IADD R200, R203, 0x1, R14 ;  /* 0x00000001cbc87824 */ /* 0x000fe200078e020e */
[----:B------:R-:W-:Y:S01]  /*12da0*/  R2UR UR7, R201 ;  /* 0x00000000c90772ca */ /* 0x000fe200000e0000 */
[----:B------:R-:W-:Y:S01]  /*12db0*/  IMAD.MOV.U32 R201, RZ, RZ, 0x40000040 ;  /* 0x40000040ffc97424 */ /* 0x000fe200078e00ff */
[----:B------:R-:W-:Y:S01]  /*12dc0*/  SEL R199, R199, 0x3e, P1 ;  /* 0x0000003ec7c77807 */ /* 0x000fe20000800000 */
[----:B------:R-:W-:-:S02]  /*12dd0*/  IMAD.MOV.U32 R203, RZ, RZ, 0x40000040 ;  /* 0x40000040ffcb7424 */ /* 0x000fc400078e00ff */
[----:B------:R-:W-:Y:S01]  /*12de0*/  IMAD.MOV.U32 R14, RZ, RZ, 0x1000 ;  /* 0x00001000ff0e7424 */ /* 0x000fe200078e00ff */
[----:B------:R-:W-:-:S04]  /*12df0*/  LOP3.LUT R199, R199, 0x6, RZ, 0xc0, !PT ;  /* 0x00000006c7c77812 */ /* 0x000fc800078ec0ff */
        /* <DEDUP_REMOVED lines=26> */
.L_x_8725:
[----:B------:R-:W-:Y:S01]  /*12fa0*/  FMUL.FTZ R152, R152, UR38 ;  /* 0x0000002698987c20 */ /* 0x000fe20008410000 */
[----:B------:R-:W-:Y:S01]  /*12fb0*/  FMUL.FTZ R153, R153, UR38 ;  /* 0x0000002699997c20 */ /* 0x000fe20008410000 */
[----:B------:R-:W-:Y:S01]  /*12fc0*/  FMUL.FTZ R156, R156, UR38 ;  /* 0x000000269c9c7c20 */ /* 0x000fe20008410000 */
[----:B------:R-:W2:Y:S01]  /*12fd0*/  LDL R211, [R1] ;  /* 0x0000000001d37983 */ /* 0x000ea20000100800 */
        /* <DEDUP_REMOVED lines=21> */
[----:B------:R-:W-:-:S05]  /*13130*/  FMUL.FTZ R162, R162, UR38 ;  /* 0x00000026a2a27c20 */ /* 0x000fca0008410000 */
[----:B------:R-:W0:Y:S01]  /*13140*/  MUFU.TANH R157, R157 ;  /* 0x0000009d009d7308 */ /* 0x000e220000002400 */
[----:B-1----:R-:W-:-:S07]  /*13150*/  FMNMX.FTZ R14, R153, R14, !PT ;  /* 0x0000000e990e7209 */ /* 0x002fce0007810000 */
[----:B------:R-:W1:Y:S01]  /*13160*/  MUFU.TANH R160, R160 ;  /* 0x000000a000a07308 */ /* 0x000e620000002400 */
[----:B---3--:R-:W-:-:S07]  /*13170*/  FMNMX.FTZ R14, R156, R14, !PT ;  /* 0x0000000e9c0e7209 */ /* 0x008fce0007810000 */
[----:B------:R-:W3:Y:S01]  /*13180*/  MUFU.TANH R161, R161 ;  /* 0x000000a100a17308 */ /* 0x000ee20000002400 */
[----:B0-----:R-:W-:-:S07]  /*13190*/  FMNMX.FTZ R14, R157, R14, !PT ;  /* 0x0000000e9d0e7209 */ /* 0x001fce0007810000 */
        /* <DEDUP_REMOVED lines=20> */
[----:B------:R-:W-:Y:S01]  /*132e0*/  MUFU.TANH R154, R154 ;  /* 0x0000009a009a7308 */ /* 0x000fe20000002400 */
[----:B---3--:R-:W-:-:S07]  /*132f0*/  FMNMX.FTZ R14, R180, R14, !PT ;  /* 0x0000000eb40e7209 */ /* 0x008fce0007810000 */
        /* <DEDUP_REMOVED lines=25> */
[-CC-:B0-----:R-:W-:Y:S01]  /*13490*/  FFMA.FTZ R200, R169, R14.reuse, -R197.reuse ;  /* 0x0000000ea9c87223 */ /* 0x181fe200000108c5 */
[-CC-:B------:R-:W-:Y:S01]  /*134a0*/  FFMA.FTZ R173, R173, R14.reuse, -R197.reuse ;  /* 0x0000000eadad7223 */ /* 0x180fe200000108c5 */
[-CC-:B------:R-:W-:Y:S01]  /*134b0*/  FFMA.FTZ R176, R176, R14.reuse, -R197.reuse ;  /* 0x0000000eb0b07223 */ /* 0x180fe200000108c5 */
[-CC-:B------:R-:W-:Y:S01]  /*134c0*/  FFMA.FTZ R177, R177, R14.reuse, -R197.reuse ;  /* 0x0000000eb1b17223 */ /* 0x180fe200000108c5 */
[-CC-:B------:R-:W-:Y:S01]  /*134d0*/  FFMA.FTZ R180, R180, R14.reuse, -R197.reuse ;  /* 0x0000000eb4b47223 */ /* 0x180fe200000108c5 */
[----:B------:R-:W-:-:S02]  /*134e0*/  FFMA.FTZ R181, R181, R14, -R197 ;  /* 0x0000000eb5b57223 */ /* 0x000fc400000108c5 */
[----:B------:R0:W4:Y:S01]  /*134f0*/  MUFU.EX2 R169, R153 ;  /* 0x0000009900a97308 */ /* 0x0001220000000800 */
[-C--:B-1----:R-:W-:Y:S01]  /*13500*/  FMUL.FTZ R24, R24, R157.reuse ;  /* 0x0000009d18187220 */ /* 0x082fe20000410000 */
[-C--:B------:R-:W-:Y:S01]  /*13510*/  FMUL.FTZ R25, R25, R157.reuse ;  /* 0x0000009d19197220 */ /* 0x080fe20000410000 */
[-C--:B------:R-:W-:Y:S01]  /*13520*/  FMUL.FTZ R28, R28, R157.reuse ;  /* 0x0000009d1c1c7220 */ /* 0x080fe20000410000 */
[-C--:B------:R-:W-:Y:S01]  /*13530*/  FMUL.FTZ R29, R29, R157.reuse ;  /* 0x0000009d1d1d7220 */ /* 0x080fe20000410000 */
[-C--:B------:R-:W-:Y:S01]  /*13540*/  FMUL.FTZ R32, R32, R157.reuse ;  /* 0x0000009d20207220 */ /* 0x080fe20000410000 */
[-C--:B------:R-:W-:Y:S01]  /*13550*/  FMUL.FTZ R33, R33, R157.reuse ;  /* 0x0000009d21217220 */ /* 0x080fe20000410000 */
[----:B------:R-:W-:Y:S01]  /*13560*/  FMUL.FTZ R36, R36, R157 ;  /* 0x0000009d24247220 */ /* 0x000fe20000410000 */
[----:B------:R-:W1:Y:S01]  /*13570*/  MUFU.EX2 R156, R156 ;  /* 0x0000009c009c7308 */ /* 0x000e620000000800 */
[----:B---3--:R-:W-:Y:S01]  /*13580*/  FFMA.FTZ R0, R157, R0, R152 ;  /* 0x000000009d007223 */ /* 0x008fe20000010098 */
[----:B0-----:R-:W-:Y:S01]  /*13590*/  FMUL.FTZ R153, R163, UR38 ;  /* 0x00000026a3997c20 */ /* 0x001fe20008410000 */
[----:B------:R-:W-:Y:S01]  /*135a0*/  FMUL.FTZ R163, R166, UR38 ;  /* 0x00000026a6a37c20 */ /* 0x000fe20008410000 */
[----:B------:R-:W-:Y:S01]  /*135b0*/  FMUL.FTZ R166, R167, UR38 ;  /* 0x00000026a7a67c20 */ /* 0x000fe20008410000 */
[----:B------:R-:W-:Y:S01]  /*135c0*/  FMUL.FTZ R167, R170, UR38 ;  /* 0x00000026aaa77c20 */ /* 0x000fe20008410000 */
[----:B------:R-:W-:Y:S01]  /*135d0*/  FMUL.FTZ R170, R171, UR38 ;  /* 0x00000026abaa7c20 */ /* 0x000fe20008410000 */
[----:B------:R-:W-:Y:S01]  /*135e0*/  FMUL.FTZ R171, R174, UR38 ;  /* 0x00000026aeab7c20 */ /* 0x000fe20008410000 */
[----:B------:R-:W0:Y:S01]  /*135f0*/  MUFU.TANH R153, R153 ;  /* 0x0000009900997308 */ /* 0x000e220000002400 */
[C---:B----4-:R-:W-:Y:S01]  /*13600*/  FADD.FTZ R0, R169.reuse, R0 ;  /* 0x00000000a9007221 */ /* 0x050fe20000010000 */
        /* <DEDUP_REMOVED lines=8> */
[----:B------:R-:W3:Y:S01]  /*13690*/  MUFU.TANH R163, R163 ;  /* 0x000000a300a37308 */ /* 0x000ee20000002400 */
[----:B------:R-:W-:Y:S01]  /*136a0*/  FMUL.FTZ R182, R183, UR38 ;  /* 0x00000026b7b67c20 */ /* 0x000fe20008410000 */
[----:B-1----:R-:W-:Y:S01]  /*136b0*/  FADD.FTZ R0, R156, R0 ;  /* 0x000000009c007221 */ /* 0x002fe20000010000 */
        /* <DEDUP_REMOVED lines=13> */
[----:B-1----:R-:W-:Y:S01]  /*13790*/  FMNMX.FTZ R169, R154, R21, !PT ;  /* 0x000000159aa97209 */ /* 0x002fe20007810000 */
[----:B------:R-:W1:Y:S01]  /*137a0*/  MUFU.TANH R167, R167 ;  /* 0x000000a700a77308 */ /* 0x000e620000002400 */
[-C--:B------:R-:W-:Y:S01]  /*137b0*/  FMUL.FTZ R57, R57, R157.reuse ;  /* 0x0000009d39397220 */ /* 0x080fe20000410000 */
[----:B------:R-:W-:Y:S01]  /*137c0*/  FMUL.FTZ R60, R60, R157 ;  /* 0x0000009d3c3c7220 */ /* 0x000fe20000410000 */
[----:B------:R-:W-:Y:S01]  /*137d0*/  FMNMX.FTZ R169, R155, R169, !PT ;  /* 0x000000a99ba97209 */ /* 0x000fe20007810000 */
[-C--:B------:R-:W-:Y:S01]  /*137e0*/  FMUL.FTZ R61, R61, R157.reuse ;  /* 0x0000009d3d3d7220 */ /* 0x080fe20000410000 */
[-C--:B------:R-:W-:Y:S01]  /*137f0*/  FMUL.FTZ R64, R64, R157.reuse ;  /* 0x0000009d40407220 */ /* 0x080fe20000410000 */
[----:B------:R-:W-:Y:S01]  /*13800*/  FMUL.FTZ R65, R65, R157 ;  /* 0x0000009d41417220 */ /* 0x000fe20000410000 */
[----:B------:R-:W-:Y:S01]  /*13810*/  FMNMX.FTZ R169, R158, R169, !PT ;  /* 0x000000a99ea97209 */ /* 0x000fe20007810000 */
[----:B------:R-:W5:Y:S01]  /*13820*/  MUFU.TANH R170, R170 ;  /* 0x000000aa00aa7308 */ /* 0x000f620000002400 */
[-C--:B------:R-:W-:Y:S01]  /*13830*/  FMUL.FTZ R68, R68, R157.reuse ;  /* 0x0000009d44447220 */ /* 0x080fe20000410000 */
[----:B------:R-:W-:Y:S01]  /*13840*/  FMUL.FTZ R69, R69, R157 ;  /* 0x0000009d45457220 */ /* 0x000fe20000410000 */
[----:B------:R-:W-:Y:S01]  /*13850*/  FMNMX.FTZ R169, R159, R169, !PT ;  /* 0x000000a99fa97209 */ /* 0x000fe20007810000 */
[-C--:B------:R-:W-:Y:S01]  /*13860*/  FMUL.FTZ R72, R72, R157.reuse ;  /* 0x0000009d48487220 */ /* 0x080fe20000410000 */
[-C--:B------:R-:W-:Y:S01]  /*13870*/  FMUL.FTZ R73, R73, R157.reuse ;  /* 0x0000009d49497220 */ /* 0x080fe20000410000 */
[----:B------:R-:W-:Y:S01]  /*13880*/  FMUL.FTZ R76, R76, R157 ;  /* 0x0000009d4c4c7220 */ /* 0x000fe20000410000 */
[----:B------:R-:W-:Y:S01]  /*13890*/  FMNMX.FTZ R169, R162, R169, !PT ;  /* 0x000000a9a2a97209 */ /* 0x000fe20007810000 */
[----:B------:R-:W2:Y:S01]  /*138a0*/  MUFU.TANH R171, R171 ;  /* 0x000000ab00ab7308 */ /* 0x000ea20000002400 */
[-C--:B------:R-:W-:Y:S01]  /*138b0*/  FMUL.FTZ R77, R77, R157.reuse ;  /* 0x0000009d4d4d7220 */ /* 0x080fe20000410000 */
[----:B------:R-:W-:Y:S01]  /*138c0*/  FMUL.FTZ R80, R80, R157 ;  /* 0x0000009d50507220 */ /* 0x000fe20000410000 */
[----:B0-----:R-:W-:Y:S01]  /*138d0*/  FMNMX.FTZ R169, R153, R169, !PT ;  /* 0x000000a999a97209 */ /* 0x001fe20007810000 */
[-C--:B------:R-:W-:Y:S01]  /*138e0*/  FMUL.FTZ R81, R81, R157.reuse ;  /* 0x0000009d51517220 */ /* 0x080fe20000410000 */
[-C--:B------:R-:W-:Y:S01]  /*138f0*/  FMUL.FTZ R84, R84, R157.reuse ;  /* 0x0000009d54547220 */ /* 0x080fe20000410000 */
[----:B------:R-:W-:Y:S01]  /*13900*/  FMUL.FTZ R85, R85, R157 ;  /* 0x0000009d55557220 */ /* 0x000fe20000410000 */
[----:B---3--:R-:W-:Y:S01]  /*13910*/  FMNMX.FTZ R169, R163, R169, !PT ;  /* 0x000000a9a3a97209 */ /* 0x008fe20007810000 */
[----:B------:R-:W0:Y:S01]  /*13920*/  MUFU.TANH R174, R174 ;  /* 0x000000ae00ae7308 */ /* 0x000e220000002400 */
[-C--:B------:R-:W-:Y:S01]  /*13930*/  FMUL.FTZ R88, R88, R157.reuse ;  /* 0x0000009d58587220 */ /* 0x080fe20000410000 */
[----:B------:R-:W-:Y:S01]  /*13940*/  FMUL.FTZ R89, R89, R157 ;  /* 0x0000009d59597220 */ /* 0x000fe20000410000 */
[----:B----4-:R-:W-:Y:S01]  /*13950*/  FMNMX.FTZ R169, R166, R169, !PT ;  /* 0x000000a9a6a97209 */ /* 0x010fe20007810000 */
[-C--:B------:R-:W-:Y:S01]  /*13960*/  FMUL.FTZ R92, R92, R157.reuse ;  /* 0x0000009d5c5c7220 */ /* 0x080fe20000410000 */
[-C--:B------:R-:W-:Y:S01]  /*13970*/  FMUL.FTZ R93, R93, R157.reuse ;  /* 0x0000009d5d5d7220 */ /* 0x080fe20000410000 */
[----:B------:R-:W-:Y:S01]  /*13980*/  FMUL.FTZ R96, R96, R157 ;  /* 0x0000009d60607220 */ /* 0x000fe20000410000 */
[----:B-1----:R-:W-:Y:S01]  /*13990*/  FMNMX.FTZ R169, R167, R169, !PT ;  /* 0x000000a9a7a97209 */ /* 0x002fe20007810000 */
[----:B------:R-:W1:Y:S01]  /*139a0*/  MUFU.TANH R175, R175 ;  /* 0x000000af00af7308 */ /* 0x000e620000002400 */
[-C--:B------:R-:W-:Y:S01]  /*139b0*/  FMUL.FTZ R97, R97, R157.reuse ;  /* 0x0000009d61617220 */ /* 0x080fe20000410000 */
[----:B------:R-:W-:Y:S01]  /*139c0*/  FMUL.FTZ R100, R100, R157 ;  /* 0x0000009d64647220 */ /* 0x000fe20000410000 */
[----:B-----5:R-:W-:Y:S01]  /*139d0*/  FMNMX.FTZ R169, R170, R169, !PT ;  /* 0x000000a9aaa97209 */ /* 0x020fe20007810000 */
[-C--:B------:R-:W-:Y:S01]  /*139e0*/  FMUL.FTZ R101, R101, R157.reuse ;  /* 0x0000009d65657220 */ /* 0x080fe20000410000 */
[-C--:B------:R-:W-:Y:S01]  /*139f0*/  FMUL.FTZ R104, R104, R157.reuse ;  /* 0x0000009d68687220 */ /* 0x080fe20000410000 */
[----:B------:R-:W-:Y:S01]  /*13a00*/  FMUL.FTZ R105, R105, R157 ;  /* 0x0000009d69697220 */ /* 0x000fe20000410000 */
[----:B--2---:R-:W-:Y:S01]  /*13a10*/  FMNMX.FTZ R169, R171, R169, !PT ;  /* 0x000000a9aba97209 */ /* 0x004fe20007810000 */
[----:B------:R-:W2:Y:S01]  /*13a20*/  MUFU.TANH R178, R178 ;  /* 0x000000b200b27308 */ /* 0x000ea20000002400 */
[-C--:B------:R-:W-:Y:S01]  /*13a30*/  FMUL.FTZ R108, R108, R157.reuse ;  /* 0x0000009d6c6c7220 */ /* 0x080fe20000410000 */
[----:B------:R-:W-:Y:S01]  /*13a40*/  FMUL.FTZ R109, R109, R157 ;  /* 0x0000009d6d6d7220 */ /* 0x000fe20000410000 */
[----:B0-----:R-:W-:Y:S01]  /*13a50*/  FMNMX.FTZ R169, R174, R169, !PT ;  /* 0x000000a9aea97209 */ /* 0x001fe20007810000 */
[-C--:B------:R-:W-:Y:S01]  /*13a60*/  FMUL.FTZ R112, R112, R157.reuse ;  /* 0x0000009d70707220 */ /* 0x080fe20000410000 */
[-C--:B------:R-:W-:Y:S01]  /*13a70*/  FMUL.FTZ R113, R113, R157.reuse ;  /* 0x0000009d71717220 */ /* 0x080fe20000410000 */
[-C--:B------:R-:W-:Y:S01]  /*13a80*/  FMUL.FTZ R116, R116, R157.reuse ;  /* 0x0000009d74747220 */ /* 0x080fe20000410000 */
[----:B------:R-:W-:Y:S01]  /*13a90*/  FMUL.FTZ R117, R117, R157 ;  /* 0x0000009d75757220 */ /* 0x000fe20000410000 */
[----:B------:R-:W0:Y:S01]  /*13aa0*/  MUFU.TANH R179, R179 ;  /* 0x000000b300b37308 */ /* 0x000e220000002400 */
[----:B-1----:R-:W-:Y:S01]  /*13ab0*/  FMNMX.FTZ R169, R175, R169, !PT ;  /* 0x000000a9afa97209 */ /* 0x002fe20007810000 */
[-C--:B------:R-:W-:Y:S01]  /*13ac0*/  FMUL.FTZ R120, R120, R157.reuse ;  /* 0x0000009d78787220 */ /* 0x080fe20000410000 */
[-C--:B------:R-:W-:Y:S01]  /*13ad0*/  FMUL.FTZ R121, R121, R157.reuse ;  /* 0x0000009d79797220 */ /* 0x080fe20000410000 */
[-C--:B------:R-:W-:Y:S01]  /*13ae0*/  FMUL.FTZ R124, R124, R157.reuse ;  /* 0x0000009d7c7c7220 */ /* 0x080fe20000410000 */
[-C--:B------:R-:W-:Y:S01]  /*13af0*/  FMUL.FTZ R125, R125, R157.reuse ;  /* 0x0000009d7d7d7220 */ /* 0x080fe20000410000 */
[-C--:B------:R-:W-:Y:S01]  /*13b00*/  FMUL.FTZ R128, R128, R157.reuse ;  /* 0x0000009d80807220 */ /* 0x080fe20000410000 */
[----:B------:R-:W-:Y:S01]  /*13b10*/  FMUL.FTZ R129, R129, R157 ;  /* 0x0000009d81817220 */ /* 0x000fe20000410000 */
[----:B------:R-:W1:Y:S01]  /*13b20*/  MUFU.TANH R182, R182 ;  /* 0x000000b600b67308 */ /* 0x000e620000002400 */
[----:B--2---:R-:W-:Y:S01]  /*13b30*/  FMNMX.FTZ R169, R178, R169, !PT ;  /* 0x000000a9b2a97209 */ /* 0x004fe20007810000 */
[-C--:B------:R-:W-:Y:S01]  /*13b40*/  FMUL.FTZ R132, R132, R157.reuse ;  /* 0x0000009d84847220 */ /* 0x080fe20000410000 */
[-C--:B------:R-:W-:Y:S01]  /*13b50*/  FMUL.FTZ R133, R133, R157.reuse ;  /* 0x0000009d85857220 */ /* 0x080fe20000410000 */
[-C--:B------:R-:W-:Y:S01]  /*13b60*/  FMUL.FTZ R136, R136, R157.reuse ;  /* 0x0000009d88887220 */ /* 0x080fe20000410000 */
[-C--:B------:R-:W-:Y:S01]  /*13b70*/  FMUL.FTZ R137, R137, R157.reuse ;  /* 0x0000009d89897220 */ /* 0x080fe20000410000 */
[-C--:B------:R-:W-:Y:S01]  /*13b80*/  FMUL.FTZ R140, R140, R157.reuse ;  /* 0x0000009d8c8c7220 */ /* 0x080fe20000410000 */
[----:B------:R-:W-:Y:S01]  /*13b90*/  FMUL.FTZ R141, R141, R157 ;  /* 0x0000009d8d8d7220 */ /* 0x000fe20000410000 */
[----:B------:R-:W2:Y:S01]  /*13ba0*/  MUFU.EX2 R199, R199 ;  /* 0x000000c700c77308 */ /* 0x000ea20000000800 */
[----:B0-----:R-:W-:Y:S01]  /*13bb0*/  FMNMX.FTZ R169, R179, R169, !PT ;  /* 0x000000a9b3a97209 */ /* 0x001fe20007810000 */
[-C--:B------:R-:W-:Y:S01]  /*13bc0*/  FMUL.FTZ R144, R144, R157.reuse ;  /* 0x0000009d90907220 */ /* 0x080fe20000410000 */
[-C--:B------:R-:W-:Y:S01]  /*13bd0*/  FMUL.FTZ R145, R145, R157.reuse ;  /* 0x0000009d91917220 */ /* 0x080fe20000410000 */
[-C--:B------:R-:W-:Y:S01]  /*13be0*/  FMUL.FTZ R148, R148, R157.reuse ;  /* 0x0000009d94947220 */ /* 0x080fe20000410000 */
[----:B------:R-:W-:-:S03]  /*13bf0*/  FMUL.FTZ R149, R149, R157 ;  /* 0x0000009d95957220 */ /* 0x000fc60000410000 */
[----:B------:R-:W0:Y:S01]  /*13c00*/  MUFU.EX2 R160, R160 ;  /* 0x000000a000a07308 */ /* 0x000e220000000800 */
[----:B-1----:R-:W-:-:S05]  /*13c10*/  FMNMX.FTZ R169, R182, R169, !PT ;  /* 0x000000a9b6a97209 */ /* 0x002fca0007810000 */
[----:B------:R-:W1:Y:S02]  /*13c20*/  SHFL.BFLY PT, R183, R169, 0x2, 0x1f ;  /* 0x0c401f00a9b77f89 */ /* 0x000e6400000e0000 */
[----:B------:R-:W3:Y:S01]  /*13c30*/  MUFU.EX2 R161, R161 ;  /* 0x000000a100a17308 */ /* 0x000ee20000000800 */
[----:B--2---:R-:W-:-:S07]  /*13c40*/  FADD.FTZ R0, R199, R0 ;  /* 0x00000000c7007221 */ /* 0x004fce0000010000 */
[----:B------:R-:W2:Y:S01]  /*13c50*/  MUFU.EX2 R164, R164 ;  /* 0x000000a400a47308 */ /* 0x000ea20000000800 */
[----:B0-----:R-:W-:-:S07]  /*13c60*/  FADD.FTZ R0, R160, R0 ;  /* 0x00000000a0007221 */ /* 0x001fce0000010000 */
[----:B------:R-:W0:Y:S01]  /*13c70*/  MUFU.EX2 R165, R165 ;  /* 0x000000a500a57308 */ /* 0x000e220000000800 */
[----:B---3--:R-:W-:Y:S01]  /*13c80*/  FADD.FTZ R0, R161, R0 ;  /* 0x00000000a1007221 */ /* 0x008fe20000010000 */
[----:B-1----:R-:W-:-:S06]  /*13c90*/  FMNMX.FTZ R169, R169, R183, !PT ;  /* 0x000000b7a9a97209 */ /* 0x002fcc0007810000 */
[----:B------:R-:W1:Y:S01]  /*13ca0*/  MUFU.EX2 R198, R198 ;  /* 0x000000c600c67308 */ /* 0x000e620000000800 */
[----:B--2---:R-:W-:Y:S01]  /*13cb0*/  FADD.FTZ R0, R164, R0 ;  /* 0x00000000a4007221 */ /* 0x004fe20000010000 */
[----:B------:R-:W2:Y:S06]  /*13cc0*/  SHFL.BFLY PT, R183, R169, 0x1, 0x1f ;  /* 0x0c201f00a9b77f89 */ /* 0x000eac00000e0000 */
[----:B------:R-:W3:Y:S01]  /*13cd0*/  MUFU.EX2 R200, R200 ;  /* 0x000000c800c87308 */ /* 0x000ee20000000800 */
[----:B0-----:R-:W-:-:S07]  /*13ce0*/  FADD.FTZ R0, R165, R0 ;  /* 0x00000000a5007221 */ /* 0x001fce0000010000 */
[----:B------:R-:W0:Y:S01]  /*13cf0*/  MUFU.EX2 R172, R172 ;  /* 0x000000ac00ac7308 */ /* 0x000e220000000800 */
[----:B-1----:R-:W-:-:S07]  /*13d00*/  FADD.FTZ R0, R198, R0 ;  /* 0x00000000c6007221 */ /* 0x002fce0000010000 */
[----:B------:R-:W1:Y:S01]  /*13d10*/  MUFU.EX2 R173, R173 ;  /* 0x000000ad00ad7308 */ /* 0x000e620000000800 */
[----:B---3--:R-:W-:Y:S01]  /*13d20*/  FADD.FTZ R0, R200, R0 ;  /* 0x00000000c8007221 */ /* 0x008fe20000010000 */
[----:B--2---:R-:W-:Y:S01]  /*13d30*/  FMNMX.FTZ R169, R169, R183, !PT ;  /* 0x000000b7a9a97209 */ /* 0x004fe20007810000 */
[----:B------:R-:W-:-:S04]  /*13d40*/  @!P1 IMAD R183, R196, 0x40, R194 ;  /* 0x00000040c4b79824 */ /* 0x000fc800078e02c2 */
[----:B------:R-:W-:Y:S01]  /*13d50*/  FADD.FTZ R21, -R169, R21 ;  /* 0x00000015a9157221 */ /* 0x000fe20000010100 */
[----:B------:R-:W2:Y:S01]  /*13d60*/  MUFU.EX2 R176, R176 ;  /* 0x000000b000b07308 */ /* 0x000ea20000000800 */
[----:B------:R-:W-:Y:S02]  /*13d70*/  @!P1 IMAD R183, R183, 0x4, R18 ;  /* 0x00000004b7b79824 */ /* 0x000fe400078e0212 */
[-C--:B------:R-:W-:Y:S01]  /*13d80*/  FMUL.FTZ R197, R169, R14.reuse ;  /* 0x0000000ea9c57220 */ /* 0x080fe20000410000 */
[-C--:B------:R-:W-:Y:S01]  /*13d90*/  FMUL.FTZ R21, R21, R14.reuse ;  /* 0x0000000e15157220 */ /* 0x080fe20000410000 */
[----:B0-----:R-:W-:Y:S01]  /*13da0*/  FADD.FTZ R0, R172, R0 ;  /* 0x00000000ac007221 */ /* 0x001fe20000010000 */
[----:B------:R-:W-:Y:S01]  /*13db0*/  @!P1 STS [R183+0x38400], R157 ;  /* 0x0384009db7009388 */ /* 0x000fe20000000800 */
        /* <DEDUP_REMOVED lines=15> */
[----:B------:R-:W-:Y:S01]  /*13eb0*/  FFMA.FTZ R159, R182, R14, -R197 ;  /* 0x0000000eb69f7223 */ /* 0x000fe200000108c5 */
[----:B-1----:R-:W-:Y:S01]  /*13ec0*/  FADD.FTZ R0, R173, R0 ;  /* 0x00000000ad007221 */ /* 0x002fe20000010000 */
[----:B------:R-:W1:Y:S01]  /*13ed0*/  MUFU.EX2 R166, R180 ;  /* 0x000000b400a67308 */ /* 0x000e620000000800 */
[----:B------:R-:W-:-:S02]  /*13ee0*/  IMAD R170, R19, 0x1000, R13 ;  /* 0x0000100013aa7824 */ /* 0x000fc400078e020d */
[----:B--2---:R-:W-:Y:S01]  /*13ef0*/  FADD.FTZ R0, R176, R0 ;  /* 0x00000000b0007221 */ /* 0x004fe20000010000 */
[----:B------:R-:W-:Y:S02]  /*13f00*/  IMAD.MOV.U32 R171, RZ, RZ, 0x40000040 ;  /* 0x40000040ffab7424 */ /* 0x000fe400078e00ff */
[----:B------:R-:W-:Y:S01]  /*13f10*/  R2UR UR6, R170 ;  /* 0x00000000aa0672ca */ /* 0x000fe200000e0000 */
[----:B0-----:R-:W-:Y:S01]  /*13f20*/  FADD.FTZ R0, R177, R0 ;  /* 0x00000000b1007221 */ /* 0x001fe20000010000 */
[----:B------:R-:W-:Y:S01]  /*13f30*/  MUFU.EX2 R201, R201 ;  /* 0x000000c900c97308 */ /* 0x000fe20000000800 */
[----:B---3--:R0:W-:Y:S01]  /*13f40*/  @!P1 STS [R183+0x38420], R21 ;  /* 0x03842015b7009388 */ /* 0x0081e20000000800 */
[----:B------:R-:W-:Y:S01]  /*13f50*/  R2UR UR7, R171 ;  /* 0x00000000ab0772ca */ /* 0x000fe200000e0000 */
[-C--:B------:R-:W-:Y:S01]  /*13f60*/  FMUL.FTZ R26, R26, R21.reuse ;  /* 0x000000151a1a7220 */ /* 0x080fe20000410000 */
[-C--:B------:R-:W-:Y:S01]  /*13f70*/  FMUL.FTZ R27, R27, R21.reuse ;  /* 0x000000151b1b7220 */ /* 0x080fe20000410000 */
[-C--:B------:R-:W-:Y:S01]  /*13f80*/  FMUL.FTZ R30, R30, R21.reuse ;  /* 0x000000151e1e7220 */ /* 0x080fe20000410000 */
[-C--:B------:R-:W-:Y:S01]  /*13f90*/  FMUL.FTZ R31, R31, R21.reuse ;  /* 0x000000151f1f7220 */ /* 0x080fe20000410000 */
[-C--:B------:R-:W-:Y:S01]  /*13fa0*/  FMUL.FTZ R34, R34, R21.reuse ;  /* 0x0000001522227220 */ /* 0x080fe20000410000 */
[----:B------:R-:W-:Y:S01]  /*13fb0*/  MUFU.EX2 R203, R203 ;  /* 0x000000cb00cb7308 */ /* 0x000fe20000000800 */
[----:B-1----:R-:W-:Y:S01]  /*13fc0*/  FADD.FTZ R0, R166, R0 ;  /* 0x00000000a6007221 */ /* 0x002fe20000010000 */
[-C--:B------:R-:W-:Y:S01]  /*13fd0*/  FMUL.FTZ R35, R35, R21.reuse ;  /* 0x0000001523237220 */ /* 0x080fe20000410000 */
[-CC-:B0-----:R-:W-:Y:S01]  /*13fe0*/  FFMA.FTZ R183, R167, R14.reuse, -R197.reuse ;  /* 0x0000000ea7b77223 */ /* 0x181fe200000108c5 */
[----:B------:R-:W-:Y:S01]  /*13ff0*/  FFMA.FTZ R167, R178, R14, -R197 ;  /* 0x0000000eb2a77223 */ /* 0x000fe200000108c5 */
        /* <DEDUP_REMOVED lines=62> */
[----:B------:R-:W-:Y:S01]  /*143e0*/  F2FP.F16.F32.PACK_AB R164, R177, R176 ;  /* 0x000000b0b1a4723e */ /* 0x000fe200000000ff */
        /* <DEDUP_REMOVED lines=11> */
[----:B------:R-:W-:Y:S01]  /*144a0*/  IMAD.MOV.U32 R171, RZ, RZ, 0x40000040 ;  /* 0x40000040ffab7424 */ /* 0x000fe200078e00ff */
[----:B------:R-:W-:Y:S01]  /*144b0*/  MUFU.EX2 R180, R202 ;  /* 0x000000ca00b47308 */ /* 0x000fe20000000800 */
[----:B0-----:R-:W-:Y:S01]  /*144c0*/  F2FP.F16.F32.PACK_AB R153, R203, R201 ;  /* 0x000000c9cb99723e */ /* 0x001fe200000000ff */
[----:B------:R-:W-:Y:S01]  /*144d0*/  FFMA.FTZ R12, R21, R12, R201 ;  /* 0x0000000c150c7223 */ /* 0x000fe200000100c9 */
[----:B------:R-:W-:-:S03]  /*144e0*/  FADD.FTZ R0, R197, R0 ;  /* 0x00000000c5007221 */ /* 0x000fc60000010000 */
[----:B------:R-:W-:Y:S02]  /*144f0*/  FADD.FTZ R12, R203, R12 ;  /* 0x0000000ccb0c7221 */ /* 0x000fe40000010000 */
[----:B------:R0:W2:Y:S01]  /*14500*/  MUFU.EX2 R199, R162 ;  /* 0x000000a200c77308 */ /* 0x0000a20000000800 */
[----:B-1----:R-:W-:Y:S01]  /*14510*/  F2FP.F16.F32.PACK_AB R157, R179, R178 ;  /* 0x000000b2b39d723e */ /* 0x002fe200000000ff */
[----:B------:R-:W-:-:S04]  /*14520*/  FADD.FTZ R12, R174, R12 ;  /* 0x0000000cae0c7221 */ /* 0x000fc80000010000 */
[----:B------:R-:W-:Y:S02]  /*14530*/  FADD.FTZ R12, R175, R12 ;  /* 0x0000000caf0c7221 */ /* 0x000fe40000010000 */
[----:B------:R2:W-:Y:S01]  /*14540*/  MUFU.EX2 R198, R163 ;  /* 0x000000a300c67308 */ /* 0x0005e20000000800 */
[----:B0-----:R-:W-:Y:S01]  /*14550*/  F2FP.F16.F32.PACK_AB R162, R173, R172 ;  /* 0x000000acada2723e */ /* 0x001fe200000000ff */
[----:B------:R-:W-:-:S04]  /*14560*/  FADD.FTZ R12, R178, R12 ;  /* 0x0000000cb20c7221 */ /* 0x000fc80000010000 */
[----:B------:R-:W-:Y:S02]  /*14570*/  FADD.FTZ R12, R179, R12 ;  /* 0x0000000cb30c7221 */ /* 0x000fe40000010000 */
[----:B------:R-:W0:Y:S01]  /*14580*/  MUFU.EX2 R172, R167 ;  /* 0x000000a700ac7308 */ /* 0x000e220000000800 */
[----:B--2---:R-:W-:Y:S01]  /*14590*/  F2FP.F16.F32.PACK_AB R163, R199, R196 ;  /* 0x000000c4c7a3723e */ /* 0x004fe200000000ff */
[----:B------:R-:W-:-:S04]  /*145a0*/  FADD.FTZ R12, R180, R12 ;  /* 0x0000000cb40c7221 */ /* 0x000fc80000010000 */
[----:B------:R-:W-:Y:S02]  /*145b0*/  FADD.FTZ R12, R181, R12 ;  /* 0x0000000cb50c7221 */ /* 0x000fe40000010000 */
[----:B------:R1:W-:Y:S02]  /*145c0*/  MUFU.EX2 R173, R155 ;  /* 0x0000009b00ad7308 */ /* 0x0003e40000000800 */
[----:B------:R-:W-:-:S04]  /*145d0*/  FADD.FTZ R12, R182, R12 ;  /* 0x0000000cb60c7221 */ /* 0x000fc80000010000 */
[----:B------:R-:W-:Y:S02]  /*145e0*/  FADD.FTZ R12, R183, R12 ;  /* 0x0000000cb70c7221 */ /* 0x000fe40000010000 */
[----:B------:R2:W3:Y:S01]  /*145f0*/  MUFU.EX2 R176, R159 ;  /* 0x0000009f00b07308 */ /* 0x0004e20000000800 */
[----:B-1----:R-:W-:Y:S01]  /*14600*/  F2FP.F16.F32.PACK_AB R155, R175, R174 ;  /* 0x000000aeaf9b723e */ /* 0x002fe200000000ff */
[----:B------:R-:W-:Y:S01]  /*14610*/  BAR.SYNC.DEFER_BLOCKING 0xf, 0x100 ;  /* 0x03c4000000007b1d */ /* 0x000fe20000010000 */
[----:B0-----:R-:W-:Y:S01]  /*14620*/  F2FP.F16.F32.PACK_AB R165, R172, R198 ;  /* 0x000000c6aca5723e */ /* 0x001fe200000000ff */
[----:B------:R-:W-:-:S04]  /*14630*/  FADD.FTZ R12, R196, R12 ;  /* 0x0000000cc40c7221 */ /* 0x000fc80000010000 */
[----:B------:R-:W-:Y:S01]  /*14640*/  FADD.FTZ R12, R199, R12 ;  /* 0x0000000cc70c7221 */ /* 0x000fe20000010000 */
[----:B--2---:R-:W-:-:S03]  /*14650*/  F2FP.F16.F32.PACK_AB R159, R181, R180 ;  /* 0x000000b4b59f723e */ /* 0x004fc600000000ff */
[----:B------:R-:W-:-:S04]  /*14660*/  FADD.FTZ R12, R198, R12 ;  /* 0x0000000cc60c7221 */ /* 0x000fc80000010000 */
[----:B------:R-:W-:Y:S01]  /*14670*/  FADD.FTZ R12, R172, R12 ;  /* 0x0000000cac0c7221 */ /* 0x000fe20000010000 */
[----:B---3--:R-:W-:-:S03]  /*14680*/  F2FP.F16.F32.PACK_AB R167, R176, R173 ;  /* 0x000000adb0a7723e */ /* 0x008fc600000000ff */
[----:B------:R-:W-:-:S04]  /*14690*/  FADD.FTZ R12, R173, R12 ;  /* 0x0000000cad0c7221 */ /* 0x000fc80000010000 */
        /* <DEDUP_REMOVED lines=40> */
.L_x_8726:
[C---:B------:R-:W-:Y:S01]  /*14920*/  ISETP.GT.AND P1, PT, R15.reuse, RZ, PT ;  /* 0x000000ff0f00720c */ /* 0x040fe20003f24270 */
[----:B------:R-:W-:Y:S02]  /*14930*/  VIADD R20, R20, 0x38860 ;  /* 0x0003886014147836 */ /* 0x000fe40000000000 */
[----:B------:R-:W-:Y:S02]  /*14940*/  VIADD R15, R15, 0xffffffff ;  /* 0xffffffff0f0f7836 */ /* 0x000fe40000000000 */
[----:B------:R-:W-:Y:S01]  /*14950*/  IMAD.MOV.U32 R21, RZ, RZ, R169 ;  /* 0x000000ffff157224 */ /* 0x000fe200078e00a9 */
[----:B------:R-:W-:Y:S01]  /*14960*/  PRMT R20, R187, 0x654, R20 ;  /* 0x00000654bb147816 */ /* 0x000fe20000000014 */
[----:B------:R-:W-:Y:S02]  /*14970*/  IMAD.MOV.U32 R197, RZ, RZ, R168 ;  /* 0x000000ffffc57224 */ /* 0x000fe400078e00a8 */
[----:B------:R-:W-:Y:S01]  /*14980*/  IMAD.MOV.U32 R196, RZ, RZ, R19 ;  /* 0x000000ffffc47224 */ /* 0x000fe200078e0013 */
[----:B------:R1:W-:Y:S03]  /*14990*/  SYNCS.ARRIVE.TRANS64.RED.A1T0 RZ, [R20+URZ], RZ ;  /* 0x000000ff14ff79a7 */ /* 0x0003e6000810043f */
[----:B------:R-:W-:Y:S05]  /*149a0*/  @P1 BRA `(.L_x_8727) ;  /* 0xffffffc800601947 */ /* 0x000fea000383ffff */
.L_x_8714:
[----:B------:R-:W-:Y:S05]  /*149b0*/  BSYNC B0 ;  /* 0x0000000000007941 */ /* 0x000fea0003800000 */
.L_x_8713:
[----:B01----:R-:W2:Y:S04]  /*149c0*/  LDL.LU R20, [R1+0x5c] ;  /* 0x00005c0001147983 */ /* 0x003ea80000300800 */
[----:B------:R-:W0:Y:S04]  /*149d0*/  SHFL.BFLY PT, R3, R0, 0x2, 0x1f ;  /* 0x0c401f0000037f89 */ /* 0x000e2800000e0000 */
[----:B------:R-:W1:Y:S01]  /*149e0*/  SHFL.BFLY PT, R5, R12, 0x2, 0x1f ;  /* 0x0c401f000c057f89 */ /* 0x000e6200000e0000 */
[----:B0-----:R-:W-:Y:S01]  /*149f0*/  FADD.FTZ R3, R3, R0 ;  /* 0x0000000003037221 */ /* 0x001fe20000010000 */
[----:B------:R-:W-:-:S02]  /*14a00*/  IMAD.MOV.U32 R0, RZ, RZ, -0x800000 ;  /* 0xff800000ff007424 */ /* 0x000fc400078e00ff */
[----:B-1----:R-:W-:Y:S02]  /*14a10*/  FADD.FTZ R4, R5, R12 ;  /* 0x0000000c05047221 */ /* 0x002fe40000010000 */
[----:B------:R-:W0:Y:S04]  /*14a20*/  SHFL.BFLY PT, R2, R3, 0x1, 0x1f ;  /* 0x0c201f0003027f89 */ /* 0x000e2800000e0000 */
[----:B------:R-:W1:Y:S01]  /*14a30*/  SHFL.BFLY PT, R7, R4, 0x1, 0x1f ;  /* 0x0c201f0004077f89 */ /* 0x000e6200000e0000 */
[----:B0-----:R-:W-:Y:S01]  /*14a40*/  FADD.FTZ R5, R3, R2 ;  /* 0x0000000203057221 */ /* 0x001fe20000010000 */
[----:B-1----:R-:W-:Y:S01]  /*14a50*/  FADD.FTZ R7, R4, R7 ;  /* 0x0000000704077221 */ /* 0x002fe20000010000 */
[----:B------:R-:W-:Y:S08]  /*14a60*/  BAR.ARV 0x8, 0x100 ;  /* 0x0204000000007b1d */ /* 0x000ff00000002000 */
[----:B------:R-:W-:Y:S01]  /*14a70*/  BAR.SYNC.DEFER_BLOCKING 0xf, 0x100 ;  /* 0x03c4000000007b1d */ /* 0x000fe20000010000 */
[----:B------:R-:W-:Y:S01]  /*14a80*/  FSETP.NE.FTZ.AND P0, PT, R5, RZ, PT ;  /* 0x000000ff0500720b */ /* 0x000fe20003f15000 */
[----:B------:R-:W-:Y:S01]  /*14a90*/  IMAD.MOV R4, RZ, RZ, -R226 ;  /* 0x000000ffff047224 */ /* 0x000fe200078e0ae2 */
[----:B------:R-:W-:-:S04]  /*14aa0*/  FSETP.NE.FTZ.AND P1, PT, R7, RZ, PT ;  /* 0x000000ff0700720b */ /* 0x000fc80003f35000 */
[----:B------:R-:W-:Y:S01]  /*14ab0*/  ISETP.NE.AND P2, PT, R193, R4, PT ;  /* 0x00000004c100720c */ /* 0x000fe20003f45270 */
[----:B------:R-:W-:-:S06]  /*14ac0*/  IMAD.MOV.U32 R4, RZ, RZ, RZ ;  /* 0x000000ffff047224 */ /* 0x000fcc00078e00ff */
[----:B------:R-:W0:Y:S01]  /*14ad0*/  @P0 MUFU.LG2 R2, R5 ;  /* 0x0000000500020308 */ /* 0x000e220000000c00 */
[C---:B------:R-:W-:Y:S01]  /*14ae0*/  @P0 FMUL.FTZ R9, R14.reuse, 0.69314718246459960938 ;  /* 0x3f3172180e090820 */ /* 0x040fe20000410000 */
[----:B------:R-:W-:-:S06]  /*14af0*/  @P1 FMUL.FTZ R3, R14, 0.69314718246459960938 ;  /* 0x3f3172180e031820 */ /* 0x000fcc0000410000 */
[----:B------:R-:W1:Y:S08]  /*14b00*/  @P1 MUFU.LG2 R6, R7 ;  /* 0x0000000700061308 */ /* 0x000e700000000c00 */
[----:B------:R-:W3:Y:S01]  /*14b10*/  @P1 MUFU.RCP R4, R7 ;  /* 0x0000000700041308 */ /* 0x000ee20000001000 */
[----:B0-----:R-:W-:-:S04]  /*14b20*/  @P0 FMUL.FTZ R2, R2, 0.69314718246459960938 ;  /* 0x3f31721802020820 */ /* 0x001fc80000410000 */
[----:B------:R-:W-:Y:S01]  /*14b30*/  @P0 FFMA.FTZ R0, R9, R168, R2 ;  /* 0x000000a809000223 */ /* 0x000fe20000010002 */
[----:B------:R-:W-:Y:S02]  /*14b40*/  IMAD.MOV.U32 R2, RZ, RZ, -0x800000 ;  /* 0xff800000ff027424 */ /* 0x000fe400078e00ff */
[C---:B------:R-:W-:Y:S02]  /*14b50*/  @!P2 IMAD R9, R19.reuse, 0x40, R194 ;  /* 0x000000401309a824 */ /* 0x040fe400078e02c2 */
[----:B-1----:R-:W-:Y:S01]  /*14b60*/  @P1 FMUL.FTZ R6, R6, 0.69314718246459960938 ;  /* 0x3f31721806061820 */ /* 0x002fe20000410000 */
[----:B------:R-:W-:Y:S02]  /*14b70*/  VIADD R19, R19, 0x1 ;  /* 0x0000000113137836 */ /* 0x000fe40000000000 */
[----:B------:R-:W-:Y:S02]  /*14b80*/  @!P2 IMAD R9, R9, 0x4, R18 ;  /* 0x000000040909a824 */ /* 0x000fe400078e0212 */
[----:B------:R-:W-:Y:S01]  /*14b90*/  @P1 FFMA.FTZ R2, R3, R169, R6 ;  /* 0x000000a903021223 */ /* 0x000fe20000010006 */
[----:B------:R-:W-:Y:S01]  /*14ba0*/  IMAD.MOV.U32 R3, RZ, RZ, RZ ;  /* 0x000000ffff037224 */ /* 0x000fe200078e00ff */
[----:B------:R-:W-:Y:S01]  /*14bb0*/  ISETP.NE.AND P1, PT, R19, 0x2, PT ;  /* 0x000000021300780c */ /* 0x000fe20003f25270 */
[----:B---3--:R-:W-:Y:S01]  /*14bc0*/  @!P2 STS [R9+0x38420], R4 ;  /* 0x038420040900a388 */ /* 0x008fe20000000800 */
[-C--:B------:R-:W-:Y:S01]  /*14bd0*/  FMUL.FTZ R7, R30, R4.reuse ;  /* 0x000000041e077220 */ /* 0x080fe20000410000 */
[----:B------:R-:W-:-:S02]  /*14be0*/  FMUL.FTZ R31, R31, R4 ;  /* 0x000000041f1f7220 */ /* 0x000fc40000410000 */
[----:B------:R0:W1:Y:S01]  /*14bf0*/  @P0 MUFU.RCP R3, R5 ;  /* 0x0000000500030308 */ /* 0x0000620000001000 */
        /* <DEDUP_REMOVED lines=128> */
[----:B------:R-:W-:Y:S06]  /*15400*/  BAR.ARV 0xe, 0x100 ;  /* 0x0384000000007b1d */ /* 0x000fec0000002000 */
[----:B------:R-:W-:-:S02]  /*15410*/  PLOP3.LUT P0, PT, PT, PT, PT, 0x8, 0x0 ;  /* 0x000000000000781c */ /* 0x000fc40003f0e170 */
[----:B------:R-:W-:Y:S02]  /*15420*/  LOP3.LUT R23, R23, R4, RZ, 0x3c, !PT ;  /* 0x0000000417177212 */ /* 0x000fe400078e3cff */
[----:B------:R-:W-:Y:S01]  /*15430*/  SEL R19, R19, RZ, P1 ;  /* 0x000000ff13137207 */ /* 0x000fe20000800000 */
[----:B--2---:R-:W-:-:S05]  /*15440*/  VIADD R20, R20, 0x1 ;  /* 0x0000000114147836 */ /* 0x004fca0000000000 */
[----:B------:R0:W-:Y:S03]  /*15450*/  STL [R1+0x5c], R20 ;  /* 0x00005c1401007387 */ /* 0x0001e60000100800 */
.L_x_8647:
[----:B------:R-:W-:Y:S05]  /*15460*/  BSYNC B7 ;  /* 0x0000000000077941 */ /* 0x000fea0003800000 */
.L_x_8645:
[----:B------:R-:W2:Y:S08]  /*15470*/  S2UR UR4, SR_CgaCtaId ;  /* 0x00000000000479c3 */ /* 0x000eb00000008800 */
[----:B------:R-:W-:Y:S01]  /*15480*/  BAR.SYNC.DEFER_BLOCKING 0x5, 0x180 ;  /* 0x0146000000007b1d */ /* 0x000fe20000010000 */
[----:B------:R-:W-:-:S05]  /*15490*/  MOV R18, 0x400 ;  /* 0x0000040000127802 */ /* 0x000fca0000000f00 */
[----:B------:R-:W-:Y:S01]  /*154a0*/  BSSY B0, `(.L_x_8728) ;  /* 0x0000324000007945 */ /* 0x000fe20003800000 */
[----:B--2---:R-:W-:-:S04]  /*154b0*/  MOV R187, UR4 ;  /* 0x0000000400bb7c02 */ /* 0x004fc80008000f00 */
[----:B------:R-:W-:-:S05]  /*154c0*/  LEA R18, R187, R18, 0x18 ;  /* 0x00000012bb127211 */ /* 0x000fca00078ec0ff */
[----:B-----5:R2:W3:Y:S01]  /*154d0*/  LDS.128 R24, [R18+0x388d0] ;  /* 0x0388d00012187984 */ /* 0x0204e20000000c00 */
[----:B------:R-:W-:Y:S06]  /*154e0*/  BAR.ARV 0x4, 0x180 ;  /* 0x0106000000007b1d */ /* 0x000fec0000002000 */
[----:B------:R-:W-:Y:S05]  /*154f0*/  @P0 BRA `(.L_x_8729) ;  /* 0x00000020009c0947 */ /* 0x000fea0003800000 */
[----:B------:R-:W4:Y:S01]  /*15500*/  LDL R30, [R1+0x74] ;  /* 0x00007400011e7983 */ /* 0x000f220000100800 */
[----:B------:R-:W2:Y:S01]  /*15510*/  S2R R45, SR_SWINHI ;  /* 0x00000000002d7919 */ /* 0x000ea20000002f00 */
[----:B------:R-:W-:Y:S01]  /*15520*/  F2FP.F16.F32.PACK_AB R7, R31, R7 ;  /* 0x000000071f07723e */ /* 0x000fe200000000ff */
[----:B------:R-:W-:Y:S01]  /*15530*/  ULDC.64 UR4, c[0x0][0xd00] ;  /* 0x0003400000047ab9 */ /* 0x000fe20000000a00 */
[----:B-1----:R-:W-:Y:S01]  /*15540*/  F2FP.F16.F32.PACK_AB R4, R6, R8 ;  /* 0x000000080604723e */ /* 0x002fe200000000ff */
[----:B------:R-:W3:Y:S04]  /*15550*/  LDL.LU R70, [R1+0x50] ;  /* 0x0000500001467983 */ /* 0x000ee80000300800 */
[----:B------:R-:W3:Y:S01]  /*15560*/  LDL.LU R66, [R1+0x54] ;  /* 0x0000540001427983 */ /* 0x000ee20000300800 */
[----:B------:R-:W-:-:S02]  /*15570*/  F2FP.F16.F32.PACK_AB R5, R3, R5 ;  /* 0x000000050305723e */ /* 0x000fc400000000ff */
[----:B0-----:R-:W-:Y:S02]  /*15580*/  MOV R20, R18 ;  /* 0x0000001200147202 */ /* 0x001fe40000000f00 */
[----:B--2---:R-:W-:Y:S02]  /*15590*/  MOV R21, R45 ;  /* 0x0000002d00157202 */ /* 0x004fe40000000f00 */
[----:B------:R-:W-:Y:S02]  /*155a0*/  F2FP.F16.F32.PACK_AB R6, R152, R155 ;  /* 0x0000009b9806723e */ /* 0x000fe400000000ff */
[----:B------:R-:W-:Y:S02]  /*155b0*/  F2FP.F16.F32.PACK_AB R11, R39, R11 ;  /* 0x0000000b270b723e */ /* 0x000fe400000000ff */
[----:B------:R-:W-:Y:S02]  /*155c0*/  F2FP.F16.F32.PACK_AB R8, R10, R153 ;  /* 0x000000990a08723e */ /* 0x000fe400000000ff */
[----:B------:R-:W-:-:S02]  /*155d0*/  F2FP.F16.F32.PACK_AB R9, R35, R9 ;  /* 0x000000092309723e */ /* 0x000fc400000000ff */
[----:B------:R-:W-:Y:S01]  /*155e0*/  F2FP.F16.F32.PACK_AB R10, R14, R36 ;  /* 0x000000240e0a723e */ /* 0x000fe200000000ff */
[----:B------:R-:W0:Y:S01]  /*155f0*/  S2R R90, SR_TID.X ;  /* 0x00000000005a7919 */ /* 0x000e220000002100 */
        /* <DEDUP_REMOVED lines=18> */
[----:B0-----:R-:W-:Y:S01]  /*15720*/  VIADD R90, R90, 0xffffff80 ;  /* 0xffffff805a5a7836 */ /* 0x001fe20000000000 */
[----:B------:R-:W-:Y:S02]  /*15730*/  F2FP.F16.F32.PACK_AB R146, R149, R148 ;  /* 0x000000949592723e */ /* 0x000fe400000000ff */
[----:B------:R-:W-:Y:S02]  /*15740*/  F2FP.F16.F32.PACK_AB R147, R151, R150 ;  /* 0x000000969793723e */ /* 0x000fe400000000ff */
[----:B------:R-:W-:-:S04]  /*15750*/  SHF.R.S32.HI R82, RZ, 0x1f, R90 ;  /* 0x0000001fff527819 */ /* 0x000fc8000001145a */
[----:B------:R-:W-:-:S04]  /*15760*/  LEA.HI R82, R82, R90, RZ, 0x3 ;  /* 0x0000005a52527211 */ /* 0x000fc800078f18ff */
[----:B------:R-:W-:Y:S01]  /*15770*/  SHF.R.S32.HI R82, RZ, 0x3, R82 ;  /* 0x00000003ff527819 */ /* 0x000fe20000011452 */
[----:B------:R-:W-:Y:S01]  /*15780*/  BAR.SYNC.DEFER_BLOCKING 0x1, 0x100 ;  /* 0x0044000000007b1d */ /* 0x000fe20000010000 */
[----:B----4-:R-:W-:-:S03]  /*15790*/  IMAD.WIDE R44, R30, 0x2, R20 ;  /* 0x000000021e2c7825 */ /* 0x010fc600078e0214 */
[----:B------:R-:W-:Y:S01]  /*157a0*/  LOP3.LUT R49, R44, 0x380, RZ, 0xc0, !PT ;  /* 0x000003802c317812 */ /* 0x000fe200078ec0ff */
[----:B------:R-:W-:-:S03]  /*157b0*/  IMAD.MOV.U32 R31, RZ, RZ, R45 ;  /* 0x000000ffff1f7224 */ /* 0x000fc600078e002d */
[----:B------:R-:W-:-:S04]  /*157c0*/  SHF.R.U64 R49, R49, 0x3, RZ ;  /* 0x0000000331317819 */ /* 0x000fc800000012ff */
[----:B------:R-:W-:Y:S02]  /*157d0*/  LOP3.LUT R30, R49, R44, RZ, 0x3c, !PT ;  /* 0x0000002c311e7212 */ /* 0x000fe400078e3cff */
[----:B---3--:R-:W-:Y:S02]  /*157e0*/  IADD3 R24, P0, R44, 0x20, RZ ;  /* 0x000000202c187810 */ /* 0x008fe40007f1e0ff */
[----:B------:R-:W-:-:S05]  /*157f0*/  MOV R30, R30 ;  /* 0x0000001e001e7202 */ /* 0x000fca0000000f00 */
[----:B------:R0:W-:Y:S01]  /*15800*/  STSM.16.M88.4 [R30], R4 ;  /* 0x000000041e007844 */ /* 0x0001e20000000200 */
[----:B------:R-:W-:Y:S01]  /*15810*/  LOP3.LUT R3, R24, 0x380, RZ, 0xc0, !PT ;  /* 0x0000038018037812 */ /* 0x000fe200078ec0ff */
        /* <DEDUP_REMOVED lines=8> */
[----:B------:R-:W-:Y:S02]  /*158a0*/  IADD3 R49, P6, R44, 0x2040, RZ ;  /* 0x000020402c317810 */ /* 0x000fe40007fde0ff */
[----:B------:R-:W-:-:S02]  /*158b0*/  MOV R3, R6 ;  /* 0x0000000600037202 */ /* 0x000fc40000000f00 */
[----:B------:R-:W-:Y:S02]  /*158c0*/  F2FP.F16.F32.PACK_AB R7, R47, R46 ;  /* 0x0000002e2f07723e */ /* 0x000fe400000000ff */
[C---:B------:R-:W-:Y:S02]  /*158d0*/  IADD3 R47, P5, R44.reuse, 0x2060, RZ ;  /* 0x000020602c2f7810 */ /* 0x040fe40007fbe0ff */
[C---:B------:R-:W-:Y:S02]  /*158e0*/  IADD3 R53, P2, R44.reuse, 0x2020, RZ ;  /* 0x000020202c357810 */ /* 0x040fe40007f5e0ff */
[C---:B------:R-:W-:Y:S02]  /*158f0*/  IADD3 R39, P3, R44.reuse, 0x2000, RZ ;  /* 0x000020002c277810 */ /* 0x040fe40007f7e0ff */
[----:B------:R-:W-:Y:S02]  /*15900*/  IADD3 R57, P4, R44, 0x60, RZ ;  /* 0x000000602c397810 */ /* 0x000fe40007f9e0ff */
[----:B------:R-:W-:-:S02]  /*15910*/  LOP3.LUT R48, R49, 0x380, RZ, 0xc0, !PT ;  /* 0x0000038031307812 */ /* 0x000fc400078ec0ff */
[----:B------:R-:W-:Y:S02]  /*15920*/  LOP3.LUT R46, R47, 0x380, RZ, 0xc0, !PT ;  /* 0x000003802f2e7812 */ /* 0x000fe400078ec0ff */
[----:B------:R-:W-:Y:S02]  /*15930*/  LOP3.LUT R52, R53, 0x380, RZ, 0xc0, !PT ;  /* 0x0000038035347812 */ /* 0x000fe400078ec0ff */
[----:B------:R-:W-:Y:S02]  /*15940*/  MOV R24, R4 ;  /* 0x0000000400187202 */ /* 0x000fe40000000f00 */
[----:B------:R-:W-:Y:S02]  /*15950*/  LOP3.LUT R38, R39, 0x380, RZ, 0xc0, !PT ;  /* 0x0000038027267812 */ /* 0x000fe400078ec0ff */
[----:B------:R-:W-:Y:S02]  /*15960*/  F2FP.F16.F32.PACK_AB R4, R28, R154 ;  /* 0x0000009a1c04723e */ /* 0x000fe400000000ff */
[----:B------:R-:W-:-:S02]  /*15970*/  F2FP.F16.F32.PACK_AB R5, R43, R42 ;  /* 0x0000002a2b05723e */ /* 0x000fc400000000ff */
[----:B------:R-:W-:Y:S02]  /*15980*/  F2FP.F16.F32.PACK_AB R6, R12, R32 ;  /* 0x000000200c06723e */ /* 0x000fe400000000ff */
[----:B------:R-:W-:Y:S02]  /*15990*/  LOP3.LUT R56, R57, 0x380, RZ, 0xc0, !PT ;  /* 0x0000038039387812 */ /* 0x000fe400078ec0ff */
[----:B------:R-:W-:Y:S02]  /*159a0*/  SHF.R.U64 R48, R48, 0x3, RZ ;  /* 0x0000000330307819 */ /* 0x000fe400000012ff */
        /* <DEDUP_REMOVED lines=17> */
[C---:B0-----:R-:W-:Y:S02]  /*15ac0*/  IADD3 R9, P0, R44.reuse, 0x4020, RZ ;  /* 0x000040202c097810 */ /* 0x041fe40007f1e0ff */
[C---:B------:R-:W-:Y:S02]  /*15ad0*/  IADD3 R11, P2, R44.reuse, 0x6000, RZ ;  /* 0x000060002c0b7810 */ /* 0x040fe40007f5e0ff */
[C---:B-1----:R-:W-:Y:S02]  /*15ae0*/  IADD3 R6, P6, R44.reuse, 0x6020, RZ ;  /* 0x000060202c067810 */ /* 0x042fe40007fde0ff */
        /* <DEDUP_REMOVED lines=32> */
[----:B------:R-:W-:Y:S02]  /*15cf0*/  MOV R38, R38 ;  /* 0x0000002600267202 */ /* 0x000fe40000000f00 */
[----:B------:R-:W-:Y:S02]  /*15d00*/  MOV R39, R46 ;  /* 0x0000002e00277202 */ /* 0x000fe40000000f00 */
[----:B------:R-:W-:Y:S02]  /*15d10*/  MOV R53, R52 ;  /* 0x0000003400357202 */ /* 0x000fe40000000f00 */
[----:B------:R-:W-:Y:S02]  /*15d20*/  MOV R24, R6 ;  /* 0x0000000600187202 */ /* 0x000fe40000000f00 */
[----:B------:R-:W-:Y:S02]  /*15d30*/  MOV R47, R4 ;  /* 0x00000004002f7202 */ /* 0x000fe40000000f00 */
[----:B------:R-:W-:-:S02]  /*15d40*/  MOV R56, R56 ;  /* 0x0000003800387202 */ /* 0x000fc40000000f00 */
[----:B------:R-:W-:Y:S02]  /*15d50*/  MOV R46, R8 ;  /* 0x00000008002e7202 */ /* 0x000fe40000000f00 */
[----:B------:R-:W-:Y:S02]  /*15d60*/  MOV R52, R10 ;  /* 0x0000000a00347202 */ /* 0x000fe40000000f00 */
[----:B------:R-:W-:Y:S02]  /*15d70*/  F2FP.F16.F32.PACK_AB R4, R159, R161 ;  /* 0x000000a19f04723e */ /* 0x000fe400000000ff */
[----:B------:R-:W-:Y:S02]  /*15d80*/  F2FP.F16.F32.PACK_AB R5, R51, R50 ;  /* 0x000000323305723e */ /* 0x000fe400000000ff */
[----:B------:R-:W-:Y:S02]  /*15d90*/  F2FP.F16.F32.PACK_AB R6, R157, R160 ;  /* 0x000000a09d06723e */ /* 0x000fe400000000ff */
[----:B------:R-:W-:-:S02]  /*15da0*/  F2FP.F16.F32.PACK_AB R7, R55, R54 ;  /* 0x000000363707723e */ /* 0x000fc400000000ff */
[----:B------:R-:W-:Y:S02]  /*15db0*/  LOP3.LUT R3, R44, 0x380, RZ, 0xc0, !PT ;  /* 0x000003802c037812 */ /* 0x000fe400078ec0ff */
[----:B------:R-:W-:Y:S02]  /*15dc0*/  MOV R36, R48 ;  /* 0x0000003000247202 */ /* 0x000fe40000000f00 */
[----:B------:R-:W-:Y:S02]  /*15dd0*/  F2FP.F16.F32.PACK_AB R8, R156, R158 ;  /* 0x0000009e9c08723e */ /* 0x000fe400000000ff */
[----:B------:R-:W-:Y:S02]  /*15de0*/  F2FP.F16.F32.PACK_AB R9, R59, R58 ;  /* 0x0000003a3b09723e */ /* 0x000fe400000000ff */
[----:B------:R-:W-:Y:S02]  /*15df0*/  F2FP.F16.F32.PACK_AB R10, R61, R60 ;  /* 0x0000003c3d0a723e */ /* 0x000fe400000000ff */
[----:B------:R-:W-:-:S02]  /*15e00*/  F2FP.F16.F32.PACK_AB R11, R63, R62 ;  /* 0x0000003e3f0b723e */ /* 0x000fc400000000ff */
[----:B------:R-:W-:Y:S02]  /*15e10*/  MOV R49, R30 ;  /* 0x0000001e00317202 */ /* 0x000fe40000000f00 */
[----:B------:R-:W-:Y:S02]  /*15e20*/  F2FP.F16.F32.PACK_AB R12, R65, R64 ;  /* 0x00000040410c723e */ /* 0x000fe400000000ff */
[----:B------:R-:W-:Y:S02]  /*15e30*/  MOV R48, R34 ;  /* 0x0000002200307202 */ /* 0x000fe40000000f00 */
[----:B------:R-:W-:Y:S02]  /*15e40*/  F2FP.F16.F32.PACK_AB R28, R73, R72 ;  /* 0x00000048491c723e */ /* 0x000fe400000000ff */
[----:B------:R-:W-:Y:S02]  /*15e50*/  F2FP.F16.F32.PACK_AB R30, R77, R76 ;  /* 0x0000004c4d1e723e */ /* 0x000fe400000000ff */
[----:B------:R-:W-:Y:S01]  /*15e60*/  F2FP.F16.F32.PACK_AB R31, R79, R78 ;  /* 0x0000004e4f1f723e */ /* 0x000fe200000000ff */
[----:B------:R-:W-:Y:S01]  /*15e70*/  STSM.16.M88.4 [R56], R4 ;  /* 0x0000000438007844 */ /* 0x000fe20000000200 */
[----:B------:R-:W-:-:S02]  /*15e80*/  F2FP.F16.F32.PACK_AB R32, R81, R80 ;  /* 0x000000505120723e */ /* 0x000fc400000000ff */
[----:B------:R-:W-:Y:S02]  /*15e90*/  F2FP.F16.F32.PACK_AB R34, R85, R84 ;  /* 0x000000545522723e */ /* 0x000fe400000000ff */
        /* <DEDUP_REMOVED lines=10> */
[----:B0-----:R-:W-:Y:S02]  /*15f40*/  F2FP.F16.F32.PACK_AB R38, R93, R92 ;  /* 0x0000005c5d26723e */ /* 0x001fe400000000ff */
[----:B------:R-:W-:Y:S02]  /*15f50*/  F2FP.F16.F32.PACK_AB R4, R105, R104 ;  /* 0x000000686904723e */ /* 0x000fe400000000ff */
[----:B------:R-:W-:Y:S02]  /*15f60*/  F2FP.F16.F32.PACK_AB R5, R107, R106 ;  /* 0x0000006a6b05723e */ /* 0x000fe400000000ff */
[----:B-1----:R-:W-:-:S02]  /*15f70*/  F2FP.F16.F32.PACK_AB R36, R89, R88 ;  /* 0x000000585924723e */ /* 0x002fc400000000ff */
[----:B------:R-:W-:Y:S02]  /*15f80*/  F2FP.F16.F32.PACK_AB R6, R109, R108 ;  /* 0x0000006c6d06723e */ /* 0x000fe400000000ff */
[----:B--2---:R-:W-:Y:S02]  /*15f90*/  F2FP.F16.F32.PACK_AB R39, R95, R94 ;  /* 0x0000005e5f27723e */ /* 0x004fe400000000ff */
[----:B------:R-:W-:Y:S01]  /*15fa0*/  F2FP.F16.F32.PACK_AB R7, R111, R110 ;  /* 0x0000006e6f07723e */ /* 0x000fe200000000ff */
[----:B------:R-:W-:Y:S02]  /*15fb0*/  IMAD.X R45, RZ, RZ, R45, P1 ;  /* 0x000000ffff2d7224 */ /* 0x000fe400008e062d */
[----:B------:R-:W-:Y:S01]  /*15fc0*/  STSM.16.M88.4 [R3], R36 ;  /* 0x0000002403007844 */ /* 0x000fe20000000200 */
[----:B------:R-:W-:Y:S02]  /*15fd0*/  F2FP.F16.F32.PACK_AB R8, R113, R112 ;  /* 0x000000707108723e */ /* 0x000fe400000000ff */
[----:B------:R-:W-:Y:S01]  /*15fe0*/  F2FP.F16.F32.PACK_AB R9, R115, R114 ;  /* 0x000000727309723e */ /* 0x000fe200000000ff */
[----:B------:R-:W-:Y:S01]  /*15ff0*/  STSM.16.M88.4 [R46], R40 ;  /* 0x000000282e007844 */ /* 0x000fe20000000200 */
[----:B------:R-:W-:-:S02]  /*16000*/  F2FP.F16.F32.PACK_AB R10, R117, R116 ;  /* 0x00000074750a723e */ /* 0x000fc400000000ff */
[----:B------:R-:W-:Y:S01]  /*16010*/  F2FP.F16.F32.PACK_AB R11, R119, R118 ;  /* 0x00000076770b723e */ /* 0x000fe200000000ff */
[----:B------:R0:W-:Y:S01]  /*16020*/  STSM.16.M88.4 [R48], R4 ;  /* 0x0000000430007844 */ /* 0x0001e20000000200 */
[----:B------:R-:W-:Y:S02]  /*16030*/  F2FP.F16.F32.PACK_AB R12, R121, R120 ;  /* 0x00000078790c723e */ /* 0x000fe400000000ff */
[----:B------:R-:W-:Y:S02]  /*16040*/  F2FP.F16.F32.PACK_AB R13, R123, R122 ;  /* 0x0000007a7b0d723e */ /* 0x000fe400000000ff */
[----:B------:R-:W-:Y:S02]  /*16050*/  F2FP.F16.F32.PACK_AB R14, R125, R124 ;  /* 0x0000007c7d0e723e */ /* 0x000fe400000000ff */
[----:B------:R-:W-:Y:S02]  /*16060*/  F2FP.F16.F32.PACK_AB R15, R127, R126 ;  /* 0x0000007e7f0f723e */ /* 0x000fe400000000ff */
[----:B------:R-:W-:Y:S01]  /*16070*/  ISETP.NE.U32.AND P0, PT, RZ, UR4, PT ;  /* 0x00000004ff007c0c */ /* 0x000fe2000bf05070 */
[----:B------:R1:W-:Y:S01]  /*16080*/  STSM.16.M88.4 [R49], R8 ;  /* 0x0000000831007844 */ /* 0x0003e20000000200 */
[----:B------:R-:W-:-:S02]  /*16090*/  MOV R44, R44 ;  /* 0x0000002c002c7202 */ /* 0x000fc40000000f00 */
[----:B0-----:R-:W-:Y:S01]  /*160a0*/  IADD3 R4, P1, R70, UR4, RZ ;  /* 0x0000000446047c10 */ /* 0x001fe2000ff3e0ff */
[----:B------:R0:W-:Y:S01]  /*160b0*/  STSM.16.M88.4 [R52], R12 ;  /* 0x0000000c34007844 */ /* 0x0001e20000000200 */
[----:B------:R-:W-:Y:S02]  /*160c0*/  ISETP.NE.AND.EX P0, PT, RZ, UR5, PT, P0 ;  /* 0x00000005ff007c0c */ /* 0x000fe4000bf05300 */
[----:B------:R-:W-:Y:S01]  /*160d0*/  IADD3.X R5, R66, UR5, RZ, P1, !PT ;  /* 0x0000000542057c10 */ /* 0x000fe20008ffe4ff */
[----:B------:R-:W-:Y:S01]  /*160e0*/  ULDC.64 UR4, c[0x0][0xd08] ;  /* 0x0003420000047ab9 */ /* 0x000fe20000000a00 */
[----:B------:R-:W-:Y:S01]  /*160f0*/  STSM.16.M88.4 [R24], R128 ;  /* 0x0000008018007844 */ /* 0x000fe20000000200 */
[----:B------:R-:W-:-:S03]  /*16100*/  ISETP.NE.U32.AND P6, PT, RZ, UR4, PT ;  /* 0x00000004ff007c0c */ /* 0x000fc6000bfc5070 */
[----:B------:R-:W-:Y:S01]  /*16110*/  STSM.16.M88.4 [R47], R136 ;  /* 0x000000882f007844 */ /* 0x000fe20000000200 */
[----:B------:R-:W-:-:S03]  /*16120*/  ISETP.NE.AND.EX P6, PT, RZ, UR5, PT, P6 ;  /* 0x00000005ff007c0c */ /* 0x000fc6000bfc5360 */
[----:B------:R2:W-:Y:S01]  /*16130*/  STSM.16.M88.4 [R44], R144 ;  /* 0x000000902c007844 */ /* 0x0005e20000000200 */
[----:B------:R-:W-:Y:S01]  /*16140*/  IMAD R7, R82, 0x40, R210 ;  /* 0x0000004052077824 */ /* 0x000fe200078e02d2 */
[----:B------:R-:W-:Y:S01]  /*16150*/  MOV R80, RZ ;  /* 0x000000ff00507202 */ /* 0x000fe20000000f00 */
[----:B------:R-:W-:Y:S02]  /*16160*/  BAR.SYNC.DEFER_BLOCKING 0x1, 0x100 ;  /* 0x0044000000007b1d */ /* 0x000fe40000010000 */
[----:B------:R-:W-:-:S05]  /*16170*/  IMAD.WIDE R6, R7, 0x2, R20 ;  /* 0x0000000207067825 */ /* 0x000fca00078e0214 */
[----:B-1----:R-:W-:Y:S01]  /*16180*/  @P6 IADD3 R10, P4, R70, UR4, RZ ;  /* 0x00000004460a6c10 */ /* 0x002fe2000ff9e0ff */
[----:B------:R-:W-:Y:S02]  /*16190*/  ULDC UR4, c[0x0][0xb88] ;  /* 0x0002e20000047ab9 */ /* 0x000fe40000000800 */
[----:B------:R-:W-:Y:S01]  /*161a0*/  IMAD.U32 R20, RZ, RZ, UR4 ;  /* 0x00000004ff147e24 */ /* 0x000fe2000f8e00ff */
[----:B------:R-:W-:Y:S01]  /*161b0*/  @P6 IADD3.X R11, R66, UR5, RZ, P4, !PT ;  /* 0x00000005420b6c10 */ /* 0x000fe2000a7fe4ff */
[----:B------:R1:W5:Y:S04]  /*161c0*/  @P0 LDG.E R80, desc[UR40][R4.64] ;  /* 0x0000002804500981 */ /* 0x000368000c1e1900 */
[----:B------:R1:W5:Y:S01]  /*161d0*/  @P6 LDG.E R20, desc[UR40][R10.64] ;  /* 0x000000280a146981 */ /* 0x000362000c1e1900 */
[----:B------:R-:W-:-:S02]  /*161e0*/  IADD3 R9, P1, R6, 0x1000, RZ ;  /* 0x0000100006097810 */ /* 0x000fc40007f3e0ff */
[C---:B0-----:R-:W-:Y:S02]  /*161f0*/  IADD3 R13, P2, R6.reuse, 0x2000, RZ ;  /* 0x00002000060d7810 */ /* 0x041fe40007f5e0ff */
[C---:B------:R-:W-:Y:S02]  /*16200*/  IADD3 R29, P3, R6.reuse, 0x3000, RZ ;  /* 0x00003000061d7810 */ /* 0x040fe40007f7e0ff */
[----:B------:R-:W-:Y:S02]  /*16210*/  IADD3 R33, P4, R6, 0x4000, RZ ;  /* 0x0000400006217810 */ /* 0x000fe40007f9e0ff */
        /* <DEDUP_REMOVED lines=17> */
[----:B------:R-:W-:Y:S02]  /*16330*/  P2R R14, PR, RZ, 0x20 ;  /* 0x00000020ff0e7803 */ /* 0x000fe40000000000 */
[----:B------:R-:W-:-:S02]  /*16340*/  IADD3 R41, P1, R6, 0x6000, RZ ;  /* 0x0000600006297810 */ /* 0x000fc40007f3e0ff */
[C---:B------:R-:W-:Y:S02]  /*16350*/  IADD3 R45, P2, R6.reuse, 0x7000, RZ ;  /* 0x00007000062d7810 */ /* 0x040fe40007f5e0ff */
[C---:B------:R-:W-:Y:S02]  /*16360*/  IADD3 R49, P3, R6.reuse, 0x8000, RZ ;  /* 0x0000800006317810 */ /* 0x040fe40007f7e0ff */
[C---:B------:R-:W-:Y:S02]  /*16370*/  IADD3 R53, P4, R6.reuse, 0x9000, RZ ;  /* 0x0000900006357810 */ /* 0x040fe40007f9e0ff */
[----:B------:R-:W-:Y:S02]  /*16380*/  IADD3 R57, P5, R6, 0xa000, RZ ;  /* 0x0000a00006397810 */ /* 0x000fe40007fbe0ff */
[----:B------:R-:W-:Y:S02]  /*16390*/  LOP3.LUT R36, R37, 0x380, RZ, 0xc0, !PT ;  /* 0x0000038025247812 */ /* 0x000fe400078ec0ff */
[----:B------:R-:W-:-:S02]  /*163a0*/  LOP3.LUT R40, R41, 0x380, RZ, 0xc0, !PT ;  /* 0x0000038029287812 */ /* 0x000fc400078ec0ff */
[----:B--2---:R-:W-:Y:S02]  /*163b0*/  LOP3.LUT R44, R45, 0x380, RZ, 0xc0, !PT ;  /* 0x000003802d2c7812 */ /* 0x004fe400078ec0ff */
        /* <DEDUP_REMOVED lines=14> */
[----:B------:R-:W-:Y:S01]  /*164a0*/  LOP3.LUT R56, R56, R57, RZ, 0x3c, !PT ;  /* 0x0000003938387212 */ /* 0x000fe200078e3cff */
[----:B-1----:R-:W-:Y:S06]  /*164b0*/  @P6 BRA `(.L_x_8730) ;  /* 0x0000000000106947 */ /* 0x002fec0003800000 */
[----:B------:R-:W-:Y:S05]  /*164c0*/  @!P0 BRA `(.L_x_8730) ;  /* 0x00000000000c8947 */ /* 0x000fea0003800000 */
[----:B------:R-:W2:Y:S04]  /*164d0*/  LDG.E R3, desc[UR40][R4.64] ;  /* 0x0000002804037981 */ /* 0x000ea8000c1e1900 */
[----:B-----5:R-:W2:Y:S02]  /*164e0*/  LDG.E R20, desc[UR40][R4.64+0x4] ;  /* 0x0000042804147981 */ /* 0x020ea4000c1e1900 */
[----:B--2---:R-:W-:-:S07]  /*164f0*/  IMAD.IADD R20, R20, 0x1, -R3 ;  /* 0x0000000114147824 */ /* 0x004fce00078e0a03 */
.L_x_8730:
[----:B------:R-:W-:Y:S01]  /*16500*/  ISETP.NE.AND P6, PT, R14, RZ, PT ;  /* 0x000000ff0e00720c */ /* 0x000fe20003fc5270 */
[----:B------:R-:W0:Y:S01]  /*16510*/  S2R R4, SR_TID.X ;  /* 0x0000000000047919 */ /* 0x000e220000002100 */
[----:B------:R-:W2:Y:S01]  /*16520*/  LDL.LU R14, [R1+0x58] ;  /* 0x00005800010e7983 */ /* 0x000ea20000300800 */
[--C-:B------:R-:W-:Y:S02]  /*16530*/  IMAD.X R57, RZ, RZ, R7.reuse, P5 ;  /* 0x000000ffff397224 */ /* 0x100fe400028e0607 */
[----:B------:R-:W-:Y:S01]  /*16540*/  IMAD.X R37, RZ, RZ, R7, P6 ;  /* 0x000000ffff257224 */ /* 0x000fe200030e0607 */
[----:B------:R-:W3:Y:S04]  /*16550*/  LDL.LU R11, [R1+0x60] ;  /* 0x00006000010b7983 */ /* 0x000ee80000300800 */
[----:B------:R-:W4:Y:S01]  /*16560*/  LDL R84, [R1+0x4c] ;  /* 0x00004c0001547983 */ /* 0x000f220000100800 */
        /* <DEDUP_REMOVED lines=36> */
[----:B------:R-:W-:Y:S01]  /*167b0*/  IMAD.MOV.U32 R5, RZ, RZ, R7 ;  /* 0x000000ffff057224 */ /* 0x000fe200078e0007 */
[----:B------:R-:W-:-:S02]  /*167c0*/  LOP3.LUT R76, R3, R10, RZ, 0x3c, !PT ;  /* 0x0000000a034c7212 */ /* 0x000fc400078e3cff */
[----:B------:R-:W-:Y:S02]  /*167d0*/  IADD3.X R73, RZ, R7, RZ, P3, !PT ;  /* 0x00000007ff497210 */ /* 0x000fe40001ffe4ff */
        /* <DEDUP_REMOVED lines=8> */
[----:B------:R-:W-:Y:S02]  /*16860*/  IMAD.MOV.U32 R6, RZ, RZ, R80 ;  /* 0x000000ffff067224 */ /* 0x000fe400078e0050 */
        /* <DEDUP_REMOVED lines=10> */
[----:B------:R-:W1:Y:S01]  /*16910*/  @P0 LDC R31, c[0x0][0xcf0] ;  /* 0x00033c00ff1f0b82 */ /* 0x000e620000000800 */
[----:B--2---:R-:W-:-:S04]  /*16920*/  IMAD.IADD R30, R14, 0x1, R213 ;  /* 0x000000010e1e7824 */ /* 0x004fc800078e02d5 */
        /* <DEDUP_REMOVED lines=22> */
[----:B------:R-:W-:Y:S01]  /*16a90*/  ISETP.NE.AND P0, PT, R193, R14, PT ;  /* 0x0000000ec100720c */ /* 0x000fe20003f05270 */
[C---:B------:R-:W-:Y:S02]  /*16aa0*/  VIADD R14, R34.reuse, 0x8 ;  /* 0x00000008220e7836 */ /* 0x040fe40000000000 */
[----:B------:R-:W-:Y:S01]  /*16ab0*/  SHFL.IDX PT, R6, R15, RZ, 0x1c1f ;  /* 0x001c1fff0f067589 */ /* 0x000fe200000e0000 */
[-C--:B------:R-:W-:Y:S02]  /*16ac0*/  ISETP.GE.OR P1, PT, R34, R35.reuse, P0 ;  /* 0x000000232200720c */ /* 0x080fe40000726670 */
[----:B------:R-:W-:Y:S01]  /*16ad0*/  ISETP.GE.OR P0, PT, R14, R35, P0 ;  /* 0x000000230e00720c */ /* 0x000fe20000706670 */
[----:B------:R-:W0:Y:S04]  /*16ae0*/  SHFL.IDX PT, R7, R30, RZ, 0x1c1f ;  /* 0x001c1fff1e077589 */ /* 0x000e2800000e0000 */
[----:B------:R-:W1:Y:S06]  /*16af0*/  SHFL.IDX PT, R11, R30, 0x1, 0x1c1f ;  /* 0x003c1f001e0b7f89 */ /* 0x000e6c00000e0000 */
[----:B0-----:R0:W-:Y:S04]  /*16b00*/  @!P1 ST.E desc[UR40][R6.64], R0 ;  /* 0x0000000006009985 */ /* 0x0011e8000c101928 */
[----:B-1----:R0:W-:Y:S02]  /*16b10*/  @!P0 ST.E desc[UR40][R10.64], R2 ;  /* 0x000000020a008985 */ /* 0x0021e4000c101928 */
.L_x_8731:
[----:B------:R-:W1:Y:S01]  /*16b20*/  LDC R87, c[0x0][0xce8] ;  /* 0x00033a00ff577b82 */ /* 0x000e620000000800 */
        /* <DEDUP_REMOVED lines=11> */
[----:B-1----:R-:W-:Y:S01]  /*16be0*/  ISETP.NE.AND P1, PT, R87, 0x1, PT ;  /* 0x000000015700780c */ /* 0x002fe20003f25270 */
[----:B------:R-:W-:-:S02]  /*16bf0*/  IMAD.IADD R3, R3, 0x1, R83 ;  /* 0x0000000103037824 */ /* 0x000fc400078e0253 */
[----:B------:R-:W5:Y:S01]  /*16c00*/  LD.E.128 R36, desc[UR40][R36.64] ;  /* 0x0000002824247980 */ /* 0x000f62000c101d00 */
[----:B------:R-:W0:Y:S01]  /*16c10*/  LDC R83, c[0x0][0xbc8] ;  /* 0x0002f200ff537b82 */ /* 0x000e220000000800 */
[----:B------:R-:W-:Y:S02]  /*16c20*/  LEA.HI R0, R0, R90, RZ, 0x3 ;  /* 0x0000005a00007211 */ /* 0x000fe400078f18ff */
[----:B------:R-:W5:Y:S04]  /*16c30*/  LD.E.128 R40, desc[UR40][R40.64] ;  /* 0x0000002828287980 */ /* 0x000f68000c101d00 */
[----:B------:R-:W5:Y:S02]  /*16c40*/  LD.E.128 R44, desc[UR40][R44.64] ;  /* 0x000000282c2c7980 */ /* 0x000f64000c101d00 */
[----:B------:R-:W1:Y:S01]  /*16c50*/  @P1 LDC R85, c[0x0][0xcec] ;  /* 0x00033b00ff551b82 */ /* 0x000e620000000800 */
[----:B------:R-:W-:Y:S01]  /*16c60*/  LOP3.LUT R0, R0, 0xfffffff8, RZ, 0xc0, !PT ;  /* 0xfffffff800007812 */ /* 0x000fe200078ec0ff */
[----:B------:R-:W5:Y:S04]  /*16c70*/  LD.E.128 R48, desc[UR40][R48.64] ;  /* 0x0000002830307980 */ /* 0x000f68000c101d00 */
[----:B------:R-:W5:Y:S02]  /*16c80*/  LD.E.128 R52, desc[UR40][R52.64] ;  /* 0x0000002834347980 */ /* 0x000f64000c101d00 */
[----:B------:R-:W2:Y:S01]  /*16c90*/  @P1 LDC R89, c[0x0][0xcf0] ;  /* 0x00033c00ff591b82 */ /* 0x000ea20000000800 */
[----:B------:R-:W-:Y:S01]  /*16ca0*/  IMAD.IADD R0, R90, 0x1, -R0 ;  /* 0x000000015a007824 */ /* 0x000fe200078e0a00 */
[----:B------:R-:W5:Y:S01]  /*16cb0*/  LD.E.128 R56, desc[UR40][R56.64] ;  /* 0x0000002838387980 */ /* 0x000f62000c101d00 */
[----:B------:R-:W-:-:S02]  /*16cc0*/  IMAD R81, R81, UR4, RZ ;  /* 0x0000000451517c24 */ /* 0x000fc4000f8e02ff */
[----:B------:R-:W-:Y:S01]  /*16cd0*/  IMAD R0, R0, 0x20, R82 ;  /* 0x0000002000007824 */ /* 0x000fe200078e0252 */
[----:B------:R-:W-:Y:S01]  /*16ce0*/  IADD3 R99, R210, 0x40, RZ ;  /* 0x00000040d2637810 */ /* 0x000fe20007ffe0ff */
[C---:B------:R-:W-:Y:S01]  /*16cf0*/  IMAD R81, R84.reuse, UR5, R81 ;  /* 0x0000000554517c24 */ /* 0x040fe2000f8e0251 */
[----:B------:R-:W5:Y:S01]  /*16d00*/  LD.E.128 R60, desc[UR40][R60.64] ;  /* 0x000000283c3c7980 */ /* 0x000f62000c101d00 */
[----:B------:R-:W-:Y:S01]  /*16d10*/  IMAD.WIDE.U32 R2, R84, UR4, R2 ;  /* 0x0000000454027c25 */ /* 0x000fe2000f8e0002 */
[----:B------:R-:W-:Y:S02]  /*16d20*/  ULDC.64 UR4, c[0x0][0xbf0] ;  /* 0x0002fc0000047ab9 */ /* 0x000fe40000000a00 */
[----:B------:R-:W5:Y:S01]  /*16d30*/  LD.E.128 R64, desc[UR40][R64.64] ;  /* 0x0000002840407980 */ /* 0x000f62000c101d00 */
[----:B------:R-:W-:Y:S01]  /*16d40*/  IMAD.IADD R80, R213, 0x1, R0 ;  /* 0x00000001d5507824 */ /* 0x000fe200078e0200 */
[----:B0-----:R-:W-:Y:S01]  /*16d50*/  ISETP.GE.AND P0, PT, R99, R83, PT ;  /* 0x000000536300720c */ /* 0x001fe20003f06270 */
[----:B------:R-:W-:Y:S01]  /*16d60*/  IMAD.IADD R3, R3, 0x1, R81 ;  /* 0x0000000103037824 */ /* 0x000fe200078e0251 */
[----:B------:R-:W5:Y:S01]  /*16d70*/  LD.E.128 R68, desc[UR40][R68.64] ;  /* 0x0000002844447980 */ /* 0x000f62000c101d00 */
[----:B------:R-:W-:-:S02]  /*16d80*/  IMAD R24, R24, UR4, RZ ;  /* 0x0000000418187c24 */ /* 0x000fc4000f8e02ff */
[----:B-1----:R-:W-:Y:S01]  /*16d90*/  @P1 IMAD.HI.U32 R0, R80, R85, RZ ;  /* 0x0000005550001227 */ /* 0x002fe200078e00ff */
[----:B------:R-:W5:Y:S03]  /*16da0*/  LD.E.128 R72, desc[UR40][R72.64] ;  /* 0x0000002848487980 */ /* 0x000f66000c101d00 */
[C---:B------:R-:W-:Y:S01]  /*16db0*/  VIADD R97, R210.reuse, 0x80 ;  /* 0x00000080d2617836 */ /* 0x040fe20000000000 */
[----:B------:R-:W5:Y:S01]  /*16dc0*/  LD.E.128 R76, desc[UR40][R76.64] ;  /* 0x000000284c4c7980 */ /* 0x000f62000c101d00 */
[C---:B------:R-:W-:Y:S01]  /*16dd0*/  IMAD R81, R21.reuse, UR5, R24 ;  /* 0x0000000515517c24 */ /* 0x040fe2000f8e0218 */
[----:B------:R-:W-:Y:S01]  /*16de0*/  SEL R24, RZ, 0xffffffff, P0 ;  /* 0xffffffffff187807 */ /* 0x000fe20000000000 */
[----:B------:R-:W-:Y:S01]  /*16df0*/  IMAD.WIDE.U32 R2, R21, UR4, R2 ;  /* 0x0000000415027c25 */ /* 0x000fe2000f8e0002 */
[----:B------:R-:W-:Y:S01]  /*16e00*/  ISETP.GE.AND P0, PT, R97, R83, PT ;  /* 0x000000536100720c */ /* 0x000fe20003f06270 */
[----:B------:R-:W-:Y:S01]  /*16e10*/  ULDC.64 UR4, c[0x0][0xbe0] ;  /* 0x0002f80000047ab9 */ /* 0x000fe20000000a00 */
[----:B------:R-:W-:Y:S01]  /*16e20*/  @!PT LDS RZ, [RZ] ;  /* 0x00000000fffff984 */ /* 0x000fe20000000800 */
[----:B------:R-:W-:Y:S01]  /*16e30*/  @!PT LDS RZ, [RZ] ;  /* 0x00000000fffff984 */ /* 0x000fe20000000800 */
[----:B------:R-:W-:Y:S01]  /*16e40*/  @!PT LDS RZ, [RZ] ;  /* 0x00000000fffff984 */ /* 0x000fe20000000800 */
[----:B------:R-:W-:Y:S01]  /*16e50*/  @!PT LDS RZ, [RZ] ;  /* 0x00000000fffff984 */ /* 0x000fe20000000800 */
[----:B------:R0:W-:Y:S06]  /*16e60*/  MEMBAR.ALL.CTA ;  /* 0x0000000000007992 */ /* 0x0001ec0000008000 */
[----:B0-----:R-:W0:Y:S01]  /*16e70*/  FENCE.VIEW.ASYNC.S ;  /* 0x00000000000073c6 */ /* 0x001e220000000000 */
[----:B------:R-:W-:Y:S01]  /*16e80*/  IMAD.MOV.U32 R21, RZ, RZ, R80 ;  /* 0x000000ffff157224 */ /* 0x000fe200078e0050 */
[----:B--2---:R-:W-:Y:S01]  /*16e90*/  @P1 SHF.R.U32.HI R21, RZ, R89, R0 ;  /* 0x00000059ff151219 */ /* 0x004fe20000011600 */
[C---:B------:R-:W-:Y:S01]  /*16ea0*/  VIADD R95, R210.reuse, 0xc0 ;  /* 0x000000c0d25f7836 */ /* 0x040fe20000000000 */
[-C--:B------:R-:W-:Y:S01]  /*16eb0*/  ISETP.GE.AND P1, PT, R210, R83.reuse, PT ;  /* 0x00000053d200720c */ /* 0x080fe20003f26270 */
[----:B------:R-:W-:Y:S01]  /*16ec0*/  IMAD.SHL.U32 R85, R24, 0x2, RZ ;  /* 0x0000000218557824 */ /* 0x000fe200078e00ff */
[----:B------:R-:W-:Y:S01]  /*16ed0*/  SEL R24, RZ, 0xffffffff, P0 ;  /* 0xffffffffff187807 */ /* 0x000fe20000000000 */
[----:B------:R-:W-:Y:S01]  /*16ee0*/  IMAD.IADD R3, R3, 0x1, R81 ;  /* 0x0000000103037824 */ /* 0x000fe200078e0251 */
[----:B------:R-:W-:Y:S01]  /*16ef0*/  SEL R0, RZ, 0x1, P1 ;  /* 0x00000001ff007807 */ /* 0x000fe20000800000 */
[--C-:B------:R-:W-:Y:S01]  /*16f00*/  IMAD.MOV R81, RZ, RZ, -R21.reuse ;  /* 0x000000ffff517224 */ /* 0x100fe200078e0a15 */
[----:B------:R-:W-:Y:S01]  /*16f10*/  ISETP.GE.AND P0, PT, R95, R83, PT ;  /* 0x000000535f00720c */ /* 0x000fe20003f06270 */
[----:B------:R-:W-:Y:S01]  /*16f20*/  VIADD R93, R210, 0x100 ;  /* 0x00000100d25d7836 */ /* 0x000fe20000000000 */
[----:B------:R-:W-:Y:S01]  /*16f30*/  LOP3.LUT R0, R85, 0x2, R0, 0xe2, !PT ;  /* 0x0000000255007812 */ /* 0x000fe200078ee200 */
[----:B------:R-:W-:Y:S01]  /*16f40*/  IMAD.SHL.U32 R85, R24, 0x4, RZ ;  /* 0x0000000418557824 */ /* 0x000fe200078e00ff */
[----:B------:R-:W-:Y:S01]  /*16f50*/  SEL R24, RZ, 0xffffffff, P0 ;  /* 0xffffffffff187807 */ /* 0x000fe20000000000 */
[----:B------:R-:W-:Y:S01]  /*16f60*/  IMAD R81, R87, R81, R80 ;  /* 0x0000005157517224 */ /* 0x000fe200078e0250 */
[----:B------:R-:W-:Y:S01]  /*16f70*/  SHF.R.S32.HI R80, RZ, 0x1f, R21 ;  /* 0x0000001fff507819 */ /* 0x000fe20000011415 */
[----:B------:R-:W-:Y:S01]  /*16f80*/  VIADD R91, R210, 0x140 ;  /* 0x00000140d25b7836 */ /* 0x000fe20000000000 */
[-C--:B------:R-:W-:Y:S01]  /*16f90*/  ISETP.GE.AND P0, PT, R93, R83.reuse, PT ;  /* 0x000000535d00720c */ /* 0x080fe20003f06270 */
[----:B------:R-:W-:Y:S01]  /*16fa0*/  IMAD.WIDE.U32 R2, R21, UR4, R2 ;  /* 0x0000000415027c25 */ /* 0x000fe2000f8e0002 */
[----:B------:R-:W-:Y:S01]  /*16fb0*/  LOP3.LUT R0, R85, 0x4, R0, 0xe2, !PT ;  /* 0x0000000455007812 */ /* 0x000fe200078ee200 */
[----:B------:R-:W-:Y:S02]  /*16fc0*/  BSSY B1, `(.L_x_8732) ;  /* 0x0000054000017945 */ /* 0x000fe40003800000 */
[----:B------:R-:W-:Y:S01]  /*16fd0*/  IMAD.SHL.U32 R85, R24, 0x8, RZ ;  /* 0x0000000818557824 */ /* 0x000fe200078e00ff */
[----:B------:R-:W-:Y:S01]  /*16fe0*/  SEL R24, RZ, 0xffffffff, P0 ;  /* 0xffffffffff187807 */ /* 0x000fe20000000000 */
[----:B------:R-:W-:Y:S01]  /*16ff0*/  IMAD R80, R80, UR4, RZ ;  /* 0x0000000450507c24 */ /* 0x000fe2000f8e02ff */
[-C--:B------:R-:W-:Y:S01]  /*17000*/  ISETP.GE.AND P0, PT, R91, R83.reuse, PT ;  /* 0x000000535b00720c */ /* 0x080fe20003f06270 */
[----:B------:R-:W-:Y:S01]  /*17010*/  VIADD R90, R210, 0x180 ;  /* 0x00000180d25a7836 */ /* 0x000fe20000000000 */
        /* <DEDUP_REMOVED lines=12> */
[----:B------:R-:W-:Y:S01]  /*170e0*/  IMAD R87, R20, R87, RZ ;  /* 0x0000005714577224 */ /* 0x000fe200078e02ff */
[----:B------:R-:W-:Y:S01]  /*170f0*/  SEL R21, RZ, 0x40, P0 ;  /* 0x00000040ff157807 */ /* 0x000fe20000000000 */
[----:B------:R-:W-:Y:S02]  /*17100*/  IMAD.IADD R213, R82, 0x1, R213 ;  /* 0x0000000152d57824 */ /* 0x000fe400078e02d5 */
[----:B------:R-:W-:Y:S02]  /*17110*/  VIADD R86, R210, 0x1c0 ;  /* 0x000001c0d2567836 */ /* 0x000fe40000000000 */
[C---:B------:R-:W-:Y:S01]  /*17120*/  IMAD R85, R81.reuse, UR5, R24 ;  /* 0x0000000551557c24 */ /* 0x040fe2000f8e0218 */
[----:B------:R-:W-:Y:S01]  /*17130*/  LOP3.LUT R24, R0, R21, RZ, 0xfc, !PT ;  /* 0x0000001500187212 */ /* 0x000fe200078efcff */
[----:B------:R-:W-:Y:S01]  /*17140*/  IMAD.WIDE.U32 R2, R81, UR4, R2 ;  /* 0x0000000451027c25 */ /* 0x000fe2000f8e0002 */
[----:B------:R-:W-:Y:S01]  /*17150*/  ISETP.GE.AND P1, PT, R213, R87, PT ;  /* 0x00000057d500720c */ /* 0x000fe20003f26270 */
[----:B------:R-:W-:Y:S01]  /*17160*/  ULDC.64 UR4, c[0x0][0xb80] ;  /* 0x0002e00000047ab9 */ /* 0x000fe20000000a00 */
[----:B------:R-:W-:Y:S01]  /*17170*/  ISETP.GE.AND P0, PT, R86, R83, PT ;  /* 0x000000535600720c */ /* 0x000fe20003f06270 */
        /* <DEDUP_REMOVED lines=12> */
[----:B------:R1:W2:Y:S01]  /*17240*/  SHFL.IDX PT, R2, R82, RZ, 0x181f ;  /* 0x00181fff52027589 */ /* 0x0002a200000e0000 */
[C---:B------:R-:W-:Y:S01]  /*17250*/  VIADD R98, R210.reuse, 0x80 ;  /* 0x00000080d2627836 */ /* 0x040fe20000000000 */
[----:B------:R-:W-:Y:S01]  /*17260*/  SHF.R.S32.HI R88, RZ, 0x1f, R88 ;  /* 0x0000001fff587819 */ /* 0x000fe20000011458 */
[----:B------:R-:W-:Y:S01]  /*17270*/  VIADD R100, R210, 0x40 ;  /* 0x00000040d2647836 */ /* 0x000fe20000000000 */
[----:B------:R-:W-:-:S02]  /*17280*/  SHF.R.S32.HI R89, RZ, 0x1f, R89 ;  /* 0x0000001fff597819 */ /* 0x000fc40000011459 */
[----:B0-----:R-:W-:Y:S02]  /*17290*/  LOP3.LUT R0, R24, R3, RZ, 0xfc, !PT ;  /* 0x0000000318007212 */ /* 0x001fe400078efcff */
[----:B------:R1:W0:Y:S01]  /*172a0*/  SHFL.IDX PT, R3, R84, RZ, 0x181f ;  /* 0x00181fff54037589 */ /* 0x00022200000e0000 */
[----:B------:R-:W-:Y:S02]  /*172b0*/  SHF.R.S32.HI R92, RZ, 0x1f, R92 ;  /* 0x0000001fff5c7819 */ /* 0x000fe4000001145c */
[----:B------:R-:W-:Y:S02]  /*172c0*/  SHF.R.S32.HI R94, RZ, 0x1f, R94 ;  /* 0x0000001fff5e7819 */ /* 0x000fe4000001145e */
[----:B------:R-:W-:Y:S02]  /*172d0*/  SHF.R.S32.HI R96, RZ, 0x1f, R96 ;  /* 0x0000001fff607819 */ /* 0x000fe40000011460 */
[----:B------:R-:W-:Y:S02]  /*172e0*/  SHF.R.S32.HI R98, RZ, 0x1f, R98 ;  /* 0x0000001fff627819 */ /* 0x000fe40000011462 */
[----:B------:R-:W-:Y:S01]  /*172f0*/  SHF.R.S32.HI R100, RZ, 0x1f, R100 ;  /* 0x0000001fff647819 */ /* 0x000fe20000011464 */
[----:B-1----:R-:W-:Y:S06]  /*17300*/  @P1 BRA `(.L_x_8733) ;  /* 0x00000000007c1947 */ /* 0x002fec0003800000 */
[-C--:B------:R-:W-:Y:S02]  /*17310*/  ISETP.GE.AND P1, PT, R99, R83.reuse, PT ;  /* 0x000000536300720c */ /* 0x080fe40003f26270 */
[-C--:B------:R-:W-:Y:S02]  /*17320*/  ISETP.GE.AND P0, PT, R210, R83.reuse, PT ;  /* 0x00000053d200720c */ /* 0x080fe40003f06270 */
[-C--:B------:R-:W-:Y:S02]  /*17330*/  ISETP.GE.AND P5, PT, R97, R83.reuse, PT ;  /* 0x000000536100720c */ /* 0x080fe40003fa6270 */
[----:B------:R-:W-:-:S07]  /*17340*/  ISETP.GE.AND P3, PT, R95, R83, PT ;  /* 0x000000535f00720c */ /* 0x000fce0003f66270 */
[C---:B--2---:R-:W-:Y:S02]  /*17350*/  @!P1 LEA R20, P2, R99.reuse, R2, 0x1 ;  /* 0x0000000263149211 */ /* 0x044fe400078408ff */
        /* <DEDUP_REMOVED lines=14> */
[-C--:B-1----:R-:W-:Y:S01]  /*17440*/  @!P1 LEA R12, P6, R91, R2.reuse, 0x1 ;  /* 0x000000025b0c9211 */ /* 0x082fe200078c08ff */
        /* <DEDUP_REMOVED lines=11> */
.L_x_8733:
[----:B------:R-:W-:Y:S05]  /*17500*/  BSYNC B1 ;  /* 0x0000000000017941 */ /* 0x000fea0003800000 */
.L_x_8732:
[----:B---3-5:R-:W-:Y:S01]  /*17510*/  VIADD R4, R213, 0x20 ;  /* 0x00000020d5047836 */ /* 0x028fe20000000000 */
[----:B0-----:R0:W4:Y:S04]  /*17520*/  SHFL.IDX PT, R3, R84, 0x1, 0x181f ;  /* 0x00381f0054037f89 */ /* 0x00112800000e0000 */
[----:B------:R-:W-:Y:S01]  /*17530*/  ISETP.GE.AND P0, PT, R4, R87, PT ;  /* 0x000000570400720c */ /* 0x000fe20003f06270 */
[----:B--2---:R0:W1:-:S12]  /*17540*/  SHFL.IDX PT, R2, R82, 0x1, 0x181f ;  /* 0x00381f0052027f89 */ /* 0x00405800000e0000 */
[----:B0-----:R-:W-:Y:S05]  /*17550*/  @P0 BRA `(.L_x_8734) ;  /* 0x0000001000600947 */ /* 0x001fea0003800000 */
[-C--:B------:R-:W-:Y:S02]  /*17560*/  ISETP.GE.AND P5, PT, R99, R83.reuse, PT ;  /* 0x000000536300720c */ /* 0x080fe40003fa6270 */
[-C--:B------:R-:W-:Y:S02]  /*17570*/  ISETP.GE.AND P6, PT, R210, R83.reuse, PT ;  /* 0x00000053d200720c */ /* 0x080fe40003fc6270 */
[-C--:B------:R-:W-:Y:S02]  /*17580*/  ISETP.GE.AND P3, PT, R97, R83.reuse, PT ;  /* 0x000000536100720c */ /* 0x080fe40003f66270 */
[-C--:B------:R-:W-:Y:S02]  /*17590*/  ISETP.GE.AND P2, PT, R95, R83.reuse, PT ;  /* 0x000000535f00720c */ /* 0x080fe40003f46270 */
[-C--:B------:R-:W-:Y:S02]  /*175a0*/  ISETP.GE.AND P1, PT, R93, R83.reuse, PT ;  /* 0x000000535d00720c */ /* 0x080fe40003f26270 */
[----:B------:R-:W-:-:S03]  /*175b0*/  ISETP.GE.AND P0, PT, R91, R83, PT ;  /* 0x000000535b00720c */ /* 0x000fc60003f06270 */
[CC--:B-1----:R-:W-:Y:S02]  /*175c0*/  @!P5 LEA R6, P4, R99.reuse, R2.reuse, 0x1 ;  /* 0x000000026306d211 */ /* 0x0c2fe400078808ff */
[----:B----4-:R-:W-:Y:S02]  /*175d0*/  @!P6 IMAD.WIDE R4, R210, 0x2, R2 ;  /* 0x00000002d204e825 */ /* 0x010fe400078e0202 */
[----:B------:R-:W-:Y:S02]  /*175e0*/  @!P5 LEA.HI.X R7, R99, R3, R100, 0x1, P4 ;  /* 0x000000036307d211 */ /* 0x000fe400020f0c64 */
[----:B------:R-:W-:Y:S01]  /*175f0*/  LOP3.LUT P4, RZ, R24, 0x40, RZ, 0xc0, !PT ;  /* 0x0000004018ff7812 */ /* 0x000fe2000788c0ff */
[----:B------:R0:W-:Y:S01]  /*17600*/  @!P6 ST.E.128 desc[UR40][R4.64], R8 ;  /* 0x000000080400e985 */ /* 0x0001e2000c101d28 */
[----:B------:R-:W-:-:S03]  /*17610*/  @!P3 LEA R12, P6, R97, R2, 0x1 ;  /* 0x00000002610cb211 */ /* 0x000fc600078c08ff */
[----:B------:R1:W-:Y:S01]  /*17620*/  @!P5 ST.E.128 desc[UR40][R6.64], R28 ;  /* 0x0000001c0600d985 */ /* 0x0003e2000c101d28 */
[-C--:B------:R-:W-:Y:S02]  /*17630*/  @!P3 LEA.HI.X R13, R97, R3.reuse, R98, 0x1, P6 ;  /* 0x00000003610db211 */ /* 0x080fe400030f0c62 */
[-C--:B------:R-:W-:Y:S02]  /*17640*/  @!P2 LEA R14, P5, R95, R2.reuse, 0x1 ;  /* 0x000000025f0ea211 */ /* 0x080fe400078a08ff */
        /* <DEDUP_REMOVED lines=18> */
.L_x_8729:
[----:B-1----:R-:W4:Y:S01]  /*17770*/  LDL.LU R4, [R1+0x50] ;  /* 0x0000500001047983 */ /* 0x002f220000300800 */
[----:B------:R-:W-:Y:S01]  /*17780*/  ULDC.64 UR4, c[0x0][0xd00] ;  /* 0x0003400000047ab9 */ /* 0x000fe20000000a00 */
[----:B------:R-:W-:Y:S01]  /*17790*/  IMAD.MOV.U32 R6, RZ, RZ, RZ ;  /* 0x000000ffff067224 */ /* 0x000fe200078e00ff */
[----:B------:R-:W1:Y:S01]  /*177a0*/  LDC R29, c[0x0][0xce8] ;  /* 0x00033a00ff1d7b82 */ /* 0x000e620000000800 */
[----:B------:R-:W2:Y:S01]  /*177b0*/  LDL.LU R0, [R1+0x54] ;  /* 0x0000540001007983 */ /* 0x000ea20000300800 */
[----:B------:R-:W-:-:S04]  /*177c0*/  ISETP.NE.U32.AND P0, PT, RZ, UR4, PT ;  /* 0x00000004ff007c0c */ /* 0x000fc8000bf05070 */
[----:B------:R-:W-:Y:S02]  /*177d0*/  ISETP.NE.AND.EX P0, PT, RZ, UR5, PT, P0 ;  /* 0x00000005ff007c0c */ /* 0x000fe4000bf05300 */
[----:B----4-:R-:W-:-:S04]  /*177e0*/  IADD3 R2, P1, R4, UR4, RZ ;  /* 0x0000000404027c10 */ /* 0x010fc8000ff3e0ff */
[----:B--2---:R-:W-:Y:S01]  /*177f0*/  IADD3.X R3, R0, UR5, RZ, P1, !PT ;  /* 0x0000000500037c10 */ /* 0x004fe20008ffe4ff */
[----:B------:R-:W-:Y:S02]  /*17800*/  ULDC.64 UR4, c[0x0][0xd08] ;  /* 0x0003420000047ab9 */ /* 0x000fe40000000a00 */
[----:B------:R-:W-:-:S04]  /*17810*/  ISETP.NE.U32.AND P1, PT, RZ, UR4, PT ;  /* 0x00000004ff007c0c */ /* 0x000fc8000bf25070 */
[----:B------:R2:W5:Y:S01]  /*17820*/  @P0 LDG.E R6, desc[UR40][R2.64] ;  /* 0x0000002802060981 */ /* 0x000562000c1e1900 */
[----:B------:R-:W-:Y:S01]  /*17830*/  ISETP.NE.AND.EX P1, PT, RZ, UR5, PT, P1 ;  /* 0x00000005ff007c0c */ /* 0x000fe2000bf25310 */
[----:B0-----:R-:W0:-:S12]  /*17840*/  S2R R20, SR_TID.X ;  /* 0x0000000000147919 */ /* 0x001e180000002100 */
[----:B------:R-:W-:Y:S01]  /*17850*/  @P1 IADD3 R4, P2, R4, UR4, RZ ;  /* 0x0000000404041c10 */ /* 0x000fe2000ff5e0ff */
[----:B------:R-:W-:-:S03]  /*17860*/  ULDC UR4, c[0x0][0xb88] ;  /* 0x0002e20000047ab9 */ /* 0x000fc60000000800 */
[----:B------:R-:W-:Y:S01]  /*17870*/  @P1 IADD3.X R5, R0, UR5, RZ, P2, !PT ;  /* 0x0000000500051c10 */ /* 0x000fe200097fe4ff */
[----:B------:R-:W-:-:S06]  /*17880*/  IMAD.U32 R0, RZ, RZ, UR4 ;  /* 0x00000004ff007e24 */ /* 0x000fcc000f8e00ff */
[----:B------:R2:W5:Y:S01]  /*17890*/  @P1 LDG.E R0, desc[UR40][R4.64] ;  /* 0x0000002804001981 */ /* 0x000562000c1e1900 */
[----:B0-----:R-:W-:-:S05]  /*178a0*/  VIADD R20, R20, 0xffffff80 ;  /* 0xffffff8014147836 */ /* 0x001fca0000000000 */
[----:B------:R-:W-:Y:S01]  /*178b0*/  ISETP.GE.AND P2, PT, R20, 0x40, PT ;  /* 0x000000401400780c */ /* 0x000fe20003f46270 */
[----:B-12---:R-:W-:-:S12]  /*178c0*/  @P1 BRA `(.L_x_8735) ;  /* 0x0000000000101947 */ /* 0x006fd80003800000 */
[----:B------:R-:W-:Y:S05]  /*178d0*/  @!P0 BRA `(.L_x_8735) ;  /* 0x00000000000c8947 */ /* 0x000fea0003800000 */
[----:B------:R-:W2:Y:S04]  /*178e0*/  LDG.E R5, desc[UR40][R2.64] ;  /* 0x0000002802057981 */ /* 0x000ea8000c1e1900 */
[----:B-----5:R-:W2:Y:S02]  /*178f0*/  LDG.E R0, desc[UR40][R2.64+0x4] ;  /* 0x0000042802007981 */ /* 0x020ea4000c1e1900 */
[----:B--2---:R-:W-:-:S07]  /*17900*/  IMAD.IADD R0, R0, 0x1, -R5 ;  /* 0x0000000100007824 */ /* 0x004fce00078e0a05 */
.L_x_8735:
[----:B------:R-:W2:Y:S04]  /*17910*/  LDL.LU R3, [R1+0x58] ;  /* 0x0000580001037983 */ /* 0x000ea80000300800 */
[----:B------:R-:W4:Y:S04]  /*17920*/  LDL.LU R2, [R1+0x60] ;  /* 0x0000600001027983 */ /* 0x000f280000300800 */
[----:B------:R-:W3:Y:S01]  /*17930*/  LDL R14, [R1+0x4c] ;  /* 0x00004c00010e7983 */ /* 0x000ee20000100800 */
[----:B------:R-:W-:Y:S01]  /*17940*/  BSSY B1, `(.L_x_8736) ;  /* 0x000002d000017945 */ /* 0x000fe20003800000 */
[----:B-----5:R-:W-:-:S02]  /*17950*/  SHF.R.S32.HI R11, RZ, 0x1f, R6 ;  /* 0x0000001fff0b7819 */ /* 0x020fc40000011406 */
[----:B--2---:R-:W-:Y:S02]  /*17960*/  SEL R13, R3, RZ, !P0 ;  /* 0x000000ff030d7207 */ /* 0x004fe40004000000 */
[----:B----4-:R-:W-:Y:S02]  /*17970*/  SEL R12, R2, RZ, !P0 ;  /* 0x000000ff020c7207 */ /* 0x010fe40004000000 */
[----:B---3--:R-:W-:Y:S01]  /*17980*/  SHF.R.S32.HI R10, RZ, 0x1f, R14 ;  /* 0x0000001fff0a7819 */ /* 0x008fe2000001140e */
[----:B------:R-:W-:Y:S06]  /*17990*/  @P2 BRA `(.L_x_8737) ;  /* 0x00000000009c2947 */ /* 0x000fec0003800000 */
[----:B------:R-:W0:Y:S01]  /*179a0*/  S2R R8, SR_TID.X ;  /* 0x0000000000087919 */ /* 0x000e220000002100 */
[----:B------:R-:W1:Y:S02]  /*179b0*/  LDC R9, c[0x0][0xce8] ;  /* 0x00033a00ff097b82 */ /* 0x000e640000000800 */
[----:B-1----:R-:W-:Y:S01]  /*179c0*/  IMAD R2, R0, R9, RZ ;  /* 0x0000000900027224 */ /* 0x002fe200078e02ff */
        /* <DEDUP_REMOVED lines=36> */
.L_x_8737:
[----:B------:R-:W-:Y:S05]  /*17c10*/  BSYNC B1 ;  /* 0x0000000000017941 */ /* 0x000fea0003800000 */
.L_x_8736:
[----:B------:R-:W-:Y:S01]  /*17c20*/  ISETP.NE.AND P0, PT, R29, 0x1, PT ;  /* 0x000000011d00780c */ /* 0x000fe20003f05270 */
[----:B------:R-:W-:Y:S01]  /*17c30*/  ULDC.64 UR4, c[0x0][0xba0] ;  /* 0x0002e80000047ab9 */ /* 0x000fe20000000a00 */
[----:B------:R-:W1:Y:S01]  /*17c40*/  LDC R21, c[0x0][0xbc8] ;  /* 0x0002f200ff157b82 */ /* 0x000e620000000800 */
[----:B0-----:R-:W-:Y:S01]  /*17c50*/  IMAD R5, R11, UR4, RZ ;  /* 0x000000040b057c24 */ /* 0x001fe2000f8e02ff */
[----:B------:R-:W-:Y:S01]  /*17c60*/  SHF.R.S32.HI R8, RZ, 0x1f, R20 ;  /* 0x0000001fff087819 */ /* 0x000fe20000011414 */
[----:B------:R-:W-:Y:S01]  /*17c70*/  IMAD.WIDE.U32 R2, R6, UR4, RZ ;  /* 0x0000000406027c25 */ /* 0x000fe2000f8e00ff */
[----:B------:R-:W-:Y:S02]  /*17c80*/  BSSY B1, `(.L_x_8738) ;  /* 0x0000081000017945 */ /* 0x000fe40003800000 */
[----:B------:R-:W-:Y:S01]  /*17c90*/  LEA.HI R8, R8, R20, RZ, 0x3 ;  /* 0x0000001408087211 */ /* 0x000fe200078f18ff */
[----:B------:R-:W-:Y:S01]  /*17ca0*/  IMAD R5, R6, UR5, R5 ;  /* 0x0000000506057c24 */ /* 0x000fe2000f8e0205 */
[----:B------:R-:W-:Y:S01]  /*17cb0*/  ULDC.64 UR4, c[0x0][0xbe8] ;  /* 0x0002fa0000047ab9 */ /* 0x000fe20000000a00 */
[----:B------:R-:W-:Y:S01]  /*17cc0*/  VIADD R42, R210, 0x40 ;  /* 0x00000040d22a7836 */ /* 0x000fe20000000000 */
[----:B------:R-:W-:Y:S01]  /*17cd0*/  LOP3.LUT R8, R8, 0xfffffff8, RZ, 0xc0, !PT ;  /* 0xfffffff808087812 */ /* 0x000fe200078ec0ff */
[----:B------:R-:W-:Y:S01]  /*17ce0*/  IMAD.IADD R3, R3, 0x1, R5 ;  /* 0x0000000103037824 */ /* 0x000fe200078e0205 */
[----:B------:R-:W0:Y:S01]  /*17cf0*/  @P0 LDC R7, c[0x0][0xcec] ;  /* 0x00033b00ff070b82 */ /* 0x000e220000000800 */
[----:B------:R-:W-:-:S02]  /*17d00*/  IMAD R4, R10, UR4, RZ ;  /* 0x000000040a047c24 */ /* 0x000fc4000f8e02ff */
[----:B------:R-:W-:-:S04]  /*17d10*/  IMAD.WIDE.U32 R2, R14, UR4, R2 ;  /* 0x000000040e027c25 */ /* 0x000fc8000f8e0002 */
[----:B------:R-:W-:Y:S01]  /*17d20*/  IMAD R5, R14, UR5, R4 ;  /* 0x000000050e057c24 */ /* 0x000fe2000f8e0204 */
[----:B------:R-:W-:Y:S01]  /*17d30*/  SHF.R.S32.HI R14, RZ, 0x1f, R20 ;  /* 0x0000001fff0e7819 */ /* 0x000fe20000011414 */
[----:B------:R-:W2:Y:S01]  /*17d40*/  @P0 LDC R9, c[0x0][0xcf0] ;  /* 0x00033c00ff090b82 */ /* 0x000ea20000000800 */
[----:B------:R-:W-:Y:S01]  /*17d50*/  ULDC.64 UR4, c[0x0][0xbf0] ;  /* 0x0002fc0000047ab9 */ /* 0x000fe20000000a00 */
[----:B------:R-:W-:Y:S01]  /*17d60*/  IMAD.IADD R8, R20, 0x1, -R8 ;  /* 0x0000000114087824 */ /* 0x000fe200078e0a08 */
[----:B------:R-:W-:Y:S01]  /*17d70*/  LEA.HI R14, R14, R20, RZ, 0x3 ;  /* 0x000000140e0e7211 */ /* 0x000fe200078f18ff */
[----:B------:R-:W-:Y:S01]  /*17d80*/  IMAD R4, R12, UR4, RZ ;  /* 0x000000040c047c24 */ /* 0x000fe2000f8e02ff */
[-C--:B-1----:R-:W-:Y:S01]  /*17d90*/  ISETP.GE.AND P1, PT, R42, R21.reuse, PT ;  /* 0x000000152a00720c */ /* 0x082fe20003f26270 */
[----:B------:R-:W-:Y:S01]  /*17da0*/  IMAD.IADD R3, R3, 0x1, R5 ;  /* 0x0000000103037824 */ /* 0x000fe200078e0205 */
[----:B------:R-:W-:Y:S01]  /*17db0*/  SHF.R.S32.HI R14, RZ, 0x3, R14 ;  /* 0x00000003ff0e7819 */ /* 0x000fe2000001140e */
[----:B------:R-:W-:Y:S01]  /*17dc0*/  IMAD R5, R13, UR5, R4 ;  /* 0x000000050d057c24 */ /* 0x000fe2000f8e0204 */
[C---:B------:R-:W-:Y:S01]  /*17dd0*/  ISETP.GE.AND P2, PT, R210.reuse, R21, PT ;  /* 0x00000015d200720c */ /* 0x040fe20003f46270 */
[----:B------:R-:W-:-:S02]  /*17de0*/  VIADD R40, R210, 0x80 ;  /* 0x00000080d2287836 */ /* 0x000fc40000000000 */
[----:B------:R-:W-:Y:S01]  /*17df0*/  IMAD R4, R8, 0x20, R14 ;  /* 0x0000002008047824 */ /* 0x000fe200078e020e */
[----:B------:R-:W-:Y:S01]  /*17e00*/  SEL R8, RZ, 0xffffffff, P1 ;  /* 0xffffffffff087807 */ /* 0x000fe20000800000 */
[----:B------:R-:W-:Y:S01]  /*17e10*/  IMAD.WIDE.U32 R2, R13, UR4, R2 ;  /* 0x000000040d027c25 */ /* 0x000fe2000f8e0002 */
[----:B------:R-:W-:-:S03]  /*17e20*/  ULDC.64 UR4, c[0x0][0xbe0] ;  /* 0x0002f80000047ab9 */ /* 0x000fc60000000a00 */
[----:B------:R-:W-:Y:S02]  /*17e30*/  IMAD.IADD R6, R213, 0x1, R4 ;  /* 0x00000001d5067824 */ /* 0x000fe400078e0204 */
[----:B------:R-:W-:Y:S02]  /*17e40*/  IMAD.IADD R3, R3, 0x1, R5 ;  /* 0x0000000103037824 */ /* 0x000fe400078e0205 */
[----:B0-----:R-:W-:Y:S01]  /*17e50*/  @P0 IMAD.HI.U32 R4, R6, R7, RZ ;  /* 0x0000000706040227 */ /* 0x001fe200078e00ff */
[----:B------:R-:W-:Y:S02]  /*17e60*/  SEL R7, RZ, 0x1, P2 ;  /* 0x00000001ff077807 */ /* 0x000fe40001000000 */
[----:B------:R-:W-:Y:S01]  /*17e70*/  ISETP.GE.AND P2, PT, R40, R21, PT ;  /* 0x000000152800720c */ /* 0x000fe20003f46270 */
[----:B------:R-:W-:Y:S01]  /*17e80*/  IMAD.MOV.U32 R5, RZ, RZ, R6 ;  /* 0x000000ffff057224 */ /* 0x000fe200078e0006 */
[----:B--2---:R-:W-:Y:S01]  /*17e90*/  @P0 SHF.R.U32.HI R5, RZ, R9, R4 ;  /* 0x00000009ff050219 */ /* 0x004fe20000011604 */
[----:B------:R-:W-:Y:S01]  /*17ea0*/  VIADD R38, R210, 0xc0 ;  /* 0x000000c0d2267836 */ /* 0x000fe20000000000 */
[----:B------:R-:W-:Y:S01]  /*17eb0*/  SEL R9, RZ, 0xffffffff, P2 ;  /* 0xffffffffff097807 */ /* 0x000fe20001000000 */
[----:B------:R-:W-:Y:S01]  /*17ec0*/  IMAD.SHL.U32 R8, R8, 0x2, RZ ;  /* 0x0000000208087824 */ /* 0x000fe200078e00ff */
[----:B------:R-:W-:Y:S01]  /*17ed0*/  SHF.R.S32.HI R4, RZ, 0x1f, R5 ;  /* 0x0000001fff047819 */ /* 0x000fe20000011405 */
[----:B------:R-:W-:Y:S01]  /*17ee0*/  VIADD R36, R210, 0x100 ;  /* 0x00000100d2247836 */ /* 0x000fe20000000000 */
[-C--:B------:R-:W-:Y:S01]  /*17ef0*/  ISETP.GE.AND P1, PT, R38, R21.reuse, PT ;  /* 0x000000152600720c */ /* 0x080fe20003f26270 */
[----:B------:R-:W-:Y:S01]  /*17f00*/  IMAD.SHL.U32 R9, R9, 0x4, RZ ;  /* 0x0000000409097824 */ /* 0x000fe200078e00ff */
[----:B------:R-:W-:Y:S01]  /*17f10*/  LOP3.LUT R8, R8, 0x2, R7, 0xe2, !PT ;  /* 0x0000000208087812 */ /* 0x000fe200078ee207 */
[----:B------:R-:W-:Y:S01]  /*17f20*/  IMAD.MOV R7, RZ, RZ, -R5 ;  /* 0x000000ffff077224 */ /* 0x000fe200078e0a05 */
[----:B------:R-:W-:Y:S01]  /*17f30*/  SEL R10, RZ, 0xffffffff, P1 ;  /* 0xffffffffff0a7807 */ /* 0x000fe20000800000 */
[----:B------:R-:W-:Y:S01]  /*17f40*/  IMAD R4, R4, UR4, RZ ;  /* 0x0000000404047c24 */ /* 0x000fe2000f8e02ff */
[----:B------:R-:W-:Y:S01]  /*17f50*/  ISETP.GE.AND P0, PT, R36, R21, PT ;  /* 0x000000152400720c */ /* 0x000fe20003f06270 */
[----:B------:R-:W-:Y:S01]  /*17f60*/  IMAD R7, R29, R7, R6 ;  /* 0x000000071d077224 */ /* 0x000fe200078e0206 */
[----:B------:R-:W-:Y:S01]  /*17f70*/  LOP3.LUT R8, R9, 0x4, R8, 0xe2, !PT ;  /* 0x0000000409087812 */ /* 0x000fe200078ee208 */
[----:B------:R-:W-:Y:S01]  /*17f80*/  IMAD R9, R5, UR5, R4 ;  /* 0x0000000505097c24 */ /* 0x000fe2000f8e0204 */
[----:B------:R-:W-:Y:S01]  /*17f90*/  SEL R4, RZ, 0xffffffff, P0 ;  /* 0xffffffffff047807 */ /* 0x000fe20000000000 */
[----:B------:R-:W-:Y:S01]  /*17fa0*/  IMAD R31, R0, R29, RZ ;  /* 0x0000001d001f7224 */ /* 0x000fe200078e02ff */
[----:B------:R-:W-:Y:S01]  /*17fb0*/  SHF.R.S32.HI R0, RZ, 0x1f, R7 ;  /* 0x0000001fff007819 */ /* 0x000fe20000011407 */
[----:B------:R-:W-:-:S02]  /*17fc0*/  IMAD.SHL.U32 R11, R10, 0x8, RZ ;  /* 0x000000080a0b7824 */ /* 0x000fc400078e00ff */
[----:B------:R-:W-:Y:S02]  /*17fd0*/  VIADD R34, R210, 0x140 ;  /* 0x00000140d2227836 */ /* 0x000fe40000000000 */
[----:B------:R-:W-:Y:S01]  /*17fe0*/  IMAD.WIDE.U32 R2, R5, UR4, R2 ;  /* 0x0000000405027c25 */ /* 0x000fe2000f8e0002 */
[----:B------:R-:W-:Y:S01]  /*17ff0*/  ULDC.64 UR4, c[0x0][0xbd8] ;  /* 0x0002f60000047ab9 */ /* 0x000fe20000000a00 */
[----:B------:R-:W-:Y:S02]  /*18000*/  LOP3.LUT R8, R11, 0x8, R8, 0xe2, !PT ;  /* 0x000000080b087812 */ /* 0x000fe400078ee208 */
[----:B------:R-:W-:Y:S01]  /*18010*/  IMAD.SHL.U32 R5, R4, 0x10, RZ ;  /* 0x0000001004057824 */ /* 0x000fe200078e00ff */
[----:B------:R-:W-:Y:S01]  /*18020*/  ISETP.GE.AND P0, PT, R34, R21, PT ;  /* 0x000000152200720c */ /* 0x000fe20003f06270 */
[----:B------:R-:W-:Y:S01]  /*18030*/  IMAD R0, R0, UR4, RZ ;  /* 0x0000000400007c24 */ /* 0x000fe2000f8e02ff */
[----:B------:R-:W-:Y:S01]  /*18040*/  IADD3 R3, R3, R9, RZ ;  /* 0x0000000903037210 */ /* 0x000fe20007ffe0ff */
[C---:B------:R-:W-:Y:S01]  /*18050*/  VIADD R32, R210.reuse, 0x180 ;  /* 0x00000180d2207836 */ /* 0x040fe20000000000 */
[----:B------:R-:W-:Y:S01]  /*18060*/  SEL R4, RZ, 0xffffffff, P0 ;  /* 0xffffffffff047807 */ /* 0x000fe20000000000 */
[----:B------:R-:W-:Y:S01]  /*18070*/  VIADD R28, R210, 0x1c0 ;  /* 0x000001c0d21c7836 */ /* 0x000fe20000000000 */
[----:B------:R-:W-:Y:S01]  /*18080*/  LOP3.LUT R8, R5, 0x10, R8, 0xe2, !PT ;  /* 0x0000001005087812 */ /* 0x000fe200078ee208 */
[----:B------:R-:W-:Y:S01]  /*18090*/  IMAD R5, R7, UR5, R0 ;  /* 0x0000000507057c24 */ /* 0x000fe2000f8e0200 */
[-C--:B------:R-:W-:Y:S01]  /*180a0*/  ISETP.GE.AND P0, PT, R32, R21.reuse, PT ;  /* 0x000000152000720c */ /* 0x080fe20003f06270 */
[----:B------:R-:W-:Y:S01]  /*180b0*/  IMAD.IADD R0, R14, 0x1, R213 ;  /* 0x000000010e007824 */ /* 0x000fe200078e02d5 */
[----:B------:R-:W-:Y:S01]  /*180c0*/  ISETP.GE.AND P2, PT, R28, R21, PT ;  /* 0x000000151c00720c */ /* 0x000fe20003f46270 */
[----:B------:R-:W-:-:S02]  /*180d0*/  IMAD.SHL.U32 R9, R4, 0x20, RZ ;  /* 0x0000002004097824 */ /* 0x000fc400078e00ff */
[----:B------:R-:W-:Y:S01]  /*180e0*/  IMAD.WIDE.U32 R2, R7, UR4, R2 ;  /* 0x0000000407027c25 */ /* 0x000fe2000f8e0002 */
[----:B------:R-:W-:Y:S01]  /*180f0*/  SEL R7, RZ, 0x40, P0 ;  /* 0x00000040ff077807 */ /* 0x000fe20000000000 */
[----:B------:R-:W-:Y:S01]  /*18100*/  ULDC.64 UR4, c[0x0][0xb80] ;  /* 0x0002e00000047ab9 */ /* 0x000fe20000000a00 */
[----:B------:R-:W-:Y:S01]  /*18110*/  ISETP.GE.AND P0, PT, R0, R31, PT ;  /* 0x0000001f0000720c */ /* 0x000fe20003f06270 */
[----:B------:R-:W-:Y:S01]  /*18120*/  IMAD.IADD R3, R3, 0x1, R5 ;  /* 0x0000000103037824 */ /* 0x000fe200078e0205 */
[----:B------:R-:W-:Y:S01]  /*18130*/  LOP3.LUT R8, R9, 0x20, R8, 0xe2, !PT ;  /* 0x0000002009087812 */ /* 0x000fe200078ee208 */
[----:B------:R-:W-:Y:S01]  /*18140*/  VIADD R30, R210, 0x1c0 ;  /* 0x000001c0d21e7836 */ /* 0x000fe20000000000 */
[----:B------:R-:W-:Y:S01]  /*18150*/  LEA R14, P1, R2, UR4, 0x1 ;  /* 0x00000004020e7c11 */ /* 0x000fe2000f8208ff */
[C---:B------:R-:W-:Y:S01]  /*18160*/  VIADD R33, R210.reuse, 0x180 ;  /* 0x00000180d2217836 */ /* 0x040fe20000000000 */
[----:B------:R-:W-:Y:S01]  /*18170*/  SEL R5, RZ, 0x80, P2 ;  /* 0x00000080ff057807 */ /* 0x000fe20001000000 */
[----:B------:R-:W-:Y:S01]  /*18180*/  VIADD R35, R210, 0x140 ;  /* 0x00000140d2237836 */ /* 0x000fe20000000000 */
[----:B------:R-:W-:Y:S01]  /*18190*/  LOP3.LUT R20, R8, R7, RZ, 0xfc, !PT ;  /* 0x0000000708147212 */ /* 0x000fe200078efcff */
[----:B------:R-:W-:Y:S01]  /*181a0*/  VIADD R37, R210, 0x100 ;  /* 0x00000100d2257836 */ /* 0x000fe20000000000 */
[----:B------:R-:W-:Y:S01]  /*181b0*/  LEA.HI.X R15, R2, UR5, R3, 0x1, P1 ;  /* 0x00000005020f7c11 */ /* 0x000fe200088f0c03 */
[----:B------:R-:W-:Y:S01]  /*181c0*/  VIADD R39, R210, 0xc0 ;  /* 0x000000c0d2277836 */ /* 0x000fe20000000000 */
[----:B------:R-:W-:Y:S01]  /*181d0*/  LOP3.LUT R24, R20, R5, RZ, 0xfc, !PT ;  /* 0x0000000514187212 */ /* 0x000fe200078efcff */
[C---:B------:R-:W-:Y:S01]  /*181e0*/  VIADD R41, R210.reuse, 0x80 ;  /* 0x00000080d2297836 */ /* 0x040fe20000000000 */
[----:B------:R0:W1:Y:S01]  /*181f0*/  SHFL.IDX PT, R4, R14, RZ, 0x181f ;  /* 0x00181fff0e047589 */ /* 0x00006200000e0000 */
[----:B------:R-:W-:Y:S01]  /*18200*/  VIADD R43, R210, 0x40 ;  /* 0x00000040d22b7836 */ /* 0x000fe20000000000 */
[----:B------:R-:W-:-:S02]  /*18210*/  SHF.R.S32.HI R30, RZ, 0x1f, R30 ;  /* 0x0000001fff1e7819 */ /* 0x000fc4000001141e */
[----:B------:R0:W2:Y:S01]  /*18220*/  SHFL.IDX PT, R5, R15, RZ, 0x181f ;  /* 0x00181fff0f057589 */ /* 0x0000a200000e0000 */
        /* <DEDUP_REMOVED lines=11> */
[-C--:B-1----:R-:W-:Y:S02]  /*182e0*/  @!P2 LEA R6, P0, R42, R4.reuse, 0x1 ;  /* 0x000000042a06a211 */ /* 0x082fe400078008ff */
        /* <DEDUP_REMOVED lines=26> */
.L_x_8739:
[----:B------:R-:W-:Y:S05]  /*18490*/  BSYNC B1 ;  /* 0x0000000000017941 */ /* 0x000fea0003800000 */
.L_x_8738:
[----:B------:R-:W-:Y:S01]  /*184a0*/  VIADD R0, R0, 0x20 ;  /* 0x0000002000007836 */ /* 0x000fe20000000000 */
[----:B--23--:R0:W2:Y:S04]  /*184b0*/  SHFL.IDX PT, R5, R15, 0x1, 0x181f ;  /* 0x00381f000f057f89 */ /* 0x00c0a800000e0000 */
[----:B------:R-:W-:Y:S01]  /*184c0*/  ISETP.GE.AND P0, PT, R0, R31, PT ;  /* 0x0000001f0000720c */ /* 0x000fe20003f06270 */
[----:B-1----:R0:W1:-:S12]  /*184d0*/  SHFL.IDX PT, R4, R14, 0x1, 0x181f ;  /* 0x00381f000e047f89 */ /* 0x00205800000e0000 */
[----:B0-----:R-:W-:Y:S05]  /*184e0*/  @P0 BRA `(.L_x_8734) ;  /* 0x00000000007c0947 */ /* 0x001fea0003800000 */
[-C--:B------:R-:W-:Y:S02]  /*184f0*/  ISETP.GE.AND P6, PT, R210, R21.reuse, PT ;  /* 0x00000015d200720c */ /* 0x080fe40003fc6270 */
[-C--:B------:R-:W-:Y:S02]  /*18500*/  ISETP.GE.AND P5, PT, R42, R21.reuse, PT ;  /* 0x000000152a00720c */ /* 0x080fe40003fa6270 */
[-C--:B------:R-:W-:Y:S02]  /*18510*/  ISETP.GE.AND P4, PT, R40, R21.reuse, PT ;  /* 0x000000152800720c */ /* 0x080fe40003f86270 */
[-C--:B------:R-:W-:Y:S02]  /*18520*/  ISETP.GE.AND P3, PT, R38, R21.reuse, PT ;  /* 0x000000152600720c */ /* 0x080fe40003f66270 */
[-C--:B------:R-:W-:Y:S02]  /*18530*/  ISETP.GE.AND P2, PT, R36, R21.reuse, PT ;  /* 0x000000152400720c */ /* 0x080fe40003f46270 */
[----:B------:R-:W-:-:S03]  /*18540*/  ISETP.GE.AND P1, PT, R34, R21, PT ;  /* 0x000000152200720c */ /* 0x000fc60003f26270 */
[----:B-12---:R-:W-:Y:S02]  /*18550*/  @!P6 IMAD.WIDE R2, R210, 0x2, R4 ;  /* 0x00000002d202e825 */ /* 0x006fe400078e0204 */
        /* <DEDUP_REMOVED lines=24> */
.L_x_8734:
[----:B------:R-:W-:Y:S05]  /*186e0*/  BSYNC B0 ;  /* 0x0000000000007941 */ /* 0x000fea0003800000 */
.L_x_8728:
[----:B------:R-:W-:Y:S02]  /*186f0*/  ULDC UR4, c[0x0][0xd3c] ;  /* 0x00034f0000047ab9 */ /* 0x000fe40000000800 */
[----:B------:R-:W-:-:S13]  /*18700*/  ISETP.GE.AND P0, PT, R27, UR4, PT ;  /* 0x000000041b007c0c */ /* 0x000fda000bf06270 */
[----:B------:R-:W-:Y:S05]  /*18710*/  @!P0 BRA `(.L_x_8740) ;  /* 0xfffffe8c00b48947 */ /* 0x000fea000383ffff */
[----:B------:R-:W-:Y:S05]  /*18720*/  BRA `(.L_x_8601) ;  /* 0x0000008400607947 */ /* 0x000fea0003800000 */
.L_x_8599:
        /* <DEDUP_REMOVED lines=16> */
.L_x_8741:
        /* <DEDUP_REMOVED lines=41> */
.L_x_8747:
        /* <DEDUP_REMOVED lines=12> */
.L_x_8746:
[----:B------:R-:W-:Y:S05]  /*18b80*/  BSYNC B0 ;  /* 0x0000000000007941 */ /* 0x000fea0003800000 */
.L_x_8745:
        /* <DEDUP_REMOVED lines=20> */
.L_x_8743:
        /* <DEDUP_REMOVED lines=20> */
.L_x_8748:
        /* <DEDUP_REMOVED lines=59> */
.L_x_8744:
[----:B------:R-:W-:Y:S02]  /*191c0*/  IMAD.MOV.U32 R17, RZ, RZ, RZ ;  /* 0x000000ffff117224 */ /* 0x000fe400078e00ff */
[----:B------:R-:W-:Y:S02]  /*191d0*/  IMAD.U32 R16, RZ, RZ, UR6 ;  /* 0x00000006ff107e24 */ /* 0x000fe4000f8e00ff */
[----:B------:R-:W-:-:S07]  /*191e0*/  IMAD.MOV.U32 R18, RZ, RZ, RZ ;  /* 0x000000ffff127224 */ /* 0x000fce00078e00ff */
.L_x_8749:
[----:B------:R-:W-:-:S13]  /*191f0*/  ISETP.NE.AND P0, PT, R5, RZ, PT ;  /* 0x000000ff0500720c */ /* 0x000fda0003f05270 */
[----:B------:R-:W0:Y:S01]  /*19200*/  @!P0 S2R R3, SR_CgaCtaId ;  /* 0x0000000000038919 */ /* 0x000e220000008800 */
[----:B------:R-:W-:-:S04]  /*19210*/  @!P0 MOV R2, 0x400 ;  /* 0x0000040000028802 */ /* 0x000fc80000000f00 */
[----:B0-----:R-:W-:-:S05]  /*19220*/  @!P0 LEA R2, R3, R2, 0x18 ;  /* 0x0000000203028211 */ /* 0x001fca00078ec0ff */
[----:B------:R0:W-:Y:S01]  /*19230*/  @!P0 STS.128 [R2+0x388d0], R16 ;  /* 0x0388d01002008388 */ /* 0x0001e20000000c00 */
[----:B------:R-:W-:Y:S06]  /*19240*/  BAR.ARV 0x5, 0x180 ;  /* 0x0146000000007b1d */ /* 0x000fec0000002000 */
.L_x_8742:
[----:B------:R2:W-:Y:S01]  /*19250*/  STL [R1+0x2c], RZ ;  /* 0x00002cff01007387 */ /* 0x0005e20000100800 */
[----:B------:R-:W-:Y:S01]  /*19260*/  ULDC UR4, c[0x0][0xd3c] ;  /* 0x00034f0000047ab9 */ /* 0x000fe20000000800 */
[----:B------:R-:W-:Y:S01]  /*19270*/  IMAD.MOV.U32 R28, RZ, RZ, 0x1 ;  /* 0x00000001ff1c7424 */ /* 0x000fe200078e00ff */
[----:B-1----:R-:W-:Y:S01]  /*19280*/  ISETP.GE.AND P0, PT, R19, UR4, PT ;  /* 0x0000000413007c0c */ /* 0x002fe2000bf06270 */
[----:B------:R-:W-:-:S12]  /*19290*/  IMAD.MOV.U32 R25, RZ, RZ, RZ ;  /* 0x000000ffff197224 */ /* 0x000fd800078e00ff */
[----:B--2---:R-:W-:Y:S05]  /*192a0*/  @P0 BRA `(.L_x_8750) ;  /* 0x0000007400a40947 */ /* 0x004fea0003800000 */
[----:B------:R-:W2:Y:S01]  /*192b0*/  LDL R4, [R1+0x8] ;  /* 0x0000080001047983 */ /* 0x000ea20000100800 */
[----:B------:R-:W1:Y:S01]  /*192c0*/  S2UR UR5, SR_CgaCtaId ;  /* 0x00000000000579c3 */ /* 0x000e620000008800 */
[C---:B0-----:R-:W-:Y:S01]  /*192d0*/  IMAD.SHL.U32 R2, R0.reuse, 0x8, RZ ;  /* 0x0000000800027824 */ /* 0x041fe200078e00ff */
[----:B------:R-:W-:Y:S01]  /*192e0*/  LOP3.LUT R5, R0, 0x7f, RZ, 0xc0, !PT ;  /* 0x0000007f00057812 */ /* 0x000fe200078ec0ff */
[----:B------:R-:W-:Y:S01]  /*192f0*/  UMOV UR4, 0x400 ;  /* 0x0000040000047882 */ /* 0x000fe20000000000 */
[----:B------:R-:W-:Y:S01]  /*19300*/  BSSY B8, `(.L_x_8750) ;  /* 0x0000763000087945 */ /* 0x000fe20003800000 */
[----:B------:R-:W-:Y:S01]  /*19310*/  IMAD.MOV.U32 R29, RZ, RZ, 0x1 ;  /* 0x00000001ff1d7424 */ /* 0x000fe200078e00ff */
[C---:B------:R-:W-:Y:S01]  /*19320*/  LOP3.LUT R3, R2.reuse, 0x1f8, RZ, 0xc0, !PT ;  /* 0x000001f802037812 */ /* 0x040fe200078ec0ff */
[----:B------:R-:W-:Y:S01]  /*19330*/  IMAD.SHL.U32 R36, R5, 0x8, RZ ;  /* 0x0000000805247824 */ /* 0x000fe200078e00ff */
[----:B------:R-:W-:Y:S02]  /*19340*/  LOP3.LUT R2, R2, 0x38, RZ, 0xc0, !PT ;  /* 0x0000003802027812 */ /* 0x000fe400078ec0ff */
[----:B------:R-:W-:-:S02]  /*19350*/  CS2R R24, SRZ ;  /* 0x0000000000187805 */ /* 0x000fc4000001ff00 */
[----:B------:R-:W-:Y:S01]  /*19360*/  LOP3.LUT R3, R3, 0x38, R0, 0x78, !PT ;  /* 0x0000003803037812 */ /* 0x000fe200078e7800 */
[----:B------:R-:W-:Y:S01]  /*19370*/  IMAD.SHL.U32 R0, R0, 0x10, RZ ;  /* 0x0000001000007824 */ /* 0x000fe200078e00ff */
[----:B------:R-:W-:Y:S01]  /*19380*/  ULDC.64 UR38, c[0x0][0x198] ;  /* 0x0000660000267ab9 */ /* 0x000fe20000000a00 */
[----:B------:R-:W-:Y:S01]  /*19390*/  IMAD.MOV.U32 R28, RZ, RZ, 0x1 ;  /* 0x00000001ff1c7424 */ /* 0x000fe200078e00ff */
[----:B------:R-:W-:Y:S01]  /*193a0*/  LOP3.LUT R36, R3, 0x200, R36, 0xf8, !PT ;  /* 0x0000020003247812 */ /* 0x000fe200078ef824 */
[----:B------:R-:W-:Y:S01]  /*193b0*/  ULDC UR36, c[0x0][0xc] ;  /* 0x0000030000247ab9 */ /* 0x000fe20000000800 */
[----:B------:R-:W-:-:S04]  /*193c0*/  SHF.R.U32.HI R3, RZ, 0x3, R5 ;  /* 0x00000003ff037819 */ /* 0x000fc80000011605 */
[----:B------:R-:W-:Y:S02]  /*193d0*/  LOP3.LUT R3, R3, 0x70, R0, 0xf8, !PT ;  /* 0x0000007003037812 */ /* 0x000fe400078ef800 */
[C---:B------:R-:W-:Y:S01]  /*193e0*/  LOP3.LUT R0, R2.reuse, 0x40, RZ, 0xfc, !PT ;  /* 0x0000004002007812 */ /* 0x040fe200078efcff */
[----:B-1----:R-:W-:Y:S01]  /*193f0*/  ULEA UR4, UR5, UR4, 0x18 ;  /* 0x0000000405047291 */ /* 0x002fe2000f8ec03f */
        /* <DEDUP_REMOVED lines=11> */
.L_x_8863:
[----:B------:R-:W0:Y:S02]  /*194b0*/  LDC.64 R2, c[0x0][0xd88] ;  /* 0x00036200ff027b82 */ /* 0x000e240000000a00 */
[----:B0-----:R-:W-:-:S05]  /*194c0*/  IMAD.WIDE R2, R19, 0x4, R2 ;  /* 0x0000000413027825 */ /* 0x001fca00078e0202 */
[----:B--2---:R-:W2:Y:S01]  /*194d0*/  LDG.E R37, desc[UR40][R2.64] ;  /* 0x0000002802257981 */ /* 0x004ea2000c1e1900 */
[----:B------:R-:W-:Y:S05]  /*194e0*/  YIELD ;  /* 0x0000000000007946 */ /* 0x000fea0003800000 */
[----:B------:R-:W-:Y:S01]  /*194f0*/  ULDC.64 UR4, c[0x0][0xb20] ;  /* 0x0002c80000047ab9 */ /* 0x000fe20000000a00 */
[----:B------:R-:W-:Y:S01]  /*19500*/  MOV R34, RZ ;  /* 0x000000ff00227202 */ /* 0x000fe20000000f00 */
[----:B-1-3--:R-:W-:Y:S01]  /*19510*/  IMAD.MOV.U32 R6, RZ, RZ, RZ ;  /* 0x000000ffff067224 */ /* 0x00afe200078e00ff */
[----:B------:R-:W-:Y:S01]  /*19520*/  ISETP.NE.U32.AND P0, PT, RZ, UR4, PT ;  /* 0x00000004ff007c0c */ /* 0x000fe2000bf05070 */
[----:B------:R-:W-:Y:S01]  /*19530*/  ULDC.64 UR8, c[0x0][0xb10] ;  /* 0x0002c40000087ab9 */ /* 0x000fe20000000a00 */
[----:B------:R-:W-:-:S02]  /*19540*/  ULDC.64 UR6, c[0x0][0xb08] ;  /* 0x0002c20000067ab9 */ /* 0x000fc40000000a00 */
[----:B------:R-:W-:Y:S02]  /*19550*/  ISETP.NE.AND.EX P0, PT, RZ, UR5, PT, P0 ;  /* 0x00000005ff007c0c */ /* 0x000fe4000bf05300 */
        /* <DEDUP_REMOVED lines=45> */
.L_x_8751:
        /* <DEDUP_REMOVED lines=9> */
.L_x_8752:
        /* <DEDUP_REMOVED lines=9> */
.L_x_8753:
        /* <DEDUP_REMOVED lines=8> */
[----:B--2---:R-:W-:Y:S02]  /*199d0*/  @P1 IMAD.IADD R6, R5, 0x1, -R2 ;  /* 0x0000000105061824 */ /* 0x004fe400078e0a02 */
[----:B------:R-:W-:-:S02]  /*199e0*/  IMAD.SHL.U32 R2, R17, 0x40, RZ ;  /* 0x0000004011027824 */ /* 0x000fc400078e00ff */
[----:B------:R-:W-:Y:S02]  /*199f0*/  IMAD.IADD R31, R7, 0x1, R6 ;  /* 0x00000001071f7824 */ /* 0x000fe400078e0206 */
[----:B------:R-:W-:Y:S02]  /*19a00*/  VIADD R2, R2, 0x3f ;  /* 0x0000003f02027836 */ /* 0x000fe40000000000 */
[----:B------:R-:W-:Y:S02]  /*19a10*/  VIADD R5, R31, 0x3f ;  /* 0x0000003f1f057836 */ /* 0x000fe40000000000 */
[----:B---3--:R-:W-:-:S05]  /*19a20*/  @P0 IMAD.HI.U32 R4, R2, R4, RZ ;  /* 0x0000000402040227 */ /* 0x008fca00078e00ff */
        /* <DEDUP_REMOVED lines=31> */
.L_x_8918:
[----:B---3--:R-:W-:Y:S02]  /*19c20*/  ISETP.NE.AND P0, PT, R14, RZ, PT ;  /* 0x000000ff0e00720c */ /* 0x008fe40003f05270 */
[----:B------:R-:W-:-:S11]  /*19c30*/  PLOP3.LUT P6, PT, PT, PT, PT, 0x8, 0x0 ;  /* 0x000000000000781c */ /* 0x000fd60003fce170 */
[----:B------:R-:W-:Y:S05]  /*19c40*/  @P0 BRA `(.L_x_8757) ;  /* 0x00000000000c0947 */ /* 0x000fea0003800000 */
[----:B------:R-:W-:-:S03]  /*19c50*/  UMOV UR4, 0xffffffff ;  /* 0xffffffff00047882 */ /* 0x000fc60000000000 */
[----:B------:R-:W-:Y:S05]  /*19c60*/  BRA.DIV UR4, `(.L_x_8758) ;  /* 0x00000082047c7947 */ /* 0x000fea000b800000 */
[----:B------:R-:W-:-:S13]  /*19c70*/  ELECT P6, URZ, PT ;  /* 0x00000000003f782f */ /* 0x000fda00038c0000 */
.L_x_8757:
        /* <DEDUP_REMOVED lines=9> */
.L_x_8921:
[----:B------:R-:W-:Y:S05]  /*19d10*/  BSYNC B1 ;  /* 0x0000000000017941 */ /* 0x000fea0003800000 */
.L_x_8759:
        /* <DEDUP_REMOVED lines=10> */
.L_x_8922:
[----:B------:R-:W-:Y:S05]  /*19dc0*/  BSYNC B2 ;  /* 0x0000000000027941 */ /* 0x000fea0003800000 */
.L_x_8763:
        /* <DEDUP_REMOVED lines=9> */
.L_x_8766:
[----:B------:R-:W-:Y:S05]  /*19e60*/  BSYNC B2 ;  /* 0x0000000000027941 */ /* 0x000fea0003800000 */
.L_x_8765:
        /* <DEDUP_REMOVED lines=12> */
.L_x_8767:
        /* <DEDUP_REMOVED lines=13> */
.L_x_8923:
[----:B------:R-:W-:Y:S05]  /*1a000*/  BSYNC B2 ;  /* 0x0000000000027941 */ /* 0x000fea0003800000 */
.L_x_8768:
        /* <DEDUP_REMOVED lines=11> */
.L_x_8771:
[----:B------:R-:W-:Y:S05]  /*1a0c0*/  BSYNC B2 ;  /* 0x0000000000027941 */ /* 0x000fea0003800000 */
.L_x_8770:
        /* <DEDUP_REMOVED lines=9> */
.L_x_8772:
        /* <DEDUP_REMOVED lines=15> */
.L_x_8773:
        /* <DEDUP_REMOVED lines=15> */
.L_x_8774:
        /* <DEDUP_REMOVED lines=15> */
.L_x_8775:
        /* <DEDUP_REMOVED lines=15> */
.L_x_8776:
        /* <DEDUP_REMOVED lines=15> */
.L_x_8777:
        /* <DEDUP_REMOVED lines=15> */
.L_x_8778:
        /* <DEDUP_REMOVED lines=15> */
.L_x_8779:
        /* <DEDUP_REMOVED lines=10> */
.L_x_8762:
[----:B------:R-:W-:Y:S05]  /*1a890*/  BSYNC B1 ;  /* 0x0000000000017941 */ /* 0x000fea0003800000 */
.L_x_8761:
        /* <DEDUP_REMOVED lines=9> */
.L_x_8799:
        /* <DEDUP_REMOVED lines=11> */
.L_x_8924:
[----:B------:R-:W-:Y:S05]  /*1a9e0*/  BSYNC B2 ;  /* 0x0000000000027941 */ /* 0x000fea0003800000 */
.L_x_8782:
        /* <DEDUP_REMOVED lines=9> */
.L_x_8785:
[----:B------:R-:W-:Y:S05]  /*1aa80*/  BSYNC B2 ;  /* 0x0000000000027941 */ /* 0x000fea0003800000 */
.L_x_8784:
        /* <DEDUP_REMOVED lines=8> */
[----:B-1----:R-:W-:Y:S01]  /*1ab10*/  VIADD R9, R8, 0x38890 ;  /* 0x0003889008097836 */ /* 0x002fe20000000000 */
[----:B------:R-:W-:Y:S01]  /*1ab20*/  UMOV UR6, 0x0 ;  /* 0x0000000000067882 */ /* 0x000fe20000000000 */
[----:B------:R-:W-:-:S10]  /*1ab30*/  UMOV UR7, 0x12f00000 ;  /* 0x12f0000000077882 */ /* 0x000fd40000000000 */
.L_x_8786:
        /* <DEDUP_REMOVED lines=13> */
.L_x_8925:
[----:B------:R-:W-:Y:S05]  /*1ac10*/  BSYNC B2 ;  /* 0x0000000000027941 */ /* 0x000fea0003800000 */
.L_x_8787:
[----:B------:R-:W-:Y:S01]  /*1ac20*/  BSSY B2, `(.L_x_8789) ;  /* 0x000000b000027945 */ /* 0x000fe20003800000 */
[----:B01----:R-:W-:Y:S01]  /*1ac30*/  MOV R2, 0x0 ;  /* 0x0000000000027802 */ /* 0x003fe20000000f00 */
[----:B------:R-:W-:Y:S02]  /*1ac40*/  IMAD.MOV.U32 R3, RZ, RZ, 0x12f00000 ;  /* 0x12f00000ff037424 */ /* 0x000fe400078e00ff */
        /* <DEDUP_REMOVED lines=8> */
.L_x_8790:
[----:B------:R-:W-:Y:S05]  /*1acd0*/  BSYNC B2 ;  /* 0x0000000000027941 */ /* 0x000fea0003800000 */
.L_x_8789:
        /* <DEDUP_REMOVED lines=9> */
.L_x_8791:
        /* <DEDUP_REMOVED lines=15> */
.L_x_8792:
        /* <DEDUP_REMOVED lines=15> */
.L_x_8793:
        /* <DEDUP_REMOVED lines=15> */
.L_x_8794:
        /* <DEDUP_REMOVED lines=15> */
.L_x_8795:
        /* <DEDUP_REMOVED lines=15> */
.L_x_8796:
        /* <DEDUP_REMOVED lines=15> */
.L_x_8797:
        /* <DEDUP_REMOVED lines=15> */
.L_x_8798:
        /* <DEDUP_REMOVED lines=10> */
.L_x_8781:
[----:B------:R-:W-:Y:S05]  /*1b4a0*/  BSYNC B1 ;  /* 0x0000000000017941 */ /* 0x000fea0003800000 */
.L_x_8780:
        /* <DEDUP_REMOVED lines=8> */
.L_x_8755:
[----:B------:R-:W-:Y:S05]  /*1b530*/  BSYNC B0 ;  /* 0x0000000000007941 */ /* 0x000fea0003800000 */
.L_x_8754:
        /* <DEDUP_REMOVED lines=35> */
.L_x_8801:
        /* <DEDUP_REMOVED lines=20> */
.L_x_8804:
[----:B------:R-:W-:Y:S05]  /*1b8b0*/  BSYNC B6 ;  /* 0x0000000000067941 */ /* 0x000fea0003800000 */
.L_x_8803:
        /* <DEDUP_REMOVED lines=19> */
[----:B-12---:R-:W-:Y:S05]  /*1b9f0*/  CALL.ABS.NOINC R2 ;  /* 0x0000000002007343 */ /* 0x006fea0003c00000 */
.L_x_8807:
[----:B------:R0:W1:Y:S01]  /*1ba00*/  LDC.64 R2, c[0x4][R33] ;  /* 0x0100000021027b82 */ /* 0x0000620000000a00 */
[----:B------:R-:W-:Y:S01]  /*1ba10*/  ULDC.64 UR4, c[0x4][0xf0] ;  /* 0x01003c0000047ab9 */ /* 0x000fe20000000a00 */
[----:B------:R-:W-:Y:S01]  /*1ba20*/  ULDC.64 UR6, c[0x4][0xf8] ;  /* 0x01003e0000067ab9 */ /* 0x000fe20000000a00 */
[----:B------:R-:W-:Y:S01]  /*1ba30*/  ULDC.64 UR8, c[0x4][0x50] ;  /* 0x0100140000087ab9 */ /* 0x000fe20000000a00 */
[----:B------:R-:W-:Y:S01]  /*1ba40*/  MOV R4, UR4 ;  /* 0x0000000400047c02 */ /* 0x000fe20008000f00 */
[----:B------:R-:W-:Y:S02]  /*1ba50*/  IMAD.U32 R5, RZ, RZ, UR5 ;  /* 0x00000005ff057e24 */ /* 0x000fe4000f8e00ff */
        /* <DEDUP_REMOVED lines=9> */
.L_x_8806:
[----:B------:R-:W-:Y:S05]  /*1baf0*/  BSYNC B6 ;  /* 0x0000000000067941 */ /* 0x000fea0003800000 */
.L_x_8805:
[----:B------:R-:W-:Y:S01]  /*1bb00*/  ULDC.64 UR4, c[0x0][0xaf0] ;  /* 0x0002bc0000047ab9 */ /* 0x000fe20000000a00 */
[----:B------:R-:W0:Y:S01]  /*1bb10*/  S2R R20, SR_TID.X ;  /* 0x0000000000147919 */ /* 0x000e220000002100 */
[----:B------:R-:W-:Y:S01]  /*1bb20*/  ISETP.NE.U32.AND P0, PT, RZ, UR4, PT ;  /* 0x00000004ff007c0c */ /* 0x000fe2000bf05070 */
[----:B------:R-:W2:Y:S03]  /*1bb30*/  LDC R10, c[0x0][0x430] ;  /* 0x00010c00ff0a7b82 */ /* 0x000ea60000000800 */
[----:B------:R-:W-:-:S13]  /*1bb40*/  ISETP.NE.AND.EX P0, PT, RZ, UR5, PT, P0 ;  /* 0x00000005ff007c0c */ /* 0x000fda000bf05300 */
[----:B------:R-:W-:Y:S01]  /*1bb50*/  @P0 IADD3 R2, P1, R27, UR4, RZ ;  /* 0x000000041b020c10 */ /* 0x000fe2000ff3e0ff */
[----:B------:R-:W3:Y:S01]  /*1bb60*/  S2R R11, SR_TID.X ;  /* 0x00000000000b7919 */ /* 0x000ee20000002100 */
[----:B------:R-:W-:Y:S02]  /*1bb70*/  ULDC UR4, c[0x0][0x320] ;  /* 0x0000c80000047ab9 */ /* 0x000fe40000000800 */
[----:B------:R-:W-:-:S05]  /*1bb80*/  @P0 IADD3.X R3, R30, UR5, RZ, P1, !PT ;  /* 0x000000051e030c10 */ /* 0x000fca0008ffe4ff */
[----:B------:R4:W5:Y:S01]  /*1bb90*/  @P0 LDG.E R32, desc[UR40][R2.64] ;  /* 0x0000002802200981 */ /* 0x000962000c1e1900 */
[----:B0-----:R-:W-:-:S04]  /*1bba0*/  LOP3.LUT R20, R20, 0x7f, RZ, 0xc0, !PT ;  /* 0x0000007f14147812 */ /* 0x001fc800078ec0ff */
[----:B------:R-:W-:Y:S02]  /*1bbb0*/  SHF.R.U32.HI R21, RZ, 0x3, R20 ;  /* 0x00000003ff157819 */ /* 0x000fe40000011614 */
[----:B------:R-:W0:Y:S02]  /*1bbc0*/  S2R R20, SR_TID.X ;  /* 0x0000000000147919 */ /* 0x000e240000002100 */
[----:B0-----:R-:W-:-:S05]  /*1bbd0*/  IMAD.SHL.U32 R20, R20, 0x10, RZ ;  /* 0x0000001014147824 */ /* 0x001fca00078e00ff */
[----:B------:R-:W-:Y:S02]  /*1bbe0*/  LOP3.LUT R20, R21, 0x70, R20, 0xf8, !PT ;  /* 0x0000007015147812 */ /* 0x000fe400078ef814 */
[----:B------:R-:W0:Y:S01]  /*1bbf0*/  S2R R21, SR_TID.X ;  /* 0x0000000000157919 */ /* 0x000e220000002100 */
[----:B--2---:R-:W-:Y:S02]  /*1bc00*/  ISETP.NE.AND P1, PT, R10, 0x1, PT ;  /* 0x000000010a00780c */ /* 0x004fe40003f25270 */
[----:B------:R-:W-:-:S11]  /*1bc10*/  LEA R27, R35, 0xffffffc0, 0x6 ;  /* 0xffffffc0231b7811 */ /* 0x000fd600078e30ff */
[----:B----4-:R-:W2:Y:S01]  /*1bc20*/  @P1 LDC R3, c[0x0][0x434] ;  /* 0x00010d00ff031b82 */ /* 0x010ea20000000800 */
[----:B0-----:R-:W-:-:S07]  /*1bc30*/  IMAD.SHL.U32 R21, R21, 0x8, RZ ;  /* 0x0000000815157824 */ /* 0x001fce00078e00ff */
[----:B------:R-:W0:Y:S01]  /*1bc40*/  @P1 LDC R2, c[0x0][0x438] ;  /* 0x00010e00ff021b82 */ /* 0x000e220000000800 */
[----:B------:R-:W-:-:S04]  /*1bc50*/  LOP3.LUT R21, R21, 0x38, RZ, 0xc0, !PT ;  /* 0x0000003815157812 */ /* 0x000fc800078ec0ff */
[----:B------:R-:W-:-:S04]  /*1bc60*/  LOP3.LUT R21, R21, 0x40, RZ, 0xfc, !PT ;  /* 0x0000004015157812 */ /* 0x000fc800078efcff */
[----:B------:R-:W-:Y:S02]  /*1bc70*/  ISETP.GE.AND P2, PT, R21, UR4, PT ;  /* 0x0000000415007c0c */ /* 0x000fe4000bf46270 */
[----:B------:R-:W4:Y:S01]  /*1bc80*/  S2R R21, SR_TID.X ;  /* 0x0000000000157919 */ /* 0x000f220000002100 */
[----:B------:R-:W-:-:S05]  /*1bc90*/  IMAD.IADD R4, R20, 0x1, R27 ;  /* 0x0000000114047824 */ /* 0x000fca00078e021b */
[C---:B------:R-:W-:Y:S01]  /*1bca0*/  ISETP.GE.AND P0, PT, R4.reuse, R31, PT ;  /* 0x0000001f0400720c */ /* 0x040fe20003f06270 */
[----:B------:R-:W-:Y:S02]  /*1bcb0*/  IMAD.IADD R0, R4, 0x1, R34 ;  /* 0x0000000104007824 */ /* 0x000fe400078e0222 */
[----:B---3--:R-:W-:Y:S01]  /*1bcc0*/  IMAD.SHL.U32 R11, R11, 0x8, RZ ;  /* 0x000000080b0b7824 */ /* 0x008fe200078e00ff */
[----:B------:R-:W-:Y:S01]  /*1bcd0*/  ISETP.GT.U32.OR P0, PT, R20, 0x3f, P0 ;  /* 0x0000003f1400780c */ /* 0x000fe20000704470 */
[----:B--2---:R-:W-:-:S03]  /*1bce0*/  @P1 IMAD.HI.U32 R3, R0, R3, RZ ;  /* 0x0000000300031227 */ /* 0x004fc600078e00ff */
[----:B------:R-:W-:Y:S01]  /*1bcf0*/  LOP3.LUT R11, R11, 0x38, RZ, 0xc0, !PT ;  /* 0x000000380b0b7812 */ /* 0x000fe200078ec0ff */
[----:B------:R-:W-:Y:S01]  /*1bd00*/  IMAD.MOV.U32 R8, RZ, RZ, R0 ;  /* 0x000000ffff087224 */ /* 0x000fe200078e0000 */
[----:B0-----:R-:W-:Y:S02]  /*1bd10*/  @P1 SHF.R.U32.HI R8, RZ, R2, R3 ;  /* 0x00000002ff081219 */ /* 0x001fe40000011603 */
[----:B------:R-:W-:Y:S02]  /*1bd20*/  ISETP.GE.AND P1, PT, R11, UR4, PT ;  /* 0x000000040b007c0c */ /* 0x000fe4000bf26270 */
[----:B------:R-:W-:Y:S02]  /*1bd30*/  LOP3.LUT R22, R22, 0xffffffbf, RZ, 0xc0, !PT ;  /* 0xffffffbf16167812 */ /* 0x000fe400078ec0ff */
[----:B-1----:R-:W-:Y:S01]  /*1bd40*/  SEL R9, RZ, 0xffffffff, P2 ;  /* 0xffffffffff097807 */ /* 0x002fe20001000000 */
[----:B------:R-:W0:Y:S01]  /*1bd50*/  @!P0 LDC.64 R2, c[0x0][0x428] ;  /* 0x00010a00ff028b82 */ /* 0x000e220000000a00 */
[----:B------:R-:W-:Y:S01]  /*1bd60*/  @P2 LOP3.LUT R22, R22, 0x40, RZ, 0xfc, !PT ;  /* 0x0000004016162812 */ /* 0x000fe200078efcff */
[----:B----4-:R-:W-:Y:S01]  /*1bd70*/  IMAD.SHL.U32 R21, R21, 0x8, RZ ;  /* 0x0000000815157824 */ /* 0x010fe200078e00ff */
        /* <DEDUP_REMOVED lines=24> */
[----:B-1----:R-:W-:Y:S01]  /*1bf00*/  @!P0 LEA R4, P1, R6, R4, 0x2 ;  /* 0x0000000406048211 */ /* 0x002fe200078210ff */
[----:B------:R-:W-:-:S03]  /*1bf10*/  IMAD.MOV.U32 R2, RZ, RZ, RZ ;  /* 0x000000ffff027224 */ /* 0x000fc600078e00ff */
[----:B------:R-:W-:-:S04]  /*1bf20*/  @!P0 IADD3 R3, R7, R3, RZ ;  /* 0x0000000307038210 */ /* 0x000fc80007ffe0ff */
        /* <DEDUP_REMOVED lines=37> */
.L_x_8928:
        /* <DEDUP_REMOVED lines=11> */
.L_x_8809:
        /* <DEDUP_REMOVED lines=9> */
.L_x_8929:
[----:B------:R-:W-:Y:S05]  /*1c2c0*/  BSYNC B0 ;  /* 0x0000000000007941 */ /* 0x000fea0003800000 */
.L_x_8810:
        /* <DEDUP_REMOVED lines=64> */
.L_x_8939:
        /* <DEDUP_REMOVED lines=10> */
.L_x_8813:
        /* <DEDUP_REMOVED lines=11> */
.L_x_8814:
        /* <DEDUP_REMOVED lines=34> */
.L_x_8816:
[----:B------:R-:W-:Y:S05]  /*1ca40*/  BSYNC B6 ;  /* 0x0000000000067941 */ /* 0x000fea0003800000 */
.L_x_8815:
        /* <DEDUP_REMOVED lines=12> */
[----:B0-----:R-:W-:Y:S02]  /*1cb10*/  IMAD.SHL.U32 R0, R0, 0x10, RZ ;  /* 0x0000001000007824 */ /* 0x001fe400078e00ff */
[----:B--2---:R-:W-:Y:S02]  /*1cb20*/  IMAD.MOV.U32 R21, RZ, RZ, R20 ;  /* 0x000000ffff157224 */ /* 0x004fe400078e0014 */
[----:B------:R-:W2:Y:S01]  /*1cb30*/  LDL R20, [R1+0x14] ;  /* 0x0000140001147983 */ /* 0x000ea20000100800 */
        /* <DEDUP_REMOVED lines=28> */
[C---:B------:R-:W-:Y:S01]  /*1cd00*/  IMAD R4, R0.reuse, UR5, R4 ;  /* 0x0000000500047c24 */ /* 0x040fe2000f8e0204 */
[----:B------:R-:W-:Y:S01]  /*1cd10*/  IADD3 R0, -R0, RZ, RZ ;  /* 0x000000ff00007210 */ /* 0x000fe20007ffe1ff */
[----:B------:R-:W-:-:S04]  /*1cd20*/  ULDC.64 UR4, c[0x0][0x2c8] ;  /* 0x0000b20000047ab9 */ /* 0x000fc80000000a00 */
        /* <DEDUP_REMOVED lines=49> */
.L_x_8948:
        /* <DEDUP_REMOVED lines=11> */
.L_x_8818:
        /* <DEDUP_REMOVED lines=28> */
.L_x_8820:
[----:B------:R-:W-:Y:S05]  /*1d2b0*/  BSYNC B6 ;  /* 0x0000000000067941 */ /* 0x000fea0003800000 */
.L_x_8819:
        /* <DEDUP_REMOVED lines=55> */
[----:B------:R-:W-:Y:S02]  /*1d630*/  ULDC UR4, c[0x0][0x3b8] ;  /* 0x0000ee0000047ab9 */ /* 0x000fe40000000800 */
[----:B------:R-:W-:Y:S02]  /*1d640*/  ISETP.GE.AND P1, PT, R20, UR4, PT ;  /* 0x0000000414007c0c */ /* 0x000fe4000bf26270 */
[----:B------:R-:W-:Y:S01]  /*1d650*/  LEA.HI.X R4, R2, UR5, R4, 0x1, P0 ;  /* 0x0000000502047c11 */ /* 0x000fe200080f0c04 */
[----:B0-----:R-:W-:Y:S01]  /*1d660*/  IMAD.SHL.U32 R21, R21, 0x8, RZ ;  /* 0x0000000815157824 */ /* 0x001fe200078e00ff */
[----:B------:R-:W-:-:S02]  /*1d670*/  ISETP.GE.AND P0, PT, R7, UR4, PT ;  /* 0x0000000407007c0c */ /* 0x000fc4000bf06270 */
[----:B------:R-:W0:Y:S01]  /*1d680*/  S2R R7, SR_TID.X ;  /* 0x0000000000077919 */ /* 0x000e220000002100 */
[----:B------:R-:W-:Y:S02]  /*1d690*/  SEL R0, RZ, 0x1, P1 ;  /* 0x00000001ff007807 */ /* 0x000fe40000800000 */
[----:B------:R-:W-:Y:S02]  /*1d6a0*/  LOP3.LUT R21, R21, 0x38, RZ, 0xc0, !PT ;  /* 0x0000003815157812 */ /* 0x000fe400078ec0ff */
        /* <DEDUP_REMOVED lines=34> */
[----:B------:R-:W-:-:S04]  /*1d8d0*/  SEL R7, RZ, 0x80, P0 ;  /* 0x00000080ff077807 */ /* 0x000fc80000000000 */
[----:B------:R-:W-:Y:S01]  /*1d8e0*/  IADD3 R7, R0, R7, RZ ;  /* 0x0000000700077210 */ /* 0x000fe20007ffe0ff */
        /* <DEDUP_REMOVED lines=94> */
.L_x_8958:
        /* <DEDUP_REMOVED lines=26> */
.L_x_8823:
[----:B------:R-:W-:Y:S05]  /*1e070*/  BSYNC B0 ;  /* 0x0000000000007941 */ /* 0x000fea0003800000 */
.L_x_8822:
[----:B------:R-:W-:Y:S01]  /*1e080*/  NOP ;  /* 0x0000000000007918 */ /* 0x000fe20000000000 */
[----:B------:R-:W-:-:S13]  /*1e090*/  PLOP3.LUT P0, PT, PT, PT, PT, 0x80, 0x0 ;  /* 0x000000000000781c */ /* 0x000fda0003f0f070 */
.L_x_8824:
        /* <DEDUP_REMOVED lines=18> */
.L_x_8959:
[----:B------:R-:W-:Y:S05]  /*1e1c0*/  BSYNC B0 ;  /* 0x0000000000007941 */ /* 0x000fea0003800000 */
.L_x_8825:
[----:B------:R-:W2:Y:S02]  /*1e1d0*/  LDL R2, [R1+0x50] ;  /* 0x0000500001027983 */ /* 0x000ea40000100800 */
[----:B--2---:R-:W-:-:S13]  /*1e1e0*/  ISETP.NE.AND P0, PT, R2, 0x3, PT ;  /* 0x000000030200780c */ /* 0x004fda0003f05270 */
[----:B------:R-:W-:Y:S05]  /*1e1f0*/  @!P0 BRA `(.L_x_8827) ;  /* 0x0000000000048947 */ /* 0x000fea0003800000 */
[----:B------:R-:W-:Y:S01]  /*1e200*/  BPT.TRAP 0x1 ;  /* 0x000000040000795c */ /* 0x000fe20000300000 */
.L_x_8827:
[----:B-1----:R-:W-:Y:S01]  /*1e210*/  SHF.L.U32 R0, R28, 0x1f, RZ ;  /* 0x0000001f1c007819 */ /* 0x002fe200000006ff */
[----:B------:R-:W-:Y:S03]  /*1e220*/  BSSY B0, `(.L_x_8828) ;  /* 0x0000003000007945 */ /* 0x000fe60003800000 */
[----:B------:R-:W1:Y:S02]  /*1e230*/  SYNCS.PHASECHK.TRANS64.TRYWAIT P0, [R31+URZ+0x38860], R0 ;  /* 0x038860001f0075a7 */ /* 0x000e64000800017f */
[----:B-1----:R-:W-:Y:S05]  /*1e240*/  @!P0 BRA `(.L_x_8829) ;  /* 0x0000005400348947 */ /* 0x002fea0003800000 */
.L_x_8960:
[----:B------:R-:W-:Y:S05]  /*1e250*/  BSYNC B0 ;  /* 0x0000000000007941 */ /* 0x000fea0003800000 */
.L_x_8828:
        /* <DEDUP_REMOVED lines=111> */
.L_x_8970:
        /* <DEDUP_REMOVED lines=34> */
.L_x_8831:
        /* <DEDUP_REMOVED lines=11> */
.L_x_8832:
        /* <DEDUP_REMOVED lines=11> */
.L_x_8847:
        /* <DEDUP_REMOVED lines=17> */
[----:B-1----:R-:W-:-:S05]  /*1ede0*/  @P0 SHF.R.U32.HI R2, RZ, R3, R6 ;  /* 0x00000003ff020219 */ /* 0x002fca0000011606 */
[----:B------:R-:W-:-:S04]  /*1edf0*/  IMAD.MOV R3, RZ, RZ, -R2 ;  /* 0x000000ffff037224 */ /* 0x000fc800078e0a02 */
        /* <DEDUP_REMOVED lines=23> */
.L_x_8835:
[----:B------:R-:W-:Y:S01]  /*1ef70*/  IMAD R6, R25, 0x8, R23 ;  /* 0x0000000819067824 */ /* 0x000fe200078e0217 */
[----:B------:R-:W-:Y:S01]  /*1ef80*/  SHF.L.U32 R21, R28, 0x1f, RZ ;  /* 0x0000001f1c157819 */ /* 0x000fe200000006ff */
[----:B------:R-:W-:Y:S01]  /*1ef90*/  BSSY B1, `(.L_x_8836) ;  /* 0x0000004000017945 */ /* 0x000fe20003800000 */
[----:B------:R-:W-:Y:S02]  /*1efa0*/  SHF.R.S32.HI R9, RZ, 0x1f, R5 ;  /* 0x0000001fff097819 */ /* 0x000fe40000011405 */
[----:B------:R-:W0:Y:S02]  /*1efb0*/  SYNCS.PHASECHK.TRANS64.TRYWAIT P0, [R6+URZ+0x38840], R21 ;  /* 0x03884015060075a7 */ /* 0x000e24000800017f */
[----:B0-----:R-:W-:Y:S05]  /*1efc0*/  @!P0 BRA `(.L_x_8837) ;  /* 0x0000005000108947 */ /* 0x001fea0003800000 */
.L_x_8971:
[----:B------:R-:W-:Y:S05]  /*1efd0*/  BSYNC B1 ;  /* 0x0000000000017941 */ /* 0x000fea0003800000 */
.L_x_8836:
        /* <DEDUP_REMOVED lines=42> */
.L_x_8981:
        /* <DEDUP_REMOVED lines=8> */
.L_x_8839:
        /* <DEDUP_REMOVED lines=11> */
.L_x_8840:
[----:B------:R2:W-:Y:S01]  /*1f3b0*/  SYNCS.ARRIVE.TRANS64.A1T0 RZ, [R6+URZ+0x38830], RZ ;  /* 0x038830ff06ff79a7 */ /* 0x0005e2000810003f */
[----:B------:R-:W-:Y:S05]  /*1f3c0*/  @!P2 BRA `(.L_x_8841) ;  /* 0x000000000004a947 */ /* 0x000fea0003800000 */
[----:B------:R-:W-:Y:S01]  /*1f3d0*/  BPT.TRAP 0x1 ;  /* 0x000000040000795c */ /* 0x000fe20000300000 */
.L_x_8841:
[----:B------:R-:W3:Y:S01]  /*1f3e0*/  SYNCS.PHASECHK.TRANS64.TRYWAIT P0, [R6+URZ+0x38860], R21 ;  /* 0x03886015060075a7 */ /* 0x000ee2000800017f */
[----:B------:R-:W-:Y:S04]  /*1f3f0*/  BSSY B1, `(.L_x_8842) ;  /* 0x0000002000017945 */ /* 0x000fe80003800000 */
[----:B---3--:R-:W-:Y:S05]  /*1f400*/  @!P0 BRA `(.L_x_8843) ;  /* 0x0000005000308947 */ /* 0x008fea0003800000 */
.L_x_8982:
[----:B------:R-:W-:Y:S05]  /*1f410*/  BSYNC B1 ;  /* 0x0000000000017941 */ /* 0x000fea0003800000 */
.L_x_8842:
        /* <DEDUP_REMOVED lines=81> */
.L_x_8992:
        /* <DEDUP_REMOVED lines=25> */
.L_x_8845:
        /* <DEDUP_REMOVED lines=11> */
.L_x_8846:
[----:B------:R1:W-:Y:S01]  /*1fb70*/  SYNCS.ARRIVE.TRANS64.A1T0 RZ, [R6+URZ+0x38850], RZ ;  /* 0x038850ff06ff79a7 */ /* 0x0003e2000810003f */
[----:B------:R-:W-:Y:S05]  /*1fb80*/  @P3 BRA `(.L_x_8847) ;  /* 0xfffffff000503947 */ /* 0x000fea000383ffff */
.L_x_8834:
[----:B------:R-:W-:Y:S05]  /*1fb90*/  BSYNC B0 ;  /* 0x0000000000007941 */ /* 0x000fea0003800000 */
.L_x_8833:
        /* <DEDUP_REMOVED lines=21> */
.L_x_8849:
[----:B------:R-:W-:Y:S05]  /*1fcf0*/  BSYNC B0 ;  /* 0x0000000000007941 */ /* 0x000fea0003800000 */
.L_x_8848:
[----:B------:R-:W-:-:S07]  /*1fd00*/  SEL R25, R25, RZ, P0 ;  /* 0x000000ff19197207 */ /* 0x000fce0000000000 */
.L_x_8802:
[----:B------:R-:W-:Y:S05]  /*1fd10*/  BSYNC B7 ;  /* 0x0000000000077941 */ /* 0x000fea0003800000 */
.L_x_8800:
        /* <DEDUP_REMOVED lines=11> */
.L_x_8850:
        /* <DEDUP_REMOVED lines=15> */
[----:B------:R-:W-:Y:S01]  /*1fec0*/  ISETP.GE.U32.AND P5, PT, R7, 0x10, PT ;  /* 0x000000100700780c */ /* 0x000fe20003fa6070 */
[----:B------:R-:W-:Y:S01]  /*1fed0*/  SHFL.IDX PT, R16, R16, 0x1, 0x1f ;  /* 0x00201f0010107f89 */ /* 0x000fe200000e0000 */
[----:B0-----:R-:W-:Y:S01]  /*1fee0*/  IMAD.MOV.U32 R2, RZ, RZ, RZ ;  /* 0x000000ffff027224 */ /* 0x001fe200078e00ff */
[----:B----4-:R-:W-:-:S02]  /*1fef0*/  @!P1 MOV R2, R3 ;  /* 0x0000000300029202 */ /* 0x010fc40000000f00 */
[----:B------:R-:W-:-:S03]  /*1ff00*/  ISETP.NE.AND P1, PT, R7, RZ, PT ;  /* 0x000000ff0700720c */ /* 0x000fc60003f25270 */
[----:B------:R-:W0:Y:S02]  /*1ff10*/  SHFL.UP PT, R14, R2, 0x1, RZ ;  /* 0x04200000020e7989 */ /* 0x000e2400000e00ff */
[----:B0-----:R-:W-:-:S05]  /*1ff20*/  SEL R5, R14, RZ, P1 ;  /* 0x000000ff0e057207 */ /* 0x001fca0000800000 */
[----:B------:R-:W-:-:S05]  /*1ff30*/  IMAD.IADD R4, R2, 0x1, R5 ;  /* 0x0000000102047824 */ /* 0x000fca00078e0205 */
[----:B------:R-:W0:Y:S02]  /*1ff40*/  SHFL.UP PT, R14, R4, 0x2, RZ ;  /* 0x04400000040e7989 */ /* 0x000e2400000e00ff */
[----:B0-----:R-:W-:-:S05]  /*1ff50*/  SEL R5, R14, RZ, P2 ;  /* 0x000000ff0e057207 */ /* 0x001fca0001000000 */
[----:B------:R-:W-:-:S05]  /*1ff60*/  IMAD.IADD R5, R4, 0x1, R5 ;  /* 0x0000000104057824 */ /* 0x000fca00078e0205 */
[----:B------:R-:W1:Y:S02]  /*1ff70*/  SHFL.UP PT, R14, R5, 0x4, RZ ;  /* 0x04800000050e7989 */ /* 0x000e6400000e00ff */
[----:B-123--:R-:W-:-:S05]  /*1ff80*/  SEL R6, R14, RZ, P3 ;  /* 0x000000ff0e067207 */ /* 0x00efca0001800000 */
        /* <DEDUP_REMOVED lines=8> */
.L_x_9002:
[----:B------:R-:W-:Y:S02]  /*20010*/  ULDC UR4, c[0x0][0xd38] ;  /* 0x00034e0000047ab9 */ /* 0x000fe40000000800 */
[----:B------:R-:W-:-:S04]  /*20020*/  IMAD.U32 R4, RZ, RZ, UR4 ;  /* 0x00000004ff047e24 */ /* 0x000fc8000f8e00ff */
[----:B-1----:R-:W-:-:S04]  /*20030*/  IMAD R5, R14, R4, RZ ;  /* 0x000000040e057224 */ /* 0x002fc800078e02ff */
[----:B------:R-:W-:-:S05]  /*20040*/  IMAD.IADD R16, R16, 0x1, R5 ;  /* 0x0000000110107824 */ /* 0x000fca00078e0205 */
[----:B------:R-:W-:-:S13]  /*20050*/  ISETP.GT.AND P6, PT, R16, R0, PT ;  /* 0x000000001000720c */ /* 0x000fda0003fc4270 */
[----:B------:R-:W-:Y:S05]  /*20060*/  @P6 BRA `(.L_x_8853) ;  /* 0x00000000009c6947 */ /* 0x000fea0003800000 */
.L_x_8858:
        /* <DEDUP_REMOVED lines=14> */
.L_x_8856:
[----:B------:R-:W-:Y:S05]  /*20150*/  BSYNC B0 ;  /* 0x0000000000007941 */ /* 0x000fea0003800000 */
.L_x_8855:
        /* <DEDUP_REMOVED lines=18> */
.L_x_9010:
[----:B------:R-:W-:Y:S02]  /*20280*/  ULDC UR4, c[0x0][0xd38] ;  /* 0x00034e0000047ab9 */ /* 0x000fe40000000800 */
[----:B------:R-:W-:-:S04]  /*20290*/  IMAD.U32 R4, RZ, RZ, UR4 ;  /* 0x00000004ff047e24 */ /* 0x000fc8000f8e00ff */
[----:B-1----:R-:W-:-:S04]  /*202a0*/  IMAD R5, R14, R4, RZ ;  /* 0x000000040e057224 */ /* 0x002fc800078e02ff */
[----:B------:R-:W-:-:S05]  /*202b0*/  IMAD.IADD R16, R5, 0x1, R16 ;  /* 0x0000000105107824 */ /* 0x000fca00078e0210 */
[----:B------:R-:W-:-:S13]  /*202c0*/  ISETP.GT.AND P6, PT, R16, R0, PT ;  /* 0x000000001000720c */ /* 0x000fda0003fc4270 */
[----:B------:R-:W-:Y:S05]  /*202d0*/  @!P6 BRA `(.L_x_8858) ;  /* 0xfffffffc0064e947 */ /* 0x000fea000383ffff */
.L_x_8853:
        /* <DEDUP_REMOVED lines=8> */
.L_x_9014:
[----:B------:R-:W-:Y:S01]  /*20360*/  ISETP.NE.AND P0, PT, R6, RZ, PT ;  /* 0x000000ff0600720c */ /* 0x000fe20003f05270 */
[----:B------:R-:W-:-:S12]  /*20370*/  IMAD.MOV.U32 R6, RZ, RZ, RZ ;  /* 0x000000ffff067224 */ /* 0x000fd800078e00ff */
[----:B------:R-:W-:Y:S05]  /*20380*/  @!P0 BRA `(.L_x_8860) ;  /* 0x0000000000108947 */ /* 0x000fea0003800000 */
[----:B------:R-:W-:Y:S01]  /*20390*/  UMOV UR4, 0xffffffff ;  /* 0xffffffff00047882 */ /* 0x000fe20000000000 */
[----:B------:R-:W-:Y:S02]  /*203a0*/  VIADD R12, R5, 0xffffffff ;  /* 0xffffffff050c7836 */ /* 0x000fe40000000000 */
[----:B------:R-:W-:Y:S05]  /*203b0*/  BRA.DIV UR4, `(.L_x_8861) ;  /* 0x00000052045c7947 */ /* 0x000fea000b800000 */
[----:B------:R3:W4:Y:S02]  /*203c0*/  SHFL.IDX PT, R6, R3, R12, 0x1f ;  /* 0x00001f0c03067589 */ /* 0x00072400000e0000 */
.L_x_8860:
[----:B01-3--:R-:W0:Y:S01]  /*203d0*/  LDC.64 R2, c[0x0][0xd90] ;  /* 0x00036400ff027b82 */ /* 0x00be220000000a00 */
[----:B------:R-:W-:-:S04]  /*203e0*/  IMAD.IADD R19, R5, 0x1, R19 ;  /* 0x0000000105137824 */ /* 0x000fc800078e0213 */
[----:B0-----:R-:W-:-:S05]  /*203f0*/  IMAD.WIDE R2, R19, 0x4, R2 ;  /* 0x0000000413027825 */ /* 0x001fca00078e0202 */
[----:B------:R0:W2:Y:S01]  /*20400*/  LDG.E R7, desc[UR40][R2.64] ;  /* 0x0000002802077981 */ /* 0x0000a2000c1e1900 */
[----:B----4-:R-:W-:-:S04]  /*20410*/  IMAD R16, R6, R4, R16 ;  /* 0x0000000406107224 */ /* 0x010fc800078e0210 */
[----:B------:R-:W-:Y:S02]  /*20420*/  IMAD.IADD R0, R0, 0x1, -R16 ;  /* 0x0000000100007824 */ /* 0x000fe400078e0a10 */
[----:B0-----:R-:W-:Y:S02]  /*20430*/  IMAD.MOV.U32 R2, RZ, RZ, RZ ;  /* 0x000000ffff027224 */ /* 0x001fe400078e00ff */
[----:B--2---:R-:W-:-:S05]  /*20440*/  IMAD R5, R17, R7, RZ ;  /* 0x0000000711057224 */ /* 0x004fca00078e02ff */
        /* <DEDUP_REMOVED lines=38> */
[----:B------:R-:W-:Y:S02]  /*206b0*/  IABS R9, R5 ;  /* 0x0000000500097213 */ /* 0x000fe40000000000 */
[----:B------:R-:W-:-:S03]  /*206c0*/  IADD3 R0, RZ, -R0, RZ ;  /* 0x80000000ff007210 */ /* 0x000fc60007ffe0ff */
        /* <DEDUP_REMOVED lines=10> */
[----:B------:R-:W-:-:S06]  /*20770*/  @P0 VIADD R2, R2, 0x1 ;  /* 0x0000000102020836 */ /* 0x000fcc0000000000 */
[----:B------:R-:W-:Y:S01]  /*20780*/  @!P2 IMAD.MOV R2, RZ, RZ, -R2 ;  /* 0x000000ffff02a224 */ /* 0x000fe200078e0a02 */
[----:B------:R-:W-:Y:S01]  /*20790*/  @!P1 LOP3.LUT R2, RZ, R4, RZ, 0x33, !PT ;  /* 0x00000004ff029212 */ /* 0x000fe200078e33ff */
[----:B------:R-:W-:-:S04]  /*207a0*/  IMAD.MOV R4, RZ, RZ, -R4 ;  /* 0x000000ffff047224 */ /* 0x000fc800078e0a04 */
[----:B------:R-:W-:Y:S01]  /*207b0*/  IMAD R18, R2, R4, R5 ;  /* 0x0000000402127224 */ /* 0x000fe200078e0205 */
[----:B------:R-:W-:-:S05]  /*207c0*/  LOP3.LUT R2, RZ, R2, RZ, 0x33, !PT ;  /* 0x00000002ff027212 */ /* 0x000fca00078e33ff */
[----:B------:R-:W-:Y:S01]  /*207d0*/  IMAD.IADD R17, R17, 0x1, R2 ;  /* 0x0000000111117824 */ /* 0x000fe200078e0202 */
[----:B------:R-:W-:Y:S06]  /*207e0*/  BRA `(.L_x_8862) ;  /* 0x00000000001c7947 */ /* 0x000fec0003800000 */
.L_x_8854:
[----:B------:R-:W-:Y:S01]  /*207f0*/  UMOV UR4, URZ ;  /* 0x0000003f00047c82 */ /* 0x000fe20008000000 */
[----:B------:R-:W-:Y:S01]  /*20800*/  UMOV UR5, URZ ;  /* 0x0000003f00057c82 */ /* 0x000fe20008000000 */
[----:B------:R-:W-:Y:S01]  /*20810*/  ULDC UR6, c[0x0][0xd3c] ;  /* 0x00034f0000067ab9 */ /* 0x000fe20000000800 */
[----:B------:R-:W-:Y:S02]  /*20820*/  IMAD.MOV.U32 R16, RZ, RZ, R0 ;  /* 0x000000ffff107224 */ /* 0x000fe400078e0000 */
[----:B------:R-:W-:Y:S02]  /*20830*/  IMAD.U32 R17, RZ, RZ, UR4 ;  /* 0x00000004ff117e24 */ /* 0x000fe4000f8e00ff */
[----:B------:R-:W-:Y:S02]  /*20840*/  IMAD.U32 R18, RZ, RZ, UR5 ;  /* 0x00000005ff127e24 */ /* 0x000fe4000f8e00ff */
[----:B------:R-:W-:-:S07]  /*20850*/  IMAD.U32 R19, RZ, RZ, UR6 ;  /* 0x00000006ff137e24 */ /* 0x000fce000f8e00ff */
.L_x_8862:
        /* <DEDUP_REMOVED lines=10> */
.L_x_8851:
[----:B------:R-:W-:Y:S02]  /*20900*/  ULDC UR4, c[0x0][0xd3c] ;  /* 0x00034f0000047ab9 */ /* 0x000fe40000000800 */
[----:B0-----:R-:W-:-:S13]  /*20910*/  ISETP.GE.AND P0, PT, R19, UR4, PT ;  /* 0x0000000413007c0c */ /* 0x001fda000bf06270 */
[----:B------:R-:W-:Y:S05]  /*20920*/  @!P0 BRA `(.L_x_8863) ;  /* 0xffffff8800e08947 */ /* 0x000fea000383ffff */
[----:B------:R-:W-:Y:S05]  /*20930*/  BSYNC B8 ;  /* 0x0000000000087941 */ /* 0x000fea0003800000 */
.L_x_8750:
        /* <DEDUP_REMOVED lines=12> */
.L_x_9017:
[----:B------:R-:W-:Y:S05]  /*20a00*/  BSYNC B0 ;  /* 0x0000000000007941 */ /* 0x000fea0003800000 */
.L_x_8864:
[----:B------:R-:W-:-:S03]  /*20a10*/  UMOV UR4, 0xffffffff ;  /* 0xffffffff00047882 */ /* 0x000fc60000000000 */
[----:B------:R-:W-:Y:S05]  /*20a20*/  BRA.DIV UR4, `(.L_x_8866) ;  /* 0x0000004a04fc7947 */ /* 0x000fea000b800000 */
[----:B0-----:R-:W0:Y:S02]  /*20a30*/  S2R R0, SR_TID.X ;  /* 0x0000000000007919 */ /* 0x001e240000002100 */
[----:B0-----:R-:W-:-:S04]  /*20a40*/  SHF.R.U32.HI R0, RZ, 0x5, R0 ;  /* 0x00000005ff007819 */ /* 0x001fc80000011600 */
[----:B------:R-:W-:-:S05]  /*20a50*/  LOP3.LUT R0, R0, 0x3, RZ, 0xc0, !PT ;  /* 0x0000000300007812 */ /* 0x000fca00078ec0ff */
[----:B------:R0:W1:Y:S02]  /*20a60*/  SHFL.IDX PT, R14, R0, RZ, 0x1f ;  /* 0x00001fff000e7589 */ /* 0x00006400000e0000 */
.L_x_9020:
[----:B-1----:R-:W-:-:S13]  /*20a70*/  ISETP.NE.AND P0, PT, R14, RZ, PT ;  /* 0x000000ff0e00720c */ /* 0x002fda0003f05270 */
[----:B------:R-:W-:Y:S05]  /*20a80*/  @P0 BRA `(.L_x_8601) ;  /* 0x0000000000880947 */ /* 0x000fea0003800000 */
[----:B------:R-:W-:-:S03]  /*20a90*/  UMOV UR4, 0xffffffff ;  /* 0xffffffff00047882 */ /* 0x000fc60000000000 */
[----:B------:R-:W-:Y:S05]  /*20aa0*/  BRA.DIV UR4, `(.L_x_8867) ;  /* 0x0000004e04107947 */ /* 0x000fea000b800000 */
[----:B------:R-:W-:-:S13]  /*20ab0*/  ELECT P6, URZ, PT ;  /* 0x00000000003f782f */ /* 0x000fda00038c0000 */
.L_x_9023:
[----:B------:R-:W-:Y:S05]  /*20ac0*/  @!P6 BRA `(.L_x_8601) ;  /* 0x000000000078e947 */ /* 0x000fea0003800000 */
[----:B0-----:R-:W5:Y:S02]  /*20ad0*/  LDL.LU R0, [R1+0x8] ;  /* 0x0000080001007983 */ /* 0x001f640000300800 */
[----:B-----5:R-:W-:-:S04]  /*20ae0*/  LOP3.LUT R0, R0, 0x2, RZ, 0xfc, !PT ;  /* 0x0000000200007812 */ /* 0x020fc800078efcff */
[----:B------:R-:W-:-:S13]  /*20af0*/  ISETP.NE.AND P0, PT, R0, 0x3, PT ;  /* 0x000000030000780c */ /* 0x000fda0003f05270 */
[----:B------:R-:W-:Y:S05]  /*20b00*/  @!P0 BRA `(.L_x_8868) ;  /* 0x0000000000048947 */ /* 0x000fea0003800000 */
[----:B------:R-:W-:Y:S01]  /*20b10*/  BPT.TRAP 0x1 ;  /* 0x000000040000795c */ /* 0x000fe20000300000 */
.L_x_8868:
[C---:B------:R-:W-:Y:S01]  /*20b20*/  IMAD R5, R25.reuse, 0x8, R4 ;  /* 0x0000000819057824 */ /* 0x040fe200078e0204 */
[----:B------:R-:W-:Y:S01]  /*20b30*/  SHF.L.U32 R0, R28, 0x1f, RZ ;  /* 0x0000001f1c007819 */ /* 0x000fe200000006ff */
[----:B------:R-:W-:-:S03]  /*20b40*/  VIADD R25, R25, 0x1 ;  /* 0x0000000119197836 */ /* 0x000fc60000000000 */
[----:B------:R-:W0:Y:S02]  /*20b50*/  SYNCS.PHASECHK.TRANS64.TRYWAIT P1, [R5+URZ+0x38840], R0 ;  /* 0x03884000050075a7 */ /* 0x000e24000802017f */
[----:B------:R-:W-:-:S04]  /*20b60*/  ISETP.NE.AND P2, PT, R25, 0x2, PT ;  /* 0x000000021900780c */ /* 0x000fc80003f45270 */
[----:B------:R-:W-:Y:S01]  /*20b70*/  SEL R3, RZ, 0x1, P2 ;  /* 0x00000001ff037807 */ /* 0x000fe20001000000 */
[----:B0-----:R-:W-:Y:S08]  /*20b80*/  @!P1 BRA `(.L_x_8869) ;  /* 0x0000004800f89947 */ /* 0x001ff00003800000 */
.L_x_9024:
[----:B------:R-:W-:Y:S02]  /*20b90*/  SEL R25, R25, RZ, P2 ;  /* 0x000000ff19197207 */ /* 0x000fe40001000000 */
[----:B------:R-:W-:Y:S01]  /*20ba0*/  LOP3.LUT R2, R28, R3, RZ, 0x3c, !PT ;  /* 0x000000031c027212 */ /* 0x000fe200078e3cff */
[----:B------:R-:W-:Y:S06]  /*20bb0*/  @!P0 BRA `(.L_x_8870) ;  /* 0x0000000000048947 */ /* 0x000fec0003800000 */
[----:B------:R-:W-:Y:S01]  /*20bc0*/  BPT.TRAP 0x1 ;  /* 0x000000040000795c */ /* 0x000fe20000300000 */
.L_x_8870:
[----:B------:R-:W-:Y:S01]  /*20bd0*/  IMAD R25, R25, 0x8, R4 ;  /* 0x0000000819197824 */ /* 0x000fe200078e0204 */
[----:B------:R-:W-:-:S04]  /*20be0*/  SHF.L.U32 R2, R2, 0x1f, RZ ;  /* 0x0000001f02027819 */ /* 0x000fc800000006ff */
[----:B------:R-:W1:Y:S02]  /*20bf0*/  SYNCS.PHASECHK.TRANS64.TRYWAIT P1, [R25+URZ+0x38840], R2 ;  /* 0x03884002190075a7 */ /* 0x000e64000802017f */
[----:B-1----:R-:W-:Y:S05]  /*20c00*/  @!P1 BRA `(.L_x_8871) ;  /* 0x0000004800ec9947 */ /* 0x002fea0003800000 */
.L_x_9025:
[----:B------:R-:W-:Y:S05]  /*20c10*/  @!P0 BRA `(.L_x_8872) ;  /* 0x0000000000048947 */ /* 0x000fea0003800000 */
[----:B------:R-:W-:Y:S01]  /*20c20*/  BPT.TRAP 0x1 ;  /* 0x000000040000795c */ /* 0x000fe20000300000 */
.L_x_8872:
[----:B------:R-:W5:Y:S02]  /*20c30*/  SYNCS.PHASECHK.TRANS64.TRYWAIT P1, [R5+URZ+0x38860], R0 ;  /* 0x03886000050075a7 */ /* 0x000f64000802017f */
[----:B-----5:R-:W-:Y:S05]  /*20c40*/  @!P1 BRA `(.L_x_8873) ;  /* 0x0000004800f09947 */ /* 0x020fea0003800000 */
.L_x_9026:
[----:B------:R-:W-:Y:S05]  /*20c50*/  @!P0 BRA `(.L_x_8874) ;  /* 0x0000000000048947 */ /* 0x000fea0003800000 */
[----:B------:R-:W-:Y:S01]  /*20c60*/  BPT.TRAP 0x1 ;  /* 0x000000040000795c */ /* 0x000fe20000300000 */
.L_x_8874:
[----:B------:R0:W0:Y:S02]  /*20c70*/  SYNCS.PHASECHK.TRANS64.TRYWAIT P0, [R25+URZ+0x38860], R2 ;  /* 0x03886002190075a7 */ /* 0x000024000800017f */
[----:B0-----:R-:W-:Y:S05]  /*20c80*/  @!P0 NANOSLEEP.SYNCS 0x989680 ;  /* 0x009896800000895d */ /* 0x001fea0003900000 */
[----:B------:R-:W0:Y:S02]  /*20c90*/  @!P0 SYNCS.PHASECHK.TRANS64 P0, [R25+URZ+0x38860], R2 ;  /* 0x03886002190085a7 */ /* 0x000e24000800007f */
[----:B0-----:R-:W-:Y:S05]  /*20ca0*/  @!P0 BRA `(.L_x_8874) ;  /* 0xfffffffc00f08947 */ /* 0x001fea000383ffff */
.L_x_8601:
[----:B------:R-:W-:Y:S05]  /*20cb0*/  BSYNC B9 ;  /* 0x0000000000097941 */ /* 0x000fea0003800000 */
.L_x_8598:
[----:B------:R-:W-:Y:S05]  /*20cc0*/  EXIT ;  /* 0x000000000000794d */ /* 0x000fea0003800000 */
.L_x_8617:
[----:B0-----:R0:W1:Y:S02]  /*20cd0*/  SYNCS.PHASECHK.TRANS64.TRYWAIT P5, [R62+URZ+0x38890], R75 ;  /* 0x0388904b3e0075a7 */ /* 0x00106400080a017f */
[----:B-1----:R-:W-:Y:S05]  /*20ce0*/  @!P5 NANOSLEEP.SYNCS 0x989680 ;  /* 0x009896800000d95d */ /* 0x002fea0003900000 */
[----:B------:R-:W1:Y:S02]  /*20cf0*/  @!P5 SYNCS.PHASECHK.TRANS64 P5, [R62+URZ+0x38890], R75 ;  /* 0x0388904b3e00d5a7 */ /* 0x000e6400080a007f */
[----:B-1----:R-:W-:Y:S05]  /*20d00*/  @!P5 BRA `(.L_x_8617) ;  /* 0xfffffffc00f0d947 */ /* 0x002fea000383ffff */
[----:B------:R-:W-:Y:S05]  /*20d10*/  BRA `(.L_x_8875) ;  /* 0xfffffe1c00b07947 */ /* 0x000fea000383ffff */
.L_x_8618:
        /* <DEDUP_REMOVED lines=8> */
.L_x_8877:
[----:B------:R-:W-:Y:S05]  /*20da0*/  BSYNC B1 ;  /* 0x0000000000017941 */ /* 0x000fea0003800000 */
.L_x_8876:
        /* <DEDUP_REMOVED lines=8> */
.L_x_8878:
[----:B------:R-:W-:Y:S05]  /*20e30*/  BRA `(.L_x_8879) ;  /* 0xfffffe1c007c7947 */ /* 0x000fea000383ffff */
.L_x_8628:
[----:B0-----:R0:W1:Y:S02]  /*20e40*/  SYNCS.PHASECHK.TRANS64.TRYWAIT P6, [R62+URZ+0x38890], R75 ;  /* 0x0388904b3e0075a7 */ /* 0x00106400080c017f */
[----:B-1----:R-:W-:Y:S05]  /*20e50*/  @!P6 NANOSLEEP.SYNCS 0x989680 ;  /* 0x009896800000e95d */ /* 0x002fea0003900000 */
[----:B------:R-:W1:Y:S02]  /*20e60*/  @!P6 SYNCS.PHASECHK.TRANS64 P6, [R62+URZ+0x38890], R75 ;  /* 0x0388904b3e00e5a7 */ /* 0x000e6400080c007f */
[----:B-1----:R-:W-:Y:S05]  /*20e70*/  @!P6 BRA `(.L_x_8628) ;  /* 0xfffffffc00f0e947 */ /* 0x002fea000383ffff */
[----:B------:R-:W-:Y:S05]  /*20e80*/  BRA `(.L_x_8880) ;  /* 0xfffffe2400e47947 */ /* 0x000fea000383ffff */
.L_x_8629:
        /* <DEDUP_REMOVED lines=8> */
.L_x_8882:
[----:B------:R-:W-:Y:S05]  /*20f10*/  BSYNC B1 ;  /* 0x0000000000017941 */ /* 0x000fea0003800000 */
.L_x_8881:
        /* <DEDUP_REMOVED lines=8> */
.L_x_8883:
[----:B------:R-:W-:Y:S01]  /*20fa0*/  IMAD.MOV.U32 R69, RZ, RZ, R14 ;  /* 0x000000ffff457224 */ /* 0x000fe200078e000e */
[----:B------:R-:W-:Y:S06]  /*20fb0*/  BRA `(.L_x_8884) ;  /* 0xfffffe2400ac7947 */ /* 0x000fec000383ffff */
.L_x_8634:
[----:B-1----:R1:W2:Y:S02]  /*20fc0*/  SYNCS.PHASECHK.TRANS64.TRYWAIT P4, [R62+URZ+0x38890], R75 ;  /* 0x0388904b3e0075a7 */ /* 0x0022a4000808017f */
[----:B--2---:R-:W-:Y:S05]  /*20fd0*/  @!P4 NANOSLEEP.SYNCS 0x989680 ;  /* 0x009896800000c95d */ /* 0x004fea0003900000 */
[----:B------:R-:W2:Y:S02]  /*20fe0*/  @!P4 SYNCS.PHASECHK.TRANS64 P4, [R62+URZ+0x38890], R75 ;  /* 0x0388904b3e00c5a7 */ /* 0x000ea4000808007f */
[----:B--2---:R-:W-:Y:S05]  /*20ff0*/  @!P4 BRA `(.L_x_8634) ;  /* 0xfffffffc00f0c947 */ /* 0x004fea000383ffff */
[----:B------:R-:W-:Y:S05]  /*21000*/  BRA `(.L_x_8885) ;  /* 0xfffffe2c00987947 */ /* 0x000fea000383ffff */
.L_x_8635:
[----:B------:R-:W-:Y:S01]  /*21010*/  BSSY B1, `(.L_x_8886) ;  /* 0x0000007000017945 */ /* 0x000fe20003800000 */
[----:B------:R-:W-:Y:S01]  /*21020*/  MOV R12, RZ ;  /* 0x000000ff000c7202 */ /* 0x000fe20000000f00 */
[----:B------:R-:W-:Y:S02]  /*21030*/  IMAD.MOV.U32 R11, RZ, RZ, 0x1c1f ;  /* 0x00001c1fff0b7424 */ /* 0x000fe400078e00ff */
[----:B------:R-:W-:-:S07]  /*21040*/  IMAD.MOV.U32 R15, RZ, RZ, -0x1 ;  /* 0xffffffffff0f7424 */ /* 0x000fce00078e00ff */
[----:B-1----:R-:W-:Y:S05]  /*21050*/  WARPSYNC.COLLECTIVE R15, `(.L_x_8887) ;  /* 0x000000000f087348 */ /* 0x002fea0003c00000 */
[----:B------:R0:W2:Y:S02]  /*21060*/  SHFL.IDX P6, R14, R13, R12, R11 ;  /* 0x0000000c0d0e7389 */ /* 0x0000a400000c000b */
[----:B012---:R-:W-:Y:S01]  /*21070*/  ENDCOLLECTIVE ;  /* 0x000000000000791b */ /* 0x007fe20003800000 */
.L_x_8887:
[----:B------:R-:W-:Y:S05]  /*21080*/  BSYNC B1 ;  /* 0x0000000000017941 */ /* 0x000fea0003800000 */
.L_x_8886:
        /* <DEDUP_REMOVED lines=8> */
.L_x_8888:
[----:B------:R-:W-:Y:S05]  /*21110*/  BRA `(.L_x_8889) ;  /* 0xfffffe2c00c07947 */ /* 0x000fea000383ffff */
.L_x_8639:
[----:B--2---:R2:W3:Y:S02]  /*21120*/  SYNCS.PHASECHK.TRANS64.TRYWAIT P3, [R62+URZ+0x388b0], R75 ;  /* 0x0388b04b3e0075a7 */ /* 0x0044e4000806017f */
[----:B---3--:R-:W-:Y:S05]  /*21130*/  @!P3 NANOSLEEP.SYNCS 0x989680 ;  /* 0x009896800000b95d */ /* 0x008fea0003900000 */
[----:B------:R-:W3:Y:S02]  /*21140*/  @!P3 SYNCS.PHASECHK.TRANS64 P3, [R62+URZ+0x388b0], R75 ;  /* 0x0388b04b3e00b5a7 */ /* 0x000ee4000806007f */
[----:B---3--:R-:W-:Y:S05]  /*21150*/  @!P3 BRA `(.L_x_8639) ;  /* 0xfffffffc00f0b947 */ /* 0x008fea000383ffff */
[----:B------:R-:W-:Y:S05]  /*21160*/  BRA `(.L_x_8890) ;  /* 0xfffffe30004c7947 */ /* 0x000fea000383ffff */
.L_x_8664:
        /* <DEDUP_REMOVED lines=8> */
.L_x_8892:
[----:B------:R-:W-:Y:S05]  /*211f0*/  BSYNC B1 ;  /* 0x0000000000017941 */ /* 0x000fea0003800000 */
.L_x_8891:
        /* <DEDUP_REMOVED lines=8> */
.L_x_8893:
[----:B------:R-:W-:Y:S01]  /*21280*/  MOV R13, R7 ;  /* 0x00000007000d7202 */ /* 0x000fe20000000f00 */
[----:B------:R-:W-:-:S07]  /*21290*/  IMAD.MOV.U32 R2, RZ, RZ, R14 ;  /* 0x000000ffff027224 */ /* 0x000fce00078e000e */
[----:B------:R-:W-:Y:S05]  /*212a0*/  WARPSYNC.COLLECTIVE R15, `(.L_x_8894) ;  /* 0x000000000f087348 */ /* 0x000fea0003c00000 */
[----:B------:R0:W1:Y:S02]  /*212b0*/  SHFL.IDX P6, R14, R13, R12, R11 ;  /* 0x0000000c0d0e7389 */ /* 0x00006400000c000b */
[----:B01----:R-:W-:Y:S01]  /*212c0*/  ENDCOLLECTIVE ;  /* 0x000000000000791b */ /* 0x003fe20003800000 */
.L_x_8894:
[----:B------:R-:W-:Y:S02]  /*212d0*/  IMAD.MOV.U32 R13, RZ, RZ, R4 ;  /* 0x000000ffff0d7224 */ /* 0x000fe400078e0004 */
[----:B------:R-:W-:-:S07]  /*212e0*/  IMAD.MOV.U32 R5, RZ, RZ, R14 ;  /* 0x000000ffff057224 */ /* 0x000fce00078e000e */
[----:B------:R-:W-:Y:S05]  /*212f0*/  WARPSYNC.COLLECTIVE R15, `(.L_x_8895) ;  /* 0x000000000f087348 */ /* 0x000fea0003c00000 */
[----:B------:R0:W1:Y:S02]  /*21300*/  SHFL.IDX P6, R14, R13, R12, R11 ;  /* 0x0000000c0d0e7389 */ /* 0x00006400000c000b */
[----:B01----:R-:W-:Y:S01]  /*21310*/  ENDCOLLECTIVE ;  /* 0x000000000000791b */ /* 0x003fe20003800000 */
.L_x_8895:
[----:B------:R-:W-:Y:S05]  /*21320*/  BRA `(.L_x_8896) ;  /* 0xfffffe6400547947 */ /* 0x000fea000383ffff */
.L_x_8667:
        /* <DEDUP_REMOVED lines=8> */
.L_x_8898:
[----:B------:R-:W-:Y:S05]  /*213b0*/  BSYNC B1 ;  /* 0x0000000000017941 */ /* 0x000fea0003800000 */
.L_x_8897:
        /* <DEDUP_REMOVED lines=8> */
.L_x_8899:
[----:B------:R-:W-:Y:S02]  /*21440*/  IMAD.MOV.U32 R13, RZ, RZ, R7 ;  /* 0x000000ffff0d7224 */ /* 0x000fe400078e0007 */
[----:B------:R-:W-:-:S07]  /*21450*/  IMAD.MOV.U32 R2, RZ, RZ, R14 ;  /* 0x000000ffff027224 */ /* 0x000fce00078e000e */
[----:B------:R-:W-:Y:S05]  /*21460*/  WARPSYNC.COLLECTIVE R15, `(.L_x_8900) ;  /* 0x000000000f087348 */ /* 0x000fea0003c00000 */
[----:B------:R0:W1:Y:S02]  /*21470*/  SHFL.IDX P6, R14, R13, R12, R11 ;  /* 0x0000000c0d0e7389 */ /* 0x00006400000c000b */
[----:B01----:R-:W-:Y:S01]  /*21480*/  ENDCOLLECTIVE ;  /* 0x000000000000791b */ /* 0x003fe20003800000 */
.L_x_8900:
[----:B------:R-:W-:Y:S02]  /*21490*/  IMAD.MOV.U32 R13, RZ, RZ, R4 ;  /* 0x000000ffff0d7224 */ /* 0x000fe400078e0004 */
[----:B------:R-:W-:-:S07]  /*214a0*/  IMAD.MOV.U32 R5, RZ, RZ, R14 ;  /* 0x000000ffff057224 */ /* 0x000fce00078e000e */
[----:B------:R-:W-:Y:S05]  /*214b0*/  WARPSYNC.COLLECTIVE R15, `(.L_x_8901) ;  /* 0x000000000f087348 */ /* 0x000fea0003c00000 */
[----:B------:R0:W1:Y:S02]  /*214c0*/  SHFL.IDX P6, R14, R13, R12, R11 ;  /* 0x0000000c0d0e7389 */ /* 0x00006400000c000b */
[----:B01----:R-:W-:Y:S01]  /*214d0*/  ENDCOLLECTIVE ;  /* 0x000000000000791b */ /* 0x003fe20003800000 */
.L_x_8901:
[----:B------:R-:W-:Y:S01]  /*214e0*/  IMAD.MOV.U32 R4, RZ, RZ, R14 ;  /* 0x000000ffff047224 */ /* 0x000fe200078e000e */
[----:B------:R-:W-:Y:S06]  /*214f0*/  BRA `(.L_x_8902) ;  /* 0xfffffe6400ac7947 */ /* 0x000fec000383ffff */
.L_x_8671:
[----:B0-----:R0:W1:Y:S02]  /*21500*/  SYNCS.PHASECHK.TRANS64.TRYWAIT P0, [R18+URZ+0x38800], R35 ;  /* 0x03880023120075a7 */ /* 0x001064000800017f */
[----:B-1----:R-:W-:Y:S05]  /*21510*/  @!P0 NANOSLEEP.SYNCS 0x989680 ;  /* 0x009896800000895d */ /* 0x002fea0003900000 */
[----:B------:R-:W1:Y:S02]  /*21520*/  @!P0 SYNCS.PHASECHK.TRANS64 P0, [R18+URZ+0x38800], R35 ;  /* 0x03880023120085a7 */ /* 0x000e64000800007f */
[----:B-1----:R-:W-:Y:S05]  /*21530*/  @!P0 BRA `(.L_x_8671) ;  /* 0xfffffffc00f08947 */ /* 0x002fea000383ffff */
[----:B------:R-:W-:Y:S05]  /*21540*/  BRA `(.L_x_8903) ;  /* 0xfffffe6800a47947 */ /* 0x000fea000383ffff */
.L_x_8679:
[----:B------:R-:W0:Y:S01]  /*21550*/  LDC R37, c[0x0][0x3f4] ;  /* 0x0000fd00ff257b82 */ /* 0x000e220000000800 */
        /* <DEDUP_REMOVED lines=8> */
.L_x_8905:
[----:B------:R-:W-:Y:S05]  /*215e0*/  BSYNC B1 ;  /* 0x0000000000017941 */ /* 0x000fea0003800000 */
.L_x_8904:
        /* <DEDUP_REMOVED lines=10> */
.L_x_8906:
        /* <DEDUP_REMOVED lines=8> */
.L_x_8907:
[----:B------:R-:W-:-:S05]  /*21710*/  @!P1 IADD3 R2, P2, R2, R7, RZ ;  /* 0x0000000702029210 */ /* 0x000fca0007f5e0ff */
[----:B------:R-:W-:Y:S02]  /*21720*/  @!P1 IMAD.X R5, R0, 0x1, R4, P2 ;  /* 0x0000000100059824 */ /* 0x000fe400010e0604 */
[----:B------:R-:W-:Y:S02]  /*21730*/  @!P1 IMAD.MOV.U32 R8, RZ, RZ, R2 ;  /* 0x000000ffff089224 */ /* 0x000fe400078e0002 */
[----:B------:R-:W-:Y:S02]  /*21740*/  @!P1 IMAD.MOV.U32 R9, RZ, RZ, R5 ;  /* 0x000000ffff099224 */ /* 0x000fe400078e0005 */
[----:B------:R-:W-:Y:S02]  /*21750*/  IMAD.MOV.U32 R13, RZ, RZ, R27 ;  /* 0x000000ffff0d7224 */ /* 0x000fe400078e001b */
[----:B------:R-:W-:-:S07]  /*21760*/  IMAD.MOV.U32 R3, RZ, RZ, R14 ;  /* 0x000000ffff037224 */ /* 0x000fce00078e000e */
[----:B------:R-:W-:Y:S05]  /*21770*/  WARPSYNC.COLLECTIVE R15, `(.L_x_8908) ;  /* 0x000000000f087348 */ /* 0x000fea0003c00000 */
[----:B------:R0:W1:Y:S02]  /*21780*/  SHFL.IDX P6, R14, R13, R12, R11 ;  /* 0x0000000c0d0e7389 */ /* 0x00006400000c000b */
[----:B01----:R-:W-:Y:S01]  /*21790*/  ENDCOLLECTIVE ;  /* 0x000000000000791b */ /* 0x003fe20003800000 */
.L_x_8908:
        /* <DEDUP_REMOVED lines=9> */
[----:B------:R-:W-:Y:S01]  /*21830*/  CS2R R20, SRZ ;  /* 0x0000000000147805 */ /* 0x000fe2000001ff00 */
[----:B0-----:R-:W-:Y:S02]  /*21840*/  IMAD.MOV.U32 R15, RZ, RZ, -0x1 ;  /* 0xffffffffff0f7424 */ /* 0x001fe400078e00ff */
[----:B--2---:R-:W-:Y:S01]  /*21850*/  @!P1 IMAD.MOV.U32 R31, RZ, RZ, R11 ;  /* 0x000000ffff1f9224 */ /* 0x004fe200078e000b */
[----:B------:R-:W-:Y:S01]  /*21860*/  @!P1 MOV R28, R8 ;  /* 0x00000008001c9202 */ /* 0x000fe20000000f00 */
[----:B------:R-:W-:-:S02]  /*21870*/  IMAD.MOV.U32 R11, RZ, RZ, 0x1c1f ;  /* 0x00001c1fff0b7424 */ /* 0x000fc400078e00ff */
[----:B------:R-:W-:Y:S02]  /*21880*/  @!P1 IMAD.MOV.U32 R29, RZ, RZ, R9 ;  /* 0x000000ffff1d9224 */ /* 0x000fe400078e0009 */
[----:B------:R-:W-:-:S07]  /*21890*/  IMAD.MOV.U32 R0, RZ, RZ, R28 ;  /* 0x000000ffff007224 */ /* 0x000fce00078e001c */
[----:B-----5:R-:W-:Y:S05]  /*218a0*/  WARPSYNC.COLLECTIVE R15, `(.L_x_8909) ;  /* 0x000000000f087348 */ /* 0x020fea0003c00000 */
[----:B------:R0:W1:Y:S02]  /*218b0*/  SHFL.IDX P6, R14, R13, R12, R11 ;  /* 0x0000000c0d0e7389 */ /* 0x00006400000c000b */
[----:B01---5:R-:W-:Y:S01]  /*218c0*/  ENDCOLLECTIVE ;  /* 0x000000000000791b */ /* 0x023fe20003800000 */
.L_x_8909:
[----:B------:R-:W-:Y:S02]  /*218d0*/  IMAD.MOV.U32 R2, RZ, RZ, R29 ;  /* 0x000000ffff027224 */ /* 0x000fe400078e001d */
[----:B------:R-:W-:Y:S01]  /*218e0*/  @!P1 IMAD.MOV.U32 R30, RZ, RZ, R10 ;  /* 0x000000ffff1e9224 */ /* 0x000fe200078e000a */
[----:B------:R-:W-:Y:S01]  /*218f0*/  PRMT R52, R0, 0x7610, R52 ;  /* 0x0000761000347816 */ /* 0x000fe20000000034 */
[----:B------:R-:W-:Y:S01]  /*21900*/  IMAD.MOV.U32 R8, RZ, RZ, R31 ;  /* 0x000000ffff087224 */ /* 0x000fe200078e001f */
[----:B------:R-:W-:Y:S01]  /*21910*/  PRMT R36, R36, 0x5410, R2 ;  /* 0x0000541024247816 */ /* 0x000fe20000000002 */
[----:B------:R-:W-:Y:S01]  /*21920*/  IMAD.MOV.U32 R0, RZ, RZ, R30 ;  /* 0x000000ffff007224 */ /* 0x000fe200078e001e */
[----:B------:R-:W-:-:S04]  /*21930*/  CS2R R2, SRZ ;  /* 0x0000000000027805 */ /* 0x000fc8000001ff00 */
        /* <DEDUP_REMOVED lines=10> */
.L_x_8910:
        /* <DEDUP_REMOVED lines=13> */
.L_x_8911:
[----:B------:R-:W-:Y:S02]  /*21ab0*/  IMAD.MOV.U32 R13, RZ, RZ, R27 ;  /* 0x000000ffff0d7224 */ /* 0x000fe400078e001b */
[----:B------:R-:W-:-:S07]  /*21ac0*/  IMAD.MOV.U32 R26, RZ, RZ, R14 ;  /* 0x000000ffff1a7224 */ /* 0x000fce00078e000e */
[----:B------:R-:W-:Y:S05]  /*21ad0*/  WARPSYNC.COLLECTIVE R15, `(.L_x_8912) ;  /* 0x000000000f087348 */ /* 0x000fea0003c00000 */
[----:B------:R0:W1:Y:S02]  /*21ae0*/  SHFL.IDX P6, R14, R13, R12, R11 ;  /* 0x0000000c0d0e7389 */ /* 0x00006400000c000b */
[----:B01----:R-:W-:Y:S01]  /*21af0*/  ENDCOLLECTIVE ;  /* 0x000000000000791b */ /* 0x003fe20003800000 */
.L_x_8912:
[----:B------:R-:W-:Y:S05]  /*21b00*/  BRA `(.L_x_8913) ;  /* 0xfffffe74008c7947 */ /* 0x000fea000383ffff */
.L_x_8683:
[----:B0-----:R0:W1:Y:S02]  /*21b10*/  SYNCS.PHASECHK.TRANS64.TRYWAIT P1, [R18+URZ+0x38800], R13 ;  /* 0x0388000d120075a7 */ /* 0x001064000802017f */
[----:B-1----:R-:W-:Y:S05]  /*21b20*/  @!P1 NANOSLEEP.SYNCS 0x989680 ;  /* 0x009896800000995d */ /* 0x002fea0003900000 */
[----:B------:R-:W1:Y:S02]  /*21b30*/  @!P1 SYNCS.PHASECHK.TRANS64 P1, [R18+URZ+0x38800], R13 ;  /* 0x0388000d120095a7 */ /* 0x000e64000802007f */
[----:B-1----:R-:W-:Y:S05]  /*21b40*/  @!P1 BRA `(.L_x_8683) ;  /* 0xfffffffc00f09947 */ /* 0x002fea000383ffff */
[----:B------:R-:W-:Y:S05]  /*21b50*/  BRA `(.L_x_8914) ;  /* 0xfffffe7800287947 */ /* 0x000fea000383ffff */
.L_x_8689:
[----:B0-----:R0:W2:Y:S02]  /*21b60*/  SYNCS.PHASECHK.TRANS64.TRYWAIT P1, [R15+URZ+0x38830], R12 ;  /* 0x0388300c0f0075a7 */ /* 0x0010a4000802017f */
[----:B--2---:R-:W-:Y:S05]  /*21b70*/  @!P1 NANOSLEEP.SYNCS 0x989680 ;  /* 0x009896800000995d */ /* 0x004fea0003900000 */
[----:B------:R-:W2:Y:S02]  /*21b80*/  @!P1 SYNCS.PHASECHK.TRANS64 P1, [R15+URZ+0x38830], R12 ;  /* 0x0388300c0f0095a7 */ /* 0x000ea4000802007f */
[----:B--2---:R-:W-:Y:S05]  /*21b90*/  @!P1 BRA `(.L_x_8689) ;  /* 0xfffffffc00f09947 */ /* 0x004fea000383ffff */
[----:B------:R-:W-:Y:S05]  /*21ba0*/  BRA `(.L_x_8688) ;  /* 0xfffffe8400b07947 */ /* 0x000fea000383ffff */
.L_x_8691:
[----:B--2---:R2:W3:Y:S02]  /*21bb0*/  SYNCS.PHASECHK.TRANS64.TRYWAIT P1, [R18+URZ+0x38810], R3 ;  /* 0x03881003120075a7 */ /* 0x0044e4000802017f */
[----:B---3--:R-:W-:Y:S05]  /*21bc0*/  @!P1 NANOSLEEP.SYNCS 0x989680 ;  /* 0x009896800000995d */ /* 0x008fea0003900000 */
[----:B------:R-:W3:Y:S02]  /*21bd0*/  @!P1 SYNCS.PHASECHK.TRANS64 P1, [R18+URZ+0x38810], R3 ;  /* 0x03881003120095a7 */ /* 0x000ee4000802007f */
[----:B---3--:R-:W-:Y:S05]  /*21be0*/  @!P1 BRA `(.L_x_8691) ;  /* 0xfffffffc00f09947 */ /* 0x008fea000383ffff */
[----:B------:R-:W-:Y:S05]  /*21bf0*/  BRA `(.L_x_8915) ;  /* 0xfffffe8800607947 */ /* 0x000fea000383ffff */
.L_x_8695:
[----:B----4-:R4:W0:Y:S02]  /*21c00*/  SYNCS.PHASECHK.TRANS64.TRYWAIT P1, [R15+URZ+0x38850], R12 ;  /* 0x0388500c0f0075a7 */ /* 0x010824000802017f */
[----:B0-----:R-:W-:Y:S05]  /*21c10*/  @!P1 NANOSLEEP.SYNCS 0x989680 ;  /* 0x009896800000995d */ /* 0x001fea0003900000 */
[----:B------:R-:W0:Y:S02]  /*21c20*/  @!P1 SYNCS.PHASECHK.TRANS64 P1, [R15+URZ+0x38850], R12 ;  /* 0x0388500c0f0095a7 */ /* 0x000e24000802007f */
[----:B0-----:R-:W-:Y:S05]  /*21c30*/  @!P1 BRA `(.L_x_8695) ;  /* 0xfffffffc00f09947 */ /* 0x001fea000383ffff */
[----:B------:R-:W-:Y:S05]  /*21c40*/  BRA `(.L_x_8694) ;  /* 0xfffffe88007c7947 */ /* 0x000fea000383ffff */
.L_x_8704:
[----:B-1----:R1:W2:Y:S02]  /*21c50*/  SYNCS.PHASECHK.TRANS64.TRYWAIT P1, [R20+URZ+0x38830], R14 ;  /* 0x0388300e140075a7 */ /* 0x0022a4000802017f */
[----:B--2---:R-:W-:Y:S05]  /*21c60*/  @!P1 NANOSLEEP.SYNCS 0x989680 ;  /* 0x009896800000995d */ /* 0x004fea0003900000 */
[----:B------:R-:W2:Y:S02]  /*21c70*/  @!P1 SYNCS.PHASECHK.TRANS64 P1, [R20+URZ+0x38830], R14 ;  /* 0x0388300e140095a7 */ /* 0x000ea4000802007f */
[----:B--2---:R-:W-:Y:S05]  /*21c80*/  @!P1 BRA `(.L_x_8704) ;  /* 0xfffffffc00f09947 */ /* 0x004fea000383ffff */
[----:B------:R-:W-:Y:S05]  /*21c90*/  BRA `(.L_x_8703) ;  /* 0xfffffeb800dc7947 */ /* 0x000fea000383ffff */
.L_x_8709:
[----:B---3--:R3:W4:Y:S02]  /*21ca0*/  SYNCS.PHASECHK.TRANS64.TRYWAIT P1, [R20+URZ+0x38850], R14 ;  /* 0x0388500e140075a7 */ /* 0x008724000802017f */
[----:B----4-:R-:W-:Y:S05]  /*21cb0*/  @!P1 NANOSLEEP.SYNCS 0x989680 ;  /* 0x009896800000995d */ /* 0x010fea0003900000 */
[----:B------:R-:W4:Y:S02]  /*21cc0*/  @!P1 SYNCS.PHASECHK.TRANS64 P1, [R20+URZ+0x38850], R14 ;  /* 0x0388500e140095a7 */ /* 0x000f24000802007f */
[----:B----4-:R-:W-:Y:S05]  /*21cd0*/  @!P1 BRA `(.L_x_8709) ;  /* 0xfffffffc00f09947 */ /* 0x010fea000383ffff */
[----:B------:R-:W-:Y:S05]  /*21ce0*/  BRA `(.L_x_8708) ;  /* 0xfffffebc00787947 */ /* 0x000fea000383ffff */
.L_x_8719:
[----:B-1----:R1:W2:Y:S02]  /*21cf0*/  SYNCS.PHASECHK.TRANS64.TRYWAIT P1, [R20+URZ+0x38830], R14 ;  /* 0x0388300e140075a7 */ /* 0x0022a4000802017f */
[----:B--2---:R-:W-:Y:S05]  /*21d00*/  @!P1 NANOSLEEP.SYNCS 0x989680 ;  /* 0x009896800000995d */ /* 0x004fea0003900000 */
[----:B------:R-:W2:Y:S02]  /*21d10*/  @!P1 SYNCS.PHASECHK.TRANS64 P1, [R20+URZ+0x38830], R14 ;  /* 0x0388300e140095a7 */ /* 0x000ea4000802007f */
[----:B--2---:R-:W-:Y:S05]  /*21d20*/  @!P1 BRA `(.L_x_8719) ;  /* 0xfffffffc00f09947 */ /* 0x004fea000383ffff */
[----:B------:R-:W-:Y:S05]  /*21d30*/  BRA `(.L_x_8718) ;  /* 0xfffffef400c47947 */ /* 0x000fea000383ffff */
.L_x_8724:
[----:B---3--:R3:W4:Y:S02]  /*21d40*/  SYNCS.PHASECHK.TRANS64.TRYWAIT P1, [R20+URZ+0x38850], R14 ;  /* 0x0388500e140075a7 */ /* 0x008724000802017f */
[----:B----4-:R-:W-:Y:S05]  /*21d50*/  @!P1 NANOSLEEP.SYNCS 0x989680 ;  /* 0x009896800000995d */ /* 0x010fea0003900000 */
[----:B------:R-:W4:Y:S02]  /*21d60*/  @!P1 SYNCS.PHASECHK.TRANS64 P1, [R20+URZ+0x38850], R14 ;  /* 0x0388500e140095a7 */ /* 0x000f24000802007f */
[----:B----4-:R-:W-:Y:S05]  /*21d70*/  @!P1 BRA `(.L_x_8724) ;  /* 0xfffffffc00f09947 */ /* 0x010fea000383ffff */
[----:B------:R-:W-:Y:S05]  /*21d80*/  BRA `(.L_x_8723) ;  /* 0xfffffef800607947 */ /* 0x000fea000383ffff */
.L_x_8756:
        /* <DEDUP_REMOVED lines=11> */
.L_x_8917:
[----:B------:R-:W-:Y:S05]  /*21e40*/  BSYNC B1 ;  /* 0x0000000000017941 */ /* 0x000fea0003800000 */
.L_x_8916:
[----:B------:R-:W-:Y:S05]  /*21e50*/  BRA `(.L_x_8918) ;  /* 0xffffff7c00707947 */ /* 0x000fea000383ffff */
.L_x_8758:
[----:B------:R-:W-:Y:S01]  /*21e60*/  BSSY B1, `(.L_x_8919) ;  /* 0x0000006000017945 */ /* 0x000fe20003800000 */
[----:B------:R-:W-:-:S07]  /*21e70*/  IMAD.MOV.U32 R15, RZ, RZ, -0x1 ;  /* 0xffffffffff0f7424 */ /* 0x000fce00078e00ff */
[----:B012---:R-:W-:Y:S05]  /*21e80*/  WARPSYNC.COLLECTIVE R15, `(.L_x_8920) ;  /* 0x000000000f0c7348 */ /* 0x007fea0003c00000 */
[----:B------:R-:W-:Y:S02]  /*21e90*/  ELECT P6, UR62, PT ;  /* 0x00000000003e782f */ /* 0x000fe400038c0000 */
[----:B------:R-:W-:Y:S01]  /*21ea0*/  MOV R14, UR62 ;  /* 0x0000003e000e7c02 */ /* 0x000fe20008000f00 */
[----:B012---:R-:W-:Y:S10]  /*21eb0*/  ENDCOLLECTIVE ;  /* 0x000000000000791b */ /* 0x007ff40003800000 */
.L_x_8920:
[----:B------:R-:W-:Y:S05]  /*21ec0*/  BSYNC B1 ;  /* 0x0000000000017941 */ /* 0x000fea0003800000 */
.L_x_8919:
[----:B------:R-:W-:Y:S05]  /*21ed0*/  BRA `(.L_x_8757) ;  /* 0xffffff7c00687947 */ /* 0x000fea000383ffff */
.L_x_8760:
[----:B0-----:R0:W2:Y:S02]  /*21ee0*/  SYNCS.PHASECHK.TRANS64.TRYWAIT P0, [R23+URZ+0x38820], R3 ;  /* 0x03882003170075a7 */ /* 0x0010a4000800017f */
[----:B--2---:R-:W-:Y:S05]  /*21ef0*/  @!P0 NANOSLEEP.SYNCS 0x989680 ;  /* 0x009896800000895d */ /* 0x004fea0003900000 */
[----:B------:R-:W2:Y:S02]  /*21f00*/  @!P0 SYNCS.PHASECHK.TRANS64 P0, [R23+URZ+0x38820], R3 ;  /* 0x03882003170085a7 */ /* 0x000ea4000800007f */
[----:B--2---:R-:W-:Y:S05]  /*21f10*/  @!P0 BRA `(.L_x_8760) ;  /* 0xfffffffc00f08947 */ /* 0x004fea000383ffff */
[----:B------:R-:W-:Y:S05]  /*21f20*/  BRA `(.L_x_8921) ;  /* 0xffffff7c00787947 */ /* 0x000fea000383ffff */
.L_x_8764:
[----:B0-----:R0:W1:Y:S02]  /*21f30*/  SYNCS.PHASECHK.TRANS64.TRYWAIT P0, [R3+URZ+0x388a0], R8 ;  /* 0x0388a008030075a7 */ /* 0x001064000800017f */
[----:B-1----:R-:W-:Y:S05]  /*21f40*/  @!P0 NANOSLEEP.SYNCS 0x989680 ;  /* 0x009896800000895d */ /* 0x002fea0003900000 */
[----:B------:R-:W1:Y:S02]  /*21f50*/  @!P0 SYNCS.PHASECHK.TRANS64 P0, [R3+URZ+0x388a0], R8 ;  /* 0x0388a008030085a7 */ /* 0x000e64000800007f */
[----:B-1----:R-:W-:Y:S05]  /*21f60*/  @!P0 BRA `(.L_x_8764) ;  /* 0xfffffffc00f08947 */ /* 0x002fea000383ffff */
[----:B------:R-:W-:Y:S05]  /*21f70*/  BRA `(.L_x_8922) ;  /* 0xffffff7c00907947 */ /* 0x000fea000383ffff */
.L_x_8769:
[----:B-1----:R1:W2:Y:S02]  /*21f80*/  SYNCS.PHASECHK.TRANS64.TRYWAIT P0, [R3+URZ+0x388c0], R8 ;  /* 0x0388c008030075a7 */ /* 0x0022a4000800017f */
[----:B--2---:R-:W-:Y:S05]  /*21f90*/  @!P0 NANOSLEEP.SYNCS 0x989680 ;  /* 0x009896800000895d */ /* 0x004fea0003900000 */
[----:B------:R-:W2:Y:S02]  /*21fa0*/  @!P0 SYNCS.PHASECHK.TRANS64 P0, [R3+URZ+0x388c0], R8 ;  /* 0x0388c008030085a7 */ /* 0x000ea4000800007f */
[----:B--2---:R-:W-:Y:S05]  /*21fb0*/  @!P0 BRA `(.L_x_8769) ;  /* 0xfffffffc00f08947 */ /* 0x004fea000383ffff */
[----:B------:R-:W-:Y:S05]  /*21fc0*/  BRA `(.L_x_8923) ;  /* 0xffffff80000c7947 */ /* 0x000fea000383ffff */
.L_x_8783:
[----:B0-----:R0:W2:Y:S02]  /*21fd0*/  SYNCS.PHASECHK.TRANS64.TRYWAIT P1, [R8+URZ+0x388a0], R2 ;  /* 0x0388a002080075a7 */ /* 0x0010a4000802017f */
[----:B--2---:R-:W-:Y:S05]  /*21fe0*/  @!P1 NANOSLEEP.SYNCS 0x989680 ;  /* 0x009896800000995d */ /* 0x004fea0003900000 */
[----:B------:R-:W2:Y:S02]  /*21ff0*/  @!P1 SYNCS.PHASECHK.TRANS64 P1, [R8+URZ+0x388a0], R2 ;  /* 0x0388a002080095a7 */ /* 0x000ea4000802007f */
[----:B--2---:R-:W-:Y:S05]  /*22000*/  @!P1 BRA `(.L_x_8783) ;  /* 0xfffffffc00f09947 */ /* 0x004fea000383ffff */
[----:B------:R-:W-:Y:S05]  /*22010*/  BRA `(.L_x_8924) ;  /* 0xffffff8800707947 */ /* 0x000fea000383ffff */
.L_x_8788:
[----:B-1----:R1:W2:Y:S02]  /*22020*/  SYNCS.PHASECHK.TRANS64.TRYWAIT P1, [R8+URZ+0x388c0], R2 ;  /* 0x0388c002080075a7 */ /* 0x0022a4000802017f */
[----:B--2---:R-:W-:Y:S05]  /*22030*/  @!P1 NANOSLEEP.SYNCS 0x989680 ;  /* 0x009896800000995d */ /* 0x004fea0003900000 */
[----:B------:R-:W2:Y:S02]  /*22040*/  @!P1 SYNCS.PHASECHK.TRANS64 P1, [R8+URZ+0x388c0], R2 ;  /* 0x0388c002080095a7 */ /* 0x000ea4000802007f */
[----:B--2---:R-:W-:Y:S05]  /*22050*/  @!P1 BRA `(.L_x_8788) ;  /* 0xfffffffc00f09947 */ /* 0x004fea000383ffff */
[----:B------:R-:W-:Y:S05]  /*22060*/  BRA `(.L_x_8925) ;  /* 0xffffff8800e87947 */ /* 0x000fea000383ffff */
.L_x_8808:
        /* <DEDUP_REMOVED lines=11> */
.L_x_8927:
[----:B------:R-:W-:Y:S05]  /*22120*/  BSYNC B0 ;  /* 0x0000000000007941 */ /* 0x000fea0003800000 */
.L_x_8926:
[----:B------:R-:W-:Y:S05]  /*22130*/  BRA `(.L_x_8928) ;  /* 0xffffffa000107947 */ /* 0x000fea000383ffff */
.L_x_8811:
[----:B0-----:R0:W1:Y:S02]  /*22140*/  SYNCS.PHASECHK.TRANS64.TRYWAIT P0, [R31+URZ+0x38840], R0 ;  /* 0x038840001f0075a7 */ /* 0x001064000800017f */
[----:B-1----:R-:W-:Y:S05]  /*22150*/  @!P0 NANOSLEEP.SYNCS 0x989680 ;  /* 0x009896800000895d */ /* 0x002fea0003900000 */
[----:B------:R-:W1:Y:S02]  /*22160*/  @!P0 SYNCS.PHASECHK.TRANS64 P0, [R31+URZ+0x38840], R0 ;  /* 0x038840001f0085a7 */ /* 0x000e64000800007f */
[----:B-1----:R-:W-:Y:S05]  /*22170*/  @!P0 BRA `(.L_x_8811) ;  /* 0xfffffffc00f08947 */ /* 0x002fea000383ffff */
[----:B------:R-:W-:Y:S05]  /*22180*/  BRA `(.L_x_8929) ;  /* 0xffffffa0004c7947 */ /* 0x000fea000383ffff */
.L_x_8812:
        /* <DEDUP_REMOVED lines=8> */
.L_x_8931:
[----:B------:R-:W-:Y:S05]  /*22210*/  BSYNC B0 ;  /* 0x0000000000007941 */ /* 0x000fea0003800000 */
.L_x_8930:
        /* <DEDUP_REMOVED lines=9> */
.L_x_8932:
[----:B------:R-:W-:Y:S02]  /*222b0*/  IMAD.MOV.U32 R13, RZ, RZ, R4 ;  /* 0x000000ffff0d7224 */ /* 0x000fe400078e0004 */
[----:B------:R-:W-:Y:S02]  /*222c0*/  IMAD.MOV.U32 R12, RZ, RZ, 0x1 ;  /* 0x00000001ff0c7424 */ /* 0x000fe400078e00ff */
[----:B------:R-:W-:-:S07]  /*222d0*/  IMAD.MOV.U32 R3, RZ, RZ, R14 ;  /* 0x000000ffff037224 */ /* 0x000fce00078e000e */
[----:B------:R-:W-:Y:S05]  /*222e0*/  WARPSYNC.COLLECTIVE R15, `(.L_x_8933) ;  /* 0x000000000f087348 */ /* 0x000fea0003c00000 */
[----:B------:R0:W1:Y:S02]  /*222f0*/  SHFL.IDX P6, R14, R13, R12, R11 ;  /* 0x0000000c0d0e7389 */ /* 0x00006400000c000b */
[----:B01----:R-:W-:Y:S01]  /*22300*/  ENDCOLLECTIVE ;  /* 0x000000000000791b */ /* 0x003fe20003800000 */
.L_x_8933:
        /* <DEDUP_REMOVED lines=15> */
.L_x_8934:
[----:B------:R-:W-:Y:S01]  /*22400*/  @P0 IMAD R6, R5, 0x2, R23 ;  /* 0x0000000205060824 */ /* 0x000fe200078e0217 */
[----:B------:R-:W-:Y:S01]  /*22410*/  MOV R13, R4 ;  /* 0x00000004000d7202 */ /* 0x000fe20000000f00 */
[----:B------:R-:W-:Y:S02]  /*22420*/  IMAD.MOV.U32 R12, RZ, RZ, 0x2 ;  /* 0x00000002ff0c7424 */ /* 0x000fe400078e00ff */
[----:B------:R-:W-:-:S07]  /*22430*/  IMAD.MOV.U32 R3, RZ, RZ, R14 ;  /* 0x000000ffff037224 */ /* 0x000fce00078e000e */
[----:B------:R-:W-:Y:S05]  /*22440*/  WARPSYNC.COLLECTIVE R15, `(.L_x_8935) ;  /* 0x000000000f087348 */ /* 0x000fea0003c00000 */
[----:B------:R0:W1:Y:S02]  /*22450*/  SHFL.IDX P6, R14, R13, R12, R11 ;  /* 0x0000000c0d0e7389 */ /* 0x00006400000c000b */
[----:B01----:R-:W-:Y:S01]  /*22460*/  ENDCOLLECTIVE ;  /* 0x000000000000791b */ /* 0x003fe20003800000 */
.L_x_8935:
        /* <DEDUP_REMOVED lines=15> */
.L_x_8936:
[----:B------:R-:W-:Y:S02]  /*22560*/  @P0 IMAD R6, R5, 0x2, R23 ;  /* 0x0000000205060824 */ /* 0x000fe400078e0217 */
[----:B------:R-:W-:Y:S02]  /*22570*/  IMAD.MOV.U32 R13, RZ, RZ, R4 ;  /* 0x000000ffff0d7224 */ /* 0x000fe400078e0004 */
[----:B------:R-:W-:Y:S02]  /*22580*/  IMAD.MOV.U32 R12, RZ, RZ, 0x3 ;  /* 0x00000003ff0c7424 */ /* 0x000fe400078e00ff */
[----:B------:R-:W-:-:S07]  /*22590*/  IMAD.MOV.U32 R3, RZ, RZ, R14 ;  /* 0x000000ffff037224 */ /* 0x000fce00078e000e */
[----:B------:R-:W-:Y:S05]  /*225a0*/  WARPSYNC.COLLECTIVE R15, `(.L_x_8937) ;  /* 0x000000000f087348 */ /* 0x000fea0003c00000 */
[----:B------:R0:W1:Y:S02]  /*225b0*/  SHFL.IDX P6, R14, R13, R12, R11 ;  /* 0x0000000c0d0e7389 */ /* 0x00006400000c000b */
[----:B01----:R-:W-:Y:S01]  /*225c0*/  ENDCOLLECTIVE ;  /* 0x000000000000791b */ /* 0x003fe20003800000 */
.L_x_8937:
        /* <DEDUP_REMOVED lines=10> */
.L_x_8938:
[----:B------:R-:W-:Y:S01]  /*22670*/  @!PT LDS RZ, [RZ] ;  /* 0x00000000fffff984 */ /* 0x000fe20000000800 */
[----:B------:R-:W-:Y:S01]  /*22680*/  @!PT LDS RZ, [RZ] ;  /* 0x00000000fffff984 */ /* 0x000fe20000000800 */
[----:B------:R-:W-:Y:S01]  /*22690*/  @!PT LDS RZ, [RZ] ;  /* 0x00000000fffff984 */ /* 0x000fe20000000800 */
[----:B------:R0:W-:Y:S01]  /*226a0*/  @P0 LDGSTS.E.BYPASS.LTC128B.128 [R6+0x23400], desc[UR40][R2.64], !P2 ;  /* 0x2340000002060fae */ /* 0x0001e2000d101d68 */
[----:B------:R-:W-:Y:S01]  /*226b0*/  IMAD.MOV.U32 R0, RZ, RZ, R14 ;  /* 0x000000ffff007224 */ /* 0x000fe200078e000e */
[----:B------:R-:W-:Y:S06]  /*226c0*/  BRA `(.L_x_8939) ;  /* 0xffffffa000007947 */ /* 0x000fec000383ffff */
.L_x_8817:
[----:B------:R-:W-:Y:S02]  /*226d0*/  IMAD.MOV.U32 R13, RZ, RZ, R3 ;  /* 0x000000ffff0d7224 */ /* 0x000fe400078e0003 */
        /* <DEDUP_REMOVED lines=8> */
.L_x_8940:
        /* <DEDUP_REMOVED lines=10> */
.L_x_8941:
[----:B------:R-:W-:Y:S02]  /*22800*/  IMAD.MOV.U32 R13, RZ, RZ, R3 ;  /* 0x000000ffff0d7224 */ /* 0x000fe400078e0003 */
[----:B------:R-:W-:Y:S01]  /*22810*/  IMAD.MOV.U32 R12, RZ, RZ, 0x1 ;  /* 0x00000001ff0c7424 */ /* 0x000fe200078e00ff */
[----:B------:R-:W-:-:S07]  /*22820*/  MOV R4, R14 ;  /* 0x0000000e00047202 */ /* 0x000fce0000000f00 */
[----:B------:R-:W-:Y:S05]  /*22830*/  WARPSYNC.COLLECTIVE R15, `(.L_x_8942) ;  /* 0x000000000f087348 */ /* 0x000fea0003c00000 */
[----:B------:R0:W1:Y:S02]  /*22840*/  SHFL.IDX P6, R14, R13, R12, R11 ;  /* 0x0000000c0d0e7389 */ /* 0x00006400000c000b */
[----:B01----:R-:W-:Y:S01]  /*22850*/  ENDCOLLECTIVE ;  /* 0x000000000000791b */ /* 0x003fe20003800000 */
.L_x_8942:
[----:B------:R-:W-:-:S05]  /*22860*/  @!P0 LEA R4, P2, R7, R4, 0x1 ;  /* 0x0000000407048211 */ /* 0x000fca00078408ff */
[----:B------:R-:W-:-:S05]  /*22870*/  @!P0 IMAD.X R5, RZ, RZ, R5, P2 ;  /* 0x000000ffff058224 */ /* 0x000fca00010e0605 */
[----:B------:R-:W-:Y:S01]  /*22880*/  @!PT LDS RZ, [RZ] ;  /* 0x00000000fffff984 */ /* 0x000fe20000000800 */
[----:B------:R-:W-:Y:S01]  /*22890*/  @!PT LDS RZ, [RZ] ;  /* 0x00000000fffff984 */ /* 0x000fe20000000800 */
[----:B------:R-:W-:Y:S01]  /*228a0*/  @!PT LDS RZ, [RZ] ;  /* 0x00000000fffff984 */ /* 0x000fe20000000800 */
[----:B------:R0:W-:Y:S01]  /*228b0*/  @!P0 LDGSTS.E.BYPASS.LTC128B.128 [R26+0x20400], desc[UR40][R4.64], !P1 ;  /* 0x20400000041a8fae */ /* 0x0001e2000c901d68 */
[----:B------:R-:W-:Y:S01]  /*228c0*/  ISETP.GE.AND P0, PT, R10, R2, PT ;  /* 0x000000020a00720c */ /* 0x000fe20003f06270 */
[----:B------:R-:W-:Y:S02]  /*228d0*/  IMAD.MOV.U32 R13, RZ, RZ, R0 ;  /* 0x000000ffff0d7224 */ /* 0x000fe400078e0000 */
[----:B0-----:R-:W-:-:S10]  /*228e0*/  IMAD.MOV.U32 R4, RZ, RZ, R14 ;  /* 0x000000ffff047224 */ /* 0x001fd400078e000e */
[----:B------:R-:W-:Y:S05]  /*228f0*/  WARPSYNC.COLLECTIVE R15, `(.L_x_8943) ;  /* 0x000000000f087348 */ /* 0x000fea0003c00000 */
[----:B------:R0:W1:Y:S02]  /*22900*/  SHFL.IDX P6, R14, R13, R12, R11 ;  /* 0x0000000c0d0e7389 */ /* 0x00006400000c000b */
[----:B01----:R-:W-:Y:S01]  /*22910*/  ENDCOLLECTIVE ;  /* 0x000000000000791b */ /* 0x003fe20003800000 */
.L_x_8943:
[----:B------:R-:W-:Y:S02]  /*22920*/  IMAD.MOV.U32 R13, RZ, RZ, R3 ;  /* 0x000000ffff0d7224 */ /* 0x000fe400078e0003 */
[----:B------:R-:W-:Y:S02]  /*22930*/  IMAD.MOV.U32 R12, RZ, RZ, 0x2 ;  /* 0x00000002ff0c7424 */ /* 0x000fe400078e00ff */
[----:B------:R-:W-:-:S07]  /*22940*/  IMAD.MOV.U32 R5, RZ, RZ, R14 ;  /* 0x000000ffff057224 */ /* 0x000fce00078e000e */
[----:B------:R-:W-:Y:S05]  /*22950*/  WARPSYNC.COLLECTIVE R15, `(.L_x_8944) ;  /* 0x000000000f087348 */ /* 0x000fea0003c00000 */
[----:B------:R0:W1:Y:S02]  /*22960*/  SHFL.IDX P6, R14, R13, R12, R11 ;  /* 0x0000000c0d0e7389 */ /* 0x00006400000c000b */
[----:B01----:R-:W-:Y:S01]  /*22970*/  ENDCOLLECTIVE ;  /* 0x000000000000791b */ /* 0x003fe20003800000 */
.L_x_8944:
        /* <DEDUP_REMOVED lines=10> */
.L_x_8945:
        /* <DEDUP_REMOVED lines=11> */
.L_x_8946:
        /* <DEDUP_REMOVED lines=10> */
.L_x_8947:
[----:B------:R-:W-:Y:S01]  /*22b70*/  @!PT LDS RZ, [RZ] ;  /* 0x00000000fffff984 */ /* 0x000fe20000000800 */
[----:B------:R-:W-:Y:S01]  /*22b80*/  @!PT LDS RZ, [RZ] ;  /* 0x00000000fffff984 */ /* 0x000fe20000000800 */
[----:B------:R-:W-:Y:S01]  /*22b90*/  @!PT LDS RZ, [RZ] ;  /* 0x00000000fffff984 */ /* 0x000fe20000000800 */
[----:B------:R0:W-:Y:S01]  /*22ba0*/  @!P0 LDGSTS.E.BYPASS.LTC128B.128 [R26+0x21400], desc[UR40][R4.64], !P1 ;  /* 0x21400000041a8fae */ /* 0x0001e2000c901d68 */
[----:B------:R-:W-:Y:S01]  /*22bb0*/  IMAD.MOV.U32 R0, RZ, RZ, R14 ;  /* 0x000000ffff007224 */ /* 0x000fe200078e000e */
[----:B------:R-:W-:Y:S06]  /*22bc0*/  BRA `(.L_x_8948) ;  /* 0xffffffa4001c7947 */ /* 0x000fec000383ffff */
.L_x_8821:
        /* <DEDUP_REMOVED lines=45> */
.L_x_8950:
[----:B------:R-:W-:Y:S05]  /*22ea0*/  BSYNC B0 ;  /* 0x0000000000007941 */ /* 0x000fea0003800000 */
.L_x_8949:
        /* <DEDUP_REMOVED lines=11> */
.L_x_8951:
        /* <DEDUP_REMOVED lines=39> */
.L_x_8952:
[----:B------:R-:W-:-:S04]  /*231d0*/  @P5 LOP3.LUT R22, R22, 0x800000, RZ, 0xfc, !PT ;  /* 0x0080000016165812 */ /* 0x000fc800078efcff */
[C---:B------:R-:W-:Y:S02]  /*231e0*/  LOP3.LUT P5, RZ, R22.reuse, 0x800, RZ, 0xc0, !PT ;  /* 0x0000080016ff7812 */ /* 0x040fe400078ac0ff */
[----:B------:R-:W-:Y:S02]  /*231f0*/  LOP3.LUT P0, RZ, R22, 0x8000, RZ, 0xc0, !PT ;  /* 0x0000800016ff7812 */ /* 0x000fe4000780c0ff */
[----:B------:R-:W-:Y:S01]  /*23200*/  MOV R13, R5 ;  /* 0x00000005000d7202 */ /* 0x000fe20000000f00 */
[----:B------:R-:W-:-:S10]  /*23210*/  IMAD.MOV.U32 R2, RZ, RZ, R14 ;  /* 0x000000ffff027224 */ /* 0x000fd400078e000e */
[----:B------:R-:W-:Y:S05]  /*23220*/  WARPSYNC.COLLECTIVE R15, `(.L_x_8953) ;  /* 0x000000000f087348 */ /* 0x000fea0003c00000 */
[----:B------:R0:W1:Y:S02]  /*23230*/  SHFL.IDX P6, R14, R13, R12, R11 ;  /* 0x0000000c0d0e7389 */ /* 0x00006400000c000b */
[----:B01----:R-:W-:Y:S01]  /*23240*/  ENDCOLLECTIVE ;  /* 0x000000000000791b */ /* 0x003fe20003800000 */
.L_x_8953:
        /* <DEDUP_REMOVED lines=33> */
.L_x_8954:
[----:B------:R-:W-:Y:S02]  /*23460*/  IMAD.MOV.U32 R13, RZ, RZ, R5 ;  /* 0x000000ffff0d7224 */ /* 0x000fe400078e0005 */
[----:B------:R-:W-:-:S07]  /*23470*/  IMAD.MOV.U32 R8, RZ, RZ, R14 ;  /* 0x000000ffff087224 */ /* 0x000fce00078e000e */
[----:B------:R-:W-:Y:S05]  /*23480*/  WARPSYNC.COLLECTIVE R15, `(.L_x_8955) ;  /* 0x000000000f087348 */ /* 0x000fea0003c00000 */
[----:B------:R0:W1:Y:S02]  /*23490*/  SHFL.IDX P6, R14, R13, R12, R11 ;  /* 0x0000000c0d0e7389 */ /* 0x00006400000c000b */
[----:B01----:R-:W-:Y:S01]  /*234a0*/  ENDCOLLECTIVE ;  /* 0x000000000000791b */ /* 0x003fe20003800000 */
.L_x_8955:
        /* <DEDUP_REMOVED lines=23> */
.L_x_8956:
        /* <DEDUP_REMOVED lines=9> */
.L_x_8957:
[----:B------:R-:W-:Y:S01]  /*236b0*/  IMAD.MOV.U32 R2, RZ, RZ, R14 ;  /* 0x000000ffff027224 */ /* 0x000fe200078e000e */
[----:B------:R-:W-:Y:S06]  /*236c0*/  BRA `(.L_x_8958) ;  /* 0xffffffa800007947 */ /* 0x000fec000383ffff */
.L_x_8826:
[----:B-1----:R1:W2:Y:S02]  /*236d0*/  SYNCS.PHASECHK.TRANS64.TRYWAIT P0, [R23+URZ+0x38820], R0 ;  /* 0x03882000170075a7 */ /* 0x0022a4000800017f */
[----:B--2---:R-:W-:Y:S05]  /*236e0*/  @!P0 NANOSLEEP.SYNCS 0x989680 ;  /* 0x009896800000895d */ /* 0x004fea0003900000 */
[----:B------:R-:W2:Y:S02]  /*236f0*/  @!P0 SYNCS.PHASECHK.TRANS64 P0, [R23+URZ+0x38820], R0 ;  /* 0x03882000170085a7 */ /* 0x000ea4000800007f */
[----:B--2---:R-:W-:Y:S05]  /*23700*/  @!P0 BRA `(.L_x_8826) ;  /* 0xfffffffc00f08947 */ /* 0x004fea000383ffff */
[----:B------:R-:W-:Y:S05]  /*23710*/  BRA `(.L_x_8959) ;  /* 0xffffffa800a87947 */ /* 0x000fea000383ffff */
.L_x_8829:
[----:B-1----:R1:W2:Y:S02]  /*23720*/  SYNCS.PHASECHK.TRANS64.TRYWAIT P0, [R31+URZ+0x38860], R0 ;  /* 0x038860001f0075a7 */ /* 0x0022a4000800017f */
[----:B--2---:R-:W-:Y:S05]  /*23730*/  @!P0 NANOSLEEP.SYNCS 0x989680 ;  /* 0x009896800000895d */ /* 0x004fea0003900000 */
[----:B------:R-:W2:Y:S02]  /*23740*/  @!P0 SYNCS.PHASECHK.TRANS64 P0, [R31+URZ+0x38860], R0 ;  /* 0x038860001f0085a7 */ /* 0x000ea4000800007f */
[----:B--2---:R-:W-:Y:S05]  /*23750*/  @!P0 BRA `(.L_x_8829) ;  /* 0xfffffffc00f08947 */ /* 0x004fea000383ffff */
[----:B------:R-:W-:Y:S05]  /*23760*/  BRA `(.L_x_8960) ;  /* 0xffffffa800b87947 */ /* 0x000fea000383ffff */
.L_x_8830:
        /* <DEDUP_REMOVED lines=8> */
.L_x_8962:
[----:B------:R-:W-:Y:S05]  /*237f0*/  BSYNC B0 ;  /* 0x0000000000007941 */ /* 0x000fea0003800000 */
.L_x_8961:
        /* <DEDUP_REMOVED lines=15> */
.L_x_8963:
        /* <DEDUP_REMOVED lines=39> */
.L_x_8964:
[----:B------:R-:W-:Y:S02]  /*23b60*/  IMAD.MOV.U32 R13, RZ, RZ, R5 ;  /* 0x000000ffff0d7224 */ /* 0x000fe400078e0005 */
[----:B------:R-:W-:-:S07]  /*23b70*/  IMAD.MOV.U32 R3, RZ, RZ, R14 ;  /* 0x000000ffff037224 */ /* 0x000fce00078e000e */
[----:B------:R-:W-:Y:S05]  /*23b80*/  WARPSYNC.COLLECTIVE R15, `(.L_x_8965) ;  /* 0x000000000f087348 */ /* 0x000fea0003c00000 */
[----:B------:R0:W1:Y:S02]  /*23b90*/  SHFL.IDX P6, R14, R13, R12, R11 ;  /* 0x0000000c0d0e7389 */ /* 0x00006400000c000b */
[----:B01----:R-:W-:Y:S01]  /*23ba0*/  ENDCOLLECTIVE ;  /* 0x000000000000791b */ /* 0x003fe20003800000 */
.L_x_8965:
        /* <DEDUP_REMOVED lines=29> */
.L_x_8966:
[----:B------:R-:W-:Y:S02]  /*23d80*/  IMAD.MOV.U32 R13, RZ, RZ, R5 ;  /* 0x000000ffff0d7224 */ /* 0x000fe400078e0005 */
[----:B------:R-:W-:-:S07]  /*23d90*/  IMAD.MOV.U32 R7, RZ, RZ, R14 ;  /* 0x000000ffff077224 */ /* 0x000fce00078e000e */
[----:B------:R-:W-:Y:S05]  /*23da0*/  WARPSYNC.COLLECTIVE R15, `(.L_x_8967) ;  /* 0x000000000f087348 */ /* 0x000fea0003c00000 */
[----:B------:R0:W1:Y:S02]  /*23db0*/  SHFL.IDX P6, R14, R13, R12, R11 ;  /* 0x0000000c0d0e7389 */ /* 0x00006400000c000b */
[----:B01----:R-:W-:Y:S01]  /*23dc0*/  ENDCOLLECTIVE ;  /* 0x000000000000791b */ /* 0x003fe20003800000 */
.L_x_8967:
        /* <DEDUP_REMOVED lines=29> */
.L_x_8968:
[----:B------:R-:W-:Y:S02]  /*23fa0*/  IMAD.MOV.U32 R13, RZ, RZ, R5 ;  /* 0x000000ffff0d7224 */ /* 0x000fe400078e0005 */
[----:B------:R-:W-:-:S07]  /*23fb0*/  IMAD.MOV.U32 R6, RZ, RZ, R14 ;  /* 0x000000ffff067224 */ /* 0x000fce00078e000e */
[----:B------:R-:W-:Y:S05]  /*23fc0*/  WARPSYNC.COLLECTIVE R15, `(.L_x_8969) ;  /* 0x000000000f087348 */ /* 0x000fea0003c00000 */
[----:B------:R0:W1:Y:S02]  /*23fd0*/  SHFL.IDX P6, R14, R13, R12, R11 ;  /* 0x0000000c0d0e7389 */ /* 0x00006400000c000b */
[----:B01----:R-:W-:Y:S01]  /*23fe0*/  ENDCOLLECTIVE ;  /* 0x000000000000791b */ /* 0x003fe20003800000 */
.L_x_8969:
[----:B------:R-:W-:Y:S01]  /*23ff0*/  IMAD.MOV.U32 R2, RZ, RZ, R14 ;  /* 0x000000ffff027224 */ /* 0x000fe200078e000e */
[----:B------:R-:W-:Y:S06]  /*24000*/  BRA `(.L_x_8970) ;  /* 0xffffffa800507947 */ /* 0x000fec000383ffff */
.L_x_8837:
[----:B0-----:R0:W1:Y:S02]  /*24010*/  SYNCS.PHASECHK.TRANS64.TRYWAIT P0, [R6+URZ+0x38840], R21 ;  /* 0x03884015060075a7 */ /* 0x001064000800017f */
[----:B-1----:R-:W-:Y:S05]  /*24020*/  @!P0 NANOSLEEP.SYNCS 0x989680 ;  /* 0x009896800000895d */ /* 0x002fea0003900000 */
[----:B------:R-:W1:Y:S02]  /*24030*/  @!P0 SYNCS.PHASECHK.TRANS64 P0, [R6+URZ+0x38840], R21 ;  /* 0x03884015060085a7 */ /* 0x000e64000800007f */
[----:B-1----:R-:W-:Y:S05]  /*24040*/  @!P0 BRA `(.L_x_8837) ;  /* 0xfffffffc00f08947 */ /* 0x002fea000383ffff */
[----:B------:R-:W-:Y:S05]  /*24050*/  BRA `(.L_x_8971) ;  /* 0xffffffac00dc7947 */ /* 0x000fea000383ffff */
.L_x_8838:
        /* <DEDUP_REMOVED lines=8> */
.L_x_8973:
[----:B------:R-:W-:Y:S05]  /*240e0*/  BSYNC B1 ;  /* 0x0000000000017941 */ /* 0x000fea0003800000 */
.L_x_8972:
        /* <DEDUP_REMOVED lines=9> */
.L_x_8974:
[----:B------:R-:W-:Y:S02]  /*24180*/  IMAD.MOV.U32 R13, RZ, RZ, R27 ;  /* 0x000000ffff0d7224 */ /* 0x000fe400078e001b */
[----:B------:R-:W-:Y:S02]  /*24190*/  IMAD.MOV.U32 R12, RZ, RZ, 0x1 ;  /* 0x00000001ff0c7424 */ /* 0x000fe400078e00ff */
[----:B------:R-:W-:-:S07]  /*241a0*/  IMAD.MOV.U32 R2, RZ, RZ, R14 ;  /* 0x000000ffff027224 */ /* 0x000fce00078e000e */
[----:B------:R-:W-:Y:S05]  /*241b0*/  WARPSYNC.COLLECTIVE R15, `(.L_x_8975) ;  /* 0x000000000f087348 */ /* 0x000fea0003c00000 */
[----:B------:R0:W1:Y:S02]  /*241c0*/  SHFL.IDX P6, R14, R13, R12, R11 ;  /* 0x0000000c0d0e7389 */ /* 0x00006400000c000b */
[----:B01----:R-:W-:Y:S01]  /*241d0*/  ENDCOLLECTIVE ;  /* 0x000000000000791b */ /* 0x003fe20003800000 */
.L_x_8975:
        /* <DEDUP_REMOVED lines=11> */
.L_x_8976:
[----:B------:R-:W-:Y:S02]  /*24290*/  IMAD.MOV.U32 R13, RZ, RZ, R27 ;  /* 0x000000ffff0d7224 */ /* 0x000fe400078e001b */
[----:B------:R-:W-:Y:S02]  /*242a0*/  IMAD.MOV.U32 R12, RZ, RZ, 0x2 ;  /* 0x00000002ff0c7424 */ /* 0x000fe400078e00ff */
[----:B------:R-:W-:-:S07]  /*242b0*/  IMAD.MOV.U32 R2, RZ, RZ, R14 ;  /* 0x000000ffff027224 */ /* 0x000fce00078e000e */
[----:B------:R-:W-:Y:S05]  /*242c0*/  WARPSYNC.COLLECTIVE R15, `(.L_x_8977) ;  /* 0x000000000f087348 */ /* 0x000fea0003c00000 */
[----:B------:R0:W1:Y:S02]  /*242d0*/  SHFL.IDX P6, R14, R13, R12, R11 ;  /* 0x0000000c0d0e7389 */ /* 0x00006400000c000b */
[----:B01----:R-:W-:Y:S01]  /*242e0*/  ENDCOLLECTIVE ;  /* 0x000000000000791b */ /* 0x003fe20003800000 */
.L_x_8977:
        /* <DEDUP_REMOVED lines=11> */
.L_x_8978:
[----:B------:R-:W-:Y:S02]  /*243a0*/  IMAD.MOV.U32 R13, RZ, RZ, R27 ;  /* 0x000000ffff0d7224 */ /* 0x000fe400078e001b */
[----:B------:R-:W-:Y:S01]  /*243b0*/  IMAD.MOV.U32 R12, RZ, RZ, 0x3 ;  /* 0x00000003ff0c7424 */ /* 0x000fe200078e00ff */
[----:B------:R-:W-:-:S07]  /*243c0*/  MOV R2, R14 ;  /* 0x0000000e00027202 */ /* 0x000fce0000000f00 */
[----:B------:R-:W-:Y:S05]  /*243d0*/  WARPSYNC.COLLECTIVE R15, `(.L_x_8979) ;  /* 0x000000000f087348 */ /* 0x000fea0003c00000 */
[----:B------:R0:W1:Y:S02]  /*243e0*/  SHFL.IDX P6, R14, R13, R12, R11 ;  /* 0x0000000c0d0e7389 */ /* 0x00006400000c000b */
[----:B01----:R-:W-:Y:S01]  /*243f0*/  ENDCOLLECTIVE ;  /* 0x000000000000791b */ /* 0x003fe20003800000 */
.L_x_8979:
        /* <DEDUP_REMOVED lines=11> */
.L_x_8980:
[----:B------:R-:W-:Y:S01]  /*244b0*/  IMAD.MOV.U32 R2, RZ, RZ, R14 ;  /* 0x000000ffff027224 */ /* 0x000fe200078e000e */
[----:B------:R-:W-:Y:S06]  /*244c0*/  BRA `(.L_x_8981) ;  /* 0xffffffac006c7947 */ /* 0x000fec000383ffff */
.L_x_8843:
[----:B---3--:R3:W4:Y:S02]  /*244d0*/  SYNCS.PHASECHK.TRANS64.TRYWAIT P0, [R6+URZ+0x38860], R21 ;  /* 0x03886015060075a7 */ /* 0x008724000800017f */
[----:B----4-:R-:W-:Y:S05]  /*244e0*/  @!P0 NANOSLEEP.SYNCS 0x989680 ;  /* 0x009896800000895d */ /* 0x010fea0003900000 */
[----:B------:R-:W4:Y:S02]  /*244f0*/  @!P0 SYNCS.PHASECHK.TRANS64 P0, [R6+URZ+0x38860], R21 ;  /* 0x03886015060085a7 */ /* 0x000f24000800007f */
[----:B----4-:R-:W-:Y:S05]  /*24500*/  @!P0 BRA `(.L_x_8843) ;  /* 0xfffffffc00f08947 */ /* 0x010fea000383ffff */
[----:B------:R-:W-:Y:S05]  /*24510*/  BRA `(.L_x_8982) ;  /* 0xffffffac00bc7947 */ /* 0x000fea000383ffff */
.L_x_8844:
        /* <DEDUP_REMOVED lines=8> */
.L_x_8984:
[----:B------:R-:W-:Y:S05]  /*245a0*/  BSYNC B1 ;  /* 0x0000000000017941 */ /* 0x000fea0003800000 */
.L_x_8983:
        /* <DEDUP_REMOVED lines=13> */
.L_x_8985:
        /* <DEDUP_REMOVED lines=17> */
.L_x_8986:
        /* <DEDUP_REMOVED lines=16> */
.L_x_8987:
        /* <DEDUP_REMOVED lines=19> */
.L_x_8988:
        /* <DEDUP_REMOVED lines=14> */
.L_x_8989:
        /* <DEDUP_REMOVED lines=16> */
.L_x_8990:
        /* <DEDUP_REMOVED lines=14> */
.L_x_8991:
[----:B------:R-:W-:Y:S05]  /*24c80*/  BRA `(.L_x_8992) ;  /* 0xffffffac00287947 */ /* 0x000fea000383ffff */
.L_x_8852:
[----:B------:R-:W-:Y:S01]  /*24c90*/  BSSY B0, `(.L_x_8993) ;  /* 0x0000008000007945 */ /* 0x000fe20003800000 */
[----:B------:R-:W-:Y:S01]  /*24ca0*/  IMAD.MOV.U32 R13, RZ, RZ, R16 ;  /* 0x000000ffff0d7224 */ /* 0x000fe200078e0010 */
[----:B------:R-:W-:Y:S01]  /*24cb0*/  MOV R12, RZ ;  /* 0x000000ff000c7202 */ /* 0x000fe20000000f00 */
[----:B------:R-:W-:Y:S02]  /*24cc0*/  IMAD.MOV.U32 R11, RZ, RZ, 0x1f ;  /* 0x0000001fff0b7424 */ /* 0x000fe400078e00ff */
[----:B------:R-:W-:-:S07]  /*24cd0*/  IMAD.MOV.U32 R15, RZ, RZ, -0x1 ;  /* 0xffffffffff0f7424 */ /* 0x000fce00078e00ff */
[----:B0123--:R-:W-:Y:S05]  /*24ce0*/  WARPSYNC.COLLECTIVE R15, `(.L_x_8994) ;  /* 0x000000000f087348 */ /* 0x00ffea0003c00000 */
[----:B------:R4:W0:Y:S02]  /*24cf0*/  SHFL.IDX P6, R14, R13, R12, R11 ;  /* 0x0000000c0d0e7389 */ /* 0x00082400000c000b */
[----:B01234-:R-:W-:Y:S01]  /*24d00*/  ENDCOLLECTIVE ;  /* 0x000000000000791b */ /* 0x01ffe20003800000 */
.L_x_8994:
[----:B------:R-:W-:Y:S05]  /*24d10*/  BSYNC B0 ;  /* 0x0000000000007941 */ /* 0x000fea0003800000 */
.L_x_8993:
        /* <DEDUP_REMOVED lines=9> */
.L_x_8995:
        /* <DEDUP_REMOVED lines=18> */
.L_x_8996:
[----:B------:R-:W-:Y:S01]  /*24ed0*/  IMAD.MOV.U32 R12, RZ, RZ, 0x2 ;  /* 0x00000002ff0c7424 */ /* 0x000fe200078e00ff */
[----:B------:R-:W-:-:S05]  /*24ee0*/  SEL R5, R14, RZ, P1 ;  /* 0x000000ff0e057207 */ /* 0x000fca0000800000 */
[----:B------:R-:W-:-:S04]  /*24ef0*/  IMAD.IADD R4, R2, 0x1, R5 ;  /* 0x0000000102047824 */ /* 0x000fc800078e0205 */
[----:B------:R-:W-:-:S07]  /*24f00*/  IMAD.MOV.U32 R13, RZ, RZ, R4 ;  /* 0x000000ffff0d7224 */ /* 0x000fce00078e0004 */
[----:B------:R-:W-:Y:S05]  /*24f10*/  WARPSYNC.COLLECTIVE R15, `(.L_x_8997) ;  /* 0x000000000f087348 */ /* 0x000fea0003c00000 */
[----:B------:R0:W1:Y:S02]  /*24f20*/  SHFL.UP P6, R14, R13, R12, R11 ;  /* 0x0400000c0d0e7389 */ /* 0x00006400000c000b */
[----:B01----:R-:W-:Y:S01]  /*24f30*/  ENDCOLLECTIVE ;  /* 0x000000000000791b */ /* 0x003fe20003800000 */
.L_x_8997:
[----:B------:R-:W-:Y:S01]  /*24f40*/  IMAD.MOV.U32 R12, RZ, RZ, 0x4 ;  /* 0x00000004ff0c7424 */ /* 0x000fe200078e00ff */
[----:B------:R-:W-:-:S04]  /*24f50*/  SEL R5, R14, RZ, P2 ;  /* 0x000000ff0e057207 */ /* 0x000fc80001000000 */
[----:B------:R-:W-:-:S05]  /*24f60*/  IADD3 R5, R4, R5, RZ ;  /* 0x0000000504057210 */ /* 0x000fca0007ffe0ff */
[----:B------:R-:W-:-:S07]  /*24f70*/  IMAD.MOV.U32 R13, RZ, RZ, R5 ;  /* 0x000000ffff0d7224 */ /* 0x000fce00078e0005 */
[----:B------:R-:W-:Y:S05]  /*24f80*/  WARPSYNC.COLLECTIVE R15, `(.L_x_8998) ;  /* 0x000000000f087348 */ /* 0x000fea0003c00000 */
[----:B------:R0:W1:Y:S02]  /*24f90*/  SHFL.UP P6, R14, R13, R12, R11 ;  /* 0x0400000c0d0e7389 */ /* 0x00006400000c000b */
[----:B01----:R-:W-:Y:S01]  /*24fa0*/  ENDCOLLECTIVE ;  /* 0x000000000000791b */ /* 0x003fe20003800000 */
.L_x_8998:
[----:B------:R-:W-:Y:S01]  /*24fb0*/  IMAD.MOV.U32 R12, RZ, RZ, 0x8 ;  /* 0x00000008ff0c7424 */ /* 0x000fe200078e00ff */
[----:B------:R-:W-:-:S05]  /*24fc0*/  SEL R6, R14, RZ, P3 ;  /* 0x000000ff0e067207 */ /* 0x000fca0001800000 */
[----:B------:R-:W-:-:S04]  /*24fd0*/  IMAD.IADD R6, R5, 0x1, R6 ;  /* 0x0000000105067824 */ /* 0x000fc800078e0206 */
[----:B------:R-:W-:-:S07]  /*24fe0*/  IMAD.MOV.U32 R13, RZ, RZ, R6 ;  /* 0x000000ffff0d7224 */ /* 0x000fce00078e0006 */
[----:B------:R-:W-:Y:S05]  /*24ff0*/  WARPSYNC.COLLECTIVE R15, `(.L_x_8999) ;  /* 0x000000000f087348 */ /* 0x000fea0003c00000 */
[----:B------:R0:W1:Y:S02]  /*25000*/  SHFL.UP P6, R14, R13, R12, R11 ;  /* 0x0400000c0d0e7389 */ /* 0x00006400000c000b */
[----:B01----:R-:W-:Y:S01]  /*25010*/  ENDCOLLECTIVE ;  /* 0x000000000000791b */ /* 0x003fe20003800000 */
.L_x_8999:
[----:B------:R-:W-:Y:S01]  /*25020*/  IMAD.MOV.U32 R12, RZ, RZ, 0x10 ;  /* 0x00000010ff0c7424 */ /* 0x000fe200078e00ff */
[----:B------:R-:W-:-:S05]  /*25030*/  SEL R3, R14, RZ, P4 ;  /* 0x000000ff0e037207 */ /* 0x000fca0002000000 */
[----:B------:R-:W-:-:S04]  /*25040*/  IMAD.IADD R4, R6, 0x1, R3 ;  /* 0x0000000106047824 */ /* 0x000fc800078e0203 */
[----:B------:R-:W-:-:S07]  /*25050*/  IMAD.MOV.U32 R13, RZ, RZ, R4 ;  /* 0x000000ffff0d7224 */ /* 0x000fce00078e0004 */
[----:B------:R-:W-:Y:S05]  /*25060*/  WARPSYNC.COLLECTIVE R15, `(.L_x_9000) ;  /* 0x000000000f087348 */ /* 0x000fea0003c00000 */
[----:B------:R0:W1:Y:S02]  /*25070*/  SHFL.UP P6, R14, R13, R12, R11 ;  /* 0x0400000c0d0e7389 */ /* 0x00006400000c000b */
[----:B01----:R-:W-:Y:S01]  /*25080*/  ENDCOLLECTIVE ;  /* 0x000000000000791b */ /* 0x003fe20003800000 */
.L_x_9000:
        /* <DEDUP_REMOVED lines=8> */
.L_x_9001:
[----:B------:R-:W-:Y:S05]  /*25110*/  BRA `(.L_x_9002) ;  /* 0xffffffac00bc7947 */ /* 0x000fea000383ffff */
.L_x_8857:
        /* <DEDUP_REMOVED lines=8> */
.L_x_9004:
[----:B------:R-:W-:Y:S05]  /*251a0*/  BSYNC B0 ;  /* 0x0000000000007941 */ /* 0x000fea0003800000 */
.L_x_9003:
[----:B------:R-:W-:Y:S01]  /*251b0*/  SEL R13, R14, RZ, P1 ;  /* 0x000000ff0e0d7207 */ /* 0x000fe20000800000 */
[----:B------:R-:W-:Y:S02]  /*251c0*/  IMAD.MOV.U32 R12, RZ, RZ, 0x2 ;  /* 0x00000002ff0c7424 */ /* 0x000fe400078e00ff */
[----:B------:R-:W-:Y:S01]  /*251d0*/  IMAD.MOV.U32 R11, RZ, RZ, RZ ;  /* 0x000000ffff0b7224 */ /* 0x000fe200078e00ff */
[----:B------:R-:W-:Y:S01]  /*251e0*/  IADD3 R13, R2, R13, RZ ;  /* 0x0000000d020d7210 */ /* 0x000fe20007ffe0ff */
[----:B------:R-:W-:-:S07]  /*251f0*/  IMAD.MOV.U32 R15, RZ, RZ, -0x1 ;  /* 0xffffffffff0f7424 */ /* 0x000fce00078e00ff */
[----:B------:R-:W-:Y:S05]  /*25200*/  WARPSYNC.COLLECTIVE R15, `(.L_x_9005) ;  /* 0x000000000f087348 */ /* 0x000fea0003c00000 */
[----:B------:R0:W1:Y:S02]  /*25210*/  SHFL.UP P6, R14, R13, R12, R11 ;  /* 0x0400000c0d0e7389 */ /* 0x00006400000c000b */
[----:B01----:R-:W-:Y:S01]  /*25220*/  ENDCOLLECTIVE ;  /* 0x000000000000791b */ /* 0x003fe20003800000 */
.L_x_9005:
[----:B------:R-:W-:Y:S01]  /*25230*/  IMAD.MOV.U32 R12, RZ, RZ, 0x4 ;  /* 0x00000004ff0c7424 */ /* 0x000fe200078e00ff */
[----:B------:R-:W-:-:S05]  /*25240*/  SEL R14, R14, RZ, P2 ;  /* 0x000000ff0e0e7207 */ /* 0x000fca0001000000 */
[----:B------:R-:W-:-:S04]  /*25250*/  IMAD.IADD R3, R13, 0x1, R14 ;  /* 0x000000010d037824 */ /* 0x000fc800078e020e */
[----:B------:R-:W-:-:S07]  /*25260*/  IMAD.MOV.U32 R13, RZ, RZ, R3 ;  /* 0x000000ffff0d7224 */ /* 0x000fce00078e0003 */
[----:B------:R-:W-:Y:S05]  /*25270*/  WARPSYNC.COLLECTIVE R15, `(.L_x_9006) ;  /* 0x000000000f087348 */ /* 0x000fea0003c00000 */
[----:B------:R0:W1:Y:S02]  /*25280*/  SHFL.UP P6, R14, R13, R12, R11 ;  /* 0x0400000c0d0e7389 */ /* 0x00006400000c000b */
[----:B01----:R-:W-:Y:S01]  /*25290*/  ENDCOLLECTIVE ;  /* 0x000000000000791b */ /* 0x003fe20003800000 */
.L_x_9006:
[----:B------:R-:W-:Y:S01]  /*252a0*/  IMAD.MOV.U32 R12, RZ, RZ, 0x8 ;  /* 0x00000008ff0c7424 */ /* 0x000fe200078e00ff */
[----:B------:R-:W-:-:S05]  /*252b0*/  SEL R4, R14, RZ, P3 ;  /* 0x000000ff0e047207 */ /* 0x000fca0001800000 */
[----:B------:R-:W-:-:S04]  /*252c0*/  IMAD.IADD R4, R3, 0x1, R4 ;  /* 0x0000000103047824 */ /* 0x000fc800078e0204 */
[----:B------:R-:W-:-:S07]  /*252d0*/  IMAD.MOV.U32 R13, RZ, RZ, R4 ;  /* 0x000000ffff0d7224 */ /* 0x000fce00078e0004 */
[----:B------:R-:W-:Y:S05]  /*252e0*/  WARPSYNC.COLLECTIVE R15, `(.L_x_9007) ;  /* 0x000000000f087348 */ /* 0x000fea0003c00000 */
[----:B------:R0:W1:Y:S02]  /*252f0*/  SHFL.UP P6, R14, R13, R12, R11 ;  /* 0x0400000c0d0e7389 */ /* 0x00006400000c000b */
[----:B01----:R-:W-:Y:S01]  /*25300*/  ENDCOLLECTIVE ;  /* 0x000000000000791b */ /* 0x003fe20003800000 */
.L_x_9007:
[----:B------:R-:W-:Y:S01]  /*25310*/  IMAD.MOV.U32 R12, RZ, RZ, 0x10 ;  /* 0x00000010ff0c7424 */ /* 0x000fe200078e00ff */
[----:B------:R-:W-:-:S05]  /*25320*/  SEL R5, R14, RZ, P4 ;  /* 0x000000ff0e057207 */ /* 0x000fca0002000000 */
[----:B------:R-:W-:-:S04]  /*25330*/  IMAD.IADD R5, R4, 0x1, R5 ;  /* 0x0000000104057824 */ /* 0x000fc800078e0205 */
[----:B------:R-:W-:-:S07]  /*25340*/  IMAD.MOV.U32 R13, RZ, RZ, R5 ;  /* 0x000000ffff0d7224 */ /* 0x000fce00078e0005 */
[----:B------:R-:W-:Y:S05]  /*25350*/  WARPSYNC.COLLECTIVE R15, `(.L_x_9008) ;  /* 0x000000000f087348 */ /* 0x000fea0003c00000 */
[----:B------:R0:W1:Y:S02]  /*25360*/  SHFL.UP P6, R14, R13, R12, R11 ;  /* 0x0400000c0d0e7389 */ /* 0x00006400000c000b */
[----:B01----:R-:W-:Y:S01]  /*25370*/  ENDCOLLECTIVE ;  /* 0x000000000000791b */ /* 0x003fe20003800000 */
.L_x_9008:
        /* <DEDUP_REMOVED lines=8> */
.L_x_9009:
[----:B------:R-:W-:Y:S05]  /*25400*/  BRA `(.L_x_9010) ;  /* 0xffffffac009c7947 */ /* 0x000fea000383ffff */
.L_x_8859:
[----:B------:R-:W-:Y:S01]  /*25410*/  BSSY B0, `(.L_x_9011) ;  /* 0x0000006000007945 */ /* 0x000fe20003800000 */
[----:B------:R-:W-:Y:S02]  /*25420*/  PLOP3.LUT P6, PT, P6, PT, PT, 0x8, 0x0 ;  /* 0x000000000000781c */ /* 0x000fe400037ce170 */
[----:B------:R-:W-:-:S11]  /*25430*/  MOV R15, 0xffffffff ;  /* 0xffffffff000f7802 */ /* 0x000fd60000000f00 */
[----:B0-----:R-:W-:Y:S05]  /*25440*/  WARPSYNC.COLLECTIVE R15, `(.L_x_9012) ;  /* 0x000000000f087348 */ /* 0x001fea0003c00000 */
[----:B------:R-:W-:Y:S01]  /*25450*/  VOTE.ANY R14, PT, P6 ;  /* 0x00000000000e7806 */ /* 0x000fe200030e0100 */
[----:B0-----:R-:W-:Y:S06]  /*25460*/  ENDCOLLECTIVE ;  /* 0x000000000000791b */ /* 0x001fec0003800000 */
.L_x_9012:
[----:B------:R-:W-:Y:S05]  /*25470*/  BSYNC B0 ;  /* 0x0000000000007941 */ /* 0x000fea0003800000 */
.L_x_9011:
        /* <DEDUP_REMOVED lines=9> */
.L_x_9013:
[----:B------:R-:W-:Y:S01]  /*25510*/  IMAD.MOV.U32 R17, RZ, RZ, R14 ;  /* 0x000000ffff117224 */ /* 0x000fe200078e000e */
[----:B------:R-:W-:Y:S06]  /*25520*/  BRA `(.L_x_9014) ;  /* 0xffffffac008c7947 */ /* 0x000fec000383ffff */
.L_x_8861:
[----:B------:R-:W-:Y:S01]  /*25530*/  BSSY B0, `(.L_x_9015) ;  /* 0x0000007000007945 */ /* 0x000fe20003800000 */
[----:B------:R-:W-:Y:S02]  /*25540*/  IMAD.MOV.U32 R13, RZ, RZ, R3 ;  /* 0x000000ffff0d7224 */ /* 0x000fe400078e0003 */
[----:B------:R-:W-:Y:S02]  /*25550*/  IMAD.MOV.U32 R11, RZ, RZ, 0x1f ;  /* 0x0000001fff0b7424 */ /* 0x000fe400078e00ff */
[----:B------:R-:W-:-:S07]  /*25560*/  IMAD.MOV.U32 R15, RZ, RZ, -0x1 ;  /* 0xffffffffff0f7424 */ /* 0x000fce00078e00ff */
[----:B012---:R-:W-:Y:S05]  /*25570*/  WARPSYNC.COLLECTIVE R15, `(.L_x_9016) ;  /* 0x000000000f087348 */ /* 0x007fea0003c00000 */
[----:B------:R3:W4:Y:S02]  /*25580*/  SHFL.IDX P6, R14, R13, R12, R11 ;  /* 0x0000000c0d0e7389 */ /* 0x00072400000c000b */
[----:B01234-:R-:W-:Y:S01]  /*25590*/  ENDCOLLECTIVE ;  /* 0x000000000000791b */ /* 0x01ffe20003800000 */
.L_x_9016:
[----:B------:R-:W-:Y:S05]  /*255a0*/  BSYNC B0 ;  /* 0x0000000000007941 */ /* 0x000fea0003800000 */
.L_x_9015:
[----:B------:R-:W-:Y:S01]  /*255b0*/  IMAD.MOV.U32 R6, RZ, RZ, R14 ;  /* 0x000000ffff067224 */ /* 0x000fe200078e000e */
[----:B------:R-:W-:Y:S06]  /*255c0*/  BRA `(.L_x_8860) ;  /* 0xffffffac00807947 */ /* 0x000fec000383ffff */
.L_x_8865:
[----:B0-----:R0:W1:Y:S02]  /*255d0*/  SYNCS.PHASECHK.TRANS64.TRYWAIT P0, [R4+URZ+0x38820], R0 ;  /* 0x03882000040075a7 */ /* 0x001064000800017f */
[----:B-1----:R-:W-:Y:S05]  /*255e0*/  @!P0 NANOSLEEP.SYNCS 0x989680 ;  /* 0x009896800000895d */ /* 0x002fea0003900000 */
[----:B------:R-:W1:Y:S02]  /*255f0*/  @!P0 SYNCS.PHASECHK.TRANS64 P0, [R4+URZ+0x38820], R0 ;  /* 0x03882000040085a7 */ /* 0x000e64000800007f */
[----:B-1----:R-:W-:Y:S05]  /*25600*/  @!P0 BRA `(.L_x_8865) ;  /* 0xfffffffc00f08947 */ /* 0x002fea000383ffff */
[----:B------:R-:W-:Y:S05]  /*25610*/  BRA `(.L_x_9017) ;  /* 0xffffffb000f87947 */ /* 0x000fea000383ffff */
.L_x_8866:
        /* <DEDUP_REMOVED lines=11> */
.L_x_9019:
[----:B------:R-:W-:Y:S05]  /*256d0*/  BSYNC B0 ;  /* 0x0000000000007941 */ /* 0x000fea0003800000 */
.L_x_9018:
[----:B------:R-:W-:Y:S05]  /*256e0*/  BRA `(.L_x_9020) ;  /* 0xffffffb000e07947 */ /* 0x000fea000383ffff */
.L_x_8867:
[----:B------:R-:W-:Y:S01]  /*256f0*/  BSSY B0, `(.L_x_9021) ;  /* 0x0000006000007945 */ /* 0x000fe20003800000 */
[----:B------:R-:W-:-:S07]  /*25700*/  IMAD.MOV.U32 R15, RZ, RZ, -0x1 ;  /* 0xffffffffff0f7424 */ /* 0x000fce00078e00ff */
[----:B0-234-:R-:W-:Y:S05]  /*25710*/  WARPSYNC.COLLECTIVE R15, `(.L_x_9022) ;  /* 0x000000000f0c7348 */ /* 0x01dfea0003c00000 */
[----:B------:R-:W-:Y:S02]  /*25720*/  ELECT P6, UR62, PT ;  /* 0x00000000003e782f */ /* 0x000fe400038c0000 */
[----:B------:R-:W-:Y:S01]  /*25730*/  MOV R14, UR62 ;  /* 0x0000003e000e7c02 */ /* 0x000fe20008000f00 */
[----:B0-234-:R-:W-:Y:S10]  /*25740*/  ENDCOLLECTIVE ;  /* 0x000000000000791b */ /* 0x01dff40003800000 */
.L_x_9022:
[----:B------:R-:W-:Y:S05]  /*25750*/  BSYNC B0 ;  /* 0x0000000000007941 */ /* 0x000fea0003800000 */
.L_x_9021:
[----:B------:R-:W-:Y:S05]  /*25760*/  BRA `(.L_x_9023) ;  /* 0xffffffb000d47947 */ /* 0x000fea000383ffff */
.L_x_8869:
[----:B0-----:R0:W1:Y:S02]  /*25770*/  SYNCS.PHASECHK.TRANS64.TRYWAIT P1, [R5+URZ+0x38840], R0 ;  /* 0x03884000050075a7 */ /* 0x001064000802017f */
[----:B-1----:R-:W-:Y:S05]  /*25780*/  @!P1 NANOSLEEP.SYNCS 0x989680 ;  /* 0x009896800000995d */ /* 0x002fea0003900000 */
[----:B------:R-:W1:Y:S02]  /*25790*/  @!P1 SYNCS.PHASECHK.TRANS64 P1, [R5+URZ+0x38840], R0 ;  /* 0x03884000050095a7 */ /* 0x000e64000802007f */
[----:B-1----:R-:W-:Y:S05]  /*257a0*/  @!P1 BRA `(.L_x_8869) ;  /* 0xfffffffc00f09947 */ /* 0x002fea000383ffff */
[----:B------:R-:W-:Y:S05]  /*257b0*/  BRA `(.L_x_9024) ;  /* 0xffffffb000f47947 */ /* 0x000fea000383ffff */
.L_x_8871:
[----:B-1----:R1:W0:Y:S02]  /*257c0*/  SYNCS.PHASECHK.TRANS64.TRYWAIT P1, [R25+URZ+0x38840], R2 ;  /* 0x03884002190075a7 */ /* 0x002224000802017f */
[----:B0-----:R-:W-:Y:S05]  /*257d0*/  @!P1 NANOSLEEP.SYNCS 0x989680 ;  /* 0x009896800000995d */ /* 0x001fea0003900000 */
[----:B------:R-:W0:Y:S02]  /*257e0*/  @!P1 SYNCS.PHASECHK.TRANS64 P1, [R25+URZ+0x38840], R2 ;  /* 0x03884002190095a7 */ /* 0x000e24000802007f */
[----:B0-----:R-:W-:Y:S05]  /*257f0*/  @!P1 BRA `(.L_x_8871) ;  /* 0xfffffffc00f09947 */ /* 0x001fea000383ffff */
[----:B------:R-:W-:Y:S05]  /*25800*/  BRA `(.L_x_9025) ;  /* 0xffffffb400007947 */ /* 0x000fea000383ffff */
.L_x_8873:
[----:B------:R0:W0:Y:S02]  /*25810*/  SYNCS.PHASECHK.TRANS64.TRYWAIT P1, [R5+URZ+0x38860], R0 ;  /* 0x03886000050075a7 */ /* 0x000024000802017f */
[----:B0-----:R-:W-:Y:S05]  /*25820*/  @!P1 NANOSLEEP.SYNCS 0x989680 ;  /* 0x009896800000995d */ /* 0x001fea0003900000 */
[----:B------:R-:W0:Y:S02]  /*25830*/  @!P1 SYNCS.PHASECHK.TRANS64 P1, [R5+URZ+0x38860], R0 ;  /* 0x03886000050095a7 */ /* 0x000e24000802007f */
[----:B0-----:R-:W-:Y:S05]  /*25840*/  @!P1 BRA `(.L_x_8873) ;  /* 0xfffffffc00f09947 */ /* 0x001fea000383ffff */
[----:B------:R-:W-:Y:S05]  /*25850*/  BRA `(.L_x_9026) ;  /* 0xffffffb000fc7947 */ /* 0x000fea000383ffff */
.L_x_9027:
        /* <DEDUP_REMOVED lines=10> */
.L_x_15661:


//--------------------- .text._ZN7cutlass13device_kernelIN5flash11enable_sm90INS1_16FlashAttnFwdSm90INS1_25CollectiveMainloopFwdSm90ILi2EN4cute5tupleIJNS5_1CILi1EEES8_S8_EEENS6_IJNS7_ILi128EEENS7_ILi96EEENS7_ILi64EEEEEELi256ENS_6half_tEfNS_4arch4Sm90ELb0ELb0ELb1ELb0ELb1ELb0ELb0ELb1ELb0ELb1ELb0ELb0EEENS1_21CollectiveEpilogueFwdINS6_IJSA_NS7_ILi256EEESB_EEES9_SE_SG_Li256ELb0ELb1ELb0ELb0EEENS1_29StaticPersistentTileSchedulerILb0EEEEEEEEEvNT_6ParamsE --------------------------
	.section	.text._ZN7cutlass13device_kernelIN5flash11enable_sm90INS1_16FlashAttnFwdSm90INS1_25CollectiveMainloopFwdSm90ILi2EN4cute5tupleIJNS5_1CILi1EEES8_S8_EEENS6_IJNS7_ILi128EEENS7_ILi96EEENS7_ILi64EEEEEELi256ENS_6half_tEfNS_4arch4Sm90ELb0ELb0ELb1ELb0ELb1ELb0ELb0ELb1ELb0ELb1ELb0ELb0EEENS1_21CollectiveEpilogueFwdINS6_IJSA_NS7_ILi256EEESB_EEES9_SE_SG_Li256ELb0ELb1ELb0ELb0EEENS1_29StaticPersistentTileSchedulerILb0EEEEEEEEEvNT_6ParamsE,"ax",@progbits
	.align	128
.text._ZN7cutlass13device_kernelIN5flash11enable_sm90INS1_16FlashAttnFwdSm90INS1_25CollectiveMainloopFwdSm90ILi2EN4cute5tupleIJNS5_1CILi1EEES8_S8_EEENS6_IJNS7_ILi128EEENS7_ILi96EEENS7_ILi64EEEEEELi256ENS_6half_tEfNS_4arch4Sm90ELb0ELb0ELb1ELb0ELb1ELb0ELb0ELb1ELb0ELb1ELb0ELb0EEENS1_21CollectiveEpilogueFwdINS6_IJSA_NS7_ILi256EEESB_EEES9_SE_SG_Li256ELb0ELb1ELb0ELb0EEENS1_29StaticPersistentTileSchedulerILb0EEEEEEEEEvNT_6ParamsE:
        .type           _ZN7cutlass13device_kernelIN5flash11enable_sm90INS1_16FlashAttnFwdSm90INS1_25CollectiveMainloopFwdSm90ILi2EN4cute5tupleIJNS5_1CILi1EEES8_S8_EEENS6_IJNS7_ILi128EEENS7_ILi96EEENS7_ILi64EEEEEELi256ENS_6half_tEfNS_4arch4Sm90ELb0ELb0ELb1ELb0ELb1ELb0ELb0ELb1ELb0ELb1ELb0ELb0EEENS1_21CollectiveEpilogueFwdINS6_IJSA_NS7_ILi256EEESB_EEES9_SE_SG_Li256ELb0ELb1ELb0ELb0EEENS1_29StaticPersistentTileSchedulerILb0EEEEEEEEEvNT_6ParamsE,@function
        .size           _ZN7cutlass13device_kernelIN5flash11enable_sm90INS1_16FlashAttnFwdSm90INS1_25CollectiveMainloopFwdSm90ILi2EN4cute5tupleIJNS5_1CILi1EEES8_S8_EEENS6_IJNS7_ILi128EEENS7_ILi96EEENS7_ILi64EEEEEELi256ENS_6half_tEfNS_4arch4Sm90ELb0ELb0ELb1ELb0ELb1ELb0ELb0ELb1ELb0ELb1ELb0ELb0EEENS1_21CollectiveEpilogueFwdINS6_IJSA_NS7_ILi256EEESB_EEES9_SE_SG_Li256ELb0ELb1ELb0ELb0EEENS1_29StaticPersistentTileSchedulerILb0EEEEEEEEEvNT_6ParamsE,(.L_x_15662 - _ZN7cutlass13device_kernelIN5flash11enable_sm90INS1_16FlashAttnFwdSm90INS1_25CollectiveMainloopFwdSm90ILi2EN4cute5tupleIJNS5_1CILi1EEES8_S8_EEENS6_IJNS7_ILi128EEENS7_ILi96EEENS7_ILi64EEEEEELi256ENS_6half_tEfNS_4arch4Sm90ELb0ELb0ELb1ELb0ELb1ELb0ELb0ELb1ELb0ELb1ELb0ELb0EEENS1_21CollectiveEpilogueFwdINS6_IJSA_NS7_ILi256EEESB_EEES9_SE_SG_Li256ELb0ELb1ELb0ELb0EEENS1_29StaticPersistentTileSchedulerILb0EEEEEEEEEvNT_6ParamsE)
        .other          _ZN7cutlass13device_kernelIN5flash11enable_sm90INS1_16FlashAttnFwdSm90INS1_25CollectiveMainloopFwdSm90ILi2EN4cute5tupleIJNS5_1CILi1EEES8_S8_EEENS6_IJNS7_ILi128EEENS7_ILi96EEENS7_ILi64EEEEEELi256ENS_6half_tEfNS_4arch4Sm90ELb0ELb0ELb1ELb0ELb1ELb0ELb0ELb1ELb0ELb1ELb0ELb0EEENS1_21CollectiveEpilogueFwdINS6_IJSA_NS7_ILi256EEESB_EEES9_SE_SG_Li256ELb0ELb1ELb0ELb0EEENS1_29StaticPersistentTileSchedulerILb0EEEEEEEEEvNT_6ParamsE,@"STO_CUDA_ENTRY STV_DEFAULT"
_ZN7cutlass13device_kernelIN5flash11enable_sm90INS1_16FlashAttnFwdSm90INS1_25CollectiveMainloopFwdSm90ILi2EN4cute5tupleIJNS5_1CILi1EEES8_S8_EEENS6_IJNS7_ILi128EEENS7_ILi96EEENS7_ILi64EEEEEELi256ENS_6half_tEfNS_4arch4Sm90ELb0ELb0ELb1ELb0ELb1ELb0ELb0ELb1ELb0ELb1ELb0ELb0EEENS1_21CollectiveEpilogueFwdINS6_IJSA_NS7_ILi256EEESB_EEES9_SE_SG_Li256ELb0ELb1ELb0ELb0EEENS1_29StaticPersistentTileSchedulerILb0EEEEEEEEEvNT_6ParamsE:
        /* <DEDUP_REMOVED lines=13> */
[----:B------:R-:W-:-:S04]  /*00d0*/  VOTEU.ALL UP1, P0 ;  /* 0x00000000003f7886 */ /* 0x000fc80000020000 */
        /* <DEDUP_REMOVED lines=31> */
.L_x_9028:
        /* <DEDUP_REMOVED lines=22> */
.L_x_9029:
        /* <DEDUP_REMOVED lines=18> */
.L_x_9030:
        /* <DEDUP_REMOVED lines=22> */
.L_x_9031:
        /* <DEDUP_REMOVED lines=23> */
.L_x_9032:
        /* <DEDUP_REMOVED lines=8> */
.L_x_9034:
[----:B------:R-:W-:-:S08]  /*08a0*/  NOP ;  /* 0x0000000000007918 */ /* 0x000fd00000000000 */
[----:B------:R-:W0:Y:S02]  /*08b0*/  USETMAXREG.TRY_ALLOC.CTAPOOL UP0, 0xe8 ;  /* 0x000000e8000079c8 */ /* 0x000e240008000600 */
[----:B0-----:R-:W-:-:S13]  /*08c0*/  PLOP3.LUT P0, PT, PT, PT, UP0, 0x80, 0x0 ;  /* 0x000000000000781c */ /* 0x001fda0003f0f008 */
[----:B------:R-:W-:Y:S05]  /*08d0*/  @!P0 BRA `(.L_x_9034) ;  /* 0xfffffffc00f08947 */ /* 0x000fea000383ffff */
[----:B------:R-:W-:Y:S01]  /*08e0*/  SHF.R.U32.HI R0, RZ, 0x7, R19 ;  /* 0x00000007ff007819 */ /* 0x000fe20000011613 */
[----:B------:R-:W0:Y:S08]  /*08f0*/  S2UR UR45, SR_CTAID.X ;  /* 0x00000000002d79c3 */ /* 0x000e300000002500 */
[----:B------:R-:W-:Y:S06]  /*0900*/  BAR.ARV 0x8, 0x180 ;  /* 0x0206000000007b1d */ /* 0x000fec0000002000 */
[----:B------:R-:W-:-:S02]  /*0910*/  ISETP.NE.AND P0, PT, R0, 0x1, PT ;  /* 0x000000010000780c */ /* 0x000fc40003f05270 */
[----:B------:R-:W0:Y:S11]  /*0920*/  LDC R0, c[0x0][0xc34] ;  /* 0x00030d00ff007b82 */ /* 0x000e360000000800 */
[----:B------:R-:W-:Y:S06]  /*0930*/  @!P0 BAR.ARV 0x9, 0x100 ;  /* 0x0244000000008b1d */ /* 0x000fec0000002000 */
[----:B0-----:R-:W-:-:S13]  /*0940*/  ISETP.LE.AND P0, PT, R0, UR45, PT ;  /* 0x0000002d00007c0c */ /* 0x001fda000bf03270 */
[----:B------:R-:W-:Y:S05]  /*0950*/  @P0 EXIT ;  /* 0x000000000000094d */ /* 0x000fea0003800000 */
[----:B------:R-:W-:Y:S01]  /*0960*/  VIADD R19, R19, 0xffffff80 ;  /* 0xffffff8013137836 */ /* 0x000fe20000000000 */
[----:B------:R-:W-:Y:S01]  /*0970*/  ULOP3.LUT UR47, UR38, 0x1, URZ, 0xfc, !UPT ;  /* 0x00000001262f7892 */ /* 0x000fe2000f8efc3f */
[----:B------:R-:W-:Y:S01]  /*0980*/  UMOV UR46, URZ ;  /* 0x0000003f002e7c82 */ /* 0x000fe20008000000 */
[----:B------:R-:W-:Y:S02]  /*0990*/  UMOV UR36, URZ ;  /* 0x0000003f00247c82 */ /* 0x000fe40008000000 */
[----:B------:R-:W-:Y:S01]  /*09a0*/  SHF.R.S32.HI R0, RZ, 0x1f, R19 ;  /* 0x0000001fff007819 */ /* 0x000fe20000011413 */
[----:B------:R-:W-:-:S03]  /*09b0*/  UMOV UR37, URZ ;  /* 0x0000003f00257c82 */ /* 0x000fc60008000000 */
[CC--:B------:R-:W-:Y:S02]  /*09c0*/  LEA.HI R3, R0.reuse, R19.reuse, RZ, 0x7 ;  /* 0x0000001300037211 */ /* 0x0c0fe400078f38ff */
[-C--:B------:R-:W-:Y:S02]  /*09d0*/  LEA.HI R4, R0, R19.reuse, RZ, 0x5 ;  /* 0x0000001300047211 */ /* 0x080fe400078f28ff */
[----:B------:R-:W-:Y:S02]  /*09e0*/  LOP3.LUT R2, R3, 0xffffff80, RZ, 0xc0, !PT ;  /* 0xffffff8003027812 */ /* 0x000fe400078ec0ff */
[----:B------:R-:W-:Y:S01]  /*09f0*/  SHF.R.S32.HI R206, RZ, 0x7, R3 ;  /* 0x00000007ffce7819 */ /* 0x000fe20000011403 */
[----:B------:R-:W-:Y:S01]  /*0a00*/  IMAD.SHL.U32 R6, R4, 0x20, RZ ;  /* 0x0000002004067824 */ /* 0x000fe200078e00ff */
[CC--:B------:R-:W-:Y:S01]  /*0a10*/  LEA.HI R200, R0.reuse, R19.reuse, RZ, 0x3 ;  /* 0x0000001300c87211 */ /* 0x0c0fe200078f18ff */
[----:B------:R-:W-:Y:S01]  /*0a20*/  IMAD.IADD R205, R19, 0x1, -R2 ;  /* 0x0000000113cd7824 */ /* 0x000fe200078e0a02 */
[----:B------:R-:W-:-:S02]  /*0a30*/  LEA.HI R2, R0, R19, RZ, 0x4 ;  /* 0x0000001300027211 */ /* 0x000fc400078f20ff */
[----:B------:R-:W-:Y:S02]  /*0a40*/  LOP3.LUT R7, R6, 0xfffffc00, RZ, 0xc0, !PT ;  /* 0xfffffc0006077812 */ /* 0x000fe400078ec0ff */
[----:B------:R-:W-:Y:S02]  /*0a50*/  SHF.R.S32.HI R8, RZ, 0x1f, R205 ;  /* 0x0000001fff087819 */ /* 0x000fe400000114cd */
[----:B------:R-:W-:Y:S02]  /*0a60*/  LOP3.LUT R4, R2, 0x3fffff0, RZ, 0xc0, !PT ;  /* 0x03fffff002047812 */ /* 0x000fe400078ec0ff */
[----:B------:R-:W-:Y:S02]  /*0a70*/  LEA.HI R9, R8, R205, RZ, 0x2 ;  /* 0x000000cd08097211 */ /* 0x000fe400078f10ff */
[----:B------:R-:W-:Y:S01]  /*0a80*/  SHF.R.S32.HI R5, RZ, 0x4, R2 ;  /* 0x00000004ff057819 */ /* 0x000fe20000011402 */
[----:B------:R-:W-:Y:S01]  /*0a90*/  IMAD.IADD R4, R19, 0x1, -R4 ;  /* 0x0000000113047824 */ /* 0x000fe200078e0a04 */
[----:B------:R-:W-:-:S02]  /*0aa0*/  SHF.R.S32.HI R10, RZ, 0x2, R9 ;  /* 0x00000002ff0a7819 */ /* 0x000fc40000011409 */
[----:B------:R-:W-:Y:S01]  /*0ab0*/  SHF.R.S32.HI R11, RZ, 0x1f, R9 ;  /* 0x0000001fff0b7819 */ /* 0x000fe20000011409 */
[----:B------:R-:W-:Y:S01]  /*0ac0*/  IMAD R7, R4, 0x40, R7 ;  /* 0x0000004004077824 */ /* 0x000fe200078e0207 */
[----:B------:R-:W-:Y:S02]  /*0ad0*/  LEA.HI R6, R0, R19, RZ, 0x2 ;  /* 0x0000001300067211 */ /* 0x000fe400078f10ff */
[----:B------:R-:W-:Y:S02]  /*0ae0*/  LEA.HI R2, R2, R5, RZ, 0x1 ;  /* 0x0000000502027211 */ /* 0x000fe400078f08ff */
[----:B------:R-:W-:Y:S02]  /*0af0*/  LEA.HI R11, R11, R10, RZ, 0x3 ;  /* 0x0000000a0b0b7211 */ /* 0x000fe400078f18ff */
[----:B------:R-:W-:Y:S02]  /*0b00*/  LOP3.LUT R6, R6, 0xfffffffc, RZ, 0xc0, !PT ;  /* 0xfffffffc06067812 */ /* 0x000fe400078ec0ff */
[----:B------:R-:W-:-:S02]  /*0b10*/  LOP3.LUT R2, R2, 0x1ffffffe, RZ, 0xc0, !PT ;  /* 0x1ffffffe02027812 */ /* 0x000fc400078ec0ff */
[----:B------:R-:W-:Y:S01]  /*0b20*/  LOP3.LUT R11, R11, 0xfffffff8, RZ, 0xc0, !PT ;  /* 0xfffffff80b0b7812 */ /* 0x000fe200078ec0ff */
[----:B------:R-:W-:Y:S01]  /*0b30*/  IMAD.IADD R6, R19, 0x1, -R6 ;  /* 0x0000000113067824 */ /* 0x000fe200078e0a06 */
[----:B------:R-:W-:Y:S02]  /*0b40*/  LEA.HI R8, R8, R205, RZ, 0x5 ;  /* 0x000000cd08087211 */ /* 0x000fe400078f28ff */
[----:B------:R-:W-:Y:S01]  /*0b50*/  LEA.HI R3, R3, R206, RZ, 0x1 ;  /* 0x000000ce03037211 */ /* 0x000fe200078f08ff */
[----:B------:R-:W-:Y:S01]  /*0b60*/  IMAD.IADD R11, R10, 0x1, -R11 ;  /* 0x000000010a0b7824 */ /* 0x000fe200078e0a0b */
[----:B------:R-:W-:Y:S02]  /*0b70*/  LOP3.LUT R4, R200, 0xfffffff8, RZ, 0xc0, !PT ;  /* 0xfffffff8c8047812 */ /* 0x000fe400078ec0ff */
[----:B------:R-:W-:Y:S02]  /*0b80*/  IADD3 R2, R5, -R2, RZ ;  /* 0x8000000205027210 */ /* 0x000fe40007ffe0ff */
[----:B------:R-:W-:Y:S01]  /*0b90*/  SHF.R.S32.HI R8, RZ, 0x5, R8 ;  /* 0x00000005ff087819 */ /* 0x000fe20000011408 */
[----:B------:R-:W-:Y:S01]  /*0ba0*/  IMAD.IADD R19, R19, 0x1, -R4 ;  /* 0x0000000113137824 */ /* 0x000fe200078e0a04 */
[----:B------:R-:W-:Y:S01]  /*0bb0*/  LOP3.LUT R3, R3, 0x3fffffe, RZ, 0xc0, !PT ;  /* 0x03fffffe03037812 */ /* 0x000fe200078ec0ff */
[----:B------:R-:W-:Y:S01]  /*0bc0*/  IMAD R210, R2, 0x8, R7 ;  /* 0x0000000802d27824 */ /* 0x000fe200078e0207 */
[----:B------:R-:W-:Y:S01]  /*0bd0*/  LEA.HI R0, R6, R6, RZ, 0x1 ;  /* 0x0000000606007211 */ /* 0x000fe200078f08ff */
[----:B------:R-:W-:Y:S01]  /*0be0*/  IMAD R8, R8, 0x10, R11 ;  /* 0x0000001008087824 */ /* 0x000fe200078e020b */
[----:B------:R-:W-:Y:S01]  /*0bf0*/  LOP3.LUT R208, R9, 0x7ffffffc, RZ, 0xc0, !PT ;  /* 0x7ffffffc09d07812 */ /* 0x000fe200078ec0ff */
[----:B------:R-:W-:Y:S01]  /*0c00*/  IMAD.IADD R3, R206, 0x1, -R3 ;  /* 0x00000001ce037824 */ /* 0x000fe200078e0a03 */
[----:B------:R-:W-:Y:S01]  /*0c10*/  LOP3.LUT R5, R0, 0x1ffffffe, RZ, 0xc0, !PT ;  /* 0x1ffffffe00057812 */ /* 0x000fe200078ec0ff */
[----:B------:R-:W-:Y:S01]  /*0c20*/  IMAD.SHL.U32 R2, R19, 0x8, RZ ;  /* 0x0000000813027824 */ /* 0x000fe200078e00ff */
[----:B------:R-:W-:Y:S01]  /*0c30*/  SHF.R.S32.HI R200, RZ, 0x3, R200 ;  /* 0x00000003ffc87819 */ /* 0x000fe200000114c8 */
[----:B------:R-:W-:Y:S01]  /*0c40*/  IMAD R207, R3, 0x40, R8 ;  /* 0x0000004003cf7824 */ /* 0x000fe200078e0208 */
[----:B------:R-:W-:Y:S01]  /*0c50*/  IADD3 R6, R6, -R5, RZ ;  /* 0x8000000506067210 */ /* 0x000fe20007ffe0ff */
[----:B------:R-:W-:-:S02]  /*0c60*/  VIADD R18, R2, 0x40 ;  /* 0x0000004002127836 */ /* 0x000fc40000000000 */
[----:B------:R-:W-:Y:S01]  /*0c70*/  VIADD R17, R2, 0x80 ;  /* 0x0000008002117836 */ /* 0x000fe20000000000 */
[----:B------:R-:W-:Y:S01]  /*0c80*/  LEA R209, R6, R207, 0x3 ;  /* 0x000000cf06d17211 */ /* 0x000fe200078e18ff */
[----:B------:R-:W-:Y:S01]  /*0c90*/  VIADD R16, R2, 0xc0 ;  /* 0x000000c002107836 */ /* 0x000fe20000000000 */
[----:B------:R-:W-:Y:S01]  /*0ca0*/  SHF.R.S32.HI R214, RZ, 0x1f, R18 ;  /* 0x0000001fffd67819 */ /* 0x000fe20000011412 */
[----:B------:R-:W-:Y:S01]  /*0cb0*/  IMAD.IADD R208, R205, 0x1, -R208 ;  /* 0x00000001cdd07824 */ /* 0x000fe200078e0ad0 */
[----:B------:R-:W-:Y:S02]  /*0cc0*/  SHF.R.S32.HI R213, RZ, 0x1f, R17 ;  /* 0x0000001fffd57819 */ /* 0x000fe40000011411 */
[----:B------:R-:W-:-:S07]  /*0cd0*/  SHF.R.S32.HI R212, RZ, 0x1f, R16 ;  /* 0x0000001fffd47819 */ /* 0x000fce0000011410 */
.L_x_9067:
[----:B0-----:R-:W0:Y:S01]  /*0ce0*/  SHFL.IDX PT, R0, R206, RZ, 0x1f ;  /* 0x00001fffce007589 */ /* 0x001e2200000e0000 */
[----:B-1----:R-:W1:Y:S01]  /*0cf0*/  S2UR UR39, SR_CgaCtaId ;  /* 0x00000000002779c3 */ /* 0x002e620000008800 */
[----:B------:R-:W-:Y:S01]  /*0d00*/  ULDC.64 UR6, c[0x0][0x418] ;  /* 0x0001060000067ab9 */ /* 0x000fe20000000a00 */
[----:B------:R-:W-:Y:S01]  /*0d10*/  ULDC UR4, c[0x0][0xc38] ;  /* 0x00030e0000047ab9 */ /* 0x000fe20000000800 */
[----:B------:R-:W-:Y:S02]  /*0d20*/  UISETP.NE.U32.AND UP0, UPT, UR6, URZ, UPT ;  /* 0x0000003f0600728c */ /* 0x000fe4000bf05070 */
[----:B------:R-:W-:Y:S01]  /*0d30*/  UISETP.NE.AND UP1, UPT, UR4, 0x1, UPT ;  /* 0x000000010400788c */ /* 0x000fe2000bf25270 */
[----:B------:R-:W-:Y:S02]  /*0d40*/  UMOV UR41, 0x400 ;  /* 0x0000040000297882 */ /* 0x000fe40000000000 */
[----:B------:R-:W-:Y:S01]  /*0d50*/  ULDC UR4, c[0x0][0xc44] ;  /* 0x0003110000047ab9 */ /* 0x000fe20000000800 */
[----:B------:R-:W-:-:S02]  /*0d60*/  UISETP.NE.AND.EX UP0, UPT, UR7, URZ, UPT, UP0 ;  /* 0x0000003f0700728c */ /* 0x000fc4000bf05300 */
[----:B------:R-:W-:Y:S01]  /*0d70*/  UISETP.NE.AND UP2, UPT, UR4, 0x1, UPT ;  /* 0x000000010400788c */ /* 0x000fe2000bf45270 */
[----:B------:R-:W-:Y:S01]  /*0d80*/  ULDC UR42, c[0x0][0x424] ;  /* 0x00010900002a7ab9 */ /* 0x000fe20000000800 */
[----:B------:R-:W-:Y:S01]  /*0d90*/  ULDC UR10, c[0x0][0x2f0] ;  /* 0x0000bc00000a7ab9 */ /* 0x000fe20000000800 */
[----:B------:R-:W-:Y:S02]  /*0da0*/  USEL UR42, UR42, 0x1, UP0 ;  /* 0x000000012a2a7887 */ /* 0x000fe40008000000 */
[----:B------:R-:W-:Y:S01]  /*0db0*/  @UP1 ULDC UR4, c[0x0][0xc3c] ;  /* 0x00030f0000041ab9 */ /* 0x000fe20000000800 */
[----:B------:R-:W-:Y:S01]  /*0dc0*/  @UP1 ULDC UR12, c[0x0][0xc40] ;  /* 0x00031000000c1ab9 */ /* 0x000fe20000000800 */
[----:B------:R-:W-:Y:S02]  /*0dd0*/  UIMAD.WIDE.U32 UR4, UR45, UR4, URZ ;  /* 0x000000042d0472a5 */ /* 0x000fe4000f8e003f */
[----:B------:R-:W-:Y:S01]  /*0de0*/  UIMAD UR42, UR42, UR10, URZ ;  /* 0x0000000a2a2a72a4 */ /* 0x000fe2000f8e023f */
[----:B0-----:R-:W-:Y:S01]  /*0df0*/  R2UR UR6, R0 ;  /* 0x00000000000672ca */ /* 0x001fe200000e0000 */
[----:B-1----:R-:W-:Y:S01]  /*0e00*/  ULEA UR41, UR39, UR41, 0x18 ;  /* 0x0000002927297291 */ /* 0x002fe2000f8ec03f */
[----:B------:R-:W-:Y:S01]  /*0e10*/  UMOV UR40, UR45 ;  /* 0x0000002d00287c82 */ /* 0x000fe20008000000 */
[----:B------:R-:W-:-:S02]  /*0e20*/  @UP1 USHF.R.U32.HI UR40, URZ, UR12, UR5 ;  /* 0x0000000c3f281299 */ /* 0x000fc40008011605 */
[----:B------:R-:W-:Y:S01]  /*0e30*/  UIADD3 UR11, UR41, 0x18400, URZ ;  /* 0x00018400290b7890 */ /* 0x000fe2000fffe03f */
[----:B------:R-:W-:-:S03]  /*0e40*/  @UP2 ULDC.64 UR8, c[0x0][0xc48] ;  /* 0x0003120000082ab9 */ /* 0x000fc60000000a00 */
[----:B------:R-:W-:Y:S02]  /*0e50*/  ULOP3.LUT UP0, URZ, UR11, 0x1bf, URZ, 0xc0, !UPT ;  /* 0x000001bf0b3f7892 */ /* 0x000fe4000f80c03f */
[----:B------:R-:W-:Y:S02]  /*0e60*/  UIMAD.WIDE.U32 UR4, UR40, UR8, URZ ;  /* 0x00000008280472a5 */ /* 0x000fe4000f8e003f */
[----:B------:R-:W-:Y:S02]  /*0e70*/  ULEA.HI UR7, UR6, UR6, URZ, 0x1 ;  /* 0x0000000606077291 */ /* 0x000fe4000f8f083f */
[----:B------:R-:W-:Y:S01]  /*0e80*/  PLOP3.LUT P0, PT, PT, PT, UP0, 0x80, 0x0 ;  /* 0x000000000000781c */ /* 0x000fe20003f0f008 */
[----:B------:R-:W-:Y:S01]  /*0e90*/  UMOV UR43, UR40 ;  /* 0x00000028002b7c82 */ /* 0x000fe20008000000 */
[----:B------:R-:W-:Y:S02]  /*0ea0*/  ULOP3.LUT UR7, UR7, 0x1e, URZ, 0xc0, !UPT ;  /* 0x0000001e07077892 */ /* 0x000fe4000f8ec03f */
[----:B------:R-:W-:-:S02]  /*0eb0*/  @UP2 USHF.R.U32.HI UR43, URZ, UR9, UR5 ;  /* 0x000000093f2b2299 */ /* 0x000fc40008011605 */
[----:B------:R-:W-:Y:S02]  /*0ec0*/  UIADD3 UR7, UR6, -UR7, URZ ;  /* 0x8000000706077290 */ /* 0x000fe4000fffe03f */
[----:B------:R-:W-:Y:S02]  /*0ed0*/  UIADD3 UR6, UR42, 0x5f, URZ ;  /* 0x0000005f2a067890 */ /* 0x000fe4000fffe03f */
[----:B------:R-:W-:Y:S02]  /*0ee0*/  ULEA UR8, UR7, UR11, 0xd ;  /* 0x0000000b07087291 */ /* 0x000fe4000f8e683f */
[----:B------:R-:W-:Y:S02]  /*0ef0*/  UIMAD.WIDE UR6, UR6, 0x2aaaaaab, URZ ;  /* 0x2aaaaaab060678a5 */ /* 0x000fe4000f8e023f */
[----:B------:R-:W-:Y:S02]  /*0f00*/  USHF.R.U32.HI UR8, URZ, 0x4, UR8 ;  /* 0x000000043f087899 */ /* 0x000fe40008011608 */
[----:B------:R-:W-:-:S02]  /*0f10*/  USHF.R.U32.HI UR44, URZ, 0x1f, UR7 ;  /* 0x0000001f3f2c7899 */ /* 0x000fc40008011607 */
[----:B------:R-:W-:Y:S02]  /*0f20*/  ULOP3.LUT UR50, UR8, 0x3fff, URZ, 0xc0, !UPT ;  /* 0x00003fff08327892 */ /* 0x000fe4000f8ec03f */
[----:B------:R-:W-:Y:S01]  /*0f30*/  ULEA.HI.SX32 UR44, UR7, UR44, 0x1c ;  /* 0x0000002c072c7291 */ /* 0x000fe2000f8fe23f */
[----:B--234-:R-:W-:Y:S11]  /*0f40*/  @!P0 BRA `(.L_x_9035) ;  /* 0x0000000000408947 */ /* 0x01cff60003800000 */
        /* <DEDUP_REMOVED lines=16> */
.L_x_9035:
[----:B------:R-:W-:Y:S01]  /*1050*/  ULOP3.LUT UR4, UR46, 0x1, URZ, 0xc0, !UPT ;  /* 0x000000012e047892 */ /* 0x000fe2000f8ec03f */
[----:B------:R-:W0:Y:S05]  /*1060*/  S2R R20, SR_TID.X ;  /* 0x0000000000147919 */ /* 0x000e2a0000002100 */
[----:B------:R-:W-:-:S05]  /*1070*/  IMAD.U32 R0, RZ, RZ, UR4 ;  /* 0x00000004ff007e24 */ /* 0x000fca000f8e00ff */
[----:B------:R-:W-:-:S04]  /*1080*/  SHF.L.U32 R0, R0, 0x1f, RZ ;  /* 0x0000001f00007819 */ /* 0x000fc800000006ff */
[----:B------:R-:W1:Y:S01]  /*1090*/  SYNCS.PHASECHK.TRANS64.TRYWAIT P0, [UR41+0x22800], R0 ;  /* 0x02280000ff0075a7 */ /* 0x000e620008000169 */
[----:B0-----:R-:W-:-:S05]  /*10a0*/  SHF.R.U32.HI R20, RZ, 0x7, R20 ;  /* 0x00000007ff147819 */ /* 0x001fca0000011614 */
[----:B------:R-:W-:Y:S01]  /*10b0*/  VIADD R7, R20, 0x8 ;  /* 0x0000000814077836 */ /* 0x000fe20000000000 */
[----:B-1----:R-:W-:Y:S06]  /*10c0*/  @!P0 BRA `(.L_x_9036) ;  /* 0x000000a800648947 */ /* 0x002fec0003800000 */
.L_x_9117:
[----:B0-----:R-:W-:Y:S01]  /*10d0*/  IMAD.U32 R0, RZ, RZ, UR47 ;  /* 0x0000002fff007e24 */ /* 0x001fe2000f8e00ff */
[----:B------:R-:W-:Y:S05]  /*10e0*/  WARPSYNC.ALL ;  /* 0x0000000000007948 */ /* 0x000fea0003800000 */
[----:B------:R0:W-:Y:S01]  /*10f0*/  BAR.SYNC.DEFER_BLOCKING R7, 0x100 ;  /* 0x000400070000751d */ /* 0x0001e20000010000 */
[----:B------:R-:W-:-:S13]  /*1100*/  ISETP.NE.AND P0, PT, R0, 0x3, PT ;  /* 0x000000030000780c */ /* 0x000fda0003f05270 */
[----:B0-----:R-:W-:Y:S05]  /*1110*/  @!P0 BRA `(.L_x_9037) ;  /* 0x0000000000048947 */ /* 0x001fea0003800000 */
[----:B------:R-:W-:Y:S01]  /*1120*/  BPT.TRAP 0x1 ;  /* 0x000000040000795c */ /* 0x000fe20000300000 */
.L_x_9037:
[----:B------:R-:W-:Y:S01]  /*1130*/  ULEA UR22, UR37, UR41, 0x3 ;  /* 0x0000002925167291 */ /* 0x000fe2000f8e183f */
[----:B------:R-:W-:-:S05]  /*1140*/  IMAD.U32 R8, RZ, RZ, UR36 ;  /* 0x00000024ff087e24 */ /* 0x000fca000f8e00ff */
[----:B------:R-:W-:-:S04]  /*1150*/  SHF.L.U32 R8, R8, 0x1f, RZ ;  /* 0x0000001f08087819 */ /* 0x000fc800000006ff */
[----:B------:R0:W1:Y:S01]  /*1160*/  SYNCS.PHASECHK.TRANS64.TRYWAIT P1, [UR22+0x22830], R8 ;  /* 0x02283008ff0075a7 */ /* 0x0000620008020156 */
[----:B------:R-:W-:Y:S05]  /*1170*/  @!P0 BRA `(.L_x_9038) ;  /* 0x0000000000048947 */ /* 0x000fea0003800000 */
[----:B------:R-:W-:Y:S01]  /*1180*/  BPT.TRAP 0x1 ;  /* 0x000000040000795c */ /* 0x000fe20000300000 */
.L_x_9038:
[----:B-1----:R-:W-:Y:S05]  /*1190*/  @P1 BRA `(.L_x_9039) ;  /* 0x0000000000081947 */ /* 0x002fea0003800000 */
[----:B------:R-:W1:Y:S02]  /*11a0*/  SYNCS.PHASECHK.TRANS64.TRYWAIT P1, [UR22+0x22830], R8 ;  /* 0x02283008ff0075a7 */ /* 0x000e640008020156 */
[----:B-1----:R-:W-:Y:S05]  /*11b0*/  @!P1 BRA `(.L_x_9040) ;  /* 0x000000a800409947 */ /* 0x002fea0003800000 */
.L_x_9039:
[----:B------:R-:W-:Y:S01]  /*11c0*/  UIADD3 UR4, UR41, 0x1c400, URZ ;  /* 0x0001c40029047890 */ /* 0x000fe2000fffe03f */
[----:B------:R-:W-:Y:S01]  /*11d0*/  WARPGROUP.ARRIVE ;  /* 0x00000000000079c5 */ /* 0x000fe20000000000 */
[----:B------:R-:W-:Y:S01]  /*11e0*/  UMOV UR5, 0x40000040 ;  /* 0x4000004000057882 */ /* 0x000fe20000000000 */
[----:B------:R-:W-:Y:S01]  /*11f0*/  UMOV UR7, 0x40000040 ;  /* 0x4000004000077882 */ /* 0x000fe20000000000 */
[----:B------:R-:W-:-:S03]  /*1200*/  USHF.R.U32.HI UR4, URZ, 0x4, UR4 ;  /* 0x000000043f047899 */ /* 0x000fc60008011604 */
[----:B------:R-:W2:Y:S01]  /*1210*/  S2R R0, SR_TID.X ;  /* 0x0000000000007919 */ /* 0x000ea20000002100 */
[----:B------:R-:W-:Y:S01]  /*1220*/  UMOV UR9, 0x40000040 ;  /* 0x4000004000097882 */ /* 0x000fe20000000000 */
[----:B------:R-:W-:Y:S01]  /*1230*/  UMOV UR11, 0x40000040 ;  /* 0x40000040000b7882 */ /* 0x000fe20000000000 */
[----:B------:R-:W-:Y:S01]  /*1240*/  ULOP3.LUT UR4, UR4, 0x3fff, URZ, 0xc0, !UPT ;  /* 0x00003fff04047892 */ /* 0x000fe2000f8ec03f */
[----:B------:R-:W-:Y:S01]  /*1250*/  UMOV UR13, 0x40000040 ;  /* 0x40000040000d7882 */ /* 0x000fe20000000000 */
[----:B------:R-:W-:Y:S02]  /*1260*/  UMOV UR15, 0x40000040 ;  /* 0x40000040000f7882 */ /* 0x000fe40000000000 */
[----:B------:R-:W-:Y:S02]  /*1270*/  ULOP3.LUT UR20, UR4, 0x10000, URZ, 0xfc, !UPT ;  /* 0x0001000004147892 */ /* 0x000fe4000f8efc3f */
[----:B------:R-:W-:Y:S02]  /*1280*/  ULOP3.LUT UR4, UR50, 0x10000, URZ, 0xfc, !UPT ;  /* 0x0001000032047892 */ /* 0x000fe4000f8efc3f */
[----:B------:R-:W-:-:S02]  /*1290*/  UIMAD UR6, UR37, 0x300, UR20 ;  /* 0x00000300250678a4 */ /* 0x000fc4000f8e0214 */
[----:B------:R-:W-:Y:S02]  /*12a0*/  UIADD3 UR8, UR4, 0x2, URZ ;  /* 0x0000000204087890 */ /* 0x000fe4000fffe03f */
[----:B------:R-:W-:Y:S02]  /*12b0*/  UIADD3 UR10, UR6, 0x2, URZ ;  /* 0x00000002060a7890 */ /* 0x000fe4000fffe03f */
[----:B------:R-:W-:Y:S02]  /*12c0*/  UIADD3 UR12, UR4, 0x4, URZ ;  /* 0x00000004040c7890 */ /* 0x000fe4000fffe03f */
[----:B------:R-:W-:Y:S02]  /*12d0*/  UIADD3 UR14, UR6, 0x4, URZ ;  /* 0x00000004060e7890 */ /* 0x000fe4000fffe03f */
[----:B------:R-:W-:Y:S01]  /*12e0*/  HGMMA.64x96x16.F32 R24, gdesc[UR4], RZ, !UPT, gsb0 ;  /* 0x01600000041879f0 */ /* 0x000fe2000c0008ff */
[----:B------:R-:W-:Y:S02]  /*12f0*/  UIADD3 UR16, UR4, 0x6, URZ ;  /* 0x0000000604107890 */ /* 0x000fe4000fffe03f */
[----:B------:R-:W-:Y:S01]  /*1300*/  UIADD3 UR18, UR6, 0x6, URZ ;  /* 0x0000000606127890 */ /* 0x000fe2000fffe03f */
[----:B------:R-:W-:Y:S01]  /*1310*/  UMOV UR17, 0x40000040 ;  /* 0x4000004000117882 */ /* 0x000fe20000000000 */
[----:B------:R-:W-:Y:S01]  /*1320*/  UMOV UR19, 0x40000040 ;  /* 0x4000004000137882 */ /* 0x000fe20000000000 */
[----:B--2---:R-:W-:-:S04]  /*1330*/  SHF.R.U32.HI R0, RZ, 0x7, R0 ;  /* 0x00000007ff007819 */ /* 0x004fc80000011600 */
[----:B------:R-:W-:Y:S01]  /*1340*/  IADD3 R0, -R0, 0xb, RZ ;  /* 0x0000000b00007810 */ /* 0x000fe20007ffe1ff */
        /* <DEDUP_REMOVED lines=10> */
[----:B------:R2:W-:Y:S06]  /*13f0*/  BAR.ARV R0, 0x100 ;  /* 0x000400000000751d */ /* 0x0005ec0000002000 */
[----:B------:R-:W-:Y:S05]  /*1400*/  @!P0 BRA `(.L_x_9041) ;  /* 0x0000000000048947 */ /* 0x000fea0003800000 */
[----:B------:R-:W-:Y:S01]  /*1410*/  BPT.TRAP 0x1 ;  /* 0x000000040000795c */ /* 0x000fe20000300000 */
.L_x_9041:
[----:B------:R-:W-:Y:S01]  /*1420*/  ULDC UR7, c[0x0][0x9d8] ;  /* 0x0002760000077ab9 */ /* 0x000fe20000000800 */
[----:B------:R-:W-:Y:S01]  /*1430*/  UIMAD UR6, UR44, -0x60, UR42 ;  /* 0xffffffa02c0678a4 */ /* 0x000fe2000f8e022a */
[----:B------:R-:W-:Y:S01]  /*1440*/  FMUL.FTZ R24, R24, UR7 ;  /* 0x0000000718187c20 */ /* 0x000fe20008410000 */
[----:B------:R-:W-:Y:S01]  /*1450*/  FMUL.FTZ R25, R25, UR7 ;  /* 0x0000000719197c20 */ /* 0x000fe20008410000 */
[----:B------:R-:W-:Y:S01]  /*1460*/  FMUL.FTZ R28, R28, UR7 ;  /* 0x000000071c1c7c20 */ /* 0x000fe20008410000 */
[----:B------:R-:W-:Y:S01]  /*1470*/  UIADD3 UR6, UR6, 0x60, URZ ;  /* 0x0000006006067890 */ /* 0x000fe2000fffe03f */
[----:B------:R-:W-:Y:S01]  /*1480*/  FMUL.FTZ R29, R29, UR7 ;  /* 0x000000071d1d7c20 */ /* 0x000fe20008410000 */
[----:B------:R-:W-:Y:S01]  /*1490*/  FMUL.FTZ R32, R32, UR7 ;  /* 0x0000000720207c20 */ /* 0x000fe20008410000 */
[----:B------:R-:W3:Y:S01]  /*14a0*/  MUFU.TANH R24, R24 ;  /* 0x0000001800187308 */ /* 0x000ee20000002400 */
[----:B------:R-:W-:Y:S01]  /*14b0*/  FMUL.FTZ R26, R26, UR7 ;  /* 0x000000071a1a7c20 */ /* 0x000fe20008410000 */
[----:B------:R-:W-:Y:S01]  /*14c0*/  FMUL.FTZ R33, R33, UR7 ;  /* 0x0000000721217c20 */ /* 0x000fe20008410000 */
[----:B-1----:R-:W-:Y:S01]  /*14d0*/  MOV R3, UR6 ;  /* 0x0000000600037c02 */ /* 0x002fe20008000f00 */
[----:B------:R-:W-:Y:S01]  /*14e0*/  FMUL.FTZ R27, R27, UR7 ;  /* 0x000000071b1b7c20 */ /* 0x000fe20008410000 */
[----:B------:R-:W-:Y:S01]  /*14f0*/  FMUL.FTZ R36, R36, UR7 ;  /* 0x0000000724247c20 */ /* 0x000fe20008410000 */
[----:B------:R-:W-:Y:S01]  /*1500*/  FMUL.FTZ R30, R30, UR7 ;  /* 0x000000071e1e7c20 */ /* 0x000fe20008410000 */
[----:B------:R-:W-:Y:S01]  /*1510*/  FMUL.FTZ R37, R37, UR7 ;  /* 0x0000000725257c20 */ /* 0x000fe20008410000 */
[----:B------:R-:W1:Y:S01]  /*1520*/  MUFU.TANH R25, R25 ;  /* 0x0000001900197308 */ /* 0x000e620000002400 */
[----:B------:R-:W-:-:S02]  /*1530*/  IMAD R3, R208, -0x2, R3 ;  /* 0xfffffffed0037824 */ /* 0x000fc400078e0203 */
[----:B------:R-:W-:Y:S01]  /*1540*/  FMUL.FTZ R31, R31, UR7 ;  /* 0x000000071f1f7c20 */ /* 0x000fe20008410000 */
[----:B------:R-:W-:Y:S01]  /*1550*/  FMUL.FTZ R40, R40, UR7 ;  /* 0x0000000728287c20 */ /* 0x000fe20008410000 */
[----:B------:R-:W-:Y:S01]  /*1560*/  FMUL.FTZ R34, R34, UR7 ;  /* 0x0000000722227c20 */ /* 0x000fe20008410000 */
[----:B------:R-:W-:Y:S01]  /*1570*/  FMUL.FTZ R41, R41, UR7 ;  /* 0x0000000729297c20 */ /* 0x000fe20008410000 */
[----:B------:R-:W-:Y:S01]  /*1580*/  ISETP.GT.AND P6, PT, R3, RZ, PT ;  /* 0x000000ff0300720c */ /* 0x000fe20003fc4270 */
[----:B------:R-:W-:Y:S01]  /*1590*/  FMUL.FTZ R35, R35, UR7 ;  /* 0x0000000723237c20 */ /* 0x000fe20008410000 */
[----:B------:R-:W4:Y:S01]  /*15a0*/  MUFU.TANH R28, R28 ;  /* 0x0000001c001c7308 */ /* 0x000f220000002400 */
[C---:B------:R-:W-:Y:S01]  /*15b0*/  ISETP.GT.AND P5, PT, R3.reuse, 0x1, PT ;  /* 0x000000010300780c */ /* 0x040fe20003fa4270 */
[----:B------:R-:W-:Y:S01]  /*15c0*/  FMUL.FTZ R44, R44, UR7 ;  /* 0x000000072c2c7c20 */ /* 0x000fe20008410000 */
[----:B------:R-:W-:Y:S01]  /*15d0*/  ISETP.GT.AND P4, PT, R3, 0x8, PT ;  /* 0x000000080300780c */ /* 0x000fe20003f84270 */
[----:B------:R-:W-:Y:S01]  /*15e0*/  FMUL.FTZ R38, R38, UR7 ;  /* 0x0000000726267c20 */ /* 0x000fe20008410000 */
[----:B---3--:R-:W-:Y:S01]  /*15f0*/  FSEL R24, R24, -INF , P6 ;  /* 0xff80000018187808 */ /* 0x008fe20003000000 */
[----:B------:R-:W-:Y:S01]  /*1600*/  FMUL.FTZ R45, R45, UR7 ;  /* 0x000000072d2d7c20 */ /* 0x000fe20008410000 */
[----:B------:R-:W-:Y:S01]  /*1610*/  ISETP.GT.AND P3, PT, R3, 0x9, PT ;  /* 0x000000090300780c */ /* 0x000fe20003f64270 */
[----:B------:R-:W3:Y:S01]  /*1620*/  MUFU.TANH R29, R29 ;  /* 0x0000001d001d7308 */ /* 0x000ee20000002400 */
[----:B-1----:R-:W-:Y:S01]  /*1630*/  FSEL R25, R25, -INF , P5 ;  /* 0xff80000019197808 */ /* 0x002fe20002800000 */
[----:B------:R-:W-:Y:S01]  /*1640*/  FMUL.FTZ R39, R39, UR7 ;  /* 0x0000000727277c20 */ /* 0x000fe20008410000 */
[C---:B------:R-:W-:Y:S01]  /*1650*/  ISETP.GT.AND P2, PT, R3.reuse, 0x10, PT ;  /* 0x000000100300780c */ /* 0x040fe20003f44270 */
[----:B------:R-:W-:Y:S01]  /*1660*/  FMUL.FTZ R48, R48, UR7 ;  /* 0x0000000730307c20 */ /* 0x000fe20008410000 */
[----:B------:R-:W-:Y:S01]  /*1670*/  FMNMX.FTZ R5, R24, R25, !PT ;  /* 0x0000001918057209 */ /* 0x000fe20007810000 */
[----:B------:R-:W-:Y:S01]  /*1680*/  FMUL.FTZ R42, R42, UR7 ;  /* 0x000000072a2a7c20 */ /* 0x000fe20008410000 */
[----:B------:R-:W-:Y:S01]  /*1690*/  ISETP.GT.AND P1, PT, R3, 0x11, PT ;  /* 0x000000110300780c */ /* 0x000fe20003f24270 */
[----:B------:R-:W1:Y:S01]  /*16a0*/  MUFU.TANH R32, R32 ;  /* 0x0000002000207308 */ /* 0x000e620000002400 */
        /* <DEDUP_REMOVED lines=16> */
[----:B-1----:R-:W-:Y:S01]  /*17b0*/  FSEL R32, R32, -INF , P2 ;  /* 0xff80000020207808 */ /* 0x002fe20001000000 */
[----:B------:R-:W-:Y:S01]  /*17c0*/  FMUL.FTZ R60, R60, UR7 ;  /* 0x000000073c3c7c20 */ /* 0x000fe20008410000 */
[----:B------:R-:W-:Y:S01]  /*17d0*/  FMUL.FTZ R54, R54, UR7 ;  /* 0x0000000736367c20 */ /* 0x000fe20008410000 */
[----:B------:R-:W-:Y:S01]  /*17e0*/  FMUL.FTZ R61, R61, UR7 ;  /* 0x000000073d3d7c20 */ /* 0x000fe20008410000 */
[----:B------:R-:W-:Y:S01]  /*17f0*/  FMNMX.FTZ R4, R32, R5, !PT ;  /* 0x0000000520047209 */ /* 0x000fe20007810000 */
[----:B------:R-:W-:Y:S01]  /*1800*/  FMUL.FTZ R55, R55, UR7 ;  /* 0x0000000737377c20 */ /* 0x000fe20008410000 */
[----:B------:R-:W-:Y:S01]  /*1810*/  FMUL.FTZ R64, R64, UR7 ;  /* 0x0000000740407c20 */ /* 0x000fe20008410000 */
[----:B------:R-:W1:Y:S01]  /*1820*/  MUFU.TANH R27, R27 ;  /* 0x0000001b001b7308 */ /* 0x000e620000002400 */
[----:B----4-:R-:W-:Y:S01]  /*1830*/  FSEL R26, R26, -INF , P6 ;  /* 0xff8000001a1a7808 */ /* 0x010fe20003000000 */
[----:B------:R-:W-:Y:S01]  /*1840*/  FMUL.FTZ R58, R58, UR7 ;  /* 0x000000073a3a7c20 */ /* 0x000fe20008410000 */
[----:B------:R-:W-:Y:S01]  /*1850*/  ISETP.GT.AND P6, PT, R3, 0x18, PT ;  /* 0x000000180300780c */ /* 0x000fe20003fc4270 */
[----:B------:R-:W-:Y:S01]  /*1860*/  FMUL.FTZ R65, R65, UR7 ;  /* 0x0000000741417c20 */ /* 0x000fe20008410000 */
[----:B------:R-:W-:Y:S01]  /*1870*/  FMUL.FTZ R59, R59, UR7 ;  /* 0x000000073b3b7c20 */ /* 0x000fe20008410000 */
        /* <DEDUP_REMOVED lines=13> */
[----:B------:R-:W-:Y:S01]  /*1950*/  ISETP.GT.AND P5, PT, R3, 0x19, PT ;  /* 0x000000190300780c */ /* 0x000fe20003fa4270 */
[----:B------:R-:W-:Y:S01]  /*1960*/  ULDC UR10, c[0x0][0x988] ;  /* 0x00026200000a7ab9 */ /* 0x000fe20000000800 */
[----:B------:R-:W-:Y:S01]  /*1970*/  P2R R9, PR, RZ, 0x1 ;  /* 0x00000001ff097803 */ /* 0x000fe20000000000 */
[----:B------:R-:W-:-:S02]  /*1980*/  UIADD3 UR6, UR22, 0x22840, URZ ;  /* 0x0002284016067890 */ /* 0x000fc4000fffe03f */
[----:B------:R-:W1:Y:S01]  /*1990*/  MUFU.TANH R37, R37 ;  /* 0x0000002500257308 */ /* 0x000e620000002400 */
[----:B----4-:R-:W-:Y:S01]  /*19a0*/  FSEL R36, R36, -INF , P6 ;  /* 0xff80000024247808 */ /* 0x010fe20003000000 */
[----:B------:R-:W-:-:S03]  /*19b0*/  UPRMT UR6, UR39, 0x654, UR6 ;  /* 0x0000065427067896 */ /* 0x000fc60008000006 */
[----:B------:R-:W-:-:S03]  /*19c0*/  FMNMX.FTZ R4, R36, R5, !PT ;  /* 0x0000000524047209 */ /* 0x000fc60007810000 */
[----:B------:R-:W4:Y:S01]  /*19d0*/  MUFU.TANH R31, R31 ;  /* 0x0000001f001f7308 */ /* 0x000f220000002400 */
[----:B---3--:R-:W-:Y:S02]  /*19e0*/  FSEL R30, R30, -INF , P4 ;  /* 0xff8000001e1e7808 */ /* 0x008fe40002000000 */
[----:B------:R-:W-:Y:S01]  /*19f0*/  ISETP.GT.AND P4, PT, R3, 0x20, PT ;  /* 0x000000200300780c */ /* 0x000fe20003f84270 */
[----:B------:R-:W-:Y:S04]  /*1a00*/  SYNCS.ARRIVE.TRANS64.RED.A1T0 RZ, [UR6], RZ ;  /* 0x000000ffffff79a7 */ /* 0x000fe80008100406 */
[----:B------:R-:W3:Y:S01]  /*1a10*/  MUFU.TANH R40, R40 ;  /* 0x0000002800287308 */ /* 0x000ee20000002400 */
[----:B-1----:R-:W-:-:S04]  /*1a20*/  FSEL R37, R37, -INF , P5 ;  /* 0xff80000025257808 */ /* 0x002fc80002800000 */
[----:B------:R-:W-:-:S03]  /*1a30*/  FMNMX.FTZ R5, R37, R4, !PT ;  /* 0x0000000425057209 */ /* 0x000fc60007810000 */
[----:B------:R-:W1:Y:S01]  /*1a40*/  MUFU.TANH R34, R34 ;  /* 0x0000002200227308 */ /* 0x000e620000002400 */
[----:B----4-:R-:W-:Y:S02]  /*1a50*/  FSEL R31, R31, -INF , P3 ;  /* 0xff8000001f1f7808 */ /* 0x010fe40001800000 */
[----:B------:R-:W-:-:S05]  /*1a60*/  ISETP.GT.AND P3, PT, R3, 0x21, PT ;  /* 0x000000210300780c */ /* 0x000fca0003f64270 */
[----:B------:R-:W4:Y:S01]  /*1a70*/  MUFU.TANH R41, R41 ;  /* 0x0000002900297308 */ /* 0x000f220000002400 */
[----:B---3--:R-:W-:-:S04]  /*1a80*/  FSEL R40, R40, -INF , P4 ;  /* 0xff80000028287808 */ /* 0x008fc80002000000 */
[----:B------:R-:W-:-:S03]  /*1a90*/  FMNMX.FTZ R4, R40, R5, !PT ;  /* 0x0000000528047209 */ /* 0x000fc60007810000 */
[----:B------:R-:W3:Y:S01]  /*1aa0*/  MUFU.TANH R35, R35 ;  /* 0x0000002300237308 */ /* 0x000ee20000002400 */
[----:B-1----:R-:W-:Y:S02]  /*1ab0*/  FSEL R34, R34, -INF , P2 ;  /* 0xff80000022227808 */ /* 0x002fe40001000000 */
[----:B------:R-:W-:-:S05]  /*1ac0*/  ISETP.GT.AND P2, PT, R3, 0x28, PT ;  /* 0x000000280300780c */ /* 0x000fca0003f44270 */
[----:B------:R-:W1:Y:S01]  /*1ad0*/  MUFU.TANH R44, R44 ;  /* 0x0000002c002c7308 */ /* 0x000e620000002400 */
[----:B----4-:R-:W-:-:S04]  /*1ae0*/  FSEL R41, R41, -INF , P3 ;  /* 0xff80000029297808 */ /* 0x010fc80001800000 */
[----:B------:R-:W-:-:S03]  /*1af0*/  FMNMX.FTZ R5, R41, R4, !PT ;  /* 0x0000000429057209 */ /* 0x000fc60007810000 */
[----:B------:R-:W4:Y:S01]  /*1b00*/  MUFU.TANH R38, R38 ;  /* 0x0000002600267308 */ /* 0x000f220000002400 */
[----:B---3--:R-:W-:Y:S02]  /*1b10*/  FSEL R35, R35, -INF , P1 ;  /* 0xff80000023237808 */ /* 0x008fe40000800000 */
[----:B------:R-:W-:-:S05]  /*1b20*/  ISETP.GT.AND P1, PT, R3, 0x29, PT ;  /* 0x000000290300780c */ /* 0x000fca0003f24270 */
        /* <DEDUP_REMOVED lines=67> */
[----:B----4-:R-:W-:-:S07]  /*1f60*/  FSEL R65, R65, -INF , P3 ;  /* 0xff80000041417808 */ /* 0x010fce0001800000 */
[----:B------:R-:W4:Y:S01]  /*1f70*/  MUFU.TANH R69, R69 ;  /* 0x0000004500457308 */ /* 0x000f220000002400 */
[----:B---3--:R-:W-:Y:S02]  /*1f80*/  FSEL R59, R59, -INF , P1 ;  /* 0xff8000003b3b7808 */ /* 0x008fe40000800000 */
[----:B------:R-:W-:Y:S02]  /*1f90*/  ISETP.GT.AND P1, PT, R3, 0x59, PT ;  /* 0x000000590300780c */ /* 0x000fe40003f24270 */
[----:B------:R-:W-:-:S03]  /*1fa0*/  FMNMX.FTZ R3, R65, R4, !PT ;  /* 0x0000000441037209 */ /* 0x000fc60007810000 */
[----:B------:R-:W3:Y:S01]  /*1fb0*/  MUFU.TANH R62, R62 ;  /* 0x0000003e003e7308 */ /* 0x000ee20000002400 */
[----:B-1----:R-:W-:-:S04]  /*1fc0*/  FSEL R68, R68, -INF , P2 ;  /* 0xff80000044447808 */ /* 0x002fc80001000000 */
[----:B------:R-:W-:-:S03]  /*1fd0*/  FMNMX.FTZ R4, R68, R3, !PT ;  /* 0x0000000344047209 */ /* 0x000fc60007810000 */
[----:B------:R-:W1:Y:S01]  /*1fe0*/  MUFU.TANH R63, R63 ;  /* 0x0000003f003f7308 */ /* 0x000e620000002400 */
[----:B----4-:R-:W-:-:S04]  /*1ff0*/  FSEL R69, R69, -INF , P1 ;  /* 0xff80000045457808 */ /* 0x010fc80000800000 */
[----:B------:R-:W-:-:S03]  /*2000*/  FMNMX.FTZ R4, R69, R4, !PT ;  /* 0x0000000445047209 */ /* 0x000fc60007810000 */
[----:B------:R-:W4:Y:S01]  /*2010*/  MUFU.TANH R66, R66 ;  /* 0x0000004200427308 */ /* 0x000f220000002400 */
[----:B---3--:R-:W-:Y:S01]  /*2020*/  FSEL R62, R62, -INF , P6 ;  /* 0xff8000003e3e7808 */ /* 0x008fe20003000000 */
[----:B------:R-:W3:Y:S06]  /*2030*/  SHFL.BFLY PT, R3, R4, 0x2, 0x1f ;  /* 0x0c401f0004037f89 */ /* 0x000eec00000e0000 */
[----:B------:R-:W5:Y:S01]  /*2040*/  MUFU.TANH R67, R67 ;  /* 0x0000004300437308 */ /* 0x000f620000002400 */
[----:B-1----:R-:W-:-:S07]  /*2050*/  FSEL R63, R63, -INF , P5 ;  /* 0xff8000003f3f7808 */ /* 0x002fce0002800000 */
[----:B------:R-:W1:Y:S01]  /*2060*/  MUFU.TANH R70, R70 ;  /* 0x0000004600467308 */ /* 0x000e620000002400 */
[----:B----4-:R-:W-:-:S07]  /*2070*/  FSEL R66, R66, -INF , P4 ;  /* 0xff80000042427808 */ /* 0x010fce0002000000 */
[----:B------:R-:W4:Y:S01]  /*2080*/  MUFU.TANH R71, R71 ;  /* 0x0000004700477308 */ /* 0x000f220000002400 */
[----:B-----5:R-:W-:Y:S02]  /*2090*/  FSEL R67, R67, -INF , P3 ;  /* 0xff80000043437808 */ /* 0x020fe40001800000 */
[----:B---3--:R-:W-:-:S05]  /*20a0*/  FMNMX.FTZ R5, R4, R3, !PT ;  /* 0x0000000304057209 */ /* 0x008fca0007810000 */
[----:B------:R-:W3:Y:S01]  /*20b0*/  SHFL.BFLY PT, R6, R5, 0x1, 0x1f ;  /* 0x0c201f0005067f89 */ /* 0x000ee200000e0000 */
[----:B-1----:R-:W-:Y:S02]  /*20c0*/  FSEL R70, R70, -INF , P2 ;  /* 0xff80000046467808 */ /* 0x002fe40001000000 */
[----:B----4-:R-:W-:Y:S02]  /*20d0*/  FSEL R71, R71, -INF , P1 ;  /* 0xff80000047477808 */ /* 0x010fe40000800000 */
[----:B---3--:R-:W-:Y:S02]  /*20e0*/  FMNMX.FTZ R3, R5, R6, !PT ;  /* 0x0000000605037209 */ /* 0x008fe40007810000 */
[----:B------:R-:W-:Y:S02]  /*20f0*/  FMNMX.FTZ R5, R26, R27, !PT ;  /* 0x0000001b1a057209 */ /* 0x000fe40007810000 */
[C---:B------:R-:W-:Y:S01]  /*2100*/  FSETP.NEU.FTZ.AND P0, PT, R3.reuse, -INF , PT ;  /* 0xff8000000300780b */ /* 0x040fe20003f1d000 */
[----:B------:R-:W-:Y:S01]  /*2110*/  FMUL.FTZ R6, R3, UR10 ;  /* 0x0000000a03067c20 */ /* 0x000fe20008410000 */
[----:B------:R-:W-:-:S04]  /*2120*/  FMNMX.FTZ R4, R30, R5, !PT ;  /* 0x000000051e047209 */ /* 0x000fc80007810000 */
[----:B------:R-:W-:Y:S02]  /*2130*/  FMNMX.FTZ R5, R31, R4, !PT ;  /* 0x000000041f057209 */ /* 0x000fe40007810000 */
[----:B------:R-:W-:Y:S02]  /*2140*/  FSEL R6, R6, RZ, P0 ;  /* 0x000000ff06067208 */ /* 0x000fe40000000000 */
[----:B------:R-:W-:Y:S02]  /*2150*/  FMNMX.FTZ R4, R34, R5, !PT ;  /* 0x0000000522047209 */ /* 0x000fe40007810000 */
[----:B------:R-:W-:Y:S01]  /*2160*/  ISETP.NE.AND P0, PT, R9, RZ, PT ;  /* 0x000000ff0900720c */ /* 0x000fe20003f05270 */
        /* <DEDUP_REMOVED lines=13> */
[----:B------:R-:W-:Y:S01]  /*2240*/  FMNMX.FTZ R4, R42, R5, !PT ;  /* 0x000000052a047209 */ /* 0x000fe20007810000 */
[----:B------:R-:W1:Y:S01]  /*2250*/  MUFU.EX2 R25, R25 ;  /* 0x0000001900197308 */ /* 0x000e620000000800 */
[--C-:B------:R-:W-:Y:S01]  /*2260*/  FFMA.FTZ R41, R41, UR10, -R6.reuse ;  /* 0x0000000a29297c23 */ /* 0x100fe20008010806 */
        /* <DEDUP_REMOVED lines=14> */
[----:B------:R-:W3:Y:S01]  /*2350*/  MUFU.EX2 R29, R29 ;  /* 0x0000001d001d7308 */ /* 0x000ee20000000800 */
[--C-:B------:R-:W-:Y:S01]  /*2360*/  FFMA.FTZ R61, R61, UR10, -R6.reuse ;  /* 0x0000000a3d3d7c23 */ /* 0x100fe20008010806 */
[--C-:B------:R-:W-:Y:S01]  /*2370*/  FFMA.FTZ R64, R64, UR10, -R6.reuse ;  /* 0x0000000a40407c23 */ /* 0x100fe20008010806 */
[----:B------:R-:W-:Y:S01]  /*2380*/  FMNMX.FTZ R5, R51, R4, !PT ;  /* 0x0000000433057209 */ /* 0x000fe20007810000 */
[--C-:B------:R-:W-:Y:S01]  /*2390*/  FFMA.FTZ R65, R65, UR10, -R6.reuse ;  /* 0x0000000a41417c23 */ /* 0x100fe20008010806 */
[--C-:B------:R-:W-:Y:S01]  /*23a0*/  FFMA.FTZ R68, R68, UR10, -R6.reuse ;  /* 0x0000000a44447c23 */ /* 0x100fe20008010806 */
[----:B------:R-:W-:Y:S01]  /*23b0*/  FFMA.FTZ R6, R69, UR10, -R6 ;  /* 0x0000000a45067c23 */ /* 0x000fe20008010806 */
[----:B------:R-:W-:Y:S01]  /*23c0*/  FMNMX.FTZ R4, R54, R5, !PT ;  /* 0x0000000536047209 */ /* 0x000fe20007810000 */
[----:B------:R-:W-:Y:S01]  /*23d0*/  MUFU.EX2 R32, R32 ;  /* 0x0000002000207308 */ /* 0x000fe20000000800 */
[----:B-1----:R-:W-:Y:S01]  /*23e0*/  FADD.FTZ R11, R24, R25 ;  /* 0x00000019180b7221 */ /* 0x002fe20000010000 */
[----:B------:R-:W-:-:S02]  /*23f0*/  F2FP.F16.F32.PACK_AB R152, R25, R24 ;  /* 0x000000181998723e */ /* 0x000fc400000000ff */
[----:B------:R-:W-:-:S04]  /*2400*/  FMNMX.FTZ R5, R55, R4, !PT ;  /* 0x0000000437057209 */ /* 0x000fc80007810000 */
[----:B------:R-:W-:Y:S01]  /*2410*/  FMNMX.FTZ R4, R58, R5, !PT ;  /* 0x000000053a047209 */ /* 0x000fe20007810000 */
[----:B------:R-:W1:Y:S01]  /*2420*/  MUFU.EX2 R33, R33 ;  /* 0x0000002100217308 */ /* 0x000e620000000800 */
[----:B---3--:R-:W-:Y:S02]  /*2430*/  F2FP.F16.F32.PACK_AB R154, R29, R28 ;  /* 0x0000001c1d9a723e */ /* 0x008fe400000000ff */
[----:B------:R-:W-:-:S04]  /*2440*/  FMNMX.FTZ R5, R59, R4, !PT ;  /* 0x000000043b057209 */ /* 0x000fc80007810000 */
[----:B------:R-:W-:Y:S01]  /*2450*/  FMNMX.FTZ R4, R62, R5, !PT ;  /* 0x000000053e047209 */ /* 0x000fe20007810000 */
[----:B------:R-:W-:Y:S03]  /*2460*/  MUFU.EX2 R36, R36 ;  /* 0x0000002400247308 */ /* 0x000fe60000000800 */
[----:B------:R-:W-:-:S04]  /*2470*/  FMNMX.FTZ R5, R63, R4, !PT ;  /* 0x000000043f057209 */ /* 0x000fc80007810000 */
[----:B------:R-:W-:Y:S01]  /*2480*/  FMNMX.FTZ R4, R66, R5, !PT ;  /* 0x0000000542047209 */ /* 0x000fe20007810000 */
[----:B------:R-:W3:Y:S01]  /*2490*/  MUFU.EX2 R37, R37 ;  /* 0x0000002500257308 */ /* 0x000ee20000000800 */
[----:B-1----:R-:W-:Y:S02]  /*24a0*/  F2FP.F16.F32.PACK_AB R156, R33, R32 ;  /* 0x00000020219c723e */ /* 0x002fe400000000ff */
[----:B------:R-:W-:-:S04]  /*24b0*/  FMNMX.FTZ R5, R67, R4, !PT ;  /* 0x0000000443057209 */ /* 0x000fc80007810000 */
[----:B------:R-:W-:Y:S01]  /*24c0*/  FMNMX.FTZ R4, R70, R5, !PT ;  /* 0x0000000546047209 */ /* 0x000fe20007810000 */
[----:B------:R-:W-:Y:S03]  /*24d0*/  MUFU.EX2 R40, R40 ;  /* 0x0000002800287308 */ /* 0x000fe60000000800 */
[----:B------:R-:W-:-:S05]  /*24e0*/  FMNMX.FTZ R4, R71, R4, !PT ;  /* 0x0000000447047209 */ /* 0x000fca0007810000 */
[----:B------:R-:W1:Y:S01]  /*24f0*/  SHFL.BFLY PT, R5, R4, 0x2, 0x1f ;  /* 0x0c401f0004057f89 */ /* 0x000e6200000e0000 */
[----:B------:R-:W4:Y:S01]  /*2500*/  MUFU.EX2 R41, R41 ;  /* 0x0000002900297308 */ /* 0x000f220000000800 */
[----:B---3--:R-:W-:-:S07]  /*2510*/  F2FP.F16.F32.PACK_AB R158, R37, R36 ;  /* 0x00000024259e723e */ /* 0x008fce00000000ff */
[----:B------:R-:W-:Y:S08]  /*2520*/  MUFU.EX2 R44, R44 ;  /* 0x0000002c002c7308 */ /* 0x000ff00000000800 */
[----:B------:R-:W3:Y:S01]  /*2530*/  MUFU.EX2 R45, R45 ;  /* 0x0000002d002d7308 */ /* 0x000ee20000000800 */
[----:B----4-:R-:W-:Y:S02]  /*2540*/  F2FP.F16.F32.PACK_AB R160, R41, R40 ;  /* 0x0000002829a0723e */ /* 0x010fe400000000ff */
[----:B-1----:R-:W-:-:S05]  /*2550*/  FMNMX.FTZ R5, R4, R5, !PT ;  /* 0x0000000504057209 */ /* 0x002fca0007810000 */
[----:B------:R-:W-:Y:S01]  /*2560*/  MUFU.EX2 R48, R48 ;  /* 0x0000003000307308 */ /* 0x000fe20000000800 */
[----:B------:R-:W1:Y:S07]  /*2570*/  SHFL.BFLY PT, R4, R5, 0x1, 0x1f ;  /* 0x0c201f0005047f89 */ /* 0x000e6e00000e0000 */
[----:B------:R-:W4:Y:S01]  /*2580*/  MUFU.EX2 R49, R49 ;  /* 0x0000003100317308 */ /* 0x000f220000000800 */
[----:B---3--:R-:W-:-:S07]  /*2590*/  F2FP.F16.F32.PACK_AB R162, R45, R44 ;  /* 0x0000002c2da2723e */ /* 0x008fce00000000ff */
[----:B------:R-:W-:Y:S08]  /*25a0*/  MUFU.EX2 R52, R52 ;  /* 0x0000003400347308 */ /* 0x000ff00000000800 */
[----:B------:R-:W3:Y:S01]  /*25b0*/  MUFU.EX2 R53, R53 ;  /* 0x0000003500357308 */ /* 0x000ee20000000800 */
[----:B----4-:R-:W-:Y:S02]  /*25c0*/  F2FP.F16.F32.PACK_AB R164, R49, R48 ;  /* 0x0000003031a4723e */ /* 0x010fe400000000ff */
[----:B-1----:R-:W-:-:S04]  /*25d0*/  FMNMX.FTZ R4, R5, R4, !PT ;  /* 0x0000000405047209 */ /* 0x002fc80007810000 */
[C---:B------:R-:W-:Y:S01]  /*25e0*/  FSETP.NEU.FTZ.AND P1, PT, R4.reuse, -INF , PT ;  /* 0xff8000000400780b */ /* 0x040fe20003f3d000 */
[----:B------:R-:W-:Y:S01]  /*25f0*/  FMUL.FTZ R5, R4, UR10 ;  /* 0x0000000a04057c20 */ /* 0x000fe20008410000 */
[----:B------:R-:W-:Y:S04]  /*2600*/  MUFU.EX2 R56, R56 ;  /* 0x0000003800387308 */ /* 0x000fe80000000800 */
[----:B------:R-:W-:Y:S02]  /*2610*/  FSEL R9, R5, RZ, P1 ;  /* 0x000000ff05097208 */ /* 0x000fe40000800000 */
[----:B---3--:R-:W-:Y:S02]  /*2620*/  F2FP.F16.F32.PACK_AB R166, R53, R52 ;  /* 0x0000003435a6723e */ /* 0x008fe400000000ff */
        /* <DEDUP_REMOVED lines=9> */
[----:B-1----:R-:W-:Y:S01]  /*26c0*/  FADD.FTZ R6, R28, R11 ;  /* 0x0000000b1c067221 */ /* 0x002fe20000010000 */
[--C-:B------:R-:W-:Y:S01]  /*26d0*/  FFMA.FTZ R39, R39, UR10, -R9.reuse ;  /* 0x0000000a27277c23 */ /* 0x100fe20008010809 */
[--C-:B------:R-:W-:Y:S01]  /*26e0*/  FFMA.FTZ R42, R42, UR10, -R9.reuse ;  /* 0x0000000a2a2a7c23 */ /* 0x100fe20008010809 */
[--C-:B------:R-:W-:Y:S01]  /*26f0*/  FFMA.FTZ R43, R43, UR10, -R9.reuse ;  /* 0x0000000a2b2b7c23 */ /* 0x100fe20008010809 */
[----:B------:R-:W-:Y:S01]  /*2700*/  FADD.FTZ R11, R29, R6 ;  /* 0x000000061d0b7221 */ /* 0x000fe20000010000 */
[--C-:B------:R-:W-:Y:S01]  /*2710*/  FFMA.FTZ R46, R46, UR10, -R9.reuse ;  /* 0x0000000a2e2e7c23 */ /* 0x100fe20008010809 */
[----:B------:R-:W-:Y:S01]  /*2720*/  FFMA.FTZ R47, R47, UR10, -R9 ;  /* 0x0000000a2f2f7c23 */ /* 0x000fe20008010809 */
[----:B------:R-:W1:Y:S01]  /*2730*/  MUFU.EX2 R27, R27 ;  /* 0x0000001b001b7308 */ /* 0x000e620000000800 */
[----:B------:R-:W-:Y:S01]  /*2740*/  FADD.FTZ R6, R32, R11 ;  /* 0x0000000b20067221 */ /* 0x000fe20000010000 */
[--C-:B------:R-:W-:Y:S01]  /*2750*/  FFMA.FTZ R50, R50, UR10, -R9.reuse ;  /* 0x0000000a32327c23 */ /* 0x100fe20008010809 */
[--C-:B------:R-:W-:Y:S01]  /*2760*/  FFMA.FTZ R51, R51, UR10, -R9.reuse ;  /* 0x0000000a33337c23 */ /* 0x100fe20008010809 */
[--C-:B------:R-:W-:Y:S01]  /*2770*/  FFMA.FTZ R54, R54, UR10, -R9.reuse ;  /* 0x0000000a36367c23 */ /* 0x100fe20008010809 */
[----:B------:R-:W-:Y:S01]  /*2780*/  FADD.FTZ R13, R33, R6 ;  /* 0x00000006210d7221 */ /* 0x000fe20000010000 */
[--C-:B------:R-:W-:Y:S01]  /*2790*/  FFMA.FTZ R55, R55, UR10, -R9.reuse ;  /* 0x0000000a37377c23 */ /* 0x100fe20008010809 */
[----:B------:R-:W-:Y:S01]  /*27a0*/  FFMA.FTZ R58, R58, UR10, -R9 ;  /* 0x0000000a3a3a7c23 */ /* 0x000fe20008010809 */
[----:B------:R-:W3:Y:S01]  /*27b0*/  MUFU.EX2 R30, R30 ;  /* 0x0000001e001e7308 */ /* 0x000ee20000000800 */
[----:B------:R-:W-:Y:S01]  /*27c0*/  FADD.FTZ R10, R36, R13 ;  /* 0x0000000d240a7221 */ /* 0x000fe20000010000 */
[--C-:B------:R-:W-:Y:S01]  /*27d0*/  FFMA.FTZ R59, R59, UR10, -R9.reuse ;  /* 0x0000000a3b3b7c23 */ /* 0x100fe20008010809 */
[--C-:B------:R-:W-:Y:S01]  /*27e0*/  FFMA.FTZ R62, R62, UR10, -R9.reuse ;  /* 0x0000000a3e3e7c23 */ /* 0x100fe20008010809 */
[--C-:B------:R-:W-:Y:S01]  /*27f0*/  FFMA.FTZ R63, R63, UR10, -R9.reuse ;  /* 0x0000000a3f3f7c23 */ /* 0x100fe20008010809 */
[----:B------:R-:W-:Y:S01]  /*2800*/  FADD.FTZ R13, R37, R10 ;  /* 0x0000000a250d7221 */ /* 0x000fe20000010000 */
[--C-:B------:R-:W-:Y:S01]  /*2810*/  FFMA.FTZ R66, R66, UR10, -R9.reuse ;  /* 0x0000000a42427c23 */ /* 0x100fe20008010809 */
[----:B------:R-:W-:Y:S01]  /*2820*/  FFMA.FTZ R67, R67, UR10, -R9 ;  /* 0x0000000a43437c23 */ /* 0x000fe20008010809 */
[----:B------:R-:W4:Y:S01]  /*2830*/  MUFU.EX2 R31, R31 ;  /* 0x0000001f001f7308 */ /* 0x000f220000000800 */
[----:B-1----:R-:W-:Y:S01]  /*2840*/  FADD.FTZ R11, R26, R27 ;  /* 0x0000001b1a0b7221 */ /* 0x002fe20000010000 */
[----:B------:R-:W-:Y:S01]  /*2850*/  FADD.FTZ R10, R40, R13 ;  /* 0x0000000d280a7221 */ /* 0x000fe20000010000 */
[--C-:B------:R-:W-:Y:S01]  /*2860*/  FFMA.FTZ R70, R70, UR10, -R9.reuse ;  /* 0x0000000a46467c23 */ /* 0x100fe20008010809 */
[----:B------:R-:W-:Y:S01]  /*2870*/  FFMA.FTZ R9, R71, UR10, -R9 ;  /* 0x0000000a47097c23 */ /* 0x000fe20008010809 */
[----:B------:R-:W-:Y:S01]  /*2880*/  F2FP.F16.F32.PACK_AB R153, R27, R26 ;  /* 0x0000001a1b99723e */ /* 0x000fe200000000ff */
[----:B------:R-:W-:-:S02]  /*2890*/  FADD.FTZ R13, R41, R10 ;  /* 0x0000000a290d7221 */ /* 0x000fc40000010000 */
[----:B------:R-:W1:Y:S01]  /*28a0*/  MUFU.EX2 R34, R34 ;  /* 0x0000002200227308 */ /* 0x000e620000000800 */
[----:B---3--:R-:W-:Y:S01]  /*28b0*/  FADD.FTZ R6, R30, R11 ;  /* 0x0000000b1e067221 */ /* 0x008fe20000010000 */
[----:B------:R-:W-:-:S04]  /*28c0*/  FADD.FTZ R10, R44, R13 ;  /* 0x0000000d2c0a7221 */ /* 0x000fc80000010000 */
[----:B------:R-:W-:Y:S02]  /*28d0*/  FADD.FTZ R13, R45, R10 ;  /* 0x0000000a2d0d7221 */ /* 0x000fe40000010000 */
[----:B------:R-:W3:Y:S01]  /*28e0*/  MUFU.EX2 R35, R35 ;  /* 0x0000002300237308 */ /* 0x000ee20000000800 */
[C---:B----4-:R-:W-:Y:S01]  /*28f0*/  FADD.FTZ R11, R31.reuse, R6 ;  /* 0x000000061f0b7221 */ /* 0x050fe20000010000 */
[----:B------:R-:W-:Y:S01]  /*2900*/  FADD.FTZ R10, R48, R13 ;  /* 0x0000000d300a7221 */ /* 0x000fe20000010000 */
[----:B------:R-:W-:-:S03]  /*2910*/  F2FP.F16.F32.PACK_AB R155, R31, R30 ;  /* 0x0000001e1f9b723e */ /* 0x000fc600000000ff */
[----:B------:R-:W-:Y:S02]  /*2920*/  FADD.FTZ R13, R49, R10 ;  /* 0x0000000a310d7221 */ /* 0x000fe40000010000 */
[----:B------:R-:W4:Y:S01]  /*2930*/  MUFU.EX2 R38, R38 ;  /* 0x0000002600267308 */ /* 0x000f220000000800 */
[----:B-1----:R-:W-:Y:S01]  /*2940*/  FADD.FTZ R6, R34, R11 ;  /* 0x0000000b22067221 */ /* 0x002fe20000010000 */
[----:B------:R-:W-:-:S04]  /*2950*/  FADD.FTZ R10, R52, R13 ;  /* 0x0000000d340a7221 */ /* 0x000fc80000010000 */
[----:B------:R-:W-:Y:S02]  /*2960*/  FADD.FTZ R13, R53, R10 ;  /* 0x0000000a350d7221 */ /* 0x000fe40000010000 */
[----:B------:R-:W1:Y:S01]  /*2970*/  MUFU.EX2 R39, R39 ;  /* 0x0000002700277308 */ /* 0x000e620000000800 */
[C---:B---3--:R-:W-:Y:S01]  /*2980*/  FADD.FTZ R11, R35.reuse, R6 ;  /* 0x00000006230b7221 */ /* 0x048fe20000010000 */
[----:B------:R-:W-:Y:S01]  /*2990*/  FADD.FTZ R10, R56, R13 ;  /* 0x0000000d380a7221 */ /* 0x000fe20000010000 */
[----:B------:R-:W-:-:S05]  /*29a0*/  F2FP.F16.F32.PACK_AB R157, R35, R34 ;  /* 0x00000022239d723e */ /* 0x000fca00000000ff */
[----:B------:R-:W3:Y:S01]  /*29b0*/  MUFU.EX2 R42, R42 ;  /* 0x0000002a002a7308 */ /* 0x000ee20000000800 */
[----:B----4-:R-:W-:-:S07]  /*29c0*/  FADD.FTZ R6, R38, R11 ;  /* 0x0000000b26067221 */ /* 0x010fce0000010000 */
[----:B------:R-:W4:Y:S01]  /*29d0*/  MUFU.EX2 R43, R43 ;  /* 0x0000002b002b7308 */ /* 0x000f220000000800 */
[C---:B-1----:R-:W-:Y:S01]  /*29e0*/  FADD.FTZ R11, R39.reuse, R6 ;  /* 0x00000006270b7221 */ /* 0x042fe20000010000 */
[----:B------:R-:W-:-:S06]  /*29f0*/  F2FP.F16.F32.PACK_AB R159, R39, R38 ;  /* 0x00000026279f723e */ /* 0x000fcc00000000ff */
[----:B------:R-:W1:Y:S01]  /*2a00*/  MUFU.EX2 R46, R46 ;  /* 0x0000002e002e7308 */ /* 0x000e620000000800 */
[----:B---3--:R-:W-:-:S07]  /*2a10*/  FADD.FTZ R6, R42, R11 ;  /* 0x0000000b2a067221 */ /* 0x008fce0000010000 */
[----:B------:R-:W3:Y:S01]  /*2a20*/  MUFU.EX2 R47, R47 ;  /* 0x0000002f002f7308 */ /* 0x000ee20000000800 */
[C---:B----4-:R-:W-:Y:S01]  /*2a30*/  FADD.FTZ R11, R43.reuse, R6 ;  /* 0x000000062b0b7221 */ /* 0x050fe20000010000 */
[----:B------:R-:W-:-:S06]  /*2a40*/  F2FP.F16.F32.PACK_AB R161, R43, R42 ;  /* 0x0000002a2ba1723e */ /* 0x000fcc00000000ff */
[----:B------:R-:W4:Y:S01]  /*2a50*/  MUFU.EX2 R50, R50 ;  /* 0x0000003200327308 */ /* 0x000f220000000800 */
[----:B-1----:R-:W-:-:S07]  /*2a60*/  FADD.FTZ R6, R46, R11 ;  /* 0x0000000b2e067221 */ /* 0x002fce0000010000 */
[----:B------:R-:W1:Y:S01]  /*2a70*/  MUFU.EX2 R51, R51 ;  /* 0x0000003300337308 */ /* 0x000e620000000800 */
[C---:B---3--:R-:W-:Y:S01]  /*2a80*/  FADD.FTZ R11, R47.reuse, R6 ;  /* 0x000000062f0b7221 */ /* 0x048fe20000010000 */
[----:B------:R-:W-:-:S06]  /*2a90*/  F2FP.F16.F32.PACK_AB R163, R47, R46 ;  /* 0x0000002e2fa3723e */ /* 0x000fcc00000000ff */
[----:B------:R-:W3:Y:S01]  /*2aa0*/  MUFU.EX2 R57, R57 ;  /* 0x0000003900397308 */ /* 0x000ee20000000800 */
[----:B----4-:R-:W-:-:S07]  /*2ab0*/  FADD.FTZ R6, R50, R11 ;  /* 0x0000000b32067221 */ /* 0x010fce0000010000 */
[----:B------:R-:W4:Y:S01]  /*2ac0*/  MUFU.EX2 R54, R54 ;  /* 0x0000003600367308 */ /* 0x000f220000000800 */
[C---:B-1----:R-:W-:Y:S01]  /*2ad0*/  FADD.FTZ R11, R51.reuse, R6 ;  /* 0x00000006330b7221 */ /* 0x042fe20000010000 */
[----:B------:R-:W-:-:S06]  /*2ae0*/  F2FP.F16.F32.PACK_AB R165, R51, R50 ;  /* 0x0000003233a5723e */ /* 0x000fcc00000000ff */
[----:B------:R-:W1:Y:S01]  /*2af0*/  MUFU.EX2 R60, R60 ;  /* 0x0000003c003c7308 */ /* 0x000e620000000800 */
[C---:B---3--:R-:W-:Y:S01]  /*2b00*/  FADD.FTZ R13, R57.reuse, R10 ;  /* 0x0000000a390d7221 */ /* 0x048fe20000010000 */
[----:B------:R-:W-:-:S06]  /*2b10*/  F2FP.F16.F32.PACK_AB R168, R57, R56 ;  /* 0x0000003839a8723e */ /* 0x000fcc00000000ff */
[----:B------:R-:W3:Y:S01]  /*2b20*/  MUFU.EX2 R55, R55 ;  /* 0x0000003700377308 */ /* 0x000ee20000000800 */
[----:B----4-:R-:W-:-:S07]  /*2b30*/  FADD.FTZ R6, R54, R11 ;  /* 0x0000000b36067221 */ /* 0x010fce0000010000 */
[----:B------:R-:W4:Y:S01]  /*2b40*/  MUFU.EX2 R61, R61 ;  /* 0x0000003d003d7308 */ /* 0x000f220000000800 */
[----:B-1----:R-:W-:-:S07]  /*2b50*/  FADD.FTZ R10, R60, R13 ;  /* 0x0000000d3c0a7221 */ /* 0x002fce0000010000 */
[----:B------:R-:W1:Y:S01]  /*2b60*/  MUFU.EX2 R58, R58 ;  /* 0x0000003a003a7308 */ /* 0x000e620000000800 */
[C---:B---3--:R-:W-:Y:S01]  /*2b70*/  FADD.FTZ R11, R55.reuse, R6 ;  /* 0x00000006370b7221 */ /* 0x048fe20000010000 */
[----:B------:R-:W-:-:S06]  /*2b80*/  F2FP.F16.F32.PACK_AB R167, R55, R54 ;  /* 0x0000003637a7723e */ /* 0x000fcc00000000ff */
[----:B------:R-:W3:Y:S01]  /*2b90*/  MUFU.EX2 R64, R64 ;  /* 0x0000004000407308 */ /* 0x000ee20000000800 */
[C---:B----4-:R-:W-:Y:S01]  /*2ba0*/  FADD.FTZ R13, R61.reuse, R10 ;  /* 0x0000000a3d0d7221 */ /* 0x050fe20000010000 */
[----:B------:R-:W-:-:S06]  /*2bb0*/  F2FP.F16.F32.PACK_AB R170, R61, R60 ;  /* 0x0000003c3daa723e */ /* 0x000fcc00000000ff */
[----:B------:R-:W4:Y:S01]  /*2bc0*/  MUFU.EX2 R59, R59 ;  /* 0x0000003b003b7308 */ /* 0x000f220000000800 */
[----:B-1----:R-:W-:-:S07]  /*2bd0*/  FADD.FTZ R6, R58, R11 ;  /* 0x0000000b3a067221 */ /* 0x002fce0000010000 */
[----:B------:R-:W1:Y:S01]  /*2be0*/  MUFU.EX2 R65, R65 ;  /* 0x0000004100417308 */ /* 0x000e620000000800 */
[----:B---3--:R-:W-:-:S07]  /*2bf0*/  FADD.FTZ R10, R64, R13 ;  /* 0x0000000d400a7221 */ /* 0x008fce0000010000 */
[----:B------:R-:W3:Y:S01]  /*2c00*/  MUFU.EX2 R62, R62 ;  /* 0x0000003e003e7308 */ /* 0x000ee20000000800 */
[C---:B----4-:R-:W-:Y:S01]  /*2c10*/  FADD.FTZ R11, R59.reuse, R6 ;  /* 0x000000063b0b7221 */ /* 0x050fe20000010000 */
[----:B------:R-:W-:-:S06]  /*2c20*/  F2FP.F16.F32.PACK_AB R169, R59, R58 ;  /* 0x0000003a3ba9723e */ /* 0x000fcc00000000ff */
[----:B------:R-:W4:Y:S01]  /*2c30*/  MUFU.EX2 R68, R68 ;  /* 0x0000004400447308 */ /* 0x000f220000000800 */
[C---:B-1----:R-:W-:Y:S01]  /*2c40*/  FADD.FTZ R13, R65.reuse, R10 ;  /* 0x0000000a410d7221 */ /* 0x042fe20000010000 */
[----:B------:R-:W-:-:S06]  /*2c50*/  F2FP.F16.F32.PACK_AB R172, R65, R64 ;  /* 0x0000004041ac723e */ /* 0x000fcc00000000ff */
[----:B------:R-:W1:Y:S01]  /*2c60*/  MUFU.EX2 R63, R63 ;  /* 0x0000003f003f7308 */ /* 0x000e620000000800 */
[----:B---3--:R-:W-:-:S07]  /*2c70*/  FADD.FTZ R6, R62, R11 ;  /* 0x0000000b3e067221 */ /* 0x008fce0000010000 */
[----:B------:R-:W3:Y:S01]  /*2c80*/  MUFU.EX2 R66, R66 ;  /* 0x0000004200427308 */ /* 0x000ee20000000800 */
[----:B----4-:R-:W-:Y:S01]  /*2c90*/  FADD.FTZ R10, R68, R13 ;  /* 0x0000000d440a7221 */ /* 0x010fe20000010000 */
[----:B------:R-:W-:-:S06]  /*2ca0*/  F2FP.F16.F32.PACK_AB R174, R5, R68 ;  /* 0x0000004405ae723e */ /* 0x000fcc00000000ff */
[----:B------:R-:W4:Y:S01]  /*2cb0*/  MUFU.EX2 R67, R67 ;  /* 0x0000004300437308 */ /* 0x000f220000000800 */
[----:B-1----:R-:W-:Y:S01]  /*2cc0*/  FADD.FTZ R11, R63, R6 ;  /* 0x000000063f0b7221 */ /* 0x002fe20000010000 */
[----:B------:R-:W-:Y:S01]  /*2cd0*/  FADD.FTZ R6, R5, R10 ;  /* 0x0000000a05067221 */ /* 0x000fe20000010000 */
[----:B------:R-:W-:-:S05]  /*2ce0*/  F2FP.F16.F32.PACK_AB R171, R63, R62 ;  /* 0x0000003e3fab723e */ /* 0x000fca00000000ff */
[----:B------:R-:W1:Y:S01]  /*2cf0*/  MUFU.EX2 R70, R70 ;  /* 0x0000004600467308 */ /* 0x000e620000000800 */
[----:B---3--:R-:W-:-:S07]  /*2d00*/  FADD.FTZ R10, R66, R11 ;  /* 0x0000000b420a7221 */ /* 0x008fce0000010000 */
[----:B------:R-:W3:Y:S01]  /*2d10*/  MUFU.EX2 R9, R9 ;  /* 0x0000000900097308 */ /* 0x000ee20000000800 */
[C---:B----4-:R-:W-:Y:S01]  /*2d20*/  FADD.FTZ R5, R67.reuse, R10 ;  /* 0x0000000a43057221 */ /* 0x050fe20000010000 */
[----:B------:R-:W-:-:S03]  /*2d30*/  F2FP.F16.F32.PACK_AB R173, R67, R66 ;  /* 0x0000004243ad723e */ /* 0x000fc600000000ff */
[----:B-1----:R-:W-:-:S04]  /*2d40*/  FADD.FTZ R10, R70, R5 ;  /* 0x00000005460a7221 */ /* 0x002fc80000010000 */
[C---:B---3--:R-:W-:Y:S01]  /*2d50*/  FADD.FTZ R5, R9.reuse, R10 ;  /* 0x0000000a09057221 */ /* 0x048fe20000010000 */
[----:B------:R-:W-:Y:S01]  /*2d60*/  F2FP.F16.F32.PACK_AB R175, R9, R70 ;  /* 0x0000004609af723e */ /* 0x000fe200000000ff */
[----:B------:R-:W-:Y:S06]  /*2d70*/  @!P0 BRA `(.L_x_9042) ;  /* 0x0000000000048947 */ /* 0x000fec0003800000 */
[----:B------:R-:W-:Y:S01]  /*2d80*/  BPT.TRAP 0x1 ;  /* 0x000000040000795c */ /* 0x000fe20000300000 */
.L_x_9042:
[----:B------:R1:W3:Y:S01]  /*2d90*/  SYNCS.PHASECHK.TRANS64.TRYWAIT P1, [UR22+0x22850], R8 ;  /* 0x02285008ff0075a7 */ /* 0x0002e20008020156 */
[----:B------:R-:W-:Y:S05]  /*2da0*/  @!P0 BRA `(.L_x_9043) ;  /* 0x0000000000048947 */ /* 0x000fea0003800000 */
[----:B------:R-:W-:Y:S01]  /*2db0*/  BPT.TRAP 0x1 ;  /* 0x000000040000795c */ /* 0x000fe20000300000 */
.L_x_9043:
[----:B---3--:R-:W-:Y:S05]  /*2dc0*/  @P1 BRA `(.L_x_9044) ;  /* 0x0000000000081947 */ /* 0x008fea0003800000 */
[----:B------:R-:W3:Y:S02]  /*2dd0*/  SYNCS.PHASECHK.TRANS64.TRYWAIT P1, [UR22+0x22850], R8 ;  /* 0x02285008ff0075a7 */ /* 0x000ee40008020156 */
[----:B---3--:R-:W-:Y:S05]  /*2de0*/  @!P1 BRA `(.L_x_9045) ;  /* 0x0000008c004c9947 */ /* 0x008fea0003800000 */
.L_x_9044:
[----:B------:R4:W-:Y:S01]  /*2df0*/  BAR.SYNC.DEFER_BLOCKING R7, 0x100 ;  /* 0x000400070000751d */ /* 0x0009e20000010000 */
[----:B------:R-:W-:-:S04]  /*2e00*/  UIADD3 UR41, UR41, 0x400, URZ ;  /* 0x0000040029297890 */ /* 0x000fc8000fffe03f */
[----:B------:R-:W-:Y:S01]  /*2e10*/  USHF.R.U32.HI UR41, URZ, 0x4, UR41 ;  /* 0x000000043f297899 */ /* 0x000fe20008011629 */
[----:B------:R-:W-:-:S03]  /*2e20*/  UMOV UR7, 0x40000040 ;  /* 0x4000004000077882 */ /* 0x000fc60000000000 */
[----:B------:R-:W-:-:S04]  /*2e30*/  ULOP3.LUT UR21, UR41, 0x3fff, URZ, 0xc0, !UPT ;  /* 0x00003fff29157892 */ /* 0x000fc8000f8ec03f */
[----:B------:R-:W-:-:S04]  /*2e40*/  ULOP3.LUT UR21, UR21, 0x3000000, URZ, 0xfc, !UPT ;  /* 0x0300000015157892 */ /* 0x000fc8000f8efc3f */
[----:B------:R-:W-:Y:S01]  /*2e50*/  UIMAD UR11, UR37, 0xc00, UR21 ;  /* 0x00000c00250b78a4 */ /* 0x000fe2000f8e0215 */
[----:B------:R-:W-:-:S06]  /*2e60*/  WARPGROUP.ARRIVE ;  /* 0x00000000000079c5 */ /* 0x000fcc0000000000 */
        /* <DEDUP_REMOVED lines=33> */
[----:B----4-:R-:W-:Y:S05]  /*3080*/  @!P0 BRA `(.L_x_9046) ;  /* 0x0000000000048947 */ /* 0x010fea0003800000 */
[----:B------:R-:W-:Y:S01]  /*3090*/  BPT.TRAP 0x1 ;  /* 0x000000040000795c */ /* 0x000fe20000300000 */
.L_x_9046:
[----:B------:R-:W4:Y:S01]  /*30a0*/  S2UR UR6, SR_CgaCtaId ;  /* 0x00000000000679c3 */ /* 0x000f220000008800 */
[----:B------:R-:W-:Y:S02]  /*30b0*/  UISETP.GE.AND UP0, UPT, UR42, 0x61, UPT ;  /* 0x000000612a00788c */ /* 0x000fe4000bf06270 */
[----:B------:R-:W-:-:S04]  /*30c0*/  UIADD3 UR22, UR22, 0x22860, URZ ;  /* 0x0002286016167890 */ /* 0x000fc8000fffe03f */
[----:B------:R-:W-:Y:S01]  /*30d0*/  PLOP3.LUT P1, PT, PT, PT, UP0, 0x80, 0x0 ;  /* 0x000000000000781c */ /* 0x000fe20003f2f008 */
[----:B----4-:R-:W-:-:S09]  /*30e0*/  UPRMT UR22, UR6, 0x654, UR22 ;  /* 0x0000065406167896 */ /* 0x010fd20008000016 */
[----:B------:R-:W-:Y:S01]  /*30f0*/  SYNCS.ARRIVE.TRANS64.RED.A1T0 RZ, [UR22], RZ ;  /* 0x000000ffffff79a7 */ /* 0x000fe20008100416 */
[----:B------:R-:W-:Y:S02]  /*3100*/  UMOV UR22, 0x400 ;  /* 0x0000040000167882 */ /* 0x000fe40000000000 */
[----:B------:R-:W-:Y:S01]  /*3110*/  ULEA UR22, UR6, UR22, 0x18 ;  /* 0x0000001606167291 */ /* 0x000fe2000f8ec03f */
[----:B------:R-:W-:Y:S11]  /*3120*/  @!P1 BRA `(.L_x_9047) ;  /* 0x0000002000f09947 */ /* 0x000ff60003800000 */
[----:B------:R-:W-:Y:S01]  /*3130*/  IMAD.MOV.U32 R7, RZ, RZ, R4 ;  /* 0x000000ffff077224 */ /* 0x000fe200078e0004 */
[----:B------:R-:W-:Y:S01]  /*3140*/  UIADD3 UR44, UR44, -0x2, URZ ;  /* 0xfffffffe2c2c7890 */ /* 0x000fe2000fffe03f */
[----:B01-3--:R-:W-:Y:S01]  /*3150*/  IMAD.MOV.U32 R8, RZ, RZ, R3 ;  /* 0x000000ffff087224 */ /* 0x00bfe200078e0003 */
[----:B------:R-:W-:Y:S01]  /*3160*/  ULDC UR26, c[0x0][0x9d8] ;  /* 0x00027600001a7ab9 */ /* 0x000fe20000000800 */
[----:B------:R-:W-:-:S09]  /*3170*/  ULDC UR23, c[0x0][0x988] ;  /* 0x0002620000177ab9 */ /* 0x000fd20000000800 */
.L_x_9058:
[----:B------:R-:W-:Y:S01]  /*3180*/  UIADD3 UR37, UR37, 0x1, URZ ;  /* 0x0000000125257890 */ /* 0x000fe2000fffe03f */
[----:B--2---:R-:W-:Y:S01]  /*3190*/  IMAD.U32 R0, RZ, RZ, UR44 ;  /* 0x0000002cff007e24 */ /* 0x004fe2000f8e00ff */
        /* <DEDUP_REMOVED lines=8> */
.L_x_9048:
[----:B------:R-:W0:Y:S01]  /*3220*/  S2UR UR24, SR_CgaCtaId ;  /* 0x00000000001879c3 */ /* 0x000e220000008800 */
[----:B------:R-:W-:Y:S01]  /*3230*/  IMAD.U32 R0, RZ, RZ, UR36 ;  /* 0x00000024ff007e24 */ /* 0x000fe2000f8e00ff */
[----:B------:R-:W-:-:S04]  /*3240*/  UMOV UR22, 0x400 ;  /* 0x0000040000167882 */ /* 0x000fc80000000000 */
[----:B------:R-:W-:-:S04]  /*3250*/  SHF.L.U32 R0, R0, 0x1f, RZ ;  /* 0x0000001f00007819 */ /* 0x000fc800000006ff */
[----:B------:R-:W-:-:S13]  /*3260*/  R2UR UR27, R0 ;  /* 0x00000000001b72ca */ /* 0x000fda00000e0000 */
[----:B------:R-:W-:Y:S01]  /*3270*/  IMAD.U32 R0, RZ, RZ, UR27 ;  /* 0x0000001bff007e24 */ /* 0x000fe2000f8e00ff */
[----:B0-----:R-:W-:-:S04]  /*3280*/  ULEA UR22, UR24, UR22, 0x18 ;  /* 0x0000001618167291 */ /* 0x001fc8000f8ec03f */
[----:B------:R-:W-:-:S09]  /*3290*/  ULEA UR25, UR37, UR22, 0x3 ;  /* 0x0000001625197291 */ /* 0x000fd2000f8e183f */
[----:B------:R0:W1:Y:S01]  /*32a0*/  SYNCS.PHASECHK.TRANS64.TRYWAIT P2, [UR25+0x22830], R0 ;  /* 0x02283000ff0075a7 */ /* 0x0000620008040159 */
[----:B------:R-:W-:Y:S05]  /*32b0*/  @!P0 BRA `(.L_x_9049) ;  /* 0x0000000000048947 */ /* 0x000fea0003800000 */
[----:B------:R-:W-:Y:S01]  /*32c0*/  BPT.TRAP 0x1 ;  /* 0x000000040000795c */ /* 0x000fe20000300000 */
.L_x_9049:
[----:B-1----:R-:W-:Y:S05]  /*32d0*/  @P2 BRA `(.L_x_9050) ;  /* 0x00000000000c2947 */ /* 0x002fea0003800000 */
[----:B0-----:R-:W-:-:S04]  /*32e0*/  IMAD.U32 R0, RZ, RZ, UR27 ;  /* 0x0000001bff007e24 */ /* 0x001fc8000f8e00ff */
[----:B------:R-:W0:Y:S02]  /*32f0*/  SYNCS.PHASECHK.TRANS64.TRYWAIT P2, [UR25+0x22830], R0 ;  /* 0x02283000ff0075a7 */ /* 0x000e240008040159 */
[----:B0-----:R-:W-:Y:S05]  /*3300*/  @!P2 BRA `(.L_x_9051) ;  /* 0x00000088001ca947 */ /* 0x001fea0003800000 */
.L_x_9050:
[----:B------:R-:W-:Y:S01]  /*3310*/  UIMAD UR6, UR37, 0x300, UR20 ;  /* 0x00000300250678a4 */ /* 0x000fe2000f8e0214 */
[----:B------:R-:W-:Y:S01]  /*3320*/  WARPGROUP.ARRIVE ;  /* 0x00000000000079c5 */ /* 0x000fe20000000000 */
[----:B------:R-:W-:Y:S01]  /*3330*/  UMOV UR7, 0x40000040 ;  /* 0x4000004000077882 */ /* 0x000fe20000000000 */
[----:B------:R-:W-:Y:S01]  /*3340*/  UMOV UR11, 0x40000040 ;  /* 0x40000040000b7882 */ /* 0x000fe20000000000 */
[----:B------:R-:W-:-:S03]  /*3350*/  UIADD3 UR10, UR6, 0x2, URZ ;  /* 0x00000002060a7890 */ /* 0x000fc6000fffe03f */
[----:B------:R-:W1:Y:S01]  /*3360*/  S2R R202, SR_TID.X ;  /* 0x0000000000ca7919 */ /* 0x000e620000002100 */
[----:B------:R-:W-:Y:S01]  /*3370*/  UIADD3 UR14, UR6, 0x4, URZ ;  /* 0x00000004060e7890 */ /* 0x000fe2000fffe03f */
[----:B------:R-:W-:Y:S01]  /*3380*/  UMOV UR15, 0x40000040 ;  /* 0x40000040000f7882 */ /* 0x000fe20000000000 */
[----:B------:R-:W-:Y:S01]  /*3390*/  HGMMA.64x96x16.F32 R152, gdesc[UR4], RZ, !UPT, gsb0 ;  /* 0x01600000049879f0 */ /* 0x000fe2000c0008ff */
[----:B------:R-:W-:Y:S01]  /*33a0*/  UIADD3 UR18, UR6, 0x6, URZ ;  /* 0x0000000606127890 */ /* 0x000fe2000fffe03f */
[----:B------:R-:W-:Y:S01]  /*33b0*/  UMOV UR19, 0x40000040 ;  /* 0x4000004000137882 */ /* 0x000fe20000000000 */
[----:B-1----:R-:W-:-:S04]  /*33c0*/  SHF.R.U32.HI R202, RZ, 0x7, R202 ;  /* 0x00000007ffca7819 */ /* 0x002fc800000116ca */
[----:B0-----:R-:W-:Y:S01]  /*33d0*/  IADD3 R0, -R202, 0xb, RZ ;  /* 0x0000000bca007810 */ /* 0x001fe20007ffe1ff */
        /* <DEDUP_REMOVED lines=13> */
.L_x_9052:
        /* <DEDUP_REMOVED lines=41> */
[----:B------:R-:W-:Y:S01]  /*3740*/  UMOV UR10, UR23 ;  /* 0x00000017000a7c82 */ /* 0x000fe20008000000 */
[----:B------:R-:W-:Y:S01]  /*3750*/  FMUL.FTZ R181, R186, UR26 ;  /* 0x0000001abab57c20 */ /* 0x000fe20008410000 */
[----:B------:R-:W-:Y:S01]  /*3760*/  FMUL.FTZ R185, R194, UR26 ;  /* 0x0000001ac2b97c20 */ /* 0x000fe20008410000 */
[----:B------:R-:W-:Y:S01]  /*3770*/  FMUL.FTZ R186, R195, UR26 ;  /* 0x0000001ac3ba7c20 */ /* 0x000fe20008410000 */
[----:B------:R-:W-:Y:S01]  /*3780*/  FMUL.FTZ R188, R199, UR26 ;  /* 0x0000001ac7bc7c20 */ /* 0x000fe20008410000 */
[----:B------:R-:W3:Y:S01]  /*3790*/  MUFU.TANH R22, R22 ;  /* 0x0000001600167308 */ /* 0x000ee20000002400 */
[----:B-1----:R-:W-:Y:S01]  /*37a0*/  FMNMX.FTZ R3, R13, R170, !PT ;  /* 0x000000aa0d037209 */ /* 0x002fe20007810000 */
[----:B------:R-:W-:Y:S01]  /*37b0*/  FMUL.FTZ R170, R189, UR26 ;  /* 0x0000001abdaa7c20 */ /* 0x000fe20008410000 */
[----:B------:R-:W-:-:S04]  /*37c0*/  UIADD3 UR6, UR25, 0x22840, URZ ;  /* 0x0002284019067890 */ /* 0x000fc8000fffe03f */
[----:B------:R-:W-:Y:S01]  /*37d0*/  UPRMT UR6, UR24, 0x654, UR6 ;  /* 0x0000065418067896 */ /* 0x000fe20008000006 */
[----:B------:R-:W1:Y:S01]  /*37e0*/  MUFU.TANH R152, R152 ;  /* 0x0000009800987308 */ /* 0x000e620000002400 */
[----:B--2---:R-:W-:-:S07]  /*37f0*/  FMNMX.FTZ R3, R20, R3, !PT ;  /* 0x0000000314037209 */ /* 0x004fce0007810000 */
[----:B------:R-:W2:Y:S01]  /*3800*/  MUFU.TANH R154, R154 ;  /* 0x0000009a009a7308 */ /* 0x000ea20000002400 */
[----:B---3--:R-:W-:Y:S01]  /*3810*/  FMNMX.FTZ R3, R22, R3, !PT ;  /* 0x0000000316037209 */ /* 0x008fe20007810000 */
[----:B------:R-:W-:Y:S06]  /*3820*/  SYNCS.ARRIVE.TRANS64.RED.A1T0 RZ, [UR6], RZ ;  /* 0x000000ffffff79a7 */ /* 0x000fec0008100406 */
        /* <DEDUP_REMOVED lines=34> */
[----:B--2---:R-:W-:-:S07]  /*3a50*/  FMNMX.FTZ R180, R170, R3, !PT ;  /* 0x00000003aab47209 */ /* 0x004fce0007810000 */
[----:B------:R-:W2:Y:S01]  /*3a60*/  MUFU.TANH R176, R176 ;  /* 0x000000b000b07308 */ /* 0x000ea20000002400 */
[----:B---3--:R-:W-:-:S07]  /*3a70*/  FMNMX.FTZ R180, R173, R180, !PT ;  /* 0x000000b4adb47209 */ /* 0x008fce0007810000 */
[----:B------:R-:W3:Y:S01]  /*3a80*/  MUFU.TANH R172, R172 ;  /* 0x000000ac00ac7308 */ /* 0x000ee20000002400 */
[----:B-1----:R-:W-:Y:S01]  /*3a90*/  FMNMX.FTZ R3, R171, R180, !PT ;  /* 0x000000b4ab037209 */ /* 0x002fe20007810000 */
[----:B------:R-:W-:Y:S01]  /*3aa0*/  FMUL.FTZ R180, R183, UR26 ;  /* 0x0000001ab7b47c20 */ /* 0x000fe20008410000 */
[----:B------:R-:W-:-:S05]  /*3ab0*/  FMUL.FTZ R183, R190, UR26 ;  /* 0x0000001abeb77c20 */ /* 0x000fca0008410000 */
[----:B------:R-:W1:Y:S01]  /*3ac0*/  MUFU.TANH R10, R10 ;  /* 0x0000000a000a7308 */ /* 0x000e620000002400 */
[----:B--2---:R-:W-:-:S07]  /*3ad0*/  FMNMX.FTZ R3, R176, R3, !PT ;  /* 0x00000003b0037209 */ /* 0x004fce0007810000 */
[----:B------:R-:W2:Y:S01]  /*3ae0*/  MUFU.TANH R11, R11 ;  /* 0x0000000b000b7308 */ /* 0x000ea20000002400 */
[----:B---3--:R-:W-:-:S05]  /*3af0*/  FMNMX.FTZ R3, R172, R3, !PT ;  /* 0x00000003ac037209 */ /* 0x008fca0007810000 */
[----:B------:R-:W3:Y:S02]  /*3b00*/  SHFL.BFLY PT, R184, R3, 0x2, 0x1f ;  /* 0x0c401f0003b87f89 */ /* 0x000ee400000e0000 */
[----:B------:R-:W4:Y:S08]  /*3b10*/  MUFU.TANH R14, R14 ;  /* 0x0000000e000e7308 */ /* 0x000f300000002400 */
[----:B------:R-:W5:Y:S08]  /*3b20*/  MUFU.TANH R15, R15 ;  /* 0x0000000f000f7308 */ /* 0x000f700000002400 */
[----:B------:R-:W0:Y:S01]  /*3b30*/  MUFU.TANH R21, R21 ;  /* 0x0000001500157308 */ /* 0x000e220000002400 */
[----:B---3--:R-:W-:Y:S01]  /*3b40*/  FMNMX.FTZ R177, R3, R184, !PT ;  /* 0x000000b803b17209 */ /* 0x008fe20007810000 */
[----:B------:R-:W-:-:S06]  /*3b50*/  FMUL.FTZ R184, R191, UR26 ;  /* 0x0000001abfb87c20 */ /* 0x000fcc0008410000 */
[----:B------:R-:W3:Y:S01]  /*3b60*/  MUFU.TANH R23, R23 ;  /* 0x0000001700177308 */ /* 0x000ee20000002400 */
[----:B------:R-:W1:Y:S07]  /*3b70*/  SHFL.BFLY PT, R190, R177, 0x1, 0x1f ;  /* 0x0c201f00b1be7f89 */ /* 0x000e6e00000e0000 */
[----:B------:R-:W3:Y:S08]  /*3b80*/  MUFU.TANH R153, R153 ;  /* 0x0000009900997308 */ /* 0x000ef00000002400 */
[----:B------:R-:W3:Y:S08]  /*3b90*/  MUFU.TANH R155, R155 ;  /* 0x0000009b009b7308 */ /* 0x000ef00000002400 */
[----:B------:R-:W3:Y:S01]  /*3ba0*/  MUFU.TANH R157, R157 ;  /* 0x0000009d009d7308 */ /* 0x000ee20000002400 */
[----:B-1----:R-:W-:-:S05]  /*3bb0*/  FMNMX.FTZ R3, R177, R190, !PT ;  /* 0x000000beb1037209 */ /* 0x002fca0007810000 */
[C---:B------:R-:W-:Y:S01]  /*3bc0*/  FADD.FTZ R8, -R3.reuse, R8 ;  /* 0x0000000803087221 */ /* 0x040fe20000010100 */
[----:B------:R-:W-:Y:S01]  /*3bd0*/  FMUL.FTZ R215, R3, UR10 ;  /* 0x0000000a03d77c20 */ /* 0x000fe20008410000 */
[----:B------:R-:W1:Y:S02]  /*3be0*/  MUFU.TANH R158, R158 ;  /* 0x0000009e009e7308 */ /* 0x000e640000002400 */
[----:B------:R-:W-:Y:S01]  /*3bf0*/  FMUL.FTZ R177, R8, UR10 ;  /* 0x0000000a08b17c20 */ /* 0x000fe20008410000 */
[----:B------:R-:W-:Y:S01]  /*3c00*/  FMNMX.FTZ R8, R10, R7, !PT ;  /* 0x000000070a087209 */ /* 0x000fe20007810000 */
[--C-:B------:R-:W-:Y:S01]  /*3c10*/  FFMA.FTZ R192, R9, UR10, -R215.reuse ;  /* 0x0000000a09c07c23 */ /* 0x100fe200080108d7 */
[--C-:B------:R-:W-:Y:S01]  /*3c20*/  FFMA.FTZ R203, R4, UR10, -R215.reuse ;  /* 0x0000000a04cb7c23 */ /* 0x100fe200080108d7 */
[--C-:B------:R-:W-:Y:S01]  /*3c30*/  FFMA.FTZ R195, R161, UR10, -R215.reuse ;  /* 0x0000000aa1c37c23 */ /* 0x100fe200080108d7 */
[----:B--2---:R-:W-:Y:S01]  /*3c40*/  FMNMX.FTZ R9, R11, R8, !PT ;  /* 0x000000080b097209 */ /* 0x004fe20007810000 */
[----:B------:R-:W2:Y:S01]  /*3c50*/  MUFU.TANH R159, R159 ;  /* 0x0000009f009f7308 */ /* 0x000ea20000002400 */
[--C-:B------:R-:W-:Y:S01]  /*3c60*/  FFMA.FTZ R189, R152, UR10, -R215.reuse ;  /* 0x0000000a98bd7c23 */ /* 0x100fe200080108d7 */
[--C-:B------:R-:W-:Y:S01]  /*3c70*/  FFMA.FTZ R196, R154, UR10, -R215.reuse ;  /* 0x0000000a9ac47c23 */ /* 0x100fe200080108d7 */
[----:B----4-:R-:W-:Y:S01]  /*3c80*/  FMNMX.FTZ R8, R14, R9, !PT ;  /* 0x000000090e087209 */ /* 0x010fe20007810000 */
[--C-:B------:R-:W-:Y:S01]  /*3c90*/  FFMA.FTZ R154, R176, UR10, -R215.reuse ;  /* 0x0000000ab09a7c23 */ /* 0x100fe200080108d7 */
[--C-:B------:R-:W-:Y:S01]  /*3ca0*/  FFMA.FTZ R198, R12, UR10, -R215.reuse ;  /* 0x0000000a0cc67c23 */ /* 0x100fe200080108d7 */
[--C-:B------:R-:W-:Y:S01]  /*3cb0*/  FFMA.FTZ R191, R22, UR10, -R215.reuse ;  /* 0x0000000a16bf7c23 */ /* 0x100fe200080108d7 */
[----:B-----5:R-:W-:Y:S01]  /*3cc0*/  FMNMX.FTZ R8, R15, R8, !PT ;  /* 0x000000080f087209 */ /* 0x020fe20007810000 */
[----:B------:R-:W4:Y:S01]  /*3cd0*/  MUFU.TANH R174, R174 ;  /* 0x000000ae00ae7308 */ /* 0x000f220000002400 */
[--C-:B------:R-:W-:Y:S01]  /*3ce0*/  FFMA.FTZ R211, R13, UR10, -R215.reuse ;  /* 0x0000000a0dd37c23 */ /* 0x100fe200080108d7 */
[--C-:B------:R-:W-:Y:S01]  /*3cf0*/  FFMA.FTZ R22, R156, UR10, -R215.reuse ;  /* 0x0000000a9c167c23 */ /* 0x100fe200080108d7 */
[----:B0-----:R-:W-:Y:S01]  /*3d00*/  FMNMX.FTZ R8, R21, R8, !PT ;  /* 0x0000000815087209 */ /* 0x001fe20007810000 */
[--C-:B------:R-:W-:Y:S01]  /*3d10*/  FFMA.FTZ R190, R20, UR10, -R215.reuse ;  /* 0x0000000a14be7c23 */ /* 0x100fe200080108d7 */
[--C-:B------:R-:W-:Y:S01]  /*3d20*/  FFMA.FTZ R193, R160, UR10, -R215.reuse ;  /* 0x0000000aa0c17c23 */ /* 0x100fe200080108d7 */
[--C-:B------:R-:W-:Y:S01]  /*3d30*/  FFMA.FTZ R201, R164, UR10, -R215.reuse ;  /* 0x0000000aa4c97c23 */ /* 0x100fe200080108d7 */
[----:B---3--:R-:W-:Y:S01]  /*3d40*/  FMNMX.FTZ R8, R23, R8, !PT ;  /* 0x0000000817087209 */ /* 0x008fe20007810000 */
[----:B------:R-:W0:Y:S01]  /*3d50*/  MUFU.TANH R175, R175 ;  /* 0x000000af00af7308 */ /* 0x000e220000002400 */
[--C-:B------:R-:W-:Y:S01]  /*3d60*/  FFMA.FTZ R162, R162, UR10, -R215.reuse ;  /* 0x0000000aa2a27c23 */ /* 0x100fe200080108d7 */
[--C-:B------:R-:W-:Y:S01]  /*3d70*/  FFMA.FTZ R20, R163, UR10, -R215.reuse ;  /* 0x0000000aa3147c23 */ /* 0x100fe200080108d7 */
[----:B------:R-:W-:Y:S01]  /*3d80*/  FMNMX.FTZ R8, R153, R8, !PT ;  /* 0x0000000899087209 */ /* 0x000fe20007810000 */
[--C-:B------:R-:W-:Y:S01]  /*3d90*/  FFMA.FTZ R199, R170, UR10, -R215.reuse ;  /* 0x0000000aaac77c23 */ /* 0x100fe200080108d7 */
[--C-:B------:R-:W-:Y:S01]  /*3da0*/  FFMA.FTZ R13, R165, UR10, -R215.reuse ;  /* 0x0000000aa50d7c23 */ /* 0x100fe200080108d7 */
[--C-:B------:R-:W-:Y:S01]  /*3db0*/  FFMA.FTZ R172, R172, UR10, -R215.reuse ;  /* 0x0000000aacac7c23 */ /* 0x100fe200080108d7 */
[----:B------:R-:W-:Y:S01]  /*3dc0*/  FMNMX.FTZ R8, R155, R8, !PT ;  /* 0x000000089b087209 */ /* 0x000fe20007810000 */
[----:B------:R-:W3:Y:S01]  /*3dd0*/  MUFU.TANH R178, R178 ;  /* 0x000000b200b27308 */ /* 0x000ee20000002400 */
[--C-:B------:R-:W-:Y:S01]  /*3de0*/  FFMA.FTZ R197, R167, UR10, -R215.reuse ;  /* 0x0000000aa7c57c23 */ /* 0x100fe200080108d7 */
[--C-:B------:R-:W-:Y:S01]  /*3df0*/  FFMA.FTZ R166, R166, UR10, -R215.reuse ;  /* 0x0000000aa6a67c23 */ /* 0x100fe200080108d7 */
[----:B------:R-:W-:Y:S01]  /*3e00*/  FMNMX.FTZ R9, R157, R8, !PT ;  /* 0x000000089d097209 */ /* 0x000fe20007810000 */
[--C-:B------:R-:W-:Y:S01]  /*3e10*/  FFMA.FTZ R168, R168, UR10, -R215.reuse ;  /* 0x0000000aa8a87c23 */ /* 0x100fe200080108d7 */
[--C-:B------:R-:W-:Y:S01]  /*3e20*/  FFMA.FTZ R12, R169, UR10, -R215.reuse ;  /* 0x0000000aa90c7c23 */ /* 0x100fe200080108d7 */
[----:B------:R-:W-:Y:S01]  /*3e30*/  FFMA.FTZ R194, R171, UR10, -R215 ;  /* 0x0000000aabc27c23 */ /* 0x000fe200080108d7 */
[----:B-1----:R-:W-:Y:S01]  /*3e40*/  FMNMX.FTZ R4, R158, R9, !PT ;  /* 0x000000099e047209 */ /* 0x002fe20007810000 */
[----:B------:R-:W1:Y:S03]  /*3e50*/  MUFU.TANH R179, R179 ;  /* 0x000000b300b37308 */ /* 0x000e660000002400 */
[----:B--2---:R-:W-:-:S04]  /*3e60*/  FMNMX.FTZ R9, R159, R4, !PT ;  /* 0x000000049f097209 */ /* 0x004fc80007810000 */
[----:B----4-:R-:W-:Y:S01]  /*3e70*/  FMNMX.FTZ R4, R174, R9, !PT ;  /* 0x00000009ae047209 */ /* 0x010fe20007810000 */
[----:B------:R-:W2:Y:S03]  /*3e80*/  MUFU.TANH R180, R180 ;  /* 0x000000b400b47308 */ /* 0x000ea60000002400 */
[----:B0-----:R-:W-:-:S04]  /*3e90*/  FMNMX.FTZ R9, R175, R4, !PT ;  /* 0x00000004af097209 */ /* 0x001fc80007810000 */
[----:B---3--:R-:W-:Y:S01]  /*3ea0*/  FMNMX.FTZ R4, R178, R9, !PT ;  /* 0x00000009b2047209 */ /* 0x008fe20007810000 */
[----:B------:R-:W0:Y:S03]  /*3eb0*/  MUFU.TANH R181, R181 ;  /* 0x000000b500b57308 */ /* 0x000e260000002400 */
[----:B-1----:R-:W-:-:S05]  /*3ec0*/  FMNMX.FTZ R9, R179, R4, !PT ;  /* 0x00000004b3097209 */ /* 0x002fca0007810000 */
        /* <DEDUP_REMOVED lines=15> */
[----:B0-----:R-:W-:-:S07]  /*3fc0*/  FMNMX.FTZ R9, R187, R4, !PT ;  /* 0x00000004bb097209 */ /* 0x001fce0007810000 */
[----:B------:R-:W0:Y:S01]  /*3fd0*/  MUFU.EX2 R192, R192 ;  /* 0x000000c000c07308 */ /* 0x000e220000000800 */
[----:B-1----:R-:W-:-:S05]  /*3fe0*/  FMNMX.FTZ R9, R188, R9, !PT ;  /* 0x00000009bc097209 */ /* 0x002fca0007810000 */
[----:B------:R-:W1:Y:S02]  /*3ff0*/  SHFL.BFLY PT, R4, R9, 0x2, 0x1f ;  /* 0x0c401f0009047f89 */ /* 0x000e6400000e0000 */
[----:B------:R-:W3:Y:S01]  /*4000*/  MUFU.EX2 R203, R203 ;  /* 0x000000cb00cb7308 */ /* 0x000ee20000000800 */
[-C--:B--2---:R-:W-:Y:S01]  /*4010*/  FMUL.FTZ R24, R24, R177.reuse ;  /* 0x000000b118187220 */ /* 0x084fe20000410000 */
        /* <DEDUP_REMOVED lines=20> */
[----:B-1----:R-:W-:Y:S01]  /*4160*/  FMNMX.FTZ R8, R9, R4, !PT ;  /* 0x0000000409087209 */ /* 0x002fe20007810000 */
[----:B------:R-:W-:Y:S01]  /*4170*/  FFMA.FTZ R9, R173, UR10, -R215 ;  /* 0x0000000aad097c23 */ /* 0x000fe200080108d7 */
[----:B------:R-:W-:Y:S01]  /*4180*/  MUFU.EX2 R190, R190 ;  /* 0x000000be00be7308 */ /* 0x000fe20000000800 */
[-C--:B------:R-:W-:Y:S01]  /*4190*/  FMUL.FTZ R60, R60, R177.reuse ;  /* 0x000000b13c3c7220 */ /* 0x080fe20000410000 */
[-C--:B------:R-:W-:Y:S01]  /*41a0*/  FMUL.FTZ R61, R61, R177.reuse ;  /* 0x000000b13d3d7220 */ /* 0x080fe20000410000 */
[----:B------:R-:W1:Y:S01]  /*41b0*/  SHFL.BFLY PT, R161, R8, 0x1, 0x1f ;  /* 0x0c201f0008a17f89 */ /* 0x000e6200000e0000 */
        /* <DEDUP_REMOVED lines=23> */
[----:B-1----:R-:W-:Y:S01]  /*4330*/  FMNMX.FTZ R4, R8, R161, !PT ;  /* 0x000000a108047209 */ /* 0x002fe20007810000 */
[-C--:B------:R-:W-:Y:S01]  /*4340*/  FMUL.FTZ R104, R104, R177.reuse ;  /* 0x000000b168687220 */ /* 0x080fe20000410000 */
[-C--:B------:R-:W-:Y:S01]  /*4350*/  FMUL.FTZ R105, R105, R177.reuse ;  /* 0x000000b169697220 */ /* 0x080fe20000410000 */
[-C--:B------:R-:W-:Y:S01]  /*4360*/  FMUL.FTZ R108, R108, R177.reuse ;  /* 0x000000b16c6c7220 */ /* 0x080fe20000410000 */
[-C--:B------:R-:W-:Y:S01]  /*4370*/  FMUL.FTZ R109, R109, R177.reuse ;  /* 0x000000b16d6d7220 */ /* 0x080fe20000410000 */
[----:B------:R-:W-:Y:S01]  /*4380*/  FADD.FTZ R152, -R4, R7 ;  /* 0x0000000704987221 */ /* 0x000fe20000010100 */
[----:B------:R-:W-:Y:S01]  /*4390*/  MUFU.EX2 R8, R154 ;  /* 0x0000009a00087308 */ /* 0x000fe20000000800 */
[-C--:B------:R-:W-:Y:S01]  /*43a0*/  FMUL.FTZ R112, R112, R177.reuse ;  /* 0x000000b170707220 */ /* 0x080fe20000410000 */
[-C--:B------:R-:W-:Y:S01]  /*43b0*/  FMUL.FTZ R113, R113, R177.reuse ;  /* 0x000000b171717220 */ /* 0x080fe20000410000 */
[----:B------:R-:W-:Y:S01]  /*43c0*/  FMUL.FTZ R176, R152, UR10 ;  /* 0x0000000a98b07c20 */ /* 0x000fe20008410000 */
[----:B------:R-:W-:Y:S01]  /*43d0*/  FMUL.FTZ R152, R4, UR10 ;  /* 0x0000000a04987c20 */ /* 0x000fe20008410000 */
[-C--:B------:R-:W-:Y:S01]  /*43e0*/  FMUL.FTZ R116, R116, R177.reuse ;  /* 0x000000b174747220 */ /* 0x080fe20000410000 */
[-C--:B------:R-:W-:Y:S01]  /*43f0*/  FMUL.FTZ R117, R117, R177.reuse ;  /* 0x000000b175757220 */ /* 0x080fe20000410000 */
[----:B------:R-:W-:Y:S01]  /*4400*/  FMUL.FTZ R120, R120, R177 ;  /* 0x000000b178787220 */ /* 0x000fe20000410000 */
[--C-:B------:R-:W-:Y:S01]  /*4410*/  FFMA.FTZ R161, R10, UR10, -R152.reuse ;  /* 0x0000000a0aa17c23 */ /* 0x100fe20008010898 */
[--C-:B------:R-:W-:Y:S01]  /*4420*/  FFMA.FTZ R10, R11, UR10, -R152.reuse ;  /* 0x0000000a0b0a7c23 */ /* 0x100fe20008010898 */
[----:B------:R-:W-:Y:S01]  /*4430*/  MUFU.EX2 R176, R176 ;  /* 0x000000b000b07308 */ /* 0x000fe20000000800 */
[--C-:B------:R-:W-:Y:S01]  /*4440*/  FFMA.FTZ R11, R14, UR10, -R152.reuse ;  /* 0x0000000a0e0b7c23 */ /* 0x100fe20008010898 */
[--C-:B------:R-:W-:Y:S01]  /*4450*/  FFMA.FTZ R156, R15, UR10, -R152.reuse ;  /* 0x0000000a0f9c7c23 */ /* 0x100fe20008010898 */
[--C-:B------:R-:W-:Y:S01]  /*4460*/  FFMA.FTZ R14, R21, UR10, -R152.reuse ;  /* 0x0000000a150e7c23 */ /* 0x100fe20008010898 */
[--C-:B------:R-:W-:Y:S01]  /*4470*/  FFMA.FTZ R15, R23, UR10, -R152.reuse ;  /* 0x0000000a170f7c23 */ /* 0x100fe20008010898 */
[----:B------:R-:W-:Y:S01]  /*4480*/  FFMA.FTZ R21, R153, UR10, -R152 ;  /* 0x0000000a99157c23 */ /* 0x000fe20008010898 */
[----:B---3--:R-:W-:Y:S01]  /*4490*/  FADD.FTZ R153, R203, R6 ;  /* 0x00000006cb997221 */ /* 0x008fe20000010000 */
[--C-:B------:R-:W-:Y:S01]  /*44a0*/  FFMA.FTZ R160, R155, UR10, -R152.reuse ;  /* 0x0000000a9ba07c23 */ /* 0x100fe20008010898 */
[----:B------:R-:W1:Y:S01]  /*44b0*/  MUFU.EX2 R161, R161 ;  /* 0x000000a100a17308 */ /* 0x000e620000000800 */
[--C-:B------:R-:W-:Y:S01]  /*44c0*/  FFMA.FTZ R164, R158, UR10, -R152.reuse ;  /* 0x0000000a9ea47c23 */ /* 0x100fe20008010898 */
[----:B--2---:R-:W-:Y:S01]  /*44d0*/  FADD.FTZ R158, R198, R153 ;  /* 0x00000099c69e7221 */ /* 0x004fe20000010000 */
[--C-:B------:R-:W-:Y:S01]  /*44e0*/  FFMA.FTZ R23, R157, UR10, -R152.reuse ;  /* 0x0000000a9d177c23 */ /* 0x100fe20008010898 */
[--C-:B------:R-:W-:Y:S01]  /*44f0*/  FFMA.FTZ R163, R159, UR10, -R152.reuse ;  /* 0x0000000a9fa37c23 */ /* 0x100fe20008010898 */
[----:B------:R-:W-:Y:S01]  /*4500*/  FFMA.FTZ R170, R174, UR10, -R152 ;  /* 0x0000000aaeaa7c23 */ /* 0x000fe20008010898 */
[----:B0-----:R-:W-:Y:S01]  /*4510*/  FADD.FTZ R153, R211, R158 ;  /* 0x0000009ed3997221 */ /* 0x001fe20000010000 */
        /* <DEDUP_REMOVED lines=10> */
[----:B-1----:R-:W-:Y:S01]  /*45c0*/  FFMA.FTZ R5, R176, R5, R161 ;  /* 0x00000005b0057223 */ /* 0x002fe200000100a1 */
[--C-:B------:R-:W-:Y:S01]  /*45d0*/  FFMA.FTZ R186, R186, UR10, -R152.reuse ;  /* 0x0000000ababa7c23 */ /* 0x100fe20008010898 */
[--C-:B------:R-:W-:Y:S01]  /*45e0*/  FFMA.FTZ R187, R187, UR10, -R152.reuse ;  /* 0x0000000abbbb7c23 */ /* 0x100fe20008010898 */
[----:B------:R-:W-:Y:S01]  /*45f0*/  FFMA.FTZ R188, R188, UR10, -R152 ;  /* 0x0000000abcbc7c23 */ /* 0x000fe20008010898 */
[-C--:B------:R-:W-:Y:S01]  /*4600*/  FMUL.FTZ R121, R121, R177.reuse ;  /* 0x000000b179797220 */ /* 0x080fe20000410000 */
[-C--:B------:R-:W-:Y:S01]  /*4610*/  FMUL.FTZ R124, R124, R177.reuse ;  /* 0x000000b17c7c7220 */ /* 0x080fe20000410000 */
[-C--:B------:R-:W-:Y:S01]  /*4620*/  FMUL.FTZ R125, R125, R177.reuse ;  /* 0x000000b17d7d7220 */ /* 0x080fe20000410000 */
[----:B------:R-:W1:Y:S01]  /*4630*/  MUFU.EX2 R156, R156 ;  /* 0x0000009c009c7308 */ /* 0x000e620000000800 */
        /* <DEDUP_REMOVED lines=16> */
[C---:B-1----:R-:W-:Y:S01]  /*4740*/  FADD.FTZ R5, R156.reuse, R5 ;  /* 0x000000059c057221 */ /* 0x042fe20000010000 */
[----:B------:R-:W-:Y:S01]  /*4750*/  F2FP.F16.F32.PACK_AB R155, R156, R11 ;  /* 0x0000000b9c9b723e */ /* 0x000fe200000000ff */
[-C--:B------:R-:W-:Y:S01]  /*4760*/  FMUL.FTZ R148, R148, R177.reuse ;  /* 0x000000b194947220 */ /* 0x080fe20000410000 */
[----:B------:R-:W-:Y:S01]  /*4770*/  F2FP.F16.F32.PACK_AB R156, R191, R190 ;  /* 0x000000bebf9c723e */ /* 0x000fe200000000ff */
[----:B------:R-:W-:Y:S01]  /*4780*/  FMUL.FTZ R149, R149, R177 ;  /* 0x000000b195957220 */ /* 0x000fe20000410000 */
[-C--:B------:R-:W-:Y:S01]  /*4790*/  FMUL.FTZ R26, R26, R176.reuse ;  /* 0x000000b01a1a7220 */ /* 0x080fe20000410000 */
[-C--:B------:R-:W-:Y:S01]  /*47a0*/  FMUL.FTZ R27, R27, R176.reuse ;  /* 0x000000b01b1b7220 */ /* 0x080fe20000410000 */
[----:B------:R-:W1:Y:S01]  /*47b0*/  MUFU.EX2 R21, R21 ;  /* 0x0000001500157308 */ /* 0x000e620000000800 */
[----:B0-----:R-:W-:Y:S01]  /*47c0*/  FADD.FTZ R158, R14, R5 ;  /* 0x000000050e9e7221 */ /* 0x001fe20000010000 */
[----:B------:R-:W-:Y:S01]  /*47d0*/  FADD.FTZ R5, R189, R154 ;  /* 0x0000009abd057221 */ /* 0x000fe20000010000 */
[-C--:B------:R-:W-:Y:S01]  /*47e0*/  FMUL.FTZ R30, R30, R176.reuse ;  /* 0x000000b01e1e7220 */ /* 0x080fe20000410000 */
[-C--:B------:R-:W-:Y:S01]  /*47f0*/  FMUL.FTZ R31, R31, R176.reuse ;  /* 0x000000b01f1f7220 */ /* 0x080fe20000410000 */
[-C--:B------:R-:W-:Y:S01]  /*4800*/  FMUL.FTZ R34, R34, R176.reuse ;  /* 0x000000b022227220 */ /* 0x080fe20000410000 */
[----:B------:R-:W-:Y:S01]  /*4810*/  FADD.FTZ R5, R196, R5 ;  /* 0x00000005c4057221 */ /* 0x000fe20000010000 */
        /* <DEDUP_REMOVED lines=34> */
[----:B-1----:R-:W-:Y:S01]  /*4a40*/  FADD.FTZ R5, R23, R154 ;  /* 0x0000009a17057221 */ /* 0x002fe20000010000 */
[----:B------:R-:W-:Y:S01]  /*4a50*/  F2FP.F16.F32.PACK_AB R154, R211, R198 ;  /* 0x000000c6d39a723e */ /* 0x000fe200000000ff */
[-C--:B------:R-:W-:Y:S01]  /*4a60*/  FMUL.FTZ R82, R82, R176.reuse ;  /* 0x000000b052527220 */ /* 0x080fe20000410000 */
[-C--:B------:R-:W-:Y:S01]  /*4a70*/  FMUL.FTZ R83, R83, R176.reuse ;  /* 0x000000b053537220 */ /* 0x080fe20000410000 */
[-C--:B------:R-:W-:Y:S01]  /*4a80*/  FMUL.FTZ R86, R86, R176.reuse ;  /* 0x000000b056567220 */ /* 0x080fe20000410000 */
[-C--:B------:R-:W-:Y:S01]  /*4a90*/  FMUL.FTZ R87, R87, R176.reuse ;  /* 0x000000b057577220 */ /* 0x080fe20000410000 */
[----:B------:R-:W-:Y:S01]  /*4aa0*/  FMUL.FTZ R90, R90, R176 ;  /* 0x000000b05a5a7220 */ /* 0x000fe20000410000 */
[----:B------:R-:W-:Y:S01]  /*4ab0*/  MUFU.EX2 R162, R162 ;  /* 0x000000a200a27308 */ /* 0x000fe20000000800 */
        /* <DEDUP_REMOVED lines=40> */
[----:B0-----:R-:W-:Y:S01]  /*4d40*/  FFMA.FTZ R172, R178, UR10, -R152 ;  /* 0x0000000ab2ac7c23 */ /* 0x001fe20008010898 */
[----:B------:R-:W-:Y:S01]  /*4d50*/  FADD.FTZ R178, R162, R153 ;  /* 0x00000099a2b27221 */ /* 0x000fe20000010000 */
[----:B-1----:R-:W-:Y:S01]  /*4d60*/  FADD.FTZ R158, R170, R5 ;  /* 0x00000005aa9e7221 */ /* 0x002fe20000010000 */
[----:B------:R-:W-:-:S02]  /*4d70*/  F2FP.F16.F32.PACK_AB R153, R10, R161 ;  /* 0x000000a10a99723e */ /* 0x000fc400000000ff */
[----:B------:R-:W-:Y:S01]  /*4d80*/  FADD.FTZ R11, R195, R178 ;  /* 0x000000b2c30b7221 */ /* 0x000fe20000010000 */
[----:B------:R-:W-:Y:S01]  /*4d90*/  F2FP.F16.F32.PACK_AB R161, R164, R23 ;  /* 0x00000017a4a1723e */ /* 0x000fe200000000ff */
[----:B------:R-:W0:Y:S01]  /*4da0*/  MUFU.EX2 R165, R165 ;  /* 0x000000a500a57308 */ /* 0x000e220000000800 */
[----:B------:R-:W-:Y:S02]  /*4db0*/  F2FP.F16.F32.PACK_AB R163, R170, R163 ;  /* 0x000000a3aaa3723e */ /* 0x000fe400000000ff */
[----:B------:R-:W-:Y:S02]  /*4dc0*/  F2FP.F16.F32.PACK_AB R152, R203, R192 ;  /* 0x000000c0cb98723e */ /* 0x000fe400000000ff */
[----:B------:R-:W-:-:S03]  /*4dd0*/  F2FP.F16.F32.PACK_AB R162, R195, R162 ;  /* 0x000000a2c3a2723e */ /* 0x000fc600000000ff */
[----:B------:R-:W1:Y:S01]  /*4de0*/  MUFU.EX2 R201, R201 ;  /* 0x000000c900c97308 */ /* 0x000e620000000800 */
[----:B--2---:R-:W-:-:S07]  /*4df0*/  FADD.FTZ R178, R20, R11 ;  /* 0x0000000b14b27221 */ /* 0x004fce0000010000 */
[----:B------:R-:W2:Y:S01]  /*4e00*/  MUFU.EX2 R172, R172 ;  /* 0x000000ac00ac7308 */ /* 0x000ea20000000800 */
[----:B0-----:R-:W-:Y:S01]  /*4e10*/  FADD.FTZ R5, R165, R158 ;  /* 0x0000009ea5057221 */ /* 0x001fe20000010000 */
[----:B------:R-:W-:-:S06]  /*4e20*/  F2FP.F16.F32.PACK_AB R158, R196, R189 ;  /* 0x000000bdc49e723e */ /* 0x000fcc00000000ff */
        /* <DEDUP_REMOVED lines=25> */
[----:B------:R-:W-:Y:S02]  /*4fc0*/  F2FP.F16.F32.PACK_AB R169, R174, R169 ;  /* 0x000000a9aea9723e */ /* 0x000fe400000000ff */
[----:B------:R-:W-:-:S04]  /*4fd0*/  F2FP.F16.F32.PACK_AB R174, R7, R8 ;  /* 0x0000000807ae723e */ /* 0x000fc800000000ff */
        /* <DEDUP_REMOVED lines=16> */
[----:B------:R-:W-:-:S03]  /*50e0*/  F2FP.F16.F32.PACK_AB R172, R194, R9 ;  /* 0x00000009c2ac723e */ /* 0x000fc600000000ff */
[----:B------:R-:W-:-:S03]  /*50f0*/  FADD.FTZ R10, R8, R5 ;  /* 0x00000005080a7221 */ /* 0x000fc60000010000 */
[----:B------:R-:W2:Y:S01]  /*5100*/  MUFU.EX2 R188, R188 ;  /* 0x000000bc00bc7308 */ /* 0x000ea20000000800 */
[C---:B0-----:R-:W-:Y:S01]  /*5110*/  FADD.FTZ R6, R186.reuse, R11 ;  /* 0x0000000bba067221 */ /* 0x041fe20000010000 */
[----:B------:R-:W-:-:S03]  /*5120*/  F2FP.F16.F32.PACK_AB R173, R186, R173 ;  /* 0x000000adbaad723e */ /* 0x000fc600000000ff */
[----:B-1----:R-:W-:Y:S01]  /*5130*/  FADD.FTZ R5, R175, R6 ;  /* 0x00000006af057221 */ /* 0x002fe20000010000 */
[----:B------:R-:W-:-:S03]  /*5140*/  FADD.FTZ R6, R7, R10 ;  /* 0x0000000a07067221 */ /* 0x000fc60000010000 */
[C---:B--2---:R-:W-:Y:S01]  /*5150*/  FADD.FTZ R5, R188.reuse, R5 ;  /* 0x00000005bc057221 */ /* 0x044fe20000010000 */
[----:B------:R-:W-:Y:S01]  /*5160*/  F2FP.F16.F32.PACK_AB R175, R188, R175 ;  /* 0x000000afbcaf723e */ /* 0x000fe200000000ff */
[----:B------:R-:W-:Y:S06]  /*5170*/  @!P0 BRA `(.L_x_9053) ;  /* 0x0000000000048947 */ /* 0x000fec0003800000 */
[----:B------:R-:W-:Y:S01]  /*5180*/  BPT.TRAP 0x1 ;  /* 0x000000040000795c */ /* 0x000fe20000300000 */
.L_x_9053:
[----:B------:R-:W-:-:S04]  /*5190*/  MOV R7, UR27 ;  /* 0x0000001b00077c02 */ /* 0x000fc80008000f00 */
[----:B------:R0:W1:Y:S01]  /*51a0*/  SYNCS.PHASECHK.TRANS64.TRYWAIT P2, [UR25+0x22850], R7 ;  /* 0x02285007ff0075a7 */ /* 0x0000620008040159 */
[----:B------:R-:W-:Y:S05]  /*51b0*/  @!P0 BRA `(.L_x_9054) ;  /* 0x0000000000048947 */ /* 0x000fea0003800000 */
[----:B------:R-:W-:Y:S01]  /*51c0*/  BPT.TRAP 0x1 ;  /* 0x000000040000795c */ /* 0x000fe20000300000 */
.L_x_9054:
[----:B0-----:R-:W-:Y:S01]  /*51d0*/  VIADD R7, R202, 0x8 ;  /* 0x00000008ca077836 */ /* 0x001fe20000000000 */
[----:B-1----:R-:W-:Y:S06]  /*51e0*/  @P2 BRA `(.L_x_9055) ;  /* 0x00000000000c2947 */ /* 0x002fec0003800000 */
[----:B------:R-:W-:-:S04]  /*51f0*/  IMAD.U32 R8, RZ, RZ, UR27 ;  /* 0x0000001bff087e24 */ /* 0x000fc8000f8e00ff */
[----:B------:R-:W0:Y:S02]  /*5200*/  SYNCS.PHASECHK.TRANS64.TRYWAIT P2, [UR25+0x22850], R8 ;  /* 0x02285008ff0075a7 */ /* 0x000e240008040159 */
[----:B0-----:R-:W-:Y:S05]  /*5210*/  @!P2 BRA `(.L_x_9056) ;  /* 0x000000680074a947 */ /* 0x001fea0003800000 */
.L_x_9055:
[----:B------:R1:W-:Y:S01]  /*5220*/  BAR.SYNC.DEFER_BLOCKING R7, 0x100 ;  /* 0x000400070000751d */ /* 0x0003e20000010000 */
[----:B------:R-:W-:-:S05]  /*5230*/  UIMAD UR11, UR37, 0xc00, UR21 ;  /* 0x00000c00250b78a4 */ /* 0x000fca000f8e0215 */
[----:B------:R-:W-:Y:S02]  /*5240*/  UMOV UR7, 0x40000040 ;  /* 0x4000004000077882 */ /* 0x000fe40000000000 */
[----:B------:R-:W-:Y:S01]  /*5250*/  UMOV UR6, UR11 ;  /* 0x0000000b00067c82 */ /* 0x000fe20008000000 */
[----:B------:R-:W-:-:S06]  /*5260*/  WARPGROUP.ARRIVE ;  /* 0x00000000000079c5 */ /* 0x000fcc0000000000 */
        /* <DEDUP_REMOVED lines=32> */
[----:B-1----:R-:W-:Y:S05]  /*5470*/  @!P0 BRA `(.L_x_9057) ;  /* 0x0000000000048947 */ /* 0x002fea0003800000 */
[----:B------:R-:W-:Y:S01]  /*5480*/  BPT.TRAP 0x1 ;  /* 0x000000040000795c */ /* 0x000fe20000300000 */
.L_x_9057:
[----:B------:R-:W-:Y:S01]  /*5490*/  UIADD3 UR25, UR25, 0x22860, URZ ;  /* 0x0002286019197890 */ /* 0x000fe2000fffe03f */
[----:B------:R-:W-:Y:S02]  /*54a0*/  IMAD.MOV.U32 R7, RZ, RZ, R4 ;  /* 0x000000ffff077224 */ /* 0x000fe400078e0004 */
[----:B0-----:R-:W-:Y:S01]  /*54b0*/  IMAD.MOV.U32 R8, RZ, RZ, R3 ;  /* 0x000000ffff087224 */ /* 0x001fe200078e0003 */
[----:B------:R-:W-:-:S09]  /*54c0*/  UPRMT UR25, UR24, 0x654, UR25 ;  /* 0x0000065418197896 */ /* 0x000fd20008000019 */
[----:B------:R-:W-:Y:S01]  /*54d0*/  SYNCS.ARRIVE.TRANS64.RED.A1T0 RZ, [UR25], RZ ;  /* 0x000000ffffff79a7 */ /* 0x000fe20008100419 */
[----:B------:R-:W-:Y:S05]  /*54e0*/  @P1 BRA `(.L_x_9058) ;  /* 0xffffffdc00241947 */ /* 0x000fea000383ffff */
.L_x_9047:
[----:B------:R-:W4:Y:S01]  /*54f0*/  SHFL.BFLY PT, R7, R6, 0x2, 0x1f ;  /* 0x0c401f0006077f89 */ /* 0x000f2200000e0000 */
[----:B------:R-:W0:Y:S01]  /*5500*/  S2UR UR6, SR_SWINHI ;  /* 0x00000000000679c3 */ /* 0x000e220000002f00 */
[----:B------:R-:W-:Y:S01]  /*5510*/  IMAD.U32 R12, RZ, RZ, UR10 ;  /* 0x0000000aff0c7e24 */ /* 0x000fe2000f8e00ff */
[----:B------:R-:W-:Y:S01]  /*5520*/  ULDC.64 UR8, c[0x0][0xae8] ;  /* 0x0002ba0000087ab9 */ /* 0x000fe20000000a00 */
[----:B------:R-:W1:Y:S01]  /*5530*/  SHFL.BFLY PT, R10, R5, 0x2, 0x1f ;  /* 0x0c401f00050a7f89 */ /* 0x000e6200000e0000 */
[----:B------:R-:W-:Y:S01]  /*5540*/  IMAD.U32 R22, RZ, RZ, UR10 ;  /* 0x0000000aff167e24 */ /* 0x000fe2000f8e00ff */
[----:B------:R-:W-:-:S03]  /*5550*/  ULDC UR10, c[0x0][0xc44] ;  /* 0x00031100000a7ab9 */ /* 0x000fc60000000800 */
[----:B------:R2:W-:Y:S08]  /*5560*/  BAR.ARV R0, 0x100 ;  /* 0x000400000000751d */ /* 0x0005f00000002000 */
[----:B------:R-:W3:Y:S01]  /*5570*/  LDC R211, c[0x0][0xbe8] ;  /* 0x0002fa00ffd37b82 */ /* 0x000ee20000000800 */
[----:B--2---:R-:W-:Y:S02]  /*5580*/  IMAD.MOV.U32 R0, RZ, RZ, RZ ;  /* 0x000000ffff007224 */ /* 0x004fe400078e00ff */
[----:B----4-:R-:W-:Y:S01]  /*5590*/  FADD.FTZ R7, R7, R6 ;  /* 0x0000000607077221 */ /* 0x010fe20000010000 */
[----:B------:R-:W-:Y:S01]  /*55a0*/  UMOV UR4, UR22 ;  /* 0x0000001600047c82 */ /* 0x000fe20008000000 */
[----:B0-----:R-:W-:Y:S01]  /*55b0*/  UMOV UR5, UR6 ;  /* 0x0000000600057c82 */ /* 0x001fe20008000000 */
[----:B------:R-:W-:Y:S01]  /*55c0*/  IMAD.MOV.U32 R6, RZ, RZ, -0x800000 ;  /* 0xff800000ff067424 */ /* 0x000fe200078e00ff */
[----:B------:R-:W-:Y:S01]  /*55d0*/  ULDC.64 UR6, c[0x0][0xb90] ;  /* 0x0002e40000067ab9 */ /* 0x000fe20000000a00 */
[----:B-1----:R-:W-:Y:S01]  /*55e0*/  FADD.FTZ R10, R10, R5 ;  /* 0x000000050a0a7221 */ /* 0x002fe20000010000 */
[----:B---3--:R-:W0:Y:S01]  /*55f0*/  SHFL.BFLY PT, R8, R7, 0x1, 0x1f ;  /* 0x0c201f0007087f89 */ /* 0x008e2200000e0000 */
[----:B------:R-:W-:-:S02]  /*5600*/  IMAD.U32 R11, RZ, RZ, UR5 ;  /* 0x00000005ff0b7e24 */ /* 0x000fc4000f8e00ff */
[----:B------:R-:W-:Y:S01]  /*5610*/  IMAD.MOV.U32 R5, RZ, RZ, -0x800000 ;  /* 0xff800000ff057424 */ /* 0x000fe200078e00ff */
[----:B------:R-:W1:Y:S01]  /*5620*/  SHFL.BFLY PT, R9, R10, 0x1, 0x1f ;  /* 0x0c201f000a097f89 */ /* 0x000e6200000e0000 */
[----:B0-----:R-:W-:Y:S01]  /*5630*/  FADD.FTZ R13, R7, R8 ;  /* 0x00000008070d7221 */ /* 0x001fe20000010000 */
[----:B------:R-:W-:Y:S02]  /*5640*/  IMAD.MOV.U32 R8, RZ, RZ, RZ ;  /* 0x000000ffff087224 */ /* 0x000fe400078e00ff */
[----:B-1----:R-:W-:Y:S01]  /*5650*/  FADD.FTZ R14, R10, R9 ;  /* 0x000000090a0e7221 */ /* 0x002fe20000010000 */
[----:B------:R-:W-:Y:S08]  /*5660*/  BAR.ARV 0x8, 0x180 ;  /* 0x0206000000007b1d */ /* 0x000ff00000002000 */
[----:B------:R-:W-:Y:S01]  /*5670*/  BAR.SYNC.DEFER_BLOCKING 0x1, 0x100 ;  /* 0x0044000000007b1d */ /* 0x000fe20000010000 */
[----:B------:R-:W-:Y:S01]  /*5680*/  FSETP.NE.FTZ.AND P0, PT, R13, RZ, PT ;  /* 0x000000ff0d00720b */ /* 0x000fe20003f15000 */
[----:B------:R-:W-:Y:S01]  /*5690*/  IMAD.U32 R10, RZ, RZ, UR4 ;  /* 0x00000004ff0a7e24 */ /* 0x000fe2000f8e00ff */
[----:B------:R-:W-:Y:S01]  /*56a0*/  FSETP.NE.FTZ.AND P1, PT, R14, RZ, PT ;  /* 0x000000ff0e00720b */ /* 0x000fe20003f35000 */
[----:B------:R-:W-:Y:S01]  /*56b0*/  UIADD3 UR4, -UR43, URZ, URZ ;  /* 0x0000003f2b047290 */ /* 0x000fe2000fffe13f */
[----:B------:R-:W-:-:S03]  /*56c0*/  LEA R9, R200, R2, 0x6 ;  /* 0x00000002c8097211 */ /* 0x000fc600078e30ff */
[----:B------:R-:W-:-:S04]  /*56d0*/  UIMAD UR10, UR10, UR4, UR40 ;  /* 0x000000040a0a72a4 */ /* 0x000fc8000f8e0228 */
[----:B------:R-:W-:Y:S02]  /*56e0*/  USHF.R.S32.HI UR11, URZ, 0x1f, UR10 ;  /* 0x0000001f3f0b7899 */ /* 0x000fe4000801140a */
[----:B------:R-:W0:Y:S01]  /*56f0*/  @P0 MUFU.RCP R8, R13 ;  /* 0x0000000d00080308 */ /* 0x000e220000001000 */
[----:B------:R-:W-:Y:S01]  /*5700*/  @P0 FMUL.FTZ R12, R12, 0.69314718246459960938 ;  /* 0x3f3172180c0c0820 */ /* 0x000fe20000410000 */
[----:B------:R-:W-:Y:S01]  /*5710*/  @P1 FMUL.FTZ R22, R22, 0.69314718246459960938 ;  /* 0x3f31721816161820 */ /* 0x000fe20000410000 */
[----:B------:R-:W-:Y:S02]  /*5720*/  UIMAD.WIDE.U32 UR4, UR10, UR6, URZ ;  /* 0x000000060a0472a5 */ /* 0x000fe4000f8e003f */
[----:B------:R-:W-:-:S03]  /*5730*/  UIMAD UR6, UR11, UR6, URZ ;  /* 0x000000060b0672a4 */ /* 0x000fc6000f8e023f */
[----:B------:R-:W-:Y:S01]  /*5740*/  @P1 MUFU.RCP R0, R14 ;  /* 0x0000000e00001308 */ /* 0x000fe20000001000 */
[----:B------:R-:W-:Y:S02]  /*5750*/  UIMAD UR6, UR10, UR7, UR6 ;  /* 0x000000070a0672a4 */ /* 0x000fe4000f8e0206 */
[----:B------:R-:W-:-:S05]  /*5760*/  USHF.R.S32.HI UR7, URZ, 0x1f, UR43 ;  /* 0x0000001f3f077899 */ /* 0x000fca000801142b */
[----:B------:R-:W1:Y:S01]  /*5770*/  @P0 MUFU.LG2 R13, R13 ;  /* 0x0000000d000d0308 */ /* 0x000e620000000c00 */
[-C--:B0-----:R-:W-:Y:S01]  /*5780*/  FMUL.FTZ R180, R29, R8.reuse ;  /* 0x000000081db47220 */ /* 0x081fe20000410000 */
[-C--:B------:R-:W-:Y:S01]  /*5790*/  FMUL.FTZ R25, R25, R8.reuse ;  /* 0x0000000819197220 */ /* 0x080fe20000410000 */
[-C--:B------:R-:W-:Y:S01]  /*57a0*/  FMUL.FTZ R24, R24, R8.reuse ;  /* 0x0000000818187220 */ /* 0x080fe20000410000 */
[-C--:B------:R-:W-:Y:S01]  /*57b0*/  FMUL.FTZ R28, R28, R8.reuse ;  /* 0x000000081c1c7220 */ /* 0x080fe20000410000 */
[-C--:B------:R-:W-:Y:S01]  /*57c0*/  FMUL.FTZ R33, R33, R8.reuse ;  /* 0x0000000821217220 */ /* 0x080fe20000410000 */
[-C--:B------:R-:W-:Y:S01]  /*57d0*/  FMUL.FTZ R32, R32, R8.reuse ;  /* 0x0000000820207220 */ /* 0x080fe20000410000 */
[-C--:B------:R-:W-:Y:S01]  /*57e0*/  FMUL.FTZ R29, R37, R8.reuse ;  /* 0x00000008251d7220 */ /* 0x080fe20000410000 */
[----:B------:R-:W0:Y:S01]  /*57f0*/  @P1 MUFU.LG2 R14, R14 ;  /* 0x0000000e000e1308 */ /* 0x000e220000000c00 */
        /* <DEDUP_REMOVED lines=57> */
[----:B------:R-:W-:-:S04]  /*5b90*/  IMAD.WIDE R8, R9, 0x2, R10 ;  /* 0x0000000209087825 */ /* 0x000fc800078e020a */
[----:B-1----:R-:W-:Y:S01]  /*5ba0*/  @P0 FMUL.FTZ R13, R13, 0.69314718246459960938 ;  /* 0x3f3172180d0d0820 */ /* 0x002fe20000410000 */
[----:B0-----:R-:W-:Y:S01]  /*5bb0*/  @P1 FMUL.FTZ R15, R14, 0.69314718246459960938 ;  /* 0x3f3172180e0f1820 */ /* 0x001fe20000410000 */
[----:B------:R-:W-:Y:S01]  /*5bc0*/  FMUL.FTZ R7, R99, R0 ;  /* 0x0000000063077220 */ /* 0x000fe20000410000 */
[----:B------:R-:W-:-:S04]  /*5bd0*/  IMAD.WIDE R10, R210, 0x2, R10 ;  /* 0x00000002d20a7825 */ /* 0x000fc800078e020a */
[----:B------:R-:W-:Y:S01]  /*5be0*/  FMUL.FTZ R77, R103, R0 ;  /* 0x00000000674d7220 */ /* 0x000fe20000410000 */
[----:B------:R-:W-:Y:S01]  /*5bf0*/  @P0 FFMA.FTZ R6, R12, R3, R13 ;  /* 0x000000030c060223 */ /* 0x000fe2000001000d */
[----:B------:R-:W-:Y:S01]  /*5c00*/  @P1 FFMA.FTZ R5, R22, R4, R15 ;  /* 0x0000000416051223 */ /* 0x000fe2000001000f */
[-C--:B------:R-:W-:Y:S01]  /*5c10*/  FMUL.FTZ R167, R127, R0.reuse ;  /* 0x000000007fa77220 */ /* 0x080fe20000410000 */
[C---:B------:R-:W-:Y:S01]  /*5c20*/  IADD3 R21, P3, R10.reuse, 0xc060, RZ ;  /* 0x0000c0600a157810 */ /* 0x040fe20007f7e0ff */
[-C--:B------:R-:W-:Y:S01]  /*5c30*/  FMUL.FTZ R169, R131, R0.reuse ;  /* 0x0000000083a97220 */ /* 0x080fe20000410000 */
[C---:B------:R-:W-:Y:S01]  /*5c40*/  IADD3 R103, P4, R10.reuse, 0xc040, RZ ;  /* 0x0000c0400a677810 */ /* 0x040fe20007f9e0ff */
[-C--:B------:R-:W-:Y:S01]  /*5c50*/  FMUL.FTZ R171, R135, R0.reuse ;  /* 0x0000000087ab7220 */ /* 0x080fe20000410000 */
[----:B------:R-:W-:Y:S01]  /*5c60*/  LOP3.LUT R20, R21, 0x380, RZ, 0xc0, !PT ;  /* 0x0000038015147812 */ /* 0x000fe200078ec0ff */
[-C--:B------:R-:W-:Y:S01]  /*5c70*/  FMUL.FTZ R173, R139, R0.reuse ;  /* 0x000000008bad7220 */ /* 0x080fe20000410000 */
[----:B------:R-:W-:Y:S01]  /*5c80*/  IADD3 R52, P5, R10, 0xc020, RZ ;  /* 0x0000c0200a347810 */ /* 0x000fe20007fbe0ff */
[-C--:B------:R-:W-:Y:S01]  /*5c90*/  FMUL.FTZ R175, R143, R0.reuse ;  /* 0x000000008faf7220 */ /* 0x080fe20000410000 */
[----:B------:R-:W-:Y:S01]  /*5ca0*/  SHF.R.U64 R20, R20, 0x3, RZ ;  /* 0x0000000314147819 */ /* 0x000fe200000012ff */
[-C--:B------:R-:W-:Y:S01]  /*5cb0*/  FMUL.FTZ R177, R147, R0.reuse ;  /* 0x0000000093b17220 */ /* 0x080fe20000410000 */
[----:B------:R-:W-:Y:S01]  /*5cc0*/  IADD3 R99, P6, R10, 0xc000, RZ ;  /* 0x0000c0000a637810 */ /* 0x000fe20007fde0ff */
[--C-:B------:R-:W-:Y:S01]  /*5cd0*/  IMAD.X R23, RZ, RZ, R11.reuse, P4 ;  /* 0x000000ffff177224 */ /* 0x100fe200020e060b */
[----:B------:R-:W-:Y:S01]  /*5ce0*/  LOP3.LUT R20, R20, R21, RZ, 0x3c, !PT ;  /* 0x0000001514147212 */ /* 0x000fe200078e3cff */
[--C-:B------:R-:W-:Y:S01]  /*5cf0*/  IMAD.X R127, RZ, RZ, R11.reuse, P5 ;  /* 0x000000ffff7f7224 */ /* 0x100fe200028e060b */
[C---:B------:R-:W-:Y:S01]  /*5d00*/  IADD3 R73, P0, R10.reuse, 0x8060, RZ ;  /* 0x000080600a497810 */ /* 0x040fe20007f1e0ff */
[--C-:B------:R-:W-:Y:S01]  /*5d10*/  IMAD.X R131, RZ, RZ, R11.reuse, P6 ;  /* 0x000000ffff837224 */ /* 0x100fe200030e060b */
[C---:B------:R-:W-:Y:S01]  /*5d20*/  IADD3 R13, P1, R10.reuse, 0x20, RZ ;  /* 0x000000200a0d7810 */ /* 0x040fe20007f3e0ff */
[-C--:B------:R-:W-:Y:S01]  /*5d30*/  FMUL.FTZ R179, R151, R0.reuse ;  /* 0x0000000097b37220 */ /* 0x080fe20000410000 */
[C---:B------:R-:W-:Y:S01]  /*5d40*/  IADD3 R69, P2, R10.reuse, 0x8040, RZ ;  /* 0x000080400a457810 */ /* 0x040fe20007f5e0ff */
[--C-:B------:R-:W-:Y:S01]  /*5d50*/  IMAD.X R135, RZ, RZ, R11.reuse, P0 ;  /* 0x000000ffff877224 */ /* 0x100fe200000e060b */
[-C--:B------:R-:W-:Y:S01]  /*5d60*/  IADD3.X R21, RZ, R11.reuse, RZ, P3, !PT ;  /* 0x0000000bff157210 */ /* 0x080fe20001ffe4ff */
[--C-:B------:R-:W-:Y:S01]  /*5d70*/  IMAD.X R139, RZ, RZ, R11.reuse, P1 ;  /* 0x000000ffff8b7224 */ /* 0x100fe200008e060b */
[C---:B------:R-:W-:Y:S01]  /*5d80*/  LOP3.LUT R165, R10.reuse, 0x380, RZ, 0xc0, !PT ;  /* 0x000003800aa57812 */ /* 0x040fe200078ec0ff */
[--C-:B------:R-:W-:Y:S01]  /*5d90*/  IMAD.X R143, RZ, RZ, R11.reuse, P2 ;  /* 0x000000ffff8f7224 */ /* 0x100fe200010e060b */
[----:B------:R-:W-:Y:S01]  /*5da0*/  IADD3 R14, P3, R10, 0x8020, RZ ;  /* 0x000080200a0e7810 */ /* 0x000fe20007f7e0ff */
[-C--:B------:R-:W-:Y:S01]  /*5db0*/  FMUL.FTZ R170, R130, R0.reuse ;  /* 0x0000000082aa7220 */ /* 0x080fe20000410000 */
[----:B------:R-:W-:Y:S01]  /*5dc0*/  IADD3 R65, P4, R10, 0x8000, RZ ;  /* 0x000080000a417810 */ /* 0x000fe20007f9e0ff */
[-C--:B------:R-:W-:Y:S01]  /*5dd0*/  FMUL.FTZ R168, R126, R0.reuse ;  /* 0x000000007ea87220 */ /* 0x080fe20000410000 */
[----:B------:R-:W-:Y:S01]  /*5de0*/  IADD3 R61, P5, R10, 0x4060, RZ ;  /* 0x000040600a3d7810 */ /* 0x000fe20007fbe0ff */
[-C--:B------:R-:W-:Y:S01]  /*5df0*/  FMUL.FTZ R172, R134, R0.reuse ;  /* 0x0000000086ac7220 */ /* 0x080fe20000410000 */
[C---:B------:R-:W-:Y:S01]  /*5e00*/  IADD3 R15, P6, R10.reuse, 0x40, RZ ;  /* 0x000000400a0f7810 */ /* 0x040fe20007fde0ff */
[--C-:B------:R-:W-:Y:S01]  /*5e10*/  IMAD.X R151, RZ, RZ, R11.reuse, P4 ;  /* 0x000000ffff977224 */ /* 0x100fe200020e060b */
[C---:B------:R-:W-:Y:S01]  /*5e20*/  IADD3 R12, P0, R10.reuse, 0x4040, RZ ;  /* 0x000040400a0c7810 */ /* 0x040fe20007f1e0ff */
[--C-:B------:R-:W-:Y:S01]  /*5e30*/  IMAD.X R153, RZ, RZ, R11.reuse, P5 ;  /* 0x000000ffff997224 */ /* 0x100fe200028e060b */
[C---:B------:R-:W-:Y:S01]  /*5e40*/  IADD3 R57, P1, R10.reuse, 0x4020, RZ ;  /* 0x000040200a397810 */ /* 0x040fe20007f3e0ff */
[--C-:B------:R-:W-:Y:S01]  /*5e50*/  IMAD.X R155, RZ, RZ, R11.reuse, P6 ;  /* 0x000000ffff9b7224 */ /* 0x100fe200030e060b */
[C---:B------:R-:W-:Y:S01]  /*5e60*/  IADD3 R53, P2, R10.reuse, 0x4000, RZ ;  /* 0x000040000a357810 */ /* 0x040fe20007f5e0ff */
[--C-:B------:R-:W-:Y:S01]  /*5e70*/  IMAD.X R157, RZ, RZ, R11.reuse, P0 ;  /* 0x000000ffff9d7224 */ /* 0x100fe200000e060b */
[-C--:B------:R-:W-:Y:S01]  /*5e80*/  IADD3.X R147, RZ, R11.reuse, RZ, P3, !PT ;  /* 0x0000000bff937210 */ /* 0x080fe20001ffe4ff */
[--C-:B------:R-:W-:Y:S01]  /*5e90*/  IMAD.X R159, RZ, RZ, R11.reuse, P1 ;  /* 0x000000ffff9f7224 */ /* 0x100fe200008e060b */
[----:B------:R-:W-:Y:S01]  /*5ea0*/  SHF.R.U64 R165, R165, 0x3, RZ ;  /* 0x00000003a5a57819 */ /* 0x000fe200000012ff */
[--C-:B------:R-:W-:Y:S01]  /*5eb0*/  IMAD.X R161, RZ, RZ, R11.reuse, P2 ;  /* 0x000000ffffa17224 */ /* 0x100fe200010e060b */
[----:B------:R-:W-:Y:S01]  /*5ec0*/  IADD3 R3, P3, R10, 0x60, RZ ;  /* 0x000000600a037810 */ /* 0x000fe20007f7e0ff */
[----:B------:R-:W-:Y:S01]  /*5ed0*/  FMUL.FTZ R174, R138, R0 ;  /* 0x000000008aae7220 */ /* 0x000fe20000410000 */
[----:B------:R-:W-:Y:S01]  /*5ee0*/  LOP3.LUT R164, R165, R10, RZ, 0x3c, !PT ;  /* 0x0000000aa5a47212 */ /* 0x000fe200078e3cff */
[----:B------:R-:W-:Y:S01]  /*5ef0*/  IMAD.MOV.U32 R165, RZ, RZ, R11 ;  /* 0x000000ffffa57224 */ /* 0x000fe200078e000b */
[----:B------:R-:W-:Y:S01]  /*5f00*/  LOP3.LUT R4, R99, 0x380, RZ, 0xc0, !PT ;  /* 0x0000038063047812 */ /* 0x000fe200078ec0ff */
[-C--:B------:R-:W-:Y:S01]  /*5f10*/  FMUL.FTZ R176, R142, R0.reuse ;  /* 0x000000008eb07220 */ /* 0x080fe20000410000 */
[----:B------:R-:W-:Y:S01]  /*5f20*/  IADD3.X R163, RZ, R11, RZ, P3, !PT ;  /* 0x0000000bffa37210 */ /* 0x000fe20001ffe4ff */
[-C--:B------:R-:W-:Y:S01]  /*5f30*/  FMUL.FTZ R27, R27, R0.reuse ;  /* 0x000000001b1b7220 */ /* 0x080fe20000410000 */
[----:B------:R-:W-:Y:S01]  /*5f40*/  LOP3.LUT R11, R52, 0x380, RZ, 0xc0, !PT ;  /* 0x00000380340b7812 */ /* 0x000fe200078ec0ff */
[-C--:B------:R-:W-:Y:S01]  /*5f50*/  FMUL.FTZ R26, R26, R0.reuse ;  /* 0x000000001a1a7220 */ /* 0x080fe20000410000 */
[----:B------:R-:W-:Y:S01]  /*5f60*/  SHF.R.U64 R4, R4, 0x3, RZ ;  /* 0x0000000304047819 */ /* 0x000fe200000012ff */
[-C--:B------:R-:W-:Y:S01]  /*5f70*/  FMUL.FTZ R31, R31, R0.reuse ;  /* 0x000000001f1f7220 */ /* 0x080fe20000410000 */
[----:B------:R-:W-:Y:S01]  /*5f80*/  LOP3.LUT R10, R73, 0x380, RZ, 0xc0, !PT ;  /* 0x00000380490a7812 */ /* 0x000fe200078ec0ff */
[-C--:B------:R-:W-:Y:S01]  /*5f90*/  FMUL.FTZ R30, R30, R0.reuse ;  /* 0x000000001e1e7220 */ /* 0x080fe20000410000 */
[----:B------:R-:W-:Y:S01]  /*5fa0*/  SHF.R.U64 R11, R11, 0x3, RZ ;  /* 0x000000030b0b7819 */ /* 0x000fe200000012ff */
[-C--:B------:R-:W-:Y:S01]  /*5fb0*/  FMUL.FTZ R35, R35, R0.reuse ;  /* 0x0000000023237220 */ /* 0x080fe20000410000 */
[----:B------:R-:W-:Y:S01]  /*5fc0*/  LOP3.LUT R130, R4, R99, RZ, 0x3c, !PT ;  /* 0x0000006304827212 */ /* 0x000fe200078e3cff */
[-C--:B------:R-:W-:Y:S01]  /*5fd0*/  FMUL.FTZ R34, R34, R0.reuse ;  /* 0x0000000022227220 */ /* 0x080fe20000410000 */
[----:B------:R-:W-:Y:S01]  /*5fe0*/  SHF.R.U64 R10, R10, 0x3, RZ ;  /* 0x000000030a0a7819 */ /* 0x000fe200000012ff */
[-C--:B------:R-:W-:Y:S01]  /*5ff0*/  FMUL.FTZ R39, R39, R0.reuse ;  /* 0x0000000027277220 */ /* 0x080fe20000410000 */
[----:B------:R-:W-:Y:S01]  /*6000*/  LOP3.LUT R4, R13, 0x380, RZ, 0xc0, !PT ;  /* 0x000003800d047812 */ /* 0x000fe200078ec0ff */
[----:B------:R-:W-:Y:S01]  /*6010*/  FMUL.FTZ R38, R38, R0 ;  /* 0x0000000026267220 */ /* 0x000fe20000410000 */
[----:B------:R-:W-:Y:S01]  /*6020*/  LOP3.LUT R126, R11, R52, RZ, 0x3c, !PT ;  /* 0x000000340b7e7212 */ /* 0x000fe200078e3cff */
[-C--:B------:R-:W-:Y:S01]  /*6030*/  FMUL.FTZ R43, R43, R0.reuse ;  /* 0x000000002b2b7220 */ /* 0x080fe20000410000 */
[----:B------:R-:W-:Y:S01]  /*6040*/  LOP3.LUT R52, R69, 0x380, RZ, 0xc0, !PT ;  /* 0x0000038045347812 */ /* 0x000fe200078ec0ff */
[-C--:B------:R-:W-:Y:S01]  /*6050*/  FMUL.FTZ R42, R42, R0.reuse ;  /* 0x000000002a2a7220 */ /* 0x080fe20000410000 */
[----:B------:R-:W-:Y:S01]  /*6060*/  LOP3.LUT R134, R10, R73, RZ, 0x3c, !PT ;  /* 0x000000490a867212 */ /* 0x000fe200078e3cff */
[-C--:B------:R-:W-:Y:S01]  /*6070*/  FMUL.FTZ R47, R47, R0.reuse ;  /* 0x000000002f2f7220 */ /* 0x080fe20000410000 */
[----:B------:R-:W-:Y:S01]  /*6080*/  SHF.R.U64 R4, R4, 0x3, RZ ;  /* 0x0000000304047819 */ /* 0x000fe200000012ff */
[-C--:B------:R-:W-:Y:S01]  /*6090*/  FMUL.FTZ R46, R46, R0.reuse ;  /* 0x000000002e2e7220 */ /* 0x080fe20000410000 */
[----:B------:R-:W-:Y:S01]  /*60a0*/  LOP3.LUT R10, R65, 0x380, RZ, 0xc0, !PT ;  /* 0x00000380410a7812 */ /* 0x000fe200078ec0ff */
[-C--:B------:R-:W-:Y:S01]  /*60b0*/  FMUL.FTZ R51, R51, R0.reuse ;  /* 0x0000000033337220 */ /* 0x080fe20000410000 */
[----:B------:R-:W-:Y:S01]  /*60c0*/  SHF.R.U64 R52, R52, 0x3, RZ ;  /* 0x0000000334347819 */ /* 0x000fe200000012ff */
[-C--:B------:R-:W-:Y:S01]  /*60d0*/  FMUL.FTZ R50, R50, R0.reuse ;  /* 0x0000000032327220 */ /* 0x080fe20000410000 */
[----:B------:R-:W-:Y:S01]  /*60e0*/  LOP3.LUT R11, R14, 0x380, RZ, 0xc0, !PT ;  /* 0x000003800e0b7812 */ /* 0x000fe200078ec0ff */
[-C--:B------:R-:W-:Y:S01]  /*60f0*/  FMUL.FTZ R55, R55, R0.reuse ;  /* 0x0000000037377220 */ /* 0x080fe20000410000 */
[----:B------:R-:W-:Y:S01]  /*6100*/  LOP3.LUT R138, R4, R13, RZ, 0x3c, !PT ;  /* 0x0000000d048a7212 */ /* 0x000fe200078e3cff */
[-C--:B------:R-:W-:Y:S01]  /*6110*/  FMUL.FTZ R54, R54, R0.reuse ;  /* 0x0000000036367220 */ /* 0x080fe20000410000 */
[----:B------:R-:W-:Y:S01]  /*6120*/  SHF.R.U64 R4, R10, 0x3, RZ ;  /* 0x000000030a047819 */ /* 0x000fe200000012ff */
[-C--:B------:R-:W-:Y:S01]  /*6130*/  FMUL.FTZ R59, R59, R0.reuse ;  /* 0x000000003b3b7220 */ /* 0x080fe20000410000 */
        /* <DEDUP_REMOVED lines=33> */
[----:B------:R-:W-:Y:S01]  /*6350*/  SHF.R.U64 R11, R11, 0x3, RZ ;  /* 0x000000030b0b7819 */ /* 0x000fe200000012ff */
[----:B------:R-:W-:Y:S01]  /*6360*/  FMUL.FTZ R0, R150, R0 ;  /* 0x0000000096007220 */ /* 0x000fe20000410000 */
[----:B------:R-:W-:-:S02]  /*6370*/  IADD3 R69, P2, R8, 0x7000, RZ ;  /* 0x0000700008457810 */ /* 0x000fc40007f5e0ff */
[----:B------:R-:W-:Y:S02]  /*6380*/  LOP3.LUT R150, R4, R65, RZ, 0x3c, !PT ;  /* 0x0000004104967212 */ /* 0x000fe400078e3cff */
[----:B------:R-:W-:Y:S02]  /*6390*/  LOP3.LUT R4, R15, 0x380, RZ, 0xc0, !PT ;  /* 0x000003800f047812 */ /* 0x000fe400078ec0ff */
[----:B------:R-:W-:Y:S02]  /*63a0*/  LOP3.LUT R146, R11, R14, RZ, 0x3c, !PT ;  /* 0x0000000e0b927212 */ /* 0x000fe400078e3cff */
[----:B------:R-:W-:Y:S02]  /*63b0*/  LOP3.LUT R68, R69, 0x380, RZ, 0xc0, !PT ;  /* 0x0000038045447812 */ /* 0x000fe400078ec0ff */
[----:B------:R-:W-:Y:S02]  /*63c0*/  LOP3.LUT R11, R12, 0x380, RZ, 0xc0, !PT ;  /* 0x000003800c0b7812 */ /* 0x000fe400078ec0ff */
[----:B------:R-:W-:-:S02]  /*63d0*/  LOP3.LUT R10, R61, 0x380, RZ, 0xc0, !PT ;  /* 0x000003803d0a7812 */ /* 0x000fc400078ec0ff */
[----:B------:R-:W-:Y:S02]  /*63e0*/  SHF.R.U64 R4, R4, 0x3, RZ ;  /* 0x0000000304047819 */ /* 0x000fe400000012ff */
[----:B------:R-:W-:Y:S02]  /*63f0*/  SHF.R.U64 R68, R68, 0x3, RZ ;  /* 0x0000000344447819 */ /* 0x000fe400000012ff */
[----:B------:R-:W-:Y:S02]  /*6400*/  SHF.R.U64 R11, R11, 0x3, RZ ;  /* 0x000000030b0b7819 */ /* 0x000fe400000012ff */
[----:B------:R-:W-:Y:S02]  /*6410*/  SHF.R.U64 R10, R10, 0x3, RZ ;  /* 0x000000030a0a7819 */ /* 0x000fe400000012ff */
[----:B------:R-:W-:Y:S02]  /*6420*/  IADD3 R13, P3, R8, 0x1000, RZ ;  /* 0x00001000080d7810 */ /* 0x000fe40007f7e0ff */
[----:B------:R-:W-:-:S02]  /*6430*/  LOP3.LUT R154, R4, R15, RZ, 0x3c, !PT ;  /* 0x0000000f049a7212 */ /* 0x000fc400078e3cff */
[----:B------:R-:W-:Y:S02]  /*6440*/  LOP3.LUT R4, R53, 0x380, RZ, 0xc0, !PT ;  /* 0x0000038035047812 */ /* 0x000fe400078ec0ff */
[----:B------:R-:W-:Y:S01]  /*6450*/  LOP3.LUT R68, R68, R69, RZ, 0x3c, !PT ;  /* 0x0000004544447212 */ /* 0x000fe200078e3cff */
[----:B------:R-:W-:Y:S01]  /*6460*/  IMAD.X R69, RZ, RZ, R9, P2 ;  /* 0x000000ffff457224 */ /* 0x000fe200010e0609 */
[----:B------:R-:W-:Y:S01]  /*6470*/  LOP3.LUT R156, R11, R12, RZ, 0x3c, !PT ;  /* 0x0000000c0b9c7212 */ /* 0x000fe200078e3cff */
[----:B------:R-:W-:Y:S01]  /*6480*/  IMAD.U32 R11, RZ, RZ, UR5 ;  /* 0x00000005ff0b7e24 */ /* 0x000fe2000f8e00ff */
[----:B------:R-:W-:Y:S02]  /*6490*/  LOP3.LUT R152, R10, R61, RZ, 0x3c, !PT ;  /* 0x0000003d0a987212 */ /* 0x000fe400078e3cff */
[----:B------:R-:W-:Y:S02]  /*64a0*/  LOP3.LUT R12, R13, 0x380, RZ, 0xc0, !PT ;  /* 0x000003800d0c7812 */ /* 0x000fe400078ec0ff */
[----:B------:R-:W-:-:S02]  /*64b0*/  IADD3 R119, P2, R8, 0xe000, RZ ;  /* 0x0000e00008777810 */ /* 0x000fc40007f5e0ff */
[----:B------:R-:W-:Y:S02]  /*64c0*/  LOP3.LUT R10, R57, 0x380, RZ, 0xc0, !PT ;  /* 0x00000380390a7812 */ /* 0x000fe400078ec0ff */
[----:B------:R-:W-:Y:S02]  /*64d0*/  SHF.R.U64 R4, R4, 0x3, RZ ;  /* 0x0000000304047819 */ /* 0x000fe400000012ff */
[----:B------:R-:W-:Y:S02]  /*64e0*/  LOP3.LUT R22, R103, 0x380, RZ, 0xc0, !PT ;  /* 0x0000038067167812 */ /* 0x000fe400078ec0ff */
[----:B------:R-:W-:Y:S02]  /*64f0*/  SHF.R.U64 R12, R12, 0x3, RZ ;  /* 0x000000030c0c7819 */ /* 0x000fe400000012ff */
[----:B------:R-:W-:Y:S02]  /*6500*/  LOP3.LUT R118, R119, 0x380, RZ, 0xc0, !PT ;  /* 0x0000038077767812 */ /* 0x000fe400078ec0ff */
[----:B------:R-:W-:-:S02]  /*6510*/  SHF.R.U64 R10, R10, 0x3, RZ ;  /* 0x000000030a0a7819 */ /* 0x000fc400000012ff */
[----:B------:R-:W-:Y:S02]  /*6520*/  LOP3.LUT R160, R4, R53, RZ, 0x3c, !PT ;  /* 0x0000003504a07212 */ /* 0x000fe400078e3cff */
[----:B------:R-:W-:Y:S02]  /*6530*/  SHF.R.U64 R22, R22, 0x3, RZ ;  /* 0x0000000316167819 */ /* 0x000fe400000012ff */
[----:B------:R-:W-:Y:S02]  /*6540*/  LOP3.LUT R4, R3, 0x380, RZ, 0xc0, !PT ;  /* 0x0000038003047812 */ /* 0x000fe400078ec0ff */
[----:B------:R-:W-:Y:S01]  /*6550*/  LOP3.LUT R12, R12, R13, RZ, 0x3c, !PT ;  /* 0x0000000d0c0c7212 */ /* 0x000fe200078e3cff */
[----:B------:R-:W-:Y:S01]  /*6560*/  IMAD.X R13, RZ, RZ, R9, P3 ;  /* 0x000000ffff0d7224 */ /* 0x000fe200018e0609 */
[----:B------:R-:W-:Y:S02]  /*6570*/  SHF.R.U64 R118, R118, 0x3, RZ ;  /* 0x0000000376767819 */ /* 0x000fe400000012ff */
[----:B------:R-:W-:Y:S01]  /*6580*/  LOP3.LUT R158, R10, R57, RZ, 0x3c, !PT ;  /* 0x000000390a9e7212 */ /* 0x000fe200078e3cff */
[----:B------:R-:W-:Y:S01]  /*6590*/  IMAD.U32 R10, RZ, RZ, UR4 ;  /* 0x00000004ff0a7e24 */ /* 0x000fe2000f8e00ff */
[C---:B------:R-:W-:Y:S01]  /*65a0*/  IADD3 R15, P4, R8.reuse, 0x2000, RZ ;  /* 0x00002000080f7810 */ /* 0x040fe20007f9e0ff */
[----:B------:R-:W-:Y:S01]  /*65b0*/  UIADD3 UR4, UR5, UR6, URZ ;  /* 0x0000000605047290 */ /* 0x000fe2000fffe03f */
[----:B------:R-:W-:-:S02]  /*65c0*/  IADD3 R53, P5, R8, 0x3000, RZ ;  /* 0x0000300008357810 */ /* 0x000fc40007fbe0ff */
[C---:B------:R-:W-:Y:S01]  /*65d0*/  IADD3 R57, P6, R8.reuse, 0x4000, RZ ;  /* 0x0000400008397810 */ /* 0x040fe20007fde0ff */
[----:B------:R-:W-:Y:S01]  /*65e0*/  ULDC UR6, c[0x0][0xa88] ;  /* 0x0002a20000067ab9 */ /* 0x000fe20000000800 */
[C---:B------:R-:W-:Y:S01]  /*65f0*/  IADD3 R61, P0, R8.reuse, 0x5000, RZ ;  /* 0x00005000083d7810 */ /* 0x040fe20007f1e0ff */
[----:B------:R-:W-:Y:S01]  /*6600*/  IMAD.U32 R11, RZ, RZ, UR4 ;  /* 0x00000004ff0b7e24 */ /* 0x000fe2000f8e00ff */
[C---:B------:R-:W-:Y:S01]  /*6610*/  IADD3 R65, P1, R8.reuse, 0x6000, RZ ;  /* 0x0000600008417810 */ /* 0x040fe20007f3e0ff */
[----:B------:R-:W-:Y:S01]  /*6620*/  ULDC.64 UR4, c[0x0][0xb88] ;  /* 0x0002e20000047ab9 */ /* 0x000fe20000000a00 */
[----:B------:R-:W-:Y:S02]  /*6630*/  IADD3 R73, P3, R8, 0x8000, RZ ;  /* 0x0000800008497810 */ /* 0x000fe40007f7e0ff */
[----:B------:R-:W-:Y:S02]  /*6640*/  LOP3.LUT R22, R22, R103, RZ, 0x3c, !PT ;  /* 0x0000006716167212 */ /* 0x000fe400078e3cff */
[----:B------:R-:W-:-:S02]  /*6650*/  SHF.R.U64 R4, R4, 0x3, RZ ;  /* 0x0000000304047819 */ /* 0x000fc400000012ff */
[----:B------:R-:W-:Y:S01]  /*6660*/  LOP3.LUT R118, R118, R119, RZ, 0x3c, !PT ;  /* 0x0000007776767212 */ /* 0x000fe200078e3cff */
[----:B------:R-:W-:Y:S01]  /*6670*/  IMAD.X R119, RZ, RZ, R9, P2 ;  /* 0x000000ffff777224 */ /* 0x000fe200010e0609 */
[----:B------:R-:W-:Y:S02]  /*6680*/  LOP3.LUT R14, R15, 0x380, RZ, 0xc0, !PT ;  /* 0x000003800f0e7812 */ /* 0x000fe400078ec0ff */
[----:B------:R-:W-:Y:S02]  /*6690*/  LOP3.LUT R52, R53, 0x380, RZ, 0xc0, !PT ;  /* 0x0000038035347812 */ /* 0x000fe400078ec0ff */
[----:B------:R-:W-:Y:S02]  /*66a0*/  LOP3.LUT R56, R57, 0x380, RZ, 0xc0, !PT ;  /* 0x0000038039387812 */ /* 0x000fe400078ec0ff */
[----:B------:R-:W-:Y:S02]  /*66b0*/  LOP3.LUT R60, R61, 0x380, RZ, 0xc0, !PT ;  /* 0x000003803d3c7812 */ /* 0x000fe400078ec0ff */
[----:B------:R-:W-:-:S02]  /*66c0*/  LOP3.LUT R64, R65, 0x380, RZ, 0xc0, !PT ;  /* 0x0000038041407812 */ /* 0x000fc400078ec0ff */
[----:B------:R-:W-:Y:S02]  /*66d0*/  LOP3.LUT R72, R73, 0x380, RZ, 0xc0, !PT ;  /* 0x0000038049487812 */ /* 0x000fe400078ec0ff */
[----:B------:R-:W-:Y:S02]  /*66e0*/  ISETP.NE.AND P2, PT, R211, 0x1, PT ;  /* 0x00000001d300780c */ /* 0x000fe40003f45270 */
[----:B------:R-:W-:Y:S02]  /*66f0*/  LOP3.LUT R162, R4, R3, RZ, 0x3c, !PT ;  /* 0x0000000304a27212 */ /* 0x000fe400078e3cff */
[----:B------:R-:W-:Y:S02]  /*6700*/  MOV R4, R22 ;  /* 0x0000001600047202 */ /* 0x000fe40000000f00 */
[----:B------:R-:W-:Y:S01]  /*6710*/  LOP3.LUT R3, R8, 0x380, RZ, 0xc0, !PT ;  /* 0x0000038008037812 */ /* 0x000fe200078ec0ff */
[----:B------:R-:W0:Y:S01]  /*6720*/  LDC R22, c[0x0][0xc38] ;  /* 0x00030e00ff167b82 */ /* 0x000e220000000800 */
[----:B------:R-:W-:-:S02]  /*6730*/  SHF.R.U64 R14, R14, 0x3, RZ ;  /* 0x000000030e0e7819 */ /* 0x000fc400000012ff */
[----:B------:R-:W-:Y:S02]  /*6740*/  SHF.R.U64 R52, R52, 0x3, RZ ;  /* 0x0000000334347819 */ /* 0x000fe400000012ff */
[----:B------:R-:W-:Y:S02]  /*6750*/  SHF.R.U64 R56, R56, 0x3, RZ ;  /* 0x0000000338387819 */ /* 0x000fe400000012ff */
[----:B------:R-:W-:Y:S02]  /*6760*/  SHF.R.U64 R60, R60, 0x3, RZ ;  /* 0x000000033c3c7819 */ /* 0x000fe400000012ff */
[----:B------:R-:W-:Y:S02]  /*6770*/  SHF.R.U64 R64, R64, 0x3, RZ ;  /* 0x0000000340407819 */ /* 0x000fe400000012ff */
[----:B------:R-:W-:Y:S02]  /*6780*/  SHF.R.U64 R72, R72, 0x3, RZ ;  /* 0x0000000348487819 */ /* 0x000fe400000012ff */
[----:B------:R-:W-:-:S02]  /*6790*/  SHF.R.U64 R3, R3, 0x3, RZ ;  /* 0x0000000303037819 */ /* 0x000fc400000012ff */
        /* <DEDUP_REMOVED lines=16> */
[C---:B------:R-:W-:Y:S02]  /*68a0*/  IADD3 R115, P1, R8.reuse, 0xd000, RZ ;  /* 0x0000d00008737810 */ /* 0x040fe40007f3e0ff */
[----:B------:R-:W-:-:S02]  /*68b0*/  IADD3 R123, P3, R8, 0xf000, RZ ;  /* 0x0000f000087b7810 */ /* 0x000fc40007f7e0ff */
[----:B------:R-:W-:Y:S02]  /*68c0*/  LOP3.LUT R8, R3, R8, RZ, 0x3c, !PT ;  /* 0x0000000803087212 */ /* 0x000fe400078e3cff */
[----:B------:R-:W-:Y:S02]  /*68d0*/  MOV R3, R20 ;  /* 0x0000001400037202 */ /* 0x000fe40000000f00 */
[----:B------:R-:W1:Y:S01]  /*68e0*/  @P2 LDC R20, c[0x0][0xbec] ;  /* 0x0002fb00ff142b82 */ /* 0x000e620000000800 */
[----:B------:R-:W-:Y:S01]  /*68f0*/  MOV R126, R126 ;  /* 0x0000007e007e7202 */ /* 0x000fe20000000f00 */
[----:B------:R-:W-:Y:S01]  /*6900*/  IMAD R127, RZ, RZ, -UR40 ;  /* 0x80000028ff7f7e24 */ /* 0x000fe2000f8e02ff */
[----:B------:R-:W-:Y:S02]  /*6910*/  F2FP.F16.F32.PACK_AB R32, R33, R32 ;  /* 0x000000202120723e */ /* 0x000fe400000000ff */
[----:B------:R-:W-:Y:S01]  /*6920*/  F2FP.F16.F32.PACK_AB R33, R35, R34 ;  /* 0x000000222321723e */ /* 0x000fe200000000ff */
[----:B0-----:R-:W-:Y:S01]  /*6930*/  IMAD R127, R22, R127, UR45 ;  /* 0x0000002d167f7e24 */ /* 0x001fe2000f8e027f */
[----:B------:R-:W-:Y:S01]  /*6940*/  F2FP.F16.F32.PACK_AB R35, R39, R38 ;  /* 0x000000262723723e */ /* 0x000fe200000000ff */
[----:B------:R-:W0:Y:S01]  /*6950*/  @P2 LDC R21, c[0x0][0xbf0] ;  /* 0x0002fc00ff152b82 */ /* 0x000e220000000800 */
[----:B------:R-:W-:-:S02]  /*6960*/  F2FP.F16.F32.PACK_AB R40, R41, R40 ;  /* 0x000000282928723e */ /* 0x000fc400000000ff */
[----:B------:R-:W-:Y:S02]  /*6970*/  F2FP.F16.F32.PACK_AB R41, R43, R42 ;  /* 0x0000002a2b29723e */ /* 0x000fe400000000ff */
[----:B------:R-:W-:Y:S02]  /*6980*/  F2FP.F16.F32.PACK_AB R43, R47, R46 ;  /* 0x0000002e2f2b723e */ /* 0x000fe400000000ff */
[----:B------:R-:W-:Y:S01]  /*6990*/  LEA R47, R127, R209, 0x7 ;  /* 0x000000d17f2f7211 */ /* 0x000fe200078e38ff */
[----:B------:R-:W2:Y:S01]  /*69a0*/  LDC.64 R38, c[0x0][0xb98] ;  /* 0x0002e600ff267b82 */ /* 0x000ea20000000a00 */
[----:B------:R-:W-:Y:S02]  /*69b0*/  F2FP.F16.F32.PACK_AB R24, R25, R24 ;  /* 0x000000181918723e */ /* 0x000fe400000000ff */
[----:B------:R-:W-:Y:S02]  /*69c0*/  F2FP.F16.F32.PACK_AB R25, R27, R26 ;  /* 0x0000001a1b19723e */ /* 0x000fe400000000ff */
[----:B------:R-:W-:-:S02]  /*69d0*/  MOV R164, R164 ;  /* 0x000000a400a47202 */ /* 0x000fc40000000f00 */
[----:B------:R-:W-:Y:S01]  /*69e0*/  F2FP.F16.F32.PACK_AB R26, R180, R28 ;  /* 0x0000001cb41a723e */ /* 0x000fe200000000ff */
[----:B-1----:R-:W-:Y:S01]  /*69f0*/  @P2 IMAD.HI.U32 R20, R47, R20, RZ ;  /* 0x000000142f142227 */ /* 0x002fe200078e00ff */
[----:B------:R-:W-:Y:S02]  /*6a00*/  F2FP.F16.F32.PACK_AB R27, R31, R30 ;  /* 0x0000001e1f1b723e */ /* 0x000fe400000000ff */
[----:B------:R-:W-:Y:S01]  /*6a10*/  F2FP.F16.F32.PACK_AB R42, R45, R44 ;  /* 0x0000002c2d2a723e */ /* 0x000fe200000000ff */
[----:B------:R-:W-:Y:S01]  /*6a20*/  IMAD.MOV.U32 R45, RZ, RZ, R47 ;  /* 0x000000ffff2d7224 */ /* 0x000fe200078e002f */
[----:B------:R-:W-:Y:S01]  /*6a30*/  MOV R138, R138 ;  /* 0x0000008a008a7202 */ /* 0x000fe20000000f00 */
[----:B------:R-:W-:Y:S01]  /*6a40*/  STSM.16.M88.4 [R164], R24 ;  /* 0x00000018a4007844 */ /* 0x000fe20000000200 */
[----:B------:R-:W-:Y:S02]  /*6a50*/  F2FP.F16.F32.PACK_AB R34, R29, R36 ;  /* 0x000000241d22723e */ /* 0x000fe400000000ff */
[----:B0-----:R-:W-:-:S02]  /*6a60*/  @P2 SHF.R.U32.HI R45, RZ, R21, R20 ;  /* 0x00000015ff2d2219 */ /* 0x001fc40000011614 */
[----:B------:R-:W-:Y:S01]  /*6a70*/  LOP3.LUT R110, R111, 0x380, RZ, 0xc0, !PT ;  /* 0x000003806f6e7812 */ /* 0x000fe200078ec0ff */
[----:B------:R0:W-:Y:S01]  /*6a80*/  STSM.16.M88.4 [R138], R32 ;  /* 0x000000208a007844 */ /* 0x0001e20000000200 */
[----:B------:R-:W-:Y:S02]  /*6a90*/  F2FP.F16.F32.PACK_AB R48, R49, R48 ;  /* 0x000000303130723e */ /* 0x000fe400000000ff */
[----:B------:R-:W-:Y:S01]  /*6aa0*/  MOV R154, R154 ;  /* 0x0000009a009a7202 */ /* 0x000fe20000000f00 */
[----:B--2---:R-:W-:Y:S01]  /*6ab0*/  IMAD.WIDE.U32 R10, R38, UR43, R10 ;  /* 0x0000002b260a7c25 */ /* 0x004fe2000f8e000a */
[----:B------:R-:W-:Y:S02]  /*6ac0*/  F2FP.F16.F32.PACK_AB R49, R51, R50 ;  /* 0x000000323331723e */ /* 0x000fe400000000ff */
[----:B------:R-:W-:Y:S01]  /*6ad0*/  MOV R162, R162 ;  /* 0x000000a200a27202 */ /* 0x000fe20000000f00 */
[----:B------:R-:W-:Y:S01]  /*6ae0*/  STSM.16.M88.4 [R154], R40 ;  /* 0x000000289a007844 */ /* 0x000fe20000000200 */
[----:B------:R-:W-:-:S02]  /*6af0*/  F2FP.F16.F32.PACK_AB R50, R204, R186 ;  /* 0x000000bacc32723e */ /* 0x000fc400000000ff */
[----:B------:R-:W-:Y:S02]  /*6b00*/  F2FP.F16.F32.PACK_AB R51, R55, R54 ;  /* 0x000000363733723e */ /* 0x000fe400000000ff */
[----:B------:R-:W-:Y:S02]  /*6b10*/  MOV R160, R160 ;  /* 0x000000a000a07202 */ /* 0x000fe40000000f00 */
[----:B------:R-:W-:Y:S01]  /*6b20*/  F2FP.F16.F32.PACK_AB R20, R203, R185 ;  /* 0x000000b9cb14723e */ /* 0x000fe200000000ff */
[----:B0-----:R-:W-:Y:S01]  /*6b30*/  IMAD.MOV R34, RZ, RZ, -R45 ;  /* 0x000000ffff227224 */ /* 0x001fe200078e0a2d */
[----:B------:R-:W-:Y:S01]  /*6b40*/  F2FP.F16.F32.PACK_AB R21, R59, R58 ;  /* 0x0000003a3b15723e */ /* 0x000fe200000000ff */
[----:B------:R-:W-:Y:S01]  /*6b50*/  IMAD R32, R38, UR7, RZ ;  /* 0x0000000726207c24 */ /* 0x000fe2000f8e02ff */
[----:B------:R-:W-:Y:S01]  /*6b60*/  F2FP.F16.F32.PACK_AB R22, R202, R184 ;  /* 0x000000b8ca16723e */ /* 0x000fe200000000ff */
[----:B------:R-:W-:Y:S01]  /*6b70*/  IMAD R33, R211, R34, R47 ;  /* 0x00000022d3217224 */ /* 0x000fe200078e022f */
[----:B------:R-:W-:Y:S01]  /*6b80*/  F2FP.F16.F32.PACK_AB R23, R63, R62 ;  /* 0x0000003e3f17723e */ /* 0x000fe200000000ff */
[----:B------:R-:W-:Y:S01]  /*6b90*/  STSM.16.M88.4 [R162], R48 ;  /* 0x00000030a2007844 */ /* 0x000fe20000000200 */
[----:B------:R-:W-:Y:S01]  /*6ba0*/  SHF.R.U64 R110, R110, 0x3, RZ ;  /* 0x000000036e6e7819 */ /* 0x000fe200000012ff */
[----:B------:R-:W-:Y:S01]  /*6bb0*/  IMAD R32, R39, UR43, R32 ;  /* 0x0000002b27207c24 */ /* 0x000fe2000f8e0220 */
[----:B------:R-:W-:Y:S01]  /*6bc0*/  MOV R158, R158 ;  /* 0x0000009e009e7202 */ /* 0x000fe20000000f00 */
[----:B------:R-:W-:Y:S01]  /*6bd0*/  STSM.16.M88.4 [R160], R20 ;  /* 0x00000014a0007844 */ /* 0x000fe20000000200 */
[----:B------:R-:W-:-:S02]  /*6be0*/  F2FP.F16.F32.PACK_AB R24, R201, R183 ;  /* 0x000000b7c918723e */ /* 0x000fc400000000ff */
[----:B------:R-:W-:Y:S02]  /*6bf0*/  F2FP.F16.F32.PACK_AB R25, R67, R66 ;  /* 0x000000424319723e */ /* 0x000fe400000000ff */
[----:B------:R-:W-:Y:S02]  /*6c00*/  F2FP.F16.F32.PACK_AB R26, R199, R182 ;  /* 0x000000b6c71a723e */ /* 0x000fe400000000ff */
[----:B------:R-:W-:Y:S02]  /*6c10*/  F2FP.F16.F32.PACK_AB R27, R71, R70 ;  /* 0x00000046471b723e */ /* 0x000fe400000000ff */
[----:B------:R-:W-:Y:S01]  /*6c20*/  LOP3.LUT R110, R110, R111, RZ, 0x3c, !PT ;  /* 0x0000006f6e6e7212 */ /* 0x000fe200078e3cff */
[----:B------:R-:W-:Y:S01]  /*6c30*/  IMAD.X R111, RZ, RZ, R9, P0 ;  /* 0x000000ffff6f7224 */ /* 0x000fe200000e0609 */
[----:B------:R-:W-:Y:S01]  /*6c40*/  F2FP.F16.F32.PACK_AB R80, R81, R80 ;  /* 0x000000505150723e */ /* 0x000fe200000000ff */
[----:B------:R0:W-:Y:S01]  /*6c50*/  STSM.16.M88.4 [R158], R24 ;  /* 0x000000189e007844 */ /* 0x0001e20000000200 */
        /* <DEDUP_REMOVED lines=8> */
[----:B------:R-:W-:Y:S01]  /*6ce0*/  MOV R152, R152 ;  /* 0x0000009800987202 */ /* 0x000fe20000000f00 */
[----:B0-----:R-:W-:Y:S01]  /*6cf0*/  IMAD R26, R127, 0x80, R207 ;  /* 0x000000807f1a7824 */ /* 0x001fe200078e02cf */
[----:B------:R-:W-:-:S02]  /*6d00*/  F2FP.F16.F32.PACK_AB R82, R196, R84 ;  /* 0x00000054c452723e */ /* 0x000fc400000000ff */
[----:B------:R-:W-:Y:S02]  /*6d10*/  F2FP.F16.F32.PACK_AB R83, R87, R86 ;  /* 0x000000565753723e */ /* 0x000fe400000000ff */
[----:B------:R-:W-:Y:S02]  /*6d20*/  SHF.R.S32.HI R25, RZ, 0x1f, R45 ;  /* 0x0000001fff197819 */ /* 0x000fe4000001142d */
[----:B------:R-:W-:Y:S01]  /*6d30*/  SHF.R.S32.HI R7, RZ, 0x1f, R33 ;  /* 0x0000001fff077819 */ /* 0x000fe20000011421 */
[----:B------:R-:W-:Y:S01]  /*6d40*/  STSM.16.M88.4 [R152], R80 ;  /* 0x0000005098007844 */ /* 0x000fe20000000200 */
[----:B------:R-:W-:Y:S02]  /*6d50*/  IADD3 R10, P0, R45, R10, RZ ;  /* 0x0000000a2d0a7210 */ /* 0x000fe40007f1e0ff */
[----:B------:R-:W-:Y:S01]  /*6d60*/  LOP3.LUT R114, R115, 0x380, RZ, 0xc0, !PT ;  /* 0x0000038073727812 */ /* 0x000fe200078ec0ff */
[----:B------:R-:W-:Y:S01]  /*6d70*/  IMAD R24, R7, UR4, RZ ;  /* 0x0000000407187c24 */ /* 0x000fe2000f8e02ff */
[----:B------:R-:W-:Y:S01]  /*6d80*/  MOV R150, R150 ;  /* 0x0000009600967202 */ /* 0x000fe20000000f00 */
[----:B------:R-:W-:Y:S01]  /*6d90*/  IMAD R7, R211, UR6, RZ ;  /* 0x00000006d3077c24 */ /* 0x000fe2000f8e02ff */
[----:B------:R-:W-:-:S02]  /*6da0*/  F2FP.F16.F32.PACK_AB R20, R195, R88 ;  /* 0x00000058c314723e */ /* 0x000fc400000000ff */
[----:B------:R-:W-:Y:S02]  /*6db0*/  F2FP.F16.F32.PACK_AB R21, R91, R90 ;  /* 0x0000005a5b15723e */ /* 0x000fe400000000ff */
[----:B------:R-:W-:Y:S02]  /*6dc0*/  F2FP.F16.F32.PACK_AB R22, R194, R92 ;  /* 0x0000005cc216723e */ /* 0x000fe400000000ff */
[----:B------:R-:W-:Y:S02]  /*6dd0*/  F2FP.F16.F32.PACK_AB R23, R95, R94 ;  /* 0x0000005e5f17723e */ /* 0x000fe400000000ff */
[----:B------:R-:W-:Y:S02]  /*6de0*/  LOP3.LUT R122, R123, 0x380, RZ, 0xc0, !PT ;  /* 0x000003807b7a7812 */ /* 0x000fe400078ec0ff */
[----:B------:R-:W-:Y:S01]  /*6df0*/  IADD3.X R11, R25, R11, R32, P0, !PT ;  /* 0x0000000b190b7210 */ /* 0x000fe200007fe420 */
[----:B------:R0:W-:Y:S01]  /*6e00*/  STSM.16.M88.4 [R150], R20 ;  /* 0x0000001496007844 */ /* 0x0001e20000000200 */
[----:B------:R-:W-:Y:S01]  /*6e10*/  SHF.R.U64 R114, R114, 0x3, RZ ;  /* 0x0000000372727819 */ /* 0x000fe200000012ff */
[----:B------:R-:W-:Y:S01]  /*6e20*/  IMAD R25, R33, UR5, R24 ;  /* 0x0000000521197c24 */ /* 0x000fe2000f8e0218 */
[----:B------:R-:W-:Y:S01]  /*6e30*/  LOP3.LUT P0, RZ, R205, 0x3, RZ, 0xc0, !PT ;  /* 0x00000003cdff7812 */ /* 0x000fe2000780c0ff */
[----:B------:R-:W-:Y:S01]  /*6e40*/  IMAD.WIDE.U32 R10, R33, UR4, R10 ;  /* 0x00000004210a7c25 */ /* 0x000fe2000f8e000a */
[----:B------:R-:W-:Y:S01]  /*6e50*/  SHF.R.U64 R122, R122, 0x3, RZ ;  /* 0x000000037a7a7819 */ /* 0x000fe200000012ff */
[----:B------:R-:W-:Y:S01]  /*6e60*/  ULDC.64 UR4, c[0x0][0xb50] ;  /* 0x0002d40000047ab9 */ /* 0x000fe20000000a00 */
[----:B------:R-:W-:Y:S01]  /*6e70*/  LOP3.LUT R114, R114, R115, RZ, 0x3c, !PT ;  /* 0x0000007372727212 */ /* 0x000fe200078e3cff */
[----:B------:R-:W-:Y:S01]  /*6e80*/  IMAD.X R115, RZ, RZ, R9, P1 ;  /* 0x000000ffff737224 */ /* 0x000fe200008e0609 */
[----:B------:R-:W-:Y:S01]  /*6e90*/  MOV R146, R146 ;  /* 0x0000009200927202 */ /* 0x000fe20000000f00 */
[----:B------:R-:W-:Y:S01]  /*6ea0*/  IMAD.IADD R11, R11, 0x1, R25 ;  /* 0x000000010b0b7824 */ /* 0x000fe200078e0219 */
[----:B------:R-:W-:-:S02]  /*6eb0*/  F2FP.F16.F32.PACK_AB R36, R193, R96 ;  /* 0x00000060c124723e */ /* 0x000fc400000000ff */
[----:B------:R-:W-:Y:S02]  /*6ec0*/  F2FP.F16.F32.PACK_AB R38, R192, R100 ;  /* 0x00000064c026723e */ /* 0x000fe400000000ff */
[----:B------:R-:W-:Y:S01]  /*6ed0*/  F2FP.F16.F32.PACK_AB R39, R77, R85 ;  /* 0x000000554d27723e */ /* 0x000fe200000000ff */
[C---:B0-----:R-:W-:Y:S01]  /*6ee0*/  VIADD R20, R26.reuse, 0x8 ;  /* 0x000000081a147836 */ /* 0x041fe20000000000 */
[----:B------:R-:W-:Y:S02]  /*6ef0*/  ISETP.GE.OR P1, PT, R26, R7, P0 ;  /* 0x000000071a00720c */ /* 0x000fe40000726670 */
[----:B------:R-:W-:Y:S01]  /*6f00*/  LOP3.LUT R122, R122, R123, RZ, 0x3c, !PT ;  /* 0x0000007b7a7a7212 */ /* 0x000fe200078e3cff */
[----:B------:R-:W-:Y:S01]  /*6f10*/  IMAD.X R123, RZ, RZ, R9, P3 ;  /* 0x000000ffff7b7224 */ /* 0x000fe200018e0609 */
[----:B------:R-:W-:Y:S01]  /*6f20*/  MOV R142, R142 ;  /* 0x0000008e008e7202 */ /* 0x000fe20000000f00 */
[----:B------:R-:W-:Y:S01]  /*6f30*/  STSM.16.M88.4 [R146], R36 ;  /* 0x0000002492007844 */ /* 0x000fe20000000200 */
[----:B------:R-:W-:-:S02]  /*6f40*/  F2FP.F16.F32.PACK_AB R88, R191, R104 ;  /* 0x00000068bf58723e */ /* 0x000fc400000000ff */
[----:B------:R-:W-:Y:S02]  /*6f50*/  F2FP.F16.F32.PACK_AB R89, R89, R93 ;  /* 0x0000005d5959723e */ /* 0x000fe400000000ff */
[----:B------:R-:W-:Y:S02]  /*6f60*/  F2FP.F16.F32.PACK_AB R90, R190, R108 ;  /* 0x0000006cbe5a723e */ /* 0x000fe400000000ff */
[----:B------:R-:W-:Y:S02]  /*6f70*/  F2FP.F16.F32.PACK_AB R91, R97, R101 ;  /* 0x00000065615b723e */ /* 0x000fe400000000ff */
[----:B------:R-:W-:Y:S02]  /*6f80*/  ISETP.GE.OR P0, PT, R20, R7, P0 ;  /* 0x000000071400720c */ /* 0x000fe40000706670 */
[----:B------:R-:W-:Y:S01]  /*6f90*/  MOV R134, R134 ;  /* 0x0000008600867202 */ /* 0x000fe20000000f00 */
[----:B------:R-:W-:Y:S01]  /*6fa0*/  STSM.16.M88.4 [R142], R88 ;  /* 0x000000588e007844 */ /* 0x000fe20000000200 */
[----:B------:R-:W-:-:S02]  /*6fb0*/  F2FP.F16.F32.PACK_AB R20, R189, R112 ;  /* 0x00000070bd14723e */ /* 0x000fc400000000ff */
[----:B------:R-:W-:Y:S02]  /*6fc0*/  F2FP.F16.F32.PACK_AB R21, R105, R109 ;  /* 0x0000006d6915723e */ /* 0x000fe400000000ff */
[----:B------:R-:W-:Y:S02]  /*6fd0*/  F2FP.F16.F32.PACK_AB R22, R188, R116 ;  /* 0x00000074bc16723e */ /* 0x000fe400000000ff */
[----:B------:R-:W-:Y:S02]  /*6fe0*/  F2FP.F16.F32.PACK_AB R23, R113, R117 ;  /* 0x000000757117723e */ /* 0x000fe400000000ff */
[----:B------:R-:W-:Y:S02]  /*6ff0*/  F2FP.F16.F32.PACK_AB R165, R121, R166 ;  /* 0x000000a679a5723e */ /* 0x000fe400000000ff */
[----:B------:R-:W-:Y:S01]  /*7000*/  MOV R130, R130 ;  /* 0x0000008200827202 */ /* 0x000fe20000000f00 */
[----:B------:R-:W-:Y:S01]  /*7010*/  STSM.16.M88.4 [R134], R20 ;  /* 0x0000001486007844 */ /* 0x000fe20000000200 */
[----:B------:R-:W-:-:S02]  /*7020*/  LEA R24, P3, R10, UR4, 0x2 ;  /* 0x000000040a187c11 */ /* 0x000fc4000f8610ff */
[----:B------:R-:W-:Y:S02]  /*7030*/  F2FP.F16.F32.PACK_AB R164, R187, R120 ;  /* 0x00000078bba4723e */ /* 0x000fe400000000ff */
[----:B------:R-:W-:Y:S01]  /*7040*/  F2FP.F16.F32.PACK_AB R166, R125, R124 ;  /* 0x0000007c7da6723e */ /* 0x000fe200000000ff */
[----:B------:R-:W-:Y:S01]  /*7050*/  SHFL.IDX PT, R32, R24, RZ, 0x1c1f ;  /* 0x001c1fff18207589 */ /* 0x000fe200000e0000 */
[----:B------:R-:W-:Y:S02]  /*7060*/  F2FP.F16.F32.PACK_AB R167, R167, R168 ;  /* 0x000000a8a7a7723e */ /* 0x000fe400000000ff */
[----:B------:R-:W-:Y:S01]  /*7070*/  F2FP.F16.F32.PACK_AB R169, R169, R170 ;  /* 0x000000aaa9a9723e */ /* 0x000fe200000000ff */
[----:B------:R-:W-:Y:S01]  /*7080*/  SHFL.IDX PT, R34, R24, 0x1, 0x1c1f ;  /* 0x003c1f0018227f89 */ /* 0x000fe200000e0000 */
[----:B------:R-:W-:Y:S02]  /*7090*/  F2FP.F16.F32.PACK_AB R168, R129, R128 ;  /* 0x0000008081a8723e */ /* 0x000fe400000000ff */
[----:B------:R-:W-:Y:S01]  /*70a0*/  F2FP.F16.F32.PACK_AB R170, R133, R132 ;  /* 0x0000008485aa723e */ /* 0x000fe200000000ff */
[----:B------:R-:W-:Y:S01]  /*70b0*/  STSM.16.M88.4 [R130], R164 ;  /* 0x000000a482007844 */ /* 0x000fe20000000200 */
        /* <DEDUP_REMOVED lines=9> */
[----:B------:R-:W-:-:S02]  /*7150*/  F2FP.F16.F32.PACK_AB R178, R149, R148 ;  /* 0x0000009495b2723e */ /* 0x000fc400000000ff */
[----:B------:R-:W-:Y:S02]  /*7160*/  F2FP.F16.F32.PACK_AB R179, R179, R0 ;  /* 0x00000000b3b3723e */ /* 0x000fe400000000ff */
[----:B------:R-:W-:Y:S02]  /*7170*/  LEA.HI.X R11, R10, UR5, R11, 0x2, P3 ;  /* 0x000000050a0b7c11 */ /* 0x000fe400098f140b */
[----:B------:R-:W-:Y:S01]  /*7180*/  LOP3.LUT R98, R99, 0x380, RZ, 0xc0, !PT ;  /* 0x0000038063627812 */ /* 0x000fe200078ec0ff */
[----:B------:R1:W-:Y:S01]  /*7190*/  STSM.16.M88.4 [R3], R176 ;  /* 0x000000b003007844 */ /* 0x0003e20000000200 */
[----:B------:R-:W-:Y:S02]  /*71a0*/  LOP3.LUT R102, R103, 0x380, RZ, 0xc0, !PT ;  /* 0x0000038067667812 */ /* 0x000fe400078ec0ff */
[----:B------:R-:W-:Y:S01]  /*71b0*/  LOP3.LUT R106, R107, 0x380, RZ, 0xc0, !PT ;  /* 0x000003806b6a7812 */ /* 0x000fe200078ec0ff */
[----:B------:R-:W2:Y:S01]  /*71c0*/  SHFL.IDX PT, R33, R11, RZ, 0x1c1f ;  /* 0x001c1fff0b217589 */ /* 0x000ea200000e0000 */
[----:B0-----:R-:W0:Y:S08]  /*71d0*/  @P2 LDC R4, c[0x0][0xbec] ;  /* 0x0002fb00ff042b82 */ /* 0x001e300000000800 */
[----:B------:R-:W-:Y:S01]  /*71e0*/  BAR.SYNC.DEFER_BLOCKING 0x1, 0x100 ;  /* 0x0044000000007b1d */ /* 0x000fe20000010000 */
[----:B------:R-:W-:Y:S01]  /*71f0*/  IMAD R0, R19, 0x20, R200 ;  /* 0x0000002013007824 */ /* 0x000fe200078e02c8 */
[----:B------:R-:W-:Y:S01]  /*7200*/  UIMAD UR6, UR11, UR8, URZ ;  /* 0x000000080b0672a4 */ /* 0x000fe2000f8e023f */
[----:B------:R-:W-:Y:S01]  /*7210*/  SHF.R.U64 R98, R98, 0x3, RZ ;  /* 0x0000000362627819 */ /* 0x000fe200000012ff */
[----:B------:R-:W-:Y:S01]  /*7220*/  UIMAD.WIDE.U32 UR4, UR10, UR8, URZ ;  /* 0x000000080a0472a5 */ /* 0x000fe2000f8e003f */
[----:B------:R-:W-:-:S03]  /*7230*/  SHF.R.U64 R102, R102, 0x3, RZ ;  /* 0x0000000366667819 */ /* 0x000fc600000012ff */
[----:B-1----:R-:W1:Y:S01]  /*7240*/  @P2 LDC R3, c[0x0][0xbf0] ;  /* 0x0002fc00ff032b82 */ /* 0x002e620000000800 */
[----:B------:R-:W3:Y:S01]  /*7250*/  SHFL.IDX PT, R35, R11, 0x1, 0x1c1f ;  /* 0x003c1f000b237f89 */ /* 0x000ee200000e0000 */
[----:B------:R-:W-:Y:S01]  /*7260*/  UIMAD UR6, UR10, UR9, UR6 ;  /* 0x000000090a0672a4 */ /* 0x000fe2000f8e0206 */
[----:B------:R-:W-:Y:S02]  /*7270*/  SHF.R.U64 R106, R106, 0x3, RZ ;  /* 0x000000036a6a7819 */ /* 0x000fe400000012ff */
[----:B------:R-:W-:Y:S01]  /*7280*/  ULDC.64 UR8, c[0x0][0xaf0] ;  /* 0x0002bc0000087ab9 */ /* 0x000fe20000000a00 */
[----:B--2---:R-:W-:Y:S01]  /*7290*/  @!P1 ST.E desc[UR48][R32.64], R6 ;  /* 0x0000000620009985 */ /* 0x004fe2000c101930 */
[----:B------:R-:W-:Y:S01]  /*72a0*/  UIADD3 UR5, UR5, UR6, URZ ;  /* 0x0000000605057290 */ /* 0x000fe2000fffe03f */
[----:B------:R-:W-:Y:S02]  /*72b0*/  LOP3.LUT R98, R98, R99, RZ, 0x3c, !PT ;  /* 0x0000006362627212 */ /* 0x000fe400078e3cff */
[----:B------:R-:W-:-:S02]  /*72c0*/  LOP3.LUT R102, R102, R103, RZ, 0x3c, !PT ;  /* 0x0000006766667212 */ /* 0x000fc400078e3cff */
[----:B------:R-:W-:Y:S01]  /*72d0*/  LOP3.LUT R106, R106, R107, RZ, 0x3c, !PT ;  /* 0x0000006b6a6a7212 */ /* 0x000fe200078e3cff */
[----:B---3--:R2:W-:Y:S01]  /*72e0*/  @!P0 ST.E desc[UR48][R34.64], R5 ;  /* 0x0000000522008985 */ /* 0x0085e2000c101930 */
[----:B------:R-:W-:Y:S01]  /*72f0*/  UIMAD UR6, UR7, UR8, URZ ;  /* 0x00000008070672a4 */ /* 0x000fe2000f8e023f */
[--C-:B------:R-:W-:Y:S01]  /*7300*/  IMAD.X R99, RZ, RZ, R9.reuse, P4 ;  /* 0x000000ffff637224 */ /* 0x100fe200020e0609 */
[----:B------:R-:W-:Y:S01]  /*7310*/  UIMAD.WIDE.U32 UR4, UR43, UR8, UR4 ;  /* 0x000000082b0472a5 */ /* 0x000fe2000f8e0004 */
[----:B------:R3:W5:Y:S01]  /*7320*/  LD.E.128 R24, desc[UR48][R12.64] ;  /* 0x000000300c187980 */ /* 0x000762000c101d00 */
[----:B------:R-:W-:Y:S01]  /*7330*/  IADD3.X R103, RZ, R9, RZ, P5, !PT ;  /* 0x00000009ff677210 */ /* 0x000fe20002ffe4ff */
[----:B------:R-:W-:Y:S01]  /*7340*/  IMAD.X R107, RZ, RZ, R9, P6 ;  /* 0x000000ffff6b7224 */ /* 0x000fe200030e0609 */
[----:B--2---:R-:W-:Y:S01]  /*7350*/  LEA R5, R127, R0, 0x7 ;  /* 0x000000007f057211 */ /* 0x004fe200078e38ff */
[----:B------:R-:W-:Y:S01]  /*7360*/  UIMAD UR6, UR43, UR9, UR6 ;  /* 0x000000092b0672a4 */ /* 0x000fe2000f8e0206 */
[----:B---3--:R-:W2:Y:S01]  /*7370*/  LDC.64 R12, c[0x0][0xae0] ;  /* 0x0002b800ff0c7b82 */ /* 0x008ea20000000a00 */
[----:B------:R-:W5:Y:S02]  /*7380*/  LD.E.128 R8, desc[UR48][R8.64] ;  /* 0x0000003008087980 */ /* 0x000f64000c101d00 */
[----:B0-----:R-:W-:-:S02]  /*7390*/  @P2 IMAD.HI.U32 R0, R5, R4, RZ ;  /* 0x0000000405002227 */ /* 0x001fc400078e00ff */
[----:B------:R0:W5:Y:S02]  /*73a0*/  LD.E.128 R28, desc[UR48][R14.64] ;  /* 0x000000300e1c7980 */ /* 0x000164000c101d00 */
[--C-:B------:R-:W-:Y:S01]  /*73b0*/  IMAD.MOV.U32 R4, RZ, RZ, R5.reuse ;  /* 0x000000ffff047224 */ /* 0x100fe200078e0005 */
[----:B-1----:R-:W-:Y:S01]  /*73c0*/  @P2 SHF.R.U32.HI R4, RZ, R3, R0 ;  /* 0x00000003ff042219 */ /* 0x002fe20000011600 */
[----:B------:R-:W5:Y:S03]  /*73d0*/  LD.E.128 R52, desc[UR48][R52.64] ;  /* 0x0000003034347980 */ /* 0x000f66000c101d00 */
[--C-:B------:R-:W-:Y:S01]  /*73e0*/  SHF.R.S32.HI R3, RZ, 0x1f, R4.reuse ;  /* 0x0000001fff037819 */ /* 0x100fe20000011404 */
[----:B------:R-:W-:Y:S01]  /*73f0*/  IMAD.MOV R0, RZ, RZ, -R4 ;  /* 0x000000ffff007224 */ /* 0x000fe200078e0a04 */
[----:B------:R-:W-:Y:S01]  /*7400*/  UIADD3 UR5, UR5, UR6, URZ ;  /* 0x0000000605057290 */ /* 0x000fe2000fffe03f */
[----:B------:R-:W5:Y:S02]  /*7410*/  LD.E.128 R56, desc[UR48][R56.64] ;  /* 0x0000003038387980 */ /* 0x000f64000c101d00 */
[----:B------:R-:W-:Y:S01]  /*7420*/  IMAD R211, R211, R0, R5 ;  /* 0x00000000d3d37224 */ /* 0x000fe200078e0205 */
[----:B------:R-:W-:Y:S01]  /*7430*/  ULDC.64 UR6, c[0x0][0xad8] ;  /* 0x0002b60000067ab9 */ /* 0x000fe20000000a00 */
[----:B------:R-:W5:Y:S04]  /*7440*/  LD.E.128 R60, desc[UR48][R60.64] ;  /* 0x000000303c3c7980 */ /* 0x000f68000c101d00 */
[----:B------:R-:W5:Y:S01]  /*7450*/  LD.E.128 R64, desc[UR48][R64.64] ;  /* 0x0000003040407980 */ /* 0x000f62000c101d00 */
[----:B--2---:R-:W-:Y:S01]  /*7460*/  IMAD R3, R3, R12, RZ ;  /* 0x0000000c03037224 */ /* 0x004fe200078e02ff */
[----:B------:R-:W-:-:S02]  /*7470*/  SHF.R.S32.HI R0, RZ, 0x1f, R211 ;  /* 0x0000001fff007819 */ /* 0x000fc400000114d3 */
[----:B------:R-:W5:Y:S01]  /*7480*/  LD.E.128 R68, desc[UR48][R68.64] ;  /* 0x0000003044447980 */ /* 0x000f62000c101d00 */
[----:B------:R-:W-:-:S03]  /*7490*/  IMAD R3, R4, R13, R3 ;  /* 0x0000000d04037224 */ /* 0x000fc600078e0203 */
[----:B------:R-:W5:Y:S01]  /*74a0*/  LD.E.128 R72, desc[UR48][R72.64] ;  /* 0x0000003048487980 */ /* 0x000f62000c101d00 */
[----:B------:R-:W-:-:S03]  /*74b0*/  IMAD.WIDE.U32 R4, R4, R12, UR4 ;  /* 0x0000000404047e25 */ /* 0x000fc6000f8e000c */
[----:B------:R-:W5:Y:S04]  /*74c0*/  LD.E.128 R96, desc[UR48][R98.64] ;  /* 0x0000003062607980 */ /* 0x000f68000c101d00 */
[----:B------:R-:W5:Y:S04]  /*74d0*/  LD.E.128 R100, desc[UR48][R102.64] ;  /* 0x0000003066647980 */ /* 0x000f68000c101d00 */
[----:B------:R-:W5:Y:S04]  /*74e0*/  LD.E.128 R104, desc[UR48][R106.64] ;  /* 0x000000306a687980 */ /* 0x000f68000c101d00 */
[----:B------:R-:W5:Y:S04]  /*74f0*/  LD.E.128 R108, desc[UR48][R110.64] ;  /* 0x000000306e6c7980 */ /* 0x000f68000c101d00 */
[----:B------:R-:W5:Y:S04]  /*7500*/  LD.E.128 R112, desc[UR48][R114.64] ;  /* 0x0000003072707980 */ /* 0x000f68000c101d00 */
[----:B------:R-:W5:Y:S04]  /*7510*/  LD.E.128 R116, desc[UR48][R118.64] ;  /* 0x0000003076747980 */ /* 0x000f68000c101d00 */
[----:B------:R-:W5:Y:S01]  /*7520*/  LD.E.128 R120, desc[UR48][R122.64] ;  /* 0x000000307a787980 */ /* 0x000f62000c101d00 */
[----:B------:R-:W-:Y:S01]  /*7530*/  @!PT LDS RZ, [RZ] ;  /* 0x00000000fffff984 */ /* 0x000fe20000000800 */
[----:B------:R-:W-:Y:S01]  /*7540*/  @!PT LDS RZ, [RZ] ;  /* 0x00000000fffff984 */ /* 0x000fe20000000800 */
[----:B------:R-:W-:Y:S01]  /*7550*/  @!PT LDS RZ, [RZ] ;  /* 0x00000000fffff984 */ /* 0x000fe20000000800 */
[----:B------:R-:W-:Y:S01]  /*7560*/  @!PT LDS RZ, [RZ] ;  /* 0x00000000fffff984 */ /* 0x000fe20000000800 */
[----:B------:R1:W-:Y:S06]  /*7570*/  MEMBAR.ALL.CTA ;  /* 0x0000000000007992 */ /* 0x0003ec0000008000 */
[----:B-1----:R-:W1:Y:S01]  /*7580*/  FENCE.VIEW.ASYNC.S ;  /* 0x00000000000073c6 */ /* 0x002e620000000000 */
[----:B------:R-:W-:-:S02]  /*7590*/  IMAD.IADD R5, R5, 0x1, R3 ;  /* 0x0000000105057824 */ /* 0x000fc400078e0203 */
[----:B------:R-:W-:Y:S02]  /*75a0*/  IMAD R6, R0, UR6, RZ ;  /* 0x0000000600067c24 */ /* 0x000fe4000f8e02ff */
[----:B------:R-:W-:Y:S01]  /*75b0*/  IMAD R32, R127, 0x80, R200 ;  /* 0x000000807f207824 */ /* 0x000fe200078e02c8 */
[----:B------:R-:W-:Y:S01]  /*75c0*/  UIADD3 UR22, UR22, 0x22820, URZ ;  /* 0x0002282016167890 */ /* 0x000fe2000fffe03f */
[C---:B------:R-:W-:Y:S02]  /*75d0*/  IMAD R3, R211.reuse, UR7, R6 ;  /* 0x00000007d3037c24 */ /* 0x040fe4000f8e0206 */
[----:B------:R-:W-:Y:S01]  /*75e0*/  IMAD.WIDE.U32 R4, R211, UR6, R4 ;  /* 0x00000006d3047c25 */ /* 0x000fe2000f8e0004 */
[----:B------:R-:W-:Y:S01]  /*75f0*/  UIADD3 UR37, UR37, 0x1, URZ ;  /* 0x0000000125257890 */ /* 0x000fe2000fffe03f */
[C---:B------:R-:W-:Y:S01]  /*7600*/  ISETP.GE.AND P2, PT, R32.reuse, R7, PT ;  /* 0x000000072000720c */ /* 0x040fe20003f46270 */
[----:B------:R-:W-:Y:S01]  /*7610*/  ULDC.64 UR6, c[0x0][0xa80] ;  /* 0x0002a00000067ab9 */ /* 0x000fe20000000a00 */
[----:B------:R-:W-:Y:S01]  /*7620*/  UPRMT UR22, URZ, 0x654, UR22 ;  /* 0x000006543f167896 */ /* 0x000fe20008000016 */
[----:B------:R-:W-:Y:S01]  /*7630*/  IADD3 R3, R5, R3, RZ ;  /* 0x0000000305037210 */ /* 0x000fe20007ffe0ff */
[----:B------:R-:W-:Y:S01]  /*7640*/  VIADD R0, R32, 0x20 ;  /* 0x0000002020007836 */ /* 0x000fe20000000000 */
[----:B------:R-:W-:Y:S01]  /*7650*/  LEA R6, P3, R4, UR6, 0x1 ;  /* 0x0000000604067c11 */ /* 0x000fe2000f8608ff */
[----:B------:R-:W-:-:S03]  /*7660*/  UISETP.NE.AND UP0, UPT, UR37, 0x2, UPT ;  /* 0x000000022500788c */ /* 0x000fc6000bf05270 */
        /* <DEDUP_REMOVED lines=16> */
[----:B------:R-:W-:Y:S02]  /*7770*/  ISETP.GE.AND P3, PT, R17, UR4, PT ;  /* 0x0000000411007c0c */ /* 0x000fe4000bf66270 */
[----:B------:R-:W-:Y:S02]  /*7780*/  ISETP.GE.AND P2, PT, R16, UR4, PT ;  /* 0x0000000410007c0c */ /* 0x000fe4000bf46270 */
[----:B------:R-:W-:-:S07]  /*7790*/  ISETP.GE.AND P5, PT, R2, UR4, PT ;  /* 0x0000000402007c0c */ /* 0x000fce000bfa6270 */
[----:B01----:R-:W-:-:S04]  /*77a0*/  @!P4 LEA R14, P6, R18, R12, 0x1 ;  /* 0x0000000c120ec211 */ /* 0x003fc800078c08ff */
[----:B--2---:R-:W-:Y:S02]  /*77b0*/  @!P4 LEA.HI.X R15, R18, R13, R214, 0x1, P6 ;  /* 0x0000000d120fc211 */ /* 0x004fe400030f0cd6 */
[----:B------:R-:W-:Y:S01]  /*77c0*/  @!P3 LEA R20, P6, R17, R12, 0x1 ;  /* 0x0000000c1114b211 */ /* 0x000fe200078c08ff */
[----:B------:R-:W-:-:S03]  /*77d0*/  @!P5 IMAD.WIDE R4, R2, 0x2, R12 ;  /* 0x000000020204d825 */ /* 0x000fc600078e020c */
[-C--:B------:R-:W-:Y:S02]  /*77e0*/  @!P3 LEA.HI.X R21, R17, R13.reuse, R213, 0x1, P6 ;  /* 0x0000000d1115b211 */ /* 0x080fe400030f0cd5 */
[C---:B------:R-:W-:Y:S01]  /*77f0*/  @!P2 LEA R22, P6, R16.reuse, R12, 0x1 ;  /* 0x0000000c1016a211 */ /* 0x040fe200078c08ff */
[----:B-----5:R3:W-:Y:S03]  /*7800*/  @!P5 ST.E.128 desc[UR48][R4.64], R8 ;  /* 0x000000080400d985 */ /* 0x0207e6000c101d30 */
[----:B------:R-:W-:Y:S01]  /*7810*/  @!P2 LEA.HI.X R23, R16, R13, R212, 0x1, P6 ;  /* 0x0000000d1017a211 */ /* 0x000fe200030f0cd4 */
[----:B------:R3:W-:Y:S04]  /*7820*/  @!P4 ST.E.128 desc[UR48][R14.64], R56 ;  /* 0x000000380e00c985 */ /* 0x0007e8000c101d30 */
[----:B------:R3:W-:Y:S04]  /*7830*/  @!P3 ST.E.128 desc[UR48][R20.64], R72 ;  /* 0x000000481400b985 */ /* 0x0007e8000c101d30 */
[----:B------:R3:W-:Y:S02]  /*7840*/  @!P2 ST.E.128 desc[UR48][R22.64], R108 ;  /* 0x0000006c1600a985 */ /* 0x0007e4000c101d30 */
.L_x_9060:
[----:B------:R-:W-:Y:S05]  /*7850*/  BSYNC B0 ;  /* 0x0000000000007941 */ /* 0x000fea0003800000 */
.L_x_9059:
[----:B---3-5:R3:W4:Y:S01]  /*7860*/  SHFL.IDX PT, R9, R3, 0x1, 0x181f ;  /* 0x00381f0003097f89 */ /* 0x02872200000e0000 */
[----:B------:R-:W-:Y:S03]  /*7870*/  BSSY B0, `(.L_x_9061) ;  /* 0x0000013000007945 */ /* 0x000fe60003800000 */
[----:B------:R3:W0:Y:S01]  /*7880*/  SHFL.IDX PT, R8, R6, 0x1, 0x181f ;  /* 0x00381f0006087f89 */ /* 0x00062200000e0000 */
[----:B------:R-:W-:Y:S05]  /*7890*/  @P1 BRA `(.L_x_9062) ;  /* 0x0000000000401947 */ /* 0x000fea0003800000 */
[----:B------:R-:W-:Y:S02]  /*78a0*/  ULDC UR4, c[0x0][0xac8] ;  /* 0x0002b20000047ab9 */ /* 0x000fe40000000800 */
[----:B------:R-:W-:Y:S02]  /*78b0*/  ISETP.GE.AND P3, PT, R18, UR4, PT ;  /* 0x0000000412007c0c */ /* 0x000fe4000bf66270 */
[----:B------:R-:W-:Y:S02]  /*78c0*/  ISETP.GE.AND P2, PT, R17, UR4, PT ;  /* 0x0000000411007c0c */ /* 0x000fe4000bf46270 */
[----:B------:R-:W-:Y:S02]  /*78d0*/  ISETP.GE.AND P1, PT, R16, UR4, PT ;  /* 0x0000000410007c0c */ /* 0x000fe4000bf26270 */
[----:B------:R-:W-:-:S07]  /*78e0*/  ISETP.GE.AND P4, PT, R2, UR4, PT ;  /* 0x0000000402007c0c */ /* 0x000fce000bf86270 */
[CC--:B0-----:R-:W-:Y:S02]  /*78f0*/  @!P3 LEA R10, P6, R18.reuse, R8.reuse, 0x1 ;  /* 0x00000008120ab211 */ /* 0x0c1fe400078c08ff */
[CC--:B-1----:R-:W-:Y:S02]  /*7900*/  @!P2 LEA R12, P5, R17.reuse, R8.reuse, 0x1 ;  /* 0x00000008110ca211 */ /* 0x0c2fe400078a08ff */
[-C--:B----4-:R-:W-:Y:S02]  /*7910*/  @!P3 LEA.HI.X R11, R18, R9.reuse, R214, 0x1, P6 ;  /* 0x00000009120bb211 */ /* 0x090fe400030f0cd6 */
[----:B------:R-:W-:Y:S01]  /*7920*/  @!P1 LEA R14, P6, R16, R8, 0x1 ;  /* 0x00000008100e9211 */ /* 0x000fe200078c08ff */
[----:B------:R-:W-:Y:S01]  /*7930*/  @!P4 IMAD.WIDE R4, R2, 0x2, R8 ;  /* 0x000000020204c825 */ /* 0x000fe200078e0208 */
[-C--:B--2---:R-:W-:Y:S02]  /*7940*/  @!P2 LEA.HI.X R13, R17, R9.reuse, R213, 0x1, P5 ;  /* 0x00000009110da211 */ /* 0x084fe400028f0cd5 */
[----:B------:R-:W-:-:S02]  /*7950*/  @!P1 LEA.HI.X R15, R16, R9, R212, 0x1, P6 ;  /* 0x00000009100f9211 */ /* 0x000fc400030f0cd4 */
[----:B------:R0:W-:Y:S04]  /*7960*/  @!P4 ST.E.128 desc[UR48][R4.64], R24 ;  /* 0x000000180400c985 */ /* 0x0001e8000c101d30 */
[----:B------:R0:W-:Y:S04]  /*7970*/  @!P3 ST.E.128 desc[UR48][R10.64], R60 ;  /* 0x0000003c0a00b985 */ /* 0x0001e8000c101d30 */
[----:B------:R0:W-:Y:S04]  /*7980*/  @!P2 ST.E.128 desc[UR48][R12.64], R96 ;  /* 0x000000600c00a985 */ /* 0x0001e8000c101d30 */
[----:B------:R0:W-:Y:S02]  /*7990*/  @!P1 ST.E.128 desc[UR48][R14.64], R112 ;  /* 0x000000700e009985 */ /* 0x0001e4000c101d30 */
.L_x_9062:
[----:B------:R-:W-:Y:S05]  /*79a0*/  BSYNC B0 ;  /* 0x0000000000007941 */ /* 0x000fea0003800000 */
.L_x_9061:
[----:B----4-:R4:W1:Y:S01]  /*79b0*/  SHFL.IDX PT, R9, R3, 0x2, 0x181f ;  /* 0x00581f0003097f89 */ /* 0x01086200000e0000 */
[----:B------:R-:W-:Y:S03]  /*79c0*/  BSSY B0, `(.L_x_9063) ;  /* 0x0000013000007945 */ /* 0x000fe60003800000 */
[----:B0-----:R4:W0:Y:S01]  /*79d0*/  SHFL.IDX PT, R8, R6, 0x2, 0x181f ;  /* 0x00581f0006087f89 */ /* 0x00182200000e0000 */
[----:B------:R-:W-:Y:S05]  /*79e0*/  @P0 BRA `(.L_x_9064) ;  /* 0x0000000000400947 */ /* 0x000fea0003800000 */
[----:B------:R-:W-:Y:S02]  /*79f0*/  ULDC UR4, c[0x0][0xac8] ;  /* 0x0002b20000047ab9 */ /* 0x000fe40000000800 */
[----:B------:R-:W-:Y:S02]  /*7a00*/  ISETP.GE.AND P4, PT, R18, UR4, PT ;  /* 0x0000000412007c0c */ /* 0x000fe4000bf86270 */
[----:B------:R-:W-:Y:S02]  /*7a10*/  ISETP.GE.AND P5, PT, R17, UR4, PT ;  /* 0x0000000411007c0c */ /* 0x000fe4000bfa6270 */
[----:B------:R-:W-:Y:S02]  /*7a20*/  ISETP.GE.AND P6, PT, R16, UR4, PT ;  /* 0x0000000410007c0c */ /* 0x000fe4000bfc6270 */
[----:B------:R-:W-:-:S07]  /*7a30*/  ISETP.GE.AND P3, PT, R2, UR4, PT ;  /* 0x0000000402007c0c */ /* 0x000fce000bf66270 */
[-C--:B0-----:R-:W-:Y:S02]  /*7a40*/  @!P4 LEA R10, P0, R18, R8.reuse, 0x1 ;  /* 0x00000008120ac211 */ /* 0x081fe400078008ff */
[CC--:B-1----:R-:W-:Y:S02]  /*7a50*/  @!P5 LEA R12, P1, R17.reuse, R8.reuse, 0x1 ;  /* 0x00000008110cd211 */ /* 0x0c2fe400078208ff */
[----:B------:R-:W-:Y:S02]  /*7a60*/  @!P6 LEA R14, P2, R16, R8, 0x1 ;  /* 0x00000008100ee211 */ /* 0x000fe400078408ff */
[----:B------:R-:W-:Y:S01]  /*7a70*/  @!P3 IMAD.WIDE R4, R2, 0x2, R8 ;  /* 0x000000020204b825 */ /* 0x000fe200078e0208 */
[-C--:B------:R-:W-:Y:S02]  /*7a80*/  @!P4 LEA.HI.X R11, R18, R9.reuse, R214, 0x1, P0 ;  /* 0x00000009120bc211 */ /* 0x080fe400000f0cd6 */
[-C--:B--2---:R-:W-:Y:S02]  /*7a90*/  @!P5 LEA.HI.X R13, R17, R9.reuse, R213, 0x1, P1 ;  /* 0x00000009110dd211 */ /* 0x084fe400008f0cd5 */
[----:B------:R-:W-:Y:S01]  /*7aa0*/  @!P6 LEA.HI.X R15, R16, R9, R212, 0x1, P2 ;  /* 0x00000009100fe211 */ /* 0x000fe200010f0cd4 */
[----:B------:R0:W-:Y:S04]  /*7ab0*/  @!P3 ST.E.128 desc[UR48][R4.64], R28 ;  /* 0x0000001c0400b985 */ /* 0x0001e8000c101d30 */
[----:B------:R0:W-:Y:S04]  /*7ac0*/  @!P4 ST.E.128 desc[UR48][R10.64], R64 ;  /* 0x000000400a00c985 */ /* 0x0001e8000c101d30 */
[----:B------:R0:W-:Y:S04]  /*7ad0*/  @!P5 ST.E.128 desc[UR48][R12.64], R100 ;  /* 0x000000640c00d985 */ /* 0x0001e8000c101d30 */
[----:B------:R0:W-:Y:S02]  /*7ae0*/  @!P6 ST.E.128 desc[UR48][R14.64], R116 ;  /* 0x000000740e00e985 */ /* 0x0001e4000c101d30 */
.L_x_9064:
[----:B------:R-:W-:Y:S05]  /*7af0*/  BSYNC B0 ;  /* 0x0000000000007941 */ /* 0x000fea0003800000 */
.L_x_9063:
[----:B------:R-:W-:Y:S01]  /*7b00*/  VIADD R0, R32, 0x60 ;  /* 0x0000006020007836 */ /* 0x000fe20000000000 */
[----:B-1----:R1:W1:Y:S01]  /*7b10*/  SHFL.IDX PT, R9, R3, 0x3, 0x181f ;  /* 0x00781f0003097f89 */ /* 0x00226200000e0000 */
[----:B------:R-:W-:Y:S01]  /*7b20*/  UIADD3 UR46, UR46, 0x1, URZ ;  /* 0x000000012e2e7890 */ /* 0x000fe2000fffe03f */
[----:B------:R-:W-:Y:S02]  /*7b30*/  BSSY B0, `(.L_x_9065) ;  /* 0x0000014000007945 */ /* 0x000fe40003800000 */
[----:B------:R-:W-:Y:S01]  /*7b40*/  ISETP.GE.AND P0, PT, R0, R7, PT ;  /* 0x000000070000720c */ /* 0x000fe20003f06270 */
[----:B0-----:R0:W0:-:S12]  /*7b50*/  SHFL.IDX PT, R8, R6, 0x3, 0x181f ;  /* 0x00781f0006087f89 */ /* 0x00101800000e0000 */
[----:B------:R-:W-:Y:S05]  /*7b60*/  @P0 BRA `(.L_x_9066) ;  /* 0x0000000000400947 */ /* 0x000fea0003800000 */
[----:B------:R-:W-:Y:S02]  /*7b70*/  ULDC UR4, c[0x0][0xac8] ;  /* 0x0002b20000047ab9 */ /* 0x000fe40000000800 */
[----:B------:R-:W-:Y:S02]  /*7b80*/  ISETP.GE.AND P4, PT, R18, UR4, PT ;  /* 0x0000000412007c0c */ /* 0x000fe4000bf86270 */
[----:B------:R-:W-:Y:S02]  /*7b90*/  ISETP.GE.AND P5, PT, R17, UR4, PT ;  /* 0x0000000411007c0c */ /* 0x000fe4000bfa6270 */
[----:B------:R-:W-:Y:S02]  /*7ba0*/  ISETP.GE.AND P6, PT, R16, UR4, PT ;  /* 0x0000000410007c0c */ /* 0x000fe4000bfc6270 */
[----:B------:R-:W-:-:S07]  /*7bb0*/  ISETP.GE.AND P3, PT, R2, UR4, PT ;  /* 0x0000000402007c0c */ /* 0x000fce000bf66270 */
[-C--:B0--34-:R-:W-:Y:S02]  /*7bc0*/  @!P4 LEA R6, P0, R18, R8.reuse, 0x1 ;  /* 0x000000081206c211 */ /* 0x099fe400078008ff */
[CC--:B------:R-:W-:Y:S02]  /*7bd0*/  @!P5 LEA R10, P1, R17.reuse, R8.reuse, 0x1 ;  /* 0x00000008110ad211 */ /* 0x0c0fe400078208ff */
[----:B------:R-:W-:Y:S02]  /*7be0*/  @!P6 LEA R12, P2, R16, R8, 0x1 ;  /* 0x00000008100ce211 */ /* 0x000fe400078408ff */
[----:B-1----:R-:W-:Y:S01]  /*7bf0*/  @!P3 IMAD.WIDE R4, R2, 0x2, R8 ;  /* 0x000000020204b825 */ /* 0x002fe200078e0208 */
[-C--:B------:R-:W-:Y:S02]  /*7c00*/  @!P4 LEA.HI.X R7, R18, R9.reuse, R214, 0x1, P0 ;  /* 0x000000091207c211 */ /* 0x080fe400000f0cd6 */
[-C--:B------:R-:W-:Y:S02]  /*7c10*/  @!P5 LEA.HI.X R11, R17, R9.reuse, R213, 0x1, P1 ;  /* 0x00000009110bd211 */ /* 0x080fe400008f0cd5 */
[----:B--2---:R-:W-:Y:S01]  /*7c20*/  @!P6 LEA.HI.X R13, R16, R9, R212, 0x1, P2 ;  /* 0x00000009100de211 */ /* 0x004fe200010f0cd4 */
[----:B------:R0:W-:Y:S04]  /*7c30*/  @!P3 ST.E.128 desc[UR48][R4.64], R52 ;  /* 0x000000340400b985 */ /* 0x0001e8000c101d30 */
[----:B------:R0:W-:Y:S04]  /*7c40*/  @!P4 ST.E.128 desc[UR48][R6.64], R68 ;  /* 0x000000440600c985 */ /* 0x0001e8000c101d30 */
[----:B------:R0:W-:Y:S04]  /*7c50*/  @!P5 ST.E.128 desc[UR48][R10.64], R104 ;  /* 0x000000680a00d985 */ /* 0x0001e8000c101d30 */
[----:B------:R0:W-:Y:S02]  /*7c60*/  @!P6 ST.E.128 desc[UR48][R12.64], R120 ;  /* 0x000000780c00e985 */ /* 0x0001e4000c101d30 */
.L_x_9066:
[----:B------:R-:W-:Y:S05]  /*7c70*/  BSYNC B0 ;  /* 0x0000000000007941 */ /* 0x000fea0003800000 */
.L_x_9065:
[----:B------:R-:W5:Y:S02]  /*7c80*/  LDC R0, c[0x0][0xc34] ;  /* 0x00030d00ff007b82 */ /* 0x000f640000000800 */
[----:B-----5:R-:W-:-:S13]  /*7c90*/  ISETP.LE.AND P0, PT, R0, UR45, PT ;  /* 0x0000002d00007c0c */ /* 0x020fda000bf03270 */
[----:B------:R-:W-:Y:S05]  /*7ca0*/  @!P0 BRA `(.L_x_9067) ;  /* 0xffffff90000c8947 */ /* 0x000fea000383ffff */
[----:B------:R-:W-:Y:S05]  /*7cb0*/  EXIT ;  /* 0x000000000000794d */ /* 0x000fea0003800000 */
.L_x_9033:
        /* <DEDUP_REMOVED lines=10> */
[----:B------:R-:W-:Y:S01]  /*7d60*/  ULDC.64 UR4, c[0x0][0x418] ;  /* 0x0001060000047ab9 */ /* 0x000fe20000000a00 */
[----:B------:R-:W-:Y:S01]  /*7d70*/  ULDC UR9, c[0x0][0x320] ;  /* 0x0000c80000097ab9 */ /* 0x000fe20000000800 */
[----:B------:R-:W-:Y:S01]  /*7d80*/  UISETP.NE.U32.AND UP0, UPT, UR4, URZ, UPT ;  /* 0x0000003f0400728c */ /* 0x000fe2000bf05070 */
[----:B------:R-:W0:Y:S01]  /*7d90*/  S2UR UR8, SR_CgaCtaId ;  /* 0x00000000000879c3 */ /* 0x000e220000008800 */
[----:B------:R-:W-:Y:S01]  /*7da0*/  LOP3.LUT R5, R31, 0x38, RZ, 0xc0, !PT ;  /* 0x000000381f057812 */ /* 0x000fe200078ec0ff */
[----:B------:R-:W-:Y:S01]  /*7db0*/  ULDC UR4, c[0x0][0x424] ;  /* 0x0001090000047ab9 */ /* 0x000fe20000000800 */
[----:B------:R-:W-:Y:S01]  /*7dc0*/  UISETP.NE.AND.EX UP0, UPT, UR5, URZ, UPT, UP0 ;  /* 0x0000003f0500728c */ /* 0x000fe2000bf05300 */
[----:B------:R-:W-:Y:S01]  /*7dd0*/  LOP3.LUT R16, R16, 0xffffffef, RZ, 0xc0, !PT ;  /* 0xffffffef10107812 */ /* 0x000fe200078ec0ff */
[----:B------:R-:W-:Y:S01]  /*7de0*/  ULDC.64 UR6, c[0x0][0x2f0] ;  /* 0x0000bc0000067ab9 */ /* 0x000fe20000000a00 */
[C---:B------:R-:W-:Y:S01]  /*7df0*/  LOP3.LUT R0, R5.reuse, 0x40, RZ, 0xfc, !PT ;  /* 0x0000004005007812 */ /* 0x040fe200078efcff */
[----:B------:R-:W-:Y:S01]  /*7e00*/  USEL UR4, UR4, 0x1, UP0 ;  /* 0x0000000104047887 */ /* 0x000fe20008000000 */
[C---:B------:R-:W-:Y:S01]  /*7e10*/  LOP3.LUT R2, R5.reuse, 0x80, RZ, 0xfc, !PT ;  /* 0x0000008005027812 */ /* 0x040fe200078efcff */
[----:B------:R-:W-:Y:S01]  /*7e20*/  UMOV UR37, 0x400 ;  /* 0x0000040000257882 */ /* 0x000fe20000000000 */
[----:B------:R-:W-:Y:S01]  /*7e30*/  ISETP.GE.AND P2, PT, R0, UR9, PT ;  /* 0x0000000900007c0c */ /* 0x000fe2000bf46270 */
[----:B------:R-:W-:Y:S01]  /*7e40*/  UIMAD UR36, UR4, UR6, URZ ;  /* 0x00000006042472a4 */ /* 0x000fe2000f8e023f */
[----:B------:R-:W-:Y:S01]  /*7e50*/  ISETP.GE.AND P1, PT, R2, UR9, PT ;  /* 0x0000000902007c0c */ /* 0x000fe2000bf26270 */
[----:B------:R1:W-:Y:S01]  /*7e60*/  STL [R1+0x4], RZ ;  /* 0x000004ff01007387 */ /* 0x0003e20000100800 */
[C---:B------:R-:W-:Y:S01]  /*7e70*/  ISETP.GE.AND P3, PT, R5.reuse, UR9, PT ;  /* 0x0000000905007c0c */ /* 0x040fe2000bf66270 */
[----:B------:R-:W-:Y:S01]  /*7e80*/  UIADD3 UR4, UR36, 0x5f, URZ ;  /* 0x0000005f24047890 */ /* 0x000fe2000fffe03f */
[----:B------:R-:W-:Y:S01]  /*7e90*/  LOP3.LUT R0, R5, 0xc0, RZ, 0xfc, !PT ;  /* 0x000000c005007812 */ /* 0x000fe200078efcff */
[----:B------:R-:W-:Y:S01]  /*7ea0*/  ULDC UR10, c[0x0][0x2b8] ;  /* 0x0000ae00000a7ab9 */ /* 0x000fe20000000800 */
[----:B------:R-:W-:Y:S01]  /*7eb0*/  SHF.R.U32.HI R36, RZ, 0x3, R19 ;  /* 0x00000003ff247819 */ /* 0x000fe20000011613 */
[----:B------:R-:W-:Y:S01]  /*7ec0*/  UIMAD.WIDE UR4, UR4, 0x2aaaaaab, URZ ;  /* 0x2aaaaaab040478a5 */ /* 0x000fe2000f8e023f */
[----:B------:R-:W-:Y:S01]  /*7ed0*/  ISETP.GE.AND P0, PT, R0, UR9, PT ;  /* 0x0000000900007c0c */ /* 0x000fe2000bf06270 */
[----:B------:R-:W-:Y:S01]  /*7ee0*/  IMAD.U32 R37, RZ, RZ, UR11 ;  /* 0x0000000bff257e24 */ /* 0x000fe2000f8e00ff */
[----:B------:R-:W-:Y:S01]  /*7ef0*/  SEL R4, RZ, 0x1, P3 ;  /* 0x00000001ff047807 */ /* 0x000fe20001800000 */
[----:B------:R-:W-:Y:S01]  /*7f00*/  USHF.R.U32.HI UR6, URZ, 0x1f, UR5 ;  /* 0x0000001f3f067899 */ /* 0x000fe20008011605 */
[----:B------:R-:W-:Y:S01]  /*7f10*/  @P2 LOP3.LUT R16, R16, 0x10, RZ, 0xfc, !PT ;  /* 0x0000001010102812 */ /* 0x000fe200078efcff */
[----:B0-----:R-:W-:Y:S01]  /*7f20*/  ULEA UR37, UR8, UR37, 0x18 ;  /* 0x0000002508257291 */ /* 0x001fe2000f8ec03f */
[----:B------:R-:W-:Y:S01]  /*7f30*/  SEL R2, RZ, 0x2, P2 ;  /* 0x00000002ff027807 */ /* 0x000fe20001000000 */
[----:B------:R-:W-:Y:S01]  /*7f40*/  ULEA.HI.SX32 UR6, UR5, UR6, 0x1c ;  /* 0x0000000605067291 */ /* 0x000fe2000f8fe23f */
[----:B------:R-:W-:Y:S01]  /*7f50*/  LOP3.LUT R16, R16, 0xfffffff7, RZ, 0xc0, !PT ;  /* 0xfffffff710107812 */ /* 0x000fe200078ec0ff */
[----:B------:R-:W-:Y:S01]  /*7f60*/  IMAD.MOV.U32 R27, RZ, RZ, 0x1 ;  /* 0x00000001ff1b7424 */ /* 0x000fe200078e00ff */
[----:B------:R-:W-:Y:S01]  /*7f70*/  SEL R3, RZ, 0x4, P1 ;  /* 0x00000004ff037807 */ /* 0x000fe20000800000 */
[----:B------:R-:W-:Y:S01]  /*7f80*/  UIADD3 UR5, UR6, -0x1, URZ ;  /* 0xffffffff06057890 */ /* 0x000fe2000fffe03f */
[----:B------:R-:W-:Y:S01]  /*7f90*/  @P1 LOP3.LUT R16, R16, 0x8, RZ, 0xfc, !PT ;  /* 0x0000000810101812 */ /* 0x000fe200078efcff */
[----:B------:R-:W-:Y:S01]  /*7fa0*/  IMAD.MOV.U32 R17, RZ, RZ, RZ ;  /* 0x000000ffff117224 */ /* 0x000fe200078e00ff */
[----:B------:R-:W-:Y:S01]  /*7fb0*/  LOP3.LUT R36, R36, 0xf, RZ, 0xc0, !PT ;  /* 0x0000000f24247812 */ /* 0x000fe200078ec0ff */
[----:B------:R-:W-:Y:S01]  /*7fc0*/  UIMAD UR8, UR5, -0x60, UR36 ;  /* 0xffffffa0050878a4 */ /* 0x000fe2000f8e0224 */
[----:B------:R-:W-:Y:S01]  /*7fd0*/  LOP3.LUT R16, R16, 0xfffffffd, RZ, 0xc0, !PT ;  /* 0xfffffffd10107812 */ /* 0x000fe200078ec0ff */
[----:B------:R-:W-:Y:S01]  /*7fe0*/  ULDC UR39, c[0x0][0x448] ;  /* 0x0001120000277ab9 */ /* 0x000fe20000000800 */
[----:B------:R-:W-:Y:S01]  /*7ff0*/  IADD3 R3, R3, R2, R4 ;  /* 0x0000000203037210 */ /* 0x000fe20007ffe004 */
[----:B------:R-:W-:Y:S01]  /*8000*/  ULDC UR4, c[0x0][0x288] ;  /* 0x0000a20000047ab9 */ /* 0x000fe20000000800 */
[----:B------:R-:W-:Y:S01]  /*8010*/  @P3 LOP3.LUT R16, R16, 0x2, RZ, 0xfc, !PT ;  /* 0x0000000210103812 */ /* 0x000fe200078efcff */
[----:B------:R-:W-:Y:S01]  /*8020*/  ULOP3.LUT UR41, UR38, 0x2, URZ, 0xfc, !UPT ;  /* 0x0000000226297892 */ /* 0x000fe2000f8efc3f */
[----:B------:R-:W-:Y:S01]  /*8030*/  SEL R2, RZ, 0x8, P0 ;  /* 0x00000008ff027807 */ /* 0x000fe20000000000 */
[----:B------:R-:W-:Y:S01]  /*8040*/  ULDC UR42, c[0x0][0xc] ;  /* 0x00000300002a7ab9 */ /* 0x000fe20000000800 */
[----:B------:R-:W-:Y:S01]  /*8050*/  LOP3.LUT R16, R16, 0xfffffffb, RZ, 0xc0, !PT ;  /* 0xfffffffb10107812 */ /* 0x000fe200078ec0ff */
[----:B------:R-:W-:Y:S01]  /*8060*/  UIMAD UR39, UR39, UR4, URZ ;  /* 0x00000004272772a4 */ /* 0x000fe2000f8e023f */
[----:B------:R-:W-:Y:S01]  /*8070*/  IADD3 R34, -R36, UR8, RZ ;  /* 0x0000000824227c10 */ /* 0x000fe2000fffe1ff */
[----:B------:R-:W-:Y:S01]  /*8080*/  IMAD.IADD R2, R2, 0x1, R3 ;  /* 0x0000000102027824 */ /* 0x000fe200078e0203 */
[----:B------:R-:W-:Y:S01]  /*8090*/  @P0 LOP3.LUT R16, R16, 0x4, RZ, 0xfc, !PT ;  /* 0x0000000410100812 */ /* 0x000fe200078efcff */
[----:B------:R-:W-:Y:S01]  /*80a0*/  UIADD3 UR40, UR6, -0x2, URZ ;  /* 0xfffffffe06287890 */ /* 0x000fe2000fffe03f */
[----:B------:R-:W-:-:S02]  /*80b0*/  ISETP.GE.AND P0, PT, R5, UR9, PT ;  /* 0x0000000905007c0c */ /* 0x000fc4000bf06270 */
[----:B------:R-:W-:Y:S02]  /*80c0*/  LOP3.LUT R35, R35, 0xfffffffb, RZ, 0xc0, !PT ;  /* 0xfffffffb23237812 */ /* 0x000fe400078ec0ff */
[C---:B------:R-:W-:Y:S02]  /*80d0*/  ISETP.LT.OR P3, PT, R34.reuse, 0x1, P0 ;  /* 0x000000012200780c */ /* 0x040fe40000761670 */
[C---:B------:R-:W-:Y:S02]  /*80e0*/  ISETP.LT.OR P2, PT, R34.reuse, 0x11, P0 ;  /* 0x000000112200780c */ /* 0x040fe40000741670 */
[----:B------:R-:W-:Y:S02]  /*80f0*/  ISETP.LT.OR P1, PT, R34, 0x21, P0 ;  /* 0x000000212200780c */ /* 0x000fe40000721670 */
[----:B------:R-:W-:Y:S02]  /*8100*/  LOP3.LUT R16, R16, 0xefffffff, RZ, 0xc0, !PT ;  /* 0xefffffff10107812 */ /* 0x000fe400078ec0ff */
[----:B------:R-:W-:-:S02]  /*8110*/  LOP3.LUT R0, R31, 0x1f8, RZ, 0xc0, !PT ;  /* 0x000001f81f007812 */ /* 0x000fc400078ec0ff */
[----:B------:R-:W-:Y:S02]  /*8120*/  SHF.L.U32 R3, R19, 0x4, RZ ;  /* 0x0000000413037819 */ /* 0x000fe400000006ff */
[----:B------:R-:W-:Y:S02]  /*8130*/  LOP3.LUT R0, R0, 0x38, R19, 0x78, !PT ;  /* 0x0000003800007812 */ /* 0x000fe400078e7813 */
[----:B------:R-:W-:Y:S02]  /*8140*/  @P3 LOP3.LUT R35, R35, 0x4, RZ, 0xfc, !PT ;  /* 0x0000000423233812 */ /* 0x000fe400078efcff */
[----:B------:R-:W-:Y:S02]  /*8150*/  ISETP.LT.OR P3, PT, R34, 0x31, P0 ;  /* 0x000000312200780c */ /* 0x000fe40000761670 */
[----:B------:R-:W-:Y:S02]  /*8160*/  LOP3.LUT R35, R35, 0xfffffffd, RZ, 0xc0, !PT ;  /* 0xfffffffd23237812 */ /* 0x000fe400078ec0ff */
[----:B------:R-:W-:Y:S01]  /*8170*/  LOP3.LUT R28, R36, 0x70, R3, 0xf8, !PT ;  /* 0x00000070241c7812 */ /* 0x000fe200078ef803 */
[----:B------:R-:W-:Y:S01]  /*8180*/  IMAD.U32 R3, RZ, RZ, UR5 ;  /* 0x00000005ff037e24 */ /* 0x000fe2000f8e00ff */
[----:B------:R-:W-:-:S02]  /*8190*/  @P2 LOP3.LUT R35, R35, 0x2, RZ, 0xfc, !PT ;  /* 0x0000000223232812 */ /* 0x000fc400078efcff */
[----:B------:R-:W-:Y:S02]  /*81a0*/  ISETP.LT.OR P2, PT, R34, 0x41, P0 ;  /* 0x000000412200780c */ /* 0x000fe40000741670 */
[----:B------:R-:W-:Y:S02]  /*81b0*/  LOP3.LUT R35, R35, 0xfffffffe, RZ, 0xc0, !PT ;  /* 0xfffffffe23237812 */ /* 0x000fe400078ec0ff */
[----:B------:R-:W-:Y:S01]  /*81c0*/  LOP3.LUT R31, R0, 0x200, R31, 0xf8, !PT ;  /* 0x00000200001f7812 */ /* 0x000fe200078ef81f */
[----:B------:R-:W-:Y:S01]  /*81d0*/  IMAD R0, R3, 0x60, R28 ;  /* 0x0000006003007824 */ /* 0x000fe200078e021c */
[----:B------:R-:W-:Y:S02]  /*81e0*/  @P1 LOP3.LUT R35, R35, 0x1, RZ, 0xfc, !PT ;  /* 0x0000000123231812 */ /* 0x000fe400078efcff */
[----:B------:R-:W-:Y:S02]  /*81f0*/  ISETP.LT.OR P1, PT, R34, 0x51, P0 ;  /* 0x000000512200780c */ /* 0x000fe40000721670 */
[----:B------:R-:W-:Y:S01]  /*8200*/  LOP3.LUT P0, RZ, R2, 0x2, RZ, 0xc0, !PT ;  /* 0x0000000202ff7812 */ /* 0x000fe2000780c0ff */
[----:B------:R1:W-:Y:S01]  /*8210*/  STL [R1+0x8], R0 ;  /* 0x0000080001007387 */ /* 0x0003e20000100800 */
[----:B------:R-:W-:-:S02]  /*8220*/  @P3 LOP3.LUT R16, R16, 0x10000000, RZ, 0xfc, !PT ;  /* 0x1000000010103812 */ /* 0x000fc400078efcff */
[----:B------:R-:W-:Y:S02]  /*8230*/  ISETP.LT.OR P3, PT, R34, 0x1, !P0 ;  /* 0x000000012200780c */ /* 0x000fe40004761670 */
[----:B------:R-:W-:Y:S02]  /*8240*/  LOP3.LUT R16, R16, 0xffbfffff, RZ, 0xc0, !PT ;  /* 0xffbfffff10107812 */ /* 0x000fe400078ec0ff */
[----:B------:R-:W-:Y:S02]  /*8250*/  LOP3.LUT R35, R35, 0xffffffbf, RZ, 0xc0, !PT ;  /* 0xffffffbf23237812 */ /* 0x000fe400078ec0ff */
[----:B------:R-:W-:Y:S02]  /*8260*/  @P2 LOP3.LUT R16, R16, 0x400000, RZ, 0xfc, !PT ;  /* 0x0040000010102812 */ /* 0x000fe400078efcff */
[----:B------:R-:W-:Y:S02]  /*8270*/  ISETP.LT.OR P2, PT, R34, 0x11, !P0 ;  /* 0x000000112200780c */ /* 0x000fe40004741670 */
[----:B------:R-:W-:-:S02]  /*8280*/  LOP3.LUT R16, R16, 0x7fffffff, RZ, 0xc0, !PT ;  /* 0x7fffffff10107812 */ /* 0x000fc400078ec0ff */
[----:B------:R-:W-:Y:S02]  /*8290*/  @P1 LOP3.LUT R35, R35, 0x40, RZ, 0xfc, !PT ;  /* 0x0000004023231812 */ /* 0x000fe400078efcff */
[----:B------:R-:W-:Y:S02]  /*82a0*/  @P3 LOP3.LUT R16, R16, 0x80000000, RZ, 0xfc, !PT ;  /* 0x8000000010103812 */ /* 0x000fe400078efcff */
[----:B------:R-:W-:Y:S02]  /*82b0*/  ISETP.LT.OR P1, PT, R34, 0x21, !P0 ;  /* 0x000000212200780c */ /* 0x000fe40004721670 */
[----:B------:R-:W-:Y:S02]  /*82c0*/  LOP3.LUT R16, R16, 0xbfffffff, RZ, 0xc0, !PT ;  /* 0xbfffffff10107812 */ /* 0x000fe400078ec0ff */
[----:B------:R-:W-:Y:S02]  /*82d0*/  ISETP.LT.OR P3, PT, R34, 0x31, !P0 ;  /* 0x000000312200780c */ /* 0x000fe40004761670 */
[----:B------:R-:W-:-:S02]  /*82e0*/  @P2 LOP3.LUT R16, R16, 0x40000000, RZ, 0xfc, !PT ;  /* 0x4000000010102812 */ /* 0x000fc400078efcff */
[----:B------:R-:W-:Y:S02]  /*82f0*/  ISETP.LT.OR P2, PT, R34, 0x41, !P0 ;  /* 0x000000412200780c */ /* 0x000fe40004741670 */
[----:B------:R-:W-:Y:S02]  /*8300*/  LOP3.LUT R16, R16, 0xdfffffff, RZ, 0xc0, !PT ;  /* 0xdfffffff10107812 */ /* 0x000fe400078ec0ff */
[----:B------:R-:W-:Y:S02]  /*8310*/  LOP3.LUT R35, R35, 0xffffffdf, RZ, 0xc0, !PT ;  /* 0xffffffdf23237812 */ /* 0x000fe400078ec0ff */
[----:B------:R-:W-:Y:S02]  /*8320*/  @P1 LOP3.LUT R16, R16, 0x20000000, RZ, 0xfc, !PT ;  /* 0x2000000010101812 */ /* 0x000fe400078efcff */
[----:B------:R-:W-:Y:S02]  /*8330*/  ISETP.LT.OR P1, PT, R34, 0x51, !P0 ;  /* 0x000000512200780c */ /* 0x000fe40004721670 */
[----:B------:R-:W-:-:S02]  /*8340*/  LOP3.LUT R16, R16, 0xf7ffffff, RZ, 0xc0, !PT ;  /* 0xf7ffffff10107812 */ /* 0x000fc400078ec0ff */
[----:B------:R-:W-:Y:S02]  /*8350*/  LOP3.LUT P0, RZ, R2, 0x4, RZ, 0xc0, !PT ;  /* 0x0000000402ff7812 */ /* 0x000fe4000780c0ff */
[----:B------:R-:W-:Y:S02]  /*8360*/  @P3 LOP3.LUT R16, R16, 0x8000000, RZ, 0xfc, !PT ;  /* 0x0800000010103812 */ /* 0x000fe400078efcff */
[----:B------:R-:W-:Y:S02]  /*8370*/  ISETP.LT.OR P3, PT, R34, 0x1, !P0 ;  /* 0x000000012200780c */ /* 0x000fe40004761670 */
[----:B------:R-:W-:Y:S02]  /*8380*/  LOP3.LUT R16, R16, 0xfffdffff, RZ, 0xc0, !PT ;  /* 0xfffdffff10107812 */ /* 0x000fe400078ec0ff */
[----:B------:R-:W-:Y:S02]  /*8390*/  LEA R4, R31, UR37, 0x1 ;  /* 0x000000251f047c11 */ /* 0x000fe4000f8e08ff */
[----:B------:R-:W-:-:S02]  /*83a0*/  @P2 LOP3.LUT R16, R16, 0x20000, RZ, 0xfc, !PT ;  /* 0x0002000010102812 */ /* 0x000fc400078efcff */
[----:B------:R-:W-:Y:S02]  /*83b0*/  ISETP.LT.OR P2, PT, R34, 0x11, !P0 ;  /* 0x000000112200780c */ /* 0x000fe40004741670 */
[----:B------:R-:W-:Y:S02]  /*83c0*/  LOP3.LUT R16, R16, 0xfbffffff, RZ, 0xc0, !PT ;  /* 0xfbffffff10107812 */ /* 0x000fe400078ec0ff */
[----:B------:R-:W-:Y:S02]  /*83d0*/  @P1 LOP3.LUT R35, R35, 0x20, RZ, 0xfc, !PT ;  /* 0x0000002023231812 */ /* 0x000fe400078efcff */
[----:B------:R-:W-:Y:S02]  /*83e0*/  @P3 LOP3.LUT R16, R16, 0x4000000, RZ, 0xfc, !PT ;  /* 0x0400000010103812 */ /* 0x000fe400078efcff */
[----:B------:R-:W-:Y:S02]  /*83f0*/  ISETP.LT.OR P1, PT, R34, 0x21, !P0 ;  /* 0x000000212200780c */ /* 0x000fe40004721670 */
[----:B------:R-:W-:-:S02]  /*8400*/  LOP3.LUT R16, R16, 0xfdffffff, RZ, 0xc0, !PT ;  /* 0xfdffffff10107812 */ /* 0x000fc400078ec0ff */
[----:B------:R-:W-:Y:S02]  /*8410*/  ISETP.LT.OR P3, PT, R34, 0x31, !P0 ;  /* 0x000000312200780c */ /* 0x000fe40004761670 */
[----:B------:R-:W-:Y:S02]  /*8420*/  @P2 LOP3.LUT R16, R16, 0x2000000, RZ, 0xfc, !PT ;  /* 0x0200000010102812 */ /* 0x000fe400078efcff */
[----:B------:R-:W-:Y:S02]  /*8430*/  ISETP.LT.OR P2, PT, R34, 0x41, !P0 ;  /* 0x000000412200780c */ /* 0x000fe40004741670 */
[----:B------:R-:W-:Y:S02]  /*8440*/  LOP3.LUT R16, R16, 0xfeffffff, RZ, 0xc0, !PT ;  /* 0xfeffffff10107812 */ /* 0x000fe400078ec0ff */
[----:B------:R-:W-:Y:S02]  /*8450*/  LOP3.LUT R35, R35, 0xffffffef, RZ, 0xc0, !PT ;  /* 0xffffffef23237812 */ /* 0x000fe400078ec0ff */
[----:B------:R-:W-:-:S02]  /*8460*/  @P1 LOP3.LUT R16, R16, 0x1000000, RZ, 0xfc, !PT ;  /* 0x0100000010101812 */ /* 0x000fc400078efcff */
[----:B------:R-:W-:Y:S02]  /*8470*/  ISETP.LT.OR P1, PT, R34, 0x51, !P0 ;  /* 0x000000512200780c */ /* 0x000fe40004721670 */
[----:B------:R-:W-:Y:S02]  /*8480*/  LOP3.LUT R16, R16, 0xff7fffff, RZ, 0xc0, !PT ;  /* 0xff7fffff10107812 */ /* 0x000fe400078ec0ff */
[----:B------:R-:W-:Y:S02]  /*8490*/  LOP3.LUT P0, RZ, R2, 0x8, RZ, 0xc0, !PT ;  /* 0x0000000802ff7812 */ /* 0x000fe4000780c0ff */
[----:B------:R-:W-:Y:S02]  /*84a0*/  @P3 LOP3.LUT R16, R16, 0x800000, RZ, 0xfc, !PT ;  /* 0x0080000010103812 */ /* 0x000fe400078efcff */
[----:B------:R-:W-:Y:S02]  /*84b0*/  ISETP.LT.OR P3, PT, R34, 0x1, !P0 ;  /* 0x000000012200780c */ /* 0x000fe40004761670 */
[----:B------:R-:W-:-:S03]  /*84c0*/  LOP3.LUT R16, R16, 0xfffeffff, RZ, 0xc0, !PT ;  /* 0xfffeffff10107812 */ /* 0x000fc600078ec0ff */
        /* <DEDUP_REMOVED lines=11> */
[----:B------:R-:W-:-:S04]  /*8580*/  LOP3.LUT R16, R16, 0xfff7ffff, RZ, 0xc0, !PT ;  /* 0xfff7ffff10107812 */ /* 0x000fc800078ec0ff */
        /* <DEDUP_REMOVED lines=9> */
[----:B------:R-:W-:Y:S02]  /*8620*/  ISETP.GE.AND P1, PT, R34, 0x1, PT ;  /* 0x000000012200780c */ /* 0x000fe40003f26270 */
[----:B------:R-:W-:Y:S02]  /*8630*/  LOP3.LUT R16, R16, 0xffffff7f, RZ, 0xc0, !PT ;  /* 0xffffff7f10107812 */ /* 0x000fe400078ec0ff */
[----:B------:R-:W-:-:S07]  /*8640*/  ISETP.GE.AND P0, PT, R34, 0x11, PT ;  /* 0x000000112200780c */ /* 0x000fce0003f06270 */
[----:B------:R-:W-:Y:S02]  /*8650*/  @P2 LOP3.LUT R16, R16, 0x80, RZ, 0xfc, !PT ;  /* 0x0000008010102812 */ /* 0x000fe400078efcff */
[----:B------:R-:W-:Y:S02]  /*8660*/  ISETP.GE.AND P2, PT, R34, 0x21, PT ;  /* 0x000000212200780c */ /* 0x000fe40003f46270 */
[----:B------:R-:W-:-:S04]  /*8670*/  LOP3.LUT R16, R16, 0xffffefff, RZ, 0xc0, !PT ;  /* 0xffffefff10107812 */ /* 0x000fc800078ec0ff */
        /* <DEDUP_REMOVED lines=20> */
.L_x_9103:
[----:B0-----:R-:W0:Y:S01]  /*87c0*/  LDC R0, c[0x0][0xc38] ;  /* 0x00030e00ff007b82 */ /* 0x001e220000000800 */
[----:B------:R-:W-:Y:S01]  /*87d0*/  IMAD.MOV.U32 R23, RZ, RZ, R37 ;  /* 0x000000ffff177224 */ /* 0x000fe200078e0025 */
[----:B------:R-:W-:Y:S05]  /*87e0*/  YIELD ;  /* 0x0000000000007946 */ /* 0x000fea0003800000 */
[----:B------:R-:W-:Y:S01]  /*87f0*/  ULDC.64 UR4, c[0x0][0xa28] ;  /* 0x00028a0000047ab9 */ /* 0x000fe20000000a00 */
[----:B------:R-:W-:Y:S02]  /*8800*/  MOV R32, RZ ;  /* 0x000000ff00207202 */ /* 0x000fe40000000f00 */
[----:B0-----:R-:W-:-:S13]  /*8810*/  ISETP.NE.AND P0, PT, R0, 0x1, PT ;  /* 0x000000010000780c */ /* 0x001fda0003f05270 */
[----:B------:R-:W0:Y:S08]  /*8820*/  @P0 LDC R0, c[0x0][0xc3c] ;  /* 0x00030f00ff000b82 */ /* 0x000e300000000800 */
[----:B-1----:R-:W1:Y:S01]  /*8830*/  @P0 LDC R3, c[0x0][0xc40] ;  /* 0x00031000ff030b82 */ /* 0x002e620000000800 */
[----:B0-----:R-:W-:-:S05]  /*8840*/  @P0 IMAD.HI.U32 R0, R37, R0, RZ ;  /* 0x0000000025000227 */ /* 0x001fca00078e00ff */
[----:B-1----:R-:W-:Y:S02]  /*8850*/  @P0 SHF.R.U32.HI R23, RZ, R3, R0 ;  /* 0x00000003ff170219 */ /* 0x002fe40000011600 */
[----:B------:R-:W0:Y:S03]  /*8860*/  LDC R0, c[0x0][0xc44] ;  /* 0x00031100ff007b82 */ /* 0x000e260000000800 */
[----:B--2---:R-:W-:Y:S01]  /*8870*/  IMAD.MOV.U32 R18, RZ, RZ, R23 ;  /* 0x000000ffff127224 */ /* 0x004fe200078e0017 */
        /* <DEDUP_REMOVED lines=17> */
[----:B------:R-:W-:Y:S01]  /*8990*/  MOV R8, 0x70 ;  /* 0x0000007000087802 */ /* 0x000fe20000000f00 */
        /* <DEDUP_REMOVED lines=8> */
[----:B------:R-:W-:-:S07]  /*8a20*/  IMAD.MOV.U32 R13, RZ, RZ, RZ ;  /* 0x000000ffff0d7224 */ /* 0x000fce00078e00ff */
[----:B------:R-:W-:-:S07]  /*8a30*/  LEPC R20, `(.L_x_9069) ;  /* 0x000000001014794e */ /* 0x000fce0000000000 */
[----:B0----5:R-:W-:Y:S05]  /*8a40*/  CALL.ABS.NOINC R2 ;  /* 0x0000000002007343 */ /* 0x021fea0003c00000 */
.L_x_9069:
[----:B------:R-:W-:-:S04]  /*8a50*/  UIADD3 UR4, UR37, 0x400, URZ ;  /* 0x0000040025047890 */ /* 0x000fc8000fffe03f */
[----:B------:R-:W-:-:S06]  /*8a60*/  ULOP3.LUT UP0, URZ, UR4, 0x3ff, URZ, 0xc0, !UPT ;  /* 0x000003ff043f7892 */ /* 0x000fcc000f80c03f */
[----:B------:R-:W-:-:S13]  /*8a70*/  PLOP3.LUT P0, PT, PT, PT, UP0, 0x80, 0x0 ;  /* 0x000000000000781c */ /* 0x000fda0003f0f008 */
        /* <DEDUP_REMOVED lines=17> */
.L_x_9071:
[----:B------:R0:W1:Y:S01]  /*8b90*/  LDC.64 R2, c[0x4][R19] ;  /* 0x0100000013027b82 */ /* 0x0000620000000a00 */
[----:B------:R-:W-:Y:S01]  /*8ba0*/  ULDC.64 UR4, c[0x4][0xf0] ;  /* 0x01003c0000047ab9 */ /* 0x000fe20000000a00 */
[----:B------:R-:W-:Y:S01]  /*8bb0*/  ULDC.64 UR6, c[0x4][0xf8] ;  /* 0x01003e0000067ab9 */ /* 0x000fe20000000a00 */
[----:B------:R-:W-:Y:S01]  /*8bc0*/  IMAD.U32 R4, RZ, RZ, UR4 ;  /* 0x00000004ff047e24 */ /* 0x000fe2000f8e00ff */
[----:B------:R-:W-:Y:S01]  /*8bd0*/  MOV R6, UR6 ;  /* 0x0000000600067c02 */ /* 0x000fe20008000f00 */
[----:B------:R-:W-:Y:S01]  /*8be0*/  IMAD.U32 R5, RZ, RZ, UR5 ;  /* 0x00000005ff057e24 */ /* 0x000fe2000f8e00ff */
[----:B------:R-:W-:Y:S01]  /*8bf0*/  ULDC.64 UR4, c[0x4][0x18] ;  /* 0x0100060000047ab9 */ /* 0x000fe20000000a00 */
[----:B------:R-:W-:Y:S02]  /*8c00*/  IMAD.U32 R7, RZ, RZ, UR7 ;  /* 0x00000007ff077e24 */ /* 0x000fe4000f8e00ff */
[----:B------:R-:W-:Y:S02]  /*8c10*/  IMAD.U32 R10, RZ, RZ, UR4 ;  /* 0x00000004ff0a7e24 */ /* 0x000fe4000f8e00ff */
[----:B------:R-:W-:-:S02]  /*8c20*/  IMAD.U32 R11, RZ, RZ, UR5 ;  /* 0x00000005ff0b7e24 */ /* 0x000fc4000f8e00ff */
[----:B------:R-:W-:Y:S02]  /*8c30*/  IMAD.MOV.U32 R8, RZ, RZ, 0x70 ;  /* 0x00000070ff087424 */ /* 0x000fe400078e00ff */
[----:B------:R-:W-:Y:S02]  /*8c40*/  IMAD.MOV.U32 R12, RZ, RZ, 0x1 ;  /* 0x00000001ff0c7424 */ /* 0x000fe400078e00ff */
[----:B0-----:R-:W-:-:S07]  /*8c50*/  IMAD.MOV.U32 R13, RZ, RZ, RZ ;  /* 0x000000ffff0d7224 */ /* 0x001fce00078e00ff */
[----:B------:R-:W-:-:S07]  /*8c60*/  LEPC R20, `(.L_x_9070) ;  /* 0x000000001014794e */ /* 0x000fce0000000000 */
[----:B-1----:R-:W-:Y:S05]  /*8c70*/  CALL.ABS.NOINC R2 ;  /* 0x0000000002007343 */ /* 0x002fea0003c00000 */
.L_x_9070:
[----:B------:R-:W-:Y:S01]  /*8c80*/  ULDC.64 UR4, c[0x0][0x9f8] ;  /* 0x00027e0000047ab9 */ /* 0x000fe20000000a00 */
[----:B------:R-:W-:Y:S01]  /*8c90*/  MOV R30, R18 ;  /* 0x00000012001e7202 */ /* 0x000fe20000000f00 */
[----:B------:R-:W0:Y:S01]  /*8ca0*/  LDC R8, c[0x0][0x430] ;  /* 0x00010c00ff087b82 */ /* 0x000e220000000800 */
[----:B------:R-:W-:Y:S01]  /*8cb0*/  ISETP.NE.U32.AND P0, PT, RZ, UR4, PT ;  /* 0x00000004ff007c0c */ /* 0x000fe2000bf05070 */
[----:B------:R-:W-:Y:S01]  /*8cc0*/  IMAD.MOV R0, RZ, RZ, -R18 ;  /* 0x000000ffff007224 */ /* 0x000fe200078e0a12 */
[----:B------:R-:W-:Y:S02]  /*8cd0*/  ULDC UR4, c[0x0][0xc44] ;  /* 0x0003110000047ab9 */ /* 0x000fe40000000800 */
[----:B------:R-:W-:-:S13]  /*8ce0*/  ISETP.NE.AND.EX P0, PT, RZ, UR5, PT, P0 ;  /* 0x00000005ff007c0c */ /* 0x000fda000bf05300 */
[----:B------:R-:W1:Y:S02]  /*8cf0*/  @P0 LDC.64 R2, c[0x0][0x9f8] ;  /* 0x00027e00ff020b82 */ /* 0x000e640000000a00 */
[----:B-1----:R-:W-:-:S05]  /*8d00*/  @P0 IMAD.WIDE R2, R18, 0x4, R2 ;  /* 0x0000000412020825 */ /* 0x002fca00078e0202 */
[----:B------:R1:W5:Y:S01]  /*8d10*/  @P0 LDG.E R30, desc[UR48][R2.64] ;  /* 0x00000030021e0981 */ /* 0x000362000c1e1900 */
[----:B------:R-:W-:Y:S01]  /*8d20*/  UMOV UR5, 0xffffffff ;  /* 0xffffffff00057882 */ /* 0x000fe20000000000 */
[----:B------:R-:W-:Y:S02]  /*8d30*/  IMAD R19, R0, UR4, R23 ;  /* 0x0000000400137c24 */ /* 0x000fe4000f8e0217 */
[----:B0-----:R-:W-:Y:S05]  /*8d40*/  BRA.DIV UR5, `(.L_x_9072) ;  /* 0x0000002e05c47947 */ /* 0x001fea000b800000 */
.L_x_9120:
        /* <DEDUP_REMOVED lines=8> */
[----:B-1----:R-:W1:Y:S08]  /*8dd0*/  @P0 LDC R3, c[0x0][0x438] ;  /* 0x00010e00ff030b82 */ /* 0x002e700000000800 */
[----:B------:R-:W3:Y:S01]  /*8de0*/  @P1 LDC.64 R6, c[0x0][0x428] ;  /* 0x00010a00ff061b82 */ /* 0x000ee20000000a00 */
[----:B--2---:R-:W-:-:S07]  /*8df0*/  IMAD.IADD R25, R4, 0x1, R32 ;  /* 0x0000000104197824 */ /* 0x004fce00078e0220 */
[----:B------:R-:W2:Y:S01]  /*8e00*/  @P1 LDC.64 R4, c[0x0][0x418] ;  /* 0x00010600ff041b82 */ /* 0x000ea20000000a00 */
[----:B0-----:R-:W-:-:S04]  /*8e10*/  @P0 IMAD.HI.U32 R0, R25, R0, RZ ;  /* 0x0000000019000227 */ /* 0x001fc800078e00ff */
[----:B------:R-:W-:Y:S01]  /*8e20*/  IMAD.MOV.U32 R9, RZ, RZ, R25 ;  /* 0x000000ffff097224 */ /* 0x000fe200078e0019 */
[----:B-1----:R-:W-:Y:S01]  /*8e30*/  @P0 SHF.R.U32.HI R9, RZ, R3, R0 ;  /* 0x00000003ff090219 */ /* 0x002fe20000011600 */
[----:B---3--:R-:W-:-:S03]  /*8e40*/  @P1 IMAD R0, R33, R6, RZ ;  /* 0x0000000621001224 */ /* 0x008fc600078e02ff */
[--C-:B------:R-:W-:Y:S01]  /*8e50*/  @P1 SHF.R.S32.HI R3, RZ, 0x1f, R9.reuse ;  /* 0x0000001fff031819 */ /* 0x100fe20000011409 */
[----:B------:R-:W-:Y:S02]  /*8e60*/  @P1 IMAD.MOV.U32 R2, RZ, RZ, R9 ;  /* 0x000000ffff021224 */ /* 0x000fe400078e0009 */
[C---:B------:R-:W-:Y:S02]  /*8e70*/  @P1 IMAD R7, R30.reuse, R7, R0 ;  /* 0x000000071e071224 */ /* 0x040fe400078e0200 */
[----:B------:R-:W-:-:S04]  /*8e80*/  @P1 IMAD.WIDE.U32 R2, R30, R6, R2 ;  /* 0x000000061e021225 */ /* 0x000fc800078e0002 */
[----:B------:R-:W-:Y:S01]  /*8e90*/  @P1 IMAD.IADD R0, R3, 0x1, R7 ;  /* 0x0000000103001824 */ /* 0x000fe200078e0207 */
[----:B--2---:R-:W-:-:S04]  /*8ea0*/  @P1 LEA R4, P0, R2, R4, 0x2 ;  /* 0x0000000402041211 */ /* 0x004fc800078010ff */
[----:B------:R-:W-:-:S05]  /*8eb0*/  @P1 LEA.HI.X R5, R2, R5, R0, 0x2, P0 ;  /* 0x0000000502051211 */ /* 0x000fca00000f1400 */
[----:B------:R0:W5:Y:S01]  /*8ec0*/  @P1 LDG.E R24, desc[UR48][R4.64] ;  /* 0x0000003004181981 */ /* 0x000162000c1e1900 */
[----:B------:R-:W-:Y:S01]  /*8ed0*/  IMAD.U32 R2, RZ, RZ, UR41 ;  /* 0x00000029ff027e24 */ /* 0x000fe2000f8e00ff */
[----:B------:R-:W-:Y:S02]  /*8ee0*/  IADD3 R0, -R9, RZ, RZ ;  /* 0x000000ff09007210 */ /* 0x000fe40007ffe1ff */
[----:B------:R-:W-:Y:S02]  /*8ef0*/  LOP3.LUT R16, R16, 0xffffffdf, RZ, 0xc0, !PT ;  /* 0xffffffdf10107812 */ /* 0x000fe400078ec0ff */
[----:B------:R-:W-:Y:S01]  /*8f00*/  ISETP.NE.AND P0, PT, R2, 0x3, PT ;  /* 0x000000030200780c */ /* 0x000fe20003f05270 */
[----:B------:R-:W-:Y:S01]  /*8f10*/  IMAD R25, R8, R0, R25 ;  /* 0x0000000008197224 */ /* 0x000fe200078e0219 */
[----:B------:R-:W-:-:S11]  /*8f20*/  SHF.R.S32.HI R29, RZ, 0x1f, R19 ;  /* 0x0000001fff1d7819 */ /* 0x000fd60000011413 */
[----:B------:R-:W-:Y:S01]  /*8f30*/  @P0 LOP3.LUT R16, R16, 0x20, RZ, 0xfc, !PT ;  /* 0x0000002010100812 */ /* 0x000fe200078efcff */
[----:B0-----:R-:W-:Y:S06]  /*8f40*/  @!P0 BRA `(.L_x_9073) ;  /* 0x0000000000048947 */ /* 0x001fec0003800000 */
[----:B------:R-:W-:Y:S01]  /*8f50*/  BPT.TRAP 0x1 ;  /* 0x000000040000795c */ /* 0x000fe20000300000 */
.L_x_9073:
[----:B------:R-:W-:Y:S01]  /*8f60*/  LEA R22, R17, UR37, 0x3 ;  /* 0x0000002511167c11 */ /* 0x000fe2000f8e18ff */
[----:B------:R-:W-:Y:S01]  /*8f70*/  BSSY B0, `(.L_x_9074) ;  /* 0x0000004000007945 */ /* 0x000fe20003800000 */
[----:B------:R-:W-:-:S04]  /*8f80*/  SHF.L.U32 R3, R27, 0x1f, RZ ;  /* 0x0000001f1b037819 */ /* 0x000fc800000006ff */
[----:B------:R-:W0:Y:S02]  /*8f90*/  SYNCS.PHASECHK.TRANS64.TRYWAIT P0, [R22+URZ+0x22840], R3 ;  /* 0x02284003160075a7 */ /* 0x000e24000800017f */
[----:B0-----:R-:W-:Y:S05]  /*8fa0*/  @!P0 BRA `(.L_x_9075) ;  /* 0x0000002c00608947 */ /* 0x001fea0003800000 */
.L_x_9121:
[----:B------:R-:W-:Y:S05]  /*8fb0*/  BSYNC B0 ;  /* 0x0000000000007941 */ /* 0x000fea0003800000 */
.L_x_9074:
[----:B------:R-:W-:Y:S01]  /*8fc0*/  SHF.R.S32.HI R26, RZ, 0x1f, R25 ;  /* 0x0000001fff1a7819 */ /* 0x000fe20000011419 */
[----:B------:R-:W1:Y:S01]  /*8fd0*/  S2R R20, SR_TID.X ;  /* 0x0000000000147919 */ /* 0x000e620000002100 */
[----:B------:R-:W-:Y:S01]  /*8fe0*/  ULDC.64 UR4, c[0x0][0x300] ;  /* 0x0000c00000047ab9 */ /* 0x000fe20000000a00 */
[----:B-----5:R-:W-:Y:S01]  /*8ff0*/  SHF.R.S32.HI R4, RZ, 0x1f, R24 ;  /* 0x0000001fff047819 */ /* 0x020fe20000011418 */
[----:B0-----:R-:W-:Y:S01]  /*9000*/  IMAD.WIDE.U32 R2, R25, UR4, RZ ;  /* 0x0000000419027c25 */ /* 0x001fe2000f8e00ff */
[----:B------:R-:W-:-:S03]  /*9010*/  LOP3.LUT P1, RZ, R16, 0x1, RZ, 0xc0, !PT ;  /* 0x0000000110ff7812 */ /* 0x000fc6000782c0ff */
[----:B------:R-:W-:Y:S01]  /*9020*/  IMAD R0, R26, UR4, RZ ;  /* 0x000000041a007c24 */ /* 0x000fe2000f8e02ff */
        /* <DEDUP_REMOVED lines=25> */
[C---:B------:R-:W-:Y:S02]  /*91c0*/  ISETP.GE.AND P4, PT, R34.reuse, 0x21, PT ;  /* 0x000000212200780c */ /* 0x040fe40003f86270 */
[----:B------:R-:W-:Y:S01]  /*91d0*/  ISETP.GE.AND P3, PT, R34, 0x31, PT ;  /* 0x000000312200780c */ /* 0x000fe20003f66270 */
[----:B------:R-:W-:Y:S04]  /*91e0*/  SHFL.IDX PT, R6, R5, 0x1, 0x181f ;  /* 0x00381f0005067f89 */ /* 0x000fe800000e0000 */
[----:B------:R-:W-:Y:S02]  /*91f0*/  SHFL.IDX PT, R9, R5, 0x2, 0x181f ;  /* 0x00581f0005097f89 */ /* 0x000fe400000e0000 */
[----:B------:R-:W-:-:S02]  /*9200*/  @P2 LEA R7, R4, UR37, 0x1 ;  /* 0x0000002504072c11 */ /* 0x000fc4000f8e08ff */
[----:B------:R-:W-:Y:S02]  /*9210*/  @P5 LEA R12, R4, UR37, 0x1 ;  /* 0x00000025040c5c11 */ /* 0x000fe4000f8e08ff */
[----:B0-----:R-:W-:Y:S02]  /*9220*/  @P2 LEA R2, P0, R20, R14, 0x1 ;  /* 0x0000000e14022211 */ /* 0x001fe400078008ff */
[----:B------:R-:W0:Y:S03]  /*9230*/  SHFL.IDX PT, R14, R0, 0x1, 0x181f ;  /* 0x00381f00000e7f89 */ /* 0x000e2600000e0000 */
[----:B-1----:R-:W-:-:S05]  /*9240*/  @P2 IMAD.X R3, RZ, RZ, R3, P0 ;  /* 0x000000ffff032224 */ /* 0x002fca00000e0603 */
[----:B------:R1:W-:Y:S01]  /*9250*/  @P2 LDGSTS.E.BYPASS.LTC128B.128 [R7+0x1c400], desc[UR48][R2.64], !P1 ;  /* 0x1c40000002072fae */ /* 0x0003e2000c901d70 */
[----:B------:R-:W-:-:S03]  /*9260*/  ISETP.GE.AND P2, PT, R34, 0x41, PT ;  /* 0x000000412200780c */ /* 0x000fc60003f46270 */
[----:B-1----:R-:W-:Y:S01]  /*9270*/  SHFL.IDX PT, R7, R5, 0x3, 0x181f ;  /* 0x00781f0005077f89 */ /* 0x002fe200000e0000 */
[----:B0-----:R-:W-:-:S03]  /*9280*/  @P5 LEA R11, P0, R20, R14, 0x1 ;  /* 0x0000000e140b5211 */ /* 0x001fc600078008ff */
[----:B------:R-:W0:Y:S01]  /*9290*/  SHFL.IDX PT, R14, R0, 0x2, 0x181f ;  /* 0x00581f00000e7f89 */ /* 0x000e2200000e0000 */
[----:B------:R-:W-:Y:S01]  /*92a0*/  @P5 IADD3.X R6, RZ, R6, RZ, P0, !PT ;  /* 0x00000006ff065210 */ /* 0x000fe200007fe4ff */
[----:B------:R-:W-:-:S04]  /*92b0*/  @P5 IMAD.MOV.U32 R2, RZ, RZ, R11 ;  /* 0x000000ffff025224 */ /* 0x000fc800078e000b */
[----:B------:R-:W-:-:S05]  /*92c0*/  @P5 IMAD.MOV.U32 R3, RZ, RZ, R6 ;  /* 0x000000ffff035224 */ /* 0x000fca00078e0006 */
[----:B------:R1:W-:Y:S01]  /*92d0*/  @P5 LDGSTS.E.BYPASS.LTC128B.128 [R12+0x1cc00], desc[UR48][R2.64], !P1 ;  /* 0x1cc00000020c5fae */ /* 0x0003e2000c901d70 */
[----:B0-----:R-:W-:-:S03]  /*92e0*/  @P4 LEA R10, P0, R20, R14, 0x1 ;  /* 0x0000000e140a4211 */ /* 0x001fc600078008ff */
[----:B-1----:R-:W-:Y:S01]  /*92f0*/  SHFL.IDX PT, R2, R5, 0x4, 0x181f ;  /* 0x00981f0005027f89 */ /* 0x002fe200000e0000 */
[----:B------:R-:W-:-:S03]  /*9300*/  @P4 LEA R12, R4, UR37, 0x1 ;  /* 0x00000025040c4c11 */ /* 0x000fc6000f8e08ff */
[----:B------:R-:W0:Y:S01]  /*9310*/  SHFL.IDX PT, R14, R0, 0x3, 0x181f ;  /* 0x00781f00000e7f89 */ /* 0x000e2200000e0000 */
[----:B------:R-:W-:-:S03]  /*9320*/  @P4 IMAD.X R9, RZ, RZ, R9, P0 ;  /* 0x000000ffff094224 */ /* 0x000fc600000e0609 */
[----:B------:R-:W-:Y:S02]  /*9330*/  SHFL.IDX PT, R5, R5, 0x5, 0x181f ;  /* 0x00b81f0005057f89 */ /* 0x000fe400000e0000 */
[----:B------:R-:W-:Y:S02]  /*9340*/  @P4 MOV R3, R9 ;  /* 0x0000000900034202 */ /* 0x000fe40000000f00 */
[----:B------:R-:W-:Y:S02]  /*9350*/  @P3 LEA R9, R4, UR37, 0x1 ;  /* 0x0000002504093c11 */ /* 0x000fe4000f8e08ff */
[C---:B0-----:R-:W-:Y:S02]  /*9360*/  @P3 LEA R8, P0, R20.reuse, R14, 0x1 ;  /* 0x0000000e14083211 */ /* 0x041fe400078008ff */
[----:B------:R-:W0:Y:S03]  /*9370*/  SHFL.IDX PT, R14, R0, 0x4, 0x181f ;  /* 0x00981f00000e7f89 */ /* 0x000e2600000e0000 */
[----:B------:R-:W-:Y:S01]  /*9380*/  @P3 IMAD.X R7, RZ, RZ, R7, P0 ;  /* 0x000000ffff073224 */ /* 0x000fe200000e0607 */
[----:B0-----:R-:W-:-:S02]  /*9390*/  @P2 LEA R6, P0, R20, R14, 0x1 ;  /* 0x0000000e14062211 */ /* 0x001fc400078008ff */
[----:B------:R0:W1:Y:S03]  /*93a0*/  SHFL.IDX PT, R14, R0, 0x5, 0x181f ;  /* 0x00b81f00000e7f89 */ /* 0x00006600000e0000 */
[----:B------:R-:W-:Y:S02]  /*93b0*/  @P2 IMAD.X R11, RZ, RZ, R2, P0 ;  /* 0x000000ffff0b2224 */ /* 0x000fe400000e0602 */
[----:B------:R-:W-:-:S05]  /*93c0*/  @P4 IMAD.MOV.U32 R2, RZ, RZ, R10 ;  /* 0x000000ffff024224 */ /* 0x000fca00078e000a */
[----:B------:R2:W-:Y:S02]  /*93d0*/  @P4 LDGSTS.E.BYPASS.LTC128B.128 [R12+0x1d400], desc[UR48][R2.64], !P1 ;  /* 0x1d400000020c4fae */ /* 0x0005e4000c901d70 */
[----:B--2---:R-:W-:Y:S02]  /*93e0*/  @P3 IMAD.MOV.U32 R2, RZ, RZ, R8 ;  /* 0x000000ffff023224 */ /* 0x004fe400078e0008 */
[----:B------:R-:W-:Y:S01]  /*93f0*/  @P3 IMAD.MOV.U32 R3, RZ, RZ, R7 ;  /* 0x000000ffff033224 */ /* 0x000fe200078e0007 */
[----:B------:R-:W-:-:S04]  /*9400*/  @P2 LEA R7, R4, UR37, 0x1 ;  /* 0x0000002504072c11 */ /* 0x000fc8000f8e08ff */
[----:B------:R2:W-:Y:S02]  /*9410*/  @P3 LDGSTS.E.BYPASS.LTC128B.128 [R9+0x1dc00], desc[UR48][R2.64], !P1 ;  /* 0x1dc0000002093fae */ /* 0x0005e4000c901d70 */
[----:B--2---:R-:W-:Y:S02]  /*9420*/  @P2 IMAD.MOV.U32 R2, RZ, RZ, R6 ;  /* 0x000000ffff022224 */ /* 0x004fe400078e0006 */
[----:B------:R-:W-:-:S05]  /*9430*/  @P2 IMAD.MOV.U32 R3, RZ, RZ, R11 ;  /* 0x000000ffff032224 */ /* 0x000fca00078e000b */
[----:B-1----:R0:W-:Y:S02]  /*9440*/  @P2 LDGSTS.E.BYPASS.LTC128B.128 [R7+0x1e400], desc[UR48][R2.64], !P1 ;  /* 0x1e40000002072fae */ /* 0x0021e4000c901d70 */
.L_x_9135:
        /* <DEDUP_REMOVED lines=10> */
.L_x_9077:
        /* <DEDUP_REMOVED lines=11> */
.L_x_9078:
        /* <DEDUP_REMOVED lines=23> */
.L_x_9079:
[----:B0-----:R-:W0:Y:S01]  /*9710*/  LDC R5, c[0x0][0x448] ;  /* 0x00011200ff057b82 */ /* 0x001e220000000800 */
[----:B------:R-:W-:Y:S01]  /*9720*/  IMAD.MOV R0, RZ, RZ, -R23 ;  /* 0x000000ffff007224 */ /* 0x000fe200078e0a17 */
[----:B------:R-:W-:Y:S01]  /*9730*/  ULDC UR4, c[0x0][0xc38] ;  /* 0x00030e0000047ab9 */ /* 0x000fe20000000800 */
[----:B------:R-:W2:Y:S01]  /*9740*/  S2R R21, SR_TID.X ;  /* 0x0000000000157919 */ /* 0x000ea20000002100 */
[----:B------:R-:W-:Y:S01]  /*9750*/  LOP3.LUT P5, RZ, R16, 0x2000, RZ, 0xc0, !PT ;  /* 0x0000200010ff7812 */ /* 0x000fe200078ac0ff */
[----:B------:R-:W-:Y:S01]  /*9760*/  IMAD R0, R0, UR4, R37 ;  /* 0x0000000400007c24 */ /* 0x000fe2000f8e0225 */
[----:B------:R-:W-:Y:S01]  /*9770*/  ULDC.64 UR4, c[0x0][0x2d8] ;  /* 0x0000b60000047ab9 */ /* 0x000fe20000000a00 */
[----:B------:R-:W-:Y:S02]  /*9780*/  LEA R20, R31, UR37, 0x1 ;  /* 0x000000251f147c11 */ /* 0x000fe4000f8e08ff */
[----:B------:R-:W-:-:S05]  /*9790*/  IMAD.SHL.U32 R0, R0, 0x80, RZ ;  /* 0x0000008000007824 */ /* 0x000fca00078e00ff */
[----:B------:R-:W-:-:S05]  /*97a0*/  LOP3.LUT R6, R28, R0, RZ, 0xfc, !PT ;  /* 0x000000001c067212 */ /* 0x000fca00078efcff */
[----:B------:R-:W-:Y:S01]  /*97b0*/  IMAD.MOV.U32 R4, RZ, RZ, R6 ;  /* 0x000000ffff047224 */ /* 0x000fe200078e0006 */
[----:B0-----:R-:W-:Y:S01]  /*97c0*/  ISETP.NE.AND P0, PT, R5, 0x1, PT ;  /* 0x000000010500780c */ /* 0x001fe20003f05270 */
[----:B--2---:R-:W-:-:S12]  /*97d0*/  IMAD.SHL.U32 R21, R21, 0x8, RZ ;  /* 0x0000000815157824 */ /* 0x004fd800078e00ff */
[----:B------:R-:W0:Y:S01]  /*97e0*/  @P0 LDC R3, c[0x0][0x44c] ;  /* 0x00011300ff030b82 */ /* 0x000e220000000800 */
[----:B------:R-:W-:-:S07]  /*97f0*/  LOP3.LUT R21, R21, 0x38, RZ, 0xc0, !PT ;  /* 0x0000003815157812 */ /* 0x000fce00078ec0ff */
[----:B------:R-:W2:Y:S01]  /*9800*/  @P0 LDC R7, c[0x0][0x450] ;  /* 0x00011400ff070b82 */ /* 0x000ea20000000800 */
[----:B0-----:R-:W-:-:S05]  /*9810*/  @P0 IMAD.HI.U32 R2, R6, R3, RZ ;  /* 0x0000000306020227 */ /* 0x001fca00078e00ff */
[----:B--2---:R-:W-:Y:S01]  /*9820*/  @P0 SHF.R.U32.HI R4, RZ, R7, R2 ;  /* 0x00000007ff040219 */ /* 0x004fe20000011602 */
[----:B------:R-:W-:Y:S01]  /*9830*/  IMAD R2, R29, UR4, RZ ;  /* 0x000000041d027c24 */ /* 0x000fe2000f8e02ff */
[----:B------:R-:W-:-:S03]  /*9840*/  SHF.R.S32.HI R7, RZ, 0x1f, R18 ;  /* 0x0000001fff077819 */ /* 0x000fc60000011412 */
[C---:B------:R-:W-:Y:S02]  /*9850*/  IMAD R9, R19.reuse, UR5, R2 ;  /* 0x0000000513097c24 */ /* 0x040fe4000f8e0202 */
[----:B------:R-:W-:Y:S01]  /*9860*/  IMAD.WIDE.U32 R2, R19, UR4, RZ ;  /* 0x0000000413027c25 */ /* 0x000fe2000f8e00ff */
[----:B------:R-:W-:-:S03]  /*9870*/  ULDC.64 UR4, c[0x0][0x2e0] ;  /* 0x0000b80000047ab9 */ /* 0x000fc60000000a00 */
[----:B------:R-:W-:Y:S02]  /*9880*/  IMAD.IADD R3, R3, 0x1, R9 ;  /* 0x0000000103037824 */ /* 0x000fe400078e0209 */
[----:B------:R-:W-:Y:S02]  /*9890*/  IMAD R7, R7, UR4, RZ ;  /* 0x0000000407077c24 */ /* 0x000fe4000f8e02ff */
[----:B------:R-:W-:Y:S02]  /*98a0*/  IMAD.MOV R8, RZ, RZ, -R4 ;  /* 0x000000ffff087224 */ /* 0x000fe400078e0a04 */
[C---:B------:R-:W-:Y:S02]  /*98b0*/  IMAD R7, R18.reuse, UR5, R7 ;  /* 0x0000000512077c24 */ /* 0x040fe4000f8e0207 */
[----:B------:R-:W-:Y:S01]  /*98c0*/  IMAD.WIDE.U32 R2, R18, UR4, R2 ;  /* 0x0000000412027c25 */ /* 0x000fe2000f8e0002 */
[----:B------:R-:W-:-:S03]  /*98d0*/  ULDC.64 UR4, c[0x0][0x2d0] ;  /* 0x0000b40000047ab9 */ /* 0x000fc60000000a00 */
[----:B------:R-:W-:Y:S01]  /*98e0*/  IMAD R5, R5, R8, R6 ;  /* 0x0000000805057224 */ /* 0x000fe200078e0206 */
[----:B------:R-:W-:Y:S02]  /*98f0*/  SHF.R.S32.HI R6, RZ, 0x1f, R4 ;  /* 0x0000001fff067819 */ /* 0x000fe40000011404 */
[----:B------:R-:W-:-:S03]  /*9900*/  IADD3 R3, R3, R7, RZ ;  /* 0x0000000703037210 */ /* 0x000fc60007ffe0ff */
        /* <DEDUP_REMOVED lines=16> */
[----:B------:R-:W-:-:S03]  /*9a10*/  IMAD.IADD R0, R36, 0x1, R0 ;  /* 0x0000000124007824 */ /* 0x000fc600078e0200 */
        /* <DEDUP_REMOVED lines=16> */
[----:B------:R-:W-:Y:S01]  /*9b20*/  ISETP.GE.AND P0, PT, R7, UR39, PT ;  /* 0x0000002707007c0c */ /* 0x000fe2000bf06270 */
[----:B------:R-:W-:-:S12]  /*9b30*/  VIADD R7, R0, 0x30 ;  /* 0x0000003000077836 */ /* 0x000fd80000000000 */
[----:B0-----:R-:W-:Y:S02]  /*9b40*/  @!P0 LEA R2, P1, R21, R14, 0x1 ;  /* 0x0000000e15028211 */ /* 0x001fe400078208ff */
[----:B------:R-:W0:Y:S03]  /*9b50*/  SHFL.IDX PT, R14, R4, 0x3, 0x181f ;  /* 0x00781f00040e7f89 */ /* 0x000e2600000e0000 */
[----:B--2---:R-:W-:Y:S02]  /*9b60*/  @!P0 IMAD.X R3, RZ, RZ, R6, P1 ;  /* 0x000000ffff038224 */ /* 0x004fe400008e0606 */
        /* <DEDUP_REMOVED lines=12> */
[----:B------:R-:W0:Y:S02]  /*9c30*/  SHFL.IDX PT, R14, R4, 0x5, 0x181f ;  /* 0x00b81f00040e7f89 */ /* 0x000e2400000e0000 */
[----:B--2---:R-:W-:Y:S02]  /*9c40*/  @!P0 IADD3.X R3, RZ, R6, RZ, P1, !PT ;  /* 0x00000006ff038210 */ /* 0x004fe40000ffe4ff */
        /* <DEDUP_REMOVED lines=9> */
[----:B------:R-:W-:-:S13]  /*9ce0*/  ISETP.GE.AND P0, PT, R7, UR39, PT ;  /* 0x0000002707007c0c */ /* 0x000fda000bf06270 */
[----:B0-----:R-:W-:Y:S02]  /*9cf0*/  @!P0 LEA R2, P1, R21, R14, 0x1 ;  /* 0x0000000e15028211 */ /* 0x001fe400078208ff */
[----:B------:R0:W3:Y:S03]  /*9d00*/  SHFL.IDX PT, R14, R4, 0x7, 0x181f ;  /* 0x00f81f00040e7f89 */ /* 0x0000e600000e0000 */
[----:B--2---:R-:W-:Y:S02]  /*9d10*/  @!P0 IMAD.X R3, RZ, RZ, R6, P1 ;  /* 0x000000ffff038224 */ /* 0x004fe400008e0606 */
[----:B------:R0:W2:Y:S04]  /*9d20*/  SHFL.IDX PT, R6, R5, 0x7, 0x181f ;  /* 0x00f81f0005067f89 */ /* 0x0000a800000e0000 */
[----:B------:R0:W-:Y:S02]  /*9d30*/  @!P0 LDGSTS.E.BYPASS.LTC128B.128 [R20+0x1b400], desc[UR48][R2.64], !P5 ;  /* 0x1b40000002148fae */ /* 0x0001e4000e901d70 */
.L_x_9152:
[----:B0-----:R-:W4:Y:S01]  /*9d40*/  LDL R5, [R1+0x4] ;  /* 0x0000040001057983 */ /* 0x001f220000100800 */
[----:B------:R-:W-:-:S05]  /*9d50*/  VIADD R0, R0, 0x70 ;  /* 0x0000007000007836 */ /* 0x000fca0000000000 */
[----:B------:R-:W-:-:S13]  /*9d60*/  ISETP.GE.AND P0, PT, R0, UR39, PT ;  /* 0x0000002700007c0c */ /* 0x000fda000bf06270 */
[----:B---3--:R-:W-:-:S05]  /*9d70*/  @!P0 LEA R2, P1, R21, R14, 0x1 ;  /* 0x0000000e15028211 */ /* 0x008fca00078208ff */
[----:B--2---:R-:W-:-:S05]  /*9d80*/  @!P0 IMAD.X R3, RZ, RZ, R6, P1 ;  /* 0x000000ffff038224 */ /* 0x004fca00008e0606 */
[----:B------:R-:W-:Y:S01]  /*9d90*/  @!PT LDS RZ, [RZ] ;  /* 0x00000000fffff984 */ /* 0x000fe20000000800 */
[----:B------:R-:W-:Y:S01]  /*9da0*/  @!PT LDS RZ, [RZ] ;  /* 0x00000000fffff984 */ /* 0x000fe20000000800 */
[----:B------:R-:W-:Y:S01]  /*9db0*/  @!PT LDS RZ, [RZ] ;  /* 0x00000000fffff984 */ /* 0x000fe20000000800 */
[----:B------:R0:W-:Y:S01]  /*9dc0*/  @!P0 LDGSTS.E.BYPASS.LTC128B.128 [R20+0x1bc00], desc[UR48][R2.64], !P5 ;  /* 0x1bc0000002148fae */ /* 0x0001e2000e901d70 */
[----:B------:R-:W-:Y:S01]  /*9dd0*/  NOP ;  /* 0x0000000000007918 */ /* 0x000fe20000000000 */
[----:B------:R-:W-:Y:S02]  /*9de0*/  SYNCS.ARRIVE.TRANS64.RED.A0T1 RZ, [UR37+0x22800], RZ ;  /* 0x022800ffffff79a7 */ /* 0x000fe40008200425 */
[----:B------:R-:W-:Y:S01]  /*9df0*/  ARRIVES.LDGSTSBAR.64.TRANSCNT [UR37+0x22800] ;  /* 0x02280000ff0079b0 */ /* 0x000fe20008000aa5 */
[----:B----4-:R-:W-:-:S04]  /*9e00*/  LOP3.LUT R0, R5, 0x1, RZ, 0xc, !PT ;  /* 0x0000000105007812 */ /* 0x010fc800078e0cff */
[----:B------:R-:W-:Y:S01]  /*9e10*/  SHF.L.U32 R0, R0, 0x1f, RZ ;  /* 0x0000001f00007819 */ /* 0x000fe200000006ff */
[----:B------:R-:W-:Y:S01]  /*9e20*/  NOP ;  /* 0x0000000000007918 */ /* 0x000fe20000000000 */
[----:B------:R-:W-:Y:S01]  /*9e30*/  SYNCS.ARRIVE.TRANS64.A1T0 RZ, [UR37+0x22800], RZ ;  /* 0x022800ffffff79a7 */ /* 0x000fe20008100025 */
[----:B------:R-:W-:Y:S01]  /*9e40*/  BSSY B0, `(.L_x_9081) ;  /* 0x0000003000007945 */ /* 0x000fe20003800000 */
[----:B------:R-:W2:Y:S03]  /*9e50*/  SYNCS.PHASECHK.TRANS64.TRYWAIT P0, [UR37+0x22820], R0 ;  /* 0x02282000ff0075a7 */ /* 0x000ea60008000165 */
[----:B0-2---:R-:W-:Y:S05]  /*9e60*/  @!P0 BRA `(.L_x_9082) ;  /* 0x0000002c00cc8947 */ /* 0x005fea0003800000 */
.L_x_9153:
[----:B------:R-:W-:Y:S05]  /*9e70*/  BSYNC B0 ;  /* 0x0000000000007941 */ /* 0x000fea0003800000 */
.L_x_9081:
[----:B------:R-:W-:-:S04]  /*9e80*/  MOV R2, UR41 ;  /* 0x0000002900027c02 */ /* 0x000fc80008000f00 */
[----:B------:R-:W-:-:S13]  /*9e90*/  ISETP.NE.AND P0, PT, R2, 0x3, PT ;  /* 0x000000030200780c */ /* 0x000fda0003f05270 */
[----:B------:R-:W-:Y:S05]  /*9ea0*/  @!P0 BRA `(.L_x_9083) ;  /* 0x0000000000048947 */ /* 0x000fea0003800000 */
[----:B------:R-:W-:Y:S01]  /*9eb0*/  BPT.TRAP 0x1 ;  /* 0x000000040000795c */ /* 0x000fe20000300000 */
.L_x_9083:
[----:B0-----:R-:W-:Y:S01]  /*9ec0*/  SHF.L.U32 R3, R27, 0x1f, RZ ;  /* 0x0000001f1b037819 */ /* 0x001fe200000006ff */
[----:B------:R-:W-:Y:S03]  /*9ed0*/  BSSY B0, `(.L_x_9084) ;  /* 0x0000003000007945 */ /* 0x000fe60003800000 */
[----:B------:R-:W0:Y:S02]  /*9ee0*/  SYNCS.PHASECHK.TRANS64.TRYWAIT P0, [R22+URZ+0x22860], R3 ;  /* 0x02286003160075a7 */ /* 0x000e24000800017f */
[----:B0-----:R-:W-:Y:S05]  /*9ef0*/  @!P0 BRA `(.L_x_9085) ;  /* 0x0000002c00c08947 */ /* 0x001fea0003800000 */
.L_x_9154:
[----:B------:R-:W-:Y:S05]  /*9f00*/  BSYNC B0 ;  /* 0x0000000000007941 */ /* 0x000fea0003800000 */
.L_x_9084:
[----:B------:R-:W2:Y:S01]  /*9f10*/  LDL.LU R0, [R1] ;  /* 0x0000000001007983 */ /* 0x000ea20000300800 */
[----:B------:R-:W-:Y:S01]  /*9f20*/  ULDC.64 UR4, c[0x0][0x328] ;  /* 0x0000ca0000047ab9 */ /* 0x000fe20000000a00 */
[----:B------:R-:W-:Y:S02]  /*9f30*/  IMAD R6, R17, 0x6000, R31 ;  /* 0x0000600011067824 */ /* 0x000fe400078e021f */
[----:B------:R-:W-:Y:S02]  /*9f40*/  IMAD R26, R26, UR4, RZ ;  /* 0x000000041a1a7c24 */ /* 0x000fe4000f8e02ff */
[----:B0-----:R-:W-:-:S04]  /*9f50*/  IMAD.WIDE.U32 R2, R25, UR4, RZ ;  /* 0x0000000419027c25 */ /* 0x001fc8000f8e00ff */
[----:B------:R-:W-:Y:S01]  /*9f60*/  IMAD R5, R25, UR5, R26 ;  /* 0x0000000519057c24 */ /* 0x000fe2000f8e021a */
[----:B------:R-:W-:-:S03]  /*9f70*/  ULDC.64 UR4, c[0x0][0x338] ;  /* 0x0000ce0000047ab9 */ /* 0x000fc60000000a00 */
[----:B------:R-:W-:Y:S02]  /*9f80*/  IMAD.IADD R3, R3, 0x1, R5 ;  /* 0x0000000103037824 */ /* 0x000fe400078e0205 */
[----:B------:R-:W-:-:S04]  /*9f90*/  IMAD.WIDE.U32 R2, R24, UR4, R2 ;  /* 0x0000000418027c25 */ /* 0x000fc8000f8e0002 */
[----:B--2---:R-:W-:-:S04]  /*9fa0*/  IMAD R5, R0, UR4, RZ ;  /* 0x0000000400057c24 */ /* 0x004fc8000f8e02ff */
        /* <DEDUP_REMOVED lines=12> */
[----:B------:R-:W-:Y:S01]  /*a070*/  LOP3.LUT P6, RZ, R16, 0x800000, RZ, 0xc0, !PT ;  /* 0x0080000010ff7812 */ /* 0x000fe200078cc0ff */
[----:B------:R-:W0:Y:S01]  /*a080*/  S2R R4, SR_TID.X ;  /* 0x0000000000047919 */ /* 0x000e220000002100 */
[----:B------:R-:W-:Y:S02]  /*a090*/  LEA R6, R6, UR37, 0x1 ;  /* 0x0000002506067c11 */ /* 0x000fe4000f8e08ff */
[----:B------:R-:W-:Y:S01]  /*a0a0*/  P2R R20, PR, RZ, 0x40 ;  /* 0x00000040ff147803 */ /* 0x000fe20000000000 */
[----:B------:R-:W2:Y:S01]  /*a0b0*/  SHFL.IDX PT, R2, R8, RZ, 0x181f ;  /* 0x00181fff08027589 */ /* 0x000ea200000e0000 */
        /* <DEDUP_REMOVED lines=11> */
[----:B------:R3:W-:Y:S01]  /*a170*/  STL [R1+0xc], R17 ;  /* 0x00000c1101007387 */ /* 0x0007e20000100800 */
[----:B------:R-:W-:-:S02]  /*a180*/  P2R R9, PR, RZ, 0x40 ;  /* 0x00000040ff097803 */ /* 0x000fc40000000000 */
[C---:B------:R-:W-:Y:S01]  /*a190*/  LOP3.LUT P6, RZ, R16.reuse, 0x20000000, RZ, 0xc0, !PT ;  /* 0x2000000010ff7812 */ /* 0x040fe200078cc0ff */
[----:B------:R-:W4:Y:S01]  /*a1a0*/  SHFL.IDX PT, R3, R7, RZ, 0x181f ;  /* 0x00181fff07037589 */ /* 0x000f2200000e0000 */
[C---:B------:R-:W-:Y:S02]  /*a1b0*/  LOP3.LUT P2, RZ, R16.reuse, 0x10000, RZ, 0xc0, !PT ;  /* 0x0001000010ff7812 */ /* 0x040fe4000784c0ff */
[----:B------:R-:W-:Y:S02]  /*a1c0*/  P2R R23, PR, RZ, 0x40 ;  /* 0x00000040ff177803 */ /* 0x000fe40000000000 */
[----:B------:R-:W-:Y:S02]  /*a1d0*/  LOP3.LUT P6, RZ, R35, 0x1, RZ, 0xc0, !PT ;  /* 0x0000000123ff7812 */ /* 0x000fe400078cc0ff */
[----:B------:R-:W-:Y:S01]  /*a1e0*/  LOP3.LUT P1, RZ, R16, 0x8000, RZ, 0xc0, !PT ;  /* 0x0000800010ff7812 */ /* 0x000fe2000782c0ff */
[----:B0-----:R-:W-:Y:S01]  /*a1f0*/  IMAD.SHL.U32 R4, R4, 0x8, RZ ;  /* 0x0000000804047824 */ /* 0x001fe200078e00ff */
[----:B------:R-:W-:-:S02]  /*a200*/  P2R R24, PR, RZ, 0x40 ;  /* 0x00000040ff187803 */ /* 0x000fc40000000000 */
[----:B------:R-:W-:Y:S02]  /*a210*/  LOP3.LUT P6, RZ, R16, 0x100000, RZ, 0xc0, !PT ;  /* 0x0010000010ff7812 */ /* 0x000fe400078cc0ff */
[----:B------:R-:W-:Y:S02]  /*a220*/  LOP3.LUT R4, R4, 0x38, RZ, 0xc0, !PT ;  /* 0x0000003804047812 */ /* 0x000fe400078ec0ff */
[----:B------:R-:W-:Y:S02]  /*a230*/  P2R R25, PR, RZ, 0x40 ;  /* 0x00000040ff197803 */ /* 0x000fe40000000000 */
[----:B------:R-:W-:-:S04]  /*a240*/  LOP3.LUT P6, RZ, R16, 0x2000000, RZ, 0xc0, !PT ;  /* 0x0200000010ff7812 */ /* 0x000fc800078cc0ff */
[----:B------:R-:W-:Y:S02]  /*a250*/  P2R R26, PR, RZ, 0x40 ;  /* 0x00000040ff1a7803 */ /* 0x000fe40000000000 */
[----:B------:R-:W-:-:S04]  /*a260*/  LOP3.LUT P6, RZ, R16, 0x40000000, RZ, 0xc0, !PT ;  /* 0x4000000010ff7812 */ /* 0x000fc800078cc0ff */
[----:B------:R-:W-:Y:S02]  /*a270*/  P2R R0, PR, RZ, 0x40 ;  /* 0x00000040ff007803 */ /* 0x000fe40000000000 */
[----:B------:R-:W-:-:S03]  /*a280*/  LOP3.LUT P6, RZ, R35, 0x2, RZ, 0xc0, !PT ;  /* 0x0000000223ff7812 */ /* 0x000fc600078cc0ff */
[----:B------:R0:W-:Y:S01]  /*a290*/  STL [R1], R0 ;  /* 0x0000000001007387 */ /* 0x0001e20000100800 */
[----:B---3--:R-:W-:Y:S02]  /*a2a0*/  P2R R17, PR, RZ, 0x40 ;  /* 0x00000040ff117803 */ /* 0x008fe40000000000 */
[----:B------:R-:W-:-:S04]  /*a2b0*/  LOP3.LUT P6, RZ, R16, 0x200000, RZ, 0xc0, !PT ;  /* 0x0020000010ff7812 */ /* 0x000fc800078cc0ff */
[----:B------:R-:W-:Y:S02]  /*a2c0*/  P2R R19, PR, RZ, 0x40 ;  /* 0x00000040ff137803 */ /* 0x000fe40000000000 */
[----:B------:R-:W-:Y:S01]  /*a2d0*/  LOP3.LUT P6, RZ, R16, 0x4000000, RZ, 0xc0, !PT ;  /* 0x0400000010ff7812 */ /* 0x000fe200078cc0ff */
[----:B0-----:R-:W-:-:S03]  /*a2e0*/  IMAD.SHL.U32 R0, R4, 0x2, RZ ;  /* 0x0000000204007824 */ /* 0x001fc600078e00ff */
[----:B-1----:R-:W-:Y:S02]  /*a2f0*/  P2R R22, PR, RZ, 0x40 ;  /* 0x00000040ff167803 */ /* 0x002fe40000000000 */
[----:B------:R-:W-:Y:S02]  /*a300*/  LOP3.LUT P6, RZ, R16, 0x80000000, RZ, 0xc0, !PT ;  /* 0x8000000010ff7812 */ /* 0x000fe400078cc0ff */
[----:B--2---:R-:W-:Y:S02]  /*a310*/  IADD3 R14, P0, R2, R0, RZ ;  /* 0x00000000020e7210 */ /* 0x004fe40007f1e0ff */
[----:B------:R-:W-:Y:S01]  /*a320*/  P2R R27, PR, RZ, 0x40 ;  /* 0x00000040ff1b7803 */ /* 0x000fe20000000000 */
[----:B------:R-:W0:Y:S01]  /*a330*/  SHFL.IDX PT, R2, R8, 0x1, 0x181f ;  /* 0x00381f0008027f89 */ /* 0x000e2200000e0000 */
[----:B------:R-:W-:Y:S01]  /*a340*/  LOP3.LUT P6, RZ, R35, 0x4, RZ, 0xc0, !PT ;  /* 0x0000000423ff7812 */ /* 0x000fe200078cc0ff */
[----:B----4-:R-:W-:Y:S02]  /*a350*/  IMAD.X R15, RZ, RZ, R3, P0 ;  /* 0x000000ffff0f7224 */ /* 0x010fe400000e0603 */
[----:B------:R-:W1:Y:S10]  /*a360*/  SHFL.IDX PT, R3, R7, 0x1, 0x181f ;  /* 0x00381f0007037f89 */ /* 0x000e7400000e0000 */
[----:B------:R-:W-:Y:S01]  /*a370*/  LDGSTS.E.BYPASS.LTC128B.128 [R6+0x400], desc[UR48][R14.64], !P6 ;  /* 0x004000000e067fae */ /* 0x000fe2000f101d70 */
[----:B------:R-:W-:-:S03]  /*a380*/  ISETP.NE.AND P6, PT, R27, RZ, PT ;  /* 0x000000ff1b00720c */ /* 0x000fc60003fc5270 */
[----:B------:R-:W5:Y:S01]  /*a390*/  LDL.LU R27, [R1+0x18] ;  /* 0x00001800011b7983 */ /* 0x000f620000300800 */
[----:B0-----:R-:W-:-:S03]  /*a3a0*/  IADD3 R12, P0, R2, R0, RZ ;  /* 0x00000000020c7210 */ /* 0x001fc60007f1e0ff */
[----:B------:R-:W0:Y:S01]  /*a3b0*/  SHFL.IDX PT, R2, R8, 0x2, 0x181f ;  /* 0x00581f0008027f89 */ /* 0x000e2200000e0000 */
[----:B-1----:R-:W-:-:S05]  /*a3c0*/  IADD3.X R13, RZ, R3, RZ, P0, !PT ;  /* 0x00000003ff0d7210 */ /* 0x002fca00007fe4ff */
[----:B------:R-:W-:Y:S01]  /*a3d0*/  LDGSTS.E.BYPASS.LTC128B.128 [R6+0x3400], desc[UR48][R14.64+0x80], !P6 ;  /* 0x034000800e067fae */ /* 0x000fe2000f101d70 */
[----:B------:R-:W-:-:S03]  /*a3e0*/  ISETP.NE.AND P6, PT, R22, RZ, PT ;  /* 0x000000ff1600720c */ /* 0x000fc60003fc5270 */
[----:B------:R-:W5:Y:S04]  /*a3f0*/  LDL.LU R22, [R1+0x14] ;  /* 0x0000140001167983 */ /* 0x000f680000300800 */
[----:B------:R-:W1:Y:S06]  /*a400*/  SHFL.IDX PT, R3, R7, 0x2, 0x181f ;  /* 0x00581f0007037f89 */ /* 0x000e6c00000e0000 */
[----:B------:R-:W-:Y:S01]  /*a410*/  LDGSTS.E.BYPASS.LTC128B.128 [R6+0x6400], desc[UR48][R14.64+0x100], !P6 ;  /* 0x064001000e067fae */ /* 0x000fe2000f101d70 */
[----:B------:R-:W-:-:S03]  /*a420*/  ISETP.NE.AND P6, PT, R19, RZ, PT ;  /* 0x000000ff1300720c */ /* 0x000fc60003fc5270 */
[----:B------:R-:W5:Y:S01]  /*a430*/  LDL.LU R19, [R1+0x10] ;  /* 0x0000100001137983 */ /* 0x000f620000300800 */
[----:B0-----:R-:W-:-:S03]  /*a440*/  IADD3 R10, P0, R2, R0, RZ ;  /* 0x00000000020a7210 */ /* 0x001fc60007f1e0ff */
[----:B------:R-:W0:Y:S06]  /*a450*/  SHFL.IDX PT, R2, R8, 0x3, 0x181f ;  /* 0x00781f0008027f89 */ /* 0x000e2c00000e0000 */
[----:B------:R2:W-:Y:S01]  /*a460*/  LDGSTS.E.BYPASS.LTC128B.128 [R6+0x9400], desc[UR48][R14.64+0x180], !P6 ;  /* 0x094001800e067fae */ /* 0x0005e2000f101d70 */
[----:B-1----:R-:W-:-:S03]  /*a470*/  IMAD.X R11, RZ, RZ, R3, P0 ;  /* 0x000000ffff0b7224 */ /* 0x002fc600000e0603 */
[----:B------:R-:W3:Y:S01]  /*a480*/  LDL.LU R15, [R1] ;  /* 0x00000000010f7983 */ /* 0x000ee20000300800 */
[----:B------:R-:W-:-:S03]  /*a490*/  ISETP.NE.AND P6, PT, R17, RZ, PT ;  /* 0x000000ff1100720c */ /* 0x000fc60003fc5270 */
[----:B------:R1:W5:Y:S01]  /*a4a0*/  LDL.LU R17, [R1+0xc] ;  /* 0x00000c0001117983 */ /* 0x0003620000300800 */
[----:B0-----:R-:W-:-:S03]  /*a4b0*/  IADD3 R4, P0, R2, R0, RZ ;  /* 0x0000000002047210 */ /* 0x001fc60007f1e0ff */
[----:B------:R-:W0:Y:S04]  /*a4c0*/  SHFL.IDX PT, R3, R7, 0x3, 0x181f ;  /* 0x00781f0007037f89 */ /* 0x000e2800000e0000 */
[----:B------:R-:W4:Y:S04]  /*a4d0*/  SHFL.IDX PT, R2, R8, 0x4, 0x181f ;  /* 0x00981f0008027f89 */ /* 0x000f2800000e0000 */
[----:B------:R1:W-:Y:S01]  /*a4e0*/  LDGSTS.E.BYPASS.LTC128B.128 [R6+0xc00], desc[UR48][R12.64], !P6 ;  /* 0x00c000000c067fae */ /* 0x0003e2000f101d70 */
[----:B0-----:R-:W-:-:S03]  /*a4f0*/  IMAD.X R5, RZ, RZ, R3, P0 ;  /* 0x000000ffff057224 */ /* 0x001fc600000e0603 */
[----:B------:R-:W0:Y:S01]  /*a500*/  SHFL.IDX PT, R3, R7, 0x4, 0x181f ;  /* 0x00981f0007037f89 */ /* 0x000e2200000e0000 */
[----:B----4-:R-:W-:-:S03]  /*a510*/  IADD3 R2, P0, R2, R0, RZ ;  /* 0x0000000002027210 */ /* 0x010fc60007f1e0ff */
[----:B--2---:R1:W2:Y:S02]  /*a520*/  SHFL.IDX PT, R14, R8, 0x5, 0x181f ;  /* 0x00b81f00080e7f89 */ /* 0x0042a400000e0000 */
[----:B0-----:R-:W-:Y:S01]  /*a530*/  IMAD.X R3, RZ, RZ, R3, P0 ;  /* 0x000000ffff037224 */ /* 0x001fe200000e0603 */
[----:B------:R-:W-:Y:S01]  /*a540*/  LOP3.LUT P0, RZ, R16, 0x8000000, RZ, 0xc0, !PT ;  /* 0x0800000010ff7812 */ /* 0x000fe2000780c0ff */
[----:B------:R-:W0:Y:S01]  /*a550*/  SHFL.IDX PT, R7, R7, 0x5, 0x181f ;  /* 0x00b81f0007077f89 */ /* 0x000e2200000e0000 */
[----:B---3--:R-:W-:-:S13]  /*a560*/  ISETP.NE.AND P6, PT, R15, RZ, PT ;  /* 0x000000ff0f00720c */ /* 0x008fda0003fc5270 */
        /* <DEDUP_REMOVED lines=16> */
[----:B------:R1:W-:Y:S10]  /*a670*/  LDGSTS.E.BYPASS.LTC128B.128 [R6+0x4c00], desc[UR48][R4.64+0x80], !P0 ;  /* 0x04c0008004067fae */ /* 0x0003f4000c101d70 */
[----:B------:R1:W-:Y:S04]  /*a680*/  LDGSTS.E.BYPASS.LTC128B.128 [R6+0x7c00], desc[UR48][R4.64+0x100], !P6 ;  /* 0x07c0010004067fae */ /* 0x0003e8000f101d70 */
[----:B------:R1:W-:Y:S04]  /*a690*/  LDGSTS.E.BYPASS.LTC128B.128 [R6+0xac00], desc[UR48][R4.64+0x180], !P5 ;  /* 0x0ac0018004067fae */ /* 0x0003e8000e901d70 */
[----:B------:R1:W-:Y:S04]  /*a6a0*/  LDGSTS.E.BYPASS.LTC128B.128 [R6+0x2400], desc[UR48][R2.64], !P4 ;  /* 0x0240000002067fae */ /* 0x0003e8000e101d70 */
[----:B------:R1:W-:Y:S04]  /*a6b0*/  LDGSTS.E.BYPASS.LTC128B.128 [R6+0x5400], desc[UR48][R2.64+0x80], !P3 ;  /* 0x0540008002067fae */ /* 0x0003e8000d901d70 */
[----:B------:R1:W-:Y:S04]  /*a6c0*/  LDGSTS.E.BYPASS.LTC128B.128 [R6+0x8400], desc[UR48][R2.64+0x100], !P2 ;  /* 0x0840010002067fae */ /* 0x0003e8000d101d70 */
[----:B0-2---:R1:W-:Y:S02]  /*a6d0*/  LDGSTS.E.BYPASS.LTC128B.128 [R6+0xb400], desc[UR48][R2.64+0x180], !P1 ;  /* 0x0b40018002067fae */ /* 0x0053e4000c901d70 */
.L_x_9168:
[C---:B------:R-:W-:Y:S02]  /*a6e0*/  LOP3.LUT P4, RZ, R35.reuse, 0x40, RZ, 0xc0, !PT ;  /* 0x0000004023ff7812 */ /* 0x040fe4000788c0ff */
[C---:B------:R-:W-:Y:S02]  /*a6f0*/  LOP3.LUT P3, RZ, R35.reuse, 0x20, RZ, 0xc0, !PT ;  /* 0x0000002023ff7812 */ /* 0x040fe4000786c0ff */
[C---:B------:R-:W-:Y:S02]  /*a700*/  LOP3.LUT P2, RZ, R35.reuse, 0x10, RZ, 0xc0, !PT ;  /* 0x0000001023ff7812 */ /* 0x040fe4000784c0ff */
[----:B------:R-:W-:Y:S02]  /*a710*/  LOP3.LUT P1, RZ, R35, 0x8, RZ, 0xc0, !PT ;  /* 0x0000000823ff7812 */ /* 0x000fe4000782c0ff */
[----:B-1----:R-:W-:-:S05]  /*a720*/  IADD3 R2, P0, R14, R0, RZ ;  /* 0x000000000e027210 */ /* 0x002fca0007f1e0ff */
[----:B------:R-:W-:Y:S01]  /*a730*/  IMAD.X R3, RZ, RZ, R7, P0 ;  /* 0x000000ffff037224 */ /* 0x000fe200000e0607 */
[----:B------:R-:W-:-:S04]  /*a740*/  PLOP3.LUT P0, PT, PT, PT, PT, 0x80, 0x0 ;  /* 0x000000000000781c */ /* 0x000fc80003f0f070 */
[----:B------:R-:W-:Y:S01]  /*a750*/  @!PT LDS RZ, [RZ] ;  /* 0x00000000fffff984 */ /* 0x000fe20000000800 */
[----:B------:R-:W-:Y:S01]  /*a760*/  @!PT LDS RZ, [RZ] ;  /* 0x00000000fffff984 */ /* 0x000fe20000000800 */
[----:B------:R-:W-:Y:S01]  /*a770*/  @!PT LDS RZ, [RZ] ;  /* 0x00000000fffff984 */ /* 0x000fe20000000800 */
[----:B------:R0:W-:Y:S04]  /*a780*/  LDGSTS.E.BYPASS.LTC128B.128 [R6+0x2c00], desc[UR48][R2.64], !P4 ;  /* 0x02c0000002067fae */ /* 0x0001e8000e101d70 */
[----:B------:R0:W-:Y:S04]  /*a790*/  LDGSTS.E.BYPASS.LTC128B.128 [R6+0x5c00], desc[UR48][R2.64+0x80], !P3 ;  /* 0x05c0008002067fae */ /* 0x0001e8000d901d70 */
[----:B------:R0:W-:Y:S04]  /*a7a0*/  LDGSTS.E.BYPASS.LTC128B.128 [R6+0x8c00], desc[UR48][R2.64+0x100], !P2 ;  /* 0x08c0010002067fae */ /* 0x0001e8000d101d70 */
[----:B------:R0:W-:Y:S01]  /*a7b0*/  LDGSTS.E.BYPASS.LTC128B.128 [R6+0xbc00], desc[UR48][R2.64+0x180], !P1 ;  /* 0x0bc0018002067fae */ /* 0x0001e2000c901d70 */
[----:B------:R-:W-:Y:S01]  /*a7c0*/  NOP ;  /* 0x0000000000007918 */ /* 0x000fe20000000000 */
.L_x_9087:
        /* <DEDUP_REMOVED lines=11> */
.L_x_9088:
        /* <DEDUP_REMOVED lines=10> */
[----:B------:R-:W-:-:S07]  /*a920*/  MOV R20, UR40 ;  /* 0x0000002800147c02 */ /* 0x000fce0008000f00 */
.L_x_9102:
[----:B------:R-:W0:Y:S01]  /*a930*/  LDC R2, c[0x0][0x430] ;  /* 0x00010c00ff027b82 */ /* 0x000e220000000800 */
[----:B------:R-:W-:Y:S01]  /*a940*/  ISETP.GT.U32.AND P0, PT, R28, 0x5f, PT ;  /* 0x0000005f1c00780c */ /* 0x000fe20003f04070 */
[----:B------:R-:W-:Y:S01]  /*a950*/  IMAD R3, R20, 0x60, R32 ;  /* 0x0000006014037824 */ /* 0x000fe200078e0220 */
[----:B------:R-:W-:Y:S01]  /*a960*/  ULDC UR4, c[0x0][0x430] ;  /* 0x00010c0000047ab9 */ /* 0x000fe20000000800 */
[----:B------:R-:W-:Y:S02]  /*a970*/  IMAD.U32 R10, RZ, RZ, UR41 ;  /* 0x00000029ff0a7e24 */ /* 0x000fe4000f8e00ff */
[----:B------:R-:W-:-:S04]  /*a980*/  IMAD.IADD R8, R28, 0x1, R3 ;  /* 0x000000011c087824 */ /* 0x000fc800078e0203 */
[----:B------:R-:W-:-:S04]  /*a990*/  IMAD.MOV.U32 R9, RZ, RZ, R8 ;  /* 0x000000ffff097224 */ /* 0x000fc800078e0008 */
[----:B-1----:R-:W1:Y:S01]  /*a9a0*/  @!P0 LDC.64 R4, c[0x0][0x428] ;  /* 0x00010a00ff048b82 */ /* 0x002e620000000a00 */
[----:B0-----:R-:W-:-:S13]  /*a9b0*/  ISETP.NE.AND P1, PT, R2, 0x1, PT ;  /* 0x000000010200780c */ /* 0x001fda0003f25270 */
[----:B------:R-:W0:Y:S08]  /*a9c0*/  @P1 LDC R7, c[0x0][0x434] ;  /* 0x00010d00ff071b82 */ /* 0x000e300000000800 */
[----:B--2---:R-:W2:Y:S01]  /*a9d0*/  @P1 LDC R3, c[0x0][0x438] ;  /* 0x00010e00ff031b82 */ /* 0x004ea20000000800 */
[----:B0-----:R-:W-:-:S07]  /*a9e0*/  @P1 IMAD.HI.U32 R2, R8, R7, RZ ;  /* 0x0000000708021227 */ /* 0x001fce00078e00ff */
[----:B------:R-:W0:Y:S01]  /*a9f0*/  @!P0 LDC.64 R6, c[0x0][0x418] ;  /* 0x00010600ff068b82 */ /* 0x000e220000000a00 */
[----:B--2---:R-:W-:Y:S01]  /*aa00*/  @P1 SHF.R.U32.HI R9, RZ, R3, R2 ;  /* 0x00000003ff091219 */ /* 0x004fe20000011602 */
[----:B-1----:R-:W-:-:S03]  /*aa10*/  @!P0 IMAD R2, R33, R4, RZ ;  /* 0x0000000421028224 */ /* 0x002fc600078e02ff */
[--C-:B------:R-:W-:Y:S01]  /*aa20*/  @!P0 SHF.R.S32.HI R3, RZ, 0x1f, R9.reuse ;  /* 0x0000001fff038819 */ /* 0x100fe20000011409 */
        /* <DEDUP_REMOVED lines=8> */
[----:B------:R-:W-:Y:S02]  /*aab0*/  ISETP.NE.AND P2, PT, R10, 0x3, PT ;  /* 0x000000030a00780c */ /* 0x000fe40003f45270 */
[----:B------:R-:W-:-:S05]  /*aac0*/  IADD3 R5, -R9, RZ, RZ ;  /* 0x000000ff09057210 */ /* 0x000fca0007ffe1ff */
[----:B------:R-:W-:-:S06]  /*aad0*/  IMAD R5, R5, UR4, R8 ;  /* 0x0000000405057c24 */ /* 0x000fcc000f8e0208 */
[----:B0-----:R-:W-:Y:S05]  /*aae0*/  @!P2 BRA `(.L_x_9090) ;  /* 0x000000000004a947 */ /* 0x001fea0003800000 */
[----:B------:R-:W-:Y:S01]  /*aaf0*/  BPT.TRAP 0x1 ;  /* 0x000000040000795c */ /* 0x000fe20000300000 */
.L_x_9090:
[----:B------:R-:W-:Y:S01]  /*ab00*/  LEA R18, R17, UR37, 0x3 ;  /* 0x0000002511127c11 */ /* 0x000fe2000f8e18ff */
[----:B------:R-:W-:Y:S01]  /*ab10*/  BSSY B1, `(.L_x_9091) ;  /* 0x0000005000017945 */ /* 0x000fe20003800000 */
[----:B------:R-:W-:Y:S02]  /*ab20*/  SHF.L.U32 R26, R27, 0x1f, RZ ;  /* 0x0000001f1b1a7819 */ /* 0x000fe400000006ff */
[----:B------:R-:W-:Y:S02]  /*ab30*/  SHF.R.S32.HI R23, RZ, 0x1f, R5 ;  /* 0x0000001fff177819 */ /* 0x000fe40000011405 */
[----:B------:R-:W0:Y:S02]  /*ab40*/  SYNCS.PHASECHK.TRANS64.TRYWAIT P0, [R18+URZ+0x22840], R26 ;  /* 0x0228401a120075a7 */ /* 0x000e24000800017f */
[----:B0-----:R-:W-:Y:S05]  /*ab50*/  @!P0 BRA `(.L_x_9092) ;  /* 0x0000002800f88947 */ /* 0x001fea0003800000 */
.L_x_9169:
[----:B------:R-:W-:Y:S05]  /*ab60*/  BSYNC B1 ;  /* 0x0000000000017941 */ /* 0x000fea0003800000 */
.L_x_9091:
        /* <DEDUP_REMOVED lines=24> */
[----:B------:R-:W-:-:S03]  /*acf0*/  LEA R22, R22, UR37, 0x1 ;  /* 0x0000002516167c11 */ /* 0x000fc6000f8e08ff */
[----:B------:R-:W2:Y:S04]  /*ad00*/  SHFL.IDX PT, R3, R24, RZ, 0x181f ;  /* 0x00181fff18037589 */ /* 0x000ea800000e0000 */
[----:B------:R-:W-:Y:S04]  /*ad10*/  SHFL.IDX PT, R6, R24, 0x1, 0x181f ;  /* 0x00381f0018067f89 */ /* 0x000fe800000e0000 */
[----:B------:R-:W-:Y:S01]  /*ad20*/  SHFL.IDX PT, R10, R21, 0x2, 0x181f ;  /* 0x00581f00150a7f89 */ /* 0x000fe200000e0000 */
[----:B-1----:R-:W-:-:S03]  /*ad30*/  IADD3 R2, P0, R14, R0, RZ ;  /* 0x000000000e027210 */ /* 0x002fc60007f1e0ff */
[----:B------:R-:W1:Y:S02]  /*ad40*/  SHFL.IDX PT, R14, R21, 0x1, 0x181f ;  /* 0x00381f00150e7f89 */ /* 0x000e6400000e0000 */
[----:B--2---:R-:W-:-:S05]  /*ad50*/  IMAD.X R3, RZ, RZ, R3, P0 ;  /* 0x000000ffff037224 */ /* 0x004fca00000e0603 */
[----:B------:R2:W-:Y:S04]  /*ad60*/  LDGSTS.E.BYPASS.LTC128B.128 [R22+0x1c400], desc[UR48][R2.64], !P1 ;  /* 0x1c40000002167fae */ /* 0x0005e8000c901d70 */
[----:B--2---:R-:W-:Y:S01]  /*ad70*/  SHFL.IDX PT, R2, R21, 0x3, 0x181f ;  /* 0x00781f0015027f89 */ /* 0x004fe200000e0000 */
[----:B-1----:R-:W-:-:S03]  /*ad80*/  IADD3 R8, P0, R14, R0, RZ ;  /* 0x000000000e087210 */ /* 0x002fc60007f1e0ff */
[----:B------:R-:W-:Y:S02]  /*ad90*/  SHFL.IDX PT, R3, R24, 0x3, 0x181f ;  /* 0x00781f0018037f89 */ /* 0x000fe400000e0000 */
[----:B------:R-:W-:Y:S01]  /*ada0*/  IMAD.X R9, RZ, RZ, R6, P0 ;  /* 0x000000ffff097224 */ /* 0x000fe200000e0606 */
[-C--:B------:R-:W-:Y:S01]  /*adb0*/  IADD3 R10, P0, R10, R0.reuse, RZ ;  /* 0x000000000a0a7210 */ /* 0x080fe20007f1e0ff */
[----:B------:R-:W1:Y:S04]  /*adc0*/  SHFL.IDX PT, R6, R24, 0x2, 0x181f ;  /* 0x00581f0018067f89 */ /* 0x000e6800000e0000 */
[----:B------:R2:W-:Y:S04]  /*add0*/  LDGSTS.E.BYPASS.LTC128B.128 [R22+0x1cc00], desc[UR48][R8.64], !P1 ;  /* 0x1cc0000008167fae */ /* 0x0005e8000c901d70 */
[----:B------:R-:W-:Y:S01]  /*ade0*/  SHFL.IDX PT, R14, R21, 0x5, 0x181f ;  /* 0x00b81f00150e7f89 */ /* 0x000fe200000e0000 */
[----:B-1----:R-:W-:Y:S01]  /*adf0*/  IMAD.X R11, RZ, RZ, R6, P0 ;  /* 0x000000ffff0b7224 */ /* 0x002fe200000e0606 */
[----:B------:R-:W-:-:S02]  /*ae00*/  IADD3 R6, P0, R2, R0, RZ ;  /* 0x0000000002067210 */ /* 0x000fc40007f1e0ff */
[----:B------:R-:W1:Y:S02]  /*ae10*/  SHFL.IDX PT, R2, R21, 0x4, 0x181f ;  /* 0x00981f0015027f89 */ /* 0x000e6400000e0000 */
[----:B------:R-:W-:Y:S02]  /*ae20*/  IADD3.X R7, RZ, R3, RZ, P0, !PT ;  /* 0x00000003ff077210 */ /* 0x000fe400007fe4ff */
[----:B------:R-:W3:Y:S04]  /*ae30*/  SHFL.IDX PT, R3, R24, 0x4, 0x181f ;  /* 0x00981f0018037f89 */ /* 0x000ee800000e0000 */
[----:B------:R2:W-:Y:S04]  /*ae40*/  LDGSTS.E.BYPASS.LTC128B.128 [R22+0x1d400], desc[UR48][R10.64], !P1 ;  /* 0x1d4000000a167fae */ /* 0x0005e8000c901d70 */
[----:B------:R2:W-:Y:S04]  /*ae50*/  LDGSTS.E.BYPASS.LTC128B.128 [R22+0x1dc00], desc[UR48][R6.64], !P1 ;  /* 0x1dc0000006167fae */ /* 0x0005e8000c901d70 */
[----:B------:R-:W4:Y:S01]  /*ae60*/  SHFL.IDX PT, R24, R24, 0x5, 0x181f ;  /* 0x00b81f0018187f89 */ /* 0x000f2200000e0000 */
[----:B-1----:R-:W-:-:S05]  /*ae70*/  IADD3 R2, P0, R2, R0, RZ ;  /* 0x0000000002027210 */ /* 0x002fca0007f1e0ff */
[----:B---3--:R-:W-:-:S05]  /*ae80*/  IMAD.X R3, RZ, RZ, R3, P0 ;  /* 0x000000ffff037224 */ /* 0x008fca00000e0603 */
[----:B------:R2:W-:Y:S03]  /*ae90*/  LDGSTS.E.BYPASS.LTC128B.128 [R22+0x1e400], desc[UR48][R2.64], !P1 ;  /* 0x1e40000002167fae */ /* 0x0005e6000c901d70 */
.L_x_9183:
        /* <DEDUP_REMOVED lines=8> */
.L_x_9094:
        /* <DEDUP_REMOVED lines=11> */
.L_x_9095:
[----:B------:R1:W-:Y:S01]  /*afd0*/  SYNCS.ARRIVE.TRANS64.A1T0 RZ, [R18+URZ+0x22830], RZ ;  /* 0x022830ff12ff79a7 */ /* 0x0003e2000810003f */
[----:B------:R-:W-:Y:S05]  /*afe0*/  @!P2 BRA `(.L_x_9096) ;  /* 0x000000000004a947 */ /* 0x000fea0003800000 */
[----:B------:R-:W-:Y:S01]  /*aff0*/  BPT.TRAP 0x1 ;  /* 0x000000040000795c */ /* 0x000fe20000300000 */
.L_x_9096:
[----:B------:R-:W2:Y:S01]  /*b000*/  SYNCS.PHASECHK.TRANS64.TRYWAIT P0, [R18+URZ+0x22860], R26 ;  /* 0x0228601a120075a7 */ /* 0x000ea2000800017f */
[----:B------:R-:W-:Y:S04]  /*b010*/  BSSY B1, `(.L_x_9097) ;  /* 0x0000002000017945 */ /* 0x000fe80003800000 */
[----:B--2---:R-:W-:Y:S05]  /*b020*/  @!P0 BRA `(.L_x_9098) ;  /* 0x0000002c00708947 */ /* 0x004fea0003800000 */
.L_x_9184:
[----:B------:R-:W-:Y:S05]  /*b030*/  BSYNC B1 ;  /* 0x0000000000017941 */ /* 0x000fea0003800000 */
.L_x_9097:
[----:B------:R-:W-:Y:S01]  /*b040*/  ULDC.64 UR4, c[0x0][0x328] ;  /* 0x0000ca0000047ab9 */ /* 0x000fe20000000a00 */
[C---:B------:R-:W-:Y:S01]  /*b050*/  LOP3.LUT P4, RZ, R16.reuse, 0x2, RZ, 0xc0, !PT ;  /* 0x0000000210ff7812 */ /* 0x040fe2000788c0ff */
[----:B------:R-:W-:Y:S01]  /*b060*/  IMAD R2, R23, UR4, RZ ;  /* 0x0000000417027c24 */ /* 0x000fe2000f8e02ff */
[C---:B------:R-:W-:Y:S01]  /*b070*/  LOP3.LUT P3, RZ, R16.reuse, 0x10, RZ, 0xc0, !PT ;  /* 0x0000001010ff7812 */ /* 0x040fe2000786c0ff */
[----:B------:R-:W-:Y:S01]  /*b080*/  IMAD R22, R17, 0x6000, R31 ;  /* 0x0000600011167824 */ /* 0x000fe200078e021f */
[C---:B------:R-:W-:Y:S01]  /*b090*/  LOP3.LUT P2, RZ, R16.reuse, 0x8, RZ, 0xc0, !PT ;  /* 0x0000000810ff7812 */ /* 0x040fe2000784c0ff */
[C---:B------:R-:W-:Y:S01]  /*b0a0*/  IMAD R7, R5.reuse, UR5, R2 ;  /* 0x0000000505077c24 */ /* 0x040fe2000f8e0202 */
[----:B------:R-:W-:Y:S01]  /*b0b0*/  LOP3.LUT P1, RZ, R16, 0x4, RZ, 0xc0, !PT ;  /* 0x0000000410ff7812 */ /* 0x000fe2000782c0ff */
        /* <DEDUP_REMOVED lines=17> */
[----:B------:R-:W3:Y:S01]  /*b1d0*/  SHFL.IDX PT, R14, R21, RZ, 0x181f ;  /* 0x00181fff150e7589 */ /* 0x000ee200000e0000 */
[----:B------:R-:W-:-:S03]  /*b1e0*/  LEA R22, R22, UR37, 0x1 ;  /* 0x0000002516167c11 */ /* 0x000fc6000f8e08ff */
[----:B------:R-:W4:Y:S04]  /*b1f0*/  SHFL.IDX PT, R3, R23, RZ, 0x181f ;  /* 0x00181fff17037589 */ /* 0x000f2800000e0000 */
[----:B------:R-:W-:Y:S01]  /*b200*/  SHFL.IDX PT, R2, R21, 0x4, 0x181f ;  /* 0x00981f0015027f89 */ /* 0x000fe200000e0000 */
[----:B---3--:R-:W-:-:S03]  /*b210*/  IADD3 R10, P0, R14, R0, RZ ;  /* 0x000000000e0a7210 */ /* 0x008fc60007f1e0ff */
[----:B------:R-:W3:Y:S01]  /*b220*/  SHFL.IDX PT, R14, R21, 0x1, 0x181f ;  /* 0x00381f00150e7f89 */ /* 0x000ee200000e0000 */
[----:B----4-:R-:W-:-:S03]  /*b230*/  IADD3.X R11, RZ, R3, RZ, P0, !PT ;  /* 0x00000003ff0b7210 */ /* 0x010fc600007fe4ff */
[----:B------:R-:W4:Y:S04]  /*b240*/  SHFL.IDX PT, R3, R23, 0x1, 0x181f ;  /* 0x00381f0017037f89 */ /* 0x000f2800000e0000 */
[----:B------:R0:W-:Y:S04]  /*b250*/  LDGSTS.E.BYPASS.LTC128B.128 [R22+0x400], desc[UR48][R10.64], !P4 ;  /* 0x004000000a167fae */ /* 0x0001e8000e101d70 */
[----:B------:R0:W-:Y:S04]  /*b260*/  LDGSTS.E.BYPASS.LTC128B.128 [R22+0x3400], desc[UR48][R10.64+0x80], !P3 ;  /* 0x034000800a167fae */ /* 0x0001e8000d901d70 */
[----:B------:R0:W-:Y:S04]  /*b270*/  LDGSTS.E.BYPASS.LTC128B.128 [R22+0x6400], desc[UR48][R10.64+0x100], !P2 ;  /* 0x064001000a167fae */ /* 0x0001e8000d101d70 */
[----:B------:R0:W-:Y:S01]  /*b280*/  LDGSTS.E.BYPASS.LTC128B.128 [R22+0x9400], desc[UR48][R10.64+0x180], !P1 ;  /* 0x094001800a167fae */ /* 0x0001e2000c901d70 */
[----:B---3--:R-:W-:-:S03]  /*b290*/  IADD3 R8, P0, R14, R0, RZ ;  /* 0x000000000e087210 */ /* 0x008fc60007f1e0ff */
[----:B------:R-:W3:Y:S02]  /*b2a0*/  SHFL.IDX PT, R14, R21, 0x2, 0x181f ;  /* 0x00581f00150e7f89 */ /* 0x000ee400000e0000 */
[----:B----4-:R-:W-:Y:S02]  /*b2b0*/  IMAD.X R9, RZ, RZ, R3, P0 ;  /* 0x000000ffff097224 */ /* 0x010fe400000e0603 */
        /* <DEDUP_REMOVED lines=14> */
[----:B------:R-:W-:Y:S02]  /*b3a0*/  SHFL.IDX PT, R14, R21, 0x5, 0x181f ;  /* 0x00b81f00150e7f89 */ /* 0x000fe400000e0000 */
[----:B----4-:R-:W-:Y:S01]  /*b3b0*/  IMAD.X R5, RZ, RZ, R3, P0 ;  /* 0x000000ffff057224 */ /* 0x010fe200000e0603 */
[----:B------:R-:W-:Y:S01]  /*b3c0*/  IADD3 R2, P0, R2, R0, RZ ;  /* 0x0000000002027210 */ /* 0x000fe20007f1e0ff */
[----:B------:R-:W3:Y:S04]  /*b3d0*/  SHFL.IDX PT, R3, R23, 0x4, 0x181f ;  /* 0x00981f0017037f89 */ /* 0x000ee800000e0000 */
[----:B------:R0:W-:Y:S04]  /*b3e0*/  LDGSTS.E.BYPASS.LTC128B.128 [R22+0x1c00], desc[UR48][R4.64], !P4 ;  /* 0x01c0000004167fae */ /* 0x0001e8000e101d70 */
[----:B------:R0:W-:Y:S04]  /*b3f0*/  LDGSTS.E.BYPASS.LTC128B.128 [R22+0x4c00], desc[UR48][R4.64+0x80], !P3 ;  /* 0x04c0008004167fae */ /* 0x0001e8000d901d70 */
[----:B------:R0:W-:Y:S04]  /*b400*/  LDGSTS.E.BYPASS.LTC128B.128 [R22+0x7c00], desc[UR48][R4.64+0x100], !P2 ;  /* 0x07c0010004167fae */ /* 0x0001e8000d101d70 */
[----:B------:R0:W-:Y:S04]  /*b410*/  LDGSTS.E.BYPASS.LTC128B.128 [R22+0xac00], desc[UR48][R4.64+0x180], !P1 ;  /* 0x0ac0018004167fae */ /* 0x0001e8000c901d70 */
[----:B------:R-:W4:Y:S01]  /*b420*/  SHFL.IDX PT, R23, R23, 0x5, 0x181f ;  /* 0x00b81f0017177f89 */ /* 0x000f2200000e0000 */
[----:B---3--:R-:W-:-:S05]  /*b430*/  IMAD.X R3, RZ, RZ, R3, P0 ;  /* 0x000000ffff037224 */ /* 0x008fca00000e0603 */
[----:B------:R0:W-:Y:S04]  /*b440*/  LDGSTS.E.BYPASS.LTC128B.128 [R22+0x2400], desc[UR48][R2.64], !P4 ;  /* 0x0240000002167fae */ /* 0x0001e8000e101d70 */
[----:B------:R0:W-:Y:S04]  /*b450*/  LDGSTS.E.BYPASS.LTC128B.128 [R22+0x5400], desc[UR48][R2.64+0x80], !P3 ;  /* 0x0540008002167fae */ /* 0x0001e8000d901d70 */
[----:B------:R0:W-:Y:S04]  /*b460*/  LDGSTS.E.BYPASS.LTC128B.128 [R22+0x8400], desc[UR48][R2.64+0x100], !P2 ;  /* 0x0840010002167fae */ /* 0x0001e8000d101d70 */
[----:B------:R0:W-:Y:S02]  /*b470*/  LDGSTS.E.BYPASS.LTC128B.128 [R22+0xb400], desc[UR48][R2.64+0x180], !P1 ;  /* 0x0b40018002167fae */ /* 0x0001e4000c901d70 */
.L_x_9198:
[----:B0-----:R-:W-:-:S05]  /*b480*/  IADD3 R2, P0, R14, R0, RZ ;  /* 0x000000000e027210 */ /* 0x001fca0007f1e0ff */
[----:B----4-:R-:W-:Y:S01]  /*b490*/  IMAD.X R3, RZ, RZ, R23, P0 ;  /* 0x000000ffff037224 */ /* 0x010fe200000e0617 */
        /* <DEDUP_REMOVED lines=9> */
.L_x_9100:
        /* <DEDUP_REMOVED lines=11> */
.L_x_9101:
[----:B------:R-:W-:Y:S01]  /*b5e0*/  IADD3 R17, R17, 0x1, RZ ;  /* 0x0000000111117810 */ /* 0x000fe20007ffe0ff */
[----:B------:R0:W-:Y:S03]  /*b5f0*/  SYNCS.ARRIVE.TRANS64.A1T0 RZ, [R18+URZ+0x22850], RZ ;  /* 0x022850ff12ff79a7 */ /* 0x0001e6000810003f */
[----:B------:R-:W-:-:S04]  /*b600*/  ISETP.NE.AND P0, PT, R17, 0x2, PT ;  /* 0x000000021100780c */ /* 0x000fc80003f05270 */
[----:B------:R-:W-:Y:S02]  /*b610*/  SEL R17, R17, RZ, P0 ;  /* 0x000000ff11117207 */ /* 0x000fe40000000000 */
[----:B------:R-:W-:Y:S02]  /*b620*/  SEL R2, RZ, 0x1, P0 ;  /* 0x00000001ff027807 */ /* 0x000fe40000000000 */
[C---:B------:R-:W-:Y:S02]  /*b630*/  ISETP.GT.AND P0, PT, R20.reuse, RZ, PT ;  /* 0x000000ff1400720c */ /* 0x040fe40003f04270 */
[----:B------:R-:W-:Y:S01]  /*b640*/  LOP3.LUT R27, R27, R2, RZ, 0x3c, !PT ;  /* 0x000000021b1b7212 */ /* 0x000fe200078e3cff */
[----:B------:R-:W-:-:S04]  /*b650*/  VIADD R2, R20, 0xffffffff ;  /* 0xffffffff14027836 */ /* 0x000fc80000000000 */
[----:B------:R-:W-:-:S06]  /*b660*/  IMAD.MOV.U32 R20, RZ, RZ, R2 ;  /* 0x000000ffff147224 */ /* 0x000fcc00078e0002 */
[----:B0-----:R-:W-:Y:S05]  /*b670*/  @P0 BRA `(.L_x_9102) ;  /* 0xfffffff000ac0947 */ /* 0x001fea000383ffff */
[----:B------:R-:W-:Y:S05]  /*b680*/  BSYNC B0 ;  /* 0x0000000000007941 */ /* 0x000fea0003800000 */
.L_x_9089:
[----:B------:R-:W3:Y:S01]  /*b690*/  LDL.LU R0, [R1+0x4] ;  /* 0x0000040001007983 */ /* 0x000ee20000300800 */
[----:B------:R-:W-:Y:S01]  /*b6a0*/  VIADD R37, R37, UR42 ;  /* 0x0000002a25257c36 */ /* 0x000fe20008000000 */
[----:B------:R-:W-:-:S04]  /*b6b0*/  ULDC UR4, c[0x0][0xc34] ;  /* 0x00030d0000047ab9 */ /* 0x000fc80000000800 */
[----:B------:R-:W-:Y:S01]  /*b6c0*/  ISETP.GE.AND P0, PT, R37, UR4, PT ;  /* 0x0000000425007c0c */ /* 0x000fe2000bf06270 */
[----:B---3--:R-:W-:-:S05]  /*b6d0*/  VIADD R0, R0, 0x1 ;  /* 0x0000000100007836 */ /* 0x008fca0000000000 */
[----:B------:R0:W-:Y:S07]  /*b6e0*/  STL [R1+0x4], R0 ;  /* 0x0000040001007387 */ /* 0x0001ee0000100800 */
[----:B------:R-:W-:Y:S05]  /*b6f0*/  @!P0 BRA `(.L_x_9103) ;  /* 0xffffffd000308947 */ /* 0x000fea000383ffff */
[----:B0-----:R-:W-:-:S07]  /*b700*/  LOP3.LUT R0, R0, 0x1, RZ, 0xc, !PT ;  /* 0x0000000100007812 */ /* 0x001fce00078e0cff */
.L_x_9068:
[----:B------:R-:W0:Y:S01]  /*b710*/  S2R R3, SR_CgaCtaId ;  /* 0x0000000000037919 */ /* 0x000e220000008800 */
[----:B------:R-:W-:Y:S01]  /*b720*/  MOV R2, 0x400 ;  /* 0x0000040000027802 */ /* 0x000fe20000000f00 */
[----:B------:R-:W-:Y:S01]  /*b730*/  BSSY B0, `(.L_x_9104) ;  /* 0x0000005000007945 */ /* 0x000fe20003800000 */
[----:B------:R-:W-:Y:S02]  /*b740*/  SHF.L.U32 R0, R0, 0x1f, RZ ;  /* 0x0000001f00007819 */ /* 0x000fe400000006ff */
[----:B0-----:R-:W-:-:S04]  /*b750*/  LEA R4, R3, R2, 0x18 ;  /* 0x0000000203047211 */ /* 0x001fc800078ec0ff */
[----:B------:R-:W0:Y:S02]  /*b760*/  SYNCS.PHASECHK.TRANS64.TRYWAIT P0, [R4+URZ+0x22820], R0 ;  /* 0x02282000040075a7 */ /* 0x000e24000800017f */
[----:B0-----:R-:W-:Y:S05]  /*b770*/  @!P0 BRA `(.L_x_9105) ;  /* 0x0000002c007c8947 */ /* 0x001fea0003800000 */
.L_x_9199:
[----:B------:R-:W-:Y:S05]  /*b780*/  BSYNC B0 ;  /* 0x0000000000007941 */ /* 0x000fea0003800000 */
.L_x_9104:
[----:B------:R-:W-:-:S03]  /*b790*/  UMOV UR4, 0xffffffff ;  /* 0xffffffff00047882 */ /* 0x000fc60000000000 */
[----:B------:R-:W-:Y:S05]  /*b7a0*/  BRA.DIV UR4, `(.L_x_9106) ;  /* 0x0000002e04847947 */ /* 0x000fea000b800000 */
[----:B0-----:R-:W0:Y:S02]  /*b7b0*/  S2R R0, SR_TID.X ;  /* 0x0000000000007919 */ /* 0x001e240000002100 */
[----:B0-----:R-:W-:-:S04]  /*b7c0*/  SHF.R.U32.HI R0, RZ, 0x5, R0 ;  /* 0x00000005ff007819 */ /* 0x001fc80000011600 */
[----:B------:R-:W-:-:S05]  /*b7d0*/  LOP3.LUT R0, R0, 0x3, RZ, 0xc0, !PT ;  /* 0x0000000300007812 */ /* 0x000fca00078ec0ff */
[----:B------:R0:W3:Y:S02]  /*b7e0*/  SHFL.IDX PT, R14, R0, RZ, 0x1f ;  /* 0x00001fff000e7589 */ /* 0x0000e400000e0000 */
.L_x_9202:
[----:B---3--:R-:W-:Y:S01]  /*b7f0*/  ISETP.NE.AND P0, PT, R14, RZ, PT ;  /* 0x000000ff0e00720c */ /* 0x008fe20003f05270 */
[----:B------:R-:W-:-:S12]  /*b800*/  BSSY B0, `(.L_x_9107) ;  /* 0x0000024000007945 */ /* 0x000fd80003800000 */
[----:B------:R-:W-:Y:S05]  /*b810*/  @P0 BRA `(.L_x_9108) ;  /* 0x0000000000880947 */ /* 0x000fea0003800000 */
[----:B------:R-:W-:-:S03]  /*b820*/  UMOV UR4, 0xffffffff ;  /* 0xffffffff00047882 */ /* 0x000fc60000000000 */
[----:B------:R-:W-:Y:S05]  /*b830*/  BRA.DIV UR4, `(.L_x_9109) ;  /* 0x0000002e04947947 */ /* 0x000fea000b800000 */
[----:B------:R-:W-:-:S13]  /*b840*/  ELECT P6, URZ, PT ;  /* 0x00000000003f782f */ /* 0x000fda00038c0000 */
.L_x_9205:
[----:B------:R-:W-:Y:S05]  /*b850*/  @!P6 BRA `(.L_x_9108) ;  /* 0x000000000078e947 */ /* 0x000fea0003800000 */
[----:B------:R-:W-:-:S06]  /*b860*/  ULOP3.LUT UR4, UR38, 0x2, URZ, 0xfc, !UPT ;  /* 0x0000000226047892 */ /* 0x000fcc000f8efc3f */
[----:B0-----:R-:W-:-:S05]  /*b870*/  IMAD.U32 R0, RZ, RZ, UR4 ;  /* 0x00000004ff007e24 */ /* 0x001fca000f8e00ff */
[----:B------:R-:W-:-:S13]  /*b880*/  ISETP.NE.AND P0, PT, R0, 0x3, PT ;  /* 0x000000030000780c */ /* 0x000fda0003f05270 */
[----:B------:R-:W-:Y:S05]  /*b890*/  @!P0 BRA `(.L_x_9110) ;  /* 0x0000000000048947 */ /* 0x000fea0003800000 */
[----:B------:R-:W-:Y:S01]  /*b8a0*/  BPT.TRAP 0x1 ;  /* 0x000000040000795c */ /* 0x000fe20000300000 */
.L_x_9110:
[----:B------:R-:W-:Y:S01]  /*b8b0*/  IMAD R3, R17, 0x8, R4 ;  /* 0x0000000811037824 */ /* 0x000fe200078e0204 */
[----:B------:R-:W-:Y:S02]  /*b8c0*/  SHF.L.U32 R2, R27, 0x1f, RZ ;  /* 0x0000001f1b027819 */ /* 0x000fe400000006ff */
[----:B------:R-:W-:Y:S02]  /*b8d0*/  IADD3 R17, R17, 0x1, RZ ;  /* 0x0000000111117810 */ /* 0x000fe40007ffe0ff */
[----:B------:R-:W0:Y:S02]  /*b8e0*/  SYNCS.PHASECHK.TRANS64.TRYWAIT P1, [R3+URZ+0x22840], R2 ;  /* 0x02284002030075a7 */ /* 0x000e24000802017f */
[----:B------:R-:W-:-:S04]  /*b8f0*/  ISETP.NE.AND P2, PT, R17, 0x2, PT ;  /* 0x000000021100780c */ /* 0x000fc80003f45270 */
[----:B------:R-:W-:Y:S01]  /*b900*/  SEL R0, RZ, 0x1, P2 ;  /* 0x00000001ff007807 */ /* 0x000fe20001000000 */
[----:B0-----:R-:W-:Y:S08]  /*b910*/  @!P1 BRA `(.L_x_9111) ;  /* 0x0000002c007c9947 */ /* 0x001ff00003800000 */
.L_x_9206:
[----:B------:R-:W-:Y:S02]  /*b920*/  SEL R17, R17, RZ, P2 ;  /* 0x000000ff11117207 */ /* 0x000fe40001000000 */
[----:B------:R-:W-:Y:S01]  /*b930*/  LOP3.LUT R0, R27, R0, RZ, 0x3c, !PT ;  /* 0x000000001b007212 */ /* 0x000fe200078e3cff */
[----:B------:R-:W-:Y:S06]  /*b940*/  @!P0 BRA `(.L_x_9112) ;  /* 0x0000000000048947 */ /* 0x000fec0003800000 */
[----:B------:R-:W-:Y:S01]  /*b950*/  BPT.TRAP 0x1 ;  /* 0x000000040000795c */ /* 0x000fe20000300000 */
.L_x_9112:
[----:B------:R-:W-:Y:S01]  /*b960*/  IMAD R17, R17, 0x8, R4 ;  /* 0x0000000811117824 */ /* 0x000fe200078e0204 */
[----:B------:R-:W-:-:S04]  /*b970*/  SHF.L.U32 R0, R0, 0x1f, RZ ;  /* 0x0000001f00007819 */ /* 0x000fc800000006ff */
[----:B------:R-:W3:Y:S02]  /*b980*/  SYNCS.PHASECHK.TRANS64.TRYWAIT P1, [R17+URZ+0x22840], R0 ;  /* 0x02284000110075a7 */ /* 0x000ee4000802017f */
[----:B---3--:R-:W-:Y:S05]  /*b990*/  @!P1 BRA `(.L_x_9113) ;  /* 0x0000002c00709947 */ /* 0x008fea0003800000 */
.L_x_9207:
[----:B------:R-:W-:Y:S05]  /*b9a0*/  @!P0 BRA `(.L_x_9114) ;  /* 0x0000000000048947 */ /* 0x000fea0003800000 */
[----:B------:R-:W-:Y:S01]  /*b9b0*/  BPT.TRAP 0x1 ;  /* 0x000000040000795c */ /* 0x000fe20000300000 */
.L_x_9114:
[----:B------:R-:W4:Y:S02]  /*b9c0*/  SYNCS.PHASECHK.TRANS64.TRYWAIT P1, [R3+URZ+0x22860], R2 ;  /* 0x02286002030075a7 */ /* 0x000f24000802017f */
[----:B----4-:R-:W-:Y:S05]  /*b9d0*/  @!P1 BRA `(.L_x_9115) ;  /* 0x0000002c00749947 */ /* 0x010fea0003800000 */
.L_x_9208:
[----:B------:R-:W-:Y:S05]  /*b9e0*/  @!P0 BRA `(.L_x_9116) ;  /* 0x0000000000048947 */ /* 0x000fea0003800000 */
[----:B------:R-:W-:Y:S01]  /*b9f0*/  BPT.TRAP 0x1 ;  /* 0x000000040000795c */ /* 0x000fe20000300000 */
.L_x_9116:
[----:B------:R0:W0:Y:S02]  /*ba00*/  SYNCS.PHASECHK.TRANS64.TRYWAIT P0, [R17+URZ+0x22860], R0 ;  /* 0x02286000110075a7 */ /* 0x000024000800017f */
[----:B0-----:R-:W-:Y:S05]  /*ba10*/  @!P0 NANOSLEEP.SYNCS 0x989680 ;  /* 0x009896800000895d */ /* 0x001fea0003900000 */
[----:B------:R-:W0:Y:S02]  /*ba20*/  @!P0 SYNCS.PHASECHK.TRANS64 P0, [R17+URZ+0x22860], R0 ;  /* 0x02286000110085a7 */ /* 0x000e24000800007f */
[----:B0-----:R-:W-:Y:S05]  /*ba30*/  @!P0 BRA `(.L_x_9116) ;  /* 0xfffffffc00f08947 */ /* 0x001fea000383ffff */
.L_x_9108:
[----:B------:R-:W-:Y:S05]  /*ba40*/  BSYNC B0 ;  /* 0x0000000000007941 */ /* 0x000fea0003800000 */
.L_x_9107:
[----:B------:R-:W-:Y:S05]  /*ba50*/  EXIT ;  /* 0x000000000000794d */ /* 0x000fea0003800000 */
.L_x_9036:
[----:B0-----:R-:W-:-:S04]  /*ba60*/  IMAD.U32 R3, RZ, RZ, UR41 ;  /* 0x00000029ff037e24 */ /* 0x001fc8000f8e00ff */
[----:B------:R0:W1:Y:S03]  /*ba70*/  SYNCS.PHASECHK.TRANS64.TRYWAIT P0, [R3+URZ+0x22800], R0 ;  /* 0x02280000030075a7 */ /* 0x000066000800017f */
[----:B-1----:R-:W-:Y:S05]  /*ba80*/  @!P0 NANOSLEEP.SYNCS 0x989680 ;  /* 0x009896800000895d */ /* 0x002fea0003900000 */
[----:B------:R-:W1:Y:S02]  /*ba90*/  @!P0 SYNCS.PHASECHK.TRANS64 P0, [R3+URZ+0x22800], R0 ;  /* 0x02280000030085a7 */ /* 0x000e64000800007f */
[----:B-1----:R-:W-:Y:S05]  /*baa0*/  @!P0 BRA `(.L_x_9036) ;  /* 0xfffffffc00ec8947 */ /* 0x002fea000383ffff */
[----:B------:R-:W-:Y:S05]  /*bab0*/  BRA `(.L_x_9117) ;  /* 0xffffff5400847947 */ /* 0x000fea000383ffff */
.L_x_9040:
[----:B-1----:R-:W-:-:S04]  /*bac0*/  IMAD.U32 R3, RZ, RZ, UR22 ;  /* 0x00000016ff037e24 */ /* 0x002fc8000f8e00ff */
[----:B------:R1:W2:Y:S03]  /*bad0*/  SYNCS.PHASECHK.TRANS64.TRYWAIT P1, [R3+URZ+0x22830], R8 ;  /* 0x02283008030075a7 */ /* 0x0002a6000802017f */
[----:B--2---:R-:W-:Y:S05]  /*bae0*/  @!P1 NANOSLEEP.SYNCS 0x989680 ;  /* 0x009896800000995d */ /* 0x004fea0003900000 */
[----:B------:R-:W2:Y:S02]  /*baf0*/  @!P1 SYNCS.PHASECHK.TRANS64 P1, [R3+URZ+0x22830], R8 ;  /* 0x02283008030095a7 */ /* 0x000ea4000802007f */
[----:B--2---:R-:W-:Y:S05]  /*bb00*/  @!P1 BRA `(.L_x_9040) ;  /* 0xfffffffc00ec9947 */ /* 0x004fea000383ffff */
[----:B------:R-:W-:Y:S05]  /*bb10*/  BRA `(.L_x_9039) ;  /* 0xffffff5400a87947 */ /* 0x000fea000383ffff */
.L_x_9045:
[----:B---3--:R-:W-:-:S04]  /*bb20*/  IMAD.U32 R9, RZ, RZ, UR22 ;  /* 0x00000016ff097e24 */ /* 0x008fc8000f8e00ff */
[----:B------:R3:W4:Y:S03]  /*bb30*/  SYNCS.PHASECHK.TRANS64.TRYWAIT P1, [R9+URZ+0x22850], R8 ;  /* 0x02285008090075a7 */ /* 0x000726000802017f */
[----:B----4-:R-:W-:Y:S05]  /*bb40*/  @!P1 NANOSLEEP.SYNCS 0x989680 ;  /* 0x009896800000995d */ /* 0x010fea0003900000 */
[----:B------:R-:W4:Y:S02]  /*bb50*/  @!P1 SYNCS.PHASECHK.TRANS64 P1, [R9+URZ+0x22850], R8 ;  /* 0x02285008090095a7 */ /* 0x000f24000802007f */
[----:B----4-:R-:W-:Y:S05]  /*bb60*/  @!P1 BRA `(.L_x_9045) ;  /* 0xfffffffc00ec9947 */ /* 0x010fea000383ffff */
[----:B------:R-:W-:Y:S05]  /*bb70*/  BRA `(.L_x_9044) ;  /* 0xffffff70009c7947 */ /* 0x000fea000383ffff */
.L_x_9051:
[----:B0-----:R-:W-:Y:S02]  /*bb80*/  IMAD.U32 R0, RZ, RZ, UR25 ;  /* 0x00000019ff007e24 */ /* 0x001fe4000f8e00ff */
[----:B------:R-:W-:-:S04]  /*bb90*/  IMAD.U32 R3, RZ, RZ, UR27 ;  /* 0x0000001bff037e24 */ /* 0x000fc8000f8e00ff */
[----:B------:R0:W1:Y:S03]  /*bba0*/  SYNCS.PHASECHK.TRANS64.TRYWAIT P2, [R0+URZ+0x22830], R3 ;  /* 0x02283003000075a7 */ /* 0x000066000804017f */
[----:B-1----:R-:W-:Y:S05]  /*bbb0*/  @!P2 NANOSLEEP.SYNCS 0x989680 ;  /* 0x009896800000a95d */ /* 0x002fea0003900000 */
[----:B------:R-:W1:Y:S02]  /*bbc0*/  @!P2 SYNCS.PHASECHK.TRANS64 P2, [R0+URZ+0x22830], R3 ;  /* 0x022830030000a5a7 */ /* 0x000e64000804007f */
[----:B-1----:R-:W-:Y:S05]  /*bbd0*/  @!P2 BRA `(.L_x_9051) ;  /* 0xfffffffc00e8a947 */ /* 0x002fea000383ffff */
[----:B------:R-:W-:Y:S05]  /*bbe0*/  BRA `(.L_x_9050) ;  /* 0xffffff7400c87947 */ /* 0x000fea000383ffff */
.L_x_9056:
[----:B0-----:R-:W-:Y:S01]  /*bbf0*/  MOV R8, UR25 ;  /* 0x0000001900087c02 */ /* 0x001fe20008000f00 */
[----:B------:R-:W-:-:S04]  /*bc00*/  IMAD.U32 R9, RZ, RZ, UR27 ;  /* 0x0000001bff097e24 */ /* 0x000fc8000f8e00ff */
[----:B------:R0:W1:Y:S03]  /*bc10*/  SYNCS.PHASECHK.TRANS64.TRYWAIT P2, [R8+URZ+0x22850], R9 ;  /* 0x02285009080075a7 */ /* 0x000066000804017f */
[----:B-1----:R-:W-:Y:S05]  /*bc20*/  @!P2 NANOSLEEP.SYNCS 0x989680 ;  /* 0x009896800000a95d */ /* 0x002fea0003900000 */
[----:B------:R-:W1:Y:S02]  /*bc30*/  @!P2 SYNCS.PHASECHK.TRANS64 P2, [R8+URZ+0x22850], R9 ;  /* 0x022850090800a5a7 */ /* 0x000e64000804007f */
[----:B-1----:R-:W-:Y:S05]  /*bc40*/  @!P2 BRA `(.L_x_9056) ;  /* 0xfffffffc00e8a947 */ /* 0x002fea000383ffff */
[----:B------:R-:W-:Y:S05]  /*bc50*/  BRA `(.L_x_9055) ;  /* 0xffffff9400707947 */ /* 0x000fea000383ffff */
.L_x_9072:
        /* <DEDUP_REMOVED lines=8> */
[----:B-1---5:R-:W-:Y:S05]  /*bce0*/  WARPSYNC.COLLECTIVE R15, `(.L_x_9119) ;  /* 0x000000000f087348 */ /* 0x022fea0003c00000 */
[----:B------:R0:W2:Y:S02]  /*bcf0*/  SHFL.IDX P6, R14, R13, R12, R11 ;  /* 0x0000000c0d0e7389 */ /* 0x0000a400000c000b */
[----:B012--5:R-:W-:Y:S01]  /*bd00*/  ENDCOLLECTIVE ;  /* 0x000000000000791b */ /* 0x027fe20003800000 */
.L_x_9119:
[----:B------:R-:W-:Y:S05]  /*bd10*/  BSYNC B0 ;  /* 0x0000000000007941 */ /* 0x000fea0003800000 */
.L_x_9118:
[----:B------:R-:W-:Y:S05]  /*bd20*/  BRA `(.L_x_9120) ;  /* 0xffffffd000087947 */ /* 0x000fea000383ffff */
.L_x_9075:
[----:B0-----:R0:W1:Y:S02]  /*bd30*/  SYNCS.PHASECHK.TRANS64.TRYWAIT P0, [R22+URZ+0x22840], R3 ;  /* 0x02284003160075a7 */ /* 0x001064000800017f */
[----:B-1----:R-:W-:Y:S05]  /*bd40*/  @!P0 NANOSLEEP.SYNCS 0x989680 ;  /* 0x009896800000895d */ /* 0x002fea0003900000 */
[----:B------:R-:W1:Y:S02]  /*bd50*/  @!P0 SYNCS.PHASECHK.TRANS64 P0, [R22+URZ+0x22840], R3 ;  /* 0x02284003160085a7 */ /* 0x000e64000800007f */
[----:B-1----:R-:W-:Y:S05]  /*bd60*/  @!P0 BRA `(.L_x_9075) ;  /* 0xfffffffc00f08947 */ /* 0x002fea000383ffff */
[----:B------:R-:W-:Y:S05]  /*bd70*/  BRA `(.L_x_9121) ;  /* 0xffffffd0008c7947 */ /* 0x000fea000383ffff */
.L_x_9076:
        /* <DEDUP_REMOVED lines=8> */
.L_x_9123:
[----:B------:R-:W-:Y:S05]  /*be00*/  BSYNC B0 ;  /* 0x0000000000007941 */ /* 0x000fea0003800000 */
.L_x_9122:
        /* <DEDUP_REMOVED lines=9> */
.L_x_9124:
[----:B------:R-:W-:Y:S01]  /*bea0*/  @P2 LEA R7, R4, UR37, 0x1 ;  /* 0x0000002504072c11 */ /* 0x000fe2000f8e08ff */
[----:B------:R-:W-:Y:S02]  /*beb0*/  IMAD.MOV.U32 R13, RZ, RZ, R5 ;  /* 0x000000ffff0d7224 */ /* 0x000fe400078e0005 */
[----:B------:R-:W-:Y:S01]  /*bec0*/  IMAD.MOV.U32 R12, RZ, RZ, 0x1 ;  /* 0x00000001ff0c7424 */ /* 0x000fe200078e00ff */
[----:B------:R-:W-:-:S13]  /*bed0*/  @P2 LEA R2, P0, R20, R14, 0x1 ;  /* 0x0000000e14022211 */ /* 0x000fda00078008ff */
[----:B------:R-:W-:Y:S05]  /*bee0*/  WARPSYNC.COLLECTIVE R15, `(.L_x_9125) ;  /* 0x000000000f087348 */ /* 0x000fea0003c00000 */
[----:B------:R0:W1:Y:S02]  /*bef0*/  SHFL.IDX P6, R14, R13, R12, R11 ;  /* 0x0000000c0d0e7389 */ /* 0x00006400000c000b */
[----:B01----:R-:W-:Y:S01]  /*bf00*/  ENDCOLLECTIVE ;  /* 0x000000000000791b */ /* 0x003fe20003800000 */
.L_x_9125:
[----:B------:R-:W-:-:S05]  /*bf10*/  @P2 IMAD.X R3, RZ, RZ, R3, P0 ;  /* 0x000000ffff032224 */ /* 0x000fca00000e0603 */
[----:B------:R-:W-:Y:S01]  /*bf20*/  @!PT LDS RZ, [RZ] ;  /* 0x00000000fffff984 */ /* 0x000fe20000000800 */
[----:B------:R-:W-:Y:S01]  /*bf30*/  @!PT LDS RZ, [RZ] ;  /* 0x00000000fffff984 */ /* 0x000fe20000000800 */
[----:B------:R-:W-:Y:S01]  /*bf40*/  @!PT LDS RZ, [RZ] ;  /* 0x00000000fffff984 */ /* 0x000fe20000000800 */
[----:B------:R0:W-:Y:S01]  /*bf50*/  @P2 LDGSTS.E.BYPASS.LTC128B.128 [R7+0x1c400], desc[UR48][R2.64], !P1 ;  /* 0x1c40000002072fae */ /* 0x0001e2000c901d70 */
[----:B------:R-:W-:Y:S01]  /*bf60*/  ISETP.GE.AND P2, PT, R34, 0x11, PT ;  /* 0x000000112200780c */ /* 0x000fe20003f46270 */
[----:B------:R-:W-:Y:S02]  /*bf70*/  IMAD.MOV.U32 R13, RZ, RZ, R0 ;  /* 0x000000ffff0d7224 */ /* 0x000fe400078e0000 */
[----:B------:R-:W-:-:S10]  /*bf80*/  IMAD.MOV.U32 R6, RZ, RZ, R14 ;  /* 0x000000ffff067224 */ /* 0x000fd400078e000e */
[----:B0-----:R-:W-:Y:S05]  /*bf90*/  WARPSYNC.COLLECTIVE R15, `(.L_x_9126) ;  /* 0x000000000f087348 */ /* 0x001fea0003c00000 */
[----:B------:R1:W2:Y:S02]  /*bfa0*/  SHFL.IDX P6, R14, R13, R12, R11 ;  /* 0x0000000c0d0e7389 */ /* 0x0002a400000c000b */
[----:B012---:R-:W-:Y:S01]  /*bfb0*/  ENDCOLLECTIVE ;  /* 0x000000000000791b */ /* 0x007fe20003800000 */
.L_x_9126:
[----:B------:R-:W-:Y:S01]  /*bfc0*/  @P2 LEA R12, R4, UR37, 0x1 ;  /* 0x00000025040c2c11 */ /* 0x000fe2000f8e08ff */
[----:B------:R-:W-:Y:S01]  /*bfd0*/  IMAD.MOV.U32 R13, RZ, RZ, R5 ;  /* 0x000000ffff0d7224 */ /* 0x000fe200078e0005 */
[----:B------:R-:W-:-:S04]  /*bfe0*/  @P2 LEA R11, P0, R20, R14, 0x1 ;  /* 0x0000000e140b2211 */ /* 0x000fc800078008ff */
[----:B------:R-:W-:Y:S01]  /*bff0*/  @P2 MOV R2, R11 ;  /* 0x0000000b00022202 */ /* 0x000fe20000000f00 */
[----:B------:R-:W-:Y:S02]  /*c000*/  @P2 IMAD.X R6, RZ, RZ, R6, P0 ;  /* 0x000000ffff062224 */ /* 0x000fe400000e0606 */
[----:B------:R-:W-:Y:S02]  /*c010*/  IMAD.MOV.U32 R11, RZ, RZ, 0x181f ;  /* 0x0000181fff0b7424 */ /* 0x000fe400078e00ff */
[----:B------:R-:W-:-:S05]  /*c020*/  @P2 IMAD.MOV.U32 R3, RZ, RZ, R6 ;  /* 0x000000ffff032224 */ /* 0x000fca00078e0006 */
[----:B------:R-:W-:Y:S01]  /*c030*/  @!PT LDS RZ, [RZ] ;  /* 0x00000000fffff984 */ /* 0x000fe20000000800 */
[----:B------:R-:W-:Y:S01]  /*c040*/  @!PT LDS RZ, [RZ] ;  /* 0x00000000fffff984 */ /* 0x000fe20000000800 */
[----:B------:R-:W-:Y:S01]  /*c050*/  @!PT LDS RZ, [RZ] ;  /* 0x00000000fffff984 */ /* 0x000fe20000000800 */
[----:B------:R0:W-:Y:S01]  /*c060*/  @P2 LDGSTS.E.BYPASS.LTC128B.128 [R12+0x1cc00], desc[UR48][R2.64], !P1 ;  /* 0x1cc00000020c2fae */ /* 0x0001e2000c901d70 */
[----:B------:R-:W-:Y:S01]  /*c070*/  ISETP.GE.AND P2, PT, R34, 0x21, PT ;  /* 0x000000212200780c */ /* 0x000fe20003f46270 */
[----:B0-----:R-:W-:-:S12]  /*c080*/  IMAD.MOV.U32 R12, RZ, RZ, 0x2 ;  /* 0x00000002ff0c7424 */ /* 0x001fd800078e00ff */
[----:B------:R-:W-:Y:S05]  /*c090*/  WARPSYNC.COLLECTIVE R15, `(.L_x_9127) ;  /* 0x000000000f087348 */ /* 0x000fea0003c00000 */
[----:B------:R0:W1:Y:S02]  /*c0a0*/  SHFL.IDX P6, R14, R13, R12, R11 ;  /* 0x0000000c0d0e7389 */ /* 0x00006400000c000b */
[----:B01----:R-:W-:Y:S01]  /*c0b0*/  ENDCOLLECTIVE ;  /* 0x000000000000791b */ /* 0x003fe20003800000 */
.L_x_9127:
[----:B------:R-:W-:Y:S01]  /*c0c0*/  MOV R13, R0 ;  /* 0x00000000000d7202 */ /* 0x000fe20000000f00 */
[----:B------:R-:W-:-:S07]  /*c0d0*/  IMAD.MOV.U32 R9, RZ, RZ, R14 ;  /* 0x000000ffff097224 */ /* 0x000fce00078e000e */
[----:B------:R-:W-:Y:S05]  /*c0e0*/  WARPSYNC.COLLECTIVE R15, `(.L_x_9128) ;  /* 0x000000000f087348 */ /* 0x000fea0003c00000 */
[----:B------:R0:W1:Y:S02]  /*c0f0*/  SHFL.IDX P6, R14, R13, R12, R11 ;  /* 0x0000000c0d0e7389 */ /* 0x00006400000c000b */
[----:B01----:R-:W-:Y:S01]  /*c100*/  ENDCOLLECTIVE ;  /* 0x000000000000791b */ /* 0x003fe20003800000 */
.L_x_9128:
[----:B------:R-:W-:Y:S01]  /*c110*/  @P2 LEA R12, R4, UR37, 0x1 ;  /* 0x00000025040c2c11 */ /* 0x000fe2000f8e08ff */
[----:B------:R-:W-:Y:S01]  /*c120*/  IMAD.MOV.U32 R13, RZ, RZ, R5 ;  /* 0x000000ffff0d7224 */ /* 0x000fe200078e0005 */
[----:B------:R-:W-:-:S05]  /*c130*/  @P2 LEA R10, P0, R20, R14, 0x1 ;  /* 0x0000000e140a2211 */ /* 0x000fca00078008ff */
[----:B------:R-:W-:Y:S02]  /*c140*/  @P2 IMAD.X R9, RZ, RZ, R9, P0 ;  /* 0x000000ffff092224 */ /* 0x000fe400000e0609 */
[----:B------:R-:W-:Y:S02]  /*c150*/  @P2 IMAD.MOV.U32 R2, RZ, RZ, R10 ;  /* 0x000000ffff022224 */ /* 0x000fe400078e000a */
[----:B------:R-:W-:-:S05]  /*c160*/  @P2 IMAD.MOV.U32 R3, RZ, RZ, R9 ;  /* 0x000000ffff032224 */ /* 0x000fca00078e0009 */
[----:B------:R-:W-:Y:S01]  /*c170*/  @!PT LDS RZ, [RZ] ;  /* 0x00000000fffff984 */ /* 0x000fe20000000800 */
[----:B------:R-:W-:Y:S01]  /*c180*/  @!PT LDS RZ, [RZ] ;  /* 0x00000000fffff984 */ /* 0x000fe20000000800 */
[----:B------:R-:W-:Y:S01]  /*c190*/  @!PT LDS RZ, [RZ] ;  /* 0x00000000fffff984 */ /* 0x000fe20000000800 */
[----:B------:R0:W-:Y:S01]  /*c1a0*/  @P2 LDGSTS.E.BYPASS.LTC128B.128 [R12+0x1d400], desc[UR48][R2.64], !P1 ;  /* 0x1d400000020c2fae */ /* 0x0001e2000c901d70 */
[----:B------:R-:W-:Y:S01]  /*c1b0*/  ISETP.GE.AND P2, PT, R34, 0x31, PT ;  /* 0x000000312200780c */ /* 0x000fe20003f46270 */
[----:B0-----:R-:W-:-:S12]  /*c1c0*/  IMAD.MOV.U32 R12, RZ, RZ, 0x3 ;  /* 0x00000003ff0c7424 */ /* 0x001fd800078e00ff */
[----:B------:R-:W-:-:S07]  /*c1d0*/  @P2 LEA R9, R4, UR37, 0x1 ;  /* 0x0000002504092c11 */ /* 0x000fce000f8e08ff */
[----:B------:R-:W-:Y:S05]  /*c1e0*/  WARPSYNC.COLLECTIVE R15, `(.L_x_9129) ;  /* 0x000000000f087348 */ /* 0x000fea0003c00000 */
[----:B------:R0:W1:Y:S02]  /*c1f0*/  SHFL.IDX P6, R14, R13, R12, R11 ;  /* 0x0000000c0d0e7389 */ /* 0x00006400000c000b */
[----:B01----:R-:W-:Y:S01]  /*c200*/  ENDCOLLECTIVE ;  /* 0x000000000000791b */ /* 0x003fe20003800000 */
.L_x_9129:
[----:B------:R-:W-:Y:S01]  /*c210*/  IMAD.MOV.U32 R13, RZ, RZ, R0 ;  /* 0x000000ffff0d7224 */ /* 0x000fe200078e0000 */
[----:B------:R-:W-:-:S07]  /*c220*/  MOV R7, R14 ;  /* 0x0000000e00077202 */ /* 0x000fce0000000f00 */
[----:B------:R-:W-:Y:S05]  /*c230*/  WARPSYNC.COLLECTIVE R15, `(.L_x_9130) ;  /* 0x000000000f087348 */ /* 0x000fea0003c00000 */
[----:B------:R0:W1:Y:S02]  /*c240*/  SHFL.IDX P6, R14, R13, R12, R11 ;  /* 0x0000000c0d0e7389 */ /* 0x00006400000c000b */
[----:B01----:R-:W-:Y:S01]  /*c250*/  ENDCOLLECTIVE ;  /* 0x000000000000791b */ /* 0x003fe20003800000 */
.L_x_9130:
[----:B------:R-:W-:Y:S01]  /*c260*/  IMAD.MOV.U32 R13, RZ, RZ, R5 ;  /* 0x000000ffff0d7224 */ /* 0x000fe200078e0005 */
[----:B------:R-:W-:Y:S02]  /*c270*/  MOV R12, 0x4 ;  /* 0x00000004000c7802 */ /* 0x000fe40000000f00 */
[----:B------:R-:W-:-:S13]  /*c280*/  @P2 LEA R8, P0, R20, R14, 0x1 ;  /* 0x0000000e14082211 */ /* 0x000fda00078008ff */
[----:B------:R-:W-:Y:S05]  /*c290*/  WARPSYNC.COLLECTIVE R15, `(.L_x_9131) ;  /* 0x000000000f087348 */ /* 0x000fea0003c00000 */
[----:B------:R0:W1:Y:S02]  /*c2a0*/  SHFL.IDX P6, R14, R13, R12, R11 ;  /* 0x0000000c0d0e7389 */ /* 0x00006400000c000b */
[----:B01----:R-:W-:Y:S01]  /*c2b0*/  ENDCOLLECTIVE ;  /* 0x000000000000791b */ /* 0x003fe20003800000 */
.L_x_9131:
        /* <DEDUP_REMOVED lines=13> */
.L_x_9132:
[----:B------:R-:W-:Y:S02]  /*c390*/  @P2 LEA R7, R4, UR37, 0x1 ;  /* 0x0000002504072c11 */ /* 0x000fe4000f8e08ff */
[----:B------:R-:W-:Y:S01]  /*c3a0*/  MOV R13, R5 ;  /* 0x00000005000d7202 */ /* 0x000fe20000000f00 */
[----:B------:R-:W-:Y:S01]  /*c3b0*/  IMAD.MOV.U32 R12, RZ, RZ, 0x5 ;  /* 0x00000005ff0c7424 */ /* 0x000fe200078e00ff */
[----:B------:R-:W-:-:S05]  /*c3c0*/  @P2 LEA R6, P0, R20, R14, 0x1 ;  /* 0x0000000e14062211 */ /* 0x000fca00078008ff */
[----:B------:R-:W-:Y:S02]  /*c3d0*/  @P2 IMAD.X R11, RZ, RZ, R2, P0 ;  /* 0x000000ffff0b2224 */ /* 0x000fe400000e0602 */
[----:B------:R-:W-:Y:S02]  /*c3e0*/  @P2 IMAD.MOV.U32 R2, RZ, RZ, R6 ;  /* 0x000000ffff022224 */ /* 0x000fe400078e0006 */
[----:B------:R-:W-:Y:S02]  /*c3f0*/  @P2 IMAD.MOV.U32 R3, RZ, RZ, R11 ;  /* 0x000000ffff032224 */ /* 0x000fe400078e000b */
[----:B------:R-:W-:-:S03]  /*c400*/  IMAD.MOV.U32 R11, RZ, RZ, 0x181f ;  /* 0x0000181fff0b7424 */ /* 0x000fc600078e00ff */
[----:B------:R-:W-:Y:S01]  /*c410*/  @!PT LDS RZ, [RZ] ;  /* 0x00000000fffff984 */ /* 0x000fe20000000800 */
[----:B------:R-:W-:Y:S01]  /*c420*/  @!PT LDS RZ, [RZ] ;  /* 0x00000000fffff984 */ /* 0x000fe20000000800 */
[----:B------:R-:W-:Y:S01]  /*c430*/  @!PT LDS RZ, [RZ] ;  /* 0x00000000fffff984 */ /* 0x000fe20000000800 */
[----:B------:R0:W-:Y:S04]  /*c440*/  @P2 LDGSTS.E.BYPASS.LTC128B.128 [R7+0x1e400], desc[UR48][R2.64], !P1 ;  /* 0x1e40000002072fae */ /* 0x0001e8000c901d70 */
[----:B0-----:R-:W-:Y:S05]  /*c450*/  WARPSYNC.COLLECTIVE R15, `(.L_x_9133) ;  /* 0x000000000f087348 */ /* 0x001fea0003c00000 */
[----:B------:R1:W2:Y:S02]  /*c460*/  SHFL.IDX P6, R14, R13, R12, R11 ;  /* 0x0000000c0d0e7389 */ /* 0x0002a400000c000b */
[----:B012---:R-:W-:Y:S01]  /*c470*/  ENDCOLLECTIVE ;  /* 0x000000000000791b */ /* 0x007fe20003800000 */
.L_x_9133:
[----:B------:R-:W-:Y:S02]  /*c480*/  IMAD.MOV.U32 R13, RZ, RZ, R0 ;  /* 0x000000ffff0d7224 */ /* 0x000fe400078e0000 */
[----:B------:R-:W-:-:S07]  /*c490*/  IMAD.MOV.U32 R5, RZ, RZ, R14 ;  /* 0x000000ffff057224 */ /* 0x000fce00078e000e */
[----:B------:R-:W-:Y:S05]  /*c4a0*/  WARPSYNC.COLLECTIVE R15, `(.L_x_9134) ;  /* 0x000000000f087348 */ /* 0x000fea0003c00000 */
[----:B------:R0:W1:Y:S02]  /*c4b0*/  SHFL.IDX P6, R14, R13, R12, R11 ;  /* 0x0000000c0d0e7389 */ /* 0x00006400000c000b */
[----:B01----:R-:W-:Y:S01]  /*c4c0*/  ENDCOLLECTIVE ;  /* 0x000000000000791b */ /* 0x003fe20003800000 */
.L_x_9134:
[----:B------:R-:W-:Y:S05]  /*c4d0*/  BRA `(.L_x_9135) ;  /* 0xffffffcc00dc7947 */ /* 0x000fea000383ffff */
.L_x_9080:
[----:B------:R-:W-:Y:S01]  /*c4e0*/  IMAD.MOV.U32 R13, RZ, RZ, R5 ;  /* 0x000000ffff0d7224 */ /* 0x000fe200078e0005 */
[----:B------:R-:W-:Y:S01]  /*c4f0*/  MOV R12, RZ ;  /* 0x000000ff000c7202 */ /* 0x000fe20000000f00 */
[----:B------:R-:W-:Y:S02]  /*c500*/  IMAD.MOV.U32 R11, RZ, RZ, 0x181f ;  /* 0x0000181fff0b7424 */ /* 0x000fe400078e00ff */
[----:B------:R-:W-:Y:S02]  /*c510*/  IMAD.MOV.U32 R15, RZ, RZ, -0x1 ;  /* 0xffffffffff0f7424 */ /* 0x000fe400078e00ff */
[----:B------:R-:W-:-:S07]  /*c520*/  IMAD.IADD R0, R36, 0x1, R0 ;  /* 0x0000000124007824 */ /* 0x000fce00078e0200 */
[----:B-1----:R-:W-:Y:S05]  /*c530*/  WARPSYNC.COLLECTIVE R15, `(.L_x_9136) ;  /* 0x000000000f087348 */ /* 0x002fea0003c00000 */
[----:B------:R0:W2:Y:S02]  /*c540*/  SHFL.IDX P6, R14, R13, R12, R11 ;  /* 0x0000000c0d0e7389 */ /* 0x0000a400000c000b */
[----:B012---:R-:W-:Y:S01]  /*c550*/  ENDCOLLECTIVE ;  /* 0x000000000000791b */ /* 0x007fe20003800000 */
.L_x_9136:
[C---:B------:R-:W-:Y:S01]  /*c560*/  VIADD R6, R0.reuse, 0x10 ;  /* 0x0000001000067836 */ /* 0x040fe20000000000 */
[----:B------:R-:W-:Y:S01]  /*c570*/  ISETP.GE.AND P0, PT, R0, UR39, PT ;  /* 0x0000002700007c0c */ /* 0x000fe2000bf06270 */
[----:B------:R-:W-:Y:S02]  /*c580*/  IMAD.MOV.U32 R13, RZ, RZ, R4 ;  /* 0x000000ffff0d7224 */ /* 0x000fe400078e0004 */
[----:B------:R-:W-:-:S10]  /*c590*/  IMAD.MOV.U32 R2, RZ, RZ, R14 ;  /* 0x000000ffff027224 */ /* 0x000fd400078e000e */
[----:B------:R-:W-:Y:S05]  /*c5a0*/  WARPSYNC.COLLECTIVE R15, `(.L_x_9137) ;  /* 0x000000000f087348 */ /* 0x000fea0003c00000 */
[----:B------:R0:W1:Y:S02]  /*c5b0*/  SHFL.IDX P6, R14, R13, R12, R11 ;  /* 0x0000000c0d0e7389 */ /* 0x00006400000c000b */
[----:B01----:R-:W-:Y:S01]  /*c5c0*/  ENDCOLLECTIVE ;  /* 0x000000000000791b */ /* 0x003fe20003800000 */
.L_x_9137:
[----:B------:R-:W-:Y:S02]  /*c5d0*/  IMAD.MOV.U32 R13, RZ, RZ, R5 ;  /* 0x000000ffff0d7224 */ /* 0x000fe400078e0005 */
[----:B------:R-:W-:Y:S01]  /*c5e0*/  IMAD.MOV.U32 R12, RZ, RZ, 0x1 ;  /* 0x00000001ff0c7424 */ /* 0x000fe200078e00ff */
[----:B------:R-:W-:-:S04]  /*c5f0*/  @!P0 LEA R14, P1, R21, R14, 0x1 ;  /* 0x0000000e150e8211 */ /* 0x000fc800078208ff */
[----:B------:R-:W-:Y:S01]  /*c600*/  @!P0 IADD3.X R3, RZ, R2, RZ, P1, !PT ;  /* 0x00000002ff038210 */ /* 0x000fe20000ffe4ff */
[----:B------:R-:W-:-:S08]  /*c610*/  @!P0 IMAD.MOV.U32 R2, RZ, RZ, R14 ;  /* 0x000000ffff028224 */ /* 0x000fd000078e000e */
[----:B------:R-:W-:Y:S05]  /*c620*/  WARPSYNC.COLLECTIVE R15, `(.L_x_9138) ;  /* 0x000000000f087348 */ /* 0x000fea0003c00000 */
[----:B------:R0:W1:Y:S02]  /*c630*/  SHFL.IDX P6, R14, R13, R12, R11 ;  /* 0x0000000c0d0e7389 */ /* 0x00006400000c000b */
[----:B01----:R-:W-:Y:S01]  /*c640*/  ENDCOLLECTIVE ;  /* 0x000000000000791b */ /* 0x003fe20003800000 */
.L_x_9138:
        /* <DEDUP_REMOVED lines=10> */
.L_x_9139:
[----:B------:R-:W-:Y:S02]  /*c6f0*/  IMAD.MOV.U32 R13, RZ, RZ, R5 ;  /* 0x000000ffff0d7224 */ /* 0x000fe400078e0005 */
[----:B------:R-:W-:Y:S01]  /*c700*/  IMAD.MOV.U32 R12, RZ, RZ, 0x2 ;  /* 0x00000002ff0c7424 */ /* 0x000fe200078e00ff */
[----:B------:R-:W-:-:S13]  /*c710*/  @!P0 LEA R2, P1, R21, R14, 0x1 ;  /* 0x0000000e15028211 */ /* 0x000fda00078208ff */
[----:B------:R-:W-:Y:S05]  /*c720*/  WARPSYNC.COLLECTIVE R15, `(.L_x_9140) ;  /* 0x000000000f087348 */ /* 0x000fea0003c00000 */
[----:B------:R0:W1:Y:S02]  /*c730*/  SHFL.IDX P6, R14, R13, R12, R11 ;  /* 0x0000000c0d0e7389 */ /* 0x00006400000c000b */
[----:B01----:R-:W-:Y:S01]  /*c740*/  ENDCOLLECTIVE ;  /* 0x000000000000791b */ /* 0x003fe20003800000 */
.L_x_9140:
[----:B------:R-:W-:Y:S02]  /*c750*/  @!P0 IMAD.X R3, RZ, RZ, R6, P1 ;  /* 0x000000ffff038224 */ /* 0x000fe400008e0606 */
[----:B------:R-:W-:-:S03]  /*c760*/  VIADD R6, R0, 0x20 ;  /* 0x0000002000067836 */ /* 0x000fc60000000000 */
[----:B------:R-:W-:Y:S01]  /*c770*/  @!PT LDS RZ, [RZ] ;  /* 0x00000000fffff984 */ /* 0x000fe20000000800 */
[----:B------:R-:W-:Y:S01]  /*c780*/  @!PT LDS RZ, [RZ] ;  /* 0x00000000fffff984 */ /* 0x000fe20000000800 */
[----:B------:R-:W-:Y:S01]  /*c790*/  @!PT LDS RZ, [RZ] ;  /* 0x00000000fffff984 */ /* 0x000fe20000000800 */
[----:B------:R0:W-:Y:S02]  /*c7a0*/  @!P0 LDGSTS.E.BYPASS.LTC128B.128 [R20+0x18c00], desc[UR48][R2.64], !P5 ;  /* 0x18c0000002148fae */ /* 0x0001e4000e901d70 */
[----:B------:R-:W-:Y:S02]  /*c7b0*/  ISETP.GE.AND P0, PT, R6, UR39, PT ;  /* 0x0000002706007c0c */ /* 0x000fe4000bf06270 */
[----:B------:R-:W-:Y:S01]  /*c7c0*/  MOV R13, R4 ;  /* 0x00000004000d7202 */ /* 0x000fe20000000f00 */
[----:B------:R-:W-:-:S10]  /*c7d0*/  IMAD.MOV.U32 R6, RZ, RZ, R14 ;  /* 0x000000ffff067224 */ /* 0x000fd400078e000e */
[----:B0-----:R-:W-:Y:S05]  /*c7e0*/  WARPSYNC.COLLECTIVE R15, `(.L_x_9141) ;  /* 0x000000000f087348 */ /* 0x001fea0003c00000 */
[----:B------:R1:W2:Y:S02]  /*c7f0*/  SHFL.IDX P6, R14, R13, R12, R11 ;  /* 0x0000000c0d0e7389 */ /* 0x0002a400000c000b */
[----:B012---:R-:W-:Y:S01]  /*c800*/  ENDCOLLECTIVE ;  /* 0x000000000000791b */ /* 0x007fe20003800000 */
.L_x_9141:
[----:B------:R-:W-:Y:S02]  /*c810*/  IMAD.MOV.U32 R13, RZ, RZ, R5 ;  /* 0x000000ffff0d7224 */ /* 0x000fe400078e0005 */
[----:B------:R-:W-:Y:S01]  /*c820*/  IMAD.MOV.U32 R12, RZ, RZ, 0x3 ;  /* 0x00000003ff0c7424 */ /* 0x000fe200078e00ff */
[----:B------:R-:W-:-:S13]  /*c830*/  @!P0 LEA R2, P1, R21, R14, 0x1 ;  /* 0x0000000e15028211 */ /* 0x000fda00078208ff */
[----:B------:R-:W-:Y:S05]  /*c840*/  WARPSYNC.COLLECTIVE R15, `(.L_x_9142) ;  /* 0x000000000f087348 */ /* 0x000fea0003c00000 */
[----:B------:R0:W1:Y:S02]  /*c850*/  SHFL.IDX P6, R14, R13, R12, R11 ;  /* 0x0000000c0d0e7389 */ /* 0x00006400000c000b */
[----:B01----:R-:W-:Y:S01]  /*c860*/  ENDCOLLECTIVE ;  /* 0x000000000000791b */ /* 0x003fe20003800000 */
.L_x_9142:
        /* <DEDUP_REMOVED lines=12> */
.L_x_9143:
[----:B------:R-:W-:Y:S02]  /*c930*/  IMAD.MOV.U32 R13, RZ, RZ, R5 ;  /* 0x000000ffff0d7224 */ /* 0x000fe400078e0005 */
[----:B------:R-:W-:Y:S01]  /*c940*/  IMAD.MOV.U32 R12, RZ, RZ, 0x4 ;  /* 0x00000004ff0c7424 */ /* 0x000fe200078e00ff */
[----:B------:R-:W-:-:S13]  /*c950*/  @!P0 LEA R2, P1, R21, R14, 0x1 ;  /* 0x0000000e15028211 */ /* 0x000fda00078208ff */
[----:B------:R-:W-:Y:S05]  /*c960*/  WARPSYNC.COLLECTIVE R15, `(.L_x_9144) ;  /* 0x000000000f087348 */ /* 0x000fea0003c00000 */
[----:B------:R0:W1:Y:S02]  /*c970*/  SHFL.IDX P6, R14, R13, R12, R11 ;  /* 0x0000000c0d0e7389 */ /* 0x00006400000c000b */
[----:B01----:R-:W-:Y:S01]  /*c980*/  ENDCOLLECTIVE ;  /* 0x000000000000791b */ /* 0x003fe20003800000 */
.L_x_9144:
        /* <DEDUP_REMOVED lines=12> */
.L_x_9145:
[----:B------:R-:W-:Y:S02]  /*ca50*/  IMAD.MOV.U32 R13, RZ, RZ, R5 ;  /* 0x000000ffff0d7224 */ /* 0x000fe400078e0005 */
[----:B------:R-:W-:Y:S01]  /*ca60*/  IMAD.MOV.U32 R12, RZ, RZ, 0x5 ;  /* 0x00000005ff0c7424 */ /* 0x000fe200078e00ff */
[----:B------:R-:W-:-:S13]  /*ca70*/  @!P0 LEA R2, P1, R21, R14, 0x1 ;  /* 0x0000000e15028211 */ /* 0x000fda00078208ff */
[----:B------:R-:W-:Y:S05]  /*ca80*/  WARPSYNC.COLLECTIVE R15, `(.L_x_9146) ;  /* 0x000000000f087348 */ /* 0x000fea0003c00000 */
[----:B------:R0:W1:Y:S02]  /*ca90*/  SHFL.IDX P6, R14, R13, R12, R11 ;  /* 0x0000000c0d0e7389 */ /* 0x00006400000c000b */
[----:B01----:R-:W-:Y:S01]  /*caa0*/  ENDCOLLECTIVE ;  /* 0x000000000000791b */ /* 0x003fe20003800000 */
.L_x_9146:
        /* <DEDUP_REMOVED lines=12> */
.L_x_9147:
[----:B------:R-:W-:Y:S02]  /*cb70*/  IMAD.MOV.U32 R13, RZ, RZ, R5 ;  /* 0x000000ffff0d7224 */ /* 0x000fe400078e0005 */
[----:B------:R-:W-:Y:S01]  /*cb80*/  IMAD.MOV.U32 R12, RZ, RZ, 0x6 ;  /* 0x00000006ff0c7424 */ /* 0x000fe200078e00ff */
[----:B------:R-:W-:-:S13]  /*cb90*/  @!P0 LEA R2, P1, R21, R14, 0x1 ;  /* 0x0000000e15028211 */ /* 0x000fda00078208ff */
[----:B------:R-:W-:Y:S05]  /*cba0*/  WARPSYNC.COLLECTIVE R15, `(.L_x_9148) ;  /* 0x000000000f087348 */ /* 0x000fea0003c00000 */
[----:B------:R0:W1:Y:S02]  /*cbb0*/  SHFL.IDX P6, R14, R13, R12, R11 ;  /* 0x0000000c0d0e7389 */ /* 0x00006400000c000b */
[----:B01----:R-:W-:Y:S01]  /*cbc0*/  ENDCOLLECTIVE ;  /* 0x000000000000791b */ /* 0x003fe20003800000 */
.L_x_9148:
        /* <DEDUP_REMOVED lines=12> */
.L_x_9149:
[----:B------:R-:W-:Y:S02]  /*cc90*/  IMAD.MOV.U32 R13, RZ, RZ, R5 ;  /* 0x000000ffff0d7224 */ /* 0x000fe400078e0005 */
[----:B------:R-:W-:Y:S01]  /*cca0*/  IMAD.MOV.U32 R12, RZ, RZ, 0x7 ;  /* 0x00000007ff0c7424 */ /* 0x000fe200078e00ff */
[----:B------:R-:W-:-:S13]  /*ccb0*/  @!P0 LEA R2, P1, R21, R14, 0x1 ;  /* 0x0000000e15028211 */ /* 0x000fda00078208ff */
[----:B------:R-:W-:Y:S05]  /*ccc0*/  WARPSYNC.COLLECTIVE R15, `(.L_x_9150) ;  /* 0x000000000f087348 */ /* 0x000fea0003c00000 */
[----:B------:R0:W1:Y:S02]  /*ccd0*/  SHFL.IDX P6, R14, R13, R12, R11 ;  /* 0x0000000c0d0e7389 */ /* 0x00006400000c000b */
[----:B01----:R-:W-:Y:S01]  /*cce0*/  ENDCOLLECTIVE ;  /* 0x000000000000791b */ /* 0x003fe20003800000 */
.L_x_9150:
[----:B------:R-:W-:-:S05]  /*ccf0*/  @!P0 IMAD.X R3, RZ, RZ, R6, P1 ;  /* 0x000000ffff038224 */ /* 0x000fca00008e0606 */
        /* <DEDUP_REMOVED lines=9> */
.L_x_9151:
[----:B------:R-:W-:Y:S05]  /*cd90*/  BRA `(.L_x_9152) ;  /* 0xffffffcc00e87947 */ /* 0x000fea000383ffff */
.L_x_9082:
[----:B0-----:R-:W-:-:S04]  /*cda0*/  MOV R3, UR37 ;  /* 0x0000002500037c02 */ /* 0x001fc80008000f00 */
[----:B------:R0:W2:Y:S03]  /*cdb0*/  SYNCS.PHASECHK.TRANS64.TRYWAIT P0, [R3+URZ+0x22820], R0 ;  /* 0x02282000030075a7 */ /* 0x0000a6000800017f */
[----:B--2---:R-:W-:Y:S05]  /*cdc0*/  @!P0 NANOSLEEP.SYNCS 0x989680 ;  /* 0x009896800000895d */ /* 0x004fea0003900000 */
[----:B------:R-:W2:Y:S02]  /*cdd0*/  @!P0 SYNCS.PHASECHK.TRANS64 P0, [R3+URZ+0x22820], R0 ;  /* 0x02282000030085a7 */ /* 0x000ea4000800007f */
[----:B--2---:R-:W-:Y:S05]  /*cde0*/  @!P0 BRA `(.L_x_9082) ;  /* 0xfffffffc00ec8947 */ /* 0x004fea000383ffff */
[----:B------:R-:W-:Y:S05]  /*cdf0*/  BRA `(.L_x_9153) ;  /* 0xffffffd0001c7947 */ /* 0x000fea000383ffff */
.L_x_9085:
[----:B0-----:R0:W2:Y:S02]  /*ce00*/  SYNCS.PHASECHK.TRANS64.TRYWAIT P0, [R22+URZ+0x22860], R3 ;  /* 0x02286003160075a7 */ /* 0x0010a4000800017f */
[----:B--2---:R-:W-:Y:S05]  /*ce10*/  @!P0 NANOSLEEP.SYNCS 0x989680 ;  /* 0x009896800000895d */ /* 0x004fea0003900000 */
[----:B------:R-:W2:Y:S02]  /*ce20*/  @!P0 SYNCS.PHASECHK.TRANS64 P0, [R22+URZ+0x22860], R3 ;  /* 0x02286003160085a7 */ /* 0x000ea4000800007f */
[----:B--2---:R-:W-:Y:S05]  /*ce30*/  @!P0 BRA `(.L_x_9085) ;  /* 0xfffffffc00f08947 */ /* 0x004fea000383ffff */
[----:B------:R-:W-:Y:S05]  /*ce40*/  BRA `(.L_x_9154) ;  /* 0xffffffd0002c7947 */ /* 0x000fea000383ffff */
.L_x_9086:
        /* <DEDUP_REMOVED lines=8> */
.L_x_9156:
[----:B------:R-:W-:Y:S05]  /*ced0*/  BSYNC B0 ;  /* 0x0000000000007941 */ /* 0x000fea0003800000 */
.L_x_9155:
[----:B------:R-:W0:Y:S01]  /*cee0*/  S2R R4, SR_TID.X ;  /* 0x0000000000047919 */ /* 0x000e220000002100 */
[----:B------:R-:W-:Y:S01]  /*cef0*/  MOV R13, R8 ;  /* 0x00000008000d7202 */ /* 0x000fe20000000f00 */
[----:B------:R-:W-:Y:S01]  /*cf00*/  IMAD.MOV.U32 R12, RZ, RZ, RZ ;  /* 0x000000ffff0c7224 */ /* 0x000fe200078e00ff */
[----:B------:R-:W-:Y:S01]  /*cf10*/  LOP3.LUT P3, RZ, R35, 0x4, RZ, 0xc0, !PT ;  /* 0x0000000423ff7812 */ /* 0x000fe2000786c0ff */
[----:B------:R-:W-:Y:S01]  /*cf20*/  IMAD.MOV.U32 R11, RZ, RZ, 0x181f ;  /* 0x0000181fff0b7424 */ /* 0x000fe200078e00ff */
[C---:B------:R-:W-:Y:S01]  /*cf30*/  LOP3.LUT P2, RZ, R16.reuse, 0x80000000, RZ, 0xc0, !PT ;  /* 0x8000000010ff7812 */ /* 0x040fe2000784c0ff */
[----:B------:R-:W-:Y:S01]  /*cf40*/  IMAD.MOV.U32 R15, RZ, RZ, -0x1 ;  /* 0xffffffffff0f7424 */ /* 0x000fe200078e00ff */
[C---:B------:R-:W-:Y:S01]  /*cf50*/  LOP3.LUT P1, RZ, R16.reuse, 0x4000000, RZ, 0xc0, !PT ;  /* 0x0400000010ff7812 */ /* 0x040fe2000782c0ff */
[----:B------:R-:W-:Y:S01]  /*cf60*/  IMAD.MOV.U32 R3, RZ, RZ, R14 ;  /* 0x000000ffff037224 */ /* 0x000fe200078e000e */
[----:B------:R-:W-:-:S13]  /*cf70*/  LOP3.LUT P4, RZ, R16, 0x200000, RZ, 0xc0, !PT ;  /* 0x0020000010ff7812 */ /* 0x000fda000788c0ff */
[----:B0-----:R-:W-:Y:S05]  /*cf80*/  WARPSYNC.COLLECTIVE R15, `(.L_x_9157) ;  /* 0x000000000f087348 */ /* 0x001fea0003c00000 */
[----:B------:R1:W2:Y:S02]  /*cf90*/  SHFL.IDX P6, R14, R13, R12, R11 ;  /* 0x0000000c0d0e7389 */ /* 0x0002a400000c000b */
[----:B012---:R-:W-:Y:S01]  /*cfa0*/  ENDCOLLECTIVE ;  /* 0x000000000000791b */ /* 0x007fe20003800000 */
.L_x_9157:
[----:B------:R-:W-:Y:S02]  /*cfb0*/  LEA R6, R6, UR37, 0x1 ;  /* 0x0000002506067c11 */ /* 0x000fe4000f8e08ff */
[----:B------:R-:W-:Y:S01]  /*cfc0*/  LOP3.LUT P5, RZ, R16, 0x40000, RZ, 0xc0, !PT ;  /* 0x0004000010ff7812 */ /* 0x000fe200078ac0ff */
[----:B------:R-:W-:Y:S02]  /*cfd0*/  IMAD.MOV.U32 R13, RZ, RZ, R7 ;  /* 0x000000ffff0d7224 */ /* 0x000fe400078e0007 */
[----:B------:R-:W-:Y:S02]  /*cfe0*/  IMAD.MOV.U32 R12, RZ, RZ, 0x1 ;  /* 0x00000001ff0c7424 */ /* 0x000fe400078e00ff */
[----:B------:R-:W-:Y:S02]  /*cff0*/  IMAD.SHL.U32 R4, R4, 0x8, RZ ;  /* 0x0000000804047824 */ /* 0x000fe400078e00ff */
[----:B------:R-:W-:-:S07]  /*d000*/  IMAD.MOV.U32 R2, RZ, RZ, R14 ;  /* 0x000000ffff027224 */ /* 0x000fce00078e000e */
[----:B------:R-:W-:Y:S05]  /*d010*/  WARPSYNC.COLLECTIVE R15, `(.L_x_9158) ;  /* 0x000000000f087348 */ /* 0x000fea0003c00000 */
[----:B------:R0:W1:Y:S02]  /*d020*/  SHFL.IDX P6, R14, R13, R12, R11 ;  /* 0x0000000c0d0e7389 */ /* 0x00006400000c000b */
[----:B01----:R-:W-:Y:S01]  /*d030*/  ENDCOLLECTIVE ;  /* 0x000000000000791b */ /* 0x003fe20003800000 */
.L_x_9158:
        /* <DEDUP_REMOVED lines=8> */
[----:B------:R-:W-:Y:S01]  /*d0c0*/  LDGSTS.E.BYPASS.LTC128B.128 [R6+0x400], desc[UR48][R2.64], !P3 ;  /* 0x0040000002067fae */ /* 0x000fe2000d901d70 */
[----:B------:R-:W-:-:S03]  /*d0d0*/  LOP3.LUT P3, RZ, R35, 0x2, RZ, 0xc0, !PT ;  /* 0x0000000223ff7812 */ /* 0x000fc6000786c0ff */
[----:B------:R-:W-:Y:S01]  /*d0e0*/  LDGSTS.E.BYPASS.LTC128B.128 [R6+0x3400], desc[UR48][R2.64+0x80], !P2 ;  /* 0x0340008002067fae */ /* 0x000fe2000d101d70 */
[----:B------:R-:W-:-:S03]  /*d0f0*/  LOP3.LUT P2, RZ, R16, 0x40000000, RZ, 0xc0, !PT ;  /* 0x4000000010ff7812 */ /* 0x000fc6000784c0ff */
        /* <DEDUP_REMOVED lines=8> */
.L_x_9159:
[----:B------:R-:W-:Y:S02]  /*d180*/  IMAD.MOV.U32 R13, RZ, RZ, R7 ;  /* 0x000000ffff0d7224 */ /* 0x000fe400078e0007 */
[----:B------:R-:W-:Y:S01]  /*d190*/  IMAD.MOV.U32 R12, RZ, RZ, 0x2 ;  /* 0x00000002ff0c7424 */ /* 0x000fe200078e00ff */
[----:B------:R-:W-:-:S07]  /*d1a0*/  MOV R2, R14 ;  /* 0x0000000e00027202 */ /* 0x000fce0000000f00 */
[----:B------:R-:W-:Y:S05]  /*d1b0*/  WARPSYNC.COLLECTIVE R15, `(.L_x_9160) ;  /* 0x000000000f087348 */ /* 0x000fea0003c00000 */
[----:B------:R0:W1:Y:S02]  /*d1c0*/  SHFL.IDX P6, R14, R13, R12, R11 ;  /* 0x0000000c0d0e7389 */ /* 0x00006400000c000b */
[----:B01----:R-:W-:Y:S01]  /*d1d0*/  ENDCOLLECTIVE ;  /* 0x000000000000791b */ /* 0x003fe20003800000 */
.L_x_9160:
[----:B------:R-:W-:-:S05]  /*d1e0*/  IADD3 R2, P0, R2, R0, RZ ;  /* 0x0000000002027210 */ /* 0x000fca0007f1e0ff */
[----:B------:R-:W-:-:S05]  /*d1f0*/  IMAD.X R3, RZ, RZ, R3, P0 ;  /* 0x000000ffff037224 */ /* 0x000fca00000e0603 */
[----:B------:R-:W-:Y:S01]  /*d200*/  @!PT LDS RZ, [RZ] ;  /* 0x00000000fffff984 */ /* 0x000fe20000000800 */
[----:B------:R-:W-:Y:S01]  /*d210*/  @!PT LDS RZ, [RZ] ;  /* 0x00000000fffff984 */ /* 0x000fe20000000800 */
[----:B------:R-:W-:Y:S01]  /*d220*/  @!PT LDS RZ, [RZ] ;  /* 0x00000000fffff984 */ /* 0x000fe20000000800 */
[----:B------:R-:W-:Y:S01]  /*d230*/  LDGSTS.E.BYPASS.LTC128B.128 [R6+0xc00], desc[UR48][R2.64], !P3 ;  /* 0x00c0000002067fae */ /* 0x000fe2000d901d70 */
[----:B------:R-:W-:Y:S01]  /*d240*/  LOP3.LUT P3, RZ, R35, 0x1, RZ, 0xc0, !PT ;  /* 0x0000000123ff7812 */ /* 0x000fe2000786c0ff */
[----:B------:R-:W-:Y:S02]  /*d250*/  IMAD.MOV.U32 R13, RZ, RZ, R8 ;  /* 0x000000ffff0d7224 */ /* 0x000fe400078e0008 */
        /* <DEDUP_REMOVED lines=10> */
.L_x_9161:
[----:B------:R-:W-:Y:S02]  /*d300*/  IMAD.MOV.U32 R13, RZ, RZ, R7 ;  /* 0x000000ffff0d7224 */ /* 0x000fe400078e0007 */
[----:B------:R-:W-:Y:S01]  /*d310*/  IMAD.MOV.U32 R12, RZ, RZ, 0x3 ;  /* 0x00000003ff0c7424 */ /* 0x000fe200078e00ff */
[----:B------:R-:W-:-:S07]  /*d320*/  MOV R2, R14 ;  /* 0x0000000e00027202 */ /* 0x000fce0000000f00 */
[----:B------:R-:W-:Y:S05]  /*d330*/  WARPSYNC.COLLECTIVE R15, `(.L_x_9162) ;  /* 0x000000000f087348 */ /* 0x000fea0003c00000 */
[----:B------:R0:W1:Y:S02]  /*d340*/  SHFL.IDX P6, R14, R13, R12, R11 ;  /* 0x0000000c0d0e7389 */ /* 0x00006400000c000b */
[----:B01----:R-:W-:Y:S01]  /*d350*/  ENDCOLLECTIVE ;  /* 0x000000000000791b */ /* 0x003fe20003800000 */
.L_x_9162:
[----:B------:R-:W-:-:S05]  /*d360*/  IADD3 R2, P0, R2, R0, RZ ;  /* 0x0000000002027210 */ /* 0x000fca0007f1e0ff */
[----:B------:R-:W-:-:S05]  /*d370*/  IMAD.X R3, RZ, RZ, R3, P0 ;  /* 0x000000ffff037224 */ /* 0x000fca00000e0603 */
[----:B------:R-:W-:Y:S01]  /*d380*/  @!PT LDS RZ, [RZ] ;  /* 0x00000000fffff984 */ /* 0x000fe20000000800 */
[----:B------:R-:W-:Y:S01]  /*d390*/  @!PT LDS RZ, [RZ] ;  /* 0x00000000fffff984 */ /* 0x000fe20000000800 */
[----:B------:R-:W-:Y:S01]  /*d3a0*/  @!PT LDS RZ, [RZ] ;  /* 0x00000000fffff984 */ /* 0x000fe20000000800 */
[----:B------:R-:W-:Y:S01]  /*d3b0*/  LDGSTS.E.BYPASS.LTC128B.128 [R6+0x1400], desc[UR48][R2.64], !P3 ;  /* 0x0140000002067fae */ /* 0x000fe2000d901d70 */
[C---:B------:R-:W-:Y:S01]  /*d3c0*/  LOP3.LUT P3, RZ, R16.reuse, 0x10000000, RZ, 0xc0, !PT ;  /* 0x1000000010ff7812 */ /* 0x040fe2000786c0ff */
        /* <DEDUP_REMOVED lines=11> */
.L_x_9163:
[----:B------:R-:W-:Y:S02]  /*d480*/  IMAD.MOV.U32 R13, RZ, RZ, R7 ;  /* 0x000000ffff0d7224 */ /* 0x000fe400078e0007 */
[----:B------:R-:W-:Y:S01]  /*d490*/  IMAD.MOV.U32 R12, RZ, RZ, 0x4 ;  /* 0x00000004ff0c7424 */ /* 0x000fe200078e00ff */
[----:B------:R-:W-:-:S07]  /*d4a0*/  MOV R2, R14 ;  /* 0x0000000e00027202 */ /* 0x000fce0000000f00 */
[----:B------:R-:W-:Y:S05]  /*d4b0*/  WARPSYNC.COLLECTIVE R15, `(.L_x_9164) ;  /* 0x000000000f087348 */ /* 0x000fea0003c00000 */
[----:B------:R0:W1:Y:S02]  /*d4c0*/  SHFL.IDX P6, R14, R13, R12, R11 ;  /* 0x0000000c0d0e7389 */ /* 0x00006400000c000b */
[----:B01----:R-:W-:Y:S01]  /*d4d0*/  ENDCOLLECTIVE ;  /* 0x000000000000791b */ /* 0x003fe20003800000 */
.L_x_9164:
        /* <DEDUP_REMOVED lines=12> */
[----:B------:R0:W-:Y:S02]  /*d5a0*/  LDGSTS.E.BYPASS.LTC128B.128 [R6+0xac00], desc[UR48][R2.64+0x180], !P5 ;  /* 0x0ac0018002067fae */ /* 0x0001e4000e901d70 */
[----:B0-----:R-:W-:-:S08]  /*d5b0*/  IMAD.MOV.U32 R3, RZ, RZ, R14 ;  /* 0x000000ffff037224 */ /* 0x001fd000078e000e */
[----:B------:R-:W-:Y:S05]  /*d5c0*/  WARPSYNC.COLLECTIVE R15, `(.L_x_9165) ;  /* 0x000000000f087348 */ /* 0x000fea0003c00000 */
[----:B------:R0:W1:Y:S02]  /*d5d0*/  SHFL.IDX P6, R14, R13, R12, R11 ;  /* 0x0000000c0d0e7389 */ /* 0x00006400000c000b */
[----:B01----:R-:W-:Y:S01]  /*d5e0*/  ENDCOLLECTIVE ;  /* 0x000000000000791b */ /* 0x003fe20003800000 */
.L_x_9165:
[----:B------:R-:W-:Y:S02]  /*d5f0*/  IMAD.MOV.U32 R13, RZ, RZ, R7 ;  /* 0x000000ffff0d7224 */ /* 0x000fe400078e0007 */
[----:B------:R-:W-:Y:S01]  /*d600*/  IMAD.MOV.U32 R12, RZ, RZ, 0x5 ;  /* 0x00000005ff0c7424 */ /* 0x000fe200078e00ff */
[----:B------:R-:W-:-:S07]  /*d610*/  MOV R2, R14 ;  /* 0x0000000e00027202 */ /* 0x000fce0000000f00 */
[----:B------:R-:W-:Y:S05]  /*d620*/  WARPSYNC.COLLECTIVE R15, `(.L_x_9166) ;  /* 0x000000000f087348 */ /* 0x000fea0003c00000 */
[----:B------:R0:W1:Y:S02]  /*d630*/  SHFL.IDX P6, R14, R13, R12, R11 ;  /* 0x0000000c0d0e7389 */ /* 0x00006400000c000b */
[----:B01----:R-:W-:Y:S01]  /*d640*/  ENDCOLLECTIVE ;  /* 0x000000000000791b */ /* 0x003fe20003800000 */
.L_x_9166:
        /* <DEDUP_REMOVED lines=9> */
[----:B------:R-:W-:-:S03]  /*d6e0*/  IMAD.MOV.U32 R7, RZ, RZ, R14 ;  /* 0x000000ffff077224 */ /* 0x000fc600078e000e */
[----:B------:R0:W-:Y:S04]  /*d6f0*/  LDGSTS.E.BYPASS.LTC128B.128 [R6+0xb400], desc[UR48][R2.64+0x180], !P1 ;  /* 0x0b40018002067fae */ /* 0x0001e8000c901d70 */
[----:B0-----:R-:W-:Y:S05]  /*d700*/  WARPSYNC.COLLECTIVE R15, `(.L_x_9167) ;  /* 0x000000000f087348 */ /* 0x001fea0003c00000 */
[----:B------:R1:W2:Y:S02]  /*d710*/  SHFL.IDX P6, R14, R13, R12, R11 ;  /* 0x0000000c0d0e7389 */ /* 0x0002a400000c000b */
[----:B012---:R-:W-:Y:S01]  /*d720*/  ENDCOLLECTIVE ;  /* 0x000000000000791b */ /* 0x007fe20003800000 */
.L_x_9167:
[----:B------:R-:W-:Y:S05]  /*d730*/  BRA `(.L_x_9168) ;  /* 0xffffffcc00e87947 */ /* 0x000fea000383ffff */
.L_x_9092:
[----:B0-----:R0:W1:Y:S02]  /*d740*/  SYNCS.PHASECHK.TRANS64.TRYWAIT P0, [R18+URZ+0x22840], R26 ;  /* 0x0228401a120075a7 */ /* 0x001064000800017f */
[----:B-1----:R-:W-:Y:S05]  /*d750*/  @!P0 NANOSLEEP.SYNCS 0x989680 ;  /* 0x009896800000895d */ /* 0x002fea0003900000 */
[----:B------:R-:W1:Y:S02]  /*d760*/  @!P0 SYNCS.PHASECHK.TRANS64 P0, [R18+URZ+0x22840], R26 ;  /* 0x0228401a120085a7 */ /* 0x000e64000800007f */
[----:B-1----:R-:W-:Y:S05]  /*d770*/  @!P0 BRA `(.L_x_9092) ;  /* 0xfffffffc00f08947 */ /* 0x002fea000383ffff */
[----:B------:R-:W-:Y:S05]  /*d780*/  BRA `(.L_x_9169) ;  /* 0xffffffd000f47947 */ /* 0x000fea000383ffff */
.L_x_9093:
        /* <DEDUP_REMOVED lines=8> */
.L_x_9171:
[----:B------:R-:W-:Y:S05]  /*d810*/  BSYNC B1 ;  /* 0x0000000000017941 */ /* 0x000fea0003800000 */
.L_x_9170:
        /* <DEDUP_REMOVED lines=9> */
.L_x_9172:
[----:B------:R-:W-:Y:S02]  /*d8b0*/  IMAD.MOV.U32 R13, RZ, RZ, R24 ;  /* 0x000000ffff0d7224 */ /* 0x000fe400078e0018 */
[----:B------:R-:W-:Y:S01]  /*d8c0*/  IMAD.MOV.U32 R12, RZ, RZ, 0x1 ;  /* 0x00000001ff0c7424 */ /* 0x000fe200078e00ff */
[----:B------:R-:W-:-:S13]  /*d8d0*/  IADD3 R2, P0, R14, R0, RZ ;  /* 0x000000000e027210 */ /* 0x000fda0007f1e0ff */
[----:B------:R-:W-:Y:S05]  /*d8e0*/  WARPSYNC.COLLECTIVE R15, `(.L_x_9173) ;  /* 0x000000000f087348 */ /* 0x000fea0003c00000 */
[----:B------:R0:W1:Y:S02]  /*d8f0*/  SHFL.IDX P6, R14, R13, R12, R11 ;  /* 0x0000000c0d0e7389 */ /* 0x00006400000c000b */
[----:B01----:R-:W-:Y:S01]  /*d900*/  ENDCOLLECTIVE ;  /* 0x000000000000791b */ /* 0x003fe20003800000 */
.L_x_9173:
        /* <DEDUP_REMOVED lines=10> */
.L_x_9174:
[----:B------:R-:W-:Y:S02]  /*d9b0*/  IMAD.MOV.U32 R13, RZ, RZ, R24 ;  /* 0x000000ffff0d7224 */ /* 0x000fe400078e0018 */
[----:B------:R-:W-:Y:S01]  /*d9c0*/  IMAD.MOV.U32 R12, RZ, RZ, 0x2 ;  /* 0x00000002ff0c7424 */ /* 0x000fe200078e00ff */
[----:B------:R-:W-:-:S13]  /*d9d0*/  IADD3 R2, P0, R14, R0, RZ ;  /* 0x000000000e027210 */ /* 0x000fda0007f1e0ff */
[----:B------:R-:W-:Y:S05]  /*d9e0*/  WARPSYNC.COLLECTIVE R15, `(.L_x_9175) ;  /* 0x000000000f087348 */ /* 0x000fea0003c00000 */
[----:B------:R0:W1:Y:S02]  /*d9f0*/  SHFL.IDX P6, R14, R13, R12, R11 ;  /* 0x0000000c0d0e7389 */ /* 0x00006400000c000b */
[----:B01----:R-:W-:Y:S01]  /*da00*/  ENDCOLLECTIVE ;  /* 0x000000000000791b */ /* 0x003fe20003800000 */
.L_x_9175:
        /* <DEDUP_REMOVED lines=10> */
.L_x_9176:
[----:B------:R-:W-:Y:S02]  /*dab0*/  IMAD.MOV.U32 R13, RZ, RZ, R24 ;  /* 0x000000ffff0d7224 */ /* 0x000fe400078e0018 */
[----:B------:R-:W-:Y:S02]  /*dac0*/  IMAD.MOV.U32 R12, RZ, RZ, 0x3 ;  /* 0x00000003ff0c7424 */ /* 0x000fe400078e00ff */
[----:B------:R-:W-:-:S07]  /*dad0*/  IMAD.MOV.U32 R10, RZ, RZ, R14 ;  /* 0x000000ffff0a7224 */ /* 0x000fce00078e000e */
[----:B------:R-:W-:Y:S05]  /*dae0*/  WARPSYNC.COLLECTIVE R15, `(.L_x_9177) ;  /* 0x000000000f087348 */ /* 0x000fea0003c00000 */
[----:B------:R0:W1:Y:S02]  /*daf0*/  SHFL.IDX P6, R14, R13, R12, R11 ;  /* 0x0000000c0d0e7389 */ /* 0x00006400000c000b */
[----:B01----:R-:W-:Y:S01]  /*db00*/  ENDCOLLECTIVE ;  /* 0x000000000000791b */ /* 0x003fe20003800000 */
.L_x_9177:
        /* <DEDUP_REMOVED lines=11> */
.L_x_9178:
[----:B------:R-:W-:Y:S02]  /*dbc0*/  IMAD.MOV.U32 R13, RZ, RZ, R24 ;  /* 0x000000ffff0d7224 */ /* 0x000fe400078e0018 */
[----:B------:R-:W-:Y:S02]  /*dbd0*/  IMAD.MOV.U32 R12, RZ, RZ, 0x4 ;  /* 0x00000004ff0c7424 */ /* 0x000fe400078e00ff */
[----:B------:R-:W-:-:S07]  /*dbe0*/  IMAD.MOV.U32 R2, RZ, RZ, R14 ;  /* 0x000000ffff027224 */ /* 0x000fce00078e000e */
[----:B------:R-:W-:Y:S05]  /*dbf0*/  WARPSYNC.COLLECTIVE R15, `(.L_x_9179) ;  /* 0x000000000f087348 */ /* 0x000fea0003c00000 */
[----:B------:R0:W1:Y:S02]  /*dc00*/  SHFL.IDX P6, R14, R13, R12, R11 ;  /* 0x0000000c0d0e7389 */ /* 0x00006400000c000b */
[----:B01----:R-:W-:Y:S01]  /*dc10*/  ENDCOLLECTIVE ;  /* 0x000000000000791b */ /* 0x003fe20003800000 */
.L_x_9179:
        /* <DEDUP_REMOVED lines=11> */
.L_x_9180:
[----:B------:R-:W-:Y:S02]  /*dcd0*/  IMAD.MOV.U32 R13, RZ, RZ, R24 ;  /* 0x000000ffff0d7224 */ /* 0x000fe400078e0018 */
[----:B------:R-:W-:Y:S02]  /*dce0*/  IMAD.MOV.U32 R12, RZ, RZ, 0x5 ;  /* 0x00000005ff0c7424 */ /* 0x000fe400078e00ff */
[----:B------:R-:W-:-:S07]  /*dcf0*/  IMAD.MOV.U32 R2, RZ, RZ, R14 ;  /* 0x000000ffff027224 */ /* 0x000fce00078e000e */
[----:B------:R-:W-:Y:S05]  /*dd00*/  WARPSYNC.COLLECTIVE R15, `(.L_x_9181) ;  /* 0x000000000f087348 */ /* 0x000fea0003c00000 */
[----:B------:R0:W1:Y:S02]  /*dd10*/  SHFL.IDX P6, R14, R13, R12, R11 ;  /* 0x0000000c0d0e7389 */ /* 0x00006400000c000b */
[----:B01----:R-:W-:Y:S01]  /*dd20*/  ENDCOLLECTIVE ;  /* 0x000000000000791b */ /* 0x003fe20003800000 */
.L_x_9181:
        /* <DEDUP_REMOVED lines=11> */
.L_x_9182:
[----:B------:R-:W-:Y:S05]  /*dde0*/  BRA `(.L_x_9183) ;  /* 0xffffffd0002c7947 */ /* 0x000fea000383ffff */
.L_x_9098:
[----:B--2---:R2:W3:Y:S02]  /*ddf0*/  SYNCS.PHASECHK.TRANS64.TRYWAIT P0, [R18+URZ+0x22860], R26 ;  /* 0x0228601a120075a7 */ /* 0x0044e4000800017f */
[----:B---3--:R-:W-:Y:S05]  /*de00*/  @!P0 NANOSLEEP.SYNCS 0x989680 ;  /* 0x009896800000895d */ /* 0x008fea0003900000 */
[----:B------:R-:W3:Y:S02]  /*de10*/  @!P0 SYNCS.PHASECHK.TRANS64 P0, [R18+URZ+0x22860], R26 ;  /* 0x0228601a120085a7 */ /* 0x000ee4000800007f */
[----:B---3--:R-:W-:Y:S05]  /*de20*/  @!P0 BRA `(.L_x_9098) ;  /* 0xfffffffc00f08947 */ /* 0x008fea000383ffff */
[----:B------:R-:W-:Y:S05]  /*de30*/  BRA `(.L_x_9184) ;  /* 0xffffffd0007c7947 */ /* 0x000fea000383ffff */
.L_x_9099:
[----:B------:R-:W-:Y:S01]  /*de40*/  BSSY B1, `(.L_x_9185) ;  /* 0x0000008000017945 */ /* 0x000fe20003800000 */
[----:B------:R-:W-:Y:S02]  /*de50*/  IMAD.MOV.U32 R13, RZ, RZ, R23 ;  /* 0x000000ffff0d7224 */ /* 0x000fe400078e0017 */
[----:B------:R-:W-:Y:S02]  /*de60*/  IMAD.MOV.U32 R12, RZ, RZ, RZ ;  /* 0x000000ffff0c7224 */ /* 0x000fe400078e00ff */
[----:B------:R-:W-:Y:S02]  /*de70*/  IMAD.MOV.U32 R11, RZ, RZ, 0x181f ;  /* 0x0000181fff0b7424 */ /* 0x000fe400078e00ff */
[----:B------:R-:W-:-:S07]  /*de80*/  IMAD.MOV.U32 R15, RZ, RZ, -0x1 ;  /* 0xffffffffff0f7424 */ /* 0x000fce00078e00ff */
[----:B012---:R-:W-:Y:S05]  /*de90*/  WARPSYNC.COLLECTIVE R15, `(.L_x_9186) ;  /* 0x000000000f087348 */ /* 0x007fea0003c00000 */
[----:B------:R3:W4:Y:S02]  /*dea0*/  SHFL.IDX P6, R14, R13, R12, R11 ;  /* 0x0000000c0d0e7389 */ /* 0x00072400000c000b */
[----:B01234-:R-:W-:Y:S01]  /*deb0*/  ENDCOLLECTIVE ;  /* 0x000000000000791b */ /* 0x01ffe20003800000 */
.L_x_9186:
[----:B------:R-:W-:Y:S05]  /*dec0*/  BSYNC B1 ;  /* 0x0000000000017941 */ /* 0x000fea0003800000 */
.L_x_9185:
[----:B------:R-:W-:Y:S01]  /*ded0*/  MOV R13, R21 ;  /* 0x00000015000d7202 */ /* 0x000fe20000000f00 */
[----:B------:R-:W-:Y:S01]  /*dee0*/  IMAD.MOV.U32 R12, RZ, RZ, RZ ;  /* 0x000000ffff0c7224 */ /* 0x000fe200078e00ff */
[----:B------:R-:W-:Y:S01]  /*def0*/  LEA R22, R22, UR37, 0x1 ;  /* 0x0000002516167c11 */ /* 0x000fe2000f8e08ff */
[----:B------:R-:W-:Y:S02]  /*df00*/  IMAD.MOV.U32 R11, RZ, RZ, 0x181f ;  /* 0x0000181fff0b7424 */ /* 0x000fe400078e00ff */
[----:B------:R-:W-:Y:S02]  /*df10*/  IMAD.MOV.U32 R15, RZ, RZ, -0x1 ;  /* 0xffffffffff0f7424 */ /* 0x000fe400078e00ff */
[----:B------:R-:W-:-:S07]  /*df20*/  IMAD.MOV.U32 R3, RZ, RZ, R14 ;  /* 0x000000ffff037224 */ /* 0x000fce00078e000e */
[----:B------:R-:W-:Y:S05]  /*df30*/  WARPSYNC.COLLECTIVE R15, `(.L_x_9187) ;  /* 0x000000000f087348 */ /* 0x000fea0003c00000 */
[----:B------:R0:W1:Y:S02]  /*df40*/  SHFL.IDX P6, R14, R13, R12, R11 ;  /* 0x0000000c0d0e7389 */ /* 0x00006400000c000b */
[----:B01----:R-:W-:Y:S01]  /*df50*/  ENDCOLLECTIVE ;  /* 0x000000000000791b */ /* 0x003fe20003800000 */
.L_x_9187:
[----:B------:R-:W-:Y:S01]  /*df60*/  IMAD.MOV.U32 R13, RZ, RZ, R23 ;  /* 0x000000ffff0d7224 */ /* 0x000fe200078e0017 */
[----:B------:R-:W-:Y:S02]  /*df70*/  MOV R12, 0x1 ;  /* 0x00000001000c7802 */ /* 0x000fe40000000f00 */
[----:B------:R-:W-:-:S13]  /*df80*/  IADD3 R2, P0, R14, R0, RZ ;  /* 0x000000000e027210 */ /* 0x000fda0007f1e0ff */
[----:B------:R-:W-:Y:S05]  /*df90*/  WARPSYNC.COLLECTIVE R15, `(.L_x_9188) ;  /* 0x000000000f087348 */ /* 0x000fea0003c00000 */
[----:B------:R0:W1:Y:S02]  /*dfa0*/  SHFL.IDX P6, R14, R13, R12, R11 ;  /* 0x0000000c0d0e7389 */ /* 0x00006400000c000b */
[----:B01----:R-:W-:Y:S01]  /*dfb0*/  ENDCOLLECTIVE ;  /* 0x000000000000791b */ /* 0x003fe20003800000 */
.L_x_9188:
[----:B------:R-:W-:-:S05]  /*dfc0*/  IMAD.X R3, RZ, RZ, R3, P0 ;  /* 0x000000ffff037224 */ /* 0x000fca00000e0603 */
[----:B------:R-:W-:Y:S01]  /*dfd0*/  @!PT LDS RZ, [RZ] ;  /* 0x00000000fffff984 */ /* 0x000fe20000000800 */
[----:B------:R-:W-:Y:S01]  /*dfe0*/  @!PT LDS RZ, [RZ] ;  /* 0x00000000fffff984 */ /* 0x000fe20000000800 */
[----:B------:R-:W-:Y:S01]  /*dff0*/  @!PT LDS RZ, [RZ] ;  /* 0x00000000fffff984 */ /* 0x000fe20000000800 */
[----:B------:R-:W-:Y:S04]  /*e000*/  LDGSTS.E.BYPASS.LTC128B.128 [R22+0x400], desc[UR48][R2.64], !P4 ;  /* 0x0040000002167fae */ /* 0x000fe8000e101d70 */
[----:B------:R-:W-:Y:S01]  /*e010*/  LDGSTS.E.BYPASS.LTC128B.128 [R22+0x3400], desc[UR48][R2.64+0x80], !P3 ;  /* 0x0340008002167fae */ /* 0x000fe2000d901d70 */
[----:B------:R-:W-:-:S03]  /*e020*/  IMAD.MOV.U32 R13, RZ, RZ, R21 ;  /* 0x000000ffff0d7224 */ /* 0x000fc600078e0015 */
[----:B------:R-:W-:Y:S04]  /*e030*/  LDGSTS.E.BYPASS.LTC128B.128 [R22+0x6400], desc[UR48][R2.64+0x100], !P2 ;  /* 0x0640010002167fae */ /* 0x000fe8000d101d70 */
[----:B------:R0:W-:Y:S02]  /*e040*/  LDGSTS.E.BYPASS.LTC128B.128 [R22+0x9400], desc[UR48][R2.64+0x180], !P1 ;  /* 0x0940018002167fae */ /* 0x0001e4000c901d70 */
[----:B0-----:R-:W-:-:S07]  /*e050*/  IMAD.MOV.U32 R3, RZ, RZ, R14 ;  /* 0x000000ffff037224 */ /* 0x001fce00078e000e */
[----:B------:R-:W-:Y:S05]  /*e060*/  WARPSYNC.COLLECTIVE R15, `(.L_x_9189) ;  /* 0x000000000f087348 */ /* 0x000fea0003c00000 */
[----:B------:R0:W1:Y:S02]  /*e070*/  SHFL.IDX P6, R14, R13, R12, R11 ;  /* 0x0000000c0d0e7389 */ /* 0x00006400000c000b */
[----:B01----:R-:W-:Y:S01]  /*e080*/  ENDCOLLECTIVE ;  /* 0x000000000000791b */ /* 0x003fe20003800000 */
.L_x_9189:
[----:B------:R-:W-:Y:S02]  /*e090*/  IMAD.MOV.U32 R13, RZ, RZ, R23 ;  /* 0x000000ffff0d7224 */ /* 0x000fe400078e0017 */
[----:B------:R-:W-:Y:S01]  /*e0a0*/  IMAD.MOV.U32 R12, RZ, RZ, 0x2 ;  /* 0x00000002ff0c7424 */ /* 0x000fe200078e00ff */
[----:B------:R-:W-:-:S13]  /*e0b0*/  IADD3 R2, P0, R14, R0, RZ ;  /* 0x000000000e027210 */ /* 0x000fda0007f1e0ff */
[----:B------:R-:W-:Y:S05]  /*e0c0*/  WARPSYNC.COLLECTIVE R15, `(.L_x_9190) ;  /* 0x000000000f087348 */ /* 0x000fea0003c00000 */
[----:B------:R0:W1:Y:S02]  /*e0d0*/  SHFL.IDX P6, R14, R13, R12, R11 ;  /* 0x0000000c0d0e7389 */ /* 0x00006400000c000b */
[----:B01----:R-:W-:Y:S01]  /*e0e0*/  ENDCOLLECTIVE ;  /* 0x000000000000791b */ /* 0x003fe20003800000 */
.L_x_9190:
        /* <DEDUP_REMOVED lines=9> */
[----:B0-----:R-:W-:-:S07]  /*e180*/  MOV R3, R14 ;  /* 0x0000000e00037202 */ /* 0x001fce0000000f00 */
[----:B------:R-:W-:Y:S05]  /*e190*/  WARPSYNC.COLLECTIVE R15, `(.L_x_9191) ;  /* 0x000000000f087348 */ /* 0x000fea0003c00000 */
[----:B------:R0:W1:Y:S02]  /*e1a0*/  SHFL.IDX P6, R14, R13, R12, R11 ;  /* 0x0000000c0d0e7389 */ /* 0x00006400000c000b */
[----:B01----:R-:W-:Y:S01]  /*e1b0*/  ENDCOLLECTIVE ;  /* 0x000000000000791b */ /* 0x003fe20003800000 */
.L_x_9191:
[----:B------:R-:W-:Y:S02]  /*e1c0*/  IMAD.MOV.U32 R13, RZ, RZ, R23 ;  /* 0x000000ffff0d7224 */ /* 0x000fe400078e0017 */
[----:B------:R-:W-:Y:S01]  /*e1d0*/  IMAD.MOV.U32 R12, RZ, RZ, 0x3 ;  /* 0x00000003ff0c7424 */ /* 0x000fe200078e00ff */
[----:B------:R-:W-:-:S13]  /*e1e0*/  IADD3 R2, P0, R14, R0, RZ ;  /* 0x000000000e027210 */ /* 0x000fda0007f1e0ff */
[----:B------:R-:W-:Y:S05]  /*e1f0*/  WARPSYNC.COLLECTIVE R15, `(.L_x_9192) ;  /* 0x000000000f087348 */ /* 0x000fea0003c00000 */
[----:B------:R0:W1:Y:S02]  /*e200*/  SHFL.IDX P6, R14, R13, R12, R11 ;  /* 0x0000000c0d0e7389 */ /* 0x00006400000c000b */
[----:B01----:R-:W-:Y:S01]  /*e210*/  ENDCOLLECTIVE ;  /* 0x000000000000791b */ /* 0x003fe20003800000 */
.L_x_9192:
[----:B------:R-:W-:-:S05]  /*e220*/  IMAD.X R3, RZ, RZ, R3, P0 ;  /* 0x000000ffff037224 */ /* 0x000fca00000e0603 */
[----:B------:R-:W-:Y:S01]  /*e230*/  @!PT LDS RZ, [RZ] ;  /* 0x00000000fffff984 */ /* 0x000fe20000000800 */
[----:B------:R-:W-:Y:S01]  /*e240*/  @!PT LDS RZ, [RZ] ;  /* 0x00000000fffff984 */ /* 0x000fe20000000800 */
[----:B------:R-:W-:Y:S01]  /*e250*/  @!PT LDS RZ, [RZ] ;  /* 0x00000000fffff984 */ /* 0x000fe20000000800 */
[----:B------:R-:W-:Y:S04]  /*e260*/  LDGSTS.E.BYPASS.LTC128B.128 [R22+0x1400], desc[UR48][R2.64], !P4 ;  /* 0x0140000002167fae */ /* 0x000fe8000e101d70 */
[----:B------:R-:W-:Y:S01]  /*e270*/  LDGSTS.E.BYPASS.LTC128B.128 [R22+0x4400], desc[UR48][R2.64+0x80], !P3 ;  /* 0x0440008002167fae */ /* 0x000fe2000d901d70 */
[----:B------:R-:W-:-:S03]  /*e280*/  MOV R13, R21 ;  /* 0x00000015000d7202 */ /* 0x000fc60000000f00 */
[----:B------:R-:W-:Y:S04]  /*e290*/  LDGSTS.E.BYPASS.LTC128B.128 [R22+0x7400], desc[UR48][R2.64+0x100], !P2 ;  /* 0x0740010002167fae */ /* 0x000fe8000d101d70 */
[----:B------:R0:W-:Y:S02]  /*e2a0*/  LDGSTS.E.BYPASS.LTC128B.128 [R22+0xa400], desc[UR48][R2.64+0x180], !P1 ;  /* 0x0a40018002167fae */ /* 0x0001e4000c901d70 */
[----:B0-----:R-:W-:-:S07]  /*e2b0*/  IMAD.MOV.U32 R3, RZ, RZ, R14 ;  /* 0x000000ffff037224 */ /* 0x001fce00078e000e */
[----:B------:R-:W-:Y:S05]  /*e2c0*/  WARPSYNC.COLLECTIVE R15, `(.L_x_9193) ;  /* 0x000000000f087348 */ /* 0x000fea0003c00000 */
[----:B------:R0:W1:Y:S02]  /*e2d0*/  SHFL.IDX P6, R14, R13, R12, R11 ;  /* 0x0000000c0d0e7389 */ /* 0x00006400000c000b */
[----:B01----:R-:W-:Y:S01]  /*e2e0*/  ENDCOLLECTIVE ;  /* 0x000000000000791b */ /* 0x003fe20003800000 */
.L_x_9193:
[----:B------:R-:W-:Y:S02]  /*e2f0*/  IMAD.MOV.U32 R13, RZ, RZ, R23 ;  /* 0x000000ffff0d7224 */ /* 0x000fe400078e0017 */
[----:B------:R-:W-:Y:S01]  /*e300*/  IMAD.MOV.U32 R12, RZ, RZ, 0x4 ;  /* 0x00000004ff0c7424 */ /* 0x000fe200078e00ff */
[----:B------:R-:W-:-:S13]  /*e310*/  IADD3 R2, P0, R14, R0, RZ ;  /* 0x000000000e027210 */ /* 0x000fda0007f1e0ff */
[----:B------:R-:W-:Y:S05]  /*e320*/  WARPSYNC.COLLECTIVE R15, `(.L_x_9194) ;  /* 0x000000000f087348 */ /* 0x000fea0003c00000 */
[----:B------:R0:W1:Y:S02]  /*e330*/  SHFL.IDX P6, R14, R13, R12, R11 ;  /* 0x0000000c0d0e7389 */ /* 0x00006400000c000b */
[----:B01----:R-:W-:Y:S01]  /*e340*/  ENDCOLLECTIVE ;  /* 0x000000000000791b */ /* 0x003fe20003800000 */
.L_x_9194:
        /* <DEDUP_REMOVED lines=13> */
.L_x_9195:
[----:B------:R-:W-:Y:S02]  /*e420*/  IMAD.MOV.U32 R13, RZ, RZ, R23 ;  /* 0x000000ffff0d7224 */ /* 0x000fe400078e0017 */
[----:B------:R-:W-:Y:S01]  /*e430*/  IMAD.MOV.U32 R12, RZ, RZ, 0x5 ;  /* 0x00000005ff0c7424 */ /* 0x000fe200078e00ff */
[----:B------:R-:W-:-:S07]  /*e440*/  MOV R2, R14 ;  /* 0x0000000e00027202 */ /* 0x000fce0000000f00 */
[----:B------:R-:W-:Y:S05]  /*e450*/  WARPSYNC.COLLECTIVE R15, `(.L_x_9196) ;  /* 0x000000000f087348 */ /* 0x000fea0003c00000 */
[----:B------:R0:W1:Y:S02]  /*e460*/  SHFL.IDX P6, R14, R13, R12, R11 ;  /* 0x0000000c0d0e7389 */ /* 0x00006400000c000b */
[----:B01----:R-:W-:Y:S01]  /*e470*/  ENDCOLLECTIVE ;  /* 0x000000000000791b */ /* 0x003fe20003800000 */
.L_x_9196:
        /* <DEDUP_REMOVED lines=14> */
.L_x_9197:
[----:B------:R-:W-:Y:S05]  /*e560*/  BRA `(.L_x_9198) ;  /* 0xffffffcc00c47947 */ /* 0x000fea000383ffff */
.L_x_9105:
[----:B0-----:R0:W3:Y:S02]  /*e570*/  SYNCS.PHASECHK.TRANS64.TRYWAIT P0, [R4+URZ+0x22820], R0 ;  /* 0x02282000040075a7 */ /* 0x0010e4000800017f */
[----:B---3--:R-:W-:Y:S05]  /*e580*/  @!P0 NANOSLEEP.SYNCS 0x989680 ;  /* 0x009896800000895d */ /* 0x008fea0003900000 */
[----:B------:R-:W3:Y:S02]  /*e590*/  @!P0 SYNCS.PHASECHK.TRANS64 P0, [R4+URZ+0x22820], R0 ;  /* 0x02282000040085a7 */ /* 0x000ee4000800007f */
[----:B---3--:R-:W-:Y:S05]  /*e5a0*/  @!P0 BRA `(.L_x_9105) ;  /* 0xfffffffc00f08947 */ /* 0x008fea000383ffff */
[----:B------:R-:W-:Y:S05]  /*e5b0*/  BRA `(.L_x_9199) ;  /* 0xffffffd000707947 */ /* 0x000fea000383ffff */
.L_x_9106:
[----:B------:R-:W3:Y:S01]  /*e5c0*/  S2R R2, SR_TID.X ;  /* 0x0000000000027919 */ /* 0x000ee20000002100 */
[----:B------:R-:W-:Y:S01]  /*e5d0*/  BSSY B0, `(.L_x_9200) ;  /* 0x000000a000007945 */ /* 0x000fe20003800000 */
[----:B------:R-:W-:Y:S02]  /*e5e0*/  IMAD.MOV.U32 R12, RZ, RZ, RZ ;  /* 0x000000ffff0c7224 */ /* 0x000fe400078e00ff */
[----:B------:R-:W-:Y:S02]  /*e5f0*/  IMAD.MOV.U32 R11, RZ, RZ, 0x1f ;  /* 0x0000001fff0b7424 */ /* 0x000fe400078e00ff */
[----:B------:R-:W-:Y:S01]  /*e600*/  IMAD.MOV.U32 R15, RZ, RZ, -0x1 ;  /* 0xffffffffff0f7424 */ /* 0x000fe200078e00ff */
[----:B---3--:R-:W-:-:S04]  /*e610*/  SHF.R.U32.HI R2, RZ, 0x5, R2 ;  /* 0x00000005ff027819 */ /* 0x008fc80000011602 */
[----:B------:R-:W-:-:S04]  /*e620*/  LOP3.LUT R2, R2, 0x3, RZ, 0xc0, !PT ;  /* 0x0000000302027812 */ /* 0x000fc800078ec0ff */
[----:B------:R-:W-:-:S07]  /*e630*/  MOV R13, R2 ;  /* 0x00000002000d7202 */ /* 0x000fce0000000f00 */
[----:B012---:R-:W-:Y:S05]  /*e640*/  WARPSYNC.COLLECTIVE R15, `(.L_x_9201) ;  /* 0x000000000f087348 */ /* 0x007fea0003c00000 */
[----:B------:R3:W4:Y:S02]  /*e650*/  SHFL.IDX P6, R14, R13, R12, R11 ;  /* 0x0000000c0d0e7389 */ /* 0x00072400000c000b */
[----:B01234-:R-:W-:Y:S01]  /*e660*/  ENDCOLLECTIVE ;  /* 0x000000000000791b */ /* 0x01ffe20003800000 */
.L_x_9201:
[----:B------:R-:W-:Y:S05]  /*e670*/  BSYNC B0 ;  /* 0x0000000000007941 */ /* 0x000fea0003800000 */
.L_x_9200:
[----:B------:R-:W-:Y:S05]  /*e680*/  BRA `(.L_x_9202) ;  /* 0xffffffd000587947 */ /* 0x000fea000383ffff */
.L_x_9109:
[----:B------:R-:W-:Y:S01]  /*e690*/  BSSY B1, `(.L_x_9203) ;  /* 0x0000006000017945 */ /* 0x000fe20003800000 */
[----:B------:R-:W-:-:S07]  /*e6a0*/  IMAD.MOV.U32 R15, RZ, RZ, -0x1 ;  /* 0xffffffffff0f7424 */ /* 0x000fce00078e00ff */
[----:B012---:R-:W-:Y:S05]  /*e6b0*/  WARPSYNC.COLLECTIVE R15, `(.L_x_9204) ;  /* 0x000000000f0c7348 */ /* 0x007fea0003c00000 */
[----:B------:R-:W-:Y:S02]  /*e6c0*/  ELECT P6, UR62, PT ;  /* 0x00000000003e782f */ /* 0x000fe400038c0000 */
[----:B------:R-:W-:Y:S01]  /*e6d0*/  MOV R14, UR62 ;  /* 0x0000003e000e7c02 */ /* 0x000fe20008000f00 */
[----:B012---:R-:W-:Y:S10]  /*e6e0*/  ENDCOLLECTIVE ;  /* 0x000000000000791b */ /* 0x007ff40003800000 */
.L_x_9204:
[----:B------:R-:W-:Y:S05]  /*e6f0*/  BSYNC B1 ;  /* 0x0000000000017941 */ /* 0x000fea0003800000 */
.L_x_9203:
[----:B------:R-:W-:Y:S05]  /*e700*/  BRA `(.L_x_9205) ;  /* 0xffffffd000507947 */ /* 0x000fea000383ffff */
.L_x_9111:
[----:B0-----:R0:W3:Y:S02]  /*e710*/  SYNCS.PHASECHK.TRANS64.TRYWAIT P1, [R3+URZ+0x22840], R2 ;  /* 0x02284002030075a7 */ /* 0x0010e4000802017f */
[----:B---3--:R-:W-:Y:S05]  /*e720*/  @!P1 NANOSLEEP.SYNCS 0x989680 ;  /* 0x009896800000995d */ /* 0x008fea0003900000 */
[----:B------:R-:W3:Y:S02]  /*e730*/  @!P1 SYNCS.PHASECHK.TRANS64 P1, [R3+URZ+0x22840], R2 ;  /* 0x02284002030095a7 */ /* 0x000ee4000802007f */
[----:B---3--:R-:W-:Y:S05]  /*e740*/  @!P1 BRA `(.L_x_9111) ;  /* 0xfffffffc00f09947 */ /* 0x008fea000383ffff */
[----:B------:R-:W-:Y:S05]  /*e750*/  BRA `(.L_x_9206) ;  /* 0xffffffd000707947 */ /* 0x000fea000383ffff */
.L_x_9113:
[----:B---3--:R3:W4:Y:S02]  /*e760*/  SYNCS.PHASECHK.TRANS64.TRYWAIT P1, [R17+URZ+0x22840], R0 ;  /* 0x02284000110075a7 */ /* 0x008724000802017f */
[----:B----4-:R-:W-:Y:S05]  /*e770*/  @!P1 NANOSLEEP.SYNCS 0x989680 ;  /* 0x009896800000995d */ /* 0x010fea0003900000 */
[----:B------:R-:W4:Y:S02]  /*e780*/  @!P1 SYNCS.PHASECHK.TRANS64 P1, [R17+URZ+0x22840], R0 ;  /* 0x02284000110095a7 */ /* 0x000f24000802007f */
[----:B----4-:R-:W-:Y:S05]  /*e790*/  @!P1 BRA `(.L_x_9113) ;  /* 0xfffffffc00f09947 */ /* 0x010fea000383ffff */
[----:B------:R-:W-:Y:S05]  /*e7a0*/  BRA `(.L_x_9207) ;  /* 0xffffffd0007c7947 */ /* 0x000fea000383ffff */
.L_x_9115:
[----:B----4-:R4:W0:Y:S02]  /*e7b0*/  SYNCS.PHASECHK.TRANS64.TRYWAIT P1, [R3+URZ+0x22860], R2 ;  /* 0x02286002030075a7 */ /* 0x010824000802017f */
[----:B0-----:R-:W-:Y:S05]  /*e7c0*/  @!P1 NANOSLEEP.SYNCS 0x989680 ;  /* 0x009896800000995d */ /* 0x001fea0003900000 */
[----:B------:R-:W0:Y:S02]  /*e7d0*/  @!P1 SYNCS.PHASECHK.TRANS64 P1, [R3+URZ+0x22860], R2 ;  /* 0x02286002030095a7 */ /* 0x000e24000802007f */
[----:B0-----:R-:W-:Y:S05]  /*e7e0*/  @!P1 BRA `(.L_x_9115) ;  /* 0xfffffffc00f09947 */ /* 0x001fea000383ffff */
[----:B------:R-:W-:Y:S05]  /*e7f0*/  BRA `(.L_x_9208) ;  /* 0xffffffd000787947 */ /* 0x000fea000383ffff */
.L_x_9209:
        /* <DEDUP_REMOVED lines=16> */
.L_x_15662:


//--------------------- .text._ZN7cutlass13device_kernelIN5flash11enable_sm90INS1_16FlashAttnFwdSm90INS1_25CollectiveMainloopFwdSm90ILi2EN4cute5tupleIJNS5_1CILi1EEES8_S8_EEENS6_IJNS7_ILi128EEENS7_ILi96EEENS7_ILi64EEEEEELi256ENS_6half_tEfNS_4arch4Sm90ELb0ELb0ELb1ELb0ELb1ELb0ELb1ELb1ELb0ELb1ELb0ELb0EEENS1_21CollectiveEpilogueFwdINS6_IJSA_NS7_ILi256EEESB_EEES9_SE_SG_Li256ELb0ELb1ELb0ELb0EEENS1_29StaticPersistentTileSchedulerILb0EEEEEEEEEvNT_6ParamsE --------------------------
	.section	.text._ZN7cutlass13device_kernelIN5flash11enable_sm90INS1_16FlashAttnFwdSm90INS1_25CollectiveMainloopFwdSm90ILi2EN4cute5tupleIJNS5_1CILi1EEES8_S8_EEENS6_IJNS7_ILi128EEENS7_ILi96EEENS7_ILi64EEEEEELi256ENS_6half_tEfNS_4arch4Sm90ELb0ELb0ELb1ELb0ELb1ELb0ELb1ELb1ELb0ELb1ELb0ELb0EEENS1_21CollectiveEpilogueFwdINS6_IJSA_NS7_ILi256EEESB_EEES9_SE_SG_Li256ELb0ELb1ELb0ELb0EEENS1_29StaticPersistentTileSchedulerILb0EEEEEEEEEvNT_6ParamsE,"ax",@progbits
	.align	128
.text._ZN7cutlass13device_kernelIN5flash11enable_sm90INS1_16FlashAttnFwdSm90INS1_25CollectiveMainloopFwdSm90ILi2EN4cute5tupleIJNS5_1CILi1EEES8_S8_EEENS6_IJNS7_ILi128EEENS7_ILi96EEENS7_ILi64EEEEEELi256ENS_6half_tEfNS_4arch4Sm90ELb0ELb0ELb1ELb0ELb1ELb0ELb1ELb1ELb0ELb1ELb0ELb0EEENS1_21CollectiveEpilogueFwdINS6_IJSA_NS7_ILi256EEESB_EEES9_SE_SG_Li256ELb0ELb1ELb0ELb0EEENS1_29StaticPersistentTileSchedulerILb0EEEEEEEEEvNT_6ParamsE:
        .type           _ZN7cutlass13device_kernelIN5flash11enable_sm90INS1_16FlashAttnFwdSm90INS1_25CollectiveMainloopFwdSm90ILi2EN4cute5tupleIJNS5_1CILi1EEES8_S8_EEENS6_IJNS7_ILi128EEENS7_ILi96EEENS7_ILi64EEEEEELi256ENS_6half_tEfNS_4arch4Sm90ELb0ELb0ELb1ELb0ELb1ELb0ELb1ELb1ELb0ELb1ELb0ELb0EEENS1_21CollectiveEpilogueFwdINS6_IJSA_NS7_ILi256EEESB_EEES9_SE_SG_Li256ELb0ELb1ELb0ELb0EEENS1_29StaticPersistentTileSchedulerILb0EEEEEEEEEvNT_6ParamsE,@function
        .size           _ZN7cutlass13device_kernelIN5flash11enable_sm90INS1_16FlashAttnFwdSm90INS1_25CollectiveMainloopFwdSm90ILi2EN4cute5tupleIJNS5_1CILi1EEES8_S8_EEENS6_IJNS7_ILi128EEENS7_ILi96EEENS7_ILi64EEEEEELi256ENS_6half_tEfNS_4arch4Sm90ELb0ELb0ELb1ELb0ELb1ELb0ELb1ELb1ELb0ELb1ELb0ELb0EEENS1_21CollectiveEpilogueFwdINS6_IJSA_NS7_ILi256EEESB_EEES9_SE_SG_Li256ELb0ELb1ELb0ELb0EEENS1_29StaticPersistentTileSchedulerILb0EEEEEEEEEvNT_6ParamsE,(.L_x_15663 - _ZN7cutlass13device_kernelIN5flash11enable_sm90INS1_16FlashAttnFwdSm90INS1_25CollectiveMainloopFwdSm90ILi2EN4cute5tupleIJNS5_1CILi1EEES8_S8_EEENS6_IJNS7_ILi128EEENS7_ILi96EEENS7_ILi64EEEEEELi256ENS_6half_tEfNS_4arch4Sm90ELb0ELb0ELb1ELb0ELb1ELb0ELb1ELb1ELb0ELb1ELb0ELb0EEENS1_21CollectiveEpilogueFwdINS6_IJSA_NS7_ILi256EEESB_EEES9_SE_SG_Li256ELb0ELb1ELb0ELb0EEENS1_29StaticPersistentTileSchedulerILb0EEEEEEEEEvNT_6ParamsE)
        .other          _ZN7cutlass13device_kernelIN5flash11enable_sm90INS1_16FlashAttnFwdSm90INS1_25CollectiveMainloopFwdSm90ILi2EN4cute5tupleIJNS5_1CILi1EEES8_S8_EEENS6_IJNS7_ILi128EEENS7_ILi96EEENS7_ILi64EEEEEELi256ENS_6half_tEfNS_4arch4Sm90ELb0ELb0ELb1ELb0ELb1ELb0ELb1ELb1ELb0ELb1ELb0ELb0EEENS1_21CollectiveEpilogueFwdINS6_IJSA_NS7_ILi256EEESB_EEES9_SE_SG_Li256ELb0ELb1ELb0ELb0EEENS1_29StaticPersistentTileSchedulerILb0EEEEEEEEEvNT_6ParamsE,@"STO_CUDA_ENTRY STV_DEFAULT"
_ZN7cutlass13device_kernelIN5flash11enable_sm90INS1_16FlashAttnFwdSm90INS1_25CollectiveMainloopFwdSm90ILi2EN4cute5tupleIJNS5_1CILi1EEES8_S8_EEENS6_IJNS7_ILi128EEENS7_ILi96EEENS7_ILi64EEEEEELi256ENS_6half_tEfNS_4arch4Sm90ELb0ELb0ELb1ELb0ELb1ELb0ELb1ELb1ELb0ELb1ELb0ELb0EEENS1_21CollectiveEpilogueFwdINS6_IJSA_NS7_ILi256EEESB_EEES9_SE_SG_Li256ELb0ELb1ELb0ELb0EEENS1_29StaticPersistentTileSchedulerILb0EEEEEEEEEvNT_6ParamsE:
        /* <DEDUP_REMOVED lines=43> */
[----:B------:R0:W0:Y:S01]  /*02b0*/  SYNCS.EXCH.64 URZ, [UR8+0x32440], UR6 ;  /* 0x03244006083f75b2 */ /* 0x0000220008000100 */
[----:B------:R0:W0:Y:S01]  /*02c0*/  SYNCS.EXCH.64 URZ, [UR8+0x32438], UR4 ;  /* 0x03243804083f75b2 */ /* 0x0000220008000100 */
[----:B------:R0:W0:Y:S01]  /*02d0*/  SYNCS.EXCH.64 URZ, [UR8+0x32448], UR6 ;  /* 0x03244806083f75b2 */ /* 0x0000220008000100 */
[----:B------:R-:W-:Y:S01]  /*02e0*/  NOP ;  /* 0x0000000000007918 */ /* 0x000fe20000000000 */
.L_x_9210:
        /* <DEDUP_REMOVED lines=22> */
.L_x_9211:
        /* <DEDUP_REMOVED lines=18> */
.L_x_9212:
        /* <DEDUP_REMOVED lines=22> */
.L_x_9213:
        /* <DEDUP_REMOVED lines=23> */
.L_x_9214:
        /* <DEDUP_REMOVED lines=8> */
.L_x_9216:
        /* <DEDUP_REMOVED lines=21> */
[----:B------:R-:W-:Y:S02]  /*0a10*/  SHF.R.S32.HI R6, RZ, 0x4, R3 ;  /* 0x00000004ff067819 */ /* 0x000fe40000011403 */
[----:B------:R-:W-:Y:S01]  /*0a20*/  SHF.R.S32.HI R205, RZ, 0x7, R2 ;  /* 0x00000007ffcd7819 */ /* 0x000fe20000011402 */
[----:B------:R-:W-:Y:S01]  /*0a30*/  IMAD.IADD R203, R19, 0x1, -R4 ;  /* 0x0000000113cb7824 */ /* 0x000fe200078e0a04 */
[----:B------:R-:W-:-:S02]  /*0a40*/  LEA.HI R4, R0, R19, RZ, 0x5 ;  /* 0x0000001300047211 */ /* 0x000fc400078f28ff */
[----:B------:R-:W-:Y:S02]  /*0a50*/  LEA.HI R11, R0, R19, RZ, 0x2 ;  /* 0x00000013000b7211 */ /* 0x000fe400078f10ff */
[----:B------:R-:W-:Y:S01]  /*0a60*/  SHF.R.S32.HI R8, RZ, 0x1f, R203 ;  /* 0x0000001fff087819 */ /* 0x000fe200000114cb */
[----:B------:R-:W-:Y:S01]  /*0a70*/  IMAD.SHL.U32 R5, R4, 0x20, RZ ;  /* 0x0000002004057824 */ /* 0x000fe200078e00ff */
[C---:B------:R-:W-:Y:S02]  /*0a80*/  LOP3.LUT R4, R3.reuse, 0x3fffff0, RZ, 0xc0, !PT ;  /* 0x03fffff003047812 */ /* 0x040fe400078ec0ff */
[----:B------:R-:W-:Y:S02]  /*0a90*/  LEA.HI R7, R8, R203, RZ, 0x2 ;  /* 0x000000cb08077211 */ /* 0x000fe400078f10ff */
[----:B------:R-:W-:Y:S01]  /*0aa0*/  LEA.HI R3, R3, R6, RZ, 0x1 ;  /* 0x0000000603037211 */ /* 0x000fe200078f08ff */
[----:B------:R-:W-:Y:S01]  /*0ab0*/  IMAD.IADD R4, R19, 0x1, -R4 ;  /* 0x0000000113047824 */ /* 0x000fe200078e0a04 */
[----:B------:R-:W-:-:S02]  /*0ac0*/  SHF.R.S32.HI R9, RZ, 0x2, R7 ;  /* 0x00000002ff097819 */ /* 0x000fc40000011407 */
[----:B------:R-:W-:Y:S02]  /*0ad0*/  SHF.R.S32.HI R10, RZ, 0x1f, R7 ;  /* 0x0000001fff0a7819 */ /* 0x000fe40000011407 */
[----:B------:R-:W-:Y:S02]  /*0ae0*/  LOP3.LUT R3, R3, 0x1ffffffe, RZ, 0xc0, !PT ;  /* 0x1ffffffe03037812 */ /* 0x000fe400078ec0ff */
[----:B------:R-:W-:Y:S02]  /*0af0*/  LEA.HI R10, R10, R9, RZ, 0x3 ;  /* 0x000000090a0a7211 */ /* 0x000fe400078f18ff */
[----:B------:R-:W-:Y:S02]  /*0b00*/  IADD3 R3, R6, -R3, RZ ;  /* 0x8000000306037210 */ /* 0x000fe40007ffe0ff */
[----:B------:R-:W-:Y:S02]  /*0b10*/  LOP3.LUT R10, R10, 0xfffffff8, RZ, 0xc0, !PT ;  /* 0xfffffff80a0a7812 */ /* 0x000fe400078ec0ff */
[----:B------:R-:W-:-:S02]  /*0b20*/  LEA.HI R8, R8, R203, RZ, 0x5 ;  /* 0x000000cb08087211 */ /* 0x000fc400078f28ff */
[----:B------:R-:W-:Y:S01]  /*0b30*/  LEA.HI R2, R2, R205, RZ, 0x1 ;  /* 0x000000cd02027211 */ /* 0x000fe200078f08ff */
[----:B------:R-:W-:Y:S01]  /*0b40*/  IMAD.IADD R9, R9, 0x1, -R10 ;  /* 0x0000000109097824 */ /* 0x000fe200078e0a0a */
[----:B------:R-:W-:Y:S02]  /*0b50*/  LOP3.LUT R6, R11, 0xfffffffc, RZ, 0xc0, !PT ;  /* 0xfffffffc0b067812 */ /* 0x000fe400078ec0ff */
[----:B------:R-:W-:Y:S02]  /*0b60*/  LEA.HI R200, R0, R19, RZ, 0x3 ;  /* 0x0000001300c87211 */ /* 0x000fe400078f18ff */
[----:B------:R-:W-:Y:S01]  /*0b70*/  SHF.R.S32.HI R8, RZ, 0x5, R8 ;  /* 0x00000005ff087819 */ /* 0x000fe20000011408 */
[----:B------:R-:W-:Y:S01]  /*0b80*/  IMAD.IADD R6, R19, 0x1, -R6 ;  /* 0x0000000113067824 */ /* 0x000fe200078e0a06 */
[----:B------:R-:W-:Y:S02]  /*0b90*/  LOP3.LUT R2, R2, 0x3fffffe, RZ, 0xc0, !PT ;  /* 0x03fffffe02027812 */ /* 0x000fe400078ec0ff */
[----:B------:R-:W-:Y:S01]  /*0ba0*/  LOP3.LUT R10, R200, 0xfffffff8, RZ, 0xc0, !PT ;  /* 0xfffffff8c80a7812 */ /* 0x000fe200078ec0ff */
[----:B------:R-:W-:Y:S01]  /*0bb0*/  IMAD R9, R8, 0x10, R9 ;  /* 0x0000001008097824 */ /* 0x000fe200078e0209 */
[----:B------:R-:W-:Y:S01]  /*0bc0*/  LOP3.LUT R5, R5, 0xfffffc00, RZ, 0xc0, !PT ;  /* 0xfffffc0005057812 */ /* 0x000fe200078ec0ff */
[----:B------:R-:W-:Y:S01]  /*0bd0*/  IMAD.IADD R2, R205, 0x1, -R2 ;  /* 0x00000001cd027824 */ /* 0x000fe200078e0a02 */
[----:B------:R-:W-:Y:S01]  /*0be0*/  LEA.HI R0, R6, R6, RZ, 0x1 ;  /* 0x0000000606007211 */ /* 0x000fe200078f08ff */
[----:B------:R-:W-:Y:S01]  /*0bf0*/  IMAD.IADD R19, R19, 0x1, -R10 ;  /* 0x0000000113137824 */ /* 0x000fe200078e0a0a */
[----:B------:R-:W-:Y:S01]  /*0c00*/  SHF.R.S32.HI R200, RZ, 0x3, R200 ;  /* 0x00000003ffc87819 */ /* 0x000fe200000114c8 */
[----:B------:R-:W-:-:S02]  /*0c10*/  IMAD R206, R2, 0x40, R9 ;  /* 0x0000004002ce7824 */ /* 0x000fc400078e0209 */
[----:B------:R-:W-:Y:S01]  /*0c20*/  IMAD R4, R4, 0x40, R5 ;  /* 0x0000004004047824 */ /* 0x000fe200078e0205 */
[----:B------:R-:W-:Y:S01]  /*0c30*/  LOP3.LUT R5, R0, 0x1ffffffe, RZ, 0xc0, !PT ;  /* 0x1ffffffe00057812 */ /* 0x000fe200078ec0ff */
[----:B------:R-:W-:Y:S01]  /*0c40*/  IMAD.SHL.U32 R2, R19, 0x8, RZ ;  /* 0x0000000813027824 */ /* 0x000fe200078e00ff */
[----:B------:R-:W-:Y:S01]  /*0c50*/  LOP3.LUT R0, R7, 0x7ffffffc, RZ, 0xc0, !PT ;  /* 0x7ffffffc07007812 */ /* 0x000fe200078ec0ff */
[----:B------:R-:W-:Y:S01]  /*0c60*/  IMAD R209, R3, 0x8, R4 ;  /* 0x0000000803d17824 */ /* 0x000fe200078e0204 */
[----:B------:R-:W-:Y:S01]  /*0c70*/  IADD3 R5, R6, -R5, RZ ;  /* 0x8000000506057210 */ /* 0x000fe20007ffe0ff */
[C---:B------:R-:W-:Y:S02]  /*0c80*/  VIADD R18, R2.reuse, 0x40 ;  /* 0x0000004002127836 */ /* 0x040fe40000000000 */
[C---:B------:R-:W-:Y:S01]  /*0c90*/  VIADD R17, R2.reuse, 0x80 ;  /* 0x0000008002117836 */ /* 0x040fe20000000000 */
[----:B------:R-:W-:Y:S01]  /*0ca0*/  LEA R208, R5, R206, 0x3 ;  /* 0x000000ce05d07211 */ /* 0x000fe200078e18ff */
[----:B------:R-:W-:Y:S01]  /*0cb0*/  VIADD R16, R2, 0xc0 ;  /* 0x000000c002107836 */ /* 0x000fe20000000000 */
[----:B------:R-:W-:Y:S01]  /*0cc0*/  SHF.R.S32.HI R213, RZ, 0x1f, R18 ;  /* 0x0000001fffd57819 */ /* 0x000fe20000011412 */
[----:B------:R-:W-:Y:S01]  /*0cd0*/  IMAD.IADD R207, R203, 0x1, -R0 ;  /* 0x00000001cbcf7824 */ /* 0x000fe200078e0a00 */
[----:B------:R-:W-:-:S02]  /*0ce0*/  SHF.R.S32.HI R212, RZ, 0x1f, R17 ;  /* 0x0000001fffd47819 */ /* 0x000fc40000011411 */
[----:B------:R-:W-:-:S07]  /*0cf0*/  SHF.R.S32.HI R211, RZ, 0x1f, R16 ;  /* 0x0000001fffd37819 */ /* 0x000fce0000011410 */
.L_x_9250:
[----:B------:R-:W0:Y:S01]  /*0d00*/  SHFL.IDX PT, R0, R205, RZ, 0x1f ;  /* 0x00001fffcd007589 */ /* 0x000e2200000e0000 */
[----:B------:R-:W1:Y:S01]  /*0d10*/  S2UR UR45, SR_CgaCtaId ;  /* 0x00000000002d79c3 */ /* 0x000e620000008800 */
[----:B------:R-:W-:Y:S01]  /*0d20*/  ULDC UR4, c[0x0][0xd38] ;  /* 0x00034e0000047ab9 */ /* 0x000fe20000000800 */
[----:B------:R-:W-:Y:S01]  /*0d30*/  ULDC.64 UR6, c[0x0][0x418] ;  /* 0x0001060000067ab9 */ /* 0x000fe20000000a00 */
[----:B------:R-:W-:Y:S02]  /*0d40*/  UISETP.NE.AND UP1, UPT, UR4, 0x1, UPT ;  /* 0x000000010400788c */ /* 0x000fe4000bf25270 */
[----:B------:R-:W-:Y:S01]  /*0d50*/  UISETP.NE.U32.AND UP0, UPT, UR6, URZ, UPT ;  /* 0x0000003f0600728c */ /* 0x000fe2000bf05070 */
[----:B------:R-:W-:Y:S01]  /*0d60*/  UMOV UR51, 0x400 ;  /* 0x0000040000337882 */ /* 0x000fe20000000000 */
[----:B------:R-:W-:Y:S02]  /*0d70*/  ULDC UR4, c[0x0][0xd44] ;  /* 0x0003510000047ab9 */ /* 0x000fe40000000800 */
[----:B------:R-:W-:Y:S01]  /*0d80*/  UISETP.NE.AND.EX UP0, UPT, UR7, URZ, UPT, UP0 ;  /* 0x0000003f0700728c */ /* 0x000fe2000bf05300 */
[----:B------:R-:W-:Y:S01]  /*0d90*/  ULDC UR47, c[0x0][0x424] ;  /* 0x00010900002f7ab9 */ /* 0x000fe20000000800 */
[----:B------:R-:W-:-:S02]  /*0da0*/  UISETP.NE.AND UP2, UPT, UR4, 0x1, UPT ;  /* 0x000000010400788c */ /* 0x000fc4000bf45270 */
[----:B------:R-:W-:Y:S01]  /*0db0*/  USEL UR47, UR47, 0x1, UP0 ;  /* 0x000000012f2f7887 */ /* 0x000fe20008000000 */
[----:B------:R-:W-:Y:S01]  /*0dc0*/  @UP1 ULDC UR4, c[0x0][0xd3c] ;  /* 0x00034f0000041ab9 */ /* 0x000fe20000000800 */
[----:B------:R-:W-:Y:S01]  /*0dd0*/  ULDC UR7, c[0x0][0x2f0] ;  /* 0x0000bc0000077ab9 */ /* 0x000fe20000000800 */
[----:B------:R-:W-:Y:S02]  /*0de0*/  UIMAD.WIDE.U32 UR4, UR44, UR4, URZ ;  /* 0x000000042c0472a5 */ /* 0x000fe4000f8e003f */
[----:B------:R-:W-:Y:S01]  /*0df0*/  UIMAD UR47, UR47, UR7, URZ ;  /* 0x000000072f2f72a4 */ /* 0x000fe2000f8e023f */
[----:B------:R-:W-:Y:S01]  /*0e00*/  @UP1 ULDC UR8, c[0x0][0xd40] ;  /* 0x0003500000081ab9 */ /* 0x000fe20000000800 */
        /* <DEDUP_REMOVED lines=17> */
[----:B------:R-:W-:Y:S02]  /*0f20*/  UIADD3 UR8, UR8, 0x22400, URZ ;  /* 0x0002240008087890 */ /* 0x000fe4000fffe03f */
[----:B------:R-:W-:-:S02]  /*0f30*/  USHF.R.U32.HI UR46, URZ, 0x1f, UR7 ;  /* 0x0000001f3f2e7899 */ /* 0x000fc40008011607 */
[----:B------:R-:W-:Y:S02]  /*0f40*/  USHF.R.U32.HI UR8, URZ, 0x4, UR8 ;  /* 0x000000043f087899 */ /* 0x000fe40008011608 */
[----:B------:R-:W-:Y:S02]  /*0f50*/  ULEA.HI.SX32 UR46, UR7, UR46, 0x1c ;  /* 0x0000002e072e7291 */ /* 0x000fe4000f8fe23f */
        /* <DEDUP_REMOVED lines=18> */
.L_x_9217:
        /* <DEDUP_REMOVED lines=8> */
.L_x_9302:
[----:B0-----:R-:W-:Y:S01]  /*1100*/  IMAD.U32 R3, RZ, RZ, UR40 ;  /* 0x00000028ff037e24 */ /* 0x001fe2000f8e00ff */
[----:B------:R-:W-:Y:S05]  /*1110*/  WARPSYNC.ALL ;  /* 0x0000000000007948 */ /* 0x000fea0003800000 */
[----:B------:R0:W-:Y:S01]  /*1120*/  BAR.SYNC.DEFER_BLOCKING R161, 0x100 ;  /* 0x000400a10000751d */ /* 0x0001e20000010000 */
[----:B------:R-:W-:-:S13]  /*1130*/  ISETP.NE.AND P0, PT, R3, 0x3, PT ;  /* 0x000000030300780c */ /* 0x000fda0003f05270 */
[----:B0-----:R-:W-:Y:S05]  /*1140*/  @!P0 BRA `(.L_x_9219) ;  /* 0x0000000000048947 */ /* 0x001fea0003800000 */
[----:B------:R-:W-:Y:S01]  /*1150*/  BPT.TRAP 0x1 ;  /* 0x000000040000795c */ /* 0x000fe20000300000 */
.L_x_9219:
[----:B------:R-:W-:Y:S01]  /*1160*/  ULEA UR27, UR37, UR51, 0x3 ;  /* 0x00000033251b7291 */ /* 0x000fe2000f8e183f */
[----:B------:R-:W-:-:S05]  /*1170*/  IMAD.U32 R3, RZ, RZ, UR36 ;  /* 0x00000024ff037e24 */ /* 0x000fca000f8e00ff */
[----:B------:R-:W-:-:S04]  /*1180*/  SHF.L.U32 R3, R3, 0x1f, RZ ;  /* 0x0000001f03037819 */ /* 0x000fc800000006ff */
[----:B------:R0:W1:Y:S01]  /*1190*/  SYNCS.PHASECHK.TRANS64.TRYWAIT P1, [UR27+0x32430], R3 ;  /* 0x03243003ff0075a7 */ /* 0x000062000802015b */
[----:B------:R-:W-:Y:S05]  /*11a0*/  @!P0 BRA `(.L_x_9220) ;  /* 0x0000000000048947 */ /* 0x000fea0003800000 */
[----:B------:R-:W-:Y:S01]  /*11b0*/  BPT.TRAP 0x1 ;  /* 0x000000040000795c */ /* 0x000fe20000300000 */
.L_x_9220:
[----:B-1----:R-:W-:Y:S05]  /*11c0*/  @P1 BRA `(.L_x_9221) ;  /* 0x0000000000081947 */ /* 0x002fea0003800000 */
[----:B------:R-:W1:Y:S02]  /*11d0*/  SYNCS.PHASECHK.TRANS64.TRYWAIT P1, [UR27+0x32430], R3 ;  /* 0x03243003ff0075a7 */ /* 0x000e64000802015b */
[----:B-1----:R-:W-:Y:S05]  /*11e0*/  @!P1 BRA `(.L_x_9222) ;  /* 0x000000c400209947 */ /* 0x002fea0003800000 */
.L_x_9221:
[----:B------:R-:W-:Y:S01]  /*11f0*/  ULEA UR4, UR42, UR51, 0xd ;  /* 0x000000332a047291 */ /* 0x000fe2000f8e683f */
[----:B------:R-:W-:Y:S01]  /*1200*/  WARPGROUP.ARRIVE ;  /* 0x00000000000079c5 */ /* 0x000fe20000000000 */
[----:B------:R-:W-:Y:S02]  /*1210*/  UIADD3 UR5, UR51, 0x1c400, URZ ;  /* 0x0001c40033057890 */ /* 0x000fe4000fffe03f */
[----:B------:R-:W-:Y:S02]  /*1220*/  UIADD3 UR4, UR4, 0x18400, URZ ;  /* 0x0001840004047890 */ /* 0x000fe4000fffe03f */
[----:B------:R-:W-:Y:S02]  /*1230*/  USHF.R.U32.HI UR5, URZ, 0x4, UR5 ;  /* 0x000000043f057899 */ /* 0x000fe40008011605 */
[----:B------:R-:W-:Y:S02]  /*1240*/  USHF.R.U32.HI UR4, URZ, 0x4, UR4 ;  /* 0x000000043f047899 */ /* 0x000fe40008011604 */
[----:B------:R-:W-:-:S02]  /*1250*/  ULOP3.LUT UR5, UR5, 0x3fff, URZ, 0xc0, !UPT ;  /* 0x00003fff05057892 */ /* 0x000fc4000f8ec03f */
[----:B------:R-:W-:Y:S02]  /*1260*/  ULOP3.LUT UR4, UR4, 0x3fff, URZ, 0xc0, !UPT ;  /* 0x00003fff04047892 */ /* 0x000fe4000f8ec03f */
[----:B------:R-:W-:Y:S02]  /*1270*/  ULOP3.LUT UR24, UR5, 0x10000, URZ, 0xfc, !UPT ;  /* 0x0001000005187892 */ /* 0x000fe4000f8efc3f */
[----:B------:R-:W-:Y:S02]  /*1280*/  ULOP3.LUT UR4, UR4, 0x10000, URZ, 0xfc, !UPT ;  /* 0x0001000004047892 */ /* 0x000fe4000f8efc3f */
[----:B------:R-:W-:Y:S01]  /*1290*/  UIMAD UR6, UR37, 0x300, UR24 ;  /* 0x00000300250678a4 */ /* 0x000fe2000f8e0218 */
[----:B------:R-:W-:Y:S01]  /*12a0*/  UMOV UR5, 0x40000040 ;  /* 0x4000004000057882 */ /* 0x000fe20000000000 */
[----:B------:R-:W-:Y:S01]  /*12b0*/  UMOV UR7, 0x40000040 ;  /* 0x4000004000077882 */ /* 0x000fe20000000000 */
[----:B------:R-:W-:Y:S02]  /*12c0*/  UIADD3 UR8, UR4, 0x2, URZ ;  /* 0x0000000204087890 */ /* 0x000fe4000fffe03f */
[----:B------:R-:W-:Y:S01]  /*12d0*/  UIADD3 UR10, UR6, 0x2, URZ ;  /* 0x00000002060a7890 */ /* 0x000fe2000fffe03f */
[----:B------:R-:W-:-:S03]  /*12e0*/  UMOV UR9, 0x40000040 ;  /* 0x4000004000097882 */ /* 0x000fc60000000000 */
[----:B------:R-:W-:Y:S01]  /*12f0*/  HGMMA.64x96x16.F32 R24, gdesc[UR4], RZ, !UPT, gsb0 ;  /* 0x01600000041879f0 */ /* 0x000fe2000c0008ff */
        /* <DEDUP_REMOVED lines=19> */
[----:B------:R-:W2:Y:S02]  /*1430*/  SYNCS.PHASECHK.TRANS64.TRYWAIT P1, [UR51+0x32410], R0 ;  /* 0x03241000ff0075a7 */ /* 0x000ea40008020173 */
[----:B--2---:R-:W-:Y:S05]  /*1440*/  @!P1 BRA `(.L_x_9223) ;  /* 0x000000c000a09947 */ /* 0x004fea0003800000 */
.L_x_9303:
[----:B------:R-:W-:Y:S05]  /*1450*/  @!P0 BRA `(.L_x_9224) ;  /* 0x0000000000048947 */ /* 0x000fea0003800000 */
[----:B------:R-:W-:Y:S01]  /*1460*/  BPT.TRAP 0x1 ;  /* 0x000000040000795c */ /* 0x000fe20000300000 */
.L_x_9224:
[----:B------:R3:W4:Y:S01]  /*1470*/  SYNCS.PHASECHK.TRANS64.TRYWAIT P1, [UR27+0x32450], R3 ;  /* 0x03245003ff0075a7 */ /* 0x000722000802015b */
[----:B------:R-:W-:Y:S05]  /*1480*/  @!P0 BRA `(.L_x_9225) ;  /* 0x0000000000048947 */ /* 0x000fea0003800000 */
[----:B------:R-:W-:Y:S01]  /*1490*/  BPT.TRAP 0x1 ;  /* 0x000000040000795c */ /* 0x000fe20000300000 */
.L_x_9225:
[----:B----4-:R-:W-:Y:S05]  /*14a0*/  @P1 BRA `(.L_x_9226) ;  /* 0x0000000000081947 */ /* 0x010fea0003800000 */
[----:B------:R-:W4:Y:S02]  /*14b0*/  SYNCS.PHASECHK.TRANS64.TRYWAIT P1, [UR27+0x32450], R3 ;  /* 0x03245003ff0075a7 */ /* 0x000f24000802015b */
[----:B----4-:R-:W-:Y:S05]  /*14c0*/  @!P1 BRA `(.L_x_9227) ;  /* 0x000000c000989947 */ /* 0x010fea0003800000 */
.L_x_9226:
[----:B------:R-:W-:Y:S01]  /*14d0*/  UIADD3 UR51, UR51, 0x400, URZ ;  /* 0x0000040033337890 */ /* 0x000fe2000fffe03f */
[----:B------:R-:W-:Y:S01]  /*14e0*/  WARPGROUP.ARRIVE ;  /* 0x00000000000079c5 */ /* 0x000fe20000000000 */
[----:B------:R-:W-:-:S05]  /*14f0*/  ULOP3.LUT UR6, UR50, 0x10000, URZ, 0xfc, !UPT ;  /* 0x0001000032067892 */ /* 0x000fca000f8efc3f */
[----:B--2---:R-:W2:Y:S01]  /*1500*/  S2R R0, SR_TID.X ;  /* 0x0000000000007919 */ /* 0x004ea20000002100 */
[----:B------:R-:W-:Y:S01]  /*1510*/  USHF.R.U32.HI UR26, URZ, 0x4, UR51 ;  /* 0x000000043f1a7899 */ /* 0x000fe20008011633 */
[----:B------:R-:W-:Y:S01]  /*1520*/  UMOV UR21, 0x40000040 ;  /* 0x4000004000157882 */ /* 0x000fe20000000000 */
[----:B------:R-:W-:Y:S02]  /*1530*/  UMOV UR23, 0x40000040 ;  /* 0x4000004000177882 */ /* 0x000fe40000000000 */
[----:B------:R-:W-:Y:S01]  /*1540*/  ULOP3.LUT UR26, UR26, 0x3fff, URZ, 0xc0, !UPT ;  /* 0x00003fff1a1a7892 */ /* 0x000fe2000f8ec03f */
[----:B------:R-:W-:-:S03]  /*1550*/  UMOV UR20, UR6 ;  /* 0x0000000600147c82 */ /* 0x000fc60008000000 */
[----:B------:R-:W-:-:S04]  /*1560*/  ULOP3.LUT UR25, UR26, 0x10000, URZ, 0xfc, !UPT ;  /* 0x000100001a197892 */ /* 0x000fc8000f8efc3f */
[----:B------:R-:W-:-:S07]  /*1570*/  UIMAD UR7, UR37, 0xc00, UR25 ;  /* 0x00000c00250778a4 */ /* 0x000fce000f8e0219 */
[----:B------:R-:W-:Y:S02]  /*1580*/  UMOV UR22, UR7 ;  /* 0x0000000700167c82 */ /* 0x000fe40008000000 */
[----:B------:R-:W-:Y:S01]  /*1590*/  HGMMA.64x96x16.F32 R24, gdesc[UR20], R24, gsb0 ;  /* 0x01600000141879f0 */ /* 0x000fe20008000818 */
        /* <DEDUP_REMOVED lines=108> */
[----:B------:R2:W-:Y:S06]  /*1c60*/  BAR.ARV R0, 0x100 ;  /* 0x000400000000751d */ /* 0x0005ec0000002000 */
[----:B------:R-:W-:Y:S05]  /*1c70*/  @!P0 BRA `(.L_x_9228) ;  /* 0x0000000000048947 */ /* 0x000fea0003800000 */
[----:B------:R-:W-:Y:S01]  /*1c80*/  BPT.TRAP 0x1 ;  /* 0x000000040000795c */ /* 0x000fe20000300000 */
.L_x_9228:
        /* <DEDUP_REMOVED lines=8> */
[----:B------:R-:W4:Y:S01]  /*1d10*/  MUFU.TANH R24, R24 ;  /* 0x0000001800187308 */ /* 0x000f220000002400 */
        /* <DEDUP_REMOVED lines=8> */
[----:B0--3--:R-:W-:-:S02]  /*1da0*/  IMAD R3, R207, -0x2, R4 ;  /* 0xfffffffecf037824 */ /* 0x009fc400078e0204 */
[----:B------:R-:W-:Y:S01]  /*1db0*/  FMUL.FTZ R37, R37, UR7 ;  /* 0x0000000725257c20 */ /* 0x000fe20008410000 */
[----:B------:R-:W-:Y:S01]  /*1dc0*/  FMUL.FTZ R34, R34, UR7 ;  /* 0x0000000722227c20 */ /* 0x000fe20008410000 */
[----:B------:R-:W-:Y:S01]  /*1dd0*/  FMUL.FTZ R40, R40, UR7 ;  /* 0x0000000728287c20 */ /* 0x000fe20008410000 */
[----:B------:R-:W-:Y:S01]  /*1de0*/  FMUL.FTZ R35, R35, UR7 ;  /* 0x0000000723237c20 */ /* 0x000fe20008410000 */
[----:B------:R-:W-:Y:S01]  /*1df0*/  ISETP.GT.AND P2, PT, R3, RZ, PT ;  /* 0x000000ff0300720c */ /* 0x000fe20003f44270 */
[----:B------:R-:W-:Y:S01]  /*1e00*/  FMUL.FTZ R41, R41, UR7 ;  /* 0x0000000729297c20 */ /* 0x000fe20008410000 */
[----:B------:R-:W0:Y:S01]  /*1e10*/  MUFU.TANH R28, R28 ;  /* 0x0000001c001c7308 */ /* 0x000e220000002400 */
[C---:B------:R-:W-:Y:S01]  /*1e20*/  ISETP.GT.AND P1, PT, R3.reuse, 0x1, PT ;  /* 0x000000010300780c */ /* 0x040fe20003f24270 */
[----:B------:R-:W-:Y:S01]  /*1e30*/  FMUL.FTZ R38, R38, UR7 ;  /* 0x0000000726267c20 */ /* 0x000fe20008410000 */
[----:B------:R-:W-:Y:S01]  /*1e40*/  ISETP.GT.AND P6, PT, R3, 0x8, PT ;  /* 0x000000080300780c */ /* 0x000fe20003fc4270 */
[----:B------:R-:W-:Y:S01]  /*1e50*/  FMUL.FTZ R44, R44, UR7 ;  /* 0x000000072c2c7c20 */ /* 0x000fe20008410000 */
[----:B----4-:R-:W-:Y:S01]  /*1e60*/  FSEL R24, R24, -INF , P2 ;  /* 0xff80000018187808 */ /* 0x010fe20001000000 */
        /* <DEDUP_REMOVED lines=35> */
[----:B0-----:R-:W-:Y:S01]  /*20a0*/  FSEL R9, R26, -INF , P2 ;  /* 0xff8000001a097808 */ /* 0x001fe20001000000 */
[----:B------:R-:W-:Y:S01]  /*20b0*/  FMUL.FTZ R59, R59, UR7 ;  /* 0x000000073b3b7c20 */ /* 0x000fe20008410000 */
[----:B------:R-:W-:Y:S01]  /*20c0*/  ISETP.GT.AND P2, PT, R3, 0x18, PT ;  /* 0x000000180300780c */ /* 0x000fe20003f44270 */
[----:B------:R-:W-:Y:S01]  /*20d0*/  FMUL.FTZ R64, R64, UR7 ;  /* 0x0000000740407c20 */ /* 0x000fe20008410000 */
[----:B------:R-:W-:Y:S01]  /*20e0*/  FMUL.FTZ R62, R62, UR7 ;  /* 0x000000073e3e7c20 */ /* 0x000fe20008410000 */
[----:B------:R-:W-:Y:S01]  /*20f0*/  FMUL.FTZ R65, R65, UR7 ;  /* 0x0000000741417c20 */ /* 0x000fe20008410000 */
[----:B------:R-:W-:Y:S01]  /*2100*/  FMUL.FTZ R63, R63, UR7 ;  /* 0x000000073f3f7c20 */ /* 0x000fe20008410000 */
[----:B------:R-:W0:Y:S01]  /*2110*/  MUFU.TANH R30, R30 ;  /* 0x0000001e001e7308 */ /* 0x000e220000002400 */
[----:B---3--:R-:W-:Y:S01]  /*2120*/  FSEL R27, R27, -INF , P1 ;  /* 0xff8000001b1b7808 */ /* 0x008fe20000800000 */
[----:B------:R-:W-:Y:S01]  /*2130*/  FMUL.FTZ R68, R68, UR7 ;  /* 0x0000000744447c20 */ /* 0x000fe20008410000 */
[----:B------:R-:W-:Y:S01]  /*2140*/  ISETP.GT.AND P1, PT, R3, 0x19, PT ;  /* 0x000000190300780c */ /* 0x000fe20003f24270 */
        /* <DEDUP_REMOVED lines=8> */
[----:B------:R-:W-:Y:S01]  /*21d0*/  ULDC UR10, c[0x0][0xa80] ;  /* 0x0002a000000a7ab9 */ /* 0x000fe20000000800 */
[----:B------:R-:W-:Y:S01]  /*21e0*/  FMNMX.FTZ R5, R162, R5, !PT ;  /* 0x00000005a2057209 */ /* 0x000fe20007810000 */
[----:B------:R-:W-:-:S02]  /*21f0*/  UIADD3 UR6, UR27, 0x32440, URZ ;  /* 0x000324401b067890 */ /* 0x000fc4000fffe03f */
[----:B------:R-:W1:Y:S01]  /*2200*/  MUFU.TANH R31, R31 ;  /* 0x0000001f001f7308 */ /* 0x000e620000002400 */
[----:B0-----:R-:W-:Y:S01]  /*2210*/  FSEL R11, R30, -INF , P6 ;  /* 0xff8000001e0b7808 */ /* 0x001fe20003000000 */
[----:B------:R-:W-:Y:S01]  /*2220*/  UPRMT UR6, UR45, 0x654, UR6 ;  /* 0x000006542d067896 */ /* 0x000fe20008000006 */
[----:B------:R-:W-:Y:S01]  /*2230*/  ISETP.GT.AND P6, PT, R3, 0x20, PT ;  /* 0x000000200300780c */ /* 0x000fe20003fc4270 */
[----:B------:R-:W-:Y:S01]  /*2240*/  ULOP3.LUT UR26, UR26, 0x3000000, URZ, 0xfc, !UPT ;  /* 0x030000001a1a7892 */ /* 0x000fe2000f8efc3f */
[----:B------:R-:W-:Y:S01]  /*2250*/  FMNMX.FTZ R4, R11, R4, !PT ;  /* 0x000000040b047209 */ /* 0x000fe20007810000 */
[----:B------:R-:W-:Y:S02]  /*2260*/  UMOV UR7, 0x40000040 ;  /* 0x4000004000077882 */ /* 0x000fe40000000000 */
[----:B------:R-:W0:Y:S01]  /*2270*/  MUFU.TANH R37, R37 ;  /* 0x0000002500257308 */ /* 0x000e220000002400 */
[----:B---3--:R-:W-:Y:S01]  /*2280*/  FSEL R164, R36, -INF , P2 ;  /* 0xff80000024a47808 */ /* 0x008fe20001000000 */
[----:B------:R-:W-:Y:S01]  /*2290*/  UIMAD UR11, UR37, 0xc00, UR26 ;  /* 0x00000c00250b78a4 */ /* 0x000fe2000f8e021a */
[----:B------:R-:W-:Y:S02]  /*22a0*/  SYNCS.ARRIVE.TRANS64.RED.A1T0 RZ, [UR6], RZ ;  /* 0x000000ffffff79a7 */ /* 0x000fe40008100406 */
[----:B------:R-:W-:-:S03]  /*22b0*/  FMNMX.FTZ R5, R164, R5, !PT ;  /* 0x00000005a4057209 */ /* 0x000fc60007810000 */
[----:B------:R-:W3:Y:S01]  /*22c0*/  MUFU.TANH R34, R34 ;  /* 0x0000002200227308 */ /* 0x000ee20000002400 */
[----:B-1----:R-:W-:Y:S01]  /*22d0*/  FSEL R31, R31, -INF , P5 ;  /* 0xff8000001f1f7808 */ /* 0x002fe20002800000 */
[----:B------:R-:W-:Y:S01]  /*22e0*/  UMOV UR6, UR11 ;  /* 0x0000000b00067c82 */ /* 0x000fe20008000000 */
[----:B------:R-:W-:Y:S02]  /*22f0*/  ISETP.GT.AND P5, PT, R3, 0x21, PT ;  /* 0x000000210300780c */ /* 0x000fe40003fa4270 */
[----:B------:R-:W-:-:S03]  /*2300*/  FMNMX.FTZ R4, R31, R4, !PT ;  /* 0x000000041f047209 */ /* 0x000fc60007810000 */
[----:B------:R-:W1:Y:S01]  /*2310*/  MUFU.TANH R40, R40 ;  /* 0x0000002800287308 */ /* 0x000e620000002400 */
[----:B0-----:R-:W-:-:S04]  /*2320*/  FSEL R174, R37, -INF , P1 ;  /* 0xff80000025ae7808 */ /* 0x001fc80000800000 */
[----:B------:R-:W-:-:S03]  /*2330*/  FMNMX.FTZ R5, R174, R5, !PT ;  /* 0x00000005ae057209 */ /* 0x000fc60007810000 */
[----:B------:R-:W0:Y:S01]  /*2340*/  MUFU.TANH R35, R35 ;  /* 0x0000002300237308 */ /* 0x000e220000002400 */
[----:B---3--:R-:W-:Y:S02]  /*2350*/  FSEL R163, R34, -INF , P4 ;  /* 0xff80000022a37808 */ /* 0x008fe40002000000 */
[----:B------:R-:W-:Y:S02]  /*2360*/  ISETP.GT.AND P4, PT, R3, 0x28, PT ;  /* 0x000000280300780c */ /* 0x000fe40003f84270 */
[----:B------:R-:W-:-:S03]  /*2370*/  FMNMX.FTZ R4, R163, R4, !PT ;  /* 0x00000004a3047209 */ /* 0x000fc60007810000 */
[----:B------:R-:W3:Y:S01]  /*2380*/  MUFU.TANH R41, R41 ;  /* 0x0000002900297308 */ /* 0x000ee20000002400 */
[----:B-1----:R-:W-:-:S04]  /*2390*/  FSEL R176, R40, -INF , P6 ;  /* 0xff80000028b07808 */ /* 0x002fc80003000000 */
[----:B------:R-:W-:-:S03]  /*23a0*/  FMNMX.FTZ R5, R176, R5, !PT ;  /* 0x00000005b0057209 */ /* 0x000fc60007810000 */
[----:B------:R-:W1:Y:S01]  /*23b0*/  MUFU.TANH R38, R38 ;  /* 0x0000002600267308 */ /* 0x000e620000002400 */
[----:B0-----:R-:W-:Y:S02]  /*23c0*/  FSEL R173, R35, -INF , P3 ;  /* 0xff80000023ad7808 */ /* 0x001fe40001800000 */
[----:B------:R-:W-:Y:S02]  /*23d0*/  ISETP.GT.AND P3, PT, R3, 0x29, PT ;  /* 0x000000290300780c */ /* 0x000fe40003f64270 */
[----:B------:R-:W-:-:S03]  /*23e0*/  FMNMX.FTZ R4, R173, R4, !PT ;  /* 0x00000004ad047209 */ /* 0x000fc60007810000 */
[----:B------:R-:W0:Y:S01]  /*23f0*/  MUFU.TANH R44, R44 ;  /* 0x0000002c002c7308 */ /* 0x000e220000002400 */
[----:B---3--:R-:W-:-:S04]  /*2400*/  FSEL R178, R41, -INF , P5 ;  /* 0xff80000029b27808 */ /* 0x008fc80002800000 */
[----:B------:R-:W-:-:S03]  /*2410*/  FMNMX.FTZ R5, R178, R5, !PT ;  /* 0x00000005b2057209 */ /* 0x000fc60007810000 */
[----:B------:R-:W3:Y:S01]  /*2420*/  MUFU.TANH R39, R39 ;  /* 0x0000002700277308 */ /* 0x000ee20000002400 */
[----:B-1----:R-:W-:Y:S02]  /*2430*/  FSEL R183, R38, -INF , P2 ;  /* 0xff80000026b77808 */ /* 0x002fe40001000000 */
        /* <DEDUP_REMOVED lines=73> */
[----:B-1----:R-:W-:-:S07]  /*28d0*/  FSEL R13, R13, -INF , P6 ;  /* 0xff8000000d0d7808 */ /* 0x002fce0003000000 */
[----:B------:R-:W1:Y:S01]  /*28e0*/  MUFU.TANH R62, R62 ;  /* 0x0000003e003e7308 */ /* 0x000e620000002400 */
[----:B0-----:R-:W-:Y:S02]  /*28f0*/  FSEL R167, R59, -INF , P3 ;  /* 0xff8000003ba77808 */ /* 0x001fe40001800000 */
[----:B------:R-:W-:Y:S02]  /*2900*/  ISETP.GT.AND P3, PT, R3, 0x59, PT ;  /* 0x000000590300780c */ /* 0x000fe40003f64270 */
[----:B------:R-:W-:Y:S02]  /*2910*/  FMNMX.FTZ R3, R13, R10, !PT ;  /* 0x0000000a0d037209 */ /* 0x000fe40007810000 */
[----:B------:R-:W-:Y:S01]  /*2920*/  FMNMX.FTZ R4, R167, R4, !PT ;  /* 0x00000004a7047209 */ /* 0x000fe20007810000 */
[----:B------:R-:W0:Y:S01]  /*2930*/  MUFU.TANH R15, R68 ;  /* 0x00000044000f7308 */ /* 0x000e220000002400 */
[----:B---3--:R-:W-:-:S04]  /*2940*/  FSEL R14, R14, -INF , P5 ;  /* 0xff8000000e0e7808 */ /* 0x008fc80002800000 */
[----:B------:R-:W-:-:S03]  /*2950*/  FMNMX.FTZ R10, R14, R3, !PT ;  /* 0x000000030e0a7209 */ /* 0x000fc60007810000 */
[----:B------:R-:W3:Y:S01]  /*2960*/  MUFU.TANH R63, R63 ;  /* 0x0000003f003f7308 */ /* 0x000ee20000002400 */
[----:B-1----:R-:W-:-:S04]  /*2970*/  FSEL R169, R62, -INF , P2 ;  /* 0xff8000003ea97808 */ /* 0x002fc80001000000 */
[----:B------:R-:W-:-:S03]  /*2980*/  FMNMX.FTZ R4, R169, R4, !PT ;  /* 0x00000004a9047209 */ /* 0x000fc60007810000 */
[----:B------:R-:W1:Y:S01]  /*2990*/  MUFU.TANH R20, R69 ;  /* 0x0000004500147308 */ /* 0x000e620000002400 */
[----:B0-----:R-:W-:-:S04]  /*29a0*/  FSEL R15, R15, -INF , P4 ;  /* 0xff8000000f0f7808 */ /* 0x001fc80002000000 */
[----:B------:R-:W-:-:S03]  /*29b0*/  FMNMX.FTZ R3, R15, R10, !PT ;  /* 0x0000000a0f037209 */ /* 0x000fc60007810000 */
[----:B------:R-:W0:Y:S01]  /*29c0*/  MUFU.TANH R21, R66 ;  /* 0x0000004200157308 */ /* 0x000e220000002400 */
[----:B---3--:R-:W-:-:S04]  /*29d0*/  FSEL R171, R63, -INF , P1 ;  /* 0xff8000003fab7808 */ /* 0x008fc80000800000 */
[----:B------:R-:W-:-:S03]  /*29e0*/  FMNMX.FTZ R4, R171, R4, !PT ;  /* 0x00000004ab047209 */ /* 0x000fc60007810000 */
[----:B------:R-:W3:Y:S01]  /*29f0*/  MUFU.TANH R22, R67 ;  /* 0x0000004300167308 */ /* 0x000ee20000002400 */
[----:B-1----:R-:W-:-:S04]  /*2a00*/  FSEL R20, R20, -INF , P3 ;  /* 0xff80000014147808 */ /* 0x002fc80001800000 */
[----:B------:R-:W-:-:S03]  /*2a10*/  FMNMX.FTZ R5, R20, R3, !PT ;  /* 0x0000000314057209 */ /* 0x000fc60007810000 */
[----:B------:R-:W1:Y:S01]  /*2a20*/  MUFU.TANH R23, R70 ;  /* 0x0000004600177308 */ /* 0x000e620000002400 */
[----:B0-----:R-:W-:Y:S01]  /*2a30*/  FSEL R21, R21, -INF , P6 ;  /* 0xff80000015157808 */ /* 0x001fe20003000000 */
[----:B------:R-:W0:Y:S03]  /*2a40*/  SHFL.BFLY PT, R10, R5, 0x2, 0x1f ;  /* 0x0c401f00050a7f89 */ /* 0x000e2600000e0000 */
[----:B------:R-:W-:-:S03]  /*2a50*/  FMNMX.FTZ R3, R21, R4, !PT ;  /* 0x0000000415037209 */ /* 0x000fc60007810000 */
[----:B------:R-:W4:Y:S01]  /*2a60*/  MUFU.TANH R71, R71 ;  /* 0x0000004700477308 */ /* 0x000f220000002400 */
[----:B---3--:R-:W-:-:S04]  /*2a70*/  FSEL R22, R22, -INF , P5 ;  /* 0xff80000016167808 */ /* 0x008fc80002800000 */
[----:B------:R-:W-:Y:S02]  /*2a80*/  FMNMX.FTZ R4, R22, R3, !PT ;  /* 0x0000000316047209 */ /* 0x000fe40007810000 */
[----:B-1----:R-:W-:-:S04]  /*2a90*/  FSEL R23, R23, -INF , P4 ;  /* 0xff80000017177808 */ /* 0x002fc80002000000 */
[----:B------:R-:W-:Y:S02]  /*2aa0*/  FMNMX.FTZ R3, R23, R4, !PT ;  /* 0x0000000417037209 */ /* 0x000fe40007810000 */
[----:B----4-:R-:W-:Y:S02]  /*2ab0*/  FSEL R156, R71, -INF , P3 ;  /* 0xff800000479c7808 */ /* 0x010fe40001800000 */
[----:B0-----:R-:W-:Y:S02]  /*2ac0*/  FMNMX.FTZ R10, R5, R10, !PT ;  /* 0x0000000a050a7209 */ /* 0x001fe40007810000 */
[----:B------:R-:W-:-:S03]  /*2ad0*/  FMNMX.FTZ R3, R156, R3, !PT ;  /* 0x000000039c037209 */ /* 0x000fc60007810000 */
[----:B------:R-:W0:Y:S04]  /*2ae0*/  SHFL.BFLY PT, R7, R10, 0x1, 0x1f ;  /* 0x0c201f000a077f89 */ /* 0x000e2800000e0000 */
[----:B------:R-:W1:Y:S01]  /*2af0*/  SHFL.BFLY PT, R4, R3, 0x2, 0x1f ;  /* 0x0c401f0003047f89 */ /* 0x000e6200000e0000 */
[----:B0-----:R-:W-:Y:S02]  /*2b00*/  FMNMX.FTZ R5, R10, R7, !PT ;  /* 0x000000070a057209 */ /* 0x001fe40007810000 */
[----:B-1----:R-:W-:-:S03]  /*2b10*/  FMNMX.FTZ R12, R3, R4, !PT ;  /* 0x00000004030c7209 */ /* 0x002fc60007810000 */
[C---:B------:R-:W-:Y:S01]  /*2b20*/  FMUL.FTZ R157, R5.reuse, UR10 ;  /* 0x0000000a059d7c20 */ /* 0x040fe20008410000 */
[----:B------:R0:W-:Y:S01]  /*2b30*/  BAR.SYNC.DEFER_BLOCKING R161, 0x100 ;  /* 0x000400a10000751d */ /* 0x0001e20000010000 */
[----:B------:R-:W-:-:S04]  /*2b40*/  FSETP.NEU.FTZ.AND P1, PT, R5, -INF , PT ;  /* 0xff8000000500780b */ /* 0x000fc80003f3d000 */
[----:B------:R-:W-:Y:S01]  /*2b50*/  FSEL R157, R157, RZ, P1 ;  /* 0x000000ff9d9d7208 */ /* 0x000fe20000800000 */
[----:B------:R-:W1:Y:S04]  /*2b60*/  SHFL.BFLY PT, R25, R12, 0x1, 0x1f ;  /* 0x0c201f000c197f89 */ /* 0x000e6800000e0000 */
[--C-:B------:R-:W-:Y:S01]  /*2b70*/  FFMA.FTZ R6, R6, UR10, -R157.reuse ;  /* 0x0000000a06067c23 */ /* 0x100fe2000801089d */
[--C-:B------:R-:W-:Y:S01]  /*2b80*/  FFMA.FTZ R7, R28, UR10, -R157.reuse ;  /* 0x0000000a1c077c23 */ /* 0x100fe2000801089d */
[--C-:B------:R-:W-:Y:S01]  /*2b90*/  FFMA.FTZ R8, R8, UR10, -R157.reuse ;  /* 0x0000000a08087c23 */ /* 0x100fe2000801089d */
[--C-:B------:R-:W-:Y:S01]  /*2ba0*/  FFMA.FTZ R24, R24, UR10, -R157.reuse ;  /* 0x0000000a18187c23 */ /* 0x100fe2000801089d */
[--C-:B------:R-:W-:Y:S01]  /*2bb0*/  FFMA.FTZ R159, R160, UR10, -R157.reuse ;  /* 0x0000000aa09f7c23 */ /* 0x100fe2000801089d */
[--C-:B------:R-:W-:Y:S01]  /*2bc0*/  FFMA.FTZ R160, R162, UR10, -R157.reuse ;  /* 0x0000000aa2a07c23 */ /* 0x100fe2000801089d */
[----:B------:R-:W-:Y:S01]  /*2bd0*/  MUFU.EX2 R6, R6 ;  /* 0x0000000600067308 */ /* 0x000fe20000000800 */
[--C-:B0-----:R-:W-:Y:S01]  /*2be0*/  FFMA.FTZ R161, R164, UR10, -R157.reuse ;  /* 0x0000000aa4a17c23 */ /* 0x101fe2000801089d */
[--C-:B------:R-:W-:Y:S01]  /*2bf0*/  FFMA.FTZ R162, R174, UR10, -R157.reuse ;  /* 0x0000000aaea27c23 */ /* 0x100fe2000801089d */
        /* <DEDUP_REMOVED lines=8> */
[----:B-1----:R-:W-:-:S05]  /*2c80*/  FMNMX.FTZ R4, R12, R25, !PT ;  /* 0x000000190c047209 */ /* 0x002fca0007810000 */
[----:B------:R-:W-:Y:S01]  /*2c90*/  MUFU.EX2 R7, R7 ;  /* 0x0000000700077308 */ /* 0x000fe20000000800 */
[C---:B------:R-:W-:Y:S01]  /*2ca0*/  FSETP.NEU.FTZ.AND P1, PT, R4.reuse, -INF , PT ;  /* 0xff8000000400780b */ /* 0x040fe20003f3d000 */
[----:B------:R-:W-:-:S06]  /*2cb0*/  FMUL.FTZ R158, R4, UR10 ;  /* 0x0000000a049e7c20 */ /* 0x000fcc0008410000 */
[----:B------:R-:W1:Y:S01]  /*2cc0*/  MUFU.EX2 R8, R8 ;  /* 0x0000000800087308 */ /* 0x000e620000000800 */
[----:B------:R-:W-:Y:S02]  /*2cd0*/  FSEL R158, R158, RZ, P1 ;  /* 0x000000ff9e9e7208 */ /* 0x000fe40000800000 */
[----:B0-----:R-:W-:Y:S01]  /*2ce0*/  F2FP.F16.F32.PACK_AB R152, R6, R3 ;  /* 0x000000030698723e */ /* 0x001fe200000000ff */
[----:B------:R-:W-:Y:S02]  /*2cf0*/  FADD.FTZ R6, R3, R6 ;  /* 0x0000000603067221 */ /* 0x000fe40000010000 */
        /* <DEDUP_REMOVED lines=11> */
[----:B-1----:R-:W-:Y:S01]  /*2db0*/  F2FP.F16.F32.PACK_AB R154, R8, R7 ;  /* 0x00000007089a723e */ /* 0x002fe200000000ff */
        /* <DEDUP_REMOVED lines=16> */
[----:B------:R-:W-:Y:S01]  /*2ec0*/  FFMA.FTZ R179, R172, UR10, -R157 ;  /* 0x0000000aacb37c23 */ /* 0x000fe2000801089d */
[--C-:B------:R-:W-:Y:S01]  /*2ed0*/  FFMA.FTZ R170, R167, UR10, -R158.reuse ;  /* 0x0000000aa7aa7c23 */ /* 0x100fe2000801089e */
[----:B------:R-:W1:Y:S01]  /*2ee0*/  MUFU.EX2 R12, R12 ;  /* 0x0000000c000c7308 */ /* 0x000e620000000800 */
[----:B0-----:R-:W-:Y:S01]  /*2ef0*/  F2FP.F16.F32.PACK_AB R153, R10, R9 ;  /* 0x000000090a99723e */ /* 0x001fe200000000ff */
[--C-:B------:R-:W-:Y:S01]  /*2f00*/  FFMA.FTZ R165, R165, UR10, -R158.reuse ;  /* 0x0000000aa5a57c23 */ /* 0x100fe2000801089e */
[--C-:B------:R-:W-:Y:S01]  /*2f10*/  FFMA.FTZ R167, R169, UR10, -R158.reuse ;  /* 0x0000000aa9a77c23 */ /* 0x100fe2000801089e */
[--C-:B------:R-:W-:Y:S01]  /*2f20*/  FFMA.FTZ R172, R171, UR10, -R158.reuse ;  /* 0x0000000aabac7c23 */ /* 0x100fe2000801089e */
[--C-:B------:R-:W-:Y:S01]  /*2f30*/  FFMA.FTZ R21, R21, UR10, -R158.reuse ;  /* 0x0000000a15157c23 */ /* 0x100fe2000801089e */
[--C-:B------:R-:W-:Y:S01]  /*2f40*/  FFMA.FTZ R22, R22, UR10, -R158.reuse ;  /* 0x0000000a16167c23 */ /* 0x100fe2000801089e */
[--C-:B------:R-:W-:Y:S01]  /*2f50*/  FFMA.FTZ R23, R23, UR10, -R158.reuse ;  /* 0x0000000a17177c23 */ /* 0x100fe2000801089e */
[----:B------:R-:W-:Y:S01]  /*2f60*/  MUFU.EX2 R159, R159 ;  /* 0x0000009f009f7308 */ /* 0x000fe20000000800 */
[----:B------:R-:W-:Y:S01]  /*2f70*/  FFMA.FTZ R156, R156, UR10, -R158 ;  /* 0x0000000a9c9c7c23 */ /* 0x000fe2000801089e */
[----:B------:R-:W-:Y:S01]  /*2f80*/  FADD.FTZ R10, R9, R10 ;  /* 0x0000000a090a7221 */ /* 0x000fe20000010000 */
[----:B------:R-:W-:-:S04]  /*2f90*/  FADD.FTZ R7, R7, R6 ;  /* 0x0000000607077221 */ /* 0x000fc80000010000 */
[----:B------:R-:W-:Y:S01]  /*2fa0*/  FADD.FTZ R8, R8, R7 ;  /* 0x0000000708087221 */ /* 0x000fe20000010000 */
[----:B------:R-:W0:Y:S01]  /*2fb0*/  MUFU.EX2 R160, R160 ;  /* 0x000000a000a07308 */ /* 0x000e220000000800 */
[----:B-1----:R-:W-:Y:S01]  /*2fc0*/  F2FP.F16.F32.PACK_AB R155, R12, R11 ;  /* 0x0000000b0c9b723e */ /* 0x002fe200000000ff */
[----:B------:R-:W-:-:S03]  /*2fd0*/  FADD.FTZ R11, R11, R10 ;  /* 0x0000000a0b0b7221 */ /* 0x000fc60000010000 */
[----:B------:R-:W-:Y:S01]  /*2fe0*/  WARPGROUP.ARRIVE ;  /* 0x00000000000079c5 */ /* 0x000fe20000000000 */
[----:B------:R-:W-:Y:S02]  /*2ff0*/  FADD.FTZ R12, R12, R11 ;  /* 0x0000000b0c0c7221 */ /* 0x000fe40000010000 */
[----:B------:R-:W-:Y:S03]  /*3000*/  MUFU.EX2 R161, R161 ;  /* 0x000000a100a17308 */ /* 0x000fe60000000800 */
[----:B------:R-:W-:Y:S01]  /*3010*/  HGMMA.64x256x16.F32 R24, R152, gdesc[UR4].tnspB, RZ, !UPT, gsb0 ;  /* 0x43e0000498187df0 */ /* 0x000fe2000c0008ff */
[----:B------:R-:W-:Y:S01]  /*3020*/  UIADD3 UR6, UR11, 0x80, URZ ;  /* 0x000000800b067890 */ /* 0x000fe2000fffe03f */
[----:B------:R-:W-:-:S03]  /*3030*/  UMOV UR7, 0x40000040 ;  /* 0x4000004000077882 */ /* 0x000fc60000000000 */
[----:B------:R-:W-:Y:S08]  /*3040*/  MUFU.EX2 R162, R162 ;  /* 0x000000a200a27308 */ /* 0x000ff00000000800 */
[----:B------:R-:W-:Y:S08]  /*3050*/  MUFU.EX2 R163, R163 ;  /* 0x000000a300a37308 */ /* 0x000ff00000000800 */
[----:B------:R-:W1:Y:S08]  /*3060*/  MUFU.EX2 R164, R164 ;  /* 0x000000a400a47308 */ /* 0x000e700000000800 */
[----:B------:R-:W-:Y:S08]  /*3070*/  MUFU.EX2 R173, R173 ;  /* 0x000000ad00ad7308 */ /* 0x000ff00000000800 */
[----:B------:R-:W3:Y:S08]  /*3080*/  MUFU.EX2 R174, R174 ;  /* 0x000000ae00ae7308 */ /* 0x000ef00000000800 */
[----:B------:R-:W-:Y:S08]  /*3090*/  MUFU.EX2 R176, R176 ;  /* 0x000000b000b07308 */ /* 0x000ff00000000800 */
[----:B------:R-:W4:Y:S08]  /*30a0*/  MUFU.EX2 R183, R183 ;  /* 0x000000b700b77308 */ /* 0x000f300000000800 */
[----:B------:R-:W-:Y:S08]  /*30b0*/  MUFU.EX2 R178, R178 ;  /* 0x000000b200b27308 */ /* 0x000ff00000000800 */
[----:B------:R-:W-:Y:S08]  /*30c0*/  MUFU.EX2 R185, R185 ;  /* 0x000000b900b97308 */ /* 0x000ff00000000800 */
[----:B------:R-:W-:Y:S08]  /*30d0*/  MUFU.EX2 R180, R180 ;  /* 0x000000b400b47308 */ /* 0x000ff00000000800 */
[----:B------:R-:W5:Y:S08]  /*30e0*/  MUFU.EX2 R187, R187 ;  /* 0x000000bb00bb7308 */ /* 0x000f700000000800 */
[----:B------:R-:W-:Y:S08]  /*30f0*/  MUFU.EX2 R182, R182 ;  /* 0x000000b600b67308 */ /* 0x000ff00000000800 */
[----:B------:R-:W2:Y:S08]  /*3100*/  MUFU.EX2 R189, R189 ;  /* 0x000000bd00bd7308 */ /* 0x000eb00000000800 */
[----:B------:R-:W-:Y:S08]  /*3110*/  MUFU.EX2 R184, R184 ;  /* 0x000000b800b87308 */ /* 0x000ff00000000800 */
[----:B------:R-:W2:Y:S08]  /*3120*/  MUFU.EX2 R191, R191 ;  /* 0x000000bf00bf7308 */ /* 0x000eb00000000800 */
[----:B------:R-:W-:Y:S08]  /*3130*/  MUFU.EX2 R186, R186 ;  /* 0x000000ba00ba7308 */ /* 0x000ff00000000800 */
[----:B------:R-:W-:Y:S08]  /*3140*/  MUFU.EX2 R193, R193 ;  /* 0x000000c100c17308 */ /* 0x000ff00000000800 */
[----:B------:R-:W-:Y:S08]  /*3150*/  MUFU.EX2 R181, R181 ;  /* 0x000000b500b57308 */ /* 0x000ff00000000800 */
[----:B------:R-:W2:Y:S08]  /*3160*/  MUFU.EX2 R188, R188 ;  /* 0x000000bc00bc7308 */ /* 0x000eb00000000800 */
        /* <DEDUP_REMOVED lines=14> */
[----:B------:R-:W-:Y:S01]  /*3250*/  MUFU.EX2 R21, R21 ;  /* 0x0000001500157308 */ /* 0x000fe20000000800 */
[----:B------:R-:W-:-:S02]  /*3260*/  WARPGROUP.DEPBAR.LE gsb0, 0x0 ;  /* 0x00008000000079c5 */ /* 0x000fc40000010000 */
[----:B0-----:R-:W-:Y:S01]  /*3270*/  F2FP.F16.F32.PACK_AB R152, R160, R159 ;  /* 0x0000009fa098723e */ /* 0x001fe200000000ff */
[----:B------:R-:W-:Y:S01]  /*3280*/  FADD.FTZ R159, R159, R8 ;  /* 0x000000089f9f7221 */ /* 0x000fe20000010000 */
[----:B-1----:R-:W-:Y:S01]  /*3290*/  F2FP.F16.F32.PACK_AB R153, R164, R163 ;  /* 0x000000a3a499723e */ /* 0x002fe200000000ff */
[----:B------:R-:W-:Y:S01]  /*32a0*/  FADD.FTZ R163, R163, R12 ;  /* 0x0000000ca3a37221 */ /* 0x000fe20000010000 */
[----:B------:R-:W-:Y:S01]  /*32b0*/  F2FP.F16.F32.PACK_AB R154, R162, R161 ;  /* 0x000000a1a29a723e */ /* 0x000fe200000000ff */
[----:B------:R-:W0:Y:S01]  /*32c0*/  MUFU.EX2 R22, R22 ;  /* 0x0000001600167308 */ /* 0x000e220000000800 */
[----:B---3--:R-:W-:Y:S01]  /*32d0*/  F2FP.F16.F32.PACK_AB R155, R174, R173 ;  /* 0x000000adae9b723e */ /* 0x008fe200000000ff */
[----:B------:R-:W-:Y:S01]  /*32e0*/  FADD.FTZ R160, R160, R159 ;  /* 0x0000009fa0a07221 */ /* 0x000fe20000010000 */
[----:B------:R-:W-:Y:S02]  /*32f0*/  FADD.FTZ R164, R164, R163 ;  /* 0x000000a3a4a47221 */ /* 0x000fe40000010000 */
[----:B------:R-:W-:Y:S01]  /*3300*/  WARPGROUP.ARRIVE ;  /* 0x00000000000079c5 */ /* 0x000fe20000000000 */
[----:B------:R-:W-:Y:S01]  /*3310*/  FADD.FTZ R161, R161, R160 ;  /* 0x000000a0a1a17221 */ /* 0x000fe20000010000 */
[----:B------:R-:W-:Y:S01]  /*3320*/  FADD.FTZ R173, R173, R164 ;  /* 0x000000a4adad7221 */ /* 0x000fe20000010000 */
[----:B------:R-:W-:Y:S02]  /*3330*/  MUFU.EX2 R23, R23 ;  /* 0x0000001700177308 */ /* 0x000fe40000000800 */
[----:B------:R-:W-:Y:S01]  /*3340*/  FADD.FTZ R161, R162, R161 ;  /* 0x000000a1a2a17221 */ /* 0x000fe20000010000 */
[----:B------:R-:W-:Y:S01]  /*3350*/  HGMMA.64x256x16.F32 R24, R152, gdesc[UR4].tnspB, R24, gsb0 ;  /* 0x43e0000498187df0 */ /* 0x000fe20008000818 */
[----:B------:R-:W-:Y:S01]  /*3360*/  UIADD3 UR6, UR11, 0x100, URZ ;  /* 0x000001000b067890 */ /* 0x000fe2000fffe03f */
[----:B------:R-:W-:Y:S01]  /*3370*/  FADD.FTZ R173, R174, R173 ;  /* 0x000000adaead7221 */ /* 0x000fe20000010000 */
[----:B------:R-:W-:-:S02]  /*3380*/  UMOV UR7, 0x40000040 ;  /* 0x4000004000077882 */ /* 0x000fc40000000000 */
[----:B------:R-:W1:Y:S01]  /*3390*/  MUFU.EX2 R156, R156 ;  /* 0x0000009c009c7308 */ /* 0x000e620000000800 */
[----:B------:R-:W-:Y:S02]  /*33a0*/  WARPGROUP.DEPBAR.LE gsb0, 0x0 ;  /* 0x00008000000079c5 */ /* 0x000fe40000010000 */
[----:B----4-:R-:W-:Y:S01]  /*33b0*/  F2FP.F16.F32.PACK_AB R152, R183, R176 ;  /* 0x000000b0b798723e */ /* 0x010fe200000000ff */
[----:B------:R-:W-:Y:S01]  /*33c0*/  FADD.FTZ R176, R176, R161 ;  /* 0x000000a1b0b07221 */ /* 0x000fe20000010000 */
[----:B-----5:R-:W-:Y:S01]  /*33d0*/  F2FP.F16.F32.PACK_AB R153, R187, R180 ;  /* 0x000000b4bb99723e */ /* 0x020fe200000000ff */
[----:B------:R-:W-:Y:S01]  /*33e0*/  FADD.FTZ R180, R180, R173 ;  /* 0x000000adb4b47221 */ /* 0x000fe20000010000 */
[----:B------:R-:W-:Y:S01]  /*33f0*/  F2FP.F16.F32.PACK_AB R154, R185, R178 ;  /* 0x000000b2b99a723e */ /* 0x000fe200000000ff */
[----:B------:R-:W-:Y:S01]  /*3400*/  FADD.FTZ R183, R183, R176 ;  /* 0x000000b0b7b77221 */ /* 0x000fe20000010000 */
[----:B--2---:R-:W-:Y:S01]  /*3410*/  F2FP.F16.F32.PACK_AB R155, R189, R182 ;  /* 0x000000b6bd9b723e */ /* 0x004fe200000000ff */
[----:B------:R-:W-:-:S02]  /*3420*/  FADD.FTZ R187, R187, R180 ;  /* 0x000000b4bbbb7221 */ /* 0x000fc40000010000 */
[----:B------:R-:W-:Y:S01]  /*3430*/  FADD.FTZ R178, R178, R183 ;  /* 0x000000b7b2b27221 */ /* 0x000fe20000010000 */
[----:B------:R-:W-:Y:S01]  /*3440*/  WARPGROUP.ARRIVE ;  /* 0x00000000000079c5 */ /* 0x000fe20000000000 */
[----:B------:R-:W-:Y:S02]  /*3450*/  FADD.FTZ R182, R182, R187 ;  /* 0x000000bbb6b67221 */ /* 0x000fe40000010000 */
[----:B------:R-:W-:Y:S02]  /*3460*/  FADD.FTZ R185, R185, R178 ;  /* 0x000000b2b9b97221 */ /* 0x000fe40000010000 */
[----:B------:R-:W-:-:S05]  /*3470*/  FADD.FTZ R182, R189, R182 ;  /* 0x000000b6bdb67221 */ /* 0x000fca0000010000 */
[----:B------:R-:W-:Y:S01]  /*3480*/  HGMMA.64x256x16.F32 R24, R152, gdesc[UR4].tnspB, R24, gsb0 ;  /* 0x43e0000498187df0 */ /* 0x000fe20008000818 */
[----:B------:R-:W-:Y:S01]  /*3490*/  UIADD3 UR6, UR11, 0x180, URZ ;  /* 0x000001800b067890 */ /* 0x000fe2000fffe03f */
[----:B------:R-:W-:Y:S01]  /*34a0*/  UMOV UR7, 0x40000040 ;  /* 0x4000004000077882 */ /* 0x000fe20000000000 */
[----:B------:R-:W-:Y:S02]  /*34b0*/  WARPGROUP.DEPBAR.LE gsb0, 0x0 ;  /* 0x00008000000079c5 */ /* 0x000fe40000010000 */
[----:B------:R-:W-:Y:S01]  /*34c0*/  F2FP.F16.F32.PACK_AB R152, R191, R184 ;  /* 0x000000b8bf98723e */ /* 0x000fe200000000ff */
[----:B------:R-:W-:Y:S01]  /*34d0*/  FADD.FTZ R184, R184, R185 ;  /* 0x000000b9b8b87221 */ /* 0x000fe20000010000 */
[----:B------:R-:W-:Y:S01]  /*34e0*/  F2FP.F16.F32.PACK_AB R153, R188, R181 ;  /* 0x000000b5bc99723e */ /* 0x000fe200000000ff */
[----:B------:R-:W-:Y:S01]  /*34f0*/  FADD.FTZ R181, R181, R182 ;  /* 0x000000b6b5b57221 */ /* 0x000fe20000010000 */
[----:B------:R-:W-:Y:S01]  /*3500*/  F2FP.F16.F32.PACK_AB R154, R193, R186 ;  /* 0x000000bac19a723e */ /* 0x000fe200000000ff */
[----:B------:R-:W-:Y:S01]  /*3510*/  FADD.FTZ R191, R191, R184 ;  /* 0x000000b8bfbf7221 */ /* 0x000fe20000010000 */
[----:B------:R-:W-:Y:S01]  /*3520*/  F2FP.F16.F32.PACK_AB R155, R190, R175 ;  /* 0x000000afbe9b723e */ /* 0x000fe200000000ff */
[----:B------:R-:W-:-:S02]  /*3530*/  FADD.FTZ R188, R188, R181 ;  /* 0x000000b5bcbc7221 */ /* 0x000fc40000010000 */
[----:B------:R-:W-:Y:S01]  /*3540*/  FADD.FTZ R186, R186, R191 ;  /* 0x000000bfbaba7221 */ /* 0x000fe20000010000 */
[----:B------:R-:W-:Y:S01]  /*3550*/  WARPGROUP.ARRIVE ;  /* 0x00000000000079c5 */ /* 0x000fe20000000000 */
[----:B------:R-:W-:Y:S02]  /*3560*/  FADD.FTZ R175, R175, R188 ;  /* 0x000000bcafaf7221 */ /* 0x000fe40000010000 */
[----:B------:R-:W-:Y:S02]  /*3570*/  FADD.FTZ R193, R193, R186 ;  /* 0x000000bac1c17221 */ /* 0x000fe40000010000 */
[----:B------:R-:W-:-:S08]  /*3580*/  FADD.FTZ R190, R190, R175 ;  /* 0x000000afbebe7221 */ /* 0x000fd00000010000 */
        /* <DEDUP_REMOVED lines=23> */
[----:B0-----:R-:W-:Y:S01]  /*3700*/  F2FP.F16.F32.PACK_AB R153, R22, R21 ;  /* 0x000000151699723e */ /* 0x001fe200000000ff */
[----:B------:R-:W-:Y:S01]  /*3710*/  FADD.FTZ R21, R21, R172 ;  /* 0x000000ac15157221 */ /* 0x000fe20000010000 */
[----:B------:R-:W-:Y:S01]  /*3720*/  F2FP.F16.F32.PACK_AB R154, R20, R15 ;  /* 0x0000000f149a723e */ /* 0x000fe200000000ff */
[----:B------:R-:W-:Y:S01]  /*3730*/  FADD.FTZ R14, R14, R13 ;  /* 0x0000000d0e0e7221 */ /* 0x000fe20000010000 */
[----:B-1----:R-:W-:Y:S01]  /*3740*/  F2FP.F16.F32.PACK_AB R155, R156, R23 ;  /* 0x000000179c9b723e */ /* 0x002fe200000000ff */
[----:B------:R-:W-:-:S02]  /*3750*/  FADD.FTZ R22, R22, R21 ;  /* 0x0000001516167221 */ /* 0x000fc40000010000 */
[----:B------:R-:W-:Y:S01]  /*3760*/  FADD.FTZ R3, R15, R14 ;  /* 0x0000000e0f037221 */ /* 0x000fe20000010000 */
[----:B------:R-:W-:Y:S01]  /*3770*/  WARPGROUP.ARRIVE ;  /* 0x00000000000079c5 */ /* 0x000fe20000000000 */
[----:B------:R-:W-:Y:S02]  /*3780*/  FADD.FTZ R23, R23, R22 ;  /* 0x0000001617177221 */ /* 0x000fe40000010000 */
[----:B------:R-:W-:Y:S02]  /*3790*/  FADD.FTZ R3, R20, R3 ;  /* 0x0000000314037221 */ /* 0x000fe40000010000 */
[----:B------:R-:W-:-:S08]  /*37a0*/  FADD.FTZ R6, R156, R23 ;  /* 0x000000179c067221 */ /* 0x000fd00000010000 */
[----:B------:R-:W-:Y:S03]  /*37b0*/  HGMMA.64x256x16.F32 R24, R152, gdesc[UR4].tnspB, R24, gsb0 ;  /* 0x43e0000498187df0 */ /* 0x000fe60008000818 */
[----:B------:R-:W-:Y:S02]  /*37c0*/  WARPGROUP.DEPBAR.LE gsb0, 0x0 ;  /* 0x00008000000079c5 */ /* 0x000fe40000010000 */
[----:B------:R-:W-:Y:S05]  /*37d0*/  @!P0 BRA `(.L_x_9229) ;  /* 0x0000000000048947 */ /* 0x000fea0003800000 */
[----:B------:R-:W-:Y:S01]  /*37e0*/  BPT.TRAP 0x1 ;  /* 0x000000040000795c */ /* 0x000fe20000300000 */
.L_x_9229:
[----:B------:R-:W-:Y:S02]  /*37f0*/  UISETP.GE.AND UP0, UPT, UR47, 0x61, UPT ;  /* 0x000000612f00788c */ /* 0x000fe4000bf06270 */
[----:B------:R-:W-:-:S04]  /*3800*/  UIADD3 UR27, UR27, 0x32460, URZ ;  /* 0x000324601b1b7890 */ /* 0x000fc8000fffe03f */
[----:B------:R-:W-:Y:S01]  /*3810*/  PLOP3.LUT P1, PT, PT, PT, UP0, 0x80, 0x0 ;  /* 0x000000000000781c */ /* 0x000fe20003f2f008 */
[----:B------:R-:W-:-:S09]  /*3820*/  UPRMT UR27, UR45, 0x654, UR27 ;  /* 0x000006542d1b7896 */ /* 0x000fd2000800001b */
[----:B------:R-:W-:Y:S03]  /*3830*/  SYNCS.ARRIVE.TRANS64.RED.A1T0 RZ, [UR27], RZ ;  /* 0x000000ffffff79a7 */ /* 0x000fe6000810041b */
[----:B------:R-:W-:Y:S05]  /*3840*/  @!P1 BRA `(.L_x_9230) ;  /* 0x0000002800a09947 */ /* 0x000fea0003800000 */
[----:B------:R-:W-:Y:S01]  /*3850*/  IMAD.MOV.U32 R7, RZ, RZ, R4 ;  /* 0x000000ffff077224 */ /* 0x000fe200078e0004 */
[----:B------:R-:W-:Y:S01]  /*3860*/  UIADD3 UR46, UR46, -0x2, URZ ;  /* 0xfffffffe2e2e7890 */ /* 0x000fe2000fffe03f */
[----:B------:R-:W-:Y:S01]  /*3870*/  IMAD.MOV.U32 R8, RZ, RZ, R5 ;  /* 0x000000ffff087224 */ /* 0x000fe200078e0005 */
[----:B------:R-:W-:Y:S01]  /*3880*/  ULDC UR28, c[0x0][0xad0] ;  /* 0x0002b400001c7ab9 */ /* 0x000fe20000000800 */
[----:B------:R-:W-:-:S09]  /*3890*/  ULDC UR27, c[0x0][0xa80] ;  /* 0x0002a000001b7ab9 */ /* 0x000fd20000000800 */
.L_x_9241:
        /* <DEDUP_REMOVED lines=10> */
.L_x_9231:
        /* <DEDUP_REMOVED lines=9> */
.L_x_9232:
[----:B-1----:R-:W-:Y:S05]  /*39d0*/  @P2 BRA `(.L_x_9233) ;  /* 0x0000000000082947 */ /* 0x002fea0003800000 */
[----:B------:R-:W1:Y:S02]  /*39e0*/  SYNCS.PHASECHK.TRANS64.TRYWAIT P2, [UR29+0x32430], R0 ;  /* 0x03243000ff0075a7 */ /* 0x000e64000804015d */
[----:B-1----:R-:W-:Y:S05]  /*39f0*/  @!P2 BRA `(.L_x_9234) ;  /* 0x0000009c0064a947 */ /* 0x002fea0003800000 */
.L_x_9233:
[----:B------:R-:W-:Y:S01]  /*3a00*/  UIMAD UR6, UR37, 0x300, UR24 ;  /* 0x00000300250678a4 */ /* 0x000fe2000f8e0218 */
[----:B------:R-:W-:Y:S01]  /*3a10*/  WARPGROUP.ARRIVE ;  /* 0x00000000000079c5 */ /* 0x000fe20000000000 */
[----:B------:R-:W-:Y:S01]  /*3a20*/  UMOV UR7, 0x40000040 ;  /* 0x4000004000077882 */ /* 0x000fe20000000000 */
[----:B------:R-:W-:Y:S01]  /*3a30*/  UMOV UR11, 0x40000040 ;  /* 0x40000040000b7882 */ /* 0x000fe20000000000 */
[----:B------:R-:W-:Y:S02]  /*3a40*/  UIADD3 UR10, UR6, 0x2, URZ ;  /* 0x00000002060a7890 */ /* 0x000fe4000fffe03f */
[----:B------:R-:W-:Y:S01]  /*3a50*/  UIADD3 UR14, UR6, 0x4, URZ ;  /* 0x00000004060e7890 */ /* 0x000fe2000fffe03f */
[----:B------:R-:W-:Y:S02]  /*3a60*/  UMOV UR15, 0x40000040 ;  /* 0x40000040000f7882 */ /* 0x000fe40000000000 */
[----:B------:R-:W-:Y:S01]  /*3a70*/  HGMMA.64x96x16.F32 R152, gdesc[UR4], RZ, !UPT, gsb0 ;  /* 0x01600000049879f0 */ /* 0x000fe2000c0008ff */
[----:B------:R-:W-:Y:S01]  /*3a80*/  UIADD3 UR18, UR6, 0x6, URZ ;  /* 0x0000000606127890 */ /* 0x000fe2000fffe03f */
        /* <DEDUP_REMOVED lines=13> */
.L_x_9235:
[----:B------:R2:W3:Y:S01]  /*3b60*/  SYNCS.PHASECHK.TRANS64.TRYWAIT P2, [UR29+0x32450], R0 ;  /* 0x03245000ff0075a7 */ /* 0x0004e2000804015d */
[----:B------:R-:W-:Y:S05]  /*3b70*/  @!P0 BRA `(.L_x_9236) ;  /* 0x0000000000048947 */ /* 0x000fea0003800000 */
[----:B------:R-:W-:Y:S01]  /*3b80*/  BPT.TRAP 0x1 ;  /* 0x000000040000795c */ /* 0x000fe20000300000 */
.L_x_9236:
[----:B---3--:R-:W-:Y:S05]  /*3b90*/  @P2 BRA `(.L_x_9237) ;  /* 0x0000000000082947 */ /* 0x008fea0003800000 */
[----:B------:R-:W3:Y:S02]  /*3ba0*/  SYNCS.PHASECHK.TRANS64.TRYWAIT P2, [UR29+0x32450], R0 ;  /* 0x03245000ff0075a7 */ /* 0x000ee4000804015d */
[----:B---3--:R-:W-:Y:S05]  /*3bb0*/  @!P2 BRA `(.L_x_9238) ;  /* 0x0000009c000ca947 */ /* 0x008fea0003800000 */
.L_x_9237:
[----:B------:R-:W-:Y:S01]  /*3bc0*/  ULEA UR20, UR42, UR20, 0xd ;  /* 0x000000142a147291 */ /* 0x000fe2000f8e683f */
[----:B------:R-:W-:Y:S01]  /*3bd0*/  WARPGROUP.ARRIVE ;  /* 0x00000000000079c5 */ /* 0x000fe20000000000 */
[----:B------:R-:W-:-:S05]  /*3be0*/  UIMAD UR7, UR37, 0xc00, UR25 ;  /* 0x00000c00250778a4 */ /* 0x000fca000f8e0219 */
[----:B------:R-:W3:Y:S01]  /*3bf0*/  S2R R201, SR_TID.X ;  /* 0x0000000000c97919 */ /* 0x000ee20000002100 */
[----:B------:R-:W-:Y:S01]  /*3c00*/  UIADD3 UR20, UR20, 0x22400, URZ ;  /* 0x0002240014147890 */ /* 0x000fe2000fffe03f */
[----:B------:R-:W-:Y:S01]  /*3c10*/  UMOV UR23, 0x40000040 ;  /* 0x4000004000177882 */ /* 0x000fe20000000000 */
[----:B------:R-:W-:Y:S02]  /*3c20*/  UMOV UR21, 0x40000040 ;  /* 0x4000004000157882 */ /* 0x000fe40000000000 */
[----:B------:R-:W-:Y:S01]  /*3c30*/  USHF.R.U32.HI UR20, URZ, 0x4, UR20 ;  /* 0x000000043f147899 */ /* 0x000fe20008011614 */
[----:B------:R-:W-:-:S03]  /*3c40*/  UMOV UR22, UR7 ;  /* 0x0000000700167c82 */ /* 0x000fc60008000000 */
[----:B------:R-:W-:-:S04]  /*3c50*/  ULOP3.LUT UR6, UR20, 0x3fff, URZ, 0xc0, !UPT ;  /* 0x00003fff14067892 */ /* 0x000fc8000f8ec03f */
[----:B------:R-:W-:-:S07]  /*3c60*/  ULOP3.LUT UR6, UR6, 0x10000, URZ, 0xfc, !UPT ;  /* 0x0001000006067892 */ /* 0x000fce000f8efc3f */
[----:B------:R-:W-:Y:S02]  /*3c70*/  UMOV UR20, UR6 ;  /* 0x0000000600147c82 */ /* 0x000fe40008000000 */
[----:B------:R-:W-:Y:S01]  /*3c80*/  HGMMA.64x96x16.F32 R152, gdesc[UR20], R152, gsb0 ;  /* 0x01600000149879f0 */ /* 0x000fe20008000898 */
[----:B------:R-:W-:Y:S02]  /*3c90*/  UIADD3 UR22, UR7, 0x2, URZ ;  /* 0x0000000207167890 */ /* 0x000fe4000fffe03f */
[----:B------:R-:W-:Y:S01]  /*3ca0*/  UIADD3 UR20, UR6, 0x2, URZ ;  /* 0x0000000206147890 */ /* 0x000fe2000fffe03f */
[----:B------:R-:W-:Y:S01]  /*3cb0*/  UMOV UR23, 0x40000040 ;  /* 0x4000004000177882 */ /* 0x000fe20000000000 */
[----:B------:R-:W-:Y:S01]  /*3cc0*/  UMOV UR21, 0x40000040 ;  /* 0x4000004000157882 */ /* 0x000fe20000000000 */
[----:B---3--:R-:W-:-:S04]  /*3cd0*/  SHF.R.U32.HI R201, RZ, 0x7, R201 ;  /* 0x00000007ffc97819 */ /* 0x008fc800000116c9 */
[----:B012---:R-:W-:Y:S01]  /*3ce0*/  IADD3 R0, -R201, 0xb, RZ ;  /* 0x0000000bc9007810 */ /* 0x007fe20007ffe1ff */
        /* <DEDUP_REMOVED lines=105> */
.L_x_9239:
        /* <DEDUP_REMOVED lines=60> */
[----:B------:R-:W-:Y:S01]  /*4740*/  UMOV UR10, UR27 ;  /* 0x0000001b000a7c82 */ /* 0x000fe20008000000 */
[----:B------:R-:W-:Y:S01]  /*4750*/  UIADD3 UR6, UR29, 0x32440, URZ ;  /* 0x000324401d067890 */ /* 0x000fe2000fffe03f */
[----:B------:R-:W2:Y:S01]  /*4760*/  MUFU.TANH R156, R156 ;  /* 0x0000009c009c7308 */ /* 0x000ea20000002400 */
[----:B---3--:R-:W-:Y:S01]  /*4770*/  FMNMX.FTZ R5, R15, R152, !PT ;  /* 0x000000980f057209 */ /* 0x008fe20007810000 */
[----:B------:R-:W-:-:S02]  /*4780*/  UIMAD UR11, UR37, 0xc00, UR26 ;  /* 0x00000c00250b78a4 */ /* 0x000fc4000f8e021a */
[----:B------:R-:W-:Y:S01]  /*4790*/  UPRMT UR6, UR30, 0x654, UR6 ;  /* 0x000006541e067896 */ /* 0x000fe20008000006 */
[----:B------:R-:W-:-:S03]  /*47a0*/  UMOV UR7, 0x40000040 ;  /* 0x4000004000077882 */ /* 0x000fc60000000000 */
[----:B------:R-:W3:Y:S01]  /*47b0*/  MUFU.TANH R11, R11 ;  /* 0x0000000b000b7308 */ /* 0x000ee20000002400 */
[----:B-1----:R-:W-:-:S04]  /*47c0*/  FMNMX.FTZ R152, R10, R7, !PT ;  /* 0x000000070a987209 */ /* 0x002fc80007810000 */
[----:B------:R-:W-:Y:S01]  /*47d0*/  SYNCS.ARRIVE.TRANS64.RED.A1T0 RZ, [UR6], RZ ;  /* 0x000000ffffff79a7 */ /* 0x000fe20008100406 */
[----:B------:R-:W-:Y:S02]  /*47e0*/  UMOV UR6, UR11 ;  /* 0x0000000b00067c82 */ /* 0x000fe40008000000 */
        /* <DEDUP_REMOVED lines=75> */
[----:B---3--:R-:W-:-:S05]  /*4ca0*/  FMNMX.FTZ R153, R188, R153, !PT ;  /* 0x00000099bc997209 */ /* 0x008fca0007810000 */
[----:B------:R-:W3:Y:S02]  /*4cb0*/  SHFL.BFLY PT, R154, R153, 0x2, 0x1f ;  /* 0x0c401f00999a7f89 */ /* 0x000ee400000e0000 */
[----:B------:R-:W4:Y:S01]  /*4cc0*/  MUFU.TANH R192, R192 ;  /* 0x000000c000c07308 */ /* 0x000f220000002400 */
[----:B-1----:R-:W-:-:S04]  /*4cd0*/  FMNMX.FTZ R152, R189, R152, !PT ;  /* 0x00000098bd987209 */ /* 0x002fc80007810000 */
[----:B--2---:R-:W-:-:S04]  /*4ce0*/  FMNMX.FTZ R5, R191, R152, !PT ;  /* 0x00000098bf057209 */ /* 0x004fc80007810000 */
[----:B----4-:R-:W-:-:S05]  /*4cf0*/  FMNMX.FTZ R152, R192, R5, !PT ;  /* 0x00000005c0987209 */ /* 0x010fca0007810000 */
[----:B------:R-:W1:Y:S01]  /*4d00*/  SHFL.BFLY PT, R155, R152, 0x2, 0x1f ;  /* 0x0c401f00989b7f89 */ /* 0x000e6200000e0000 */
[----:B---3--:R-:W-:-:S05]  /*4d10*/  FMNMX.FTZ R154, R153, R154, !PT ;  /* 0x0000009a999a7209 */ /* 0x008fca0007810000 */
[----:B------:R-:W2:Y:S01]  /*4d20*/  SHFL.BFLY PT, R5, R154, 0x1, 0x1f ;  /* 0x0c201f009a057f89 */ /* 0x000ea200000e0000 */
[----:B-1----:R-:W-:Y:S01]  /*4d30*/  FMNMX.FTZ R155, R152, R155, !PT ;  /* 0x0000009b989b7209 */ /* 0x002fe20007810000 */
[----:B------:R-:W-:-:S04]  /*4d40*/  VIADD R152, R201, 0x8 ;  /* 0x00000008c9987836 */ /* 0x000fc80000000000 */
[----:B------:R-:W1:Y:S01]  /*4d50*/  SHFL.BFLY PT, R194, R155, 0x1, 0x1f ;  /* 0x0c201f009bc27f89 */ /* 0x000e6200000e0000 */
[----:B--2---:R-:W-:-:S05]  /*4d60*/  FMNMX.FTZ R5, R154, R5, !PT ;  /* 0x000000059a057209 */ /* 0x004fca0007810000 */
[C---:B------:R-:W-:Y:S01]  /*4d70*/  FMUL.FTZ R193, R5.reuse, UR10 ;  /* 0x0000000a05c17c20 */ /* 0x040fe20008410000 */
[----:B------:R-:W-:-:S03]  /*4d80*/  FADD.FTZ R8, -R5, R8 ;  /* 0x0000000805087221 */ /* 0x000fc60000010100 */
[--C-:B------:R-:W-:Y:S01]  /*4d90*/  FFMA.FTZ R190, R4, UR10, -R193.reuse ;  /* 0x0000000a04be7c23 */ /* 0x100fe200080108c1 */
[----:B------:R-:W-:Y:S01]  /*4da0*/  FMUL.FTZ R8, R8, UR10 ;  /* 0x0000000a08087c20 */ /* 0x000fe20008410000 */
        /* <DEDUP_REMOVED lines=11> */
[----:B-1----:R-:W-:Y:S01]  /*4e60*/  FMNMX.FTZ R4, R155, R194, !PT ;  /* 0x000000c29b047209 */ /* 0x002fe20007810000 */
[----:B------:R-:W1:Y:S04]  /*4e70*/  MUFU.EX2 R8, R8 ;  /* 0x0000000800087308 */ /* 0x000e680000000800 */
[C---:B------:R-:W-:Y:S01]  /*4e80*/  FADD.FTZ R7, -R4.reuse, R7 ;  /* 0x0000000704077221 */ /* 0x040fe20000010100 */
[----:B------:R-:W-:-:S03]  /*4e90*/  FMUL.FTZ R194, R4, UR10 ;  /* 0x0000000a04c27c20 */ /* 0x000fc60008410000 */
[----:B------:R-:W-:Y:S01]  /*4ea0*/  FMUL.FTZ R7, R7, UR10 ;  /* 0x0000000a07077c20 */ /* 0x000fe20008410000 */
[--C-:B------:R-:W-:Y:S01]  /*4eb0*/  FFMA.FTZ R10, R10, UR10, -R194.reuse ;  /* 0x0000000a0a0a7c23 */ /* 0x100fe200080108c2 */
[--C-:B------:R-:W-:Y:S01]  /*4ec0*/  FFMA.FTZ R11, R11, UR10, -R194.reuse ;  /* 0x0000000a0b0b7c23 */ /* 0x100fe200080108c2 */
[--C-:B------:R-:W-:Y:S01]  /*4ed0*/  FFMA.FTZ R20, R20, UR10, -R194.reuse ;  /* 0x0000000a14147c23 */ /* 0x100fe200080108c2 */
[--C-:B------:R-:W-:Y:S01]  /*4ee0*/  FFMA.FTZ R195, R22, UR10, -R194.reuse ;  /* 0x0000000a16c37c23 */ /* 0x100fe200080108c2 */
[----:B------:R-:W-:Y:S01]  /*4ef0*/  MUFU.EX2 R9, R9 ;  /* 0x0000000900097308 */ /* 0x000fe20000000800 */
[----:B------:R2:W-:Y:S01]  /*4f00*/  BAR.SYNC.DEFER_BLOCKING R152, 0x100 ;  /* 0x000400980000751d */ /* 0x0005e20000010000 */
[--C-:B------:R-:W-:Y:S01]  /*4f10*/  FFMA.FTZ R22, R156, UR10, -R193.reuse ;  /* 0x0000000a9c167c23 */ /* 0x100fe200080108c1 */
[--C-:B------:R-:W-:Y:S01]  /*4f20*/  FFMA.FTZ R156, R23, UR10, -R194.reuse ;  /* 0x0000000a179c7c23 */ /* 0x100fe200080108c2 */
[-C--:B-1----:R-:W-:Y:S01]  /*4f30*/  FMUL.FTZ R24, R24, R8.reuse ;  /* 0x0000000818187220 */ /* 0x082fe20000410000 */
        /* <DEDUP_REMOVED lines=134> */
[----:B--2---:R-:W-:Y:S01]  /*57a0*/  F2FP.F16.F32.PACK_AB R152, R190, R9 ;  /* 0x00000009be98723e */ /* 0x004fe200000000ff */
[--C-:B------:R-:W-:Y:S01]  /*57b0*/  FFMA.FTZ R21, R21, UR10, -R194.reuse ;  /* 0x0000000a15157c23 */ /* 0x100fe200080108c2 */
[----:B---3--:R-:W-:Y:S01]  /*57c0*/  F2FP.F16.F32.PACK_AB R154, R14, R13 ;  /* 0x0000000d0e9a723e */ /* 0x008fe200000000ff */
[--C-:B------:R-:W-:Y:S01]  /*57d0*/  FFMA.FTZ R23, R160, UR10, -R194.reuse ;  /* 0x0000000aa0177c23 */ /* 0x100fe200080108c2 */
[----:B----4-:R-:W-:Y:S01]  /*57e0*/  F2FP.F16.F32.PACK_AB R153, R11, R10 ;  /* 0x0000000a0b99723e */ /* 0x010fe200000000ff */
[--C-:B------:R-:W-:Y:S01]  /*57f0*/  FFMA.FTZ R158, R162, UR10, -R194.reuse ;  /* 0x0000000aa29e7c23 */ /* 0x100fe200080108c2 */
[----:B-----5:R-:W-:Y:S01]  /*5800*/  F2FP.F16.F32.PACK_AB R155, R195, R20 ;  /* 0x00000014c39b723e */ /* 0x020fe200000000ff */
[----:B------:R-:W-:Y:S01]  /*5810*/  MUFU.EX2 R12, R12 ;  /* 0x0000000c000c7308 */ /* 0x000fe20000000800 */
[--C-:B------:R-:W-:Y:S01]  /*5820*/  FFMA.FTZ R160, R159, UR10, -R193.reuse ;  /* 0x0000000a9fa07c23 */ /* 0x100fe200080108c1 */
[--C-:B------:R-:W-:Y:S01]  /*5830*/  FFMA.FTZ R159, R164, UR10, -R193.reuse ;  /* 0x0000000aa49f7c23 */ /* 0x100fe200080108c1 */
[----:B------:R-:W-:Y:S01]  /*5840*/  WARPGROUP.ARRIVE ;  /* 0x00000000000079c5 */ /* 0x000fe20000000000 */
[--C-:B------:R-:W-:Y:S01]  /*5850*/  FFMA.FTZ R162, R166, UR10, -R193.reuse ;  /* 0x0000000aa6a27c23 */ /* 0x100fe200080108c1 */
[--C-:B------:R-:W-:Y:S01]  /*5860*/  FFMA.FTZ R164, R163, UR10, -R194.reuse ;  /* 0x0000000aa3a47c23 */ /* 0x100fe200080108c2 */
[--C-:B------:R-:W-:Y:S01]  /*5870*/  FFMA.FTZ R161, R161, UR10, -R194.reuse ;  /* 0x0000000aa1a17c23 */ /* 0x100fe200080108c2 */
[--C-:B------:R-:W-:Y:S01]  /*5880*/  FFMA.FTZ R163, R168, UR10, -R194.reuse ;  /* 0x0000000aa8a37c23 */ /* 0x100fe200080108c2 */
[----:B------:R-:W1:Y:S01]  /*5890*/  MUFU.EX2 R15, R15 ;  /* 0x0000000f000f7308 */ /* 0x000e620000000800 */
[----:B------:R-:W-:Y:S01]  /*58a0*/  HGMMA.64x256x16.F32 R24, R152, gdesc[UR4].tnspB, R24, gsb0 ;  /* 0x43e0000498187df0 */ /* 0x000fe20008000818 */
[----:B------:R-:W-:Y:S01]  /*58b0*/  UIADD3 UR6, UR11, 0x80, URZ ;  /* 0x000000800b067890 */ /* 0x000fe2000fffe03f */
[--C-:B------:R-:W-:Y:S01]  /*58c0*/  FFMA.FTZ R166, R170, UR10, -R194.reuse ;  /* 0x0000000aaaa67c23 */ /* 0x100fe200080108c2 */
[----:B------:R-:W-:Y:S01]  /*58d0*/  UMOV UR7, 0x40000040 ;  /* 0x4000004000077882 */ /* 0x000fe20000000000 */
        /* <DEDUP_REMOVED lines=20> */
[--C-:B------:R-:W-:Y:S01]  /*5a20*/  FFMA.FTZ R185, R185, UR10, -R194.reuse ;  /* 0x0000000ab9b97c23 */ /* 0x100fe200080108c2 */
[--C-:B------:R-:W-:Y:S01]  /*5a30*/  FFMA.FTZ R188, R189, UR10, -R194.reuse ;  /* 0x0000000abdbc7c23 */ /* 0x100fe200080108c2 */
[--C-:B------:R-:W-:Y:S01]  /*5a40*/  FFMA.FTZ R187, R191, UR10, -R194.reuse ;  /* 0x0000000abfbb7c23 */ /* 0x100fe200080108c2 */
[----:B------:R-:W-:Y:S01]  /*5a50*/  FFMA.FTZ R192, R192, UR10, -R194 ;  /* 0x0000000ac0c07c23 */ /* 0x000fe200080108c2 */
[----:B------:R-:W-:Y:S01]  /*5a60*/  FFMA.FTZ R3, R8, R3, R9 ;  /* 0x0000000308037223 */ /* 0x000fe20000010009 */
[----:B------:R-:W-:-:S02]  /*5a70*/  FFMA.FTZ R6, R7, R6, R10 ;  /* 0x0000000607067223 */ /* 0x000fc4000001000a */
[----:B------:R-:W2:Y:S01]  /*5a80*/  MUFU.EX2 R156, R156 ;  /* 0x0000009c009c7308 */ /* 0x000ea20000000800 */
[----:B------:R-:W-:Y:S01]  /*5a90*/  FADD.FTZ R190, R190, R3 ;  /* 0x00000003bebe7221 */ /* 0x000fe20000010000 */
[----:B------:R-:W-:-:S03]  /*5aa0*/  FADD.FTZ R11, R11, R6 ;  /* 0x000000060b0b7221 */ /* 0x000fc60000010000 */
[----:B------:R-:W-:Y:S01]  /*5ab0*/  FADD.FTZ R13, R13, R190 ;  /* 0x000000be0d0d7221 */ /* 0x000fe20000010000 */
[----:B------:R-:W-:Y:S02]  /*5ac0*/  FADD.FTZ R20, R20, R11 ;  /* 0x0000000b14147221 */ /* 0x000fe40000010000 */
[----:B------:R-:W-:Y:S01]  /*5ad0*/  MUFU.EX2 R23, R23 ;  /* 0x0000001700177308 */ /* 0x000fe20000000800 */
[----:B------:R-:W-:Y:S01]  /*5ae0*/  FADD.FTZ R13, R14, R13 ;  /* 0x0000000d0e0d7221 */ /* 0x000fe20000010000 */
[----:B------:R-:W-:-:S06]  /*5af0*/  FADD.FTZ R20, R195, R20 ;  /* 0x00000014c3147221 */ /* 0x000fcc0000010000 */
        /* <DEDUP_REMOVED lines=8> */
[----:B------:R-:W0:Y:S08]  /*5b80*/  MUFU.EX2 R166, R166 ;  /* 0x000000a600a67308 */ /* 0x000e300000000800 */
[----:B------:R-:W-:Y:S08]  /*5b90*/  MUFU.EX2 R165, R165 ;  /* 0x000000a500a57308 */ /* 0x000ff00000000800 */
[----:B------:R-:W0:Y:S08]  /*5ba0*/  MUFU.EX2 R168, R168 ;  /* 0x000000a800a87308 */ /* 0x000e300000000800 */
[----:B------:R-:W-:Y:S08]  /*5bb0*/  MUFU.EX2 R167, R167 ;  /* 0x000000a700a77308 */ /* 0x000ff00000000800 */
[----:B------:R-:W-:Y:S08]  /*5bc0*/  MUFU.EX2 R170, R170 ;  /* 0x000000aa00aa7308 */ /* 0x000ff00000000800 */
[----:B------:R-:W-:Y:S08]  /*5bd0*/  MUFU.EX2 R169, R169 ;  /* 0x000000a900a97308 */ /* 0x000ff00000000800 */
[----:B------:R-:W0:Y:S08]  /*5be0*/  MUFU.EX2 R172, R172 ;  /* 0x000000ac00ac7308 */ /* 0x000e300000000800 */
        /* <DEDUP_REMOVED lines=12> */
[----:B------:R-:W-:Y:S01]  /*5cb0*/  MUFU.EX2 R183, R183 ;  /* 0x000000b700b77308 */ /* 0x000fe20000000800 */
[----:B------:R-:W-:-:S02]  /*5cc0*/  WARPGROUP.DEPBAR.LE gsb0, 0x0 ;  /* 0x00008000000079c5 */ /* 0x000fc40000010000 */
[----:B-1----:R-:W-:-:S05]  /*5cd0*/  F2FP.F16.F32.PACK_AB R152, R15, R12 ;  /* 0x0000000c0f98723e */ /* 0x002fca00000000ff */
[----:B------:R-:W-:Y:S01]  /*5ce0*/  MUFU.EX2 R186, R186 ;  /* 0x000000ba00ba7308 */ /* 0x000fe20000000800 */
[----:B--2---:R-:W-:Y:S01]  /*5cf0*/  F2FP.F16.F32.PACK_AB R153, R156, R21 ;  /* 0x000000159c99723e */ /* 0x004fe200000000ff */
[----:B------:R-:W-:Y:S01]  /*5d00*/  FADD.FTZ R12, R12, R13 ;  /* 0x0000000d0c0c7221 */ /* 0x000fe20000010000 */
[----:B------:R-:W-:Y:S01]  /*5d10*/  F2FP.F16.F32.PACK_AB R154, R197, R22 ;  /* 0x00000016c59a723e */ /* 0x000fe200000000ff */
[----:B------:R-:W-:Y:S01]  /*5d20*/  FADD.FTZ R21, R21, R20 ;  /* 0x0000001415157221 */ /* 0x000fe20000010000 */
[----:B---3--:R-:W-:Y:S01]  /*5d30*/  F2FP.F16.F32.PACK_AB R155, R158, R23 ;  /* 0x000000179e9b723e */ /* 0x008fe200000000ff */
[----:B------:R-:W-:Y:S02]  /*5d40*/  FADD.FTZ R15, R15, R12 ;  /* 0x0000000c0f0f7221 */ /* 0x000fe40000010000 */
[----:B------:R-:W-:Y:S01]  /*5d50*/  MUFU.EX2 R185, R185 ;  /* 0x000000b900b97308 */ /* 0x000fe20000000800 */
[----:B------:R-:W-:Y:S01]  /*5d60*/  WARPGROUP.ARRIVE ;  /* 0x00000000000079c5 */ /* 0x000fe20000000000 */
[----:B------:R-:W-:Y:S01]  /*5d70*/  FADD.FTZ R156, R156, R21 ;  /* 0x000000159c9c7221 */ /* 0x000fe20000010000 */
[----:B------:R-:W-:-:S03]  /*5d80*/  FADD.FTZ R22, R22, R15 ;  /* 0x0000000f16167221 */ /* 0x000fc60000010000 */
[----:B------:R-:W-:Y:S01]  /*5d90*/  FADD.FTZ R23, R23, R156 ;  /* 0x0000009c17177221 */ /* 0x000fe20000010000 */
[----:B------:R-:W-:Y:S01]  /*5da0*/  HGMMA.64x256x16.F32 R24, R152, gdesc[UR4].tnspB, R24, gsb0 ;  /* 0x43e0000498187df0 */ /* 0x000fe20008000818 */
[----:B------:R-:W-:Y:S01]  /*5db0*/  UIADD3 UR6, UR11, 0x100, URZ ;  /* 0x000001000b067890 */ /* 0x000fe2000fffe03f */
[----:B------:R-:W1:Y:S01]  /*5dc0*/  MUFU.EX2 R188, R188 ;  /* 0x000000bc00bc7308 */ /* 0x000e620000000800 */
[----:B------:R-:W-:Y:S01]  /*5dd0*/  UMOV UR7, 0x40000040 ;  /* 0x4000004000077882 */ /* 0x000fe20000000000 */
[----:B------:R-:W-:Y:S01]  /*5de0*/  FADD.FTZ R22, R197, R22 ;  /* 0x00000016c5167221 */ /* 0x000fe20000010000 */
[----:B------:R-:W-:-:S05]  /*5df0*/  FADD.FTZ R158, R158, R23 ;  /* 0x000000179e9e7221 */ /* 0x000fca0000010000 */
[----:B------:R-:W-:Y:S08]  /*5e00*/  MUFU.EX2 R187, R187 ;  /* 0x000000bb00bb7308 */ /* 0x000ff00000000800 */
[----:B------:R-:W2:Y:S01]  /*5e10*/  MUFU.EX2 R192, R192 ;  /* 0x000000c000c07308 */ /* 0x000ea20000000800 */
[----:B------:R-:W-:Y:S02]  /*5e20*/  WARPGROUP.DEPBAR.LE gsb0, 0x0 ;  /* 0x00008000000079c5 */ /* 0x000fe40000010000 */
[----:B----4-:R-:W-:Y:S01]  /*5e30*/  F2FP.F16.F32.PACK_AB R152, R160, R157 ;  /* 0x0000009da098723e */ /* 0x010fe200000000ff */
[----:B------:R-:W-:Y:S01]  /*5e40*/  FADD.FTZ R157, R157, R22 ;  /* 0x000000169d9d7221 */ /* 0x000fe20000010000 */
[----:B-----5:R-:W-:Y:S01]  /*5e50*/  F2FP.F16.F32.PACK_AB R153, R164, R161 ;  /* 0x000000a1a499723e */ /* 0x020fe200000000ff */
[----:B------:R-:W-:Y:S01]  /*5e60*/  FADD.FTZ R161, R161, R158 ;  /* 0x0000009ea1a17221 */ /* 0x000fe20000010000 */
[----:B------:R-:W-:Y:S01]  /*5e70*/  F2FP.F16.F32.PACK_AB R154, R162, R159 ;  /* 0x0000009fa29a723e */ /* 0x000fe200000000ff */
[----:B------:R-:W-:Y:S01]  /*5e80*/  FADD.FTZ R160, R160, R157 ;  /* 0x0000009da0a07221 */ /* 0x000fe20000010000 */
[----:B0-----:R-:W-:Y:S01]  /*5e90*/  F2FP.F16.F32.PACK_AB R155, R166, R163 ;  /* 0x000000a3a69b723e */ /* 0x001fe200000000ff */
[----:B------:R-:W-:-:S02]  /*5ea0*/  FADD.FTZ R164, R164, R161 ;  /* 0x000000a1a4a47221 */ /* 0x000fc40000010000 */
[----:B------:R-:W-:Y:S01]  /*5eb0*/  FADD.FTZ R159, R159, R160 ;  /* 0x000000a09f9f7221 */ /* 0x000fe20000010000 */
[----:B------:R-:W-:Y:S01]  /*5ec0*/  WARPGROUP.ARRIVE ;  /* 0x00000000000079c5 */ /* 0x000fe20000000000 */
[----:B------:R-:W-:Y:S02]  /*5ed0*/  FADD.FTZ R163, R163, R164 ;  /* 0x000000a4a3a37221 */ /* 0x000fe40000010000 */
[----:B------:R-:W-:Y:S02]  /*5ee0*/  FADD.FTZ R162, R162, R159 ;  /* 0x0000009fa2a27221 */ /* 0x000fe40000010000 */
[----:B------:R-:W-:Y:S01]  /*5ef0*/  FADD.FTZ R166, R166, R163 ;  /* 0x000000a3a6a67221 */ /* 0x000fe20000010000 */
[----:B------:R-:W-:Y:S01]  /*5f00*/  HGMMA.64x256x16.F32 R24, R152, gdesc[UR4].tnspB, R24, gsb0 ;  /* 0x43e0000498187df0 */ /* 0x000fe20008000818 */
[----:B------:R-:W-:Y:S01]  /*5f10*/  UIADD3 UR6, UR11, 0x180, URZ ;  /* 0x000001800b067890 */ /* 0x000fe2000fffe03f */
[----:B------:R-:W-:Y:S01]  /*5f20*/  UMOV UR7, 0x40000040 ;  /* 0x4000004000077882 */ /* 0x000fe20000000000 */
[----:B------:R-:W-:-:S02]  /*5f30*/  WARPGROUP.DEPBAR.LE gsb0, 0x0 ;  /* 0x00008000000079c5 */ /* 0x000fc40000010000 */
[----:B------:R-:W-:Y:S01]  /*5f40*/  F2FP.F16.F32.PACK_AB R152, R168, R165 ;  /* 0x000000a5a898723e */ /* 0x000fe200000000ff */
[----:B------:R-:W-:Y:S01]  /*5f50*/  FADD.FTZ R165, R165, R162 ;  /* 0x000000a2a5a57221 */ /* 0x000fe20000010000 */
[----:B------:R-:W-:Y:S01]  /*5f60*/  F2FP.F16.F32.PACK_AB R153, R172, R169 ;  /* 0x000000a9ac99723e */ /* 0x000fe200000000ff */
[----:B------:R-:W-:Y:S01]  /*5f70*/  FADD.FTZ R169, R169, R166 ;  /* 0x000000a6a9a97221 */ /* 0x000fe20000010000 */
[----:B------:R-:W-:Y:S01]  /*5f80*/  F2FP.F16.F32.PACK_AB R154, R170, R167 ;  /* 0x000000a7aa9a723e */ /* 0x000fe200000000ff */
[----:B------:R-:W-:Y:S01]  /*5f90*/  FADD.FTZ R168, R168, R165 ;  /* 0x000000a5a8a87221 */ /* 0x000fe20000010000 */
[----:B------:R-:W-:Y:S01]  /*5fa0*/  F2FP.F16.F32.PACK_AB R155, R174, R171 ;  /* 0x000000abae9b723e */ /* 0x000fe200000000ff */
[----:B------:R-:W-:Y:S02]  /*5fb0*/  FADD.FTZ R172, R172, R169 ;  /* 0x000000a9acac7221 */ /* 0x000fe40000010000 */
[----:B------:R-:W-:Y:S01]  /*5fc0*/  FADD.FTZ R167, R167, R168 ;  /* 0x000000a8a7a77221 */ /* 0x000fe20000010000 */
[----:B------:R-:W-:Y:S01]  /*5fd0*/  WARPGROUP.ARRIVE ;  /* 0x00000000000079c5 */ /* 0x000fe20000000000 */
[----:B------:R-:W-:-:S02]  /*5fe0*/  FADD.FTZ R171, R171, R172 ;  /* 0x000000acabab7221 */ /* 0x000fc40000010000 */
        /* <DEDUP_REMOVED lines=25> */
[----:B-1----:R-:W-:Y:S01]  /*6180*/  F2FP.F16.F32.PACK_AB R153, R188, R185 ;  /* 0x000000b9bc99723e */ /* 0x002fe200000000ff */
        /* <DEDUP_REMOVED lines=14> */
.L_x_9240:
[----:B------:R-:W-:Y:S01]  /*6270*/  UIADD3 UR29, UR29, 0x32460, URZ ;  /* 0x000324601d1d7890 */ /* 0x000fe2000fffe03f */
[----:B------:R-:W-:Y:S01]  /*6280*/  IMAD.MOV.U32 R7, RZ, RZ, R4 ;  /* 0x000000ffff077224 */ /* 0x000fe200078e0004 */
[----:B------:R-:W-:Y:S02]  /*6290*/  MOV R8, R5 ;  /* 0x0000000500087202 */ /* 0x000fe40000000f00 */
[----:B------:R-:W-:-:S09]  /*62a0*/  UPRMT UR29, UR30, 0x654, UR29 ;  /* 0x000006541e1d7896 */ /* 0x000fd2000800001d */
[----:B------:R-:W-:Y:S01]  /*62b0*/  SYNCS.ARRIVE.TRANS64.RED.A1T0 RZ, [UR29], RZ ;  /* 0x000000ffffff79a7 */ /* 0x000fe2000810041d */
[----:B------:R-:W-:Y:S05]  /*62c0*/  @P1 BRA `(.L_x_9241) ;  /* 0xffffffd400741947 */ /* 0x000fea000383ffff */
.L_x_9230:
[----:B------:R-:W0:Y:S01]  /*62d0*/  SHFL.BFLY PT, R8, R3, 0x2, 0x1f ;  /* 0x0c401f0003087f89 */ /* 0x000e2200000e0000 */
[----:B------:R-:W-:Y:S01]  /*62e0*/  IMAD.MOV.U32 R12, RZ, RZ, RZ ;  /* 0x000000ffff0c7224 */ /* 0x000fe200078e00ff */
[----:B------:R-:W-:Y:S01]  /*62f0*/  MOV R204, 0x400 ;  /* 0x0000040000cc7802 */ /* 0x000fe20000000f00 */
[----:B------:R-:W-:Y:S01]  /*6300*/  IMAD.U32 R14, RZ, RZ, UR10 ;  /* 0x0000000aff0e7e24 */ /* 0x000fe2000f8e00ff */
[----:B------:R-:W1:Y:S01]  /*6310*/  SHFL.BFLY PT, R9, R6, 0x2, 0x1f ;  /* 0x0c401f0006097f89 */ /* 0x000e6200000e0000 */
[----:B------:R-:W-:Y:S01]  /*6320*/  IMAD.U32 R22, RZ, RZ, UR10 ;  /* 0x0000000aff167e24 */ /* 0x000fe2000f8e00ff */
[----:B------:R-:W2:Y:S01]  /*6330*/  LDC R210, c[0x0][0xce8] ;  /* 0x00033a00ffd27b82 */ /* 0x000ea20000000800 */
[----:B------:R-:W-:Y:S01]  /*6340*/  UIADD3 UR4, -UR43, URZ, URZ ;  /* 0x0000003f2b047290 */ /* 0x000fe2000fffe13f */
[----:B------:R-:W3:Y:S01]  /*6350*/  S2R R11, SR_CgaCtaId ;  /* 0x00000000000b7919 */ /* 0x000ee20000008800 */
[----:B------:R-:W-:Y:S01]  /*6360*/  ULDC UR10, c[0x0][0xd44] ;  /* 0x00035100000a7ab9 */ /* 0x000fe20000000800 */
[----:B------:R-:W-:Y:S01]  /*6370*/  ULDC.64 UR6, c[0x0][0xc90] ;  /* 0x0003240000067ab9 */ /* 0x000fe20000000a00 */
[----:B------:R-:W-:Y:S01]  /*6380*/  UIMAD UR10, UR10, UR4, UR41 ;  /* 0x000000040a0a72a4 */ /* 0x000fe2000f8e0229 */
[----:B------:R-:W4:Y:S01]  /*6390*/  S2R R13, SR_SWINHI ;  /* 0x00000000000d7919 */ /* 0x000f220000002f00 */
[----:B------:R-:W-:-:S02]  /*63a0*/  ULDC.64 UR8, c[0x0][0xbe8] ;  /* 0x0002fa0000087ab9 */ /* 0x000fc40000000a00 */
[----:B------:R-:W-:Y:S01]  /*63b0*/  USHF.R.S32.HI UR11, URZ, 0x1f, UR10 ;  /* 0x0000001f3f0b7899 */ /* 0x000fe2000801140a */
[----:B------:R0:W-:Y:S06]  /*63c0*/  BAR.ARV R0, 0x100 ;  /* 0x000400000000751d */ /* 0x0001ec0000002000 */
[----:B------:R-:W-:Y:S01]  /*63d0*/  UIMAD.WIDE.U32 UR4, UR10, UR6, URZ ;  /* 0x000000060a0472a5 */ /* 0x000fe2000f8e003f */
[----:B0-----:R-:W-:Y:S01]  /*63e0*/  FADD.FTZ R8, R8, R3 ;  /* 0x0000000308087221 */ /* 0x001fe20000010000 */
[----:B------:R-:W-:Y:S01]  /*63f0*/  IMAD.MOV.U32 R3, RZ, RZ, RZ ;  /* 0x000000ffff037224 */ /* 0x000fe200078e00ff */
[----:B------:R-:W-:Y:S01]  /*6400*/  MOV R0, 0xff800000 ;  /* 0xff80000000007802 */ /* 0x000fe20000000f00 */
[----:B------:R-:W-:Y:S06]  /*6410*/  BAR.ARV 0x8, 0x180 ;  /* 0x0206000000007b1d */ /* 0x000fec0000002000 */
[----:B-1----:R-:W-:Y:S01]  /*6420*/  FADD.FTZ R9, R9, R6 ;  /* 0x0000000609097221 */ /* 0x002fe20000010000 */
[----:B------:R-:W-:Y:S01]  /*6430*/  IMAD.MOV.U32 R6, RZ, RZ, -0x800000 ;  /* 0xff800000ff067424 */ /* 0x000fe200078e00ff */
[----:B------:R-:W0:Y:S01]  /*6440*/  SHFL.BFLY PT, R7, R8, 0x1, 0x1f ;  /* 0x0c201f0008077f89 */ /* 0x000e2200000e0000 */
[----:B------:R-:W-:-:S03]  /*6450*/  UIMAD UR6, UR11, UR6, URZ ;  /* 0x000000060b0672a4 */ /* 0x000fc6000f8e023f */
[----:B------:R-:W1:Y:S01]  /*6460*/  SHFL.BFLY PT, R10, R9, 0x1, 0x1f ;  /* 0x0c201f00090a7f89 */ /* 0x000e6200000e0000 */
[----:B---3--:R-:W-:Y:S01]  /*6470*/  LEA R204, R11, R204, 0x18 ;  /* 0x000000cc0bcc7211 */ /* 0x008fe200078ec0ff */
[----:B------:R-:W-:Y:S01]  /*6480*/  UIMAD UR6, UR10, UR7, UR6 ;  /* 0x000000070a0672a4 */ /* 0x000fe2000f8e0206 */
[----:B------:R-:W-:Y:S01]  /*6490*/  BAR.SYNC.DEFER_BLOCKING 0x1, 0x100 ;  /* 0x0044000000007b1d */ /* 0x000fe20000010000 */
[----:B------:R-:W-:Y:S01]  /*64a0*/  USHF.R.S32.HI UR7, URZ, 0x1f, UR43 ;  /* 0x0000001f3f077899 */ /* 0x000fe2000801142b */
[----:B0-----:R-:W-:Y:S01]  /*64b0*/  FADD.FTZ R20, R8, R7 ;  /* 0x0000000708147221 */ /* 0x001fe20000010000 */
[----:B-1----:R-:W-:-:S04]  /*64c0*/  FADD.FTZ R7, R9, R10 ;  /* 0x0000000a09077221 */ /* 0x002fc80000010000 */
[----:B------:R-:W-:Y:S01]  /*64d0*/  FSETP.NE.FTZ.AND P0, PT, R20, RZ, PT ;  /* 0x000000ff1400720b */ /* 0x000fe20003f15000 */
[----:B------:R-:W-:Y:S01]  /*64e0*/  IMAD R9, R200, 0x40, R2 ;  /* 0x00000040c8097824 */ /* 0x000fe200078e0202 */
[----:B------:R-:W-:Y:S02]  /*64f0*/  MOV R10, R204 ;  /* 0x000000cc000a7202 */ /* 0x000fe40000000f00 */
[----:B----4-:R-:W-:Y:S02]  /*6500*/  MOV R11, R13 ;  /* 0x0000000d000b7202 */ /* 0x010fe40000000f00 */
[----:B------:R-:W-:Y:S01]  /*6510*/  FSETP.NE.FTZ.AND P1, PT, R7, RZ, PT ;  /* 0x000000ff0700720b */ /* 0x000fe20003f35000 */
[----:B------:R-:W-:-:S04]  /*6520*/  IMAD.WIDE R8, R9, 0x2, R10 ;  /* 0x0000000209087825 */ /* 0x000fc800078e020a */
[----:B------:R-:W-:Y:S02]  /*6530*/  IMAD.WIDE R10, R209, 0x2, R10 ;  /* 0x00000002d10a7825 */ /* 0x000fe400078e020a */
[----:B------:R-:W0:Y:S02]  /*6540*/  @P0 MUFU.RCP R12, R20 ;  /* 0x00000014000c0308 */ /* 0x000e240000001000 */
[----:B------:R-:W-:Y:S01]  /*6550*/  @P0 FMUL.FTZ R14, R14, 0.69314718246459960938 ;  /* 0x3f3172180e0e0820 */ /* 0x000fe20000410000 */
[----:B------:R-:W-:-:S03]  /*6560*/  LOP3.LUT R163, R10, 0x380, RZ, 0xc0, !PT ;  /* 0x000003800aa37812 */ /* 0x000fc600078ec0ff */
[----:B------:R-:W-:Y:S01]  /*6570*/  @P1 FMUL.FTZ R22, R22, 0.69314718246459960938 ;  /* 0x3f31721816161820 */ /* 0x000fe20000410000 */
[----:B------:R-:W-:Y:S01]  /*6580*/  SHF.R.U64 R163, R163, 0x3, RZ ;  /* 0x00000003a3a37819 */ /* 0x000fe200000012ff */
[----:B------:R-:W1:Y:S03]  /*6590*/  @P0 MUFU.LG2 R13, R20 ;  /* 0x00000014000d0308 */ /* 0x000e660000000c00 */
[----:B------:R-:W-:Y:S01]  /*65a0*/  LOP3.LUT R162, R163, R10, RZ, 0x3c, !PT ;  /* 0x0000000aa3a27212 */ /* 0x000fe200078e3cff */
[----:B------:R-:W-:-:S04]  /*65b0*/  IMAD.MOV.U32 R163, RZ, RZ, R11 ;  /* 0x000000ffffa37224 */ /* 0x000fc800078e000b */
[----:B------:R-:W3:Y:S01]  /*65c0*/  @P1 MUFU.LG2 R15, R7 ;  /* 0x00000007000f1308 */ /* 0x000ee20000000c00 */
[-C--:B0-----:R-:W-:Y:S01]  /*65d0*/  FMUL.FTZ R179, R29, R12.reuse ;  /* 0x0000000c1db37220 */ /* 0x081fe20000410000 */
[-C--:B------:R-:W-:Y:S01]  /*65e0*/  FMUL.FTZ R25, R25, R12.reuse ;  /* 0x0000000c19197220 */ /* 0x080fe20000410000 */
[-C--:B------:R-:W-:Y:S01]  /*65f0*/  FMUL.FTZ R24, R24, R12.reuse ;  /* 0x0000000c18187220 */ /* 0x080fe20000410000 */
[-C--:B------:R-:W-:Y:S01]  /*6600*/  FMUL.FTZ R28, R28, R12.reuse ;  /* 0x0000000c1c1c7220 */ /* 0x080fe20000410000 */
[-C--:B------:R-:W-:Y:S01]  /*6610*/  FMUL.FTZ R33, R33, R12.reuse ;  /* 0x0000000c21217220 */ /* 0x080fe20000410000 */
[-C--:B------:R-:W-:Y:S01]  /*6620*/  FMUL.FTZ R32, R32, R12.reuse ;  /* 0x0000000c20207220 */ /* 0x080fe20000410000 */
[-C--:B------:R-:W-:Y:S01]  /*6630*/  FMUL.FTZ R178, R37, R12.reuse ;  /* 0x0000000c25b27220 */ /* 0x080fe20000410000 */
[----:B------:R-:W0:Y:S01]  /*6640*/  @P1 MUFU.RCP R3, R7 ;  /* 0x0000000700031308 */ /* 0x000e220000001000 */
        /* <DEDUP_REMOVED lines=57> */
[C---:B------:R-:W-:Y:S01]  /*69e0*/  IADD3 R12, P3, R10.reuse, 0xc060, RZ ;  /* 0x0000c0600a0c7810 */ /* 0x040fe20007f7e0ff */
[----:B-1----:R-:W-:Y:S01]  /*69f0*/  @P0 FMUL.FTZ R13, R13, 0.69314718246459960938 ;  /* 0x3f3172180d0d0820 */ /* 0x002fe20000410000 */
[----:B---3--:R-:W-:Y:S01]  /*6a00*/  @P1 FMUL.FTZ R15, R15, 0.69314718246459960938 ;  /* 0x3f3172180f0f1820 */ /* 0x008fe20000410000 */
[----:B------:R-:W-:Y:S01]  /*6a10*/  IADD3 R73, P4, R10, 0xc040, RZ ;  /* 0x0000c0400a497810 */ /* 0x000fe20007f9e0ff */
[----:B0-----:R-:W-:Y:S01]  /*6a20*/  FMUL.FTZ R121, R123, R3 ;  /* 0x000000037b797220 */ /* 0x001fe20000410000 */
[----:B------:R-:W-:Y:S01]  /*6a30*/  LOP3.LUT R21, R12, 0x380, RZ, 0xc0, !PT ;  /* 0x000003800c157812 */ /* 0x000fe200078ec0ff */
[----:B------:R-:W-:Y:S01]  /*6a40*/  @P0 FFMA.FTZ R6, R14, R5, R13 ;  /* 0x000000050e060223 */ /* 0x000fe2000001000d */
[----:B------:R-:W-:Y:S01]  /*6a50*/  @P1 FFMA.FTZ R0, R22, R4, R15 ;  /* 0x0000000416001223 */ /* 0x000fe2000001000f */
[--C-:B------:R-:W-:Y:S01]  /*6a60*/  IMAD.X R13, RZ, RZ, R11.reuse, P3 ;  /* 0x000000ffff0d7224 */ /* 0x100fe200018e060b */
[C---:B------:R-:W-:Y:S01]  /*6a70*/  IADD3 R60, P5, R10.reuse, 0xc020, RZ ;  /* 0x0000c0200a3c7810 */ /* 0x040fe20007fbe0ff */
[-C--:B------:R-:W-:Y:S01]  /*6a80*/  FMUL.FTZ R165, R127, R3.reuse ;  /* 0x000000037fa57220 */ /* 0x080fe20000410000 */
[C---:B------:R-:W-:Y:S01]  /*6a90*/  IADD3 R69, P6, R10.reuse, 0xc000, RZ ;  /* 0x0000c0000a457810 */ /* 0x040fe20007fde0ff */
[-C--:B------:R-:W-:Y:S01]  /*6aa0*/  FMUL.FTZ R167, R131, R3.reuse ;  /* 0x0000000383a77220 */ /* 0x080fe20000410000 */
[C---:B------:R-:W-:Y:S01]  /*6ab0*/  IADD3 R65, P0, R10.reuse, 0x8060, RZ ;  /* 0x000080600a417810 */ /* 0x040fe20007f1e0ff */
[-C--:B------:R-:W-:Y:S01]  /*6ac0*/  FMUL.FTZ R169, R135, R3.reuse ;  /* 0x0000000387a97220 */ /* 0x080fe20000410000 */
[C---:B------:R-:W-:Y:S01]  /*6ad0*/  IADD3 R5, P1, R10.reuse, 0x20, RZ ;  /* 0x000000200a057810 */ /* 0x040fe20007f3e0ff */
[-C--:B------:R-:W-:Y:S01]  /*6ae0*/  FMUL.FTZ R171, R139, R3.reuse ;  /* 0x000000038bab7220 */ /* 0x080fe20000410000 */
[C---:B------:R-:W-:Y:S01]  /*6af0*/  IADD3 R56, P3, R10.reuse, 0x8020, RZ ;  /* 0x000080200a387810 */ /* 0x040fe20007f7e0ff */
[----:B------:R-:W-:Y:S01]  /*6b00*/  FMUL.FTZ R173, R143, R3 ;  /* 0x000000038fad7220 */ /* 0x000fe20000410000 */
[----:B------:R-:W-:Y:S01]  /*6b10*/  SHF.R.U64 R21, R21, 0x3, RZ ;  /* 0x0000000315157819 */ /* 0x000fe200000012ff */
[--C-:B------:R-:W-:Y:S01]  /*6b20*/  IMAD.X R15, RZ, RZ, R11.reuse, P4 ;  /* 0x000000ffff0f7224 */ /* 0x100fe200020e060b */
[C---:B------:R-:W-:Y:S01]  /*6b30*/  IADD3 R61, P2, R10.reuse, 0x8040, RZ ;  /* 0x000080400a3d7810 */ /* 0x040fe20007f5e0ff */
        /* <DEDUP_REMOVED lines=8> */
[--C-:B------:R-:W-:Y:S01]  /*6bc0*/  IMAD.X R143, RZ, RZ, R11.reuse, P3 ;  /* 0x000000ffff8f7224 */ /* 0x100fe200018e060b */
[----:B------:R-:W-:Y:S01]  /*6bd0*/  IADD3 R21, P6, R10, 0x40, RZ ;  /* 0x000000400a157810 */ /* 0x000fe20007fde0ff */
[-C--:B------:R-:W-:Y:S01]  /*6be0*/  FMUL.FTZ R166, R126, R3.reuse ;  /* 0x000000037ea67220 */ /* 0x080fe20000410000 */
        /* <DEDUP_REMOVED lines=8> */
[----:B------:R-:W-:Y:S01]  /*6c70*/  LOP3.LUT R4, R69, 0x380, RZ, 0xc0, !PT ;  /* 0x0000038045047812 */ /* 0x000fe200078ec0ff */
[-C--:B------:R-:W-:Y:S01]  /*6c80*/  FMUL.FTZ R177, R151, R3.reuse ;  /* 0x0000000397b17220 */ /* 0x080fe20000410000 */
[----:B------:R-:W-:Y:S01]  /*6c90*/  LOP3.LUT R10, R65, 0x380, RZ, 0xc0, !PT ;  /* 0x00000380410a7812 */ /* 0x000fe200078ec0ff */
[----:B------:R-:W-:Y:S01]  /*6ca0*/  FMUL.FTZ R105, R115, R3 ;  /* 0x0000000373697220 */ /* 0x000fe20000410000 */
[----:B------:R-:W-:Y:S01]  /*6cb0*/  SHF.R.U64 R4, R4, 0x3, RZ ;  /* 0x0000000304047819 */ /* 0x000fe200000012ff */
[--C-:B------:R-:W-:Y:S01]  /*6cc0*/  IMAD.X R147, RZ, RZ, R11.reuse, P4 ;  /* 0x000000ffff937224 */ /* 0x100fe200020e060b */
[----:B------:R-:W-:Y:S01]  /*6cd0*/  SHF.R.U64 R10, R10, 0x3, RZ ;  /* 0x000000030a0a7819 */ /* 0x000fe200000012ff */
[--C-:B------:R-:W-:Y:S01]  /*6ce0*/  IMAD.X R151, RZ, RZ, R11.reuse, P5 ;  /* 0x000000ffff977224 */ /* 0x100fe200028e060b */
[----:B------:R-:W-:Y:S01]  /*6cf0*/  LOP3.LUT R126, R4, R69, RZ, 0x3c, !PT ;  /* 0x00000045047e7212 */ /* 0x000fe200078e3cff */
[--C-:B------:R-:W-:Y:S01]  /*6d00*/  IMAD.X R153, RZ, RZ, R11.reuse, P6 ;  /* 0x000000ffff997224 */ /* 0x100fe200030e060b */
[----:B------:R-:W-:Y:S01]  /*6d10*/  IADD3.X R159, RZ, R11, RZ, P2, !PT ;  /* 0x0000000bff9f7210 */ /* 0x000fe200017fe4ff */
[--C-:B------:R-:W-:Y:S01]  /*6d20*/  IMAD.X R155, RZ, RZ, R11.reuse, P0 ;  /* 0x000000ffff9b7224 */ /* 0x100fe200000e060b */
[----:B------:R-:W-:Y:S01]  /*6d30*/  LOP3.LUT R4, R5, 0x380, RZ, 0xc0, !PT ;  /* 0x0000038005047812 */ /* 0x000fe200078ec0ff */
[--C-:B------:R-:W-:Y:S01]  /*6d40*/  IMAD.X R157, RZ, RZ, R11.reuse, P1 ;  /* 0x000000ffff9d7224 */ /* 0x100fe200008e060b */
[----:B------:R-:W-:Y:S01]  /*6d50*/  LOP3.LUT R130, R10, R65, RZ, 0x3c, !PT ;  /* 0x000000410a827212 */ /* 0x000fe200078e3cff */
[----:B------:R-:W-:Y:S01]  /*6d60*/  IMAD.X R161, RZ, RZ, R11, P3 ;  /* 0x000000ffffa17224 */ /* 0x000fe200018e060b */
[----:B------:R-:W-:Y:S01]  /*6d70*/  IADD3 R65, P2, R8, 0x7000, RZ ;  /* 0x0000700008417810 */ /* 0x000fe20007f5e0ff */
[-C--:B------:R-:W-:Y:S01]  /*6d80*/  FMUL.FTZ R109, R114, R3.reuse ;  /* 0x00000003726d7220 */ /* 0x080fe20000410000 */
[----:B------:R-:W-:Y:S01]  /*6d90*/  SHF.R.U64 R4, R4, 0x3, RZ ;  /* 0x0000000304047819 */ /* 0x000fe200000012ff */
[-C--:B------:R-:W-:Y:S01]  /*6da0*/  FMUL.FTZ R164, R122, R3.reuse ;  /* 0x000000037aa47220 */ /* 0x080fe20000410000 */
[----:B------:R-:W-:Y:S01]  /*6db0*/  LOP3.LUT R10, R57, 0x380, RZ, 0xc0, !PT ;  /* 0x00000380390a7812 */ /* 0x000fe200078ec0ff */
[-C--:B------:R-:W-:Y:S01]  /*6dc0*/  FMUL.FTZ R27, R27, R3.reuse ;  /* 0x000000031b1b7220 */ /* 0x080fe20000410000 */
[----:B------:R-:W-:Y:S01]  /*6dd0*/  LOP3.LUT R64, R65, 0x380, RZ, 0xc0, !PT ;  /* 0x0000038041407812 */ /* 0x000fe200078ec0ff */
[----:B------:R-:W-:Y:S01]  /*6de0*/  FMUL.FTZ R26, R26, R3 ;  /* 0x000000031a1a7220 */ /* 0x000fe20000410000 */
[----:B------:R-:W-:Y:S01]  /*6df0*/  LOP3.LUT R134, R4, R5, RZ, 0x3c, !PT ;  /* 0x0000000504867212 */ /* 0x000fe200078e3cff */
[-C--:B------:R-:W-:Y:S01]  /*6e00*/  FMUL.FTZ R31, R31, R3.reuse ;  /* 0x000000031f1f7220 */ /* 0x080fe20000410000 */
[----:B------:R-:W-:Y:S01]  /*6e10*/  SHF.R.U64 R4, R10, 0x3, RZ ;  /* 0x000000030a047819 */ /* 0x000fe200000012ff */
[-C--:B------:R-:W-:Y:S01]  /*6e20*/  FMUL.FTZ R30, R30, R3.reuse ;  /* 0x000000031e1e7220 */ /* 0x080fe20000410000 */
[----:B------:R-:W-:Y:S01]  /*6e30*/  SHF.R.U64 R64, R64, 0x3, RZ ;  /* 0x0000000340407819 */ /* 0x000fe200000012ff */
[----:B------:R-:W-:Y:S01]  /*6e40*/  FMUL.FTZ R35, R35, R3 ;  /* 0x0000000323237220 */ /* 0x000fe20000410000 */
[----:B------:R-:W-:Y:S01]  /*6e50*/  LOP3.LUT R146, R4, R57, RZ, 0x3c, !PT ;  /* 0x0000003904927212 */ /* 0x000fe200078e3cff */
[-C--:B------:R-:W-:Y:S01]  /*6e60*/  FMUL.FTZ R34, R34, R3.reuse ;  /* 0x0000000322227220 */ /* 0x080fe20000410000 */
[----:B------:R-:W-:Y:S01]  /*6e70*/  LOP3.LUT R10, R53, 0x380, RZ, 0xc0, !PT ;  /* 0x00000380350a7812 */ /* 0x000fe200078ec0ff */
[----:B------:R-:W-:Y:S01]  /*6e80*/  FMUL.FTZ R39, R39, R3 ;  /* 0x0000000327277220 */ /* 0x000fe20000410000 */
[----:B------:R-:W-:Y:S01]  /*6e90*/  LOP3.LUT R64, R64, R65, RZ, 0x3c, !PT ;  /* 0x0000004140407212 */ /* 0x000fe200078e3cff */
[----:B------:R-:W-:Y:S01]  /*6ea0*/  IMAD.X R65, RZ, RZ, R9, P2 ;  /* 0x000000ffff417224 */ /* 0x000fe200010e0609 */
[----:B------:R-:W-:Y:S01]  /*6eb0*/  LOP3.LUT R4, R21, 0x380, RZ, 0xc0, !PT ;  /* 0x0000038015047812 */ /* 0x000fe200078ec0ff */
[-C--:B------:R-:W-:Y:S01]  /*6ec0*/  FMUL.FTZ R38, R38, R3.reuse ;  /* 0x0000000326267220 */ /* 0x080fe20000410000 */
[----:B------:R-:W-:Y:S01]  /*6ed0*/  LOP3.LUT R11, R60, 0x380, RZ, 0xc0, !PT ;  /* 0x000003803c0b7812 */ /* 0x000fe200078ec0ff */
[-C--:B------:R-:W-:Y:S01]  /*6ee0*/  FMUL.FTZ R43, R43, R3.reuse ;  /* 0x000000032b2b7220 */ /* 0x080fe20000410000 */
[----:B------:R-:W-:Y:S01]  /*6ef0*/  IADD3 R115, P2, R8, 0xe000, RZ ;  /* 0x0000e00008737810 */ /* 0x000fe20007f5e0ff */
[-C--:B------:R-:W-:Y:S01]  /*6f00*/  FMUL.FTZ R42, R42, R3.reuse ;  /* 0x000000032a2a7220 */ /* 0x080fe20000410000 */
[----:B------:R-:W-:Y:S01]  /*6f10*/  SHF.R.U64 R10, R10, 0x3, RZ ;  /* 0x000000030a0a7819 */ /* 0x000fe200000012ff */
[-C--:B------:R-:W-:Y:S01]  /*6f20*/  FMUL.FTZ R47, R47, R3.reuse ;  /* 0x000000032f2f7220 */ /* 0x080fe20000410000 */
[----:B------:R-:W-:Y:S01]  /*6f30*/  SHF.R.U64 R4, R4, 0x3, RZ ;  /* 0x0000000304047819 */ /* 0x000fe200000012ff */
[-C--:B------:R-:W-:Y:S01]  /*6f40*/  FMUL.FTZ R46, R46, R3.reuse ;  /* 0x000000032e2e7220 */ /* 0x080fe20000410000 */
[----:B------:R-:W-:Y:S01]  /*6f50*/  SHF.R.U64 R11, R11, 0x3, RZ ;  /* 0x000000030b0b7819 */ /* 0x000fe200000012ff */
[-C--:B------:R-:W-:Y:S01]  /*6f60*/  FMUL.FTZ R51, R51, R3.reuse ;  /* 0x0000000333337220 */ /* 0x080fe20000410000 */
[----:B------:R-:W-:Y:S01]  /*6f70*/  LOP3.LUT R114, R115, 0x380, RZ, 0xc0, !PT ;  /* 0x0000038073727812 */ /* 0x000fe200078ec0ff */
[-C--:B------:R-:W-:Y:S01]  /*6f80*/  FMUL.FTZ R50, R50, R3.reuse ;  /* 0x0000000332327220 */ /* 0x080fe20000410000 */
[----:B------:R-:W-:Y:S01]  /*6f90*/  LOP3.LUT R14, R73, 0x380, RZ, 0xc0, !PT ;  /* 0x00000380490e7812 */ /* 0x000fe200078ec0ff */
[-C--:B------:R-:W-:Y:S01]  /*6fa0*/  FMUL.FTZ R55, R55, R3.reuse ;  /* 0x0000000337377220 */ /* 0x080fe20000410000 */
[----:B------:R-:W-:Y:S01]  /*6fb0*/  LOP3.LUT R5, R52, 0x380, RZ, 0xc0, !PT ;  /* 0x0000038034057812 */ /* 0x000fe200078ec0ff */
[----:B------:R-:W-:Y:S01]  /*6fc0*/  FMUL.FTZ R54, R54, R3 ;  /* 0x0000000336367220 */ /* 0x000fe20000410000 */
[----:B------:R-:W-:Y:S01]  /*6fd0*/  LOP3.LUT R154, R10, R53, RZ, 0x3c, !PT ;  /* 0x000000350a9a7212 */ /* 0x000fe200078e3cff */
[----:B------:R-:W-:Y:S01]  /*6fe0*/  FMUL.FTZ R59, R59, R3 ;  /* 0x000000033b3b7220 */ /* 0x000fe20000410000 */
[----:B------:R-:W-:Y:S01]  /*6ff0*/  LOP3.LUT R152, R4, R21, RZ, 0x3c, !PT ;  /* 0x0000001504987212 */ /* 0x000fe200078e3cff */
[-C--:B------:R-:W-:Y:S01]  /*7000*/  FMUL.FTZ R58, R58, R3.reuse ;  /* 0x000000033a3a7220 */ /* 0x080fe20000410000 */
[----:B------:R-:W-:Y:S01]  /*7010*/  LOP3.LUT R53, R20, 0x380, RZ, 0xc0, !PT ;  /* 0x0000038014357812 */ /* 0x000fe200078ec0ff */
[-C--:B------:R-:W-:Y:S01]  /*7020*/  FMUL.FTZ R63, R63, R3.reuse ;  /* 0x000000033f3f7220 */ /* 0x080fe20000410000 */
[----:B------:R-:W-:Y:S01]  /*7030*/  LOP3.LUT R122, R11, R60, RZ, 0x3c, !PT ;  /* 0x0000003c0b7a7212 */ /* 0x000fe200078e3cff */
[-C--:B------:R-:W-:Y:S01]  /*7040*/  FMUL.FTZ R62, R62, R3.reuse ;  /* 0x000000033e3e7220 */ /* 0x080fe20000410000 */
[----:B------:R-:W-:Y:S01]  /*7050*/  IADD3 R21, P4, R8, 0x2000, RZ ;  /* 0x0000200008157810 */ /* 0x000fe20007f9e0ff */
[-C--:B------:R-:W-:Y:S01]  /*7060*/  FMUL.FTZ R67, R67, R3.reuse ;  /* 0x0000000343437220 */ /* 0x080fe20000410000 */
[----:B------:R-:W-:Y:S01]  /*7070*/  SHF.R.U64 R114, R114, 0x3, RZ ;  /* 0x0000000372727819 */ /* 0x000fe200000012ff */
[-C--:B------:R-:W-:Y:S01]  /*7080*/  FMUL.FTZ R66, R66, R3.reuse ;  /* 0x0000000342427220 */ /* 0x080fe20000410000 */
[----:B------:R-:W-:Y:S01]  /*7090*/  SHF.R.U64 R14, R14, 0x3, RZ ;  /* 0x000000030e0e7819 */ /* 0x000fe200000012ff */
[-C--:B------:R-:W-:Y:S01]  /*70a0*/  FMUL.FTZ R71, R71, R3.reuse ;  /* 0x0000000347477220 */ /* 0x080fe20000410000 */
[----:B------:R-:W-:Y:S01]  /*70b0*/  LOP3.LUT R11, R56, 0x380, RZ, 0xc0, !PT ;  /* 0x00000380380b7812 */ /* 0x000fe200078ec0ff */
[-C--:B------:R-:W-:Y:S01]  /*70c0*/  FMUL.FTZ R70, R70, R3.reuse ;  /* 0x0000000346467220 */ /* 0x080fe20000410000 */
[----:B------:R-:W-:Y:S01]  /*70d0*/  SHF.R.U64 R5, R5, 0x3, RZ ;  /* 0x0000000305057819 */ /* 0x000fe200000012ff */
        /* <DEDUP_REMOVED lines=26> */
[----:B------:R-:W-:-:S02]  /*7280*/  LOP3.LUT R10, R21, 0x380, RZ, 0xc0, !PT ;  /* 0x00000380150a7812 */ /* 0x000fc400078ec0ff */
[----:B------:R-:W-:Y:S01]  /*7290*/  LOP3.LUT R114, R114, R115, RZ, 0x3c, !PT ;  /* 0x0000007372727212 */ /* 0x000fe200078e3cff */
[----:B------:R-:W-:Y:S01]  /*72a0*/  IMAD.X R115, RZ, RZ, R9, P2 ;  /* 0x000000ffff737224 */ /* 0x000fe200010e0609 */
[----:B------:R-:W-:Y:S02]  /*72b0*/  LOP3.LUT R14, R14, R73, RZ, 0x3c, !PT ;  /* 0x000000490e0e7212 */ /* 0x000fe400078e3cff */
[----:B------:R-:W-:Y:S02]  /*72c0*/  SHF.R.U64 R11, R11, 0x3, RZ ;  /* 0x000000030b0b7819 */ /* 0x000fe400000012ff */
[----:B------:R-:W-:Y:S02]  /*72d0*/  LOP3.LUT R150, R5, R52, RZ, 0x3c, !PT ;  /* 0x0000003405967212 */ /* 0x000fe400078e3cff */
[----:B------:R-:W-:Y:S02]  /*72e0*/  IADD3 R52, P3, R8, 0x1000, RZ ;  /* 0x0000100008347810 */ /* 0x000fe40007f7e0ff */
[----:B--2---:R-:W-:-:S02]  /*72f0*/  ISETP.NE.AND P2, PT, R210, 0x1, PT ;  /* 0x00000001d200780c */ /* 0x004fc40003f45270 */
[----:B------:R-:W-:Y:S02]  /*7300*/  LOP3.LUT R160, R53, R20, RZ, 0x3c, !PT ;  /* 0x0000001435a07212 */ /* 0x000fe400078e3cff */
[----:B------:R-:W-:Y:S02]  /*7310*/  SHF.R.U64 R20, R10, 0x3, RZ ;  /* 0x000000030a147819 */ /* 0x000fe400000012ff */
[----:B------:R-:W-:Y:S02]  /*7320*/  LOP3.LUT R142, R11, R56, RZ, 0x3c, !PT ;  /* 0x000000380b8e7212 */ /* 0x000fe400078e3cff */
[----:B------:R-:W-:Y:S02]  /*7330*/  MOV R214, R162 ;  /* 0x000000a200d67202 */ /* 0x000fe40000000f00 */
[----:B------:R-:W-:Y:S02]  /*7340*/  LOP3.LUT R11, R52, 0x380, RZ, 0xc0, !PT ;  /* 0x00000380340b7812 */ /* 0x000fe400078ec0ff */
[----:B------:R-:W-:-:S02]  /*7350*/  MOV R163, R14 ;  /* 0x0000000e00a37202 */ /* 0x000fc40000000f00 */
[----:B------:R-:W-:Y:S01]  /*7360*/  LOP3.LUT R60, R61, 0x380, RZ, 0xc0, !PT ;  /* 0x000003803d3c7812 */ /* 0x000fe200078ec0ff */
[----:B------:R-:W0:Y:S01]  /*7370*/  LDC R14, c[0x0][0xd38] ;  /* 0x00034e00ff0e7b82 */ /* 0x000e220000000800 */
[----:B------:R-:W-:Y:S02]  /*7380*/  LOP3.LUT R4, R23, 0x380, RZ, 0xc0, !PT ;  /* 0x0000038017047812 */ /* 0x000fe400078ec0ff */
[----:B------:R-:W-:Y:S02]  /*7390*/  LOP3.LUT R20, R20, R21, RZ, 0x3c, !PT ;  /* 0x0000001514147212 */ /* 0x000fe400078e3cff */
[----:B------:R-:W-:Y:S02]  /*73a0*/  IADD3.X R21, RZ, R9, RZ, P4, !PT ;  /* 0x00000009ff157210 */ /* 0x000fe400027fe4ff */
[----:B------:R-:W-:Y:S02]  /*73b0*/  SHF.R.U64 R11, R11, 0x3, RZ ;  /* 0x000000030b0b7819 */ /* 0x000fe400000012ff */
[----:B------:R-:W-:-:S02]  /*73c0*/  IADD3 R73, P4, R8, 0x9000, RZ ;  /* 0x0000900008497810 */ /* 0x000fc40007f9e0ff */
[----:B------:R-:W-:Y:S02]  /*73d0*/  SHF.R.U64 R60, R60, 0x3, RZ ;  /* 0x000000033c3c7819 */ /* 0x000fe400000012ff */
[----:B------:R-:W-:Y:S02]  /*73e0*/  LOP3.LUT R5, R22, 0x380, RZ, 0xc0, !PT ;  /* 0x0000038016057812 */ /* 0x000fe400078ec0ff */
[----:B------:R-:W-:Y:S02]  /*73f0*/  SHF.R.U64 R4, R4, 0x3, RZ ;  /* 0x0000000304047819 */ /* 0x000fe400000012ff */
[----:B------:R-:W-:Y:S01]  /*7400*/  LOP3.LUT R10, R11, R52, RZ, 0x3c, !PT ;  /* 0x000000340b0a7212 */ /* 0x000fe200078e3cff */
[----:B------:R-:W-:Y:S01]  /*7410*/  IMAD.X R11, RZ, RZ, R9, P3 ;  /* 0x000000ffff0b7224 */ /* 0x000fe200018e0609 */
[----:B------:R-:W-:Y:S02]  /*7420*/  LOP3.LUT R72, R73, 0x380, RZ, 0xc0, !PT ;  /* 0x0000038049487812 */ /* 0x000fe400078ec0ff */
[----:B------:R-:W-:-:S02]  /*7430*/  MOV R162, R12 ;  /* 0x0000000c00a27202 */ /* 0x000fc40000000f00 */
[----:B------:R-:W-:Y:S01]  /*7440*/  LOP3.LUT R138, R60, R61, RZ, 0x3c, !PT ;  /* 0x0000003d3c8a7212 */ /* 0x000fe200078e3cff */
[----:B------:R-:W1:Y:S01]  /*7450*/  @P2 LDC R12, c[0x0][0xcec] ;  /* 0x00033b00ff0c2b82 */ /* 0x000e620000000800 */
[----:B------:R-:W-:Y:S02]  /*7460*/  SHF.R.U64 R5, R5, 0x3, RZ ;  /* 0x0000000305057819 */ /* 0x000fe400000012ff */
[----:B------:R-:W-:Y:S01]  /*7470*/  LOP3.LUT R158, R4, R23, RZ, 0x3c, !PT ;  /* 0x00000017049e7212 */ /* 0x000fe200078e3cff */
[----:B------:R-:W-:Y:S01]  /*7480*/  IMAD.U32 R4, RZ, RZ, UR4 ;  /* 0x00000004ff047e24 */ /* 0x000fe2000f8e00ff */
[C---:B------:R-:W-:Y:S01]  /*7490*/  IADD3 R23, P5, R8.reuse, 0x3000, RZ ;  /* 0x0000300008177810 */ /* 0x040fe20007fbe0ff */
[----:B------:R-:W-:Y:S01]  /*74a0*/  UIADD3 UR4, UR5, UR6, URZ ;  /* 0x0000000605047290 */ /* 0x000fe2000fffe03f */
[C---:B------:R-:W-:Y:S01]  /*74b0*/  IADD3 R53, P6, R8.reuse, 0x4000, RZ ;  /* 0x0000400008357810 */ /* 0x040fe20007fde0ff */
[----:B------:R-:W2:Y:S01]  /*74c0*/  @P2 LDC R13, c[0x0][0xcf0] ;  /* 0x00033c00ff0d2b82 */ /* 0x000ea20000000800 */
[C---:B------:R-:W-:Y:S01]  /*74d0*/  IADD3 R57, P0, R8.reuse, 0x5000, RZ ;  /* 0x0000500008397810 */ /* 0x040fe20007f1e0ff */
[----:B------:R-:W-:Y:S01]  /*74e0*/  ULDC UR6, c[0x0][0xb88] ;  /* 0x0002e20000067ab9 */ /* 0x000fe20000000800 */
[----:B------:R-:W-:-:S02]  /*74f0*/  IADD3 R61, P1, R8, 0x6000, RZ ;  /* 0x00006000083d7810 */ /* 0x000fc40007f3e0ff */
[----:B------:R-:W-:Y:S02]  /*7500*/  IADD3 R69, P3, R8, 0x8000, RZ ;  /* 0x0000800008457810 */ /* 0x000fe40007f7e0ff */
[----:B------:R-:W-:Y:S02]  /*7510*/  SHF.R.U64 R72, R72, 0x3, RZ ;  /* 0x0000000348487819 */ /* 0x000fe400000012ff */
[----:B------:R-:W-:Y:S01]  /*7520*/  LOP3.LUT R156, R5, R22, RZ, 0x3c, !PT ;  /* 0x00000016059c7212 */ /* 0x000fe200078e3cff */
[----:B------:R-:W-:Y:S01]  /*7530*/  IMAD.U32 R5, RZ, RZ, UR5 ;  /* 0x00000005ff057e24 */ /* 0x000fe2000f8e00ff */
[----:B------:R-:W-:Y:S01]  /*7540*/  LOP3.LUT R22, R23, 0x380, RZ, 0xc0, !PT ;  /* 0x0000038017167812 */ /* 0x000fe200078ec0ff */
[----:B------:R-:W-:Y:S01]  /*7550*/  IMAD.U32 R5, RZ, RZ, UR4 ;  /* 0x00000004ff057e24 */ /* 0x000fe2000f8e00ff */
[----:B------:R-:W-:Y:S01]  /*7560*/  LOP3.LUT R52, R53, 0x380, RZ, 0xc0, !PT ;  /* 0x0000038035347812 */ /* 0x000fe200078ec0ff */
[----:B------:R-:W-:Y:S01]  /*7570*/  ULDC.64 UR4, c[0x0][0xc88] ;  /* 0x0003220000047ab9 */ /* 0x000fe20000000a00 */
[----:B------:R-:W-:-:S02]  /*7580*/  LOP3.LUT R56, R57, 0x380, RZ, 0xc0, !PT ;  /* 0x0000038039387812 */ /* 0x000fc400078ec0ff */
[----:B------:R-:W-:Y:S02]  /*7590*/  LOP3.LUT R60, R61, 0x380, RZ, 0xc0, !PT ;  /* 0x000003803d3c7812 */ /* 0x000fe400078ec0ff */
[----:B------:R-:W-:Y:S02]  /*75a0*/  LOP3.LUT R68, R69, 0x380, RZ, 0xc0, !PT ;  /* 0x0000038045447812 */ /* 0x000fe400078ec0ff */
[----:B------:R-:W-:Y:S02]  /*75b0*/  LOP3.LUT R72, R72, R73, RZ, 0x3c, !PT ;  /* 0x0000004948487212 */ /* 0x000fe400078e3cff */
[----:B------:R-:W-:Y:S02]  /*75c0*/  LOP3.LUT R73, R8, 0x380, RZ, 0xc0, !PT ;  /* 0x0000038008497812 */ /* 0x000fe400078ec0ff */
[----:B------:R-:W-:Y:S02]  /*75d0*/  SHF.R.U64 R22, R22, 0x3, RZ ;  /* 0x0000000316167819 */ /* 0x000fe400000012ff */
[----:B------:R-:W-:-:S02]  /*75e0*/  SHF.R.U64 R52, R52, 0x3, RZ ;  /* 0x0000000334347819 */ /* 0x000fc400000012ff */
[----:B------:R-:W-:Y:S02]  /*75f0*/  SHF.R.U64 R56, R56, 0x3, RZ ;  /* 0x0000000338387819 */ /* 0x000fe400000012ff */
[----:B------:R-:W-:Y:S02]  /*7600*/  SHF.R.U64 R60, R60, 0x3, RZ ;  /* 0x000000033c3c7819 */ /* 0x000fe400000012ff */
[----:B------:R-:W-:Y:S02]  /*7610*/  SHF.R.U64 R68, R68, 0x3, RZ ;  /* 0x0000000344447819 */ /* 0x000fe400000012ff */
[----:B------:R-:W-:Y:S02]  /*7620*/  MOV R126, R126 ;  /* 0x0000007e007e7202 */ /* 0x000fe40000000f00 */
[----:B------:R-:W-:Y:S02]  /*7630*/  F2FP.F16.F32.PACK_AB R24, R25, R24 ;  /* 0x000000181918723e */ /* 0x000fe400000000ff */
[----:B------:R-:W-:-:S02]  /*7640*/  IADD3 R127, RZ, -UR41, RZ ;  /* 0x80000029ff7f7c10 */ /* 0x000fc4000fffe0ff */
[----:B------:R-:W-:Y:S02]  /*7650*/  F2FP.F16.F32.PACK_AB R32, R33, R32 ;  /* 0x000000202120723e */ /* 0x000fe400000000ff */
[----:B------:R-:W-:Y:S01]  /*7660*/  SHF.R.U64 R25, R73, 0x3, RZ ;  /* 0x0000000349197819 */ /* 0x000fe200000012ff */
[----:B0-----:R-:W-:Y:S01]  /*7670*/  IMAD R127, R14, R127, UR44 ;  /* 0x0000002c0e7f7e24 */ /* 0x001fe2000f8e027f */
[----:B------:R-:W-:Y:S02]  /*7680*/  F2FP.F16.F32.PACK_AB R33, R35, R34 ;  /* 0x000000222321723e */ /* 0x000fe400000000ff */
        /* <DEDUP_REMOVED lines=10> */
[----:B------:R-:W-:-:S02]  /*7730*/  F2FP.F16.F32.PACK_AB R35, R39, R38 ;  /* 0x000000262723723e */ /* 0x000fc400000000ff */
[----:B------:R-:W0:Y:S01]  /*7740*/  LDC.64 R38, c[0x0][0xc98] ;  /* 0x00032600ff267b82 */ /* 0x000e220000000a00 */
[C---:B------:R-:W-:Y:S02]  /*7750*/  IADD3 R99, P5, R8.reuse, 0xa000, RZ ;  /* 0x0000a00008637810 */ /* 0x040fe40007fbe0ff */
[C---:B------:R-:W-:Y:S02]  /*7760*/  IADD3 R103, P6, R8.reuse, 0xb000, RZ ;  /* 0x0000b00008677810 */ /* 0x040fe40007fde0ff */
[C---:B------:R-:W-:Y:S02]  /*7770*/  IADD3 R107, P0, R8.reuse, 0xc000, RZ ;  /* 0x0000c000086b7810 */ /* 0x040fe40007f1e0ff */
[C---:B------:R-:W-:Y:S02]  /*7780*/  IADD3 R111, P1, R8.reuse, 0xd000, RZ ;  /* 0x0000d000086f7810 */ /* 0x040fe40007f3e0ff */
[----:B------:R-:W-:Y:S02]  /*7790*/  IADD3 R119, P3, R8, 0xf000, RZ ;  /* 0x0000f00008777810 */ /* 0x000fe40007f7e0ff */
[----:B------:R-:W-:-:S02]  /*77a0*/  LOP3.LUT R8, R25, R8, RZ, 0x3c, !PT ;  /* 0x0000000819087212 */ /* 0x000fc400078e3cff */
[----:B------:R-:W-:Y:S02]  /*77b0*/  F2FP.F16.F32.PACK_AB R25, R27, R26 ;  /* 0x0000001a1b19723e */ /* 0x000fe400000000ff */
[----:B------:R-:W-:Y:S02]  /*77c0*/  F2FP.F16.F32.PACK_AB R26, R179, R28 ;  /* 0x0000001cb31a723e */ /* 0x000fe400000000ff */
[----:B------:R-:W-:Y:S01]  /*77d0*/  MOV R179, R122 ;  /* 0x0000007a00b37202 */ /* 0x000fe20000000f00 */
[----:B------:R-:W-:Y:S01]  /*77e0*/  IMAD R123, R127, 0x80, R208 ;  /* 0x000000807f7b7824 */ /* 0x000fe200078e02d0 */
[----:B------:R-:W-:Y:S02]  /*77f0*/  F2FP.F16.F32.PACK_AB R40, R41, R40 ;  /* 0x000000282928723e */ /* 0x000fe400000000ff */
[----:B------:R-:W-:Y:S01]  /*7800*/  F2FP.F16.F32.PACK_AB R41, R43, R42 ;  /* 0x0000002a2b29723e */ /* 0x000fe200000000ff */
[----:B-1----:R-:W-:Y:S01]  /*7810*/  @P2 IMAD.HI.U32 R12, R123, R12, RZ ;  /* 0x0000000c7b0c2227 */ /* 0x002fe200078e00ff */
[----:B------:R-:W-:-:S02]  /*7820*/  F2FP.F16.F32.PACK_AB R27, R31, R30 ;  /* 0x0000001e1f1b723e */ /* 0x000fc400000000ff */
[----:B------:R-:W-:Y:S01]  /*7830*/  F2FP.F16.F32.PACK_AB R43, R47, R46 ;  /* 0x0000002e2f2b723e */ /* 0x000fe200000000ff */
[----:B------:R-:W-:Y:S01]  /*7840*/  IMAD.MOV.U32 R47, RZ, RZ, R123 ;  /* 0x000000ffff2f7224 */ /* 0x000fe200078e007b */
[----:B------:R-:W-:Y:S01]  /*7850*/  MOV R134, R134 ;  /* 0x0000008600867202 */ /* 0x000fe20000000f00 */
[----:B------:R-:W-:Y:S01]  /*7860*/  STSM.16.M88.4 [R214], R24 ;  /* 0x00000018d6007844 */ /* 0x000fe20000000200 */
[----:B------:R-:W-:Y:S01]  /*7870*/  F2FP.F16.F32.PACK_AB R34, R178, R36 ;  /* 0x00000024b222723e */ /* 0x000fe200000000ff */
[----:B0-----:R-:W-:Y:S01]  /*7880*/  IMAD.WIDE.U32 R4, R38, UR43, R4 ;  /* 0x0000002b26047c25 */ /* 0x001fe2000f8e0004 */
[----:B--2---:R-:W-:Y:S02]  /*7890*/  @P2 SHF.R.U32.HI R47, RZ, R13, R12 ;  /* 0x0000000dff2f2219 */ /* 0x004fe4000001160c */
[----:B------:R-:W-:Y:S01]  /*78a0*/  LOP3.LUT R106, R107, 0x380, RZ, 0xc0, !PT ;  /* 0x000003806b6a7812 */ /* 0x000fe200078ec0ff */
[----:B------:R0:W-:Y:S01]  /*78b0*/  STSM.16.M88.4 [R134], R32 ;  /* 0x0000002086007844 */ /* 0x0001e20000000200 */
[----:B------:R-:W-:-:S02]  /*78c0*/  F2FP.F16.F32.PACK_AB R48, R49, R48 ;  /* 0x000000303130723e */ /* 0x000fc400000000ff */
[----:B------:R-:W-:Y:S02]  /*78d0*/  MOV R152, R152 ;  /* 0x0000009800987202 */ /* 0x000fe40000000f00 */
[----:B------:R-:W-:Y:S02]  /*78e0*/  F2FP.F16.F32.PACK_AB R42, R29, R44 ;  /* 0x0000002c1d2a723e */ /* 0x000fe400000000ff */
[----:B------:R-:W-:Y:S02]  /*78f0*/  F2FP.F16.F32.PACK_AB R49, R51, R50 ;  /* 0x000000323331723e */ /* 0x000fe400000000ff */
[----:B------:R-:W-:Y:S01]  /*7900*/  MOV R160, R160 ;  /* 0x000000a000a07202 */ /* 0x000fe20000000f00 */
[----:B------:R-:W-:Y:S01]  /*7910*/  STSM.16.M88.4 [R152], R40 ;  /* 0x0000002898007844 */ /* 0x000fe20000000200 */
[----:B------:R-:W-:Y:S02]  /*7920*/  F2FP.F16.F32.PACK_AB R50, R202, R185 ;  /* 0x000000b9ca32723e */ /* 0x000fe400000000ff */
[----:B------:R-:W-:-:S02]  /*7930*/  F2FP.F16.F32.PACK_AB R51, R55, R54 ;  /* 0x000000363733723e */ /* 0x000fc400000000ff */
[----:B------:R-:W-:Y:S01]  /*7940*/  SHF.R.U64 R106, R106, 0x3, RZ ;  /* 0x000000036a6a7819 */ /* 0x000fe200000012ff */
[----:B0-----:R-:W-:Y:S01]  /*7950*/  IMAD.MOV R33, RZ, RZ, -R47 ;  /* 0x000000ffff217224 */ /* 0x001fe200078e0a2f */
[----:B------:R-:W-:Y:S01]  /*7960*/  MOV R158, R158 ;  /* 0x0000009e009e7202 */ /* 0x000fe20000000f00 */
[----:B------:R-:W-:Y:S01]  /*7970*/  IMAD R32, R38, UR7, RZ ;  /* 0x0000000726207c24 */ /* 0x000fe2000f8e02ff */
[----:B------:R-:W-:Y:S01]  /*7980*/  F2FP.F16.F32.PACK_AB R12, R201, R184 ;  /* 0x000000b8c90c723e */ /* 0x000fe200000000ff */
[----:B------:R-:W-:Y:S01]  /*7990*/  IMAD R33, R210, R33, R123 ;  /* 0x00000021d2217224 */ /* 0x000fe200078e027b */
[----:B------:R-:W-:Y:S01]  /*79a0*/  F2FP.F16.F32.PACK_AB R13, R59, R58 ;  /* 0x0000003a3b0d723e */ /* 0x000fe200000000ff */
[----:B------:R-:W-:Y:S01]  /*79b0*/  STSM.16.M88.4 [R160], R48 ;  /* 0x00000030a0007844 */ /* 0x000fe20000000200 */
[----:B------:R-:W-:Y:S01]  /*79c0*/  F2FP.F16.F32.PACK_AB R14, R199, R183 ;  /* 0x000000b7c70e723e */ /* 0x000fe200000000ff */
[----:B------:R-:W-:Y:S01]  /*79d0*/  IMAD R32, R39, UR43, R32 ;  /* 0x0000002b27207c24 */ /* 0x000fe2000f8e0220 */
[----:B------:R-:W-:-:S02]  /*79e0*/  F2FP.F16.F32.PACK_AB R15, R63, R62 ;  /* 0x0000003e3f0f723e */ /* 0x000fc400000000ff */
[----:B------:R-:W-:Y:S01]  /*79f0*/  LOP3.LUT R106, R106, R107, RZ, 0x3c, !PT ;  /* 0x0000006b6a6a7212 */ /* 0x000fe200078e3cff */
[----:B------:R-:W-:Y:S01]  /*7a00*/  IMAD.X R107, RZ, RZ, R9, P0 ;  /* 0x000000ffff6b7224 */ /* 0x000fe200000e0609 */
[----:B------:R-:W-:Y:S01]  /*7a10*/  F2FP.F16.F32.PACK_AB R37, R7, R37 ;  /* 0x000000250725723e */ /* 0x000fe200000000ff */
[----:B------:R0:W-:Y:S01]  /*7a20*/  STSM.16.M88.4 [R158], R12 ;  /* 0x0000000c9e007844 */ /* 0x0001e20000000200 */
[----:B------:R-:W-:Y:S02]  /*7a30*/  SHF.R.S32.HI R7, RZ, 0x1f, R33 ;  /* 0x0000001fff077819 */ /* 0x000fe40000011421 */
[----:B------:R-:W-:Y:S02]  /*7a40*/  LOP3.LUT R118, R119, 0x380, RZ, 0xc0, !PT ;  /* 0x0000038077767812 */ /* 0x000fe400078ec0ff */
[----:B------:R-:W-:Y:S02]  /*7a50*/  MOV R156, R156 ;  /* 0x0000009c009c7202 */ /* 0x000fe40000000f00 */
[----:B------:R-:W-:-:S02]  /*7a60*/  F2FP.F16.F32.PACK_AB R24, R198, R182 ;  /* 0x000000b6c618723e */ /* 0x000fc400000000ff */
[----:B------:R-:W-:Y:S02]  /*7a70*/  F2FP.F16.F32.PACK_AB R25, R67, R66 ;  /* 0x000000424319723e */ /* 0x000fe400000000ff */
[----:B------:R-:W-:Y:S02]  /*7a80*/  F2FP.F16.F32.PACK_AB R26, R197, R181 ;  /* 0x000000b5c51a723e */ /* 0x000fe400000000ff */
[----:B------:R-:W-:Y:S02]  /*7a90*/  F2FP.F16.F32.PACK_AB R27, R71, R70 ;  /* 0x00000046471b723e */ /* 0x000fe400000000ff */
[----:B------:R-:W-:Y:S01]  /*7aa0*/  LOP3.LUT R110, R111, 0x380, RZ, 0xc0, !PT ;  /* 0x000003806f6e7812 */ /* 0x000fe200078ec0ff */
[----:B0-----:R-:W-:Y:S01]  /*7ab0*/  IMAD R15, R127, 0x80, R206 ;  /* 0x000000807f0f7824 */ /* 0x001fe200078e02ce */
[----:B------:R-:W-:Y:S01]  /*7ac0*/  SHF.R.S32.HI R13, RZ, 0x1f, R47 ;  /* 0x0000001fff0d7819 */ /* 0x000fe2000001142f */
[----:B------:R-:W-:Y:S01]  /*7ad0*/  STSM.16.M88.4 [R156], R24 ;  /* 0x000000189c007844 */ /* 0x000fe20000000200 */
[----:B------:R-:W-:Y:S01]  /*7ae0*/  IADD3 R12, P0, R47, R4, RZ ;  /* 0x000000042f0c7210 */ /* 0x000fe20007f1e0ff */
[----:B------:R-:W-:Y:S01]  /*7af0*/  IMAD R4, R7, UR4, RZ ;  /* 0x0000000407047c24 */ /* 0x000fe2000f8e02ff */
[----:B------:R-:W-:-:S02]  /*7b00*/  SHF.R.U64 R118, R118, 0x3, RZ ;  /* 0x0000000376767819 */ /* 0x000fc400000012ff */
[----:B------:R-:W-:Y:S01]  /*7b10*/  IADD3.X R13, R13, R5, R32, P0, !PT ;  /* 0x000000050d0d7210 */ /* 0x000fe200007fe420 */
[C---:B------:R-:W-:Y:S01]  /*7b20*/  IMAD R7, R33.reuse, UR5, R4 ;  /* 0x0000000521077c24 */ /* 0x040fe2000f8e0204 */
[----:B------:R-:W-:Y:S01]  /*7b30*/  MOV R154, R154 ;  /* 0x0000009a009a7202 */ /* 0x000fe20000000f00 */
[----:B------:R-:W-:Y:S01]  /*7b40*/  IMAD R4, R210, UR6, RZ ;  /* 0x00000006d2047c24 */ /* 0x000fe2000f8e02ff */
[----:B------:R-:W-:Y:S01]  /*7b50*/  F2FP.F16.F32.PACK_AB R28, R196, R180 ;  /* 0x000000b4c41c723e */ /* 0x000fe200000000ff */
[----:B------:R-:W-:Y:S01]  /*7b60*/  IMAD.WIDE.U32 R12, R33, UR4, R12 ;  /* 0x00000004210c7c25 */ /* 0x000fe2000f8e000c */
[----:B------:R-:W-:Y:S01]  /*7b70*/  F2FP.F16.F32.PACK_AB R29, R75, R74 ;  /* 0x0000004a4b1d723e */ /* 0x000fe200000000ff */
[----:B------:R-:W-:Y:S01]  /*7b80*/  ULDC.64 UR4, c[0x0][0xc50] ;  /* 0x0003140000047ab9 */ /* 0x000fe20000000a00 */
[----:B------:R-:W-:Y:S01]  /*7b90*/  F2FP.F16.F32.PACK_AB R30, R195, R76 ;  /* 0x0000004cc31e723e */ /* 0x000fe200000000ff */
[----:B------:R-:W-:Y:S01]  /*7ba0*/  IMAD.IADD R7, R13, 0x1, R7 ;  /* 0x000000010d077824 */ /* 0x000fe200078e0207 */
[----:B------:R-:W-:Y:S01]  /*7bb0*/  F2FP.F16.F32.PACK_AB R31, R79, R78 ;  /* 0x0000004e4f1f723e */ /* 0x000fe200000000ff */
[----:B------:R-:W-:Y:S01]  /*7bc0*/  VIADD R5, R15, 0x8 ;  /* 0x000000080f057836 */ /* 0x000fe20000000000 */
[----:B------:R-:W-:-:S02]  /*7bd0*/  F2FP.F16.F32.PACK_AB R80, R81, R80 ;  /* 0x000000505150723e */ /* 0x000fc400000000ff */
[----:B------:R-:W-:Y:S01]  /*7be0*/  SHF.R.U64 R110, R110, 0x3, RZ ;  /* 0x000000036e6e7819 */ /* 0x000fe200000012ff */
[----:B------:R0:W-:Y:S01]  /*7bf0*/  STSM.16.M88.4 [R154], R28 ;  /* 0x0000001c9a007844 */ /* 0x0001e20000000200 */
[----:B------:R-:W-:Y:S01]  /*7c00*/  LOP3.LUT R118, R118, R119, RZ, 0x3c, !PT ;  /* 0x0000007776767212 */ /* 0x000fe200078e3cff */
[----:B------:R-:W-:Y:S01]  /*7c10*/  IMAD.X R119, RZ, RZ, R9, P3 ;  /* 0x000000ffff777224 */ /* 0x000fe200018e0609 */
[----:B------:R-:W-:Y:S02]  /*7c20*/  F2FP.F16.F32.PACK_AB R81, R83, R82 ;  /* 0x000000525351723e */ /* 0x000fe400000000ff */
[----:B------:R-:W-:Y:S02]  /*7c30*/  F2FP.F16.F32.PACK_AB R88, R89, R88 ;  /* 0x000000585958723e */ /* 0x000fe400000000ff */
        /* <DEDUP_REMOVED lines=8> */
[----:B------:R-:W-:-:S02]  /*7cc0*/  LOP3.LUT P0, RZ, R203, 0x3, RZ, 0xc0, !PT ;  /* 0x00000003cbff7812 */ /* 0x000fc4000780c0ff */
[----:B0-----:R-:W-:Y:S01]  /*7cd0*/  LEA R28, P3, R12, UR4, 0x2 ;  /* 0x000000040c1c7c11 */ /* 0x001fe2000f8610ff */
[----:B------:R-:W-:Y:S01]  /*7ce0*/  STSM.16.M88.4 [R146], R88 ;  /* 0x0000005892007844 */ /* 0x000fe20000000200 */
[----:B------:R-:W-:Y:S02]  /*7cf0*/  MOV R142, R142 ;  /* 0x0000008e008e7202 */ /* 0x000fe40000000f00 */
[----:B------:R-:W-:Y:S01]  /*7d00*/  F2FP.F16.F32.PACK_AB R36, R192, R96 ;  /* 0x00000060c024723e */ /* 0x000fe200000000ff */
[----:B------:R-:W-:Y:S01]  /*7d10*/  SHFL.IDX PT, R40, R28, RZ, 0x1c1f ;  /* 0x001c1fff1c287589 */ /* 0x000fe200000e0000 */
[----:B------:R-:W-:Y:S02]  /*7d20*/  F2FP.F16.F32.PACK_AB R38, R191, R100 ;  /* 0x00000064bf26723e */ /* 0x000fe400000000ff */
[----:B------:R-:W-:Y:S01]  /*7d30*/  F2FP.F16.F32.PACK_AB R39, R45, R77 ;  /* 0x0000004d2d27723e */ /* 0x000fe200000000ff */
[----:B------:R-:W-:Y:S01]  /*7d40*/  SHFL.IDX PT, R42, R28, 0x1, 0x1c1f ;  /* 0x003c1f001c2a7f89 */ /* 0x000fe200000e0000 */
        /* <DEDUP_REMOVED lines=9> */
[----:B------:R-:W-:Y:S01]  /*7de0*/  LEA.HI.X R7, R12, UR5, R7, 0x2, P3 ;  /* 0x000000050c077c11 */ /* 0x000fe200098f1407 */
[----:B------:R0:W-:Y:S01]  /*7df0*/  STSM.16.M88.4 [R138], R84 ;  /* 0x000000548a007844 */ /* 0x0001e20000000200 */
[----:B------:R-:W-:-:S02]  /*7e00*/  MOV R130, R130 ;  /* 0x0000008200827202 */ /* 0x000fc40000000f00 */
[----:B------:R-:W-:Y:S01]  /*7e10*/  F2FP.F16.F32.PACK_AB R12, R188, R112 ;  /* 0x00000070bc0c723e */ /* 0x000fe200000000ff */
[----:B------:R-:W1:Y:S01]  /*7e20*/  SHFL.IDX PT, R41, R7, RZ, 0x1c1f ;  /* 0x001c1fff07297589 */ /* 0x000e6200000e0000 */
[----:B------:R-:W-:Y:S02]  /*7e30*/  F2FP.F16.F32.PACK_AB R13, R105, R109 ;  /* 0x0000006d690d723e */ /* 0x000fe400000000ff */
[----:B------:R-:W-:Y:S01]  /*7e40*/  F2FP.F16.F32.PACK_AB R14, R187, R116 ;  /* 0x00000074bb0e723e */ /* 0x000fe200000000ff */
[----:B------:R-:W2:Y:S01]  /*7e50*/  SHFL.IDX PT, R43, R7, 0x1, 0x1c1f ;  /* 0x003c1f00072b7f89 */ /* 0x000ea200000e0000 */
        /* <DEDUP_REMOVED lines=14> */
[----:B0-----:R-:W-:Y:S02]  /*7f40*/  F2FP.F16.F32.PACK_AB R138, R141, R140 ;  /* 0x0000008c8d8a723e */ /* 0x001fe400000000ff */
[----:B------:R-:W-:Y:S02]  /*7f50*/  F2FP.F16.F32.PACK_AB R139, R173, R174 ;  /* 0x000000aead8b723e */ /* 0x000fe400000000ff */
[----:B------:R-:W-:Y:S02]  /*7f60*/  F2FP.F16.F32.PACK_AB R144, R145, R144 ;  /* 0x000000909190723e */ /* 0x000fe400000000ff */
[----:B------:R-:W-:Y:S01]  /*7f70*/  F2FP.F16.F32.PACK_AB R145, R175, R176 ;  /* 0x000000b0af91723e */ /* 0x000fe200000000ff */
[----:B------:R-:W-:Y:S01]  /*7f80*/  STSM.16.M88.4 [R163], R136 ;  /* 0x00000088a3007844 */ /* 0x000fe20000000200 */
[----:B------:R-:W-:-:S02]  /*7f90*/  F2FP.F16.F32.PACK_AB R146, R149, R148 ;  /* 0x000000949592723e */ /* 0x000fc400000000ff */
[----:B------:R-:W-:Y:S02]  /*7fa0*/  F2FP.F16.F32.PACK_AB R147, R177, R3 ;  /* 0x00000003b193723e */ /* 0x000fe400000000ff */
[----:B------:R-:W-:Y:S02]  /*7fb0*/  ISETP.GE.OR P0, PT, R5, R4, P0 ;  /* 0x000000040500720c */ /* 0x000fe40000706670 */
[----:B------:R-:W-:Y:S01]  /*7fc0*/  LOP3.LUT R98, R99, 0x380, RZ, 0xc0, !PT ;  /* 0x0000038063627812 */ /* 0x000fe200078ec0ff */
[----:B------:R-:W-:Y:S01]  /*7fd0*/  STSM.16.M88.4 [R162], R144 ;  /* 0x00000090a2007844 */ /* 0x000fe20000000200 */
[----:B------:R-:W-:Y:S02]  /*7fe0*/  LOP3.LUT R102, R103, 0x380, RZ, 0xc0, !PT ;  /* 0x0000038067667812 */ /* 0x000fe400078ec0ff */
[----:B------:R-:W-:Y:S01]  /*7ff0*/  SHF.R.U64 R98, R98, 0x3, RZ ;  /* 0x0000000362627819 */ /* 0x000fe200000012ff */
[----:B------:R-:W-:Y:S01]  /*8000*/  BAR.SYNC.DEFER_BLOCKING 0x1, 0x100 ;  /* 0x0044000000007b1d */ /* 0x000fe20000010000 */
[----:B------:R-:W-:-:S02]  /*8010*/  SHF.R.U64 R102, R102, 0x3, RZ ;  /* 0x0000000366667819 */ /* 0x000fc400000012ff */
[----:B------:R-:W-:Y:S01]  /*8020*/  LOP3.LUT R98, R98, R99, RZ, 0x3c, !PT ;  /* 0x0000006362627212 */ /* 0x000fe200078e3cff */
[--C-:B------:R-:W-:Y:S01]  /*8030*/  IMAD.X R99, RZ, RZ, R9.reuse, P5 ;  /* 0x000000ffff637224 */ /* 0x100fe200028e0609 */
[----:B------:R-:W-:Y:S01]  /*8040*/  LOP3.LUT R102, R102, R103, RZ, 0x3c, !PT ;  /* 0x0000006766667212 */ /* 0x000fe200078e3cff */
[----:B------:R-:W-:Y:S01]  /*8050*/  IMAD.X R103, RZ, RZ, R9, P6 ;  /* 0x000000ffff677224 */ /* 0x000fe200030e0609 */
[----:B------:R-:W-:Y:S01]  /*8060*/  IADD3.X R73, RZ, R9, RZ, P4, !PT ;  /* 0x00000009ff497210 */ /* 0x000fe200027fe4ff */
[----:B-1----:R0:W-:Y:S04]  /*8070*/  @!P1 ST.E desc[UR48][R40.64], R6 ;  /* 0x0000000628009985 */ /* 0x0021e8000c101930 */
[----:B--2---:R1:W-:Y:S04]  /*8080*/  @!P0 ST.E desc[UR48][R42.64], R0 ;  /* 0x000000002a008985 */ /* 0x0043e8000c101930 */
[----:B------:R2:W5:Y:S01]  /*8090*/  LD.E.128 R28, desc[UR48][R10.64] ;  /* 0x000000300a1c7980 */ /* 0x000562000c101d00 */
[----:B0-----:R-:W0:Y:S03]  /*80a0*/  @P2 LDC R6, c[0x0][0xcec] ;  /* 0x00033b00ff062b82 */ /* 0x001e260000000800 */
[----:B------:R3:W5:Y:S01]  /*80b0*/  LD.E.128 R36, desc[UR48][R8.64] ;  /* 0x0000003008247980 */ /* 0x000762000c101d00 */
[----:B-1----:R-:W-:Y:S01]  /*80c0*/  LEA R0, R19, R200, 0x5 ;  /* 0x000000c813007211 */ /* 0x002fe200078e28ff */
[----:B------:R-:W-:-:S02]  /*80d0*/  UIMAD UR6, UR11, UR8, URZ ;  /* 0x000000080b0672a4 */ /* 0x000fc4000f8e023f */
[----:B------:R1:W5:Y:S01]  /*80e0*/  LD.E.128 R32, desc[UR48][R20.64] ;  /* 0x0000003014207980 */ /* 0x000362000c101d00 */
[----:B--2---:R-:W2:Y:S01]  /*80f0*/  @P2 LDC R10, c[0x0][0xcf0] ;  /* 0x00033c00ff0a2b82 */ /* 0x004ea20000000800 */
[----:B------:R-:W-:Y:S01]  /*8100*/  IMAD R5, R127, 0x80, R0 ;  /* 0x000000807f057824 */ /* 0x000fe200078e0200 */
[----:B------:R-:W-:Y:S01]  /*8110*/  UIMAD.WIDE.U32 UR4, UR10, UR8, URZ ;  /* 0x000000080a0472a5 */ /* 0x000fe2000f8e003f */
[----:B------:R1:W5:Y:S04]  /*8120*/  LD.E.128 R12, desc[UR48][R22.64] ;  /* 0x00000030160c7980 */ /* 0x000368000c101d00 */
[----:B------:R-:W5:Y:S01]  /*8130*/  LD.E.128 R52, desc[UR48][R52.64] ;  /* 0x0000003034347980 */ /* 0x000f62000c101d00 */
[----:B---3--:R-:W3:Y:S01]  /*8140*/  LDC.64 R8, c[0x0][0xbe0] ;  /* 0x0002f800ff087b82 */ /* 0x008ee20000000a00 */
[----:B------:R-:W-:-:S02]  /*8150*/  IMAD.MOV.U32 R0, RZ, RZ, R5 ;  /* 0x000000ffff007224 */ /* 0x000fc400078e0005 */
[----:B------:R-:W5:Y:S04]  /*8160*/  LD.E.128 R56, desc[UR48][R56.64] ;  /* 0x0000003038387980 */ /* 0x000f68000c101d00 */
[----:B------:R-:W5:Y:S01]  /*8170*/  LD.E.128 R60, desc[UR48][R60.64] ;  /* 0x000000303c3c7980 */ /* 0x000f62000c101d00 */
[----:B0-----:R-:W-:Y:S01]  /*8180*/  @P2 IMAD.HI.U32 R3, R5, R6, RZ ;  /* 0x0000000605032227 */ /* 0x001fe200078e00ff */
[----:B------:R-:W-:Y:S02]  /*8190*/  UIMAD UR6, UR10, UR9, UR6 ;  /* 0x000000090a0672a4 */ /* 0x000fe4000f8e0206 */
[----:B------:R-:W5:Y:S01]  /*81a0*/  LD.E.128 R64, desc[UR48][R64.64] ;  /* 0x0000003040407980 */ /* 0x000f62000c101d00 */
[----:B------:R-:W-:-:S03]  /*81b0*/  ULDC.64 UR8, c[0x0][0xbf0] ;  /* 0x0002fc0000087ab9 */ /* 0x000fc60000000a00 */
[----:B------:R-:W5:Y:S01]  /*81c0*/  LD.E.128 R68, desc[UR48][R68.64] ;  /* 0x0000003044447980 */ /* 0x000f62000c101d00 */
[----:B--2---:R-:W-:-:S03]  /*81d0*/  @P2 SHF.R.U32.HI R0, RZ, R10, R3 ;  /* 0x0000000aff002219 */ /* 0x004fc60000011603 */
[----:B------:R-:W5:Y:S01]  /*81e0*/  LD.E.128 R72, desc[UR48][R72.64] ;  /* 0x0000003048487980 */ /* 0x000f62000c101d00 */
[--C-:B------:R-:W-:Y:S01]  /*81f0*/  SHF.R.S32.HI R3, RZ, 0x1f, R0.reuse ;  /* 0x0000001fff037819 */ /* 0x100fe20000011400 */
[----:B------:R-:W-:Y:S02]  /*8200*/  UIMAD UR7, UR7, UR8, URZ ;  /* 0x00000008070772a4 */ /* 0x000fe4000f8e023f */
[----:B------:R-:W-:Y:S01]  /*8210*/  UIADD3 UR5, UR5, UR6, URZ ;  /* 0x0000000605057290 */ /* 0x000fe2000fffe03f */
[----:B------:R-:W5:Y:S01]  /*8220*/  LD.E.128 R96, desc[UR48][R98.64] ;  /* 0x0000003062607980 */ /* 0x000f62000c101d00 */
[----:B---3--:R-:W-:Y:S01]  /*8230*/  IMAD R3, R3, R8, RZ ;  /* 0x0000000803037224 */ /* 0x008fe200078e02ff */
[----:B------:R-:W-:Y:S02]  /*8240*/  UIMAD UR7, UR43, UR9, UR7 ;  /* 0x000000092b0772a4 */ /* 0x000fe4000f8e0207 */
[----:B------:R-:W-:Y:S01]  /*8250*/  UIMAD.WIDE.U32 UR4, UR43, UR8, UR4 ;  /* 0x000000082b0472a5 */ /* 0x000fe2000f8e0004 */
[----:B------:R-:W-:Y:S01]  /*8260*/  IMAD R9, R0, R9, R3 ;  /* 0x0000000900097224 */ /* 0x000fe200078e0203 */
[----:B------:R-:W5:Y:S01]  /*8270*/  LD.E.128 R100, desc[UR48][R102.64] ;  /* 0x0000003066647980 */ /* 0x000f62000c101d00 */
[----:B------:R-:W-:Y:S01]  /*8280*/  IMAD.MOV R3, RZ, RZ, -R0 ;  /* 0x000000ffff037224 */ /* 0x000fe200078e0a00 */
[----:B------:R-:W-:-:S02]  /*8290*/  UIADD3 UR5, UR5, UR7, URZ ;  /* 0x0000000705057290 */ /* 0x000fc4000fffe03f */
[----:B------:R-:W5:Y:S01]  /*82a0*/  LD.E.128 R104, desc[UR48][R106.64] ;  /* 0x000000306a687980 */ /* 0x000f62000c101d00 */
[----:B------:R-:W-:Y:S01]  /*82b0*/  IMAD R3, R210, R3, R5 ;  /* 0x00000003d2037224 */ /* 0x000fe200078e0205 */
[----:B------:R-:W-:Y:S02]  /*82c0*/  ULDC.64 UR6, c[0x0][0xbd8] ;  /* 0x0002f60000067ab9 */ /* 0x000fe40000000a00 */
[----:B------:R-:W5:Y:S01]  /*82d0*/  LD.E.128 R108, desc[UR48][R110.64] ;  /* 0x000000306e6c7980 */ /* 0x000f62000c101d00 */
[----:B------:R-:W-:Y:S01]  /*82e0*/  IMAD.WIDE.U32 R6, R0, R8, UR4 ;  /* 0x0000000400067e25 */ /* 0x000fe2000f8e0008 */
[----:B------:R-:W-:Y:S01]  /*82f0*/  SHF.R.S32.HI R0, RZ, 0x1f, R3 ;  /* 0x0000001fff007819 */ /* 0x000fe20000011403 */
[----:B------:R-:W-:Y:S01]  /*8300*/  UIADD3 UR37, UR37, 0x1, URZ ;  /* 0x0000000125257890 */ /* 0x000fe2000fffe03f */
[----:B------:R-:W5:Y:S04]  /*8310*/  LD.E.128 R112, desc[UR48][R114.64] ;  /* 0x0000003072707980 */ /* 0x000f68000c101d00 */
[----:B------:R-:W5:Y:S01]  /*8320*/  LD.E.128 R116, desc[UR48][R118.64] ;  /* 0x0000003076747980 */ /* 0x000f62000c101d00 */
[----:B------:R-:W-:Y:S01]  /*8330*/  IMAD R127, R127, 0x80, R200 ;  /* 0x000000807f7f7824 */ /* 0x000fe200078e02c8 */
[----:B------:R-:W-:Y:S01]  /*8340*/  ULDC.64 UR8, c[0x0][0xb80] ;  /* 0x0002e00000087ab9 */ /* 0x000fe20000000a00 */
[----:B------:R-:W-:Y:S01]  /*8350*/  @!PT LDS RZ, [RZ] ;  /* 0x00000000fffff984 */ /* 0x000fe20000000800 */
[----:B------:R-:W-:Y:S01]  /*8360*/  @!PT LDS RZ, [RZ] ;  /* 0x00000000fffff984 */ /* 0x000fe20000000800 */
[----:B------:R-:W-:Y:S01]  /*8370*/  @!PT LDS RZ, [RZ] ;  /* 0x00000000fffff984 */ /* 0x000fe20000000800 */
[----:B------:R-:W-:Y:S01]  /*8380*/  @!PT LDS RZ, [RZ] ;  /* 0x00000000fffff984 */ /* 0x000fe20000000800 */
[----:B------:R0:W-:Y:S06]  /*8390*/  MEMBAR.ALL.CTA ;  /* 0x0000000000007992 */ /* 0x0001ec0000008000 */
[----:B0-----:R-:W0:Y:S01]  /*83a0*/  FENCE.VIEW.ASYNC.S ;  /* 0x00000000000073c6 */ /* 0x001e220000000000 */
[----:B------:R-:W-:-:S02]  /*83b0*/  IMAD.IADD R7, R7, 0x1, R9 ;  /* 0x0000000107077824 */ /* 0x000fc400078e0209 */
[----:B------:R-:W-:Y:S02]  /*83c0*/  IMAD R0, R0, UR6, RZ ;  /* 0x0000000600007c24 */ /* 0x000fe4000f8e02ff */
[----:B------:R-:W-:Y:S02]  /*83d0*/  VIADD R5, R127, 0x20 ;  /* 0x000000207f057836 */ /* 0x000fe40000000000 */
[C---:B------:R-:W-:Y:S02]  /*83e0*/  IMAD R9, R3.reuse, UR7, R0 ;  /* 0x0000000703097c24 */ /* 0x040fe4000f8e0200 */
[----:B------:R-:W-:Y:S01]  /*83f0*/  IMAD.WIDE.U32 R6, R3, UR6, R6 ;  /* 0x0000000603067c25 */ /* 0x000fe2000f8e0006 */
[-C--:B------:R-:W-:Y:S02]  /*8400*/  ISETP.GE.AND P2, PT, R127, R4.reuse, PT ;  /* 0x000000047f00720c */ /* 0x080fe40003f46270 */
[-C--:B------:R-:W-:Y:S01]  /*8410*/  ISETP.GE.AND P1, PT, R5, R4.reuse, PT ;  /* 0x000000040500720c */ /* 0x080fe20003f26270 */
[----:B------:R-:W-:Y:S01]  /*8420*/  IMAD.IADD R3, R7, 0x1, R9 ;  /* 0x0000000107037824 */ /* 0x000fe200078e0209 */
[----:B------:R-:W-:Y:S01]  /*8430*/  IADD3 R5, R127, 0x40, RZ ;  /* 0x000000407f057810 */ /* 0x000fe20007ffe0ff */
[----:B------:R-:W-:Y:S01]  /*8440*/  VIADD R204, R204, 0x32420 ;  /* 0x00032420cccc7836 */ /* 0x000fe20000000000 */
[C---:B------:R-:W-:Y:S01]  /*8450*/  LEA R0, P3, R6.reuse, UR8, 0x1 ;  /* 0x0000000806007c11 */ /* 0x040fe2000f8608ff */
[----:B------:R-:W-:Y:S01]  /*8460*/  UISETP.NE.AND UP0, UPT, UR37, 0x2, UPT ;  /* 0x000000022500788c */ /* 0x000fe2000bf05270 */
[----:B------:R-:W-:Y:S01]  /*8470*/  ISETP.GE.AND P0, PT, R5, R4, PT ;  /* 0x000000040500720c */ /* 0x000fe20003f06270 */
[----:B------:R-:W-:Y:S01]  /*8480*/  ULDC UR4, c[0x0][0xc] ;  /* 0x0000030000047ab9 */ /* 0x000fe20000000800 */
[----:B------:R-:W-:Y:S01]  /*8490*/  LEA.HI.X R5, R6, UR9, R3, 0x1, P3 ;  /* 0x0000000906057c11 */ /* 0x000fe200098f0c03 */
[----:B------:R-:W-:Y:S01]  /*84a0*/  UIADD3 UR44, UR4, UR44, URZ ;  /* 0x0000002c042c7290 */ /* 0x000fe2000fffe03f */
[----:B------:R-:W-:Y:S01]  /*84b0*/  PRMT R204, RZ, 0x654, R204 ;  /* 0x00000654ffcc7816 */ /* 0x000fe200000000cc */
[----:B------:R-:W-:Y:S01]  /*84c0*/  USEL UR4, URZ, 0x1, UP0 ;  /* 0x000000013f047887 */ /* 0x000fe20008000000 */
[----:B0-----:R1:W0:Y:S01]  /*84d0*/  SHFL.IDX PT, R8, R0, RZ, 0x181f ;  /* 0x00181fff00087589 */ /* 0x00122200000e0000 */
[----:B------:R-:W-:Y:S01]  /*84e0*/  USEL UR37, UR37, URZ, UP0 ;  /* 0x0000003f25257287 */ /* 0x000fe20008000000 */
[----:B------:R1:W-:Y:S01]  /*84f0*/  SYNCS.ARRIVE.TRANS64.RED.A1T0 RZ, [R204+URZ], RZ ;  /* 0x000000ffccff79a7 */ /* 0x0003e2000810043f */
[----:B------:R-:W-:Y:S01]  /*8500*/  ULOP3.LUT UR36, UR36, UR4, URZ, 0x3c, !UPT ;  /* 0x0000000424247292 */ /* 0x000fe2000f8e3c3f */
[----:B------:R1:W2:Y:S01]  /*8510*/  SHFL.IDX PT, R9, R5, RZ, 0x181f ;  /* 0x00181fff05097589 */ /* 0x0002a200000e0000 */
[----:B------:R-:W-:Y:S04]  /*8520*/  BSSY B0, `(.L_x_9242) ;  /* 0x0000012000007945 */ /* 0x000fe80003800000 */
[----:B------:R-:W-:Y:S06]  /*8530*/  @P2 BRA `(.L_x_9243) ;  /* 0x0000000000402947 */ /* 0x000fec0003800000 */
[----:B------:R-:W-:Y:S02]  /*8540*/  ULDC UR4, c[0x0][0xbc8] ;  /* 0x0002f20000047ab9 */ /* 0x000fe40000000800 */
[----:B------:R-:W-:Y:S02]  /*8550*/  ISETP.GE.AND P4, PT, R18, UR4, PT ;  /* 0x0000000412007c0c */ /* 0x000fe4000bf86270 */
[----:B------:R-:W-:Y:S02]  /*8560*/  ISETP.GE.AND P3, PT, R17, UR4, PT ;  /* 0x0000000411007c0c */ /* 0x000fe4000bf66270 */
[----:B------:R-:W-:Y:S02]  /*8570*/  ISETP.GE.AND P2, PT, R16, UR4, PT ;  /* 0x0000000410007c0c */ /* 0x000fe4000bf46270 */
[----:B------:R-:W-:-:S07]  /*8580*/  ISETP.GE.AND P5, PT, R2, UR4, PT ;  /* 0x0000000402007c0c */ /* 0x000fce000bfa6270 */
[----:B0-----:R-:W-:-:S04]  /*8590*/  @!P4 LEA R10, P6, R18, R8, 0x1 ;  /* 0x00000008120ac211 */ /* 0x001fc800078c08ff */
[----:B--2---:R-:W-:Y:S02]  /*85a0*/  @!P4 LEA.HI.X R11, R18, R9, R213, 0x1, P6 ;  /* 0x00000009120bc211 */ /* 0x004fe400030f0cd5 */
[----:B-1----:R-:W-:Y:S01]  /*85b0*/  @!P3 LEA R20, P6, R17, R8, 0x1 ;  /* 0x000000081114b211 */ /* 0x002fe200078c08ff */
        /* <DEDUP_REMOVED lines=8> */
.L_x_9243:
[----:B------:R-:W-:Y:S05]  /*8640*/  BSYNC B0 ;  /* 0x0000000000007941 */ /* 0x000fea0003800000 */
.L_x_9242:
[----:B--2---:R2:W4:Y:S01]  /*8650*/  SHFL.IDX PT, R9, R5, 0x1, 0x181f ;  /* 0x00381f0005097f89 */ /* 0x00452200000e0000 */
        /* <DEDUP_REMOVED lines=8> */
[CC--:B0--3--:R-:W-:Y:S02]  /*86e0*/  @!P3 LEA R10, P6, R18.reuse, R8.reuse, 0x1 ;  /* 0x00000008120ab211 */ /* 0x0c9fe400078c08ff */
[CC--:B-1----:R-:W-:Y:S02]  /*86f0*/  @!P2 LEA R20, P5, R17.reuse, R8.reuse, 0x1 ;  /* 0x000000081114a211 */ /* 0x0c2fe400078a08ff */
[-C--:B----4-:R-:W-:Y:S02]  /*8700*/  @!P3 LEA.HI.X R11, R18, R9.reuse, R213, 0x1, P6 ;  /* 0x00000009120bb211 */ /* 0x090fe400030f0cd5 */
[----:B------:R-:W-:Y:S01]  /*8710*/  @!P1 LEA R22, P6, R16, R8, 0x1 ;  /* 0x0000000810169211 */ /* 0x000fe200078c08ff */
[----:B------:R-:W-:Y:S01]  /*8720*/  @!P4 IMAD.WIDE R6, R2, 0x2, R8 ;  /* 0x000000020206c825 */ /* 0x000fe200078e0208 */
[-C--:B------:R-:W-:Y:S02]  /*8730*/  @!P2 LEA.HI.X R21, R17, R9.reuse, R212, 0x1, P5 ;  /* 0x000000091115a211 */ /* 0x080fe400028f0cd4 */
[----:B------:R-:W-:-:S02]  /*8740*/  @!P1 LEA.HI.X R23, R16, R9, R211, 0x1, P6 ;  /* 0x0000000910179211 */ /* 0x000fc400030f0cd3 */
[----:B-----5:R0:W-:Y:S04]  /*8750*/  @!P4 ST.E.128 desc[UR48][R6.64], R28 ;  /* 0x0000001c0600c985 */ /* 0x0201e8000c101d30 */
[----:B------:R0:W-:Y:S04]  /*8760*/  @!P3 ST.E.128 desc[UR48][R10.64], R56 ;  /* 0x000000380a00b985 */ /* 0x0001e8000c101d30 */
[----:B------:R0:W-:Y:S04]  /*8770*/  @!P2 ST.E.128 desc[UR48][R20.64], R72 ;  /* 0x000000481400a985 */ /* 0x0001e8000c101d30 */
[----:B------:R0:W-:Y:S02]  /*8780*/  @!P1 ST.E.128 desc[UR48][R22.64], R108 ;  /* 0x0000006c16009985 */ /* 0x0001e4000c101d30 */
.L_x_9245:
[----:B------:R-:W-:Y:S05]  /*8790*/  BSYNC B0 ;  /* 0x0000000000007941 */ /* 0x000fea0003800000 */
.L_x_9244:
        /* <DEDUP_REMOVED lines=9> */
[-C--:B0--3--:R-:W-:Y:S02]  /*8830*/  @!P4 LEA R10, P0, R18, R8.reuse, 0x1 ;  /* 0x00000008120ac211 */ /* 0x089fe400078008ff */
[CC--:B-1----:R-:W-:Y:S02]  /*8840*/  @!P5 LEA R20, P1, R17.reuse, R8.reuse, 0x1 ;  /* 0x000000081114d211 */ /* 0x0c2fe400078208ff */
[----:B------:R-:W-:Y:S02]  /*8850*/  @!P6 LEA R22, P2, R16, R8, 0x1 ;  /* 0x000000081016e211 */ /* 0x000fe400078408ff */
[----:B------:R-:W-:Y:S01]  /*8860*/  @!P3 IMAD.WIDE R6, R2, 0x2, R8 ;  /* 0x000000020206b825 */ /* 0x000fe200078e0208 */
[-C--:B------:R-:W-:Y:S02]  /*8870*/  @!P4 LEA.HI.X R11, R18, R9.reuse, R213, 0x1, P0 ;  /* 0x00000009120bc211 */ /* 0x080fe400000f0cd5 */
[-C--:B------:R-:W-:Y:S02]  /*8880*/  @!P5 LEA.HI.X R21, R17, R9.reuse, R212, 0x1, P1 ;  /* 0x000000091115d211 */ /* 0x080fe400008f0cd4 */
[----:B------:R-:W-:Y:S01]  /*8890*/  @!P6 LEA.HI.X R23, R16, R9, R211, 0x1, P2 ;  /* 0x000000091017e211 */ /* 0x000fe200010f0cd3 */
[----:B-----5:R0:W-:Y:S04]  /*88a0*/  @!P3 ST.E.128 desc[UR48][R6.64], R32 ;  /* 0x000000200600b985 */ /* 0x0201e8000c101d30 */
[----:B------:R0:W-:Y:S04]  /*88b0*/  @!P4 ST.E.128 desc[UR48][R10.64], R60 ;  /* 0x0000003c0a00c985 */ /* 0x0001e8000c101d30 */
[----:B------:R0:W-:Y:S04]  /*88c0*/  @!P5 ST.E.128 desc[UR48][R20.64], R96 ;  /* 0x000000601400d985 */ /* 0x0001e8000c101d30 */
[----:B------:R0:W-:Y:S02]  /*88d0*/  @!P6 ST.E.128 desc[UR48][R22.64], R112 ;  /* 0x000000701600e985 */ /* 0x0001e4000c101d30 */
.L_x_9247:
[----:B------:R-:W-:Y:S05]  /*88e0*/  BSYNC B0 ;  /* 0x0000000000007941 */ /* 0x000fea0003800000 */
.L_x_9246:
[----:B------:R-:W-:Y:S01]  /*88f0*/  VIADD R3, R127, 0x60 ;  /* 0x000000607f037836 */ /* 0x000fe20000000000 */
[----:B0--3--:R0:W3:Y:S01]  /*8900*/  SHFL.IDX PT, R7, R5, 0x3, 0x181f ;  /* 0x00781f0005077f89 */ /* 0x0090e200000e0000 */
[----:B------:R-:W-:Y:S01]  /*8910*/  UIADD3 UR38, UR38, 0x1, URZ ;  /* 0x0000000126267890 */ /* 0x000fe2000fffe03f */
[----:B------:R-:W-:Y:S02]  /*8920*/  BSSY B0, `(.L_x_9248) ;  /* 0x0000014000007945 */ /* 0x000fe40003800000 */
[----:B------:R-:W-:Y:S01]  /*8930*/  ISETP.GE.AND P0, PT, R3, R4, PT ;  /* 0x000000040300720c */ /* 0x000fe20003f06270 */
[----:B------:R0:W0:-:S12]  /*8940*/  SHFL.IDX PT, R6, R0, 0x3, 0x181f ;  /* 0x00781f0000067f89 */ /* 0x00001800000e0000 */
[----:B------:R-:W-:Y:S05]  /*8950*/  @P0 BRA `(.L_x_9249) ;  /* 0x0000000000400947 */ /* 0x000fea0003800000 */
[----:B------:R-:W-:Y:S02]  /*8960*/  ULDC UR4, c[0x0][0xbc8] ;  /* 0x0002f20000047ab9 */ /* 0x000fe40000000800 */
[----:B------:R-:W-:Y:S02]  /*8970*/  ISETP.GE.AND P4, PT, R18, UR4, PT ;  /* 0x0000000412007c0c */ /* 0x000fe4000bf86270 */
[----:B------:R-:W-:Y:S02]  /*8980*/  ISETP.GE.AND P5, PT, R17, UR4, PT ;  /* 0x0000000411007c0c */ /* 0x000fe4000bfa6270 */
[----:B------:R-:W-:Y:S02]  /*8990*/  ISETP.GE.AND P6, PT, R16, UR4, PT ;  /* 0x0000000410007c0c */ /* 0x000fe4000bfc6270 */
[----:B------:R-:W-:-:S07]  /*89a0*/  ISETP.GE.AND P3, PT, R2, UR4, PT ;  /* 0x0000000402007c0c */ /* 0x000fce000bf66270 */
[-C--:B0-----:R-:W-:Y:S02]  /*89b0*/  @!P4 LEA R8, P0, R18, R6.reuse, 0x1 ;  /* 0x000000061208c211 */ /* 0x081fe400078008ff */
[CC--:B------:R-:W-:Y:S02]  /*89c0*/  @!P5 LEA R10, P1, R17.reuse, R6.reuse, 0x1 ;  /* 0x00000006110ad211 */ /* 0x0c0fe400078208ff */
[----:B-1----:R-:W-:Y:S02]  /*89d0*/  @!P6 LEA R20, P2, R16, R6, 0x1 ;  /* 0x000000061014e211 */ /* 0x002fe400078408ff */
[----:B--234-:R-:W-:Y:S01]  /*89e0*/  @!P3 IMAD.WIDE R4, R2, 0x2, R6 ;  /* 0x000000020204b825 */ /* 0x01cfe200078e0206 */
[-C--:B------:R-:W-:Y:S02]  /*89f0*/  @!P4 LEA.HI.X R9, R18, R7.reuse, R213, 0x1, P0 ;  /* 0x000000071209c211 */ /* 0x080fe400000f0cd5 */
[-C--:B------:R-:W-:Y:S02]  /*8a00*/  @!P5 LEA.HI.X R11, R17, R7.reuse, R212, 0x1, P1 ;  /* 0x00000007110bd211 */ /* 0x080fe400008f0cd4 */
[----:B------:R-:W-:Y:S01]  /*8a10*/  @!P6 LEA.HI.X R21, R16, R7, R211, 0x1, P2 ;  /* 0x000000071015e211 */ /* 0x000fe200010f0cd3 */
[----:B-----5:R0:W-:Y:S04]  /*8a20*/  @!P3 ST.E.128 desc[UR48][R4.64], R12 ;  /* 0x0000000c0400b985 */ /* 0x0201e8000c101d30 */
[----:B------:R0:W-:Y:S04]  /*8a30*/  @!P4 ST.E.128 desc[UR48][R8.64], R64 ;  /* 0x000000400800c985 */ /* 0x0001e8000c101d30 */
[----:B------:R0:W-:Y:S04]  /*8a40*/  @!P5 ST.E.128 desc[UR48][R10.64], R100 ;  /* 0x000000640a00d985 */ /* 0x0001e8000c101d30 */
[----:B------:R0:W-:Y:S02]  /*8a50*/  @!P6 ST.E.128 desc[UR48][R20.64], R116 ;  /* 0x000000741400e985 */ /* 0x0001e4000c101d30 */
.L_x_9249:
[----:B------:R-:W-:Y:S05]  /*8a60*/  BSYNC B0 ;  /* 0x0000000000007941 */ /* 0x000fea0003800000 */
.L_x_9248:
[----:B012-4-:R-:W0:Y:S02]  /*8a70*/  LDC R0, c[0x0][0xd34] ;  /* 0x00034d00ff007b82 */ /* 0x017e240000000800 */
[----:B0-----:R-:W-:-:S13]  /*8a80*/  ISETP.LE.AND P0, PT, R0, UR44, PT ;  /* 0x0000002c00007c0c */ /* 0x001fda000bf03270 */
[----:B------:R-:W-:Y:S05]  /*8a90*/  @!P0 BRA `(.L_x_9250) ;  /* 0xffffff8000988947 */ /* 0x000fea000383ffff */
[----:B------:R-:W-:Y:S05]  /*8aa0*/  EXIT ;  /* 0x000000000000794d */ /* 0x000fea0003800000 */
.L_x_9215:
        /* <DEDUP_REMOVED lines=9> */
[----:B------:R-:W-:Y:S01]  /*8b40*/  SHF.L.U32 R27, R19, 0x3, RZ ;  /* 0x00000003131b7819 */ /* 0x000fe200000006ff */
[----:B------:R-:W-:Y:S01]  /*8b50*/  ULDC UR9, c[0x0][0x320] ;  /* 0x0000c80000097ab9 */ /* 0x000fe20000000800 */
[----:B------:R-:W-:Y:S01]  /*8b60*/  ULDC.64 UR4, c[0x0][0x418] ;  /* 0x0001060000047ab9 */ /* 0x000fe20000000a00 */
[----:B------:R-:W-:Y:S01]  /*8b70*/  LOP3.LUT R16, R16, 0xfffffffd, RZ, 0xc0, !PT ;  /* 0xfffffffd10107812 */ /* 0x000fe200078ec0ff */
[----:B------:R-:W-:Y:S01]  /*8b80*/  UISETP.NE.U32.AND UP0, UPT, UR4, URZ, UPT ;  /* 0x0000003f0400728c */ /* 0x000fe2000bf05070 */
[----:B------:R-:W-:Y:S01]  /*8b90*/  LOP3.LUT R7, R27, 0x38, RZ, 0xc0, !PT ;  /* 0x000000381b077812 */ /* 0x000fe200078ec0ff */
[----:B------:R-:W-:Y:S01]  /*8ba0*/  ULDC.64 UR6, c[0x0][0x2f0] ;  /* 0x0000bc0000067ab9 */ /* 0x000fe20000000a00 */
[----:B------:R-:W-:Y:S01]  /*8bb0*/  ULDC UR4, c[0x0][0x424] ;  /* 0x0001090000047ab9 */ /* 0x000fe20000000800 */
[----:B------:R-:W-:Y:S01]  /*8bc0*/  UISETP.NE.AND.EX UP0, UPT, UR5, URZ, UPT, UP0 ;  /* 0x0000003f0500728c */ /* 0x000fe2000bf05300 */
[C---:B------:R-:W-:Y:S01]  /*8bd0*/  ISETP.GE.AND P2, PT, R7.reuse, UR9, PT ;  /* 0x0000000907007c0c */ /* 0x040fe2000bf46270 */
[----:B------:R-:W0:Y:S01]  /*8be0*/  S2UR UR8, SR_CgaCtaId ;  /* 0x00000000000879c3 */ /* 0x000e220000008800 */
[C---:B------:R-:W-:Y:S01]  /*8bf0*/  LOP3.LUT R4, R7.reuse, 0x40, RZ, 0xfc, !PT ;  /* 0x0000004007047812 */ /* 0x040fe200078efcff */
[----:B------:R-:W-:Y:S01]  /*8c00*/  USEL UR4, UR4, 0x1, UP0 ;  /* 0x0000000104047887 */ /* 0x000fe20008000000 */
[----:B------:R-:W-:Y:S01]  /*8c10*/  LOP3.LUT R5, R7, 0x80, RZ, 0xfc, !PT ;  /* 0x0000008007057812 */ /* 0x000fe200078efcff */
[----:B------:R-:W-:Y:S01]  /*8c20*/  UMOV UR37, 0x400 ;  /* 0x0000040000257882 */ /* 0x000fe20000000000 */
[----:B------:R-:W-:Y:S01]  /*8c30*/  ISETP.GE.AND P1, PT, R4, UR9, PT ;  /* 0x0000000904007c0c */ /* 0x000fe2000bf26270 */
[----:B------:R-:W-:Y:S01]  /*8c40*/  UIMAD UR36, UR4, UR6, URZ ;  /* 0x00000006042472a4 */ /* 0x000fe2000f8e023f */
[----:B------:R-:W-:Y:S01]  /*8c50*/  ISETP.GE.AND P0, PT, R5, UR9, PT ;  /* 0x0000000905007c0c */ /* 0x000fe2000bf06270 */
[----:B------:R-:W-:Y:S01]  /*8c60*/  ULDC UR11, c[0x0][0x3b8] ;  /* 0x0000ee00000b7ab9 */ /* 0x000fe20000000800 */
[----:B------:R-:W-:Y:S01]  /*8c70*/  LOP3.LUT R6, R7, 0xc0, RZ, 0xfc, !PT ;  /* 0x000000c007067812 */ /* 0x000fe200078efcff */
[----:B------:R-:W-:Y:S01]  /*8c80*/  UIADD3 UR4, UR36, 0x5f, URZ ;  /* 0x0000005f24047890 */ /* 0x000fe2000fffe03f */
[----:B------:R-:W-:Y:S01]  /*8c90*/  SEL R3, RZ, 0x4, P0 ;  /* 0x00000004ff037807 */ /* 0x000fe20000000000 */
[----:B------:R1:W-:Y:S01]  /*8ca0*/  STL [R1+0x8], RZ ;  /* 0x000008ff01007387 */ /* 0x0003e20000100800 */
[----:B------:R-:W-:Y:S01]  /*8cb0*/  @P2 LOP3.LUT R16, R16, 0x2, RZ, 0xfc, !PT ;  /* 0x0000000210102812 */ /* 0x000fe200078efcff */
[----:B------:R-:W-:Y:S01]  /*8cc0*/  UIMAD.WIDE UR4, UR4, 0x2aaaaaab, URZ ;  /* 0x2aaaaaab040478a5 */ /* 0x000fe2000f8e023f */
[----:B------:R-:W-:Y:S01]  /*8cd0*/  SHF.R.U32.HI R36, RZ, 0x3, R19 ;  /* 0x00000003ff247819 */ /* 0x000fe20000011613 */
[----:B------:R-:W-:Y:S01]  /*8ce0*/  ULDC UR10, c[0x0][0x2b8] ;  /* 0x0000ae00000a7ab9 */ /* 0x000fe20000000800 */
[----:B------:R-:W-:Y:S01]  /*8cf0*/  LOP3.LUT R16, R16, 0xffffffef, RZ, 0xc0, !PT ;  /* 0xffffffef10107812 */ /* 0x000fe200078ec0ff */
[----:B------:R-:W-:Y:S01]  /*8d00*/  USHF.R.U32.HI UR4, URZ, 0x1f, UR5 ;  /* 0x0000001f3f047899 */ /* 0x000fe20008011605 */
[----:B------:R-:W-:Y:S01]  /*8d10*/  SEL R2, RZ, 0x1, P2 ;  /* 0x00000001ff027807 */ /* 0x000fe20001000000 */
[----:B------:R-:W-:Y:S01]  /*8d20*/  IMAD.U32 R37, RZ, RZ, UR12 ;  /* 0x0000000cff257e24 */ /* 0x000fe2000f8e00ff */
[----:B------:R-:W-:Y:S01]  /*8d30*/  @P1 LOP3.LUT R16, R16, 0x10, RZ, 0xfc, !PT ;  /* 0x0000001010101812 */ /* 0x000fe200078efcff */
[----:B------:R-:W-:Y:S01]  /*8d40*/  ULEA.HI.SX32 UR4, UR5, UR4, 0x1c ;  /* 0x0000000405047291 */ /* 0x000fe2000f8fe23f */
[----:B------:R-:W-:Y:S01]  /*8d50*/  SEL R0, RZ, 0x2, P1 ;  /* 0x00000002ff007807 */ /* 0x000fe20000800000 */
[----:B0-----:R-:W-:Y:S01]  /*8d60*/  ULEA UR37, UR8, UR37, 0x18 ;  /* 0x0000002508257291 */ /* 0x001fe2000f8ec03f */
[----:B------:R-:W-:Y:S01]  /*8d70*/  LOP3.LUT R16, R16, 0xfffffff7, RZ, 0xc0, !PT ;  /* 0xfffffff710107812 */ /* 0x000fe200078ec0ff */
[----:B------:R-:W-:Y:S01]  /*8d80*/  UIADD3 UR5, UR4, -0x1, URZ ;  /* 0xffffffff04057890 */ /* 0x000fe2000fffe03f */
[----:B------:R-:W-:Y:S01]  /*8d90*/  LOP3.LUT R36, R36, 0xf, RZ, 0xc0, !PT ;  /* 0x0000000f24247812 */ /* 0x000fe200078ec0ff */
[----:B------:R-:W-:Y:S01]  /*8da0*/  IMAD.MOV.U32 R28, RZ, RZ, 0x1 ;  /* 0x00000001ff1c7424 */ /* 0x000fe200078e00ff */
[----:B------:R-:W-:Y:S01]  /*8db0*/  @P0 LOP3.LUT R16, R16, 0x8, RZ, 0xfc, !PT ;  /* 0x0000000810100812 */ /* 0x000fe200078efcff */
[----:B------:R-:W-:Y:S01]  /*8dc0*/  UIMAD UR8, UR5, -0x60, UR36 ;  /* 0xffffffa0050878a4 */ /* 0x000fe2000f8e0224 */
[----:B------:R-:W-:Y:S01]  /*8dd0*/  ISETP.GE.AND P0, PT, R6, UR9, PT ;  /* 0x0000000906007c0c */ /* 0x000fe2000bf06270 */
[----:B------:R-:W-:Y:S01]  /*8de0*/  IMAD.MOV.U32 R18, RZ, RZ, RZ ;  /* 0x000000ffff127224 */ /* 0x000fe200078e00ff */
[----:B------:R-:W-:Y:S01]  /*8df0*/  LOP3.LUT R16, R16, 0xfffffffb, RZ, 0xc0, !PT ;  /* 0xfffffffb10107812 */ /* 0x000fe200078ec0ff */
[----:B------:R-:W-:Y:S01]  /*8e00*/  ULDC UR38, c[0x0][0x448] ;  /* 0x0001120000267ab9 */ /* 0x000fe20000000800 */
[----:B------:R-:W-:Y:S01]  /*8e10*/  IADD3 R3, R3, R0, R2 ;  /* 0x0000000003037210 */ /* 0x000fe20007ffe002 */
[----:B------:R-:W-:Y:S01]  /*8e20*/  ULDC UR6, c[0x0][0x288] ;  /* 0x0000a20000067ab9 */ /* 0x000fe20000000800 */
[----:B------:R-:W-:Y:S01]  /*8e30*/  SEL R2, RZ, 0x8, P0 ;  /* 0x00000008ff027807 */ /* 0x000fe20000000000 */
[----:B------:R-:W-:Y:S01]  /*8e40*/  ULOP3.LUT UR41, UR39, 0x2, URZ, 0xfc, !UPT ;  /* 0x0000000227297892 */ /* 0x000fe2000f8efc3f */
[----:B------:R-:W-:Y:S01]  /*8e50*/  IADD3 R35, -R36, UR8, RZ ;  /* 0x0000000824237c10 */ /* 0x000fe2000fffe1ff */
[----:B------:R-:W-:Y:S01]  /*8e60*/  ULDC UR42, c[0x0][0xc] ;  /* 0x00000300002a7ab9 */ /* 0x000fe20000000800 */
[----:B------:R-:W-:Y:S01]  /*8e70*/  LOP3.LUT R29, R29, 0xffff7fff, RZ, 0xc0, !PT ;  /* 0xffff7fff1d1d7812 */ /* 0x000fe200078ec0ff */
[----:B------:R-:W-:Y:S01]  /*8e80*/  IMAD.IADD R2, R2, 0x1, R3 ;  /* 0x0000000102027824 */ /* 0x000fe200078e0203 */
[----:B------:R-:W-:Y:S01]  /*8e90*/  LOP3.LUT R0, R27, 0x1f8, RZ, 0xc0, !PT ;  /* 0x000001f81b007812 */ /* 0x000fe200078ec0ff */
[----:B------:R-:W-:Y:S01]  /*8ea0*/  IMAD.SHL.U32 R3, R19, 0x10, RZ ;  /* 0x0000001013037824 */ /* 0x000fe200078e00ff */
[----:B------:R-:W-:Y:S01]  /*8eb0*/  @P0 LOP3.LUT R16, R16, 0x4, RZ, 0xfc, !PT ;  /* 0x0000000410100812 */ /* 0x000fe200078efcff */
[----:B------:R-:W-:Y:S01]  /*8ec0*/  UIMAD UR38, UR38, UR6, URZ ;  /* 0x00000006262672a4 */ /* 0x000fe2000f8e023f */
[----:B------:R-:W-:Y:S01]  /*8ed0*/  ISETP.GE.AND P0, PT, R7, UR9, PT ;  /* 0x0000000907007c0c */ /* 0x000fe2000bf06270 */
[----:B------:R-:W-:Y:S01]  /*8ee0*/  UIADD3 UR40, UR4, -0x2, URZ ;  /* 0xfffffffe04287890 */ /* 0x000fe2000fffe03f */
[----:B------:R-:W-:-:S02]  /*8ef0*/  LOP3.LUT R16, R16, 0xbfffffff, RZ, 0xc0, !PT ;  /* 0xbfffffff10107812 */ /* 0x000fc400078ec0ff */
[C---:B------:R-:W-:Y:S02]  /*8f00*/  ISETP.LT.OR P3, PT, R35.reuse, 0x1, P0 ;  /* 0x000000012300780c */ /* 0x040fe40000761670 */
[C---:B------:R-:W-:Y:S02]  /*8f10*/  ISETP.LT.OR P2, PT, R35.reuse, 0x11, P0 ;  /* 0x000000112300780c */ /* 0x040fe40000741670 */
[----:B------:R-:W-:Y:S02]  /*8f20*/  ISETP.LT.OR P1, PT, R35, 0x21, P0 ;  /* 0x000000212300780c */ /* 0x000fe40000721670 */
[----:B------:R-:W-:Y:S02]  /*8f30*/  LOP3.LUT R0, R0, 0x38, R19, 0x78, !PT ;  /* 0x0000003800007812 */ /* 0x000fe400078e7813 */
[----:B------:R-:W-:Y:S01]  /*8f40*/  LOP3.LUT R30, R36, 0x70, R3, 0xf8, !PT ;  /* 0x00000070241e7812 */ /* 0x000fe200078ef803 */
[----:B------:R-:W-:Y:S01]  /*8f50*/  IMAD.U32 R3, RZ, RZ, UR5 ;  /* 0x00000005ff037e24 */ /* 0x000fe2000f8e00ff */
[----:B------:R-:W-:-:S03]  /*8f60*/  LOP3.LUT R27, R0, 0x200, R27, 0xf8, !PT ;  /* 0x00000200001b7812 */ /* 0x000fc600078ef81b */
[----:B------:R-:W-:Y:S01]  /*8f70*/  @P3 LOP3.LUT R29, R29, 0x8000, RZ, 0xfc, !PT ;  /* 0x000080001d1d3812 */ /* 0x000fe200078efcff */
[----:B------:R-:W-:Y:S01]  /*8f80*/  IMAD R0, R3, 0x60, R30 ;  /* 0x0000006003007824 */ /* 0x000fe200078e021e */
[----:B------:R-:W-:Y:S02]  /*8f90*/  ISETP.LT.OR P3, PT, R35, 0x31, P0 ;  /* 0x000000312300780c */ /* 0x000fe40000761670 */
[----:B------:R-:W-:Y:S02]  /*8fa0*/  LOP3.LUT R29, R29, 0xffffbfff, RZ, 0xc0, !PT ;  /* 0xffffbfff1d1d7812 */ /* 0x000fe400078ec0ff */
[----:B------:R1:W-:Y:S01]  /*8fb0*/  STL [R1+0xc], R0 ;  /* 0x00000c0001007387 */ /* 0x0003e20000100800 */
[----:B------:R-:W-:Y:S02]  /*8fc0*/  LEA R8, R27, UR37, 0x1 ;  /* 0x000000251b087c11 */ /* 0x000fe4000f8e08ff */
[----:B------:R-:W-:Y:S02]  /*8fd0*/  @P2 LOP3.LUT R29, R29, 0x4000, RZ, 0xfc, !PT ;  /* 0x000040001d1d2812 */ /* 0x000fe400078efcff */
[----:B------:R-:W-:-:S02]  /*8fe0*/  ISETP.LT.OR P2, PT, R35, 0x41, P0 ;  /* 0x000000412300780c */ /* 0x000fc40000741670 */
[----:B------:R-:W-:-:S04]  /*8ff0*/  LOP3.LUT R29, R29, 0xffffdfff, RZ, 0xc0, !PT ;  /* 0xffffdfff1d1d7812 */ /* 0x000fc800078ec0ff */
[----:B------:R-:W-:Y:S02]  /*9000*/  @P1 LOP3.LUT R29, R29, 0x2000, RZ, 0xfc, !PT ;  /* 0x000020001d1d1812 */ /* 0x000fe400078efcff */
[----:B------:R-:W-:Y:S02]  /*9010*/  ISETP.LT.OR P1, PT, R35, 0x51, P0 ;  /* 0x000000512300780c */ /* 0x000fe40000721670 */
        /* <DEDUP_REMOVED lines=23> */
[----:B------:R-:W-:Y:S02]  /*9190*/  LOP3.LUT R29, R29, 0xfffbffff, RZ, 0xc0, !PT ;  /* 0xfffbffff1d1d7812 */ /* 0x000fe400078ec0ff */
[----:B------:R-:W-:Y:S02]  /*91a0*/  @P2 LOP3.LUT R16, R16, 0x40000000, RZ, 0xfc, !PT ;  /* 0x4000000010102812 */ /* 0x000fe400078efcff */
[----:B------:R-:W-:Y:S02]  /*91b0*/  @P1 LOP3.LUT R29, R29, 0x40000, RZ, 0xfc, !PT ;  /* 0x000400001d1d1812 */ /* 0x000fe400078efcff */
[----:B------:R-:W-:Y:S02]  /*91c0*/  ISETP.LT.OR P2, PT, R35, 0x11, !P0 ;  /* 0x000000112300780c */ /* 0x000fe40004741670 */
[----:B------:R-:W-:Y:S02]  /*91d0*/  LOP3.LUT R29, R29, 0xffffff7f, RZ, 0xc0, !PT ;  /* 0xffffff7f1d1d7812 */ /* 0x000fe400078ec0ff */
[----:B------:R-:W-:-:S02]  /*91e0*/  ISETP.LT.OR P1, PT, R35, 0x21, !P0 ;  /* 0x000000212300780c */ /* 0x000fc40004721670 */
[----:B------:R-:W-:Y:S02]  /*91f0*/  @P3 LOP3.LUT R29, R29, 0x80, RZ, 0xfc, !PT ;  /* 0x000000801d1d3812 */ /* 0x000fe400078efcff */
[----:B------:R-:W-:Y:S02]  /*9200*/  ISETP.LT.OR P3, PT, R35, 0x31, !P0 ;  /* 0x000000312300780c */ /* 0x000fe40004761670 */
[----:B------:R-:W-:Y:S02]  /*9210*/  LOP3.LUT R29, R29, 0xffffffbf, RZ, 0xc0, !PT ;  /* 0xffffffbf1d1d7812 */ /* 0x000fe400078ec0ff */
[----:B------:R-:W-:Y:S02]  /*9220*/  LOP3.LUT R16, R16, 0xdfffffff, RZ, 0xc0, !PT ;  /* 0xdfffffff10107812 */ /* 0x000fe400078ec0ff */
[----:B------:R-:W-:Y:S02]  /*9230*/  @P2 LOP3.LUT R29, R29, 0x40, RZ, 0xfc, !PT ;  /* 0x000000401d1d2812 */ /* 0x000fe400078efcff */
[----:B------:R-:W-:-:S02]  /*9240*/  ISETP.LT.OR P2, PT, R35, 0x41, !P0 ;  /* 0x000000412300780c */ /* 0x000fc40004741670 */
        /* <DEDUP_REMOVED lines=19> */
[----:B------:R-:W-:-:S03]  /*9380*/  LOP3.LUT R29, R29, 0xfffffffe, RZ, 0xc0, !PT ;  /* 0xfffffffe1d1d7812 */ /* 0x000fc600078ec0ff */
[----:B------:R-:W-:Y:S02]  /*9390*/  @P3 LOP3.LUT R16, R16, 0x80000000, RZ, 0xfc, !PT ;  /* 0x8000000010103812 */ /* 0x000fe400078efcff */
[----:B------:R-:W-:Y:S02]  /*93a0*/  @P1 LOP3.LUT R29, R29, 0x1, RZ, 0xfc, !PT ;  /* 0x000000011d1d1812 */ /* 0x000fe400078efcff */
[----:B------:R-:W-:Y:S02]  /*93b0*/  ISETP.LT.OR P1, PT, R35, 0x51, !P0 ;  /* 0x000000512300780c */ /* 0x000fe40004721670 */
[----:B------:R-:W-:Y:S02]  /*93c0*/  ISETP.GE.AND P0, PT, R0, UR36, PT ;  /* 0x0000002400007c0c */ /* 0x000fe4000bf06270 */
[----:B------:R-:W-:Y:S02]  /*93d0*/  LOP3.LUT R16, R16, 0xefffffff, RZ, 0xc0, !PT ;  /* 0xefffffff10107812 */ /* 0x000fe400078ec0ff */
[----:B------:R-:W-:-:S02]  /*93e0*/  ISETP.LT.U32.AND P0, PT, R30, 0x60, !P0 ;  /* 0x000000601e00780c */ /* 0x000fc40004701070 */
[----:B------:R-:W-:Y:S02]  /*93f0*/  @P2 LOP3.LUT R16, R16, 0x10000000, RZ, 0xfc, !PT ;  /* 0x1000000010102812 */ /* 0x000fe400078efcff */
[----:B------:R-:W-:Y:S02]  /*9400*/  ISETP.GE.AND P2, PT, R4, UR11, PT ;  /* 0x0000000b04007c0c */ /* 0x000fe4000bf46270 */
[----:B------:R-:W-:Y:S02]  /*9410*/  LOP3.LUT R16, R16, 0xffefffff, RZ, 0xc0, !PT ;  /* 0xffefffff10107812 */ /* 0x000fe400078ec0ff */
[----:B------:R-:W-:-:S04]  /*9420*/  LOP3.LUT R29, R29, 0xfffeffff, RZ, 0xc0, !PT ;  /* 0xfffeffff1d1d7812 */ /* 0x000fc800078ec0ff */
[----:B------:R-:W-:Y:S02]  /*9430*/  @P1 LOP3.LUT R29, R29, 0x10000, RZ, 0xfc, !PT ;  /* 0x000100001d1d1812 */ /* 0x000fe400078efcff */
[----:B------:R-:W-:Y:S02]  /*9440*/  @P0 LOP3.LUT R16, R16, 0x100000, RZ, 0xfc, !PT ;  /* 0x0010000010100812 */ /* 0x000fe400078efcff */
[----:B------:R-:W-:Y:S02]  /*9450*/  ISETP.GE.AND P1, PT, R5, UR11, PT ;  /* 0x0000000b05007c0c */ /* 0x000fe4000bf26270 */
[----:B------:R-:W-:Y:S02]  /*9460*/  LOP3.LUT R16, R16, 0xfffdffff, RZ, 0xc0, !PT ;  /* 0xfffdffff10107812 */ /* 0x000fe400078ec0ff */
[----:B------:R-:W-:Y:S02]  /*9470*/  ISETP.GE.AND P0, PT, R6, UR11, PT ;  /* 0x0000000b06007c0c */ /* 0x000fe4000bf06270 */
[----:B------:R-:W-:-:S02]  /*9480*/  @P2 LOP3.LUT R16, R16, 0x20000, RZ, 0xfc, !PT ;  /* 0x0002000010102812 */ /* 0x000fc400078efcff */
        /* <DEDUP_REMOVED lines=31> */
.L_x_9288:
[----:B0-----:R-:W0:Y:S01]  /*9680*/  LDC R0, c[0x0][0xd38] ;  /* 0x00034e00ff007b82 */ /* 0x001e220000000800 */
[----:B------:R-:W-:Y:S01]  /*9690*/  MOV R24, R37 ;  /* 0x0000002500187202 */ /* 0x000fe20000000f00 */
[----:B------:R-:W-:Y:S05]  /*96a0*/  YIELD ;  /* 0x0000000000007946 */ /* 0x000fea0003800000 */
[----:B------:R-:W-:Y:S01]  /*96b0*/  ULDC.64 UR4, c[0x0][0xb20] ;  /* 0x0002c80000047ab9 */ /* 0x000fe20000000a00 */
[----:B------:R-:W-:Y:S01]  /*96c0*/  IMAD.MOV.U32 R33, RZ, RZ, RZ ;  /* 0x000000ffff217224 */ /* 0x000fe200078e00ff */
[----:B0-----:R-:W-:-:S13]  /*96d0*/  ISETP.NE.AND P0, PT, R0, 0x1, PT ;  /* 0x000000010000780c */ /* 0x001fda0003f05270 */
[----:B------:R-:W0:Y:S08]  /*96e0*/  @P0 LDC R0, c[0x0][0xd3c] ;  /* 0x00034f00ff000b82 */ /* 0x000e300000000800 */
[----:B-1----:R-:W1:Y:S01]  /*96f0*/  @P0 LDC R3, c[0x0][0xd40] ;  /* 0x00035000ff030b82 */ /* 0x002e620000000800 */
[----:B0-----:R-:W-:-:S05]  /*9700*/  @P0 IMAD.HI.U32 R0, R37, R0, RZ ;  /* 0x0000000025000227 */ /* 0x001fca00078e00ff */
[----:B-1----:R-:W-:Y:S02]  /*9710*/  @P0 SHF.R.U32.HI R24, RZ, R3, R0 ;  /* 0x00000003ff180219 */ /* 0x002fe40000011600 */
        /* <DEDUP_REMOVED lines=14> */
[----:B0-2---:R-:W-:Y:S05]  /*9800*/  @!P0 BRA `(.L_x_9252) ;  /* 0x0000000000408947 */ /* 0x005fea0003800000 */
[----:B------:R-:W-:Y:S01]  /*9810*/  MOV R2, 0x0 ;  /* 0x0000000000027802 */ /* 0x000fe20000000f00 */
[----:B------:R-:W-:Y:S01]  /*9820*/  ULDC.64 UR4, c[0x4][0xf0] ;  /* 0x01003c0000047ab9 */ /* 0x000fe20000000a00 */
[----:B------:R-:W-:Y:S01]  /*9830*/  ULDC.64 UR6, c[0x4][0xf8] ;  /* 0x01003e0000067ab9 */ /* 0x000fe20000000a00 */
[----:B------:R-:W-:Y:S02]  /*9840*/  IMAD.U32 R4, RZ, RZ, UR4 ;  /* 0x00000004ff047e24 */ /* 0x000fe4000f8e00ff */
[----:B------:R-:W-:Y:S01]  /*9850*/  IMAD.U32 R5, RZ, RZ, UR5 ;  /* 0x00000005ff057e24 */ /* 0x000fe2000f8e00ff */
[----:B------:R-:W0:Y:S01]  /*9860*/  LDC.64 R2, c[0x4][R2] ;  /* 0x0100000002027b82 */ /* 0x000e220000000a00 */
[----:B------:R-:W-:Y:S01]  /*9870*/  ULDC.64 UR4, c[0x4][0x8] ;  /* 0x0100020000047ab9 */ /* 0x000fe20000000a00 */
[----:B------:R-:W-:Y:S01]  /*9880*/  IMAD.U32 R6, RZ, RZ, UR6 ;  /* 0x00000006ff067e24 */ /* 0x000fe2000f8e00ff */
[----:B------:R-:W-:Y:S01]  /*9890*/  MOV R10, UR4 ;  /* 0x00000004000a7c02 */ /* 0x000fe20008000f00 */
[----:B------:R-:W-:-:S02]  /*98a0*/  IMAD.U32 R7, RZ, RZ, UR7 ;  /* 0x00000007ff077e24 */ /* 0x000fc4000f8e00ff */
[----:B------:R-:W-:Y:S02]  /*98b0*/  IMAD.U32 R11, RZ, RZ, UR5 ;  /* 0x00000005ff0b7e24 */ /* 0x000fe4000f8e00ff */
[----:B------:R-:W-:Y:S02]  /*98c0*/  IMAD.MOV.U32 R8, RZ, RZ, 0x70 ;  /* 0x00000070ff087424 */ /* 0x000fe400078e00ff */
[----:B------:R-:W-:Y:S02]  /*98d0*/  IMAD.MOV.U32 R12, RZ, RZ, 0x1 ;  /* 0x00000001ff0c7424 */ /* 0x000fe400078e00ff */
[----:B------:R-:W-:-:S07]  /*98e0*/  IMAD.MOV.U32 R13, RZ, RZ, RZ ;  /* 0x000000ffff0d7224 */ /* 0x000fce00078e00ff */
[----:B------:R-:W-:-:S07]  /*98f0*/  LEPC R20, `(.L_x_9252) ;  /* 0x000000001014794e */ /* 0x000fce0000000000 */
[----:B0----5:R-:W-:Y:S05]  /*9900*/  CALL.ABS.NOINC R2 ;  /* 0x0000000002007343 */ /* 0x021fea0003c00000 */
.L_x_9252:
        /* <DEDUP_REMOVED lines=20> */
.L_x_9254:
[----:B------:R0:W1:Y:S01]  /*9a50*/  LDC.64 R2, c[0x4][R17] ;  /* 0x0100000011027b82 */ /* 0x0000620000000a00 */
[----:B------:R-:W-:Y:S01]  /*9a60*/  ULDC.64 UR4, c[0x4][0xf0] ;  /* 0x01003c0000047ab9 */ /* 0x000fe20000000a00 */
[----:B------:R-:W-:Y:S01]  /*9a70*/  ULDC.64 UR6, c[0x4][0xf8] ;  /* 0x01003e0000067ab9 */ /* 0x000fe20000000a00 */
[----:B------:R-:W-:Y:S01]  /*9a80*/  MOV R4, UR4 ;  /* 0x0000000400047c02 */ /* 0x000fe20008000f00 */
        /* <DEDUP_REMOVED lines=11> */
.L_x_9253:
        /* <DEDUP_REMOVED lines=13> */
.L_x_9306:
        /* <DEDUP_REMOVED lines=19> */
[----:B------:R-:W-:-:S05]  /*9d40*/  @P1 IMAD.WIDE.U32 R2, R32, R6, R2 ;  /* 0x0000000620021225 */ /* 0x000fca00078e0002 */
[----:B------:R-:W-:Y:S02]  /*9d50*/  @P1 IADD3 R0, R3, R7, RZ ;  /* 0x0000000703001210 */ /* 0x000fe40007ffe0ff */
[----:B--2---:R-:W-:-:S04]  /*9d60*/  @P1 LEA R4, P0, R2, R4, 0x2 ;  /* 0x0000000402041211 */ /* 0x004fc800078010ff */
        /* <DEDUP_REMOVED lines=11> */
.L_x_9256:
[----:B------:R-:W-:Y:S01]  /*9e20*/  LEA R17, R18, UR37, 0x3 ;  /* 0x0000002512117c11 */ /* 0x000fe2000f8e18ff */
[----:B------:R-:W-:Y:S01]  /*9e30*/  BSSY B0, `(.L_x_9257) ;  /* 0x0000004000007945 */ /* 0x000fe20003800000 */
[----:B------:R-:W-:-:S04]  /*9e40*/  SHF.L.U32 R0, R28, 0x1f, RZ ;  /* 0x0000001f1c007819 */ /* 0x000fc800000006ff */
[----:B------:R-:W0:Y:S02]  /*9e50*/  SYNCS.PHASECHK.TRANS64.TRYWAIT P0, [R17+URZ+0x32440], R0 ;  /* 0x03244000110075a7 */ /* 0x000e24000800017f */
[----:B0-----:R-:W-:Y:S05]  /*9e60*/  @!P0 BRA `(.L_x_9258) ;  /* 0x0000003800ac8947 */ /* 0x001fea0003800000 */
.L_x_9307:
[----:B------:R-:W-:Y:S05]  /*9e70*/  BSYNC B0 ;  /* 0x0000000000007941 */ /* 0x000fea0003800000 */
.L_x_9257:
[----:B0-----:R-:W-:Y:S01]  /*9e80*/  SHF.R.S32.HI R0, RZ, 0x1f, R25 ;  /* 0x0000001fff007819 */ /* 0x001fe20000011419 */
[----:B------:R-:W0:Y:S01]  /*9e90*/  S2R R20, SR_TID.X ;  /* 0x0000000000147919 */ /* 0x000e220000002100 */
[----:B------:R-:W-:Y:S01]  /*9ea0*/  ULDC.64 UR4, c[0x0][0x300] ;  /* 0x0000c00000047ab9 */ /* 0x000fe20000000a00 */
[----:B-----5:R-:W-:Y:S01]  /*9eb0*/  SHF.R.S32.HI R4, RZ, 0x1f, R23 ;  /* 0x0000001fff047819 */ /* 0x020fe20000011417 */
[----:B------:R-:W-:Y:S01]  /*9ec0*/  IMAD.WIDE.U32 R2, R25, UR4, RZ ;  /* 0x0000000419027c25 */ /* 0x000fe2000f8e00ff */
[----:B------:R1:W-:Y:S01]  /*9ed0*/  STL [R1], R0 ;  /* 0x0000000001007387 */ /* 0x0003e20000100800 */
[----:B------:R-:W-:-:S03]  /*9ee0*/  LOP3.LUT P1, RZ, R16, 0x1, RZ, 0xc0, !PT ;  /* 0x0000000110ff7812 */ /* 0x000fc6000782c0ff */
[----:B------:R2:W-:Y:S01]  /*9ef0*/  STL [R1+0x4], R4 ;  /* 0x0000040401007387 */ /* 0x0005e20000100800 */
[----:B-1----:R-:W-:-:S04]  /*9f00*/  IMAD R0, R0, UR4, RZ ;  /* 0x0000000400007c24 */ /* 0x002fc8000f8e02ff */
        /* <DEDUP_REMOVED lines=8> */
[----:B0-----:R-:W-:Y:S01]  /*9f90*/  SHF.L.U32 R20, R20, 0x3, RZ ;  /* 0x0000000314147819 */ /* 0x001fe200000006ff */
[----:B------:R-:W-:Y:S02]  /*9fa0*/  IMAD R0, R31, UR4, RZ ;  /* 0x000000041f007c24 */ /* 0x000fe4000f8e02ff */
[----:B------:R-:W-:Y:S01]  /*9fb0*/  IMAD.WIDE.U32 R2, R19, UR4, R2 ;  /* 0x0000000413027c25 */ /* 0x000fe2000f8e0002 */
[----:B------:R-:W-:-:S03]  /*9fc0*/  LOP3.LUT R20, R20, 0x38, RZ, 0xc0, !PT ;  /* 0x0000003814147812 */ /* 0x000fc600078ec0ff */
[----:B------:R-:W-:Y:S01]  /*9fd0*/  IMAD R5, R19, UR5, R0 ;  /* 0x0000000513057c24 */ /* 0x000fe2000f8e0200 */
[----:B------:R-:W-:Y:S01]  /*9fe0*/  ULDC.64 UR4, c[0x0][0x2e8] ;  /* 0x0000ba0000047ab9 */ /* 0x000fe20000000a00 */
[----:B--2---:R-:W-:Y:S01]  /*9ff0*/  IMAD R4, R18, 0x1800, R27 ;  /* 0x0000180012047824 */ /* 0x004fe200078e021b */
[----:B------:R-:W-:Y:S01]  /*a000*/  LEA R0, P0, R2, UR4, 0x1 ;  /* 0x0000000402007c11 */ /* 0x000fe2000f8008ff */
[----:B------:R-:W-:Y:S01]  /*a010*/  IMAD.IADD R5, R3, 0x1, R5 ;  /* 0x0000000103057824 */ /* 0x000fe200078e0205 */
[----:B------:R-:W-:-:S04]  /*a020*/  UMOV UR4, 0xffffffff ;  /* 0xffffffff00047882 */ /* 0x000fc80000000000 */
        /* <DEDUP_REMOVED lines=19> */
[----:B------:R-:W0:Y:S02]  /*a160*/  SHFL.IDX PT, R14, R0, 0x2, 0x181f ;  /* 0x00581f00000e7f89 */ /* 0x000e2400000e0000 */
[----:B------:R-:W-:Y:S02]  /*a170*/  @P5 IMAD.X R6, RZ, RZ, R6, P0 ;  /* 0x000000ffff065224 */ /* 0x000fe400000e0606 */
[----:B------:R-:W-:Y:S02]  /*a180*/  @P5 IMAD.MOV.U32 R2, RZ, RZ, R11 ;  /* 0x000000ffff025224 */ /* 0x000fe400078e000b */
[----:B------:R-:W-:-:S05]  /*a190*/  @P5 IMAD.MOV.U32 R3, RZ, RZ, R6 ;  /* 0x000000ffff035224 */ /* 0x000fca00078e0006 */
[----:B------:R1:W-:Y:S01]  /*a1a0*/  @P5 LDGSTS.E.BYPASS.LTC128B.128 [R12+0x1cc00], desc[UR48][R2.64], !P1 ;  /* 0x1cc00000020c5fae */ /* 0x0003e2000c901d70 */
[----:B0-----:R-:W-:-:S03]  /*a1b0*/  @P4 LEA R10, P0, R20, R14, 0x1 ;  /* 0x0000000e140a4211 */ /* 0x001fc600078008ff */
[----:B-1----:R-:W-:Y:S01]  /*a1c0*/  SHFL.IDX PT, R2, R5, 0x4, 0x181f ;  /* 0x00981f0005027f89 */ /* 0x002fe200000e0000 */
[----:B------:R-:W-:-:S03]  /*a1d0*/  @P4 LEA R12, R4, UR37, 0x1 ;  /* 0x00000025040c4c11 */ /* 0x000fc6000f8e08ff */
[----:B------:R-:W0:Y:S01]  /*a1e0*/  SHFL.IDX PT, R14, R0, 0x3, 0x181f ;  /* 0x00781f00000e7f89 */ /* 0x000e2200000e0000 */
[----:B------:R-:W-:-:S03]  /*a1f0*/  @P4 IMAD.X R9, RZ, RZ, R9, P0 ;  /* 0x000000ffff094224 */ /* 0x000fc600000e0609 */
[----:B------:R-:W-:Y:S01]  /*a200*/  SHFL.IDX PT, R5, R5, 0x5, 0x181f ;  /* 0x00b81f0005057f89 */ /* 0x000fe200000e0000 */
[----:B------:R-:W-:Y:S01]  /*a210*/  @P4 IMAD.MOV.U32 R3, RZ, RZ, R9 ;  /* 0x000000ffff034224 */ /* 0x000fe200078e0009 */
[----:B------:R-:W-:Y:S02]  /*a220*/  @P3 LEA R9, R4, UR37, 0x1 ;  /* 0x0000002504093c11 */ /* 0x000fe4000f8e08ff */
[C---:B0-----:R-:W-:Y:S02]  /*a230*/  @P3 LEA R8, P0, R20.reuse, R14, 0x1 ;  /* 0x0000000e14083211 */ /* 0x041fe400078008ff */
[----:B------:R-:W0:Y:S03]  /*a240*/  SHFL.IDX PT, R14, R0, 0x4, 0x181f ;  /* 0x00981f00000e7f89 */ /* 0x000e2600000e0000 */
[----:B------:R-:W-:Y:S01]  /*a250*/  @P3 IMAD.X R7, RZ, RZ, R7, P0 ;  /* 0x000000ffff073224 */ /* 0x000fe200000e0607 */
[----:B0-----:R-:W-:-:S02]  /*a260*/  @P2 LEA R6, P0, R20, R14, 0x1 ;  /* 0x0000000e14062211 */ /* 0x001fc400078008ff */
[----:B------:R0:W1:Y:S02]  /*a270*/  SHFL.IDX PT, R14, R0, 0x5, 0x181f ;  /* 0x00b81f00000e7f89 */ /* 0x00006400000e0000 */
[----:B------:R-:W-:Y:S01]  /*a280*/  @P2 IADD3.X R11, RZ, R2, RZ, P0, !PT ;  /* 0x00000002ff0b2210 */ /* 0x000fe200007fe4ff */
        /* <DEDUP_REMOVED lines=9> */
.L_x_9321:
[----:B------:R-:W-:-:S13]  /*a320*/  ISETP.GE.AND P2, PT, R35, 0x51, PT ;  /* 0x000000512300780c */ /* 0x000fda0003f46270 */
[----:B0-----:R-:W-:-:S04]  /*a330*/  @P2 LEA R2, P0, R20, R14, 0x1 ;  /* 0x0000000e14022211 */ /* 0x001fc800078008ff */
[----:B------:R-:W-:Y:S02]  /*a340*/  @P2 IADD3.X R3, RZ, R5, RZ, P0, !PT ;  /* 0x00000005ff032210 */ /* 0x000fe400007fe4ff */
[----:B------:R-:W-:Y:S02]  /*a350*/  @P2 LEA R5, R4, UR37, 0x1 ;  /* 0x0000002504052c11 */ /* 0x000fe4000f8e08ff */
[----:B------:R-:W-:-:S03]  /*a360*/  PLOP3.LUT P0, PT, PT, PT, PT, 0x80, 0x0 ;  /* 0x000000000000781c */ /* 0x000fc60003f0f070 */
[----:B------:R-:W-:Y:S01]  /*a370*/  @!PT LDS RZ, [RZ] ;  /* 0x00000000fffff984 */ /* 0x000fe20000000800 */
[----:B------:R-:W-:Y:S01]  /*a380*/  @!PT LDS RZ, [RZ] ;  /* 0x00000000fffff984 */ /* 0x000fe20000000800 */
[----:B------:R-:W-:Y:S01]  /*a390*/  @!PT LDS RZ, [RZ] ;  /* 0x00000000fffff984 */ /* 0x000fe20000000800 */
[----:B------:R0:W-:Y:S01]  /*a3a0*/  @P2 LDGSTS.E.BYPASS.LTC128B.128 [R5+0x1ec00], desc[UR48][R2.64], !P1 ;  /* 0x1ec0000002052fae */ /* 0x0001e2000c901d70 */
[----:B------:R-:W-:-:S09]  /*a3b0*/  NOP ;  /* 0x0000000000007918 */ /* 0x000fd20000000000 */
.L_x_9260:
        /* <DEDUP_REMOVED lines=11> */
.L_x_9261:
[----:B------:R1:W-:Y:S02]  /*a470*/  SYNCS.ARRIVE.TRANS64.A1T0 RZ, [R17+URZ+0x32430], RZ ;  /* 0x032430ff11ff79a7 */ /* 0x0003e4000810003f */
[----:B------:R-:W-:Y:S05]  /*a480*/  WARPSYNC.ALL ;  /* 0x0000000000007948 */ /* 0x000fea0003800000 */
[----:B------:R-:W-:Y:S01]  /*a490*/  UIADD3 UR4, UR37, 0x18400, URZ ;  /* 0x0001840025047890 */ /* 0x000fe2000fffe03f */
[----:B------:R-:W-:-:S03]  /*a4a0*/  SHF.R.S32.HI R26, RZ, 0x1f, R22 ;  /* 0x0000001fff1a7819 */ /* 0x000fc60000011416 */
        /* <DEDUP_REMOVED lines=20> */
.L_x_9262:
[----:B------:R-:W2:Y:S01]  /*a5f0*/  LDC R6, c[0x0][0x448] ;  /* 0x00011200ff067b82 */ /* 0x000ea20000000800 */
[----:B------:R-:W-:Y:S01]  /*a600*/  IMAD.MOV R0, RZ, RZ, -R24 ;  /* 0x000000ffff007224 */ /* 0x000fe200078e0a18 */
[----:B------:R-:W-:Y:S01]  /*a610*/  ULDC UR4, c[0x0][0xd38] ;  /* 0x00034e0000047ab9 */ /* 0x000fe20000000800 */
[----:B------:R-:W-:Y:S02]  /*a620*/  LOP3.LUT R16, R16, 0xfff7ffff, RZ, 0xc0, !PT ;  /* 0xfff7ffff10107812 */ /* 0x000fe400078ec0ff */
[----:B------:R-:W-:Y:S01]  /*a630*/  IMAD R0, R0, UR4, R37 ;  /* 0x0000000400007c24 */ /* 0x000fe2000f8e0225 */
[----:B------:R-:W-:-:S03]  /*a640*/  ULDC.64 UR4, c[0x0][0x2d8] ;  /* 0x0000b60000047ab9 */ /* 0x000fc60000000a00 */
[----:B------:R-:W-:-:S05]  /*a650*/  IMAD.SHL.U32 R0, R0, 0x80, RZ ;  /* 0x0000008000007824 */ /* 0x000fca00078e00ff */
[----:B------:R-:W-:-:S05]  /*a660*/  LOP3.LUT R24, R30, R0, RZ, 0xfc, !PT ;  /* 0x000000001e187212 */ /* 0x000fca00078efcff */
[----:B------:R-:W-:Y:S01]  /*a670*/  IMAD.MOV.U32 R4, RZ, RZ, R24 ;  /* 0x000000ffff047224 */ /* 0x000fe200078e0018 */
[----:B--2---:R-:W-:-:S13]  /*a680*/  ISETP.NE.AND P0, PT, R6, 0x1, PT ;  /* 0x000000010600780c */ /* 0x004fda0003f05270 */
[----:B0-----:R-:W0:Y:S01]  /*a690*/  @P0 LDC R3, c[0x0][0x44c] ;  /* 0x00011300ff030b82 */ /* 0x001e220000000800 */
[----:B------:R-:W-:-:S04]  /*a6a0*/  @P0 LOP3.LUT R16, R16, 0x80000, RZ, 0xfc, !PT ;  /* 0x0008000010100812 */ /* 0x000fc800078efcff */
[----:B------:R-:W-:-:S03]  /*a6b0*/  LOP3.LUT P1, RZ, R16, 0x4000000, RZ, 0xc0, !PT ;  /* 0x0400000010ff7812 */ /* 0x000fc6000782c0ff */
[----:B------:R-:W2:Y:S01]  /*a6c0*/  @P0 LDC R5, c[0x0][0x450] ;  /* 0x00011400ff050b82 */ /* 0x000ea20000000800 */
[----:B0-----:R-:W-:-:S05]  /*a6d0*/  @P0 IMAD.HI.U32 R2, R24, R3, RZ ;  /* 0x0000000318020227 */ /* 0x001fca00078e00ff */
[----:B--2---:R-:W-:Y:S01]  /*a6e0*/  @P0 SHF.R.U32.HI R4, RZ, R5, R2 ;  /* 0x00000005ff040219 */ /* 0x004fe20000011602 */
[----:B------:R-:W-:-:S04]  /*a6f0*/  IMAD R2, R31, UR4, RZ ;  /* 0x000000041f027c24 */ /* 0x000fc8000f8e02ff */
        /* <DEDUP_REMOVED lines=9> */
[----:B------:R-:W-:Y:S02]  /*a790*/  IMAD.MOV R5, RZ, RZ, -R4 ;  /* 0x000000ffff057224 */ /* 0x000fe400078e0a04 */
[----:B------:R-:W-:-:S04]  /*a7a0*/  IMAD.WIDE.U32 R2, R4, UR4, R2 ;  /* 0x0000000404027c25 */ /* 0x000fc8000f8e0002 */
[----:B------:R-:W-:Y:S01]  /*a7b0*/  IMAD R5, R6, R5, R24 ;  /* 0x0000000506057224 */ /* 0x000fe200078e0218 */
        /* <DEDUP_REMOVED lines=15> */
[----:B------:R1:W-:Y:S01]  /*a8b0*/  STL [R1+0x10], R17 ;  /* 0x0000101101007387 */ /* 0x0003e20000100800 */
[----:B------:R-:W-:Y:S01]  /*a8c0*/  IMAD.IADD R0, R36, 0x1, R0 ;  /* 0x0000000124007824 */ /* 0x000fe200078e0200 */
[----:B------:R-:W-:Y:S02]  /*a8d0*/  LOP3.LUT R16, R16, 0xfffff7ff, RZ, 0xc0, !PT ;  /* 0xfffff7ff10107812 */ /* 0x000fe400078ec0ff */
[----:B------:R-:W0:Y:S01]  /*a8e0*/  SHFL.IDX PT, R14, R4, RZ, 0x181f ;  /* 0x00181fff040e7589 */ /* 0x000e2200000e0000 */
[C---:B------:R-:W-:Y:S01]  /*a8f0*/  VIADD R6, R0.reuse, 0x10 ;  /* 0x0000001000067836 */ /* 0x040fe20000000000 */
[C---:B------:R-:W-:Y:S02]  /*a900*/  ISETP.GE.AND P2, PT, R0.reuse, UR38, PT ;  /* 0x0000002600007c0c */ /* 0x040fe4000bf46270 */
[----:B------:R-:W2:Y:S01]  /*a910*/  SHFL.IDX PT, R3, R5, RZ, 0x181f ;  /* 0x00181fff05037589 */ /* 0x000ea200000e0000 */
[----:B------:R-:W-:Y:S02]  /*a920*/  IADD3 R13, R0, 0x40, RZ ;  /* 0x00000040000d7810 */ /* 0x000fe40007ffe0ff */
[----:B------:R-:W-:Y:S01]  /*a930*/  LOP3.LUT R29, R29, 0xffefffff, RZ, 0xc0, !PT ;  /* 0xffefffff1d1d7812 */ /* 0x000fe200078ec0ff */
[----:B-1----:R-:W1:Y:S01]  /*a940*/  S2R R17, SR_TID.X ;  /* 0x0000000000117919 */ /* 0x002e620000002100 */
[----:B------:R-:W-:Y:S01]  /*a950*/  ISETP.GE.AND P4, PT, R13, UR38, PT ;  /* 0x000000260d007c0c */ /* 0x000fe2000bf86270 */
[----:B------:R-:W3:Y:S05]  /*a960*/  SHFL.IDX PT, R10, R4, 0x1, 0x181f ;  /* 0x00381f00040a7f89 */ /* 0x000eea00000e0000 */
[----:B------:R-:W-:Y:S01]  /*a970*/  @P2 LOP3.LUT R16, R16, 0x800, RZ, 0xfc, !PT ;  /* 0x0000080010102812 */ /* 0x000fe200078efcff */
[----:B------:R-:W4:Y:S03]  /*a980*/  SHFL.IDX PT, R2, R5, 0x1, 0x181f ;  /* 0x00381f0005027f89 */ /* 0x000f2600000e0000 */
[----:B------:R-:W-:Y:S01]  /*a990*/  LOP3.LUT R16, R16, 0xfffffbff, RZ, 0xc0, !PT ;  /* 0xfffffbff10107812 */ /* 0x000fe200078ec0ff */
[----:B------:R-:W4:Y:S04]  /*a9a0*/  SHFL.IDX PT, R9, R4, 0x2, 0x181f ;  /* 0x00581f0004097f89 */ /* 0x000f2800000e0000 */
[----:B------:R-:W4:Y:S04]  /*a9b0*/  SHFL.IDX PT, R8, R5, 0x2, 0x181f ;  /* 0x00581f0005087f89 */ /* 0x000f2800000e0000 */
[----:B------:R-:W4:Y:S04]  /*a9c0*/  SHFL.IDX PT, R7, R4, 0x3, 0x181f ;  /* 0x00781f0004077f89 */ /* 0x000f2800000e0000 */
[----:B------:R-:W-:Y:S04]  /*a9d0*/  SHFL.IDX PT, R21, R4, 0x5, 0x181f ;  /* 0x00b81f0004157f89 */ /* 0x000fe800000e0000 */
[----:B------:R-:W-:Y:S01]  /*a9e0*/  SHFL.IDX PT, R15, R4, 0x6, 0x181f ;  /* 0x00d81f00040f7f89 */ /* 0x000fe200000e0000 */
[----:B-1----:R-:W-:-:S05]  /*a9f0*/  IMAD.SHL.U32 R17, R17, 0x8, RZ ;  /* 0x0000000811117824 */ /* 0x002fca00078e00ff */
[----:B------:R-:W-:-:S04]  /*aa00*/  LOP3.LUT R17, R17, 0x38, RZ, 0xc0, !PT ;  /* 0x0000003811117812 */ /* 0x000fc800078ec0ff */
[C---:B0-----:R-:W-:Y:S02]  /*aa10*/  @!P2 LEA R12, P0, R17.reuse, R14, 0x1 ;  /* 0x0000000e110ca211 */ /* 0x041fe400078008ff */
[----:B------:R-:W-:Y:S02]  /*aa20*/  SHFL.IDX PT, R14, R4, 0x4, 0x181f ;  /* 0x00981f00040e7f89 */ /* 0x000fe400000e0000 */
[----:B--2---:R-:W-:Y:S02]  /*aa30*/  @!P2 IADD3.X R3, RZ, R3, RZ, P0, !PT ;  /* 0x00000003ff03a210 */ /* 0x004fe400007fe4ff */
[----:B------:R-:W-:Y:S02]  /*aa40*/  ISETP.GE.AND P2, PT, R6, UR38, PT ;  /* 0x0000002606007c0c */ /* 0x000fe4000bf46270 */
[----:B------:R-:W0:Y:S11]  /*aa50*/  SHFL.IDX PT, R6, R5, 0x3, 0x181f ;  /* 0x00781f0005067f89 */ /* 0x000e3600000e0000 */
[----:B---3--:R-:W-:-:S02]  /*aa60*/  @!P2 LEA R10, P0, R17, R10, 0x1 ;  /* 0x0000000a110aa211 */ /* 0x008fc400078008ff */
[----:B------:R-:W-:-:S03]  /*aa70*/  @P2 LOP3.LUT R16, R16, 0x400, RZ, 0xfc, !PT ;  /* 0x0000040010102812 */ /* 0x000fc600078efcff */
[----:B----4-:R-:W-:Y:S01]  /*aa80*/  @!P2 IMAD.X R11, RZ, RZ, R2, P0 ;  /* 0x000000ffff0ba224 */ /* 0x010fe200000e0602 */
[----:B------:R-:W-:Y:S01]  /*aa90*/  LOP3.LUT R16, R16, 0xfffffdff, RZ, 0xc0, !PT ;  /* 0xfffffdff10107812 */ /* 0x000fe200078ec0ff */
[----:B------:R-:W-:-:S05]  /*aaa0*/  VIADD R2, R0, 0x20 ;  /* 0x0000002000027836 */ /* 0x000fca0000000000 */
[----:B------:R-:W-:Y:S01]  /*aab0*/  ISETP.GE.AND P6, PT, R2, UR38, PT ;  /* 0x0000002602007c0c */ /* 0x000fe2000bfc6270 */
[----:B------:R-:W-:-:S05]  /*aac0*/  VIADD R2, R0, 0x30 ;  /* 0x0000003000027836 */ /* 0x000fca0000000000 */
[----:B------:R-:W-:Y:S02]  /*aad0*/  ISETP.GE.AND P5, PT, R2, UR38, PT ;  /* 0x0000002602007c0c */ /* 0x000fe4000bfa6270 */
[----:B------:R-:W1:Y:S05]  /*aae0*/  SHFL.IDX PT, R2, R5, 0x4, 0x181f ;  /* 0x00981f0005027f89 */ /* 0x000e6a00000e0000 */
[----:B------:R-:W-:Y:S02]  /*aaf0*/  @!P6 LEA R9, P0, R17, R9, 0x1 ;  /* 0x000000091109e211 */ /* 0x000fe400078008ff */
[----:B------:R-:W-:Y:S02]  /*ab00*/  @P6 LOP3.LUT R16, R16, 0x200, RZ, 0xfc, !PT ;  /* 0x0000020010106812 */ /* 0x000fe400078efcff */
[----:B------:R-:W-:Y:S01]  /*ab10*/  @P6 LOP3.LUT R29, R29, 0x100000, RZ, 0xfc, !PT ;  /* 0x001000001d1d6812 */ /* 0x000fe200078efcff */
[----:B------:R-:W-:Y:S01]  /*ab20*/  @!P6 IMAD.X R8, RZ, RZ, R8, P0 ;  /* 0x000000ffff08e224 */ /* 0x000fe200000e0608 */
[----:B------:R-:W-:-:S02]  /*ab30*/  @!P5 LEA R7, P0, R17, R7, 0x1 ;  /* 0x000000071107d211 */ /* 0x000fc400078008ff */
[C---:B------:R-:W-:Y:S02]  /*ab40*/  LOP3.LUT P6, RZ, R16.reuse, 0x800, RZ, 0xc0, !PT ;  /* 0x0000080010ff7812 */ /* 0x040fe400078cc0ff */
[----:B------:R-:W-:Y:S01]  /*ab50*/  LOP3.LUT R16, R16, 0xfffffeff, RZ, 0xc0, !PT ;  /* 0xfffffeff10107812 */ /* 0x000fe200078ec0ff */
[----:B0-----:R-:W-:Y:S01]  /*ab60*/  @!P5 IMAD.X R6, RZ, RZ, R6, P0 ;  /* 0x000000ffff06d224 */ /* 0x001fe200000e0606 */
[----:B------:R-:W-:Y:S02]  /*ab70*/  @!P4 LEA R14, P0, R17, R14, 0x1 ;  /* 0x0000000e110ec211 */ /* 0x000fe400078008ff */
[----:B------:R-:W-:-:S04]  /*ab80*/  @P5 LOP3.LUT R16, R16, 0x100, RZ, 0xfc, !PT ;  /* 0x0000010010105812 */ /* 0x000fc800078efcff */
[----:B------:R-:W-:Y:S01]  /*ab90*/  LOP3.LUT R16, R16, 0xffffff7f, RZ, 0xc0, !PT ;  /* 0xffffff7f10107812 */ /* 0x000fe200078ec0ff */
[----:B-1----:R-:W-:Y:S02]  /*aba0*/  @!P4 IMAD.X R13, RZ, RZ, R2, P0 ;  /* 0x000000ffff0dc224 */ /* 0x002fe400000e0602 */
[----:B------:R-:W-:Y:S01]  /*abb0*/  VIADD R2, R0, 0x50 ;  /* 0x0000005000027836 */ /* 0x000fe20000000000 */
[----:B------:R-:W-:-:S04]  /*abc0*/  @P4 LOP3.LUT R16, R16, 0x80, RZ, 0xfc, !PT ;  /* 0x0000008010104812 */ /* 0x000fc800078efcff */
[----:B------:R-:W-:Y:S01]  /*abd0*/  ISETP.GE.AND P3, PT, R2, UR38, PT ;  /* 0x0000002602007c0c */ /* 0x000fe2000bf66270 */
[----:B------:R-:W-:Y:S01]  /*abe0*/  VIADD R2, R0, 0x60 ;  /* 0x0000006000027836 */ /* 0x000fe20000000000 */
[----:B------:R-:W-:-:S04]  /*abf0*/  LOP3.LUT R16, R16, 0xffffffbf, RZ, 0xc0, !PT ;  /* 0xffffffbf10107812 */ /* 0x000fc800078ec0ff */
[----:B------:R-:W-:Y:S02]  /*ac00*/  ISETP.GE.AND P2, PT, R2, UR38, PT ;  /* 0x0000002602007c0c */ /* 0x000fe4000bf46270 */
[----:B------:R-:W0:Y:S05]  /*ac10*/  SHFL.IDX PT, R2, R5, 0x5, 0x181f ;  /* 0x00b81f0005027f89 */ /* 0x000e2a00000e0000 */
[----:B------:R-:W-:Y:S02]  /*ac20*/  @!P3 LEA R21, P0, R17, R21, 0x1 ;  /* 0x000000151115b211 */ /* 0x000fe400078008ff */
[----:B------:R-:W-:-:S04]  /*ac30*/  @P3 LOP3.LUT R16, R16, 0x40, RZ, 0xfc, !PT ;  /* 0x0000004010103812 */ /* 0x000fc800078efcff */
[----:B------:R-:W-:-:S04]  /*ac40*/  LOP3.LUT R16, R16, 0xffffffdf, RZ, 0xc0, !PT ;  /* 0xffffffdf10107812 */ /* 0x000fc800078ec0ff */
[----:B------:R-:W-:Y:S01]  /*ac50*/  @P2 LOP3.LUT R16, R16, 0x20, RZ, 0xfc, !PT ;  /* 0x0000002010102812 */ /* 0x000fe200078efcff */
[----:B0-----:R-:W-:Y:S01]  /*ac60*/  @!P3 IMAD.X R20, RZ, RZ, R2, P0 ;  /* 0x000000ffff14b224 */ /* 0x001fe200000e0602 */
[----:B------:R-:W-:Y:S01]  /*ac70*/  @!P2 LEA R17, P0, R17, R15, 0x1 ;  /* 0x0000000f1111a211 */ /* 0x000fe200078008ff */
[----:B------:R-:W0:Y:S04]  /*ac80*/  SHFL.IDX PT, R2, R5, 0x6, 0x181f ;  /* 0x00d81f0005027f89 */ /* 0x000e2800000e0000 */
[----:B0-----:R-:W-:Y:S01]  /*ac90*/  @!P2 IMAD.X R15, RZ, RZ, R2, P0 ;  /* 0x000000ffff0fa224 */ /* 0x001fe200000e0602 */
[----:B------:R-:W-:Y:S01]  /*aca0*/  LOP3.LUT P0, RZ, R16, 0x400, RZ, 0xc0, !PT ;  /* 0x0000040010ff7812 */ /* 0x000fe2000780c0ff */
[----:B------:R-:W-:Y:S01]  /*acb0*/  @!P6 IMAD.MOV.U32 R2, RZ, RZ, R12 ;  /* 0x000000ffff02e224 */ /* 0x000fe200078e000c */
[----:B------:R-:W-:-:S05]  /*acc0*/  LEA R12, R27, UR37, 0x1 ;  /* 0x000000251b0c7c11 */ /* 0x000fca000f8e08ff */
[----:B------:R0:W-:Y:S01]  /*acd0*/  @!P6 LDGSTS.E.BYPASS.LTC128B.128 [R12+0x18400], desc[UR48][R2.64], !P1 ;  /* 0x18400000020cefae */ /* 0x0001e2000c901d70 */
[----:B------:R-:W-:-:S05]  /*ace0*/  LOP3.LUT P6, RZ, R29, 0x100000, RZ, 0xc0, !PT ;  /* 0x001000001dff7812 */ /* 0x000fca00078cc0ff */
[----:B0-----:R-:W-:Y:S01]  /*acf0*/  @!P0 MOV R2, R10 ;  /* 0x0000000a00028202 */ /* 0x001fe20000000f00 */
[----:B------:R-:W-:-:S05]  /*ad00*/  @!P0 IMAD.MOV.U32 R3, RZ, RZ, R11 ;  /* 0x000000ffff038224 */ /* 0x000fca00078e000b */
[----:B------:R0:W-:Y:S02]  /*ad10*/  @!P0 LDGSTS.E.BYPASS.LTC128B.128 [R12+0x18c00], desc[UR48][R2.64], !P1 ;  /* 0x18c00000020c8fae */ /* 0x0001e4000c901d70 */
[----:B0-----:R-:W-:Y:S02]  /*ad20*/  @!P6 IMAD.MOV.U32 R2, RZ, RZ, R9 ;  /* 0x000000ffff02e224 */ /* 0x001fe400078e0009 */
[----:B------:R-:W-:-:S05]  /*ad30*/  @!P6 IMAD.MOV.U32 R3, RZ, RZ, R8 ;  /* 0x000000ffff03e224 */ /* 0x000fca00078e0008 */
[----:B------:R0:W-:Y:S02]  /*ad40*/  @!P6 LDGSTS.E.BYPASS.LTC128B.128 [R12+0x19400], desc[UR48][R2.64], !P1 ;  /* 0x19400000020cefae */ /* 0x0001e4000c901d70 */
[----:B0-----:R-:W-:Y:S02]  /*ad50*/  @!P5 IMAD.MOV.U32 R2, RZ, RZ, R7 ;  /* 0x000000ffff02d224 */ /* 0x001fe400078e0007 */
[----:B------:R-:W-:-:S05]  /*ad60*/  @!P5 IMAD.MOV.U32 R3, RZ, RZ, R6 ;  /* 0x000000ffff03d224 */ /* 0x000fca00078e0006 */
[----:B------:R0:W-:Y:S02]  /*ad70*/  @!P5 LDGSTS.E.BYPASS.LTC128B.128 [R12+0x19c00], desc[UR48][R2.64], !P1 ;  /* 0x19c00000020cdfae */ /* 0x0001e4000c901d70 */
[----:B0-----:R-:W-:Y:S01]  /*ad80*/  @!P4 IMAD.MOV.U32 R2, RZ, RZ, R14 ;  /* 0x000000ffff02c224 */ /* 0x001fe200078e000e */
[----:B------:R-:W-:-:S05]  /*ad90*/  @!P4 MOV R3, R13 ;  /* 0x0000000d0003c202 */ /* 0x000fca0000000f00 */
[----:B------:R0:W-:Y:S02]  /*ada0*/  @!P4 LDGSTS.E.BYPASS.LTC128B.128 [R12+0x1a400], desc[UR48][R2.64], !P1 ;  /* 0x1a400000020ccfae */ /* 0x0001e4000c901d70 */
[----:B0-----:R-:W-:Y:S02]  /*adb0*/  @!P3 IMAD.MOV.U32 R2, RZ, RZ, R21 ;  /* 0x000000ffff02b224 */ /* 0x001fe400078e0015 */
[----:B------:R-:W-:-:S05]  /*adc0*/  @!P3 IMAD.MOV.U32 R3, RZ, RZ, R20 ;  /* 0x000000ffff03b224 */ /* 0x000fca00078e0014 */
[----:B------:R0:W-:Y:S02]  /*add0*/  @!P3 LDGSTS.E.BYPASS.LTC128B.128 [R12+0x1ac00], desc[UR48][R2.64], !P1 ;  /* 0x1ac00000020cbfae */ /* 0x0001e4000c901d70 */
[----:B0-----:R-:W-:Y:S02]  /*ade0*/  @!P2 IMAD.MOV.U32 R2, RZ, RZ, R17 ;  /* 0x000000ffff02a224 */ /* 0x001fe400078e0011 */
[----:B------:R0:W5:Y:S01]  /*adf0*/  LDL.LU R17, [R1+0x10] ;  /* 0x0000100001117983 */ /* 0x0001620000300800 */
[----:B------:R-:W-:-:S03]  /*ae00*/  @!P2 IMAD.MOV.U32 R3, RZ, RZ, R15 ;  /* 0x000000ffff03a224 */ /* 0x000fc600078e000f */
[----:B------:R0:W1:Y:S04]  /*ae10*/  SHFL.IDX PT, R14, R4, 0x7, 0x181f ;  /* 0x00f81f00040e7f89 */ /* 0x00006800000e0000 */
[----:B------:R0:W-:Y:S04]  /*ae20*/  @!P2 LDGSTS.E.BYPASS.LTC128B.128 [R12+0x1b400], desc[UR48][R2.64], !P1 ;  /* 0x1b400000020cafae */ /* 0x0001e8000c901d70 */
[----:B------:R-:W2:Y:S02]  /*ae30*/  SHFL.IDX PT, R5, R5, 0x7, 0x181f ;  /* 0x00f81f0005057f89 */ /* 0x000ea400000e0000 */
.L_x_9338:
[----:B0-----:R-:W0:Y:S01]  /*ae40*/  S2R R2, SR_TID.X ;  /* 0x0000000000027919 */ /* 0x001e220000002100 */
[----:B------:R-:W-:Y:S01]  /*ae50*/  VIADD R0, R0, 0x70 ;  /* 0x0000007000007836 */ /* 0x000fe20000000000 */
[----:B------:R-:W-:Y:S02]  /*ae60*/  LEA R4, R27, UR37, 0x1 ;  /* 0x000000251b047c11 */ /* 0x000fe4000f8e08ff */
[----:B------:R-:W-:Y:S02]  /*ae70*/  LOP3.LUT R16, R16, 0xffffdfff, RZ, 0xc0, !PT ;  /* 0xffffdfff10107812 */ /* 0x000fe400078ec0ff */
[----:B------:R-:W-:-:S13]  /*ae80*/  ISETP.GE.AND P2, PT, R0, UR38, PT ;  /* 0x0000002600007c0c */ /* 0x000fda000bf46270 */
[----:B------:R-:W-:Y:S01]  /*ae90*/  @P2 LOP3.LUT R16, R16, 0x2000, RZ, 0xfc, !PT ;  /* 0x0000200010102812 */ /* 0x000fe200078efcff */
[----:B0-----:R-:W-:-:S05]  /*aea0*/  IMAD.SHL.U32 R2, R2, 0x8, RZ ;  /* 0x0000000802027824 */ /* 0x001fca00078e00ff */
[----:B------:R-:W-:-:S04]  /*aeb0*/  LOP3.LUT R2, R2, 0x38, RZ, 0xc0, !PT ;  /* 0x0000003802027812 */ /* 0x000fc800078ec0ff */
[----:B-1----:R-:W-:-:S04]  /*aec0*/  @!P2 LEA R2, P0, R2, R14, 0x1 ;  /* 0x0000000e0202a211 */ /* 0x002fc800078008ff */
[----:B--2---:R-:W-:-:S05]  /*aed0*/  @!P2 IADD3.X R3, RZ, R5, RZ, P0, !PT ;  /* 0x00000005ff03a210 */ /* 0x004fca00007fe4ff */
        /* <DEDUP_REMOVED lines=17> */
[----:B------:R-:W-:Y:S01]  /*aff0*/  IMAD.U32 R4, RZ, RZ, UR6 ;  /* 0x00000006ff047e24 */ /* 0x000fe2000f8e00ff */
[----:B------:R-:W-:Y:S01]  /*b000*/  MOV R8, 0x70 ;  /* 0x0000007000087802 */ /* 0x000fe20000000f00 */
[----:B------:R-:W0:Y:S01]  /*b010*/  LDC.64 R2, c[0x4][R2] ;  /* 0x0100000002027b82 */ /* 0x000e220000000a00 */
[----:B------:R-:W-:Y:S02]  /*b020*/  IMAD.U32 R5, RZ, RZ, UR7 ;  /* 0x00000007ff057e24 */ /* 0x000fe4000f8e00ff */
        /* <DEDUP_REMOVED lines=8> */
.L_x_9264:
[----:B------:R-:W0:Y:S01]  /*b0b0*/  LDC R2, c[0x0][0x448] ;  /* 0x00011200ff027b82 */ /* 0x000e220000000800 */
[----:B------:R-:W-:Y:S01]  /*b0c0*/  IMAD.MOV.U32 R0, RZ, RZ, R24 ;  /* 0x000000ffff007224 */ /* 0x000fe200078e0018 */
[----:B------:R-:W-:Y:S01]  /*b0d0*/  ULDC.64 UR4, c[0x0][0x3d8] ;  /* 0x0000f60000047ab9 */ /* 0x000fe20000000a00 */
[----:B------:R-:W1:Y:S01]  /*b0e0*/  S2R R21, SR_TID.X ;  /* 0x0000000000157919 */ /* 0x000e620000002100 */
[----:B------:R-:W-:Y:S01]  /*b0f0*/  ULDC UR6, c[0x0][0x448] ;  /* 0x0001120000067ab9 */ /* 0x000fe20000000800 */
[C---:B------:R-:W-:Y:S02]  /*b100*/  LOP3.LUT P5, RZ, R16.reuse, 0x40000, RZ, 0xc0, !PT ;  /* 0x0004000010ff7812 */ /* 0x040fe400078ac0ff */
[C---:B------:R-:W-:Y:S02]  /*b110*/  LOP3.LUT P4, RZ, R16.reuse, 0x20000, RZ, 0xc0, !PT ;  /* 0x0002000010ff7812 */ /* 0x040fe4000788c0ff */
[C---:B------:R-:W-:Y:S02]  /*b120*/  LOP3.LUT P3, RZ, R16.reuse, 0x10000, RZ, 0xc0, !PT ;  /* 0x0001000010ff7812 */ /* 0x040fe4000786c0ff */
[----:B------:R-:W-:-:S02]  /*b130*/  LOP3.LUT P1, RZ, R16, 0x8000, RZ, 0xc0, !PT ;  /* 0x0000800010ff7812 */ /* 0x000fc4000782c0ff */
[----:B------:R-:W-:Y:S02]  /*b140*/  LEA R20, R27, UR37, 0x1 ;  /* 0x000000251b147c11 */ /* 0x000fe4000f8e08ff */
[----:B0-----:R-:W-:Y:S01]  /*b150*/  ISETP.NE.AND P6, PT, R2, 0x1, PT ;  /* 0x000000010200780c */ /* 0x001fe20003fc5270 */
[----:B-1----:R-:W-:-:S12]  /*b160*/  IMAD.SHL.U32 R21, R21, 0x8, RZ ;  /* 0x0000000815157824 */ /* 0x002fd800078e00ff */
[----:B------:R-:W0:Y:S01]  /*b170*/  @P6 LDC R3, c[0x0][0x44c] ;  /* 0x00011300ff036b82 */ /* 0x000e220000000800 */
[----:B------:R-:W-:-:S07]  /*b180*/  LOP3.LUT R21, R21, 0x38, RZ, 0xc0, !PT ;  /* 0x0000003815157812 */ /* 0x000fce00078ec0ff */
[----:B------:R-:W1:Y:S01]  /*b190*/  @P6 LDC R2, c[0x0][0x450] ;  /* 0x00011400ff026b82 */ /* 0x000e620000000800 */
[----:B0-----:R-:W-:-:S05]  /*b1a0*/  @P6 IMAD.HI.U32 R3, R24, R3, RZ ;  /* 0x0000000318036227 */ /* 0x001fca00078e00ff */
[----:B-1----:R-:W-:Y:S01]  /*b1b0*/  @P6 SHF.R.U32.HI R0, RZ, R2, R3 ;  /* 0x00000002ff006219 */ /* 0x002fe20000011603 */
[----:B------:R-:W-:-:S03]  /*b1c0*/  IMAD R2, R31, UR4, RZ ;  /* 0x000000041f027c24 */ /* 0x000fc6000f8e02ff */
[----:B------:R-:W-:Y:S01]  /*b1d0*/  SHF.R.S32.HI R4, RZ, 0x1f, R0 ;  /* 0x0000001fff047819 */ /* 0x000fe20000011400 */
        /* <DEDUP_REMOVED lines=10> */
[----:B------:R-:W-:Y:S02]  /*b280*/  IMAD.MOV R5, RZ, RZ, -R0 ;  /* 0x000000ffff057224 */ /* 0x000fe400078e0a00 */
[----:B------:R-:W-:Y:S02]  /*b290*/  IMAD R7, R0, UR5, R7 ;  /* 0x0000000500077c24 */ /* 0x000fe4000f8e0207 */
[----:B------:R-:W-:-:S02]  /*b2a0*/  IMAD R5, R5, UR6, R24 ;  /* 0x0000000605057c24 */ /* 0x000fc4000f8e0218 */
[----:B------:R-:W-:Y:S01]  /*b2b0*/  IMAD.WIDE.U32 R2, R0, UR4, R2 ;  /* 0x0000000400027c25 */ /* 0x000fe2000f8e0002 */
[----:B------:R-:W-:Y:S02]  /*b2c0*/  ULDC.64 UR4, c[0x0][0x3c8] ;  /* 0x0000f20000047ab9 */ /* 0x000fe40000000a00 */
[----:B------:R-:W-:Y:S02]  /*b2d0*/  SHF.R.S32.HI R0, RZ, 0x1f, R5 ;  /* 0x0000001fff007819 */ /* 0x000fe40000011405 */
[----:B------:R-:W-:-:S03]  /*b2e0*/  IADD3 R3, R3, R7, RZ ;  /* 0x0000000703037210 */ /* 0x000fc60007ffe0ff */
        /* <DEDUP_REMOVED lines=10> */
[C---:B------:R-:W-:Y:S02]  /*b390*/  LOP3.LUT P6, RZ, R16.reuse, 0x800, RZ, 0xc0, !PT ;  /* 0x0000080010ff7812 */ /* 0x040fe400078cc0ff */
[----:B------:R-:W-:Y:S01]  /*b3a0*/  LOP3.LUT P2, RZ, R16, 0x400, RZ, 0xc0, !PT ;  /* 0x0000040010ff7812 */ /* 0x000fe2000784c0ff */
[----:B------:R-:W1:Y:S04]  /*b3b0*/  SHFL.IDX PT, R2, R4, RZ, 0x181f ;  /* 0x00181fff04027589 */ /* 0x000e6800000e0000 */
[----:B------:R-:W-:Y:S06]  /*b3c0*/  SHFL.IDX PT, R5, R4, 0x1, 0x181f ;  /* 0x00381f0004057f89 */ /* 0x000fec00000e0000 */
[----:B0-----:R-:W-:-:S05]  /*b3d0*/  @!P6 LEA R14, P0, R21, R14, 0x1 ;  /* 0x0000000e150ee211 */ /* 0x001fca00078008ff */
[----:B-1----:R-:W-:Y:S02]  /*b3e0*/  @!P6 IMAD.X R3, RZ, RZ, R2, P0 ;  /* 0x000000ffff03e224 */ /* 0x002fe400000e0602 */
[----:B------:R-:W-:Y:S02]  /*b3f0*/  @!P6 IMAD.MOV.U32 R2, RZ, RZ, R14 ;  /* 0x000000ffff02e224 */ /* 0x000fe400078e000e */
[----:B------:R-:W0:Y:S04]  /*b400*/  SHFL.IDX PT, R14, R0, 0x1, 0x181f ;  /* 0x00381f00000e7f89 */ /* 0x000e2800000e0000 */
[----:B------:R-:W-:Y:S04]  /*b410*/  @!P6 LDGSTS.E.BYPASS.LTC128B.128 [R20+0x22400], desc[UR48][R2.64], !P5 ;  /* 0x224000000214efae */ /* 0x000fe8000e901d70 */
[----:B------:R-:W-:Y:S04]  /*b420*/  @!P6 LDGSTS.E.BYPASS.LTC128B.128 [R20+0x26400], desc[UR48][R2.64+0x80], !P4 ;  /* 0x264000800214efae */ /* 0x000fe8000e101d70 */
[----:B------:R-:W-:Y:S04]  /*b430*/  @!P6 LDGSTS.E.BYPASS.LTC128B.128 [R20+0x2a400], desc[UR48][R2.64+0x100], !P3 ;  /* 0x2a4001000214efae */ /* 0x000fe8000d901d70 */
[----:B------:R1:W-:Y:S01]  /*b440*/  @!P6 LDGSTS.E.BYPASS.LTC128B.128 [R20+0x2e400], desc[UR48][R2.64+0x180], !P1 ;  /* 0x2e4001800214efae */ /* 0x0003e2000c901d70 */
[----:B------:R-:W-:-:S04]  /*b450*/  LOP3.LUT P6, RZ, R16, 0x40, RZ, 0xc0, !PT ;  /* 0x0000004010ff7812 */ /* 0x000fc800078cc0ff */
[----:B------:R-:W-:Y:S02]  /*b460*/  P2R R7, PR, RZ, 0x40 ;  /* 0x00000040ff077803 */ /* 0x000fe40000000000 */
[----:B------:R-:W-:Y:S02]  /*b470*/  LOP3.LUT P6, RZ, R16, 0x100, RZ, 0xc0, !PT ;  /* 0x0000010010ff7812 */ /* 0x000fe400078cc0ff */
[----:B0-----:R-:W-:-:S05]  /*b480*/  @!P2 LEA R14, P0, R21, R14, 0x1 ;  /* 0x0000000e150ea211 */ /* 0x001fca00078008ff */
[----:B------:R-:W-:Y:S02]  /*b490*/  @!P2 IMAD.X R5, RZ, RZ, R5, P0 ;  /* 0x000000ffff05a224 */ /* 0x000fe400000e0605 */
[----:B-1----:R-:W-:Y:S02]  /*b4a0*/  @!P2 IMAD.MOV.U32 R2, RZ, RZ, R14 ;  /* 0x000000ffff02a224 */ /* 0x002fe400078e000e */
[----:B------:R-:W0:Y:S01]  /*b4b0*/  SHFL.IDX PT, R14, R0, 0x2, 0x181f ;  /* 0x00581f00000e7f89 */ /* 0x000e2200000e0000 */
[----:B------:R-:W-:-:S03]  /*b4c0*/  @!P2 MOV R3, R5 ;  /* 0x000000050003a202 */ /* 0x000fc60000000f00 */
[----:B------:R-:W1:Y:S04]  /*b4d0*/  SHFL.IDX PT, R5, R4, 0x2, 0x181f ;  /* 0x00581f0004057f89 */ /* 0x000e6800000e0000 */
[----:B------:R-:W-:Y:S04]  /*b4e0*/  @!P2 LDGSTS.E.BYPASS.LTC128B.128 [R20+0x22c00], desc[UR48][R2.64], !P5 ;  /* 0x22c000000214afae */ /* 0x000fe8000e901d70 */
[----:B------:R-:W-:Y:S04]  /*b4f0*/  @!P2 LDGSTS.E.BYPASS.LTC128B.128 [R20+0x26c00], desc[UR48][R2.64+0x80], !P4 ;  /* 0x26c000800214afae */ /* 0x000fe8000e101d70 */
[----:B------:R-:W-:Y:S04]  /*b500*/  @!P2 LDGSTS.E.BYPASS.LTC128B.128 [R20+0x2ac00], desc[UR48][R2.64+0x100], !P3 ;  /* 0x2ac001000214afae */ /* 0x000fe8000d901d70 */
[----:B------:R2:W-:Y:S01]  /*b510*/  @!P2 LDGSTS.E.BYPASS.LTC128B.128 [R20+0x2ec00], desc[UR48][R2.64+0x180], !P1 ;  /* 0x2ec001800214afae */ /* 0x0005e2000c901d70 */
[----:B------:R-:W-:-:S04]  /*b520*/  LOP3.LUT P2, RZ, R16, 0x20, RZ, 0xc0, !PT ;  /* 0x0000002010ff7812 */ /* 0x000fc8000784c0ff */
[----:B------:R-:W-:Y:S02]  /*b530*/  P2R R6, PR, RZ, 0x4 ;  /* 0x00000004ff067803 */ /* 0x000fe40000000000 */
[----:B------:R-:W-:-:S04]  /*b540*/  LOP3.LUT P2, RZ, R16, 0x80, RZ, 0xc0, !PT ;  /* 0x0000008010ff7812 */ /* 0x000fc8000784c0ff */
[----:B------:R-:W-:Y:S02]  /*b550*/  P2R R8, PR, RZ, 0x4 ;  /* 0x00000004ff087803 */ /* 0x000fe40000000000 */
[----:B------:R-:W-:-:S13]  /*b560*/  LOP3.LUT P2, RZ, R16, 0x200, RZ, 0xc0, !PT ;  /* 0x0000020010ff7812 */ /* 0x000fda000784c0ff */
[----:B0-----:R-:W-:-:S05]  /*b570*/  @!P2 LEA R14, P0, R21, R14, 0x1 ;  /* 0x0000000e150ea211 */ /* 0x001fca00078008ff */
[----:B-1----:R-:W-:Y:S02]  /*b580*/  @!P2 IMAD.X R5, RZ, RZ, R5, P0 ;  /* 0x000000ffff05a224 */ /* 0x002fe400000e0605 */
[----:B--2---:R-:W-:Y:S02]  /*b590*/  @!P2 IMAD.MOV.U32 R2, RZ, RZ, R14 ;  /* 0x000000ffff02a224 */ /* 0x004fe400078e000e */
[----:B------:R-:W0:Y:S01]  /*b5a0*/  SHFL.IDX PT, R14, R0, 0x3, 0x181f ;  /* 0x00781f00000e7f89 */ /* 0x000e2200000e0000 */
[----:B------:R-:W-:-:S03]  /*b5b0*/  @!P2 IMAD.MOV.U32 R3, RZ, RZ, R5 ;  /* 0x000000ffff03a224 */ /* 0x000fc600078e0005 */
[----:B------:R-:W1:Y:S04]  /*b5c0*/  SHFL.IDX PT, R5, R4, 0x3, 0x181f ;  /* 0x00781f0004057f89 */ /* 0x000e6800000e0000 */
[----:B------:R-:W-:Y:S04]  /*b5d0*/  @!P2 LDGSTS.E.BYPASS.LTC128B.128 [R20+0x23400], desc[UR48][R2.64], !P5 ;  /* 0x234000000214afae */ /* 0x000fe8000e901d70 */
[----:B------:R-:W-:Y:S04]  /*b5e0*/  @!P2 LDGSTS.E.BYPASS.LTC128B.128 [R20+0x27400], desc[UR48][R2.64+0x80], !P4 ;  /* 0x274000800214afae */ /* 0x000fe8000e101d70 */
[----:B------:R-:W-:Y:S04]  /*b5f0*/  @!P2 LDGSTS.E.BYPASS.LTC128B.128 [R20+0x2b400], desc[UR48][R2.64+0x100], !P3 ;  /* 0x2b4001000214afae */ /* 0x000fe8000d901d70 */
[----:B------:R2:W-:Y:S01]  /*b600*/  @!P2 LDGSTS.E.BYPASS.LTC128B.128 [R20+0x2f400], desc[UR48][R2.64+0x180], !P1 ;  /* 0x2f4001800214afae */ /* 0x0005e2000c901d70 */
[----:B------:R-:W-:-:S02]  /*b610*/  ISETP.NE.AND P2, PT, R8, RZ, PT ;  /* 0x000000ff0800720c */ /* 0x000fc40003f45270 */
        /* <DEDUP_REMOVED lines=11> */
[----:B0-----:R-:W-:-:S04]  /*b6d0*/  @!P2 LEA R14, P0, R21, R14, 0x1 ;  /* 0x0000000e150ea211 */ /* 0x001fc800078008ff */
[----:B-1----:R-:W-:Y:S01]  /*b6e0*/  @!P2 IADD3.X R5, RZ, R5, RZ, P0, !PT ;  /* 0x00000005ff05a210 */ /* 0x002fe200007fe4ff */
[----:B--2---:R-:W-:Y:S02]  /*b6f0*/  @!P2 IMAD.MOV.U32 R2, RZ, RZ, R14 ;  /* 0x000000ffff02a224 */ /* 0x004fe400078e000e */
[----:B------:R-:W0:Y:S02]  /*b700*/  SHFL.IDX PT, R14, R0, 0x5, 0x181f ;  /* 0x00b81f00000e7f89 */ /* 0x000e2400000e0000 */
[----:B------:R-:W-:Y:S02]  /*b710*/  @!P2 IMAD.MOV.U32 R3, RZ, RZ, R5 ;  /* 0x000000ffff03a224 */ /* 0x000fe400078e0005 */
        /* <DEDUP_REMOVED lines=16> */
[----:B0-----:R-:W-:-:S05]  /*b820*/  @!P2 LEA R14, P0, R21, R14, 0x1 ;  /* 0x0000000e150ea211 */ /* 0x001fca00078008ff */
[----:B-1----:R-:W-:Y:S01]  /*b830*/  @!P2 IMAD.X R5, RZ, RZ, R5, P0 ;  /* 0x000000ffff05a224 */ /* 0x002fe200000e0605 */
[----:B--2---:R-:W-:-:S03]  /*b840*/  @!P2 MOV R2, R14 ;  /* 0x0000000e0002a202 */ /* 0x004fc60000000f00 */
[----:B------:R-:W-:Y:S01]  /*b850*/  @!P2 IMAD.MOV.U32 R3, RZ, RZ, R5 ;  /* 0x000000ffff03a224 */ /* 0x000fe200078e0005 */
[----:B------:R0:W1:Y:S04]  /*b860*/  SHFL.IDX PT, R14, R0, 0x7, 0x181f ;  /* 0x00f81f00000e7f89 */ /* 0x00006800000e0000 */
[----:B------:R0:W-:Y:S04]  /*b870*/  @!P2 LDGSTS.E.BYPASS.LTC128B.128 [R20+0x25400], desc[UR48][R2.64], !P5 ;  /* 0x254000000214afae */ /* 0x0001e8000e901d70 */
[----:B------:R0:W-:Y:S04]  /*b880*/  @!P2 LDGSTS.E.BYPASS.LTC128B.128 [R20+0x29400], desc[UR48][R2.64+0x80], !P4 ;  /* 0x294000800214afae */ /* 0x0001e8000e101d70 */
[----:B------:R0:W-:Y:S04]  /*b890*/  @!P2 LDGSTS.E.BYPASS.LTC128B.128 [R20+0x2d400], desc[UR48][R2.64+0x100], !P3 ;  /* 0x2d4001000214afae */ /* 0x0001e8000d901d70 */
[----:B------:R0:W-:Y:S04]  /*b8a0*/  @!P2 LDGSTS.E.BYPASS.LTC128B.128 [R20+0x31400], desc[UR48][R2.64+0x180], !P1 ;  /* 0x314001800214afae */ /* 0x0001e8000c901d70 */
[----:B------:R0:W2:Y:S02]  /*b8b0*/  SHFL.IDX PT, R5, R4, 0x7, 0x181f ;  /* 0x00f81f0004057f89 */ /* 0x0000a400000e0000 */
.L_x_9356:
[----:B0-----:R-:W3:Y:S01]  /*b8c0*/  LDL R0, [R1+0x8] ;  /* 0x0000080001007983 */ /* 0x001ee20000100800 */
[----:B------:R-:W-:-:S13]  /*b8d0*/  LOP3.LUT P2, RZ, R16, 0x2000, RZ, 0xc0, !PT ;  /* 0x0000200010ff7812 */ /* 0x000fda000784c0ff */
[----:B-1----:R-:W-:-:S05]  /*b8e0*/  @!P2 LEA R2, P0, R21, R14, 0x1 ;  /* 0x0000000e1502a211 */ /* 0x002fca00078008ff */
[----:B--2---:R-:W-:-:S05]  /*b8f0*/  @!P2 IMAD.X R3, RZ, RZ, R5, P0 ;  /* 0x000000ffff03a224 */ /* 0x004fca00000e0605 */
[----:B------:R-:W-:Y:S01]  /*b900*/  @!PT LDS RZ, [RZ] ;  /* 0x00000000fffff984 */ /* 0x000fe20000000800 */
[----:B------:R-:W-:Y:S01]  /*b910*/  @!PT LDS RZ, [RZ] ;  /* 0x00000000fffff984 */ /* 0x000fe20000000800 */
[----:B------:R-:W-:Y:S01]  /*b920*/  @!PT LDS RZ, [RZ] ;  /* 0x00000000fffff984 */ /* 0x000fe20000000800 */
[----:B------:R0:W-:Y:S04]  /*b930*/  @!P2 LDGSTS.E.BYPASS.LTC128B.128 [R20+0x25c00], desc[UR48][R2.64], !P5 ;  /* 0x25c000000214afae */ /* 0x0001e8000e901d70 */
        /* <DEDUP_REMOVED lines=13> */
.L_x_9357:
[----:B------:R-:W-:Y:S05]  /*ba10*/  BSYNC B0 ;  /* 0x0000000000007941 */ /* 0x000fea0003800000 */
.L_x_9266:
[----:B------:R-:W-:-:S05]  /*ba20*/  IMAD.U32 R2, RZ, RZ, UR41 ;  /* 0x00000029ff027e24 */ /* 0x000fca000f8e00ff */
[----:B------:R-:W-:-:S13]  /*ba30*/  ISETP.NE.AND P0, PT, R2, 0x3, PT ;  /* 0x000000030200780c */ /* 0x000fda0003f05270 */
[----:B------:R-:W-:Y:S05]  /*ba40*/  @!P0 BRA `(.L_x_9268) ;  /* 0x0000000000048947 */ /* 0x000fea0003800000 */
[----:B------:R-:W-:Y:S01]  /*ba50*/  BPT.TRAP 0x1 ;  /* 0x000000040000795c */ /* 0x000fe20000300000 */
.L_x_9268:
[----:B0-----:R-:W-:Y:S01]  /*ba60*/  SHF.L.U32 R0, R28, 0x1f, RZ ;  /* 0x0000001f1c007819 */ /* 0x001fe200000006ff */
[----:B------:R-:W-:Y:S03]  /*ba70*/  BSSY B0, `(.L_x_9269) ;  /* 0x0000003000007945 */ /* 0x000fe60003800000 */
[----:B-----5:R-:W0:Y:S02]  /*ba80*/  SYNCS.PHASECHK.TRANS64.TRYWAIT P0, [R17+URZ+0x32460], R0 ;  /* 0x03246000110075a7 */ /* 0x020e24000800017f */
[----:B0-----:R-:W-:Y:S05]  /*ba90*/  @!P0 BRA `(.L_x_9270) ;  /* 0x0000003c00248947 */ /* 0x001fea0003800000 */
.L_x_9358:
[----:B------:R-:W-:Y:S05]  /*baa0*/  BSYNC B0 ;  /* 0x0000000000007941 */ /* 0x000fea0003800000 */
.L_x_9269:
[----:B------:R-:W0:Y:S01]  /*bab0*/  LDL.LU R2, [R1] ;  /* 0x0000000001027983 */ /* 0x000e220000300800 */
[----:B------:R-:W-:-:S03]  /*bac0*/  ULDC.64 UR4, c[0x0][0x328] ;  /* 0x0000ca0000047ab9 */ /* 0x000fc60000000a00 */
[----:B------:R-:W2:Y:S01]  /*bad0*/  LDL.LU R4, [R1+0x4] ;  /* 0x0000040001047983 */ /* 0x000ea20000300800 */
[----:B------:R-:W-:Y:S02]  /*bae0*/  IMAD R6, R18, 0x6000, R27 ;  /* 0x0000600012067824 */ /* 0x000fe400078e021b */
[----:B0-----:R-:W-:Y:S02]  /*baf0*/  IMAD R0, R2, UR4, RZ ;  /* 0x0000000402007c24 */ /* 0x001fe4000f8e02ff */
[----:B------:R-:W-:-:S04]  /*bb00*/  IMAD.WIDE.U32 R2, R25, UR4, RZ ;  /* 0x0000000419027c25 */ /* 0x000fc8000f8e00ff */
[----:B------:R-:W-:Y:S01]  /*bb10*/  IMAD R5, R25, UR5, R0 ;  /* 0x0000000519057c24 */ /* 0x000fe2000f8e0200 */
[----:B------:R-:W-:Y:S02]  /*bb20*/  ULDC.64 UR4, c[0x0][0x338] ;  /* 0x0000ce0000047ab9 */ /* 0x000fe40000000a00 */
[----:B--2---:R-:W-:Y:S02]  /*bb30*/  IMAD R0, R4, UR4, RZ ;  /* 0x0000000404007c24 */ /* 0x004fe4000f8e02ff */
        /* <DEDUP_REMOVED lines=14> */
[C---:B------:R-:W-:Y:S01]  /*bc20*/  LOP3.LUT P6, RZ, R29.reuse, 0x10, RZ, 0xc0, !PT ;  /* 0x000000101dff7812 */ /* 0x040fe200078cc0ff */
[----:B------:R-:W0:Y:S01]  /*bc30*/  S2R R4, SR_TID.X ;  /* 0x0000000000047919 */ /* 0x000e220000002100 */
[----:B------:R-:W-:Y:S02]  /*bc40*/  LEA R6, R6, UR37, 0x1 ;  /* 0x0000002506067c11 */ /* 0x000fe4000f8e08ff */
[----:B------:R-:W-:Y:S01]  /*bc50*/  P2R R21, PR, RZ, 0x40 ;  /* 0x00000040ff157803 */ /* 0x000fe20000000000 */
[----:B------:R-:W1:Y:S01]  /*bc60*/  SHFL.IDX PT, R2, R8, RZ, 0x181f ;  /* 0x00181fff08027589 */ /* 0x000e6200000e0000 */
        /* <DEDUP_REMOVED lines=9> */
[----:B------:R-:W-:Y:S02]  /*bd00*/  LOP3.LUT P6, RZ, R29, 0x20, RZ, 0xc0, !PT ;  /* 0x000000201dff7812 */ /* 0x000fe400078cc0ff */
[----:B------:R-:W-:Y:S01]  /*bd10*/  LOP3.LUT P3, RZ, R16, 0x40000000, RZ, 0xc0, !PT ;  /* 0x4000000010ff7812 */ /* 0x000fe2000786c0ff */
[----:B------:R2:W-:Y:S01]  /*bd20*/  STL [R1+0x10], R17 ;  /* 0x0000101101007387 */ /* 0x0005e20000100800 */
[----:B------:R-:W-:-:S02]  /*bd30*/  P2R R9, PR, RZ, 0x40 ;  /* 0x00000040ff097803 */ /* 0x000fc40000000000 */
[C---:B------:R-:W-:Y:S01]  /*bd40*/  LOP3.LUT P6, RZ, R29.reuse, 0x400, RZ, 0xc0, !PT ;  /* 0x000004001dff7812 */ /* 0x040fe200078cc0ff */
[----:B------:R-:W3:Y:S01]  /*bd50*/  SHFL.IDX PT, R3, R7, RZ, 0x181f ;  /* 0x00181fff07037589 */ /* 0x000ee200000e0000 */
[C---:B------:R-:W-:Y:S02]  /*bd60*/  LOP3.LUT P2, RZ, R16.reuse, 0x20000000, RZ, 0xc0, !PT ;  /* 0x2000000010ff7812 */ /* 0x040fe4000784c0ff */
[----:B------:R-:W-:Y:S02]  /*bd70*/  P2R R23, PR, RZ, 0x40 ;  /* 0x00000040ff177803 */ /* 0x000fe40000000000 */
[----:B------:R-:W-:Y:S02]  /*bd80*/  LOP3.LUT P6, RZ, R29, 0x2000, RZ, 0xc0, !PT ;  /* 0x000020001dff7812 */ /* 0x000fe400078cc0ff */
[----:B------:R-:W-:Y:S02]  /*bd90*/  LOP3.LUT P1, RZ, R16, 0x10000000, RZ, 0xc0, !PT ;  /* 0x1000000010ff7812 */ /* 0x000fe4000782c0ff */
[----:B------:R-:W-:-:S02]  /*bda0*/  P2R R24, PR, RZ, 0x40 ;  /* 0x00000040ff187803 */ /* 0x000fc40000000000 */
[C---:B------:R-:W-:Y:S02]  /*bdb0*/  LOP3.LUT P6, RZ, R29.reuse, 0x2, RZ, 0xc0, !PT ;  /* 0x000000021dff7812 */ /* 0x040fe400078cc0ff */
[----:B0-----:R-:W-:Y:S02]  /*bdc0*/  SHF.L.U32 R4, R4, 0x3, RZ ;  /* 0x0000000304047819 */ /* 0x001fe400000006ff */
[----:B------:R-:W-:Y:S02]  /*bdd0*/  P2R R25, PR, RZ, 0x40 ;  /* 0x00000040ff197803 */ /* 0x000fe40000000000 */
[----:B------:R-:W-:Y:S02]  /*bde0*/  LOP3.LUT P6, RZ, R29, 0x40, RZ, 0xc0, !PT ;  /* 0x000000401dff7812 */ /* 0x000fe400078cc0ff */
[----:B------:R-:W-:Y:S02]  /*bdf0*/  LOP3.LUT R4, R4, 0x38, RZ, 0xc0, !PT ;  /* 0x0000003804047812 */ /* 0x000fe400078ec0ff */
[----:B------:R-:W-:-:S02]  /*be00*/  P2R R26, PR, RZ, 0x40 ;  /* 0x00000040ff1a7803 */ /* 0x000fc40000000000 */
[----:B------:R-:W-:-:S04]  /*be10*/  LOP3.LUT P6, RZ, R29, 0x800, RZ, 0xc0, !PT ;  /* 0x000008001dff7812 */ /* 0x000fc800078cc0ff */
[----:B------:R-:W-:Y:S02]  /*be20*/  P2R R0, PR, RZ, 0x40 ;  /* 0x00000040ff007803 */ /* 0x000fe40000000000 */
[----:B------:R-:W-:-:S03]  /*be30*/  LOP3.LUT P6, RZ, R29, 0x4000, RZ, 0xc0, !PT ;  /* 0x000040001dff7812 */ /* 0x000fc600078cc0ff */
[----:B------:R0:W-:Y:S01]  /*be40*/  STL [R1], R0 ;  /* 0x0000000001007387 */ /* 0x0001e20000100800 */
[----:B--2---:R-:W-:Y:S02]  /*be50*/  P2R R17, PR, RZ, 0x40 ;  /* 0x00000040ff117803 */ /* 0x004fe40000000000 */
[----:B------:R-:W-:-:S04]  /*be60*/  LOP3.LUT P6, RZ, R29, 0x4, RZ, 0xc0, !PT ;  /* 0x000000041dff7812 */ /* 0x000fc800078cc0ff */
[----:B------:R-:W-:Y:S02]  /*be70*/  P2R R18, PR, RZ, 0x40 ;  /* 0x00000040ff127803 */ /* 0x000fe40000000000 */
[----:B------:R-:W-:Y:S01]  /*be80*/  LOP3.LUT P6, RZ, R29, 0x80, RZ, 0xc0, !PT ;  /* 0x000000801dff7812 */ /* 0x000fe200078cc0ff */
[----:B0-----:R-:W-:-:S03]  /*be90*/  IMAD.SHL.U32 R0, R4, 0x2, RZ ;  /* 0x0000000204007824 */ /* 0x001fc600078e00ff */
[----:B------:R-:W-:Y:S02]  /*bea0*/  P2R R19, PR, RZ, 0x40 ;  /* 0x00000040ff137803 */ /* 0x000fe40000000000 */
[C---:B------:R-:W-:Y:S02]  /*beb0*/  LOP3.LUT P6, RZ, R29.reuse, 0x1000, RZ, 0xc0, !PT ;  /* 0x000010001dff7812 */ /* 0x040fe400078cc0ff */
[----:B-1----:R-:W-:Y:S02]  /*bec0*/  IADD3 R14, P0, R2, R0, RZ ;  /* 0x00000000020e7210 */ /* 0x002fe40007f1e0ff */
[----:B------:R-:W-:Y:S01]  /*bed0*/  P2R R27, PR, RZ, 0x40 ;  /* 0x00000040ff1b7803 */ /* 0x000fe20000000000 */
[----:B------:R-:W0:Y:S01]  /*bee0*/  SHFL.IDX PT, R2, R8, 0x1, 0x181f ;  /* 0x00381f0008027f89 */ /* 0x000e2200000e0000 */
[----:B------:R-:W-:Y:S01]  /*bef0*/  LOP3.LUT P6, RZ, R29, 0x8000, RZ, 0xc0, !PT ;  /* 0x000080001dff7812 */ /* 0x000fe200078cc0ff */
[----:B---3--:R-:W-:Y:S02]  /*bf00*/  IMAD.X R15, RZ, RZ, R3, P0 ;  /* 0x000000ffff0f7224 */ /* 0x008fe400000e0603 */
[----:B------:R-:W1:Y:S10]  /*bf10*/  SHFL.IDX PT, R3, R7, 0x1, 0x181f ;  /* 0x00381f0007037f89 */ /* 0x000e7400000e0000 */
[----:B------:R-:W-:Y:S01]  /*bf20*/  LDGSTS.E.BYPASS.LTC128B.128 [R6+0x400], desc[UR48][R14.64], !P6 ;  /* 0x004000000e067fae */ /* 0x000fe2000f101d70 */
[----:B------:R-:W-:-:S03]  /*bf30*/  ISETP.NE.AND P6, PT, R27, RZ, PT ;  /* 0x000000ff1b00720c */ /* 0x000fc60003fc5270 */
[----:B------:R-:W5:Y:S01]  /*bf40*/  LDL.LU R27, [R1+0x1c] ;  /* 0x00001c00011b7983 */ /* 0x000f620000300800 */
[----:B0-----:R-:W-:-:S03]  /*bf50*/  IADD3 R12, P0, R2, R0, RZ ;  /* 0x00000000020c7210 */ /* 0x001fc60007f1e0ff */
[----:B------:R-:W0:Y:S02]  /*bf60*/  SHFL.IDX PT, R2, R8, 0x2, 0x181f ;  /* 0x00581f0008027f89 */ /* 0x000e2400000e0000 */
[----:B-1----:R-:W-:-:S04]  /*bf70*/  IMAD.X R13, RZ, RZ, R3, P0 ;  /* 0x000000ffff0d7224 */ /* 0x002fc800000e0603 */
        /* <DEDUP_REMOVED lines=49> */
.L_x_9372:
[C---:B------:R-:W-:Y:S02]  /*c290*/  LOP3.LUT P4, RZ, R29.reuse, 0x80000, RZ, 0xc0, !PT ;  /* 0x000800001dff7812 */ /* 0x040fe4000788c0ff */
[C---:B------:R-:W-:Y:S02]  /*c2a0*/  LOP3.LUT P3, RZ, R29.reuse, 0x40000, RZ, 0xc0, !PT ;  /* 0x000400001dff7812 */ /* 0x040fe4000786c0ff */
[C---:B------:R-:W-:Y:S02]  /*c2b0*/  LOP3.LUT P2, RZ, R29.reuse, 0x20000, RZ, 0xc0, !PT ;  /* 0x000200001dff7812 */ /* 0x040fe4000784c0ff */
[----:B------:R-:W-:Y:S02]  /*c2c0*/  LOP3.LUT P1, RZ, R29, 0x10000, RZ, 0xc0, !PT ;  /* 0x000100001dff7812 */ /* 0x000fe4000782c0ff */
[----:B-1----:R-:W-:-:S04]  /*c2d0*/  IADD3 R2, P0, R14, R0, RZ ;  /* 0x000000000e027210 */ /* 0x002fc80007f1e0ff */
[----:B------:R-:W-:Y:S02]  /*c2e0*/  IADD3.X R3, RZ, R7, RZ, P0, !PT ;  /* 0x00000007ff037210 */ /* 0x000fe400007fe4ff */
[----:B------:R-:W-:-:S03]  /*c2f0*/  PLOP3.LUT P0, PT, PT, PT, PT, 0x80, 0x0 ;  /* 0x000000000000781c */ /* 0x000fc60003f0f070 */
        /* <DEDUP_REMOVED lines=8> */
.L_x_9272:
        /* <DEDUP_REMOVED lines=11> */
.L_x_9273:
        /* <DEDUP_REMOVED lines=11> */
.L_x_9287:
        /* <DEDUP_REMOVED lines=19> */
[----:B------:R-:W-:Y:S01]  /*c610*/  IMAD.MOV.U32 R4, RZ, RZ, RZ ;  /* 0x000000ffff047224 */ /* 0x000fe200078e00ff */
[----:B------:R-:W-:Y:S02]  /*c620*/  @!P0 IADD3 R3, R5, R3, RZ ;  /* 0x0000000305038210 */ /* 0x000fe40007ffe0ff */
        /* <DEDUP_REMOVED lines=8> */
.L_x_9275:
[----:B------:R-:W-:Y:S01]  /*c6b0*/  LEA R17, R18, UR37, 0x3 ;  /* 0x0000002512117c11 */ /* 0x000fe2000f8e18ff */
[----:B------:R-:W-:Y:S01]  /*c6c0*/  BSSY B1, `(.L_x_9276) ;  /* 0x0000005000017945 */ /* 0x000fe20003800000 */
[----:B------:R-:W-:Y:S02]  /*c6d0*/  SHF.L.U32 R26, R28, 0x1f, RZ ;  /* 0x0000001f1c1a7819 */ /* 0x000fe400000006ff */
[----:B------:R-:W-:Y:S02]  /*c6e0*/  SHF.R.S32.HI R23, RZ, 0x1f, R5 ;  /* 0x0000001fff177819 */ /* 0x000fe40000011405 */
[----:B------:R-:W0:Y:S02]  /*c6f0*/  SYNCS.PHASECHK.TRANS64.TRYWAIT P0, [R17+URZ+0x32440], R26 ;  /* 0x0324401a110075a7 */ /* 0x000e24000800017f */
[----:B0-----:R-:W-:Y:S05]  /*c700*/  @!P0 BRA `(.L_x_9277) ;  /* 0x0000003800588947 */ /* 0x001fea0003800000 */
.L_x_9373:
[----:B------:R-:W-:Y:S05]  /*c710*/  BSYNC B1 ;  /* 0x0000000000017941 */ /* 0x000fea0003800000 */
.L_x_9276:
        /* <DEDUP_REMOVED lines=29> */
[----:B------:R-:W1:Y:S01]  /*c8f0*/  SHFL.IDX PT, R14, R21, 0x1, 0x181f ;  /* 0x00381f00150e7f89 */ /* 0x000e6200000e0000 */
[----:B--2---:R-:W-:-:S05]  /*c900*/  IADD3.X R3, RZ, R3, RZ, P0, !PT ;  /* 0x00000003ff037210 */ /* 0x004fca00007fe4ff */
[----:B------:R2:W-:Y:S04]  /*c910*/  LDGSTS.E.BYPASS.LTC128B.128 [R22+0x1c400], desc[UR48][R2.64], !P1 ;  /* 0x1c40000002167fae */ /* 0x0005e8000c901d70 */
[----:B--2---:R-:W-:Y:S04]  /*c920*/  SHFL.IDX PT, R2, R21, 0x3, 0x181f ;  /* 0x00781f0015027f89 */ /* 0x004fe800000e0000 */
[----:B------:R-:W-:Y:S01]  /*c930*/  SHFL.IDX PT, R3, R24, 0x3, 0x181f ;  /* 0x00781f0018037f89 */ /* 0x000fe200000e0000 */
[----:B-1----:R-:W-:-:S03]  /*c940*/  IADD3 R8, P0, R14, R0, RZ ;  /* 0x000000000e087210 */ /* 0x002fc60007f1e0ff */
[----:B------:R-:W-:Y:S02]  /*c950*/  SHFL.IDX PT, R14, R21, 0x5, 0x181f ;  /* 0x00b81f00150e7f89 */ /* 0x000fe400000e0000 */
[----:B------:R-:W-:Y:S01]  /*c960*/  IMAD.X R9, RZ, RZ, R6, P0 ;  /* 0x000000ffff097224 */ /* 0x000fe200000e0606 */
[-C--:B------:R-:W-:Y:S01]  /*c970*/  IADD3 R10, P0, R10, R0.reuse, RZ ;  /* 0x000000000a0a7210 */ /* 0x080fe20007f1e0ff */
[----:B------:R-:W1:Y:S04]  /*c980*/  SHFL.IDX PT, R6, R24, 0x2, 0x181f ;  /* 0x00581f0018067f89 */ /* 0x000e6800000e0000 */
[----:B------:R2:W-:Y:S01]  /*c990*/  LDGSTS.E.BYPASS.LTC128B.128 [R22+0x1cc00], desc[UR48][R8.64], !P1 ;  /* 0x1cc0000008167fae */ /* 0x0005e2000c901d70 */
[----:B-1----:R-:W-:Y:S01]  /*c9a0*/  IMAD.X R11, RZ, RZ, R6, P0 ;  /* 0x000000ffff0b7224 */ /* 0x002fe200000e0606 */
[----:B------:R-:W-:-:S02]  /*c9b0*/  IADD3 R6, P0, R2, R0, RZ ;  /* 0x0000000002067210 */ /* 0x000fc40007f1e0ff */
[----:B------:R-:W1:Y:S03]  /*c9c0*/  SHFL.IDX PT, R2, R21, 0x4, 0x181f ;  /* 0x00981f0015027f89 */ /* 0x000e6600000e0000 */
[----:B------:R-:W-:Y:S01]  /*c9d0*/  IMAD.X R7, RZ, RZ, R3, P0 ;  /* 0x000000ffff077224 */ /* 0x000fe200000e0603 */
[----:B------:R2:W-:Y:S04]  /*c9e0*/  LDGSTS.E.BYPASS.LTC128B.128 [R22+0x1d400], desc[UR48][R10.64], !P1 ;  /* 0x1d4000000a167fae */ /* 0x0005e8000c901d70 */
[----:B------:R-:W3:Y:S04]  /*c9f0*/  SHFL.IDX PT, R3, R24, 0x4, 0x181f ;  /* 0x00981f0018037f89 */ /* 0x000ee800000e0000 */
[----:B------:R2:W-:Y:S04]  /*ca00*/  LDGSTS.E.BYPASS.LTC128B.128 [R22+0x1dc00], desc[UR48][R6.64], !P1 ;  /* 0x1dc0000006167fae */ /* 0x0005e8000c901d70 */
[----:B------:R-:W4:Y:S01]  /*ca10*/  SHFL.IDX PT, R24, R24, 0x5, 0x181f ;  /* 0x00b81f0018187f89 */ /* 0x000f2200000e0000 */
[----:B-1----:R-:W-:-:S05]  /*ca20*/  IADD3 R2, P0, R2, R0, RZ ;  /* 0x0000000002027210 */ /* 0x002fca0007f1e0ff */
[----:B---3--:R-:W-:-:S05]  /*ca30*/  IMAD.X R3, RZ, RZ, R3, P0 ;  /* 0x000000ffff037224 */ /* 0x008fca00000e0603 */
[----:B------:R2:W-:Y:S03]  /*ca40*/  LDGSTS.E.BYPASS.LTC128B.128 [R22+0x1e400], desc[UR48][R2.64], !P1 ;  /* 0x1e40000002167fae */ /* 0x0005e6000c901d70 */
.L_x_9387:
        /* <DEDUP_REMOVED lines=8> */
.L_x_9279:
        /* <DEDUP_REMOVED lines=11> */
.L_x_9280:
[----:B------:R1:W-:Y:S01]  /*cb80*/  SYNCS.ARRIVE.TRANS64.A1T0 RZ, [R17+URZ+0x32430], RZ ;  /* 0x032430ff11ff79a7 */ /* 0x0003e2000810003f */
[----:B------:R-:W-:Y:S05]  /*cb90*/  @!P2 BRA `(.L_x_9281) ;  /* 0x000000000004a947 */ /* 0x000fea0003800000 */
[----:B------:R-:W-:Y:S01]  /*cba0*/  BPT.TRAP 0x1 ;  /* 0x000000040000795c */ /* 0x000fe20000300000 */
.L_x_9281:
[----:B------:R-:W2:Y:S01]  /*cbb0*/  SYNCS.PHASECHK.TRANS64.TRYWAIT P0, [R17+URZ+0x32460], R26 ;  /* 0x0324601a110075a7 */ /* 0x000ea2000800017f */
[----:B------:R-:W-:Y:S04]  /*cbc0*/  BSSY B1, `(.L_x_9282) ;  /* 0x0000002000017945 */ /* 0x000fe80003800000 */
[----:B--2---:R-:W-:Y:S05]  /*cbd0*/  @!P0 BRA `(.L_x_9283) ;  /* 0x0000003800d08947 */ /* 0x004fea0003800000 */
.L_x_9388:
[----:B------:R-:W-:Y:S05]  /*cbe0*/  BSYNC B1 ;  /* 0x0000000000017941 */ /* 0x000fea0003800000 */
.L_x_9282:
[----:B------:R-:W-:Y:S01]  /*cbf0*/  ULDC.64 UR4, c[0x0][0x328] ;  /* 0x0000ca0000047ab9 */ /* 0x000fe20000000a00 */
[C---:B------:R-:W-:Y:S01]  /*cc00*/  LOP3.LUT P4, RZ, R16.reuse, 0x2, RZ, 0xc0, !PT ;  /* 0x0000000210ff7812 */ /* 0x040fe2000788c0ff */
[----:B------:R-:W-:Y:S01]  /*cc10*/  IMAD R2, R23, UR4, RZ ;  /* 0x0000000417027c24 */ /* 0x000fe2000f8e02ff */
[----:B------:R-:W-:Y:S01]  /*cc20*/  LOP3.LUT P3, RZ, R16, 0x10, RZ, 0xc0, !PT ;  /* 0x0000001010ff7812 */ /* 0x000fe2000786c0ff */
[----:B------:R-:W-:Y:S01]  /*cc30*/  IMAD R22, R18, 0x6000, R27 ;  /* 0x0000600012167824 */ /* 0x000fe200078e021b */
[C---:B------:R-:W-:Y:S01]  /*cc40*/  LOP3.LUT P2, RZ, R16.reuse, 0x8, RZ, 0xc0, !PT ;  /* 0x0000000810ff7812 */ /* 0x040fe2000784c0ff */
[C---:B------:R-:W-:Y:S01]  /*cc50*/  IMAD R7, R5.reuse, UR5, R2 ;  /* 0x0000000505077c24 */ /* 0x040fe2000f8e0202 */
[----:B------:R-:W-:Y:S01]  /*cc60*/  LOP3.LUT P1, RZ, R16, 0x4, RZ, 0xc0, !PT ;  /* 0x0000000410ff7812 */ /* 0x000fe2000782c0ff */
[----:B------:R-:W-:Y:S01]  /*cc70*/  IMAD.WIDE.U32 R2, R5, UR4, RZ ;  /* 0x0000000405027c25 */ /* 0x000fe2000f8e00ff */
        /* <DEDUP_REMOVED lines=16> */
[----:B------:R-:W3:Y:S01]  /*cd80*/  SHFL.IDX PT, R14, R21, RZ, 0x181f ;  /* 0x00181fff150e7589 */ /* 0x000ee200000e0000 */
[----:B------:R-:W-:-:S03]  /*cd90*/  LEA R22, R22, UR37, 0x1 ;  /* 0x0000002516167c11 */ /* 0x000fc6000f8e08ff */
[----:B------:R-:W4:Y:S04]  /*cda0*/  SHFL.IDX PT, R3, R23, RZ, 0x181f ;  /* 0x00181fff17037589 */ /* 0x000f2800000e0000 */
[----:B------:R-:W-:Y:S01]  /*cdb0*/  SHFL.IDX PT, R2, R21, 0x4, 0x181f ;  /* 0x00981f0015027f89 */ /* 0x000fe200000e0000 */
        /* <DEDUP_REMOVED lines=34> */
[----:B---3--:R-:W-:-:S05]  /*cfe0*/  IADD3.X R3, RZ, R3, RZ, P0, !PT ;  /* 0x00000003ff037210 */ /* 0x008fca00007fe4ff */
[----:B------:R0:W-:Y:S04]  /*cff0*/  LDGSTS.E.BYPASS.LTC128B.128 [R22+0x2400], desc[UR48][R2.64], !P4 ;  /* 0x0240000002167fae */ /* 0x0001e8000e101d70 */
[----:B------:R0:W-:Y:S04]  /*d000*/  LDGSTS.E.BYPASS.LTC128B.128 [R22+0x5400], desc[UR48][R2.64+0x80], !P3 ;  /* 0x0540008002167fae */ /* 0x0001e8000d901d70 */
[----:B------:R0:W-:Y:S04]  /*d010*/  LDGSTS.E.BYPASS.LTC128B.128 [R22+0x8400], desc[UR48][R2.64+0x100], !P2 ;  /* 0x0840010002167fae */ /* 0x0001e8000d101d70 */
[----:B------:R0:W-:Y:S02]  /*d020*/  LDGSTS.E.BYPASS.LTC128B.128 [R22+0xb400], desc[UR48][R2.64+0x180], !P1 ;  /* 0x0b40018002167fae */ /* 0x0001e4000c901d70 */
.L_x_9402:
        /* <DEDUP_REMOVED lines=11> */
.L_x_9285:
        /* <DEDUP_REMOVED lines=11> */
.L_x_9286:
[----:B------:R-:W-:Y:S01]  /*d190*/  VIADD R18, R18, 0x1 ;  /* 0x0000000112127836 */ /* 0x000fe20000000000 */
[----:B------:R0:W-:Y:S01]  /*d1a0*/  SYNCS.ARRIVE.TRANS64.A1T0 RZ, [R17+URZ+0x32450], RZ ;  /* 0x032450ff11ff79a7 */ /* 0x0001e2000810003f */
[----:B------:R-:W-:-:S03]  /*d1b0*/  VIADD R2, R20, 0xffffffff ;  /* 0xffffffff14027836 */ /* 0x000fc60000000000 */
        /* <DEDUP_REMOVED lines=8> */
.L_x_9274:
[----:B------:R-:W3:Y:S01]  /*d240*/  LDL.LU R0, [R1+0x8] ;  /* 0x0000080001007983 */ /* 0x000ee20000300800 */
[----:B------:R-:W-:Y:S01]  /*d250*/  VIADD R37, R37, UR42 ;  /* 0x0000002a25257c36 */ /* 0x000fe20008000000 */
[----:B------:R-:W-:-:S04]  /*d260*/  ULDC UR4, c[0x0][0xd34] ;  /* 0x00034d0000047ab9 */ /* 0x000fc80000000800 */
[----:B------:R-:W-:Y:S02]  /*d270*/  ISETP.GE.AND P0, PT, R37, UR4, PT ;  /* 0x0000000425007c0c */ /* 0x000fe4000bf06270 */
[----:B---3--:R-:W-:-:S05]  /*d280*/  IADD3 R0, R0, 0x1, RZ ;  /* 0x0000000100007810 */ /* 0x008fca0007ffe0ff */
[----:B------:R0:W-:Y:S06]  /*d290*/  STL [R1+0x8], R0 ;  /* 0x0000080001007387 */ /* 0x0001ec0000100800 */
[----:B------:R-:W-:Y:S05]  /*d2a0*/  @!P0 BRA `(.L_x_9288) ;  /* 0xffffffc000f48947 */ /* 0x000fea000383ffff */
[----:B0-----:R-:W-:-:S07]  /*d2b0*/  LOP3.LUT R0, R0, 0x1, RZ, 0xc, !PT ;  /* 0x0000000100007812 */ /* 0x001fce00078e0cff */
.L_x_9251:
[----:B------:R-:W0:Y:S01]  /*d2c0*/  S2R R3, SR_CgaCtaId ;  /* 0x0000000000037919 */ /* 0x000e220000008800 */
[----:B------:R-:W-:Y:S01]  /*d2d0*/  MOV R2, 0x400 ;  /* 0x0000040000027802 */ /* 0x000fe20000000f00 */
[----:B------:R-:W-:Y:S01]  /*d2e0*/  BSSY B0, `(.L_x_9289) ;  /* 0x0000005000007945 */ /* 0x000fe20003800000 */
[----:B------:R-:W-:Y:S02]  /*d2f0*/  SHF.L.U32 R0, R0, 0x1f, RZ ;  /* 0x0000001f00007819 */ /* 0x000fe400000006ff */
[----:B0-----:R-:W-:-:S04]  /*d300*/  LEA R7, R3, R2, 0x18 ;  /* 0x0000000203077211 */ /* 0x001fc800078ec0ff */
[----:B------:R-:W0:Y:S02]  /*d310*/  SYNCS.PHASECHK.TRANS64.TRYWAIT P0, [R7+URZ+0x32420], R0 ;  /* 0x03242000070075a7 */ /* 0x000e24000800017f */
[----:B0-----:R-:W-:Y:S05]  /*d320*/  @!P0 BRA `(.L_x_9290) ;  /* 0x0000003800dc8947 */ /* 0x001fea0003800000 */
.L_x_9403:
[----:B------:R-:W-:Y:S05]  /*d330*/  BSYNC B0 ;  /* 0x0000000000007941 */ /* 0x000fea0003800000 */
.L_x_9289:
[----:B------:R-:W-:-:S03]  /*d340*/  UMOV UR4, 0xffffffff ;  /* 0xffffffff00047882 */ /* 0x000fc60000000000 */
[----:B------:R-:W-:Y:S05]  /*d350*/  BRA.DIV UR4, `(.L_x_9291) ;  /* 0x0000003a04e47947 */ /* 0x000fea000b800000 */
[----:B0-----:R-:W0:Y:S02]  /*d360*/  S2R R0, SR_TID.X ;  /* 0x0000000000007919 */ /* 0x001e240000002100 */
[----:B0-----:R-:W-:-:S04]  /*d370*/  SHF.R.U32.HI R0, RZ, 0x5, R0 ;  /* 0x00000005ff007819 */ /* 0x001fc80000011600 */
[----:B------:R-:W-:-:S05]  /*d380*/  LOP3.LUT R0, R0, 0x3, RZ, 0xc0, !PT ;  /* 0x0000000300007812 */ /* 0x000fca00078ec0ff */
[----:B------:R0:W3:Y:S02]  /*d390*/  SHFL.IDX PT, R14, R0, RZ, 0x1f ;  /* 0x00001fff000e7589 */ /* 0x0000e400000e0000 */
.L_x_9406:
[----:B---3--:R-:W-:Y:S01]  /*d3a0*/  ISETP.NE.AND P0, PT, R14, RZ, PT ;  /* 0x000000ff0e00720c */ /* 0x008fe20003f05270 */
[----:B------:R-:W-:-:S12]  /*d3b0*/  BSSY B0, `(.L_x_9292) ;  /* 0x0000024000007945 */ /* 0x000fd80003800000 */
[----:B------:R-:W-:Y:S05]  /*d3c0*/  @P0 BRA `(.L_x_9293) ;  /* 0x0000000000880947 */ /* 0x000fea0003800000 */
[----:B------:R-:W-:-:S03]  /*d3d0*/  UMOV UR4, 0xffffffff ;  /* 0xffffffff00047882 */ /* 0x000fc60000000000 */
[----:B------:R-:W-:Y:S05]  /*d3e0*/  BRA.DIV UR4, `(.L_x_9294) ;  /* 0x0000003a04f47947 */ /* 0x000fea000b800000 */
[----:B------:R-:W-:-:S13]  /*d3f0*/  ELECT P6, URZ, PT ;  /* 0x00000000003f782f */ /* 0x000fda00038c0000 */
.L_x_9409:
[----:B------:R-:W-:Y:S05]  /*d400*/  @!P6 BRA `(.L_x_9293) ;  /* 0x000000000078e947 */ /* 0x000fea0003800000 */
[----:B------:R-:W-:-:S06]  /*d410*/  ULOP3.LUT UR4, UR39, 0x2, URZ, 0xfc, !UPT ;  /* 0x0000000227047892 */ /* 0x000fcc000f8efc3f */
[----:B0-----:R-:W-:-:S05]  /*d420*/  IMAD.U32 R0, RZ, RZ, UR4 ;  /* 0x00000004ff007e24 */ /* 0x001fca000f8e00ff */
[----:B------:R-:W-:-:S13]  /*d430*/  ISETP.NE.AND P0, PT, R0, 0x3, PT ;  /* 0x000000030000780c */ /* 0x000fda0003f05270 */
[----:B------:R-:W-:Y:S05]  /*d440*/  @!P0 BRA `(.L_x_9295) ;  /* 0x0000000000048947 */ /* 0x000fea0003800000 */
[----:B------:R-:W-:Y:S01]  /*d450*/  BPT.TRAP 0x1 ;  /* 0x000000040000795c */ /* 0x000fe20000300000 */
.L_x_9295:
[----:B------:R-:W-:Y:S01]  /*d460*/  IMAD R5, R18, 0x8, R7 ;  /* 0x0000000812057824 */ /* 0x000fe200078e0207 */
[----:B------:R-:W-:Y:S01]  /*d470*/  SHF.L.U32 R0, R28, 0x1f, RZ ;  /* 0x0000001f1c007819 */ /* 0x000fe200000006ff */
[----:B------:R-:W-:-:S03]  /*d480*/  VIADD R18, R18, 0x1 ;  /* 0x0000000112127836 */ /* 0x000fc60000000000 */
[----:B------:R-:W0:Y:S02]  /*d490*/  SYNCS.PHASECHK.TRANS64.TRYWAIT P1, [R5+URZ+0x32440], R0 ;  /* 0x03244000050075a7 */ /* 0x000e24000802017f */
[----:B------:R-:W-:-:S04]  /*d4a0*/  ISETP.NE.AND P2, PT, R18, 0x2, PT ;  /* 0x000000021200780c */ /* 0x000fc80003f45270 */
[----:B------:R-:W-:Y:S01]  /*d4b0*/  SEL R3, RZ, 0x1, P2 ;  /* 0x00000001ff037807 */ /* 0x000fe20001000000 */
[----:B0-----:R-:W-:Y:S08]  /*d4c0*/  @!P1 BRA `(.L_x_9296) ;  /* 0x0000003800dc9947 */ /* 0x001ff00003800000 */
.L_x_9410:
[----:B------:R-:W-:Y:S02]  /*d4d0*/  SEL R18, R18, RZ, P2 ;  /* 0x000000ff12127207 */ /* 0x000fe40001000000 */
[----:B------:R-:W-:Y:S01]  /*d4e0*/  LOP3.LUT R2, R28, R3, RZ, 0x3c, !PT ;  /* 0x000000031c027212 */ /* 0x000fe200078e3cff */
[----:B------:R-:W-:Y:S06]  /*d4f0*/  @!P0 BRA `(.L_x_9297) ;  /* 0x0000000000048947 */ /* 0x000fec0003800000 */
[----:B------:R-:W-:Y:S01]  /*d500*/  BPT.TRAP 0x1 ;  /* 0x000000040000795c */ /* 0x000fe20000300000 */
.L_x_9297:
[----:B------:R-:W-:Y:S01]  /*d510*/  IMAD R3, R18, 0x8, R7 ;  /* 0x0000000812037824 */ /* 0x000fe200078e0207 */
[----:B------:R-:W-:-:S04]  /*d520*/  SHF.L.U32 R2, R2, 0x1f, RZ ;  /* 0x0000001f02027819 */ /* 0x000fc800000006ff */
[----:B------:R-:W3:Y:S02]  /*d530*/  SYNCS.PHASECHK.TRANS64.TRYWAIT P1, [R3+URZ+0x32440], R2 ;  /* 0x03244002030075a7 */ /* 0x000ee4000802017f */
[----:B---3--:R-:W-:Y:S05]  /*d540*/  @!P1 BRA `(.L_x_9298) ;  /* 0x0000003800d09947 */ /* 0x008fea0003800000 */
.L_x_9411:
[----:B------:R-:W-:Y:S05]  /*d550*/  @!P0 BRA `(.L_x_9299) ;  /* 0x0000000000048947 */ /* 0x000fea0003800000 */
[----:B------:R-:W-:Y:S01]  /*d560*/  BPT.TRAP 0x1 ;  /* 0x000000040000795c */ /* 0x000fe20000300000 */
.L_x_9299:
[----:B------:R-:W4:Y:S02]  /*d570*/  SYNCS.PHASECHK.TRANS64.TRYWAIT P1, [R5+URZ+0x32460], R0 ;  /* 0x03246000050075a7 */ /* 0x000f24000802017f */
[----:B----4-:R-:W-:Y:S05]  /*d580*/  @!P1 BRA `(.L_x_9300) ;  /* 0x0000003800d49947 */ /* 0x010fea0003800000 */
.L_x_9412:
[----:B------:R-:W-:Y:S05]  /*d590*/  @!P0 BRA `(.L_x_9301) ;  /* 0x0000000000048947 */ /* 0x000fea0003800000 */
[----:B------:R-:W-:Y:S01]  /*d5a0*/  BPT.TRAP 0x1 ;  /* 0x000000040000795c */ /* 0x000fe20000300000 */
.L_x_9301:
[----:B------:R0:W0:Y:S02]  /*d5b0*/  SYNCS.PHASECHK.TRANS64.TRYWAIT P0, [R3+URZ+0x32460], R2 ;  /* 0x03246002030075a7 */ /* 0x000024000800017f */
[----:B0-----:R-:W-:Y:S05]  /*d5c0*/  @!P0 NANOSLEEP.SYNCS 0x989680 ;  /* 0x009896800000895d */ /* 0x001fea0003900000 */
[----:B------:R-:W0:Y:S02]  /*d5d0*/  @!P0 SYNCS.PHASECHK.TRANS64 P0, [R3+URZ+0x32460], R2 ;  /* 0x03246002030085a7 */ /* 0x000e24000800007f */
[----:B0-----:R-:W-:Y:S05]  /*d5e0*/  @!P0 BRA `(.L_x_9301) ;  /* 0xfffffffc00f08947 */ /* 0x001fea000383ffff */
.L_x_9293:
[----:B------:R-:W-:Y:S05]  /*d5f0*/  BSYNC B0 ;  /* 0x0000000000007941 */ /* 0x000fea0003800000 */
.L_x_9292:
[----:B------:R-:W-:Y:S05]  /*d600*/  EXIT ;  /* 0x000000000000794d */ /* 0x000fea0003800000 */
.L_x_9218:
[----:B0-----:R-:W-:-:S04]  /*d610*/  IMAD.U32 R3, RZ, RZ, UR51 ;  /* 0x00000033ff037e24 */ /* 0x001fc8000f8e00ff */
[----:B------:R0:W1:Y:S03]  /*d620*/  SYNCS.PHASECHK.TRANS64.TRYWAIT P0, [R3+URZ+0x32400], R0 ;  /* 0x03240000030075a7 */ /* 0x000066000800017f */
[----:B-1----:R-:W-:Y:S05]  /*d630*/  @!P0 NANOSLEEP.SYNCS 0x989680 ;  /* 0x009896800000895d */ /* 0x002fea0003900000 */
[----:B------:R-:W1:Y:S02]  /*d640*/  @!P0 SYNCS.PHASECHK.TRANS64 P0, [R3+URZ+0x32400], R0 ;  /* 0x03240000030085a7 */ /* 0x000e64000800007f */
[----:B-1----:R-:W-:Y:S05]  /*d650*/  @!P0 BRA `(.L_x_9218) ;  /* 0xfffffffc00ec8947 */ /* 0x002fea000383ffff */
[----:B------:R-:W-:Y:S05]  /*d660*/  BRA `(.L_x_9302) ;  /* 0xffffff3800a47947 */ /* 0x000fea000383ffff */
.L_x_9222:
[----:B-1----:R-:W-:-:S04]  /*d670*/  IMAD.U32 R4, RZ, RZ, UR27 ;  /* 0x0000001bff047e24 */ /* 0x002fc8000f8e00ff */
[----:B------:R1:W2:Y:S03]  /*d680*/  SYNCS.PHASECHK.TRANS64.TRYWAIT P1, [R4+URZ+0x32430], R3 ;  /* 0x03243003040075a7 */ /* 0x0002a6000802017f */
[----:B--2---:R-:W-:Y:S05]  /*d690*/  @!P1 NANOSLEEP.SYNCS 0x989680 ;  /* 0x009896800000995d */ /* 0x004fea0003900000 */
[----:B------:R-:W2:Y:S02]  /*d6a0*/  @!P1 SYNCS.PHASECHK.TRANS64 P1, [R4+URZ+0x32430], R3 ;  /* 0x03243003040095a7 */ /* 0x000ea4000802007f */
[----:B--2---:R-:W-:Y:S05]  /*d6b0*/  @!P1 BRA `(.L_x_9222) ;  /* 0xfffffffc00ec9947 */ /* 0x004fea000383ffff */
[----:B------:R-:W-:Y:S05]  /*d6c0*/  BRA `(.L_x_9221) ;  /* 0xffffff3800c87947 */ /* 0x000fea000383ffff */
.L_x_9223:
[----:B--2---:R-:W-:-:S04]  /*d6d0*/  MOV R5, UR51 ;  /* 0x0000003300057c02 */ /* 0x004fc80008000f00 */
[----:B------:R2:W3:Y:S03]  /*d6e0*/  SYNCS.PHASECHK.TRANS64.TRYWAIT P1, [R5+URZ+0x32410], R0 ;  /* 0x03241000050075a7 */ /* 0x0004e6000802017f */
[----:B---3--:R-:W-:Y:S05]  /*d6f0*/  @!P1 NANOSLEEP.SYNCS 0x989680 ;  /* 0x009896800000995d */ /* 0x008fea0003900000 */
[----:B------:R-:W3:Y:S02]  /*d700*/  @!P1 SYNCS.PHASECHK.TRANS64 P1, [R5+URZ+0x32410], R0 ;  /* 0x03241000050095a7 */ /* 0x000ee4000802007f */
[----:B---3--:R-:W-:Y:S05]  /*d710*/  @!P1 BRA `(.L_x_9223) ;  /* 0xfffffffc00ec9947 */ /* 0x008fea000383ffff */
[----:B------:R-:W-:Y:S05]  /*d720*/  BRA `(.L_x_9303) ;  /* 0xffffff3c00487947 */ /* 0x000fea000383ffff */
.L_x_9227:
[----:B--2---:R-:W-:-:S04]  /*d730*/  IMAD.U32 R0, RZ, RZ, UR27 ;  /* 0x0000001bff007e24 */ /* 0x004fc8000f8e00ff */
[----:B------:R2:W4:Y:S03]  /*d740*/  SYNCS.PHASECHK.TRANS64.TRYWAIT P1, [R0+URZ+0x32450], R3 ;  /* 0x03245003000075a7 */ /* 0x000526000802017f */
[----:B----4-:R-:W-:Y:S05]  /*d750*/  @!P1 NANOSLEEP.SYNCS 0x989680 ;  /* 0x009896800000995d */ /* 0x010fea0003900000 */
[----:B------:R-:W4:Y:S02]  /*d760*/  @!P1 SYNCS.PHASECHK.TRANS64 P1, [R0+URZ+0x32450], R3 ;  /* 0x03245003000095a7 */ /* 0x000f24000802007f */
[----:B----4-:R-:W-:Y:S05]  /*d770*/  @!P1 BRA `(.L_x_9227) ;  /* 0xfffffffc00ec9947 */ /* 0x010fea000383ffff */
[----:B------:R-:W-:Y:S05]  /*d780*/  BRA `(.L_x_9226) ;  /* 0xffffff3c00507947 */ /* 0x000fea000383ffff */
.L_x_9234:
[----:B-1----:R-:W-:-:S04]  /*d790*/  IMAD.U32 R5, RZ, RZ, UR29 ;  /* 0x0000001dff057e24 */ /* 0x002fc8000f8e00ff */
[----:B------:R1:W2:Y:S03]  /*d7a0*/  SYNCS.PHASECHK.TRANS64.TRYWAIT P2, [R5+URZ+0x32430], R0 ;  /* 0x03243000050075a7 */ /* 0x0002a6000804017f */
[----:B--2---:R-:W-:Y:S05]  /*d7b0*/  @!P2 NANOSLEEP.SYNCS 0x989680 ;  /* 0x009896800000a95d */ /* 0x004fea0003900000 */
[----:B------:R-:W2:Y:S02]  /*d7c0*/  @!P2 SYNCS.PHASECHK.TRANS64 P2, [R5+URZ+0x32430], R0 ;  /* 0x032430000500a5a7 */ /* 0x000ea4000804007f */
[----:B--2---:R-:W-:Y:S05]  /*d7d0*/  @!P2 BRA `(.L_x_9234) ;  /* 0xfffffffc00eca947 */ /* 0x004fea000383ffff */
[----:B------:R-:W-:Y:S05]  /*d7e0*/  BRA `(.L_x_9233) ;  /* 0xffffff6000847947 */ /* 0x000fea000383ffff */
.L_x_9238:
[----:B-1----:R-:W-:-:S04]  /*d7f0*/  IMAD.U32 R5, RZ, RZ, UR29 ;  /* 0x0000001dff057e24 */ /* 0x002fc8000f8e00ff */
[----:B------:R1:W3:Y:S03]  /*d800*/  SYNCS.PHASECHK.TRANS64.TRYWAIT P2, [R5+URZ+0x32450], R0 ;  /* 0x03245000050075a7 */ /* 0x0002e6000804017f */
[----:B---3--:R-:W-:Y:S05]  /*d810*/  @!P2 NANOSLEEP.SYNCS 0x989680 ;  /* 0x009896800000a95d */ /* 0x008fea0003900000 */
[----:B------:R-:W3:Y:S02]  /*d820*/  @!P2 SYNCS.PHASECHK.TRANS64 P2, [R5+URZ+0x32450], R0 ;  /* 0x032450000500a5a7 */ /* 0x000ee4000804007f */
[----:B---3--:R-:W-:Y:S05]  /*d830*/  @!P2 BRA `(.L_x_9238) ;  /* 0xfffffffc00eca947 */ /* 0x008fea000383ffff */
[----:B------:R-:W-:Y:S05]  /*d840*/  BRA `(.L_x_9237) ;  /* 0xffffff6000dc7947 */ /* 0x000fea000383ffff */
.L_x_9255:
        /* <DEDUP_REMOVED lines=11> */
.L_x_9305:
[----:B------:R-:W-:Y:S05]  /*d900*/  BSYNC B0 ;  /* 0x0000000000007941 */ /* 0x000fea0003800000 */
.L_x_9304:
[----:B------:R-:W-:Y:S05]  /*d910*/  BRA `(.L_x_9306) ;  /* 0xffffffc000bc7947 */ /* 0x000fea000383ffff */
.L_x_9258:
[----:B0-----:R0:W1:Y:S02]  /*d920*/  SYNCS.PHASECHK.TRANS64.TRYWAIT P0, [R17+URZ+0x32440], R0 ;  /* 0x03244000110075a7 */ /* 0x001064000800017f */
[----:B-1----:R-:W-:Y:S05]  /*d930*/  @!P0 NANOSLEEP.SYNCS 0x989680 ;  /* 0x009896800000895d */ /* 0x002fea0003900000 */
[----:B------:R-:W1:Y:S02]  /*d940*/  @!P0 SYNCS.PHASECHK.TRANS64 P0, [R17+URZ+0x32440], R0 ;  /* 0x03244000110085a7 */ /* 0x000e64000800007f */
[----:B-1----:R-:W-:Y:S05]  /*d950*/  @!P0 BRA `(.L_x_9258) ;  /* 0xfffffffc00f08947 */ /* 0x002fea000383ffff */
[----:B------:R-:W-:Y:S05]  /*d960*/  BRA `(.L_x_9307) ;  /* 0xffffffc400407947 */ /* 0x000fea000383ffff */
.L_x_9259:
        /* <DEDUP_REMOVED lines=8> */
.L_x_9309:
[----:B------:R-:W-:Y:S05]  /*d9f0*/  BSYNC B0 ;  /* 0x0000000000007941 */ /* 0x000fea0003800000 */
.L_x_9308:
[----:B------:R-:W-:Y:S01]  /*da00*/  IMAD.MOV.U32 R13, RZ, RZ, R0 ;  /* 0x000000ffff0d7224 */ /* 0x000fe200078e0000 */
[----:B------:R-:W-:Y:S01]  /*da10*/  MOV R12, RZ ;  /* 0x000000ff000c7202 */ /* 0x000fe20000000f00 */
[----:B------:R-:W-:Y:S01]  /*da20*/  IMAD.MOV.U32 R11, RZ, RZ, 0x181f ;  /* 0x0000181fff0b7424 */ /* 0x000fe200078e00ff */
[----:B------:R-:W-:Y:S01]  /*da30*/  ISETP.GE.AND P2, PT, R35, 0x1, PT ;  /* 0x000000012300780c */ /* 0x000fe20003f46270 */
[----:B------:R-:W-:Y:S02]  /*da40*/  IMAD.MOV.U32 R15, RZ, RZ, -0x1 ;  /* 0xffffffffff0f7424 */ /* 0x000fe400078e00ff */
[----:B------:R-:W-:-:S10]  /*da50*/  IMAD.MOV.U32 R3, RZ, RZ, R14 ;  /* 0x000000ffff037224 */ /* 0x000fd400078e000e */
[----:B------:R-:W-:Y:S05]  /*da60*/  WARPSYNC.COLLECTIVE R15, `(.L_x_9310) ;  /* 0x000000000f087348 */ /* 0x000fea0003c00000 */
[----:B------:R0:W1:Y:S02]  /*da70*/  SHFL.IDX P6, R14, R13, R12, R11 ;  /* 0x0000000c0d0e7389 */ /* 0x00006400000c000b */
[----:B01----:R-:W-:Y:S01]  /*da80*/  ENDCOLLECTIVE ;  /* 0x000000000000791b */ /* 0x003fe20003800000 */
.L_x_9310:
[----:B------:R-:W-:Y:S01]  /*da90*/  @P2 LEA R7, R4, UR37, 0x1 ;  /* 0x0000002504072c11 */ /* 0x000fe2000f8e08ff */
[----:B------:R-:W-:Y:S02]  /*daa0*/  IMAD.MOV.U32 R13, RZ, RZ, R5 ;  /* 0x000000ffff0d7224 */ /* 0x000fe400078e0005 */
[----:B------:R-:W-:Y:S01]  /*dab0*/  IMAD.MOV.U32 R12, RZ, RZ, 0x1 ;  /* 0x00000001ff0c7424 */ /* 0x000fe200078e00ff */
[----:B------:R-:W-:-:S13]  /*dac0*/  @P2 LEA R2, P0, R20, R14, 0x1 ;  /* 0x0000000e14022211 */ /* 0x000fda00078008ff */
[----:B------:R-:W-:Y:S05]  /*dad0*/  WARPSYNC.COLLECTIVE R15, `(.L_x_9311) ;  /* 0x000000000f087348 */ /* 0x000fea0003c00000 */
[----:B------:R0:W1:Y:S02]  /*dae0*/  SHFL.IDX P6, R14, R13, R12, R11 ;  /* 0x0000000c0d0e7389 */ /* 0x00006400000c000b */
[----:B01----:R-:W-:Y:S01]  /*daf0*/  ENDCOLLECTIVE ;  /* 0x000000000000791b */ /* 0x003fe20003800000 */
.L_x_9311:
[----:B------:R-:W-:-:S05]  /*db00*/  @P2 IMAD.X R3, RZ, RZ, R3, P0 ;  /* 0x000000ffff032224 */ /* 0x000fca00000e0603 */
[----:B------:R-:W-:Y:S01]  /*db10*/  @!PT LDS RZ, [RZ] ;  /* 0x00000000fffff984 */ /* 0x000fe20000000800 */
[----:B------:R-:W-:Y:S01]  /*db20*/  @!PT LDS RZ, [RZ] ;  /* 0x00000000fffff984 */ /* 0x000fe20000000800 */
[----:B------:R-:W-:Y:S01]  /*db30*/  @!PT LDS RZ, [RZ] ;  /* 0x00000000fffff984 */ /* 0x000fe20000000800 */
[----:B------:R0:W-:Y:S01]  /*db40*/  @P2 LDGSTS.E.BYPASS.LTC128B.128 [R7+0x1c400], desc[UR48][R2.64], !P1 ;  /* 0x1c40000002072fae */ /* 0x0001e2000c901d70 */
[----:B------:R-:W-:Y:S02]  /*db50*/  ISETP.GE.AND P2, PT, R35, 0x11, PT ;  /* 0x000000112300780c */ /* 0x000fe40003f46270 */
[----:B------:R-:W-:Y:S01]  /*db60*/  MOV R13, R0 ;  /* 0x00000000000d7202 */ /* 0x000fe20000000f00 */
[----:B------:R-:W-:-:S10]  /*db70*/  IMAD.MOV.U32 R6, RZ, RZ, R14 ;  /* 0x000000ffff067224 */ /* 0x000fd400078e000e */
[----:B0-----:R-:W-:Y:S05]  /*db80*/  WARPSYNC.COLLECTIVE R15, `(.L_x_9312) ;  /* 0x000000000f087348 */ /* 0x001fea0003c00000 */
[----:B------:R1:W2:Y:S02]  /*db90*/  SHFL.IDX P6, R14, R13, R12, R11 ;  /* 0x0000000c0d0e7389 */ /* 0x0002a400000c000b */
[----:B012---:R-:W-:Y:S01]  /*dba0*/  ENDCOLLECTIVE ;  /* 0x000000000000791b */ /* 0x007fe20003800000 */
.L_x_9312:
[----:B------:R-:W-:Y:S01]  /*dbb0*/  @P2 LEA R12, R4, UR37, 0x1 ;  /* 0x00000025040c2c11 */ /* 0x000fe2000f8e08ff */
[----:B------:R-:W-:Y:S01]  /*dbc0*/  IMAD.MOV.U32 R13, RZ, RZ, R5 ;  /* 0x000000ffff0d7224 */ /* 0x000fe200078e0005 */
        /* <DEDUP_REMOVED lines=14> */
.L_x_9313:
[----:B------:R-:W-:Y:S01]  /*dcb0*/  IMAD.MOV.U32 R13, RZ, RZ, R0 ;  /* 0x000000ffff0d7224 */ /* 0x000fe200078e0000 */
[----:B------:R-:W-:-:S07]  /*dcc0*/  MOV R9, R14 ;  /* 0x0000000e00097202 */ /* 0x000fce0000000f00 */
[----:B------:R-:W-:Y:S05]  /*dcd0*/  WARPSYNC.COLLECTIVE R15, `(.L_x_9314) ;  /* 0x000000000f087348 */ /* 0x000fea0003c00000 */
[----:B------:R0:W1:Y:S02]  /*dce0*/  SHFL.IDX P6, R14, R13, R12, R11 ;  /* 0x0000000c0d0e7389 */ /* 0x00006400000c000b */
[----:B01----:R-:W-:Y:S01]  /*dcf0*/  ENDCOLLECTIVE ;  /* 0x000000000000791b */ /* 0x003fe20003800000 */
.L_x_9314:
        /* <DEDUP_REMOVED lines=16> */
.L_x_9315:
[----:B------:R-:W-:Y:S01]  /*de00*/  IMAD.MOV.U32 R13, RZ, RZ, R0 ;  /* 0x000000ffff0d7224 */ /* 0x000fe200078e0000 */
[----:B------:R-:W-:-:S07]  /*de10*/  MOV R7, R14 ;  /* 0x0000000e00077202 */ /* 0x000fce0000000f00 */
[----:B------:R-:W-:Y:S05]  /*de20*/  WARPSYNC.COLLECTIVE R15, `(.L_x_9316) ;  /* 0x000000000f087348 */ /* 0x000fea0003c00000 */
[----:B------:R0:W1:Y:S02]  /*de30*/  SHFL.IDX P6, R14, R13, R12, R11 ;  /* 0x0000000c0d0e7389 */ /* 0x00006400000c000b */
[----:B01----:R-:W-:Y:S01]  /*de40*/  ENDCOLLECTIVE ;  /* 0x000000000000791b */ /* 0x003fe20003800000 */
.L_x_9316:
[----:B------:R-:W-:Y:S02]  /*de50*/  IMAD.MOV.U32 R13, RZ, RZ, R5 ;  /* 0x000000ffff0d7224 */ /* 0x000fe400078e0005 */
[----:B------:R-:W-:Y:S01]  /*de60*/  IMAD.MOV.U32 R12, RZ, RZ, 0x4 ;  /* 0x00000004ff0c7424 */ /* 0x000fe200078e00ff */
[----:B------:R-:W-:-:S13]  /*de70*/  @P2 LEA R8, P0, R20, R14, 0x1 ;  /* 0x0000000e14082211 */ /* 0x000fda00078008ff */
[----:B------:R-:W-:Y:S05]  /*de80*/  WARPSYNC.COLLECTIVE R15, `(.L_x_9317) ;  /* 0x000000000f087348 */ /* 0x000fea0003c00000 */
[----:B------:R0:W1:Y:S02]  /*de90*/  SHFL.IDX P6, R14, R13, R12, R11 ;  /* 0x0000000c0d0e7389 */ /* 0x00006400000c000b */
[----:B01----:R-:W-:Y:S01]  /*dea0*/  ENDCOLLECTIVE ;  /* 0x000000000000791b */ /* 0x003fe20003800000 */
.L_x_9317:
        /* <DEDUP_REMOVED lines=13> */
.L_x_9318:
[----:B------:R-:W-:Y:S01]  /*df80*/  @P2 LEA R7, R4, UR37, 0x1 ;  /* 0x0000002504072c11 */ /* 0x000fe2000f8e08ff */
[----:B------:R-:W-:Y:S02]  /*df90*/  IMAD.MOV.U32 R13, RZ, RZ, R5 ;  /* 0x000000ffff0d7224 */ /* 0x000fe400078e0005 */
[----:B------:R-:W-:Y:S01]  /*dfa0*/  IMAD.MOV.U32 R12, RZ, RZ, 0x5 ;  /* 0x00000005ff0c7424 */ /* 0x000fe200078e00ff */
[----:B------:R-:W-:-:S05]  /*dfb0*/  @P2 LEA R6, P0, R20, R14, 0x1 ;  /* 0x0000000e14062211 */ /* 0x000fca00078008ff */
[----:B------:R-:W-:Y:S02]  /*dfc0*/  @P2 IMAD.X R11, RZ, RZ, R2, P0 ;  /* 0x000000ffff0b2224 */ /* 0x000fe400000e0602 */
[----:B------:R-:W-:Y:S02]  /*dfd0*/  @P2 IMAD.MOV.U32 R2, RZ, RZ, R6 ;  /* 0x000000ffff022224 */ /* 0x000fe400078e0006 */
[----:B------:R-:W-:Y:S01]  /*dfe0*/  @P2 IMAD.MOV.U32 R3, RZ, RZ, R11 ;  /* 0x000000ffff032224 */ /* 0x000fe200078e000b */
[----:B------:R-:W-:-:S04]  /*dff0*/  MOV R11, 0x181f ;  /* 0x0000181f000b7802 */ /* 0x000fc80000000f00 */
[----:B------:R-:W-:Y:S01]  /*e000*/  @!PT LDS RZ, [RZ] ;  /* 0x00000000fffff984 */ /* 0x000fe20000000800 */
[----:B------:R-:W-:Y:S01]  /*e010*/  @!PT LDS RZ, [RZ] ;  /* 0x00000000fffff984 */ /* 0x000fe20000000800 */
[----:B------:R-:W-:Y:S01]  /*e020*/  @!PT LDS RZ, [RZ] ;  /* 0x00000000fffff984 */ /* 0x000fe20000000800 */
[----:B------:R0:W-:Y:S03]  /*e030*/  @P2 LDGSTS.E.BYPASS.LTC128B.128 [R7+0x1e400], desc[UR48][R2.64], !P1 ;  /* 0x1e40000002072fae */ /* 0x0001e6000c901d70 */
[----:B0-----:R-:W-:Y:S05]  /*e040*/  WARPSYNC.COLLECTIVE R15, `(.L_x_9319) ;  /* 0x000000000f087348 */ /* 0x001fea0003c00000 */
[----:B------:R1:W2:Y:S02]  /*e050*/  SHFL.IDX P6, R14, R13, R12, R11 ;  /* 0x0000000c0d0e7389 */ /* 0x0002a400000c000b */
[----:B012---:R-:W-:Y:S01]  /*e060*/  ENDCOLLECTIVE ;  /* 0x000000000000791b */ /* 0x007fe20003800000 */
.L_x_9319:
[----:B------:R-:W-:Y:S02]  /*e070*/  IMAD.MOV.U32 R13, RZ, RZ, R0 ;  /* 0x000000ffff0d7224 */ /* 0x000fe400078e0000 */
[----:B------:R-:W-:-:S07]  /*e080*/  IMAD.MOV.U32 R5, RZ, RZ, R14 ;  /* 0x000000ffff057224 */ /* 0x000fce00078e000e */
[----:B------:R-:W-:Y:S05]  /*e090*/  WARPSYNC.COLLECTIVE R15, `(.L_x_9320) ;  /* 0x000000000f087348 */ /* 0x000fea0003c00000 */
[----:B------:R0:W1:Y:S02]  /*e0a0*/  SHFL.IDX P6, R14, R13, R12, R11 ;  /* 0x0000000c0d0e7389 */ /* 0x00006400000c000b */
[----:B01----:R-:W-:Y:S01]  /*e0b0*/  ENDCOLLECTIVE ;  /* 0x000000000000791b */ /* 0x003fe20003800000 */
.L_x_9320:
[----:B------:R-:W-:Y:S05]  /*e0c0*/  BRA `(.L_x_9321) ;  /* 0xffffffc000947947 */ /* 0x000fea000383ffff */
.L_x_9263:
[----:B------:R-:W-:Y:S01]  /*e0d0*/  IMAD.MOV.U32 R13, RZ, RZ, R5 ;  /* 0x000000ffff0d7224 */ /* 0x000fe200078e0005 */
[----:B------:R-:W0:Y:S01]  /*e0e0*/  S2R R20, SR_TID.X ;  /* 0x0000000000147919 */ /* 0x000e220000002100 */
[----:B------:R-:W-:Y:S01]  /*e0f0*/  IMAD.MOV.U32 R12, RZ, RZ, RZ ;  /* 0x000000ffff0c7224 */ /* 0x000fe200078e00ff */
[----:B------:R-:W-:Y:S01]  /*e100*/  LEA R8, R27, UR37, 0x1 ;  /* 0x000000251b087c11 */ /* 0x000fe2000f8e08ff */
[----:B------:R-:W-:Y:S01]  /*e110*/  IMAD.MOV.U32 R11, RZ, RZ, 0x181f ;  /* 0x0000181fff0b7424 */ /* 0x000fe200078e00ff */
[----:B------:R-:W-:Y:S01]  /*e120*/  LOP3.LUT R16, R16, 0xfffff7ff, RZ, 0xc0, !PT ;  /* 0xfffff7ff10107812 */ /* 0x000fe200078ec0ff */
[----:B------:R-:W-:Y:S02]  /*e130*/  IMAD.MOV.U32 R15, RZ, RZ, -0x1 ;  /* 0xffffffffff0f7424 */ /* 0x000fe400078e00ff */
[----:B------:R-:W-:-:S07]  /*e140*/  IMAD.IADD R0, R36, 0x1, R0 ;  /* 0x0000000124007824 */ /* 0x000fce00078e0200 */
[----:B01----:R-:W-:Y:S05]  /*e150*/  WARPSYNC.COLLECTIVE R15, `(.L_x_9322) ;  /* 0x000000000f087348 */ /* 0x003fea0003c00000 */
[----:B------:R2:W3:Y:S02]  /*e160*/  SHFL.IDX P6, R14, R13, R12, R11 ;  /* 0x0000000c0d0e7389 */ /* 0x0004e400000c000b */
[----:B0123--:R-:W-:Y:S01]  /*e170*/  ENDCOLLECTIVE ;  /* 0x000000000000791b */ /* 0x00ffe20003800000 */
.L_x_9322:
[C---:B------:R-:W-:Y:S01]  /*e180*/  VIADD R6, R0.reuse, 0x10 ;  /* 0x0000001000067836 */ /* 0x040fe20000000000 */
[----:B------:R-:W-:Y:S01]  /*e190*/  ISETP.GE.AND P2, PT, R0, UR38, PT ;  /* 0x0000002600007c0c */ /* 0x000fe2000bf46270 */
[----:B------:R-:W-:-:S12]  /*e1a0*/  IMAD.MOV.U32 R13, RZ, RZ, R4 ;  /* 0x000000ffff0d7224 */ /* 0x000fd800078e0004 */
[----:B------:R-:W-:-:S04]  /*e1b0*/  @P2 LOP3.LUT R16, R16, 0x800, RZ, 0xfc, !PT ;  /* 0x0000080010102812 */ /* 0x000fc800078efcff */
[----:B------:R-:W-:Y:S01]  /*e1c0*/  LOP3.LUT R16, R16, 0xfffffbff, RZ, 0xc0, !PT ;  /* 0xfffffbff10107812 */ /* 0x000fe200078ec0ff */
[----:B------:R-:W-:Y:S01]  /*e1d0*/  IMAD.SHL.U32 R20, R20, 0x8, RZ ;  /* 0x0000000814147824 */ /* 0x000fe200078e00ff */
[----:B------:R-:W-:-:S07]  /*e1e0*/  MOV R3, R14 ;  /* 0x0000000e00037202 */ /* 0x000fce0000000f00 */
[----:B------:R-:W-:Y:S05]  /*e1f0*/  WARPSYNC.COLLECTIVE R15, `(.L_x_9323) ;  /* 0x000000000f087348 */ /* 0x000fea0003c00000 */
[----:B------:R0:W1:Y:S02]  /*e200*/  SHFL.IDX P6, R14, R13, R12, R11 ;  /* 0x0000000c0d0e7389 */ /* 0x00006400000c000b */
[----:B01----:R-:W-:Y:S01]  /*e210*/  ENDCOLLECTIVE ;  /* 0x000000000000791b */ /* 0x003fe20003800000 */
.L_x_9323:
[----:B------:R-:W-:Y:S02]  /*e220*/  LOP3.LUT R20, R20, 0x38, RZ, 0xc0, !PT ;  /* 0x0000003814147812 */ /* 0x000fe400078ec0ff */
[----:B------:R-:W-:Y:S02]  /*e230*/  MOV R13, R5 ;  /* 0x00000005000d7202 */ /* 0x000fe40000000f00 */
[----:B------:R-:W-:-:S05]  /*e240*/  @!P2 LEA R12, P0, R20, R14, 0x1 ;  /* 0x0000000e140ca211 */ /* 0x000fca00078008ff */
[----:B------:R-:W-:Y:S02]  /*e250*/  @!P2 IMAD.MOV.U32 R2, RZ, RZ, R12 ;  /* 0x000000ffff02a224 */ /* 0x000fe400078e000c */
[----:B------:R-:W-:Y:S02]  /*e260*/  IMAD.MOV.U32 R12, RZ, RZ, 0x1 ;  /* 0x00000001ff0c7424 */ /* 0x000fe400078e00ff */
[----:B------:R-:W-:-:S07]  /*e270*/  @!P2 IMAD.X R3, RZ, RZ, R3, P0 ;  /* 0x000000ffff03a224 */ /* 0x000fce00000e0603 */
[----:B------:R-:W-:Y:S05]  /*e280*/  WARPSYNC.COLLECTIVE R15, `(.L_x_9324) ;  /* 0x000000000f087348 */ /* 0x000fea0003c00000 */
[----:B------:R0:W1:Y:S02]  /*e290*/  SHFL.IDX P6, R14, R13, R12, R11 ;  /* 0x0000000c0d0e7389 */ /* 0x00006400000c000b */
[----:B01----:R-:W-:Y:S01]  /*e2a0*/  ENDCOLLECTIVE ;  /* 0x000000000000791b */ /* 0x003fe20003800000 */
.L_x_9324:
[----:B------:R-:W-:Y:S01]  /*e2b0*/  @!PT LDS RZ, [RZ] ;  /* 0x00000000fffff984 */ /* 0x000fe20000000800 */
[----:B------:R-:W-:Y:S01]  /*e2c0*/  @!PT LDS RZ, [RZ] ;  /* 0x00000000fffff984 */ /* 0x000fe20000000800 */
[----:B------:R-:W-:Y:S01]  /*e2d0*/  @!PT LDS RZ, [RZ] ;  /* 0x00000000fffff984 */ /* 0x000fe20000000800 */
[----:B------:R0:W-:Y:S01]  /*e2e0*/  @!P2 LDGSTS.E.BYPASS.LTC128B.128 [R8+0x18400], desc[UR48][R2.64], !P1 ;  /* 0x184000000208afae */ /* 0x0001e2000c901d70 */
[----:B------:R-:W-:Y:S01]  /*e2f0*/  ISETP.GE.AND P2, PT, R6, UR38, PT ;  /* 0x0000002606007c0c */ /* 0x000fe2000bf46270 */
[----:B------:R-:W-:Y:S02]  /*e300*/  VIADD R6, R0, 0x20 ;  /* 0x0000002000067836 */ /* 0x000fe40000000000 */
[----:B------:R-:W-:-:S10]  /*e310*/  IMAD.MOV.U32 R13, RZ, RZ, R4 ;  /* 0x000000ffff0d7224 */ /* 0x000fd400078e0004 */
[----:B------:R-:W-:-:S04]  /*e320*/  @P2 LOP3.LUT R16, R16, 0x400, RZ, 0xfc, !PT ;  /* 0x0000040010102812 */ /* 0x000fc800078efcff */
[----:B------:R-:W-:Y:S01]  /*e330*/  LOP3.LUT R16, R16, 0xfffffdff, RZ, 0xc0, !PT ;  /* 0xfffffdff10107812 */ /* 0x000fe200078ec0ff */
[----:B0-----:R-:W-:-:S07]  /*e340*/  IMAD.MOV.U32 R2, RZ, RZ, R14 ;  /* 0x000000ffff027224 */ /* 0x001fce00078e000e */
[----:B------:R-:W-:Y:S05]  /*e350*/  WARPSYNC.COLLECTIVE R15, `(.L_x_9325) ;  /* 0x000000000f087348 */ /* 0x000fea0003c00000 */
[----:B------:R0:W1:Y:S02]  /*e360*/  SHFL.IDX P6, R14, R13, R12, R11 ;  /* 0x0000000c0d0e7389 */ /* 0x00006400000c000b */
[----:B01----:R-:W-:Y:S01]  /*e370*/  ENDCOLLECTIVE ;  /* 0x000000000000791b */ /* 0x003fe20003800000 */
.L_x_9325:
[----:B------:R-:W-:Y:S02]  /*e380*/  IMAD.MOV.U32 R13, RZ, RZ, R5 ;  /* 0x000000ffff0d7224 */ /* 0x000fe400078e0005 */
[----:B------:R-:W-:Y:S02]  /*e390*/  IMAD.MOV.U32 R12, RZ, RZ, 0x2 ;  /* 0x00000002ff0c7424 */ /* 0x000fe400078e00ff */
[----:B------:R-:W-:-:S05]  /*e3a0*/  IMAD.MOV.U32 R10, RZ, RZ, R14 ;  /* 0x000000ffff0a7224 */ /* 0x000fca00078e000e */
[----:B------:R-:W-:-:S05]  /*e3b0*/  @!P2 LEA R10, P0, R20, R10, 0x1 ;  /* 0x0000000a140aa211 */ /* 0x000fca00078008ff */
[----:B------:R-:W-:Y:S02]  /*e3c0*/  @!P2 IMAD.X R11, RZ, RZ, R2, P0 ;  /* 0x000000ffff0ba224 */ /* 0x000fe400000e0602 */
[----:B------:R-:W-:Y:S01]  /*e3d0*/  @!P2 IMAD.MOV.U32 R2, RZ, RZ, R10 ;  /* 0x000000ffff02a224 */ /* 0x000fe200078e000a */
[----:B------:R-:W-:Y:S02]  /*e3e0*/  LEA R10, R27, UR37, 0x1 ;  /* 0x000000251b0a7c11 */ /* 0x000fe4000f8e08ff */
[----:B------:R-:W-:Y:S01]  /*e3f0*/  @!P2 MOV R3, R11 ;  /* 0x0000000b0003a202 */ /* 0x000fe20000000f00 */
[----:B------:R-:W-:-:S04]  /*e400*/  IMAD.MOV.U32 R11, RZ, RZ, 0x181f ;  /* 0x0000181fff0b7424 */ /* 0x000fc800078e00ff */
[----:B------:R-:W-:Y:S01]  /*e410*/  @!PT LDS RZ, [RZ] ;  /* 0x00000000fffff984 */ /* 0x000fe20000000800 */
[----:B------:R-:W-:Y:S01]  /*e420*/  @!PT LDS RZ, [RZ] ;  /* 0x00000000fffff984 */ /* 0x000fe20000000800 */
[----:B------:R-:W-:Y:S01]  /*e430*/  @!PT LDS RZ, [RZ] ;  /* 0x00000000fffff984 */ /* 0x000fe20000000800 */
[----:B------:R0:W-:Y:S01]  /*e440*/  @!P2 LDGSTS.E.BYPASS.LTC128B.128 [R10+0x18c00], desc[UR48][R2.64], !P1 ;  /* 0x18c00000020aafae */ /* 0x0001e2000c901d70 */
[----:B------:R-:W-:Y:S01]  /*e450*/  ISETP.GE.AND P2, PT, R6, UR38, PT ;  /* 0x0000002606007c0c */ /* 0x000fe2000bf46270 */
[----:B------:R-:W-:-:S12]  /*e460*/  VIADD R6, R0, 0x30 ;  /* 0x0000003000067836 */ /* 0x000fd80000000000 */
[----:B0-----:R-:W-:Y:S05]  /*e470*/  WARPSYNC.COLLECTIVE R15, `(.L_x_9326) ;  /* 0x000000000f087348 */ /* 0x001fea0003c00000 */
[----:B------:R1:W2:Y:S02]  /*e480*/  SHFL.IDX P6, R14, R13, R12, R11 ;  /* 0x0000000c0d0e7389 */ /* 0x0002a400000c000b */
[----:B012---:R-:W-:Y:S01]  /*e490*/  ENDCOLLECTIVE ;  /* 0x000000000000791b */ /* 0x007fe20003800000 */
.L_x_9326:
[----:B------:R-:W-:Y:S01]  /*e4a0*/  @P2 LOP3.LUT R16, R16, 0x200, RZ, 0xfc, !PT ;  /* 0x0000020010102812 */ /* 0x000fe200078efcff */
[----:B------:R-:W-:-:S03]  /*e4b0*/  IMAD.MOV.U32 R13, RZ, RZ, R4 ;  /* 0x000000ffff0d7224 */ /* 0x000fc600078e0004 */
[----:B------:R-:W-:Y:S01]  /*e4c0*/  LOP3.LUT R16, R16, 0xfffffeff, RZ, 0xc0, !PT ;  /* 0xfffffeff10107812 */ /* 0x000fe200078ec0ff */
[----:B------:R-:W-:-:S07]  /*e4d0*/  IMAD.MOV.U32 R8, RZ, RZ, R14 ;  /* 0x000000ffff087224 */ /* 0x000fce00078e000e */
[----:B------:R-:W-:Y:S05]  /*e4e0*/  WARPSYNC.COLLECTIVE R15, `(.L_x_9327) ;  /* 0x000000000f087348 */ /* 0x000fea0003c00000 */
[----:B------:R0:W1:Y:S02]  /*e4f0*/  SHFL.IDX P6, R14, R13, R12, R11 ;  /* 0x0000000c0d0e7389 */ /* 0x00006400000c000b */
[----:B01----:R-:W-:Y:S01]  /*e500*/  ENDCOLLECTIVE ;  /* 0x000000000000791b */ /* 0x003fe20003800000 */
.L_x_9327:
[----:B------:R-:W-:Y:S02]  /*e510*/  IMAD.MOV.U32 R13, RZ, RZ, R5 ;  /* 0x000000ffff0d7224 */ /* 0x000fe400078e0005 */
[----:B------:R-:W-:Y:S01]  /*e520*/  IMAD.MOV.U32 R12, RZ, RZ, 0x3 ;  /* 0x00000003ff0c7424 */ /* 0x000fe200078e00ff */
[----:B------:R-:W-:-:S07]  /*e530*/  MOV R9, R14 ;  /* 0x0000000e00097202 */ /* 0x000fce0000000f00 */
[----:B------:R-:W-:Y:S05]  /*e540*/  WARPSYNC.COLLECTIVE R15, `(.L_x_9328) ;  /* 0x000000000f087348 */ /* 0x000fea0003c00000 */
[----:B------:R0:W1:Y:S02]  /*e550*/  SHFL.IDX P6, R14, R13, R12, R11 ;  /* 0x0000000c0d0e7389 */ /* 0x00006400000c000b */
[----:B01----:R-:W-:Y:S01]  /*e560*/  ENDCOLLECTIVE ;  /* 0x000000000000791b */ /* 0x003fe20003800000 */
.L_x_9328:
[----:B------:R-:W-:-:S05]  /*e570*/  @!P2 LEA R9, P0, R20, R9, 0x1 ;  /* 0x000000091409a211 */ /* 0x000fca00078008ff */
[----:B------:R-:W-:Y:S02]  /*e580*/  @!P2 IMAD.X R8, RZ, RZ, R8, P0 ;  /* 0x000000ffff08a224 */ /* 0x000fe400000e0608 */
[----:B------:R-:W-:Y:S02]  /*e590*/  @!P2 IMAD.MOV.U32 R2, RZ, RZ, R9 ;  /* 0x000000ffff02a224 */ /* 0x000fe400078e0009 */
[----:B------:R-:W-:Y:S02]  /*e5a0*/  @!P2 IMAD.MOV.U32 R3, RZ, RZ, R8 ;  /* 0x000000ffff03a224 */ /* 0x000fe400078e0008 */
[----:B------:R-:W0:Y:S01]  /*e5b0*/  S2R R8, SR_TID.X ;  /* 0x0000000000087919 */ /* 0x000e220000002100 */
[----:B------:R-:W-:Y:S02]  /*e5c0*/  IMAD.MOV.U32 R13, RZ, RZ, R4 ;  /* 0x000000ffff0d7224 */ /* 0x000fe400078e0004 */
[----:B------:R-:W-:Y:S01]  /*e5d0*/  @!PT LDS RZ, [RZ] ;  /* 0x00000000fffff984 */ /* 0x000fe20000000800 */
[----:B------:R-:W-:Y:S01]  /*e5e0*/  @!PT LDS RZ, [RZ] ;  /* 0x00000000fffff984 */ /* 0x000fe20000000800 */
[----:B------:R-:W-:Y:S01]  /*e5f0*/  @!PT LDS RZ, [RZ] ;  /* 0x00000000fffff984 */ /* 0x000fe20000000800 */
[----:B------:R1:W-:Y:S01]  /*e600*/  @!P2 LDGSTS.E.BYPASS.LTC128B.128 [R10+0x19400], desc[UR48][R2.64], !P1 ;  /* 0x19400000020aafae */ /* 0x0003e2000c901d70 */
[----:B------:R-:W-:-:S02]  /*e610*/  ISETP.GE.AND P2, PT, R6, UR38, PT ;  /* 0x0000002606007c0c */ /* 0x000fc4000bf46270 */
[----:B------:R-:W-:-:S11]  /*e620*/  MOV R6, R14 ;  /* 0x0000000e00067202 */ /* 0x000fd60000000f00 */
[----:B01----:R-:W-:Y:S05]  /*e630*/  WARPSYNC.COLLECTIVE R15, `(.L_x_9329) ;  /* 0x000000000f087348 */ /* 0x003fea0003c00000 */
[----:B------:R2:W3:Y:S02]  /*e640*/  SHFL.IDX P6, R14, R13, R12, R11 ;  /* 0x0000000c0d0e7389 */ /* 0x0004e400000c000b */
[----:B0123--:R-:W-:Y:S01]  /*e650*/  ENDCOLLECTIVE ;  /* 0x000000000000791b */ /* 0x00ffe20003800000 */
.L_x_9329:
[----:B------:R-:W-:-:S04]  /*e660*/  @P2 LOP3.LUT R16, R16, 0x100, RZ, 0xfc, !PT ;  /* 0x0000010010102812 */ /* 0x000fc800078efcff */
[----:B------:R-:W-:Y:S01]  /*e670*/  LOP3.LUT R16, R16, 0xffffff7f, RZ, 0xc0, !PT ;  /* 0xffffff7f10107812 */ /* 0x000fe200078ec0ff */
        /* <DEDUP_REMOVED lines=8> */
.L_x_9330:
        /* <DEDUP_REMOVED lines=9> */
[----:B------:R0:W-:Y:S01]  /*e790*/  @!P2 LDGSTS.E.BYPASS.LTC128B.128 [R10+0x19c00], desc[UR48][R2.64], !P1 ;  /* 0x19c00000020aafae */ /* 0x0001e2000c901d70 */
[----:B------:R-:W-:Y:S01]  /*e7a0*/  ISETP.GE.AND P2, PT, R6, UR38, PT ;  /* 0x0000002606007c0c */ /* 0x000fe2000bf46270 */
[----:B------:R-:W-:Y:S02]  /*e7b0*/  VIADD R6, R0, 0x50 ;  /* 0x0000005000067836 */ /* 0x000fe40000000000 */
[----:B0-----:R-:W-:-:S10]  /*e7c0*/  IMAD.MOV.U32 R2, RZ, RZ, R14 ;  /* 0x000000ffff027224 */ /* 0x001fd400078e000e */
[----:B------:R-:W-:Y:S05]  /*e7d0*/  WARPSYNC.COLLECTIVE R15, `(.L_x_9331) ;  /* 0x000000000f087348 */ /* 0x000fea0003c00000 */
[----:B------:R0:W1:Y:S02]  /*e7e0*/  SHFL.IDX P6, R14, R13, R12, R11 ;  /* 0x0000000c0d0e7389 */ /* 0x00006400000c000b */
[----:B01----:R-:W-:Y:S01]  /*e7f0*/  ENDCOLLECTIVE ;  /* 0x000000000000791b */ /* 0x003fe20003800000 */
.L_x_9331:
[----:B------:R-:W-:-:S04]  /*e800*/  @P2 LOP3.LUT R16, R16, 0x80, RZ, 0xfc, !PT ;  /* 0x0000008010102812 */ /* 0x000fc800078efcff */
[----:B------:R-:W-:Y:S01]  /*e810*/  LOP3.LUT R16, R16, 0xffffffbf, RZ, 0xc0, !PT ;  /* 0xffffffbf10107812 */ /* 0x000fe200078ec0ff */
[----:B------:R-:W-:Y:S01]  /*e820*/  IMAD.MOV.U32 R12, RZ, RZ, 0x5 ;  /* 0x00000005ff0c7424 */ /* 0x000fe200078e00ff */
[----:B------:R-:W-:-:S05]  /*e830*/  @!P2 LEA R14, P0, R8, R14, 0x1 ;  /* 0x0000000e080ea211 */ /* 0x000fca00078008ff */
[----:B------:R-:W-:Y:S02]  /*e840*/  @!P2 IMAD.X R13, RZ, RZ, R2, P0 ;  /* 0x000000ffff0da224 */ /* 0x000fe400000e0602 */
[----:B------:R-:W-:-:S03]  /*e850*/  @!P2 IMAD.MOV.U32 R2, RZ, RZ, R14 ;  /* 0x000000ffff02a224 */ /* 0x000fc600078e000e */
[----:B------:R-:W-:Y:S01]  /*e860*/  @!P2 MOV R3, R13 ;  /* 0x0000000d0003a202 */ /* 0x000fe20000000f00 */
[----:B------:R-:W-:-:S04]  /*e870*/  IMAD.MOV.U32 R13, RZ, RZ, R5 ;  /* 0x000000ffff0d7224 */ /* 0x000fc800078e0005 */
[----:B------:R-:W-:Y:S01]  /*e880*/  @!PT LDS RZ, [RZ] ;  /* 0x00000000fffff984 */ /* 0x000fe20000000800 */
[----:B------:R-:W-:Y:S01]  /*e890*/  @!PT LDS RZ, [RZ] ;  /* 0x00000000fffff984 */ /* 0x000fe20000000800 */
[----:B------:R-:W-:Y:S01]  /*e8a0*/  @!PT LDS RZ, [RZ] ;  /* 0x00000000fffff984 */ /* 0x000fe20000000800 */
[----:B------:R0:W-:Y:S01]  /*e8b0*/  @!P2 LDGSTS.E.BYPASS.LTC128B.128 [R10+0x1a400], desc[UR48][R2.64], !P1 ;  /* 0x1a400000020aafae */ /* 0x0001e2000c901d70 */
[----:B------:R-:W-:-:S13]  /*e8c0*/  ISETP.GE.AND P2, PT, R6, UR38, PT ;  /* 0x0000002606007c0c */ /* 0x000fda000bf46270 */
[----:B0-----:R-:W-:Y:S05]  /*e8d0*/  WARPSYNC.COLLECTIVE R15, `(.L_x_9332) ;  /* 0x000000000f087348 */ /* 0x001fea0003c00000 */
[----:B------:R1:W2:Y:S02]  /*e8e0*/  SHFL.IDX P6, R14, R13, R12, R11 ;  /* 0x0000000c0d0e7389 */ /* 0x0002a400000c000b */
[----:B012---:R-:W-:Y:S01]  /*e8f0*/  ENDCOLLECTIVE ;  /* 0x000000000000791b */ /* 0x007fe20003800000 */
.L_x_9332:
[----:B------:R-:W-:Y:S01]  /*e900*/  @P2 LOP3.LUT R16, R16, 0x40, RZ, 0xfc, !PT ;  /* 0x0000004010102812 */ /* 0x000fe200078efcff */
[----:B------:R-:W-:-:S03]  /*e910*/  IMAD.MOV.U32 R13, RZ, RZ, R4 ;  /* 0x000000ffff0d7224 */ /* 0x000fc600078e0004 */
[----:B------:R-:W-:Y:S01]  /*e920*/  LOP3.LUT R16, R16, 0xffffffdf, RZ, 0xc0, !PT ;  /* 0xffffffdf10107812 */ /* 0x000fe200078ec0ff */
[----:B------:R-:W-:-:S07]  /*e930*/  IMAD.MOV.U32 R2, RZ, RZ, R14 ;  /* 0x000000ffff027224 */ /* 0x000fce00078e000e */
[----:B------:R-:W-:Y:S05]  /*e940*/  WARPSYNC.COLLECTIVE R15, `(.L_x_9333) ;  /* 0x000000000f087348 */ /* 0x000fea0003c00000 */
[----:B------:R0:W1:Y:S02]  /*e950*/  SHFL.IDX P6, R14, R13, R12, R11 ;  /* 0x0000000c0d0e7389 */ /* 0x00006400000c000b */
[----:B01----:R-:W-:Y:S01]  /*e960*/  ENDCOLLECTIVE ;  /* 0x000000000000791b */ /* 0x003fe20003800000 */
.L_x_9333:
[----:B------:R-:W-:Y:S02]  /*e970*/  IMAD.MOV.U32 R13, RZ, RZ, R5 ;  /* 0x000000ffff0d7224 */ /* 0x000fe400078e0005 */
[----:B------:R-:W-:Y:S02]  /*e980*/  IMAD.MOV.U32 R12, RZ, RZ, 0x6 ;  /* 0x00000006ff0c7424 */ /* 0x000fe400078e00ff */
[----:B------:R-:W-:-:S07]  /*e990*/  IMAD.MOV.U32 R21, RZ, RZ, R14 ;  /* 0x000000ffff157224 */ /* 0x000fce00078e000e */
[----:B------:R-:W-:Y:S05]  /*e9a0*/  WARPSYNC.COLLECTIVE R15, `(.L_x_9334) ;  /* 0x000000000f087348 */ /* 0x000fea0003c00000 */
[----:B------:R0:W1:Y:S02]  /*e9b0*/  SHFL.IDX P6, R14, R13, R12, R11 ;  /* 0x0000000c0d0e7389 */ /* 0x00006400000c000b */
[----:B01----:R-:W-:Y:S01]  /*e9c0*/  ENDCOLLECTIVE ;  /* 0x000000000000791b */ /* 0x003fe20003800000 */
.L_x_9334:
[----:B------:R-:W-:-:S04]  /*e9d0*/  @!P2 LEA R21, P0, R8, R21, 0x1 ;  /* 0x000000150815a211 */ /* 0x000fc800078008ff */
[----:B------:R-:W-:Y:S01]  /*e9e0*/  @!P2 IADD3.X R20, RZ, R2, RZ, P0, !PT ;  /* 0x00000002ff14a210 */ /* 0x000fe200007fe4ff */
[----:B------:R-:W-:-:S04]  /*e9f0*/  @!P2 IMAD.MOV.U32 R2, RZ, RZ, R21 ;  /* 0x000000ffff02a224 */ /* 0x000fc800078e0015 */
[----:B------:R-:W-:Y:S02]  /*ea00*/  @!P2 IMAD.MOV.U32 R3, RZ, RZ, R20 ;  /* 0x000000ffff03a224 */ /* 0x000fe400078e0014 */
[----:B------:R-:W-:-:S03]  /*ea10*/  IMAD.MOV.U32 R13, RZ, RZ, R4 ;  /* 0x000000ffff0d7224 */ /* 0x000fc600078e0004 */
        /* <DEDUP_REMOVED lines=8> */
.L_x_9335:
[----:B------:R-:W-:-:S05]  /*eaa0*/  VIADD R3, R0, 0x60 ;  /* 0x0000006000037836 */ /* 0x000fca0000000000 */
[----:B------:R-:W-:Y:S01]  /*eab0*/  ISETP.GE.AND P2, PT, R3, UR38, PT ;  /* 0x0000002603007c0c */ /* 0x000fe2000bf46270 */
[----:B------:R-:W-:Y:S02]  /*eac0*/  IMAD.MOV.U32 R13, RZ, RZ, R5 ;  /* 0x000000ffff0d7224 */ /* 0x000fe400078e0005 */
[----:B------:R-:W-:-:S10]  /*ead0*/  IMAD.MOV.U32 R12, RZ, RZ, 0x7 ;  /* 0x00000007ff0c7424 */ /* 0x000fd400078e00ff */
[----:B------:R-:W-:Y:S02]  /*eae0*/  @P2 LOP3.LUT R16, R16, 0x20, RZ, 0xfc, !PT ;  /* 0x0000002010102812 */ /* 0x000fe400078efcff */
[----:B------:R-:W-:-:S04]  /*eaf0*/  MOV R15, R14 ;  /* 0x0000000e000f7202 */ /* 0x000fc80000000f00 */
[----:B------:R-:W-:-:S05]  /*eb00*/  @!P2 LEA R6, P0, R8, R15, 0x1 ;  /* 0x0000000f0806a211 */ /* 0x000fca00078008ff */
[----:B------:R-:W-:Y:S02]  /*eb10*/  @!P2 IMAD.X R15, RZ, RZ, R2, P0 ;  /* 0x000000ffff0fa224 */ /* 0x000fe400000e0602 */
[----:B------:R-:W-:Y:S02]  /*eb20*/  @!P2 IMAD.MOV.U32 R2, RZ, RZ, R6 ;  /* 0x000000ffff02a224 */ /* 0x000fe400078e0006 */
[----:B------:R-:W-:Y:S01]  /*eb30*/  @!P2 IMAD.MOV.U32 R3, RZ, RZ, R15 ;  /* 0x000000ffff03a224 */ /* 0x000fe200078e000f */
[----:B------:R-:W-:-:S04]  /*eb40*/  MOV R15, 0xffffffff ;  /* 0xffffffff000f7802 */ /* 0x000fc80000000f00 */
[----:B------:R-:W-:Y:S01]  /*eb50*/  @!PT LDS RZ, [RZ] ;  /* 0x00000000fffff984 */ /* 0x000fe20000000800 */
[----:B------:R-:W-:Y:S01]  /*eb60*/  @!PT LDS RZ, [RZ] ;  /* 0x00000000fffff984 */ /* 0x000fe20000000800 */
[----:B------:R-:W-:Y:S01]  /*eb70*/  @!PT LDS RZ, [RZ] ;  /* 0x00000000fffff984 */ /* 0x000fe20000000800 */
[----:B------:R0:W-:Y:S03]  /*eb80*/  @!P2 LDGSTS.E.BYPASS.LTC128B.128 [R10+0x1b400], desc[UR48][R2.64], !P1 ;  /* 0x1b400000020aafae */ /* 0x0001e6000c901d70 */
[----:B0-----:R-:W-:Y:S05]  /*eb90*/  WARPSYNC.COLLECTIVE R15, `(.L_x_9336) ;  /* 0x000000000f087348 */ /* 0x001fea0003c00000 */
[----:B------:R1:W2:Y:S02]  /*eba0*/  SHFL.IDX P6, R14, R13, R12, R11 ;  /* 0x0000000c0d0e7389 */ /* 0x0002a400000c000b */
[----:B012---:R-:W-:Y:S01]  /*ebb0*/  ENDCOLLECTIVE ;  /* 0x000000000000791b */ /* 0x007fe20003800000 */
.L_x_9336:
[----:B------:R-:W-:Y:S02]  /*ebc0*/  IMAD.MOV.U32 R13, RZ, RZ, R4 ;  /* 0x000000ffff0d7224 */ /* 0x000fe400078e0004 */
[----:B------:R-:W-:-:S07]  /*ebd0*/  IMAD.MOV.U32 R5, RZ, RZ, R14 ;  /* 0x000000ffff057224 */ /* 0x000fce00078e000e */
[----:B------:R-:W-:Y:S05]  /*ebe0*/  WARPSYNC.COLLECTIVE R15, `(.L_x_9337) ;  /* 0x000000000f087348 */ /* 0x000fea0003c00000 */
[----:B------:R0:W1:Y:S02]  /*ebf0*/  SHFL.IDX P6, R14, R13, R12, R11 ;  /* 0x0000000c0d0e7389 */ /* 0x00006400000c000b */
[----:B01----:R-:W-:Y:S01]  /*ec00*/  ENDCOLLECTIVE ;  /* 0x000000000000791b */ /* 0x003fe20003800000 */
.L_x_9337:
[----:B------:R-:W-:Y:S05]  /*ec10*/  BRA `(.L_x_9338) ;  /* 0xffffffc000887947 */ /* 0x000fea000383ffff */
.L_x_9265:
        /* <DEDUP_REMOVED lines=8> */
.L_x_9340:
[----:B------:R-:W-:Y:S05]  /*eca0*/  BSYNC B0 ;  /* 0x0000000000007941 */ /* 0x000fea0003800000 */
.L_x_9339:
[----:B------:R-:W-:Y:S01]  /*ecb0*/  IMAD.MOV.U32 R13, RZ, RZ, R0 ;  /* 0x000000ffff0d7224 */ /* 0x000fe200078e0000 */
[----:B------:R-:W-:Y:S01]  /*ecc0*/  MOV R2, R14 ;  /* 0x0000000e00027202 */ /* 0x000fe20000000f00 */
[----:B------:R-:W-:Y:S01]  /*ecd0*/  IMAD.MOV.U32 R12, RZ, RZ, RZ ;  /* 0x000000ffff0c7224 */ /* 0x000fe200078e00ff */
[----:B------:R-:W-:Y:S01]  /*ece0*/  LOP3.LUT P2, RZ, R16, 0x800, RZ, 0xc0, !PT ;  /* 0x0000080010ff7812 */ /* 0x000fe2000784c0ff */
[----:B------:R-:W-:Y:S02]  /*ecf0*/  IMAD.MOV.U32 R11, RZ, RZ, 0x181f ;  /* 0x0000181fff0b7424 */ /* 0x000fe400078e00ff */
[----:B------:R-:W-:-:S10]  /*ed00*/  IMAD.MOV.U32 R15, RZ, RZ, -0x1 ;  /* 0xffffffffff0f7424 */ /* 0x000fd400078e00ff */
[----:B------:R-:W-:Y:S05]  /*ed10*/  WARPSYNC.COLLECTIVE R15, `(.L_x_9341) ;  /* 0x000000000f087348 */ /* 0x000fea0003c00000 */
[----:B------:R0:W1:Y:S02]  /*ed20*/  SHFL.IDX P6, R14, R13, R12, R11 ;  /* 0x0000000c0d0e7389 */ /* 0x00006400000c000b */
[----:B01----:R-:W-:Y:S01]  /*ed30*/  ENDCOLLECTIVE ;  /* 0x000000000000791b */ /* 0x003fe20003800000 */
.L_x_9341:
        /* <DEDUP_REMOVED lines=8> */
.L_x_9342:
[----:B------:R-:W-:Y:S01]  /*edc0*/  @!PT LDS RZ, [RZ] ;  /* 0x00000000fffff984 */ /* 0x000fe20000000800 */
[----:B------:R-:W-:Y:S01]  /*edd0*/  @!PT LDS RZ, [RZ] ;  /* 0x00000000fffff984 */ /* 0x000fe20000000800 */
[----:B------:R-:W-:Y:S01]  /*ede0*/  @!PT LDS RZ, [RZ] ;  /* 0x00000000fffff984 */ /* 0x000fe20000000800 */
[----:B------:R0:W-:Y:S04]  /*edf0*/  @!P2 LDGSTS.E.BYPASS.LTC128B.128 [R20+0x22400], desc[UR48][R2.64], !P5 ;  /* 0x224000000214afae */ /* 0x0001e8000e901d70 */
[----:B------:R0:W-:Y:S04]  /*ee00*/  @!P2 LDGSTS.E.BYPASS.LTC128B.128 [R20+0x26400], desc[UR48][R2.64+0x80], !P4 ;  /* 0x264000800214afae */ /* 0x0001e8000e101d70 */
[----:B------:R0:W-:Y:S01]  /*ee10*/  @!P2 LDGSTS.E.BYPASS.LTC128B.128 [R20+0x2a400], desc[UR48][R2.64+0x100], !P3 ;  /* 0x2a4001000214afae */ /* 0x0001e2000d901d70 */
[----:B------:R-:W-:-:S03]  /*ee20*/  IMAD.MOV.U32 R13, RZ, RZ, R0 ;  /* 0x000000ffff0d7224 */ /* 0x000fc600078e0000 */
[----:B------:R0:W-:Y:S01]  /*ee30*/  @!P2 LDGSTS.E.BYPASS.LTC128B.128 [R20+0x2e400], desc[UR48][R2.64+0x180], !P1 ;  /* 0x2e4001800214afae */ /* 0x0001e2000c901d70 */
[----:B------:R-:W-:Y:S01]  /*ee40*/  LOP3.LUT P2, RZ, R16, 0x200, RZ, 0xc0, !PT ;  /* 0x0000020010ff7812 */ /* 0x000fe2000784c0ff */
[----:B------:R-:W-:-:S12]  /*ee50*/  IMAD.MOV.U32 R5, RZ, RZ, R14 ;  /* 0x000000ffff057224 */ /* 0x000fd800078e000e */
[----:B0-----:R-:W-:Y:S05]  /*ee60*/  WARPSYNC.COLLECTIVE R15, `(.L_x_9343) ;  /* 0x000000000f087348 */ /* 0x001fea0003c00000 */
[----:B------:R1:W2:Y:S02]  /*ee70*/  SHFL.IDX P6, R14, R13, R12, R11 ;  /* 0x0000000c0d0e7389 */ /* 0x0002a400000c000b */
[----:B012---:R-:W-:Y:S01]  /*ee80*/  ENDCOLLECTIVE ;  /* 0x000000000000791b */ /* 0x007fe20003800000 */
.L_x_9343:
[----:B------:R-:W-:Y:S01]  /*ee90*/  MOV R13, R4 ;  /* 0x00000004000d7202 */ /* 0x000fe20000000f00 */
[----:B------:R-:W-:Y:S01]  /*eea0*/  IMAD.MOV.U32 R12, RZ, RZ, 0x2 ;  /* 0x00000002ff0c7424 */ /* 0x000fe200078e00ff */
[----:B------:R-:W-:-:S13]  /*eeb0*/  LOP3.LUT P6, RZ, R16, 0x400, RZ, 0xc0, !PT ;  /* 0x0000040010ff7812 */ /* 0x000fda00078cc0ff */
[----:B------:R-:W-:-:S05]  /*eec0*/  @!P6 LEA R14, P0, R21, R14, 0x1 ;  /* 0x0000000e150ee211 */ /* 0x000fca00078008ff */
[----:B------:R-:W-:Y:S02]  /*eed0*/  @!P6 IMAD.X R5, RZ, RZ, R5, P0 ;  /* 0x000000ffff05e224 */ /* 0x000fe400000e0605 */
[----:B------:R-:W-:Y:S02]  /*eee0*/  @!P6 IMAD.MOV.U32 R2, RZ, RZ, R14 ;  /* 0x000000ffff02e224 */ /* 0x000fe400078e000e */
[----:B------:R-:W-:-:S05]  /*eef0*/  @!P6 IMAD.MOV.U32 R3, RZ, RZ, R5 ;  /* 0x000000ffff03e224 */ /* 0x000fca00078e0005 */
[----:B------:R-:W-:Y:S01]  /*ef00*/  @!PT LDS RZ, [RZ] ;  /* 0x00000000fffff984 */ /* 0x000fe20000000800 */
[----:B------:R-:W-:Y:S01]  /*ef10*/  @!PT LDS RZ, [RZ] ;  /* 0x00000000fffff984 */ /* 0x000fe20000000800 */
[----:B------:R-:W-:Y:S01]  /*ef20*/  @!PT LDS RZ, [RZ] ;  /* 0x00000000fffff984 */ /* 0x000fe20000000800 */
[----:B------:R0:W-:Y:S04]  /*ef30*/  @!P6 LDGSTS.E.BYPASS.LTC128B.128 [R20+0x22c00], desc[UR48][R2.64], !P5 ;  /* 0x22c000000214efae */ /* 0x0001e8000e901d70 */
[----:B------:R0:W-:Y:S04]  /*ef40*/  @!P6 LDGSTS.E.BYPASS.LTC128B.128 [R20+0x26c00], desc[UR48][R2.64+0x80], !P4 ;  /* 0x26c000800214efae */ /* 0x0001e8000e101d70 */
[----:B------:R0:W-:Y:S04]  /*ef50*/  @!P6 LDGSTS.E.BYPASS.LTC128B.128 [R20+0x2ac00], desc[UR48][R2.64+0x100], !P3 ;  /* 0x2ac001000214efae */ /* 0x0001e8000d901d70 */
[----:B------:R0:W-:Y:S02]  /*ef60*/  @!P6 LDGSTS.E.BYPASS.LTC128B.128 [R20+0x2ec00], desc[UR48][R2.64+0x180], !P1 ;  /* 0x2ec001800214efae */ /* 0x0001e4000c901d70 */
[----:B0-----:R-:W-:Y:S05]  /*ef70*/  WARPSYNC.COLLECTIVE R15, `(.L_x_9344) ;  /* 0x000000000f087348 */ /* 0x001fea0003c00000 */
[----:B------:R1:W2:Y:S02]  /*ef80*/  SHFL.IDX P6, R14, R13, R12, R11 ;  /* 0x0000000c0d0e7389 */ /* 0x0002a400000c000b */
[----:B012---:R-:W-:Y:S01]  /*ef90*/  ENDCOLLECTIVE ;  /* 0x000000000000791b */ /* 0x007fe20003800000 */
.L_x_9344:
[----:B------:R-:W-:Y:S02]  /*efa0*/  IMAD.MOV.U32 R13, RZ, RZ, R0 ;  /* 0x000000ffff0d7224 */ /* 0x000fe400078e0000 */
[----:B------:R-:W-:-:S07]  /*efb0*/  IMAD.MOV.U32 R5, RZ, RZ, R14 ;  /* 0x000000ffff057224 */ /* 0x000fce00078e000e */
[----:B------:R-:W-:Y:S05]  /*efc0*/  WARPSYNC.COLLECTIVE R15, `(.L_x_9345) ;  /* 0x000000000f087348 */ /* 0x000fea0003c00000 */
[----:B------:R0:W1:Y:S02]  /*efd0*/  SHFL.IDX P6, R14, R13, R12, R11 ;  /* 0x0000000c0d0e7389 */ /* 0x00006400000c000b */
[----:B01----:R-:W-:Y:S01]  /*efe0*/  ENDCOLLECTIVE ;  /* 0x000000000000791b */ /* 0x003fe20003800000 */
.L_x_9345:
[----:B------:R-:W-:Y:S01]  /*eff0*/  MOV R13, R4 ;  /* 0x00000004000d7202 */ /* 0x000fe20000000f00 */
[----:B------:R-:W-:Y:S01]  /*f000*/  IMAD.MOV.U32 R12, RZ, RZ, 0x3 ;  /* 0x00000003ff0c7424 */ /* 0x000fe200078e00ff */
[----:B------:R-:W-:-:S05]  /*f010*/  @!P2 LEA R14, P0, R21, R14, 0x1 ;  /* 0x0000000e150ea211 */ /* 0x000fca00078008ff */
[----:B------:R-:W-:-:S08]  /*f020*/  @!P2 IMAD.MOV.U32 R2, RZ, RZ, R14 ;  /* 0x000000ffff02a224 */ /* 0x000fd000078e000e */
[----:B------:R-:W-:Y:S05]  /*f030*/  WARPSYNC.COLLECTIVE R15, `(.L_x_9346) ;  /* 0x000000000f087348 */ /* 0x000fea0003c00000 */
[----:B------:R0:W1:Y:S02]  /*f040*/  SHFL.IDX P6, R14, R13, R12, R11 ;  /* 0x0000000c0d0e7389 */ /* 0x00006400000c000b */
[----:B01----:R-:W-:Y:S01]  /*f050*/  ENDCOLLECTIVE ;  /* 0x000000000000791b */ /* 0x003fe20003800000 */
.L_x_9346:
        /* <DEDUP_REMOVED lines=8> */
[----:B------:R0:W-:Y:S04]  /*f0e0*/  @!P2 LDGSTS.E.BYPASS.LTC128B.128 [R20+0x2b400], desc[UR48][R2.64+0x100], !P3 ;  /* 0x2b4001000214afae */ /* 0x0001e8000d901d70 */
[----:B------:R0:W-:Y:S01]  /*f0f0*/  @!P2 LDGSTS.E.BYPASS.LTC128B.128 [R20+0x2f400], desc[UR48][R2.64+0x180], !P1 ;  /* 0x2f4001800214afae */ /* 0x0001e2000c901d70 */
[----:B------:R-:W-:Y:S01]  /*f100*/  IMAD.MOV.U32 R5, RZ, RZ, R14 ;  /* 0x000000ffff057224 */ /* 0x000fe200078e000e */
[----:B------:R-:W-:-:S13]  /*f110*/  LOP3.LUT P2, RZ, R16, 0x80, RZ, 0xc0, !PT ;  /* 0x0000008010ff7812 */ /* 0x000fda000784c0ff */
[----:B0-----:R-:W-:Y:S05]  /*f120*/  WARPSYNC.COLLECTIVE R15, `(.L_x_9347) ;  /* 0x000000000f087348 */ /* 0x001fea0003c00000 */
[----:B------:R1:W2:Y:S02]  /*f130*/  SHFL.IDX P6, R14, R13, R12, R11 ;  /* 0x0000000c0d0e7389 */ /* 0x0002a400000c000b */
[----:B012---:R-:W-:Y:S01]  /*f140*/  ENDCOLLECTIVE ;  /* 0x000000000000791b */ /* 0x007fe20003800000 */
.L_x_9347:
        /* <DEDUP_REMOVED lines=17> */
.L_x_9348:
[----:B------:R-:W-:Y:S02]  /*f260*/  IMAD.MOV.U32 R13, RZ, RZ, R0 ;  /* 0x000000ffff0d7224 */ /* 0x000fe400078e0000 */
[----:B------:R-:W-:-:S07]  /*f270*/  IMAD.MOV.U32 R5, RZ, RZ, R14 ;  /* 0x000000ffff057224 */ /* 0x000fce00078e000e */
[----:B------:R-:W-:Y:S05]  /*f280*/  WARPSYNC.COLLECTIVE R15, `(.L_x_9349) ;  /* 0x000000000f087348 */ /* 0x000fea0003c00000 */
[----:B------:R0:W1:Y:S02]  /*f290*/  SHFL.IDX P6, R14, R13, R12, R11 ;  /* 0x0000000c0d0e7389 */ /* 0x00006400000c000b */
[----:B01----:R-:W-:Y:S01]  /*f2a0*/  ENDCOLLECTIVE ;  /* 0x000000000000791b */ /* 0x003fe20003800000 */
.L_x_9349:
[----:B------:R-:W-:Y:S01]  /*f2b0*/  MOV R13, R4 ;  /* 0x00000004000d7202 */ /* 0x000fe20000000f00 */
[----:B------:R-:W-:Y:S01]  /*f2c0*/  IMAD.MOV.U32 R12, RZ, RZ, 0x5 ;  /* 0x00000005ff0c7424 */ /* 0x000fe200078e00ff */
[----:B------:R-:W-:-:S05]  /*f2d0*/  @!P2 LEA R14, P0, R21, R14, 0x1 ;  /* 0x0000000e150ea211 */ /* 0x000fca00078008ff */
[----:B------:R-:W-:-:S08]  /*f2e0*/  @!P2 IMAD.MOV.U32 R2, RZ, RZ, R14 ;  /* 0x000000ffff02a224 */ /* 0x000fd000078e000e */
[----:B------:R-:W-:Y:S05]  /*f2f0*/  WARPSYNC.COLLECTIVE R15, `(.L_x_9350) ;  /* 0x000000000f087348 */ /* 0x000fea0003c00000 */
[----:B------:R0:W1:Y:S02]  /*f300*/  SHFL.IDX P6, R14, R13, R12, R11 ;  /* 0x0000000c0d0e7389 */ /* 0x00006400000c000b */
[----:B01----:R-:W-:Y:S01]  /*f310*/  ENDCOLLECTIVE ;  /* 0x000000000000791b */ /* 0x003fe20003800000 */
.L_x_9350:
        /* <DEDUP_REMOVED lines=15> */
.L_x_9351:
        /* <DEDUP_REMOVED lines=17> */
.L_x_9352:
[----:B------:R-:W-:Y:S02]  /*f520*/  IMAD.MOV.U32 R13, RZ, RZ, R0 ;  /* 0x000000ffff0d7224 */ /* 0x000fe400078e0000 */
[----:B------:R-:W-:-:S07]  /*f530*/  IMAD.MOV.U32 R5, RZ, RZ, R14 ;  /* 0x000000ffff057224 */ /* 0x000fce00078e000e */
[----:B------:R-:W-:Y:S05]  /*f540*/  WARPSYNC.COLLECTIVE R15, `(.L_x_9353) ;  /* 0x000000000f087348 */ /* 0x000fea0003c00000 */
[----:B------:R0:W1:Y:S02]  /*f550*/  SHFL.IDX P6, R14, R13, R12, R11 ;  /* 0x0000000c0d0e7389 */ /* 0x00006400000c000b */
[----:B01----:R-:W-:Y:S01]  /*f560*/  ENDCOLLECTIVE ;  /* 0x000000000000791b */ /* 0x003fe20003800000 */
.L_x_9353:
[----:B------:R-:W-:Y:S01]  /*f570*/  MOV R13, R4 ;  /* 0x00000004000d7202 */ /* 0x000fe20000000f00 */
[----:B------:R-:W-:Y:S01]  /*f580*/  IMAD.MOV.U32 R12, RZ, RZ, 0x7 ;  /* 0x00000007ff0c7424 */ /* 0x000fe200078e00ff */
[----:B------:R-:W-:-:S05]  /*f590*/  @!P2 LEA R14, P0, R21, R14, 0x1 ;  /* 0x0000000e150ea211 */ /* 0x000fca00078008ff */
[----:B------:R-:W-:-:S08]  /*f5a0*/  @!P2 IMAD.MOV.U32 R2, RZ, RZ, R14 ;  /* 0x000000ffff02a224 */ /* 0x000fd000078e000e */
[----:B------:R-:W-:Y:S05]  /*f5b0*/  WARPSYNC.COLLECTIVE R15, `(.L_x_9354) ;  /* 0x000000000f087348 */ /* 0x000fea0003c00000 */
[----:B------:R0:W1:Y:S02]  /*f5c0*/  SHFL.IDX P6, R14, R13, R12, R11 ;  /* 0x0000000c0d0e7389 */ /* 0x00006400000c000b */
[----:B01----:R-:W-:Y:S01]  /*f5d0*/  ENDCOLLECTIVE ;  /* 0x000000000000791b */ /* 0x003fe20003800000 */
.L_x_9354:
        /* <DEDUP_REMOVED lines=10> */
[----:B------:R-:W-:-:S07]  /*f680*/  IMAD.MOV.U32 R5, RZ, RZ, R14 ;  /* 0x000000ffff057224 */ /* 0x000fce00078e000e */
[----:B0-----:R-:W-:Y:S05]  /*f690*/  WARPSYNC.COLLECTIVE R15, `(.L_x_9355) ;  /* 0x000000000f087348 */ /* 0x001fea0003c00000 */
[----:B------:R1:W2:Y:S02]  /*f6a0*/  SHFL.IDX P6, R14, R13, R12, R11 ;  /* 0x0000000c0d0e7389 */ /* 0x0002a400000c000b */
[----:B012---:R-:W-:Y:S01]  /*f6b0*/  ENDCOLLECTIVE ;  /* 0x000000000000791b */ /* 0x007fe20003800000 */
.L_x_9355:
[----:B------:R-:W-:Y:S05]  /*f6c0*/  BRA `(.L_x_9356) ;  /* 0xffffffc0007c7947 */ /* 0x000fea000383ffff */
.L_x_9267:
[----:B0-----:R-:W-:-:S04]  /*f6d0*/  IMAD.U32 R3, RZ, RZ, UR37 ;  /* 0x00000025ff037e24 */ /* 0x001fc8000f8e00ff */
[----:B------:R0:W1:Y:S03]  /*f6e0*/  SYNCS.PHASECHK.TRANS64.TRYWAIT P0, [R3+URZ+0x32420], R0 ;  /* 0x03242000030075a7 */ /* 0x000066000800017f */
[----:B-1----:R-:W-:Y:S05]  /*f6f0*/  @!P0 NANOSLEEP.SYNCS 0x989680 ;  /* 0x009896800000895d */ /* 0x002fea0003900000 */
[----:B------:R-:W1:Y:S02]  /*f700*/  @!P0 SYNCS.PHASECHK.TRANS64 P0, [R3+URZ+0x32420], R0 ;  /* 0x03242000030085a7 */ /* 0x000e64000800007f */
[----:B-1----:R-:W-:Y:S05]  /*f710*/  @!P0 BRA `(.L_x_9267) ;  /* 0xfffffffc00ec8947 */ /* 0x002fea000383ffff */
[----:B------:R-:W-:Y:S05]  /*f720*/  BRA `(.L_x_9357) ;  /* 0xffffffc000b87947 */ /* 0x000fea000383ffff */
.L_x_9270:
[----:B0-----:R0:W1:Y:S02]  /*f730*/  SYNCS.PHASECHK.TRANS64.TRYWAIT P0, [R17+URZ+0x32460], R0 ;  /* 0x03246000110075a7 */ /* 0x001064000800017f */
[----:B-1----:R-:W-:Y:S05]  /*f740*/  @!P0 NANOSLEEP.SYNCS 0x989680 ;  /* 0x009896800000895d */ /* 0x002fea0003900000 */
[----:B------:R-:W1:Y:S02]  /*f750*/  @!P0 SYNCS.PHASECHK.TRANS64 P0, [R17+URZ+0x32460], R0 ;  /* 0x03246000110085a7 */ /* 0x000e64000800007f */
[----:B-1----:R-:W-:Y:S05]  /*f760*/  @!P0 BRA `(.L_x_9270) ;  /* 0xfffffffc00f08947 */ /* 0x002fea000383ffff */
[----:B------:R-:W-:Y:S05]  /*f770*/  BRA `(.L_x_9358) ;  /* 0xffffffc000c87947 */ /* 0x000fea000383ffff */
.L_x_9271:
        /* <DEDUP_REMOVED lines=8> */
.L_x_9360:
[----:B------:R-:W-:Y:S05]  /*f800*/  BSYNC B0 ;  /* 0x0000000000007941 */ /* 0x000fea0003800000 */
.L_x_9359:
[----:B------:R-:W0:Y:S01]  /*f810*/  S2R R4, SR_TID.X ;  /* 0x0000000000047919 */ /* 0x000e220000002100 */
[----:B------:R-:W-:Y:S01]  /*f820*/  IMAD.MOV.U32 R13, RZ, RZ, R8 ;  /* 0x000000ffff0d7224 */ /* 0x000fe200078e0008 */
[----:B------:R-:W-:Y:S01]  /*f830*/  MOV R15, 0xffffffff ;  /* 0xffffffff000f7802 */ /* 0x000fe20000000f00 */
[----:B------:R-:W-:Y:S01]  /*f840*/  IMAD.MOV.U32 R12, RZ, RZ, RZ ;  /* 0x000000ffff0c7224 */ /* 0x000fe200078e00ff */
[C---:B------:R-:W-:Y:S01]  /*f850*/  LOP3.LUT P3, RZ, R29.reuse, 0x8000, RZ, 0xc0, !PT ;  /* 0x000080001dff7812 */ /* 0x040fe2000786c0ff */
[----:B------:R-:W-:Y:S01]  /*f860*/  IMAD.MOV.U32 R11, RZ, RZ, 0x181f ;  /* 0x0000181fff0b7424 */ /* 0x000fe200078e00ff */
[C---:B------:R-:W-:Y:S01]  /*f870*/  LOP3.LUT P2, RZ, R29.reuse, 0x1000, RZ, 0xc0, !PT ;  /* 0x000010001dff7812 */ /* 0x040fe2000784c0ff */
[----:B------:R-:W-:Y:S01]  /*f880*/  IMAD.MOV.U32 R3, RZ, RZ, R14 ;  /* 0x000000ffff037224 */ /* 0x000fe200078e000e */
[----:B------:R-:W-:-:S13]  /*f890*/  LOP3.LUT P1, RZ, R29, 0x80, RZ, 0xc0, !PT ;  /* 0x000000801dff7812 */ /* 0x000fda000782c0ff */
[----:B0-----:R-:W-:Y:S05]  /*f8a0*/  WARPSYNC.COLLECTIVE R15, `(.L_x_9361) ;  /* 0x000000000f087348 */ /* 0x001fea0003c00000 */
[----:B------:R1:W2:Y:S02]  /*f8b0*/  SHFL.IDX P6, R14, R13, R12, R11 ;  /* 0x0000000c0d0e7389 */ /* 0x0002a400000c000b */
[----:B012---:R-:W-:Y:S01]  /*f8c0*/  ENDCOLLECTIVE ;  /* 0x000000000000791b */ /* 0x007fe20003800000 */
.L_x_9361:
[----:B------:R-:W-:Y:S02]  /*f8d0*/  LOP3.LUT P4, RZ, R29, 0x4, RZ, 0xc0, !PT ;  /* 0x000000041dff7812 */ /* 0x000fe4000788c0ff */
        /* <DEDUP_REMOVED lines=9> */
.L_x_9362:
[----:B------:R-:W-:-:S05]  /*f970*/  LOP3.LUT R4, R4, 0x38, RZ, 0xc0, !PT ;  /* 0x0000003804047812 */ /* 0x000fca00078ec0ff */
[----:B------:R-:W-:-:S05]  /*f980*/  IMAD.SHL.U32 R0, R4, 0x2, RZ ;  /* 0x0000000204007824 */ /* 0x000fca00078e00ff */
[----:B------:R-:W-:Y:S02]  /*f990*/  IADD3 R2, P0, R2, R0, RZ ;  /* 0x0000000002027210 */ /* 0x000fe40007f1e0ff */
[----:B------:R-:W-:-:S03]  /*f9a0*/  MOV R13, R8 ;  /* 0x00000008000d7202 */ /* 0x000fc60000000f00 */
[----:B------:R-:W-:-:S05]  /*f9b0*/  IMAD.X R3, RZ, RZ, R3, P0 ;  /* 0x000000ffff037224 */ /* 0x000fca00000e0603 */
        /* <DEDUP_REMOVED lines=15> */
.L_x_9363:
[----:B------:R-:W-:Y:S02]  /*fab0*/  IMAD.MOV.U32 R13, RZ, RZ, R7 ;  /* 0x000000ffff0d7224 */ /* 0x000fe400078e0007 */
[----:B------:R-:W-:Y:S02]  /*fac0*/  IMAD.MOV.U32 R12, RZ, RZ, 0x2 ;  /* 0x00000002ff0c7424 */ /* 0x000fe400078e00ff */
[----:B------:R-:W-:-:S07]  /*fad0*/  IMAD.MOV.U32 R2, RZ, RZ, R14 ;  /* 0x000000ffff027224 */ /* 0x000fce00078e000e */
[----:B------:R-:W-:Y:S05]  /*fae0*/  WARPSYNC.COLLECTIVE R15, `(.L_x_9364) ;  /* 0x000000000f087348 */ /* 0x000fea0003c00000 */
[----:B------:R0:W1:Y:S02]  /*faf0*/  SHFL.IDX P6, R14, R13, R12, R11 ;  /* 0x0000000c0d0e7389 */ /* 0x00006400000c000b */
[----:B01----:R-:W-:Y:S01]  /*fb00*/  ENDCOLLECTIVE ;  /* 0x000000000000791b */ /* 0x003fe20003800000 */
.L_x_9364:
[----:B------:R-:W-:-:S05]  /*fb10*/  IADD3 R2, P0, R2, R0, RZ ;  /* 0x0000000002027210 */ /* 0x000fca0007f1e0ff */
[----:B------:R-:W-:-:S05]  /*fb20*/  IMAD.X R3, RZ, RZ, R3, P0 ;  /* 0x000000ffff037224 */ /* 0x000fca00000e0603 */
[----:B------:R-:W-:Y:S01]  /*fb30*/  @!PT LDS RZ, [RZ] ;  /* 0x00000000fffff984 */ /* 0x000fe20000000800 */
[----:B------:R-:W-:Y:S01]  /*fb40*/  @!PT LDS RZ, [RZ] ;  /* 0x00000000fffff984 */ /* 0x000fe20000000800 */
[----:B------:R-:W-:Y:S01]  /*fb50*/  @!PT LDS RZ, [RZ] ;  /* 0x00000000fffff984 */ /* 0x000fe20000000800 */
[----:B------:R-:W-:Y:S01]  /*fb60*/  LDGSTS.E.BYPASS.LTC128B.128 [R6+0xc00], desc[UR48][R2.64], !P3 ;  /* 0x00c0000002067fae */ /* 0x000fe2000d901d70 */
[----:B------:R-:W-:Y:S01]  /*fb70*/  IMAD.MOV.U32 R13, RZ, RZ, R8 ;  /* 0x000000ffff0d7224 */ /* 0x000fe200078e0008 */
[C---:B------:R-:W-:Y:S02]  /*fb80*/  LOP3.LUT P3, RZ, R29.reuse, 0x2000, RZ, 0xc0, !PT ;  /* 0x000020001dff7812 */ /* 0x040fe4000786c0ff */
        /* <DEDUP_REMOVED lines=10> */
.L_x_9365:
[----:B------:R-:W-:Y:S02]  /*fc30*/  IMAD.MOV.U32 R13, RZ, RZ, R7 ;  /* 0x000000ffff0d7224 */ /* 0x000fe400078e0007 */
[----:B------:R-:W-:Y:S01]  /*fc40*/  IMAD.MOV.U32 R12, RZ, RZ, 0x3 ;  /* 0x00000003ff0c7424 */ /* 0x000fe200078e00ff */
[----:B------:R-:W-:-:S07]  /*fc50*/  MOV R2, R14 ;  /* 0x0000000e00027202 */ /* 0x000fce0000000f00 */
[----:B------:R-:W-:Y:S05]  /*fc60*/  WARPSYNC.COLLECTIVE R15, `(.L_x_9366) ;  /* 0x000000000f087348 */ /* 0x000fea0003c00000 */
[----:B------:R0:W1:Y:S02]  /*fc70*/  SHFL.IDX P6, R14, R13, R12, R11 ;  /* 0x0000000c0d0e7389 */ /* 0x00006400000c000b */
[----:B01----:R-:W-:Y:S01]  /*fc80*/  ENDCOLLECTIVE ;  /* 0x000000000000791b */ /* 0x003fe20003800000 */
.L_x_9366:
        /* <DEDUP_REMOVED lines=18> */
.L_x_9367:
[----:B------:R-:W-:Y:S02]  /*fdb0*/  IMAD.MOV.U32 R13, RZ, RZ, R7 ;  /* 0x000000ffff0d7224 */ /* 0x000fe400078e0007 */
[----:B------:R-:W-:Y:S01]  /*fdc0*/  IMAD.MOV.U32 R12, RZ, RZ, 0x4 ;  /* 0x00000004ff0c7424 */ /* 0x000fe200078e00ff */
[----:B------:R-:W-:-:S07]  /*fdd0*/  MOV R2, R14 ;  /* 0x0000000e00027202 */ /* 0x000fce0000000f00 */
[----:B------:R-:W-:Y:S05]  /*fde0*/  WARPSYNC.COLLECTIVE R15, `(.L_x_9368) ;  /* 0x000000000f087348 */ /* 0x000fea0003c00000 */
[----:B------:R0:W1:Y:S02]  /*fdf0*/  SHFL.IDX P6, R14, R13, R12, R11 ;  /* 0x0000000c0d0e7389 */ /* 0x00006400000c000b */
[----:B01----:R-:W-:Y:S01]  /*fe00*/  ENDCOLLECTIVE ;  /* 0x000000000000791b */ /* 0x003fe20003800000 */
.L_x_9368:
        /* <DEDUP_REMOVED lines=17> */
.L_x_9369:
[----:B------:R-:W-:Y:S02]  /*ff20*/  IMAD.MOV.U32 R13, RZ, RZ, R7 ;  /* 0x000000ffff0d7224 */ /* 0x000fe400078e0007 */
[----:B------:R-:W-:Y:S01]  /*ff30*/  IMAD.MOV.U32 R12, RZ, RZ, 0x5 ;  /* 0x00000005ff0c7424 */ /* 0x000fe200078e00ff */
[----:B------:R-:W-:-:S07]  /*ff40*/  MOV R2, R14 ;  /* 0x0000000e00027202 */ /* 0x000fce0000000f00 */
[----:B------:R-:W-:Y:S05]  /*ff50*/  WARPSYNC.COLLECTIVE R15, `(.L_x_9370) ;  /* 0x000000000f087348 */ /* 0x000fea0003c00000 */
[----:B------:R0:W1:Y:S02]  /*ff60*/  SHFL.IDX P6, R14, R13, R12, R11 ;  /* 0x0000000c0d0e7389 */ /* 0x00006400000c000b */
[----:B01----:R-:W-:Y:S01]  /*ff70*/  ENDCOLLECTIVE ;  /* 0x000000000000791b */ /* 0x003fe20003800000 */
.L_x_9370:
        /* <DEDUP_REMOVED lines=14> */
.L_x_9371:
[----:B------:R-:W-:Y:S05]  /*10060*/  BRA `(.L_x_9372) ;  /* 0xffffffc000887947 */ /* 0x000fea000383ffff */
.L_x_9277:
[----:B0-----:R0:W1:Y:S02]  /*10070*/  SYNCS.PHASECHK.TRANS64.TRYWAIT P0, [R17+URZ+0x32440], R26 ;  /* 0x0324401a110075a7 */ /* 0x001064000800017f */
[----:B-1----:R-:W-:Y:S05]  /*10080*/  @!P0 NANOSLEEP.SYNCS 0x989680 ;  /* 0x009896800000895d */ /* 0x002fea0003900000 */
[----:B------:R-:W1:Y:S02]  /*10090*/  @!P0 SYNCS.PHASECHK.TRANS64 P0, [R17+URZ+0x32440], R26 ;  /* 0x0324401a110085a7 */ /* 0x000e64000800007f */
[----:B-1----:R-:W-:Y:S05]  /*100a0*/  @!P0 BRA `(.L_x_9277) ;  /* 0xfffffffc00f08947 */ /* 0x002fea000383ffff */
[----:B------:R-:W-:Y:S05]  /*100b0*/  BRA `(.L_x_9373) ;  /* 0xffffffc400947947 */ /* 0x000fea000383ffff */
.L_x_9278:
        /* <DEDUP_REMOVED lines=8> */
.L_x_9375:
[----:B------:R-:W-:Y:S05]  /*10140*/  BSYNC B1 ;  /* 0x0000000000017941 */ /* 0x000fea0003800000 */
.L_x_9374:
        /* <DEDUP_REMOVED lines=9> */
.L_x_9376:
[----:B------:R-:W-:Y:S02]  /*101e0*/  IMAD.MOV.U32 R13, RZ, RZ, R24 ;  /* 0x000000ffff0d7224 */ /* 0x000fe400078e0018 */
[----:B------:R-:W-:Y:S01]  /*101f0*/  IMAD.MOV.U32 R12, RZ, RZ, 0x1 ;  /* 0x00000001ff0c7424 */ /* 0x000fe200078e00ff */
[----:B------:R-:W-:-:S13]  /*10200*/  IADD3 R2, P0, R14, R0, RZ ;  /* 0x000000000e027210 */ /* 0x000fda0007f1e0ff */
[----:B------:R-:W-:Y:S05]  /*10210*/  WARPSYNC.COLLECTIVE R15, `(.L_x_9377) ;  /* 0x000000000f087348 */ /* 0x000fea0003c00000 */
[----:B------:R0:W1:Y:S02]  /*10220*/  SHFL.IDX P6, R14, R13, R12, R11 ;  /* 0x0000000c0d0e7389 */ /* 0x00006400000c000b */
[----:B01----:R-:W-:Y:S01]  /*10230*/  ENDCOLLECTIVE ;  /* 0x000000000000791b */ /* 0x003fe20003800000 */
.L_x_9377:
        /* <DEDUP_REMOVED lines=10> */
.L_x_9378:
[----:B------:R-:W-:Y:S02]  /*102e0*/  IMAD.MOV.U32 R13, RZ, RZ, R24 ;  /* 0x000000ffff0d7224 */ /* 0x000fe400078e0018 */
[----:B------:R-:W-:Y:S01]  /*102f0*/  IMAD.MOV.U32 R12, RZ, RZ, 0x2 ;  /* 0x00000002ff0c7424 */ /* 0x000fe200078e00ff */
[----:B------:R-:W-:-:S13]  /*10300*/  IADD3 R2, P0, R14, R0, RZ ;  /* 0x000000000e027210 */ /* 0x000fda0007f1e0ff */
[----:B------:R-:W-:Y:S05]  /*10310*/  WARPSYNC.COLLECTIVE R15, `(.L_x_9379) ;  /* 0x000000000f087348 */ /* 0x000fea0003c00000 */
[----:B------:R0:W1:Y:S02]  /*10320*/  SHFL.IDX P6, R14, R13, R12, R11 ;  /* 0x0000000c0d0e7389 */ /* 0x00006400000c000b */
[----:B01----:R-:W-:Y:S01]  /*10330*/  ENDCOLLECTIVE ;  /* 0x000000000000791b */ /* 0x003fe20003800000 */
.L_x_9379:
        /* <DEDUP_REMOVED lines=10> */
.L_x_9380:
[----:B------:R-:W-:Y:S02]  /*103e0*/  IMAD.MOV.U32 R13, RZ, RZ, R24 ;  /* 0x000000ffff0d7224 */ /* 0x000fe400078e0018 */
[----:B------:R-:W-:Y:S02]  /*103f0*/  IMAD.MOV.U32 R12, RZ, RZ, 0x3 ;  /* 0x00000003ff0c7424 */ /* 0x000fe400078e00ff */
[----:B------:R-:W-:-:S07]  /*10400*/  IMAD.MOV.U32 R10, RZ, RZ, R14 ;  /* 0x000000ffff0a7224 */ /* 0x000fce00078e000e */
[----:B------:R-:W-:Y:S05]  /*10410*/  WARPSYNC.COLLECTIVE R15, `(.L_x_9381) ;  /* 0x000000000f087348 */ /* 0x000fea0003c00000 */
[----:B------:R0:W1:Y:S02]  /*10420*/  SHFL.IDX P6, R14, R13, R12, R11 ;  /* 0x0000000c0d0e7389 */ /* 0x00006400000c000b */
[----:B01----:R-:W-:Y:S01]  /*10430*/  ENDCOLLECTIVE ;  /* 0x000000000000791b */ /* 0x003fe20003800000 */
.L_x_9381:
        /* <DEDUP_REMOVED lines=11> */
.L_x_9382:
[----:B------:R-:W-:Y:S02]  /*104f0*/  IMAD.MOV.U32 R13, RZ, RZ, R24 ;  /* 0x000000ffff0d7224 */ /* 0x000fe400078e0018 */
[----:B------:R-:W-:Y:S02]  /*10500*/  IMAD.MOV.U32 R12, RZ, RZ, 0x4 ;  /* 0x00000004ff0c7424 */ /* 0x000fe400078e00ff */
[----:B------:R-:W-:-:S07]  /*10510*/  IMAD.MOV.U32 R2, RZ, RZ, R14 ;  /* 0x000000ffff027224 */ /* 0x000fce00078e000e */
[----:B------:R-:W-:Y:S05]  /*10520*/  WARPSYNC.COLLECTIVE R15, `(.L_x_9383) ;  /* 0x000000000f087348 */ /* 0x000fea0003c00000 */
[----:B------:R0:W1:Y:S02]  /*10530*/  SHFL.IDX P6, R14, R13, R12, R11 ;  /* 0x0000000c0d0e7389 */ /* 0x00006400000c000b */
[----:B01----:R-:W-:Y:S01]  /*10540*/  ENDCOLLECTIVE ;  /* 0x000000000000791b */ /* 0x003fe20003800000 */
.L_x_9383:
        /* <DEDUP_REMOVED lines=11> */
.L_x_9384:
[----:B------:R-:W-:Y:S02]  /*10600*/  IMAD.MOV.U32 R13, RZ, RZ, R24 ;  /* 0x000000ffff0d7224 */ /* 0x000fe400078e0018 */
[----:B------:R-:W-:Y:S02]  /*10610*/  IMAD.MOV.U32 R12, RZ, RZ, 0x5 ;  /* 0x00000005ff0c7424 */ /* 0x000fe400078e00ff */
[----:B------:R-:W-:-:S07]  /*10620*/  IMAD.MOV.U32 R2, RZ, RZ, R14 ;  /* 0x000000ffff027224 */ /* 0x000fce00078e000e */
[----:B------:R-:W-:Y:S05]  /*10630*/  WARPSYNC.COLLECTIVE R15, `(.L_x_9385) ;  /* 0x000000000f087348 */ /* 0x000fea0003c00000 */
[----:B------:R0:W1:Y:S02]  /*10640*/  SHFL.IDX P6, R14, R13, R12, R11 ;  /* 0x0000000c0d0e7389 */ /* 0x00006400000c000b */
[----:B01----:R-:W-:Y:S01]  /*10650*/  ENDCOLLECTIVE ;  /* 0x000000000000791b */ /* 0x003fe20003800000 */
.L_x_9385:
        /* <DEDUP_REMOVED lines=11> */
.L_x_9386:
[----:B------:R-:W-:Y:S05]  /*10710*/  BRA `(.L_x_9387) ;  /* 0xffffffc000cc7947 */ /* 0x000fea000383ffff */
.L_x_9283:
[----:B--2---:R2:W3:Y:S02]  /*10720*/  SYNCS.PHASECHK.TRANS64.TRYWAIT P0, [R17+URZ+0x32460], R26 ;  /* 0x0324601a110075a7 */ /* 0x0044e4000800017f */
[----:B---3--:R-:W-:Y:S05]  /*10730*/  @!P0 NANOSLEEP.SYNCS 0x989680 ;  /* 0x009896800000895d */ /* 0x008fea0003900000 */
[----:B------:R-:W3:Y:S02]  /*10740*/  @!P0 SYNCS.PHASECHK.TRANS64 P0, [R17+URZ+0x32460], R26 ;  /* 0x0324601a110085a7 */ /* 0x000ee4000800007f */
[----:B---3--:R-:W-:Y:S05]  /*10750*/  @!P0 BRA `(.L_x_9283) ;  /* 0xfffffffc00f08947 */ /* 0x008fea000383ffff */
[----:B------:R-:W-:Y:S05]  /*10760*/  BRA `(.L_x_9388) ;  /* 0xffffffc4001c7947 */ /* 0x000fea000383ffff */
.L_x_9284:
        /* <DEDUP_REMOVED lines=8> */
.L_x_9390:
[----:B------:R-:W-:Y:S05]  /*107f0*/  BSYNC B1 ;  /* 0x0000000000017941 */ /* 0x000fea0003800000 */
.L_x_9389:
        /* <DEDUP_REMOVED lines=9> */
.L_x_9391:
[----:B------:R-:W-:Y:S01]  /*10890*/  IMAD.MOV.U32 R13, RZ, RZ, R23 ;  /* 0x000000ffff0d7224 */ /* 0x000fe200078e0017 */
[----:B------:R-:W-:Y:S02]  /*108a0*/  MOV R12, 0x1 ;  /* 0x00000001000c7802 */ /* 0x000fe40000000f00 */
[----:B------:R-:W-:-:S13]  /*108b0*/  IADD3 R2, P0, R14, R0, RZ ;  /* 0x000000000e027210 */ /* 0x000fda0007f1e0ff */
[----:B------:R-:W-:Y:S05]  /*108c0*/  WARPSYNC.COLLECTIVE R15, `(.L_x_9392) ;  /* 0x000000000f087348 */ /* 0x000fea0003c00000 */
[----:B------:R0:W1:Y:S02]  /*108d0*/  SHFL.IDX P6, R14, R13, R12, R11 ;  /* 0x0000000c0d0e7389 */ /* 0x00006400000c000b */
[----:B01----:R-:W-:Y:S01]  /*108e0*/  ENDCOLLECTIVE ;  /* 0x000000000000791b */ /* 0x003fe20003800000 */
.L_x_9392:
        /* <DEDUP_REMOVED lines=13> */
.L_x_9393:
[----:B------:R-:W-:Y:S02]  /*109c0*/  IMAD.MOV.U32 R13, RZ, RZ, R23 ;  /* 0x000000ffff0d7224 */ /* 0x000fe400078e0017 */
[----:B------:R-:W-:Y:S01]  /*109d0*/  IMAD.MOV.U32 R12, RZ, RZ, 0x2 ;  /* 0x00000002ff0c7424 */ /* 0x000fe200078e00ff */
[----:B------:R-:W-:-:S13]  /*109e0*/  IADD3 R2, P0, R14, R0, RZ ;  /* 0x000000000e027210 */ /* 0x000fda0007f1e0ff */
[----:B------:R-:W-:Y:S05]  /*109f0*/  WARPSYNC.COLLECTIVE R15, `(.L_x_9394) ;  /* 0x000000000f087348 */ /* 0x000fea0003c00000 */
[----:B------:R0:W1:Y:S02]  /*10a00*/  SHFL.IDX P6, R14, R13, R12, R11 ;  /* 0x0000000c0d0e7389 */ /* 0x00006400000c000b */
[----:B01----:R-:W-:Y:S01]  /*10a10*/  ENDCOLLECTIVE ;  /* 0x000000000000791b */ /* 0x003fe20003800000 */
.L_x_9394:
        /* <DEDUP_REMOVED lines=13> */
.L_x_9395:
[----:B------:R-:W-:Y:S02]  /*10af0*/  IMAD.MOV.U32 R13, RZ, RZ, R23 ;  /* 0x000000ffff0d7224 */ /* 0x000fe400078e0017 */
[----:B------:R-:W-:Y:S01]  /*10b00*/  IMAD.MOV.U32 R12, RZ, RZ, 0x3 ;  /* 0x00000003ff0c7424 */ /* 0x000fe200078e00ff */
[----:B------:R-:W-:-:S13]  /*10b10*/  IADD3 R2, P0, R14, R0, RZ ;  /* 0x000000000e027210 */ /* 0x000fda0007f1e0ff */
[----:B------:R-:W-:Y:S05]  /*10b20*/  WARPSYNC.COLLECTIVE R15, `(.L_x_9396) ;  /* 0x000000000f087348 */ /* 0x000fea0003c00000 */
[----:B------:R0:W1:Y:S02]  /*10b30*/  SHFL.IDX P6, R14, R13, R12, R11 ;  /* 0x0000000c0d0e7389 */ /* 0x00006400000c000b */
[----:B01----:R-:W-:Y:S01]  /*10b40*/  ENDCOLLECTIVE ;  /* 0x000000000000791b */ /* 0x003fe20003800000 */
.L_x_9396:
        /* <DEDUP_REMOVED lines=13> */
.L_x_9397:
[----:B------:R-:W-:Y:S02]  /*10c20*/  IMAD.MOV.U32 R13, RZ, RZ, R23 ;  /* 0x000000ffff0d7224 */ /* 0x000fe400078e0017 */
[----:B------:R-:W-:Y:S01]  /*10c30*/  IMAD.MOV.U32 R12, RZ, RZ, 0x4 ;  /* 0x00000004ff0c7424 */ /* 0x000fe200078e00ff */
[----:B------:R-:W-:-:S13]  /*10c40*/  IADD3 R2, P0, R14, R0, RZ ;  /* 0x000000000e027210 */ /* 0x000fda0007f1e0ff */
[----:B------:R-:W-:Y:S05]  /*10c50*/  WARPSYNC.COLLECTIVE R15, `(.L_x_9398) ;  /* 0x000000000f087348 */ /* 0x000fea0003c00000 */
[----:B------:R0:W1:Y:S02]  /*10c60*/  SHFL.IDX P6, R14, R13, R12, R11 ;  /* 0x0000000c0d0e7389 */ /* 0x00006400000c000b */
[----:B01----:R-:W-:Y:S01]  /*10c70*/  ENDCOLLECTIVE ;  /* 0x000000000000791b */ /* 0x003fe20003800000 */
.L_x_9398:
        /* <DEDUP_REMOVED lines=13> */
.L_x_9399:
[----:B------:R-:W-:Y:S02]  /*10d50*/  IMAD.MOV.U32 R13, RZ, RZ, R23 ;  /* 0x000000ffff0d7224 */ /* 0x000fe400078e0017 */
[----:B------:R-:W-:Y:S01]  /*10d60*/  IMAD.MOV.U32 R12, RZ, RZ, 0x5 ;  /* 0x00000005ff0c7424 */ /* 0x000fe200078e00ff */
[----:B------:R-:W-:-:S07]  /*10d70*/  MOV R2, R14 ;  /* 0x0000000e00027202 */ /* 0x000fce0000000f00 */
[----:B------:R-:W-:Y:S05]  /*10d80*/  WARPSYNC.COLLECTIVE R15, `(.L_x_9400) ;  /* 0x000000000f087348 */ /* 0x000fea0003c00000 */
[----:B------:R0:W1:Y:S02]  /*10d90*/  SHFL.IDX P6, R14, R13, R12, R11 ;  /* 0x0000000c0d0e7389 */ /* 0x00006400000c000b */
[----:B01----:R-:W-:Y:S01]  /*10da0*/  ENDCOLLECTIVE ;  /* 0x000000000000791b */ /* 0x003fe20003800000 */
.L_x_9400:
        /* <DEDUP_REMOVED lines=14> */
.L_x_9401:
[----:B------:R-:W-:Y:S05]  /*10e90*/  BRA `(.L_x_9402) ;  /* 0xffffffc000647947 */ /* 0x000fea000383ffff */
.L_x_9290:
[----:B0-----:R0:W3:Y:S02]  /*10ea0*/  SYNCS.PHASECHK.TRANS64.TRYWAIT P0, [R7+URZ+0x32420], R0 ;  /* 0x03242000070075a7 */ /* 0x0010e4000800017f */
[----:B---3--:R-:W-:Y:S05]  /*10eb0*/  @!P0 NANOSLEEP.SYNCS 0x989680 ;  /* 0x009896800000895d */ /* 0x008fea0003900000 */
[----:B------:R-:W3:Y:S02]  /*10ec0*/  @!P0 SYNCS.PHASECHK.TRANS64 P0, [R7+URZ+0x32420], R0 ;  /* 0x03242000070085a7 */ /* 0x000ee4000800007f */
[----:B---3--:R-:W-:Y:S05]  /*10ed0*/  @!P0 BRA `(.L_x_9290) ;  /* 0xfffffffc00f08947 */ /* 0x008fea000383ffff */
[----:B------:R-:W-:Y:S05]  /*10ee0*/  BRA `(.L_x_9403) ;  /* 0xffffffc400107947 */ /* 0x000fea000383ffff */
.L_x_9291:
        /* <DEDUP_REMOVED lines=11> */
.L_x_9405:
[----:B------:R-:W-:Y:S05]  /*10fa0*/  BSYNC B0 ;  /* 0x0000000000007941 */ /* 0x000fea0003800000 */
.L_x_9404:
[----:B------:R-:W-:Y:S05]  /*10fb0*/  BRA `(.L_x_9406) ;  /* 0xffffffc000f87947 */ /* 0x000fea000383ffff */
.L_x_9294:
[----:B------:R-:W-:Y:S01]  /*10fc0*/  BSSY B1, `(.L_x_9407) ;  /* 0x0000006000017945 */ /* 0x000fe20003800000 */
[----:B------:R-:W-:-:S07]  /*10fd0*/  IMAD.MOV.U32 R15, RZ, RZ, -0x1 ;  /* 0xffffffffff0f7424 */ /* 0x000fce00078e00ff */
[----:B012---:R-:W-:Y:S05]  /*10fe0*/  WARPSYNC.COLLECTIVE R15, `(.L_x_9408) ;  /* 0x000000000f0c7348 */ /* 0x007fea0003c00000 */
[----:B------:R-:W-:Y:S02]  /*10ff0*/  ELECT P6, UR62, PT ;  /* 0x00000000003e782f */ /* 0x000fe400038c0000 */
[----:B------:R-:W-:Y:S01]  /*11000*/  MOV R14, UR62 ;  /* 0x0000003e000e7c02 */ /* 0x000fe20008000f00 */
[----:B012---:R-:W-:Y:S10]  /*11010*/  ENDCOLLECTIVE ;  /* 0x000000000000791b */ /* 0x007ff40003800000 */
.L_x_9408:
[----:B------:R-:W-:Y:S05]  /*11020*/  BSYNC B1 ;  /* 0x0000000000017941 */ /* 0x000fea0003800000 */
.L_x_9407:
[----:B------:R-:W-:Y:S05]  /*11030*/  BRA `(.L_x_9409) ;  /* 0xffffffc000f07947 */ /* 0x000fea000383ffff */
.L_x_9296:
[----:B0-----:R0:W3:Y:S02]  /*11040*/  SYNCS.PHASECHK.TRANS64.TRYWAIT P1, [R5+URZ+0x32440], R0 ;  /* 0x03244000050075a7 */ /* 0x0010e4000802017f */
[----:B---3--:R-:W-:Y:S05]  /*11050*/  @!P1 NANOSLEEP.SYNCS 0x989680 ;  /* 0x009896800000995d */ /* 0x008fea0003900000 */
[----:B------:R-:W3:Y:S02]  /*11060*/  @!P1 SYNCS.PHASECHK.TRANS64 P1, [R5+URZ+0x32440], R0 ;  /* 0x03244000050095a7 */ /* 0x000ee4000802007f */
[----:B---3--:R-:W-:Y:S05]  /*11070*/  @!P1 BRA `(.L_x_9296) ;  /* 0xfffffffc00f09947 */ /* 0x008fea000383ffff */
[----:B------:R-:W-:Y:S05]  /*11080*/  BRA `(.L_x_9410) ;  /* 0xffffffc400107947 */ /* 0x000fea000383ffff */
.L_x_9298:
[----:B---3--:R3:W4:Y:S02]  /*11090*/  SYNCS.PHASECHK.TRANS64.TRYWAIT P1, [R3+URZ+0x32440], R2 ;  /* 0x03244002030075a7 */ /* 0x008724000802017f */
[----:B----4-:R-:W-:Y:S05]  /*110a0*/  @!P1 NANOSLEEP.SYNCS 0x989680 ;  /* 0x009896800000995d */ /* 0x010fea0003900000 */
[----:B------:R-:W4:Y:S02]  /*110b0*/  @!P1 SYNCS.PHASECHK.TRANS64 P1, [R3+URZ+0x32440], R2 ;  /* 0x03244002030095a7 */ /* 0x000f24000802007f */
[----:B----4-:R-:W-:Y:S05]  /*110c0*/  @!P1 BRA `(.L_x_9298) ;  /* 0xfffffffc00f09947 */ /* 0x010fea000383ffff */
[----:B------:R-:W-:Y:S05]  /*110d0*/  BRA `(.L_x_9411) ;  /* 0xffffffc4001c7947 */ /* 0x000fea000383ffff */
.L_x_9300:
[----:B----4-:R4:W0:Y:S02]  /*110e0*/  SYNCS.PHASECHK.TRANS64.TRYWAIT P1, [R5+URZ+0x32460], R0 ;  /* 0x03246000050075a7 */ /* 0x010824000802017f */
[----:B0-----:R-:W-:Y:S05]  /*110f0*/  @!P1 NANOSLEEP.SYNCS 0x989680 ;  /* 0x009896800000995d */ /* 0x001fea0003900000 */
[----:B------:R-:W0:Y:S02]  /*11100*/  @!P1 SYNCS.PHASECHK.TRANS64 P1, [R5+URZ+0x32460], R0 ;  /* 0x03246000050095a7 */ /* 0x000e24000802007f */
[----:B0-----:R-:W-:Y:S05]  /*11110*/  @!P1 BRA `(.L_x_9300) ;  /* 0xfffffffc00f09947 */ /* 0x001fea000383ffff */
[----:B------:R-:W-:Y:S05]  /*11120*/  BRA `(.L_x_9412) ;  /* 0xffffffc400187947 */ /* 0x000fea000383ffff */
.L_x_9413:
        /* <DEDUP_REMOVED lines=13> */
.L_x_15663:


//--------------------- .text._ZN7cutlass13device_kernelIN5flash11enable_sm90INS1_16FlashAttnFwdSm90INS1_25CollectiveMainloopFwdSm90ILi2EN4cute5tupleIJNS5_1CILi1EEES8_S8_EEENS6_IJNS7_ILi128EEENS7_ILi96EEENS7_ILi64EEEEEELi256ENS_6half_tEfNS_4arch4Sm90ELb0ELb0ELb1ELb1ELb1ELb0ELb0ELb1ELb0ELb1ELb0ELb0EEENS1_21CollectiveEpilogueFwdINS6_IJSA_NS7_ILi256EEESB_EEES9_SE_SG_Li256ELb1ELb1ELb0ELb0EEENS1_36VarlenDynamicPersistentTileSchedulerILi128ELi96ELi256ELi128ELb0ELb1ELb1ELb0ELb1ELb1EEEEEEEEEvNT_6ParamsE --------------------------
	.section	.text._ZN7cutlass13device_kernelIN5flash11enable_sm90INS1_16FlashAttnFwdSm90INS1_25CollectiveMainloopFwdSm90ILi2EN4cute5tupleIJNS5_1CILi1EEES8_S8_EEENS6_IJNS7_ILi128EEENS7_ILi96EEENS7_ILi64EEEEEELi256ENS_6half_tEfNS_4arch4Sm90ELb0ELb0ELb1ELb1ELb1ELb0ELb0ELb1ELb0ELb1ELb0ELb0EEENS1_21CollectiveEpilogueFwdINS6_IJSA_NS7_ILi256EEESB_EEES9_SE_SG_Li256ELb1ELb1ELb0ELb0EEENS1_36VarlenDynamicPersistentTileSchedulerILi128ELi96ELi256ELi128ELb0ELb1ELb1ELb0ELb1ELb1EEEEEEEEEvNT_6ParamsE,"ax",@progbits
	.align	128
.text._ZN7cutlass13device_kernelIN5flash11enable_sm90INS1_16FlashAttnFwdSm90INS1_25CollectiveMainloopFwdSm90ILi2EN4cute5tupleIJNS5_1CILi1EEES8_S8_EEENS6_IJNS7_ILi128EEENS7_ILi96EEENS7_ILi64EEEEEELi256ENS_6half_tEfNS_4arch4Sm90ELb0ELb0ELb1ELb1ELb1ELb0ELb0ELb1ELb0ELb1ELb0ELb0EEENS1_21CollectiveEpilogueFwdINS6_IJSA_NS7_ILi256EEESB_EEES9_SE_SG_Li256ELb1ELb1ELb0ELb0EEENS1_36VarlenDynamicPersistentTileSchedulerILi128ELi96ELi256ELi128ELb0ELb1ELb1ELb0ELb1ELb1EEEEEEEEEvNT_6ParamsE:
        .type           _ZN7cutlass13device_kernelIN5flash11enable_sm90INS1_16FlashAttnFwdSm90INS1_25CollectiveMainloopFwdSm90ILi2EN4cute5tupleIJNS5_1CILi1EEES8_S8_EEENS6_IJNS7_ILi128EEENS7_ILi96EEENS7_ILi64EEEEEELi256ENS_6half_tEfNS_4arch4Sm90ELb0ELb0ELb1ELb1ELb1ELb0ELb0ELb1ELb0ELb1ELb0ELb0EEENS1_21CollectiveEpilogueFwdINS6_IJSA_NS7_ILi256EEESB_EEES9_SE_SG_Li256ELb1ELb1ELb0ELb0EEENS1_36VarlenDynamicPersistentTileSchedulerILi128ELi96ELi256ELi128ELb0ELb1ELb1ELb0ELb1ELb1EEEEEEEEEvNT_6ParamsE,@function
        .size           _ZN7cutlass13device_kernelIN5flash11enable_sm90INS1_16FlashAttnFwdSm90INS1_25CollectiveMainloopFwdSm90ILi2EN4cute5tupleIJNS5_1CILi1EEES8_S8_EEENS6_IJNS7_ILi128EEENS7_ILi96EEENS7_ILi64EEEEEELi256ENS_6half_tEfNS_4arch4Sm90ELb0ELb0ELb1ELb1ELb1ELb0ELb0ELb1ELb0ELb1ELb0ELb0EEENS1_21CollectiveEpilogueFwdINS6_IJSA_NS7_ILi256EEESB_EEES9_SE_SG_Li256ELb1ELb1ELb0ELb0EEENS1_36VarlenDynamicPersistentTileSchedulerILi128ELi96ELi256ELi128ELb0ELb1ELb1ELb0ELb1ELb1EEEEEEEEEvNT_6ParamsE,(.L_x_15664 - _ZN7cutlass13device_kernelIN5flash11enable_sm90INS1_16FlashAttnFwdSm90INS1_25CollectiveMainloopFwdSm90ILi2EN4cute5tupleIJNS5_1CILi1EEES8_S8_EEENS6_IJNS7_ILi128EEENS7_ILi96EEENS7_ILi64EEEEEELi256ENS_6half_tEfNS_4arch4Sm90ELb0ELb0ELb1ELb1ELb1ELb0ELb0ELb1ELb0ELb1ELb0ELb0EEENS1_21CollectiveEpilogueFwdINS6_IJSA_NS7_ILi256EEESB_EEES9_SE_SG_Li256ELb1ELb1ELb0ELb0EEENS1_36VarlenDynamicPersistentTileSchedulerILi128ELi96ELi256ELi128ELb0ELb1ELb1ELb0ELb1ELb1EEEEEEEEEvNT_6ParamsE)
        .other          _ZN7cutlass13device_kernelIN5flash11enable_sm90INS1_16FlashAttnFwdSm90INS1_25CollectiveMainloopFwdSm90ILi2EN4cute5tupleIJNS5_1CILi1EEES8_S8_EEENS6_IJNS7_ILi128EEENS7_ILi96EEENS7_ILi64EEEEEELi256ENS_6half_tEfNS_4arch4Sm90ELb0ELb0ELb1ELb1ELb1ELb0ELb0ELb1ELb0ELb1ELb0ELb0EEENS1_21CollectiveEpilogueFwdINS6_IJSA_NS7_ILi256EEESB_EEES9_SE_SG_Li256ELb1ELb1ELb0ELb0EEENS1_36VarlenDynamicPersistentTileSchedulerILi128ELi96ELi256ELi128ELb0ELb1ELb1ELb0ELb1ELb1EEEEEEEEEvNT_6ParamsE,@"STO_CUDA_ENTRY STV_DEFAULT"
_ZN7cutlass13device_kernelIN5flash11enable_sm90INS1_16FlashAttnFwdSm90INS1_25CollectiveMainloopFwdSm90ILi2EN4cute5tupleIJNS5_1CILi1EEES8_S8_EEENS6_IJNS7_ILi128EEENS7_ILi96EEENS7_ILi64EEEEEELi256ENS_6half_tEfNS_4arch4Sm90ELb0ELb0ELb1ELb1ELb1ELb0ELb0ELb1ELb0ELb1ELb0ELb0EEENS1_21CollectiveEpilogueFwdINS6_IJSA_NS7_ILi256EEESB_EEES9_SE_SG_Li256ELb1ELb1ELb0ELb0EEENS1_36VarlenDynamicPersistentTileSchedulerILi128ELi96ELi256ELi128ELb0ELb1ELb1ELb0ELb1ELb1EEEEEEEEEvNT_6ParamsE:
        /* <DEDUP_REMOVED lines=45> */
.L_x_9414:
        /* <DEDUP_REMOVED lines=22> */
.L_x_9415:
        /* <DEDUP_REMOVED lines=18> */
.L_x_9416:
        /* <DEDUP_REMOVED lines=22> */
.L_x_9417:
        /* <DEDUP_REMOVED lines=23> */
.L_x_9418:
        /* <DEDUP_REMOVED lines=8> */
.L_x_9420:
[----:B------:R-:W-:-:S08]  /*08a0*/  NOP ;  /* 0x0000000000007918 */ /* 0x000fd00000000000 */
[----:B------:R-:W0:Y:S02]  /*08b0*/  USETMAXREG.TRY_ALLOC.CTAPOOL UP0, 0xe8 ;  /* 0x000000e8000079c8 */ /* 0x000e240008000600 */
[----:B0-----:R-:W-:-:S13]  /*08c0*/  PLOP3.LUT P0, PT, PT, PT, UP0, 0x80, 0x0 ;  /* 0x000000000000781c */ /* 0x001fda0003f0f008 */
[----:B------:R-:W-:Y:S05]  /*08d0*/  @!P0 BRA `(.L_x_9420) ;  /* 0xfffffffc00f08947 */ /* 0x000fea000383ffff */
[----:B------:R-:W0:Y:S01]  /*08e0*/  S2R R0, SR_TID.X ;  /* 0x0000000000007919 */ /* 0x000e220000002100 */
[----:B------:R-:W1:Y:S01]  /*08f0*/  S2UR UR5, SR_CgaCtaId ;  /* 0x00000000000579c3 */ /* 0x000e620000008800 */
[----:B------:R-:W-:-:S07]  /*0900*/  UMOV UR4, 0x400 ;  /* 0x0000040000047882 */ /* 0x000fce0000000000 */
[----:B------:R-:W-:Y:S06]  /*0910*/  BAR.ARV 0x8, 0x180 ;  /* 0x0206000000007b1d */ /* 0x000fec0000002000 */
[----:B-1----:R-:W-:Y:S01]  /*0920*/  ULEA UR4, UR5, UR4, 0x18 ;  /* 0x0000000405047291 */ /* 0x002fe2000f8ec03f */
[----:B0-----:R-:W-:-:S04]  /*0930*/  SHF.R.U32.HI R0, RZ, 0x7, R0 ;  /* 0x00000007ff007819 */ /* 0x001fc80000011600 */
[----:B------:R-:W-:-:S13]  /*0940*/  ISETP.NE.AND P0, PT, R0, 0x1, PT ;  /* 0x000000010000780c */ /* 0x000fda0003f05270 */
[----:B------:R-:W-:Y:S08]  /*0950*/  @!P0 BAR.ARV 0x9, 0x100 ;  /* 0x0244000000008b1d */ /* 0x000ff00000002000 */
[----:B------:R-:W-:Y:S06]  /*0960*/  BAR.SYNC.DEFER_BLOCKING 0x5, 0x180 ;  /* 0x0146000000007b1d */ /* 0x000fec0000010000 */
[----:B------:R-:W0:Y:S01]  /*0970*/  LDS.128 R12, [UR4+0x228d0] ;  /* 0x0228d004ff0c7984 */ /* 0x000e220008000c00 */
[----:B------:R-:W-:Y:S01]  /*0980*/  ULDC UR4, c[0x0][0xc3c] ;  /* 0x00030f0000047ab9 */ /* 0x000fe20000000800 */
[----:B------:R-:W-:Y:S06]  /*0990*/  BAR.ARV 0x4, 0x180 ;  /* 0x0106000000007b1d */ /* 0x000fec0000002000 */
[----:B0-----:R-:W-:-:S13]  /*09a0*/  ISETP.GE.AND P0, PT, R15, UR4, PT ;  /* 0x000000040f007c0c */ /* 0x001fda000bf06270 */
[----:B------:R-:W-:Y:S05]  /*09b0*/  @P0 EXIT ;  /* 0x000000000000094d */ /* 0x000fea0003800000 */
[----:B------:R-:W0:Y:S01]  /*09c0*/  S2R R0, SR_TID.X ;  /* 0x0000000000007919 */ /* 0x000e220000002100 */
[----:B------:R-:W-:Y:S01]  /*09d0*/  R2UR UR5, R13 ;  /* 0x000000000d0572ca */ /* 0x000fe200000e0000 */
[----:B------:R-:W-:Y:S01]  /*09e0*/  ULOP3.LUT UR48, UR37, 0x1, URZ, 0xfc, !UPT ;  /* 0x0000000125307892 */ /* 0x000fe2000f8efc3f */
[----:B------:R-:W-:Y:S01]  /*09f0*/  R2UR UR6, R14 ;  /* 0x000000000e0672ca */ /* 0x000fe200000e0000 */
[----:B------:R-:W-:Y:S01]  /*0a00*/  UMOV UR47, URZ ;  /* 0x0000003f002f7c82 */ /* 0x000fe20008000000 */
[----:B------:R-:W-:Y:S01]  /*0a10*/  UMOV UR46, URZ ;  /* 0x0000003f002e7c82 */ /* 0x000fe20008000000 */
[----:B------:R-:W-:Y:S01]  /*0a20*/  UMOV UR36, URZ ;  /* 0x0000003f00247c82 */ /* 0x000fe20008000000 */
[----:B0-----:R-:W-:-:S05]  /*0a30*/  VIADD R209, R0, 0xffffff80 ;  /* 0xffffff8000d17836 */ /* 0x001fca0000000000 */
[----:B------:R-:W-:-:S04]  /*0a40*/  SHF.R.S32.HI R0, RZ, 0x1f, R209 ;  /* 0x0000001fff007819 */ /* 0x000fc800000114d1 */
[CC--:B------:R-:W-:Y:S02]  /*0a50*/  LEA.HI R3, R0.reuse, R209.reuse, RZ, 0x7 ;  /* 0x000000d100037211 */ /* 0x0c0fe400078f38ff */
[-C--:B------:R-:W-:Y:S02]  /*0a60*/  LEA.HI R4, R0, R209.reuse, RZ, 0x5 ;  /* 0x000000d100047211 */ /* 0x080fe400078f28ff */
[----:B------:R-:W-:Y:S02]  /*0a70*/  LOP3.LUT R2, R3, 0xffffff80, RZ, 0xc0, !PT ;  /* 0xffffff8003027812 */ /* 0x000fe400078ec0ff */
[----:B------:R-:W-:Y:S01]  /*0a80*/  SHF.R.S32.HI R200, RZ, 0x7, R3 ;  /* 0x00000007ffc87819 */ /* 0x000fe20000011403 */
[----:B------:R-:W-:Y:S02]  /*0a90*/  IMAD.SHL.U32 R6, R4, 0x20, RZ ;  /* 0x0000002004067824 */ /* 0x000fe400078e00ff */
[----:B------:R-:W-:Y:S01]  /*0aa0*/  IMAD.IADD R23, R209, 0x1, -R2 ;  /* 0x00000001d1177824 */ /* 0x000fe200078e0a02 */
[----:B------:R-:W-:-:S02]  /*0ab0*/  LEA.HI R2, R0, R209, RZ, 0x4 ;  /* 0x000000d100027211 */ /* 0x000fc400078f20ff */
[----:B------:R-:W-:Y:S02]  /*0ac0*/  LOP3.LUT R7, R6, 0xfffffc00, RZ, 0xc0, !PT ;  /* 0xfffffc0006077812 */ /* 0x000fe400078ec0ff */
[----:B------:R-:W-:Y:S02]  /*0ad0*/  SHF.R.S32.HI R8, RZ, 0x1f, R23 ;  /* 0x0000001fff087819 */ /* 0x000fe40000011417 */
[----:B------:R-:W-:Y:S02]  /*0ae0*/  SHF.R.S32.HI R5, RZ, 0x4, R2 ;  /* 0x00000004ff057819 */ /* 0x000fe40000011402 */
[----:B------:R-:W-:Y:S02]  /*0af0*/  LEA.HI R9, R8, R23, RZ, 0x2 ;  /* 0x0000001708097211 */ /* 0x000fe400078f10ff */
[----:B------:R-:W-:Y:S02]  /*0b00*/  LOP3.LUT R4, R2, 0x3fffff0, RZ, 0xc0, !PT ;  /* 0x03fffff002047812 */ /* 0x000fe400078ec0ff */
[----:B------:R-:W-:-:S02]  /*0b10*/  LEA.HI R6, R0, R209, RZ, 0x2 ;  /* 0x000000d100067211 */ /* 0x000fc400078f10ff */
[--C-:B------:R-:W-:Y:S01]  /*0b20*/  SHF.R.S32.HI R10, RZ, 0x2, R9.reuse ;  /* 0x00000002ff0a7819 */ /* 0x100fe20000011409 */
[----:B------:R-:W-:Y:S01]  /*0b30*/  IMAD.IADD R4, R209, 0x1, -R4 ;  /* 0x00000001d1047824 */ /* 0x000fe200078e0a04 */
[----:B------:R-:W-:Y:S02]  /*0b40*/  SHF.R.S32.HI R11, RZ, 0x1f, R9 ;  /* 0x0000001fff0b7819 */ /* 0x000fe40000011409 */
[----:B------:R-:W-:Y:S01]  /*0b50*/  LEA.HI R2, R2, R5, RZ, 0x1 ;  /* 0x0000000502027211 */ /* 0x000fe200078f08ff */
[----:B------:R-:W-:Y:S01]  /*0b60*/  IMAD R7, R4, 0x40, R7 ;  /* 0x0000004004077824 */ /* 0x000fe200078e0207 */
[----:B------:R-:W-:Y:S02]  /*0b70*/  LOP3.LUT R6, R6, 0xfffffffc, RZ, 0xc0, !PT ;  /* 0xfffffffc06067812 */ /* 0x000fe400078ec0ff */
[----:B------:R-:W-:Y:S02]  /*0b80*/  LEA.HI R11, R11, R10, RZ, 0x3 ;  /* 0x0000000a0b0b7211 */ /* 0x000fe400078f18ff */
[----:B------:R-:W-:Y:S01]  /*0b90*/  LEA.HI R0, R0, R209, RZ, 0x3 ;  /* 0x000000d100007211 */ /* 0x000fe200078f18ff */
[----:B------:R-:W-:Y:S01]  /*0ba0*/  IMAD.IADD R6, R209, 0x1, -R6 ;  /* 0x00000001d1067824 */ /* 0x000fe200078e0a06 */
[----:B------:R-:W-:-:S02]  /*0bb0*/  LOP3.LUT R2, R2, 0x1ffffffe, RZ, 0xc0, !PT ;  /* 0x1ffffffe02027812 */ /* 0x000fc400078ec0ff */
[----:B------:R-:W-:Y:S02]  /*0bc0*/  LOP3.LUT R11, R11, 0xfffffff8, RZ, 0xc0, !PT ;  /* 0xfffffff80b0b7812 */ /* 0x000fe400078ec0ff */
[----:B------:R-:W-:Y:S01]  /*0bd0*/  LEA.HI R8, R8, R23, RZ, 0x5 ;  /* 0x0000001708087211 */ /* 0x000fe200078f28ff */
[----:B------:R-:W-:Y:S01]  /*0be0*/  IMAD.IADD R2, R5, 0x1, -R2 ;  /* 0x0000000105027824 */ /* 0x000fe200078e0a02 */
[----:B------:R-:W-:Y:S01]  /*0bf0*/  LEA.HI R3, R3, R200, RZ, 0x1 ;  /* 0x000000c803037211 */ /* 0x000fe200078f08ff */
[----:B------:R-:W-:Y:S01]  /*0c00*/  IMAD.IADD R11, R10, 0x1, -R11 ;  /* 0x000000010a0b7824 */ /* 0x000fe200078e0a0b */
[----:B------:R-:W-:Y:S01]  /*0c10*/  LOP3.LUT R4, R0, 0xfffffff8, RZ, 0xc0, !PT ;  /* 0xfffffff800047812 */ /* 0x000fe200078ec0ff */
[----:B------:R-:W-:Y:S01]  /*0c20*/  IMAD R204, R2, 0x8, R7 ;  /* 0x0000000802cc7824 */ /* 0x000fe200078e0207 */
[----:B------:R-:W-:Y:S01]  /*0c30*/  SHF.R.S32.HI R8, RZ, 0x5, R8 ;  /* 0x00000005ff087819 */ /* 0x000fe20000011408 */
[----:B------:R-:W-:Y:S01]  /*0c40*/  IMAD.MOV.U32 R7, RZ, RZ, R15 ;  /* 0x000000ffff077224 */ /* 0x000fe200078e000f */
[----:B------:R-:W-:Y:S01]  /*0c50*/  LEA.HI R5, R6, R6, RZ, 0x1 ;  /* 0x0000000606057211 */ /* 0x000fe200078f08ff */
[----:B------:R-:W-:Y:S01]  /*0c60*/  IMAD.IADD R19, R209, 0x1, -R4 ;  /* 0x00000001d1137824 */ /* 0x000fe200078e0a04 */
[----:B------:R-:W-:Y:S01]  /*0c70*/  LOP3.LUT R3, R3, 0x3fffffe, RZ, 0xc0, !PT ;  /* 0x03fffffe03037812 */ /* 0x000fe200078ec0ff */
[----:B------:R-:W-:Y:S01]  /*0c80*/  IMAD R8, R8, 0x10, R11 ;  /* 0x0000001008087824 */ /* 0x000fe200078e020b */
[----:B------:R-:W-:Y:S01]  /*0c90*/  LOP3.LUT R5, R5, 0x1ffffffe, RZ, 0xc0, !PT ;  /* 0x1ffffffe05057812 */ /* 0x000fe200078ec0ff */
[----:B------:R-:W-:Y:S01]  /*0ca0*/  IMAD.SHL.U32 R2, R19, 0x8, RZ ;  /* 0x0000000813027824 */ /* 0x000fe200078e00ff */
[----:B------:R-:W-:-:S02]  /*0cb0*/  IADD3 R3, R200, -R3, RZ ;  /* 0x80000003c8037210 */ /* 0x000fc40007ffe0ff */
[----:B------:R-:W-:Y:S01]  /*0cc0*/  LOP3.LUT R202, R9, 0x7ffffffc, RZ, 0xc0, !PT ;  /* 0x7ffffffc09ca7812 */ /* 0x000fe200078ec0ff */
[----:B------:R-:W-:Y:S01]  /*0cd0*/  IMAD.IADD R6, R6, 0x1, -R5 ;  /* 0x0000000106067824 */ /* 0x000fe200078e0a05 */
[----:B------:R-:W-:Y:S01]  /*0ce0*/  SHF.R.S32.HI R22, RZ, 0x3, R0 ;  /* 0x00000003ff167819 */ /* 0x000fe20000011400 */
[----:B------:R-:W-:Y:S01]  /*0cf0*/  IMAD R201, R3, 0x40, R8 ;  /* 0x0000004003c97824 */ /* 0x000fe200078e0208 */
[----:B------:R-:W-:Y:S01]  /*0d00*/  SHF.R.S32.HI R208, RZ, 0x1f, R2 ;  /* 0x0000001fffd07819 */ /* 0x000fe20000011402 */
[C---:B------:R-:W-:Y:S02]  /*0d10*/  VIADD R17, R2.reuse, 0x40 ;  /* 0x0000004002117836 */ /* 0x040fe40000000000 */
[----:B------:R-:W-:Y:S01]  /*0d20*/  VIADD R16, R2, 0x80 ;  /* 0x0000008002107836 */ /* 0x000fe20000000000 */
[----:B------:R-:W-:Y:S01]  /*0d30*/  LEA R203, R6, R201, 0x3 ;  /* 0x000000c906cb7211 */ /* 0x000fe200078e18ff */
[----:B------:R-:W-:Y:S01]  /*0d40*/  VIADD R18, R2, 0xc0 ;  /* 0x000000c002127836 */ /* 0x000fe20000000000 */
[----:B------:R-:W-:Y:S01]  /*0d50*/  SHF.R.S32.HI R207, RZ, 0x1f, R17 ;  /* 0x0000001fffcf7819 */ /* 0x000fe20000011411 */
[----:B------:R-:W-:Y:S01]  /*0d60*/  IMAD.IADD R202, R23, 0x1, -R202 ;  /* 0x0000000117ca7824 */ /* 0x000fe200078e0aca */
[----:B------:R-:W-:-:S02]  /*0d70*/  SHF.R.S32.HI R206, RZ, 0x1f, R16 ;  /* 0x0000001fffce7819 */ /* 0x000fc40000011410 */
[----:B------:R-:W-:-:S07]  /*0d80*/  SHF.R.S32.HI R205, RZ, 0x1f, R18 ;  /* 0x0000001fffcd7819 */ /* 0x000fce0000011412 */
.L_x_9466:
[----:B012---:R-:W0:Y:S01]  /*0d90*/  LDC.64 R4, c[0x0][0xc88] ;  /* 0x00032200ff047b82 */ /* 0x007e220000000a00 */
[----:B------:R-:W-:Y:S01]  /*0da0*/  ULDC.64 UR8, c[0x0][0xa28] ;  /* 0x00028a0000087ab9 */ /* 0x000fe20000000a00 */
[----:B------:R-:W-:Y:S01]  /*0db0*/  ULDC.64 UR10, c[0x0][0xa20] ;  /* 0x00028800000a7ab9 */ /* 0x000fe20000000a00 */
[----:B------:R-:W-:Y:S01]  /*0dc0*/  ULDC UR4, c[0x0][0x424] ;  /* 0x0001090000047ab9 */ /* 0x000fe20000000800 */
[----:B0-----:R-:W-:-:S06]  /*0dd0*/  IMAD.WIDE R4, R7, 0x4, R4 ;  /* 0x0000000407047825 */ /* 0x001fcc00078e0204 */
        /* <DEDUP_REMOVED lines=13> */
[----:B------:R-:W-:Y:S02]  /*0eb0*/  IMAD.U32 R4, RZ, RZ, UR8 ;  /* 0x00000008ff047e24 */ /* 0x000fe4000f8e00ff */
[----:B----4-:R-:W-:-:S02]  /*0ec0*/  IMAD.U32 R6, RZ, RZ, UR10 ;  /* 0x0000000aff067e24 */ /* 0x010fc4000f8e00ff */
[----:B------:R-:W-:Y:S01]  /*0ed0*/  IMAD.U32 R5, RZ, RZ, UR9 ;  /* 0x00000009ff057e24 */ /* 0x000fe2000f8e00ff */
[----:B------:R-:W-:Y:S01]  /*0ee0*/  ULDC.64 UR8, c[0x0][0x418] ;  /* 0x0001060000087ab9 */ /* 0x000fe20000000a00 */
[----:B------:R-:W-:-:S03]  /*0ef0*/  IMAD.U32 R7, RZ, RZ, UR11 ;  /* 0x0000000bff077e24 */ /* 0x000fc6000f8e00ff */
[----:B------:R-:W2:Y:S04]  /*0f00*/  @P0 LDG.E R4, desc[UR50][R4.64] ;  /* 0x0000003204040981 */ /* 0x000ea8000c1e1900 */
[----:B---3--:R-:W3:Y:S01]  /*0f10*/  @P1 LDG.E R6, desc[UR50][R6.64] ;  /* 0x0000003206061981 */ /* 0x008ee2000c1e1900 */
        /* <DEDUP_REMOVED lines=10> */
[----:B------:R-:W-:-:S02]  /*0fc0*/  CS2R R148, SRZ ;  /* 0x0000000000947805 */ /* 0x000fc4000001ff00 */
[----:B------:R-:W-:Y:S01]  /*0fd0*/  CS2R R146, SRZ ;  /* 0x0000000000927805 */ /* 0x000fe2000001ff00 */
[----:B------:R-:W-:Y:S01]  /*0fe0*/  UIMAD UR4, UR4, UR5, URZ ;  /* 0x00000005040472a4 */ /* 0x000fe2000f8e023f */
        /* <DEDUP_REMOVED lines=53> */
[----:B------:R-:W-:Y:S01]  /*1340*/  IMAD.MOV.U32 R41, RZ, RZ, RZ ;  /* 0x000000ffff297224 */ /* 0x000fe200078e00ff */
[----:B--2---:R-:W-:-:S02]  /*1350*/  @P0 R2UR UR42, R4 ;  /* 0x00000000042a02ca */ /* 0x004fc400000e0000 */
[----:B------:R-:W-:Y:S02]  /*1360*/  PLOP3.LUT P0, PT, PT, PT, PT, 0x80, 0x0 ;  /* 0x000000000000781c */ /* 0x000fe40003f0f070 */
        /* <DEDUP_REMOVED lines=15> */
.L_x_9421:
[----:B------:R-:W-:Y:S01]  /*1460*/  UIADD3 UR42, -UR42, UR4, URZ ;  /* 0x000000042a2a7290 */ /* 0x000fe2000fffe13f */
[----:B------:R-:W-:Y:S01]  /*1470*/  IMAD.MOV.U32 R40, RZ, RZ, RZ ;  /* 0x000000ffff287224 */ /* 0x000fe200078e00ff */
[----:B------:R-:W-:Y:S01]  /*1480*/  CS2R R34, SRZ ;  /* 0x0000000000227805 */ /* 0x000fe2000001ff00 */
[----:B------:R-:W-:Y:S01]  /*1490*/  IMAD.MOV.U32 R161, RZ, RZ, RZ ;  /* 0x000000ffffa17224 */ /* 0x000fe200078e00ff */
[----:B------:R-:W-:Y:S01]  /*14a0*/  UISETP.GE.AND UP0, UPT, UR42, 0x1, UPT ;  /* 0x000000012a00788c */ /* 0x000fe2000bf06270 */
[----:B------:R-:W-:Y:S01]  /*14b0*/  CS2R R36, SRZ ;  /* 0x0000000000247805 */ /* 0x000fe2000001ff00 */
[----:B------:R-:W-:Y:S01]  /*14c0*/  UIADD3 UR4, UR42, 0x5f, URZ ;  /* 0x0000005f2a047890 */ /* 0x000fe2000fffe03f */
[----:B------:R-:W-:Y:S01]  /*14d0*/  IMAD.MOV.U32 R162, RZ, RZ, RZ ;  /* 0x000000ffffa27224 */ /* 0x000fe200078e00ff */
[----:B------:R-:W-:Y:S01]  /*14e0*/  CS2R R32, SRZ ;  /* 0x0000000000207805 */ /* 0x000fe2000001ff00 */
[----:B------:R-:W-:Y:S01]  /*14f0*/  IMAD.MOV.U32 R10, RZ, RZ, RZ ;  /* 0x000000ffff0a7224 */ /* 0x000fe200078e00ff */
[----:B------:R-:W-:Y:S01]  /*1500*/  PLOP3.LUT P1, PT, PT, PT, UP0, 0x80, 0x0 ;  /* 0x000000000000781c */ /* 0x000fe20003f2f008 */
[----:B------:R-:W-:Y:S01]  /*1510*/  UIMAD.WIDE UR4, UR4, 0x2aaaaaab, URZ ;  /* 0x2aaaaaab040478a5 */ /* 0x000fe2000f8e023f */
[----:B------:R-:W-:-:S02]  /*1520*/  CS2R R26, SRZ ;  /* 0x00000000001a7805 */ /* 0x000fc4000001ff00 */
[----:B------:R-:W-:Y:S01]  /*1530*/  CS2R R28, SRZ ;  /* 0x00000000001c7805 */ /* 0x000fe2000001ff00 */
[----:B------:R-:W-:Y:S01]  /*1540*/  IMAD.MOV.U32 R12, RZ, RZ, RZ ;  /* 0x000000ffff0c7224 */ /* 0x000fe200078e00ff */
[----:B------:R-:W-:Y:S01]  /*1550*/  USHF.R.U32.HI UR43, URZ, 0x1f, UR5 ;  /* 0x0000001f3f2b7899 */ /* 0x000fe20008011605 */
[----:B------:R-:W-:-:S03]  /*1560*/  CS2R R24, SRZ ;  /* 0x0000000000187805 */ /* 0x000fc6000001ff00 */
[----:B------:R-:W-:-:S03]  /*1570*/  ULEA.HI.SX32 UR43, UR5, UR43, 0x1c ;  /* 0x0000002b052b7291 */ /* 0x000fc6000f8fe23f */
[----:B------:R-:W-:Y:S09]  /*1580*/  @!P1 BRA `(.L_x_9422) ;  /* 0x00000050001c9947 */ /* 0x000ff20003800000 */
        /* <DEDUP_REMOVED lines=31> */
.L_x_9423:
[----:B------:R-:W-:Y:S01]  /*1780*/  ULEA.HI UR4, UR47, UR47, URZ, 0x1 ;  /* 0x0000002f2f047291 */ /* 0x000fe2000f8f083f */
[----:B------:R-:W0:Y:S03]  /*1790*/  S2R R20, SR_TID.X ;  /* 0x0000000000147919 */ /* 0x000e260000002100 */
[----:B------:R-:W-:-:S04]  /*17a0*/  ULOP3.LUT UR4, UR4, 0xfffffffe, URZ, 0xc0, !UPT ;  /* 0xfffffffe04047892 */ /* 0x000fc8000f8ec03f */
[----:B------:R-:W-:-:S06]  /*17b0*/  UIADD3 UR4, UR47, -UR4, URZ ;  /* 0x800000042f047290 */ /* 0x000fcc000fffe03f */
[----:B------:R-:W-:-:S05]  /*17c0*/  IMAD.U32 R0, RZ, RZ, UR4 ;  /* 0x00000004ff007e24 */ /* 0x000fca000f8e00ff */
[----:B------:R-:W-:-:S04]  /*17d0*/  SHF.L.U32 R0, R0, 0x1f, RZ ;  /* 0x0000001f00007819 */ /* 0x000fc800000006ff */
[----:B------:R-:W1:Y:S01]  /*17e0*/  SYNCS.PHASECHK.TRANS64.TRYWAIT P0, [UR45+0x22800], R0 ;  /* 0x02280000ff0075a7 */ /* 0x000e62000800016d */
[----:B0-----:R-:W-:-:S05]  /*17f0*/  SHF.R.U32.HI R20, RZ, 0x7, R20 ;  /* 0x00000007ff147819 */ /* 0x001fca0000011614 */
[----:B------:R-:W-:Y:S01]  /*1800*/  VIADD R7, R20, 0x8 ;  /* 0x0000000814077836 */ /* 0x000fe20000000000 */
[----:B-1----:R-:W-:Y:S06]  /*1810*/  @!P0 BRA `(.L_x_9424) ;  /* 0x000000cc00948947 */ /* 0x002fec0003800000 */
.L_x_9551:
[----:B0-----:R-:W-:Y:S01]  /*1820*/  IMAD.U32 R0, RZ, RZ, UR48 ;  /* 0x00000030ff007e24 */ /* 0x001fe2000f8e00ff */
[----:B------:R-:W-:Y:S05]  /*1830*/  WARPSYNC.ALL ;  /* 0x0000000000007948 */ /* 0x000fea0003800000 */
[----:B------:R0:W-:Y:S01]  /*1840*/  BAR.SYNC.DEFER_BLOCKING R7, 0x100 ;  /* 0x000400070000751d */ /* 0x0001e20000010000 */
[----:B------:R-:W-:-:S13]  /*1850*/  ISETP.NE.AND P0, PT, R0, 0x3, PT ;  /* 0x000000030000780c */ /* 0x000fda0003f05270 */
[----:B0-----:R-:W-:Y:S05]  /*1860*/  @!P0 BRA `(.L_x_9425) ;  /* 0x0000000000048947 */ /* 0x001fea0003800000 */
[----:B------:R-:W-:Y:S01]  /*1870*/  BPT.TRAP 0x1 ;  /* 0x000000040000795c */ /* 0x000fe20000300000 */
.L_x_9425:
[----:B------:R-:W-:Y:S01]  /*1880*/  ULEA UR22, UR36, UR45, 0x3 ;  /* 0x0000002d24167291 */ /* 0x000fe2000f8e183f */
[----:B------:R-:W-:-:S05]  /*1890*/  IMAD.U32 R8, RZ, RZ, UR46 ;  /* 0x0000002eff087e24 */ /* 0x000fca000f8e00ff */
[----:B------:R-:W-:-:S04]  /*18a0*/  SHF.L.U32 R8, R8, 0x1f, RZ ;  /* 0x0000001f08087819 */ /* 0x000fc800000006ff */
[----:B------:R0:W1:Y:S01]  /*18b0*/  SYNCS.PHASECHK.TRANS64.TRYWAIT P1, [UR22+0x22830], R8 ;  /* 0x02283008ff0075a7 */ /* 0x0000620008020156 */
[----:B------:R-:W-:Y:S05]  /*18c0*/  @!P0 BRA `(.L_x_9426) ;  /* 0x0000000000048947 */ /* 0x000fea0003800000 */
[----:B------:R-:W-:Y:S01]  /*18d0*/  BPT.TRAP 0x1 ;  /* 0x000000040000795c */ /* 0x000fe20000300000 */
.L_x_9426:
[----:B-1----:R-:W-:Y:S05]  /*18e0*/  @P1 BRA `(.L_x_9427) ;  /* 0x0000000000081947 */ /* 0x002fea0003800000 */
[----:B------:R-:W1:Y:S02]  /*18f0*/  SYNCS.PHASECHK.TRANS64.TRYWAIT P1, [UR22+0x22830], R8 ;  /* 0x02283008ff0075a7 */ /* 0x000e640008020156 */
[----:B-1----:R-:W-:Y:S05]  /*1900*/  @!P1 BRA `(.L_x_9428) ;  /* 0x000000cc00709947 */ /* 0x002fea0003800000 */
.L_x_9427:
        /* <DEDUP_REMOVED lines=38> */
.L_x_9429:
        /* <DEDUP_REMOVED lines=11> */
[----:B-1----:R-:W-:-:S02]  /*1c20*/  IMAD.U32 R3, RZ, RZ, UR6 ;  /* 0x00000006ff037e24 */ /* 0x002fc4000f8e00ff */
[----:B------:R-:W-:Y:S01]  /*1c30*/  FMUL.FTZ R27, R27, UR7 ;  /* 0x000000071b1b7c20 */ /* 0x000fe20008410000 */
[----:B------:R-:W-:Y:S01]  /*1c40*/  FMUL.FTZ R36, R36, UR7 ;  /* 0x0000000724247c20 */ /* 0x000fe20008410000 */
[----:B------:R-:W-:Y:S01]  /*1c50*/  FMUL.FTZ R30, R30, UR7 ;  /* 0x000000071e1e7c20 */ /* 0x000fe20008410000 */
[----:B------:R-:W-:Y:S01]  /*1c60*/  IMAD R3, R202, -0x2, R3 ;  /* 0xfffffffeca037824 */ /* 0x000fe200078e0203 */
[----:B------:R-:W1:Y:S01]  /*1c70*/  MUFU.TANH R25, R25 ;  /* 0x0000001900197308 */ /* 0x000e620000002400 */
[----:B------:R-:W-:Y:S01]  /*1c80*/  FMUL.FTZ R37, R37, UR7 ;  /* 0x0000000725257c20 */ /* 0x000fe20008410000 */
[----:B------:R-:W-:Y:S01]  /*1c90*/  FMUL.FTZ R31, R31, UR7 ;  /* 0x000000071f1f7c20 */ /* 0x000fe20008410000 */
[----:B------:R-:W-:Y:S01]  /*1ca0*/  FMUL.FTZ R40, R40, UR7 ;  /* 0x0000000728287c20 */ /* 0x000fe20008410000 */
[C---:B------:R-:W-:Y:S01]  /*1cb0*/  ISETP.GT.AND P6, PT, R3.reuse, RZ, PT ;  /* 0x000000ff0300720c */ /* 0x040fe20003fc4270 */
[----:B------:R-:W-:Y:S01]  /*1cc0*/  FMUL.FTZ R34, R34, UR7 ;  /* 0x0000000722227c20 */ /* 0x000fe20008410000 */
[----:B------:R-:W-:Y:S01]  /*1cd0*/  ISETP.GT.AND P5, PT, R3, 0x1, PT ;  /* 0x000000010300780c */ /* 0x000fe20003fa4270 */
[----:B------:R-:W-:Y:S01]  /*1ce0*/  FMUL.FTZ R41, R41, UR7 ;  /* 0x0000000729297c20 */ /* 0x000fe20008410000 */
[----:B------:R-:W4:Y:S01]  /*1cf0*/  MUFU.TANH R28, R28 ;  /* 0x0000001c001c7308 */ /* 0x000f220000002400 */
[----:B------:R-:W-:Y:S01]  /*1d00*/  ISETP.GT.AND P4, PT, R3, 0x8, PT ;  /* 0x000000080300780c */ /* 0x000fe20003f84270 */
[----:B------:R-:W-:Y:S01]  /*1d10*/  FMUL.FTZ R35, R35, UR7 ;  /* 0x0000000723237c20 */ /* 0x000fe20008410000 */
[----:B---3--:R-:W-:Y:S01]  /*1d20*/  FSEL R24, R24, -INF , P6 ;  /* 0xff80000018187808 */ /* 0x008fe20003000000 */
[----:B------:R-:W-:Y:S01]  /*1d30*/  FMUL.FTZ R44, R44, UR7 ;  /* 0x000000072c2c7c20 */ /* 0x000fe20008410000 */
[C---:B------:R-:W-:Y:S01]  /*1d40*/  ISETP.GT.AND P3, PT, R3.reuse, 0x9, PT ;  /* 0x000000090300780c */ /* 0x040fe20003f64270 */
[----:B------:R-:W-:Y:S01]  /*1d50*/  FMUL.FTZ R38, R38, UR7 ;  /* 0x0000000726267c20 */ /* 0x000fe20008410000 */
[----:B------:R-:W-:Y:S01]  /*1d60*/  ISETP.GT.AND P2, PT, R3, 0x10, PT ;  /* 0x000000100300780c */ /* 0x000fe20003f44270 */
[----:B------:R-:W3:Y:S01]  /*1d70*/  MUFU.TANH R29, R29 ;  /* 0x0000001d001d7308 */ /* 0x000ee20000002400 */
[----:B-1----:R-:W-:Y:S01]  /*1d80*/  FSEL R25, R25, -INF , P5 ;  /* 0xff80000019197808 */ /* 0x002fe20002800000 */
[----:B------:R-:W-:Y:S01]  /*1d90*/  FMUL.FTZ R45, R45, UR7 ;  /* 0x000000072d2d7c20 */ /* 0x000fe20008410000 */
[----:B------:R-:W-:Y:S01]  /*1da0*/  ISETP.GT.AND P1, PT, R3, 0x11, PT ;  /* 0x000000110300780c */ /* 0x000fe20003f24270 */
[----:B------:R-:W-:Y:S01]  /*1db0*/  FMUL.FTZ R39, R39, UR7 ;  /* 0x0000000727277c20 */ /* 0x000fe20008410000 */
[----:B------:R-:W-:Y:S01]  /*1dc0*/  FMNMX.FTZ R9, R24, R25, !PT ;  /* 0x0000001918097209 */ /* 0x000fe20007810000 */
[----:B------:R-:W-:Y:S01]  /*1dd0*/  FMUL.FTZ R48, R48, UR7 ;  /* 0x0000000730307c20 */ /* 0x000fe20008410000 */
[----:B------:R-:W-:Y:S01]  /*1de0*/  FMUL.FTZ R42, R42, UR7 ;  /* 0x000000072a2a7c20 */ /* 0x000fe20008410000 */
        /* <DEDUP_REMOVED lines=204> */
[----:B-1----:R-:W-:Y:S01]  /*2ab0*/  FADD.FTZ R13, R24, R25 ;  /* 0x00000019180d7221 */ /* 0x002fe20000010000 */
[--C-:B------:R-:W-:Y:S01]  /*2ac0*/  FFMA.FTZ R61, R61, UR10, -R10.reuse ;  /* 0x0000000a3d3d7c23 */ /* 0x100fe2000801080a */
[----:B------:R-:W-:Y:S01]  /*2ad0*/  FMNMX.FTZ R9, R51, R4, !PT ;  /* 0x0000000433097209 */ /* 0x000fe20007810000 */
[--C-:B------:R-:W-:Y:S01]  /*2ae0*/  FFMA.FTZ R64, R64, UR10, -R10.reuse ;  /* 0x0000000a40407c23 */ /* 0x100fe2000801080a */
[--C-:B------:R-:W-:Y:S01]  /*2af0*/  FFMA.FTZ R65, R65, UR10, -R10.reuse ;  /* 0x0000000a41417c23 */ /* 0x100fe2000801080a */
[--C-:B------:R-:W-:Y:S01]  /*2b00*/  FFMA.FTZ R68, R68, UR10, -R10.reuse ;  /* 0x0000000a44447c23 */ /* 0x100fe2000801080a */
[----:B------:R-:W-:Y:S01]  /*2b10*/  FMNMX.FTZ R4, R54, R9, !PT ;  /* 0x0000000936047209 */ /* 0x000fe20007810000 */
[----:B------:R-:W-:Y:S01]  /*2b20*/  MUFU.EX2 R32, R32 ;  /* 0x0000002000207308 */ /* 0x000fe20000000800 */
[----:B------:R-:W-:Y:S01]  /*2b30*/  FFMA.FTZ R10, R69, UR10, -R10 ;  /* 0x0000000a450a7c23 */ /* 0x000fe2000801080a */
        /* <DEDUP_REMOVED lines=52> */
[----:B------:R1:W3:Y:S01]  /*2e80*/  MUFU.EX2 R12, R6 ;  /* 0x00000006000c7308 */ /* 0x0002e20000000800 */
[--C-:B------:R-:W-:Y:S01]  /*2e90*/  FFMA.FTZ R54, R54, UR10, -R11.reuse ;  /* 0x0000000a36367c23 */ /* 0x100fe2000801080b */
[--C-:B------:R-:W-:Y:S01]  /*2ea0*/  FFMA.FTZ R55, R55, UR10, -R11.reuse ;  /* 0x0000000a37377c23 */ /* 0x100fe2000801080b */
[--C-:B------:R-:W-:Y:S01]  /*2eb0*/  FFMA.FTZ R58, R58, UR10, -R11.reuse ;  /* 0x0000000a3a3a7c23 */ /* 0x100fe2000801080b */
[--C-:B------:R-:W-:Y:S01]  /*2ec0*/  FFMA.FTZ R59, R59, UR10, -R11.reuse ;  /* 0x0000000a3b3b7c23 */ /* 0x100fe2000801080b */
[--C-:B------:R-:W-:Y:S01]  /*2ed0*/  FFMA.FTZ R62, R62, UR10, -R11.reuse ;  /* 0x0000000a3e3e7c23 */ /* 0x100fe2000801080b */
[--C-:B------:R-:W-:Y:S01]  /*2ee0*/  FFMA.FTZ R63, R63, UR10, -R11.reuse ;  /* 0x0000000a3f3f7c23 */ /* 0x100fe2000801080b */
[----:B------:R-:W-:Y:S01]  /*2ef0*/  FFMA.FTZ R66, R66, UR10, -R11 ;  /* 0x0000000a42427c23 */ /* 0x000fe2000801080b */
[----:B------:R-:W4:Y:S01]  /*2f00*/  MUFU.EX2 R30, R30 ;  /* 0x0000001e001e7308 */ /* 0x000f220000000800 */
[----:B-1----:R-:W-:Y:S01]  /*2f10*/  FADD.FTZ R6, R28, R13 ;  /* 0x0000000d1c067221 */ /* 0x002fe20000010000 */
[--C-:B------:R-:W-:Y:S01]  /*2f20*/  FFMA.FTZ R67, R67, UR10, -R11.reuse ;  /* 0x0000000a43437c23 */ /* 0x100fe2000801080b */
[--C-:B------:R-:W-:Y:S01]  /*2f30*/  FFMA.FTZ R70, R70, UR10, -R11.reuse ;  /* 0x0000000a46467c23 */ /* 0x100fe2000801080b */
[----:B------:R-:W-:Y:S01]  /*2f40*/  FFMA.FTZ R11, R71, UR10, -R11 ;  /* 0x0000000a470b7c23 */ /* 0x000fe2000801080b */
[----:B------:R-:W-:-:S03]  /*2f50*/  FADD.FTZ R13, R29, R6 ;  /* 0x000000061d0d7221 */ /* 0x000fc60000010000 */
[----:B------:R-:W1:Y:S01]  /*2f60*/  MUFU.EX2 R31, R31 ;  /* 0x0000001f001f7308 */ /* 0x000e620000000800 */
[----:B------:R-:W-:Y:S01]  /*2f70*/  FADD.FTZ R6, R32, R13 ;  /* 0x0000000d20067221 */ /* 0x000fe20000010000 */
[----:B---3--:R-:W-:Y:S01]  /*2f80*/  FADD.FTZ R13, R5, R12 ;  /* 0x0000000c050d7221 */ /* 0x008fe20000010000 */
[----:B------:R-:W-:Y:S02]  /*2f90*/  F2FP.F16.F32.PACK_AB R153, R12, R5 ;  /* 0x000000050c99723e */ /* 0x000fe400000000ff */
[----:B------:R-:W-:-:S03]  /*2fa0*/  FADD.FTZ R15, R33, R6 ;  /* 0x00000006210f7221 */ /* 0x000fc60000010000 */
[----:B------:R-:W3:Y:S01]  /*2fb0*/  MUFU.EX2 R34, R34 ;  /* 0x0000002200227308 */ /* 0x000ee20000000800 */
[----:B----4-:R-:W-:Y:S01]  /*2fc0*/  FADD.FTZ R6, R30, R13 ;  /* 0x0000000d1e067221 */ /* 0x010fe20000010000 */
[----:B------:R-:W-:-:S04]  /*2fd0*/  FADD.FTZ R10, R36, R15 ;  /* 0x0000000f240a7221 */ /* 0x000fc80000010000 */
[----:B------:R-:W-:Y:S02]  /*2fe0*/  FADD.FTZ R15, R37, R10 ;  /* 0x0000000a250f7221 */ /* 0x000fe40000010000 */
[----:B------:R-:W4:Y:S01]  /*2ff0*/  MUFU.EX2 R35, R35 ;  /* 0x0000002300237308 */ /* 0x000f220000000800 */
[C---:B-1----:R-:W-:Y:S01]  /*3000*/  FADD.FTZ R13, R31.reuse, R6 ;  /* 0x000000061f0d7221 */ /* 0x042fe20000010000 */
[----:B------:R-:W-:Y:S01]  /*3010*/  FADD.FTZ R10, R40, R15 ;  /* 0x0000000f280a7221 */ /* 0x000fe20000010000 */
[----:B------:R-:W-:-:S03]  /*3020*/  F2FP.F16.F32.PACK_AB R155, R31, R30 ;  /* 0x0000001e1f9b723e */ /* 0x000fc600000000ff */
[----:B------:R-:W-:Y:S02]  /*3030*/  FADD.FTZ R15, R41, R10 ;  /* 0x0000000a290f7221 */ /* 0x000fe40000010000 */
        /* <DEDUP_REMOVED lines=58> */
[----:B-1----:R-:W-:Y:S01]  /*33e0*/  FADD.FTZ R10, R68, R15 ;  /* 0x0000000f440a7221 */ /* 0x002fe20000010000 */
[----:B------:R-:W-:-:S06]  /*33f0*/  F2FP.F16.F32.PACK_AB R174, R9, R68 ;  /* 0x0000004409ae723e */ /* 0x000fcc00000000ff */
[----:B------:R-:W1:Y:S01]  /*3400*/  MUFU.EX2 R67, R67 ;  /* 0x0000004300437308 */ /* 0x000e620000000800 */
[----:B---3--:R-:W-:Y:S01]  /*3410*/  FADD.FTZ R13, R63, R6 ;  /* 0x000000063f0d7221 */ /* 0x008fe20000010000 */
[----:B------:R-:W-:Y:S01]  /*3420*/  FADD.FTZ R6, R9, R10 ;  /* 0x0000000a09067221 */ /* 0x000fe20000010000 */
[----:B------:R-:W-:-:S05]  /*3430*/  F2FP.F16.F32.PACK_AB R171, R63, R62 ;  /* 0x0000003e3fab723e */ /* 0x000fca00000000ff */
[----:B------:R-:W3:Y:S01]  /*3440*/  MUFU.EX2 R70, R70 ;  /* 0x0000004600467308 */ /* 0x000ee20000000800 */
[----:B----4-:R-:W-:-:S07]  /*3450*/  FADD.FTZ R10, R66, R13 ;  /* 0x0000000d420a7221 */ /* 0x010fce0000010000 */
[----:B------:R-:W4:Y:S01]  /*3460*/  MUFU.EX2 R11, R11 ;  /* 0x0000000b000b7308 */ /* 0x000f220000000800 */
[C---:B-1----:R-:W-:Y:S01]  /*3470*/  FADD.FTZ R5, R67.reuse, R10 ;  /* 0x0000000a43057221 */ /* 0x042fe20000010000 */
[----:B------:R-:W-:-:S03]  /*3480*/  F2FP.F16.F32.PACK_AB R173, R67, R66 ;  /* 0x0000004243ad723e */ /* 0x000fc600000000ff */
[----:B---3--:R-:W-:-:S04]  /*3490*/  FADD.FTZ R10, R70, R5 ;  /* 0x00000005460a7221 */ /* 0x008fc80000010000 */
[C---:B----4-:R-:W-:Y:S01]  /*34a0*/  FADD.FTZ R5, R11.reuse, R10 ;  /* 0x0000000a0b057221 */ /* 0x050fe20000010000 */
[----:B------:R-:W-:Y:S01]  /*34b0*/  F2FP.F16.F32.PACK_AB R175, R11, R70 ;  /* 0x000000460baf723e */ /* 0x000fe200000000ff */
[----:B------:R-:W-:Y:S06]  /*34c0*/  @!P0 BRA `(.L_x_9430) ;  /* 0x0000000000048947 */ /* 0x000fec0003800000 */
[----:B------:R-:W-:Y:S01]  /*34d0*/  BPT.TRAP 0x1 ;  /* 0x000000040000795c */ /* 0x000fe20000300000 */
.L_x_9430:
[----:B------:R1:W3:Y:S01]  /*34e0*/  SYNCS.PHASECHK.TRANS64.TRYWAIT P1, [UR22+0x22850], R8 ;  /* 0x02285008ff0075a7 */ /* 0x0002e20008020156 */
[----:B------:R-:W-:Y:S05]  /*34f0*/  @!P0 BRA `(.L_x_9431) ;  /* 0x0000000000048947 */ /* 0x000fea0003800000 */
[----:B------:R-:W-:Y:S01]  /*3500*/  BPT.TRAP 0x1 ;  /* 0x000000040000795c */ /* 0x000fe20000300000 */
.L_x_9431:
[----:B---3--:R-:W-:Y:S05]  /*3510*/  @P1 BRA `(.L_x_9432) ;  /* 0x0000000000081947 */ /* 0x008fea0003800000 */
[----:B------:R-:W3:Y:S02]  /*3520*/  SYNCS.PHASECHK.TRANS64.TRYWAIT P1, [UR22+0x22850], R8 ;  /* 0x02285008ff0075a7 */ /* 0x000ee40008020156 */
[----:B---3--:R-:W-:Y:S05]  /*3530*/  @!P1 BRA `(.L_x_9433) ;  /* 0x000000b0007c9947 */ /* 0x008fea0003800000 */
.L_x_9432:
        /* <DEDUP_REMOVED lines=43> */
.L_x_9434:
[----:B------:R-:W4:Y:S01]  /*37f0*/  S2UR UR6, SR_CgaCtaId ;  /* 0x00000000000679c3 */ /* 0x000f220000008800 */
[----:B------:R-:W-:Y:S02]  /*3800*/  UISETP.GE.AND UP0, UPT, UR42, 0x61, UPT ;  /* 0x000000612a00788c */ /* 0x000fe4000bf06270 */
[----:B------:R-:W-:-:S04]  /*3810*/  UIADD3 UR22, UR22, 0x22860, URZ ;  /* 0x0002286016167890 */ /* 0x000fc8000fffe03f */
[----:B------:R-:W-:Y:S01]  /*3820*/  PLOP3.LUT P1, PT, PT, PT, UP0, 0x80, 0x0 ;  /* 0x000000000000781c */ /* 0x000fe20003f2f008 */
[----:B----4-:R-:W-:-:S09]  /*3830*/  UPRMT UR22, UR6, 0x654, UR22 ;  /* 0x0000065406167896 */ /* 0x010fd20008000016 */
[----:B------:R-:W-:Y:S03]  /*3840*/  SYNCS.ARRIVE.TRANS64.RED.A1T0 RZ, [UR22], RZ ;  /* 0x000000ffffff79a7 */ /* 0x000fe60008100416 */
[----:B------:R-:W-:Y:S05]  /*3850*/  @!P1 BRA `(.L_x_9435) ;  /* 0x0000002000dc9947 */ /* 0x000fea0003800000 */
[----:B---3--:R-:W-:Y:S01]  /*3860*/  IMAD.MOV.U32 R9, RZ, RZ, R4 ;  /* 0x000000ffff097224 */ /* 0x008fe200078e0004 */
[----:B------:R-:W-:Y:S01]  /*3870*/  UIADD3 UR43, UR43, -0x2, URZ ;  /* 0xfffffffe2b2b7890 */ /* 0x000fe2000fffe03f */
[----:B01----:R-:W-:Y:S01]  /*3880*/  IMAD.MOV.U32 R8, RZ, RZ, R3 ;  /* 0x000000ffff087224 */ /* 0x003fe200078e0003 */
[----:B------:R-:W-:Y:S01]  /*3890*/  ULDC UR25, c[0x0][0x9d8] ;  /* 0x0002760000197ab9 */ /* 0x000fe20000000800 */
[----:B------:R-:W-:-:S09]  /*38a0*/  ULDC UR22, c[0x0][0x988] ;  /* 0x0002620000167ab9 */ /* 0x000fd20000000800 */
.L_x_9446:
[----:B------:R-:W-:Y:S01]  /*38b0*/  UIADD3 UR36, UR36, 0x1, URZ ;  /* 0x0000000124247890 */ /* 0x000fe2000fffe03f */
[----:B--2---:R-:W-:Y:S01]  /*38c0*/  MOV R0, UR43 ;  /* 0x0000002b00007c02 */ /* 0x004fe20008000f00 */
[----:B------:R-:W-:Y:S02]  /*38d0*/  UIADD3 UR43, UR43, -0x1, URZ ;  /* 0xffffffff2b2b7890 */ /* 0x000fe4000fffe03f */
[----:B------:R-:W-:Y:S01]  /*38e0*/  UISETP.NE.AND UP0, UPT, UR36, 0x2, UPT ;  /* 0x000000022400788c */ /* 0x000fe2000bf05270 */
[----:B------:R-:W-:-:S03]  /*38f0*/  ISETP.GT.AND P1, PT, R0, RZ, PT ;  /* 0x000000ff0000720c */ /* 0x000fc60003f24270 */
[----:B------:R-:W-:Y:S02]  /*3900*/  USEL UR6, URZ, 0x1, UP0 ;  /* 0x000000013f067887 */ /* 0x000fe40008000000 */
[----:B------:R-:W-:Y:S02]  /*3910*/  USEL UR36, UR36, URZ, UP0 ;  /* 0x0000003f24247287 */ /* 0x000fe40008000000 */
[----:B------:R-:W-:Y:S01]  /*3920*/  ULOP3.LUT UR46, UR46, UR6, URZ, 0x3c, !UPT ;  /* 0x000000062e2e7292 */ /* 0x000fe2000f8e3c3f */
[----:B01----:R-:W-:Y:S11]  /*3930*/  @!P0 BRA `(.L_x_9436) ;  /* 0x0000000000048947 */ /* 0x003ff60003800000 */
[----:B------:R-:W-:Y:S01]  /*3940*/  BPT.TRAP 0x1 ;  /* 0x000000040000795c */ /* 0x000fe20000300000 */
.L_x_9436:
        /* <DEDUP_REMOVED lines=9> */
.L_x_9437:
[----:B-1----:R-:W-:Y:S05]  /*39e0*/  @P2 BRA `(.L_x_9438) ;  /* 0x0000000000082947 */ /* 0x002fea0003800000 */
[----:B------:R-:W1:Y:S02]  /*39f0*/  SYNCS.PHASECHK.TRANS64.TRYWAIT P2, [UR24+0x22830], R7 ;  /* 0x02283007ff0075a7 */ /* 0x000e640008040158 */
[----:B-1----:R-:W-:Y:S05]  /*3a00*/  @!P2 BRA `(.L_x_9439) ;  /* 0x000000ac0060a947 */ /* 0x002fea0003800000 */
.L_x_9438:
[----:B------:R-:W-:Y:S01]  /*3a10*/  UIMAD UR6, UR36, 0x300, UR20 ;  /* 0x00000300240678a4 */ /* 0x000fe2000f8e0214 */
[----:B------:R-:W-:Y:S01]  /*3a20*/  WARPGROUP.ARRIVE ;  /* 0x00000000000079c5 */ /* 0x000fe20000000000 */
[----:B------:R-:W-:Y:S01]  /*3a30*/  UMOV UR7, 0x40000040 ;  /* 0x4000004000077882 */ /* 0x000fe20000000000 */
[----:B------:R-:W-:Y:S01]  /*3a40*/  UMOV UR11, 0x40000040 ;  /* 0x40000040000b7882 */ /* 0x000fe20000000000 */
[----:B------:R-:W-:-:S03]  /*3a50*/  UIADD3 UR10, UR6, 0x2, URZ ;  /* 0x00000002060a7890 */ /* 0x000fc6000fffe03f */
[----:B-1----:R-:W1:Y:S01]  /*3a60*/  S2R R0, SR_TID.X ;  /* 0x0000000000007919 */ /* 0x002e620000002100 */
[----:B------:R-:W-:Y:S01]  /*3a70*/  UIADD3 UR14, UR6, 0x4, URZ ;  /* 0x00000004060e7890 */ /* 0x000fe2000fffe03f */
[----:B------:R-:W-:Y:S01]  /*3a80*/  UMOV UR15, 0x40000040 ;  /* 0x40000040000f7882 */ /* 0x000fe20000000000 */
[----:B------:R-:W-:Y:S01]  /*3a90*/  HGMMA.64x96x16.F32 R152, gdesc[UR4], RZ, !UPT, gsb0 ;  /* 0x01600000049879f0 */ /* 0x000fe2000c0008ff */
[----:B------:R-:W-:Y:S01]  /*3aa0*/  UIADD3 UR18, UR6, 0x6, URZ ;  /* 0x0000000606127890 */ /* 0x000fe2000fffe03f */
[----:B------:R-:W-:Y:S01]  /*3ab0*/  UMOV UR19, 0x40000040 ;  /* 0x4000004000137882 */ /* 0x000fe20000000000 */
[----:B-1----:R-:W-:-:S04]  /*3ac0*/  SHF.R.U32.HI R211, RZ, 0x7, R0 ;  /* 0x00000007ffd37819 */ /* 0x002fc80000011600 */
        /* <DEDUP_REMOVED lines=14> */
.L_x_9440:
        /* <DEDUP_REMOVED lines=36> */
[----:B------:R-:W-:Y:S01]  /*3df0*/  UMOV UR10, UR22 ;  /* 0x00000016000a7c82 */ /* 0x000fe20008000000 */
[----:B------:R-:W-:Y:S01]  /*3e00*/  FMUL.FTZ R175, R175, UR25 ;  /* 0x00000019afaf7c20 */ /* 0x000fe20008410000 */
[----:B------:R-:W3:Y:S01]  /*3e10*/  MUFU.TANH R21, R21 ;  /* 0x0000001500157308 */ /* 0x000ee20000002400 */
        /* <DEDUP_REMOVED lines=12> */
[----:B------:R-:W-:-:S03]  /*3ee0*/  UIADD3 UR6, UR24, 0x22840, URZ ;  /* 0x0002284018067890 */ /* 0x000fc6000fffe03f */
[----:B------:R-:W2:Y:S01]  /*3ef0*/  MUFU.TANH R155, R155 ;  /* 0x0000009b009b7308 */ /* 0x000ea20000002400 */
[----:B---3--:R-:W-:Y:S01]  /*3f00*/  FMNMX.FTZ R172, R21, R172, !PT ;  /* 0x000000ac15ac7209 */ /* 0x008fe20007810000 */
[----:B------:R-:W-:-:S06]  /*3f10*/  UPRMT UR6, UR23, 0x654, UR6 ;  /* 0x0000065417067896 */ /* 0x000fcc0008000006 */
[----:B------:R-:W3:Y:S01]  /*3f20*/  MUFU.TANH R157, R157 ;  /* 0x0000009d009d7308 */ /* 0x000ee20000002400 */
[----:B----4-:R-:W-:Y:S02]  /*3f30*/  FMNMX.FTZ R172, R153, R172, !PT ;  /* 0x000000ac99ac7209 */ /* 0x010fe40007810000 */
[----:B------:R-:W-:Y:S05]  /*3f40*/  SYNCS.ARRIVE.TRANS64.RED.A1T0 RZ, [UR6], RZ ;  /* 0x000000ffffff79a7 */ /* 0x000fea0008100406 */
        /* <DEDUP_REMOVED lines=10> */
[----:B---3--:R-:W-:Y:S01]  /*3ff0*/  FMNMX.FTZ R176, R163, R174, !PT ;  /* 0x000000aea3b07209 */ /* 0x008fe20007810000 */
[----:B------:R-:W-:-:S06]  /*4000*/  FMUL.FTZ R174, R192, UR25 ;  /* 0x00000019c0ae7c20 */ /* 0x000fcc0008410000 */
[----:B------:R-:W3:Y:S01]  /*4010*/  MUFU.TANH R167, R167 ;  /* 0x000000a700a77308 */ /* 0x000ee20000002400 */
[----:B----4-:R-:W-:Y:S01]  /*4020*/  FMNMX.FTZ R3, R165, R176, !PT ;  /* 0x000000b0a5037209 */ /* 0x010fe20007810000 */
[----:B------:R-:W-:-:S06]  /*4030*/  FMUL.FTZ R176, R193, UR25 ;  /* 0x00000019c1b07c20 */ /* 0x000fcc0008410000 */
[----:B------:R-:W4:Y:S01]  /*4040*/  MUFU.TANH R168, R168 ;  /* 0x000000a800a87308 */ /* 0x000f220000002400 */
[----:B--2---:R-:W-:-:S07]  /*4050*/  FMNMX.FTZ R180, R166, R3, !PT ;  /* 0x00000003a6b47209 */ /* 0x004fce0007810000 */
[----:B------:R-:W2:Y:S01]  /*4060*/  MUFU.TANH R169, R169 ;  /* 0x000000a900a97308 */ /* 0x000ea20000002400 */
[----:B---3--:R-:W-:-:S07]  /*4070*/  FMNMX.FTZ R3, R167, R180, !PT ;  /* 0x000000b4a7037209 */ /* 0x008fce0007810000 */
[----:B------:R-:W3:Y:S01]  /*4080*/  MUFU.TANH R170, R170 ;  /* 0x000000aa00aa7308 */ /* 0x000ee20000002400 */
[----:B----4-:R-:W-:-:S07]  /*4090*/  FMNMX.FTZ R180, R168, R3, !PT ;  /* 0x00000003a8b47209 */ /* 0x010fce0007810000 */
        /* <DEDUP_REMOVED lines=17> */
[----:B------:R-:W-:Y:S01]  /*41b0*/  FMUL.FTZ R184, R186, UR25 ;  /* 0x00000019bab87c20 */ /* 0x000fe20008410000 */
[----:B------:R-:W-:Y:S01]  /*41c0*/  FMUL.FTZ R186, R190, UR25 ;  /* 0x00000019beba7c20 */ /* 0x000fe20008410000 */
[----:B------:R-:W-:-:S04]  /*41d0*/  FMUL.FTZ R190, R198, UR25 ;  /* 0x00000019c6be7c20 */ /* 0x000fc80008410000 */
[----:B------:R-:W3:Y:S01]  /*41e0*/  MUFU.TANH R12, R12 ;  /* 0x0000000c000c7308 */ /* 0x000ee20000002400 */
[----:B----4-:R-:W-:-:S05]  /*41f0*/  FMNMX.FTZ R3, R180, R3, !PT ;  /* 0x00000003b4037209 */ /* 0x010fca0007810000 */
[----:B------:R-:W4:Y:S02]  /*4200*/  SHFL.BFLY PT, R188, R3, 0x2, 0x1f ;  /* 0x0c401f0003bc7f89 */ /* 0x000f2400000e0000 */
[----:B------:R-:W5:Y:S01]  /*4210*/  MUFU.TANH R15, R15 ;  /* 0x0000000f000f7308 */ /* 0x000f620000002400 */
[----:B--2---:R-:W-:-:S07]  /*4220*/  FMNMX.FTZ R193, R10, R9, !PT ;  /* 0x000000090ac17209 */ /* 0x004fce0007810000 */
[----:B------:R-:W2:Y:S08]  /*4230*/  MUFU.TANH R20, R20 ;  /* 0x0000001400147308 */ /* 0x000eb00000002400 */
[----:B------:R-:W0:Y:S01]  /*4240*/  MUFU.TANH R152, R152 ;  /* 0x0000009800987308 */ /* 0x000e220000002400 */
[----:B----4-:R-:W-:Y:S01]  /*4250*/  FMNMX.FTZ R177, R3, R188, !PT ;  /* 0x000000bc03b17209 */ /* 0x010fe20007810000 */
[----:B------:R-:W-:-:S06]  /*4260*/  FMUL.FTZ R188, R194, UR25 ;  /* 0x00000019c2bc7c20 */ /* 0x000fcc0008410000 */
[----:B------:R-:W4:Y:S01]  /*4270*/  MUFU.TANH R154, R154 ;  /* 0x0000009a009a7308 */ /* 0x000f220000002400 */
[----:B------:R-:W1:Y:S07]  /*4280*/  SHFL.BFLY PT, R192, R177, 0x1, 0x1f ;  /* 0x0c201f00b1c07f89 */ /* 0x000e6e00000e0000 */
[----:B------:R-:W4:Y:S08]  /*4290*/  MUFU.TANH R156, R156 ;  /* 0x0000009c009c7308 */ /* 0x000f300000002400 */
[----:B------:R-:W4:Y:S08]  /*42a0*/  MUFU.TANH R158, R158 ;  /* 0x0000009e009e7308 */ /* 0x000f300000002400 */
[----:B------:R-:W4:Y:S01]  /*42b0*/  MUFU.TANH R160, R160 ;  /* 0x000000a000a07308 */ /* 0x000f220000002400 */
[----:B-1----:R-:W-:-:S05]  /*42c0*/  FMNMX.FTZ R3, R177, R192, !PT ;  /* 0x000000c0b1037209 */ /* 0x002fca0007810000 */
[C---:B------:R-:W-:Y:S01]  /*42d0*/  FADD.FTZ R8, -R3.reuse, R8 ;  /* 0x0000000803087221 */ /* 0x040fe20000010100 */
[----:B------:R-:W-:Y:S01]  /*42e0*/  FMUL.FTZ R212, R3, UR10 ;  /* 0x0000000a03d47c20 */ /* 0x000fe20008410000 */
[----:B------:R-:W1:Y:S02]  /*42f0*/  MUFU.TANH R162, R162 ;  /* 0x000000a200a27308 */ /* 0x000e640000002400 */
[----:B------:R-:W-:Y:S01]  /*4300*/  FMUL.FTZ R177, R8, UR10 ;  /* 0x0000000a08b17c20 */ /* 0x000fe20008410000 */
[----:B---3--:R-:W-:Y:S01]  /*4310*/  FMNMX.FTZ R8, R12, R193, !PT ;  /* 0x000000c10c087209 */ /* 0x008fe20007810000 */
[--C-:B------:R-:W-:Y:S01]  /*4320*/  FFMA.FTZ R192, R11, UR10, -R212.reuse ;  /* 0x0000000a0bc07c23 */ /* 0x100fe200080108d4 */
[--C-:B------:R-:W-:Y:S01]  /*4330*/  FFMA.FTZ R195, R4, UR10, -R212.reuse ;  /* 0x0000000a04c37c23 */ /* 0x100fe200080108d4 */
[--C-:B------:R-:W-:Y:S01]  /*4340*/  FFMA.FTZ R194, R153, UR10, -R212.reuse ;  /* 0x0000000a99c27c23 */ /* 0x100fe200080108d4 */
[----:B-----5:R-:W-:Y:S01]  /*4350*/  FMNMX.FTZ R11, R15, R8, !PT ;  /* 0x000000080f0b7209 */ /* 0x020fe20007810000 */
[----:B------:R-:W3:Y:S01]  /*4360*/  MUFU.TANH R164, R164 ;  /* 0x000000a400a47308 */ /* 0x000ee20000002400 */
[--C-:B------:R-:W-:Y:S01]  /*4370*/  FFMA.FTZ R198, R165, UR10, -R212.reuse ;  /* 0x0000000aa5c67c23 */ /* 0x100fe200080108d4 */
[--C-:B------:R-:W-:Y:S01]  /*4380*/  FFMA.FTZ R210, R14, UR10, -R212.reuse ;  /* 0x0000000a0ed27c23 */ /* 0x100fe200080108d4 */
[----:B--2---:R-:W-:Y:S01]  /*4390*/  FMNMX.FTZ R11, R20, R11, !PT ;  /* 0x0000000b140b7209 */ /* 0x004fe20007810000 */
[--C-:B------:R-:W-:Y:S01]  /*43a0*/  FFMA.FTZ R165, R167, UR10, -R212.reuse ;  /* 0x0000000aa7a57c23 */ /* 0x100fe200080108d4 */
[--C-:B------:R-:W-:Y:S01]  /*43b0*/  FFMA.FTZ R14, R155, UR10, -R212.reuse ;  /* 0x0000000a9b0e7c23 */ /* 0x100fe200080108d4 */
[--C-:B------:R-:W-:Y:S01]  /*43c0*/  FFMA.FTZ R167, R169, UR10, -R212.reuse ;  /* 0x0000000aa9a77c23 */ /* 0x100fe200080108d4 */
[----:B0-----:R-:W-:Y:S01]  /*43d0*/  FMNMX.FTZ R11, R152, R11, !PT ;  /* 0x0000000b980b7209 */ /* 0x001fe20007810000 */
[----:B------:R-:W0:Y:S01]  /*43e0*/  MUFU.TANH R175, R175 ;  /* 0x000000af00af7308 */ /* 0x000e220000002400 */
[--C-:B------:R-:W-:Y:S01]  /*43f0*/  FFMA.FTZ R169, R171, UR10, -R212.reuse ;  /* 0x0000000aaba97c23 */ /* 0x100fe200080108d4 */
[--C-:B------:R-:W-:Y:S01]  /*4400*/  FFMA.FTZ R171, R173, UR10, -R212.reuse ;  /* 0x0000000aadab7c23 */ /* 0x100fe200080108d4 */
[----:B----4-:R-:W-:Y:S01]  /*4410*/  FMNMX.FTZ R11, R154, R11, !PT ;  /* 0x0000000b9a0b7209 */ /* 0x010fe20007810000 */
[--C-:B------:R-:W-:Y:S01]  /*4420*/  FFMA.FTZ R173, R176, UR10, -R212.reuse ;  /* 0x0000000ab0ad7c23 */ /* 0x100fe200080108d4 */
[--C-:B------:R-:W-:Y:S01]  /*4430*/  FFMA.FTZ R197, R13, UR10, -R212.reuse ;  /* 0x0000000a0dc57c23 */ /* 0x100fe200080108d4 */
[--C-:B------:R-:W-:Y:S01]  /*4440*/  FFMA.FTZ R21, R21, UR10, -R212.reuse ;  /* 0x0000000a15157c23 */ /* 0x100fe200080108d4 */
[----:B------:R-:W-:Y:S01]  /*4450*/  FMNMX.FTZ R11, R156, R11, !PT ;  /* 0x0000000b9c0b7209 */ /* 0x000fe20007810000 */
[----:B------:R-:W2:Y:S01]  /*4460*/  MUFU.TANH R178, R178 ;  /* 0x000000b200b27308 */ /* 0x000ea20000002400 */
[--C-:B------:R-:W-:Y:S01]  /*4470*/  FFMA.FTZ R193, R157, UR10, -R212.reuse ;  /* 0x0000000a9dc17c23 */ /* 0x100fe200080108d4 */
[--C-:B------:R-:W-:Y:S01]  /*4480*/  FFMA.FTZ R13, R159, UR10, -R212.reuse ;  /* 0x0000000a9f0d7c23 */ /* 0x100fe200080108d4 */
[----:B------:R-:W-:Y:S01]  /*4490*/  FMNMX.FTZ R11, R158, R11, !PT ;  /* 0x0000000b9e0b7209 */ /* 0x000fe20007810000 */
[--C-:B------:R-:W-:Y:S01]  /*44a0*/  FFMA.FTZ R180, R180, UR10, -R212.reuse ;  /* 0x0000000ab4b47c23 */ /* 0x100fe200080108d4 */
[--C-:B------:R-:W-:Y:S01]  /*44b0*/  FFMA.FTZ R8, R166, UR10, -R212.reuse ;  /* 0x0000000aa6087c23 */ /* 0x100fe200080108d4 */
[--C-:B------:R-:W-:Y:S01]  /*44c0*/  FFMA.FTZ R166, R168, UR10, -R212.reuse ;  /* 0x0000000aa8a67c23 */ /* 0x100fe200080108d4 */
[----:B------:R-:W-:Y:S01]  /*44d0*/  FMNMX.FTZ R11, R160, R11, !PT ;  /* 0x0000000ba00b7209 */ /* 0x000fe20007810000 */
[----:B------:R-:W4:Y:S01]  /*44e0*/  MUFU.TANH R179, R179 ;  /* 0x000000b300b37308 */ /* 0x000f220000002400 */
[--C-:B------:R-:W-:Y:S01]  /*44f0*/  FFMA.FTZ R168, R170, UR10, -R212.reuse ;  /* 0x0000000aaaa87c23 */ /* 0x100fe200080108d4 */
[--C-:B------:R-:W-:Y:S01]  /*4500*/  FFMA.FTZ R170, R172, UR10, -R212.reuse ;  /* 0x0000000aacaa7c23 */ /* 0x100fe200080108d4 */
[----:B-1----:R-:W-:Y:S01]  /*4510*/  FMNMX.FTZ R11, R162, R11, !PT ;  /* 0x0000000ba20b7209 */ /* 0x002fe20007810000 */
[--C-:B------:R-:W-:Y:S01]  /*4520*/  FFMA.FTZ R172, R174, UR10, -R212.reuse ;  /* 0x0000000aaeac7c23 */ /* 0x100fe200080108d4 */
[--C-:B------:R-:W-:Y:S01]  /*4530*/  FFMA.FTZ R174, R181, UR10, -R212.reuse ;  /* 0x0000000ab5ae7c23 */ /* 0x100fe200080108d4 */
[----:B------:R-:W-:Y:S01]  /*4540*/  FFMA.FTZ R196, R161, UR10, -R212 ;  /* 0x0000000aa1c47c23 */ /* 0x000fe200080108d4 */
[----:B---3--:R-:W-:Y:S01]  /*4550*/  FMNMX.FTZ R4, R164, R11, !PT ;  /* 0x0000000ba4047209 */ /* 0x008fe20007810000 */
[----:B------:R-:W1:Y:S03]  /*4560*/  MUFU.TANH R182, R182 ;  /* 0x000000b600b67308 */ /* 0x000e660000002400 */
[----:B0-----:R-:W-:-:S04]  /*4570*/  FMNMX.FTZ R11, R175, R4, !PT ;  /* 0x00000004af0b7209 */ /* 0x001fc80007810000 */
[----:B--2---:R-:W-:Y:S01]  /*4580*/  FMNMX.FTZ R4, R178, R11, !PT ;  /* 0x0000000bb2047209 */ /* 0x004fe20007810000 */
[----:B------:R-:W0:Y:S03]  /*4590*/  MUFU.TANH R183, R183 ;  /* 0x000000b700b77308 */ /* 0x000e260000002400 */
[----:B----4-:R-:W-:-:S05]  /*45a0*/  FMNMX.FTZ R11, R179, R4, !PT ;  /* 0x00000004b30b7209 */ /* 0x010fca0007810000 */
[----:B------:R-:W2:Y:S01]  /*45b0*/  MUFU.TANH R184, R184 ;  /* 0x000000b800b87308 */ /* 0x000ea20000002400 */
[----:B-1----:R-:W-:-:S07]  /*45c0*/  FMNMX.FTZ R4, R182, R11, !PT ;  /* 0x0000000bb6047209 */ /* 0x002fce0007810000 */
[----:B------:R-:W1:Y:S01]  /*45d0*/  MUFU.TANH R185, R185 ;  /* 0x000000b900b97308 */ /* 0x000e620000002400 */
[----:B0-----:R-:W-:-:S07]  /*45e0*/  FMNMX.FTZ R11, R183, R4, !PT ;  /* 0x00000004b70b7209 */ /* 0x001fce0007810000 */
[----:B------:R-:W0:Y:S01]  /*45f0*/  MUFU.TANH R186, R186 ;  /* 0x000000ba00ba7308 */ /* 0x000e220000002400 */
[----:B--2---:R-:W-:-:S07]  /*4600*/  FMNMX.FTZ R4, R184, R11, !PT ;  /* 0x0000000bb8047209 */ /* 0x004fce0007810000 */
[----:B------:R-:W2:Y:S01]  /*4610*/  MUFU.TANH R187, R187 ;  /* 0x000000bb00bb7308 */ /* 0x000ea20000002400 */
[----:B-1----:R-:W-:-:S07]  /*4620*/  FMNMX.FTZ R11, R185, R4, !PT ;  /* 0x00000004b90b7209 */ /* 0x002fce0007810000 */
[----:B------:R-:W1:Y:S01]  /*4630*/  MUFU.TANH R188, R188 ;  /* 0x000000bc00bc7308 */ /* 0x000e620000002400 */
[----:B0-----:R-:W-:-:S07]  /*4640*/  FMNMX.FTZ R4, R186, R11, !PT ;  /* 0x0000000bba047209 */ /* 0x001fce0007810000 */
[----:B------:R-:W0:Y:S01]  /*4650*/  MUFU.TANH R189, R189 ;  /* 0x000000bd00bd7308 */ /* 0x000e220000002400 */
[----:B--2---:R-:W-:-:S07]  /*4660*/  FMNMX.FTZ R11, R187, R4, !PT ;  /* 0x00000004bb0b7209 */ /* 0x004fce0007810000 */
[----:B------:R-:W2:Y:S01]  /*4670*/  MUFU.TANH R190, R190 ;  /* 0x000000be00be7308 */ /* 0x000ea20000002400 */
[----:B-1----:R-:W-:Y:S01]  /*4680*/  FMNMX.FTZ R4, R188, R11, !PT ;  /* 0x0000000bbc047209 */ /* 0x002fe20007810000 */
[----:B------:R-:W-:-:S06]  /*4690*/  FFMA.FTZ R11, R163, UR10, -R212 ;  /* 0x0000000aa30b7c23 */ /* 0x000fcc00080108d4 */
[----:B------:R-:W1:Y:S01]  /*46a0*/  MUFU.TANH R191, R191 ;  /* 0x000000bf00bf7308 */ /* 0x000e620000002400 */
[----:B0-----:R-:W-:-:S07]  /*46b0*/  FMNMX.FTZ R153, R189, R4, !PT ;  /* 0x00000004bd997209 */ /* 0x001fce0007810000 */
[----:B------:R-:W0:Y:S01]  /*46c0*/  MUFU.EX2 R177, R177 ;  /* 0x000000b100b17308 */ /* 0x000e220000000800 */
[----:B--2---:R-:W-:-:S07]  /*46d0*/  FMNMX.FTZ R4, R190, R153, !PT ;  /* 0x00000099be047209 */ /* 0x004fce0007810000 */
        /* <DEDUP_REMOVED lines=11> */
[----:B------:R-:W0:Y:S01]  /*4790*/  MUFU.EX2 R197, R197 ;  /* 0x000000c500c57308 */ /* 0x000e220000000800 */
[----:B--2---:R-:W-:Y:S01]  /*47a0*/  FFMA.FTZ R6, R177, R6, R192 ;  /* 0x00000006b1067223 */ /* 0x004fe200000100c0 */
        /* <DEDUP_REMOVED lines=11> */
[----:B------:R-:W-:Y:S01]  /*4860*/  FMUL.FTZ R56, R56, R177 ;  /* 0x000000b138387220 */ /* 0x000fe20000410000 */
[----:B-1----:R-:W-:Y:S01]  /*4870*/  FMNMX.FTZ R153, R4, R153, !PT ;  /* 0x0000009904997209 */ /* 0x002fe20007810000 */
[-C--:B------:R-:W-:Y:S01]  /*4880*/  FMUL.FTZ R57, R57, R177.reuse ;  /* 0x000000b139397220 */ /* 0x080fe20000410000 */
[----:B------:R-:W1:Y:S01]  /*4890*/  MUFU.EX2 R21, R21 ;  /* 0x0000001500157308 */ /* 0x000e620000000800 */
[----:B0-----:R-:W-:Y:S01]  /*48a0*/  FADD.FTZ R181, R197, R6 ;  /* 0x00000006c5b57221 */ /* 0x001fe20000010000 */
[-C--:B------:R-:W-:Y:S01]  /*48b0*/  FMUL.FTZ R60, R60, R177.reuse ;  /* 0x000000b13c3c7220 */ /* 0x080fe20000410000 */
[----:B------:R-:W0:Y:S01]  /*48c0*/  SHFL.BFLY PT, R4, R153, 0x1, 0x1f ;  /* 0x0c201f0099047f89 */ /* 0x000e2200000e0000 */
        /* <DEDUP_REMOVED lines=45> */
[--C-:B0-----:R-:W-:Y:S01]  /*4ba0*/  FFMA.FTZ R180, R158, UR10, -R155.reuse ;  /* 0x0000000a9eb47c23 */ /* 0x101fe2000801089b */
[----:B------:R-:W0:Y:S01]  /*4bb0*/  MUFU.EX2 R153, R153 ;  /* 0x0000009900997308 */ /* 0x000e220000000800 */
[----:B------:R-:W-:Y:S01]  /*4bc0*/  FFMA.FTZ R161, R160, UR10, -R155 ;  /* 0x0000000aa0a17c23 */ /* 0x000fe2000801089b */
[----:B--2---:R-:W-:Y:S01]  /*4bd0*/  FADD.FTZ R154, R210, R181 ;  /* 0x000000b5d29a7221 */ /* 0x004fe20000010000 */
[--C-:B------:R-:W-:Y:S01]  /*4be0*/  FFMA.FTZ R162, R162, UR10, -R155.reuse ;  /* 0x0000000aa2a27c23 */ /* 0x100fe2000801089b */
[--C-:B------:R-:W-:Y:S01]  /*4bf0*/  FFMA.FTZ R6, R183, UR10, -R155.reuse ;  /* 0x0000000ab7067c23 */ /* 0x100fe2000801089b */
[--C-:B------:R-:W-:Y:S01]  /*4c00*/  FFMA.FTZ R182, R182, UR10, -R155.reuse ;  /* 0x0000000ab6b67c23 */ /* 0x100fe2000801089b */
[----:B-1----:R-:W-:Y:S01]  /*4c10*/  FADD.FTZ R183, R21, R154 ;  /* 0x0000009a15b77221 */ /* 0x002fe20000010000 */
[--C-:B------:R-:W-:Y:S01]  /*4c20*/  FFMA.FTZ R185, R185, UR10, -R155.reuse ;  /* 0x0000000ab9b97c23 */ /* 0x100fe2000801089b */
[----:B------:R-:W1:Y:S01]  /*4c30*/  MUFU.EX2 R10, R10 ;  /* 0x0000000a000a7308 */ /* 0x000e620000000800 */
[----:B------:R-:W-:Y:S01]  /*4c40*/  FFMA.FTZ R181, R186, UR10, -R155 ;  /* 0x0000000abab57c23 */ /* 0x000fe2000801089b */
[----:B---3--:R-:W-:Y:S01]  /*4c50*/  FADD.FTZ R183, R194, R183 ;  /* 0x000000b7c2b77221 */ /* 0x008fe20000010000 */
[--C-:B------:R-:W-:Y:S01]  /*4c60*/  FFMA.FTZ R187, R187, UR10, -R155.reuse ;  /* 0x0000000abbbb7c23 */ /* 0x100fe2000801089b */
[--C-:B------:R-:W-:Y:S01]  /*4c70*/  FFMA.FTZ R188, R188, UR10, -R155.reuse ;  /* 0x0000000abcbc7c23 */ /* 0x100fe2000801089b */
[----:B------:R-:W-:Y:S01]  /*4c80*/  FFMA.FTZ R189, R189, UR10, -R155 ;  /* 0x0000000abdbd7c23 */ /* 0x000fe2000801089b */
[----:B----4-:R-:W-:Y:S01]  /*4c90*/  FADD.FTZ R154, R14, R183 ;  /* 0x000000b70e9a7221 */ /* 0x010fe20000010000 */
[----:B------:R-:W-:Y:S01]  /*4ca0*/  FFMA.FTZ R190, R190, UR10, -R155 ;  /* 0x0000000abebe7c23 */ /* 0x000fe2000801089b */
[----:B------:R-:W2:Y:S01]  /*4cb0*/  MUFU.EX2 R12, R12 ;  /* 0x0000000c000c7308 */ /* 0x000ea20000000800 */
[----:B0-----:R-:W-:Y:S01]  /*4cc0*/  FFMA.FTZ R179, R176, R5, R153 ;  /* 0x00000005b0b37223 */ /* 0x001fe20000010099 */
[----:B------:R-:W-:Y:S01]  /*4cd0*/  FADD.FTZ R154, R193, R154 ;  /* 0x0000009ac19a7221 */ /* 0x000fe20000010000 */
[----:B------:R-:W-:Y:S01]  /*4ce0*/  FFMA.FTZ R191, R191, UR10, -R155 ;  /* 0x0000000abfbf7c23 */ /* 0x000fe2000801089b */
        /* <DEDUP_REMOVED lines=14> */
[----:B------:R-:W-:Y:S01]  /*4dd0*/  FFMA.FTZ R179, R184, UR10, -R155 ;  /* 0x0000000ab8b37c23 */ /* 0x000fe2000801089b */
        /* <DEDUP_REMOVED lines=38> */
[C---:B-1----:R-:W-:Y:S01]  /*5040*/  FADD.FTZ R152, R180.reuse, R183 ;  /* 0x000000b7b4987221 */ /* 0x042fe20000010000 */
[----:B------:R-:W-:Y:S01]  /*5050*/  F2FP.F16.F32.PACK_AB R159, R180, R159 ;  /* 0x0000009fb49f723e */ /* 0x000fe200000000ff */
        /* <DEDUP_REMOVED lines=21> */
[----:B------:R-:W-:Y:S01]  /*51b0*/  MUFU.EX2 R163, R163 ;  /* 0x000000a300a37308 */ /* 0x000fe20000000800 */
[----:B-1----:R-:W-:Y:S01]  /*51c0*/  FADD.FTZ R158, R162, R155 ;  /* 0x0000009ba29e7221 */ /* 0x002fe20000010000 */
[----:B------:R-:W-:Y:S01]  /*51d0*/  F2FP.F16.F32.PACK_AB R155, R15, R12 ;  /* 0x0000000c0f9b723e */ /* 0x000fe200000000ff */
[-C--:B------:R-:W-:Y:S01]  /*51e0*/  FMUL.FTZ R90, R90, R176.reuse ;  /* 0x000000b05a5a7220 */ /* 0x080fe20000410000 */
[----:B------:R-:W-:Y:S01]  /*51f0*/  F2FP.F16.F32.PACK_AB R161, R162, R161 ;  /* 0x000000a1a2a1723e */ /* 0x000fe200000000ff */
        /* <DEDUP_REMOVED lines=21> */
[----:B------:R-:W-:Y:S01]  /*5350*/  F2FP.F16.F32.PACK_AB R156, R194, R21 ;  /* 0x00000015c29c723e */ /* 0x000fe200000000ff */
        /* <DEDUP_REMOVED lines=18> */
[----:B------:R-:W-:-:S03]  /*5480*/  FMUL.FTZ R151, R151, R176 ;  /* 0x000000b097977220 */ /* 0x000fc60000410000 */
[----:B------:R-:W-:Y:S08]  /*5490*/  MUFU.EX2 R178, R178 ;  /* 0x000000b200b27308 */ /* 0x000ff00000000800 */
[----:B------:R-:W1:Y:S01]  /*54a0*/  MUFU.EX2 R165, R165 ;  /* 0x000000a500a57308 */ /* 0x000e620000000800 */
[----:B0-----:R-:W-:-:S07]  /*54b0*/  FADD.FTZ R160, R8, R183 ;  /* 0x000000b708a07221 */ /* 0x001fce0000010000 */
[----:B------:R-:W0:Y:S08]  /*54c0*/  MUFU.EX2 R5, R182 ;  /* 0x000000b600057308 */ /* 0x000e300000000800 */
[----:B------:R2:W-:Y:S01]  /*54d0*/  MUFU.EX2 R182, R185 ;  /* 0x000000b900b67308 */ /* 0x0005e20000000800 */
[----:B-1----:R-:W-:Y:S01]  /*54e0*/  FADD.FTZ R21, R165, R160 ;  /* 0x000000a0a5157221 */ /* 0x002fe20000010000 */
[----:B------:R-:W-:-:S06]  /*54f0*/  F2FP.F16.F32.PACK_AB R160, R196, R13 ;  /* 0x0000000dc4a0723e */ /* 0x000fcc00000000ff */
[----:B------:R-:W1:Y:S01]  /*5500*/  MUFU.EX2 R166, R166 ;  /* 0x000000a600a67308 */ /* 0x000e620000000800 */
[----:B--2---:R-:W-:Y:S01]  /*5510*/  FADD.FTZ R185, R163, R158 ;  /* 0x0000009ea3b97221 */ /* 0x004fe20000010000 */
[----:B------:R-:W-:Y:S02]  /*5520*/  F2FP.F16.F32.PACK_AB R158, R193, R14 ;  /* 0x0000000ec19e723e */ /* 0x000fe400000000ff */
[C---:B------:R-:W-:Y:S01]  /*5530*/  F2FP.F16.F32.PACK_AB R163, R164.reuse, R163 ;  /* 0x000000a3a4a3723e */ /* 0x040fe200000000ff */
[----:B------:R-:W-:Y:S01]  /*5540*/  FADD.FTZ R12, R164, R185 ;  /* 0x000000b9a40c7221 */ /* 0x000fe20000010000 */
[----:B------:R-:W-:Y:S02]  /*5550*/  F2FP.F16.F32.PACK_AB R164, R165, R8 ;  /* 0x00000008a5a4723e */ /* 0x000fe400000000ff */
[----:B------:R-:W2:Y:S01]  /*5560*/  MUFU.EX2 R6, R6 ;  /* 0x0000000600067308 */ /* 0x000ea20000000800 */
[----:B------:R-:W-:Y:S01]  /*5570*/  FADD.FTZ R15, R175, R12 ;  /* 0x0000000caf0f7221 */ /* 0x000fe20000010000 */
[----:B------:R-:W-:-:S03]  /*5580*/  F2FP.F16.F32.PACK_AB R165, R178, R175 ;  /* 0x000000afb2a5723e */ /* 0x000fc600000000ff */
[----:B------:R-:W-:-:S03]  /*5590*/  FADD.FTZ R12, R178, R15 ;  /* 0x0000000fb20c7221 */ /* 0x000fc60000010000 */
[----:B------:R-:W3:Y:S01]  /*55a0*/  MUFU.EX2 R167, R167 ;  /* 0x000000a700a77308 */ /* 0x000ee20000000800 */
[----:B0-----:R-:W-:Y:S01]  /*55b0*/  FADD.FTZ R13, R5, R12 ;  /* 0x0000000c050d7221 */ /* 0x001fe20000010000 */
[----:B-1----:R-:W-:-:S06]  /*55c0*/  FADD.FTZ R14, R166, R21 ;  /* 0x00000015a60e7221 */ /* 0x002fcc0000010000 */
[----:B------:R-:W0:Y:S01]  /*55d0*/  MUFU.EX2 R179, R179 ;  /* 0x000000b300b37308 */ /* 0x000e220000000800 */
[----:B--2---:R-:W-:-:S07]  /*55e0*/  FADD.FTZ R12, R6, R13 ;  /* 0x0000000d060c7221 */ /* 0x004fce0000010000 */
[----:B------:R-:W1:Y:S01]  /*55f0*/  MUFU.EX2 R168, R168 ;  /* 0x000000a800a87308 */ /* 0x000e620000000800 */
[C---:B---3--:R-:W-:Y:S01]  /*5600*/  FADD.FTZ R15, R167.reuse, R14 ;  /* 0x0000000ea70f7221 */ /* 0x048fe20000010000 */
[----:B------:R-:W-:Y:S02]  /*5610*/  F2FP.F16.F32.PACK_AB R166, R167, R166 ;  /* 0x000000a6a7a6723e */ /* 0x000fe400000000ff */
[----:B------:R-:W-:-:S04]  /*5620*/  F2FP.F16.F32.PACK_AB R167, R6, R5 ;  /* 0x0000000506a7723e */ /* 0x000fc800000000ff */
[----:B------:R-:W2:Y:S01]  /*5630*/  MUFU.EX2 R169, R169 ;  /* 0x000000a900a97308 */ /* 0x000ea20000000800 */
[----:B0-----:R-:W-:-:S04]  /*5640*/  FADD.FTZ R11, R179, R12 ;  /* 0x0000000cb30b7221 */ /* 0x001fc80000010000 */
[----:B------:R-:W-:-:S03]  /*5650*/  FADD.FTZ R8, R182, R11 ;  /* 0x0000000bb6087221 */ /* 0x000fc60000010000 */
[----:B------:R-:W0:Y:S01]  /*5660*/  MUFU.EX2 R181, R181 ;  /* 0x000000b500b57308 */ /* 0x000e220000000800 */
[----:B-1----:R-:W-:-:S07]  /*5670*/  FADD.FTZ R14, R168, R15 ;  /* 0x0000000fa80e7221 */ /* 0x002fce0000010000 */
[----:B------:R-:W1:Y:S01]  /*5680*/  MUFU.EX2 R170, R170 ;  /* 0x000000aa00aa7308 */ /* 0x000e620000000800 */
[C---:B--2---:R-:W-:Y:S01]  /*5690*/  FADD.FTZ R13, R169.reuse, R14 ;  /* 0x0000000ea90d7221 */ /* 0x044fe20000010000 */
[----:B------:R-:W-:Y:S02]  /*56a0*/  F2FP.F16.F32.PACK_AB R168, R169, R168 ;  /* 0x000000a8a9a8723e */ /* 0x000fe400000000ff */
[----:B------:R-:W-:-:S04]  /*56b0*/  F2FP.F16.F32.PACK_AB R169, R182, R179 ;  /* 0x000000b3b6a9723e */ /* 0x000fc800000000ff */
[----:B------:R-:W2:Y:S01]  /*56c0*/  MUFU.EX2 R10, R187 ;  /* 0x000000bb000a7308 */ /* 0x000ea20000000800 */
[----:B0-----:R-:W-:-:S07]  /*56d0*/  FADD.FTZ R11, R181, R8 ;  /* 0x00000008b50b7221 */ /* 0x001fce0000010000 */
[----:B------:R-:W0:Y:S01]  /*56e0*/  MUFU.EX2 R171, R171 ;  /* 0x000000ab00ab7308 */ /* 0x000e220000000800 */
[----:B-1----:R-:W-:-:S07]  /*56f0*/  FADD.FTZ R12, R170, R13 ;  /* 0x0000000daa0c7221 */ /* 0x002fce0000010000 */
[----:B------:R-:W1:Y:S01]  /*5700*/  MUFU.EX2 R188, R188 ;  /* 0x000000bc00bc7308 */ /* 0x000e620000000800 */
[----:B--2---:R-:W-:-:S07]  /*5710*/  FADD.FTZ R11, R10, R11 ;  /* 0x0000000b0a0b7221 */ /* 0x004fce0000010000 */
[----:B------:R-:W2:Y:S01]  /*5720*/  MUFU.EX2 R172, R172 ;  /* 0x000000ac00ac7308 */ /* 0x000ea20000000800 */
[C---:B0-----:R-:W-:Y:S01]  /*5730*/  FADD.FTZ R5, R171.reuse, R12 ;  /* 0x0000000cab057221 */ /* 0x041fe20000010000 */
[----:B------:R-:W-:Y:S02]  /*5740*/  F2FP.F16.F32.PACK_AB R170, R171, R170 ;  /* 0x000000aaabaa723e */ /* 0x000fe400000000ff */
[----:B------:R-:W-:-:S04]  /*5750*/  F2FP.F16.F32.PACK_AB R171, R10, R181 ;  /* 0x000000b50aab723e */ /* 0x000fc800000000ff */
[----:B------:R-:W0:Y:S01]  /*5760*/  MUFU.EX2 R189, R189 ;  /* 0x000000bd00bd7308 */ /* 0x000e220000000800 */
[----:B-1----:R-:W-:-:S07]  /*5770*/  FADD.FTZ R8, R188, R11 ;  /* 0x0000000bbc087221 */ /* 0x002fce0000010000 */
[----:B------:R-:W1:Y:S01]  /*5780*/  MUFU.EX2 R173, R173 ;  /* 0x000000ad00ad7308 */ /* 0x000e620000000800 */
[----:B--2---:R-:W-:-:S07]  /*5790*/  FADD.FTZ R6, R172, R5 ;  /* 0x00000005ac067221 */ /* 0x004fce0000010000 */
[----:B------:R-:W2:Y:S01]  /*57a0*/  MUFU.EX2 R190, R190 ;  /* 0x000000be00be7308 */ /* 0x000ea20000000800 */
[----:B0-----:R-:W-:-:S07]  /*57b0*/  FADD.FTZ R11, R189, R8 ;  /* 0x00000008bd0b7221 */ /* 0x001fce0000010000 */
[----:B------:R-:W0:Y:S01]  /*57c0*/  MUFU.EX2 R174, R174 ;  /* 0x000000ae00ae7308 */ /* 0x000e220000000800 */
[C---:B-1----:R-:W-:Y:S01]  /*57d0*/  FADD.FTZ R5, R173.reuse, R6 ;  /* 0x00000006ad057221 */ /* 0x042fe20000010000 */
[----:B------:R-:W-:Y:S02]  /*57e0*/  F2FP.F16.F32.PACK_AB R172, R173, R172 ;  /* 0x000000acadac723e */ /* 0x000fe400000000ff */
[----:B------:R-:W-:-:S04]  /*57f0*/  F2FP.F16.F32.PACK_AB R173, R189, R188 ;  /* 0x000000bcbdad723e */ /* 0x000fc800000000ff */
[----:B------:R-:W1:Y:S01]  /*5800*/  MUFU.EX2 R175, R191 ;  /* 0x000000bf00af7308 */ /* 0x000e620000000800 */
[----:B--2---:R-:W-:Y:S01]  /*5810*/  FADD.FTZ R8, R190, R11 ;  /* 0x0000000bbe087221 */ /* 0x004fe20000010000 */
[----:B0-----:R-:W-:Y:S01]  /*5820*/  FADD.FTZ R6, R174, R5 ;  /* 0x00000005ae067221 */ /* 0x001fe20000010000 */
[----:B------:R-:W-:-:S03]  /*5830*/  F2FP.F16.F32.PACK_AB R174, R9, R174 ;  /* 0x000000ae09ae723e */ /* 0x000fc600000000ff */
[----:B------:R-:W-:Y:S01]  /*5840*/  FADD.FTZ R6, R9, R6 ;  /* 0x0000000609067221 */ /* 0x000fe20000010000 */
[C---:B-1----:R-:W-:Y:S01]  /*5850*/  FADD.FTZ R5, R175.reuse, R8 ;  /* 0x00000008af057221 */ /* 0x042fe20000010000 */
[----:B------:R-:W-:Y:S01]  /*5860*/  F2FP.F16.F32.PACK_AB R175, R175, R190 ;  /* 0x000000beafaf723e */ /* 0x000fe200000000ff */
[----:B------:R-:W-:Y:S06]  /*5870*/  @!P0 BRA `(.L_x_9441) ;  /* 0x0000000000048947 */ /* 0x000fec0003800000 */
[----:B------:R-:W-:Y:S01]  /*5880*/  BPT.TRAP 0x1 ;  /* 0x000000040000795c */ /* 0x000fe20000300000 */
.L_x_9441:
[----:B------:R0:W1:Y:S01]  /*5890*/  SYNCS.PHASECHK.TRANS64.TRYWAIT P2, [UR24+0x22850], R7 ;  /* 0x02285007ff0075a7 */ /* 0x0000620008040158 */
[----:B------:R-:W-:Y:S05]  /*58a0*/  @!P0 BRA `(.L_x_9442) ;  /* 0x0000000000048947 */ /* 0x000fea0003800000 */
[----:B------:R-:W-:Y:S01]  /*58b0*/  BPT.TRAP 0x1 ;  /* 0x000000040000795c */ /* 0x000fe20000300000 */
.L_x_9442:
[----:B------:R-:W-:Y:S01]  /*58c0*/  VIADD R8, R211, 0x8 ;  /* 0x00000008d3087836 */ /* 0x000fe20000000000 */
[----:B-1----:R-:W-:Y:S06]  /*58d0*/  @P2 BRA `(.L_x_9443) ;  /* 0x0000000000082947 */ /* 0x002fec0003800000 */
[----:B------:R-:W1:Y:S02]  /*58e0*/  SYNCS.PHASECHK.TRANS64.TRYWAIT P2, [UR24+0x22850], R7 ;  /* 0x02285007ff0075a7 */ /* 0x000e640008040158 */
[----:B-1----:R-:W-:Y:S05]  /*58f0*/  @!P2 BRA `(.L_x_9444) ;  /* 0x0000008c00bca947 */ /* 0x002fea0003800000 */
.L_x_9443:
        /* <DEDUP_REMOVED lines=37> */
[----:B--2---:R-:W-:Y:S05]  /*5b50*/  @!P0 BRA `(.L_x_9445) ;  /* 0x0000000000048947 */ /* 0x004fea0003800000 */
[----:B------:R-:W-:Y:S01]  /*5b60*/  BPT.TRAP 0x1 ;  /* 0x000000040000795c */ /* 0x000fe20000300000 */
.L_x_9445:
[----:B------:R-:W-:Y:S01]  /*5b70*/  UIADD3 UR24, UR24, 0x22860, URZ ;  /* 0x0002286018187890 */ /* 0x000fe2000fffe03f */
[----:B------:R-:W-:Y:S02]  /*5b80*/  IMAD.MOV.U32 R9, RZ, RZ, R4 ;  /* 0x000000ffff097224 */ /* 0x000fe400078e0004 */
[----:B------:R-:W-:Y:S01]  /*5b90*/  IMAD.MOV.U32 R8, RZ, RZ, R3 ;  /* 0x000000ffff087224 */ /* 0x000fe200078e0003 */
[----:B------:R-:W-:-:S09]  /*5ba0*/  UPRMT UR24, UR23, 0x654, UR24 ;  /* 0x0000065417187896 */ /* 0x000fd20008000018 */
[----:B------:R-:W-:Y:S01]  /*5bb0*/  SYNCS.ARRIVE.TRANS64.RED.A1T0 RZ, [UR24], RZ ;  /* 0x000000ffffff79a7 */ /* 0x000fe20008100418 */
[----:B------:R-:W-:Y:S05]  /*5bc0*/  @P1 BRA `(.L_x_9446) ;  /* 0xffffffdc00381947 */ /* 0x000fea000383ffff */
.L_x_9435:
[----:B01----:R-:W0:Y:S01]  /*5bd0*/  SHFL.BFLY PT, R7, R6, 0x2, 0x1f ;  /* 0x0c401f0006077f89 */ /* 0x003e2200000e0000 */
[----:B------:R-:W-:Y:S01]  /*5be0*/  UIADD3 UR36, UR36, 0x1, URZ ;  /* 0x0000000124247890 */ /* 0x000fe2000fffe03f */
[----:B------:R-:W-:Y:S01]  /*5bf0*/  IMAD.U32 R14, RZ, RZ, UR10 ;  /* 0x0000000aff0e7e24 */ /* 0x000fe2000f8e00ff */
[----:B------:R2:W-:Y:S06]  /*5c00*/  BAR.ARV R0, 0x100 ;  /* 0x000400000000751d */ /* 0x0005ec0000002000 */
[----:B------:R-:W-:Y:S02]  /*5c10*/  UISETP.NE.AND UP0, UPT, UR36, 0x2, UPT ;  /* 0x000000022400788c */ /* 0x000fe4000bf05270 */
[----:B------:R-:W-:Y:S06]  /*5c20*/  BAR.ARV 0x8, 0x180 ;  /* 0x0206000000007b1d */ /* 0x000fec0000002000 */
[----:B--2---:R-:W-:Y:S01]  /*5c30*/  IMAD.MOV.U32 R0, RZ, RZ, RZ ;  /* 0x000000ffff007224 */ /* 0x004fe200078e00ff */
[----:B------:R-:W-:Y:S01]  /*5c40*/  USEL UR4, URZ, 0x1, UP0 ;  /* 0x000000013f047887 */ /* 0x000fe20008000000 */
[----:B------:R-:W1:Y:S01]  /*5c50*/  SHFL.BFLY PT, R10, R5, 0x2, 0x1f ;  /* 0x0c401f00050a7f89 */ /* 0x000e6200000e0000 */
[----:B------:R-:W-:Y:S01]  /*5c60*/  PLOP3.LUT P0, PT, PT, PT, PT, 0x8, 0x0 ;  /* 0x000000000000781c */ /* 0x000fe20003f0e170 */
[----:B------:R-:W-:Y:S01]  /*5c70*/  UIADD3 UR47, UR47, 0x1, URZ ;  /* 0x000000012f2f7890 */ /* 0x000fe2000fffe03f */
[----:B0-----:R-:W-:Y:S01]  /*5c80*/  FADD.FTZ R7, R7, R6 ;  /* 0x0000000607077221 */ /* 0x001fe20000010000 */
[----:B------:R-:W-:Y:S01]  /*5c90*/  IMAD.U32 R6, RZ, RZ, UR10 ;  /* 0x0000000aff067e24 */ /* 0x000fe2000f8e00ff */
[----:B------:R-:W-:-:S02]  /*5ca0*/  USEL UR36, UR36, URZ, UP0 ;  /* 0x0000003f24247287 */ /* 0x000fc40008000000 */
[----:B------:R-:W-:Y:S01]  /*5cb0*/  ULOP3.LUT UR46, UR46, UR4, URZ, 0x3c, !UPT ;  /* 0x000000042e2e7292 */ /* 0x000fe2000f8e3c3f */
[----:B---3--:R-:W0:Y:S01]  /*5cc0*/  SHFL.BFLY PT, R8, R7, 0x1, 0x1f ;  /* 0x0c201f0007087f89 */ /* 0x008e2200000e0000 */
[----:B-1----:R-:W-:-:S05]  /*5cd0*/  FADD.FTZ R10, R10, R5 ;  /* 0x000000050a0a7221 */ /* 0x002fca0000010000 */
[----:B------:R-:W1:Y:S01]  /*5ce0*/  SHFL.BFLY PT, R9, R10, 0x1, 0x1f ;  /* 0x0c201f000a097f89 */ /* 0x000e6200000e0000 */
[----:B0-----:R-:W-:Y:S01]  /*5cf0*/  FADD.FTZ R11, R7, R8 ;  /* 0x00000008070b7221 */ /* 0x001fe20000010000 */
[----:B------:R-:W-:-:S04]  /*5d00*/  IMAD.MOV.U32 R8, RZ, RZ, RZ ;  /* 0x000000ffff087224 */ /* 0x000fc800078e00ff */
[----:B------:R-:W-:-:S13]  /*5d10*/  FSETP.NE.FTZ.AND P1, PT, R11, RZ, PT ;  /* 0x000000ff0b00720b */ /* 0x000fda0003f35000 */
[----:B------:R-:W0:Y:S01]  /*5d20*/  @P1 MUFU.LG2 R5, R11 ;  /* 0x0000000b00051308 */ /* 0x000e220000000c00 */
[----:B------:R-:W-:Y:S01]  /*5d30*/  @P1 FMUL.FTZ R6, R6, 0.69314718246459960938 ;  /* 0x3f31721806061820 */ /* 0x000fe20000410000 */
[----:B-1----:R-:W-:Y:S01]  /*5d40*/  FADD.FTZ R13, R10, R9 ;  /* 0x000000090a0d7221 */ /* 0x002fe20000010000 */
[----:B------:R-:W-:-:S04]  /*5d50*/  IMAD.MOV.U32 R9, RZ, RZ, -0x800000 ;  /* 0xff800000ff097424 */ /* 0x000fc800078e00ff */
[----:B------:R-:W-:Y:S01]  /*5d60*/  FSETP.NE.FTZ.AND P2, PT, R13, RZ, PT ;  /* 0x000000ff0d00720b */ /* 0x000fe20003f55000 */
[----:B------:R-:W1:Y:S01]  /*5d70*/  @P1 MUFU.RCP R8, R11 ;  /* 0x0000000b00081308 */ /* 0x000e620000001000 */
[----:B0-----:R-:W-:-:S11]  /*5d80*/  @P1 FMUL.FTZ R5, R5, 0.69314718246459960938 ;  /* 0x3f31721805051820 */ /* 0x001fd60000410000 */
[----:B------:R-:W0:Y:S01]  /*5d90*/  @P2 MUFU.LG2 R7, R13 ;  /* 0x0000000d00072308 */ /* 0x000e220000000c00 */
[----:B------:R-:W-:Y:S01]  /*5da0*/  @P2 FMUL.FTZ R14, R14, 0.69314718246459960938 ;  /* 0x3f3172180e0e2820 */ /* 0x000fe20000410000 */
[----:B------:R-:W-:Y:S01]  /*5db0*/  @P1 FFMA.FTZ R9, R6, R3, R5 ;  /* 0x0000000306091223 */ /* 0x000fe20000010005 */
[-C--:B-1----:R-:W-:Y:S01]  /*5dc0*/  FMUL.FTZ R24, R24, R8.reuse ;  /* 0x0000000818187220 */ /* 0x082fe20000410000 */
[-C--:B------:R-:W-:Y:S01]  /*5dd0*/  FMUL.FTZ R25, R25, R8.reuse ;  /* 0x0000000819197220 */ /* 0x080fe20000410000 */
[----:B------:R-:W-:-:S03]  /*5de0*/  FMUL.FTZ R28, R28, R8 ;  /* 0x000000081c1c7220 */ /* 0x000fc60000410000 */
[----:B------:R-:W1:Y:S01]  /*5df0*/  @P2 MUFU.RCP R0, R13 ;  /* 0x0000000d00002308 */ /* 0x000e620000001000 */
        /* <DEDUP_REMOVED lines=15> */
[----:B------:R-:W-:Y:S01]  /*5ef0*/  FMUL.FTZ R57, R57, R8 ;  /* 0x0000000839397220 */ /* 0x000fe20000410000 */
[----:B-1----:R-:W-:Y:S01]  /*5f00*/  FMUL.FTZ R152, R75, R0 ;  /* 0x000000004b987220 */ /* 0x002fe20000410000 */
        /* <DEDUP_REMOVED lines=110> */
[----:B------:R-:W-:-:S07]  /*65f0*/  @P2 FFMA.FTZ R8, R14, R4, R7 ;  /* 0x000000040e082223 */ /* 0x000fce0000010007 */
.L_x_9422:
        /* <DEDUP_REMOVED lines=41> */
[C---:B------:R-:W-:Y:S02]  /*6890*/  IADD3 R179, P4, R114.reuse, 0x60, RZ ;  /* 0x0000006072b37810 */ /* 0x040fe40007f9e0ff */
[C---:B------:R-:W-:Y:S01]  /*68a0*/  IADD3 R183, P6, R114.reuse, 0x4020, RZ ;  /* 0x0000402072b77810 */ /* 0x040fe20007fde0ff */
[--C-:B------:R-:W-:Y:S01]  /*68b0*/  IMAD.X R21, RZ, RZ, R115.reuse, P0 ;  /* 0x000000ffff157224 */ /* 0x100fe200000e0673 */
[C---:B------:R-:W-:Y:S01]  /*68c0*/  LOP3.LUT R11, R114.reuse, 0x380, RZ, 0xc0, !PT ;  /* 0x00000380720b7812 */ /* 0x040fe200078ec0ff */
[--C-:B------:R-:W-:Y:S01]  /*68d0*/  IMAD.X R31, RZ, RZ, R115.reuse, P4 ;  /* 0x000000ffff1f7224 */ /* 0x100fe200020e0673 */
[----:B------:R-:W-:Y:S01]  /*68e0*/  IADD3 R181, P3, R114, 0x4000, RZ ;  /* 0x0000400072b57810 */ /* 0x000fe20007f7e0ff */
[----:B------:R-:W-:Y:S01]  /*68f0*/  IMAD.X R47, RZ, RZ, R115, P6 ;  /* 0x000000ffff2f7224 */ /* 0x000fe200030e0673 */
[----:B------:R-:W-:-:S02]  /*6900*/  IADD3.X R15, RZ, R115, RZ, P1, !PT ;  /* 0x00000073ff0f7210 */ /* 0x000fc40000ffe4ff */
[C---:B------:R-:W-:Y:S01]  /*6910*/  IADD3 R185, P5, R114.reuse, 0x4040, RZ ;  /* 0x0000404072b97810 */ /* 0x040fe20007fbe0ff */
[--C-:B------:R-:W-:Y:S01]  /*6920*/  IMAD.X R39, RZ, RZ, R115.reuse, P3 ;  /* 0x000000ffff277224 */ /* 0x100fe200018e0673 */
[C---:B------:R-:W-:Y:S02]  /*6930*/  IADD3 R187, P2, R114.reuse, 0x4060, RZ ;  /* 0x0000406072bb7810 */ /* 0x040fe40007f5e0ff */
[----:B------:R-:W-:Y:S01]  /*6940*/  IADD3 R189, P1, R114, 0x8000, RZ ;  /* 0x0000800072bd7810 */ /* 0x000fe20007f3e0ff */
[--C-:B------:R-:W-:Y:S01]  /*6950*/  IMAD.X R55, RZ, RZ, R115.reuse, P5 ;  /* 0x000000ffff377224 */ /* 0x100fe200028e0673 */
[----:B------:R-:W-:Y:S01]  /*6960*/  LOP3.LUT R14, R175, 0x380, RZ, 0xc0, !PT ;  /* 0x00000380af0e7812 */ /* 0x000fe200078ec0ff */
[--C-:B------:R-:W-:Y:S01]  /*6970*/  IMAD.X R63, RZ, RZ, R115.reuse, P2 ;  /* 0x000000ffff3f7224 */ /* 0x100fe200010e0673 */
[----:B------:R-:W-:Y:S01]  /*6980*/  LOP3.LUT R20, R177, 0x380, RZ, 0xc0, !PT ;  /* 0x00000380b1147812 */ /* 0x000fe200078ec0ff */
[----:B------:R-:W-:Y:S01]  /*6990*/  IMAD.X R71, RZ, RZ, R115, P1 ;  /* 0x000000ffff477224 */ /* 0x000fe200008e0673 */
[----:B------:R-:W-:-:S02]  /*69a0*/  LOP3.LUT R30, R179, 0x380, RZ, 0xc0, !PT ;  /* 0x00000380b31e7812 */ /* 0x000fc400078ec0ff */
[C---:B------:R-:W-:Y:S02]  /*69b0*/  IADD3 R193, P4, R114.reuse, 0x8040, RZ ;  /* 0x0000804072c17810 */ /* 0x040fe40007f9e0ff */
[----:B------:R-:W-:Y:S02]  /*69c0*/  SHF.R.U64 R11, R11, 0x3, RZ ;  /* 0x000000030b0b7819 */ /* 0x000fe400000012ff */
[----:B------:R-:W-:Y:S01]  /*69d0*/  LOP3.LUT R38, R181, 0x380, RZ, 0xc0, !PT ;  /* 0x00000380b5267812 */ /* 0x000fe200078ec0ff */
[--C-:B------:R-:W-:Y:S01]  /*69e0*/  IMAD.X R99, RZ, RZ, R115.reuse, P4 ;  /* 0x000000ffff637224 */ /* 0x100fe200020e0673 */
[C---:B------:R-:W-:Y:S02]  /*69f0*/  IADD3 R191, P0, R114.reuse, 0x8020, RZ ;  /* 0x0000802072bf7810 */ /* 0x040fe40007f1e0ff */
[----:B------:R-:W-:Y:S02]  /*6a00*/  IADD3 R197, P6, R114, 0xc000, RZ ;  /* 0x0000c00072c57810 */ /* 0x000fe40007fde0ff */
[----:B------:R-:W-:Y:S01]  /*6a10*/  SHF.R.U64 R14, R14, 0x3, RZ ;  /* 0x000000030e0e7819 */ /* 0x000fe200000012ff */
[----:B------:R-:W-:Y:S01]  /*6a20*/  IMAD.X R95, RZ, RZ, R115, P0 ;  /* 0x000000ffff5f7224 */ /* 0x000fe200000e0673 */
[----:B------:R-:W-:-:S02]  /*6a30*/  LOP3.LUT R46, R183, 0x380, RZ, 0xc0, !PT ;  /* 0x00000380b72e7812 */ /* 0x000fc400078ec0ff */
[----:B------:R-:W-:Y:S02]  /*6a40*/  SHF.R.U64 R20, R20, 0x3, RZ ;  /* 0x0000000314147819 */ /* 0x000fe400000012ff */
[----:B------:R-:W-:Y:S02]  /*6a50*/  LOP3.LUT R54, R185, 0x380, RZ, 0xc0, !PT ;  /* 0x00000380b9367812 */ /* 0x000fe400078ec0ff */
[C---:B------:R-:W-:Y:S02]  /*6a60*/  IADD3 R195, P3, R114.reuse, 0x8060, RZ ;  /* 0x0000806072c37810 */ /* 0x040fe40007f7e0ff */
[C---:B------:R-:W-:Y:S02]  /*6a70*/  IADD3 R6, P5, R114.reuse, 0xc020, RZ ;  /* 0x0000c02072067810 */ /* 0x040fe40007fbe0ff */
[C---:B------:R-:W-:Y:S01]  /*6a80*/  IADD3 R151, P2, R114.reuse, 0xc040, RZ ;  /* 0x0000c04072977810 */ /* 0x040fe20007f5e0ff */
[--C-:B------:R-:W-:Y:S01]  /*6a90*/  IMAD.X R103, RZ, RZ, R115.reuse, P3 ;  /* 0x000000ffff677224 */ /* 0x100fe200018e0673 */
[----:B------:R-:W-:Y:S01]  /*6aa0*/  IADD3 R174, P1, R114, 0xc060, RZ ;  /* 0x0000c06072ae7810 */ /* 0x000fe20007f3e0ff */
[----:B------:R-:W-:Y:S01]  /*6ab0*/  IMAD.X R111, RZ, RZ, R115, P5 ;  /* 0x000000ffff6f7224 */ /* 0x000fe200028e0673 */
[----:B------:R-:W-:-:S02]  /*6ac0*/  SHF.R.U64 R30, R30, 0x3, RZ ;  /* 0x000000031e1e7819 */ /* 0x000fc400000012ff */
[----:B------:R-:W-:Y:S01]  /*6ad0*/  LOP3.LUT R62, R187, 0x380, RZ, 0xc0, !PT ;  /* 0x00000380bb3e7812 */ /* 0x000fe200078ec0ff */
[--C-:B------:R-:W-:Y:S01]  /*6ae0*/  IMAD.X R13, RZ, RZ, R115.reuse, P1 ;  /* 0x000000ffff0d7224 */ /* 0x100fe200008e0673 */
[----:B------:R-:W-:Y:S01]  /*6af0*/  LOP3.LUT R114, R11, R114, RZ, 0x3c, !PT ;  /* 0x000000720b727212 */ /* 0x000fe200078e3cff */
[----:B------:R-:W-:Y:S01]  /*6b00*/  IMAD.X R11, RZ, RZ, R115, P2 ;  /* 0x000000ffff0b7224 */ /* 0x000fe200010e0673 */
[----:B------:R-:W-:Y:S02]  /*6b10*/  SHF.R.U64 R38, R38, 0x3, RZ ;  /* 0x0000000326267819 */ /* 0x000fe400000012ff */
[----:B------:R-:W-:Y:S02]  /*6b20*/  LOP3.LUT R70, R189, 0x380, RZ, 0xc0, !PT ;  /* 0x00000380bd467812 */ /* 0x000fe400078ec0ff */
[----:B------:R-:W-:Y:S02]  /*6b30*/  LOP3.LUT R98, R193, 0x380, RZ, 0xc0, !PT ;  /* 0x00000380c1627812 */ /* 0x000fe400078ec0ff */
[----:B------:R-:W-:-:S02]  /*6b40*/  LOP3.LUT R14, R14, R175, RZ, 0x3c, !PT ;  /* 0x000000af0e0e7212 */ /* 0x000fc400078e3cff */
[----:B------:R-:W-:Y:S02]  /*6b50*/  SHF.R.U64 R46, R46, 0x3, RZ ;  /* 0x000000032e2e7819 */ /* 0x000fe400000012ff */
[----:B------:R-:W-:Y:S02]  /*6b60*/  LOP3.LUT R94, R191, 0x380, RZ, 0xc0, !PT ;  /* 0x00000380bf5e7812 */ /* 0x000fe400078ec0ff */
[----:B------:R-:W-:Y:S02]  /*6b70*/  LOP3.LUT R106, R197, 0x380, RZ, 0xc0, !PT ;  /* 0x00000380c56a7812 */ /* 0x000fe400078ec0ff */
[----:B------:R-:W-:Y:S02]  /*6b80*/  LOP3.LUT R20, R20, R177, RZ, 0x3c, !PT ;  /* 0x000000b114147212 */ /* 0x000fe400078e3cff */
[----:B------:R-:W-:Y:S02]  /*6b90*/  SHF.R.U64 R54, R54, 0x3, RZ ;  /* 0x0000000336367819 */ /* 0x000fe400000012ff */
[----:B------:R-:W-:-:S02]  /*6ba0*/  LOP3.LUT R30, R30, R179, RZ, 0x3c, !PT ;  /* 0x000000b31e1e7212 */ /* 0x000fc400078e3cff */
[----:B------:R-:W-:Y:S02]  /*6bb0*/  SHF.R.U64 R62, R62, 0x3, RZ ;  /* 0x000000033e3e7819 */ /* 0x000fe400000012ff */
[----:B------:R-:W-:Y:S02]  /*6bc0*/  LOP3.LUT R102, R195, 0x380, RZ, 0xc0, !PT ;  /* 0x00000380c3667812 */ /* 0x000fe400078ec0ff */
[----:B------:R-:W-:Y:S02]  /*6bd0*/  LOP3.LUT R38, R38, R181, RZ, 0x3c, !PT ;  /* 0x000000b526267212 */ /* 0x000fe400078e3cff */
[----:B------:R-:W-:Y:S02]  /*6be0*/  SHF.R.U64 R70, R70, 0x3, RZ ;  /* 0x0000000346467819 */ /* 0x000fe400000012ff */
[----:B------:R-:W-:Y:S02]  /*6bf0*/  SHF.R.U64 R98, R98, 0x3, RZ ;  /* 0x0000000362627819 */ /* 0x000fe400000012ff */
[----:B------:R-:W-:Y:S01]  /*6c00*/  MOV R114, R114 ;  /* 0x0000007200727202 */ /* 0x000fe20000000f00 */
[----:B------:R-:W-:Y:S01]  /*6c10*/  BAR.SYNC.DEFER_BLOCKING 0x1, 0x100 ;  /* 0x0044000000007b1d */ /* 0x000fe20000010000 */
[----:B------:R-:W-:-:S02]  /*6c20*/  LOP3.LUT R12, R6, 0x380, RZ, 0xc0, !PT ;  /* 0x00000380060c7812 */ /* 0x000fc400078ec0ff */
[----:B------:R-:W-:Y:S02]  /*6c30*/  IADD3.X R107, RZ, R115, RZ, P6, !PT ;  /* 0x00000073ff6b7210 */ /* 0x000fe400037fe4ff */
[----:B------:R-:W-:Y:S02]  /*6c40*/  LOP3.LUT R46, R46, R183, RZ, 0x3c, !PT ;  /* 0x000000b72e2e7212 */ /* 0x000fe400078e3cff */
[----:B------:R-:W-:Y:S02]  /*6c50*/  SHF.R.U64 R94, R94, 0x3, RZ ;  /* 0x000000035e5e7819 */ /* 0x000fe400000012ff */
[----:B------:R-:W-:Y:S02]  /*6c60*/  SHF.R.U64 R106, R106, 0x3, RZ ;  /* 0x000000036a6a7819 */ /* 0x000fe400000012ff */
[----:B------:R-:W-:Y:S02]  /*6c70*/  LOP3.LUT R110, R151, 0x380, RZ, 0xc0, !PT ;  /* 0x00000380976e7812 */ /* 0x000fe400078ec0ff */
[----:B------:R-:W-:-:S02]  /*6c80*/  MOV R28, R14 ;  /* 0x0000000e001c7202 */ /* 0x000fc40000000f00 */
[----:B------:R-:W-:Y:S02]  /*6c90*/  LOP3.LUT R54, R54, R185, RZ, 0x3c, !PT ;  /* 0x000000b936367212 */ /* 0x000fe400078e3cff */
[----:B------:R-:W-:Y:S02]  /*6ca0*/  LOP3.LUT R115, R174, 0x380, RZ, 0xc0, !PT ;  /* 0x00000380ae737812 */ /* 0x000fe400078ec0ff */
[----:B------:R-:W-:Y:S02]  /*6cb0*/  MOV R20, R20 ;  /* 0x0000001400147202 */ /* 0x000fe40000000f00 */
[----:B------:R-:W-:Y:S02]  /*6cc0*/  LOP3.LUT R62, R62, R187, RZ, 0x3c, !PT ;  /* 0x000000bb3e3e7212 */ /* 0x000fe400078e3cff */
[----:B------:R-:W-:Y:S01]  /*6cd0*/  SHF.R.U64 R102, R102, 0x3, RZ ;  /* 0x0000000366667819 */ /* 0x000fe200000012ff */
[----:B------:R-:W-:Y:S01]  /*6ce0*/  STSM.16.M88.4 [R114], R24 ;  /* 0x0000001872007844 */ /* 0x000fe20000000200 */
[----:B------:R-:W-:-:S02]  /*6cf0*/  MOV R30, R30 ;  /* 0x0000001e001e7202 */ /* 0x000fc40000000f00 */
[----:B------:R-:W-:Y:S01]  /*6d00*/  LOP3.LUT R70, R70, R189, RZ, 0x3c, !PT ;  /* 0x000000bd46467212 */ /* 0x000fe200078e3cff */
[----:B------:R-:W-:Y:S01]  /*6d10*/  STSM.16.M88.4 [R28], R32 ;  /* 0x000000201c007844 */ /* 0x000fe20000000200 */
[----:B------:R-:W-:Y:S02]  /*6d20*/  LOP3.LUT R98, R98, R193, RZ, 0x3c, !PT ;  /* 0x000000c162627212 */ /* 0x000fe400078e3cff */
[----:B------:R-:W-:Y:S01]  /*6d30*/  SHF.R.U64 R29, R12, 0x3, RZ ;  /* 0x000000030c1d7819 */ /* 0x000fe200000012ff */
[----:B------:R-:W-:Y:S01]  /*6d40*/  STSM.16.M88.4 [R20], R40 ;  /* 0x0000002814007844 */ /* 0x000fe20000000200 */
[----:B------:R-:W-:Y:S02]  /*6d50*/  MOV R38, R38 ;  /* 0x0000002600267202 */ /* 0x000fe40000000f00 */
[----:B------:R-:W-:Y:S01]  /*6d60*/  F2FP.F16.F32.PACK_AB R59, R155, R59 ;  /* 0x0000003b9b3b723e */ /* 0x000fe200000000ff */
[----:B------:R-:W-:Y:S01]  /*6d70*/  STSM.16.M88.4 [R30], R48 ;  /* 0x000000301e007844 */ /* 0x000fe20000000200 */
[----:B------:R-:W-:-:S02]  /*6d80*/  F2FP.F16.F32.PACK_AB R65, R154, R66 ;  /* 0x000000429a41723e */ /* 0x000fc400000000ff */
[----:B------:R-:W-:Y:S01]  /*6d90*/  F2FP.F16.F32.PACK_AB R72, R73, R72 ;  /* 0x000000484948723e */ /* 0x000fe200000000ff */
[----:B------:R-:W-:Y:S01]  /*6da0*/  STSM.16.M88.4 [R38], R56 ;  /* 0x0000003826007844 */ /* 0x000fe20000000200 */
[----:B------:R-:W-:Y:S02]  /*6db0*/  LOP3.LUT R94, R94, R191, RZ, 0x3c, !PT ;  /* 0x000000bf5e5e7212 */ /* 0x000fe400078e3cff */
[----:B------:R-:W-:Y:S02]  /*6dc0*/  LOP3.LUT R106, R106, R197, RZ, 0x3c, !PT ;  /* 0x000000c56a6a7212 */ /* 0x000fe400078e3cff */
        /* <DEDUP_REMOVED lines=12> */
[----:B------:R-:W-:Y:S01]  /*6e90*/  LOP3.LUT R102, R102, R195, RZ, 0x3c, !PT ;  /* 0x000000c366667212 */ /* 0x000fe200078e3cff */
[----:B------:R-:W-:Y:S01]  /*6ea0*/  STSM.16.M88.4 [R54], R72 ;  /* 0x0000004836007844 */ /* 0x000fe20000000200 */
[----:B------:R-:W-:Y:S02]  /*6eb0*/  MOV R62, R62 ;  /* 0x0000003e003e7202 */ /* 0x000fe40000000f00 */
        /* <DEDUP_REMOVED lines=9> */
[----:B------:R-:W-:Y:S02]  /*6f50*/  F2FP.F16.F32.PACK_AB R96, R97, R96 ;  /* 0x000000606160723e */ /* 0x000fe400000000ff */
[----:B------:R-:W-:Y:S01]  /*6f60*/  LOP3.LUT R110, R29, R6, RZ, 0x3c, !PT ;  /* 0x000000061d6e7212 */ /* 0x000fe200078e3cff */
[----:B------:R-:W-:Y:S01]  /*6f70*/  STSM.16.M88.4 [R70], R76 ;  /* 0x0000004c46007844 */ /* 0x000fe20000000200 */
[----:B------:R-:W-:Y:S02]  /*6f80*/  LOP3.LUT R10, R12, R151, RZ, 0x3c, !PT ;  /* 0x000000970c0a7212 */ /* 0x000fe400078e3cff */
[----:B------:R-:W-:Y:S02]  /*6f90*/  MOV R94, R94 ;  /* 0x0000005e005e7202 */ /* 0x000fe40000000f00 */
[----:B------:R-:W-:Y:S02]  /*6fa0*/  F2FP.F16.F32.PACK_AB R104, R105, R104 ;  /* 0x000000686968723e */ /* 0x000fe400000000ff */
[----:B------:R-:W-:-:S02]  /*6fb0*/  F2FP.F16.F32.PACK_AB R112, R113, R112 ;  /* 0x000000707170723e */ /* 0x000fc400000000ff */
[----:B------:R-:W-:Y:S02]  /*6fc0*/  F2FP.F16.F32.PACK_AB R120, R121, R120 ;  /* 0x000000787978723e */ /* 0x000fe400000000ff */
[----:B------:R-:W-:Y:S02]  /*6fd0*/  F2FP.F16.F32.PACK_AB R128, R129, R128 ;  /* 0x000000808180723e */ /* 0x000fe400000000ff */
[----:B------:R-:W-:Y:S02]  /*6fe0*/  F2FP.F16.F32.PACK_AB R136, R137, R136 ;  /* 0x000000888988723e */ /* 0x000fe400000000ff */
[----:B------:R-:W-:Y:S01]  /*6ff0*/  F2FP.F16.F32.PACK_AB R144, R145, R144 ;  /* 0x000000909190723e */ /* 0x000fe200000000ff */
[----:B------:R-:W-:Y:S01]  /*7000*/  ULDC UR7, c[0x0][0xa88] ;  /* 0x0002a20000077ab9 */ /* 0x000fe20000000800 */
[----:B------:R-:W-:Y:S01]  /*7010*/  MOV R14, R106 ;  /* 0x0000006a000e7202 */ /* 0x000fe20000000f00 */
[----:B------:R-:W-:Y:S01]  /*7020*/  UMOV UR4, URZ ;  /* 0x0000003f00047c82 */ /* 0x000fe20008000000 */
[----:B------:R-:W-:Y:S01]  /*7030*/  F2FP.F16.F32.PACK_AB R97, R165, R164 ;  /* 0x000000a4a561723e */ /* 0x000fe200000000ff */
[----:B0-----:R-:W0:Y:S01]  /*7040*/  LDC R81, c[0x0][0xbe8] ;  /* 0x0002fa00ff517b82 */ /* 0x001e220000000800 */
[----:B------:R-:W-:-:S02]  /*7050*/  F2FP.F16.F32.PACK_AB R98, R101, R100 ;  /* 0x000000646562723e */ /* 0x000fc400000000ff */
[----:B------:R-:W-:Y:S02]  /*7060*/  F2FP.F16.F32.PACK_AB R99, R167, R166 ;  /* 0x000000a6a763723e */ /* 0x000fe400000000ff */
[----:B------:R-:W-:Y:S02]  /*7070*/  LOP3.LUT R12, R115, R174, RZ, 0x3c, !PT ;  /* 0x000000ae730c7212 */ /* 0x000fe400078e3cff */
[----:B------:R-:W-:Y:S01]  /*7080*/  F2FP.F16.F32.PACK_AB R105, R169, R168 ;  /* 0x000000a8a969723e */ /* 0x000fe200000000ff */
[----:B------:R-:W-:Y:S01]  /*7090*/  STSM.16.M88.4 [R94], R96 ;  /* 0x000000605e007844 */ /* 0x000fe20000000200 */
        /* <DEDUP_REMOVED lines=12> */
[----:B------:R-:W-:Y:S01]  /*7160*/  MOV R110, R110 ;  /* 0x0000006e006e7202 */ /* 0x000fe20000000f00 */
[----:B------:R-:W-:Y:S01]  /*7170*/  STSM.16.M88.4 [R14], R120 ;  /* 0x000000780e007844 */ /* 0x000fe20000000200 */
[----:B------:R-:W-:Y:S02]  /*7180*/  F2FP.F16.F32.PACK_AB R130, R133, R132 ;  /* 0x000000848582723e */ /* 0x000fe400000000ff */
[----:B------:R-:W-:Y:S02]  /*7190*/  F2FP.F16.F32.PACK_AB R131, R135, R134 ;  /* 0x000000868783723e */ /* 0x000fe400000000ff */
[----:B------:R-:W-:Y:S02]  /*71a0*/  F2FP.F16.F32.PACK_AB R137, R139, R138 ;  /* 0x0000008a8b89723e */ /* 0x000fe400000000ff */
[----:B------:R-:W-:Y:S01]  /*71b0*/  MOV R6, R10 ;  /* 0x0000000a00067202 */ /* 0x000fe20000000f00 */
[----:B------:R-:W-:Y:S01]  /*71c0*/  STSM.16.M88.4 [R110], R128 ;  /* 0x000000806e007844 */ /* 0x000fe20000000200 */
[----:B------:R-:W-:Y:S01]  /*71d0*/  F2FP.F16.F32.PACK_AB R138, R141, R140 ;  /* 0x0000008c8d8a723e */ /* 0x000fe200000000ff */
[----:B------:R-:W-:Y:S01]  /*71e0*/  IMAD.U32 R10, RZ, RZ, UR8 ;  /* 0x00000008ff0a7e24 */ /* 0x000fe2000f8e00ff */
[----:B------:R-:W-:Y:S01]  /*71f0*/  F2FP.F16.F32.PACK_AB R139, R143, R142 ;  /* 0x0000008e8f8b723e */ /* 0x000fe200000000ff */
[----:B------:R-:W-:Y:S01]  /*7200*/  IMAD.U32 R11, RZ, RZ, UR9 ;  /* 0x00000009ff0b7e24 */ /* 0x000fe2000f8e00ff */
[----:B------:R-:W-:Y:S01]  /*7210*/  F2FP.F16.F32.PACK_AB R145, R147, R146 ;  /* 0x000000929391723e */ /* 0x000fe200000000ff */
[----:B------:R-:W-:Y:S01]  /*7220*/  ULDC.64 UR8, c[0x0][0xc08] ;  /* 0x0003020000087ab9 */ /* 0x000fe20000000a00 */
[----:B------:R-:W-:Y:S01]  /*7230*/  MOV R12, R12 ;  /* 0x0000000c000c7202 */ /* 0x000fe20000000f00 */
[----:B------:R-:W-:Y:S01]  /*7240*/  STSM.16.M88.4 [R6], R136 ;  /* 0x0000008806007844 */ /* 0x000fe20000000200 */
[----:B------:R-:W-:-:S02]  /*7250*/  F2FP.F16.F32.PACK_AB R146, R149, R148 ;  /* 0x000000949592723e */ /* 0x000fc400000000ff */
[----:B------:R-:W-:Y:S02]  /*7260*/  F2FP.F16.F32.PACK_AB R147, R0, R150 ;  /* 0x000000960093723e */ /* 0x000fe400000000ff */
[----:B------:R-:W-:-:S03]  /*7270*/  PLOP3.LUT P0, PT, PT, PT, UP0, 0x80, 0x0 ;  /* 0x000000000000781c */ /* 0x000fc60003f0f008 */
[----:B------:R1:W-:Y:S01]  /*7280*/  STSM.16.M88.4 [R12], R144 ;  /* 0x000000900c007844 */ /* 0x0003e20000000200 */
[----:B------:R-:W-:Y:S09]  /*7290*/  BAR.SYNC.DEFER_BLOCKING 0x1, 0x100 ;  /* 0x0044000000007b1d */ /* 0x000ff20000010000 */
[----:B------:R-:W2:Y:S01]  /*72a0*/  @P0 LDG.E R0, desc[UR50][R10.64] ;  /* 0x000000320a000981 */ /* 0x000ea2000c1e1900 */
[----:B------:R-:W-:Y:S01]  /*72b0*/  UISETP.NE.U32.AND UP1, UPT, UR8, URZ, UPT ;  /* 0x0000003f0800728c */ /* 0x000fe2000bf25070 */
[----:B0-----:R-:W-:Y:S01]  /*72c0*/  ISETP.NE.AND P1, PT, R81, 0x1, PT ;  /* 0x000000015100780c */ /* 0x001fe20003f25270 */
[----:B-1----:R-:W-:-:S02]  /*72d0*/  IMAD.U32 R12, RZ, RZ, UR40 ;  /* 0x00000028ff0c7e24 */ /* 0x002fc4000f8e00ff */
[----:B------:R-:W-:-:S06]  /*72e0*/  UISETP.NE.AND.EX UP1, UPT, UR9, URZ, UPT, UP1 ;  /* 0x0000003f0900728c */ /* 0x000fcc000bf25310 */
[----:B------:R-:W-:-:S04]  /*72f0*/  PLOP3.LUT P2, PT, PT, PT, UP1, 0x80, 0x0 ;  /* 0x000000000000781c */ /* 0x000fc80003f4f018 */
[----:B------:R-:W0:Y:S01]  /*7300*/  @P1 LDC R13, c[0x0][0xbec] ;  /* 0x0002fb00ff0d1b82 */ /* 0x000e220000000800 */
[----:B------:R-:W-:-:S04]  /*7310*/  @UP1 ULEA UR8, UP2, UR38, UR8, 0x2 ;  /* 0x0000000826081291 */ /* 0x000fc8000f84103f */
[----:B------:R-:W-:Y:S02]  /*7320*/  @UP1 ULEA.HI.X UR9, UR38, UR9, UR39, 0x2, UP2 ;  /* 0x0000000926091291 */ /* 0x000fe400090f1427 */
[----:B------:R-:W-:Y:S01]  /*7330*/  IMAD.U32 R20, RZ, RZ, UR8 ;  /* 0x00000008ff147e24 */ /* 0x000fe2000f8e00ff */
[----:B------:R-:W1:Y:S03]  /*7340*/  @P1 LDC R15, c[0x0][0xbf0] ;  /* 0x0002fc00ff0f1b82 */ /* 0x000e660000000800 */
[----:B------:R-:W-:Y:S01]  /*7350*/  IMAD.U32 R21, RZ, RZ, UR9 ;  /* 0x00000009ff157e24 */ /* 0x000fe2000f8e00ff */
[----:B--2---:R-:W-:Y:S01]  /*7360*/  @P0 R2UR UR4, R0 ;  /* 0x00000000000402ca */ /* 0x004fe200000e0000 */
[----:B------:R-:W-:-:S06]  /*7370*/  IMAD.U32 R0, RZ, RZ, UR7 ;  /* 0x00000007ff007e24 */ /* 0x000fcc000f8e00ff */
[----:B------:R2:W5:Y:S01]  /*7380*/  @P2 LDG.E R0, desc[UR50][R20.64] ;  /* 0x0000003214002981 */ /* 0x000562000c1e1900 */
[----:B01----:R-:W-:Y:S07]  /*7390*/  @P2 BRA `(.L_x_9449) ;  /* 0x0000000000102947 */ /* 0x003fee0003800000 */
[----:B------:R-:W-:Y:S05]  /*73a0*/  @!P0 BRA `(.L_x_9449) ;  /* 0x00000000000c8947 */ /* 0x000fea0003800000 */
[----:B--2---:R-:W2:Y:S04]  /*73b0*/  LDG.E R21, desc[UR50][R10.64] ;  /* 0x000000320a157981 */ /* 0x004ea8000c1e1900 */
[----:B-----5:R-:W2:Y:S02]  /*73c0*/  LDG.E R0, desc[UR50][R10.64+0x4] ;  /* 0x000004320a007981 */ /* 0x020ea4000c1e1900 */
[----:B--2---:R-:W-:-:S07]  /*73d0*/  IADD3 R0, -R21, R0, RZ ;  /* 0x0000000015007210 */ /* 0x004fce0007ffe1ff */
.L_x_9449:
[----:B------:R-:W-:Y:S01]  /*73e0*/  USHF.R.S32.HI UR14, URZ, 0x1f, UR41 ;  /* 0x0000001f3f0e7899 */ /* 0x000fe20008011429 */
[----:B------:R-:W-:Y:S01]  /*73f0*/  IMAD R12, R12, 0x80, R203 ;  /* 0x000000800c0c7824 */ /* 0x000fe200078e02cb */
[----:B------:R-:W-:Y:S01]  /*7400*/  ULDC.64 UR12, c[0x0][0xb90] ;  /* 0x0002e400000c7ab9 */ /* 0x000fe20000000a00 */
[----:B------:R-:W-:Y:S01]  /*7410*/  USHF.R.S32.HI UR11, URZ, 0x1f, UR4 ;  /* 0x0000001f3f0b7899 */ /* 0x000fe20008011404 */
[----:B------:R-:W-:Y:S01]  /*7420*/  IMAD R11, R22, 0x40, R2 ;  /* 0x00000040160b7824 */ /* 0x000fe200078e0202 */
[----:B------:R-:W-:Y:S01]  /*7430*/  UIMAD UR7, UR14, UR12, URZ ;  /* 0x0000000c0e0772a4 */ /* 0x000fe2000f8e023f */
[----:B------:R-:W-:Y:S01]  /*7440*/  @P1 IMAD.HI.U32 R6, R12, R13, RZ ;  /* 0x0000000d0c061227 */ /* 0x000fe200078e00ff */
[----:B------:R-:W-:Y:S01]  /*7450*/  UMOV UR10, UR4 ;  /* 0x00000004000a7c82 */ /* 0x000fe20008000000 */
[----:B------:R-:W-:Y:S01]  /*7460*/  USEL UR39, UR39, URZ, !UP0 ;  /* 0x0000003f27277287 */ /* 0x000fe2000c000000 */
[----:B------:R-:W0:Y:S01]  /*7470*/  @P1 LDC R83, c[0x0][0xbf0] ;  /* 0x0002fc00ff531b82 */ /* 0x000e220000000800 */
[----:B------:R-:W-:Y:S01]  /*7480*/  UIMAD.WIDE.U32 UR8, UR41, UR12, UR10 ;  /* 0x0000000c290872a5 */ /* 0x000fe2000f8e000a */
[----:B------:R-:W-:Y:S01]  /*7490*/  IMAD.MOV.U32 R10, RZ, RZ, R12 ;  /* 0x000000ffff0a7224 */ /* 0x000fe200078e000c */
[----:B------:R-:W-:Y:S01]  /*74a0*/  UIMAD UR7, UR41, UR13, UR7 ;  /* 0x0000000d290772a4 */ /* 0x000fe2000f8e0207 */
[----:B------:R-:W-:Y:S01]  /*74b0*/  @P1 SHF.R.U32.HI R10, RZ, R15, R6 ;  /* 0x0000000fff0a1219 */ /* 0x000fe20000011606 */
[----:B------:R-:W-:Y:S01]  /*74c0*/  USEL UR38, UR38, URZ, !UP0 ;  /* 0x0000003f26267287 */ /* 0x000fe2000c000000 */
[----:B------:R-:W-:Y:S01]  /*74d0*/  IMAD.WIDE R4, R11, 0x2, R4 ;  /* 0x000000020b047825 */ /* 0x000fe200078e0204 */
[----:B------:R-:W-:Y:S01]  /*74e0*/  ULDC.64 UR12, c[0x0][0xb98] ;  /* 0x0002e600000c7ab9 */ /* 0x000fe20000000a00 */
[----:B------:R-:W-:-:S02]  /*74f0*/  UIADD3 UR9, UR9, UR7, URZ ;  /* 0x0000000709097290 */ /* 0x000fc4000fffe03f */
[----:B------:R-:W-:Y:S01]  /*7500*/  UIMAD UR7, UR39, UR12, URZ ;  /* 0x0000000c270772a4 */ /* 0x000fe2000f8e023f */
[----:B------:R-:W-:Y:S01]  /*7510*/  IMAD.MOV R6, RZ, RZ, -R10 ;  /* 0x000000ffff067224 */ /* 0x000fe200078e0a0a */
[----:B------:R-:W-:Y:S01]  /*7520*/  UIMAD.WIDE.U32 UR8, UR38, UR12, UR8 ;  /* 0x0000000c260872a5 */ /* 0x000fe2000f8e0008 */
[----:B------:R-:W-:Y:S01]  /*7530*/  IADD3 R37, P2, R4, 0x5000, RZ ;  /* 0x0000500004257810 */ /* 0x000fe20007f5e0ff */
[----:B------:R-:W-:Y:S01]  /*7540*/  UIMAD UR7, UR38, UR13, UR7 ;  /* 0x0000000d260772a4 */ /* 0x000fe2000f8e0207 */
[----:B------:R-:W-:Y:S01]  /*7550*/  IMAD R13, R81, R6, R12 ;  /* 0x00000006510d7224 */ /* 0x000fe200078e020c */
[----:B------:R-:W-:Y:S01]  /*7560*/  SHF.R.S32.HI R6, RZ, 0x1f, R10 ;  /* 0x0000001fff067819 */ /* 0x000fe2000001140a */
[----:B------:R-:W-:Y:S01]  /*7570*/  IMAD.U32 R26, RZ, RZ, UR40 ;  /* 0x00000028ff1a7e24 */ /* 0x000fe2000f8e00ff */
[----:B------:R-:W-:Y:S01]  /*7580*/  IADD3 R10, P0, R10, UR8, RZ ;  /* 0x000000080a0a7c10 */ /* 0x000fe2000ff1e0ff */
[----:B-----5:R-:W-:Y:S01]  /*7590*/  IMAD R85, R0, R81, RZ ;  /* 0x0000005100557224 */ /* 0x020fe200078e02ff */
[C---:B------:R-:W-:Y:S01]  /*75a0*/  IADD3 R25, P5, R4.reuse, 0x1000, RZ ;  /* 0x0000100004197810 */ /* 0x040fe20007fbe0ff */
[----:B------:R-:W-:Y:S01]  /*75b0*/  IMAD.U32 R11, RZ, RZ, UR7 ;  /* 0x00000007ff0b7e24 */ /* 0x000fe2000f8e00ff */
[----:B------:R-:W-:Y:S01]  /*75c0*/  IADD3 R29, P4, R4, 0x2000, RZ ;  /* 0x00002000041d7810 */ /* 0x000fe20007f9e0ff */
[----:B------:R-:W-:Y:S01]  /*75d0*/  IMAD R26, R26, 0x80, R201 ;  /* 0x000000801a1a7824 */ /* 0x000fe200078e02c9 */
[----:B------:R-:W-:Y:S01]  /*75e0*/  IADD3 R57, P3, R4, 0x4000, RZ ;  /* 0x0000400004397810 */ /* 0x000fe20007f7e0ff */
[----:B------:R-:W-:Y:S01]  /*75f0*/  ULDC.64 UR12, c[0x0][0xaa0] ;  /* 0x0002a800000c7ab9 */ /* 0x000fe20000000a00 */
[----:B------:R-:W-:Y:S01]  /*7600*/  IADD3.X R11, R6, UR9, R11, P0, !PT ;  /* 0x00000009060b7c10 */ /* 0x000fe200087fe40b */
[----:B------:R-:W-:Y:S01]  /*7610*/  ULDC.64 UR8, c[0x0][0xb88] ;  /* 0x0002e20000087ab9 */ /* 0x000fe20000000a00 */
[----:B------:R-:W-:-:S02]  /*7620*/  SHF.R.S32.HI R6, RZ, 0x1f, R13 ;  /* 0x0000001fff067819 */ /* 0x000fc4000001140d */
[----:B------:R-:W-:Y:S01]  /*7630*/  IADD3 R33, P0, R4, 0x3000, RZ ;  /* 0x0000300004217810 */ /* 0x000fe20007f1e0ff */
[----:B------:R-:W-:Y:S01]  /*7640*/  IMAD.WIDE.U32 R10, R13, UR8, R10 ;  /* 0x000000080d0a7c25 */ /* 0x000fe2000f8e000a */
[----:B------:R-:W-:Y:S02]  /*7650*/  LOP3.LUT R36, R37, 0x380, RZ, 0xc0, !PT ;  /* 0x0000038025247812 */ /* 0x000fe400078ec0ff */
[----:B------:R-:W-:Y:S01]  /*7660*/  LOP3.LUT R32, R33, 0x380, RZ, 0xc0, !PT ;  /* 0x0000038021207812 */ /* 0x000fe200078ec0ff */
[----:B------:R-:W-:Y:S01]  /*7670*/  IMAD R6, R6, UR8, RZ ;  /* 0x0000000806067c24 */ /* 0x000fe2000f8e02ff */
[----:B------:R-:W-:Y:S02]  /*7680*/  LOP3.LUT R24, R25, 0x380, RZ, 0xc0, !PT ;  /* 0x0000038019187812 */ /* 0x000fe400078ec0ff */
[----:B------:R-:W-:Y:S01]  /*7690*/  SHF.R.U64 R32, R32, 0x3, RZ ;  /* 0x0000000320207819 */ /* 0x000fe200000012ff */
[----:B------:R-:W-:Y:S01]  /*76a0*/  IMAD R15, R13, UR9, R6 ;  /* 0x000000090d0f7c24 */ /* 0x000fe2000f8e0206 */
[----:B------:R-:W-:Y:S01]  /*76b0*/  LOP3.LUT R28, R29, 0x380, RZ, 0xc0, !PT ;  /* 0x000003801d1c7812 */ /* 0x000fe200078ec0ff */
[----:B------:R-:W-:Y:S01]  /*76c0*/  ULDC.64 UR8, c[0x0][0xb50] ;  /* 0x0002d40000087ab9 */ /* 0x000fe20000000a00 */
[----:B------:R-:W-:Y:S01]  /*76d0*/  LOP3.LUT R56, R57, 0x380, RZ, 0xc0, !PT ;  /* 0x0000038039387812 */ /* 0x000fe200078ec0ff */
[----:B------:R-:W-:Y:S01]  /*76e0*/  IMAD.IADD R11, R11, 0x1, R15 ;  /* 0x000000010b0b7824 */ /* 0x000fe200078e020f */
[----:B------:R-:W-:Y:S01]  /*76f0*/  LEA R12, P6, R10, UR8, 0x2 ;  /* 0x000000080a0c7c11 */ /* 0x000fe2000f8c10ff */
[----:B------:R-:W-:Y:S01]  /*7700*/  VIADD R6, R26, 0x8 ;  /* 0x000000081a067836 */ /* 0x000fe20000000000 */
[----:B------:R-:W-:Y:S01]  /*7710*/  LOP3.LUT R32, R32, R33, RZ, 0x3c, !PT ;  /* 0x0000002120207212 */ /* 0x000fe200078e3cff */
[----:B------:R-:W-:Y:S01]  /*7720*/  IMAD.X R33, RZ, RZ, R5, P0 ;  /* 0x000000ffff217224 */ /* 0x000fe200000e0605 */
[----:B------:R-:W-:Y:S01]  /*7730*/  SHF.R.U64 R36, R36, 0x3, RZ ;  /* 0x0000000324247819 */ /* 0x000fe200000012ff */
[----:B--2---:R-:W-:Y:S01]  /*7740*/  SHFL.IDX PT, R20, R12, RZ, 0x1c1f ;  /* 0x001c1fff0c147589 */ /* 0x004fe200000e0000 */
[----:B------:R-:W-:-:S02]  /*7750*/  SHF.R.U64 R24, R24, 0x3, RZ ;  /* 0x0000000318187819 */ /* 0x000fc400000012ff */
[----:B------:R-:W-:Y:S01]  /*7760*/  SHF.R.U64 R28, R28, 0x3, RZ ;  /* 0x000000031c1c7819 */ /* 0x000fe200000012ff */
[----:B------:R-:W-:Y:S01]  /*7770*/  SHFL.IDX PT, R50, R12, 0x1, 0x1c1f ;  /* 0x003c1f000c327f89 */ /* 0x000fe200000e0000 */
[----:B------:R-:W-:Y:S02]  /*7780*/  SHF.R.U64 R56, R56, 0x3, RZ ;  /* 0x0000000338387819 */ /* 0x000fe400000012ff */
[----:B------:R-:W-:Y:S02]  /*7790*/  IADD3 R61, P0, R4, 0x9000, RZ ;  /* 0x00009000043d7810 */ /* 0x000fe40007f1e0ff */
[----:B------:R-:W-:Y:S02]  /*77a0*/  LEA.HI.X R14, R10, UR9, R11, 0x2, P6 ;  /* 0x000000090a0e7c11 */ /* 0x000fe4000b0f140b */
[----:B------:R-:W-:Y:S01]  /*77b0*/  LOP3.LUT R36, R36, R37, RZ, 0x3c, !PT ;  /* 0x0000002524247212 */ /* 0x000fe200078e3cff */
[--C-:B------:R-:W-:Y:S01]  /*77c0*/  IMAD.X R37, RZ, RZ, R5.reuse, P2 ;  /* 0x000000ffff257224 */ /* 0x100fe200010e0605 */
[----:B------:R-:W-:Y:S01]  /*77d0*/  LOP3.LUT R24, R24, R25, RZ, 0x3c, !PT ;  /* 0x0000001918187212 */ /* 0x000fe200078e3cff */
[--C-:B------:R-:W-:Y:S01]  /*77e0*/  IMAD.X R25, RZ, RZ, R5.reuse, P5 ;  /* 0x000000ffff197224 */ /* 0x100fe200028e0605 */
[----:B------:R-:W-:Y:S01]  /*77f0*/  LOP3.LUT R28, R28, R29, RZ, 0x3c, !PT ;  /* 0x0000001d1c1c7212 */ /* 0x000fe200078e3cff */
[----:B------:R-:W-:Y:S01]  /*7800*/  IMAD.X R29, RZ, RZ, R5, P4 ;  /* 0x000000ffff1d7224 */ /* 0x000fe200020e0605 */
[----:B------:R-:W-:Y:S01]  /*7810*/  LOP3.LUT R56, R56, R57, RZ, 0x3c, !PT ;  /* 0x0000003938387212 */ /* 0x000fe200078e3cff */
[----:B------:R-:W1:Y:S01]  /*7820*/  SHFL.IDX PT, R21, R14, RZ, 0x1c1f ;  /* 0x001c1fff0e157589 */ /* 0x000e6200000e0000 */
[----:B------:R-:W-:-:S02]  /*7830*/  LOP3.LUT R60, R61, 0x380, RZ, 0xc0, !PT ;  /* 0x000003803d3c7812 */ /* 0x000fc400078ec0ff */
[C---:B------:R-:W-:Y:S01]  /*7840*/  IADD3 R49, P2, R4.reuse, 0xb000, RZ ;  /* 0x0000b00004317810 */ /* 0x040fe20007f5e0ff */
[----:B------:R-:W2:Y:S01]  /*7850*/  SHFL.IDX PT, R51, R14, 0x1, 0x1c1f ;  /* 0x003c1f000e337f89 */ /* 0x000ea200000e0000 */
[----:B------:R-:W-:Y:S02]  /*7860*/  IADD3.X R57, RZ, R5, RZ, P3, !PT ;  /* 0x00000005ff397210 */ /* 0x000fe40001ffe4ff */
[C---:B------:R-:W-:Y:S02]  /*7870*/  IADD3 R41, P6, R4.reuse, 0x6000, RZ ;  /* 0x0000600004297810 */ /* 0x040fe40007fde0ff */
[C---:B------:R-:W-:Y:S02]  /*7880*/  IADD3 R45, P5, R4.reuse, 0x7000, RZ ;  /* 0x00007000042d7810 */ /* 0x040fe40007fbe0ff */
[C---:B------:R-:W-:Y:S02]  /*7890*/  IADD3 R69, P4, R4.reuse, 0x8000, RZ ;  /* 0x0000800004457810 */ /* 0x040fe40007f9e0ff */
[----:B------:R-:W-:-:S02]  /*78a0*/  IADD3 R11, P3, R4, 0xa000, RZ ;  /* 0x0000a000040b7810 */ /* 0x000fc40007f7e0ff */
[----:B------:R-:W-:Y:S02]  /*78b0*/  SHF.R.U64 R60, R60, 0x3, RZ ;  /* 0x000000033c3c7819 */ /* 0x000fe400000012ff */
[----:B------:R-:W-:Y:S02]  /*78c0*/  LOP3.LUT R48, R49, 0x380, RZ, 0xc0, !PT ;  /* 0x0000038031307812 */ /* 0x000fe400078ec0ff */
[----:B------:R-:W-:Y:S02]  /*78d0*/  LOP3.LUT R40, R41, 0x380, RZ, 0xc0, !PT ;  /* 0x0000038029287812 */ /* 0x000fe400078ec0ff */
[----:B------:R-:W-:Y:S02]  /*78e0*/  LOP3.LUT R44, R45, 0x380, RZ, 0xc0, !PT ;  /* 0x000003802d2c7812 */ /* 0x000fe400078ec0ff */
[----:B------:R-:W-:Y:S02]  /*78f0*/  LOP3.LUT R68, R69, 0x380, RZ, 0xc0, !PT ;  /* 0x0000038045447812 */ /* 0x000fe400078ec0ff */
[----:B------:R-:W-:-:S02]  /*7900*/  LOP3.LUT R10, R11, 0x380, RZ, 0xc0, !PT ;  /* 0x000003800b0a7812 */ /* 0x000fc400078ec0ff */
[----:B------:R-:W-:Y:S01]  /*7910*/  LOP3.LUT R60, R60, R61, RZ, 0x3c, !PT ;  /* 0x0000003d3c3c7212 */ /* 0x000fe200078e3cff */
[----:B------:R-:W-:Y:S01]  /*7920*/  IMAD.X R61, RZ, RZ, R5, P0 ;  /* 0x000000ffff3d7224 */ /* 0x000fe200000e0605 */
[----:B------:R-:W-:Y:S02]  /*7930*/  SHF.R.U64 R48, R48, 0x3, RZ ;  /* 0x0000000330307819 */ /* 0x000fe400000012ff */
[----:B------:R-:W-:Y:S02]  /*7940*/  SHF.R.U64 R40, R40, 0x3, RZ ;  /* 0x0000000328287819 */ /* 0x000fe400000012ff */
[----:B------:R-:W-:Y:S02]  /*7950*/  SHF.R.U64 R44, R44, 0x3, RZ ;  /* 0x000000032c2c7819 */ /* 0x000fe400000012ff */
[----:B------:R-:W-:Y:S02]  /*7960*/  SHF.R.U64 R68, R68, 0x3, RZ ;  /* 0x0000000344447819 */ /* 0x000fe400000012ff */
[----:B------:R-:W-:-:S02]  /*7970*/  SHF.R.U64 R10, R10, 0x3, RZ ;  /* 0x000000030a0a7819 */ /* 0x000fc400000012ff */
[----:B------:R-:W-:Y:S02]  /*7980*/  LOP3.LUT P0, RZ, R23, 0x3, RZ, 0xc0, !PT ;  /* 0x0000000317ff7812 */ /* 0x000fe4000780c0ff */
[----:B------:R-:W-:Y:S02]  /*7990*/  LOP3.LUT R48, R48, R49, RZ, 0x3c, !PT ;  /* 0x0000003130307212 */ /* 0x000fe400078e3cff */
[----:B------:R-:W-:Y:S02]  /*79a0*/  IADD3.X R49, RZ, R5, RZ, P2, !PT ;  /* 0x00000005ff317210 */ /* 0x000fe400017fe4ff */
        /* <DEDUP_REMOVED lines=8> */
[----:B------:R-:W-:-:S02]  /*7a30*/  ISETP.GE.OR P2, PT, R26, R85, P0 ;  /* 0x000000551a00720c */ /* 0x000fc40000746670 */
[----:B------:R-:W-:Y:S02]  /*7a40*/  ISETP.GE.OR P0, PT, R6, R85, P0 ;  /* 0x000000550600720c */ /* 0x000fe40000706670 */
[C---:B------:R-:W-:Y:S02]  /*7a50*/  IADD3 R77, P6, R4.reuse, 0xc000, RZ ;  /* 0x0000c000044d7810 */ /* 0x040fe40007fde0ff */
[C---:B------:R-:W-:Y:S02]  /*7a60*/  IADD3 R73, P5, R4.reuse, 0xd000, RZ ;  /* 0x0000d00004497810 */ /* 0x040fe40007fbe0ff */
[C---:B------:R-:W-:Y:S02]  /*7a70*/  IADD3 R65, P4, R4.reuse, 0xe000, RZ ;  /* 0x0000e00004417810 */ /* 0x040fe40007f9e0ff */
[C---:B------:R-:W-:Y:S02]  /*7a80*/  LOP3.LUT R15, R4.reuse, 0x380, RZ, 0xc0, !PT ;  /* 0x00000380040f7812 */ /* 0x040fe400078ec0ff */
[----:B------:R-:W-:Y:S01]  /*7a90*/  IADD3 R13, P3, R4, 0xf000, RZ ;  /* 0x0000f000040d7810 */ /* 0x000fe20007f7e0ff */
[----:B-1----:R1:W-:Y:S01]  /*7aa0*/  @!P2 ST.E desc[UR50][R20.64], R9 ;  /* 0x000000091400a985 */ /* 0x0023e2000c101932 */
[----:B------:R-:W-:-:S02]  /*7ab0*/  LOP3.LUT R76, R77, 0x380, RZ, 0xc0, !PT ;  /* 0x000003804d4c7812 */ /* 0x000fc400078ec0ff */
[----:B------:R-:W-:Y:S01]  /*7ac0*/  LOP3.LUT R72, R73, 0x380, RZ, 0xc0, !PT ;  /* 0x0000038049487812 */ /* 0x000fe200078ec0ff */
[----:B--2---:R2:W-:Y:S01]  /*7ad0*/  @!P0 ST.E desc[UR50][R50.64], R8 ;  /* 0x0000000832008985 */ /* 0x0045e2000c101932 */
[----:B------:R-:W-:Y:S01]  /*7ae0*/  LOP3.LUT R64, R65, 0x380, RZ, 0xc0, !PT ;  /* 0x0000038041407812 */ /* 0x000fe200078ec0ff */
[----:B------:R-:W-:Y:S01]  /*7af0*/  IMAD.X R53, RZ, RZ, R5, P3 ;  /* 0x000000ffff357224 */ /* 0x000fe200018e0605 */
[----:B------:R-:W-:Y:S01]  /*7b00*/  SHF.R.U64 R15, R15, 0x3, RZ ;  /* 0x000000030f0f7819 */ /* 0x000fe200000012ff */
[----:B------:R-:W-:Y:S01]  /*7b10*/  UIMAD UR7, UR11, UR12, URZ ;  /* 0x0000000c0b0772a4 */ /* 0x000fe2000f8e023f */
[----:B------:R-:W-:Y:S01]  /*7b20*/  LOP3.LUT R0, R13, 0x380, RZ, 0xc0, !PT ;  /* 0x000003800d007812 */ /* 0x000fe200078ec0ff */
[----:B------:R-:W-:Y:S01]  /*7b30*/  UIMAD.WIDE.U32 UR8, UR4, UR12, URZ ;  /* 0x0000000c040872a5 */ /* 0x000fe2000f8e003f */
[----:B------:R-:W-:Y:S01]  /*7b40*/  SHF.R.U64 R76, R76, 0x3, RZ ;  /* 0x000000034c4c7819 */ /* 0x000fe200000012ff */
[----:B------:R-:W-:Y:S01]  /*7b50*/  ULDC.64 UR10, c[0x0][0xae8] ;  /* 0x0002ba00000a7ab9 */ /* 0x000fe20000000a00 */
[----:B------:R-:W-:Y:S01]  /*7b60*/  SHF.R.U64 R72, R72, 0x3, RZ ;  /* 0x0000000348487819 */ /* 0x000fe200000012ff */
[----:B-1----:R-:W-:Y:S01]  /*7b70*/  IMAD.U32 R21, RZ, RZ, UR40 ;  /* 0x00000028ff157e24 */ /* 0x002fe2000f8e00ff */
[----:B------:R-:W-:Y:S01]  /*7b80*/  SHF.R.U64 R64, R64, 0x3, RZ ;  /* 0x0000000340407819 */ /* 0x000fe200000012ff */
[----:B------:R-:W5:Y:S01]  /*7b90*/  LD.E.128 R24, desc[UR50][R24.64] ;  /* 0x0000003218187980 */ /* 0x000f62000c101d00 */
[----:B------:R-:W-:-:S02]  /*7ba0*/  LOP3.LUT R4, R15, R4, RZ, 0x3c, !PT ;  /* 0x000000040f047212 */ /* 0x000fc400078e3cff */
[----:B------:R-:W-:Y:S01]  /*7bb0*/  SHF.R.U64 R0, R0, 0x3, RZ ;  /* 0x0000000300007819 */ /* 0x000fe200000012ff */
[----:B------:R-:W5:Y:S01]  /*7bc0*/  LD.E.128 R28, desc[UR50][R28.64] ;  /* 0x000000321c1c7980 */ /* 0x000f62000c101d00 */
[----:B------:R-:W-:Y:S01]  /*7bd0*/  LOP3.LUT R76, R76, R77, RZ, 0x3c, !PT ;  /* 0x0000004d4c4c7212 */ /* 0x000fe200078e3cff */
[--C-:B------:R-:W-:Y:S01]  /*7be0*/  IMAD.X R77, RZ, RZ, R5.reuse, P6 ;  /* 0x000000ffff4d7224 */ /* 0x100fe200030e0605 */
[----:B------:R-:W-:Y:S01]  /*7bf0*/  LOP3.LUT R72, R72, R73, RZ, 0x3c, !PT ;  /* 0x0000004948487212 */ /* 0x000fe200078e3cff */
[--C-:B------:R-:W-:Y:S01]  /*7c00*/  IMAD.X R73, RZ, RZ, R5.reuse, P5 ;  /* 0x000000ffff497224 */ /* 0x100fe200028e0605 */
[----:B------:R-:W-:Y:S01]  /*7c10*/  LOP3.LUT R64, R64, R65, RZ, 0x3c, !PT ;  /* 0x0000004140407212 */ /* 0x000fe200078e3cff */
[----:B------:R-:W-:Y:S01]  /*7c20*/  IMAD.X R65, RZ, RZ, R5, P4 ;  /* 0x000000ffff417224 */ /* 0x000fe200020e0605 */
[----:B------:R-:W-:Y:S01]  /*7c30*/  LOP3.LUT R52, R0, R13, RZ, 0x3c, !PT ;  /* 0x0000000d00347212 */ /* 0x000fe200078e3cff */
[----:B------:R-:W-:Y:S01]  /*7c40*/  UIMAD UR7, UR4, UR13, UR7 ;  /* 0x0000000d040772a4 */ /* 0x000fe2000f8e0207 */
[----:B------:R1:W5:Y:S01]  /*7c50*/  LD.E.128 R12, desc[UR50][R4.64] ;  /* 0x00000032040c7980 */ /* 0x000362000c101d00 */
[----:B------:R-:W-:-:S03]  /*7c60*/  IMAD R0, R19, 0x20, R22 ;  /* 0x0000002013007824 */ /* 0x000fc600078e0216 */
[----:B------:R-:W5:Y:S04]  /*7c70*/  LD.E.128 R32, desc[UR50][R32.64] ;  /* 0x0000003220207980 */ /* 0x000f68000c101d00 */
[----:B------:R-:W5:Y:S01]  /*7c80*/  LD.E.128 R56, desc[UR50][R56.64] ;  /* 0x0000003238387980 */ /* 0x000f62000c101d00 */
[----:B-1----:R-:W1:Y:S01]  /*7c90*/  @P1 LDC R5, c[0x0][0xbec] ;  /* 0x0002fb00ff051b82 */ /* 0x002e620000000800 */
[----:B------:R-:W-:Y:S02]  /*7ca0*/  UIADD3 UR9, UR9, UR7, URZ ;  /* 0x0000000709097290 */ /* 0x000fe4000fffe03f */
[----:B------:R-:W5:Y:S01]  /*7cb0*/  LD.E.128 R36, desc[UR50][R36.64] ;  /* 0x0000003224247980 */ /* 0x000f62000c101d00 */
[----:B------:R-:W-:Y:S01]  /*7cc0*/  UIMAD UR4, UR14, UR10, URZ ;  /* 0x0000000a0e0472a4 */ /* 0x000fe2000f8e023f */
[----:B------:R-:W-:Y:S01]  /*7cd0*/  IMAD R20, R21, 0x80, R0 ;  /* 0x0000008015147824 */ /* 0x000fe200078e0200 */
[----:B------:R-:W-:Y:S01]  /*7ce0*/  UIMAD.WIDE.U32 UR8, UR41, UR10, UR8 ;  /* 0x0000000a290872a5 */ /* 0x000fe2000f8e0008 */
[----:B------:R-:W5:Y:S01]  /*7cf0*/  LD.E.128 R40, desc[UR50][R40.64] ;  /* 0x0000003228287980 */ /* 0x000f62000c101d00 */
[----:B------:R-:W-:-:S03]  /*7d00*/  UIMAD UR4, UR41, UR11, UR4 ;  /* 0x0000000b290472a4 */ /* 0x000fc6000f8e0204 */
[----:B------:R-:W-:Y:S01]  /*7d10*/  ULDC.64 UR10, c[0x0][0xaf0] ;  /* 0x0002bc00000a7ab9 */ /* 0x000fe20000000a00 */
[----:B------:R-:W-:Y:S01]  /*7d20*/  UIADD3 UR9, UR9, UR4, URZ ;  /* 0x0000000409097290 */ /* 0x000fe2000fffe03f */
[----:B------:R-:W5:Y:S01]  /*7d30*/  LD.E.128 R44, desc[UR50][R44.64] ;  /* 0x000000322c2c7980 */ /* 0x000f62000c101d00 */
[----:B------:R-:W-:Y:S01]  /*7d40*/  UIMAD UR4, UR39, UR10, URZ ;  /* 0x0000000a270472a4 */ /* 0x000fe2000f8e023f */
[----:B------:R-:W-:Y:S01]  /*7d50*/  IMAD.MOV.U32 R21, RZ, RZ, R20 ;  /* 0x000000ffff157224 */ /* 0x000fe200078e0014 */
[----:B------:R-:W-:Y:S01]  /*7d60*/  UIMAD.WIDE.U32 UR8, UR38, UR10, UR8 ;  /* 0x0000000a260872a5 */ /* 0x000fe2000f8e0008 */
[----:B------:R-:W5:Y:S01]  /*7d70*/  LD.E.128 R68, desc[UR50][R68.64] ;  /* 0x0000003244447980 */ /* 0x000f62000c101d00 */
[----:B------:R-:W-:-:S03]  /*7d80*/  UIMAD UR4, UR38, UR11, UR4 ;  /* 0x0000000b260472a4 */ /* 0x000fc6000f8e0204 */
[----:B------:R-:W5:Y:S01]  /*7d90*/  LD.E.128 R60, desc[UR50][R60.64] ;  /* 0x000000323c3c7980 */ /* 0x000f62000c101d00 */
[----:B-1----:R-:W-:-:S03]  /*7da0*/  @P1 IMAD.HI.U32 R0, R20, R5, RZ ;  /* 0x0000000514001227 */ /* 0x002fc600078e00ff */
[----:B--2---:R-:W5:Y:S02]  /*7db0*/  LD.E.128 R8, desc[UR50][R10.64] ;  /* 0x000000320a087980 */ /* 0x004f64000c101d00 */
[----:B0-----:R-:W-:Y:S01]  /*7dc0*/  @P1 SHF.R.U32.HI R21, RZ, R83, R0 ;  /* 0x00000053ff151219 */ /* 0x001fe20000011600 */
[----:B------:R-:W-:Y:S01]  /*7dd0*/  UIADD3 UR4, UR9, UR4, URZ ;  /* 0x0000000409047290 */ /* 0x000fe2000fffe03f */
[----:B------:R-:W-:Y:S01]  /*7de0*/  IMAD.U32 R4, RZ, RZ, UR8 ;  /* 0x00000008ff047e24 */ /* 0x000fe2000f8e00ff */
[----:B------:R-:W5:Y:S01]  /*7df0*/  LD.E.128 R48, desc[UR50][R48.64] ;  /* 0x0000003230307980 */ /* 0x000f62000c101d00 */
[--C-:B------:R-:W-:Y:S01]  /*7e00*/  SHF.R.S32.HI R0, RZ, 0x1f, R21.reuse ;  /* 0x0000001fff007819 */ /* 0x100fe20000011415 */
[----:B------:R-:W-:Y:S01]  /*7e10*/  IMAD.MOV R6, RZ, RZ, -R21 ;  /* 0x000000ffff067224 */ /* 0x000fe200078e0a15 */
[----:B------:R-:W-:Y:S01]  /*7e20*/  MOV R5, UR9 ;  /* 0x0000000900057c02 */ /* 0x000fe20008000f00 */
[----:B------:R-:W-:Y:S01]  /*7e30*/  ULDC.64 UR8, c[0x0][0xae0] ;  /* 0x0002b80000087ab9 */ /* 0x000fe20000000a00 */
[----:B------:R-:W5:Y:S01]  /*7e40*/  LD.E.128 R76, desc[UR50][R76.64] ;  /* 0x000000324c4c7980 */ /* 0x000f62000c101d00 */
[----:B------:R-:W-:-:S02]  /*7e50*/  IMAD R0, R0, UR8, RZ ;  /* 0x0000000800007c24 */ /* 0x000fc4000f8e02ff */
[----:B------:R-:W-:Y:S01]  /*7e60*/  IMAD R81, R81, R6, R20 ;  /* 0x0000000651517224 */ /* 0x000fe200078e0214 */
[----:B------:R-:W5:Y:S01]  /*7e70*/  LD.E.128 R72, desc[UR50][R72.64] ;  /* 0x0000003248487980 */ /* 0x000f62000c101d00 */
[----:B------:R-:W-:-:S03]  /*7e80*/  IMAD.U32 R5, RZ, RZ, UR4 ;  /* 0x00000004ff057e24 */ /* 0x000fc6000f8e00ff */
[----:B------:R-:W5:Y:S01]  /*7e90*/  LD.E.128 R64, desc[UR50][R64.64] ;  /* 0x0000003240407980 */ /* 0x000f62000c101d00 */
[----:B------:R-:W-:-:S03]  /*7ea0*/  IMAD R83, R21, UR9, R0 ;  /* 0x0000000915537c24 */ /* 0x000fc6000f8e0200 */
[----:B------:R-:W5:Y:S01]  /*7eb0*/  LD.E.128 R52, desc[UR50][R52.64] ;  /* 0x0000003234347980 */ /* 0x000f62000c101d00 */
[----:B------:R-:W-:Y:S01]  /*7ec0*/  SHF.R.S32.HI R0, RZ, 0x1f, R81 ;  /* 0x0000001fff007819 */ /* 0x000fe20000011451 */
[----:B------:R-:W-:Y:S01]  /*7ed0*/  @!PT LDS RZ, [RZ] ;  /* 0x00000000fffff984 */ /* 0x000fe20000000800 */
[----:B------:R-:W-:Y:S01]  /*7ee0*/  @!PT LDS RZ, [RZ] ;  /* 0x00000000fffff984 */ /* 0x000fe20000000800 */
[----:B------:R-:W-:Y:S01]  /*7ef0*/  @!PT LDS RZ, [RZ] ;  /* 0x00000000fffff984 */ /* 0x000fe20000000800 */
[----:B------:R-:W-:Y:S01]  /*7f00*/  @!PT LDS RZ, [RZ] ;  /* 0x00000000fffff984 */ /* 0x000fe20000000800 */
[----:B------:R0:W-:Y:S06]  /*7f10*/  MEMBAR.ALL.CTA ;  /* 0x0000000000007992 */ /* 0x0001ec0000008000 */
[----:B0-----:R-:W0:Y:S01]  /*7f20*/  FENCE.VIEW.ASYNC.S ;  /* 0x00000000000073c6 */ /* 0x001e220000000000 */
[----:B------:R-:W-:Y:S01]  /*7f30*/  IMAD.WIDE.U32 R4, R21, UR8, R4 ;  /* 0x0000000815047c25 */ /* 0x000fe2000f8e0004 */
[----:B------:R-:W-:-:S03]  /*7f40*/  ULDC.64 UR8, c[0x0][0xad8] ;  /* 0x0002b60000087ab9 */ /* 0x000fc60000000a00 */
[----:B------:R-:W-:Y:S02]  /*7f50*/  IMAD.U32 R87, RZ, RZ, UR40 ;  /* 0x00000028ff577e24 */ /* 0x000fe4000f8e00ff */
[----:B------:R-:W-:Y:S02]  /*7f60*/  IMAD.IADD R5, R5, 0x1, R83 ;  /* 0x0000000105057824 */ /* 0x000fe400078e0253 */
[----:B------:R-:W-:Y:S02]  /*7f70*/  IMAD R6, R0, UR8, RZ ;  /* 0x0000000800067c24 */ /* 0x000fe4000f8e02ff */
[----:B------:R-:W-:Y:S02]  /*7f80*/  IMAD R86, R87, 0x80, R22 ;  /* 0x0000008057567824 */ /* 0x000fe400078e0216 */
[C---:B------:R-:W-:Y:S02]  /*7f90*/  IMAD R21, R81.reuse, UR9, R6 ;  /* 0x0000000951157c24 */ /* 0x040fe4000f8e0206 */
[----:B------:R-:W-:Y:S01]  /*7fa0*/  IMAD.WIDE.U32 R4, R81, UR8, R4 ;  /* 0x0000000851047c25 */ /* 0x000fe2000f8e0004 */
[----:B------:R-:W-:Y:S01]  /*7fb0*/  ISETP.GE.AND P2, PT, R86, R85, PT ;  /* 0x000000555600720c */ /* 0x000fe20003f46270 */
[----:B------:R-:W-:-:S02]  /*7fc0*/  ULDC.64 UR8, c[0x0][0xa80] ;  /* 0x0002a00000087ab9 */ /* 0x000fc40000000a00 */
[----:B------:R-:W-:Y:S01]  /*7fd0*/  VIADD R3, R3, 0x22820 ;  /* 0x0002282003037836 */ /* 0x000fe20000000000 */
[----:B------:R-:W-:Y:S01]  /*7fe0*/  LEA R6, P3, R4, UR8, 0x1 ;  /* 0x0000000804067c11 */ /* 0x000fe2000f8608ff */
[----:B------:R-:W-:Y:S02]  /*7ff0*/  IMAD.IADD R5, R5, 0x1, R21 ;  /* 0x0000000105057824 */ /* 0x000fe400078e0215 */
[----:B------:R-:W-:Y:S01]  /*8000*/  VIADD R0, R86, 0x20 ;  /* 0x0000002056007836 */ /* 0x000fe20000000000 */
[----:B------:R-:W-:Y:S02]  /*8010*/  PRMT R3, RZ, 0x654, R3 ;  /* 0x00000654ff037816 */ /* 0x000fe40000000003 */
[----:B------:R-:W-:Y:S02]  /*8020*/  LEA.HI.X R84, R4, UR9, R5, 0x1, P3 ;  /* 0x0000000904547c11 */ /* 0x000fe400098f0c05 */
[-C--:B------:R-:W-:Y:S01]  /*8030*/  ISETP.GE.AND P1, PT, R0, R85.reuse, PT ;  /* 0x000000550000720c */ /* 0x080fe20003f26270 */
[----:B------:R-:W-:Y:S01]  /*8040*/  VIADD R0, R86, 0x40 ;  /* 0x0000004056007836 */ /* 0x000fe20000000000 */
[----:B0-----:R0:W-:Y:S01]  /*8050*/  SYNCS.ARRIVE.TRANS64.RED.A1T0 RZ, [R3+URZ], RZ ;  /* 0x000000ff03ff79a7 */ /* 0x0011e2000810043f */
[----:B------:R1:W2:Y:S01]  /*8060*/  SHFL.IDX PT, R83, R6, RZ, 0x181f ;  /* 0x00181fff06537589 */ /* 0x0002a200000e0000 */
[----:B------:R-:W-:Y:S02]  /*8070*/  BSSY B1, `(.L_x_9450) ;  /* 0x0000015000017945 */ /* 0x000fe40003800000 */
[----:B------:R-:W-:Y:S01]  /*8080*/  ISETP.GE.AND P0, PT, R0, R85, PT ;  /* 0x000000550000720c */ /* 0x000fe20003f06270 */
[----:B0-----:R1:W0:Y:S01]  /*8090*/  SHFL.IDX PT, R3, R84, RZ, 0x181f ;  /* 0x00181fff54037589 */ /* 0x00122200000e0000 */
[----:B------:R-:W-:Y:S11]  /*80a0*/  @P2 BRA `(.L_x_9451) ;  /* 0x0000000000442947 */ /* 0x000ff60003800000 */
[----:B------:R-:W-:Y:S02]  /*80b0*/  ULDC UR4, c[0x0][0xac8] ;  /* 0x0002b20000047ab9 */ /* 0x000fe40000000800 */
[----:B------:R-:W-:Y:S02]  /*80c0*/  ISETP.GE.AND P5, PT, R2, UR4, PT ;  /* 0x0000000402007c0c */ /* 0x000fe4000bfa6270 */
[----:B------:R-:W-:Y:S02]  /*80d0*/  ISETP.GE.AND P4, PT, R17, UR4, PT ;  /* 0x0000000411007c0c */ /* 0x000fe4000bf86270 */
[----:B------:R-:W-:Y:S02]  /*80e0*/  ISETP.GE.AND P3, PT, R16, UR4, PT ;  /* 0x0000000410007c0c */ /* 0x000fe4000bf66270 */
[----:B------:R-:W-:-:S07]  /*80f0*/  ISETP.GE.AND P2, PT, R18, UR4, PT ;  /* 0x0000000412007c0c */ /* 0x000fce000bf46270 */
[----:B--2---:R-:W-:-:S04]  /*8100*/  @!P5 LEA R4, P6, R2, R83, 0x1 ;  /* 0x000000530204d211 */ /* 0x004fc800078c08ff */
[----:B0-----:R-:W-:Y:S02]  /*8110*/  @!P5 LEA.HI.X R5, R2, R3, R208, 0x1, P6 ;  /* 0x000000030205d211 */ /* 0x001fe400030f0cd0 */
[----:B------:R-:W-:-:S03]  /*8120*/  @!P4 LEA R20, P6, R17, R83, 0x1 ;  /* 0x000000531114c211 */ /* 0x000fc600078c08ff */
[----:B-----5:R3:W-:Y:S01]  /*8130*/  @!P5 ST.E.128 desc[UR50][R4.64], R12 ;  /* 0x0000000c0400d985 */ /* 0x0207e2000c101d32 */
[----:B------:R-:W-:Y:S02]  /*8140*/  @!P4 LEA.HI.X R21, R17, R3, R207, 0x1, P6 ;  /* 0x000000031115c211 */ /* 0x000fe400030f0ccf */
[----:B------:R-:W-:-:S03]  /*8150*/  @!P3 LEA R80, P6, R16, R83, 0x1 ;  /* 0x000000531050b211 */ /* 0x000fc600078c08ff */
[----:B------:R3:W-:Y:S01]  /*8160*/  @!P4 ST.E.128 desc[UR50][R20.64], R56 ;  /* 0x000000381400c985 */ /* 0x0007e2000c101d32 */
[----:B------:R-:W-:Y:S02]  /*8170*/  @!P3 LEA.HI.X R81, R16, R3, R206, 0x1, P6 ;  /* 0x000000031051b211 */ /* 0x000fe400030f0cce */
[----:B------:R-:W-:-:S03]  /*8180*/  @!P2 LEA R82, P6, R18, R83, 0x1 ;  /* 0x000000531252a211 */ /* 0x000fc600078c08ff */
[----:B------:R3:W-:Y:S01]  /*8190*/  @!P3 ST.E.128 desc[UR50][R80.64], R68 ;  /* 0x000000445000b985 */ /* 0x0007e2000c101d32 */
[----:B------:R-:W-:-:S05]  /*81a0*/  @!P2 LEA.HI.X R83, R18, R3, R205, 0x1, P6 ;  /* 0x000000031253a211 */ /* 0x000fca00030f0ccd */
[----:B------:R3:W-:Y:S04]  /*81b0*/  @!P2 ST.E.128 desc[UR50][R82.64], R76 ;  /* 0x0000004c5200a985 */ /* 0x0007e8000c101d32 */
.L_x_9451:
[----:B------:R-:W-:Y:S05]  /*81c0*/  BSYNC B1 ;  /* 0x0000000000017941 */ /* 0x000fea0003800000 */
.L_x_9450:
[----:B0-----:R0:W4:Y:S01]  /*81d0*/  SHFL.IDX PT, R3, R84, 0x1, 0x181f ;  /* 0x00381f0054037f89 */ /* 0x00112200000e0000 */
[----:B------:R-:W-:Y:S03]  /*81e0*/  BSSY B1, `(.L_x_9452) ;  /* 0x0000014000017945 */ /* 0x000fe60003800000 */
[----:B---3--:R0:W3:Y:S01]  /*81f0*/  SHFL.IDX PT, R21, R6, 0x1, 0x181f ;  /* 0x00381f0006157f89 */ /* 0x0080e200000e0000 */
[----:B------:R-:W-:Y:S05]  /*8200*/  @P1 BRA `(.L_x_9453) ;  /* 0x0000000000441947 */ /* 0x000fea0003800000 */
[----:B------:R-:W-:Y:S02]  /*8210*/  ULDC UR4, c[0x0][0xac8] ;  /* 0x0002b20000047ab9 */ /* 0x000fe40000000800 */
[----:B------:R-:W-:Y:S02]  /*8220*/  ISETP.GE.AND P4, PT, R2, UR4, PT ;  /* 0x0000000402007c0c */ /* 0x000fe4000bf86270 */
[----:B------:R-:W-:Y:S02]  /*8230*/  ISETP.GE.AND P3, PT, R17, UR4, PT ;  /* 0x0000000411007c0c */ /* 0x000fe4000bf66270 */
[----:B------:R-:W-:Y:S02]  /*8240*/  ISETP.GE.AND P2, PT, R16, UR4, PT ;  /* 0x0000000410007c0c */ /* 0x000fe4000bf46270 */
[----:B------:R-:W-:-:S07]  /*8250*/  ISETP.GE.AND P1, PT, R18, UR4, PT ;  /* 0x0000000412007c0c */ /* 0x000fce000bf26270 */
[CC--:B---3--:R-:W-:Y:S02]  /*8260*/  @!P4 LEA R4, P6, R2.reuse, R21.reuse, 0x1 ;  /* 0x000000150204c211 */ /* 0x0c8fe400078c08ff */
[C---:B-----5:R-:W-:Y:S02]  /*8270*/  @!P3 LEA R12, P5, R17.reuse, R21, 0x1 ;  /* 0x00000015110cb211 */ /* 0x060fe400078a08ff */
[----:B----4-:R-:W-:Y:S02]  /*8280*/  @!P4 LEA.HI.X R5, R2, R3, R208, 0x1, P6 ;  /* 0x000000030205c211 */ /* 0x010fe400030f0cd0 */
[----:B------:R-:W-:Y:S02]  /*8290*/  @!P2 LEA R14, P6, R16, R21, 0x1 ;  /* 0x00000015100ea211 */ /* 0x000fe400078c08ff */
[----:B------:R-:W-:Y:S01]  /*82a0*/  @!P3 LEA.HI.X R13, R17, R3, R207, 0x1, P5 ;  /* 0x00000003110db211 */ /* 0x000fe200028f0ccf */
[----:B------:R3:W-:Y:S01]  /*82b0*/  @!P4 ST.E.128 desc[UR50][R4.64], R24 ;  /* 0x000000180400c985 */ /* 0x0007e2000c101d32 */
[----:B------:R-:W-:-:S02]  /*82c0*/  @!P1 LEA R20, P5, R18, R21, 0x1 ;  /* 0x0000001512149211 */ /* 0x000fc400078a08ff */
[-C--:B------:R-:W-:Y:S01]  /*82d0*/  @!P2 LEA.HI.X R15, R16, R3.reuse, R206, 0x1, P6 ;  /* 0x00000003100fa211 */ /* 0x080fe200030f0cce */
[----:B------:R3:W-:Y:S01]  /*82e0*/  @!P3 ST.E.128 desc[UR50][R12.64], R36 ;  /* 0x000000240c00b985 */ /* 0x0007e2000c101d32 */
[----:B------:R-:W-:-:S03]  /*82f0*/  @!P1 LEA.HI.X R21, R18, R3, R205, 0x1, P5 ;  /* 0x0000000312159211 */ /* 0x000fc600028f0ccd */
[----:B------:R3:W-:Y:S04]  /*8300*/  @!P2 ST.E.128 desc[UR50][R14.64], R60 ;  /* 0x0000003c0e00a985 */ /* 0x0007e8000c101d32 */
[----:B------:R3:W-:Y:S02]  /*8310*/  @!P1 ST.E.128 desc[UR50][R20.64], R72 ;  /* 0x0000004814009985 */ /* 0x0007e4000c101d32 */
.L_x_9453:
[----:B------:R-:W-:Y:S05]  /*8320*/  BSYNC B1 ;  /* 0x0000000000017941 */ /* 0x000fea0003800000 */
.L_x_9452:
[----:B----4-:R4:W0:Y:S01]  /*8330*/  SHFL.IDX PT, R3, R84, 0x2, 0x181f ;  /* 0x00581f0054037f89 */ /* 0x01082200000e0000 */
        /* <DEDUP_REMOVED lines=8> */
[-C--:B---3--:R-:W-:Y:S02]  /*83c0*/  @!P3 LEA R4, P6, R2, R21.reuse, 0x1 ;  /* 0x000000150204b211 */ /* 0x088fe400078c08ff */
[CC--:B-----5:R-:W-:Y:S02]  /*83d0*/  @!P2 LEA R12, P5, R17.reuse, R21.reuse, 0x1 ;  /* 0x00000015110ca211 */ /* 0x0e0fe400078a08ff */
[----:B------:R-:W-:Y:S02]  /*83e0*/  @!P1 LEA R14, P4, R16, R21, 0x1 ;  /* 0x00000015100e9211 */ /* 0x000fe400078808ff */
[----:B0-----:R-:W-:Y:S02]  /*83f0*/  @!P3 LEA.HI.X R5, R2, R3, R208, 0x1, P6 ;  /* 0x000000030205b211 */ /* 0x001fe400030f0cd0 */
[----:B------:R-:W-:Y:S02]  /*8400*/  @!P0 LEA R20, P6, R18, R21, 0x1 ;  /* 0x0000001512148211 */ /* 0x000fe400078c08ff */
[-C--:B------:R-:W-:Y:S01]  /*8410*/  @!P2 LEA.HI.X R13, R17, R3.reuse, R207, 0x1, P5 ;  /* 0x00000003110da211 */ /* 0x080fe200028f0ccf */
[----:B------:R0:W-:Y:S01]  /*8420*/  @!P3 ST.E.128 desc[UR50][R4.64], R28 ;  /* 0x0000001c0400b985 */ /* 0x0001e2000c101d32 */
[----:B------:R-:W-:-:S02]  /*8430*/  @!P1 LEA.HI.X R15, R16, R3, R206, 0x1, P4 ;  /* 0x00000003100f9211 */ /* 0x000fc400020f0cce */
[----:B------:R-:W-:Y:S01]  /*8440*/  @!P0 LEA.HI.X R21, R18, R3, R205, 0x1, P6 ;  /* 0x0000000312158211 */ /* 0x000fe200030f0ccd */
[----:B------:R0:W-:Y:S04]  /*8450*/  @!P2 ST.E.128 desc[UR50][R12.64], R40 ;  /* 0x000000280c00a985 */ /* 0x0001e8000c101d32 */
[----:B------:R0:W-:Y:S04]  /*8460*/  @!P1 ST.E.128 desc[UR50][R14.64], R8 ;  /* 0x000000080e009985 */ /* 0x0001e8000c101d32 */
[----:B------:R0:W-:Y:S02]  /*8470*/  @!P0 ST.E.128 desc[UR50][R20.64], R64 ;  /* 0x0000004014008985 */ /* 0x0001e4000c101d32 */
.L_x_9455:
[----:B------:R-:W-:Y:S05]  /*8480*/  BSYNC B1 ;  /* 0x0000000000017941 */ /* 0x000fea0003800000 */
.L_x_9454:
[----:B------:R-:W-:Y:S01]  /*8490*/  IADD3 R0, R86, 0x60, RZ ;  /* 0x0000006056007810 */ /* 0x000fe20007ffe0ff */
[----:B0-----:R0:W0:Y:S03]  /*84a0*/  SHFL.IDX PT, R3, R84, 0x3, 0x181f ;  /* 0x00781f0054037f89 */ /* 0x00102600000e0000 */
[----:B------:R-:W-:Y:S01]  /*84b0*/  ISETP.GE.AND P0, PT, R0, R85, PT ;  /* 0x000000550000720c */ /* 0x000fe20003f06270 */
[----:B-----5:R0:W0:-:S12]  /*84c0*/  SHFL.IDX PT, R13, R6, 0x3, 0x181f ;  /* 0x00781f00060d7f89 */ /* 0x02001800000e0000 */
[----:B------:R-:W-:Y:S05]  /*84d0*/  @P0 BRA `(.L_x_9456) ;  /* 0x0000000c00bc0947 */ /* 0x000fea0003800000 */
[----:B------:R-:W-:Y:S02]  /*84e0*/  ULDC UR4, c[0x0][0xac8] ;  /* 0x0002b20000047ab9 */ /* 0x000fe40000000800 */
[----:B------:R-:W-:Y:S02]  /*84f0*/  ISETP.GE.AND P3, PT, R2, UR4, PT ;  /* 0x0000000402007c0c */ /* 0x000fe4000bf66270 */
[----:B------:R-:W-:Y:S02]  /*8500*/  ISETP.GE.AND P4, PT, R17, UR4, PT ;  /* 0x0000000411007c0c */ /* 0x000fe4000bf86270 */
[----:B------:R-:W-:-:S09]  /*8510*/  ISETP.GE.AND P5, PT, R16, UR4, PT ;  /* 0x0000000410007c0c */ /* 0x000fd2000bfa6270 */
[-C--:B0-----:R-:W-:Y:S02]  /*8520*/  @!P3 LEA R4, P0, R2, R13.reuse, 0x1 ;  /* 0x0000000d0204b211 */ /* 0x081fe400078008ff */
[CC--:B------:R-:W-:Y:S02]  /*8530*/  @!P4 LEA R8, P1, R17.reuse, R13.reuse, 0x1 ;  /* 0x0000000d1108c211 */ /* 0x0c0fe400078208ff */
[----:B------:R-:W-:Y:S02]  /*8540*/  @!P5 LEA R10, P2, R16, R13, 0x1 ;  /* 0x0000000d100ad211 */ /* 0x000fe400078408ff */
[-C--:B------:R-:W-:Y:S02]  /*8550*/  @!P3 LEA.HI.X R5, R2, R3.reuse, R208, 0x1, P0 ;  /* 0x000000030205b211 */ /* 0x080fe400000f0cd0 */
[-C--:B------:R-:W-:Y:S02]  /*8560*/  @!P4 LEA.HI.X R9, R17, R3.reuse, R207, 0x1, P1 ;  /* 0x000000031109c211 */ /* 0x080fe400008f0ccf */
[----:B------:R-:W-:Y:S01]  /*8570*/  @!P5 LEA.HI.X R11, R16, R3, R206, 0x1, P2 ;  /* 0x00000003100bd211 */ /* 0x000fe200010f0cce */
[----:B------:R0:W-:Y:S01]  /*8580*/  @!P3 ST.E.128 desc[UR50][R4.64], R32 ;  /* 0x000000200400b985 */ /* 0x0001e2000c101d32 */
[----:B------:R-:W-:-:S03]  /*8590*/  ISETP.GE.AND P0, PT, R18, UR4, PT ;  /* 0x0000000412007c0c */ /* 0x000fc6000bf06270 */
[----:B------:R0:W-:Y:S04]  /*85a0*/  @!P4 ST.E.128 desc[UR50][R8.64], R44 ;  /* 0x0000002c0800c985 */ /* 0x0001e8000c101d32 */
[----:B------:R0:W-:Y:S06]  /*85b0*/  @!P5 ST.E.128 desc[UR50][R10.64], R48 ;  /* 0x000000300a00d985 */ /* 0x0001ec000c101d32 */
[----:B------:R-:W-:Y:S05]  /*85c0*/  @P0 BRA `(.L_x_9456) ;  /* 0x0000000c00800947 */ /* 0x000fea0003800000 */
[----:B0-----:R-:W-:-:S04]  /*85d0*/  LEA R4, P0, R18, R13, 0x1 ;  /* 0x0000000d12047211 */ /* 0x001fc800078008ff */
[----:B------:R-:W-:-:S05]  /*85e0*/  LEA.HI.X R5, R18, R3, R205, 0x1, P0 ;  /* 0x0000000312057211 */ /* 0x000fca00000f0ccd */
[----:B------:R0:W-:Y:S01]  /*85f0*/  ST.E.128 desc[UR50][R4.64], R52 ;  /* 0x0000003404007985 */ /* 0x0001e2000c101d32 */
[----:B------:R-:W-:Y:S05]  /*8600*/  BRA `(.L_x_9456) ;  /* 0x0000000c00707947 */ /* 0x000fea0003800000 */
.L_x_9448:
        /* <DEDUP_REMOVED lines=23> */
[----:B0-----:R-:W-:Y:S01]  /*8780*/  ISETP.NE.AND P0, PT, R13, 0x1, PT ;  /* 0x000000010d00780c */ /* 0x001fe20003f05270 */
[----:B------:R-:W-:Y:S01]  /*8790*/  UMOV UR4, URZ ;  /* 0x0000003f00047c82 */ /* 0x000fe20008000000 */
[----:B------:R-:W-:Y:S01]  /*87a0*/  USHF.R.S32.HI UR11, URZ, 0x1f, UR41 ;  /* 0x0000001f3f0b7899 */ /* 0x000fe20008011429 */
[----:B------:R-:W-:-:S10]  /*87b0*/  ISETP.GE.AND P1, PT, R209, 0x80, PT ;  /* 0x00000080d100780c */ /* 0x000fd40003f26270 */
[----:B------:R-:W0:Y:S01]  /*87c0*/  @P0 LDC R11, c[0x0][0xbec] ;  /* 0x0002fb00ff0b0b82 */ /* 0x000e220000000800 */
[----:B--2---:R-:W-:-:S13]  /*87d0*/  @P2 R2UR UR4, R3 ;  /* 0x00000000030422ca */ /* 0x004fda00000e0000 */
[----:B------:R-:W-:Y:S01]  /*87e0*/  USHF.R.S32.HI UR10, URZ, 0x1f, UR4 ;  /* 0x0000001f3f0a7899 */ /* 0x000fe20008011404 */
[----:B01----:R-:W-:Y:S11]  /*87f0*/  @P3 BRA `(.L_x_9457) ;  /* 0x0000000000103947 */ /* 0x003ff60003800000 */
[----:B------:R-:W-:Y:S05]  /*8800*/  @!P2 BRA `(.L_x_9457) ;  /* 0x00000000000ca947 */ /* 0x000fea0003800000 */
[----:B------:R-:W2:Y:S04]  /*8810*/  LDG.E R3, desc[UR50][R4.64] ;  /* 0x0000003204037981 */ /* 0x000ea8000c1e1900 */
[----:B-----5:R-:W2:Y:S02]  /*8820*/  LDG.E R0, desc[UR50][R4.64+0x4] ;  /* 0x0000043204007981 */ /* 0x020ea4000c1e1900 */
[----:B--2---:R-:W-:-:S07]  /*8830*/  IMAD.IADD R0, R0, 0x1, -R3 ;  /* 0x0000000100007824 */ /* 0x004fce00078e0a03 */
.L_x_9457:
        /* <DEDUP_REMOVED lines=27> */
[----:B0-----:R-:W-:Y:S01]  /*89f0*/  @P1 IMAD.HI.U32 R3, R5, R4, RZ ;  /* 0x0000000405031227 */ /* 0x001fe200078e00ff */
[----:B------:R-:W-:-:S04]  /*8a00*/  MOV R4, R5 ;  /* 0x0000000500047202 */ /* 0x000fc80000000f00 */
        /* <DEDUP_REMOVED lines=17> */
.L_x_9459:
[----:B------:R-:W-:Y:S05]  /*8b20*/  BSYNC B1 ;  /* 0x0000000000017941 */ /* 0x000fea0003800000 */
.L_x_9458:
[----:B------:R-:W1:Y:S01]  /*8b30*/  @P0 LDC R5, c[0x0][0xbf0] ;  /* 0x0002fc00ff050b82 */ /* 0x000e620000000800 */
[----:B------:R-:W-:Y:S01]  /*8b40*/  ULDC.64 UR12, c[0x0][0xaa0] ;  /* 0x0002a800000c7ab9 */ /* 0x000fe20000000a00 */
[----:B0-----:R-:W-:Y:S01]  /*8b50*/  IMAD R3, R19, 0x20, R22 ;  /* 0x0000002013037824 */ /* 0x001fe200078e0216 */
[----:B------:R-:W-:Y:S01]  /*8b60*/  UIMAD UR7, UR10, UR12, URZ ;  /* 0x0000000c0a0772a4 */ /* 0x000fe2000f8e023f */
[----:B------:R-:W-:Y:S01]  /*8b70*/  IMAD.U32 R8, RZ, RZ, UR40 ;  /* 0x00000028ff087e24 */ /* 0x000fe2000f8e00ff */
[----:B------:R-:W-:Y:S01]  /*8b80*/  UIMAD.WIDE.U32 UR8, UR4, UR12, URZ ;  /* 0x0000000c040872a5 */ /* 0x000fe2000f8e003f */
[----:B------:R-:W-:Y:S01]  /*8b90*/  IMAD.U32 R15, RZ, RZ, UR40 ;  /* 0x00000028ff0f7e24 */ /* 0x000fe2000f8e00ff */
[----:B------:R-:W-:Y:S01]  /*8ba0*/  UIMAD UR7, UR4, UR13, UR7 ;  /* 0x0000000d040772a4 */ /* 0x000fe2000f8e0207 */
[----:B------:R-:W-:Y:S01]  /*8bb0*/  IMAD R8, R8, 0x80, R3 ;  /* 0x0000008008087824 */ /* 0x000fe200078e0203 */
[----:B------:R-:W-:Y:S01]  /*8bc0*/  BSSY B1, `(.L_x_9460) ;  /* 0x000003e000017945 */ /* 0x000fe20003800000 */
[----:B------:R-:W-:Y:S01]  /*8bd0*/  ULDC.64 UR12, c[0x0][0xae8] ;  /* 0x0002ba00000c7ab9 */ /* 0x000fe20000000a00 */
[----:B------:R-:W-:Y:S01]  /*8be0*/  UIADD3 UR9, UR9, UR7, URZ ;  /* 0x0000000709097290 */ /* 0x000fe2000fffe03f */
[----:B------:R-:W-:Y:S01]  /*8bf0*/  @P0 IMAD.HI.U32 R4, R8, R11, RZ ;  /* 0x0000000b08040227 */ /* 0x000fe200078e00ff */
[----:B------:R-:W-:-:S02]  /*8c00*/  UIMAD UR4, UR11, UR12, URZ ;  /* 0x0000000c0b0472a4 */ /* 0x000fc4000f8e023f */
[----:B------:R-:W-:Y:S01]  /*8c10*/  UIMAD.WIDE.U32 UR8, UR41, UR12, UR8 ;  /* 0x0000000c290872a5 */ /* 0x000fe2000f8e0008 */
[----:B------:R-:W-:Y:S01]  /*8c20*/  IMAD.MOV.U32 R3, RZ, RZ, R8 ;  /* 0x000000ffff037224 */ /* 0x000fe200078e0008 */
[----:B------:R-:W-:Y:S01]  /*8c30*/  UIMAD UR4, UR41, UR13, UR4 ;  /* 0x0000000d290472a4 */ /* 0x000fe2000f8e0204 */
[----:B------:R-:W-:-:S03]  /*8c40*/  ULDC.64 UR10, c[0x0][0xaf0] ;  /* 0x0002bc00000a7ab9 */ /* 0x000fc60000000a00 */
[----:B------:R-:W-:Y:S02]  /*8c50*/  UIADD3 UR9, UR9, UR4, URZ ;  /* 0x0000000409097290 */ /* 0x000fe4000fffe03f */
[----:B------:R-:W-:Y:S01]  /*8c60*/  UIMAD UR4, UR39, UR10, URZ ;  /* 0x0000000a270472a4 */ /* 0x000fe2000f8e023f */
[----:B-1----:R-:W-:Y:S01]  /*8c70*/  @P0 SHF.R.U32.HI R3, RZ, R5, R4 ;  /* 0x00000005ff030219 */ /* 0x002fe20000011604 */
[----:B------:R-:W-:Y:S02]  /*8c80*/  UIMAD.WIDE.U32 UR8, UR38, UR10, UR8 ;  /* 0x0000000a260872a5 */ /* 0x000fe4000f8e0008 */
[----:B------:R-:W-:Y:S01]  /*8c90*/  UIMAD UR4, UR38, UR11, UR4 ;  /* 0x0000000b260472a4 */ /* 0x000fe2000f8e0204 */
[--C-:B------:R-:W-:Y:S01]  /*8ca0*/  SHF.R.S32.HI R4, RZ, 0x1f, R3.reuse ;  /* 0x0000001fff047819 */ /* 0x100fe20000011403 */
[----:B------:R-:W-:Y:S01]  /*8cb0*/  IMAD.MOV R9, RZ, RZ, -R3 ;  /* 0x000000ffff097224 */ /* 0x000fe200078e0a03 */
[----:B------:R-:W-:Y:S01]  /*8cc0*/  ULDC.64 UR10, c[0x0][0xae0] ;  /* 0x0002b800000a7ab9 */ /* 0x000fe20000000a00 */
[----:B------:R-:W-:-:S02]  /*8cd0*/  UIADD3 UR4, UR9, UR4, URZ ;  /* 0x0000000409047290 */ /* 0x000fc4000fffe03f */
[----:B------:R-:W-:Y:S02]  /*8ce0*/  IMAD.U32 R5, RZ, RZ, UR9 ;  /* 0x00000009ff057e24 */ /* 0x000fe4000f8e00ff */
[----:B------:R-:W-:Y:S01]  /*8cf0*/  IMAD R6, R4, UR10, RZ ;  /* 0x0000000a04067c24 */ /* 0x000fe2000f8e02ff */
[----:B------:R-:W-:Y:S01]  /*8d00*/  MOV R4, UR8 ;  /* 0x0000000800047c02 */ /* 0x000fe20008000f00 */
[----:B------:R-:W-:Y:S01]  /*8d10*/  IMAD R9, R13, R9, R8 ;  /* 0x000000090d097224 */ /* 0x000fe200078e0208 */
[----:B------:R-:W-:Y:S01]  /*8d20*/  ULDC.64 UR8, c[0x0][0xad8] ;  /* 0x0002b60000087ab9 */ /* 0x000fe20000000a00 */
[----:B------:R-:W-:Y:S02]  /*8d30*/  IMAD.U32 R5, RZ, RZ, UR4 ;  /* 0x00000004ff057e24 */ /* 0x000fe4000f8e00ff */
[C---:B------:R-:W-:Y:S02]  /*8d40*/  IMAD R11, R3.reuse, UR11, R6 ;  /* 0x0000000b030b7c24 */ /* 0x040fe4000f8e0206 */
[----:B------:R-:W-:Y:S01]  /*8d50*/  IMAD.WIDE.U32 R4, R3, UR10, R4 ;  /* 0x0000000a03047c25 */ /* 0x000fe2000f8e0004 */
[----:B------:R-:W-:-:S03]  /*8d60*/  SHF.R.S32.HI R3, RZ, 0x1f, R9 ;  /* 0x0000001fff037819 */ /* 0x000fc60000011409 */
[----:B------:R-:W-:Y:S02]  /*8d70*/  IMAD.IADD R5, R5, 0x1, R11 ;  /* 0x0000000105057824 */ /* 0x000fe400078e020b */
[----:B------:R-:W-:Y:S02]  /*8d80*/  IMAD R6, R3, UR8, RZ ;  /* 0x0000000803067c24 */ /* 0x000fe4000f8e02ff */
[----:B------:R-:W-:Y:S02]  /*8d90*/  IMAD R8, R15, 0x80, R22 ;  /* 0x000000800f087824 */ /* 0x000fe400078e0216 */
[----:B-----5:R-:W-:Y:S02]  /*8da0*/  IMAD R13, R0, R13, RZ ;  /* 0x0000000d000d7224 */ /* 0x020fe400078e02ff */
[C---:B------:R-:W-:Y:S02]  /*8db0*/  IMAD R3, R9.reuse, UR9, R6 ;  /* 0x0000000909037c24 */ /* 0x040fe4000f8e0206 */
[----:B------:R-:W-:Y:S01]  /*8dc0*/  IMAD.WIDE.U32 R4, R9, UR8, R4 ;  /* 0x0000000809047c25 */ /* 0x000fe2000f8e0004 */
[----:B------:R-:W-:Y:S01]  /*8dd0*/  ISETP.GE.AND P2, PT, R8, R13, PT ;  /* 0x0000000d0800720c */ /* 0x000fe20003f46270 */
[----:B------:R-:W-:-:S02]  /*8de0*/  ULDC.64 UR8, c[0x0][0xa80] ;  /* 0x0002a00000087ab9 */ /* 0x000fc40000000a00 */
[----:B------:R-:W-:Y:S01]  /*8df0*/  IMAD.IADD R3, R5, 0x1, R3 ;  /* 0x0000000105037824 */ /* 0x000fe200078e0203 */
[----:B------:R-:W-:Y:S01]  /*8e00*/  LEA R6, P3, R4, UR8, 0x1 ;  /* 0x0000000804067c11 */ /* 0x000fe2000f8608ff */
[----:B------:R-:W-:-:S03]  /*8e10*/  VIADD R0, R8, 0x20 ;  /* 0x0000002008007836 */ /* 0x000fc60000000000 */
[----:B------:R-:W-:Y:S01]  /*8e20*/  LEA.HI.X R3, R4, UR9, R3, 0x1, P3 ;  /* 0x0000000904037c11 */ /* 0x000fe200098f0c03 */
[----:B------:R0:W1:Y:S01]  /*8e30*/  SHFL.IDX PT, R9, R6, RZ, 0x181f ;  /* 0x00181fff06097589 */ /* 0x00006200000e0000 */
[-C--:B------:R-:W-:Y:S01]  /*8e40*/  ISETP.GE.AND P1, PT, R0, R13.reuse, PT ;  /* 0x0000000d0000720c */ /* 0x080fe20003f26270 */
[----:B------:R-:W-:Y:S02]  /*8e50*/  VIADD R0, R8, 0x40 ;  /* 0x0000004008007836 */ /* 0x000fe40000000000 */
[----:B------:R0:W2:Y:S03]  /*8e60*/  SHFL.IDX PT, R5, R3, RZ, 0x181f ;  /* 0x00181fff03057589 */ /* 0x0000a600000e0000 */
[----:B------:R-:W-:Y:S01]  /*8e70*/  ISETP.GE.AND P0, PT, R0, R13, PT ;  /* 0x0000000d0000720c */ /* 0x000fe20003f06270 */
[----:B------:R-:W-:-:S12]  /*8e80*/  @P2 BRA `(.L_x_9461) ;  /* 0x0000000000442947 */ /* 0x000fd80003800000 */
[----:B------:R-:W-:Y:S02]  /*8e90*/  ULDC UR4, c[0x0][0xac8] ;  /* 0x0002b20000047ab9 */ /* 0x000fe40000000800 */
[----:B------:R-:W-:Y:S02]  /*8ea0*/  ISETP.GE.AND P5, PT, R2, UR4, PT ;  /* 0x0000000402007c0c */ /* 0x000fe4000bfa6270 */
[----:B------:R-:W-:Y:S02]  /*8eb0*/  ISETP.GE.AND P4, PT, R17, UR4, PT ;  /* 0x0000000411007c0c */ /* 0x000fe4000bf86270 */
[----:B------:R-:W-:Y:S02]  /*8ec0*/  ISETP.GE.AND P3, PT, R16, UR4, PT ;  /* 0x0000000410007c0c */ /* 0x000fe4000bf66270 */
[----:B------:R-:W-:-:S07]  /*8ed0*/  ISETP.GE.AND P2, PT, R18, UR4, PT ;  /* 0x0000000412007c0c */ /* 0x000fce000bf46270 */
[----:B-1----:R-:W-:-:S04]  /*8ee0*/  @!P5 LEA R10, P6, R2, R9, 0x1 ;  /* 0x00000009020ad211 */ /* 0x002fc800078c08ff */
[----:B--2---:R-:W-:Y:S02]  /*8ef0*/  @!P5 LEA.HI.X R11, R2, R5, R208, 0x1, P6 ;  /* 0x00000005020bd211 */ /* 0x004fe400030f0cd0 */
[----:B------:R-:W-:-:S03]  /*8f00*/  @!P4 LEA R14, P6, R17, R9, 0x1 ;  /* 0x00000009110ec211 */ /* 0x000fc600078c08ff */
[----:B------:R3:W-:Y:S01]  /*8f10*/  @!P5 ST.E.128 desc[UR50][R10.64], RZ ;  /* 0x000000ff0a00d985 */ /* 0x0007e2000c101d32 */
[----:B------:R-:W-:Y:S02]  /*8f20*/  @!P4 LEA.HI.X R15, R17, R5, R207, 0x1, P6 ;  /* 0x00000005110fc211 */ /* 0x000fe400030f0ccf */
[----:B------:R-:W-:-:S03]  /*8f30*/  @!P3 LEA R20, P6, R16, R9, 0x1 ;  /* 0x000000091014b211 */ /* 0x000fc600078c08ff */
[----:B------:R3:W-:Y:S01]  /*8f40*/  @!P4 ST.E.128 desc[UR50][R14.64], RZ ;  /* 0x000000ff0e00c985 */ /* 0x0007e2000c101d32 */
[----:B------:R-:W-:Y:S02]  /*8f50*/  @!P3 LEA.HI.X R21, R16, R5, R206, 0x1, P6 ;  /* 0x000000051015b211 */ /* 0x000fe400030f0cce */
[----:B------:R-:W-:-:S03]  /*8f60*/  @!P2 LEA R4, P6, R18, R9, 0x1 ;  /* 0x000000091204a211 */ /* 0x000fc600078c08ff */
[----:B------:R3:W-:Y:S01]  /*8f70*/  @!P3 ST.E.128 desc[UR50][R20.64], RZ ;  /* 0x000000ff1400b985 */ /* 0x0007e2000c101d32 */
[----:B------:R-:W-:-:S05]  /*8f80*/  @!P2 LEA.HI.X R5, R18, R5, R205, 0x1, P6 ;  /* 0x000000051205a211 */ /* 0x000fca00030f0ccd */
[----:B------:R3:W-:Y:S04]  /*8f90*/  @!P2 ST.E.128 desc[UR50][R4.64], RZ ;  /* 0x000000ff0400a985 */ /* 0x0007e8000c101d32 */
.L_x_9461:
[----:B------:R-:W-:Y:S05]  /*8fa0*/  BSYNC B1 ;  /* 0x0000000000017941 */ /* 0x000fea0003800000 */
.L_x_9460:
[----:B--23--:R2:W3:Y:S01]  /*8fb0*/  SHFL.IDX PT, R5, R3, 0x1, 0x181f ;  /* 0x00381f0003057f89 */ /* 0x00c4e200000e0000 */
[----:B------:R-:W-:Y:S03]  /*8fc0*/  BSSY B1, `(.L_x_9462) ;  /* 0x0000014000017945 */ /* 0x000fe60003800000 */
[----:B-1----:R2:W1:Y:S01]  /*8fd0*/  SHFL.IDX PT, R9, R6, 0x1, 0x181f ;  /* 0x00381f0006097f89 */ /* 0x00246200000e0000 */
[----:B------:R-:W-:Y:S05]  /*8fe0*/  @P1 BRA `(.L_x_9463) ;  /* 0x0000000000441947 */ /* 0x000fea0003800000 */
[----:B------:R-:W-:Y:S02]  /*8ff0*/  ULDC UR4, c[0x0][0xac8] ;  /* 0x0002b20000047ab9 */ /* 0x000fe40000000800 */
[----:B------:R-:W-:Y:S02]  /*9000*/  ISETP.GE.AND P4, PT, R2, UR4, PT ;  /* 0x0000000402007c0c */ /* 0x000fe4000bf86270 */
[----:B------:R-:W-:Y:S02]  /*9010*/  ISETP.GE.AND P3, PT, R17, UR4, PT ;  /* 0x0000000411007c0c */ /* 0x000fe4000bf66270 */
[----:B------:R-:W-:Y:S02]  /*9020*/  ISETP.GE.AND P2, PT, R16, UR4, PT ;  /* 0x0000000410007c0c */ /* 0x000fe4000bf46270 */
[----:B------:R-:W-:-:S07]  /*9030*/  ISETP.GE.AND P1, PT, R18, UR4, PT ;  /* 0x0000000412007c0c */ /* 0x000fce000bf26270 */
[CC--:B-1----:R-:W-:Y:S02]  /*9040*/  @!P4 LEA R10, P6, R2.reuse, R9.reuse, 0x1 ;  /* 0x00000009020ac211 */ /* 0x0c2fe400078c08ff */
[C---:B------:R-:W-:Y:S02]  /*9050*/  @!P3 LEA R14, P5, R17.reuse, R9, 0x1 ;  /* 0x00000009110eb211 */ /* 0x040fe400078a08ff */
[----:B---3--:R-:W-:Y:S02]  /*9060*/  @!P4 LEA.HI.X R11, R2, R5, R208, 0x1, P6 ;  /* 0x00000005020bc211 */ /* 0x008fe400030f0cd0 */
[----:B------:R-:W-:Y:S02]  /*9070*/  @!P2 LEA R20, P6, R16, R9, 0x1 ;  /* 0x000000091014a211 */ /* 0x000fe400078c08ff */
[----:B------:R-:W-:Y:S01]  /*9080*/  @!P3 LEA.HI.X R15, R17, R5, R207, 0x1, P5 ;  /* 0x00000005110fb211 */ /* 0x000fe200028f0ccf */
[----:B------:R4:W-:Y:S01]  /*9090*/  @!P4 ST.E.128 desc[UR50][R10.64], RZ ;  /* 0x000000ff0a00c985 */ /* 0x0009e2000c101d32 */
[----:B------:R-:W-:-:S02]  /*90a0*/  @!P1 LEA R4, P5, R18, R9, 0x1 ;  /* 0x0000000912049211 */ /* 0x000fc400078a08ff */
[-C--:B------:R-:W-:Y:S01]  /*90b0*/  @!P2 LEA.HI.X R21, R16, R5.reuse, R206, 0x1, P6 ;  /* 0x000000051015a211 */ /* 0x080fe200030f0cce */
[----:B------:R4:W-:Y:S01]  /*90c0*/  @!P3 ST.E.128 desc[UR50][R14.64], RZ ;  /* 0x000000ff0e00b985 */ /* 0x0009e2000c101d32 */
[----:B------:R-:W-:-:S03]  /*90d0*/  @!P1 LEA.HI.X R5, R18, R5, R205, 0x1, P5 ;  /* 0x0000000512059211 */ /* 0x000fc600028f0ccd */
[----:B------:R4:W-:Y:S04]  /*90e0*/  @!P2 ST.E.128 desc[UR50][R20.64], RZ ;  /* 0x000000ff1400a985 */ /* 0x0009e8000c101d32 */
[----:B------:R4:W-:Y:S02]  /*90f0*/  @!P1 ST.E.128 desc[UR50][R4.64], RZ ;  /* 0x000000ff04009985 */ /* 0x0009e4000c101d32 */
.L_x_9463:
[----:B------:R-:W-:Y:S05]  /*9100*/  BSYNC B1 ;  /* 0x0000000000017941 */ /* 0x000fea0003800000 */
.L_x_9462:
[----:B---34-:R3:W4:Y:S01]  /*9110*/  SHFL.IDX PT, R5, R3, 0x2, 0x181f ;  /* 0x00581f0003057f89 */ /* 0x01872200000e0000 */
        /* <DEDUP_REMOVED lines=8> */
[-C--:B-1----:R-:W-:Y:S02]  /*91a0*/  @!P3 LEA R10, P6, R2, R9.reuse, 0x1 ;  /* 0x00000009020ab211 */ /* 0x082fe400078c08ff */
[CC--:B------:R-:W-:Y:S02]  /*91b0*/  @!P2 LEA R14, P5, R17.reuse, R9.reuse, 0x1 ;  /* 0x00000009110ea211 */ /* 0x0c0fe400078a08ff */
[----:B------:R-:W-:Y:S02]  /*91c0*/  @!P1 LEA R20, P4, R16, R9, 0x1 ;  /* 0x0000000910149211 */ /* 0x000fe400078808ff */
[----:B----4-:R-:W-:Y:S02]  /*91d0*/  @!P3 LEA.HI.X R11, R2, R5, R208, 0x1, P6 ;  /* 0x00000005020bb211 */ /* 0x010fe400030f0cd0 */
[----:B------:R-:W-:Y:S02]  /*91e0*/  @!P0 LEA R4, P6, R18, R9, 0x1 ;  /* 0x0000000912048211 */ /* 0x000fe400078c08ff */
[-C--:B------:R-:W-:Y:S01]  /*91f0*/  @!P2 LEA.HI.X R15, R17, R5.reuse, R207, 0x1, P5 ;  /* 0x00000005110fa211 */ /* 0x080fe200028f0ccf */
[----:B------:R1:W-:Y:S01]  /*9200*/  @!P3 ST.E.128 desc[UR50][R10.64], RZ ;  /* 0x000000ff0a00b985 */ /* 0x0003e2000c101d32 */
[----:B------:R-:W-:-:S02]  /*9210*/  @!P1 LEA.HI.X R21, R16, R5, R206, 0x1, P4 ;  /* 0x0000000510159211 */ /* 0x000fc400020f0cce */
[----:B------:R-:W-:Y:S01]  /*9220*/  @!P0 LEA.HI.X R5, R18, R5, R205, 0x1, P6 ;  /* 0x0000000512058211 */ /* 0x000fe200030f0ccd */
[----:B------:R1:W-:Y:S04]  /*9230*/  @!P2 ST.E.128 desc[UR50][R14.64], RZ ;  /* 0x000000ff0e00a985 */ /* 0x0003e8000c101d32 */
[----:B------:R1:W-:Y:S04]  /*9240*/  @!P1 ST.E.128 desc[UR50][R20.64], RZ ;  /* 0x000000ff14009985 */ /* 0x0003e8000c101d32 */
[----:B------:R1:W-:Y:S02]  /*9250*/  @!P0 ST.E.128 desc[UR50][R4.64], RZ ;  /* 0x000000ff04008985 */ /* 0x0003e4000c101d32 */
.L_x_9465:
[----:B------:R-:W-:Y:S05]  /*9260*/  BSYNC B1 ;  /* 0x0000000000017941 */ /* 0x000fea0003800000 */
.L_x_9464:
[----:B------:R-:W-:Y:S01]  /*9270*/  VIADD R0, R8, 0x60 ;  /* 0x0000006008007836 */ /* 0x000fe20000000000 */
[----:B0-23--:R-:W0:Y:S04]  /*9280*/  SHFL.IDX PT, R3, R3, 0x3, 0x181f ;  /* 0x00781f0003037f89 */ /* 0x00de2800000e0000 */
[----:B------:R-:W-:Y:S01]  /*9290*/  ISETP.GE.AND P0, PT, R0, R13, PT ;  /* 0x0000000d0000720c */ /* 0x000fe20003f06270 */
[----:B-1--4-:R1:W2:-:S12]  /*92a0*/  SHFL.IDX PT, R5, R6, 0x3, 0x181f ;  /* 0x00781f0006057f89 */ /* 0x01229800000e0000 */
[----:B-1----:R-:W-:Y:S05]  /*92b0*/  @P0 BRA `(.L_x_9456) ;  /* 0x0000000000440947 */ /* 0x002fea0003800000 */
[----:B------:R-:W-:Y:S02]  /*92c0*/  ULDC UR4, c[0x0][0xac8] ;  /* 0x0002b20000047ab9 */ /* 0x000fe40000000800 */
[----:B------:R-:W-:Y:S02]  /*92d0*/  ISETP.GE.AND P3, PT, R2, UR4, PT ;  /* 0x0000000402007c0c */ /* 0x000fe4000bf66270 */
[----:B------:R-:W-:Y:S02]  /*92e0*/  ISETP.GE.AND P2, PT, R17, UR4, PT ;  /* 0x0000000411007c0c */ /* 0x000fe4000bf46270 */
[----:B------:R-:W-:Y:S02]  /*92f0*/  ISETP.GE.AND P1, PT, R16, UR4, PT ;  /* 0x0000000410007c0c */ /* 0x000fe4000bf26270 */
[----:B------:R-:W-:-:S07]  /*9300*/  ISETP.GE.AND P0, PT, R18, UR4, PT ;  /* 0x0000000412007c0c */ /* 0x000fce000bf06270 */
[-C--:B--2---:R-:W-:Y:S02]  /*9310*/  @!P3 LEA R8, P6, R2, R5.reuse, 0x1 ;  /* 0x000000050208b211 */ /* 0x084fe400078c08ff */
[CC--:B------:R-:W-:Y:S02]  /*9320*/  @!P2 LEA R10, P5, R17.reuse, R5.reuse, 0x1 ;  /* 0x00000005110aa211 */ /* 0x0c0fe400078a08ff */
[----:B------:R-:W-:Y:S02]  /*9330*/  @!P1 LEA R12, P4, R16, R5, 0x1 ;  /* 0x00000005100c9211 */ /* 0x000fe400078808ff */
[----:B0-----:R-:W-:Y:S02]  /*9340*/  @!P3 LEA.HI.X R9, R2, R3, R208, 0x1, P6 ;  /* 0x000000030209b211 */ /* 0x001fe400030f0cd0 */
        /* <DEDUP_REMOVED lines=8> */
.L_x_9456:
[----:B------:R-:W-:Y:S05]  /*93d0*/  BSYNC B0 ;  /* 0x0000000000007941 */ /* 0x000fea0003800000 */
.L_x_9447:
[----:B------:R-:W-:Y:S02]  /*93e0*/  ULDC UR4, c[0x0][0xc3c] ;  /* 0x00030f0000047ab9 */ /* 0x000fe40000000800 */
[----:B------:R-:W-:-:S13]  /*93f0*/  ISETP.GE.AND P0, PT, R7, UR4, PT ;  /* 0x0000000407007c0c */ /* 0x000fda000bf06270 */
[----:B------:R-:W-:Y:S05]  /*9400*/  @!P0 BRA `(.L_x_9466) ;  /* 0xffffff7800608947 */ /* 0x000fea000383ffff */
[----:B------:R-:W-:Y:S05]  /*9410*/  EXIT ;  /* 0x000000000000794d */ /* 0x000fea0003800000 */
.L_x_9419:
        /* <DEDUP_REMOVED lines=16> */
.L_x_9467:
        /* <DEDUP_REMOVED lines=40> */
.L_x_9473:
[----:B------:R-:W0:Y:S01]  /*97a0*/  LDC R2, c[0x0][0xc3c] ;  /* 0x00030f00ff027b82 */ /* 0x000e220000000800 */
[----:B------:R-:W-:-:S06]  /*97b0*/  UIADD3 UR4, UR4, 0x1f, URZ ;  /* 0x0000001f04047890 */ /* 0x000fcc000fffe03f */
        /* <DEDUP_REMOVED lines=10> */
.L_x_9472:
[----:B------:R-:W-:Y:S05]  /*9860*/  BSYNC B0 ;  /* 0x0000000000007941 */ /* 0x000fea0003800000 */
.L_x_9471:
        /* <DEDUP_REMOVED lines=21> */
.L_x_9469:
        /* <DEDUP_REMOVED lines=15> */
.L_x_9474:
        /* <DEDUP_REMOVED lines=23> */
[----:B------:R-:W-:-:S04]  /*9c20*/  @!P1 LOP3.LUT R2, RZ, R10, RZ, 0x33, !PT ;  /* 0x0000000aff029212 */ /* 0x000fc800078e33ff */
[----:B------:R-:W-:Y:S01]  /*9c30*/  IADD3 R17, -R2, RZ, RZ ;  /* 0x000000ff02117210 */ /* 0x000fe20007ffe1ff */
[----:B------:R-:W-:-:S04]  /*9c40*/  IMAD.MOV.U32 R18, RZ, RZ, R2 ;  /* 0x000000ffff127224 */ /* 0x000fc800078e0002 */
[----:B------:R-:W-:Y:S01]  /*9c50*/  IMAD R17, R10, R17, R11 ;  /* 0x000000110a117224 */ /* 0x000fe200078e020b */
[----:B------:R-:W-:Y:S06]  /*9c60*/  BRA `(.L_x_9475) ;  /* 0x0000000000147947 */ /* 0x000fec0003800000 */
.L_x_9470:
[----:B------:R-:W-:Y:S01]  /*9c70*/  ULDC UR4, c[0x0][0xc3c] ;  /* 0x00030f0000047ab9 */ /* 0x000fe20000000800 */
[----:B------:R-:W-:Y:S02]  /*9c80*/  IMAD.MOV.U32 R17, RZ, RZ, RZ ;  /* 0x000000ffff117224 */ /* 0x000fe400078e00ff */
[----:B------:R-:W-:Y:S02]  /*9c90*/  IMAD.U32 R16, RZ, RZ, UR6 ;  /* 0x00000006ff107e24 */ /* 0x000fe4000f8e00ff */
[----:B------:R-:W-:Y:S02]  /*9ca0*/  IMAD.MOV.U32 R18, RZ, RZ, RZ ;  /* 0x000000ffff127224 */ /* 0x000fe400078e00ff */
[----:B------:R-:W-:-:S07]  /*9cb0*/  IMAD.U32 R19, RZ, RZ, UR4 ;  /* 0x00000004ff137e24 */ /* 0x000fce000f8e00ff */
.L_x_9475:
[----:B------:R-:W-:-:S13]  /*9cc0*/  ISETP.NE.AND P0, PT, R5, RZ, PT ;  /* 0x000000ff0500720c */ /* 0x000fda0003f05270 */
[----:B------:R-:W0:Y:S01]  /*9cd0*/  @!P0 S2R R3, SR_CgaCtaId ;  /* 0x0000000000038919 */ /* 0x000e220000008800 */
[----:B------:R-:W-:-:S04]  /*9ce0*/  @!P0 MOV R0, 0x400 ;  /* 0x0000040000008802 */ /* 0x000fc80000000f00 */
[----:B0-----:R-:W-:-:S05]  /*9cf0*/  @!P0 LEA R0, R3, R0, 0x18 ;  /* 0x0000000003008211 */ /* 0x001fca00078ec0ff */
[----:B------:R0:W-:Y:S01]  /*9d00*/  @!P0 STS.128 [R0+0x228d0], R16 ;  /* 0x0228d01000008388 */ /* 0x0001e20000000c00 */
[----:B------:R-:W-:Y:S06]  /*9d10*/  BAR.ARV 0x5, 0x180 ;  /* 0x0146000000007b1d */ /* 0x000fec0000002000 */
.L_x_9468:
        /* <DEDUP_REMOVED lines=28> */
[C---:B------:R-:W-:Y:S02]  /*9ee0*/  LOP3.LUT R2, R3.reuse, 0x80, RZ, 0xfc, !PT ;  /* 0x0000008003027812 */ /* 0x040fe400078efcff */
[----:B---3--:R-:W-:-:S07]  /*9ef0*/  LOP3.LUT R0, R3, 0xc0, RZ, 0xfc, !PT ;  /* 0x000000c003007812 */ /* 0x008fce00078efcff */
.L_x_9537:
[----:B0-----:R-:W0:Y:S02]  /*9f00*/  LDC.64 R2, c[0x0][0xc88] ;  /* 0x00032200ff027b82 */ /* 0x001e240000000a00 */
[----:B0-----:R-:W-:-:S05]  /*9f10*/  IMAD.WIDE R2, R19, 0x4, R2 ;  /* 0x0000000413027825 */ /* 0x001fca00078e0202 */
[----:B--2---:R-:W2:Y:S01]  /*9f20*/  LDG.E R25, desc[UR50][R2.64] ;  /* 0x0000003202197981 */ /* 0x004ea2000c1e1900 */
[----:B------:R-:W-:Y:S05]  /*9f30*/  YIELD ;  /* 0x0000000000007946 */ /* 0x000fea0003800000 */
[----:B------:R-:W-:Y:S01]  /*9f40*/  ULDC.64 UR4, c[0x0][0xa28] ;  /* 0x00028a0000047ab9 */ /* 0x000fe20000000a00 */
[----:B------:R-:W-:Y:S01]  /*9f50*/  IMAD.MOV.U32 R30, RZ, RZ, RZ ;  /* 0x000000ffff1e7224 */ /* 0x000fe200078e00ff */
[----:B------:R-:W-:Y:S01]  /*9f60*/  ISETP.NE.U32.AND P0, PT, RZ, UR4, PT ;  /* 0x00000004ff007c0c */ /* 0x000fe2000bf05070 */
[----:B------:R-:W-:-:S03]  /*9f70*/  ULDC.64 UR6, c[0x0][0xa18] ;  /* 0x0002860000067ab9 */ /* 0x000fc60000000a00 */
        /* <DEDUP_REMOVED lines=19> */
[----:B------:R-:W2:Y:S05]  /*a0b0*/  @P2 LDG.E R0, desc[UR50][R2.64] ;  /* 0x0000003202002981 */ /* 0x000eaa000c1e1900 */
        /* <DEDUP_REMOVED lines=12> */
[----:B---3--:R-:W-:Y:S05]  /*a180*/  @P0 BRA `(.L_x_9477) ;  /* 0x0000000000200947 */ /* 0x008fea0003800000 */
[----:B------:R-:W-:Y:S02]  /*a190*/  ULDC UR4, c[0x0][0x288] ;  /* 0x0000a20000047ab9 */ /* 0x000fe40000000800 */
[----:B0-----:R-:W-:-:S05]  /*a1a0*/  IMAD.U32 R0, RZ, RZ, UR4 ;  /* 0x00000004ff007e24 */ /* 0x001fca000f8e00ff */
[----:B------:R1:W-:Y:S01]  /*a1b0*/  STL [R1+0x8], R0 ;  /* 0x0000080001007387 */ /* 0x0003e20000100800 */
[----:B------:R-:W-:Y:S05]  /*a1c0*/  @!P2 BRA `(.L_x_9477) ;  /* 0x000000000010a947 */ /* 0x000fea0003800000 */
[----:B------:R-:W2:Y:S04]  /*a1d0*/  LDG.E R5, desc[UR50][R2.64] ;  /* 0x0000003202057981 */ /* 0x000ea8000c1e1900 */
[----:B-1----:R-:W2:Y:S02]  /*a1e0*/  LDG.E R0, desc[UR50][R2.64+0x4] ;  /* 0x0000043202007981 */ /* 0x002ea4000c1e1900 */
[----:B--2---:R-:W-:-:S05]  /*a1f0*/  IADD3 R0, -R5, R0, RZ ;  /* 0x0000000005007210 */ /* 0x004fca0007ffe1ff */
[----:B------:R2:W-:Y:S02]  /*a200*/  STL [R1+0x8], R0 ;  /* 0x0000080001007387 */ /* 0x0005e40000100800 */
.L_x_9477:
        /* <DEDUP_REMOVED lines=9> */
.L_x_9478:
[----:B------:R-:W-:Y:S02]  /*a2a0*/  ULDC.64 UR4, c[0x0][0xa08] ;  /* 0x0002820000047ab9 */ /* 0x000fe40000000a00 */
[----:B------:R-:W-:-:S04]  /*a2b0*/  ISETP.NE.U32.AND P0, PT, RZ, UR4, PT ;  /* 0x00000004ff007c0c */ /* 0x000fc8000bf05070 */
[----:B------:R-:W-:-:S13]  /*a2c0*/  ISETP.NE.AND.EX P0, PT, RZ, UR5, PT, P0 ;  /* 0x00000005ff007c0c */ /* 0x000fda000bf05300 */
[----:B------:R-:W-:Y:S05]  /*a2d0*/  @!P0 BRA `(.L_x_9479) ;  /* 0x0000000000148947 */ /* 0x000fea0003800000 */
[----:B------:R-:W3:Y:S02]  /*a2e0*/  LDC.64 R2, c[0x0][0xa08] ;  /* 0x00028200ff027b82 */ /* 0x000ee40000000a00 */
[----:B---3--:R-:W-:-:S05]  /*a2f0*/  IMAD.WIDE R2, R28, 0x4, R2 ;  /* 0x000000041c027825 */ /* 0x008fca00078e0202 */
[----:B------:R-:W3:Y:S04]  /*a300*/  LDG.E R7, desc[UR50][R2.64] ;  /* 0x0000003202077981 */ /* 0x000ee8000c1e1900 */
[----:B012---:R-:W3:Y:S02]  /*a310*/  LDG.E R0, desc[UR50][R2.64+0x4] ;  /* 0x0000043202007981 */ /* 0x007ee4000c1e1900 */
[----:B---3--:R-:W-:-:S07]  /*a320*/  IMAD.IADD R7, R0, 0x1, -R7 ;  /* 0x0000000100077824 */ /* 0x008fce00078e0a07 */
.L_x_9479:
        /* <DEDUP_REMOVED lines=26> */
.L_x_9481:
        /* <DEDUP_REMOVED lines=20> */
.L_x_9484:
[----:B------:R-:W-:Y:S05]  /*a610*/  BSYNC B6 ;  /* 0x0000000000067941 */ /* 0x000fea0003800000 */
.L_x_9483:
        /* <DEDUP_REMOVED lines=20> */
.L_x_9487:
        /* <DEDUP_REMOVED lines=15> */
.L_x_9486:
[----:B------:R-:W-:Y:S05]  /*a850*/  BSYNC B6 ;  /* 0x0000000000067941 */ /* 0x000fea0003800000 */
.L_x_9485:
[----:B------:R-:W-:Y:S01]  /*a860*/  ULDC.64 UR4, c[0x0][0x9f8] ;  /* 0x00027e0000047ab9 */ /* 0x000fe20000000a00 */
[----:B------:R-:W1:Y:S01]  /*a870*/  S2R R20, SR_TID.X ;  /* 0x0000000000147919 */ /* 0x000e620000002100 */
[----:B------:R-:W-:Y:S01]  /*a880*/  ISETP.NE.U32.AND P0, PT, RZ, UR4, PT ;  /* 0x00000004ff007c0c */ /* 0x000fe2000bf05070 */
[----:B------:R-:W2:Y:S03]  /*a890*/  LDC R9, c[0x0][0x430] ;  /* 0x00010c00ff097b82 */ /* 0x000ea60000000800 */
[----:B------:R-:W-:-:S13]  /*a8a0*/  ISETP.NE.AND.EX P0, PT, RZ, UR5, PT, P0 ;  /* 0x00000005ff007c0c */ /* 0x000fda000bf05300 */
[----:B------:R-:W-:Y:S01]  /*a8b0*/  @P0 IADD3 R2, P1, R27, UR4, RZ ;  /* 0x000000041b020c10 */ /* 0x000fe2000ff3e0ff */
[----:B------:R-:W3:Y:S01]  /*a8c0*/  S2R R21, SR_TID.X ;  /* 0x0000000000157919 */ /* 0x000ee20000002100 */
[----:B------:R-:W-:Y:S01]  /*a8d0*/  VIADD R8, R33, 0xffffffff ;  /* 0xffffffff21087836 */ /* 0x000fe20000000000 */
[----:B------:R-:W-:Y:S01]  /*a8e0*/  ULDC UR4, c[0x0][0x320] ;  /* 0x0000c80000047ab9 */ /* 0x000fe20000000800 */
[----:B------:R-:W-:-:S05]  /*a8f0*/  @P0 IADD3.X R3, R31, UR5, RZ, P1, !PT ;  /* 0x000000051f030c10 */ /* 0x000fca0008ffe4ff */
[----:B------:R4:W4:Y:S01]  /*a900*/  @P0 LDG.E R28, desc[UR50][R2.64] ;  /* 0x00000032021c0981 */ /* 0x000922000c1e1900 */
[----:B--2---:R-:W-:Y:S02]  /*a910*/  ISETP.NE.AND P2, PT, R9, 0x1, PT ;  /* 0x000000010900780c */ /* 0x004fe40003f45270 */
[----:B------:R-:W-:Y:S02]  /*a920*/  LOP3.LUT R23, R23, 0xffffff7f, RZ, 0xc0, !PT ;  /* 0xffffff7f17177812 */ /* 0x000fe400078ec0ff */
[----:B-1----:R-:W-:Y:S02]  /*a930*/  LOP3.LUT R20, R20, 0x7f, RZ, 0xc0, !PT ;  /* 0x0000007f14147812 */ /* 0x002fe400078ec0ff */
[----:B------:R-:W-:Y:S02]  /*a940*/  MOV R34, RZ ;  /* 0x000000ff00227202 */ /* 0x000fe40000000f00 */
[----:B------:R-:W-:-:S05]  /*a950*/  SHF.R.U32.HI R32, RZ, 0x3, R20 ;  /* 0x00000003ff207819 */ /* 0x000fca0000011614 */
[----:B------:R-:W1:Y:S01]  /*a960*/  @P2 LDC R4, c[0x0][0x434] ;  /* 0x00010d00ff042b82 */ /* 0x000e620000000800 */
[----:B------:R-:W-:-:S07]  /*a970*/  @P2 LOP3.LUT R23, R23, 0x80, RZ, 0xfc, !PT ;  /* 0x0000008017172812 */ /* 0x000fce00078efcff */
[----:B------:R-:W2:Y:S01]  /*a980*/  @P2 LDC R5, c[0x0][0x438] ;  /* 0x00010e00ff052b82 */ /* 0x000ea20000000800 */
[----:B---3--:R-:W-:-:S05]  /*a990*/  IMAD.SHL.U32 R20, R21, 0x10, RZ ;  /* 0x0000001015147824 */ /* 0x008fca00078e00ff */
[----:B------:R-:W-:Y:S02]  /*a9a0*/  LOP3.LUT R20, R32, 0x70, R20, 0xf8, !PT ;  /* 0x0000007020147812 */ /* 0x000fe400078ef814 */
[----:B------:R-:W3:Y:S03]  /*a9b0*/  S2R R32, SR_TID.X ;  /* 0x0000000000207919 */ /* 0x000ee60000002100 */
[----:B------:R-:W-:-:S05]  /*a9c0*/  IMAD R35, R8, 0x60, R20 ;  /* 0x0000006008237824 */ /* 0x000fca00078e0214 */
[C---:B------:R-:W-:Y:S01]  /*a9d0*/  ISETP.GE.AND P0, PT, R35.reuse, R36, PT ;  /* 0x000000242300720c */ /* 0x040fe20003f06270 */
[----:B------:R-:W-:-:S03]  /*a9e0*/  IMAD.IADD R35, R35, 0x1, R30 ;  /* 0x0000000123237824 */ /* 0x000fc600078e021e */
[----:B------:R-:W-:Y:S01]  /*a9f0*/  ISETP.GT.U32.OR P0, PT, R20, 0x5f, P0 ;  /* 0x0000005f1400780c */ /* 0x000fe20000704470 */
[----:B-1----:R-:W-:-:S04]  /*aa00*/  @P2 IMAD.HI.U32 R4, R35, R4, RZ ;  /* 0x0000000423042227 */ /* 0x002fc800078e00ff */
[----:B------:R-:W-:Y:S01]  /*aa10*/  IMAD.MOV.U32 R0, RZ, RZ, R35 ;  /* 0x000000ffff007224 */ /* 0x000fe200078e0023 */
[----:B--2---:R-:W-:-:S07]  /*aa20*/  @P2 SHF.R.U32.HI R0, RZ, R5, R4 ;  /* 0x00000005ff002219 */ /* 0x004fce0000011604 */
[----:B------:R-:W1:Y:S01]  /*aa30*/  @!P0 LDC.64 R4, c[0x0][0x428] ;  /* 0x00010a00ff048b82 */ /* 0x000e620000000a00 */
[--C-:B----4-:R-:W-:Y:S01]  /*aa40*/  @!P0 SHF.R.S32.HI R3, RZ, 0x1f, R0.reuse ;  /* 0x0000001fff038819 */ /* 0x110fe20000011400 */
[----:B------:R-:W-:-:S06]  /*aa50*/  @!P0 IMAD.MOV.U32 R2, RZ, RZ, R0 ;  /* 0x000000ffff028224 */ /* 0x000fcc00078e0000 */
[----:B------:R-:W2:Y:S01]  /*aa60*/  @!P0 LDC.64 R6, c[0x0][0x418] ;  /* 0x00010600ff068b82 */ /* 0x000ea20000000a00 */
[----:B---3--:R-:W-:-:S05]  /*aa70*/  IMAD.SHL.U32 R32, R32, 0x8, RZ ;  /* 0x0000000820207824 */ /* 0x008fca00078e00ff */
[----:B------:R-:W-:-:S04]  /*aa80*/  LOP3.LUT R32, R32, 0x38, RZ, 0xc0, !PT ;  /* 0x0000003820207812 */ /* 0x000fc800078ec0ff */
[----:B------:R-:W-:-:S04]  /*aa90*/  LOP3.LUT R11, R32, 0x40, RZ, 0xfc, !PT ;  /* 0x00000040200b7812 */ /* 0x000fc800078efcff */
[----:B------:R-:W-:Y:S02]  /*aaa0*/  ISETP.GE.AND P3, PT, R11, UR4, PT ;  /* 0x000000040b007c0c */ /* 0x000fe4000bf66270 */
[C---:B------:R-:W-:Y:S02]  /*aab0*/  LOP3.LUT R10, R32.reuse, 0x80, RZ, 0xfc, !PT ;  /* 0x00000080200a7812 */ /* 0x040fe400078efcff */
[----:B------:R-:W-:Y:S01]  /*aac0*/  LOP3.LUT R23, R23, 0xfffffff7, RZ, 0xc0, !PT ;  /* 0xfffffff717177812 */ /* 0x000fe200078ec0ff */
[----:B------:R-:W-:Y:S01]  /*aad0*/  IMAD.MOV R0, RZ, RZ, -R0 ;  /* 0x000000ffff007224 */ /* 0x000fe200078e0a00 */
[----:B------:R-:W-:-:S07]  /*aae0*/  ISETP.GE.AND P2, PT, R32, UR4, PT ;  /* 0x0000000420007c0c */ /* 0x000fce000bf46270 */
[----:B------:R-:W-:Y:S01]  /*aaf0*/  @P3 LOP3.LUT R23, R23, 0x8, RZ, 0xfc, !PT ;  /* 0x0000000817173812 */ /* 0x000fe200078efcff */
[----:B------:R-:W-:-:S03]  /*ab00*/  IMAD R35, R9, R0, R35 ;  /* 0x0000000009237224 */ /* 0x000fc600078e0223 */
[----:B------:R-:W-:Y:S02]  /*ab10*/  LOP3.LUT R23, R23, 0xffffffef, RZ, 0xc0, !PT ;  /* 0xffffffef17177812 */ /* 0x000fe400078ec0ff */
[----:B------:R-:W-:Y:S02]  /*ab20*/  LOP3.LUT R9, R32, 0xc0, RZ, 0xfc, !PT ;  /* 0x000000c020097812 */ /* 0x000fe400078efcff */
[----:B------:R-:W-:Y:S01]  /*ab30*/  LOP3.LUT R23, R23, 0xfffffffb, RZ, 0xc0, !PT ;  /* 0xfffffffb17177812 */ /* 0x000fe200078ec0ff */
[----:B------:R-:W-:Y:S01]  /*ab40*/  UMOV UR5, 0xffffffff ;  /* 0xffffffff00057882 */ /* 0x000fe20000000000 */
[----:B------:R-:W-:Y:S01]  /*ab50*/  SHF.R.S32.HI R31, RZ, 0x1f, R28 ;  /* 0x0000001fff1f7819 */ /* 0x000fe2000001141c */
[----:B-1----:R-:W-:-:S04]  /*ab60*/  @!P0 IMAD.WIDE.U32 R2, R28, R4, R2 ;  /* 0x000000041c028225 */ /* 0x002fc800078e0002 */
[----:B------:R-:W-:Y:S01]  /*ab70*/  @!P0 IMAD R4, R31, R4, RZ ;  /* 0x000000041f048224 */ /* 0x000fe200078e02ff */
[----:B--2---:R-:W-:-:S03]  /*ab80*/  @!P0 LEA R6, P1, R2, R6, 0x2 ;  /* 0x0000000602068211 */ /* 0x004fc600078210ff */
[----:B------:R-:W-:-:S04]  /*ab90*/  @!P0 IMAD R5, R28, R5, R4 ;  /* 0x000000051c058224 */ /* 0x000fc800078e0204 */
[----:B------:R-:W-:-:S05]  /*aba0*/  @!P0 IMAD.IADD R5, R3, 0x1, R5 ;  /* 0x0000000103058824 */ /* 0x000fca00078e0205 */
[----:B------:R-:W-:Y:S02]  /*abb0*/  @!P0 LEA.HI.X R7, R2, R7, R5, 0x2, P1 ;  /* 0x0000000702078211 */ /* 0x000fe400008f1405 */
[----:B------:R-:W-:-:S03]  /*abc0*/  ISETP.GE.AND P1, PT, R10, UR4, PT ;  /* 0x000000040a007c0c */ /* 0x000fc6000bf26270 */
[----:B------:R1:W5:Y:S01]  /*abd0*/  @!P0 LDG.E R34, desc[UR50][R6.64] ;  /* 0x0000003206228981 */ /* 0x000362000c1e1900 */
[----:B------:R-:W-:-:S09]  /*abe0*/  ISETP.GE.AND P0, PT, R9, UR4, PT ;  /* 0x0000000409007c0c */ /* 0x000fd2000bf06270 */
[----:B------:R-:W-:-:S04]  /*abf0*/  @P1 LOP3.LUT R23, R23, 0x4, RZ, 0xfc, !PT ;  /* 0x0000000417171812 */ /* 0x000fc800078efcff */
[----:B------:R-:W-:-:S04]  /*ac00*/  @P2 LOP3.LUT R23, R23, 0x10, RZ, 0xfc, !PT ;  /* 0x0000001017172812 */ /* 0x000fc800078efcff */
[----:B------:R-:W-:-:S04]  /*ac10*/  LOP3.LUT R23, R23, 0xfffffffd, RZ, 0xc0, !PT ;  /* 0xfffffffd17177812 */ /* 0x000fc800078ec0ff */
[----:B------:R-:W-:Y:S01]  /*ac20*/  @P0 LOP3.LUT R23, R23, 0x2, RZ, 0xfc, !PT ;  /* 0x0000000217170812 */ /* 0x000fe200078efcff */
[----:B-1----:R-:W-:Y:S06]  /*ac30*/  BRA.DIV UR5, `(.L_x_9488) ;  /* 0x0000003e05047947 */ /* 0x002fec000b800000 */
.L_x_9554:
[----:B------:R-:W-:Y:S01]  /*ac40*/  IMAD.U32 R0, RZ, RZ, UR36 ;  /* 0x00000024ff007e24 */ /* 0x000fe2000f8e00ff */
[----:B------:R-:W-:Y:S02]  /*ac50*/  ISETP.GT.U32.AND P1, PT, R20, 0x5f, PT ;  /* 0x0000005f1400780c */ /* 0x000fe40003f24070 */
[----:B------:R-:W-:Y:S02]  /*ac60*/  LOP3.LUT R23, R23, 0xffffffbf, RZ, 0xc0, !PT ;  /* 0xffffffbf17177812 */ /* 0x000fe400078ec0ff */
[----:B------:R-:W-:Y:S02]  /*ac70*/  ISETP.NE.AND P0, PT, R0, 0x3, PT ;  /* 0x000000030000780c */ /* 0x000fe40003f05270 */
[----:B------:R-:W-:Y:S02]  /*ac80*/  SHF.R.S32.HI R27, RZ, 0x1f, R18 ;  /* 0x0000001fff1b7819 */ /* 0x000fe40000011412 */
[----:B------:R-:W-:-:S09]  /*ac90*/  SEL R6, RZ, 0x1, P2 ;  /* 0x00000001ff067807 */ /* 0x000fd20001000000 */
[----:B------:R-:W-:-:S04]  /*aca0*/  @P0 LOP3.LUT R23, R23, 0x40, RZ, 0xfc, !PT ;  /* 0x0000004017170812 */ /* 0x000fc800078efcff */
[----:B------:R-:W-:-:S04]  /*acb0*/  LOP3.LUT R23, R23, 0xffffffdf, RZ, 0xc0, !PT ;  /* 0xffffffdf17177812 */ /* 0x000fc800078ec0ff */
[----:B------:R-:W-:Y:S01]  /*acc0*/  @P1 LOP3.LUT R23, R23, 0x20, RZ, 0xfc, !PT ;  /* 0x0000002017171812 */ /* 0x000fe200078efcff */
[----:B------:R-:W-:Y:S06]  /*acd0*/  @!P0 BRA `(.L_x_9489) ;  /* 0x0000000000048947 */ /* 0x000fec0003800000 */
[----:B------:R-:W-:Y:S01]  /*ace0*/  BPT.TRAP 0x1 ;  /* 0x000000040000795c */ /* 0x000fe20000300000 */
.L_x_9489:
[----:B0-----:R-:W-:Y:S01]  /*acf0*/  IMAD R33, R24, 0x8, R22 ;  /* 0x0000000818217824 */ /* 0x001fe200078e0216 */
[----:B------:R-:W-:Y:S01]  /*ad00*/  SHF.L.U32 R0, R26, 0x1f, RZ ;  /* 0x0000001f1a007819 */ /* 0x000fe200000006ff */
[----:B------:R-:W-:Y:S03]  /*ad10*/  BSSY B0, `(.L_x_9490) ;  /* 0x0000003000007945 */ /* 0x000fe60003800000 */
[----:B------:R-:W0:Y:S02]  /*ad20*/  SYNCS.PHASECHK.TRANS64.TRYWAIT P0, [R33+URZ+0x22840], R0 ;  /* 0x02284000210075a7 */ /* 0x000e24000800017f */
[----:B0-----:R-:W-:Y:S05]  /*ad30*/  @!P0 BRA `(.L_x_9491) ;  /* 0x0000003800f48947 */ /* 0x001fea0003800000 */
.L_x_9555:
[----:B------:R-:W-:Y:S05]  /*ad40*/  BSYNC B0 ;  /* 0x0000000000007941 */ /* 0x000fea0003800000 */
.L_x_9490:
[----:B0-----:R-:W-:Y:S01]  /*ad50*/  SHF.R.S32.HI R0, RZ, 0x1f, R35 ;  /* 0x0000001fff007819 */ /* 0x001fe20000011423 */
[----:B------:R-:W-:Y:S01]  /*ad60*/  ULDC.64 UR4, c[0x0][0x300] ;  /* 0x0000c00000047ab9 */ /* 0x000fe20000000a00 */
[----:B-----5:R-:W-:Y:S01]  /*ad70*/  SHF.R.S32.HI R4, RZ, 0x1f, R34 ;  /* 0x0000001fff047819 */ /* 0x020fe20000011422 */
[----:B------:R-:W-:Y:S01]  /*ad80*/  IMAD.WIDE.U32 R2, R35, UR4, RZ ;  /* 0x0000000423027c25 */ /* 0x000fe2000f8e00ff */
[----:B------:R-:W-:Y:S01]  /*ad90*/  LOP3.LUT R23, R23, 0xfffffffe, RZ, 0xc0, !PT ;  /* 0xfffffffe17177812 */ /* 0x000fe200078ec0ff */
[----:B------:R0:W-:Y:S02]  /*ada0*/  STL [R1+0x1c], R0 ;  /* 0x00001c0001007387 */ /* 0x0001e40000100800 */
[----:B------:R-:W-:Y:S02]  /*adb0*/  IMAD R32, R8, -0x60, R36 ;  /* 0xffffffa008207824 */ /* 0x000fe400078e0224 */
        /* <DEDUP_REMOVED lines=23> */
[----:B------:R-:W-:-:S05]  /*af30*/  IMAD.IADD R32, R32, 0x1, -R7 ;  /* 0x0000000120207824 */ /* 0x000fca00078e0a07 */
        /* <DEDUP_REMOVED lines=59> */
.L_x_9569:
[----:B------:R-:W-:-:S13]  /*b2f0*/  ISETP.GE.AND P0, PT, R32, 0x51, PT ;  /* 0x000000512000780c */ /* 0x000fda0003f06270 */
[----:B01----:R-:W-:Y:S01]  /*b300*/  @P0 LEA R2, P1, R9, R0, 0x1 ;  /* 0x0000000009020211 */ /* 0x003fe200078208ff */
[----:B------:R-:W-:-:S03]  /*b310*/  @P0 IMAD R5, R5, 0x2, R22 ;  /* 0x0000000205050824 */ /* 0x000fc600078e0216 */
[----:B------:R-:W-:-:S05]  /*b320*/  @P0 IADD3.X R3, RZ, R4, RZ, P1, !PT ;  /* 0x00000004ff030210 */ /* 0x000fca0000ffe4ff */
[----:B------:R-:W-:Y:S01]  /*b330*/  @!PT LDS RZ, [RZ] ;  /* 0x00000000fffff984 */ /* 0x000fe20000000800 */
[----:B------:R-:W-:Y:S01]  /*b340*/  @!PT LDS RZ, [RZ] ;  /* 0x00000000fffff984 */ /* 0x000fe20000000800 */
[----:B------:R-:W-:Y:S01]  /*b350*/  @!PT LDS RZ, [RZ] ;  /* 0x00000000fffff984 */ /* 0x000fe20000000800 */
[----:B------:R0:W-:Y:S01]  /*b360*/  @P0 LDGSTS.E.BYPASS.LTC128B.128 [R5+0x1ec00], desc[UR50][R2.64], !P2 ;  /* 0x1ec0000002050fae */ /* 0x0001e2000d101d72 */
[----:B------:R-:W-:Y:S01]  /*b370*/  PLOP3.LUT P0, PT, PT, PT, PT, 0x80, 0x0 ;  /* 0x000000000000781c */ /* 0x000fe20003f0f070 */
[----:B------:R-:W-:-:S12]  /*b380*/  NOP ;  /* 0x0000000000007918 */ /* 0x000fd80000000000 */
.L_x_9493:
        /* <DEDUP_REMOVED lines=11> */
.L_x_9494:
[----:B------:R1:W5:Y:S01]  /*b440*/  LDL.LU R4, [R1+0x4] ;  /* 0x0000040001047983 */ /* 0x0003620000300800 */
[C---:B------:R-:W-:Y:S01]  /*b450*/  LOP3.LUT P3, RZ, R23.reuse, 0x8, RZ, 0xc0, !PT ;  /* 0x0000000817ff7812 */ /* 0x040fe2000786c0ff */
[----:B------:R1:W-:Y:S02]  /*b460*/  SYNCS.ARRIVE.TRANS64.A1T0 RZ, [R33+URZ+0x22830], RZ ;  /* 0x022830ff21ff79a7 */ /* 0x0003e4000810003f */
[----:B0-----:R1:W5:Y:S01]  /*b470*/  LDL.LU R3, [R1] ;  /* 0x0000000001037983 */ /* 0x0013620000300800 */
[----:B------:R-:W-:-:S13]  /*b480*/  LOP3.LUT P2, RZ, R23, 0x4, RZ, 0xc0, !PT ;  /* 0x0000000417ff7812 */ /* 0x000fda000784c0ff */
[----:B------:R-:W-:Y:S05]  /*b490*/  WARPSYNC.ALL ;  /* 0x0000000000007948 */ /* 0x000fea0003800000 */
[----:B------:R-:W-:Y:S01]  /*b4a0*/  BAR.SYNC.DEFER_BLOCKING 0x8, 0x180 ;  /* 0x0206000000007b1d */ /* 0x000fe20000010000 */
[C---:B------:R-:W-:Y:S02]  /*b4b0*/  LOP3.LUT P1, RZ, R23.reuse, 0x100, RZ, 0xc0, !PT ;  /* 0x0000010017ff7812 */ /* 0x040fe4000782c0ff */
[----:B------:R-:W-:Y:S02]  /*b4c0*/  LOP3.LUT P0, RZ, R23, 0x2, RZ, 0xc0, !PT ;  /* 0x0000000217ff7812 */ /* 0x000fe4000780c0ff */
[----:B------:R-:W-:Y:S01]  /*b4d0*/  SEL R0, RZ, 0x2, P3 ;  /* 0x00000002ff007807 */ /* 0x000fe20001800000 */
[----:B------:R-:W-:Y:S01]  /*b4e0*/  ULDC.64 UR4, c[0x0][0x298] ;  /* 0x0000a60000047ab9 */ /* 0x000fe20000000a00 */
[----:B------:R-:W-:Y:S01]  /*b4f0*/  SEL R2, RZ, 0x4, P2 ;  /* 0x00000004ff027807 */ /* 0x000fe20001000000 */
[----:B------:R-:W-:Y:S01]  /*b500*/  BSSY B6, `(.L_x_9495) ;  /* 0x0000022000067945 */ /* 0x000fe20003800000 */
[----:B------:R-:W-:-:S02]  /*b510*/  SEL R5, R25, RZ, !P1 ;  /* 0x000000ff19057207 */ /* 0x000fc40004800000 */
[----:B------:R-:W-:Y:S02]  /*b520*/  IADD3 R0, R2, R0, R6 ;  /* 0x0000000002007210 */ /* 0x000fe40007ffe006 */
[----:B------:R-:W-:Y:S01]  /*b530*/  SEL R25, RZ, 0x8, P0 ;  /* 0x00000008ff197807 */ /* 0x000fe20000000000 */
[----:B------:R0:W-:Y:S04]  /*b540*/  STL [R1+0x18], R5 ;  /* 0x0000180501007387 */ /* 0x0001e80000100800 */
[----:B------:R-:W-:Y:S01]  /*b550*/  IMAD.IADD R25, R0, 0x1, R25 ;  /* 0x0000000100197824 */ /* 0x000fe200078e0219 */
[----:B-----5:R-:W-:Y:S02]  /*b560*/  SEL R2, R4, RZ, !P1 ;  /* 0x000000ff04027207 */ /* 0x020fe40004800000 */
[----:B------:R-:W-:Y:S01]  /*b570*/  SHF.R.S32.HI R0, RZ, 0x1f, R3 ;  /* 0x0000001fff007819 */ /* 0x000fe20000011403 */
[----:B0-----:R-:W-:-:S02]  /*b580*/  IMAD.WIDE.U32 R4, R3, UR4, RZ ;  /* 0x0000000403047c25 */ /* 0x001fc4000f8e00ff */
[----:B------:R0:W-:Y:S02]  /*b590*/  STL [R1+0x4], R2 ;  /* 0x0000040201007387 */ /* 0x0001e40000100800 */
[----:B------:R-:W-:Y:S02]  /*b5a0*/  IMAD R0, R0, UR4, RZ ;  /* 0x0000000400007c24 */ /* 0x000fe4000f8e02ff */
[----:B------:R2:W-:Y:S02]  /*b5b0*/  STL.64 [R1+0x10], R4 ;  /* 0x0000100401007387 */ /* 0x0005e40000100a00 */
[----:B------:R-:W-:Y:S02]  /*b5c0*/  IMAD R0, R3, UR5, R0 ;  /* 0x0000000503007c24 */ /* 0x000fe4000f8e0200 */
[----:B0-----:R-:W-:Y:S02]  /*b5d0*/  VIADD R2, R22, 0x18400 ;  /* 0x0001840016027836 */ /* 0x001fe40000000000 */
[----:B------:R-:W-:-:S03]  /*b5e0*/  IMAD.IADD R0, R5, 0x1, R0 ;  /* 0x0000000105007824 */ /* 0x000fc600078e0200 */
[----:B------:R-:W-:Y:S02]  /*b5f0*/  LOP3.LUT P0, RZ, R2, 0x3ff, RZ, 0xc0, !PT ;  /* 0x000003ff02ff7812 */ /* 0x000fe4000780c0ff */
[----:B------:R2:W-:Y:S11]  /*b600*/  STL [R1], R0 ;  /* 0x0000000001007387 */ /* 0x0005f60000100800 */
[----:B--2---:R-:W-:Y:S05]  /*b610*/  @!P0 BRA `(.L_x_9496) ;  /* 0x0000000000408947 */ /* 0x004fea0003800000 */
        /* <DEDUP_REMOVED lines=16> */
.L_x_9496:
[----:B------:R-:W-:Y:S05]  /*b720*/  BSYNC B6 ;  /* 0x0000000000067941 */ /* 0x000fea0003800000 */
.L_x_9495:
[----:B------:R-:W2:Y:S01]  /*b730*/  LDL.LU R20, [R1] ;  /* 0x0000000001147983 */ /* 0x000ea20000300800 */
[----:B------:R-:W0:Y:S01]  /*b740*/  LDC R7, c[0x0][0x448] ;  /* 0x00011200ff077b82 */ /* 0x000e220000000800 */
[----:B------:R-:W-:Y:S02]  /*b750*/  ULDC.64 UR4, c[0x0][0x2d8] ;  /* 0x0000b60000047ab9 */ /* 0x000fe40000000a00 */
[----:B------:R-:W2:Y:S04]  /*b760*/  LDL.LU.64 R2, [R1+0x10] ;  /* 0x0000100001027983 */ /* 0x000ea80000300a00 */
[----:B------:R-:W3:Y:S04]  /*b770*/  LDL.LU R4, [R1+0x4] ;  /* 0x0000040001047983 */ /* 0x000ee80000300800 */
[----:B------:R-:W4:Y:S01]  /*b780*/  LDL.LU R21, [R1+0x18] ;  /* 0x0000180001157983 */ /* 0x000f220000300800 */
[----:B------:R-:W-:-:S02]  /*b790*/  IMAD R0, R27, UR4, RZ ;  /* 0x000000041b007c24 */ /* 0x000fc4000f8e02ff */
[----:B------:R-:W-:Y:S01]  /*b7a0*/  IMAD.SHL.U32 R17, R17, 0x80, RZ ;  /* 0x0000008011117824 */ /* 0x000fe200078e00ff */
[----:B------:R0:W5:Y:S01]  /*b7b0*/  LDL R10, [R1+0x8] ;  /* 0x00000800010a7983 */ /* 0x0001620000100800 */
[----:B------:R-:W-:Y:S01]  /*b7c0*/  IMAD R0, R18, UR5, R0 ;  /* 0x0000000512007c24 */ /* 0x000fe2000f8e0200 */
[----:B0-----:R-:W-:Y:S01]  /*b7d0*/  ISETP.NE.AND P0, PT, R7, 0x1, PT ;  /* 0x000000010700780c */ /* 0x001fe20003f05270 */
[----:B------:R-:W0:Y:S02]  /*b7e0*/  S2R R9, SR_TID.X ;  /* 0x0000000000097919 */ /* 0x000e240000002100 */
[----:B0-----:R-:W-:-:S05]  /*b7f0*/  IMAD.SHL.U32 R8, R9, 0x8, RZ ;  /* 0x0000000809087824 */ /* 0x001fca00078e00ff */
[----:B------:R-:W-:Y:S01]  /*b800*/  LOP3.LUT R8, R8, 0x38, RZ, 0xc0, !PT ;  /* 0x0000003808087812 */ /* 0x000fe200078ec0ff */
[----:B--2---:R-:W-:Y:S02]  /*b810*/  IMAD.MOV.U32 R3, RZ, RZ, R20 ;  /* 0x000000ffff037224 */ /* 0x004fe400078e0014 */
[----:B------:R-:W0:Y:S01]  /*b820*/  S2R R20, SR_TID.X ;  /* 0x0000000000147919 */ /* 0x000e220000002100 */
[----:B------:R-:W-:Y:S01]  /*b830*/  IMAD.WIDE.U32 R2, R18, UR4, R2 ;  /* 0x0000000412027c25 */ /* 0x000fe2000f8e0002 */
[----:B------:R-:W-:-:S03]  /*b840*/  ULDC.64 UR4, c[0x0][0x2e0] ;  /* 0x0000b80000047ab9 */ /* 0x000fc60000000a00 */
[----:B------:R-:W-:Y:S02]  /*b850*/  IMAD.IADD R3, R3, 0x1, R0 ;  /* 0x0000000103037824 */ /* 0x000fe400078e0200 */
[----:B---3--:R-:W-:Y:S02]  /*b860*/  IMAD R0, R4, UR4, RZ ;  /* 0x0000000404007c24 */ /* 0x008fe4000f8e02ff */
[C---:B----4-:R-:W-:Y:S01]  /*b870*/  IMAD.WIDE.U32 R2, R21.reuse, UR4, R2 ;  /* 0x0000000415027c25 */ /* 0x050fe2000f8e0002 */
[----:B------:R-:W2:Y:S03]  /*b880*/  @P0 LDC R4, c[0x0][0x44c] ;  /* 0x00011300ff040b82 */ /* 0x000ea60000000800 */
[----:B------:R-:W-:Y:S01]  /*b890*/  IMAD R0, R21, UR5, R0 ;  /* 0x0000000515007c24 */ /* 0x000fe2000f8e0200 */
[----:B------:R-:W-:-:S03]  /*b8a0*/  ULDC.64 UR4, c[0x0][0x2d0] ;  /* 0x0000b40000047ab9 */ /* 0x000fc60000000a00 */
[----:B------:R-:W-:Y:S02]  /*b8b0*/  IMAD.IADD R3, R3, 0x1, R0 ;  /* 0x0000000103037824 */ /* 0x000fe400078e0200 */
[----:B------:R-:W3:Y:S01]  /*b8c0*/  @P0 LDC R0, c[0x0][0x450] ;  /* 0x00011400ff000b82 */ /* 0x000ee20000000800 */
[C---:B0-----:R-:W-:Y:S01]  /*b8d0*/  LOP3.LUT R21, R20.reuse, 0x7f, RZ, 0xc0, !PT ;  /* 0x0000007f14157812 */ /* 0x041fe200078ec0ff */
[----:B------:R-:W-:-:S03]  /*b8e0*/  IMAD.SHL.U32 R20, R20, 0x10, RZ ;  /* 0x0000001014147824 */ /* 0x000fc600078e00ff */
[----:B------:R-:W-:-:S04]  /*b8f0*/  SHF.R.U32.HI R21, RZ, 0x3, R21 ;  /* 0x00000003ff157819 */ /* 0x000fc80000011615 */
[----:B------:R-:W-:-:S04]  /*b900*/  LOP3.LUT R20, R21, 0x70, R20, 0xf8, !PT ;  /* 0x0000007015147812 */ /* 0x000fc800078ef814 */
[----:B------:R-:W-:-:S05]  /*b910*/  LOP3.LUT R5, R20, R17, RZ, 0xfc, !PT ;  /* 0x0000001114057212 */ /* 0x000fca00078efcff */
[----:B--2---:R-:W-:Y:S01]  /*b920*/  @P0 IMAD.HI.U32 R6, R5, R4, RZ ;  /* 0x0000000405060227 */ /* 0x004fe200078e00ff */
[----:B------:R-:W-:-:S04]  /*b930*/  MOV R4, R5 ;  /* 0x0000000500047202 */ /* 0x000fc80000000f00 */
[----:B---3--:R-:W-:-:S05]  /*b940*/  @P0 SHF.R.U32.HI R4, RZ, R0, R6 ;  /* 0x00000000ff040219 */ /* 0x008fca0000011606 */
        /* <DEDUP_REMOVED lines=23> */
[----:B-----5:R-:W-:Y:S02]  /*bac0*/  IMAD R5, R10, R7, RZ ;  /* 0x000000070a057224 */ /* 0x020fe400078e02ff */
[----:B------:R-:W-:Y:S01]  /*bad0*/  IMAD.IADD R17, R9, 0x1, R17 ;  /* 0x0000000109117824 */ /* 0x000fe200078e0211 */
[----:B------:R-:W2:Y:S03]  /*bae0*/  SHFL.IDX PT, R2, R4, RZ, 0x181f ;  /* 0x00181fff04027589 */ /* 0x000ea600000e0000 */
[C---:B------:R-:W-:Y:S01]  /*baf0*/  VIADD R6, R17.reuse, 0x10 ;  /* 0x0000001011067836 */ /* 0x040fe20000000000 */
[----:B------:R-:W-:-:S13]  /*bb00*/  ISETP.GE.AND P0, PT, R17, R5, PT ;  /* 0x000000051100720c */ /* 0x000fda0003f06270 */
[----:B0-----:R-:W-:-:S05]  /*bb10*/  @!P0 LEA R3, P2, R8, R3, 0x1 ;  /* 0x0000000308038211 */ /* 0x001fca00078408ff */
[----:B--2---:R-:W-:-:S05]  /*bb20*/  @!P0 IMAD.X R2, RZ, RZ, R2, P2 ;  /* 0x000000ffff028224 */ /* 0x004fca00010e0602 */
[----:B------:R-:W-:-:S04]  /*bb30*/  @!P0 LOP3.LUT R3, R3, R2, RZ, 0x3c, !PT ;  /* 0x0000000203038212 */ /* 0x000fc800078e3cff */
[----:B------:R-:W-:-:S04]  /*bb40*/  @!P0 LOP3.LUT R2, R3, R2, RZ, 0x3c, !PT ;  /* 0x0000000203028212 */ /* 0x000fc800078e3cff */
[----:B------:R-:W-:-:S05]  /*bb50*/  @!P0 LOP3.LUT R3, R3, R2, RZ, 0x3c, !PT ;  /* 0x0000000203038212 */ /* 0x000fca00078e3cff */
[----:B------:R-:W-:Y:S01]  /*bb60*/  @!PT LDS RZ, [RZ] ;  /* 0x00000000fffff984 */ /* 0x000fe20000000800 */
[----:B------:R0:W-:Y:S01]  /*bb70*/  @!P0 LDGSTS.E.BYPASS.LTC128B.128 [R37+0x18400], desc[UR50][R2.64], !P1 ;  /* 0x1840000002258fae */ /* 0x0001e2000c901d72 */
[----:B------:R-:W-:Y:S01]  /*bb80*/  ISETP.GE.AND P0, PT, R6, R5, PT ;  /* 0x000000050600720c */ /* 0x000fe20003f06270 */
[----:B------:R-:W-:Y:S02]  /*bb90*/  VIADD R6, R17, 0x20 ;  /* 0x0000002011067836 */ /* 0x000fe40000000000 */
[----:B0-----:R-:W0:Y:S04]  /*bba0*/  SHFL.IDX PT, R3, R0, 0x1, 0x181f ;  /* 0x00381f0000037f89 */ /* 0x001e2800000e0000 */
[----:B------:R-:W2:Y:S06]  /*bbb0*/  SHFL.IDX PT, R2, R4, 0x1, 0x181f ;  /* 0x00381f0004027f89 */ /* 0x000eac00000e0000 */
[----:B0-----:R-:W-:-:S05]  /*bbc0*/  @!P0 LEA R3, P2, R8, R3, 0x1 ;  /* 0x0000000308038211 */ /* 0x001fca00078408ff */
[----:B--2---:R-:W-:-:S05]  /*bbd0*/  @!P0 IMAD.X R2, RZ, RZ, R2, P2 ;  /* 0x000000ffff028224 */ /* 0x004fca00010e0602 */
[----:B------:R-:W-:-:S04]  /*bbe0*/  @!P0 LOP3.LUT R3, R3, R2, RZ, 0x3c, !PT ;  /* 0x0000000203038212 */ /* 0x000fc800078e3cff */
[----:B------:R-:W-:-:S04]  /*bbf0*/  @!P0 LOP3.LUT R2, R3, R2, RZ, 0x3c, !PT ;  /* 0x0000000203028212 */ /* 0x000fc800078e3cff */
[----:B------:R-:W-:-:S05]  /*bc00*/  @!P0 LOP3.LUT R3, R3, R2, RZ, 0x3c, !PT ;  /* 0x0000000203038212 */ /* 0x000fca00078e3cff */
[----:B------:R0:W-:Y:S01]  /*bc10*/  @!P0 LDGSTS.E.BYPASS.LTC128B.128 [R37+0x18c00], desc[UR50][R2.64], !P1 ;  /* 0x18c0000002258fae */ /* 0x0001e2000c901d72 */
[----:B------:R-:W-:Y:S01]  /*bc20*/  ISETP.GE.AND P0, PT, R6, R5, PT ;  /* 0x000000050600720c */ /* 0x000fe20003f06270 */
[----:B------:R-:W-:Y:S02]  /*bc30*/  VIADD R6, R17, 0x30 ;  /* 0x0000003011067836 */ /* 0x000fe40000000000 */
[----:B0-----:R-:W0:Y:S04]  /*bc40*/  SHFL.IDX PT, R3, R0, 0x2, 0x181f ;  /* 0x00581f0000037f89 */ /* 0x001e2800000e0000 */
[----:B------:R-:W2:Y:S06]  /*bc50*/  SHFL.IDX PT, R2, R4, 0x2, 0x181f ;  /* 0x00581f0004027f89 */ /* 0x000eac00000e0000 */
[----:B0-----:R-:W-:-:S04]  /*bc60*/  @!P0 LEA R3, P2, R8, R3, 0x1 ;  /* 0x0000000308038211 */ /* 0x001fc800078408ff */
[----:B--2---:R-:W-:-:S04]  /*bc70*/  @!P0 IADD3.X R2, RZ, R2, RZ, P2, !PT ;  /* 0x00000002ff028210 */ /* 0x004fc800017fe4ff */
        /* <DEDUP_REMOVED lines=34> */
[----:B------:R-:W-:-:S03]  /*bea0*/  ISETP.GE.AND P0, PT, R6, R5, PT ;  /* 0x000000050600720c */ /* 0x000fc60003f06270 */
[----:B0-----:R-:W0:Y:S04]  /*beb0*/  SHFL.IDX PT, R3, R0, 0x6, 0x181f ;  /* 0x00d81f0000037f89 */ /* 0x001e2800000e0000 */
[----:B------:R-:W2:Y:S04]  /*bec0*/  SHFL.IDX PT, R2, R4, 0x6, 0x181f ;  /* 0x00d81f0004027f89 */ /* 0x000ea800000e0000 */
[----:B------:R-:W3:Y:S04]  /*bed0*/  SHFL.IDX PT, R4, R4, 0x7, 0x181f ;  /* 0x00f81f0004047f89 */ /* 0x000ee800000e0000 */
[----:B------:R-:W4:Y:S01]  /*bee0*/  SHFL.IDX PT, R0, R0, 0x7, 0x181f ;  /* 0x00f81f0000007f89 */ /* 0x000f2200000e0000 */
[----:B0-----:R-:W-:-:S05]  /*bef0*/  @!P0 LEA R3, P2, R8, R3, 0x1 ;  /* 0x0000000308038211 */ /* 0x001fca00078408ff */
[----:B--2---:R-:W-:-:S05]  /*bf00*/  @!P0 IMAD.X R2, RZ, RZ, R2, P2 ;  /* 0x000000ffff028224 */ /* 0x004fca00010e0602 */
[----:B------:R-:W-:-:S04]  /*bf10*/  @!P0 LOP3.LUT R3, R3, R2, RZ, 0x3c, !PT ;  /* 0x0000000203038212 */ /* 0x000fc800078e3cff */
[----:B------:R-:W-:-:S04]  /*bf20*/  @!P0 LOP3.LUT R2, R3, R2, RZ, 0x3c, !PT ;  /* 0x0000000203028212 */ /* 0x000fc800078e3cff */
[----:B------:R-:W-:-:S05]  /*bf30*/  @!P0 LOP3.LUT R3, R3, R2, RZ, 0x3c, !PT ;  /* 0x0000000203038212 */ /* 0x000fca00078e3cff */
[----:B---34-:R0:W-:Y:S02]  /*bf40*/  @!P0 LDGSTS.E.BYPASS.LTC128B.128 [R37+0x1b400], desc[UR50][R2.64], !P1 ;  /* 0x1b40000002258fae */ /* 0x0181e4000c901d72 */
.L_x_9586:
[----:B------:R-:W-:-:S05]  /*bf50*/  VIADD R17, R17, 0x70 ;  /* 0x0000007011117836 */ /* 0x000fca0000000000 */
[----:B------:R-:W-:-:S13]  /*bf60*/  ISETP.GE.AND P0, PT, R17, R5, PT ;  /* 0x000000051100720c */ /* 0x000fda0003f06270 */
        /* <DEDUP_REMOVED lines=8> */
.L_x_9498:
        /* <DEDUP_REMOVED lines=18> */
.L_x_9587:
[----:B------:R-:W-:Y:S05]  /*c110*/  BSYNC B0 ;  /* 0x0000000000007941 */ /* 0x000fea0003800000 */
.L_x_9499:
[----:B------:R-:W-:-:S05]  /*c120*/  IMAD.U32 R0, RZ, RZ, UR36 ;  /* 0x00000024ff007e24 */ /* 0x000fca000f8e00ff */
[----:B------:R-:W-:-:S13]  /*c130*/  ISETP.NE.AND P0, PT, R0, 0x3, PT ;  /* 0x000000030000780c */ /* 0x000fda0003f05270 */
[----:B------:R-:W-:Y:S05]  /*c140*/  @!P0 BRA `(.L_x_9501) ;  /* 0x0000000000048947 */ /* 0x000fea0003800000 */
[----:B------:R-:W-:Y:S01]  /*c150*/  BPT.TRAP 0x1 ;  /* 0x000000040000795c */ /* 0x000fe20000300000 */
.L_x_9501:
[----:B------:R-:W-:Y:S01]  /*c160*/  SHF.L.U32 R0, R26, 0x1f, RZ ;  /* 0x0000001f1a007819 */ /* 0x000fe200000006ff */
[----:B------:R-:W-:Y:S03]  /*c170*/  BSSY B0, `(.L_x_9502) ;  /* 0x0000003000007945 */ /* 0x000fe60003800000 */
[----:B------:R-:W2:Y:S02]  /*c180*/  SYNCS.PHASECHK.TRANS64.TRYWAIT P0, [R33+URZ+0x22860], R0 ;  /* 0x02286000210075a7 */ /* 0x000ea4000800017f */
[----:B--2---:R-:W-:Y:S05]  /*c190*/  @!P0 BRA `(.L_x_9503) ;  /* 0x0000003800a88947 */ /* 0x004fea0003800000 */
.L_x_9588:
[----:B------:R-:W-:Y:S05]  /*c1a0*/  BSYNC B0 ;  /* 0x0000000000007941 */ /* 0x000fea0003800000 */
.L_x_9502:
[----:B------:R-:W2:Y:S01]  /*c1b0*/  LDL.LU R2, [R1+0x1c] ;  /* 0x00001c0001027983 */ /* 0x000ea20000300800 */
[----:B------:R-:W-:-:S03]  /*c1c0*/  ULDC.64 UR4, c[0x0][0x328] ;  /* 0x0000ca0000047ab9 */ /* 0x000fc60000000a00 */
[----:B------:R-:W3:Y:S01]  /*c1d0*/  LDL.LU R4, [R1+0x20] ;  /* 0x0000200001047983 */ /* 0x000ee20000300800 */
[----:B--2---:R-:W-:Y:S02]  /*c1e0*/  IMAD R0, R2, UR4, RZ ;  /* 0x0000000402007c24 */ /* 0x004fe4000f8e02ff */
[----:B0-----:R-:W-:-:S04]  /*c1f0*/  IMAD.WIDE.U32 R2, R35, UR4, RZ ;  /* 0x0000000423027c25 */ /* 0x001fc8000f8e00ff */
[----:B------:R-:W-:Y:S01]  /*c200*/  IMAD R5, R35, UR5, R0 ;  /* 0x0000000523057c24 */ /* 0x000fe2000f8e0200 */
        /* <DEDUP_REMOVED lines=15> */
[----:B------:R-:W-:Y:S01]  /*c300*/  LEA.HI.X R6, R2, UR5, R3, 0x1, P0 ;  /* 0x0000000502067c11 */ /* 0x000fe200080f0c03 */
[----:B------:R-:W-:Y:S08]  /*c310*/  BRA.DIV UR4, `(.L_x_9504) ;  /* 0x0000003a045c7947 */ /* 0x000ff0000b800000 */
[----:B------:R-:W0:Y:S01]  /*c320*/  S2R R2, SR_TID.X ;  /* 0x0000000000027919 */ /* 0x000e220000002100 */
[----:B------:R-:W-:Y:S02]  /*c330*/  LOP3.LUT R7, R25, 0x1, RZ, 0xc0, !PT ;  /* 0x0000000119077812 */ /* 0x000fe400078ec0ff */
[----:B------:R-:W-:Y:S01]  /*c340*/  LEA R4, R4, R22, 0x1 ;  /* 0x0000001604047211 */ /* 0x000fe200078e08ff */
[----:B------:R-:W2:Y:S01]  /*c350*/  SHFL.IDX PT, R14, R5, RZ, 0x181f ;  /* 0x00181fff050e7589 */ /* 0x000ea200000e0000 */
[----:B------:R-:W-:Y:S02]  /*c360*/  ISETP.NE.U32.AND P3, PT, R7, 0x1, PT ;  /* 0x000000010700780c */ /* 0x000fe40003f65070 */
[C---:B------:R-:W-:Y:S01]  /*c370*/  LOP3.LUT P2, RZ, R25.reuse, 0x2, RZ, 0xc0, !PT ;  /* 0x0000000219ff7812 */ /* 0x040fe2000784c0ff */
[----:B------:R-:W3:Y:S01]  /*c380*/  SHFL.IDX PT, R3, R6, RZ, 0x181f ;  /* 0x00181fff06037589 */ /* 0x000ee200000e0000 */
[----:B------:R-:W-:Y:S01]  /*c390*/  LOP3.LUT P1, RZ, R25, 0x4, RZ, 0xc0, !PT ;  /* 0x0000000419ff7812 */ /* 0x000fe2000782c0ff */
[----:B0-----:R-:W-:-:S05]  /*c3a0*/  IMAD.SHL.U32 R2, R2, 0x8, RZ ;  /* 0x0000000802027824 */ /* 0x001fca00078e00ff */
[----:B------:R-:W-:-:S05]  /*c3b0*/  LOP3.LUT R2, R2, 0x38, RZ, 0xc0, !PT ;  /* 0x0000003802027812 */ /* 0x000fca00078ec0ff */
[----:B------:R-:W-:-:S05]  /*c3c0*/  IMAD.SHL.U32 R0, R2, 0x2, RZ ;  /* 0x0000000202007824 */ /* 0x000fca00078e00ff */
[----:B--2---:R-:W-:Y:S02]  /*c3d0*/  IADD3 R2, P0, R14, R0, RZ ;  /* 0x000000000e027210 */ /* 0x004fe40007f1e0ff */
[----:B------:R-:W0:Y:S03]  /*c3e0*/  SHFL.IDX PT, R14, R5, 0x1, 0x181f ;  /* 0x00381f00050e7f89 */ /* 0x000e2600000e0000 */
[----:B---3--:R-:W-:Y:S01]  /*c3f0*/  IMAD.X R3, RZ, RZ, R3, P0 ;  /* 0x000000ffff037224 */ /* 0x008fe200000e0603 */
[----:B------:R-:W-:-:S13]  /*c400*/  ISETP.LT.OR P0, PT, R32, 0x1, P3 ;  /* 0x000000012000780c */ /* 0x000fda0001f01670 */
[----:B------:R-:W-:Y:S01]  /*c410*/  LDGSTS.E.BYPASS.LTC128B.128 [R4+0x400], desc[UR50][R2.64], !P0 ;  /* 0x0040000002047fae */ /* 0x000fe2000c101d72 */
[----:B------:R-:W-:-:S13]  /*c420*/  ISETP.LT.OR P0, PT, R32, 0x1, !P2 ;  /* 0x000000012000780c */ /* 0x000fda0005701670 */
[----:B------:R-:W-:Y:S01]  /*c430*/  LDGSTS.E.BYPASS.LTC128B.128 [R4+0x3400], desc[UR50][R2.64+0x80], !P0 ;  /* 0x0340008002047fae */ /* 0x000fe2000c101d72 */
[----:B------:R-:W-:-:S13]  /*c440*/  ISETP.LT.OR P0, PT, R32, 0x1, !P1 ;  /* 0x000000012000780c */ /* 0x000fda0004f01670 */
[----:B------:R-:W-:Y:S01]  /*c450*/  LDGSTS.E.BYPASS.LTC128B.128 [R4+0x6400], desc[UR50][R2.64+0x100], !P0 ;  /* 0x0640010002047fae */ /* 0x000fe2000c101d72 */
[----:B------:R-:W-:-:S04]  /*c460*/  LOP3.LUT P0, RZ, R25, 0x8, RZ, 0xc0, !PT ;  /* 0x0000000819ff7812 */ /* 0x000fc8000780c0ff */
[----:B------:R-:W-:-:S13]  /*c470*/  ISETP.LT.OR P4, PT, R32, 0x1, !P0 ;  /* 0x000000012000780c */ /* 0x000fda0004781670 */
[----:B------:R2:W-:Y:S04]  /*c480*/  LDGSTS.E.BYPASS.LTC128B.128 [R4+0x9400], desc[UR50][R2.64+0x180], !P4 ;  /* 0x0940018002047fae */ /* 0x0005e8000e101d72 */
[----:B--2---:R-:W2:Y:S01]  /*c490*/  SHFL.IDX PT, R3, R6, 0x1, 0x181f ;  /* 0x00381f0006037f89 */ /* 0x004ea200000e0000 */
[----:B0-----:R-:W-:-:S03]  /*c4a0*/  IADD3 R2, P4, R14, R0, RZ ;  /* 0x000000000e027210 */ /* 0x001fc60007f9e0ff */
[----:B------:R-:W0:Y:S02]  /*c4b0*/  SHFL.IDX PT, R14, R5, 0x2, 0x181f ;  /* 0x00581f00050e7f89 */ /* 0x000e2400000e0000 */
[----:B--2---:R-:W-:Y:S01]  /*c4c0*/  IMAD.X R3, RZ, RZ, R3, P4 ;  /* 0x000000ffff037224 */ /* 0x004fe200020e0603 */
[----:B------:R-:W-:-:S13]  /*c4d0*/  ISETP.LT.OR P4, PT, R32, 0x11, P3 ;  /* 0x000000112000780c */ /* 0x000fda0001f81670 */
[----:B------:R-:W-:Y:S01]  /*c4e0*/  LDGSTS.E.BYPASS.LTC128B.128 [R4+0xc00], desc[UR50][R2.64], !P4 ;  /* 0x00c0000002047fae */ /* 0x000fe2000e101d72 */
[----:B------:R-:W-:-:S13]  /*c4f0*/  ISETP.LT.OR P4, PT, R32, 0x11, !P2 ;  /* 0x000000112000780c */ /* 0x000fda0005781670 */
[----:B------:R-:W-:Y:S01]  /*c500*/  LDGSTS.E.BYPASS.LTC128B.128 [R4+0x3c00], desc[UR50][R2.64+0x80], !P4 ;  /* 0x03c0008002047fae */ /* 0x000fe2000e101d72 */
[----:B------:R-:W-:-:S13]  /*c510*/  ISETP.LT.OR P4, PT, R32, 0x11, !P1 ;  /* 0x000000112000780c */ /* 0x000fda0004f81670 */
[----:B------:R-:W-:Y:S01]  /*c520*/  LDGSTS.E.BYPASS.LTC128B.128 [R4+0x6c00], desc[UR50][R2.64+0x100], !P4 ;  /* 0x06c0010002047fae */ /* 0x000fe2000e101d72 */
[----:B------:R-:W-:-:S13]  /*c530*/  ISETP.LT.OR P4, PT, R32, 0x11, !P0 ;  /* 0x000000112000780c */ /* 0x000fda0004781670 */
[----:B------:R2:W-:Y:S01]  /*c540*/  LDGSTS.E.BYPASS.LTC128B.128 [R4+0x9c00], desc[UR50][R2.64+0x180], !P4 ;  /* 0x09c0018002047fae */ /* 0x0005e2000e101d72 */
[----:B0-----:R-:W-:-:S03]  /*c550*/  IADD3 R8, P4, R14, R0, RZ ;  /* 0x000000000e087210 */ /* 0x001fc60007f9e0ff */
[----:B------:R-:W-:Y:S04]  /*c560*/  SHFL.IDX PT, R14, R5, 0x3, 0x181f ;  /* 0x00781f00050e7f89 */ /* 0x000fe800000e0000 */
[----:B--2---:R-:W0:Y:S02]  /*c570*/  SHFL.IDX PT, R3, R6, 0x2, 0x181f ;  /* 0x00581f0006037f89 */ /* 0x004e2400000e0000 */
[----:B0-----:R-:W-:Y:S01]  /*c580*/  IMAD.X R9, RZ, RZ, R3, P4 ;  /* 0x000000ffff097224 */ /* 0x001fe200020e0603 */
[----:B------:R-:W-:Y:S01]  /*c590*/  ISETP.LT.OR P4, PT, R32, 0x21, P3 ;  /* 0x000000212000780c */ /* 0x000fe20001f81670 */
[----:B------:R-:W0:-:S12]  /*c5a0*/  SHFL.IDX PT, R3, R6, 0x3, 0x181f ;  /* 0x00781f0006037f89 */ /* 0x000e1800000e0000 */
[----:B------:R-:W-:Y:S01]  /*c5b0*/  LDGSTS.E.BYPASS.LTC128B.128 [R4+0x1400], desc[UR50][R8.64], !P4 ;  /* 0x0140000008047fae */ /* 0x000fe2000e101d72 */
[----:B------:R-:W-:-:S13]  /*c5c0*/  ISETP.LT.OR P4, PT, R32, 0x21, !P2 ;  /* 0x000000212000780c */ /* 0x000fda0005781670 */
[----:B------:R-:W-:Y:S01]  /*c5d0*/  LDGSTS.E.BYPASS.LTC128B.128 [R4+0x4400], desc[UR50][R8.64+0x80], !P4 ;  /* 0x0440008008047fae */ /* 0x000fe2000e101d72 */
[----:B------:R-:W-:-:S13]  /*c5e0*/  ISETP.LT.OR P4, PT, R32, 0x21, !P1 ;  /* 0x000000212000780c */ /* 0x000fda0004f81670 */
[----:B------:R-:W-:Y:S01]  /*c5f0*/  LDGSTS.E.BYPASS.LTC128B.128 [R4+0x7400], desc[UR50][R8.64+0x100], !P4 ;  /* 0x0740010008047fae */ /* 0x000fe2000e101d72 */
[----:B------:R-:W-:-:S13]  /*c600*/  ISETP.LT.OR P4, PT, R32, 0x21, !P0 ;  /* 0x000000212000780c */ /* 0x000fda0004781670 */
[----:B------:R-:W-:Y:S01]  /*c610*/  LDGSTS.E.BYPASS.LTC128B.128 [R4+0xa400], desc[UR50][R8.64+0x180], !P4 ;  /* 0x0a40018008047fae */ /* 0x000fe2000e101d72 */
[----:B------:R-:W-:-:S03]  /*c620*/  IADD3 R2, P4, R14, R0, RZ ;  /* 0x000000000e027210 */ /* 0x000fc60007f9e0ff */
[----:B------:R-:W2:Y:S02]  /*c630*/  SHFL.IDX PT, R14, R5, 0x4, 0x181f ;  /* 0x00981f00050e7f89 */ /* 0x000ea400000e0000 */
[----:B0-----:R-:W-:Y:S01]  /*c640*/  IMAD.X R3, RZ, RZ, R3, P4 ;  /* 0x000000ffff037224 */ /* 0x001fe200020e0603 */
[----:B------:R-:W-:-:S13]  /*c650*/  ISETP.LT.OR P4, PT, R32, 0x31, P3 ;  /* 0x000000312000780c */ /* 0x000fda0001f81670 */
[----:B------:R-:W-:Y:S01]  /*c660*/  LDGSTS.E.BYPASS.LTC128B.128 [R4+0x1c00], desc[UR50][R2.64], !P4 ;  /* 0x01c0000002047fae */ /* 0x000fe2000e101d72 */
[----:B------:R-:W-:-:S13]  /*c670*/  ISETP.LT.OR P4, PT, R32, 0x31, !P2 ;  /* 0x000000312000780c */ /* 0x000fda0005781670 */
[----:B------:R-:W-:Y:S01]  /*c680*/  LDGSTS.E.BYPASS.LTC128B.128 [R4+0x4c00], desc[UR50][R2.64+0x80], !P4 ;  /* 0x04c0008002047fae */ /* 0x000fe2000e101d72 */
[----:B------:R-:W-:-:S13]  /*c690*/  ISETP.LT.OR P4, PT, R32, 0x31, !P1 ;  /* 0x000000312000780c */ /* 0x000fda0004f81670 */
[----:B------:R-:W-:Y:S01]  /*c6a0*/  LDGSTS.E.BYPASS.LTC128B.128 [R4+0x7c00], desc[UR50][R2.64+0x100], !P4 ;  /* 0x07c0010002047fae */ /* 0x000fe2000e101d72 */
[----:B------:R-:W-:-:S13]  /*c6b0*/  ISETP.LT.OR P4, PT, R32, 0x31, !P0 ;  /* 0x000000312000780c */ /* 0x000fda0004781670 */
[----:B------:R0:W-:Y:S04]  /*c6c0*/  LDGSTS.E.BYPASS.LTC128B.128 [R4+0xac00], desc[UR50][R2.64+0x180], !P4 ;  /* 0x0ac0018002047fae */ /* 0x0001e8000e101d72 */
[----:B0-----:R-:W0:Y:S01]  /*c6d0*/  SHFL.IDX PT, R3, R6, 0x4, 0x181f ;  /* 0x00981f0006037f89 */ /* 0x001e2200000e0000 */
[----:B--2---:R-:W-:-:S03]  /*c6e0*/  IADD3 R2, P4, R14, R0, RZ ;  /* 0x000000000e027210 */ /* 0x004fc60007f9e0ff */
[----:B------:R-:W2:Y:S04]  /*c6f0*/  SHFL.IDX PT, R6, R6, 0x5, 0x181f ;  /* 0x00b81f0006067f89 */ /* 0x000ea800000e0000 */
[----:B------:R3:W4:Y:S01]  /*c700*/  SHFL.IDX PT, R14, R5, 0x5, 0x181f ;  /* 0x00b81f00050e7f89 */ /* 0x00072200000e0000 */
[----:B0-----:R-:W-:Y:S01]  /*c710*/  IMAD.X R3, RZ, RZ, R3, P4 ;  /* 0x000000ffff037224 */ /* 0x001fe200020e0603 */
[----:B------:R-:W-:-:S13]  /*c720*/  ISETP.LT.OR P4, PT, R32, 0x41, P3 ;  /* 0x000000412000780c */ /* 0x000fda0001f81670 */
[----:B------:R3:W-:Y:S01]  /*c730*/  LDGSTS.E.BYPASS.LTC128B.128 [R4+0x2400], desc[UR50][R2.64], !P4 ;  /* 0x0240000002047fae */ /* 0x0007e2000e101d72 */
[----:B------:R-:W-:-:S13]  /*c740*/  ISETP.LT.OR P4, PT, R32, 0x41, !P2 ;  /* 0x000000412000780c */ /* 0x000fda0005781670 */
[----:B------:R3:W-:Y:S01]  /*c750*/  LDGSTS.E.BYPASS.LTC128B.128 [R4+0x5400], desc[UR50][R2.64+0x80], !P4 ;  /* 0x0540008002047fae */ /* 0x0007e2000e101d72 */
[----:B------:R-:W-:-:S13]  /*c760*/  ISETP.LT.OR P4, PT, R32, 0x41, !P1 ;  /* 0x000000412000780c */ /* 0x000fda0004f81670 */
[----:B------:R3:W-:Y:S01]  /*c770*/  LDGSTS.E.BYPASS.LTC128B.128 [R4+0x8400], desc[UR50][R2.64+0x100], !P4 ;  /* 0x0840010002047fae */ /* 0x0007e2000e101d72 */
[----:B------:R-:W-:-:S13]  /*c780*/  ISETP.LT.OR P4, PT, R32, 0x41, !P0 ;  /* 0x000000412000780c */ /* 0x000fda0004781670 */
[----:B--2-4-:R3:W-:Y:S02]  /*c790*/  LDGSTS.E.BYPASS.LTC128B.128 [R4+0xb400], desc[UR50][R2.64+0x180], !P4 ;  /* 0x0b40018002047fae */ /* 0x0147e4000e101d72 */
.L_x_9602:
[C---:B------:R-:W-:Y:S02]  /*c7a0*/  ISETP.LT.OR P3, PT, R32.reuse, 0x51, P3 ;  /* 0x000000512000780c */ /* 0x040fe40001f61670 */
[C---:B------:R-:W-:Y:S02]  /*c7b0*/  ISETP.LT.OR P2, PT, R32.reuse, 0x51, !P2 ;  /* 0x000000512000780c */ /* 0x040fe40005741670 */
[----:B------:R-:W-:Y:S02]  /*c7c0*/  ISETP.LT.OR P1, PT, R32, 0x51, !P1 ;  /* 0x000000512000780c */ /* 0x000fe40004f21670 */
[----:B0--3--:R-:W-:Y:S02]  /*c7d0*/  IADD3 R2, P4, R14, R0, RZ ;  /* 0x000000000e027210 */ /* 0x009fe40007f9e0ff */
[----:B------:R-:W-:-:S03]  /*c7e0*/  ISETP.LT.OR P0, PT, R32, 0x51, !P0 ;  /* 0x000000512000780c */ /* 0x000fc60004701670 */
[----:B------:R-:W-:-:S05]  /*c7f0*/  IMAD.X R3, RZ, RZ, R6, P4 ;  /* 0x000000ffff037224 */ /* 0x000fca00020e0606 */
[----:B------:R-:W-:Y:S01]  /*c800*/  @!PT LDS RZ, [RZ] ;  /* 0x00000000fffff984 */ /* 0x000fe20000000800 */
[----:B------:R-:W-:Y:S01]  /*c810*/  @!PT LDS RZ, [RZ] ;  /* 0x00000000fffff984 */ /* 0x000fe20000000800 */
[----:B------:R-:W-:Y:S01]  /*c820*/  @!PT LDS RZ, [RZ] ;  /* 0x00000000fffff984 */ /* 0x000fe20000000800 */
[----:B------:R0:W-:Y:S04]  /*c830*/  LDGSTS.E.BYPASS.LTC128B.128 [R4+0x2c00], desc[UR50][R2.64], !P3 ;  /* 0x02c0000002047fae */ /* 0x0001e8000d901d72 */
[----:B------:R0:W-:Y:S04]  /*c840*/  LDGSTS.E.BYPASS.LTC128B.128 [R4+0x5c00], desc[UR50][R2.64+0x80], !P2 ;  /* 0x05c0008002047fae */ /* 0x0001e8000d101d72 */
[----:B------:R0:W-:Y:S04]  /*c850*/  LDGSTS.E.BYPASS.LTC128B.128 [R4+0x8c00], desc[UR50][R2.64+0x100], !P1 ;  /* 0x08c0010002047fae */ /* 0x0001e8000c901d72 */
[----:B------:R0:W-:Y:S01]  /*c860*/  LDGSTS.E.BYPASS.LTC128B.128 [R4+0xbc00], desc[UR50][R2.64+0x180], !P0 ;  /* 0x0bc0018002047fae */ /* 0x0001e2000c101d72 */
[----:B------:R-:W-:Y:S01]  /*c870*/  PLOP3.LUT P0, PT, PT, PT, PT, 0x80, 0x0 ;  /* 0x000000000000781c */ /* 0x000fe20003f0f070 */
[----:B------:R-:W-:-:S12]  /*c880*/  NOP ;  /* 0x0000000000007918 */ /* 0x000fd80000000000 */
.L_x_9505:
        /* <DEDUP_REMOVED lines=11> */
.L_x_9506:
[----:B------:R-:W-:Y:S01]  /*c940*/  ISETP.GE.AND P0, PT, R36, 0x61, PT ;  /* 0x000000612400780c */ /* 0x000fe20003f06270 */
[----:B------:R0:W-:Y:S01]  /*c950*/  SYNCS.ARRIVE.TRANS64.A1T0 RZ, [R33+URZ+0x22850], RZ ;  /* 0x022850ff21ff79a7 */ /* 0x0001e2000810003f */
[----:B------:R-:W-:Y:S11]  /*c960*/  BSSY B0, `(.L_x_9507) ;  /* 0x00000df000007945 */ /* 0x000ff60003800000 */
[----:B0-----:R-:W-:Y:S05]  /*c970*/  @!P0 BRA `(.L_x_9508) ;  /* 0x0000000c00748947 */ /* 0x001fea0003800000 */
[----:B------:R-:W2:Y:S02]  /*c980*/  LDL.LU R2, [R1+0x28] ;  /* 0x0000280001027983 */ /* 0x000ea40000300800 */
[----:B--2---:R-:W-:-:S07]  /*c990*/  VIADD R21, R2, 0xfffffffe ;  /* 0xfffffffe02157836 */ /* 0x004fce0000000000 */
.L_x_9521:
[----:B0-----:R-:W0:Y:S01]  /*c9a0*/  S2R R2, SR_TID.X ;  /* 0x0000000000027919 */ /* 0x001e220000002100 */
[----:B------:R-:W-:Y:S02]  /*c9b0*/  IMAD R8, R21, 0x60, R30 ;  /* 0x0000006015087824 */ /* 0x000fe400078e021e */
[----:B------:R-:W-:Y:S01]  /*c9c0*/  VIADD R24, R24, 0x1 ;  /* 0x0000000118187836 */ /* 0x000fe20000000000 */
[C---:B0-----:R-:W-:Y:S01]  /*c9d0*/  LOP3.LUT R3, R2.reuse, 0x7f, RZ, 0xc0, !PT ;  /* 0x0000007f02037812 */ /* 0x041fe200078ec0ff */
[----:B------:R-:W-:-:S03]  /*c9e0*/  IMAD.SHL.U32 R2, R2, 0x10, RZ ;  /* 0x0000001002027824 */ /* 0x000fc600078e00ff */
[----:B------:R-:W-:Y:S02]  /*c9f0*/  SHF.R.U32.HI R4, RZ, 0x3, R3 ;  /* 0x00000003ff047819 */ /* 0x000fe40000011603 */
[----:B------:R-:W0:Y:S02]  /*ca00*/  LDC R3, c[0x0][0x430] ;  /* 0x00010c00ff037b82 */ /* 0x000e240000000800 */
[----:B------:R-:W-:-:S04]  /*ca10*/  LOP3.LUT R2, R4, 0x70, R2, 0xf8, !PT ;  /* 0x0000007004027812 */ /* 0x000fc800078ef802 */
[C---:B------:R-:W-:Y:S01]  /*ca20*/  ISETP.GT.U32.AND P1, PT, R2.reuse, 0x5f, PT ;  /* 0x0000005f0200780c */ /* 0x040fe20003f24070 */
[----:B------:R-:W-:-:S05]  /*ca30*/  IMAD.IADD R8, R2, 0x1, R8 ;  /* 0x0000000102087824 */ /* 0x000fca00078e0208 */
[----:B------:R-:W-:-:S07]  /*ca40*/  MOV R9, R8 ;  /* 0x0000000800097202 */ /* 0x000fce0000000f00 */
[----:B--2---:R-:W2:Y:S01]  /*ca50*/  @!P1 LDC.64 R4, c[0x0][0x428] ;  /* 0x00010a00ff049b82 */ /* 0x004ea20000000a00 */
[----:B0-----:R-:W-:-:S13]  /*ca60*/  ISETP.NE.AND P0, PT, R3, 0x1, PT ;  /* 0x000000010300780c */ /* 0x001fda0003f05270 */
[----:B------:R-:W0:Y:S08]  /*ca70*/  @P0 LDC R3, c[0x0][0x434] ;  /* 0x00010d00ff030b82 */ /* 0x000e300000000800 */
[----:B------:R-:W3:Y:S01]  /*ca80*/  @P0 LDC R7, c[0x0][0x438] ;  /* 0x00010e00ff070b82 */ /* 0x000ee20000000800 */
[----:B0-----:R-:W-:-:S05]  /*ca90*/  @P0 IMAD.HI.U32 R2, R8, R3, RZ ;  /* 0x0000000308020227 */ /* 0x001fca00078e00ff */
[----:B---3--:R-:W-:Y:S01]  /*caa0*/  @P0 SHF.R.U32.HI R9, RZ, R7, R2 ;  /* 0x00000007ff090219 */ /* 0x008fe20000011602 */
[----:B--2---:R-:W-:Y:S01]  /*cab0*/  @!P1 IMAD R2, R31, R4, RZ ;  /* 0x000000041f029224 */ /* 0x004fe200078e02ff */
[----:B------:R-:W0:Y:S02]  /*cac0*/  @!P1 LDC.64 R6, c[0x0][0x418] ;  /* 0x00010600ff069b82 */ /* 0x000e240000000a00 */
[--C-:B------:R-:W-:Y:S01]  /*cad0*/  @!P1 SHF.R.S32.HI R3, RZ, 0x1f, R9.reuse ;  /* 0x0000001fff039819 */ /* 0x100fe20000011409 */
[----:B------:R-:W-:Y:S02]  /*cae0*/  @!P1 IMAD R5, R28, R5, R2 ;  /* 0x000000051c059224 */ /* 0x000fe400078e0202 */
[----:B------:R-:W-:-:S04]  /*caf0*/  @!P1 IMAD.MOV.U32 R2, RZ, RZ, R9 ;  /* 0x000000ffff029224 */ /* 0x000fc800078e0009 */
[----:B------:R-:W-:-:S04]  /*cb00*/  @!P1 IMAD.WIDE.U32 R2, R28, R4, R2 ;  /* 0x000000041c029225 */ /* 0x000fc800078e0002 */
[----:B------:R-:W-:Y:S02]  /*cb10*/  @!P1 IMAD.IADD R3, R5, 0x1, R3 ;  /* 0x0000000105039824 */ /* 0x000fe400078e0203 */
[----:B------:R-:W-:Y:S02]  /*cb20*/  IMAD.MOV.U32 R4, RZ, RZ, RZ ;  /* 0x000000ffff047224 */ /* 0x000fe400078e00ff */
[----:B------:R-:W-:Y:S01]  /*cb30*/  IMAD.U32 R10, RZ, RZ, UR36 ;  /* 0x00000024ff0a7e24 */ /* 0x000fe2000f8e00ff */
[----:B0-----:R-:W-:-:S04]  /*cb40*/  @!P1 LEA R6, P0, R2, R6, 0x2 ;  /* 0x0000000602069211 */ /* 0x001fc800078010ff */
        /* <DEDUP_REMOVED lines=13> */
[----:B------:R-:W-:Y:S01]  /*cc20*/  ISETP.GT.AND P2, PT, R2, RZ, PT ;  /* 0x000000ff0200720c */ /* 0x000fe20003f44270 */
[----:B0-----:R-:W-:-:S12]  /*cc30*/  @!P1 BRA `(.L_x_9509) ;  /* 0x0000000000049947 */ /* 0x001fd80003800000 */
[----:B------:R-:W-:Y:S01]  /*cc40*/  BPT.TRAP 0x1 ;  /* 0x000000040000795c */ /* 0x000fe20000300000 */
.L_x_9509:
[----:B------:R-:W-:Y:S01]  /*cc50*/  IMAD R10, R24, 0x8, R22 ;  /* 0x00000008180a7824 */ /* 0x000fe200078e0216 */
[----:B------:R-:W-:Y:S01]  /*cc60*/  SHF.L.U32 R20, R26, 0x1f, RZ ;  /* 0x0000001f1a147819 */ /* 0x000fe200000006ff */
[----:B------:R-:W-:Y:S01]  /*cc70*/  BSSY B1, `(.L_x_9510) ;  /* 0x0000004000017945 */ /* 0x000fe20003800000 */
[----:B------:R-:W-:Y:S02]  /*cc80*/  SHF.R.S32.HI R9, RZ, 0x1f, R5 ;  /* 0x0000001fff097819 */ /* 0x000fe40000011405 */
[----:B------:R-:W0:Y:S02]  /*cc90*/  SYNCS.PHASECHK.TRANS64.TRYWAIT P0, [R10+URZ+0x22840], R20 ;  /* 0x022840140a0075a7 */ /* 0x000e24000800017f */
[----:B0-----:R-:W-:Y:S05]  /*cca0*/  @!P0 BRA `(.L_x_9511) ;  /* 0x0000003800408947 */ /* 0x001fea0003800000 */
.L_x_9603:
[----:B------:R-:W-:Y:S05]  /*ccb0*/  BSYNC B1 ;  /* 0x0000000000017941 */ /* 0x000fea0003800000 */
.L_x_9510:
        /* <DEDUP_REMOVED lines=17> */
[----:B------:R-:W-:Y:S02]  /*cdd0*/  IMAD R7, R24, 0x1800, R29 ;  /* 0x0000180018077824 */ /* 0x000fe400078e021d */
[----:B------:R-:W-:Y:S01]  /*cde0*/  IMAD.IADD R3, R6, 0x1, R3 ;  /* 0x0000000106037824 */ /* 0x000fe200078e0203 */
[----:B------:R-:W-:Y:S01]  /*cdf0*/  LEA R6, P0, R2, UR4, 0x1 ;  /* 0x0000000402067c11 */ /* 0x000fe2000f8008ff */
[----:B------:R-:W-:-:S03]  /*ce00*/  UMOV UR4, 0xffffffff ;  /* 0xffffffff00047882 */ /* 0x000fc60000000000 */
[----:B------:R-:W-:Y:S01]  /*ce10*/  LEA.HI.X R8, R2, UR5, R3, 0x1, P0 ;  /* 0x0000000502087c11 */ /* 0x000fe200080f0c03 */
[----:B------:R-:W-:Y:S08]  /*ce20*/  BRA.DIV UR4, `(.L_x_9512) ;  /* 0x0000003604f47947 */ /* 0x000ff0000b800000 */
[----:B------:R-:W2:Y:S01]  /*ce30*/  SHFL.IDX PT, R2, R6, RZ, 0x181f ;  /* 0x00181fff06027589 */ /* 0x000ea200000e0000 */
[----:B------:R-:W-:-:S03]  /*ce40*/  IMAD R7, R7, 0x2, R22 ;  /* 0x0000000207077824 */ /* 0x000fc600078e0216 */
[----:B------:R-:W3:Y:S04]  /*ce50*/  SHFL.IDX PT, R3, R8, RZ, 0x181f ;  /* 0x00181fff08037589 */ /* 0x000ee800000e0000 */
[----:B------:R-:W-:Y:S01]  /*ce60*/  SHFL.IDX PT, R14, R6, 0x5, 0x181f ;  /* 0x00b81f00060e7f89 */ /* 0x000fe200000e0000 */
[----:B--2---:R-:W-:-:S05]  /*ce70*/  IADD3 R2, P0, R2, R0, RZ ;  /* 0x0000000002027210 */ /* 0x004fca0007f1e0ff */
[----:B---3--:R-:W-:-:S05]  /*ce80*/  IMAD.X R3, RZ, RZ, R3, P0 ;  /* 0x000000ffff037224 */ /* 0x008fca00000e0603 */
[----:B------:R2:W-:Y:S04]  /*ce90*/  LDGSTS.E.BYPASS.LTC128B.128 [R7+0x1c400], desc[UR50][R2.64], !P1 ;  /* 0x1c40000002077fae */ /* 0x0005e8000c901d72 */
[----:B--2---:R-:W2:Y:S04]  /*cea0*/  SHFL.IDX PT, R2, R6, 0x1, 0x181f ;  /* 0x00381f0006027f89 */ /* 0x004ea800000e0000 */
[----:B------:R-:W3:Y:S01]  /*ceb0*/  SHFL.IDX PT, R3, R8, 0x1, 0x181f ;  /* 0x00381f0008037f89 */ /* 0x000ee200000e0000 */
        /* <DEDUP_REMOVED lines=18> */
[----:B----4-:R2:W-:Y:S03]  /*cfe0*/  LDGSTS.E.BYPASS.LTC128B.128 [R7+0x1e400], desc[UR50][R2.64], !P1 ;  /* 0x1e40000002077fae */ /* 0x0105e6000c901d72 */
.L_x_9617:
        /* <DEDUP_REMOVED lines=8> */
.L_x_9513:
        /* <DEDUP_REMOVED lines=11> */
.L_x_9514:
[----:B------:R2:W-:Y:S01]  /*d120*/  SYNCS.ARRIVE.TRANS64.A1T0 RZ, [R10+URZ+0x22830], RZ ;  /* 0x022830ff0aff79a7 */ /* 0x0005e2000810003f */
[----:B------:R-:W-:Y:S05]  /*d130*/  @!P3 BRA `(.L_x_9515) ;  /* 0x000000000004b947 */ /* 0x000fea0003800000 */
[----:B------:R-:W-:Y:S01]  /*d140*/  BPT.TRAP 0x1 ;  /* 0x000000040000795c */ /* 0x000fe20000300000 */
.L_x_9515:
[----:B------:R-:W3:Y:S01]  /*d150*/  SYNCS.PHASECHK.TRANS64.TRYWAIT P0, [R10+URZ+0x22860], R20 ;  /* 0x022860140a0075a7 */ /* 0x000ee2000800017f */
[----:B------:R-:W-:Y:S04]  /*d160*/  BSSY B1, `(.L_x_9516) ;  /* 0x0000002000017945 */ /* 0x000fe80003800000 */
[----:B---3--:R-:W-:Y:S05]  /*d170*/  @!P0 BRA `(.L_x_9517) ;  /* 0x0000003800c08947 */ /* 0x008fea0003800000 */
.L_x_9618:
[----:B------:R-:W-:Y:S05]  /*d180*/  BSYNC B1 ;  /* 0x0000000000017941 */ /* 0x000fea0003800000 */
.L_x_9516:
[----:B------:R-:W-:Y:S01]  /*d190*/  ULDC.64 UR4, c[0x0][0x328] ;  /* 0x0000ca0000047ab9 */ /* 0x000fe20000000a00 */
[----:B------:R-:W-:Y:S01]  /*d1a0*/  LOP3.LUT P5, RZ, R23, 0x10, RZ, 0xc0, !PT ;  /* 0x0000001017ff7812 */ /* 0x000fe200078ac0ff */
[----:B------:R-:W-:Y:S01]  /*d1b0*/  IMAD R2, R9, UR4, RZ ;  /* 0x0000000409027c24 */ /* 0x000fe2000f8e02ff */
[C---:B------:R-:W-:Y:S01]  /*d1c0*/  LOP3.LUT P4, RZ, R23.reuse, 0x8, RZ, 0xc0, !PT ;  /* 0x0000000817ff7812 */ /* 0x040fe2000788c0ff */
[----:B0--3--:R-:W-:Y:S01]  /*d1d0*/  IMAD R20, R24, 0x6000, R29 ;  /* 0x0000600018147824 */ /* 0x009fe200078e021d */
[----:B------:R-:W-:Y:S01]  /*d1e0*/  LOP3.LUT P3, RZ, R23, 0x4, RZ, 0xc0, !PT ;  /* 0x0000000417ff7812 */ /* 0x000fe2000786c0ff */
[----:B------:R-:W-:Y:S01]  /*d1f0*/  IMAD R7, R5, UR5, R2 ;  /* 0x0000000505077c24 */ /* 0x000fe2000f8e0202 */
        /* <DEDUP_REMOVED lines=19> */
[----:B------:R-:W-:-:S03]  /*d330*/  IMAD R20, R20, 0x2, R22 ;  /* 0x0000000214147824 */ /* 0x000fc600078e0216 */
[----:B------:R-:W3:Y:S04]  /*d340*/  SHFL.IDX PT, R3, R25, RZ, 0x181f ;  /* 0x00181fff19037589 */ /* 0x000ee800000e0000 */
[----:B------:R-:W-:Y:S04]  /*d350*/  SHFL.IDX PT, R4, R25, 0x1, 0x181f ;  /* 0x00381f0019047f89 */ /* 0x000fe800000e0000 */
[----:B------:R-:W-:Y:S04]  /*d360*/  SHFL.IDX PT, R8, R17, 0x2, 0x181f ;  /* 0x00581f0011087f89 */ /* 0x000fe800000e0000 */
[----:B------:R-:W-:Y:S01]  /*d370*/  SHFL.IDX PT, R5, R25, 0x3, 0x181f ;  /* 0x00781f0019057f89 */ /* 0x000fe200000e0000 */
[----:B0-----:R-:W-:-:S03]  /*d380*/  IADD3 R2, P0, R14, R0, RZ ;  /* 0x000000000e027210 */ /* 0x001fc60007f1e0ff */
[----:B------:R-:W0:Y:S02]  /*d390*/  SHFL.IDX PT, R14, R17, 0x1, 0x181f ;  /* 0x00381f00110e7f89 */ /* 0x000e2400000e0000 */
[----:B---3--:R-:W-:-:S05]  /*d3a0*/  IMAD.X R3, RZ, RZ, R3, P0 ;  /* 0x000000ffff037224 */ /* 0x008fca00000e0603 */
[----:B------:R-:W-:Y:S04]  /*d3b0*/  LDGSTS.E.BYPASS.LTC128B.128 [R20+0x400], desc[UR50][R2.64], !P5 ;  /* 0x0040000002147fae */ /* 0x000fe8000e901d72 */
[----:B------:R-:W-:Y:S04]  /*d3c0*/  LDGSTS.E.BYPASS.LTC128B.128 [R20+0x3400], desc[UR50][R2.64+0x80], !P4 ;  /* 0x0340008002147fae */ /* 0x000fe8000e101d72 */
[----:B------:R-:W-:Y:S04]  /*d3d0*/  LDGSTS.E.BYPASS.LTC128B.128 [R20+0x6400], desc[UR50][R2.64+0x100], !P3 ;  /* 0x0640010002147fae */ /* 0x000fe8000d901d72 */
[----:B------:R3:W-:Y:S01]  /*d3e0*/  LDGSTS.E.BYPASS.LTC128B.128 [R20+0x9400], desc[UR50][R2.64+0x180], !P1 ;  /* 0x0940018002147fae */ /* 0x0007e2000c901d72 */
[----:B0-----:R-:W-:-:S03]  /*d3f0*/  IADD3 R6, P0, R14, R0, RZ ;  /* 0x000000000e067210 */ /* 0x001fc60007f1e0ff */
[----:B------:R-:W-:Y:S02]  /*d400*/  SHFL.IDX PT, R14, R17, 0x3, 0x181f ;  /* 0x00781f00110e7f89 */ /* 0x000fe400000e0000 */
[----:B------:R-:W-:Y:S01]  /*d410*/  IMAD.X R7, RZ, RZ, R4, P0 ;  /* 0x000000ffff077224 */ /* 0x000fe200000e0604 */
[-C--:B------:R-:W-:Y:S01]  /*d420*/  IADD3 R8, P0, R8, R0.reuse, RZ ;  /* 0x0000000008087210 */ /* 0x080fe20007f1e0ff */
[----:B------:R-:W0:Y:S04]  /*d430*/  SHFL.IDX PT, R4, R25, 0x2, 0x181f ;  /* 0x00581f0019047f89 */ /* 0x000e2800000e0000 */
[----:B---3--:R-:W-:Y:S04]  /*d440*/  SHFL.IDX PT, R3, R25, 0x4, 0x181f ;  /* 0x00981f0019037f89 */ /* 0x008fe800000e0000 */
[----:B------:R3:W-:Y:S04]  /*d450*/  LDGSTS.E.BYPASS.LTC128B.128 [R20+0xc00], desc[UR50][R6.64], !P5 ;  /* 0x00c0000006147fae */ /* 0x0007e8000e901d72 */
[----:B------:R3:W-:Y:S04]  /*d460*/  LDGSTS.E.BYPASS.LTC128B.128 [R20+0x3c00], desc[UR50][R6.64+0x80], !P4 ;  /* 0x03c0008006147fae */ /* 0x0007e8000e101d72 */
[----:B------:R3:W-:Y:S04]  /*d470*/  LDGSTS.E.BYPASS.LTC128B.128 [R20+0x6c00], desc[UR50][R6.64+0x100], !P3 ;  /* 0x06c0010006147fae */ /* 0x0007e8000d901d72 */
[----:B------:R3:W-:Y:S01]  /*d480*/  LDGSTS.E.BYPASS.LTC128B.128 [R20+0x9c00], desc[UR50][R6.64+0x180], !P1 ;  /* 0x09c0018006147fae */ /* 0x0007e2000c901d72 */
[----:B0-----:R-:W-:Y:S01]  /*d490*/  IMAD.X R9, RZ, RZ, R4, P0 ;  /* 0x000000ffff097224 */ /* 0x001fe200000e0604 */
[----:B------:R-:W-:-:S02]  /*d4a0*/  IADD3 R4, P0, R14, R0, RZ ;  /* 0x000000000e047210 */ /* 0x000fc40007f1e0ff */
[----:B------:R-:W-:Y:S04]  /*d4b0*/  SHFL.IDX PT, R25, R25, 0x5, 0x181f ;  /* 0x00b81f0019197f89 */ /* 0x000fe800000e0000 */
[----:B------:R-:W0:Y:S01]  /*d4c0*/  SHFL.IDX PT, R14, R17, 0x4, 0x181f ;  /* 0x00981f00110e7f89 */ /* 0x000e2200000e0000 */
[----:B------:R-:W-:-:S03]  /*d4d0*/  IMAD.X R5, RZ, RZ, R5, P0 ;  /* 0x000000ffff057224 */ /* 0x000fc600000e0605 */
[----:B------:R3:W-:Y:S04]  /*d4e0*/  LDGSTS.E.BYPASS.LTC128B.128 [R20+0x1400], desc[UR50][R8.64], !P5 ;  /* 0x0140000008147fae */ /* 0x0007e8000e901d72 */
[----:B------:R3:W-:Y:S04]  /*d4f0*/  LDGSTS.E.BYPASS.LTC128B.128 [R20+0x4400], desc[UR50][R8.64+0x80], !P4 ;  /* 0x0440008008147fae */ /* 0x0007e8000e101d72 */
[----:B------:R3:W-:Y:S04]  /*d500*/  LDGSTS.E.BYPASS.LTC128B.128 [R20+0x7400], desc[UR50][R8.64+0x100], !P3 ;  /* 0x0740010008147fae */ /* 0x0007e8000d901d72 */
[----:B------:R3:W-:Y:S04]  /*d510*/  LDGSTS.E.BYPASS.LTC128B.128 [R20+0xa400], desc[UR50][R8.64+0x180], !P1 ;  /* 0x0a40018008147fae */ /* 0x0007e8000c901d72 */
[----:B------:R3:W-:Y:S01]  /*d520*/  LDGSTS.E.BYPASS.LTC128B.128 [R20+0x1c00], desc[UR50][R4.64], !P5 ;  /* 0x01c0000004147fae */ /* 0x0007e2000e901d72 */
[----:B0-----:R-:W-:-:S03]  /*d530*/  IADD3 R2, P0, R14, R0, RZ ;  /* 0x000000000e027210 */ /* 0x001fc60007f1e0ff */
[----:B------:R3:W-:Y:S02]  /*d540*/  LDGSTS.E.BYPASS.LTC128B.128 [R20+0x4c00], desc[UR50][R4.64+0x80], !P4 ;  /* 0x04c0008004147fae */ /* 0x0007e4000e101d72 */
[----:B------:R-:W-:Y:S02]  /*d550*/  IMAD.X R3, RZ, RZ, R3, P0 ;  /* 0x000000ffff037224 */ /* 0x000fe400000e0603 */
[----:B------:R3:W-:Y:S04]  /*d560*/  LDGSTS.E.BYPASS.LTC128B.128 [R20+0x7c00], desc[UR50][R4.64+0x100], !P3 ;  /* 0x07c0010004147fae */ /* 0x0007e8000d901d72 */
[----:B------:R3:W-:Y:S04]  /*d570*/  LDGSTS.E.BYPASS.LTC128B.128 [R20+0xac00], desc[UR50][R4.64+0x180], !P1 ;  /* 0x0ac0018004147fae */ /* 0x0007e8000c901d72 */
[----:B------:R3:W-:Y:S04]  /*d580*/  LDGSTS.E.BYPASS.LTC128B.128 [R20+0x2400], desc[UR50][R2.64], !P5 ;  /* 0x0240000002147fae */ /* 0x0007e8000e901d72 */
[----:B------:R3:W-:Y:S04]  /*d590*/  LDGSTS.E.BYPASS.LTC128B.128 [R20+0x5400], desc[UR50][R2.64+0x80], !P4 ;  /* 0x0540008002147fae */ /* 0x0007e8000e101d72 */
[----:B------:R3:W-:Y:S04]  /*d5a0*/  LDGSTS.E.BYPASS.LTC128B.128 [R20+0x8400], desc[UR50][R2.64+0x100], !P3 ;  /* 0x0840010002147fae */ /* 0x0007e8000d901d72 */
[----:B------:R3:W-:Y:S04]  /*d5b0*/  LDGSTS.E.BYPASS.LTC128B.128 [R20+0xb400], desc[UR50][R2.64+0x180], !P1 ;  /* 0x0b40018002147fae */ /* 0x0007e8000c901d72 */
[----:B------:R3:W0:Y:S02]  /*d5c0*/  SHFL.IDX PT, R14, R17, 0x5, 0x181f ;  /* 0x00b81f00110e7f89 */ /* 0x00062400000e0000 */
.L_x_9632:
[----:B0--3--:R-:W-:-:S04]  /*d5d0*/  IADD3 R2, P0, R14, R0, RZ ;  /* 0x000000000e027210 */ /* 0x009fc80007f1e0ff */
        /* <DEDUP_REMOVED lines=10> */
.L_x_9519:
        /* <DEDUP_REMOVED lines=11> */
.L_x_9520:
[----:B------:R0:W-:Y:S01]  /*d730*/  SYNCS.ARRIVE.TRANS64.A1T0 RZ, [R10+URZ+0x22850], RZ ;  /* 0x022850ff0aff79a7 */ /* 0x0001e2000810003f */
[----:B------:R-:W-:Y:S05]  /*d740*/  @P2 BRA `(.L_x_9521) ;  /* 0xfffffff000942947 */ /* 0x000fea000383ffff */
.L_x_9508:
[----:B------:R-:W-:Y:S05]  /*d750*/  BSYNC B0 ;  /* 0x0000000000007941 */ /* 0x000fea0003800000 */
.L_x_9507:
[----:B------:R-:W3:Y:S01]  /*d760*/  S2R R2, SR_TID.X ;  /* 0x0000000000027919 */ /* 0x000ee20000002100 */
[----:B------:R-:W-:Y:S01]  /*d770*/  VIADD R24, R24, 0x1 ;  /* 0x0000000118187836 */ /* 0x000fe20000000000 */
[----:B------:R-:W-:Y:S04]  /*d780*/  BSSY B0, `(.L_x_9522) ;  /* 0x0000012000007945 */ /* 0x000fe80003800000 */
[----:B------:R-:W-:-:S04]  /*d790*/  ISETP.NE.AND P0, PT, R24, 0x2, PT ;  /* 0x000000021800780c */ /* 0x000fc80003f05270 */
[----:B------:R-:W-:Y:S02]  /*d7a0*/  SEL R5, RZ, 0x1, P0 ;  /* 0x00000001ff057807 */ /* 0x000fe40000000000 */
[----:B---3--:R-:W-:-:S04]  /*d7b0*/  LOP3.LUT R2, R2, 0x7f, RZ, 0xc0, !PT ;  /* 0x0000007f02027812 */ /* 0x008fc800078ec0ff */
[----:B------:R-:W-:-:S13]  /*d7c0*/  ISETP.NE.AND P1, PT, R2, RZ, PT ;  /* 0x000000ff0200720c */ /* 0x000fda0003f25270 */
[----:B------:R-:W-:Y:S05]  /*d7d0*/  @P1 BRA `(.L_x_9523) ;  /* 0x0000000000301947 */ /* 0x000fea0003800000 */
[----:B------:R-:W3:Y:S01]  /*d7e0*/  S2R R7, SR_LANEID ;  /* 0x0000000000077919 */ /* 0x000ee20000000000 */
[----:B------:R-:W-:Y:S01]  /*d7f0*/  VOTEU.ANY UR4, UPT, PT ;  /* 0x0000000000047886 */ /* 0x000fe200038e0100 */
[----:B------:R-:W4:Y:S01]  /*d800*/  LDC.64 R2, c[0x0][0xc60] ;  /* 0x00031800ff027b82 */ /* 0x000f220000000a00 */
[----:B------:R-:W3:Y:S02]  /*d810*/  FLO.U32 R0, UR4 ;  /* 0x0000000400007d00 */ /* 0x000ee400080e0000 */
[----:B---3--:R-:W-:-:S06]  /*d820*/  ISETP.EQ.U32.AND P1, PT, R0, R7, PT ;  /* 0x000000070000720c */ /* 0x008fcc0003f22070 */
[----:B------:R-:W4:Y:S07]  /*d830*/  POPC R7, UR4 ;  /* 0x0000000400077d09 */ /* 0x000f2e0008000000 */
[----:B----4-:R-:W3:Y:S01]  /*d840*/  @P1 ATOMG.E.ADD.STRONG.GPU PT, R3, desc[UR50][R2.64], R7 ;  /* 0x00000007020319a8 */ /* 0x010ee200081ee1f2 */
[----:B------:R-:W4:Y:S02]  /*d850*/  S2R R4, SR_LTMASK ;  /* 0x0000000000047919 */ /* 0x000f240000003900 */
[----:B----4-:R-:W-:-:S04]  /*d860*/  LOP3.LUT R4, R4, UR4, RZ, 0xc0, !PT ;  /* 0x0000000404047c12 */ /* 0x010fc8000f8ec0ff */
[----:B------:R-:W4:Y:S01]  /*d870*/  POPC R9, R4 ;  /* 0x0000000400097309 */ /* 0x000f220000000000 */
[----:B---3--:R-:W4:Y:S02]  /*d880*/  SHFL.IDX PT, R0, R3, R0, 0x1f ;  /* 0x00001f0003007589 */ /* 0x008f2400000e0000 */
[----:B----4-:R-:W-:-:S07]  /*d890*/  IADD3 R16, R0, UR38, R9 ;  /* 0x0000002600107c10 */ /* 0x010fce000fffe009 */
.L_x_9523:
[----:B------:R-:W-:Y:S05]  /*d8a0*/  BSYNC B0 ;  /* 0x0000000000007941 */ /* 0x000fea0003800000 */
.L_x_9522:
[----:B------:R-:W-:Y:S02]  /*d8b0*/  SEL R24, R24, RZ, P0 ;  /* 0x000000ff18187207 */ /* 0x000fe40000000000 */
[----:B------:R-:W-:-:S07]  /*d8c0*/  LOP3.LUT R26, R26, R5, RZ, 0x3c, !PT ;  /* 0x000000051a1a7212 */ /* 0x000fce00078e3cff */
.L_x_9482:
[----:B------:R-:W-:Y:S05]  /*d8d0*/  BSYNC B7 ;  /* 0x0000000000077941 */ /* 0x000fea0003800000 */
.L_x_9480:
        /* <DEDUP_REMOVED lines=8> */
[----:B------:R3:W4:Y:S01]  /*d960*/  LDS.128 R16, [R22+0x228d0] ;  /* 0x0228d00016107984 */ /* 0x0007220000000c00 */
[----:B------:R-:W-:Y:S06]  /*d970*/  BAR.ARV 0x4, 0x180 ;  /* 0x0106000000007b1d */ /* 0x000fec0000002000 */
[----:B------:R-:W-:Y:S05]  /*d980*/  BRA `(.L_x_9525) ;  /* 0x0000000800407947 */ /* 0x000fea0003800000 */
.L_x_9524:
[----:B------:R-:W3:Y:S01]  /*d990*/  S2R R0, SR_TID.X ;  /* 0x0000000000007919 */ /* 0x000ee20000002100 */
[----:B------:R-:W-:Y:S01]  /*d9a0*/  UMOV UR4, 0xffffffff ;  /* 0xffffffff00047882 */ /* 0x000fe20000000000 */
[----:B---3--:R-:W-:-:S04]  /*d9b0*/  LOP3.LUT R8, R0, 0x1f, RZ, 0xc0, !PT ;  /* 0x0000001f00087812 */ /* 0x008fc800078ec0ff */
[----:B------:R-:W-:Y:S01]  /*d9c0*/  ISETP.NE.AND P0, PT, R8, 0x1f, PT ;  /* 0x0000001f0800780c */ /* 0x000fe20003f05270 */
[----:B------:R-:W-:-:S12]  /*d9d0*/  BRA.DIV UR4, `(.L_x_9526) ;  /* 0x0000003a04887947 */ /* 0x000fd8000b800000 */
[----:B------:R-:W-:Y:S01]  /*d9e0*/  IMAD.IADD R5, R19, 0x1, R8 ;  /* 0x0000000113057824 */ /* 0x000fe200078e0208 */
[----:B------:R-:W-:-:S04]  /*d9f0*/  ULDC UR4, c[0x0][0xc3c] ;  /* 0x00030f0000047ab9 */ /* 0x000fc80000000800 */
[----:B------:R-:W-:-:S13]  /*da00*/  ISETP.GE.OR P1, PT, R5, UR4, !P0 ;  /* 0x0000000405007c0c */ /* 0x000fda000c726670 */
[----:B------:R-:W3:Y:S02]  /*da10*/  @!P1 LDC.64 R2, c[0x0][0xc80] ;  /* 0x00032000ff029b82 */ /* 0x000ee40000000a00 */
[----:B---3--:R-:W-:-:S06]  /*da20*/  @!P1 IMAD.WIDE R2, R5, 0x4, R2 ;  /* 0x0000000405029825 */ /* 0x008fcc00078e0202 */
[----:B------:R-:W3:Y:S01]  /*da30*/  @!P1 LDG.E R2, desc[UR50][R2.64] ;  /* 0x0000003202029981 */ /* 0x000ee2000c1e1900 */
[----:B------:R-:W-:Y:S01]  /*da40*/  IMAD.MOV.U32 R4, RZ, RZ, RZ ;  /* 0x000000ffff047224 */ /* 0x000fe200078e00ff */
[C---:B------:R-:W-:Y:S02]  /*da50*/  ISETP.GE.U32.AND P2, PT, R8.reuse, 0x2, PT ;  /* 0x000000020800780c */ /* 0x040fe40003f46070 */
[C---:B------:R-:W-:Y:S01]  /*da60*/  ISETP.GE.U32.AND P3, PT, R8.reuse, 0x4, PT ;  /* 0x000000040800780c */ /* 0x040fe20003f66070 */
[----:B------:R-:W-:Y:S01]  /*da70*/  SHFL.IDX PT, R0, R16, 0x1, 0x1f ;  /* 0x00201f0010007f89 */ /* 0x000fe200000e0000 */
[C---:B------:R-:W-:Y:S02]  /*da80*/  ISETP.GE.U32.AND P4, PT, R8.reuse, 0x8, PT ;  /* 0x000000080800780c */ /* 0x040fe40003f86070 */
[C---:B------:R-:W-:Y:S01]  /*da90*/  ISETP.GE.U32.AND P5, PT, R8.reuse, 0x10, PT ;  /* 0x000000100800780c */ /* 0x040fe20003fa6070 */
[----:B---3--:R-:W-:Y:S01]  /*daa0*/  @!P1 IMAD.MOV.U32 R4, RZ, RZ, R2 ;  /* 0x000000ffff049224 */ /* 0x008fe200078e0002 */
[----:B------:R-:W-:-:S04]  /*dab0*/  ISETP.NE.AND P1, PT, R8, RZ, PT ;  /* 0x000000ff0800720c */ /* 0x000fc80003f25270 */
[----:B------:R-:W3:Y:S02]  /*dac0*/  SHFL.UP PT, R14, R4, 0x1, RZ ;  /* 0x04200000040e7989 */ /* 0x000ee400000e00ff */
[----:B---3--:R-:W-:-:S05]  /*dad0*/  SEL R5, R14, RZ, P1 ;  /* 0x000000ff0e057207 */ /* 0x008fca0000800000 */
[----:B------:R-:W-:Y:S02]  /*dae0*/  IMAD.IADD R6, R4, 0x1, R5 ;  /* 0x0000000104067824 */ /* 0x000fe400078e0205 */
[----:B------:R-:W-:Y:S04]  /*daf0*/  SHFL.IDX PT, R5, R16, RZ, 0x1f ;  /* 0x00001fff10057589 */ /* 0x000fe800000e0000 */
[----:B------:R-:W3:Y:S02]  /*db00*/  SHFL.UP PT, R14, R6, 0x2, RZ ;  /* 0x04400000060e7989 */ /* 0x000ee400000e00ff */
[----:B---3--:R-:W-:-:S05]  /*db10*/  SEL R7, R14, RZ, P2 ;  /* 0x000000ff0e077207 */ /* 0x008fca0001000000 */
[----:B------:R-:W-:-:S05]  /*db20*/  IMAD.IADD R7, R6, 0x1, R7 ;  /* 0x0000000106077824 */ /* 0x000fca00078e0207 */
[----:B------:R-:W3:Y:S02]  /*db30*/  SHFL.UP PT, R14, R7, 0x4, RZ ;  /* 0x04800000070e7989 */ /* 0x000ee400000e00ff */
[----:B---3--:R-:W-:-:S05]  /*db40*/  SEL R2, R14, RZ, P3 ;  /* 0x000000ff0e027207 */ /* 0x008fca0001800000 */
[----:B------:R-:W-:-:S05]  /*db50*/  IMAD.IADD R2, R7, 0x1, R2 ;  /* 0x0000000107027824 */ /* 0x000fca00078e0202 */
[----:B------:R-:W3:Y:S02]  /*db60*/  SHFL.UP PT, R14, R2, 0x8, RZ ;  /* 0x05000000020e7989 */ /* 0x000ee400000e00ff */
[----:B---3--:R-:W-:-:S04]  /*db70*/  SEL R3, R14, RZ, P4 ;  /* 0x000000ff0e037207 */ /* 0x008fc80002000000 */
[----:B------:R-:W-:-:S05]  /*db80*/  IADD3 R3, R2, R3, RZ ;  /* 0x0000000302037210 */ /* 0x000fca0007ffe0ff */
[----:B------:R-:W3:Y:S02]  /*db90*/  SHFL.UP PT, R14, R3, 0x10, RZ ;  /* 0x06000000030e7989 */ /* 0x000ee400000e00ff */
[----:B---3--:R-:W-:-:S05]  /*dba0*/  SEL R6, R14, RZ, P5 ;  /* 0x000000ff0e067207 */ /* 0x008fca0002800000 */
[----:B------:R-:W-:-:S05]  /*dbb0*/  IMAD.IADD R6, R3, 0x1, R6 ;  /* 0x0000000103067824 */ /* 0x000fca00078e0206 */
[----:B------:R3:W4:Y:S02]  /*dbc0*/  SHFL.IDX PT, R14, R6, 0x1f, 0x1f ;  /* 0x03e01f00060e7f89 */ /* 0x00072400000e0000 */
.L_x_9642:
[----:B------:R-:W-:Y:S02]  /*dbd0*/  ULDC UR4, c[0x0][0xc38] ;  /* 0x00030e0000047ab9 */ /* 0x000fe40000000800 */
[----:B------:R-:W-:-:S04]  /*dbe0*/  IMAD.U32 R7, RZ, RZ, UR4 ;  /* 0x00000004ff077e24 */ /* 0x000fc8000f8e00ff */
[----:B----4-:R-:W-:-:S04]  /*dbf0*/  IMAD R3, R14, R7, RZ ;  /* 0x000000070e037224 */ /* 0x010fc800078e02ff */
[----:B------:R-:W-:-:S05]  /*dc00*/  IMAD.IADD R8, R0, 0x1, R3 ;  /* 0x0000000100087824 */ /* 0x000fca00078e0203 */
[----:B------:R-:W-:-:S13]  /*dc10*/  ISETP.GT.AND P6, PT, R8, R5, PT ;  /* 0x000000050800720c */ /* 0x000fda0003fc4270 */
[----:B------:R-:W-:Y:S05]  /*dc20*/  @P6 BRA `(.L_x_9527) ;  /* 0x00000000009c6947 */ /* 0x000fea0003800000 */
.L_x_9532:
[----:B------:R-:W4:Y:S01]  /*dc30*/  LDC R0, c[0x0][0xc3c] ;  /* 0x00030f00ff007b82 */ /* 0x000f220000000800 */
[----:B------:R-:W-:-:S05]  /*dc40*/  VIADD R19, R19, 0x1f ;  /* 0x0000001f13137836 */ /* 0x000fca0000000000 */
[----:B----4-:R-:W-:-:S13]  /*dc50*/  ISETP.GE.AND P6, PT, R19, R0, PT ;  /* 0x000000001300720c */ /* 0x010fda0003fc6270 */
[----:B0-----:R-:W-:Y:S05]  /*dc60*/  @P6 BRA `(.L_x_9528) ;  /* 0x0000000400446947 */ /* 0x001fea0003800000 */
[----:B------:R-:W4:Y:S01]  /*dc70*/  S2R R2, SR_TID.X ;  /* 0x0000000000027919 */ /* 0x000f220000002100 */
[----:B------:R-:W-:Y:S01]  /*dc80*/  BSSY B0, `(.L_x_9529) ;  /* 0x0000009000007945 */ /* 0x000fe20003800000 */
[----:B------:R-:W-:Y:S01]  /*dc90*/  IMAD.MOV.U32 R4, RZ, RZ, RZ ;  /* 0x000000ffff047224 */ /* 0x000fe200078e00ff */
[----:B----4-:R-:W-:-:S05]  /*dca0*/  LOP3.LUT R2, R2, 0x1f, RZ, 0xc0, !PT ;  /* 0x0000001f02027812 */ /* 0x010fca00078ec0ff */
[----:B------:R-:W-:-:S05]  /*dcb0*/  IMAD.IADD R7, R19, 0x1, R2 ;  /* 0x0000000113077824 */ /* 0x000fca00078e0202 */
[----:B------:R-:W-:-:S13]  /*dcc0*/  ISETP.GE.OR P6, PT, R7, R0, !P0 ;  /* 0x000000000700720c */ /* 0x000fda00047c6670 */
[----:B------:R-:W-:Y:S05]  /*dcd0*/  @P6 BRA `(.L_x_9530) ;  /* 0x00000000000c6947 */ /* 0x000fea0003800000 */
[----:B------:R-:W4:Y:S02]  /*dce0*/  LDC.64 R2, c[0x0][0xc80] ;  /* 0x00032000ff027b82 */ /* 0x000f240000000a00 */
[----:B----4-:R-:W-:-:S05]  /*dcf0*/  IMAD.WIDE R2, R7, 0x4, R2 ;  /* 0x0000000407027825 */ /* 0x010fca00078e0202 */
[----:B------:R4:W5:Y:S02]  /*dd00*/  LDG.E R4, desc[UR50][R2.64] ;  /* 0x0000003202047981 */ /* 0x000964000c1e1900 */
.L_x_9530:
[----:B------:R-:W-:Y:S05]  /*dd10*/  BSYNC B0 ;  /* 0x0000000000007941 */ /* 0x000fea0003800000 */
.L_x_9529:
[----:B------:R-:W-:-:S03]  /*dd20*/  UMOV UR4, 0xffffffff ;  /* 0xffffffff00047882 */ /* 0x000fc60000000000 */
[----:B------:R-:W-:Y:S05]  /*dd30*/  BRA.DIV UR4, `(.L_x_9531) ;  /* 0x0000003a04d47947 */ /* 0x000fea000b800000 */
[----:B-----5:R-:W0:Y:S02]  /*dd40*/  SHFL.UP PT, R14, R4, 0x1, RZ ;  /* 0x04200000040e7989 */ /* 0x020e2400000e00ff */
[----:B0-----:R-:W-:-:S05]  /*dd50*/  SEL R13, R14, RZ, P1 ;  /* 0x000000ff0e0d7207 */ /* 0x001fca0000800000 */
[----:B------:R-:W-:-:S05]  /*dd60*/  IMAD.IADD R13, R4, 0x1, R13 ;  /* 0x00000001040d7824 */ /* 0x000fca00078e020d */
[----:B------:R-:W0:Y:S02]  /*dd70*/  SHFL.UP PT, R14, R13, 0x2, RZ ;  /* 0x044000000d0e7989 */ /* 0x000e2400000e00ff */
[----:B0-----:R-:W-:-:S05]  /*dd80*/  SEL R0, R14, RZ, P2 ;  /* 0x000000ff0e007207 */ /* 0x001fca0001000000 */
[----:B------:R-:W-:-:S05]  /*dd90*/  IMAD.IADD R0, R13, 0x1, R0 ;  /* 0x000000010d007824 */ /* 0x000fca00078e0200 */
[----:B------:R-:W4:Y:S02]  /*dda0*/  SHFL.UP PT, R14, R0, 0x4, RZ ;  /* 0x04800000000e7989 */ /* 0x000f2400000e00ff */
[----:B----4-:R-:W-:-:S05]  /*ddb0*/  SEL R3, R14, RZ, P3 ;  /* 0x000000ff0e037207 */ /* 0x010fca0001800000 */
[----:B------:R-:W-:-:S05]  /*ddc0*/  IMAD.IADD R2, R0, 0x1, R3 ;  /* 0x0000000100027824 */ /* 0x000fca00078e0203 */
[----:B------:R-:W0:Y:S02]  /*ddd0*/  SHFL.UP PT, R14, R2, 0x8, RZ ;  /* 0x05000000020e7989 */ /* 0x000e2400000e00ff */
[----:B0-----:R-:W-:-:S04]  /*dde0*/  SEL R3, R14, RZ, P4 ;  /* 0x000000ff0e037207 */ /* 0x001fc80002000000 */
[----:B------:R-:W-:-:S05]  /*ddf0*/  IADD3 R3, R2, R3, RZ ;  /* 0x0000000302037210 */ /* 0x000fca0007ffe0ff */
[----:B------:R-:W3:Y:S02]  /*de00*/  SHFL.UP PT, R14, R3, 0x10, RZ ;  /* 0x06000000030e7989 */ /* 0x000ee400000e00ff */
[----:B---3--:R-:W-:-:S05]  /*de10*/  SEL R6, R14, RZ, P5 ;  /* 0x000000ff0e067207 */ /* 0x008fca0002800000 */
[----:B------:R-:W-:-:S05]  /*de20*/  IMAD.IADD R6, R3, 0x1, R6 ;  /* 0x0000000103067824 */ /* 0x000fca00078e0206 */
[----:B------:R0:W3:Y:S02]  /*de30*/  SHFL.IDX PT, R14, R6, 0x1f, 0x1f ;  /* 0x03e01f00060e7f89 */ /* 0x0000e400000e0000 */
.L_x_9650:
[----:B------:R-:W-:Y:S02]  /*de40*/  ULDC UR4, c[0x0][0xc38] ;  /* 0x00030e0000047ab9 */ /* 0x000fe40000000800 */
[----:B------:R-:W-:-:S04]  /*de50*/  IMAD.U32 R7, RZ, RZ, UR4 ;  /* 0x00000004ff077e24 */ /* 0x000fc8000f8e00ff */
[----:B---3--:R-:W-:-:S04]  /*de60*/  IMAD R3, R14, R7, RZ ;  /* 0x000000070e037224 */ /* 0x008fc800078e02ff */
[----:B------:R-:W-:-:S05]  /*de70*/  IMAD.IADD R8, R3, 0x1, R8 ;  /* 0x0000000103087824 */ /* 0x000fca00078e0208 */
[----:B------:R-:W-:-:S13]  /*de80*/  ISETP.GT.AND P6, PT, R8, R5, PT ;  /* 0x000000050800720c */ /* 0x000fda0003fc4270 */
[----:B------:R-:W-:Y:S05]  /*de90*/  @!P6 BRA `(.L_x_9532) ;  /* 0xfffffffc0064e947 */ /* 0x000fea000383ffff */
.L_x_9527:
[----:B------:R-:W-:Y:S01]  /*dea0*/  IMAD.IADD R8, R8, 0x1, -R3 ;  /* 0x0000000108087824 */ /* 0x000fe200078e0a03 */
[----:B------:R-:W-:-:S03]  /*deb0*/  UMOV UR4, 0xffffffff ;  /* 0xffffffff00047882 */ /* 0x000fc60000000000 */
[----:B------:R-:W-:-:S05]  /*dec0*/  IMAD R0, R6, R7, R8 ;  /* 0x0000000706007224 */ /* 0x000fca00078e0208 */
[----:B------:R-:W-:Y:S01]  /*ded0*/  ISETP.GT.AND P6, PT, R0, R5, PT ;  /* 0x000000050000720c */ /* 0x000fe20003fc4270 */
[----:B------:R-:W-:-:S12]  /*dee0*/  BRA.DIV UR4, `(.L_x_9533) ;  /* 0x0000003e04247947 */ /* 0x000fd8000b800000 */
[----:B------:R-:W-:-:S04]  /*def0*/  VOTE.ANY R2, PT, !P6 ;  /* 0x0000000000027806 */ /* 0x000fc800070e0100 */
[----:B------:R-:W4:Y:S02]  /*df00*/  POPC R0, R2 ;  /* 0x0000000200007309 */ /* 0x000f240000000000 */
[----:B----4-:R4:W0:Y:S02]  /*df10*/  SHFL.IDX PT, R4, R4, R0, 0x1f ;  /* 0x00001f0004047589 */ /* 0x01082400000e0000 */
.L_x_9654:
[----:B------:R-:W-:Y:S01]  /*df20*/  ISETP.NE.AND P0, PT, R2, RZ, PT ;  /* 0x000000ff0200720c */ /* 0x000fe20003f05270 */
[----:B------:R-:W-:-:S12]  /*df30*/  IMAD.MOV.U32 R14, RZ, RZ, RZ ;  /* 0x000000ffff0e7224 */ /* 0x000fd800078e00ff */
[----:B------:R-:W-:Y:S05]  /*df40*/  @!P0 BRA `(.L_x_9534) ;  /* 0x0000000000108947 */ /* 0x000fea0003800000 */
[----:B------:R-:W-:Y:S01]  /*df50*/  UMOV UR4, 0xffffffff ;  /* 0xffffffff00047882 */ /* 0x000fe20000000000 */
[----:B------:R-:W-:Y:S02]  /*df60*/  VIADD R12, R0, 0xffffffff ;  /* 0xffffffff000c7836 */ /* 0x000fe40000000000 */
[----:B------:R-:W-:Y:S05]  /*df70*/  BRA.DIV UR4, `(.L_x_9535) ;  /* 0x0000003e04487947 */ /* 0x000fea000b800000 */
[----:B------:R0:W0:Y:S02]  /*df80*/  SHFL.IDX PT, R14, R6, R12, 0x1f ;  /* 0x00001f0c060e7589 */ /* 0x00002400000e0000 */
.L_x_9534:
[----:B0--3--:R-:W-:Y:S01]  /*df90*/  IABS R6, R4 ;  /* 0x0000000400067213 */ /* 0x009fe20000000000 */
[----:B------:R-:W-:Y:S02]  /*dfa0*/  IMAD R16, R14, R7, R8 ;  /* 0x000000070e107224 */ /* 0x000fe400078e0208 */
[----:B------:R-:W-:Y:S01]  /*dfb0*/  IMAD.IADD R19, R0, 0x1, R19 ;  /* 0x0000000100137824 */ /* 0x000fe200078e0213 */
[----:B------:R-:W0:Y:S08]  /*dfc0*/  I2F.RP R9, R6 ;  /* 0x0000000600097306 */ /* 0x000e300000209400 */
[----:B0-----:R-:W0:Y:S02]  /*dfd0*/  MUFU.RCP R9, R9 ;  /* 0x0000000900097308 */ /* 0x001e240000001000 */
[----:B0-----:R-:W-:-:S06]  /*dfe0*/  VIADD R2, R9, 0xffffffe ;  /* 0x0ffffffe09027836 */ /* 0x001fcc0000000000 */
[----:B------:R0:W3:Y:S02]  /*dff0*/  F2I.FTZ.U32.TRUNC.NTZ R3, R2 ;  /* 0x0000000200037305 */ /* 0x0000e4000021f000 */
[----:B0-----:R-:W-:Y:S02]  /*e000*/  IMAD.MOV.U32 R2, RZ, RZ, RZ ;  /* 0x000000ffff027224 */ /* 0x001fe400078e00ff */
[----:B---3--:R-:W-:-:S04]  /*e010*/  IMAD.MOV R7, RZ, RZ, -R3 ;  /* 0x000000ffff077224 */ /* 0x008fc800078e0a03 */
        /* <DEDUP_REMOVED lines=22> */
.L_x_9528:
[----:B------:R-:W-:Y:S01]  /*e180*/  UMOV UR4, URZ ;  /* 0x0000003f00047c82 */ /* 0x000fe20008000000 */
[----:B------:R-:W-:Y:S01]  /*e190*/  UMOV UR5, URZ ;  /* 0x0000003f00057c82 */ /* 0x000fe20008000000 */
[----:B------:R-:W-:Y:S01]  /*e1a0*/  ULDC UR6, c[0x0][0xc3c] ;  /* 0x00030f0000067ab9 */ /* 0x000fe20000000800 */
[----:B------:R-:W-:Y:S01]  /*e1b0*/  IMAD.MOV.U32 R16, RZ, RZ, R5 ;  /* 0x000000ffff107224 */ /* 0x000fe200078e0005 */
[----:B------:R-:W-:Y:S01]  /*e1c0*/  MOV R17, UR4 ;  /* 0x0000000400117c02 */ /* 0x000fe20008000f00 */
[----:B------:R-:W-:Y:S02]  /*e1d0*/  IMAD.U32 R18, RZ, RZ, UR5 ;  /* 0x00000005ff127e24 */ /* 0x000fe4000f8e00ff */
[----:B------:R-:W-:-:S07]  /*e1e0*/  IMAD.U32 R19, RZ, RZ, UR6 ;  /* 0x00000006ff137e24 */ /* 0x000fce000f8e00ff */
.L_x_9536:
[----:B----4-:R-:W4:Y:S01]  /*e1f0*/  S2R R0, SR_TID.X ;  /* 0x0000000000007919 */ /* 0x010f220000002100 */
[----:B------:R-:W-:Y:S05]  /*e200*/  WARPSYNC.ALL ;  /* 0x0000000000007948 */ /* 0x000fea0003800000 */
[----:B------:R-:W-:Y:S01]  /*e210*/  BAR.SYNC.DEFER_BLOCKING 0x4, 0x180 ;  /* 0x0106000000007b1d */ /* 0x000fe20000010000 */
[----:B----4-:R-:W-:-:S04]  /*e220*/  LOP3.LUT R0, R0, 0x1f, RZ, 0xc0, !PT ;  /* 0x0000001f00007812 */ /* 0x010fc800078ec0ff */
[----:B------:R-:W-:-:S13]  /*e230*/  ISETP.NE.AND P0, PT, R0, RZ, PT ;  /* 0x000000ff0000720c */ /* 0x000fda0003f05270 */
[----:B------:R-:W4:Y:S01]  /*e240*/  @!P0 S2R R3, SR_CgaCtaId ;  /* 0x0000000000038919 */ /* 0x000f220000008800 */
[----:B------:R-:W-:-:S04]  /*e250*/  @!P0 MOV R0, 0x400 ;  /* 0x0000040000008802 */ /* 0x000fc80000000f00 */
[----:B----4-:R-:W-:-:S05]  /*e260*/  @!P0 LEA R22, R3, R0, 0x18 ;  /* 0x0000000003168211 */ /* 0x010fca00078ec0ff */
[----:B------:R4:W-:Y:S01]  /*e270*/  @!P0 STS.128 [R22+0x228d0], R16 ;  /* 0x0228d01016008388 */ /* 0x0009e20000000c00 */
[----:B------:R-:W-:Y:S06]  /*e280*/  BAR.ARV 0x5, 0x180 ;  /* 0x0146000000007b1d */ /* 0x000fec0000002000 */
.L_x_9525:
[----:B------:R-:W-:Y:S02]  /*e290*/  ULDC UR4, c[0x0][0xc3c] ;  /* 0x00030f0000047ab9 */ /* 0x000fe40000000800 */
[----:B----4-:R-:W-:-:S13]  /*e2a0*/  ISETP.GE.AND P0, PT, R19, UR4, PT ;  /* 0x0000000413007c0c */ /* 0x010fda000bf06270 */
[----:B------:R-:W-:Y:S05]  /*e2b0*/  @!P0 BRA `(.L_x_9537) ;  /* 0xffffffbc00108947 */ /* 0x000fea000383ffff */
[----:B------:R-:W-:Y:S05]  /*e2c0*/  BSYNC B8 ;  /* 0x0000000000087941 */ /* 0x000fea0003800000 */
.L_x_9476:
[----:B0-----:R-:W4:Y:S01]  /*e2d0*/  LDL.LU R0, [R1+0x24] ;  /* 0x0000240001007983 */ /* 0x001f220000300800 */
        /* <DEDUP_REMOVED lines=11> */
.L_x_9657:
[----:B------:R-:W-:Y:S05]  /*e390*/  BSYNC B0 ;  /* 0x0000000000007941 */ /* 0x000fea0003800000 */
.L_x_9538:
[----:B------:R-:W-:-:S03]  /*e3a0*/  UMOV UR4, 0xffffffff ;  /* 0xffffffff00047882 */ /* 0x000fc60000000000 */
[----:B------:R-:W-:Y:S05]  /*e3b0*/  BRA.DIV UR4, `(.L_x_9540) ;  /* 0x0000003a04707947 */ /* 0x000fea000b800000 */
[----:B0-----:R-:W0:Y:S02]  /*e3c0*/  S2R R0, SR_TID.X ;  /* 0x0000000000007919 */ /* 0x001e240000002100 */
[----:B0-----:R-:W-:-:S04]  /*e3d0*/  SHF.R.U32.HI R0, RZ, 0x5, R0 ;  /* 0x00000005ff007819 */ /* 0x001fc80000011600 */
[----:B------:R-:W-:-:S05]  /*e3e0*/  LOP3.LUT R0, R0, 0x3, RZ, 0xc0, !PT ;  /* 0x0000000300007812 */ /* 0x000fca00078ec0ff */
[----:B------:R0:W4:Y:S02]  /*e3f0*/  SHFL.IDX PT, R14, R0, RZ, 0x1f ;  /* 0x00001fff000e7589 */ /* 0x00012400000e0000 */
.L_x_9660:
[----:B----4-:R-:W-:Y:S01]  /*e400*/  ISETP.NE.AND P0, PT, R14, RZ, PT ;  /* 0x000000ff0e00720c */ /* 0x010fe20003f05270 */
[----:B------:R-:W-:-:S12]  /*e410*/  BSSY B0, `(.L_x_9541) ;  /* 0x0000024000007945 */ /* 0x000fd80003800000 */
[----:B------:R-:W-:Y:S05]  /*e420*/  @P0 BRA `(.L_x_9542) ;  /* 0x0000000000880947 */ /* 0x000fea0003800000 */
[----:B------:R-:W-:-:S03]  /*e430*/  UMOV UR4, 0xffffffff ;  /* 0xffffffff00047882 */ /* 0x000fc60000000000 */
[----:B------:R-:W-:Y:S05]  /*e440*/  BRA.DIV UR4, `(.L_x_9543) ;  /* 0x0000003a04807947 */ /* 0x000fea000b800000 */
[----:B------:R-:W-:-:S13]  /*e450*/  ELECT P6, URZ, PT ;  /* 0x00000000003f782f */ /* 0x000fda00038c0000 */
.L_x_9663:
[----:B------:R-:W-:Y:S05]  /*e460*/  @!P6 BRA `(.L_x_9542) ;  /* 0x000000000078e947 */ /* 0x000fea0003800000 */
[----:B------:R-:W-:-:S06]  /*e470*/  ULOP3.LUT UR4, UR37, 0x2, URZ, 0xfc, !UPT ;  /* 0x0000000225047892 */ /* 0x000fcc000f8efc3f */
[----:B0-----:R-:W-:-:S05]  /*e480*/  IMAD.U32 R0, RZ, RZ, UR4 ;  /* 0x00000004ff007e24 */ /* 0x001fca000f8e00ff */
[----:B------:R-:W-:-:S13]  /*e490*/  ISETP.NE.AND P0, PT, R0, 0x3, PT ;  /* 0x000000030000780c */ /* 0x000fda0003f05270 */
[----:B------:R-:W-:Y:S05]  /*e4a0*/  @!P0 BRA `(.L_x_9544) ;  /* 0x0000000000048947 */ /* 0x000fea0003800000 */
[----:B------:R-:W-:Y:S01]  /*e4b0*/  BPT.TRAP 0x1 ;  /* 0x000000040000795c */ /* 0x000fe20000300000 */
.L_x_9544:
[----:B------:R-:W-:Y:S01]  /*e4c0*/  IMAD R5, R24, 0x8, R7 ;  /* 0x0000000818057824 */ /* 0x000fe200078e0207 */
[----:B------:R-:W-:Y:S01]  /*e4d0*/  SHF.L.U32 R0, R26, 0x1f, RZ ;  /* 0x0000001f1a007819 */ /* 0x000fe200000006ff */
[----:B------:R-:W-:-:S03]  /*e4e0*/  VIADD R24, R24, 0x1 ;  /* 0x0000000118187836 */ /* 0x000fc60000000000 */
[----:B------:R-:W0:Y:S02]  /*e4f0*/  SYNCS.PHASECHK.TRANS64.TRYWAIT P1, [R5+URZ+0x22840], R0 ;  /* 0x02284000050075a7 */ /* 0x000e24000802017f */
[----:B------:R-:W-:-:S04]  /*e500*/  ISETP.NE.AND P2, PT, R24, 0x2, PT ;  /* 0x000000021800780c */ /* 0x000fc80003f45270 */
[----:B------:R-:W-:Y:S01]  /*e510*/  SEL R3, RZ, 0x1, P2 ;  /* 0x00000001ff037807 */ /* 0x000fe20001000000 */
[----:B0-----:R-:W-:Y:S08]  /*e520*/  @!P1 BRA `(.L_x_9545) ;  /* 0x0000003800689947 */ /* 0x001ff00003800000 */
.L_x_9664:
[----:B------:R-:W-:Y:S02]  /*e530*/  SEL R24, R24, RZ, P2 ;  /* 0x000000ff18187207 */ /* 0x000fe40001000000 */
[----:B------:R-:W-:Y:S01]  /*e540*/  LOP3.LUT R2, R26, R3, RZ, 0x3c, !PT ;  /* 0x000000031a027212 */ /* 0x000fe200078e3cff */
[----:B------:R-:W-:Y:S06]  /*e550*/  @!P0 BRA `(.L_x_9546) ;  /* 0x0000000000048947 */ /* 0x000fec0003800000 */
[----:B------:R-:W-:Y:S01]  /*e560*/  BPT.TRAP 0x1 ;  /* 0x000000040000795c */ /* 0x000fe20000300000 */
.L_x_9546:
[----:B------:R-:W-:Y:S01]  /*e570*/  IMAD R3, R24, 0x8, R7 ;  /* 0x0000000818037824 */ /* 0x000fe200078e0207 */
[----:B------:R-:W-:-:S04]  /*e580*/  SHF.L.U32 R2, R2, 0x1f, RZ ;  /* 0x0000001f02027819 */ /* 0x000fc800000006ff */
[----:B------:R-:W4:Y:S02]  /*e590*/  SYNCS.PHASECHK.TRANS64.TRYWAIT P1, [R3+URZ+0x22840], R2 ;  /* 0x02284002030075a7 */ /* 0x000f24000802017f */
[----:B----4-:R-:W-:Y:S05]  /*e5a0*/  @!P1 BRA `(.L_x_9547) ;  /* 0x00000038005c9947 */ /* 0x010fea0003800000 */
.L_x_9665:
[----:B------:R-:W-:Y:S05]  /*e5b0*/  @!P0 BRA `(.L_x_9548) ;  /* 0x0000000000048947 */ /* 0x000fea0003800000 */
[----:B------:R-:W-:Y:S01]  /*e5c0*/  BPT.TRAP 0x1 ;  /* 0x000000040000795c */ /* 0x000fe20000300000 */
.L_x_9548:
[----:B------:R-:W5:Y:S02]  /*e5d0*/  SYNCS.PHASECHK.TRANS64.TRYWAIT P1, [R5+URZ+0x22860], R0 ;  /* 0x02286000050075a7 */ /* 0x000f64000802017f */
[----:B-----5:R-:W-:Y:S05]  /*e5e0*/  @!P1 BRA `(.L_x_9549) ;  /* 0x0000003800609947 */ /* 0x020fea0003800000 */
.L_x_9666:
[----:B------:R-:W-:Y:S05]  /*e5f0*/  @!P0 BRA `(.L_x_9550) ;  /* 0x0000000000048947 */ /* 0x000fea0003800000 */
[----:B------:R-:W-:Y:S01]  /*e600*/  BPT.TRAP 0x1 ;  /* 0x000000040000795c */ /* 0x000fe20000300000 */
.L_x_9550:
[----:B------:R0:W0:Y:S02]  /*e610*/  SYNCS.PHASECHK.TRANS64.TRYWAIT P0, [R3+URZ+0x22860], R2 ;  /* 0x02286002030075a7 */ /* 0x000024000800017f */
[----:B0-----:R-:W-:Y:S05]  /*e620*/  @!P0 NANOSLEEP.SYNCS 0x989680 ;  /* 0x009896800000895d */ /* 0x001fea0003900000 */
[----:B------:R-:W0:Y:S02]  /*e630*/  @!P0 SYNCS.PHASECHK.TRANS64 P0, [R3+URZ+0x22860], R2 ;  /* 0x02286002030085a7 */ /* 0x000e24000800007f */
[----:B0-----:R-:W-:Y:S05]  /*e640*/  @!P0 BRA `(.L_x_9550) ;  /* 0xfffffffc00f08947 */ /* 0x001fea000383ffff */
.L_x_9542:
[----:B------:R-:W-:Y:S05]  /*e650*/  BSYNC B0 ;  /* 0x0000000000007941 */ /* 0x000fea0003800000 */
.L_x_9541:
[----:B------:R-:W-:Y:S05]  /*e660*/  EXIT ;  /* 0x000000000000794d */ /* 0x000fea0003800000 */
.L_x_9424:
[----:B0-----:R-:W-:-:S04]  /*e670*/  IMAD.U32 R3, RZ, RZ, UR45 ;  /* 0x0000002dff037e24 */ /* 0x001fc8000f8e00ff */
[----:B------:R0:W1:Y:S03]  /*e680*/  SYNCS.PHASECHK.TRANS64.TRYWAIT P0, [R3+URZ+0x22800], R0 ;  /* 0x02280000030075a7 */ /* 0x000066000800017f */
[----:B-1----:R-:W-:Y:S05]  /*e690*/  @!P0 NANOSLEEP.SYNCS 0x989680 ;  /* 0x009896800000895d */ /* 0x002fea0003900000 */
[----:B------:R-:W1:Y:S02]  /*e6a0*/  @!P0 SYNCS.PHASECHK.TRANS64 P0, [R3+URZ+0x22800], R0 ;  /* 0x02280000030085a7 */ /* 0x000e64000800007f */
[----:B-1----:R-:W-:Y:S05]  /*e6b0*/  @!P0 BRA `(.L_x_9424) ;  /* 0xfffffffc00ec8947 */ /* 0x002fea000383ffff */
[----:B------:R-:W-:Y:S05]  /*e6c0*/  BRA `(.L_x_9551) ;  /* 0xffffff3000547947 */ /* 0x000fea000383ffff */
.L_x_9428:
[----:B-1----:R-:W-:-:S04]  /*e6d0*/  MOV R3, UR22 ;  /* 0x0000001600037c02 */ /* 0x002fc80008000f00 */
[----:B------:R1:W2:Y:S03]  /*e6e0*/  SYNCS.PHASECHK.TRANS64.TRYWAIT P1, [R3+URZ+0x22830], R8 ;  /* 0x02283008030075a7 */ /* 0x0002a6000802017f */
[----:B--2---:R-:W-:Y:S05]  /*e6f0*/  @!P1 NANOSLEEP.SYNCS 0x989680 ;  /* 0x009896800000995d */ /* 0x004fea0003900000 */
[----:B------:R-:W2:Y:S02]  /*e700*/  @!P1 SYNCS.PHASECHK.TRANS64 P1, [R3+URZ+0x22830], R8 ;  /* 0x02283008030095a7 */ /* 0x000ea4000802007f */
[----:B--2---:R-:W-:Y:S05]  /*e710*/  @!P1 BRA `(.L_x_9428) ;  /* 0xfffffffc00ec9947 */ /* 0x004fea000383ffff */
[----:B------:R-:W-:Y:S05]  /*e720*/  BRA `(.L_x_9427) ;  /* 0xffffff3000787947 */ /* 0x000fea000383ffff */
.L_x_9433:
[----:B---3--:R-:W-:-:S04]  /*e730*/  IMAD.U32 R9, RZ, RZ, UR22 ;  /* 0x00000016ff097e24 */ /* 0x008fc8000f8e00ff */
[----:B------:R3:W4:Y:S03]  /*e740*/  SYNCS.PHASECHK.TRANS64.TRYWAIT P1, [R9+URZ+0x22850], R8 ;  /* 0x02285008090075a7 */ /* 0x000726000802017f */
[----:B----4-:R-:W-:Y:S05]  /*e750*/  @!P1 NANOSLEEP.SYNCS 0x989680 ;  /* 0x009896800000995d */ /* 0x010fea0003900000 */
[----:B------:R-:W4:Y:S02]  /*e760*/  @!P1 SYNCS.PHASECHK.TRANS64 P1, [R9+URZ+0x22850], R8 ;  /* 0x02285008090095a7 */ /* 0x000f24000802007f */
[----:B----4-:R-:W-:Y:S05]  /*e770*/  @!P1 BRA `(.L_x_9433) ;  /* 0xfffffffc00ec9947 */ /* 0x010fea000383ffff */
[----:B------:R-:W-:Y:S05]  /*e780*/  BRA `(.L_x_9432) ;  /* 0xffffff4c006c7947 */ /* 0x000fea000383ffff */
.L_x_9439:
[----:B-1----:R-:W-:-:S04]  /*e790*/  IMAD.U32 R0, RZ, RZ, UR24 ;  /* 0x00000018ff007e24 */ /* 0x002fc8000f8e00ff */
[----:B------:R1:W2:Y:S03]  /*e7a0*/  SYNCS.PHASECHK.TRANS64.TRYWAIT P2, [R0+URZ+0x22830], R7 ;  /* 0x02283007000075a7 */ /* 0x0002a6000804017f */
[----:B--2---:R-:W-:Y:S05]  /*e7b0*/  @!P2 NANOSLEEP.SYNCS 0x989680 ;  /* 0x009896800000a95d */ /* 0x004fea0003900000 */
[----:B------:R-:W2:Y:S02]  /*e7c0*/  @!P2 SYNCS.PHASECHK.TRANS64 P2, [R0+URZ+0x22830], R7 ;  /* 0x022830070000a5a7 */ /* 0x000ea4000804007f */
[----:B--2---:R-:W-:Y:S05]  /*e7d0*/  @!P2 BRA `(.L_x_9439) ;  /* 0xfffffffc00eca947 */ /* 0x004fea000383ffff */
[----:B------:R-:W-:Y:S05]  /*e7e0*/  BRA `(.L_x_9438) ;  /* 0xffffff5000887947 */ /* 0x000fea000383ffff */
.L_x_9444:
[----:B-1----:R-:W-:-:S04]  /*e7f0*/  IMAD.U32 R10, RZ, RZ, UR24 ;  /* 0x00000018ff0a7e24 */ /* 0x002fc8000f8e00ff */
[----:B------:R1:W2:Y:S03]  /*e800*/  SYNCS.PHASECHK.TRANS64.TRYWAIT P2, [R10+URZ+0x22850], R7 ;  /* 0x022850070a0075a7 */ /* 0x0002a6000804017f */
[----:B--2---:R-:W-:Y:S05]  /*e810*/  @!P2 NANOSLEEP.SYNCS 0x989680 ;  /* 0x009896800000a95d */ /* 0x004fea0003900000 */
[----:B------:R-:W2:Y:S02]  /*e820*/  @!P2 SYNCS.PHASECHK.TRANS64 P2, [R10+URZ+0x22850], R7 ;  /* 0x022850070a00a5a7 */ /* 0x000ea4000804007f */
[----:B--2---:R-:W-:Y:S05]  /*e830*/  @!P2 BRA `(.L_x_9444) ;  /* 0xfffffffc00eca947 */ /* 0x004fea000383ffff */
[----:B------:R-:W-:Y:S05]  /*e840*/  BRA `(.L_x_9443) ;  /* 0xffffff70002c7947 */ /* 0x000fea000383ffff */
.L_x_9488:
        /* <DEDUP_REMOVED lines=10> */
.L_x_9553:
[----:B------:R-:W-:Y:S05]  /*e8f0*/  BSYNC B0 ;  /* 0x0000000000007941 */ /* 0x000fea0003800000 */
.L_x_9552:
[----:B------:R-:W-:Y:S05]  /*e900*/  BRA `(.L_x_9554) ;  /* 0xffffffc000cc7947 */ /* 0x000fea000383ffff */
.L_x_9491:
[----:B0-----:R0:W1:Y:S02]  /*e910*/  SYNCS.PHASECHK.TRANS64.TRYWAIT P0, [R33+URZ+0x22840], R0 ;  /* 0x02284000210075a7 */ /* 0x001064000800017f */
[----:B-1----:R-:W-:Y:S05]  /*e920*/  @!P0 NANOSLEEP.SYNCS 0x989680 ;  /* 0x009896800000895d */ /* 0x002fea0003900000 */
[----:B------:R-:W1:Y:S02]  /*e930*/  @!P0 SYNCS.PHASECHK.TRANS64 P0, [R33+URZ+0x22840], R0 ;  /* 0x02284000210085a7 */ /* 0x000e64000800007f */
[----:B-1----:R-:W-:Y:S05]  /*e940*/  @!P0 BRA `(.L_x_9491) ;  /* 0xfffffffc00f08947 */ /* 0x002fea000383ffff */
[----:B------:R-:W-:Y:S05]  /*e950*/  BRA `(.L_x_9555) ;  /* 0xffffffc000f87947 */ /* 0x000fea000383ffff */
.L_x_9492:
        /* <DEDUP_REMOVED lines=8> */
.L_x_9557:
[----:B------:R-:W-:Y:S05]  /*e9e0*/  BSYNC B0 ;  /* 0x0000000000007941 */ /* 0x000fea0003800000 */
.L_x_9556:
        /* <DEDUP_REMOVED lines=9> */
.L_x_9558:
[----:B------:R-:W-:Y:S01]  /*ea80*/  MOV R13, R4 ;  /* 0x00000004000d7202 */ /* 0x000fe20000000f00 */
[----:B------:R-:W-:Y:S02]  /*ea90*/  IMAD.MOV.U32 R12, RZ, RZ, 0x1 ;  /* 0x00000001ff0c7424 */ /* 0x000fe400078e00ff */
[----:B------:R-:W-:-:S07]  /*eaa0*/  IMAD.MOV.U32 R3, RZ, RZ, R14 ;  /* 0x000000ffff037224 */ /* 0x000fce00078e000e */
[----:B------:R-:W-:Y:S05]  /*eab0*/  WARPSYNC.COLLECTIVE R15, `(.L_x_9559) ;  /* 0x000000000f087348 */ /* 0x000fea0003c00000 */
[----:B------:R0:W1:Y:S02]  /*eac0*/  SHFL.IDX P6, R14, R13, R12, R11 ;  /* 0x0000000c0d0e7389 */ /* 0x00006400000c000b */
[----:B01----:R-:W-:Y:S01]  /*ead0*/  ENDCOLLECTIVE ;  /* 0x000000000000791b */ /* 0x003fe20003800000 */
.L_x_9559:
        /* <DEDUP_REMOVED lines=15> */
.L_x_9560:
[----:B------:R-:W-:Y:S02]  /*ebd0*/  @P0 IMAD R7, R5, 0x2, R22 ;  /* 0x0000000205070824 */ /* 0x000fe400078e0216 */
[----:B------:R-:W-:Y:S02]  /*ebe0*/  IMAD.MOV.U32 R13, RZ, RZ, R4 ;  /* 0x000000ffff0d7224 */ /* 0x000fe400078e0004 */
[----:B------:R-:W-:Y:S02]  /*ebf0*/  IMAD.MOV.U32 R12, RZ, RZ, 0x2 ;  /* 0x00000002ff0c7424 */ /* 0x000fe400078e00ff */
[----:B------:R-:W-:-:S07]  /*ec00*/  IMAD.MOV.U32 R3, RZ, RZ, R14 ;  /* 0x000000ffff037224 */ /* 0x000fce00078e000e */
[----:B------:R-:W-:Y:S05]  /*ec10*/  WARPSYNC.COLLECTIVE R15, `(.L_x_9561) ;  /* 0x000000000f087348 */ /* 0x000fea0003c00000 */
[----:B------:R0:W1:Y:S02]  /*ec20*/  SHFL.IDX P6, R14, R13, R12, R11 ;  /* 0x0000000c0d0e7389 */ /* 0x00006400000c000b */
[----:B01----:R-:W-:Y:S01]  /*ec30*/  ENDCOLLECTIVE ;  /* 0x000000000000791b */ /* 0x003fe20003800000 */
.L_x_9561:
        /* <DEDUP_REMOVED lines=15> */
.L_x_9562:
[----:B------:R-:W-:Y:S02]  /*ed30*/  @P0 IMAD R7, R5, 0x2, R22 ;  /* 0x0000000205070824 */ /* 0x000fe400078e0216 */
[----:B------:R-:W-:Y:S02]  /*ed40*/  IMAD.MOV.U32 R13, RZ, RZ, R4 ;  /* 0x000000ffff0d7224 */ /* 0x000fe400078e0004 */
[----:B------:R-:W-:Y:S02]  /*ed50*/  IMAD.MOV.U32 R12, RZ, RZ, 0x3 ;  /* 0x00000003ff0c7424 */ /* 0x000fe400078e00ff */
[----:B------:R-:W-:-:S07]  /*ed60*/  IMAD.MOV.U32 R3, RZ, RZ, R14 ;  /* 0x000000ffff037224 */ /* 0x000fce00078e000e */
[----:B------:R-:W-:Y:S05]  /*ed70*/  WARPSYNC.COLLECTIVE R15, `(.L_x_9563) ;  /* 0x000000000f087348 */ /* 0x000fea0003c00000 */
[----:B------:R0:W1:Y:S02]  /*ed80*/  SHFL.IDX P6, R14, R13, R12, R11 ;  /* 0x0000000c0d0e7389 */ /* 0x00006400000c000b */
[----:B01----:R-:W-:Y:S01]  /*ed90*/  ENDCOLLECTIVE ;  /* 0x000000000000791b */ /* 0x003fe20003800000 */
.L_x_9563:
        /* <DEDUP_REMOVED lines=15> */
.L_x_9564:
[----:B------:R-:W-:Y:S01]  /*ee90*/  @P0 LEA R7, R5, R22, 0x1 ;  /* 0x0000001605070211 */ /* 0x000fe200078e08ff */
[----:B------:R-:W-:Y:S02]  /*eea0*/  IMAD.MOV.U32 R13, RZ, RZ, R4 ;  /* 0x000000ffff0d7224 */ /* 0x000fe400078e0004 */
[----:B------:R-:W-:Y:S02]  /*eeb0*/  IMAD.MOV.U32 R12, RZ, RZ, 0x4 ;  /* 0x00000004ff0c7424 */ /* 0x000fe400078e00ff */
[----:B------:R-:W-:-:S07]  /*eec0*/  IMAD.MOV.U32 R3, RZ, RZ, R14 ;  /* 0x000000ffff037224 */ /* 0x000fce00078e000e */
[----:B------:R-:W-:Y:S05]  /*eed0*/  WARPSYNC.COLLECTIVE R15, `(.L_x_9565) ;  /* 0x000000000f087348 */ /* 0x000fea0003c00000 */
[----:B------:R0:W1:Y:S02]  /*eee0*/  SHFL.IDX P6, R14, R13, R12, R11 ;  /* 0x0000000c0d0e7389 */ /* 0x00006400000c000b */
[----:B01----:R-:W-:Y:S01]  /*eef0*/  ENDCOLLECTIVE ;  /* 0x000000000000791b */ /* 0x003fe20003800000 */
.L_x_9565:
        /* <DEDUP_REMOVED lines=15> */
.L_x_9566:
[----:B------:R-:W-:Y:S02]  /*eff0*/  @P0 IMAD R7, R5, 0x2, R22 ;  /* 0x0000000205070824 */ /* 0x000fe400078e0216 */
[----:B------:R-:W-:Y:S02]  /*f000*/  IMAD.MOV.U32 R13, RZ, RZ, R4 ;  /* 0x000000ffff0d7224 */ /* 0x000fe400078e0004 */
[----:B------:R-:W-:Y:S02]  /*f010*/  IMAD.MOV.U32 R12, RZ, RZ, 0x5 ;  /* 0x00000005ff0c7424 */ /* 0x000fe400078e00ff */
[----:B------:R-:W-:-:S07]  /*f020*/  IMAD.MOV.U32 R3, RZ, RZ, R14 ;  /* 0x000000ffff037224 */ /* 0x000fce00078e000e */
[----:B------:R-:W-:Y:S05]  /*f030*/  WARPSYNC.COLLECTIVE R15, `(.L_x_9567) ;  /* 0x000000000f087348 */ /* 0x000fea0003c00000 */
[----:B------:R0:W1:Y:S02]  /*f040*/  SHFL.IDX P6, R14, R13, R12, R11 ;  /* 0x0000000c0d0e7389 */ /* 0x00006400000c000b */
[----:B01----:R-:W-:Y:S01]  /*f050*/  ENDCOLLECTIVE ;  /* 0x000000000000791b */ /* 0x003fe20003800000 */
.L_x_9567:
        /* <DEDUP_REMOVED lines=10> */
.L_x_9568:
[----:B------:R-:W-:Y:S01]  /*f100*/  @!PT LDS RZ, [RZ] ;  /* 0x00000000fffff984 */ /* 0x000fe20000000800 */
[----:B------:R-:W-:Y:S01]  /*f110*/  @!PT LDS RZ, [RZ] ;  /* 0x00000000fffff984 */ /* 0x000fe20000000800 */
[----:B------:R-:W-:Y:S01]  /*f120*/  @!PT LDS RZ, [RZ] ;  /* 0x00000000fffff984 */ /* 0x000fe20000000800 */
[----:B------:R0:W-:Y:S01]  /*f130*/  @P0 LDGSTS.E.BYPASS.LTC128B.128 [R7+0x1e400], desc[UR50][R2.64], !P2 ;  /* 0x1e40000002070fae */ /* 0x0001e2000d101d72 */
[----:B------:R-:W-:Y:S01]  /*f140*/  IMAD.MOV.U32 R0, RZ, RZ, R14 ;  /* 0x000000ffff007224 */ /* 0x000fe200078e000e */
[----:B------:R-:W-:Y:S06]  /*f150*/  BRA `(.L_x_9569) ;  /* 0xffffffc000647947 */ /* 0x000fec000383ffff */
.L_x_9497:
[----:B------:R-:W-:Y:S01]  /*f160*/  IMAD.MOV.U32 R13, RZ, RZ, R4 ;  /* 0x000000ffff0d7224 */ /* 0x000fe200078e0004 */
[----:B------:R-:W-:Y:S01]  /*f170*/  IADD3 R17, R9, R17, RZ ;  /* 0x0000001109117210 */ /* 0x000fe20007ffe0ff */
[----:B------:R-:W-:Y:S02]  /*f180*/  IMAD.MOV.U32 R12, RZ, RZ, RZ ;  /* 0x000000ffff0c7224 */ /* 0x000fe400078e00ff */
[----:B------:R-:W-:Y:S02]  /*f190*/  IMAD.MOV.U32 R11, RZ, RZ, 0x181f ;  /* 0x0000181fff0b7424 */ /* 0x000fe400078e00ff */
[----:B------:R-:W-:Y:S02]  /*f1a0*/  IMAD.MOV.U32 R15, RZ, RZ, -0x1 ;  /* 0xffffffffff0f7424 */ /* 0x000fe400078e00ff */
[----:B-----5:R-:W-:Y:S02]  /*f1b0*/  IMAD R5, R10, R7, RZ ;  /* 0x000000070a057224 */ /* 0x020fe400078e02ff */
[----:B------:R-:W-:-:S07]  /*f1c0*/  VIADD R6, R17, 0x10 ;  /* 0x0000001011067836 */ /* 0x000fce0000000000 */
[----:B-1----:R-:W-:Y:S05]  /*f1d0*/  WARPSYNC.COLLECTIVE R15, `(.L_x_9570) ;  /* 0x000000000f087348 */ /* 0x002fea0003c00000 */
[----:B------:R0:W2:Y:S02]  /*f1e0*/  SHFL.IDX P6, R14, R13, R12, R11 ;  /* 0x0000000c0d0e7389 */ /* 0x0000a400000c000b */
[----:B012---:R-:W-:Y:S01]  /*f1f0*/  ENDCOLLECTIVE ;  /* 0x000000000000791b */ /* 0x007fe20003800000 */
.L_x_9570:
[----:B------:R-:W-:Y:S01]  /*f200*/  ISETP.GE.AND P0, PT, R17, R5, PT ;  /* 0x000000051100720c */ /* 0x000fe20003f06270 */
[----:B------:R-:W-:Y:S02]  /*f210*/  IMAD.MOV.U32 R13, RZ, RZ, R0 ;  /* 0x000000ffff0d7224 */ /* 0x000fe400078e0000 */
[----:B------:R-:W-:-:S10]  /*f220*/  IMAD.MOV.U32 R2, RZ, RZ, R14 ;  /* 0x000000ffff027224 */ /* 0x000fd400078e000e */
[----:B------:R-:W-:Y:S05]  /*f230*/  WARPSYNC.COLLECTIVE R15, `(.L_x_9571) ;  /* 0x000000000f087348 */ /* 0x000fea0003c00000 */
[----:B------:R0:W1:Y:S02]  /*f240*/  SHFL.IDX P6, R14, R13, R12, R11 ;  /* 0x0000000c0d0e7389 */ /* 0x00006400000c000b */
[----:B01----:R-:W-:Y:S01]  /*f250*/  ENDCOLLECTIVE ;  /* 0x000000000000791b */ /* 0x003fe20003800000 */
.L_x_9571:
[----:B------:R-:W-:Y:S02]  /*f260*/  IMAD.MOV.U32 R13, RZ, RZ, R4 ;  /* 0x000000ffff0d7224 */ /* 0x000fe400078e0004 */
[----:B------:R-:W-:Y:S02]  /*f270*/  IMAD.MOV.U32 R12, RZ, RZ, 0x1 ;  /* 0x00000001ff0c7424 */ /* 0x000fe400078e00ff */
[----:B------:R-:W-:-:S07]  /*f280*/  IMAD.MOV.U32 R3, RZ, RZ, R14 ;  /* 0x000000ffff037224 */ /* 0x000fce00078e000e */
[----:B------:R-:W-:Y:S05]  /*f290*/  WARPSYNC.COLLECTIVE R15, `(.L_x_9572) ;  /* 0x000000000f087348 */ /* 0x000fea0003c00000 */
[----:B------:R0:W1:Y:S02]  /*f2a0*/  SHFL.IDX P6, R14, R13, R12, R11 ;  /* 0x0000000c0d0e7389 */ /* 0x00006400000c000b */
[----:B01----:R-:W-:Y:S01]  /*f2b0*/  ENDCOLLECTIVE ;  /* 0x000000000000791b */ /* 0x003fe20003800000 */
.L_x_9572:
        /* <DEDUP_REMOVED lines=15> */
.L_x_9573:
[----:B------:R-:W-:Y:S01]  /*f3b0*/  MOV R13, R4 ;  /* 0x00000004000d7202 */ /* 0x000fe20000000f00 */
[----:B------:R-:W-:Y:S02]  /*f3c0*/  IMAD.MOV.U32 R12, RZ, RZ, 0x2 ;  /* 0x00000002ff0c7424 */ /* 0x000fe400078e00ff */
[----:B------:R-:W-:-:S07]  /*f3d0*/  IMAD.MOV.U32 R3, RZ, RZ, R14 ;  /* 0x000000ffff037224 */ /* 0x000fce00078e000e */
[----:B------:R-:W-:Y:S05]  /*f3e0*/  WARPSYNC.COLLECTIVE R15, `(.L_x_9574) ;  /* 0x000000000f087348 */ /* 0x000fea0003c00000 */
[----:B------:R0:W1:Y:S02]  /*f3f0*/  SHFL.IDX P6, R14, R13, R12, R11 ;  /* 0x0000000c0d0e7389 */ /* 0x00006400000c000b */
[----:B01----:R-:W-:Y:S01]  /*f400*/  ENDCOLLECTIVE ;  /* 0x000000000000791b */ /* 0x003fe20003800000 */
.L_x_9574:
        /* <DEDUP_REMOVED lines=16> */
.L_x_9575:
[----:B------:R-:W-:Y:S02]  /*f510*/  IMAD.MOV.U32 R13, RZ, RZ, R4 ;  /* 0x000000ffff0d7224 */ /* 0x000fe400078e0004 */
[----:B------:R-:W-:Y:S02]  /*f520*/  IMAD.MOV.U32 R12, RZ, RZ, 0x3 ;  /* 0x00000003ff0c7424 */ /* 0x000fe400078e00ff */
[----:B------:R-:W-:-:S07]  /*f530*/  IMAD.MOV.U32 R3, RZ, RZ, R14 ;  /* 0x000000ffff037224 */ /* 0x000fce00078e000e */
[----:B------:R-:W-:Y:S05]  /*f540*/  WARPSYNC.COLLECTIVE R15, `(.L_x_9576) ;  /* 0x000000000f087348 */ /* 0x000fea0003c00000 */
[----:B------:R0:W1:Y:S02]  /*f550*/  SHFL.IDX P6, R14, R13, R12, R11 ;  /* 0x0000000c0d0e7389 */ /* 0x00006400000c000b */
[----:B01----:R-:W-:Y:S01]  /*f560*/  ENDCOLLECTIVE ;  /* 0x000000000000791b */ /* 0x003fe20003800000 */
.L_x_9576:
        /* <DEDUP_REMOVED lines=16> */
.L_x_9577:
[----:B------:R-:W-:Y:S02]  /*f670*/  IMAD.MOV.U32 R13, RZ, RZ, R4 ;  /* 0x000000ffff0d7224 */ /* 0x000fe400078e0004 */
[----:B------:R-:W-:Y:S02]  /*f680*/  IMAD.MOV.U32 R12, RZ, RZ, 0x4 ;  /* 0x00000004ff0c7424 */ /* 0x000fe400078e00ff */
[----:B------:R-:W-:-:S07]  /*f690*/  IMAD.MOV.U32 R3, RZ, RZ, R14 ;  /* 0x000000ffff037224 */ /* 0x000fce00078e000e */
[----:B------:R-:W-:Y:S05]  /*f6a0*/  WARPSYNC.COLLECTIVE R15, `(.L_x_9578) ;  /* 0x000000000f087348 */ /* 0x000fea0003c00000 */
[----:B------:R0:W1:Y:S02]  /*f6b0*/  SHFL.IDX P6, R14, R13, R12, R11 ;  /* 0x0000000c0d0e7389 */ /* 0x00006400000c000b */
[----:B01----:R-:W-:Y:S01]  /*f6c0*/  ENDCOLLECTIVE ;  /* 0x000000000000791b */ /* 0x003fe20003800000 */
.L_x_9578:
        /* <DEDUP_REMOVED lines=16> */
.L_x_9579:
[----:B------:R-:W-:Y:S02]  /*f7d0*/  IMAD.MOV.U32 R13, RZ, RZ, R4 ;  /* 0x000000ffff0d7224 */ /* 0x000fe400078e0004 */
[----:B------:R-:W-:Y:S02]  /*f7e0*/  IMAD.MOV.U32 R12, RZ, RZ, 0x5 ;  /* 0x00000005ff0c7424 */ /* 0x000fe400078e00ff */
[----:B------:R-:W-:-:S07]  /*f7f0*/  IMAD.MOV.U32 R3, RZ, RZ, R14 ;  /* 0x000000ffff037224 */ /* 0x000fce00078e000e */
[----:B------:R-:W-:Y:S05]  /*f800*/  WARPSYNC.COLLECTIVE R15, `(.L_x_9580) ;  /* 0x000000000f087348 */ /* 0x000fea0003c00000 */
[----:B------:R0:W1:Y:S02]  /*f810*/  SHFL.IDX P6, R14, R13, R12, R11 ;  /* 0x0000000c0d0e7389 */ /* 0x00006400000c000b */
[----:B01----:R-:W-:Y:S01]  /*f820*/  ENDCOLLECTIVE ;  /* 0x000000000000791b */ /* 0x003fe20003800000 */
.L_x_9580:
        /* <DEDUP_REMOVED lines=10> */
[----:B0-----:R-:W-:-:S04]  /*f8d0*/  IADD3 R2, R17, 0x50, RZ ;  /* 0x0000005011027810 */ /* 0x001fc80007ffe0ff */
[----:B------:R-:W-:Y:S01]  /*f8e0*/  ISETP.GE.AND P0, PT, R2, R5, PT ;  /* 0x000000050200720c */ /* 0x000fe20003f06270 */
[----:B------:R-:W-:-:S12]  /*f8f0*/  IMAD.MOV.U32 R2, RZ, RZ, R14 ;  /* 0x000000ffff027224 */ /* 0x000fd800078e000e */
[----:B------:R-:W-:Y:S05]  /*f900*/  WARPSYNC.COLLECTIVE R15, `(.L_x_9581) ;  /* 0x000000000f087348 */ /* 0x000fea0003c00000 */
[----:B------:R0:W1:Y:S02]  /*f910*/  SHFL.IDX P6, R14, R13, R12, R11 ;  /* 0x0000000c0d0e7389 */ /* 0x00006400000c000b */
[----:B01----:R-:W-:Y:S01]  /*f920*/  ENDCOLLECTIVE ;  /* 0x000000000000791b */ /* 0x003fe20003800000 */
.L_x_9581:
[----:B------:R-:W-:Y:S02]  /*f930*/  IMAD.MOV.U32 R13, RZ, RZ, R4 ;  /* 0x000000ffff0d7224 */ /* 0x000fe400078e0004 */
[----:B------:R-:W-:Y:S02]  /*f940*/  IMAD.MOV.U32 R12, RZ, RZ, 0x6 ;  /* 0x00000006ff0c7424 */ /* 0x000fe400078e00ff */
[----:B------:R-:W-:-:S07]  /*f950*/  IMAD.MOV.U32 R3, RZ, RZ, R14 ;  /* 0x000000ffff037224 */ /* 0x000fce00078e000e */
[----:B------:R-:W-:Y:S05]  /*f960*/  WARPSYNC.COLLECTIVE R15, `(.L_x_9582) ;  /* 0x000000000f087348 */ /* 0x000fea0003c00000 */
[----:B------:R0:W1:Y:S02]  /*f970*/  SHFL.IDX P6, R14, R13, R12, R11 ;  /* 0x0000000c0d0e7389 */ /* 0x00006400000c000b */
[----:B01----:R-:W-:Y:S01]  /*f980*/  ENDCOLLECTIVE ;  /* 0x000000000000791b */ /* 0x003fe20003800000 */
.L_x_9582:
        /* <DEDUP_REMOVED lines=11> */
[----:B------:R-:W-:Y:S02]  /*fa40*/  ISETP.GE.AND P0, PT, R2, R5, PT ;  /* 0x000000050200720c */ /* 0x000fe40003f06270 */
[----:B------:R-:W-:-:S11]  /*fa50*/  MOV R2, R14 ;  /* 0x0000000e00027202 */ /* 0x000fd60000000f00 */
[----:B------:R-:W-:Y:S05]  /*fa60*/  WARPSYNC.COLLECTIVE R15, `(.L_x_9583) ;  /* 0x000000000f087348 */ /* 0x000fea0003c00000 */
[----:B------:R0:W1:Y:S02]  /*fa70*/  SHFL.IDX P6, R14, R13, R12, R11 ;  /* 0x0000000c0d0e7389 */ /* 0x00006400000c000b */
[----:B01----:R-:W-:Y:S01]  /*fa80*/  ENDCOLLECTIVE ;  /* 0x000000000000791b */ /* 0x003fe20003800000 */
.L_x_9583:
[----:B------:R-:W-:Y:S02]  /*fa90*/  IMAD.MOV.U32 R13, RZ, RZ, R4 ;  /* 0x000000ffff0d7224 */ /* 0x000fe400078e0004 */
[----:B------:R-:W-:Y:S02]  /*faa0*/  IMAD.MOV.U32 R12, RZ, RZ, 0x7 ;  /* 0x00000007ff0c7424 */ /* 0x000fe400078e00ff */
[----:B------:R-:W-:-:S07]  /*fab0*/  IMAD.MOV.U32 R3, RZ, RZ, R14 ;  /* 0x000000ffff037224 */ /* 0x000fce00078e000e */
[----:B------:R-:W-:Y:S05]  /*fac0*/  WARPSYNC.COLLECTIVE R15, `(.L_x_9584) ;  /* 0x000000000f087348 */ /* 0x000fea0003c00000 */
[----:B------:R0:W1:Y:S02]  /*fad0*/  SHFL.IDX P6, R14, R13, R12, R11 ;  /* 0x0000000c0d0e7389 */ /* 0x00006400000c000b */
[----:B01----:R-:W-:Y:S01]  /*fae0*/  ENDCOLLECTIVE ;  /* 0x000000000000791b */ /* 0x003fe20003800000 */
.L_x_9584:
        /* <DEDUP_REMOVED lines=10> */
.L_x_9585:
[----:B------:R-:W-:Y:S01]  /*fb90*/  @!PT LDS RZ, [RZ] ;  /* 0x00000000fffff984 */ /* 0x000fe20000000800 */
[----:B------:R-:W-:Y:S01]  /*fba0*/  @!PT LDS RZ, [RZ] ;  /* 0x00000000fffff984 */ /* 0x000fe20000000800 */
[----:B------:R-:W-:Y:S01]  /*fbb0*/  @!PT LDS RZ, [RZ] ;  /* 0x00000000fffff984 */ /* 0x000fe20000000800 */
[----:B------:R2:W-:Y:S01]  /*fbc0*/  @!P0 LDGSTS.E.BYPASS.LTC128B.128 [R37+0x1b400], desc[UR50][R2.64], !P1 ;  /* 0x1b40000002258fae */ /* 0x0005e2000c901d72 */
[----:B------:R-:W-:Y:S01]  /*fbd0*/  IMAD.MOV.U32 R0, RZ, RZ, R14 ;  /* 0x000000ffff007224 */ /* 0x000fe200078e000e */
[----:B------:R-:W-:Y:S06]  /*fbe0*/  BRA `(.L_x_9586) ;  /* 0xffffffc000d87947 */ /* 0x000fec000383ffff */
.L_x_9500:
[----:B0-----:R0:W2:Y:S02]  /*fbf0*/  SYNCS.PHASECHK.TRANS64.TRYWAIT P0, [R22+URZ+0x22820], R3 ;  /* 0x02282003160075a7 */ /* 0x0010a4000800017f */
[----:B--2---:R-:W-:Y:S05]  /*fc00*/  @!P0 NANOSLEEP.SYNCS 0x989680 ;  /* 0x009896800000895d */ /* 0x004fea0003900000 */
[----:B------:R-:W2:Y:S02]  /*fc10*/  @!P0 SYNCS.PHASECHK.TRANS64 P0, [R22+URZ+0x22820], R3 ;  /* 0x02282003160085a7 */ /* 0x000ea4000800007f */
[----:B--2---:R-:W-:Y:S05]  /*fc20*/  @!P0 BRA `(.L_x_9500) ;  /* 0xfffffffc00f08947 */ /* 0x004fea000383ffff */
[----:B------:R-:W-:Y:S05]  /*fc30*/  BRA `(.L_x_9587) ;  /* 0xffffffc400347947 */ /* 0x000fea000383ffff */
.L_x_9503:
[----:B--2---:R2:W3:Y:S02]  /*fc40*/  SYNCS.PHASECHK.TRANS64.TRYWAIT P0, [R33+URZ+0x22860], R0 ;  /* 0x02286000210075a7 */ /* 0x0044e4000800017f */
[----:B---3--:R-:W-:Y:S05]  /*fc50*/  @!P0 NANOSLEEP.SYNCS 0x989680 ;  /* 0x009896800000895d */ /* 0x008fea0003900000 */
[----:B------:R-:W3:Y:S02]  /*fc60*/  @!P0 SYNCS.PHASECHK.TRANS64 P0, [R33+URZ+0x22860], R0 ;  /* 0x02286000210085a7 */ /* 0x000ee4000800007f */
[----:B---3--:R-:W-:Y:S05]  /*fc70*/  @!P0 BRA `(.L_x_9503) ;  /* 0xfffffffc00f08947 */ /* 0x008fea000383ffff */
[----:B------:R-:W-:Y:S05]  /*fc80*/  BRA `(.L_x_9588) ;  /* 0xffffffc400447947 */ /* 0x000fea000383ffff */
.L_x_9504:
        /* <DEDUP_REMOVED lines=8> */
.L_x_9590:
[----:B------:R-:W-:Y:S05]  /*fd10*/  BSYNC B0 ;  /* 0x0000000000007941 */ /* 0x000fea0003800000 */
.L_x_9589:
[----:B------:R-:W0:Y:S01]  /*fd20*/  S2R R7, SR_TID.X ;  /* 0x0000000000077919 */ /* 0x000e220000002100 */
[----:B------:R-:W-:Y:S01]  /*fd30*/  IMAD.MOV.U32 R13, RZ, RZ, R5 ;  /* 0x000000ffff0d7224 */ /* 0x000fe200078e0005 */
[C---:B------:R-:W-:Y:S01]  /*fd40*/  LOP3.LUT P2, RZ, R25.reuse, 0x2, RZ, 0xc0, !PT ;  /* 0x0000000219ff7812 */ /* 0x040fe2000784c0ff */
[----:B------:R-:W-:Y:S01]  /*fd50*/  IMAD.MOV.U32 R12, RZ, RZ, RZ ;  /* 0x000000ffff0c7224 */ /* 0x000fe200078e00ff */
[----:B------:R-:W-:Y:S01]  /*fd60*/  LOP3.LUT P1, RZ, R25, 0x4, RZ, 0xc0, !PT ;  /* 0x0000000419ff7812 */ /* 0x000fe2000782c0ff */
[----:B------:R-:W-:Y:S02]  /*fd70*/  IMAD.MOV.U32 R11, RZ, RZ, 0x181f ;  /* 0x0000181fff0b7424 */ /* 0x000fe400078e00ff */
[----:B------:R-:W-:Y:S01]  /*fd80*/  IMAD.MOV.U32 R15, RZ, RZ, -0x1 ;  /* 0xffffffffff0f7424 */ /* 0x000fe200078e00ff */
[----:B------:R-:W-:Y:S01]  /*fd90*/  ISETP.LT.OR P4, PT, R32, 0x1, !P1 ;  /* 0x000000012000780c */ /* 0x000fe20004f81670 */
[----:B------:R-:W-:Y:S02]  /*fda0*/  IMAD.MOV.U32 R3, RZ, RZ, R14 ;  /* 0x000000ffff037224 */ /* 0x000fe400078e000e */
[----:B------:R-:W-:-:S10]  /*fdb0*/  IMAD R4, R4, 0x2, R22 ;  /* 0x0000000204047824 */ /* 0x000fd400078e0216 */
[----:B0-----:R-:W-:Y:S05]  /*fdc0*/  WARPSYNC.COLLECTIVE R15, `(.L_x_9591) ;  /* 0x000000000f087348 */ /* 0x001fea0003c00000 */
[----:B------:R1:W2:Y:S02]  /*fdd0*/  SHFL.IDX P6, R14, R13, R12, R11 ;  /* 0x0000000c0d0e7389 */ /* 0x0002a400000c000b */
[----:B012---:R-:W-:Y:S01]  /*fde0*/  ENDCOLLECTIVE ;  /* 0x000000000000791b */ /* 0x007fe20003800000 */
.L_x_9591:
[----:B------:R-:W-:Y:S02]  /*fdf0*/  IMAD.MOV.U32 R13, RZ, RZ, R6 ;  /* 0x000000ffff0d7224 */ /* 0x000fe400078e0006 */
[----:B------:R-:W-:Y:S02]  /*fe00*/  IMAD.MOV.U32 R12, RZ, RZ, 0x1 ;  /* 0x00000001ff0c7424 */ /* 0x000fe400078e00ff */
[----:B------:R-:W-:Y:S01]  /*fe10*/  IMAD.SHL.U32 R0, R7, 0x8, RZ ;  /* 0x0000000807007824 */ /* 0x000fe200078e00ff */
[----:B------:R-:W-:-:S04]  /*fe20*/  LOP3.LUT R7, R25, 0x1, RZ, 0xc0, !PT ;  /* 0x0000000119077812 */ /* 0x000fc800078ec0ff */
[----:B------:R-:W-:Y:S02]  /*fe30*/  LOP3.LUT R0, R0, 0x38, RZ, 0xc0, !PT ;  /* 0x0000003800007812 */ /* 0x000fe400078ec0ff */
[----:B------:R-:W-:-:S03]  /*fe40*/  ISETP.NE.U32.AND P3, PT, R7, 0x1, PT ;  /* 0x000000010700780c */ /* 0x000fc60003f65070 */
[----:B------:R-:W-:-:S05]  /*fe50*/  IMAD.SHL.U32 R0, R0, 0x2, RZ ;  /* 0x0000000200007824 */ /* 0x000fca00078e00ff */
[----:B------:R-:W-:-:S13]  /*fe60*/  IADD3 R2, P0, R14, R0, RZ ;  /* 0x000000000e027210 */ /* 0x000fda0007f1e0ff */
[----:B------:R-:W-:Y:S05]  /*fe70*/  WARPSYNC.COLLECTIVE R15, `(.L_x_9592) ;  /* 0x000000000f087348 */ /* 0x000fea0003c00000 */
[----:B------:R0:W1:Y:S02]  /*fe80*/  SHFL.IDX P6, R14, R13, R12, R11 ;  /* 0x0000000c0d0e7389 */ /* 0x00006400000c000b */
[----:B01----:R-:W-:Y:S01]  /*fe90*/  ENDCOLLECTIVE ;  /* 0x000000000000791b */ /* 0x003fe20003800000 */
.L_x_9592:
[----:B------:R-:W-:Y:S02]  /*fea0*/  IADD3.X R3, RZ, R3, RZ, P0, !PT ;  /* 0x00000003ff037210 */ /* 0x000fe400007fe4ff */
[----:B------:R-:W-:Y:S01]  /*feb0*/  ISETP.LT.OR P0, PT, R32, 0x1, P3 ;  /* 0x000000012000780c */ /* 0x000fe20001f01670 */
[----:B------:R-:W-:-:S12]  /*fec0*/  IMAD.MOV.U32 R13, RZ, RZ, R5 ;  /* 0x000000ffff0d7224 */ /* 0x000fd800078e0005 */
[----:B------:R-:W-:Y:S01]  /*fed0*/  @!PT LDS RZ, [RZ] ;  /* 0x00000000fffff984 */ /* 0x000fe20000000800 */
[----:B------:R-:W-:Y:S01]  /*fee0*/  @!PT LDS RZ, [RZ] ;  /* 0x00000000fffff984 */ /* 0x000fe20000000800 */
[----:B------:R-:W-:Y:S01]  /*fef0*/  @!PT LDS RZ, [RZ] ;  /* 0x00000000fffff984 */ /* 0x000fe20000000800 */
[----:B------:R-:W-:Y:S01]  /*ff00*/  LDGSTS.E.BYPASS.LTC128B.128 [R4+0x400], desc[UR50][R2.64], !P0 ;  /* 0x0040000002047fae */ /* 0x000fe2000c101d72 */
[----:B------:R-:W-:-:S13]  /*ff10*/  ISETP.LT.OR P0, PT, R32, 0x1, !P2 ;  /* 0x000000012000780c */ /* 0x000fda0005701670 */
[----:B------:R-:W-:Y:S01]  /*ff20*/  LDGSTS.E.BYPASS.LTC128B.128 [R4+0x3400], desc[UR50][R2.64+0x80], !P0 ;  /* 0x0340008002047fae */ /* 0x000fe2000c101d72 */
[----:B------:R-:W-:-:S03]  /*ff30*/  LOP3.LUT P0, RZ, R25, 0x8, RZ, 0xc0, !PT ;  /* 0x0000000819ff7812 */ /* 0x000fc6000780c0ff */
[----:B------:R-:W-:Y:S01]  /*ff40*/  LDGSTS.E.BYPASS.LTC128B.128 [R4+0x6400], desc[UR50][R2.64+0x100], !P4 ;  /* 0x0640010002047fae */ /* 0x000fe2000e101d72 */
[----:B------:R-:W-:-:S13]  /*ff50*/  ISETP.LT.OR P4, PT, R32, 0x1, !P0 ;  /* 0x000000012000780c */ /* 0x000fda0004781670 */
[----:B------:R0:W-:Y:S02]  /*ff60*/  LDGSTS.E.BYPASS.LTC128B.128 [R4+0x9400], desc[UR50][R2.64+0x180], !P4 ;  /* 0x0940018002047fae */ /* 0x0001e4000e101d72 */
[----:B0-----:R-:W-:-:S07]  /*ff70*/  IMAD.MOV.U32 R3, RZ, RZ, R14 ;  /* 0x000000ffff037224 */ /* 0x001fce00078e000e */
[----:B------:R-:W-:Y:S05]  /*ff80*/  WARPSYNC.COLLECTIVE R15, `(.L_x_9593) ;  /* 0x000000000f087348 */ /* 0x000fea0003c00000 */
[----:B------:R0:W1:Y:S02]  /*ff90*/  SHFL.IDX P6, R14, R13, R12, R11 ;  /* 0x0000000c0d0e7389 */ /* 0x00006400000c000b */
[----:B01----:R-:W-:Y:S01]  /*ffa0*/  ENDCOLLECTIVE ;  /* 0x000000000000791b */ /* 0x003fe20003800000 */
.L_x_9593:
[----:B------:R-:W-:Y:S02]  /*ffb0*/  IMAD.MOV.U32 R13, RZ, RZ, R6 ;  /* 0x000000ffff0d7224 */ /* 0x000fe400078e0006 */
[----:B------:R-:W-:Y:S01]  /*ffc0*/  IMAD.MOV.U32 R12, RZ, RZ, 0x2 ;  /* 0x00000002ff0c7424 */ /* 0x000fe200078e00ff */
[----:B------:R-:W-:-:S13]  /*ffd0*/  IADD3 R2, P4, R14, R0, RZ ;  /* 0x000000000e027210 */ /* 0x000fda0007f9e0ff */
[----:B------:R-:W-:Y:S05]  /*ffe0*/  WARPSYNC.COLLECTIVE R15, `(.L_x_9594) ;  /* 0x000000000f087348 */ /* 0x000fea0003c00000 */
[----:B------:R0:W1:Y:S02]  /*fff0*/  SHFL.IDX P6, R14, R13, R12, R11 ;  /* 0x0000000c0d0e7389 */ /* 0x00006400000c000b */
[----:B01----:R-:W-:Y:S01]  /*10000*/  ENDCOLLECTIVE ;  /* 0x000000000000791b */ /* 0x003fe20003800000 */
.L_x_9594:
[----:B------:R-:W-:Y:S01]  /*10010*/  IMAD.X R3, RZ, RZ, R3, P4 ;  /* 0x000000ffff037224 */ /* 0x000fe200020e0603 */
[----:B------:R-:W-:Y:S02]  /*10020*/  ISETP.LT.OR P4, PT, R32, 0x11, P3 ;  /* 0x000000112000780c */ /* 0x000fe40001f81670 */
[----:B------:R-:W-:-:S11]  /*10030*/  MOV R13, R5 ;  /* 0x00000005000d7202 */ /* 0x000fd60000000f00 */
[----:B------:R-:W-:Y:S01]  /*10040*/  @!PT LDS RZ, [RZ] ;  /* 0x00000000fffff984 */ /* 0x000fe20000000800 */
[----:B------:R-:W-:Y:S01]  /*10050*/  @!PT LDS RZ, [RZ] ;  /* 0x00000000fffff984 */ /* 0x000fe20000000800 */
[----:B------:R-:W-:Y:S01]  /*10060*/  @!PT LDS RZ, [RZ] ;  /* 0x00000000fffff984 */ /* 0x000fe20000000800 */
[----:B------:R-:W-:Y:S01]  /*10070*/  LDGSTS.E.BYPASS.LTC128B.128 [R4+0xc00], desc[UR50][R2.64], !P4 ;  /* 0x00c0000002047fae */ /* 0x000fe2000e101d72 */
[----:B------:R-:W-:-:S13]  /*10080*/  ISETP.LT.OR P4, PT, R32, 0x11, !P2 ;  /* 0x000000112000780c */ /* 0x000fda0005781670 */
[----:B------:R-:W-:Y:S01]  /*10090*/  LDGSTS.E.BYPASS.LTC128B.128 [R4+0x3c00], desc[UR50][R2.64+0x80], !P4 ;  /* 0x03c0008002047fae */ /* 0x000fe2000e101d72 */
[----:B------:R-:W-:-:S13]  /*100a0*/  ISETP.LT.OR P4, PT, R32, 0x11, !P1 ;  /* 0x000000112000780c */ /* 0x000fda0004f81670 */
[----:B------:R-:W-:Y:S01]  /*100b0*/  LDGSTS.E.BYPASS.LTC128B.128 [R4+0x6c00], desc[UR50][R2.64+0x100], !P4 ;  /* 0x06c0010002047fae */ /* 0x000fe2000e101d72 */
[----:B------:R-:W-:-:S13]  /*100c0*/  ISETP.LT.OR P4, PT, R32, 0x11, !P0 ;  /* 0x000000112000780c */ /* 0x000fda0004781670 */
[----:B------:R0:W-:Y:S02]  /*100d0*/  LDGSTS.E.BYPASS.LTC128B.128 [R4+0x9c00], desc[UR50][R2.64+0x180], !P4 ;  /* 0x09c0018002047fae */ /* 0x0001e4000e101d72 */
[----:B0-----:R-:W-:-:S07]  /*100e0*/  IMAD.MOV.U32 R3, RZ, RZ, R14 ;  /* 0x000000ffff037224 */ /* 0x001fce00078e000e */
[----:B------:R-:W-:Y:S05]  /*100f0*/  WARPSYNC.COLLECTIVE R15, `(.L_x_9595) ;  /* 0x000000000f087348 */ /* 0x000fea0003c00000 */
[----:B------:R0:W1:Y:S02]  /*10100*/  SHFL.IDX P6, R14, R13, R12, R11 ;  /* 0x0000000c0d0e7389 */ /* 0x00006400000c000b */
[----:B01----:R-:W-:Y:S01]  /*10110*/  ENDCOLLECTIVE ;  /* 0x000000000000791b */ /* 0x003fe20003800000 */
.L_x_9595:
[----:B------:R-:W-:Y:S02]  /*10120*/  IMAD.MOV.U32 R13, RZ, RZ, R6 ;  /* 0x000000ffff0d7224 */ /* 0x000fe400078e0006 */
[----:B------:R-:W-:Y:S01]  /*10130*/  IMAD.MOV.U32 R12, RZ, RZ, 0x3 ;  /* 0x00000003ff0c7424 */ /* 0x000fe200078e00ff */
[----:B------:R-:W-:-:S13]  /*10140*/  IADD3 R2, P4, R14, R0, RZ ;  /* 0x000000000e027210 */ /* 0x000fda0007f9e0ff */
[----:B------:R-:W-:Y:S05]  /*10150*/  WARPSYNC.COLLECTIVE R15, `(.L_x_9596) ;  /* 0x000000000f087348 */ /* 0x000fea0003c00000 */
[----:B------:R0:W1:Y:S02]  /*10160*/  SHFL.IDX P6, R14, R13, R12, R11 ;  /* 0x0000000c0d0e7389 */ /* 0x00006400000c000b */
[----:B01----:R-:W-:Y:S01]  /*10170*/  ENDCOLLECTIVE ;  /* 0x000000000000791b */ /* 0x003fe20003800000 */
.L_x_9596:
[----:B------:R-:W-:Y:S01]  /*10180*/  IMAD.X R3, RZ, RZ, R3, P4 ;  /* 0x000000ffff037224 */ /* 0x000fe200020e0603 */
        /* <DEDUP_REMOVED lines=16> */
.L_x_9597:
[----:B------:R-:W-:Y:S02]  /*10290*/  IMAD.MOV.U32 R13, RZ, RZ, R6 ;  /* 0x000000ffff0d7224 */ /* 0x000fe400078e0006 */
[----:B------:R-:W-:Y:S01]  /*102a0*/  IMAD.MOV.U32 R12, RZ, RZ, 0x4 ;  /* 0x00000004ff0c7424 */ /* 0x000fe200078e00ff */
[----:B------:R-:W-:-:S13]  /*102b0*/  IADD3 R2, P4, R14, R0, RZ ;  /* 0x000000000e027210 */ /* 0x000fda0007f9e0ff */
[----:B------:R-:W-:Y:S05]  /*102c0*/  WARPSYNC.COLLECTIVE R15, `(.L_x_9598) ;  /* 0x000000000f087348 */ /* 0x000fea0003c00000 */
[----:B------:R0:W1:Y:S02]  /*102d0*/  SHFL.IDX P6, R14, R13, R12, R11 ;  /* 0x0000000c0d0e7389 */ /* 0x00006400000c000b */
[----:B01----:R-:W-:Y:S01]  /*102e0*/  ENDCOLLECTIVE ;  /* 0x000000000000791b */ /* 0x003fe20003800000 */
.L_x_9598:
        /* <DEDUP_REMOVED lines=17> */
.L_x_9599:
[----:B------:R-:W-:Y:S02]  /*10400*/  IMAD.MOV.U32 R13, RZ, RZ, R6 ;  /* 0x000000ffff0d7224 */ /* 0x000fe400078e0006 */
[----:B------:R-:W-:Y:S01]  /*10410*/  IMAD.MOV.U32 R12, RZ, RZ, 0x5 ;  /* 0x00000005ff0c7424 */ /* 0x000fe200078e00ff */
[----:B------:R-:W-:-:S13]  /*10420*/  IADD3 R2, P4, R14, R0, RZ ;  /* 0x000000000e027210 */ /* 0x000fda0007f9e0ff */
[----:B------:R-:W-:Y:S05]  /*10430*/  WARPSYNC.COLLECTIVE R15, `(.L_x_9600) ;  /* 0x000000000f087348 */ /* 0x000fea0003c00000 */
[----:B------:R0:W1:Y:S02]  /*10440*/  SHFL.IDX P6, R14, R13, R12, R11 ;  /* 0x0000000c0d0e7389 */ /* 0x00006400000c000b */
[----:B01----:R-:W-:Y:S01]  /*10450*/  ENDCOLLECTIVE ;  /* 0x000000000000791b */ /* 0x003fe20003800000 */
.L_x_9600:
[----:B------:R-:W-:Y:S01]  /*10460*/  IMAD.X R3, RZ, RZ, R3, P4 ;  /* 0x000000ffff037224 */ /* 0x000fe200020e0603 */
[----:B------:R-:W-:Y:S01]  /*10470*/  ISETP.LT.OR P4, PT, R32, 0x41, P3 ;  /* 0x000000412000780c */ /* 0x000fe20001f81670 */
        /* <DEDUP_REMOVED lines=10> */
.L_x_9601:
        /* <DEDUP_REMOVED lines=8> */
[----:B------:R-:W-:Y:S05]  /*105a0*/  BRA `(.L_x_9602) ;  /* 0xffffffc0007c7947 */ /* 0x000fea000383ffff */
.L_x_9511:
[----:B0-----:R0:W2:Y:S02]  /*105b0*/  SYNCS.PHASECHK.TRANS64.TRYWAIT P0, [R10+URZ+0x22840], R20 ;  /* 0x022840140a0075a7 */ /* 0x0010a4000800017f */
[----:B--2---:R-:W-:Y:S05]  /*105c0*/  @!P0 NANOSLEEP.SYNCS 0x989680 ;  /* 0x009896800000895d */ /* 0x004fea0003900000 */
[----:B------:R-:W2:Y:S02]  /*105d0*/  @!P0 SYNCS.PHASECHK.TRANS64 P0, [R10+URZ+0x22840], R20 ;  /* 0x022840140a0085a7 */ /* 0x000ea4000800007f */
[----:B--2---:R-:W-:Y:S05]  /*105e0*/  @!P0 BRA `(.L_x_9511) ;  /* 0xfffffffc00f08947 */ /* 0x004fea000383ffff */
[----:B------:R-:W-:Y:S05]  /*105f0*/  BRA `(.L_x_9603) ;  /* 0xffffffc400ac7947 */ /* 0x000fea000383ffff */
.L_x_9512:
        /* <DEDUP_REMOVED lines=8> */
.L_x_9605:
[----:B------:R-:W-:Y:S05]  /*10680*/  BSYNC B1 ;  /* 0x0000000000017941 */ /* 0x000fea0003800000 */
.L_x_9604:
        /* <DEDUP_REMOVED lines=9> */
.L_x_9606:
[----:B------:R-:W-:Y:S02]  /*10720*/  IMAD.MOV.U32 R13, RZ, RZ, R8 ;  /* 0x000000ffff0d7224 */ /* 0x000fe400078e0008 */
[----:B------:R-:W-:Y:S02]  /*10730*/  IMAD.MOV.U32 R12, RZ, RZ, 0x1 ;  /* 0x00000001ff0c7424 */ /* 0x000fe400078e00ff */
[----:B------:R-:W-:-:S07]  /*10740*/  IMAD.MOV.U32 R2, RZ, RZ, R14 ;  /* 0x000000ffff027224 */ /* 0x000fce00078e000e */
[----:B------:R-:W-:Y:S05]  /*10750*/  WARPSYNC.COLLECTIVE R15, `(.L_x_9607) ;  /* 0x000000000f087348 */ /* 0x000fea0003c00000 */
[----:B------:R0:W1:Y:S02]  /*10760*/  SHFL.IDX P6, R14, R13, R12, R11 ;  /* 0x0000000c0d0e7389 */ /* 0x00006400000c000b */
[----:B01----:R-:W-:Y:S01]  /*10770*/  ENDCOLLECTIVE ;  /* 0x000000000000791b */ /* 0x003fe20003800000 */
.L_x_9607:
[----:B------:R-:W-:-:S05]  /*10780*/  IADD3 R2, P0, R2, R0, RZ ;  /* 0x0000000002027210 */ /* 0x000fca0007f1e0ff */
[----:B------:R-:W-:-:S05]  /*10790*/  IMAD.X R3, RZ, RZ, R3, P0 ;  /* 0x000000ffff037224 */ /* 0x000fca00000e0603 */
        /* <DEDUP_REMOVED lines=9> */
.L_x_9608:
[----:B------:R-:W-:Y:S02]  /*10830*/  IMAD.MOV.U32 R13, RZ, RZ, R8 ;  /* 0x000000ffff0d7224 */ /* 0x000fe400078e0008 */
[----:B------:R-:W-:Y:S02]  /*10840*/  IMAD.MOV.U32 R12, RZ, RZ, 0x2 ;  /* 0x00000002ff0c7424 */ /* 0x000fe400078e00ff */
[----:B------:R-:W-:-:S07]  /*10850*/  IMAD.MOV.U32 R2, RZ, RZ, R14 ;  /* 0x000000ffff027224 */ /* 0x000fce00078e000e */
[----:B------:R-:W-:Y:S05]  /*10860*/  WARPSYNC.COLLECTIVE R15, `(.L_x_9609) ;  /* 0x000000000f087348 */ /* 0x000fea0003c00000 */
[----:B------:R0:W1:Y:S02]  /*10870*/  SHFL.IDX P6, R14, R13, R12, R11 ;  /* 0x0000000c0d0e7389 */ /* 0x00006400000c000b */
[----:B01----:R-:W-:Y:S01]  /*10880*/  ENDCOLLECTIVE ;  /* 0x000000000000791b */ /* 0x003fe20003800000 */
.L_x_9609:
        /* <DEDUP_REMOVED lines=11> */
.L_x_9610:
[----:B------:R-:W-:Y:S01]  /*10940*/  MOV R13, R8 ;  /* 0x00000008000d7202 */ /* 0x000fe20000000f00 */
[----:B------:R-:W-:Y:S02]  /*10950*/  IMAD.MOV.U32 R12, RZ, RZ, 0x3 ;  /* 0x00000003ff0c7424 */ /* 0x000fe400078e00ff */
[----:B------:R-:W-:-:S07]  /*10960*/  IMAD.MOV.U32 R2, RZ, RZ, R14 ;  /* 0x000000ffff027224 */ /* 0x000fce00078e000e */
[----:B------:R-:W-:Y:S05]  /*10970*/  WARPSYNC.COLLECTIVE R15, `(.L_x_9611) ;  /* 0x000000000f087348 */ /* 0x000fea0003c00000 */
[----:B------:R0:W1:Y:S02]  /*10980*/  SHFL.IDX P6, R14, R13, R12, R11 ;  /* 0x0000000c0d0e7389 */ /* 0x00006400000c000b */
[----:B01----:R-:W-:Y:S01]  /*10990*/  ENDCOLLECTIVE ;  /* 0x000000000000791b */ /* 0x003fe20003800000 */
.L_x_9611:
        /* <DEDUP_REMOVED lines=11> */
.L_x_9612:
[----:B------:R-:W-:Y:S02]  /*10a50*/  IMAD.MOV.U32 R13, RZ, RZ, R8 ;  /* 0x000000ffff0d7224 */ /* 0x000fe400078e0008 */
[----:B------:R-:W-:Y:S02]  /*10a60*/  IMAD.MOV.U32 R12, RZ, RZ, 0x4 ;  /* 0x00000004ff0c7424 */ /* 0x000fe400078e00ff */
[----:B------:R-:W-:-:S07]  /*10a70*/  IMAD.MOV.U32 R2, RZ, RZ, R14 ;  /* 0x000000ffff027224 */ /* 0x000fce00078e000e */
[----:B------:R-:W-:Y:S05]  /*10a80*/  WARPSYNC.COLLECTIVE R15, `(.L_x_9613) ;  /* 0x000000000f087348 */ /* 0x000fea0003c00000 */
[----:B------:R0:W1:Y:S02]  /*10a90*/  SHFL.IDX P6, R14, R13, R12, R11 ;  /* 0x0000000c0d0e7389 */ /* 0x00006400000c000b */
[----:B01----:R-:W-:Y:S01]  /*10aa0*/  ENDCOLLECTIVE ;  /* 0x000000000000791b */ /* 0x003fe20003800000 */
.L_x_9613:
        /* <DEDUP_REMOVED lines=11> */
.L_x_9614:
[----:B------:R-:W-:Y:S02]  /*10b60*/  IMAD.MOV.U32 R13, RZ, RZ, R8 ;  /* 0x000000ffff0d7224 */ /* 0x000fe400078e0008 */
[----:B------:R-:W-:Y:S01]  /*10b70*/  IMAD.MOV.U32 R12, RZ, RZ, 0x5 ;  /* 0x00000005ff0c7424 */ /* 0x000fe200078e00ff */
[----:B------:R-:W-:-:S07]  /*10b80*/  MOV R2, R14 ;  /* 0x0000000e00027202 */ /* 0x000fce0000000f00 */
[----:B------:R-:W-:Y:S05]  /*10b90*/  WARPSYNC.COLLECTIVE R15, `(.L_x_9615) ;  /* 0x000000000f087348 */ /* 0x000fea0003c00000 */
[----:B------:R0:W1:Y:S02]  /*10ba0*/  SHFL.IDX P6, R14, R13, R12, R11 ;  /* 0x0000000c0d0e7389 */ /* 0x00006400000c000b */
[----:B01----:R-:W-:Y:S01]  /*10bb0*/  ENDCOLLECTIVE ;  /* 0x000000000000791b */ /* 0x003fe20003800000 */
.L_x_9615:
        /* <DEDUP_REMOVED lines=11> */
.L_x_9616:
[----:B------:R-:W-:Y:S05]  /*10c70*/  BRA `(.L_x_9617) ;  /* 0xffffffc000dc7947 */ /* 0x000fea000383ffff */
.L_x_9517:
[----:B---3--:R3:W4:Y:S02]  /*10c80*/  SYNCS.PHASECHK.TRANS64.TRYWAIT P0, [R10+URZ+0x22860], R20 ;  /* 0x022860140a0075a7 */ /* 0x008724000800017f */
[----:B----4-:R-:W-:Y:S05]  /*10c90*/  @!P0 NANOSLEEP.SYNCS 0x989680 ;  /* 0x009896800000895d */ /* 0x010fea0003900000 */
[----:B------:R-:W4:Y:S02]  /*10ca0*/  @!P0 SYNCS.PHASECHK.TRANS64 P0, [R10+URZ+0x22860], R20 ;  /* 0x022860140a0085a7 */ /* 0x000f24000800007f */
[----:B----4-:R-:W-:Y:S05]  /*10cb0*/  @!P0 BRA `(.L_x_9517) ;  /* 0xfffffffc00f08947 */ /* 0x010fea000383ffff */
[----:B------:R-:W-:Y:S05]  /*10cc0*/  BRA `(.L_x_9618) ;  /* 0xffffffc4002c7947 */ /* 0x000fea000383ffff */
.L_x_9518:
        /* <DEDUP_REMOVED lines=8> */
.L_x_9620:
[----:B------:R-:W-:Y:S05]  /*10d50*/  BSYNC B1 ;  /* 0x0000000000017941 */ /* 0x000fea0003800000 */
.L_x_9619:
        /* <DEDUP_REMOVED lines=9> */
.L_x_9621:
[----:B------:R-:W-:Y:S02]  /*10df0*/  IMAD.MOV.U32 R13, RZ, RZ, R25 ;  /* 0x000000ffff0d7224 */ /* 0x000fe400078e0019 */
[----:B------:R-:W-:Y:S01]  /*10e00*/  IMAD.MOV.U32 R12, RZ, RZ, 0x1 ;  /* 0x00000001ff0c7424 */ /* 0x000fe200078e00ff */
[----:B------:R-:W-:-:S13]  /*10e10*/  IADD3 R2, P0, R14, R0, RZ ;  /* 0x000000000e027210 */ /* 0x000fda0007f1e0ff */
[----:B------:R-:W-:Y:S05]  /*10e20*/  WARPSYNC.COLLECTIVE R15, `(.L_x_9622) ;  /* 0x000000000f087348 */ /* 0x000fea0003c00000 */
[----:B------:R0:W1:Y:S02]  /*10e30*/  SHFL.IDX P6, R14, R13, R12, R11 ;  /* 0x0000000c0d0e7389 */ /* 0x00006400000c000b */
[----:B01----:R-:W-:Y:S01]  /*10e40*/  ENDCOLLECTIVE ;  /* 0x000000000000791b */ /* 0x003fe20003800000 */
.L_x_9622:
[----:B------:R-:W-:-:S05]  /*10e50*/  IMAD.X R3, RZ, RZ, R3, P0 ;  /* 0x000000ffff037224 */ /* 0x000fca00000e0603 */
[----:B------:R-:W-:Y:S01]  /*10e60*/  @!PT LDS RZ, [RZ] ;  /* 0x00000000fffff984 */ /* 0x000fe20000000800 */
[----:B------:R-:W-:Y:S01]  /*10e70*/  @!PT LDS RZ, [RZ] ;  /* 0x00000000fffff984 */ /* 0x000fe20000000800 */
[----:B------:R-:W-:Y:S01]  /*10e80*/  @!PT LDS RZ, [RZ] ;  /* 0x00000000fffff984 */ /* 0x000fe20000000800 */
[----:B------:R0:W-:Y:S04]  /*10e90*/  LDGSTS.E.BYPASS.LTC128B.128 [R20+0x400], desc[UR50][R2.64], !P5 ;  /* 0x0040000002147fae */ /* 0x0001e8000e901d72 */
        /* <DEDUP_REMOVED lines=8> */
.L_x_9623:
[----:B------:R-:W-:Y:S02]  /*10f20*/  IMAD.MOV.U32 R13, RZ, RZ, R25 ;  /* 0x000000ffff0d7224 */ /* 0x000fe400078e0019 */
[----:B------:R-:W-:Y:S01]  /*10f30*/  IMAD.MOV.U32 R12, RZ, RZ, 0x2 ;  /* 0x00000002ff0c7424 */ /* 0x000fe200078e00ff */
[----:B------:R-:W-:-:S13]  /*10f40*/  IADD3 R2, P0, R14, R0, RZ ;  /* 0x000000000e027210 */ /* 0x000fda0007f1e0ff */
[----:B------:R-:W-:Y:S05]  /*10f50*/  WARPSYNC.COLLECTIVE R15, `(.L_x_9624) ;  /* 0x000000000f087348 */ /* 0x000fea0003c00000 */
[----:B------:R0:W1:Y:S02]  /*10f60*/  SHFL.IDX P6, R14, R13, R12, R11 ;  /* 0x0000000c0d0e7389 */ /* 0x00006400000c000b */
[----:B01----:R-:W-:Y:S01]  /*10f70*/  ENDCOLLECTIVE ;  /* 0x000000000000791b */ /* 0x003fe20003800000 */
.L_x_9624:
[----:B------:R-:W-:-:S05]  /*10f80*/  IMAD.X R3, RZ, RZ, R4, P0 ;  /* 0x000000ffff037224 */ /* 0x000fca00000e0604 */
[----:B------:R-:W-:Y:S01]  /*10f90*/  @!PT LDS RZ, [RZ] ;  /* 0x00000000fffff984 */ /* 0x000fe20000000800 */
[----:B------:R-:W-:Y:S01]  /*10fa0*/  @!PT LDS RZ, [RZ] ;  /* 0x00000000fffff984 */ /* 0x000fe20000000800 */
[----:B------:R-:W-:Y:S01]  /*10fb0*/  @!PT LDS RZ, [RZ] ;  /* 0x00000000fffff984 */ /* 0x000fe20000000800 */
        /* <DEDUP_REMOVED lines=9> */
.L_x_9625:
[----:B------:R-:W-:Y:S02]  /*11050*/  IMAD.MOV.U32 R13, RZ, RZ, R25 ;  /* 0x000000ffff0d7224 */ /* 0x000fe400078e0019 */
[----:B------:R-:W-:Y:S02]  /*11060*/  IMAD.MOV.U32 R12, RZ, RZ, 0x3 ;  /* 0x00000003ff0c7424 */ /* 0x000fe400078e00ff */
[----:B------:R-:W-:-:S07]  /*11070*/  IMAD.MOV.U32 R8, RZ, RZ, R14 ;  /* 0x000000ffff087224 */ /* 0x000fce00078e000e */
[----:B------:R-:W-:Y:S05]  /*11080*/  WARPSYNC.COLLECTIVE R15, `(.L_x_9626) ;  /* 0x000000000f087348 */ /* 0x000fea0003c00000 */
[----:B------:R0:W1:Y:S02]  /*11090*/  SHFL.IDX P6, R14, R13, R12, R11 ;  /* 0x0000000c0d0e7389 */ /* 0x00006400000c000b */
[----:B01----:R-:W-:Y:S01]  /*110a0*/  ENDCOLLECTIVE ;  /* 0x000000000000791b */ /* 0x003fe20003800000 */
.L_x_9626:
        /* <DEDUP_REMOVED lines=9> */
[----:B------:R-:W-:-:S03]  /*11140*/  MOV R5, R14 ;  /* 0x0000000e00057202 */ /* 0x000fc60000000f00 */
[----:B------:R0:W-:Y:S04]  /*11150*/  LDGSTS.E.BYPASS.LTC128B.128 [R20+0xa400], desc[UR50][R2.64+0x180], !P1 ;  /* 0x0a40018002147fae */ /* 0x0001e8000c901d72 */
[----:B0-----:R-:W-:Y:S05]  /*11160*/  WARPSYNC.COLLECTIVE R15, `(.L_x_9627) ;  /* 0x000000000f087348 */ /* 0x001fea0003c00000 */
[----:B------:R1:W2:Y:S02]  /*11170*/  SHFL.IDX P6, R14, R13, R12, R11 ;  /* 0x0000000c0d0e7389 */ /* 0x0002a400000c000b */
[----:B012---:R-:W-:Y:S01]  /*11180*/  ENDCOLLECTIVE ;  /* 0x000000000000791b */ /* 0x007fe20003800000 */
.L_x_9627:
[----:B------:R-:W-:Y:S02]  /*11190*/  IMAD.MOV.U32 R13, RZ, RZ, R25 ;  /* 0x000000ffff0d7224 */ /* 0x000fe400078e0019 */
[----:B------:R-:W-:Y:S01]  /*111a0*/  IMAD.MOV.U32 R12, RZ, RZ, 0x4 ;  /* 0x00000004ff0c7424 */ /* 0x000fe200078e00ff */
[----:B------:R-:W-:-:S13]  /*111b0*/  IADD3 R2, P0, R14, R0, RZ ;  /* 0x000000000e027210 */ /* 0x000fda0007f1e0ff */
[----:B------:R-:W-:Y:S05]  /*111c0*/  WARPSYNC.COLLECTIVE R15, `(.L_x_9628) ;  /* 0x000000000f087348 */ /* 0x000fea0003c00000 */
[----:B------:R0:W1:Y:S02]  /*111d0*/  SHFL.IDX P6, R14, R13, R12, R11 ;  /* 0x0000000c0d0e7389 */ /* 0x00006400000c000b */
[----:B01----:R-:W-:Y:S01]  /*111e0*/  ENDCOLLECTIVE ;  /* 0x000000000000791b */ /* 0x003fe20003800000 */
.L_x_9628:
        /* <DEDUP_REMOVED lines=13> */
.L_x_9629:
[----:B------:R-:W-:Y:S02]  /*112c0*/  IMAD.MOV.U32 R13, RZ, RZ, R25 ;  /* 0x000000ffff0d7224 */ /* 0x000fe400078e0019 */
[----:B------:R-:W-:Y:S01]  /*112d0*/  IMAD.MOV.U32 R12, RZ, RZ, 0x5 ;  /* 0x00000005ff0c7424 */ /* 0x000fe200078e00ff */
[----:B------:R-:W-:-:S13]  /*112e0*/  IADD3 R2, P0, R14, R0, RZ ;  /* 0x000000000e027210 */ /* 0x000fda0007f1e0ff */
[----:B------:R-:W-:Y:S05]  /*112f0*/  WARPSYNC.COLLECTIVE R15, `(.L_x_9630) ;  /* 0x000000000f087348 */ /* 0x000fea0003c00000 */
[----:B------:R0:W1:Y:S02]  /*11300*/  SHFL.IDX P6, R14, R13, R12, R11 ;  /* 0x0000000c0d0e7389 */ /* 0x00006400000c000b */
[----:B01----:R-:W-:Y:S01]  /*11310*/  ENDCOLLECTIVE ;  /* 0x000000000000791b */ /* 0x003fe20003800000 */
.L_x_9630:
        /* <DEDUP_REMOVED lines=13> */
.L_x_9631:
[----:B------:R-:W-:Y:S05]  /*113f0*/  BRA `(.L_x_9632) ;  /* 0xffffffc000747947 */ /* 0x000fea000383ffff */
.L_x_9526:
        /* <DEDUP_REMOVED lines=8> */
.L_x_9634:
[----:B------:R-:W-:Y:S05]  /*11480*/  BSYNC B0 ;  /* 0x0000000000007941 */ /* 0x000fea0003800000 */
.L_x_9633:
        /* <DEDUP_REMOVED lines=9> */
.L_x_9635:
        /* <DEDUP_REMOVED lines=18> */
.L_x_9636:
[----:B------:R-:W-:Y:S01]  /*11640*/  IMAD.MOV.U32 R12, RZ, RZ, 0x2 ;  /* 0x00000002ff0c7424 */ /* 0x000fe200078e00ff */
[----:B------:R-:W-:-:S05]  /*11650*/  SEL R7, R14, RZ, P1 ;  /* 0x000000ff0e077207 */ /* 0x000fca0000800000 */
[----:B------:R-:W-:-:S04]  /*11660*/  IMAD.IADD R6, R4, 0x1, R7 ;  /* 0x0000000104067824 */ /* 0x000fc800078e0207 */
[----:B------:R-:W-:-:S07]  /*11670*/  IMAD.MOV.U32 R13, RZ, RZ, R6 ;  /* 0x000000ffff0d7224 */ /* 0x000fce00078e0006 */
[----:B------:R-:W-:Y:S05]  /*11680*/  WARPSYNC.COLLECTIVE R15, `(.L_x_9637) ;  /* 0x000000000f087348 */ /* 0x000fea0003c00000 */
[----:B------:R0:W1:Y:S02]  /*11690*/  SHFL.UP P6, R14, R13, R12, R11 ;  /* 0x0400000c0d0e7389 */ /* 0x00006400000c000b */
[----:B01----:R-:W-:Y:S01]  /*116a0*/  ENDCOLLECTIVE ;  /* 0x000000000000791b */ /* 0x003fe20003800000 */
.L_x_9637:
[----:B------:R-:W-:Y:S01]  /*116b0*/  IMAD.MOV.U32 R12, RZ, RZ, 0x4 ;  /* 0x00000004ff0c7424 */ /* 0x000fe200078e00ff */
[----:B------:R-:W-:-:S04]  /*116c0*/  SEL R7, R14, RZ, P2 ;  /* 0x000000ff0e077207 */ /* 0x000fc80001000000 */
[----:B------:R-:W-:-:S05]  /*116d0*/  IADD3 R7, R6, R7, RZ ;  /* 0x0000000706077210 */ /* 0x000fca0007ffe0ff */
[----:B------:R-:W-:-:S07]  /*116e0*/  IMAD.MOV.U32 R13, RZ, RZ, R7 ;  /* 0x000000ffff0d7224 */ /* 0x000fce00078e0007 */
[----:B------:R-:W-:Y:S05]  /*116f0*/  WARPSYNC.COLLECTIVE R15, `(.L_x_9638) ;  /* 0x000000000f087348 */ /* 0x000fea0003c00000 */
[----:B------:R0:W1:Y:S02]  /*11700*/  SHFL.UP P6, R14, R13, R12, R11 ;  /* 0x0400000c0d0e7389 */ /* 0x00006400000c000b */
[----:B01----:R-:W-:Y:S01]  /*11710*/  ENDCOLLECTIVE ;  /* 0x000000000000791b */ /* 0x003fe20003800000 */
.L_x_9638:
[----:B------:R-:W-:Y:S01]  /*11720*/  IMAD.MOV.U32 R12, RZ, RZ, 0x8 ;  /* 0x00000008ff0c7424 */ /* 0x000fe200078e00ff */
[----:B------:R-:W-:-:S05]  /*11730*/  SEL R2, R14, RZ, P3 ;  /* 0x000000ff0e027207 */ /* 0x000fca0001800000 */
[----:B------:R-:W-:-:S04]  /*11740*/  IMAD.IADD R2, R7, 0x1, R2 ;  /* 0x0000000107027824 */ /* 0x000fc800078e0202 */
[----:B------:R-:W-:-:S07]  /*11750*/  IMAD.MOV.U32 R13, RZ, RZ, R2 ;  /* 0x000000ffff0d7224 */ /* 0x000fce00078e0002 */
[----:B------:R-:W-:Y:S05]  /*11760*/  WARPSYNC.COLLECTIVE R15, `(.L_x_9639) ;  /* 0x000000000f087348 */ /* 0x000fea0003c00000 */
[----:B------:R0:W1:Y:S02]  /*11770*/  SHFL.UP P6, R14, R13, R12, R11 ;  /* 0x0400000c0d0e7389 */ /* 0x00006400000c000b */
[----:B01----:R-:W-:Y:S01]  /*11780*/  ENDCOLLECTIVE ;  /* 0x000000000000791b */ /* 0x003fe20003800000 */
.L_x_9639:
[----:B------:R-:W-:Y:S01]  /*11790*/  IMAD.MOV.U32 R12, RZ, RZ, 0x10 ;  /* 0x00000010ff0c7424 */ /* 0x000fe200078e00ff */
[----:B------:R-:W-:-:S05]  /*117a0*/  SEL R3, R14, RZ, P4 ;  /* 0x000000ff0e037207 */ /* 0x000fca0002000000 */
[----:B------:R-:W-:-:S04]  /*117b0*/  IMAD.IADD R3, R2, 0x1, R3 ;  /* 0x0000000102037824 */ /* 0x000fc800078e0203 */
[----:B------:R-:W-:-:S07]  /*117c0*/  IMAD.MOV.U32 R13, RZ, RZ, R3 ;  /* 0x000000ffff0d7224 */ /* 0x000fce00078e0003 */
[----:B------:R-:W-:Y:S05]  /*117d0*/  WARPSYNC.COLLECTIVE R15, `(.L_x_9640) ;  /* 0x000000000f087348 */ /* 0x000fea0003c00000 */
[----:B------:R0:W1:Y:S02]  /*117e0*/  SHFL.UP P6, R14, R13, R12, R11 ;  /* 0x0400000c0d0e7389 */ /* 0x00006400000c000b */
[----:B01----:R-:W-:Y:S01]  /*117f0*/  ENDCOLLECTIVE ;  /* 0x000000000000791b */ /* 0x003fe20003800000 */
.L_x_9640:
        /* <DEDUP_REMOVED lines=8> */
.L_x_9641:
[----:B------:R-:W-:Y:S05]  /*11880*/  BRA `(.L_x_9642) ;  /* 0xffffffc000d07947 */ /* 0x000fea000383ffff */
.L_x_9531:
[----:B------:R-:W-:Y:S01]  /*11890*/  BSSY B0, `(.L_x_9643) ;  /* 0x0000008000007945 */ /* 0x000fe20003800000 */
[----:B-----5:R-:W-:Y:S02]  /*118a0*/  IMAD.MOV.U32 R13, RZ, RZ, R4 ;  /* 0x000000ffff0d7224 */ /* 0x020fe400078e0004 */
[----:B------:R-:W-:Y:S02]  /*118b0*/  IMAD.MOV.U32 R12, RZ, RZ, 0x1 ;  /* 0x00000001ff0c7424 */ /* 0x000fe400078e00ff */
[----:B------:R-:W-:Y:S02]  /*118c0*/  IMAD.MOV.U32 R11, RZ, RZ, RZ ;  /* 0x000000ffff0b7224 */ /* 0x000fe400078e00ff */
[----:B------:R-:W-:-:S07]  /*118d0*/  IMAD.MOV.U32 R15, RZ, RZ, -0x1 ;  /* 0xffffffffff0f7424 */ /* 0x000fce00078e00ff */
[----:B01234-:R-:W-:Y:S05]  /*118e0*/  WARPSYNC.COLLECTIVE R15, `(.L_x_9644) ;  /* 0x000000000f087348 */ /* 0x01ffea0003c00000 */
[----:B------:R0:W0:Y:S02]  /*118f0*/  SHFL.UP P6, R14, R13, R12, R11 ;  /* 0x0400000c0d0e7389 */ /* 0x00002400000c000b */
[----:B01234-:R-:W-:Y:S01]  /*11900*/  ENDCOLLECTIVE ;  /* 0x000000000000791b */ /* 0x01ffe20003800000 */
.L_x_9644:
[----:B------:R-:W-:Y:S05]  /*11910*/  BSYNC B0 ;  /* 0x0000000000007941 */ /* 0x000fea0003800000 */
.L_x_9643:
        /* <DEDUP_REMOVED lines=8> */
.L_x_9645:
[----:B------:R-:W-:Y:S01]  /*119a0*/  IMAD.MOV.U32 R12, RZ, RZ, 0x4 ;  /* 0x00000004ff0c7424 */ /* 0x000fe200078e00ff */
[----:B------:R-:W-:-:S05]  /*119b0*/  SEL R0, R14, RZ, P2 ;  /* 0x000000ff0e007207 */ /* 0x000fca0001000000 */
[----:B------:R-:W-:-:S04]  /*119c0*/  IMAD.IADD R0, R13, 0x1, R0 ;  /* 0x000000010d007824 */ /* 0x000fc800078e0200 */
[----:B------:R-:W-:-:S07]  /*119d0*/  IMAD.MOV.U32 R13, RZ, RZ, R0 ;  /* 0x000000ffff0d7224 */ /* 0x000fce00078e0000 */
[----:B------:R-:W-:Y:S05]  /*119e0*/  WARPSYNC.COLLECTIVE R15, `(.L_x_9646) ;  /* 0x000000000f087348 */ /* 0x000fea0003c00000 */
[----:B------:R0:W1:Y:S02]  /*119f0*/  SHFL.UP P6, R14, R13, R12, R11 ;  /* 0x0400000c0d0e7389 */ /* 0x00006400000c000b */
[----:B01----:R-:W-:Y:S01]  /*11a00*/  ENDCOLLECTIVE ;  /* 0x000000000000791b */ /* 0x003fe20003800000 */
.L_x_9646:
[----:B------:R-:W-:Y:S01]  /*11a10*/  IMAD.MOV.U32 R12, RZ, RZ, 0x8 ;  /* 0x00000008ff0c7424 */ /* 0x000fe200078e00ff */
[----:B------:R-:W-:-:S05]  /*11a20*/  SEL R3, R14, RZ, P3 ;  /* 0x000000ff0e037207 */ /* 0x000fca0001800000 */
[----:B------:R-:W-:-:S04]  /*11a30*/  IMAD.IADD R2, R0, 0x1, R3 ;  /* 0x0000000100027824 */ /* 0x000fc800078e0203 */
[----:B------:R-:W-:-:S07]  /*11a40*/  IMAD.MOV.U32 R13, RZ, RZ, R2 ;  /* 0x000000ffff0d7224 */ /* 0x000fce00078e0002 */
[----:B------:R-:W-:Y:S05]  /*11a50*/  WARPSYNC.COLLECTIVE R15, `(.L_x_9647) ;  /* 0x000000000f087348 */ /* 0x000fea0003c00000 */
[----:B------:R0:W1:Y:S02]  /*11a60*/  SHFL.UP P6, R14, R13, R12, R11 ;  /* 0x0400000c0d0e7389 */ /* 0x00006400000c000b */
[----:B01----:R-:W-:Y:S01]  /*11a70*/  ENDCOLLECTIVE ;  /* 0x000000000000791b */ /* 0x003fe20003800000 */
.L_x_9647:
[----:B------:R-:W-:Y:S01]  /*11a80*/  IMAD.MOV.U32 R12, RZ, RZ, 0x10 ;  /* 0x00000010ff0c7424 */ /* 0x000fe200078e00ff */
[----:B------:R-:W-:-:S05]  /*11a90*/  SEL R3, R14, RZ, P4 ;  /* 0x000000ff0e037207 */ /* 0x000fca0002000000 */
[----:B------:R-:W-:-:S04]  /*11aa0*/  IMAD.IADD R3, R2, 0x1, R3 ;  /* 0x0000000102037824 */ /* 0x000fc800078e0203 */
[----:B------:R-:W-:-:S07]  /*11ab0*/  IMAD.MOV.U32 R13, RZ, RZ, R3 ;  /* 0x000000ffff0d7224 */ /* 0x000fce00078e0003 */
[----:B------:R-:W-:Y:S05]  /*11ac0*/  WARPSYNC.COLLECTIVE R15, `(.L_x_9648) ;  /* 0x000000000f087348 */ /* 0x000fea0003c00000 */
[----:B------:R0:W1:Y:S02]  /*11ad0*/  SHFL.UP P6, R14, R13, R12, R11 ;  /* 0x0400000c0d0e7389 */ /* 0x00006400000c000b */
[----:B01----:R-:W-:Y:S01]  /*11ae0*/  ENDCOLLECTIVE ;  /* 0x000000000000791b */ /* 0x003fe20003800000 */
.L_x_9648:
        /* <DEDUP_REMOVED lines=8> */
.L_x_9649:
[----:B------:R-:W-:Y:S05]  /*11b70*/  BRA `(.L_x_9650) ;  /* 0xffffffc000b07947 */ /* 0x000fea000383ffff */
.L_x_9533:
[----:B------:R-:W-:Y:S01]  /*11b80*/  BSSY B0, `(.L_x_9651) ;  /* 0x0000006000007945 */ /* 0x000fe20003800000 */
[----:B------:R-:W-:Y:S01]  /*11b90*/  PLOP3.LUT P6, PT, P6, PT, PT, 0x8, 0x0 ;  /* 0x000000000000781c */ /* 0x000fe200037ce170 */
[----:B------:R-:W-:-:S12]  /*11ba0*/  IMAD.MOV.U32 R15, RZ, RZ, -0x1 ;  /* 0xffffffffff0f7424 */ /* 0x000fd800078e00ff */
[----:B0123--:R-:W-:Y:S05]  /*11bb0*/  WARPSYNC.COLLECTIVE R15, `(.L_x_9652) ;  /* 0x000000000f087348 */ /* 0x00ffea0003c00000 */
[----:B------:R-:W-:Y:S01]  /*11bc0*/  VOTE.ANY R14, PT, P6 ;  /* 0x00000000000e7806 */ /* 0x000fe200030e0100 */
[----:B0123--:R-:W-:Y:S06]  /*11bd0*/  ENDCOLLECTIVE ;  /* 0x000000000000791b */ /* 0x00ffec0003800000 */
.L_x_9652:
[----:B------:R-:W-:Y:S05]  /*11be0*/  BSYNC B0 ;  /* 0x0000000000007941 */ /* 0x000fea0003800000 */
.L_x_9651:
        /* <DEDUP_REMOVED lines=9> */
.L_x_9653:
[----:B------:R-:W-:Y:S01]  /*11c80*/  MOV R4, R14 ;  /* 0x0000000e00047202 */ /* 0x000fe20000000f00 */
[----:B------:R-:W-:Y:S06]  /*11c90*/  BRA `(.L_x_9654) ;  /* 0xffffffc000a07947 */ /* 0x000fec000383ffff */
.L_x_9535:
[----:B------:R-:W-:Y:S01]  /*11ca0*/  BSSY B0, `(.L_x_9655) ;  /* 0x0000007000007945 */ /* 0x000fe20003800000 */
[----:B------:R-:W-:Y:S02]  /*11cb0*/  IMAD.MOV.U32 R13, RZ, RZ, R6 ;  /* 0x000000ffff0d7224 */ /* 0x000fe400078e0006 */
[----:B------:R-:W-:Y:S02]  /*11cc0*/  IMAD.MOV.U32 R11, RZ, RZ, 0x1f ;  /* 0x0000001fff0b7424 */ /* 0x000fe400078e00ff */
[----:B------:R-:W-:-:S07]  /*11cd0*/  IMAD.MOV.U32 R15, RZ, RZ, -0x1 ;  /* 0xffffffffff0f7424 */ /* 0x000fce00078e00ff */
[----:B01234-:R-:W-:Y:S05]  /*11ce0*/  WARPSYNC.COLLECTIVE R15, `(.L_x_9656) ;  /* 0x000000000f087348 */ /* 0x01ffea0003c00000 */
[----:B------:R0:W0:Y:S02]  /*11cf0*/  SHFL.IDX P6, R14, R13, R12, R11 ;  /* 0x0000000c0d0e7389 */ /* 0x00002400000c000b */
[----:B01234-:R-:W-:Y:S01]  /*11d00*/  ENDCOLLECTIVE ;  /* 0x000000000000791b */ /* 0x01ffe20003800000 */
.L_x_9656:
[----:B------:R-:W-:Y:S05]  /*11d10*/  BSYNC B0 ;  /* 0x0000000000007941 */ /* 0x000fea0003800000 */
.L_x_9655:
[----:B------:R-:W-:Y:S05]  /*11d20*/  BRA `(.L_x_9534) ;  /* 0xffffffc000987947 */ /* 0x000fea000383ffff */
.L_x_9539:
[----:B0-----:R0:W4:Y:S02]  /*11d30*/  SYNCS.PHASECHK.TRANS64.TRYWAIT P0, [R7+URZ+0x22820], R0 ;  /* 0x02282000070075a7 */ /* 0x001124000800017f */
[----:B----4-:R-:W-:Y:S05]  /*11d40*/  @!P0 NANOSLEEP.SYNCS 0x989680 ;  /* 0x009896800000895d */ /* 0x010fea0003900000 */
[----:B------:R-:W4:Y:S02]  /*11d50*/  @!P0 SYNCS.PHASECHK.TRANS64 P0, [R7+URZ+0x22820], R0 ;  /* 0x02282000070085a7 */ /* 0x000f24000800007f */
[----:B----4-:R-:W-:Y:S05]  /*11d60*/  @!P0 BRA `(.L_x_9539) ;  /* 0xfffffffc00f08947 */ /* 0x010fea000383ffff */
[----:B------:R-:W-:Y:S05]  /*11d70*/  BRA `(.L_x_9657) ;  /* 0xffffffc400847947 */ /* 0x000fea000383ffff */
.L_x_9540:
        /* <DEDUP_REMOVED lines=8> */
[----:B0123--:R-:W-:Y:S05]  /*11e00*/  WARPSYNC.COLLECTIVE R15, `(.L_x_9659) ;  /* 0x000000000f087348 */ /* 0x00ffea0003c00000 */
[----:B------:R4:W0:Y:S02]  /*11e10*/  SHFL.IDX P6, R14, R13, R12, R11 ;  /* 0x0000000c0d0e7389 */ /* 0x00082400000c000b */
[----:B01234-:R-:W-:Y:S01]  /*11e20*/  ENDCOLLECTIVE ;  /* 0x000000000000791b */ /* 0x01ffe20003800000 */
.L_x_9659:
[----:B------:R-:W-:Y:S05]  /*11e30*/  BSYNC B0 ;  /* 0x0000000000007941 */ /* 0x000fea0003800000 */
.L_x_9658:
[----:B------:R-:W-:Y:S05]  /*11e40*/  BRA `(.L_x_9660) ;  /* 0xffffffc4006c7947 */ /* 0x000fea000383ffff */
.L_x_9543:
[----:B------:R-:W-:Y:S01]  /*11e50*/  BSSY B1, `(.L_x_9661) ;  /* 0x0000006000017945 */ /* 0x000fe20003800000 */
[----:B------:R-:W-:-:S07]  /*11e60*/  IMAD.MOV.U32 R15, RZ, RZ, -0x1 ;  /* 0xffffffffff0f7424 */ /* 0x000fce00078e00ff */
[----:B0123--:R-:W-:Y:S05]  /*11e70*/  WARPSYNC.COLLECTIVE R15, `(.L_x_9662) ;  /* 0x000000000f0c7348 */ /* 0x00ffea0003c00000 */
[----:B------:R-:W-:Y:S02]  /*11e80*/  ELECT P6, UR62, PT ;  /* 0x00000000003e782f */ /* 0x000fe400038c0000 */
[----:B------:R-:W-:Y:S01]  /*11e90*/  MOV R14, UR62 ;  /* 0x0000003e000e7c02 */ /* 0x000fe20008000f00 */
[----:B0123--:R-:W-:Y:S10]  /*11ea0*/  ENDCOLLECTIVE ;  /* 0x000000000000791b */ /* 0x00fff40003800000 */
.L_x_9662:
[----:B------:R-:W-:Y:S05]  /*11eb0*/  BSYNC B1 ;  /* 0x0000000000017941 */ /* 0x000fea0003800000 */
.L_x_9661:
[----:B------:R-:W-:Y:S05]  /*11ec0*/  BRA `(.L_x_9663) ;  /* 0xffffffc400647947 */ /* 0x000fea000383ffff */
.L_x_9545:
[----:B0-----:R0:W4:Y:S02]  /*11ed0*/  SYNCS.PHASECHK.TRANS64.TRYWAIT P1, [R5+URZ+0x22840], R0 ;  /* 0x02284000050075a7 */ /* 0x001124000802017f */
[----:B----4-:R-:W-:Y:S05]  /*11ee0*/  @!P1 NANOSLEEP.SYNCS 0x989680 ;  /* 0x009896800000995d */ /* 0x010fea0003900000 */
[----:B------:R-:W4:Y:S02]  /*11ef0*/  @!P1 SYNCS.PHASECHK.TRANS64 P1, [R5+URZ+0x22840], R0 ;  /* 0x02284000050095a7 */ /* 0x000f24000802007f */
[----:B----4-:R-:W-:Y:S05]  /*11f00*/  @!P1 BRA `(.L_x_9545) ;  /* 0xfffffffc00f09947 */ /* 0x010fea000383ffff */
[----:B------:R-:W-:Y:S05]  /*11f10*/  BRA `(.L_x_9664) ;  /* 0xffffffc400847947 */ /* 0x000fea000383ffff */
.L_x_9547:
[----:B----4-:R4:W0:Y:S02]  /*11f20*/  SYNCS.PHASECHK.TRANS64.TRYWAIT P1, [R3+URZ+0x22840], R2 ;  /* 0x02284002030075a7 */ /* 0x010824000802017f */
[----:B0-----:R-:W-:Y:S05]  /*11f30*/  @!P1 NANOSLEEP.SYNCS 0x989680 ;  /* 0x009896800000995d */ /* 0x001fea0003900000 */
[----:B------:R-:W0:Y:S02]  /*11f40*/  @!P1 SYNCS.PHASECHK.TRANS64 P1, [R3+URZ+0x22840], R2 ;  /* 0x02284002030095a7 */ /* 0x000e24000802007f */
[----:B0-----:R-:W-:Y:S05]  /*11f50*/  @!P1 BRA `(.L_x_9547) ;  /* 0xfffffffc00f09947 */ /* 0x001fea000383ffff */
[----:B------:R-:W-:Y:S05]  /*11f60*/  BRA `(.L_x_9665) ;  /* 0xffffffc400907947 */ /* 0x000fea000383ffff */
.L_x_9549:
[----:B------:R0:W0:Y:S02]  /*11f70*/  SYNCS.PHASECHK.TRANS64.TRYWAIT P1, [R5+URZ+0x22860], R0 ;  /* 0x02286000050075a7 */ /* 0x000024000802017f */
[----:B0-----:R-:W-:Y:S05]  /*11f80*/  @!P1 NANOSLEEP.SYNCS 0x989680 ;  /* 0x009896800000995d */ /* 0x001fea0003900000 */
[----:B------:R-:W0:Y:S02]  /*11f90*/  @!P1 SYNCS.PHASECHK.TRANS64 P1, [R5+URZ+0x22860], R0 ;  /* 0x02286000050095a7 */ /* 0x000e24000802007f */
[----:B0-----:R-:W-:Y:S05]  /*11fa0*/  @!P1 BRA `(.L_x_9549) ;  /* 0xfffffffc00f09947 */ /* 0x001fea000383ffff */
[----:B------:R-:W-:Y:S05]  /*11fb0*/  BRA `(.L_x_9666) ;  /* 0xffffffc4008c7947 */ /* 0x000fea000383ffff */
.L_x_9667:
        /* <DEDUP_REMOVED lines=12> */
.L_x_15664:


//--------------------- .text._ZN7cutlass13device_kernelIN5flash11enable_sm90INS1_16FlashAttnFwdSm90INS1_25CollectiveMainloopFwdSm90ILi2EN4cute5tupleIJNS5_1CILi1EEES8_S8_EEENS6_IJNS7_ILi128EEENS7_ILi96EEENS7_ILi64EEEEEELi256ENS_6half_tEfNS_4arch4Sm90ELb0ELb0ELb1ELb1ELb1ELb1ELb0ELb1ELb0ELb1ELb0ELb0EEENS1_21CollectiveEpilogueFwdINS6_IJSA_NS7_ILi256EEESB_EEES9_SE_SG_Li256ELb1ELb1ELb0ELb0EEENS1_36VarlenDynamicPersistentTileSchedulerILi128ELi96ELi256ELi128ELb0ELb1ELb1ELb0ELb1ELb1EEEEEEEEEvNT_6ParamsE --------------------------
	.section	.text._ZN7cutlass13device_kernelIN5flash11enable_sm90INS1_16FlashAttnFwdSm90INS1_25CollectiveMainloopFwdSm90ILi2EN4cute5tupleIJNS5_1CILi1EEES8_S8_EEENS6_IJNS7_ILi128EEENS7_ILi96EEENS7_ILi64EEEEEELi256ENS_6half_tEfNS_4arch4Sm90ELb0ELb0ELb1ELb1ELb1ELb1ELb0ELb1ELb0ELb1ELb0ELb0EEENS1_21CollectiveEpilogueFwdINS6_IJSA_NS7_ILi256EEESB_EEES9_SE_SG_Li256ELb1ELb1ELb0ELb0EEENS1_36VarlenDynamicPersistentTileSchedulerILi128ELi96ELi256ELi128ELb0ELb1ELb1ELb0ELb1ELb1EEEEEEEEEvNT_6ParamsE,"ax",@progbits
	.align	128
.text._ZN7cutlass13device_kernelIN5flash11enable_sm90INS1_16FlashAttnFwdSm90INS1_25CollectiveMainloopFwdSm90ILi2EN4cute5tupleIJNS5_1CILi1EEES8_S8_EEENS6_IJNS7_ILi128EEENS7_ILi96EEENS7_ILi64EEEEEELi256ENS_6half_tEfNS_4arch4Sm90ELb0ELb0ELb1ELb1ELb1ELb1ELb0ELb1ELb0ELb1ELb0ELb0EEENS1_21CollectiveEpilogueFwdINS6_IJSA_NS7_ILi256EEESB_EEES9_SE_SG_Li256ELb1ELb1ELb0ELb0EEENS1_36VarlenDynamicPersistentTileSchedulerILi128ELi96ELi256ELi128ELb0ELb1ELb1ELb0ELb1ELb1EEEEEEEEEvNT_6ParamsE:
        .type           _ZN7cutlass13device_kernelIN5flash11enable_sm90INS1_16FlashAttnFwdSm90INS1_25CollectiveMainloopFwdSm90ILi2EN4cute5tupleIJNS5_1CILi1EEES8_S8_EEENS6_IJNS7_ILi128EEENS7_ILi96EEENS7_ILi64EEEEEELi256ENS_6half_tEfNS_4arch4Sm90ELb0ELb0ELb1ELb1ELb1ELb1ELb0ELb1ELb0ELb1ELb0ELb0EEENS1_21CollectiveEpilogueFwdINS6_IJSA_NS7_ILi256EEESB_EEES9_SE_SG_Li256ELb1ELb1ELb0ELb0EEENS1_36VarlenDynamicPersistentTileSchedulerILi128ELi96ELi256ELi128ELb0ELb1ELb1ELb0ELb1ELb1EEEEEEEEEvNT_6ParamsE,@function
        .size           _ZN7cutlass13device_kernelIN5flash11enable_sm90INS1_16FlashAttnFwdSm90INS1_25CollectiveMainloopFwdSm90ILi2EN4cute5tupleIJNS5_1CILi1EEES8_S8_EEENS6_IJNS7_ILi128EEENS7_ILi96EEENS7_ILi64EEEEEELi256ENS_6half_tEfNS_4arch4Sm90ELb0ELb0ELb1ELb1ELb1ELb1ELb0ELb1ELb0ELb1ELb0ELb0EEENS1_21CollectiveEpilogueFwdINS6_IJSA_NS7_ILi256EEESB_EEES9_SE_SG_Li256ELb1ELb1ELb0ELb0EEENS1_36VarlenDynamicPersistentTileSchedulerILi128ELi96ELi256ELi128ELb0ELb1ELb1ELb0ELb1ELb1EEEEEEEEEvNT_6ParamsE,(.L_x_15665 - _ZN7cutlass13device_kernelIN5flash11enable_sm90INS1_16FlashAttnFwdSm90INS1_25CollectiveMainloopFwdSm90ILi2EN4cute5tupleIJNS5_1CILi1EEES8_S8_EEENS6_IJNS7_ILi128EEENS7_ILi96EEENS7_ILi64EEEEEELi256ENS_6half_tEfNS_4arch4Sm90ELb0ELb0ELb1ELb1ELb1ELb1ELb0ELb1ELb0ELb1ELb0ELb0EEENS1_21CollectiveEpilogueFwdINS6_IJSA_NS7_ILi256EEESB_EEES9_SE_SG_Li256ELb1ELb1ELb0ELb0EEENS1_36VarlenDynamicPersistentTileSchedulerILi128ELi96ELi256ELi128ELb0ELb1ELb1ELb0ELb1ELb1EEEEEEEEEvNT_6ParamsE)
        .other          _ZN7cutlass13device_kernelIN5flash11enable_sm90INS1_16FlashAttnFwdSm90INS1_25CollectiveMainloopFwdSm90ILi2EN4cute5tupleIJNS5_1CILi1EEES8_S8_EEENS6_IJNS7_ILi128EEENS7_ILi96EEENS7_ILi64EEEEEELi256ENS_6half_tEfNS_4arch4Sm90ELb0ELb0ELb1ELb1ELb1ELb1ELb0ELb1ELb0ELb1ELb0ELb0EEENS1_21CollectiveEpilogueFwdINS6_IJSA_NS7_ILi256EEESB_EEES9_SE_SG_Li256ELb1ELb1ELb0ELb0EEENS1_36VarlenDynamicPersistentTileSchedulerILi128ELi96ELi256ELi128ELb0ELb1ELb1ELb0ELb1ELb1EEEEEEEEEvNT_6ParamsE,@"STO_CUDA_ENTRY STV_DEFAULT"
_ZN7cutlass13device_kernelIN5flash11enable_sm90INS1_16FlashAttnFwdSm90INS1_25CollectiveMainloopFwdSm90ILi2EN4cute5tupleIJNS5_1CILi1EEES8_S8_EEENS6_IJNS7_ILi128EEENS7_ILi96EEENS7_ILi64EEEEEELi256ENS_6half_tEfNS_4arch4Sm90ELb0ELb0ELb1ELb1ELb1ELb1ELb0ELb1ELb0ELb1ELb0ELb0EEENS1_21CollectiveEpilogueFwdINS6_IJSA_NS7_ILi256EEESB_EEES9_SE_SG_Li256ELb1ELb1ELb0ELb0EEENS1_36VarlenDynamicPersistentTileSchedulerILi128ELi96ELi256ELi128ELb0ELb1ELb1ELb0ELb1ELb1EEEEEEEEEvNT_6ParamsE:
        /* <DEDUP_REMOVED lines=17> */
.L_x_9669:
[----:B------:R-:W-:Y:S05]  /*0110*/  BSYNC B0 ;  /* 0x0000000000007941 */ /* 0x000fea0003800000 */
.L_x_9668:
[----:B------:R-:W-:Y:S01]  /*0120*/  VOTEU.ANY UP0, P0 ;  /* 0x00000000003f7886 */ /* 0x000fe20000000100 */
[----:B------:R-:W0:Y:S01]  /*0130*/  SHFL.IDX PT, R3, R2, RZ, 0x1f ;  /* 0x00001fff02037589 */ /* 0x000e2200000e0000 */
[----:B------:R-:W-:Y:S01]  /*0140*/  UMOV UR4, 0x80 ;  /* 0x0000008000047882 */ /* 0x000fe20000000000 */
[----:B------:R-:W-:Y:S01]  /*0150*/  UMOV UR7, 0x100 ;  /* 0x0000010000077882 */ /* 0x000fe20000000000 */
[----:B------:R-:W-:Y:S01]  /*0160*/  SHF.R.U32.HI R4, RZ, 0x7, R0 ;  /* 0x00000007ff047819 */ /* 0x000fe20000011600 */
[----:B------:R-:W1:Y:S01]  /*0170*/  @UP0 S2UR UR8, SR_CgaCtaId ;  /* 0x00000000000809c3 */ /* 0x000e620000008800 */
[----:B------:R-:W-:Y:S01]  /*0180*/  @UP0 UMOV UR6, 0x400 ;  /* 0x0000040000060882 */ /* 0x000fe20000000000 */
[----:B------:R-:W-:-:S04]  /*0190*/  @UP0 UIADD3 UR4, -UR4, 0x100000, URZ ;  /* 0x0010000004040890 */ /* 0x000fc8000fffe13f */
[----:B------:R-:W-:Y:S02]  /*01a0*/  @UP0 USHF.L.U32 UR5, UR4, 0xb, URZ ;  /* 0x0000000b04050899 */ /* 0x000fe4000800063f */
[----:B------:R-:W-:Y:S01]  /*01b0*/  @UP0 USHF.L.U32 UR4, UR4, 0x1, URZ ;  /* 0x0000000104040899 */ /* 0x000fe2000800063f */
[----:B------:R-:W-:Y:S01]  /*01c0*/  VOTEU.ANY UP1, P0 ;  /* 0x00000000003f7886 */ /* 0x000fe20000020100 */
[----:B0-----:R-:W-:Y:S02]  /*01d0*/  ISETP.NE.AND P1, PT, R3, RZ, PT ;  /* 0x000000ff0300720c */ /* 0x001fe40003f25270 */
[----:B------:R0:W2:Y:S01]  /*01e0*/  SHFL.IDX PT, R3, R4, RZ, 0x1f ;  /* 0x00001fff04037589 */ /* 0x0000a200000e0000 */
[----:B-1----:R-:W-:Y:S02]  /*01f0*/  @UP0 ULEA UR8, UR8, UR6, 0x18 ;  /* 0x0000000608080291 */ /* 0x002fe4000f8ec03f */
[----:B------:R-:W-:-:S04]  /*0200*/  @UP0 UIADD3 UR6, -UR7, 0x100000, URZ ;  /* 0x0010000007060890 */ /* 0x000fc8000fffe13f */
[----:B------:R-:W-:Y:S02]  /*0210*/  @UP0 USHF.L.U32 UR7, UR6, 0xb, URZ ;  /* 0x0000000b06070899 */ /* 0x000fe4000800063f */
[----:B------:R-:W-:Y:S01]  /*0220*/  @UP0 USHF.L.U32 UR6, UR6, 0x1, URZ ;  /* 0x0000000106060899 */ /* 0x000fe2000800063f */
[----:B------:R-:W-:Y:S01]  /*0230*/  VOTEU.ANY UP0, P0 ;  /* 0x00000000003f7886 */ /* 0x000fe20000000100 */
[----:B------:R-:W1:Y:S04]  /*0240*/  FENCE.VIEW.ASYNC.S ;  /* 0x00000000000073c6 */ /* 0x000e680000000000 */
[----:B-1----:R0:W1:Y:S06]  /*0250*/  @UP0 SYNCS.EXCH.64 URZ, [UR8+0x22800], UR4 ;  /* 0x02280004083f05b2 */ /* 0x00206c0008000100 */
[----:B------:R0:W3:Y:S02]  /*0260*/  @UP1 SYNCS.EXCH.64 URZ, [UR8+0x22820], UR6 ;  /* 0x02282006083f15b2 */ /* 0x0000e40008000100 */
        /* <DEDUP_REMOVED lines=17> */
[----:B------:R0:W0:Y:S01]  /*0380*/  SYNCS.EXCH.64 URZ, [UR8+0x22848], UR6 ;  /* 0x02284806083f75b2 */ /* 0x0000220008000100 */
[----:B------:R-:W-:Y:S01]  /*0390*/  NOP ;  /* 0x0000000000007918 */ /* 0x000fe20000000000 */
.L_x_9670:
        /* <DEDUP_REMOVED lines=22> */
.L_x_9671:
        /* <DEDUP_REMOVED lines=18> */
.L_x_9672:
        /* <DEDUP_REMOVED lines=22> */
.L_x_9673:
        /* <DEDUP_REMOVED lines=22> */
.L_x_9674:
[----:B--2---:R-:W-:Y:S01]  /*08e0*/  ISETP.NE.AND P0, PT, R3, RZ, PT ;  /* 0x000000ff0300720c */ /* 0x004fe20003f05270 */
[----:B------:R-:W-:Y:S01]  /*08f0*/  IMAD.MOV.U32 R3, RZ, RZ, 0x1 ;  /* 0x00000001ff037424 */ /* 0x000fe200078e00ff */
[----:B------:R-:W-:Y:S01]  /*0900*/  NOP ;  /* 0x0000000000007918 */ /* 0x000fe20000000000 */
[----:B------:R-:W-:Y:S01]  /*0910*/  ULDC.64 UR40, c[0x0][0x208] ;  /* 0x0000820000287ab9 */ /* 0x000fe20000000a00 */
[----:B------:R-:W-:Y:S02]  /*0920*/  BSSY B9, `(.L_x_9675) ;  /* 0x0001697000097945 */ /* 0x000fe40003800000 */
[----:B------:R-:W-:-:S05]  /*0930*/  SEL R3, R3, 0x2, !P0 ;  /* 0x0000000203037807 */ /* 0x000fca0004000000 */
[----:B------:R2:W-:Y:S01]  /*0940*/  STL [R1], R3 ;  /* 0x0000000301007387 */ /* 0x0005e20000100800 */
[----:B01-34-:R-:W-:Y:S06]  /*0950*/  BAR.SYNC.DEFER_BLOCKING 0x0 ;  /* 0x0000000000007b1d */ /* 0x01bfec0000010000 */
[----:B------:R-:W-:Y:S05]  /*0960*/  @!P0 BRA `(.L_x_9676) ;  /* 0x0000010000888947 */ /* 0x000fea0003800000 */
.L_x_9677:
[----:B------:R-:W-:-:S08]  /*0970*/  NOP ;  /* 0x0000000000007918 */ /* 0x000fd00000000000 */
[----:B------:R-:W0:Y:S02]  /*0980*/  USETMAXREG.TRY_ALLOC.CTAPOOL UP0, 0xe8 ;  /* 0x000000e8000079c8 */ /* 0x000e240008000600 */
[----:B0-----:R-:W-:-:S13]  /*0990*/  PLOP3.LUT P0, PT, PT, PT, UP0, 0x80, 0x0 ;  /* 0x000000000000781c */ /* 0x001fda0003f0f008 */
[----:B------:R-:W-:Y:S05]  /*09a0*/  @!P0 BRA `(.L_x_9677) ;  /* 0xfffffffc00f08947 */ /* 0x000fea000383ffff */
[----:B--2---:R-:W-:Y:S01]  /*09b0*/  SHF.R.U32.HI R3, RZ, 0x7, R0 ;  /* 0x00000007ff037819 */ /* 0x004fe20000011600 */
[----:B------:R-:W0:Y:S01]  /*09c0*/  S2R R2, SR_CgaCtaId ;  /* 0x0000000000027919 */ /* 0x000e220000008800 */
[----:B------:R-:W-:Y:S01]  /*09d0*/  MOV R19, 0x400 ;  /* 0x0000040000137802 */ /* 0x000fe20000000f00 */
[----:B------:R-:W-:Y:S01]  /*09e0*/  ULDC UR4, c[0x0][0xc3c] ;  /* 0x00030f0000047ab9 */ /* 0x000fe20000000800 */
[----:B------:R-:W-:Y:S06]  /*09f0*/  BAR.ARV 0x8, 0x180 ;  /* 0x0206000000007b1d */ /* 0x000fec0000002000 */
[----:B------:R-:W-:-:S13]  /*0a00*/  ISETP.NE.AND P0, PT, R3, 0x1, PT ;  /* 0x000000010300780c */ /* 0x000fda0003f05270 */
[----:B------:R-:W-:Y:S08]  /*0a10*/  @!P0 BAR.ARV 0x9, 0x100 ;  /* 0x0244000000008b1d */ /* 0x000ff00000002000 */
[----:B------:R-:W-:Y:S01]  /*0a20*/  BAR.SYNC.DEFER_BLOCKING 0x5, 0x180 ;  /* 0x0146000000007b1d */ /* 0x000fe20000010000 */
[----:B0-----:R-:W-:-:S05]  /*0a30*/  LEA R19, R2, R19, 0x18 ;  /* 0x0000001302137211 */ /* 0x001fca00078ec0ff */
[----:B------:R-:W0:Y:S02]  /*0a40*/  LDS.128 R72, [R19+0x228d0] ;  /* 0x0228d00013487984 */ /* 0x000e240000000c00 */
[----:B------:R-:W-:Y:S06]  /*0a50*/  BAR.ARV 0x4, 0x180 ;  /* 0x0106000000007b1d */ /* 0x000fec0000002000 */
[----:B0-----:R-:W-:-:S13]  /*0a60*/  ISETP.GE.AND P0, PT, R75, UR4, PT ;  /* 0x000000044b007c0c */ /* 0x001fda000bf06270 */
[----:B------:R-:W-:Y:S05]  /*0a70*/  @P0 BRA `(.L_x_9678) ;  /* 0x0000016800040947 */ /* 0x000fea0003800000 */
[----:B------:R-:W2:Y:S01]  /*0a80*/  LDL.LU R13, [R1] ;  /* 0x00000000010d7983 */ /* 0x000ea20000300800 */
[----:B------:R-:W-:Y:S01]  /*0a90*/  VIADD R12, R0, 0xffffff80 ;  /* 0xffffff80000c7836 */ /* 0x000fe20000000000 */
[----:B------:R-:W-:Y:S01]  /*0aa0*/  CS2R R202, SRZ ;  /* 0x0000000000ca7805 */ /* 0x000fe2000001ff00 */
[----:B------:R-:W-:Y:S02]  /*0ab0*/  IMAD.MOV.U32 R18, RZ, RZ, RZ ;  /* 0x000000ffff127224 */ /* 0x000fe400078e00ff */
[----:B------:R-:W-:Y:S01]  /*0ac0*/  IMAD.MOV.U32 R212, RZ, RZ, RZ ;  /* 0x000000ffffd47224 */ /* 0x000fe200078e00ff */
[----:B------:R-:W-:-:S04]  /*0ad0*/  SHF.R.S32.HI R0, RZ, 0x1f, R12 ;  /* 0x0000001fff007819 */ /* 0x000fc8000001140c */
[----:B------:R-:W-:-:S04]  /*0ae0*/  LEA.HI R2, R0, R12, RZ, 0x7 ;  /* 0x0000000c00027211 */ /* 0x000fc800078f38ff */
[----:B------:R-:W-:Y:S02]  /*0af0*/  LOP3.LUT R3, R2, 0xffffff80, RZ, 0xc0, !PT ;  /* 0xffffff8002037812 */ /* 0x000fe400078ec0ff */
[----:B------:R-:W-:-:S03]  /*0b00*/  SHF.R.S32.HI R14, RZ, 0x7, R2 ;  /* 0x00000007ff0e7819 */ /* 0x000fc60000011402 */
[----:B------:R-:W-:Y:S01]  /*0b10*/  IMAD.IADD R11, R12, 0x1, -R3 ;  /* 0x000000010c0b7824 */ /* 0x000fe200078e0a03 */
[----:B------:R-:W-:-:S04]  /*0b20*/  LEA.HI R2, R2, R14, RZ, 0x1 ;  /* 0x0000000e02027211 */ /* 0x000fc800078f08ff */
[----:B------:R-:W-:Y:S02]  /*0b30*/  SHF.R.S32.HI R7, RZ, 0x1f, R11 ;  /* 0x0000001fff077819 */ /* 0x000fe4000001140b */
[----:B------:R-:W-:Y:S02]  /*0b40*/  LOP3.LUT R2, R2, 0x3fffffe, RZ, 0xc0, !PT ;  /* 0x03fffffe02027812 */ /* 0x000fe400078ec0ff */
[CC--:B------:R-:W-:Y:S02]  /*0b50*/  LEA.HI R8, R7.reuse, R11.reuse, RZ, 0x2 ;  /* 0x0000000b07087211 */ /* 0x0c0fe400078f10ff */
[----:B------:R-:W-:Y:S01]  /*0b60*/  LEA.HI R7, R7, R11, RZ, 0x5 ;  /* 0x0000000b07077211 */ /* 0x000fe200078f28ff */
[----:B------:R-:W-:Y:S01]  /*0b70*/  IMAD.IADD R2, R14, 0x1, -R2 ;  /* 0x000000010e027824 */ /* 0x000fe200078e0a02 */
[--C-:B------:R-:W-:Y:S02]  /*0b80*/  SHF.R.S32.HI R4, RZ, 0x2, R8.reuse ;  /* 0x00000002ff047819 */ /* 0x100fe40000011408 */
[----:B------:R-:W-:-:S02]  /*0b90*/  SHF.R.S32.HI R3, RZ, 0x1f, R8 ;  /* 0x0000001fff037819 */ /* 0x000fc40000011408 */
[----:B------:R-:W-:Y:S02]  /*0ba0*/  SHF.R.S32.HI R7, RZ, 0x5, R7 ;  /* 0x00000005ff077819 */ /* 0x000fe40000011407 */
[----:B------:R-:W-:Y:S02]  /*0bb0*/  LEA.HI R5, R3, R4, RZ, 0x3 ;  /* 0x0000000403057211 */ /* 0x000fe400078f18ff */
[CC--:B------:R-:W-:Y:S02]  /*0bc0*/  LEA.HI R3, R0.reuse, R12.reuse, RZ, 0x4 ;  /* 0x0000000c00037211 */ /* 0x0c0fe400078f20ff */
[----:B------:R-:W-:Y:S02]  /*0bd0*/  LOP3.LUT R9, R5, 0xfffffff8, RZ, 0xc0, !PT ;  /* 0xfffffff805097812 */ /* 0x000fe400078ec0ff */
[----:B------:R-:W-:Y:S02]  /*0be0*/  SHF.R.S32.HI R6, RZ, 0x4, R3 ;  /* 0x00000004ff067819 */ /* 0x000fe40000011403 */
[----:B------:R-:W-:Y:S01]  /*0bf0*/  LEA.HI R5, R0, R12, RZ, 0x5 ;  /* 0x0000000c00057211 */ /* 0x000fe200078f28ff */
[----:B------:R-:W-:Y:S01]  /*0c00*/  IMAD.IADD R10, R4, 0x1, -R9 ;  /* 0x00000001040a7824 */ /* 0x000fe200078e0a09 */
[----:B------:R-:W-:-:S02]  /*0c10*/  LOP3.LUT R4, R3, 0x3fffff0, RZ, 0xc0, !PT ;  /* 0x03fffff003047812 */ /* 0x000fc400078ec0ff */
[----:B------:R-:W-:Y:S01]  /*0c20*/  LEA.HI R3, R3, R6, RZ, 0x1 ;  /* 0x0000000603037211 */ /* 0x000fe200078f08ff */
[----:B------:R-:W-:Y:S01]  /*0c30*/  IMAD R7, R7, 0x10, R10 ;  /* 0x0000001007077824 */ /* 0x000fe200078e020a */
[----:B------:R-:W-:Y:S02]  /*0c40*/  SHF.R.S32.HI R15, RZ, 0x5, R5 ;  /* 0x00000005ff0f7819 */ /* 0x000fe40000011405 */
[----:B------:R-:W-:Y:S02]  /*0c50*/  LOP3.LUT R3, R3, 0x1ffffffe, RZ, 0xc0, !PT ;  /* 0x1ffffffe03037812 */ /* 0x000fe400078ec0ff */
[----:B------:R-:W-:Y:S02]  /*0c60*/  IADD3 R4, R12, -R4, RZ ;  /* 0x800000040c047210 */ /* 0x000fe40007ffe0ff */
[----:B------:R-:W-:Y:S01]  /*0c70*/  LOP3.LUT R8, R8, 0x7ffffffc, RZ, 0xc0, !PT ;  /* 0x7ffffffc08087812 */ /* 0x000fe200078ec0ff */
[----:B------:R-:W-:Y:S01]  /*0c80*/  IMAD.IADD R3, R6, 0x1, -R3 ;  /* 0x0000000106037824 */ /* 0x000fe200078e0a03 */
[----:B------:R-:W-:Y:S01]  /*0c90*/  LEA R6, R2, R7, 0x6 ;  /* 0x0000000702067211 */ /* 0x000fe200078e30ff */
[----:B------:R-:W-:Y:S01]  /*0ca0*/  IMAD R4, R15, 0x10, R4 ;  /* 0x000000100f047824 */ /* 0x000fe200078e0204 */
[----:B------:R-:W-:-:S02]  /*0cb0*/  LEA.HI R2, R0, R12, RZ, 0x2 ;  /* 0x0000000c00027211 */ /* 0x000fc400078f10ff */
[----:B------:R-:W-:Y:S01]  /*0cc0*/  LEA.HI R0, R0, R12, RZ, 0x3 ;  /* 0x0000000c00007211 */ /* 0x000fe200078f18ff */
[----:B------:R-:W-:Y:S01]  /*0cd0*/  IMAD R5, R4, 0x8, R3 ;  /* 0x0000000804057824 */ /* 0x000fe200078e0203 */
[--C-:B------:R-:W-:Y:S01]  /*0ce0*/  SHF.R.S32.HI R200, RZ, 0x2, R2.reuse ;  /* 0x00000002ffc87819 */ /* 0x100fe20000011402 */
[----:B------:R-:W-:Y:S01]  /*0cf0*/  STL [R1+0x50], R6 ;  /* 0x0000500601007387 */ /* 0x000fe20000100800 */
[----:B------:R-:W-:Y:S02]  /*0d00*/  SHF.R.S32.HI R3, RZ, 0x1f, R2 ;  /* 0x0000001fff037819 */ /* 0x000fe40000011402 */
[----:B------:R-:W-:Y:S01]  /*0d10*/  SHF.R.S32.HI R4, RZ, 0x3, R0 ;  /* 0x00000003ff047819 */ /* 0x000fe20000011400 */
[----:B------:R-:W-:Y:S01]  /*0d20*/  VIADD R7, R200, 0x40 ;  /* 0x00000040c8077836 */ /* 0x000fe20000000000 */
[----:B------:R-:W-:Y:S01]  /*0d30*/  LOP3.LUT R0, R0, 0xfffffff8, RZ, 0xc0, !PT ;  /* 0xfffffff800007812 */ /* 0x000fe200078ec0ff */
[----:B------:R-:W-:Y:S01]  /*0d40*/  STL [R1+0x30], RZ ;  /* 0x000030ff01007387 */ /* 0x000fe20000100800 */
[----:B------:R-:W-:-:S02]  /*0d50*/  LOP3.LUT R2, R2, 0xfffffffc, RZ, 0xc0, !PT ;  /* 0xfffffffc02027812 */ /* 0x000fc400078ec0ff */
[----:B------:R-:W-:Y:S01]  /*0d60*/  LEA.HI R3, R3, R200, RZ, 0x3 ;  /* 0x000000c803037211 */ /* 0x000fe200078f18ff */
[C---:B------:R-:W-:Y:S01]  /*0d70*/  IMAD.IADD R9, R12.reuse, 0x1, -R0 ;  /* 0x000000010c097824 */ /* 0x040fe200078e0a00 */
[----:B------:R-:W-:Y:S01]  /*0d80*/  SHF.L.U32 R229, R7, 0x6, RZ ;  /* 0x0000000607e57819 */ /* 0x000fe200000006ff */
[----:B------:R-:W-:Y:S01]  /*0d90*/  IMAD.IADD R4, R12, 0x1, -R2 ;  /* 0x000000010c047824 */ /* 0x000fe200078e0a02 */
[----:B------:R-:W-:Y:S01]  /*0da0*/  LOP3.LUT R3, R3, 0xfffffff8, RZ, 0xc0, !PT ;  /* 0xfffffff803037812 */ /* 0x000fe200078ec0ff */
[----:B------:R-:W-:Y:S01]  /*0db0*/  IMAD.SHL.U32 R213, R9, 0x8, RZ ;  /* 0x0000000809d57824 */ /* 0x000fe200078e00ff */
[----:B------:R-:W-:Y:S01]  /*0dc0*/  SHF.R.S32.HI R2, RZ, 0x1f, R7 ;  /* 0x0000001fff027819 */ /* 0x000fe20000011407 */
[C---:B------:R-:W-:Y:S01]  /*0dd0*/  IMAD.SHL.U32 R16, R4.reuse, 0x8, RZ ;  /* 0x0000000804107824 */ /* 0x040fe200078e00ff */
[----:B------:R-:W-:Y:S01]  /*0de0*/  LEA.HI R0, R4, R4, RZ, 0x1 ;  /* 0x0000000404007211 */ /* 0x000fe200078f08ff */
[----:B------:R-:W-:Y:S01]  /*0df0*/  IMAD.IADD R9, R200, 0x1, -R3 ;  /* 0x00000001c8097824 */ /* 0x000fe200078e0a03 */
[----:B------:R-:W-:Y:S01]  /*0e00*/  LEA.HI R3, R2, R7, RZ, 0x3 ;  /* 0x0000000702037211 */ /* 0x000fe200078f18ff */
[----:B------:R-:W-:Y:S01]  /*0e10*/  IMAD.SHL.U32 R22, R4, 0x4, RZ ;  /* 0x0000000404167824 */ /* 0x000fe200078e00ff */
[----:B------:R-:W-:Y:S01]  /*0e20*/  LOP3.LUT R0, R0, 0x1ffffffe, RZ, 0xc0, !PT ;  /* 0x1ffffffe00007812 */ /* 0x000fe200078ec0ff */
[----:B------:R-:W-:Y:S01]  /*0e30*/  VIADD R12, R213, 0x80 ;  /* 0x00000080d50c7836 */ /* 0x000fe20000000000 */
[----:B------:R-:W-:Y:S01]  /*0e40*/  LOP3.LUT R229, R229, 0x1c0, RZ, 0xc0, !PT ;  /* 0x000001c0e5e57812 */ /* 0x000fe200078ec0ff */
[----:B------:R-:W-:Y:S01]  /*0e50*/  IMAD.SHL.U32 R3, R3, 0x40, RZ ;  /* 0x0000004003037824 */ /* 0x000fe200078e00ff */
[----:B------:R0:W-:Y:S01]  /*0e60*/  STL [R1+0x38], R9 ;  /* 0x0000380901007387 */ /* 0x0001e20000100800 */
[----:B------:R-:W-:Y:S01]  /*0e70*/  VIADD R10, R213, 0xc0 ;  /* 0x000000c0d50a7836 */ /* 0x000fe20000000000 */
[----:B------:R-:W-:Y:S01]  /*0e80*/  SHF.R.S32.HI R7, RZ, 0x1f, R213 ;  /* 0x0000001fff077819 */ /* 0x000fe200000114d5 */
[----:B------:R-:W-:Y:S01]  /*0e90*/  VIADD R204, R22, 0x10 ;  /* 0x0000001016cc7836 */ /* 0x000fe20000000000 */
[----:B------:R-:W-:Y:S01]  /*0ea0*/  LOP3.LUT R3, R3, 0xfffffe00, RZ, 0xc0, !PT ;  /* 0xfffffe0003037812 */ /* 0x000fe200078ec0ff */
[----:B------:R-:W-:Y:S01]  /*0eb0*/  IMAD.IADD R0, R4, 0x1, -R0 ;  /* 0x0000000104007824 */ /* 0x000fe200078e0a00 */
[----:B------:R-:W-:Y:S01]  /*0ec0*/  LOP3.LUT R4, R229, 0x38, R16, 0xf8, !PT ;  /* 0x00000038e5047812 */ /* 0x000fe200078ef810 */
[----:B------:R-:W-:Y:S01]  /*0ed0*/  VIADD R209, R16, 0x40 ;  /* 0x0000004010d17836 */ /* 0x000fe20000000000 */
[----:B------:R-:W-:Y:S01]  /*0ee0*/  SHF.R.S32.HI R7, RZ, 0x1f, R204 ;  /* 0x0000001fff077819 */ /* 0x000fe200000114cc */
[----:B------:R1:W-:Y:S01]  /*0ef0*/  STL [R1+0xc], R3 ;  /* 0x00000c0301007387 */ /* 0x0003e20000100800 */
[----:B0-----:R-:W-:Y:S01]  /*0f00*/  SHF.R.U32.HI R9, RZ, 0x3, R229 ;  /* 0x00000003ff097819 */ /* 0x001fe200000116e5 */
[----:B------:R-:W-:Y:S01]  /*0f10*/  IMAD R0, R0, 0x8, R6 ;  /* 0x0000000800007824 */ /* 0x000fe200078e0206 */
[C---:B------:R-:W-:Y:S01]  /*0f20*/  IADD3 R2, R16.reuse, 0x20, RZ ;  /* 0x0000002010027810 */ /* 0x040fe20007ffe0ff */
[C---:B------:R-:W-:Y:S01]  /*0f30*/  VIADD R208, R16.reuse, 0x60 ;  /* 0x0000006010d07836 */ /* 0x040fe20000000000 */
[----:B------:R-:W-:Y:S01]  /*0f40*/  LOP3.LUT R4, R3, R4, R9, 0xf6, !PT ;  /* 0x0000000403047212 */ /* 0x000fe200078ef609 */
[C---:B------:R-:W-:Y:S01]  /*0f50*/  VIADD R207, R16.reuse, 0x80 ;  /* 0x0000008010cf7836 */ /* 0x040fe20000000000 */
[C---:B------:R-:W-:Y:S01]  /*0f60*/  IADD3 R210, R16.reuse, 0xe0, RZ ;  /* 0x000000e010d27810 */ /* 0x040fe20007ffe0ff */
[----:B------:R-:W-:Y:S01]  /*0f70*/  VIADD R206, R16, 0xa0 ;  /* 0x000000a010ce7836 */ /* 0x000fe20000000000 */
[----:B------:R-:W-:Y:S01]  /*0f80*/  SHF.R.S32.HI R17, RZ, 0x1f, R16 ;  /* 0x0000001fff117819 */ /* 0x000fe20000011410 */
[----:B-1----:R-:W-:Y:S01]  /*0f90*/  IMAD.IADD R3, R11, 0x1, -R8 ;  /* 0x000000010b037824 */ /* 0x002fe200078e0a08 */
[----:B------:R-:W-:Y:S01]  /*0fa0*/  SHF.R.S32.HI R201, RZ, 0x1f, R2 ;  /* 0x0000001fffc97819 */ /* 0x000fe20000011402 */
[----:B------:R-:W-:Y:S01]  /*0fb0*/  IMAD.SHL.U32 R8, R5, 0x8, RZ ;  /* 0x0000000805087824 */ /* 0x000fe200078e00ff */
[----:B------:R-:W-:Y:S01]  /*0fc0*/  SHF.L.U64.HI R5, R204, 0x1, R7 ;  /* 0x00000001cc057819 */ /* 0x000fe20000010207 */
[----:B------:R-:W-:Y:S01]  /*0fd0*/  VIADD R211, R16, 0xc0 ;  /* 0x000000c010d37836 */ /* 0x000fe20000000000 */
[----:B------:R-:W-:-:S02]  /*0fe0*/  SHF.R.S32.HI R222, RZ, 0x1f, R209 ;  /* 0x0000001fffde7819 */ /* 0x000fc400000114d1 */
[----:B------:R-:W-:Y:S02]  /*0ff0*/  SHF.R.S32.HI R221, RZ, 0x1f, R208 ;  /* 0x0000001fffdd7819 */ /* 0x000fe400000114d0 */
[----:B------:R-:W-:Y:S02]  /*1000*/  SHF.R.S32.HI R220, RZ, 0x1f, R207 ;  /* 0x0000001fffdc7819 */ /* 0x000fe400000114cf */
[----:B------:R-:W-:Y:S02]  /*1010*/  SHF.R.S32.HI R219, RZ, 0x1f, R206 ;  /* 0x0000001fffdb7819 */ /* 0x000fe400000114ce */
[----:B------:R-:W-:Y:S02]  /*1020*/  SHF.R.S32.HI R218, RZ, 0x1f, R211 ;  /* 0x0000001fffda7819 */ /* 0x000fe400000114d3 */
[----:B------:R-:W-:Y:S02]  /*1030*/  SHF.R.S32.HI R217, RZ, 0x1f, R210 ;  /* 0x0000001fffd97819 */ /* 0x000fe400000114d2 */
[----:B--2---:R-:W-:Y:S01]  /*1040*/  LOP3.LUT R205, R13, 0x1, RZ, 0xfc, !PT ;  /* 0x000000010dcd7812 */ /* 0x004fe200078efcff */
[----:B------:R-:W-:-:S05]  /*1050*/  VIADD R13, R213, 0x40 ;  /* 0x00000040d50d7836 */ /* 0x000fca0000000000 */
[----:B------:R-:W-:Y:S02]  /*1060*/  SHF.R.S32.HI R14, RZ, 0x1f, R13 ;  /* 0x0000001fff0e7819 */ /* 0x000fe4000001140d */
[----:B------:R-:W-:Y:S02]  /*1070*/  SHF.R.S32.HI R13, RZ, 0x1f, R12 ;  /* 0x0000001fff0d7819 */ /* 0x000fe4000001140c */
[----:B------:R-:W-:Y:S02]  /*1080*/  SHF.R.S32.HI R12, RZ, 0x1f, R10 ;  /* 0x0000001fff0c7819 */ /* 0x000fe4000001140a */
[----:B------:R-:W-:-:S05]  /*1090*/  SHF.L.U32 R10, R204, 0x1, RZ ;  /* 0x00000001cc0a7819 */ /* 0x000fca00000006ff */
[----:B------:R-:W-:Y:S04]  /*10a0*/  STL [R1+0x48], R10 ;  /* 0x0000480a01007387 */ /* 0x000fe80000100800 */
[----:B------:R0:W-:Y:S04]  /*10b0*/  STL [R1+0x54], R3 ;  /* 0x0000540301007387 */ /* 0x0001e80000100800 */
[----:B------:R1:W-:Y:S04]  /*10c0*/  STL [R1+0x5c], R8 ;  /* 0x00005c0801007387 */ /* 0x0003e80000100800 */
[----:B------:R1:W-:Y:S01]  /*10d0*/  STL [R1+0x44], R5 ;  /* 0x0000440501007387 */ /* 0x0003e20000100800 */
[----:B0-----:R-:W-:-:S03]  /*10e0*/  IMAD R3, R4, 0x2, R19 ;  /* 0x0000000204037824 */ /* 0x001fc600078e0213 */
[----:B------:R1:W-:Y:S04]  /*10f0*/  STL [R1+0x58], R0 ;  /* 0x0000580001007387 */ /* 0x0003e80000100800 */
[----:B------:R1:W-:Y:S02]  /*1100*/  STL [R1+0x4c], R3 ;  /* 0x00004c0301007387 */ /* 0x0003e40000100800 */
.L_x_9821:
[----:B012---:R-:W0:Y:S02]  /*1110*/  LDC.64 R4, c[0x0][0xc88] ;  /* 0x00032200ff047b82 */ /* 0x007e240000000a00 */
[----:B0-----:R-:W-:-:S05]  /*1120*/  IMAD.WIDE R4, R75, 0x4, R4 ;  /* 0x000000044b047825 */ /* 0x001fca00078e0204 */
[----:B------:R-:W2:Y:S01]  /*1130*/  LDG.E R0, desc[UR40][R4.64] ;  /* 0x0000002804007981 */ /* 0x000ea2000c1e1900 */
[----:B------:R-:W-:Y:S05]  /*1140*/  YIELD ;  /* 0x0000000000007946 */ /* 0x000fea0003800000 */
[----:B------:R-:W-:Y:S01]  /*1150*/  ULDC.64 UR4, c[0x0][0xa28] ;  /* 0x00028a0000047ab9 */ /* 0x000fe20000000a00 */
[----:B------:R-:W-:Y:S01]  /*1160*/  ULDC.64 UR8, c[0x0][0xa18] ;  /* 0x0002860000087ab9 */ /* 0x000fe20000000a00 */
[----:B------:R-:W-:Y:S01]  /*1170*/  ISETP.NE.U32.AND P1, PT, RZ, UR4, PT ;  /* 0x00000004ff007c0c */ /* 0x000fe2000bf25070 */
[----:B------:R-:W-:Y:S01]  /*1180*/  ULDC.64 UR6, c[0x0][0xa08] ;  /* 0x0002820000067ab9 */ /* 0x000fe20000000a00 */
[----:B------:R-:W-:Y:S01]  /*1190*/  IMAD.MOV.U32 R33, RZ, RZ, RZ ;  /* 0x000000ffff217224 */ /* 0x000fe200078e00ff */
[----:B------:R-:W-:-:S02]  /*11a0*/  ISETP.NE.U32.AND P0, PT, RZ, UR6, PT ;  /* 0x00000006ff007c0c */ /* 0x000fc4000bf05070 */
[----:B------:R-:W-:Y:S02]  /*11b0*/  ISETP.NE.AND.EX P1, PT, RZ, UR5, PT, P1 ;  /* 0x00000005ff007c0c */ /* 0x000fe4000bf25310 */
[----:B------:R-:W-:Y:S02]  /*11c0*/  ISETP.NE.AND.EX P0, PT, RZ, UR7, PT, P0 ;  /* 0x00000007ff007c0c */ /* 0x000fe4000bf05300 */
[----:B--2---:R-:W-:Y:S01]  /*11d0*/  SHF.R.S32.HI R3, RZ, 0x1f, R0 ;  /* 0x0000001fff037819 */ /* 0x004fe20000011400 */
[----:B------:R-:W-:Y:S08]  /*11e0*/  STL [R1+0x2c], R0 ;  /* 0x00002c0001007387 */ /* 0x000ff00000100800 */
[C---:B------:R-:W-:Y:S01]  /*11f0*/  @P1 LEA R6, P2, R0.reuse, UR4, 0x2 ;  /* 0x0000000400061c11 */ /* 0x040fe2000f8410ff */
[C---:B------:R-:W-:Y:S01]  /*1200*/  IMAD.SHL.U32 R35, R0.reuse, 0x4, RZ ;  /* 0x0000000400237824 */ /* 0x040fe200078e00ff */
[C-C-:B------:R-:W-:Y:S01]  /*1210*/  SHF.L.U64.HI R34, R0.reuse, 0x2, R3.reuse ;  /* 0x0000000200227819 */ /* 0x140fe20000010203 */
[----:B------:R0:W-:Y:S01]  /*1220*/  STL [R1+0x3c], R3 ;  /* 0x00003c0301007387 */ /* 0x0001e20000100800 */
[----:B------:R-:W-:-:S02]  /*1230*/  @P1 LEA.HI.X R7, R0, UR5, R3, 0x2, P2 ;  /* 0x0000000500071c11 */ /* 0x000fc400090f1403 */
[----:B------:R-:W-:Y:S01]  /*1240*/  ISETP.NE.U32.AND P2, PT, RZ, UR8, PT ;  /* 0x00000008ff007c0c */ /* 0x000fe2000bf45070 */
[----:B------:R-:W-:Y:S01]  /*1250*/  ULDC UR4, c[0x0][0x288] ;  /* 0x0000a20000047ab9 */ /* 0x000fe20000000800 */
[C---:B------:R-:W-:Y:S01]  /*1260*/  IADD3 R8, P3, R35.reuse, UR6, RZ ;  /* 0x0000000623087c10 */ /* 0x040fe2000ff7e0ff */
[----:B------:R1:W-:Y:S01]  /*1270*/  STL [R1+0x24], R35 ;  /* 0x0000242301007387 */ /* 0x0003e20000100800 */
[----:B------:R-:W-:Y:S02]  /*1280*/  ISETP.NE.AND.EX P2, PT, RZ, UR9, PT, P2 ;  /* 0x00000009ff007c0c */ /* 0x000fe4000bf45320 */
[----:B0-----:R-:W-:Y:S01]  /*1290*/  MOV R3, RZ ;  /* 0x000000ff00037202 */ /* 0x001fe20000000f00 */
[----:B------:R-:W-:Y:S01]  /*12a0*/  IMAD.U32 R27, RZ, RZ, UR4 ;  /* 0x00000004ff1b7e24 */ /* 0x000fe2000f8e00ff */
[C---:B------:R-:W-:Y:S01]  /*12b0*/  IADD3.X R9, R34.reuse, UR7, RZ, P3, !PT ;  /* 0x0000000722097c10 */ /* 0x040fe20009ffe4ff */
[----:B------:R-:W-:Y:S01]  /*12c0*/  ULDC.64 UR4, c[0x0][0x418] ;  /* 0x0001060000047ab9 */ /* 0x000fe20000000a00 */
[----:B------:R1:W-:Y:S04]  /*12d0*/  STL [R1+0x28], R34 ;  /* 0x0000282201007387 */ /* 0x0003e80000100800 */
[----:B------:R1:W5:Y:S03]  /*12e0*/  @P1 LDG.E R3, desc[UR40][R6.64] ;  /* 0x0000002806031981 */ /* 0x000366000c1e1900 */
[----:B------:R-:W-:Y:S01]  /*12f0*/  @P2 IADD3 R4, P1, R35, UR8, RZ ;  /* 0x0000000823042c10 */ /* 0x000fe2000ff3e0ff */
[----:B------:R1:W5:Y:S03]  /*1300*/  @P0 LDG.E R33, desc[UR40][R8.64] ;  /* 0x0000002808210981 */ /* 0x000366000c1e1900 */
[----:B------:R-:W-:-:S05]  /*1310*/  @P2 IADD3.X R5, R34, UR9, RZ, P1, !PT ;  /* 0x0000000922052c10 */ /* 0x000fca0008ffe4ff */
[----:B------:R1:W5:Y:S01]  /*1320*/  @P2 LDG.E R27, desc[UR40][R4.64] ;  /* 0x00000028041b2981 */ /* 0x000362000c1e1900 */
[----:B------:R-:W-:Y:S01]  /*1330*/  UISETP.NE.U32.AND UP0, UPT, UR4, URZ, UPT ;  /* 0x0000003f0400728c */ /* 0x000fe2000bf05070 */
[----:B----4-:R-:W-:Y:S02]  /*1340*/  IMAD.MOV.U32 R30, RZ, RZ, R0 ;  /* 0x000000ffff1e7224 */ /* 0x010fe400078e0000 */
[----:B------:R-:W-:Y:S01]  /*1350*/  ULDC UR4, c[0x0][0x424] ;  /* 0x0001090000047ab9 */ /* 0x000fe20000000800 */
[----:B------:R-:W-:-:S03]  /*1360*/  UISETP.NE.AND.EX UP0, UPT, UR5, URZ, UPT, UP0 ;  /* 0x0000003f0500728c */ /* 0x000fc6000bf05300 */
[----:B------:R-:W-:Y:S01]  /*1370*/  ULDC UR5, c[0x0][0x2f0] ;  /* 0x0000bc0000057ab9 */ /* 0x000fe20000000800 */
[----:B------:R-:W-:-:S04]  /*1380*/  USEL UR4, UR4, 0x1, UP0 ;  /* 0x0000000104047887 */ /* 0x000fc80008000000 */
[----:B------:R-:W-:-:S03]  /*1390*/  UIMAD UR4, UR4, UR5, URZ ;  /* 0x00000005040472a4 */ /* 0x000fc6000f8e023f */
[----:B------:R-:W-:Y:S02]  /*13a0*/  ULDC UR5, c[0x0][0x348] ;  /* 0x0000d20000057ab9 */ /* 0x000fe40000000800 */
[----:B------:R-:W-:Y:S02]  /*13b0*/  IMAD.U32 R31, RZ, RZ, UR5 ;  /* 0x00000005ff1f7e24 */ /* 0x000fe4000f8e00ff */
[----:B------:R-:W-:Y:S01]  /*13c0*/  IMAD.U32 R32, RZ, RZ, UR4 ;  /* 0x00000004ff207e24 */ /* 0x000fe2000f8e00ff */
[----:B-1-3--:R-:W-:Y:S06]  /*13d0*/  @P2 BRA `(.L_x_9679) ;  /* 0x0000000000242947 */ /* 0x00afec0003800000 */
        /* <DEDUP_REMOVED lines=8> */
[----:B--2---:R-:W-:-:S07]  /*1460*/  IADD3 R27, -R27, R0, RZ ;  /* 0x000000001b1b7210 */ /* 0x004fce0007ffe1ff */
.L_x_9679:
[----:B------:R-:W-:Y:S01]  /*1470*/  ULDC.64 UR4, c[0x0][0xa20] ;  /* 0x0002880000047ab9 */ /* 0x000fe20000000a00 */
[----:B------:R0:W-:Y:S01]  /*1480*/  STL [R1+0x34], R73 ;  /* 0x0000344901007387 */ /* 0x0001e20000100800 */
[----:B------:R-:W-:-:S03]  /*1490*/  ISETP.NE.U32.AND P1, PT, RZ, UR4, PT ;  /* 0x00000004ff007c0c */ /* 0x000fc6000bf25070 */
[----:B------:R0:W-:Y:S01]  /*14a0*/  STL [R1+0x20], R74 ;  /* 0x0000204a01007387 */ /* 0x0001e20000100800 */
[----:B------:R-:W-:-:S13]  /*14b0*/  ISETP.NE.AND.EX P1, PT, RZ, UR5, PT, P1 ;  /* 0x00000005ff007c0c */ /* 0x000fda000bf25310 */
[----:B0-----:R-:W-:Y:S05]  /*14c0*/  @!P1 BRA `(.L_x_9680) ;  /* 0x0000000000109947 */ /* 0x001fea0003800000 */
[----:B------:R-:W-:-:S04]  /*14d0*/  IADD3 R4, P0, R35, UR4, RZ ;  /* 0x0000000423047c10 */ /* 0x000fc8000ff1e0ff */
[----:B------:R-:W-:-:S05]  /*14e0*/  IADD3.X R5, R34, UR5, RZ, P0, !PT ;  /* 0x0000000522057c10 */ /* 0x000fca00087fe4ff */
[----:B------:R0:W5:Y:S01]  /*14f0*/  LDG.E R32, desc[UR40][R4.64] ;  /* 0x0000002804207981 */ /* 0x000162000c1e1900 */
[----:B------:R-:W-:Y:S05]  /*1500*/  BRA `(.L_x_9681) ;  /* 0x0000000000107947 */ /* 0x000fea0003800000 */
.L_x_9680:
[----:B------:R-:W-:Y:S05]  /*1510*/  @!P0 BRA `(.L_x_9681) ;  /* 0x00000000000c8947 */ /* 0x000fea0003800000 */
[----:B------:R-:W2:Y:S04]  /*1520*/  LDG.E R5, desc[UR40][R8.64] ;  /* 0x0000002808057981 */ /* 0x000ea8000c1e1900 */
[----:B------:R-:W2:Y:S02]  /*1530*/  LDG.E R32, desc[UR40][R8.64+0x4] ;  /* 0x0000042808207981 */ /* 0x000ea4000c1e1900 */
[----:B--2---:R-:W-:-:S07]  /*1540*/  IMAD.IADD R32, R32, 0x1, -R5 ;  /* 0x0000000120207824 */ /* 0x004fce00078e0a05 */
.L_x_9681:
        /* <DEDUP_REMOVED lines=8> */
[----:B------:R0:W2:Y:S01]  /*15d0*/  @P0 LDG.E R9, desc[UR40][R4.64+0x4] ;  /* 0x0000042804090981 */ /* 0x0000a2000c1e1900 */
[----:B------:R-:W-:Y:S01]  /*15e0*/  ISETP.NE.U32.AND P1, PT, RZ, UR4, PT ;  /* 0x00000004ff007c0c */ /* 0x000fe2000bf25070 */
[----:B------:R-:W-:-:S03]  /*15f0*/  IMAD.MOV.U32 R26, RZ, RZ, R32 ;  /* 0x000000ffff1a7224 */ /* 0x000fc600078e0020 */
[----:B------:R-:W-:Y:S01]  /*1600*/  ISETP.NE.AND.EX P1, PT, RZ, UR5, PT, P1 ;  /* 0x00000005ff007c0c */ /* 0x000fe2000bf25310 */
[----:B0-----:R-:W-:-:S05]  /*1610*/  IMAD.MOV R4, RZ, RZ, -R8 ;  /* 0x000000ffff047224 */ /* 0x001fca00078e0a08 */
[----:B------:R-:W-:-:S07]  /*1620*/  VIMNMX R4, RZ, R4, !PT ;  /* 0x00000004ff047248 */ /* 0x000fce0007fe0100 */
[----:B------:R-:W-:-:S04]  /*1630*/  @P1 IADD3 R6, P2, R35, UR4, RZ ;  /* 0x0000000423061c10 */ /* 0x000fc8000ff5e0ff */
[----:B------:R-:W-:-:S05]  /*1640*/  @P1 IADD3.X R7, R34, UR5, RZ, P2, !PT ;  /* 0x0000000522071c10 */ /* 0x000fca00097fe4ff */
[----:B------:R0:W5:Y:S01]  /*1650*/  @P1 LDG.E R26, desc[UR40][R6.64] ;  /* 0x00000028061a1981 */ /* 0x000162000c1e1900 */
[----:B--2---:R-:W-:-:S04]  /*1660*/  @P0 IMAD.IADD R31, R9, 0x1, -R0 ;  /* 0x00000001091f0824 */ /* 0x004fc800078e0a00 */
[----:B------:R-:W-:-:S05]  /*1670*/  IMAD.IADD R176, R8, 0x1, R31 ;  /* 0x0000000108b07824 */ /* 0x000fca00078e021f */
[----:B------:R-:W-:-:S05]  /*1680*/  IADD3 R0, R176, 0x5f, RZ ;  /* 0x0000005fb0007810 */ /* 0x000fca0007ffe0ff */
        /* <DEDUP_REMOVED lines=9> */
[----:B------:R-:W-:-:S04]  /*1720*/  @P0 VIADD R0, R3, 0x5f ;  /* 0x0000005f03000836 */ /* 0x000fc80000000000 */
        /* <DEDUP_REMOVED lines=26> */
.L_x_9684:
[----:B------:R-:W-:Y:S05]  /*18d0*/  BSYNC B6 ;  /* 0x0000000000067941 */ /* 0x000fea0003800000 */
.L_x_9683:
        /* <DEDUP_REMOVED lines=20> */
.L_x_9686:
[----:B------:R-:W-:Y:S05]  /*1a20*/  BSYNC B6 ;  /* 0x0000000000067941 */ /* 0x000fea0003800000 */
.L_x_9685:
[----:B------:R-:W-:Y:S01]  /*1a30*/  ULDC.64 UR4, c[0x0][0x9f8] ;  /* 0x00027e0000047ab9 */ /* 0x000fe20000000a00 */
[----:B------:R-:W0:Y:S01]  /*1a40*/  LDC.64 R52, c[0x0][0x3f8] ;  /* 0x0000fe00ff347b82 */ /* 0x000e220000000a00 */
[----:B------:R-:W-:Y:S01]  /*1a50*/  ISETP.NE.U32.AND P0, PT, RZ, UR4, PT ;  /* 0x00000004ff007c0c */ /* 0x000fe2000bf05070 */
[----:B------:R-:W2:Y:S03]  /*1a60*/  LDL R14, [R1+0x38] ;  /* 0x00003800010e7983 */ /* 0x000ea60000100800 */
[----:B------:R-:W-:-:S03]  /*1a70*/  ISETP.NE.AND.EX P0, PT, RZ, UR5, PT, P0 ;  /* 0x00000005ff007c0c */ /* 0x000fc6000bf05300 */
[----:B------:R-:W1:Y:S08]  /*1a80*/  LDC R65, c[0x0][0x3f4] ;  /* 0x0000fd00ff417b82 */ /* 0x000e700000000800 */
[----:B------:R-:W3:Y:S02]  /*1a90*/  LDC.64 R58, c[0x0][0x408] ;  /* 0x00010200ff3a7b82 */ /* 0x000ee40000000a00 */
[----:B------:R-:W-:Y:S01]  /*1aa0*/  @P0 IADD3 R4, P1, R35, UR4, RZ ;  /* 0x0000000423040c10 */ /* 0x000fe2000ff3e0ff */
[----:B------:R-:W-:-:S03]  /*1ab0*/  ULDC UR4, c[0x0][0x320] ;  /* 0x0000c80000047ab9 */ /* 0x000fc60000000800 */
[----:B------:R-:W-:Y:S02]  /*1ac0*/  @P0 IADD3.X R5, R34, UR5, RZ, P1, !PT ;  /* 0x0000000522050c10 */ /* 0x000fe40008ffe4ff */
[----:B------:R-:W-:-:S03]  /*1ad0*/  ISETP.GE.AND P1, PT, R2, UR4, PT ;  /* 0x0000000402007c0c */ /* 0x000fc6000bf26270 */
[----:B------:R4:W2:Y:S01]  /*1ae0*/  @P0 LDG.E R30, desc[UR40][R4.64] ;  /* 0x00000028041e0981 */ /* 0x0008a2000c1e1900 */
[----:B------:R-:W-:Y:S02]  /*1af0*/  ISETP.GE.AND P0, PT, R16, UR4, PT ;  /* 0x0000000410007c0c */ /* 0x000fe4000bf06270 */
[----:B------:R-:W-:Y:S02]  /*1b00*/  SEL R3, RZ, 0xffffffff, P1 ;  /* 0xffffffffff037807 */ /* 0x000fe40000800000 */
[----:B------:R-:W-:Y:S02]  /*1b10*/  SEL R0, RZ, 0x1, P0 ;  /* 0x00000001ff007807 */ /* 0x000fe40000000000 */
[----:B------:R-:W-:Y:S02]  /*1b20*/  SHF.L.U32 R3, R3, 0x1, RZ ;  /* 0x0000000103037819 */ /* 0x000fe400000006ff */
[----:B------:R-:W-:Y:S02]  /*1b30*/  ISETP.GE.AND P0, PT, R209, UR4, PT ;  /* 0x00000004d1007c0c */ /* 0x000fe4000bf06270 */
[----:B------:R-:W-:-:S02]  /*1b40*/  ISETP.GE.AND P1, PT, R208, UR4, PT ;  /* 0x00000004d0007c0c */ /* 0x000fc4000bf26270 */
[----:B------:R-:W-:Y:S02]  /*1b50*/  LOP3.LUT R0, R3, 0x2, R0, 0xe2, !PT ;  /* 0x0000000203007812 */ /* 0x000fe400078ee200 */
[----:B------:R-:W-:Y:S02]  /*1b60*/  SEL R3, RZ, 0x4, P0 ;  /* 0x00000004ff037807 */ /* 0x000fe40000000000 */
[----:B----4-:R-:W-:Y:S02]  /*1b70*/  SEL R4, RZ, 0x8, P1 ;  /* 0x00000008ff047807 */ /* 0x010fe40000800000 */
[----:B------:R-:W-:Y:S02]  /*1b80*/  ISETP.GE.AND P0, PT, R207, UR4, PT ;  /* 0x00000004cf007c0c */ /* 0x000fe4000bf06270 */
[----:B------:R-:W-:Y:S02]  /*1b90*/  ISETP.GE.AND P1, PT, R206, UR4, PT ;  /* 0x00000004ce007c0c */ /* 0x000fe4000bf26270 */
[----:B------:R-:W-:-:S02]  /*1ba0*/  LOP3.LUT R0, R4, R0, R3, 0xfe, !PT ;  /* 0x0000000004007212 */ /* 0x000fc400078efe03 */
[----:B------:R-:W-:Y:S02]  /*1bb0*/  SEL R3, RZ, 0x10, P0 ;  /* 0x00000010ff037807 */ /* 0x000fe40000000000 */
[----:B------:R-:W-:Y:S02]  /*1bc0*/  SEL R4, RZ, 0x20, P1 ;  /* 0x00000020ff047807 */ /* 0x000fe40000800000 */
[----:B------:R-:W-:Y:S02]  /*1bd0*/  SHF.R.S32.HI R9, RZ, 0x1f, R200 ;  /* 0x0000001fff097819 */ /* 0x000fe400000114c8 */
[----:B------:R-:W-:-:S03]  /*1be0*/  LOP3.LUT R3, R4, R0, R3, 0xfe, !PT ;  /* 0x0000000004037212 */ /* 0x000fc600078efe03 */
[-C--:B0-----:R-:W-:Y:S02]  /*1bf0*/  IMAD R0, R9, R52.reuse, RZ ;  /* 0x0000003409007224 */ /* 0x081fe400078e02ff */
[----:B------:R-:W-:-:S04]  /*1c00*/  IMAD.WIDE.U32 R10, R200, R52, R16 ;  /* 0x00000034c80a7225 */ /* 0x000fc800078e0010 */
[----:B------:R-:W-:-:S04]  /*1c10*/  IMAD R15, R200, R53, R0 ;  /* 0x00000035c80f7224 */ /* 0x000fc800078e0200 */
[----:B------:R-:W-:Y:S02]  /*1c20*/  IMAD.IADD R11, R15, 0x1, R11 ;  /* 0x000000010f0b7824 */ /* 0x000fe400078e020b */
[----:B-----5:R-:W-:-:S04]  /*1c30*/  IMAD.WIDE.U32 R20, R26, R52, R10 ;  /* 0x000000341a147225 */ /* 0x020fc800078e000a */
[----:B------:R-:W4:Y:S01]  /*1c40*/  LDL R11, [R1+0xc] ;  /* 0x00000c00010b7983 */ /* 0x000f220000100800 */
[----:B------:R-:W0:Y:S01]  /*1c50*/  S2R R36, SR_TID.X ;  /* 0x0000000000247919 */ /* 0x000e220000002100 */
[----:B------:R-:W1:Y:S01]  /*1c60*/  S2R R35, SR_TID.X ;  /* 0x0000000000237919 */ /* 0x000e620000002100 */
[----:B0-----:R-:W-:-:S05]  /*1c70*/  VIADD R36, R36, 0xffffff80 ;  /* 0xffffff8024247836 */ /* 0x001fca0000000000 */
[----:B------:R-:W-:-:S04]  /*1c80*/  SHF.R.S32.HI R34, RZ, 0x1f, R36 ;  /* 0x0000001fff227819 */ /* 0x000fc80000011424 */
[----:B------:R-:W-:-:S04]  /*1c90*/  LEA.HI R34, R34, R36, RZ, 0x2 ;  /* 0x0000002422227211 */ /* 0x000fc800078f10ff */
[----:B------:R-:W-:-:S05]  /*1ca0*/  LOP3.LUT R34, R34, 0xfffffffc, RZ, 0xc0, !PT ;  /* 0xfffffffc22227812 */ /* 0x000fca00078ec0ff */
[----:B------:R-:W-:Y:S02]  /*1cb0*/  IMAD.IADD R34, R36, 0x1, -R34 ;  /* 0x0000000124227824 */ /* 0x000fe400078e0a22 */
[----:B------:R-:W0:Y:S01]  /*1cc0*/  S2R R36, SR_TID.X ;  /* 0x0000000000247919 */ /* 0x000e220000002100 */
[----:B-1----:R-:W-:Y:S02]  /*1cd0*/  SHF.R.U32.HI R35, RZ, 0x7, R35 ;  /* 0x00000007ff237819 */ /* 0x002fe40000011623 */
[----:B------:R-:W-:Y:S02]  /*1ce0*/  ISETP.GE.AND P0, PT, R211, UR4, PT ;  /* 0x00000004d3007c0c */ /* 0x000fe4000bf06270 */
[----:B------:R-:W-:Y:S02]  /*1cf0*/  ISETP.NE.AND P6, PT, R35, 0x1, PT ;  /* 0x000000012300780c */ /* 0x000fe40003fc5270 */
[----:B------:R-:W-:Y:S02]  /*1d00*/  SEL R6, RZ, 0x40, P0 ;  /* 0x00000040ff067807 */ /* 0x000fe40000000000 */
[----:B------:R-:W-:-:S02]  /*1d10*/  ISETP.GE.AND P1, PT, R210, UR4, PT ;  /* 0x00000004d2007c0c */ /* 0x000fc4000bf26270 */
[----:B------:R-:W-:Y:S01]  /*1d20*/  ISETP.GE.AND P0, PT, R16, R65, PT ;  /* 0x000000411000720c */ /* 0x000fe20003f06270 */
[----:B---3--:R-:W-:Y:S01]  /*1d30*/  IMAD R8, R9, R58, RZ ;  /* 0x0000003a09087224 */ /* 0x008fe200078e02ff */
[----:B------:R-:W-:Y:S01]  /*1d40*/  SHF.R.S32.HI R23, RZ, 0x1f, R22 ;  /* 0x0000001fff177819 */ /* 0x000fe20000011416 */
[----:B------:R-:W-:Y:S01]  /*1d50*/  IMAD R63, R34, 0x40, R200 ;  /* 0x00000040223f7824 */ /* 0x000fe200078e02c8 */
[----:B------:R-:W-:Y:S02]  /*1d60*/  SEL R7, RZ, 0x7fff80, P1 ;  /* 0x007fff80ff077807 */ /* 0x000fe40000800000 */
[----:B------:R-:W-:Y:S01]  /*1d70*/  SEL R13, R65, RZ, P0 ;  /* 0x000000ff410d7207 */ /* 0x000fe20000000000 */
[----:B------:R-:W-:Y:S01]  /*1d80*/  IMAD.WIDE.U32 R4, R200, R52, R22 ;  /* 0x00000034c8047225 */ /* 0x000fe200078e0016 */
[----:B------:R-:W-:Y:S01]  /*1d90*/  LOP3.LUT R3, R7, R3, R6, 0xfe, !PT ;  /* 0x0000000307037212 */ /* 0x000fe200078efe06 */
[----:B------:R-:W-:Y:S05]  /*1da0*/  @!P6 WARPSYNC.ALL ;  /* 0x000000000000e948 */ /* 0x000fea0003800000 */
[----:B------:R-:W-:-:S02]  /*1db0*/  IADD3 R13, R16, R13, RZ ;  /* 0x0000000d100d7210 */ /* 0x000fc40007ffe0ff */
[----:B0-----:R-:W-:Y:S01]  /*1dc0*/  IADD3 R36, R36, -0x80, RZ ;  /* 0xffffff8024247810 */ /* 0x001fe20007ffe0ff */
[----:B------:R-:W-:-:S04]  /*1dd0*/  IMAD.WIDE.U32 R6, R200, R58, R22 ;  /* 0x0000003ac8067225 */ /* 0x000fc800078e0016 */
[----:B------:R-:W-:Y:S01]  /*1de0*/  IMAD R57, R200, R59, R8 ;  /* 0x0000003bc8397224 */ /* 0x000fe200078e0208 */
[----:B------:R-:W-:Y:S01]  /*1df0*/  SHF.R.S32.HI R34, RZ, 0x1f, R36 ;  /* 0x0000001fff227819 */ /* 0x000fe20000011424 */
[----:B------:R-:W-:Y:S01]  /*1e00*/  IMAD.IADD R9, R5, 0x1, R15 ;  /* 0x0000000105097824 */ /* 0x000fe200078e020f */
[----:B------:R-:W-:Y:S01]  /*1e10*/  SHF.R.S32.HI R12, RZ, 0x1f, R13 ;  /* 0x0000001fff0c7819 */ /* 0x000fe2000001140d */
[----:B------:R-:W-:Y:S01]  /*1e20*/  IMAD.MOV.U32 R64, RZ, RZ, 0x20 ;  /* 0x00000020ff407424 */ /* 0x000fe200078e00ff */
[----:B------:R-:W-:Y:S01]  /*1e30*/  LEA.HI R34, R34, R36, RZ, 0x5 ;  /* 0x0000002422227211 */ /* 0x000fe200078f28ff */
[----:B------:R-:W-:Y:S01]  /*1e40*/  IMAD.MOV.U32 R8, RZ, RZ, R4 ;  /* 0x000000ffff087224 */ /* 0x000fe200078e0004 */
[----:B------:R-:W-:Y:S01]  /*1e50*/  PRMT R88, R3, 0x8880, RZ ;  /* 0x0000888003587816 */ /* 0x000fe200000000ff */
[----:B------:R-:W-:Y:S01]  /*1e60*/  IMAD.IADD R55, R7, 0x1, R57 ;  /* 0x0000000107377824 */ /* 0x000fe200078e0239 */
[----:B------:R-:W-:Y:S01]  /*1e70*/  SHF.R.S32.HI R7, RZ, 0x1f, R26 ;  /* 0x0000001fff077819 */ /* 0x000fe2000001141a */
[----:B------:R-:W-:Y:S01]  /*1e80*/  IMAD.WIDE.U32 R4, R200, R58, R16 ;  /* 0x0000003ac8047225 */ /* 0x000fe200078e0010 */
[----:B------:R-:W-:Y:S01]  /*1e90*/  SHF.R.S32.HI R34, RZ, 0x5, R34 ;  /* 0x00000005ff227819 */ /* 0x000fe20000011422 */
[----:B------:R-:W-:Y:S01]  /*1ea0*/  ULDC UR4, c[0x0][0x2f4] ;  /* 0x0000bd0000047ab9 */ /* 0x000fe20000000800 */
[----:B------:R-:W-:Y:S01]  /*1eb0*/  LEA.HI R12, R12, R13, RZ, 0x3 ;  /* 0x0000000d0c0c7211 */ /* 0x000fe200078f18ff */
[----:B------:R-:W-:-:S02]  /*1ec0*/  IMAD.IADD R57, R57, 0x1, R5 ;  /* 0x0000000139397824 */ /* 0x000fc400078e0205 */
[C---:B------:R-:W-:Y:S01]  /*1ed0*/  IMAD R5, R7.reuse, R52, RZ ;  /* 0x0000003407057224 */ /* 0x040fe200078e02ff */
[----:B------:R-:W-:Y:S01]  /*1ee0*/  SHF.R.S32.HI R76, RZ, 0x3, R12 ;  /* 0x00000003ff4c7819 */ /* 0x000fe2000001140c */
[----:B------:R-:W-:Y:S01]  /*1ef0*/  IMAD R7, R7, R58, RZ ;  /* 0x0000003a07077224 */ /* 0x000fe200078e02ff */
[----:B------:R-:W-:Y:S01]  /*1f00*/  LOP3.LUT R77, R12, 0xfffffff8, RZ, 0xc0, !PT ;  /* 0xfffffff80c4d7812 */ /* 0x000fe200078ec0ff */
[----:B------:R-:W-:Y:S01]  /*1f10*/  IMAD.MOV.U32 R54, RZ, RZ, R6 ;  /* 0x000000ffff367224 */ /* 0x000fe200078e0006 */
[----:B------:R-:W-:Y:S01]  /*1f20*/  SHF.R.U32.HI R15, RZ, 0x3, R229 ;  /* 0x00000003ff0f7819 */ /* 0x000fe200000116e5 */
[----:B------:R-:W-:Y:S01]  /*1f30*/  IMAD.MOV.U32 R56, RZ, RZ, R4 ;  /* 0x000000ffff387224 */ /* 0x000fe200078e0004 */
[----:B------:R-:W-:Y:S01]  /*1f40*/  SHF.L.U64.HI R4, R52, 0x6, R53 ;  /* 0x0000000634047819 */ /* 0x000fe20000010235 */
[----:B------:R-:W-:Y:S01]  /*1f50*/  IMAD R71, R26, R53, R5 ;  /* 0x000000351a477224 */ /* 0x000fe200078e0205 */
[----:B------:R-:W-:Y:S01]  /*1f60*/  SHF.L.U64.HI R6, R58, 0x6, R59 ;  /* 0x000000063a067819 */ /* 0x000fe2000001023b */
[----:B------:R-:W-:Y:S01]  /*1f70*/  IMAD.WIDE.U32 R8, R26, R52, R8 ;  /* 0x000000341a087225 */ /* 0x000fe200078e0008 */
[----:B------:R-:W-:-:S03]  /*1f80*/  PRMT R88, R88, 0x7710, RZ ;  /* 0x0000771058587816 */ /* 0x000fc600000000ff */
[----:B------:R-:W-:Y:S01]  /*1f90*/  IMAD R75, R26, R59, R7 ;  /* 0x0000003b1a4b7224 */ /* 0x000fe200078e0207 */
[----:B------:R-:W-:Y:S01]  /*1fa0*/  SHF.L.U32 R7, R58, 0x6, RZ ;  /* 0x000000063a077819 */ /* 0x000fe200000006ff */
[----:B------:R-:W-:Y:S01]  /*1fb0*/  IMAD R13, R53, 0x60, RZ ;  /* 0x00000060350d7824 */ /* 0x000fe200078e02ff */
[----:B------:R-:W-:Y:S01]  /*1fc0*/  ISETP.GE.AND P2, PT, R2, UR4, PT ;  /* 0x0000000402007c0c */ /* 0x000fe2000bf46270 */
[----:B------:R-:W-:Y:S02]  /*1fd0*/  IMAD.SHL.U32 R5, R52, 0x40, RZ ;  /* 0x0000004034057824 */ /* 0x000fe400078e00ff */
[----:B------:R-:W-:Y:S02]  /*1fe0*/  IMAD R67, R59, 0x60, RZ ;  /* 0x000000603b437824 */ /* 0x000fe400078e02ff */
[----:B------:R-:W-:-:S04]  /*1ff0*/  IMAD.WIDE.U32 R54, R26, R58, R54 ;  /* 0x0000003a1a367225 */ /* 0x000fc800078e0036 */
[----:B------:R-:W-:Y:S01]  /*2000*/  IMAD.WIDE.U32 R56, R26, R58, R56 ;  /* 0x0000003a1a387225 */ /* 0x000fe200078e0038 */
[----:B------:R-:W-:-:S03]  /*2010*/  IADD3 R70, R9, R71, RZ ;  /* 0x0000004709467210 */ /* 0x000fc60007ffe0ff */
[----:B------:R-:W-:Y:S01]  /*2020*/  IMAD.WIDE.U32 R52, R52, 0x60, RZ ;  /* 0x0000006034347825 */ /* 0x000fe200078e00ff */
[----:B------:R-:W-:-:S03]  /*2030*/  LOP3.LUT R82, R88, 0x1, RZ, 0xc0, !PT ;  /* 0x0000000158527812 */ /* 0x000fc600078ec0ff */
[----:B------:R-:W-:Y:S01]  /*2040*/  IMAD.WIDE.U32 R58, R58, 0x60, RZ ;  /* 0x000000603a3a7825 */ /* 0x000fe200078e00ff */
[C---:B------:R-:W-:Y:S02]  /*2050*/  LOP3.LUT R83, R88.reuse, 0x2, RZ, 0xc0, !PT ;  /* 0x0000000258537812 */ /* 0x040fe400078ec0ff */
[C---:B------:R-:W-:Y:S01]  /*2060*/  LOP3.LUT R84, R88.reuse, 0x4, RZ, 0xc0, !PT ;  /* 0x0000000458547812 */ /* 0x040fe200078ec0ff */
[----:B------:R-:W-:Y:S01]  /*2070*/  IMAD.IADD R72, R55, 0x1, R75 ;  /* 0x0000000137487824 */ /* 0x000fe200078e024b */
[C---:B------:R-:W-:Y:S01]  /*2080*/  LOP3.LUT R85, R88.reuse, 0x8, RZ, 0xc0, !PT ;  /* 0x0000000858557812 */ /* 0x040fe200078ec0ff */
[----:B------:R-:W-:Y:S01]  /*2090*/  IMAD.IADD R0, R33, 0x1, R32 ;  /* 0x0000000121007824 */ /* 0x000fe200078e0220 */
[C---:B------:R-:W-:Y:S01]  /*20a0*/  LOP3.LUT R86, R88.reuse, 0x10, RZ, 0xc0, !PT ;  /* 0x0000001058567812 */ /* 0x040fe200078ec0ff */
[----:B------:R-:W-:Y:S01]  /*20b0*/  VIADD R62, R35, 0x8 ;  /* 0x00000008233e7836 */ /* 0x000fe20000000000 */
[C---:B------:R-:W-:Y:S01]  /*20c0*/  LOP3.LUT R87, R88.reuse, 0x20, RZ, 0xc0, !PT ;  /* 0x0000002058577812 */ /* 0x040fe200078ec0ff */
[----:B------:R-:W-:Y:S01]  /*20d0*/  IMAD.SHL.U32 R65, R65, 0x2, RZ ;  /* 0x0000000241417824 */ /* 0x000fe200078e00ff */
[----:B------:R-:W-:Y:S01]  /*20e0*/  SHF.R.S32.HI R60, RZ, 0x1f, R74 ;  /* 0x0000001fff3c7819 */ /* 0x000fe2000001144a */
[----:B------:R-:W-:Y:S01]  /*20f0*/  IMAD.IADD R66, R53, 0x1, R13 ;  /* 0x0000000135427824 */ /* 0x000fe200078e020d */
[----:B------:R-:W-:Y:S01]  /*2100*/  P2R R90, PR, RZ, 0x4 ;  /* 0x00000004ff5a7803 */ /* 0x000fe20000000000 */
[----:B------:R-:W-:Y:S01]  /*2110*/  IMAD.IADD R67, R59, 0x1, R67 ;  /* 0x000000013b437824 */ /* 0x000fe200078e0243 */
[----:B------:R-:W-:Y:S01]  /*2120*/  SHF.R.S32.HI R79, RZ, 0x1f, R77 ;  /* 0x0000001fff4f7819 */ /* 0x000fe2000001144d */
[----:B------:R-:W-:Y:S01]  /*2130*/  IMAD.IADD R71, R71, 0x1, R21 ;  /* 0x0000000147477824 */ /* 0x000fe200078e0215 */
[----:B------:R-:W-:Y:S01]  /*2140*/  LOP3.LUT R88, R88, 0x40, RZ, 0xc0, !PT ;  /* 0x0000004058587812 */ /* 0x000fe200078ec0ff */
[----:B------:R-:W-:-:S02]  /*2150*/  IMAD.IADD R75, R75, 0x1, R57 ;  /* 0x000000014b4b7824 */ /* 0x000fc400078e0239 */
[C---:B--2---:R-:W-:Y:S01]  /*2160*/  IMAD.SHL.U32 R10, R14.reuse, 0x40, RZ ;  /* 0x000000400e0a7824 */ /* 0x044fe200078e00ff */
[----:B------:R-:W-:Y:S01]  /*2170*/  @!P6 BAR.SYNC.DEFER_BLOCKING 0x9, 0x100 ;  /* 0x024400000000eb1d */ /* 0x000fe20000010000 */
[----:B------:R-:W-:-:S03]  /*2180*/  LOP3.LUT P1, RZ, R14, 0x4, RZ, 0xc0, !PT ;  /* 0x000000040eff7812 */ /* 0x000fc6000782c0ff */
[----:B------:R-:W-:-:S04]  /*2190*/  LOP3.LUT R10, R10, 0x1c0, RZ, 0xc0, !PT ;  /* 0x000001c00a0a7812 */ /* 0x000fc800078ec0ff */
[----:B------:R-:W-:Y:S02]  /*21a0*/  SHF.R.U32.HI R61, RZ, 0x3, R10 ;  /* 0x00000003ff3d7819 */ /* 0x000fe4000001160a */
[----:B------:R-:W-:-:S04]  /*21b0*/  LOP3.LUT R14, R10, 0x18, R16, 0xf8, !PT ;  /* 0x000000180a0e7812 */ /* 0x000fc800078ef810 */
[----:B------:R-:W-:-:S05]  /*21c0*/  LOP3.LUT R14, R14, R61, RZ, 0x3c, !PT ;  /* 0x0000003d0e0e7212 */ /* 0x000fca00078e3cff */
[----:B------:R-:W-:Y:S01]  /*21d0*/  IMAD R68, R34, 0x200, R14 ;  /* 0x0000020022447824 */ /* 0x000fe200078e020e */
[--C-:B------:R-:W-:Y:S02]  /*21e0*/  LOP3.LUT R14, R10, 0x38, R12.reuse, 0xf8, !PT ;  /* 0x000000380a0e7812 */ /* 0x100fe400078ef80c */
[----:B------:R-:W-:Y:S02]  /*21f0*/  LOP3.LUT R12, R229, 0x38, R12, 0xf8, !PT ;  /* 0x00000038e50c7812 */ /* 0x000fe400078ef80c */
[----:B------:R-:W-:Y:S02]  /*2200*/  SEL R64, R64, 0xffffffe0, !P1 ;  /* 0xffffffe040407807 */ /* 0x000fe40004800000 */
[----:B------:R-:W-:Y:S02]  /*2210*/  LOP3.LUT R14, R14, R61, RZ, 0x3c, !PT ;  /* 0x0000003d0e0e7212 */ /* 0x000fe400078e3cff */
[----:B------:R-:W-:Y:S01]  /*2220*/  LOP3.LUT R12, R12, R15, RZ, 0x3c, !PT ;  /* 0x0000000f0c0c7212 */ /* 0x000fe200078e3cff */
[----:B------:R-:W-:Y:S01]  /*2230*/  IMAD.IADD R69, R64, 0x1, R68 ;  /* 0x0000000140457824 */ /* 0x000fe200078e0244 */
[----:B------:R-:W-:Y:S01]  /*2240*/  ISETP.GE.AND P1, PT, R16, UR4, PT ;  /* 0x0000000410007c0c */ /* 0x000fe2000bf26270 */
[----:B------:R-:W-:Y:S01]  /*2250*/  IMAD R80, R34, 0x200, R14 ;  /* 0x0000020022507824 */ /* 0x000fe200078e020e */
[----:B------:R-:W-:Y:S01]  /*2260*/  SHF.R.S32.HI R78, RZ, 0x1f, R30 ;  /* 0x0000001fff4e7819 */ /* 0x000fe2000001141e */
[----:B----4-:R-:W-:-:S10]  /*2270*/  IMAD.IADD R81, R11, 0x1, R12 ;  /* 0x000000010b517824 */ /* 0x010fd400078e020c */
.L_x_9740:
[----:B------:R-:W0:Y:S01]  /*2280*/  LDC R97, c[0x0][0x430] ;  /* 0x00010c00ff617b82 */ /* 0x000e220000000800 */
        /* <DEDUP_REMOVED lines=24> */
[----:B------:R-:W-:Y:S01]  /*2410*/  IMAD R94, R18, 0x1800, R68 ;  /* 0x00001800125e7824 */ /* 0x000fe200078e0244 */
[----:B------:R-:W-:Y:S01]  /*2420*/  ISETP.GT.AND P3, PT, R28, R29, PT ;  /* 0x0000001d1c00720c */ /* 0x000fe20003f64270 */
[----:B------:R-:W-:Y:S01]  /*2430*/  IMAD.MOV R14, RZ, RZ, -R32 ;  /* 0x000000ffff0e7224 */ /* 0x000fe200078e0a20 */
[----:B------:R-:W-:Y:S05]  /*2440*/  YIELD ;  /* 0x0000000000007946 */ /* 0x000fea0003800000 */
[----:B------:R-:W-:Y:S01]  /*2450*/  IMAD R92, R18, 0x1800, R69 ;  /* 0x00001800125c7824 */ /* 0x000fe200078e0245 */
[----:B------:R-:W-:Y:S01]  /*2460*/  BSSY B0, `(.L_x_9687) ;  /* 0x00002dd000007945 */ /* 0x000fe20003800000 */
[----:B------:R-:W-:Y:S01]  /*2470*/  IMAD R97, R97, R14, R36 ;  /* 0x0000000e61617224 */ /* 0x000fe200078e0224 */
[----:B------:R-:W-:Y:S01]  /*2480*/  P2R R91, PR, RZ, 0x8 ;  /* 0x00000008ff5b7803 */ /* 0x000fe20000000000 */
[----:B------:R-:W-:Y:S01]  /*2490*/  IMAD R92, R92, 0x2, R25 ;  /* 0x000000025c5c7824 */ /* 0x000fe200078e0219 */
        /* <DEDUP_REMOVED lines=19> */
[----:B------:R-:W-:Y:S02]  /*25d0*/  IMAD.IADD R13, R13, 0x1, R15 ;  /* 0x000000010d0d7824 */ /* 0x000fe400078e020f */
[----:B------:R-:W-:Y:S02]  /*25e0*/  IMAD R15, R60, UR4, RZ ;  /* 0x000000043c0f7c24 */ /* 0x000fe4000f8e02ff */
[C---:B------:R-:W-:Y:S02]  /*25f0*/  IMAD R35, R11.reuse, R52, R14 ;  /* 0x000000340b237224 */ /* 0x040fe400078e020e */
        /* <DEDUP_REMOVED lines=20> */
[----:B------:R-:W-:-:S03]  /*2740*/  CS2R R46, SRZ ;  /* 0x00000000002e7805 */ /* 0x000fc6000001ff00 */
[----:B------:R-:W-:Y:S05]  /*2750*/  @P2 BRA `(.L_x_9691) ;  /* 0x0000000000502947 */ /* 0x000fea0003800000 */
[----:B------:R-:W-:Y:S01]  /*2760*/  IADD3 R11, P3, R8, R14, RZ ;  /* 0x0000000e080b7210 */ /* 0x000fe20007f7e0ff */
[----:B------:R-:W-:Y:S01]  /*2770*/  ULDC.64 UR4, c[0x0][0x3e8] ;  /* 0x0000fa0000047ab9 */ /* 0x000fe20000000a00 */
[----:B------:R-:W-:Y:S02]  /*2780*/  CS2R R44, SRZ ;  /* 0x00000000002c7805 */ /* 0x000fe4000001ff00 */
[----:B------:R-:W-:Y:S01]  /*2790*/  CS2R R46, SRZ ;  /* 0x00000000002e7805 */ /* 0x000fe2000001ff00 */
[----:B------:R-:W-:Y:S01]  /*27a0*/  IMAD.X R36, R49, 0x1, R70, P3 ;  /* 0x0000000131247824 */ /* 0x000fe200018e0646 */
[----:B------:R-:W-:-:S04]  /*27b0*/  LEA R34, P3, R11, UR4, 0x1 ;  /* 0x000000040b227c11 */ /* 0x000fc8000f8608ff */
[----:B------:R-:W-:Y:S01]  /*27c0*/  LEA.HI.X R35, R11, UR5, R36, 0x1, P3 ;  /* 0x000000050b237c11 */ /* 0x000fe200098f0c24 */
[----:B------:R-:W-:Y:S01]  /*27d0*/  ULDC.64 UR4, c[0x0][0x400] ;  /* 0x0001000000047ab9 */ /* 0x000fe20000000a00 */
[----:B------:R-:W-:-:S05]  /*27e0*/  IADD3 R11, P3, R54, R12, RZ ;  /* 0x0000000c360b7210 */ /* 0x000fca0007f7e0ff */
[----:B------:R-:W-:Y:S01]  /*27f0*/  IMAD.X R38, R51, 0x1, R72, P3 ;  /* 0x0000000133267824 */ /* 0x000fe200018e0648 */
[----:B------:R-:W-:-:S04]  /*2800*/  LEA R36, P3, R11, UR4, 0x1 ;  /* 0x000000040b247c11 */ /* 0x000fc8000f8608ff */
[----:B------:R-:W-:Y:S02]  /*2810*/  LEA.HI.X R37, R11, UR5, R38, 0x1, P3 ;  /* 0x000000050b257c11 */ /* 0x000fe400098f0c26 */
        /* <DEDUP_REMOVED lines=8> */
.L_x_9691:
[----:B------:R-:W-:Y:S05]  /*28a0*/  BSYNC B1 ;  /* 0x0000000000017941 */ /* 0x000fea0003800000 */
.L_x_9690:
[----:B------:R-:W-:Y:S01]  /*28b0*/  VIADD R11, R200, 0x40 ;  /* 0x00000040c80b7836 */ /* 0x000fe20000000000 */
[----:B------:R-:W-:Y:S01]  /*28c0*/  BSSY B1, `(.L_x_9692) ;  /* 0x000001c000017945 */ /* 0x000fe20003800000 */
[----:B0-----:R-:W-:Y:S02]  /*28d0*/  CS2R R36, SRZ ;  /* 0x0000000000247805 */ /* 0x001fe4000001ff00 */
[----:B------:R-:W-:Y:S01]  /*28e0*/  CS2R R34, SRZ ;  /* 0x0000000000227805 */ /* 0x000fe2000001ff00 */
[----:B-----5:R-:W-:Y:S01]  /*28f0*/  IMAD.MOV.U32 R48, RZ, RZ, R40 ;  /* 0x000000ffff307224 */ /* 0x020fe200078e0028 */
[----:B------:R-:W-:Y:S01]  /*2900*/  ISETP.GE.AND P4, PT, R11, R100, PT ;  /* 0x000000640b00720c */ /* 0x000fe20003f86270 */
[----:B------:R-:W-:Y:S01]  /*2910*/  IMAD.MOV.U32 R89, RZ, RZ, R41 ;  /* 0x000000ffff597224 */ /* 0x000fe200078e0029 */
[----:B------:R-:W-:-:S11]  /*2920*/  CS2R R38, SRZ ;  /* 0x0000000000267805 */ /* 0x000fd6000001ff00 */
[----:B------:R-:W-:Y:S05]  /*2930*/  @P4 BRA `(.L_x_9693) ;  /* 0x0000000000504947 */ /* 0x000fea0003800000 */
[----:B------:R-:W-:Y:S01]  /*2940*/  IADD3 R14, P3, P5, R8, R14, R5 ;  /* 0x0000000e080e7210 */ /* 0x000fe20007d7e005 */
[----:B------:R-:W-:Y:S01]  /*2950*/  ULDC.64 UR4, c[0x0][0x3e8] ;  /* 0x0000fa0000047ab9 */ /* 0x000fe20000000a00 */
[----:B------:R-:W-:Y:S02]  /*2960*/  CS2R R36, SRZ ;  /* 0x0000000000247805 */ /* 0x000fe4000001ff00 */
[----:B------:R-:W-:Y:S02]  /*2970*/  CS2R R38, SRZ ;  /* 0x0000000000267805 */ /* 0x000fe4000001ff00 */
[----:B------:R-:W-:Y:S02]  /*2980*/  IADD3.X R13, R70, R49, R4, P3, P5 ;  /* 0x00000031460d7210 */ /* 0x000fe40001fea404 */
[----:B------:R-:W-:-:S04]  /*2990*/  IADD3 R11, P3, P5, R54, R12, R7 ;  /* 0x0000000c360b7210 */ /* 0x000fc80007d7e007 */
[----:B------:R-:W-:Y:S02]  /*29a0*/  IADD3.X R32, R72, R51, R6, P3, P5 ;  /* 0x0000003348207210 */ /* 0x000fe40001fea406 */
[----:B------:R-:W-:-:S04]  /*29b0*/  LEA R12, P3, R14, UR4, 0x1 ;  /* 0x000000040e0c7c11 */ /* 0x000fc8000f8608ff */
[----:B------:R-:W-:Y:S01]  /*29c0*/  LEA.HI.X R13, R14, UR5, R13, 0x1, P3 ;  /* 0x000000050e0d7c11 */ /* 0x000fe200098f0c0d */
[----:B------:R-:W-:Y:S02]  /*29d0*/  ULDC.64 UR4, c[0x0][0x400] ;  /* 0x0001000000047ab9 */ /* 0x000fe40000000a00 */
        /* <DEDUP_REMOVED lines=10> */
.L_x_9693:
[----:B------:R-:W-:Y:S05]  /*2a80*/  BSYNC B1 ;  /* 0x0000000000017941 */ /* 0x000fea0003800000 */
.L_x_9692:
[----:B0-----:R-:W-:Y:S01]  /*2a90*/  IMAD.MOV.U32 R12, RZ, RZ, R45 ;  /* 0x000000ffff0c7224 */ /* 0x001fe200078e002d */
[----:B------:R-:W-:Y:S01]  /*2aa0*/  MOV R11, R44 ;  /* 0x0000002c000b7202 */ /* 0x000fe20000000f00 */
[----:B------:R-:W-:Y:S01]  /*2ab0*/  IMAD.MOV.U32 R13, RZ, RZ, R46 ;  /* 0x000000ffff0d7224 */ /* 0x000fe200078e002e */
[----:B------:R-:W-:Y:S01]  /*2ac0*/  ISETP.NE.AND P3, PT, R205, 0x3, PT ;  /* 0x00000003cd00780c */ /* 0x000fe20003f65270 */
[----:B------:R-:W-:Y:S01]  /*2ad0*/  IMAD.MOV.U32 R14, RZ, RZ, R47 ;  /* 0x000000ffff0e7224 */ /* 0x000fe200078e002f */
[----:B------:R-:W-:Y:S01]  /*2ae0*/  PRMT R113, R11, 0x5410, R12 ;  /* 0x000054100b717816 */ /* 0x000fe2000000000c */
[----:B------:R-:W-:Y:S01]  /*2af0*/  IMAD.MOV.U32 R11, RZ, RZ, R42 ;  /* 0x000000ffff0b7224 */ /* 0x000fe200078e002a */
[----:B------:R-:W-:Y:S01]  /*2b00*/  PRMT R107, R89, 0x5410, R48 ;  /* 0x00005410596b7816 */ /* 0x000fe20000000030 */
[----:B------:R-:W-:Y:S01]  /*2b10*/  IMAD.MOV.U32 R12, RZ, RZ, R43 ;  /* 0x000000ffff0c7224 */ /* 0x000fe200078e002b */
[----:B------:R-:W-:Y:S01]  /*2b20*/  PRMT R115, R13, 0x5410, R14 ;  /* 0x000054100d737816 */ /* 0x000fe2000000000e */
[----:B-----5:R-:W-:-:S02]  /*2b30*/  IMAD.MOV.U32 R13, RZ, RZ, R36 ;  /* 0x000000ffff0d7224 */ /* 0x020fc400078e0024 */
        /* <DEDUP_REMOVED lines=12> */
[----:B------:R-:W-:Y:S06]  /*2c00*/  @!P3 BRA `(.L_x_9694) ;  /* 0x000000000004b947 */ /* 0x000fec0003800000 */
[----:B------:R-:W-:Y:S01]  /*2c10*/  BPT.TRAP 0x1 ;  /* 0x000000040000795c */ /* 0x000fe20000300000 */
.L_x_9694:
[----:B------:R-:W-:Y:S01]  /*2c20*/  IMAD R89, R18, 0x8, R19 ;  /* 0x0000000812597824 */ /* 0x000fe200078e0213 */
[----:B------:R-:W-:Y:S01]  /*2c30*/  SHF.L.U32 R101, R203, 0x1f, RZ ;  /* 0x0000001fcb657819 */ /* 0x000fe200000006ff */
[----:B------:R-:W-:Y:S03]  /*2c40*/  BSSY B1, `(.L_x_9695) ;  /* 0x0000003000017945 */ /* 0x000fe60003800000 */
[----:B------:R-:W0:Y:S02]  /*2c50*/  SYNCS.PHASECHK.TRANS64.TRYWAIT P5, [R89+URZ+0x22890], R101 ;  /* 0x02289065590075a7 */ /* 0x000e2400080a017f */
[----:B0-----:R-:W-:Y:S05]  /*2c60*/  @!P5 BRA `(.L_x_9696) ;  /* 0x000001440090d947 */ /* 0x001fea0003800000 */
.L_x_9942:
[----:B------:R-:W-:Y:S05]  /*2c70*/  BSYNC B1 ;  /* 0x0000000000017941 */ /* 0x000fea0003800000 */
.L_x_9695:
[----:B------:R-:W-:-:S03]  /*2c80*/  UMOV UR4, 0xffffffff ;  /* 0xffffffff00047882 */ /* 0x000fc60000000000 */
[----:B------:R-:W-:Y:S05]  /*2c90*/  BRA.DIV UR4, `(.L_x_9697) ;  /* 0x0000014604987947 */ /* 0x000fea000b800000 */
[----:B------:R1:W2:Y:S04]  /*2ca0*/  SHFL.IDX PT, R51, R103, RZ, 0x1c1f ;  /* 0x001c1fff67337589 */ /* 0x0002a800000e0000 */
[----:B------:R1:W3:Y:S02]  /*2cb0*/  SHFL.IDX PT, R93, R102, RZ, 0x1c1f ;  /* 0x001c1fff665d7589 */ /* 0x0002e400000e0000 */
.L_x_9946:
[----:B------:R-:W-:Y:S04]  /*2cc0*/  BSSY B1, `(.L_x_9698) ;  /* 0x0000067000017945 */ /* 0x000fe80003800000 */
[----:B------:R-:W-:Y:S05]  /*2cd0*/  @P2 BRA `(.L_x_9699) ;  /* 0x0000000400942947 */ /* 0x000fea0003800000 */
[----:B------:R-:W-:Y:S04]  /*2ce0*/  BSSY B2, `(.L_x_9700) ;  /* 0x0000032000027945 */ /* 0x000fe80003800000 */
[----:B------:R-:W-:Y:S05]  /*2cf0*/  @P1 BRA `(.L_x_9701) ;  /* 0x0000000000c01947 */ /* 0x000fea0003800000 */
[----:B------:R4:W0:Y:S01]  /*2d00*/  LDS.128 R12, [R94] ;  /* 0x000000005e0c7984 */ /* 0x0008220000000c00 */
[C---:B---3--:R-:W-:Y:S01]  /*2d10*/  LEA R48, P2, R16.reuse, R93, 0x1 ;  /* 0x0000005d10307211 */ /* 0x048fe200078408ff */
[----:B------:R-:W-:Y:S03]  /*2d20*/  BSSY B3, `(.L_x_9702) ;  /* 0x000002c000037945 */ /* 0x000fe60003800000 */
[----:B--2---:R-:W-:Y:S02]  /*2d30*/  LEA.HI.X R49, R16, R51, R17, 0x1, P2 ;  /* 0x0000003310317211 */ /* 0x004fe400010f0c11 */
[----:B------:R-:W-:-:S13]  /*2d40*/  ISETP.GE.AND P2, PT, R22, R50, PT ;  /* 0x000000321600720c */ /* 0x000fda0003f46270 */
[----:B----4-:R-:W-:Y:S05]  /*2d50*/  @P2 BRA `(.L_x_9703) ;  /* 0x0000000000a02947 */ /* 0x010fea0003800000 */
[----:B------:R-:W-:Y:S01]  /*2d60*/  SHF.R.U64 R11, R44, 0x10, R45 ;  /* 0x000000102c0b7819 */ /* 0x000fe2000000122d */
[--C-:B0-----:R-:W-:Y:S01]  /*2d70*/  HADD2.F32 R44, -RZ, R15.reuse.H1_H1 ;  /* 0x3000000fff2c7230 */ /* 0x101fe20000004100 */
        /* <DEDUP_REMOVED lines=11> */
[CC--:B------:R-:W-:Y:S01]  /*2e30*/  FMUL.FTZ R114, R44.reuse, R47.reuse ;  /* 0x0000002f2c727220 */ /* 0x0c0fe20000410000 */
[----:B------:R-:W-:Y:S01]  /*2e40*/  FMUL.FTZ R47, R15, R47 ;  /* 0x0000002f0f2f7220 */ /* 0x000fe20000410000 */
[C---:B------:R-:W-:Y:S01]  /*2e50*/  FMUL.FTZ R110, R13.reuse, R110 ;  /* 0x0000006e0d6e7220 */ /* 0x040fe20000410000 */
[-C--:B------:R-:W-:Y:S01]  /*2e60*/  FFMA.FTZ R112, R13, R46.reuse, -R112 ;  /* 0x0000002e0d707223 */ /* 0x080fe20000010870 */
[-C--:B------:R-:W-:Y:S01]  /*2e70*/  FFMA.FTZ R114, R15, R45.reuse, -R114 ;  /* 0x0000002d0f727223 */ /* 0x080fe20000010872 */
[----:B------:R-:W-:Y:S01]  /*2e80*/  FFMA.FTZ R111, R44, R45, R47 ;  /* 0x0000002d2c6f7223 */ /* 0x000fe2000001002f */
[----:B------:R-:W-:Y:S01]  /*2e90*/  FFMA.FTZ R109, R11, R46, R110 ;  /* 0x0000002e0b6d7223 */ /* 0x000fe2000001006e */
[----:B------:R-:W-:-:S02]  /*2ea0*/  HADD2.F32 R11, -RZ, R12.H1_H1 ;  /* 0x3000000cff0b7230 */ /* 0x000fc40000004100 */
[--C-:B------:R-:W-:Y:S02]  /*2eb0*/  HADD2.F32 R45, -RZ, R115.reuse.H0_H0 ;  /* 0x20000073ff2d7230 */ /* 0x100fe40000004100 */
        /* <DEDUP_REMOVED lines=18> */
.L_x_9703:
[----:B------:R-:W-:Y:S05]  /*2fe0*/  BSYNC B3 ;  /* 0x0000000000037941 */ /* 0x000fea0003800000 */
.L_x_9702:
[----:B0-----:R4:W-:Y:S02]  /*2ff0*/  ST.E.128 desc[UR40][R48.64], R12 ;  /* 0x0000000c30007985 */ /* 0x0019e4000c101d28 */
.L_x_9701:
[----:B------:R-:W-:Y:S05]  /*3000*/  BSYNC B2 ;  /* 0x0000000000027941 */ /* 0x000fea0003800000 */
.L_x_9700:
[----:B------:R-:W-:-:S13]  /*3010*/  ISETP.NE.AND P2, PT, R90, RZ, PT ;  /* 0x000000ff5a00720c */ /* 0x000fda0003f45270 */
[----:B------:R-:W-:Y:S05]  /*3020*/  @P2 BRA `(.L_x_9699) ;  /* 0x0000000000c02947 */ /* 0x000fea0003800000 */
[----:B----4-:R4:W0:Y:S01]  /*3030*/  LDS.128 R12, [R92] ;  /* 0x000000005c0c7984 */ /* 0x0108220000000c00 */
        /* <DEDUP_REMOVED lines=33> */
[--C-:B------:R-:W-:Y:S02]  /*3250*/  HADD2.F32 R15, -RZ, R107.reuse.H1_H1 ;  /* 0x3000006bff0f7230 */ /* 0x100fe40000004100 */
[----:B------:R-:W-:Y:S01]  /*3260*/  FMUL.FTZ R40, R12, R40 ;  /* 0x000000280c287220 */ /* 0x000fe20000410000 */
[----:B------:R-:W-:Y:S02]  /*3270*/  HADD2.F32 R107, -RZ, R107.H0_H0 ;  /* 0x2000006bff6b7230 */ /* 0x000fe40000004100 */
        /* <DEDUP_REMOVED lines=9> */
.L_x_9705:
[----:B------:R-:W-:Y:S05]  /*3310*/  BSYNC B2 ;  /* 0x0000000000027941 */ /* 0x000fea0003800000 */
.L_x_9704:
[----:B0-----:R0:W-:Y:S02]  /*3320*/  ST.E.128 desc[UR40][R44.64], R12 ;  /* 0x0000000c2c007985 */ /* 0x0011e4000c101d28 */
.L_x_9699:
[----:B------:R-:W-:Y:S05]  /*3330*/  BSYNC B1 ;  /* 0x0000000000017941 */ /* 0x000fea0003800000 */
.L_x_9698:
[----:B------:R-:W-:-:S03]  /*3340*/  UMOV UR4, 0xffffffff ;  /* 0xffffffff00047882 */ /* 0x000fc60000000000 */
[----:B------:R-:W-:Y:S05]  /*3350*/  BRA.DIV UR4, `(.L_x_9706) ;  /* 0x0000014204347947 */ /* 0x000fea000b800000 */
[----:B-1----:R-:W1:Y:S04]  /*3360*/  SHFL.IDX PT, R103, R103, 0x1, 0x1c1f ;  /* 0x003c1f0067677f89 */ /* 0x002e6800000e0000 */
[----:B------:R0:W0:Y:S02]  /*3370*/  SHFL.IDX PT, R43, R102, 0x1, 0x1c1f ;  /* 0x003c1f00662b7f89 */ /* 0x00002400000e0000 */
.L_x_9950:
[----:B------:R-:W-:Y:S05]  /*3380*/  @P4 BRA `(.L_x_9707) ;  /* 0x0000001c00a84947 */ /* 0x000fea0003800000 */
[----:B------:R-:W-:Y:S04]  /*3390*/  BSSY B1, `(.L_x_9708) ;  /* 0x0000032000017945 */ /* 0x000fe80003800000 */
[----:B------:R-:W-:Y:S05]  /*33a0*/  @P1 BRA `(.L_x_9709) ;  /* 0x0000000000c01947 */ /* 0x000fea0003800000 */
[----:B0---4-:R0:W4:Y:S01]  /*33b0*/  LDS.128 R12, [R94+0x2000] ;  /* 0x002000005e0c7984 */ /* 0x0111220000000c00 */
[C---:B------:R-:W-:Y:S01]  /*33c0*/  LEA R40, P2, R16.reuse, R43, 0x1 ;  /* 0x0000002b10287211 */ /* 0x040fe200078408ff */
[----:B------:R-:W-:Y:S03]  /*33d0*/  BSSY B2, `(.L_x_9710) ;  /* 0x000002c000027945 */ /* 0x000fe60003800000 */
[----:B-1----:R-:W-:Y:S02]  /*33e0*/  LEA.HI.X R41, R16, R103, R17, 0x1, P2 ;  /* 0x0000006710297211 */ /* 0x002fe400010f0c11 */
[----:B------:R-:W-:-:S13]  /*33f0*/  ISETP.GE.AND P2, PT, R22, R50, PT ;  /* 0x000000321600720c */ /* 0x000fda0003f46270 */
        /* <DEDUP_REMOVED lines=41> */
.L_x_9711:
[----:B------:R-:W-:Y:S05]  /*3690*/  BSYNC B2 ;  /* 0x0000000000027941 */ /* 0x000fea0003800000 */
.L_x_9710:
[----:B----4-:R0:W-:Y:S02]  /*36a0*/  ST.E.128 desc[UR40][R40.64], R12 ;  /* 0x0000000c28007985 */ /* 0x0101e4000c101d28 */
.L_x_9709:
[----:B------:R-:W-:Y:S05]  /*36b0*/  BSYNC B1 ;  /* 0x0000000000017941 */ /* 0x000fea0003800000 */
.L_x_9708:
[----:B------:R-:W-:-:S13]  /*36c0*/  ISETP.NE.AND P2, PT, R90, RZ, PT ;  /* 0x000000ff5a00720c */ /* 0x000fda0003f45270 */
        /* <DEDUP_REMOVED lines=47> */
.L_x_9713:
[----:B------:R-:W-:Y:S05]  /*39c0*/  BSYNC B1 ;  /* 0x0000000000017941 */ /* 0x000fea0003800000 */
.L_x_9712:
[----:B----4-:R0:W-:Y:S01]  /*39d0*/  ST.E.128 desc[UR40][R36.64], R12 ;  /* 0x0000000c24007985 */ /* 0x0101e2000c101d28 */
[----:B------:R-:W-:Y:S05]  /*39e0*/  BRA `(.L_x_9707) ;  /* 0x0000001800107947 */ /* 0x000fea0003800000 */
.L_x_9689:
[----:B------:R-:W-:Y:S01]  /*39f0*/  VIADD R11, R200, 0x40 ;  /* 0x00000040c80b7836 */ /* 0x000fe20000000000 */
[----:B------:R-:W-:Y:S02]  /*3a00*/  CS2R R34, SRZ ;  /* 0x0000000000227805 */ /* 0x000fe4000001ff00 */
[----:B------:R-:W-:Y:S02]  /*3a10*/  CS2R R38, SRZ ;  /* 0x0000000000267805 */ /* 0x000fe4000001ff00 */
[----:B------:R-:W-:Y:S02]  /*3a20*/  CS2R R36, SRZ ;  /* 0x0000000000247805 */ /* 0x000fe4000001ff00 */
[----:B------:R-:W-:-:S04]  /*3a30*/  ISETP.GE.AND P2, PT, R11, R100, PT ;  /* 0x000000640b00720c */ /* 0x000fc80003f46270 */
[----:B------:R-:W-:-:S13]  /*3a40*/  ISETP.GE.OR P2, PT, R16, R50, P2 ;  /* 0x000000321000720c */ /* 0x000fda0001746670 */
[----:B------:R-:W-:Y:S01]  /*3a50*/  @!P2 IADD3 R45, P3, P4, R20, R14, R5 ;  /* 0x0000000e142da210 */ /* 0x000fe20007c7e005 */
[----:B------:R-:W0:Y:S03]  /*3a60*/  @!P2 LDC.64 R40, c[0x0][0x3e8] ;  /* 0x0000fa00ff28ab82 */ /* 0x000e260000000a00 */
[----:B------:R-:W-:Y:S02]  /*3a70*/  @!P2 IADD3.X R46, R71, R49, R4, P3, P4 ;  /* 0x00000031472ea210 */ /* 0x000fe40001fe8404 */
[----:B------:R-:W-:-:S04]  /*3a80*/  @!P2 IADD3 R11, P3, P4, R56, R12, R7 ;  /* 0x0000000c380ba210 */ /* 0x000fc80007c7e007 */
[----:B------:R-:W-:Y:S02]  /*3a90*/  @!P2 IADD3.X R44, R75, R51, R6, P3, P4 ;  /* 0x000000334b2ca210 */ /* 0x000fe40001fe8406 */
[----:B------:R-:W-:-:S04]  /*3aa0*/  ISETP.GE.AND P3, PT, R200, R100, PT ;  /* 0x00000064c800720c */ /* 0x000fc80003f66270 */
[----:B------:R-:W-:-:S13]  /*3ab0*/  ISETP.GE.OR P3, PT, R16, R50, P3 ;  /* 0x000000321000720c */ /* 0x000fda0001f66670 */
[----:B------:R-:W-:Y:S01]  /*3ac0*/  @!P3 IADD3 R13, P4, R20, R14, RZ ;  /* 0x0000000e140db210 */ /* 0x000fe20007f9e0ff */
[----:B------:R-:W1:Y:S04]  /*3ad0*/  @!P3 LDC.64 R42, c[0x0][0x400] ;  /* 0x00010000ff2abb82 */ /* 0x000e680000000a00 */
[----:B------:R-:W-:-:S04]  /*3ae0*/  @!P3 IMAD.X R32, R49, 0x1, R71, P4 ;  /* 0x000000013120b824 */ /* 0x000fc800020e0647 */
[----:B------:R-:W2:Y:S02]  /*3af0*/  @!P3 LDC.64 R14, c[0x0][0x3e8] ;  /* 0x0000fa00ff0ebb82 */ /* 0x000ea40000000a00 */
[----:B--2---:R-:W-:-:S04]  /*3b00*/  @!P3 LEA R14, P4, R13, R14, 0x1 ;  /* 0x0000000e0d0eb211 */ /* 0x004fc800078808ff */
[----:B------:R-:W-:Y:S02]  /*3b10*/  @!P3 LEA.HI.X R15, R13, R15, R32, 0x1, P4 ;  /* 0x0000000f0d0fb211 */ /* 0x000fe400020f0c20 */
[----:B------:R-:W-:Y:S02]  /*3b20*/  CS2R R32, SRZ ;  /* 0x0000000000207805 */ /* 0x000fe4000001ff00 */
[----:B------:R-:W-:-:S05]  /*3b30*/  @!P3 IADD3 R12, P4, R56, R12, RZ ;  /* 0x0000000c380cb210 */ /* 0x000fca0007f9e0ff */
[----:B------:R-:W-:Y:S01]  /*3b40*/  @!P3 IMAD.X R13, R51, 0x1, R75, P4 ;  /* 0x00000001330db824 */ /* 0x000fe200020e064b */
[C---:B-1----:R-:W-:Y:S01]  /*3b50*/  @!P3 LEA R42, P4, R12.reuse, R42, 0x1 ;  /* 0x0000002a0c2ab211 */ /* 0x042fe200078808ff */
[----:B------:R0:W2:Y:S03]  /*3b60*/  @!P3 LDG.E.128 R32, desc[UR40][R14.64] ;  /* 0x000000280e20b981 */ /* 0x0000a6000c1e1d00 */
[----:B------:R-:W-:Y:S02]  /*3b70*/  @!P3 LEA.HI.X R43, R12, R43, R13, 0x1, P4 ;  /* 0x0000002b0c2bb211 */ /* 0x000fe400020f0c0d */
[----:B------:R-:W1:Y:S03]  /*3b80*/  @!P2 LDC.64 R12, c[0x0][0x400] ;  /* 0x00010000ff0cab82 */ /* 0x000e660000000a00 */
[----:B------:R3:W4:Y:S01]  /*3b90*/  @!P3 LDG.E.128 R36, desc[UR40][R42.64] ;  /* 0x000000282a24b981 */ /* 0x000722000c1e1d00 */
[----:B0-----:R-:W-:-:S04]  /*3ba0*/  @!P2 LEA R14, P3, R45, R40, 0x1 ;  /* 0x000000282d0ea211 */ /* 0x001fc800078608ff */
[----:B------:R-:W-:Y:S02]  /*3bb0*/  @!P2 LEA.HI.X R15, R45, R41, R46, 0x1, P3 ;  /* 0x000000292d0fa211 */ /* 0x000fe400018f0c2e */
[----:B------:R-:W-:Y:S02]  /*3bc0*/  CS2R R40, SRZ ;  /* 0x0000000000287805 */ /* 0x000fe4000001ff00 */
[----:B---3--:R-:W-:Y:S02]  /*3bd0*/  CS2R R42, SRZ ;  /* 0x00000000002a7805 */ /* 0x008fe4000001ff00 */
[----:B------:R-:W-:-:S04]  /*3be0*/  CS2R R46, SRZ ;  /* 0x00000000002e7805 */ /* 0x000fc8000001ff00 */
[----:B------:R-:W3:Y:S01]  /*3bf0*/  @!P2 LDG.E.128 R40, desc[UR40][R14.64] ;  /* 0x000000280e28a981 */ /* 0x000ee2000c1e1d00 */
[----:B-1----:R-:W-:-:S04]  /*3c00*/  @!P2 LEA R12, P3, R11, R12, 0x1 ;  /* 0x0000000c0b0ca211 */ /* 0x002fc800078608ff */
[----:B------:R-:W-:Y:S02]  /*3c10*/  @!P2 LEA.HI.X R13, R11, R13, R44, 0x1, P3 ;  /* 0x0000000d0b0da211 */ /* 0x000fe400018f0c2c */
[----:B------:R-:W-:-:S06]  /*3c20*/  CS2R R44, SRZ ;  /* 0x00000000002c7805 */ /* 0x000fcc000001ff00 */
[----:B------:R0:W5:Y:S01]  /*3c30*/  @!P2 LDG.E.128 R44, desc[UR40][R12.64] ;  /* 0x000000280c2ca981 */ /* 0x000162000c1e1d00 */
[----:B------:R-:W-:Y:S02]  /*3c40*/  ISETP.GE.AND P2, PT, R16, R50, PT ;  /* 0x000000321000720c */ /* 0x000fe40003f46270 */
[----:B------:R-:W-:Y:S02]  /*3c50*/  ISETP.NE.AND P3, PT, R205, 0x3, PT ;  /* 0x00000003cd00780c */ /* 0x000fe40003f65270 */
[----:B--2---:R-:W-:Y:S01]  /*3c60*/  MOV R11, R34 ;  /* 0x00000022000b7202 */ /* 0x004fe20000000f00 */
[----:B------:R-:W-:Y:S02]  /*3c70*/  IMAD.MOV.U32 R48, RZ, RZ, R35 ;  /* 0x000000ffff307224 */ /* 0x000fe400078e0023 */
[----:B------:R-:W-:Y:S02]  /*3c80*/  IMAD.MOV.U32 R49, RZ, RZ, R32 ;  /* 0x000000ffff317224 */ /* 0x000fe400078e0020 */
[----:B------:R-:W-:Y:S01]  /*3c90*/  IMAD.MOV.U32 R50, RZ, RZ, R33 ;  /* 0x000000ffff327224 */ /* 0x000fe200078e0021 */
[----:B------:R-:W-:Y:S01]  /*3ca0*/  PRMT R111, R111, 0x5410, R11 ;  /* 0x000054106f6f7816 */ /* 0x000fe2000000000b */
[----:B----4-:R-:W-:Y:S01]  /*3cb0*/  IMAD.MOV.U32 R11, RZ, RZ, R38 ;  /* 0x000000ffff0b7224 */ /* 0x010fe200078e0026 */
[----:B------:R-:W-:Y:S01]  /*3cc0*/  PRMT R117, R48, 0x7610, R117 ;  /* 0x0000761030757816 */ /* 0x000fe20000000075 */
[----:B0-----:R-:W-:Y:S01]  /*3cd0*/  IMAD.MOV.U32 R12, RZ, RZ, R39 ;  /* 0x000000ffff0c7224 */ /* 0x001fe200078e0027 */
[----:B------:R-:W-:Y:S01]  /*3ce0*/  PRMT R121, R49, 0x7610, R121 ;  /* 0x0000761031797816 */ /* 0x000fe20000000079 */
[----:B------:R-:W-:Y:S01]  /*3cf0*/  IMAD.MOV.U32 R14, RZ, RZ, R37 ;  /* 0x000000ffff0e7224 */ /* 0x000fe200078e0025 */
[----:B------:R-:W-:-:S02]  /*3d00*/  PRMT R114, R50, 0x7610, R114 ;  /* 0x0000761032727816 */ /* 0x000fc40000000072 */
[----:B------:R-:W-:Y:S02]  /*3d10*/  MOV R13, R36 ;  /* 0x00000024000d7202 */ /* 0x000fe40000000f00 */
[----:B------:R-:W-:Y:S02]  /*3d20*/  PRMT R111, R11, 0x7610, R111 ;  /* 0x000076100b6f7816 */ /* 0x000fe4000000006f */
[----:B------:R-:W-:Y:S02]  /*3d30*/  PRMT R117, R117, 0x5410, R12 ;  /* 0x0000541075757816 */ /* 0x000fe4000000000c */
[----:B------:R-:W-:Y:S02]  /*3d40*/  PRMT R121, R121, 0x5410, R13 ;  /* 0x0000541079797816 */ /* 0x000fe4000000000d */
[----:B------:R-:W-:Y:S01]  /*3d50*/  PRMT R114, R114, 0x5410, R14 ;  /* 0x0000541072727816 */ /* 0x000fe2000000000e */
[----:B---3--:R-:W-:Y:S02]  /*3d60*/  IMAD.MOV.U32 R11, RZ, RZ, R42 ;  /* 0x000000ffff0b7224 */ /* 0x008fe400078e002a */
[----:B------:R-:W-:-:S02]  /*3d70*/  IMAD.MOV.U32 R12, RZ, RZ, R43 ;  /* 0x000000ffff0c7224 */ /* 0x000fc400078e002b */
[----:B------:R-:W-:Y:S02]  /*3d80*/  IMAD.MOV.U32 R13, RZ, RZ, R40 ;  /* 0x000000ffff0d7224 */ /* 0x000fe400078e0028 */
[----:B------:R-:W-:Y:S01]  /*3d90*/  IMAD.MOV.U32 R14, RZ, RZ, R41 ;  /* 0x000000ffff0e7224 */ /* 0x000fe200078e0029 */
[----:B------:R-:W-:-:S04]  /*3da0*/  PRMT R105, R11, 0x5410, R12 ;  /* 0x000054100b697816 */ /* 0x000fc8000000000c */
[----:B------:R-:W-:Y:S01]  /*3db0*/  PRMT R107, R13, 0x5410, R14 ;  /* 0x000054100d6b7816 */ /* 0x000fe2000000000e */
[----:B-----5:R-:W-:Y:S01]  /*3dc0*/  IMAD.MOV.U32 R12, RZ, RZ, R47 ;  /* 0x000000ffff0c7224 */ /* 0x020fe200078e002f */
[----:B------:R-:W-:Y:S01]  /*3dd0*/  MOV R11, R46 ;  /* 0x0000002e000b7202 */ /* 0x000fe20000000f00 */
[----:B------:R-:W-:Y:S02]  /*3de0*/  IMAD.MOV.U32 R13, RZ, RZ, R44 ;  /* 0x000000ffff0d7224 */ /* 0x000fe400078e002c */
[----:B------:R-:W-:Y:S01]  /*3df0*/  IMAD.MOV.U32 R14, RZ, RZ, R45 ;  /* 0x000000ffff0e7224 */ /* 0x000fe200078e002d */
[----:B------:R-:W-:-:S04]  /*3e00*/  PRMT R108, R11, 0x5410, R12 ;  /* 0x000054100b6c7816 */ /* 0x000fc8000000000c */
[----:B------:R-:W-:Y:S01]  /*3e10*/  PRMT R109, R13, 0x5410, R14 ;  /* 0x000054100d6d7816 */ /* 0x000fe2000000000e */
[----:B------:R-:W-:Y:S06]  /*3e20*/  @!P3 BRA `(.L_x_9714) ;  /* 0x000000000004b947 */ /* 0x000fec0003800000 */
[----:B------:R-:W-:Y:S01]  /*3e30*/  BPT.TRAP 0x1 ;  /* 0x000000040000795c */ /* 0x000fe20000300000 */
.L_x_9714:
[----:B------:R-:W-:Y:S01]  /*3e40*/  IMAD R89, R18, 0x8, R19 ;  /* 0x0000000812597824 */ /* 0x000fe200078e0213 */
[----:B------:R-:W-:Y:S01]  /*3e50*/  SHF.L.U32 R101, R203, 0x1f, RZ ;  /* 0x0000001fcb657819 */ /* 0x000fe200000006ff */
[----:B------:R-:W0:Y:S01]  /*3e60*/  LDC R104, c[0x0][0x2f4] ;  /* 0x0000bd00ff687b82 */ /* 0x000e220000000800 */
[----:B------:R-:W-:Y:S02]  /*3e70*/  BSSY B1, `(.L_x_9715) ;  /* 0x0000003000017945 */ /* 0x000fe40003800000 */
[----:B------:R-:W1:Y:S02]  /*3e80*/  SYNCS.PHASECHK.TRANS64.TRYWAIT P4, [R89+URZ+0x22890], R101 ;  /* 0x02289065590075a7 */ /* 0x000e64000808017f */
[----:B-1----:R-:W-:Y:S05]  /*3e90*/  @!P4 BRA `(.L_x_9716) ;  /* 0x0000013400b0c947 */ /* 0x002fea0003800000 */
.L_x_9951:
[----:B------:R-:W-:Y:S05]  /*3ea0*/  BSYNC B1 ;  /* 0x0000000000017941 */ /* 0x000fea0003800000 */
.L_x_9715:
[----:B------:R-:W-:Y:S01]  /*3eb0*/  UMOV UR4, 0xffffffff ;  /* 0xffffffff00047882 */ /* 0x000fe20000000000 */
[----:B0-----:R-:W-:Y:S02]  /*3ec0*/  IMAD.IADD R106, R104, 0x1, -R65 ;  /* 0x00000001686a7824 */ /* 0x001fe400078e0a41 */
[----:B------:R-:W-:Y:S05]  /*3ed0*/  BRA.DIV UR4, `(.L_x_9717) ;  /* 0x0000013604b47947 */ /* 0x000fea000b800000 */
[----:B------:R0:W2:Y:S04]  /*3ee0*/  SHFL.IDX PT, R95, R103, RZ, 0x1c1f ;  /* 0x001c1fff675f7589 */ /* 0x0000a800000e0000 */
[----:B------:R0:W3:Y:S02]  /*3ef0*/  SHFL.IDX PT, R94, R102, RZ, 0x1c1f ;  /* 0x001c1fff665e7589 */ /* 0x0000e400000e0000 */
.L_x_9955:
[----:B------:R-:W-:Y:S01]  /*3f00*/  ISETP.GE.OR P4, PT, R200, R100, P1 ;  /* 0x00000064c800720c */ /* 0x000fe20000f86670 */
[----:B------:R-:W-:-:S12]  /*3f10*/  BSSY B1, `(.L_x_9718) ;  /* 0x0000073000017945 */ /* 0x000fd80003800000 */
[----:B------:R-:W-:Y:S05]  /*3f20*/  @P4 BRA `(.L_x_9719) ;  /* 0x0000000400c44947 */ /* 0x000fea0003800000 */
[----:B------:R-:W4:Y:S01]  /*3f30*/  S2R R14, SR_TID.X ;  /* 0x00000000000e7919 */ /* 0x000f220000002100 */
[----:B------:R-:W-:Y:S01]  /*3f40*/  SEL R11, R65, R106, !P0 ;  /* 0x0000006a410b7207 */ /* 0x000fe20004000000 */
[----:B------:R-:W-:Y:S01]  /*3f50*/  BSSY B2, `(.L_x_9720) ;  /* 0x000006a000027945 */ /* 0x000fe20003800000 */
[C---:B---3--:R-:W-:Y:S02]  /*3f60*/  LEA R92, P4, R77.reuse, R94, 0x1 ;  /* 0x0000005e4d5c7211 */ /* 0x048fe400078808ff */
[----:B------:R-:W-:Y:S02]  /*3f70*/  SHF.R.S32.HI R12, RZ, 0x1f, R11 ;  /* 0x0000001fff0c7819 */ /* 0x000fe4000001140b */
[----:B--2---:R-:W-:Y:S02]  /*3f80*/  LEA.HI.X R93, R77, R95, R79, 0x1, P4 ;  /* 0x0000005f4d5d7211 */ /* 0x004fe400020f0c4f */
[----:B------:R-:W-:-:S04]  /*3f90*/  LEA.HI R11, R12, R11, RZ, 0x4 ;  /* 0x0000000b0c0b7211 */ /* 0x000fc800078f20ff */
[----:B------:R-:W-:-:S05]  /*3fa0*/  LEA.HI.SX32 R11, R11, R76, 0x1c ;  /* 0x0000004c0b0b7211 */ /* 0x000fca00078fe2ff */
[----:B------:R-:W-:-:S05]  /*3fb0*/  IMAD.SHL.U32 R11, R11, 0x8, RZ ;  /* 0x000000080b0b7824 */ /* 0x000fca00078e00ff */
[----:B------:R-:W-:-:S04]  /*3fc0*/  LOP3.LUT R12, R10, 0x38, R11, 0xf8, !PT ;  /* 0x000000380a0c7812 */ /* 0x000fc800078ef80b */
[----:B------:R-:W-:Y:S02]  /*3fd0*/  LOP3.LUT R12, R12, R61, RZ, 0x3c, !PT ;  /* 0x0000003d0c0c7212 */ /* 0x000fe400078e3cff */
[----:B----4-:R-:W-:-:S04]  /*3fe0*/  IADD3 R14, R14, -0x80, RZ ;  /* 0xffffff800e0e7810 */ /* 0x010fc80007ffe0ff */
[----:B------:R-:W-:-:S04]  /*3ff0*/  SHF.R.S32.HI R13, RZ, 0x1f, R14 ;  /* 0x0000001fff0d7819 */ /* 0x000fc8000001140e */
[----:B------:R-:W-:-:S04]  /*4000*/  LEA.HI R13, R13, R14, RZ, 0x5 ;  /* 0x0000000e0d0d7211 */ /* 0x000fc800078f28ff */
[----:B------:R-:W-:-:S05]  /*4010*/  SHF.R.S32.HI R13, RZ, 0x5, R13 ;  /* 0x00000005ff0d7819 */ /* 0x000fca000001140d */
[----:B------:R-:W-:Y:S02]  /*4020*/  IMAD R13, R13, 0x200, R12 ;  /* 0x000002000d0d7824 */ /* 0x000fe400078e020c */
[C---:B------:R-:W-:Y:S02]  /*4030*/  IMAD R12, R18.reuse, 0x1800, R80 ;  /* 0x00001800120c7824 */ /* 0x040fe400078e0250 */
[----:B------:R-:W-:Y:S02]  /*4040*/  IMAD R14, R18, 0x1800, R13 ;  /* 0x00001800120e7824 */ /* 0x000fe400078e020d */
[--C-:B------:R-:W-:Y:S02]  /*4050*/  IMAD R12, R12, 0x2, R19.reuse ;  /* 0x000000020c0c7824 */ /* 0x100fe400078e0213 */
[----:B------:R-:W-:-:S04]  /*4060*/  IMAD R48, R14, 0x2, R19 ;  /* 0x000000020e307824 */ /* 0x000fc800078e0213 */
[----:B------:R-:W2:Y:S04]  /*4070*/  LDS.128 R12, [R12+0x1c400] ;  /* 0x01c400000c0c7984 */ /* 0x000ea80000000c00 */
[----:B------:R-:W3:Y:S01]  /*4080*/  LDS.128 R48, [R48+0x1c400] ;  /* 0x01c4000030307984 */ /* 0x000ee20000000c00 */
[----:B------:R-:W-:Y:S05]  /*4090*/  @P2 BRA `(.L_x_9721) ;  /* 0x0000000400542947 */ /* 0x000fea0003800000 */
[----:B------:R-:W-:Y:S02]  /*40a0*/  SHF.R.U32.HI R112, RZ, 0x10, R37 ;  /* 0x00000010ff707819 */ /* 0x000fe40000011625 */
[--C-:B------:R-:W-:Y:S02]  /*40b0*/  SHF.R.U64 R110, R32, 0x10, R33.reuse ;  /* 0x00000010206e7819 */ /* 0x100fe40000001221 */
[----:B------:R-:W-:Y:S01]  /*40c0*/  SHF.R.U32.HI R113, RZ, 0x10, R33 ;  /* 0x00000010ff717819 */ /* 0x000fe20000011621 */
[----:B------:R-:W-:Y:S01]  /*40d0*/  HADD2.F32 R112, -RZ, R112.H0_H0 ;  /* 0x20000070ff707230 */ /* 0x000fe20000004100 */
[----:B------:R-:W-:Y:S01]  /*40e0*/  SHF.R.U64 R119, R36, 0x10, R37 ;  /* 0x0000001024777819 */ /* 0x000fe20000001225 */
[--C-:B---3--:R-:W-:Y:S01]  /*40f0*/  HADD2.F32 R36, -RZ, R49.reuse.H0_H0 ;  /* 0x20000031ff247230 */ /* 0x108fe20000004100 */
[----:B------:R-:W-:Y:S01]  /*4100*/  SHF.R.U64 R32, R34, 0x10, R35 ;  /* 0x0000001022207819 */ /* 0x000fe20000001223 */
[----:B--2---:R-:W-:Y:S01]  /*4110*/  IMAD.MOV.U32 R34, RZ, RZ, R12 ;  /* 0x000000ffff227224 */ /* 0x004fe200078e000c */
[--C-:B------:R-:W-:Y:S01]  /*4120*/  SHF.R.U64 R33, R38, 0x10, R39.reuse ;  /* 0x0000001026217819 */ /* 0x100fe20000001227 */
[----:B------:R-:W-:Y:S01]  /*4130*/  HADD2.F32 R49, -RZ, R49.H1_H1 ;  /* 0x30000031ff317230 */ /* 0x000fe20000004100 */
[----:B------:R-:W-:Y:S01]  /*4140*/  SHF.R.U32.HI R115, RZ, 0x10, R39 ;  /* 0x00000010ff737819 */ /* 0x000fe20000011627 */
[----:B------:R-:W-:Y:S01]  /*4150*/  HADD2.F32 R39, -RZ, R114.H1_H1 ;  /* 0x30000072ff277230 */ /* 0x000fe20000004100 */
[----:B------:R-:W-:Y:S01]  /*4160*/  SHF.R.U32.HI R116, RZ, 0x10, R35 ;  /* 0x00000010ff747819 */ /* 0x000fe20000011623 */
[--C-:B------:R-:W-:Y:S01]  /*4170*/  HADD2.F32 R12, -RZ, R13.reuse.H0_H0 ;  /* 0x2000000dff0c7230 */ /* 0x100fe20000004100 */
[----:B------:R-:W-:Y:S01]  /*4180*/  MOV R35, R15 ;  /* 0x0000000f00237202 */ /* 0x000fe20000000f00 */
[----:B------:R-:W-:-:S02]  /*4190*/  HADD2.F32 R15, -RZ, R13.H1_H1 ;  /* 0x3000000dff0f7230 */ /* 0x000fc40000004100 */
[-C--:B------:R-:W-:Y:S01]  /*41a0*/  FMUL.FTZ R13, R36, R39.reuse ;  /* 0x00000027240d7220 */ /* 0x080fe20000410000 */
[----:B------:R-:W-:Y:S02]  /*41b0*/  HADD2.F32 R37, -RZ, R114.H0_H0 ;  /* 0x20000072ff257230 */ /* 0x000fe40000004100 */
[C---:B------:R-:W-:Y:S01]  /*41c0*/  FMUL.FTZ R39, R12.reuse, R39 ;  /* 0x000000270c277220 */ /* 0x040fe20000410000 */
[----:B------:R-:W-:Y:S02]  /*41d0*/  HADD2.F32 R38, -RZ, R113.H0_H0 ;  /* 0x20000071ff267230 */ /* 0x000fe40000004100 */
[-C--:B------:R-:W-:Y:S01]  /*41e0*/  FMUL.FTZ R114, R49, R112.reuse ;  /* 0x0000007031727220 */ /* 0x080fe20000410000 */
[C---:B------:R-:W-:Y:S01]  /*41f0*/  FMUL.FTZ R112, R15.reuse, R112 ;  /* 0x000000700f707220 */ /* 0x040fe20000410000 */
[-C--:B------:R-:W-:Y:S01]  /*4200*/  FFMA.FTZ R12, R12, R37.reuse, -R13 ;  /* 0x000000250c0c7223 */ /* 0x080fe2000001080d */
[----:B------:R-:W-:Y:S01]  /*4210*/  FFMA.FTZ R13, R36, R37, R39 ;  /* 0x00000025240d7223 */ /* 0x000fe20000010027 */
[-C--:B------:R-:W-:Y:S01]  /*4220*/  FFMA.FTZ R113, R15, R38.reuse, -R114 ;  /* 0x000000260f717223 */ /* 0x080fe20000010872 */
[----:B------:R-:W-:Y:S01]  /*4230*/  FFMA.FTZ R114, R49, R38, R112 ;  /* 0x0000002631727223 */ /* 0x000fe20000010070 */
[----:B------:R-:W-:-:S02]  /*4240*/  HADD2.F32 R36, -RZ, R51.H0_H0 ;  /* 0x20000033ff247230 */ /* 0x000fc40000004100 */
[----:B------:R-:W-:Y:S01]  /*4250*/  HADD2.F32 R39, -RZ, R117.H1_H1 ;  /* 0x30000075ff277230 */ /* 0x000fe20000004100 */
[----:B------:R-:W-:Y:S01]  /*4260*/  F2FP.F16.F32.PACK_AB R113, R113, R12 ;  /* 0x0000000c7171723e */ /* 0x000fe200000000ff */
[----:B------:R-:W-:Y:S01]  /*4270*/  HADD2.F32 R51, -RZ, R51.H1_H1 ;  /* 0x30000033ff337230 */ /* 0x000fe20000004100 */
[----:B------:R-:W-:Y:S01]  /*4280*/  F2FP.F16.F32.PACK_AB R114, R114, R13 ;  /* 0x0000000d7272723e */ /* 0x000fe200000000ff */
[----:B------:R-:W-:Y:S02]  /*4290*/  HADD2.F32 R112, -RZ, R115.H0_H0 ;  /* 0x20000073ff707230 */ /* 0x000fe40000004100 */
[--C-:B------:R-:W-:Y:S02]  /*42a0*/  HADD2.F32 R15, -RZ, R35.reuse.H0_H0 ;  /* 0x20000023ff0f7230 */ /* 0x100fe40000004100 */
[----:B------:R-:W-:Y:S02]  /*42b0*/  HADD2.F32 R35, -RZ, R35.H1_H1 ;  /* 0x30000023ff237230 */ /* 0x000fe40000004100 */
[----:B------:R-:W-:Y:S01]  /*42c0*/  FMUL.FTZ R118, R51, R112 ;  /* 0x0000007033767220 */ /* 0x000fe20000410000 */
[----:B------:R-:W-:-:S02]  /*42d0*/  HADD2.F32 R38, -RZ, R116.H0_H0 ;  /* 0x20000074ff267230 */ /* 0x000fc40000004100 */
[CC--:B------:R-:W-:Y:S01]  /*42e0*/  FMUL.FTZ R116, R36.reuse, R39.reuse ;  /* 0x0000002724747220 */ /* 0x0c0fe20000410000 */
[----:B------:R-:W-:Y:S02]  /*42f0*/  HADD2.F32 R37, -RZ, R117.H0_H0 ;  /* 0x20000075ff257230 */ /* 0x000fe40000004100 */
[----:B------:R-:W-:Y:S01]  /*4300*/  FMUL.FTZ R39, R15, R39 ;  /* 0x000000270f277220 */ /* 0x000fe20000410000 */
[C---:B------:R-:W-:Y:S01]  /*4310*/  FMUL.FTZ R120, R35.reuse, R112 ;  /* 0x0000007023787220 */ /* 0x040fe20000410000 */
[----:B------:R-:W-:Y:S01]  /*4320*/  FFMA.FTZ R115, R35, R38, -R118 ;  /* 0x0000002623737223 */ /* 0x000fe20000010876 */
[----:B------:R-:W-:Y:S02]  /*4330*/  HADD2.F32 R35, -RZ, R48.H0_H0 ;  /* 0x20000030ff237230 */ /* 0x000fe40000004100 */
[-C--:B------:R-:W-:Y:S01]  /*4340*/  FFMA.FTZ R116, R15, R37.reuse, -R116 ;  /* 0x000000250f747223 */ /* 0x080fe20000010874 */
[----:B------:R-:W-:Y:S01]  /*4350*/  FFMA.FTZ R112, R36, R37, R39 ;  /* 0x0000002524707223 */ /* 0x000fe20000010027 */
[----:B------:R-:W-:-:S02]  /*4360*/  HADD2.F32 R39, -RZ, R119.H0_H0 ;  /* 0x20000077ff277230 */ /* 0x000fc40000004100 */
[----:B------:R-:W-:Y:S01]  /*4370*/  FFMA.FTZ R117, R51, R38, R120 ;  /* 0x0000002633757223 */ /* 0x000fe20000010078 */
[----:B------:R-:W-:Y:S02]  /*4380*/  HADD2.F32 R15, -RZ, R34.H0_H0 ;  /* 0x20000022ff0f7230 */ /* 0x000fe40000004100 */
[----:B------:R-:W-:Y:S02]  /*4390*/  HADD2.F32 R48, -RZ, R48.H1_H1 ;  /* 0x30000030ff307230 */ /* 0x000fe40000004100 */
[----:B------:R-:W-:Y:S01]  /*43a0*/  HADD2.F32 R34, -RZ, R34.H1_H1 ;  /* 0x30000022ff227230 */ /* 0x000fe20000004100 */
[----:B------:R-:W-:Y:S01]  /*43b0*/  F2FP.F16.F32.PACK_AB R112, R117, R112 ;  /* 0x000000707570723e */ /* 0x000fe200000000ff */
[----:B------:R-:W-:Y:S02]  /*43c0*/  HADD2.F32 R38, -RZ, R121.H1_H1 ;  /* 0x30000079ff267230 */ /* 0x000fe40000004100 */
[----:B------:R-:W-:Y:S01]  /*43d0*/  FMUL.FTZ R49, R48, R39 ;  /* 0x0000002730317220 */ /* 0x000fe20000410000 */
[----:B------:R-:W-:-:S02]  /*43e0*/  HADD2.F32 R37, -RZ, R110.H0_H0 ;  /* 0x2000006eff257230 */ /* 0x000fc40000004100 */
[C---:B------:R-:W-:Y:S01]  /*43f0*/  FMUL.FTZ R39, R34.reuse, R39 ;  /* 0x0000002722277220 */ /* 0x040fe20000410000 */
[----:B------:R-:W-:Y:S02]  /*4400*/  HADD2.F32 R36, -RZ, R121.H0_H0 ;  /* 0x20000079ff247230 */ /* 0x000fe40000004100 */
[-C--:B------:R-:W-:Y:S01]  /*4410*/  FMUL.FTZ R110, R35, R38.reuse ;  /* 0x00000026236e7220 */ /* 0x080fe20000410000 */
[C---:B------:R-:W-:Y:S01]  /*4420*/  FMUL.FTZ R38, R15.reuse, R38 ;  /* 0x000000260f267220 */ /* 0x040fe20000410000 */
[-C--:B------:R-:W-:Y:S01]  /*4430*/  FFMA.FTZ R49, R34, R37.reuse, -R49 ;  /* 0x0000002522317223 */ /* 0x080fe20000010831 */
[----:B------:R-:W-:Y:S01]  /*4440*/  FFMA.FTZ R39, R48, R37, R39 ;  /* 0x0000002530277223 */ /* 0x000fe20000010027 */
[----:B------:R-:W-:Y:S02]  /*4450*/  HADD2.F32 R37, -RZ, R33.H0_H0 ;  /* 0x20000021ff257230 */ /* 0x000fe40000004100 */
[-C--:B------:R-:W-:Y:S01]  /*4460*/  FFMA.FTZ R110, R15, R36.reuse, -R110 ;  /* 0x000000240f6e7223 */ /* 0x080fe2000001086e */
[----:B------:R-:W-:Y:S01]  /*4470*/  FFMA.FTZ R38, R35, R36, R38 ;  /* 0x0000002423267223 */ /* 0x000fe20000010026 */
[----:B------:R-:W-:-:S02]  /*4480*/  HADD2.F32 R33, -RZ, R50.H0_H0 ;  /* 0x20000032ff217230 */ /* 0x000fc40000004100 */
[--C-:B------:R-:W-:Y:S01]  /*4490*/  HADD2.F32 R36, -RZ, R111.reuse.H0_H0 ;  /* 0x2000006fff247230 */ /* 0x100fe20000004100 */
[----:B------:R-:W-:Y:S01]  /*44a0*/  F2FP.F16.F32.PACK_AB R12, R49, R110 ;  /* 0x0000006e310c723e */ /* 0x000fe200000000ff */
[----:B------:R-:W-:Y:S01]  /*44b0*/  HADD2.F32 R15, -RZ, R14.H0_H0 ;  /* 0x2000000eff0f7230 */ /* 0x000fe20000004100 */
[----:B------:R-:W-:Y:S01]  /*44c0*/  F2FP.F16.F32.PACK_AB R48, R39, R38 ;  /* 0x000000262730723e */ /* 0x000fe200000000ff */
[----:B------:R-:W-:Y:S02]  /*44d0*/  HADD2.F32 R50, -RZ, R50.H1_H1 ;  /* 0x30000032ff327230 */ /* 0x000fe40000004100 */
[----:B------:R-:W-:Y:S02]  /*44e0*/  HADD2.F32 R14, -RZ, R14.H1_H1 ;  /* 0x3000000eff0e7230 */ /* 0x000fe40000004100 */
[----:B------:R-:W-:Y:S02]  /*44f0*/  HADD2.F32 R34, -RZ, R111.H1_H1 ;  /* 0x3000006fff227230 */ /* 0x000fe40000004100 */
[----:B------:R-:W-:Y:S01]  /*4500*/  FMUL.FTZ R51, R50, R37 ;  /* 0x0000002532337220 */ /* 0x000fe20000410000 */
[----:B------:R-:W-:-:S02]  /*4510*/  HADD2.F32 R35, -RZ, R32.H0_H0 ;  /* 0x20000020ff237230 */ /* 0x000fc40000004100 */
[-C--:B------:R-:W-:Y:S01]  /*4520*/  FMUL.FTZ R32, R33, R36.reuse ;  /* 0x0000002421207220 */ /* 0x080fe20000410000 */
[C---:B------:R-:W-:Y:S01]  /*4530*/  FMUL.FTZ R36, R15.reuse, R36 ;  /* 0x000000240f247220 */ /* 0x040fe20000410000 */
[C---:B------:R-:W-:Y:S01]  /*4540*/  FMUL.FTZ R37, R14.reuse, R37 ;  /* 0x000000250e257220 */ /* 0x040fe20000410000 */
[----:B------:R-:W-:Y:S02]  /*4550*/  IMAD.MOV.U32 R13, RZ, RZ, R113 ;  /* 0x000000ffff0d7224 */ /* 0x000fe400078e0071 */
[-C--:B------:R-:W-:Y:S01]  /*4560*/  FFMA.FTZ R32, R15, R34.reuse, -R32 ;  /* 0x000000220f207223 */ /* 0x080fe20000010820 */
[-C--:B------:R-:W-:Y:S01]  /*4570*/  FFMA.FTZ R51, R14, R35.reuse, -R51 ;  /* 0x000000230e337223 */ /* 0x080fe20000010833 */
[----:B------:R-:W-:Y:S01]  /*4580*/  FFMA.FTZ R36, R33, R34, R36 ;  /* 0x0000002221247223 */ /* 0x000fe20000010024 */
[----:B------:R-:W-:Y:S01]  /*4590*/  FFMA.FTZ R37, R50, R35, R37 ;  /* 0x0000002332257223 */ /* 0x000fe20000010025 */
[----:B------:R-:W-:Y:S01]  /*45a0*/  F2FP.F16.F32.PACK_AB R15, R115, R116 ;  /* 0x00000074730f723e */ /* 0x000fe200000000ff */
[----:B------:R-:W-:Y:S01]  /*45b0*/  IMAD.MOV.U32 R49, RZ, RZ, R114 ;  /* 0x000000ffff317224 */ /* 0x000fe200078e0072 */
[----:B------:R-:W-:Y:S01]  /*45c0*/  F2FP.F16.F32.PACK_AB R14, R51, R32 ;  /* 0x00000020330e723e */ /* 0x000fe200000000ff */
[----:B------:R-:W-:Y:S01]  /*45d0*/  IMAD.MOV.U32 R51, RZ, RZ, R112 ;  /* 0x000000ffff337224 */ /* 0x000fe200078e0070 */
[----:B------:R-:W-:-:S07]  /*45e0*/  F2FP.F16.F32.PACK_AB R50, R37, R36 ;  /* 0x000000242532723e */ /* 0x000fce00000000ff */
.L_x_9721:
[----:B------:R-:W-:Y:S05]  /*45f0*/  BSYNC B2 ;  /* 0x0000000000027941 */ /* 0x000fea0003800000 */
.L_x_9720:
[----:B------:R-:W-:Y:S01]  /*4600*/  ISETP.GE.AND P4, PT, R11, R104, PT ;  /* 0x000000680b00720c */ /* 0x000fe20003f86270 */
[----:B--2---:R4:W-:-:S12]  /*4610*/  ST.E.128 desc[UR40][R92.64], R12 ;  /* 0x0000000c5c007985 */ /* 0x0049d8000c101d28 */
[----:B------:R-:W-:-:S05]  /*4620*/  @!P4 IMAD.WIDE R94, R11, 0x2, R94 ;  /* 0x000000020b5ec825 */ /* 0x000fca00078e025e */
[----:B---3--:R4:W-:Y:S02]  /*4630*/  @!P4 ST.E.128 desc[UR40][R94.64], R48 ;  /* 0x000000305e00c985 */ /* 0x0089e4000c101d28 */
.L_x_9719:
[----:B------:R-:W-:Y:S05]  /*4640*/  BSYNC B1 ;  /* 0x0000000000017941 */ /* 0x000fea0003800000 */
.L_x_9718:
[----:B------:R-:W-:-:S03]  /*4650*/  UMOV UR4, 0xffffffff ;  /* 0xffffffff00047882 */ /* 0x000fc60000000000 */
[----:B------:R-:W-:Y:S05]  /*4660*/  BRA.DIV UR4, `(.L_x_9722) ;  /* 0x00000132041c7947 */ /* 0x000fea000b800000 */
[----:B------:R1:W1:Y:S04]  /*4670*/  SHFL.IDX PT, R38, R103, 0x1, 0x1c1f ;  /* 0x003c1f0067267f89 */ /* 0x00026800000e0000 */
[----:B0-----:R-:W0:Y:S02]  /*4680*/  SHFL.IDX PT, R102, R102, 0x1, 0x1c1f ;  /* 0x003c1f0066667f89 */ /* 0x001e2400000e0000 */
.L_x_9959:
[----:B------:R-:W-:-:S05]  /*4690*/  VIADD R11, R200, 0x40 ;  /* 0x00000040c80b7836 */ /* 0x000fca0000000000 */
[----:B------:R-:W-:-:S13]  /*46a0*/  ISETP.GE.OR P4, PT, R11, R100, P1 ;  /* 0x000000640b00720c */ /* 0x000fda0000f86670 */
[----:B------:R-:W-:Y:S05]  /*46b0*/  @P4 BRA `(.L_x_9707) ;  /* 0x0000000800dc4947 */ /* 0x000fea0003800000 */
[----:B----4-:R-:W4:Y:S01]  /*46c0*/  LDL R13, [R1+0xc] ;  /* 0x00000c00010d7983 */ /* 0x010f220000100800 */
[----:B------:R-:W-:Y:S01]  /*46d0*/  SEL R106, R65, R106, !P0 ;  /* 0x0000006a416a7207 */ /* 0x000fe20004000000 */
[----:B------:R-:W-:Y:S01]  /*46e0*/  BSSY B1, `(.L_x_9723) ;  /* 0x0000068000017945 */ /* 0x000fe20003800000 */
[----:B------:R-:W-:Y:S02]  /*46f0*/  SHF.R.U32.HI R14, RZ, 0x3, R229 ;  /* 0x00000003ff0e7819 */ /* 0x000fe400000116e5 */
[----:B------:R-:W-:Y:S02]  /*4700*/  SHF.R.S32.HI R11, RZ, 0x1f, R106 ;  /* 0x0000001fff0b7819 */ /* 0x000fe4000001146a */
[----:B0-----:R-:W-:Y:S02]  /*4710*/  LEA R36, P4, R77, R102, 0x1 ;  /* 0x000000664d247211 */ /* 0x001fe400078808ff */
[----:B------:R-:W-:Y:S02]  /*4720*/  LEA.HI R11, R11, R106, RZ, 0x4 ;  /* 0x0000006a0b0b7211 */ /* 0x000fe400078f20ff */
[----:B-1----:R-:W-:-:S02]  /*4730*/  LEA.HI.X R37, R77, R38, R79, 0x1, P4 ;  /* 0x000000264d257211 */ /* 0x002fc400020f0c4f */
[----:B------:R-:W-:-:S05]  /*4740*/  LEA.HI.SX32 R11, R11, R76, 0x1c ;  /* 0x0000004c0b0b7211 */ /* 0x000fca00078fe2ff */
[----:B------:R-:W-:-:S05]  /*4750*/  IMAD.SHL.U32 R11, R11, 0x8, RZ ;  /* 0x000000080b0b7824 */ /* 0x000fca00078e00ff */
[----:B------:R-:W-:-:S04]  /*4760*/  LOP3.LUT R12, R229, 0x38, R11, 0xf8, !PT ;  /* 0x00000038e50c7812 */ /* 0x000fc800078ef80b */
[----:B------:R-:W-:-:S04]  /*4770*/  LOP3.LUT R12, R12, R14, RZ, 0x3c, !PT ;  /* 0x0000000e0c0c7212 */ /* 0x000fc800078e3cff */
[----:B----4-:R-:W-:Y:S01]  /*4780*/  IADD3 R13, R13, R12, RZ ;  /* 0x0000000c0d0d7210 */ /* 0x010fe20007ffe0ff */
[----:B------:R-:W-:-:S04]  /*4790*/  IMAD R12, R18, 0x1800, R81 ;  /* 0x00001800120c7824 */ /* 0x000fc800078e0251 */
[----:B------:R-:W-:Y:S02]  /*47a0*/  IMAD R14, R18, 0x1800, R13 ;  /* 0x00001800120e7824 */ /* 0x000fe400078e020d */
[--C-:B------:R-:W-:Y:S02]  /*47b0*/  IMAD R12, R12, 0x2, R19.reuse ;  /* 0x000000020c0c7824 */ /* 0x100fe400078e0213 */
[----:B------:R-:W-:-:S04]  /*47c0*/  IMAD R32, R14, 0x2, R19 ;  /* 0x000000020e207824 */ /* 0x000fc800078e0213 */
[----:B------:R-:W0:Y:S04]  /*47d0*/  LDS.128 R12, [R12+0x1c400] ;  /* 0x01c400000c0c7984 */ /* 0x000e280000000c00 */
[----:B------:R-:W1:Y:S01]  /*47e0*/  LDS.128 R32, [R32+0x1c400] ;  /* 0x01c4000020207984 */ /* 0x000e620000000c00 */
[----:B------:R-:W-:Y:S05]  /*47f0*/  @P2 BRA `(.L_x_9724) ;  /* 0x0000000400582947 */ /* 0x000fea0003800000 */
[--C-:B------:R-:W-:Y:S01]  /*4800*/  SHF.R.U64 R92, R44, 0x10, R45.reuse ;  /* 0x000000102c5c7819 */ /* 0x100fe2000000122d */
[----:B-1----:R-:W-:Y:S01]  /*4810*/  IMAD.MOV.U32 R39, RZ, RZ, R32 ;  /* 0x000000ffff277224 */ /* 0x002fe200078e0020 */
[----:B------:R-:W-:Y:S01]  /*4820*/  SHF.R.U32.HI R44, RZ, 0x10, R45 ;  /* 0x00000010ff2c7819 */ /* 0x000fe2000001162d */
[----:B0-----:R-:W-:Y:S01]  /*4830*/  IMAD.MOV.U32 R32, RZ, RZ, R14 ;  /* 0x000000ffff207224 */ /* 0x001fe200078e000e */
[----:B---3--:R-:W-:Y:S01]  /*4840*/  SHF.R.U64 R94, R40, 0x10, R41 ;  /* 0x00000010285e7819 */ /* 0x008fe20000001229 */
[----:B------:R-:W-:Y:S01]  /*4850*/  IMAD.MOV.U32 R40, RZ, RZ, R34 ;  /* 0x000000ffff287224 */ /* 0x000fe200078e0022 */
[--C-:B------:R-:W-:Y:S01]  /*4860*/  SHF.R.U64 R93, R42, 0x10, R43.reuse ;  /* 0x000000102a5d7819 */ /* 0x100fe2000000122b */
[----:B------:R-:W-:Y:S01]  /*4870*/  HADD2.F32 R34, -RZ, R33.H0_H0 ;  /* 0x20000021ff227230 */ /* 0x000fe20000004100 */
[----:B------:R-:W-:Y:S01]  /*4880*/  SHF.R.U32.HI R48, RZ, 0x10, R43 ;  /* 0x00000010ff307819 */ /* 0x000fe2000001162b */
[----:B------:R-:W-:Y:S01]  /*4890*/  HADD2.F32 R43, -RZ, R109.H1_H1 ;  /* 0x3000006dff2b7230 */ /* 0x000fe20000004100 */
[----:B------:R-:W-:Y:S01]  /*48a0*/  SHF.R.U32.HI R49, RZ, 0x10, R41 ;  /* 0x00000010ff317819 */ /* 0x000fe20000011629 */
[----:B------:R-:W-:Y:S01]  /*48b0*/  HADD2.F32 R14, -RZ, R13.H0_H0 ;  /* 0x2000000dff0e7230 */ /* 0x000fe20000004100 */
[----:B------:R-:W-:Y:S01]  /*48c0*/  SHF.R.U64 R51, R46, 0x10, R47 ;  /* 0x000000102e337819 */ /* 0x000fe2000000122f */
[----:B------:R-:W-:-:S02]  /*48d0*/  HADD2.F32 R33, -RZ, R33.H1_H1 ;  /* 0x30000021ff217230 */ /* 0x000fc40000004100 */
[-C--:B------:R-:W-:Y:S01]  /*48e0*/  FMUL.FTZ R45, R34, R43.reuse ;  /* 0x0000002b222d7220 */ /* 0x080fe20000410000 */
[----:B------:R-:W-:Y:S02]  /*48f0*/  HADD2.F32 R44, -RZ, R44.H0_H0 ;  /* 0x2000002cff2c7230 */ /* 0x000fe40000004100 */
        /* <DEDUP_REMOVED lines=9> */
[----:B------:R-:W-:-:S02]  /*4990*/  HADD2.F32 R41, -RZ, R108.H1_H1 ;  /* 0x3000006cff297230 */ /* 0x000fc40000004100 */
[-C--:B------:R-:W-:Y:S01]  /*49a0*/  FFMA.FTZ R46, R13, R42.reuse, -R46 ;  /* 0x0000002a0d2e7223 */ /* 0x080fe2000001082e */
[----:B------:R-:W-:Y:S02]  /*49b0*/  HADD2.F32 R14, -RZ, R35.H0_H0 ;  /* 0x20000023ff0e7230 */ /* 0x000fe40000004100 */
[----:B------:R-:W-:Y:S01]  /*49c0*/  FFMA.FTZ R44, R33, R42, R44 ;  /* 0x0000002a212c7223 */ /* 0x000fe2000001002c */
        /* <DEDUP_REMOVED lines=8> */
[-C--:B------:R-:W-:Y:S01]  /*4a50*/  FFMA.FTZ R47, R14, R33.reuse, R41 ;  /* 0x000000210e2f7223 */ /* 0x080fe20000010029 */
[----:B------:R-:W-:Y:S02]  /*4a60*/  HADD2.F32 R15, -RZ, R15.H1_H1 ;  /* 0x3000000fff0f7230 */ /* 0x000fe40000004100 */
[----:B------:R-:W-:Y:S01]  /*4a70*/  FFMA.FTZ R48, R13, R33, -R48 ;  /* 0x000000210d307223 */ /* 0x000fe20000010830 */
[----:B------:R-:W-:Y:S02]  /*4a80*/  HADD2.F32 R109, -RZ, R109.H0_H0 ;  /* 0x2000006dff6d7230 */ /* 0x000fe40000004100 */
[-C--:B------:R-:W-:Y:S01]  /*4a90*/  FMUL.FTZ R50, R35, R42.reuse ;  /* 0x0000002a23327220 */ /* 0x080fe20000410000 */
[----:B------:R-:W-:Y:S02]  /*4aa0*/  HADD2.F32 R14, -RZ, R39.H0_H0 ;  /* 0x20000027ff0e7230 */ /* 0x000fe40000004100 */
[----:B------:R-:W-:Y:S01]  /*4ab0*/  FMUL.FTZ R42, R15, R42 ;  /* 0x0000002a0f2a7220 */ /* 0x000fe20000410000 */
[----:B------:R-:W-:-:S02]  /*4ac0*/  HADD2.F32 R33, -RZ, R92.H0_H0 ;  /* 0x2000005cff217230 */ /* 0x000fc40000004100 */
[-C--:B------:R-:W-:Y:S01]  /*4ad0*/  FFMA.FTZ R49, R15, R34.reuse, -R50 ;  /* 0x000000220f317223 */ /* 0x080fe20000010832 */
[----:B------:R-:W-:Y:S02]  /*4ae0*/  HADD2.F32 R39, -RZ, R39.H1_H1 ;  /* 0x30000027ff277230 */ /* 0x000fe40000004100 */
[----:B------:R-:W-:Y:S01]  /*4af0*/  FFMA.FTZ R50, R35, R34, R42 ;  /* 0x0000002223327223 */ /* 0x000fe2000001002a */
[----:B------:R-:W-:Y:S02]  /*4b00*/  HADD2.F32 R107, -RZ, R107.H0_H0 ;  /* 0x2000006bff6b7230 */ /* 0x000fe40000004100 */
[----:B------:R-:W-:Y:S01]  /*4b10*/  FMUL.FTZ R34, R14, R109 ;  /* 0x0000006d0e227220 */ /* 0x000fe20000410000 */
[--C-:B------:R-:W-:Y:S02]  /*4b20*/  HADD2.F32 R13, -RZ, R12.reuse.H0_H0 ;  /* 0x2000000cff0d7230 */ /* 0x100fe40000004100 */
[----:B------:R-:W-:Y:S01]  /*4b30*/  FMUL.FTZ R35, R39, R33 ;  /* 0x0000002127237220 */ /* 0x000fe20000410000 */
[----:B------:R-:W-:Y:S01]  /*4b40*/  HADD2.F32 R12, -RZ, R12.H1_H1 ;  /* 0x3000000cff0c7230 */ /* 0x000fe20000004100 */
[----:B------:R-:W-:Y:S01]  /*4b50*/  F2FP.F16.F32.PACK_AB R47, R50, R47 ;  /* 0x0000002f322f723e */ /* 0x000fe200000000ff */
[----:B------:R-:W-:-:S02]  /*4b60*/  HADD2.F32 R15, -RZ, R94.H0_H0 ;  /* 0x2000005eff0f7230 */ /* 0x000fc40000004100 */
[C---:B------:R-:W-:Y:S01]  /*4b70*/  FMUL.FTZ R109, R13.reuse, R109 ;  /* 0x0000006d0d6d7220 */ /* 0x040fe20000410000 */
[----:B------:R-:W-:Y:S01]  /*4b80*/  FFMA.FTZ R34, R13, R107, -R34 ;  /* 0x0000006b0d227223 */ /* 0x000fe20000010822 */
[C---:B------:R-:W-:Y:S01]  /*4b90*/  FMUL.FTZ R42, R12.reuse, R33 ;  /* 0x000000210c2a7220 */ /* 0x040fe20000410000 */
[----:B------:R-:W-:Y:S02]  /*4ba0*/  HADD2.F32 R13, -RZ, R40.H0_H0 ;  /* 0x20000028ff0d7230 */ /* 0x000fe40000004100 */
[-C--:B------:R-:W-:Y:S01]  /*4bb0*/  FFMA.FTZ R35, R12, R15.reuse, -R35 ;  /* 0x0000000f0c237223 */ /* 0x080fe20000010823 */
[----:B------:R-:W-:Y:S02]  /*4bc0*/  HADD2.F32 R108, -RZ, R108.H0_H0 ;  /* 0x2000006cff6c7230 */ /* 0x000fe40000004100 */
[----:B------:R-:W-:Y:S01]  /*4bd0*/  FFMA.FTZ R42, R39, R15, R42 ;  /* 0x0000000f272a7223 */ /* 0x000fe2000001002a */
[----:B------:R-:W-:Y:S02]  /*4be0*/  HADD2.F32 R33, -RZ, R51.H0_H0 ;  /* 0x20000033ff217230 */ /* 0x000fe40000004100 */
[----:B------:R-:W-:Y:S01]  /*4bf0*/  FFMA.FTZ R109, R14, R107, R109 ;  /* 0x0000006b0e6d7223 */ /* 0x000fe2000001006d */
[----:B------:R-:W-:-:S02]  /*4c00*/  HADD2.F32 R12, -RZ, R32.H0_H0 ;  /* 0x20000020ff0c7230 */ /* 0x000fc40000004100 */
[CC--:B------:R-:W-:Y:S01]  /*4c10*/  FMUL.FTZ R39, R13.reuse, R108.reuse ;  /* 0x0000006c0d277220 */ /* 0x0c0fe20000410000 */
[----:B------:R-:W-:Y:S02]  /*4c20*/  HADD2.F32 R40, -RZ, R40.H1_H1 ;  /* 0x30000028ff287230 */ /* 0x000fe40000004100 */
[----:B------:R-:W-:Y:S02]  /*4c30*/  HADD2.F32 R32, -RZ, R32.H1_H1 ;  /* 0x30000020ff207230 */ /* 0x000fe40000004100 */
        /* <DEDUP_REMOVED lines=14> */
[----:B------:R-:W-:Y:S01]  /*4d20*/  F2FP.F16.F32.PACK_AB R34, R33, R108 ;  /* 0x0000006c2122723e */ /* 0x000fe200000000ff */
[----:B------:R-:W-:Y:S01]  /*4d30*/  IMAD.MOV.U32 R33, RZ, RZ, R43 ;  /* 0x000000ffff217224 */ /* 0x000fe200078e002b */
[----:B------:R-:W-:Y:S02]  /*4d40*/  F2FP.F16.F32.PACK_AB R15, R49, R48 ;  /* 0x00000030310f723e */ /* 0x000fe400000000ff */
[----:B------:R-:W-:-:S07]  /*4d50*/  MOV R32, R42 ;  /* 0x0000002a00207202 */ /* 0x000fce0000000f00 */
.L_x_9724:
[----:B------:R-:W-:Y:S05]  /*4d60*/  BSYNC B1 ;  /* 0x0000000000017941 */ /* 0x000fea0003800000 */
.L_x_9723:
[----:B------:R-:W-:Y:S01]  /*4d70*/  ISETP.GE.AND P2, PT, R11, R104, PT ;  /* 0x000000680b00720c */ /* 0x000fe20003f46270 */
[----:B0-----:R0:W-:Y:S02]  /*4d80*/  ST.E.128 desc[UR40][R36.64], R12 ;  /* 0x0000000c24007985 */ /* 0x0011e4000c101d28 */
[----:B0-----:R-:W-:Y:S02]  /*4d90*/  IMAD.MOV.U32 R12, RZ, RZ, R102 ;  /* 0x000000ffff0c7224 */ /* 0x001fe400078e0066 */
[----:B------:R-:W-:-:S08]  /*4da0*/  IMAD.MOV.U32 R13, RZ, RZ, R38 ;  /* 0x000000ffff0d7224 */ /* 0x000fd000078e0026 */
[----:B------:R-:W-:Y:S05]  /*4db0*/  @P2 BRA `(.L_x_9707) ;  /* 0x00000004001c2947 */ /* 0x000fea0003800000 */
[----:B------:R-:W-:-:S05]  /*4dc0*/  IMAD.WIDE R12, R11, 0x2, R12 ;  /* 0x000000020b0c7825 */ /* 0x000fca00078e020c */
[----:B-1----:R0:W-:Y:S01]  /*4dd0*/  ST.E.128 desc[UR40][R12.64], R32 ;  /* 0x000000200c007985 */ /* 0x0021e2000c101d28 */
[----:B------:R-:W-:Y:S05]  /*4de0*/  BRA `(.L_x_9707) ;  /* 0x0000000400107947 */ /* 0x000fea0003800000 */
.L_x_9688:
[----:B------:R-:W-:-:S13]  /*4df0*/  ISETP.NE.AND P3, PT, R205, 0x3, PT ;  /* 0x00000003cd00780c */ /* 0x000fda0003f65270 */
[----:B------:R-:W-:Y:S05]  /*4e00*/  @!P3 BRA `(.L_x_9725) ;  /* 0x000000000004b947 */ /* 0x000fea0003800000 */
[----:B------:R-:W-:Y:S01]  /*4e10*/  BPT.TRAP 0x1 ;  /* 0x000000040000795c */ /* 0x000fe20000300000 */
.L_x_9725:
[----:B------:R-:W-:Y:S01]  /*4e20*/  IMAD R89, R18, 0x8, R19 ;  /* 0x0000000812597824 */ /* 0x000fe200078e0213 */
[----:B------:R-:W-:Y:S01]  /*4e30*/  SHF.L.U32 R101, R203, 0x1f, RZ ;  /* 0x0000001fcb657819 */ /* 0x000fe200000006ff */
[----:B------:R-:W-:Y:S01]  /*4e40*/  BSSY B1, `(.L_x_9726) ;  /* 0x0000004000017945 */ /* 0x000fe20003800000 */
[----:B------:R-:W-:Y:S02]  /*4e50*/  SHF.R.S32.HI R98, RZ, 0x1f, R97 ;  /* 0x0000001fff627819 */ /* 0x000fe40000011461 */
[----:B------:R-:W0:Y:S02]  /*4e60*/  SYNCS.PHASECHK.TRANS64.TRYWAIT P2, [R89+URZ+0x22890], R101 ;  /* 0x02289065590075a7 */ /* 0x000e24000804017f */
[----:B0-----:R-:W-:Y:S05]  /*4e70*/  @!P2 BRA `(.L_x_9727) ;  /* 0x000001280064a947 */ /* 0x001fea0003800000 */
.L_x_9960:
[----:B------:R-:W-:Y:S05]  /*4e80*/  BSYNC B1 ;  /* 0x0000000000017941 */ /* 0x000fea0003800000 */
.L_x_9726:
[----:B------:R-:W-:Y:S01]  /*4e90*/  ULDC.64 UR4, c[0x0][0x300] ;  /* 0x0000c00000047ab9 */ /* 0x000fe20000000a00 */
[----:B-----5:R-:W-:Y:S01]  /*4ea0*/  SHF.R.S32.HI R99, RZ, 0x1f, R96 ;  /* 0x0000001fff637819 */ /* 0x020fe20000011460 */
[----:B------:R-:W-:Y:S02]  /*4eb0*/  IMAD R14, R98, UR4, RZ ;  /* 0x00000004620e7c24 */ /* 0x000fe4000f8e02ff */
[----:B------:R-:W-:-:S04]  /*4ec0*/  IMAD.WIDE.U32 R12, R97, UR4, RZ ;  /* 0x00000004610c7c25 */ /* 0x000fc8000f8e00ff */
[----:B------:R-:W-:Y:S01]  /*4ed0*/  IMAD R11, R97, UR5, R14 ;  /* 0x00000005610b7c24 */ /* 0x000fe2000f8e020e */
[----:B------:R-:W-:Y:S01]  /*4ee0*/  ULDC.64 UR4, c[0x0][0x310] ;  /* 0x0000c40000047ab9 */ /* 0x000fe20000000a00 */
[----:B------:R-:W-:Y:S02]  /*4ef0*/  IMAD R100, R28, -0x60, R31 ;  /* 0xffffffa01c647824 */ /* 0x000fe400078e021f */
[----:B------:R-:W-:Y:S01]  /*4f00*/  IMAD R15, R99, UR4, RZ ;  /* 0x00000004630f7c24 */ /* 0x000fe2000f8e02ff */
[----:B------:R-:W-:Y:S02]  /*4f10*/  IADD3 R13, R13, R11, RZ ;  /* 0x0000000b0d0d7210 */ /* 0x000fe40007ffe0ff */
[----:B------:R-:W-:Y:S01]  /*4f20*/  VIMNMX R100, R100, 0x60, PT ;  /* 0x0000006064647848 */ /* 0x000fe20003fe0100 */
        /* <DEDUP_REMOVED lines=10> */
[----:B------:R-:W-:Y:S01]  /*4fd0*/  IMAD.IADD R38, R100, 0x1, -R200 ;  /* 0x0000000164267824 */ /* 0x000fe200078e0ac8 */
[----:B------:R-:W-:Y:S02]  /*4fe0*/  UMOV UR4, 0xffffffff ;  /* 0xffffffff00047882 */ /* 0x000fe40000000000 */
[----:B------:R-:W-:Y:S02]  /*4ff0*/  LEA.HI.X R37, R12, UR5, R11, 0x1, P2 ;  /* 0x000000050c257c11 */ /* 0x000fe400090f0c0b */
[----:B------:R-:W-:Y:S01]  /*5000*/  ISETP.GE.AND P2, PT, R38, 0x1, PT ;  /* 0x000000012600780c */ /* 0x000fe20003f46270 */
[----:B------:R-:W-:-:S12]  /*5010*/  BRA.DIV UR4, `(.L_x_9728) ;  /* 0x0000012a04107947 */ /* 0x000fd8000b800000 */
[----:B------:R1:W2:Y:S04]  /*5020*/  SHFL.IDX PT, R33, R37, RZ, 0x1c1f ;  /* 0x001c1fff25217589 */ /* 0x0002a800000e0000 */
[----:B------:R1:W3:Y:S02]  /*5030*/  SHFL.IDX PT, R14, R36, RZ, 0x1c1f ;  /* 0x001c1fff240e7589 */ /* 0x0002e400000e0000 */
.L_x_9964:
[----:B------:R-:W-:Y:S04]  /*5040*/  BSSY B1, `(.L_x_9729) ;  /* 0x000000d000017945 */ /* 0x000fe80003800000 */
[----:B------:R-:W-:Y:S05]  /*5050*/  @!P2 BRA `(.L_x_9730) ;  /* 0x00000000002ca947 */ /* 0x000fea0003800000 */
[----:B------:R-:W-:Y:S02]  /*5060*/  ULDC UR4, c[0x0][0x2f4] ;  /* 0x0000bd0000047ab9 */ /* 0x000fe40000000800 */
[----:B------:R-:W-:-:S13]  /*5070*/  ISETP.GE.AND P2, PT, R16, UR4, PT ;  /* 0x0000000410007c0c */ /* 0x000fda000bf46270 */
[----:B---3--:R-:W-:-:S04]  /*5080*/  @!P2 LEA R34, P4, R16, R14, 0x1 ;  /* 0x0000000e1022a211 */ /* 0x008fc800078808ff */
[----:B--2---:R-:W-:Y:S02]  /*5090*/  @!P2 LEA.HI.X R35, R16, R33, R17, 0x1, P4 ;  /* 0x000000211023a211 */ /* 0x004fe400020f0c11 */
[----:B------:R-:W-:-:S13]  /*50a0*/  ISETP.GE.AND P4, PT, R2, UR4, PT ;  /* 0x0000000402007c0c */ /* 0x000fda000bf86270 */
[C---:B------:R-:W-:Y:S02]  /*50b0*/  @!P4 LEA R32, P5, R2.reuse, R14, 0x1 ;  /* 0x0000000e0220c211 */ /* 0x040fe400078a08ff */
[----:B------:R-:W2:Y:S02]  /*50c0*/  @!P2 LDS.128 R12, [R94] ;  /* 0x000000005e0ca984 */ /* 0x000ea40000000c00 */
[----:B------:R-:W-:Y:S02]  /*50d0*/  @!P4 LEA.HI.X R33, R2, R33, R201, 0x1, P5 ;  /* 0x000000210221c211 */ /* 0x000fe400028f0cc9 */
[----:B--2---:R-:W-:Y:S04]  /*50e0*/  @!P2 ST.E.128 desc[UR40][R34.64], R12 ;  /* 0x0000000c2200a985 */ /* 0x004fe8000c101d28 */
[----:B------:R-:W2:Y:S04]  /*50f0*/  @!P4 LDS.128 R12, [R92] ;  /* 0x000000005c0cc984 */ /* 0x000ea80000000c00 */
[----:B--2---:R4:W-:Y:S02]  /*5100*/  @!P4 ST.E.128 desc[UR40][R32.64], R12 ;  /* 0x0000000c2000c985 */ /* 0x0049e4000c101d28 */
.L_x_9730:
[----:B------:R-:W-:Y:S05]  /*5110*/  BSYNC B1 ;  /* 0x0000000000017941 */ /* 0x000fea0003800000 */
.L_x_9729:
[----:B------:R-:W-:-:S03]  /*5120*/  UMOV UR4, 0xffffffff ;  /* 0xffffffff00047882 */ /* 0x000fc60000000000 */
[----:B------:R-:W-:Y:S05]  /*5130*/  BRA.DIV UR4, `(.L_x_9731) ;  /* 0x0000012a04107947 */ /* 0x000fea000b800000 */
[----:B--2-4-:R2:W4:Y:S04]  /*5140*/  SHFL.IDX PT, R33, R37, 0x1, 0x1c1f ;  /* 0x003c1f0025217f89 */ /* 0x01452800000e0000 */
[----:B---3--:R2:W3:Y:S02]  /*5150*/  SHFL.IDX PT, R14, R36, 0x1, 0x1c1f ;  /* 0x003c1f00240e7f89 */ /* 0x0084e400000e0000 */
.L_x_9968:
[----:B------:R-:W-:-:S13]  /*5160*/  ISETP.GE.AND P2, PT, R38, 0x41, PT ;  /* 0x000000412600780c */ /* 0x000fda0003f46270 */
[----:B------:R-:W-:Y:S05]  /*5170*/  @!P2 BRA `(.L_x_9707) ;  /* 0x00000000002ca947 */ /* 0x000fea0003800000 */
[----:B------:R-:W-:Y:S02]  /*5180*/  ULDC UR4, c[0x0][0x2f4] ;  /* 0x0000bd0000047ab9 */ /* 0x000fe40000000800 */
[----:B------:R-:W-:-:S13]  /*5190*/  ISETP.GE.AND P2, PT, R16, UR4, PT ;  /* 0x0000000410007c0c */ /* 0x000fda000bf46270 */
[----:B---3--:R-:W-:-:S04]  /*51a0*/  @!P2 LEA R34, P4, R16, R14, 0x1 ;  /* 0x0000000e1022a211 */ /* 0x008fc800078808ff */
[----:B----4-:R-:W-:Y:S02]  /*51b0*/  @!P2 LEA.HI.X R35, R16, R33, R17, 0x1, P4 ;  /* 0x000000211023a211 */ /* 0x010fe400020f0c11 */
[----:B------:R-:W-:-:S13]  /*51c0*/  ISETP.GE.AND P4, PT, R2, UR4, PT ;  /* 0x0000000402007c0c */ /* 0x000fda000bf86270 */
[C---:B------:R-:W-:Y:S02]  /*51d0*/  @!P4 LEA R32, P5, R2.reuse, R14, 0x1 ;  /* 0x0000000e0220c211 */ /* 0x040fe400078a08ff */
[----:B------:R-:W3:Y:S02]  /*51e0*/  @!P2 LDS.128 R12, [R94+0x2000] ;  /* 0x002000005e0ca984 */ /* 0x000ee40000000c00 */
[----:B------:R-:W-:Y:S02]  /*51f0*/  @!P4 LEA.HI.X R33, R2, R33, R201, 0x1, P5 ;  /* 0x000000210221c211 */ /* 0x000fe400028f0cc9 */
[----:B---3--:R-:W-:Y:S04]  /*5200*/  @!P2 ST.E.128 desc[UR40][R34.64], R12 ;  /* 0x0000000c2200a985 */ /* 0x008fe8000c101d28 */
[----:B------:R-:W3:Y:S04]  /*5210*/  @!P4 LDS.128 R12, [R92+0x2000] ;  /* 0x002000005c0cc984 */ /* 0x000ee80000000c00 */
[----:B---3--:R3:W-:Y:S02]  /*5220*/  @!P4 ST.E.128 desc[UR40][R32.64], R12 ;  /* 0x0000000c2000c985 */ /* 0x0087e4000c101d28 */
.L_x_9707:
[----:B------:R-:W-:Y:S05]  /*5230*/  BSYNC B0 ;  /* 0x0000000000007941 */ /* 0x000fea0003800000 */
.L_x_9687:
[----:B------:R-:W5:Y:S01]  /*5240*/  S2R R11, SR_TID.X ;  /* 0x00000000000b7919 */ /* 0x000f620000002100 */
        /* <DEDUP_REMOVED lines=8> */
[----:B-----5:R-:W-:Y:S01]  /*52d0*/  LOP3.LUT R11, R11, 0x7f, RZ, 0xc0, !PT ;  /* 0x0000007f0b0b7812 */ /* 0x020fe200078ec0ff */
[----:B--2---:R2:W-:Y:S03]  /*52e0*/  BAR.SYNC.DEFER_BLOCKING R62, 0x80 ;  /* 0x0002003e0000751d */ /* 0x0045e60000010000 */
[----:B------:R-:W-:-:S13]  /*52f0*/  ISETP.NE.AND P2, PT, R11, RZ, PT ;  /* 0x000000ff0b00720c */ /* 0x000fda0003f45270 */
[----:B------:R-:W-:-:S05]  /*5300*/  @!P2 VIADD R11, R89, 0x228a0 ;  /* 0x000228a0590ba836 */ /* 0x000fca0000000000 */
[----:B------:R-:W-:-:S04]  /*5310*/  @!P2 PRMT R11, RZ, 0x654, R11 ;  /* 0x00000654ff0ba816 */ /* 0x000fc8000000000b */
[----:B------:R2:W-:Y:S01]  /*5320*/  @!P2 SYNCS.ARRIVE.TRANS64.RED.A1T0 RZ, [R11+URZ], RZ ;  /* 0x000000ff0bffa9a7 */ /* 0x0005e2000810043f */
[----:B------:R-:W-:Y:S05]  /*5330*/  @!P3 BRA `(.L_x_9733) ;  /* 0x000000000004b947 */ /* 0x000fea0003800000 */
[----:B------:R-:W-:Y:S01]  /*5340*/  BPT.TRAP 0x1 ;  /* 0x000000040000795c */ /* 0x000fe20000300000 */
.L_x_9733:
[----:B------:R-:W-:Y:S05]  /*5350*/  BSYNC B0 ;  /* 0x0000000000007941 */ /* 0x000fea0003800000 */
.L_x_9732:
[----:B------:R-:W5:Y:S01]  /*5360*/  SYNCS.PHASECHK.TRANS64.TRYWAIT P3, [R89+URZ+0x228b0], R101 ;  /* 0x0228b065590075a7 */ /* 0x000f62000806017f */
[----:B------:R-:W-:Y:S04]  /*5370*/  BSSY B0, `(.L_x_9734) ;  /* 0x0000002000007945 */ /* 0x000fe80003800000 */
[----:B-----5:R-:W-:Y:S05]  /*5380*/  @!P3 BRA `(.L_x_9735) ;  /* 0x0000012400c4b947 */ /* 0x020fea0003800000 */
.L_x_9969:
[----:B------:R-:W-:Y:S05]  /*5390*/  BSYNC B0 ;  /* 0x0000000000007941 */ /* 0x000fea0003800000 */
.L_x_9734:
[----:B------:R-:W-:Y:S01]  /*53a0*/  ULDC.64 UR4, c[0x0][0x328] ;  /* 0x0000ca0000047ab9 */ /* 0x000fe20000000a00 */
[----:B------:R-:W-:Y:S01]  /*53b0*/  IMAD.IADD R100, R100, 0x1, -R200 ;  /* 0x0000000164647824 */ /* 0x000fe200078e0ac8 */
[----:B------:R-:W-:Y:S01]  /*53c0*/  BSSY B0, `(.L_x_9736) ;  /* 0x0000043000007945 */ /* 0x000fe20003800000 */
[----:B------:R-:W-:Y:S02]  /*53d0*/  IMAD R98, R98, UR4, RZ ;  /* 0x0000000462627c24 */ /* 0x000fe4000f8e02ff */
[----:B0--34-:R-:W-:-:S04]  /*53e0*/  IMAD.WIDE.U32 R12, R97, UR4, RZ ;  /* 0x00000004610c7c25 */ /* 0x019fc8000f8e00ff */
[----:B------:R-:W-:Y:S01]  /*53f0*/  IMAD R97, R97, UR5, R98 ;  /* 0x0000000561617c24 */ /* 0x000fe2000f8e0262 */
[----:B------:R-:W-:Y:S02]  /*5400*/  ULDC.64 UR4, c[0x0][0x338] ;  /* 0x0000ce0000047ab9 */ /* 0x000fe40000000a00 */
[----:B------:R-:W-:Y:S02]  /*5410*/  IMAD R99, R99, UR4, RZ ;  /* 0x0000000463637c24 */ /* 0x000fe4000f8e02ff */
[----:B------:R-:W-:Y:S02]  /*5420*/  IMAD.IADD R13, R13, 0x1, R97 ;  /* 0x000000010d0d7824 */ /* 0x000fe400078e0261 */
[C---:B------:R-:W-:Y:S02]  /*5430*/  IMAD R99, R96.reuse, UR5, R99 ;  /* 0x0000000560637c24 */ /* 0x040fe4000f8e0263 */
[----:B------:R-:W-:Y:S01]  /*5440*/  IMAD.WIDE.U32 R12, R96, UR4, R12 ;  /* 0x00000004600c7c25 */ /* 0x000fe2000f8e000c */
[----:B------:R-:W-:-:S03]  /*5450*/  ULDC.64 UR4, c[0x0][0x330] ;  /* 0x0000cc0000047ab9 */ /* 0x000fc60000000a00 */
[----:B--2---:R-:W-:Y:S01]  /*5460*/  IMAD R11, R60, UR4, RZ ;  /* 0x000000043c0b7c24 */ /* 0x004fe2000f8e02ff */
[----:B------:R-:W-:-:S03]  /*5470*/  IADD3 R13, R13, R99, RZ ;  /* 0x000000630d0d7210 */ /* 0x000fc60007ffe0ff */
[C---:B------:R-:W-:Y:S02]  /*5480*/  IMAD R11, R74.reuse, UR5, R11 ;  /* 0x000000054a0b7c24 */ /* 0x040fe4000f8e020b */
[----:B------:R-:W-:Y:S01]  /*5490*/  IMAD.WIDE.U32 R12, R74, UR4, R12 ;  /* 0x000000044a0c7c25 */ /* 0x000fe2000f8e000c */
[----:B------:R-:W-:-:S03]  /*54a0*/  ULDC.64 UR4, c[0x0][0x318] ;  /* 0x0000c60000047ab9 */ /* 0x000fc60000000a00 */
[----:B------:R-:W-:Y:S01]  /*54b0*/  IMAD.IADD R13, R13, 0x1, R11 ;  /* 0x000000010d0d7824 */ /* 0x000fe200078e020b */
[----:B-1----:R-:W-:Y:S01]  /*54c0*/  LEA R38, P3, R12, UR4, 0x1 ;  /* 0x000000040c267c11 */ /* 0x002fe2000f8608ff */
[----:B------:R-:W-:-:S03]  /*54d0*/  IMAD R11, R18, 0x6000, R68 ;  /* 0x00006000120b7824 */ /* 0x000fc600078e0244 */
[----:B------:R-:W-:Y:S01]  /*54e0*/  LEA.HI.X R39, R12, UR5, R13, 0x1, P3 ;  /* 0x000000050c277c11 */ /* 0x000fe200098f0c0d */
[----:B------:R-:W-:Y:S01]  /*54f0*/  IMAD.IADD R13, R64, 0x1, R11 ;  /* 0x00000001400d7824 */ /* 0x000fe200078e020b */
[----:B------:R-:W-:Y:S01]  /*5500*/  ISETP.GE.AND P3, PT, R100, 0x1, PT ;  /* 0x000000016400780c */ /* 0x000fe20003f66270 */
[----:B------:R0:W1:Y:S01]  /*5510*/  SHFL.IDX PT, R43, R38, RZ, 0x1c1f ;  /* 0x001c1fff262b7589 */ /* 0x00006200000e0000 */
[--C-:B------:R-:W-:Y:S02]  /*5520*/  IMAD R40, R11, 0x2, R24.reuse ;  /* 0x000000020b287824 */ /* 0x100fe400078e0218 */
[----:B------:R-:W-:Y:S01]  /*5530*/  IMAD R42, R13, 0x2, R24 ;  /* 0x000000020d2a7824 */ /* 0x000fe200078e0218 */
[----:B------:R0:W2:Y:S08]  /*5540*/  SHFL.IDX PT, R41, R39, RZ, 0x1c1f ;  /* 0x001c1fff27297589 */ /* 0x0000b000000e0000 */
[----:B0-----:R-:W-:Y:S05]  /*5550*/  @!P3 BRA `(.L_x_9737) ;  /* 0x0000000000a4b947 */ /* 0x001fea0003800000 */
[----:B------:R-:W-:Y:S02]  /*5560*/  ISETP.NE.AND P5, PT, R82, RZ, PT ;  /* 0x000000ff5200720c */ /* 0x000fe40003fa5270 */
[----:B------:R-:W-:Y:S02]  /*5570*/  ISETP.NE.AND P4, PT, R83, RZ, PT ;  /* 0x000000ff5300720c */ /* 0x000fe40003f85270 */
[----:B------:R-:W-:-:S09]  /*5580*/  PRMT R11, R3, 0x8880, RZ ;  /* 0x00008880030b7816 */ /* 0x000fd200000000ff */
[----:B------:R-:W0:Y:S01]  /*5590*/  @P5 LDS.128 R12, [R40] ;  /* 0x00000000280c5984 */ /* 0x000e220000000c00 */
[----:B-1----:R-:W-:-:S04]  /*55a0*/  @P5 LEA R36, P3, R16, R43, 0x1 ;  /* 0x0000002b10245211 */ /* 0x002fc800078608ff */
[----:B--2---:R-:W-:Y:S02]  /*55b0*/  @P5 LEA.HI.X R37, R16, R41, R17, 0x1, P3 ;  /* 0x0000002910255211 */ /* 0x004fe400018f0c11 */
[----:B------:R-:W-:-:S04]  /*55c0*/  @P4 LEA R34, P3, R2, R43, 0x1 ;  /* 0x0000002b02224211 */ /* 0x000fc800078608ff */
[----:B------:R-:W-:Y:S02]  /*55d0*/  @P4 LEA.HI.X R35, R2, R41, R201, 0x1, P3 ;  /* 0x0000002902234211 */ /* 0x000fe400018f0cc9 */
[----:B------:R-:W-:-:S13]  /*55e0*/  ISETP.NE.AND P3, PT, R84, RZ, PT ;  /* 0x000000ff5400720c */ /* 0x000fda0003f65270 */
[----:B------:R-:W-:-:S04]  /*55f0*/  @P3 LEA R32, P6, R209, R43, 0x1 ;  /* 0x0000002bd1203211 */ /* 0x000fc800078c08ff */
[----:B------:R-:W-:Y:S01]  /*5600*/  @P3 LEA.HI.X R33, R209, R41, R222, 0x1, P6 ;  /* 0x00000029d1213211 */ /* 0x000fe200030f0cde */
[----:B0-----:R0:W-:Y:S01]  /*5610*/  @P5 ST.E.128 desc[UR40][R36.64], R12 ;  /* 0x0000000c24005985 */ /* 0x0011e2000c101d28 */
[----:B------:R-:W-:-:S03]  /*5620*/  ISETP.NE.AND P5, PT, R85, RZ, PT ;  /* 0x000000ff5500720c */ /* 0x000fc60003fa5270 */
[----:B------:R-:W1:Y:S10]  /*5630*/  @P4 LDS.128 R12, [R42] ;  /* 0x000000002a0c4984 */ /* 0x000e740000000c00 */
[----:B0-----:R-:W-:-:S04]  /*5640*/  @P5 LEA R36, P6, R208, R43, 0x1 ;  /* 0x0000002bd0245211 */ /* 0x001fc800078c08ff */
[----:B------:R-:W-:Y:S01]  /*5650*/  @P5 LEA.HI.X R37, R208, R41, R221, 0x1, P6 ;  /* 0x00000029d0255211 */ /* 0x000fe200030f0cdd */
[----:B-1----:R0:W-:Y:S01]  /*5660*/  @P4 ST.E.128 desc[UR40][R34.64], R12 ;  /* 0x0000000c22004985 */ /* 0x0021e2000c101d28 */
[----:B------:R-:W-:-:S03]  /*5670*/  ISETP.NE.AND P4, PT, R86, RZ, PT ;  /* 0x000000ff5600720c */ /* 0x000fc60003f85270 */
[----:B------:R-:W1:Y:S10]  /*5680*/  @P3 LDS.128 R12, [R40+0x3000] ;  /* 0x00300000280c3984 */ /* 0x000e740000000c00 */
        /* <DEDUP_REMOVED lines=13> */
[----:B------:R-:W-:-:S03]  /*5760*/  ISETP.GT.AND P4, PT, R11, -0x1, PT ;  /* 0xffffffff0b00780c */ /* 0x000fc60003f84270 */
[----:B------:R-:W1:Y:S10]  /*5770*/  @P3 LDS.128 R12, [R42+0x6000] ;  /* 0x006000002a0c3984 */ /* 0x000e740000000c00 */
[----:B0-----:R-:W-:-:S04]  /*5780*/  @!P4 LEA R34, P6, R210, R43, 0x1 ;  /* 0x0000002bd222c211 */ /* 0x001fc800078c08ff */
[----:B------:R-:W-:Y:S01]  /*5790*/  @!P4 LEA.HI.X R35, R210, R41, R217, 0x1, P6 ;  /* 0x00000029d223c211 */ /* 0x000fe200030f0cd9 */
[----:B-1----:R-:W-:Y:S04]  /*57a0*/  @P3 ST.E.128 desc[UR40][R32.64], R12 ;  /* 0x0000000c20003985 */ /* 0x002fe8000c101d28 */
[----:B------:R-:W0:Y:S04]  /*57b0*/  @P5 LDS.128 R12, [R40+0x9000] ;  /* 0x00900000280c5984 */ /* 0x000e280000000c00 */
[----:B0-----:R-:W-:Y:S04]  /*57c0*/  @P5 ST.E.128 desc[UR40][R36.64], R12 ;  /* 0x0000000c24005985 */ /* 0x001fe8000c101d28 */
[----:B------:R-:W0:Y:S04]  /*57d0*/  @!P4 LDS.128 R12, [R42+0x9000] ;  /* 0x009000002a0cc984 */ /* 0x000e280000000c00 */
[----:B0-----:R0:W-:Y:S02]  /*57e0*/  @!P4 ST.E.128 desc[UR40][R34.64], R12 ;  /* 0x0000000c2200c985 */ /* 0x0011e4000c101d28 */
.L_x_9737:
[----:B------:R-:W-:Y:S05]  /*57f0*/  BSYNC B0 ;  /* 0x0000000000007941 */ /* 0x000fea0003800000 */
.L_x_9736:
[----:B------:R-:W-:Y:S01]  /*5800*/  ISETP.GE.AND P3, PT, R100, 0x41, PT ;  /* 0x000000416400780c */ /* 0x000fe20003f66270 */
[----:B------:R-:W3:Y:S01]  /*5810*/  SHFL.IDX PT, R39, R39, 0x1, 0x1c1f ;  /* 0x003c1f0027277f89 */ /* 0x000ee200000e0000 */
[----:B------:R-:W-:Y:S03]  /*5820*/  BSSY B0, `(.L_x_9738) ;  /* 0x000002c000007945 */ /* 0x000fe60003800000 */
[----:B------:R4:W0:Y:S08]  /*5830*/  SHFL.IDX PT, R11, R38, 0x1, 0x1c1f ;  /* 0x003c1f00260b7f89 */ /* 0x00083000000e0000 */
[----:B----4-:R-:W-:Y:S05]  /*5840*/  @!P3 BRA `(.L_x_9739) ;  /* 0x0000000000a4b947 */ /* 0x010fea0003800000 */
[----:B------:R-:W-:Y:S02]  /*5850*/  ISETP.NE.AND P5, PT, R82, RZ, PT ;  /* 0x000000ff5200720c */ /* 0x000fe40003fa5270 */
[----:B------:R-:W-:Y:S02]  /*5860*/  ISETP.NE.AND P4, PT, R83, RZ, PT ;  /* 0x000000ff5300720c */ /* 0x000fe40003f85270 */
[----:B------:R-:W-:-:S09]  /*5870*/  PRMT R38, R3, 0x8880, RZ ;  /* 0x0000888003267816 */ /* 0x000fd200000000ff */
[----:B0-----:R-:W0:Y:S01]  /*5880*/  @P5 LDS.128 R12, [R40+0x2000] ;  /* 0x00200000280c5984 */ /* 0x001e220000000c00 */
[----:B------:R-:W-:-:S04]  /*5890*/  @P5 LEA R36, P3, R16, R11, 0x1 ;  /* 0x0000000b10245211 */ /* 0x000fc800078608ff */
[----:B---3--:R-:W-:Y:S02]  /*58a0*/  @P5 LEA.HI.X R37, R16, R39, R17, 0x1, P3 ;  /* 0x0000002710255211 */ /* 0x008fe400018f0c11 */
[----:B------:R-:W-:-:S04]  /*58b0*/  @P4 LEA R34, P3, R2, R11, 0x1 ;  /* 0x0000000b02224211 */ /* 0x000fc800078608ff */
[----:B------:R-:W-:Y:S02]  /*58c0*/  @P4 LEA.HI.X R35, R2, R39, R201, 0x1, P3 ;  /* 0x0000002702234211 */ /* 0x000fe400018f0cc9 */
[----:B------:R-:W-:-:S13]  /*58d0*/  ISETP.NE.AND P3, PT, R84, RZ, PT ;  /* 0x000000ff5400720c */ /* 0x000fda0003f65270 */
[----:B------:R-:W-:-:S04]  /*58e0*/  @P3 LEA R32, P6, R209, R11, 0x1 ;  /* 0x0000000bd1203211 */ /* 0x000fc800078c08ff */
[----:B------:R-:W-:Y:S01]  /*58f0*/  @P3 LEA.HI.X R33, R209, R39, R222, 0x1, P6 ;  /* 0x00000027d1213211 */ /* 0x000fe200030f0cde */
[----:B0-----:R0:W-:Y:S01]  /*5900*/  @P5 ST.E.128 desc[UR40][R36.64], R12 ;  /* 0x0000000c24005985 */ /* 0x0011e2000c101d28 */
[----:B------:R-:W-:-:S03]  /*5910*/  ISETP.NE.AND P5, PT, R85, RZ, PT ;  /* 0x000000ff5500720c */ /* 0x000fc60003fa5270 */
[----:B------:R-:W3:Y:S10]  /*5920*/  @P4 LDS.128 R12, [R42+0x2000] ;  /* 0x002000002a0c4984 */ /* 0x000ef40000000c00 */
[----:B0-----:R-:W-:-:S04]  /*5930*/  @P5 LEA R36, P6, R208, R11, 0x1 ;  /* 0x0000000bd0245211 */ /* 0x001fc800078c08ff */
[----:B------:R-:W-:Y:S01]  /*5940*/  @P5 LEA.HI.X R37, R208, R39, R221, 0x1, P6 ;  /* 0x00000027d0255211 */ /* 0x000fe200030f0cdd */
[----:B---3--:R0:W-:Y:S01]  /*5950*/  @P4 ST.E.128 desc[UR40][R34.64], R12 ;  /* 0x0000000c22004985 */ /* 0x0081e2000c101d28 */
        /* <DEDUP_REMOVED lines=15> */
[----:B------:R-:W-:-:S03]  /*5a50*/  ISETP.GT.AND P4, PT, R38, -0x1, PT ;  /* 0xffffffff2600780c */ /* 0x000fc60003f84270 */
[----:B------:R-:W3:Y:S10]  /*5a60*/  @P3 LDS.128 R12, [R42+0x8000] ;  /* 0x008000002a0c3984 */ /* 0x000ef40000000c00 */
[----:B0-----:R-:W-:-:S04]  /*5a70*/  @!P4 LEA R34, P6, R210, R11, 0x1 ;  /* 0x0000000bd222c211 */ /* 0x001fc800078c08ff */
[----:B------:R-:W-:Y:S01]  /*5a80*/  @!P4 LEA.HI.X R35, R210, R39, R217, 0x1, P6 ;  /* 0x00000027d223c211 */ /* 0x000fe200030f0cd9 */
[----:B---3--:R-:W-:Y:S04]  /*5a90*/  @P3 ST.E.128 desc[UR40][R32.64], R12 ;  /* 0x0000000c20003985 */ /* 0x008fe8000c101d28 */
[----:B------:R-:W0:Y:S04]  /*5aa0*/  @P5 LDS.128 R12, [R40+0xb000] ;  /* 0x00b00000280c5984 */ /* 0x000e280000000c00 */
[----:B0-----:R-:W-:Y:S04]  /*5ab0*/  @P5 ST.E.128 desc[UR40][R36.64], R12 ;  /* 0x0000000c24005985 */ /* 0x001fe8000c101d28 */
[----:B------:R-:W0:Y:S04]  /*5ac0*/  @!P4 LDS.128 R12, [R42+0xb000] ;  /* 0x00b000002a0cc984 */ /* 0x000e280000000c00 */
[----:B0-----:R4:W-:Y:S02]  /*5ad0*/  @!P4 ST.E.128 desc[UR40][R34.64], R12 ;  /* 0x0000000c2200c985 */ /* 0x0019e4000c101d28 */
.L_x_9739:
[----:B------:R-:W-:Y:S05]  /*5ae0*/  BSYNC B0 ;  /* 0x0000000000007941 */ /* 0x000fea0003800000 */
.L_x_9738:
[----:B------:R-:W-:Y:S01]  /*5af0*/  @!PT LDS RZ, [RZ] ;  /* 0x00000000fffff984 */ /* 0x000fe20000000800 */
[----:B------:R-:W-:Y:S01]  /*5b00*/  @!PT LDS RZ, [RZ] ;  /* 0x00000000fffff984 */ /* 0x000fe20000000800 */
[----:B------:R-:W-:Y:S01]  /*5b10*/  @!PT LDS RZ, [RZ] ;  /* 0x00000000fffff984 */ /* 0x000fe20000000800 */
[----:B------:R-:W-:Y:S01]  /*5b20*/  @!PT LDS RZ, [RZ] ;  /* 0x00000000fffff984 */ /* 0x000fe20000000800 */
[----:B------:R5:W-:Y:S06]  /*5b30*/  MEMBAR.ALL.CTA ;  /* 0x0000000000007992 */ /* 0x000bec0000008000 */
[----:B-----5:R-:W5:Y:S01]  /*5b40*/  FENCE.VIEW.ASYNC.S ;  /* 0x00000000000073c6 */ /* 0x020f620000000000 */
[----:B------:R-:W-:Y:S01]  /*5b50*/  @!P2 IADD3 R89, R89, 0x228c0, RZ ;  /* 0x000228c05959a810 */ /* 0x000fe20007ffe0ff */
[----:B------:R-:W-:Y:S01]  /*5b60*/  VIADD R18, R18, 0x1 ;  /* 0x0000000112127836 */ /* 0x000fe20000000000 */
[----:B-----5:R0:W-:Y:S01]  /*5b70*/  BAR.SYNC.DEFER_BLOCKING R62, 0x80 ;  /* 0x0002003e0000751d */ /* 0x0201e20000010000 */
[----:B------:R-:W-:-:S02]  /*5b80*/  ISETP.NE.AND P3, PT, R91, RZ, PT ;  /* 0x000000ff5b00720c */ /* 0x000fc40003f65270 */
[----:B------:R-:W-:-:S04]  /*5b90*/  @!P2 PRMT R89, RZ, 0x654, R89 ;  /* 0x00000654ff59a816 */ /* 0x000fc80000000059 */
[----:B------:R1:W-:Y:S01]  /*5ba0*/  @!P2 SYNCS.ARRIVE.TRANS64.RED.A1T0 RZ, [R89+URZ], RZ ;  /* 0x000000ff59ffa9a7 */ /* 0x0003e2000810043f */
[----:B------:R-:W-:-:S04]  /*5bb0*/  ISETP.NE.AND P2, PT, R18, 0x2, PT ;  /* 0x000000021200780c */ /* 0x000fc80003f45270 */
[----:B0---4-:R-:W-:Y:S02]  /*5bc0*/  SEL R12, RZ, 0x1, P2 ;  /* 0x00000001ff0c7807 */ /* 0x011fe40001000000 */
[----:B------:R-:W-:Y:S02]  /*5bd0*/  SEL R18, R18, RZ, P2 ;  /* 0x000000ff12127207 */ /* 0x000fe40001000000 */
[----:B------:R-:W-:Y:S01]  /*5be0*/  LOP3.LUT R203, R203, R12, RZ, 0x3c, !PT ;  /* 0x0000000ccbcb7212 */ /* 0x000fe200078e3cff */
[----:B-1----:R-:W-:Y:S06]  /*5bf0*/  @P3 BRA `(.L_x_9740) ;  /* 0xffffffc400a03947 */ /* 0x002fec000383ffff */
[----:B------:R-:W0:Y:S01]  /*5c00*/  S2R R11, SR_TID.X ;  /* 0x00000000000b7919 */ /* 0x000e220000002100 */
[----:B------:R-:W-:Y:S02]  /*5c10*/  PLOP3.LUT P0, PT, PT, PT, PT, 0x8, 0x0 ;  /* 0x000000000000781c */ /* 0x000fe40003f0e170 */
[----:B0-----:R-:W-:-:S04]  /*5c20*/  SHF.R.U32.HI R11, RZ, 0x7, R11 ;  /* 0x00000007ff0b7819 */ /* 0x001fc8000001160b */
[----:B------:R-:W-:-:S13]  /*5c30*/  ISETP.NE.AND P3, PT, R11, 0x1, PT ;  /* 0x000000010b00780c */ /* 0x000fda0003f65270 */
[----:B------:R-:W-:Y:S06]  /*5c40*/  @!P3 BAR.ARV 0x9, 0x100 ;  /* 0x024400000000bb1d */ /* 0x000fec0000002000 */
.L_x_9682:
[----:B------:R-:W-:Y:S02]  /*5c50*/  ISETP.GE.AND P2, PT, R176, 0x1, PT ;  /* 0x00000001b000780c */ /* 0x000fe40003f46270 */
[----:B------:R-:W-:Y:S02]  /*5c60*/  CS2R R32, SRZ ;  /* 0x0000000000207805 */ /* 0x000fe4000001ff00 */
[----:B------:R-:W-:Y:S02]  /*5c70*/  PLOP3.LUT P1, PT, PT, PT, PT, 0x80, 0x0 ;  /* 0x000000000000781c */ /* 0x000fe40003f2f070 */
        /* <DEDUP_REMOVED lines=38> */
[----:B---3--:R-:W-:Y:S02]  /*5ee0*/  CS2R R38, SRZ ;  /* 0x0000000000267805 */ /* 0x008fe4000001ff00 */
        /* <DEDUP_REMOVED lines=22> */
[----:B------:R-:W-:-:S02]  /*6050*/  CS2R R8, SRZ ;  /* 0x0000000000087805 */ /* 0x000fc4000001ff00 */
[----:B--2---:R-:W-:Y:S02]  /*6060*/  CS2R R40, SRZ ;  /* 0x0000000000287805 */ /* 0x004fe4000001ff00 */
[----:B------:R-:W-:Y:S02]  /*6070*/  CS2R R6, SRZ ;  /* 0x0000000000067805 */ /* 0x000fe4000001ff00 */
[----:B------:R-:W-:Y:S02]  /*6080*/  CS2R R4, SRZ ;  /* 0x0000000000047805 */ /* 0x000fe4000001ff00 */
[----:B------:R-:W-:Y:S01]  /*6090*/  CS2R R28, SRZ ;  /* 0x00000000001c7805 */ /* 0x000fe2000001ff00 */
[----:B------:R-:W-:Y:S06]  /*60a0*/  @P0 BRA `(.L_x_9741) ;  /* 0x00000000000c0947 */ /* 0x000fec0003800000 */
[----:B------:R-:W0:Y:S01]  /*60b0*/  FENCE.VIEW.ASYNC.G ;  /* 0x00000000000073c6 */ /* 0x000e220000000100 */
[----:B------:R-:W-:Y:S05]  /*60c0*/  WARPSYNC.ALL ;  /* 0x0000000000007948 */ /* 0x000fea0003800000 */
[----:B0-----:R-:W-:Y:S06]  /*60d0*/  BAR.ARV 0xc, 0x180 ;  /* 0x0306000000007b1d */ /* 0x001fec0000002000 */
.L_x_9741:
[----:B------:R-:W-:Y:S01]  /*60e0*/  CS2R R24, SRZ ;  /* 0x0000000000187805 */ /* 0x000fe2000001ff00 */
[----:B------:R-:W-:Y:S06]  /*60f0*/  @!P2 BRA `(.L_x_9742) ;  /* 0x000000780014a947 */ /* 0x000fec0003800000 */
[----:B------:R-:W-:-:S03]  /*6100*/  UMOV UR4, 0xffffffff ;  /* 0xffffffff00047882 */ /* 0x000fc60000000000 */
[----:B------:R-:W-:Y:S05]  /*6110*/  BRA.DIV UR4, `(.L_x_9743) ;  /* 0x0000011a04747947 */ /* 0x000fea000b800000 */
[----:B------:R-:W0:Y:S02]  /*6120*/  S2R R3, SR_TID.X ;  /* 0x0000000000037919 */ /* 0x000e240000002100 */
[----:B0-----:R-:W-:-:S05]  /*6130*/  VIADD R3, R3, 0xffffff80 ;  /* 0xffffff8003037836 */ /* 0x001fca0000000000 */
[----:B------:R-:W-:-:S04]  /*6140*/  SHF.R.S32.HI R0, RZ, 0x1f, R3 ;  /* 0x0000001fff007819 */ /* 0x000fc80000011403 */
[----:B------:R-:W-:-:S04]  /*6150*/  LEA.HI R0, R0, R3, RZ, 0x7 ;  /* 0x0000000300007211 */ /* 0x000fc800078f38ff */
[----:B------:R-:W-:-:S05]  /*6160*/  SHF.R.S32.HI R0, RZ, 0x7, R0 ;  /* 0x00000007ff007819 */ /* 0x000fca0000011400 */
[----:B------:R0:W1:Y:S02]  /*6170*/  SHFL.IDX PT, R14, R0, RZ, 0x1f ;  /* 0x00001fff000e7589 */ /* 0x00006400000e0000 */
.L_x_9972:
[----:B01----:R-:W-:Y:S01]  /*6180*/  LEA.HI R0, R14, R14, RZ, 0x1 ;  /* 0x0000000e0e007211 */ /* 0x003fe200078f08ff */
[----:B------:R-:W-:Y:S01]  /*6190*/  VIADD R24, R19, 0x18400 ;  /* 0x0001840013187836 */ /* 0x000fe20000000000 */
[----:B------:R-:W-:Y:S02]  /*61a0*/  BSSY B6, `(.L_x_9744) ;  /* 0x0000018000067945 */ /* 0x000fe40003800000 */
[----:B------:R-:W-:Y:S02]  /*61b0*/  LOP3.LUT R3, R0, 0x1e, RZ, 0xc0, !PT ;  /* 0x0000001e00037812 */ /* 0x000fe400078ec0ff */
[----:B------:R-:W-:-:S03]  /*61c0*/  LOP3.LUT P0, RZ, R24, 0x1bf, RZ, 0xc0, !PT ;  /* 0x000001bf18ff7812 */ /* 0x000fc6000780c0ff */
[----:B------:R-:W-:-:S04]  /*61d0*/  IMAD.IADD R3, R14, 0x1, -R3 ;  /* 0x000000010e037824 */ /* 0x000fc800078e0a03 */
[----:B------:R-:W-:-:S05]  /*61e0*/  IMAD R3, R3, 0x2000, R24 ;  /* 0x0000200003037824 */ /* 0x000fca00078e0218 */
[----:B------:R-:W-:-:S04]  /*61f0*/  SHF.R.U32.HI R3, RZ, 0x4, R3 ;  /* 0x00000004ff037819 */ /* 0x000fc80000011603 */
[----:B------:R-:W-:Y:S01]  /*6200*/  LOP3.LUT R29, R3, 0x3fff, RZ, 0xc0, !PT ;  /* 0x00003fff031d7812 */ /* 0x000fe200078ec0ff */
        /* <DEDUP_REMOVED lines=17> */
.L_x_9745:
[----:B------:R-:W-:Y:S05]  /*6320*/  BSYNC B6 ;  /* 0x0000000000067941 */ /* 0x000fea0003800000 */
.L_x_9744:
        /* <DEDUP_REMOVED lines=13> */
.L_x_9749:
[----:B-1----:R1:W2:Y:S02]  /*6400*/  SYNCS.PHASECHK.TRANS64.TRYWAIT P0, [R19+URZ+0x22800], R0 ;  /* 0x02280000130075a7 */ /* 0x0022a4000800017f */
[----:B--2---:R-:W-:Y:S05]  /*6410*/  @!P0 NANOSLEEP.SYNCS 0x989680 ;  /* 0x009896800000895d */ /* 0x004fea0003900000 */
[----:B------:R-:W2:Y:S02]  /*6420*/  @!P0 SYNCS.PHASECHK.TRANS64 P0, [R19+URZ+0x22800], R0 ;  /* 0x02280000130085a7 */ /* 0x000ea4000800007f */
[----:B--2---:R-:W-:Y:S05]  /*6430*/  @!P0 BRA `(.L_x_9749) ;  /* 0xfffffffc00f08947 */ /* 0x004fea000383ffff */
.L_x_9748:
[----:B------:R-:W-:Y:S05]  /*6440*/  BSYNC B0 ;  /* 0x0000000000007941 */ /* 0x000fea0003800000 */
.L_x_9747:
[----:B------:R-:W-:Y:S05]  /*6450*/  BRA `(.L_x_9750) ;  /* 0x0000002000c47947 */ /* 0x000fea0003800000 */
.L_x_9746:
[----:B-----5:R-:W-:Y:S01]  /*6460*/  SHF.R.S32.HI R0, RZ, 0x1f, R26 ;  /* 0x0000001fff007819 */ /* 0x020fe2000001141a */
[----:B------:R-:W-:Y:S01]  /*6470*/  ULDC.64 UR4, c[0x0][0x3f8] ;  /* 0x0000fe0000047ab9 */ /* 0x000fe20000000a00 */
[----:B------:R-:W-:Y:S01]  /*6480*/  ULDC.64 UR6, c[0x0][0x408] ;  /* 0x0001020000067ab9 */ /* 0x000fe20000000a00 */
[----:B------:R-:W-:Y:S01]  /*6490*/  LOP3.LUT P0, RZ, R24, 0x3ff, RZ, 0xc0, !PT ;  /* 0x000003ff18ff7812 */ /* 0x000fe2000780c0ff */
[----:B------:R-:W-:Y:S01]  /*64a0*/  IMAD.WIDE.U32 R4, R26, UR4, RZ ;  /* 0x000000041a047c25 */ /* 0x000fe2000f8e00ff */
[----:B------:R-:W-:Y:S03]  /*64b0*/  BSSY B6, `(.L_x_9751) ;  /* 0x000001f000067945 */ /* 0x000fe60003800000 */
        /* <DEDUP_REMOVED lines=30> */
.L_x_9752:
[----:B------:R-:W-:Y:S05]  /*66a0*/  BSYNC B6 ;  /* 0x0000000000067941 */ /* 0x000fea0003800000 */
.L_x_9751:
        /* <DEDUP_REMOVED lines=11> */
.L_x_9978:
[----:B------:R-:W5:Y:S01]  /*6760*/  LDL R31, [R1+0x38] ;  /* 0x00003800011f7983 */ /* 0x000f620000100800 */
[----:B------:R-:W-:-:S03]  /*6770*/  ULDC UR4, c[0x0][0x448] ;  /* 0x0001120000047ab9 */ /* 0x000fc60000000800 */
[----:B------:R-:W2:Y:S01]  /*6780*/  LDL R12, [R1+0x30] ;  /* 0x00003000010c7983 */ /* 0x000ea20000100800 */
[----:B0-----:R-:W-:-:S05]  /*6790*/  IMAD R26, R27, UR4, RZ ;  /* 0x000000041b1a7c24 */ /* 0x001fca000f8e02ff */
[----:B------:R-:W-:Y:S01]  /*67a0*/  ISETP.GE.AND P0, PT, R4, R26, PT ;  /* 0x0000001a0400720c */ /* 0x000fe20003f06270 */
[----:B------:R-:W-:Y:S01]  /*67b0*/  BSSY B1, `(.L_x_9756) ;  /* 0x0000023000017945 */ /* 0x000fe20003800000 */
[----:B------:R-:W-:Y:S01]  /*67c0*/  IMAD R26, R73, -0x80, R26 ;  /* 0xffffff80491a7824 */ /* 0x000fe200078e021a */
[----:B------:R-:W-:Y:S01]  /*67d0*/  CS2R R10, SRZ ;  /* 0x00000000000a7805 */ /* 0x000fe2000001ff00 */
[----:B-----5:R-:W-:-:S05]  /*67e0*/  IMAD.SHL.U32 R6, R31, 0x40, RZ ;  /* 0x000000401f067824 */ /* 0x020fca00078e00ff */
[----:B------:R-:W-:Y:S02]  /*67f0*/  LOP3.LUT R7, R6, 0x1c0, RZ, 0xc0, !PT ;  /* 0x000001c006077812 */ /* 0x000fe400078ec0ff */
[----:B--2---:R-:W-:Y:S02]  /*6800*/  LEA.HI R6, R12, R12, RZ, 0x1 ;  /* 0x0000000c0c067211 */ /* 0x004fe400078f08ff */
[----:B------:R-:W-:Y:S02]  /*6810*/  LOP3.LUT R8, R7, 0x18, R16, 0xf8, !PT ;  /* 0x0000001807087812 */ /* 0x000fe400078ef810 */
[----:B------:R-:W-:Y:S02]  /*6820*/  LOP3.LUT R4, R6, 0xfffffffe, RZ, 0xc0, !PT ;  /* 0xfffffffe06047812 */ /* 0x000fe400078ec0ff */
[----:B------:R-:W-:-:S03]  /*6830*/  SHF.R.U32.HI R7, RZ, 0x3, R7 ;  /* 0x00000003ff077819 */ /* 0x000fc60000011607 */
[----:B------:R-:W-:Y:S01]  /*6840*/  IMAD.IADD R27, R12, 0x1, -R4 ;  /* 0x000000010c1b7824 */ /* 0x000fe200078e0a04 */
[----:B------:R-:W-:Y:S02]  /*6850*/  LOP3.LUT R28, R8, R7, RZ, 0x3c, !PT ;  /* 0x00000007081c7212 */ /* 0x000fe400078e3cff */
[----:B------:R-:W-:Y:S02]  /*6860*/  CS2R R6, SRZ ;  /* 0x0000000000067805 */ /* 0x000fe4000001ff00 */
[----:B------:R-:W-:Y:S02]  /*6870*/  CS2R R8, SRZ ;  /* 0x0000000000087805 */ /* 0x000fe4000001ff00 */
[----:B------:R-:W-:Y:S01]  /*6880*/  CS2R R12, SRZ ;  /* 0x00000000000c7805 */ /* 0x000fe2000001ff00 */
[----:B------:R-:W-:Y:S06]  /*6890*/  @P0 BRA `(.L_x_9757) ;  /* 0x0000000000500947 */ /* 0x000fec0003800000 */
[----:B------:R-:W2:Y:S01]  /*68a0*/  LDL R32, [R1+0x48] ;  /* 0x0000480001207983 */ /* 0x000ea20000100800 */
[----:B------:R-:W-:-:S03]  /*68b0*/  ULDC UR4, c[0x0][0x3f4] ;  /* 0x0000fd0000047ab9 */ /* 0x000fc60000000800 */
[----:B------:R-:W4:Y:S01]  /*68c0*/  LDL R30, [R1+0x44] ;  /* 0x00004400011e7983 */ /* 0x000f220000100800 */
[----:B------:R-:W-:Y:S01]  /*68d0*/  ISETP.GE.AND P3, PT, R204, UR4, PT ;  /* 0x00000004cc007c0c */ /* 0x000fe2000bf66270 */
[----:B-1----:R-:W-:Y:S01]  /*68e0*/  IMAD.MOV.U32 R7, RZ, RZ, R3 ;  /* 0x000000ffff077224 */ /* 0x002fe200078e0003 */
[----:B------:R-:W-:Y:S01]  /*68f0*/  ISETP.GE.AND P2, PT, R22, UR4, PT ;  /* 0x0000000416007c0c */ /* 0x000fe2000bf46270 */
[----:B---3--:R-:W-:Y:S01]  /*6900*/  IMAD.MOV.U32 R15, RZ, RZ, R5 ;  /* 0x000000ffff0f7224 */ /* 0x008fe200078e0005 */
[----:B------:R-:W-:Y:S02]  /*6910*/  MOV R6, R0 ;  /* 0x0000000000067202 */ /* 0x000fe40000000f00 */
[----:B------:R-:W-:-:S09]  /*6920*/  CS2R R10, SRZ ;  /* 0x00000000000a7805 */ /* 0x000fd2000001ff00 */
[----:B------:R-:W-:Y:S01]  /*6930*/  @!P2 IMAD.WIDE R20, R22, 0x2, R6 ;  /* 0x000000021614a825 */ /* 0x000fe200078e0206 */
[----:B------:R-:W-:-:S04]  /*6940*/  CS2R R6, SRZ ;  /* 0x0000000000067805 */ /* 0x000fc8000001ff00 */
[----:B------:R0:W5:Y:S01]  /*6950*/  @!P2 LD.E.64 R8, desc[UR40][R20.64] ;  /* 0x000000281408a980 */ /* 0x000162000c101b00 */
[-C--:B--2---:R-:W-:Y:S02]  /*6960*/  @!P3 IADD3 R24, P0, R0, R32.reuse, RZ ;  /* 0x000000200018b210 */ /* 0x084fe40007f1e0ff */
[----:B----4-:R-:W-:Y:S01]  /*6970*/  @!P3 IADD3 R4, P1, R14, R32, RZ ;  /* 0x000000200e04b210 */ /* 0x010fe20007f3e0ff */
[----:B------:R-:W-:-:S04]  /*6980*/  @!P2 IMAD.WIDE R14, R22, 0x2, R14 ;  /* 0x00000002160ea825 */ /* 0x000fc800078e020e */
[--C-:B------:R-:W-:Y:S01]  /*6990*/  @!P3 IMAD.X R25, R3, 0x1, R30.reuse, P0 ;  /* 0x000000010319b824 */ /* 0x100fe200000e061e */
[----:B------:R0:W5:Y:S01]  /*69a0*/  @!P2 LD.E.64 R12, desc[UR40][R14.64] ;  /* 0x000000280e0ca980 */ /* 0x000162000c101b00 */
[----:B------:R-:W-:-:S03]  /*69b0*/  @!P3 IMAD.X R5, R5, 0x1, R30, P1 ;  /* 0x000000010505b824 */ /* 0x000fc600008e061e */
[----:B------:R0:W5:Y:S04]  /*69c0*/  @!P3 LD.E.64 R6, desc[UR40][R24.64] ;  /* 0x000000281806b980 */ /* 0x000168000c101b00 */
[----:B------:R0:W5:Y:S02]  /*69d0*/  @!P3 LD.E.64 R10, desc[UR40][R4.64] ;  /* 0x00000028040ab980 */ /* 0x000164000c101b00 */
.L_x_9757:
[----:B------:R-:W-:Y:S05]  /*69e0*/  BSYNC B1 ;  /* 0x0000000000017941 */ /* 0x000fea0003800000 */
.L_x_9756:
[----:B-1----:R-:W1:Y:S01]  /*69f0*/  S2R R3, SR_TID.X ;  /* 0x0000000000037919 */ /* 0x002e620000002100 */
[----:B0---4-:R-:W-:Y:S01]  /*6a00*/  SHF.L.U32 R14, R27, 0x1f, RZ ;  /* 0x0000001f1b0e7819 */ /* 0x011fe200000006ff */
[----:B---3-5:R-:W-:Y:S01]  /*6a10*/  IMAD.MOV.U32 R5, RZ, RZ, R6 ;  /* 0x000000ffff057224 */ /* 0x028fe200078e0006 */
[----:B------:R-:W-:Y:S01]  /*6a20*/  LOP3.LUT P1, RZ, R31, 0x4, RZ, 0xc0, !PT ;  /* 0x000000041fff7812 */ /* 0x000fe2000782c0ff */
[--C-:B------:R-:W-:Y:S01]  /*6a30*/  IMAD.MOV.U32 R15, RZ, RZ, R9.reuse ;  /* 0x000000ffff0f7224 */ /* 0x100fe200078e0009 */
[----:B------:R-:W0:Y:S01]  /*6a40*/  SYNCS.PHASECHK.TRANS64.TRYWAIT P0, [R19+URZ+0x22800], R14 ;  /* 0x0228000e130075a7 */ /* 0x000e22000800017f */
[----:B------:R-:W-:Y:S01]  /*6a50*/  MOV R30, R8 ;  /* 0x00000008001e7202 */ /* 0x000fe20000000f00 */
[----:B------:R-:W-:Y:S01]  /*6a60*/  IMAD.MOV.U32 R31, RZ, RZ, R10 ;  /* 0x000000ffff1f7224 */ /* 0x000fe200078e000a */
[----:B------:R-:W-:Y:S01]  /*6a70*/  SHF.R.U64 R33, R8, 0x10, R9 ;  /* 0x0000001008217819 */ /* 0x000fe20000001209 */
[--C-:B------:R-:W-:Y:S01]  /*6a80*/  IMAD.MOV.U32 R8, RZ, RZ, R7.reuse ;  /* 0x000000ffff087224 */ /* 0x100fe200078e0007 */
[----:B------:R-:W-:Y:S01]  /*6a90*/  SHF.R.U64 R34, R6, 0x10, R7 ;  /* 0x0000001006227819 */ /* 0x000fe20000001207 */
[----:B------:R-:W-:Y:S01]  /*6aa0*/  IMAD.MOV.U32 R6, RZ, RZ, R11 ;  /* 0x000000ffff067224 */ /* 0x000fe200078e000b */
[----:B------:R-:W-:Y:S01]  /*6ab0*/  SHF.R.U32.HI R20, RZ, 0x10, R7 ;  /* 0x00000010ff147819 */ /* 0x000fe20000011607 */
[--C-:B------:R-:W-:Y:S01]  /*6ac0*/  IMAD.MOV.U32 R7, RZ, RZ, R13.reuse ;  /* 0x000000ffff077224 */ /* 0x100fe200078e000d */
[----:B------:R-:W-:Y:S01]  /*6ad0*/  MOV R32, R12 ;  /* 0x0000000c00207202 */ /* 0x000fe20000000f00 */
[----:B------:R-:W-:Y:S01]  /*6ae0*/  BSSY B1, `(.L_x_9758) ;  /* 0x0000019000017945 */ /* 0x000fe20003800000 */
[----:B------:R-:W-:-:S02]  /*6af0*/  SHF.R.U64 R35, R12, 0x10, R13 ;  /* 0x000000100c237819 */ /* 0x000fc4000000120d */
[----:B------:R-:W-:Y:S02]  /*6b00*/  SHF.R.U32.HI R9, RZ, 0x10, R9 ;  /* 0x00000010ff097819 */ /* 0x000fe40000011609 */
[----:B------:R-:W-:Y:S02]  /*6b10*/  SHF.R.U32.HI R12, RZ, 0x10, R13 ;  /* 0x00000010ff0c7819 */ /* 0x000fe4000001160d */
[----:B------:R-:W-:Y:S02]  /*6b20*/  VIMNMX R27, R26, 0x80, PT ;  /* 0x000000801a1b7848 */ /* 0x000fe40003fe0100 */
[--C-:B------:R-:W-:Y:S02]  /*6b30*/  SHF.R.U64 R36, R10, 0x10, R11.reuse ;  /* 0x000000100a247819 */ /* 0x100fe4000000120b */
[----:B------:R-:W-:Y:S02]  /*6b40*/  SHF.R.U32.HI R10, RZ, 0x10, R11 ;  /* 0x00000010ff0a7819 */ /* 0x000fe4000001160b */
[----:B------:R-:W-:-:S02]  /*6b50*/  PRMT R30, R30, 0x5410, R15 ;  /* 0x000054101e1e7816 */ /* 0x000fc4000000000f */
[----:B------:R-:W-:Y:S01]  /*6b60*/  PRMT R33, R33, 0x5410, R9 ;  /* 0x0000541021217816 */ /* 0x000fe20000000009 */
[----:B-1----:R-:W-:Y:S01]  /*6b70*/  VIADD R3, R3, 0xffffff80 ;  /* 0xffffff8003037836 */ /* 0x002fe20000000000 */
[----:B------:R-:W-:Y:S02]  /*6b80*/  PRMT R34, R34, 0x5410, R20 ;  /* 0x0000541022227816 */ /* 0x000fe40000000014 */
[----:B------:R-:W-:Y:S02]  /*6b90*/  PRMT R32, R32, 0x5410, R7 ;  /* 0x0000541020207816 */ /* 0x000fe40000000007 */
[----:B------:R-:W-:Y:S02]  /*6ba0*/  SHF.R.S32.HI R0, RZ, 0x1f, R3 ;  /* 0x0000001fff007819 */ /* 0x000fe40000011403 */
[----:B------:R-:W-:Y:S02]  /*6bb0*/  PRMT R35, R35, 0x5410, R12 ;  /* 0x0000541023237816 */ /* 0x000fe4000000000c */
[----:B------:R-:W-:-:S02]  /*6bc0*/  LEA.HI R0, R0, R3, RZ, 0x5 ;  /* 0x0000000300007211 */ /* 0x000fc400078f28ff */
[----:B------:R-:W-:Y:S02]  /*6bd0*/  PRMT R31, R31, 0x5410, R6 ;  /* 0x000054101f1f7816 */ /* 0x000fe40000000006 */
[----:B------:R-:W-:-:S05]  /*6be0*/  SHF.R.S32.HI R0, RZ, 0x5, R0 ;  /* 0x00000005ff007819 */ /* 0x000fca0000011400 */
[----:B------:R-:W-:-:S04]  /*6bf0*/  IMAD R28, R0, 0x200, R28 ;  /* 0x00000200001c7824 */ /* 0x000fc800078e021c */
[----:B------:R-:W-:Y:S01]  /*6c00*/  IMAD R3, R28, 0x2, R19 ;  /* 0x000000021c037824 */ /* 0x000fe200078e0213 */
[----:B------:R-:W-:-:S03]  /*6c10*/  PRMT R28, R5, 0x5410, R8 ;  /* 0x00005410051c7816 */ /* 0x000fc60000000008 */
[C---:B------:R-:W-:Y:S02]  /*6c20*/  VIADD R4, R3.reuse, 0x18400 ;  /* 0x0001840003047836 */ /* 0x040fe40000000000 */
[----:B------:R-:W-:-:S03]  /*6c30*/  VIADD R0, R3, 0x18440 ;  /* 0x0001844003007836 */ /* 0x000fc60000000000 */
[----:B------:R-:W-:Y:S02]  /*6c40*/  @P1 IADD3 R0, R4, -0x40, RZ ;  /* 0xffffffc004001810 */ /* 0x000fe40007ffe0ff */
[----:B------:R-:W-:Y:S01]  /*6c50*/  ISETP.GE.AND P1, PT, R200, R27, PT ;  /* 0x0000001bc800720c */ /* 0x000fe20003f26270 */
[----:B0-----:R-:W-:-:S12]  /*6c60*/  @!P0 BRA `(.L_x_9759) ;  /* 0x00000110004c8947 */ /* 0x001fd80003800000 */
.L_x_9979:
[----:B------:R-:W-:Y:S05]  /*6c70*/  BSYNC B1 ;  /* 0x0000000000017941 */ /* 0x000fea0003800000 */
.L_x_9758:
        /* <DEDUP_REMOVED lines=8> */
[----:B------:R-:W1:Y:S01]  /*6d00*/  LDS.128 R4, [R3+0x18400] ;  /* 0x0184000003047984 */ /* 0x000e620000000c00 */
[----:B------:R-:W-:Y:S02]  /*6d10*/  HADD2.F32 R15, -RZ, R32.H0_H0 ;  /* 0x20000020ff0f7230 */ /* 0x000fe40000004100 */
[----:B------:R-:W-:Y:S02]  /*6d20*/  HADD2.F32 R13, -RZ, R30.H0_H0 ;  /* 0x2000001eff0d7230 */ /* 0x000fe40000004100 */
[----:B------:R-:W-:Y:S02]  /*6d30*/  HADD2.F32 R12, -RZ, R33.H0_H0 ;  /* 0x20000021ff0c7230 */ /* 0x000fe40000004100 */
[----:B0-----:R-:W-:Y:S02]  /*6d40*/  HADD2.F32 R14, -RZ, R35.H0_H0 ;  /* 0x20000023ff0e7230 */ /* 0x001fe40000004100 */
[--C-:B-1----:R-:W-:Y:S02]  /*6d50*/  HADD2.F32 R8, -RZ, R4.reuse.H0_H0 ;  /* 0x20000004ff087230 */ /* 0x102fe40000004100 */
        /* <DEDUP_REMOVED lines=32> */
.L_x_9763:
[----:B------:R-:W-:Y:S05]  /*6f60*/  BSYNC B2 ;  /* 0x0000000000027941 */ /* 0x000fea0003800000 */
.L_x_9762:
[----:B------:R-:W-:Y:S05]  /*6f70*/  @P1 BRA `(.L_x_9761) ;  /* 0x0000000000981947 */ /* 0x000fea0003800000 */
[----:B-1----:R-:W1:Y:S01]  /*6f80*/  LDS.128 R4, [R0] ;  /* 0x0000000000047984 */ /* 0x002e620000000c00 */
        /* <DEDUP_REMOVED lines=37> */
.L_x_9761:
[----:B------:R-:W-:Y:S05]  /*71e0*/  BSYNC B1 ;  /* 0x0000000000017941 */ /* 0x000fea0003800000 */
.L_x_9760:
        /* <DEDUP_REMOVED lines=9> */
[----:B0-----:R-:W-:Y:S02]  /*7280*/  HADD2.F32 R14, -RZ, R30.H0_H0 ;  /* 0x2000001eff0e7230 */ /* 0x001fe40000004100 */
[--C-:B------:R-:W-:Y:S02]  /*7290*/  HADD2.F32 R20, -RZ, R32.reuse.H0_H0 ;  /* 0x20000020ff147230 */ /* 0x100fe40000004100 */
[----:B------:R-:W-:Y:S02]  /*72a0*/  HADD2.F32 R25, -RZ, R35.H0_H0 ;  /* 0x20000023ff197230 */ /* 0x000fe40000004100 */
[----:B------:R-:W-:Y:S02]  /*72b0*/  HADD2.F32 R21, -RZ, R33.H0_H0 ;  /* 0x20000021ff157230 */ /* 0x000fe40000004100 */
[----:B------:R-:W-:Y:S02]  /*72c0*/  HADD2.F32 R24, -RZ, R32.H1_H1 ;  /* 0x30000020ff187230 */ /* 0x000fe40000004100 */
[----:B------:R-:W-:-:S02]  /*72d0*/  HADD2.F32 R27, -RZ, R35.H1_H1 ;  /* 0x30000023ff1b7230 */ /* 0x000fc40000004100 */
[--C-:B-1----:R-:W-:Y:S02]  /*72e0*/  HADD2.F32 R8, -RZ, R4.reuse.H0_H0 ;  /* 0x20000004ff087230 */ /* 0x102fe40000004100 */
        /* <DEDUP_REMOVED lines=30> */
.L_x_9766:
[----:B------:R-:W-:Y:S05]  /*74d0*/  BSYNC B1 ;  /* 0x0000000000017941 */ /* 0x000fea0003800000 */
.L_x_9765:
[----:B------:R-:W-:Y:S05]  /*74e0*/  @P1 BRA `(.L_x_9764) ;  /* 0x00000010007c1947 */ /* 0x000fea0003800000 */
[----:B-1----:R-:W1:Y:S01]  /*74f0*/  LDS.128 R4, [R0+0x2000] ;  /* 0x0020000000047984 */ /* 0x002e620000000c00 */
[--C-:B------:R-:W-:Y:S02]  /*7500*/  HADD2.F32 R15, -RZ, R31.reuse.H0_H0 ;  /* 0x2000001fff0f7230 */ /* 0x100fe40000004100 */
[----:B------:R-:W-:Y:S02]  /*7510*/  HADD2.F32 R13, -RZ, R28.H0_H0 ;  /* 0x2000001cff0d7230 */ /* 0x000fe40000004100 */
        /* <DEDUP_REMOVED lines=9> */
[----:B0-----:R-:W-:Y:S01]  /*75b0*/  FMUL.FTZ R14, R13, R4 ;  /* 0x000000040d0e7220 */ /* 0x001fe20000410000 */
        /* <DEDUP_REMOVED lines=26> */
.L_x_9754:
[----:B------:R-:W-:-:S03]  /*7760*/  UMOV UR4, 0xffffffff ;  /* 0xffffffff00047882 */ /* 0x000fc60000000000 */
[----:B------:R-:W-:Y:S05]  /*7770*/  BRA.DIV UR4, `(.L_x_9767) ;  /* 0x00000106049c7947 */ /* 0x000fea000b800000 */
[----:B------:R0:W1:Y:S04]  /*7780*/  SHFL.IDX PT, R0, R25, RZ, 0x1c1f ;  /* 0x001c1fff19007589 */ /* 0x00006800000e0000 */
[----:B------:R0:W2:Y:S04]  /*7790*/  SHFL.IDX PT, R3, R24, RZ, 0x1c1f ;  /* 0x001c1fff18037589 */ /* 0x0000a800000e0000 */
[----:B------:R0:W3:Y:S04]  /*77a0*/  SHFL.IDX PT, R20, R28, RZ, 0x1c1f ;  /* 0x001c1fff1c147589 */ /* 0x0000e800000e0000 */
[----:B------:R0:W4:Y:S02]  /*77b0*/  SHFL.IDX PT, R14, R26, RZ, 0x1c1f ;  /* 0x001c1fff1a0e7589 */ /* 0x00012400000e0000 */
.L_x_9985:
        /* <DEDUP_REMOVED lines=10> */
[----:B0-----:R-:W-:Y:S01]  /*7860*/  IMAD.IADD R24, R6, 0x1, -R5 ;  /* 0x0000000106187824 */ /* 0x001fe200078e0a05 */
        /* <DEDUP_REMOVED lines=16> */
.L_x_9769:
[----:B------:R-:W-:Y:S05]  /*7970*/  BSYNC B1 ;  /* 0x0000000000017941 */ /* 0x000fea0003800000 */
.L_x_9768:
[----:B------:R-:W3:Y:S01]  /*7980*/  SYNCS.PHASECHK.TRANS64.TRYWAIT P1, [R19+URZ+0x22800], R24 ;  /* 0x02280018130075a7 */ /* 0x000ee2000802017f */
[----:B-----5:R-:W-:Y:S01]  /*7990*/  MOV R37, R4 ;  /* 0x0000000400257202 */ /* 0x020fe20000000f00 */
[--C-:B-1----:R-:W-:Y:S01]  /*79a0*/  IMAD.MOV.U32 R0, RZ, RZ, R5.reuse ;  /* 0x000000ffff007224 */ /* 0x102fe200078e0005 */
[--C-:B------:R-:W-:Y:S01]  /*79b0*/  SHF.R.U64 R41, R4, 0x10, R5.reuse ;  /* 0x0000001004297819 */ /* 0x100fe20000001205 */
[----:B------:R-:W-:Y:S01]  /*79c0*/  IMAD.MOV.U32 R38, RZ, RZ, R6 ;  /* 0x000000ffff267224 */ /* 0x000fe200078e0006 */
[----:B0-----:R-:W-:Y:S01]  /*79d0*/  SHF.R.U32.HI R12, RZ, 0x10, R5 ;  /* 0x00000010ff0c7819 */ /* 0x001fe20000011605 */
[----:B------:R-:W-:Y:S01]  /*79e0*/  IMAD.MOV.U32 R39, RZ, RZ, R8 ;  /* 0x000000ffff277224 */ /* 0x000fe200078e0008 */
[--C-:B------:R-:W-:Y:S01]  /*79f0*/  SHF.R.U64 R42, R6, 0x10, R7.reuse ;  /* 0x00000010062a7819 */ /* 0x100fe20000001207 */
[----:B------:R-:W-:Y:S01]  /*7a00*/  IMAD.MOV.U32 R4, RZ, RZ, R7 ;  /* 0x000000ffff047224 */ /* 0x000fe200078e0007 */
[--C-:B------:R-:W-:Y:S01]  /*7a10*/  SHF.R.U64 R43, R8, 0x10, R9.reuse ;  /* 0x00000010082b7819 */ /* 0x100fe20000001209 */
[--C-:B------:R-:W-:Y:S01]  /*7a20*/  IMAD.MOV.U32 R5, RZ, RZ, R9.reuse ;  /* 0x000000ffff057224 */ /* 0x100fe200078e0009 */
[----:B------:R-:W-:Y:S01]  /*7a30*/  SHF.R.U32.HI R8, RZ, 0x10, R9 ;  /* 0x00000010ff087819 */ /* 0x000fe20000011609 */
[----:B------:R-:W-:Y:S01]  /*7a40*/  IMAD.MOV.U32 R6, RZ, RZ, R11 ;  /* 0x000000ffff067224 */ /* 0x000fe200078e000b */
[----:B------:R-:W-:Y:S01]  /*7a50*/  VIMNMX R21, R21, 0x80, PT ;  /* 0x0000008015157848 */ /* 0x000fe20003fe0100 */
[----:B------:R-:W-:Y:S01]  /*7a60*/  VIADD R13, R200, 0x40 ;  /* 0x00000040c80d7836 */ /* 0x000fe20000000000 */
[----:B------:R-:W-:Y:S01]  /*7a70*/  SHF.R.U32.HI R7, RZ, 0x10, R7 ;  /* 0x00000010ff077819 */ /* 0x000fe20000011607 */
[----:B--2---:R-:W0:Y:S01]  /*7a80*/  LDC R3, c[0x0][0x3f4] ;  /* 0x0000fd00ff037b82 */ /* 0x004e220000000800 */
        /* <DEDUP_REMOVED lines=12> */
[C---:B0-----:R-:W-:Y:S01]  /*7b50*/  ISETP.GE.AND P0, PT, R16.reuse, R3, PT ;  /* 0x000000031000720c */ /* 0x041fe20003f06270 */
[----:B------:R-:W-:-:S03]  /*7b60*/  IMAD.IADD R0, R16, 0x1, R3 ;  /* 0x0000000110007824 */ /* 0x000fc600078e0203 */
[-C--:B------:R-:W-:Y:S02]  /*7b70*/  ISETP.GE.OR P2, PT, R200, R21.reuse, P0 ;  /* 0x00000015c800720c */ /* 0x080fe40000746670 */
[----:B------:R-:W-:Y:S01]  /*7b80*/  ISETP.GE.OR P0, PT, R13, R21, P0 ;  /* 0x000000150d00720c */ /* 0x000fe20000706670 */
[----:B---3--:R-:W-:-:S12]  /*7b90*/  @!P1 BRA `(.L_x_9771) ;  /* 0x0000010400049947 */ /* 0x008fd80003800000 */
.L_x_9986:
[----:B------:R-:W-:Y:S05]  /*7ba0*/  BSYNC B1 ;  /* 0x0000000000017941 */ /* 0x000fea0003800000 */
.L_x_9770:
[----:B------:R-:W-:Y:S01]  /*7bb0*/  BSSY B1, `(.L_x_9772) ;  /* 0x000005f000017945 */ /* 0x000fe20003800000 */
[----:B------:R-:W-:-:S03]  /*7bc0*/  LOP3.LUT R0, R0, 0x38, RZ, 0xc0, !PT ;  /* 0x0000003800007812 */ /* 0x000fc600078ec0ff */
[----:B------:R-:W-:Y:S05]  /*7bd0*/  @P2 BRA `(.L_x_9773) ;  /* 0x0000000400702947 */ /* 0x000fea0003800000 */
[----:B------:R-:W2:Y:S01]  /*7be0*/  LDL R3, [R1+0x38] ;  /* 0x0000380001037983 */ /* 0x000ea20000100800 */
[----:B------:R-:W-:Y:S02]  /*7bf0*/  HADD2.F32 R26, -RZ, R37.H0_H0 ;  /* 0x20000025ff1a7230 */ /* 0x000fe40000004100 */
[----:B------:R-:W-:Y:S01]  /*7c00*/  HADD2.F32 R28, -RZ, R39.H0_H0 ;  /* 0x20000027ff1c7230 */ /* 0x000fe20000004100 */
[----:B------:R-:W1:Y:S01]  /*7c10*/  S2R R4, SR_TID.X ;  /* 0x0000000000047919 */ /* 0x000e620000002100 */
[----:B------:R-:W-:Y:S02]  /*7c20*/  HADD2.F32 R25, -RZ, R43.H0_H0 ;  /* 0x2000002bff197230 */ /* 0x000fe40000004100 */
[----:B------:R-:W-:Y:S02]  /*7c30*/  HADD2.F32 R27, -RZ, R39.H1_H1 ;  /* 0x30000027ff1b7230 */ /* 0x000fe40000004100 */
[----:B-1----:R-:W-:-:S05]  /*7c40*/  VIADD R4, R4, 0xffffff80 ;  /* 0xffffff8004047836 */ /* 0x002fca0000000000 */
[----:B------:R-:W-:-:S04]  /*7c50*/  SHF.R.S32.HI R8, RZ, 0x1f, R4 ;  /* 0x0000001fff087819 */ /* 0x000fc80000011404 */
[----:B------:R-:W-:-:S04]  /*7c60*/  LEA.HI R8, R8, R4, RZ, 0x5 ;  /* 0x0000000408087211 */ /* 0x000fc800078f28ff */
[----:B------:R-:W-:Y:S01]  /*7c70*/  SHF.R.S32.HI R8, RZ, 0x5, R8 ;  /* 0x00000005ff087819 */ /* 0x000fe20000011408 */
[----:B--2---:R-:W-:-:S05]  /*7c80*/  IMAD.SHL.U32 R3, R3, 0x40, RZ ;  /* 0x0000004003037824 */ /* 0x004fca00078e00ff */
[----:B------:R-:W-:-:S04]  /*7c90*/  LOP3.LUT R5, R3, 0x1c0, RZ, 0xc0, !PT ;  /* 0x000001c003057812 */ /* 0x000fc800078ec0ff */
[----:B------:R-:W-:Y:S02]  /*7ca0*/  LOP3.LUT R3, R5, 0x38, R16, 0xf8, !PT ;  /* 0x0000003805037812 */ /* 0x000fe400078ef810 */
[----:B------:R-:W-:-:S04]  /*7cb0*/  SHF.R.U32.HI R6, RZ, 0x3, R5 ;  /* 0x00000003ff067819 */ /* 0x000fc80000011605 */
[----:B------:R-:W-:-:S04]  /*7cc0*/  LOP3.LUT R3, R3, R6, RZ, 0x3c, !PT ;  /* 0x0000000603037212 */ /* 0x000fc800078e3cff */
[----:B------:R-:W-:Y:S02]  /*7cd0*/  LEA R4, R8, R3, 0x9 ;  /* 0x0000000308047211 */ /* 0x000fe400078e48ff */
[----:B------:R-:W-:-:S03]  /*7ce0*/  LOP3.LUT R3, R6, R0, R5, 0x1e, !PT ;  /* 0x0000000006037212 */ /* 0x000fc600078e1e05 */
[----:B------:R-:W-:Y:S02]  /*7cf0*/  IMAD R35, R4, 0x2, R19 ;  /* 0x0000000204237824 */ /* 0x000fe400078e0213 */
[----:B------:R-:W-:-:S03]  /*7d00*/  IMAD R8, R8, 0x200, R3 ;  /* 0x0000020008087824 */ /* 0x000fc600078e0203 */
[----:B------:R-:W1:Y:S01]  /*7d10*/  LDS.128 R4, [R35+0x18400] ;  /* 0x0184000023047984 */ /* 0x000e620000000c00 */
[----:B------:R-:W-:-:S05]  /*7d20*/  IMAD R36, R8, 0x2, R19 ;  /* 0x0000000208247824 */ /* 0x000fca00078e0213 */
[----:B------:R-:W2:Y:S01]  /*7d30*/  LDS.128 R8, [R36+0x18400] ;  /* 0x0184000024087984 */ /* 0x000ea20000000c00 */
[--C-:B-1----:R-:W-:Y:S02]  /*7d40*/  HADD2.F32 R3, -RZ, R4.reuse.H0_H0 ;  /* 0x20000004ff037230 */ /* 0x102fe40000004100 */
[----:B------:R-:W-:Y:S02]  /*7d50*/  HADD2.F32 R4, -RZ, R4.H1_H1 ;  /* 0x30000004ff047230 */ /* 0x000fe40000004100 */
[----:B------:R-:W-:Y:S02]  /*7d60*/  HADD2.F32 R12, -RZ, R5.H0_H0 ;  /* 0x20000005ff0c7230 */ /* 0x000fe40000004100 */
[--C-:B--2---:R-:W-:Y:S02]  /*7d70*/  HADD2.F32 R15, -RZ, R8.reuse.H0_H0 ;  /* 0x20000008ff0f7230 */ /* 0x104fe40000004100 */
[----:B------:R-:W-:Y:S02]  /*7d80*/  HADD2.F32 R8, -RZ, R8.H1_H1 ;  /* 0x30000008ff087230 */ /* 0x000fe40000004100 */
[----:B------:R-:W-:-:S02]  /*7d90*/  HADD2.F32 R20, -RZ, R9.H0_H0 ;  /* 0x20000009ff147230 */ /* 0x000fc40000004100 */
        /* <DEDUP_REMOVED lines=16> */
[----:B------:R-:W-:Y:S02]  /*7ea0*/  HADD2.F32 R5, -RZ, R5.H1_H1 ;  /* 0x30000005ff057230 */ /* 0x000fe40000004100 */
[----:B------:R-:W-:Y:S01]  /*7eb0*/  FFMA.FTZ R20, R12, R27, R20 ;  /* 0x0000001b0c147223 */ /* 0x000fe20000010014 */
[----:B------:R-:W-:-:S02]  /*7ec0*/  HADD2.F32 R21, -RZ, R10.H0_H0 ;  /* 0x2000000aff157230 */ /* 0x000fc40000004100 */
[C---:B------:R-:W-:Y:S01]  /*7ed0*/  FMUL.FTZ R28, R9.reuse, R26 ;  /* 0x0000001a091c7220 */ /* 0x040fe20000410000 */
[----:B------:R-:W-:Y:S02]  /*7ee0*/  HADD2.F32 R8, -RZ, R38.H0_H0 ;  /* 0x20000026ff087230 */ /* 0x000fe40000004100 */
[-C--:B------:R-:W-:Y:S01]  /*7ef0*/  FMUL.FTZ R34, R9, R4.reuse ;  /* 0x0000000409227220 */ /* 0x080fe20000410000 */
[----:B------:R-:W-:Y:S02]  /*7f00*/  HADD2.F32 R12, -RZ, R40.H0_H0 ;  /* 0x20000028ff0c7230 */ /* 0x000fe40000004100 */
[----:B------:R-:W-:Y:S01]  /*7f10*/  FFMA.FTZ R28, R5, R4, -R28 ;  /* 0x00000004051c7223 */ /* 0x000fe2000001081c */
[----:B------:R-:W-:Y:S02]  /*7f20*/  HADD2.F32 R10, -RZ, R10.H1_H1 ;  /* 0x3000000aff0a7230 */ /* 0x000fe40000004100 */
[----:B------:R-:W-:Y:S01]  /*7f30*/  FMUL.FTZ R27, R21, R8 ;  /* 0x00000008151b7220 */ /* 0x000fe20000410000 */
[----:B------:R-:W-:-:S02]  /*7f40*/  HADD2.F32 R9, -RZ, R44.H0_H0 ;  /* 0x2000002cff097230 */ /* 0x000fc40000004100 */
[----:B------:R-:W-:Y:S01]  /*7f50*/  FMUL.FTZ R4, R21, R12 ;  /* 0x0000000c15047220 */ /* 0x000fe20000410000 */
[----:B------:R-:W-:Y:S02]  /*7f60*/  HADD2.F32 R13, -RZ, R6.H0_H0 ;  /* 0x20000006ff0d7230 */ /* 0x000fe40000004100 */
[----:B------:R-:W-:Y:S01]  /*7f70*/  FFMA.FTZ R21, R5, R26, R34 ;  /* 0x0000001a05157223 */ /* 0x000fe20000010022 */
[----:B------:R-:W-:Y:S02]  /*7f80*/  HADD2.F32 R3, -RZ, R42.H0_H0 ;  /* 0x2000002aff037230 */ /* 0x000fe40000004100 */
[C---:B------:R-:W-:Y:S01]  /*7f90*/  FMUL.FTZ R5, R10.reuse, R9 ;  /* 0x000000090a057220 */ /* 0x040fe20000410000 */
[----:B------:R-:W-:Y:S02]  /*7fa0*/  HADD2.F32 R6, -RZ, R6.H1_H1 ;  /* 0x30000006ff067230 */ /* 0x000fe40000004100 */
[C---:B------:R-:W-:Y:S01]  /*7fb0*/  FFMA.FTZ R25, R13.reuse, R8, -R4 ;  /* 0x000000080d197223 */ /* 0x040fe20000010804 */
[----:B------:R-:W-:Y:S01]  /*7fc0*/  FFMA.FTZ R27, R13, R12, R27 ;  /* 0x0000000c0d1b7223 */ /* 0x000fe2000001001b */
[----:B------:R-:W-:Y:S01]  /*7fd0*/  FMUL.FTZ R13, R10, R3 ;  /* 0x000000030a0d7220 */ /* 0x000fe20000410000 */
[----:B0-----:R-:W-:-:S02]  /*7fe0*/  HADD2.F32 R24, -RZ, R11.H0_H0 ;  /* 0x2000000bff187230 */ /* 0x001fc40000004100 */
        /* <DEDUP_REMOVED lines=9> */
[--C-:B----4-:R-:W-:Y:S02]  /*8080*/  HADD2.F32 R14, -RZ, R7.reuse.H0_H0 ;  /* 0x20000007ff0e7230 */ /* 0x110fe40000004100 */
[C---:B------:R-:W-:Y:S01]  /*8090*/  FMUL.FTZ R6, R11.reuse, R8 ;  /* 0x000000080b067220 */ /* 0x040fe20000410000 */
[----:B------:R-:W-:Y:S02]  /*80a0*/  HADD2.F32 R7, -RZ, R7.H1_H1 ;  /* 0x30000007ff077230 */ /* 0x000fe40000004100 */
        /* <DEDUP_REMOVED lines=15> */
.L_x_9773:
[----:B------:R-:W-:Y:S05]  /*81a0*/  BSYNC B1 ;  /* 0x0000000000017941 */ /* 0x000fea0003800000 */
.L_x_9772:
[----:B------:R-:W-:Y:S05]  /*81b0*/  @P0 BRA `(.L_x_9764) ;  /* 0x0000000400480947 */ /* 0x000fea0003800000 */
[----:B------:R-:W2:Y:S01]  /*81c0*/  LDL R3, [R1+0xc] ;  /* 0x00000c0001037983 */ /* 0x000ea20000100800 */
[----:B-1----:R-:W-:-:S03]  /*81d0*/  SHF.R.U32.HI R4, RZ, 0x3, R229 ;  /* 0x00000003ff047819 */ /* 0x002fc600000116e5 */
[----:B------:R-:W3:Y:S01]  /*81e0*/  LDL R45, [R1+0x4c] ;  /* 0x00004c00012d7983 */ /* 0x000ee20000100800 */
[----:B------:R-:W-:Y:S01]  /*81f0*/  LOP3.LUT R0, R4, R0, R229, 0x1e, !PT ;  /* 0x0000000004007212 */ /* 0x000fe200078e1ee5 */
[----:B------:R-:W-:Y:S02]  /*8200*/  HADD2.F32 R25, -RZ, R37.H0_H0 ;  /* 0x20000025ff197230 */ /* 0x000fe40000004100 */
[----:B------:R-:W-:Y:S02]  /*8210*/  HADD2.F32 R27, -RZ, R39.H0_H0 ;  /* 0x20000027ff1b7230 */ /* 0x000fe40000004100 */
[----:B------:R-:W-:Y:S02]  /*8220*/  HADD2.F32 R34, -RZ, R43.H0_H0 ;  /* 0x2000002bff227230 */ /* 0x000fe40000004100 */
[----:B------:R-:W-:Y:S02]  /*8230*/  HADD2.F32 R30, -RZ, R41.H0_H0 ;  /* 0x20000029ff1e7230 */ /* 0x000fe40000004100 */
[----:B------:R-:W-:-:S02]  /*8240*/  HADD2.F32 R36, -RZ, R39.H1_H1 ;  /* 0x30000027ff247230 */ /* 0x000fc40000004100 */
[----:B------:R-:W-:Y:S02]  /*8250*/  HADD2.F32 R32, -RZ, R37.H1_H1 ;  /* 0x30000025ff207230 */ /* 0x000fe40000004100 */
[----:B------:R-:W-:Y:S02]  /*8260*/  HADD2.F32 R35, -RZ, R43.H1_H1 ;  /* 0x3000002bff237230 */ /* 0x000fe40000004100 */
[----:B------:R-:W-:Y:S02]  /*8270*/  HADD2.F32 R31, -RZ, R41.H1_H1 ;  /* 0x30000029ff1f7230 */ /* 0x000fe40000004100 */
[----:B------:R-:W-:Y:S02]  /*8280*/  HADD2.F32 R37, -RZ, R40.H0_H0 ;  /* 0x20000028ff257230 */ /* 0x000fe40000004100 */
[----:B------:R-:W-:Y:S02]  /*8290*/  HADD2.F32 R33, -RZ, R38.H0_H0 ;  /* 0x20000026ff217230 */ /* 0x000fe40000004100 */
[----:B--2---:R-:W-:-:S04]  /*82a0*/  IMAD.IADD R0, R3, 0x1, R0 ;  /* 0x0000000103007824 */ /* 0x004fc800078e0200 */
[----:B------:R-:W-:Y:S01]  /*82b0*/  IMAD R0, R0, 0x2, R19 ;  /* 0x0000000200007824 */ /* 0x000fe200078e0213 */
[----:B---3--:R-:W1:Y:S04]  /*82c0*/  LDS.128 R4, [R45+0x18400] ;  /* 0x018400002d047984 */ /* 0x008e680000000c00 */
[----:B------:R-:W2:Y:S01]  /*82d0*/  LDS.128 R8, [R0+0x18400] ;  /* 0x0184000000087984 */ /* 0x000ea20000000c00 */
[----:B-1----:R-:W-:Y:S02]  /*82e0*/  HADD2.F32 R3, -RZ, R4.H0_H0 ;  /* 0x20000004ff037230 */ /* 0x002fe40000004100 */
[--C-:B--2---:R-:W-:Y:S02]  /*82f0*/  HADD2.F32 R15, -RZ, R8.reuse.H0_H0 ;  /* 0x20000008ff0f7230 */ /* 0x104fe40000004100 */
[----:B------:R-:W-:-:S03]  /*8300*/  HADD2.F32 R8, -RZ, R8.H1_H1 ;  /* 0x30000008ff087230 */ /* 0x000fc60000004100 */
[-C--:B------:R-:W-:Y:S01]  /*8310*/  FMUL.FTZ R26, R27, R15.reuse ;  /* 0x0000000f1b1a7220 */ /* 0x080fe20000410000 */
[C---:B------:R-:W-:Y:S01]  /*8320*/  FMUL.FTZ R28, R25.reuse, R15 ;  /* 0x0000000f191c7220 */ /* 0x040fe20000410000 */
[--C-:B------:R-:W-:Y:S02]  /*8330*/  HADD2.F32 R20, -RZ, R9.reuse.H0_H0 ;  /* 0x20000009ff147230 */ /* 0x100fe40000004100 */
[-C--:B------:R-:W-:Y:S01]  /*8340*/  FMUL.FTZ R15, R34, R8.reuse ;  /* 0x00000008220f7220 */ /* 0x080fe20000410000 */
[----:B------:R-:W-:Y:S02]  /*8350*/  HADD2.F32 R4, -RZ, R4.H1_H1 ;  /* 0x30000004ff047230 */ /* 0x000fe40000004100 */
[-C--:B------:R-:W-:Y:S01]  /*8360*/  FFMA.FTZ R26, R25, R3.reuse, -R26 ;  /* 0x00000003191a7223 */ /* 0x080fe2000001081a */
[----:B------:R-:W-:Y:S01]  /*8370*/  FFMA.FTZ R28, R27, R3, R28 ;  /* 0x000000031b1c7223 */ /* 0x000fe2000001001c */
[----:B------:R-:W-:Y:S02]  /*8380*/  HADD2.F32 R9, -RZ, R9.H1_H1 ;  /* 0x30000009ff097230 */ /* 0x000fe40000004100 */
[----:B------:R-:W-:Y:S01]  /*8390*/  FMUL.FTZ R3, R30, R8 ;  /* 0x000000081e037220 */ /* 0x000fe20000410000 */
[----:B------:R-:W-:-:S02]  /*83a0*/  HADD2.F32 R12, -RZ, R5.H0_H0 ;  /* 0x20000005ff0c7230 */ /* 0x000fc40000004100 */
[----:B------:R-:W-:Y:S01]  /*83b0*/  FMUL.FTZ R25, R36, R20 ;  /* 0x0000001424197220 */ /* 0x000fe20000410000 */
[----:B------:R-:W-:Y:S02]  /*83c0*/  HADD2.F32 R5, -RZ, R5.H1_H1 ;  /* 0x30000005ff057230 */ /* 0x000fe40000004100 */
[----:B------:R-:W-:Y:S01]  /*83d0*/  FFMA.FTZ R15, R30, R4, -R15 ;  /* 0x000000041e0f7223 */ /* 0x000fe2000001080f */
[--C-:B------:R-:W-:Y:S02]  /*83e0*/  HADD2.F32 R21, -RZ, R10.reuse.H0_H0 ;  /* 0x2000000aff157230 */ /* 0x100fe40000004100 */
[----:B------:R-:W-:Y:S01]  /*83f0*/  FMUL.FTZ R27, R32, R20 ;  /* 0x00000014201b7220 */ /* 0x000fe20000410000 */
[----:B------:R-:W-:Y:S01]  /*8400*/  FFMA.FTZ R3, R34, R4, R3 ;  /* 0x0000000422037223 */ /* 0x000fe20000010003 */
[----:B------:R-:W-:Y:S02]  /*8410*/  HADD2.F32 R10, -RZ, R10.H1_H1 ;  /* 0x3000000aff0a7230 */ /* 0x000fe40000004100 */
[-C--:B------:R-:W-:Y:S01]  /*8420*/  FMUL.FTZ R4, R35, R9.reuse ;  /* 0x0000000923047220 */ /* 0x080fe20000410000 */
[----:B------:R-:W-:Y:S01]  /*8430*/  FMUL.FTZ R8, R31, R9 ;  /* 0x000000091f087220 */ /* 0x000fe20000410000 */
[----:B------:R-:W-:-:S02]  /*8440*/  HADD2.F32 R34, -RZ, R44.H0_H0 ;  /* 0x2000002cff227230 */ /* 0x000fc40000004100 */
[-C--:B------:R-:W-:Y:S01]  /*8450*/  FFMA.FTZ R25, R32, R12.reuse, -R25 ;  /* 0x0000000c20197223 */ /* 0x080fe20000010819 */
[----:B------:R-:W-:Y:S02]  /*8460*/  HADD2.F32 R13, -RZ, R6.H0_H0 ;  /* 0x20000006ff0d7230 */ /* 0x000fe40000004100 */
[----:B------:R-:W-:Y:S01]  /*8470*/  FFMA.FTZ R27, R36, R12, R27 ;  /* 0x0000000c241b7223 */ /* 0x000fe2000001001b */
[----:B------:R-:W-:Y:S02]  /*8480*/  HADD2.F32 R32, -RZ, R42.H0_H0 ;  /* 0x2000002aff207230 */ /* 0x000fe40000004100 */
[-C--:B------:R-:W-:Y:S01]  /*8490*/  FFMA.FTZ R12, R31, R5.reuse, -R4 ;  /* 0x000000051f0c7223 */ /* 0x080fe20000010804 */
[----:B------:R-:W-:Y:S02]  /*84a0*/  HADD2.F32 R6, -RZ, R6.H1_H1 ;  /* 0x30000006ff067230 */ /* 0x000fe40000004100 */
[----:B------:R-:W-:Y:S01]  /*84b0*/  FFMA.FTZ R20, R35, R5, R8 ;  /* 0x0000000523147223 */ /* 0x000fe20000010008 */
[-C--:B------:R-:W-:Y:S01]  /*84c0*/  FMUL.FTZ R4, R37, R21.reuse ;  /* 0x0000001525047220 */ /* 0x080fe20000410000 */
[-C--:B------:R-:W-:Y:S01]  /*84d0*/  FMUL.FTZ R5, R34, R10.reuse ;  /* 0x0000000a22057220 */ /* 0x080fe20000410000 */
[----:B------:R-:W-:Y:S01]  /*84e0*/  FMUL.FTZ R30, R33, R21 ;  /* 0x00000015211e7220 */ /* 0x000fe20000410000 */
[----:B------:R-:W-:Y:S01]  /*84f0*/  FMUL.FTZ R9, R32, R10 ;  /* 0x0000000a20097220 */ /* 0x000fe20000410000 */
[----:B0-----:R-:W-:-:S02]  /*8500*/  HADD2.F32 R24, -RZ, R11.H0_H0 ;  /* 0x2000000bff187230 */ /* 0x001fc40000004100 */
[----:B------:R-:W-:Y:S01]  /*8510*/  FFMA.FTZ R21, R33, R13, -R4 ;  /* 0x0000000d21157223 */ /* 0x000fe20000010804 */
[----:B------:R-:W-:Y:S01]  /*8520*/  FFMA.FTZ R10, R32, R6, -R5 ;  /* 0x00000006200a7223 */ /* 0x000fe20000010805 */
[----:B------:R-:W-:Y:S02]  /*8530*/  HADD2.F32 R11, -RZ, R11.H1_H1 ;  /* 0x3000000bff0b7230 */ /* 0x000fe40000004100 */
[----:B------:R-:W-:Y:S02]  /*8540*/  HADD2.F32 R32, -RZ, R40.H1_H1 ;  /* 0x30000028ff207230 */ /* 0x000fe40000004100 */
[----:B------:R-:W-:Y:S02]  /*8550*/  HADD2.F32 R33, -RZ, R44.H1_H1 ;  /* 0x3000002cff217230 */ /* 0x000fe40000004100 */
[----:B------:R-:W-:Y:S02]  /*8560*/  HADD2.F32 R8, -RZ, R38.H1_H1 ;  /* 0x30000026ff087230 */ /* 0x000fe40000004100 */
[----:B------:R-:W-:-:S02]  /*8570*/  HADD2.F32 R31, -RZ, R42.H1_H1 ;  /* 0x3000002aff1f7230 */ /* 0x000fc40000004100 */
[----:B------:R-:W-:Y:S01]  /*8580*/  FFMA.FTZ R30, R37, R13, R30 ;  /* 0x0000000d251e7223 */ /* 0x000fe2000001001e */
[--C-:B----4-:R-:W-:Y:S02]  /*8590*/  HADD2.F32 R14, -RZ, R7.reuse.H0_H0 ;  /* 0x20000007ff0e7230 */ /* 0x110fe40000004100 */
[----:B------:R-:W-:Y:S01]  /*85a0*/  FFMA.FTZ R13, R34, R6, R9 ;  /* 0x00000006220d7223 */ /* 0x000fe20000010009 */
        /* <DEDUP_REMOVED lines=19> */
.L_x_9764:
[----:B------:R-:W-:Y:S05]  /*86e0*/  BSYNC B0 ;  /* 0x0000000000007941 */ /* 0x000fea0003800000 */
.L_x_9753:
        /* <DEDUP_REMOVED lines=8> */
.L_x_9750:
[----:B0123--:R-:W0:Y:S01]  /*8770*/  S2R R0, SR_TID.X ;  /* 0x0000000000007919 */ /* 0x00fe220000002100 */
[----:B------:R-:W-:Y:S01]  /*8780*/  ISETP.NE.AND P0, PT, R205, 0x3, PT ;  /* 0x00000003cd00780c */ /* 0x000fe20003f05270 */
[----:B------:R-:W-:Y:S05]  /*8790*/  WARPSYNC.ALL ;  /* 0x0000000000007948 */ /* 0x000fea0003800000 */
[----:B0-----:R-:W-:-:S04]  /*87a0*/  SHF.R.U32.HI R0, RZ, 0x7, R0 ;  /* 0x00000007ff007819 */ /* 0x001fc80000011600 */
[----:B------:R-:W-:-:S05]  /*87b0*/  IADD3 R7, R0, 0x8, RZ ;  /* 0x0000000800077810 */ /* 0x000fca0007ffe0ff */
[----:B------:R0:W-:Y:S06]  /*87c0*/  BAR.SYNC.DEFER_BLOCKING R7, 0x100 ;  /* 0x000400070000751d */ /* 0x0001ec0000010000 */
[----:B------:R-:W-:Y:S05]  /*87d0*/  @!P0 BRA `(.L_x_9774) ;  /* 0x0000000000048947 */ /* 0x000fea0003800000 */
[----:B------:R-:W-:Y:S01]  /*87e0*/  BPT.TRAP 0x1 ;  /* 0x000000040000795c */ /* 0x000fe20000300000 */
.L_x_9774:
[----:B------:R-:W-:Y:S01]  /*87f0*/  IMAD R6, R202, 0x8, R19 ;  /* 0x00000008ca067824 */ /* 0x000fe200078e0213 */
[----:B------:R-:W-:-:S04]  /*8800*/  SHF.L.U32 R73, R212, 0x1f, RZ ;  /* 0x0000001fd4497819 */ /* 0x000fc800000006ff */
[----:B------:R1:W2:Y:S01]  /*8810*/  SYNCS.PHASECHK.TRANS64.TRYWAIT P1, [R6+URZ+0x22830], R73 ;  /* 0x02283049060075a7 */ /* 0x0002a2000802017f */
[----:B------:R-:W-:Y:S05]  /*8820*/  @!P0 BRA `(.L_x_9775) ;  /* 0x0000000000048947 */ /* 0x000fea0003800000 */
[----:B------:R-:W-:Y:S01]  /*8830*/  BPT.TRAP 0x1 ;  /* 0x000000040000795c */ /* 0x000fe20000300000 */
.L_x_9775:
[----:B------:R-:W-:Y:S01]  /*8840*/  VIADD R0, R19, 0x1c400 ;  /* 0x0001c40013007836 */ /* 0x000fe20000000000 */
[----:B------:R-:W-:Y:S01]  /*8850*/  LOP3.LUT R4, R29, 0x10000, RZ, 0xfc, !PT ;  /* 0x000100001d047812 */ /* 0x000fe200078efcff */
[----:B------:R-:W-:-:S03]  /*8860*/  IMAD.MOV.U32 R5, RZ, RZ, 0x40000040 ;  /* 0x40000040ff057424 */ /* 0x000fc600078e00ff */
[----:B------:R-:W-:-:S04]  /*8870*/  SHF.R.U32.HI R0, RZ, 0x4, R0 ;  /* 0x00000004ff007819 */ /* 0x000fc80000011600 */
[----:B------:R-:W-:-:S04]  /*8880*/  LOP3.LUT R0, R0, 0x3fff, RZ, 0xc0, !PT ;  /* 0x00003fff00007812 */ /* 0x000fc800078ec0ff */
[----:B------:R-:W-:-:S05]  /*8890*/  LOP3.LUT R0, R0, 0x10000, RZ, 0xfc, !PT ;  /* 0x0001000000007812 */ /* 0x000fca00078efcff */
[----:B------:R3:W-:Y:S01]  /*88a0*/  STL [R1+0x8], R0 ;  /* 0x0000080001007387 */ /* 0x0007e20000100800 */
[----:B--2---:R-:W-:Y:S05]  /*88b0*/  @P1 BRA `(.L_x_9776) ;  /* 0x0000000000081947 */ /* 0x004fea0003800000 */
[----:B------:R-:W2:Y:S02]  /*88c0*/  SYNCS.PHASECHK.TRANS64.TRYWAIT P1, [R6+URZ+0x22830], R73 ;  /* 0x02283049060075a7 */ /* 0x000ea4000802017f */
[----:B--2---:R-:W-:Y:S05]  /*88d0*/  @!P1 BRA `(.L_x_9777) ;  /* 0x000000f400c89947 */ /* 0x004fea0003800000 */
.L_x_9776:
[----:B---3--:R-:W3:Y:S01]  /*88e0*/  LDL R0, [R1+0x8] ;  /* 0x0000080001007983 */ /* 0x008ee20000100800 */
[----:B------:R-:W-:Y:S01]  /*88f0*/  IMAD.MOV.U32 R9, RZ, RZ, 0x40000040 ;  /* 0x40000040ff097424 */ /* 0x000fe200078e00ff */
[----:B------:R-:W-:Y:S05]  /*8900*/  WARPSYNC.ALL ;  /* 0x0000000000007948 */ /* 0x000fea0003800000 */
[C---:B------:R-:W-:Y:S01]  /*8910*/  R2UR UR4, R4.reuse ;  /* 0x00000000040472ca */ /* 0x040fe200000e0000 */
[----:B-----5:R-:W-:Y:S01]  /*8920*/  WARPGROUP.ARRIVE ;  /* 0x00000000000079c5 */ /* 0x020fe20000000000 */
[----:B------:R-:W-:Y:S01]  /*8930*/  R2UR UR5, R5 ;  /* 0x00000000050572ca */ /* 0x000fe200000e0000 */
[----:B----4-:R-:W-:Y:S01]  /*8940*/  VIADD R14, R4, 0x2 ;  /* 0x00000002040e7836 */ /* 0x010fe20000000000 */
[----:B------:R-:W-:Y:S01]  /*8950*/  R2UR UR7, R9 ;  /* 0x00000000090772ca */ /* 0x000fe200000e0000 */
[----:B------:R-:W-:-:S02]  /*8960*/  IMAD.MOV.U32 R15, RZ, RZ, 0x40000040 ;  /* 0x40000040ff0f7424 */ /* 0x000fc400078e00ff */
[----:B------:R-:W-:Y:S02]  /*8970*/  IMAD.MOV.U32 R11, RZ, RZ, 0x40000040 ;  /* 0x40000040ff0b7424 */ /* 0x000fe400078e00ff */
[----:B------:R-:W-:Y:S02]  /*8980*/  VIADD R12, R4, 0x4 ;  /* 0x00000004040c7836 */ /* 0x000fe40000000000 */
[----:B------:R-:W-:Y:S02]  /*8990*/  IMAD.MOV.U32 R13, RZ, RZ, 0x40000040 ;  /* 0x40000040ff0d7424 */ /* 0x000fe400078e00ff */
[----:B------:R-:W-:Y:S02]  /*89a0*/  IMAD.MOV.U32 R9, RZ, RZ, 0x40000040 ;  /* 0x40000040ff097424 */ /* 0x000fe400078e00ff */
[----:B---3--:R-:W-:Y:S02]  /*89b0*/  IMAD R8, R202, 0x300, R0 ;  /* 0x00000300ca087824 */ /* 0x008fe400078e0200 */
[----:B------:R-:W3:Y:S03]  /*89c0*/  S2R R0, SR_TID.X ;  /* 0x0000000000007919 */ /* 0x000ee60000002100 */
[----:B------:R-:W-:-:S02]  /*89d0*/  R2UR UR6, R8 ;  /* 0x00000000080672ca */ /* 0x000fc400000e0000 */
[----:B------:R-:W-:-:S11]  /*89e0*/  IADD3 R10, R8, 0x2, RZ ;  /* 0x00000002080a7810 */ /* 0x000fd60007ffe0ff */
[----:B------:R-:W-:Y:S01]  /*89f0*/  HGMMA.64x96x16.F32 R24, gdesc[UR4], RZ, !UPT, gsb0 ;  /* 0x01600000041879f0 */ /* 0x000fe2000c0008ff */
[----:B------:R-:W-:Y:S02]  /*8a00*/  R2UR UR4, R14 ;  /* 0x000000000e0472ca */ /* 0x000fe400000e0000 */
[----:B------:R-:W-:Y:S02]  /*8a10*/  R2UR UR5, R15 ;  /* 0x000000000f0572ca */ /* 0x000fe400000e0000 */
[----:B------:R-:W-:Y:S01]  /*8a20*/  R2UR UR6, R10 ;  /* 0x000000000a0672ca */ /* 0x000fe200000e0000 */
[C---:B------:R-:W-:Y:S01]  /*8a30*/  VIADD R10, R8.reuse, 0x4 ;  /* 0x00000004080a7836 */ /* 0x040fe20000000000 */
[----:B------:R-:W-:Y:S01]  /*8a40*/  R2UR UR7, R11 ;  /* 0x000000000b0772ca */ /* 0x000fe200000e0000 */
[----:B------:R-:W-:Y:S01]  /*8a50*/  VIADD R8, R8, 0x6 ;  /* 0x0000000608087836 */ /* 0x000fe20000000000 */
[----:B------:R-:W-:Y:S02]  /*8a60*/  MOV R11, 0x40000040 ;  /* 0x40000040000b7802 */ /* 0x000fe40000000f00 */
[----:B---3--:R-:W-:Y:S01]  /*8a70*/  SHF.R.U32.HI R0, RZ, 0x7, R0 ;  /* 0x00000007ff007819 */ /* 0x008fe20000011600 */
[----:B------:R-:W-:-:S02]  /*8a80*/  WARPGROUP.DEPBAR.LE gsb0, 0x0 ;  /* 0x00008000000079c5 */ /* 0x000fc40000010000 */
[----:B------:R-:W-:-:S06]  /*8a90*/  WARPGROUP.ARRIVE ;  /* 0x00000000000079c5 */ /* 0x000fcc0000000000 */
[----:B------:R-:W-:Y:S01]  /*8aa0*/  HGMMA.64x96x16.F32 R24, gdesc[UR4], R24, gsb0 ;  /* 0x01600000041879f0 */ /* 0x000fe20008000818 */
        /* <DEDUP_REMOVED lines=8> */
[----:B------:R-:W-:Y:S01]  /*8b30*/  HGMMA.64x96x16.F32 R24, gdesc[UR4], R24, gsb0 ;  /* 0x01600000041879f0 */ /* 0x000fe20008000818 */
[----:B------:R-:W-:Y:S02]  /*8b40*/  R2UR UR4, R10 ;  /* 0x000000000a0472ca */ /* 0x000fe400000e0000 */
[----:B------:R-:W-:Y:S02]  /*8b50*/  R2UR UR5, R11 ;  /* 0x000000000b0572ca */ /* 0x000fe400000e0000 */
[----:B------:R-:W-:Y:S02]  /*8b60*/  R2UR UR6, R8 ;  /* 0x00000000080672ca */ /* 0x000fe400000e0000 */
[----:B------:R-:W-:Y:S02]  /*8b70*/  R2UR UR7, R9 ;  /* 0x00000000090772ca */ /* 0x000fe400000e0000 */
[----:B------:R-:W-:Y:S01]  /*8b80*/  IADD3 R9, -R0, 0xb, RZ ;  /* 0x0000000b00097810 */ /* 0x000fe20007ffe1ff */
[----:B------:R-:W-:-:S02]  /*8b90*/  WARPGROUP.DEPBAR.LE gsb0, 0x0 ;  /* 0x00008000000079c5 */ /* 0x000fc40000010000 */
[----:B------:R-:W-:-:S08]  /*8ba0*/  WARPGROUP.ARRIVE ;  /* 0x00000000000079c5 */ /* 0x000fd00000000000 */
[----:B------:R-:W-:Y:S03]  /*8bb0*/  HGMMA.64x96x16.F32 R24, gdesc[UR4], R24, gsb0 ;  /* 0x01600000041879f0 */ /* 0x000fe60008000818 */
[----:B------:R-:W-:Y:S02]  /*8bc0*/  WARPGROUP.DEPBAR.LE gsb0, 0x0 ;  /* 0x00008000000079c5 */ /* 0x000fe40000010000 */
[----:B------:R3:W-:Y:S06]  /*8bd0*/  BAR.ARV R9, 0x100 ;  /* 0x000400090000751d */ /* 0x0007ec0000002000 */
[----:B------:R-:W-:Y:S05]  /*8be0*/  @!P0 BRA `(.L_x_9778) ;  /* 0x0000000000048947 */ /* 0x000fea0003800000 */
[----:B------:R-:W-:Y:S01]  /*8bf0*/  BPT.TRAP 0x1 ;  /* 0x000000040000795c */ /* 0x000fe20000300000 */
.L_x_9778:
[----:B------:R-:W4:Y:S01]  /*8c00*/  LDL R76, [R1+0x54] ;  /* 0x00005400014c7983 */ /* 0x000f220000100800 */
        /* <DEDUP_REMOVED lines=17> */
[----:B-----5:R-:W-:-:S02]  /*8d20*/  IMAD R27, R178, -0x60, R176 ;  /* 0xffffffa0b21b7824 */ /* 0x020fc400078e02b0 */
[----:B------:R-:W-:Y:S01]  /*8d30*/  FMUL.FTZ R40, R40, UR4 ;  /* 0x0000000428287c20 */ /* 0x000fe20008410000 */
[----:B------:R-:W-:Y:S01]  /*8d40*/  FMUL.FTZ R35, R35, UR4 ;  /* 0x0000000423237c20 */ /* 0x000fe20008410000 */
[----:B------:R-:W-:Y:S01]  /*8d50*/  FMUL.FTZ R41, R41, UR4 ;  /* 0x0000000429297c20 */ /* 0x000fe20008410000 */
[----:B------:R-:W-:Y:S02]  /*8d60*/  VIADD R27, R27, 0x60 ;  /* 0x000000601b1b7836 */ /* 0x000fe40000000000 */
        /* <DEDUP_REMOVED lines=37> */
[----:B------:R-:W3:Y:S05]  /*8fc0*/  S2R R80, SR_CgaCtaId ;  /* 0x0000000000507919 */ /* 0x000eea0000008800 */
[----:B------:R-:W3:Y:S08]  /*8fd0*/  MUFU.TANH R33, R33 ;  /* 0x0000002100217308 */ /* 0x000ef00000002400 */
        /* <DEDUP_REMOVED lines=16> */
[----:B------:R3:W-:Y:S08]  /*90e0*/  MUFU.TANH R20, R51 ;  /* 0x0000003300147308 */ /* 0x0007f00000002400 */
[----:B------:R-:W3:Y:S08]  /*90f0*/  MUFU.TANH R46, R46 ;  /* 0x0000002e002e7308 */ /* 0x000ef00000002400 */
[----:B------:R-:W3:Y:S08]  /*9100*/  MUFU.TANH R52, R52 ;  /* 0x0000003400347308 */ /* 0x000ef00000002400 */
[----:B------:R-:W3:Y:S08]  /*9110*/  MUFU.TANH R47, R47 ;  /* 0x0000002f002f7308 */ /* 0x000ef00000002400 */
[----:B------:R3:W3:Y:S08]  /*9120*/  MUFU.TANH R21, R53 ;  /* 0x0000003500157308 */ /* 0x0006f00000002400 */
[----:B------:R-:W3:Y:S08]  /*9130*/  MUFU.TANH R50, R50 ;  /* 0x0000003200327308 */ /* 0x000ef00000002400 */
[----:B------:R3:W-:Y:S08]  /*9140*/  MUFU.TANH R26, R55 ;  /* 0x00000037001a7308 */ /* 0x0007f00000002400 */
[----:B------:R-:W3:Y:S08]  /*9150*/  MUFU.TANH R56, R56 ;  /* 0x0000003800387308 */ /* 0x000ef00000002400 */
[----:B------:R-:W3:Y:S08]  /*9160*/  MUFU.TANH R57, R57 ;  /* 0x0000003900397308 */ /* 0x000ef00000002400 */
[----:B------:R3:W-:Y:S08]  /*9170*/  MUFU.TANH R75, R59 ;  /* 0x0000003b004b7308 */ /* 0x0007f00000002400 */
[----:B------:R-:W3:Y:S08]  /*9180*/  MUFU.TANH R54, R54 ;  /* 0x0000003600367308 */ /* 0x000ef00000002400 */
[----:B------:R-:W3:Y:S08]  /*9190*/  MUFU.TANH R60, R60 ;  /* 0x0000003c003c7308 */ /* 0x000ef00000002400 */
[----:B------:R3:W-:Y:S01]  /*91a0*/  MUFU.TANH R74, R65 ;  /* 0x00000041004a7308 */ /* 0x0007e20000002400 */
[----:B----4-:R-:W-:-:S05]  /*91b0*/  IMAD R76, R76, -0x2, R27 ;  /* 0xfffffffe4c4c7824 */ /* 0x010fca00078e021b */
[C---:B------:R-:W-:Y:S02]  /*91c0*/  ISETP.GT.AND P2, PT, R76.reuse, RZ, PT ;  /* 0x000000ff4c00720c */ /* 0x040fe40003f44270 */
[----:B------:R4:W4:Y:S01]  /*91d0*/  MUFU.TANH R72, R61 ;  /* 0x0000003d00487308 */ /* 0x0009220000002400 */
[C---:B------:R-:W-:Y:S02]  /*91e0*/  ISETP.GT.AND P3, PT, R76.reuse, 0x1, PT ;  /* 0x000000014c00780c */ /* 0x040fe40003f64270 */
[----:B------:R-:W-:Y:S02]  /*91f0*/  ISETP.GT.AND P4, PT, R76, 0x8, PT ;  /* 0x000000084c00780c */ /* 0x000fe40003f84270 */
[----:B0-----:R-:W-:Y:S02]  /*9200*/  FSEL R79, R24, -INF , P2 ;  /* 0xff800000184f7808 */ /* 0x001fe40001000000 */
[----:B-----5:R-:W-:Y:S01]  /*9210*/  FSEL R78, R25, -INF , P3 ;  /* 0xff800000194e7808 */ /* 0x020fe20001800000 */
[----:B------:R-:W0:Y:S01]  /*9220*/  MUFU.TANH R58, R58 ;  /* 0x0000003a003a7308 */ /* 0x000e220000002400 */
[----:B-1----:R-:W-:-:S02]  /*9230*/  FSEL R83, R28, -INF , P4 ;  /* 0xff8000001c537808 */ /* 0x002fc40002000000 */
[C---:B------:R-:W-:Y:S02]  /*9240*/  ISETP.GT.AND P5, PT, R76.reuse, 0x9, PT ;  /* 0x000000094c00780c */ /* 0x040fe40003fa4270 */
[----:B------:R-:W-:Y:S02]  /*9250*/  FMNMX.FTZ R28, R79, R78, !PT ;  /* 0x0000004e4f1c7209 */ /* 0x000fe40007810000 */
[----:B------:R-:W-:Y:S01]  /*9260*/  ISETP.GT.AND P1, PT, R76, 0x10, PT ;  /* 0x000000104c00780c */ /* 0x000fe20003f24270 */
[----:B------:R-:W1:Y:S01]  /*9270*/  MUFU.TANH R64, R64 ;  /* 0x0000004000407308 */ /* 0x000e620000002400 */
[----:B--2---:R-:W-:Y:S02]  /*9280*/  FSEL R87, R29, -INF , P5 ;  /* 0xff8000001d577808 */ /* 0x004fe40002800000 */
[----:B------:R-:W-:Y:S02]  /*9290*/  FMNMX.FTZ R28, R83, R28, !PT ;  /* 0x0000001c531c7209 */ /* 0x000fe40007810000 */
[----:B---3--:R-:W-:-:S02]  /*92a0*/  FSEL R3, R3, -INF , P2 ;  /* 0xff80000003037808 */ /* 0x008fc40001000000 */
[----:B------:R-:W-:Y:S01]  /*92b0*/  ISETP.GT.AND P2, PT, R76, 0x11, PT ;  /* 0x000000114c00780c */ /* 0x000fe20003f44270 */
[----:B------:R-:W2:Y:S01]  /*92c0*/  MUFU.TANH R62, R62 ;  /* 0x0000003e003e7308 */ /* 0x000ea20000002400 */
[----:B------:R-:W-:Y:S02]  /*92d0*/  FSEL R91, R32, -INF , P1 ;  /* 0xff800000205b7808 */ /* 0x000fe40000800000 */
[----:B------:R-:W-:Y:S02]  /*92e0*/  FMNMX.FTZ R28, R87, R28, !PT ;  /* 0x0000001c571c7209 */ /* 0x000fe40007810000 */
[----:B------:R-:W-:Y:S02]  /*92f0*/  FSEL R0, R0, -INF , P3 ;  /* 0xff80000000007808 */ /* 0x000fe40001800000 */
[----:B------:R-:W-:Y:S01]  /*9300*/  ISETP.GT.AND P3, PT, R76, 0x18, PT ;  /* 0x000000184c00780c */ /* 0x000fe20003f64270 */
[----:B------:R-:W3:Y:S01]  /*9310*/  MUFU.TANH R68, R68 ;  /* 0x0000004400447308 */ /* 0x000ee20000002400 */
[----:B------:R-:W-:-:S02]  /*9320*/  FSEL R93, R33, -INF , P2 ;  /* 0xff800000215d7808 */ /* 0x000fc40001000000 */
[----:B------:R-:W-:Y:S02]  /*9330*/  FMNMX.FTZ R28, R91, R28, !PT ;  /* 0x0000001c5b1c7209 */ /* 0x000fe40007810000 */
[----:B------:R-:W-:Y:S02]  /*9340*/  FSEL R25, R30, -INF , P4 ;  /* 0xff8000001e197808 */ /* 0x000fe40002000000 */
[----:B------:R-:W-:Y:S01]  /*9350*/  ISETP.GT.AND P4, PT, R76, 0x19, PT ;  /* 0x000000194c00780c */ /* 0x000fe20003f84270 */
[----:B------:R0:W5:Y:S01]  /*9360*/  MUFU.TANH R24, R69 ;  /* 0x0000004500187308 */ /* 0x0001620000002400 */
[----:B------:R-:W-:Y:S02]  /*9370*/  FSEL R95, R36, -INF , P3 ;  /* 0xff800000245f7808 */ /* 0x000fe40001800000 */
[----:B------:R-:W-:Y:S02]  /*9380*/  FMNMX.FTZ R28, R93, R28, !PT ;  /* 0x0000001c5d1c7209 */ /* 0x000fe40007810000 */
[----:B------:R-:W-:-:S02]  /*9390*/  FSEL R27, R31, -INF , P5 ;  /* 0xff8000001f1b7808 */ /* 0x000fc40002800000 */
[----:B------:R-:W-:Y:S01]  /*93a0*/  ISETP.GT.AND P5, PT, R76, 0x20, PT ;  /* 0x000000204c00780c */ /* 0x000fe20003fa4270 */
[----:B------:R-:W5:Y:S01]  /*93b0*/  MUFU.TANH R81, R63 ;  /* 0x0000003f00517308 */ /* 0x000f620000002400 */
[----:B------:R-:W-:Y:S02]  /*93c0*/  FSEL R97, R37, -INF , P4 ;  /* 0xff80000025617808 */ /* 0x000fe40002000000 */
[----:B------:R-:W-:Y:S02]  /*93d0*/  FMNMX.FTZ R28, R95, R28, !PT ;  /* 0x0000001c5f1c7209 */ /* 0x000fe40007810000 */
[----:B------:R-:W-:Y:S02]  /*93e0*/  FSEL R29, R34, -INF , P1 ;  /* 0xff800000221d7808 */ /* 0x000fe40000800000 */
[----:B------:R-:W-:Y:S01]  /*93f0*/  ISETP.GT.AND P1, PT, R76, 0x21, PT ;  /* 0x000000214c00780c */ /* 0x000fe20003f24270 */
[----:B------:R-:W-:Y:S01]  /*9400*/  MUFU.TANH R66, R66 ;  /* 0x0000004200427308 */ /* 0x000fe20000002400 */
[----:B------:R-:W-:-:S02]  /*9410*/  FSEL R99, R40, -INF , P5 ;  /* 0xff80000028637808 */ /* 0x000fc40002800000 */
[----:B------:R-:W-:Y:S02]  /*9420*/  FMNMX.FTZ R28, R97, R28, !PT ;  /* 0x0000001c611c7209 */ /* 0x000fe40007810000 */
[----:B------:R-:W-:Y:S02]  /*9430*/  FSEL R31, R35, -INF , P2 ;  /* 0xff800000231f7808 */ /* 0x000fe40001000000 */
[----:B------:R-:W-:Y:S01]  /*9440*/  ISETP.GT.AND P2, PT, R76, 0x28, PT ;  /* 0x000000284c00780c */ /* 0x000fe20003f44270 */
[----:B------:R-:W5:Y:S01]  /*9450*/  MUFU.TANH R85, R67 ;  /* 0x0000004300557308 */ /* 0x000f620000002400 */
[----:B------:R-:W-:Y:S02]  /*9460*/  FSEL R51, R41, -INF , P1 ;  /* 0xff80000029337808 */ /* 0x000fe40000800000 */
[----:B------:R-:W-:Y:S02]  /*9470*/  FMNMX.FTZ R28, R99, R28, !PT ;  /* 0x0000001c631c7209 */ /* 0x000fe40007810000 */
[----:B------:R-:W-:-:S02]  /*9480*/  FSEL R33, R38, -INF , P3 ;  /* 0xff80000026217808 */ /* 0x000fc40001800000 */
[----:B------:R-:W-:Y:S01]  /*9490*/  ISETP.GT.AND P3, PT, R76, 0x29, PT ;  /* 0x000000294c00780c */ /* 0x000fe20003f64270 */
[----:B------:R-:W-:Y:S01]  /*94a0*/  MUFU.TANH R70, R70 ;  /* 0x0000004600467308 */ /* 0x000fe20000002400 */
[----:B------:R-:W-:Y:S02]  /*94b0*/  FSEL R49, R44, -INF , P2 ;  /* 0xff8000002c317808 */ /* 0x000fe40001000000 */
[----:B------:R-:W-:Y:S02]  /*94c0*/  FMNMX.FTZ R28, R51, R28, !PT ;  /* 0x0000001c331c7209 */ /* 0x000fe40007810000 */
[----:B------:R-:W-:Y:S02]  /*94d0*/  FSEL R35, R39, -INF , P4 ;  /* 0xff80000027237808 */ /* 0x000fe40002000000 */
[----:B------:R-:W-:Y:S01]  /*94e0*/  ISETP.GT.AND P4, PT, R76, 0x30, PT ;  /* 0x000000304c00780c */ /* 0x000fe20003f84270 */
[----:B------:R-:W5:Y:S01]  /*94f0*/  MUFU.TANH R89, R71 ;  /* 0x0000004700597308 */ /* 0x000f620000002400 */
[----:B------:R-:W-:-:S02]  /*9500*/  FSEL R53, R45, -INF , P3 ;  /* 0xff8000002d357808 */ /* 0x000fc40001800000 */
[----:B------:R-:W-:Y:S02]  /*9510*/  FMNMX.FTZ R28, R49, R28, !PT ;  /* 0x0000001c311c7209 */ /* 0x000fe40007810000 */
[----:B------:R-:W-:Y:S02]  /*9520*/  FSEL R37, R42, -INF , P5 ;  /* 0xff8000002a257808 */ /* 0x000fe40002800000 */
[----:B------:R-:W-:Y:S02]  /*9530*/  ISETP.GT.AND P5, PT, R76, 0x31, PT ;  /* 0x000000314c00780c */ /* 0x000fe40003fa4270 */
[----:B------:R-:W-:Y:S02]  /*9540*/  FSEL R55, R48, -INF , P4 ;  /* 0xff80000030377808 */ /* 0x000fe40002000000 */
[----:B------:R-:W-:Y:S02]  /*9550*/  FMNMX.FTZ R28, R53, R28, !PT ;  /* 0x0000001c351c7209 */ /* 0x000fe40007810000 */
[----:B------:R-:W-:-:S02]  /*9560*/  FSEL R39, R43, -INF , P1 ;  /* 0xff8000002b277808 */ /* 0x000fc40000800000 */
[----:B------:R-:W-:Y:S02]  /*9570*/  ISETP.GT.AND P1, PT, R76, 0x38, PT ;  /* 0x000000384c00780c */ /* 0x000fe40003f24270 */
[----:B------:R-:W-:Y:S02]  /*9580*/  FSEL R59, R8, -INF , P5 ;  /* 0xff800000083b7808 */ /* 0x000fe40002800000 */
[----:B------:R-:W-:Y:S02]  /*9590*/  FMNMX.FTZ R28, R55, R28, !PT ;  /* 0x0000001c371c7209 */ /* 0x000fe40007810000 */
[----:B------:R-:W-:Y:S02]  /*95a0*/  FSEL R41, R46, -INF , P2 ;  /* 0xff8000002e297808 */ /* 0x000fe40001000000 */
[----:B------:R-:W-:Y:S02]  /*95b0*/  ISETP.GT.AND P2, PT, R76, 0x39, PT ;  /* 0x000000394c00780c */ /* 0x000fe40003f44270 */
        /* <DEDUP_REMOVED lines=18> */
[----:B----4-:R-:W-:-:S02]  /*96e0*/  FSEL R61, R26, -INF , P2 ;  /* 0xff8000001a3d7808 */ /* 0x010fc40001000000 */
[----:B------:R-:W-:Y:S02]  /*96f0*/  ISETP.GT.AND P2, PT, R76, 0x50, PT ;  /* 0x000000504c00780c */ /* 0x000fe40003f44270 */
[----:B------:R-:W-:Y:S02]  /*9700*/  FSEL R109, R72, -INF , P1 ;  /* 0xff800000486d7808 */ /* 0x000fe40000800000 */
[----:B------:R-:W-:Y:S02]  /*9710*/  FMNMX.FTZ R28, R107, R28, !PT ;  /* 0x0000001c6b1c7209 */ /* 0x000fe40007810000 */
[----:B0-----:R-:W-:Y:S02]  /*9720*/  FSEL R69, R58, -INF , P3 ;  /* 0xff8000003a457808 */ /* 0x001fe40001800000 */
[----:B------:R-:W-:Y:S02]  /*9730*/  ISETP.GT.AND P3, PT, R76, 0x51, PT ;  /* 0x000000514c00780c */ /* 0x000fe40003f64270 */
[----:B-1----:R-:W-:-:S02]  /*9740*/  FSEL R111, R64, -INF , P2 ;  /* 0xff800000406f7808 */ /* 0x002fc40001000000 */
[----:B------:R-:W-:Y:S02]  /*9750*/  FMNMX.FTZ R28, R109, R28, !PT ;  /* 0x0000001c6d1c7209 */ /* 0x000fe40007810000 */
[----:B------:R-:W-:Y:S02]  /*9760*/  FSEL R75, R75, -INF , P4 ;  /* 0xff8000004b4b7808 */ /* 0x000fe40002000000 */
[----:B------:R-:W-:Y:S02]  /*9770*/  ISETP.GT.AND P4, PT, R76, 0x58, PT ;  /* 0x000000584c00780c */ /* 0x000fe40003f84270 */
[----:B------:R-:W-:Y:S02]  /*9780*/  FSEL R113, R74, -INF , P3 ;  /* 0xff8000004a717808 */ /* 0x000fe40001800000 */
[----:B------:R-:W-:Y:S02]  /*9790*/  FMNMX.FTZ R28, R111, R28, !PT ;  /* 0x0000001c6f1c7209 */ /* 0x000fe40007810000 */
[----:B--2---:R-:W-:-:S02]  /*97a0*/  FSEL R77, R62, -INF , P5 ;  /* 0xff8000003e4d7808 */ /* 0x004fc40002800000 */
[----:B------:R-:W-:Y:S02]  /*97b0*/  ISETP.GT.AND P5, PT, R76, 0x59, PT ;  /* 0x000000594c00780c */ /* 0x000fe40003fa4270 */
[----:B---3--:R-:W-:Y:S02]  /*97c0*/  FSEL R115, R68, -INF , P4 ;  /* 0xff80000044737808 */ /* 0x008fe40002000000 */
[----:B------:R-:W-:Y:S02]  /*97d0*/  FMNMX.FTZ R28, R113, R28, !PT ;  /* 0x0000001c711c7209 */ /* 0x000fe40007810000 */
[----:B-----5:R-:W-:Y:S02]  /*97e0*/  FSEL R117, R24, -INF , P5 ;  /* 0xff80000018757808 */ /* 0x020fe40002800000 */
[----:B------:R-:W-:Y:S02]  /*97f0*/  FMNMX.FTZ R28, R115, R28, !PT ;  /* 0x0000001c731c7209 */ /* 0x000fe40007810000 */
[----:B------:R-:W-:-:S02]  /*9800*/  MOV R20, UR5 ;  /* 0x0000000500147c02 */ /* 0x000fc40008000f00 */
[----:B------:R-:W-:Y:S02]  /*9810*/  FMNMX.FTZ R28, R117, R28, !PT ;  /* 0x0000001c751c7209 */ /* 0x000fe40007810000 */
[----:B------:R-:W-:Y:S02]  /*9820*/  FSEL R81, R81, -INF , P1 ;  /* 0xff80000051517808 */ /* 0x000fe40000800000 */
[----:B------:R-:W-:Y:S01]  /*9830*/  FSEL R85, R85, -INF , P3 ;  /* 0xff80000055557808 */ /* 0x000fe20001800000 */
[----:B------:R-:W0:Y:S01]  /*9840*/  SHFL.BFLY PT, R21, R28, 0x2, 0x1f ;  /* 0x0c401f001c157f89 */ /* 0x000e2200000e0000 */
[----:B------:R-:W-:Y:S02]  /*9850*/  FSEL R89, R89, -INF , P5 ;  /* 0xff80000059597808 */ /* 0x000fe40002800000 */
[----:B0-----:R-:W-:-:S05]  /*9860*/  FMNMX.FTZ R8, R28, R21, !PT ;  /* 0x000000151c087209 */ /* 0x001fca0007810000 */
[----:B------:R-:W0:Y:S02]  /*9870*/  SHFL.BFLY PT, R21, R8, 0x1, 0x1f ;  /* 0x0c201f0008157f89 */ /* 0x000e2400000e0000 */
[----:B0-----:R-:W-:Y:S02]  /*9880*/  FMNMX.FTZ R21, R8, R21, !PT ;  /* 0x0000001508157209 */ /* 0x001fe40007810000 */
[----:B------:R-:W-:Y:S02]  /*9890*/  FMNMX.FTZ R8, R3, R0, !PT ;  /* 0x0000000003087209 */ /* 0x000fe40007810000 */
[C---:B------:R-:W-:Y:S01]  /*98a0*/  FSETP.NEU.FTZ.AND P6, PT, R21.reuse, -INF , PT ;  /* 0xff8000001500780b */ /* 0x040fe20003fdd000 */
[----:B------:R-:W-:Y:S01]  /*98b0*/  FMUL.FTZ R24, R21, R20 ;  /* 0x0000001415187220 */ /* 0x000fe20000410000 */
[----:B------:R-:W-:-:S04]  /*98c0*/  FMNMX.FTZ R8, R25, R8, !PT ;  /* 0x0000000819087209 */ /* 0x000fc80007810000 */
[----:B------:R-:W-:Y:S02]  /*98d0*/  FMNMX.FTZ R8, R27, R8, !PT ;  /* 0x000000081b087209 */ /* 0x000fe40007810000 */
[----:B------:R-:W-:Y:S02]  /*98e0*/  FSEL R24, R24, RZ, P6 ;  /* 0x000000ff18187208 */ /* 0x000fe40003000000 */
[----:B------:R-:W-:-:S03]  /*98f0*/  FMNMX.FTZ R8, R29, R8, !PT ;  /* 0x000000081d087209 */ /* 0x000fc60007810000 */
[--C-:B------:R-:W-:Y:S01]  /*9900*/  FFMA.FTZ R154, R83, R20, -R24.reuse ;  /* 0x00000014539a7223 */ /* 0x100fe20000010818 */
[----:B------:R-:W-:Y:S01]  /*9910*/  FMNMX.FTZ R8, R31, R8, !PT ;  /* 0x000000081f087209 */ /* 0x000fe20007810000 */
[-CC-:B------:R-:W-:Y:S01]  /*9920*/  FFMA.FTZ R67, R87, R20.reuse, -R24.reuse ;  /* 0x0000001457437223 */ /* 0x180fe20000010818 */
[----:B------:R-:W-:Y:S01]  /*9930*/  FSEL R83, R66, -INF , P2 ;  /* 0xff80000042537808 */ /* 0x000fe20001000000 */
[--C-:B------:R-:W-:Y:S01]  /*9940*/  FFMA.FTZ R156, R91, R20, -R24.reuse ;  /* 0x000000145b9c7223 */ /* 0x100fe20000010818 */
[----:B------:R-:W-:Y:S01]  /*9950*/  FMNMX.FTZ R8, R33, R8, !PT ;  /* 0x0000000821087209 */ /* 0x000fe20007810000 */
[-CC-:B------:R-:W-:Y:S01]  /*9960*/  FFMA.FTZ R152, R79, R20.reuse, -R24.reuse ;  /* 0x000000144f987223 */ /* 0x180fe20000010818 */
[----:B------:R-:W-:Y:S01]  /*9970*/  FSEL R87, R70, -INF , P4 ;  /* 0xff80000046577808 */ /* 0x000fe20002000000 */
        /* <DEDUP_REMOVED lines=30> */
[----:B------:R-:W0:Y:S02]  /*9b60*/  MUFU.EX2 R63, R63 ;  /* 0x0000003f003f7308 */ /* 0x000e240000000800 */
[----:B------:R-:W-:-:S04]  /*9b70*/  FMNMX.FTZ R8, R69, R8, !PT ;  /* 0x0000000845087209 */ /* 0x000fc80007810000 */
[----:B------:R-:W-:Y:S02]  /*9b80*/  FMNMX.FTZ R8, R75, R8, !PT ;  /* 0x000000084b087209 */ /* 0x000fe40007810000 */
[----:B------:R-:W1:Y:S02]  /*9b90*/  MUFU.EX2 R154, R154 ;  /* 0x0000009a009a7308 */ /* 0x000e640000000800 */
[----:B------:R-:W-:-:S04]  /*9ba0*/  FMNMX.FTZ R8, R77, R8, !PT ;  /* 0x000000084d087209 */ /* 0x000fc80007810000 */
[----:B------:R-:W-:Y:S02]  /*9bb0*/  FMNMX.FTZ R8, R81, R8, !PT ;  /* 0x0000000851087209 */ /* 0x000fe40007810000 */
[----:B------:R-:W2:Y:S02]  /*9bc0*/  MUFU.EX2 R67, R67 ;  /* 0x0000004300437308 */ /* 0x000ea40000000800 */
[----:B------:R-:W-:-:S04]  /*9bd0*/  FMNMX.FTZ R8, R83, R8, !PT ;  /* 0x0000000853087209 */ /* 0x000fc80007810000 */
[----:B------:R-:W-:Y:S02]  /*9be0*/  FMNMX.FTZ R8, R85, R8, !PT ;  /* 0x0000000855087209 */ /* 0x000fe40007810000 */
[----:B------:R-:W3:Y:S02]  /*9bf0*/  MUFU.EX2 R156, R156 ;  /* 0x0000009c009c7308 */ /* 0x000ee40000000800 */
[----:B------:R-:W-:-:S04]  /*9c00*/  FMNMX.FTZ R8, R87, R8, !PT ;  /* 0x0000000857087209 */ /* 0x000fc80007810000 */
[----:B------:R-:W-:Y:S02]  /*9c10*/  FMNMX.FTZ R8, R89, R8, !PT ;  /* 0x0000000859087209 */ /* 0x000fe40007810000 */
[----:B------:R-:W-:Y:S03]  /*9c20*/  MUFU.EX2 R71, R71 ;  /* 0x0000004700477308 */ /* 0x000fe60000000800 */
[----:B------:R-:W4:Y:S05]  /*9c30*/  SHFL.BFLY PT, R91, R8, 0x2, 0x1f ;  /* 0x0c401f00085b7f89 */ /* 0x000f2a00000e0000 */
[----:B------:R-:W-:Y:S08]  /*9c40*/  MUFU.EX2 R158, R158 ;  /* 0x0000009e009e7308 */ /* 0x000ff00000000800 */
[----:B------:R-:W-:Y:S08]  /*9c50*/  MUFU.EX2 R79, R79 ;  /* 0x0000004f004f7308 */ /* 0x000ff00000000800 */
[----:B------:R-:W-:Y:S01]  /*9c60*/  MUFU.EX2 R160, R160 ;  /* 0x000000a000a07308 */ /* 0x000fe20000000800 */
[----:B----4-:R-:W-:-:S05]  /*9c70*/  FMNMX.FTZ R91, R8, R91, !PT ;  /* 0x0000005b085b7209 */ /* 0x010fca0007810000 */
[----:B------:R-:W4:Y:S02]  /*9c80*/  SHFL.BFLY PT, R8, R91, 0x1, 0x1f ;  /* 0x0c201f005b087f89 */ /* 0x000f2400000e0000 */
[----:B------:R-:W-:Y:S08]  /*9c90*/  MUFU.EX2 R51, R51 ;  /* 0x0000003300337308 */ /* 0x000ff00000000800 */
[----:B------:R-:W-:Y:S08]  /*9ca0*/  MUFU.EX2 R162, R162 ;  /* 0x000000a200a27308 */ /* 0x000ff00000000800 */
[----:B------:R-:W-:Y:S01]  /*9cb0*/  MUFU.EX2 R49, R49 ;  /* 0x0000003100317308 */ /* 0x000fe20000000800 */
[----:B----4-:R-:W-:-:S07]  /*9cc0*/  FMNMX.FTZ R177, R91, R8, !PT ;  /* 0x000000085bb17209 */ /* 0x010fce0007810000 */
        /* <DEDUP_REMOVED lines=22> */
[----:B---3--:R-:W-:Y:S01]  /*9e30*/  FADD.FTZ R38, R156, R3 ;  /* 0x000000039c267221 */ /* 0x008fe20000010000 */
        /* <DEDUP_REMOVED lines=11> */
[-C--:B------:R-:W-:Y:S01]  /*9ef0*/  FFMA.FTZ R87, R87, R20.reuse, -R24 ;  /* 0x0000001457577223 */ /* 0x080fe20000010818 */
[----:B------:R2:W3:Y:S01]  /*9f00*/  MUFU.EX2 R26, R27 ;  /* 0x0000001b001a7308 */ /* 0x0004e20000000800 */
[----:B0-----:R-:W-:Y:S01]  /*9f10*/  FADD.FTZ R0, R153, R8 ;  /* 0x0000000899007221 */ /* 0x001fe20000010000 */
[----:B------:R-:W-:Y:S01]  /*9f20*/  FFMA.FTZ R89, R89, R20, -R24 ;  /* 0x0000001459597223 */ /* 0x000fe20000010818 */
[----:B------:R-:W-:-:S02]  /*9f30*/  F2FP.F16.F32.PACK_AB R153, R8, R153 ;  /* 0x000000990899723e */ /* 0x000fc400000000ff */
[----:B------:R-:W-:Y:S02]  /*9f40*/  F2FP.F16.F32.PACK_AB R152, R63, R152 ;  /* 0x000000983f98723e */ /* 0x000fe400000000ff */
[----:B------:R-:W-:Y:S01]  /*9f50*/  F2FP.F16.F32.PACK_AB R154, R67, R154 ;  /* 0x0000009a439a723e */ /* 0x000fe200000000ff */
[----:B------:R-:W0:Y:S01]  /*9f60*/  MUFU.EX2 R29, R29 ;  /* 0x0000001d001d7308 */ /* 0x000e220000000800 */
[----:B-1----:R-:W-:Y:S01]  /*9f70*/  FADD.FTZ R3, R25, R0 ;  /* 0x0000000019037221 */ /* 0x002fe20000010000 */
[C---:B--2---:R-:W-:Y:S01]  /*9f80*/  FADD.FTZ R27, R71.reuse, R38 ;  /* 0x00000026471b7221 */ /* 0x044fe20000010000 */
[----:B------:R-:W-:-:S03]  /*9f90*/  F2FP.F16.F32.PACK_AB R156, R71, R156 ;  /* 0x0000009c479c723e */ /* 0x000fc600000000ff */
[----:B------:R-:W-:Y:S01]  /*9fa0*/  FADD.FTZ R40, R158, R27 ;  /* 0x0000001b9e287221 */ /* 0x000fe20000010000 */
[C---:B------:R-:W-:Y:S01]  /*9fb0*/  F2FP.F16.F32.PACK_AB R158, R79.reuse, R158 ;  /* 0x0000009e4f9e723e */ /* 0x040fe200000000ff */
[----:B------:R-:W1:Y:S01]  /*9fc0*/  MUFU.EX2 R28, R31 ;  /* 0x0000001f001c7308 */ /* 0x000e620000000800 */
[C---:B---3--:R-:W-:Y:S01]  /*9fd0*/  FADD.FTZ R0, R26.reuse, R3 ;  /* 0x000000031a007221 */ /* 0x048fe20000010000 */
[----:B------:R-:W-:Y:S01]  /*9fe0*/  FADD.FTZ R27, R79, R40 ;  /* 0x000000284f1b7221 */ /* 0x000fe20000010000 */
[----:B------:R-:W-:-:S05]  /*9ff0*/  F2FP.F16.F32.PACK_AB R155, R26, R25 ;  /* 0x000000191a9b723e */ /* 0x000fca00000000ff */
[----:B------:R-:W2:Y:S01]  /*a000*/  MUFU.EX2 R33, R33 ;  /* 0x0000002100217308 */ /* 0x000ea20000000800 */
[----:B0-----:R-:W-:Y:S01]  /*a010*/  FADD.FTZ R3, R29, R0 ;  /* 0x000000001d037221 */ /* 0x001fe20000010000 */
[----:B------:R-:W-:Y:S01]  /*a020*/  FADD.FTZ R0, R160, R27 ;  /* 0x0000001ba0007221 */ /* 0x000fe20000010000 */
[----:B------:R-:W-:-:S03]  /*a030*/  F2FP.F16.F32.PACK_AB R160, R51, R160 ;  /* 0x000000a033a0723e */ /* 0x000fc600000000ff */
[----:B------:R-:W-:Y:S01]  /*a040*/  FADD.FTZ R27, R51, R0 ;  /* 0x00000000331b7221 */ /* 0x000fe20000010000 */
[----:B------:R-:W-:Y:S01]  /*a050*/  VIADD R0, R6, 0x22840 ;  /* 0x0002284006007836 */ /* 0x000fe20000000000 */
[----:B------:R-:W0:Y:S01]  /*a060*/  MUFU.EX2 R30, R35 ;  /* 0x00000023001e7308 */ /* 0x000e220000000800 */
[----:B-1----:R-:W-:Y:S01]  /*a070*/  FADD.FTZ R40, R28, R3 ;  /* 0x000000031c287221 */ /* 0x002fe20000010000 */
[----:B------:R-:W-:Y:S01]  /*a080*/  FADD.FTZ R44, R162, R27 ;  /* 0x0000001ba22c7221 */ /* 0x000fe20000010000 */
[C---:B------:R-:W-:Y:S02]  /*a090*/  F2FP.F16.F32.PACK_AB R162, R49.reuse, R162 ;  /* 0x000000a231a2723e */ /* 0x040fe400000000ff */
[----:B------:R-:W-:Y:S01]  /*a0a0*/  PRMT R0, R80, 0x654, R0 ;  /* 0x0000065450007816 */ /* 0x000fe20000000000 */
[----:B------:R-:W-:Y:S01]  /*a0b0*/  FADD.FTZ R27, R49, R44 ;  /* 0x0000002c311b7221 */ /* 0x000fe20000010000 */
[----:B------:R-:W-:Y:S01]  /*a0c0*/  F2FP.F16.F32.PACK_AB R157, R28, R29 ;  /* 0x0000001d1c9d723e */ /* 0x000fe200000000ff */
[----:B------:R-:W1:Y:S01]  /*a0d0*/  MUFU.EX2 R37, R37 ;  /* 0x0000002500257308 */ /* 0x000e620000000800 */
[----:B--2---:R-:W-:Y:S01]  /*a0e0*/  FADD.FTZ R3, R33, R40 ;  /* 0x0000002821037221 */ /* 0x004fe20000010000 */
[----:B------:R2:W-:Y:S06]  /*a0f0*/  SYNCS.ARRIVE.TRANS64.RED.A1T0 RZ, [R0+URZ], RZ ;  /* 0x000000ff00ff79a7 */ /* 0x0005ec000810043f */
[----:B------:R-:W2:Y:S01]  /*a100*/  MUFU.EX2 R32, R39 ;  /* 0x0000002700207308 */ /* 0x000ea20000000800 */
[C---:B0-----:R-:W-:Y:S01]  /*a110*/  FADD.FTZ R42, R30.reuse, R3 ;  /* 0x000000031e2a7221 */ /* 0x041fe20000010000 */
[----:B------:R-:W-:-:S06]  /*a120*/  F2FP.F16.F32.PACK_AB R159, R30, R33 ;  /* 0x000000211e9f723e */ /* 0x000fcc00000000ff */
[----:B------:R-:W0:Y:S01]  /*a130*/  MUFU.EX2 R41, R41 ;  /* 0x0000002900297308 */ /* 0x000e220000000800 */
[----:B-1----:R-:W-:Y:S01]  /*a140*/  FADD.FTZ R3, R37, R42 ;  /* 0x0000002a25037221 */ /* 0x002fe20000010000 */
[----:B------:R-:W-:Y:S01]  /*a150*/  FADD.FTZ R42, R164, R27 ;  /* 0x0000001ba42a7221 */ /* 0x000fe20000010000 */
[----:B------:R-:W-:-:S03]  /*a160*/  F2FP.F16.F32.PACK_AB R164, R53, R164 ;  /* 0x000000a435a4723e */ /* 0x000fc600000000ff */
[----:B------:R-:W-:Y:S02]  /*a170*/  FADD.FTZ R27, R53, R42 ;  /* 0x0000002a351b7221 */ /* 0x000fe40000010000 */
        /* <DEDUP_REMOVED lines=62> */
[----:B------:R-:W-:Y:S01]  /*a560*/  BPT.TRAP 0x1 ;  /* 0x000000040000795c */ /* 0x000fe20000300000 */
.L_x_9779:
[----:B------:R0:W1:Y:S01]  /*a570*/  SYNCS.PHASECHK.TRANS64.TRYWAIT P1, [R6+URZ+0x22850], R73 ;  /* 0x02285049060075a7 */ /* 0x000062000802017f */
[----:B------:R-:W-:Y:S05]  /*a580*/  @!P0 BRA `(.L_x_9780) ;  /* 0x0000000000048947 */ /* 0x000fea0003800000 */
[----:B------:R-:W-:Y:S01]  /*a590*/  BPT.TRAP 0x1 ;  /* 0x000000040000795c */ /* 0x000fe20000300000 */
.L_x_9780:
[----:B------:R-:W-:Y:S04]  /*a5a0*/  BSSY B0, `(.L_x_9781) ;  /* 0x0000004000007945 */ /* 0x000fe80003800000 */
[----:B-1----:R-:W-:Y:S05]  /*a5b0*/  @P1 BRA `(.L_x_9782) ;  /* 0x0000000000081947 */ /* 0x002fea0003800000 */
[----:B------:R-:W1:Y:S02]  /*a5c0*/  SYNCS.PHASECHK.TRANS64.TRYWAIT P1, [R6+URZ+0x22850], R73 ;  /* 0x02285049060075a7 */ /* 0x000e64000802017f */
[----:B-1----:R-:W-:Y:S05]  /*a5d0*/  @!P1 BRA `(.L_x_9783) ;  /* 0x000000d8009c9947 */ /* 0x002fea0003800000 */
.L_x_9782:
[----:B------:R-:W-:Y:S05]  /*a5e0*/  BSYNC B0 ;  /* 0x0000000000007941 */ /* 0x000fea0003800000 */
.L_x_9781:
[----:B------:R-:W-:Y:S05]  /*a5f0*/  WARPSYNC.ALL ;  /* 0x0000000000007948 */ /* 0x000fea0003800000 */
[----:B------:R-:W-:Y:S01]  /*a600*/  VIADD R8, R19, 0x400 ;  /* 0x0000040013087836 */ /* 0x000fe20000000000 */
[----:B------:R2:W-:Y:S01]  /*a610*/  BAR.SYNC.DEFER_BLOCKING R7, 0x100 ;  /* 0x000400070000751d */ /* 0x0005e20000010000 */
[----:B------:R-:W-:Y:S01]  /*a620*/  IMAD.MOV.U32 R25, RZ, RZ, 0x40000040 ;  /* 0x40000040ff197424 */ /* 0x000fe200078e00ff */
[----:B------:R-:W-:Y:S01]  /*a630*/  MOV R27, 0x40000040 ;  /* 0x40000040001b7802 */ /* 0x000fe20000000f00 */
[----:B------:R-:W-:Y:S01]  /*a640*/  IMAD.MOV.U32 R29, RZ, RZ, 0x40000040 ;  /* 0x40000040ff1d7424 */ /* 0x000fe200078e00ff */
[----:B------:R-:W-:Y:S01]  /*a650*/  SHF.R.U32.HI R8, RZ, 0x4, R8 ;  /* 0x00000004ff087819 */ /* 0x000fe20000011608 */
[----:B------:R-:W-:Y:S01]  /*a660*/  IMAD.MOV.U32 R31, RZ, RZ, 0x40000040 ;  /* 0x40000040ff1f7424 */ /* 0x000fe200078e00ff */
[----:B------:R-:W-:-:S02]  /*a670*/  R2UR UR7, R25 ;  /* 0x00000000190772ca */ /* 0x000fc400000e0000 */
[----:B------:R-:W-:Y:S02]  /*a680*/  LOP3.LUT R8, R8, 0x3fff, RZ, 0xc0, !PT ;  /* 0x00003fff08087812 */ /* 0x000fe400078ec0ff */
[----:B------:R-:W-:Y:S02]  /*a690*/  R2UR UR11, R27 ;  /* 0x000000001b0b72ca */ /* 0x000fe400000e0000 */
[----:B------:R-:W-:Y:S02]  /*a6a0*/  LOP3.LUT R24, R8, 0x3000000, RZ, 0xfc, !PT ;  /* 0x0300000008187812 */ /* 0x000fe400078efcff */
[----:B------:R-:W-:Y:S02]  /*a6b0*/  R2UR UR15, R29 ;  /* 0x000000001d0f72ca */ /* 0x000fe400000e0000 */
[----:B------:R-:W-:Y:S01]  /*a6c0*/  R2UR UR19, R27 ;  /* 0x000000001b1372ca */ /* 0x000fe200000e0000 */
[----:B------:R3:W-:Y:S01]  /*a6d0*/  STL [R1], R24 ;  /* 0x0000001801007387 */ /* 0x0007e20000100800 */
[----:B------:R-:W-:-:S02]  /*a6e0*/  R2UR UR23, R31 ;  /* 0x000000001f1772ca */ /* 0x000fc400000e0000 */
[----:B------:R-:W-:Y:S01]  /*a6f0*/  R2UR UR27, R25 ;  /* 0x00000000191b72ca */ /* 0x000fe200000e0000 */
[----:B---3--:R-:W-:-:S04]  /*a700*/  IMAD R24, R202, 0xc00, R24 ;  /* 0x00000c00ca187824 */ /* 0x008fc800078e0218 */
[C---:B------:R-:W-:Y:S01]  /*a710*/  VIADD R26, R24.reuse, 0x80 ;  /* 0x00000080181a7836 */ /* 0x040fe20000000000 */
[C---:B------:R-:W-:Y:S01]  /*a720*/  R2UR UR6, R24.reuse ;  /* 0x00000000180672ca */ /* 0x040fe200000e0000 */
[C---:B------:R-:W-:Y:S02]  /*a730*/  VIADD R28, R24.reuse, 0x100 ;  /* 0x00000100181c7836 */ /* 0x040fe40000000000 */
[----:B------:R-:W-:Y:S01]  /*a740*/  VIADD R30, R24, 0x200 ;  /* 0x00000200181e7836 */ /* 0x000fe20000000000 */
[----:B------:R-:W-:Y:S01]  /*a750*/  R2UR UR10, R26 ;  /* 0x000000001a0a72ca */ /* 0x000fe200000e0000 */
[----:B------:R-:W-:Y:S01]  /*a760*/  VIADD R26, R24, 0x180 ;  /* 0x00000180181a7836 */ /* 0x000fe20000000000 */
[----:B------:R-:W-:Y:S01]  /*a770*/  R2UR UR14, R28 ;  /* 0x000000001c0e72ca */ /* 0x000fe200000e0000 */
[----:B------:R-:W-:Y:S01]  /*a780*/  VIADD R24, R24, 0x280 ;  /* 0x0000028018187836 */ /* 0x000fe20000000000 */
[----:B------:R-:W-:Y:S02]  /*a790*/  R2UR UR22, R30 ;  /* 0x000000001e1672ca */ /* 0x000fe400000e0000 */
[----:B------:R-:W-:-:S02]  /*a7a0*/  R2UR UR18, R26 ;  /* 0x000000001a1272ca */ /* 0x000fc400000e0000 */
[----:B------:R-:W-:Y:S02]  /*a7b0*/  R2UR UR26, R24 ;  /* 0x00000000181a72ca */ /* 0x000fe400000e0000 */
[----:B01----:R-:W-:-:S06]  /*a7c0*/  WARPGROUP.ARRIVE ;  /* 0x00000000000079c5 */ /* 0x003fcc0000000000 */
        /* <DEDUP_REMOVED lines=22> */
[----:B--2---:R-:W-:Y:S05]  /*a930*/  @!P0 BRA `(.L_x_9784) ;  /* 0x0000000000048947 */ /* 0x004fea0003800000 */
[----:B------:R-:W-:Y:S01]  /*a940*/  BPT.TRAP 0x1 ;  /* 0x000000040000795c */ /* 0x000fe20000300000 */
.L_x_9784:
[----:B------:R-:W0:Y:S01]  /*a950*/  S2R R7, SR_CgaCtaId ;  /* 0x0000000000077919 */ /* 0x000e220000008800 */
[----:B------:R-:W-:Y:S01]  /*a960*/  ISETP.GE.AND P1, PT, R176, 0x61, PT ;  /* 0x00000061b000780c */ /* 0x000fe20003f26270 */
[----:B------:R-:W-:Y:S01]  /*a970*/  ULDC UR36, c[0x0][0x9d8] ;  /* 0x0002760000247ab9 */ /* 0x000fe20000000800 */
[----:B------:R-:W-:-:S04]  /*a980*/  IADD3 R6, R6, 0x22860, RZ ;  /* 0x0002286006067810 */ /* 0x000fc80007ffe0ff */
[----:B0-----:R-:W-:-:S04]  /*a990*/  PRMT R6, R7, 0x654, R6 ;  /* 0x0000065407067816 */ /* 0x001fc80000000006 */
[----:B------:R0:W-:Y:S03]  /*a9a0*/  SYNCS.ARRIVE.TRANS64.RED.A1T0 RZ, [R6+URZ], RZ ;  /* 0x000000ff06ff79a7 */ /* 0x0001e6000810043f */
[----:B------:R-:W-:Y:S05]  /*a9b0*/  @!P1 BRA `(.L_x_9785) ;  /* 0x0000002400549947 */ /* 0x000fea0003800000 */
[----:B0-----:R-:W-:Y:S02]  /*a9c0*/  VIADD R6, R178, 0xfffffffe ;  /* 0xfffffffeb2067836 */ /* 0x001fe40000000000 */
[----:B------:R-:W-:Y:S02]  /*a9d0*/  IMAD.MOV.U32 R214, RZ, RZ, R177 ;  /* 0x000000ffffd67224 */ /* 0x000fe400078e00b1 */
[----:B------:R-:W-:-:S07]  /*a9e0*/  IMAD.MOV.U32 R215, RZ, RZ, R21 ;  /* 0x000000ffffd77224 */ /* 0x000fce00078e0015 */
.L_x_9797:
[----:B------:R-:W-:Y:S01]  /*a9f0*/  VIADD R202, R202, 0x1 ;  /* 0x00000001caca7836 */ /* 0x000fe20000000000 */
[----:B------:R-:W-:Y:S05]  /*aa00*/  YIELD ;  /* 0x0000000000007946 */ /* 0x000fea0003800000 */
[----:B------:R-:W-:Y:S02]  /*aa10*/  ISETP.NE.AND P2, PT, R202, 0x2, PT ;  /* 0x00000002ca00780c */ /* 0x000fe40003f45270 */
[C---:B------:R-:W-:Y:S01]  /*aa20*/  ISETP.GT.AND P1, PT, R6.reuse, RZ, PT ;  /* 0x000000ff0600720c */ /* 0x040fe20003f24270 */
[----:B------:R-:W-:Y:S01]  /*aa30*/  VIADD R6, R6, 0xffffffff ;  /* 0xffffffff06067836 */ /* 0x000fe20000000000 */
[----:B-1----:R-:W-:-:S02]  /*aa40*/  SEL R7, RZ, 0x1, P2 ;  /* 0x00000001ff077807 */ /* 0x002fc40001000000 */
[----:B------:R-:W-:Y:S02]  /*aa50*/  SEL R202, R202, RZ, P2 ;  /* 0x000000ffcaca7207 */ /* 0x000fe40001000000 */
[----:B------:R-:W-:Y:S01]  /*aa60*/  LOP3.LUT R212, R212, R7, RZ, 0x3c, !PT ;  /* 0x00000007d4d47212 */ /* 0x000fe200078e3cff */
[----:B------:R-:W-:Y:S06]  /*aa70*/  @!P0 BRA `(.L_x_9786) ;  /* 0x0000000000048947 */ /* 0x000fec0003800000 */
[----:B------:R-:W-:Y:S01]  /*aa80*/  BPT.TRAP 0x1 ;  /* 0x000000040000795c */ /* 0x000fe20000300000 */
.L_x_9786:
[----:B------:R-:W-:Y:S02]  /*aa90*/  LEA R7, R202, R19, 0x3 ;  /* 0x00000013ca077211 */ /* 0x000fe400078e18ff */
[----:B------:R-:W-:-:S04]  /*aaa0*/  SHF.L.U32 R8, R212, 0x1f, RZ ;  /* 0x0000001fd4087819 */ /* 0x000fc800000006ff */
[----:B------:R0:W1:Y:S01]  /*aab0*/  SYNCS.PHASECHK.TRANS64.TRYWAIT P2, [R7+URZ+0x22830], R8 ;  /* 0x02283008070075a7 */ /* 0x000062000804017f */
[----:B------:R-:W-:Y:S05]  /*aac0*/  @!P0 BRA `(.L_x_9787) ;  /* 0x0000000000048947 */ /* 0x000fea0003800000 */
[----:B------:R-:W-:Y:S01]  /*aad0*/  BPT.TRAP 0x1 ;  /* 0x000000040000795c */ /* 0x000fe20000300000 */
.L_x_9787:
[----:B------:R-:W2:Y:S01]  /*aae0*/  LDL R9, [R1+0x8] ;  /* 0x0000080001097983 */ /* 0x000ea20000100800 */
[----:B------:R-:W-:Y:S02]  /*aaf0*/  IMAD.MOV.U32 R155, RZ, RZ, 0x40000040 ;  /* 0x40000040ff9b7424 */ /* 0x000fe400078e00ff */
[----:B--2---:R-:W-:Y:S01]  /*ab00*/  IMAD R154, R202, 0x300, R9 ;  /* 0x00000300ca9a7824 */ /* 0x004fe200078e0209 */
[----:B-1----:R-:W-:Y:S06]  /*ab10*/  @P2 BRA `(.L_x_9788) ;  /* 0x0000000000082947 */ /* 0x002fec0003800000 */
[----:B------:R-:W1:Y:S02]  /*ab20*/  SYNCS.PHASECHK.TRANS64.TRYWAIT P2, [R7+URZ+0x22830], R8 ;  /* 0x02283008070075a7 */ /* 0x000e64000804017f */
[----:B-1----:R-:W-:Y:S05]  /*ab30*/  @!P2 BRA `(.L_x_9789) ;  /* 0x000000d40058a947 */ /* 0x002fea0003800000 */
.L_x_9788:
[----:B------:R-:W-:Y:S05]  /*ab40*/  WARPSYNC.ALL ;  /* 0x0000000000007948 */ /* 0x000fea0003800000 */
        /* <DEDUP_REMOVED lines=11> */
[----:B------:R-:W2:Y:S01]  /*ac00*/  S2R R9, SR_TID.X ;  /* 0x0000000000097919 */ /* 0x000ea20000002100 */
[----:B------:R-:W-:-:S02]  /*ac10*/  R2UR UR11, R153 ;  /* 0x00000000990b72ca */ /* 0x000fc400000e0000 */
[----:B------:R-:W-:Y:S02]  /*ac20*/  R2UR UR19, R155 ;  /* 0x000000009b1372ca */ /* 0x000fe400000e0000 */
[----:B------:R-:W-:Y:S01]  /*ac30*/  WARPGROUP.ARRIVE ;  /* 0x00000000000079c5 */ /* 0x000fe20000000000 */
[----:B------:R-:W-:Y:S02]  /*ac40*/  R2UR UR8, R14 ;  /* 0x000000000e0872ca */ /* 0x000fe400000e0000 */
[----:B------:R-:W-:Y:S02]  /*ac50*/  R2UR UR9, R15 ;  /* 0x000000000f0972ca */ /* 0x000fe400000e0000 */
[----:B------:R-:W-:Y:S01]  /*ac60*/  MOV R21, 0x40000040 ;  /* 0x4000004000157802 */ /* 0x000fe20000000f00 */
[----:B------:R-:W-:Y:S01]  /*ac70*/  HGMMA.64x96x16.F32 R152, gdesc[UR4], RZ, !UPT, gsb0 ;  /* 0x01600000049879f0 */ /* 0x000fe2000c0008ff */
[----:B------:R-:W-:Y:S02]  /*ac80*/  R2UR UR14, R20 ;  /* 0x00000000140e72ca */ /* 0x000fe400000e0000 */
[----:B------:R-:W-:-:S02]  /*ac90*/  R2UR UR15, R21 ;  /* 0x00000000150f72ca */ /* 0x000fc400000e0000 */
[----:B------:R-:W-:Y:S02]  /*aca0*/  R2UR UR12, R12 ;  /* 0x000000000c0c72ca */ /* 0x000fe400000e0000 */
[----:B------:R-:W-:Y:S02]  /*acb0*/  R2UR UR13, R13 ;  /* 0x000000000d0d72ca */ /* 0x000fe400000e0000 */
[----:B------:R-:W-:Y:S02]  /*acc0*/  R2UR UR16, R10 ;  /* 0x000000000a1072ca */ /* 0x000fe400000e0000 */
[----:B------:R-:W-:Y:S02]  /*acd0*/  R2UR UR17, R11 ;  /* 0x000000000b1172ca */ /* 0x000fe400000e0000 */
        /* <DEDUP_REMOVED lines=15> */
.L_x_9790:
        /* <DEDUP_REMOVED lines=39> */
[----:B-----5:R-:W-:Y:S01]  /*b040*/  FMNMX.FTZ R20, R156, R20, !PT ;  /* 0x000000149c147209 */ /* 0x020fe20007810000 */
        /* <DEDUP_REMOVED lines=8> */
[----:B------:R-:W-:-:S06]  /*b0d0*/  FMUL.FTZ R195, R195, UR36 ;  /* 0x00000024c3c37c20 */ /* 0x000fcc0008410000 */
[----:B------:R-:W3:Y:S01]  /*b0e0*/  MUFU.TANH R164, R164 ;  /* 0x000000a400a47308 */ /* 0x000ee20000002400 */
[----:B----4-:R-:W-:-:S07]  /*b0f0*/  FMNMX.FTZ R20, R160, R20, !PT ;  /* 0x00000014a0147209 */ /* 0x010fce0007810000 */
[----:B------:R-:W4:Y:S01]  /*b100*/  MUFU.TANH R165, R165 ;  /* 0x000000a500a57308 */ /* 0x000f220000002400 */
[----:B-----5:R-:W-:-:S07]  /*b110*/  FMNMX.FTZ R20, R161, R20, !PT ;  /* 0x00000014a1147209 */ /* 0x020fce0007810000 */
[----:B------:R-:W5:Y:S01]  /*b120*/  MUFU.TANH R168, R168 ;  /* 0x000000a800a87308 */ /* 0x000f620000002400 */
[----:B---3--:R-:W-:-:S07]  /*b130*/  FMNMX.FTZ R20, R164, R20, !PT ;  /* 0x00000014a4147209 */ /* 0x008fce0007810000 */
        /* <DEDUP_REMOVED lines=30> */
[----:B------:R-:W-:Y:S01]  /*b320*/  MUFU.TANH R225, R225 ;  /* 0x000000e100e17308 */ /* 0x000fe20000002400 */
[----:B----4-:R-:W-:-:S07]  /*b330*/  FMNMX.FTZ R20, R196, R20, !PT ;  /* 0x00000014c4147209 */ /* 0x010fce0007810000 */
[----:B------:R-:W-:Y:S01]  /*b340*/  MUFU.TANH R224, R224 ;  /* 0x000000e000e07308 */ /* 0x000fe20000002400 */
[----:B-----5:R-:W-:-:S05]  /*b350*/  FMNMX.FTZ R21, R197, R20, !PT ;  /* 0x00000014c5157209 */ /* 0x020fca0007810000 */
[----:B------:R-:W3:Y:S02]  /*b360*/  SHFL.BFLY PT, R20, R21, 0x2, 0x1f ;  /* 0x0c401f0015147f89 */ /* 0x000ee400000e0000 */
[----:B------:R-:W-:Y:S08]  /*b370*/  MUFU.TANH R223, R223 ;  /* 0x000000df00df7308 */ /* 0x000ff00000002400 */
[----:B------:R-:W-:Y:S08]  /*b380*/  MUFU.TANH R228, R228 ;  /* 0x000000e400e47308 */ /* 0x000ff00000002400 */
[----:B------:R-:W-:Y:S01]  /*b390*/  MUFU.TANH R227, R227 ;  /* 0x000000e300e37308 */ /* 0x000fe20000002400 */
[----:B---3--:R-:W-:-:S07]  /*b3a0*/  FMNMX.FTZ R21, R21, R20, !PT ;  /* 0x0000001415157209 */ /* 0x008fce0007810000 */
[----:B------:R-:W-:Y:S01]  /*b3b0*/  MUFU.TANH R226, R226 ;  /* 0x000000e200e27308 */ /* 0x000fe20000002400 */
[----:B------:R-:W3:Y:S07]  /*b3c0*/  SHFL.BFLY PT, R20, R21, 0x1, 0x1f ;  /* 0x0c201f0015147f89 */ /* 0x000eee00000e0000 */
[----:B------:R-:W-:Y:S08]  /*b3d0*/  MUFU.TANH R216, R216 ;  /* 0x000000d800d87308 */ /* 0x000ff00000002400 */
[----:B------:R-:W-:Y:S01]  /*b3e0*/  MUFU.TANH R159, R159 ;  /* 0x0000009f009f7308 */ /* 0x000fe20000002400 */
[----:B---3--:R-:W-:-:S02]  /*b3f0*/  FMNMX.FTZ R21, R21, R20, !PT ;  /* 0x0000001415157209 */ /* 0x008fc40007810000 */
[----:B------:R-:W3:Y:S03]  /*b400*/  LDC R20, c[0x0][0x988] ;  /* 0x00026200ff147b82 */ /* 0x000ee60000000800 */
[C---:B------:R-:W-:Y:S01]  /*b410*/  FADD.FTZ R154, -R21.reuse, R215 ;  /* 0x000000d7159a7221 */ /* 0x040fe20000010100 */
[----:B---3--:R-:W-:-:S03]  /*b420*/  FMUL.FTZ R155, R21, R20 ;  /* 0x00000014159b7220 */ /* 0x008fc60000410000 */
[-C--:B------:R-:W-:Y:S01]  /*b430*/  FMUL.FTZ R154, R154, R20.reuse ;  /* 0x000000149a9a7220 */ /* 0x080fe20000410000 */
        /* <DEDUP_REMOVED lines=17> */
[-CC-:B------:R-:W-:Y:S01]  /*b550*/  FFMA.FTZ R180, R180, R20.reuse, -R155.reuse ;  /* 0x00000014b4b47223 */ /* 0x180fe2000001089b */
[-CC-:B------:R-:W-:Y:S01]  /*b560*/  FFMA.FTZ R181, R181, R20.reuse, -R155.reuse ;  /* 0x00000014b5b57223 */ /* 0x180fe2000001089b */
[----:B------:R4:W5:Y:S01]  /*b570*/  MUFU.EX2 R154, R153 ;  /* 0x00000099009a7308 */ /* 0x0009620000000800 */
[-CC-:B------:R-:W-:Y:S01]  /*b580*/  FFMA.FTZ R184, R184, R20.reuse, -R155.reuse ;  /* 0x00000014b8b87223 */ /* 0x180fe2000001089b */
[-CC-:B------:R-:W-:Y:S01]  /*b590*/  FFMA.FTZ R185, R185, R20.reuse, -R155.reuse ;  /* 0x00000014b9b97223 */ /* 0x180fe2000001089b */
[-CC-:B------:R-:W-:Y:S01]  /*b5a0*/  FFMA.FTZ R188, R188, R20.reuse, -R155.reuse ;  /* 0x00000014bcbc7223 */ /* 0x180fe2000001089b */
[-CC-:B------:R-:W-:Y:S01]  /*b5b0*/  FFMA.FTZ R189, R189, R20.reuse, -R155.reuse ;  /* 0x00000014bdbd7223 */ /* 0x180fe2000001089b */
[-CC-:B------:R-:W-:Y:S01]  /*b5c0*/  FFMA.FTZ R193, R193, R20.reuse, -R155.reuse ;  /* 0x00000014c1c17223 */ /* 0x180fe2000001089b */
[-CC-:B------:R-:W-:Y:S01]  /*b5d0*/  FFMA.FTZ R196, R196, R20.reuse, -R155.reuse ;  /* 0x00000014c4c47223 */ /* 0x180fe2000001089b */
[----:B------:R-:W-:Y:S01]  /*b5e0*/  FFMA.FTZ R155, R197, R20, -R155 ;  /* 0x00000014c59b7223 */ /* 0x000fe2000001089b */
[----:B------:R0:W-:Y:S01]  /*b5f0*/  MUFU.EX2 R163, R157 ;  /* 0x0000009d00a37308 */ /* 0x0001e20000000800 */
[----:B---3--:R-:W-:Y:S01]  /*b600*/  FFMA.FTZ R162, R176, R0, R152 ;  /* 0x00000000b0a27223 */ /* 0x008fe20000010098 */
[----:B----4-:R-:W-:Y:S01]  /*b610*/  FMUL.FTZ R153, R167, UR36 ;  /* 0x00000024a7997c20 */ /* 0x010fe20008410000 */
[----:B------:R-:W-:Y:S01]  /*b620*/  FMUL.FTZ R0, R171, UR36 ;  /* 0x00000024ab007c20 */ /* 0x000fe20008410000 */
[-C--:B------:R-:W-:Y:S01]  /*b630*/  FMUL.FTZ R24, R24, R176.reuse ;  /* 0x000000b018187220 */ /* 0x080fe20000410000 */
[-C--:B------:R-:W-:Y:S01]  /*b640*/  FMUL.FTZ R25, R25, R176.reuse ;  /* 0x000000b019197220 */ /* 0x080fe20000410000 */
[-C--:B------:R-:W-:Y:S01]  /*b650*/  FMUL.FTZ R28, R28, R176.reuse ;  /* 0x000000b01c1c7220 */ /* 0x080fe20000410000 */
[----:B------:R-:W-:Y:S01]  /*b660*/  FMUL.FTZ R29, R29, R176 ;  /* 0x000000b01d1d7220 */ /* 0x000fe20000410000 */
[----:B------:R-:W-:Y:S01]  /*b670*/  MUFU.EX2 R166, R160 ;  /* 0x000000a000a67308 */ /* 0x000fe20000000800 */
[C---:B-----5:R-:W-:Y:S01]  /*b680*/  FADD.FTZ R162, R154.reuse, R162 ;  /* 0x000000a29aa27221 */ /* 0x060fe20000010000 */
[----:B------:R-:W-:Y:S01]  /*b690*/  F2FP.F16.F32.PACK_AB R152, R154, R152 ;  /* 0x000000989a98723e */ /* 0x000fe200000000ff */
[----:B0-----:R-:W-:Y:S01]  /*b6a0*/  FMUL.FTZ R157, R174, UR36 ;  /* 0x00000024ae9d7c20 */ /* 0x001fe20008410000 */
        /* <DEDUP_REMOVED lines=21> */
[----:B0-----:R-:W-:Y:S01]  /*b800*/  FADD.FTZ R156, R154, R162 ;  /* 0x000000a29a9c7221 */ /* 0x001fe20000010000 */
[----:B---3--:R-:W-:Y:S01]  /*b810*/  FMUL.FTZ R161, R175, UR36 ;  /* 0x00000024afa17c20 */ /* 0x008fe20008410000 */
[----:B------:R-:W-:Y:S01]  /*b820*/  FMUL.FTZ R162, R178, UR36 ;  /* 0x00000024b2a27c20 */ /* 0x000fe20008410000 */
[C---:B------:R-:W-:Y:S01]  /*b830*/  F2FP.F16.F32.PACK_AB R154, R163.reuse, R154 ;  /* 0x0000009aa39a723e */ /* 0x040fe200000000ff */
[----:B------:R-:W-:Y:S01]  /*b840*/  FADD.FTZ R156, R163, R156 ;  /* 0x0000009ca39c7221 */ /* 0x000fe20000010000 */
[----:B------:R-:W-:Y:S01]  /*b850*/  FMUL.FTZ R163, R179, UR36 ;  /* 0x00000024b3a37c20 */ /* 0x000fe20008410000 */
[-C--:B------:R-:W-:Y:S01]  /*b860*/  FMUL.FTZ R68, R68, R176.reuse ;  /* 0x000000b044447220 */ /* 0x080fe20000410000 */
[----:B------:R-:W0:Y:S01]  /*b870*/  MUFU.TANH R0, R0 ;  /* 0x0000000000007308 */ /* 0x000e220000002400 */
[----:B------:R-:W-:Y:S01]  /*b880*/  FADD.FTZ R156, R166, R156 ;  /* 0x0000009ca69c7221 */ /* 0x000fe20000010000 */
[-C--:B------:R-:W-:Y:S01]  /*b890*/  FMUL.FTZ R69, R69, R176.reuse ;  /* 0x000000b045457220 */ /* 0x080fe20000410000 */
[-C--:B------:R-:W-:Y:S01]  /*b8a0*/  FMUL.FTZ R72, R72, R176.reuse ;  /* 0x000000b048487220 */ /* 0x080fe20000410000 */
[----:B------:R-:W-:Y:S01]  /*b8b0*/  FMUL.FTZ R73, R73, R176 ;  /* 0x000000b049497220 */ /* 0x000fe20000410000 */
[C---:B----4-:R-:W-:Y:S01]  /*b8c0*/  FADD.FTZ R160, R167.reuse, R156 ;  /* 0x0000009ca7a07221 */ /* 0x050fe20000010000 */
[----:B------:R-:W-:Y:S01]  /*b8d0*/  F2FP.F16.F32.PACK_AB R156, R167, R166 ;  /* 0x000000a6a79c723e */ /* 0x000fe200000000ff */
[----:B------:R-:W-:Y:S01]  /*b8e0*/  FMUL.FTZ R166, R182, UR36 ;  /* 0x00000024b6a67c20 */ /* 0x000fe20008410000 */
[----:B------:R-:W-:Y:S01]  /*b8f0*/  FMNMX.FTZ R167, R225, R214, !PT ;  /* 0x000000d6e1a77209 */ /* 0x000fe20007810000 */
[----:B------:R-:W3:Y:S01]  /*b900*/  MUFU.TANH R157, R157 ;  /* 0x0000009d009d7308 */ /* 0x000ee20000002400 */
[-C--:B------:R-:W-:Y:S01]  /*b910*/  FMUL.FTZ R76, R76, R176.reuse ;  /* 0x000000b04c4c7220 */ /* 0x080fe20000410000 */
[-C--:B------:R-:W-:Y:S01]  /*b920*/  FMUL.FTZ R77, R77, R176.reuse ;  /* 0x000000b04d4d7220 */ /* 0x080fe20000410000 */
[----:B------:R-:W-:Y:S01]  /*b930*/  FMNMX.FTZ R167, R224, R167, !PT ;  /* 0x000000a7e0a77209 */ /* 0x000fe20007810000 */
[-C--:B------:R-:W-:Y:S01]  /*b940*/  FMUL.FTZ R80, R80, R176.reuse ;  /* 0x000000b050507220 */ /* 0x080fe20000410000 */
[-C--:B------:R-:W-:Y:S01]  /*b950*/  FMUL.FTZ R81, R81, R176.reuse ;  /* 0x000000b051517220 */ /* 0x080fe20000410000 */
[-C--:B------:R-:W-:Y:S01]  /*b960*/  FMUL.FTZ R84, R84, R176.reuse ;  /* 0x000000b054547220 */ /* 0x080fe20000410000 */
[----:B------:R-:W-:Y:S01]  /*b970*/  FMNMX.FTZ R170, R223, R167, !PT ;  /* 0x000000a7dfaa7209 */ /* 0x000fe20007810000 */
[----:B------:R-:W4:Y:S01]  /*b980*/  MUFU.TANH R161, R161 ;  /* 0x000000a100a17308 */ /* 0x000f220000002400 */
[-C--:B------:R-:W-:Y:S01]  /*b990*/  FMUL.FTZ R85, R85, R176.reuse ;  /* 0x000000b055557220 */ /* 0x080fe20000410000 */
[----:B------:R-:W-:Y:S01]  /*b9a0*/  FMUL.FTZ R88, R88, R176 ;  /* 0x000000b058587220 */ /* 0x000fe20000410000 */
[----:B------:R-:W-:Y:S01]  /*b9b0*/  FMNMX.FTZ R170, R228, R170, !PT ;  /* 0x000000aae4aa7209 */ /* 0x000fe20007810000 */
[-C--:B------:R-:W-:Y:S01]  /*b9c0*/  FMUL.FTZ R89, R89, R176.reuse ;  /* 0x000000b059597220 */ /* 0x080fe20000410000 */
[-C--:B------:R-:W-:Y:S01]  /*b9d0*/  FMUL.FTZ R92, R92, R176.reuse ;  /* 0x000000b05c5c7220 */ /* 0x080fe20000410000 */
[----:B------:R-:W-:Y:S01]  /*b9e0*/  FMUL.FTZ R93, R93, R176 ;  /* 0x000000b05d5d7220 */ /* 0x000fe20000410000 */
[----:B------:R-:W-:Y:S01]  /*b9f0*/  FMNMX.FTZ R171, R227, R170, !PT ;  /* 0x000000aae3ab7209 */ /* 0x000fe20007810000 */
[----:B------:R-:W1:Y:S01]  /*ba00*/  MUFU.TANH R162, R162 ;  /* 0x000000a200a27308 */ /* 0x000e620000002400 */
[-C--:B------:R-:W-:Y:S01]  /*ba10*/  FMUL.FTZ R96, R96, R176.reuse ;  /* 0x000000b060607220 */ /* 0x080fe20000410000 */
[-C--:B------:R-:W-:Y:S01]  /*ba20*/  FMUL.FTZ R97, R97, R176.reuse ;  /* 0x000000b061617220 */ /* 0x080fe20000410000 */
[----:B------:R-:W-:Y:S01]  /*ba30*/  FMNMX.FTZ R171, R226, R171, !PT ;  /* 0x000000abe2ab7209 */ /* 0x000fe20007810000 */
[-C--:B------:R-:W-:Y:S01]  /*ba40*/  FMUL.FTZ R100, R100, R176.reuse ;  /* 0x000000b064647220 */ /* 0x080fe20000410000 */
[-C--:B------:R-:W-:Y:S01]  /*ba50*/  FMUL.FTZ R101, R101, R176.reuse ;  /* 0x000000b065657220 */ /* 0x080fe20000410000 */
[-C--:B------:R-:W-:Y:S01]  /*ba60*/  FMUL.FTZ R104, R104, R176.reuse ;  /* 0x000000b068687220 */ /* 0x080fe20000410000 */
[----:B------:R-:W-:Y:S01]  /*ba70*/  FMNMX.FTZ R174, R216, R171, !PT ;  /* 0x000000abd8ae7209 */ /* 0x000fe20007810000 */
[----:B------:R-:W2:Y:S01]  /*ba80*/  MUFU.TANH R163, R163 ;  /* 0x000000a300a37308 */ /* 0x000ea20000002400 */
[-C--:B------:R-:W-:Y:S01]  /*ba90*/  FMUL.FTZ R105, R105, R176.reuse ;  /* 0x000000b069697220 */ /* 0x080fe20000410000 */
[----:B------:R-:W-:Y:S01]  /*baa0*/  FMUL.FTZ R108, R108, R176 ;  /* 0x000000b06c6c7220 */ /* 0x000fe20000410000 */
[----:B-----5:R-:W-:Y:S01]  /*bab0*/  FMNMX.FTZ R174, R153, R174, !PT ;  /* 0x000000ae99ae7209 */ /* 0x020fe20007810000 */
[-C--:B------:R-:W-:Y:S01]  /*bac0*/  FMUL.FTZ R109, R109, R176.reuse ;  /* 0x000000b06d6d7220 */ /* 0x080fe20000410000 */
[-C--:B------:R-:W-:Y:S01]  /*bad0*/  FMUL.FTZ R112, R112, R176.reuse ;  /* 0x000000b070707220 */ /* 0x080fe20000410000 */
[----:B------:R-:W-:Y:S01]  /*bae0*/  FMUL.FTZ R113, R113, R176 ;  /* 0x000000b071717220 */ /* 0x000fe20000410000 */
[----:B------:R-:W-:Y:S01]  /*baf0*/  FMNMX.FTZ R175, R159, R174, !PT ;  /* 0x000000ae9faf7209 */ /* 0x000fe20007810000 */
[----:B------:R-:W5:Y:S01]  /*bb00*/  MUFU.TANH R166, R166 ;  /* 0x000000a600a67308 */ /* 0x000f620000002400 */
[-C--:B------:R-:W-:Y:S01]  /*bb10*/  FMUL.FTZ R116, R116, R176.reuse ;  /* 0x000000b074747220 */ /* 0x080fe20000410000 */
[-C--:B------:R-:W-:Y:S01]  /*bb20*/  FMUL.FTZ R117, R117, R176.reuse ;  /* 0x000000b075757220 */ /* 0x080fe20000410000 */
[----:B0-----:R-:W-:Y:S01]  /*bb30*/  FMNMX.FTZ R175, R0, R175, !PT ;  /* 0x000000af00af7209 */ /* 0x001fe20007810000 */
[-C--:B------:R-:W-:Y:S01]  /*bb40*/  FMUL.FTZ R120, R120, R176.reuse ;  /* 0x000000b078787220 */ /* 0x080fe20000410000 */
[-C--:B------:R-:W-:Y:S01]  /*bb50*/  FMUL.FTZ R121, R121, R176.reuse ;  /* 0x000000b079797220 */ /* 0x080fe20000410000 */
[-C--:B------:R-:W-:Y:S01]  /*bb60*/  FMUL.FTZ R124, R124, R176.reuse ;  /* 0x000000b07c7c7220 */ /* 0x080fe20000410000 */
        /* <DEDUP_REMOVED lines=9> */
[----:B------:R1:W3:Y:S01]  /*bc00*/  MUFU.TANH R170, R186 ;  /* 0x000000ba00aa7308 */ /* 0x0002e20000002400 */
[-C--:B------:R-:W-:Y:S01]  /*bc10*/  FMUL.FTZ R136, R136, R176.reuse ;  /* 0x000000b088887220 */ /* 0x080fe20000410000 */
[-C--:B------:R-:W-:Y:S01]  /*bc20*/  FMUL.FTZ R137, R137, R176.reuse ;  /* 0x000000b089897220 */ /* 0x080fe20000410000 */
[----:B--2---:R-:W-:Y:S01]  /*bc30*/  FMNMX.FTZ R179, R163, R179, !PT ;  /* 0x000000b3a3b37209 */ /* 0x004fe20007810000 */
[-C--:B------:R-:W-:Y:S01]  /*bc40*/  FMUL.FTZ R140, R140, R176.reuse ;  /* 0x000000b08c8c7220 */ /* 0x080fe20000410000 */
[-C--:B------:R-:W-:Y:S01]  /*bc50*/  FMUL.FTZ R141, R141, R176.reuse ;  /* 0x000000b08d8d7220 */ /* 0x080fe20000410000 */
[-C--:B------:R-:W-:Y:S01]  /*bc60*/  FMUL.FTZ R144, R144, R176.reuse ;  /* 0x000000b090907220 */ /* 0x080fe20000410000 */
[----:B-----5:R-:W-:Y:S01]  /*bc70*/  FMNMX.FTZ R182, R166, R179, !PT ;  /* 0x000000b3a6b67209 */ /* 0x020fe20007810000 */
[----:B------:R-:W2:Y:S01]  /*bc80*/  MUFU.TANH R171, R187 ;  /* 0x000000bb00ab7308 */ /* 0x000ea20000002400 */
[----:B-1----:R-:W-:Y:S01]  /*bc90*/  FMUL.FTZ R186, R198, UR36 ;  /* 0x00000024c6ba7c20 */ /* 0x002fe20008410000 */
[----:B------:R-:W-:Y:S01]  /*bca0*/  FMUL.FTZ R145, R145, R176 ;  /* 0x000000b091917220 */ /* 0x000fe20000410000 */
[----:B0-----:R-:W-:Y:S01]  /*bcb0*/  FMNMX.FTZ R182, R167, R182, !PT ;  /* 0x000000b6a7b67209 */ /* 0x001fe20007810000 */
[-C--:B------:R-:W-:Y:S01]  /*bcc0*/  FMUL.FTZ R148, R148, R176.reuse ;  /* 0x000000b094947220 */ /* 0x080fe20000410000 */
[----:B------:R-:W-:-:S03]  /*bcd0*/  FMUL.FTZ R149, R149, R176 ;  /* 0x000000b095957220 */ /* 0x000fc60000410000 */
[----:B------:R-:W0:Y:S01]  /*bce0*/  MUFU.TANH R174, R190 ;  /* 0x000000be00ae7308 */ /* 0x000e220000002400 */
[----:B---3--:R-:W-:-:S07]  /*bcf0*/  FMNMX.FTZ R182, R170, R182, !PT ;  /* 0x000000b6aab67209 */ /* 0x008fce0007810000 */
[----:B------:R1:W3:Y:S01]  /*bd00*/  MUFU.TANH R175, R191 ;  /* 0x000000bf00af7308 */ /* 0x0002e20000002400 */
[----:B--2---:R-:W-:-:S07]  /*bd10*/  FMNMX.FTZ R182, R171, R182, !PT ;  /* 0x000000b6abb67209 */ /* 0x004fce0007810000 */
[----:B------:R-:W2:Y:S01]  /*bd20*/  MUFU.TANH R178, R194 ;  /* 0x000000c200b27308 */ /* 0x000ea20000002400 */
[----:B-1----:R-:W-:Y:S01]  /*bd30*/  FMUL.FTZ R191, R199, UR36 ;  /* 0x00000024c7bf7c20 */ /* 0x002fe20008410000 */
[----:B0-----:R-:W-:-:S06]  /*bd40*/  FMNMX.FTZ R182, R174, R182, !PT ;  /* 0x000000b6aeb67209 */ /* 0x001fcc0007810000 */
[----:B------:R-:W0:Y:S01]  /*bd50*/  MUFU.TANH R179, R195 ;  /* 0x000000c300b37308 */ /* 0x000e220000002400 */
[----:B---3--:R-:W-:-:S07]  /*bd60*/  FMNMX.FTZ R182, R175, R182, !PT ;  /* 0x000000b6afb67209 */ /* 0x008fce0007810000 */
[----:B------:R-:W1:Y:S01]  /*bd70*/  MUFU.TANH R186, R186 ;  /* 0x000000ba00ba7308 */ /* 0x000e620000002400 */
[----:B--2---:R-:W-:-:S07]  /*bd80*/  FMNMX.FTZ R182, R178, R182, !PT ;  /* 0x000000b6b2b67209 */ /* 0x004fce0007810000 */
[----:B------:R-:W2:Y:S01]  /*bd90*/  MUFU.TANH R191, R191 ;  /* 0x000000bf00bf7308 */ /* 0x000ea20000002400 */
[----:B0-----:R-:W-:-:S07]  /*bda0*/  FMNMX.FTZ R182, R179, R182, !PT ;  /* 0x000000b6b3b67209 */ /* 0x001fce0007810000 */
[----:B------:R-:W-:Y:S01]  /*bdb0*/  MUFU.EX2 R190, R177 ;  /* 0x000000b100be7308 */ /* 0x000fe20000000800 */
[----:B-1----:R-:W-:-:S07]  /*bdc0*/  FMNMX.FTZ R182, R186, R182, !PT ;  /* 0x000000b6bab67209 */ /* 0x002fce0007810000 */
[----:B------:R-:W-:Y:S01]  /*bdd0*/  MUFU.EX2 R187, R165 ;  /* 0x000000a500bb7308 */ /* 0x000fe20000000800 */
[----:B--2---:R-:W-:-:S05]  /*bde0*/  FMNMX.FTZ R194, R191, R182, !PT ;  /* 0x000000b6bfc27209 */ /* 0x004fca0007810000 */
[----:B------:R-:W0:Y:S02]  /*bdf0*/  SHFL.BFLY PT, R182, R194, 0x2, 0x1f ;  /* 0x0c401f00c2b67f89 */ /* 0x000e2400000e0000 */
[----:B------:R-:W-:Y:S08]  /*be00*/  MUFU.EX2 R165, R172 ;  /* 0x000000ac00a57308 */ /* 0x000ff00000000800 */
[----:B------:R-:W-:Y:S08]  /*be10*/  MUFU.EX2 R172, R192 ;  /* 0x000000c000ac7308 */ /* 0x000ff00000000800 */
[----:B------:R-:W1:Y:S01]  /*be20*/  MUFU.EX2 R183, R164 ;  /* 0x000000a400b77308 */ /* 0x000e620000000800 */
[----:B0-----:R-:W-:-:S07]  /*be30*/  FMNMX.FTZ R194, R194, R182, !PT ;  /* 0x000000b6c2c27209 */ /* 0x001fce0007810000 */
[----:B------:R-:W-:Y:S01]  /*be40*/  MUFU.EX2 R164, R158 ;  /* 0x0000009e00a47308 */ /* 0x000fe20000000800 */
[----:B------:R-:W0:Y:S07]  /*be50*/  SHFL.BFLY PT, R195, R194, 0x1, 0x1f ;  /* 0x0c201f00c2c37f89 */ /* 0x000e2e00000e0000 */
[----:B------:R-:W2:Y:S01]  /*be60*/  MUFU.EX2 R182, R168 ;  /* 0x000000a800b67308 */ /* 0x000ea20000000800 */
[----:B-1----:R-:W-:-:S04]  /*be70*/  FADD.FTZ R160, R183, R160 ;  /* 0x000000a0b7a07221 */ /* 0x002fc80000010000 */
[----:B------:R-:W-:-:S03]  /*be80*/  FADD.FTZ R160, R187, R160 ;  /* 0x000000a0bba07221 */ /* 0x000fc60000010000 */
[----:B------:R-:W-:Y:S08]  /*be90*/  MUFU.EX2 R168, R184 ;  /* 0x000000b800a87308 */ /* 0x000ff00000000800 */
[----:B------:R-:W-:Y:S01]  /*bea0*/  MUFU.EX2 R184, R155 ;  /* 0x0000009b00b87308 */ /* 0x000fe20000000800 */
[----:B--2---:R-:W-:Y:S01]  /*beb0*/  FADD.FTZ R160, R182, R160 ;  /* 0x000000a0b6a07221 */ /* 0x004fe20000010000 */
[----:B0-----:R-:W-:-:S05]  /*bec0*/  FMNMX.FTZ R177, R194, R195, !PT ;  /* 0x000000c3c2b17209 */ /* 0x001fca0007810000 */
[CC--:B------:R-:W-:Y:S01]  /*bed0*/  FMUL.FTZ R195, R177.reuse, R20.reuse ;  /* 0x00000014b1c37220 */ /* 0x0c0fe20000410000 */
[----:B------:R-:W-:Y:S01]  /*bee0*/  FADD.FTZ R192, -R177, R214 ;  /* 0x000000d6b1c07221 */ /* 0x000fe20000010100 */
[----:B------:R-:W-:Y:S02]  /*bef0*/  MUFU.EX2 R169, R169 ;  /* 0x000000a900a97308 */ /* 0x000fe40000000800 */
[-CC-:B------:R-:W-:Y:S01]  /*bf00*/  FFMA.FTZ R194, R225, R20.reuse, -R195.reuse ;  /* 0x00000014e1c27223 */ /* 0x180fe200000108c3 */
[-C--:B------:R-:W-:Y:S01]  /*bf10*/  FMUL.FTZ R192, R192, R20.reuse ;  /* 0x00000014c0c07220 */ /* 0x080fe20000410000 */
[----:B------:R-:W0:Y:S01]  /*bf20*/  S2R R225, SR_CgaCtaId ;  /* 0x0000000000e17919 */ /* 0x000e220000008800 */
        /* <DEDUP_REMOVED lines=33> */
[-C--:B------:R-:W-:Y:S01]  /*c140*/  FMUL.FTZ R38, R38, R192.reuse ;  /* 0x000000c026267220 */ /* 0x080fe20000410000 */
[----:B------:R-:W1:Y:S01]  /*c150*/  MUFU.EX2 R215, R215 ;  /* 0x000000d700d77308 */ /* 0x000e620000000800 */
[----:B---3--:R-:W-:Y:S02]  /*c160*/  VIADD R158, R7, 0x22840 ;  /* 0x00022840079e7836 */ /* 0x008fe40000000000 */
[-C--:B------:R-:W-:Y:S01]  /*c170*/  FMUL.FTZ R39, R39, R192.reuse ;  /* 0x000000c027277220 */ /* 0x080fe20000410000 */
[-C--:B------:R-:W-:Y:S01]  /*c180*/  FMUL.FTZ R42, R42, R192.reuse ;  /* 0x000000c02a2a7220 */ /* 0x080fe20000410000 */
[-C--:B------:R-:W-:Y:S01]  /*c190*/  FMUL.FTZ R43, R43, R192.reuse ;  /* 0x000000c02b2b7220 */ /* 0x080fe20000410000 */
[-C--:B------:R-:W-:Y:S01]  /*c1a0*/  FMUL.FTZ R46, R46, R192.reuse ;  /* 0x000000c02e2e7220 */ /* 0x080fe20000410000 */
[----:B0-----:R-:W-:Y:S01]  /*c1b0*/  PRMT R158, R225, 0x654, R158 ;  /* 0x00000654e19e7816 */ /* 0x001fe2000000009e */
[-C--:B------:R-:W-:Y:S01]  /*c1c0*/  FMUL.FTZ R47, R47, R192.reuse ;  /* 0x000000c02f2f7220 */ /* 0x080fe20000410000 */
[----:B------:R-:W0:Y:S01]  /*c1d0*/  MUFU.EX2 R157, R198 ;  /* 0x000000c6009d7308 */ /* 0x000e220000000800 */
[-C--:B------:R-:W-:Y:S01]  /*c1e0*/  FMUL.FTZ R50, R50, R192.reuse ;  /* 0x000000c032327220 */ /* 0x080fe20000410000 */
[----:B------:R3:W-:Y:S01]  /*c1f0*/  SYNCS.ARRIVE.TRANS64.RED.A1T0 RZ, [R158+URZ], RZ ;  /* 0x000000ff9eff79a7 */ /* 0x0007e2000810043f */
[-C--:B------:R-:W-:Y:S01]  /*c200*/  FMUL.FTZ R51, R51, R192.reuse ;  /* 0x000000c033337220 */ /* 0x080fe20000410000 */
[-C--:B------:R-:W-:Y:S01]  /*c210*/  FMUL.FTZ R54, R54, R192.reuse ;  /* 0x000000c036367220 */ /* 0x080fe20000410000 */
[-C--:B------:R-:W-:Y:S01]  /*c220*/  FMUL.FTZ R55, R55, R192.reuse ;  /* 0x000000c037377220 */ /* 0x080fe20000410000 */
[-C--:B------:R-:W-:Y:S01]  /*c230*/  FMUL.FTZ R58, R58, R192.reuse ;  /* 0x000000c03a3a7220 */ /* 0x080fe20000410000 */
[-C--:B------:R-:W-:Y:S01]  /*c240*/  FMUL.FTZ R59, R59, R192.reuse ;  /* 0x000000c03b3b7220 */ /* 0x080fe20000410000 */
[----:B------:R-:W5:Y:S01]  /*c250*/  MUFU.EX2 R214, R214 ;  /* 0x000000d600d67308 */ /* 0x000f620000000800 */
[-C--:B------:R-:W-:Y:S01]  /*c260*/  FMUL.FTZ R62, R62, R192.reuse ;  /* 0x000000c03e3e7220 */ /* 0x080fe20000410000 */
[----:B---3--:R-:W-:Y:S01]  /*c270*/  FFMA.FTZ R158, R192, R3, R194 ;  /* 0x00000003c09e7223 */ /* 0x008fe200000100c2 */
[-C--:B------:R-:W-:Y:S01]  /*c280*/  FMUL.FTZ R63, R63, R192.reuse ;  /* 0x000000c03f3f7220 */ /* 0x080fe20000410000 */
[-C--:B------:R-:W-:Y:S01]  /*c290*/  FMUL.FTZ R66, R66, R192.reuse ;  /* 0x000000c042427220 */ /* 0x080fe20000410000 */
[-C--:B------:R-:W-:Y:S01]  /*c2a0*/  FMUL.FTZ R67, R67, R192.reuse ;  /* 0x000000c043437220 */ /* 0x080fe20000410000 */
[----:B--2---:R-:W-:Y:S01]  /*c2b0*/  FADD.FTZ R158, R197, R158 ;  /* 0x0000009ec59e7221 */ /* 0x004fe20000010000 */
[-C--:B------:R-:W-:Y:S01]  /*c2c0*/  FMUL.FTZ R70, R70, R192.reuse ;  /* 0x000000c046467220 */ /* 0x080fe20000410000 */
[----:B------:R-:W2:Y:S01]  /*c2d0*/  MUFU.EX2 R199, R199 ;  /* 0x000000c700c77308 */ /* 0x000ea20000000800 */
[-C--:B------:R-:W-:Y:S01]  /*c2e0*/  FMUL.FTZ R71, R71, R192.reuse ;  /* 0x000000c047477220 */ /* 0x080fe20000410000 */
[----:B----4-:R-:W-:Y:S01]  /*c2f0*/  FADD.FTZ R158, R155, R158 ;  /* 0x0000009e9b9e7221 */ /* 0x010fe20000010000 */
[----:B-1----:R-:W-:Y:S01]  /*c300*/  F2FP.F16.F32.PACK_AB R155, R215, R155 ;  /* 0x0000009bd79b723e */ /* 0x002fe200000000ff */
[-C--:B------:R-:W-:Y:S01]  /*c310*/  FMUL.FTZ R74, R74, R192.reuse ;  /* 0x000000c04a4a7220 */ /* 0x080fe20000410000 */
[-C--:B------:R-:W-:Y:S01]  /*c320*/  FMUL.FTZ R75, R75, R192.reuse ;  /* 0x000000c04b4b7220 */ /* 0x080fe20000410000 */
[----:B------:R-:W-:Y:S01]  /*c330*/  FADD.FTZ R158, R215, R158 ;  /* 0x0000009ed79e7221 */ /* 0x000fe20000010000 */
[-C--:B------:R-:W-:Y:S01]  /*c340*/  FMUL.FTZ R78, R78, R192.reuse ;  /* 0x000000c04e4e7220 */ /* 0x080fe20000410000 */
[----:B------:R1:W3:Y:S01]  /*c350*/  MUFU.EX2 R3, R153 ;  /* 0x0000009900037308 */ /* 0x0002e20000000800 */
[-C--:B------:R-:W-:Y:S01]  /*c360*/  FMUL.FTZ R79, R79, R192.reuse ;  /* 0x000000c04f4f7220 */ /* 0x080fe20000410000 */
[----:B0-----:R-:W-:Y:S01]  /*c370*/  FADD.FTZ R158, R157, R158 ;  /* 0x0000009e9d9e7221 */ /* 0x001fe20000010000 */
[----:B-----5:R-:W-:Y:S01]  /*c380*/  F2FP.F16.F32.PACK_AB R157, R214, R157 ;  /* 0x0000009dd69d723e */ /* 0x020fe200000000ff */
        /* <DEDUP_REMOVED lines=21> */
[----:B0-----:R-:W-:Y:S01]  /*c4e0*/  FADD.FTZ R159, R214, R158 ;  /* 0x0000009ed69f7221 */ /* 0x001fe20000010000 */
[----:B------:R-:W-:Y:S01]  /*c4f0*/  F2FP.F16.F32.PACK_AB R158, R187, R183 ;  /* 0x000000b7bb9e723e */ /* 0x000fe200000000ff */
[-C--:B------:R-:W-:Y:S01]  /*c500*/  FMUL.FTZ R115, R115, R192.reuse ;  /* 0x000000c073737220 */ /* 0x080fe20000410000 */
[-C--:B------:R-:W-:Y:S01]  /*c510*/  FMUL.FTZ R118, R118, R192.reuse ;  /* 0x000000c076767220 */ /* 0x080fe20000410000 */
[----:B--2---:R-:W-:Y:S01]  /*c520*/  FADD.FTZ R159, R199, R159 ;  /* 0x0000009fc79f7221 */ /* 0x004fe20000010000 */
        /* <DEDUP_REMOVED lines=10> */
[----:B------:R3:W2:Y:S01]  /*c5d0*/  MUFU.EX2 R183, R161 ;  /* 0x000000a100b77308 */ /* 0x0006a20000000800 */
        /* <DEDUP_REMOVED lines=8> */
[C---:B---3--:R-:W-:Y:S01]  /*c660*/  FADD.FTZ R161, R3.reuse, R159 ;  /* 0x0000009f03a17221 */ /* 0x048fe20000010000 */
[----:B------:R-:W-:Y:S01]  /*c670*/  F2FP.F16.F32.PACK_AB R159, R3, R199 ;  /* 0x000000c7039f723e */ /* 0x000fe200000000ff */
[----:B------:R-:W-:-:S02]  /*c680*/  FMUL.FTZ R151, R151, R192 ;  /* 0x000000c097977220 */ /* 0x000fc40000410000 */
[----:B-1----:R-:W-:-:S03]  /*c690*/  FADD.FTZ R161, R194, R161 ;  /* 0x000000a1c2a17221 */ /* 0x002fc60000010000 */
[----:B------:R1:W3:Y:S08]  /*c6a0*/  MUFU.EX2 R3, R162 ;  /* 0x000000a200037308 */ /* 0x0002f00000000800 */
[----:B------:R-:W-:Y:S01]  /*c6b0*/  MUFU.EX2 R181, R181 ;  /* 0x000000b500b57308 */ /* 0x000fe20000000800 */
[C---:B-1----:R-:W-:Y:S01]  /*c6c0*/  FADD.FTZ R162, R169.reuse, R160 ;  /* 0x000000a0a9a27221 */ /* 0x042fe20000010000 */
[----:B------:R-:W-:-:S03]  /*c6d0*/  F2FP.F16.F32.PACK_AB R160, R169, R182 ;  /* 0x000000b6a9a0723e */ /* 0x000fc600000000ff */
[----:B------:R-:W-:-:S03]  /*c6e0*/  FADD.FTZ R162, R165, R162 ;  /* 0x000000a2a5a27221 */ /* 0x000fc60000010000 */
[----:B------:R1:W5:Y:S08]  /*c6f0*/  MUFU.EX2 R169, R163 ;  /* 0x000000a300a97308 */ /* 0x0003700000000800 */
[----:B------:R-:W-:Y:S01]  /*c700*/  MUFU.EX2 R167, R167 ;  /* 0x000000a700a77308 */ /* 0x000fe20000000800 */
[C---:B-1----:R-:W-:Y:S01]  /*c710*/  FADD.FTZ R163, R0.reuse, R161 ;  /* 0x000000a100a37221 */ /* 0x042fe20000010000 */
[----:B------:R-:W-:-:S03]  /*c720*/  F2FP.F16.F32.PACK_AB R161, R0, R194 ;  /* 0x000000c200a1723e */ /* 0x000fc600000000ff */
[----:B----4-:R-:W-:-:S03]  /*c730*/  FADD.FTZ R163, R216, R163 ;  /* 0x000000a3d8a37221 */ /* 0x010fc60000010000 */
[----:B------:R0:W1:Y:S08]  /*c740*/  MUFU.EX2 R0, R166 ;  /* 0x000000a600007308 */ /* 0x0000700000000800 */
[----:B------:R-:W4:Y:S01]  /*c750*/  MUFU.EX2 R170, R170 ;  /* 0x000000aa00aa7308 */ /* 0x000f220000000800 */
[C---:B0-----:R-:W-:Y:S01]  /*c760*/  FADD.FTZ R166, R173.reuse, R162 ;  /* 0x000000a2ada67221 */ /* 0x041fe20000010000 */
[----:B------:R-:W-:Y:S01]  /*c770*/  F2FP.F16.F32.PACK_AB R162, R173, R165 ;  /* 0x000000a5ada2723e */ /* 0x000fe200000000ff */
[C---:B--2---:R-:W-:Y:S01]  /*c780*/  FADD.FTZ R165, R183.reuse, R163 ;  /* 0x000000a3b7a57221 */ /* 0x044fe20000010000 */
[----:B------:R-:W-:Y:S01]  /*c790*/  F2FP.F16.F32.PACK_AB R163, R183, R216 ;  /* 0x000000d8b7a3723e */ /* 0x000fe200000000ff */
[----:B------:R-:W-:Y:S01]  /*c7a0*/  FADD.FTZ R166, R164, R166 ;  /* 0x000000a6a4a67221 */ /* 0x000fe20000010000 */
[C---:B------:R-:W-:Y:S01]  /*c7b0*/  F2FP.F16.F32.PACK_AB R164, R190.reuse, R164 ;  /* 0x000000a4bea4723e */ /* 0x040fe200000000ff */
[----:B---3--:R-:W-:Y:S01]  /*c7c0*/  FADD.FTZ R165, R3, R165 ;  /* 0x000000a503a57221 */ /* 0x008fe20000010000 */
[----:B------:R-:W0:Y:S01]  /*c7d0*/  MUFU.EX2 R185, R185 ;  /* 0x000000b900b97308 */ /* 0x000e220000000800 */
[----:B------:R-:W-:-:S02]  /*c7e0*/  FADD.FTZ R166, R190, R166 ;  /* 0x000000a6bea67221 */ /* 0x000fc40000010000 */
[C---:B-----5:R-:W-:Y:S01]  /*c7f0*/  FADD.FTZ R173, R169.reuse, R165 ;  /* 0x000000a5a9ad7221 */ /* 0x060fe20000010000 */
[----:B------:R-:W-:Y:S01]  /*c800*/  F2FP.F16.F32.PACK_AB R165, R169, R3 ;  /* 0x00000003a9a5723e */ /* 0x000fe200000000ff */
[----:B------:R-:W-:Y:S01]  /*c810*/  FADD.FTZ R3, R180, R166 ;  /* 0x000000a6b4037221 */ /* 0x000fe20000010000 */
[C---:B------:R-:W-:Y:S01]  /*c820*/  F2FP.F16.F32.PACK_AB R166, R181.reuse, R180 ;  /* 0x000000b4b5a6723e */ /* 0x040fe200000000ff */
[----:B-1----:R-:W-:Y:S01]  /*c830*/  FADD.FTZ R169, R0, R173 ;  /* 0x000000ad00a97221 */ /* 0x002fe20000010000 */
[----:B------:R-:W1:Y:S01]  /*c840*/  MUFU.EX2 R171, R171 ;  /* 0x000000ab00ab7308 */ /* 0x000e620000000800 */
[----:B------:R-:W-:Y:S02]  /*c850*/  FADD.FTZ R3, R181, R3 ;  /* 0x00000003b5037221 */ /* 0x000fe40000010000 */
[C---:B------:R-:W-:Y:S01]  /*c860*/  FADD.FTZ R169, R167.reuse, R169 ;  /* 0x000000a9a7a97221 */ /* 0x040fe20000010000 */
[----:B------:R-:W-:Y:S01]  /*c870*/  F2FP.F16.F32.PACK_AB R167, R167, R0 ;  /* 0x00000000a7a7723e */ /* 0x000fe200000000ff */
[----:B------:R-:W-:-:S02]  /*c880*/  FADD.FTZ R0, R168, R3 ;  /* 0x00000003a8007221 */ /* 0x000fc40000010000 */
[----:B----4-:R-:W-:Y:S01]  /*c890*/  FADD.FTZ R3, R170, R169 ;  /* 0x000000a9aa037221 */ /* 0x010fe20000010000 */
        /* <DEDUP_REMOVED lines=12> */
[----:B------:R-:W-:-:S03]  /*c960*/  F2FP.F16.F32.PACK_AB R170, R189, R188 ;  /* 0x000000bcbdaa723e */ /* 0x000fc600000000ff */
[----:B------:R-:W-:-:S03]  /*c970*/  FADD.FTZ R0, R172, R0 ;  /* 0x00000000ac007221 */ /* 0x000fc60000010000 */
        /* <DEDUP_REMOVED lines=12> */
[----:B0-----:R-:W-:Y:S01]  /*ca40*/  FADD.FTZ R0, R196, R0 ;  /* 0x00000000c4007221 */ /* 0x001fe20000010000 */
[----:B------:R-:W-:-:S03]  /*ca50*/  F2FP.F16.F32.PACK_AB R174, R184, R196 ;  /* 0x000000c4b8ae723e */ /* 0x000fc600000000ff */
[----:B------:R-:W-:Y:S01]  /*ca60*/  FADD.FTZ R0, R184, R0 ;  /* 0x00000000b8007221 */ /* 0x000fe20000010000 */
[----:B-1----:R-:W-:-:S04]  /*ca70*/  FADD.FTZ R3, R186, R3 ;  /* 0x00000003ba037221 */ /* 0x002fc80000010000 */
[C---:B--2---:R-:W-:Y:S01]  /*ca80*/  FADD.FTZ R3, R191.reuse, R3 ;  /* 0x00000003bf037221 */ /* 0x044fe20000010000 */
[----:B------:R-:W-:Y:S01]  /*ca90*/  F2FP.F16.F32.PACK_AB R175, R191, R186 ;  /* 0x000000babfaf723e */ /* 0x000fe200000000ff */
[----:B------:R-:W-:Y:S06]  /*caa0*/  @!P0 BRA `(.L_x_9791) ;  /* 0x0000000000048947 */ /* 0x000fec0003800000 */
[----:B------:R-:W-:Y:S01]  /*cab0*/  BPT.TRAP 0x1 ;  /* 0x000000040000795c */ /* 0x000fe20000300000 */
.L_x_9791:
[----:B------:R0:W1:Y:S01]  /*cac0*/  SYNCS.PHASECHK.TRANS64.TRYWAIT P2, [R7+URZ+0x22850], R8 ;  /* 0x02285008070075a7 */ /* 0x000062000804017f */
[----:B------:R-:W-:Y:S05]  /*cad0*/  @!P0 BRA `(.L_x_9792) ;  /* 0x0000000000048947 */ /* 0x000fea0003800000 */
[----:B------:R-:W-:Y:S01]  /*cae0*/  BPT.TRAP 0x1 ;  /* 0x000000040000795c */ /* 0x000fe20000300000 */
.L_x_9792:
[----:B------:R-:W-:Y:S04]  /*caf0*/  BSSY B0, `(.L_x_9793) ;  /* 0x0000004000007945 */ /* 0x000fe80003800000 */
[----:B-1----:R-:W-:Y:S05]  /*cb00*/  @P2 BRA `(.L_x_9794) ;  /* 0x0000000000082947 */ /* 0x002fea0003800000 */
[----:B------:R-:W1:Y:S02]  /*cb10*/  SYNCS.PHASECHK.TRANS64.TRYWAIT P2, [R7+URZ+0x22850], R8 ;  /* 0x02285008070075a7 */ /* 0x000e64000804017f */
[----:B-1----:R-:W-:Y:S05]  /*cb20*/  @!P2 BRA `(.L_x_9795) ;  /* 0x000000b40070a947 */ /* 0x002fea0003800000 */
.L_x_9794:
[----:B------:R-:W-:Y:S05]  /*cb30*/  BSYNC B0 ;  /* 0x0000000000007941 */ /* 0x000fea0003800000 */
.L_x_9793:
[----:B------:R-:W2:Y:S01]  /*cb40*/  LDL R176, [R1] ;  /* 0x0000000001b07983 */ /* 0x000ea20000100800 */
[----:B------:R-:W-:Y:S05]  /*cb50*/  WARPSYNC.ALL ;  /* 0x0000000000007948 */ /* 0x000fea0003800000 */
[----:B------:R-:W-:-:S05]  /*cb60*/  IMAD.MOV.U32 R179, RZ, RZ, 0x40000040 ;  /* 0x40000040ffb37424 */ /* 0x000fca00078e00ff */
[----:B------:R-:W-:Y:S01]  /*cb70*/  R2UR UR7, R179 ;  /* 0x00000000b30772ca */ /* 0x000fe200000e0000 */
[----:B------:R-:W-:Y:S02]  /*cb80*/  IMAD.MOV.U32 R179, RZ, RZ, 0x40000040 ;  /* 0x40000040ffb37424 */ /* 0x000fe400078e00ff */
[----:B--2---:R-:W-:Y:S02]  /*cb90*/  IMAD R178, R202, 0xc00, R176 ;  /* 0x00000c00cab27824 */ /* 0x004fe400078e02b0 */
[----:B------:R-:W2:Y:S03]  /*cba0*/  S2R R176, SR_TID.X ;  /* 0x0000000000b07919 */ /* 0x000ea60000002100 */
[----:B------:R-:W-:Y:S02]  /*cbb0*/  R2UR UR6, R178 ;  /* 0x00000000b20672ca */ /* 0x000fe400000e0000 */
[----:B--2---:R-:W-:-:S05]  /*cbc0*/  SHF.R.U32.HI R176, RZ, 0x7, R176 ;  /* 0x00000007ffb07819 */ /* 0x004fca00000116b0 */
[----:B01----:R-:W-:-:S05]  /*cbd0*/  VIADD R8, R176, 0x8 ;  /* 0x00000008b0087836 */ /* 0x003fca0000000000 */
[----:B------:R0:W-:Y:S06]  /*cbe0*/  BAR.SYNC.DEFER_BLOCKING R8, 0x100 ;  /* 0x000400080000751d */ /* 0x0001ec0000010000 */
[----:B------:R-:W-:-:S06]  /*cbf0*/  WARPGROUP.ARRIVE ;  /* 0x00000000000079c5 */ /* 0x000fcc0000000000 */
[----:B------:R-:W-:Y:S03]  /*cc00*/  HGMMA.64x256x16.F32 R24, R152, gdesc[UR4].tnspB, R24, gsb0 ;  /* 0x43e0000498187df0 */ /* 0x000fe60008000818 */
[----:B------:R-:W-:Y:S02]  /*cc10*/  WARPGROUP.DEPBAR.LE gsb0, 0x0 ;  /* 0x00008000000079c5 */ /* 0x000fe40000010000 */
[----:B------:R-:W-:Y:S01]  /*cc20*/  VIADD R152, R178, 0x80 ;  /* 0x00000080b2987836 */ /* 0x000fe20000000000 */
[----:B------:R-:W-:Y:S01]  /*cc30*/  MOV R153, 0x40000040 ;  /* 0x4000004000997802 */ /* 0x000fe20000000f00 */
[----:B------:R-:W-:-:S03]  /*cc40*/  WARPGROUP.ARRIVE ;  /* 0x00000000000079c5 */ /* 0x000fc60000000000 */
[----:B------:R-:W-:Y:S01]  /*cc50*/  R2UR UR6, R152 ;  /* 0x00000000980672ca */ /* 0x000fe200000e0000 */
[----:B------:R-:W-:Y:S01]  /*cc60*/  VIADD R152, R178, 0x100 ;  /* 0x00000100b2987836 */ /* 0x000fe20000000000 */
[----:B------:R-:W-:Y:S01]  /*cc70*/  R2UR UR7, R153 ;  /* 0x00000000990772ca */ /* 0x000fe200000e0000 */
[----:B------:R-:W-:-:S15]  /*cc80*/  IMAD.MOV.U32 R153, RZ, RZ, 0x40000040 ;  /* 0x40000040ff997424 */ /* 0x000fde00078e00ff */
[----:B------:R-:W-:Y:S01]  /*cc90*/  HGMMA.64x256x16.F32 R24, R156, gdesc[UR4].tnspB, R24, gsb0 ;  /* 0x43e000049c187df0 */ /* 0x000fe20008000818 */
[----:B------:R-:W-:Y:S01]  /*cca0*/  R2UR UR6, R152 ;  /* 0x00000000980672ca */ /* 0x000fe200000e0000 */
[----:B------:R-:W-:Y:S01]  /*ccb0*/  VIADD R152, R178, 0x180 ;  /* 0x00000180b2987836 */ /* 0x000fe20000000000 */
[----:B------:R-:W-:Y:S01]  /*ccc0*/  R2UR UR7, R153 ;  /* 0x00000000990772ca */ /* 0x000fe200000e0000 */
[----:B------:R-:W-:Y:S01]  /*ccd0*/  IMAD.MOV.U32 R153, RZ, RZ, 0x40000040 ;  /* 0x40000040ff997424 */ /* 0x000fe200078e00ff */
[----:B------:R-:W-:Y:S02]  /*cce0*/  WARPGROUP.DEPBAR.LE gsb0, 0x0 ;  /* 0x00008000000079c5 */ /* 0x000fe40000010000 */
[----:B------:R-:W-:-:S15]  /*ccf0*/  WARPGROUP.ARRIVE ;  /* 0x00000000000079c5 */ /* 0x000fde0000000000 */
[----:B------:R-:W-:-:S06]  /*cd00*/  NOP ;  /* 0x0000000000007918 */ /* 0x000fcc0000000000 */
[----:B------:R-:W-:Y:S01]  /*cd10*/  HGMMA.64x256x16.F32 R24, R160, gdesc[UR4].tnspB, R24, gsb0 ;  /* 0x43e00004a0187df0 */ /* 0x000fe20008000818 */
[----:B------:R-:W-:Y:S01]  /*cd20*/  R2UR UR6, R152 ;  /* 0x00000000980672ca */ /* 0x000fe200000e0000 */
[C---:B------:R-:W-:Y:S01]  /*cd30*/  VIADD R152, R178.reuse, 0x200 ;  /* 0x00000200b2987836 */ /* 0x040fe20000000000 */
[----:B------:R-:W-:Y:S01]  /*cd40*/  R2UR UR7, R153 ;  /* 0x00000000990772ca */ /* 0x000fe200000e0000 */
[----:B------:R-:W-:Y:S01]  /*cd50*/  VIADD R178, R178, 0x280 ;  /* 0x00000280b2b27836 */ /* 0x000fe20000000000 */
[----:B------:R-:W-:Y:S01]  /*cd60*/  MOV R153, 0x40000040 ;  /* 0x4000004000997802 */ /* 0x000fe20000000f00 */
[----:B------:R-:W-:Y:S02]  /*cd70*/  WARPGROUP.DEPBAR.LE gsb0, 0x0 ;  /* 0x00008000000079c5 */ /* 0x000fe40000010000 */
[----:B------:R-:W-:-:S15]  /*cd80*/  WARPGROUP.ARRIVE ;  /* 0x00000000000079c5 */ /* 0x000fde0000000000 */
[----:B------:R-:W-:-:S05]  /*cd90*/  NOP ;  /* 0x0000000000007918 */ /* 0x000fca0000000000 */
        /* <DEDUP_REMOVED lines=14> */
[----:B0-----:R-:W-:Y:S05]  /*ce80*/  @!P0 BRA `(.L_x_9796) ;  /* 0x0000000000048947 */ /* 0x001fea0003800000 */
[----:B------:R-:W-:Y:S01]  /*ce90*/  BPT.TRAP 0x1 ;  /* 0x000000040000795c */ /* 0x000fe20000300000 */
.L_x_9796:
[----:B------:R-:W0:Y:S01]  /*cea0*/  S2R R8, SR_CgaCtaId ;  /* 0x0000000000087919 */ /* 0x000e220000008800 */
[----:B------:R-:W-:Y:S02]  /*ceb0*/  VIADD R7, R7, 0x22860 ;  /* 0x0002286007077836 */ /* 0x000fe40000000000 */
[----:B------:R-:W-:Y:S02]  /*cec0*/  IMAD.MOV.U32 R214, RZ, RZ, R177 ;  /* 0x000000ffffd67224 */ /* 0x000fe400078e00b1 */
[----:B------:R-:W-:Y:S01]  /*ced0*/  IMAD.MOV.U32 R215, RZ, RZ, R21 ;  /* 0x000000ffffd77224 */ /* 0x000fe200078e0015 */
[----:B0-----:R-:W-:-:S04]  /*cee0*/  PRMT R7, R8, 0x654, R7 ;  /* 0x0000065408077816 */ /* 0x001fc80000000007 */
[----:B------:R1:W-:Y:S01]  /*cef0*/  SYNCS.ARRIVE.TRANS64.RED.A1T0 RZ, [R7+URZ], RZ ;  /* 0x000000ff07ff79a7 */ /* 0x0003e2000810043f */
[----:B------:R-:W-:Y:S05]  /*cf00*/  @P1 BRA `(.L_x_9797) ;  /* 0xffffffd800b81947 */ /* 0x000fea000383ffff */
.L_x_9785:
[----:B------:R-:W2:Y:S01]  /*cf10*/  LDL.LU R175, [R1+0x30] ;  /* 0x0000300001af7983 */ /* 0x000ea20000300800 */
[----:B------:R-:W-:Y:S05]  /*cf20*/  WARPSYNC.ALL ;  /* 0x0000000000007948 */ /* 0x000fea0003800000 */
[----:B------:R-:W1:Y:S01]  /*cf30*/  SHFL.BFLY PT, R5, R0, 0x2, 0x1f ;  /* 0x0c401f0000057f89 */ /* 0x000e6200000e0000 */
[----:B------:R-:W-:Y:S01]  /*cf40*/  VIADD R202, R202, 0x1 ;  /* 0x00000001caca7836 */ /* 0x000fe20000000000 */
[----:B------:R3:W-:Y:S08]  /*cf50*/  BAR.ARV R9, 0x100 ;  /* 0x000400090000751d */ /* 0x0007f00000002000 */
[----:B------:R-:W-:Y:S06]  /*cf60*/  BAR.ARV 0x8, 0x180 ;  /* 0x0206000000007b1d */ /* 0x000fec0000002000 */
[----:B------:R-:W-:Y:S01]  /*cf70*/  ISETP.NE.AND P0, PT, R202, 0x2, PT ;  /* 0x00000002ca00780c */ /* 0x000fe20003f05270 */
[----:B0-----:R-:W0:Y:S01]  /*cf80*/  SHFL.BFLY PT, R6, R3, 0x2, 0x1f ;  /* 0x0c401f0003067f89 */ /* 0x001e2200000e0000 */
[----:B------:R-:W-:-:S02]  /*cf90*/  PLOP3.LUT P1, PT, PT, PT, PT, 0x8, 0x0 ;  /* 0x000000000000781c */ /* 0x000fc40003f2e170 */
[----:B------:R-:W-:Y:S01]  /*cfa0*/  SEL R202, R202, RZ, P0 ;  /* 0x000000ffcaca7207 */ /* 0x000fe20000000000 */
[----:B-1----:R-:W-:Y:S01]  /*cfb0*/  FADD.FTZ R7, R5, R0 ;  /* 0x0000000005077221 */ /* 0x002fe20000010000 */
[----:B------:R-:W-:-:S04]  /*cfc0*/  IMAD.MOV.U32 R0, RZ, RZ, RZ ;  /* 0x000000ffff007224 */ /* 0x000fc800078e00ff */
[----:B------:R-:W1:Y:S01]  /*cfd0*/  SHFL.BFLY PT, R4, R7, 0x1, 0x1f ;  /* 0x0c201f0007047f89 */ /* 0x000e6200000e0000 */
[----:B0-----:R-:W-:Y:S01]  /*cfe0*/  FADD.FTZ R8, R6, R3 ;  /* 0x0000000306087221 */ /* 0x001fe20000010000 */
[----:B------:R-:W-:Y:S02]  /*cff0*/  MOV R6, RZ ;  /* 0x000000ff00067202 */ /* 0x000fe40000000f00 */
[----:B------:R-:W-:Y:S02]  /*d000*/  SEL R3, RZ, 0x1, P0 ;  /* 0x00000001ff037807 */ /* 0x000fe40000000000 */
[----:B------:R-:W0:Y:S02]  /*d010*/  SHFL.BFLY PT, R5, R8, 0x1, 0x1f ;  /* 0x0c201f0008057f89 */ /* 0x000e2400000e0000 */
[----:B------:R-:W-:Y:S01]  /*d020*/  LOP3.LUT R212, R212, R3, RZ, 0x3c, !PT ;  /* 0x00000003d4d47212 */ /* 0x000fe200078e3cff */
[----:B-1----:R-:W-:-:S05]  /*d030*/  FADD.FTZ R4, R7, R4 ;  /* 0x0000000407047221 */ /* 0x002fca0000010000 */
[----:B------:R-:W-:-:S13]  /*d040*/  FSETP.NE.FTZ.AND P2, PT, R4, RZ, PT ;  /* 0x000000ff0400720b */ /* 0x000fda0003f55000 */
[----:B------:R-:W1:Y:S01]  /*d050*/  @P2 MUFU.RCP R6, R4 ;  /* 0x0000000400062308 */ /* 0x000e620000001000 */
[----:B0-----:R-:W-:-:S05]  /*d060*/  FADD.FTZ R5, R8, R5 ;  /* 0x0000000508057221 */ /* 0x001fca0000010000 */
[----:B------:R-:W-:Y:S01]  /*d070*/  FSETP.NE.FTZ.AND P3, PT, R5, RZ, PT ;  /* 0x000000ff0500720b */ /* 0x000fe20003f75000 */
[-C--:B-1----:R-:W-:Y:S01]  /*d080*/  FMUL.FTZ R160, R72, R6.reuse ;  /* 0x0000000648a07220 */ /* 0x082fe20000410000 */
[-C--:B------:R-:W-:Y:S01]  /*d090*/  FMUL.FTZ R3, R73, R6.reuse ;  /* 0x0000000649037220 */ /* 0x080fe20000410000 */
[----:B------:R-:W-:Y:S01]  /*d0a0*/  @P2 MUFU.LG2 R72, R4 ;  /* 0x0000000400482308 */ /* 0x000fe20000000c00 */
[----:B------:R-:W-:Y:S01]  /*d0b0*/  FMUL.FTZ R170, R112, R6 ;  /* 0x0000000670aa7220 */ /* 0x000fe20000410000 */
[----:B------:R-:W-:-:S08]  /*d0c0*/  @P2 FMUL.FTZ R112, R20, 0.69314718246459960938 ;  /* 0x3f31721814702820 */ /* 0x000fd00000410000 */
[----:B------:R-:W-:Y:S01]  /*d0d0*/  @P3 FMUL.FTZ R73, R20, 0.69314718246459960938 ;  /* 0x3f31721814493820 */ /* 0x000fe20000410000 */
        /* <DEDUP_REMOVED lines=12> */
[----:B------:R-:W1:Y:S01]  /*d1a0*/  @P3 MUFU.LG2 R19, R5 ;  /* 0x0000000500133308 */ /* 0x000e620000000c00 */
        /* <DEDUP_REMOVED lines=10> */
[----:B------:R-:W-:Y:S01]  /*d250*/  @P2 FMUL.FTZ R27, R72, 0.69314718246459960938 ;  /* 0x3f317218481b2820 */ /* 0x000fe20000410000 */
[----:B------:R-:W-:Y:S01]  /*d260*/  FMUL.FTZ R10, R31, R0 ;  /* 0x000000001f0a7220 */ /* 0x000fe20000410000 */
        /* <DEDUP_REMOVED lines=108> */
[----:B--2---:R-:W-:-:S05]  /*d930*/  VIADD R175, R175, 0x1 ;  /* 0x00000001afaf7836 */ /* 0x004fca0000000000 */
[----:B------:R0:W-:Y:S02]  /*d940*/  STL [R1+0x30], R175 ;  /* 0x000030af01007387 */ /* 0x0001e40000100800 */
.L_x_9742:
[----:B------:R-:W-:Y:S05]  /*d950*/  WARPSYNC.ALL ;  /* 0x0000000000007948 */ /* 0x000fea0003800000 */
[----:B------:R-:W1:Y:S01]  /*d960*/  S2R R21, SR_CgaCtaId ;  /* 0x0000000000157919 */ /* 0x000e620000008800 */
[----:B------:R-:W-:Y:S01]  /*d970*/  MOV R19, 0x400 ;  /* 0x0000040000137802 */ /* 0x000fe20000000f00 */
[----:B------:R-:W-:Y:S01]  /*d980*/  BSSY B0, `(.L_x_9798) ;  /* 0x000031c000007945 */ /* 0x000fe20003800000 */
[----:B------:R-:W-:Y:S02]  /*d990*/  BAR.SYNC.DEFER_BLOCKING 0x5, 0x180 ;  /* 0x0146000000007b1d */ /* 0x000fe40000010000 */
[----:B-1----:R-:W-:-:S05]  /*d9a0*/  LEA R19, R21, R19, 0x18 ;  /* 0x0000001315137211 */ /* 0x002fca00078ec0ff */
[----:B------:R1:W2:Y:S01]  /*d9b0*/  LDS.128 R72, [R19+0x228d0] ;  /* 0x0228d00013487984 */ /* 0x0002a20000000c00 */
[----:B------:R-:W-:Y:S06]  /*d9c0*/  BAR.ARV 0x4, 0x180 ;  /* 0x0106000000007b1d */ /* 0x000fec0000002000 */
[----:B------:R-:W-:Y:S05]  /*d9d0*/  @P1 BRA `(.L_x_9799) ;  /* 0x00000020002c1947 */ /* 0x000fea0003800000 */
[----:B------:R-:W3:Y:S04]  /*d9e0*/  LDL R21, [R1+0x5c] ;  /* 0x00005c0001157983 */ /* 0x000ee80000100800 */
[----:B------:R-:W4:Y:S04]  /*d9f0*/  LDL.LU R176, [R1+0x24] ;  /* 0x0000240001b07983 */ /* 0x000f280000300800 */
[----:B0-----:R-:W4:Y:S01]  /*da00*/  LDL.LU R175, [R1+0x28] ;  /* 0x0000280001af7983 */ /* 0x001f220000300800 */
[----:B-----5:R-:W0:Y:S01]  /*da10*/  S2R R26, SR_SWINHI ;  /* 0x00000000001a7919 */ /* 0x020e220000002f00 */
[----:B------:R-:W-:Y:S05]  /*da20*/  WARPSYNC.ALL ;  /* 0x0000000000007948 */ /* 0x000fea0003800000 */
[----:B------:R-:W-:Y:S01]  /*da30*/  F2FP.F16.F32.PACK_AB R24, R25, R24 ;  /* 0x000000181918723e */ /* 0x000fe200000000ff */
[----:B------:R-:W-:Y:S01]  /*da40*/  ULDC.64 UR4, c[0x0][0xc00] ;  /* 0x0003000000047ab9 */ /* 0x000fe20000000a00 */
[----:B------:R-:W-:Y:S01]  /*da50*/  F2FP.F16.F32.PACK_AB R5, R6, R5 ;  /* 0x000000050605723e */ /* 0x000fe200000000ff */
[----:B--2---:R-:W2:Y:S01]  /*da60*/  LDL R72, [R1+0x58] ;  /* 0x0000580001487983 */ /* 0x004ea20000100800 */
[----:B------:R-:W-:-:S02]  /*da70*/  F2FP.F16.F32.PACK_AB R7, R39, R7 ;  /* 0x000000072707723e */ /* 0x000fc400000000ff */
[----:B------:R-:W-:Y:S01]  /*da80*/  F2FP.F16.F32.PACK_AB R9, R43, R9 ;  /* 0x000000092b09723e */ /* 0x000fe200000000ff */
[----:B------:R-:W2:Y:S01]  /*da90*/  LDL R151, [R1+0x34] ;  /* 0x0000340001977983 */ /* 0x000ea20000100800 */
[----:B------:R-:W-:Y:S02]  /*daa0*/  MOV R34, R19 ;  /* 0x0000001300227202 */ /* 0x000fe40000000f00 */
[----:B0-----:R-:W-:Y:S02]  /*dab0*/  MOV R35, R26 ;  /* 0x0000001a00237202 */ /* 0x001fe40000000f00 */
        /* <DEDUP_REMOVED lines=22> */
[C---:B------:R-:W-:Y:S02]  /*dc20*/  LOP3.LUT R27, R118.reuse, 0x380, RZ, 0xc0, !PT ;  /* 0x00000380761b7812 */ /* 0x040fe400078ec0ff */
[C---:B------:R-:W-:Y:S02]  /*dc30*/  IADD3 R103, P2, R118.reuse, 0x40, RZ ;  /* 0x0000004076677810 */ /* 0x040fe40007f5e0ff */
[----:B------:R-:W-:Y:S02]  /*dc40*/  IADD3 R117, P3, R118, 0x60, RZ ;  /* 0x0000006076757810 */ /* 0x000fe40007f7e0ff */
[----:B------:R-:W-:Y:S02]  /*dc50*/  SHF.R.U64 R27, R27, 0x3, RZ ;  /* 0x000000031b1b7819 */ /* 0x000fe400000012ff */
[----:B------:R-:W-:Y:S02]  /*dc60*/  LOP3.LUT R102, R103, 0x380, RZ, 0xc0, !PT ;  /* 0x0000038067667812 */ /* 0x000fe400078ec0ff */
[----:B------:R-:W-:-:S02]  /*dc70*/  LOP3.LUT R116, R117, 0x380, RZ, 0xc0, !PT ;  /* 0x0000038075747812 */ /* 0x000fc400078ec0ff */
[----:B------:R-:W-:Y:S01]  /*dc80*/  LOP3.LUT R26, R27, R118, RZ, 0x3c, !PT ;  /* 0x000000761b1a7212 */ /* 0x000fe200078e3cff */
[--C-:B------:R-:W-:Y:S01]  /*dc90*/  IMAD.MOV.U32 R27, RZ, RZ, R119.reuse ;  /* 0x000000ffff1b7224 */ /* 0x100fe200078e0077 */
[----:B------:R-:W-:Y:S02]  /*dca0*/  SHF.R.U64 R102, R102, 0x3, RZ ;  /* 0x0000000366667819 */ /* 0x000fe400000012ff */
[----:B------:R-:W-:Y:S02]  /*dcb0*/  SHF.R.U64 R116, R116, 0x3, RZ ;  /* 0x0000000374747819 */ /* 0x000fe400000012ff */
[----:B------:R-:W-:Y:S01]  /*dcc0*/  LOP3.LUT R102, R102, R103, RZ, 0x3c, !PT ;  /* 0x0000006766667212 */ /* 0x000fe200078e3cff */
[--C-:B------:R-:W-:Y:S01]  /*dcd0*/  IMAD.X R103, RZ, RZ, R119.reuse, P2 ;  /* 0x000000ffff677224 */ /* 0x100fe200010e0677 */
[----:B------:R-:W-:Y:S01]  /*dce0*/  LOP3.LUT R116, R116, R117, RZ, 0x3c, !PT ;  /* 0x0000007574747212 */ /* 0x000fe200078e3cff */
[----:B------:R-:W-:Y:S01]  /*dcf0*/  IMAD.X R117, RZ, RZ, R119, P3 ;  /* 0x000000ffff757224 */ /* 0x000fe200018e0677 */
[----:B------:R-:W-:-:S02]  /*dd00*/  MOV R21, R26 ;  /* 0x0000001a00157202 */ /* 0x000fc40000000f00 */
[----:B------:R-:W-:Y:S02]  /*dd10*/  F2FP.F16.F32.PACK_AB R26, R29, R28 ;  /* 0x0000001c1d1a723e */ /* 0x000fe400000000ff */
[C---:B------:R-:W-:Y:S02]  /*dd20*/  IADD3 R29, P2, R118.reuse, 0x8000, RZ ;  /* 0x00008000761d7810 */ /* 0x040fe40007f5e0ff */
[C---:B------:R-:W-:Y:S02]  /*dd30*/  IADD3 R121, P3, R118.reuse, 0x8020, RZ ;  /* 0x0000802076797810 */ /* 0x040fe40007f7e0ff */
[----:B------:R-:W-:Y:S02]  /*dd40*/  IADD3 R99, P1, R118, 0x20, RZ ;  /* 0x0000002076637810 */ /* 0x000fe40007f3e0ff */
[----:B------:R-:W-:Y:S02]  /*dd50*/  LOP3.LUT R28, R29, 0x380, RZ, 0xc0, !PT ;  /* 0x000003801d1c7812 */ /* 0x000fe400078ec0ff */
[----:B------:R-:W-:-:S02]  /*dd60*/  LOP3.LUT R120, R121, 0x380, RZ, 0xc0, !PT ;  /* 0x0000038079787812 */ /* 0x000fc400078ec0ff */
[----:B------:R-:W-:Y:S02]  /*dd70*/  LOP3.LUT R98, R99, 0x380, RZ, 0xc0, !PT ;  /* 0x0000038063627812 */ /* 0x000fe400078ec0ff */
[----:B------:R-:W-:Y:S02]  /*dd80*/  IADD3 R107, P4, R118, 0x4000, RZ ;  /* 0x00004000766b7810 */ /* 0x000fe40007f9e0ff */
[----:B------:R-:W-:Y:S02]  /*dd90*/  F2FP.F16.F32.PACK_AB R27, R10, R4 ;  /* 0x000000040a1b723e */ /* 0x000fe400000000ff */
[----:B------:R-:W-:Y:S02]  /*dda0*/  SHF.R.U64 R28, R28, 0x3, RZ ;  /* 0x000000031c1c7819 */ /* 0x000fe400000012ff */
[----:B------:R-:W-:Y:S02]  /*ddb0*/  SHF.R.U64 R120, R120, 0x3, RZ ;  /* 0x0000000378787819 */ /* 0x000fe400000012ff */
[----:B------:R-:W-:Y:S01]  /*ddc0*/  SHF.R.U64 R98, R98, 0x3, RZ ;  /* 0x0000000362627819 */ /* 0x000fe200000012ff */
[----:B------:R0:W-:Y:S01]  /*ddd0*/  STSM.16.M88.4 [R21], R24 ;  /* 0x0000001815007844 */ /* 0x0001e20000000200 */
[----:B------:R-:W-:-:S02]  /*dde0*/  LOP3.LUT R106, R107, 0x380, RZ, 0xc0, !PT ;  /* 0x000003806b6a7812 */ /* 0x000fc400078ec0ff */
[----:B------:R-:W-:Y:S01]  /*ddf0*/  LOP3.LUT R28, R28, R29, RZ, 0x3c, !PT ;  /* 0x0000001d1c1c7212 */ /* 0x000fe200078e3cff */
[--C-:B------:R-:W-:Y:S01]  /*de00*/  IMAD.X R29, RZ, RZ, R119.reuse, P2 ;  /* 0x000000ffff1d7224 */ /* 0x100fe200010e0677 */
[----:B------:R-:W-:Y:S01]  /*de10*/  LOP3.LUT R120, R120, R121, RZ, 0x3c, !PT ;  /* 0x0000007978787212 */ /* 0x000fe200078e3cff */
[----:B------:R-:W-:Y:S01]  /*de20*/  IMAD.X R121, RZ, RZ, R119, P3 ;  /* 0x000000ffff797224 */ /* 0x000fe200018e0677 */
[----:B------:R-:W-:Y:S02]  /*de30*/  LOP3.LUT R98, R98, R99, RZ, 0x3c, !PT ;  /* 0x0000006362627212 */ /* 0x000fe400078e3cff */
[C---:B------:R-:W-:Y:S02]  /*de40*/  IADD3 R115, P5, R118.reuse, 0x4020, RZ ;  /* 0x0000402076737810 */ /* 0x040fe40007fbe0ff */
[----:B------:R-:W-:Y:S02]  /*de50*/  IADD3.X R99, RZ, R119, RZ, P1, !PT ;  /* 0x00000077ff637210 */ /* 0x000fe40000ffe4ff */
[----:B------:R-:W-:-:S02]  /*de60*/  IADD3 R113, P0, R118, 0x4040, RZ ;  /* 0x0000404076717810 */ /* 0x000fc40007f1e0ff */
[C---:B------:R-:W-:Y:S02]  /*de70*/  IADD3 R111, P1, R118.reuse, 0x4060, RZ ;  /* 0x00004060766f7810 */ /* 0x040fe40007f3e0ff */
[C---:B0-----:R-:W-:Y:S02]  /*de80*/  IADD3 R25, P2, R118.reuse, 0xc040, RZ ;  /* 0x0000c04076197810 */ /* 0x041fe40007f5e0ff */
[----:B------:R-:W-:Y:S02]  /*de90*/  IADD3 R27, P3, R118, 0xc060, RZ ;  /* 0x0000c060761b7810 */ /* 0x000fe40007f7e0ff */
[----:B------:R-:W-:Y:S02]  /*dea0*/  SHF.R.U64 R106, R106, 0x3, RZ ;  /* 0x000000036a6a7819 */ /* 0x000fe400000012ff */
[----:B------:R-:W-:Y:S02]  /*deb0*/  LOP3.LUT R114, R115, 0x380, RZ, 0xc0, !PT ;  /* 0x0000038073727812 */ /* 0x000fe400078ec0ff */
[----:B------:R-:W-:-:S02]  /*dec0*/  LOP3.LUT R24, R25, 0x380, RZ, 0xc0, !PT ;  /* 0x0000038019187812 */ /* 0x000fc400078ec0ff */
[----:B------:R-:W-:Y:S02]  /*ded0*/  LOP3.LUT R26, R27, 0x380, RZ, 0xc0, !PT ;  /* 0x000003801b1a7812 */ /* 0x000fe400078ec0ff */
[----:B------:R-:W-:Y:S02]  /*dee0*/  LOP3.LUT R112, R113, 0x380, RZ, 0xc0, !PT ;  /* 0x0000038071707812 */ /* 0x000fe400078ec0ff */
[----:B------:R-:W-:Y:S02]  /*def0*/  LOP3.LUT R110, R111, 0x380, RZ, 0xc0, !PT ;  /* 0x000003806f6e7812 */ /* 0x000fe400078ec0ff */
[----:B------:R-:W-:Y:S01]  /*df00*/  LOP3.LUT R106, R106, R107, RZ, 0x3c, !PT ;  /* 0x0000006b6a6a7212 */ /* 0x000fe200078e3cff */
[----:B------:R-:W-:Y:S01]  /*df10*/  IMAD.X R107, RZ, RZ, R119, P4 ;  /* 0x000000ffff6b7224 */ /* 0x000fe200020e0677 */
[----:B------:R-:W-:Y:S02]  /*df20*/  SHF.R.U64 R114, R114, 0x3, RZ ;  /* 0x0000000372727819 */ /* 0x000fe400000012ff */
[----:B------:R-:W-:-:S02]  /*df30*/  IADD3 R123, P4, R118, 0x8040, RZ ;  /* 0x00008040767b7810 */ /* 0x000fc40007f9e0ff */
[----:B------:R-:W-:Y:S02]  /*df40*/  SHF.R.U64 R24, R24, 0x3, RZ ;  /* 0x0000000318187819 */ /* 0x000fe400000012ff */
[----:B------:R-:W-:Y:S02]  /*df50*/  SHF.R.U64 R26, R26, 0x3, RZ ;  /* 0x000000031a1a7819 */ /* 0x000fe400000012ff */
[----:B------:R-:W-:Y:S02]  /*df60*/  SHF.R.U64 R112, R112, 0x3, RZ ;  /* 0x0000000370707819 */ /* 0x000fe400000012ff */
[----:B------:R-:W-:Y:S02]  /*df70*/  SHF.R.U64 R110, R110, 0x3, RZ ;  /* 0x000000036e6e7819 */ /* 0x000fe400000012ff */
[----:B------:R-:W-:Y:S01]  /*df80*/  LOP3.LUT R114, R114, R115, RZ, 0x3c, !PT ;  /* 0x0000007372727212 */ /* 0x000fe200078e3cff */
[----:B------:R-:W-:Y:S01]  /*df90*/  IMAD.X R115, RZ, RZ, R119, P5 ;  /* 0x000000ffff737224 */ /* 0x000fe200028e0677 */
[----:B------:R-:W-:-:S02]  /*dfa0*/  LOP3.LUT R122, R123, 0x380, RZ, 0xc0, !PT ;  /* 0x000003807b7a7812 */ /* 0x000fc400078ec0ff */
[----:B------:R-:W-:Y:S01]  /*dfb0*/  LOP3.LUT R24, R24, R25, RZ, 0x3c, !PT ;  /* 0x0000001918187212 */ /* 0x000fe200078e3cff */
[--C-:B------:R-:W-:Y:S01]  /*dfc0*/  IMAD.X R25, RZ, RZ, R119.reuse, P2 ;  /* 0x000000ffff197224 */ /* 0x100fe200010e0677 */
[----:B------:R-:W-:Y:S01]  /*dfd0*/  LOP3.LUT R26, R26, R27, RZ, 0x3c, !PT ;  /* 0x0000001b1a1a7212 */ /* 0x000fe200078e3cff */
[--C-:B------:R-:W-:Y:S01]  /*dfe0*/  IMAD.X R27, RZ, RZ, R119.reuse, P3 ;  /* 0x000000ffff1b7224 */ /* 0x100fe200018e0677 */
[----:B------:R-:W-:Y:S02]  /*dff0*/  LOP3.LUT R112, R112, R113, RZ, 0x3c, !PT ;  /* 0x0000007170707212 */ /* 0x000fe400078e3cff */
[----:B------:R-:W-:Y:S01]  /*e000*/  LOP3.LUT R110, R110, R111, RZ, 0x3c, !PT ;  /* 0x0000006f6e6e7212 */ /* 0x000fe200078e3cff */
[----:B------:R-:W-:Y:S01]  /*e010*/  IMAD.X R111, RZ, RZ, R119, P1 ;  /* 0x000000ffff6f7224 */ /* 0x000fe200008e0677 */
[----:B------:R-:W-:Y:S02]  /*e020*/  IADD3 R125, P5, R118, 0x8060, RZ ;  /* 0x00008060767d7810 */ /* 0x000fe40007fbe0ff */
[----:B------:R-:W-:-:S02]  /*e030*/  IADD3.X R113, RZ, R119, RZ, P0, !PT ;  /* 0x00000077ff717210 */ /* 0x000fc400007fe4ff */
[----:B------:R-:W-:Y:S02]  /*e040*/  MOV R98, R98 ;  /* 0x0000006200627202 */ /* 0x000fe40000000f00 */
[----:B------:R-:W-:Y:S02]  /*e050*/  F2FP.F16.F32.PACK_AB R4, R33, R14 ;  /* 0x0000000e2104723e */ /* 0x000fe400000000ff */
[C---:B------:R-:W-:Y:S02]  /*e060*/  IADD3 R127, P0, R118.reuse, 0xc000, RZ ;  /* 0x0000c000767f7810 */ /* 0x040fe40007f1e0ff */
[----:B------:R-:W-:Y:S02]  /*e070*/  IADD3 R129, P1, R118, 0xc020, RZ ;  /* 0x0000c02076817810 */ /* 0x000fe40007f3e0ff */
[----:B------:R-:W-:Y:S02]  /*e080*/  SHF.R.U64 R122, R122, 0x3, RZ ;  /* 0x000000037a7a7819 */ /* 0x000fe400000012ff */
[----:B------:R-:W-:-:S02]  /*e090*/  MOV R102, R102 ;  /* 0x0000006600667202 */ /* 0x000fc40000000f00 */
[----:B------:R-:W-:Y:S02]  /*e0a0*/  F2FP.F16.F32.PACK_AB R10, R45, R154 ;  /* 0x0000009a2d0a723e */ /* 0x000fe400000000ff */
[----:B------:R-:W-:Y:S01]  /*e0b0*/  LOP3.LUT R124, R125, 0x380, RZ, 0xc0, !PT ;  /* 0x000003807d7c7812 */ /* 0x000fe200078ec0ff */
[----:B------:R0:W-:Y:S01]  /*e0c0*/  STSM.16.M88.4 [R98], R4 ;  /* 0x0000000462007844 */ /* 0x0001e20000000200 */
[----:B------:R-:W-:Y:S02]  /*e0d0*/  MOV R116, R116 ;  /* 0x0000007400747202 */ /* 0x000fe40000000f00 */
[----:B------:R-:W-:Y:S02]  /*e0e0*/  MOV R33, R24 ;  /* 0x0000001800217202 */ /* 0x000fe40000000f00 */
[----:B------:R-:W-:Y:S02]  /*e0f0*/  MOV R37, R26 ;  /* 0x0000001a00257202 */ /* 0x000fe40000000f00 */
[----:B------:R-:W-:-:S02]  /*e100*/  F2FP.F16.F32.PACK_AB R14, R53, R156 ;  /* 0x0000009c350e723e */ /* 0x000fc400000000ff */
[----:B------:R-:W-:Y:S02]  /*e110*/  LOP3.LUT R126, R127, 0x380, RZ, 0xc0, !PT ;  /* 0x000003807f7e7812 */ /* 0x000fe400078ec0ff */
[----:B------:R-:W-:Y:S02]  /*e120*/  LOP3.LUT R128, R129, 0x380, RZ, 0xc0, !PT ;  /* 0x0000038081807812 */ /* 0x000fe400078ec0ff */
[----:B------:R-:W-:Y:S02]  /*e130*/  MOV R106, R106 ;  /* 0x0000006a006a7202 */ /* 0x000fe40000000f00 */
[----:B------:R-:W-:Y:S02]  /*e140*/  F2FP.F16.F32.PACK_AB R24, R57, R56 ;  /* 0x000000383918723e */ /* 0x000fe400000000ff */
[----:B------:R-:W-:Y:S02]  /*e150*/  F2FP.F16.F32.PACK_AB R25, R59, R58 ;  /* 0x0000003a3b19723e */ /* 0x000fe400000000ff */
[----:B------:R-:W-:-:S02]  /*e160*/  F2FP.F16.F32.PACK_AB R26, R61, R157 ;  /* 0x0000009d3d1a723e */ /* 0x000fc400000000ff */
[----:B------:R-:W-:Y:S01]  /*e170*/  F2FP.F16.F32.PACK_AB R27, R63, R62 ;  /* 0x0000003e3f1b723e */ /* 0x000fe200000000ff */
[----:B------:R3:W-:Y:S01]  /*e180*/  STSM.16.M88.4 [R102], R8 ;  /* 0x0000000866007844 */ /* 0x0007e20000000200 */
[----:B------:R-:W-:Y:S01]  /*e190*/  LOP3.LUT R122, R122, R123, RZ, 0x3c, !PT ;  /* 0x0000007b7a7a7212 */ /* 0x000fe200078e3cff */
[----:B------:R-:W-:Y:S01]  /*e1a0*/  IMAD.X R123, RZ, RZ, R119, P4 ;  /* 0x000000ffff7b7224 */ /* 0x000fe200020e0677 */
[----:B------:R-:W-:Y:S02]  /*e1b0*/  MOV R114, R114 ;  /* 0x0000007200727202 */ /* 0x000fe40000000f00 */
[----:B0-----:R-:W-:Y:S02]  /*e1c0*/  F2FP.F16.F32.PACK_AB R4, R65, R158 ;  /* 0x0000009e4104723e */ /* 0x001fe400000000ff */
[----:B------:R-:W-:Y:S02]  /*e1d0*/  F2FP.F16.F32.PACK_AB R5, R67, R66 ;  /* 0x000000424305723e */ /* 0x000fe400000000ff */
[----:B------:R-:W-:-:S02]  /*e1e0*/  F2FP.F16.F32.PACK_AB R6, R69, R159 ;  /* 0x0000009f4506723e */ /* 0x000fc400000000ff */
[----:B------:R-:W-:Y:S02]  /*e1f0*/  F2FP.F16.F32.PACK_AB R7, R71, R70 ;  /* 0x000000464707723e */ /* 0x000fe400000000ff */
[----:B------:R-:W-:Y:S01]  /*e200*/  SHF.R.U64 R124, R124, 0x3, RZ ;  /* 0x000000037c7c7819 */ /* 0x000fe200000012ff */
[----:B------:R-:W-:Y:S01]  /*e210*/  STSM.16.M88.4 [R116], R12 ;  /* 0x0000000c74007844 */ /* 0x000fe20000000200 */
[----:B------:R-:W-:Y:S02]  /*e220*/  MOV R112, R112 ;  /* 0x0000007000707202 */ /* 0x000fe40000000f00 */
[----:B------:R-:W-:Y:S02]  /*e230*/  MOV R21, R28 ;  /* 0x0000001c00157202 */ /* 0x000fe40000000f00 */
[----:B---3--:R-:W-:Y:S02]  /*e240*/  F2FP.F16.F32.PACK_AB R8, R3, R160 ;  /* 0x000000a00308723e */ /* 0x008fe400000000ff */
[----:B------:R-:W-:-:S02]  /*e250*/  F2FP.F16.F32.PACK_AB R9, R30, R20 ;  /* 0x000000141e09723e */ /* 0x000fc400000000ff */
[----:B------:R-:W-:Y:S02]  /*e260*/  F2FP.F16.F32.PACK_AB R10, R77, R161 ;  /* 0x000000a14d0a723e */ /* 0x000fe400000000ff */
[----:B------:R-:W-:Y:S01]  /*e270*/  F2FP.F16.F32.PACK_AB R11, R79, R78 ;  /* 0x0000004e4f0b723e */ /* 0x000fe200000000ff */
[----:B------:R-:W-:Y:S01]  /*e280*/  STSM.16.M88.4 [R106], R24 ;  /* 0x000000186a007844 */ /* 0x000fe20000000200 */
[----:B------:R-:W-:Y:S01]  /*e290*/  SHF.R.U64 R126, R126, 0x3, RZ ;  /* 0x000000037e7e7819 */ /* 0x000fe200000012ff */
[----:B------:R-:W0:Y:S01]  /*e2a0*/  LDC R3, c[0x0][0xbe8] ;  /* 0x0002fa00ff037b82 */ /* 0x000e220000000800 */
[----:B------:R-:W-:Y:S02]  /*e2b0*/  SHF.R.U64 R128, R128, 0x3, RZ ;  /* 0x0000000380807819 */ /* 0x000fe400000012ff */
[----:B------:R-:W-:Y:S02]  /*e2c0*/  MOV R110, R110 ;  /* 0x0000006e006e7202 */ /* 0x000fe40000000f00 */
[----:B------:R-:W-:-:S02]  /*e2d0*/  F2FP.F16.F32.PACK_AB R28, R81, R162 ;  /* 0x000000a2511c723e */ /* 0x000fc400000000ff */
[----:B------:R-:W-:Y:S02]  /*e2e0*/  F2FP.F16.F32.PACK_AB R29, R83, R82 ;  /* 0x00000052531d723e */ /* 0x000fe400000000ff */
[----:B------:R-:W-:Y:S01]  /*e2f0*/  F2FP.F16.F32.PACK_AB R30, R85, R163 ;  /* 0x000000a3551e723e */ /* 0x000fe200000000ff */
[----:B------:R3:W-:Y:S01]  /*e300*/  STSM.16.M88.4 [R114], R4 ;  /* 0x0000000472007844 */ /* 0x0007e20000000200 */
[----:B------:R-:W-:Y:S01]  /*e310*/  LOP3.LUT R124, R124, R125, RZ, 0x3c, !PT ;  /* 0x0000007d7c7c7212 */ /* 0x000fe200078e3cff */
[----:B------:R-:W-:Y:S01]  /*e320*/  IMAD.X R125, RZ, RZ, R119, P5 ;  /* 0x000000ffff7d7224 */ /* 0x000fe200028e0677 */
[----:B------:R-:W-:Y:S02]  /*e330*/  MOV R120, R120 ;  /* 0x0000007800787202 */ /* 0x000fe40000000f00 */
[----:B------:R-:W-:Y:S02]  /*e340*/  F2FP.F16.F32.PACK_AB R56, R97, R166 ;  /* 0x000000a66138723e */ /* 0x000fe400000000ff */
[----:B------:R-:W-:-:S02]  /*e350*/  F2FP.F16.F32.PACK_AB R57, R44, R38 ;  /* 0x000000262c39723e */ /* 0x000fc400000000ff */
[----:B------:R-:W-:Y:S02]  /*e360*/  F2FP.F16.F32.PACK_AB R58, R101, R167 ;  /* 0x000000a7653a723e */ /* 0x000fe400000000ff */
[----:B------:R-:W-:Y:S01]  /*e370*/  F2FP.F16.F32.PACK_AB R59, R48, R46 ;  /* 0x0000002e303b723e */ /* 0x000fe200000000ff */
[----:B------:R1:W-:Y:S01]  /*e380*/  STSM.16.M88.4 [R112], R8 ;  /* 0x0000000870007844 */ /* 0x0003e20000000200 */
[----:B------:R-:W-:Y:S02]  /*e390*/  MOV R122, R122 ;  /* 0x0000007a007a7202 */ /* 0x000fe40000000f00 */
[----:B------:R-:W-:Y:S02]  /*e3a0*/  LOP3.LUT R126, R126, R127, RZ, 0x3c, !PT ;  /* 0x0000007f7e7e7212 */ /* 0x000fe400078e3cff */
[----:B---3--:R-:W-:Y:S02]  /*e3b0*/  F2FP.F16.F32.PACK_AB R4, R105, R168 ;  /* 0x000000a86904723e */ /* 0x008fe400000000ff */
[----:B------:R-:W-:-:S02]  /*e3c0*/  F2FP.F16.F32.PACK_AB R5, R52, R50 ;  /* 0x000000323405723e */ /* 0x000fc400000000ff */
[----:B------:R-:W-:Y:S02]  /*e3d0*/  F2FP.F16.F32.PACK_AB R6, R109, R169 ;  /* 0x000000a96d06723e */ /* 0x000fe400000000ff */
[----:B------:R-:W-:Y:S01]  /*e3e0*/  F2FP.F16.F32.PACK_AB R7, R60, R54 ;  /* 0x000000363c07723e */ /* 0x000fe200000000ff */
[----:B------:R-:W-:Y:S01]  /*e3f0*/  STSM.16.M88.4 [R110], R28 ;  /* 0x0000001c6e007844 */ /* 0x000fe20000000200 */
[----:B------:R-:W-:Y:S01]  /*e400*/  LOP3.LUT R128, R128, R129, RZ, 0x3c, !PT ;  /* 0x0000008180807212 */ /* 0x000fe200078e3cff */
[----:B------:R-:W-:Y:S01]  /*e410*/  IMAD.X R129, RZ, RZ, R119, P1 ;  /* 0x000000ffff817224 */ /* 0x000fe200008e0677 */
[----:B------:R-:W-:Y:S01]  /*e420*/  IADD3.X R127, RZ, R119, RZ, P0, !PT ;  /* 0x00000077ff7f7210 */ /* 0x000fe200007fe4ff */
[----:B------:R-:W-:Y:S01]  /*e430*/  STSM.16.M88.4 [R21], R40 ;  /* 0x0000002815007844 */ /* 0x000fe20000000200 */
[----:B------:R-:W-:Y:S02]  /*e440*/  MOV R124, R124 ;  /* 0x0000007c007c7202 */ /* 0x000fe40000000f00 */
[----:B-1----:R-:W-:Y:S01]  /*e450*/  F2FP.F16.F32.PACK_AB R8, R96, R170 ;  /* 0x000000aa6008723e */ /* 0x002fe200000000ff */
[----:B------:R-:W-:Y:S01]  /*e460*/  STSM.16.M88.4 [R120], R56 ;  /* 0x0000003878007844 */ /* 0x000fe20000000200 */
[----:B------:R-:W-:-:S02]  /*e470*/  F2FP.F16.F32.PACK_AB R9, R68, R64 ;  /* 0x000000404409723e */ /* 0x000fc400000000ff */
[----:B------:R-:W-:Y:S01]  /*e480*/  F2FP.F16.F32.PACK_AB R10, R100, R171 ;  /* 0x000000ab640a723e */ /* 0x000fe200000000ff */
[----:B------:R4:W-:Y:S01]  /*e490*/  STSM.16.M88.4 [R122], R4 ;  /* 0x000000047a007844 */ /* 0x0009e20000000200 */
[----:B------:R-:W-:Y:S02]  /*e4a0*/  F2FP.F16.F32.PACK_AB R11, R80, R76 ;  /* 0x0000004c500b723e */ /* 0x000fe400000000ff */
[----:B------:R-:W-:Y:S02]  /*e4b0*/  MOV R126, R126 ;  /* 0x0000007e007e7202 */ /* 0x000fe40000000f00 */
[----:B------:R-:W-:Y:S02]  /*e4c0*/  F2FP.F16.F32.PACK_AB R12, R104, R172 ;  /* 0x000000ac680c723e */ /* 0x000fe400000000ff */
[----:B------:R-:W-:Y:S02]  /*e4d0*/  F2FP.F16.F32.PACK_AB R13, R86, R84 ;  /* 0x00000054560d723e */ /* 0x000fe400000000ff */
[----:B------:R-:W-:-:S02]  /*e4e0*/  F2FP.F16.F32.PACK_AB R14, R108, R173 ;  /* 0x000000ad6c0e723e */ /* 0x000fc400000000ff */
[----:B------:R-:W-:Y:S02]  /*e4f0*/  F2FP.F16.F32.PACK_AB R15, R92, R88 ;  /* 0x000000585c0f723e */ /* 0x000fe400000000ff */
[----:B------:R-:W-:Y:S02]  /*e500*/  ISETP.NE.U32.AND P0, PT, RZ, UR4, PT ;  /* 0x00000004ff007c0c */ /* 0x000fe4000bf05070 */
[----:B------:R-:W-:Y:S02]  /*e510*/  MOV R128, R128 ;  /* 0x0000008000807202 */ /* 0x000fe40000000f00 */
[----:B----4-:R-:W-:Y:S02]  /*e520*/  IADD3 R6, P1, R176, UR4, RZ ;  /* 0x00000004b0067c10 */ /* 0x010fe4000ff3e0ff */
[----:B------:R-:W-:Y:S02]  /*e530*/  F2FP.F16.F32.PACK_AB R24, R152, R174 ;  /* 0x000000ae9818723e */ /* 0x000fe400000000ff */
[----:B------:R-:W-:-:S02]  /*e540*/  F2FP.F16.F32.PACK_AB R25, R131, R130 ;  /* 0x000000828319723e */ /* 0x000fc400000000ff */
[----:B------:R-:W-:Y:S02]  /*e550*/  F2FP.F16.F32.PACK_AB R26, R133, R132 ;  /* 0x00000084851a723e */ /* 0x000fe400000000ff */
[----:B------:R-:W-:Y:S01]  /*e560*/  F2FP.F16.F32.PACK_AB R27, R135, R134 ;  /* 0x00000086871b723e */ /* 0x000fe200000000ff */
[----:B------:R1:W-:Y:S01]  /*e570*/  STSM.16.M88.4 [R124], R8 ;  /* 0x000000087c007844 */ /* 0x0003e20000000200 */
[----:B------:R-:W-:Y:S02]  /*e580*/  ISETP.NE.AND.EX P0, PT, RZ, UR5, PT, P0 ;  /* 0x00000005ff007c0c */ /* 0x000fe4000bf05300 */
[----:B------:R-:W-:Y:S01]  /*e590*/  IADD3.X R7, R175, UR5, RZ, P1, !PT ;  /* 0x00000005af077c10 */ /* 0x000fe20008ffe4ff */
[----:B------:R2:W-:Y:S01]  /*e5a0*/  STSM.16.M88.4 [R126], R12 ;  /* 0x0000000c7e007844 */ /* 0x0005e20000000200 */
[----:B------:R-:W-:Y:S02]  /*e5b0*/  ULDC.64 UR4, c[0x0][0xc08] ;  /* 0x0003020000047ab9 */ /* 0x000fe40000000a00 */
[----:B------:R-:W-:Y:S01]  /*e5c0*/  ISETP.NE.U32.AND P2, PT, RZ, UR4, PT ;  /* 0x00000004ff007c0c */ /* 0x000fe2000bf45070 */
[----:B------:R3:W-:Y:S04]  /*e5d0*/  STSM.16.M88.4 [R128], R24 ;  /* 0x0000001880007844 */ /* 0x0007e80000000200 */
[----:B------:R3:W-:Y:S01]  /*e5e0*/  STSM.16.M88.4 [R33], R136 ;  /* 0x0000008821007844 */ /* 0x0007e20000000200 */
[----:B------:R-:W-:-:S03]  /*e5f0*/  ISETP.NE.AND.EX P2, PT, RZ, UR5, PT, P2 ;  /* 0x00000005ff007c0c */ /* 0x000fc6000bf45320 */
[----:B------:R3:W-:Y:S01]  /*e600*/  STSM.16.M88.4 [R37], R144 ;  /* 0x0000009025007844 */ /* 0x0007e20000000200 */
[----:B------:R-:W-:Y:S01]  /*e610*/  IMAD.MOV.U32 R20, RZ, RZ, RZ ;  /* 0x000000ffff147224 */ /* 0x000fe200078e00ff */
[----:B------:R-:W-:Y:S08]  /*e620*/  BAR.SYNC.DEFER_BLOCKING 0x1, 0x100 ;  /* 0x0044000000007b1d */ /* 0x000ff00000010000 */
[----:B------:R-:W-:Y:S01]  /*e630*/  @P2 IADD3 R4, P3, R176, UR4, RZ ;  /* 0x00000004b0042c10 */ /* 0x000fe2000ff7e0ff */
[----:B------:R-:W-:-:S02]  /*e640*/  ULDC UR4, c[0x0][0xa88] ;  /* 0x0002a20000047ab9 */ /* 0x000fc40000000800 */
[----:B------:R-:W-:Y:S01]  /*e650*/  IMAD.U32 R0, RZ, RZ, UR4 ;  /* 0x00000004ff007e24 */ /* 0x000fe2000f8e00ff */
[----:B------:R-:W-:Y:S01]  /*e660*/  @P2 IADD3.X R5, R175, UR5, RZ, P3, !PT ;  /* 0x00000005af052c10 */ /* 0x000fe20009ffe4ff */
[----:B------:R3:W5:Y:S04]  /*e670*/  @P0 LDG.E R20, desc[UR40][R6.64] ;  /* 0x0000002806140981 */ /* 0x000768000c1e1900 */
[----:B------:R3:W5:Y:S01]  /*e680*/  @P2 LDG.E R0, desc[UR40][R4.64] ;  /* 0x0000002804002981 */ /* 0x000762000c1e1900 */
[----:B0-----:R-:W-:-:S13]  /*e690*/  ISETP.NE.AND P1, PT, R3, 0x1, PT ;  /* 0x000000010300780c */ /* 0x001fda0003f25270 */
[----:B-1----:R-:W0:Y:S08]  /*e6a0*/  @P1 LDC R8, c[0x0][0xbec] ;  /* 0x0002fb00ff081b82 */ /* 0x002e300000000800 */
[----:B------:R-:W1:Y:S01]  /*e6b0*/  @P1 LDC R11, c[0x0][0xbf0] ;  /* 0x0002fc00ff0b1b82 */ /* 0x000e620000000800 */
[----:B--2---:R-:W-:Y:S01]  /*e6c0*/  LEA R15, R151, R72, 0x7 ;  /* 0x00000048970f7211 */ /* 0x004fe200078e38ff */
[----:B---3--:R-:W-:Y:S06]  /*e6d0*/  @P2 BRA `(.L_x_9800) ;  /* 0x0000000000102947 */ /* 0x008fec0003800000 */
[----:B------:R-:W-:Y:S05]  /*e6e0*/  @!P0 BRA `(.L_x_9800) ;  /* 0x00000000000c8947 */ /* 0x000fea0003800000 */
[----:B------:R-:W2:Y:S04]  /*e6f0*/  LDG.E R5, desc[UR40][R6.64] ;  /* 0x0000002806057981 */ /* 0x000ea8000c1e1900 */
[----:B-----5:R-:W2:Y:S02]  /*e700*/  LDG.E R0, desc[UR40][R6.64+0x4] ;  /* 0x0000042806007981 */ /* 0x020ea4000c1e1900 */
[----:B--2---:R-:W-:-:S07]  /*e710*/  IMAD.IADD R0, R0, 0x1, -R5 ;  /* 0x0000000100007824 */ /* 0x004fce00078e0a05 */
.L_x_9800:
[----:B------:R-:W2:Y:S01]  /*e720*/  LDL.LU R12, [R1+0x3c] ;  /* 0x00003c00010c7983 */ /* 0x000ea20000300800 */
[----:B0-----:R-:W-:Y:S01]  /*e730*/  @P1 IMAD.HI.U32 R4, R15, R8, RZ ;  /* 0x000000080f041227 */ /* 0x001fe200078e00ff */
[----:B------:R-:W-:Y:S01]  /*e740*/  ULDC.64 UR4, c[0x0][0xb90] ;  /* 0x0002e40000047ab9 */ /* 0x000fe20000000a00 */
[----:B-----5:R-:W-:Y:S01]  /*e750*/  SHF.R.S32.HI R21, RZ, 0x1f, R20 ;  /* 0x0000001fff157819 */ /* 0x020fe20000011414 */
[----:B------:R-:W3:Y:S01]  /*e760*/  LDL.LU R10, [R1+0x2c] ;  /* 0x00002c00010a7983 */ /* 0x000ee20000300800 */
[----:B------:R-:W-:Y:S01]  /*e770*/  IMAD.MOV.U32 R9, RZ, RZ, R15 ;  /* 0x000000ffff097224 */ /* 0x000fe200078e000f */
[----:B------:R-:W0:Y:S02]  /*e780*/  @P1 LDC R85, c[0x0][0xbec] ;  /* 0x0002fb00ff551b82 */ /* 0x000e240000000800 */
[----:B------:R-:W4:Y:S01]  /*e790*/  LDL.LU R87, [R1+0x20] ;  /* 0x0000200001577983 */ /* 0x000f220000300800 */
[----:B-1----:R-:W-:-:S03]  /*e7a0*/  @P1 SHF.R.U32.HI R9, RZ, R11, R4 ;  /* 0x0000000bff091219 */ /* 0x002fc60000011604 */
[----:B------:R-:W4:Y:S01]  /*e7b0*/  LDL R14, [R1+0x50] ;  /* 0x00005000010e7983 */ /* 0x000f220000100800 */
[----:B------:R-:W1:Y:S01]  /*e7c0*/  S2R R84, SR_TID.X ;  /* 0x0000000000547919 */ /* 0x000e620000002100 */
[----:B------:R-:W0:Y:S01]  /*e7d0*/  S2R R27, SR_TID.X ;  /* 0x00000000001b7919 */ /* 0x000e220000002100 */
[----:B-1----:R-:W-:-:S05]  /*e7e0*/  VIADD R84, R84, 0xffffff80 ;  /* 0xffffff8054547836 */ /* 0x002fca0000000000 */
[----:B------:R-:W-:-:S04]  /*e7f0*/  SHF.R.S32.HI R86, RZ, 0x1f, R84 ;  /* 0x0000001fff567819 */ /* 0x000fc80000011454 */
[----:B------:R-:W-:-:S04]  /*e800*/  LEA.HI R86, R86, R84, RZ, 0x3 ;  /* 0x0000005456567211 */ /* 0x000fc800078f18ff */
[----:B------:R-:W-:-:S05]  /*e810*/  SHF.R.S32.HI R86, RZ, 0x3, R86 ;  /* 0x00000003ff567819 */ /* 0x000fca0000011456 */
[----:B------:R-:W-:Y:S01]  /*e820*/  IMAD R13, R86, 0x40, R213 ;  /* 0x00000040560d7824 */ /* 0x000fe200078e02d5 */
[----:B------:R-:W-:Y:S01]  /*e830*/  SHF.R.S32.HI R82, RZ, 0x1f, R84 ;  /* 0x0000001fff527819 */ /* 0x000fe20000011454 */
[----:B0-----:R-:W-:-:S03]  /*e840*/  VIADD R27, R27, 0xffffff80 ;  /* 0xffffff801b1b7836 */ /* 0x001fc60000000000 */
[----:B------:R-:W-:Y:S02]  /*e850*/  LEA.HI R82, R82, R84, RZ, 0x3 ;  /* 0x0000005452527211 */ /* 0x000fe400078f18ff */
[----:B------:R-:W-:Y:S02]  /*e860*/  SHF.R.S32.HI R26, RZ, 0x1f, R27 ;  /* 0x0000001fff1a7819 */ /* 0x000fe4000001141b */
[----:B------:R-:W-:Y:S02]  /*e870*/  LOP3.LUT R82, R82, 0xfffffff8, RZ, 0xc0, !PT ;  /* 0xfffffff852527812 */ /* 0x000fe400078ec0ff */
[----:B------:R-:W-:-:S03]  /*e880*/  LEA.HI R26, R26, R27, RZ, 0x7 ;  /* 0x0000001b1a1a7211 */ /* 0x000fc600078f38ff */
[----:B------:R-:W-:Y:S02]  /*e890*/  IMAD.IADD R82, R84, 0x1, -R82 ;  /* 0x0000000154527824 */ /* 0x000fe400078e0a52 */
[----:B------:R-:W0:Y:S01]  /*e8a0*/  @P1 LDC R84, c[0x0][0xbf0] ;  /* 0x0002fc00ff541b82 */ /* 0x000e220000000800 */
[----:B------:R-:W-:Y:S01]  /*e8b0*/  LOP3.LUT R26, R26, 0xffffff80, RZ, 0xc0, !PT ;  /* 0xffffff801a1a7812 */ /* 0x000fe200078ec0ff */
[----:B------:R-:W-:-:S04]  /*e8c0*/  IMAD R82, R82, 0x20, R86 ;  /* 0x0000002052527824 */ /* 0x000fc800078e0256 */
[----:B------:R-:W-:Y:S02]  /*e8d0*/  IMAD.IADD R26, R27, 0x1, -R26 ;  /* 0x000000011b1a7824 */ /* 0x000fe400078e0a1a */
[----:B------:R-:W-:Y:S01]  /*e8e0*/  IMAD R0, R0, R3, RZ ;  /* 0x0000000300007224 */ /* 0x000fe200078e02ff */
[----:B------:R-:W-:Y:S01]  /*e8f0*/  LEA R82, R151, R82, 0x7 ;  /* 0x0000005297527211 */ /* 0x000fe200078e38ff */
[C---:B------:R-:W-:Y:S01]  /*e900*/  VIADD R92, R213.reuse, 0x80 ;  /* 0x00000080d55c7836 */ /* 0x040fe20000000000 */
[C---:B------:R-:W-:Y:S01]  /*e910*/  IADD3 R90, R213.reuse, 0xc0, RZ ;  /* 0x000000c0d55a7810 */ /* 0x040fe20007ffe0ff */
[C---:B------:R-:W-:Y:S01]  /*e920*/  VIADD R94, R213.reuse, 0x40 ;  /* 0x00000040d55e7836 */ /* 0x040fe20000000000 */
[----:B------:R-:W-:Y:S01]  /*e930*/  BSSY B1, `(.L_x_9801) ;  /* 0x00000d1000017945 */ /* 0x000fe20003800000 */
[C---:B------:R-:W-:Y:S01]  /*e940*/  VIADD R89, R213.reuse, 0xc0 ;  /* 0x000000c0d5597836 */ /* 0x040fe20000000000 */
[----:B------:R-:W-:Y:S01]  /*e950*/  SHF.R.S32.HI R90, RZ, 0x1f, R90 ;  /* 0x0000001fff5a7819 */ /* 0x000fe2000001145a */
[C---:B------:R-:W-:Y:S01]  /*e960*/  VIADD R91, R213.reuse, 0x80 ;  /* 0x00000080d55b7836 */ /* 0x040fe20000000000 */
[----:B------:R-:W-:Y:S01]  /*e970*/  SHF.R.S32.HI R92, RZ, 0x1f, R92 ;  /* 0x0000001fff5c7819 */ /* 0x000fe2000001145c */
[----:B------:R-:W-:Y:S01]  /*e980*/  VIADD R93, R213, 0x40 ;  /* 0x00000040d55d7836 */ /* 0x000fe20000000000 */
[----:B------:R-:W-:-:S02]  /*e990*/  SHF.R.S32.HI R94, RZ, 0x1f, R94 ;  /* 0x0000001fff5e7819 */ /* 0x000fc4000001145e */
[----:B------:R-:W-:Y:S02]  /*e9a0*/  SHF.R.S32.HI R95, RZ, 0x1f, R213 ;  /* 0x0000001fff5f7819 */ /* 0x000fe400000114d5 */
[----:B--2---:R-:W-:Y:S02]  /*e9b0*/  SEL R72, R12, RZ, !P0 ;  /* 0x000000ff0c487207 */ /* 0x004fe40004000000 */
[----:B---3--:R-:W-:Y:S02]  /*e9c0*/  SEL R80, R10, RZ, !P0 ;  /* 0x000000ff0a507207 */ /* 0x008fe40004000000 */
[----:B----4-:R-:W-:Y:S01]  /*e9d0*/  SHF.R.S32.HI R81, RZ, 0x1f, R87 ;  /* 0x0000001fff517819 */ /* 0x010fe20000011457 */
[----:B------:R-:W-:-:S04]  /*e9e0*/  IMAD.WIDE.U32 R4, R87, UR4, R20 ;  /* 0x0000000457047c25 */ /* 0x000fc8000f8e0014 */
[----:B------:R-:W-:-:S04]  /*e9f0*/  IMAD R6, R81, UR4, RZ ;  /* 0x0000000451067c24 */ /* 0x000fc8000f8e02ff */
[----:B------:R-:W-:Y:S01]  /*ea00*/  IMAD R7, R87, UR5, R6 ;  /* 0x0000000557077c24 */ /* 0x000fe2000f8e0206 */
[----:B------:R-:W-:Y:S01]  /*ea10*/  ULDC.64 UR4, c[0x0][0xb98] ;  /* 0x0002e60000047ab9 */ /* 0x000fe20000000a00 */
[----:B------:R-:W-:-:S03]  /*ea20*/  IMAD.MOV R6, RZ, RZ, -R9 ;  /* 0x000000ffff067224 */ /* 0x000fc600078e0a09 */
[----:B------:R-:W-:Y:S01]  /*ea30*/  IADD3 R5, R5, R7, RZ ;  /* 0x0000000705057210 */ /* 0x000fe20007ffe0ff */
[----:B------:R-:W-:Y:S02]  /*ea40*/  IMAD R11, R3, R6, R15 ;  /* 0x00000006030b7224 */ /* 0x000fe400078e020f */
[----:B------:R-:W-:Y:S02]  /*ea50*/  IMAD R15, R72, UR4, RZ ;  /* 0x00000004480f7c24 */ /* 0x000fe4000f8e02ff */
[----:B------:R-:W-:Y:S01]  /*ea60*/  IMAD.WIDE.U32 R6, R80, UR4, R4 ;  /* 0x0000000450067c25 */ /* 0x000fe2000f8e0004 */
[----:B------:R-:W-:-:S03]  /*ea70*/  SHF.R.S32.HI R8, RZ, 0x1f, R11 ;  /* 0x0000001fff087819 */ /* 0x000fc6000001140b */
[----:B------:R-:W-:Y:S01]  /*ea80*/  IMAD.WIDE R4, R13, 0x2, R34 ;  /* 0x000000020d047825 */ /* 0x000fe200078e0222 */
[----:B------:R-:W-:Y:S02]  /*ea90*/  SHF.R.S32.HI R13, RZ, 0x1f, R9 ;  /* 0x0000001fff0d7819 */ /* 0x000fe40000011409 */
[----:B------:R-:W-:Y:S01]  /*eaa0*/  IADD3 R6, P0, R9, R6, RZ ;  /* 0x0000000609067210 */ /* 0x000fe20007f1e0ff */
[----:B------:R-:W-:Y:S01]  /*eab0*/  IMAD R15, R80, UR5, R15 ;  /* 0x00000005500f7c24 */ /* 0x000fe2000f8e020f */
[----:B------:R-:W-:Y:S02]  /*eac0*/  ULDC.64 UR4, c[0x0][0xb88] ;  /* 0x0002e20000047ab9 */ /* 0x000fe40000000a00 */
[----:B------:R-:W-:Y:S02]  /*ead0*/  IMAD R10, R8, UR4, RZ ;  /* 0x00000004080a7c24 */ /* 0x000fe4000f8e02ff */
[----:B------:R-:W-:Y:S02]  /*eae0*/  IADD3.X R7, R13, R7, R15, P0, !PT ;  /* 0x000000070d077210 */ /* 0x000fe400007fe40f */
[----:B------:R-:W-:-:S02]  /*eaf0*/  IMAD R13, R11, UR5, R10 ;  /* 0x000000050b0d7c24 */ /* 0x000fc4000f8e020a */
[----:B------:R-:W-:Y:S01]  /*eb00*/  IMAD.WIDE.U32 R6, R11, UR4, R6 ;  /* 0x000000040b067c25 */ /* 0x000fe2000f8e0006 */
[C---:B------:R-:W-:Y:S01]  /*eb10*/  IADD3 R9, P2, R4.reuse, 0x1000, RZ ;  /* 0x0000100004097810 */ /* 0x040fe20007f5e0ff */
[----:B------:R-:W-:Y:S02]  /*eb20*/  ULDC.64 UR4, c[0x0][0xb50] ;  /* 0x0002d40000047ab9 */ /* 0x000fe40000000a00 */
[----:B------:R-:W-:Y:S01]  /*eb30*/  IMAD.IADD R7, R7, 0x1, R13 ;  /* 0x0000000107077824 */ /* 0x000fe200078e020d */
[----:B------:R-:W-:Y:S02]  /*eb40*/  IADD3 R13, P3, R4, 0x2000, RZ ;  /* 0x00002000040d7810 */ /* 0x000fe40007f7e0ff */
[----:B------:R-:W-:Y:S02]  /*eb50*/  LOP3.LUT R8, R9, 0x380, RZ, 0xc0, !PT ;  /* 0x0000038009087812 */ /* 0x000fe400078ec0ff */
[----:B------:R-:W-:Y:S02]  /*eb60*/  LEA R10, P0, R6, UR4, 0x2 ;  /* 0x00000004060a7c11 */ /* 0x000fe4000f8010ff */
[----:B------:R-:W-:-:S02]  /*eb70*/  LOP3.LUT R12, R13, 0x380, RZ, 0xc0, !PT ;  /* 0x000003800d0c7812 */ /* 0x000fc400078ec0ff */
[----:B------:R-:W-:Y:S02]  /*eb80*/  SHF.R.U64 R8, R8, 0x3, RZ ;  /* 0x0000000308087819 */ /* 0x000fe400000012ff */
[----:B------:R-:W-:Y:S01]  /*eb90*/  LEA.HI.X R6, R6, UR5, R7, 0x2, P0 ;  /* 0x0000000506067c11 */ /* 0x000fe200080f1407 */
[----:B------:R-:W-:Y:S01]  /*eba0*/  ULDC.64 UR4, c[0x0][0xaa0] ;  /* 0x0002a80000047ab9 */ /* 0x000fe20000000a00 */
[----:B------:R-:W-:Y:S02]  /*ebb0*/  IADD3 R29, P0, R4, 0x4000, RZ ;  /* 0x00004000041d7810 */ /* 0x000fe40007f1e0ff */
[----:B------:R-:W-:Y:S02]  /*ebc0*/  SHF.R.U64 R12, R12, 0x3, RZ ;  /* 0x000000030c0c7819 */ /* 0x000fe400000012ff */
[----:B------:R-:W-:Y:S01]  /*ebd0*/  LOP3.LUT R8, R8, R9, RZ, 0x3c, !PT ;  /* 0x0000000908087212 */ /* 0x000fe200078e3cff */
[----:B------:R-:W-:Y:S01]  /*ebe0*/  IMAD.X R9, RZ, RZ, R5, P2 ;  /* 0x000000ffff097224 */ /* 0x000fe200010e0605 */
[----:B------:R-:W-:-:S02]  /*ebf0*/  LOP3.LUT R28, R29, 0x380, RZ, 0xc0, !PT ;  /* 0x000003801d1c7812 */ /* 0x000fc400078ec0ff */
[----:B------:R-:W-:Y:S01]  /*ec00*/  LOP3.LUT R12, R12, R13, RZ, 0x3c, !PT ;  /* 0x0000000d0c0c7212 */ /* 0x000fe200078e3cff */
[----:B------:R-:W-:Y:S01]  /*ec10*/  IMAD.X R13, RZ, RZ, R5, P3 ;  /* 0x000000ffff0d7224 */ /* 0x000fe200018e0605 */
[C---:B------:R-:W-:Y:S02]  /*ec20*/  IADD3 R39, P2, R4.reuse, 0x6000, RZ ;  /* 0x0000600004277810 */ /* 0x040fe40007f5e0ff */
[C---:B------:R-:W-:Y:S02]  /*ec30*/  IADD3 R25, P5, R4.reuse, 0x3000, RZ ;  /* 0x0000300004197810 */ /* 0x040fe40007fbe0ff */
[C---:B------:R-:W-:Y:S02]  /*ec40*/  IADD3 R35, P4, R4.reuse, 0x5000, RZ ;  /* 0x0000500004237810 */ /* 0x040fe40007f9e0ff */
[----:B------:R-:W-:Y:S02]  /*ec50*/  IADD3 R41, P3, R4, 0x7000, RZ ;  /* 0x0000700004297810 */ /* 0x000fe40007f7e0ff */
[----:B------:R-:W-:-:S02]  /*ec60*/  SHF.R.U64 R28, R28, 0x3, RZ ;  /* 0x000000031c1c7819 */ /* 0x000fc400000012ff */
[----:B------:R-:W-:Y:S02]  /*ec70*/  LOP3.LUT R38, R39, 0x380, RZ, 0xc0, !PT ;  /* 0x0000038027267812 */ /* 0x000fe400078ec0ff */
[----:B------:R-:W-:Y:S02]  /*ec80*/  LOP3.LUT R24, R25, 0x380, RZ, 0xc0, !PT ;  /* 0x0000038019187812 */ /* 0x000fe400078ec0ff */
[----:B------:R-:W-:Y:S02]  /*ec90*/  LOP3.LUT R34, R35, 0x380, RZ, 0xc0, !PT ;  /* 0x0000038023227812 */ /* 0x000fe400078ec0ff */
[----:B------:R-:W-:Y:S02]  /*eca0*/  LOP3.LUT R40, R41, 0x380, RZ, 0xc0, !PT ;  /* 0x0000038029287812 */ /* 0x000fe400078ec0ff */
[----:B------:R-:W-:Y:S01]  /*ecb0*/  LOP3.LUT R28, R28, R29, RZ, 0x3c, !PT ;  /* 0x0000001d1c1c7212 */ /* 0x000fe200078e3cff */
[----:B------:R-:W-:Y:S01]  /*ecc0*/  IMAD.X R29, RZ, RZ, R5, P0 ;  /* 0x000000ffff1d7224 */ /* 0x000fe200000e0605 */
[----:B------:R-:W-:-:S02]  /*ecd0*/  SHF.R.U64 R38, R38, 0x3, RZ ;  /* 0x0000000326267819 */ /* 0x000fc400000012ff */
[----:B------:R-:W-:Y:S02]  /*ece0*/  SHF.R.U64 R24, R24, 0x3, RZ ;  /* 0x0000000318187819 */ /* 0x000fe400000012ff */
[----:B------:R-:W-:Y:S02]  /*ecf0*/  SHF.R.U64 R34, R34, 0x3, RZ ;  /* 0x0000000322227819 */ /* 0x000fe400000012ff */
[----:B------:R-:W-:Y:S02]  /*ed00*/  IADD3 R49, P0, R4, 0x9000, RZ ;  /* 0x0000900004317810 */ /* 0x000fe40007f1e0ff */
[----:B------:R-:W-:Y:S02]  /*ed10*/  SHF.R.U64 R40, R40, 0x3, RZ ;  /* 0x0000000328287819 */ /* 0x000fe400000012ff */
[----:B------:R-:W-:Y:S01]  /*ed20*/  LOP3.LUT R38, R38, R39, RZ, 0x3c, !PT ;  /* 0x0000002726267212 */ /* 0x000fe200078e3cff */
[--C-:B------:R-:W-:Y:S01]  /*ed30*/  IMAD.X R39, RZ, RZ, R5.reuse, P2 ;  /* 0x000000ffff277224 */ /* 0x100fe200010e0605 */
[----:B------:R-:W-:Y:S01]  /*ed40*/  LOP3.LUT R24, R24, R25, RZ, 0x3c, !PT ;  /* 0x0000001918187212 */ /* 0x000fe200078e3cff */
[----:B------:R-:W-:Y:S01]  /*ed50*/  IMAD.X R25, RZ, RZ, R5, P5 ;  /* 0x000000ffff197224 */ /* 0x000fe200028e0605 */
[----:B------:R-:W-:-:S02]  /*ed60*/  LOP3.LUT R34, R34, R35, RZ, 0x3c, !PT ;  /* 0x0000002322227212 */ /* 0x000fc400078e3cff */
[----:B------:R-:W-:Y:S02]  /*ed70*/  LOP3.LUT R48, R49, 0x380, RZ, 0xc0, !PT ;  /* 0x0000038031307812 */ /* 0x000fe400078ec0ff */
[----:B------:R-:W-:Y:S01]  /*ed80*/  LOP3.LUT R40, R40, R41, RZ, 0x3c, !PT ;  /* 0x0000002928287212 */ /* 0x000fe200078e3cff */
[----:B------:R-:W-:Y:S01]  /*ed90*/  IMAD.X R41, RZ, RZ, R5, P3 ;  /* 0x000000ffff297224 */ /* 0x000fe200018e0605 */
[----:B------:R-:W-:Y:S02]  /*eda0*/  IADD3.X R35, RZ, R5, RZ, P4, !PT ;  /* 0x00000005ff237210 */ /* 0x000fe400027fe4ff */
[C---:B------:R-:W-:Y:S01]  /*edb0*/  IADD3 R57, P2, R4.reuse, 0xb000, RZ ;  /* 0x0000b00004397810 */ /* 0x040fe20007f5e0ff */
[----:B------:R-:W-:Y:S01]  /*edc0*/  IMAD R21, R21, UR4, RZ ;  /* 0x0000000415157c24 */ /* 0x000fe2000f8e02ff */
[C---:B------:R-:W-:Y:S02]  /*edd0*/  IADD3 R45, P5, R4.reuse, 0x8000, RZ ;  /* 0x00008000042d7810 */ /* 0x040fe40007fbe0ff */
[----:B------:R-:W-:-:S02]  /*ede0*/  IADD3 R53, P4, R4, 0xa000, RZ ;  /* 0x0000a00004357810 */ /* 0x000fc40007f9e0ff */
[----:B------:R-:W-:Y:S02]  /*edf0*/  IADD3 R61, P3, R4, 0xc000, RZ ;  /* 0x0000c000043d7810 */ /* 0x000fe40007f7e0ff */
[----:B------:R-:W-:Y:S02]  /*ee00*/  SHF.R.U64 R48, R48, 0x3, RZ ;  /* 0x0000000330307819 */ /* 0x000fe400000012ff */
[----:B------:R-:W-:Y:S01]  /*ee10*/  LOP3.LUT R56, R57, 0x380, RZ, 0xc0, !PT ;  /* 0x0000038039387812 */ /* 0x000fe200078ec0ff */
[C---:B------:R-:W-:Y:S01]  /*ee20*/  IMAD R83, R20.reuse, UR5, R21 ;  /* 0x0000000514537c24 */ /* 0x040fe2000f8e0215 */
[----:B------:R-:W-:Y:S02]  /*ee30*/  LOP3.LUT R44, R45, 0x380, RZ, 0xc0, !PT ;  /* 0x000003802d2c7812 */ /* 0x000fe400078ec0ff */
[----:B------:R-:W-:Y:S01]  /*ee40*/  LOP3.LUT R52, R53, 0x380, RZ, 0xc0, !PT ;  /* 0x0000038035347812 */ /* 0x000fe200078ec0ff */
[----:B------:R-:W-:Y:S01]  /*ee50*/  IMAD.WIDE.U32 R20, R20, UR4, RZ ;  /* 0x0000000414147c25 */ /* 0x000fe2000f8e00ff */
[----:B------:R-:W-:Y:S01]  /*ee60*/  LOP3.LUT R60, R61, 0x380, RZ, 0xc0, !PT ;  /* 0x000003803d3c7812 */ /* 0x000fe200078ec0ff */
[----:B------:R-:W-:Y:S01]  /*ee70*/  SHFL.IDX PT, R50, R10, RZ, 0x1c1f ;  /* 0x001c1fff0a327589 */ /* 0x000fe200000e0000 */
[----:B------:R-:W-:Y:S01]  /*ee80*/  LOP3.LUT R48, R48, R49, RZ, 0x3c, !PT ;  /* 0x0000003130307212 */ /* 0x000fe200078e3cff */
[----:B------:R-:W-:Y:S01]  /*ee90*/  IMAD R7, R151, 0x80, R14 ;  /* 0x0000008097077824 */ /* 0x000fe200078e020e */
[----:B------:R-:W-:Y:S01]  /*eea0*/  SHF.R.U64 R56, R56, 0x3, RZ ;  /* 0x0000000338387819 */ /* 0x000fe200000012ff */
[----:B------:R-:W1:Y:S01]  /*eeb0*/  SHFL.IDX PT, R51, R6, RZ, 0x1c1f ;  /* 0x001c1fff06337589 */ /* 0x000e6200000e0000 */
[----:B------:R-:W-:Y:S01]  /*eec0*/  SHF.R.U64 R44, R44, 0x3, RZ ;  /* 0x000000032c2c7819 */ /* 0x000fe200000012ff */
[----:B------:R-:W-:Y:S01]  /*eed0*/  ULDC.64 UR4, c[0x0][0xae8] ;  /* 0x0002ba0000047ab9 */ /* 0x000fe20000000a00 */
[----:B------:R-:W-:Y:S01]  /*eee0*/  SHF.R.U64 R52, R52, 0x3, RZ ;  /* 0x0000000334347819 */ /* 0x000fe200000012ff */
[----:B------:R-:W-:Y:S01]  /*eef0*/  SHFL.IDX PT, R54, R10, 0x1, 0x1c1f ;  /* 0x003c1f000a367f89 */ /* 0x000fe200000e0000 */
[----:B------:R-:W-:Y:S01]  /*ef00*/  IADD3.X R49, RZ, R5, RZ, P0, !PT ;  /* 0x00000005ff317210 */ /* 0x000fe200007fe4ff */
[----:B------:R-:W-:Y:S01]  /*ef10*/  IMAD.IADD R21, R21, 0x1, R83 ;  /* 0x0000000115157824 */ /* 0x000fe200078e0253 */
[----:B------:R-:W-:Y:S01]  /*ef20*/  SHF.R.U64 R60, R60, 0x3, RZ ;  /* 0x000000033c3c7819 */ /* 0x000fe200000012ff */
[----:B------:R2:W3:Y:S01]  /*ef30*/  SHFL.IDX PT, R55, R6, 0x1, 0x1c1f ;  /* 0x003c1f0006377f89 */ /* 0x0004e200000e0000 */
[----:B------:R-:W-:Y:S01]  /*ef40*/  LOP3.LUT P0, RZ, R26, 0x3, RZ, 0xc0, !PT ;  /* 0x000000031aff7812 */ /* 0x000fe2000780c0ff */
[----:B------:R-:W-:Y:S01]  /*ef50*/  IMAD R81, R81, UR4, RZ ;  /* 0x0000000451517c24 */ /* 0x000fe2000f8e02ff */
        /* <DEDUP_REMOVED lines=8> */
[C---:B------:R-:W-:Y:S01]  /*efe0*/  ISETP.GE.OR P2, PT, R7.reuse, R0, P0 ;  /* 0x000000000700720c */ /* 0x040fe20000746670 */
[----:B------:R-:W-:Y:S01]  /*eff0*/  VIADD R7, R7, 0x8 ;  /* 0x0000000807077836 */ /* 0x000fe20000000000 */
[C---:B------:R-:W-:Y:S01]  /*f000*/  IADD3 R65, P5, R4.reuse, 0xd000, RZ ;  /* 0x0000d00004417810 */ /* 0x040fe20007fbe0ff */
[C---:B------:R-:W-:Y:S01]  /*f010*/  IMAD R83, R87.reuse, UR5, R81 ;  /* 0x0000000557537c24 */ /* 0x040fe2000f8e0251 */
[C---:B------:R-:W-:Y:S01]  /*f020*/  IADD3 R69, P4, R4.reuse, 0xe000, RZ ;  /* 0x0000e00004457810 */ /* 0x040fe20007f9e0ff */
[----:B------:R-:W-:Y:S01]  /*f030*/  IMAD.WIDE.U32 R20, R87, UR4, R20 ;  /* 0x0000000457147c25 */ /* 0x000fe2000f8e0014 */
[----:B------:R-:W-:Y:S01]  /*f040*/  IADD3 R11, P3, R4, 0xf000, RZ ;  /* 0x0000f000040b7810 */ /* 0x000fe20007f7e0ff */
[----:B------:R-:W-:-:S02]  /*f050*/  ULDC.64 UR4, c[0x0][0xaf0] ;  /* 0x0002bc0000047ab9 */ /* 0x000fc40000000a00 */
[----:B------:R-:W-:Y:S01]  /*f060*/  @P1 IMAD.HI.U32 R81, R82, R85, RZ ;  /* 0x0000005552511227 */ /* 0x000fe200078e00ff */
[----:B------:R-:W-:Y:S02]  /*f070*/  LOP3.LUT R64, R65, 0x380, RZ, 0xc0, !PT ;  /* 0x0000038041407812 */ /* 0x000fe400078ec0ff */
[----:B------:R-:W-:Y:S01]  /*f080*/  LOP3.LUT R68, R69, 0x380, RZ, 0xc0, !PT ;  /* 0x0000038045447812 */ /* 0x000fe200078ec0ff */
[----:B------:R-:W-:Y:S01]  /*f090*/  IMAD.IADD R21, R21, 0x1, R83 ;  /* 0x0000000115157824 */ /* 0x000fe200078e0253 */
[----:B------:R-:W-:Y:S01]  /*f0a0*/  LOP3.LUT R15, R4, 0x380, RZ, 0xc0, !PT ;  /* 0x00000380040f7812 */ /* 0x000fe200078ec0ff */
[----:B------:R-:W-:Y:S01]  /*f0b0*/  IMAD R85, R72, UR4, RZ ;  /* 0x0000000448557c24 */ /* 0x000fe2000f8e02ff */
[----:B------:R-:W-:Y:S01]  /*f0c0*/  ISETP.GE.OR P0, PT, R7, R0, P0 ;  /* 0x000000000700720c */ /* 0x000fe20000706670 */
[----:B------:R-:W-:Y:S01]  /*f0d0*/  IMAD.MOV.U32 R83, RZ, RZ, R82 ;  /* 0x000000ffff537224 */ /* 0x000fe200078e0052 */
[----:B--2---:R-:W-:Y:S02]  /*f0e0*/  LOP3.LUT R6, R11, 0x380, RZ, 0xc0, !PT ;  /* 0x000003800b067812 */ /* 0x004fe400078ec0ff */
[----:B0-----:R-:W-:Y:S01]  /*f0f0*/  @P1 SHF.R.U32.HI R83, RZ, R84, R81 ;  /* 0x00000054ff531219 */ /* 0x001fe20000011651 */
[----:B------:R-:W-:Y:S01]  /*f100*/  IMAD R85, R80, UR5, R85 ;  /* 0x0000000550557c24 */ /* 0x000fe2000f8e0255 */
[----:B------:R-:W-:Y:S01]  /*f110*/  SHF.R.U64 R64, R64, 0x3, RZ ;  /* 0x0000000340407819 */ /* 0x000fe200000012ff */
[----:B------:R-:W-:Y:S01]  /*f120*/  IMAD.WIDE.U32 R80, R80, UR4, R20 ;  /* 0x0000000450507c25 */ /* 0x000fe2000f8e0014 */
[----:B------:R-:W-:Y:S01]  /*f130*/  SHF.R.U64 R68, R68, 0x3, RZ ;  /* 0x0000000344447819 */ /* 0x000fe200000012ff */
[----:B------:R-:W-:Y:S01]  /*f140*/  ULDC.64 UR4, c[0x0][0xae0] ;  /* 0x0002b80000047ab9 */ /* 0x000fe20000000a00 */
[----:B------:R-:W-:-:S02]  /*f150*/  SHF.R.U64 R15, R15, 0x3, RZ ;  /* 0x000000030f0f7819 */ /* 0x000fc400000012ff */
[----:B------:R-:W-:Y:S02]  /*f160*/  SHF.R.U64 R6, R6, 0x3, RZ ;  /* 0x0000000306067819 */ /* 0x000fe400000012ff */
[--C-:B------:R-:W-:Y:S01]  /*f170*/  SHF.R.S32.HI R20, RZ, 0x1f, R83.reuse ;  /* 0x0000001fff147819 */ /* 0x100fe20000011453 */
[----:B------:R-:W-:Y:S01]  /*f180*/  IMAD.MOV R72, RZ, RZ, -R83 ;  /* 0x000000ffff487224 */ /* 0x000fe200078e0a53 */
[----:B------:R-:W-:Y:S01]  /*f190*/  LOP3.LUT R64, R64, R65, RZ, 0x3c, !PT ;  /* 0x0000004140407212 */ /* 0x000fe200078e3cff */
[--C-:B------:R-:W-:Y:S01]  /*f1a0*/  IMAD.X R77, RZ, RZ, R5.reuse, P3 ;  /* 0x000000ffff4d7224 */ /* 0x100fe200018e0605 */
[----:B------:R-:W-:Y:S01]  /*f1b0*/  LOP3.LUT R68, R68, R69, RZ, 0x3c, !PT ;  /* 0x0000004544447212 */ /* 0x000fe200078e3cff */
[----:B------:R-:W-:Y:S01]  /*f1c0*/  IMAD.X R69, RZ, RZ, R5, P4 ;  /* 0x000000ffff457224 */ /* 0x000fe200020e0605 */
[----:B------:R-:W-:Y:S02]  /*f1d0*/  LOP3.LUT R4, R15, R4, RZ, 0x3c, !PT ;  /* 0x000000040f047212 */ /* 0x000fe400078e3cff */
[----:B------:R-:W-:-:S02]  /*f1e0*/  IADD3.X R65, RZ, R5, RZ, P5, !PT ;  /* 0x00000005ff417210 */ /* 0x000fc40002ffe4ff */
[----:B------:R-:W-:Y:S01]  /*f1f0*/  LOP3.LUT R76, R6, R11, RZ, 0x3c, !PT ;  /* 0x0000000b064c7212 */ /* 0x000fe200078e3cff */
[----:B------:R-:W-:Y:S01]  /*f200*/  IMAD R20, R20, UR4, RZ ;  /* 0x0000000414147c24 */ /* 0x000fe2000f8e02ff */
[----:B-1----:R-:W-:Y:S01]  /*f210*/  @!P2 ST.E desc[UR40][R50.64], R36 ;  /* 0x000000243200a985 */ /* 0x002fe2000c101928 */
[----:B------:R-:W-:Y:S02]  /*f220*/  IMAD.IADD R81, R81, 0x1, R85 ;  /* 0x0000000151517824 */ /* 0x000fe400078e0255 */
[----:B------:R-:W-:Y:S01]  /*f230*/  IMAD R3, R3, R72, R82 ;  /* 0x0000004803037224 */ /* 0x000fe200078e0252 */
[----:B---3--:R0:W-:Y:S01]  /*f240*/  @!P0 ST.E desc[UR40][R54.64], R32 ;  /* 0x0000002036008985 */ /* 0x0081e2000c101928 */
[C---:B------:R-:W-:Y:S02]  /*f250*/  IMAD R85, R83.reuse, UR5, R20 ;  /* 0x0000000553557c24 */ /* 0x040fe4000f8e0214 */
[----:B------:R-:W-:Y:S01]  /*f260*/  IMAD.WIDE.U32 R20, R83, UR4, R80 ;  /* 0x0000000453147c25 */ /* 0x000fe2000f8e0050 */
[----:B------:R-:W5:Y:S01]  /*f270*/  LD.E.128 R4, desc[UR40][R4.64] ;  /* 0x0000002804047980 */ /* 0x000f62000c101d00 */
[----:B------:R-:W-:Y:S01]  /*f280*/  SHF.R.S32.HI R72, RZ, 0x1f, R3 ;  /* 0x0000001fff487819 */ /* 0x000fe20000011403 */
[----:B------:R-:W-:-:S02]  /*f290*/  ULDC.64 UR4, c[0x0][0xad8] ;  /* 0x0002b60000047ab9 */ /* 0x000fc40000000a00 */
[----:B------:R-:W5:Y:S04]  /*f2a0*/  LD.E.128 R8, desc[UR40][R8.64] ;  /* 0x0000002808087980 */ /* 0x000f68000c101d00 */
[----:B------:R-:W5:Y:S04]  /*f2b0*/  LD.E.128 R12, desc[UR40][R12.64] ;  /* 0x000000280c0c7980 */ /* 0x000f68000c101d00 */
[----:B------:R-:W5:Y:S04]  /*f2c0*/  LD.E.128 R24, desc[UR40][R24.64] ;  /* 0x0000002818187980 */ /* 0x000f68000c101d00 */
[----:B------:R-:W5:Y:S04]  /*f2d0*/  LD.E.128 R28, desc[UR40][R28.64] ;  /* 0x000000281c1c7980 */ /* 0x000f68000c101d00 */
[----:B0-----:R-:W5:Y:S04]  /*f2e0*/  LD.E.128 R32, desc[UR40][R34.64] ;  /* 0x0000002822207980 */ /* 0x001f68000c101d00 */
[----:B------:R-:W5:Y:S04]  /*f2f0*/  LD.E.128 R36, desc[UR40][R38.64] ;  /* 0x0000002826247980 */ /* 0x000f68000c101d00 */
        /* <DEDUP_REMOVED lines=14> */
[----:B0-----:R-:W0:Y:S01]  /*f3e0*/  FENCE.VIEW.ASYNC.S ;  /* 0x00000000000073c6 */ /* 0x001e220000000000 */
[----:B------:R-:W-:Y:S01]  /*f3f0*/  IADD3 R21, R21, R85, RZ ;  /* 0x0000005515157210 */ /* 0x000fe20007ffe0ff */
[----:B------:R-:W-:-:S02]  /*f400*/  IMAD R72, R72, UR4, RZ ;  /* 0x0000000448487c24 */ /* 0x000fc4000f8e02ff */
[----:B------:R-:W-:Y:S02]  /*f410*/  IMAD R87, R151, 0x80, R86 ;  /* 0x0000008097577824 */ /* 0x000fe400078e0256 */
[C---:B------:R-:W-:Y:S02]  /*f420*/  IMAD R83, R3.reuse, UR5, R72 ;  /* 0x0000000503537c24 */ /* 0x040fe4000f8e0248 */
[----:B------:R-:W-:Y:S01]  /*f430*/  IMAD.WIDE.U32 R20, R3, UR4, R20 ;  /* 0x0000000403147c25 */ /* 0x000fe2000f8e0014 */
[----:B------:R-:W-:Y:S01]  /*f440*/  ISETP.GE.AND P2, PT, R87, R0, PT ;  /* 0x000000005700720c */ /* 0x000fe20003f46270 */
[----:B------:R-:W-:Y:S02]  /*f450*/  ULDC.64 UR4, c[0x0][0xa80] ;  /* 0x0002a00000047ab9 */ /* 0x000fe40000000a00 */
[----:B------:R-:W-:Y:S01]  /*f460*/  IMAD.IADD R21, R21, 0x1, R83 ;  /* 0x0000000115157824 */ /* 0x000fe200078e0253 */
[----:B------:R-:W-:Y:S01]  /*f470*/  LEA R72, P3, R20, UR4, 0x1 ;  /* 0x0000000414487c11 */ /* 0x000fe2000f8608ff */
[----:B------:R-:W-:-:S02]  /*f480*/  VIADD R3, R19, 0x22820 ;  /* 0x0002282013037836 */ /* 0x000fc40000000000 */
[----:B------:R-:W-:Y:S01]  /*f490*/  VIADD R81, R87, 0x20 ;  /* 0x0000002057517836 */ /* 0x000fe20000000000 */
[----:B------:R-:W-:Y:S02]  /*f4a0*/  LEA.HI.X R86, R20, UR5, R21, 0x1, P3 ;  /* 0x0000000514567c11 */ /* 0x000fe400098f0c15 */
[----:B------:R-:W-:Y:S02]  /*f4b0*/  PRMT R3, RZ, 0x654, R3 ;  /* 0x00000654ff037816 */ /* 0x000fe40000000003 */
[-C--:B------:R-:W-:Y:S01]  /*f4c0*/  ISETP.GE.AND P1, PT, R81, R0.reuse, PT ;  /* 0x000000005100720c */ /* 0x080fe20003f26270 */
[----:B------:R-:W-:Y:S01]  /*f4d0*/  VIADD R81, R87, 0x40 ;  /* 0x0000004057517836 */ /* 0x000fe20000000000 */
[----:B0-----:R0:W1:Y:S01]  /*f4e0*/  SHFL.IDX PT, R84, R72, RZ, 0x181f ;  /* 0x00181fff48547589 */ /* 0x00106200000e0000 */
[----:B------:R0:W-:Y:S03]  /*f4f0*/  SYNCS.ARRIVE.TRANS64.RED.A1T0 RZ, [R3+URZ], RZ ;  /* 0x000000ff03ff79a7 */ /* 0x0001e6000810043f */
[----:B------:R0:W2:Y:S01]  /*f500*/  SHFL.IDX PT, R88, R86, RZ, 0x181f ;  /* 0x00181fff56587589 */ /* 0x0000a200000e0000 */
[----:B------:R-:W-:Y:S01]  /*f510*/  ISETP.GE.AND P0, PT, R81, R0, PT ;  /* 0x000000005100720c */ /* 0x000fe20003f06270 */
[----:B------:R-:W-:-:S12]  /*f520*/  @P2 BRA `(.L_x_9802) ;  /* 0x0000000000442947 */ /* 0x000fd80003800000 */
[----:B------:R-:W-:Y:S02]  /*f530*/  ULDC UR4, c[0x0][0xac8] ;  /* 0x0002b20000047ab9 */ /* 0x000fe40000000800 */
[----:B------:R-:W-:Y:S02]  /*f540*/  ISETP.GE.AND P2, PT, R213, UR4, PT ;  /* 0x00000004d5007c0c */ /* 0x000fe4000bf46270 */
[----:B------:R-:W-:Y:S02]  /*f550*/  ISETP.GE.AND P3, PT, R93, UR4, PT ;  /* 0x000000045d007c0c */ /* 0x000fe4000bf66270 */
[----:B------:R-:W-:-:S09]  /*f560*/  ISETP.GE.AND P4, PT, R91, UR4, PT ;  /* 0x000000045b007c0c */ /* 0x000fd2000bf86270 */
[----:B-1----:R-:W-:-:S04]  /*f570*/  @!P2 LEA R20, P5, R213, R84, 0x1 ;  /* 0x00000054d514a211 */ /* 0x002fc800078a08ff */
[----:B--2---:R-:W-:Y:S02]  /*f580*/  @!P2 LEA.HI.X R21, R213, R88, R95, 0x1, P5 ;  /* 0x00000058d515a211 */ /* 0x004fe400028f0c5f */
[----:B------:R-:W-:-:S03]  /*f590*/  ISETP.GE.AND P5, PT, R89, UR4, PT ;  /* 0x0000000459007c0c */ /* 0x000fc6000bfa6270 */
[----:B-----5:R3:W-:Y:S01]  /*f5a0*/  @!P2 ST.E.128 desc[UR40][R20.64], R4 ;  /* 0x000000041400a985 */ /* 0x0207e2000c101d28 */
[----:B------:R-:W-:-:S04]  /*f5b0*/  @!P3 LEA R80, P2, R93, R84, 0x1 ;  /* 0x000000545d50b211 */ /* 0x000fc800078408ff */
        /* <DEDUP_REMOVED lines=8> */
.L_x_9802:
[----:B------:R-:W-:Y:S05]  /*f640*/  BSYNC B1 ;  /* 0x0000000000017941 */ /* 0x000fea0003800000 */
.L_x_9801:
        /* <DEDUP_REMOVED lines=9> */
[----:B0-----:R-:W-:-:S04]  /*f6e0*/  @!P4 LEA R4, P5, R213, R28, 0x1 ;  /* 0x0000001cd504c211 */ /* 0x001fc800078a08ff */
[----:B----4-:R-:W-:Y:S02]  /*f6f0*/  @!P4 LEA.HI.X R5, R213, R30, R95, 0x1, P5 ;  /* 0x0000001ed505c211 */ /* 0x010fe400028f0c5f */
[----:B------:R-:W-:-:S03]  /*f700*/  @!P3 LEA R6, P5, R93, R28, 0x1 ;  /* 0x0000001c5d06b211 */ /* 0x000fc600078a08ff */
[----:B------:R0:W-:Y:S01]  /*f710*/  @!P4 ST.E.128 desc[UR40][R4.64], R8 ;  /* 0x000000080400c985 */ /* 0x0001e2000c101d28 */
        /* <DEDUP_REMOVED lines=8> */
.L_x_9804:
[----:B------:R-:W-:Y:S05]  /*f7a0*/  BSYNC B1 ;  /* 0x0000000000017941 */ /* 0x000fea0003800000 */
.L_x_9803:
[----:B0-----:R0:W0:Y:S01]  /*f7b0*/  SHFL.IDX PT, R20, R86, 0x2, 0x181f ;  /* 0x00581f0056147f89 */ /* 0x00102200000e0000 */
        /* <DEDUP_REMOVED lines=8> */
[-C--:B0-----:R-:W-:Y:S02]  /*f840*/  @!P3 LEA R4, P5, R213, R10.reuse, 0x1 ;  /* 0x0000000ad504b211 */ /* 0x081fe400078a08ff */
[----:B------:R-:W-:Y:S02]  /*f850*/  @!P2 LEA R6, P4, R93, R10, 0x1 ;  /* 0x0000000a5d06a211 */ /* 0x000fe400078808ff */
[----:B------:R-:W-:Y:S02]  /*f860*/  @!P3 LEA.HI.X R5, R213, R20, R95, 0x1, P5 ;  /* 0x00000014d505b211 */ /* 0x000fe400028f0c5f */
        /* <DEDUP_REMOVED lines=9> */
.L_x_9806:
[----:B------:R-:W-:Y:S05]  /*f900*/  BSYNC B1 ;  /* 0x0000000000017941 */ /* 0x000fea0003800000 */
.L_x_9805:
[----:B------:R-:W-:Y:S01]  /*f910*/  VIADD R3, R87, 0x60 ;  /* 0x0000006057037836 */ /* 0x000fe20000000000 */
[----:B0--3--:R-:W3:Y:S04]  /*f920*/  SHFL.IDX PT, R86, R86, 0x3, 0x181f ;  /* 0x00781f0056567f89 */ /* 0x009ee800000e0000 */
[----:B------:R-:W-:Y:S01]  /*f930*/  ISETP.GE.AND P0, PT, R3, R0, PT ;  /* 0x000000000300720c */ /* 0x000fe20003f06270 */
[----:B------:R-:W0:-:S12]  /*f940*/  SHFL.IDX PT, R72, R72, 0x3, 0x181f ;  /* 0x00781f0048487f89 */ /* 0x000e1800000e0000 */
[----:B------:R-:W-:Y:S05]  /*f950*/  @P0 BRA `(.L_x_9807) ;  /* 0x0000001000780947 */ /* 0x000fea0003800000 */
[----:B------:R-:W-:Y:S02]  /*f960*/  ULDC UR4, c[0x0][0xac8] ;  /* 0x0002b20000047ab9 */ /* 0x000fe40000000800 */
[----:B------:R-:W-:Y:S02]  /*f970*/  ISETP.GE.AND P3, PT, R213, UR4, PT ;  /* 0x00000004d5007c0c */ /* 0x000fe4000bf66270 */
[----:B------:R-:W-:Y:S02]  /*f980*/  ISETP.GE.AND P4, PT, R93, UR4, PT ;  /* 0x000000045d007c0c */ /* 0x000fe4000bf86270 */
[----:B------:R-:W-:-:S09]  /*f990*/  ISETP.GE.AND P5, PT, R91, UR4, PT ;  /* 0x000000045b007c0c */ /* 0x000fd2000bfa6270 */
[-C--:B0-----:R-:W-:Y:S02]  /*f9a0*/  @!P3 LEA R4, P0, R213, R72.reuse, 0x1 ;  /* 0x00000048d504b211 */ /* 0x081fe400078008ff */
[-C--:B------:R-:W-:Y:S02]  /*f9b0*/  @!P4 LEA R6, P1, R93, R72.reuse, 0x1 ;  /* 0x000000485d06c211 */ /* 0x080fe400078208ff */
[----:B------:R-:W-:Y:S02]  /*f9c0*/  @!P5 LEA R8, P2, R91, R72, 0x1 ;  /* 0x000000485b08d211 */ /* 0x000fe400078408ff */
[-C--:B---3--:R-:W-:Y:S02]  /*f9d0*/  @!P3 LEA.HI.X R5, R213, R86.reuse, R95, 0x1, P0 ;  /* 0x00000056d505b211 */ /* 0x088fe400000f0c5f */
        /* <DEDUP_REMOVED lines=11> */
.L_x_9799:
[----:B------:R-:W3:Y:S01]  /*fa90*/  LDL.LU R6, [R1+0x24] ;  /* 0x0000240001067983 */ /* 0x000ee20000300800 */
[----:B------:R-:W-:Y:S01]  /*faa0*/  ULDC.64 UR4, c[0x0][0xc00] ;  /* 0x0003000000047ab9 */ /* 0x000fe20000000a00 */
[----:B------:R-:W-:Y:S01]  /*fab0*/  MOV R0, RZ ;  /* 0x000000ff00007202 */ /* 0x000fe20000000f00 */
        /* <DEDUP_REMOVED lines=9> */
[----:B------:R-:W-:-:S13]  /*fb50*/  ISETP.NE.AND.EX P1, PT, RZ, UR5, PT, P1 ;  /* 0x00000005ff007c0c */ /* 0x000fda000bf25310 */
[----:B------:R-:W-:Y:S01]  /*fb60*/  @P1 IADD3 R6, P2, R6, UR4, RZ ;  /* 0x0000000406061c10 */ /* 0x000fe2000ff5e0ff */
[----:B------:R-:W-:Y:S02]  /*fb70*/  ULDC UR4, c[0x0][0xa88] ;  /* 0x0002a20000047ab9 */ /* 0x000fe40000000800 */
[----:B------:R-:W-:Y:S01]  /*fb80*/  IMAD.U32 R8, RZ, RZ, UR4 ;  /* 0x00000004ff087e24 */ /* 0x000fe2000f8e00ff */
[----:B------:R-:W-:-:S05]  /*fb90*/  @P1 IADD3.X R7, R3, UR5, RZ, P2, !PT ;  /* 0x0000000503071c10 */ /* 0x000fca00097fe4ff */
[----:B------:R2:W5:Y:S01]  /*fba0*/  @P1 LDG.E R8, desc[UR40][R6.64] ;  /* 0x0000002806081981 */ /* 0x000562000c1e1900 */
[----:B----4-:R-:W-:Y:S01]  /*fbb0*/  ISETP.NE.AND P2, PT, R21, 0x1, PT ;  /* 0x000000011500780c */ /* 0x010fe20003f45270 */
[----:B------:R-:W3:-:S12]  /*fbc0*/  S2R R28, SR_TID.X ;  /* 0x00000000001c7919 */ /* 0x000ed80000002100 */
[----:B------:R-:W4:Y:S08]  /*fbd0*/  @P2 LDC R20, c[0x0][0xbec] ;  /* 0x0002fb00ff142b82 */ /* 0x000f300000000800 */
[----:B------:R-:W0:Y:S01]  /*fbe0*/  @P2 LDC R25, c[0x0][0xbf0] ;  /* 0x0002fc00ff192b82 */ /* 0x000e220000000800 */
[----:B---3--:R-:W-:-:S05]  /*fbf0*/  VIADD R28, R28, 0xffffff80 ;  /* 0xffffff801c1c7836 */ /* 0x008fca0000000000 */
[----:B------:R-:W-:Y:S01]  /*fc00*/  ISETP.GE.AND P3, PT, R28, 0x80, PT ;  /* 0x000000801c00780c */ /* 0x000fe20003f66270 */
[----:B--2---:R-:W-:-:S12]  /*fc10*/  @P1 BRA `(.L_x_9808) ;  /* 0x0000000000101947 */ /* 0x004fd80003800000 */
[----:B------:R-:W-:Y:S05]  /*fc20*/  @!P0 BRA `(.L_x_9808) ;  /* 0x00000000000c8947 */ /* 0x000fea0003800000 */
[----:B------:R-:W2:Y:S04]  /*fc30*/  LDG.E R3, desc[UR40][R4.64] ;  /* 0x0000002804037981 */ /* 0x000ea8000c1e1900 */
[----:B-----5:R-:W2:Y:S02]  /*fc40*/  LDG.E R8, desc[UR40][R4.64+0x4] ;  /* 0x0000042804087981 */ /* 0x020ea4000c1e1900 */
[----:B--2---:R-:W-:-:S07]  /*fc50*/  IMAD.IADD R8, R8, 0x1, -R3 ;  /* 0x0000000108087824 */ /* 0x004fce00078e0a03 */
.L_x_9808:
        /* <DEDUP_REMOVED lines=19> */
[----:B------:R-:W-:Y:S01]  /*fd90*/  IMAD.MOV.U32 R4, RZ, RZ, R0 ;  /* 0x000000ffff047224 */ /* 0x000fe200078e0000 */
[----:B------:R-:W-:Y:S01]  /*fda0*/  MOV R3, R9 ;  /* 0x0000000900037202 */ /* 0x000fe20000000f00 */
[----:B------:R-:W-:Y:S02]  /*fdb0*/  IMAD R7, R10, UR4, RZ ;  /* 0x000000040a077c24 */ /* 0x000fe4000f8e02ff */
[----:B------:R-:W-:Y:S02]  /*fdc0*/  IMAD.MOV.U32 R5, RZ, RZ, R11 ;  /* 0x000000ffff057224 */ /* 0x000fe400078e000b */
[C---:B------:R-:W-:Y:S02]  /*fdd0*/  IMAD R7, R27.reuse, UR5, R7 ;  /* 0x000000051b077c24 */ /* 0x040fe4000f8e0207 */
[----:B------:R-:W-:Y:S01]  /*fde0*/  IMAD.WIDE.U32 R4, R27, UR4, R4 ;  /* 0x000000041b047c25 */ /* 0x000fe2000f8e0004 */
[----:B------:R-:W-:-:S02]  /*fdf0*/  ULDC.64 UR4, c[0x0][0xb98] ;  /* 0x0002e60000047ab9 */ /* 0x000fc40000000a00 */
[----:B------:R-:W0:Y:S01]  /*fe00*/  @P0 LDC R6, c[0x0][0xbec] ;  /* 0x0002fb00ff060b82 */ /* 0x000e220000000800 */
[----:B------:R-:W-:Y:S02]  /*fe10*/  IMAD.IADD R5, R5, 0x1, R7 ;  /* 0x0000000105057824 */ /* 0x000fe400078e0207 */
[----:B------:R-:W-:-:S05]  /*fe20*/  IMAD.WIDE.U32 R4, R13, UR4, R4 ;  /* 0x000000040d047c25 */ /* 0x000fca000f8e0004 */
[----:B------:R-:W2:Y:S01]  /*fe30*/  @P0 LDC R15, c[0x0][0xbf0] ;  /* 0x0002fc00ff0f0b82 */ /* 0x000ea20000000800 */
        /* <DEDUP_REMOVED lines=20> */
.L_x_9810:
[----:B------:R-:W-:Y:S05]  /*ff80*/  BSYNC B1 ;  /* 0x0000000000017941 */ /* 0x000fea0003800000 */
.L_x_9809:
[--C-:B0-----:R-:W-:Y:S01]  /*ff90*/  SHF.R.S32.HI R6, RZ, 0x1f, R28.reuse ;  /* 0x0000001fff067819 */ /* 0x101fe2000001141c */
[----:B------:R-:W-:Y:S01]  /*ffa0*/  ULDC.64 UR4, c[0x0][0xaa0] ;  /* 0x0002a80000047ab9 */ /* 0x000fe20000000a00 */
[----:B------:R-:W-:Y:S01]  /*ffb0*/  SHF.R.S32.HI R26, RZ, 0x1f, R28 ;  /* 0x0000001fff1a7819 */ /* 0x000fe2000001141c */
[----:B------:R-:W-:Y:S01]  /*ffc0*/  IMAD R3, R11, UR4, RZ ;  /* 0x000000040b037c24 */ /* 0x000fe2000f8e02ff */
[-C--:B------:R-:W-:Y:S01]  /*ffd0*/  LEA.HI R6, R6, R28.reuse, RZ, 0x3 ;  /* 0x0000001c06067211 */ /* 0x080fe200078f18ff */
[----:B------:R-:W-:Y:S01]  /*ffe0*/  IMAD.WIDE.U32 R4, R0, UR4, RZ ;  /* 0x0000000400047c25 */ /* 0x000fe2000f8e00ff */
[----:B------:R-:W-:Y:S02]  /*fff0*/  LEA.HI R26, R26, R28, RZ, 0x3 ;  /* 0x0000001c1a1a7211 */ /* 0x000fe400078f18ff */
[----:B------:R-:W-:Y:S01]  /*10000*/  LOP3.LUT R6, R6, 0xfffffff8, RZ, 0xc0, !PT ;  /* 0xfffffff806067812 */ /* 0x000fe200078ec0ff */
[----:B------:R-:W-:Y:S01]  /*10010*/  IMAD R3, R0, UR5, R3 ;  /* 0x0000000500037c24 */ /* 0x000fe2000f8e0203 */
[----:B------:R-:W-:Y:S01]  /*10020*/  SHF.R.S32.HI R26, RZ, 0x3, R26 ;  /* 0x00000003ff1a7819 */ /* 0x000fe2000001141a */
[----:B------:R-:W-:-:S02]  /*10030*/  ULDC.64 UR4, c[0x0][0xae8] ;  /* 0x0002ba0000047ab9 */ /* 0x000fc40000000a00 */
[----:B------:R-:W-:Y:S02]  /*10040*/  IMAD.IADD R6, R28, 0x1, -R6 ;  /* 0x000000011c067824 */ /* 0x000fe400078e0a06 */
[----:B------:R-:W-:Y:S02]  /*10050*/  IMAD.IADD R5, R5, 0x1, R3 ;  /* 0x0000000105057824 */ /* 0x000fe400078e0203 */
[----:B------:R-:W-:Y:S02]  /*10060*/  IMAD R0, R6, 0x20, R26 ;  /* 0x0000002006007824 */ /* 0x000fe400078e021a */
[----:B------:R-:W-:Y:S02]  /*10070*/  IMAD R6, R10, UR4, RZ ;  /* 0x000000040a067c24 */ /* 0x000fe4000f8e02ff */
[----:B------:R-:W-:Y:S02]  /*10080*/  IMAD R9, R24, 0x80, R0 ;  /* 0x0000008018097824 */ /* 0x000fe400078e0200 */
[----:B------:R-:W-:-:S02]  /*10090*/  IMAD R7, R27, UR5, R6 ;  /* 0x000000051b077c24 */ /* 0x000fc4000f8e0206 */
[----:B------:R-:W-:Y:S01]  /*100a0*/  IMAD.WIDE.U32 R4, R27, UR4, R4 ;  /* 0x000000041b047c25 */ /* 0x000fe2000f8e0004 */
[----:B------:R-:W-:-:S03]  /*100b0*/  ULDC.64 UR4, c[0x0][0xaf0] ;  /* 0x0002bc0000047ab9 */ /* 0x000fc60000000a00 */
[----:B------:R-:W-:Y:S01]  /*100c0*/  @P2 IMAD.HI.U32 R0, R9, R20, RZ ;  /* 0x0000001409002227 */ /* 0x000fe200078e00ff */
[----:B------:R-:W-:-:S03]  /*100d0*/  IADD3 R5, R5, R7, RZ ;  /* 0x0000000705057210 */ /* 0x000fc60007ffe0ff */
        /* <DEDUP_REMOVED lines=27> */
.L_x_9989:
[----:B------:R-:W-:Y:S01]  /*10290*/  IMAD R8, R8, R21, RZ ;  /* 0x0000001508087224 */ /* 0x000fe200078e02ff */
[----:B------:R-:W-:Y:S01]  /*102a0*/  BSSY B1, `(.L_x_9812) ;  /* 0x000001f000017945 */ /* 0x000fe20003800000 */
[----:B------:R-:W-:-:S05]  /*102b0*/  IMAD R7, R24, 0x80, R26 ;  /* 0x0000008018077824 */ /* 0x000fca00078e021a */
[----:B------:R-:W-:-:S13]  /*102c0*/  ISETP.GE.AND P0, PT, R7, R8, PT ;  /* 0x000000080700720c */ /* 0x000fda0003f06270 */
[----:B------:R-:W-:Y:S05]  /*102d0*/  @P0 BRA `(.L_x_9813) ;  /* 0x00000000006c0947 */ /* 0x000fea0003800000 */
[----:B------:R-:W-:Y:S01]  /*102e0*/  ULDC UR4, c[0x0][0xac8] ;  /* 0x0002b20000047ab9 */ /* 0x000fe20000000800 */
[C---:B------:R-:W-:Y:S01]  /*102f0*/  IADD3 R15, R213.reuse, 0x40, RZ ;  /* 0x00000040d50f7810 */ /* 0x040fe20007ffe0ff */
[C---:B------:R-:W-:Y:S01]  /*10300*/  VIADD R9, R213.reuse, 0x80 ;  /* 0x00000080d5097836 */ /* 0x040fe20000000000 */
[C---:B------:R-:W-:Y:S01]  /*10310*/  ISETP.GE.AND P3, PT, R213.reuse, UR4, PT ;  /* 0x00000004d5007c0c */ /* 0x040fe2000bf66270 */
[----:B------:R-:W-:Y:S01]  /*10320*/  VIADD R5, R213, 0xc0 ;  /* 0x000000c0d5057836 */ /* 0x000fe20000000000 */
[----:B------:R-:W-:Y:S01]  /*10330*/  ISETP.GE.AND P2, PT, R15, UR4, PT ;  /* 0x000000040f007c0c */ /* 0x000fe2000bf46270 */
[----:B------:R-:W-:Y:S01]  /*10340*/  VIADD R25, R213, 0x40 ;  /* 0x00000040d5197836 */ /* 0x000fe20000000000 */
[----:B------:R-:W-:Y:S01]  /*10350*/  ISETP.GE.AND P1, PT, R9, UR4, PT ;  /* 0x0000000409007c0c */ /* 0x000fe2000bf26270 */
[----:B------:R-:W-:Y:S01]  /*10360*/  VIADD R24, R213, 0x80 ;  /* 0x00000080d5187836 */ /* 0x000fe20000000000 */
[----:B------:R-:W-:Y:S02]  /*10370*/  ISETP.GE.AND P0, PT, R5, UR4, PT ;  /* 0x0000000405007c0c */ /* 0x000fe4000bf06270 */
[----:B------:R-:W-:-:S02]  /*10380*/  SHF.R.S32.HI R6, RZ, 0x1f, R213 ;  /* 0x0000001fff067819 */ /* 0x000fc400000114d5 */
[----:B------:R-:W-:Y:S02]  /*10390*/  SHF.R.S32.HI R25, RZ, 0x1f, R25 ;  /* 0x0000001fff197819 */ /* 0x000fe40000011419 */
[----:B------:R-:W-:Y:S02]  /*103a0*/  SHF.R.S32.HI R24, RZ, 0x1f, R24 ;  /* 0x0000001fff187819 */ /* 0x000fe40000011418 */
[-C--:B---3--:R-:W-:Y:S02]  /*103b0*/  @!P3 LEA R10, P5, R213, R14.reuse, 0x1 ;  /* 0x0000000ed50ab211 */ /* 0x088fe400078a08ff */
[----:B------:R-:W-:Y:S02]  /*103c0*/  @!P2 LEA R12, P4, R15, R14, 0x1 ;  /* 0x0000000e0f0ca211 */ /* 0x000fe400078808ff */
[C---:B--2---:R-:W-:Y:S01]  /*103d0*/  @!P3 LEA.HI.X R11, R213.reuse, R0, R6, 0x1, P5 ;  /* 0x00000000d50bb211 */ /* 0x044fe200028f0c06 */
[----:B------:R-:W-:Y:S01]  /*103e0*/  VIADD R6, R213, 0xc0 ;  /* 0x000000c0d5067836 */ /* 0x000fe20000000000 */
[----:B------:R-:W-:-:S02]  /*103f0*/  @!P1 LEA R20, P5, R9, R14, 0x1 ;  /* 0x0000000e09149211 */ /* 0x000fc400078a08ff */
[----:B------:R-:W-:Y:S01]  /*10400*/  @!P2 LEA.HI.X R13, R15, R0, R25, 0x1, P4 ;  /* 0x000000000f0da211 */ /* 0x000fe200020f0c19 */
[----:B------:R4:W-:Y:S01]  /*10410*/  @!P3 ST.E.128 desc[UR40][R10.64], RZ ;  /* 0x000000ff0a00b985 */ /* 0x0009e2000c101d28 */
[----:B------:R-:W-:Y:S02]  /*10420*/  SHF.R.S32.HI R6, RZ, 0x1f, R6 ;  /* 0x0000001fff067819 */ /* 0x000fe40000011406 */
[----:B------:R-:W-:Y:S01]  /*10430*/  @!P0 LEA R14, P4, R5, R14, 0x1 ;  /* 0x0000000e050e8211 */ /* 0x000fe200078808ff */
[----:B------:R4:W-:Y:S01]  /*10440*/  @!P2 ST.E.128 desc[UR40][R12.64], RZ ;  /* 0x000000ff0c00a985 */ /* 0x0009e2000c101d28 */
[-C--:B------:R-:W-:Y:S02]  /*10450*/  @!P1 LEA.HI.X R21, R9, R0.reuse, R24, 0x1, P5 ;  /* 0x0000000009159211 */ /* 0x080fe400028f0c18 */
[----:B------:R-:W-:-:S03]  /*10460*/  @!P0 LEA.HI.X R15, R5, R0, R6, 0x1, P4 ;  /* 0x00000000050f8211 */ /* 0x000fc600020f0c06 */
[----:B------:R4:W-:Y:S04]  /*10470*/  @!P1 ST.E.128 desc[UR40][R20.64], RZ ;  /* 0x000000ff14009985 */ /* 0x0009e8000c101d28 */
[----:B------:R4:W-:Y:S02]  /*10480*/  @!P0 ST.E.128 desc[UR40][R14.64], RZ ;  /* 0x000000ff0e008985 */ /* 0x0009e4000c101d28 */
.L_x_9813:
[----:B------:R-:W-:Y:S05]  /*10490*/  BSYNC B1 ;  /* 0x0000000000017941 */ /* 0x000fea0003800000 */
.L_x_9812:
[----:B------:R-:W-:-:S03]  /*104a0*/  UMOV UR4, 0xffffffff ;  /* 0xffffffff00047882 */ /* 0x000fc60000000000 */
[----:B------:R-:W-:Y:S05]  /*104b0*/  BRA.DIV UR4, `(.L_x_9814) ;  /* 0x0000007e04547947 */ /* 0x000fea000b800000 */
[----:B--2---:R2:W0:Y:S04]  /*104c0*/  SHFL.IDX PT, R0, R4, 0x1, 0x181f ;  /* 0x00381f0004007f89 */ /* 0x00442800000e0000 */
[----:B---34-:R2:W3:Y:S02]  /*104d0*/  SHFL.IDX PT, R14, R3, 0x1, 0x181f ;  /* 0x00381f00030e7f89 */ /* 0x0184e400000e0000 */
.L_x_9993:
[----:B------:R-:W-:Y:S01]  /*104e0*/  IADD3 R5, R7, 0x20, RZ ;  /* 0x0000002007057810 */ /* 0x000fe20007ffe0ff */
[----:B------:R-:W-:Y:S03]  /*104f0*/  BSSY B1, `(.L_x_9815) ;  /* 0x000001e000017945 */ /* 0x000fe60003800000 */
[----:B------:R-:W-:-:S13]  /*10500*/  ISETP.GE.AND P0, PT, R5, R8, PT ;  /* 0x000000080500720c */ /* 0x000fda0003f06270 */
[----:B------:R-:W-:Y:S05]  /*10510*/  @P0 BRA `(.L_x_9816) ;  /* 0x00000000006c0947 */ /* 0x000fea0003800000 */
[----:B------:R-:W-:Y:S01]  /*10520*/  ULDC UR4, c[0x0][0xac8] ;  /* 0x0002b20000047ab9 */ /* 0x000fe20000000800 */
[C---:B------:R-:W-:Y:S01]  /*10530*/  VIADD R15, R213.reuse, 0x40 ;  /* 0x00000040d50f7836 */ /* 0x040fe20000000000 */
[C---:B------:R-:W-:Y:S01]  /*10540*/  ISETP.GE.AND P3, PT, R213.reuse, UR4, PT ;  /* 0x00000004d5007c0c */ /* 0x040fe2000bf66270 */
[C---:B------:R-:W-:Y:S01]  /*10550*/  VIADD R24, R213.reuse, 0x80 ;  /* 0x00000080d5187836 */ /* 0x040fe20000000000 */
[----:B------:R-:W-:Y:S01]  /*10560*/  SHF.R.S32.HI R9, RZ, 0x1f, R213 ;  /* 0x0000001fff097819 */ /* 0x000fe200000114d5 */
[----:B------:R-:W-:Y:S01]  /*10570*/  VIADD R6, R213, 0xc0 ;  /* 0x000000c0d5067836 */ /* 0x000fe20000000000 */
[----:B------:R-:W-:Y:S01]  /*10580*/  ISETP.GE.AND P2, PT, R15, UR4, PT ;  /* 0x000000040f007c0c */ /* 0x000fe2000bf46270 */
[----:B------:R-:W-:Y:S01]  /*10590*/  VIADD R26, R213, 0x40 ;  /* 0x00000040d51a7836 */ /* 0x000fe20000000000 */
[----:B------:R-:W-:Y:S02]  /*105a0*/  ISETP.GE.AND P1, PT, R24, UR4, PT ;  /* 0x0000000418007c0c */ /* 0x000fe4000bf26270 */
[----:B------:R-:W-:-:S02]  /*105b0*/  ISETP.GE.AND P0, PT, R6, UR4, PT ;  /* 0x0000000406007c0c */ /* 0x000fc4000bf06270 */
[----:B------:R-:W-:Y:S02]  /*105c0*/  SHF.R.S32.HI R26, RZ, 0x1f, R26 ;  /* 0x0000001fff1a7819 */ /* 0x000fe4000001141a */
[C---:B------:R-:W-:Y:S02]  /*105d0*/  IADD3 R25, R213.reuse, 0x80, RZ ;  /* 0x00000080d5197810 */ /* 0x040fe40007ffe0ff */
[C---:B---3--:R-:W-:Y:S02]  /*105e0*/  @!P3 LEA R10, P5, R213.reuse, R14, 0x1 ;  /* 0x0000000ed50ab211 */ /* 0x048fe400078a08ff */
[----:B------:R-:W-:Y:S02]  /*105f0*/  SHF.R.S32.HI R25, RZ, 0x1f, R25 ;  /* 0x0000001fff197819 */ /* 0x000fe40000011419 */
[C---:B0-----:R-:W-:Y:S01]  /*10600*/  @!P3 LEA.HI.X R11, R213.reuse, R0, R9, 0x1, P5 ;  /* 0x00000000d50bb211 */ /* 0x041fe200028f0c09 */
[----:B------:R-:W-:Y:S01]  /*10610*/  VIADD R9, R213, 0xc0 ;  /* 0x000000c0d5097836 */ /* 0x000fe20000000000 */
[----:B------:R-:W-:-:S02]  /*10620*/  @!P2 LEA R12, P4, R15, R14, 0x1 ;  /* 0x0000000e0f0ca211 */ /* 0x000fc400078808ff */
[----:B------:R-:W-:Y:S01]  /*10630*/  @!P1 LEA R20, P5, R24, R14, 0x1 ;  /* 0x0000000e18149211 */ /* 0x000fe200078a08ff */
[----:B------:R4:W-:Y:S01]  /*10640*/  @!P3 ST.E.128 desc[UR40][R10.64], RZ ;  /* 0x000000ff0a00b985 */ /* 0x0009e2000c101d28 */
[----:B------:R-:W-:Y:S02]  /*10650*/  @!P2 LEA.HI.X R13, R15, R0, R26, 0x1, P4 ;  /* 0x000000000f0da211 */ /* 0x000fe400020f0c1a */
[----:B------:R-:W-:Y:S02]  /*10660*/  SHF.R.S32.HI R9, RZ, 0x1f, R9 ;  /* 0x0000001fff097819 */ /* 0x000fe40000011409 */
[----:B------:R-:W-:Y:S01]  /*10670*/  @!P0 LEA R14, P4, R6, R14, 0x1 ;  /* 0x0000000e060e8211 */ /* 0x000fe200078808ff */
[----:B------:R4:W-:Y:S01]  /*10680*/  @!P2 ST.E.128 desc[UR40][R12.64], RZ ;  /* 0x000000ff0c00a985 */ /* 0x0009e2000c101d28 */
[-C--:B------:R-:W-:Y:S02]  /*10690*/  @!P1 LEA.HI.X R21, R24, R0.reuse, R25, 0x1, P5 ;  /* 0x0000000018159211 */ /* 0x080fe400028f0c19 */
[----:B------:R-:W-:-:S03]  /*106a0*/  @!P0 LEA.HI.X R15, R6, R0, R9, 0x1, P4 ;  /* 0x00000000060f8211 */ /* 0x000fc600020f0c09 */
[----:B------:R4:W-:Y:S04]  /*106b0*/  @!P1 ST.E.128 desc[UR40][R20.64], RZ ;  /* 0x000000ff14009985 */ /* 0x0009e8000c101d28 */
[----:B------:R4:W-:Y:S02]  /*106c0*/  @!P0 ST.E.128 desc[UR40][R14.64], RZ ;  /* 0x000000ff0e008985 */ /* 0x0009e4000c101d28 */
.L_x_9816:
[----:B------:R-:W-:Y:S05]  /*106d0*/  BSYNC B1 ;  /* 0x0000000000017941 */ /* 0x000fea0003800000 */
.L_x_9815:
[----:B------:R-:W-:-:S03]  /*106e0*/  UMOV UR4, 0xffffffff ;  /* 0xffffffff00047882 */ /* 0x000fc60000000000 */
[----:B------:R-:W-:Y:S05]  /*106f0*/  BRA.DIV UR4, `(.L_x_9817) ;  /* 0x0000007e040c7947 */ /* 0x000fea000b800000 */
[----:B0-----:R0:W0:Y:S04]  /*10700*/  SHFL.IDX PT, R0, R4, 0x2, 0x181f ;  /* 0x00581f0004007f89 */ /* 0x00102800000e0000 */
[----:B---34-:R3:W4:Y:S02]  /*10710*/  SHFL.IDX PT, R14, R3, 0x2, 0x181f ;  /* 0x00581f00030e7f89 */ /* 0x01872400000e0000 */
.L_x_9997:
[----:B------:R-:W-:Y:S01]  /*10720*/  VIADD R5, R7, 0x40 ;  /* 0x0000004007057836 */ /* 0x000fe20000000000 */
[----:B------:R-:W-:Y:S04]  /*10730*/  BSSY B1, `(.L_x_9818) ;  /* 0x000001e000017945 */ /* 0x000fe80003800000 */
        /* <DEDUP_REMOVED lines=12> */
[C---:B------:R-:W-:Y:S02]  /*10800*/  IADD3 R26, R213.reuse, 0x40, RZ ;  /* 0x00000040d51a7810 */ /* 0x040fe40007ffe0ff */
[----:B------:R-:W-:Y:S02]  /*10810*/  SHF.R.S32.HI R25, RZ, 0x1f, R25 ;  /* 0x0000001fff197819 */ /* 0x000fe40000011419 */
[C---:B----4-:R-:W-:Y:S02]  /*10820*/  @!P3 LEA R10, P5, R213.reuse, R14, 0x1 ;  /* 0x0000000ed50ab211 */ /* 0x050fe400078a08ff */
        /* <DEDUP_REMOVED lines=14> */
.L_x_9819:
[----:B------:R-:W-:Y:S05]  /*10910*/  BSYNC B1 ;  /* 0x0000000000017941 */ /* 0x000fea0003800000 */
.L_x_9818:
[----:B------:R-:W-:-:S03]  /*10920*/  UMOV UR4, 0xffffffff ;  /* 0xffffffff00047882 */ /* 0x000fc60000000000 */
[----:B------:R-:W-:Y:S05]  /*10930*/  BRA.DIV UR4, `(.L_x_9820) ;  /* 0x0000007a04c47947 */ /* 0x000fea000b800000 */
[----:B0-----:R0:W0:Y:S04]  /*10940*/  SHFL.IDX PT, R0, R4, 0x3, 0x181f ;  /* 0x00781f0004007f89 */ /* 0x00102800000e0000 */
[----:B----4-:R4:W0:Y:S02]  /*10950*/  SHFL.IDX PT, R14, R3, 0x3, 0x181f ;  /* 0x00781f00030e7f89 */ /* 0x01082400000e0000 */
.L_x_10001:
[----:B--234-:R-:W-:-:S05]  /*10960*/  VIADD R3, R7, 0x60 ;  /* 0x0000006007037836 */ /* 0x01cfca0000000000 */
[----:B------:R-:W-:-:S13]  /*10970*/  ISETP.GE.AND P0, PT, R3, R8, PT ;  /* 0x000000080300720c */ /* 0x000fda0003f06270 */
[----:B------:R-:W-:Y:S05]  /*10980*/  @P0 BRA `(.L_x_9807) ;  /* 0x00000000006c0947 */ /* 0x000fea0003800000 */
[C---:B------:R-:W-:Y:S01]  /*10990*/  VIADD R15, R213.reuse, 0x40 ;  /* 0x00000040d50f7836 */ /* 0x040fe20000000000 */
[----:B------:R-:W-:Y:S01]  /*109a0*/  ULDC UR4, c[0x0][0xac8] ;  /* 0x0002b20000047ab9 */ /* 0x000fe20000000800 */
[C---:B------:R-:W-:Y:S01]  /*109b0*/  VIADD R12, R213.reuse, 0x80 ;  /* 0x00000080d50c7836 */ /* 0x040fe20000000000 */
[C---:B------:R-:W-:Y:S01]  /*109c0*/  ISETP.GE.AND P3, PT, R213.reuse, UR4, PT ;  /* 0x00000004d5007c0c */ /* 0x040fe2000bf66270 */
[----:B------:R-:W-:Y:S01]  /*109d0*/  VIADD R10, R213, 0xc0 ;  /* 0x000000c0d50a7836 */ /* 0x000fe20000000000 */
[----:B------:R-:W-:Y:S01]  /*109e0*/  ISETP.GE.AND P2, PT, R15, UR4, PT ;  /* 0x000000040f007c0c */ /* 0x000fe2000bf46270 */
[C---:B------:R-:W-:Y:S01]  /*109f0*/  VIADD R20, R213.reuse, 0x40 ;  /* 0x00000040d5147836 */ /* 0x040fe20000000000 */
[----:B------:R-:W-:Y:S01]  /*10a00*/  ISETP.GE.AND P1, PT, R12, UR4, PT ;  /* 0x000000040c007c0c */ /* 0x000fe2000bf26270 */
[----:B------:R-:W-:Y:S01]  /*10a10*/  VIADD R13, R213, 0x80 ;  /* 0x00000080d50d7836 */ /* 0x000fe20000000000 */
[----:B------:R-:W-:Y:S02]  /*10a20*/  ISETP.GE.AND P0, PT, R10, UR4, PT ;  /* 0x000000040a007c0c */ /* 0x000fe4000bf06270 */
[----:B------:R-:W-:-:S02]  /*10a30*/  SHF.R.S32.HI R9, RZ, 0x1f, R213 ;  /* 0x0000001fff097819 */ /* 0x000fc400000114d5 */
[----:B------:R-:W-:Y:S02]  /*10a40*/  SHF.R.S32.HI R20, RZ, 0x1f, R20 ;  /* 0x0000001fff147819 */ /* 0x000fe40000011414 */
[C---:B------:R-:W-:Y:S02]  /*10a50*/  IADD3 R11, R213.reuse, 0xc0, RZ ;  /* 0x000000c0d50b7810 */ /* 0x040fe40007ffe0ff */
[-C--:B0-----:R-:W-:Y:S02]  /*10a60*/  @!P3 LEA R4, P5, R213, R14.reuse, 0x1 ;  /* 0x0000000ed504b211 */ /* 0x081fe400078a08ff */
[----:B------:R-:W-:Y:S02]  /*10a70*/  @!P2 LEA R6, P4, R15, R14, 0x1 ;  /* 0x0000000e0f06a211 */ /* 0x000fe400078808ff */
[----:B------:R-:W-:Y:S02]  /*10a80*/  @!P3 LEA.HI.X R5, R213, R0, R9, 0x1, P5 ;  /* 0x00000000d505b211 */ /* 0x000fe400028f0c09 */
[----:B------:R-:W-:-:S02]  /*10a90*/  @!P1 LEA R8, P5, R12, R14, 0x1 ;  /* 0x0000000e0c089211 */ /* 0x000fc400078a08ff */
[----:B------:R-:W-:Y:S01]  /*10aa0*/  SHF.R.S32.HI R13, RZ, 0x1f, R13 ;  /* 0x0000001fff0d7819 */ /* 0x000fe2000001140d */
        /* <DEDUP_REMOVED lines=9> */
.L_x_9807:
[----:B------:R-:W-:Y:S05]  /*10b40*/  BSYNC B0 ;  /* 0x0000000000007941 */ /* 0x000fea0003800000 */
.L_x_9798:
[----:B------:R-:W-:Y:S02]  /*10b50*/  ULDC UR4, c[0x0][0xc3c] ;  /* 0x00030f0000047ab9 */ /* 0x000fe40000000800 */
[----:B------:R-:W-:-:S13]  /*10b60*/  ISETP.GE.AND P0, PT, R75, UR4, PT ;  /* 0x000000044b007c0c */ /* 0x000fda000bf06270 */
[----:B------:R-:W-:Y:S05]  /*10b70*/  @!P0 BRA `(.L_x_9821) ;  /* 0xffffff0400648947 */ /* 0x000fea000383ffff */
[----:B------:R-:W-:Y:S05]  /*10b80*/  BRA `(.L_x_9678) ;  /* 0x0000006400c07947 */ /* 0x000fea0003800000 */
.L_x_9676:
[----:B------:R-:W-:-:S08]  /*10b90*/  NOP ;  /* 0x0000000000007918 */ /* 0x000fd00000000000 */
[----:B--2---:R-:W0:-:S00]  /*10ba0*/  USETMAXREG.DEALLOC.CTAPOOL 0x28 ;  /* 0x00000028000079c8 */ /* 0x004e0000080e0500 */
        /* <DEDUP_REMOVED lines=14> */
.L_x_9822:
        /* <DEDUP_REMOVED lines=41> */
.L_x_9828:
[----:B------:R-:W-:Y:S01]  /*10f20*/  UIADD3 UR4, UR4, 0x1f, URZ ;  /* 0x0000001f04047890 */ /* 0x000fe2000fffe03f */
[----:B------:R-:W-:-:S05]  /*10f30*/  MOV R19, UR7 ;  /* 0x0000000700137c02 */ /* 0x000fca0008000f00 */
        /* <DEDUP_REMOVED lines=10> */
.L_x_9827:
[----:B------:R-:W-:Y:S05]  /*10fe0*/  BSYNC B0 ;  /* 0x0000000000007941 */ /* 0x000fea0003800000 */
.L_x_9826:
        /* <DEDUP_REMOVED lines=21> */
.L_x_9824:
        /* <DEDUP_REMOVED lines=15> */
.L_x_9829:
        /* <DEDUP_REMOVED lines=24> */
[----:B------:R-:W-:Y:S01]  /*113b0*/  MOV R18, R2 ;  /* 0x0000000200127202 */ /* 0x000fe20000000f00 */
[----:B------:R-:W-:-:S04]  /*113c0*/  IMAD.MOV R17, RZ, RZ, -R2 ;  /* 0x000000ffff117224 */ /* 0x000fc800078e0a02 */
[----:B------:R-:W-:Y:S01]  /*113d0*/  IMAD R17, R4, R17, R9 ;  /* 0x0000001104117224 */ /* 0x000fe200078e0209 */
[----:B------:R-:W-:Y:S06]  /*113e0*/  BRA `(.L_x_9830) ;  /* 0x00000000000c7947 */ /* 0x000fec0003800000 */
.L_x_9825:
[----:B------:R-:W-:Y:S02]  /*113f0*/  IMAD.MOV.U32 R17, RZ, RZ, RZ ;  /* 0x000000ffff117224 */ /* 0x000fe400078e00ff */
[----:B------:R-:W-:Y:S02]  /*11400*/  IMAD.U32 R16, RZ, RZ, UR6 ;  /* 0x00000006ff107e24 */ /* 0x000fe4000f8e00ff */
[----:B------:R-:W-:-:S07]  /*11410*/  IMAD.MOV.U32 R18, RZ, RZ, RZ ;  /* 0x000000ffff127224 */ /* 0x000fce00078e00ff */
.L_x_9830:
[----:B------:R-:W-:-:S13]  /*11420*/  ISETP.NE.AND P0, PT, R5, RZ, PT ;  /* 0x000000ff0500720c */ /* 0x000fda0003f05270 */
[----:B------:R-:W0:Y:S01]  /*11430*/  @!P0 S2R R3, SR_CgaCtaId ;  /* 0x0000000000038919 */ /* 0x000e220000008800 */
[----:B------:R-:W-:-:S04]  /*11440*/  @!P0 MOV R2, 0x400 ;  /* 0x0000040000028802 */ /* 0x000fc80000000f00 */
[----:B0-----:R-:W-:-:S05]  /*11450*/  @!P0 LEA R2, R3, R2, 0x18 ;  /* 0x0000000203028211 */ /* 0x001fca00078ec0ff */
[----:B------:R1:W-:Y:S01]  /*11460*/  @!P0 STS.128 [R2+0x228d0], R16 ;  /* 0x0228d01002008388 */ /* 0x0003e20000000c00 */
[----:B------:R-:W-:Y:S06]  /*11470*/  BAR.ARV 0x5, 0x180 ;  /* 0x0146000000007b1d */ /* 0x000fec0000002000 */
.L_x_9823:
[----:B------:R2:W-:Y:S01]  /*11480*/  STL [R1+0x28], RZ ;  /* 0x000028ff01007387 */ /* 0x0005e20000100800 */
[----:B------:R-:W-:Y:S01]  /*11490*/  ULDC UR4, c[0x0][0xc3c] ;  /* 0x00030f0000047ab9 */ /* 0x000fe20000000800 */
[----:B------:R-:W-:Y:S01]  /*114a0*/  IMAD.MOV.U32 R26, RZ, RZ, 0x1 ;  /* 0x00000001ff1a7424 */ /* 0x000fe200078e00ff */
[----:B0-----:R-:W-:Y:S01]  /*114b0*/  ISETP.GE.AND P0, PT, R19, UR4, PT ;  /* 0x0000000413007c0c */ /* 0x001fe2000bf06270 */
[----:B------:R-:W-:-:S12]  /*114c0*/  IMAD.MOV.U32 R25, RZ, RZ, RZ ;  /* 0x000000ffff197224 */ /* 0x000fd800078e00ff */
[----:B--2---:R-:W-:Y:S05]  /*114d0*/  @P0 BRA `(.L_x_9831) ;  /* 0x0000005800900947 */ /* 0x004fea0003800000 */
[----:B------:R-:W2:Y:S01]  /*114e0*/  LDL R4, [R1] ;  /* 0x0000000001047983 */ /* 0x000ea20000100800 */
[----:B------:R-:W0:Y:S01]  /*114f0*/  S2UR UR5, SR_CgaCtaId ;  /* 0x00000000000579c3 */ /* 0x000e220000008800 */
[C---:B-1----:R-:W-:Y:S01]  /*11500*/  SHF.L.U32 R2, R0.reuse, 0x3, RZ ;  /* 0x0000000300027819 */ /* 0x042fe200000006ff */
[----:B------:R-:W-:Y:S01]  /*11510*/  UMOV UR4, 0x400 ;  /* 0x0000040000047882 */ /* 0x000fe20000000000 */
[----:B------:R-:W-:Y:S01]  /*11520*/  LOP3.LUT R5, R0, 0x7f, RZ, 0xc0, !PT ;  /* 0x0000007f00057812 */ /* 0x000fe200078ec0ff */
[----:B------:R-:W-:Y:S01]  /*11530*/  BSSY B8, `(.L_x_9831) ;  /* 0x000059e000087945 */ /* 0x000fe20003800000 */
[C---:B------:R-:W-:Y:S01]  /*11540*/  LOP3.LUT R3, R2.reuse, 0x1f8, RZ, 0xc0, !PT ;  /* 0x000001f802037812 */ /* 0x040fe200078ec0ff */
[----:B------:R-:W-:Y:S01]  /*11550*/  IMAD.MOV.U32 R27, RZ, RZ, 0x1 ;  /* 0x00000001ff1b7424 */ /* 0x000fe200078e00ff */
[----:B------:R-:W-:Y:S01]  /*11560*/  LOP3.LUT R2, R2, 0x38, RZ, 0xc0, !PT ;  /* 0x0000003802027812 */ /* 0x000fe200078ec0ff */
[----:B------:R-:W-:Y:S01]  /*11570*/  IMAD.SHL.U32 R30, R5, 0x8, RZ ;  /* 0x00000008051e7824 */ /* 0x000fe200078e00ff */
[----:B------:R-:W-:Y:S01]  /*11580*/  LOP3.LUT R3, R3, 0x38, R0, 0x78, !PT ;  /* 0x0000003803037812 */ /* 0x000fe200078e7800 */
[----:B------:R-:W-:Y:S01]  /*11590*/  IMAD.SHL.U32 R0, R0, 0x10, RZ ;  /* 0x0000001000007824 */ /* 0x000fe200078e00ff */
[----:B------:R-:W-:Y:S01]  /*115a0*/  CS2R R24, SRZ ;  /* 0x0000000000187805 */ /* 0x000fe2000001ff00 */
[----:B------:R-:W-:Y:S01]  /*115b0*/  IMAD.MOV.U32 R26, RZ, RZ, 0x1 ;  /* 0x00000001ff1a7424 */ /* 0x000fe200078e00ff */
[----:B------:R-:W-:Y:S01]  /*115c0*/  LOP3.LUT R30, R3, 0x200, R30, 0xf8, !PT ;  /* 0x00000200031e7812 */ /* 0x000fe200078ef81e */
[----:B------:R-:W-:Y:S01]  /*115d0*/  ULDC.64 UR38, c[0x0][0x198] ;  /* 0x0000660000267ab9 */ /* 0x000fe20000000a00 */
[----:B------:R-:W-:Y:S01]  /*115e0*/  SHF.R.U32.HI R3, RZ, 0x3, R5 ;  /* 0x00000003ff037819 */ /* 0x000fe20000011605 */
[----:B------:R-:W-:-:S03]  /*115f0*/  ULDC UR36, c[0x0][0xc] ;  /* 0x0000030000247ab9 */ /* 0x000fc60000000800 */
[----:B------:R-:W-:Y:S02]  /*11600*/  LOP3.LUT R3, R3, 0x70, R0, 0xf8, !PT ;  /* 0x0000007003037812 */ /* 0x000fe400078ef800 */
[C---:B------:R-:W-:Y:S02]  /*11610*/  LOP3.LUT R0, R2.reuse, 0x40, RZ, 0xfc, !PT ;  /* 0x0000004002007812 */ /* 0x040fe400078efcff */
[C---:B------:R-:W-:Y:S01]  /*11620*/  LOP3.LUT R3, R2.reuse, 0x80, RZ, 0xfc, !PT ;  /* 0x0000008002037812 */ /* 0x040fe200078efcff */
[----:B0-----:R-:W-:Y:S01]  /*11630*/  ULEA UR4, UR5, UR4, 0x18 ;  /* 0x0000000405047291 */ /* 0x001fe2000f8ec03f */
[----:B------:R-:W-:-:S05]  /*11640*/  LOP3.LUT R2, R2, 0xc0, RZ, 0xfc, !PT ;  /* 0x000000c002027812 */ /* 0x000fca00078efcff */
[----:B------:R-:W-:-:S05]  /*11650*/  IMAD.U32 R22, RZ, RZ, UR4 ;  /* 0x00000004ff167e24 */ /* 0x000fca000f8e00ff */
[----:B------:R-:W-:Y:S02]  /*11660*/  LEA R0, R30, R22, 0x1 ;  /* 0x000000161e007211 */ /* 0x000fe400078e08ff */
[----:B--2---:R-:W-:-:S05]  /*11670*/  LOP3.LUT R4, R4, 0x2, RZ, 0xfc, !PT ;  /* 0x0000000204047812 */ /* 0x004fca00078efcff */
[----:B------:R0:W-:Y:S04]  /*11680*/  STL [R1+0x40], R4 ;  /* 0x0000400401007387 */ /* 0x0001e80000100800 */
[----:B------:R0:W-:Y:S04]  /*11690*/  STL [R1+0x28], RZ ;  /* 0x000028ff01007387 */ /* 0x0001e80000100800 */
[----:B------:R0:W-:Y:S02]  /*116a0*/  STL [R1+0x8], R0 ;  /* 0x0000080001007387 */ /* 0x0001e40000100800 */
.L_x_9930:
[----:B-1----:R-:W1:Y:S02]  /*116b0*/  LDC.64 R2, c[0x0][0xc88] ;  /* 0x00032200ff027b82 */ /* 0x002e640000000a00 */
[----:B-1----:R-:W-:-:S05]  /*116c0*/  IMAD.WIDE R2, R19, 0x4, R2 ;  /* 0x0000000413027825 */ /* 0x002fca00078e0202 */
[----:B------:R-:W0:Y:S01]  /*116d0*/  LDG.E R35, desc[UR40][R2.64] ;  /* 0x0000002802237981 */ /* 0x000e22000c1e1900 */
[----:B------:R-:W-:Y:S05]  /*116e0*/  YIELD ;  /* 0x0000000000007946 */ /* 0x000fea0003800000 */
[----:B------:R-:W-:Y:S01]  /*116f0*/  ULDC.64 UR4, c[0x0][0xa28] ;  /* 0x00028a0000047ab9 */ /* 0x000fe20000000a00 */
[----:B------:R-:W-:Y:S01]  /*11700*/  IMAD.MOV.U32 R31, RZ, RZ, RZ ;  /* 0x000000ffff1f7224 */ /* 0x000fe200078e00ff */
[----:B------:R-:W-:Y:S01]  /*11710*/  ISETP.NE.U32.AND P0, PT, RZ, UR4, PT ;  /* 0x00000004ff007c0c */ /* 0x000fe2000bf05070 */
[----:B------:R-:W-:Y:S01]  /*11720*/  IMAD.MOV.U32 R6, RZ, RZ, RZ ;  /* 0x000000ffff067224 */ /* 0x000fe200078e00ff */
[----:B------:R-:W-:Y:S01]  /*11730*/  ULDC.64 UR8, c[0x0][0xa18] ;  /* 0x0002860000087ab9 */ /* 0x000fe20000000a00 */
[----:B------:R-:W-:Y:S01]  /*11740*/  ULDC.64 UR6, c[0x0][0xa10] ;  /* 0x0002840000067ab9 */ /* 0x000fe20000000a00 */
[----:B------:R-:W-:-:S02]  /*11750*/  ISETP.NE.AND.EX P0, PT, RZ, UR5, PT, P0 ;  /* 0x00000005ff007c0c */ /* 0x000fc4000bf05300 */
        /* <DEDUP_REMOVED lines=17> */
[----:B--23--:R-:W-:-:S03]  /*11870*/  IADD3 R4, P4, R28, UR6, RZ ;  /* 0x000000061c047c10 */ /* 0x00cfc6000ff9e0ff */
        /* <DEDUP_REMOVED lines=19> */
[----:B--2---:R0:W-:Y:S01]  /*119b0*/  STL [R1+0x20], R8 ;  /* 0x0000200801007387 */ /* 0x0041e20000100800 */
[----:B----4-:R-:W-:Y:S05]  /*119c0*/  @P2 BRA `(.L_x_9832) ;  /* 0x0000000000142947 */ /* 0x010fea0003800000 */
[----:B------:R-:W-:Y:S05]  /*119d0*/  @!P0 BRA `(.L_x_9832) ;  /* 0x0000000000108947 */ /* 0x000fea0003800000 */
[----:B0-----:R-:W2:Y:S04]  /*119e0*/  LDG.E R8, desc[UR40][R2.64] ;  /* 0x0000002802087981 */ /* 0x001ea8000c1e1900 */
[----:B------:R-:W2:Y:S02]  /*119f0*/  LDG.E R9, desc[UR40][R2.64+0x4] ;  /* 0x0000042802097981 */ /* 0x000ea4000c1e1900 */
[----:B--2---:R-:W-:-:S05]  /*11a00*/  IMAD.IADD R2, R9, 0x1, -R8 ;  /* 0x0000000109027824 */ /* 0x004fca00078e0a08 */
[----:B------:R1:W-:Y:S02]  /*11a10*/  STL [R1+0x20], R2 ;  /* 0x0000200201007387 */ /* 0x0003e40000100800 */
.L_x_9832:
        /* <DEDUP_REMOVED lines=9> */
.L_x_9833:
        /* <DEDUP_REMOVED lines=9> */
.L_x_9834:
[----:B-12---:R-:W2:Y:S04]  /*11b40*/  @P1 LDG.E R2, desc[UR40][R4.64] ;  /* 0x0000002804021981 */ /* 0x006ea8000c1e1900 */
[----:B------:R-:W2:Y:S01]  /*11b50*/  @P1 LDG.E R3, desc[UR40][R4.64+0x4] ;  /* 0x0000042804031981 */ /* 0x000ea2000c1e1900 */
[----:B-----5:R-:W-:Y:S01]  /*11b60*/  IADD3 R7, -R31, R7, RZ ;  /* 0x000000071f077210 */ /* 0x020fe20007ffe1ff */
[----:B------:R-:W-:Y:S01]  /*11b70*/  BSSY B0, `(.L_x_9835) ;  /* 0x0000138000007945 */ /* 0x000fe20003800000 */
[----:B--2---:R-:W-:-:S04]  /*11b80*/  @P1 IMAD.IADD R6, R3, 0x1, -R2 ;  /* 0x0000000103061824 */ /* 0x004fc800078e0a02 */
[----:B0-----:R-:W-:-:S04]  /*11b90*/  IMAD.IADD R8, R7, 0x1, R6 ;  /* 0x0000000107087824 */ /* 0x001fc800078e0206 */
[----:B------:R-:W-:Y:S01]  /*11ba0*/  VIADD R2, R8, 0x5f ;  /* 0x0000005f08027836 */ /* 0x000fe20000000000 */
[----:B------:R-:W-:Y:S03]  /*11bb0*/  STL [R1+0x4], R8 ;  /* 0x0000040801007387 */ /* 0x000fe60000100800 */
[----:B------:R-:W-:-:S05]  /*11bc0*/  IMAD.HI R2, R2, 0x2aaaaaab, RZ ;  /* 0x2aaaaaab02027827 */ /* 0x000fca00078e02ff */
[----:B------:R-:W-:-:S04]  /*11bd0*/  SHF.R.U32.HI R3, RZ, 0x1f, R2 ;  /* 0x0000001fff037819 */ /* 0x000fc80000011602 */
[----:B------:R-:W-:-:S05]  /*11be0*/  LEA.HI.SX32 R4, R2, R3, 0x1c ;  /* 0x0000000302047211 */ /* 0x000fca00078fe2ff */
[--C-:B------:R-:W-:Y:S01]  /*11bf0*/  IMAD R2, R4, 0x60, -R7.reuse ;  /* 0x0000006004027824 */ /* 0x100fe200078e0a07 */
[----:B------:R0:W-:Y:S01]  /*11c00*/  STL [R1+0x2c], R4 ;  /* 0x00002c0401007387 */ /* 0x0001e20000100800 */
[----:B------:R-:W-:-:S03]  /*11c10*/  IMAD.MOV R7, RZ, RZ, -R7 ;  /* 0x000000ffff077224 */ /* 0x000fc600078e0a07 */
[----:B------:R-:W-:Y:S02]  /*11c20*/  VIMNMX R2, R2, R6, PT ;  /* 0x0000000602027248 */ /* 0x000fe40003fe0100 */
[----:B------:R-:W-:-:S04]  /*11c30*/  VIMNMX R7, RZ, R7, !PT ;  /* 0x00000007ff077248 */ /* 0x000fc80007fe0100 */
[----:B------:R-:W-:-:S13]  /*11c40*/  ISETP.GT.AND P0, PT, R2, R7, PT ;  /* 0x000000070200720c */ /* 0x000fda0003f04270 */
[----:B0-----:R-:W-:Y:S02]  /*11c50*/  @P0 VIADD R4, R2, 0x5f ;  /* 0x0000005f02040836 */ /* 0x001fe40000000000 */
        /* <DEDUP_REMOVED lines=16> */
.L_x_10004:
[----:B-1----:R-:W-:Y:S02]  /*11d60*/  ISETP.NE.AND P0, PT, R14, RZ, PT ;  /* 0x000000ff0e00720c */ /* 0x002fe40003f05270 */
[----:B------:R-:W-:-:S11]  /*11d70*/  PLOP3.LUT P6, PT, PT, PT, PT, 0x8, 0x0 ;  /* 0x000000000000781c */ /* 0x000fd60003fce170 */
[----:B------:R-:W-:Y:S05]  /*11d80*/  @P0 BRA `(.L_x_9838) ;  /* 0x00000000000c0947 */ /* 0x000fea0003800000 */
[----:B------:R-:W-:-:S03]  /*11d90*/  UMOV UR4, 0xffffffff ;  /* 0xffffffff00047882 */ /* 0x000fc60000000000 */
[----:B------:R-:W-:Y:S05]  /*11da0*/  BRA.DIV UR4, `(.L_x_9839) ;  /* 0x0000006a04247947 */ /* 0x000fea000b800000 */
[----:B------:R-:W-:-:S13]  /*11db0*/  ELECT P6, URZ, PT ;  /* 0x00000000003f782f */ /* 0x000fda00038c0000 */
.L_x_9838:
        /* <DEDUP_REMOVED lines=9> */
.L_x_10007:
[----:B------:R-:W-:Y:S05]  /*11e50*/  BSYNC B1 ;  /* 0x0000000000017941 */ /* 0x000fea0003800000 */
.L_x_9840:
[----:B------:R-:W-:Y:S04]  /*11e60*/  BSSY B1, `(.L_x_9842) ;  /* 0x000007b000017945 */ /* 0x000fe80003800000 */
[----:B------:R-:W-:Y:S05]  /*11e70*/  @!P6 BRA `(.L_x_9843) ;  /* 0x0000000400e4e947 */ /* 0x000fea0003800000 */
[----:B0-----:R-:W-:Y:S01]  /*11e80*/  IMAD R3, R24, 0x8, R22 ;  /* 0x0000000818037824 */ /* 0x001fe200078e0216 */
[----:B------:R-:W-:Y:S01]  /*11e90*/  SHF.L.U32 R6, R27, 0x1f, RZ ;  /* 0x0000001f1b067819 */ /* 0x000fe200000006ff */
[----:B------:R-:W0:Y:S01]  /*11ea0*/  S2R R7, SR_TID.X ;  /* 0x0000000000077919 */ /* 0x000e220000002100 */
[----:B------:R-:W-:Y:S02]  /*11eb0*/  BSSY B2, `(.L_x_9844) ;  /* 0x0000005000027945 */ /* 0x000fe40003800000 */
[----:B------:R-:W1:Y:S01]  /*11ec0*/  SYNCS.PHASECHK.TRANS64.TRYWAIT P0, [R3+URZ+0x228a0], R6 ;  /* 0x0228a006030075a7 */ /* 0x000e62000800017f */
[----:B0-----:R-:W-:-:S04]  /*11ed0*/  LOP3.LUT R7, R7, 0x7f, RZ, 0xc0, !PT ;  /* 0x0000007f07077812 */ /* 0x001fc800078ec0ff */
[----:B------:R-:W-:Y:S01]  /*11ee0*/  ISETP.NE.AND P1, PT, R7, RZ, PT ;  /* 0x000000ff0700720c */ /* 0x000fe20003f25270 */
[----:B-1----:R-:W-:-:S12]  /*11ef0*/  @!P0 BRA `(.L_x_9845) ;  /* 0x0000006800048947 */ /* 0x002fd80003800000 */
.L_x_10008:
[----:B------:R-:W-:Y:S05]  /*11f00*/  BSYNC B2 ;  /* 0x0000000000027941 */ /* 0x000fea0003800000 */
.L_x_9844:
        /* <DEDUP_REMOVED lines=9> */
.L_x_9847:
[----:B------:R-:W-:Y:S05]  /*11fa0*/  BSYNC B2 ;  /* 0x0000000000027941 */ /* 0x000fea0003800000 */
.L_x_9846:
        /* <DEDUP_REMOVED lines=12> */
.L_x_9848:
        /* <DEDUP_REMOVED lines=13> */
.L_x_10009:
[----:B------:R-:W-:Y:S05]  /*12140*/  BSYNC B2 ;  /* 0x0000000000027941 */ /* 0x000fea0003800000 */
.L_x_9849:
        /* <DEDUP_REMOVED lines=11> */
.L_x_9852:
[----:B------:R-:W-:Y:S05]  /*12200*/  BSYNC B2 ;  /* 0x0000000000027941 */ /* 0x000fea0003800000 */
.L_x_9851:
        /* <DEDUP_REMOVED lines=9> */
.L_x_9853:
        /* <DEDUP_REMOVED lines=15> */
.L_x_9854:
        /* <DEDUP_REMOVED lines=15> */
.L_x_9855:
        /* <DEDUP_REMOVED lines=15> */
.L_x_9856:
        /* <DEDUP_REMOVED lines=10> */
.L_x_9843:
[----:B------:R-:W-:Y:S05]  /*12610*/  BSYNC B1 ;  /* 0x0000000000017941 */ /* 0x000fea0003800000 */
.L_x_9842:
        /* <DEDUP_REMOVED lines=9> */
.L_x_9872:
[----:B------:R-:W-:Y:S05]  /*126b0*/  YIELD ;  /* 0x0000000000007946 */ /* 0x000fea0003800000 */
[----:B------:R-:W-:Y:S04]  /*126c0*/  BSSY B1, `(.L_x_9857) ;  /* 0x000007a000017945 */ /* 0x000fe80003800000 */
[----:B------:R-:W-:Y:S05]  /*126d0*/  @!P6 BRA `(.L_x_9858) ;  /* 0x0000000400e0e947 */ /* 0x000fea0003800000 */
[----:B------:R-:W-:Y:S01]  /*126e0*/  LEA R6, R24, R22, 0x3 ;  /* 0x0000001618067211 */ /* 0x000fe200078e18ff */
[----:B0-----:R-:W0:Y:S01]  /*126f0*/  S2R R3, SR_TID.X ;  /* 0x0000000000037919 */ /* 0x001e220000002100 */
[----:B------:R-:W-:Y:S01]  /*12700*/  SHF.L.U32 R2, R27, 0x1f, RZ ;  /* 0x0000001f1b027819 */ /* 0x000fe200000006ff */
[----:B------:R-:W-:Y:S03]  /*12710*/  BSSY B2, `(.L_x_9859) ;  /* 0x0000005000027945 */ /* 0x000fe60003800000 */
[----:B------:R-:W1:Y:S01]  /*12720*/  SYNCS.PHASECHK.TRANS64.TRYWAIT P1, [R6+URZ+0x228a0], R2 ;  /* 0x0228a002060075a7 */ /* 0x000e62000802017f */
[----:B0-----:R-:W-:-:S04]  /*12730*/  LOP3.LUT R3, R3, 0x7f, RZ, 0xc0, !PT ;  /* 0x0000007f03037812 */ /* 0x001fc800078ec0ff */
[----:B------:R-:W-:Y:S01]  /*12740*/  ISETP.NE.AND P2, PT, R3, RZ, PT ;  /* 0x000000ff0300720c */ /* 0x000fe20003f45270 */
[----:B-1----:R-:W-:-:S12]  /*12750*/  @!P1 BRA `(.L_x_9860) ;  /* 0x0000006000149947 */ /* 0x002fd80003800000 */
.L_x_10010:
[----:B------:R-:W-:Y:S05]  /*12760*/  BSYNC B2 ;  /* 0x0000000000027941 */ /* 0x000fea0003800000 */
.L_x_9859:
        /* <DEDUP_REMOVED lines=9> */
.L_x_9862:
[----:B------:R-:W-:Y:S05]  /*12800*/  BSYNC B2 ;  /* 0x0000000000027941 */ /* 0x000fea0003800000 */
.L_x_9861:
        /* <DEDUP_REMOVED lines=11> */
.L_x_9863:
        /* <DEDUP_REMOVED lines=13> */
.L_x_10011:
[----:B------:R-:W-:Y:S05]  /*12990*/  BSYNC B2 ;  /* 0x0000000000027941 */ /* 0x000fea0003800000 */
.L_x_9864:
        /* <DEDUP_REMOVED lines=11> */
.L_x_9867:
[----:B------:R-:W-:Y:S05]  /*12a50*/  BSYNC B2 ;  /* 0x0000000000027941 */ /* 0x000fea0003800000 */
.L_x_9866:
        /* <DEDUP_REMOVED lines=9> */
.L_x_9868:
        /* <DEDUP_REMOVED lines=15> */
.L_x_9869:
        /* <DEDUP_REMOVED lines=15> */
.L_x_9870:
        /* <DEDUP_REMOVED lines=15> */
.L_x_9871:
        /* <DEDUP_REMOVED lines=10> */
.L_x_9858:
[----:B------:R-:W-:Y:S05]  /*12e60*/  BSYNC B1 ;  /* 0x0000000000017941 */ /* 0x000fea0003800000 */
.L_x_9857:
        /* <DEDUP_REMOVED lines=8> */
.L_x_9836:
[----:B------:R-:W-:Y:S05]  /*12ef0*/  BSYNC B0 ;  /* 0x0000000000007941 */ /* 0x000fea0003800000 */
.L_x_9835:
[----:B------:R-:W2:Y:S01]  /*12f00*/  LDL R34, [R1+0x4] ;  /* 0x0000040001227983 */ /* 0x000ea20000100800 */
        /* <DEDUP_REMOVED lines=22> */
.L_x_9874:
        /* <DEDUP_REMOVED lines=10> */
[----:B0-----:R-:W0:Y:S01]  /*13110*/  LDC.64 R2, c[0x4][R2] ;  /* 0x0100000002027b82 */ /* 0x001e220000000a00 */
        /* <DEDUP_REMOVED lines=8> */
[----:B0-----:R-:W-:Y:S05]  /*131a0*/  CALL.ABS.NOINC R2 ;  /* 0x0000000002007343 */ /* 0x001fea0003c00000 */
.L_x_9877:
[----:B------:R-:W-:Y:S05]  /*131b0*/  BSYNC B6 ;  /* 0x0000000000067941 */ /* 0x000fea0003800000 */
.L_x_9876:
        /* <DEDUP_REMOVED lines=20> */
.L_x_9880:
        /* <DEDUP_REMOVED lines=15> */
.L_x_9879:
[----:B------:R-:W-:Y:S05]  /*133f0*/  BSYNC B6 ;  /* 0x0000000000067941 */ /* 0x000fea0003800000 */
.L_x_9878:
[----:B------:R-:W2:Y:S01]  /*13400*/  LDL R21, [R1+0x2c] ;  /* 0x00002c0001157983 */ /* 0x000ea20000100800 */
[----:B------:R-:W-:Y:S01]  /*13410*/  ULDC.64 UR4, c[0x0][0x9f8] ;  /* 0x00027e0000047ab9 */ /* 0x000fe20000000a00 */
[----:B------:R-:W1:Y:S01]  /*13420*/  LDC R9, c[0x0][0x430] ;  /* 0x00010c00ff097b82 */ /* 0x000e620000000800 */
[----:B------:R-:W-:Y:S01]  /*13430*/  ISETP.NE.U32.AND P0, PT, RZ, UR4, PT ;  /* 0x00000004ff007c0c */ /* 0x000fe2000bf05070 */
[----:B------:R-:W3:Y:S03]  /*13440*/  S2R R20, SR_TID.X ;  /* 0x0000000000147919 */ /* 0x000ee60000002100 */
[----:B------:R-:W-:-:S13]  /*13450*/  ISETP.NE.AND.EX P0, PT, RZ, UR5, PT, P0 ;  /* 0x00000005ff007c0c */ /* 0x000fda000bf05300 */
[----:B------:R-:W-:Y:S01]  /*13460*/  @P0 IADD3 R2, P1, R28, UR4, RZ ;  /* 0x000000041c020c10 */ /* 0x000fe2000ff3e0ff */
[----:B------:R-:W-:Y:S01]  /*13470*/  IMAD.MOV.U32 R36, RZ, RZ, RZ ;  /* 0x000000ffff247224 */ /* 0x000fe200078e00ff */
[----:B------:R-:W4:Y:S01]  /*13480*/  S2R R10, SR_TID.X ;  /* 0x00000000000a7919 */ /* 0x000f220000002100 */
[----:B------:R-:W-:Y:S01]  /*13490*/  ULDC UR4, c[0x0][0x2f4] ;  /* 0x0000bd0000047ab9 */ /* 0x000fe20000000800 */
[----:B0-----:R-:W-:Y:S01]  /*134a0*/  @P0 IADD3.X R3, R32, UR5, RZ, P1, !PT ;  /* 0x0000000520030c10 */ /* 0x001fe20008ffe4ff */
[----:B------:R-:W-:-:S04]  /*134b0*/  ULDC UR5, c[0x0][0x320] ;  /* 0x0000c80000057ab9 */ /* 0x000fc80000000800 */
[----:B------:R0:W2:Y:S01]  /*134c0*/  @P0 LDG.E R29, desc[UR40][R2.64] ;  /* 0x00000028021d0981 */ /* 0x0000a2000c1e1900 */
[----:B---3--:R-:W-:-:S04]  /*134d0*/  LOP3.LUT R20, R20, 0x7f, RZ, 0xc0, !PT ;  /* 0x0000007f14147812 */ /* 0x008fc800078ec0ff */
[----:B------:R-:W-:Y:S02]  /*134e0*/  SHF.R.U32.HI R33, RZ, 0x3, R20 ;  /* 0x00000003ff217819 */ /* 0x000fe40000011614 */
[----:B------:R-:W3:Y:S01]  /*134f0*/  S2R R20, SR_TID.X ;  /* 0x0000000000147919 */ /* 0x000ee20000002100 */
[----:B-1----:R-:W-:-:S13]  /*13500*/  ISETP.NE.AND P1, PT, R9, 0x1, PT ;  /* 0x000000010900780c */ /* 0x002fda0003f25270 */
[----:B------:R-:W1:Y:S08]  /*13510*/  @P1 LDC R0, c[0x0][0x434] ;  /* 0x00010d00ff001b82 */ /* 0x000e700000000800 */
[----:B0-----:R-:W0:Y:S01]  /*13520*/  @P1 LDC R2, c[0x0][0x438] ;  /* 0x00010e00ff021b82 */ /* 0x001e220000000800 */
[----:B---3--:R-:W-:-:S05]  /*13530*/  IMAD.SHL.U32 R20, R20, 0x10, RZ ;  /* 0x0000001014147824 */ /* 0x008fca00078e00ff */
[----:B------:R-:W-:Y:S01]  /*13540*/  LOP3.LUT R20, R33, 0x70, R20, 0xf8, !PT ;  /* 0x0000007021147812 */ /* 0x000fe200078ef814 */
[----:B----4-:R-:W-:-:S05]  /*13550*/  IMAD.SHL.U32 R10, R10, 0x8, RZ ;  /* 0x000000080a0a7824 */ /* 0x010fca00078e00ff */
[----:B------:R-:W-:Y:S02]  /*13560*/  LOP3.LUT R10, R10, 0x38, RZ, 0xc0, !PT ;  /* 0x000000380a0a7812 */ /* 0x000fe400078ec0ff */
[----:B------:R-:W-:Y:S01]  /*13570*/  LOP3.LUT R23, R23, 0xffffffdf, RZ, 0xc0, !PT ;  /* 0xffffffdf17177812 */ /* 0x000fe200078ec0ff */
[----:B------:R-:W-:Y:S01]  /*13580*/  UMOV UR6, 0xffffffff ;  /* 0xffffffff00067882 */ /* 0x000fe20000000000 */
[----:B--2---:R-:W-:-:S04]  /*13590*/  VIADD R8, R21, 0xffffffff ;  /* 0xffffffff15087836 */ /* 0x004fc80000000000 */
[----:B------:R-:W-:-:S05]  /*135a0*/  IMAD R4, R8, 0x60, R20 ;  /* 0x0000006008047824 */ /* 0x000fca00078e0214 */
[C---:B------:R-:W-:Y:S01]  /*135b0*/  ISETP.GE.AND P0, PT, R4.reuse, R34, PT ;  /* 0x000000220400720c */ /* 0x040fe20003f06270 */
[----:B------:R-:W-:-:S03]  /*135c0*/  IMAD.IADD R37, R4, 0x1, R31 ;  /* 0x0000000104257824 */ /* 0x000fc600078e021f */
[----:B------:R-:W-:Y:S01]  /*135d0*/  ISETP.GT.U32.OR P0, PT, R20, 0x5f, P0 ;  /* 0x0000005f1400780c */ /* 0x000fe20000704470 */
[----:B-1----:R-:W-:-:S04]  /*135e0*/  @P1 IMAD.HI.U32 R3, R37, R0, RZ ;  /* 0x0000000025031227 */ /* 0x002fc800078e00ff */
[----:B------:R-:W-:Y:S01]  /*135f0*/  IMAD.MOV.U32 R0, RZ, RZ, R37 ;  /* 0x000000ffff007224 */ /* 0x000fe200078e0025 */
[----:B0-----:R-:W-:-:S07]  /*13600*/  @P1 SHF.R.U32.HI R0, RZ, R2, R3 ;  /* 0x00000002ff001219 */ /* 0x001fce0000011603 */
[----:B------:R-:W0:Y:S08]  /*13610*/  @!P0 LDC.64 R2, c[0x0][0x428] ;  /* 0x00010a00ff028b82 */ /* 0x000e300000000a00 */
[----:B------:R-:W1:Y:S01]  /*13620*/  @!P0 LDC.64 R4, c[0x0][0x418] ;  /* 0x00010600ff048b82 */ /* 0x000e620000000a00 */
[----:B------:R-:W-:Y:S02]  /*13630*/  @!P0 SHF.R.S32.HI R7, RZ, 0x1f, R0 ;  /* 0x0000001fff078819 */ /* 0x000fe40000011400 */
[----:B------:R-:W-:-:S02]  /*13640*/  @!P0 MOV R6, R0 ;  /* 0x0000000000068202 */ /* 0x000fc40000000f00 */
[----:B------:R-:W-:-:S03]  /*13650*/  SHF.R.S32.HI R34, RZ, 0x1f, R29 ;  /* 0x0000001fff227819 */ /* 0x000fc6000001141d */
[----:B0-----:R-:W-:-:S04]  /*13660*/  @!P0 IMAD.WIDE.U32 R6, R29, R2, R6 ;  /* 0x000000021d068225 */ /* 0x001fc800078e0006 */
[----:B------:R-:W-:-:S04]  /*13670*/  @!P0 IMAD R2, R34, R2, RZ ;  /* 0x0000000222028224 */ /* 0x000fc800078e02ff */
[----:B------:R-:W-:Y:S01]  /*13680*/  @!P0 IMAD R3, R29, R3, R2 ;  /* 0x000000031d038224 */ /* 0x000fe200078e0202 */
[----:B-1----:R-:W-:-:S03]  /*13690*/  @!P0 LEA R4, P1, R6, R4, 0x2 ;  /* 0x0000000406048211 */ /* 0x002fc600078210ff */
[----:B------:R-:W-:-:S05]  /*136a0*/  @!P0 IMAD.IADD R3, R7, 0x1, R3 ;  /* 0x0000000107038824 */ /* 0x000fca00078e0203 */
[----:B------:R-:W-:-:S05]  /*136b0*/  @!P0 LEA.HI.X R5, R6, R5, R3, 0x2, P1 ;  /* 0x0000000506058211 */ /* 0x000fca00008f1403 */
[----:B------:R0:W5:Y:S01]  /*136c0*/  @!P0 LDG.E R36, desc[UR40][R4.64] ;  /* 0x0000002804248981 */ /* 0x000162000c1e1900 */
[----:B------:R-:W-:Y:S02]  /*136d0*/  ISETP.GT.U32.AND P0, PT, R20, 0x5f, PT ;  /* 0x0000005f1400780c */ /* 0x000fe40003f04070 */
[----:B------:R-:W1:Y:S01]  /*136e0*/  S2R R20, SR_TID.X ;  /* 0x0000000000147919 */ /* 0x000e620000002100 */
[----:B------:R-:W-:-:S10]  /*136f0*/  ISETP.GE.AND P1, PT, R10, UR4, PT ;  /* 0x000000040a007c0c */ /* 0x000fd4000bf26270 */
[----:B------:R-:W-:-:S04]  /*13700*/  @P0 LOP3.LUT R23, R23, 0x20, RZ, 0xfc, !PT ;  /* 0x0000002017170812 */ /* 0x000fc800078efcff */
[----:B------:R-:W-:Y:S01]  /*13710*/  LOP3.LUT R23, R23, 0xfffffffe, RZ, 0xc0, !PT ;  /* 0xfffffffe17177812 */ /* 0x000fe200078ec0ff */
[----:B-1----:R-:W-:-:S05]  /*13720*/  IMAD.SHL.U32 R20, R20, 0x8, RZ ;  /* 0x0000000814147824 */ /* 0x002fca00078e00ff */
[----:B------:R-:W-:-:S04]  /*13730*/  LOP3.LUT R20, R20, 0x38, RZ, 0xc0, !PT ;  /* 0x0000003814147812 */ /* 0x000fc800078ec0ff */
[----:B------:R-:W-:-:S04]  /*13740*/  LOP3.LUT R11, R20, 0x40, RZ, 0xfc, !PT ;  /* 0x00000040140b7812 */ /* 0x000fc800078efcff */
[----:B------:R-:W-:Y:S02]  /*13750*/  ISETP.GE.AND P3, PT, R11, UR5, PT ;  /* 0x000000050b007c0c */ /* 0x000fe4000bf66270 */
[----:B------:R-:W-:Y:S02]  /*13760*/  @P1 LOP3.LUT R23, R23, 0x1, RZ, 0xfc, !PT ;  /* 0x0000000117171812 */ /* 0x000fe400078efcff */
[C---:B------:R-:W-:Y:S02]  /*13770*/  LOP3.LUT R11, R10.reuse, 0x80, RZ, 0xfc, !PT ;  /* 0x000000800a0b7812 */ /* 0x040fe400078efcff */
[----:B------:R-:W-:Y:S02]  /*13780*/  LOP3.LUT R23, R23, 0xfffffff7, RZ, 0xc0, !PT ;  /* 0xfffffff717177812 */ /* 0x000fe400078ec0ff */
[----:B------:R-:W-:Y:S02]  /*13790*/  ISETP.GE.AND P2, PT, R11, UR5, PT ;  /* 0x000000050b007c0c */ /* 0x000fe4000bf46270 */
[----:B------:R-:W-:-:S03]  /*137a0*/  ISETP.GE.AND P0, PT, R10, UR5, PT ;  /* 0x000000050a007c0c */ /* 0x000fc6000bf06270 */
[----:B------:R-:W-:-:S04]  /*137b0*/  @P3 LOP3.LUT R23, R23, 0x8, RZ, 0xfc, !PT ;  /* 0x0000000817173812 */ /* 0x000fc800078efcff */
[----:B------:R-:W-:Y:S02]  /*137c0*/  LOP3.LUT R23, R23, 0xffffffef, RZ, 0xc0, !PT ;  /* 0xffffffef17177812 */ /* 0x000fe400078ec0ff */
[----:B------:R-:W-:Y:S02]  /*137d0*/  LOP3.LUT R10, R10, 0xc0, RZ, 0xfc, !PT ;  /* 0x000000c00a0a7812 */ /* 0x000fe400078efcff */
[----:B------:R-:W-:Y:S02]  /*137e0*/  LOP3.LUT R23, R23, 0xfffffffb, RZ, 0xc0, !PT ;  /* 0xfffffffb17177812 */ /* 0x000fe400078ec0ff */
[----:B------:R-:W-:Y:S02]  /*137f0*/  ISETP.GE.AND P1, PT, R10, UR5, PT ;  /* 0x000000050a007c0c */ /* 0x000fe4000bf26270 */
[----:B------:R-:W-:-:S04]  /*13800*/  @P2 LOP3.LUT R23, R23, 0x4, RZ, 0xfc, !PT ;  /* 0x0000000417172812 */ /* 0x000fc800078efcff */
[----:B------:R-:W-:Y:S01]  /*13810*/  @P0 LOP3.LUT R23, R23, 0x10, RZ, 0xfc, !PT ;  /* 0x0000001017170812 */ /* 0x000fe200078efcff */
[----:B------:R-:W-:-:S03]  /*13820*/  IMAD.MOV R0, RZ, RZ, -R0 ;  /* 0x000000ffff007224 */ /* 0x000fc600078e0a00 */
[----:B------:R-:W-:Y:S01]  /*13830*/  LOP3.LUT R23, R23, 0xfffffffd, RZ, 0xc0, !PT ;  /* 0xfffffffd17177812 */ /* 0x000fe200078ec0ff */
[----:B------:R-:W-:-:S03]  /*13840*/  IMAD R37, R9, R0, R37 ;  /* 0x0000000009257224 */ /* 0x000fc600078e0225 */
[----:B------:R-:W-:Y:S01]  /*13850*/  @P1 LOP3.LUT R23, R23, 0x2, RZ, 0xfc, !PT ;  /* 0x0000000217171812 */ /* 0x000fe200078efcff */
[----:B0-----:R-:W-:Y:S06]  /*13860*/  BRA.DIV UR6, `(.L_x_9881) ;  /* 0x0000004e06f87947 */ /* 0x001fec000b800000 */
.L_x_10014:
[----:B------:R-:W2:Y:S01]  /*13870*/  LDL R0, [R1+0x40] ;  /* 0x0000400001007983 */ /* 0x000ea20000100800 */
[----:B------:R-:W-:Y:S02]  /*13880*/  SEL R7, RZ, 0x1, P0 ;  /* 0x00000001ff077807 */ /* 0x000fe40000000000 */
[----:B------:R-:W-:Y:S02]  /*13890*/  LOP3.LUT R23, R23, 0xffffffbf, RZ, 0xc0, !PT ;  /* 0xffffffbf17177812 */ /* 0x000fe400078ec0ff */
[----:B------:R-:W-:Y:S02]  /*138a0*/  SHF.R.S32.HI R28, RZ, 0x1f, R18 ;  /* 0x0000001fff1c7819 */ /* 0x000fe40000011412 */
[----:B--2---:R-:W-:-:S13]  /*138b0*/  ISETP.NE.AND P0, PT, R0, 0x3, PT ;  /* 0x000000030000780c */ /* 0x004fda0003f05270 */
[----:B------:R-:W-:Y:S01]  /*138c0*/  @P0 LOP3.LUT R23, R23, 0x40, RZ, 0xfc, !PT ;  /* 0x0000004017170812 */ /* 0x000fe200078efcff */
[----:B------:R-:W-:Y:S06]  /*138d0*/  @!P0 BRA `(.L_x_9882) ;  /* 0x0000000000048947 */ /* 0x000fec0003800000 */
[----:B------:R-:W-:Y:S01]  /*138e0*/  BPT.TRAP 0x1 ;  /* 0x000000040000795c */ /* 0x000fe20000300000 */
.L_x_9882:
[----:B------:R-:W-:Y:S01]  /*138f0*/  LEA R32, R25, R22, 0x3 ;  /* 0x0000001619207211 */ /* 0x000fe200078e18ff */
[----:B------:R-:W-:Y:S01]  /*13900*/  BSSY B0, `(.L_x_9883) ;  /* 0x0000004000007945 */ /* 0x000fe20003800000 */
[----:B------:R-:W-:-:S04]  /*13910*/  SHF.L.U32 R0, R26, 0x1f, RZ ;  /* 0x0000001f1a007819 */ /* 0x000fc800000006ff */
[----:B------:R-:W0:Y:S02]  /*13920*/  SYNCS.PHASECHK.TRANS64.TRYWAIT P0, [R32+URZ+0x22840], R0 ;  /* 0x02284000200075a7 */ /* 0x000e24000800017f */
[----:B0-----:R-:W-:Y:S05]  /*13930*/  @!P0 BRA `(.L_x_9884) ;  /* 0x0000004c00f88947 */ /* 0x001fea0003800000 */
.L_x_10015:
[----:B------:R-:W-:Y:S05]  /*13940*/  BSYNC B0 ;  /* 0x0000000000007941 */ /* 0x000fea0003800000 */
.L_x_9883:
[----:B------:R-:W2:Y:S01]  /*13950*/  LDL R6, [R1+0x4] ;  /* 0x0000040001067983 */ /* 0x000ea20000100800 */
[----:B0-----:R-:W-:Y:S01]  /*13960*/  SHF.R.S32.HI R0, RZ, 0x1f, R37 ;  /* 0x0000001fff007819 */ /* 0x001fe20000011425 */
[----:B------:R-:W-:Y:S01]  /*13970*/  ULDC.64 UR4, c[0x0][0x300] ;  /* 0x0000c00000047ab9 */ /* 0x000fe20000000a00 */
[----:B-----5:R-:W-:Y:S01]  /*13980*/  SHF.R.S32.HI R4, RZ, 0x1f, R36 ;  /* 0x0000001fff047819 */ /* 0x020fe20000011424 */
[----:B------:R-:W0:Y:S01]  /*13990*/  S2R R5, SR_TID.X ;  /* 0x0000000000057919 */ /* 0x000e220000002100 */
[----:B------:R-:W-:Y:S01]  /*139a0*/  IMAD.WIDE.U32 R2, R37, UR4, RZ ;  /* 0x0000000425027c25 */ /* 0x000fe2000f8e00ff */
[----:B------:R-:W-:Y:S01]  /*139b0*/  LOP3.LUT P2, RZ, R23, 0x1, RZ, 0xc0, !PT ;  /* 0x0000000117ff7812 */ /* 0x000fe2000784c0ff */
[----:B------:R-:W1:Y:S01]  /*139c0*/  S2R R9, SR_TID.X ;  /* 0x0000000000097919 */ /* 0x000e620000002100 */
[----:B------:R3:W-:Y:S04]  /*139d0*/  STL [R1+0x30], R0 ;  /* 0x0000300001007387 */ /* 0x0007e80000100800 */
[----:B------:R4:W-:Y:S01]  /*139e0*/  STL [R1+0x34], R4 ;  /* 0x0000340401007387 */ /* 0x0009e20000100800 */
[----:B---3--:R-:W-:-:S04]  /*139f0*/  IMAD R0, R0, UR4, RZ ;  /* 0x0000000400007c24 */ /* 0x008fc8000f8e02ff */
[----:B------:R-:W-:Y:S01]  /*13a00*/  IMAD R0, R37, UR5, R0 ;  /* 0x0000000525007c24 */ /* 0x000fe2000f8e0200 */
[----:B------:R-:W-:-:S03]  /*13a10*/  ULDC.64 UR4, c[0x0][0x310] ;  /* 0x0000c40000047ab9 */ /* 0x000fc60000000a00 */
[----:B------:R-:W-:Y:S02]  /*13a20*/  IMAD.IADD R3, R3, 0x1, R0 ;  /* 0x0000000103037824 */ /* 0x000fe400078e0200 */
[----:B------:R-:W-:Y:S02]  /*13a30*/  IMAD R0, R4, UR4, RZ ;  /* 0x0000000404007c24 */ /* 0x000fe4000f8e02ff */
[----:B------:R-:W-:Y:S01]  /*13a40*/  IMAD.WIDE.U32 R2, R36, UR4, R2 ;  /* 0x0000000424027c25 */ /* 0x000fe2000f8e0002 */
[----:B0-----:R-:W-:-:S03]  /*13a50*/  LOP3.LUT R5, R5, 0x7f, RZ, 0xc0, !PT ;  /* 0x0000007f05057812 */ /* 0x001fc600078ec0ff */
[----:B------:R-:W-:Y:S01]  /*13a60*/  IMAD R0, R36, UR5, R0 ;  /* 0x0000000524007c24 */ /* 0x000fe2000f8e0200 */
[----:B------:R-:W-:Y:S01]  /*13a70*/  ULDC.64 UR4, c[0x0][0x308] ;  /* 0x0000c20000047ab9 */ /* 0x000fe20000000a00 */
[----:B------:R-:W-:Y:S01]  /*13a80*/  SHF.R.U32.HI R5, RZ, 0x3, R5 ;  /* 0x00000003ff057819 */ /* 0x000fe20000011605 */
[----:B-1----:R-:W-:Y:S02]  /*13a90*/  IMAD.SHL.U32 R9, R9, 0x8, RZ ;  /* 0x0000000809097824 */ /* 0x002fe400078e00ff */
[----:B------:R-:W-:Y:S02]  /*13aa0*/  IMAD.IADD R3, R3, 0x1, R0 ;  /* 0x0000000103037824 */ /* 0x000fe400078e0200 */
[----:B------:R-:W-:Y:S01]  /*13ab0*/  IMAD R0, R28, UR4, RZ ;  /* 0x000000041c007c24 */ /* 0x000fe2000f8e02ff */
[----:B------:R-:W-:Y:S01]  /*13ac0*/  LOP3.LUT R9, R9, 0x38, RZ, 0xc0, !PT ;  /* 0x0000003809097812 */ /* 0x000fe200078ec0ff */
[----:B------:R-:W-:-:S04]  /*13ad0*/  IMAD.WIDE.U32 R2, R18, UR4, R2 ;  /* 0x0000000412027c25 */ /* 0x000fc8000f8e0002 */
[----:B------:R-:W-:Y:S01]  /*13ae0*/  IMAD R0, R18, UR5, R0 ;  /* 0x0000000512007c24 */ /* 0x000fe2000f8e0200 */
[----:B------:R-:W-:-:S03]  /*13af0*/  ULDC.64 UR4, c[0x0][0x2e8] ;  /* 0x0000ba0000047ab9 */ /* 0x000fc60000000a00 */
[----:B----4-:R-:W-:Y:S01]  /*13b00*/  IMAD.IADD R4, R3, 0x1, R0 ;  /* 0x0000000103047824 */ /* 0x010fe200078e0200 */
[----:B------:R-:W-:Y:S01]  /*13b10*/  LEA R0, P0, R2, UR4, 0x1 ;  /* 0x0000000402007c11 */ /* 0x000fe2000f8008ff */
[----:B------:R-:W-:-:S03]  /*13b20*/  UMOV UR4, 0xffffffff ;  /* 0xffffffff00047882 */ /* 0x000fc60000000000 */
[----:B------:R-:W-:Y:S01]  /*13b30*/  LEA.HI.X R4, R2, UR5, R4, 0x1, P0 ;  /* 0x0000000502047c11 */ /* 0x000fe200080f0c04 */
[----:B--2---:R-:W-:-:S04]  /*13b40*/  IMAD R33, R8, -0x60, R6 ;  /* 0xffffffa008217824 */ /* 0x004fc800078e0206 */
[----:B------:R-:W-:Y:S02]  /*13b50*/  IMAD.IADD R33, R33, 0x1, -R5 ;  /* 0x0000000121217824 */ /* 0x000fe400078e0a05 */
[----:B------:R-:W-:-:S03]  /*13b60*/  IMAD R5, R25, 0x1800, R30 ;  /* 0x0000180019057824 */ /* 0x000fc600078e021e */
[----:B------:R-:W-:Y:S01]  /*13b70*/  ISETP.GE.AND P0, PT, R33, 0x1, PT ;  /* 0x000000012100780c */ /* 0x000fe20003f06270 */
[----:B------:R-:W-:-:S12]  /*13b80*/  BRA.DIV UR4, `(.L_x_9885) ;  /* 0x0000004e04787947 */ /* 0x000fd8000b800000 */
        /* <DEDUP_REMOVED lines=52> */
.L_x_10029:
        /* <DEDUP_REMOVED lines=10> */
.L_x_9886:
        /* <DEDUP_REMOVED lines=11> */
.L_x_9887:
[----:B------:R1:W5:Y:S01]  /*14020*/  LDL.LU R4, [R1+0x10] ;  /* 0x0000100001047983 */ /* 0x0003620000300800 */
[----:B------:R-:W-:Y:S01]  /*14030*/  LOP3.LUT P0, RZ, R23, 0x4, RZ, 0xc0, !PT ;  /* 0x0000000417ff7812 */ /* 0x000fe2000780c0ff */
[----:B------:R1:W-:Y:S02]  /*14040*/  SYNCS.ARRIVE.TRANS64.A1T0 RZ, [R32+URZ+0x22830], RZ ;  /* 0x022830ff20ff79a7 */ /* 0x0003e4000810003f */
[----:B0-----:R1:W5:Y:S10]  /*14050*/  LDL.LU R3, [R1+0xc] ;  /* 0x00000c0001037983 */ /* 0x0013740000300800 */
[----:B------:R-:W-:Y:S05]  /*14060*/  WARPSYNC.ALL ;  /* 0x0000000000007948 */ /* 0x000fea0003800000 */
[----:B------:R-:W-:Y:S01]  /*14070*/  ULDC.64 UR4, c[0x0][0xa00] ;  /* 0x0002800000047ab9 */ /* 0x000fe20000000a00 */
[----:B------:R-:W-:Y:S01]  /*14080*/  SEL R2, RZ, 0x4, P0 ;  /* 0x00000004ff027807 */ /* 0x000fe20000000000 */
[----:B------:R-:W-:Y:S01]  /*14090*/  BSSY B6, `(.L_x_9888) ;  /* 0x0000029000067945 */ /* 0x000fe20003800000 */
[----:B------:R-:W-:Y:S01]  /*140a0*/  BAR.SYNC.DEFER_BLOCKING 0x8, 0x180 ;  /* 0x0206000000007b1d */ /* 0x000fe20000010000 */
[----:B------:R-:W-:Y:S02]  /*140b0*/  ISETP.NE.U32.AND P0, PT, RZ, UR4, PT ;  /* 0x00000004ff007c0c */ /* 0x000fe4000bf05070 */
[----:B------:R-:W-:-:S02]  /*140c0*/  LOP3.LUT P2, RZ, R23, 0x8, RZ, 0xc0, !PT ;  /* 0x0000000817ff7812 */ /* 0x000fc4000784c0ff */
[----:B------:R-:W-:Y:S01]  /*140d0*/  ISETP.NE.AND.EX P0, PT, RZ, UR5, PT, P0 ;  /* 0x00000005ff007c0c */ /* 0x000fe2000bf05300 */
[----:B------:R-:W-:Y:S01]  /*140e0*/  ULDC.64 UR4, c[0x0][0x298] ;  /* 0x0000a60000047ab9 */ /* 0x000fe20000000a00 */
[----:B------:R-:W-:Y:S02]  /*140f0*/  LOP3.LUT P1, RZ, R23, 0x2, RZ, 0xc0, !PT ;  /* 0x0000000217ff7812 */ /* 0x000fe4000782c0ff */
[----:B------:R-:W-:Y:S02]  /*14100*/  SEL R0, RZ, 0x2, P2 ;  /* 0x00000002ff007807 */ /* 0x000fe40001000000 */
[----:B------:R-:W-:Y:S02]  /*14110*/  SEL R5, R35, RZ, !P0 ;  /* 0x000000ff23057207 */ /* 0x000fe40004000000 */
[----:B------:R-:W-:Y:S02]  /*14120*/  IADD3 R0, R2, R0, R7 ;  /* 0x0000000002007210 */ /* 0x000fe40007ffe007 */
[----:B------:R-:W-:Y:S01]  /*14130*/  SEL R35, RZ, 0x8, P1 ;  /* 0x00000008ff237807 */ /* 0x000fe20000800000 */
[----:B------:R0:W-:Y:S03]  /*14140*/  STL [R1+0x24], R5 ;  /* 0x0000240501007387 */ /* 0x0001e60000100800 */
[----:B------:R-:W-:-:S02]  /*14150*/  IADD3 R35, R0, R35, RZ ;  /* 0x0000002300237210 */ /* 0x000fc40007ffe0ff */
[----:B-----5:R-:W-:Y:S02]  /*14160*/  SEL R2, R4, RZ, !P0 ;  /* 0x000000ff04027207 */ /* 0x020fe40004000000 */
[----:B------:R-:W-:Y:S01]  /*14170*/  SHF.R.S32.HI R0, RZ, 0x1f, R3 ;  /* 0x0000001fff007819 */ /* 0x000fe20000011403 */
[C---:B0-----:R-:W-:Y:S02]  /*14180*/  IMAD.WIDE.U32 R4, R3.reuse, UR4, RZ ;  /* 0x0000000403047c25 */ /* 0x041fe4000f8e00ff */
[----:B------:R0:W-:Y:S02]  /*14190*/  STL [R1+0x10], R2 ;  /* 0x0000100201007387 */ /* 0x0001e40000100800 */
[----:B------:R-:W-:Y:S02]  /*141a0*/  IMAD R0, R0, UR4, RZ ;  /* 0x0000000400007c24 */ /* 0x000fe4000f8e02ff */
[----:B------:R2:W-:Y:S02]  /*141b0*/  STL.64 [R1+0x18], R4 ;  /* 0x0000180401007387 */ /* 0x0005e40000100a00 */
[----:B------:R-:W-:-:S02]  /*141c0*/  IMAD R0, R3, UR5, R0 ;  /* 0x0000000503007c24 */ /* 0x000fc4000f8e0200 */
[----:B0-----:R-:W-:Y:S02]  /*141d0*/  VIADD R2, R22, 0x18400 ;  /* 0x0001840016027836 */ /* 0x001fe40000000000 */
        /* <DEDUP_REMOVED lines=20> */
.L_x_9889:
[----:B------:R-:W-:Y:S05]  /*14320*/  BSYNC B6 ;  /* 0x0000000000067941 */ /* 0x000fea0003800000 */
.L_x_9888:
[----:B------:R-:W2:Y:S01]  /*14330*/  LDL.LU R0, [R1+0xc] ;  /* 0x00000c0001007983 */ /* 0x000ea20000300800 */
[----:B------:R-:W-:Y:S01]  /*14340*/  ULDC.64 UR4, c[0x0][0x2d8] ;  /* 0x0000b60000047ab9 */ /* 0x000fe20000000a00 */
[----:B------:R-:W0:Y:S02]  /*14350*/  LDC R7, c[0x0][0x448] ;  /* 0x00011200ff077b82 */ /* 0x000e240000000800 */
[----:B------:R-:W2:Y:S04]  /*14360*/  LDL.LU.64 R2, [R1+0x18] ;  /* 0x0000180001027983 */ /* 0x000ea80000300a00 */
[----:B------:R-:W3:Y:S04]  /*14370*/  LDL.LU R21, [R1+0x10] ;  /* 0x0000100001157983 */ /* 0x000ee80000300800 */
[----:B------:R-:W4:Y:S01]  /*14380*/  LDL.LU R20, [R1+0x24] ;  /* 0x0000240001147983 */ /* 0x000f220000300800 */
[----:B------:R-:W-:-:S03]  /*14390*/  IMAD.SHL.U32 R17, R17, 0x80, RZ ;  /* 0x0000008011117824 */ /* 0x000fc600078e00ff */
[----:B------:R0:W5:Y:S02]  /*143a0*/  LDL R8, [R1+0x8] ;  /* 0x0000080001087983 */ /* 0x0001640000100800 */
[----:B0-----:R-:W-:-:S13]  /*143b0*/  ISETP.NE.AND P0, PT, R7, 0x1, PT ;  /* 0x000000010700780c */ /* 0x001fda0003f05270 */
[----:B------:R-:W0:Y:S08]  /*143c0*/  @P0 LDC R4, c[0x0][0x44c] ;  /* 0x00011300ff040b82 */ /* 0x000e300000000800 */
[----:B------:R-:W1:Y:S01]  /*143d0*/  @P0 LDC R6, c[0x0][0x450] ;  /* 0x00011400ff060b82 */ /* 0x000e620000000800 */
[----:B--2---:R-:W-:Y:S01]  /*143e0*/  MOV R3, R0 ;  /* 0x0000000000037202 */ /* 0x004fe20000000f00 */
[----:B------:R-:W-:-:S02]  /*143f0*/  IMAD R0, R28, UR4, RZ ;  /* 0x000000041c007c24 */ /* 0x000fc4000f8e02ff */
[----:B------:R-:W-:-:S04]  /*14400*/  IMAD.WIDE.U32 R2, R18, UR4, R2 ;  /* 0x0000000412027c25 */ /* 0x000fc8000f8e0002 */
[----:B------:R-:W-:Y:S01]  /*14410*/  IMAD R0, R18, UR5, R0 ;  /* 0x0000000512007c24 */ /* 0x000fe2000f8e0200 */
[----:B------:R-:W-:-:S03]  /*14420*/  ULDC.64 UR4, c[0x0][0x2e0] ;  /* 0x0000b80000047ab9 */ /* 0x000fc60000000a00 */
[----:B------:R-:W-:Y:S02]  /*14430*/  IMAD.IADD R3, R3, 0x1, R0 ;  /* 0x0000000103037824 */ /* 0x000fe400078e0200 */
[----:B---3--:R-:W-:Y:S02]  /*14440*/  IMAD R0, R21, UR4, RZ ;  /* 0x0000000415007c24 */ /* 0x008fe4000f8e02ff */
[----:B----4-:R-:W-:-:S04]  /*14450*/  IMAD.WIDE.U32 R2, R20, UR4, R2 ;  /* 0x0000000414027c25 */ /* 0x010fc8000f8e0002 */
[----:B------:R-:W-:Y:S01]  /*14460*/  IMAD R0, R20, UR5, R0 ;  /* 0x0000000514007c24 */ /* 0x000fe2000f8e0200 */
[----:B------:R-:W2:Y:S01]  /*14470*/  S2R R9, SR_TID.X ;  /* 0x0000000000097919 */ /* 0x000ea20000002100 */
[----:B------:R-:W-:Y:S02]  /*14480*/  ULDC.64 UR4, c[0x0][0x2d0] ;  /* 0x0000b40000047ab9 */ /* 0x000fe40000000a00 */
[----:B------:R-:W-:Y:S01]  /*14490*/  IMAD.IADD R3, R3, 0x1, R0 ;  /* 0x0000000103037824 */ /* 0x000fe200078e0200 */
[----:B------:R-:W3:Y:S02]  /*144a0*/  S2R R20, SR_TID.X ;  /* 0x0000000000147919 */ /* 0x000ee40000002100 */
[----:B---3--:R-:W-:-:S04]  /*144b0*/  LOP3.LUT R20, R20, 0x7f, RZ, 0xc0, !PT ;  /* 0x0000007f14147812 */ /* 0x008fc800078ec0ff */
[----:B------:R-:W-:Y:S02]  /*144c0*/  SHF.R.U32.HI R21, RZ, 0x3, R20 ;  /* 0x00000003ff157819 */ /* 0x000fe40000011614 */
[----:B------:R-:W3:Y:S02]  /*144d0*/  S2R R20, SR_TID.X ;  /* 0x0000000000147919 */ /* 0x000ee40000002100 */
[----:B---3--:R-:W-:-:S05]  /*144e0*/  IMAD.SHL.U32 R20, R20, 0x10, RZ ;  /* 0x0000001014147824 */ /* 0x008fca00078e00ff */
[----:B------:R-:W-:-:S04]  /*144f0*/  LOP3.LUT R20, R21, 0x70, R20, 0xf8, !PT ;  /* 0x0000007015147812 */ /* 0x000fc800078ef814 */
[----:B------:R-:W-:Y:S02]  /*14500*/  LOP3.LUT R0, R20, R17, RZ, 0xfc, !PT ;  /* 0x0000001114007212 */ /* 0x000fe400078efcff */
[----:B------:R3:W5:Y:S03]  /*14510*/  LDL R20, [R1+0x20] ;  /* 0x0000200001147983 */ /* 0x0007660000100800 */
        /* <DEDUP_REMOVED lines=17> */
[----:B--2---:R-:W-:Y:S01]  /*14630*/  IMAD.SHL.U32 R9, R9, 0x8, RZ ;  /* 0x0000000809097824 */ /* 0x004fe200078e00ff */
        /* <DEDUP_REMOVED lines=9> */
[----:B---3--:R-:W-:Y:S10]  /*146d0*/  BRA.DIV UR5, `(.L_x_9890) ;  /* 0x0000004a05a47947 */ /* 0x008ff4000b800000 */
[----:B------:R-:W0:Y:S01]  /*146e0*/  SHFL.IDX PT, R5, R0, RZ, 0x181f ;  /* 0x00181fff00057589 */ /* 0x000e2200000e0000 */
[----:B-----5:R-:W-:Y:S02]  /*146f0*/  IMAD R3, R20, R7, RZ ;  /* 0x0000000714037224 */ /* 0x020fe400078e02ff */
[----:B------:R-:W-:Y:S01]  /*14700*/  IMAD.IADD R17, R10, 0x1, R17 ;  /* 0x000000010a117824 */ /* 0x000fe200078e0211 */
[----:B------:R-:W1:Y:S04]  /*14710*/  SHFL.IDX PT, R4, R2, RZ, 0x181f ;  /* 0x00181fff02047589 */ /* 0x000e6800000e0000 */
[C---:B------:R-:W-:Y:S02]  /*14720*/  ISETP.GE.AND P0, PT, R17.reuse, R3, PT ;  /* 0x000000031100720c */ /* 0x040fe40003f06270 */
[----:B------:R-:W-:-:S11]  /*14730*/  IADD3 R6, R17, 0x10, RZ ;  /* 0x0000001011067810 */ /* 0x000fd60007ffe0ff */
[----:B0-----:R-:W-:-:S05]  /*14740*/  @!P0 LEA R5, P2, R9, R5, 0x1 ;  /* 0x0000000509058211 */ /* 0x001fca00078408ff */
[----:B-1----:R-:W-:-:S05]  /*14750*/  @!P0 IMAD.X R4, RZ, RZ, R4, P2 ;  /* 0x000000ffff048224 */ /* 0x002fca00010e0604 */
        /* <DEDUP_REMOVED lines=8> */
[----:B------:R-:W1:Y:S06]  /*147e0*/  SHFL.IDX PT, R4, R2, 0x1, 0x181f ;  /* 0x00381f0002047f89 */ /* 0x000e6c00000e0000 */
[----:B0-----:R-:W-:-:S05]  /*147f0*/  @!P0 LEA R5, P2, R9, R5, 0x1 ;  /* 0x0000000509058211 */ /* 0x001fca00078408ff */
[----:B-1----:R-:W-:-:S05]  /*14800*/  @!P0 IMAD.X R4, RZ, RZ, R4, P2 ;  /* 0x000000ffff048224 */ /* 0x002fca00010e0604 */
[----:B------:R-:W-:-:S04]  /*14810*/  @!P0 LOP3.LUT R5, R5, R4, RZ, 0x3c, !PT ;  /* 0x0000000405058212 */ /* 0x000fc800078e3cff */
[----:B------:R-:W-:-:S04]  /*14820*/  @!P0 LOP3.LUT R4, R5, R4, RZ, 0x3c, !PT ;  /* 0x0000000405048212 */ /* 0x000fc800078e3cff */
[----:B------:R-:W-:-:S05]  /*14830*/  @!P0 LOP3.LUT R5, R5, R4, RZ, 0x3c, !PT ;  /* 0x0000000405058212 */ /* 0x000fca00078e3cff */
        /* <DEDUP_REMOVED lines=11> */
[----:B------:R-:W-:Y:S02]  /*148f0*/  ISETP.GE.AND P0, PT, R6, R3, PT ;  /* 0x000000030600720c */ /* 0x000fe40003f06270 */
[----:B------:R-:W-:Y:S01]  /*14900*/  IADD3 R6, R17, 0x40, RZ ;  /* 0x0000004011067810 */ /* 0x000fe20007ffe0ff */
        /* <DEDUP_REMOVED lines=38> */
[----:B0-2---:R0:W1:Y:S02]  /*14b70*/  SHFL.IDX PT, R4, R2, 0x7, 0x181f ;  /* 0x00f81f0002047f89 */ /* 0x00506400000e0000 */
.L_x_10046:
[----:B------:R-:W-:-:S04]  /*14b80*/  IADD3 R17, R17, 0x70, RZ ;  /* 0x0000007011117810 */ /* 0x000fc80007ffe0ff */
        /* <DEDUP_REMOVED lines=9> */
.L_x_9891:
        /* <DEDUP_REMOVED lines=18> */
.L_x_10047:
[----:B------:R-:W-:Y:S05]  /*14d40*/  BSYNC B0 ;  /* 0x0000000000007941 */ /* 0x000fea0003800000 */
.L_x_9892:
[----:B------:R-:W2:Y:S02]  /*14d50*/  LDL R0, [R1+0x40] ;  /* 0x0000400001007983 */ /* 0x000ea40000100800 */
[----:B--2---:R-:W-:-:S13]  /*14d60*/  ISETP.NE.AND P0, PT, R0, 0x3, PT ;  /* 0x000000030000780c */ /* 0x004fda0003f05270 */
[----:B------:R-:W-:Y:S05]  /*14d70*/  @!P0 BRA `(.L_x_9894) ;  /* 0x0000000000048947 */ /* 0x000fea0003800000 */
[----:B------:R-:W-:Y:S01]  /*14d80*/  BPT.TRAP 0x1 ;  /* 0x000000040000795c */ /* 0x000fe20000300000 */
.L_x_9894:
[----:B0-----:R-:W-:Y:S01]  /*14d90*/  SHF.L.U32 R3, R26, 0x1f, RZ ;  /* 0x0000001f1a037819 */ /* 0x001fe200000006ff */
[----:B------:R-:W-:Y:S03]  /*14da0*/  BSSY B0, `(.L_x_9895) ;  /* 0x0000003000007945 */ /* 0x000fe60003800000 */
[----:B------:R-:W0:Y:S02]  /*14db0*/  SYNCS.PHASECHK.TRANS64.TRYWAIT P0, [R32+URZ+0x22860], R3 ;  /* 0x02286003200075a7 */ /* 0x000e24000800017f */
[----:B0-----:R-:W-:Y:S05]  /*14dc0*/  @!P0 BRA `(.L_x_9896) ;  /* 0x0000004c00a08947 */ /* 0x001fea0003800000 */
.L_x_10048:
[----:B------:R-:W-:Y:S05]  /*14dd0*/  BSYNC B0 ;  /* 0x0000000000007941 */ /* 0x000fea0003800000 */
.L_x_9895:
[----:B------:R-:W2:Y:S01]  /*14de0*/  LDL.LU R0, [R1+0x30] ;  /* 0x0000300001007983 */ /* 0x000ea20000300800 */
[----:B------:R-:W-:-:S03]  /*14df0*/  ULDC.64 UR4, c[0x0][0x328] ;  /* 0x0000ca0000047ab9 */ /* 0x000fc60000000a00 */
[----:B------:R-:W3:Y:S01]  /*14e00*/  LDL.LU R4, [R1+0x34] ;  /* 0x0000340001047983 */ /* 0x000ee20000300800 */
[----:B0-----:R-:W-:-:S04]  /*14e10*/  IMAD.WIDE.U32 R2, R37, UR4, RZ ;  /* 0x0000000425027c25 */ /* 0x001fc8000f8e00ff */
[----:B--2---:R-:W-:-:S04]  /*14e20*/  IMAD R0, R0, UR4, RZ ;  /* 0x0000000400007c24 */ /* 0x004fc8000f8e02ff */
        /* <DEDUP_REMOVED lines=12> */
[----:B------:R-:W-:-:S04]  /*14ef0*/  ULDC.64 UR4, c[0x0][0x318] ;  /* 0x0000c60000047ab9 */ /* 0x000fc80000000a00 */
[----:B------:R-:W-:Y:S02]  /*14f00*/  IADD3 R3, R3, R5, RZ ;  /* 0x0000000503037210 */ /* 0x000fe40007ffe0ff */
[----:B------:R-:W-:Y:S01]  /*14f10*/  LEA R5, P0, R2, UR4, 0x1 ;  /* 0x0000000402057c11 */ /* 0x000fe2000f8008ff */
[----:B------:R-:W-:-:S03]  /*14f20*/  UMOV UR4, 0xffffffff ;  /* 0xffffffff00047882 */ /* 0x000fc60000000000 */
[----:B------:R-:W-:Y:S01]  /*14f30*/  LEA.HI.X R6, R2, UR5, R3, 0x1, P0 ;  /* 0x0000000502067c11 */ /* 0x000fe200080f0c03 */
[----:B------:R-:W-:Y:S08]  /*14f40*/  BRA.DIV UR4, `(.L_x_9897) ;  /* 0x0000004e04547947 */ /* 0x000ff0000b800000 */
[----:B------:R-:W0:Y:S01]  /*14f50*/  S2R R7, SR_TID.X ;  /* 0x0000000000077919 */ /* 0x000e220000002100 */
[----:B------:R-:W-:Y:S01]  /*14f60*/  IMAD R4, R4, 0x2, R22 ;  /* 0x0000000204047824 */ /* 0x000fe200078e0216 */
[C---:B------:R-:W-:Y:S01]  /*14f70*/  LOP3.LUT P2, RZ, R35.reuse, 0x2, RZ, 0xc0, !PT ;  /* 0x0000000223ff7812 */ /* 0x040fe2000784c0ff */
[----:B------:R-:W1:Y:S01]  /*14f80*/  SHFL.IDX PT, R2, R5, RZ, 0x181f ;  /* 0x00181fff05027589 */ /* 0x000e6200000e0000 */
[----:B------:R-:W-:-:S03]  /*14f90*/  LOP3.LUT P1, RZ, R35, 0x4, RZ, 0xc0, !PT ;  /* 0x0000000423ff7812 */ /* 0x000fc6000782c0ff */
[----:B------:R-:W2:Y:S01]  /*14fa0*/  SHFL.IDX PT, R3, R6, RZ, 0x181f ;  /* 0x00181fff06037589 */ /* 0x000ea200000e0000 */
[----:B------:R-:W-:-:S03]  /*14fb0*/  ISETP.LT.OR P4, PT, R33, 0x1, !P1 ;  /* 0x000000012100780c */ /* 0x000fc60004f81670 */
[----:B------:R-:W3:Y:S01]  /*14fc0*/  SHFL.IDX PT, R14, R5, 0x1, 0x181f ;  /* 0x00381f00050e7f89 */ /* 0x000ee200000e0000 */
[----:B0-----:R-:W-:-:S05]  /*14fd0*/  IMAD.SHL.U32 R7, R7, 0x8, RZ ;  /* 0x0000000807077824 */ /* 0x001fca00078e00ff */
[----:B------:R-:W-:-:S05]  /*14fe0*/  LOP3.LUT R7, R7, 0x38, RZ, 0xc0, !PT ;  /* 0x0000003807077812 */ /* 0x000fca00078ec0ff */
[----:B------:R-:W-:Y:S01]  /*14ff0*/  IMAD.SHL.U32 R0, R7, 0x2, RZ ;  /* 0x0000000207007824 */ /* 0x000fe200078e00ff */
[----:B------:R-:W-:-:S04]  /*15000*/  LOP3.LUT R7, R35, 0x1, RZ, 0xc0, !PT ;  /* 0x0000000123077812 */ /* 0x000fc800078ec0ff */
[----:B-1----:R-:W-:Y:S02]  /*15010*/  IADD3 R2, P0, R2, R0, RZ ;  /* 0x0000000002027210 */ /* 0x002fe40007f1e0ff */
[----:B------:R-:W-:-:S03]  /*15020*/  ISETP.NE.U32.AND P3, PT, R7, 0x1, PT ;  /* 0x000000010700780c */ /* 0x000fc60003f65070 */
[----:B--2---:R-:W-:Y:S01]  /*15030*/  IMAD.X R3, RZ, RZ, R3, P0 ;  /* 0x000000ffff037224 */ /* 0x004fe200000e0603 */
[----:B------:R-:W-:-:S13]  /*15040*/  ISETP.LT.OR P0, PT, R33, 0x1, P3 ;  /* 0x000000012100780c */ /* 0x000fda0001f01670 */
[----:B------:R-:W-:Y:S01]  /*15050*/  LDGSTS.E.BYPASS.LTC128B.128 [R4+0x400], desc[UR40][R2.64], !P0 ;  /* 0x0040000002047fae */ /* 0x000fe2000c101d68 */
[----:B------:R-:W-:-:S13]  /*15060*/  ISETP.LT.OR P0, PT, R33, 0x1, !P2 ;  /* 0x000000012100780c */ /* 0x000fda0005701670 */
[----:B------:R-:W-:Y:S01]  /*15070*/  LDGSTS.E.BYPASS.LTC128B.128 [R4+0x3400], desc[UR40][R2.64+0x80], !P0 ;  /* 0x0340008002047fae */ /* 0x000fe2000c101d68 */
[----:B------:R-:W-:-:S03]  /*15080*/  LOP3.LUT P0, RZ, R35, 0x8, RZ, 0xc0, !PT ;  /* 0x0000000823ff7812 */ /* 0x000fc6000780c0ff */
[----:B------:R-:W-:Y:S01]  /*15090*/  LDGSTS.E.BYPASS.LTC128B.128 [R4+0x6400], desc[UR40][R2.64+0x100], !P4 ;  /* 0x0640010002047fae */ /* 0x000fe2000e101d68 */
[----:B------:R-:W-:-:S13]  /*150a0*/  ISETP.LT.OR P4, PT, R33, 0x1, !P0 ;  /* 0x000000012100780c */ /* 0x000fda0004781670 */
[----:B------:R0:W-:Y:S01]  /*150b0*/  LDGSTS.E.BYPASS.LTC128B.128 [R4+0x9400], desc[UR40][R2.64+0x180], !P4 ;  /* 0x0940018002047fae */ /* 0x0001e2000e101d68 */
[----:B---3--:R-:W-:-:S03]  /*150c0*/  IADD3 R8, P4, R14, R0, RZ ;  /* 0x000000000e087210 */ /* 0x008fc60007f9e0ff */
[----:B------:R-:W-:Y:S04]  /*150d0*/  SHFL.IDX PT, R14, R5, 0x2, 0x181f ;  /* 0x00581f00050e7f89 */ /* 0x000fe800000e0000 */
[----:B0-----:R-:W0:Y:S02]  /*150e0*/  SHFL.IDX PT, R3, R6, 0x1, 0x181f ;  /* 0x00381f0006037f89 */ /* 0x001e2400000e0000 */
        /* <DEDUP_REMOVED lines=9> */
[----:B------:R1:W-:Y:S01]  /*15180*/  LDGSTS.E.BYPASS.LTC128B.128 [R4+0x9c00], desc[UR40][R8.64+0x180], !P4 ;  /* 0x09c0018008047fae */ /* 0x0003e2000e101d68 */
[----:B------:R-:W-:-:S03]  /*15190*/  IADD3 R2, P4, R14, R0, RZ ;  /* 0x000000000e027210 */ /* 0x000fc60007f9e0ff */
[----:B------:R-:W1:Y:S01]  /*151a0*/  SHFL.IDX PT, R14, R5, 0x3, 0x181f ;  /* 0x00781f00050e7f89 */ /* 0x000e6200000e0000 */
[----:B0-----:R-:W-:Y:S02]  /*151b0*/  IADD3.X R3, RZ, R3, RZ, P4, !PT ;  /* 0x00000003ff037210 */ /* 0x001fe400027fe4ff */
        /* <DEDUP_REMOVED lines=8> */
[----:B-1----:R-:W-:-:S03]  /*15240*/  IADD3 R8, P4, R14, R0, RZ ;  /* 0x000000000e087210 */ /* 0x002fc60007f9e0ff */
[----:B------:R-:W-:Y:S04]  /*15250*/  SHFL.IDX PT, R14, R5, 0x4, 0x181f ;  /* 0x00981f00050e7f89 */ /* 0x000fe800000e0000 */
[----:B0-----:R-:W0:Y:S02]  /*15260*/  SHFL.IDX PT, R3, R6, 0x3, 0x181f ;  /* 0x00781f0006037f89 */ /* 0x001e2400000e0000 */
[----:B0-----:R-:W-:Y:S01]  /*15270*/  IMAD.X R9, RZ, RZ, R3, P4 ;  /* 0x000000ffff097224 */ /* 0x001fe200020e0603 */
[C---:B------:R-:W-:Y:S01]  /*15280*/  ISETP.LT.OR P4, PT, R33.reuse, 0x31, P3 ;  /* 0x000000312100780c */ /* 0x040fe20001f81670 */
[----:B------:R-:W0:Y:S04]  /*15290*/  SHFL.IDX PT, R3, R6, 0x4, 0x181f ;  /* 0x00981f0006037f89 */ /* 0x000e2800000e0000 */
[----:B------:R-:W1:Y:S08]  /*152a0*/  SHFL.IDX PT, R6, R6, 0x5, 0x181f ;  /* 0x00b81f0006067f89 */ /* 0x000e7000000e0000 */
[----:B------:R2:W-:Y:S01]  /*152b0*/  LDGSTS.E.BYPASS.LTC128B.128 [R4+0x1c00], desc[UR40][R8.64], !P4 ;  /* 0x01c0000008047fae */ /* 0x0005e2000e101d68 */
[----:B------:R-:W-:-:S13]  /*152c0*/  ISETP.LT.OR P4, PT, R33, 0x31, !P2 ;  /* 0x000000312100780c */ /* 0x000fda0005781670 */
[----:B------:R2:W-:Y:S01]  /*152d0*/  LDGSTS.E.BYPASS.LTC128B.128 [R4+0x4c00], desc[UR40][R8.64+0x80], !P4 ;  /* 0x04c0008008047fae */ /* 0x0005e2000e101d68 */
[----:B------:R-:W-:-:S13]  /*152e0*/  ISETP.LT.OR P4, PT, R33, 0x31, !P1 ;  /* 0x000000312100780c */ /* 0x000fda0004f81670 */
[----:B------:R2:W-:Y:S01]  /*152f0*/  LDGSTS.E.BYPASS.LTC128B.128 [R4+0x7c00], desc[UR40][R8.64+0x100], !P4 ;  /* 0x07c0010008047fae */ /* 0x0005e2000e101d68 */
[----:B------:R-:W-:-:S13]  /*15300*/  ISETP.LT.OR P4, PT, R33, 0x31, !P0 ;  /* 0x000000312100780c */ /* 0x000fda0004781670 */
[----:B------:R2:W-:Y:S01]  /*15310*/  LDGSTS.E.BYPASS.LTC128B.128 [R4+0xac00], desc[UR40][R8.64+0x180], !P4 ;  /* 0x0ac0018008047fae */ /* 0x0005e2000e101d68 */
[----:B------:R-:W-:-:S03]  /*15320*/  IADD3 R2, P4, R14, R0, RZ ;  /* 0x000000000e027210 */ /* 0x000fc60007f9e0ff */
[----:B------:R2:W3:Y:S02]  /*15330*/  SHFL.IDX PT, R14, R5, 0x5, 0x181f ;  /* 0x00b81f00050e7f89 */ /* 0x0004e400000e0000 */
        /* <DEDUP_REMOVED lines=8> */
[----:B-1-3--:R2:W-:Y:S02]  /*153c0*/  LDGSTS.E.BYPASS.LTC128B.128 [R4+0xb400], desc[UR40][R2.64+0x180], !P4 ;  /* 0x0b40018002047fae */ /* 0x00a5e4000e101d68 */
.L_x_10062:
[C---:B------:R-:W-:Y:S02]  /*153d0*/  ISETP.LT.OR P3, PT, R33.reuse, 0x51, P3 ;  /* 0x000000512100780c */ /* 0x040fe40001f61670 */
[C---:B------:R-:W-:Y:S02]  /*153e0*/  ISETP.LT.OR P2, PT, R33.reuse, 0x51, !P2 ;  /* 0x000000512100780c */ /* 0x040fe40005741670 */
[C---:B------:R-:W-:Y:S02]  /*153f0*/  ISETP.LT.OR P1, PT, R33.reuse, 0x51, !P1 ;  /* 0x000000512100780c */ /* 0x040fe40004f21670 */
[----:B0-2---:R-:W-:Y:S02]  /*15400*/  IADD3 R2, P4, R14, R0, RZ ;  /* 0x000000000e027210 */ /* 0x005fe40007f9e0ff */
        /* <DEDUP_REMOVED lines=11> */
.L_x_9898:
        /* <DEDUP_REMOVED lines=11> */
.L_x_9899:
[----:B------:R-:W2:Y:S01]  /*15570*/  LDL.LU R2, [R1+0x4] ;  /* 0x0000040001027983 */ /* 0x000ea20000300800 */
[----:B------:R0:W-:Y:S01]  /*15580*/  SYNCS.ARRIVE.TRANS64.A1T0 RZ, [R32+URZ+0x22850], RZ ;  /* 0x022850ff20ff79a7 */ /* 0x0001e2000810003f */
[----:B------:R-:W-:Y:S01]  /*15590*/  BSSY B0, `(.L_x_9900) ;  /* 0x00000e1000007945 */ /* 0x000fe20003800000 */
[----:B--2---:R-:W-:-:S13]  /*155a0*/  ISETP.GE.AND P0, PT, R2, 0x61, PT ;  /* 0x000000610200780c */ /* 0x004fda0003f06270 */
[----:B0-----:R-:W-:Y:S05]  /*155b0*/  @!P0 BRA `(.L_x_9901) ;  /* 0x0000000c00788947 */ /* 0x001fea0003800000 */
[----:B------:R-:W2:Y:S02]  /*155c0*/  LDL.LU R2, [R1+0x2c] ;  /* 0x00002c0001027983 */ /* 0x000ea40000300800 */
[----:B--2---:R-:W-:-:S07]  /*155d0*/  VIADD R10, R2, 0xfffffffe ;  /* 0xfffffffe020a7836 */ /* 0x004fce0000000000 */
.L_x_9914:
[----:B--2---:R-:W2:Y:S01]  /*155e0*/  LDL R12, [R1+0x40] ;  /* 0x00004000010c7983 */ /* 0x004ea20000100800 */
[----:B0-----:R-:W0:Y:S01]  /*155f0*/  LDC R6, c[0x0][0x430] ;  /* 0x00010c00ff067b82 */ /* 0x001e220000000800 */
[----:B------:R-:W1:Y:S01]  /*15600*/  S2R R2, SR_TID.X ;  /* 0x0000000000027919 */ /* 0x000e620000002100 */
        /* <DEDUP_REMOVED lines=9> */
[----:B------:R-:W-:-:S05]  /*156a0*/  IMAD R7, R10, 0x60, R31 ;  /* 0x000000600a077824 */ /* 0x000fca00078e021f */
[----:B------:R-:W-:-:S07]  /*156b0*/  IADD3 R7, R4, R7, RZ ;  /* 0x0000000704077210 */ /* 0x000fce0007ffe0ff */
[----:B------:R-:W3:Y:S01]  /*156c0*/  @!P1 LDC.64 R4, c[0x0][0x428] ;  /* 0x00010a00ff049b82 */ /* 0x000ee20000000a00 */
[----:B------:R-:W-:-:S07]  /*156d0*/  IMAD.MOV.U32 R11, RZ, RZ, R7 ;  /* 0x000000ffff0b7224 */ /* 0x000fce00078e0007 */
[----:B------:R-:W4:Y:S01]  /*156e0*/  @!P1 LDC.64 R8, c[0x0][0x418] ;  /* 0x00010600ff089b82 */ /* 0x000f220000000a00 */
[----:B-1----:R-:W-:-:S05]  /*156f0*/  @P0 IMAD.HI.U32 R2, R7, R2, RZ ;  /* 0x0000000207020227 */ /* 0x002fca00078e00ff */
[----:B0-----:R-:W-:-:S04]  /*15700*/  @P0 SHF.R.U32.HI R11, RZ, R3, R2 ;  /* 0x00000003ff0b0219 */ /* 0x001fc80000011602 */
[--C-:B------:R-:W-:Y:S01]  /*15710*/  @!P1 SHF.R.S32.HI R3, RZ, 0x1f, R11.reuse ;  /* 0x0000001fff039819 */ /* 0x100fe2000001140b */
[----:B------:R-:W-:-:S04]  /*15720*/  @!P1 IMAD.MOV.U32 R2, RZ, RZ, R11 ;  /* 0x000000ffff029224 */ /* 0x000fc800078e000b */
[----:B---3--:R-:W-:-:S04]  /*15730*/  @!P1 IMAD.WIDE.U32 R2, R29, R4, R2 ;  /* 0x000000041d029225 */ /* 0x008fc800078e0002 */
[----:B------:R-:W-:-:S04]  /*15740*/  @!P1 IMAD R4, R34, R4, RZ ;  /* 0x0000000422049224 */ /* 0x000fc800078e02ff */
[----:B------:R-:W-:Y:S01]  /*15750*/  @!P1 IMAD R5, R29, R5, R4 ;  /* 0x000000051d059224 */ /* 0x000fe200078e0204 */
[----:B----4-:R-:W-:-:S03]  /*15760*/  @!P1 LEA R8, P0, R2, R8, 0x2 ;  /* 0x0000000802089211 */ /* 0x010fc600078010ff */
[----:B------:R-:W-:Y:S01]  /*15770*/  @!P1 IMAD.IADD R3, R5, 0x1, R3 ;  /* 0x0000000105039824 */ /* 0x000fe200078e0203 */
[----:B------:R-:W-:-:S04]  /*15780*/  MOV R5, RZ ;  /* 0x000000ff00057202 */ /* 0x000fc80000000f00 */
[----:B------:R-:W-:Y:S01]  /*15790*/  @!P1 LEA.HI.X R9, R2, R9, R3, 0x2, P0 ;  /* 0x0000000902099211 */ /* 0x000fe200000f1403 */
[----:B------:R-:W-:-:S04]  /*157a0*/  VIADD R25, R25, 0x1 ;  /* 0x0000000119197836 */ /* 0x000fc80000000000 */
[----:B------:R0:W5:Y:S01]  /*157b0*/  @!P1 LDG.E R5, desc[UR40][R8.64] ;  /* 0x0000002808059981 */ /* 0x000162000c1e1900 */
[----:B------:R-:W-:Y:S01]  /*157c0*/  IMAD.MOV R2, RZ, RZ, -R11 ;  /* 0x000000ffff027224 */ /* 0x000fe200078e0a0b */
[----:B------:R-:W-:-:S03]  /*157d0*/  ISETP.NE.AND P0, PT, R25, 0x2, PT ;  /* 0x000000021900780c */ /* 0x000fc60003f05270 */
[----:B------:R-:W-:Y:S01]  /*157e0*/  IMAD R6, R6, R2, R7 ;  /* 0x0000000206067224 */ /* 0x000fe200078e0207 */
[----:B------:R-:W-:Y:S01]  /*157f0*/  SEL R3, RZ, 0x1, P0 ;  /* 0x00000001ff037807 */ /* 0x000fe20000000000 */
[----:B------:R-:W-:Y:S01]  /*15800*/  IMAD.MOV.U32 R2, RZ, RZ, R10 ;  /* 0x000000ffff027224 */ /* 0x000fe200078e000a */
[----:B------:R-:W-:Y:S05]  /*15810*/  YIELD ;  /* 0x0000000000007946 */ /* 0x000fea0003800000 */
[----:B------:R-:W-:Y:S01]  /*15820*/  SEL R25, R25, RZ, P0 ;  /* 0x000000ff19197207 */ /* 0x000fe20000000000 */
[----:B------:R-:W-:Y:S01]  /*15830*/  VIADD R10, R10, 0xffffffff ;  /* 0xffffffff0a0a7836 */ /* 0x000fe20000000000 */
[----:B------:R-:W-:-:S02]  /*15840*/  LOP3.LUT R26, R26, R3, RZ, 0x3c, !PT ;  /* 0x000000031a1a7212 */ /* 0x000fc400078e3cff */
[----:B------:R-:W-:Y:S02]  /*15850*/  ISETP.GT.AND P2, PT, R2, RZ, PT ;  /* 0x000000ff0200720c */ /* 0x000fe40003f44270 */
[----:B--2---:R-:W-:-:S13]  /*15860*/  ISETP.NE.AND P1, PT, R12, 0x3, PT ;  /* 0x000000030c00780c */ /* 0x004fda0003f25270 */
[----:B0-----:R-:W-:Y:S05]  /*15870*/  @!P1 BRA `(.L_x_9902) ;  /* 0x0000000000049947 */ /* 0x001fea0003800000 */
[----:B------:R-:W-:Y:S01]  /*15880*/  BPT.TRAP 0x1 ;  /* 0x000000040000795c */ /* 0x000fe20000300000 */
.L_x_9902:
[----:B------:R-:W-:Y:S01]  /*15890*/  IMAD R4, R25, 0x8, R22 ;  /* 0x0000000819047824 */ /* 0x000fe200078e0216 */
[----:B------:R-:W-:Y:S01]  /*158a0*/  SHF.L.U32 R21, R26, 0x1f, RZ ;  /* 0x0000001f1a157819 */ /* 0x000fe200000006ff */
[----:B------:R-:W-:Y:S01]  /*158b0*/  BSSY B1, `(.L_x_9903) ;  /* 0x0000004000017945 */ /* 0x000fe20003800000 */
[----:B------:R-:W-:Y:S02]  /*158c0*/  SHF.R.S32.HI R17, RZ, 0x1f, R6 ;  /* 0x0000001fff117819 */ /* 0x000fe40000011406 */
[----:B------:R-:W0:Y:S02]  /*158d0*/  SYNCS.PHASECHK.TRANS64.TRYWAIT P0, [R4+URZ+0x22840], R21 ;  /* 0x02284015040075a7 */ /* 0x000e24000800017f */
[----:B0-----:R-:W-:Y:S05]  /*158e0*/  @!P0 BRA `(.L_x_9904) ;  /* 0x0000004c00388947 */ /* 0x001fea0003800000 */
.L_x_10063:
[----:B------:R-:W-:Y:S05]  /*158f0*/  BSYNC B1 ;  /* 0x0000000000017941 */ /* 0x000fea0003800000 */
.L_x_9903:
        /* <DEDUP_REMOVED lines=52> */
.L_x_10077:
        /* <DEDUP_REMOVED lines=8> */
.L_x_9906:
        /* <DEDUP_REMOVED lines=11> */
.L_x_9907:
[----:B------:R2:W-:Y:S01]  /*15d70*/  SYNCS.ARRIVE.TRANS64.A1T0 RZ, [R4+URZ+0x22830], RZ ;  /* 0x022830ff04ff79a7 */ /* 0x0005e2000810003f */
[----:B------:R-:W-:Y:S05]  /*15d80*/  @!P3 BRA `(.L_x_9908) ;  /* 0x000000000004b947 */ /* 0x000fea0003800000 */
[----:B------:R-:W-:Y:S01]  /*15d90*/  BPT.TRAP 0x1 ;  /* 0x000000040000795c */ /* 0x000fe20000300000 */
.L_x_9908:
[----:B------:R-:W3:Y:S01]  /*15da0*/  SYNCS.PHASECHK.TRANS64.TRYWAIT P0, [R4+URZ+0x22860], R21 ;  /* 0x02286015040075a7 */ /* 0x000ee2000800017f */
[----:B------:R-:W-:Y:S04]  /*15db0*/  BSSY B1, `(.L_x_9909) ;  /* 0x0000002000017945 */ /* 0x000fe80003800000 */
[----:B---3--:R-:W-:Y:S05]  /*15dc0*/  @!P0 BRA `(.L_x_9910) ;  /* 0x0000004c00b88947 */ /* 0x008fea0003800000 */
.L_x_10078:
[----:B------:R-:W-:Y:S05]  /*15dd0*/  BSYNC B1 ;  /* 0x0000000000017941 */ /* 0x000fea0003800000 */
.L_x_9909:
[----:B------:R-:W-:Y:S01]  /*15de0*/  ULDC.64 UR4, c[0x0][0x328] ;  /* 0x0000ca0000047ab9 */ /* 0x000fe20000000a00 */
[----:B------:R-:W-:Y:S01]  /*15df0*/  LOP3.LUT P5, RZ, R23, 0x10, RZ, 0xc0, !PT ;  /* 0x0000001017ff7812 */ /* 0x000fe200078ac0ff */
[----:B------:R-:W-:Y:S01]  /*15e00*/  IMAD R17, R17, UR4, RZ ;  /* 0x0000000411117c24 */ /* 0x000fe2000f8e02ff */
[C---:B------:R-:W-:Y:S01]  /*15e10*/  LOP3.LUT P4, RZ, R23.reuse, 0x8, RZ, 0xc0, !PT ;  /* 0x0000000817ff7812 */ /* 0x040fe2000788c0ff */
[C---:B------:R-:W-:Y:S01]  /*15e20*/  IMAD.WIDE.U32 R2, R6.reuse, UR4, RZ ;  /* 0x0000000406027c25 */ /* 0x040fe2000f8e00ff */
[C---:B------:R-:W-:Y:S02]  /*15e30*/  LOP3.LUT P3, RZ, R23.reuse, 0x4, RZ, 0xc0, !PT ;  /* 0x0000000417ff7812 */ /* 0x040fe4000786c0ff */
[----:B------:R-:W-:Y:S01]  /*15e40*/  LOP3.LUT P1, RZ, R23, 0x2, RZ, 0xc0, !PT ;  /* 0x0000000217ff7812 */ /* 0x000fe2000782c0ff */
[----:B------:R-:W-:Y:S01]  /*15e50*/  IMAD R17, R6, UR5, R17 ;  /* 0x0000000506117c24 */ /* 0x000fe2000f8e0211 */
[----:B------:R-:W-:Y:S02]  /*15e60*/  ULDC.64 UR4, c[0x0][0x338] ;  /* 0x0000ce0000047ab9 */ /* 0x000fe40000000a00 */
[----:B------:R-:W-:-:S02]  /*15e70*/  IMAD R20, R20, UR4, RZ ;  /* 0x0000000414147c24 */ /* 0x000fc4000f8e02ff */
        /* <DEDUP_REMOVED lines=15> */
[----:B------:R-:W4:Y:S01]  /*15f70*/  SHFL.IDX PT, R14, R6, RZ, 0x181f ;  /* 0x00181fff060e7589 */ /* 0x000f2200000e0000 */
[----:B------:R-:W-:-:S03]  /*15f80*/  LEA R5, R5, R22, 0x1 ;  /* 0x0000001605057211 */ /* 0x000fc600078e08ff */
[----:B------:R-:W5:Y:S04]  /*15f90*/  SHFL.IDX PT, R3, R7, RZ, 0x181f ;  /* 0x00181fff07037589 */ /* 0x000f6800000e0000 */
[----:B-1----:R-:W-:Y:S01]  /*15fa0*/  SHFL.IDX PT, R8, R7, 0x1, 0x181f ;  /* 0x00381f0007087f89 */ /* 0x002fe200000e0000 */
[----:B----4-:R-:W-:-:S03]  /*15fb0*/  IADD3 R2, P0, R14, R0, RZ ;  /* 0x000000000e027210 */ /* 0x010fc60007f1e0ff */
[----:B------:R-:W1:Y:S02]  /*15fc0*/  SHFL.IDX PT, R14, R6, 0x1, 0x181f ;  /* 0x00381f00060e7f89 */ /* 0x000e6400000e0000 */
[----:B-----5:R-:W-:-:S05]  /*15fd0*/  IMAD.X R3, RZ, RZ, R3, P0 ;  /* 0x000000ffff037224 */ /* 0x020fca00000e0603 */
[----:B------:R-:W-:Y:S04]  /*15fe0*/  LDGSTS.E.BYPASS.LTC128B.128 [R5+0x400], desc[UR40][R2.64], !P5 ;  /* 0x0040000002057fae */ /* 0x000fe8000e901d68 */
[----:B------:R-:W-:Y:S04]  /*15ff0*/  LDGSTS.E.BYPASS.LTC128B.128 [R5+0x3400], desc[UR40][R2.64+0x80], !P4 ;  /* 0x0340008002057fae */ /* 0x000fe8000e101d68 */
[----:B------:R-:W-:Y:S04]  /*16000*/  LDGSTS.E.BYPASS.LTC128B.128 [R5+0x6400], desc[UR40][R2.64+0x100], !P3 ;  /* 0x0640010002057fae */ /* 0x000fe8000d901d68 */
[----:B------:R1:W-:Y:S02]  /*16010*/  LDGSTS.E.BYPASS.LTC128B.128 [R5+0x9400], desc[UR40][R2.64+0x180], !P1 ;  /* 0x0940018002057fae */ /* 0x0003e4000c901d68 */
[----:B-1----:R-:W-:-:S02]  /*16020*/  IADD3 R2, P0, R14, R0, RZ ;  /* 0x000000000e027210 */ /* 0x002fc40007f1e0ff */
[----:B------:R-:W1:Y:S03]  /*16030*/  SHFL.IDX PT, R14, R6, 0x2, 0x181f ;  /* 0x00581f00060e7f89 */ /* 0x000e6600000e0000 */
[----:B------:R-:W-:Y:S02]  /*16040*/  IMAD.X R3, RZ, RZ, R8, P0 ;  /* 0x000000ffff037224 */ /* 0x000fe400000e0608 */
[----:B------:R-:W4:Y:S04]  /*16050*/  SHFL.IDX PT, R8, R7, 0x2, 0x181f ;  /* 0x00581f0007087f89 */ /* 0x000f2800000e0000 */
[----:B------:R-:W-:Y:S04]  /*16060*/  LDGSTS.E.BYPASS.LTC128B.128 [R5+0xc00], desc[UR40][R2.64], !P5 ;  /* 0x00c0000002057fae */ /* 0x000fe8000e901d68 */
[----:B------:R-:W-:Y:S04]  /*16070*/  LDGSTS.E.BYPASS.LTC128B.128 [R5+0x3c00], desc[UR40][R2.64+0x80], !P4 ;  /* 0x03c0008002057fae */ /* 0x000fe8000e101d68 */
[----:B------:R-:W-:Y:S04]  /*16080*/  LDGSTS.E.BYPASS.LTC128B.128 [R5+0x6c00], desc[UR40][R2.64+0x100], !P3 ;  /* 0x06c0010002057fae */ /* 0x000fe8000d901d68 */
[----:B------:R1:W-:Y:S02]  /*16090*/  LDGSTS.E.BYPASS.LTC128B.128 [R5+0x9c00], desc[UR40][R2.64+0x180], !P1 ;  /* 0x09c0018002057fae */ /* 0x0003e4000c901d68 */
[----:B-1----:R-:W-:-:S02]  /*160a0*/  IADD3 R2, P0, R14, R0, RZ ;  /* 0x000000000e027210 */ /* 0x002fc40007f1e0ff */
[----:B------:R-:W1:Y:S03]  /*160b0*/  SHFL.IDX PT, R14, R6, 0x3, 0x181f ;  /* 0x00781f00060e7f89 */ /* 0x000e6600000e0000 */
[----:B----4-:R-:W-:Y:S02]  /*160c0*/  IMAD.X R3, RZ, RZ, R8, P0 ;  /* 0x000000ffff037224 */ /* 0x010fe400000e0608 */
        /* <DEDUP_REMOVED lines=14> */
[----:B------:R1:W0:Y:S03]  /*161b0*/  SHFL.IDX PT, R14, R6, 0x5, 0x181f ;  /* 0x00b81f00060e7f89 */ /* 0x00022600000e0000 */
[----:B----4-:R-:W-:Y:S02]  /*161c0*/  IMAD.X R3, RZ, RZ, R8, P0 ;  /* 0x000000ffff037224 */ /* 0x010fe400000e0608 */
[----:B------:R1:W4:Y:S04]  /*161d0*/  SHFL.IDX PT, R8, R7, 0x5, 0x181f ;  /* 0x00b81f0007087f89 */ /* 0x00032800000e0000 */
[----:B------:R1:W-:Y:S04]  /*161e0*/  LDGSTS.E.BYPASS.LTC128B.128 [R5+0x2400], desc[UR40][R2.64], !P5 ;  /* 0x0240000002057fae */ /* 0x0003e8000e901d68 */
[----:B------:R1:W-:Y:S04]  /*161f0*/  LDGSTS.E.BYPASS.LTC128B.128 [R5+0x5400], desc[UR40][R2.64+0x80], !P4 ;  /* 0x0540008002057fae */ /* 0x0003e8000e101d68 */
[----:B------:R1:W-:Y:S04]  /*16200*/  LDGSTS.E.BYPASS.LTC128B.128 [R5+0x8400], desc[UR40][R2.64+0x100], !P3 ;  /* 0x0840010002057fae */ /* 0x0003e8000d901d68 */
[----:B------:R1:W-:Y:S02]  /*16210*/  LDGSTS.E.BYPASS.LTC128B.128 [R5+0xb400], desc[UR40][R2.64+0x180], !P1 ;  /* 0x0b40018002057fae */ /* 0x0003e4000c901d68 */
.L_x_10092:
[----:B01----:R-:W-:-:S05]  /*16220*/  IADD3 R2, P0, R14, R0, RZ ;  /* 0x000000000e027210 */ /* 0x003fca0007f1e0ff */
        /* <DEDUP_REMOVED lines=10> */
.L_x_9912:
        /* <DEDUP_REMOVED lines=11> */
.L_x_9913:
[----:B------:R0:W-:Y:S01]  /*16380*/  SYNCS.ARRIVE.TRANS64.A1T0 RZ, [R4+URZ+0x22850], RZ ;  /* 0x022850ff04ff79a7 */ /* 0x0001e2000810003f */
[----:B------:R-:W-:Y:S05]  /*16390*/  @P2 BRA `(.L_x_9914) ;  /* 0xfffffff000902947 */ /* 0x000fea000383ffff */
.L_x_9901:
[----:B------:R-:W-:Y:S05]  /*163a0*/  BSYNC B0 ;  /* 0x0000000000007941 */ /* 0x000fea0003800000 */
.L_x_9900:
[----:B------:R-:W1:Y:S01]  /*163b0*/  S2R R2, SR_TID.X ;  /* 0x0000000000027919 */ /* 0x000e620000002100 */
[----:B------:R-:W-:Y:S01]  /*163c0*/  IADD3 R25, R25, 0x1, RZ ;  /* 0x0000000119197810 */ /* 0x000fe20007ffe0ff */
[----:B------:R-:W-:Y:S03]  /*163d0*/  BSSY B0, `(.L_x_9915) ;  /* 0x0000013000007945 */ /* 0x000fe60003800000 */
[----:B------:R-:W-:-:S04]  /*163e0*/  ISETP.NE.AND P0, PT, R25, 0x2, PT ;  /* 0x000000021900780c */ /* 0x000fc80003f05270 */
[----:B------:R-:W-:-:S04]  /*163f0*/  SEL R3, RZ, 0x1, P0 ;  /* 0x00000001ff037807 */ /* 0x000fc80000000000 */
[----:B------:R-:W-:Y:S02]  /*16400*/  LOP3.LUT R26, R26, R3, RZ, 0x3c, !PT ;  /* 0x000000031a1a7212 */ /* 0x000fe400078e3cff */
[----:B-1----:R-:W-:-:S04]  /*16410*/  LOP3.LUT R2, R2, 0x7f, RZ, 0xc0, !PT ;  /* 0x0000007f02027812 */ /* 0x002fc800078ec0ff */
[----:B------:R-:W-:-:S13]  /*16420*/  ISETP.NE.AND P1, PT, R2, RZ, PT ;  /* 0x000000ff0200720c */ /* 0x000fda0003f25270 */
[----:B------:R-:W-:Y:S05]  /*16430*/  @P1 BRA `(.L_x_9916) ;  /* 0x0000000000301947 */ /* 0x000fea0003800000 */
[----:B------:R-:W1:Y:S01]  /*16440*/  S2R R5, SR_LANEID ;  /* 0x0000000000057919 */ /* 0x000e620000000000 */
[----:B------:R-:W-:Y:S01]  /*16450*/  VOTEU.ANY UR4, UPT, PT ;  /* 0x0000000000047886 */ /* 0x000fe200038e0100 */
[----:B------:R-:W4:Y:S01]  /*16460*/  LDC.64 R2, c[0x0][0xc60] ;  /* 0x00031800ff027b82 */ /* 0x000f220000000a00 */
[----:B------:R-:W1:Y:S02]  /*16470*/  FLO.U32 R0, UR4 ;  /* 0x0000000400007d00 */ /* 0x000e6400080e0000 */
[----:B-1----:R-:W-:-:S06]  /*16480*/  ISETP.EQ.U32.AND P1, PT, R0, R5, PT ;  /* 0x000000050000720c */ /* 0x002fcc0003f22070 */
[----:B------:R-:W4:Y:S07]  /*16490*/  POPC R5, UR4 ;  /* 0x0000000400057d09 */ /* 0x000f2e0008000000 */
[----:B----4-:R-:W4:Y:S01]  /*164a0*/  @P1 ATOMG.E.ADD.STRONG.GPU PT, R3, desc[UR40][R2.64], R5 ;  /* 0x00000005020319a8 */ /* 0x010f2200081ee1e8 */
[----:B0-23--:R-:W0:Y:S02]  /*164b0*/  S2R R4, SR_LTMASK ;  /* 0x0000000000047919 */ /* 0x00de240000003900 */
[----:B0-----:R-:W-:-:S04]  /*164c0*/  LOP3.LUT R4, R4, UR4, RZ, 0xc0, !PT ;  /* 0x0000000404047c12 */ /* 0x001fc8000f8ec0ff */
[----:B------:R-:W0:Y:S01]  /*164d0*/  POPC R7, R4 ;  /* 0x0000000400077309 */ /* 0x000e220000000000 */
[----:B----4-:R-:W0:Y:S02]  /*164e0*/  SHFL.IDX PT, R0, R3, R0, 0x1f ;  /* 0x00001f0003007589 */ /* 0x010e2400000e0000 */
[----:B0-----:R-:W-:-:S07]  /*164f0*/  IADD3 R16, R0, UR36, R7 ;  /* 0x0000002400107c10 */ /* 0x001fce000fffe007 */
.L_x_9916:
[----:B------:R-:W-:Y:S05]  /*16500*/  BSYNC B0 ;  /* 0x0000000000007941 */ /* 0x000fea0003800000 */
.L_x_9915:
[----:B------:R-:W-:-:S07]  /*16510*/  SEL R25, R25, RZ, P0 ;  /* 0x000000ff19197207 */ /* 0x000fce0000000000 */
.L_x_9875:
[----:B------:R-:W-:Y:S05]  /*16520*/  BSYNC B7 ;  /* 0x0000000000077941 */ /* 0x000fea0003800000 */
.L_x_9873:
[----:B------:R-:W-:-:S13]  /*16530*/  LOP3.LUT P0, RZ, R23, 0x80, RZ, 0xc0, !PT ;  /* 0x0000008017ff7812 */ /* 0x000fda000780c0ff */
[----:B------:R-:W-:Y:S05]  /*16540*/  @!P0 BRA `(.L_x_9917) ;  /* 0x0000000000248947 */ /* 0x000fea0003800000 */
[----:B------:R-:W-:Y:S05]  /*16550*/  WARPSYNC.ALL ;  /* 0x0000000000007948 */ /* 0x000fea0003800000 */
[----:B------:R-:W1:Y:S08]  /*16560*/  S2UR UR5, SR_CgaCtaId ;  /* 0x00000000000579c3 */ /* 0x000e700000008800 */
[----:B------:R-:W-:Y:S06]  /*16570*/  BAR.SYNC.DEFER_BLOCKING 0x5, 0x180 ;  /* 0x0146000000007b1d */ /* 0x000fec0000010000 */
[----:B------:R-:W-:-:S02]  /*16580*/  UMOV UR4, 0x400 ;  /* 0x0000040000047882 */ /* 0x000fc40000000000 */
[----:B-1----:R-:W-:-:S06]  /*16590*/  ULEA UR4, UR5, UR4, 0x18 ;  /* 0x0000000405047291 */ /* 0x002fcc000f8ec03f */
[----:B0-----:R-:W-:-:S05]  /*165a0*/  IMAD.U32 R22, RZ, RZ, UR4 ;  /* 0x00000004ff167e24 */ /* 0x001fca000f8e00ff */
[----:B------:R4:W0:Y:S01]  /*165b0*/  LDS.128 R16, [R22+0x228d0] ;  /* 0x0228d00016107984 */ /* 0x0008220000000c00 */
[----:B------:R-:W-:Y:S06]  /*165c0*/  BAR.ARV 0x4, 0x180 ;  /* 0x0106000000007b1d */ /* 0x000fec0000002000 */
[----:B------:R-:W-:Y:S05]  /*165d0*/  BRA `(.L_x_9918) ;  /* 0x0000000800407947 */ /* 0x000fea0003800000 */
.L_x_9917:
        /* <DEDUP_REMOVED lines=17> */
[----:B--23--:R-:W-:Y:S01]  /*166f0*/  SHFL.IDX PT, R4, R16, 0x1, 0x1f ;  /* 0x00201f0010047f89 */ /* 0x00cfe200000e0000 */
[----:B----4-:R-:W-:Y:S01]  /*16700*/  @!P1 IMAD.MOV.U32 R5, RZ, RZ, R2 ;  /* 0x000000ffff059224 */ /* 0x010fe200078e0002 */
[----:B------:R-:W-:-:S04]  /*16710*/  ISETP.NE.AND P1, PT, R8, RZ, PT ;  /* 0x000000ff0800720c */ /* 0x000fc80003f25270 */
        /* <DEDUP_REMOVED lines=16> */
.L_x_10102:
[----:B------:R-:W-:Y:S02]  /*16820*/  ULDC UR4, c[0x0][0xc38] ;  /* 0x00030e0000047ab9 */ /* 0x000fe40000000800 */
[----:B------:R-:W-:-:S04]  /*16830*/  IMAD.U32 R7, RZ, RZ, UR4 ;  /* 0x00000004ff077e24 */ /* 0x000fc8000f8e00ff */
[----:B-1----:R-:W-:-:S04]  /*16840*/  IMAD R14, R14, R7, RZ ;  /* 0x000000070e0e7224 */ /* 0x002fc800078e02ff */
[----:B------:R-:W-:-:S05]  /*16850*/  IMAD.IADD R9, R4, 0x1, R14 ;  /* 0x0000000104097824 */ /* 0x000fca00078e020e */
[----:B------:R-:W-:-:S13]  /*16860*/  ISETP.GT.AND P6, PT, R9, R0, PT ;  /* 0x000000000900720c */ /* 0x000fda0003fc4270 */
[----:B------:R-:W-:Y:S05]  /*16870*/  @P6 BRA `(.L_x_9920) ;  /* 0x00000000009c6947 */ /* 0x000fea0003800000 */
.L_x_9925:
        /* <DEDUP_REMOVED lines=14> */
.L_x_9923:
[----:B------:R-:W-:Y:S05]  /*16960*/  BSYNC B0 ;  /* 0x0000000000007941 */ /* 0x000fea0003800000 */
.L_x_9922:
        /* <DEDUP_REMOVED lines=17> */
[----:B------:R0:W1:Y:S02]  /*16a80*/  SHFL.IDX PT, R14, R2, 0x1f, 0x1f ;  /* 0x03e01f00020e7f89 */ /* 0x00006400000e0000 */
.L_x_10110:
[----:B------:R-:W-:Y:S02]  /*16a90*/  ULDC UR4, c[0x0][0xc38] ;  /* 0x00030e0000047ab9 */ /* 0x000fe40000000800 */
[----:B------:R-:W-:-:S04]  /*16aa0*/  IMAD.U32 R7, RZ, RZ, UR4 ;  /* 0x00000004ff077e24 */ /* 0x000fc8000f8e00ff */
[----:B-1----:R-:W-:-:S04]  /*16ab0*/  IMAD R14, R14, R7, RZ ;  /* 0x000000070e0e7224 */ /* 0x002fc800078e02ff */
[----:B------:R-:W-:-:S05]  /*16ac0*/  IMAD.IADD R9, R14, 0x1, R9 ;  /* 0x000000010e097824 */ /* 0x000fca00078e0209 */
[----:B------:R-:W-:-:S13]  /*16ad0*/  ISETP.GT.AND P6, PT, R9, R0, PT ;  /* 0x000000000900720c */ /* 0x000fda0003fc4270 */
[----:B------:R-:W-:Y:S05]  /*16ae0*/  @!P6 BRA `(.L_x_9925) ;  /* 0xfffffffc0064e947 */ /* 0x000fea000383ffff */
.L_x_9920:
        /* <DEDUP_REMOVED lines=8> */
.L_x_10114:
[----:B------:R-:W-:Y:S01]  /*16b70*/  ISETP.NE.AND P0, PT, R3, RZ, PT ;  /* 0x000000ff0300720c */ /* 0x000fe20003f05270 */
[----:B------:R-:W-:-:S12]  /*16b80*/  IMAD.MOV.U32 R14, RZ, RZ, RZ ;  /* 0x000000ffff0e7224 */ /* 0x000fd800078e00ff */
[----:B------:R-:W-:Y:S05]  /*16b90*/  @!P0 BRA `(.L_x_9927) ;  /* 0x0000000000108947 */ /* 0x000fea0003800000 */
[----:B------:R-:W-:Y:S01]  /*16ba0*/  UMOV UR4, 0xffffffff ;  /* 0xffffffff00047882 */ /* 0x000fe20000000000 */
[----:B------:R-:W-:Y:S02]  /*16bb0*/  IADD3 R12, R4, -0x1, RZ ;  /* 0xffffffff040c7810 */ /* 0x000fe40007ffe0ff */
[----:B------:R-:W-:Y:S05]  /*16bc0*/  BRA.DIV UR4, `(.L_x_9928) ;  /* 0x00000052043c7947 */ /* 0x000fea000b800000 */
[----:B------:R3:W4:Y:S02]  /*16bd0*/  SHFL.IDX PT, R14, R2, R12, 0x1f ;  /* 0x00001f0c020e7589 */ /* 0x00072400000e0000 */
.L_x_9927:
[----:B--2---:R-:W-:Y:S01]  /*16be0*/  IABS R6, R5 ;  /* 0x0000000500067213 */ /* 0x004fe20000000000 */
[----:B----4-:R-:W-:Y:S02]  /*16bf0*/  IMAD R16, R14, R7, R16 ;  /* 0x000000070e107224 */ /* 0x010fe400078e0210 */
[----:B------:R-:W-:Y:S01]  /*16c00*/  IMAD.IADD R19, R4, 0x1, R19 ;  /* 0x0000000104137824 */ /* 0x000fe200078e0213 */
[----:B------:R-:W2:Y:S01]  /*16c10*/  I2F.RP R8, R6 ;  /* 0x0000000600087306 */ /* 0x000ea20000209400 */
[----:B------:R-:W-:-:S05]  /*16c20*/  IMAD.IADD R10, R0, 0x1, -R16 ;  /* 0x00000001000a7824 */ /* 0x000fca00078e0a10 */
[----:B------:R-:W-:Y:S02]  /*16c30*/  IABS R0, R10 ;  /* 0x0000000a00007213 */ /* 0x000fe40000000000 */
[----:B--2---:R-:W0:Y:S02]  /*16c40*/  MUFU.RCP R8, R8 ;  /* 0x0000000800087308 */ /* 0x004e240000001000 */
[----:B0--3--:R-:W-:-:S06]  /*16c50*/  VIADD R2, R8, 0xffffffe ;  /* 0x0ffffffe08027836 */ /* 0x009fcc0000000000 */
[----:B------:R0:W2:Y:S02]  /*16c60*/  F2I.FTZ.U32.TRUNC.NTZ R3, R2 ;  /* 0x0000000200037305 */ /* 0x0000a4000021f000 */
[----:B0-----:R-:W-:Y:S02]  /*16c70*/  IMAD.MOV.U32 R2, RZ, RZ, RZ ;  /* 0x000000ffff027224 */ /* 0x001fe400078e00ff */
[----:B--2---:R-:W-:-:S04]  /*16c80*/  IMAD.MOV R7, RZ, RZ, -R3 ;  /* 0x000000ffff077224 */ /* 0x004fc800078e0a03 */
        /* <DEDUP_REMOVED lines=16> */
[----:B------:R-:W-:Y:S01]  /*16d90*/  MOV R18, R3 ;  /* 0x0000000300127202 */ /* 0x000fe20000000f00 */
[----:B------:R-:W-:-:S04]  /*16da0*/  IMAD.MOV R0, RZ, RZ, -R3 ;  /* 0x000000ffff007224 */ /* 0x000fc800078e0a03 */
[----:B------:R-:W-:Y:S01]  /*16db0*/  IMAD R17, R5, R0, R10 ;  /* 0x0000000005117224 */ /* 0x000fe200078e020a */
[----:B------:R-:W-:Y:S06]  /*16dc0*/  BRA `(.L_x_9929) ;  /* 0x00000000001c7947 */ /* 0x000fec0003800000 */
.L_x_9921:
[----:B------:R-:W-:Y:S01]  /*16dd0*/  UMOV UR4, URZ ;  /* 0x0000003f00047c82 */ /* 0x000fe20008000000 */
[----:B------:R-:W-:Y:S01]  /*16de0*/  UMOV UR5, URZ ;  /* 0x0000003f00057c82 */ /* 0x000fe20008000000 */
[----:B------:R-:W-:Y:S01]  /*16df0*/  ULDC UR6, c[0x0][0xc3c] ;  /* 0x00030f0000067ab9 */ /* 0x000fe20000000800 */
[----:B------:R-:W-:Y:S02]  /*16e00*/  IMAD.MOV.U32 R16, RZ, RZ, R0 ;  /* 0x000000ffff107224 */ /* 0x000fe400078e0000 */
[----:B------:R-:W-:Y:S02]  /*16e10*/  IMAD.U32 R17, RZ, RZ, UR4 ;  /* 0x00000004ff117e24 */ /* 0x000fe4000f8e00ff */
[----:B------:R-:W-:Y:S02]  /*16e20*/  IMAD.U32 R18, RZ, RZ, UR5 ;  /* 0x00000005ff127e24 */ /* 0x000fe4000f8e00ff */
[----:B------:R-:W-:-:S07]  /*16e30*/  IMAD.U32 R19, RZ, RZ, UR6 ;  /* 0x00000006ff137e24 */ /* 0x000fce000f8e00ff */
.L_x_9929:
        /* <DEDUP_REMOVED lines=10> */
.L_x_9918:
[----:B------:R-:W-:Y:S02]  /*16ee0*/  ULDC UR4, c[0x0][0xc3c] ;  /* 0x00030f0000047ab9 */ /* 0x000fe40000000800 */
[----:B0-----:R-:W-:-:S13]  /*16ef0*/  ISETP.GE.AND P0, PT, R19, UR4, PT ;  /* 0x0000000413007c0c */ /* 0x001fda000bf06270 */
[----:B------:R-:W-:Y:S05]  /*16f00*/  @!P0 BRA `(.L_x_9930) ;  /* 0xffffffa400e88947 */ /* 0x000fea000383ffff */
[----:B------:R-:W-:Y:S05]  /*16f10*/  BSYNC B8 ;  /* 0x0000000000087941 */ /* 0x000fea0003800000 */
.L_x_9831:
[----:B------:R-:W5:Y:S01]  /*16f20*/  LDL.LU R0, [R1+0x28] ;  /* 0x0000280001007983 */ /* 0x000f620000300800 */
[----:B------:R-:W-:Y:S01]  /*16f30*/  BSSY B0, `(.L_x_9931) ;  /* 0x000000b000007945 */ /* 0x000fe20003800000 */
[----:B------:R-:W2:Y:S01]  /*16f40*/  S2R R5, SR_CgaCtaId ;  /* 0x0000000000057919 */ /* 0x000ea20000008800 */
[----:B-----5:R-:W-:-:S05]  /*16f50*/  VIADD R0, R0, 0x1 ;  /* 0x0000000100007836 */ /* 0x020fca0000000000 */
[----:B-1----:R-:W-:-:S04]  /*16f60*/  LEA.HI R2, R0, R0, RZ, 0x1 ;  /* 0x0000000000027211 */ /* 0x002fc800078f08ff */
[----:B------:R-:W-:Y:S02]  /*16f70*/  LOP3.LUT R3, R2, 0xfffffffe, RZ, 0xc0, !PT ;  /* 0xfffffffe02037812 */ /* 0x000fe400078ec0ff */
[----:B------:R-:W-:Y:S02]  /*16f80*/  MOV R2, 0x400 ;  /* 0x0000040000027802 */ /* 0x000fe40000000f00 */
[----:B------:R-:W-:Y:S02]  /*16f90*/  IADD3 R0, R0, -R3, RZ ;  /* 0x8000000300007210 */ /* 0x000fe40007ffe0ff */
[----:B--23--:R-:W-:Y:S02]  /*16fa0*/  LEA R4, R5, R2, 0x18 ;  /* 0x0000000205047211 */ /* 0x00cfe400078ec0ff */
[----:B------:R-:W-:-:S04]  /*16fb0*/  SHF.L.U32 R0, R0, 0x1f, RZ ;  /* 0x0000001f00007819 */ /* 0x000fc800000006ff */
[----:B------:R-:W0:Y:S02]  /*16fc0*/  SYNCS.PHASECHK.TRANS64.TRYWAIT P0, [R4+URZ+0x22820], R0 ;  /* 0x02282000040075a7 */ /* 0x000e24000800017f */
[----:B0-----:R-:W-:Y:S05]  /*16fd0*/  @!P0 BRA `(.L_x_9932) ;  /* 0x0000004c005c8947 */ /* 0x001fea0003800000 */
.L_x_10117:
[----:B------:R-:W-:Y:S05]  /*16fe0*/  BSYNC B0 ;  /* 0x0000000000007941 */ /* 0x000fea0003800000 */
.L_x_9931:
[----:B------:R-:W-:-:S03]  /*16ff0*/  UMOV UR4, 0xffffffff ;  /* 0xffffffff00047882 */ /* 0x000fc60000000000 */
[----:B------:R-:W-:Y:S05]  /*17000*/  BRA.DIV UR4, `(.L_x_9933) ;  /* 0x0000004e04647947 */ /* 0x000fea000b800000 */
[----:B0-----:R-:W0:Y:S02]  /*17010*/  S2R R0, SR_TID.X ;  /* 0x0000000000007919 */ /* 0x001e240000002100 */
[----:B0-----:R-:W-:-:S04]  /*17020*/  SHF.R.U32.HI R0, RZ, 0x5, R0 ;  /* 0x00000005ff007819 */ /* 0x001fc80000011600 */
[----:B------:R-:W-:-:S05]  /*17030*/  LOP3.LUT R0, R0, 0x3, RZ, 0xc0, !PT ;  /* 0x0000000300007812 */ /* 0x000fca00078ec0ff */
[----:B------:R0:W1:Y:S02]  /*17040*/  SHFL.IDX PT, R14, R0, RZ, 0x1f ;  /* 0x00001fff000e7589 */ /* 0x00006400000e0000 */
.L_x_10120:
[----:B-1----:R-:W-:-:S13]  /*17050*/  ISETP.NE.AND P0, PT, R14, RZ, PT ;  /* 0x000000ff0e00720c */ /* 0x002fda0003f05270 */
[----:B------:R-:W-:Y:S05]  /*17060*/  @P0 BRA `(.L_x_9678) ;  /* 0x0000000000880947 */ /* 0x000fea0003800000 */
[----:B------:R-:W-:-:S03]  /*17070*/  UMOV UR4, 0xffffffff ;  /* 0xffffffff00047882 */ /* 0x000fc60000000000 */
[----:B------:R-:W-:Y:S05]  /*17080*/  BRA.DIV UR4, `(.L_x_9934) ;  /* 0x0000004e04787947 */ /* 0x000fea000b800000 */
[----:B------:R-:W-:-:S13]  /*17090*/  ELECT P6, URZ, PT ;  /* 0x00000000003f782f */ /* 0x000fda00038c0000 */
.L_x_10123:
[----:B------:R-:W-:Y:S05]  /*170a0*/  @!P6 BRA `(.L_x_9678) ;  /* 0x000000000078e947 */ /* 0x000fea0003800000 */
[----:B0-----:R-:W2:Y:S02]  /*170b0*/  LDL.LU R0, [R1] ;  /* 0x0000000001007983 */ /* 0x001ea40000300800 */
[----:B--2---:R-:W-:-:S04]  /*170c0*/  LOP3.LUT R0, R0, 0x2, RZ, 0xfc, !PT ;  /* 0x0000000200007812 */ /* 0x004fc800078efcff */
[----:B------:R-:W-:-:S13]  /*170d0*/  ISETP.NE.AND P0, PT, R0, 0x3, PT ;  /* 0x000000030000780c */ /* 0x000fda0003f05270 */
[----:B------:R-:W-:Y:S05]  /*170e0*/  @!P0 BRA `(.L_x_9935) ;  /* 0x0000000000048947 */ /* 0x000fea0003800000 */
[----:B------:R-:W-:Y:S01]  /*170f0*/  BPT.TRAP 0x1 ;  /* 0x000000040000795c */ /* 0x000fe20000300000 */
.L_x_9935:
[C---:B------:R-:W-:Y:S01]  /*17100*/  IMAD R5, R25.reuse, 0x8, R4 ;  /* 0x0000000819057824 */ /* 0x040fe200078e0204 */
[----:B------:R-:W-:Y:S01]  /*17110*/  SHF.L.U32 R0, R26, 0x1f, RZ ;  /* 0x0000001f1a007819 */ /* 0x000fe200000006ff */
[----:B------:R-:W-:-:S03]  /*17120*/  VIADD R25, R25, 0x1 ;  /* 0x0000000119197836 */ /* 0x000fc60000000000 */
[----:B------:R-:W0:Y:S02]  /*17130*/  SYNCS.PHASECHK.TRANS64.TRYWAIT P1, [R5+URZ+0x22840], R0 ;  /* 0x02284000050075a7 */ /* 0x000e24000802017f */
[----:B------:R-:W-:-:S04]  /*17140*/  ISETP.NE.AND P2, PT, R25, 0x2, PT ;  /* 0x000000021900780c */ /* 0x000fc80003f45270 */
[----:B------:R-:W-:Y:S01]  /*17150*/  SEL R3, RZ, 0x1, P2 ;  /* 0x00000001ff037807 */ /* 0x000fe20001000000 */
[----:B0-----:R-:W-:Y:S08]  /*17160*/  @!P1 BRA `(.L_x_9936) ;  /* 0x0000004c00609947 */ /* 0x001ff00003800000 */
.L_x_10124:
[----:B------:R-:W-:Y:S02]  /*17170*/  SEL R25, R25, RZ, P2 ;  /* 0x000000ff19197207 */ /* 0x000fe40001000000 */
[----:B------:R-:W-:Y:S01]  /*17180*/  LOP3.LUT R2, R26, R3, RZ, 0x3c, !PT ;  /* 0x000000031a027212 */ /* 0x000fe200078e3cff */
[----:B------:R-:W-:Y:S06]  /*17190*/  @!P0 BRA `(.L_x_9937) ;  /* 0x0000000000048947 */ /* 0x000fec0003800000 */
[----:B------:R-:W-:Y:S01]  /*171a0*/  BPT.TRAP 0x1 ;  /* 0x000000040000795c */ /* 0x000fe20000300000 */
.L_x_9937:
[----:B------:R-:W-:Y:S01]  /*171b0*/  IMAD R25, R25, 0x8, R4 ;  /* 0x0000000819197824 */ /* 0x000fe200078e0204 */
[----:B------:R-:W-:-:S04]  /*171c0*/  SHF.L.U32 R2, R2, 0x1f, RZ ;  /* 0x0000001f02027819 */ /* 0x000fc800000006ff */
[----:B------:R-:W1:Y:S02]  /*171d0*/  SYNCS.PHASECHK.TRANS64.TRYWAIT P1, [R25+URZ+0x22840], R2 ;  /* 0x02284002190075a7 */ /* 0x000e64000802017f */
[----:B-1----:R-:W-:Y:S05]  /*171e0*/  @!P1 BRA `(.L_x_9938) ;  /* 0x0000004c00549947 */ /* 0x002fea0003800000 */
.L_x_10125:
[----:B------:R-:W-:Y:S05]  /*171f0*/  @!P0 BRA `(.L_x_9939) ;  /* 0x0000000000048947 */ /* 0x000fea0003800000 */
[----:B------:R-:W-:Y:S01]  /*17200*/  BPT.TRAP 0x1 ;  /* 0x000000040000795c */ /* 0x000fe20000300000 */
.L_x_9939:
[----:B------:R-:W2:Y:S02]  /*17210*/  SYNCS.PHASECHK.TRANS64.TRYWAIT P1, [R5+URZ+0x22860], R0 ;  /* 0x02286000050075a7 */ /* 0x000ea4000802017f */
[----:B--2---:R-:W-:Y:S05]  /*17220*/  @!P1 BRA `(.L_x_9940) ;  /* 0x0000004c00589947 */ /* 0x004fea0003800000 */
.L_x_10126:
[----:B------:R-:W-:Y:S05]  /*17230*/  @!P0 BRA `(.L_x_9941) ;  /* 0x0000000000048947 */ /* 0x000fea0003800000 */
[----:B------:R-:W-:Y:S01]  /*17240*/  BPT.TRAP 0x1 ;  /* 0x000000040000795c */ /* 0x000fe20000300000 */
.L_x_9941:
[----:B---3--:R3:W0:Y:S02]  /*17250*/  SYNCS.PHASECHK.TRANS64.TRYWAIT P0, [R25+URZ+0x22860], R2 ;  /* 0x02286002190075a7 */ /* 0x008624000800017f */
[----:B0-----:R-:W-:Y:S05]  /*17260*/  @!P0 NANOSLEEP.SYNCS 0x989680 ;  /* 0x009896800000895d */ /* 0x001fea0003900000 */
[----:B------:R-:W0:Y:S02]  /*17270*/  @!P0 SYNCS.PHASECHK.TRANS64 P0, [R25+URZ+0x22860], R2 ;  /* 0x02286002190085a7 */ /* 0x000e24000800007f */
[----:B0-----:R-:W-:Y:S05]  /*17280*/  @!P0 BRA `(.L_x_9941) ;  /* 0xfffffffc00f08947 */ /* 0x001fea000383ffff */
.L_x_9678:
[----:B------:R-:W-:Y:S05]  /*17290*/  BSYNC B9 ;  /* 0x0000000000097941 */ /* 0x000fea0003800000 */
.L_x_9675:
[----:B------:R-:W-:Y:S05]  /*172a0*/  EXIT ;  /* 0x000000000000794d */ /* 0x000fea0003800000 */
.L_x_9696:
[----:B0-----:R0:W1:Y:S02]  /*172b0*/  SYNCS.PHASECHK.TRANS64.TRYWAIT P5, [R89+URZ+0x22890], R101 ;  /* 0x02289065590075a7 */ /* 0x00106400080a017f */
[----:B-1----:R-:W-:Y:S05]  /*172c0*/  @!P5 NANOSLEEP.SYNCS 0x989680 ;  /* 0x009896800000d95d */ /* 0x002fea0003900000 */
[----:B------:R-:W1:Y:S02]  /*172d0*/  @!P5 SYNCS.PHASECHK.TRANS64 P5, [R89+URZ+0x22890], R101 ;  /* 0x022890655900d5a7 */ /* 0x000e6400080a007f */
[----:B-1----:R-:W-:Y:S05]  /*172e0*/  @!P5 BRA `(.L_x_9696) ;  /* 0xfffffffc00f0d947 */ /* 0x002fea000383ffff */
[----:B------:R-:W-:Y:S05]  /*172f0*/  BRA `(.L_x_9942) ;  /* 0xfffffeb8005c7947 */ /* 0x000fea000383ffff */
.L_x_9697:
        /* <DEDUP_REMOVED lines=8> */
.L_x_9944:
[----:B------:R-:W-:Y:S05]  /*17380*/  BSYNC B1 ;  /* 0x0000000000017941 */ /* 0x000fea0003800000 */
.L_x_9943:
        /* <DEDUP_REMOVED lines=8> */
.L_x_9945:
[----:B------:R-:W-:Y:S01]  /*17410*/  IMAD.MOV.U32 R93, RZ, RZ, R14 ;  /* 0x000000ffff5d7224 */ /* 0x000fe200078e000e */
[----:B------:R-:W-:Y:S06]  /*17420*/  BRA `(.L_x_9946) ;  /* 0xfffffeb800247947 */ /* 0x000fec000383ffff */
.L_x_9706:
[----:B------:R-:W-:Y:S01]  /*17430*/  BSSY B1, `(.L_x_9947) ;  /* 0x0000008000017945 */ /* 0x000fe20003800000 */
[----:B0---4-:R-:W-:Y:S02]  /*17440*/  IMAD.MOV.U32 R13, RZ, RZ, R103 ;  /* 0x000000ffff0d7224 */ /* 0x011fe400078e0067 */
[----:B------:R-:W-:Y:S02]  /*17450*/  IMAD.MOV.U32 R12, RZ, RZ, 0x1 ;  /* 0x00000001ff0c7424 */ /* 0x000fe400078e00ff */
[----:B------:R-:W-:Y:S02]  /*17460*/  IMAD.MOV.U32 R11, RZ, RZ, 0x1c1f ;  /* 0x00001c1fff0b7424 */ /* 0x000fe400078e00ff */
[----:B------:R-:W-:-:S07]  /*17470*/  IMAD.MOV.U32 R15, RZ, RZ, -0x1 ;  /* 0xffffffffff0f7424 */ /* 0x000fce00078e00ff */
[----:B-123--:R-:W-:Y:S05]  /*17480*/  WARPSYNC.COLLECTIVE R15, `(.L_x_9948) ;  /* 0x000000000f087348 */ /* 0x00efea0003c00000 */
[----:B------:R0:W4:Y:S02]  /*17490*/  SHFL.IDX P6, R14, R13, R12, R11 ;  /* 0x0000000c0d0e7389 */ /* 0x00012400000c000b */
[----:B01234-:R-:W-:Y:S01]  /*174a0*/  ENDCOLLECTIVE ;  /* 0x000000000000791b */ /* 0x01ffe20003800000 */
.L_x_9948:
[----:B------:R-:W-:Y:S05]  /*174b0*/  BSYNC B1 ;  /* 0x0000000000017941 */ /* 0x000fea0003800000 */
.L_x_9947:
[----:B------:R-:W-:Y:S01]  /*174c0*/  IMAD.MOV.U32 R13, RZ, RZ, R102 ;  /* 0x000000ffff0d7224 */ /* 0x000fe200078e0066 */
[----:B------:R-:W-:Y:S01]  /*174d0*/  MOV R103, R14 ;  /* 0x0000000e00677202 */ /* 0x000fe20000000f00 */
[----:B------:R-:W-:Y:S02]  /*174e0*/  IMAD.MOV.U32 R12, RZ, RZ, 0x1 ;  /* 0x00000001ff0c7424 */ /* 0x000fe400078e00ff */
[----:B------:R-:W-:Y:S02]  /*174f0*/  IMAD.MOV.U32 R11, RZ, RZ, 0x1c1f ;  /* 0x00001c1fff0b7424 */ /* 0x000fe400078e00ff */
[----:B------:R-:W-:-:S07]  /*17500*/  IMAD.MOV.U32 R15, RZ, RZ, -0x1 ;  /* 0xffffffffff0f7424 */ /* 0x000fce00078e00ff */
[----:B------:R-:W-:Y:S05]  /*17510*/  WARPSYNC.COLLECTIVE R15, `(.L_x_9949) ;  /* 0x000000000f087348 */ /* 0x000fea0003c00000 */
[----:B------:R0:W1:Y:S02]  /*17520*/  SHFL.IDX P6, R14, R13, R12, R11 ;  /* 0x0000000c0d0e7389 */ /* 0x00006400000c000b */
[----:B01----:R-:W-:Y:S01]  /*17530*/  ENDCOLLECTIVE ;  /* 0x000000000000791b */ /* 0x003fe20003800000 */
.L_x_9949:
[----:B------:R-:W-:Y:S01]  /*17540*/  IMAD.MOV.U32 R43, RZ, RZ, R14 ;  /* 0x000000ffff2b7224 */ /* 0x000fe200078e000e */
[----:B------:R-:W-:Y:S06]  /*17550*/  BRA `(.L_x_9950) ;  /* 0xfffffebc00887947 */ /* 0x000fec000383ffff */
.L_x_9716:
[----:B-1----:R1:W2:Y:S02]  /*17560*/  SYNCS.PHASECHK.TRANS64.TRYWAIT P4, [R89+URZ+0x22890], R101 ;  /* 0x02289065590075a7 */ /* 0x0022a4000808017f */
[----:B--2---:R-:W-:Y:S05]  /*17570*/  @!P4 NANOSLEEP.SYNCS 0x989680 ;  /* 0x009896800000c95d */ /* 0x004fea0003900000 */
[----:B------:R-:W2:Y:S02]  /*17580*/  @!P4 SYNCS.PHASECHK.TRANS64 P4, [R89+URZ+0x22890], R101 ;  /* 0x022890655900c5a7 */ /* 0x000ea4000808007f */
[----:B--2---:R-:W-:Y:S05]  /*17590*/  @!P4 BRA `(.L_x_9716) ;  /* 0xfffffffc00f0c947 */ /* 0x004fea000383ffff */
[----:B------:R-:W-:Y:S05]  /*175a0*/  BRA `(.L_x_9951) ;  /* 0xfffffec8003c7947 */ /* 0x000fea000383ffff */
.L_x_9717:
        /* <DEDUP_REMOVED lines=8> */
.L_x_9953:
[----:B------:R-:W-:Y:S05]  /*17630*/  BSYNC B1 ;  /* 0x0000000000017941 */ /* 0x000fea0003800000 */
.L_x_9952:
        /* <DEDUP_REMOVED lines=8> */
.L_x_9954:
[----:B------:R-:W-:Y:S01]  /*176c0*/  IMAD.MOV.U32 R94, RZ, RZ, R14 ;  /* 0x000000ffff5e7224 */ /* 0x000fe200078e000e */
[----:B------:R-:W-:Y:S06]  /*176d0*/  BRA `(.L_x_9955) ;  /* 0xfffffec800087947 */ /* 0x000fec000383ffff */
.L_x_9722:
[----:B------:R-:W-:Y:S01]  /*176e0*/  BSSY B1, `(.L_x_9956) ;  /* 0x0000008000017945 */ /* 0x000fe20003800000 */
[----:B----4-:R-:W-:Y:S01]  /*176f0*/  IMAD.MOV.U32 R13, RZ, RZ, R103 ;  /* 0x000000ffff0d7224 */ /* 0x010fe200078e0067 */
[----:B------:R-:W-:Y:S01]  /*17700*/  MOV R11, 0x1c1f ;  /* 0x00001c1f000b7802 */ /* 0x000fe20000000f00 */
[----:B------:R-:W-:Y:S02]  /*17710*/  IMAD.MOV.U32 R12, RZ, RZ, 0x1 ;  /* 0x00000001ff0c7424 */ /* 0x000fe400078e00ff */
[----:B------:R-:W-:-:S07]  /*17720*/  IMAD.MOV.U32 R15, RZ, RZ, -0x1 ;  /* 0xffffffffff0f7424 */ /* 0x000fce00078e00ff */
[----:B0123--:R-:W-:Y:S05]  /*17730*/  WARPSYNC.COLLECTIVE R15, `(.L_x_9957) ;  /* 0x000000000f087348 */ /* 0x00ffea0003c00000 */
[----:B------:R4:W0:Y:S02]  /*17740*/  SHFL.IDX P6, R14, R13, R12, R11 ;  /* 0x0000000c0d0e7389 */ /* 0x00082400000c000b */
[----:B01234-:R-:W-:Y:S01]  /*17750*/  ENDCOLLECTIVE ;  /* 0x000000000000791b */ /* 0x01ffe20003800000 */
.L_x_9957:
[----:B------:R-:W-:Y:S05]  /*17760*/  BSYNC B1 ;  /* 0x0000000000017941 */ /* 0x000fea0003800000 */
.L_x_9956:
        /* <DEDUP_REMOVED lines=8> */
.L_x_9958:
[----:B------:R-:W-:Y:S01]  /*177f0*/  IMAD.MOV.U32 R102, RZ, RZ, R14 ;  /* 0x000000ffff667224 */ /* 0x000fe200078e000e */
[----:B------:R-:W-:Y:S06]  /*17800*/  BRA `(.L_x_9959) ;  /* 0xfffffecc00a07947 */ /* 0x000fec000383ffff */
.L_x_9727:
[----:B0-----:R0:W1:Y:S02]  /*17810*/  SYNCS.PHASECHK.TRANS64.TRYWAIT P2, [R89+URZ+0x22890], R101 ;  /* 0x02289065590075a7 */ /* 0x001064000804017f */
[----:B-1----:R-:W-:Y:S05]  /*17820*/  @!P2 NANOSLEEP.SYNCS 0x989680 ;  /* 0x009896800000a95d */ /* 0x002fea0003900000 */
[----:B------:R-:W1:Y:S02]  /*17830*/  @!P2 SYNCS.PHASECHK.TRANS64 P2, [R89+URZ+0x22890], R101 ;  /* 0x022890655900a5a7 */ /* 0x000e64000804007f */
[----:B-1----:R-:W-:Y:S05]  /*17840*/  @!P2 BRA `(.L_x_9727) ;  /* 0xfffffffc00f0a947 */ /* 0x002fea000383ffff */
[----:B------:R-:W-:Y:S05]  /*17850*/  BRA `(.L_x_9960) ;  /* 0xfffffed400887947 */ /* 0x000fea000383ffff */
.L_x_9728:
        /* <DEDUP_REMOVED lines=8> */
.L_x_9962:
[----:B------:R-:W-:Y:S05]  /*178e0*/  BSYNC B1 ;  /* 0x0000000000017941 */ /* 0x000fea0003800000 */
.L_x_9961:
        /* <DEDUP_REMOVED lines=8> */
.L_x_9963:
[----:B------:R-:W-:Y:S05]  /*17970*/  BRA `(.L_x_9964) ;  /* 0xfffffed400b07947 */ /* 0x000fea000383ffff */
.L_x_9731:
[----:B------:R-:W-:Y:S01]  /*17980*/  BSSY B1, `(.L_x_9965) ;  /* 0x0000008000017945 */ /* 0x000fe20003800000 */
[----:B----4-:R-:W-:Y:S01]  /*17990*/  IMAD.MOV.U32 R13, RZ, RZ, R37 ;  /* 0x000000ffff0d7224 */ /* 0x010fe200078e0025 */
[----:B------:R-:W-:Y:S01]  /*179a0*/  MOV R12, 0x1 ;  /* 0x00000001000c7802 */ /* 0x000fe20000000f00 */
[----:B------:R-:W-:Y:S02]  /*179b0*/  IMAD.MOV.U32 R11, RZ, RZ, 0x1c1f ;  /* 0x00001c1fff0b7424 */ /* 0x000fe400078e00ff */
[----:B------:R-:W-:-:S07]  /*179c0*/  IMAD.MOV.U32 R15, RZ, RZ, -0x1 ;  /* 0xffffffffff0f7424 */ /* 0x000fce00078e00ff */
[----:B0123--:R-:W-:Y:S05]  /*179d0*/  WARPSYNC.COLLECTIVE R15, `(.L_x_9966) ;  /* 0x000000000f087348 */ /* 0x00ffea0003c00000 */
[----:B---3--:R3:W4:Y:S02]  /*179e0*/  SHFL.IDX P6, R14, R13, R12, R11 ;  /* 0x0000000c0d0e7389 */ /* 0x00872400000c000b */
[----:B01234-:R-:W-:Y:S01]  /*179f0*/  ENDCOLLECTIVE ;  /* 0x000000000000791b */ /* 0x01ffe20003800000 */
.L_x_9966:
[----:B------:R-:W-:Y:S05]  /*17a00*/  BSYNC B1 ;  /* 0x0000000000017941 */ /* 0x000fea0003800000 */
.L_x_9965:
        /* <DEDUP_REMOVED lines=8> */
.L_x_9967:
[----:B------:R-:W-:Y:S05]  /*17a90*/  BRA `(.L_x_9968) ;  /* 0xfffffed400b07947 */ /* 0x000fea000383ffff */
.L_x_9735:
[----:B------:R0:W0:Y:S02]  /*17aa0*/  SYNCS.PHASECHK.TRANS64.TRYWAIT P3, [R89+URZ+0x228b0], R101 ;  /* 0x0228b065590075a7 */ /* 0x000024000806017f */
[----:B0-----:R-:W-:Y:S05]  /*17ab0*/  @!P3 NANOSLEEP.SYNCS 0x989680 ;  /* 0x009896800000b95d */ /* 0x001fea0003900000 */
[----:B------:R-:W0:Y:S02]  /*17ac0*/  @!P3 SYNCS.PHASECHK.TRANS64 P3, [R89+URZ+0x228b0], R101 ;  /* 0x0228b0655900b5a7 */ /* 0x000e24000806007f */
[----:B0-----:R-:W-:Y:S05]  /*17ad0*/  @!P3 BRA `(.L_x_9735) ;  /* 0xfffffffc00f0b947 */ /* 0x001fea000383ffff */
[----:B------:R-:W-:Y:S05]  /*17ae0*/  BRA `(.L_x_9969) ;  /* 0xfffffed800287947 */ /* 0x000fea000383ffff */
.L_x_9743:
[----:B------:R-:W0:Y:S01]  /*17af0*/  S2R R34, SR_TID.X ;  /* 0x0000000000227919 */ /* 0x000e220000002100 */
[----:B------:R-:W-:Y:S01]  /*17b00*/  BSSY B0, `(.L_x_9970) ;  /* 0x000000c000007945 */ /* 0x000fe20003800000 */
[----:B------:R-:W-:Y:S01]  /*17b10*/  IMAD.MOV.U32 R12, RZ, RZ, RZ ;  /* 0x000000ffff0c7224 */ /* 0x000fe200078e00ff */
[----:B------:R-:W-:Y:S01]  /*17b20*/  MOV R15, 0xffffffff ;  /* 0xffffffff000f7802 */ /* 0x000fe20000000f00 */
[----:B------:R-:W-:Y:S02]  /*17b30*/  IMAD.MOV.U32 R11, RZ, RZ, 0x1f ;  /* 0x0000001fff0b7424 */ /* 0x000fe400078e00ff */
[----:B0-----:R-:W-:-:S05]  /*17b40*/  VIADD R34, R34, 0xffffff80 ;  /* 0xffffff8022227836 */ /* 0x001fca0000000000 */
[----:B------:R-:W-:-:S04]  /*17b50*/  SHF.R.S32.HI R21, RZ, 0x1f, R34 ;  /* 0x0000001fff157819 */ /* 0x000fc80000011422 */
[----:B------:R-:W-:-:S04]  /*17b60*/  LEA.HI R21, R21, R34, RZ, 0x7 ;  /* 0x0000002215157211 */ /* 0x000fc800078f38ff */
[----:B------:R-:W-:-:S05]  /*17b70*/  SHF.R.S32.HI R21, RZ, 0x7, R21 ;  /* 0x00000007ff157819 */ /* 0x000fca0000011415 */
[----:B------:R-:W-:-:S07]  /*17b80*/  IMAD.MOV.U32 R13, RZ, RZ, R21 ;  /* 0x000000ffff0d7224 */ /* 0x000fce00078e0015 */
[----:B-----5:R-:W-:Y:S05]  /*17b90*/  WARPSYNC.COLLECTIVE R15, `(.L_x_9971) ;  /* 0x000000000f087348 */ /* 0x020fea0003c00000 */
[----:B------:R0:W1:Y:S02]  /*17ba0*/  SHFL.IDX P6, R14, R13, R12, R11 ;  /* 0x0000000c0d0e7389 */ /* 0x00006400000c000b */
[----:B01---5:R-:W-:Y:S01]  /*17bb0*/  ENDCOLLECTIVE ;  /* 0x000000000000791b */ /* 0x023fe20003800000 */
.L_x_9971:
[----:B------:R-:W-:Y:S05]  /*17bc0*/  BSYNC B0 ;  /* 0x0000000000007941 */ /* 0x000fea0003800000 */
.L_x_9970:
[----:B------:R-:W-:Y:S05]  /*17bd0*/  BRA `(.L_x_9972) ;  /* 0xfffffee400687947 */ /* 0x000fea000383ffff */
.L_x_9755:
        /* <DEDUP_REMOVED lines=8> */
.L_x_9974:
[----:B------:R-:W-:Y:S05]  /*17c60*/  BSYNC B1 ;  /* 0x0000000000017941 */ /* 0x000fea0003800000 */
.L_x_9973:
        /* <DEDUP_REMOVED lines=8> */
.L_x_9975:
[----:B------:R-:W-:Y:S02]  /*17cf0*/  IMAD.MOV.U32 R13, RZ, RZ, R28 ;  /* 0x000000ffff0d7224 */ /* 0x000fe400078e001c */
[----:B------:R-:W-:-:S07]  /*17d00*/  IMAD.MOV.U32 R0, RZ, RZ, R14 ;  /* 0x000000ffff007224 */ /* 0x000fce00078e000e */
[----:B------:R-:W-:Y:S05]  /*17d10*/  WARPSYNC.COLLECTIVE R15, `(.L_x_9976) ;  /* 0x000000000f087348 */ /* 0x000fea0003c00000 */
[----:B------:R0:W1:Y:S02]  /*17d20*/  SHFL.IDX P6, R14, R13, R12, R11 ;  /* 0x0000000c0d0e7389 */ /* 0x00006400000c000b */
[----:B01----:R-:W-:Y:S01]  /*17d30*/  ENDCOLLECTIVE ;  /* 0x000000000000791b */ /* 0x003fe20003800000 */
.L_x_9976:
[----:B------:R-:W-:Y:S01]  /*17d40*/  IMAD.MOV.U32 R13, RZ, RZ, R26 ;  /* 0x000000ffff0d7224 */ /* 0x000fe200078e001a */
[----:B------:R-:W-:-:S07]  /*17d50*/  MOV R5, R14 ;  /* 0x0000000e00057202 */ /* 0x000fce0000000f00 */
[----:B------:R-:W-:Y:S05]  /*17d60*/  WARPSYNC.COLLECTIVE R15, `(.L_x_9977) ;  /* 0x000000000f087348 */ /* 0x000fea0003c00000 */
[----:B------:R0:W1:Y:S02]  /*17d70*/  SHFL.IDX P6, R14, R13, R12, R11 ;  /* 0x0000000c0d0e7389 */ /* 0x00006400000c000b */
[----:B01----:R-:W-:Y:S01]  /*17d80*/  ENDCOLLECTIVE ;  /* 0x000000000000791b */ /* 0x003fe20003800000 */
.L_x_9977:
[----:B------:R-:W-:Y:S05]  /*17d90*/  BRA `(.L_x_9978) ;  /* 0xfffffee800707947 */ /* 0x000fea000383ffff */
.L_x_9759:
[----:B0-----:R0:W1:Y:S02]  /*17da0*/  SYNCS.PHASECHK.TRANS64.TRYWAIT P0, [R19+URZ+0x22800], R14 ;  /* 0x0228000e130075a7 */ /* 0x001064000800017f */
[----:B-1----:R-:W-:Y:S05]  /*17db0*/  @!P0 NANOSLEEP.SYNCS 0x989680 ;  /* 0x009896800000895d */ /* 0x002fea0003900000 */
[----:B------:R-:W1:Y:S02]  /*17dc0*/  @!P0 SYNCS.PHASECHK.TRANS64 P0, [R19+URZ+0x22800], R14 ;  /* 0x0228000e130085a7 */ /* 0x000e64000800007f */
[----:B-1----:R-:W-:Y:S05]  /*17dd0*/  @!P0 BRA `(.L_x_9759) ;  /* 0xfffffffc00f08947 */ /* 0x002fea000383ffff */
[----:B------:R-:W-:Y:S05]  /*17de0*/  BRA `(.L_x_9979) ;  /* 0xfffffeec00a07947 */ /* 0x000fea000383ffff */
.L_x_9767:
        /* <DEDUP_REMOVED lines=8> */
.L_x_9981:
[----:B------:R-:W-:Y:S05]  /*17e70*/  BSYNC B1 ;  /* 0x0000000000017941 */ /* 0x000fea0003800000 */
.L_x_9980:
        /* <DEDUP_REMOVED lines=8> */
.L_x_9982:
[----:B------:R-:W-:Y:S01]  /*17f00*/  MOV R13, R28 ;  /* 0x0000001c000d7202 */ /* 0x000fe20000000f00 */
[----:B------:R-:W-:-:S07]  /*17f10*/  IMAD.MOV.U32 R3, RZ, RZ, R14 ;  /* 0x000000ffff037224 */ /* 0x000fce00078e000e */
[----:B------:R-:W-:Y:S05]  /*17f20*/  WARPSYNC.COLLECTIVE R15, `(.L_x_9983) ;  /* 0x000000000f087348 */ /* 0x000fea0003c00000 */
[----:B------:R0:W1:Y:S02]  /*17f30*/  SHFL.IDX P6, R14, R13, R12, R11 ;  /* 0x0000000c0d0e7389 */ /* 0x00006400000c000b */
[----:B01----:R-:W-:Y:S01]  /*17f40*/  ENDCOLLECTIVE ;  /* 0x000000000000791b */ /* 0x003fe20003800000 */
.L_x_9983:
[----:B------:R-:W-:Y:S02]  /*17f50*/  IMAD.MOV.U32 R13, RZ, RZ, R26 ;  /* 0x000000ffff0d7224 */ /* 0x000fe400078e001a */
[----:B------:R-:W-:-:S07]  /*17f60*/  IMAD.MOV.U32 R20, RZ, RZ, R14 ;  /* 0x000000ffff147224 */ /* 0x000fce00078e000e */
[----:B------:R-:W-:Y:S05]  /*17f70*/  WARPSYNC.COLLECTIVE R15, `(.L_x_9984) ;  /* 0x000000000f087348 */ /* 0x000fea0003c00000 */
[----:B------:R0:W1:Y:S02]  /*17f80*/  SHFL.IDX P6, R14, R13, R12, R11 ;  /* 0x0000000c0d0e7389 */ /* 0x00006400000c000b */
[----:B01----:R-:W-:Y:S01]  /*17f90*/  ENDCOLLECTIVE ;  /* 0x000000000000791b */ /* 0x003fe20003800000 */
.L_x_9984:
[----:B------:R-:W-:Y:S05]  /*17fa0*/  BRA `(.L_x_9985) ;  /* 0xfffffef800047947 */ /* 0x000fea000383ffff */
.L_x_9771:
[----:B0-----:R0:W1:Y:S02]  /*17fb0*/  SYNCS.PHASECHK.TRANS64.TRYWAIT P1, [R19+URZ+0x22800], R24 ;  /* 0x02280018130075a7 */ /* 0x001064000802017f */
[----:B-1----:R-:W-:Y:S05]  /*17fc0*/  @!P1 NANOSLEEP.SYNCS 0x989680 ;  /* 0x009896800000995d */ /* 0x002fea0003900000 */
[----:B------:R-:W1:Y:S02]  /*17fd0*/  @!P1 SYNCS.PHASECHK.TRANS64 P1, [R19+URZ+0x22800], R24 ;  /* 0x02280018130095a7 */ /* 0x000e64000802007f */
[----:B-1----:R-:W-:Y:S05]  /*17fe0*/  @!P1 BRA `(.L_x_9771) ;  /* 0xfffffffc00f09947 */ /* 0x002fea000383ffff */
[----:B------:R-:W-:Y:S05]  /*17ff0*/  BRA `(.L_x_9986) ;  /* 0xfffffef800e87947 */ /* 0x000fea000383ffff */
.L_x_9777:
[----:B--2---:R2:W0:Y:S02]  /*18000*/  SYNCS.PHASECHK.TRANS64.TRYWAIT P1, [R6+URZ+0x22830], R73 ;  /* 0x02283049060075a7 */ /* 0x004424000802017f */
[----:B0-----:R-:W-:Y:S05]  /*18010*/  @!P1 NANOSLEEP.SYNCS 0x989680 ;  /* 0x009896800000995d */ /* 0x001fea0003900000 */
[----:B------:R-:W0:Y:S02]  /*18020*/  @!P1 SYNCS.PHASECHK.TRANS64 P1, [R6+URZ+0x22830], R73 ;  /* 0x02283049060095a7 */ /* 0x000e24000802007f */
[----:B0-----:R-:W-:Y:S05]  /*18030*/  @!P1 BRA `(.L_x_9777) ;  /* 0xfffffffc00f09947 */ /* 0x001fea000383ffff */
[----:B------:R-:W-:Y:S05]  /*18040*/  BRA `(.L_x_9776) ;  /* 0xffffff0800247947 */ /* 0x000fea000383ffff */
.L_x_9783:
[----:B-1----:R1:W2:Y:S02]  /*18050*/  SYNCS.PHASECHK.TRANS64.TRYWAIT P1, [R6+URZ+0x22850], R73 ;  /* 0x02285049060075a7 */ /* 0x0022a4000802017f */
[----:B--2---:R-:W-:Y:S05]  /*18060*/  @!P1 NANOSLEEP.SYNCS 0x989680 ;  /* 0x009896800000995d */ /* 0x004fea0003900000 */
[----:B------:R-:W2:Y:S02]  /*18070*/  @!P1 SYNCS.PHASECHK.TRANS64 P1, [R6+URZ+0x22850], R73 ;  /* 0x02285049060095a7 */ /* 0x000ea4000802007f */
[----:B--2---:R-:W-:Y:S05]  /*18080*/  @!P1 BRA `(.L_x_9783) ;  /* 0xfffffffc00f09947 */ /* 0x004fea000383ffff */
[----:B------:R-:W-:Y:S05]  /*18090*/  BRA `(.L_x_9782) ;  /* 0xffffff2400507947 */ /* 0x000fea000383ffff */
.L_x_9789:
[----:B-1----:R1:W2:Y:S02]  /*180a0*/  SYNCS.PHASECHK.TRANS64.TRYWAIT P2, [R7+URZ+0x22830], R8 ;  /* 0x02283008070075a7 */ /* 0x0022a4000804017f */
[----:B--2---:R-:W-:Y:S05]  /*180b0*/  @!P2 NANOSLEEP.SYNCS 0x989680 ;  /* 0x009896800000a95d */ /* 0x004fea0003900000 */
[----:B------:R-:W2:Y:S02]  /*180c0*/  @!P2 SYNCS.PHASECHK.TRANS64 P2, [R7+URZ+0x22830], R8 ;  /* 0x022830080700a5a7 */ /* 0x000ea4000804007f */
[----:B--2---:R-:W-:Y:S05]  /*180d0*/  @!P2 BRA `(.L_x_9789) ;  /* 0xfffffffc00f0a947 */ /* 0x004fea000383ffff */
[----:B------:R-:W-:Y:S05]  /*180e0*/  BRA `(.L_x_9788) ;  /* 0xffffff2800947947 */ /* 0x000fea000383ffff */
.L_x_9795:
[----:B-1----:R1:W2:Y:S02]  /*180f0*/  SYNCS.PHASECHK.TRANS64.TRYWAIT P2, [R7+URZ+0x22850], R8 ;  /* 0x02285008070075a7 */ /* 0x0022a4000804017f */
[----:B--2---:R-:W-:Y:S05]  /*18100*/  @!P2 NANOSLEEP.SYNCS 0x989680 ;  /* 0x009896800000a95d */ /* 0x004fea0003900000 */
[----:B------:R-:W2:Y:S02]  /*18110*/  @!P2 SYNCS.PHASECHK.TRANS64 P2, [R7+URZ+0x22850], R8 ;  /* 0x022850080700a5a7 */ /* 0x000ea4000804007f */
[----:B--2---:R-:W-:Y:S05]  /*18120*/  @!P2 BRA `(.L_x_9795) ;  /* 0xfffffffc00f0a947 */ /* 0x004fea000383ffff */
[----:B------:R-:W-:Y:S05]  /*18130*/  BRA `(.L_x_9794) ;  /* 0xffffff48007c7947 */ /* 0x000fea000383ffff */
.L_x_9811:
[----:B------:R-:W-:Y:S01]  /*18140*/  IMAD.MOV.U32 R13, RZ, RZ, R4 ;  /* 0x000000ffff0d7224 */ /* 0x000fe200078e0004 */
[----:B------:R-:W-:Y:S01]  /*18150*/  MOV R15, 0xffffffff ;  /* 0xffffffff000f7802 */ /* 0x000fe20000000f00 */
[----:B------:R-:W-:Y:S02]  /*18160*/  IMAD.MOV.U32 R12, RZ, RZ, RZ ;  /* 0x000000ffff0c7224 */ /* 0x000fe400078e00ff */
[----:B------:R-:W-:-:S07]  /*18170*/  IMAD.MOV.U32 R11, RZ, RZ, 0x181f ;  /* 0x0000181fff0b7424 */ /* 0x000fce00078e00ff */
[----:B-1----:R-:W-:Y:S05]  /*18180*/  WARPSYNC.COLLECTIVE R15, `(.L_x_9987) ;  /* 0x000000000f087348 */ /* 0x002fea0003c00000 */
[----:B------:R0:W2:Y:S02]  /*18190*/  SHFL.IDX P6, R14, R13, R12, R11 ;  /* 0x0000000c0d0e7389 */ /* 0x0000a400000c000b */
[----:B012---:R-:W-:Y:S01]  /*181a0*/  ENDCOLLECTIVE ;  /* 0x000000000000791b */ /* 0x007fe20003800000 */
.L_x_9987:
[----:B------:R-:W-:Y:S02]  /*181b0*/  IMAD.MOV.U32 R13, RZ, RZ, R3 ;  /* 0x000000ffff0d7224 */ /* 0x000fe400078e0003 */
[----:B------:R-:W-:-:S07]  /*181c0*/  IMAD.MOV.U32 R0, RZ, RZ, R14 ;  /* 0x000000ffff007224 */ /* 0x000fce00078e000e */
[----:B------:R-:W-:Y:S05]  /*181d0*/  WARPSYNC.COLLECTIVE R15, `(.L_x_9988) ;  /* 0x000000000f087348 */ /* 0x000fea0003c00000 */
[----:B------:R0:W1:Y:S02]  /*181e0*/  SHFL.IDX P6, R14, R13, R12, R11 ;  /* 0x0000000c0d0e7389 */ /* 0x00006400000c000b */
[----:B01----:R-:W-:Y:S01]  /*181f0*/  ENDCOLLECTIVE ;  /* 0x000000000000791b */ /* 0x003fe20003800000 */
.L_x_9988:
[----:B------:R-:W-:Y:S05]  /*18200*/  BRA `(.L_x_9989) ;  /* 0xffffff8000207947 */ /* 0x000fea000383ffff */
.L_x_9814:
[----:B------:R-:W-:Y:S01]  /*18210*/  BSSY B1, `(.L_x_9990) ;  /* 0x0000008000017945 */ /* 0x000fe20003800000 */
[----:B----4-:R-:W-:Y:S01]  /*18220*/  IMAD.MOV.U32 R13, RZ, RZ, R4 ;  /* 0x000000ffff0d7224 */ /* 0x010fe200078e0004 */
[----:B------:R-:W-:Y:S01]  /*18230*/  MOV R15, 0xffffffff ;  /* 0xffffffff000f7802 */ /* 0x000fe20000000f00 */
[----:B------:R-:W-:Y:S02]  /*18240*/  IMAD.MOV.U32 R12, RZ, RZ, 0x1 ;  /* 0x00000001ff0c7424 */ /* 0x000fe400078e00ff */
[----:B------:R-:W-:-:S07]  /*18250*/  IMAD.MOV.U32 R11, RZ, RZ, 0x181f ;  /* 0x0000181fff0b7424 */ /* 0x000fce00078e00ff */
[----:B0123--:R-:W-:Y:S05]  /*18260*/  WARPSYNC.COLLECTIVE R15, `(.L_x_9991) ;  /* 0x000000000f087348 */ /* 0x00ffea0003c00000 */
[----:B---3--:R3:W4:Y:S02]  /*18270*/  SHFL.IDX P6, R14, R13, R12, R11 ;  /* 0x0000000c0d0e7389 */ /* 0x00872400000c000b */
[----:B01234-:R-:W-:Y:S01]  /*18280*/  ENDCOLLECTIVE ;  /* 0x000000000000791b */ /* 0x01ffe20003800000 */
.L_x_9991:
[----:B------:R-:W-:Y:S05]  /*18290*/  BSYNC B1 ;  /* 0x0000000000017941 */ /* 0x000fea0003800000 */
.L_x_9990:
        /* <DEDUP_REMOVED lines=8> */
.L_x_9992:
[----:B------:R-:W-:Y:S05]  /*18320*/  BRA `(.L_x_9993) ;  /* 0xffffff80006c7947 */ /* 0x000fea000383ffff */
.L_x_9817:
[----:B------:R-:W-:Y:S01]  /*18330*/  BSSY B1, `(.L_x_9994) ;  /* 0x0000008000017945 */ /* 0x000fe20003800000 */
[----:B----4-:R-:W-:Y:S01]  /*18340*/  MOV R13, R4 ;  /* 0x00000004000d7202 */ /* 0x010fe20000000f00 */
[----:B------:R-:W-:Y:S02]  /*18350*/  IMAD.MOV.U32 R12, RZ, RZ, 0x2 ;  /* 0x00000002ff0c7424 */ /* 0x000fe400078e00ff */
[----:B------:R-:W-:Y:S02]  /*18360*/  IMAD.MOV.U32 R11, RZ, RZ, 0x181f ;  /* 0x0000181fff0b7424 */ /* 0x000fe400078e00ff */
[----:B------:R-:W-:-:S07]  /*18370*/  IMAD.MOV.U32 R15, RZ, RZ, -0x1 ;  /* 0xffffffffff0f7424 */ /* 0x000fce00078e00ff */
[----:B0123--:R-:W-:Y:S05]  /*18380*/  WARPSYNC.COLLECTIVE R15, `(.L_x_9995) ;  /* 0x000000000f087348 */ /* 0x00ffea0003c00000 */
[----:B---3--:R3:W4:Y:S02]  /*18390*/  SHFL.IDX P6, R14, R13, R12, R11 ;  /* 0x0000000c0d0e7389 */ /* 0x00872400000c000b */
[----:B01234-:R-:W-:Y:S01]  /*183a0*/  ENDCOLLECTIVE ;  /* 0x000000000000791b */ /* 0x01ffe20003800000 */
.L_x_9995:
[----:B------:R-:W-:Y:S05]  /*183b0*/  BSYNC B1 ;  /* 0x0000000000017941 */ /* 0x000fea0003800000 */
.L_x_9994:
        /* <DEDUP_REMOVED lines=8> */
.L_x_9996:
[----:B------:R-:W-:Y:S05]  /*18440*/  BRA `(.L_x_9997) ;  /* 0xffffff8000b47947 */ /* 0x000fea000383ffff */
.L_x_9820:
[----:B------:R-:W-:Y:S01]  /*18450*/  BSSY B1, `(.L_x_9998) ;  /* 0x0000008000017945 */ /* 0x000fe20003800000 */
[----:B0-----:R-:W-:Y:S01]  /*18460*/  IMAD.MOV.U32 R13, RZ, RZ, R4 ;  /* 0x000000ffff0d7224 */ /* 0x001fe200078e0004 */
[----:B------:R-:W-:Y:S01]  /*18470*/  MOV R15, 0xffffffff ;  /* 0xffffffff000f7802 */ /* 0x000fe20000000f00 */
[----:B------:R-:W-:Y:S02]  /*18480*/  IMAD.MOV.U32 R12, RZ, RZ, 0x3 ;  /* 0x00000003ff0c7424 */ /* 0x000fe400078e00ff */
[----:B------:R-:W-:-:S07]  /*18490*/  IMAD.MOV.U32 R11, RZ, RZ, 0x181f ;  /* 0x0000181fff0b7424 */ /* 0x000fce00078e00ff */
[----:B-1234-:R-:W-:Y:S05]  /*184a0*/  WARPSYNC.COLLECTIVE R15, `(.L_x_9999) ;  /* 0x000000000f087348 */ /* 0x01efea0003c00000 */
[----:B----4-:R0:W4:Y:S02]  /*184b0*/  SHFL.IDX P6, R14, R13, R12, R11 ;  /* 0x0000000c0d0e7389 */ /* 0x01012400000c000b */
[----:B01234-:R-:W-:Y:S01]  /*184c0*/  ENDCOLLECTIVE ;  /* 0x000000000000791b */ /* 0x01ffe20003800000 */
.L_x_9999:
[----:B------:R-:W-:Y:S05]  /*184d0*/  BSYNC B1 ;  /* 0x0000000000017941 */ /* 0x000fea0003800000 */
.L_x_9998:
        /* <DEDUP_REMOVED lines=8> */
.L_x_10000:
[----:B------:R-:W-:Y:S05]  /*18560*/  BRA `(.L_x_10001) ;  /* 0xffffff8000fc7947 */ /* 0x000fea000383ffff */
.L_x_9837:
        /* <DEDUP_REMOVED lines=8> */
[----:B------:R-:W-:Y:S05]  /*185f0*/  WARPSYNC.COLLECTIVE R15, `(.L_x_10003) ;  /* 0x000000000f087348 */ /* 0x000fea0003c00000 */
[----:B------:R0:W1:Y:S02]  /*18600*/  SHFL.IDX P6, R14, R13, R12, R11 ;  /* 0x0000000c0d0e7389 */ /* 0x00006400000c000b */
[----:B01----:R-:W-:Y:S01]  /*18610*/  ENDCOLLECTIVE ;  /* 0x000000000000791b */ /* 0x003fe20003800000 */
.L_x_10003:
[----:B------:R-:W-:Y:S05]  /*18620*/  BSYNC B1 ;  /* 0x0000000000017941 */ /* 0x000fea0003800000 */
.L_x_10002:
[----:B------:R-:W-:Y:S05]  /*18630*/  BRA `(.L_x_10004) ;  /* 0xffffff9400c87947 */ /* 0x000fea000383ffff */
.L_x_9839:
[----:B------:R-:W-:Y:S01]  /*18640*/  BSSY B1, `(.L_x_10005) ;  /* 0x0000006000017945 */ /* 0x000fe20003800000 */
[----:B------:R-:W-:-:S07]  /*18650*/  IMAD.MOV.U32 R15, RZ, RZ, -0x1 ;  /* 0xffffffffff0f7424 */ /* 0x000fce00078e00ff */
[----:B0-----:R-:W-:Y:S05]  /*18660*/  WARPSYNC.COLLECTIVE R15, `(.L_x_10006) ;  /* 0x000000000f0c7348 */ /* 0x001fea0003c00000 */
[----:B------:R-:W-:Y:S02]  /*18670*/  ELECT P6, UR62, PT ;  /* 0x00000000003e782f */ /* 0x000fe400038c0000 */
[----:B------:R-:W-:Y:S01]  /*18680*/  MOV R14, UR62 ;  /* 0x0000003e000e7c02 */ /* 0x000fe20008000f00 */
[----:B0-----:R-:W-:Y:S10]  /*18690*/  ENDCOLLECTIVE ;  /* 0x000000000000791b */ /* 0x001ff40003800000 */
.L_x_10006:
[----:B------:R-:W-:Y:S05]  /*186a0*/  BSYNC B1 ;  /* 0x0000000000017941 */ /* 0x000fea0003800000 */
.L_x_10005:
[----:B------:R-:W-:Y:S05]  /*186b0*/  BRA `(.L_x_9838) ;  /* 0xffffff9400c07947 */ /* 0x000fea000383ffff */
.L_x_9841:
[----:B0-----:R0:W1:Y:S02]  /*186c0*/  SYNCS.PHASECHK.TRANS64.TRYWAIT P0, [R22+URZ+0x22820], R3 ;  /* 0x02282003160075a7 */ /* 0x001064000800017f */
[----:B-1----:R-:W-:Y:S05]  /*186d0*/  @!P0 NANOSLEEP.SYNCS 0x989680 ;  /* 0x009896800000895d */ /* 0x002fea0003900000 */
[----:B------:R-:W1:Y:S02]  /*186e0*/  @!P0 SYNCS.PHASECHK.TRANS64 P0, [R22+URZ+0x22820], R3 ;  /* 0x02282003160085a7 */ /* 0x000e64000800007f */
[----:B-1----:R-:W-:Y:S05]  /*186f0*/  @!P0 BRA `(.L_x_9841) ;  /* 0xfffffffc00f08947 */ /* 0x002fea000383ffff */
[----:B------:R-:W-:Y:S05]  /*18700*/  BRA `(.L_x_10007) ;  /* 0xffffff9400d07947 */ /* 0x000fea000383ffff */
.L_x_9845:
[----:B0-----:R0:W1:Y:S02]  /*18710*/  SYNCS.PHASECHK.TRANS64.TRYWAIT P0, [R3+URZ+0x228a0], R6 ;  /* 0x0228a006030075a7 */ /* 0x001064000800017f */
[----:B-1----:R-:W-:Y:S05]  /*18720*/  @!P0 NANOSLEEP.SYNCS 0x989680 ;  /* 0x009896800000895d */ /* 0x002fea0003900000 */
[----:B------:R-:W1:Y:S02]  /*18730*/  @!P0 SYNCS.PHASECHK.TRANS64 P0, [R3+URZ+0x228a0], R6 ;  /* 0x0228a006030085a7 */ /* 0x000e64000800007f */
[----:B-1----:R-:W-:Y:S05]  /*18740*/  @!P0 BRA `(.L_x_9845) ;  /* 0xfffffffc00f08947 */ /* 0x002fea000383ffff */
[----:B------:R-:W-:Y:S05]  /*18750*/  BRA `(.L_x_10008) ;  /* 0xffffff9400e87947 */ /* 0x000fea000383ffff */
.L_x_9850:
[----:B-1----:R1:W2:Y:S02]  /*18760*/  SYNCS.PHASECHK.TRANS64.TRYWAIT P0, [R3+URZ+0x228c0], R6 ;  /* 0x0228c006030075a7 */ /* 0x0022a4000800017f */
[----:B--2---:R-:W-:Y:S05]  /*18770*/  @!P0 NANOSLEEP.SYNCS 0x989680 ;  /* 0x009896800000895d */ /* 0x004fea0003900000 */
[----:B------:R-:W2:Y:S02]  /*18780*/  @!P0 SYNCS.PHASECHK.TRANS64 P0, [R3+URZ+0x228c0], R6 ;  /* 0x0228c006030085a7 */ /* 0x000ea4000800007f */
[----:B--2---:R-:W-:Y:S05]  /*18790*/  @!P0 BRA `(.L_x_9850) ;  /* 0xfffffffc00f08947 */ /* 0x004fea000383ffff */
[----:B------:R-:W-:Y:S05]  /*187a0*/  BRA `(.L_x_10009) ;  /* 0xffffff9800647947 */ /* 0x000fea000383ffff */
.L_x_9860:
[----:B0-----:R0:W1:Y:S02]  /*187b0*/  SYNCS.PHASECHK.TRANS64.TRYWAIT P1, [R6+URZ+0x228a0], R2 ;  /* 0x0228a002060075a7 */ /* 0x001064000802017f */
[----:B-1----:R-:W-:Y:S05]  /*187c0*/  @!P1 NANOSLEEP.SYNCS 0x989680 ;  /* 0x009896800000995d */ /* 0x002fea0003900000 */
[----:B------:R-:W1:Y:S02]  /*187d0*/  @!P1 SYNCS.PHASECHK.TRANS64 P1, [R6+URZ+0x228a0], R2 ;  /* 0x0228a002060095a7 */ /* 0x000e64000802007f */
[----:B-1----:R-:W-:Y:S05]  /*187e0*/  @!P1 BRA `(.L_x_9860) ;  /* 0xfffffffc00f09947 */ /* 0x002fea000383ffff */
[----:B------:R-:W-:Y:S05]  /*187f0*/  BRA `(.L_x_10010) ;  /* 0xffffff9c00d87947 */ /* 0x000fea000383ffff */
.L_x_9865:
[----:B-1----:R1:W2:Y:S02]  /*18800*/  SYNCS.PHASECHK.TRANS64.TRYWAIT P1, [R6+URZ+0x228c0], R2 ;  /* 0x0228c002060075a7 */ /* 0x0022a4000802017f */
[----:B--2---:R-:W-:Y:S05]  /*18810*/  @!P1 NANOSLEEP.SYNCS 0x989680 ;  /* 0x009896800000995d */ /* 0x004fea0003900000 */
[----:B------:R-:W2:Y:S02]  /*18820*/  @!P1 SYNCS.PHASECHK.TRANS64 P1, [R6+URZ+0x228c0], R2 ;  /* 0x0228c002060095a7 */ /* 0x000ea4000802007f */
[----:B--2---:R-:W-:Y:S05]  /*18830*/  @!P1 BRA `(.L_x_9865) ;  /* 0xfffffffc00f09947 */ /* 0x004fea000383ffff */
[----:B------:R-:W-:Y:S05]  /*18840*/  BRA `(.L_x_10011) ;  /* 0xffffffa000507947 */ /* 0x000fea000383ffff */
.L_x_9881:
        /* <DEDUP_REMOVED lines=11> */
.L_x_10013:
[----:B------:R-:W-:Y:S05]  /*18900*/  BSYNC B0 ;  /* 0x0000000000007941 */ /* 0x000fea0003800000 */
.L_x_10012:
[----:B------:R-:W-:Y:S05]  /*18910*/  BRA `(.L_x_10014) ;  /* 0xffffffac00d47947 */ /* 0x000fea000383ffff */
.L_x_9884:
[----:B0-----:R0:W1:Y:S02]  /*18920*/  SYNCS.PHASECHK.TRANS64.TRYWAIT P0, [R32+URZ+0x22840], R0 ;  /* 0x02284000200075a7 */ /* 0x001064000800017f */
[----:B-1----:R-:W-:Y:S05]  /*18930*/  @!P0 NANOSLEEP.SYNCS 0x989680 ;  /* 0x009896800000895d */ /* 0x002fea0003900000 */
[----:B------:R-:W1:Y:S02]  /*18940*/  @!P0 SYNCS.PHASECHK.TRANS64 P0, [R32+URZ+0x22840], R0 ;  /* 0x02284000200085a7 */ /* 0x000e64000800007f */
[----:B-1----:R-:W-:Y:S05]  /*18950*/  @!P0 BRA `(.L_x_9884) ;  /* 0xfffffffc00f08947 */ /* 0x002fea000383ffff */
[----:B------:R-:W-:Y:S05]  /*18960*/  BRA `(.L_x_10015) ;  /* 0xffffffac00f47947 */ /* 0x000fea000383ffff */
.L_x_9885:
        /* <DEDUP_REMOVED lines=8> */
.L_x_10017:
[----:B------:R-:W-:Y:S05]  /*189f0*/  BSYNC B0 ;  /* 0x0000000000007941 */ /* 0x000fea0003800000 */
.L_x_10016:
        /* <DEDUP_REMOVED lines=9> */
.L_x_10018:
[----:B------:R-:W-:Y:S02]  /*18a90*/  IMAD.MOV.U32 R13, RZ, RZ, R4 ;  /* 0x000000ffff0d7224 */ /* 0x000fe400078e0004 */
[----:B------:R-:W-:Y:S01]  /*18aa0*/  IMAD.MOV.U32 R12, RZ, RZ, 0x1 ;  /* 0x00000001ff0c7424 */ /* 0x000fe200078e00ff */
[----:B------:R-:W-:-:S07]  /*18ab0*/  MOV R3, R14 ;  /* 0x0000000e00037202 */ /* 0x000fce0000000f00 */
[----:B------:R-:W-:Y:S05]  /*18ac0*/  WARPSYNC.COLLECTIVE R15, `(.L_x_10019) ;  /* 0x000000000f087348 */ /* 0x000fea0003c00000 */
[----:B------:R0:W1:Y:S02]  /*18ad0*/  SHFL.IDX P6, R14, R13, R12, R11 ;  /* 0x0000000c0d0e7389 */ /* 0x00006400000c000b */
[----:B01----:R-:W-:Y:S01]  /*18ae0*/  ENDCOLLECTIVE ;  /* 0x000000000000791b */ /* 0x003fe20003800000 */
.L_x_10019:
        /* <DEDUP_REMOVED lines=15> */
.L_x_10020:
[----:B------:R-:W-:Y:S02]  /*18be0*/  @P0 IMAD R6, R5, 0x2, R22 ;  /* 0x0000000205060824 */ /* 0x000fe400078e0216 */
[----:B------:R-:W-:Y:S02]  /*18bf0*/  IMAD.MOV.U32 R13, RZ, RZ, R4 ;  /* 0x000000ffff0d7224 */ /* 0x000fe400078e0004 */
[----:B------:R-:W-:Y:S02]  /*18c00*/  IMAD.MOV.U32 R12, RZ, RZ, 0x2 ;  /* 0x00000002ff0c7424 */ /* 0x000fe400078e00ff */
[----:B------:R-:W-:-:S07]  /*18c10*/  IMAD.MOV.U32 R3, RZ, RZ, R14 ;  /* 0x000000ffff037224 */ /* 0x000fce00078e000e */
[----:B------:R-:W-:Y:S05]  /*18c20*/  WARPSYNC.COLLECTIVE R15, `(.L_x_10021) ;  /* 0x000000000f087348 */ /* 0x000fea0003c00000 */
[----:B------:R0:W1:Y:S02]  /*18c30*/  SHFL.IDX P6, R14, R13, R12, R11 ;  /* 0x0000000c0d0e7389 */ /* 0x00006400000c000b */
[----:B01----:R-:W-:Y:S01]  /*18c40*/  ENDCOLLECTIVE ;  /* 0x000000000000791b */ /* 0x003fe20003800000 */
.L_x_10021:
        /* <DEDUP_REMOVED lines=15> */
.L_x_10022:
[----:B------:R-:W-:Y:S02]  /*18d40*/  @P0 IMAD R6, R5, 0x2, R22 ;  /* 0x0000000205060824 */ /* 0x000fe400078e0216 */
[----:B------:R-:W-:Y:S01]  /*18d50*/  IMAD.MOV.U32 R13, RZ, RZ, R4 ;  /* 0x000000ffff0d7224 */ /* 0x000fe200078e0004 */
[----:B------:R-:W-:Y:S01]  /*18d60*/  MOV R12, 0x3 ;  /* 0x00000003000c7802 */ /* 0x000fe20000000f00 */
[----:B------:R-:W-:-:S07]  /*18d70*/  IMAD.MOV.U32 R3, RZ, RZ, R14 ;  /* 0x000000ffff037224 */ /* 0x000fce00078e000e */
[----:B------:R-:W-:Y:S05]  /*18d80*/  WARPSYNC.COLLECTIVE R15, `(.L_x_10023) ;  /* 0x000000000f087348 */ /* 0x000fea0003c00000 */
[----:B------:R0:W1:Y:S02]  /*18d90*/  SHFL.IDX P6, R14, R13, R12, R11 ;  /* 0x0000000c0d0e7389 */ /* 0x00006400000c000b */
[----:B01----:R-:W-:Y:S01]  /*18da0*/  ENDCOLLECTIVE ;  /* 0x000000000000791b */ /* 0x003fe20003800000 */
.L_x_10023:
        /* <DEDUP_REMOVED lines=15> */
.L_x_10024:
[----:B------:R-:W-:Y:S01]  /*18ea0*/  @P0 IMAD R6, R5, 0x2, R22 ;  /* 0x0000000205060824 */ /* 0x000fe200078e0216 */
[----:B------:R-:W-:Y:S01]  /*18eb0*/  MOV R13, R4 ;  /* 0x00000004000d7202 */ /* 0x000fe20000000f00 */
[----:B------:R-:W-:Y:S02]  /*18ec0*/  IMAD.MOV.U32 R12, RZ, RZ, 0x4 ;  /* 0x00000004ff0c7424 */ /* 0x000fe400078e00ff */
[----:B------:R-:W-:-:S07]  /*18ed0*/  IMAD.MOV.U32 R3, RZ, RZ, R14 ;  /* 0x000000ffff037224 */ /* 0x000fce00078e000e */
[----:B------:R-:W-:Y:S05]  /*18ee0*/  WARPSYNC.COLLECTIVE R15, `(.L_x_10025) ;  /* 0x000000000f087348 */ /* 0x000fea0003c00000 */
[----:B------:R0:W1:Y:S02]  /*18ef0*/  SHFL.IDX P6, R14, R13, R12, R11 ;  /* 0x0000000c0d0e7389 */ /* 0x00006400000c000b */
[----:B01----:R-:W-:Y:S01]  /*18f00*/  ENDCOLLECTIVE ;  /* 0x000000000000791b */ /* 0x003fe20003800000 */
.L_x_10025:
        /* <DEDUP_REMOVED lines=15> */
.L_x_10026:
[----:B------:R-:W-:Y:S01]  /*19000*/  @P0 LEA R6, R5, R22, 0x1 ;  /* 0x0000001605060211 */ /* 0x000fe200078e08ff */
[----:B------:R-:W-:Y:S02]  /*19010*/  IMAD.MOV.U32 R13, RZ, RZ, R4 ;  /* 0x000000ffff0d7224 */ /* 0x000fe400078e0004 */
[----:B------:R-:W-:Y:S02]  /*19020*/  IMAD.MOV.U32 R12, RZ, RZ, 0x5 ;  /* 0x00000005ff0c7424 */ /* 0x000fe400078e00ff */
[----:B------:R-:W-:-:S07]  /*19030*/  IMAD.MOV.U32 R3, RZ, RZ, R14 ;  /* 0x000000ffff037224 */ /* 0x000fce00078e000e */
[----:B------:R-:W-:Y:S05]  /*19040*/  WARPSYNC.COLLECTIVE R15, `(.L_x_10027) ;  /* 0x000000000f087348 */ /* 0x000fea0003c00000 */
[----:B------:R0:W1:Y:S02]  /*19050*/  SHFL.IDX P6, R14, R13, R12, R11 ;  /* 0x0000000c0d0e7389 */ /* 0x00006400000c000b */
[----:B01----:R-:W-:Y:S01]  /*19060*/  ENDCOLLECTIVE ;  /* 0x000000000000791b */ /* 0x003fe20003800000 */
.L_x_10027:
        /* <DEDUP_REMOVED lines=10> */
.L_x_10028:
[----:B------:R-:W-:Y:S01]  /*19110*/  @!PT LDS RZ, [RZ] ;  /* 0x00000000fffff984 */ /* 0x000fe20000000800 */
[----:B------:R-:W-:Y:S01]  /*19120*/  @!PT LDS RZ, [RZ] ;  /* 0x00000000fffff984 */ /* 0x000fe20000000800 */
[----:B------:R-:W-:Y:S01]  /*19130*/  @!PT LDS RZ, [RZ] ;  /* 0x00000000fffff984 */ /* 0x000fe20000000800 */
[----:B------:R1:W-:Y:S01]  /*19140*/  @P0 LDGSTS.E.BYPASS.LTC128B.128 [R6+0x1e400], desc[UR40][R2.64], !P2 ;  /* 0x1e40000002060fae */ /* 0x0003e2000d101d68 */
[----:B------:R-:W-:Y:S01]  /*19150*/  IMAD.MOV.U32 R0, RZ, RZ, R14 ;  /* 0x000000ffff007224 */ /* 0x000fe200078e000e */
[----:B------:R-:W-:Y:S06]  /*19160*/  BRA `(.L_x_10029) ;  /* 0xffffffac00587947 */ /* 0x000fec000383ffff */
.L_x_9890:
[----:B------:R-:W-:Y:S01]  /*19170*/  MOV R13, R2 ;  /* 0x00000002000d7202 */ /* 0x000fe20000000f00 */
        /* <DEDUP_REMOVED lines=8> */
.L_x_10030:
[C---:B------:R-:W-:Y:S01]  /*19200*/  VIADD R6, R17.reuse, 0x10 ;  /* 0x0000001011067836 */ /* 0x040fe20000000000 */
[----:B------:R-:W-:Y:S01]  /*19210*/  ISETP.GE.AND P0, PT, R17, R3, PT ;  /* 0x000000031100720c */ /* 0x000fe20003f06270 */
[----:B------:R-:W-:Y:S02]  /*19220*/  IMAD.MOV.U32 R13, RZ, RZ, R0 ;  /* 0x000000ffff0d7224 */ /* 0x000fe400078e0000 */
[----:B------:R-:W-:-:S10]  /*19230*/  IMAD.MOV.U32 R4, RZ, RZ, R14 ;  /* 0x000000ffff047224 */ /* 0x000fd400078e000e */
[----:B------:R-:W-:Y:S05]  /*19240*/  WARPSYNC.COLLECTIVE R15, `(.L_x_10031) ;  /* 0x000000000f087348 */ /* 0x000fea0003c00000 */
[----:B------:R0:W1:Y:S02]  /*19250*/  SHFL.IDX P6, R14, R13, R12, R11 ;  /* 0x0000000c0d0e7389 */ /* 0x00006400000c000b */
[----:B01----:R-:W-:Y:S01]  /*19260*/  ENDCOLLECTIVE ;  /* 0x000000000000791b */ /* 0x003fe20003800000 */
.L_x_10031:
[----:B------:R-:W-:Y:S02]  /*19270*/  IMAD.MOV.U32 R13, RZ, RZ, R2 ;  /* 0x000000ffff0d7224 */ /* 0x000fe400078e0002 */
[----:B------:R-:W-:Y:S01]  /*19280*/  IMAD.MOV.U32 R12, RZ, RZ, 0x1 ;  /* 0x00000001ff0c7424 */ /* 0x000fe200078e00ff */
[----:B------:R-:W-:-:S07]  /*19290*/  MOV R5, R14 ;  /* 0x0000000e00057202 */ /* 0x000fce0000000f00 */
[----:B------:R-:W-:Y:S05]  /*192a0*/  WARPSYNC.COLLECTIVE R15, `(.L_x_10032) ;  /* 0x000000000f087348 */ /* 0x000fea0003c00000 */
[----:B------:R0:W1:Y:S02]  /*192b0*/  SHFL.IDX P6, R14, R13, R12, R11 ;  /* 0x0000000c0d0e7389 */ /* 0x00006400000c000b */
[----:B01----:R-:W-:Y:S01]  /*192c0*/  ENDCOLLECTIVE ;  /* 0x000000000000791b */ /* 0x003fe20003800000 */
.L_x_10032:
        /* <DEDUP_REMOVED lines=15> */
.L_x_10033:
[----:B------:R-:W-:Y:S01]  /*193c0*/  IMAD.MOV.U32 R13, RZ, RZ, R2 ;  /* 0x000000ffff0d7224 */ /* 0x000fe200078e0002 */
[----:B------:R-:W-:Y:S01]  /*193d0*/  MOV R12, 0x2 ;  /* 0x00000002000c7802 */ /* 0x000fe20000000f00 */
[----:B------:R-:W-:-:S07]  /*193e0*/  IMAD.MOV.U32 R5, RZ, RZ, R14 ;  /* 0x000000ffff057224 */ /* 0x000fce00078e000e */
[----:B------:R-:W-:Y:S05]  /*193f0*/  WARPSYNC.COLLECTIVE R15, `(.L_x_10034) ;  /* 0x000000000f087348 */ /* 0x000fea0003c00000 */
[----:B------:R0:W1:Y:S02]  /*19400*/  SHFL.IDX P6, R14, R13, R12, R11 ;  /* 0x0000000c0d0e7389 */ /* 0x00006400000c000b */
[----:B01----:R-:W-:Y:S01]  /*19410*/  ENDCOLLECTIVE ;  /* 0x000000000000791b */ /* 0x003fe20003800000 */
.L_x_10034:
        /* <DEDUP_REMOVED lines=16> */
.L_x_10035:
[----:B------:R-:W-:Y:S01]  /*19520*/  MOV R13, R2 ;  /* 0x00000002000d7202 */ /* 0x000fe20000000f00 */
[----:B------:R-:W-:Y:S02]  /*19530*/  IMAD.MOV.U32 R12, RZ, RZ, 0x3 ;  /* 0x00000003ff0c7424 */ /* 0x000fe400078e00ff */
[----:B------:R-:W-:-:S07]  /*19540*/  IMAD.MOV.U32 R5, RZ, RZ, R14 ;  /* 0x000000ffff057224 */ /* 0x000fce00078e000e */
[----:B------:R-:W-:Y:S05]  /*19550*/  WARPSYNC.COLLECTIVE R15, `(.L_x_10036) ;  /* 0x000000000f087348 */ /* 0x000fea0003c00000 */
[----:B------:R0:W1:Y:S02]  /*19560*/  SHFL.IDX P6, R14, R13, R12, R11 ;  /* 0x0000000c0d0e7389 */ /* 0x00006400000c000b */
[----:B01----:R-:W-:Y:S01]  /*19570*/  ENDCOLLECTIVE ;  /* 0x000000000000791b */ /* 0x003fe20003800000 */
.L_x_10036:
        /* <DEDUP_REMOVED lines=16> */
.L_x_10037:
[----:B------:R-:W-:Y:S02]  /*19680*/  IMAD.MOV.U32 R13, RZ, RZ, R2 ;  /* 0x000000ffff0d7224 */ /* 0x000fe400078e0002 */
[----:B------:R-:W-:Y:S02]  /*19690*/  IMAD.MOV.U32 R12, RZ, RZ, 0x4 ;  /* 0x00000004ff0c7424 */ /* 0x000fe400078e00ff */
[----:B------:R-:W-:-:S07]  /*196a0*/  IMAD.MOV.U32 R5, RZ, RZ, R14 ;  /* 0x000000ffff057224 */ /* 0x000fce00078e000e */
[----:B------:R-:W-:Y:S05]  /*196b0*/  WARPSYNC.COLLECTIVE R15, `(.L_x_10038) ;  /* 0x000000000f087348 */ /* 0x000fea0003c00000 */
[----:B------:R0:W1:Y:S02]  /*196c0*/  SHFL.IDX P6, R14, R13, R12, R11 ;  /* 0x0000000c0d0e7389 */ /* 0x00006400000c000b */
[----:B01----:R-:W-:Y:S01]  /*196d0*/  ENDCOLLECTIVE ;  /* 0x000000000000791b */ /* 0x003fe20003800000 */
.L_x_10038:
        /* <DEDUP_REMOVED lines=16> */
.L_x_10039:
[----:B------:R-:W-:Y:S02]  /*197e0*/  IMAD.MOV.U32 R13, RZ, RZ, R2 ;  /* 0x000000ffff0d7224 */ /* 0x000fe400078e0002 */
[----:B------:R-:W-:Y:S02]  /*197f0*/  IMAD.MOV.U32 R12, RZ, RZ, 0x5 ;  /* 0x00000005ff0c7424 */ /* 0x000fe400078e00ff */
[----:B------:R-:W-:-:S07]  /*19800*/  IMAD.MOV.U32 R5, RZ, RZ, R14 ;  /* 0x000000ffff057224 */ /* 0x000fce00078e000e */
[----:B------:R-:W-:Y:S05]  /*19810*/  WARPSYNC.COLLECTIVE R15, `(.L_x_10040) ;  /* 0x000000000f087348 */ /* 0x000fea0003c00000 */
[----:B------:R0:W1:Y:S02]  /*19820*/  SHFL.IDX P6, R14, R13, R12, R11 ;  /* 0x0000000c0d0e7389 */ /* 0x00006400000c000b */
[----:B01----:R-:W-:Y:S01]  /*19830*/  ENDCOLLECTIVE ;  /* 0x000000000000791b */ /* 0x003fe20003800000 */
.L_x_10040:
        /* <DEDUP_REMOVED lines=16> */
.L_x_10041:
[----:B------:R-:W-:Y:S02]  /*19940*/  IMAD.MOV.U32 R13, RZ, RZ, R2 ;  /* 0x000000ffff0d7224 */ /* 0x000fe400078e0002 */
[----:B------:R-:W-:Y:S01]  /*19950*/  IMAD.MOV.U32 R12, RZ, RZ, 0x6 ;  /* 0x00000006ff0c7424 */ /* 0x000fe200078e00ff */
[----:B------:R-:W-:-:S07]  /*19960*/  MOV R5, R14 ;  /* 0x0000000e00057202 */ /* 0x000fce0000000f00 */
[----:B------:R-:W-:Y:S05]  /*19970*/  WARPSYNC.COLLECTIVE R15, `(.L_x_10042) ;  /* 0x000000000f087348 */ /* 0x000fea0003c00000 */
[----:B------:R0:W1:Y:S02]  /*19980*/  SHFL.IDX P6, R14, R13, R12, R11 ;  /* 0x0000000c0d0e7389 */ /* 0x00006400000c000b */
[----:B01----:R-:W-:Y:S01]  /*19990*/  ENDCOLLECTIVE ;  /* 0x000000000000791b */ /* 0x003fe20003800000 */
.L_x_10042:
        /* <DEDUP_REMOVED lines=16> */
.L_x_10043:
[----:B------:R-:W-:Y:S02]  /*19aa0*/  IMAD.MOV.U32 R13, RZ, RZ, R2 ;  /* 0x000000ffff0d7224 */ /* 0x000fe400078e0002 */
[----:B------:R-:W-:Y:S02]  /*19ab0*/  IMAD.MOV.U32 R12, RZ, RZ, 0x7 ;  /* 0x00000007ff0c7424 */ /* 0x000fe400078e00ff */
[----:B------:R-:W-:-:S07]  /*19ac0*/  IMAD.MOV.U32 R5, RZ, RZ, R14 ;  /* 0x000000ffff057224 */ /* 0x000fce00078e000e */
[----:B------:R-:W-:Y:S05]  /*19ad0*/  WARPSYNC.COLLECTIVE R15, `(.L_x_10044) ;  /* 0x000000000f087348 */ /* 0x000fea0003c00000 */
[----:B------:R0:W1:Y:S02]  /*19ae0*/  SHFL.IDX P6, R14, R13, R12, R11 ;  /* 0x0000000c0d0e7389 */ /* 0x00006400000c000b */
[----:B01----:R-:W-:Y:S01]  /*19af0*/  ENDCOLLECTIVE ;  /* 0x000000000000791b */ /* 0x003fe20003800000 */
.L_x_10044:
        /* <DEDUP_REMOVED lines=14> */
.L_x_10045:
[----:B------:R-:W-:Y:S01]  /*19be0*/  IMAD.MOV.U32 R0, RZ, RZ, R14 ;  /* 0x000000ffff007224 */ /* 0x000fe200078e000e */
[----:B------:R-:W-:Y:S06]  /*19bf0*/  BRA `(.L_x_10046) ;  /* 0xffffffac00e07947 */ /* 0x000fec000383ffff */
.L_x_9893:
[----:B0-----:R0:W1:Y:S02]  /*19c00*/  SYNCS.PHASECHK.TRANS64.TRYWAIT P0, [R22+URZ+0x22820], R3 ;  /* 0x02282003160075a7 */ /* 0x001064000800017f */
[----:B-1----:R-:W-:Y:S05]  /*19c10*/  @!P0 NANOSLEEP.SYNCS 0x989680 ;  /* 0x009896800000895d */ /* 0x002fea0003900000 */
[----:B------:R-:W1:Y:S02]  /*19c20*/  @!P0 SYNCS.PHASECHK.TRANS64 P0, [R22+URZ+0x22820], R3 ;  /* 0x02282003160085a7 */ /* 0x000e64000800007f */
[----:B-1----:R-:W-:Y:S05]  /*19c30*/  @!P0 BRA `(.L_x_9893) ;  /* 0xfffffffc00f08947 */ /* 0x002fea000383ffff */
[----:B------:R-:W-:Y:S05]  /*19c40*/  BRA `(.L_x_10047) ;  /* 0xffffffb0003c7947 */ /* 0x000fea000383ffff */
.L_x_9896:
[----:B0-----:R0:W1:Y:S02]  /*19c50*/  SYNCS.PHASECHK.TRANS64.TRYWAIT P0, [R32+URZ+0x22860], R3 ;  /* 0x02286003200075a7 */ /* 0x001064000800017f */
[----:B-1----:R-:W-:Y:S05]  /*19c60*/  @!P0 NANOSLEEP.SYNCS 0x989680 ;  /* 0x009896800000895d */ /* 0x002fea0003900000 */
[----:B------:R-:W1:Y:S02]  /*19c70*/  @!P0 SYNCS.PHASECHK.TRANS64 P0, [R32+URZ+0x22860], R3 ;  /* 0x02286003200085a7 */ /* 0x000e64000800007f */
[----:B-1----:R-:W-:Y:S05]  /*19c80*/  @!P0 BRA `(.L_x_9896) ;  /* 0xfffffffc00f08947 */ /* 0x002fea000383ffff */
[----:B------:R-:W-:Y:S05]  /*19c90*/  BRA `(.L_x_10048) ;  /* 0xffffffb0004c7947 */ /* 0x000fea000383ffff */
.L_x_9897:
        /* <DEDUP_REMOVED lines=8> */
.L_x_10050:
[----:B------:R-:W-:Y:S05]  /*19d20*/  BSYNC B0 ;  /* 0x0000000000007941 */ /* 0x000fea0003800000 */
.L_x_10049:
[----:B------:R-:W0:Y:S01]  /*19d30*/  S2R R7, SR_TID.X ;  /* 0x0000000000077919 */ /* 0x000e220000002100 */
[----:B------:R-:W-:Y:S01]  /*19d40*/  IMAD.MOV.U32 R13, RZ, RZ, R5 ;  /* 0x000000ffff0d7224 */ /* 0x000fe200078e0005 */
[----:B------:R-:W-:Y:S01]  /*19d50*/  MOV R3, R14 ;  /* 0x0000000e00037202 */ /* 0x000fe20000000f00 */
[----:B------:R-:W-:Y:S01]  /*19d60*/  IMAD.MOV.U32 R12, RZ, RZ, RZ ;  /* 0x000000ffff0c7224 */ /* 0x000fe200078e00ff */
[C---:B------:R-:W-:Y:S01]  /*19d70*/  LOP3.LUT P2, RZ, R35.reuse, 0x2, RZ, 0xc0, !PT ;  /* 0x0000000223ff7812 */ /* 0x040fe2000784c0ff */
[----:B------:R-:W-:Y:S01]  /*19d80*/  IMAD.MOV.U32 R11, RZ, RZ, 0x181f ;  /* 0x0000181fff0b7424 */ /* 0x000fe200078e00ff */
[----:B------:R-:W-:Y:S01]  /*19d90*/  LOP3.LUT P1, RZ, R35, 0x4, RZ, 0xc0, !PT ;  /* 0x0000000423ff7812 */ /* 0x000fe2000782c0ff */
[----:B------:R-:W-:Y:S02]  /*19da0*/  IMAD.MOV.U32 R15, RZ, RZ, -0x1 ;  /* 0xffffffffff0f7424 */ /* 0x000fe400078e00ff */
[----:B------:R-:W-:Y:S01]  /*19db0*/  IMAD R4, R4, 0x2, R22 ;  /* 0x0000000204047824 */ /* 0x000fe200078e0216 */
[----:B------:R-:W-:-:S13]  /*19dc0*/  ISETP.LT.OR P4, PT, R33, 0x1, !P1 ;  /* 0x000000012100780c */ /* 0x000fda0004f81670 */
[----:B0-----:R-:W-:Y:S05]  /*19dd0*/  WARPSYNC.COLLECTIVE R15, `(.L_x_10051) ;  /* 0x000000000f087348 */ /* 0x001fea0003c00000 */
[----:B------:R1:W2:Y:S02]  /*19de0*/  SHFL.IDX P6, R14, R13, R12, R11 ;  /* 0x0000000c0d0e7389 */ /* 0x0002a400000c000b */
[----:B012---:R-:W-:Y:S01]  /*19df0*/  ENDCOLLECTIVE ;  /* 0x000000000000791b */ /* 0x007fe20003800000 */
.L_x_10051:
[----:B------:R-:W-:Y:S02]  /*19e00*/  IMAD.MOV.U32 R13, RZ, RZ, R6 ;  /* 0x000000ffff0d7224 */ /* 0x000fe400078e0006 */
[----:B------:R-:W-:Y:S02]  /*19e10*/  IMAD.MOV.U32 R12, RZ, RZ, 0x1 ;  /* 0x00000001ff0c7424 */ /* 0x000fe400078e00ff */
[----:B------:R-:W-:Y:S01]  /*19e20*/  IMAD.SHL.U32 R7, R7, 0x8, RZ ;  /* 0x0000000807077824 */ /* 0x000fe200078e00ff */
[----:B------:R-:W-:-:S04]  /*19e30*/  MOV R2, R14 ;  /* 0x0000000e00027202 */ /* 0x000fc80000000f00 */
[----:B------:R-:W-:-:S07]  /*19e40*/  LOP3.LUT R7, R7, 0x38, RZ, 0xc0, !PT ;  /* 0x0000003807077812 */ /* 0x000fce00078ec0ff */
[----:B------:R-:W-:Y:S05]  /*19e50*/  WARPSYNC.COLLECTIVE R15, `(.L_x_10052) ;  /* 0x000000000f087348 */ /* 0x000fea0003c00000 */
[----:B------:R0:W1:Y:S02]  /*19e60*/  SHFL.IDX P6, R14, R13, R12, R11 ;  /* 0x0000000c0d0e7389 */ /* 0x00006400000c000b */
[----:B01----:R-:W-:Y:S01]  /*19e70*/  ENDCOLLECTIVE ;  /* 0x000000000000791b */ /* 0x003fe20003800000 */
.L_x_10052:
[----:B------:R-:W-:Y:S01]  /*19e80*/  IMAD.SHL.U32 R0, R7, 0x2, RZ ;  /* 0x0000000207007824 */ /* 0x000fe200078e00ff */
[----:B------:R-:W-:-:S04]  /*19e90*/  LOP3.LUT R7, R35, 0x1, RZ, 0xc0, !PT ;  /* 0x0000000123077812 */ /* 0x000fc800078ec0ff */
[----:B------:R-:W-:Y:S02]  /*19ea0*/  IADD3 R2, P0, R2, R0, RZ ;  /* 0x0000000002027210 */ /* 0x000fe40007f1e0ff */
[----:B------:R-:W-:-:S03]  /*19eb0*/  ISETP.NE.U32.AND P3, PT, R7, 0x1, PT ;  /* 0x000000010700780c */ /* 0x000fc60003f65070 */
        /* <DEDUP_REMOVED lines=13> */
[----:B0-----:R-:W-:-:S07]  /*19f90*/  MOV R3, R14 ;  /* 0x0000000e00037202 */ /* 0x001fce0000000f00 */
[----:B------:R-:W-:Y:S05]  /*19fa0*/  WARPSYNC.COLLECTIVE R15, `(.L_x_10053) ;  /* 0x000000000f087348 */ /* 0x000fea0003c00000 */
[----:B------:R0:W1:Y:S02]  /*19fb0*/  SHFL.IDX P6, R14, R13, R12, R11 ;  /* 0x0000000c0d0e7389 */ /* 0x00006400000c000b */
[----:B01----:R-:W-:Y:S01]  /*19fc0*/  ENDCOLLECTIVE ;  /* 0x000000000000791b */ /* 0x003fe20003800000 */
.L_x_10053:
[----:B------:R-:W-:Y:S02]  /*19fd0*/  IMAD.MOV.U32 R13, RZ, RZ, R6 ;  /* 0x000000ffff0d7224 */ /* 0x000fe400078e0006 */
[----:B------:R-:W-:Y:S01]  /*19fe0*/  IMAD.MOV.U32 R12, RZ, RZ, 0x2 ;  /* 0x00000002ff0c7424 */ /* 0x000fe200078e00ff */
[----:B------:R-:W-:-:S13]  /*19ff0*/  IADD3 R2, P4, R14, R0, RZ ;  /* 0x000000000e027210 */ /* 0x000fda0007f9e0ff */
[----:B------:R-:W-:Y:S05]  /*1a000*/  WARPSYNC.COLLECTIVE R15, `(.L_x_10054) ;  /* 0x000000000f087348 */ /* 0x000fea0003c00000 */
[----:B------:R0:W1:Y:S02]  /*1a010*/  SHFL.IDX P6, R14, R13, R12, R11 ;  /* 0x0000000c0d0e7389 */ /* 0x00006400000c000b */
[----:B01----:R-:W-:Y:S01]  /*1a020*/  ENDCOLLECTIVE ;  /* 0x000000000000791b */ /* 0x003fe20003800000 */
.L_x_10054:
        /* <DEDUP_REMOVED lines=17> */
.L_x_10055:
[----:B------:R-:W-:Y:S02]  /*1a140*/  IMAD.MOV.U32 R13, RZ, RZ, R6 ;  /* 0x000000ffff0d7224 */ /* 0x000fe400078e0006 */
[----:B------:R-:W-:Y:S01]  /*1a150*/  IMAD.MOV.U32 R12, RZ, RZ, 0x3 ;  /* 0x00000003ff0c7424 */ /* 0x000fe200078e00ff */
[----:B------:R-:W-:-:S13]  /*1a160*/  IADD3 R2, P4, R14, R0, RZ ;  /* 0x000000000e027210 */ /* 0x000fda0007f9e0ff */
[----:B------:R-:W-:Y:S05]  /*1a170*/  WARPSYNC.COLLECTIVE R15, `(.L_x_10056) ;  /* 0x000000000f087348 */ /* 0x000fea0003c00000 */
[----:B------:R0:W1:Y:S02]  /*1a180*/  SHFL.IDX P6, R14, R13, R12, R11 ;  /* 0x0000000c0d0e7389 */ /* 0x00006400000c000b */
[----:B01----:R-:W-:Y:S01]  /*1a190*/  ENDCOLLECTIVE ;  /* 0x000000000000791b */ /* 0x003fe20003800000 */
.L_x_10056:
        /* <DEDUP_REMOVED lines=17> */
.L_x_10057:
[----:B------:R-:W-:Y:S02]  /*1a2b0*/  IMAD.MOV.U32 R13, RZ, RZ, R6 ;  /* 0x000000ffff0d7224 */ /* 0x000fe400078e0006 */
[----:B------:R-:W-:Y:S01]  /*1a2c0*/  IMAD.MOV.U32 R12, RZ, RZ, 0x4 ;  /* 0x00000004ff0c7424 */ /* 0x000fe200078e00ff */
[----:B------:R-:W-:-:S13]  /*1a2d0*/  IADD3 R2, P4, R14, R0, RZ ;  /* 0x000000000e027210 */ /* 0x000fda0007f9e0ff */
[----:B------:R-:W-:Y:S05]  /*1a2e0*/  WARPSYNC.COLLECTIVE R15, `(.L_x_10058) ;  /* 0x000000000f087348 */ /* 0x000fea0003c00000 */
[----:B------:R0:W1:Y:S02]  /*1a2f0*/  SHFL.IDX P6, R14, R13, R12, R11 ;  /* 0x0000000c0d0e7389 */ /* 0x00006400000c000b */
[----:B01----:R-:W-:Y:S01]  /*1a300*/  ENDCOLLECTIVE ;  /* 0x000000000000791b */ /* 0x003fe20003800000 */
.L_x_10058:
        /* <DEDUP_REMOVED lines=17> */
.L_x_10059:
[----:B------:R-:W-:Y:S01]  /*1a420*/  MOV R13, R6 ;  /* 0x00000006000d7202 */ /* 0x000fe20000000f00 */
[----:B------:R-:W-:Y:S01]  /*1a430*/  IMAD.MOV.U32 R12, RZ, RZ, 0x5 ;  /* 0x00000005ff0c7424 */ /* 0x000fe200078e00ff */
[----:B------:R-:W-:-:S13]  /*1a440*/  IADD3 R2, P4, R14, R0, RZ ;  /* 0x000000000e027210 */ /* 0x000fda0007f9e0ff */
[----:B------:R-:W-:Y:S05]  /*1a450*/  WARPSYNC.COLLECTIVE R15, `(.L_x_10060) ;  /* 0x000000000f087348 */ /* 0x000fea0003c00000 */
[----:B------:R0:W1:Y:S02]  /*1a460*/  SHFL.IDX P6, R14, R13, R12, R11 ;  /* 0x0000000c0d0e7389 */ /* 0x00006400000c000b */
[----:B01----:R-:W-:Y:S01]  /*1a470*/  ENDCOLLECTIVE ;  /* 0x000000000000791b */ /* 0x003fe20003800000 */
.L_x_10060:
        /* <DEDUP_REMOVED lines=12> */
.L_x_10061:
        /* <DEDUP_REMOVED lines=9> */
.L_x_9904:
[----:B0-----:R0:W1:Y:S02]  /*1a5d0*/  SYNCS.PHASECHK.TRANS64.TRYWAIT P0, [R4+URZ+0x22840], R21 ;  /* 0x02284015040075a7 */ /* 0x001064000800017f */
[----:B-1----:R-:W-:Y:S05]  /*1a5e0*/  @!P0 NANOSLEEP.SYNCS 0x989680 ;  /* 0x009896800000895d */ /* 0x002fea0003900000 */
[----:B------:R-:W1:Y:S02]  /*1a5f0*/  @!P0 SYNCS.PHASECHK.TRANS64 P0, [R4+URZ+0x22840], R21 ;  /* 0x02284015040085a7 */ /* 0x000e64000800007f */
[----:B-1----:R-:W-:Y:S05]  /*1a600*/  @!P0 BRA `(.L_x_9904) ;  /* 0xfffffffc00f08947 */ /* 0x002fea000383ffff */
[----:B------:R-:W-:Y:S05]  /*1a610*/  BRA `(.L_x_10063) ;  /* 0xffffffb000b47947 */ /* 0x000fea000383ffff */
.L_x_9905:
        /* <DEDUP_REMOVED lines=8> */
.L_x_10065:
[----:B------:R-:W-:Y:S05]  /*1a6a0*/  BSYNC B1 ;  /* 0x0000000000017941 */ /* 0x000fea0003800000 */
.L_x_10064:
[----:B------:R-:W-:Y:S01]  /*1a6b0*/  IMAD.MOV.U32 R13, RZ, RZ, R8 ;  /* 0x000000ffff0d7224 */ /* 0x000fe200078e0008 */
[----:B------:R-:W-:Y:S01]  /*1a6c0*/  MOV R15, 0xffffffff ;  /* 0xffffffff000f7802 */ /* 0x000fe20000000f00 */
[----:B------:R-:W-:Y:S02]  /*1a6d0*/  IMAD.MOV.U32 R12, RZ, RZ, RZ ;  /* 0x000000ffff0c7224 */ /* 0x000fe400078e00ff */
[----:B------:R-:W-:Y:S02]  /*1a6e0*/  IMAD.MOV.U32 R11, RZ, RZ, 0x181f ;  /* 0x0000181fff0b7424 */ /* 0x000fe400078e00ff */
[----:B------:R-:W-:Y:S02]  /*1a6f0*/  IMAD.MOV.U32 R3, RZ, RZ, R14 ;  /* 0x000000ffff037224 */ /* 0x000fe400078e000e */
[----:B------:R-:W-:-:S07]  /*1a700*/  IMAD R7, R7, 0x2, R22 ;  /* 0x0000000207077824 */ /* 0x000fce00078e0216 */
[----:B------:R-:W-:Y:S05]  /*1a710*/  WARPSYNC.COLLECTIVE R15, `(.L_x_10066) ;  /* 0x000000000f087348 */ /* 0x000fea0003c00000 */
[----:B------:R0:W1:Y:S02]  /*1a720*/  SHFL.IDX P6, R14, R13, R12, R11 ;  /* 0x0000000c0d0e7389 */ /* 0x00006400000c000b */
[----:B01----:R-:W-:Y:S01]  /*1a730*/  ENDCOLLECTIVE ;  /* 0x000000000000791b */ /* 0x003fe20003800000 */
.L_x_10066:
[----:B------:R-:W-:Y:S02]  /*1a740*/  IMAD.MOV.U32 R13, RZ, RZ, R9 ;  /* 0x000000ffff0d7224 */ /* 0x000fe400078e0009 */
[----:B------:R-:W-:Y:S02]  /*1a750*/  IMAD.MOV.U32 R12, RZ, RZ, 0x1 ;  /* 0x00000001ff0c7424 */ /* 0x000fe400078e00ff */
[----:B------:R-:W-:-:S07]  /*1a760*/  IMAD.MOV.U32 R2, RZ, RZ, R14 ;  /* 0x000000ffff027224 */ /* 0x000fce00078e000e */
[----:B------:R-:W-:Y:S05]  /*1a770*/  WARPSYNC.COLLECTIVE R15, `(.L_x_10067) ;  /* 0x000000000f087348 */ /* 0x000fea0003c00000 */
[----:B------:R0:W1:Y:S02]  /*1a780*/  SHFL.IDX P6, R14, R13, R12, R11 ;  /* 0x0000000c0d0e7389 */ /* 0x00006400000c000b */
[----:B01----:R-:W-:Y:S01]  /*1a790*/  ENDCOLLECTIVE ;  /* 0x000000000000791b */ /* 0x003fe20003800000 */
.L_x_10067:
        /* <DEDUP_REMOVED lines=11> */
.L_x_10068:
[----:B------:R-:W-:Y:S01]  /*1a850*/  IMAD.MOV.U32 R13, RZ, RZ, R9 ;  /* 0x000000ffff0d7224 */ /* 0x000fe200078e0009 */
[----:B------:R-:W-:Y:S01]  /*1a860*/  MOV R12, 0x2 ;  /* 0x00000002000c7802 */ /* 0x000fe20000000f00 */
[----:B------:R-:W-:-:S07]  /*1a870*/  IMAD.MOV.U32 R2, RZ, RZ, R14 ;  /* 0x000000ffff027224 */ /* 0x000fce00078e000e */
[----:B------:R-:W-:Y:S05]  /*1a880*/  WARPSYNC.COLLECTIVE R15, `(.L_x_10069) ;  /* 0x000000000f087348 */ /* 0x000fea0003c00000 */
[----:B------:R0:W1:Y:S02]  /*1a890*/  SHFL.IDX P6, R14, R13, R12, R11 ;  /* 0x0000000c0d0e7389 */ /* 0x00006400000c000b */
[----:B01----:R-:W-:Y:S01]  /*1a8a0*/  ENDCOLLECTIVE ;  /* 0x000000000000791b */ /* 0x003fe20003800000 */
.L_x_10069:
        /* <DEDUP_REMOVED lines=11> */
.L_x_10070:
[----:B------:R-:W-:Y:S01]  /*1a960*/  MOV R13, R9 ;  /* 0x00000009000d7202 */ /* 0x000fe20000000f00 */
[----:B------:R-:W-:Y:S02]  /*1a970*/  IMAD.MOV.U32 R12, RZ, RZ, 0x3 ;  /* 0x00000003ff0c7424 */ /* 0x000fe400078e00ff */
[----:B------:R-:W-:-:S07]  /*1a980*/  IMAD.MOV.U32 R2, RZ, RZ, R14 ;  /* 0x000000ffff027224 */ /* 0x000fce00078e000e */
[----:B------:R-:W-:Y:S05]  /*1a990*/  WARPSYNC.COLLECTIVE R15, `(.L_x_10071) ;  /* 0x000000000f087348 */ /* 0x000fea0003c00000 */
[----:B------:R0:W1:Y:S02]  /*1a9a0*/  SHFL.IDX P6, R14, R13, R12, R11 ;  /* 0x0000000c0d0e7389 */ /* 0x00006400000c000b */
[----:B01----:R-:W-:Y:S01]  /*1a9b0*/  ENDCOLLECTIVE ;  /* 0x000000000000791b */ /* 0x003fe20003800000 */
.L_x_10071:
        /* <DEDUP_REMOVED lines=11> */
.L_x_10072:
[----:B------:R-:W-:Y:S02]  /*1aa70*/  IMAD.MOV.U32 R13, RZ, RZ, R9 ;  /* 0x000000ffff0d7224 */ /* 0x000fe400078e0009 */
[----:B------:R-:W-:Y:S02]  /*1aa80*/  IMAD.MOV.U32 R12, RZ, RZ, 0x4 ;  /* 0x00000004ff0c7424 */ /* 0x000fe400078e00ff */
[----:B------:R-:W-:-:S07]  /*1aa90*/  IMAD.MOV.U32 R2, RZ, RZ, R14 ;  /* 0x000000ffff027224 */ /* 0x000fce00078e000e */
[----:B------:R-:W-:Y:S05]  /*1aaa0*/  WARPSYNC.COLLECTIVE R15, `(.L_x_10073) ;  /* 0x000000000f087348 */ /* 0x000fea0003c00000 */
[----:B------:R0:W1:Y:S02]  /*1aab0*/  SHFL.IDX P6, R14, R13, R12, R11 ;  /* 0x0000000c0d0e7389 */ /* 0x00006400000c000b */
[----:B01----:R-:W-:Y:S01]  /*1aac0*/  ENDCOLLECTIVE ;  /* 0x000000000000791b */ /* 0x003fe20003800000 */
.L_x_10073:
        /* <DEDUP_REMOVED lines=11> */
.L_x_10074:
[----:B------:R-:W-:Y:S02]  /*1ab80*/  IMAD.MOV.U32 R13, RZ, RZ, R9 ;  /* 0x000000ffff0d7224 */ /* 0x000fe400078e0009 */
[----:B------:R-:W-:Y:S01]  /*1ab90*/  IMAD.MOV.U32 R12, RZ, RZ, 0x5 ;  /* 0x00000005ff0c7424 */ /* 0x000fe200078e00ff */
[----:B------:R-:W-:-:S07]  /*1aba0*/  MOV R2, R14 ;  /* 0x0000000e00027202 */ /* 0x000fce0000000f00 */
[----:B------:R-:W-:Y:S05]  /*1abb0*/  WARPSYNC.COLLECTIVE R15, `(.L_x_10075) ;  /* 0x000000000f087348 */ /* 0x000fea0003c00000 */
[----:B------:R0:W1:Y:S02]  /*1abc0*/  SHFL.IDX P6, R14, R13, R12, R11 ;  /* 0x0000000c0d0e7389 */ /* 0x00006400000c000b */
[----:B01----:R-:W-:Y:S01]  /*1abd0*/  ENDCOLLECTIVE ;  /* 0x000000000000791b */ /* 0x003fe20003800000 */
.L_x_10075:
        /* <DEDUP_REMOVED lines=11> */
.L_x_10076:
[----:B------:R-:W-:Y:S01]  /*1ac90*/  IMAD.MOV.U32 R2, RZ, RZ, R14 ;  /* 0x000000ffff027224 */ /* 0x000fe200078e000e */
[----:B------:R-:W-:Y:S06]  /*1aca0*/  BRA `(.L_x_10077) ;  /* 0xffffffac00e47947 */ /* 0x000fec000383ffff */
.L_x_9910:
[----:B---3--:R3:W4:Y:S02]  /*1acb0*/  SYNCS.PHASECHK.TRANS64.TRYWAIT P0, [R4+URZ+0x22860], R21 ;  /* 0x02286015040075a7 */ /* 0x008724000800017f */
[----:B----4-:R-:W-:Y:S05]  /*1acc0*/  @!P0 NANOSLEEP.SYNCS 0x989680 ;  /* 0x009896800000895d */ /* 0x010fea0003900000 */
[----:B------:R-:W4:Y:S02]  /*1acd0*/  @!P0 SYNCS.PHASECHK.TRANS64 P0, [R4+URZ+0x22860], R21 ;  /* 0x02286015040085a7 */ /* 0x000f24000800007f */
[----:B----4-:R-:W-:Y:S05]  /*1ace0*/  @!P0 BRA `(.L_x_9910) ;  /* 0xfffffffc00f08947 */ /* 0x010fea000383ffff */
[----:B------:R-:W-:Y:S05]  /*1acf0*/  BRA `(.L_x_10078) ;  /* 0xffffffb000347947 */ /* 0x000fea000383ffff */
.L_x_9911:
        /* <DEDUP_REMOVED lines=8> */
.L_x_10080:
[----:B------:R-:W-:Y:S05]  /*1ad80*/  BSYNC B1 ;  /* 0x0000000000017941 */ /* 0x000fea0003800000 */
.L_x_10079:
        /* <DEDUP_REMOVED lines=9> */
.L_x_10081:
[----:B------:R-:W-:Y:S02]  /*1ae20*/  IMAD.MOV.U32 R13, RZ, RZ, R7 ;  /* 0x000000ffff0d7224 */ /* 0x000fe400078e0007 */
[----:B------:R-:W-:Y:S01]  /*1ae30*/  IMAD.MOV.U32 R12, RZ, RZ, 0x1 ;  /* 0x00000001ff0c7424 */ /* 0x000fe200078e00ff */
[----:B------:R-:W-:-:S13]  /*1ae40*/  IADD3 R2, P0, R14, R0, RZ ;  /* 0x000000000e027210 */ /* 0x000fda0007f1e0ff */
[----:B------:R-:W-:Y:S05]  /*1ae50*/  WARPSYNC.COLLECTIVE R15, `(.L_x_10082) ;  /* 0x000000000f087348 */ /* 0x000fea0003c00000 */
[----:B------:R0:W1:Y:S02]  /*1ae60*/  SHFL.IDX P6, R14, R13, R12, R11 ;  /* 0x0000000c0d0e7389 */ /* 0x00006400000c000b */
[----:B01----:R-:W-:Y:S01]  /*1ae70*/  ENDCOLLECTIVE ;  /* 0x000000000000791b */ /* 0x003fe20003800000 */
.L_x_10082:
        /* <DEDUP_REMOVED lines=13> */
.L_x_10083:
[----:B------:R-:W-:Y:S02]  /*1af50*/  IMAD.MOV.U32 R13, RZ, RZ, R7 ;  /* 0x000000ffff0d7224 */ /* 0x000fe400078e0007 */
[----:B------:R-:W-:Y:S01]  /*1af60*/  IMAD.MOV.U32 R12, RZ, RZ, 0x2 ;  /* 0x00000002ff0c7424 */ /* 0x000fe200078e00ff */
[----:B------:R-:W-:-:S13]  /*1af70*/  IADD3 R2, P0, R14, R0, RZ ;  /* 0x000000000e027210 */ /* 0x000fda0007f1e0ff */
[----:B------:R-:W-:Y:S05]  /*1af80*/  WARPSYNC.COLLECTIVE R15, `(.L_x_10084) ;  /* 0x000000000f087348 */ /* 0x000fea0003c00000 */
[----:B------:R0:W1:Y:S02]  /*1af90*/  SHFL.IDX P6, R14, R13, R12, R11 ;  /* 0x0000000c0d0e7389 */ /* 0x00006400000c000b */
[----:B01----:R-:W-:Y:S01]  /*1afa0*/  ENDCOLLECTIVE ;  /* 0x000000000000791b */ /* 0x003fe20003800000 */
.L_x_10084:
        /* <DEDUP_REMOVED lines=13> */
.L_x_10085:
[----:B------:R-:W-:Y:S02]  /*1b080*/  IMAD.MOV.U32 R13, RZ, RZ, R7 ;  /* 0x000000ffff0d7224 */ /* 0x000fe400078e0007 */
[----:B------:R-:W-:Y:S01]  /*1b090*/  IMAD.MOV.U32 R12, RZ, RZ, 0x3 ;  /* 0x00000003ff0c7424 */ /* 0x000fe200078e00ff */
[----:B------:R-:W-:-:S13]  /*1b0a0*/  IADD3 R2, P0, R14, R0, RZ ;  /* 0x000000000e027210 */ /* 0x000fda0007f1e0ff */
[----:B------:R-:W-:Y:S05]  /*1b0b0*/  WARPSYNC.COLLECTIVE R15, `(.L_x_10086) ;  /* 0x000000000f087348 */ /* 0x000fea0003c00000 */
[----:B------:R0:W1:Y:S02]  /*1b0c0*/  SHFL.IDX P6, R14, R13, R12, R11 ;  /* 0x0000000c0d0e7389 */ /* 0x00006400000c000b */
[----:B01----:R-:W-:Y:S01]  /*1b0d0*/  ENDCOLLECTIVE ;  /* 0x000000000000791b */ /* 0x003fe20003800000 */
.L_x_10086:
        /* <DEDUP_REMOVED lines=13> */
.L_x_10087:
[----:B------:R-:W-:Y:S02]  /*1b1b0*/  IMAD.MOV.U32 R13, RZ, RZ, R7 ;  /* 0x000000ffff0d7224 */ /* 0x000fe400078e0007 */
[----:B------:R-:W-:Y:S01]  /*1b1c0*/  IMAD.MOV.U32 R12, RZ, RZ, 0x4 ;  /* 0x00000004ff0c7424 */ /* 0x000fe200078e00ff */
[----:B------:R-:W-:-:S13]  /*1b1d0*/  IADD3 R2, P0, R14, R0, RZ ;  /* 0x000000000e027210 */ /* 0x000fda0007f1e0ff */
[----:B------:R-:W-:Y:S05]  /*1b1e0*/  WARPSYNC.COLLECTIVE R15, `(.L_x_10088) ;  /* 0x000000000f087348 */ /* 0x000fea0003c00000 */
[----:B------:R0:W1:Y:S02]  /*1b1f0*/  SHFL.IDX P6, R14, R13, R12, R11 ;  /* 0x0000000c0d0e7389 */ /* 0x00006400000c000b */
[----:B01----:R-:W-:Y:S01]  /*1b200*/  ENDCOLLECTIVE ;  /* 0x000000000000791b */ /* 0x003fe20003800000 */
.L_x_10088:
        /* <DEDUP_REMOVED lines=13> */
.L_x_10089:
[----:B------:R-:W-:Y:S02]  /*1b2e0*/  IMAD.MOV.U32 R13, RZ, RZ, R7 ;  /* 0x000000ffff0d7224 */ /* 0x000fe400078e0007 */
[----:B------:R-:W-:Y:S01]  /*1b2f0*/  IMAD.MOV.U32 R12, RZ, RZ, 0x5 ;  /* 0x00000005ff0c7424 */ /* 0x000fe200078e00ff */
[----:B------:R-:W-:-:S13]  /*1b300*/  IADD3 R2, P0, R14, R0, RZ ;  /* 0x000000000e027210 */ /* 0x000fda0007f1e0ff */
[----:B------:R-:W-:Y:S05]  /*1b310*/  WARPSYNC.COLLECTIVE R15, `(.L_x_10090) ;  /* 0x000000000f087348 */ /* 0x000fea0003c00000 */
[----:B------:R0:W1:Y:S02]  /*1b320*/  SHFL.IDX P6, R14, R13, R12, R11 ;  /* 0x0000000c0d0e7389 */ /* 0x00006400000c000b */
[----:B01----:R-:W-:Y:S01]  /*1b330*/  ENDCOLLECTIVE ;  /* 0x000000000000791b */ /* 0x003fe20003800000 */
.L_x_10090:
        /* <DEDUP_REMOVED lines=13> */
.L_x_10091:
[----:B------:R-:W-:Y:S05]  /*1b410*/  BRA `(.L_x_10092) ;  /* 0xffffffac00807947 */ /* 0x000fea000383ffff */
.L_x_9919:
[----:B------:R-:W-:Y:S01]  /*1b420*/  BSSY B0, `(.L_x_10093) ;  /* 0x0000008000007945 */ /* 0x000fe20003800000 */
[----:B------:R-:W-:Y:S01]  /*1b430*/  IMAD.MOV.U32 R13, RZ, RZ, R16 ;  /* 0x000000ffff0d7224 */ /* 0x000fe200078e0010 */
[----:B------:R-:W-:Y:S01]  /*1b440*/  MOV R15, 0xffffffff ;  /* 0xffffffff000f7802 */ /* 0x000fe20000000f00 */
[----:B------:R-:W-:Y:S02]  /*1b450*/  IMAD.MOV.U32 R12, RZ, RZ, RZ ;  /* 0x000000ffff0c7224 */ /* 0x000fe400078e00ff */
[----:B------:R-:W-:-:S07]  /*1b460*/  IMAD.MOV.U32 R11, RZ, RZ, 0x1f ;  /* 0x0000001fff0b7424 */ /* 0x000fce00078e00ff */
[----:B0-23--:R-:W-:Y:S05]  /*1b470*/  WARPSYNC.COLLECTIVE R15, `(.L_x_10094) ;  /* 0x000000000f087348 */ /* 0x00dfea0003c00000 */
[----:B------:R1:W4:Y:S02]  /*1b480*/  SHFL.IDX P6, R14, R13, R12, R11 ;  /* 0x0000000c0d0e7389 */ /* 0x00032400000c000b */
[----:B01234-:R-:W-:Y:S01]  /*1b490*/  ENDCOLLECTIVE ;  /* 0x000000000000791b */ /* 0x01ffe20003800000 */
.L_x_10094:
[----:B------:R-:W-:Y:S05]  /*1b4a0*/  BSYNC B0 ;  /* 0x0000000000007941 */ /* 0x000fea0003800000 */
.L_x_10093:
        /* <DEDUP_REMOVED lines=9> */
.L_x_10095:
        /* <DEDUP_REMOVED lines=13> */
[----:B------:R-:W-:-:S04]  /*1b610*/  ISETP.NE.AND P1, PT, R8, RZ, PT ;  /* 0x000000ff0800720c */ /* 0x000fc80003f25270 */
[----:B------:R-:W-:-:S09]  /*1b620*/  MOV R13, R5 ;  /* 0x00000005000d7202 */ /* 0x000fd20000000f00 */
[----:B------:R-:W-:Y:S05]  /*1b630*/  WARPSYNC.COLLECTIVE R15, `(.L_x_10096) ;  /* 0x000000000f087348 */ /* 0x000fea0003c00000 */
[----:B------:R0:W1:Y:S02]  /*1b640*/  SHFL.UP P6, R14, R13, R12, R11 ;  /* 0x0400000c0d0e7389 */ /* 0x00006400000c000b */
[----:B01----:R-:W-:Y:S01]  /*1b650*/  ENDCOLLECTIVE ;  /* 0x000000000000791b */ /* 0x003fe20003800000 */
.L_x_10096:
[----:B------:R-:W-:Y:S01]  /*1b660*/  IMAD.MOV.U32 R12, RZ, RZ, 0x2 ;  /* 0x00000002ff0c7424 */ /* 0x000fe200078e00ff */
[----:B------:R-:W-:-:S05]  /*1b670*/  SEL R6, R14, RZ, P1 ;  /* 0x000000ff0e067207 */ /* 0x000fca0000800000 */
[----:B------:R-:W-:-:S04]  /*1b680*/  IMAD.IADD R6, R5, 0x1, R6 ;  /* 0x0000000105067824 */ /* 0x000fc800078e0206 */
[----:B------:R-:W-:-:S07]  /*1b690*/  IMAD.MOV.U32 R13, RZ, RZ, R6 ;  /* 0x000000ffff0d7224 */ /* 0x000fce00078e0006 */
[----:B------:R-:W-:Y:S05]  /*1b6a0*/  WARPSYNC.COLLECTIVE R15, `(.L_x_10097) ;  /* 0x000000000f087348 */ /* 0x000fea0003c00000 */
[----:B------:R0:W1:Y:S02]  /*1b6b0*/  SHFL.UP P6, R14, R13, R12, R11 ;  /* 0x0400000c0d0e7389 */ /* 0x00006400000c000b */
[----:B01----:R-:W-:Y:S01]  /*1b6c0*/  ENDCOLLECTIVE ;  /* 0x000000000000791b */ /* 0x003fe20003800000 */
.L_x_10097:
[----:B------:R-:W-:Y:S01]  /*1b6d0*/  IMAD.MOV.U32 R12, RZ, RZ, 0x4 ;  /* 0x00000004ff0c7424 */ /* 0x000fe200078e00ff */
[----:B------:R-:W-:-:S04]  /*1b6e0*/  SEL R7, R14, RZ, P2 ;  /* 0x000000ff0e077207 */ /* 0x000fc80001000000 */
[----:B------:R-:W-:-:S05]  /*1b6f0*/  IADD3 R7, R6, R7, RZ ;  /* 0x0000000706077210 */ /* 0x000fca0007ffe0ff */
[----:B------:R-:W-:-:S07]  /*1b700*/  IMAD.MOV.U32 R13, RZ, RZ, R7 ;  /* 0x000000ffff0d7224 */ /* 0x000fce00078e0007 */
[----:B------:R-:W-:Y:S05]  /*1b710*/  WARPSYNC.COLLECTIVE R15, `(.L_x_10098) ;  /* 0x000000000f087348 */ /* 0x000fea0003c00000 */
[----:B------:R0:W1:Y:S02]  /*1b720*/  SHFL.UP P6, R14, R13, R12, R11 ;  /* 0x0400000c0d0e7389 */ /* 0x00006400000c000b */
[----:B01----:R-:W-:Y:S01]  /*1b730*/  ENDCOLLECTIVE ;  /* 0x000000000000791b */ /* 0x003fe20003800000 */
.L_x_10098:
[----:B------:R-:W-:Y:S02]  /*1b740*/  MOV R12, 0x8 ;  /* 0x00000008000c7802 */ /* 0x000fe40000000f00 */
[----:B------:R-:W-:-:S05]  /*1b750*/  SEL R2, R14, RZ, P3 ;  /* 0x000000ff0e027207 */ /* 0x000fca0001800000 */
[----:B------:R-:W-:-:S04]  /*1b760*/  IMAD.IADD R2, R7, 0x1, R2 ;  /* 0x0000000107027824 */ /* 0x000fc800078e0202 */
[----:B------:R-:W-:-:S07]  /*1b770*/  IMAD.MOV.U32 R13, RZ, RZ, R2 ;  /* 0x000000ffff0d7224 */ /* 0x000fce00078e0002 */
[----:B------:R-:W-:Y:S05]  /*1b780*/  WARPSYNC.COLLECTIVE R15, `(.L_x_10099) ;  /* 0x000000000f087348 */ /* 0x000fea0003c00000 */
[----:B------:R0:W1:Y:S02]  /*1b790*/  SHFL.UP P6, R14, R13, R12, R11 ;  /* 0x0400000c0d0e7389 */ /* 0x00006400000c000b */
[----:B01----:R-:W-:Y:S01]  /*1b7a0*/  ENDCOLLECTIVE ;  /* 0x000000000000791b */ /* 0x003fe20003800000 */
.L_x_10099:
[----:B------:R-:W-:Y:S01]  /*1b7b0*/  IMAD.MOV.U32 R12, RZ, RZ, 0x10 ;  /* 0x00000010ff0c7424 */ /* 0x000fe200078e00ff */
[----:B------:R-:W-:-:S05]  /*1b7c0*/  SEL R3, R14, RZ, P4 ;  /* 0x000000ff0e037207 */ /* 0x000fca0002000000 */
[----:B------:R-:W-:-:S04]  /*1b7d0*/  IMAD.IADD R3, R2, 0x1, R3 ;  /* 0x0000000102037824 */ /* 0x000fc800078e0203 */
[----:B------:R-:W-:-:S07]  /*1b7e0*/  IMAD.MOV.U32 R13, RZ, RZ, R3 ;  /* 0x000000ffff0d7224 */ /* 0x000fce00078e0003 */
[----:B------:R-:W-:Y:S05]  /*1b7f0*/  WARPSYNC.COLLECTIVE R15, `(.L_x_10100) ;  /* 0x000000000f087348 */ /* 0x000fea0003c00000 */
[----:B------:R0:W1:Y:S02]  /*1b800*/  SHFL.UP P6, R14, R13, R12, R11 ;  /* 0x0400000c0d0e7389 */ /* 0x00006400000c000b */
[----:B01----:R-:W-:Y:S01]  /*1b810*/  ENDCOLLECTIVE ;  /* 0x000000000000791b */ /* 0x003fe20003800000 */
.L_x_10100:
        /* <DEDUP_REMOVED lines=8> */
.L_x_10101:
[----:B------:R-:W-:Y:S05]  /*1b8a0*/  BRA `(.L_x_10102) ;  /* 0xffffffac00dc7947 */ /* 0x000fea000383ffff */
.L_x_9924:
[----:B------:R-:W-:Y:S01]  /*1b8b0*/  BSSY B0, `(.L_x_10103) ;  /* 0x0000008000007945 */ /* 0x000fe20003800000 */
[----:B-----5:R-:W-:Y:S01]  /*1b8c0*/  IMAD.MOV.U32 R13, RZ, RZ, R5 ;  /* 0x000000ffff0d7224 */ /* 0x020fe200078e0005 */
[----:B------:R-:W-:Y:S01]  /*1b8d0*/  MOV R11, RZ ;  /* 0x000000ff000b7202 */ /* 0x000fe20000000f00 */
[----:B------:R-:W-:Y:S02]  /*1b8e0*/  IMAD.MOV.U32 R12, RZ, RZ, 0x1 ;  /* 0x00000001ff0c7424 */ /* 0x000fe400078e00ff */
[----:B------:R-:W-:-:S07]  /*1b8f0*/  IMAD.MOV.U32 R15, RZ, RZ, -0x1 ;  /* 0xffffffffff0f7424 */ /* 0x000fce00078e00ff */
[----:B0-----:R-:W-:Y:S05]  /*1b900*/  WARPSYNC.COLLECTIVE R15, `(.L_x_10104) ;  /* 0x000000000f087348 */ /* 0x001fea0003c00000 */
[----:B------:R1:W2:Y:S02]  /*1b910*/  SHFL.UP P6, R14, R13, R12, R11 ;  /* 0x0400000c0d0e7389 */ /* 0x0002a400000c000b */
[----:B012---:R-:W-:Y:S01]  /*1b920*/  ENDCOLLECTIVE ;  /* 0x000000000000791b */ /* 0x007fe20003800000 */
.L_x_10104:
[----:B------:R-:W-:Y:S05]  /*1b930*/  BSYNC B0 ;  /* 0x0000000000007941 */ /* 0x000fea0003800000 */
.L_x_10103:
        /* <DEDUP_REMOVED lines=8> */
.L_x_10105:
[----:B------:R-:W-:Y:S01]  /*1b9c0*/  IMAD.MOV.U32 R12, RZ, RZ, 0x4 ;  /* 0x00000004ff0c7424 */ /* 0x000fe200078e00ff */
[----:B------:R-:W-:-:S05]  /*1b9d0*/  SEL R2, R14, RZ, P2 ;  /* 0x000000ff0e027207 */ /* 0x000fca0001000000 */
[----:B------:R-:W-:-:S04]  /*1b9e0*/  IMAD.IADD R2, R13, 0x1, R2 ;  /* 0x000000010d027824 */ /* 0x000fc800078e0202 */
[----:B------:R-:W-:-:S07]  /*1b9f0*/  IMAD.MOV.U32 R13, RZ, RZ, R2 ;  /* 0x000000ffff0d7224 */ /* 0x000fce00078e0002 */
[----:B------:R-:W-:Y:S05]  /*1ba00*/  WARPSYNC.COLLECTIVE R15, `(.L_x_10106) ;  /* 0x000000000f087348 */ /* 0x000fea0003c00000 */
[----:B------:R0:W1:Y:S02]  /*1ba10*/  SHFL.UP P6, R14, R13, R12, R11 ;  /* 0x0400000c0d0e7389 */ /* 0x00006400000c000b */
[----:B01----:R-:W-:Y:S01]  /*1ba20*/  ENDCOLLECTIVE ;  /* 0x000000000000791b */ /* 0x003fe20003800000 */
.L_x_10106:
[----:B------:R-:W-:Y:S01]  /*1ba30*/  IMAD.MOV.U32 R12, RZ, RZ, 0x8 ;  /* 0x00000008ff0c7424 */ /* 0x000fe200078e00ff */
[----:B------:R-:W-:-:S05]  /*1ba40*/  SEL R3, R14, RZ, P3 ;  /* 0x000000ff0e037207 */ /* 0x000fca0001800000 */
[----:B------:R-:W-:-:S05]  /*1ba50*/  IMAD.IADD R3, R2, 0x1, R3 ;  /* 0x0000000102037824 */ /* 0x000fca00078e0203 */
[----:B------:R-:W-:-:S07]  /*1ba60*/  MOV R13, R3 ;  /* 0x00000003000d7202 */ /* 0x000fce0000000f00 */
[----:B------:R-:W-:Y:S05]  /*1ba70*/  WARPSYNC.COLLECTIVE R15, `(.L_x_10107) ;  /* 0x000000000f087348 */ /* 0x000fea0003c00000 */
[----:B------:R0:W1:Y:S02]  /*1ba80*/  SHFL.UP P6, R14, R13, R12, R11 ;  /* 0x0400000c0d0e7389 */ /* 0x00006400000c000b */
[----:B01----:R-:W-:Y:S01]  /*1ba90*/  ENDCOLLECTIVE ;  /* 0x000000000000791b */ /* 0x003fe20003800000 */
.L_x_10107:
[----:B------:R-:W-:Y:S01]  /*1baa0*/  IMAD.MOV.U32 R12, RZ, RZ, 0x10 ;  /* 0x00000010ff0c7424 */ /* 0x000fe200078e00ff */
[----:B------:R-:W-:-:S05]  /*1bab0*/  SEL R4, R14, RZ, P4 ;  /* 0x000000ff0e047207 */ /* 0x000fca0002000000 */
[----:B------:R-:W-:-:S04]  /*1bac0*/  IMAD.IADD R4, R3, 0x1, R4 ;  /* 0x0000000103047824 */ /* 0x000fc800078e0204 */
[----:B------:R-:W-:-:S07]  /*1bad0*/  IMAD.MOV.U32 R13, RZ, RZ, R4 ;  /* 0x000000ffff0d7224 */ /* 0x000fce00078e0004 */
[----:B------:R-:W-:Y:S05]  /*1bae0*/  WARPSYNC.COLLECTIVE R15, `(.L_x_10108) ;  /* 0x000000000f087348 */ /* 0x000fea0003c00000 */
[----:B------:R0:W1:Y:S02]  /*1baf0*/  SHFL.UP P6, R14, R13, R12, R11 ;  /* 0x0400000c0d0e7389 */ /* 0x00006400000c000b */
[----:B01----:R-:W-:Y:S01]  /*1bb00*/  ENDCOLLECTIVE ;  /* 0x000000000000791b */ /* 0x003fe20003800000 */
.L_x_10108:
        /* <DEDUP_REMOVED lines=8> */
.L_x_10109:
[----:B------:R-:W-:Y:S05]  /*1bb90*/  BRA `(.L_x_10110) ;  /* 0xffffffac00bc7947 */ /* 0x000fea000383ffff */
.L_x_9926:
[----:B------:R-:W-:Y:S01]  /*1bba0*/  BSSY B0, `(.L_x_10111) ;  /* 0x0000006000007945 */ /* 0x000fe20003800000 */
[----:B------:R-:W-:Y:S01]  /*1bbb0*/  PLOP3.LUT P6, PT, P6, PT, PT, 0x8, 0x0 ;  /* 0x000000000000781c */ /* 0x000fe200037ce170 */
[----:B------:R-:W-:-:S12]  /*1bbc0*/  IMAD.MOV.U32 R15, RZ, RZ, -0x1 ;  /* 0xffffffffff0f7424 */ /* 0x000fd800078e00ff */
[----:B0-----:R-:W-:Y:S05]  /*1bbd0*/  WARPSYNC.COLLECTIVE R15, `(.L_x_10112) ;  /* 0x000000000f087348 */ /* 0x001fea0003c00000 */
[----:B------:R-:W-:Y:S01]  /*1bbe0*/  VOTE.ANY R14, PT, P6 ;  /* 0x00000000000e7806 */ /* 0x000fe200030e0100 */
[----:B0-----:R-:W-:Y:S06]  /*1bbf0*/  ENDCOLLECTIVE ;  /* 0x000000000000791b */ /* 0x001fec0003800000 */
.L_x_10112:
[----:B------:R-:W-:Y:S05]  /*1bc00*/  BSYNC B0 ;  /* 0x0000000000007941 */ /* 0x000fea0003800000 */
.L_x_10111:
[----:B------:R-:W-:Y:S01]  /*1bc10*/  MOV R3, R14 ;  /* 0x0000000e00037202 */ /* 0x000fe20000000f00 */
[----:B------:R-:W-:Y:S02]  /*1bc20*/  IMAD.MOV.U32 R13, RZ, RZ, R5 ;  /* 0x000000ffff0d7224 */ /* 0x000fe400078e0005 */
[----:B------:R-:W-:Y:S01]  /*1bc30*/  IMAD.MOV.U32 R11, RZ, RZ, 0x1f ;  /* 0x0000001fff0b7424 */ /* 0x000fe200078e00ff */
[----:B------:R-:W0:Y:S01]  /*1bc40*/  POPC R4, R3 ;  /* 0x0000000300047309 */ /* 0x000e220000000000 */
[----:B------:R-:W-:Y:S02]  /*1bc50*/  IMAD.MOV.U32 R15, RZ, RZ, -0x1 ;  /* 0xffffffffff0f7424 */ /* 0x000fe400078e00ff */
[----:B0-----:R-:W-:-:S07]  /*1bc60*/  IMAD.MOV.U32 R12, RZ, RZ, R4 ;  /* 0x000000ffff0c7224 */ /* 0x001fce00078e0004 */
[----:B------:R-:W-:Y:S05]  /*1bc70*/  WARPSYNC.COLLECTIVE R15, `(.L_x_10113) ;  /* 0x000000000f087348 */ /* 0x000fea0003c00000 */
[----:B------:R0:W1:Y:S02]  /*1bc80*/  SHFL.IDX P6, R14, R13, R12, R11 ;  /* 0x0000000c0d0e7389 */ /* 0x00006400000c000b */
[----:B01----:R-:W-:Y:S01]  /*1bc90*/  ENDCOLLECTIVE ;  /* 0x000000000000791b */ /* 0x003fe20003800000 */
.L_x_10113:
[----:B------:R-:W-:Y:S01]  /*1bca0*/  MOV R5, R14 ;  /* 0x0000000e00057202 */ /* 0x000fe20000000f00 */
[----:B------:R-:W-:Y:S06]  /*1bcb0*/  BRA `(.L_x_10114) ;  /* 0xffffffac00ac7947 */ /* 0x000fec000383ffff */
.L_x_9928:
[----:B------:R-:W-:Y:S01]  /*1bcc0*/  BSSY B0, `(.L_x_10115) ;  /* 0x0000007000007945 */ /* 0x000fe20003800000 */
[----:B------:R-:W-:Y:S02]  /*1bcd0*/  IMAD.MOV.U32 R13, RZ, RZ, R2 ;  /* 0x000000ffff0d7224 */ /* 0x000fe400078e0002 */
[----:B------:R-:W-:Y:S02]  /*1bce0*/  IMAD.MOV.U32 R11, RZ, RZ, 0x1f ;  /* 0x0000001fff0b7424 */ /* 0x000fe400078e00ff */
[----:B------:R-:W-:-:S07]  /*1bcf0*/  IMAD.MOV.U32 R15, RZ, RZ, -0x1 ;  /* 0xffffffffff0f7424 */ /* 0x000fce00078e00ff */
[----:B012---:R-:W-:Y:S05]  /*1bd00*/  WARPSYNC.COLLECTIVE R15, `(.L_x_10116) ;  /* 0x000000000f087348 */ /* 0x007fea0003c00000 */
[----:B------:R3:W4:Y:S02]  /*1bd10*/  SHFL.IDX P6, R14, R13, R12, R11 ;  /* 0x0000000c0d0e7389 */ /* 0x00072400000c000b */
[----:B01234-:R-:W-:Y:S01]  /*1bd20*/  ENDCOLLECTIVE ;  /* 0x000000000000791b */ /* 0x01ffe20003800000 */
.L_x_10116:
[----:B------:R-:W-:Y:S05]  /*1bd30*/  BSYNC B0 ;  /* 0x0000000000007941 */ /* 0x000fea0003800000 */
.L_x_10115:
[----:B------:R-:W-:Y:S05]  /*1bd40*/  BRA `(.L_x_9927) ;  /* 0xffffffac00a47947 */ /* 0x000fea000383ffff */
.L_x_9932:
[----:B0-----:R0:W1:Y:S02]  /*1bd50*/  SYNCS.PHASECHK.TRANS64.TRYWAIT P0, [R4+URZ+0x22820], R0 ;  /* 0x02282000040075a7 */ /* 0x001064000800017f */
[----:B-1----:R-:W-:Y:S05]  /*1bd60*/  @!P0 NANOSLEEP.SYNCS 0x989680 ;  /* 0x009896800000895d */ /* 0x002fea0003900000 */
[----:B------:R-:W1:Y:S02]  /*1bd70*/  @!P0 SYNCS.PHASECHK.TRANS64 P0, [R4+URZ+0x22820], R0 ;  /* 0x02282000040085a7 */ /* 0x000e64000800007f */
[----:B-1----:R-:W-:Y:S05]  /*1bd80*/  @!P0 BRA `(.L_x_9932) ;  /* 0xfffffffc00f08947 */ /* 0x002fea000383ffff */
[----:B------:R-:W-:Y:S05]  /*1bd90*/  BRA `(.L_x_10117) ;  /* 0xffffffb000907947 */ /* 0x000fea000383ffff */
.L_x_9933:
[----:B------:R-:W1:Y:S01]  /*1bda0*/  S2R R2, SR_TID.X ;  /* 0x0000000000027919 */ /* 0x000e620000002100 */
[----:B------:R-:W-:Y:S01]  /*1bdb0*/  BSSY B0, `(.L_x_10118) ;  /* 0x000000a000007945 */ /* 0x000fe20003800000 */
[----:B------:R-:W-:Y:S01]  /*1bdc0*/  MOV R12, RZ ;  /* 0x000000ff000c7202 */ /* 0x000fe20000000f00 */
[----:B------:R-:W-:Y:S02]  /*1bdd0*/  IMAD.MOV.U32 R11, RZ, RZ, 0x1f ;  /* 0x0000001fff0b7424 */ /* 0x000fe400078e00ff */
[----:B------:R-:W-:Y:S01]  /*1bde0*/  IMAD.MOV.U32 R15, RZ, RZ, -0x1 ;  /* 0xffffffffff0f7424 */ /* 0x000fe200078e00ff */
[----:B-1----:R-:W-:-:S04]  /*1bdf0*/  SHF.R.U32.HI R2, RZ, 0x5, R2 ;  /* 0x00000005ff027819 */ /* 0x002fc80000011602 */
[----:B------:R-:W-:-:S05]  /*1be00*/  LOP3.LUT R2, R2, 0x3, RZ, 0xc0, !PT ;  /* 0x0000000302027812 */ /* 0x000fca00078ec0ff */
[----:B------:R-:W-:-:S07]  /*1be10*/  IMAD.MOV.U32 R13, RZ, RZ, R2 ;  /* 0x000000ffff0d7224 */ /* 0x000fce00078e0002 */
[----:B0---4-:R-:W-:Y:S05]  /*1be20*/  WARPSYNC.COLLECTIVE R15, `(.L_x_10119) ;  /* 0x000000000f087348 */ /* 0x011fea0003c00000 */
[----:B------:R1:W2:Y:S02]  /*1be30*/  SHFL.IDX P6, R14, R13, R12, R11 ;  /* 0x0000000c0d0e7389 */ /* 0x0002a400000c000b */
[----:B012-4-:R-:W-:Y:S01]  /*1be40*/  ENDCOLLECTIVE ;  /* 0x000000000000791b */ /* 0x017fe20003800000 */
.L_x_10119:
[----:B------:R-:W-:Y:S05]  /*1be50*/  BSYNC B0 ;  /* 0x0000000000007941 */ /* 0x000fea0003800000 */
.L_x_10118:
[----:B------:R-:W-:Y:S05]  /*1be60*/  BRA `(.L_x_10120) ;  /* 0xffffffb000787947 */ /* 0x000fea000383ffff */
.L_x_9934:
[----:B------:R-:W-:Y:S01]  /*1be70*/  BSSY B0, `(.L_x_10121) ;  /* 0x0000006000007945 */ /* 0x000fe20003800000 */
[----:B------:R-:W-:-:S07]  /*1be80*/  IMAD.MOV.U32 R15, RZ, RZ, -0x1 ;  /* 0xffffffffff0f7424 */ /* 0x000fce00078e00ff */
[----:B0---4-:R-:W-:Y:S05]  /*1be90*/  WARPSYNC.COLLECTIVE R15, `(.L_x_10122) ;  /* 0x000000000f0c7348 */ /* 0x011fea0003c00000 */
[----:B------:R-:W-:Y:S02]  /*1bea0*/  ELECT P6, UR62, PT ;  /* 0x00000000003e782f */ /* 0x000fe400038c0000 */
[----:B------:R-:W-:Y:S01]  /*1beb0*/  MOV R14, UR62 ;  /* 0x0000003e000e7c02 */ /* 0x000fe20008000f00 */
[----:B0---4-:R-:W-:Y:S10]  /*1bec0*/  ENDCOLLECTIVE ;  /* 0x000000000000791b */ /* 0x011ff40003800000 */
.L_x_10122:
[----:B------:R-:W-:Y:S05]  /*1bed0*/  BSYNC B0 ;  /* 0x0000000000007941 */ /* 0x000fea0003800000 */
.L_x_10121:
[----:B------:R-:W-:Y:S05]  /*1bee0*/  BRA `(.L_x_10123) ;  /* 0xffffffb0006c7947 */ /* 0x000fea000383ffff */
.L_x_9936:
[----:B0-----:R0:W1:Y:S02]  /*1bef0*/  SYNCS.PHASECHK.TRANS64.TRYWAIT P1, [R5+URZ+0x22840], R0 ;  /* 0x02284000050075a7 */ /* 0x001064000802017f */
[----:B-1----:R-:W-:Y:S05]  /*1bf00*/  @!P1 NANOSLEEP.SYNCS 0x989680 ;  /* 0x009896800000995d */ /* 0x002fea0003900000 */
[----:B------:R-:W1:Y:S02]  /*1bf10*/  @!P1 SYNCS.PHASECHK.TRANS64 P1, [R5+URZ+0x22840], R0 ;  /* 0x02284000050095a7 */ /* 0x000e64000802007f */
[----:B-1----:R-:W-:Y:S05]  /*1bf20*/  @!P1 BRA `(.L_x_9936) ;  /* 0xfffffffc00f09947 */ /* 0x002fea000383ffff */
[----:B------:R-:W-:Y:S05]  /*1bf30*/  BRA `(.L_x_10124) ;  /* 0xffffffb0008c7947 */ /* 0x000fea000383ffff */
.L_x_9938:
[----:B-1----:R1:W2:Y:S02]  /*1bf40*/  SYNCS.PHASECHK.TRANS64.TRYWAIT P1, [R25+URZ+0x22840], R2 ;  /* 0x02284002190075a7 */ /* 0x0022a4000802017f */
[----:B--2---:R-:W-:Y:S05]  /*1bf50*/  @!P1 NANOSLEEP.SYNCS 0x989680 ;  /* 0x009896800000995d */ /* 0x004fea0003900000 */
[----:B------:R-:W2:Y:S02]  /*1bf60*/  @!P1 SYNCS.PHASECHK.TRANS64 P1, [R25+URZ+0x22840], R2 ;  /* 0x02284002190095a7 */ /* 0x000ea4000802007f */
[----:B--2---:R-:W-:Y:S05]  /*1bf70*/  @!P1 BRA `(.L_x_9938) ;  /* 0xfffffffc00f09947 */ /* 0x004fea000383ffff */
[----:B------:R-:W-:Y:S05]  /*1bf80*/  BRA `(.L_x_10125) ;  /* 0xffffffb000987947 */ /* 0x000fea000383ffff */
.L_x_9940:
[----:B--2---:R2:W3:Y:S02]  /*1bf90*/  SYNCS.PHASECHK.TRANS64.TRYWAIT P1, [R5+URZ+0x22860], R0 ;  /* 0x02286000050075a7 */ /* 0x0044e4000802017f */
[----:B---3--:R-:W-:Y:S05]  /*1bfa0*/  @!P1 NANOSLEEP.SYNCS 0x989680 ;  /* 0x009896800000995d */ /* 0x008fea0003900000 */
[----:B------:R-:W3:Y:S02]  /*1bfb0*/  @!P1 SYNCS.PHASECHK.TRANS64 P1, [R5+URZ+0x22860], R0 ;  /* 0x02286000050095a7 */ /* 0x000ee4000802007f */
[----:B---3--:R-:W-:Y:S05]  /*1bfc0*/  @!P1 BRA `(.L_x_9940) ;  /* 0xfffffffc00f09947 */ /* 0x008fea000383ffff */
[----:B------:R-:W-:Y:S05]  /*1bfd0*/  BRA `(.L_x_10126) ;  /* 0xffffffb000947947 */ /* 0x000fea000383ffff */
.L_x_10127:
        /* <DEDUP_REMOVED lines=10> */
.L_x_15665:


//--------------------- .text._ZN7cutlass13device_kernelIN5flash11enable_sm90INS1_16FlashAttnFwdSm90INS1_25CollectiveMainloopFwdSm90ILi2EN4cute5tupleIJNS5_1CILi1EEES8_S8_EEENS6_IJNS7_ILi128EEENS7_ILi96EEENS7_ILi64EEEEEELi256ENS_6half_tEfNS_4arch4Sm90ELb0ELb0ELb1ELb1ELb1ELb0ELb1ELb1ELb0ELb1ELb0ELb0EEENS1_21CollectiveEpilogueFwdINS6_IJSA_NS7_ILi256EEESB_EEES9_SE_SG_Li256ELb1ELb1ELb0ELb0EEENS1_36VarlenDynamicPersistentTileSchedulerILi128ELi96ELi256ELi128ELb0ELb1ELb1ELb0ELb1ELb1EEEEEEEEEvNT_6ParamsE --------------------------
	.section	.text._ZN7cutlass13device_kernelIN5flash11enable_sm90INS1_16FlashAttnFwdSm90INS1_25CollectiveMainloopFwdSm90ILi2EN4cute5tupleIJNS5_1CILi1EEES8_S8_EEENS6_IJNS7_ILi128EEENS7_ILi96EEENS7_ILi64EEEEEELi256ENS_6half_tEfNS_4arch4Sm90ELb0ELb0ELb1ELb1ELb1ELb0ELb1ELb1ELb0ELb1ELb0ELb0EEENS1_21CollectiveEpilogueFwdINS6_IJSA_NS7_ILi256EEESB_EEES9_SE_SG_Li256ELb1ELb1ELb0ELb0EEENS1_36VarlenDynamicPersistentTileSchedulerILi128ELi96ELi256ELi128ELb0ELb1ELb1ELb0ELb1ELb1EEEEEEEEEvNT_6ParamsE,"ax",@progbits
	.align	128
.text._ZN7cutlass13device_kernelIN5flash11enable_sm90INS1_16FlashAttnFwdSm90INS1_25CollectiveMainloopFwdSm90ILi2EN4cute5tupleIJNS5_1CILi1EEES8_S8_EEENS6_IJNS7_ILi128EEENS7_ILi96EEENS7_ILi64EEEEEELi256ENS_6half_tEfNS_4arch4Sm90ELb0ELb0ELb1ELb1ELb1ELb0ELb1ELb1ELb0ELb1ELb0ELb0EEENS1_21CollectiveEpilogueFwdINS6_IJSA_NS7_ILi256EEESB_EEES9_SE_SG_Li256ELb1ELb1ELb0ELb0EEENS1_36VarlenDynamicPersistentTileSchedulerILi128ELi96ELi256ELi128ELb0ELb1ELb1ELb0ELb1ELb1EEEEEEEEEvNT_6ParamsE:
        .type           _ZN7cutlass13device_kernelIN5flash11enable_sm90INS1_16FlashAttnFwdSm90INS1_25CollectiveMainloopFwdSm90ILi2EN4cute5tupleIJNS5_1CILi1EEES8_S8_EEENS6_IJNS7_ILi128EEENS7_ILi96EEENS7_ILi64EEEEEELi256ENS_6half_tEfNS_4arch4Sm90ELb0ELb0ELb1ELb1ELb1ELb0ELb1ELb1ELb0ELb1ELb0ELb0EEENS1_21CollectiveEpilogueFwdINS6_IJSA_NS7_ILi256EEESB_EEES9_SE_SG_Li256ELb1ELb1ELb0ELb0EEENS1_36VarlenDynamicPersistentTileSchedulerILi128ELi96ELi256ELi128ELb0ELb1ELb1ELb0ELb1ELb1EEEEEEEEEvNT_6ParamsE,@function
        .size           _ZN7cutlass13device_kernelIN5flash11enable_sm90INS1_16FlashAttnFwdSm90INS1_25CollectiveMainloopFwdSm90ILi2EN4cute5tupleIJNS5_1CILi1EEES8_S8_EEENS6_IJNS7_ILi128EEENS7_ILi96EEENS7_ILi64EEEEEELi256ENS_6half_tEfNS_4arch4Sm90ELb0ELb0ELb1ELb1ELb1ELb0ELb1ELb1ELb0ELb1ELb0ELb0EEENS1_21CollectiveEpilogueFwdINS6_IJSA_NS7_ILi256EEESB_EEES9_SE_SG_Li256ELb1ELb1ELb0ELb0EEENS1_36VarlenDynamicPersistentTileSchedulerILi128ELi96ELi256ELi128ELb0ELb1ELb1ELb0ELb1ELb1EEEEEEEEEvNT_6ParamsE,(.L_x_15666 - _ZN7cutlass13device_kernelIN5flash11enable_sm90INS1_16FlashAttnFwdSm90INS1_25CollectiveMainloopFwdSm90ILi2EN4cute5tupleIJNS5_1CILi1EEES8_S8_EEENS6_IJNS7_ILi128EEENS7_ILi96EEENS7_ILi64EEEEEELi256ENS_6half_tEfNS_4arch4Sm90ELb0ELb0ELb1ELb1ELb1ELb0ELb1ELb1ELb0ELb1ELb0ELb0EEENS1_21CollectiveEpilogueFwdINS6_IJSA_NS7_ILi256EEESB_EEES9_SE_SG_Li256ELb1ELb1ELb0ELb0EEENS1_36VarlenDynamicPersistentTileSchedulerILi128ELi96ELi256ELi128ELb0ELb1ELb1ELb0ELb1ELb1EEEEEEEEEvNT_6ParamsE)
        .other          _ZN7cutlass13device_kernelIN5flash11enable_sm90INS1_16FlashAttnFwdSm90INS1_25CollectiveMainloopFwdSm90ILi2EN4cute5tupleIJNS5_1CILi1EEES8_S8_EEENS6_IJNS7_ILi128EEENS7_ILi96EEENS7_ILi64EEEEEELi256ENS_6half_tEfNS_4arch4Sm90ELb0ELb0ELb1ELb1ELb1ELb0ELb1ELb1ELb0ELb1ELb0ELb0EEENS1_21CollectiveEpilogueFwdINS6_IJSA_NS7_ILi256EEESB_EEES9_SE_SG_Li256ELb1ELb1ELb0ELb0EEENS1_36VarlenDynamicPersistentTileSchedulerILi128ELi96ELi256ELi128ELb0ELb1ELb1ELb0ELb1ELb1EEEEEEEEEvNT_6ParamsE,@"STO_CUDA_ENTRY STV_DEFAULT"
_ZN7cutlass13device_kernelIN5flash11enable_sm90INS1_16FlashAttnFwdSm90INS1_25CollectiveMainloopFwdSm90ILi2EN4cute5tupleIJNS5_1CILi1EEES8_S8_EEENS6_IJNS7_ILi128EEENS7_ILi96EEENS7_ILi64EEEEEELi256ENS_6half_tEfNS_4arch4Sm90ELb0ELb0ELb1ELb1ELb1ELb0ELb1ELb1ELb0ELb1ELb0ELb0EEENS1_21CollectiveEpilogueFwdINS6_IJSA_NS7_ILi256EEESB_EEES9_SE_SG_Li256ELb1ELb1ELb0ELb0EEENS1_36VarlenDynamicPersistentTileSchedulerILi128ELi96ELi256ELi128ELb0ELb1ELb1ELb0ELb1ELb1EEEEEEEEEvNT_6ParamsE:
        /* <DEDUP_REMOVED lines=47> */
.L_x_10128:
        /* <DEDUP_REMOVED lines=22> */
.L_x_10129:
        /* <DEDUP_REMOVED lines=18> */
.L_x_10130:
        /* <DEDUP_REMOVED lines=22> */
.L_x_10131:
        /* <DEDUP_REMOVED lines=23> */
.L_x_10132:
        /* <DEDUP_REMOVED lines=10> */
.L_x_10134:
[----:B------:R-:W-:-:S08]  /*08e0*/  NOP ;  /* 0x0000000000007918 */ /* 0x000fd00000000000 */
[----:B------:R-:W1:Y:S02]  /*08f0*/  USETMAXREG.TRY_ALLOC.CTAPOOL UP0, 0xe8 ;  /* 0x000000e8000079c8 */ /* 0x000e640008000600 */
[----:B-1----:R-:W-:-:S13]  /*0900*/  PLOP3.LUT P0, PT, PT, PT, UP0, 0x80, 0x0 ;  /* 0x000000000000781c */ /* 0x002fda0003f0f008 */
[----:B------:R-:W-:Y:S05]  /*0910*/  @!P0 BRA `(.L_x_10134) ;  /* 0xfffffffc00f08947 */ /* 0x000fea000383ffff */
[----:B------:R-:W1:Y:S01]  /*0920*/  S2R R0, SR_TID.X ;  /* 0x0000000000007919 */ /* 0x000e620000002100 */
[----:B------:R-:W2:Y:S01]  /*0930*/  S2UR UR5, SR_CgaCtaId ;  /* 0x00000000000579c3 */ /* 0x000ea20000008800 */
[----:B------:R-:W-:-:S07]  /*0940*/  UMOV UR4, 0x400 ;  /* 0x0000040000047882 */ /* 0x000fce0000000000 */
[----:B------:R-:W-:Y:S06]  /*0950*/  BAR.ARV 0x8, 0x180 ;  /* 0x0206000000007b1d */ /* 0x000fec0000002000 */
[----:B--2---:R-:W-:Y:S01]  /*0960*/  ULEA UR4, UR5, UR4, 0x18 ;  /* 0x0000000405047291 */ /* 0x004fe2000f8ec03f */
[----:B-1----:R-:W-:-:S04]  /*0970*/  SHF.R.U32.HI R0, RZ, 0x7, R0 ;  /* 0x00000007ff007819 */ /* 0x002fc80000011600 */
[----:B------:R-:W-:-:S13]  /*0980*/  ISETP.NE.AND P0, PT, R0, 0x1, PT ;  /* 0x000000010000780c */ /* 0x000fda0003f05270 */
[----:B------:R-:W-:Y:S08]  /*0990*/  @!P0 BAR.ARV 0x9, 0x100 ;  /* 0x0244000000008b1d */ /* 0x000ff00000002000 */
[----:B------:R-:W-:Y:S06]  /*09a0*/  BAR.SYNC.DEFER_BLOCKING 0x5, 0x180 ;  /* 0x0146000000007b1d */ /* 0x000fec0000010000 */
[----:B------:R-:W1:Y:S01]  /*09b0*/  LDS.128 R12, [UR4+0x324d0] ;  /* 0x0324d004ff0c7984 */ /* 0x000e620008000c00 */
[----:B------:R-:W-:Y:S01]  /*09c0*/  ULDC UR4, c[0x0][0xd3c] ;  /* 0x00034f0000047ab9 */ /* 0x000fe20000000800 */
[----:B------:R-:W-:Y:S06]  /*09d0*/  BAR.ARV 0x4, 0x180 ;  /* 0x0106000000007b1d */ /* 0x000fec0000002000 */
[----:B-1----:R-:W-:-:S13]  /*09e0*/  ISETP.GE.AND P0, PT, R15, UR4, PT ;  /* 0x000000040f007c0c */ /* 0x002fda000bf06270 */
[----:B------:R-:W-:Y:S05]  /*09f0*/  @P0 EXIT ;  /* 0x000000000000094d */ /* 0x000fea0003800000 */
[----:B0-----:R-:W2:Y:S01]  /*0a00*/  LDL R2, [R1+0x24] ;  /* 0x0000240001027983 */ /* 0x001ea20000100800 */
[----:B------:R-:W-:Y:S01]  /*0a10*/  R2UR UR5, R13 ;  /* 0x000000000d0572ca */ /* 0x000fe200000e0000 */
[----:B------:R-:W-:Y:S01]  /*0a20*/  UMOV UR39, URZ ;  /* 0x0000003f00277c82 */ /* 0x000fe20008000000 */
[----:B------:R-:W-:Y:S01]  /*0a30*/  R2UR UR6, R14 ;  /* 0x000000000e0672ca */ /* 0x000fe200000e0000 */
[----:B------:R-:W0:Y:S01]  /*0a40*/  S2R R0, SR_TID.X ;  /* 0x0000000000007919 */ /* 0x000e220000002100 */
[----:B------:R-:W-:Y:S01]  /*0a50*/  UMOV UR38, URZ ;  /* 0x0000003f00267c82 */ /* 0x000fe20008000000 */
[----:B0-----:R-:W-:-:S05]  /*0a60*/  VIADD R12, R0, 0xffffff80 ;  /* 0xffffff80000c7836 */ /* 0x001fca0000000000 */
[----:B------:R-:W-:-:S04]  /*0a70*/  SHF.R.S32.HI R0, RZ, 0x1f, R12 ;  /* 0x0000001fff007819 */ /* 0x000fc8000001140c */
[CC--:B------:R-:W-:Y:S02]  /*0a80*/  LEA.HI R4, R0.reuse, R12.reuse, RZ, 0x5 ;  /* 0x0000000c00047211 */ /* 0x0c0fe400078f28ff */
[CC--:B------:R-:W-:Y:S02]  /*0a90*/  LEA.HI R3, R0.reuse, R12.reuse, RZ, 0x4 ;  /* 0x0000000c00037211 */ /* 0x0c0fe400078f20ff */
[----:B------:R-:W-:Y:S01]  /*0aa0*/  LEA.HI R11, R0, R12, RZ, 0x2 ;  /* 0x0000000c000b7211 */ /* 0x000fe200078f10ff */
[----:B------:R-:W-:Y:S01]  /*0ab0*/  IMAD.SHL.U32 R5, R4, 0x20, RZ ;  /* 0x0000002004057824 */ /* 0x000fe200078e00ff */
[----:B------:R-:W-:Y:S02]  /*0ac0*/  SHF.R.S32.HI R6, RZ, 0x4, R3 ;  /* 0x00000004ff067819 */ /* 0x000fe40000011403 */
[----:B------:R-:W-:Y:S02]  /*0ad0*/  LOP3.LUT R4, R3, 0x3fffff0, RZ, 0xc0, !PT ;  /* 0x03fffff003047812 */ /* 0x000fe400078ec0ff */
[----:B------:R-:W-:-:S02]  /*0ae0*/  LOP3.LUT R11, R11, 0xfffffffc, RZ, 0xc0, !PT ;  /* 0xfffffffc0b0b7812 */ /* 0x000fc400078ec0ff */
[----:B------:R-:W-:Y:S01]  /*0af0*/  LEA.HI R3, R3, R6, RZ, 0x1 ;  /* 0x0000000603037211 */ /* 0x000fe200078f08ff */
[C---:B------:R-:W-:Y:S01]  /*0b00*/  IMAD.IADD R4, R12.reuse, 0x1, -R4 ;  /* 0x000000010c047824 */ /* 0x040fe200078e0a04 */
[----:B------:R-:W-:Y:S01]  /*0b10*/  LOP3.LUT R5, R5, 0xfffffc00, RZ, 0xc0, !PT ;  /* 0xfffffc0005057812 */ /* 0x000fe200078ec0ff */
[----:B------:R-:W-:Y:S01]  /*0b20*/  IMAD.IADD R11, R12, 0x1, -R11 ;  /* 0x000000010c0b7824 */ /* 0x000fe200078e0a0b */
[----:B------:R-:W-:-:S03]  /*0b30*/  LOP3.LUT R3, R3, 0x1ffffffe, RZ, 0xc0, !PT ;  /* 0x1ffffffe03037812 */ /* 0x000fc600078ec0ff */
[----:B------:R-:W-:Y:S01]  /*0b40*/  IMAD R4, R4, 0x40, R5 ;  /* 0x0000004004047824 */ /* 0x000fe200078e0205 */
[----:B------:R-:W-:Y:S01]  /*0b50*/  LEA.HI R5, R11, R11, RZ, 0x1 ;  /* 0x0000000b0b057211 */ /* 0x000fe200078f08ff */
[----:B------:R-:W-:-:S03]  /*0b60*/  IMAD.IADD R3, R6, 0x1, -R3 ;  /* 0x0000000106037824 */ /* 0x000fc600078e0a03 */
[----:B------:R-:W-:Y:S01]  /*0b70*/  LOP3.LUT R6, R5, 0x1ffffffe, RZ, 0xc0, !PT ;  /* 0x1ffffffe05067812 */ /* 0x000fe200078ec0ff */
[----:B------:R-:W-:-:S04]  /*0b80*/  IMAD R225, R3, 0x8, R4 ;  /* 0x0000000803e17824 */ /* 0x000fc800078e0204 */
[----:B------:R-:W-:Y:S01]  /*0b90*/  IMAD.IADD R11, R11, 0x1, -R6 ;  /* 0x000000010b0b7824 */ /* 0x000fe200078e0a06 */
[----:B--2---:R-:W-:Y:S02]  /*0ba0*/  R2UR UR4, R2 ;  /* 0x00000000020472ca */ /* 0x004fe400000e0000 */
[CC--:B------:R-:W-:Y:S02]  /*0bb0*/  LEA.HI R2, R0.reuse, R12.reuse, RZ, 0x7 ;  /* 0x0000000c00027211 */ /* 0x0c0fe400078f38ff */
[----:B------:R-:W-:Y:S02]  /*0bc0*/  LEA.HI R0, R0, R12, RZ, 0x3 ;  /* 0x0000000c00007211 */ /* 0x000fe400078f18ff */
[----:B------:R-:W-:Y:S02]  /*0bd0*/  LOP3.LUT R220, R2, 0xffffff80, RZ, 0xc0, !PT ;  /* 0xffffff8002dc7812 */ /* 0x000fe400078ec0ff */
[----:B------:R-:W-:Y:S02]  /*0be0*/  SHF.R.S32.HI R221, RZ, 0x7, R2 ;  /* 0x00000007ffdd7819 */ /* 0x000fe40000011402 */
[----:B------:R-:W-:Y:S01]  /*0bf0*/  LOP3.LUT R214, R0, 0xfffffff8, RZ, 0xc0, !PT ;  /* 0xfffffff800d67812 */ /* 0x000fe200078ec0ff */
[----:B------:R-:W-:Y:S01]  /*0c00*/  IMAD.IADD R220, R12, 0x1, -R220 ;  /* 0x000000010cdc7824 */ /* 0x000fe200078e0adc */
[----:B------:R-:W-:Y:S01]  /*0c10*/  LEA.HI R2, R2, R221, RZ, 0x1 ;  /* 0x000000dd02027211 */ /* 0x000fe200078f08ff */
[----:B------:R-:W-:Y:S01]  /*0c20*/  ULOP3.LUT UR4, UR4, 0x1, URZ, 0xfc, !UPT ;  /* 0x0000000104047892 */ /* 0x000fe2000f8efc3f */
[----:B------:R-:W-:Y:S01]  /*0c30*/  SHF.R.S32.HI R217, RZ, 0x3, R0 ;  /* 0x00000003ffd97819 */ /* 0x000fe20000011400 */
[----:B------:R-:W-:Y:S01]  /*0c40*/  IMAD.IADD R214, R12, 0x1, -R214 ;  /* 0x000000010cd67824 */ /* 0x000fe200078e0ad6 */
[----:B------:R-:W-:-:S02]  /*0c50*/  SHF.R.S32.HI R7, RZ, 0x1f, R220 ;  /* 0x0000001fff077819 */ /* 0x000fc400000114dc */
[----:B------:R-:W-:Y:S01]  /*0c60*/  LOP3.LUT R2, R2, 0x3fffffe, RZ, 0xc0, !PT ;  /* 0x03fffffe02027812 */ /* 0x000fe200078ec0ff */
[----:B------:R-:W-:Y:S01]  /*0c70*/  IMAD.U32 R226, RZ, RZ, UR4 ;  /* 0x00000004ffe27e24 */ /* 0x000fe2000f8e00ff */
[CC--:B------:R-:W-:Y:S01]  /*0c80*/  LEA.HI R8, R7.reuse, R220.reuse, RZ, 0x2 ;  /* 0x000000dc07087211 */ /* 0x0c0fe200078f10ff */
[----:B------:R-:W-:Y:S01]  /*0c90*/  UMOV UR4, URZ ;  /* 0x0000003f00047c82 */ /* 0x000fe20008000000 */
[----:B------:R-:W-:Y:S01]  /*0ca0*/  LEA.HI R7, R7, R220, RZ, 0x5 ;  /* 0x000000dc07077211 */ /* 0x000fe200078f28ff */
[----:B------:R-:W-:Y:S01]  /*0cb0*/  IMAD.IADD R2, R221, 0x1, -R2 ;  /* 0x00000001dd027824 */ /* 0x000fe200078e0a02 */
[--C-:B------:R-:W-:Y:S01]  /*0cc0*/  SHF.R.S32.HI R9, RZ, 0x2, R8.reuse ;  /* 0x00000002ff097819 */ /* 0x100fe20000011408 */
[----:B------:R-:W-:Y:S01]  /*0cd0*/  IMAD.U32 R219, RZ, RZ, UR4 ;  /* 0x00000004ffdb7e24 */ /* 0x000fe2000f8e00ff */
[----:B------:R-:W-:Y:S02]  /*0ce0*/  SHF.R.S32.HI R10, RZ, 0x1f, R8 ;  /* 0x0000001fff0a7819 */ /* 0x000fe40000011408 */
[----:B------:R-:W-:-:S02]  /*0cf0*/  SHF.R.S32.HI R7, RZ, 0x5, R7 ;  /* 0x00000005ff077819 */ /* 0x000fc40000011407 */
[----:B------:R-:W-:Y:S02]  /*0d00*/  LEA.HI R10, R10, R9, RZ, 0x3 ;  /* 0x000000090a0a7211 */ /* 0x000fe400078f18ff */
[----:B------:R-:W-:Y:S02]  /*0d10*/  LOP3.LUT R223, R8, 0x7ffffffc, RZ, 0xc0, !PT ;  /* 0x7ffffffc08df7812 */ /* 0x000fe400078ec0ff */
[----:B------:R-:W-:-:S03]  /*0d20*/  LOP3.LUT R10, R10, 0xfffffff8, RZ, 0xc0, !PT ;  /* 0xfffffff80a0a7812 */ /* 0x000fc600078ec0ff */
[----:B------:R-:W-:Y:S01]  /*0d30*/  IMAD.IADD R223, R220, 0x1, -R223 ;  /* 0x00000001dcdf7824 */ /* 0x000fe200078e0adf */
[----:B------:R-:W-:-:S05]  /*0d40*/  IADD3 R10, R9, -R10, RZ ;  /* 0x8000000a090a7210 */ /* 0x000fca0007ffe0ff */
[----:B------:R-:W-:-:S04]  /*0d50*/  IMAD R7, R7, 0x10, R10 ;  /* 0x0000001007077824 */ /* 0x000fc800078e020a */
[----:B------:R-:W-:Y:S01]  /*0d60*/  IMAD R222, R2, 0x40, R7 ;  /* 0x0000004002de7824 */ /* 0x000fe200078e0207 */
[----:B------:R-:W-:Y:S01]  /*0d70*/  SHF.L.U32 R2, R214, 0x3, RZ ;  /* 0x00000003d6027819 */ /* 0x000fe200000006ff */
[----:B------:R-:W-:Y:S02]  /*0d80*/  IMAD.MOV.U32 R7, RZ, RZ, R15 ;  /* 0x000000ffff077224 */ /* 0x000fe400078e000f */
[----:B------:R-:W-:Y:S01]  /*0d90*/  IMAD R224, R11, 0x8, R222 ;  /* 0x000000080be07824 */ /* 0x000fe200078e02de */
[----:B------:R-:W-:Y:S01]  /*0da0*/  SHF.R.S32.HI R0, RZ, 0x1f, R2 ;  /* 0x0000001fff007819 */ /* 0x000fe20000011402 */
[C---:B------:R-:W-:Y:S02]  /*0db0*/  VIADD R212, R2.reuse, 0x40 ;  /* 0x0000004002d47836 */ /* 0x040fe40000000000 */
[C---:B------:R-:W-:Y:S02]  /*0dc0*/  VIADD R211, R2.reuse, 0x80 ;  /* 0x0000008002d37836 */ /* 0x040fe40000000000 */
[----:B------:R-:W-:Y:S01]  /*0dd0*/  VIADD R213, R2, 0xc0 ;  /* 0x000000c002d57836 */ /* 0x000fe20000000000 */
[----:B------:R-:W-:-:S02]  /*0de0*/  SHF.R.S32.HI R229, RZ, 0x1f, R212 ;  /* 0x0000001fffe57819 */ /* 0x000fc400000114d4 */
[----:B------:R-:W-:Y:S02]  /*0df0*/  SHF.R.S32.HI R228, RZ, 0x1f, R211 ;  /* 0x0000001fffe47819 */ /* 0x000fe400000114d3 */
[----:B------:R-:W-:-:S07]  /*0e00*/  SHF.R.S32.HI R227, RZ, 0x1f, R213 ;  /* 0x0000001fffe37819 */ /* 0x000fce00000114d5 */
.L_x_10181:
[----:B01----:R-:W0:Y:S01]  /*0e10*/  LDC.64 R4, c[0x0][0xd88] ;  /* 0x00036200ff047b82 */ /* 0x003e220000000a00 */
[----:B------:R-:W-:Y:S01]  /*0e20*/  ULDC.64 UR8, c[0x0][0xb20] ;  /* 0x0002c80000087ab9 */ /* 0x000fe20000000a00 */
[----:B------:R-:W-:Y:S01]  /*0e30*/  ULDC.64 UR10, c[0x0][0x418] ;  /* 0x00010600000a7ab9 */ /* 0x000fe20000000a00 */
[----:B------:R-:W-:Y:S01]  /*0e40*/  MOV R0, RZ ;  /* 0x000000ff00007202 */ /* 0x000fe20000000f00 */
[----:B------:R-:W-:Y:S01]  /*0e50*/  ULDC UR4, c[0x0][0x424] ;  /* 0x0001090000047ab9 */ /* 0x000fe20000000800 */
[----:B------:R-:W-:Y:S01]  /*0e60*/  ULDC UR7, c[0x0][0x2f0] ;  /* 0x0000bc0000077ab9 */ /* 0x000fe20000000800 */
[----:B0-----:R-:W-:-:S06]  /*0e70*/  IMAD.WIDE R4, R7, 0x4, R4 ;  /* 0x0000000407047825 */ /* 0x001fcc00078e0204 */
[----:B--2---:R-:W2:Y:S01]  /*0e80*/  LDG.E R4, desc[UR36][R4.64] ;  /* 0x0000002404047981 */ /* 0x004ea2000c1e1900 */
[----:B------:R-:W-:-:S04]  /*0e90*/  UISETP.NE.U32.AND UP0, UPT, UR8, URZ, UPT ;  /* 0x0000003f0800728c */ /* 0x000fc8000bf05070 */
[----:B------:R-:W-:-:S06]  /*0ea0*/  UISETP.NE.AND.EX UP0, UPT, UR9, URZ, UPT, UP0 ;  /* 0x0000003f0900728c */ /* 0x000fcc000bf05300 */
[----:B------:R-:W-:Y:S02]  /*0eb0*/  PLOP3.LUT P0, PT, PT, PT, UP0, 0x80, 0x0 ;  /* 0x000000000000781c */ /* 0x000fe40003f0f008 */
[----:B--2---:R-:W-:-:S13]  /*0ec0*/  R2UR UR61, R4 ;  /* 0x00000000043d72ca */ /* 0x004fda00000e0000 */
[----:B------:R-:W-:Y:S02]  /*0ed0*/  USHF.R.S32.HI UR12, URZ, 0x1f, UR61 ;  /* 0x0000001f3f0c7899 */ /* 0x000fe4000801143d */
[----:B------:R-:W-:-:S04]  /*0ee0*/  @UP0 ULEA UR8, UP1, UR61, UR8, 0x2 ;  /* 0x000000083d080291 */ /* 0x000fc8000f82103f */
[----:B------:R-:W-:Y:S02]  /*0ef0*/  @UP0 ULEA.HI.X UR9, UR61, UR9, UR12, 0x2, UP1 ;  /* 0x000000093d090291 */ /* 0x000fe400088f140c */
[----:B------:R-:W-:Y:S02]  /*0f00*/  IMAD.U32 R218, RZ, RZ, UR12 ;  /* 0x0000000cffda7e24 */ /* 0x000fe4000f8e00ff */
[----:B----4-:R-:W-:Y:S02]  /*0f10*/  IMAD.U32 R6, RZ, RZ, UR8 ;  /* 0x00000008ff067e24 */ /* 0x010fe4000f8e00ff */
[----:B------:R-:W-:Y:S01]  /*0f20*/  IMAD.U32 R7, RZ, RZ, UR9 ;  /* 0x00000009ff077e24 */ /* 0x000fe2000f8e00ff */
[----:B------:R-:W-:Y:S02]  /*0f30*/  ULDC.64 UR8, c[0x0][0xb18] ;  /* 0x0002c60000087ab9 */ /* 0x000fe40000000a00 */
[----:B------:R-:W-:Y:S02]  /*0f40*/  UISETP.NE.U32.AND UP0, UPT, UR8, URZ, UPT ;  /* 0x0000003f0800728c */ /* 0x000fe4000bf05070 */
[----:B------:R-:W-:Y:S01]  /*0f50*/  UISETP.NE.U32.AND UP1, UPT, UR10, URZ, UPT ;  /* 0x0000003f0a00728c */ /* 0x000fe2000bf25070 */
[----:B------:R0:W5:Y:S01]  /*0f60*/  @P0 LDG.E R0, desc[UR36][R6.64] ;  /* 0x0000002406000981 */ /* 0x000162000c1e1900 */
[----:B------:R-:W-:-:S02]  /*0f70*/  UISETP.NE.AND.EX UP0, UPT, UR9, URZ, UPT, UP0 ;  /* 0x0000003f0900728c */ /* 0x000fc4000bf05300 */
[----:B------:R-:W-:-:S04]  /*0f80*/  UISETP.NE.AND.EX UP1, UPT, UR11, URZ, UPT, UP1 ;  /* 0x0000003f0b00728c */ /* 0x000fc8000bf25310 */
[----:B------:R-:W-:Y:S01]  /*0f90*/  USEL UR4, UR4, 0x1, UP1 ;  /* 0x0000000104047887 */ /* 0x000fe20008800000 */
[----:B------:R-:W-:-:S03]  /*0fa0*/  PLOP3.LUT P0, PT, PT, PT, UP0, 0x80, 0x0 ;  /* 0x000000000000781c */ /* 0x000fc60003f0f008 */
[----:B------:R-:W-:Y:S02]  /*0fb0*/  UIMAD UR4, UR4, UR7, URZ ;  /* 0x00000007040472a4 */ /* 0x000fe4000f8e023f */
[----:B------:R-:W-:-:S04]  /*0fc0*/  @UP0 ULEA UR8, UP1, UR61, UR8, 0x2 ;  /* 0x000000083d080291 */ /* 0x000fc8000f82103f */
[----:B------:R-:W-:Y:S01]  /*0fd0*/  @UP0 ULEA.HI.X UR9, UR61, UR9, UR12, 0x2, UP1 ;  /* 0x000000093d090291 */ /* 0x000fe200088f140c */
[----:B------:R-:W-:Y:S02]  /*0fe0*/  IMAD.U32 R157, RZ, RZ, UR4 ;  /* 0x00000004ff9d7e24 */ /* 0x000fe4000f8e00ff */
[----:B------:R-:W-:-:S03]  /*0ff0*/  IMAD.U32 R4, RZ, RZ, UR8 ;  /* 0x00000008ff047e24 */ /* 0x000fc6000f8e00ff */
[----:B------:R-:W-:-:S05]  /*1000*/  IMAD.U32 R5, RZ, RZ, UR9 ;  /* 0x00000009ff057e24 */ /* 0x000fca000f8e00ff */
[----:B------:R0:W5:Y:S01]  /*1010*/  @P0 LDG.E R157, desc[UR36][R4.64] ;  /* 0x00000024049d0981 */ /* 0x000162000c1e1900 */
[----:B------:R-:W-:Y:S02]  /*1020*/  IMAD.U32 R215, RZ, RZ, UR5 ;  /* 0x00000005ffd77e24 */ /* 0x000fe4000f8e00ff */
[----:B------:R-:W-:Y:S01]  /*1030*/  IMAD.U32 R216, RZ, RZ, UR6 ;  /* 0x00000006ffd87e24 */ /* 0x000fe2000f8e00ff */
[----:B---3--:R-:W-:Y:S06]  /*1040*/  @P0 BRA `(.L_x_10135) ;  /* 0x00000000002c0947 */ /* 0x008fec0003800000 */
[----:B------:R-:W-:Y:S02]  /*1050*/  ULDC.64 UR4, c[0x0][0xb00] ;  /* 0x0002c00000047ab9 */ /* 0x000fe40000000a00 */
[----:B------:R-:W-:-:S04]  /*1060*/  ISETP.NE.U32.AND P0, PT, RZ, UR4, PT ;  /* 0x00000004ff007c0c */ /* 0x000fc8000bf05070 */
[----:B------:R-:W-:-:S13]  /*1070*/  ISETP.NE.AND.EX P0, PT, RZ, UR5, PT, P0 ;  /* 0x00000005ff007c0c */ /* 0x000fda000bf05300 */
[----:B------:R-:W-:Y:S05]  /*1080*/  @!P0 BRA `(.L_x_10135) ;  /* 0x00000000001c8947 */ /* 0x000fea0003800000 */
[----:B------:R-:W-:Y:S02]  /*1090*/  ULDC.64 UR4, c[0x0][0xb00] ;  /* 0x0002c00000047ab9 */ /* 0x000fe40000000a00 */
[----:B------:R-:W-:-:S06]  /*10a0*/  UIMAD.WIDE UR4, UR61, 0x4, UR4 ;  /* 0x000000043d0478a5 */ /* 0x000fcc000f8e0204 */
[----:B0-----:R-:W-:Y:S01]  /*10b0*/  IMAD.U32 R4, RZ, RZ, UR4 ;  /* 0x00000004ff047e24 */ /* 0x001fe2000f8e00ff */
[----:B------:R-:W-:-:S05]  /*10c0*/  MOV R5, UR5 ;  /* 0x0000000500057c02 */ /* 0x000fca0008000f00 */
[----:B-----5:R-:W2:Y:S04]  /*10d0*/  LDG.E R157, desc[UR36][R4.64] ;  /* 0x00000024049d7981 */ /* 0x020ea8000c1e1900 */
[----:B------:R-:W2:Y:S02]  /*10e0*/  LDG.E R6, desc[UR36][R4.64+0x4] ;  /* 0x0000042404067981 */ /* 0x000ea4000c1e1900 */
[----:B--2---:R-:W-:-:S07]  /*10f0*/  IMAD.IADD R157, R6, 0x1, -R157 ;  /* 0x00000001069d7824 */ /* 0x004fce00078e0a9d */
.L_x_10135:
[----:B-----5:R-:W-:Y:S01]  /*1100*/  IMAD.IADD R157, R157, 0x1, -R0 ;  /* 0x000000019d9d7824 */ /* 0x020fe200078e0a00 */
[----:B------:R-:W-:Y:S02]  /*1110*/  PLOP3.LUT P0, PT, PT, PT, PT, 0x80, 0x0 ;  /* 0x000000000000781c */ /* 0x000fe40003f0f070 */
[----:B------:R-:W-:Y:S01]  /*1120*/  CS2R R8, SRZ ;  /* 0x0000000000087805 */ /* 0x000fe2000001ff00 */
[----:B------:R-:W-:Y:S01]  /*1130*/  IMAD.MOV.U32 R150, RZ, RZ, RZ ;  /* 0x000000ffff967224 */ /* 0x000fe200078e00ff */
[----:B------:R-:W-:Y:S02]  /*1140*/  CS2R R148, SRZ ;  /* 0x0000000000947805 */ /* 0x000fe4000001ff00 */
[C---:B------:R-:W-:Y:S01]  /*1150*/  ISETP.GE.AND P1, PT, R157.reuse, 0x1, PT ;  /* 0x000000019d00780c */ /* 0x040fe20003f26270 */
[----:B------:R-:W-:Y:S01]  /*1160*/  VIADD R0, R157, 0x5f ;  /* 0x0000005f9d007836 */ /* 0x000fe20000000000 */
[----:B------:R-:W-:Y:S02]  /*1170*/  CS2R R146, SRZ ;  /* 0x0000000000927805 */ /* 0x000fe4000001ff00 */
[----:B------:R-:W-:-:S02]  /*1180*/  CS2R R144, SRZ ;  /* 0x0000000000907805 */ /* 0x000fc4000001ff00 */
[----:B------:R-:W-:Y:S01]  /*1190*/  CS2R R142, SRZ ;  /* 0x00000000008e7805 */ /* 0x000fe2000001ff00 */
[----:B------:R-:W-:Y:S01]  /*11a0*/  IMAD.HI R158, R0, 0x2aaaaaab, RZ ;  /* 0x2aaaaaab009e7827 */ /* 0x000fe200078e02ff */
[----:B------:R-:W-:Y:S02]  /*11b0*/  CS2R R140, SRZ ;  /* 0x00000000008c7805 */ /* 0x000fe4000001ff00 */
[----:B------:R-:W-:Y:S02]  /*11c0*/  CS2R R138, SRZ ;  /* 0x00000000008a7805 */ /* 0x000fe4000001ff00 */
[----:B------:R-:W-:Y:S01]  /*11d0*/  CS2R R136, SRZ ;  /* 0x0000000000887805 */ /* 0x000fe2000001ff00 */
[----:B------:R-:W-:Y:S01]  /*11e0*/  IMAD.MOV.U32 R0, RZ, RZ, RZ ;  /* 0x000000ffff007224 */ /* 0x000fe200078e00ff */
[----:B------:R-:W-:Y:S02]  /*11f0*/  SHF.R.U32.HI R3, RZ, 0x1f, R158 ;  /* 0x0000001fff037819 */ /* 0x000fe4000001169e */
[----:B------:R-:W-:-:S02]  /*1200*/  CS2R R134, SRZ ;  /* 0x0000000000867805 */ /* 0x000fc4000001ff00 */
[----:B------:R-:W-:Y:S02]  /*1210*/  CS2R R132, SRZ ;  /* 0x0000000000847805 */ /* 0x000fe4000001ff00 */
[----:B------:R-:W-:Y:S02]  /*1220*/  CS2R R130, SRZ ;  /* 0x0000000000827805 */ /* 0x000fe4000001ff00 */
[----:B------:R-:W-:Y:S01]  /*1230*/  LEA.HI.SX32 R158, R158, R3, 0x1c ;  /* 0x000000039e9e7211 */ /* 0x000fe200078fe2ff */
        /* <DEDUP_REMOVED lines=53> */
[----:B------:R-:W-:-:S02]  /*1590*/  MOV R12, RZ ;  /* 0x000000ff000c7202 */ /* 0x000fc40000000f00 */
[----:B------:R-:W-:Y:S01]  /*15a0*/  CS2R R24, SRZ ;  /* 0x0000000000187805 */ /* 0x000fe2000001ff00 */
[----:B------:R-:W-:Y:S06]  /*15b0*/  @!P1 BRA `(.L_x_10136) ;  /* 0x0000005c00f09947 */ /* 0x000fec0003800000 */
[----:B------:R-:W1:Y:S01]  /*15c0*/  S2UR UR53, SR_CgaCtaId ;  /* 0x00000000003579c3 */ /* 0x000e620000008800 */
[----:B------:R-:W2:Y:S01]  /*15d0*/  SHFL.IDX PT, R0, R221, RZ, 0x1f ;  /* 0x00001fffdd007589 */ /* 0x000ea200000e0000 */
[----:B------:R-:W-:Y:S02]  /*15e0*/  UMOV UR40, 0x400 ;  /* 0x0000040000287882 */ /* 0x000fe40000000000 */
[----:B-1----:R-:W-:Y:S01]  /*15f0*/  ULEA UR40, UR53, UR40, 0x18 ;  /* 0x0000002835287291 */ /* 0x002fe2000f8ec03f */
[----:B--2---:R-:W-:-:S03]  /*1600*/  R2UR UR4, R0 ;  /* 0x00000000000472ca */ /* 0x004fc600000e0000 */
[----:B------:R-:W-:-:S04]  /*1610*/  UIADD3 UR6, UR40, 0x18400, URZ ;  /* 0x0001840028067890 */ /* 0x000fc8000fffe03f */
[----:B------:R-:W-:-:S06]  /*1620*/  ULOP3.LUT UP0, URZ, UR6, 0x1bf, URZ, 0xc0, !UPT ;  /* 0x000001bf063f7892 */ /* 0x000fcc000f80c03f */
[----:B------:R-:W-:Y:S01]  /*1630*/  PLOP3.LUT P0, PT, PT, PT, UP0, 0x80, 0x0 ;  /* 0x000000000000781c */ /* 0x000fe20003f0f008 */
[----:B------:R-:W-:-:S04]  /*1640*/  ULEA.HI UR5, UR4, UR4, URZ, 0x1 ;  /* 0x0000000404057291 */ /* 0x000fc8000f8f083f */
[----:B------:R-:W-:-:S04]  /*1650*/  ULOP3.LUT UR5, UR5, 0xffffe, URZ, 0xc0, !UPT ;  /* 0x000ffffe05057892 */ /* 0x000fc8000f8ec03f */
[----:B------:R-:W-:-:S04]  /*1660*/  UIADD3 UR41, UR4, -UR5, URZ ;  /* 0x8000000504297290 */ /* 0x000fc8000fffe03f */
[----:B------:R-:W-:Y:S08]  /*1670*/  @!P0 BRA `(.L_x_10137) ;  /* 0x0000000000408947 */ /* 0x000ff00003800000 */
[----:B------:R-:W-:Y:S01]  /*1680*/  MOV R0, 0x0 ;  /* 0x0000000000007802 */ /* 0x000fe20000000f00 */
[----:B------:R-:W-:Y:S01]  /*1690*/  ULDC.64 UR4, c[0x4][0xf0] ;  /* 0x01003c0000047ab9 */ /* 0x000fe20000000a00 */
[----:B------:R-:W-:Y:S01]  /*16a0*/  ULDC.64 UR6, c[0x4][0x38] ;  /* 0x01000e0000067ab9 */ /* 0x000fe20000000a00 */
[----:B0-----:R-:W-:Y:S01]  /*16b0*/  IMAD.U32 R4, RZ, RZ, UR4 ;  /* 0x00000004ff047e24 */ /* 0x001fe2000f8e00ff */
        /* <DEDUP_REMOVED lines=12> */
.L_x_10137:
[----:B------:R-:W-:Y:S01]  /*1780*/  R2UR UR5, R219 ;  /* 0x00000000db0572ca */ /* 0x000fe200000e0000 */
[----:B------:R-:W1:-:S12]  /*1790*/  S2R R16, SR_TID.X ;  /* 0x0000000000107919 */ /* 0x000e580000002100 */
[----:B------:R-:W-:-:S04]  /*17a0*/  ULEA.HI UR4, UR5, UR5, URZ, 0x1 ;  /* 0x0000000505047291 */ /* 0x000fc8000f8f083f */
[----:B------:R-:W-:-:S04]  /*17b0*/  ULOP3.LUT UR4, UR4, 0xfffffffe, URZ, 0xc0, !UPT ;  /* 0xfffffffe04047892 */ /* 0x000fc8000f8ec03f */
[----:B------:R-:W-:-:S06]  /*17c0*/  UIADD3 UR4, UR5, -UR4, URZ ;  /* 0x8000000405047290 */ /* 0x000fcc000fffe03f */
[----:B------:R-:W-:-:S05]  /*17d0*/  IMAD.U32 R0, RZ, RZ, UR4 ;  /* 0x00000004ff007e24 */ /* 0x000fca000f8e00ff */
[----:B------:R-:W-:Y:S02]  /*17e0*/  SHF.L.U32 R0, R0, 0x1f, RZ ;  /* 0x0000001f00007819 */ /* 0x000fe400000006ff */
[----:B-1----:R-:W-:Y:S02]  /*17f0*/  SHF.R.U32.HI R16, RZ, 0x7, R16 ;  /* 0x00000007ff107819 */ /* 0x002fe40000011610 */
[----:B------:R-:W1:Y:S03]  /*1800*/  SYNCS.PHASECHK.TRANS64.TRYWAIT P0, [UR40+0x32400], R0 ;  /* 0x03240000ff0075a7 */ /* 0x000e660008000168 */
[----:B------:R-:W-:Y:S01]  /*1810*/  VIADD R208, R16, 0x8 ;  /* 0x0000000810d07836 */ /* 0x000fe20000000000 */
[----:B-1----:R-:W-:Y:S06]  /*1820*/  @!P0 BRA `(.L_x_10138) ;  /* 0x000000e800948947 */ /* 0x002fec0003800000 */
.L_x_10272:
[----:B------:R-:W-:Y:S05]  /*1830*/  WARPSYNC.ALL ;  /* 0x0000000000007948 */ /* 0x000fea0003800000 */
[----:B------:R-:W-:Y:S01]  /*1840*/  R2UR UR4, R226 ;  /* 0x00000000e20472ca */ /* 0x000fe200000e0000 */
[----:B------:R2:W-:-:S12]  /*1850*/  BAR.SYNC.DEFER_BLOCKING R208, 0x100 ;  /* 0x000400d00000751d */ /* 0x0005d80000010000 */
[----:B-1----:R-:W-:-:S05]  /*1860*/  IMAD.U32 R3, RZ, RZ, UR4 ;  /* 0x00000004ff037e24 */ /* 0x002fca000f8e00ff */
[----:B------:R-:W-:-:S13]  /*1870*/  ISETP.NE.AND P0, PT, R3, 0x3, PT ;  /* 0x000000030300780c */ /* 0x000fda0003f05270 */
[----:B--2---:R-:W-:Y:S05]  /*1880*/  @!P0 BRA `(.L_x_10139) ;  /* 0x0000000000048947 */ /* 0x004fea0003800000 */
[----:B------:R-:W-:Y:S01]  /*1890*/  BPT.TRAP 0x1 ;  /* 0x000000040000795c */ /* 0x000fe20000300000 */
.L_x_10139:
[----:B------:R-:W-:Y:S01]  /*18a0*/  ULEA UR52, UR38, UR40, 0x3 ;  /* 0x0000002826347291 */ /* 0x000fe2000f8e183f */
[----:B------:R-:W-:-:S05]  /*18b0*/  IMAD.U32 R3, RZ, RZ, UR39 ;  /* 0x00000027ff037e24 */ /* 0x000fca000f8e00ff */
[----:B------:R-:W-:-:S04]  /*18c0*/  SHF.L.U32 R3, R3, 0x1f, RZ ;  /* 0x0000001f03037819 */ /* 0x000fc800000006ff */
[----:B------:R1:W2:Y:S01]  /*18d0*/  SYNCS.PHASECHK.TRANS64.TRYWAIT P1, [UR52+0x32430], R3 ;  /* 0x03243003ff0075a7 */ /* 0x0002a20008020174 */
[----:B------:R-:W-:Y:S05]  /*18e0*/  @!P0 BRA `(.L_x_10140) ;  /* 0x0000000000048947 */ /* 0x000fea0003800000 */
[----:B------:R-:W-:Y:S01]  /*18f0*/  BPT.TRAP 0x1 ;  /* 0x000000040000795c */ /* 0x000fe20000300000 */
.L_x_10140:
[----:B--2---:R-:W-:Y:S05]  /*1900*/  @P1 BRA `(.L_x_10141) ;  /* 0x0000000000081947 */ /* 0x004fea0003800000 */
[----:B------:R-:W2:Y:S02]  /*1910*/  SYNCS.PHASECHK.TRANS64.TRYWAIT P1, [UR52+0x32430], R3 ;  /* 0x03243003ff0075a7 */ /* 0x000ea40008020174 */
[----:B--2---:R-:W-:Y:S05]  /*1920*/  @!P1 BRA `(.L_x_10142) ;  /* 0x000000e8006c9947 */ /* 0x004fea0003800000 */
.L_x_10141:
[----:B------:R-:W-:Y:S01]  /*1930*/  UIADD3 UR4, UR40, 0x1c400, URZ ;  /* 0x0001c40028047890 */ /* 0x000fe2000fffe03f */
[----:B------:R-:W-:Y:S01]  /*1940*/  WARPGROUP.ARRIVE ;  /* 0x00000000000079c5 */ /* 0x000fe20000000000 */
[----:B------:R-:W-:Y:S02]  /*1950*/  ULEA UR41, UR41, UR40, 0xd ;  /* 0x0000002829297291 */ /* 0x000fe4000f8e683f */
[----:B------:R-:W-:Y:S02]  /*1960*/  USHF.R.U32.HI UR4, URZ, 0x4, UR4 ;  /* 0x000000043f047899 */ /* 0x000fe40008011604 */
[----:B------:R-:W-:Y:S02]  /*1970*/  UIADD3 UR5, UR41, 0x18400, URZ ;  /* 0x0001840029057890 */ /* 0x000fe4000fffe03f */
[----:B------:R-:W-:Y:S02]  /*1980*/  ULOP3.LUT UR4, UR4, 0x3fff, URZ, 0xc0, !UPT ;  /* 0x00003fff04047892 */ /* 0x000fe4000f8ec03f */
[----:B------:R-:W-:-:S02]  /*1990*/  USHF.R.U32.HI UR5, URZ, 0x4, UR5 ;  /* 0x000000043f057899 */ /* 0x000fc40008011605 */
[----:B------:R-:W-:Y:S02]  /*19a0*/  ULOP3.LUT UR60, UR4, 0x10000, URZ, 0xfc, !UPT ;  /* 0x00010000043c7892 */ /* 0x000fe4000f8efc3f */
[----:B------:R-:W-:Y:S02]  /*19b0*/  ULOP3.LUT UR5, UR5, 0x3fff, URZ, 0xc0, !UPT ;  /* 0x00003fff05057892 */ /* 0x000fe4000f8ec03f */
[----:B------:R-:W-:Y:S02]  /*19c0*/  UIMAD UR4, UR38, 0x300, UR60 ;  /* 0x00000300260478a4 */ /* 0x000fe4000f8e023c */
[----:B------:R-:W-:Y:S01]  /*19d0*/  ULOP3.LUT UR7, UR5, 0x10000, URZ, 0xfc, !UPT ;  /* 0x0001000005077892 */ /* 0x000fe2000f8efc3f */
[----:B------:R-:W-:Y:S01]  /*19e0*/  UMOV UR11, 0x40000040 ;  /* 0x40000040000b7882 */ /* 0x000fe20000000000 */
[----:B------:R-:W-:Y:S02]  /*19f0*/  UMOV UR9, 0x40000040 ;  /* 0x4000004000097882 */ /* 0x000fe40000000000 */
[----:B------:R-:W-:Y:S01]  /*1a00*/  UIADD3 UR5, UR7, 0x2, URZ ;  /* 0x0000000207057890 */ /* 0x000fe2000fffe03f */
[----:B------:R-:W-:Y:S01]  /*1a10*/  IMAD.U32 R21, RZ, RZ, UR9 ;  /* 0x00000009ff157e24 */ /* 0x000fe2000f8e00ff */
[----:B------:R-:W-:Y:S01]  /*1a20*/  UMOV UR10, UR4 ;  /* 0x00000004000a7c82 */ /* 0x000fe20008000000 */
[----:B------:R-:W-:Y:S01]  /*1a30*/  UMOV UR8, UR7 ;  /* 0x0000000700087c82 */ /* 0x000fe20008000000 */
[----:B------:R-:W-:Y:S01]  /*1a40*/  UIADD3 UR6, UR4, 0x2, URZ ;  /* 0x0000000204067890 */ /* 0x000fe2000fffe03f */
[----:B------:R-:W-:Y:S01]  /*1a50*/  HGMMA.64x96x16.F32 R24, gdesc[UR8], RZ, !UPT, gsb0 ;  /* 0x01600000081879f0 */ /* 0x000fe2000c0008ff */
[----:B------:R-:W-:Y:S01]  /*1a60*/  IMAD.U32 R20, RZ, RZ, UR8 ;  /* 0x00000008ff147e24 */ /* 0x000fe2000f8e00ff */
[----:B------:R-:W-:Y:S01]  /*1a70*/  UMOV UR8, UR5 ;  /* 0x0000000500087c82 */ /* 0x000fe20008000000 */
[----:B------:R-:W-:Y:S01]  /*1a80*/  UMOV UR9, 0x40000040 ;  /* 0x4000004000097882 */ /* 0x000fe20000000000 */
[----:B------:R-:W-:Y:S01]  /*1a90*/  UMOV UR11, 0x40000040 ;  /* 0x40000040000b7882 */ /* 0x000fe20000000000 */
[----:B------:R-:W-:Y:S01]  /*1aa0*/  UIADD3 UR5, UR7, 0x4, URZ ;  /* 0x0000000407057890 */ /* 0x000fe2000fffe03f */
[----:B------:R-:W-:Y:S01]  /*1ab0*/  IMAD.U32 R18, RZ, RZ, UR8 ;  /* 0x00000008ff127e24 */ /* 0x000fe2000f8e00ff */
[----:B------:R-:W-:Y:S01]  /*1ac0*/  UMOV UR10, UR6 ;  /* 0x00000006000a7c82 */ /* 0x000fe20008000000 */
[----:B------:R-:W-:Y:S01]  /*1ad0*/  UIADD3 UR6, UR4, 0x4, URZ ;  /* 0x0000000404067890 */ /* 0x000fe2000fffe03f */
[----:B------:R-:W-:Y:S01]  /*1ae0*/  IMAD.U32 R19, RZ, RZ, UR9 ;  /* 0x00000009ff137e24 */ /* 0x000fe2000f8e00ff */
[----:B------:R-:W-:Y:S01]  /*1af0*/  UIADD3 UR4, UR4, 0x6, URZ ;  /* 0x0000000604047890 */ /* 0x000fe2000fffe03f */
[----:B------:R-:W-:-:S02]  /*1b00*/  WARPGROUP.DEPBAR.LE gsb0, 0x0 ;  /* 0x00008000000079c5 */ /* 0x000fc40000010000 */
[----:B------:R-:W-:-:S06]  /*1b10*/  WARPGROUP.ARRIVE ;  /* 0x00000000000079c5 */ /* 0x000fcc0000000000 */
[----:B------:R-:W-:Y:S01]  /*1b20*/  HGMMA.64x96x16.F32 R24, gdesc[UR8], R24, gsb0 ;  /* 0x01600000081879f0 */ /* 0x000fe20008000818 */
[----:B------:R-:W-:Y:S01]  /*1b30*/  UMOV UR8, UR5 ;  /* 0x0000000500087c82 */ /* 0x000fe20008000000 */
[----:B------:R-:W-:Y:S01]  /*1b40*/  UMOV UR9, 0x40000040 ;  /* 0x4000004000097882 */ /* 0x000fe20000000000 */
[----:B------:R-:W-:Y:S01]  /*1b50*/  UMOV UR10, UR6 ;  /* 0x00000006000a7c82 */ /* 0x000fe20008000000 */
[----:B------:R-:W-:Y:S01]  /*1b60*/  UMOV UR11, 0x40000040 ;  /* 0x40000040000b7882 */ /* 0x000fe20000000000 */
[----:B------:R-:W-:Y:S01]  /*1b70*/  UIADD3 UR5, UR7, 0x6, URZ ;  /* 0x0000000607057890 */ /* 0x000fe2000fffe03f */
[----:B------:R-:W-:Y:S01]  /*1b80*/  MOV R16, UR8 ;  /* 0x0000000800107c02 */ /* 0x000fe20008000f00 */
[----:B------:R-:W-:Y:S01]  /*1b90*/  IMAD.U32 R17, RZ, RZ, UR9 ;  /* 0x00000009ff117e24 */ /* 0x000fe2000f8e00ff */
[----:B------:R-:W-:Y:S02]  /*1ba0*/  WARPGROUP.DEPBAR.LE gsb0, 0x0 ;  /* 0x00008000000079c5 */ /* 0x000fe40000010000 */
[----:B------:R-:W-:-:S06]  /*1bb0*/  WARPGROUP.ARRIVE ;  /* 0x00000000000079c5 */ /* 0x000fcc0000000000 */
[----:B------:R-:W-:Y:S01]  /*1bc0*/  HGMMA.64x96x16.F32 R24, gdesc[UR8], R24, gsb0 ;  /* 0x01600000081879f0 */ /* 0x000fe20008000818 */
[----:B------:R-:W-:Y:S01]  /*1bd0*/  UMOV UR8, UR5 ;  /* 0x0000000500087c82 */ /* 0x000fe20008000000 */
[----:B------:R-:W-:Y:S01]  /*1be0*/  UMOV UR9, 0x40000040 ;  /* 0x4000004000097882 */ /* 0x000fe20000000000 */
[----:B------:R-:W-:Y:S01]  /*1bf0*/  UMOV UR10, UR4 ;  /* 0x00000004000a7c82 */ /* 0x000fe20008000000 */
[----:B------:R-:W-:Y:S01]  /*1c00*/  UMOV UR11, 0x40000040 ;  /* 0x40000040000b7882 */ /* 0x000fe20000000000 */
[----:B------:R-:W-:Y:S02]  /*1c10*/  IMAD.U32 R14, RZ, RZ, UR8 ;  /* 0x00000008ff0e7e24 */ /* 0x000fe4000f8e00ff */
[----:B------:R-:W-:Y:S01]  /*1c20*/  IMAD.U32 R15, RZ, RZ, UR9 ;  /* 0x00000009ff0f7e24 */ /* 0x000fe2000f8e00ff */
[----:B------:R-:W-:Y:S02]  /*1c30*/  WARPGROUP.DEPBAR.LE gsb0, 0x0 ;  /* 0x00008000000079c5 */ /* 0x000fe40000010000 */
[----:B------:R-:W-:-:S06]  /*1c40*/  WARPGROUP.ARRIVE ;  /* 0x00000000000079c5 */ /* 0x000fcc0000000000 */
[----:B------:R-:W-:Y:S03]  /*1c50*/  HGMMA.64x96x16.F32 R24, gdesc[UR8], R24, gsb0 ;  /* 0x01600000081879f0 */ /* 0x000fe60008000818 */
[----:B------:R-:W-:Y:S02]  /*1c60*/  WARPGROUP.DEPBAR.LE gsb0, 0x0 ;  /* 0x00008000000079c5 */ /* 0x000fe40000010000 */
[----:B------:R-:W2:Y:S02]  /*1c70*/  SYNCS.PHASECHK.TRANS64.TRYWAIT P1, [UR40+0x32410], R0 ;  /* 0x03241000ff0075a7 */ /* 0x000ea40008020168 */
[----:B--2---:R-:W-:Y:S05]  /*1c80*/  @!P1 BRA `(.L_x_10143) ;  /* 0x000000e400ac9947 */ /* 0x004fea0003800000 */
.L_x_10273:
[----:B------:R-:W-:Y:S05]  /*1c90*/  @!P0 BRA `(.L_x_10144) ;  /* 0x0000000000048947 */ /* 0x000fea0003800000 */
[----:B------:R-:W-:Y:S01]  /*1ca0*/  BPT.TRAP 0x1 ;  /* 0x000000040000795c */ /* 0x000fe20000300000 */
.L_x_10144:
[----:B------:R2:W3:Y:S01]  /*1cb0*/  SYNCS.PHASECHK.TRANS64.TRYWAIT P1, [UR52+0x32450], R3 ;  /* 0x03245003ff0075a7 */ /* 0x0004e20008020174 */
[----:B------:R-:W-:Y:S05]  /*1cc0*/  @!P0 BRA `(.L_x_10145) ;  /* 0x0000000000048947 */ /* 0x000fea0003800000 */
[----:B------:R-:W-:Y:S01]  /*1cd0*/  BPT.TRAP 0x1 ;  /* 0x000000040000795c */ /* 0x000fe20000300000 */
.L_x_10145:
[----:B---3--:R-:W-:Y:S05]  /*1ce0*/  @P1 BRA `(.L_x_10146) ;  /* 0x0000000000081947 */ /* 0x008fea0003800000 */
[----:B------:R-:W3:Y:S02]  /*1cf0*/  SYNCS.PHASECHK.TRANS64.TRYWAIT P1, [UR52+0x32450], R3 ;  /* 0x03245003ff0075a7 */ /* 0x000ee40008020174 */
[----:B---3--:R-:W-:Y:S05]  /*1d00*/  @!P1 BRA `(.L_x_10147) ;  /* 0x000000e400a49947 */ /* 0x008fea0003800000 */
.L_x_10146:
[----:B------:R-:W-:Y:S01]  /*1d10*/  UIADD3 UR40, UR40, 0x400, URZ ;  /* 0x0000040028287890 */ /* 0x000fe2000fffe03f */
[----:B------:R-:W-:Y:S01]  /*1d20*/  WARPGROUP.ARRIVE ;  /* 0x00000000000079c5 */ /* 0x000fe20000000000 */
[----:B------:R-:W-:-:S05]  /*1d30*/  UIADD3 UR41, UR41, 0x22400, URZ ;  /* 0x0002240029297890 */ /* 0x000fca000fffe03f */
[----:B0-----:R-:W0:Y:S01]  /*1d40*/  S2R R0, SR_TID.X ;  /* 0x0000000000007919 */ /* 0x001e220000002100 */
[----:B------:R-:W-:Y:S02]  /*1d50*/  USHF.R.U32.HI UR6, URZ, 0x4, UR40 ;  /* 0x000000043f067899 */ /* 0x000fe40008011628 */
[----:B------:R-:W-:Y:S02]  /*1d60*/  USHF.R.U32.HI UR41, URZ, 0x4, UR41 ;  /* 0x000000043f297899 */ /* 0x000fe40008011629 */
[----:B------:R-:W-:Y:S02]  /*1d70*/  ULOP3.LUT UR6, UR6, 0x3fff, URZ, 0xc0, !UPT ;  /* 0x00003fff06067892 */ /* 0x000fe4000f8ec03f */
[----:B------:R-:W-:Y:S02]  /*1d80*/  ULOP3.LUT UR4, UR41, 0x3fff, URZ, 0xc0, !UPT ;  /* 0x00003fff29047892 */ /* 0x000fe4000f8ec03f */
[----:B------:R-:W-:Y:S02]  /*1d90*/  ULOP3.LUT UR7, UR6, 0x10000, URZ, 0xfc, !UPT ;  /* 0x0001000006077892 */ /* 0x000fe4000f8efc3f */
[----:B------:R-:W-:-:S02]  /*1da0*/  ULOP3.LUT UR4, UR4, 0x10000, URZ, 0xfc, !UPT ;  /* 0x0001000004047892 */ /* 0x000fc4000f8efc3f */
[----:B------:R-:W-:Y:S01]  /*1db0*/  UIMAD UR5, UR38, 0xc00, UR7 ;  /* 0x00000c00260578a4 */ /* 0x000fe2000f8e0207 */
[----:B------:R-:W-:Y:S01]  /*1dc0*/  UMOV UR9, 0x40000040 ;  /* 0x4000004000097882 */ /* 0x000fe20000000000 */
[----:B------:R-:W-:Y:S01]  /*1dd0*/  UMOV UR11, 0x40000040 ;  /* 0x40000040000b7882 */ /* 0x000fe20000000000 */
[----:B------:R-:W-:Y:S02]  /*1de0*/  IMAD.U32 R13, RZ, RZ, UR9 ;  /* 0x00000009ff0d7e24 */ /* 0x000fe4000f8e00ff */
[----:B------:R-:W-:Y:S01]  /*1df0*/  UMOV UR8, UR4 ;  /* 0x0000000400087c82 */ /* 0x000fe20008000000 */
[----:B------:R-:W-:Y:S01]  /*1e00*/  UMOV UR13, 0x40000040 ;  /* 0x40000040000d7882 */ /* 0x000fe20000000000 */
[----:B------:R-:W-:Y:S01]  /*1e10*/  UMOV UR10, UR5 ;  /* 0x00000005000a7c82 */ /* 0x000fe20008000000 */
[----:B------:R-:W-:Y:S01]  /*1e20*/  IMAD.U32 R12, RZ, RZ, UR8 ;  /* 0x00000008ff0c7e24 */ /* 0x000fe2000f8e00ff */
[----:B------:R-:W-:Y:S01]  /*1e30*/  HGMMA.64x96x16.F32 R24, gdesc[UR8], R24, gsb0 ;  /* 0x01600000081879f0 */ /* 0x000fe20008000818 */
[----:B------:R-:W-:Y:S01]  /*1e40*/  UIADD3 UR8, UR4, 0x2, URZ ;  /* 0x0000000204087890 */ /* 0x000fe2000fffe03f */
[----:B------:R-:W-:Y:S01]  /*1e50*/  IMAD.U32 R11, RZ, RZ, UR13 ;  /* 0x0000000dff0b7e24 */ /* 0x000fe2000f8e00ff */
[----:B------:R-:W-:Y:S01]  /*1e60*/  UIADD3 UR9, UR5, 0x2, URZ ;  /* 0x0000000205097890 */ /* 0x000fe2000fffe03f */
[----:B------:R-:W-:Y:S01]  /*1e70*/  UMOV UR15, 0x40000040 ;  /* 0x40000040000f7882 */ /* 0x000fe20000000000 */
[----:B------:R-:W-:-:S03]  /*1e80*/  UIADD3 UR10, UR5, 0x302, URZ ;  /* 0x00000302050a7890 */ /* 0x000fc6000fffe03f */
[----:B------:R-:W-:Y:S01]  /*1e90*/  UMOV UR12, UR8 ;  /* 0x00000008000c7c82 */ /* 0x000fe20008000000 */
[----:B------:R-:W-:Y:S01]  /*1ea0*/  UIADD3 UR8, UR4, 0x4, URZ ;  /* 0x0000000404087890 */ /* 0x000fe2000fffe03f */
[----:B------:R-:W-:Y:S01]  /*1eb0*/  IMAD.U32 R10, RZ, RZ, UR12 ;  /* 0x0000000cff0a7e24 */ /* 0x000fe2000f8e00ff */
[----:B------:R-:W-:Y:S01]  /*1ec0*/  UMOV UR14, UR9 ;  /* 0x00000009000e7c82 */ /* 0x000fe20008000000 */
[----:B------:R-:W-:Y:S01]  /*1ed0*/  UIADD3 UR9, UR5, 0x4, URZ ;  /* 0x0000000405097890 */ /* 0x000fe2000fffe03f */
[----:B0-----:R-:W-:Y:S01]  /*1ee0*/  SHF.R.U32.HI R0, RZ, 0x7, R0 ;  /* 0x00000007ff007819 */ /* 0x001fe20000011600 */
[----:B------:R-:W-:Y:S01]  /*1ef0*/  UMOV UR11, 0x40000040 ;  /* 0x40000040000b7882 */ /* 0x000fe20000000000 */
[----:B------:R-:W-:Y:S02]  /*1f00*/  UIADD3 UR16, UR4, 0x406, URZ ;  /* 0x0000040604107890 */ /* 0x000fe4000fffe03f */
[----:B------:R-:W-:Y:S01]  /*1f10*/  UIADD3 UR18, UR5, 0x306, URZ ;  /* 0x0000030605127890 */ /* 0x000fe2000fffe03f */
[----:B------:R-:W-:Y:S01]  /*1f20*/  IADD3 R0, -R0, 0xb, RZ ;  /* 0x0000000b00007810 */ /* 0x000fe20007ffe1ff */
        /* <DEDUP_REMOVED lines=34> */
[----:B------:R-:W-:Y:S02]  /*2150*/  WARPGROUP.DEPBAR.LE gsb0, 0x0 ;  /* 0x00008000000079c5 */ /* 0x000fe40000010000 */
[----:B------:R-:W-:-:S06]  /*2160*/  WARPGROUP.ARRIVE ;  /* 0x00000000000079c5 */ /* 0x000fcc0000000000 */
[----:B------:R-:W-:Y:S01]  /*2170*/  HGMMA.64x96x16.F32 R24, gdesc[UR12], R24, gsb0 ;  /* 0x016000000c1879f0 */ /* 0x000fe20008000818 */
[----:B------:R-:W-:Y:S01]  /*2180*/  UMOV UR12, UR8 ;  /* 0x00000008000c7c82 */ /* 0x000fe20008000000 */
[----:B------:R-:W-:Y:S01]  /*2190*/  UMOV UR13, 0x40000040 ;  /* 0x40000040000d7882 */ /* 0x000fe20000000000 */
[----:B------:R-:W-:Y:S01]  /*21a0*/  UMOV UR14, UR9 ;  /* 0x00000009000e7c82 */ /* 0x000fe20008000000 */
[----:B------:R-:W-:Y:S01]  /*21b0*/  UMOV UR15, 0x40000040 ;  /* 0x40000040000f7882 */ /* 0x000fe20000000000 */
[----:B------:R-:W-:Y:S01]  /*21c0*/  UIADD3 UR8, UR4, 0x6, URZ ;  /* 0x0000000604087890 */ /* 0x000fe2000fffe03f */
[----:B------:R-:W-:Y:S01]  /*21d0*/  IMAD.U32 R8, RZ, RZ, UR12 ;  /* 0x0000000cff087e24 */ /* 0x000fe2000f8e00ff */
[----:B------:R-:W-:Y:S01]  /*21e0*/  UIADD3 UR9, UR5, 0x6, URZ ;  /* 0x0000000605097890 */ /* 0x000fe2000fffe03f */
[----:B------:R-:W-:Y:S01]  /*21f0*/  MOV R9, UR13 ;  /* 0x0000000d00097c02 */ /* 0x000fe20008000f00 */
        /* <DEDUP_REMOVED lines=20> */
[----:B------:R-:W-:Y:S01]  /*2340*/  UMOV UR9, 0x40000040 ;  /* 0x4000004000097882 */ /* 0x000fe20000000000 */
[----:B------:R-:W-:Y:S01]  /*2350*/  IMAD.U32 R5, RZ, RZ, UR13 ;  /* 0x0000000dff057e24 */ /* 0x000fe2000f8e00ff */
        /* <DEDUP_REMOVED lines=44> */
.L_x_10148:
[----:B------:R-:W-:Y:S01]  /*2620*/  ULDC UR4, c[0x0][0xad0] ;  /* 0x0002b40000047ab9 */ /* 0x000fe20000000800 */
[----:B-12---:R-:W-:Y:S02]  /*2630*/  IMAD R3, R158, -0x60, R157 ;  /* 0xffffffa09e037824 */ /* 0x006fe400078e029d */
[----:B------:R-:W-:Y:S01]  /*2640*/  FMUL.FTZ R24, R24, UR4 ;  /* 0x0000000418187c20 */ /* 0x000fe20008410000 */
[----:B------:R-:W-:Y:S01]  /*2650*/  FMUL.FTZ R25, R25, UR4 ;  /* 0x0000000419197c20 */ /* 0x000fe20008410000 */
[----:B------:R-:W-:Y:S01]  /*2660*/  FMUL.FTZ R32, R32, UR4 ;  /* 0x0000000420207c20 */ /* 0x000fe20008410000 */
[----:B------:R-:W-:Y:S01]  /*2670*/  FMUL.FTZ R28, R28, UR4 ;  /* 0x000000041c1c7c20 */ /* 0x000fe20008410000 */
[----:B------:R-:W-:Y:S01]  /*2680*/  FMUL.FTZ R29, R29, UR4 ;  /* 0x000000041d1d7c20 */ /* 0x000fe20008410000 */
[----:B------:R-:W-:Y:S01]  /*2690*/  VIADD R22, R3, 0x60 ;  /* 0x0000006003167836 */ /* 0x000fe20000000000 */
[----:B------:R-:W1:Y:S01]  /*26a0*/  MUFU.TANH R24, R24 ;  /* 0x0000001800187308 */ /* 0x000e620000002400 */
[----:B------:R-:W-:Y:S01]  /*26b0*/  FMUL.FTZ R27, R27, UR4 ;  /* 0x000000041b1b7c20 */ /* 0x000fe20008410000 */
[----:B------:R-:W-:Y:S01]  /*26c0*/  FMUL.FTZ R26, R26, UR4 ;  /* 0x000000041a1a7c20 */ /* 0x000fe20008410000 */
[----:B------:R-:W-:-:S02]  /*26d0*/  IMAD R22, R223, -0x2, R22 ;  /* 0xfffffffedf167824 */ /* 0x000fc400078e0216 */
[----:B------:R-:W-:Y:S01]  /*26e0*/  FMUL.FTZ R33, R33, UR4 ;  /* 0x0000000421217c20 */ /* 0x000fe20008410000 */
[----:B------:R-:W-:Y:S01]  /*26f0*/  FMUL.FTZ R30, R30, UR4 ;  /* 0x000000041e1e7c20 */ /* 0x000fe20008410000 */
[----:B------:R-:W-:Y:S01]  /*2700*/  FMUL.FTZ R31, R31, UR4 ;  /* 0x000000041f1f7c20 */ /* 0x000fe20008410000 */
[----:B------:R-:W-:Y:S01]  /*2710*/  FMUL.FTZ R36, R36, UR4 ;  /* 0x0000000424247c20 */ /* 0x000fe20008410000 */
[----:B------:R-:W2:Y:S01]  /*2720*/  MUFU.TANH R25, R25 ;  /* 0x0000001900197308 */ /* 0x000ea20000002400 */
[C---:B------:R-:W-:Y:S01]  /*2730*/  ISETP.GT.AND P2, PT, R22.reuse, RZ, PT ;  /* 0x000000ff1600720c */ /* 0x040fe20003f44270 */
[----:B------:R-:W-:Y:S01]  /*2740*/  FMUL.FTZ R37, R37, UR4 ;  /* 0x0000000425257c20 */ /* 0x000fe20008410000 */
[----:B------:R-:W-:Y:S01]  /*2750*/  ISETP.GT.AND P1, PT, R22, 0x1, PT ;  /* 0x000000011600780c */ /* 0x000fe20003f24270 */
[----:B------:R-:W-:Y:S01]  /*2760*/  FMUL.FTZ R34, R34, UR4 ;  /* 0x0000000422227c20 */ /* 0x000fe20008410000 */
[----:B------:R-:W-:Y:S01]  /*2770*/  ISETP.GT.AND P4, PT, R22, 0x10, PT ;  /* 0x000000101600780c */ /* 0x000fe20003f84270 */
[----:B------:R-:W-:Y:S01]  /*2780*/  FMUL.FTZ R40, R40, UR4 ;  /* 0x0000000428287c20 */ /* 0x000fe20008410000 */
[----:B------:R-:W-:Y:S01]  /*2790*/  ISETP.GT.AND P6, PT, R22, 0x8, PT ;  /* 0x000000081600780c */ /* 0x000fe20003fc4270 */
[----:B------:R-:W3:Y:S01]  /*27a0*/  MUFU.TANH R32, R32 ;  /* 0x0000002000207308 */ /* 0x000ee20000002400 */
[----:B-1----:R-:W-:Y:S01]  /*27b0*/  FSEL R3, R24, -INF , P2 ;  /* 0xff80000018037808 */ /* 0x002fe20001000000 */
[----:B------:R-:W-:Y:S01]  /*27c0*/  FMUL.FTZ R35, R35, UR4 ;  /* 0x0000000423237c20 */ /* 0x000fe20008410000 */
[----:B------:R-:W-:Y:S01]  /*27d0*/  ISETP.GT.AND P5, PT, R22, 0x9, PT ;  /* 0x000000091600780c */ /* 0x000fe20003fa4270 */
[----:B------:R-:W-:Y:S01]  /*27e0*/  FMUL.FTZ R41, R41, UR4 ;  /* 0x0000000429297c20 */ /* 0x000fe20008410000 */
[----:B------:R-:W-:Y:S01]  /*27f0*/  FMUL.FTZ R38, R38, UR4 ;  /* 0x0000000426267c20 */ /* 0x000fe20008410000 */
[----:B------:R-:W-:Y:S01]  /*2800*/  ISETP.GT.AND P3, PT, R22, 0x11, PT ;  /* 0x000000111600780c */ /* 0x000fe20003f64270 */
[----:B------:R-:W-:Y:S01]  /*2810*/  FMUL.FTZ R44, R44, UR4 ;  /* 0x000000042c2c7c20 */ /* 0x000fe20008410000 */
[----:B------:R-:W1:Y:S01]  /*2820*/  MUFU.TANH R28, R28 ;  /* 0x0000001c001c7308 */ /* 0x000e620000002400 */
[----:B--2---:R-:W-:Y:S01]  /*2830*/  FSEL R25, R25, -INF , P1 ;  /* 0xff80000019197808 */ /* 0x004fe20000800000 */
[----:B------:R-:W-:Y:S01]  /*2840*/  FMUL.FTZ R39, R39, UR4 ;  /* 0x0000000427277c20 */ /* 0x000fe20008410000 */
[----:B------:R-:W-:Y:S01]  /*2850*/  FMUL.FTZ R45, R45, UR4 ;  /* 0x000000042d2d7c20 */ /* 0x000fe20008410000 */
[----:B------:R-:W-:Y:S01]  /*2860*/  FMUL.FTZ R42, R42, UR4 ;  /* 0x000000042a2a7c20 */ /* 0x000fe20008410000 */
[----:B------:R-:W-:Y:S01]  /*2870*/  FMUL.FTZ R48, R48, UR4 ;  /* 0x0000000430307c20 */ /* 0x000fe20008410000 */
[----:B------:R-:W-:Y:S01]  /*2880*/  FMUL.FTZ R43, R43, UR4 ;  /* 0x000000042b2b7c20 */ /* 0x000fe20008410000 */
[----:B------:R-:W-:Y:S01]  /*2890*/  FMUL.FTZ R49, R49, UR4 ;  /* 0x0000000431317c20 */ /* 0x000fe20008410000 */
[----:B------:R-:W2:Y:S01]  /*28a0*/  MUFU.TANH R29, R29 ;  /* 0x0000001d001d7308 */ /* 0x000ea20000002400 */
[----:B---3--:R-:W-:Y:S01]  /*28b0*/  FSEL R174, R32, -INF , P4 ;  /* 0xff80000020ae7808 */ /* 0x008fe20002000000 */
[----:B------:R-:W-:Y:S01]  /*28c0*/  FMUL.FTZ R46, R46, UR4 ;  /* 0x000000042e2e7c20 */ /* 0x000fe20008410000 */
[----:B------:R-:W-:Y:S01]  /*28d0*/  FMNMX.FTZ R32, R3, R25, !PT ;  /* 0x0000001903207209 */ /* 0x000fe20007810000 */
[----:B------:R-:W-:Y:S01]  /*28e0*/  FMUL.FTZ R52, R52, UR4 ;  /* 0x0000000434347c20 */ /* 0x000fe20008410000 */
[----:B------:R-:W-:Y:S01]  /*28f0*/  FMUL.FTZ R47, R47, UR4 ;  /* 0x000000042f2f7c20 */ /* 0x000fe20008410000 */
        /* <DEDUP_REMOVED lines=23> */
[----:B------:R-:W-:Y:S01]  /*2a70*/  ISETP.GT.AND P1, PT, R22, 0x19, PT ;  /* 0x000000191600780c */ /* 0x000fe20003f24270 */
[----:B------:R-:W-:Y:S01]  /*2a80*/  FMUL.FTZ R63, R63, UR4 ;  /* 0x000000043f3f7c20 */ /* 0x000fe20008410000 */
[----:B------:R-:W-:Y:S01]  /*2a90*/  FMNMX.FTZ R32, R174, R27, !PT ;  /* 0x0000001bae207209 */ /* 0x000fe20007810000 */
        /* <DEDUP_REMOVED lines=9> */
[----:B--2---:R-:W-:Y:S01]  /*2b30*/  FSEL R175, R33, -INF , P3 ;  /* 0xff80000021af7808 */ /* 0x004fe20001800000 */
[----:B------:R-:W-:Y:S01]  /*2b40*/  FMUL.FTZ R71, R71, UR4 ;  /* 0x0000000447477c20 */ /* 0x000fe20008410000 */
[----:B------:R-:W-:Y:S01]  /*2b50*/  ULDC UR4, c[0x0][0xa80] ;  /* 0x0002a00000047ab9 */ /* 0x000fe20000000800 */
[----:B------:R-:W-:Y:S01]  /*2b60*/  UIADD3 UR5, UR52, 0x32440, URZ ;  /* 0x0003244034057890 */ /* 0x000fe2000fffe03f */
[----:B------:R-:W-:Y:S01]  /*2b70*/  IMAD.U32 R202, RZ, RZ, UR4 ;  /* 0x00000004ffca7e24 */ /* 0x000fe2000f8e00ff */
[----:B------:R-:W-:-:S02]  /*2b80*/  ULOP3.LUT UR6, UR6, 0x3000000, URZ, 0xfc, !UPT ;  /* 0x0300000006067892 */ /* 0x000fc4000f8efc3f */
[----:B------:R-:W2:Y:S01]  /*2b90*/  MUFU.TANH R36, R36 ;  /* 0x0000002400247308 */ /* 0x000ea20000002400 */
[----:B---3--:R-:W-:Y:S01]  /*2ba0*/  FSEL R30, R30, -INF , P6 ;  /* 0xff8000001e1e7808 */ /* 0x008fe20003000000 */
[----:B------:R-:W-:Y:S01]  /*2bb0*/  UPRMT UR5, UR53, 0x654, UR5 ;  /* 0x0000065435057896 */ /* 0x000fe20008000005 */
[----:B------:R-:W-:Y:S01]  /*2bc0*/  ISETP.GT.AND P6, PT, R22, 0x20, PT ;  /* 0x000000201600780c */ /* 0x000fe20003fc4270 */
[----:B------:R-:W-:Y:S01]  /*2bd0*/  UIMAD UR4, UR38, 0xc00, UR6 ;  /* 0x00000c00260478a4 */ /* 0x000fe2000f8e0206 */
[----:B------:R-:W-:Y:S01]  /*2be0*/  FMNMX.FTZ R27, R30, R27, !PT ;  /* 0x0000001b1e1b7209 */ /* 0x000fe20007810000 */
[----:B------:R-:W-:Y:S02]  /*2bf0*/  UMOV UR11, 0x40000040 ;  /* 0x40000040000b7882 */ /* 0x000fe40000000000 */
[----:B------:R-:W3:Y:S01]  /*2c00*/  MUFU.TANH R37, R37 ;  /* 0x0000002500257308 */ /* 0x000ee20000002400 */
[----:B-1----:R-:W-:Y:S02]  /*2c10*/  FSEL R28, R31, -INF , P5 ;  /* 0xff8000001f1c7808 */ /* 0x002fe40002800000 */
[----:B------:R-:W-:Y:S01]  /*2c20*/  FMNMX.FTZ R31, R175, R32, !PT ;  /* 0x00000020af1f7209 */ /* 0x000fe20007810000 */
[----:B------:R-:W-:Y:S01]  /*2c30*/  SYNCS.ARRIVE.TRANS64.RED.A1T0 RZ, [UR5], RZ ;  /* 0x000000ffffff79a7 */ /* 0x000fe20008100405 */
[----:B------:R-:W-:Y:S01]  /*2c40*/  FMNMX.FTZ R27, R28, R27, !PT ;  /* 0x0000001b1c1b7209 */ /* 0x000fe20007810000 */
[----:B------:R-:W-:Y:S01]  /*2c50*/  UMOV UR10, UR4 ;  /* 0x00000004000a7c82 */ /* 0x000fe20008000000 */
[----:B------:R-:W-:Y:S01]  /*2c60*/  ISETP.GT.AND P5, PT, R22, 0x21, PT ;  /* 0x000000211600780c */ /* 0x000fe20003fa4270 */
[----:B------:R-:W1:Y:S01]  /*2c70*/  MUFU.TANH R34, R34 ;  /* 0x0000002200227308 */ /* 0x000e620000002400 */
[----:B--2---:R-:W-:-:S04]  /*2c80*/  FSEL R176, R36, -INF , P2 ;  /* 0xff80000024b07808 */ /* 0x004fc80001000000 */
[----:B------:R-:W-:-:S03]  /*2c90*/  FMNMX.FTZ R32, R176, R31, !PT ;  /* 0x0000001fb0207209 */ /* 0x000fc60007810000 */
[----:B------:R-:W2:Y:S01]  /*2ca0*/  MUFU.TANH R40, R40 ;  /* 0x0000002800287308 */ /* 0x000ea20000002400 */
[----:B---3--:R-:W-:-:S04]  /*2cb0*/  FSEL R177, R37, -INF , P1 ;  /* 0xff80000025b17808 */ /* 0x008fc80000800000 */
[----:B------:R-:W-:-:S03]  /*2cc0*/  FMNMX.FTZ R31, R177, R32, !PT ;  /* 0x00000020b11f7209 */ /* 0x000fc60007810000 */
[----:B------:R-:W3:Y:S01]  /*2cd0*/  MUFU.TANH R35, R35 ;  /* 0x0000002300237308 */ /* 0x000ee20000002400 */
[----:B-1----:R-:W-:Y:S02]  /*2ce0*/  FSEL R178, R34, -INF , P4 ;  /* 0xff80000022b27808 */ /* 0x002fe40002000000 */
[----:B------:R-:W-:Y:S02]  /*2cf0*/  ISETP.GT.AND P4, PT, R22, 0x28, PT ;  /* 0x000000281600780c */ /* 0x000fe40003f84270 */
[----:B------:R-:W-:-:S03]  /*2d00*/  FMNMX.FTZ R32, R178, R27, !PT ;  /* 0x0000001bb2207209 */ /* 0x000fc60007810000 */
[----:B------:R-:W1:Y:S01]  /*2d10*/  MUFU.TANH R41, R41 ;  /* 0x0000002900297308 */ /* 0x000e620000002400 */
[----:B--2---:R-:W-:-:S04]  /*2d20*/  FSEL R182, R40, -INF , P6 ;  /* 0xff80000028b67808 */ /* 0x004fc80003000000 */
[----:B------:R-:W-:-:S03]  /*2d30*/  FMNMX.FTZ R31, R182, R31, !PT ;  /* 0x0000001fb61f7209 */ /* 0x000fc60007810000 */
[----:B------:R-:W2:Y:S01]  /*2d40*/  MUFU.TANH R38, R38 ;  /* 0x0000002600267308 */ /* 0x000ea20000002400 */
[----:B---3--:R-:W-:Y:S02]  /*2d50*/  FSEL R179, R35, -INF , P3 ;  /* 0xff80000023b37808 */ /* 0x008fe40001800000 */
[----:B------:R-:W-:Y:S02]  /*2d60*/  ISETP.GT.AND P3, PT, R22, 0x29, PT ;  /* 0x000000291600780c */ /* 0x000fe40003f64270 */
[----:B------:R-:W-:-:S03]  /*2d70*/  FMNMX.FTZ R27, R179, R32, !PT ;  /* 0x00000020b31b7209 */ /* 0x000fc60007810000 */
[----:B------:R-:W3:Y:S01]  /*2d80*/  MUFU.TANH R44, R44 ;  /* 0x0000002c002c7308 */ /* 0x000ee20000002400 */
[----:B-1----:R-:W-:-:S04]  /*2d90*/  FSEL R184, R41, -INF , P5 ;  /* 0xff80000029b87808 */ /* 0x002fc80002800000 */
[----:B------:R-:W-:-:S03]  /*2da0*/  FMNMX.FTZ R31, R184, R31, !PT ;  /* 0x0000001fb81f7209 */ /* 0x000fc60007810000 */
[----:B------:R-:W1:Y:S01]  /*2db0*/  MUFU.TANH R39, R39 ;  /* 0x0000002700277308 */ /* 0x000e620000002400 */
[----:B--2---:R-:W-:Y:S02]  /*2dc0*/  FSEL R180, R38, -INF , P2 ;  /* 0xff80000026b47808 */ /* 0x004fe40001000000 */
[----:B------:R-:W-:Y:S02]  /*2dd0*/  ISETP.GT.AND P2, PT, R22, 0x30, PT ;  /* 0x000000301600780c */ /* 0x000fe40003f44270 */
        /* <DEDUP_REMOVED lines=69> */
[----:B------:R-:W-:-:S05]  /*3230*/  ISETP.GT.AND P4, PT, R22, 0x58, PT ;  /* 0x000000581600780c */ /* 0x000fca0003f84270 */
[----:B------:R-:W1:Y:S01]  /*3240*/  MUFU.TANH R65, R65 ;  /* 0x0000004100417308 */ /* 0x000e620000002400 */
[----:B--2---:R-:W-:Y:S02]  /*3250*/  FSEL R191, R59, -INF , P3 ;  /* 0xff8000003bbf7808 */ /* 0x004fe40001800000 */
[----:B------:R-:W-:Y:S02]  /*3260*/  ISETP.GT.AND P3, PT, R22, 0x59, PT ;  /* 0x000000591600780c */ /* 0x000fe40003f64270 */
[----:B------:R-:W-:-:S03]  /*3270*/  FMNMX.FTZ R22, R196, R27, !PT ;  /* 0x0000001bc4167209 */ /* 0x000fc60007810000 */
[----:B------:R-:W2:Y:S01]  /*3280*/  MUFU.TANH R62, R62 ;  /* 0x0000003e003e7308 */ /* 0x000ea20000002400 */
[----:B---3--:R-:W-:Y:S02]  /*3290*/  FSEL R164, R64, -INF , P6 ;  /* 0xff80000040a47808 */ /* 0x008fe40003000000 */
[----:B------:R-:W-:Y:S02]  /*32a0*/  FMNMX.FTZ R22, R191, R22, !PT ;  /* 0x00000016bf167209 */ /* 0x000fe40007810000 */
[----:B------:R-:W-:-:S03]  /*32b0*/  FMNMX.FTZ R32, R164, R31, !PT ;  /* 0x0000001fa4207209 */ /* 0x000fc60007810000 */
[----:B------:R-:W3:Y:S01]  /*32c0*/  MUFU.TANH R68, R68 ;  /* 0x0000004400447308 */ /* 0x000ee20000002400 */
[----:B-1----:R-:W-:-:S04]  /*32d0*/  FSEL R165, R65, -INF , P5 ;  /* 0xff80000041a57808 */ /* 0x002fc80002800000 */
[----:B------:R-:W-:-:S03]  /*32e0*/  FMNMX.FTZ R27, R165, R32, !PT ;  /* 0x00000020a51b7209 */ /* 0x000fc60007810000 */
[----:B------:R-:W1:Y:S01]  /*32f0*/  MUFU.TANH R63, R63 ;  /* 0x0000003f003f7308 */ /* 0x000e620000002400 */
[----:B--2---:R-:W-:-:S04]  /*3300*/  FSEL R193, R62, -INF , P2 ;  /* 0xff8000003ec17808 */ /* 0x004fc80001000000 */
[----:B------:R-:W-:-:S03]  /*3310*/  FMNMX.FTZ R22, R193, R22, !PT ;  /* 0x00000016c1167209 */ /* 0x000fc60007810000 */
[----:B------:R-:W2:Y:S01]  /*3320*/  MUFU.TANH R66, R66 ;  /* 0x0000004200427308 */ /* 0x000ea20000002400 */
[----:B---3--:R-:W-:-:S04]  /*3330*/  FSEL R166, R68, -INF , P4 ;  /* 0xff80000044a67808 */ /* 0x008fc80002000000 */
        /* <DEDUP_REMOVED lines=12> */
[----:B------:R-:W-:Y:S02]  /*3400*/  FMNMX.FTZ R32, R167, R32, !PT ;  /* 0x00000020a7207209 */ /* 0x000fe40007810000 */
[----:B--2---:R-:W-:-:S03]  /*3410*/  FSEL R170, R70, -INF , P4 ;  /* 0xff80000046aa7808 */ /* 0x004fc60002000000 */
[----:B------:R-:W1:Y:S01]  /*3420*/  SHFL.BFLY PT, R31, R32, 0x2, 0x1f ;  /* 0x0c401f00201f7f89 */ /* 0x000e6200000e0000 */
[----:B------:R-:W-:Y:S02]  /*3430*/  FMNMX.FTZ R22, R170, R27, !PT ;  /* 0x0000001baa167209 */ /* 0x000fe40007810000 */
[----:B---3--:R-:W-:-:S04]  /*3440*/  FSEL R171, R71, -INF , P3 ;  /* 0xff80000047ab7808 */ /* 0x008fc80001800000 */
[----:B------:R-:W-:-:S05]  /*3450*/  FMNMX.FTZ R22, R171, R22, !PT ;  /* 0x00000016ab167209 */ /* 0x000fca0007810000 */
[----:B------:R-:W2:Y:S01]  /*3460*/  SHFL.BFLY PT, R27, R22, 0x2, 0x1f ;  /* 0x0c401f00161b7f89 */ /* 0x000ea200000e0000 */
[----:B-1----:R-:W-:-:S05]  /*3470*/  FMNMX.FTZ R31, R32, R31, !PT ;  /* 0x0000001f201f7209 */ /* 0x002fca0007810000 */
[----:B------:R-:W1:Y:S01]  /*3480*/  SHFL.BFLY PT, R34, R31, 0x1, 0x1f ;  /* 0x0c201f001f227f89 */ /* 0x000e6200000e0000 */
[----:B--2---:R-:W-:-:S05]  /*3490*/  FMNMX.FTZ R27, R22, R27, !PT ;  /* 0x0000001b161b7209 */ /* 0x004fca0007810000 */
[----:B------:R-:W2:Y:S01]  /*34a0*/  SHFL.BFLY PT, R156, R27, 0x1, 0x1f ;  /* 0x0c201f001b9c7f89 */ /* 0x000ea200000e0000 */
[----:B-1----:R-:W-:Y:S01]  /*34b0*/  FMNMX.FTZ R199, R31, R34, !PT ;  /* 0x000000221fc77209 */ /* 0x002fe20007810000 */
[----:B------:R1:W-:Y:S03]  /*34c0*/  BAR.SYNC.DEFER_BLOCKING R208, 0x100 ;  /* 0x000400d00000751d */ /* 0x0003e60000010000 */
[C---:B------:R-:W-:Y:S01]  /*34d0*/  FSETP.NEU.FTZ.AND P1, PT, R199.reuse, -INF , PT ;  /* 0xff800000c700780b */ /* 0x040fe20003f3d000 */
[----:B------:R-:W-:-:S05]  /*34e0*/  FMUL.FTZ R172, R199, R202 ;  /* 0x000000cac7ac7220 */ /* 0x000fca0000410000 */
[----:B------:R-:W-:-:S05]  /*34f0*/  FSEL R172, R172, RZ, P1 ;  /* 0x000000ffacac7208 */ /* 0x000fca0000800000 */
[--C-:B------:R-:W-:Y:S01]  /*3500*/  FFMA.FTZ R3, R3, R202, -R172.reuse ;  /* 0x000000ca03037223 */ /* 0x100fe200000108ac */
[----:B--2---:R-:W-:Y:S01]  /*3510*/  FMNMX.FTZ R156, R27, R156, !PT ;  /* 0x0000009c1b9c7209 */ /* 0x004fe20007810000 */
[-CC-:B------:R-:W-:Y:S01]  /*3520*/  FFMA.FTZ R22, R25, R202.reuse, -R172.reuse ;  /* 0x000000ca19167223 */ /* 0x180fe200000108ac */
[-CC-:B------:R-:W-:Y:S01]  /*3530*/  FFMA.FTZ R23, R23, R202.reuse, -R172.reuse ;  /* 0x000000ca17177223 */ /* 0x180fe200000108ac */
[-CC-:B------:R-:W-:Y:S01]  /*3540*/  FFMA.FTZ R159, R29, R202.reuse, -R172.reuse ;  /* 0x000000ca1d9f7223 */ /* 0x180fe200000108ac */
[C---:B------:R-:W-:Y:S01]  /*3550*/  FSETP.NEU.FTZ.AND P1, PT, R156.reuse, -INF , PT ;  /* 0xff8000009c00780b */ /* 0x040fe20003f3d000 */
[-C--:B------:R-:W-:Y:S01]  /*3560*/  FMUL.FTZ R173, R156, R202.reuse ;  /* 0x000000ca9cad7220 */ /* 0x080fe20000410000 */
[----:B------:R-:W-:Y:S01]  /*3570*/  MUFU.EX2 R3, R3 ;  /* 0x0000000300037308 */ /* 0x000fe20000000800 */
[-CC-:B------:R-:W-:Y:S01]  /*3580*/  FFMA.FTZ R174, R174, R202.reuse, -R172.reuse ;  /* 0x000000caaeae7223 */ /* 0x180fe200000108ac */
[-CC-:B------:R-:W-:Y:S01]  /*3590*/  FFMA.FTZ R175, R175, R202.reuse, -R172.reuse ;  /* 0x000000caafaf7223 */ /* 0x180fe200000108ac */
[-CC-:B------:R-:W-:Y:S01]  /*35a0*/  FFMA.FTZ R176, R176, R202.reuse, -R172.reuse ;  /* 0x000000cab0b07223 */ /* 0x180fe200000108ac */
[----:B------:R-:W-:Y:S01]  /*35b0*/  FSEL R173, R173, RZ, P1 ;  /* 0x000000ffadad7208 */ /* 0x000fe20000800000 */
        /* <DEDUP_REMOVED lines=20> */
[----:B--2---:R-:W-:Y:S01]  /*3700*/  F2FP.F16.F32.PACK_AB R152, R22, R3 ;  /* 0x000000031698723e */ /* 0x004fe200000000ff */
        /* <DEDUP_REMOVED lines=15> */
[----:B---3--:R-:W-:Y:S01]  /*3800*/  F2FP.F16.F32.PACK_AB R154, R159, R23 ;  /* 0x000000179f9a723e */ /* 0x008fe200000000ff */
        /* <DEDUP_REMOVED lines=8> */
[-CC-:B------:R-:W-:Y:S01]  /*3890*/  FFMA.FTZ R168, R168, R202.reuse, -R173.reuse ;  /* 0x000000caa8a87223 */ /* 0x180fe200000108ad */
[-CC-:B------:R-:W-:Y:S01]  /*38a0*/  FFMA.FTZ R169, R169, R202.reuse, -R173.reuse ;  /* 0x000000caa9a97223 */ /* 0x180fe200000108ad */
[-CC-:B------:R-:W-:Y:S01]  /*38b0*/  FFMA.FTZ R170, R170, R202.reuse, -R173.reuse ;  /* 0x000000caaaaa7223 */ /* 0x180fe200000108ad */
[----:B------:R-:W-:Y:S01]  /*38c0*/  FFMA.FTZ R171, R171, R202, -R173 ;  /* 0x000000caabab7223 */ /* 0x000fe200000108ad */
[----:B------:R-:W-:-:S02]  /*38d0*/  FADD.FTZ R22, R3, R22 ;  /* 0x0000001603167221 */ /* 0x000fc40000010000 */
[----:B------:R-:W3:Y:S01]  /*38e0*/  MUFU.EX2 R163, R163 ;  /* 0x000000a300a37308 */ /* 0x000ee20000000800 */
[----:B--2---:R-:W-:Y:S01]  /*38f0*/  F2FP.F16.F32.PACK_AB R153, R161, R160 ;  /* 0x000000a0a199723e */ /* 0x004fe200000000ff */
[----:B------:R-:W-:Y:S01]  /*3900*/  FADD.FTZ R161, R160, R161 ;  /* 0x000000a1a0a17221 */ /* 0x000fe20000010000 */
[----:B------:R-:W-:-:S04]  /*3910*/  FADD.FTZ R22, R23, R22 ;  /* 0x0000001617167221 */ /* 0x000fc80000010000 */
[----:B------:R-:W-:Y:S01]  /*3920*/  FADD.FTZ R159, R159, R22 ;  /* 0x000000169f9f7221 */ /* 0x000fe20000010000 */
[----:B------:R-:W-:Y:S08]  /*3930*/  MUFU.EX2 R174, R174 ;  /* 0x000000ae00ae7308 */ /* 0x000ff00000000800 */
[----:B------:R-:W2:Y:S01]  /*3940*/  MUFU.EX2 R175, R175 ;  /* 0x000000af00af7308 */ /* 0x000ea20000000800 */
[----:B---3--:R-:W-:Y:S01]  /*3950*/  F2FP.F16.F32.PACK_AB R155, R163, R162 ;  /* 0x000000a2a39b723e */ /* 0x008fe200000000ff */
        /* <DEDUP_REMOVED lines=9> */
[----:B------:R-:W3:Y:S08]  /*39f0*/  MUFU.EX2 R179, R179 ;  /* 0x000000b300b37308 */ /* 0x000ef00000000800 */
[----:B------:R-:W-:Y:S08]  /*3a00*/  MUFU.EX2 R180, R180 ;  /* 0x000000b400b47308 */ /* 0x000ff00000000800 */
[----:B------:R-:W4:Y:S08]  /*3a10*/  MUFU.EX2 R181, R181 ;  /* 0x000000b500b57308 */ /* 0x000f300000000800 */
[----:B------:R-:W5:Y:S08]  /*3a20*/  MUFU.EX2 R182, R182 ;  /* 0x000000b600b67308 */ /* 0x000f700000000800 */
[----:B------:R-:W-:Y:S08]  /*3a30*/  MUFU.EX2 R184, R184 ;  /* 0x000000b800b87308 */ /* 0x000ff00000000800 */
[----:B------:R-:W-:Y:S08]  /*3a40*/  MUFU.EX2 R186, R186 ;  /* 0x000000ba00ba7308 */ /* 0x000ff00000000800 */
[----:B------:R-:W-:Y:S08]  /*3a50*/  MUFU.EX2 R188, R188 ;  /* 0x000000bc00bc7308 */ /* 0x000ff00000000800 */
[----:B------:R-:W0:Y:S08]  /*3a60*/  MUFU.EX2 R183, R183 ;  /* 0x000000b700b77308 */ /* 0x000e300000000800 */
[----:B------:R-:W1:Y:S08]  /*3a70*/  MUFU.EX2 R185, R185 ;  /* 0x000000b900b97308 */ /* 0x000e700000000800 */
[----:B------:R-:W1:Y:S08]  /*3a80*/  MUFU.EX2 R187, R187 ;  /* 0x000000bb00bb7308 */ /* 0x000e700000000800 */
[----:B------:R-:W1:Y:S08]  /*3a90*/  MUFU.EX2 R189, R189 ;  /* 0x000000bd00bd7308 */ /* 0x000e700000000800 */
[----:B------:R-:W-:Y:S08]  /*3aa0*/  MUFU.EX2 R204, R204 ;  /* 0x000000cc00cc7308 */ /* 0x000ff00000000800 */
[----:B------:R-:W1:Y:S08]  /*3ab0*/  MUFU.EX2 R205, R205 ;  /* 0x000000cd00cd7308 */ /* 0x000e700000000800 */
[----:B------:R-:W-:Y:S08]  /*3ac0*/  MUFU.EX2 R206, R206 ;  /* 0x000000ce00ce7308 */ /* 0x000ff00000000800 */
[----:B------:R-:W-:Y:S08]  /*3ad0*/  MUFU.EX2 R207, R207 ;  /* 0x000000cf00cf7308 */ /* 0x000ff00000000800 */
[----:B------:R-:W-:Y:S08]  /*3ae0*/  MUFU.EX2 R203, R203 ;  /* 0x000000cb00cb7308 */ /* 0x000ff00000000800 */
[----:B------:R-:W1:Y:S08]  /*3af0*/  MUFU.EX2 R198, R198 ;  /* 0x000000c600c67308 */ /* 0x000e700000000800 */
[----:B------:R-:W-:Y:S08]  /*3b00*/  MUFU.EX2 R200, R200 ;  /* 0x000000c800c87308 */ /* 0x000ff00000000800 */
        /* <DEDUP_REMOVED lines=13> */
[----:B------:R-:W-:Y:S01]  /*3be0*/  MUFU.EX2 R168, R168 ;  /* 0x000000a800a87308 */ /* 0x000fe20000000800 */
[----:B------:R-:W-:-:S02]  /*3bf0*/  WARPGROUP.DEPBAR.LE gsb0, 0x0 ;  /* 0x00008000000079c5 */ /* 0x000fc40000010000 */
[----:B--2---:R-:W-:Y:S01]  /*3c00*/  F2FP.F16.F32.PACK_AB R152, R175, R174 ;  /* 0x000000aeaf98723e */ /* 0x004fe200000000ff */
[----:B------:R-:W-:Y:S01]  /*3c10*/  FADD.FTZ R174, R174, R159 ;  /* 0x0000009faeae7221 */ /* 0x000fe20000010000 */
[----:B---3--:R-:W-:Y:S01]  /*3c20*/  F2FP.F16.F32.PACK_AB R153, R179, R178 ;  /* 0x000000b2b399723e */ /* 0x008fe200000000ff */
[----:B------:R-:W-:Y:S01]  /*3c30*/  FADD.FTZ R178, R178, R163 ;  /* 0x000000a3b2b27221 */ /* 0x000fe20000010000 */
[----:B------:R-:W-:Y:S01]  /*3c40*/  F2FP.F16.F32.PACK_AB R154, R177, R176 ;  /* 0x000000b0b19a723e */ /* 0x000fe200000000ff */
[----:B------:R-:W2:Y:S01]  /*3c50*/  MUFU.EX2 R169, R169 ;  /* 0x000000a900a97308 */ /* 0x000ea20000000800 */
[----:B----4-:R-:W-:Y:S01]  /*3c60*/  F2FP.F16.F32.PACK_AB R155, R181, R180 ;  /* 0x000000b4b59b723e */ /* 0x010fe200000000ff */
        /* <DEDUP_REMOVED lines=10> */
[----:B------:R-:W-:Y:S01]  /*3d10*/  UMOV UR11, 0x40000040 ;  /* 0x40000040000b7882 */ /* 0x000fe20000000000 */
[----:B-----5:R-:W-:Y:S01]  /*3d20*/  FADD.FTZ R177, R182, R177 ;  /* 0x000000b1b6b17221 */ /* 0x020fe20000010000 */
[----:B------:R-:W3:Y:S01]  /*3d30*/  MUFU.EX2 R171, R171 ;  /* 0x000000ab00ab7308 */ /* 0x000ee20000000800 */
[----:B0-----:R-:W-:-:S02]  /*3d40*/  FADD.FTZ R180, R183, R180 ;  /* 0x000000b4b7b47221 */ /* 0x001fc40000010000 */
[----:B------:R-:W-:Y:S02]  /*3d50*/  FADD.FTZ R177, R184, R177 ;  /* 0x000000b1b8b17221 */ /* 0x000fe40000010000 */
[----:B-1----:R-:W-:Y:S02]  /*3d60*/  FADD.FTZ R180, R185, R180 ;  /* 0x000000b4b9b47221 */ /* 0x002fe40000010000 */
[----:B------:R-:W-:Y:S02]  /*3d70*/  FADD.FTZ R177, R186, R177 ;  /* 0x000000b1bab17221 */ /* 0x000fe40000010000 */
[----:B------:R-:W-:Y:S02]  /*3d80*/  FADD.FTZ R180, R187, R180 ;  /* 0x000000b4bbb47221 */ /* 0x000fe40000010000 */
[----:B------:R-:W-:Y:S02]  /*3d90*/  FADD.FTZ R177, R188, R177 ;  /* 0x000000b1bcb17221 */ /* 0x000fe40000010000 */
[----:B------:R-:W-:Y:S01]  /*3da0*/  FADD.FTZ R180, R189, R180 ;  /* 0x000000b4bdb47221 */ /* 0x000fe20000010000 */
[----:B------:R-:W-:-:S02]  /*3db0*/  WARPGROUP.DEPBAR.LE gsb0, 0x0 ;  /* 0x00008000000079c5 */ /* 0x000fc40000010000 */
[----:B------:R-:W-:Y:S02]  /*3dc0*/  F2FP.F16.F32.PACK_AB R152, R184, R182 ;  /* 0x000000b6b898723e */ /* 0x000fe400000000ff */
[----:B------:R-:W-:Y:S02]  /*3dd0*/  F2FP.F16.F32.PACK_AB R153, R185, R183 ;  /* 0x000000b7b999723e */ /* 0x000fe400000000ff */
[----:B------:R-:W-:Y:S02]  /*3de0*/  F2FP.F16.F32.PACK_AB R154, R188, R186 ;  /* 0x000000babc9a723e */ /* 0x000fe400000000ff */
[----:B------:R-:W-:-:S04]  /*3df0*/  F2FP.F16.F32.PACK_AB R155, R189, R187 ;  /* 0x000000bbbd9b723e */ /* 0x000fc800000000ff */
[----:B------:R-:W-:-:S06]  /*3e00*/  WARPGROUP.ARRIVE ;  /* 0x00000000000079c5 */ /* 0x000fcc0000000000 */
[----:B------:R-:W-:Y:S01]  /*3e10*/  HGMMA.64x256x16.F32 R24, R152, gdesc[UR8].tnspB, R24, gsb0 ;  /* 0x43e0000898187df0 */ /* 0x000fe20008000818 */
[----:B------:R-:W-:Y:S01]  /*3e20*/  UIADD3 UR10, UR4, 0x180, URZ ;  /* 0x00000180040a7890 */ /* 0x000fe2000fffe03f */
[----:B------:R-:W-:Y:S01]  /*3e30*/  UMOV UR11, 0x40000040 ;  /* 0x40000040000b7882 */ /* 0x000fe20000000000 */
[----:B------:R-:W-:Y:S02]  /*3e40*/  WARPGROUP.DEPBAR.LE gsb0, 0x0 ;  /* 0x00008000000079c5 */ /* 0x000fe40000010000 */
[----:B------:R-:W-:Y:S01]  /*3e50*/  F2FP.F16.F32.PACK_AB R152, R205, R204 ;  /* 0x000000cccd98723e */ /* 0x000fe200000000ff */
[----:B------:R-:W-:Y:S01]  /*3e60*/  FADD.FTZ R204, R204, R177 ;  /* 0x000000b1cccc7221 */ /* 0x000fe20000010000 */
[C---:B------:R-:W-:Y:S01]  /*3e70*/  F2FP.F16.F32.PACK_AB R153, R198.reuse, R203 ;  /* 0x000000cbc699723e */ /* 0x040fe200000000ff */
        /* <DEDUP_REMOVED lines=33> */
[----:B--2---:R-:W-:Y:S01]  /*4090*/  F2FP.F16.F32.PACK_AB R153, R169, R168 ;  /* 0x000000a8a999723e */ /* 0x004fe200000000ff */
[----:B------:R-:W-:Y:S01]  /*40a0*/  FADD.FTZ R168, R168, R195 ;  /* 0x000000c3a8a87221 */ /* 0x000fe20000010000 */
[----:B------:R-:W-:Y:S01]  /*40b0*/  F2FP.F16.F32.PACK_AB R154, R167, R166 ;  /* 0x000000a6a79a723e */ /* 0x000fe200000000ff */
[----:B------:R-:W-:Y:S01]  /*40c0*/  FADD.FTZ R165, R165, R164 ;  /* 0x000000a4a5a57221 */ /* 0x000fe20000010000 */
[----:B---3--:R-:W-:Y:S01]  /*40d0*/  F2FP.F16.F32.PACK_AB R155, R171, R170 ;  /* 0x000000aaab9b723e */ /* 0x008fe200000000ff */
        /* <DEDUP_REMOVED lines=10> */
.L_x_10149:
[----:B------:R-:W-:Y:S01]  /*4180*/  UIADD3 UR52, UR52, 0x32460, URZ ;  /* 0x0003246034347890 */ /* 0x000fe2000fffe03f */
[----:B------:R-:W-:-:S03]  /*4190*/  ISETP.GE.AND P1, PT, R157, 0x61, PT ;  /* 0x000000619d00780c */ /* 0x000fc60003f26270 */
[----:B------:R-:W-:-:S09]  /*41a0*/  UPRMT UR52, UR53, 0x654, UR52 ;  /* 0x0000065435347896 */ /* 0x000fd20008000034 */
[----:B------:R-:W-:Y:S01]  /*41b0*/  SYNCS.ARRIVE.TRANS64.RED.A1T0 RZ, [UR52], RZ ;  /* 0x000000ffffff79a7 */ /* 0x000fe20008100434 */
[----:B------:R-:W-:Y:S05]  /*41c0*/  @!P1 BRA `(.L_x_10150) ;  /* 0x0000002800609947 */ /* 0x000fea0003800000 */
[----:B------:R-:W-:Y:S01]  /*41d0*/  VIADD R3, R158, 0xfffffffe ;  /* 0xfffffffe9e037836 */ /* 0x000fe20000000000 */
[----:B------:R-:W-:Y:S01]  /*41e0*/  MOV R200, R199 ;  /* 0x000000c700c87202 */ /* 0x000fe20000000f00 */
[----:B------:R-:W-:-:S07]  /*41f0*/  IMAD.MOV.U32 R201, RZ, RZ, R156 ;  /* 0x000000ffffc97224 */ /* 0x000fce00078e009c */
.L_x_10161:
[----:B------:R-:W-:Y:S01]  /*4200*/  UIADD3 UR38, UR38, 0x1, URZ ;  /* 0x0000000126267890 */ /* 0x000fe2000fffe03f */
[C---:B------:R-:W-:Y:S01]  /*4210*/  ISETP.GT.AND P1, PT, R3.reuse, RZ, PT ;  /* 0x000000ff0300720c */ /* 0x040fe20003f24270 */
[----:B------:R-:W-:Y:S02]  /*4220*/  VIADD R3, R3, 0xffffffff ;  /* 0xffffffff03037836 */ /* 0x000fe40000000000 */
[----:B------:R-:W-:-:S04]  /*4230*/  UISETP.NE.AND UP0, UPT, UR38, 0x2, UPT ;  /* 0x000000022600788c */ /* 0x000fc8000bf05270 */
[----:B------:R-:W-:Y:S02]  /*4240*/  USEL UR4, URZ, 0x1, UP0 ;  /* 0x000000013f047887 */ /* 0x000fe40008000000 */
[----:B------:R-:W-:Y:S02]  /*4250*/  USEL UR38, UR38, URZ, UP0 ;  /* 0x0000003f26267287 */ /* 0x000fe40008000000 */
[----:B------:R-:W-:Y:S01]  /*4260*/  ULOP3.LUT UR39, UR39, UR4, URZ, 0x3c, !UPT ;  /* 0x0000000427277292 */ /* 0x000fe2000f8e3c3f */
[----:B------:R-:W-:Y:S11]  /*4270*/  @!P0 BRA `(.L_x_10151) ;  /* 0x0000000000048947 */ /* 0x000ff60003800000 */
[----:B------:R-:W-:Y:S01]  /*4280*/  BPT.TRAP 0x1 ;  /* 0x000000040000795c */ /* 0x000fe20000300000 */
.L_x_10151:
        /* <DEDUP_REMOVED lines=9> */
.L_x_10152:
[----:B-1----:R-:W-:Y:S05]  /*4320*/  @P2 BRA `(.L_x_10153) ;  /* 0x0000000000082947 */ /* 0x002fea0003800000 */
[----:B------:R-:W1:Y:S02]  /*4330*/  SYNCS.PHASECHK.TRANS64.TRYWAIT P2, [UR4+0x32430], R0 ;  /* 0x03243000ff0075a7 */ /* 0x000e640008040144 */
[----:B-1----:R-:W-:Y:S05]  /*4340*/  @!P2 BRA `(.L_x_10154) ;  /* 0x000000c0002ca947 */ /* 0x002fea0003800000 */
.L_x_10153:
[----:B------:R-:W-:Y:S01]  /*4350*/  R2UR UR52, R20 ;  /* 0x00000000143472ca */ /* 0x000fe200000e0000 */
[----:B------:R-:W-:Y:S01]  /*4360*/  UIMAD UR5, UR38, 0x300, UR60 ;  /* 0x00000300260578a4 */ /* 0x000fe2000f8e023c */
[----:B------:R-:W-:Y:S01]  /*4370*/  R2UR UR53, R21 ;  /* 0x00000000153572ca */ /* 0x000fe200000e0000 */
[----:B-1----:R-:W-:Y:S01]  /*4380*/  WARPGROUP.ARRIVE ;  /* 0x00000000000079c5 */ /* 0x002fe20000000000 */
[----:B------:R-:W-:-:S04]  /*4390*/  UMOV UR55, 0x40000040 ;  /* 0x4000004000377882 */ /* 0x000fc80000000000 */
[----:B------:R-:W-:-:S07]  /*43a0*/  UMOV UR54, UR5 ;  /* 0x0000000500367c82 */ /* 0x000fce0008000000 */
[----:B------:R-:W-:Y:S01]  /*43b0*/  HGMMA.64x96x16.F32 R152, gdesc[UR52], RZ, !UPT, gsb0 ;  /* 0x01600000349879f0 */ /* 0x000fe2000c0008ff */
[----:B------:R-:W-:Y:S01]  /*43c0*/  R2UR UR52, R18 ;  /* 0x00000000123472ca */ /* 0x000fe200000e0000 */
[----:B------:R-:W-:Y:S01]  /*43d0*/  UIADD3 UR54, UR5, 0x2, URZ ;  /* 0x0000000205367890 */ /* 0x000fe2000fffe03f */
[----:B------:R-:W-:Y:S01]  /*43e0*/  R2UR UR53, R19 ;  /* 0x00000000133572ca */ /* 0x000fe200000e0000 */
[----:B------:R-:W-:Y:S01]  /*43f0*/  UMOV UR55, 0x40000040 ;  /* 0x4000004000377882 */ /* 0x000fe20000000000 */
[----:B------:R-:W-:Y:S02]  /*4400*/  WARPGROUP.DEPBAR.LE gsb0, 0x0 ;  /* 0x00008000000079c5 */ /* 0x000fe40000010000 */
[----:B------:R-:W-:-:S09]  /*4410*/  WARPGROUP.ARRIVE ;  /* 0x00000000000079c5 */ /* 0x000fd20000000000 */
[----:B------:R-:W-:Y:S01]  /*4420*/  HGMMA.64x96x16.F32 R152, gdesc[UR52], R152, gsb0 ;  /* 0x01600000349879f0 */ /* 0x000fe20008000898 */
        /* <DEDUP_REMOVED lines=13> */
[----:B------:R-:W-:Y:S03]  /*4500*/  HGMMA.64x96x16.F32 R152, gdesc[UR52], R152, gsb0 ;  /* 0x01600000349879f0 */ /* 0x000fe60008000898 */
[----:B------:R-:W-:Y:S02]  /*4510*/  WARPGROUP.DEPBAR.LE gsb0, 0x0 ;  /* 0x00008000000079c5 */ /* 0x000fe40000010000 */
[----:B------:R-:W-:Y:S05]  /*4520*/  @!P0 BRA `(.L_x_10155) ;  /* 0x0000000000048947 */ /* 0x000fea0003800000 */
[----:B------:R-:W-:Y:S01]  /*4530*/  BPT.TRAP 0x1 ;  /* 0x000000040000795c */ /* 0x000fe20000300000 */
.L_x_10155:
[----:B------:R1:W2:Y:S01]  /*4540*/  SYNCS.PHASECHK.TRANS64.TRYWAIT P2, [UR4+0x32450], R0 ;  /* 0x03245000ff0075a7 */ /* 0x0002a20008040144 */
[----:B------:R-:W-:Y:S05]  /*4550*/  @!P0 BRA `(.L_x_10156) ;  /* 0x0000000000048947 */ /* 0x000fea0003800000 */
[----:B------:R-:W-:Y:S01]  /*4560*/  BPT.TRAP 0x1 ;  /* 0x000000040000795c */ /* 0x000fe20000300000 */
.L_x_10156:
[----:B--2---:R-:W-:Y:S05]  /*4570*/  @P2 BRA `(.L_x_10157) ;  /* 0x0000000000082947 */ /* 0x004fea0003800000 */
[----:B------:R-:W2:Y:S02]  /*4580*/  SYNCS.PHASECHK.TRANS64.TRYWAIT P2, [UR4+0x32450], R0 ;  /* 0x03245000ff0075a7 */ /* 0x000ea40008040144 */
[----:B--2---:R-:W-:Y:S05]  /*4590*/  @!P2 BRA `(.L_x_10158) ;  /* 0x000000bc00b0a947 */ /* 0x004fea0003800000 */
.L_x_10157:
[----:B------:R-:W-:Y:S01]  /*45a0*/  R2UR UR52, R12 ;  /* 0x000000000c3472ca */ /* 0x000fe200000e0000 */
[----:B------:R-:W-:Y:S01]  /*45b0*/  UIMAD UR5, UR38, 0xc00, UR7 ;  /* 0x00000c00260578a4 */ /* 0x000fe2000f8e0207 */
[----:B------:R-:W-:Y:S01]  /*45c0*/  R2UR UR53, R13 ;  /* 0x000000000d3572ca */ /* 0x000fe200000e0000 */
[----:B------:R-:W-:Y:S01]  /*45d0*/  WARPGROUP.ARRIVE ;  /* 0x00000000000079c5 */ /* 0x000fe20000000000 */
[----:B------:R-:W-:Y:S01]  /*45e0*/  UMOV UR55, 0x40000040 ;  /* 0x4000004000377882 */ /* 0x000fe20000000000 */
[----:B------:R-:W-:-:S04]  /*45f0*/  UIADD3 UR10, UR5, 0x302, URZ ;  /* 0x00000302050a7890 */ /* 0x000fc8000fffe03f */
[----:B------:R-:W3:Y:S01]  /*4600*/  S2R R202, SR_TID.X ;  /* 0x0000000000ca7919 */ /* 0x000ee20000002100 */
[----:B------:R-:W-:Y:S01]  /*4610*/  UMOV UR11, 0x40000040 ;  /* 0x40000040000b7882 */ /* 0x000fe20000000000 */
[----:B------:R-:W-:Y:S01]  /*4620*/  UMOV UR54, UR5 ;  /* 0x0000000500367c82 */ /* 0x000fe20008000000 */
[----:B------:R-:W-:Y:S01]  /*4630*/  UIADD3 UR14, UR5, 0x304, URZ ;  /* 0x00000304050e7890 */ /* 0x000fe2000fffe03f */
[----:B------:R-:W-:Y:S01]  /*4640*/  UMOV UR15, 0x40000040 ;  /* 0x40000040000f7882 */ /* 0x000fe20000000000 */
[----:B------:R-:W-:Y:S01]  /*4650*/  UIADD3 UR18, UR5, 0x306, URZ ;  /* 0x0000030605127890 */ /* 0x000fe2000fffe03f */
[----:B------:R-:W-:Y:S01]  /*4660*/  UMOV UR19, 0x40000040 ;  /* 0x4000004000137882 */ /* 0x000fe20000000000 */
[----:B------:R-:W-:Y:S01]  /*4670*/  HGMMA.64x96x16.F32 R152, gdesc[UR52], R152, gsb0 ;  /* 0x01600000349879f0 */ /* 0x000fe20008000898 */
[----:B------:R-:W-:Y:S01]  /*4680*/  R2UR UR52, R10 ;  /* 0x000000000a3472ca */ /* 0x000fe200000e0000 */
[----:B------:R-:W-:Y:S01]  /*4690*/  UIADD3 UR54, UR5, 0x2, URZ ;  /* 0x0000000205367890 */ /* 0x000fe2000fffe03f */
[----:B------:R-:W-:Y:S01]  /*46a0*/  R2UR UR53, R11 ;  /* 0x000000000b3572ca */ /* 0x000fe200000e0000 */
[----:B------:R-:W-:Y:S01]  /*46b0*/  UMOV UR55, 0x40000040 ;  /* 0x4000004000377882 */ /* 0x000fe20000000000 */
[----:B------:R-:W-:Y:S01]  /*46c0*/  UIADD3 UR22, UR5, 0x600, URZ ;  /* 0x0000060005167890 */ /* 0x000fe2000fffe03f */
        /* <DEDUP_REMOVED lines=12> */
[----:B---3--:R-:W-:Y:S01]  /*4790*/  SHF.R.U32.HI R202, RZ, 0x7, R202 ;  /* 0x00000007ffca7819 */ /* 0x008fe200000116ca */
[----:B------:R-:W-:-:S03]  /*47a0*/  UMOV UR51, 0x40000040 ;  /* 0x4000004000337882 */ /* 0x000fc60000000000 */
[----:B012---:R-:W-:Y:S01]  /*47b0*/  IADD3 R0, -R202, 0xb, RZ ;  /* 0x0000000bca007810 */ /* 0x007fe20007ffe1ff */
[----:B------:R-:W-:Y:S02]  /*47c0*/  WARPGROUP.DEPBAR.LE gsb0, 0x0 ;  /* 0x00008000000079c5 */ /* 0x000fe40000010000 */
[----:B------:R-:W-:-:S06]  /*47d0*/  WARPGROUP.ARRIVE ;  /* 0x00000000000079c5 */ /* 0x000fcc0000000000 */
        /* <DEDUP_REMOVED lines=22> */
[----:B------:R-:W-:Y:S01]  /*4940*/  UIADD3 UR54, UR5, 0x906, URZ ;  /* 0x0000090605367890 */ /* 0x000fe2000fffe03f */
[----:B------:R-:W-:Y:S01]  /*4950*/  UMOV UR55, 0x40000040 ;  /* 0x4000004000377882 */ /* 0x000fe20000000000 */
[----:B------:R-:W-:Y:S01]  /*4960*/  UMOV UR52, UR56 ;  /* 0x0000003800347c82 */ /* 0x000fe20008000000 */
[----:B------:R-:W-:Y:S01]  /*4970*/  UMOV UR53, UR57 ;  /* 0x0000003900357c82 */ /* 0x000fe20008000000 */
        /* <DEDUP_REMOVED lines=37> */
.L_x_10159:
        /* <DEDUP_REMOVED lines=60> */
[----:B------:R-:W-:-:S04]  /*4f90*/  FMUL.FTZ R198, R198, UR5 ;  /* 0x00000005c6c67c20 */ /* 0x000fc80008410000 */
        /* <DEDUP_REMOVED lines=77> */
[----:B------:R-:W-:Y:S01]  /*5470*/  SYNCS.ARRIVE.TRANS64.RED.A1T0 RZ, [UR5], RZ ;  /* 0x000000ffffff79a7 */ /* 0x000fe20008100405 */
[----:B------:R-:W3:Y:S01]  /*5480*/  SHFL.BFLY PT, R202, R207, 0x2, 0x1f ;  /* 0x0c401f00cfca7f89 */ /* 0x000ee200000e0000 */
[----:B------:R-:W-:-:S04]  /*5490*/  UIMAD UR5, UR38, 0xc00, UR6 ;  /* 0x00000c00260578a4 */ /* 0x000fc8000f8e0206 */
[----:B------:R-:W4:Y:S01]  /*54a0*/  MUFU.TANH R194, R194 ;  /* 0x000000c200c27308 */ /* 0x000f220000002400 */
[----:B-1----:R-:W-:Y:S02]  /*54b0*/  FMNMX.FTZ R204, R190, R205, !PT ;  /* 0x000000cdbecc7209 */ /* 0x002fe40007810000 */
[----:B------:R-:W-:-:S05]  /*54c0*/  UMOV UR10, UR5 ;  /* 0x00000005000a7c82 */ /* 0x000fca0008000000 */
[----:B------:R-:W1:Y:S01]  /*54d0*/  MUFU.TANH R195, R195 ;  /* 0x000000c300c37308 */ /* 0x000e620000002400 */
[----:B--2---:R-:W-:-:S07]  /*54e0*/  FMNMX.FTZ R199, R191, R204, !PT ;  /* 0x000000ccbfc77209 */ /* 0x004fce0007810000 */
[----:B------:R-:W2:Y:S01]  /*54f0*/  MUFU.TANH R198, R198 ;  /* 0x000000c600c67308 */ /* 0x000ea20000002400 */
[----:B----4-:R-:W-:-:S07]  /*5500*/  FMNMX.FTZ R204, R194, R199, !PT ;  /* 0x000000c7c2cc7209 */ /* 0x010fce0007810000 */
[----:B------:R-:W4:Y:S01]  /*5510*/  MUFU.TANH R203, R203 ;  /* 0x000000cb00cb7308 */ /* 0x000f220000002400 */
[----:B-1----:R-:W-:-:S04]  /*5520*/  FMNMX.FTZ R199, R195, R204, !PT ;  /* 0x000000ccc3c77209 */ /* 0x002fc80007810000 */
[----:B--2---:R-:W-:Y:S02]  /*5530*/  FMNMX.FTZ R206, R198, R199, !PT ;  /* 0x000000c7c6ce7209 */ /* 0x004fe40007810000 */
[----:B---3--:R-:W-:Y:S02]  /*5540*/  FMNMX.FTZ R199, R207, R202, !PT ;  /* 0x000000cacfc77209 */ /* 0x008fe40007810000 */
[----:B------:R-:W1:Y:S03]  /*5550*/  LDC R202, c[0x0][0xa80] ;  /* 0x0002a000ffca7b82 */ /* 0x000e660000000800 */
[----:B------:R-:W2:Y:S01]  /*5560*/  SHFL.BFLY PT, R204, R199, 0x1, 0x1f ;  /* 0x0c201f00c7cc7f89 */ /* 0x000ea200000e0000 */
[----:B----4-:R-:W-:-:S05]  /*5570*/  FMNMX.FTZ R206, R203, R206, !PT ;  /* 0x000000cecbce7209 */ /* 0x010fca0007810000 */
[----:B------:R-:W3:Y:S01]  /*5580*/  SHFL.BFLY PT, R205, R206, 0x2, 0x1f ;  /* 0x0c401f00cecd7f89 */ /* 0x000ee200000e0000 */
[----:B--2---:R-:W-:Y:S02]  /*5590*/  FMNMX.FTZ R199, R199, R204, !PT ;  /* 0x000000ccc7c77209 */ /* 0x004fe40007810000 */
[----:B---3--:R-:W-:-:S03]  /*55a0*/  FMNMX.FTZ R206, R206, R205, !PT ;  /* 0x000000cdcece7209 */ /* 0x008fc60007810000 */
[----:B------:R-:W-:-:S04]  /*55b0*/  FADD.FTZ R205, -R199, R200 ;  /* 0x000000c8c7cd7221 */ /* 0x000fc80000010100 */
[-C--:B-1----:R-:W-:Y:S01]  /*55c0*/  FMUL.FTZ R200, R205, R202.reuse ;  /* 0x000000cacdc87220 */ /* 0x082fe20000410000 */
[-C--:B------:R-:W-:Y:S01]  /*55d0*/  FMUL.FTZ R205, R199, R202.reuse ;  /* 0x000000cac7cd7220 */ /* 0x080fe20000410000 */
[----:B------:R-:W1:Y:S03]  /*55e0*/  SHFL.BFLY PT, R208, R206, 0x1, 0x1f ;  /* 0x0c201f00ced07f89 */ /* 0x000e6600000e0000 */
[-CC-:B------:R-:W-:Y:S01]  /*55f0*/  FFMA.FTZ R204, R153, R202.reuse, -R205.reuse ;  /* 0x000000ca99cc7223 */ /* 0x180fe200000108cd */
[-CC-:B------:R-:W-:Y:S01]  /*5600*/  FFMA.FTZ R207, R152, R202.reuse, -R205.reuse ;  /* 0x000000ca98cf7223 */ /* 0x180fe200000108cd */
[----:B------:R-:W2:Y:S01]  /*5610*/  S2R R153, SR_TID.X ;  /* 0x0000000000997919 */ /* 0x000ea20000002100 */
        /* <DEDUP_REMOVED lines=18> */
[----:B-1----:R-:W-:Y:S01]  /*5740*/  FMNMX.FTZ R156, R206, R208, !PT ;  /* 0x000000d0ce9c7209 */ /* 0x002fe20007810000 */
[----:B------:R-:W-:Y:S01]  /*5750*/  MUFU.EX2 R204, R204 ;  /* 0x000000cc00cc7308 */ /* 0x000fe20000000800 */
[-C--:B---3--:R-:W-:Y:S01]  /*5760*/  FMUL.FTZ R24, R24, R200.reuse ;  /* 0x000000c818187220 */ /* 0x088fe20000410000 */
[-C--:B------:R-:W-:Y:S01]  /*5770*/  FMUL.FTZ R25, R25, R200.reuse ;  /* 0x000000c819197220 */ /* 0x080fe20000410000 */
[----:B------:R-:W-:Y:S01]  /*5780*/  FMUL.FTZ R28, R28, R200 ;  /* 0x000000c81c1c7220 */ /* 0x000fe20000410000 */
[----:B------:R-:W-:Y:S01]  /*5790*/  FMUL.FTZ R209, R156, R202 ;  /* 0x000000ca9cd17220 */ /* 0x000fe20000410000 */
[-C--:B------:R-:W-:Y:S01]  /*57a0*/  FMUL.FTZ R29, R29, R200.reuse ;  /* 0x000000c81d1d7220 */ /* 0x080fe20000410000 */
[-C--:B------:R-:W-:Y:S01]  /*57b0*/  FMUL.FTZ R32, R32, R200.reuse ;  /* 0x000000c820207220 */ /* 0x080fe20000410000 */
[----:B------:R-:W-:Y:S01]  /*57c0*/  FMUL.FTZ R33, R33, R200 ;  /* 0x000000c821217220 */ /* 0x000fe20000410000 */
[----:B------:R1:W-:Y:S01]  /*57d0*/  MUFU.EX2 R206, R152 ;  /* 0x0000009800ce7308 */ /* 0x0003e20000000800 */
[-CC-:B------:R-:W-:Y:S01]  /*57e0*/  FFMA.FTZ R210, R154, R202.reuse, -R209.reuse ;  /* 0x000000ca9ad27223 */ /* 0x180fe200000108d1 */
[-CC-:B------:R-:W-:Y:S01]  /*57f0*/  FFMA.FTZ R158, R158, R202.reuse, -R209.reuse ;  /* 0x000000ca9e9e7223 */ /* 0x180fe200000108d1 */
[----:B------:R-:W-:Y:S01]  /*5800*/  FFMA.FTZ R159, R159, R202, -R209 ;  /* 0x000000ca9f9f7223 */ /* 0x000fe200000108d1 */
[----:B--2---:R-:W-:Y:S01]  /*5810*/  SHF.R.U32.HI R153, RZ, 0x7, R153 ;  /* 0x00000007ff997819 */ /* 0x004fe20000011699 */
[-C--:B------:R-:W-:Y:S01]  /*5820*/  FMUL.FTZ R36, R36, R200.reuse ;  /* 0x000000c824247220 */ /* 0x080fe20000410000 */
[-C--:B------:R-:W-:Y:S01]  /*5830*/  FMUL.FTZ R37, R37, R200.reuse ;  /* 0x000000c825257220 */ /* 0x080fe20000410000 */
[----:B------:R-:W-:Y:S01]  /*5840*/  FMUL.FTZ R40, R40, R200 ;  /* 0x000000c828287220 */ /* 0x000fe20000410000 */
[----:B------:R-:W-:Y:S01]  /*5850*/  MUFU.EX2 R157, R157 ;  /* 0x0000009d009d7308 */ /* 0x000fe20000000800 */
[----:B-1----:R-:W-:Y:S01]  /*5860*/  FADD.FTZ R152, -R156, R201 ;  /* 0x000000c99c987221 */ /* 0x002fe20000010100 */
[----:B------:R-:W-:Y:S01]  /*5870*/  FFMA.FTZ R201, R155, R202, -R209 ;  /* 0x000000ca9bc97223 */ /* 0x000fe200000108d1 */
[-C--:B------:R-:W-:Y:S01]  /*5880*/  FMUL.FTZ R41, R41, R200.reuse ;  /* 0x000000c829297220 */ /* 0x080fe20000410000 */
[----:B------:R-:W-:Y:S01]  /*5890*/  FMUL.FTZ R44, R44, R200 ;  /* 0x000000c82c2c7220 */ /* 0x000fe20000410000 */
[----:B------:R-:W-:Y:S01]  /*58a0*/  FMUL.FTZ R152, R152, R202 ;  /* 0x000000ca98987220 */ /* 0x000fe20000410000 */
        /* <DEDUP_REMOVED lines=19> */
[----:B-1----:R-:W-:-:S02]  /*59e0*/  VIADD R152, R153, 0x8 ;  /* 0x0000000899987836 */ /* 0x002fc40000000000 */
[-C--:B------:R-:W-:Y:S01]  /*59f0*/  FMUL.FTZ R77, R77, R200.reuse ;  /* 0x000000c84d4d7220 */ /* 0x080fe20000410000 */
[-C--:B------:R-:W-:Y:S01]  /*5a00*/  FMUL.FTZ R80, R80, R200.reuse ;  /* 0x000000c850507220 */ /* 0x080fe20000410000 */
[-C--:B------:R-:W-:Y:S01]  /*5a10*/  FMUL.FTZ R81, R81, R200.reuse ;  /* 0x000000c851517220 */ /* 0x080fe20000410000 */
[-C--:B------:R-:W-:Y:S01]  /*5a20*/  FMUL.FTZ R84, R84, R200.reuse ;  /* 0x000000c854547220 */ /* 0x080fe20000410000 */
[----:B------:R1:W-:Y:S01]  /*5a30*/  BAR.SYNC.DEFER_BLOCKING R152, 0x100 ;  /* 0x000400980000751d */ /* 0x0003e20000010000 */
        /* <DEDUP_REMOVED lines=99> */
[----:B-1----:R-:W-:Y:S01]  /*6070*/  F2FP.F16.F32.PACK_AB R152, R204, R207 ;  /* 0x000000cfcc98723e */ /* 0x002fe200000000ff */
[--C-:B------:R-:W-:Y:S01]  /*6080*/  FFMA.FTZ R162, R162, R202, -R209.reuse ;  /* 0x000000caa2a27223 */ /* 0x100fe200000108d1 */
[----:B------:R-:W-:Y:S01]  /*6090*/  F2FP.F16.F32.PACK_AB R154, R157, R206 ;  /* 0x000000ce9d9a723e */ /* 0x000fe200000000ff */
[--C-:B------:R-:W-:Y:S01]  /*60a0*/  FFMA.FTZ R163, R163, R202, -R209.reuse ;  /* 0x000000caa3a37223 */ /* 0x100fe200000108d1 */
[----:B---3--:R-:W-:Y:S01]  /*60b0*/  F2FP.F16.F32.PACK_AB R153, R201, R210 ;  /* 0x000000d2c999723e */ /* 0x008fe200000000ff */
[--C-:B------:R-:W-:Y:S01]  /*60c0*/  FFMA.FTZ R166, R166, R202, -R209.reuse ;  /* 0x000000caa6a67223 */ /* 0x100fe200000108d1 */
[----:B----4-:R-:W-:Y:S01]  /*60d0*/  F2FP.F16.F32.PACK_AB R155, R159, R158 ;  /* 0x0000009e9f9b723e */ /* 0x010fe200000000ff */
[-CC-:B------:R-:W-:Y:S01]  /*60e0*/  FFMA.FTZ R167, R167, R202.reuse, -R209.reuse ;  /* 0x000000caa7a77223 */ /* 0x180fe200000108d1 */
[----:B------:R-:W-:Y:S01]  /*60f0*/  MUFU.EX2 R160, R160 ;  /* 0x000000a000a07308 */ /* 0x000fe20000000800 */
[-CC-:B------:R-:W-:Y:S01]  /*6100*/  FFMA.FTZ R170, R170, R202.reuse, -R209.reuse ;  /* 0x000000caaaaa7223 */ /* 0x180fe200000108d1 */
[----:B------:R-:W-:Y:S01]  /*6110*/  WARPGROUP.ARRIVE ;  /* 0x00000000000079c5 */ /* 0x000fe20000000000 */
[-CC-:B------:R-:W-:Y:S01]  /*6120*/  FFMA.FTZ R171, R171, R202.reuse, -R209.reuse ;  /* 0x000000caabab7223 */ /* 0x180fe200000108d1 */
[-CC-:B------:R-:W-:Y:S01]  /*6130*/  FFMA.FTZ R174, R174, R202.reuse, -R209.reuse ;  /* 0x000000caaeae7223 */ /* 0x180fe200000108d1 */
[-CC-:B------:R-:W-:Y:S01]  /*6140*/  FFMA.FTZ R175, R175, R202.reuse, -R209.reuse ;  /* 0x000000caafaf7223 */ /* 0x180fe200000108d1 */
[-CC-:B------:R-:W-:Y:S01]  /*6150*/  FFMA.FTZ R178, R178, R202.reuse, -R209.reuse ;  /* 0x000000cab2b27223 */ /* 0x180fe200000108d1 */
[-CC-:B------:R-:W-:Y:S01]  /*6160*/  FFMA.FTZ R179, R179, R202.reuse, -R209.reuse ;  /* 0x000000cab3b37223 */ /* 0x180fe200000108d1 */
[----:B------:R-:W-:Y:S01]  /*6170*/  HGMMA.64x256x16.F32 R24, R152, gdesc[UR8].tnspB, R24, gsb0 ;  /* 0x43e0000898187df0 */ /* 0x000fe20008000818 */
[----:B------:R-:W1:Y:S01]  /*6180*/  MUFU.EX2 R161, R161 ;  /* 0x000000a100a17308 */ /* 0x000e620000000800 */
[----:B------:R-:W-:Y:S01]  /*6190*/  UIADD3 UR10, UR5, 0x80, URZ ;  /* 0x00000080050a7890 */ /* 0x000fe2000fffe03f */
[-CC-:B------:R-:W-:Y:S01]  /*61a0*/  FFMA.FTZ R182, R182, R202.reuse, -R209.reuse ;  /* 0x000000cab6b67223 */ /* 0x180fe200000108d1 */
[----:B------:R-:W-:Y:S01]  /*61b0*/  UMOV UR11, 0x40000040 ;  /* 0x40000040000b7882 */ /* 0x000fe20000000000 */
[-C--:B------:R-:W-:Y:S01]  /*61c0*/  FFMA.FTZ R183, R183, R202.reuse, -R209 ;  /* 0x000000cab7b77223 */ /* 0x080fe200000108d1 */
[-CC-:B------:R-:W-:Y:S01]  /*61d0*/  FFMA.FTZ R188, R188, R202.reuse, -R205.reuse ;  /* 0x000000cabcbc7223 */ /* 0x180fe200000108cd */
[-C--:B------:R-:W-:Y:S01]  /*61e0*/  FFMA.FTZ R189, R189, R202.reuse, -R205 ;  /* 0x000000cabdbd7223 */ /* 0x080fe200000108cd */
[-CC-:B------:R-:W-:Y:S01]  /*61f0*/  FFMA.FTZ R186, R186, R202.reuse, -R209.reuse ;  /* 0x000000cababa7223 */ /* 0x180fe200000108d1 */
[----:B------:R-:W-:Y:S01]  /*6200*/  MUFU.EX2 R164, R164 ;  /* 0x000000a400a47308 */ /* 0x000fe20000000800 */
[-CC-:B------:R-:W-:Y:S01]  /*6210*/  FFMA.FTZ R187, R187, R202.reuse, -R209.reuse ;  /* 0x000000cabbbb7223 */ /* 0x180fe200000108d1 */
[-CC-:B------:R-:W-:Y:S01]  /*6220*/  FFMA.FTZ R190, R190, R202.reuse, -R209.reuse ;  /* 0x000000cabebe7223 */ /* 0x180fe200000108d1 */
[-C--:B------:R-:W-:Y:S01]  /*6230*/  FFMA.FTZ R191, R191, R202.reuse, -R209 ;  /* 0x000000cabfbf7223 */ /* 0x080fe200000108d1 */
[-CC-:B------:R-:W-:Y:S01]  /*6240*/  FFMA.FTZ R192, R192, R202.reuse, -R205.reuse ;  /* 0x000000cac0c07223 */ /* 0x180fe200000108cd */
[-CC-:B------:R-:W-:Y:S01]  /*6250*/  FFMA.FTZ R193, R193, R202.reuse, -R205.reuse ;  /* 0x000000cac1c17223 */ /* 0x180fe200000108cd */
[-CC-:B------:R-:W-:Y:S01]  /*6260*/  FFMA.FTZ R196, R196, R202.reuse, -R205.reuse ;  /* 0x000000cac4c47223 */ /* 0x180fe200000108cd */
[-C--:B------:R-:W-:Y:S01]  /*6270*/  FFMA.FTZ R197, R197, R202.reuse, -R205 ;  /* 0x000000cac5c57223 */ /* 0x080fe200000108cd */
[----:B------:R-:W-:Y:S01]  /*6280*/  MUFU.EX2 R165, R165 ;  /* 0x000000a500a57308 */ /* 0x000fe20000000800 */
[-CC-:B------:R-:W-:Y:S01]  /*6290*/  FFMA.FTZ R194, R194, R202.reuse, -R209.reuse ;  /* 0x000000cac2c27223 */ /* 0x180fe200000108d1 */
[-CC-:B------:R-:W-:Y:S01]  /*62a0*/  FFMA.FTZ R195, R195, R202.reuse, -R209.reuse ;  /* 0x000000cac3c37223 */ /* 0x180fe200000108d1 */
[-CC-:B------:R-:W-:Y:S01]  /*62b0*/  FFMA.FTZ R198, R198, R202.reuse, -R209.reuse ;  /* 0x000000cac6c67223 */ /* 0x180fe200000108d1 */
[----:B------:R-:W-:Y:S01]  /*62c0*/  FFMA.FTZ R203, R203, R202, -R209 ;  /* 0x000000cacbcb7223 */ /* 0x000fe200000108d1 */
[----:B------:R-:W-:Y:S01]  /*62d0*/  FFMA.FTZ R23, R200, R23, R207 ;  /* 0x00000017c8177223 */ /* 0x000fe200000100cf */
[----:B------:R-:W-:-:S02]  /*62e0*/  FFMA.FTZ R22, R208, R22, R210 ;  /* 0x00000016d0167223 */ /* 0x000fc400000100d2 */
[----:B------:R-:W-:Y:S01]  /*62f0*/  MUFU.EX2 R162, R162 ;  /* 0x000000a200a27308 */ /* 0x000fe20000000800 */
[----:B------:R-:W-:Y:S01]  /*6300*/  FADD.FTZ R23, R204, R23 ;  /* 0x00000017cc177221 */ /* 0x000fe20000010000 */
[----:B------:R-:W-:-:S03]  /*6310*/  FADD.FTZ R201, R201, R22 ;  /* 0x00000016c9c97221 */ /* 0x000fc60000010000 */
[----:B------:R-:W-:Y:S01]  /*6320*/  FADD.FTZ R206, R206, R23 ;  /* 0x00000017cece7221 */ /* 0x000fe20000010000 */
[----:B------:R-:W-:Y:S02]  /*6330*/  FADD.FTZ R158, R158, R201 ;  /* 0x000000c99e9e7221 */ /* 0x000fe40000010000 */
[----:B------:R-:W2:Y:S01]  /*6340*/  MUFU.EX2 R163, R163 ;  /* 0x000000a300a37308 */ /* 0x000ea20000000800 */
[----:B------:R-:W-:Y:S01]  /*6350*/  FADD.FTZ R157, R157, R206 ;  /* 0x000000ce9d9d7221 */ /* 0x000fe20000010000 */
[----:B------:R-:W-:-:S06]  /*6360*/  FADD.FTZ R159, R159, R158 ;  /* 0x0000009e9f9f7221 */ /* 0x000fcc0000010000 */
        /* <DEDUP_REMOVED lines=120> */
.L_x_10160:
[----:B------:R-:W-:Y:S01]  /*6af0*/  UIADD3 UR4, UR4, 0x32460, URZ ;  /* 0x0003246004047890 */ /* 0x000fe2000fffe03f */
[----:B------:R-:W-:Y:S02]  /*6b00*/  IMAD.MOV.U32 R201, RZ, RZ, R156 ;  /* 0x000000ffffc97224 */ /* 0x000fe400078e009c */
[----:B------:R-:W-:Y:S01]  /*6b10*/  IMAD.MOV.U32 R200, RZ, RZ, R199 ;  /* 0x000000ffffc87224 */ /* 0x000fe200078e00c7 */
[----:B------:R-:W-:-:S09]  /*6b20*/  UPRMT UR4, UR58, 0x654, UR4 ;  /* 0x000006543a047896 */ /* 0x000fd20008000004 */
[----:B------:R-:W-:Y:S01]  /*6b30*/  SYNCS.ARRIVE.TRANS64.RED.A1T0 RZ, [UR4], RZ ;  /* 0x000000ffffff79a7 */ /* 0x000fe20008100404 */
[----:B------:R-:W-:Y:S05]  /*6b40*/  @P1 BRA `(.L_x_10161) ;  /* 0xffffffd400ac1947 */ /* 0x000fea000383ffff */
.L_x_10150:
[----:B------:R-:W0:Y:S01]  /*6b50*/  SHFL.BFLY PT, R4, R23, 0x2, 0x1f ;  /* 0x0c401f0017047f89 */ /* 0x000e2200000e0000 */
[----:B------:R-:W-:Y:S01]  /*6b60*/  IMAD.MOV.U32 R7, RZ, RZ, RZ ;  /* 0x000000ffff077224 */ /* 0x000fe200078e00ff */
[----:B------:R-:W-:Y:S01]  /*6b70*/  R2UR UR4, R219 ;  /* 0x00000000db0472ca */ /* 0x000fe200000e0000 */
[----:B------:R-:W-:Y:S01]  /*6b80*/  UIADD3 UR38, UR38, 0x1, URZ ;  /* 0x0000000126267890 */ /* 0x000fe2000fffe03f */
[----:B------:R-:W1:Y:S01]  /*6b90*/  SHFL.BFLY PT, R5, R22, 0x2, 0x1f ;  /* 0x0c401f0016057f89 */ /* 0x000e6200000e0000 */
[----:B------:R-:W-:Y:S01]  /*6ba0*/  IMAD.MOV.U32 R8, RZ, RZ, -0x800000 ;  /* 0xff800000ff087424 */ /* 0x000fe200078e00ff */
[----:B------:R2:W-:Y:S06]  /*6bb0*/  BAR.ARV R0, 0x100 ;  /* 0x000400000000751d */ /* 0x0005ec0000002000 */
[----:B------:R-:W-:-:S02]  /*6bc0*/  UISETP.NE.AND UP0, UPT, UR38, 0x2, UPT ;  /* 0x000000022600788c */ /* 0x000fc4000bf05270 */
[----:B------:R-:W-:Y:S06]  /*6bd0*/  BAR.ARV 0x8, 0x180 ;  /* 0x0206000000007b1d */ /* 0x000fec0000002000 */
[----:B------:R-:W-:Y:S01]  /*6be0*/  UIADD3 UR4, UR4, 0x1, URZ ;  /* 0x0000000104047890 */ /* 0x000fe2000fffe03f */
[----:B--2---:R-:W-:Y:S02]  /*6bf0*/  IMAD.MOV.U32 R0, RZ, RZ, -0x800000 ;  /* 0xff800000ff007424 */ /* 0x004fe400078e00ff */
[----:B0-----:R-:W-:Y:S01]  /*6c00*/  FADD.FTZ R4, R4, R23 ;  /* 0x0000001704047221 */ /* 0x001fe20000010000 */
[----:B------:R-:W-:Y:S01]  /*6c10*/  PLOP3.LUT P0, PT, PT, PT, PT, 0x8, 0x0 ;  /* 0x000000000000781c */ /* 0x000fe20003f0e170 */
[----:B------:R-:W-:Y:S01]  /*6c20*/  USEL UR38, UR38, URZ, UP0 ;  /* 0x0000003f26267287 */ /* 0x000fe20008000000 */
[----:B-1----:R-:W-:-:S02]  /*6c30*/  FADD.FTZ R6, R5, R22 ;  /* 0x0000001605067221 */ /* 0x002fc40000010000 */
[----:B------:R-:W0:Y:S01]  /*6c40*/  SHFL.BFLY PT, R3, R4, 0x1, 0x1f ;  /* 0x0c201f0004037f89 */ /* 0x000e2200000e0000 */
[----:B------:R-:W-:Y:S01]  /*6c50*/  MOV R219, UR4 ;  /* 0x0000000400db7c02 */ /* 0x000fe20008000f00 */
[----:B------:R-:W-:Y:S02]  /*6c60*/  USEL UR4, URZ, 0x1, UP0 ;  /* 0x000000013f047887 */ /* 0x000fe40008000000 */
[----:B------:R-:W1:Y:S02]  /*6c70*/  SHFL.BFLY PT, R5, R6, 0x1, 0x1f ;  /* 0x0c201f0006057f89 */ /* 0x000e6400000e0000 */
[----:B------:R-:W-:Y:S01]  /*6c80*/  ULOP3.LUT UR39, UR39, UR4, URZ, 0x3c, !UPT ;  /* 0x0000000427277292 */ /* 0x000fe2000f8e3c3f */
[----:B0-----:R-:W-:Y:S01]  /*6c90*/  FADD.FTZ R9, R4, R3 ;  /* 0x0000000304097221 */ /* 0x001fe20000010000 */
[----:B------:R-:W-:Y:S02]  /*6ca0*/  IMAD.MOV.U32 R3, RZ, RZ, RZ ;  /* 0x000000ffff037224 */ /* 0x000fe400078e00ff */
[----:B-1----:R-:W-:-:S02]  /*6cb0*/  FADD.FTZ R5, R6, R5 ;  /* 0x0000000506057221 */ /* 0x002fc40000010000 */
[----:B------:R-:W-:-:S03]  /*6cc0*/  FSETP.NE.FTZ.AND P1, PT, R9, RZ, PT ;  /* 0x000000ff0900720b */ /* 0x000fc60003f35000 */
[----:B------:R-:W-:-:S10]  /*6cd0*/  FSETP.NE.FTZ.AND P2, PT, R5, RZ, PT ;  /* 0x000000ff0500720b */ /* 0x000fd40003f55000 */
[----:B------:R-:W0:Y:S01]  /*6ce0*/  @P1 MUFU.RCP R7, R9 ;  /* 0x0000000900071308 */ /* 0x000e220000001000 */
[C---:B------:R-:W-:Y:S02]  /*6cf0*/  @P1 FMUL.FTZ R4, R202.reuse, 0.69314718246459960938 ;  /* 0x3f317218ca041820 */ /* 0x040fe40000410000 */
[----:B------:R-:W-:-:S05]  /*6d00*/  @P2 FMUL.FTZ R202, R202, 0.69314718246459960938 ;  /* 0x3f317218caca2820 */ /* 0x000fca0000410000 */
[----:B------:R-:W-:Y:S08]  /*6d10*/  @P1 MUFU.LG2 R6, R9 ;  /* 0x0000000900061308 */ /* 0x000ff00000000c00 */
[----:B------:R-:W1:Y:S01]  /*6d20*/  @P2 MUFU.RCP R3, R5 ;  /* 0x0000000500032308 */ /* 0x000e620000001000 */
        /* <DEDUP_REMOVED lines=65> */
[----:B------:R0:W1:Y:S01]  /*7140*/  @P2 MUFU.LG2 R7, R5 ;  /* 0x0000000500072308 */ /* 0x0000620000000c00 */
        /* <DEDUP_REMOVED lines=66> */
[----:B------:R-:W-:-:S07]  /*7570*/  @P2 FFMA.FTZ R0, R202, R156, R7 ;  /* 0x0000009cca002223 */ /* 0x000fce0000010007 */
.L_x_10136:
[----:B0-----:R-:W0:Y:S01]  /*7580*/  S2R R4, SR_CgaCtaId ;  /* 0x0000000000047919 */ /* 0x001e220000008800 */
        /* <DEDUP_REMOVED lines=46> */
[C---:B------:R-:W-:Y:S01]  /*7870*/  LOP3.LUT R11, R102.reuse, 0x380, RZ, 0xc0, !PT ;  /* 0x00000380660b7812 */ /* 0x040fe200078ec0ff */
[--C-:B------:R-:W-:Y:S01]  /*7880*/  IMAD.X R31, RZ, RZ, R103.reuse, P5 ;  /* 0x000000ffff1f7224 */ /* 0x100fe200028e0667 */
[----:B------:R-:W-:Y:S01]  /*7890*/  LOP3.LUT R14, R171, 0x380, RZ, 0xc0, !PT ;  /* 0x00000380ab0e7812 */ /* 0x000fe200078ec0ff */
[----:B------:R-:W-:Y:S01]  /*78a0*/  IMAD.X R21, RZ, RZ, R103, P3 ;  /* 0x000000ffff157224 */ /* 0x000fe200018e0667 */
[----:B------:R-:W-:-:S02]  /*78b0*/  IADD3 R179, P6, R102, 0x4020, RZ ;  /* 0x0000402066b37810 */ /* 0x000fc40007fde0ff */
[C---:B------:R-:W-:Y:S02]  /*78c0*/  IADD3 R183, P2, R102.reuse, 0x4060, RZ ;  /* 0x0000406066b77810 */ /* 0x040fe40007f5e0ff */
[----:B------:R-:W-:Y:S01]  /*78d0*/  LOP3.LUT R16, R173, 0x380, RZ, 0xc0, !PT ;  /* 0x00000380ad107812 */ /* 0x000fe200078ec0ff */
[--C-:B------:R-:W-:Y:S01]  /*78e0*/  IMAD.X R23, RZ, RZ, R103.reuse, P6 ;  /* 0x000000ffff177224 */ /* 0x100fe200030e0667 */
[C---:B------:R-:W-:Y:S01]  /*78f0*/  IADD3 R185, P1, R102.reuse, 0x8000, RZ ;  /* 0x0000800066b97810 */ /* 0x040fe20007f3e0ff */
[----:B------:R-:W-:Y:S01]  /*7900*/  IMAD.X R39, RZ, RZ, R103, P2 ;  /* 0x000000ffff277224 */ /* 0x000fe200010e0667 */
[----:B------:R-:W-:Y:S02]  /*7910*/  LOP3.LUT R18, R175, 0x380, RZ, 0xc0, !PT ;  /* 0x00000380af127812 */ /* 0x000fe400078ec0ff */
[----:B------:R-:W-:Y:S02]  /*7920*/  LOP3.LUT R20, R177, 0x380, RZ, 0xc0, !PT ;  /* 0x00000380b1147812 */ /* 0x000fe400078ec0ff */
[----:B------:R-:W-:-:S02]  /*7930*/  IADD3 R6, P5, R102, 0xc020, RZ ;  /* 0x0000c02066067810 */ /* 0x000fc40007fbe0ff */
[----:B------:R-:W-:Y:S02]  /*7940*/  SHF.R.U64 R11, R11, 0x3, RZ ;  /* 0x000000030b0b7819 */ /* 0x000fe400000012ff */
[----:B------:R-:W-:Y:S01]  /*7950*/  SHF.R.U64 R14, R14, 0x3, RZ ;  /* 0x000000030e0e7819 */ /* 0x000fe200000012ff */
[--C-:B------:R-:W-:Y:S01]  /*7960*/  IMAD.X R99, RZ, RZ, R103.reuse, P5 ;  /* 0x000000ffff637224 */ /* 0x100fe200028e0667 */
[----:B------:R-:W-:Y:S02]  /*7970*/  IADD3 R54, P0, R102, 0x8020, RZ ;  /* 0x0000802066367810 */ /* 0x000fe40007f1e0ff */
[----:B------:R-:W-:Y:S02]  /*7980*/  SHF.R.U64 R16, R16, 0x3, RZ ;  /* 0x0000000310107819 */ /* 0x000fe400000012ff */
[----:B------:R-:W-:Y:S01]  /*7990*/  LOP3.LUT R22, R179, 0x380, RZ, 0xc0, !PT ;  /* 0x00000380b3167812 */ /* 0x000fe200078ec0ff */
[----:B------:R-:W-:Y:S01]  /*79a0*/  IMAD.X R55, RZ, RZ, R103, P0 ;  /* 0x000000ffff377224 */ /* 0x000fe200000e0667 */
[----:B------:R-:W-:-:S02]  /*79b0*/  IADD3 R62, P4, R102, 0x8040, RZ ;  /* 0x00008040663e7810 */ /* 0x000fc40007f9e0ff */
[----:B------:R-:W-:Y:S02]  /*79c0*/  IADD3.X R47, RZ, R103, RZ, P1, !PT ;  /* 0x00000067ff2f7210 */ /* 0x000fe40000ffe4ff */
[----:B------:R-:W-:Y:S01]  /*79d0*/  SHF.R.U64 R18, R18, 0x3, RZ ;  /* 0x0000000312127819 */ /* 0x000fe200000012ff */
[--C-:B------:R-:W-:Y:S01]  /*79e0*/  IMAD.X R63, RZ, RZ, R103.reuse, P4 ;  /* 0x000000ffff3f7224 */ /* 0x100fe200020e0667 */
        /* <DEDUP_REMOVED lines=12> */
[----:B------:R-:W-:Y:S02]  /*7ab0*/  LOP3.LUT R14, R14, R171, RZ, 0x3c, !PT ;  /* 0x000000ab0e0e7212 */ /* 0x000fe400078e3cff */
[----:B------:R-:W-:Y:S02]  /*7ac0*/  LOP3.LUT R46, R185, 0x380, RZ, 0xc0, !PT ;  /* 0x00000380b92e7812 */ /* 0x000fe400078ec0ff */
[----:B------:R-:W-:Y:S02]  /*7ad0*/  LOP3.LUT R12, R6, 0x380, RZ, 0xc0, !PT ;  /* 0x00000380060c7812 */ /* 0x000fe400078ec0ff */
[----:B------:R-:W-:-:S02]  /*7ae0*/  LOP3.LUT R16, R16, R173, RZ, 0x3c, !PT ;  /* 0x000000ad10107212 */ /* 0x000fc400078e3cff */
[----:B------:R-:W-:Y:S02]  /*7af0*/  SHF.R.U64 R22, R22, 0x3, RZ ;  /* 0x0000000316167819 */ /* 0x000fe400000012ff */
[----:B------:R-:W-:Y:S02]  /*7b00*/  LOP3.LUT R171, R54, 0x380, RZ, 0xc0, !PT ;  /* 0x0000038036ab7812 */ /* 0x000fe400078ec0ff */
[----:B------:R-:W-:Y:S02]  /*7b10*/  LOP3.LUT R18, R18, R175, RZ, 0x3c, !PT ;  /* 0x000000af12127212 */ /* 0x000fe400078e3cff */
[----:B------:R-:W-:Y:S02]  /*7b20*/  SHF.R.U64 R30, R30, 0x3, RZ ;  /* 0x000000031e1e7819 */ /* 0x000fe400000012ff */
[----:B------:R-:W-:Y:S02]  /*7b30*/  LOP3.LUT R173, R62, 0x380, RZ, 0xc0, !PT ;  /* 0x000003803ead7812 */ /* 0x000fe400078ec0ff */
[----:B------:R-:W-:-:S02]  /*7b40*/  LOP3.LUT R20, R20, R177, RZ, 0x3c, !PT ;  /* 0x000000b114147212 */ /* 0x000fc400078e3cff */
[----:B------:R-:W-:Y:S02]  /*7b50*/  SHF.R.U64 R38, R38, 0x3, RZ ;  /* 0x0000000326267819 */ /* 0x000fe400000012ff */
[----:B------:R-:W-:Y:S02]  /*7b60*/  LOP3.LUT R175, R70, 0x380, RZ, 0xc0, !PT ;  /* 0x0000038046af7812 */ /* 0x000fe400078ec0ff */
[----:B------:R-:W-:Y:S02]  /*7b70*/  LOP3.LUT R98, R157, 0x380, RZ, 0xc0, !PT ;  /* 0x000003809d627812 */ /* 0x000fe400078ec0ff */
[----:B------:R-:W-:Y:S02]  /*7b80*/  SHF.R.U64 R46, R46, 0x3, RZ ;  /* 0x000000032e2e7819 */ /* 0x000fe400000012ff */
[----:B------:R-:W-:Y:S02]  /*7b90*/  LOP3.LUT R177, R94, 0x380, RZ, 0xc0, !PT ;  /* 0x000003805eb17812 */ /* 0x000fe400078ec0ff */
[----:B------:R-:W-:Y:S01]  /*7ba0*/  MOV R102, R102 ;  /* 0x0000006600667202 */ /* 0x000fe20000000f00 */
[----:B------:R-:W-:Y:S01]  /*7bb0*/  BAR.SYNC.DEFER_BLOCKING 0x1, 0x100 ;  /* 0x0044000000007b1d */ /* 0x000fe20000010000 */
[----:B------:R-:W-:-:S02]  /*7bc0*/  SHF.R.U64 R29, R12, 0x3, RZ ;  /* 0x000000030c1d7819 */ /* 0x000fc400000012ff */
[----:B------:R-:W-:Y:S02]  /*7bd0*/  LOP3.LUT R22, R22, R179, RZ, 0x3c, !PT ;  /* 0x000000b316167212 */ /* 0x000fe400078e3cff */
[----:B------:R-:W-:Y:S02]  /*7be0*/  SHF.R.U64 R171, R171, 0x3, RZ ;  /* 0x00000003abab7819 */ /* 0x000fe400000012ff */
[----:B------:R-:W-:Y:S02]  /*7bf0*/  MOV R15, R14 ;  /* 0x0000000e000f7202 */ /* 0x000fe40000000f00 */
[----:B------:R-:W-:Y:S02]  /*7c00*/  LOP3.LUT R30, R30, R181, RZ, 0x3c, !PT ;  /* 0x000000b51e1e7212 */ /* 0x000fe400078e3cff */
[----:B------:R-:W-:Y:S02]  /*7c10*/  SHF.R.U64 R173, R173, 0x3, RZ ;  /* 0x00000003adad7819 */ /* 0x000fe400000012ff */
[----:B------:R-:W-:-:S02]  /*7c20*/  MOV R16, R16 ;  /* 0x0000001000107202 */ /* 0x000fc40000000f00 */
[----:B------:R-:W-:Y:S02]  /*7c30*/  LOP3.LUT R38, R38, R183, RZ, 0x3c, !PT ;  /* 0x000000b726267212 */ /* 0x000fe400078e3cff */
[----:B------:R-:W-:Y:S02]  /*7c40*/  SHF.R.U64 R175, R175, 0x3, RZ ;  /* 0x00000003afaf7819 */ /* 0x000fe400000012ff */
[----:B------:R-:W-:Y:S02]  /*7c50*/  LOP3.LUT R103, R156, 0x380, RZ, 0xc0, !PT ;  /* 0x000003809c677812 */ /* 0x000fe400078ec0ff */
[----:B------:R-:W-:Y:S02]  /*7c60*/  SHF.R.U64 R12, R98, 0x3, RZ ;  /* 0x00000003620c7819 */ /* 0x000fe400000012ff */
[----:B------:R-:W-:Y:S01]  /*7c70*/  MOV R18, R18 ;  /* 0x0000001200127202 */ /* 0x000fe20000000f00 */
[----:B------:R-:W-:Y:S01]  /*7c80*/  STSM.16.M88.4 [R102], R24 ;  /* 0x0000001866007844 */ /* 0x000fe20000000200 */
[----:B------:R-:W-:-:S02]  /*7c90*/  LOP3.LUT R46, R46, R185, RZ, 0x3c, !PT ;  /* 0x000000b92e2e7212 */ /* 0x000fc400078e3cff */
[----:B------:R-:W-:Y:S01]  /*7ca0*/  SHF.R.U64 R177, R177, 0x3, RZ ;  /* 0x00000003b1b17819 */ /* 0x000fe200000012ff */
[----:B------:R-:W-:Y:S01]  /*7cb0*/  STSM.16.M88.4 [R15], R32 ;  /* 0x000000200f007844 */ /* 0x000fe20000000200 */
[----:B------:R-:W-:Y:S02]  /*7cc0*/  LOP3.LUT R98, R29, R6, RZ, 0x3c, !PT ;  /* 0x000000061d627212 */ /* 0x000fe400078e3cff */
[----:B------:R-:W-:Y:S01]  /*7cd0*/  MOV R20, R20 ;  /* 0x0000001400147202 */ /* 0x000fe20000000f00 */
[----:B------:R-:W-:Y:S01]  /*7ce0*/  STSM.16.M88.4 [R16], R40 ;  /* 0x0000002810007844 */ /* 0x000fe20000000200 */
[----:B------:R-:W-:Y:S02]  /*7cf0*/  F2FP.F16.F32.PACK_AB R59, R154, R59 ;  /* 0x0000003b9a3b723e */ /* 0x000fe400000000ff */
[----:B------:R-:W-:Y:S01]  /*7d00*/  F2FP.F16.F32.PACK_AB R65, R153, R66 ;  /* 0x000000429941723e */ /* 0x000fe200000000ff */
[----:B------:R-:W-:Y:S01]  /*7d10*/  STSM.16.M88.4 [R18], R48 ;  /* 0x0000003012007844 */ /* 0x000fe20000000200 */
[----:B------:R-:W-:-:S02]  /*7d20*/  F2FP.F16.F32.PACK_AB R72, R73, R72 ;  /* 0x000000484948723e */ /* 0x000fc400000000ff */
[----:B------:R-:W-:Y:S01]  /*7d30*/  LOP3.LUT R54, R171, R54, RZ, 0x3c, !PT ;  /* 0x00000036ab367212 */ /* 0x000fe200078e3cff */
[----:B------:R-:W-:Y:S01]  /*7d40*/  STSM.16.M88.4 [R20], R56 ;  /* 0x0000003814007844 */ /* 0x000fe20000000200 */
[----:B------:R-:W-:Y:S02]  /*7d50*/  MOV R22, R22 ;  /* 0x0000001600167202 */ /* 0x000fe40000000f00 */
[----:B------:R-:W-:Y:S02]  /*7d60*/  F2FP.F16.F32.PACK_AB R66, R69, R68 ;  /* 0x000000444542723e */ /* 0x000fe400000000ff */
[----:B------:R-:W-:Y:S02]  /*7d70*/  F2FP.F16.F32.PACK_AB R67, R152, R67 ;  /* 0x000000439843723e */ /* 0x000fe400000000ff */
[----:B------:R-:W-:Y:S02]  /*7d80*/  F2FP.F16.F32.PACK_AB R73, R9, R74 ;  /* 0x0000004a0949723e */ /* 0x000fe400000000ff */
[----:B------:R-:W-:Y:S01]  /*7d90*/  F2FP.F16.F32.PACK_AB R80, R81, R80 ;  /* 0x000000505150723e */ /* 0x000fe200000000ff */
[----:B------:R-:W-:Y:S01]  /*7da0*/  STSM.16.M88.4 [R22], R64 ;  /* 0x0000004016007844 */ /* 0x000fe20000000200 */
[----:B------:R-:W-:-:S02]  /*7db0*/  LOP3.LUT R62, R173, R62, RZ, 0x3c, !PT ;  /* 0x0000003ead3e7212 */ /* 0x000fc400078e3cff */
[----:B------:R-:W-:Y:S02]  /*7dc0*/  MOV R30, R30 ;  /* 0x0000001e001e7202 */ /* 0x000fe40000000f00 */
[----:B------:R-:W-:Y:S02]  /*7dd0*/  F2FP.F16.F32.PACK_AB R74, R77, R76 ;  /* 0x0000004c4d4a723e */ /* 0x000fe400000000ff */
[----:B------:R-:W-:Y:S02]  /*7de0*/  F2FP.F16.F32.PACK_AB R75, R75, R78 ;  /* 0x0000004e4b4b723e */ /* 0x000fe400000000ff */
[----:B------:R-:W-:Y:S02]  /*7df0*/  F2FP.F16.F32.PACK_AB R81, R83, R82 ;  /* 0x000000525351723e */ /* 0x000fe400000000ff */
[----:B------:R-:W-:Y:S01]  /*7e00*/  LOP3.LUT R70, R175, R70, RZ, 0x3c, !PT ;  /* 0x00000046af467212 */ /* 0x000fe200078e3cff */
[----:B------:R0:W-:Y:S01]  /*7e10*/  STSM.16.M88.4 [R30], R72 ;  /* 0x000000481e007844 */ /* 0x0001e20000000200 */
[----:B------:R-:W-:-:S02]  /*7e20*/  SHF.R.U64 R103, R103, 0x3, RZ ;  /* 0x0000000367677819 */ /* 0x000fc400000012ff */
[----:B------:R-:W-:Y:S02]  /*7e30*/  MOV R38, R38 ;  /* 0x0000002600267202 */ /* 0x000fe40000000f00 */
[----:B------:R-:W-:Y:S02]  /*7e40*/  F2FP.F16.F32.PACK_AB R82, R85, R84 ;  /* 0x000000545552723e */ /* 0x000fe400000000ff */
[----:B------:R-:W-:Y:S02]  /*7e50*/  F2FP.F16.F32.PACK_AB R83, R87, R86 ;  /* 0x000000565753723e */ /* 0x000fe400000000ff */
[----:B------:R-:W-:Y:S02]  /*7e60*/  LOP3.LUT R94, R177, R94, RZ, 0x3c, !PT ;  /* 0x0000005eb15e7212 */ /* 0x000fe400078e3cff */
[----:B------:R-:W-:Y:S01]  /*7e70*/  MOV R46, R46 ;  /* 0x0000002e002e7202 */ /* 0x000fe20000000f00 */
[----:B------:R1:W-:Y:S01]  /*7e80*/  STSM.16.M88.4 [R38], R80 ;  /* 0x0000005026007844 */ /* 0x0003e20000000200 */
[----:B------:R-:W-:-:S02]  /*7e90*/  MOV R6, R98 ;  /* 0x0000006200067202 */ /* 0x000fc40000000f00 */
        /* <DEDUP_REMOVED lines=9> */
[----:B------:R-:W-:Y:S01]  /*7f30*/  R2UR UR4, R218 ;  /* 0x00000000da0472ca */ /* 0x000fe200000e0000 */
[----:B------:R-:W-:Y:S01]  /*7f40*/  ULDC UR7, c[0x0][0xb88] ;  /* 0x0002e20000077ab9 */ /* 0x000fe20000000800 */
[----:B------:R-:W-:Y:S01]  /*7f50*/  F2FP.F16.F32.PACK_AB R77, R91, R90 ;  /* 0x0000005a5b4d723e */ /* 0x000fe200000000ff */
[----:B0-----:R-:W0:Y:S01]  /*7f60*/  LDC R72, c[0x0][0xce8] ;  /* 0x00033a00ff487b82 */ /* 0x001e220000000800 */
[----:B------:R-:W-:-:S02]  /*7f70*/  F2FP.F16.F32.PACK_AB R78, R93, R92 ;  /* 0x0000005c5d4e723e */ /* 0x000fc400000000ff */
[----:B------:R-:W-:Y:S02]  /*7f80*/  MOV R54, R54 ;  /* 0x0000003600367202 */ /* 0x000fe40000000f00 */
[----:B------:R-:W-:Y:S01]  /*7f90*/  F2FP.F16.F32.PACK_AB R97, R167, R166 ;  /* 0x000000a6a761723e */ /* 0x000fe200000000ff */
[----:B------:R1:W-:Y:S01]  /*7fa0*/  STSM.16.M88.4 [R46], R76 ;  /* 0x0000004c2e007844 */ /* 0x0003e20000000200 */
[----:B------:R-:W-:Y:S02]  /*7fb0*/  F2FP.F16.F32.PACK_AB R98, R101, R100 ;  /* 0x000000646562723e */ /* 0x000fe400000000ff */
[----:B------:R-:W-:Y:S02]  /*7fc0*/  F2FP.F16.F32.PACK_AB R99, R169, R168 ;  /* 0x000000a8a963723e */ /* 0x000fe400000000ff */
[----:B------:R-:W-:Y:S02]  /*7fd0*/  F2FP.F16.F32.PACK_AB R105, R107, R106 ;  /* 0x0000006a6b69723e */ /* 0x000fe400000000ff */
[----:B------:R-:W-:Y:S01]  /*7fe0*/  LOP3.LUT R10, R12, R157, RZ, 0x3c, !PT ;  /* 0x0000009d0c0a7212 */ /* 0x000fe200078e3cff */
[----:B------:R1:W-:Y:S01]  /*7ff0*/  STSM.16.M88.4 [R54], R96 ;  /* 0x0000006036007844 */ /* 0x0003e20000000200 */
[----:B------:R-:W-:-:S02]  /*8000*/  MOV R62, R62 ;  /* 0x0000003e003e7202 */ /* 0x000fc40000000f00 */
[----:B------:R-:W-:Y:S02]  /*8010*/  F2FP.F16.F32.PACK_AB R106, R109, R108 ;  /* 0x0000006c6d6a723e */ /* 0x000fe400000000ff */
[----:B------:R-:W-:Y:S02]  /*8020*/  F2FP.F16.F32.PACK_AB R107, R111, R110 ;  /* 0x0000006e6f6b723e */ /* 0x000fe400000000ff */
[----:B------:R-:W-:Y:S02]  /*8030*/  F2FP.F16.F32.PACK_AB R113, R115, R114 ;  /* 0x000000727371723e */ /* 0x000fe400000000ff */
[----:B------:R-:W-:Y:S01]  /*8040*/  LOP3.LUT R12, R103, R156, RZ, 0x3c, !PT ;  /* 0x0000009c670c7212 */ /* 0x000fe200078e3cff */
[----:B------:R1:W-:Y:S01]  /*8050*/  STSM.16.M88.4 [R62], R104 ;  /* 0x000000683e007844 */ /* 0x0003e20000000200 */
[----:B------:R-:W-:Y:S02]  /*8060*/  MOV R70, R70 ;  /* 0x0000004600467202 */ /* 0x000fe40000000f00 */
[----:B------:R-:W-:-:S02]  /*8070*/  F2FP.F16.F32.PACK_AB R114, R117, R116 ;  /* 0x000000747572723e */ /* 0x000fc400000000ff */
[----:B------:R-:W-:Y:S02]  /*8080*/  F2FP.F16.F32.PACK_AB R115, R119, R118 ;  /* 0x000000767773723e */ /* 0x000fe400000000ff */
[----:B------:R-:W-:Y:S02]  /*8090*/  F2FP.F16.F32.PACK_AB R121, R123, R122 ;  /* 0x0000007a7b79723e */ /* 0x000fe400000000ff */
[----:B------:R-:W-:Y:S01]  /*80a0*/  MOV R94, R94 ;  /* 0x0000005e005e7202 */ /* 0x000fe20000000f00 */
        /* <DEDUP_REMOVED lines=8> */
[----:B------:R-:W-:Y:S01]  /*8130*/  MOV R14, R10 ;  /* 0x0000000a000e7202 */ /* 0x000fe20000000f00 */
[----:B------:R1:W-:Y:S01]  /*8140*/  STSM.16.M88.4 [R6], R128 ;  /* 0x0000008006007844 */ /* 0x0003e20000000200 */
[----:B------:R-:W-:Y:S01]  /*8150*/  F2FP.F16.F32.PACK_AB R138, R141, R140 ;  /* 0x0000008c8d8a723e */ /* 0x000fe200000000ff */
[----:B------:R-:W-:Y:S01]  /*8160*/  IMAD.U32 R10, RZ, RZ, UR8 ;  /* 0x00000008ff0a7e24 */ /* 0x000fe2000f8e00ff */
[----:B------:R-:W-:-:S02]  /*8170*/  F2FP.F16.F32.PACK_AB R139, R143, R142 ;  /* 0x0000008e8f8b723e */ /* 0x000fc400000000ff */
[----:B------:R-:W-:Y:S02]  /*8180*/  F2FP.F16.F32.PACK_AB R145, R147, R146 ;  /* 0x000000929391723e */ /* 0x000fe400000000ff */
[----:B------:R-:W-:Y:S01]  /*8190*/  MOV R12, R12 ;  /* 0x0000000c000c7202 */ /* 0x000fe20000000f00 */
[----:B------:R1:W-:Y:S01]  /*81a0*/  STSM.16.M88.4 [R14], R136 ;  /* 0x000000880e007844 */ /* 0x0003e20000000200 */
[----:B------:R-:W-:Y:S02]  /*81b0*/  F2FP.F16.F32.PACK_AB R146, R149, R148 ;  /* 0x000000949592723e */ /* 0x000fe400000000ff */
[----:B------:R-:W-:Y:S02]  /*81c0*/  F2FP.F16.F32.PACK_AB R147, R3, R150 ;  /* 0x000000960393723e */ /* 0x000fe400000000ff */
[----:B------:R-:W-:Y:S02]  /*81d0*/  PLOP3.LUT P0, PT, PT, PT, UP0, 0x80, 0x0 ;  /* 0x000000000000781c */ /* 0x000fe40003f0f008 */
[----:B------:R-:W-:Y:S01]  /*81e0*/  MOV R11, UR9 ;  /* 0x00000009000b7c02 */ /* 0x000fe20008000f00 */
[----:B------:R1:W-:Y:S01]  /*81f0*/  STSM.16.M88.4 [R12], R144 ;  /* 0x000000900c007844 */ /* 0x0003e20000000200 */
[----:B------:R-:W-:Y:S01]  /*8200*/  ULDC.64 UR8, c[0x0][0xd08] ;  /* 0x0003420000087ab9 */ /* 0x000fe20000000a00 */
[----:B------:R-:W-:Y:S01]  /*8210*/  R2UR UR10, R215 ;  /* 0x00000000d70a72ca */ /* 0x000fe200000e0000 */
[----:B------:R-:W-:Y:S07]  /*8220*/  BAR.SYNC.DEFER_BLOCKING 0x1, 0x100 ;  /* 0x0044000000007b1d */ /* 0x000fee0000010000 */
[----:B------:R-:W2:Y:S01]  /*8230*/  @P0 LDG.E R3, desc[UR36][R10.64] ;  /* 0x000000240a030981 */ /* 0x000ea2000c1e1900 */
[----:B------:R-:W-:Y:S01]  /*8240*/  UISETP.NE.U32.AND UP1, UPT, UR8, URZ, UPT ;  /* 0x0000003f0800728c */ /* 0x000fe2000bf25070 */
[----:B0-----:R-:W-:-:S03]  /*8250*/  ISETP.NE.AND P1, PT, R72, 0x1, PT ;  /* 0x000000014800780c */ /* 0x001fc60003f25270 */
[----:B------:R-:W-:Y:S01]  /*8260*/  IMAD.U32 R15, RZ, RZ, UR10 ;  /* 0x0000000aff0f7e24 */ /* 0x000fe2000f8e00ff */
[----:B------:R-:W-:-:S06]  /*8270*/  UISETP.NE.AND.EX UP1, UPT, UR9, URZ, UPT, UP1 ;  /* 0x0000003f0900728c */ /* 0x000fcc000bf25310 */
[----:B------:R-:W-:-:S03]  /*8280*/  PLOP3.LUT P2, PT, PT, PT, UP1, 0x80, 0x0 ;  /* 0x000000000000781c */ /* 0x000fc60003f4f018 */
[----:B------:R-:W0:Y:S02]  /*8290*/  @P1 LDC R9, c[0x0][0xcec] ;  /* 0x00033b00ff091b82 */ /* 0x000e240000000800 */
[----:B------:R-:W-:-:S04]  /*82a0*/  @UP1 ULEA UR8, UP2, UR61, UR8, 0x2 ;  /* 0x000000083d081291 */ /* 0x000fc8000f84103f */
[----:B------:R-:W-:Y:S02]  /*82b0*/  @UP1 ULEA.HI.X UR9, UR61, UR9, UR4, 0x2, UP2 ;  /* 0x000000093d091291 */ /* 0x000fe400090f1404 */
[----:B------:R-:W-:Y:S01]  /*82c0*/  IMAD.U32 R16, RZ, RZ, UR8 ;  /* 0x00000008ff107e24 */ /* 0x000fe2000f8e00ff */
[----:B------:R-:W-:Y:S01]  /*82d0*/  UMOV UR4, URZ ;  /* 0x0000003f00047c82 */ /* 0x000fe20008000000 */
[----:B------:R-:W3:Y:S02]  /*82e0*/  @P1 LDC R13, c[0x0][0xcf0] ;  /* 0x00033c00ff0d1b82 */ /* 0x000ee40000000800 */
[----:B------:R-:W-:Y:S01]  /*82f0*/  IMAD.U32 R17, RZ, RZ, UR9 ;  /* 0x00000009ff117e24 */ /* 0x000fe2000f8e00ff */
[----:B--2---:R-:W-:Y:S01]  /*8300*/  @P0 R2UR UR4, R3 ;  /* 0x00000000030402ca */ /* 0x004fe200000e0000 */
[----:B------:R-:W-:-:S06]  /*8310*/  IMAD.U32 R3, RZ, RZ, UR7 ;  /* 0x00000007ff037e24 */ /* 0x000fcc000f8e00ff */
[----:B------:R1:W5:Y:S01]  /*8320*/  @P2 LDG.E R3, desc[UR36][R16.64] ;  /* 0x0000002410032981 */ /* 0x000362000c1e1900 */
[----:B0--3--:R-:W-:Y:S07]  /*8330*/  @P2 BRA `(.L_x_10164) ;  /* 0x0000000000102947 */ /* 0x009fee0003800000 */
[----:B------:R-:W-:Y:S05]  /*8340*/  @!P0 BRA `(.L_x_10164) ;  /* 0x00000000000c8947 */ /* 0x000fea0003800000 */
[----:B-1----:R-:W2:Y:S04]  /*8350*/  LDG.E R6, desc[UR36][R10.64] ;  /* 0x000000240a067981 */ /* 0x002ea8000c1e1900 */
[----:B-----5:R-:W2:Y:S02]  /*8360*/  LDG.E R3, desc[UR36][R10.64+0x4] ;  /* 0x000004240a037981 */ /* 0x020ea4000c1e1900 */
[----:B--2---:R-:W-:-:S07]  /*8370*/  IMAD.IADD R3, R3, 0x1, -R6 ;  /* 0x0000000103037824 */ /* 0x004fce00078e0a06 */
.L_x_10164:
[----:B------:R-:W-:Y:S01]  /*8380*/  R2UR UR17, R216 ;  /* 0x00000000d81172ca */ /* 0x000fe200000e0000 */
[----:B------:R-:W-:Y:S01]  /*8390*/  ULDC.64 UR12, c[0x0][0xc90] ;  /* 0x00032400000c7ab9 */ /* 0x000fe20000000a00 */
[----:B------:R-:W-:Y:S01]  /*83a0*/  R2UR UR15, R218 ;  /* 0x00000000da0f72ca */ /* 0x000fe200000e0000 */
[----:B------:R-:W-:Y:S01]  /*83b0*/  USHF.R.S32.HI UR11, URZ, 0x1f, UR4 ;  /* 0x0000001f3f0b7899 */ /* 0x000fe20008011404 */
[----:B-1----:R-:W-:Y:S01]  /*83c0*/  IMAD R12, R15, 0x80, R224 ;  /* 0x000000800f0c7824 */ /* 0x002fe200078e02e0 */
[----:B------:R-:W-:Y:S01]  /*83d0*/  UMOV UR10, UR4 ;  /* 0x00000004000a7c82 */ /* 0x000fe20008000000 */
[----:B------:R-:W-:Y:S01]  /*83e0*/  USEL UR61, UR61, URZ, !UP0 ;  /* 0x0000003f3d3d7287 */ /* 0x000fe2000c000000 */
[----:B------:R-:W-:Y:S01]  /*83f0*/  R2UR UR16, R215 ;  /* 0x00000000d71072ca */ /* 0x000fe200000e0000 */
[----:B------:R-:W-:Y:S01]  /*8400*/  @P1 IMAD.HI.U32 R6, R12, R9, RZ ;  /* 0x000000090c061227 */ /* 0x000fe200078e00ff */
[----:B------:R-:W0:Y:S03]  /*8410*/  @P1 LDC R73, c[0x0][0xcf0] ;  /* 0x00033c00ff491b82 */ /* 0x000e260000000800 */
[----:B------:R-:W-:Y:S01]  /*8420*/  IMAD.MOV.U32 R10, RZ, RZ, R12 ;  /* 0x000000ffff0a7224 */ /* 0x000fe200078e000c */
[----:B------:R-:W-:Y:S01]  /*8430*/  USHF.R.S32.HI UR14, URZ, 0x1f, UR17 ;  /* 0x0000001f3f0e7899 */ /* 0x000fe20008011411 */
[----:B------:R-:W-:Y:S01]  /*8440*/  @P1 SHF.R.U32.HI R10, RZ, R13, R6 ;  /* 0x0000000dff0a1219 */ /* 0x000fe20000011606 */
[----:B------:R-:W-:Y:S01]  /*8450*/  UIMAD.WIDE.U32 UR8, UR17, UR12, UR10 ;  /* 0x0000000c110872a5 */ /* 0x000fe2000f8e000a */
[----:B------:R-:W-:Y:S01]  /*8460*/  IMAD R9, R217, 0x40, R2 ;  /* 0x00000040d9097824 */ /* 0x000fe200078e0202 */
[----:B------:R-:W-:Y:S01]  /*8470*/  UIMAD UR7, UR14, UR12, URZ ;  /* 0x0000000c0e0772a4 */ /* 0x000fe2000f8e023f */
[----:B------:R-:W-:Y:S01]  /*8480*/  IADD3 R11, -R10, RZ, RZ ;  /* 0x000000ff0a0b7210 */ /* 0x000fe20007ffe1ff */
[----:B------:R-:W-:Y:S01]  /*8490*/  USEL UR15, UR15, URZ, !UP0 ;  /* 0x0000003f0f0f7287 */ /* 0x000fe2000c000000 */
[----:B------:R-:W-:Y:S01]  /*84a0*/  IMAD.WIDE R4, R9, 0x2, R4 ;  /* 0x0000000209047825 */ /* 0x000fe200078e0204 */
[----:B------:R-:W-:Y:S01]  /*84b0*/  UIMAD UR7, UR17, UR13, UR7 ;  /* 0x0000000d110772a4 */ /* 0x000fe2000f8e0207 */
[----:B------:R-:W-:-:S02]  /*84c0*/  SHF.R.S32.HI R6, RZ, 0x1f, R10 ;  /* 0x0000001fff067819 */ /* 0x000fc4000001140a */
[----:B------:R-:W-:Y:S01]  /*84d0*/  ULDC.64 UR12, c[0x0][0xc98] ;  /* 0x00032600000c7ab9 */ /* 0x000fe20000000a00 */
[----:B------:R-:W-:Y:S01]  /*84e0*/  UIADD3 UR9, UR9, UR7, URZ ;  /* 0x0000000709097290 */ /* 0x000fe2000fffe03f */
[----:B------:R-:W-:Y:S01]  /*84f0*/  IMAD R9, R72, R11, R12 ;  /* 0x0000000b48097224 */ /* 0x000fe200078e020c */
[----:B------:R-:W-:Y:S01]  /*8500*/  UIMAD UR7, UR15, UR12, URZ ;  /* 0x0000000c0f0772a4 */ /* 0x000fe2000f8e023f */
[C---:B------:R-:W-:Y:S01]  /*8510*/  IADD3 R33, P2, R4.reuse, 0x5000, RZ ;  /* 0x0000500004217810 */ /* 0x040fe20007f5e0ff */
[----:B------:R-:W-:Y:S01]  /*8520*/  UIMAD.WIDE.U32 UR8, UR61, UR12, UR8 ;  /* 0x0000000c3d0872a5 */ /* 0x000fe2000f8e0008 */
[C---:B------:R-:W-:Y:S01]  /*8530*/  IADD3 R17, P5, R4.reuse, 0x1000, RZ ;  /* 0x0000100004117810 */ /* 0x040fe20007fbe0ff */
[----:B------:R-:W-:Y:S01]  /*8540*/  UIMAD UR7, UR61, UR13, UR7 ;  /* 0x0000000d3d0772a4 */ /* 0x000fe2000f8e0207 */
[C---:B------:R-:W-:Y:S01]  /*8550*/  IADD3 R21, P4, R4.reuse, 0x2000, RZ ;  /* 0x0000200004157810 */ /* 0x040fe20007f9e0ff */
[----:B-----5:R-:W-:Y:S01]  /*8560*/  IMAD R79, R3, R72, RZ ;  /* 0x00000048034f7224 */ /* 0x020fe200078e02ff */
[----:B------:R-:W-:Y:S01]  /*8570*/  IADD3 R29, P3, R4, 0x4000, RZ ;  /* 0x00004000041d7810 */ /* 0x000fe20007f7e0ff */
[----:B------:R-:W-:Y:S01]  /*8580*/  ULDC.64 UR12, c[0x0][0xba0] ;  /* 0x0002e800000c7ab9 */ /* 0x000fe20000000a00 */
[----:B------:R-:W-:Y:S01]  /*8590*/  IADD3 R10, P0, R10, UR8, RZ ;  /* 0x000000080a0a7c10 */ /* 0x000fe2000ff1e0ff */
[----:B------:R-:W-:Y:S01]  /*85a0*/  IMAD.U32 R11, RZ, RZ, UR7 ;  /* 0x00000007ff0b7e24 */ /* 0x000fe2000f8e00ff */
[----:B------:R-:W-:-:S02]  /*85b0*/  LOP3.LUT R32, R33, 0x380, RZ, 0xc0, !PT ;  /* 0x0000038021207812 */ /* 0x000fc400078ec0ff */
[----:B------:R-:W-:Y:S02]  /*85c0*/  LOP3.LUT R16, R17, 0x380, RZ, 0xc0, !PT ;  /* 0x0000038011107812 */ /* 0x000fe400078ec0ff */
[----:B------:R-:W-:Y:S01]  /*85d0*/  IADD3.X R11, R6, UR9, R11, P0, !PT ;  /* 0x00000009060b7c10 */ /* 0x000fe200087fe40b */
[----:B------:R-:W-:Y:S01]  /*85e0*/  ULDC.64 UR8, c[0x0][0xc88] ;  /* 0x0003220000087ab9 */ /* 0x000fe20000000a00 */
[----:B------:R-:W-:Y:S02]  /*85f0*/  SHF.R.S32.HI R6, RZ, 0x1f, R9 ;  /* 0x0000001fff067819 */ /* 0x000fe40000011409 */
[----:B------:R-:W-:Y:S01]  /*8600*/  IADD3 R25, P0, R4, 0x3000, RZ ;  /* 0x0000300004197810 */ /* 0x000fe20007f1e0ff */
[----:B------:R-:W-:Y:S01]  /*8610*/  IMAD.WIDE.U32 R10, R9, UR8, R10 ;  /* 0x00000008090a7c25 */ /* 0x000fe2000f8e000a */
[----:B------:R-:W-:Y:S02]  /*8620*/  LOP3.LUT R20, R21, 0x380, RZ, 0xc0, !PT ;  /* 0x0000038015147812 */ /* 0x000fe400078ec0ff */
[----:B------:R-:W-:Y:S01]  /*8630*/  LOP3.LUT R24, R25, 0x380, RZ, 0xc0, !PT ;  /* 0x0000038019187812 */ /* 0x000fe200078ec0ff */
[----:B------:R-:W-:Y:S01]  /*8640*/  IMAD R6, R6, UR8, RZ ;  /* 0x0000000806067c24 */ /* 0x000fe2000f8e02ff */
[----:B------:R-:W-:-:S02]  /*8650*/  LOP3.LUT R28, R29, 0x380, RZ, 0xc0, !PT ;  /* 0x000003801d1c7812 */ /* 0x000fc400078ec0ff */
[----:B------:R-:W-:Y:S01]  /*8660*/  SHF.R.U64 R24, R24, 0x3, RZ ;  /* 0x0000000318187819 */ /* 0x000fe200000012ff */
[----:B------:R-:W-:Y:S01]  /*8670*/  IMAD R13, R9, UR9, R6 ;  /* 0x00000009090d7c24 */ /* 0x000fe2000f8e0206 */
[----:B------:R-:W-:Y:S01]  /*8680*/  ULDC.64 UR8, c[0x0][0xc50] ;  /* 0x0003140000087ab9 */ /* 0x000fe20000000a00 */
[----:B------:R-:W-:Y:S02]  /*8690*/  SHF.R.U64 R32, R32, 0x3, RZ ;  /* 0x0000000320207819 */ /* 0x000fe400000012ff */
[----:B------:R-:W-:Y:S01]  /*86a0*/  IMAD.IADD R9, R11, 0x1, R13 ;  /* 0x000000010b097824 */ /* 0x000fe200078e020d */
[----:B------:R-:W-:Y:S02]  /*86b0*/  LEA R13, P6, R10, UR8, 0x2 ;  /* 0x000000080a0d7c11 */ /* 0x000fe4000f8c10ff */
[----:B------:R-:W-:Y:S01]  /*86c0*/  LOP3.LUT R24, R24, R25, RZ, 0x3c, !PT ;  /* 0x0000001918187212 */ /* 0x000fe200078e3cff */
[----:B------:R-:W-:Y:S01]  /*86d0*/  IMAD.X R25, RZ, RZ, R5, P0 ;  /* 0x000000ffff197224 */ /* 0x000fe200000e0605 */
[----:B------:R-:W-:Y:S01]  /*86e0*/  SHF.R.U64 R16, R16, 0x3, RZ ;  /* 0x0000000310107819 */ /* 0x000fe200000012ff */
[----:B------:R-:W-:Y:S01]  /*86f0*/  SHFL.IDX PT, R46, R13, RZ, 0x1c1f ;  /* 0x001c1fff0d2e7589 */ /* 0x000fe200000e0000 */
[----:B------:R-:W-:-:S02]  /*8700*/  SHF.R.U64 R20, R20, 0x3, RZ ;  /* 0x0000000314147819 */ /* 0x000fc400000012ff */
[----:B------:R-:W-:Y:S01]  /*8710*/  SHF.R.U64 R28, R28, 0x3, RZ ;  /* 0x000000031c1c7819 */ /* 0x000fe200000012ff */
[----:B------:R-:W-:Y:S01]  /*8720*/  SHFL.IDX PT, R50, R13, 0x1, 0x1c1f ;  /* 0x003c1f000d327f89 */ /* 0x000fe200000e0000 */
[----:B------:R-:W-:Y:S02]  /*8730*/  IADD3 R11, P0, R4, 0x9000, RZ ;  /* 0x00009000040b7810 */ /* 0x000fe40007f1e0ff */
[----:B------:R-:W-:Y:S01]  /*8740*/  LEA.HI.X R14, R10, UR9, R9, 0x2, P6 ;  /* 0x000000090a0e7c11 */ /* 0x000fe2000b0f1409 */
[----:B------:R-:W-:Y:S01]  /*8750*/  IMAD.U32 R9, RZ, RZ, UR16 ;  /* 0x00000010ff097e24 */ /* 0x000fe2000f8e00ff */
        /* <DEDUP_REMOVED lines=8> */
[----:B------:R-:W-:Y:S01]  /*87e0*/  LOP3.LUT R10, R11, 0x380, RZ, 0xc0, !PT ;  /* 0x000003800b0a7812 */ /* 0x000fe200078ec0ff */
[----:B------:R-:W1:Y:S01]  /*87f0*/  SHFL.IDX PT, R47, R14, RZ, 0x1c1f ;  /* 0x001c1fff0e2f7589 */ /* 0x000e6200000e0000 */
[C---:B------:R-:W-:Y:S01]  /*8800*/  IADD3 R49, P2, R4.reuse, 0xb000, RZ ;  /* 0x0000b00004317810 */ /* 0x040fe20007f5e0ff */
[----:B------:R-:W-:Y:S01]  /*8810*/  IMAD R18, R9, 0x80, R222 ;  /* 0x0000008009127824 */ /* 0x000fe200078e02de */
[C---:B------:R-:W-:Y:S01]  /*8820*/  IADD3 R37, P6, R4.reuse, 0x6000, RZ ;  /* 0x0000600004257810 */ /* 0x040fe20007fde0ff */
[----:B------:R-:W2:Y:S01]  /*8830*/  SHFL.IDX PT, R51, R14, 0x1, 0x1c1f ;  /* 0x003c1f000e337f89 */ /* 0x000ea200000e0000 */
[----:B------:R-:W-:Y:S01]  /*8840*/  IADD3 R41, P5, R4, 0x7000, RZ ;  /* 0x0000700004297810 */ /* 0x000fe20007fbe0ff */
[----:B------:R-:W-:Y:S01]  /*8850*/  VIADD R6, R18, 0x8 ;  /* 0x0000000812067836 */ /* 0x000fe20000000000 */
[----:B------:R-:W-:-:S02]  /*8860*/  IADD3 R61, P4, R4, 0x8000, RZ ;  /* 0x00008000043d7810 */ /* 0x000fc40007f9e0ff */
[----:B------:R-:W-:Y:S02]  /*8870*/  IADD3 R45, P3, R4, 0xa000, RZ ;  /* 0x0000a000042d7810 */ /* 0x000fe40007f7e0ff */
[----:B------:R-:W-:Y:S02]  /*8880*/  SHF.R.U64 R10, R10, 0x3, RZ ;  /* 0x000000030a0a7819 */ /* 0x000fe400000012ff */
[----:B------:R-:W-:Y:S02]  /*8890*/  LOP3.LUT R48, R49, 0x380, RZ, 0xc0, !PT ;  /* 0x0000038031307812 */ /* 0x000fe400078ec0ff */
[----:B------:R-:W-:Y:S02]  /*88a0*/  LOP3.LUT R36, R37, 0x380, RZ, 0xc0, !PT ;  /* 0x0000038025247812 */ /* 0x000fe400078ec0ff */
[----:B------:R-:W-:Y:S02]  /*88b0*/  LOP3.LUT R40, R41, 0x380, RZ, 0xc0, !PT ;  /* 0x0000038029287812 */ /* 0x000fe400078ec0ff */
[----:B------:R-:W-:-:S02]  /*88c0*/  LOP3.LUT R60, R61, 0x380, RZ, 0xc0, !PT ;  /* 0x000003803d3c7812 */ /* 0x000fc400078ec0ff */
[----:B------:R-:W-:Y:S02]  /*88d0*/  LOP3.LUT R44, R45, 0x380, RZ, 0xc0, !PT ;  /* 0x000003802d2c7812 */ /* 0x000fe400078ec0ff */
[----:B------:R-:W-:Y:S01]  /*88e0*/  LOP3.LUT R10, R10, R11, RZ, 0x3c, !PT ;  /* 0x0000000b0a0a7212 */ /* 0x000fe200078e3cff */
[----:B------:R-:W-:Y:S01]  /*88f0*/  IMAD.X R11, RZ, RZ, R5, P0 ;  /* 0x000000ffff0b7224 */ /* 0x000fe200000e0605 */
[----:B------:R-:W-:Y:S02]  /*8900*/  SHF.R.U64 R48, R48, 0x3, RZ ;  /* 0x0000000330307819 */ /* 0x000fe400000012ff */
[----:B------:R-:W-:Y:S02]  /*8910*/  SHF.R.U64 R36, R36, 0x3, RZ ;  /* 0x0000000324247819 */ /* 0x000fe400000012ff */
[----:B------:R-:W-:Y:S02]  /*8920*/  SHF.R.U64 R40, R40, 0x3, RZ ;  /* 0x0000000328287819 */ /* 0x000fe400000012ff */
[----:B------:R-:W-:-:S02]  /*8930*/  SHF.R.U64 R60, R60, 0x3, RZ ;  /* 0x000000033c3c7819 */ /* 0x000fc400000012ff */
[----:B------:R-:W-:Y:S02]  /*8940*/  SHF.R.U64 R44, R44, 0x3, RZ ;  /* 0x000000032c2c7819 */ /* 0x000fe400000012ff */
[----:B------:R-:W-:Y:S02]  /*8950*/  LOP3.LUT P0, RZ, R220, 0x3, RZ, 0xc0, !PT ;  /* 0x00000003dcff7812 */ /* 0x000fe4000780c0ff */
        /* <DEDUP_REMOVED lines=9> */
[----:B------:R-:W-:-:S02]  /*89f0*/  ISETP.GE.OR P2, PT, R18, R79, P0 ;  /* 0x0000004f1200720c */ /* 0x000fc40000746670 */
[----:B------:R-:W-:Y:S02]  /*8a00*/  IADD3.X R41, RZ, R5, RZ, P5, !PT ;  /* 0x00000005ff297210 */ /* 0x000fe40002ffe4ff */
[----:B------:R-:W-:Y:S02]  /*8a10*/  ISETP.GE.OR P0, PT, R6, R79, P0 ;  /* 0x0000004f0600720c */ /* 0x000fe40000706670 */
[C---:B------:R-:W-:Y:S02]  /*8a20*/  IADD3 R69, P6, R4.reuse, 0xc000, RZ ;  /* 0x0000c00004457810 */ /* 0x040fe40007fde0ff */
[C---:B------:R-:W-:Y:S02]  /*8a30*/  IADD3 R65, P5, R4.reuse, 0xd000, RZ ;  /* 0x0000d00004417810 */ /* 0x040fe40007fbe0ff */
[C---:B------:R-:W-:Y:S02]  /*8a40*/  IADD3 R53, P4, R4.reuse, 0xe000, RZ ;  /* 0x0000e00004357810 */ /* 0x040fe40007f9e0ff */
[C---:B------:R-:W-:Y:S01]  /*8a50*/  LOP3.LUT R9, R4.reuse, 0x380, RZ, 0xc0, !PT ;  /* 0x0000038004097812 */ /* 0x040fe200078ec0ff */
[----:B-1----:R-:W-:Y:S01]  /*8a60*/  @!P2 ST.E desc[UR36][R46.64], R8 ;  /* 0x000000082e00a985 */ /* 0x002fe2000c101924 */
[----:B------:R-:W-:-:S02]  /*8a70*/  IADD3 R12, P3, R4, 0xf000, RZ ;  /* 0x0000f000040c7810 */ /* 0x000fc40007f7e0ff */
[----:B------:R-:W-:Y:S01]  /*8a80*/  LOP3.LUT R68, R69, 0x380, RZ, 0xc0, !PT ;  /* 0x0000038045447812 */ /* 0x000fe200078ec0ff */
[----:B--2---:R1:W-:Y:S01]  /*8a90*/  @!P0 ST.E desc[UR36][R50.64], R0 ;  /* 0x0000000032008985 */ /* 0x0043e2000c101924 */
[----:B------:R-:W-:Y:S01]  /*8aa0*/  LOP3.LUT R64, R65, 0x380, RZ, 0xc0, !PT ;  /* 0x0000038041407812 */ /* 0x000fe200078ec0ff */
[----:B------:R-:W-:Y:S01]  /*8ab0*/  IMAD.X R57, RZ, RZ, R5, P3 ;  /* 0x000000ffff397224 */ /* 0x000fe200018e0605 */
[----:B------:R-:W-:Y:S01]  /*8ac0*/  LOP3.LUT R52, R53, 0x380, RZ, 0xc0, !PT ;  /* 0x0000038035347812 */ /* 0x000fe200078ec0ff */
[----:B------:R-:W-:Y:S01]  /*8ad0*/  UIMAD UR7, UR11, UR12, URZ ;  /* 0x0000000c0b0772a4 */ /* 0x000fe2000f8e023f */
[----:B------:R-:W-:Y:S01]  /*8ae0*/  SHF.R.U64 R9, R9, 0x3, RZ ;  /* 0x0000000309097819 */ /* 0x000fe200000012ff */
[----:B------:R-:W-:Y:S01]  /*8af0*/  UIMAD.WIDE.U32 UR8, UR4, UR12, URZ ;  /* 0x0000000c040872a5 */ /* 0x000fe2000f8e003f */
[----:B------:R-:W-:Y:S01]  /*8b00*/  LOP3.LUT R3, R12, 0x380, RZ, 0xc0, !PT ;  /* 0x000003800c037812 */ /* 0x000fe200078ec0ff */
[----:B------:R-:W-:Y:S01]  /*8b10*/  ULDC.64 UR10, c[0x0][0xbe8] ;  /* 0x0002fa00000a7ab9 */ /* 0x000fe20000000a00 */
[----:B------:R-:W-:Y:S01]  /*8b20*/  SHF.R.U64 R68, R68, 0x3, RZ ;  /* 0x0000000344447819 */ /* 0x000fe200000012ff */
[----:B------:R-:W5:Y:S01]  /*8b30*/  LD.E.128 R16, desc[UR36][R16.64] ;  /* 0x0000002410107980 */ /* 0x000f62000c101d00 */
[----:B------:R-:W-:-:S02]  /*8b40*/  SHF.R.U64 R64, R64, 0x3, RZ ;  /* 0x0000000340407819 */ /* 0x000fc400000012ff */
[----:B------:R-:W-:Y:S01]  /*8b50*/  SHF.R.U64 R52, R52, 0x3, RZ ;  /* 0x0000000334347819 */ /* 0x000fe200000012ff */
[----:B-1----:R-:W-:Y:S01]  /*8b60*/  IMAD R0, R214, 0x20, R217 ;  /* 0x00000020d6007824 */ /* 0x002fe200078e02d9 */
[----:B------:R-:W-:Y:S01]  /*8b70*/  LOP3.LUT R4, R9, R4, RZ, 0x3c, !PT ;  /* 0x0000000409047212 */ /* 0x000fe200078e3cff */
[----:B------:R-:W5:Y:S01]  /*8b80*/  LD.E.128 R20, desc[UR36][R20.64] ;  /* 0x0000002414147980 */ /* 0x000f62000c101d00 */
[----:B------:R-:W-:Y:S02]  /*8b90*/  SHF.R.U64 R3, R3, 0x3, RZ ;  /* 0x0000000303037819 */ /* 0x000fe400000012ff */
[----:B------:R-:W-:Y:S01]  /*8ba0*/  LOP3.LUT R68, R68, R69, RZ, 0x3c, !PT ;  /* 0x0000004544447212 */ /* 0x000fe200078e3cff */
[--C-:B------:R-:W-:Y:S01]  /*8bb0*/  IMAD.X R69, RZ, RZ, R5.reuse, P6 ;  /* 0x000000ffff457224 */ /* 0x100fe200030e0605 */
[----:B------:R-:W-:Y:S01]  /*8bc0*/  LOP3.LUT R64, R64, R65, RZ, 0x3c, !PT ;  /* 0x0000004140407212 */ /* 0x000fe200078e3cff */
[----:B------:R-:W-:Y:S01]  /*8bd0*/  UIMAD UR7, UR4, UR13, UR7 ;  /* 0x0000000d040772a4 */ /* 0x000fe2000f8e0207 */
[----:B------:R-:W-:Y:S01]  /*8be0*/  LOP3.LUT R52, R52, R53, RZ, 0x3c, !PT ;  /* 0x0000003534347212 */ /* 0x000fe200078e3cff */
[----:B------:R-:W-:Y:S01]  /*8bf0*/  IMAD.X R53, RZ, RZ, R5, P4 ;  /* 0x000000ffff357224 */ /* 0x000fe200020e0605 */
[----:B------:R-:W-:Y:S01]  /*8c00*/  LOP3.LUT R56, R3, R12, RZ, 0x3c, !PT ;  /* 0x0000000c03387212 */ /* 0x000fe200078e3cff */
[----:B------:R-:W5:Y:S01]  /*8c10*/  LD.E.128 R24, desc[UR36][R24.64] ;  /* 0x0000002418187980 */ /* 0x000f62000c101d00 */
[----:B------:R-:W-:-:S03]  /*8c20*/  IADD3.X R65, RZ, R5, RZ, P5, !PT ;  /* 0x00000005ff417210 */ /* 0x000fc60002ffe4ff */
[----:B------:R1:W5:Y:S01]  /*8c30*/  LD.E.128 R12, desc[UR36][R4.64] ;  /* 0x00000024040c7980 */ /* 0x000362000c101d00 */
[----:B------:R-:W-:Y:S01]  /*8c40*/  UIADD3 UR9, UR9, UR7, URZ ;  /* 0x0000000709097290 */ /* 0x000fe2000fffe03f */
[----:B------:R-:W-:Y:S01]  /*8c50*/  IMAD.U32 R3, RZ, RZ, UR16 ;  /* 0x00000010ff037e24 */ /* 0x000fe2000f8e00ff */
[----:B------:R-:W-:Y:S01]  /*8c60*/  UIMAD UR4, UR14, UR10, URZ ;  /* 0x0000000a0e0472a4 */ /* 0x000fe2000f8e023f */
[----:B------:R-:W5:Y:S04]  /*8c70*/  LD.E.128 R28, desc[UR36][R28.64] ;  /* 0x000000241c1c7980 */ /* 0x000f68000c101d00 */
[----:B------:R-:W5:Y:S01]  /*8c80*/  LD.E.128 R32, desc[UR36][R32.64] ;  /* 0x0000002420207980 */ /* 0x000f62000c101d00 */
[----:B-1----:R-:W1:Y:S01]  /*8c90*/  @P1 LDC R5, c[0x0][0xcec] ;  /* 0x00033b00ff051b82 */ /* 0x002e620000000800 */
[----:B------:R-:W-:Y:S01]  /*8ca0*/  UIMAD UR4, UR17, UR11, UR4 ;  /* 0x0000000b110472a4 */ /* 0x000fe2000f8e0204 */
[----:B------:R-:W-:Y:S01]  /*8cb0*/  IMAD R6, R3, 0x80, R0 ;  /* 0x0000008003067824 */ /* 0x000fe200078e0200 */
[----:B------:R-:W-:Y:S01]  /*8cc0*/  UIMAD.WIDE.U32 UR8, UR17, UR10, UR8 ;  /* 0x0000000a110872a5 */ /* 0x000fe2000f8e0008 */
[----:B------:R-:W5:Y:S02]  /*8cd0*/  LD.E.128 R36, desc[UR36][R36.64] ;  /* 0x0000002424247980 */ /* 0x000f64000c101d00 */
        /* <DEDUP_REMOVED lines=8> */
[----:B------:R-:W5:Y:S04]  /*8d60*/  LD.E.128 R8, desc[UR36][R10.64] ;  /* 0x000000240a087980 */ /* 0x000f68000c101d00 */
[----:B------:R-:W5:Y:S01]  /*8d70*/  LD.E.128 R44, desc[UR36][R44.64] ;  /* 0x000000242c2c7980 */ /* 0x000f62000c101d00 */
[----:B-1----:R-:W-:Y:S01]  /*8d80*/  @P1 IMAD.HI.U32 R0, R6, R5, RZ ;  /* 0x0000000506001227 */ /* 0x002fe200078e00ff */
[----:B------:R-:W-:Y:S02]  /*8d90*/  UIADD3 UR4, UR9, UR4, URZ ;  /* 0x0000000409047290 */ /* 0x000fe4000fffe03f */
[----:B------:R-:W5:Y:S02]  /*8da0*/  LD.E.128 R48, desc[UR36][R48.64] ;  /* 0x0000002430307980 */ /* 0x000f64000c101d00 */
[----:B0-----:R-:W-:Y:S01]  /*8db0*/  @P1 SHF.R.U32.HI R3, RZ, R73, R0 ;  /* 0x00000049ff031219 */ /* 0x001fe20000011600 */
[----:B------:R-:W-:Y:S01]  /*8dc0*/  IMAD.U32 R4, RZ, RZ, UR8 ;  /* 0x00000008ff047e24 */ /* 0x000fe2000f8e00ff */
[----:B------:R-:W5:Y:S02]  /*8dd0*/  LD.E.128 R68, desc[UR36][R68.64] ;  /* 0x0000002444447980 */ /* 0x000f64000c101d00 */
[--C-:B------:R-:W-:Y:S01]  /*8de0*/  SHF.R.S32.HI R0, RZ, 0x1f, R3.reuse ;  /* 0x0000001fff007819 */ /* 0x100fe20000011403 */
[----:B------:R-:W-:Y:S01]  /*8df0*/  IMAD.MOV R73, RZ, RZ, -R3 ;  /* 0x000000ffff497224 */ /* 0x000fe200078e0a03 */
[----:B------:R-:W5:Y:S01]  /*8e00*/  LD.E.128 R64, desc[UR36][R64.64] ;  /* 0x0000002440407980 */ /* 0x000f62000c101d00 */
[----:B------:R-:W-:Y:S01]  /*8e10*/  IMAD.U32 R5, RZ, RZ, UR9 ;  /* 0x00000009ff057e24 */ /* 0x000fe2000f8e00ff */
[----:B------:R-:W-:Y:S01]  /*8e20*/  ULDC.64 UR8, c[0x0][0xbe0] ;  /* 0x0002f80000087ab9 */ /* 0x000fe20000000a00 */
[----:B------:R-:W-:Y:S01]  /*8e30*/  IMAD R73, R72, R73, R6 ;  /* 0x0000004948497224 */ /* 0x000fe200078e0206 */
[----:B------:R-:W-:Y:S01]  /*8e40*/  MOV R5, UR4 ;  /* 0x0000000400057c02 */ /* 0x000fe20008000f00 */
[----:B------:R-:W-:Y:S01]  /*8e50*/  IMAD R0, R0, UR8, RZ ;  /* 0x0000000800007c24 */ /* 0x000fe2000f8e02ff */
[----:B------:R-:W5:Y:S03]  /*8e60*/  LD.E.128 R52, desc[UR36][R52.64] ;  /* 0x0000002434347980 */ /* 0x000f66000c101d00 */
[C---:B------:R-:W-:Y:S01]  /*8e70*/  IMAD R75, R3.reuse, UR9, R0 ;  /* 0x00000009034b7c24 */ /* 0x040fe2000f8e0200 */
[----:B------:R-:W5:Y:S01]  /*8e80*/  LD.E.128 R56, desc[UR36][R56.64] ;  /* 0x0000002438387980 */ /* 0x000f62000c101d00 */
[----:B------:R-:W-:Y:S01]  /*8e90*/  SHF.R.S32.HI R0, RZ, 0x1f, R73 ;  /* 0x0000001fff007819 */ /* 0x000fe20000011449 */
        /* <DEDUP_REMOVED lines=8> */
[----:B------:R-:W-:-:S02]  /*8f20*/  IMAD.U32 R78, RZ, RZ, UR16 ;  /* 0x00000010ff4e7e24 */ /* 0x000fc4000f8e00ff */
        /* <DEDUP_REMOVED lines=11> */
[-C--:B------:R-:W-:Y:S01]  /*8fe0*/  ISETP.GE.AND P1, PT, R0, R79.reuse, PT ;  /* 0x0000004f0000720c */ /* 0x080fe20003f26270 */
[----:B------:R-:W-:Y:S01]  /*8ff0*/  VIADD R0, R78, 0x40 ;  /* 0x000000404e007836 */ /* 0x000fe20000000000 */
[----:B------:R-:W-:Y:S02]  /*9000*/  LEA.HI.X R3, R4, UR9, R3, 0x1, P3 ;  /* 0x0000000904037c11 */ /* 0x000fe400098f0c03 */
[----:B------:R-:W-:Y:S01]  /*9010*/  PRMT R151, RZ, 0x654, R151 ;  /* 0x00000654ff977816 */ /* 0x000fe20000000097 */
[----:B0-----:R0:W1:Y:S01]  /*9020*/  SHFL.IDX PT, R76, R6, RZ, 0x181f ;  /* 0x00181fff064c7589 */ /* 0x00106200000e0000 */
[----:B------:R-:W-:Y:S01]  /*9030*/  ISETP.GE.AND P0, PT, R0, R79, PT ;  /* 0x0000004f0000720c */ /* 0x000fe20003f06270 */
[----:B------:R-:W-:Y:S01]  /*9040*/  BSSY B1, `(.L_x_10165) ;  /* 0x0000016000017945 */ /* 0x000fe20003800000 */
[----:B------:R0:W-:Y:S01]  /*9050*/  SYNCS.ARRIVE.TRANS64.RED.A1T0 RZ, [R151+URZ], RZ ;  /* 0x000000ff97ff79a7 */ /* 0x0001e2000810043f */
[----:B------:R0:W2:Y:S01]  /*9060*/  SHFL.IDX PT, R0, R3, RZ, 0x181f ;  /* 0x00181fff03007589 */ /* 0x0000a200000e0000 */
[----:B------:R-:W-:Y:S01]  /*9070*/  SHF.R.S32.HI R80, RZ, 0x1f, R2 ;  /* 0x0000001fff507819 */ /* 0x000fe20000011402 */
[----:B------:R-:W-:Y:S08]  /*9080*/  @P2 BRA `(.L_x_10166) ;  /* 0x0000000000442947 */ /* 0x000ff00003800000 */
        /* <DEDUP_REMOVED lines=17> */
.L_x_10166:
[----:B------:R-:W-:Y:S05]  /*91a0*/  BSYNC B1 ;  /* 0x0000000000017941 */ /* 0x000fea0003800000 */
.L_x_10165:
[----:B--2---:R2:W4:Y:S01]  /*91b0*/  SHFL.IDX PT, R0, R3, 0x1, 0x181f ;  /* 0x00381f0003007f89 */ /* 0x00452200000e0000 */
[----:B------:R-:W-:Y:S03]  /*91c0*/  BSSY B1, `(.L_x_10167) ;  /* 0x0000014000017945 */ /* 0x000fe60003800000 */
[----:B---3-5:R2:W3:Y:S01]  /*91d0*/  SHFL.IDX PT, R28, R6, 0x1, 0x181f ;  /* 0x00381f00061c7f89 */ /* 0x0284e200000e0000 */
[----:B------:R-:W-:Y:S05]  /*91e0*/  @P1 BRA `(.L_x_10168) ;  /* 0x0000000000441947 */ /* 0x000fea0003800000 */
[----:B------:R-:W-:Y:S02]  /*91f0*/  ULDC UR4, c[0x0][0xbc8] ;  /* 0x0002f20000047ab9 */ /* 0x000fe40000000800 */
[----:B------:R-:W-:Y:S02]  /*9200*/  ISETP.GE.AND P4, PT, R2, UR4, PT ;  /* 0x0000000402007c0c */ /* 0x000fe4000bf86270 */
[----:B------:R-:W-:Y:S02]  /*9210*/  ISETP.GE.AND P3, PT, R212, UR4, PT ;  /* 0x00000004d4007c0c */ /* 0x000fe4000bf66270 */
[----:B------:R-:W-:Y:S02]  /*9220*/  ISETP.GE.AND P2, PT, R211, UR4, PT ;  /* 0x00000004d3007c0c */ /* 0x000fe4000bf46270 */
[----:B------:R-:W-:-:S07]  /*9230*/  ISETP.GE.AND P1, PT, R213, UR4, PT ;  /* 0x00000004d5007c0c */ /* 0x000fce000bf26270 */
[-C--:B---3--:R-:W-:Y:S02]  /*9240*/  @!P4 LEA R4, P6, R2, R28.reuse, 0x1 ;  /* 0x0000001c0204c211 */ /* 0x088fe400078c08ff */
[----:B------:R-:W-:Y:S02]  /*9250*/  @!P3 LEA R12, P5, R212, R28, 0x1 ;  /* 0x0000001cd40cb211 */ /* 0x000fe400078a08ff */
        /* <DEDUP_REMOVED lines=10> */
.L_x_10168:
[----:B------:R-:W-:Y:S05]  /*9300*/  BSYNC B1 ;  /* 0x0000000000017941 */ /* 0x000fea0003800000 */
.L_x_10167:
        /* <DEDUP_REMOVED lines=10> */
[-C--:B------:R-:W-:Y:S02]  /*93b0*/  @!P2 LEA R8, P5, R212, R12.reuse, 0x1 ;  /* 0x0000000cd408a211 */ /* 0x080fe400078a08ff */
        /* <DEDUP_REMOVED lines=10> */
.L_x_10170:
[----:B------:R-:W-:Y:S05]  /*9460*/  BSYNC B1 ;  /* 0x0000000000017941 */ /* 0x000fea0003800000 */
.L_x_10169:
[----:B0-----:R-:W-:Y:S01]  /*9470*/  IADD3 R0, R78, 0x60, RZ ;  /* 0x000000604e007810 */ /* 0x001fe20007ffe0ff */
[----:B---3--:R0:W3:Y:S03]  /*9480*/  SHFL.IDX PT, R12, R3, 0x3, 0x181f ;  /* 0x00781f00030c7f89 */ /* 0x0080e600000e0000 */
[----:B------:R-:W-:Y:S01]  /*9490*/  ISETP.GE.AND P0, PT, R0, R79, PT ;  /* 0x0000004f0000720c */ /* 0x000fe20003f06270 */
[----:B--2-4-:R-:W2:-:S12]  /*94a0*/  SHFL.IDX PT, R6, R6, 0x3, 0x181f ;  /* 0x00781f0006067f89 */ /* 0x014e9800000e0000 */
[----:B0-----:R-:W-:Y:S05]  /*94b0*/  @P0 BRA `(.L_x_10171) ;  /* 0x0000000c00e40947 */ /* 0x001fea0003800000 */
[----:B------:R-:W-:Y:S02]  /*94c0*/  ULDC UR4, c[0x0][0xbc8] ;  /* 0x0002f20000047ab9 */ /* 0x000fe40000000800 */
[----:B------:R-:W-:Y:S02]  /*94d0*/  ISETP.GE.AND P3, PT, R2, UR4, PT ;  /* 0x0000000402007c0c */ /* 0x000fe4000bf66270 */
[----:B------:R-:W-:Y:S02]  /*94e0*/  ISETP.GE.AND P4, PT, R212, UR4, PT ;  /* 0x00000004d4007c0c */ /* 0x000fe4000bf86270 */
[----:B------:R-:W-:-:S09]  /*94f0*/  ISETP.GE.AND P5, PT, R211, UR4, PT ;  /* 0x00000004d3007c0c */ /* 0x000fd2000bfa6270 */
[-C--:B--2---:R-:W-:Y:S02]  /*9500*/  @!P3 LEA R4, P0, R2, R6.reuse, 0x1 ;  /* 0x000000060204b211 */ /* 0x084fe400078008ff */
[-C--:B------:R-:W-:Y:S02]  /*9510*/  @!P4 LEA R8, P1, R212, R6.reuse, 0x1 ;  /* 0x00000006d408c211 */ /* 0x080fe400078208ff */
[C---:B------:R-:W-:Y:S02]  /*9520*/  @!P5 LEA R10, P2, R211.reuse, R6, 0x1 ;  /* 0x00000006d30ad211 */ /* 0x040fe400078408ff */
        /* <DEDUP_REMOVED lines=12> */
.L_x_10163:
[----:B------:R-:W-:Y:S01]  /*95f0*/  R2UR UR4, R218 ;  /* 0x00000000da0472ca */ /* 0x000fe200000e0000 */
[----:B------:R-:W-:Y:S01]  /*9600*/  ULDC.64 UR10, c[0x0][0xd00] ;  /* 0x00034000000a7ab9 */ /* 0x000fe20000000a00 */
[----:B------:R-:W-:Y:S01]  /*9610*/  USHF.L.U32 UR8, UR61, 0x2, URZ ;  /* 0x000000023d087899 */ /* 0x000fe2000800063f */
[----:B------:R-:W0:Y:S01]  /*9620*/  LDC R13, c[0x0][0xce8] ;  /* 0x00033a00ff0d7b82 */ /* 0x000e220000000800 */
[----:B------:R-:W-:Y:S01]  /*9630*/  UISETP.NE.U32.AND UP0, UPT, UR10, URZ, UPT ;  /* 0x0000003f0a00728c */ /* 0x000fe2000bf05070 */
[----:B------:R-:W-:-:S03]  /*9640*/  R2UR UR12, R216 ;  /* 0x00000000d80c72ca */ /* 0x000fc600000e0000 */
[----:B------:R-:W-:-:S05]  /*9650*/  UISETP.NE.AND.EX UP0, UPT, UR11, URZ, UPT, UP0 ;  /* 0x0000003f0b00728c */ /* 0x000fca000bf05300 */
[----:B------:R-:W-:Y:S01]  /*9660*/  USHF.L.U64.HI UR9, UR61, 0x2, UR4 ;  /* 0x000000023d097899 */ /* 0x000fe20008010204 */
[----:B------:R-:W-:Y:S01]  /*9670*/  PLOP3.LUT P2, PT, PT, PT, UP0, 0x80, 0x0 ;  /* 0x000000000000781c */ /* 0x000fe20003f4f008 */
[----:B------:R-:W-:-:S04]  /*9680*/  UIADD3 UR4, UP1, UR8, UR10, URZ ;  /* 0x0000000a08047290 */ /* 0x000fc8000ff3e03f */
[----:B------:R-:W-:Y:S02]  /*9690*/  UIADD3.X UR7, UR9, UR11, URZ, UP1, !UPT ;  /* 0x0000000b09077290 */ /* 0x000fe40008ffe43f */
[----:B------:R-:W-:Y:S01]  /*96a0*/  IMAD.U32 R4, RZ, RZ, UR4 ;  /* 0x00000004ff047e24 */ /* 0x000fe2000f8e00ff */
[----:B------:R-:W-:Y:S02]  /*96b0*/  ULDC.64 UR10, c[0x0][0xd08] ;  /* 0x00034200000a7ab9 */ /* 0x000fe40000000a00 */
[----:B------:R-:W-:Y:S01]  /*96c0*/  UISETP.NE.U32.AND UP1, UPT, UR10, URZ, UPT ;  /* 0x0000003f0a00728c */ /* 0x000fe2000bf25070 */
[----:B------:R-:W-:-:S03]  /*96d0*/  IMAD.U32 R5, RZ, RZ, UR7 ;  /* 0x00000007ff057e24 */ /* 0x000fc6000f8e00ff */
[----:B------:R-:W-:Y:S02]  /*96e0*/  UISETP.NE.AND.EX UP1, UPT, UR11, URZ, UPT, UP1 ;  /* 0x0000003f0b00728c */ /* 0x000fe4000bf25310 */
[----:B------:R-:W2:Y:S01]  /*96f0*/  @P2 LDG.E R3, desc[UR36][R4.64] ;  /* 0x0000002404032981 */ /* 0x000ea2000c1e1900 */
[----:B------:R-:W-:Y:S02]  /*9700*/  ULDC UR4, c[0x0][0xb88] ;  /* 0x0002e20000047ab9 */ /* 0x000fe40000000800 */
[----:B------:R-:W-:Y:S01]  /*9710*/  IMAD.U32 R0, RZ, RZ, UR4 ;  /* 0x00000004ff007e24 */ /* 0x000fe2000f8e00ff */
[----:B------:R-:W-:-:S05]  /*9720*/  PLOP3.LUT P3, PT, PT, PT, UP1, 0x80, 0x0 ;  /* 0x000000000000781c */ /* 0x000fca0003f6f018 */
        /* <DEDUP_REMOVED lines=8> */
[----:B------:R-:W0:Y:S10]  /*97b0*/  S2R R6, SR_TID.X ;  /* 0x0000000000067919 */ /* 0x000e340000002100 */
[----:B------:R-:W3:Y:S01]  /*97c0*/  @P0 LDC R11, c[0x0][0xcec] ;  /* 0x00033b00ff0b0b82 */ /* 0x000ee20000000800 */
[----:B0-----:R-:W-:-:S05]  /*97d0*/  VIADD R6, R6, 0xffffff80 ;  /* 0xffffff8006067836 */ /* 0x001fca0000000000 */
[----:B------:R-:W-:Y:S02]  /*97e0*/  ISETP.GE.AND P1, PT, R6, 0x80, PT ;  /* 0x000000800600780c */ /* 0x000fe40003f26270 */
[----:B--2---:R-:W-:-:S13]  /*97f0*/  @P2 R2UR UR4, R3 ;  /* 0x00000000030422ca */ /* 0x004fda00000e0000 */
[----:B------:R-:W-:Y:S01]  /*9800*/  USHF.R.S32.HI UR10, URZ, 0x1f, UR4 ;  /* 0x0000001f3f0a7899 */ /* 0x000fe20008011404 */
[----:B-1-3--:R-:W-:Y:S11]  /*9810*/  @P3 BRA `(.L_x_10172) ;  /* 0x0000000000103947 */ /* 0x00aff60003800000 */
[----:B------:R-:W-:Y:S05]  /*9820*/  @!P2 BRA `(.L_x_10172) ;  /* 0x00000000000ca947 */ /* 0x000fea0003800000 */
[----:B------:R-:W2:Y:S04]  /*9830*/  LDG.E R3, desc[UR36][R4.64] ;  /* 0x0000002404037981 */ /* 0x000ea8000c1e1900 */
[----:B-----5:R-:W2:Y:S02]  /*9840*/  LDG.E R0, desc[UR36][R4.64+0x4] ;  /* 0x0000042404007981 */ /* 0x020ea4000c1e1900 */
[----:B--2---:R-:W-:-:S07]  /*9850*/  IMAD.IADD R0, R0, 0x1, -R3 ;  /* 0x0000000100007824 */ /* 0x004fce00078e0a03 */
.L_x_10172:
[----:B------:R-:W-:Y:S01]  /*9860*/  R2UR UR7, R218 ;  /* 0x00000000da0772ca */ /* 0x000fe200000e0000 */
[----:B------:R-:W-:Y:S01]  /*9870*/  USEL UR61, UR61, URZ, !UP0 ;  /* 0x0000003f3d3d7287 */ /* 0x000fe2000c000000 */
[----:B------:R-:W-:Y:S11]  /*9880*/  BSSY B1, `(.L_x_10173) ;  /* 0x000002f000017945 */ /* 0x000ff60003800000 */
[----:B------:R-:W-:Y:S01]  /*9890*/  USEL UR12, UR7, URZ, !UP0 ;  /* 0x0000003f070c7287 */ /* 0x000fe2000c000000 */
[----:B------:R-:W-:Y:S11]  /*98a0*/  @P1 BRA `(.L_x_10174) ;  /* 0x0000000000b01947 */ /* 0x000ff60003800000 */
[----:B------:R-:W0:Y:S01]  /*98b0*/  S2R R4, SR_TID.X ;  /* 0x0000000000047919 */ /* 0x000e220000002100 */
[----:B------:R-:W1:Y:S01]  /*98c0*/  LDC R6, c[0x0][0xce8] ;  /* 0x00033a00ff067b82 */ /* 0x000e620000000800 */
[----:B------:R-:W-:-:S13]  /*98d0*/  R2UR UR7, R215 ;  /* 0x00000000d70772ca */ /* 0x000fda00000e0000 */
[----:B------:R-:W-:-:S05]  /*98e0*/  IMAD.U32 R3, RZ, RZ, UR7 ;  /* 0x00000007ff037e24 */ /* 0x000fca000f8e00ff */
[----:B0-----:R-:W-:Y:S01]  /*98f0*/  LEA R3, R3, R4, 0x7 ;  /* 0x0000000403037211 */ /* 0x001fe200078e38ff */
[----:B-1---5:R-:W-:-:S04]  /*9900*/  IMAD R4, R0, R6, RZ ;  /* 0x0000000600047224 */ /* 0x022fc800078e02ff */
[----:B------:R-:W-:-:S05]  /*9910*/  VIADD R5, R3, 0xffffff80 ;  /* 0xffffff8003057836 */ /* 0x000fca0000000000 */
[----:B------:R-:W-:-:S13]  /*9920*/  ISETP.GE.AND P1, PT, R5, R4, PT ;  /* 0x000000040500720c */ /* 0x000fda0003f26270 */
[----:B------:R-:W-:Y:S05]  /*9930*/  @P1 BRA `(.L_x_10174) ;  /* 0x00000000008c1947 */ /* 0x000fea0003800000 */
[----:B------:R-:W-:Y:S01]  /*9940*/  ISETP.NE.AND P1, PT, R6, 0x1, PT ;  /* 0x000000010600780c */ /* 0x000fe20003f25270 */
[----:B------:R-:W-:Y:S01]  /*9950*/  ULDC.64 UR14, c[0x0][0xc90] ;  /* 0x00032400000e7ab9 */ /* 0x000fe20000000a00 */
[----:B------:R-:W-:Y:S01]  /*9960*/  R2UR UR13, R216 ;  /* 0x00000000d80d72ca */ /* 0x000fe200000e0000 */
[----:B------:R-:W-:Y:S01]  /*9970*/  UIMAD UR7, UR11, UR14, URZ ;  /* 0x0000000e0b0772a4 */ /* 0x000fe2000f8e023f */
[----:B------:R-:W-:Y:S01]  /*9980*/  UMOV UR8, UR4 ;  /* 0x0000000400087c82 */ /* 0x000fe20008000000 */
[----:B------:R-:W-:-:S08]  /*9990*/  UMOV UR9, UR10 ;  /* 0x0000000a00097c82 */ /* 0x000fd00008000000 */
[----:B------:R-:W0:Y:S02]  /*99a0*/  @P1 LDC R4, c[0x0][0xcec] ;  /* 0x00033b00ff041b82 */ /* 0x000e240000000800 */
[----:B------:R-:W-:Y:S02]  /*99b0*/  UIMAD.WIDE.U32 UR8, UR13, UR14, UR8 ;  /* 0x0000000e0d0872a5 */ /* 0x000fe4000f8e0008 */
[----:B------:R-:W-:-:S03]  /*99c0*/  UIMAD UR7, UR13, UR15, UR7 ;  /* 0x0000000f0d0772a4 */ /* 0x000fc6000f8e0207 */
[----:B------:R-:W-:Y:S01]  /*99d0*/  ULDC.64 UR14, c[0x0][0xc98] ;  /* 0x00032600000e7ab9 */ /* 0x000fe20000000a00 */
[----:B------:R-:W1:Y:S01]  /*99e0*/  @P1 LDC R8, c[0x0][0xcf0] ;  /* 0x00033c00ff081b82 */ /* 0x000e620000000800 */
[----:B------:R-:W-:Y:S02]  /*99f0*/  UIADD3 UR9, UR9, UR7, URZ ;  /* 0x0000000709097290 */ /* 0x000fe4000fffe03f */
[----:B------:R-:W-:Y:S02]  /*9a00*/  UIMAD UR7, UR12, UR14, URZ ;  /* 0x0000000e0c0772a4 */ /* 0x000fe4000f8e023f */
[----:B------:R-:W-:Y:S02]  /*9a10*/  UIMAD.WIDE.U32 UR8, UR61, UR14, UR8 ;  /* 0x0000000e3d0872a5 */ /* 0x000fe4000f8e0008 */
[----:B------:R-:W-:-:S03]  /*9a20*/  UIMAD UR7, UR61, UR15, UR7 ;  /* 0x0000000f3d0772a4 */ /* 0x000fc6000f8e0207 */
        /* <DEDUP_REMOVED lines=20> */
.L_x_10174:
[----:B------:R-:W-:Y:S05]  /*9b70*/  BSYNC B1 ;  /* 0x0000000000017941 */ /* 0x000fea0003800000 */
.L_x_10173:
[----:B------:R-:W-:Y:S01]  /*9b80*/  R2UR UR13, R215 ;  /* 0x00000000d70d72ca */ /* 0x000fe200000e0000 */
[----:B------:R-:W1:Y:S01]  /*9b90*/  @P0 LDC R5, c[0x0][0xcf0] ;  /* 0x00033c00ff050b82 */ /* 0x000e620000000800 */
[----:B------:R-:W-:Y:S01]  /*9ba0*/  ULDC.64 UR14, c[0x0][0xba0] ;  /* 0x0002e800000e7ab9 */ /* 0x000fe20000000a00 */
[----:B------:R-:W-:Y:S01]  /*9bb0*/  R2UR UR16, R216 ;  /* 0x00000000d81072ca */ /* 0x000fe200000e0000 */
[----:B------:R-:W-:Y:S01]  /*9bc0*/  UIMAD UR7, UR10, UR14, URZ ;  /* 0x0000000e0a0772a4 */ /* 0x000fe2000f8e023f */
[----:B0-----:R-:W-:Y:S01]  /*9bd0*/  IMAD R3, R214, 0x20, R217 ;  /* 0x00000020d6037824 */ /* 0x001fe200078e02d9 */
[----:B------:R-:W-:Y:S01]  /*9be0*/  UIMAD.WIDE.U32 UR8, UR4, UR14, URZ ;  /* 0x0000000e040872a5 */ /* 0x000fe2000f8e003f */
[----:B------:R-:W-:Y:S01]  /*9bf0*/  BSSY B1, `(.L_x_10175) ;  /* 0x0000043000017945 */ /* 0x000fe20003800000 */
[----:B------:R-:W-:Y:S01]  /*9c00*/  UIMAD UR7, UR4, UR15, UR7 ;  /* 0x0000000f040772a4 */ /* 0x000fe2000f8e0207 */
[----:B------:R-:W-:Y:S02]  /*9c10*/  SHF.R.S32.HI R18, RZ, 0x1f, R2 ;  /* 0x0000001fff127819 */ /* 0x000fe40000011402 */
[----:B------:R-:W-:Y:S01]  /*9c20*/  ULDC.64 UR14, c[0x0][0xbe8] ;  /* 0x0002fa00000e7ab9 */ /* 0x000fe20000000a00 */
[----:B------:R-:W-:Y:S01]  /*9c30*/  UIADD3 UR9, UR9, UR7, URZ ;  /* 0x0000000709097290 */ /* 0x000fe2000fffe03f */
[----:B------:R-:W-:Y:S01]  /*9c40*/  IMAD.U32 R8, RZ, RZ, UR13 ;  /* 0x0000000dff087e24 */ /* 0x000fe2000f8e00ff */
[----:B------:R-:W-:Y:S01]  /*9c50*/  UIMAD UR4, UR11, UR14, URZ ;  /* 0x0000000e0b0472a4 */ /* 0x000fe2000f8e023f */
[----:B------:R-:W-:Y:S01]  /*9c60*/  IMAD.U32 R10, RZ, RZ, UR13 ;  /* 0x0000000dff0a7e24 */ /* 0x000fe2000f8e00ff */
[----:B------:R-:W-:-:S02]  /*9c70*/  UIMAD.WIDE.U32 UR8, UR16, UR14, UR8 ;  /* 0x0000000e100872a5 */ /* 0x000fc4000f8e0008 */
[----:B------:R-:W-:Y:S01]  /*9c80*/  LEA R8, R8, R3, 0x7 ;  /* 0x0000000308087211 */ /* 0x000fe200078e38ff */
[----:B------:R-:W-:Y:S01]  /*9c90*/  UIMAD UR4, UR16, UR15, UR4 ;  /* 0x0000000f100472a4 */ /* 0x000fe2000f8e0204 */
[----:B------:R-:W-:Y:S01]  /*9ca0*/  IMAD R10, R10, 0x80, R217 ;  /* 0x000000800a0a7824 */ /* 0x000fe200078e02d9 */
[----:B------:R-:W-:Y:S02]  /*9cb0*/  ULDC.64 UR10, c[0x0][0xbf0] ;  /* 0x0002fc00000a7ab9 */ /* 0x000fe40000000a00 */
[----:B------:R-:W-:Y:S01]  /*9cc0*/  @P0 IMAD.HI.U32 R4, R8, R11, RZ ;  /* 0x0000000b08040227 */ /* 0x000fe200078e00ff */
[----:B------:R-:W-:Y:S02]  /*9cd0*/  UIADD3 UR9, UR9, UR4, URZ ;  /* 0x0000000409097290 */ /* 0x000fe4000fffe03f */
[----:B------:R-:W-:Y:S01]  /*9ce0*/  UIMAD UR4, UR12, UR10, URZ ;  /* 0x0000000a0c0472a4 */ /* 0x000fe2000f8e023f */
[----:B------:R-:W-:Y:S01]  /*9cf0*/  IMAD.MOV.U32 R3, RZ, RZ, R8 ;  /* 0x000000ffff037224 */ /* 0x000fe200078e0008 */
[----:B-1----:R-:W-:Y:S01]  /*9d00*/  @P0 SHF.R.U32.HI R3, RZ, R5, R4 ;  /* 0x00000005ff030219 */ /* 0x002fe20000011604 */
[----:B------:R-:W-:-:S02]  /*9d10*/  UIMAD.WIDE.U32 UR8, UR61, UR10, UR8 ;  /* 0x0000000a3d0872a5 */ /* 0x000fc4000f8e0008 */
[----:B------:R-:W-:Y:S01]  /*9d20*/  UIMAD UR4, UR61, UR11, UR4 ;  /* 0x0000000b3d0472a4 */ /* 0x000fe2000f8e0204 */
[--C-:B------:R-:W-:Y:S01]  /*9d30*/  SHF.R.S32.HI R4, RZ, 0x1f, R3.reuse ;  /* 0x0000001fff047819 */ /* 0x100fe20000011403 */
[----:B------:R-:W-:Y:S01]  /*9d40*/  IMAD.MOV R9, RZ, RZ, -R3 ;  /* 0x000000ffff097224 */ /* 0x000fe200078e0a03 */
[----:B------:R-:W-:Y:S01]  /*9d50*/  ULDC.64 UR10, c[0x0][0xbe0] ;  /* 0x0002f800000a7ab9 */ /* 0x000fe20000000a00 */
[----:B------:R-:W-:Y:S02]  /*9d60*/  UIADD3 UR4, UR9, UR4, URZ ;  /* 0x0000000409047290 */ /* 0x000fe4000fffe03f */
[----:B------:R-:W-:Y:S02]  /*9d70*/  IMAD.U32 R5, RZ, RZ, UR9 ;  /* 0x00000009ff057e24 */ /* 0x000fe4000f8e00ff */
[----:B------:R-:W-:Y:S02]  /*9d80*/  IMAD R6, R4, UR10, RZ ;  /* 0x0000000a04067c24 */ /* 0x000fe4000f8e02ff */
[----:B------:R-:W-:Y:S01]  /*9d90*/  IMAD.U32 R4, RZ, RZ, UR8 ;  /* 0x00000008ff047e24 */ /* 0x000fe2000f8e00ff */
[----:B------:R-:W-:Y:S01]  /*9da0*/  ULDC.64 UR8, c[0x0][0xbd8] ;  /* 0x0002f60000087ab9 */ /* 0x000fe20000000a00 */
[----:B------:R-:W-:-:S02]  /*9db0*/  IMAD.U32 R5, RZ, RZ, UR4 ;  /* 0x00000004ff057e24 */ /* 0x000fc4000f8e00ff */
[----:B------:R-:W-:Y:S02]  /*9dc0*/  IMAD R9, R13, R9, R8 ;  /* 0x000000090d097224 */ /* 0x000fe400078e0208 */
[C---:B------:R-:W-:Y:S02]  /*9dd0*/  IMAD R11, R3.reuse, UR11, R6 ;  /* 0x0000000b030b7c24 */ /* 0x040fe4000f8e0206 */
[----:B------:R-:W-:Y:S01]  /*9de0*/  IMAD.WIDE.U32 R4, R3, UR10, R4 ;  /* 0x0000000a03047c25 */ /* 0x000fe2000f8e0004 */
[----:B------:R-:W-:-:S03]  /*9df0*/  SHF.R.S32.HI R3, RZ, 0x1f, R9 ;  /* 0x0000001fff037819 */ /* 0x000fc60000011409 */
[----:B------:R-:W-:Y:S02]  /*9e00*/  IMAD.IADD R5, R5, 0x1, R11 ;  /* 0x0000000105057824 */ /* 0x000fe400078e020b */
[----:B------:R-:W-:Y:S02]  /*9e10*/  IMAD R6, R3, UR8, RZ ;  /* 0x0000000803067c24 */ /* 0x000fe4000f8e02ff */
[----:B-----5:R-:W-:Y:S01]  /*9e20*/  IMAD R13, R0, R13, RZ ;  /* 0x0000000d000d7224 */ /* 0x020fe200078e02ff */
[C---:B------:R-:W-:Y:S01]  /*9e30*/  IADD3 R0, R10.reuse, 0x20, RZ ;  /* 0x000000200a007810 */ /* 0x040fe20007ffe0ff */
[C---:B------:R-:W-:Y:S02]  /*9e40*/  IMAD R3, R9.reuse, UR9, R6 ;  /* 0x0000000909037c24 */ /* 0x040fe4000f8e0206 */
        /* <DEDUP_REMOVED lines=9> */
[----:B------:R0:W1:Y:S04]  /*9ee0*/  SHFL.IDX PT, R4, R6, RZ, 0x181f ;  /* 0x00181fff06047589 */ /* 0x00006800000e0000 */
[----:B------:R0:W2:Y:S01]  /*9ef0*/  SHFL.IDX PT, R0, R3, RZ, 0x181f ;  /* 0x00181fff03007589 */ /* 0x0000a200000e0000 */
[----:B------:R-:W-:Y:S07]  /*9f00*/  @P2 BRA `(.L_x_10176) ;  /* 0x0000000000442947 */ /* 0x000fee0003800000 */
        /* <DEDUP_REMOVED lines=17> */
.L_x_10176:
[----:B------:R-:W-:Y:S05]  /*a020*/  BSYNC B1 ;  /* 0x0000000000017941 */ /* 0x000fea0003800000 */
.L_x_10175:
[----:B--2---:R2:W4:Y:S01]  /*a030*/  SHFL.IDX PT, R0, R3, 0x1, 0x181f ;  /* 0x00381f0003007f89 */ /* 0x00452200000e0000 */
[----:B------:R-:W-:Y:S03]  /*a040*/  BSSY B1, `(.L_x_10177) ;  /* 0x0000014000017945 */ /* 0x000fe60003800000 */
[----:B-1-3--:R2:W1:Y:S01]  /*a050*/  SHFL.IDX PT, R4, R6, 0x1, 0x181f ;  /* 0x00381f0006047f89 */ /* 0x00a46200000e0000 */
[----:B------:R-:W-:Y:S05]  /*a060*/  @P1 BRA `(.L_x_10178) ;  /* 0x0000000000441947 */ /* 0x000fea0003800000 */
[----:B------:R-:W-:Y:S02]  /*a070*/  ULDC UR4, c[0x0][0xbc8] ;  /* 0x0002f20000047ab9 */ /* 0x000fe40000000800 */
[----:B------:R-:W-:Y:S02]  /*a080*/  ISETP.GE.AND P4, PT, R2, UR4, PT ;  /* 0x0000000402007c0c */ /* 0x000fe4000bf86270 */
[----:B------:R-:W-:Y:S02]  /*a090*/  ISETP.GE.AND P3, PT, R212, UR4, PT ;  /* 0x00000004d4007c0c */ /* 0x000fe4000bf66270 */
[----:B------:R-:W-:Y:S02]  /*a0a0*/  ISETP.GE.AND P2, PT, R211, UR4, PT ;  /* 0x00000004d3007c0c */ /* 0x000fe4000bf46270 */
[----:B------:R-:W-:-:S07]  /*a0b0*/  ISETP.GE.AND P1, PT, R213, UR4, PT ;  /* 0x00000004d5007c0c */ /* 0x000fce000bf26270 */
[-C--:B-1----:R-:W-:Y:S02]  /*a0c0*/  @!P4 LEA R8, P6, R2, R4.reuse, 0x1 ;  /* 0x000000040208c211 */ /* 0x082fe400078c08ff */
[----:B------:R-:W-:Y:S02]  /*a0d0*/  @!P3 LEA R14, P5, R212, R4, 0x1 ;  /* 0x00000004d40eb211 */ /* 0x000fe400078a08ff */
[----:B----4-:R-:W-:Y:S02]  /*a0e0*/  @!P4 LEA.HI.X R9, R2, R0, R18, 0x1, P6 ;  /* 0x000000000209c211 */ /* 0x010fe400030f0c12 */
        /* <DEDUP_REMOVED lines=9> */
.L_x_10178:
[----:B------:R-:W-:Y:S05]  /*a180*/  BSYNC B1 ;  /* 0x0000000000017941 */ /* 0x000fea0003800000 */
.L_x_10177:
[----:B----4-:R4:W0:Y:S01]  /*a190*/  SHFL.IDX PT, R0, R3, 0x2, 0x181f ;  /* 0x00581f0003007f89 */ /* 0x01082200000e0000 */
        /* <DEDUP_REMOVED lines=9> */
[-C--:B------:R-:W-:Y:S02]  /*a230*/  @!P2 LEA R14, P5, R212, R4.reuse, 0x1 ;  /* 0x00000004d40ea211 */ /* 0x080fe400078a08ff */
        /* <DEDUP_REMOVED lines=10> */
.L_x_10180:
[----:B------:R-:W-:Y:S05]  /*a2e0*/  BSYNC B1 ;  /* 0x0000000000017941 */ /* 0x000fea0003800000 */
.L_x_10179:
[----:B0-----:R-:W-:Y:S01]  /*a2f0*/  VIADD R0, R10, 0x60 ;  /* 0x000000600a007836 */ /* 0x001fe20000000000 */
[----:B---3--:R0:W3:Y:S04]  /*a300*/  SHFL.IDX PT, R8, R3, 0x3, 0x181f ;  /* 0x00781f0003087f89 */ /* 0x0080e800000e0000 */
[----:B------:R-:W-:Y:S01]  /*a310*/  ISETP.GE.AND P0, PT, R0, R13, PT ;  /* 0x0000000d0000720c */ /* 0x000fe20003f06270 */
[----:B-1----:R0:W1:-:S12]  /*a320*/  SHFL.IDX PT, R4, R6, 0x3, 0x181f ;  /* 0x00781f0006047f89 */ /* 0x00205800000e0000 */
[----:B0-----:R-:W-:Y:S05]  /*a330*/  @P0 BRA `(.L_x_10171) ;  /* 0x0000000000440947 */ /* 0x001fea0003800000 */
        /* <DEDUP_REMOVED lines=8> */
[----:B---3--:R-:W-:Y:S02]  /*a3c0*/  @!P3 LEA.HI.X R11, R2, R8, R18, 0x1, P6 ;  /* 0x00000008020bb211 */ /* 0x008fe400030f0c12 */
        /* <DEDUP_REMOVED lines=8> */
.L_x_10171:
[----:B------:R-:W-:Y:S05]  /*a450*/  BSYNC B0 ;  /* 0x0000000000007941 */ /* 0x000fea0003800000 */
.L_x_10162:
[----:B------:R-:W-:Y:S02]  /*a460*/  ULDC UR4, c[0x0][0xd3c] ;  /* 0x00034f0000047ab9 */ /* 0x000fe40000000800 */
[----:B------:R-:W-:-:S13]  /*a470*/  ISETP.GE.AND P0, PT, R7, UR4, PT ;  /* 0x0000000407007c0c */ /* 0x000fda000bf06270 */
[----:B------:R-:W-:Y:S05]  /*a480*/  @!P0 BRA `(.L_x_10181) ;  /* 0xffffff6800608947 */ /* 0x000fea000383ffff */
[----:B------:R-:W-:Y:S05]  /*a490*/  EXIT ;  /* 0x000000000000794d */ /* 0x000fea0003800000 */
.L_x_10133:
        /* <DEDUP_REMOVED lines=16> */
.L_x_10182:
        /* <DEDUP_REMOVED lines=40> */
.L_x_10188:
        /* <DEDUP_REMOVED lines=12> */
.L_x_10187:
[----:B------:R-:W-:Y:S05]  /*a8e0*/  BSYNC B0 ;  /* 0x0000000000007941 */ /* 0x000fea0003800000 */
.L_x_10186:
        /* <DEDUP_REMOVED lines=21> */
.L_x_10184:
        /* <DEDUP_REMOVED lines=15> */
.L_x_10189:
[----:B---3--:R-:W-:Y:S01]  /*ab30*/  IMAD R16, R16, UR5, R8 ;  /* 0x0000000510107c24 */ /* 0x008fe2000f8e0208 */
[----:B0-----:R-:W-:Y:S01]  /*ab40*/  IABS R2, R10 ;  /* 0x0000000a00027213 */ /* 0x001fe20000000000 */
[----:B-1----:R-:W-:Y:S02]  /*ab50*/  IMAD.MOV R0, RZ, RZ, -R3 ;  /* 0x000000ffff007224 */ /* 0x002fe400078e0a03 */
[----:B------:R-:W-:Y:S01]  /*ab60*/  VIADD R19, R19, UR4 ;  /* 0x0000000413137c36 */ /* 0x000fe20008000000 */
[----:B------:R-:W-:Y:S01]  /*ab70*/  IADD3 R11, -R16, UR6, RZ ;  /* 0x00000006100b7c10 */ /* 0x000fe2000fffe1ff */
[----:B------:R-:W-:Y:S01]  /*ab80*/  IMAD.MOV R4, RZ, RZ, -R2 ;  /* 0x000000ffff047224 */ /* 0x000fe200078e0a02 */
[----:B------:R-:W-:Y:S01]  /*ab90*/  MOV R2, RZ ;  /* 0x000000ff00027202 */ /* 0x000fe20000000f00 */
[----:B--2---:R-:W-:Y:S01]  /*aba0*/  IMAD R7, R0, R9, RZ ;  /* 0x0000000900077224 */ /* 0x004fe200078e02ff */
        /* <DEDUP_REMOVED lines=20> */
.L_x_10185:
[----:B------:R-:W-:Y:S01]  /*acf0*/  ULDC UR4, c[0x0][0xd3c] ;  /* 0x00034f0000047ab9 */ /* 0x000fe20000000800 */
[----:B------:R-:W-:Y:S02]  /*ad00*/  IMAD.MOV.U32 R17, RZ, RZ, RZ ;  /* 0x000000ffff117224 */ /* 0x000fe400078e00ff */
[----:B------:R-:W-:Y:S02]  /*ad10*/  IMAD.U32 R16, RZ, RZ, UR6 ;  /* 0x00000006ff107e24 */ /* 0x000fe4000f8e00ff */
[----:B------:R-:W-:Y:S02]  /*ad20*/  IMAD.MOV.U32 R18, RZ, RZ, RZ ;  /* 0x000000ffff127224 */ /* 0x000fe400078e00ff */
[----:B------:R-:W-:-:S07]  /*ad30*/  IMAD.U32 R19, RZ, RZ, UR4 ;  /* 0x00000004ff137e24 */ /* 0x000fce000f8e00ff */
.L_x_10190:
[----:B------:R-:W-:-:S13]  /*ad40*/  ISETP.NE.AND P0, PT, R5, RZ, PT ;  /* 0x000000ff0500720c */ /* 0x000fda0003f05270 */
[----:B------:R-:W0:Y:S01]  /*ad50*/  @!P0 S2R R3, SR_CgaCtaId ;  /* 0x0000000000038919 */ /* 0x000e220000008800 */
[----:B------:R-:W-:-:S04]  /*ad60*/  @!P0 MOV R0, 0x400 ;  /* 0x0000040000008802 */ /* 0x000fc80000000f00 */
[----:B0-----:R-:W-:-:S05]  /*ad70*/  @!P0 LEA R0, R3, R0, 0x18 ;  /* 0x0000000003008211 */ /* 0x001fca00078ec0ff */
[----:B------:R1:W-:Y:S01]  /*ad80*/  @!P0 STS.128 [R0+0x324d0], R16 ;  /* 0x0324d01000008388 */ /* 0x0003e20000000c00 */
[----:B------:R-:W-:Y:S06]  /*ad90*/  BAR.ARV 0x5, 0x180 ;  /* 0x0146000000007b1d */ /* 0x000fec0000002000 */
.L_x_10183:
[----:B------:R2:W-:Y:S01]  /*ada0*/  STL [R1+0x18], RZ ;  /* 0x000018ff01007387 */ /* 0x0005e20000100800 */
[----:B------:R-:W-:Y:S01]  /*adb0*/  ULDC UR4, c[0x0][0xd3c] ;  /* 0x00034f0000047ab9 */ /* 0x000fe20000000800 */
[----:B------:R-:W-:Y:S01]  /*adc0*/  IMAD.MOV.U32 R27, RZ, RZ, 0x1 ;  /* 0x00000001ff1b7424 */ /* 0x000fe200078e00ff */
[----:B0-----:R-:W-:Y:S01]  /*add0*/  ISETP.GE.AND P0, PT, R19, UR4, PT ;  /* 0x0000000413007c0c */ /* 0x001fe2000bf06270 */
[----:B------:R-:W-:-:S12]  /*ade0*/  IMAD.MOV.U32 R24, RZ, RZ, RZ ;  /* 0x000000ffff187224 */ /* 0x000fd800078e00ff */
[----:B--2---:R-:W-:Y:S05]  /*adf0*/  @P0 BRA `(.L_x_10191) ;  /* 0x0000005000300947 */ /* 0x004fea0003800000 */
[----:B-1----:R-:W2:Y:S01]  /*ae00*/  LDL R0, [R1+0x24] ;  /* 0x0000240001007983 */ /* 0x002ea20000100800 */
[----:B------:R-:W0:Y:S01]  /*ae10*/  S2UR UR5, SR_CgaCtaId ;  /* 0x00000000000579c3 */ /* 0x000e220000008800 */
[----:B------:R-:W-:Y:S01]  /*ae20*/  BSSY B8, `(.L_x_10191) ;  /* 0x0000509000087945 */ /* 0x000fe20003800000 */
[----:B------:R-:W-:Y:S01]  /*ae30*/  MOV R27, 0x1 ;  /* 0x00000001001b7802 */ /* 0x000fe20000000f00 */
[----:B------:R-:W1:Y:S01]  /*ae40*/  S2R R5, SR_TID.X ;  /* 0x0000000000057919 */ /* 0x000e620000002100 */
[----:B------:R-:W-:Y:S01]  /*ae50*/  IMAD.MOV.U32 R24, RZ, RZ, RZ ;  /* 0x000000ffff187224 */ /* 0x000fe200078e00ff */
[----:B------:R-:W-:Y:S01]  /*ae60*/  ULDC UR39, c[0x0][0xc] ;  /* 0x0000030000277ab9 */ /* 0x000fe20000000800 */
[----:B------:R3:W-:Y:S01]  /*ae70*/  STL [R1+0x18], RZ ;  /* 0x000018ff01007387 */ /* 0x0007e20000100800 */
[C---:B-1----:R-:W-:Y:S02]  /*ae80*/  LOP3.LUT R4, R5.reuse, 0x7f, RZ, 0xc0, !PT ;  /* 0x0000007f05047812 */ /* 0x042fe400078ec0ff */
[----:B--2---:R-:W-:Y:S01]  /*ae90*/  R2UR UR4, R0 ;  /* 0x00000000000472ca */ /* 0x004fe200000e0000 */
[----:B------:R-:W-:-:S05]  /*aea0*/  IMAD.SHL.U32 R0, R5, 0x8, RZ ;  /* 0x0000000805007824 */ /* 0x000fca00078e00ff */
[----:B------:R-:W-:-:S04]  /*aeb0*/  LOP3.LUT R2, R0, 0x1f8, RZ, 0xc0, !PT ;  /* 0x000001f800027812 */ /* 0x000fc800078ec0ff */
[----:B------:R-:W-:Y:S01]  /*aec0*/  LOP3.LUT R3, R2, 0x38, R5, 0x78, !PT ;  /* 0x0000003802037812 */ /* 0x000fe200078e7805 */
[----:B------:R-:W-:Y:S01]  /*aed0*/  IMAD.SHL.U32 R2, R5, 0x10, RZ ;  /* 0x0000001005027824 */ /* 0x000fe200078e00ff */
[----:B------:R-:W-:Y:S01]  /*aee0*/  SHF.R.U32.HI R5, RZ, 0x3, R4 ;  /* 0x00000003ff057819 */ /* 0x000fe20000011604 */
[----:B------:R-:W-:Y:S01]  /*aef0*/  ULOP3.LUT UR38, UR4, 0x2, URZ, 0xfc, !UPT ;  /* 0x0000000204267892 */ /* 0x000fe2000f8efc3f */
[----:B------:R-:W-:Y:S02]  /*af00*/  LOP3.LUT R30, R3, 0x200, R0, 0xf8, !PT ;  /* 0x00000200031e7812 */ /* 0x000fe400078ef800 */
[----:B------:R-:W-:Y:S01]  /*af10*/  UMOV UR4, 0x400 ;  /* 0x0000040000047882 */ /* 0x000fe20000000000 */
[----:B------:R-:W-:Y:S01]  /*af20*/  LOP3.LUT R4, R0, 0x38, RZ, 0xc0, !PT ;  /* 0x0000003800047812 */ /* 0x000fe200078ec0ff */
[----:B0-----:R-:W-:Y:S01]  /*af30*/  ULEA UR4, UR5, UR4, 0x18 ;  /* 0x0000000405047291 */ /* 0x001fe2000f8ec03f */
[----:B------:R-:W-:Y:S02]  /*af40*/  LOP3.LUT R0, R5, 0x70, R2, 0xf8, !PT ;  /* 0x0000007005007812 */ /* 0x000fe400078ef802 */
[----:B------:R-:W-:-:S02]  /*af50*/  LOP3.LUT R3, R4, 0x40, RZ, 0xfc, !PT ;  /* 0x0000004004037812 */ /* 0x000fc400078efcff */
[C---:B------:R-:W-:Y:S01]  /*af60*/  LOP3.LUT R2, R4.reuse, 0x80, RZ, 0xfc, !PT ;  /* 0x0000008004027812 */ /* 0x040fe200078efcff */
[----:B------:R-:W-:Y:S01]  /*af70*/  IMAD.U32 R22, RZ, RZ, UR4 ;  /* 0x00000004ff167e24 */ /* 0x000fe2000f8e00ff */
[----:B------:R-:W-:-:S03]  /*af80*/  LOP3.LUT R0, R4, 0xc0, RZ, 0xfc, !PT ;  /* 0x000000c004007812 */ /* 0x000fc600078efcff */
[----:B---3--:R-:W-:-:S07]  /*af90*/  IMAD R26, R30, 0x2, R22 ;  /* 0x000000021e1a7824 */ /* 0x008fce00078e0216 */
.L_x_10258:
[----:B0-----:R-:W0:Y:S02]  /*afa0*/  LDC.64 R34, c[0x0][0xd88] ;  /* 0x00036200ff227b82 */ /* 0x001e240000000a00 */
[----:B0-----:R-:W-:-:S06]  /*afb0*/  IMAD.WIDE R34, R19, 0x4, R34 ;  /* 0x0000000413227825 */ /* 0x001fcc00078e0222 */
[----:B--2---:R0:W2:Y:S01]  /*afc0*/  LDG.E R34, desc[UR36][R34.64] ;  /* 0x0000002422227981 */ /* 0x0040a2000c1e1900 */
[----:B------:R-:W-:Y:S05]  /*afd0*/  YIELD ;  /* 0x0000000000007946 */ /* 0x000fea0003800000 */
[----:B------:R-:W-:Y:S01]  /*afe0*/  ULDC.64 UR4, c[0x0][0xb20] ;  /* 0x0002c80000047ab9 */ /* 0x000fe20000000a00 */
[----:B------:R-:W-:Y:S01]  /*aff0*/  IMAD.MOV.U32 R32, RZ, RZ, RZ ;  /* 0x000000ffff207224 */ /* 0x000fe200078e00ff */
[----:B------:R-:W-:Y:S01]  /*b000*/  ISETP.NE.U32.AND P0, PT, RZ, UR4, PT ;  /* 0x00000004ff007c0c */ /* 0x000fe2000bf05070 */
[----:B------:R-:W-:-:S03]  /*b010*/  ULDC.64 UR6, c[0x0][0xb10] ;  /* 0x0002c40000067ab9 */ /* 0x000fc60000000a00 */
[----:B------:R-:W-:Y:S01]  /*b020*/  ISETP.NE.AND.EX P0, PT, RZ, UR5, PT, P0 ;  /* 0x00000005ff007c0c */ /* 0x000fe2000bf05300 */
[----:B0-----:R-:W-:Y:S01]  /*b030*/  IMAD.MOV.U32 R35, RZ, RZ, RZ ;  /* 0x000000ffff237224 */ /* 0x001fe200078e00ff */
        /* <DEDUP_REMOVED lines=38> */
.L_x_10192:
        /* <DEDUP_REMOVED lines=9> */
.L_x_10193:
        /* <DEDUP_REMOVED lines=9> */
.L_x_10194:
[----:B-----5:R-:W-:Y:S01]  /*b3c0*/  IMAD.IADD R33, R7, 0x1, -R32 ;  /* 0x0000000107217824 */ /* 0x020fe200078e0a20 */
[----:B------:R-:W-:Y:S03]  /*b3d0*/  BSSY B7, `(.L_x_10195) ;  /* 0x000040f000077945 */ /* 0x000fe60003800000 */
[C---:B012---:R-:W-:Y:S01]  /*b3e0*/  VIADD R0, R33.reuse, 0x5f ;  /* 0x0000005f21007836 */ /* 0x047fe20000000000 */
[----:B------:R0:W-:Y:S01]  /*b3f0*/  STL [R1], R33 ;  /* 0x0000002101007387 */ /* 0x0001e20000100800 */
[----:B------:R-:W-:Y:S02]  /*b400*/  ISETP.GT.AND P0, PT, R33, RZ, PT ;  /* 0x000000ff2100720c */ /* 0x000fe40003f04270 */
[----:B------:R-:W-:-:S05]  /*b410*/  IMAD.HI R0, R0, 0x2aaaaaab, RZ ;  /* 0x2aaaaaab00007827 */ /* 0x000fca00078e02ff */
[----:B------:R-:W-:-:S04]  /*b420*/  SHF.R.U32.HI R3, RZ, 0x1f, R0 ;  /* 0x0000001fff037819 */ /* 0x000fc80000011600 */
        /* <DEDUP_REMOVED lines=20> */
.L_x_10196:
        /* <DEDUP_REMOVED lines=20> */
.L_x_10199:
[----:B------:R-:W-:Y:S05]  /*b6b0*/  BSYNC B6 ;  /* 0x0000000000067941 */ /* 0x000fea0003800000 */
.L_x_10198:
        /* <DEDUP_REMOVED lines=20> */
.L_x_10202:
        /* <DEDUP_REMOVED lines=15> */
.L_x_10201:
[----:B------:R-:W-:Y:S05]  /*b8f0*/  BSYNC B6 ;  /* 0x0000000000067941 */ /* 0x000fea0003800000 */
.L_x_10200:
[----:B------:R-:W2:Y:S01]  /*b900*/  LDL R31, [R1+0x1c] ;  /* 0x00001c00011f7983 */ /* 0x000ea20000100800 */
[----:B------:R-:W-:Y:S01]  /*b910*/  ULDC.64 UR4, c[0x0][0xaf0] ;  /* 0x0002bc0000047ab9 */ /* 0x000fe20000000a00 */
[----:B------:R-:W0:Y:S01]  /*b920*/  LDC R9, c[0x0][0x430] ;  /* 0x00010c00ff097b82 */ /* 0x000e220000000800 */
[----:B------:R-:W-:Y:S01]  /*b930*/  ISETP.NE.U32.AND P0, PT, RZ, UR4, PT ;  /* 0x00000004ff007c0c */ /* 0x000fe2000bf05070 */
[----:B------:R-:W1:Y:S03]  /*b940*/  S2R R20, SR_TID.X ;  /* 0x0000000000147919 */ /* 0x000e660000002100 */
[----:B------:R-:W-:-:S13]  /*b950*/  ISETP.NE.AND.EX P0, PT, RZ, UR5, PT, P0 ;  /* 0x00000005ff007c0c */ /* 0x000fda000bf05300 */
[----:B------:R-:W-:Y:S01]  /*b960*/  @P0 IADD3 R2, P1, R25, UR4, RZ ;  /* 0x0000000419020c10 */ /* 0x000fe2000ff3e0ff */
[----:B------:R-:W3:Y:S01]  /*b970*/  S2R R21, SR_TID.X ;  /* 0x0000000000157919 */ /* 0x000ee20000002100 */
[----:B------:R-:W-:Y:S02]  /*b980*/  ULDC UR4, c[0x0][0x320] ;  /* 0x0000c80000047ab9 */ /* 0x000fe40000000800 */
[----:B------:R-:W-:-:S05]  /*b990*/  @P0 IADD3.X R3, R28, UR5, RZ, P1, !PT ;  /* 0x000000051c030c10 */ /* 0x000fca0008ffe4ff */
[----:B------:R4:W4:Y:S01]  /*b9a0*/  @P0 LDG.E R29, desc[UR36][R2.64] ;  /* 0x00000024021d0981 */ /* 0x000922000c1e1900 */
[----:B0-----:R-:W-:Y:S01]  /*b9b0*/  ISETP.NE.AND P2, PT, R9, 0x1, PT ;  /* 0x000000010900780c */ /* 0x001fe20003f45270 */
[----:B------:R-:W-:Y:S01]  /*b9c0*/  IMAD.MOV.U32 R36, RZ, RZ, RZ ;  /* 0x000000ffff247224 */ /* 0x000fe200078e00ff */
[----:B------:R-:W-:Y:S02]  /*b9d0*/  LOP3.LUT R23, R23, 0xffff7fff, RZ, 0xc0, !PT ;  /* 0xffff7fff17177812 */ /* 0x000fe400078ec0ff */
[----:B-1----:R-:W-:-:S04]  /*b9e0*/  LOP3.LUT R20, R20, 0x7f, RZ, 0xc0, !PT ;  /* 0x0000007f14147812 */ /* 0x002fc800078ec0ff */
[----:B------:R-:W-:-:S05]  /*b9f0*/  SHF.R.U32.HI R0, RZ, 0x3, R20 ;  /* 0x00000003ff007819 */ /* 0x000fca0000011614 */
[----:B------:R-:W0:Y:S01]  /*ba00*/  @P2 LDC R4, c[0x0][0x434] ;  /* 0x00010d00ff042b82 */ /* 0x000e220000000800 */
[----:B------:R-:W-:-:S07]  /*ba10*/  @P2 LOP3.LUT R23, R23, 0x8000, RZ, 0xfc, !PT ;  /* 0x0000800017172812 */ /* 0x000fce00078efcff */
[----:B------:R-:W1:Y:S01]  /*ba20*/  @P2 LDC R5, c[0x0][0x438] ;  /* 0x00010e00ff052b82 */ /* 0x000e620000000800 */
[----:B---3--:R-:W-:-:S05]  /*ba30*/  IMAD.SHL.U32 R20, R21, 0x10, RZ ;  /* 0x0000001015147824 */ /* 0x008fca00078e00ff */
[----:B------:R-:W-:Y:S02]  /*ba40*/  LOP3.LUT R20, R0, 0x70, R20, 0xf8, !PT ;  /* 0x0000007000147812 */ /* 0x000fe400078ef814 */
[----:B------:R-:W-:Y:S01]  /*ba50*/  LOP3.LUT R23, R23, 0xffffffef, RZ, 0xc0, !PT ;  /* 0xffffffef17177812 */ /* 0x000fe200078ec0ff */
[----:B------:R-:W-:Y:S01]  /*ba60*/  UMOV UR5, 0xffffffff ;  /* 0xffffffff00057882 */ /* 0x000fe20000000000 */
[----:B--2---:R-:W-:Y:S02]  /*ba70*/  VIADD R8, R31, 0xffffffff ;  /* 0xffffffff1f087836 */ /* 0x004fe40000000000 */
[----:B------:R-:W2:Y:S02]  /*ba80*/  S2R R31, SR_TID.X ;  /* 0x00000000001f7919 */ /* 0x000ea40000002100 */
[----:B------:R-:W-:-:S05]  /*ba90*/  IMAD R37, R8, 0x60, R20 ;  /* 0x0000006008257824 */ /* 0x000fca00078e0214 */
[C---:B------:R-:W-:Y:S02]  /*baa0*/  ISETP.GE.AND P0, PT, R37.reuse, R33, PT ;  /* 0x000000212500720c */ /* 0x040fe40003f06270 */
[----:B------:R-:W-:Y:S02]  /*bab0*/  IADD3 R37, R37, R32, RZ ;  /* 0x0000002025257210 */ /* 0x000fe40007ffe0ff */
[----:B------:R-:W-:-:S03]  /*bac0*/  ISETP.GT.U32.OR P0, PT, R20, 0x5f, P0 ;  /* 0x0000005f1400780c */ /* 0x000fc60000704470 */
[----:B0-----:R-:W-:-:S04]  /*bad0*/  @P2 IMAD.HI.U32 R4, R37, R4, RZ ;  /* 0x0000000425042227 */ /* 0x001fc800078e00ff */
[----:B------:R-:W-:Y:S01]  /*bae0*/  IMAD.MOV.U32 R0, RZ, RZ, R37 ;  /* 0x000000ffff007224 */ /* 0x000fe200078e0025 */
[----:B-1----:R-:W-:-:S05]  /*baf0*/  @P2 SHF.R.U32.HI R0, RZ, R5, R4 ;  /* 0x00000005ff002219 */ /* 0x002fca0000011604 */
[----:B------:R-:W0:Y:S01]  /*bb00*/  @!P0 LDC.64 R4, c[0x0][0x428] ;  /* 0x00010a00ff048b82 */ /* 0x000e220000000a00 */
[--C-:B----4-:R-:W-:Y:S01]  /*bb10*/  @!P0 SHF.R.S32.HI R3, RZ, 0x1f, R0.reuse ;  /* 0x0000001fff038819 */ /* 0x110fe20000011400 */
[----:B------:R-:W-:Y:S01]  /*bb20*/  @!P0 IMAD.MOV.U32 R2, RZ, RZ, R0 ;  /* 0x000000ffff028224 */ /* 0x000fe200078e0000 */
[----:B------:R-:W-:-:S05]  /*bb30*/  SHF.R.S32.HI R33, RZ, 0x1f, R29 ;  /* 0x0000001fff217819 */ /* 0x000fca000001141d */
[----:B------:R-:W1:Y:S01]  /*bb40*/  @!P0 LDC.64 R6, c[0x0][0x418] ;  /* 0x00010600ff068b82 */ /* 0x000e620000000a00 */
[----:B--2---:R-:W-:-:S05]  /*bb50*/  IMAD.SHL.U32 R31, R31, 0x8, RZ ;  /* 0x000000081f1f7824 */ /* 0x004fca00078e00ff */
[----:B------:R-:W-:-:S04]  /*bb60*/  LOP3.LUT R31, R31, 0x38, RZ, 0xc0, !PT ;  /* 0x000000381f1f7812 */ /* 0x000fc800078ec0ff */
[----:B------:R-:W-:Y:S01]  /*bb70*/  LOP3.LUT R11, R31, 0x40, RZ, 0xfc, !PT ;  /* 0x000000401f0b7812 */ /* 0x000fe200078efcff */
[----:B0-----:R-:W-:-:S03]  /*bb80*/  @!P0 IMAD.WIDE.U32 R2, R29, R4, R2 ;  /* 0x000000041d028225 */ /* 0x001fc600078e0002 */
[----:B------:R-:W-:Y:S01]  /*bb90*/  ISETP.GE.AND P3, PT, R11, UR4, PT ;  /* 0x000000040b007c0c */ /* 0x000fe2000bf66270 */
[----:B------:R-:W-:-:S04]  /*bba0*/  @!P0 IMAD R4, R33, R4, RZ ;  /* 0x0000000421048224 */ /* 0x000fc800078e02ff */
[----:B------:R-:W-:Y:S01]  /*bbb0*/  @!P0 IMAD R5, R29, R5, R4 ;  /* 0x000000051d058224 */ /* 0x000fe200078e0204 */
[----:B-1----:R-:W-:-:S03]  /*bbc0*/  @!P0 LEA R6, P1, R2, R6, 0x2 ;  /* 0x0000000602068211 */ /* 0x002fc600078210ff */
[----:B------:R-:W-:Y:S01]  /*bbd0*/  @!P0 IMAD.IADD R5, R3, 0x1, R5 ;  /* 0x0000000103058824 */ /* 0x000fe200078e0205 */
[----:B------:R-:W-:-:S03]  /*bbe0*/  LOP3.LUT R10, R31, 0x80, RZ, 0xfc, !PT ;  /* 0x000000801f0a7812 */ /* 0x000fc600078efcff */
[----:B------:R-:W-:Y:S02]  /*bbf0*/  @P3 LOP3.LUT R23, R23, 0x10, RZ, 0xfc, !PT ;  /* 0x0000001017173812 */ /* 0x000fe400078efcff */
[----:B------:R-:W-:Y:S02]  /*bc00*/  @!P0 LEA.HI.X R7, R2, R7, R5, 0x2, P1 ;  /* 0x0000000702078211 */ /* 0x000fe400008f1405 */
[----:B------:R-:W-:Y:S01]  /*bc10*/  ISETP.GE.AND P1, PT, R10, UR4, PT ;  /* 0x000000040a007c0c */ /* 0x000fe2000bf26270 */
[----:B------:R-:W-:Y:S01]  /*bc20*/  IMAD.MOV R0, RZ, RZ, -R0 ;  /* 0x000000ffff007224 */ /* 0x000fe200078e0a00 */
[----:B------:R-:W-:Y:S01]  /*bc30*/  ISETP.GE.AND P2, PT, R31, UR4, PT ;  /* 0x000000041f007c0c */ /* 0x000fe2000bf46270 */
[----:B------:R0:W5:Y:S01]  /*bc40*/  @!P0 LDG.E R36, desc[UR36][R6.64] ;  /* 0x0000002406248981 */ /* 0x000162000c1e1900 */
[----:B------:R-:W-:Y:S01]  /*bc50*/  LOP3.LUT R23, R23, 0xfffffffe, RZ, 0xc0, !PT ;  /* 0xfffffffe17177812 */ /* 0x000fe200078ec0ff */
[----:B------:R-:W-:Y:S01]  /*bc60*/  IMAD R37, R9, R0, R37 ;  /* 0x0000000009257224 */ /* 0x000fe200078e0225 */
[----:B------:R-:W-:-:S02]  /*bc70*/  LOP3.LUT R9, R31, 0xc0, RZ, 0xfc, !PT ;  /* 0x000000c01f097812 */ /* 0x000fc400078efcff */
[----:B------:R-:W-:Y:S02]  /*bc80*/  LOP3.LUT R23, R23, 0xfffffff7, RZ, 0xc0, !PT ;  /* 0xfffffff717177812 */ /* 0x000fe400078ec0ff */
[----:B------:R-:W-:-:S03]  /*bc90*/  ISETP.GE.AND P0, PT, R9, UR4, PT ;  /* 0x0000000409007c0c */ /* 0x000fc6000bf06270 */
[----:B------:R-:W-:-:S04]  /*bca0*/  @P1 LOP3.LUT R23, R23, 0x8, RZ, 0xfc, !PT ;  /* 0x0000000817171812 */ /* 0x000fc800078efcff */
[----:B------:R-:W-:-:S04]  /*bcb0*/  @P2 LOP3.LUT R23, R23, 0x1, RZ, 0xfc, !PT ;  /* 0x0000000117172812 */ /* 0x000fc800078efcff */
[----:B------:R-:W-:-:S04]  /*bcc0*/  LOP3.LUT R23, R23, 0xfffffffb, RZ, 0xc0, !PT ;  /* 0xfffffffb17177812 */ /* 0x000fc800078ec0ff */
[----:B------:R-:W-:Y:S01]  /*bcd0*/  @P0 LOP3.LUT R23, R23, 0x4, RZ, 0xfc, !PT ;  /* 0x0000000417170812 */ /* 0x000fe200078efcff */
[----:B0-----:R-:W-:Y:S06]  /*bce0*/  BRA.DIV UR5, `(.L_x_10203) ;  /* 0x0000004605f47947 */ /* 0x001fec000b800000 */
.L_x_10276:
[----:B------:R-:W-:Y:S01]  /*bcf0*/  IMAD.U32 R0, RZ, RZ, UR38 ;  /* 0x00000026ff007e24 */ /* 0x000fe2000f8e00ff */
[----:B------:R-:W-:Y:S02]  /*bd00*/  SEL R2, RZ, 0x1, P2 ;  /* 0x00000001ff027807 */ /* 0x000fe40001000000 */
        /* <DEDUP_REMOVED lines=10> */
.L_x_10204:
[----:B------:R-:W-:Y:S01]  /*bdb0*/  IMAD R25, R24, 0x8, R22 ;  /* 0x0000000818197824 */ /* 0x000fe200078e0216 */
[----:B------:R-:W-:Y:S01]  /*bdc0*/  SHF.L.U32 R0, R27, 0x1f, RZ ;  /* 0x0000001f1b007819 */ /* 0x000fe200000006ff */
[----:B------:R-:W-:Y:S03]  /*bdd0*/  BSSY B0, `(.L_x_10205) ;  /* 0x0000003000007945 */ /* 0x000fe60003800000 */
[----:B------:R-:W0:Y:S02]  /*bde0*/  SYNCS.PHASECHK.TRANS64.TRYWAIT P0, [R25+URZ+0x32440], R0 ;  /* 0x03244000190075a7 */ /* 0x000e24000800017f */
[----:B0-----:R-:W-:Y:S05]  /*bdf0*/  @!P0 BRA `(.L_x_10206) ;  /* 0x0000004400e08947 */ /* 0x001fea0003800000 */
.L_x_10277:
[----:B------:R-:W-:Y:S05]  /*be00*/  BSYNC B0 ;  /* 0x0000000000007941 */ /* 0x000fea0003800000 */
.L_x_10205:
[----:B------:R-:W2:Y:S01]  /*be10*/  LDL R7, [R1] ;  /* 0x0000000001077983 */ /* 0x000ea20000100800 */
        /* <DEDUP_REMOVED lines=12> */
[----:B-1----:R-:W0:Y:S02]  /*bee0*/  S2R R4, SR_TID.X ;  /* 0x0000000000047919 */ /* 0x002e240000002100 */
        /* <DEDUP_REMOVED lines=16> */
[----:B--2---:R-:W-:-:S02]  /*bff0*/  IMAD R31, R8, -0x60, R7 ;  /* 0xffffffa0081f7824 */ /* 0x004fc400078e0207 */
[----:B0-----:R-:W-:Y:S02]  /*c000*/  IMAD.SHL.U32 R7, R5, 0x8, RZ ;  /* 0x0000000805077824 */ /* 0x001fe400078e00ff */
[----:B------:R-:W-:Y:S02]  /*c010*/  IMAD.IADD R31, R31, 0x1, -R6 ;  /* 0x000000011f1f7824 */ /* 0x000fe400078e0a06 */
[----:B------:R-:W-:Y:S01]  /*c020*/  IMAD R5, R24, 0x1800, R30 ;  /* 0x0000180018057824 */ /* 0x000fe200078e021e */
[----:B------:R-:W-:Y:S02]  /*c030*/  LOP3.LUT R7, R7, 0x38, RZ, 0xc0, !PT ;  /* 0x0000003807077812 */ /* 0x000fe400078ec0ff */
[----:B------:R-:W-:Y:S02]  /*c040*/  ISETP.GE.AND P0, PT, R31, 0x1, PT ;  /* 0x000000011f00780c */ /* 0x000fe40003f06270 */
        /* <DEDUP_REMOVED lines=55> */
.L_x_10291:
        /* <DEDUP_REMOVED lines=10> */
.L_x_10208:
        /* <DEDUP_REMOVED lines=10> */
.L_x_10209:
[----:B------:R1:W5:Y:S01]  /*c500*/  LDL.LU R0, [R1+0x4] ;  /* 0x0000040001007983 */ /* 0x0003620000300800 */
[----:B------:R-:W-:Y:S01]  /*c510*/  LOP3.LUT P0, RZ, R23, 0x40, RZ, 0xc0, !PT ;  /* 0x0000004017ff7812 */ /* 0x000fe2000780c0ff */
[----:B------:R1:W-:-:S12]  /*c520*/  SYNCS.ARRIVE.TRANS64.A1T0 RZ, [R25+URZ+0x32430], RZ ;  /* 0x032430ff19ff79a7 */ /* 0x0003d8000810003f */
[----:B------:R-:W-:Y:S05]  /*c530*/  WARPSYNC.ALL ;  /* 0x0000000000007948 */ /* 0x000fea0003800000 */
[----:B------:R-:W-:Y:S01]  /*c540*/  SEL R34, R34, RZ, !P0 ;  /* 0x000000ff22227207 */ /* 0x000fe20004000000 */
[----:B------:R-:W-:Y:S01]  /*c550*/  BSSY B6, `(.L_x_10210) ;  /* 0x0000019000067945 */ /* 0x000fe20003800000 */
[----:B------:R-:W-:Y:S01]  /*c560*/  BAR.SYNC.DEFER_BLOCKING 0x8, 0x180 ;  /* 0x0206000000007b1d */ /* 0x000fe20000010000 */
[----:B-----5:R-:W-:-:S05]  /*c570*/  SEL R0, R0, RZ, !P0 ;  /* 0x000000ff00007207 */ /* 0x020fca0004000000 */
[----:B------:R2:W-:Y:S02]  /*c580*/  STL [R1+0xc], R0 ;  /* 0x00000c0001007387 */ /* 0x0005e40000100800 */
[----:B--2---:R-:W-:-:S05]  /*c590*/  VIADD R0, R22, 0x18400 ;  /* 0x0001840016007836 */ /* 0x004fca0000000000 */
        /* <DEDUP_REMOVED lines=19> */
[----:B012---:R-:W-:Y:S05]  /*c6d0*/  CALL.ABS.NOINC R2 ;  /* 0x0000000002007343 */ /* 0x007fea0003c00000 */
.L_x_10211:
[----:B------:R-:W-:Y:S05]  /*c6e0*/  BSYNC B6 ;  /* 0x0000000000067941 */ /* 0x000fea0003800000 */
.L_x_10210:
[----:B------:R-:W3:Y:S01]  /*c6f0*/  LDL R21, [R1+0x4] ;  /* 0x0000040001157983 */ /* 0x000ee20000100800 */
[----:B------:R-:W4:Y:S03]  /*c700*/  LDC R7, c[0x0][0x448] ;  /* 0x00011200ff077b82 */ /* 0x000f260000000800 */
[----:B------:R-:W5:Y:S01]  /*c710*/  LDL R20, [R1+0xc] ;  /* 0x00000c0001147983 */ /* 0x000f620000100800 */
[----:B------:R-:W-:Y:S01]  /*c720*/  IMAD.SHL.U32 R4, R17, 0x80, RZ ;  /* 0x0000008011047824 */ /* 0x000fe200078e00ff */
[----:B------:R-:W-:Y:S01]  /*c730*/  ULDC.64 UR4, c[0x0][0x298] ;  /* 0x0000a60000047ab9 */ /* 0x000fe20000000a00 */
[----:B------:R-:W-:Y:S01]  /*c740*/  LOP3.LUT R23, R23, 0xfffeffff, RZ, 0xc0, !PT ;  /* 0xfffeffff17177812 */ /* 0x000fe200078ec0ff */
[----:B0-----:R-:W0:Y:S01]  /*c750*/  S2R R2, SR_TID.X ;  /* 0x0000000000027919 */ /* 0x001e220000002100 */
[----:B--2---:R-:W2:Y:S01]  /*c760*/  S2R R0, SR_TID.X ;  /* 0x0000000000007919 */ /* 0x004ea20000002100 */
[----:B------:R-:W1:Y:S01]  /*c770*/  S2R R6, SR_TID.X ;  /* 0x0000000000067919 */ /* 0x000e620000002100 */
[----:B----4-:R-:W-:-:S13]  /*c780*/  ISETP.NE.AND P0, PT, R7, 0x1, PT ;  /* 0x000000010700780c */ /* 0x010fda0003f05270 */
[----:B------:R-:W-:Y:S02]  /*c790*/  @P0 LOP3.LUT R23, R23, 0x10000, RZ, 0xfc, !PT ;  /* 0x0001000017170812 */ /* 0x000fe400078efcff */
[----:B0-----:R-:W-:-:S04]  /*c7a0*/  LOP3.LUT R2, R2, 0x7f, RZ, 0xc0, !PT ;  /* 0x0000007f02027812 */ /* 0x001fc800078ec0ff */
[----:B------:R-:W-:Y:S02]  /*c7b0*/  SHF.R.U32.HI R2, RZ, 0x3, R2 ;  /* 0x00000003ff027819 */ /* 0x000fe40000011602 */
[----:B--2---:R-:W-:Y:S02]  /*c7c0*/  SHF.L.U32 R3, R0, 0x4, RZ ;  /* 0x0000000400037819 */ /* 0x004fe400000006ff */
[----:B------:R-:W0:Y:S02]  /*c7d0*/  @P0 LDC R0, c[0x0][0x44c] ;  /* 0x00011300ff000b82 */ /* 0x000e240000000800 */
[----:B------:R-:W-:-:S04]  /*c7e0*/  LOP3.LUT R3, R2, 0x70, R3, 0xf8, !PT ;  /* 0x0000007002037812 */ /* 0x000fc800078ef803 */
[----:B------:R-:W-:Y:S02]  /*c7f0*/  LOP3.LUT R17, R3, R4, RZ, 0xfc, !PT ;  /* 0x0000000403117212 */ /* 0x000fe400078efcff */
[----:B------:R-:W2:Y:S03]  /*c800*/  @P0 LDC R2, c[0x0][0x450] ;  /* 0x00011400ff020b82 */ /* 0x000ea60000000800 */
[----:B0-----:R-:W-:-:S04]  /*c810*/  @P0 IMAD.HI.U32 R3, R17, R0, RZ ;  /* 0x0000000011030227 */ /* 0x001fc800078e00ff */
[----:B------:R-:W-:Y:S01]  /*c820*/  IMAD.MOV.U32 R0, RZ, RZ, R17 ;  /* 0x000000ffff007224 */ /* 0x000fe200078e0011 */
[----:B--2---:R-:W-:Y:S01]  /*c830*/  @P0 SHF.R.U32.HI R0, RZ, R2, R3 ;  /* 0x00000002ff000219 */ /* 0x004fe20000011603 */
[----:B------:R-:W-:-:S04]  /*c840*/  IMAD.WIDE.U32 R2, R35, UR4, RZ ;  /* 0x0000000423027c25 */ /* 0x000fc8000f8e00ff */
[----:B---3--:R-:W-:Y:S01]  /*c850*/  IMAD R5, R21, UR4, RZ ;  /* 0x0000000415057c24 */ /* 0x008fe2000f8e02ff */
[----:B-1----:R-:W-:-:S03]  /*c860*/  LOP3.LUT R21, R6, 0x7f, RZ, 0xc0, !PT ;  /* 0x0000007f06157812 */ /* 0x002fc600078ec0ff */
[----:B------:R-:W-:Y:S01]  /*c870*/  IMAD R5, R35, UR5, R5 ;  /* 0x0000000523057c24 */ /* 0x000fe2000f8e0205 */
[----:B------:R-:W-:Y:S01]  /*c880*/  ULDC.64 UR4, c[0x0][0x2d8] ;  /* 0x0000b60000047ab9 */ /* 0x000fe20000000a00 */
[----:B------:R-:W-:Y:S02]  /*c890*/  SHF.R.U32.HI R21, RZ, 0x3, R21 ;  /* 0x00000003ff157819 */ /* 0x000fe40000011615 */
[----:B------:R-:W-:Y:S02]  /*c8a0*/  IMAD.IADD R3, R3, 0x1, R5 ;  /* 0x0000000103037824 */ /* 0x000fe400078e0205 */
[----:B------:R-:W-:Y:S02]  /*c8b0*/  IMAD R5, R28, UR4, RZ ;  /* 0x000000041c057c24 */ /* 0x000fe4000f8e02ff */
[----:B------:R-:W-:-:S04]  /*c8c0*/  IMAD.WIDE.U32 R2, R18, UR4, R2 ;  /* 0x0000000412027c25 */ /* 0x000fc8000f8e0002 */
[----:B------:R-:W-:Y:S01]  /*c8d0*/  IMAD R5, R18, UR5, R5 ;  /* 0x0000000512057c24 */ /* 0x000fe2000f8e0205 */
[----:B------:R-:W-:-:S03]  /*c8e0*/  ULDC.64 UR4, c[0x0][0x2e0] ;  /* 0x0000b80000047ab9 */ /* 0x000fc60000000a00 */
[----:B------:R-:W-:Y:S02]  /*c8f0*/  IMAD.IADD R3, R3, 0x1, R5 ;  /* 0x0000000103037824 */ /* 0x000fe400078e0205 */
[----:B-----5:R-:W-:Y:S01]  /*c900*/  IMAD R5, R20, UR4, RZ ;  /* 0x0000000414057c24 */ /* 0x020fe2000f8e02ff */
[----:B------:R-:W-:Y:S01]  /*c910*/  SHF.L.U32 R20, R6, 0x3, RZ ;  /* 0x0000000306147819 */ /* 0x000fe200000006ff */
[----:B------:R-:W-:-:S03]  /*c920*/  IMAD.WIDE.U32 R2, R34, UR4, R2 ;  /* 0x0000000422027c25 */ /* 0x000fc6000f8e0002 */
[----:B------:R-:W-:Y:S01]  /*c930*/  LOP3.LUT R20, R20, 0x38, RZ, 0xc0, !PT ;  /* 0x0000003814147812 */ /* 0x000fe200078ec0ff */
[----:B------:R-:W-:Y:S01]  /*c940*/  IMAD R5, R34, UR5, R5 ;  /* 0x0000000522057c24 */ /* 0x000fe2000f8e0205 */
[----:B------:R-:W-:-:S03]  /*c950*/  ULDC.64 UR4, c[0x0][0x2d0] ;  /* 0x0000b40000047ab9 */ /* 0x000fc60000000a00 */
[----:B------:R-:W-:Y:S01]  /*c960*/  IMAD.IADD R3, R3, 0x1, R5 ;  /* 0x0000000103037824 */ /* 0x000fe200078e0205 */
[----:B------:R-:W-:Y:S01]  /*c970*/  SHF.R.S32.HI R5, RZ, 0x1f, R0 ;  /* 0x0000001fff057819 */ /* 0x000fe20000011400 */
[----:B------:R-:W-:-:S04]  /*c980*/  IMAD.WIDE.U32 R2, R0, UR4, R2 ;  /* 0x0000000400027c25 */ /* 0x000fc8000f8e0002 */
[----:B------:R-:W-:-:S04]  /*c990*/  IMAD R5, R5, UR4, RZ ;  /* 0x0000000405057c24 */ /* 0x000fc8000f8e02ff */
[----:B------:R-:W-:Y:S01]  /*c9a0*/  IMAD R5, R0, UR5, R5 ;  /* 0x0000000500057c24 */ /* 0x000fe2000f8e0205 */
[----:B------:R-:W-:Y:S01]  /*c9b0*/  ULDC.64 UR4, c[0x0][0x2c8] ;  /* 0x0000b20000047ab9 */ /* 0x000fe20000000a00 */
[----:B------:R-:W-:Y:S02]  /*c9c0*/  IMAD.MOV R0, RZ, RZ, -R0 ;  /* 0x000000ffff007224 */ /* 0x000fe400078e0a00 */
[----:B------:R-:W-:Y:S02]  /*c9d0*/  IMAD.IADD R3, R3, 0x1, R5 ;  /* 0x0000000103037824 */ /* 0x000fe400078e0205 */
[----:B------:R-:W-:-:S04]  /*c9e0*/  IMAD R0, R7, R0, R17 ;  /* 0x0000000007007224 */ /* 0x000fc800078e0211 */
[----:B------:R-:W-:Y:S01]  /*c9f0*/  IMAD.WIDE.U32 R2, R0, UR4, R2 ;  /* 0x0000000400027c25 */ /* 0x000fe2000f8e0002 */
[----:B------:R-:W-:-:S05]  /*ca00*/  SHF.R.S32.HI R5, RZ, 0x1f, R0 ;  /* 0x0000001fff057819 */ /* 0x000fca0000011400 */
[----:B------:R-:W-:-:S04]  /*ca10*/  IMAD R5, R5, UR4, RZ ;  /* 0x0000000405057c24 */ /* 0x000fc8000f8e02ff */
        /* <DEDUP_REMOVED lines=9> */
[----:B------:R-:W2:Y:S01]  /*cab0*/  LDL.LU R2, [R1+0x8] ;  /* 0x0000080001027983 */ /* 0x000ea20000300800 */
[----:B------:R-:W2:Y:S03]  /*cac0*/  LDC R3, c[0x0][0x448] ;  /* 0x00011200ff037b82 */ /* 0x000ea60000000800 */
[----:B------:R-:W0:Y:S01]  /*cad0*/  SHFL.IDX PT, R10, R0, RZ, 0x181f ;  /* 0x00181fff000a7589 */ /* 0x000e2200000e0000 */
[----:B------:R-:W-:-:S03]  /*cae0*/  IMAD.IADD R4, R21, 0x1, R4 ;  /* 0x0000000115047824 */ /* 0x000fc600078e0204 */
[----:B------:R-:W-:Y:S01]  /*caf0*/  SHFL.IDX PT, R7, R0, 0x1, 0x181f ;  /* 0x00381f0000077f89 */ /* 0x000fe200000e0000 */
[----:B------:R-:W-:-:S03]  /*cb00*/  VIADD R8, R4, 0x10 ;  /* 0x0000001004087836 */ /* 0x000fc60000000000 */
[----:B------:R-:W-:Y:S04]  /*cb10*/  SHFL.IDX PT, R11, R0, 0x2, 0x181f ;  /* 0x00581f00000b7f89 */ /* 0x000fe800000e0000 */
[----:B------:R-:W-:Y:S01]  /*cb20*/  SHFL.IDX PT, R12, R0, 0x3, 0x181f ;  /* 0x00781f00000c7f89 */ /* 0x000fe200000e0000 */
[----:B------:R-:W-:Y:S01]  /*cb30*/  LOP3.LUT R23, R23, 0xffffdfff, RZ, 0xc0, !PT ;  /* 0xffffdfff17177812 */ /* 0x000fe200078ec0ff */
[----:B--2---:R-:W-:Y:S02]  /*cb40*/  IMAD R6, R2, R3, RZ ;  /* 0x0000000302067224 */ /* 0x004fe400078e02ff */
[----:B------:R-:W1:Y:S03]  /*cb50*/  SHFL.IDX PT, R3, R5, RZ, 0x181f ;  /* 0x00181fff05037589 */ /* 0x000e6600000e0000 */
[-C--:B------:R-:W-:Y:S01]  /*cb60*/  ISETP.GE.AND P6, PT, R4, R6.reuse, PT ;  /* 0x000000060400720c */ /* 0x080fe20003fc6270 */
[----:B------:R-:W2:Y:S01]  /*cb70*/  SHFL.IDX PT, R2, R5, 0x1, 0x181f ;  /* 0x00381f0005027f89 */ /* 0x000ea200000e0000 */
[----:B------:R-:W-:-:S11]  /*cb80*/  ISETP.GE.AND P5, PT, R8, R6, PT ;  /* 0x000000060800720c */ /* 0x000fd60003fa6270 */
[----:B0-----:R-:W-:-:S05]  /*cb90*/  @!P6 LEA R10, P1, R20, R10, 0x1 ;  /* 0x0000000a140ae211 */ /* 0x001fca00078208ff */
[----:B-1----:R-:W-:Y:S01]  /*cba0*/  @!P6 IMAD.X R3, RZ, RZ, R3, P1 ;  /* 0x000000ffff03e224 */ /* 0x002fe200008e0603 */
[----:B------:R-:W-:Y:S01]  /*cbb0*/  @!P5 LEA R7, P1, R20, R7, 0x1 ;  /* 0x000000071407d211 */ /* 0x000fe200078208ff */
[----:B------:R-:W-:-:S04]  /*cbc0*/  VIADD R8, R4, 0x20 ;  /* 0x0000002004087836 */ /* 0x000fc80000000000 */
[----:B--2---:R-:W-:Y:S02]  /*cbd0*/  @!P5 IMAD.X R9, RZ, RZ, R2, P1 ;  /* 0x000000ffff09d224 */ /* 0x004fe400008e0602 */
[----:B------:R-:W0:Y:S01]  /*cbe0*/  SHFL.IDX PT, R2, R5, 0x2, 0x181f ;  /* 0x00581f0005027f89 */ /* 0x000e2200000e0000 */
[----:B------:R-:W-:-:S13]  /*cbf0*/  ISETP.GE.AND P3, PT, R8, R6, PT ;  /* 0x000000060800720c */ /* 0x000fda0003f66270 */
[----:B------:R-:W-:-:S05]  /*cc00*/  @!P3 LEA R11, P1, R20, R11, 0x1 ;  /* 0x0000000b140bb211 */ /* 0x000fca00078208ff */
[----:B0-----:R-:W-:Y:S02]  /*cc10*/  @!P3 IMAD.X R8, RZ, RZ, R2, P1 ;  /* 0x000000ffff08b224 */ /* 0x001fe400008e0602 */
[----:B------:R-:W-:-:S05]  /*cc20*/  VIADD R2, R4, 0x30 ;  /* 0x0000003004027836 */ /* 0x000fca0000000000 */
[----:B------:R-:W-:Y:S01]  /*cc30*/  ISETP.GE.AND P2, PT, R2, R6, PT ;  /* 0x000000060200720c */ /* 0x000fe20003f46270 */
[----:B------:R-:W-:-:S05]  /*cc40*/  VIADD R2, R4, 0x40 ;  /* 0x0000004004027836 */ /* 0x000fca0000000000 */
[----:B------:R-:W-:Y:S02]  /*cc50*/  ISETP.GE.AND P4, PT, R2, R6, PT ;  /* 0x000000060200720c */ /* 0x000fe40003f86270 */
[----:B------:R-:W0:Y:S05]  /*cc60*/  SHFL.IDX PT, R2, R5, 0x3, 0x181f ;  /* 0x00781f0005027f89 */ /* 0x000e2a00000e0000 */
[----:B------:R-:W-:Y:S02]  /*cc70*/  @!P2 LEA R14, P1, R20, R12, 0x1 ;  /* 0x0000000c140ea211 */ /* 0x000fe400078208ff */
[----:B------:R-:W1:Y:S02]  /*cc80*/  SHFL.IDX PT, R12, R0, 0x4, 0x181f ;  /* 0x00981f00000c7f89 */ /* 0x000e6400000e0000 */
[----:B0-----:R-:W-:-:S02]  /*cc90*/  @!P2 IADD3.X R13, RZ, R2, RZ, P1, !PT ;  /* 0x00000002ff0da210 */ /* 0x001fc40000ffe4ff */
[----:B------:R-:W0:Y:S01]  /*cca0*/  SHFL.IDX PT, R2, R5, 0x4, 0x181f ;  /* 0x00981f0005027f89 */ /* 0x000e2200000e0000 */
[----:B-1----:R-:W-:Y:S02]  /*ccb0*/  @!P4 LEA R15, P1, R20, R12, 0x1 ;  /* 0x0000000c140fc211 */ /* 0x002fe400078208ff */
[----:B------:R-:W-:-:S04]  /*ccc0*/  @P6 LOP3.LUT R23, R23, 0x2000, RZ, 0xfc, !PT ;  /* 0x0000200017176812 */ /* 0x000fc800078efcff */
[----:B------:R-:W-:Y:S01]  /*ccd0*/  LOP3.LUT R23, R23, 0xffffefff, RZ, 0xc0, !PT ;  /* 0xffffefff17177812 */ /* 0x000fe200078ec0ff */
[----:B0-----:R-:W-:Y:S02]  /*cce0*/  @!P4 IMAD.X R12, RZ, RZ, R2, P1 ;  /* 0x000000ffff0cc224 */ /* 0x001fe400008e0602 */
[----:B------:R-:W-:-:S05]  /*ccf0*/  @!P6 IMAD.MOV.U32 R2, RZ, RZ, R10 ;  /* 0x000000ffff02e224 */ /* 0x000fca00078e000a */
[----:B------:R0:W-:Y:S01]  /*cd00*/  @!P6 LDGSTS.E.BYPASS.LTC128B.128 [R26+0x18400], desc[UR36][R2.64], !P0 ;  /* 0x18400000021aefae */ /* 0x0001e2000c101d64 */
[----:B------:R-:W-:Y:S01]  /*cd10*/  @P5 LOP3.LUT R23, R23, 0x1000, RZ, 0xfc, !PT ;  /* 0x0000100017175812 */ /* 0x000fe200078efcff */
[----:B0-----:R-:W-:Y:S02]  /*cd20*/  @!P5 IMAD.MOV.U32 R2, RZ, RZ, R7 ;  /* 0x000000ffff02d224 */ /* 0x001fe400078e0007 */
[----:B------:R-:W-:-:S05]  /*cd30*/  @!P5 IMAD.MOV.U32 R3, RZ, RZ, R9 ;  /* 0x000000ffff03d224 */ /* 0x000fca00078e0009 */
[----:B------:R0:W-:Y:S01]  /*cd40*/  @!P5 LDGSTS.E.BYPASS.LTC128B.128 [R26+0x18c00], desc[UR36][R2.64], !P0 ;  /* 0x18c00000021adfae */ /* 0x0001e2000c101d64 */
[----:B------:R-:W-:-:S03]  /*cd50*/  LOP3.LUT R23, R23, 0xfffff7ff, RZ, 0xc0, !PT ;  /* 0xfffff7ff17177812 */ /* 0x000fc600078ec0ff */
[----:B------:R-:W1:Y:S01]  /*cd60*/  SHFL.IDX PT, R9, R0, 0x5, 0x181f ;  /* 0x00b81f0000097f89 */ /* 0x000e6200000e0000 */
[----:B0-----:R-:W-:Y:S02]  /*cd70*/  @!P3 IMAD.MOV.U32 R2, RZ, RZ, R11 ;  /* 0x000000ffff02b224 */ /* 0x001fe400078e000b */
[----:B------:R-:W-:-:S05]  /*cd80*/  @!P3 IMAD.MOV.U32 R3, RZ, RZ, R8 ;  /* 0x000000ffff03b224 */ /* 0x000fca00078e0008 */
[----:B------:R0:W-:Y:S01]  /*cd90*/  @!P3 LDGSTS.E.BYPASS.LTC128B.128 [R26+0x19400], desc[UR36][R2.64], !P0 ;  /* 0x19400000021abfae */ /* 0x0001e2000c101d64 */
[----:B------:R-:W-:-:S03]  /*cda0*/  @P3 LOP3.LUT R23, R23, 0x800, RZ, 0xfc, !PT ;  /* 0x0000080017173812 */ /* 0x000fc600078efcff */
[----:B------:R-:W2:Y:S01]  /*cdb0*/  SHFL.IDX PT, R8, R5, 0x5, 0x181f ;  /* 0x00b81f0005087f89 */ /* 0x000ea200000e0000 */
[----:B0-----:R-:W-:-:S03]  /*cdc0*/  VIADD R2, R4, 0x50 ;  /* 0x0000005004027836 */ /* 0x001fc60000000000 */
[----:B------:R-:W0:Y:S01]  /*cdd0*/  SHFL.IDX PT, R7, R0, 0x6, 0x181f ;  /* 0x00d81f0000077f89 */ /* 0x000e2200000e0000 */
[----:B------:R-:W-:Y:S01]  /*cde0*/  @!P2 IMAD.MOV.U32 R3, RZ, RZ, R13 ;  /* 0x000000ffff03a224 */ /* 0x000fe200078e000d */
[----:B------:R-:W-:Y:S02]  /*cdf0*/  ISETP.GE.AND P3, PT, R2, R6, PT ;  /* 0x000000060200720c */ /* 0x000fe40003f66270 */
[----:B------:R-:W-:Y:S02]  /*ce00*/  @!P2 MOV R2, R14 ;  /* 0x0000000e0002a202 */ /* 0x000fe40000000f00 */
[----:B------:R-:W-:-:S03]  /*ce10*/  LOP3.LUT R23, R23, 0xfffffdff, RZ, 0xc0, !PT ;  /* 0xfffffdff17177812 */ /* 0x000fc600078ec0ff */
[----:B------:R3:W-:Y:S01]  /*ce20*/  @!P2 LDGSTS.E.BYPASS.LTC128B.128 [R26+0x19c00], desc[UR36][R2.64], !P0 ;  /* 0x19c00000021aafae */ /* 0x0007e2000c101d64 */
[----:B------:R-:W-:-:S03]  /*ce30*/  @P2 LOP3.LUT R23, R23, 0x200, RZ, 0xfc, !PT ;  /* 0x0000020017172812 */ /* 0x000fc600078efcff */
[----:B---3--:R-:W3:Y:S01]  /*ce40*/  SHFL.IDX PT, R2, R5, 0x6, 0x181f ;  /* 0x00d81f0005027f89 */ /* 0x008ee200000e0000 */
[----:B------:R-:W-:-:S05]  /*ce50*/  VIADD R3, R4, 0x60 ;  /* 0x0000006004037836 */ /* 0x000fca0000000000 */
[----:B------:R-:W-:Y:S02]  /*ce60*/  ISETP.GE.AND P2, PT, R3, R6, PT ;  /* 0x000000060300720c */ /* 0x000fe40003f46270 */
[----:B-1----:R-:W-:-:S05]  /*ce70*/  @!P3 LEA R9, P1, R20, R9, 0x1 ;  /* 0x000000091409b211 */ /* 0x002fca00078208ff */
[----:B--2---:R-:W-:-:S06]  /*ce80*/  @!P3 IMAD.X R8, RZ, RZ, R8, P1 ;  /* 0x000000ffff08b224 */ /* 0x004fcc00008e0608 */
[----:B0-----:R-:W-:Y:S01]  /*ce90*/  @!P2 LEA R7, P1, R20, R7, 0x1 ;  /* 0x000000071407a211 */ /* 0x001fe200078208ff */
[----:B------:R-:W-:-:S04]  /*cea0*/  @!P4 IMAD.MOV.U32 R3, RZ, RZ, R12 ;  /* 0x000000ffff03c224 */ /* 0x000fc800078e000c */
[----:B---3--:R-:W-:Y:S02]  /*ceb0*/  @!P2 IMAD.X R10, RZ, RZ, R2, P1 ;  /* 0x000000ffff0aa224 */ /* 0x008fe400008e0602 */
[----:B------:R-:W-:-:S05]  /*cec0*/  @!P4 IMAD.MOV.U32 R2, RZ, RZ, R15 ;  /* 0x000000ffff02c224 */ /* 0x000fca00078e000f */
[----:B------:R0:W-:Y:S01]  /*ced0*/  @!P4 LDGSTS.E.BYPASS.LTC128B.128 [R26+0x1a400], desc[UR36][R2.64], !P0 ;  /* 0x1a400000021acfae */ /* 0x0001e2000c101d64 */
[----:B------:R-:W-:Y:S01]  /*cee0*/  LOP3.LUT R23, R23, 0xfffffeff, RZ, 0xc0, !PT ;  /* 0xfffffeff17177812 */ /* 0x000fe200078ec0ff */
[----:B0-----:R-:W-:Y:S02]  /*cef0*/  @!P3 IMAD.MOV.U32 R2, RZ, RZ, R9 ;  /* 0x000000ffff02b224 */ /* 0x001fe400078e0009 */
[----:B------:R-:W-:-:S05]  /*cf00*/  @!P3 IMAD.MOV.U32 R3, RZ, RZ, R8 ;  /* 0x000000ffff03b224 */ /* 0x000fca00078e0008 */
[----:B------:R0:W-:Y:S04]  /*cf10*/  @!P3 LDGSTS.E.BYPASS.LTC128B.128 [R26+0x1ac00], desc[UR36][R2.64], !P0 ;  /* 0x1ac00000021abfae */ /* 0x0001e8000c101d64 */
[----:B------:R-:W1:Y:S01]  /*cf20*/  SHFL.IDX PT, R5, R5, 0x7, 0x181f ;  /* 0x00f81f0005057f89 */ /* 0x000e6200000e0000 */
[----:B0-----:R-:W-:Y:S01]  /*cf30*/  @!P2 IMAD.MOV.U32 R2, RZ, RZ, R7 ;  /* 0x000000ffff02a224 */ /* 0x001fe200078e0007 */
[----:B------:R-:W-:Y:S02]  /*cf40*/  @!P2 MOV R3, R10 ;  /* 0x0000000a0003a202 */ /* 0x000fe40000000f00 */
[----:B------:R-:W0:Y:S04]  /*cf50*/  SHFL.IDX PT, R0, R0, 0x7, 0x181f ;  /* 0x00f81f0000007f89 */ /* 0x000e2800000e0000 */
[----:B------:R2:W-:Y:S01]  /*cf60*/  @!P2 LDGSTS.E.BYPASS.LTC128B.128 [R26+0x1b400], desc[UR36][R2.64], !P0 ;  /* 0x1b400000021aafae */ /* 0x0005e2000c101d64 */
[----:B------:R-:W-:-:S04]  /*cf70*/  @P4 LOP3.LUT R23, R23, 0x100, RZ, 0xfc, !PT ;  /* 0x0000010017174812 */ /* 0x000fc800078efcff */
[----:B------:R-:W-:-:S04]  /*cf80*/  LOP3.LUT R23, R23, 0xffffff7f, RZ, 0xc0, !PT ;  /* 0xffffff7f17177812 */ /* 0x000fc800078ec0ff */
[----:B------:R-:W-:-:S04]  /*cf90*/  @P3 LOP3.LUT R23, R23, 0x80, RZ, 0xfc, !PT ;  /* 0x0000008017173812 */ /* 0x000fc800078efcff */
[----:B------:R-:W-:-:S04]  /*cfa0*/  LOP3.LUT R23, R23, 0xffffffbf, RZ, 0xc0, !PT ;  /* 0xffffffbf17177812 */ /* 0x000fc800078ec0ff */
[----:B-12---:R-:W-:-:S07]  /*cfb0*/  @P2 LOP3.LUT R23, R23, 0x40, RZ, 0xfc, !PT ;  /* 0x0000004017172812 */ /* 0x006fce00078efcff */
.L_x_10308:
[----:B------:R-:W-:Y:S01]  /*cfc0*/  VIADD R4, R4, 0x70 ;  /* 0x0000007004047836 */ /* 0x000fe20000000000 */
[----:B------:R-:W-:-:S04]  /*cfd0*/  LOP3.LUT R23, R23, 0xffffbfff, RZ, 0xc0, !PT ;  /* 0xffffbfff17177812 */ /* 0x000fc800078ec0ff */
[----:B------:R-:W-:-:S13]  /*cfe0*/  ISETP.GE.AND P2, PT, R4, R6, PT ;  /* 0x000000060400720c */ /* 0x000fda0003f46270 */
[----:B0-----:R-:W-:Y:S02]  /*cff0*/  @!P2 LEA R2, P1, R20, R0, 0x1 ;  /* 0x000000001402a211 */ /* 0x001fe400078208ff */
[----:B------:R-:W-:-:S03]  /*d000*/  @P2 LOP3.LUT R23, R23, 0x4000, RZ, 0xfc, !PT ;  /* 0x0000400017172812 */ /* 0x000fc600078efcff */
[----:B------:R-:W-:-:S05]  /*d010*/  @!P2 IMAD.X R3, RZ, RZ, R5, P1 ;  /* 0x000000ffff03a224 */ /* 0x000fca00008e0605 */
[----:B------:R-:W-:Y:S01]  /*d020*/  @!PT LDS RZ, [RZ] ;  /* 0x00000000fffff984 */ /* 0x000fe20000000800 */
[----:B------:R-:W-:Y:S01]  /*d030*/  @!PT LDS RZ, [RZ] ;  /* 0x00000000fffff984 */ /* 0x000fe20000000800 */
[----:B------:R-:W-:Y:S01]  /*d040*/  @!PT LDS RZ, [RZ] ;  /* 0x00000000fffff984 */ /* 0x000fe20000000800 */
[----:B------:R0:W-:Y:S01]  /*d050*/  @!P2 LDGSTS.E.BYPASS.LTC128B.128 [R26+0x1bc00], desc[UR36][R2.64], !P0 ;  /* 0x1bc00000021aafae */ /* 0x0001e2000c101d64 */
[----:B------:R-:W-:Y:S01]  /*d060*/  PLOP3.LUT P0, PT, PT, PT, PT, 0x80, 0x0 ;  /* 0x000000000000781c */ /* 0x000fe20003f0f070 */
[----:B------:R-:W-:-:S12]  /*d070*/  NOP ;  /* 0x0000000000007918 */ /* 0x000fd80000000000 */
.L_x_10213:
        /* <DEDUP_REMOVED lines=28> */
.L_x_10215:
[----:B------:R-:W-:Y:S05]  /*d240*/  BSYNC B6 ;  /* 0x0000000000067941 */ /* 0x000fea0003800000 */
.L_x_10214:
[----:B------:R-:W2:Y:S01]  /*d250*/  LDL.LU R21, [R1+0x4] ;  /* 0x0000040001157983 */ /* 0x000ea20000300800 */
[----:B0-----:R-:W0:Y:S01]  /*d260*/  LDC R2, c[0x0][0x448] ;  /* 0x00011200ff027b82 */ /* 0x001e220000000800 */
[----:B------:R-:W-:Y:S02]  /*d270*/  ULDC.64 UR4, c[0x0][0x398] ;  /* 0x0000e60000047ab9 */ /* 0x000fe40000000a00 */
[----:B------:R-:W3:Y:S01]  /*d280*/  LDL.LU R20, [R1+0xc] ;  /* 0x00000c0001147983 */ /* 0x000ee20000300800 */
[----:B0-----:R-:W-:-:S13]  /*d290*/  ISETP.NE.AND P6, PT, R2, 0x1, PT ;  /* 0x000000010200780c */ /* 0x001fda0003fc5270 */
[----:B------:R-:W0:Y:S08]  /*d2a0*/  @P6 LDC R3, c[0x0][0x44c] ;  /* 0x00011300ff036b82 */ /* 0x000e300000000800 */
[----:B------:R-:W1:Y:S01]  /*d2b0*/  @P6 LDC R2, c[0x0][0x450] ;  /* 0x00011400ff026b82 */ /* 0x000e620000000800 */
[----:B------:R-:W-:Y:S02]  /*d2c0*/  IMAD.MOV.U32 R0, RZ, RZ, R17 ;  /* 0x000000ffff007224 */ /* 0x000fe400078e0011 */
[----:B0-----:R-:W-:-:S05]  /*d2d0*/  @P6 IMAD.HI.U32 R3, R17, R3, RZ ;  /* 0x0000000311036227 */ /* 0x001fca00078e00ff */
[----:B-1----:R-:W-:Y:S01]  /*d2e0*/  @P6 SHF.R.U32.HI R0, RZ, R2, R3 ;  /* 0x00000002ff006219 */ /* 0x002fe20000011603 */
[----:B------:R-:W-:Y:S01]  /*d2f0*/  IMAD.WIDE.U32 R2, R35, UR4, RZ ;  /* 0x0000000423027c25 */ /* 0x000fe2000f8e00ff */
[----:B------:R-:W0:Y:S02]  /*d300*/  S2R R7, SR_TID.X ;  /* 0x0000000000077919 */ /* 0x000e240000002100 */
[----:B------:R-:W-:Y:S01]  /*d310*/  SHF.R.S32.HI R5, RZ, 0x1f, R0 ;  /* 0x0000001fff057819 */ /* 0x000fe20000011400 */
        /* <DEDUP_REMOVED lines=12> */
[----:B------:R-:W-:Y:S01]  /*d3e0*/  IMAD.WIDE.U32 R2, R34, UR4, R2 ;  /* 0x0000000422027c25 */ /* 0x000fe2000f8e0002 */
        /* <DEDUP_REMOVED lines=10> */
[----:B------:R-:W-:-:S03]  /*d490*/  ULDC.64 UR4, c[0x0][0x3c8] ;  /* 0x0000f20000047ab9 */ /* 0x000fc60000000a00 */
[----:B------:R-:W-:Y:S01]  /*d4a0*/  IADD3 R3, R3, R5, RZ ;  /* 0x0000000503037210 */ /* 0x000fe20007ffe0ff */
[----:B------:R-:W-:Y:S02]  /*d4b0*/  IMAD R0, R0, UR4, RZ ;  /* 0x0000000400007c24 */ /* 0x000fe4000f8e02ff */
[----:B------:R-:W-:Y:S02]  /*d4c0*/  IMAD.SHL.U32 R20, R7, 0x8, RZ ;  /* 0x0000000807147824 */ /* 0x000fe400078e00ff */
[C---:B------:R-:W-:Y:S02]  /*d4d0*/  IMAD R0, R4.reuse, UR5, R0 ;  /* 0x0000000504007c24 */ /* 0x040fe4000f8e0200 */
[----:B------:R-:W-:Y:S01]  /*d4e0*/  IMAD.WIDE.U32 R2, R4, UR4, R2 ;  /* 0x0000000404027c25 */ /* 0x000fe2000f8e0002 */
[----:B------:R-:W-:Y:S01]  /*d4f0*/  ULDC.64 UR4, c[0x0][0x390] ;  /* 0x0000e40000047ab9 */ /* 0x000fe20000000a00 */
[----:B------:R-:W-:Y:S02]  /*d500*/  LOP3.LUT R20, R20, 0x38, RZ, 0xc0, !PT ;  /* 0x0000003814147812 */ /* 0x000fe400078ec0ff */
[----:B------:R-:W-:Y:S01]  /*d510*/  IMAD.IADD R4, R3, 0x1, R0 ;  /* 0x0000000103047824 */ /* 0x000fe200078e0200 */
[----:B------:R-:W-:Y:S01]  /*d520*/  LEA R0, P0, R2, UR4, 0x1 ;  /* 0x0000000402007c11 */ /* 0x000fe2000f8008ff */
[----:B------:R-:W-:Y:S01]  /*d530*/  ULDC UR4, c[0x0][0x3b8] ;  /* 0x0000ee0000047ab9 */ /* 0x000fe20000000800 */
[----:B------:R-:W-:-:S02]  /*d540*/  LOP3.LUT R9, R20, 0x40, RZ, 0xfc, !PT ;  /* 0x0000004014097812 */ /* 0x000fc400078efcff */
[C---:B------:R-:W-:Y:S02]  /*d550*/  LOP3.LUT R8, R20.reuse, 0x80, RZ, 0xfc, !PT ;  /* 0x0000008014087812 */ /* 0x040fe400078efcff */
[----:B------:R-:W-:Y:S02]  /*d560*/  LOP3.LUT R7, R20, 0xc0, RZ, 0xfc, !PT ;  /* 0x000000c014077812 */ /* 0x000fe400078efcff */
[----:B------:R-:W-:Y:S01]  /*d570*/  LEA.HI.X R4, R2, UR5, R4, 0x1, P0 ;  /* 0x0000000502047c11 */ /* 0x000fe200080f0c04 */
[----:B------:R-:W-:Y:S01]  /*d580*/  UMOV UR5, 0xffffffff ;  /* 0xffffffff00057882 */ /* 0x000fe20000000000 */
[----:B------:R-:W-:Y:S02]  /*d590*/  ISETP.GE.AND P4, PT, R6, UR4, PT ;  /* 0x0000000406007c0c */ /* 0x000fe4000bf86270 */
[----:B------:R-:W-:Y:S02]  /*d5a0*/  ISETP.GE.AND P3, PT, R9, UR4, PT ;  /* 0x0000000409007c0c */ /* 0x000fe4000bf66270 */
[----:B------:R-:W-:-:S02]  /*d5b0*/  ISETP.GE.AND P2, PT, R8, UR4, PT ;  /* 0x0000000408007c0c */ /* 0x000fc4000bf46270 */
[----:B------:R-:W-:Y:S01]  /*d5c0*/  ISETP.GE.AND P1, PT, R7, UR4, PT ;  /* 0x0000000407007c0c */ /* 0x000fe2000bf26270 */
[----:B------:R-:W-:-:S12]  /*d5d0*/  BRA.DIV UR5, `(.L_x_10216) ;  /* 0x0000004205c47947 */ /* 0x000fd8000b800000 */
[----:B------:R-:W0:Y:S01]  /*d5e0*/  SHFL.IDX PT, R3, R0, RZ, 0x181f ;  /* 0x00181fff00037589 */ /* 0x000e2200000e0000 */
[C---:B------:R-:W-:Y:S02]  /*d5f0*/  LOP3.LUT P6, RZ, R23.reuse, 0x2000, RZ, 0xc0, !PT ;  /* 0x0000200017ff7812 */ /* 0x040fe400078cc0ff */
[----:B------:R-:W-:Y:S01]  /*d600*/  LOP3.LUT P5, RZ, R23, 0x1000, RZ, 0xc0, !PT ;  /* 0x0000100017ff7812 */ /* 0x000fe200078ac0ff */
[----:B------:R-:W1:Y:S04]  /*d610*/  SHFL.IDX PT, R2, R4, RZ, 0x181f ;  /* 0x00181fff04027589 */ /* 0x000e6800000e0000 */
[----:B------:R-:W-:Y:S04]  /*d620*/  SHFL.IDX PT, R5, R4, 0x1, 0x181f ;  /* 0x00381f0004057f89 */ /* 0x000fe800000e0000 */
[----:B------:R-:W-:Y:S02]  /*d630*/  SHFL.IDX PT, R14, R0, 0x7, 0x181f ;  /* 0x00f81f00000e7f89 */ /* 0x000fe400000e0000 */
[----:B0-----:R-:W-:-:S05]  /*d640*/  @!P6 LEA R3, P0, R6, R3, 0x1 ;  /* 0x000000030603e211 */ /* 0x001fca00078008ff */
[----:B-1----:R-:W-:-:S05]  /*d650*/  @!P6 IMAD.X R2, RZ, RZ, R2, P0 ;  /* 0x000000ffff02e224 */ /* 0x002fca00000e0602 */
[----:B------:R-:W-:-:S04]  /*d660*/  @!P6 LOP3.LUT R3, R3, R2, RZ, 0x3c, !PT ;  /* 0x000000020303e212 */ /* 0x000fc800078e3cff */
[----:B------:R-:W-:-:S04]  /*d670*/  @!P6 LOP3.LUT R2, R3, R2, RZ, 0x3c, !PT ;  /* 0x000000020302e212 */ /* 0x000fc800078e3cff */
[----:B------:R-:W-:-:S05]  /*d680*/  @!P6 LOP3.LUT R3, R3, R2, RZ, 0x3c, !PT ;  /* 0x000000020303e212 */ /* 0x000fca00078e3cff */
[----:B------:R-:W-:Y:S04]  /*d690*/  @!P6 LDGSTS.E.BYPASS.LTC128B.128 [R26+0x22400], desc[UR36][R2.64], !P4 ;  /* 0x22400000021aefae */ /* 0x000fe8000e101d64 */
[----:B------:R-:W-:Y:S04]  /*d6a0*/  @!P6 LDGSTS.E.BYPASS.LTC128B.128 [R26+0x26400], desc[UR36][R2.64+0x80], !P3 ;  /* 0x26400080021aefae */ /* 0x000fe8000d901d64 */
[----:B------:R-:W-:Y:S04]  /*d6b0*/  @!P6 LDGSTS.E.BYPASS.LTC128B.128 [R26+0x2a400], desc[UR36][R2.64+0x100], !P2 ;  /* 0x2a400100021aefae */ /* 0x000fe8000d101d64 */
[----:B------:R0:W-:Y:S01]  /*d6c0*/  @!P6 LDGSTS.E.BYPASS.LTC128B.128 [R26+0x2e400], desc[UR36][R2.64+0x180], !P1 ;  /* 0x2e400180021aefae */ /* 0x0001e2000c901d64 */
[----:B------:R-:W-:-:S02]  /*d6d0*/  LOP3.LUT P6, RZ, R23, 0x80, RZ, 0xc0, !PT ;  /* 0x0000008017ff7812 */ /* 0x000fc400078cc0ff */
[----:B------:R-:W-:Y:S01]  /*d6e0*/  LOP3.LUT R23, R23, 0xfff7ffff, RZ, 0xc0, !PT ;  /* 0xfff7ffff17177812 */ /* 0x000fe200078ec0ff */
[----:B0-----:R-:W0:Y:S10]  /*d6f0*/  SHFL.IDX PT, R2, R0, 0x1, 0x181f ;  /* 0x00381f0000027f89 */ /* 0x001e3400000e0000 */
[----:B------:R-:W-:-:S04]  /*d700*/  @P6 LOP3.LUT R23, R23, 0x80000, RZ, 0xfc, !PT ;  /* 0x0008000017176812 */ /* 0x000fc800078efcff */
[----:B------:R-:W-:Y:S02]  /*d710*/  LOP3.LUT P6, RZ, R23, 0x200, RZ, 0xc0, !PT ;  /* 0x0000020017ff7812 */ /* 0x000fe400078cc0ff */
[----:B0-----:R-:W-:-:S05]  /*d720*/  @!P5 LEA R2, P0, R6, R2, 0x1 ;  /* 0x000000020602d211 */ /* 0x001fca00078008ff */
[----:B------:R-:W-:Y:S02]  /*d730*/  @!P5 IMAD.X R3, RZ, RZ, R5, P0 ;  /* 0x000000ffff03d224 */ /* 0x000fe400000e0605 */
[----:B------:R-:W-:Y:S04]  /*d740*/  SHFL.IDX PT, R5, R4, 0x2, 0x181f ;  /* 0x00581f0004057f89 */ /* 0x000fe800000e0000 */
        /* <DEDUP_REMOVED lines=8> */
[C---:B------:R-:W-:Y:S02]  /*d7d0*/  LOP3.LUT P5, RZ, R23.reuse, 0x100, RZ, 0xc0, !PT ;  /* 0x0000010017ff7812 */ /* 0x040fe400078ac0ff */
[----:B------:R-:W-:-:S11]  /*d7e0*/  LOP3.LUT R23, R23, 0xffefffff, RZ, 0xc0, !PT ;  /* 0xffefffff17177812 */ /* 0x000fd600078ec0ff */
[----:B------:R-:W-:-:S04]  /*d7f0*/  @P5 LOP3.LUT R23, R23, 0x100000, RZ, 0xfc, !PT ;  /* 0x0010000017175812 */ /* 0x000fc800078efcff */
[----:B------:R-:W-:-:S13]  /*d800*/  LOP3.LUT P5, RZ, R23, 0x800, RZ, 0xc0, !PT ;  /* 0x0000080017ff7812 */ /* 0x000fda00078ac0ff */
[----:B0-----:R-:W-:-:S05]  /*d810*/  @!P5 LEA R2, P0, R6, R2, 0x1 ;  /* 0x000000020602d211 */ /* 0x001fca00078008ff */
[----:B------:R-:W-:Y:S02]  /*d820*/  @!P5 IMAD.X R3, RZ, RZ, R5, P0 ;  /* 0x000000ffff03d224 */ /* 0x000fe400000e0605 */
[----:B------:R-:W-:Y:S04]  /*d830*/  SHFL.IDX PT, R5, R4, 0x3, 0x181f ;  /* 0x00781f0004057f89 */ /* 0x000fe800000e0000 */
[----:B------:R-:W-:Y:S04]  /*d840*/  @!P5 LDGSTS.E.BYPASS.LTC128B.128 [R26+0x23400], desc[UR36][R2.64], !P4 ;  /* 0x23400000021adfae */ /* 0x000fe8000e101d64 */
[----:B------:R-:W-:Y:S04]  /*d850*/  @!P5 LDGSTS.E.BYPASS.LTC128B.128 [R26+0x27400], desc[UR36][R2.64+0x80], !P3 ;  /* 0x27400080021adfae */ /* 0x000fe8000d901d64 */
[----:B------:R-:W-:Y:S04]  /*d860*/  @!P5 LDGSTS.E.BYPASS.LTC128B.128 [R26+0x2b400], desc[UR36][R2.64+0x100], !P2 ;  /* 0x2b400100021adfae */ /* 0x000fe8000d101d64 */
[----:B------:R0:W-:Y:S01]  /*d870*/  @!P5 LDGSTS.E.BYPASS.LTC128B.128 [R26+0x2f400], desc[UR36][R2.64+0x180], !P1 ;  /* 0x2f400180021adfae */ /* 0x0001e2000c901d64 */
[----:B------:R-:W-:-:S03]  /*d880*/  LOP3.LUT P5, RZ, R23, 0x100000, RZ, 0xc0, !PT ;  /* 0x0010000017ff7812 */ /* 0x000fc600078ac0ff */
[----:B0-----:R-:W0:Y:S02]  /*d890*/  SHFL.IDX PT, R2, R0, 0x3, 0x181f ;  /* 0x00781f0000027f89 */ /* 0x001e2400000e0000 */
        /* <DEDUP_REMOVED lines=18> */
[----:B0-----:R-:W-:-:S04]  /*d9c0*/  @!P6 LEA R2, P0, R6, R2, 0x1 ;  /* 0x000000020602e211 */ /* 0x001fc800078008ff */
[----:B------:R-:W-:Y:S02]  /*d9d0*/  @!P6 IADD3.X R3, RZ, R5, RZ, P0, !PT ;  /* 0x00000005ff03e210 */ /* 0x000fe400007fe4ff */
[----:B------:R-:W-:Y:S04]  /*d9e0*/  SHFL.IDX PT, R5, R4, 0x6, 0x181f ;  /* 0x00d81f0004057f89 */ /* 0x000fe800000e0000 */
[----:B------:R-:W-:Y:S04]  /*d9f0*/  @!P6 LDGSTS.E.BYPASS.LTC128B.128 [R26+0x24c00], desc[UR36][R2.64], !P4 ;  /* 0x24c00000021aefae */ /* 0x000fe8000e101d64 */
[----:B------:R-:W-:Y:S04]  /*da00*/  @!P6 LDGSTS.E.BYPASS.LTC128B.128 [R26+0x28c00], desc[UR36][R2.64+0x80], !P3 ;  /* 0x28c00080021aefae */ /* 0x000fe8000d901d64 */
[----:B------:R-:W-:Y:S04]  /*da10*/  @!P6 LDGSTS.E.BYPASS.LTC128B.128 [R26+0x2cc00], desc[UR36][R2.64+0x100], !P2 ;  /* 0x2cc00100021aefae */ /* 0x000fe8000d101d64 */
[----:B------:R0:W-:Y:S04]  /*da20*/  @!P6 LDGSTS.E.BYPASS.LTC128B.128 [R26+0x30c00], desc[UR36][R2.64+0x180], !P1 ;  /* 0x30c00180021aefae */ /* 0x0001e8000c901d64 */
[----:B0-----:R-:W0:Y:S02]  /*da30*/  SHFL.IDX PT, R2, R0, 0x6, 0x181f ;  /* 0x00d81f0000027f89 */ /* 0x001e2400000e0000 */
[----:B0-----:R-:W-:-:S05]  /*da40*/  @!P5 LEA R2, P0, R6, R2, 0x1 ;  /* 0x000000020602d211 */ /* 0x001fca00078008ff */
[----:B------:R-:W-:Y:S02]  /*da50*/  @!P5 IMAD.X R3, RZ, RZ, R5, P0 ;  /* 0x000000ffff03d224 */ /* 0x000fe400000e0605 */
[----:B------:R0:W1:Y:S04]  /*da60*/  SHFL.IDX PT, R5, R4, 0x7, 0x181f ;  /* 0x00f81f0004057f89 */ /* 0x00006800000e0000 */
[----:B------:R0:W-:Y:S04]  /*da70*/  @!P5 LDGSTS.E.BYPASS.LTC128B.128 [R26+0x25400], desc[UR36][R2.64], !P4 ;  /* 0x25400000021adfae */ /* 0x0001e8000e101d64 */
[----:B------:R0:W-:Y:S04]  /*da80*/  @!P5 LDGSTS.E.BYPASS.LTC128B.128 [R26+0x29400], desc[UR36][R2.64+0x80], !P3 ;  /* 0x29400080021adfae */ /* 0x0001e8000d901d64 */
[----:B------:R0:W-:Y:S04]  /*da90*/  @!P5 LDGSTS.E.BYPASS.LTC128B.128 [R26+0x2d400], desc[UR36][R2.64+0x100], !P2 ;  /* 0x2d400100021adfae */ /* 0x0001e8000d101d64 */
[----:B------:R0:W-:Y:S02]  /*daa0*/  @!P5 LDGSTS.E.BYPASS.LTC128B.128 [R26+0x31400], desc[UR36][R2.64+0x180], !P1 ;  /* 0x31400180021adfae */ /* 0x0001e4000c901d64 */
.L_x_10326:
[----:B------:R-:W-:Y:S01]  /*dab0*/  LOP3.LUT P0, RZ, R23, 0x4000, RZ, 0xc0, !PT ;  /* 0x0000400017ff7812 */ /* 0x000fe2000780c0ff */
[----:B------:R-:W-:-:S12]  /*dac0*/  BSSY B0, `(.L_x_10217) ;  /* 0x000000b000007945 */ /* 0x000fd80003800000 */
[----:B------:R-:W-:Y:S05]  /*dad0*/  @P0 BRA `(.L_x_10218) ;  /* 0x0000000000240947 */ /* 0x000fea0003800000 */
[----:B0-----:R-:W-:-:S05]  /*dae0*/  LEA R2, P0, R6, R14, 0x1 ;  /* 0x0000000e06027211 */ /* 0x001fca00078008ff */
[----:B-1----:R-:W-:-:S05]  /*daf0*/  IMAD.X R3, RZ, RZ, R5, P0 ;  /* 0x000000ffff037224 */ /* 0x002fca00000e0605 */
[----:B------:R-:W-:Y:S01]  /*db00*/  @!PT LDS RZ, [RZ] ;  /* 0x00000000fffff984 */ /* 0x000fe20000000800 */
[----:B------:R-:W-:Y:S01]  /*db10*/  @!PT LDS RZ, [RZ] ;  /* 0x00000000fffff984 */ /* 0x000fe20000000800 */
[----:B------:R-:W-:Y:S01]  /*db20*/  @!PT LDS RZ, [RZ] ;  /* 0x00000000fffff984 */ /* 0x000fe20000000800 */
[----:B------:R2:W-:Y:S04]  /*db30*/  LDGSTS.E.BYPASS.LTC128B.128 [R26+0x25c00], desc[UR36][R2.64], !P4 ;  /* 0x25c00000021a7fae */ /* 0x0005e8000e101d64 */
[----:B------:R2:W-:Y:S04]  /*db40*/  LDGSTS.E.BYPASS.LTC128B.128 [R26+0x29c00], desc[UR36][R2.64+0x80], !P3 ;  /* 0x29c00080021a7fae */ /* 0x0005e8000d901d64 */
[----:B------:R2:W-:Y:S04]  /*db50*/  LDGSTS.E.BYPASS.LTC128B.128 [R26+0x2dc00], desc[UR36][R2.64+0x100], !P2 ;  /* 0x2dc00100021a7fae */ /* 0x0005e8000d101d64 */
[----:B------:R2:W-:Y:S02]  /*db60*/  LDGSTS.E.BYPASS.LTC128B.128 [R26+0x31c00], desc[UR36][R2.64+0x180], !P1 ;  /* 0x31c00180021a7fae */ /* 0x0005e4000c901d64 */
.L_x_10218:
[----:B------:R-:W-:Y:S05]  /*db70*/  BSYNC B0 ;  /* 0x0000000000007941 */ /* 0x000fea0003800000 */
.L_x_10217:
[----:B------:R-:W-:Y:S01]  /*db80*/  NOP ;  /* 0x0000000000007918 */ /* 0x000fe20000000000 */
[----:B------:R-:W-:-:S13]  /*db90*/  PLOP3.LUT P0, PT, PT, PT, PT, 0x80, 0x0 ;  /* 0x000000000000781c */ /* 0x000fda0003f0f070 */
.L_x_10219:
[----:B------:R-:W-:Y:S02]  /*dba0*/  PLOP3.LUT P1, PT, P1, P0, PT, 0xa2, 0x0 ;  /* 0x000000000000781c */ /* 0x000fe40000f21472 */
[----:B------:R-:W-:-:S08]  /*dbb0*/  @P0 R2UR P1, UR4, R22 ;  /* 0x00000000160402ca */ /* 0x000fd00000020000 */
[----:B------:R-:W-:-:S05]  /*dbc0*/  @P0 PLOP3.LUT P0, PT, P1, PT, PT, 0x80, 0x0 ;  /* 0x000000000000081c */ /* 0x000fca0000f0f070 */
[----:B------:R-:W-:Y:S01]  /*dbd0*/  @!P1 SYNCS.ARRIVE.TRANS64.RED.A0T1 RZ, [UR4+0x32410], RZ ;  /* 0x032410ffffff99a7 */ /* 0x000fe20008200404 */
[----:B------:R-:W-:Y:S07]  /*dbe0*/  @!P1 ARRIVES.LDGSTSBAR.64.TRANSCNT [UR4+0x32410] ;  /* 0x03241000ff0099b0 */ /* 0x000fee0008000a84 */
[----:B------:R-:W-:Y:S05]  /*dbf0*/  @P0 BRA.U.ANY `(.L_x_10219) ;  /* 0xfffffffd00e80947 */ /* 0x000fea000393ffff */
[----:B0-2---:R-:W2:Y:S02]  /*dc00*/  LDL.LU R2, [R1+0x18] ;  /* 0x0000180001027983 */ /* 0x005ea40000300800 */
        /* <DEDUP_REMOVED lines=11> */
.L_x_10327:
[----:B------:R-:W-:Y:S05]  /*dcc0*/  BSYNC B0 ;  /* 0x0000000000007941 */ /* 0x000fea0003800000 */
.L_x_10220:
[----:B------:R-:W-:-:S13]  /*dcd0*/  LOP3.LUT P0, RZ, R23, 0x400, RZ, 0xc0, !PT ;  /* 0x0000040017ff7812 */ /* 0x000fda000780c0ff */
[----:B------:R-:W-:Y:S05]  /*dce0*/  @!P0 BRA `(.L_x_10222) ;  /* 0x0000000000048947 */ /* 0x000fea0003800000 */
[----:B------:R-:W-:Y:S01]  /*dcf0*/  BPT.TRAP 0x1 ;  /* 0x000000040000795c */ /* 0x000fe20000300000 */
.L_x_10222:
[----:B------:R-:W-:Y:S01]  /*dd00*/  SHF.L.U32 R0, R27, 0x1f, RZ ;  /* 0x0000001f1b007819 */ /* 0x000fe200000006ff */
[----:B------:R-:W-:Y:S03]  /*dd10*/  BSSY B0, `(.L_x_10223) ;  /* 0x0000003000007945 */ /* 0x000fe60003800000 */
[----:B------:R-:W2:Y:S02]  /*dd20*/  SYNCS.PHASECHK.TRANS64.TRYWAIT P0, [R25+URZ+0x32460], R0 ;  /* 0x03246000190075a7 */ /* 0x000ea4000800017f */
[----:B--2---:R-:W-:Y:S05]  /*dd30*/  @!P0 BRA `(.L_x_10224) ;  /* 0x0000004400948947 */ /* 0x004fea0003800000 */
.L_x_10328:
[----:B------:R-:W-:Y:S05]  /*dd40*/  BSYNC B0 ;  /* 0x0000000000007941 */ /* 0x000fea0003800000 */
.L_x_10223:
[----:B------:R-:W2:Y:S01]  /*dd50*/  LDL.LU R2, [R1+0x10] ;  /* 0x0000100001027983 */ /* 0x000ea20000300800 */
[----:B------:R-:W-:-:S03]  /*dd60*/  ULDC.64 UR4, c[0x0][0x328] ;  /* 0x0000ca0000047ab9 */ /* 0x000fc60000000a00 */
[----:B------:R-:W3:Y:S04]  /*dd70*/  LDL.LU R6, [R1+0x14] ;  /* 0x0000140001067983 */ /* 0x000ee80000300800 */
[----:B------:R-:W4:Y:S01]  /*dd80*/  LDL.LU R4, [R1+0x20] ;  /* 0x0000200001047983 */ /* 0x000f220000300800 */
[C---:B------:R-:W-:Y:S02]  /*dd90*/  LOP3.LUT P3, RZ, R23.reuse, 0x10, RZ, 0xc0, !PT ;  /* 0x0000001017ff7812 */ /* 0x040fe4000786c0ff */
[C---:B------:R-:W-:Y:S02]  /*dda0*/  LOP3.LUT P2, RZ, R23.reuse, 0x8, RZ, 0xc0, !PT ;  /* 0x0000000817ff7812 */ /* 0x040fe4000784c0ff */
[C---:B------:R-:W-:Y:S02]  /*ddb0*/  LOP3.LUT P1, RZ, R23.reuse, 0x4, RZ, 0xc0, !PT ;  /* 0x0000000417ff7812 */ /* 0x040fe4000782c0ff */
[----:B------:R-:W-:-:S02]  /*ddc0*/  LOP3.LUT P4, RZ, R23, 0x1, RZ, 0xc0, !PT ;  /* 0x0000000117ff7812 */ /* 0x000fc4000788c0ff */
[----:B------:R-:W-:Y:S01]  /*ddd0*/  SEL R7, RZ, 0x8, P1 ;  /* 0x00000008ff077807 */ /* 0x000fe20000800000 */
[----:B--2---:R-:W-:Y:S02]  /*dde0*/  IMAD R0, R2, UR4, RZ ;  /* 0x0000000402007c24 */ /* 0x004fe4000f8e02ff */
[----:B0-----:R-:W-:-:S04]  /*ddf0*/  IMAD.WIDE.U32 R2, R37, UR4, RZ ;  /* 0x0000000425027c25 */ /* 0x001fc8000f8e00ff */
[----:B-1----:R-:W-:Y:S01]  /*de00*/  IMAD R5, R37, UR5, R0 ;  /* 0x0000000525057c24 */ /* 0x002fe2000f8e0200 */
[----:B------:R-:W-:Y:S01]  /*de10*/  ULDC.64 UR4, c[0x0][0x338] ;  /* 0x0000ce0000047ab9 */ /* 0x000fe20000000a00 */
[----:B------:R-:W-:Y:S02]  /*de20*/  SEL R0, RZ, 0x2, P3 ;  /* 0x00000002ff007807 */ /* 0x000fe40001800000 */
        /* <DEDUP_REMOVED lines=14> */
[----:B------:R-:W-:-:S04]  /*df10*/  SEL R3, RZ, 0x4, P2 ;  /* 0x00000004ff037807 */ /* 0x000fc80001000000 */
[----:B----4-:R-:W-:Y:S01]  /*df20*/  IADD3 R0, R3, R0, R4 ;  /* 0x0000000003007210 */ /* 0x010fe20007ffe004 */
[----:B------:R-:W-:-:S04]  /*df30*/  IMAD R4, R24, 0x6000, R30 ;  /* 0x0000600018047824 */ /* 0x000fc800078e021e */
[----:B------:R-:W-:Y:S01]  /*df40*/  IMAD.IADD R7, R0, 0x1, R7 ;  /* 0x0000000100077824 */ /* 0x000fe200078e0207 */
[----:B------:R-:W-:Y:S06]  /*df50*/  BRA.DIV UR4, `(.L_x_10225) ;  /* 0x0000004604207947 */ /* 0x000fec000b800000 */
[----:B------:R-:W0:Y:S01]  /*df60*/  S2R R2, SR_TID.X ;  /* 0x0000000000027919 */ /* 0x000e220000002100 */
[----:B------:R-:W-:Y:S01]  /*df70*/  IMAD R4, R4, 0x2, R22 ;  /* 0x0000000204047824 */ /* 0x000fe200078e0216 */
[C---:B------:R-:W-:Y:S01]  /*df80*/  LOP3.LUT P2, RZ, R7.reuse, 0x2, RZ, 0xc0, !PT ;  /* 0x0000000207ff7812 */ /* 0x040fe2000784c0ff */
[----:B------:R-:W1:Y:S01]  /*df90*/  SHFL.IDX PT, R14, R5, RZ, 0x181f ;  /* 0x00181fff050e7589 */ /* 0x000e6200000e0000 */
[----:B------:R-:W-:-:S03]  /*dfa0*/  LOP3.LUT P1, RZ, R7, 0x4, RZ, 0xc0, !PT ;  /* 0x0000000407ff7812 */ /* 0x000fc6000782c0ff */
[----:B------:R-:W2:Y:S01]  /*dfb0*/  SHFL.IDX PT, R3, R6, RZ, 0x181f ;  /* 0x00181fff06037589 */ /* 0x000ea200000e0000 */
[----:B0-----:R-:W-:-:S04]  /*dfc0*/  SHF.L.U32 R2, R2, 0x3, RZ ;  /* 0x0000000302027819 */ /* 0x001fc800000006ff */
[----:B------:R-:W-:-:S05]  /*dfd0*/  LOP3.LUT R2, R2, 0x38, RZ, 0xc0, !PT ;  /* 0x0000003802027812 */ /* 0x000fca00078ec0ff */
[----:B------:R-:W-:-:S05]  /*dfe0*/  IMAD.SHL.U32 R0, R2, 0x2, RZ ;  /* 0x0000000202007824 */ /* 0x000fca00078e00ff */
[----:B-1----:R-:W-:Y:S02]  /*dff0*/  IADD3 R2, P0, R14, R0, RZ ;  /* 0x000000000e027210 */ /* 0x002fe40007f1e0ff */
[----:B------:R-:W0:Y:S03]  /*e000*/  SHFL.IDX PT, R14, R5, 0x1, 0x181f ;  /* 0x00381f00050e7f89 */ /* 0x000e2600000e0000 */
[----:B--2---:R-:W-:Y:S01]  /*e010*/  IMAD.X R3, RZ, RZ, R3, P0 ;  /* 0x000000ffff037224 */ /* 0x004fe200000e0603 */
        /* <DEDUP_REMOVED lines=8> */
[----:B------:R1:W-:Y:S01]  /*e0a0*/  LDGSTS.E.BYPASS.LTC128B.128 [R4+0x9400], desc[UR36][R2.64+0x180], !P3 ;  /* 0x0940018002047fae */ /* 0x0003e2000d901d64 */
[----:B0-----:R-:W-:-:S03]  /*e0b0*/  IADD3 R8, P3, R14, R0, RZ ;  /* 0x000000000e087210 */ /* 0x001fc60007f7e0ff */
[----:B------:R-:W-:Y:S04]  /*e0c0*/  SHFL.IDX PT, R14, R5, 0x2, 0x181f ;  /* 0x00581f00050e7f89 */ /* 0x000fe800000e0000 */
[----:B-1----:R-:W0:Y:S02]  /*e0d0*/  SHFL.IDX PT, R3, R6, 0x1, 0x181f ;  /* 0x00381f0006037f89 */ /* 0x002e2400000e0000 */
        /* <DEDUP_REMOVED lines=11> */
[----:B------:R-:W1:Y:S02]  /*e190*/  SHFL.IDX PT, R14, R5, 0x3, 0x181f ;  /* 0x00781f00050e7f89 */ /* 0x000e6400000e0000 */
        /* <DEDUP_REMOVED lines=34> */
.L_x_10342:
[----:B0-2---:R-:W-:Y:S02]  /*e3c0*/  IADD3 R2, P3, R14, R0, RZ ;  /* 0x000000000e027210 */ /* 0x005fe40007f7e0ff */
[C---:B------:R-:W-:Y:S02]  /*e3d0*/  ISETP.LT.OR P2, PT, R31.reuse, 0x51, !P2 ;  /* 0x000000511f00780c */ /* 0x040fe40005741670 */
[C---:B------:R-:W-:Y:S01]  /*e3e0*/  ISETP.LT.OR P1, PT, R31.reuse, 0x51, !P1 ;  /* 0x000000511f00780c */ /* 0x040fe20004f21670 */
[----:B------:R-:W-:Y:S01]  /*e3f0*/  IMAD.X R3, RZ, RZ, R6, P3 ;  /* 0x000000ffff037224 */ /* 0x000fe200018e0606 */
[C---:B------:R-:W-:Y:S02]  /*e400*/  ISETP.LT.OR P3, PT, R31.reuse, 0x51, P4 ;  /* 0x000000511f00780c */ /* 0x040fe40002761670 */
[----:B------:R-:W-:-:S11]  /*e410*/  ISETP.LT.OR P0, PT, R31, 0x51, !P0 ;  /* 0x000000511f00780c */ /* 0x000fd60004701670 */
        /* <DEDUP_REMOVED lines=9> */
.L_x_10226:
        /* <DEDUP_REMOVED lines=10> */
.L_x_10227:
[----:B0-----:R-:W2:Y:S01]  /*e550*/  LDL.LU R2, [R1] ;  /* 0x0000000001027983 */ /* 0x001ea20000300800 */
[----:B------:R0:W-:Y:S01]  /*e560*/  SYNCS.ARRIVE.TRANS64.A1T0 RZ, [R25+URZ+0x32450], RZ ;  /* 0x032450ff19ff79a7 */ /* 0x0001e2000810003f */
[----:B------:R-:W-:Y:S01]  /*e570*/  BSSY B0, `(.L_x_10228) ;  /* 0x00000dd000007945 */ /* 0x000fe20003800000 */
[----:B--2---:R-:W-:-:S13]  /*e580*/  ISETP.GE.AND P0, PT, R2, 0x61, PT ;  /* 0x000000610200780c */ /* 0x004fda0003f06270 */
[----:B0-----:R-:W-:Y:S05]  /*e590*/  @!P0 BRA `(.L_x_10229) ;  /* 0x0000000c00688947 */ /* 0x001fea0003800000 */
[----:B------:R-:W2:Y:S02]  /*e5a0*/  LDL.LU R2, [R1+0x1c] ;  /* 0x00001c0001027983 */ /* 0x000ea40000300800 */
[----:B--2---:R-:W-:-:S07]  /*e5b0*/  IADD3 R21, R2, -0x2, RZ ;  /* 0xfffffffe02157810 */ /* 0x004fce0007ffe0ff */
.L_x_10242:
[----:B0-----:R-:W0:Y:S01]  /*e5c0*/  S2R R2, SR_TID.X ;  /* 0x0000000000027919 */ /* 0x001e220000002100 */
[----:B------:R-:W-:Y:S01]  /*e5d0*/  IMAD R8, R21, 0x60, R32 ;  /* 0x0000006015087824 */ /* 0x000fe200078e0220 */
        /* <DEDUP_REMOVED lines=10> */
[----:B-1----:R-:W1:Y:S01]  /*e680*/  @!P2 LDC.64 R4, c[0x0][0x428] ;  /* 0x00010a00ff04ab82 */ /* 0x002e620000000a00 */
[----:B0-----:R-:W-:-:S13]  /*e690*/  ISETP.NE.AND P0, PT, R3, 0x1, PT ;  /* 0x000000010300780c */ /* 0x001fda0003f05270 */
[----:B------:R-:W0:Y:S08]  /*e6a0*/  @P0 LDC R3, c[0x0][0x434] ;  /* 0x00010d00ff030b82 */ /* 0x000e300000000800 */
[----:B--2---:R-:W2:Y:S01]  /*e6b0*/  @P0 LDC R7, c[0x0][0x438] ;  /* 0x00010e00ff070b82 */ /* 0x004ea20000000800 */
[----:B0-----:R-:W-:-:S05]  /*e6c0*/  @P0 IMAD.HI.U32 R2, R8, R3, RZ ;  /* 0x0000000308020227 */ /* 0x001fca00078e00ff */
[----:B--2---:R-:W-:Y:S01]  /*e6d0*/  @P0 SHF.R.U32.HI R9, RZ, R7, R2 ;  /* 0x00000007ff090219 */ /* 0x004fe20000011602 */
[----:B-1----:R-:W-:Y:S01]  /*e6e0*/  @!P2 IMAD R2, R33, R4, RZ ;  /* 0x000000042102a224 */ /* 0x002fe200078e02ff */
[----:B------:R-:W0:Y:S02]  /*e6f0*/  @!P2 LDC.64 R6, c[0x0][0x418] ;  /* 0x00010600ff06ab82 */ /* 0x000e240000000a00 */
[--C-:B------:R-:W-:Y:S01]  /*e700*/  @!P2 SHF.R.S32.HI R3, RZ, 0x1f, R9.reuse ;  /* 0x0000001fff03a819 */ /* 0x100fe20000011409 */
[----:B------:R-:W-:Y:S02]  /*e710*/  @!P2 IMAD R5, R29, R5, R2 ;  /* 0x000000051d05a224 */ /* 0x000fe400078e0202 */
[----:B------:R-:W-:-:S04]  /*e720*/  @!P2 IMAD.MOV.U32 R2, RZ, RZ, R9 ;  /* 0x000000ffff02a224 */ /* 0x000fc800078e0009 */
[----:B------:R-:W-:-:S04]  /*e730*/  @!P2 IMAD.WIDE.U32 R2, R29, R4, R2 ;  /* 0x000000041d02a225 */ /* 0x000fc800078e0002 */
[----:B------:R-:W-:Y:S01]  /*e740*/  @!P2 IMAD.IADD R3, R5, 0x1, R3 ;  /* 0x000000010503a824 */ /* 0x000fe200078e0203 */
[----:B------:R-:W-:Y:S05]  /*e750*/  YIELD ;  /* 0x0000000000007946 */ /* 0x000fea0003800000 */
[----:B------:R-:W-:Y:S01]  /*e760*/  IMAD.MOV.U32 R4, RZ, RZ, RZ ;  /* 0x000000ffff047224 */ /* 0x000fe200078e00ff */
[----:B------:R-:W-:Y:S01]  /*e770*/  ULDC UR4, c[0x0][0x430] ;  /* 0x00010c0000047ab9 */ /* 0x000fe20000000800 */
[----:B0-----:R-:W-:-:S04]  /*e780*/  @!P2 LEA R6, P0, R2, R6, 0x2 ;  /* 0x000000060206a211 */ /* 0x001fc800078010ff */
[----:B------:R-:W-:Y:S02]  /*e790*/  @!P2 LEA.HI.X R7, R2, R7, R3, 0x2, P0 ;  /* 0x000000070207a211 */ /* 0x000fe400000f1403 */
[C---:B------:R-:W-:Y:S01]  /*e7a0*/  ISETP.NE.AND P0, PT, R24.reuse, 0x2, PT ;  /* 0x000000021800780c */ /* 0x040fe20003f05270 */
[----:B------:R-:W-:Y:S02]  /*e7b0*/  IMAD.MOV R5, RZ, RZ, -R9 ;  /* 0x000000ffff057224 */ /* 0x000fe400078e0a09 */
[----:B------:R0:W5:Y:S01]  /*e7c0*/  @!P2 LDG.E R4, desc[UR36][R6.64] ;  /* 0x000000240604a981 */ /* 0x000162000c1e1900 */
[----:B------:R-:W-:Y:S01]  /*e7d0*/  SEL R2, RZ, 0x1, P0 ;  /* 0x00000001ff027807 */ /* 0x000fe20000000000 */
[----:B------:R-:W-:Y:S01]  /*e7e0*/  IMAD R5, R5, UR4, R8 ;  /* 0x0000000405057c24 */ /* 0x000fe2000f8e0208 */
[----:B------:R-:W-:Y:S02]  /*e7f0*/  SEL R24, R24, RZ, P0 ;  /* 0x000000ff18187207 */ /* 0x000fe40000000000 */
[----:B------:R-:W-:-:S02]  /*e800*/  LOP3.LUT R27, R27, R2, RZ, 0x3c, !PT ;  /* 0x000000021b1b7212 */ /* 0x000fc400078e3cff */
[----:B------:R-:W-:Y:S01]  /*e810*/  MOV R2, R21 ;  /* 0x0000001500027202 */ /* 0x000fe20000000f00 */
[----:B------:R-:W-:-:S03]  /*e820*/  VIADD R21, R21, 0xffffffff ;  /* 0xffffffff15157836 */ /* 0x000fc60000000000 */
[----:B------:R-:W-:Y:S01]  /*e830*/  ISETP.GT.AND P2, PT, R2, RZ, PT ;  /* 0x000000ff0200720c */ /* 0x000fe20003f44270 */
[----:B0-----:R-:W-:-:S12]  /*e840*/  @!P1 BRA `(.L_x_10230) ;  /* 0x0000000000049947 */ /* 0x001fd80003800000 */
[----:B------:R-:W-:Y:S01]  /*e850*/  BPT.TRAP 0x1 ;  /* 0x000000040000795c */ /* 0x000fe20000300000 */
.L_x_10230:
[----:B------:R-:W-:Y:S01]  /*e860*/  IMAD R10, R24, 0x8, R22 ;  /* 0x00000008180a7824 */ /* 0x000fe200078e0216 */
[----:B------:R-:W-:Y:S01]  /*e870*/  SHF.L.U32 R20, R27, 0x1f, RZ ;  /* 0x0000001f1b147819 */ /* 0x000fe200000006ff */
[----:B------:R-:W-:Y:S01]  /*e880*/  BSSY B1, `(.L_x_10231) ;  /* 0x0000004000017945 */ /* 0x000fe20003800000 */
[----:B------:R-:W-:Y:S02]  /*e890*/  SHF.R.S32.HI R9, RZ, 0x1f, R5 ;  /* 0x0000001fff097819 */ /* 0x000fe40000011405 */
[----:B------:R-:W0:Y:S02]  /*e8a0*/  SYNCS.PHASECHK.TRANS64.TRYWAIT P0, [R10+URZ+0x32440], R20 ;  /* 0x032440140a0075a7 */ /* 0x000e24000800017f */
[----:B0-----:R-:W-:Y:S05]  /*e8b0*/  @!P0 BRA `(.L_x_10232) ;  /* 0x0000004400088947 */ /* 0x001fea0003800000 */
.L_x_10343:
[----:B------:R-:W-:Y:S05]  /*e8c0*/  BSYNC B1 ;  /* 0x0000000000017941 */ /* 0x000fea0003800000 */
.L_x_10231:
        /* <DEDUP_REMOVED lines=25> */
[----:B------:R-:W2:Y:S04]  /*ea60*/  SHFL.IDX PT, R3, R8, RZ, 0x181f ;  /* 0x00181fff08037589 */ /* 0x000ea800000e0000 */
[----:B------:R-:W-:Y:S01]  /*ea70*/  SHFL.IDX PT, R14, R6, 0x5, 0x181f ;  /* 0x00b81f00060e7f89 */ /* 0x000fe200000e0000 */
        /* <DEDUP_REMOVED lines=10> */
[----:B-1----:R-:W-:-:S04]  /*eb20*/  IADD3 R2, P0, R2, R0, RZ ;  /* 0x0000000002027210 */ /* 0x002fc80007f1e0ff */
[----:B--2---:R-:W-:-:S05]  /*eb30*/  IADD3.X R3, RZ, R3, RZ, P0, !PT ;  /* 0x00000003ff037210 */ /* 0x004fca00007fe4ff */
        /* <DEDUP_REMOVED lines=12> */
.L_x_10357:
        /* <DEDUP_REMOVED lines=8> */
.L_x_10234:
        /* <DEDUP_REMOVED lines=10> */
.L_x_10235:
[----:B------:R2:W-:Y:S01]  /*ed20*/  SYNCS.ARRIVE.TRANS64.A1T0 RZ, [R10+URZ+0x32430], RZ ;  /* 0x032430ff0aff79a7 */ /* 0x0005e2000810003f */
[----:B------:R-:W-:Y:S05]  /*ed30*/  @!P3 BRA `(.L_x_10236) ;  /* 0x000000000004b947 */ /* 0x000fea0003800000 */
[----:B------:R-:W-:Y:S01]  /*ed40*/  BPT.TRAP 0x1 ;  /* 0x000000040000795c */ /* 0x000fe20000300000 */
.L_x_10236:
[----:B------:R-:W3:Y:S01]  /*ed50*/  SYNCS.PHASECHK.TRANS64.TRYWAIT P0, [R10+URZ+0x32460], R20 ;  /* 0x032460140a0075a7 */ /* 0x000ee2000800017f */
[----:B------:R-:W-:Y:S04]  /*ed60*/  BSSY B1, `(.L_x_10237) ;  /* 0x0000002000017945 */ /* 0x000fe80003800000 */
[----:B---3--:R-:W-:Y:S05]  /*ed70*/  @!P0 BRA `(.L_x_10238) ;  /* 0x00000044008c8947 */ /* 0x008fea0003800000 */
.L_x_10358:
[----:B------:R-:W-:Y:S05]  /*ed80*/  BSYNC B1 ;  /* 0x0000000000017941 */ /* 0x000fea0003800000 */
.L_x_10237:
[----:B------:R-:W-:Y:S01]  /*ed90*/  ULDC.64 UR4, c[0x0][0x328] ;  /* 0x0000ca0000047ab9 */ /* 0x000fe20000000a00 */
[----:B------:R-:W-:Y:S01]  /*eda0*/  LOP3.LUT P5, RZ, R23, 0x1, RZ, 0xc0, !PT ;  /* 0x0000000117ff7812 */ /* 0x000fe200078ac0ff */
[----:B-1----:R-:W-:Y:S01]  /*edb0*/  IMAD R2, R9, UR4, RZ ;  /* 0x0000000409027c24 */ /* 0x002fe2000f8e02ff */
        /* <DEDUP_REMOVED lines=24> */
[----:B------:R-:W1:Y:S04]  /*ef40*/  SHFL.IDX PT, R3, R25, RZ, 0x181f ;  /* 0x00181fff19037589 */ /* 0x000e6800000e0000 */
[----:B------:R-:W-:Y:S04]  /*ef50*/  SHFL.IDX PT, R4, R25, 0x1, 0x181f ;  /* 0x00381f0019047f89 */ /* 0x000fe800000e0000 */
[----:B------:R-:W-:Y:S04]  /*ef60*/  SHFL.IDX PT, R8, R17, 0x2, 0x181f ;  /* 0x00581f0011087f89 */ /* 0x000fe800000e0000 */
[----:B------:R-:W-:Y:S01]  /*ef70*/  SHFL.IDX PT, R5, R25, 0x3, 0x181f ;  /* 0x00781f0019057f89 */ /* 0x000fe200000e0000 */
[----:B0-----:R-:W-:-:S03]  /*ef80*/  IADD3 R2, P0, R14, R0, RZ ;  /* 0x000000000e027210 */ /* 0x001fc60007f1e0ff */
[----:B------:R-:W0:Y:S02]  /*ef90*/  SHFL.IDX PT, R14, R17, 0x1, 0x181f ;  /* 0x00381f00110e7f89 */ /* 0x000e2400000e0000 */
[----:B-1----:R-:W-:-:S05]  /*efa0*/  IMAD.X R3, RZ, RZ, R3, P0 ;  /* 0x000000ffff037224 */ /* 0x002fca00000e0603 */
[----:B------:R-:W-:Y:S04]  /*efb0*/  LDGSTS.E.BYPASS.LTC128B.128 [R20+0x400], desc[UR36][R2.64], !P5 ;  /* 0x0040000002147fae */ /* 0x000fe8000e901d64 */
[----:B------:R-:W-:Y:S04]  /*efc0*/  LDGSTS.E.BYPASS.LTC128B.128 [R20+0x3400], desc[UR36][R2.64+0x80], !P4 ;  /* 0x0340008002147fae */ /* 0x000fe8000e101d64 */
[----:B------:R-:W-:Y:S04]  /*efd0*/  LDGSTS.E.BYPASS.LTC128B.128 [R20+0x6400], desc[UR36][R2.64+0x100], !P3 ;  /* 0x0640010002147fae */ /* 0x000fe8000d901d64 */
[----:B------:R1:W-:Y:S01]  /*efe0*/  LDGSTS.E.BYPASS.LTC128B.128 [R20+0x9400], desc[UR36][R2.64+0x180], !P1 ;  /* 0x0940018002147fae */ /* 0x0003e2000c901d64 */
[----:B0-----:R-:W-:-:S03]  /*eff0*/  IADD3 R6, P0, R14, R0, RZ ;  /* 0x000000000e067210 */ /* 0x001fc60007f1e0ff */
[----:B------:R-:W-:Y:S02]  /*f000*/  SHFL.IDX PT, R14, R17, 0x3, 0x181f ;  /* 0x00781f00110e7f89 */ /* 0x000fe400000e0000 */
[----:B------:R-:W-:Y:S01]  /*f010*/  IMAD.X R7, RZ, RZ, R4, P0 ;  /* 0x000000ffff077224 */ /* 0x000fe200000e0604 */
[----:B------:R-:W-:Y:S01]  /*f020*/  IADD3 R8, P0, R8, R0, RZ ;  /* 0x0000000008087210 */ /* 0x000fe20007f1e0ff */
[----:B------:R-:W0:Y:S04]  /*f030*/  SHFL.IDX PT, R4, R25, 0x2, 0x181f ;  /* 0x00581f0019047f89 */ /* 0x000e2800000e0000 */
[----:B-1----:R-:W-:Y:S04]  /*f040*/  SHFL.IDX PT, R3, R25, 0x4, 0x181f ;  /* 0x00981f0019037f89 */ /* 0x002fe800000e0000 */
[----:B------:R1:W-:Y:S04]  /*f050*/  LDGSTS.E.BYPASS.LTC128B.128 [R20+0xc00], desc[UR36][R6.64], !P5 ;  /* 0x00c0000006147fae */ /* 0x0003e8000e901d64 */
[----:B------:R1:W-:Y:S04]  /*f060*/  LDGSTS.E.BYPASS.LTC128B.128 [R20+0x3c00], desc[UR36][R6.64+0x80], !P4 ;  /* 0x03c0008006147fae */ /* 0x0003e8000e101d64 */
[----:B------:R1:W-:Y:S04]  /*f070*/  LDGSTS.E.BYPASS.LTC128B.128 [R20+0x6c00], desc[UR36][R6.64+0x100], !P3 ;  /* 0x06c0010006147fae */ /* 0x0003e8000d901d64 */
[----:B------:R1:W-:Y:S01]  /*f080*/  LDGSTS.E.BYPASS.LTC128B.128 [R20+0x9c00], desc[UR36][R6.64+0x180], !P1 ;  /* 0x09c0018006147fae */ /* 0x0003e2000c901d64 */
[----:B0-----:R-:W-:-:S03]  /*f090*/  IADD3.X R9, RZ, R4, RZ, P0, !PT ;  /* 0x00000004ff097210 */ /* 0x001fc600007fe4ff */
[----:B------:R-:W-:Y:S01]  /*f0a0*/  SHFL.IDX PT, R25, R25, 0x5, 0x181f ;  /* 0x00b81f0019197f89 */ /* 0x000fe200000e0000 */
[----:B------:R-:W-:-:S03]  /*f0b0*/  IADD3 R4, P0, R14, R0, RZ ;  /* 0x000000000e047210 */ /* 0x000fc60007f1e0ff */
[----:B------:R-:W0:Y:S02]  /*f0c0*/  SHFL.IDX PT, R14, R17, 0x4, 0x181f ;  /* 0x00981f00110e7f89 */ /* 0x000e2400000e0000 */
[----:B------:R-:W-:Y:S02]  /*f0d0*/  IMAD.X R5, RZ, RZ, R5, P0 ;  /* 0x000000ffff057224 */ /* 0x000fe400000e0605 */
        /* <DEDUP_REMOVED lines=15> */
.L_x_10372:
[----:B01----:R-:W-:-:S05]  /*f1d0*/  IADD3 R2, P0, R14, R0, RZ ;  /* 0x000000000e027210 */ /* 0x003fca0007f1e0ff */
        /* <DEDUP_REMOVED lines=10> */
.L_x_10240:
        /* <DEDUP_REMOVED lines=10> */
.L_x_10241:
[----:B------:R1:W-:Y:S01]  /*f320*/  SYNCS.ARRIVE.TRANS64.A1T0 RZ, [R10+URZ+0x32450], RZ ;  /* 0x032450ff0aff79a7 */ /* 0x0003e2000810003f */
[----:B------:R-:W-:Y:S05]  /*f330*/  @P2 BRA `(.L_x_10242) ;  /* 0xfffffff000a02947 */ /* 0x000fea000383ffff */
.L_x_10229:
[----:B------:R-:W-:Y:S05]  /*f340*/  BSYNC B0 ;  /* 0x0000000000007941 */ /* 0x000fea0003800000 */
.L_x_10228:
[----:B0-----:R-:W0:Y:S01]  /*f350*/  S2R R2, SR_TID.X ;  /* 0x0000000000027919 */ /* 0x001e220000002100 */
[----:B------:R-:W-:Y:S01]  /*f360*/  VIADD R24, R24, 0x1 ;  /* 0x0000000118187836 */ /* 0x000fe20000000000 */
[----:B------:R-:W-:Y:S04]  /*f370*/  BSSY B0, `(.L_x_10243) ;  /* 0x0000012000007945 */ /* 0x000fe80003800000 */
[----:B------:R-:W-:-:S04]  /*f380*/  ISETP.NE.AND P0, PT, R24, 0x2, PT ;  /* 0x000000021800780c */ /* 0x000fc80003f05270 */
[----:B------:R-:W-:Y:S02]  /*f390*/  SEL R0, RZ, 0x1, P0 ;  /* 0x00000001ff007807 */ /* 0x000fe40000000000 */
[----:B0-----:R-:W-:-:S04]  /*f3a0*/  LOP3.LUT R2, R2, 0x7f, RZ, 0xc0, !PT ;  /* 0x0000007f02027812 */ /* 0x001fc800078ec0ff */
[----:B------:R-:W-:-:S13]  /*f3b0*/  ISETP.NE.AND P1, PT, R2, RZ, PT ;  /* 0x000000ff0200720c */ /* 0x000fda0003f25270 */
[----:B------:R-:W-:Y:S05]  /*f3c0*/  @P1 BRA `(.L_x_10244) ;  /* 0x0000000000301947 */ /* 0x000fea0003800000 */
[----:B------:R-:W0:Y:S01]  /*f3d0*/  S2R R5, SR_LANEID ;  /* 0x0000000000057919 */ /* 0x000e220000000000 */
[----:B------:R-:W-:Y:S01]  /*f3e0*/  VOTEU.ANY UR4, UPT, PT ;  /* 0x0000000000047886 */ /* 0x000fe200038e0100 */
[----:B------:R-:W3:Y:S01]  /*f3f0*/  LDC.64 R2, c[0x0][0xd60] ;  /* 0x00035800ff027b82 */ /* 0x000ee20000000a00 */
[----:B------:R-:W0:Y:S02]  /*f400*/  FLO.U32 R4, UR4 ;  /* 0x0000000400047d00 */ /* 0x000e2400080e0000 */
[----:B0-----:R-:W-:-:S06]  /*f410*/  ISETP.EQ.U32.AND P1, PT, R4, R5, PT ;  /* 0x000000050400720c */ /* 0x001fcc0003f22070 */
[----:B------:R-:W3:Y:S07]  /*f420*/  POPC R5, UR4 ;  /* 0x0000000400057d09 */ /* 0x000eee0008000000 */
[----:B---3--:R-:W3:Y:S01]  /*f430*/  @P1 ATOMG.E.ADD.STRONG.GPU PT, R3, desc[UR36][R2.64], R5 ;  /* 0x00000005020319a8 */ /* 0x008ee200081ee1e4 */
[----:B------:R-:W0:Y:S02]  /*f440*/  S2R R6, SR_LTMASK ;  /* 0x0000000000067919 */ /* 0x000e240000003900 */
[----:B0-----:R-:W-:-:S04]  /*f450*/  LOP3.LUT R6, R6, UR4, RZ, 0xc0, !PT ;  /* 0x0000000406067c12 */ /* 0x001fc8000f8ec0ff */
[----:B------:R-:W0:Y:S01]  /*f460*/  POPC R7, R6 ;  /* 0x0000000600077309 */ /* 0x000e220000000000 */
[----:B---3--:R-:W0:Y:S02]  /*f470*/  SHFL.IDX PT, R4, R3, R4, 0x1f ;  /* 0x00001f0403047589 */ /* 0x008e2400000e0000 */
[----:B0-----:R-:W-:-:S07]  /*f480*/  IADD3 R16, R4, UR39, R7 ;  /* 0x0000002704107c10 */ /* 0x001fce000fffe007 */
.L_x_10244:
[----:B------:R-:W-:Y:S05]  /*f490*/  BSYNC B0 ;  /* 0x0000000000007941 */ /* 0x000fea0003800000 */
.L_x_10243:
[----:B------:R-:W-:Y:S02]  /*f4a0*/  SEL R24, R24, RZ, P0 ;  /* 0x000000ff18187207 */ /* 0x000fe40000000000 */
[----:B------:R-:W-:-:S07]  /*f4b0*/  LOP3.LUT R27, R27, R0, RZ, 0x3c, !PT ;  /* 0x000000001b1b7212 */ /* 0x000fce00078e3cff */
.L_x_10197:
[----:B------:R-:W-:Y:S05]  /*f4c0*/  BSYNC B7 ;  /* 0x0000000000077941 */ /* 0x000fea0003800000 */
.L_x_10195:
        /* <DEDUP_REMOVED lines=11> */
.L_x_10245:
        /* <DEDUP_REMOVED lines=10> */
[----:B------:R-:W3:Y:S01]  /*f620*/  @!P1 LDG.E R2, desc[UR36][R2.64] ;  /* 0x0000002402029981 */ /* 0x000ee2000c1e1900 */
[----:B------:R-:W-:Y:S01]  /*f630*/  IMAD.MOV.U32 R4, RZ, RZ, RZ ;  /* 0x000000ffff047224 */ /* 0x000fe200078e00ff */
[C---:B------:R-:W-:Y:S02]  /*f640*/  ISETP.GE.U32.AND P2, PT, R8.reuse, 0x2, PT ;  /* 0x000000020800780c */ /* 0x040fe40003f46070 */
[C---:B------:R-:W-:Y:S01]  /*f650*/  ISETP.GE.U32.AND P3, PT, R8.reuse, 0x4, PT ;  /* 0x000000040800780c */ /* 0x040fe20003f66070 */
[----:B------:R-:W-:Y:S01]  /*f660*/  SHFL.IDX PT, R0, R16, 0x1, 0x1f ;  /* 0x00201f0010007f89 */ /* 0x000fe200000e0000 */
[C---:B------:R-:W-:Y:S02]  /*f670*/  ISETP.GE.U32.AND P4, PT, R8.reuse, 0x8, PT ;  /* 0x000000080800780c */ /* 0x040fe40003f86070 */
[----:B------:R-:W-:Y:S02]  /*f680*/  ISETP.GE.U32.AND P5, PT, R8, 0x10, PT ;  /* 0x000000100800780c */ /* 0x000fe40003fa6070 */
[----:B---3--:R-:W-:-:S02]  /*f690*/  @!P1 MOV R4, R2 ;  /* 0x0000000200049202 */ /* 0x008fc40000000f00 */
[----:B------:R-:W-:-:S03]  /*f6a0*/  ISETP.NE.AND P1, PT, R8, RZ, PT ;  /* 0x000000ff0800720c */ /* 0x000fc60003f25270 */
        /* <DEDUP_REMOVED lines=16> */
[----:B------:R0:W3:Y:S02]  /*f7b0*/  SHFL.IDX PT, R14, R6, 0x1f, 0x1f ;  /* 0x03e01f00060e7f89 */ /* 0x0000e400000e0000 */
.L_x_10382:
[----:B------:R-:W-:Y:S02]  /*f7c0*/  ULDC UR4, c[0x0][0xd38] ;  /* 0x00034e0000047ab9 */ /* 0x000fe40000000800 */
[----:B------:R-:W-:-:S04]  /*f7d0*/  IMAD.U32 R7, RZ, RZ, UR4 ;  /* 0x00000004ff077e24 */ /* 0x000fc8000f8e00ff */
[----:B---3--:R-:W-:-:S04]  /*f7e0*/  IMAD R3, R14, R7, RZ ;  /* 0x000000070e037224 */ /* 0x008fc800078e02ff */
[----:B------:R-:W-:-:S05]  /*f7f0*/  IMAD.IADD R8, R0, 0x1, R3 ;  /* 0x0000000100087824 */ /* 0x000fca00078e0203 */
[----:B------:R-:W-:-:S13]  /*f800*/  ISETP.GT.AND P6, PT, R8, R5, PT ;  /* 0x000000050800720c */ /* 0x000fda0003fc4270 */
[----:B------:R-:W-:Y:S05]  /*f810*/  @P6 BRA `(.L_x_10248) ;  /* 0x00000000009c6947 */ /* 0x000fea0003800000 */
.L_x_10253:
[----:B------:R-:W3:Y:S01]  /*f820*/  LDC R0, c[0x0][0xd3c] ;  /* 0x00034f00ff007b82 */ /* 0x000ee20000000800 */
[----:B------:R-:W-:-:S05]  /*f830*/  VIADD R19, R19, 0x1f ;  /* 0x0000001f13137836 */ /* 0x000fca0000000000 */
[----:B---3--:R-:W-:-:S13]  /*f840*/  ISETP.GE.AND P6, PT, R19, R0, PT ;  /* 0x000000001300720c */ /* 0x008fda0003fc6270 */
[----:B------:R-:W-:Y:S05]  /*f850*/  @P6 BRA `(.L_x_10249) ;  /* 0x0000000400446947 */ /* 0x000fea0003800000 */
[----:B------:R-:W3:Y:S01]  /*f860*/  S2R R2, SR_TID.X ;  /* 0x0000000000027919 */ /* 0x000ee20000002100 */
[----:B------:R-:W-:Y:S01]  /*f870*/  BSSY B0, `(.L_x_10250) ;  /* 0x0000009000007945 */ /* 0x000fe20003800000 */
[----:B------:R-:W-:Y:S01]  /*f880*/  IMAD.MOV.U32 R4, RZ, RZ, RZ ;  /* 0x000000ffff047224 */ /* 0x000fe200078e00ff */
[----:B---3--:R-:W-:-:S04]  /*f890*/  LOP3.LUT R2, R2, 0x1f, RZ, 0xc0, !PT ;  /* 0x0000001f02027812 */ /* 0x008fc800078ec0ff */
[----:B------:R-:W-:-:S04]  /*f8a0*/  IADD3 R7, R19, R2, RZ ;  /* 0x0000000213077210 */ /* 0x000fc80007ffe0ff */
[----:B------:R-:W-:-:S13]  /*f8b0*/  ISETP.GE.OR P6, PT, R7, R0, !P0 ;  /* 0x000000000700720c */ /* 0x000fda00047c6670 */
[----:B------:R-:W-:Y:S05]  /*f8c0*/  @P6 BRA `(.L_x_10251) ;  /* 0x00000000000c6947 */ /* 0x000fea0003800000 */
[----:B------:R-:W3:Y:S02]  /*f8d0*/  LDC.64 R2, c[0x0][0xd80] ;  /* 0x00036000ff027b82 */ /* 0x000ee40000000a00 */
[----:B---3--:R-:W-:-:S05]  /*f8e0*/  IMAD.WIDE R2, R7, 0x4, R2 ;  /* 0x0000000407027825 */ /* 0x008fca00078e0202 */
[----:B------:R3:W5:Y:S02]  /*f8f0*/  LDG.E R4, desc[UR36][R2.64] ;  /* 0x0000002402047981 */ /* 0x000764000c1e1900 */
.L_x_10251:
[----:B------:R-:W-:Y:S05]  /*f900*/  BSYNC B0 ;  /* 0x0000000000007941 */ /* 0x000fea0003800000 */
.L_x_10250:
[----:B------:R-:W-:-:S03]  /*f910*/  UMOV UR4, 0xffffffff ;  /* 0xffffffff00047882 */ /* 0x000fc60000000000 */
[----:B------:R-:W-:Y:S05]  /*f920*/  BRA.DIV UR4, `(.L_x_10252) ;  /* 0x0000004604a47947 */ /* 0x000fea000b800000 */
[----:B-----5:R-:W4:Y:S02]  /*f930*/  SHFL.UP PT, R14, R4, 0x1, RZ ;  /* 0x04200000040e7989 */ /* 0x020f2400000e00ff */
[----:B----4-:R-:W-:-:S05]  /*f940*/  SEL R13, R14, RZ, P1 ;  /* 0x000000ff0e0d7207 */ /* 0x010fca0000800000 */
[----:B------:R-:W-:-:S05]  /*f950*/  IMAD.IADD R13, R4, 0x1, R13 ;  /* 0x00000001040d7824 */ /* 0x000fca00078e020d */
[----:B------:R-:W4:Y:S02]  /*f960*/  SHFL.UP PT, R14, R13, 0x2, RZ ;  /* 0x044000000d0e7989 */ /* 0x000f2400000e00ff */
[----:B----4-:R-:W-:-:S05]  /*f970*/  SEL R0, R14, RZ, P2 ;  /* 0x000000ff0e007207 */ /* 0x010fca0001000000 */
[----:B------:R-:W-:-:S05]  /*f980*/  IMAD.IADD R0, R13, 0x1, R0 ;  /* 0x000000010d007824 */ /* 0x000fca00078e0200 */
[----:B------:R-:W3:Y:S02]  /*f990*/  SHFL.UP PT, R14, R0, 0x4, RZ ;  /* 0x04800000000e7989 */ /* 0x000ee400000e00ff */
[----:B---3--:R-:W-:-:S05]  /*f9a0*/  SEL R3, R14, RZ, P3 ;  /* 0x000000ff0e037207 */ /* 0x008fca0001800000 */
[----:B------:R-:W-:-:S05]  /*f9b0*/  IMAD.IADD R2, R0, 0x1, R3 ;  /* 0x0000000100027824 */ /* 0x000fca00078e0203 */
[----:B------:R-:W3:Y:S02]  /*f9c0*/  SHFL.UP PT, R14, R2, 0x8, RZ ;  /* 0x05000000020e7989 */ /* 0x000ee400000e00ff */
[----:B---3--:R-:W-:-:S05]  /*f9d0*/  SEL R3, R14, RZ, P4 ;  /* 0x000000ff0e037207 */ /* 0x008fca0002000000 */
[----:B------:R-:W-:-:S05]  /*f9e0*/  IMAD.IADD R3, R2, 0x1, R3 ;  /* 0x0000000102037824 */ /* 0x000fca00078e0203 */
[----:B------:R-:W0:Y:S02]  /*f9f0*/  SHFL.UP PT, R14, R3, 0x10, RZ ;  /* 0x06000000030e7989 */ /* 0x000e2400000e00ff */
[----:B0-----:R-:W-:-:S05]  /*fa00*/  SEL R6, R14, RZ, P5 ;  /* 0x000000ff0e067207 */ /* 0x001fca0002800000 */
[----:B------:R-:W-:-:S05]  /*fa10*/  IMAD.IADD R6, R3, 0x1, R6 ;  /* 0x0000000103067824 */ /* 0x000fca00078e0206 */
[----:B------:R0:W3:Y:S02]  /*fa20*/  SHFL.IDX PT, R14, R6, 0x1f, 0x1f ;  /* 0x03e01f00060e7f89 */ /* 0x0000e400000e0000 */
.L_x_10390:
[----:B------:R-:W-:Y:S02]  /*fa30*/  ULDC UR4, c[0x0][0xd38] ;  /* 0x00034e0000047ab9 */ /* 0x000fe40000000800 */
[----:B------:R-:W-:-:S04]  /*fa40*/  IMAD.U32 R7, RZ, RZ, UR4 ;  /* 0x00000004ff077e24 */ /* 0x000fc8000f8e00ff */
[----:B---3--:R-:W-:-:S05]  /*fa50*/  IMAD R3, R14, R7, RZ ;  /* 0x000000070e037224 */ /* 0x008fca00078e02ff */
[----:B------:R-:W-:-:S04]  /*fa60*/  IADD3 R8, R3, R8, RZ ;  /* 0x0000000803087210 */ /* 0x000fc80007ffe0ff */
[----:B------:R-:W-:-:S13]  /*fa70*/  ISETP.GT.AND P6, PT, R8, R5, PT ;  /* 0x000000050800720c */ /* 0x000fda0003fc4270 */
[----:B------:R-:W-:Y:S05]  /*fa80*/  @!P6 BRA `(.L_x_10253) ;  /* 0xfffffffc0064e947 */ /* 0x000fea000383ffff */
.L_x_10248:
[----:B------:R-:W-:Y:S01]  /*fa90*/  IMAD.IADD R8, R8, 0x1, -R3 ;  /* 0x0000000108087824 */ /* 0x000fe200078e0a03 */
[----:B------:R-:W-:-:S03]  /*faa0*/  UMOV UR4, 0xffffffff ;  /* 0xffffffff00047882 */ /* 0x000fc60000000000 */
[----:B------:R-:W-:-:S05]  /*fab0*/  IMAD R0, R6, R7, R8 ;  /* 0x0000000706007224 */ /* 0x000fca00078e0208 */
[----:B------:R-:W-:Y:S01]  /*fac0*/  ISETP.GT.AND P6, PT, R0, R5, PT ;  /* 0x000000050000720c */ /* 0x000fe20003fc4270 */
[----:B------:R-:W-:-:S12]  /*fad0*/  BRA.DIV UR4, `(.L_x_10254) ;  /* 0x0000004604f47947 */ /* 0x000fd8000b800000 */
[----:B------:R-:W-:-:S04]  /*fae0*/  VOTE.ANY R2, PT, !P6 ;  /* 0x0000000000027806 */ /* 0x000fc800070e0100 */
[----:B------:R-:W3:Y:S02]  /*faf0*/  POPC R0, R2 ;  /* 0x0000000200007309 */ /* 0x000ee40000000000 */
[----:B---3--:R3:W4:Y:S02]  /*fb00*/  SHFL.IDX PT, R4, R4, R0, 0x1f ;  /* 0x00001f0004047589 */ /* 0x00872400000e0000 */
.L_x_10394:
[----:B------:R-:W-:Y:S01]  /*fb10*/  ISETP.NE.AND P0, PT, R2, RZ, PT ;  /* 0x000000ff0200720c */ /* 0x000fe20003f05270 */
[----:B------:R-:W-:-:S12]  /*fb20*/  IMAD.MOV.U32 R14, RZ, RZ, RZ ;  /* 0x000000ffff0e7224 */ /* 0x000fd800078e00ff */
[----:B------:R-:W-:Y:S05]  /*fb30*/  @!P0 BRA `(.L_x_10255) ;  /* 0x0000000000108947 */ /* 0x000fea0003800000 */
[----:B------:R-:W-:Y:S01]  /*fb40*/  UMOV UR4, 0xffffffff ;  /* 0xffffffff00047882 */ /* 0x000fe20000000000 */
[----:B------:R-:W-:Y:S02]  /*fb50*/  VIADD R12, R0, 0xffffffff ;  /* 0xffffffff000c7836 */ /* 0x000fe40000000000 */
[----:B------:R-:W-:Y:S05]  /*fb60*/  BRA.DIV UR4, `(.L_x_10256) ;  /* 0x0000004a04187947 */ /* 0x000fea000b800000 */
[----:B------:R0:W0:Y:S02]  /*fb70*/  SHFL.IDX PT, R14, R6, R12, 0x1f ;  /* 0x00001f0c060e7589 */ /* 0x00002400000e0000 */
.L_x_10255:
[----:B0---4-:R-:W-:Y:S01]  /*fb80*/  IABS R6, R4 ;  /* 0x0000000400067213 */ /* 0x011fe20000000000 */
[----:B------:R-:W-:Y:S02]  /*fb90*/  IMAD R16, R14, R7, R8 ;  /* 0x000000070e107224 */ /* 0x000fe400078e0208 */
[----:B------:R-:W-:Y:S01]  /*fba0*/  IMAD.IADD R19, R0, 0x1, R19 ;  /* 0x0000000100137824 */ /* 0x000fe200078e0213 */
[----:B------:R-:W0:Y:S08]  /*fbb0*/  I2F.RP R9, R6 ;  /* 0x0000000600097306 */ /* 0x000e300000209400 */
[----:B0-----:R-:W0:Y:S02]  /*fbc0*/  MUFU.RCP R9, R9 ;  /* 0x0000000900097308 */ /* 0x001e240000001000 */
[----:B0-----:R-:W-:-:S06]  /*fbd0*/  VIADD R2, R9, 0xffffffe ;  /* 0x0ffffffe09027836 */ /* 0x001fcc0000000000 */
[----:B------:R0:W4:Y:S02]  /*fbe0*/  F2I.FTZ.U32.TRUNC.NTZ R3, R2 ;  /* 0x0000000200037305 */ /* 0x000124000021f000 */
[----:B0-----:R-:W-:Y:S02]  /*fbf0*/  IMAD.MOV.U32 R2, RZ, RZ, RZ ;  /* 0x000000ffff027224 */ /* 0x001fe400078e00ff */
[----:B----4-:R-:W-:-:S04]  /*fc00*/  IMAD.MOV R7, RZ, RZ, -R3 ;  /* 0x000000ffff077224 */ /* 0x010fc800078e0a03 */
        /* <DEDUP_REMOVED lines=22> */
.L_x_10249:
[----:B------:R-:W-:Y:S01]  /*fd70*/  UMOV UR4, URZ ;  /* 0x0000003f00047c82 */ /* 0x000fe20008000000 */
[----:B------:R-:W-:Y:S01]  /*fd80*/  UMOV UR5, URZ ;  /* 0x0000003f00057c82 */ /* 0x000fe20008000000 */
[----:B------:R-:W-:Y:S01]  /*fd90*/  ULDC UR6, c[0x0][0xd3c] ;  /* 0x00034f0000067ab9 */ /* 0x000fe20000000800 */
[----:B------:R-:W-:Y:S01]  /*fda0*/  MOV R16, R5 ;  /* 0x0000000500107202 */ /* 0x000fe20000000f00 */
[----:B------:R-:W-:Y:S02]  /*fdb0*/  IMAD.U32 R17, RZ, RZ, UR4 ;  /* 0x00000004ff117e24 */ /* 0x000fe4000f8e00ff */
[----:B------:R-:W-:Y:S02]  /*fdc0*/  IMAD.U32 R18, RZ, RZ, UR5 ;  /* 0x00000005ff127e24 */ /* 0x000fe4000f8e00ff */
[----:B------:R-:W-:-:S07]  /*fdd0*/  IMAD.U32 R19, RZ, RZ, UR6 ;  /* 0x00000006ff137e24 */ /* 0x000fce000f8e00ff */
.L_x_10257:
[----:B---3--:R-:W3:Y:S01]  /*fde0*/  S2R R0, SR_TID.X ;  /* 0x0000000000007919 */ /* 0x008ee20000002100 */
[----:B------:R-:W-:Y:S05]  /*fdf0*/  WARPSYNC.ALL ;  /* 0x0000000000007948 */ /* 0x000fea0003800000 */
[----:B------:R-:W-:Y:S01]  /*fe00*/  BAR.SYNC.DEFER_BLOCKING 0x4, 0x180 ;  /* 0x0106000000007b1d */ /* 0x000fe20000010000 */
[----:B---3--:R-:W-:-:S04]  /*fe10*/  LOP3.LUT R0, R0, 0x1f, RZ, 0xc0, !PT ;  /* 0x0000001f00007812 */ /* 0x008fc800078ec0ff */
[----:B------:R-:W-:-:S13]  /*fe20*/  ISETP.NE.AND P0, PT, R0, RZ, PT ;  /* 0x000000ff0000720c */ /* 0x000fda0003f05270 */
[----:B------:R-:W3:Y:S01]  /*fe30*/  @!P0 S2R R3, SR_CgaCtaId ;  /* 0x0000000000038919 */ /* 0x000ee20000008800 */
[----:B------:R-:W-:-:S04]  /*fe40*/  @!P0 MOV R0, 0x400 ;  /* 0x0000040000008802 */ /* 0x000fc80000000f00 */
[----:B---3--:R-:W-:-:S05]  /*fe50*/  @!P0 LEA R22, R3, R0, 0x18 ;  /* 0x0000000003168211 */ /* 0x008fca00078ec0ff */
[----:B------:R3:W-:Y:S01]  /*fe60*/  @!P0 STS.128 [R22+0x324d0], R16 ;  /* 0x0324d01016008388 */ /* 0x0007e20000000c00 */
[----:B------:R-:W-:Y:S06]  /*fe70*/  BAR.ARV 0x5, 0x180 ;  /* 0x0146000000007b1d */ /* 0x000fec0000002000 */
.L_x_10246:
[----:B------:R-:W-:Y:S02]  /*fe80*/  ULDC UR4, c[0x0][0xd3c] ;  /* 0x00034f0000047ab9 */ /* 0x000fe40000000800 */
[----:B----4-:R-:W-:-:S13]  /*fe90*/  ISETP.GE.AND P0, PT, R19, UR4, PT ;  /* 0x0000000413007c0c */ /* 0x010fda000bf06270 */
[----:B------:R-:W-:Y:S05]  /*fea0*/  @!P0 BRA `(.L_x_10258) ;  /* 0xffffffb0003c8947 */ /* 0x000fea000383ffff */
[----:B------:R-:W-:Y:S05]  /*feb0*/  BSYNC B8 ;  /* 0x0000000000087941 */ /* 0x000fea0003800000 */
.L_x_10191:
[----:B01----:R-:W4:Y:S01]  /*fec0*/  LDL.LU R0, [R1+0x18] ;  /* 0x0000180001007983 */ /* 0x003f220000300800 */
        /* <DEDUP_REMOVED lines=11> */
.L_x_10397:
[----:B------:R-:W-:Y:S05]  /*ff80*/  BSYNC B0 ;  /* 0x0000000000007941 */ /* 0x000fea0003800000 */
.L_x_10259:
[----:B------:R-:W-:-:S03]  /*ff90*/  UMOV UR4, 0xffffffff ;  /* 0xffffffff00047882 */ /* 0x000fc60000000000 */
[----:B------:R-:W-:Y:S05]  /*ffa0*/  BRA.DIV UR4, `(.L_x_10261) ;  /* 0x0000004604407947 */ /* 0x000fea000b800000 */
[----:B0-----:R-:W0:Y:S02]  /*ffb0*/  S2R R0, SR_TID.X ;  /* 0x0000000000007919 */ /* 0x001e240000002100 */
[----:B0-----:R-:W-:-:S04]  /*ffc0*/  SHF.R.U32.HI R0, RZ, 0x5, R0 ;  /* 0x00000005ff007819 */ /* 0x001fc80000011600 */
[----:B------:R-:W-:-:S05]  /*ffd0*/  LOP3.LUT R0, R0, 0x3, RZ, 0xc0, !PT ;  /* 0x0000000300007812 */ /* 0x000fca00078ec0ff */
[----:B------:R0:W1:Y:S02]  /*ffe0*/  SHFL.IDX PT, R14, R0, RZ, 0x1f ;  /* 0x00001fff000e7589 */ /* 0x00006400000e0000 */
.L_x_10400:
[----:B-1----:R-:W-:Y:S01]  /*fff0*/  ISETP.NE.AND P0, PT, R14, RZ, PT ;  /* 0x000000ff0e00720c */ /* 0x002fe20003f05270 */
[----:B------:R-:W-:-:S12]  /*10000*/  BSSY B0, `(.L_x_10262) ;  /* 0x0000026000007945 */ /* 0x000fd80003800000 */
[----:B------:R-:W-:Y:S05]  /*10010*/  @P0 BRA `(.L_x_10263) ;  /* 0x0000000000900947 */ /* 0x000fea0003800000 */
[----:B------:R-:W-:-:S03]  /*10020*/  UMOV UR4, 0xffffffff ;  /* 0xffffffff00047882 */ /* 0x000fc60000000000 */
[----:B------:R-:W-:Y:S05]  /*10030*/  BRA.DIV UR4, `(.L_x_10264) ;  /* 0x0000004604507947 */ /* 0x000fea000b800000 */
[----:B------:R-:W-:-:S13]  /*10040*/  ELECT P6, URZ, PT ;  /* 0x00000000003f782f */ /* 0x000fda00038c0000 */
.L_x_10403:
[----:B------:R-:W-:Y:S05]  /*10050*/  @!P6 BRA `(.L_x_10263) ;  /* 0x000000000080e947 */ /* 0x000fea0003800000 */
[----:B0-----:R-:W4:Y:S02]  /*10060*/  LDL R0, [R1+0x24] ;  /* 0x0000240001007983 */ /* 0x001f240000100800 */
[----:B----4-:R-:W-:-:S13]  /*10070*/  R2UR UR4, R0 ;  /* 0x00000000000472ca */ /* 0x010fda00000e0000 */
[----:B------:R-:W-:-:S06]  /*10080*/  ULOP3.LUT UR4, UR4, 0x2, URZ, 0xfc, !UPT ;  /* 0x0000000204047892 */ /* 0x000fcc000f8efc3f */
[----:B------:R-:W-:-:S05]  /*10090*/  IMAD.U32 R0, RZ, RZ, UR4 ;  /* 0x00000004ff007e24 */ /* 0x000fca000f8e00ff */
[----:B------:R-:W-:-:S13]  /*100a0*/  ISETP.NE.AND P0, PT, R0, 0x3, PT ;  /* 0x000000030000780c */ /* 0x000fda0003f05270 */
[----:B------:R-:W-:Y:S05]  /*100b0*/  @!P0 BRA `(.L_x_10265) ;  /* 0x0000000000048947 */ /* 0x000fea0003800000 */
[----:B------:R-:W-:Y:S01]  /*100c0*/  BPT.TRAP 0x1 ;  /* 0x000000040000795c */ /* 0x000fe20000300000 */
.L_x_10265:
[C---:B------:R-:W-:Y:S01]  /*100d0*/  IMAD R3, R24.reuse, 0x8, R5 ;  /* 0x0000000818037824 */ /* 0x040fe200078e0205 */
[----:B------:R-:W-:Y:S02]  /*100e0*/  SHF.L.U32 R2, R27, 0x1f, RZ ;  /* 0x0000001f1b027819 */ /* 0x000fe400000006ff */
[----:B------:R-:W-:Y:S02]  /*100f0*/  IADD3 R24, R24, 0x1, RZ ;  /* 0x0000000118187810 */ /* 0x000fe40007ffe0ff */
[----:B------:R-:W0:Y:S02]  /*10100*/  SYNCS.PHASECHK.TRANS64.TRYWAIT P1, [R3+URZ+0x32440], R2 ;  /* 0x03244002030075a7 */ /* 0x000e24000802017f */
[----:B------:R-:W-:-:S04]  /*10110*/  ISETP.NE.AND P2, PT, R24, 0x2, PT ;  /* 0x000000021800780c */ /* 0x000fc80003f45270 */
[----:B------:R-:W-:Y:S01]  /*10120*/  SEL R0, RZ, 0x1, P2 ;  /* 0x00000001ff007807 */ /* 0x000fe20001000000 */
[----:B0-----:R-:W-:Y:S08]  /*10130*/  @!P1 BRA `(.L_x_10266) ;  /* 0x0000004400309947 */ /* 0x001ff00003800000 */
.L_x_10404:
[----:B------:R-:W-:Y:S02]  /*10140*/  SEL R24, R24, RZ, P2 ;  /* 0x000000ff18187207 */ /* 0x000fe40001000000 */
[----:B------:R-:W-:Y:S01]  /*10150*/  LOP3.LUT R0, R27, R0, RZ, 0x3c, !PT ;  /* 0x000000001b007212 */ /* 0x000fe200078e3cff */
[----:B------:R-:W-:Y:S06]  /*10160*/  @!P0 BRA `(.L_x_10267) ;  /* 0x0000000000048947 */ /* 0x000fec0003800000 */
[----:B------:R-:W-:Y:S01]  /*10170*/  BPT.TRAP 0x1 ;  /* 0x000000040000795c */ /* 0x000fe20000300000 */
.L_x_10267:
[----:B------:R-:W-:Y:S01]  /*10180*/  IMAD R5, R24, 0x8, R5 ;  /* 0x0000000818057824 */ /* 0x000fe200078e0205 */
[----:B------:R-:W-:-:S04]  /*10190*/  SHF.L.U32 R0, R0, 0x1f, RZ ;  /* 0x0000001f00007819 */ /* 0x000fc800000006ff */
[----:B------:R-:W1:Y:S02]  /*101a0*/  SYNCS.PHASECHK.TRANS64.TRYWAIT P1, [R5+URZ+0x32440], R0 ;  /* 0x03244000050075a7 */ /* 0x000e64000802017f */
[----:B-1----:R-:W-:Y:S05]  /*101b0*/  @!P1 BRA `(.L_x_10268) ;  /* 0x0000004400249947 */ /* 0x002fea0003800000 */
.L_x_10405:
[----:B------:R-:W-:Y:S05]  /*101c0*/  @!P0 BRA `(.L_x_10269) ;  /* 0x0000000000048947 */ /* 0x000fea0003800000 */
[----:B------:R-:W-:Y:S01]  /*101d0*/  BPT.TRAP 0x1 ;  /* 0x000000040000795c */ /* 0x000fe20000300000 */
.L_x_10269:
[----:B------:R-:W4:Y:S02]  /*101e0*/  SYNCS.PHASECHK.TRANS64.TRYWAIT P1, [R3+URZ+0x32460], R2 ;  /* 0x03246002030075a7 */ /* 0x000f24000802017f */
[----:B----4-:R-:W-:Y:S05]  /*101f0*/  @!P1 BRA `(.L_x_10270) ;  /* 0x0000004400289947 */ /* 0x010fea0003800000 */
.L_x_10406:
[----:B------:R-:W-:Y:S05]  /*10200*/  @!P0 BRA `(.L_x_10271) ;  /* 0x0000000000048947 */ /* 0x000fea0003800000 */
[----:B------:R-:W-:Y:S01]  /*10210*/  BPT.TRAP 0x1 ;  /* 0x000000040000795c */ /* 0x000fe20000300000 */
.L_x_10271:
[----:B------:R0:W0:Y:S02]  /*10220*/  SYNCS.PHASECHK.TRANS64.TRYWAIT P0, [R5+URZ+0x32460], R0 ;  /* 0x03246000050075a7 */ /* 0x000024000800017f */
[----:B0-----:R-:W-:Y:S05]  /*10230*/  @!P0 NANOSLEEP.SYNCS 0x989680 ;  /* 0x009896800000895d */ /* 0x001fea0003900000 */
[----:B------:R-:W0:Y:S02]  /*10240*/  @!P0 SYNCS.PHASECHK.TRANS64 P0, [R5+URZ+0x32460], R0 ;  /* 0x03246000050085a7 */ /* 0x000e24000800007f */
[----:B0-----:R-:W-:Y:S05]  /*10250*/  @!P0 BRA `(.L_x_10271) ;  /* 0xfffffffc00f08947 */ /* 0x001fea000383ffff */
.L_x_10263:
[----:B------:R-:W-:Y:S05]  /*10260*/  BSYNC B0 ;  /* 0x0000000000007941 */ /* 0x000fea0003800000 */
.L_x_10262:
[----:B------:R-:W-:Y:S05]  /*10270*/  EXIT ;  /* 0x000000000000794d */ /* 0x000fea0003800000 */
.L_x_10138:
[----:B-1----:R-:W-:-:S04]  /*10280*/  IMAD.U32 R3, RZ, RZ, UR40 ;  /* 0x00000028ff037e24 */ /* 0x002fc8000f8e00ff */
[----:B------:R1:W2:Y:S03]  /*10290*/  SYNCS.PHASECHK.TRANS64.TRYWAIT P0, [R3+URZ+0x32400], R0 ;  /* 0x03240000030075a7 */ /* 0x0002a6000800017f */
[----:B--2---:R-:W-:Y:S05]  /*102a0*/  @!P0 NANOSLEEP.SYNCS 0x989680 ;  /* 0x009896800000895d */ /* 0x004fea0003900000 */
[----:B------:R-:W2:Y:S02]  /*102b0*/  @!P0 SYNCS.PHASECHK.TRANS64 P0, [R3+URZ+0x32400], R0 ;  /* 0x03240000030085a7 */ /* 0x000ea4000800007f */
[----:B--2---:R-:W-:Y:S05]  /*102c0*/  @!P0 BRA `(.L_x_10138) ;  /* 0xfffffffc00ec8947 */ /* 0x004fea000383ffff */
[----:B------:R-:W-:Y:S05]  /*102d0*/  BRA `(.L_x_10272) ;  /* 0xffffff1400547947 */ /* 0x000fea000383ffff */
.L_x_10142:
[----:B0-----:R-:W-:-:S04]  /*102e0*/  IMAD.U32 R4, RZ, RZ, UR52 ;  /* 0x00000034ff047e24 */ /* 0x001fc8000f8e00ff */
[----:B------:R0:W2:Y:S03]  /*102f0*/  SYNCS.PHASECHK.TRANS64.TRYWAIT P1, [R4+URZ+0x32430], R3 ;  /* 0x03243003040075a7 */ /* 0x0000a6000802017f */
[----:B--2---:R-:W-:Y:S05]  /*10300*/  @!P1 NANOSLEEP.SYNCS 0x989680 ;  /* 0x009896800000995d */ /* 0x004fea0003900000 */
[----:B------:R-:W2:Y:S02]  /*10310*/  @!P1 SYNCS.PHASECHK.TRANS64 P1, [R4+URZ+0x32430], R3 ;  /* 0x03243003040095a7 */ /* 0x000ea4000802007f */
[----:B--2---:R-:W-:Y:S05]  /*10320*/  @!P1 BRA `(.L_x_10142) ;  /* 0xfffffffc00ec9947 */ /* 0x004fea000383ffff */
[----:B------:R-:W-:Y:S05]  /*10330*/  BRA `(.L_x_10141) ;  /* 0xffffff14007c7947 */ /* 0x000fea000383ffff */
.L_x_10143:
[----:B0-----:R-:W-:-:S04]  /*10340*/  IMAD.U32 R5, RZ, RZ, UR40 ;  /* 0x00000028ff057e24 */ /* 0x001fc8000f8e00ff */
[----:B------:R0:W2:Y:S03]  /*10350*/  SYNCS.PHASECHK.TRANS64.TRYWAIT P1, [R5+URZ+0x32410], R0 ;  /* 0x03241000050075a7 */ /* 0x0000a6000802017f */
[----:B--2---:R-:W-:Y:S05]  /*10360*/  @!P1 NANOSLEEP.SYNCS 0x989680 ;  /* 0x009896800000995d */ /* 0x004fea0003900000 */
[----:B------:R-:W2:Y:S02]  /*10370*/  @!P1 SYNCS.PHASECHK.TRANS64 P1, [R5+URZ+0x32410], R0 ;  /* 0x03241000050095a7 */ /* 0x000ea4000802007f */
[----:B--2---:R-:W-:Y:S05]  /*10380*/  @!P1 BRA `(.L_x_10143) ;  /* 0xfffffffc00ec9947 */ /* 0x004fea000383ffff */
[----:B------:R-:W-:Y:S05]  /*10390*/  BRA `(.L_x_10273) ;  /* 0xffffff18003c7947 */ /* 0x000fea000383ffff */
.L_x_10147:
[----:B0-----:R-:W-:-:S04]  /*103a0*/  IMAD.U32 R0, RZ, RZ, UR52 ;  /* 0x00000034ff007e24 */ /* 0x001fc8000f8e00ff */
[----:B------:R0:W3:Y:S03]  /*103b0*/  SYNCS.PHASECHK.TRANS64.TRYWAIT P1, [R0+URZ+0x32450], R3 ;  /* 0x03245003000075a7 */ /* 0x0000e6000802017f */
[----:B---3--:R-:W-:Y:S05]  /*103c0*/  @!P1 NANOSLEEP.SYNCS 0x989680 ;  /* 0x009896800000995d */ /* 0x008fea0003900000 */
[----:B------:R-:W3:Y:S02]  /*103d0*/  @!P1 SYNCS.PHASECHK.TRANS64 P1, [R0+URZ+0x32450], R3 ;  /* 0x03245003000095a7 */ /* 0x000ee4000802007f */
[----:B---3--:R-:W-:Y:S05]  /*103e0*/  @!P1 BRA `(.L_x_10147) ;  /* 0xfffffffc00ec9947 */ /* 0x008fea000383ffff */
[----:B------:R-:W-:Y:S05]  /*103f0*/  BRA `(.L_x_10146) ;  /* 0xffffff1800447947 */ /* 0x000fea000383ffff */
.L_x_10154:
[----:B-1----:R-:W-:-:S04]  /*10400*/  IMAD.U32 R153, RZ, RZ, UR4 ;  /* 0x00000004ff997e24 */ /* 0x002fc8000f8e00ff */
[----:B------:R1:W2:Y:S03]  /*10410*/  SYNCS.PHASECHK.TRANS64.TRYWAIT P2, [R153+URZ+0x32430], R0 ;  /* 0x03243000990075a7 */ /* 0x0002a6000804017f */
[----:B--2---:R-:W-:Y:S05]  /*10420*/  @!P2 NANOSLEEP.SYNCS 0x989680 ;  /* 0x009896800000a95d */ /* 0x004fea0003900000 */
[----:B------:R-:W2:Y:S02]  /*10430*/  @!P2 SYNCS.PHASECHK.TRANS64 P2, [R153+URZ+0x32430], R0 ;  /* 0x032430009900a5a7 */ /* 0x000ea4000804007f */
[----:B--2---:R-:W-:Y:S05]  /*10440*/  @!P2 BRA `(.L_x_10154) ;  /* 0xfffffffc00eca947 */ /* 0x004fea000383ffff */
[----:B------:R-:W-:Y:S05]  /*10450*/  BRA `(.L_x_10153) ;  /* 0xffffff3c00bc7947 */ /* 0x000fea000383ffff */
.L_x_10158:
[----:B--2---:R-:W-:-:S04]  /*10460*/  IMAD.U32 R203, RZ, RZ, UR4 ;  /* 0x00000004ffcb7e24 */ /* 0x004fc8000f8e00ff */
[----:B------:R2:W3:Y:S03]  /*10470*/  SYNCS.PHASECHK.TRANS64.TRYWAIT P2, [R203+URZ+0x32450], R0 ;  /* 0x03245000cb0075a7 */ /* 0x0004e6000804017f */
[----:B---3--:R-:W-:Y:S05]  /*10480*/  @!P2 NANOSLEEP.SYNCS 0x989680 ;  /* 0x009896800000a95d */ /* 0x008fea0003900000 */
[----:B------:R-:W3:Y:S02]  /*10490*/  @!P2 SYNCS.PHASECHK.TRANS64 P2, [R203+URZ+0x32450], R0 ;  /* 0x03245000cb00a5a7 */ /* 0x000ee4000804007f */
[----:B---3--:R-:W-:Y:S05]  /*104a0*/  @!P2 BRA `(.L_x_10158) ;  /* 0xfffffffc00eca947 */ /* 0x008fea000383ffff */
[----:B------:R-:W-:Y:S05]  /*104b0*/  BRA `(.L_x_10157) ;  /* 0xffffff4000387947 */ /* 0x000fea000383ffff */
.L_x_10203:
[----:B------:R-:W-:Y:S01]  /*104c0*/  SHF.R.U32.HI R9, RZ, 0x5, R21 ;  /* 0x00000005ff097819 */ /* 0x000fe20000011615 */
[----:B------:R-:W-:Y:S01]  /*104d0*/  BSSY B0, `(.L_x_10274) ;  /* 0x0000009000007945 */ /* 0x000fe20003800000 */
[----:B------:R-:W-:Y:S02]  /*104e0*/  IMAD.MOV.U32 R12, RZ, RZ, RZ ;  /* 0x000000ffff0c7224 */ /* 0x000fe400078e00ff */
[----:B------:R-:W-:Y:S01]  /*104f0*/  LOP3.LUT R9, R9, 0x3, RZ, 0xc0, !PT ;  /* 0x0000000309097812 */ /* 0x000fe200078ec0ff */
[----:B------:R-:W-:Y:S02]  /*10500*/  IMAD.MOV.U32 R11, RZ, RZ, 0x1f ;  /* 0x0000001fff0b7424 */ /* 0x000fe400078e00ff */
[----:B------:R-:W-:Y:S01]  /*10510*/  IMAD.MOV.U32 R15, RZ, RZ, -0x1 ;  /* 0xffffffffff0f7424 */ /* 0x000fe200078e00ff */
[----:B------:R-:W-:-:S07]  /*10520*/  MOV R13, R9 ;  /* 0x00000009000d7202 */ /* 0x000fce0000000f00 */
[----:B-----5:R-:W-:Y:S05]  /*10530*/  WARPSYNC.COLLECTIVE R15, `(.L_x_10275) ;  /* 0x000000000f087348 */ /* 0x020fea0003c00000 */
[----:B------:R0:W1:Y:S02]  /*10540*/  SHFL.IDX P6, R14, R13, R12, R11 ;  /* 0x0000000c0d0e7389 */ /* 0x00006400000c000b */
[----:B01---5:R-:W-:Y:S01]  /*10550*/  ENDCOLLECTIVE ;  /* 0x000000000000791b */ /* 0x023fe20003800000 */
.L_x_10275:
[----:B------:R-:W-:Y:S05]  /*10560*/  BSYNC B0 ;  /* 0x0000000000007941 */ /* 0x000fea0003800000 */
.L_x_10274:
[----:B------:R-:W-:Y:S05]  /*10570*/  BRA `(.L_x_10276) ;  /* 0xffffffb400dc7947 */ /* 0x000fea000383ffff */
.L_x_10206:
[----:B0-----:R0:W1:Y:S02]  /*10580*/  SYNCS.PHASECHK.TRANS64.TRYWAIT P0, [R25+URZ+0x32440], R0 ;  /* 0x03244000190075a7 */ /* 0x001064000800017f */
[----:B-1----:R-:W-:Y:S05]  /*10590*/  @!P0 NANOSLEEP.SYNCS 0x989680 ;  /* 0x009896800000895d */ /* 0x002fea0003900000 */
[----:B------:R-:W1:Y:S02]  /*105a0*/  @!P0 SYNCS.PHASECHK.TRANS64 P0, [R25+URZ+0x32440], R0 ;  /* 0x03244000190085a7 */ /* 0x000e64000800007f */
[----:B-1----:R-:W-:Y:S05]  /*105b0*/  @!P0 BRA `(.L_x_10206) ;  /* 0xfffffffc00f08947 */ /* 0x002fea000383ffff */
[----:B------:R-:W-:Y:S05]  /*105c0*/  BRA `(.L_x_10277) ;  /* 0xffffffb8000c7947 */ /* 0x000fea000383ffff */
.L_x_10207:
        /* <DEDUP_REMOVED lines=8> */
.L_x_10279:
[----:B------:R-:W-:Y:S05]  /*10650*/  BSYNC B0 ;  /* 0x0000000000007941 */ /* 0x000fea0003800000 */
.L_x_10278:
        /* <DEDUP_REMOVED lines=9> */
.L_x_10280:
[----:B------:R-:W-:Y:S01]  /*106f0*/  MOV R13, R4 ;  /* 0x00000004000d7202 */ /* 0x000fe20000000f00 */
[----:B------:R-:W-:Y:S02]  /*10700*/  IMAD.MOV.U32 R12, RZ, RZ, 0x1 ;  /* 0x00000001ff0c7424 */ /* 0x000fe400078e00ff */
[----:B------:R-:W-:-:S07]  /*10710*/  IMAD.MOV.U32 R3, RZ, RZ, R14 ;  /* 0x000000ffff037224 */ /* 0x000fce00078e000e */
[----:B------:R-:W-:Y:S05]  /*10720*/  WARPSYNC.COLLECTIVE R15, `(.L_x_10281) ;  /* 0x000000000f087348 */ /* 0x000fea0003c00000 */
[----:B------:R0:W1:Y:S02]  /*10730*/  SHFL.IDX P6, R14, R13, R12, R11 ;  /* 0x0000000c0d0e7389 */ /* 0x00006400000c000b */
[----:B01----:R-:W-:Y:S01]  /*10740*/  ENDCOLLECTIVE ;  /* 0x000000000000791b */ /* 0x003fe20003800000 */
.L_x_10281:
        /* <DEDUP_REMOVED lines=15> */
.L_x_10282:
[----:B------:R-:W-:Y:S02]  /*10840*/  @P0 IMAD R6, R5, 0x2, R22 ;  /* 0x0000000205060824 */ /* 0x000fe400078e0216 */
[----:B------:R-:W-:Y:S01]  /*10850*/  IMAD.MOV.U32 R13, RZ, RZ, R4 ;  /* 0x000000ffff0d7224 */ /* 0x000fe200078e0004 */
[----:B------:R-:W-:Y:S01]  /*10860*/  MOV R12, 0x2 ;  /* 0x00000002000c7802 */ /* 0x000fe20000000f00 */
[----:B------:R-:W-:-:S07]  /*10870*/  IMAD.MOV.U32 R3, RZ, RZ, R14 ;  /* 0x000000ffff037224 */ /* 0x000fce00078e000e */
[----:B------:R-:W-:Y:S05]  /*10880*/  WARPSYNC.COLLECTIVE R15, `(.L_x_10283) ;  /* 0x000000000f087348 */ /* 0x000fea0003c00000 */
[----:B------:R0:W1:Y:S02]  /*10890*/  SHFL.IDX P6, R14, R13, R12, R11 ;  /* 0x0000000c0d0e7389 */ /* 0x00006400000c000b */
[----:B01----:R-:W-:Y:S01]  /*108a0*/  ENDCOLLECTIVE ;  /* 0x000000000000791b */ /* 0x003fe20003800000 */
.L_x_10283:
        /* <DEDUP_REMOVED lines=15> */
.L_x_10284:
[----:B------:R-:W-:Y:S02]  /*109a0*/  @P0 IMAD R6, R5, 0x2, R22 ;  /* 0x0000000205060824 */ /* 0x000fe400078e0216 */
[----:B------:R-:W-:Y:S02]  /*109b0*/  IMAD.MOV.U32 R13, RZ, RZ, R4 ;  /* 0x000000ffff0d7224 */ /* 0x000fe400078e0004 */
[----:B------:R-:W-:Y:S02]  /*109c0*/  IMAD.MOV.U32 R12, RZ, RZ, 0x3 ;  /* 0x00000003ff0c7424 */ /* 0x000fe400078e00ff */
[----:B------:R-:W-:-:S07]  /*109d0*/  IMAD.MOV.U32 R3, RZ, RZ, R14 ;  /* 0x000000ffff037224 */ /* 0x000fce00078e000e */
[----:B------:R-:W-:Y:S05]  /*109e0*/  WARPSYNC.COLLECTIVE R15, `(.L_x_10285) ;  /* 0x000000000f087348 */ /* 0x000fea0003c00000 */
[----:B------:R0:W1:Y:S02]  /*109f0*/  SHFL.IDX P6, R14, R13, R12, R11 ;  /* 0x0000000c0d0e7389 */ /* 0x00006400000c000b */
[----:B01----:R-:W-:Y:S01]  /*10a00*/  ENDCOLLECTIVE ;  /* 0x000000000000791b */ /* 0x003fe20003800000 */
.L_x_10285:
        /* <DEDUP_REMOVED lines=15> */
.L_x_10286:
[----:B------:R-:W-:Y:S02]  /*10b00*/  @P0 IMAD R6, R5, 0x2, R22 ;  /* 0x0000000205060824 */ /* 0x000fe400078e0216 */
[----:B------:R-:W-:Y:S02]  /*10b10*/  IMAD.MOV.U32 R13, RZ, RZ, R4 ;  /* 0x000000ffff0d7224 */ /* 0x000fe400078e0004 */
[----:B------:R-:W-:Y:S02]  /*10b20*/  IMAD.MOV.U32 R12, RZ, RZ, 0x4 ;  /* 0x00000004ff0c7424 */ /* 0x000fe400078e00ff */
[----:B------:R-:W-:-:S07]  /*10b30*/  IMAD.MOV.U32 R3, RZ, RZ, R14 ;  /* 0x000000ffff037224 */ /* 0x000fce00078e000e */
[----:B------:R-:W-:Y:S05]  /*10b40*/  WARPSYNC.COLLECTIVE R15, `(.L_x_10287) ;  /* 0x000000000f087348 */ /* 0x000fea0003c00000 */
[----:B------:R0:W1:Y:S02]  /*10b50*/  SHFL.IDX P6, R14, R13, R12, R11 ;  /* 0x0000000c0d0e7389 */ /* 0x00006400000c000b */
[----:B01----:R-:W-:Y:S01]  /*10b60*/  ENDCOLLECTIVE ;  /* 0x000000000000791b */ /* 0x003fe20003800000 */
.L_x_10287:
        /* <DEDUP_REMOVED lines=15> */
.L_x_10288:
[----:B------:R-:W-:Y:S02]  /*10c60*/  @P0 IMAD R6, R5, 0x2, R22 ;  /* 0x0000000205060824 */ /* 0x000fe400078e0216 */
[----:B------:R-:W-:Y:S02]  /*10c70*/  IMAD.MOV.U32 R13, RZ, RZ, R4 ;  /* 0x000000ffff0d7224 */ /* 0x000fe400078e0004 */
[----:B------:R-:W-:Y:S02]  /*10c80*/  IMAD.MOV.U32 R12, RZ, RZ, 0x5 ;  /* 0x00000005ff0c7424 */ /* 0x000fe400078e00ff */
[----:B------:R-:W-:-:S07]  /*10c90*/  IMAD.MOV.U32 R3, RZ, RZ, R14 ;  /* 0x000000ffff037224 */ /* 0x000fce00078e000e */
[----:B------:R-:W-:Y:S05]  /*10ca0*/  WARPSYNC.COLLECTIVE R15, `(.L_x_10289) ;  /* 0x000000000f087348 */ /* 0x000fea0003c00000 */
[----:B------:R0:W1:Y:S02]  /*10cb0*/  SHFL.IDX P6, R14, R13, R12, R11 ;  /* 0x0000000c0d0e7389 */ /* 0x00006400000c000b */
[----:B01----:R-:W-:Y:S01]  /*10cc0*/  ENDCOLLECTIVE ;  /* 0x000000000000791b */ /* 0x003fe20003800000 */
.L_x_10289:
        /* <DEDUP_REMOVED lines=10> */
.L_x_10290:
[----:B------:R-:W-:Y:S01]  /*10d70*/  @!PT LDS RZ, [RZ] ;  /* 0x00000000fffff984 */ /* 0x000fe20000000800 */
[----:B------:R-:W-:Y:S01]  /*10d80*/  @!PT LDS RZ, [RZ] ;  /* 0x00000000fffff984 */ /* 0x000fe20000000800 */
[----:B------:R-:W-:Y:S01]  /*10d90*/  @!PT LDS RZ, [RZ] ;  /* 0x00000000fffff984 */ /* 0x000fe20000000800 */
[----:B------:R0:W-:Y:S01]  /*10da0*/  @P0 LDGSTS.E.BYPASS.LTC128B.128 [R6+0x1e400], desc[UR36][R2.64], !P2 ;  /* 0x1e40000002060fae */ /* 0x0001e2000d101d64 */
[----:B------:R-:W-:Y:S01]  /*10db0*/  MOV R0, R14 ;  /* 0x0000000e00007202 */ /* 0x000fe20000000f00 */
[----:B------:R-:W-:Y:S06]  /*10dc0*/  BRA `(.L_x_10291) ;  /* 0xffffffb4007c7947 */ /* 0x000fec000383ffff */
.L_x_10212:
[----:B------:R0:W5:Y:S01]  /*10dd0*/  LDL.LU R6, [R1+0x8] ;  /* 0x0000080001067983 */ /* 0x0001620000300800 */
[----:B------:R-:W-:Y:S01]  /*10de0*/  IMAD.MOV.U32 R13, RZ, RZ, R5 ;  /* 0x000000ffff0d7224 */ /* 0x000fe200078e0005 */
[----:B------:R-:W-:Y:S01]  /*10df0*/  IADD3 R4, R21, R4, RZ ;  /* 0x0000000415047210 */ /* 0x000fe20007ffe0ff */
[----:B------:R-:W-:Y:S01]  /*10e00*/  IMAD.MOV.U32 R12, RZ, RZ, RZ ;  /* 0x000000ffff0c7224 */ /* 0x000fe200078e00ff */
[----:B------:R-:W-:Y:S01]  /*10e10*/  LOP3.LUT R23, R23, 0xffffdfff, RZ, 0xc0, !PT ;  /* 0xffffdfff17177812 */ /* 0x000fe200078ec0ff */
[----:B------:R-:W-:Y:S02]  /*10e20*/  IMAD.MOV.U32 R11, RZ, RZ, 0x181f ;  /* 0x0000181fff0b7424 */ /* 0x000fe400078e00ff */
[----:B------:R-:W-:-:S07]  /*10e30*/  IMAD.MOV.U32 R15, RZ, RZ, -0x1 ;  /* 0xffffffffff0f7424 */ /* 0x000fce00078e00ff */
[----:B0----5:R-:W-:Y:S05]  /*10e40*/  WARPSYNC.COLLECTIVE R15, `(.L_x_10292) ;  /* 0x000000000f087348 */ /* 0x021fea0003c00000 */
[----:B------:R1:W2:Y:S02]  /*10e50*/  SHFL.IDX P6, R14, R13, R12, R11 ;  /* 0x0000000c0d0e7389 */ /* 0x0002a400000c000b */
[----:B012--5:R-:W-:Y:S01]  /*10e60*/  ENDCOLLECTIVE ;  /* 0x000000000000791b */ /* 0x027fe20003800000 */
.L_x_10292:
[----:B------:R-:W-:Y:S02]  /*10e70*/  IMAD.MOV.U32 R13, RZ, RZ, R0 ;  /* 0x000000ffff0d7224 */ /* 0x000fe400078e0000 */
[----:B------:R-:W-:-:S07]  /*10e80*/  IMAD.MOV.U32 R3, RZ, RZ, R14 ;  /* 0x000000ffff037224 */ /* 0x000fce00078e000e */
[----:B------:R-:W-:Y:S05]  /*10e90*/  WARPSYNC.COLLECTIVE R15, `(.L_x_10293) ;  /* 0x000000000f087348 */ /* 0x000fea0003c00000 */
[----:B------:R0:W1:Y:S02]  /*10ea0*/  SHFL.IDX P6, R14, R13, R12, R11 ;  /* 0x0000000c0d0e7389 */ /* 0x00006400000c000b */
[----:B01----:R-:W-:Y:S01]  /*10eb0*/  ENDCOLLECTIVE ;  /* 0x000000000000791b */ /* 0x003fe20003800000 */
.L_x_10293:
[----:B------:R-:W-:Y:S02]  /*10ec0*/  IMAD.MOV.U32 R13, RZ, RZ, R5 ;  /* 0x000000ffff0d7224 */ /* 0x000fe400078e0005 */
[----:B------:R-:W-:Y:S02]  /*10ed0*/  IMAD.MOV.U32 R12, RZ, RZ, 0x1 ;  /* 0x00000001ff0c7424 */ /* 0x000fe400078e00ff */
[----:B------:R-:W-:-:S07]  /*10ee0*/  IMAD.MOV.U32 R10, RZ, RZ, R14 ;  /* 0x000000ffff0a7224 */ /* 0x000fce00078e000e */
[----:B------:R-:W-:Y:S05]  /*10ef0*/  WARPSYNC.COLLECTIVE R15, `(.L_x_10294) ;  /* 0x000000000f087348 */ /* 0x000fea0003c00000 */
[----:B------:R0:W1:Y:S02]  /*10f00*/  SHFL.IDX P6, R14, R13, R12, R11 ;  /* 0x0000000c0d0e7389 */ /* 0x00006400000c000b */
[----:B01----:R-:W-:Y:S01]  /*10f10*/  ENDCOLLECTIVE ;  /* 0x000000000000791b */ /* 0x003fe20003800000 */
.L_x_10294:
[----:B------:R-:W-:Y:S02]  /*10f20*/  IMAD.MOV.U32 R13, RZ, RZ, R0 ;  /* 0x000000ffff0d7224 */ /* 0x000fe400078e0000 */
[----:B------:R-:W-:-:S05]  /*10f30*/  IMAD R6, R6, R7, RZ ;  /* 0x0000000706067224 */ /* 0x000fca00078e02ff */
[----:B------:R-:W-:-:S13]  /*10f40*/  ISETP.GE.AND P2, PT, R4, R6, PT ;  /* 0x000000060400720c */ /* 0x000fda0003f46270 */
[----:B------:R-:W-:Y:S02]  /*10f50*/  @!P2 LEA R10, P1, R20, R10, 0x1 ;  /* 0x0000000a140aa211 */ /* 0x000fe400078208ff */
[----:B------:R-:W-:-:S03]  /*10f60*/  @P2 LOP3.LUT R23, R23, 0x2000, RZ, 0xfc, !PT ;  /* 0x0000200017172812 */ /* 0x000fc600078efcff */
[----:B------:R-:W-:Y:S01]  /*10f70*/  @!P2 IMAD.X R3, RZ, RZ, R3, P1 ;  /* 0x000000ffff03a224 */ /* 0x000fe200008e0603 */
[----:B------:R-:W-:Y:S01]  /*10f80*/  LOP3.LUT R23, R23, 0xffffefff, RZ, 0xc0, !PT ;  /* 0xffffefff17177812 */ /* 0x000fe200078ec0ff */
[----:B------:R-:W-:-:S05]  /*10f90*/  @!P2 IMAD.MOV.U32 R2, RZ, RZ, R10 ;  /* 0x000000ffff02a224 */ /* 0x000fca00078e000a */
        /* <DEDUP_REMOVED lines=10> */
.L_x_10295:
[----:B------:R-:W-:Y:S01]  /*11040*/  @P2 LOP3.LUT R23, R23, 0x1000, RZ, 0xfc, !PT ;  /* 0x0000100017172812 */ /* 0x000fe200078efcff */
[----:B------:R-:W-:-:S03]  /*11050*/  IMAD.MOV.U32 R13, RZ, RZ, R5 ;  /* 0x000000ffff0d7224 */ /* 0x000fc600078e0005 */
[----:B------:R-:W-:Y:S01]  /*11060*/  LOP3.LUT R23, R23, 0xfffff7ff, RZ, 0xc0, !PT ;  /* 0xfffff7ff17177812 */ /* 0x000fe200078ec0ff */
[----:B------:R-:W-:Y:S01]  /*11070*/  IMAD.MOV.U32 R12, RZ, RZ, 0x2 ;  /* 0x00000002ff0c7424 */ /* 0x000fe200078e00ff */
[----:B------:R-:W-:-:S07]  /*11080*/  MOV R7, R14 ;  /* 0x0000000e00077202 */ /* 0x000fce0000000f00 */
[----:B------:R-:W-:Y:S05]  /*11090*/  WARPSYNC.COLLECTIVE R15, `(.L_x_10296) ;  /* 0x000000000f087348 */ /* 0x000fea0003c00000 */
[----:B------:R0:W1:Y:S02]  /*110a0*/  SHFL.IDX P6, R14, R13, R12, R11 ;  /* 0x0000000c0d0e7389 */ /* 0x00006400000c000b */
[----:B01----:R-:W-:Y:S01]  /*110b0*/  ENDCOLLECTIVE ;  /* 0x000000000000791b */ /* 0x003fe20003800000 */
.L_x_10296:
        /* <DEDUP_REMOVED lines=15> */
.L_x_10297:
[----:B------:R-:W-:Y:S01]  /*111b0*/  @P2 LOP3.LUT R23, R23, 0x800, RZ, 0xfc, !PT ;  /* 0x0000080017172812 */ /* 0x000fe200078efcff */
[----:B------:R-:W-:-:S03]  /*111c0*/  IMAD.MOV.U32 R13, RZ, RZ, R5 ;  /* 0x000000ffff0d7224 */ /* 0x000fc600078e0005 */
[----:B------:R-:W-:Y:S01]  /*111d0*/  LOP3.LUT R23, R23, 0xfffffdff, RZ, 0xc0, !PT ;  /* 0xfffffdff17177812 */ /* 0x000fe200078ec0ff */
[----:B------:R-:W-:Y:S02]  /*111e0*/  IMAD.MOV.U32 R12, RZ, RZ, 0x3 ;  /* 0x00000003ff0c7424 */ /* 0x000fe400078e00ff */
[----:B------:R-:W-:-:S05]  /*111f0*/  IMAD.MOV.U32 R11, RZ, RZ, R14 ;  /* 0x000000ffff0b7224 */ /* 0x000fca00078e000e */
[----:B------:R-:W-:-:S05]  /*11200*/  @!P2 LEA R11, P1, R20, R11, 0x1 ;  /* 0x0000000b140ba211 */ /* 0x000fca00078208ff */
[----:B------:R-:W-:Y:S02]  /*11210*/  @!P2 IMAD.X R8, RZ, RZ, R2, P1 ;  /* 0x000000ffff08a224 */ /* 0x000fe400008e0602 */
[----:B------:R-:W-:Y:S01]  /*11220*/  @!P2 IMAD.MOV.U32 R2, RZ, RZ, R11 ;  /* 0x000000ffff02a224 */ /* 0x000fe200078e000b */
[----:B------:R-:W-:Y:S01]  /*11230*/  MOV R11, 0x181f ;  /* 0x0000181f000b7802 */ /* 0x000fe20000000f00 */
[----:B------:R-:W-:-:S07]  /*11240*/  @!P2 IMAD.MOV.U32 R3, RZ, RZ, R8 ;  /* 0x000000ffff03a224 */ /* 0x000fce00078e0008 */
[----:B------:R-:W-:Y:S05]  /*11250*/  WARPSYNC.COLLECTIVE R15, `(.L_x_10298) ;  /* 0x000000000f087348 */ /* 0x000fea0003c00000 */
[----:B------:R0:W1:Y:S02]  /*11260*/  SHFL.IDX P6, R14, R13, R12, R11 ;  /* 0x0000000c0d0e7389 */ /* 0x00006400000c000b */
[----:B01----:R-:W-:Y:S01]  /*11270*/  ENDCOLLECTIVE ;  /* 0x000000000000791b */ /* 0x003fe20003800000 */
.L_x_10298:
[----:B------:R-:W-:Y:S01]  /*11280*/  @!PT LDS RZ, [RZ] ;  /* 0x00000000fffff984 */ /* 0x000fe20000000800 */
[----:B------:R-:W-:Y:S01]  /*11290*/  @!PT LDS RZ, [RZ] ;  /* 0x00000000fffff984 */ /* 0x000fe20000000800 */
[----:B------:R-:W-:Y:S01]  /*112a0*/  @!PT LDS RZ, [RZ] ;  /* 0x00000000fffff984 */ /* 0x000fe20000000800 */
[----:B------:R0:W-:Y:S01]  /*112b0*/  @!P2 LDGSTS.E.BYPASS.LTC128B.128 [R26+0x19400], desc[UR36][R2.64], !P0 ;  /* 0x19400000021aafae */ /* 0x0001e2000c101d64 */
[----:B------:R-:W-:Y:S02]  /*112c0*/  IMAD.MOV.U32 R13, RZ, RZ, R0 ;  /* 0x000000ffff0d7224 */ /* 0x000fe400078e0000 */
[----:B0-----:R-:W-:-:S05]  /*112d0*/  VIADD R2, R4, 0x30 ;  /* 0x0000003004027836 */ /* 0x001fca0000000000 */
[----:B------:R-:W-:Y:S01]  /*112e0*/  ISETP.GE.AND P2, PT, R2, R6, PT ;  /* 0x000000060200720c */ /* 0x000fe20003f46270 */
[----:B------:R-:W-:-:S12]  /*112f0*/  IMAD.MOV.U32 R2, RZ, RZ, R14 ;  /* 0x000000ffff027224 */ /* 0x000fd800078e000e */
[----:B------:R-:W-:Y:S05]  /*11300*/  WARPSYNC.COLLECTIVE R15, `(.L_x_10299) ;  /* 0x000000000f087348 */ /* 0x000fea0003c00000 */
[----:B------:R0:W1:Y:S02]  /*11310*/  SHFL.IDX P6, R14, R13, R12, R11 ;  /* 0x0000000c0d0e7389 */ /* 0x00006400000c000b */
[----:B01----:R-:W-:Y:S01]  /*11320*/  ENDCOLLECTIVE ;  /* 0x000000000000791b */ /* 0x003fe20003800000 */
.L_x_10299:
[----:B------:R-:W-:-:S04]  /*11330*/  @P2 LOP3.LUT R23, R23, 0x200, RZ, 0xfc, !PT ;  /* 0x0000020017172812 */ /* 0x000fc800078efcff */
[----:B------:R-:W-:Y:S01]  /*11340*/  LOP3.LUT R23, R23, 0xfffffeff, RZ, 0xc0, !PT ;  /* 0xfffffeff17177812 */ /* 0x000fe200078ec0ff */
[----:B------:R-:W-:-:S05]  /*11350*/  IMAD.MOV.U32 R12, RZ, RZ, R14 ;  /* 0x000000ffff0c7224 */ /* 0x000fca00078e000e */
[----:B------:R-:W-:Y:S01]  /*11360*/  @!P2 LEA R14, P1, R20, R12, 0x1 ;  /* 0x0000000c140ea211 */ /* 0x000fe200078208ff */
[----:B------:R-:W-:-:S04]  /*11370*/  IMAD.MOV.U32 R12, RZ, RZ, 0x4 ;  /* 0x00000004ff0c7424 */ /* 0x000fc800078e00ff */
[----:B------:R-:W-:Y:S02]  /*11380*/  @!P2 IMAD.X R13, RZ, RZ, R2, P1 ;  /* 0x000000ffff0da224 */ /* 0x000fe400008e0602 */
[----:B------:R-:W-:Y:S02]  /*11390*/  @!P2 IMAD.MOV.U32 R2, RZ, RZ, R14 ;  /* 0x000000ffff02a224 */ /* 0x000fe400078e000e */
[----:B------:R-:W-:Y:S01]  /*113a0*/  @!P2 IMAD.MOV.U32 R3, RZ, RZ, R13 ;  /* 0x000000ffff03a224 */ /* 0x000fe200078e000d */
[----:B------:R-:W-:-:S04]  /*113b0*/  MOV R13, R5 ;  /* 0x00000005000d7202 */ /* 0x000fc80000000f00 */
[----:B------:R-:W-:Y:S01]  /*113c0*/  @!PT LDS RZ, [RZ] ;  /* 0x00000000fffff984 */ /* 0x000fe20000000800 */
[----:B------:R-:W-:Y:S01]  /*113d0*/  @!PT LDS RZ, [RZ] ;  /* 0x00000000fffff984 */ /* 0x000fe20000000800 */
[----:B------:R-:W-:Y:S01]  /*113e0*/  @!PT LDS RZ, [RZ] ;  /* 0x00000000fffff984 */ /* 0x000fe20000000800 */
[----:B------:R0:W-:Y:S03]  /*113f0*/  @!P2 LDGSTS.E.BYPASS.LTC128B.128 [R26+0x19c00], desc[UR36][R2.64], !P0 ;  /* 0x19c00000021aafae */ /* 0x0001e6000c101d64 */
[----:B0-----:R-:W-:Y:S05]  /*11400*/  WARPSYNC.COLLECTIVE R15, `(.L_x_10300) ;  /* 0x000000000f087348 */ /* 0x001fea0003c00000 */
[----:B------:R1:W2:Y:S02]  /*11410*/  SHFL.IDX P6, R14, R13, R12, R11 ;  /* 0x0000000c0d0e7389 */ /* 0x0002a400000c000b */
[----:B012---:R-:W-:Y:S01]  /*11420*/  ENDCOLLECTIVE ;  /* 0x000000000000791b */ /* 0x007fe20003800000 */
.L_x_10300:
[----:B------:R-:W-:-:S05]  /*11430*/  VIADD R2, R4, 0x40 ;  /* 0x0000004004027836 */ /* 0x000fca0000000000 */
[----:B------:R-:W-:Y:S01]  /*11440*/  ISETP.GE.AND P2, PT, R2, R6, PT ;  /* 0x000000060200720c */ /* 0x000fe20003f46270 */
[----:B------:R-:W-:Y:S02]  /*11450*/  IMAD.MOV.U32 R13, RZ, RZ, R0 ;  /* 0x000000ffff0d7224 */ /* 0x000fe400078e0000 */
[----:B------:R-:W-:-:S10]  /*11460*/  IMAD.MOV.U32 R2, RZ, RZ, R14 ;  /* 0x000000ffff027224 */ /* 0x000fd400078e000e */
[----:B------:R-:W-:Y:S05]  /*11470*/  WARPSYNC.COLLECTIVE R15, `(.L_x_10301) ;  /* 0x000000000f087348 */ /* 0x000fea0003c00000 */
[----:B------:R0:W1:Y:S02]  /*11480*/  SHFL.IDX P6, R14, R13, R12, R11 ;  /* 0x0000000c0d0e7389 */ /* 0x00006400000c000b */
[----:B01----:R-:W-:Y:S01]  /*11490*/  ENDCOLLECTIVE ;  /* 0x000000000000791b */ /* 0x003fe20003800000 */
.L_x_10301:
[----:B------:R-:W-:-:S04]  /*114a0*/  @P2 LOP3.LUT R23, R23, 0x100, RZ, 0xfc, !PT ;  /* 0x0000010017172812 */ /* 0x000fc800078efcff */
[----:B------:R-:W-:Y:S01]  /*114b0*/  LOP3.LUT R23, R23, 0xffffff7f, RZ, 0xc0, !PT ;  /* 0xffffff7f17177812 */ /* 0x000fe200078ec0ff */
[----:B------:R-:W-:Y:S02]  /*114c0*/  IMAD.MOV.U32 R13, RZ, RZ, R5 ;  /* 0x000000ffff0d7224 */ /* 0x000fe400078e0005 */
[----:B------:R-:W-:-:S05]  /*114d0*/  IMAD.MOV.U32 R12, RZ, RZ, R14 ;  /* 0x000000ffff0c7224 */ /* 0x000fca00078e000e */
[----:B------:R-:W-:-:S05]  /*114e0*/  @!P2 LEA R15, P1, R20, R12, 0x1 ;  /* 0x0000000c140fa211 */ /* 0x000fca00078208ff */
[----:B------:R-:W-:Y:S02]  /*114f0*/  @!P2 IMAD.X R12, RZ, RZ, R2, P1 ;  /* 0x000000ffff0ca224 */ /* 0x000fe400008e0602 */
[----:B------:R-:W-:Y:S02]  /*11500*/  @!P2 IMAD.MOV.U32 R2, RZ, RZ, R15 ;  /* 0x000000ffff02a224 */ /* 0x000fe400078e000f */
[----:B------:R-:W-:Y:S02]  /*11510*/  @!P2 IMAD.MOV.U32 R3, RZ, RZ, R12 ;  /* 0x000000ffff03a224 */ /* 0x000fe400078e000c */
[----:B------:R-:W-:Y:S02]  /*11520*/  IMAD.MOV.U32 R12, RZ, RZ, 0x5 ;  /* 0x00000005ff0c7424 */ /* 0x000fe400078e00ff */
[----:B------:R-:W-:Y:S01]  /*11530*/  IMAD.MOV.U32 R15, RZ, RZ, -0x1 ;  /* 0xffffffffff0f7424 */ /* 0x000fe200078e00ff */
[----:B------:R-:W-:Y:S01]  /*11540*/  @!PT LDS RZ, [RZ] ;  /* 0x00000000fffff984 */ /* 0x000fe20000000800 */
[----:B------:R-:W-:Y:S01]  /*11550*/  @!PT LDS RZ, [RZ] ;  /* 0x00000000fffff984 */ /* 0x000fe20000000800 */
[----:B------:R-:W-:Y:S01]  /*11560*/  @!PT LDS RZ, [RZ] ;  /* 0x00000000fffff984 */ /* 0x000fe20000000800 */
[----:B------:R0:W-:Y:S06]  /*11570*/  @!P2 LDGSTS.E.BYPASS.LTC128B.128 [R26+0x1a400], desc[UR36][R2.64], !P0 ;  /* 0x1a400000021aafae */ /* 0x0001ec000c101d64 */
[----:B0-----:R-:W-:Y:S05]  /*11580*/  WARPSYNC.COLLECTIVE R15, `(.L_x_10302) ;  /* 0x000000000f087348 */ /* 0x001fea0003c00000 */
[----:B------:R1:W2:Y:S02]  /*11590*/  SHFL.IDX P6, R14, R13, R12, R11 ;  /* 0x0000000c0d0e7389 */ /* 0x0002a400000c000b */
[----:B012---:R-:W-:Y:S01]  /*115a0*/  ENDCOLLECTIVE ;  /* 0x000000000000791b */ /* 0x007fe20003800000 */
.L_x_10302:
[----:B------:R-:W-:-:S04]  /*115b0*/  IADD3 R2, R4, 0x50, RZ ;  /* 0x0000005004027810 */ /* 0x000fc80007ffe0ff */
[----:B------:R-:W-:Y:S01]  /*115c0*/  ISETP.GE.AND P2, PT, R2, R6, PT ;  /* 0x000000060200720c */ /* 0x000fe20003f46270 */
[----:B------:R-:W-:Y:S02]  /*115d0*/  IMAD.MOV.U32 R13, RZ, RZ, R0 ;  /* 0x000000ffff0d7224 */ /* 0x000fe400078e0000 */
[----:B------:R-:W-:-:S10]  /*115e0*/  IMAD.MOV.U32 R8, RZ, RZ, R14 ;  /* 0x000000ffff087224 */ /* 0x000fd400078e000e */
[----:B------:R-:W-:-:S07]  /*115f0*/  @P2 LOP3.LUT R23, R23, 0x80, RZ, 0xfc, !PT ;  /* 0x0000008017172812 */ /* 0x000fce00078efcff */
[----:B------:R-:W-:Y:S05]  /*11600*/  WARPSYNC.COLLECTIVE R15, `(.L_x_10303) ;  /* 0x000000000f087348 */ /* 0x000fea0003c00000 */
[----:B------:R0:W1:Y:S02]  /*11610*/  SHFL.IDX P6, R14, R13, R12, R11 ;  /* 0x0000000c0d0e7389 */ /* 0x00006400000c000b */
[----:B01----:R-:W-:Y:S01]  /*11620*/  ENDCOLLECTIVE ;  /* 0x000000000000791b */ /* 0x003fe20003800000 */
.L_x_10303:
[----:B------:R-:W-:Y:S01]  /*11630*/  LOP3.LUT R23, R23, 0xffffffbf, RZ, 0xc0, !PT ;  /* 0xffffffbf17177812 */ /* 0x000fe200078ec0ff */
[----:B------:R-:W-:Y:S02]  /*11640*/  IMAD.MOV.U32 R13, RZ, RZ, R5 ;  /* 0x000000ffff0d7224 */ /* 0x000fe400078e0005 */
[----:B------:R-:W-:Y:S02]  /*11650*/  IMAD.MOV.U32 R12, RZ, RZ, 0x6 ;  /* 0x00000006ff0c7424 */ /* 0x000fe400078e00ff */
[----:B------:R-:W-:-:S07]  /*11660*/  IMAD.MOV.U32 R9, RZ, RZ, R14 ;  /* 0x000000ffff097224 */ /* 0x000fce00078e000e */
[----:B------:R-:W-:Y:S05]  /*11670*/  WARPSYNC.COLLECTIVE R15, `(.L_x_10304) ;  /* 0x000000000f087348 */ /* 0x000fea0003c00000 */
[----:B------:R0:W1:Y:S02]  /*11680*/  SHFL.IDX P6, R14, R13, R12, R11 ;  /* 0x0000000c0d0e7389 */ /* 0x00006400000c000b */
[----:B01----:R-:W-:Y:S01]  /*11690*/  ENDCOLLECTIVE ;  /* 0x000000000000791b */ /* 0x003fe20003800000 */
.L_x_10304:
[----:B------:R-:W-:-:S04]  /*116a0*/  @!P2 LEA R9, P1, R20, R9, 0x1 ;  /* 0x000000091409a211 */ /* 0x000fc800078208ff */
[----:B------:R-:W-:Y:S01]  /*116b0*/  @!P2 MOV R2, R9 ;  /* 0x000000090002a202 */ /* 0x000fe20000000f00 */
[----:B------:R-:W-:-:S04]  /*116c0*/  @!P2 IMAD.X R8, RZ, RZ, R8, P1 ;  /* 0x000000ffff08a224 */ /* 0x000fc800008e0608 */
        /* <DEDUP_REMOVED lines=10> */
.L_x_10305:
[----:B------:R-:W-:-:S05]  /*11770*/  VIADD R3, R4, 0x60 ;  /* 0x0000006004037836 */ /* 0x000fca0000000000 */
[----:B------:R-:W-:Y:S01]  /*11780*/  ISETP.GE.AND P2, PT, R3, R6, PT ;  /* 0x000000060300720c */ /* 0x000fe20003f46270 */
[----:B------:R-:W-:Y:S02]  /*11790*/  IMAD.MOV.U32 R13, RZ, RZ, R5 ;  /* 0x000000ffff0d7224 */ /* 0x000fe400078e0005 */
[----:B------:R-:W-:-:S10]  /*117a0*/  IMAD.MOV.U32 R12, RZ, RZ, 0x7 ;  /* 0x00000007ff0c7424 */ /* 0x000fd400078e00ff */
[----:B------:R-:W-:Y:S01]  /*117b0*/  @P2 LOP3.LUT R23, R23, 0x40, RZ, 0xfc, !PT ;  /* 0x0000004017172812 */ /* 0x000fe200078efcff */
[----:B------:R-:W-:-:S07]  /*117c0*/  IMAD.MOV.U32 R7, RZ, RZ, R14 ;  /* 0x000000ffff077224 */ /* 0x000fce00078e000e */
[----:B------:R-:W-:Y:S05]  /*117d0*/  WARPSYNC.COLLECTIVE R15, `(.L_x_10306) ;  /* 0x000000000f087348 */ /* 0x000fea0003c00000 */
[----:B------:R0:W1:Y:S02]  /*117e0*/  SHFL.IDX P6, R14, R13, R12, R11 ;  /* 0x0000000c0d0e7389 */ /* 0x00006400000c000b */
[----:B01----:R-:W-:Y:S01]  /*117f0*/  ENDCOLLECTIVE ;  /* 0x000000000000791b */ /* 0x003fe20003800000 */
.L_x_10306:
        /* <DEDUP_REMOVED lines=13> */
.L_x_10307:
[----:B------:R-:W-:Y:S01]  /*118d0*/  IMAD.MOV.U32 R0, RZ, RZ, R14 ;  /* 0x000000ffff007224 */ /* 0x000fe200078e000e */
[----:B------:R-:W-:Y:S06]  /*118e0*/  BRA `(.L_x_10308) ;  /* 0xffffffb400b47947 */ /* 0x000fec000383ffff */
.L_x_10216:
        /* <DEDUP_REMOVED lines=8> */
.L_x_10310:
[----:B------:R-:W-:Y:S05]  /*11970*/  BSYNC B0 ;  /* 0x0000000000007941 */ /* 0x000fea0003800000 */
.L_x_10309:
[----:B------:R-:W-:Y:S01]  /*11980*/  IMAD.MOV.U32 R13, RZ, RZ, R0 ;  /* 0x000000ffff0d7224 */ /* 0x000fe200078e0000 */
[----:B------:R-:W-:Y:S01]  /*11990*/  MOV R15, 0xffffffff ;  /* 0xffffffff000f7802 */ /* 0x000fe20000000f00 */
[----:B------:R-:W-:Y:S01]  /*119a0*/  IMAD.MOV.U32 R12, RZ, RZ, RZ ;  /* 0x000000ffff0c7224 */ /* 0x000fe200078e00ff */
[----:B------:R-:W-:Y:S01]  /*119b0*/  LOP3.LUT P5, RZ, R23, 0x2000, RZ, 0xc0, !PT ;  /* 0x0000200017ff7812 */ /* 0x000fe200078ac0ff */
[----:B------:R-:W-:Y:S02]  /*119c0*/  IMAD.MOV.U32 R11, RZ, RZ, 0x181f ;  /* 0x0000181fff0b7424 */ /* 0x000fe400078e00ff */
[----:B------:R-:W-:-:S10]  /*119d0*/  IMAD.MOV.U32 R2, RZ, RZ, R14 ;  /* 0x000000ffff027224 */ /* 0x000fd400078e000e */
[----:B------:R-:W-:Y:S05]  /*119e0*/  WARPSYNC.COLLECTIVE R15, `(.L_x_10311) ;  /* 0x000000000f087348 */ /* 0x000fea0003c00000 */
[----:B------:R0:W1:Y:S02]  /*119f0*/  SHFL.IDX P6, R14, R13, R12, R11 ;  /* 0x0000000c0d0e7389 */ /* 0x00006400000c000b */
[----:B01----:R-:W-:Y:S01]  /*11a00*/  ENDCOLLECTIVE ;  /* 0x000000000000791b */ /* 0x003fe20003800000 */
.L_x_10311:
[----:B------:R-:W-:Y:S02]  /*11a10*/  IMAD.MOV.U32 R13, RZ, RZ, R4 ;  /* 0x000000ffff0d7224 */ /* 0x000fe400078e0004 */
[----:B------:R-:W-:Y:S02]  /*11a20*/  IMAD.MOV.U32 R12, RZ, RZ, 0x1 ;  /* 0x00000001ff0c7424 */ /* 0x000fe400078e00ff */
[----:B------:R-:W-:-:S07]  /*11a30*/  IMAD.MOV.U32 R3, RZ, RZ, R14 ;  /* 0x000000ffff037224 */ /* 0x000fce00078e000e */
[----:B------:R-:W-:Y:S05]  /*11a40*/  WARPSYNC.COLLECTIVE R15, `(.L_x_10312) ;  /* 0x000000000f087348 */ /* 0x000fea0003c00000 */
[----:B------:R0:W1:Y:S02]  /*11a50*/  SHFL.IDX P6, R14, R13, R12, R11 ;  /* 0x0000000c0d0e7389 */ /* 0x00006400000c000b */
[----:B01----:R-:W-:Y:S01]  /*11a60*/  ENDCOLLECTIVE ;  /* 0x000000000000791b */ /* 0x003fe20003800000 */
.L_x_10312:
        /* <DEDUP_REMOVED lines=10> */
.L_x_10313:
[----:B------:R-:W-:Y:S01]  /*11b10*/  @!PT LDS RZ, [RZ] ;  /* 0x00000000fffff984 */ /* 0x000fe20000000800 */
[----:B------:R-:W-:Y:S01]  /*11b20*/  @!PT LDS RZ, [RZ] ;  /* 0x00000000fffff984 */ /* 0x000fe20000000800 */
[----:B------:R-:W-:Y:S01]  /*11b30*/  @!PT LDS RZ, [RZ] ;  /* 0x00000000fffff984 */ /* 0x000fe20000000800 */
[----:B------:R-:W-:Y:S04]  /*11b40*/  @!P5 LDGSTS.E.BYPASS.LTC128B.128 [R26+0x22400], desc[UR36][R2.64], !P4 ;  /* 0x22400000021adfae */ /* 0x000fe8000e101d64 */
[----:B------:R-:W-:Y:S04]  /*11b50*/  @!P5 LDGSTS.E.BYPASS.LTC128B.128 [R26+0x26400], desc[UR36][R2.64+0x80], !P3 ;  /* 0x26400080021adfae */ /* 0x000fe8000d901d64 */
[----:B------:R-:W-:Y:S01]  /*11b60*/  @!P5 LDGSTS.E.BYPASS.LTC128B.128 [R26+0x2a400], desc[UR36][R2.64+0x100], !P2 ;  /* 0x2a400100021adfae */ /* 0x000fe2000d101d64 */
[----:B------:R-:W-:-:S03]  /*11b70*/  IMAD.MOV.U32 R13, RZ, RZ, R4 ;  /* 0x000000ffff0d7224 */ /* 0x000fc600078e0004 */
[----:B------:R0:W-:Y:S01]  /*11b80*/  @!P5 LDGSTS.E.BYPASS.LTC128B.128 [R26+0x2e400], desc[UR36][R2.64+0x180], !P1 ;  /* 0x2e400180021adfae */ /* 0x0001e2000c901d64 */
[----:B------:R-:W-:Y:S01]  /*11b90*/  IMAD.MOV.U32 R12, RZ, RZ, 0x2 ;  /* 0x00000002ff0c7424 */ /* 0x000fe200078e00ff */
[C---:B------:R-:W-:Y:S02]  /*11ba0*/  LOP3.LUT P5, RZ, R23.reuse, 0x800, RZ, 0xc0, !PT ;  /* 0x0000080017ff7812 */ /* 0x040fe400078ac0ff */
[----:B------:R-:W-:Y:S01]  /*11bb0*/  LOP3.LUT P6, RZ, R23, 0x1000, RZ, 0xc0, !PT ;  /* 0x0000100017ff7812 */ /* 0x000fe200078cc0ff */
[----:B0-----:R-:W-:-:S12]  /*11bc0*/  IMAD.MOV.U32 R2, RZ, RZ, R14 ;  /* 0x000000ffff027224 */ /* 0x001fd800078e000e */
[----:B------:R-:W-:-:S04]  /*11bd0*/  @!P6 LEA R2, P0, R6, R2, 0x1 ;  /* 0x000000020602e211 */ /* 0x000fc800078008ff */
[----:B------:R-:W-:-:S05]  /*11be0*/  @!P6 IADD3.X R3, RZ, R5, RZ, P0, !PT ;  /* 0x00000005ff03e210 */ /* 0x000fca00007fe4ff */
[----:B------:R0:W-:Y:S04]  /*11bf0*/  @!P6 LDGSTS.E.BYPASS.LTC128B.128 [R26+0x22c00], desc[UR36][R2.64], !P4 ;  /* 0x22c00000021aefae */ /* 0x0001e8000e101d64 */
[----:B------:R0:W-:Y:S04]  /*11c00*/  @!P6 LDGSTS.E.BYPASS.LTC128B.128 [R26+0x26c00], desc[UR36][R2.64+0x80], !P3 ;  /* 0x26c00080021aefae */ /* 0x0001e8000d901d64 */
[----:B------:R0:W-:Y:S04]  /*11c10*/  @!P6 LDGSTS.E.BYPASS.LTC128B.128 [R26+0x2ac00], desc[UR36][R2.64+0x100], !P2 ;  /* 0x2ac00100021aefae */ /* 0x0001e8000d101d64 */
[----:B------:R0:W-:Y:S02]  /*11c20*/  @!P6 LDGSTS.E.BYPASS.LTC128B.128 [R26+0x2ec00], desc[UR36][R2.64+0x180], !P1 ;  /* 0x2ec00180021aefae */ /* 0x0001e4000c901d64 */
[----:B0-----:R-:W-:Y:S05]  /*11c30*/  WARPSYNC.COLLECTIVE R15, `(.L_x_10314) ;  /* 0x000000000f087348 */ /* 0x001fea0003c00000 */
[----:B------:R1:W2:Y:S02]  /*11c40*/  SHFL.IDX P6, R14, R13, R12, R11 ;  /* 0x0000000c0d0e7389 */ /* 0x0002a400000c000b */
[----:B012---:R-:W-:Y:S01]  /*11c50*/  ENDCOLLECTIVE ;  /* 0x000000000000791b */ /* 0x007fe20003800000 */
.L_x_10314:
[----:B------:R-:W-:Y:S02]  /*11c60*/  IMAD.MOV.U32 R13, RZ, RZ, R0 ;  /* 0x000000ffff0d7224 */ /* 0x000fe400078e0000 */
[----:B------:R-:W-:-:S07]  /*11c70*/  IMAD.MOV.U32 R5, RZ, RZ, R14 ;  /* 0x000000ffff057224 */ /* 0x000fce00078e000e */
[----:B------:R-:W-:Y:S05]  /*11c80*/  WARPSYNC.COLLECTIVE R15, `(.L_x_10315) ;  /* 0x000000000f087348 */ /* 0x000fea0003c00000 */
[----:B------:R0:W1:Y:S02]  /*11c90*/  SHFL.IDX P6, R14, R13, R12, R11 ;  /* 0x0000000c0d0e7389 */ /* 0x00006400000c000b */
[----:B01----:R-:W-:Y:S01]  /*11ca0*/  ENDCOLLECTIVE ;  /* 0x000000000000791b */ /* 0x003fe20003800000 */
.L_x_10315:
[----:B------:R-:W-:Y:S01]  /*11cb0*/  IMAD.MOV.U32 R13, RZ, RZ, R4 ;  /* 0x000000ffff0d7224 */ /* 0x000fe200078e0004 */
[----:B------:R-:W-:Y:S01]  /*11cc0*/  MOV R12, 0x3 ;  /* 0x00000003000c7802 */ /* 0x000fe20000000f00 */
[----:B------:R-:W-:-:S07]  /*11cd0*/  IMAD.MOV.U32 R2, RZ, RZ, R14 ;  /* 0x000000ffff027224 */ /* 0x000fce00078e000e */
[----:B------:R-:W-:Y:S05]  /*11ce0*/  WARPSYNC.COLLECTIVE R15, `(.L_x_10316) ;  /* 0x000000000f087348 */ /* 0x000fea0003c00000 */
[----:B------:R0:W1:Y:S02]  /*11cf0*/  SHFL.IDX P6, R14, R13, R12, R11 ;  /* 0x0000000c0d0e7389 */ /* 0x00006400000c000b */
[----:B01----:R-:W-:Y:S01]  /*11d00*/  ENDCOLLECTIVE ;  /* 0x000000000000791b */ /* 0x003fe20003800000 */
.L_x_10316:
[----:B------:R-:W-:-:S05]  /*11d10*/  @!P5 LEA R2, P0, R6, R2, 0x1 ;  /* 0x000000020602d211 */ /* 0x000fca00078008ff */
[----:B------:R-:W-:-:S05]  /*11d20*/  @!P5 IMAD.X R3, RZ, RZ, R5, P0 ;  /* 0x000000ffff03d224 */ /* 0x000fca00000e0605 */
[----:B------:R-:W-:Y:S01]  /*11d30*/  @!PT LDS RZ, [RZ] ;  /* 0x00000000fffff984 */ /* 0x000fe20000000800 */
[----:B------:R-:W-:Y:S01]  /*11d40*/  @!PT LDS RZ, [RZ] ;  /* 0x00000000fffff984 */ /* 0x000fe20000000800 */
[----:B------:R-:W-:Y:S01]  /*11d50*/  @!PT LDS RZ, [RZ] ;  /* 0x00000000fffff984 */ /* 0x000fe20000000800 */
[----:B------:R0:W-:Y:S01]  /*11d60*/  @!P5 LDGSTS.E.BYPASS.LTC128B.128 [R26+0x23400], desc[UR36][R2.64], !P4 ;  /* 0x23400000021adfae */ /* 0x0001e2000e101d64 */
[----:B------:R-:W-:-:S03]  /*11d70*/  IMAD.MOV.U32 R13, RZ, RZ, R0 ;  /* 0x000000ffff0d7224 */ /* 0x000fc600078e0000 */
[----:B------:R0:W-:Y:S04]  /*11d80*/  @!P5 LDGSTS.E.BYPASS.LTC128B.128 [R26+0x27400], desc[UR36][R2.64+0x80], !P3 ;  /* 0x27400080021adfae */ /* 0x0001e8000d901d64 */
[----:B------:R0:W-:Y:S01]  /*11d90*/  @!P5 LDGSTS.E.BYPASS.LTC128B.128 [R26+0x2b400], desc[UR36][R2.64+0x100], !P2 ;  /* 0x2b400100021adfae */ /* 0x0001e2000d101d64 */
[----:B------:R-:W-:-:S03]  /*11da0*/  IMAD.MOV.U32 R5, RZ, RZ, R14 ;  /* 0x000000ffff057224 */ /* 0x000fc600078e000e */
[----:B------:R0:W-:Y:S01]  /*11db0*/  @!P5 LDGSTS.E.BYPASS.LTC128B.128 [R26+0x2f400], desc[UR36][R2.64+0x180], !P1 ;  /* 0x2f400180021adfae */ /* 0x0001e2000c901d64 */
[----:B------:R-:W-:-:S13]  /*11dc0*/  LOP3.LUT P5, RZ, R23, 0x100, RZ, 0xc0, !PT ;  /* 0x0000010017ff7812 */ /* 0x000fda00078ac0ff */
[----:B0-----:R-:W-:Y:S05]  /*11dd0*/  WARPSYNC.COLLECTIVE R15, `(.L_x_10317) ;  /* 0x000000000f087348 */ /* 0x001fea0003c00000 */
[----:B------:R1:W2:Y:S02]  /*11de0*/  SHFL.IDX P6, R14, R13, R12, R11 ;  /* 0x0000000c0d0e7389 */ /* 0x0002a400000c000b */
[----:B012---:R-:W-:Y:S01]  /*11df0*/  ENDCOLLECTIVE ;  /* 0x000000000000791b */ /* 0x007fe20003800000 */
.L_x_10317:
[----:B------:R-:W-:Y:S02]  /*11e00*/  IMAD.MOV.U32 R13, RZ, RZ, R4 ;  /* 0x000000ffff0d7224 */ /* 0x000fe400078e0004 */
[----:B------:R-:W-:Y:S01]  /*11e10*/  IMAD.MOV.U32 R12, RZ, RZ, 0x4 ;  /* 0x00000004ff0c7424 */ /* 0x000fe200078e00ff */
[----:B------:R-:W-:Y:S01]  /*11e20*/  LOP3.LUT P6, RZ, R23, 0x200, RZ, 0xc0, !PT ;  /* 0x0000020017ff7812 */ /* 0x000fe200078cc0ff */
[----:B------:R-:W-:-:S12]  /*11e30*/  IMAD.MOV.U32 R2, RZ, RZ, R14 ;  /* 0x000000ffff027224 */ /* 0x000fd800078e000e */
[----:B------:R-:W-:-:S05]  /*11e40*/  @!P6 LEA R2, P0, R6, R2, 0x1 ;  /* 0x000000020602e211 */ /* 0x000fca00078008ff */
[----:B------:R-:W-:-:S05]  /*11e50*/  @!P6 IMAD.X R3, RZ, RZ, R5, P0 ;  /* 0x000000ffff03e224 */ /* 0x000fca00000e0605 */
        /* <DEDUP_REMOVED lines=10> */
.L_x_10318:
[----:B------:R-:W-:Y:S01]  /*11f00*/  MOV R13, R0 ;  /* 0x00000000000d7202 */ /* 0x000fe20000000f00 */
[----:B------:R-:W-:-:S07]  /*11f10*/  IMAD.MOV.U32 R5, RZ, RZ, R14 ;  /* 0x000000ffff057224 */ /* 0x000fce00078e000e */
[----:B------:R-:W-:Y:S05]  /*11f20*/  WARPSYNC.COLLECTIVE R15, `(.L_x_10319) ;  /* 0x000000000f087348 */ /* 0x000fea0003c00000 */
[----:B------:R0:W1:Y:S02]  /*11f30*/  SHFL.IDX P6, R14, R13, R12, R11 ;  /* 0x0000000c0d0e7389 */ /* 0x00006400000c000b */
[----:B01----:R-:W-:Y:S01]  /*11f40*/  ENDCOLLECTIVE ;  /* 0x000000000000791b */ /* 0x003fe20003800000 */
.L_x_10319:
[----:B------:R-:W-:Y:S02]  /*11f50*/  IMAD.MOV.U32 R13, RZ, RZ, R4 ;  /* 0x000000ffff0d7224 */ /* 0x000fe400078e0004 */
[----:B------:R-:W-:Y:S02]  /*11f60*/  IMAD.MOV.U32 R12, RZ, RZ, 0x5 ;  /* 0x00000005ff0c7424 */ /* 0x000fe400078e00ff */
[----:B------:R-:W-:-:S07]  /*11f70*/  IMAD.MOV.U32 R2, RZ, RZ, R14 ;  /* 0x000000ffff027224 */ /* 0x000fce00078e000e */
[----:B------:R-:W-:Y:S05]  /*11f80*/  WARPSYNC.COLLECTIVE R15, `(.L_x_10320) ;  /* 0x000000000f087348 */ /* 0x000fea0003c00000 */
[----:B------:R0:W1:Y:S02]  /*11f90*/  SHFL.IDX P6, R14, R13, R12, R11 ;  /* 0x0000000c0d0e7389 */ /* 0x00006400000c000b */
[----:B01----:R-:W-:Y:S01]  /*11fa0*/  ENDCOLLECTIVE ;  /* 0x000000000000791b */ /* 0x003fe20003800000 */
.L_x_10320:
        /* <DEDUP_REMOVED lines=15> */
.L_x_10321:
[----:B------:R-:W-:Y:S02]  /*120a0*/  IMAD.MOV.U32 R13, RZ, RZ, R4 ;  /* 0x000000ffff0d7224 */ /* 0x000fe400078e0004 */
[----:B------:R-:W-:Y:S01]  /*120b0*/  IMAD.MOV.U32 R12, RZ, RZ, 0x6 ;  /* 0x00000006ff0c7424 */ /* 0x000fe200078e00ff */
[----:B------:R-:W-:Y:S01]  /*120c0*/  LOP3.LUT P6, RZ, R23, 0x80, RZ, 0xc0, !PT ;  /* 0x0000008017ff7812 */ /* 0x000fe200078cc0ff */
[----:B------:R-:W-:-:S12]  /*120d0*/  IMAD.MOV.U32 R2, RZ, RZ, R14 ;  /* 0x000000ffff027224 */ /* 0x000fd800078e000e */
[----:B------:R-:W-:-:S04]  /*120e0*/  @!P6 LEA R2, P0, R6, R2, 0x1 ;  /* 0x000000020602e211 */ /* 0x000fc800078008ff */
[----:B------:R-:W-:-:S05]  /*120f0*/  @!P6 IADD3.X R3, RZ, R5, RZ, P0, !PT ;  /* 0x00000005ff03e210 */ /* 0x000fca00007fe4ff */
        /* <DEDUP_REMOVED lines=10> */
.L_x_10322:
[----:B------:R-:W-:Y:S02]  /*121a0*/  IMAD.MOV.U32 R13, RZ, RZ, R0 ;  /* 0x000000ffff0d7224 */ /* 0x000fe400078e0000 */
[----:B------:R-:W-:-:S07]  /*121b0*/  IMAD.MOV.U32 R5, RZ, RZ, R14 ;  /* 0x000000ffff057224 */ /* 0x000fce00078e000e */
[----:B------:R-:W-:Y:S05]  /*121c0*/  WARPSYNC.COLLECTIVE R15, `(.L_x_10323) ;  /* 0x000000000f087348 */ /* 0x000fea0003c00000 */
[----:B------:R0:W1:Y:S02]  /*121d0*/  SHFL.IDX P6, R14, R13, R12, R11 ;  /* 0x0000000c0d0e7389 */ /* 0x00006400000c000b */
[----:B01----:R-:W-:Y:S01]  /*121e0*/  ENDCOLLECTIVE ;  /* 0x000000000000791b */ /* 0x003fe20003800000 */
.L_x_10323:
[----:B------:R-:W-:Y:S01]  /*121f0*/  IMAD.MOV.U32 R13, RZ, RZ, R4 ;  /* 0x000000ffff0d7224 */ /* 0x000fe200078e0004 */
[----:B------:R-:W-:Y:S01]  /*12200*/  MOV R12, 0x7 ;  /* 0x00000007000c7802 */ /* 0x000fe20000000f00 */
[----:B------:R-:W-:-:S07]  /*12210*/  IMAD.MOV.U32 R2, RZ, RZ, R14 ;  /* 0x000000ffff027224 */ /* 0x000fce00078e000e */
[----:B------:R-:W-:Y:S05]  /*12220*/  WARPSYNC.COLLECTIVE R15, `(.L_x_10324) ;  /* 0x000000000f087348 */ /* 0x000fea0003c00000 */
[----:B------:R0:W1:Y:S02]  /*12230*/  SHFL.IDX P6, R14, R13, R12, R11 ;  /* 0x0000000c0d0e7389 */ /* 0x00006400000c000b */
[----:B01----:R-:W-:Y:S01]  /*12240*/  ENDCOLLECTIVE ;  /* 0x000000000000791b */ /* 0x003fe20003800000 */
.L_x_10324:
        /* <DEDUP_REMOVED lines=10> */
[----:B------:R0:W-:Y:S04]  /*122f0*/  @!P5 LDGSTS.E.BYPASS.LTC128B.128 [R26+0x31400], desc[UR36][R2.64+0x180], !P1 ;  /* 0x31400180021adfae */ /* 0x0001e8000c901d64 */
[----:B0-----:R-:W-:Y:S05]  /*12300*/  WARPSYNC.COLLECTIVE R15, `(.L_x_10325) ;  /* 0x000000000f087348 */ /* 0x001fea0003c00000 */
[----:B------:R1:W2:Y:S02]  /*12310*/  SHFL.IDX P6, R14, R13, R12, R11 ;  /* 0x0000000c0d0e7389 */ /* 0x0002a400000c000b */
[----:B012---:R-:W-:Y:S01]  /*12320*/  ENDCOLLECTIVE ;  /* 0x000000000000791b */ /* 0x007fe20003800000 */
.L_x_10325:
[----:B------:R-:W-:Y:S05]  /*12330*/  BRA `(.L_x_10326) ;  /* 0xffffffb400dc7947 */ /* 0x000fea000383ffff */
.L_x_10221:
[----:B0-----:R0:W2:Y:S02]  /*12340*/  SYNCS.PHASECHK.TRANS64.TRYWAIT P0, [R22+URZ+0x32420], R3 ;  /* 0x03242003160075a7 */ /* 0x0010a4000800017f */
[----:B--2---:R-:W-:Y:S05]  /*12350*/  @!P0 NANOSLEEP.SYNCS 0x989680 ;  /* 0x009896800000895d */ /* 0x004fea0003900000 */
[----:B------:R-:W2:Y:S02]  /*12360*/  @!P0 SYNCS.PHASECHK.TRANS64 P0, [R22+URZ+0x32420], R3 ;  /* 0x03242003160085a7 */ /* 0x000ea4000800007f */
[----:B--2---:R-:W-:Y:S05]  /*12370*/  @!P0 BRA `(.L_x_10221) ;  /* 0xfffffffc00f08947 */ /* 0x004fea000383ffff */
[----:B------:R-:W-:Y:S05]  /*12380*/  BRA `(.L_x_10327) ;  /* 0xffffffb8004c7947 */ /* 0x000fea000383ffff */
.L_x_10224:
[----:B--2---:R2:W3:Y:S02]  /*12390*/  SYNCS.PHASECHK.TRANS64.TRYWAIT P0, [R25+URZ+0x32460], R0 ;  /* 0x03246000190075a7 */ /* 0x0044e4000800017f */
[----:B---3--:R-:W-:Y:S05]  /*123a0*/  @!P0 NANOSLEEP.SYNCS 0x989680 ;  /* 0x009896800000895d */ /* 0x008fea0003900000 */
[----:B------:R-:W3:Y:S02]  /*123b0*/  @!P0 SYNCS.PHASECHK.TRANS64 P0, [R25+URZ+0x32460], R0 ;  /* 0x03246000190085a7 */ /* 0x000ee4000800007f */
[----:B---3--:R-:W-:Y:S05]  /*123c0*/  @!P0 BRA `(.L_x_10224) ;  /* 0xfffffffc00f08947 */ /* 0x008fea000383ffff */
[----:B------:R-:W-:Y:S05]  /*123d0*/  BRA `(.L_x_10328) ;  /* 0xffffffb800587947 */ /* 0x000fea000383ffff */
.L_x_10225:
        /* <DEDUP_REMOVED lines=8> */
.L_x_10330:
[----:B------:R-:W-:Y:S05]  /*12460*/  BSYNC B0 ;  /* 0x0000000000007941 */ /* 0x000fea0003800000 */
.L_x_10329:
[----:B------:R-:W0:Y:S01]  /*12470*/  S2R R8, SR_TID.X ;  /* 0x0000000000087919 */ /* 0x000e220000002100 */
[----:B------:R-:W-:Y:S01]  /*12480*/  MOV R13, R5 ;  /* 0x00000005000d7202 */ /* 0x000fe20000000f00 */
[----:B------:R-:W-:Y:S01]  /*12490*/  IMAD.MOV.U32 R12, RZ, RZ, RZ ;  /* 0x000000ffff0c7224 */ /* 0x000fe200078e00ff */
[C---:B------:R-:W-:Y:S01]  /*124a0*/  LOP3.LUT P2, RZ, R7.reuse, 0x2, RZ, 0xc0, !PT ;  /* 0x0000000207ff7812 */ /* 0x040fe2000784c0ff */
[----:B------:R-:W-:Y:S01]  /*124b0*/  IMAD.MOV.U32 R11, RZ, RZ, 0x181f ;  /* 0x0000181fff0b7424 */ /* 0x000fe200078e00ff */
[----:B------:R-:W-:Y:S01]  /*124c0*/  LOP3.LUT P1, RZ, R7, 0x4, RZ, 0xc0, !PT ;  /* 0x0000000407ff7812 */ /* 0x000fe2000782c0ff */
[----:B------:R-:W-:Y:S02]  /*124d0*/  IMAD.MOV.U32 R15, RZ, RZ, -0x1 ;  /* 0xffffffffff0f7424 */ /* 0x000fe400078e00ff */
[----:B------:R-:W-:Y:S01]  /*124e0*/  IMAD.MOV.U32 R3, RZ, RZ, R14 ;  /* 0x000000ffff037224 */ /* 0x000fe200078e000e */
[----:B------:R-:W-:Y:S01]  /*124f0*/  ISETP.LT.OR P3, PT, R31, 0x1, !P1 ;  /* 0x000000011f00780c */ /* 0x000fe20004f61670 */
[----:B------:R-:W-:-:S12]  /*12500*/  IMAD R4, R4, 0x2, R22 ;  /* 0x0000000204047824 */ /* 0x000fd800078e0216 */
[----:B0-----:R-:W-:Y:S05]  /*12510*/  WARPSYNC.COLLECTIVE R15, `(.L_x_10331) ;  /* 0x000000000f087348 */ /* 0x001fea0003c00000 */
[----:B------:R1:W2:Y:S02]  /*12520*/  SHFL.IDX P6, R14, R13, R12, R11 ;  /* 0x0000000c0d0e7389 */ /* 0x0002a400000c000b */
[----:B012---:R-:W-:Y:S01]  /*12530*/  ENDCOLLECTIVE ;  /* 0x000000000000791b */ /* 0x007fe20003800000 */
.L_x_10331:
[----:B------:R-:W-:Y:S01]  /*12540*/  MOV R13, R6 ;  /* 0x00000006000d7202 */ /* 0x000fe20000000f00 */
        /* <DEDUP_REMOVED lines=8> */
.L_x_10332:
        /* <DEDUP_REMOVED lines=17> */
.L_x_10333:
[----:B------:R-:W-:Y:S02]  /*126e0*/  IMAD.MOV.U32 R13, RZ, RZ, R6 ;  /* 0x000000ffff0d7224 */ /* 0x000fe400078e0006 */
[----:B------:R-:W-:Y:S01]  /*126f0*/  IMAD.MOV.U32 R12, RZ, RZ, 0x2 ;  /* 0x00000002ff0c7424 */ /* 0x000fe200078e00ff */
[----:B------:R-:W-:-:S13]  /*12700*/  IADD3 R2, P3, R14, R0, RZ ;  /* 0x000000000e027210 */ /* 0x000fda0007f7e0ff */
[----:B------:R-:W-:Y:S05]  /*12710*/  WARPSYNC.COLLECTIVE R15, `(.L_x_10334) ;  /* 0x000000000f087348 */ /* 0x000fea0003c00000 */
[----:B------:R0:W1:Y:S02]  /*12720*/  SHFL.IDX P6, R14, R13, R12, R11 ;  /* 0x0000000c0d0e7389 */ /* 0x00006400000c000b */
[----:B01----:R-:W-:Y:S01]  /*12730*/  ENDCOLLECTIVE ;  /* 0x000000000000791b */ /* 0x003fe20003800000 */
.L_x_10334:
        /* <DEDUP_REMOVED lines=17> */
.L_x_10335:
[----:B------:R-:W-:Y:S02]  /*12850*/  IMAD.MOV.U32 R13, RZ, RZ, R6 ;  /* 0x000000ffff0d7224 */ /* 0x000fe400078e0006 */
[----:B------:R-:W-:Y:S01]  /*12860*/  IMAD.MOV.U32 R12, RZ, RZ, 0x3 ;  /* 0x00000003ff0c7424 */ /* 0x000fe200078e00ff */
[----:B------:R-:W-:-:S13]  /*12870*/  IADD3 R2, P3, R14, R0, RZ ;  /* 0x000000000e027210 */ /* 0x000fda0007f7e0ff */
[----:B------:R-:W-:Y:S05]  /*12880*/  WARPSYNC.COLLECTIVE R15, `(.L_x_10336) ;  /* 0x000000000f087348 */ /* 0x000fea0003c00000 */
[----:B------:R0:W1:Y:S02]  /*12890*/  SHFL.IDX P6, R14, R13, R12, R11 ;  /* 0x0000000c0d0e7389 */ /* 0x00006400000c000b */
[----:B01----:R-:W-:Y:S01]  /*128a0*/  ENDCOLLECTIVE ;  /* 0x000000000000791b */ /* 0x003fe20003800000 */
.L_x_10336:
        /* <DEDUP_REMOVED lines=17> */
.L_x_10337:
[----:B------:R-:W-:Y:S01]  /*129c0*/  IMAD.MOV.U32 R13, RZ, RZ, R6 ;  /* 0x000000ffff0d7224 */ /* 0x000fe200078e0006 */
[----:B------:R-:W-:Y:S02]  /*129d0*/  MOV R12, 0x4 ;  /* 0x00000004000c7802 */ /* 0x000fe40000000f00 */
[----:B------:R-:W-:-:S13]  /*129e0*/  IADD3 R2, P3, R14, R0, RZ ;  /* 0x000000000e027210 */ /* 0x000fda0007f7e0ff */
[----:B------:R-:W-:Y:S05]  /*129f0*/  WARPSYNC.COLLECTIVE R15, `(.L_x_10338) ;  /* 0x000000000f087348 */ /* 0x000fea0003c00000 */
[----:B------:R0:W1:Y:S02]  /*12a00*/  SHFL.IDX P6, R14, R13, R12, R11 ;  /* 0x0000000c0d0e7389 */ /* 0x00006400000c000b */
[----:B01----:R-:W-:Y:S01]  /*12a10*/  ENDCOLLECTIVE ;  /* 0x000000000000791b */ /* 0x003fe20003800000 */
.L_x_10338:
        /* <DEDUP_REMOVED lines=17> */
.L_x_10339:
[----:B------:R-:W-:Y:S02]  /*12b30*/  IMAD.MOV.U32 R13, RZ, RZ, R6 ;  /* 0x000000ffff0d7224 */ /* 0x000fe400078e0006 */
[----:B------:R-:W-:Y:S01]  /*12b40*/  IMAD.MOV.U32 R12, RZ, RZ, 0x5 ;  /* 0x00000005ff0c7424 */ /* 0x000fe200078e00ff */
[----:B------:R-:W-:-:S13]  /*12b50*/  IADD3 R2, P3, R14, R0, RZ ;  /* 0x000000000e027210 */ /* 0x000fda0007f7e0ff */
[----:B------:R-:W-:Y:S05]  /*12b60*/  WARPSYNC.COLLECTIVE R15, `(.L_x_10340) ;  /* 0x000000000f087348 */ /* 0x000fea0003c00000 */
[----:B------:R0:W1:Y:S02]  /*12b70*/  SHFL.IDX P6, R14, R13, R12, R11 ;  /* 0x0000000c0d0e7389 */ /* 0x00006400000c000b */
[----:B01----:R-:W-:Y:S01]  /*12b80*/  ENDCOLLECTIVE ;  /* 0x000000000000791b */ /* 0x003fe20003800000 */
.L_x_10340:
        /* <DEDUP_REMOVED lines=12> */
.L_x_10341:
        /* <DEDUP_REMOVED lines=9> */
.L_x_10232:
[----:B0-----:R0:W1:Y:S02]  /*12ce0*/  SYNCS.PHASECHK.TRANS64.TRYWAIT P0, [R10+URZ+0x32440], R20 ;  /* 0x032440140a0075a7 */ /* 0x001064000800017f */
[----:B-1----:R-:W-:Y:S05]  /*12cf0*/  @!P0 NANOSLEEP.SYNCS 0x989680 ;  /* 0x009896800000895d */ /* 0x002fea0003900000 */
[----:B------:R-:W1:Y:S02]  /*12d00*/  @!P0 SYNCS.PHASECHK.TRANS64 P0, [R10+URZ+0x32440], R20 ;  /* 0x032440140a0085a7 */ /* 0x000e64000800007f */
[----:B-1----:R-:W-:Y:S05]  /*12d10*/  @!P0 BRA `(.L_x_10232) ;  /* 0xfffffffc00f08947 */ /* 0x002fea000383ffff */
[----:B------:R-:W-:Y:S05]  /*12d20*/  BRA `(.L_x_10343) ;  /* 0xffffffb800e47947 */ /* 0x000fea000383ffff */
.L_x_10233:
        /* <DEDUP_REMOVED lines=8> */
.L_x_10345:
[----:B------:R-:W-:Y:S05]  /*12db0*/  BSYNC B1 ;  /* 0x0000000000017941 */ /* 0x000fea0003800000 */
.L_x_10344:
        /* <DEDUP_REMOVED lines=9> */
.L_x_10346:
[----:B------:R-:W-:Y:S02]  /*12e50*/  IMAD.MOV.U32 R13, RZ, RZ, R8 ;  /* 0x000000ffff0d7224 */ /* 0x000fe400078e0008 */
[----:B------:R-:W-:Y:S02]  /*12e60*/  IMAD.MOV.U32 R12, RZ, RZ, 0x1 ;  /* 0x00000001ff0c7424 */ /* 0x000fe400078e00ff */
[----:B------:R-:W-:-:S07]  /*12e70*/  IMAD.MOV.U32 R2, RZ, RZ, R14 ;  /* 0x000000ffff027224 */ /* 0x000fce00078e000e */
[----:B------:R-:W-:Y:S05]  /*12e80*/  WARPSYNC.COLLECTIVE R15, `(.L_x_10347) ;  /* 0x000000000f087348 */ /* 0x000fea0003c00000 */
[----:B------:R0:W1:Y:S02]  /*12e90*/  SHFL.IDX P6, R14, R13, R12, R11 ;  /* 0x0000000c0d0e7389 */ /* 0x00006400000c000b */
[----:B01----:R-:W-:Y:S01]  /*12ea0*/  ENDCOLLECTIVE ;  /* 0x000000000000791b */ /* 0x003fe20003800000 */
.L_x_10347:
        /* <DEDUP_REMOVED lines=11> */
.L_x_10348:
[----:B------:R-:W-:Y:S02]  /*12f60*/  IMAD.MOV.U32 R13, RZ, RZ, R8 ;  /* 0x000000ffff0d7224 */ /* 0x000fe400078e0008 */
[----:B------:R-:W-:Y:S01]  /*12f70*/  IMAD.MOV.U32 R12, RZ, RZ, 0x2 ;  /* 0x00000002ff0c7424 */ /* 0x000fe200078e00ff */
[----:B------:R-:W-:-:S07]  /*12f80*/  MOV R2, R14 ;  /* 0x0000000e00027202 */ /* 0x000fce0000000f00 */
[----:B------:R-:W-:Y:S05]  /*12f90*/  WARPSYNC.COLLECTIVE R15, `(.L_x_10349) ;  /* 0x000000000f087348 */ /* 0x000fea0003c00000 */
[----:B------:R0:W1:Y:S02]  /*12fa0*/  SHFL.IDX P6, R14, R13, R12, R11 ;  /* 0x0000000c0d0e7389 */ /* 0x00006400000c000b */
[----:B01----:R-:W-:Y:S01]  /*12fb0*/  ENDCOLLECTIVE ;  /* 0x000000000000791b */ /* 0x003fe20003800000 */
.L_x_10349:
        /* <DEDUP_REMOVED lines=11> */
.L_x_10350:
[----:B------:R-:W-:Y:S01]  /*13070*/  MOV R13, R8 ;  /* 0x00000008000d7202 */ /* 0x000fe20000000f00 */
[----:B------:R-:W-:Y:S02]  /*13080*/  IMAD.MOV.U32 R12, RZ, RZ, 0x3 ;  /* 0x00000003ff0c7424 */ /* 0x000fe400078e00ff */
[----:B------:R-:W-:-:S07]  /*13090*/  IMAD.MOV.U32 R2, RZ, RZ, R14 ;  /* 0x000000ffff027224 */ /* 0x000fce00078e000e */
[----:B------:R-:W-:Y:S05]  /*130a0*/  WARPSYNC.COLLECTIVE R15, `(.L_x_10351) ;  /* 0x000000000f087348 */ /* 0x000fea0003c00000 */
[----:B------:R0:W1:Y:S02]  /*130b0*/  SHFL.IDX P6, R14, R13, R12, R11 ;  /* 0x0000000c0d0e7389 */ /* 0x00006400000c000b */
[----:B01----:R-:W-:Y:S01]  /*130c0*/  ENDCOLLECTIVE ;  /* 0x000000000000791b */ /* 0x003fe20003800000 */
.L_x_10351:
        /* <DEDUP_REMOVED lines=11> */
.L_x_10352:
[----:B------:R-:W-:Y:S02]  /*13180*/  IMAD.MOV.U32 R13, RZ, RZ, R8 ;  /* 0x000000ffff0d7224 */ /* 0x000fe400078e0008 */
[----:B------:R-:W-:Y:S02]  /*13190*/  IMAD.MOV.U32 R12, RZ, RZ, 0x4 ;  /* 0x00000004ff0c7424 */ /* 0x000fe400078e00ff */
[----:B------:R-:W-:-:S07]  /*131a0*/  IMAD.MOV.U32 R2, RZ, RZ, R14 ;  /* 0x000000ffff027224 */ /* 0x000fce00078e000e */
[----:B------:R-:W-:Y:S05]  /*131b0*/  WARPSYNC.COLLECTIVE R15, `(.L_x_10353) ;  /* 0x000000000f087348 */ /* 0x000fea0003c00000 */
[----:B------:R0:W1:Y:S02]  /*131c0*/  SHFL.IDX P6, R14, R13, R12, R11 ;  /* 0x0000000c0d0e7389 */ /* 0x00006400000c000b */
[----:B01----:R-:W-:Y:S01]  /*131d0*/  ENDCOLLECTIVE ;  /* 0x000000000000791b */ /* 0x003fe20003800000 */
.L_x_10353:
        /* <DEDUP_REMOVED lines=11> */
.L_x_10354:
[----:B------:R-:W-:Y:S02]  /*13290*/  IMAD.MOV.U32 R13, RZ, RZ, R8 ;  /* 0x000000ffff0d7224 */ /* 0x000fe400078e0008 */
[----:B------:R-:W-:Y:S02]  /*132a0*/  IMAD.MOV.U32 R12, RZ, RZ, 0x5 ;  /* 0x00000005ff0c7424 */ /* 0x000fe400078e00ff */
[----:B------:R-:W-:-:S07]  /*132b0*/  IMAD.MOV.U32 R2, RZ, RZ, R14 ;  /* 0x000000ffff027224 */ /* 0x000fce00078e000e */
[----:B------:R-:W-:Y:S05]  /*132c0*/  WARPSYNC.COLLECTIVE R15, `(.L_x_10355) ;  /* 0x000000000f087348 */ /* 0x000fea0003c00000 */
[----:B------:R0:W1:Y:S02]  /*132d0*/  SHFL.IDX P6, R14, R13, R12, R11 ;  /* 0x0000000c0d0e7389 */ /* 0x00006400000c000b */
[----:B01----:R-:W-:Y:S01]  /*132e0*/  ENDCOLLECTIVE ;  /* 0x000000000000791b */ /* 0x003fe20003800000 */
.L_x_10355:
        /* <DEDUP_REMOVED lines=11> */
.L_x_10356:
[----:B------:R-:W-:Y:S05]  /*133a0*/  BRA `(.L_x_10357) ;  /* 0xffffffb800147947 */ /* 0x000fea000383ffff */
.L_x_10238:
[----:B---3--:R3:W4:Y:S02]  /*133b0*/  SYNCS.PHASECHK.TRANS64.TRYWAIT P0, [R10+URZ+0x32460], R20 ;  /* 0x032460140a0075a7 */ /* 0x008724000800017f */
[----:B----4-:R-:W-:Y:S05]  /*133c0*/  @!P0 NANOSLEEP.SYNCS 0x989680 ;  /* 0x009896800000895d */ /* 0x010fea0003900000 */
[----:B------:R-:W4:Y:S02]  /*133d0*/  @!P0 SYNCS.PHASECHK.TRANS64 P0, [R10+URZ+0x32460], R20 ;  /* 0x032460140a0085a7 */ /* 0x000f24000800007f */
[----:B----4-:R-:W-:Y:S05]  /*133e0*/  @!P0 BRA `(.L_x_10238) ;  /* 0xfffffffc00f08947 */ /* 0x010fea000383ffff */
[----:B------:R-:W-:Y:S05]  /*133f0*/  BRA `(.L_x_10358) ;  /* 0xffffffb800607947 */ /* 0x000fea000383ffff */
.L_x_10239:
        /* <DEDUP_REMOVED lines=8> */
.L_x_10360:
[----:B------:R-:W-:Y:S05]  /*13480*/  BSYNC B1 ;  /* 0x0000000000017941 */ /* 0x000fea0003800000 */
.L_x_10359:
        /* <DEDUP_REMOVED lines=9> */
.L_x_10361:
[----:B------:R-:W-:Y:S02]  /*13520*/  IMAD.MOV.U32 R13, RZ, RZ, R25 ;  /* 0x000000ffff0d7224 */ /* 0x000fe400078e0019 */
[----:B------:R-:W-:Y:S01]  /*13530*/  IMAD.MOV.U32 R12, RZ, RZ, 0x1 ;  /* 0x00000001ff0c7424 */ /* 0x000fe200078e00ff */
[----:B------:R-:W-:-:S13]  /*13540*/  IADD3 R2, P0, R14, R0, RZ ;  /* 0x000000000e027210 */ /* 0x000fda0007f1e0ff */
[----:B------:R-:W-:Y:S05]  /*13550*/  WARPSYNC.COLLECTIVE R15, `(.L_x_10362) ;  /* 0x000000000f087348 */ /* 0x000fea0003c00000 */
[----:B------:R0:W1:Y:S02]  /*13560*/  SHFL.IDX P6, R14, R13, R12, R11 ;  /* 0x0000000c0d0e7389 */ /* 0x00006400000c000b */
[----:B01----:R-:W-:Y:S01]  /*13570*/  ENDCOLLECTIVE ;  /* 0x000000000000791b */ /* 0x003fe20003800000 */
.L_x_10362:
        /* <DEDUP_REMOVED lines=13> */
.L_x_10363:
[----:B------:R-:W-:Y:S01]  /*13650*/  MOV R13, R25 ;  /* 0x00000019000d7202 */ /* 0x000fe20000000f00 */
[----:B------:R-:W-:Y:S01]  /*13660*/  IMAD.MOV.U32 R12, RZ, RZ, 0x2 ;  /* 0x00000002ff0c7424 */ /* 0x000fe200078e00ff */
[----:B------:R-:W-:-:S13]  /*13670*/  IADD3 R2, P0, R14, R0, RZ ;  /* 0x000000000e027210 */ /* 0x000fda0007f1e0ff */
[----:B------:R-:W-:Y:S05]  /*13680*/  WARPSYNC.COLLECTIVE R15, `(.L_x_10364) ;  /* 0x000000000f087348 */ /* 0x000fea0003c00000 */
[----:B------:R0:W1:Y:S02]  /*13690*/  SHFL.IDX P6, R14, R13, R12, R11 ;  /* 0x0000000c0d0e7389 */ /* 0x00006400000c000b */
[----:B01----:R-:W-:Y:S01]  /*136a0*/  ENDCOLLECTIVE ;  /* 0x000000000000791b */ /* 0x003fe20003800000 */
.L_x_10364:
        /* <DEDUP_REMOVED lines=13> */
.L_x_10365:
[----:B------:R-:W-:Y:S02]  /*13780*/  IMAD.MOV.U32 R13, RZ, RZ, R25 ;  /* 0x000000ffff0d7224 */ /* 0x000fe400078e0019 */
[----:B------:R-:W-:Y:S02]  /*13790*/  IMAD.MOV.U32 R12, RZ, RZ, 0x3 ;  /* 0x00000003ff0c7424 */ /* 0x000fe400078e00ff */
[----:B------:R-:W-:-:S07]  /*137a0*/  IMAD.MOV.U32 R8, RZ, RZ, R14 ;  /* 0x000000ffff087224 */ /* 0x000fce00078e000e */
[----:B------:R-:W-:Y:S05]  /*137b0*/  WARPSYNC.COLLECTIVE R15, `(.L_x_10366) ;  /* 0x000000000f087348 */ /* 0x000fea0003c00000 */
[----:B------:R0:W1:Y:S02]  /*137c0*/  SHFL.IDX P6, R14, R13, R12, R11 ;  /* 0x0000000c0d0e7389 */ /* 0x00006400000c000b */
[----:B01----:R-:W-:Y:S01]  /*137d0*/  ENDCOLLECTIVE ;  /* 0x000000000000791b */ /* 0x003fe20003800000 */
.L_x_10366:
        /* <DEDUP_REMOVED lines=14> */
.L_x_10367:
[----:B------:R-:W-:Y:S02]  /*138c0*/  IMAD.MOV.U32 R13, RZ, RZ, R25 ;  /* 0x000000ffff0d7224 */ /* 0x000fe400078e0019 */
[----:B------:R-:W-:Y:S01]  /*138d0*/  IMAD.MOV.U32 R12, RZ, RZ, 0x4 ;  /* 0x00000004ff0c7424 */ /* 0x000fe200078e00ff */
[----:B------:R-:W-:-:S13]  /*138e0*/  IADD3 R2, P0, R14, R0, RZ ;  /* 0x000000000e027210 */ /* 0x000fda0007f1e0ff */
[----:B------:R-:W-:Y:S05]  /*138f0*/  WARPSYNC.COLLECTIVE R15, `(.L_x_10368) ;  /* 0x000000000f087348 */ /* 0x000fea0003c00000 */
[----:B------:R0:W1:Y:S02]  /*13900*/  SHFL.IDX P6, R14, R13, R12, R11 ;  /* 0x0000000c0d0e7389 */ /* 0x00006400000c000b */
[----:B01----:R-:W-:Y:S01]  /*13910*/  ENDCOLLECTIVE ;  /* 0x000000000000791b */ /* 0x003fe20003800000 */
.L_x_10368:
        /* <DEDUP_REMOVED lines=13> */
.L_x_10369:
[----:B------:R-:W-:Y:S01]  /*139f0*/  MOV R13, R25 ;  /* 0x00000019000d7202 */ /* 0x000fe20000000f00 */
[----:B------:R-:W-:Y:S01]  /*13a00*/  IMAD.MOV.U32 R12, RZ, RZ, 0x5 ;  /* 0x00000005ff0c7424 */ /* 0x000fe200078e00ff */
[----:B------:R-:W-:-:S13]  /*13a10*/  IADD3 R2, P0, R14, R0, RZ ;  /* 0x000000000e027210 */ /* 0x000fda0007f1e0ff */
[----:B------:R-:W-:Y:S05]  /*13a20*/  WARPSYNC.COLLECTIVE R15, `(.L_x_10370) ;  /* 0x000000000f087348 */ /* 0x000fea0003c00000 */
[----:B------:R0:W1:Y:S02]  /*13a30*/  SHFL.IDX P6, R14, R13, R12, R11 ;  /* 0x0000000c0d0e7389 */ /* 0x00006400000c000b */
[----:B01----:R-:W-:Y:S01]  /*13a40*/  ENDCOLLECTIVE ;  /* 0x000000000000791b */ /* 0x003fe20003800000 */
.L_x_10370:
        /* <DEDUP_REMOVED lines=13> */
.L_x_10371:
[----:B------:R-:W-:Y:S05]  /*13b20*/  BRA `(.L_x_10372) ;  /* 0xffffffb400a87947 */ /* 0x000fea000383ffff */
.L_x_10247:
        /* <DEDUP_REMOVED lines=8> */
.L_x_10374:
[----:B------:R-:W-:Y:S05]  /*13bb0*/  BSYNC B0 ;  /* 0x0000000000007941 */ /* 0x000fea0003800000 */
.L_x_10373:
        /* <DEDUP_REMOVED lines=9> */
.L_x_10375:
        /* <DEDUP_REMOVED lines=18> */
.L_x_10376:
[----:B------:R-:W-:Y:S01]  /*13d70*/  IMAD.MOV.U32 R12, RZ, RZ, 0x2 ;  /* 0x00000002ff0c7424 */ /* 0x000fe200078e00ff */
[----:B------:R-:W-:-:S05]  /*13d80*/  SEL R7, R14, RZ, P1 ;  /* 0x000000ff0e077207 */ /* 0x000fca0000800000 */
[----:B------:R-:W-:-:S04]  /*13d90*/  IMAD.IADD R6, R4, 0x1, R7 ;  /* 0x0000000104067824 */ /* 0x000fc800078e0207 */
[----:B------:R-:W-:-:S07]  /*13da0*/  IMAD.MOV.U32 R13, RZ, RZ, R6 ;  /* 0x000000ffff0d7224 */ /* 0x000fce00078e0006 */
[----:B------:R-:W-:Y:S05]  /*13db0*/  WARPSYNC.COLLECTIVE R15, `(.L_x_10377) ;  /* 0x000000000f087348 */ /* 0x000fea0003c00000 */
[----:B------:R0:W1:Y:S02]  /*13dc0*/  SHFL.UP P6, R14, R13, R12, R11 ;  /* 0x0400000c0d0e7389 */ /* 0x00006400000c000b */
[----:B01----:R-:W-:Y:S01]  /*13dd0*/  ENDCOLLECTIVE ;  /* 0x000000000000791b */ /* 0x003fe20003800000 */
.L_x_10377:
[----:B------:R-:W-:Y:S02]  /*13de0*/  MOV R12, 0x4 ;  /* 0x00000004000c7802 */ /* 0x000fe40000000f00 */
[----:B------:R-:W-:-:S05]  /*13df0*/  SEL R7, R14, RZ, P2 ;  /* 0x000000ff0e077207 */ /* 0x000fca0001000000 */
[----:B------:R-:W-:-:S04]  /*13e00*/  IMAD.IADD R7, R6, 0x1, R7 ;  /* 0x0000000106077824 */ /* 0x000fc800078e0207 */
[----:B------:R-:W-:-:S07]  /*13e10*/  IMAD.MOV.U32 R13, RZ, RZ, R7 ;  /* 0x000000ffff0d7224 */ /* 0x000fce00078e0007 */
[----:B------:R-:W-:Y:S05]  /*13e20*/  WARPSYNC.COLLECTIVE R15, `(.L_x_10378) ;  /* 0x000000000f087348 */ /* 0x000fea0003c00000 */
[----:B------:R0:W1:Y:S02]  /*13e30*/  SHFL.UP P6, R14, R13, R12, R11 ;  /* 0x0400000c0d0e7389 */ /* 0x00006400000c000b */
[----:B01----:R-:W-:Y:S01]  /*13e40*/  ENDCOLLECTIVE ;  /* 0x000000000000791b */ /* 0x003fe20003800000 */
.L_x_10378:
[----:B------:R-:W-:Y:S01]  /*13e50*/  IMAD.MOV.U32 R12, RZ, RZ, 0x8 ;  /* 0x00000008ff0c7424 */ /* 0x000fe200078e00ff */
[----:B------:R-:W-:-:S05]  /*13e60*/  SEL R2, R14, RZ, P3 ;  /* 0x000000ff0e027207 */ /* 0x000fca0001800000 */
[----:B------:R-:W-:-:S04]  /*13e70*/  IMAD.IADD R2, R7, 0x1, R2 ;  /* 0x0000000107027824 */ /* 0x000fc800078e0202 */
[----:B------:R-:W-:-:S07]  /*13e80*/  IMAD.MOV.U32 R13, RZ, RZ, R2 ;  /* 0x000000ffff0d7224 */ /* 0x000fce00078e0002 */
[----:B------:R-:W-:Y:S05]  /*13e90*/  WARPSYNC.COLLECTIVE R15, `(.L_x_10379) ;  /* 0x000000000f087348 */ /* 0x000fea0003c00000 */
[----:B------:R0:W1:Y:S02]  /*13ea0*/  SHFL.UP P6, R14, R13, R12, R11 ;  /* 0x0400000c0d0e7389 */ /* 0x00006400000c000b */
[----:B01----:R-:W-:Y:S01]  /*13eb0*/  ENDCOLLECTIVE ;  /* 0x000000000000791b */ /* 0x003fe20003800000 */
.L_x_10379:
[----:B------:R-:W-:Y:S01]  /*13ec0*/  IMAD.MOV.U32 R12, RZ, RZ, 0x10 ;  /* 0x00000010ff0c7424 */ /* 0x000fe200078e00ff */
[----:B------:R-:W-:-:S05]  /*13ed0*/  SEL R3, R14, RZ, P4 ;  /* 0x000000ff0e037207 */ /* 0x000fca0002000000 */
[----:B------:R-:W-:-:S04]  /*13ee0*/  IMAD.IADD R3, R2, 0x1, R3 ;  /* 0x0000000102037824 */ /* 0x000fc800078e0203 */
[----:B------:R-:W-:-:S07]  /*13ef0*/  IMAD.MOV.U32 R13, RZ, RZ, R3 ;  /* 0x000000ffff0d7224 */ /* 0x000fce00078e0003 */
[----:B------:R-:W-:Y:S05]  /*13f00*/  WARPSYNC.COLLECTIVE R15, `(.L_x_10380) ;  /* 0x000000000f087348 */ /* 0x000fea0003c00000 */
[----:B------:R0:W1:Y:S02]  /*13f10*/  SHFL.UP P6, R14, R13, R12, R11 ;  /* 0x0400000c0d0e7389 */ /* 0x00006400000c000b */
[----:B01----:R-:W-:Y:S01]  /*13f20*/  ENDCOLLECTIVE ;  /* 0x000000000000791b */ /* 0x003fe20003800000 */
.L_x_10380:
        /* <DEDUP_REMOVED lines=8> */
.L_x_10381:
[----:B------:R-:W-:Y:S05]  /*13fb0*/  BRA `(.L_x_10382) ;  /* 0xffffffb800007947 */ /* 0x000fea000383ffff */
.L_x_10252:
[----:B------:R-:W-:Y:S01]  /*13fc0*/  BSSY B0, `(.L_x_10383) ;  /* 0x0000008000007945 */ /* 0x000fe20003800000 */
[----:B-----5:R-:W-:Y:S02]  /*13fd0*/  IMAD.MOV.U32 R13, RZ, RZ, R4 ;  /* 0x000000ffff0d7224 */ /* 0x020fe400078e0004 */
[----:B------:R-:W-:Y:S02]  /*13fe0*/  IMAD.MOV.U32 R12, RZ, RZ, 0x1 ;  /* 0x00000001ff0c7424 */ /* 0x000fe400078e00ff */
[----:B------:R-:W-:Y:S02]  /*13ff0*/  IMAD.MOV.U32 R11, RZ, RZ, RZ ;  /* 0x000000ffff0b7224 */ /* 0x000fe400078e00ff */
[----:B------:R-:W-:-:S07]  /*14000*/  IMAD.MOV.U32 R15, RZ, RZ, -0x1 ;  /* 0xffffffffff0f7424 */ /* 0x000fce00078e00ff */
[----:B0123--:R-:W-:Y:S05]  /*14010*/  WARPSYNC.COLLECTIVE R15, `(.L_x_10384) ;  /* 0x000000000f087348 */ /* 0x00ffea0003c00000 */
[----:B------:R4:W0:Y:S02]  /*14020*/  SHFL.UP P6, R14, R13, R12, R11 ;  /* 0x0400000c0d0e7389 */ /* 0x00082400000c000b */
[----:B01234-:R-:W-:Y:S01]  /*14030*/  ENDCOLLECTIVE ;  /* 0x000000000000791b */ /* 0x01ffe20003800000 */
.L_x_10384:
[----:B------:R-:W-:Y:S05]  /*14040*/  BSYNC B0 ;  /* 0x0000000000007941 */ /* 0x000fea0003800000 */
.L_x_10383:
        /* <DEDUP_REMOVED lines=8> */
.L_x_10385:
[----:B------:R-:W-:Y:S01]  /*140d0*/  IMAD.MOV.U32 R12, RZ, RZ, 0x4 ;  /* 0x00000004ff0c7424 */ /* 0x000fe200078e00ff */
[----:B------:R-:W-:-:S05]  /*140e0*/  SEL R0, R14, RZ, P2 ;  /* 0x000000ff0e007207 */ /* 0x000fca0001000000 */
[----:B------:R-:W-:-:S04]  /*140f0*/  IMAD.IADD R0, R13, 0x1, R0 ;  /* 0x000000010d007824 */ /* 0x000fc800078e0200 */
[----:B------:R-:W-:-:S07]  /*14100*/  IMAD.MOV.U32 R13, RZ, RZ, R0 ;  /* 0x000000ffff0d7224 */ /* 0x000fce00078e0000 */
[----:B------:R-:W-:Y:S05]  /*14110*/  WARPSYNC.COLLECTIVE R15, `(.L_x_10386) ;  /* 0x000000000f087348 */ /* 0x000fea0003c00000 */
[----:B------:R0:W1:Y:S02]  /*14120*/  SHFL.UP P6, R14, R13, R12, R11 ;  /* 0x0400000c0d0e7389 */ /* 0x00006400000c000b */
[----:B01----:R-:W-:Y:S01]  /*14130*/  ENDCOLLECTIVE ;  /* 0x000000000000791b */ /* 0x003fe20003800000 */
.L_x_10386:
[----:B------:R-:W-:Y:S02]  /*14140*/  MOV R12, 0x8 ;  /* 0x00000008000c7802 */ /* 0x000fe40000000f00 */
[----:B------:R-:W-:-:S05]  /*14150*/  SEL R3, R14, RZ, P3 ;  /* 0x000000ff0e037207 */ /* 0x000fca0001800000 */
[----:B------:R-:W-:-:S04]  /*14160*/  IMAD.IADD R2, R0, 0x1, R3 ;  /* 0x0000000100027824 */ /* 0x000fc800078e0203 */
[----:B------:R-:W-:-:S07]  /*14170*/  IMAD.MOV.U32 R13, RZ, RZ, R2 ;  /* 0x000000ffff0d7224 */ /* 0x000fce00078e0002 */
[----:B------:R-:W-:Y:S05]  /*14180*/  WARPSYNC.COLLECTIVE R15, `(.L_x_10387) ;  /* 0x000000000f087348 */ /* 0x000fea0003c00000 */
[----:B------:R0:W1:Y:S02]  /*14190*/  SHFL.UP P6, R14, R13, R12, R11 ;  /* 0x0400000c0d0e7389 */ /* 0x00006400000c000b */
[----:B01----:R-:W-:Y:S01]  /*141a0*/  ENDCOLLECTIVE ;  /* 0x000000000000791b */ /* 0x003fe20003800000 */
.L_x_10387:
[----:B------:R-:W-:Y:S01]  /*141b0*/  IMAD.MOV.U32 R12, RZ, RZ, 0x10 ;  /* 0x00000010ff0c7424 */ /* 0x000fe200078e00ff */
[----:B------:R-:W-:-:S05]  /*141c0*/  SEL R3, R14, RZ, P4 ;  /* 0x000000ff0e037207 */ /* 0x000fca0002000000 */
[----:B------:R-:W-:-:S04]  /*141d0*/  IMAD.IADD R3, R2, 0x1, R3 ;  /* 0x0000000102037824 */ /* 0x000fc800078e0203 */
[----:B------:R-:W-:-:S07]  /*141e0*/  IMAD.MOV.U32 R13, RZ, RZ, R3 ;  /* 0x000000ffff0d7224 */ /* 0x000fce00078e0003 */
[----:B------:R-:W-:Y:S05]  /*141f0*/  WARPSYNC.COLLECTIVE R15, `(.L_x_10388) ;  /* 0x000000000f087348 */ /* 0x000fea0003c00000 */
[----:B------:R0:W1:Y:S02]  /*14200*/  SHFL.UP P6, R14, R13, R12, R11 ;  /* 0x0400000c0d0e7389 */ /* 0x00006400000c000b */
[----:B01----:R-:W-:Y:S01]  /*14210*/  ENDCOLLECTIVE ;  /* 0x000000000000791b */ /* 0x003fe20003800000 */
.L_x_10388:
        /* <DEDUP_REMOVED lines=8> */
.L_x_10389:
[----:B------:R-:W-:Y:S05]  /*142a0*/  BRA `(.L_x_10390) ;  /* 0xffffffb400e07947 */ /* 0x000fea000383ffff */
.L_x_10254:
[----:B------:R-:W-:Y:S01]  /*142b0*/  BSSY B0, `(.L_x_10391) ;  /* 0x0000006000007945 */ /* 0x000fe20003800000 */
[----:B------:R-:W-:Y:S02]  /*142c0*/  PLOP3.LUT P6, PT, P6, PT, PT, 0x8, 0x0 ;  /* 0x000000000000781c */ /* 0x000fe400037ce170 */
[----:B------:R-:W-:-:S11]  /*142d0*/  MOV R15, 0xffffffff ;  /* 0xffffffff000f7802 */ /* 0x000fd60000000f00 */
[----:B012---:R-:W-:Y:S05]  /*142e0*/  WARPSYNC.COLLECTIVE R15, `(.L_x_10392) ;  /* 0x000000000f087348 */ /* 0x007fea0003c00000 */
[----:B------:R-:W-:Y:S01]  /*142f0*/  VOTE.ANY R14, PT, P6 ;  /* 0x00000000000e7806 */ /* 0x000fe200030e0100 */
[----:B012---:R-:W-:Y:S06]  /*14300*/  ENDCOLLECTIVE ;  /* 0x000000000000791b */ /* 0x007fec0003800000 */
.L_x_10392:
[----:B------:R-:W-:Y:S05]  /*14310*/  BSYNC B0 ;  /* 0x0000000000007941 */ /* 0x000fea0003800000 */
.L_x_10391:
        /* <DEDUP_REMOVED lines=9> */
.L_x_10393:
[----:B------:R-:W-:Y:S01]  /*143b0*/  IMAD.MOV.U32 R4, RZ, RZ, R14 ;  /* 0x000000ffff047224 */ /* 0x000fe200078e000e */
[----:B------:R-:W-:Y:S06]  /*143c0*/  BRA `(.L_x_10394) ;  /* 0xffffffb400d07947 */ /* 0x000fec000383ffff */
.L_x_10256:
[----:B------:R-:W-:Y:S01]  /*143d0*/  BSSY B0, `(.L_x_10395) ;  /* 0x0000007000007945 */ /* 0x000fe20003800000 */
[----:B------:R-:W-:Y:S01]  /*143e0*/  IMAD.MOV.U32 R13, RZ, RZ, R6 ;  /* 0x000000ffff0d7224 */ /* 0x000fe200078e0006 */
[----:B------:R-:W-:Y:S01]  /*143f0*/  MOV R11, 0x1f ;  /* 0x0000001f000b7802 */ /* 0x000fe20000000f00 */
[----:B------:R-:W-:-:S07]  /*14400*/  IMAD.MOV.U32 R15, RZ, RZ, -0x1 ;  /* 0xffffffffff0f7424 */ /* 0x000fce00078e00ff */
[----:B01234-:R-:W-:Y:S05]  /*14410*/  WARPSYNC.COLLECTIVE R15, `(.L_x_10396) ;  /* 0x000000000f087348 */ /* 0x01ffea0003c00000 */
[----:B------:R0:W0:Y:S02]  /*14420*/  SHFL.IDX P6, R14, R13, R12, R11 ;  /* 0x0000000c0d0e7389 */ /* 0x00002400000c000b */
[----:B01234-:R-:W-:Y:S01]  /*14430*/  ENDCOLLECTIVE ;  /* 0x000000000000791b */ /* 0x01ffe20003800000 */
.L_x_10396:
[----:B------:R-:W-:Y:S05]  /*14440*/  BSYNC B0 ;  /* 0x0000000000007941 */ /* 0x000fea0003800000 */
.L_x_10395:
[----:B------:R-:W-:Y:S05]  /*14450*/  BRA `(.L_x_10255) ;  /* 0xffffffb400c87947 */ /* 0x000fea000383ffff */
.L_x_10260:
[----:B0-----:R0:W1:Y:S02]  /*14460*/  SYNCS.PHASECHK.TRANS64.TRYWAIT P0, [R5+URZ+0x32420], R0 ;  /* 0x03242000050075a7 */ /* 0x001064000800017f */
[----:B-1----:R-:W-:Y:S05]  /*14470*/  @!P0 NANOSLEEP.SYNCS 0x989680 ;  /* 0x009896800000895d */ /* 0x002fea0003900000 */
[----:B------:R-:W1:Y:S02]  /*14480*/  @!P0 SYNCS.PHASECHK.TRANS64 P0, [R5+URZ+0x32420], R0 ;  /* 0x03242000050085a7 */ /* 0x000e64000800007f */
[----:B-1----:R-:W-:Y:S05]  /*14490*/  @!P0 BRA `(.L_x_10260) ;  /* 0xfffffffc00f08947 */ /* 0x002fea000383ffff */
[----:B------:R-:W-:Y:S05]  /*144a0*/  BRA `(.L_x_10397) ;  /* 0xffffffb800b47947 */ /* 0x000fea000383ffff */
.L_x_10261:
        /* <DEDUP_REMOVED lines=11> */
.L_x_10399:
[----:B------:R-:W-:Y:S05]  /*14560*/  BSYNC B0 ;  /* 0x0000000000007941 */ /* 0x000fea0003800000 */
.L_x_10398:
[----:B------:R-:W-:Y:S05]  /*14570*/  BRA `(.L_x_10400) ;  /* 0xffffffb8009c7947 */ /* 0x000fea000383ffff */
.L_x_10264:
[----:B------:R-:W-:Y:S01]  /*14580*/  BSSY B1, `(.L_x_10401) ;  /* 0x0000006000017945 */ /* 0x000fe20003800000 */
[----:B------:R-:W-:-:S07]  /*14590*/  IMAD.MOV.U32 R15, RZ, RZ, -0x1 ;  /* 0xffffffffff0f7424 */ /* 0x000fce00078e00ff */
[----:B0-23--:R-:W-:Y:S05]  /*145a0*/  WARPSYNC.COLLECTIVE R15, `(.L_x_10402) ;  /* 0x000000000f0c7348 */ /* 0x00dfea0003c00000 */
[----:B------:R-:W-:Y:S02]  /*145b0*/  ELECT P6, UR62, PT ;  /* 0x00000000003e782f */ /* 0x000fe400038c0000 */
[----:B------:R-:W-:Y:S01]  /*145c0*/  MOV R14, UR62 ;  /* 0x0000003e000e7c02 */ /* 0x000fe20008000f00 */
[----:B0-23--:R-:W-:Y:S10]  /*145d0*/  ENDCOLLECTIVE ;  /* 0x000000000000791b */ /* 0x00dff40003800000 */
.L_x_10402:
[----:B------:R-:W-:Y:S05]  /*145e0*/  BSYNC B1 ;  /* 0x0000000000017941 */ /* 0x000fea0003800000 */
.L_x_10401:
[----:B------:R-:W-:Y:S05]  /*145f0*/  BRA `(.L_x_10403) ;  /* 0xffffffb800947947 */ /* 0x000fea000383ffff */
.L_x_10266:
[----:B0-----:R0:W1:Y:S02]  /*14600*/  SYNCS.PHASECHK.TRANS64.TRYWAIT P1, [R3+URZ+0x32440], R2 ;  /* 0x03244002030075a7 */ /* 0x001064000802017f */
[----:B-1----:R-:W-:Y:S05]  /*14610*/  @!P1 NANOSLEEP.SYNCS 0x989680 ;  /* 0x009896800000995d */ /* 0x002fea0003900000 */
[----:B------:R-:W1:Y:S02]  /*14620*/  @!P1 SYNCS.PHASECHK.TRANS64 P1, [R3+URZ+0x32440], R2 ;  /* 0x03244002030095a7 */ /* 0x000e64000802007f */
[----:B-1----:R-:W-:Y:S05]  /*14630*/  @!P1 BRA `(.L_x_10266) ;  /* 0xfffffffc00f09947 */ /* 0x002fea000383ffff */
[----:B------:R-:W-:Y:S05]  /*14640*/  BRA `(.L_x_10404) ;  /* 0xffffffb800bc7947 */ /* 0x000fea000383ffff */
.L_x_10268:
[----:B-1----:R1:W4:Y:S02]  /*14650*/  SYNCS.PHASECHK.TRANS64.TRYWAIT P1, [R5+URZ+0x32440], R0 ;  /* 0x03244000050075a7 */ /* 0x002324000802017f */
[----:B----4-:R-:W-:Y:S05]  /*14660*/  @!P1 NANOSLEEP.SYNCS 0x989680 ;  /* 0x009896800000995d */ /* 0x010fea0003900000 */
[----:B------:R-:W4:Y:S02]  /*14670*/  @!P1 SYNCS.PHASECHK.TRANS64 P1, [R5+URZ+0x32440], R0 ;  /* 0x03244000050095a7 */ /* 0x000f24000802007f */
[----:B----4-:R-:W-:Y:S05]  /*14680*/  @!P1 BRA `(.L_x_10268) ;  /* 0xfffffffc00f09947 */ /* 0x010fea000383ffff */
[----:B------:R-:W-:Y:S05]  /*14690*/  BRA `(.L_x_10405) ;  /* 0xffffffb800c87947 */ /* 0x000fea000383ffff */
.L_x_10270:
[----:B----4-:R4:W0:Y:S02]  /*146a0*/  SYNCS.PHASECHK.TRANS64.TRYWAIT P1, [R3+URZ+0x32460], R2 ;  /* 0x03246002030075a7 */ /* 0x010824000802017f */
[----:B0-----:R-:W-:Y:S05]  /*146b0*/  @!P1 NANOSLEEP.SYNCS 0x989680 ;  /* 0x009896800000995d */ /* 0x001fea0003900000 */
[----:B------:R-:W0:Y:S02]  /*146c0*/  @!P1 SYNCS.PHASECHK.TRANS64 P1, [R3+URZ+0x32460], R2 ;  /* 0x03246002030095a7 */ /* 0x000e24000802007f */
[----:B0-----:R-:W-:Y:S05]  /*146d0*/  @!P1 BRA `(.L_x_10270) ;  /* 0xfffffffc00f09947 */ /* 0x001fea000383ffff */
[----:B------:R-:W-:Y:S05]  /*146e0*/  BRA `(.L_x_10406) ;  /* 0xffffffb800c47947 */ /* 0x000fea000383ffff */
.L_x_10407:
        /* <DEDUP_REMOVED lines=9> */
.L_x_15666:


//--------------------- .text._ZN7cutlass13device_kernelIN5flash11enable_sm90INS1_16FlashAttnFwdSm90INS1_25CollectiveMainloopFwdSm90ILi2EN4cute5tupleIJNS5_1CILi1EEES8_S8_EEENS6_IJNS7_ILi128EEENS7_ILi96EEENS7_ILi64EEEEEELi256ENS_6half_tEfNS_4arch4Sm90ELb0ELb0ELb1ELb1ELb1ELb1ELb1ELb1ELb0ELb1ELb0ELb0EEENS1_21CollectiveEpilogueFwdINS6_IJSA_NS7_ILi256EEESB_EEES9_SE_SG_Li256ELb1ELb1ELb0ELb0EEENS1_36VarlenDynamicPersistentTileSchedulerILi128ELi96ELi256ELi128ELb0ELb1ELb1ELb0ELb1ELb1EEEEEEEEEvNT_6ParamsE --------------------------
	.section	.text._ZN7cutlass13device_kernelIN5flash11enable_sm90INS1_16FlashAttnFwdSm90INS1_25CollectiveMainloopFwdSm90ILi2EN4cute5tupleIJNS5_1CILi1EEES8_S8_EEENS6_IJNS7_ILi128EEENS7_ILi96EEENS7_ILi64EEEEEELi256ENS_6half_tEfNS_4arch4Sm90ELb0ELb0ELb1ELb1ELb1ELb1ELb1ELb1ELb0ELb1ELb0ELb0EEENS1_21CollectiveEpilogueFwdINS6_IJSA_NS7_ILi256EEESB_EEES9_SE_SG_Li256ELb1ELb1ELb0ELb0EEENS1_36VarlenDynamicPersistentTileSchedulerILi128ELi96ELi256ELi128ELb0ELb1ELb1ELb0ELb1ELb1EEEEEEEEEvNT_6ParamsE,"ax",@progbits
	.align	128
.text._ZN7cutlass13device_kernelIN5flash11enable_sm90INS1_16FlashAttnFwdSm90INS1_25CollectiveMainloopFwdSm90ILi2EN4cute5tupleIJNS5_1CILi1EEES8_S8_EEENS6_IJNS7_ILi128EEENS7_ILi96EEENS7_ILi64EEEEEELi256ENS_6half_tEfNS_4arch4Sm90ELb0ELb0ELb1ELb1ELb1ELb1ELb1ELb1ELb0ELb1ELb0ELb0EEENS1_21CollectiveEpilogueFwdINS6_IJSA_NS7_ILi256EEESB_EEES9_SE_SG_Li256ELb1ELb1ELb0ELb0EEENS1_36VarlenDynamicPersistentTileSchedulerILi128ELi96ELi256ELi128ELb0ELb1ELb1ELb0ELb1ELb1EEEEEEEEEvNT_6ParamsE:
        .type           _ZN7cutlass13device_kernelIN5flash11enable_sm90INS1_16FlashAttnFwdSm90INS1_25CollectiveMainloopFwdSm90ILi2EN4cute5tupleIJNS5_1CILi1EEES8_S8_EEENS6_IJNS7_ILi128EEENS7_ILi96EEENS7_ILi64EEEEEELi256ENS_6half_tEfNS_4arch4Sm90ELb0ELb0ELb1ELb1ELb1ELb1ELb1ELb1ELb0ELb1ELb0ELb0EEENS1_21CollectiveEpilogueFwdINS6_IJSA_NS7_ILi256EEESB_EEES9_SE_SG_Li256ELb1ELb1ELb0ELb0EEENS1_36VarlenDynamicPersistentTileSchedulerILi128ELi96ELi256ELi128ELb0ELb1ELb1ELb0ELb1ELb1EEEEEEEEEvNT_6ParamsE,@function
        .size           _ZN7cutlass13device_kernelIN5flash11enable_sm90INS1_16FlashAttnFwdSm90INS1_25CollectiveMainloopFwdSm90ILi2EN4cute5tupleIJNS5_1CILi1EEES8_S8_EEENS6_IJNS7_ILi128EEENS7_ILi96EEENS7_ILi64EEEEEELi256ENS_6half_tEfNS_4arch4Sm90ELb0ELb0ELb1ELb1ELb1ELb1ELb1ELb1ELb0ELb1ELb0ELb0EEENS1_21CollectiveEpilogueFwdINS6_IJSA_NS7_ILi256EEESB_EEES9_SE_SG_Li256ELb1ELb1ELb0ELb0EEENS1_36VarlenDynamicPersistentTileSchedulerILi128ELi96ELi256ELi128ELb0ELb1ELb1ELb0ELb1ELb1EEEEEEEEEvNT_6ParamsE,(.L_x_15667 - _ZN7cutlass13device_kernelIN5flash11enable_sm90INS1_16FlashAttnFwdSm90INS1_25CollectiveMainloopFwdSm90ILi2EN4cute5tupleIJNS5_1CILi1EEES8_S8_EEENS6_IJNS7_ILi128EEENS7_ILi96EEENS7_ILi64EEEEEELi256ENS_6half_tEfNS_4arch4Sm90ELb0ELb0ELb1ELb1ELb1ELb1ELb1ELb1ELb0ELb1ELb0ELb0EEENS1_21CollectiveEpilogueFwdINS6_IJSA_NS7_ILi256EEESB_EEES9_SE_SG_Li256ELb1ELb1ELb0ELb0EEENS1_36VarlenDynamicPersistentTileSchedulerILi128ELi96ELi256ELi128ELb0ELb1ELb1ELb0ELb1ELb1EEEEEEEEEvNT_6ParamsE)
        .other          _ZN7cutlass13device_kernelIN5flash11enable_sm90INS1_16FlashAttnFwdSm90INS1_25CollectiveMainloopFwdSm90ILi2EN4cute5tupleIJNS5_1CILi1EEES8_S8_EEENS6_IJNS7_ILi128EEENS7_ILi96EEENS7_ILi64EEEEEELi256ENS_6half_tEfNS_4arch4Sm90ELb0ELb0ELb1ELb1ELb1ELb1ELb1ELb1ELb0ELb1ELb0ELb0EEENS1_21CollectiveEpilogueFwdINS6_IJSA_NS7_ILi256EEESB_EEES9_SE_SG_Li256ELb1ELb1ELb0ELb0EEENS1_36VarlenDynamicPersistentTileSchedulerILi128ELi96ELi256ELi128ELb0ELb1ELb1ELb0ELb1ELb1EEEEEEEEEvNT_6ParamsE,@"STO_CUDA_ENTRY STV_DEFAULT"
_ZN7cutlass13device_kernelIN5flash11enable_sm90INS1_16FlashAttnFwdSm90INS1_25CollectiveMainloopFwdSm90ILi2EN4cute5tupleIJNS5_1CILi1EEES8_S8_EEENS6_IJNS7_ILi128EEENS7_ILi96EEENS7_ILi64EEEEEELi256ENS_6half_tEfNS_4arch4Sm90ELb0ELb0ELb1ELb1ELb1ELb1ELb1ELb1ELb0ELb1ELb0ELb0EEENS1_21CollectiveEpilogueFwdINS6_IJSA_NS7_ILi256EEESB_EEES9_SE_SG_Li256ELb1ELb1ELb0ELb0EEENS1_36VarlenDynamicPersistentTileSchedulerILi128ELi96ELi256ELi128ELb0ELb1ELb1ELb0ELb1ELb1EEEEEEEEEvNT_6ParamsE:
        /* <DEDUP_REMOVED lines=17> */
.L_x_10409:
[----:B------:R-:W-:Y:S05]  /*0110*/  BSYNC B0 ;  /* 0x0000000000007941 */ /* 0x000fea0003800000 */
.L_x_10408:
[----:B------:R-:W-:Y:S01]  /*0120*/  VOTEU.ANY UP0, P0 ;  /* 0x00000000003f7886 */ /* 0x000fe20000000100 */
[----:B------:R-:W0:Y:S01]  /*0130*/  SHFL.IDX PT, R2, R0, RZ, 0x1f ;  /* 0x00001fff00027589 */ /* 0x000e2200000e0000 */
[----:B------:R-:W-:Y:S01]  /*0140*/  UMOV UR4, 0x80 ;  /* 0x0000008000047882 */ /* 0x000fe20000000000 */
[----:B------:R-:W-:Y:S01]  /*0150*/  UMOV UR7, 0x100 ;  /* 0x0000010000077882 */ /* 0x000fe20000000000 */
[----:B------:R-:W-:Y:S01]  /*0160*/  VOTEU.ANY UP1, P0 ;  /* 0x00000000003f7886 */ /* 0x000fe20000020100 */
[----:B------:R-:W1:Y:S01]  /*0170*/  @UP0 S2UR UR8, SR_CgaCtaId ;  /* 0x00000000000809c3 */ /* 0x000e620000008800 */
[----:B------:R-:W-:Y:S01]  /*0180*/  @UP0 UMOV UR6, 0x400 ;  /* 0x0000040000060882 */ /* 0x000fe20000000000 */
[----:B------:R-:W-:-:S04]  /*0190*/  @UP0 UIADD3 UR4, -UR4, 0x100000, URZ ;  /* 0x0010000004040890 */ /* 0x000fc8000fffe13f */
[----:B------:R-:W-:Y:S02]  /*01a0*/  @UP0 USHF.L.U32 UR5, UR4, 0xb, URZ ;  /* 0x0000000b04050899 */ /* 0x000fe4000800063f */
[----:B------:R-:W-:Y:S01]  /*01b0*/  @UP0 USHF.L.U32 UR4, UR4, 0x1, URZ ;  /* 0x0000000104040899 */ /* 0x000fe2000800063f */
[----:B------:R-:W-:Y:S01]  /*01c0*/  SHF.R.U32.HI R3, RZ, 0x7, R3 ;  /* 0x00000007ff037819 */ /* 0x000fe20000011603 */
[----:B------:R-:W-:Y:S01]  /*01d0*/  VOTEU.ANY UP2, P0 ;  /* 0x00000000003f7886 */ /* 0x000fe20000040100 */
[----:B0-----:R-:W-:-:S03]  /*01e0*/  ISETP.NE.AND P1, PT, R2, RZ, PT ;  /* 0x000000ff0200720c */ /* 0x001fc60003f25270 */
[----:B------:R0:W2:Y:S01]  /*01f0*/  SHFL.IDX PT, R2, R3, RZ, 0x1f ;  /* 0x00001fff03027589 */ /* 0x0000a200000e0000 */
[----:B-1----:R-:W-:Y:S02]  /*0200*/  @UP0 ULEA UR8, UR8, UR6, 0x18 ;  /* 0x0000000608080291 */ /* 0x002fe4000f8ec03f */
[----:B------:R-:W-:-:S04]  /*0210*/  @UP0 UIADD3 UR6, -UR7, 0x100000, URZ ;  /* 0x0010000007060890 */ /* 0x000fc8000fffe13f */
[----:B------:R-:W-:Y:S02]  /*0220*/  @UP0 USHF.L.U32 UR7, UR6, 0xb, URZ ;  /* 0x0000000b06070899 */ /* 0x000fe4000800063f */
[----:B------:R-:W-:Y:S01]  /*0230*/  @UP0 USHF.L.U32 UR6, UR6, 0x1, URZ ;  /* 0x0000000106060899 */ /* 0x000fe2000800063f */
[----:B------:R-:W-:Y:S01]  /*0240*/  VOTEU.ANY UP0, P0 ;  /* 0x00000000003f7886 */ /* 0x000fe20000000100 */
[----:B------:R-:W1:Y:S04]  /*0250*/  FENCE.VIEW.ASYNC.S ;  /* 0x00000000000073c6 */ /* 0x000e680000000000 */
[----:B-1----:R0:W1:Y:S01]  /*0260*/  @UP0 SYNCS.EXCH.64 URZ, [UR8+0x32400], UR4 ;  /* 0x03240004083f05b2 */ /* 0x0020620008000100 */
[----:B------:R0:W3:Y:S05]  /*0270*/  @UP1 SYNCS.EXCH.64 URZ, [UR8+0x32410], UR4 ;  /* 0x03241004083f15b2 */ /* 0x0000ea0008000100 */
[----:B------:R0:W4:Y:S02]  /*0280*/  @UP2 SYNCS.EXCH.64 URZ, [UR8+0x32420], UR6 ;  /* 0x03242006083f25b2 */ /* 0x0001240008000100 */
        /* <DEDUP_REMOVED lines=19> */
.L_x_10410:
        /* <DEDUP_REMOVED lines=22> */
.L_x_10411:
        /* <DEDUP_REMOVED lines=18> */
.L_x_10412:
        /* <DEDUP_REMOVED lines=22> */
.L_x_10413:
        /* <DEDUP_REMOVED lines=22> */
.L_x_10414:
[----:B--2---:R-:W-:Y:S01]  /*0900*/  ISETP.NE.AND P0, PT, R2, RZ, PT ;  /* 0x000000ff0200720c */ /* 0x004fe20003f05270 */
[----:B------:R-:W-:Y:S01]  /*0910*/  IMAD.MOV.U32 R2, RZ, RZ, 0x1 ;  /* 0x00000001ff027424 */ /* 0x000fe200078e00ff */
[----:B------:R-:W-:Y:S01]  /*0920*/  NOP ;  /* 0x0000000000007918 */ /* 0x000fe20000000000 */
[----:B------:R-:W-:Y:S01]  /*0930*/  ULDC.64 UR60, c[0x0][0x208] ;  /* 0x00008200003c7ab9 */ /* 0x000fe20000000a00 */
[----:B------:R-:W-:Y:S02]  /*0940*/  BSSY B9, `(.L_x_10415) ;  /* 0x0001887000097945 */ /* 0x000fe40003800000 */
[----:B------:R-:W-:-:S05]  /*0950*/  SEL R2, R2, 0x2, !P0 ;  /* 0x0000000202027807 */ /* 0x000fca0004000000 */
[----:B------:R2:W-:Y:S01]  /*0960*/  STL [R1+0x8], R2 ;  /* 0x0000080201007387 */ /* 0x0005e20000100800 */
[----:B01-34-:R-:W-:Y:S06]  /*0970*/  BAR.SYNC.DEFER_BLOCKING 0x0 ;  /* 0x0000000000007b1d */ /* 0x01bfec0000010000 */
[----:B------:R-:W-:Y:S05]  /*0980*/  @!P0 BRA `(.L_x_10416) ;  /* 0x00000114005c8947 */ /* 0x000fea0003800000 */
.L_x_10417:
[----:B------:R-:W-:-:S08]  /*0990*/  NOP ;  /* 0x0000000000007918 */ /* 0x000fd00000000000 */
[----:B------:R-:W0:Y:S02]  /*09a0*/  USETMAXREG.TRY_ALLOC.CTAPOOL UP0, 0xe8 ;  /* 0x000000e8000079c8 */ /* 0x000e240008000600 */
[----:B0-----:R-:W-:-:S13]  /*09b0*/  PLOP3.LUT P0, PT, PT, PT, UP0, 0x80, 0x0 ;  /* 0x000000000000781c */ /* 0x001fda0003f0f008 */
[----:B------:R-:W-:Y:S05]  /*09c0*/  @!P0 BRA `(.L_x_10417) ;  /* 0xfffffffc00f08947 */ /* 0x000fea000383ffff */
[----:B------:R-:W2:Y:S01]  /*09d0*/  S2R R0, SR_TID.X ;  /* 0x0000000000007919 */ /* 0x000ea20000002100 */
[----:B------:R-:W-:Y:S01]  /*09e0*/  MOV R19, 0x400 ;  /* 0x0000040000137802 */ /* 0x000fe20000000f00 */
[----:B------:R-:W-:Y:S01]  /*09f0*/  ULDC UR4, c[0x0][0xd3c] ;  /* 0x00034f0000047ab9 */ /* 0x000fe20000000800 */
[----:B--2---:R-:W-:Y:S02]  /*0a00*/  SHF.R.U32.HI R2, RZ, 0x7, R0 ;  /* 0x00000007ff027819 */ /* 0x004fe40000011600 */
[----:B------:R-:W0:Y:S01]  /*0a10*/  S2R R0, SR_CgaCtaId ;  /* 0x0000000000007919 */ /* 0x000e220000008800 */
        /* <DEDUP_REMOVED lines=9> */
[----:B------:R-:W2:Y:S01]  /*0ab0*/  LDL.LU R13, [R1+0x8] ;  /* 0x00000800010d7983 */ /* 0x000ea20000300800 */
[----:B------:R-:W0:Y:S02]  /*0ac0*/  S2R R0, SR_TID.X ;  /* 0x0000000000007919 */ /* 0x000e240000002100 */
[----:B0-----:R-:W-:-:S05]  /*0ad0*/  VIADD R12, R0, 0xffffff80 ;  /* 0xffffff80000c7836 */ /* 0x001fca0000000000 */
[----:B------:R-:W-:-:S04]  /*0ae0*/  SHF.R.S32.HI R0, RZ, 0x1f, R12 ;  /* 0x0000001fff007819 */ /* 0x000fc8000001140c */
[----:B------:R-:W-:-:S04]  /*0af0*/  LEA.HI R2, R0, R12, RZ, 0x7 ;  /* 0x0000000c00027211 */ /* 0x000fc800078f38ff */
[----:B------:R-:W-:-:S05]  /*0b00*/  LOP3.LUT R3, R2, 0xffffff80, RZ, 0xc0, !PT ;  /* 0xffffff8002037812 */ /* 0x000fca00078ec0ff */
[----:B------:R-:W-:-:S05]  /*0b10*/  IMAD.IADD R11, R12, 0x1, -R3 ;  /* 0x000000010c0b7824 */ /* 0x000fca00078e0a03 */
[----:B------:R-:W-:-:S04]  /*0b20*/  SHF.R.S32.HI R7, RZ, 0x1f, R11 ;  /* 0x0000001fff077819 */ /* 0x000fc8000001140b */
[----:B------:R-:W-:-:S04]  /*0b30*/  LEA.HI R8, R7, R11, RZ, 0x2 ;  /* 0x0000000b07087211 */ /* 0x000fc800078f10ff */
[--C-:B------:R-:W-:Y:S02]  /*0b40*/  SHF.R.S32.HI R4, RZ, 0x2, R8.reuse ;  /* 0x00000002ff047819 */ /* 0x100fe40000011408 */
[----:B------:R-:W-:-:S04]  /*0b50*/  SHF.R.S32.HI R3, RZ, 0x1f, R8 ;  /* 0x0000001fff037819 */ /* 0x000fc80000011408 */
[----:B------:R-:W-:Y:S02]  /*0b60*/  LEA.HI R5, R3, R4, RZ, 0x3 ;  /* 0x0000000403057211 */ /* 0x000fe400078f18ff */
[----:B------:R-:W-:Y:S02]  /*0b70*/  LEA.HI R3, R0, R12, RZ, 0x4 ;  /* 0x0000000c00037211 */ /* 0x000fe400078f20ff */
[----:B------:R-:W-:Y:S02]  /*0b80*/  SHF.R.S32.HI R14, RZ, 0x7, R2 ;  /* 0x00000007ff0e7819 */ /* 0x000fe40000011402 */
[----:B------:R-:W-:Y:S02]  /*0b90*/  LOP3.LUT R9, R5, 0xfffffff8, RZ, 0xc0, !PT ;  /* 0xfffffff805097812 */ /* 0x000fe400078ec0ff */
[----:B------:R-:W-:Y:S02]  /*0ba0*/  SHF.R.S32.HI R6, RZ, 0x4, R3 ;  /* 0x00000004ff067819 */ /* 0x000fe40000011403 */
[----:B------:R-:W-:-:S02]  /*0bb0*/  LEA.HI R7, R7, R11, RZ, 0x5 ;  /* 0x0000000b07077211 */ /* 0x000fc400078f28ff */
[----:B------:R-:W-:Y:S01]  /*0bc0*/  LEA.HI R2, R2, R14, RZ, 0x1 ;  /* 0x0000000e02027211 */ /* 0x000fe200078f08ff */
[----:B------:R-:W-:Y:S01]  /*0bd0*/  IMAD.IADD R10, R4, 0x1, -R9 ;  /* 0x00000001040a7824 */ /* 0x000fe200078e0a09 */
[C---:B------:R-:W-:Y:S02]  /*0be0*/  LOP3.LUT R4, R3.reuse, 0x3fffff0, RZ, 0xc0, !PT ;  /* 0x03fffff003047812 */ /* 0x040fe400078ec0ff */
[----:B------:R-:W-:Y:S02]  /*0bf0*/  LEA.HI R3, R3, R6, RZ, 0x1 ;  /* 0x0000000603037211 */ /* 0x000fe400078f08ff */
[----:B------:R-:W-:Y:S02]  /*0c00*/  SHF.R.S32.HI R7, RZ, 0x5, R7 ;  /* 0x00000005ff077819 */ /* 0x000fe40000011407 */
[----:B------:R-:W-:Y:S02]  /*0c10*/  LOP3.LUT R2, R2, 0x3fffffe, RZ, 0xc0, !PT ;  /* 0x03fffffe02027812 */ /* 0x000fe400078ec0ff */
[-C--:B------:R-:W-:Y:S01]  /*0c20*/  LEA.HI R5, R0, R12.reuse, RZ, 0x5 ;  /* 0x0000000c00057211 */ /* 0x080fe200078f28ff */
[----:B------:R-:W-:Y:S01]  /*0c30*/  IMAD R7, R7, 0x10, R10 ;  /* 0x0000001007077824 */ /* 0x000fe200078e020a */
[----:B------:R-:W-:Y:S01]  /*0c40*/  LOP3.LUT R3, R3, 0x1ffffffe, RZ, 0xc0, !PT ;  /* 0x1ffffffe03037812 */ /* 0x000fe200078ec0ff */
[----:B------:R-:W-:Y:S01]  /*0c50*/  IMAD.IADD R2, R14, 0x1, -R2 ;  /* 0x000000010e027824 */ /* 0x000fe200078e0a02 */
[----:B------:R-:W-:Y:S01]  /*0c60*/  SHF.R.S32.HI R15, RZ, 0x5, R5 ;  /* 0x00000005ff0f7819 */ /* 0x000fe20000011405 */
[----:B------:R-:W-:Y:S01]  /*0c70*/  IMAD.IADD R4, R12, 0x1, -R4 ;  /* 0x000000010c047824 */ /* 0x000fe200078e0a04 */
[----:B------:R-:W-:Y:S01]  /*0c80*/  IADD3 R3, R6, -R3, RZ ;  /* 0x8000000306037210 */ /* 0x000fe20007ffe0ff */
[----:B------:R-:W-:Y:S01]  /*0c90*/  IMAD R6, R2, 0x40, R7 ;  /* 0x0000004002067824 */ /* 0x000fe200078e0207 */
[----:B------:R-:W-:Y:S01]  /*0ca0*/  LEA.HI R2, R0, R12, RZ, 0x2 ;  /* 0x0000000c00027211 */ /* 0x000fe200078f10ff */
[----:B------:R-:W-:-:S03]  /*0cb0*/  IMAD R4, R15, 0x10, R4 ;  /* 0x000000100f047824 */ /* 0x000fc600078e0204 */
[--C-:B------:R-:W-:Y:S01]  /*0cc0*/  SHF.R.S32.HI R200, RZ, 0x2, R2.reuse ;  /* 0x00000002ffc87819 */ /* 0x100fe20000011402 */
[----:B------:R-:W-:Y:S01]  /*0cd0*/  IMAD R5, R4, 0x8, R3 ;  /* 0x0000000804057824 */ /* 0x000fe200078e0203 */
[----:B------:R-:W-:Y:S02]  /*0ce0*/  LEA.HI R0, R0, R12, RZ, 0x3 ;  /* 0x0000000c00007211 */ /* 0x000fe400078f18ff */
[----:B------:R-:W-:Y:S01]  /*0cf0*/  SHF.R.S32.HI R3, RZ, 0x1f, R2 ;  /* 0x0000001fff037819 */ /* 0x000fe20000011402 */
[----:B------:R-:W-:Y:S01]  /*0d00*/  VIADD R9, R200, 0x40 ;  /* 0x00000040c8097836 */ /* 0x000fe20000000000 */
[----:B------:R-:W-:Y:S02]  /*0d10*/  LOP3.LUT R2, R2, 0xfffffffc, RZ, 0xc0, !PT ;  /* 0xfffffffc02027812 */ /* 0x000fe400078ec0ff */
[----:B------:R-:W-:Y:S02]  /*0d20*/  SHF.R.S32.HI R4, RZ, 0x3, R0 ;  /* 0x00000003ff047819 */ /* 0x000fe40000011400 */
[----:B------:R-:W-:Y:S01]  /*0d30*/  LOP3.LUT R0, R0, 0xfffffff8, RZ, 0xc0, !PT ;  /* 0xfffffff800007812 */ /* 0x000fe200078ec0ff */
[----:B------:R-:W-:Y:S01]  /*0d40*/  IMAD.IADD R7, R12, 0x1, -R2 ;  /* 0x000000010c077824 */ /* 0x000fe200078e0a02 */
[----:B------:R-:W-:-:S02]  /*0d50*/  SHF.R.S32.HI R4, RZ, 0x1f, R9 ;  /* 0x0000001fff047819 */ /* 0x000fc40000011409 */
[----:B------:R-:W-:Y:S01]  /*0d60*/  LEA.HI R3, R3, R200, RZ, 0x3 ;  /* 0x000000c803037211 */ /* 0x000fe200078f18ff */
[----:B------:R-:W-:Y:S01]  /*0d70*/  IMAD.IADD R0, R12, 0x1, -R0 ;  /* 0x000000010c007824 */ /* 0x000fe200078e0a00 */
[----:B------:R-:W-:Y:S01]  /*0d80*/  LEA.HI R4, R4, R9, RZ, 0x3 ;  /* 0x0000000904047211 */ /* 0x000fe200078f18ff */
[----:B------:R-:W-:Y:S01]  /*0d90*/  IMAD.SHL.U32 R2, R9, 0x40, RZ ;  /* 0x0000004009027824 */ /* 0x000fe200078e00ff */
[----:B------:R-:W-:Y:S02]  /*0da0*/  LOP3.LUT R3, R3, 0xfffffff8, RZ, 0xc0, !PT ;  /* 0xfffffff803037812 */ /* 0x000fe400078ec0ff */
[----:B------:R-:W-:Y:S01]  /*0db0*/  LEA.HI R0, R7, R7, RZ, 0x1 ;  /* 0x0000000707007211 */ /* 0x000fe200078f08ff */
[----:B------:R-:W-:Y:S02]  /*0dc0*/  IMAD.SHL.U32 R4, R4, 0x40, RZ ;  /* 0x0000004004047824 */ /* 0x000fe400078e00ff */
[----:B------:R-:W-:Y:S01]  /*0dd0*/  IMAD.IADD R10, R200, 0x1, -R3 ;  /* 0x00000001c80a7824 */ /* 0x000fe200078e0a03 */
[----:B------:R-:W-:-:S02]  /*0de0*/  LOP3.LUT R0, R0, 0x1ffffffe, RZ, 0xc0, !PT ;  /* 0x1ffffffe00007812 */ /* 0x000fc400078ec0ff */
[----:B------:R-:W-:Y:S02]  /*0df0*/  LOP3.LUT R3, R2, 0x1c0, RZ, 0xc0, !PT ;  /* 0x000001c002037812 */ /* 0x000fe400078ec0ff */
[C---:B------:R-:W-:Y:S01]  /*0e00*/  SHF.L.U32 R16, R7.reuse, 0x3, RZ ;  /* 0x0000000307107819 */ /* 0x040fe200000006ff */
[C---:B------:R-:W-:Y:S01]  /*0e10*/  IMAD.SHL.U32 R22, R7.reuse, 0x4, RZ ;  /* 0x0000000407167824 */ /* 0x040fe200078e00ff */
[----:B------:R-:W-:Y:S01]  /*0e20*/  LOP3.LUT R4, R4, 0xfffffe00, RZ, 0xc0, !PT ;  /* 0xfffffe0004047812 */ /* 0x000fe200078ec0ff */
[----:B------:R-:W-:Y:S01]  /*0e30*/  IMAD.IADD R0, R7, 0x1, -R0 ;  /* 0x0000000107007824 */ /* 0x000fe200078e0a00 */
[----:B------:R-:W-:Y:S01]  /*0e40*/  SHF.R.U32.HI R7, RZ, 0x3, R3 ;  /* 0x00000003ff077819 */ /* 0x000fe20000011603 */
[----:B------:R-:W-:Y:S01]  /*0e50*/  STL [R1+0x74], R6 ;  /* 0x0000740601007387 */ /* 0x000fe20000100800 */
[----:B------:R-:W-:Y:S02]  /*0e60*/  LOP3.LUT R3, R3, 0x38, R16, 0xf8, !PT ;  /* 0x0000003803037812 */ /* 0x000fe400078ef810 */
[----:B------:R-:W-:Y:S01]  /*0e70*/  LOP3.LUT R8, R8, 0x7ffffffc, RZ, 0xc0, !PT ;  /* 0x7ffffffc08087812 */ /* 0x000fe200078ec0ff */
[----:B------:R-:W-:Y:S04]  /*0e80*/  STL [R1+0x64], RZ ;  /* 0x000064ff01007387 */ /* 0x000fe80000100800 */
[----:B------:R-:W-:Y:S04]  /*0e90*/  STL [R1+0x6c], R10 ;  /* 0x00006c0a01007387 */ /* 0x000fe80000100800 */
[----:B------:R0:W-:Y:S01]  /*0ea0*/  STL [R1+0x58], R4 ;  /* 0x0000580401007387 */ /* 0x0001e20000100800 */
[----:B------:R-:W-:Y:S01]  /*0eb0*/  SHF.L.U32 R5, R5, 0x3, RZ ;  /* 0x0000000305057819 */ /* 0x000fe200000006ff */
[----:B------:R-:W-:Y:S01]  /*0ec0*/  IMAD R0, R0, 0x8, R6 ;  /* 0x0000000800007824 */ /* 0x000fe200078e0206 */
[----:B0-----:R-:W-:Y:S01]  /*0ed0*/  LOP3.LUT R4, R4, R3, R7, 0xf6, !PT ;  /* 0x0000000304047212 */ /* 0x001fe200078ef607 */
[----:B------:R-:W-:-:S04]  /*0ee0*/  IMAD.IADD R7, R11, 0x1, -R8 ;  /* 0x000000010b077824 */ /* 0x000fc800078e0a08 */
[----:B------:R-:W-:Y:S01]  /*0ef0*/  IMAD R3, R4, 0x2, R19 ;  /* 0x0000000204037824 */ /* 0x000fe200078e0213 */
[----:B------:R0:W-:Y:S04]  /*0f00*/  STL [R1+0x78], R7 ;  /* 0x0000780701007387 */ /* 0x0001e80000100800 */
[----:B------:R0:W-:Y:S04]  /*0f10*/  STL [R1+0x80], R5 ;  /* 0x0000800501007387 */ /* 0x0001e80000100800 */
[----:B------:R0:W-:Y:S04]  /*0f20*/  STL [R1+0x7c], R0 ;  /* 0x00007c0001007387 */ /* 0x0001e80000100800 */
[----:B------:R0:W-:Y:S01]  /*0f30*/  STL [R1+0x70], R3 ;  /* 0x0000700301007387 */ /* 0x0001e20000100800 */
[C---:B------:R-:W-:Y:S01]  /*0f40*/  VIADD R2, R16.reuse, 0x20 ;  /* 0x0000002010027836 */ /* 0x040fe20000000000 */
[C---:B------:R-:W-:Y:S01]  /*0f50*/  IADD3 R206, R16.reuse, 0xa0, RZ ;  /* 0x000000a010ce7810 */ /* 0x040fe20007ffe0ff */
[----:B------:R-:W-:-:S02]  /*0f60*/  VIADD R209, R16, 0x40 ;  /* 0x0000004010d17836 */ /* 0x000fc40000000000 */
[C---:B------:R-:W-:Y:S02]  /*0f70*/  VIADD R208, R16.reuse, 0x60 ;  /* 0x0000006010d07836 */ /* 0x040fe40000000000 */
[C---:B------:R-:W-:Y:S02]  /*0f80*/  VIADD R207, R16.reuse, 0x80 ;  /* 0x0000008010cf7836 */ /* 0x040fe40000000000 */
[C---:B------:R-:W-:Y:S02]  /*0f90*/  VIADD R211, R16.reuse, 0xc0 ;  /* 0x000000c010d37836 */ /* 0x040fe40000000000 */
[----:B------:R-:W-:Y:S01]  /*0fa0*/  VIADD R210, R16, 0xe0 ;  /* 0x000000e010d27836 */ /* 0x000fe20000000000 */
[----:B------:R-:W-:Y:S01]  /*0fb0*/  MOV R203, RZ ;  /* 0x000000ff00cb7202 */ /* 0x000fe20000000f00 */
[----:B------:R-:W-:Y:S01]  /*0fc0*/  IMAD.MOV.U32 R18, RZ, RZ, RZ ;  /* 0x000000ffff127224 */ /* 0x000fe200078e00ff */
[----:B------:R-:W-:Y:S01]  /*0fd0*/  SHF.R.S32.HI R17, RZ, 0x1f, R16 ;  /* 0x0000001fff117819 */ /* 0x000fe20000011410 */
[----:B------:R-:W-:Y:S01]  /*0fe0*/  IMAD.MOV.U32 R212, RZ, RZ, RZ ;  /* 0x000000ffffd47224 */ /* 0x000fe200078e00ff */
[----:B------:R-:W-:Y:S01]  /*0ff0*/  SHF.R.S32.HI R202, RZ, 0x1f, R2 ;  /* 0x0000001fffca7819 */ /* 0x000fe20000011402 */
[----:B------:R-:W-:Y:S01]  /*1000*/  IMAD.MOV.U32 R201, RZ, RZ, RZ ;  /* 0x000000ffffc97224 */ /* 0x000fe200078e00ff */
[----:B------:R-:W-:Y:S01]  /*1010*/  SHF.R.S32.HI R218, RZ, 0x1f, R209 ;  /* 0x0000001fffda7819 */ /* 0x000fe200000114d1 */
[----:B------:R-:W-:Y:S01]  /*1020*/  VIADD R204, R22, 0x10 ;  /* 0x0000001016cc7836 */ /* 0x000fe20000000000 */
[----:B------:R-:W-:-:S02]  /*1030*/  SHF.R.S32.HI R217, RZ, 0x1f, R208 ;  /* 0x0000001fffd97819 */ /* 0x000fc400000114d0 */
[----:B------:R-:W-:Y:S02]  /*1040*/  SHF.R.S32.HI R216, RZ, 0x1f, R207 ;  /* 0x0000001fffd87819 */ /* 0x000fe400000114cf */
[----:B------:R-:W-:Y:S02]  /*1050*/  SHF.R.S32.HI R215, RZ, 0x1f, R206 ;  /* 0x0000001fffd77819 */ /* 0x000fe400000114ce */
[----:B------:R-:W-:Y:S02]  /*1060*/  SHF.R.S32.HI R214, RZ, 0x1f, R211 ;  /* 0x0000001fffd67819 */ /* 0x000fe400000114d3 */
[----:B------:R-:W-:Y:S02]  /*1070*/  SHF.R.S32.HI R213, RZ, 0x1f, R210 ;  /* 0x0000001fffd57819 */ /* 0x000fe400000114d2 */
[----:B0-2---:R-:W-:-:S07]  /*1080*/  LOP3.LUT R205, R13, 0x1, RZ, 0xfc, !PT ;  /* 0x000000010dcd7812 */ /* 0x005fce00078efcff */
.L_x_10561:
[----:B0-----:R-:W0:Y:S02]  /*1090*/  LDC.64 R4, c[0x0][0xd88] ;  /* 0x00036200ff047b82 */ /* 0x001e240000000a00 */
[----:B0-----:R-:W-:-:S05]  /*10a0*/  IMAD.WIDE R4, R35, 0x4, R4 ;  /* 0x0000000423047825 */ /* 0x001fca00078e0204 */
[----:B--2---:R-:W2:Y:S01]  /*10b0*/  LDG.E R3, desc[UR60][R4.64] ;  /* 0x0000003c04037981 */ /* 0x004ea2000c1e1900 */
        /* <DEDUP_REMOVED lines=10> */
[----:B---3--:R-:W-:-:S08]  /*1160*/  IMAD.SHL.U32 R32, R3, 0x4, RZ ;  /* 0x0000000403207824 */ /* 0x008fd000078e00ff */
[C---:B------:R-:W-:Y:S01]  /*1170*/  @P1 LEA R6, P2, R3.reuse, UR4, 0x2 ;  /* 0x0000000403061c11 */ /* 0x040fe2000f8410ff */
[----:B------:R0:W-:Y:S01]  /*1180*/  STL [R1+0x5c], R3 ;  /* 0x00005c0301007387 */ /* 0x0001e20000100800 */
[C-C-:B------:R-:W-:Y:S02]  /*1190*/  SHF.L.U64.HI R35, R3.reuse, 0x2, R0.reuse ;  /* 0x0000000203237819 */ /* 0x140fe40000010200 */
[----:B------:R-:W-:Y:S01]  /*11a0*/  @P1 LEA.HI.X R7, R3, UR5, R0, 0x2, P2 ;  /* 0x0000000503071c11 */ /* 0x000fe200090f1400 */
[----:B------:R-:W-:Y:S01]  /*11b0*/  IMAD.MOV.U32 R0, RZ, RZ, RZ ;  /* 0x000000ffff007224 */ /* 0x000fe200078e00ff */
[----:B------:R-:W-:Y:S02]  /*11c0*/  ISETP.NE.U32.AND P2, PT, RZ, UR8, PT ;  /* 0x00000008ff007c0c */ /* 0x000fe4000bf45070 */
[----:B------:R-:W-:Y:S02]  /*11d0*/  IADD3 R8, P3, R32, UR6, RZ ;  /* 0x0000000620087c10 */ /* 0x000fe4000ff7e0ff */
[----:B------:R-:W-:Y:S01]  /*11e0*/  ISETP.NE.AND.EX P2, PT, RZ, UR9, PT, P2 ;  /* 0x00000009ff007c0c */ /* 0x000fe2000bf45320 */
[----:B------:R0:W5:Y:S01]  /*11f0*/  @P1 LDG.E R0, desc[UR60][R6.64] ;  /* 0x0000003c06001981 */ /* 0x000162000c1e1900 */
[----:B------:R-:W-:Y:S01]  /*1200*/  ULDC UR4, c[0x0][0x288] ;  /* 0x0000a20000047ab9 */ /* 0x000fe20000000800 */
[----:B------:R-:W-:Y:S01]  /*1210*/  IADD3.X R9, R35, UR7, RZ, P3, !PT ;  /* 0x0000000723097c10 */ /* 0x000fe20009ffe4ff */
[----:B------:R-:W-:Y:S01]  /*1220*/  IMAD.U32 R90, RZ, RZ, UR4 ;  /* 0x00000004ff5a7e24 */ /* 0x000fe2000f8e00ff */
[----:B------:R-:W-:-:S03]  /*1230*/  ULDC.64 UR4, c[0x0][0x418] ;  /* 0x0001060000047ab9 */ /* 0x000fc60000000a00 */
[----:B------:R0:W5:Y:S05]  /*1240*/  @P0 LDG.E R88, desc[UR60][R8.64] ;  /* 0x0000003c08580981 */ /* 0x00016a000c1e1900 */
[----:B------:R-:W-:-:S04]  /*1250*/  @P2 IADD3 R4, P1, R32, UR8, RZ ;  /* 0x0000000820042c10 */ /* 0x000fc8000ff3e0ff */
[----:B------:R-:W-:-:S05]  /*1260*/  @P2 IADD3.X R5, R35, UR9, RZ, P1, !PT ;  /* 0x0000000923052c10 */ /* 0x000fca0008ffe4ff */
[----:B------:R0:W5:Y:S01]  /*1270*/  @P2 LDG.E R90, desc[UR60][R4.64] ;  /* 0x0000003c045a2981 */ /* 0x000162000c1e1900 */
[----:B------:R-:W-:-:S03]  /*1280*/  UISETP.NE.U32.AND UP0, UPT, UR4, URZ, UPT ;  /* 0x0000003f0400728c */ /* 0x000fc6000bf05070 */
[----:B------:R-:W-:Y:S01]  /*1290*/  ULDC UR4, c[0x0][0x424] ;  /* 0x0001090000047ab9 */ /* 0x000fe20000000800 */
[----:B------:R-:W-:-:S03]  /*12a0*/  UISETP.NE.AND.EX UP0, UPT, UR5, URZ, UPT, UP0 ;  /* 0x0000003f0500728c */ /* 0x000fc6000bf05300 */
[----:B------:R-:W-:Y:S01]  /*12b0*/  ULDC UR5, c[0x0][0x2f0] ;  /* 0x0000bc0000057ab9 */ /* 0x000fe20000000800 */
[----:B------:R-:W-:-:S04]  /*12c0*/  USEL UR4, UR4, 0x1, UP0 ;  /* 0x0000000104047887 */ /* 0x000fc80008000000 */
[----:B------:R-:W-:-:S03]  /*12d0*/  UIMAD UR4, UR4, UR5, URZ ;  /* 0x00000005040472a4 */ /* 0x000fc6000f8e023f */
[----:B------:R-:W-:Y:S02]  /*12e0*/  ULDC UR5, c[0x0][0x348] ;  /* 0x0000d20000057ab9 */ /* 0x000fe40000000800 */
[----:B----4-:R-:W-:Y:S01]  /*12f0*/  MOV R30, UR5 ;  /* 0x00000005001e7c02 */ /* 0x010fe20008000f00 */
[----:B------:R-:W-:Y:S02]  /*1300*/  IMAD.U32 R31, RZ, RZ, UR4 ;  /* 0x00000004ff1f7e24 */ /* 0x000fe4000f8e00ff */
[----:B------:R-:W-:Y:S01]  /*1310*/  IMAD.MOV.U32 R29, RZ, RZ, R3 ;  /* 0x000000ffff1d7224 */ /* 0x000fe200078e0003 */
[----:B01----:R-:W-:Y:S06]  /*1320*/  @P2 BRA `(.L_x_10419) ;  /* 0x0000000000242947 */ /* 0x003fec0003800000 */
        /* <DEDUP_REMOVED lines=9> */
.L_x_10419:
        /* <DEDUP_REMOVED lines=10> */
.L_x_10420:
[----:B------:R-:W-:Y:S05]  /*1460*/  @!P0 BRA `(.L_x_10421) ;  /* 0x00000000000c8947 */ /* 0x000fea0003800000 */
[----:B------:R-:W2:Y:S04]  /*1470*/  LDG.E R4, desc[UR60][R8.64] ;  /* 0x0000003c08047981 */ /* 0x000ea8000c1e1900 */
[----:B------:R-:W2:Y:S02]  /*1480*/  LDG.E R31, desc[UR60][R8.64+0x4] ;  /* 0x0000043c081f7981 */ /* 0x000ea4000c1e1900 */
[----:B--2---:R-:W-:-:S07]  /*1490*/  IMAD.IADD R31, R31, 0x1, -R4 ;  /* 0x000000011f1f7824 */ /* 0x004fce00078e0a04 */
.L_x_10421:
        /* <DEDUP_REMOVED lines=17> */
[----:B--2---:R-:W-:-:S05]  /*15b0*/  @P0 IADD3 R30, -R3, R8, RZ ;  /* 0x00000008031e0210 */ /* 0x004fca0007ffe1ff */
[----:B------:R-:W-:-:S04]  /*15c0*/  IMAD.IADD R187, R9, 0x1, R30 ;  /* 0x0000000109bb7824 */ /* 0x000fc800078e021e */
        /* <DEDUP_REMOVED lines=37> */
.L_x_10424:
[----:B------:R-:W-:Y:S05]  /*1820*/  BSYNC B6 ;  /* 0x0000000000067941 */ /* 0x000fea0003800000 */
.L_x_10423:
        /* <DEDUP_REMOVED lines=20> */
.L_x_10426:
[----:B------:R-:W-:Y:S05]  /*1970*/  BSYNC B6 ;  /* 0x0000000000067941 */ /* 0x000fea0003800000 */
.L_x_10425:
[----:B------:R-:W-:Y:S01]  /*1980*/  ULDC.64 UR4, c[0x0][0xaf0] ;  /* 0x0002bc0000047ab9 */ /* 0x000fe20000000a00 */
[----:B------:R-:W2:Y:S01]  /*1990*/  LDL R36, [R1+0x6c] ;  /* 0x00006c0001247983 */ /* 0x000ea20000100800 */
[----:B------:R-:W-:Y:S01]  /*19a0*/  ISETP.NE.U32.AND P0, PT, RZ, UR4, PT ;  /* 0x00000004ff007c0c */ /* 0x000fe2000bf05070 */
[----:B------:R-:W0:Y:S03]  /*19b0*/  LDC.64 R66, c[0x0][0x408] ;  /* 0x00010200ff427b82 */ /* 0x000e260000000a00 */
[----:B------:R-:W-:-:S05]  /*19c0*/  ISETP.NE.AND.EX P0, PT, RZ, UR5, PT, P0 ;  /* 0x00000005ff007c0c */ /* 0x000fca000bf05300 */
[----:B------:R-:W1:Y:S08]  /*19d0*/  LDC.64 R60, c[0x0][0x3f8] ;  /* 0x0000fe00ff3c7b82 */ /* 0x000e700000000a00 */
[----:B------:R-:W-:Y:S01]  /*19e0*/  @P0 IADD3 R4, P1, R32, UR4, RZ ;  /* 0x0000000420040c10 */ /* 0x000fe2000ff3e0ff */
[----:B------:R-:W-:Y:S01]  /*19f0*/  ULDC UR4, c[0x0][0x320] ;  /* 0x0000c80000047ab9 */ /* 0x000fe20000000800 */
[----:B------:R-:W3:Y:S02]  /*1a00*/  LDC R89, c[0x0][0x3f4] ;  /* 0x0000fd00ff597b82 */ /* 0x000ee40000000800 */
[----:B------:R-:W-:-:S02]  /*1a10*/  @P0 IADD3.X R5, R35, UR5, RZ, P1, !PT ;  /* 0x0000000523050c10 */ /* 0x000fc40008ffe4ff */
[----:B------:R-:W-:-:S03]  /*1a20*/  ISETP.GE.AND P1, PT, R2, UR4, PT ;  /* 0x0000000402007c0c */ /* 0x000fc6000bf26270 */
[----:B------:R4:W2:Y:S01]  /*1a30*/  @P0 LDG.E R29, desc[UR60][R4.64] ;  /* 0x0000003c041d0981 */ /* 0x0008a2000c1e1900 */
[----:B------:R-:W-:Y:S01]  /*1a40*/  ISETP.GE.AND P0, PT, R16, UR4, PT ;  /* 0x0000000410007c0c */ /* 0x000fe2000bf06270 */
[----:B0-----:R-:W-:Y:S01]  /*1a50*/  IMAD.WIDE.U32 R10, R200, R66, R16 ;  /* 0x00000042c80a7225 */ /* 0x001fe200078e0010 */
[----:B------:R-:W-:Y:S01]  /*1a60*/  SEL R3, RZ, 0xffffffff, P1 ;  /* 0xffffffffff037807 */ /* 0x000fe20000800000 */
[----:B------:R-:W0:Y:S01]  /*1a70*/  S2R R21, SR_TID.X ;  /* 0x0000000000157919 */ /* 0x000e220000002100 */
[----:B------:R-:W-:Y:S01]  /*1a80*/  SEL R0, RZ, 0x1, P0 ;  /* 0x00000001ff007807 */ /* 0x000fe20000000000 */
[----:B------:R-:W-:Y:S01]  /*1a90*/  IMAD.IADD R88, R88, 0x1, R31 ;  /* 0x0000000158587824 */ /* 0x000fe200078e021f */
[----:B------:R-:W-:Y:S01]  /*1aa0*/  SHF.L.U32 R3, R3, 0x1, RZ ;  /* 0x0000000103037819 */ /* 0x000fe200000006ff */
[----:B------:R-:W3:Y:S01]  /*1ab0*/  S2R R20, SR_TID.X ;  /* 0x0000000000147919 */ /* 0x000ee20000002100 */
[----:B------:R-:W-:Y:S01]  /*1ac0*/  ISETP.GE.AND P0, PT, R209, UR4, PT ;  /* 0x00000004d1007c0c */ /* 0x000fe2000bf06270 */
[----:B-1----:R-:W-:Y:S01]  /*1ad0*/  IMAD.WIDE.U32 R8, R200, R60, R16 ;  /* 0x0000003cc8087225 */ /* 0x002fe200078e0010 */
[----:B------:R-:W-:-:S02]  /*1ae0*/  ISETP.GE.AND P1, PT, R208, UR4, PT ;  /* 0x00000004d0007c0c */ /* 0x000fc4000bf26270 */
[----:B------:R-:W-:Y:S02]  /*1af0*/  LOP3.LUT R0, R3, 0x2, R0, 0xe2, !PT ;  /* 0x0000000203007812 */ /* 0x000fe400078ee200 */
[----:B------:R-:W-:Y:S02]  /*1b00*/  SHF.R.S32.HI R7, RZ, 0x1f, R200 ;  /* 0x0000001fff077819 */ /* 0x000fe400000114c8 */
[----:B------:R-:W-:Y:S01]  /*1b10*/  SHF.R.S32.HI R23, RZ, 0x1f, R22 ;  /* 0x0000001fff177819 */ /* 0x000fe20000011416 */
[----:B------:R-:W-:Y:S01]  /*1b20*/  IMAD.MOV.U32 R78, RZ, RZ, 0x20 ;  /* 0x00000020ff4e7424 */ /* 0x000fe200078e00ff */
[----:B------:R-:W-:Y:S01]  /*1b30*/  SEL R3, RZ, 0x4, P0 ;  /* 0x00000004ff037807 */ /* 0x000fe20000000000 */
[----:B------:R-:W-:Y:S01]  /*1b40*/  IMAD.SHL.U32 R83, R66, 0x40, RZ ;  /* 0x0000004042537824 */ /* 0x000fe200078e00ff */
[----:B----4-:R-:W-:Y:S01]  /*1b50*/  SEL R4, RZ, 0x8, P1 ;  /* 0x00000008ff047807 */ /* 0x010fe20000800000 */
[----:B------:R-:W-:Y:S01]  /*1b60*/  IMAD R77, R61, 0x60, RZ ;  /* 0x000000603d4d7824 */ /* 0x000fe200078e02ff */
[----:B------:R-:W-:Y:S01]  /*1b70*/  ISETP.GE.AND P0, PT, R207, UR4, PT ;  /* 0x00000004cf007c0c */ /* 0x000fe2000bf06270 */
[----:B------:R-:W-:Y:S01]  /*1b80*/  IMAD.SHL.U32 R85, R60, 0x40, RZ ;  /* 0x000000403c557824 */ /* 0x000fe200078e00ff */
[----:B------:R-:W-:-:S02]  /*1b90*/  ISETP.GE.AND P1, PT, R206, UR4, PT ;  /* 0x00000004ce007c0c */ /* 0x000fc4000bf26270 */
[----:B------:R-:W-:Y:S02]  /*1ba0*/  LOP3.LUT R0, R4, R0, R3, 0xfe, !PT ;  /* 0x0000000004007212 */ /* 0x000fe400078efe03 */
[----:B------:R-:W-:Y:S02]  /*1bb0*/  SEL R3, RZ, 0x10, P0 ;  /* 0x00000010ff037807 */ /* 0x000fe40000000000 */
[----:B------:R-:W-:Y:S02]  /*1bc0*/  SEL R4, RZ, 0x20, P1 ;  /* 0x00000020ff047807 */ /* 0x000fe40000800000 */
[----:B------:R-:W-:Y:S02]  /*1bd0*/  ISETP.GE.AND P0, PT, R211, UR4, PT ;  /* 0x00000004d3007c0c */ /* 0x000fe4000bf06270 */
[----:B------:R-:W-:Y:S02]  /*1be0*/  ISETP.GE.AND P1, PT, R210, UR4, PT ;  /* 0x00000004d2007c0c */ /* 0x000fe4000bf26270 */
[----:B------:R-:W-:Y:S01]  /*1bf0*/  LOP3.LUT R0, R4, R0, R3, 0xfe, !PT ;  /* 0x0000000004007212 */ /* 0x000fe200078efe03 */
[----:B------:R-:W-:Y:S01]  /*1c00*/  IMAD R4, R7, R60, RZ ;  /* 0x0000003c07047224 */ /* 0x000fe200078e02ff */
[----:B------:R-:W-:-:S02]  /*1c10*/  SEL R87, RZ, 0x40, P0 ;  /* 0x00000040ff577807 */ /* 0x000fc40000000000 */
[----:B------:R-:W-:Y:S01]  /*1c20*/  SEL R3, RZ, 0x7fff80, P1 ;  /* 0x007fff80ff037807 */ /* 0x000fe20000800000 */
[----:B0-----:R-:W-:Y:S01]  /*1c30*/  VIADD R37, R21, 0xffffff80 ;  /* 0xffffff8015257836 */ /* 0x001fe20000000000 */
[----:B---3--:R-:W-:Y:S01]  /*1c40*/  ISETP.GE.AND P0, PT, R16, R89, PT ;  /* 0x000000591000720c */ /* 0x008fe20003f06270 */
[C---:B------:R-:W-:Y:S01]  /*1c50*/  IMAD R13, R200.reuse, R61, R4 ;  /* 0x0000003dc80d7224 */ /* 0x040fe200078e0204 */
[----:B------:R-:W-:Y:S01]  /*1c60*/  LOP3.LUT R87, R3, R0, R87, 0xfe, !PT ;  /* 0x0000000003577212 */ /* 0x000fe200078efe57 */
[-C--:B------:R-:W-:Y:S01]  /*1c70*/  IMAD R0, R7, R66.reuse, RZ ;  /* 0x0000004207007224 */ /* 0x080fe200078e02ff */
[----:B------:R-:W-:Y:S01]  /*1c80*/  SHF.R.U32.HI R21, RZ, 0x7, R20 ;  /* 0x00000007ff157819 */ /* 0x000fe20000011614 */
[----:B------:R-:W-:Y:S01]  /*1c90*/  IMAD.WIDE.U32 R6, R200, R66, R22 ;  /* 0x00000042c8067225 */ /* 0x000fe200078e0016 */
[----:B------:R-:W-:Y:S02]  /*1ca0*/  SEL R3, R89, RZ, P0 ;  /* 0x000000ff59037207 */ /* 0x000fe40000000000 */
[----:B------:R-:W-:Y:S01]  /*1cb0*/  SHF.L.U64.HI R84, R66, 0x6, R67 ;  /* 0x0000000642547819 */ /* 0x000fe20000010243 */
[C---:B------:R-:W-:Y:S01]  /*1cc0*/  IMAD R15, R200.reuse, R67, R0 ;  /* 0x00000043c80f7224 */ /* 0x040fe200078e0200 */
[----:B------:R-:W-:Y:S01]  /*1cd0*/  ISETP.NE.AND P6, PT, R21, 0x1, PT ;  /* 0x000000011500780c */ /* 0x000fe20003fc5270 */
[----:B------:R-:W-:Y:S01]  /*1ce0*/  IMAD.WIDE.U32 R4, R200, R60, R22 ;  /* 0x0000003cc8047225 */ /* 0x000fe200078e0016 */
[----:B------:R-:W-:-:S02]  /*1cf0*/  SHF.L.U64.HI R86, R60, 0x6, R61 ;  /* 0x000000063c567819 */ /* 0x000fc4000001023d */
[----:B------:R-:W-:Y:S01]  /*1d00*/  IADD3 R11, R15, R11, RZ ;  /* 0x0000000b0f0b7210 */ /* 0x000fe20007ffe0ff */
[----:B------:R-:W-:Y:S02]  /*1d10*/  IMAD.IADD R7, R7, 0x1, R15 ;  /* 0x0000000107077824 */ /* 0x000fe400078e020f */
[----:B------:R-:W-:Y:S02]  /*1d20*/  IMAD.IADD R5, R5, 0x1, R13 ;  /* 0x0000000105057824 */ /* 0x000fe400078e020d */
[----:B-----5:R-:W-:Y:S02]  /*1d30*/  IMAD.WIDE.U32 R62, R28, R66, R6 ;  /* 0x000000421c3e7225 */ /* 0x020fe400078e0006 */
[----:B------:R-:W3:Y:S02]  /*1d40*/  LDL R6, [R1+0x58] ;  /* 0x0000580001067983 */ /* 0x000ee40000100800 */
[----:B------:R-:W-:Y:S02]  /*1d50*/  IMAD.IADD R3, R16, 0x1, R3 ;  /* 0x0000000110037824 */ /* 0x000fe400078e0203 */
[----:B------:R-:W-:-:S02]  /*1d60*/  VIADD R91, R21, 0x8 ;  /* 0x00000008155b7836 */ /* 0x000fc40000000000 */
[C---:B------:R-:W-:Y:S01]  /*1d70*/  VIADD R21, R200.reuse, 0x40 ;  /* 0x00000040c8157836 */ /* 0x040fe20000000000 */
[----:B------:R-:W-:Y:S05]  /*1d80*/  @!P6 WARPSYNC.ALL ;  /* 0x000000000000e948 */ /* 0x000fea0003800000 */
[----:B------:R-:W-:Y:S01]  /*1d90*/  VIADD R7, R200, 0x40 ;  /* 0x00000040c8077836 */ /* 0x000fe20000000000 */
[----:B------:R-:W-:Y:S01]  /*1da0*/  SHF.R.S32.HI R0, RZ, 0x1f, R3 ;  /* 0x0000001fff007819 */ /* 0x000fe20000011403 */
[----:B------:R-:W-:Y:S01]  /*1db0*/  IMAD.WIDE.U32 R52, R28, R60, R4 ;  /* 0x0000003c1c347225 */ /* 0x000fe200078e0004 */
[----:B------:R-:W-:Y:S02]  /*1dc0*/  ULDC UR4, c[0x0][0x2f4] ;  /* 0x0000bd0000047ab9 */ /* 0x000fe40000000800 */
[----:B------:R-:W-:Y:S01]  /*1dd0*/  LEA.HI R3, R0, R3, RZ, 0x3 ;  /* 0x0000000300037211 */ /* 0x000fe200078f18ff */
[----:B------:R-:W-:Y:S01]  /*1de0*/  IMAD.IADD R9, R13, 0x1, R9 ;  /* 0x000000010d097824 */ /* 0x000fe200078e0209 */
[----:B------:R-:W-:Y:S01]  /*1df0*/  SHF.R.S32.HI R13, RZ, 0x1f, R28 ;  /* 0x0000001fff0d7819 */ /* 0x000fe2000001141c */
[----:B------:R-:W-:-:S02]  /*1e00*/  IMAD.SHL.U32 R21, R21, 0x40, RZ ;  /* 0x0000004015157824 */ /* 0x000fc400078e00ff */
[----:B------:R-:W-:Y:S02]  /*1e10*/  IMAD.SHL.U32 R7, R7, 0x40, RZ ;  /* 0x0000004007077824 */ /* 0x000fe400078e00ff */
[----:B------:R-:W-:Y:S01]  /*1e20*/  IMAD R12, R13, R60, RZ ;  /* 0x0000003c0d0c7224 */ /* 0x000fe200078e02ff */
[----:B------:R-:W-:Y:S01]  /*1e30*/  LOP3.LUT R21, R21, 0x1c0, RZ, 0xc0, !PT ;  /* 0x000001c015157812 */ /* 0x000fe200078ec0ff */
[----:B------:R-:W-:Y:S01]  /*1e40*/  IMAD R13, R13, R66, RZ ;  /* 0x000000420d0d7224 */ /* 0x000fe200078e02ff */
[----:B------:R-:W-:Y:S01]  /*1e50*/  LOP3.LUT R7, R7, 0x1c0, RZ, 0xc0, !PT ;  /* 0x000001c007077812 */ /* 0x000fe200078ec0ff */
[C---:B------:R-:W-:Y:S01]  /*1e60*/  IMAD.WIDE.U32 R54, R28.reuse, R60, R8 ;  /* 0x0000003c1c367225 */ /* 0x040fe200078e0008 */
[----:B------:R-:W-:Y:S02]  /*1e70*/  LOP3.LUT R0, R21, 0x38, R3, 0xf8, !PT ;  /* 0x0000003815007812 */ /* 0x000fe400078ef803 */
[----:B------:R-:W-:Y:S01]  /*1e80*/  SHF.R.U32.HI R7, RZ, 0x3, R7 ;  /* 0x00000003ff077819 */ /* 0x000fe20000011607 */
[----:B------:R-:W-:Y:S01]  /*1e90*/  IMAD R9, R67, 0x60, RZ ;  /* 0x0000006043097824 */ /* 0x000fe200078e02ff */
[----:B------:R-:W-:Y:S01]  /*1ea0*/  PRMT R4, R87, 0x8880, RZ ;  /* 0x0000888057047816 */ /* 0x000fe200000000ff */
[----:B------:R-:W-:-:S02]  /*1eb0*/  IMAD R13, R28, R67, R13 ;  /* 0x000000431c0d7224 */ /* 0x000fc400078e020d */
[----:B------:R-:W-:Y:S01]  /*1ec0*/  IMAD.WIDE.U32 R64, R28, R66, R10 ;  /* 0x000000421c407225 */ /* 0x000fe200078e000a */
[----:B------:R-:W-:-:S03]  /*1ed0*/  LOP3.LUT R0, R0, R7, RZ, 0x3c, !PT ;  /* 0x0000000700007212 */ /* 0x000fc600078e3cff */
[----:B------:R-:W-:Y:S01]  /*1ee0*/  IMAD.WIDE.U32 R66, R66, 0x60, RZ ;  /* 0x0000006042427825 */ /* 0x000fe200078e00ff */
[----:B------:R-:W-:Y:S02]  /*1ef0*/  LOP3.LUT R68, R3, 0xfffffff8, RZ, 0xc0, !PT ;  /* 0xfffffff803447812 */ /* 0x000fe400078ec0ff */
[----:B------:R-:W-:Y:S01]  /*1f00*/  ISETP.GE.AND P2, PT, R2, UR4, PT ;  /* 0x0000000402007c0c */ /* 0x000fe2000bf46270 */
[----:B------:R-:W-:Y:S02]  /*1f10*/  IMAD R15, R28, R61, R12 ;  /* 0x0000003d1c0f7224 */ /* 0x000fe400078e020c */
[----:B------:R-:W-:Y:S01]  /*1f20*/  IMAD.WIDE.U32 R60, R60, 0x60, RZ ;  /* 0x000000603c3c7825 */ /* 0x000fe200078e00ff */
[----:B------:R-:W-:Y:S02]  /*1f30*/  IADD3 R76, R67, R9, RZ ;  /* 0x00000009434c7210 */ /* 0x000fe40007ffe0ff */
[----:B------:R-:W-:Y:S01]  /*1f40*/  SHF.R.S32.HI R69, RZ, 0x3, R3 ;  /* 0x00000003ff457819 */ /* 0x000fe20000011403 */
[----:B------:R-:W-:Y:S01]  /*1f50*/  IMAD.SHL.U32 R89, R89, 0x2, RZ ;  /* 0x0000000259597824 */ /* 0x000fe200078e00ff */
[----:B------:R-:W-:Y:S01]  /*1f60*/  SHF.R.S32.HI R81, RZ, 0x1f, R34 ;  /* 0x0000001fff517819 */ /* 0x000fe20000011422 */
[----:B------:R-:W-:Y:S01]  /*1f70*/  IMAD.IADD R77, R61, 0x1, R77 ;  /* 0x000000013d4d7824 */ /* 0x000fe200078e024d */
[----:B------:R-:W-:Y:S01]  /*1f80*/  IADD3 R70, R13, R65, RZ ;  /* 0x000000410d467210 */ /* 0x000fe20007ffe0ff */
[----:B------:R-:W-:Y:S01]  /*1f90*/  IMAD.IADD R73, R53, 0x1, R15 ;  /* 0x0000000135497824 */ /* 0x000fe200078e020f */
[----:B------:R-:W-:Y:S01]  /*1fa0*/  SHF.R.S32.HI R32, RZ, 0x1f, R68 ;  /* 0x0000001fff207819 */ /* 0x000fe20000011444 */
[----:B------:R-:W-:-:S02]  /*1fb0*/  IMAD.IADD R72, R15, 0x1, R55 ;  /* 0x000000010f487824 */ /* 0x000fc400078e0237 */
[----:B------:R-:W-:Y:S02]  /*1fc0*/  IMAD.IADD R71, R63, 0x1, R13 ;  /* 0x000000013f477824 */ /* 0x000fe400078e020d */
[C---:B--2---:R-:W-:Y:S01]  /*1fd0*/  IMAD.SHL.U32 R82, R36.reuse, 0x40, RZ ;  /* 0x0000004024527824 */ /* 0x044fe200078e00ff */
[----:B------:R-:W-:Y:S01]  /*1fe0*/  @!P6 BAR.SYNC.DEFER_BLOCKING 0x9, 0x100 ;  /* 0x024400000000eb1d */ /* 0x000fe20000010000 */
[----:B------:R-:W-:Y:S02]  /*1ff0*/  LOP3.LUT P1, RZ, R36, 0x4, RZ, 0xc0, !PT ;  /* 0x0000000424ff7812 */ /* 0x000fe4000782c0ff */
[----:B------:R-:W-:Y:S02]  /*2000*/  SHF.R.S32.HI R36, RZ, 0x1f, R37 ;  /* 0x0000001fff247819 */ /* 0x000fe40000011425 */
[----:B------:R-:W-:Y:S02]  /*2010*/  LOP3.LUT R82, R82, 0x1c0, RZ, 0xc0, !PT ;  /* 0x000001c052527812 */ /* 0x000fe400078ec0ff */
[----:B------:R-:W-:-:S04]  /*2020*/  LEA.HI R36, R36, R37, RZ, 0x2 ;  /* 0x0000002524247211 */ /* 0x000fc800078f10ff */
[----:B------:R-:W-:-:S04]  /*2030*/  LOP3.LUT R36, R36, 0xfffffffc, RZ, 0xc0, !PT ;  /* 0xfffffffc24247812 */ /* 0x000fc800078ec0ff */
[----:B------:R-:W-:-:S05]  /*2040*/  IADD3 R36, R37, -R36, RZ ;  /* 0x8000002425247210 */ /* 0x000fca0007ffe0ff */
[----:B------:R-:W-:Y:S02]  /*2050*/  IMAD R79, R36, 0x40, R200 ;  /* 0x00000040244f7824 */ /* 0x000fe400078e02c8 */
[----:B------:R-:W-:Y:S01]  /*2060*/  VIADD R36, R20, 0xffffff80 ;  /* 0xffffff8014247836 */ /* 0x000fe20000000000 */
[----:B------:R-:W-:-:S04]  /*2070*/  SHF.R.U32.HI R80, RZ, 0x3, R82 ;  /* 0x00000003ff507819 */ /* 0x000fc80000011652 */
[----:B------:R-:W-:Y:S02]  /*2080*/  SHF.R.S32.HI R20, RZ, 0x1f, R36 ;  /* 0x0000001fff147819 */ /* 0x000fe40000011424 */
[----:B------:R-:W-:Y:S02]  /*2090*/  LOP3.LUT R5, R82, 0x18, R16, 0xf8, !PT ;  /* 0x0000001852057812 */ /* 0x000fe400078ef810 */
[----:B------:R-:W-:Y:S02]  /*20a0*/  LEA.HI R20, R20, R36, RZ, 0x5 ;  /* 0x0000002414147211 */ /* 0x000fe400078f28ff */
[----:B------:R-:W-:Y:S02]  /*20b0*/  LOP3.LUT R5, R5, R80, RZ, 0x3c, !PT ;  /* 0x0000005005057212 */ /* 0x000fe400078e3cff */
[----:B------:R-:W-:-:S05]  /*20c0*/  SHF.R.S32.HI R20, RZ, 0x5, R20 ;  /* 0x00000005ff147819 */ /* 0x000fca0000011414 */
[----:B------:R-:W-:Y:S01]  /*20d0*/  IMAD R75, R20, 0x200, R5 ;  /* 0x00000200144b7824 */ /* 0x000fe200078e0205 */
[----:B------:R-:W-:Y:S02]  /*20e0*/  LOP3.LUT R5, R82, 0x38, R3, 0xf8, !PT ;  /* 0x0000003852057812 */ /* 0x000fe400078ef803 */
[----:B------:R-:W-:Y:S02]  /*20f0*/  SEL R78, R78, 0xffffffe0, !P1 ;  /* 0xffffffe04e4e7807 */ /* 0x000fe40004800000 */
[----:B------:R-:W-:Y:S02]  /*2100*/  LOP3.LUT R31, R5, R80, RZ, 0x3c, !PT ;  /* 0x00000050051f7212 */ /* 0x000fe400078e3cff */
[----:B------:R-:W-:Y:S01]  /*2110*/  PRMT R5, R4, 0x7710, RZ ;  /* 0x0000771004057816 */ /* 0x000fe200000000ff */
[----:B------:R-:W-:Y:S02]  /*2120*/  IMAD.IADD R74, R78, 0x1, R75 ;  /* 0x000000014e4a7824 */ /* 0x000fe400078e024b */
[----:B------:R-:W-:Y:S01]  /*2130*/  IMAD R31, R20, 0x200, R31 ;  /* 0x00000200141f7824 */ /* 0x000fe200078e021f */
[----:B------:R-:W-:-:S02]  /*2140*/  LOP3.LUT R20, R5, 0x1, RZ, 0xc0, !PT ;  /* 0x0000000105147812 */ /* 0x000fc400078ec0ff */
[C---:B------:R-:W-:Y:S02]  /*2150*/  LOP3.LUT R10, R5.reuse, 0x2, RZ, 0xc0, !PT ;  /* 0x00000002050a7812 */ /* 0x040fe400078ec0ff */
[C---:B------:R-:W-:Y:S02]  /*2160*/  LOP3.LUT R9, R5.reuse, 0x4, RZ, 0xc0, !PT ;  /* 0x0000000405097812 */ /* 0x040fe400078ec0ff */
[C---:B------:R-:W-:Y:S02]  /*2170*/  LOP3.LUT R8, R5.reuse, 0x8, RZ, 0xc0, !PT ;  /* 0x0000000805087812 */ /* 0x040fe400078ec0ff */
[----:B------:R-:W-:Y:S02]  /*2180*/  LOP3.LUT R7, R5, 0x10, RZ, 0xc0, !PT ;  /* 0x0000001005077812 */ /* 0x000fe400078ec0ff */
[----:B------:R-:W-:Y:S02]  /*2190*/  ISETP.GE.AND P1, PT, R16, UR4, PT ;  /* 0x0000000410007c0c */ /* 0x000fe4000bf26270 */
[----:B------:R-:W-:-:S02]  /*21a0*/  SHF.R.S32.HI R35, RZ, 0x1f, R29 ;  /* 0x0000001fff237819 */ /* 0x000fc4000001141d */
[----:B------:R-:W-:Y:S02]  /*21b0*/  P2R R3, PR, RZ, 0x4 ;  /* 0x00000004ff037803 */ /* 0x000fe40000000000 */
[----:B---3--:R-:W-:Y:S02]  /*21c0*/  IADD3 R21, R6, R0, RZ ;  /* 0x0000000006157210 */ /* 0x008fe40007ffe0ff */
[C---:B------:R-:W-:Y:S02]  /*21d0*/  LOP3.LUT R6, R5.reuse, 0x20, RZ, 0xc0, !PT ;  /* 0x0000002005067812 */ /* 0x040fe400078ec0ff */
[----:B------:R-:W-:-:S07]  /*21e0*/  LOP3.LUT R5, R5, 0x40, RZ, 0xc0, !PT ;  /* 0x0000004005057812 */ /* 0x000fce00078ec0ff */
.L_x_10480:
        /* <DEDUP_REMOVED lines=26> */
[----:B------:R-:W-:Y:S01]  /*2390*/  IADD3 R0, -R36, RZ, RZ ;  /* 0x000000ff24007210 */ /* 0x000fe20007ffe1ff */
[----:B------:R-:W-:Y:S01]  /*23a0*/  IMAD R4, R18, 0x1800, R74 ;  /* 0x0000180012047824 */ /* 0x000fe200078e024a */
[----:B------:R-:W-:Y:S01]  /*23b0*/  ISETP.GT.AND P3, PT, R26, R27, PT ;  /* 0x0000001b1a00720c */ /* 0x000fe20003f64270 */
[----:B------:R-:W-:Y:S05]  /*23c0*/  YIELD ;  /* 0x0000000000007946 */ /* 0x000fea0003800000 */
[----:B------:R-:W-:Y:S01]  /*23d0*/  BSSY B0, `(.L_x_10427) ;  /* 0x00002e4000007945 */ /* 0x000fe20003800000 */
[----:B------:R-:W-:Y:S01]  /*23e0*/  IMAD R97, R97, R0, R39 ;  /* 0x0000000061617224 */ /* 0x000fe200078e0227 */
[----:B------:R-:W-:Y:S01]  /*23f0*/  P2R R0, PR, RZ, 0x8 ;  /* 0x00000008ff007803 */ /* 0x000fe20000000000 */
[----:B------:R-:W-:-:S02]  /*2400*/  IMAD R92, R92, 0x2, R25 ;  /* 0x000000025c5c7824 */ /* 0x000fc400078e0219 */
[----:B------:R-:W-:Y:S01]  /*2410*/  IMAD R59, R4, 0x2, R25 ;  /* 0x00000002043b7824 */ /* 0x000fe200078e0219 */
[----:B0-----:R-:W-:Y:S06]  /*2420*/  @!P2 BRA `(.L_x_10428) ;  /* 0x000000280068a947 */ /* 0x001fec0003800000 */
[----:B------:R-:W-:Y:S01]  /*2430*/  SHF.R.S32.HI R98, RZ, 0x1f, R97 ;  /* 0x0000001fff627819 */ /* 0x000fe20000011461 */
[----:B------:R-:W-:Y:S01]  /*2440*/  ULDC.64 UR4, c[0x0][0x300] ;  /* 0x0000c00000047ab9 */ /* 0x000fe20000000a00 */
[----:B-----5:R-:W-:Y:S01]  /*2450*/  SHF.R.S32.HI R99, RZ, 0x1f, R96 ;  /* 0x0000001fff637819 */ /* 0x020fe20000011460 */
[C---:B------:R-:W-:Y:S01]  /*2460*/  IMAD.WIDE.U32 R12, R97.reuse, UR4, RZ ;  /* 0x00000004610c7c25 */ /* 0x040fe2000f8e00ff */
        /* <DEDUP_REMOVED lines=18> */
[----:B------:R-:W-:Y:S01]  /*2590*/  IMAD R39, R11, R60, R4 ;  /* 0x0000003c0b277224 */ /* 0x000fe200078e0204 */
[----:B------:R-:W-:Y:S01]  /*25a0*/  LEA R102, P3, R36, UR4, 0x1 ;  /* 0x0000000424667c11 */ /* 0x000fe2000f8608ff */
[----:B------:R-:W-:Y:S02]  /*25b0*/  IMAD.IADD R103, R37, 0x1, R15 ;  /* 0x0000000125677824 */ /* 0x000fe400078e020f */
[----:B------:R-:W-:Y:S02]  /*25c0*/  IMAD R11, R11, R66, R14 ;  /* 0x000000420b0b7224 */ /* 0x000fe400078e020e */
[----:B------:R-:W-:Y:S01]  /*25d0*/  IMAD R100, R26, -0x60, R30 ;  /* 0xffffffa01a647824 */ /* 0x000fe200078e021e */
[----:B------:R-:W-:Y:S01]  /*25e0*/  LEA.HI.X R103, R36, UR5, R103, 0x1, P3 ;  /* 0x0000000524677c11 */ /* 0x000fe200098f0c67 */
[----:B------:R-:W-:-:S03]  /*25f0*/  IMAD.WIDE.U32 R12, R60, R26, RZ ;  /* 0x0000001a3c0c7225 */ /* 0x000fc600078e00ff */
        /* <DEDUP_REMOVED lines=33> */
.L_x_10431:
[----:B------:R-:W-:Y:S05]  /*2810*/  BSYNC B1 ;  /* 0x0000000000017941 */ /* 0x000fea0003800000 */
.L_x_10430:
[----:B------:R-:W-:Y:S01]  /*2820*/  VIADD R4, R200, 0x40 ;  /* 0x00000040c8047836 */ /* 0x000fe20000000000 */
[----:B------:R-:W-:Y:S01]  /*2830*/  BSSY B1, `(.L_x_10432) ;  /* 0x000001c000017945 */ /* 0x000fe20003800000 */
[----:B0-----:R-:W-:Y:S02]  /*2840*/  CS2R R40, SRZ ;  /* 0x0000000000287805 */ /* 0x001fe4000001ff00 */
[----:B------:R-:W-:Y:S01]  /*2850*/  CS2R R38, SRZ ;  /* 0x0000000000267805 */ /* 0x000fe2000001ff00 */
[----:B-----5:R-:W-:Y:S01]  /*2860*/  IMAD.MOV.U32 R11, RZ, RZ, R44 ;  /* 0x000000ffff0b7224 */ /* 0x020fe200078e002c */
[----:B------:R-:W-:Y:S02]  /*2870*/  ISETP.GE.AND P4, PT, R4, R100, PT ;  /* 0x000000640400720c */ /* 0x000fe40003f86270 */
[----:B------:R-:W-:Y:S02]  /*2880*/  CS2R R42, SRZ ;  /* 0x00000000002a7805 */ /* 0x000fe4000001ff00 */
[----:B------:R-:W-:-:S09]  /*2890*/  MOV R56, R45 ;  /* 0x0000002d00387202 */ /* 0x000fd20000000f00 */
        /* <DEDUP_REMOVED lines=21> */
.L_x_10433:
[----:B------:R-:W-:Y:S05]  /*29f0*/  BSYNC B1 ;  /* 0x0000000000017941 */ /* 0x000fea0003800000 */
.L_x_10432:
[----:B------:R-:W-:Y:S01]  /*2a00*/  IMAD.MOV.U32 R4, RZ, RZ, R48 ;  /* 0x000000ffff047224 */ /* 0x000fe200078e0030 */
[----:B------:R-:W-:Y:S01]  /*2a10*/  PRMT R108, R108, 0x5410, R11 ;  /* 0x000054106c6c7816 */ /* 0x000fe2000000000b */
[----:B0-----:R-:W-:Y:S01]  /*2a20*/  IMAD.MOV.U32 R12, RZ, RZ, R49 ;  /* 0x000000ffff0c7224 */ /* 0x001fe200078e0031 */
[----:B------:R-:W-:Y:S01]  /*2a30*/  PRMT R107, R56, 0x7610, R107 ;  /* 0x00007610386b7816 */ /* 0x000fe2000000006b */
[----:B------:R-:W-:Y:S01]  /*2a40*/  IMAD.MOV.U32 R11, RZ, RZ, R47 ;  /* 0x000000ffff0b7224 */ /* 0x000fe200078e002f */
[----:B------:R-:W-:Y:S02]  /*2a50*/  MOV R13, R51 ;  /* 0x00000033000d7202 */ /* 0x000fe40000000f00 */
[----:B------:R-:W-:Y:S01]  /*2a60*/  PRMT R113, R4, 0x5410, R12 ;  /* 0x0000541004717816 */ /* 0x000fe2000000000c */
[----:B------:R-:W-:Y:S01]  /*2a70*/  IMAD.MOV.U32 R4, RZ, RZ, R46 ;  /* 0x000000ffff047224 */ /* 0x000fe200078e002e */
[----:B------:R-:W-:Y:S01]  /*2a80*/  ISETP.NE.AND P3, PT, R205, 0x3, PT ;  /* 0x00000003cd00780c */ /* 0x000fe20003f65270 */
[----:B------:R-:W-:Y:S01]  /*2a90*/  IMAD.MOV.U32 R12, RZ, RZ, R50 ;  /* 0x000000ffff0c7224 */ /* 0x000fe200078e0032 */
[----:B------:R-:W-:Y:S01]  /*2aa0*/  PRMT R107, R107, 0x5410, R11 ;  /* 0x000054106b6b7816 */ /* 0x000fe2000000000b */
[----:B-----5:R-:W-:Y:S01]  /*2ab0*/  IMAD.MOV.U32 R11, RZ, RZ, R37 ;  /* 0x000000ffff0b7224 */ /* 0x020fe200078e0025 */
[----:B------:R-:W-:Y:S01]  /*2ac0*/  PRMT R108, R4, 0x7610, R108 ;  /* 0x00007610046c7816 */ /* 0x000fe2000000006c */
[----:B------:R-:W-:Y:S01]  /*2ad0*/  IMAD.MOV.U32 R4, RZ, RZ, R36 ;  /* 0x000000ffff047224 */ /* 0x000fe200078e0024 */
[----:B------:R-:W-:Y:S01]  /*2ae0*/  PRMT R115, R12, 0x5410, R13 ;  /* 0x000054100c737816 */ /* 0x000fe2000000000d */
[----:B------:R-:W-:-:S02]  /*2af0*/  IMAD.MOV.U32 R12, RZ, RZ, R40 ;  /* 0x000000ffff0c7224 */ /* 0x000fc400078e0028 */
[----:B------:R-:W-:Y:S01]  /*2b00*/  IMAD.MOV.U32 R13, RZ, RZ, R41 ;  /* 0x000000ffff0d7224 */ /* 0x000fe200078e0029 */
[----:B------:R-:W-:Y:S01]  /*2b10*/  PRMT R94, R4, 0x5410, R11 ;  /* 0x00005410045e7816 */ /* 0x000fe2000000000b */
[----:B------:R-:W-:Y:S01]  /*2b20*/  IMAD.MOV.U32 R4, RZ, RZ, R38 ;  /* 0x000000ffff047224 */ /* 0x000fe200078e0026 */
[----:B------:R-:W-:Y:S02]  /*2b30*/  MOV R11, R39 ;  /* 0x00000027000b7202 */ /* 0x000fe40000000f00 */
[----:B------:R-:W-:Y:S01]  /*2b40*/  PRMT R105, R12, 0x5410, R13 ;  /* 0x000054100c697816 */ /* 0x000fe2000000000d */
[----:B------:R-:W-:Y:S01]  /*2b50*/  IMAD.MOV.U32 R12, RZ, RZ, R42 ;  /* 0x000000ffff0c7224 */ /* 0x000fe200078e002a */
[----:B------:R-:W-:Y:S01]  /*2b60*/  PRMT R104, R4, 0x5410, R11 ;  /* 0x0000541004687816 */ /* 0x000fe2000000000b */
[----:B------:R-:W-:-:S05]  /*2b70*/  IMAD.MOV.U32 R13, RZ, RZ, R43 ;  /* 0x000000ffff0d7224 */ /* 0x000fca00078e002b */
[----:B------:R-:W-:Y:S01]  /*2b80*/  PRMT R106, R12, 0x5410, R13 ;  /* 0x000054100c6a7816 */ /* 0x000fe2000000000d */
[----:B------:R-:W-:Y:S06]  /*2b90*/  @!P3 BRA `(.L_x_10434) ;  /* 0x000000000004b947 */ /* 0x000fec0003800000 */
[----:B------:R-:W-:Y:S01]  /*2ba0*/  BPT.TRAP 0x1 ;  /* 0x000000040000795c */ /* 0x000fe20000300000 */
.L_x_10434:
[----:B------:R-:W-:Y:S01]  /*2bb0*/  IMAD R4, R18, 0x8, R19 ;  /* 0x0000000812047824 */ /* 0x000fe200078e0213 */
[----:B------:R-:W-:Y:S01]  /*2bc0*/  SHF.L.U32 R101, R203, 0x1f, RZ ;  /* 0x0000001fcb657819 */ /* 0x000fe200000006ff */
[----:B------:R-:W-:Y:S03]  /*2bd0*/  BSSY B1, `(.L_x_10435) ;  /* 0x0000003000017945 */ /* 0x000fe60003800000 */
[----:B------:R-:W0:Y:S02]  /*2be0*/  SYNCS.PHASECHK.TRANS64.TRYWAIT P5, [R4+URZ+0x32490], R101 ;  /* 0x03249065040075a7 */ /* 0x000e2400080a017f */
[----:B0-----:R-:W-:Y:S05]  /*2bf0*/  @!P5 BRA `(.L_x_10436) ;  /* 0x000001640074d947 */ /* 0x001fea0003800000 */
.L_x_10688:
[----:B------:R-:W-:Y:S05]  /*2c00*/  BSYNC B1 ;  /* 0x0000000000017941 */ /* 0x000fea0003800000 */
.L_x_10435:
[----:B------:R-:W-:-:S03]  /*2c10*/  UMOV UR4, 0xffffffff ;  /* 0xffffffff00047882 */ /* 0x000fc60000000000 */
[----:B------:R-:W-:Y:S05]  /*2c20*/  BRA.DIV UR4, `(.L_x_10437) ;  /* 0x00000166047c7947 */ /* 0x000fea000b800000 */
[----:B------:R1:W2:Y:S04]  /*2c30*/  SHFL.IDX PT, R93, R103, RZ, 0x1c1f ;  /* 0x001c1fff675d7589 */ /* 0x0002a800000e0000 */
[----:B------:R1:W3:Y:S02]  /*2c40*/  SHFL.IDX PT, R95, R102, RZ, 0x1c1f ;  /* 0x001c1fff665f7589 */ /* 0x0002e400000e0000 */
.L_x_10692:
        /* <DEDUP_REMOVED lines=50> */
.L_x_10443:
[----:B------:R-:W-:Y:S05]  /*2f70*/  BSYNC B3 ;  /* 0x0000000000037941 */ /* 0x000fea0003800000 */
.L_x_10442:
[----:B0-----:R4:W-:Y:S02]  /*2f80*/  ST.E.128 desc[UR60][R56.64], R12 ;  /* 0x0000000c38007985 */ /* 0x0019e4000c101d3c */
.L_x_10441:
[----:B------:R-:W-:Y:S05]  /*2f90*/  BSYNC B2 ;  /* 0x0000000000027941 */ /* 0x000fea0003800000 */
.L_x_10440:
        /* <DEDUP_REMOVED lines=19> */
[CC--:B------:R-:W-:Y:S01]  /*30d0*/  FMUL.FTZ R110, R44.reuse, R47.reuse ;  /* 0x0000002f2c6e7220 */ /* 0x0c0fe20000410000 */
[----:B------:R-:W-:Y:S02]  /*30e0*/  HADD2.F32 R45, -RZ, R45.H0_H0 ;  /* 0x2000002dff2d7230 */ /* 0x000fe40000004100 */
[-C--:B------:R-:W-:Y:S01]  /*30f0*/  FMUL.FTZ R56, R11, R50.reuse ;  /* 0x000000320b387220 */ /* 0x080fe20000410000 */
[----:B------:R-:W-:Y:S01]  /*3100*/  FMUL.FTZ R51, R15, R47 ;  /* 0x0000002f0f337220 */ /* 0x000fe20000410000 */
[----:B------:R-:W-:Y:S01]  /*3110*/  FMUL.FTZ R50, R13, R50 ;  /* 0x000000320d327220 */ /* 0x000fe20000410000 */
[-C--:B------:R-:W-:Y:S01]  /*3120*/  FFMA.FTZ R110, R15, R45.reuse, -R110 ;  /* 0x0000002d0f6e7223 */ /* 0x080fe2000001086e */
[-C--:B------:R-:W-:Y:S02]  /*3130*/  FFMA.FTZ R56, R13, R46.reuse, -R56 ;  /* 0x0000002e0d387223 */ /* 0x080fe40000010838 */
[----:B------:R-:W-:Y:S01]  /*3140*/  FFMA.FTZ R47, R11, R46, R50 ;  /* 0x0000002e0b2f7223 */ /* 0x000fe20000010032 */
[----:B------:R-:W-:Y:S01]  /*3150*/  FFMA.FTZ R57, R44, R45, R51 ;  /* 0x0000002d2c397223 */ /* 0x000fe20000010033 */
[----:B------:R-:W-:-:S02]  /*3160*/  HADD2.F32 R15, -RZ, R108.H1_H1 ;  /* 0x3000006cff0f7230 */ /* 0x000fc40000004100 */
[----:B------:R-:W-:Y:S02]  /*3170*/  HADD2.F32 R108, -RZ, R108.H0_H0 ;  /* 0x2000006cff6c7230 */ /* 0x000fe40000004100 */
[----:B------:R-:W-:Y:S02]  /*3180*/  HADD2.F32 R44, -RZ, R107.H1_H1 ;  /* 0x3000006bff2c7230 */ /* 0x000fe40000004100 */
[----:B------:R-:W-:Y:S02]  /*3190*/  HADD2.F32 R11, -RZ, R12.H1_H1 ;  /* 0x3000000cff0b7230 */ /* 0x000fe40000004100 */
[----:B------:R-:W-:Y:S02]  /*31a0*/  HADD2.F32 R13, -RZ, R14.H1_H1 ;  /* 0x3000000eff0d7230 */ /* 0x000fe40000004100 */
[----:B------:R-:W-:Y:S02]  /*31b0*/  HADD2.F32 R12, -RZ, R12.H0_H0 ;  /* 0x2000000cff0c7230 */ /* 0x000fe40000004100 */
[----:B------:R-:W-:Y:S01]  /*31c0*/  FMUL.FTZ R45, R11, R108 ;  /* 0x0000006c0b2d7220 */ /* 0x000fe20000410000 */
[----:B------:R-:W-:-:S02]  /*31d0*/  HADD2.F32 R14, -RZ, R14.H0_H0 ;  /* 0x2000000eff0e7230 */ /* 0x000fc40000004100 */
[----:B------:R-:W-:Y:S01]  /*31e0*/  FMUL.FTZ R51, R13, R44 ;  /* 0x0000002c0d337220 */ /* 0x000fe20000410000 */
[----:B------:R-:W-:Y:S02]  /*31f0*/  HADD2.F32 R107, -RZ, R107.H0_H0 ;  /* 0x2000006bff6b7230 */ /* 0x000fe40000004100 */
[C---:B------:R-:W-:Y:S01]  /*3200*/  FMUL.FTZ R108, R12.reuse, R108 ;  /* 0x0000006c0c6c7220 */ /* 0x040fe20000410000 */
[-C--:B------:R-:W-:Y:S01]  /*3210*/  FFMA.FTZ R45, R12, R15.reuse, -R45 ;  /* 0x0000000f0c2d7223 */ /* 0x080fe2000001082d */
[C---:B------:R-:W-:Y:S02]  /*3220*/  FMUL.FTZ R44, R14.reuse, R44 ;  /* 0x0000002c0e2c7220 */ /* 0x040fe40000410000 */
[----:B------:R-:W-:Y:S01]  /*3230*/  FFMA.FTZ R108, R11, R15, R108 ;  /* 0x0000000f0b6c7223 */ /* 0x000fe2000001006c */
[-C--:B------:R-:W-:Y:S01]  /*3240*/  FFMA.FTZ R51, R14, R107.reuse, -R51 ;  /* 0x0000006b0e337223 */ /* 0x080fe20000010833 */
[----:B------:R-:W-:Y:S01]  /*3250*/  FFMA.FTZ R44, R13, R107, R44 ;  /* 0x0000006b0d2c7223 */ /* 0x000fe2000001002c */
[----:B------:R-:W-:-:S02]  /*3260*/  F2FP.F16.F32.PACK_AB R13, R47, R56 ;  /* 0x000000382f0d723e */ /* 0x000fc400000000ff */
[----:B------:R-:W-:Y:S02]  /*3270*/  F2FP.F16.F32.PACK_AB R15, R57, R110 ;  /* 0x0000006e390f723e */ /* 0x000fe400000000ff */
[----:B------:R-:W-:Y:S02]  /*3280*/  F2FP.F16.F32.PACK_AB R12, R108, R45 ;  /* 0x0000002d6c0c723e */ /* 0x000fe400000000ff */
[----:B------:R-:W-:-:S07]  /*3290*/  F2FP.F16.F32.PACK_AB R14, R44, R51 ;  /* 0x000000332c0e723e */ /* 0x000fce00000000ff */
.L_x_10445:
[----:B------:R-:W-:Y:S05]  /*32a0*/  BSYNC B2 ;  /* 0x0000000000027941 */ /* 0x000fea0003800000 */
.L_x_10444:
[----:B0-----:R0:W-:Y:S02]  /*32b0*/  ST.E.128 desc[UR60][R48.64], R12 ;  /* 0x0000000c30007985 */ /* 0x0011e4000c101d3c */
.L_x_10439:
[----:B------:R-:W-:Y:S05]  /*32c0*/  BSYNC B1 ;  /* 0x0000000000017941 */ /* 0x000fea0003800000 */
.L_x_10438:
[----:B------:R-:W-:-:S03]  /*32d0*/  UMOV UR4, 0xffffffff ;  /* 0xffffffff00047882 */ /* 0x000fc60000000000 */
[----:B------:R-:W-:Y:S05]  /*32e0*/  BRA.DIV UR4, `(.L_x_10446) ;  /* 0x0000016204187947 */ /* 0x000fea000b800000 */
[----:B-1----:R-:W1:Y:S04]  /*32f0*/  SHFL.IDX PT, R103, R103, 0x1, 0x1c1f ;  /* 0x003c1f0067677f89 */ /* 0x002e6800000e0000 */
[----:B------:R0:W0:Y:S02]  /*3300*/  SHFL.IDX PT, R47, R102, 0x1, 0x1c1f ;  /* 0x003c1f00662f7f89 */ /* 0x00002400000e0000 */
.L_x_10696:
        /* <DEDUP_REMOVED lines=49> */
.L_x_10451:
[----:B------:R-:W-:Y:S05]  /*3620*/  BSYNC B2 ;  /* 0x0000000000027941 */ /* 0x000fea0003800000 */
.L_x_10450:
[----:B----4-:R0:W-:Y:S02]  /*3630*/  ST.E.128 desc[UR60][R44.64], R12 ;  /* 0x0000000c2c007985 */ /* 0x0101e4000c101d3c */
.L_x_10449:
[----:B------:R-:W-:Y:S05]  /*3640*/  BSYNC B1 ;  /* 0x0000000000017941 */ /* 0x000fea0003800000 */
.L_x_10448:
        /* <DEDUP_REMOVED lines=48> */
.L_x_10453:
[----:B------:R-:W-:Y:S05]  /*3950*/  BSYNC B1 ;  /* 0x0000000000017941 */ /* 0x000fea0003800000 */
.L_x_10452:
[----:B----4-:R0:W-:Y:S01]  /*3960*/  ST.E.128 desc[UR60][R40.64], R12 ;  /* 0x0000000c28007985 */ /* 0x0101e2000c101d3c */
[----:B------:R-:W-:Y:S05]  /*3970*/  BRA `(.L_x_10447) ;  /* 0x0000001800247947 */ /* 0x000fea0003800000 */
.L_x_10429:
[----:B------:R-:W-:Y:S01]  /*3980*/  VIADD R11, R200, 0x40 ;  /* 0x00000040c80b7836 */ /* 0x000fe20000000000 */
[----:B------:R-:W-:Y:S02]  /*3990*/  CS2R R38, SRZ ;  /* 0x0000000000267805 */ /* 0x000fe4000001ff00 */
[----:B------:R-:W-:Y:S02]  /*39a0*/  CS2R R36, SRZ ;  /* 0x0000000000247805 */ /* 0x000fe4000001ff00 */
[----:B------:R-:W-:Y:S02]  /*39b0*/  CS2R R42, SRZ ;  /* 0x00000000002a7805 */ /* 0x000fe4000001ff00 */
[----:B------:R-:W-:Y:S02]  /*39c0*/  CS2R R40, SRZ ;  /* 0x0000000000287805 */ /* 0x000fe4000001ff00 */
[----:B------:R-:W-:-:S04]  /*39d0*/  ISETP.GE.AND P2, PT, R11, R100, PT ;  /* 0x000000640b00720c */ /* 0x000fc80003f46270 */
[----:B------:R-:W-:-:S13]  /*39e0*/  ISETP.GE.OR P2, PT, R16, R58, P2 ;  /* 0x0000003a1000720c */ /* 0x000fda0001746670 */
[----:B------:R-:W-:-:S04]  /*39f0*/  @!P2 IADD3 R48, P3, P4, R54, R12, R85 ;  /* 0x0000000c3630a210 */ /* 0x000fc80007c7e055 */
[----:B------:R-:W-:Y:S02]  /*3a00*/  @!P2 IADD3.X R49, R72, R57, R86, P3, P4 ;  /* 0x000000394831a210 */ /* 0x000fe40001fe8456 */
[----:B------:R-:W-:-:S04]  /*3a10*/  @!P2 IADD3 R4, P3, P4, R64, R14, R83 ;  /* 0x0000000e4004a210 */ /* 0x000fc80007c7e053 */
[----:B------:R-:W-:Y:S02]  /*3a20*/  @!P2 IADD3.X R11, R70, R93, R84, P3, P4 ;  /* 0x0000005d460ba210 */ /* 0x000fe40001fe8454 */
[----:B------:R-:W-:-:S04]  /*3a30*/  ISETP.GE.AND P3, PT, R200, R100, PT ;  /* 0x00000064c800720c */ /* 0x000fc80003f66270 */
[----:B------:R-:W-:-:S13]  /*3a40*/  ISETP.GE.OR P3, PT, R16, R58, P3 ;  /* 0x0000003a1000720c */ /* 0x000fda0001f66670 */
[----:B------:R-:W0:Y:S01]  /*3a50*/  @!P3 LDC.64 R44, c[0x0][0x3e8] ;  /* 0x0000fa00ff2cbb82 */ /* 0x000e220000000a00 */
[----:B------:R-:W-:-:S05]  /*3a60*/  @!P3 IADD3 R12, P4, R54, R12, RZ ;  /* 0x0000000c360cb210 */ /* 0x000fca0007f9e0ff */
[----:B------:R-:W-:Y:S02]  /*3a70*/  @!P3 IMAD.X R13, R57, 0x1, R72, P4 ;  /* 0x00000001390db824 */ /* 0x000fe400020e0648 */
[----:B------:R-:W1:Y:S01]  /*3a80*/  @!P3 LDC.64 R46, c[0x0][0x400] ;  /* 0x00010000ff2ebb82 */ /* 0x000e620000000a00 */
[----:B0-----:R-:W-:-:S04]  /*3a90*/  @!P3 LEA R44, P4, R12, R44, 0x1 ;  /* 0x0000002c0c2cb211 */ /* 0x001fc800078808ff */
[----:B------:R-:W-:Y:S02]  /*3aa0*/  @!P3 LEA.HI.X R45, R12, R45, R13, 0x1, P4 ;  /* 0x0000002d0c2db211 */ /* 0x000fe400020f0c0d */
[----:B------:R-:W-:-:S03]  /*3ab0*/  @!P3 IADD3 R14, P4, R64, R14, RZ ;  /* 0x0000000e400eb210 */ /* 0x000fc60007f9e0ff */
[----:B------:R0:W2:Y:S01]  /*3ac0*/  @!P3 LDG.E.128 R36, desc[UR60][R44.64] ;  /* 0x0000003c2c24b981 */ /* 0x0000a2000c1e1d00 */
[----:B------:R-:W-:Y:S02]  /*3ad0*/  @!P3 IADD3.X R12, R93, R70, RZ, P4, !PT ;  /* 0x000000465d0cb210 */ /* 0x000fe400027fe4ff */
[----:B-1----:R-:W-:-:S04]  /*3ae0*/  @!P3 LEA R46, P4, R14, R46, 0x1 ;  /* 0x0000002e0e2eb211 */ /* 0x002fc800078808ff */
[----:B------:R-:W-:Y:S02]  /*3af0*/  @!P3 LEA.HI.X R47, R14, R47, R12, 0x1, P4 ;  /* 0x0000002f0e2fb211 */ /* 0x000fe400020f0c0c */
[----:B------:R-:W1:Y:S03]  /*3b00*/  @!P2 LDC.64 R14, c[0x0][0x3e8] ;  /* 0x0000fa00ff0eab82 */ /* 0x000e660000000a00 */
[----:B------:R3:W4:Y:S05]  /*3b10*/  @!P3 LDG.E.128 R40, desc[UR60][R46.64] ;  /* 0x0000003c2e28b981 */ /* 0x00072a000c1e1d00 */
[----:B------:R-:W5:Y:S01]  /*3b20*/  @!P2 LDC.64 R12, c[0x0][0x400] ;  /* 0x00010000ff0cab82 */ /* 0x000f620000000a00 */
[----:B0-----:R-:W-:-:S02]  /*3b30*/  CS2R R44, SRZ ;  /* 0x00000000002c7805 */ /* 0x001fc4000001ff00 */
[----:B---3--:R-:W-:Y:S02]  /*3b40*/  CS2R R46, SRZ ;  /* 0x00000000002e7805 */ /* 0x008fe4000001ff00 */
[----:B------:R-:W-:Y:S02]  /*3b50*/  CS2R R50, SRZ ;  /* 0x0000000000327805 */ /* 0x000fe4000001ff00 */
[----:B-1----:R-:W-:-:S04]  /*3b60*/  @!P2 LEA R14, P3, R48, R14, 0x1 ;  /* 0x0000000e300ea211 */ /* 0x002fc800078608ff */
[----:B------:R-:W-:Y:S02]  /*3b70*/  @!P2 LEA.HI.X R15, R48, R15, R49, 0x1, P3 ;  /* 0x0000000f300fa211 */ /* 0x000fe400018f0c31 */
[----:B------:R-:W-:Y:S02]  /*3b80*/  CS2R R48, SRZ ;  /* 0x0000000000307805 */ /* 0x000fe4000001ff00 */
[C---:B-----5:R-:W-:Y:S01]  /*3b90*/  @!P2 LEA R12, P3, R4.reuse, R12, 0x1 ;  /* 0x0000000c040ca211 */ /* 0x060fe200078608ff */
[----:B------:R-:W3:Y:S03]  /*3ba0*/  @!P2 LDG.E.128 R44, desc[UR60][R14.64] ;  /* 0x0000003c0e2ca981 */ /* 0x000ee6000c1e1d00 */
[----:B------:R-:W-:-:S05]  /*3bb0*/  @!P2 LEA.HI.X R13, R4, R13, R11, 0x1, P3 ;  /* 0x0000000d040da211 */ /* 0x000fca00018f0c0b */
[----:B------:R0:W5:Y:S01]  /*3bc0*/  @!P2 LDG.E.128 R48, desc[UR60][R12.64] ;  /* 0x0000003c0c30a981 */ /* 0x000162000c1e1d00 */
[----:B------:R-:W-:Y:S02]  /*3bd0*/  ISETP.NE.AND P3, PT, R205, 0x3, PT ;  /* 0x00000003cd00780c */ /* 0x000fe40003f65270 */
[----:B------:R-:W-:Y:S01]  /*3be0*/  ISETP.GE.AND P2, PT, R16, R58, PT ;  /* 0x0000003a1000720c */ /* 0x000fe20003f46270 */
[----:B--2---:R-:W-:Y:S02]  /*3bf0*/  IMAD.MOV.U32 R4, RZ, RZ, R38 ;  /* 0x000000ffff047224 */ /* 0x004fe400078e0026 */
[----:B------:R-:W-:Y:S02]  /*3c00*/  IMAD.MOV.U32 R11, RZ, RZ, R39 ;  /* 0x000000ffff0b7224 */ /* 0x000fe400078e0027 */
[----:B------:R-:W-:Y:S02]  /*3c10*/  IMAD.MOV.U32 R56, RZ, RZ, R36 ;  /* 0x000000ffff387224 */ /* 0x000fe400078e0024 */
[----:B------:R-:W-:Y:S01]  /*3c20*/  IMAD.MOV.U32 R57, RZ, RZ, R37 ;  /* 0x000000ffff397224 */ /* 0x000fe200078e0025 */
[----:B------:R-:W-:-:S02]  /*3c30*/  PRMT R111, R111, 0x5410, R4 ;  /* 0x000054106f6f7816 */ /* 0x000fc40000000004 */
[----:B------:R-:W-:Y:S02]  /*3c40*/  PRMT R119, R11, 0x7610, R119 ;  /* 0x000076100b777816 */ /* 0x000fe40000000077 */
[----:B------:R-:W-:Y:S01]  /*3c50*/  PRMT R112, R56, 0x7610, R112 ;  /* 0x0000761038707816 */ /* 0x000fe20000000070 */
[----:B----4-:R-:W-:Y:S01]  /*3c60*/  IMAD.MOV.U32 R4, RZ, RZ, R42 ;  /* 0x000000ffff047224 */ /* 0x010fe200078e002a */
[----:B------:R-:W-:Y:S01]  /*3c70*/  MOV R11, R43 ;  /* 0x0000002b000b7202 */ /* 0x000fe20000000f00 */
[----:B0-----:R-:W-:Y:S01]  /*3c80*/  IMAD.MOV.U32 R12, RZ, RZ, R40 ;  /* 0x000000ffff0c7224 */ /* 0x001fe200078e0028 */
[----:B------:R-:W-:Y:S01]  /*3c90*/  PRMT R113, R57, 0x7610, R113 ;  /* 0x0000761039717816 */ /* 0x000fe20000000071 */
[----:B------:R-:W-:Y:S01]  /*3ca0*/  IMAD.MOV.U32 R13, RZ, RZ, R41 ;  /* 0x000000ffff0d7224 */ /* 0x000fe200078e0029 */
[----:B------:R-:W-:Y:S02]  /*3cb0*/  PRMT R111, R4, 0x7610, R111 ;  /* 0x00007610046f7816 */ /* 0x000fe4000000006f */
[----:B------:R-:W-:-:S02]  /*3cc0*/  PRMT R119, R119, 0x5410, R11 ;  /* 0x0000541077777816 */ /* 0x000fc4000000000b */
[----:B------:R-:W-:Y:S02]  /*3cd0*/  PRMT R112, R112, 0x5410, R12 ;  /* 0x0000541070707816 */ /* 0x000fe4000000000c */
[----:B------:R-:W-:Y:S01]  /*3ce0*/  PRMT R113, R113, 0x5410, R13 ;  /* 0x0000541071717816 */ /* 0x000fe2000000000d */
[----:B---3--:R-:W-:Y:S01]  /*3cf0*/  IMAD.MOV.U32 R4, RZ, RZ, R46 ;  /* 0x000000ffff047224 */ /* 0x008fe200078e002e */
[----:B------:R-:W-:Y:S01]  /*3d00*/  MOV R13, R45 ;  /* 0x0000002d000d7202 */ /* 0x000fe20000000f00 */
[----:B------:R-:W-:Y:S02]  /*3d10*/  IMAD.MOV.U32 R11, RZ, RZ, R47 ;  /* 0x000000ffff0b7224 */ /* 0x000fe400078e002f */
[----:B------:R-:W-:-:S03]  /*3d20*/  IMAD.MOV.U32 R12, RZ, RZ, R44 ;  /* 0x000000ffff0c7224 */ /* 0x000fc600078e002c */
[----:B------:R-:W-:Y:S01]  /*3d30*/  PRMT R105, R4, 0x5410, R11 ;  /* 0x0000541004697816 */ /* 0x000fe2000000000b */
[----:B-----5:R-:W-:Y:S01]  /*3d40*/  IMAD.MOV.U32 R4, RZ, RZ, R50 ;  /* 0x000000ffff047224 */ /* 0x020fe200078e0032 */
        /* <DEDUP_REMOVED lines=8> */
.L_x_10454:
[----:B------:R-:W-:Y:S01]  /*3dd0*/  IMAD R4, R18, 0x8, R19 ;  /* 0x0000000812047824 */ /* 0x000fe200078e0213 */
[----:B------:R-:W-:Y:S01]  /*3de0*/  SHF.L.U32 R101, R203, 0x1f, RZ ;  /* 0x0000001fcb657819 */ /* 0x000fe200000006ff */
[----:B------:R-:W0:Y:S01]  /*3df0*/  LDC R104, c[0x0][0x2f4] ;  /* 0x0000bd00ff687b82 */ /* 0x000e220000000800 */
[----:B------:R-:W-:Y:S02]  /*3e00*/  BSSY B1, `(.L_x_10455) ;  /* 0x0000003000017945 */ /* 0x000fe40003800000 */
[----:B------:R-:W1:Y:S02]  /*3e10*/  SYNCS.PHASECHK.TRANS64.TRYWAIT P4, [R4+URZ+0x32490], R101 ;  /* 0x03249065040075a7 */ /* 0x000e64000808017f */
[----:B-1----:R-:W-:Y:S05]  /*3e20*/  @!P4 BRA `(.L_x_10456) ;  /* 0x000001540094c947 */ /* 0x002fea0003800000 */
.L_x_10697:
[----:B------:R-:W-:Y:S05]  /*3e30*/  BSYNC B1 ;  /* 0x0000000000017941 */ /* 0x000fea0003800000 */
.L_x_10455:
[----:B------:R-:W-:Y:S01]  /*3e40*/  UMOV UR4, 0xffffffff ;  /* 0xffffffff00047882 */ /* 0x000fe20000000000 */
[----:B0-----:R-:W-:Y:S02]  /*3e50*/  IADD3 R106, -R89, R104, RZ ;  /* 0x00000068596a7210 */ /* 0x001fe40007ffe1ff */
[----:B------:R-:W-:Y:S05]  /*3e60*/  BRA.DIV UR4, `(.L_x_10457) ;  /* 0x0000015604987947 */ /* 0x000fea000b800000 */
[----:B------:R0:W2:Y:S04]  /*3e70*/  SHFL.IDX PT, R95, R103, RZ, 0x1c1f ;  /* 0x001c1fff675f7589 */ /* 0x0000a800000e0000 */
[----:B------:R0:W3:Y:S02]  /*3e80*/  SHFL.IDX PT, R94, R102, RZ, 0x1c1f ;  /* 0x001c1fff665e7589 */ /* 0x0000e400000e0000 */
.L_x_10701:
[----:B------:R-:W-:Y:S01]  /*3e90*/  ISETP.GE.OR P4, PT, R200, R100, P1 ;  /* 0x00000064c800720c */ /* 0x000fe20000f86670 */
[----:B------:R-:W-:-:S12]  /*3ea0*/  BSSY B1, `(.L_x_10458) ;  /* 0x0000073000017945 */ /* 0x000fd80003800000 */
[----:B------:R-:W-:Y:S05]  /*3eb0*/  @P4 BRA `(.L_x_10459) ;  /* 0x0000000400c44947 */ /* 0x000fea0003800000 */
[----:B------:R-:W4:Y:S01]  /*3ec0*/  S2R R12, SR_TID.X ;  /* 0x00000000000c7919 */ /* 0x000f220000002100 */
[----:B------:R-:W-:Y:S01]  /*3ed0*/  SEL R11, R89, R106, !P0 ;  /* 0x0000006a590b7207 */ /* 0x000fe20004000000 */
[----:B------:R-:W-:Y:S01]  /*3ee0*/  BSSY B2, `(.L_x_10460) ;  /* 0x000006a000027945 */ /* 0x000fe20003800000 */
[----:B---3--:R-:W-:-:S04]  /*3ef0*/  LEA R92, P4, R68, R94, 0x1 ;  /* 0x0000005e445c7211 */ /* 0x008fc800078808ff */
[----:B--2---:R-:W-:Y:S01]  /*3f00*/  LEA.HI.X R93, R68, R95, R32, 0x1, P4 ;  /* 0x0000005f445d7211 */ /* 0x004fe200020f0c20 */
[----:B----4-:R-:W-:Y:S01]  /*3f10*/  VIADD R13, R12, 0xffffff80 ;  /* 0xffffff800c0d7836 */ /* 0x010fe20000000000 */
[----:B------:R-:W-:-:S04]  /*3f20*/  SHF.R.S32.HI R12, RZ, 0x1f, R11 ;  /* 0x0000001fff0c7819 */ /* 0x000fc8000001140b */
[----:B------:R-:W-:Y:S02]  /*3f30*/  LEA.HI R12, R12, R11, RZ, 0x4 ;  /* 0x0000000b0c0c7211 */ /* 0x000fe400078f20ff */
[----:B------:R-:W-:Y:S02]  /*3f40*/  SHF.R.S32.HI R14, RZ, 0x1f, R13 ;  /* 0x0000001fff0e7819 */ /* 0x000fe4000001140d */
[----:B------:R-:W-:Y:S01]  /*3f50*/  LEA.HI.SX32 R11, R12, R69, 0x1c ;  /* 0x000000450c0b7211 */ /* 0x000fe200078fe2ff */
[----:B------:R-:W-:Y:S01]  /*3f60*/  IMAD R12, R18, 0x1800, R31 ;  /* 0x00001800120c7824 */ /* 0x000fe200078e021f */
[----:B------:R-:W-:-:S03]  /*3f70*/  LEA.HI R14, R14, R13, RZ, 0x5 ;  /* 0x0000000d0e0e7211 */ /* 0x000fc600078f28ff */
[----:B------:R-:W-:Y:S01]  /*3f80*/  IMAD.SHL.U32 R11, R11, 0x8, RZ ;  /* 0x000000080b0b7824 */ /* 0x000fe200078e00ff */
[----:B------:R-:W-:Y:S01]  /*3f90*/  SHF.R.S32.HI R14, RZ, 0x5, R14 ;  /* 0x00000005ff0e7819 */ /* 0x000fe2000001140e */
[----:B------:R-:W-:-:S03]  /*3fa0*/  IMAD R12, R12, 0x2, R19 ;  /* 0x000000020c0c7824 */ /* 0x000fc600078e0213 */
[----:B------:R-:W-:-:S04]  /*3fb0*/  LOP3.LUT R13, R82, 0x38, R11, 0xf8, !PT ;  /* 0x00000038520d7812 */ /* 0x000fc800078ef80b */
[----:B------:R-:W-:-:S05]  /*3fc0*/  LOP3.LUT R13, R13, R80, RZ, 0x3c, !PT ;  /* 0x000000500d0d7212 */ /* 0x000fca00078e3cff */
[----:B------:R-:W-:-:S04]  /*3fd0*/  IMAD R13, R14, 0x200, R13 ;  /* 0x000002000e0d7824 */ /* 0x000fc800078e020d */
[----:B------:R-:W-:-:S04]  /*3fe0*/  IMAD R14, R18, 0x1800, R13 ;  /* 0x00001800120e7824 */ /* 0x000fc800078e020d */
[----:B------:R-:W-:Y:S02]  /*3ff0*/  IMAD R56, R14, 0x2, R19 ;  /* 0x000000020e387824 */ /* 0x000fe400078e0213 */
[----:B------:R-:W2:Y:S04]  /*4000*/  LDS.128 R12, [R12+0x1c400] ;  /* 0x01c400000c0c7984 */ /* 0x000ea80000000c00 */
[----:B------:R-:W3:Y:S01]  /*4010*/  LDS.128 R56, [R56+0x1c400] ;  /* 0x01c4000038387984 */ /* 0x000ee20000000c00 */
[----:B------:R-:W-:Y:S05]  /*4020*/  @P2 BRA `(.L_x_10461) ;  /* 0x0000000400542947 */ /* 0x000fea0003800000 */
[----:B------:R-:W-:Y:S02]  /*4030*/  SHF.R.U32.HI R114, RZ, 0x10, R41 ;  /* 0x00000010ff727819 */ /* 0x000fe40000011629 */
[--C-:B------:R-:W-:Y:S02]  /*4040*/  SHF.R.U64 R110, R36, 0x10, R37.reuse ;  /* 0x00000010246e7819 */ /* 0x100fe40000001225 */
[----:B------:R-:W-:Y:S01]  /*4050*/  SHF.R.U32.HI R115, RZ, 0x10, R37 ;  /* 0x00000010ff737819 */ /* 0x000fe20000011625 */
[----:B------:R-:W-:Y:S01]  /*4060*/  HADD2.F32 R114, -RZ, R114.H0_H0 ;  /* 0x20000072ff727230 */ /* 0x000fe20000004100 */
[--C-:B------:R-:W-:Y:S01]  /*4070*/  SHF.R.U64 R37, R42, 0x10, R43.reuse ;  /* 0x000000102a257819 */ /* 0x100fe2000000122b */
[----:B------:R-:W-:Y:S01]  /*4080*/  HADD2.F32 R110, -RZ, R110.H0_H0 ;  /* 0x2000006eff6e7230 */ /* 0x000fe20000004100 */
[----:B------:R-:W-:Y:S01]  /*4090*/  SHF.R.U32.HI R117, RZ, 0x10, R43 ;  /* 0x00000010ff757819 */ /* 0x000fe2000001162b */
[--C-:B------:R-:W-:Y:S01]  /*40a0*/  HADD2.F32 R43, -RZ, R113.reuse.H0_H0 ;  /* 0x20000071ff2b7230 */ /* 0x100fe20000004100 */
[----:B------:R-:W-:Y:S01]  /*40b0*/  SHF.R.U64 R40, R40, 0x10, R41 ;  /* 0x0000001028287819 */ /* 0x000fe20000001229 */
[----:B------:R-:W-:Y:S01]  /*40c0*/  HADD2.F32 R113, -RZ, R113.H1_H1 ;  /* 0x30000071ff717230 */ /* 0x000fe20000004100 */
[--C-:B------:R-:W-:Y:S01]  /*40d0*/  SHF.R.U64 R36, R38, 0x10, R39.reuse ;  /* 0x0000001026247819 */ /* 0x100fe20000001227 */
[--C-:B---3--:R-:W-:Y:S01]  /*40e0*/  HADD2.F32 R38, -RZ, R57.reuse.H0_H0 ;  /* 0x20000039ff267230 */ /* 0x108fe20000004100 */
[----:B------:R-:W-:Y:S01]  /*40f0*/  SHF.R.U32.HI R118, RZ, 0x10, R39 ;  /* 0x00000010ff767819 */ /* 0x000fe20000011627 */
[----:B--2---:R-:W-:Y:S01]  /*4100*/  IMAD.MOV.U32 R39, RZ, RZ, R15 ;  /* 0x000000ffff277224 */ /* 0x004fe200078e000f */
[----:B------:R-:W-:Y:S01]  /*4110*/  MOV R41, R12 ;  /* 0x0000000c00297202 */ /* 0x000fe20000000f00 */
[----:B------:R-:W-:-:S02]  /*4120*/  HADD2.F32 R57, -RZ, R57.H1_H1 ;  /* 0x30000039ff397230 */ /* 0x000fc40000004100 */
[--C-:B------:R-:W-:Y:S02]  /*4130*/  HADD2.F32 R12, -RZ, R13.reuse.H0_H0 ;  /* 0x2000000dff0c7230 */ /* 0x100fe40000004100 */
[----:B------:R-:W-:Y:S02]  /*4140*/  HADD2.F32 R15, -RZ, R13.H1_H1 ;  /* 0x3000000dff0f7230 */ /* 0x000fe40000004100 */
[-C--:B------:R-:W-:Y:S01]  /*4150*/  FMUL.FTZ R13, R38, R113.reuse ;  /* 0x00000071260d7220 */ /* 0x080fe20000410000 */
[----:B------:R-:W-:Y:S02]  /*4160*/  HADD2.F32 R42, -RZ, R115.H0_H0 ;  /* 0x20000073ff2a7230 */ /* 0x000fe40000004100 */
[C---:B------:R-:W-:Y:S01]  /*4170*/  FMUL.FTZ R113, R12.reuse, R113 ;  /* 0x000000710c717220 */ /* 0x040fe20000410000 */
[-C--:B------:R-:W-:Y:S01]  /*4180*/  FMUL.FTZ R116, R57, R114.reuse ;  /* 0x0000007239747220 */ /* 0x080fe20000410000 */
[C---:B------:R-:W-:Y:S01]  /*4190*/  FMUL.FTZ R114, R15.reuse, R114 ;  /* 0x000000720f727220 */ /* 0x040fe20000410000 */
[-C--:B------:R-:W-:Y:S01]  /*41a0*/  FFMA.FTZ R12, R12, R43.reuse, -R13 ;  /* 0x0000002b0c0c7223 */ /* 0x080fe2000001080d */
[----:B------:R-:W-:Y:S01]  /*41b0*/  FFMA.FTZ R13, R38, R43, R113 ;  /* 0x0000002b260d7223 */ /* 0x000fe20000010071 */
[-C--:B------:R-:W-:Y:S01]  /*41c0*/  FFMA.FTZ R15, R15, R42.reuse, -R116 ;  /* 0x0000002a0f0f7223 */ /* 0x080fe20000010874 */
[----:B------:R-:W-:Y:S01]  /*41d0*/  FFMA.FTZ R38, R57, R42, R114 ;  /* 0x0000002a39267223 */ /* 0x000fe20000010072 */
[----:B------:R-:W-:-:S02]  /*41e0*/  HADD2.F32 R115, -RZ, R119.H1_H1 ;  /* 0x30000077ff737230 */ /* 0x000fc40000004100 */
[--C-:B------:R-:W-:Y:S01]  /*41f0*/  HADD2.F32 R57, -RZ, R59.reuse.H0_H0 ;  /* 0x2000003bff397230 */ /* 0x100fe20000004100 */
[----:B------:R-:W-:Y:S01]  /*4200*/  F2FP.F16.F32.PACK_AB R15, R15, R12 ;  /* 0x0000000c0f0f723e */ /* 0x000fe200000000ff */
[----:B------:R-:W-:Y:S02]  /*4210*/  HADD2.F32 R59, -RZ, R59.H1_H1 ;  /* 0x3000003bff3b7230 */ /* 0x000fe40000004100 */
[----:B------:R-:W-:Y:S02]  /*4220*/  HADD2.F32 R42, -RZ, R39.H0_H0 ;  /* 0x20000027ff2a7230 */ /* 0x000fe40000004100 */
[----:B------:R-:W-:Y:S02]  /*4230*/  HADD2.F32 R116, -RZ, R117.H0_H0 ;  /* 0x20000075ff747230 */ /* 0x000fe40000004100 */
[----:B------:R-:W-:Y:S02]  /*4240*/  HADD2.F32 R43, -RZ, R39.H1_H1 ;  /* 0x30000027ff2b7230 */ /* 0x000fe40000004100 */
[----:B------:R-:W-:Y:S01]  /*4250*/  FMUL.FTZ R39, R57, R115 ;  /* 0x0000007339277220 */ /* 0x000fe20000410000 */
[----:B------:R-:W-:-:S02]  /*4260*/  HADD2.F32 R113, -RZ, R119.H0_H0 ;  /* 0x20000077ff717230 */ /* 0x000fc40000004100 */
[-C--:B------:R-:W-:Y:S01]  /*4270*/  FMUL.FTZ R120, R59, R116.reuse ;  /* 0x000000743b787220 */ /* 0x080fe20000410000 */
[----:B------:R-:W-:Y:S02]  /*4280*/  HADD2.F32 R114, -RZ, R118.H0_H0 ;  /* 0x20000076ff727230 */ /* 0x000fe40000004100 */
[C---:B------:R-:W-:Y:S01]  /*4290*/  FMUL.FTZ R118, R42.reuse, R115 ;  /* 0x000000732a767220 */ /* 0x040fe20000410000 */
[----:B------:R-:W-:Y:S01]  /*42a0*/  FMUL.FTZ R116, R43, R116 ;  /* 0x000000742b747220 */ /* 0x000fe20000410000 */
[-C--:B------:R-:W-:Y:S02]  /*42b0*/  FFMA.FTZ R39, R42, R113.reuse, -R39 ;  /* 0x000000712a277223 */ /* 0x080fe40000010827 */
[----:B------:R-:W-:Y:S01]  /*42c0*/  FFMA.FTZ R42, R57, R113, R118 ;  /* 0x00000071392a7223 */ /* 0x000fe20000010076 */
[-C--:B------:R-:W-:Y:S01]  /*42d0*/  FFMA.FTZ R120, R43, R114.reuse, -R120 ;  /* 0x000000722b787223 */ /* 0x080fe20000010878 */
[----:B------:R-:W-:Y:S01]  /*42e0*/  FFMA.FTZ R117, R59, R114, R116 ;  /* 0x000000723b757223 */ /* 0x000fe20000010074 */
[----:B------:R-:W-:-:S02]  /*42f0*/  HADD2.F32 R57, -RZ, R112.H0_H0 ;  /* 0x20000070ff397230 */ /* 0x000fc40000004100 */
[----:B------:R-:W-:Y:S01]  /*4300*/  HADD2.F32 R112, -RZ, R112.H1_H1 ;  /* 0x30000070ff707230 */ /* 0x000fe20000004100 */
[----:B------:R-:W-:Y:S01]  /*4310*/  F2FP.F16.F32.PACK_AB R39, R120, R39 ;  /* 0x000000277827723e */ /* 0x000fe200000000ff */
[----:B------:R-:W-:Y:S01]  /*4320*/  HADD2.F32 R59, -RZ, R40.H0_H0 ;  /* 0x20000028ff3b7230 */ /* 0x000fe20000004100 */
[----:B------:R-:W-:Y:S01]  /*4330*/  F2FP.F16.F32.PACK_AB R42, R117, R42 ;  /* 0x0000002a752a723e */ /* 0x000fe200000000ff */
[--C-:B------:R-:W-:Y:S02]  /*4340*/  HADD2.F32 R43, -RZ, R56.reuse.H0_H0 ;  /* 0x20000038ff2b7230 */ /* 0x100fe40000004100 */
[--C-:B------:R-:W-:Y:S02]  /*4350*/  HADD2.F32 R40, -RZ, R41.reuse.H0_H0 ;  /* 0x20000029ff287230 */ /* 0x100fe40000004100 */
[----:B------:R-:W-:Y:S02]  /*4360*/  HADD2.F32 R56, -RZ, R56.H1_H1 ;  /* 0x30000038ff387230 */ /* 0x000fe40000004100 */
[----:B------:R-:W-:Y:S01]  /*4370*/  FMUL.FTZ R113, R43, R112 ;  /* 0x000000702b717220 */ /* 0x000fe20000410000 */
[----:B------:R-:W-:-:S02]  /*4380*/  HADD2.F32 R41, -RZ, R41.H1_H1 ;  /* 0x30000029ff297230 */ /* 0x000fc40000004100 */
[----:B------:R-:W-:Y:S01]  /*4390*/  FMUL.FTZ R112, R40, R112 ;  /* 0x0000007028707220 */ /* 0x000fe20000410000 */
[----:B------:R-:W-:Y:S01]  /*43a0*/  FMUL.FTZ R114, R56, R59 ;  /* 0x0000003b38727220 */ /* 0x000fe20000410000 */
[----:B------:R-:W-:Y:S01]  /*43b0*/  FFMA.FTZ R113, R40, R57, -R113 ;  /* 0x0000003928717223 */ /* 0x000fe20000010871 */
[----:B------:R-:W-:Y:S01]  /*43c0*/  FMUL.FTZ R59, R41, R59 ;  /* 0x0000003b293b7220 */ /* 0x000fe20000410000 */
[----:B------:R-:W-:Y:S01]  /*43d0*/  FFMA.FTZ R112, R43, R57, R112 ;  /* 0x000000392b707223 */ /* 0x000fe20000010070 */
[-C--:B------:R-:W-:Y:S01]  /*43e0*/  FFMA.FTZ R114, R41, R110.reuse, -R114 ;  /* 0x0000006e29727223 */ /* 0x080fe20000010872 */
[----:B------:R-:W-:Y:S02]  /*43f0*/  HADD2.F32 R41, -RZ, R111.H1_H1 ;  /* 0x3000006fff297230 */ /* 0x000fe40000004100 */
[----:B------:R-:W-:Y:S01]  /*4400*/  FFMA.FTZ R59, R56, R110, R59 ;  /* 0x0000006e383b7223 */ /* 0x000fe2000001003b */
[----:B------:R-:W-:Y:S02]  /*4410*/  HADD2.F32 R57, -RZ, R37.H0_H0 ;  /* 0x20000025ff397230 */ /* 0x000fe40000004100 */
[----:B------:R-:W-:Y:S01]  /*4420*/  HADD2.F32 R40, -RZ, R58.H0_H0 ;  /* 0x2000003aff287230 */ /* 0x000fe20000004100 */
[----:B------:R-:W-:Y:S01]  /*4430*/  F2FP.F16.F32.PACK_AB R12, R114, R113 ;  /* 0x00000071720c723e */ /* 0x000fe200000000ff */
[----:B------:R-:W-:Y:S01]  /*4440*/  HADD2.F32 R111, -RZ, R111.H0_H0 ;  /* 0x2000006fff6f7230 */ /* 0x000fe20000004100 */
[----:B------:R-:W-:Y:S01]  /*4450*/  F2FP.F16.F32.PACK_AB R56, R59, R112 ;  /* 0x000000703b38723e */ /* 0x000fe200000000ff */
[----:B------:R-:W-:-:S02]  /*4460*/  HADD2.F32 R37, -RZ, R14.H0_H0 ;  /* 0x2000000eff257230 */ /* 0x000fc40000004100 */
[----:B------:R-:W-:Y:S02]  /*4470*/  HADD2.F32 R58, -RZ, R58.H1_H1 ;  /* 0x3000003aff3a7230 */ /* 0x000fe40000004100 */
[----:B------:R-:W-:Y:S02]  /*4480*/  HADD2.F32 R14, -RZ, R14.H1_H1 ;  /* 0x3000000eff0e7230 */ /* 0x000fe40000004100 */
[----:B------:R-:W-:Y:S02]  /*4490*/  HADD2.F32 R43, -RZ, R36.H0_H0 ;  /* 0x20000024ff2b7230 */ /* 0x000fe40000004100 */
[----:B------:R-:W-:Y:S01]  /*44a0*/  FMUL.FTZ R36, R40, R111 ;  /* 0x0000006f28247220 */ /* 0x000fe20000410000 */
[----:B------:R-:W-:Y:S01]  /*44b0*/  FMUL.FTZ R115, R58, R57 ;  /* 0x000000393a737220 */ /* 0x000fe20000410000 */
[C---:B------:R-:W-:Y:S01]  /*44c0*/  FMUL.FTZ R111, R37.reuse, R111 ;  /* 0x0000006f256f7220 */ /* 0x040fe20000410000 */
[C---:B------:R-:W-:Y:S01]  /*44d0*/  FMUL.FTZ R57, R14.reuse, R57 ;  /* 0x000000390e397220 */ /* 0x040fe20000410000 */
[----:B------:R-:W-:Y:S01]  /*44e0*/  FFMA.FTZ R36, R37, R41, -R36 ;  /* 0x0000002925247223 */ /* 0x000fe20000010824 */
[----:B------:R-:W-:Y:S01]  /*44f0*/  FFMA.FTZ R115, R14, R43, -R115 ;  /* 0x0000002b0e737223 */ /* 0x000fe20000010873 */
[----:B------:R-:W-:Y:S01]  /*4500*/  FFMA.FTZ R111, R40, R41, R111 ;  /* 0x00000029286f7223 */ /* 0x000fe2000001006f */
[----:B------:R-:W-:Y:S01]  /*4510*/  FFMA.FTZ R58, R58, R43, R57 ;  /* 0x0000002b3a3a7223 */ /* 0x000fe20000010039 */
[----:B------:R-:W-:Y:S01]  /*4520*/  F2FP.F16.F32.PACK_AB R57, R38, R13 ;  /* 0x0000000d2639723e */ /* 0x000fe200000000ff */
[----:B------:R-:W-:Y:S01]  /*4530*/  IMAD.MOV.U32 R13, RZ, RZ, R15 ;  /* 0x000000ffff0d7224 */ /* 0x000fe200078e000f */
[----:B------:R-:W-:Y:S01]  /*4540*/  F2FP.F16.F32.PACK_AB R14, R115, R36 ;  /* 0x00000024730e723e */ /* 0x000fe200000000ff */
[----:B------:R-:W-:Y:S01]  /*4550*/  IMAD.MOV.U32 R15, RZ, RZ, R39 ;  /* 0x000000ffff0f7224 */ /* 0x000fe200078e0027 */
[----:B------:R-:W-:Y:S01]  /*4560*/  F2FP.F16.F32.PACK_AB R58, R58, R111 ;  /* 0x0000006f3a3a723e */ /* 0x000fe200000000ff */
[----:B------:R-:W-:-:S07]  /*4570*/  IMAD.MOV.U32 R59, RZ, RZ, R42 ;  /* 0x000000ffff3b7224 */ /* 0x000fce00078e002a */
.L_x_10461:
[----:B------:R-:W-:Y:S05]  /*4580*/  BSYNC B2 ;  /* 0x0000000000027941 */ /* 0x000fea0003800000 */
.L_x_10460:
[----:B------:R-:W-:Y:S01]  /*4590*/  ISETP.GE.AND P4, PT, R11, R104, PT ;  /* 0x000000680b00720c */ /* 0x000fe20003f86270 */
[----:B--2---:R4:W-:-:S12]  /*45a0*/  ST.E.128 desc[UR60][R92.64], R12 ;  /* 0x0000000c5c007985 */ /* 0x0049d8000c101d3c */
[----:B------:R-:W-:-:S05]  /*45b0*/  @!P4 IMAD.WIDE R94, R11, 0x2, R94 ;  /* 0x000000020b5ec825 */ /* 0x000fca00078e025e */
[----:B---3--:R4:W-:Y:S02]  /*45c0*/  @!P4 ST.E.128 desc[UR60][R94.64], R56 ;  /* 0x000000385e00c985 */ /* 0x0089e4000c101d3c */
.L_x_10459:
[----:B------:R-:W-:Y:S05]  /*45d0*/  BSYNC B1 ;  /* 0x0000000000017941 */ /* 0x000fea0003800000 */
.L_x_10458:
[----:B------:R-:W-:-:S03]  /*45e0*/  UMOV UR4, 0xffffffff ;  /* 0xffffffff00047882 */ /* 0x000fc60000000000 */
[----:B------:R-:W-:Y:S05]  /*45f0*/  BRA.DIV UR4, `(.L_x_10462) ;  /* 0x0000015204007947 */ /* 0x000fea000b800000 */
[----:B0-----:R-:W0:Y:S04]  /*4600*/  SHFL.IDX PT, R103, R103, 0x1, 0x1c1f ;  /* 0x003c1f0067677f89 */ /* 0x001e2800000e0000 */
[----:B------:R-:W0:Y:S02]  /*4610*/  SHFL.IDX PT, R102, R102, 0x1, 0x1c1f ;  /* 0x003c1f0066667f89 */ /* 0x000e2400000e0000 */
.L_x_10705:
[----:B------:R-:W-:-:S05]  /*4620*/  VIADD R11, R200, 0x40 ;  /* 0x00000040c80b7836 */ /* 0x000fca0000000000 */
[----:B------:R-:W-:-:S13]  /*4630*/  ISETP.GE.OR P4, PT, R11, R100, P1 ;  /* 0x000000640b00720c */ /* 0x000fda0000f86670 */
[----:B------:R-:W-:Y:S05]  /*4640*/  @P4 BRA `(.L_x_10447) ;  /* 0x0000000800f04947 */ /* 0x000fea0003800000 */
[----:B----4-:R-:W4:Y:S01]  /*4650*/  LDL R13, [R1+0x58] ;  /* 0x00005800010d7983 */ /* 0x010f220000100800 */
[----:B------:R-:W-:Y:S01]  /*4660*/  SEL R106, R89, R106, !P0 ;  /* 0x0000006a596a7207 */ /* 0x000fe20004000000 */
[C---:B------:R-:W-:Y:S01]  /*4670*/  VIADD R12, R200.reuse, 0x40 ;  /* 0x00000040c80c7836 */ /* 0x040fe20000000000 */
[----:B------:R-:W-:Y:S01]  /*4680*/  IADD3 R14, R200, 0x40, RZ ;  /* 0x00000040c80e7810 */ /* 0x000fe20007ffe0ff */
[----:B------:R-:W-:Y:S01]  /*4690*/  BSSY B1, `(.L_x_10463) ;  /* 0x000006b000017945 */ /* 0x000fe20003800000 */
[----:B------:R-:W-:Y:S01]  /*46a0*/  SHF.R.S32.HI R11, RZ, 0x1f, R106 ;  /* 0x0000001fff0b7819 */ /* 0x000fe2000001146a */
[----:B------:R-:W-:Y:S01]  /*46b0*/  IMAD.SHL.U32 R12, R12, 0x40, RZ ;  /* 0x000000400c0c7824 */ /* 0x000fe200078e00ff */
[----:B0-----:R-:W-:Y:S01]  /*46c0*/  LEA R40, P4, R68, R102, 0x1 ;  /* 0x0000006644287211 */ /* 0x001fe200078808ff */
[----:B------:R-:W-:Y:S01]  /*46d0*/  IMAD.SHL.U32 R14, R14, 0x40, RZ ;  /* 0x000000400e0e7824 */ /* 0x000fe200078e00ff */
[----:B------:R-:W-:Y:S02]  /*46e0*/  LEA.HI R106, R11, R106, RZ, 0x4 ;  /* 0x0000006a0b6a7211 */ /* 0x000fe400078f20ff */
[----:B------:R-:W-:-:S02]  /*46f0*/  LOP3.LUT R12, R12, 0x1c0, RZ, 0xc0, !PT ;  /* 0x000001c00c0c7812 */ /* 0x000fc400078ec0ff */
[----:B------:R-:W-:Y:S02]  /*4700*/  LEA.HI.SX32 R11, R106, R69, 0x1c ;  /* 0x000000456a0b7211 */ /* 0x000fe400078fe2ff */
[----:B------:R-:W-:Y:S02]  /*4710*/  LOP3.LUT R14, R14, 0x1c0, RZ, 0xc0, !PT ;  /* 0x000001c00e0e7812 */ /* 0x000fe400078ec0ff */
[----:B------:R-:W-:Y:S01]  /*4720*/  LEA.HI.X R41, R68, R103, R32, 0x1, P4 ;  /* 0x0000006744297211 */ /* 0x000fe200020f0c20 */
[----:B------:R-:W-:Y:S01]  /*4730*/  IMAD.SHL.U32 R11, R11, 0x8, RZ ;  /* 0x000000080b0b7824 */ /* 0x000fe200078e00ff */
[----:B------:R-:W-:-:S04]  /*4740*/  SHF.R.U32.HI R14, RZ, 0x3, R14 ;  /* 0x00000003ff0e7819 */ /* 0x000fc8000001160e */
[----:B------:R-:W-:-:S04]  /*4750*/  LOP3.LUT R12, R12, 0x38, R11, 0xf8, !PT ;  /* 0x000000380c0c7812 */ /* 0x000fc800078ef80b */
[----:B------:R-:W-:-:S05]  /*4760*/  LOP3.LUT R12, R12, R14, RZ, 0x3c, !PT ;  /* 0x0000000e0c0c7212 */ /* 0x000fca00078e3cff */
[----:B----4-:R-:W-:Y:S02]  /*4770*/  IMAD.IADD R13, R13, 0x1, R12 ;  /* 0x000000010d0d7824 */ /* 0x010fe400078e020c */
[C---:B------:R-:W-:Y:S02]  /*4780*/  IMAD R12, R18.reuse, 0x1800, R21 ;  /* 0x00001800120c7824 */ /* 0x040fe400078e0215 */
[----:B------:R-:W-:-:S03]  /*4790*/  IMAD R14, R18, 0x1800, R13 ;  /* 0x00001800120e7824 */ /* 0x000fc600078e020d */
[----:B------:R-:W-:Y:S01]  /*47a0*/  LEA R12, R12, R19, 0x1 ;  /* 0x000000130c0c7211 */ /* 0x000fe200078e08ff */
[----:B------:R-:W-:-:S05]  /*47b0*/  IMAD R36, R14, 0x2, R19 ;  /* 0x000000020e247824 */ /* 0x000fca00078e0213 */
[----:B------:R-:W0:Y:S04]  /*47c0*/  LDS.128 R12, [R12+0x1c400] ;  /* 0x01c400000c0c7984 */ /* 0x000e280000000c00 */
[----:B------:R-:W4:Y:S01]  /*47d0*/  LDS.128 R36, [R36+0x1c400] ;  /* 0x01c4000024247984 */ /* 0x000f220000000c00 */
[----:B------:R-:W-:Y:S05]  /*47e0*/  @P2 BRA `(.L_x_10464) ;  /* 0x0000000400542947 */ /* 0x000fea0003800000 */
[--C-:B--2---:R-:W-:Y:S02]  /*47f0*/  SHF.R.U64 R95, R48, 0x10, R49.reuse ;  /* 0x00000010305f7819 */ /* 0x104fe40000001231 */
[----:B------:R-:W-:Y:S01]  /*4800*/  SHF.R.U32.HI R48, RZ, 0x10, R49 ;  /* 0x00000010ff307819 */ /* 0x000fe20000011631 */
[----:B------:R-:W-:Y:S01]  /*4810*/  HADD2.F32 R49, -RZ, R109.H1_H1 ;  /* 0x3000006dff317230 */ /* 0x000fe20000004100 */
[--C-:B------:R-:W-:Y:S02]  /*4820*/  SHF.R.U64 R44, R44, 0x10, R45.reuse ;  /* 0x000000102c2c7819 */ /* 0x100fe4000000122d */
[----:B------:R-:W-:Y:S01]  /*4830*/  SHF.R.U32.HI R56, RZ, 0x10, R45 ;  /* 0x00000010ff387819 */ /* 0x000fe2000001162d */
[----:B----4-:R-:W-:Y:S01]  /*4840*/  IMAD.MOV.U32 R45, RZ, RZ, R36 ;  /* 0x000000ffff2d7224 */ /* 0x010fe200078e0024 */
[----:B------:R-:W-:Y:S01]  /*4850*/  SHF.R.U64 R42, R46, 0x10, R47 ;  /* 0x000000102e2a7819 */ /* 0x000fe2000000122f */
[----:B------:R-:W-:Y:S01]  /*4860*/  IMAD.MOV.U32 R46, RZ, RZ, R38 ;  /* 0x000000ffff2e7224 */ /* 0x000fe200078e0026 */
[----:B------:R-:W-:Y:S01]  /*4870*/  SHF.R.U64 R43, R50, 0x10, R51 ;  /* 0x00000010322b7819 */ /* 0x000fe20000001233 */
[----:B0-----:R-:W-:Y:S01]  /*4880*/  IMAD.MOV.U32 R36, RZ, RZ, R15 ;  /* 0x000000ffff247224 */ /* 0x001fe200078e000f */
[----:B------:R-:W-:Y:S01]  /*4890*/  SHF.R.U32.HI R59, RZ, 0x10, R47 ;  /* 0x00000010ff3b7819 */ /* 0x000fe2000001162f */
[--C-:B------:R-:W-:Y:S01]  /*48a0*/  HADD2.F32 R38, -RZ, R37.reuse.H0_H0 ;  /* 0x20000025ff267230 */ /* 0x100fe20000004100 */
[----:B------:R-:W-:Y:S01]  /*48b0*/  SHF.R.U32.HI R57, RZ, 0x10, R51 ;  /* 0x00000010ff397819 */ /* 0x000fe20000011633 */
[----:B------:R-:W-:-:S02]  /*48c0*/  HADD2.F32 R37, -RZ, R37.H1_H1 ;  /* 0x30000025ff257230 */ /* 0x000fc40000004100 */
[--C-:B------:R-:W-:Y:S02]  /*48d0*/  HADD2.F32 R15, -RZ, R13.reuse.H0_H0 ;  /* 0x2000000dff0f7230 */ /* 0x100fe40000004100 */
[----:B------:R-:W-:Y:S02]  /*48e0*/  HADD2.F32 R50, -RZ, R48.H0_H0 ;  /* 0x20000030ff327230 */ /* 0x000fe40000004100 */
[----:B------:R-:W-:Y:S02]  /*48f0*/  HADD2.F32 R13, -RZ, R13.H1_H1 ;  /* 0x3000000dff0d7230 */ /* 0x000fe40000004100 */
[----:B------:R-:W-:Y:S02]  /*4900*/  HADD2.F32 R48, -RZ, R56.H0_H0 ;  /* 0x20000038ff307230 */ /* 0x000fe40000004100 */
[-C--:B------:R-:W-:Y:S01]  /*4910*/  FMUL.FTZ R58, R37, R50.reuse ;  /* 0x00000032253a7220 */ /* 0x080fe20000410000 */
[----:B------:R-:W-:Y:S02]  /*4920*/  HADD2.F32 R47, -RZ, R107.H1_H1 ;  /* 0x3000006bff2f7230 */ /* 0x000fe40000004100 */
[-C--:B------:R-:W-:Y:S01]  /*4930*/  FMUL.FTZ R56, R38, R49.reuse ;  /* 0x0000003126387220 */ /* 0x080fe20000410000 */
[----:B------:R-:W-:Y:S01]  /*4940*/  FMUL.FTZ R50, R13, R50 ;  /* 0x000000320d327220 */ /* 0x000fe20000410000 */
[----:B------:R-:W-:Y:S01]  /*4950*/  FMUL.FTZ R49, R15, R49 ;  /* 0x000000310f317220 */ /* 0x000fe20000410000 */
[-C--:B------:R-:W-:Y:S01]  /*4960*/  FFMA.FTZ R51, R13, R48.reuse, -R58 ;  /* 0x000000300d337223 */ /* 0x080fe2000001083a */
[----:B------:R-:W-:Y:S01]  /*4970*/  FFMA.FTZ R56, R15, R47, -R56 ;  /* 0x0000002f0f387223 */ /* 0x000fe20000010838 */
[----:B------:R-:W-:Y:S01]  /*4980*/  FFMA.FTZ R58, R37, R48, R50 ;  /* 0x00000030253a7223 */ /* 0x000fe20000010032 */
[----:B------:R-:W-:-:S02]  /*4990*/  HADD2.F32 R48, -RZ, R108.H1_H1 ;  /* 0x3000006cff307230 */ /* 0x000fc40000004100 */
[----:B------:R-:W-:Y:S01]  /*49a0*/  FFMA.FTZ R49, R38, R47, R49 ;  /* 0x0000002f26317223 */ /* 0x000fe20000010031 */
[--C-:B------:R-:W-:Y:S02]  /*49b0*/  HADD2.F32 R15, -RZ, R39.reuse.H0_H0 ;  /* 0x20000027ff0f7230 */ /* 0x100fe40000004100 */
[--C-:B------:R-:W-:Y:S02]  /*49c0*/  HADD2.F32 R13, -RZ, R36.reuse.H0_H0 ;  /* 0x20000024ff0d7230 */ /* 0x100fe40000004100 */
[----:B------:R-:W-:Y:S02]  /*49d0*/  HADD2.F32 R39, -RZ, R39.H1_H1 ;  /* 0x30000027ff277230 */ /* 0x000fe40000004100 */
[-C--:B------:R-:W-:Y:S01]  /*49e0*/  FMUL.FTZ R50, R15, R48.reuse ;  /* 0x000000300f327220 */ /* 0x080fe20000410000 */
[----:B------:R-:W-:Y:S02]  /*49f0*/  HADD2.F32 R47, -RZ, R57.H0_H0 ;  /* 0x20000039ff2f7230 */ /* 0x000fe40000004100 */
[----:B------:R-:W-:Y:S01]  /*4a00*/  FMUL.FTZ R48, R13, R48 ;  /* 0x000000300d307220 */ /* 0x000fe20000410000 */
[----:B------:R-:W-:Y:S01]  /*4a10*/  HADD2.F32 R36, -RZ, R36.H1_H1 ;  /* 0x30000024ff247230 */ /* 0x000fe20000004100 */
[----:B------:R-:W-:Y:S01]  /*4a20*/  F2FP.F16.F32.PACK_AB R49, R58, R49 ;  /* 0x000000313a31723e */ /* 0x000fe200000000ff */
[----:B------:R-:W-:-:S02]  /*4a30*/  HADD2.F32 R38, -RZ, R105.H1_H1 ;  /* 0x30000069ff267230 */ /* 0x000fc40000004100 */
[-C--:B------:R-:W-:Y:S01]  /*4a40*/  FMUL.FTZ R93, R39, R47.reuse ;  /* 0x0000002f275d7220 */ /* 0x080fe20000410000 */
[----:B------:R-:W-:Y:S02]  /*4a50*/  HADD2.F32 R37, -RZ, R59.H0_H0 ;  /* 0x2000003bff257230 */ /* 0x000fe40000004100 */
[C---:B---3--:R-:W-:Y:S01]  /*4a60*/  FMUL.FTZ R94, R36.reuse, R47 ;  /* 0x0000002f245e7220 */ /* 0x048fe20000410000 */
[----:B------:R-:W-:Y:S02]  /*4a70*/  HADD2.F32 R44, -RZ, R44.H0_H0 ;  /* 0x2000002cff2c7230 */ /* 0x000fe40000004100 */
[-C--:B------:R-:W-:Y:S01]  /*4a80*/  FFMA.FTZ R57, R13, R38.reuse, -R50 ;  /* 0x000000260d397223 */ /* 0x080fe20000010832 */
[----:B------:R-:W-:Y:S01]  /*4a90*/  FFMA.FTZ R59, R15, R38, R48 ;  /* 0x000000260f3b7223 */ /* 0x000fe20000010030 */
[-C--:B------:R-:W-:Y:S01]  /*4aa0*/  FFMA.FTZ R92, R36, R37.reuse, -R93 ;  /* 0x00000025245c7223 */ /* 0x080fe2000001085d */
[----:B------:R-:W-:Y:S01]  /*4ab0*/  FFMA.FTZ R94, R39, R37, R94 ;  /* 0x00000025275e7223 */ /* 0x000fe2000001005e */
[----:B------:R-:W-:-:S02]  /*4ac0*/  HADD2.F32 R38, -RZ, R109.H0_H0 ;  /* 0x2000006dff267230 */ /* 0x000fc40000004100 */
[----:B------:R-:W-:Y:S02]  /*4ad0*/  HADD2.F32 R15, -RZ, R45.H0_H0 ;  /* 0x2000002dff0f7230 */ /* 0x000fe40000004100 */
[----:B------:R-:W-:Y:S01]  /*4ae0*/  HADD2.F32 R37, -RZ, R95.H0_H0 ;  /* 0x2000005fff257230 */ /* 0x000fe20000004100 */
[----:B------:R-:W-:Y:S01]  /*4af0*/  F2FP.F16.F32.PACK_AB R59, R94, R59 ;  /* 0x0000003b5e3b723e */ /* 0x000fe200000000ff */
[----:B------:R-:W-:Y:S02]  /*4b00*/  HADD2.F32 R45, -RZ, R45.H1_H1 ;  /* 0x3000002dff2d7230 */ /* 0x000fe40000004100 */
[----:B------:R-:W-:Y:S01]  /*4b10*/  FMUL.FTZ R48, R15, R38 ;  /* 0x000000260f307220 */ /* 0x000fe20000410000 */
[----:B------:R-:W-:Y:S02]  /*4b20*/  HADD2.F32 R36, -RZ, R107.H0_H0 ;  /* 0x2000006bff247230 */ /* 0x000fe40000004100 */
[--C-:B------:R-:W-:Y:S02]  /*4b30*/  HADD2.F32 R13, -RZ, R12.reuse.H0_H0 ;  /* 0x2000000cff0d7230 */ /* 0x100fe40000004100 */
[----:B------:R-:W-:Y:S01]  /*4b40*/  FMUL.FTZ R39, R45, R37 ;  /* 0x000000252d277220 */ /* 0x000fe20000410000 */
[----:B------:R-:W-:-:S02]  /*4b50*/  HADD2.F32 R12, -RZ, R12.H1_H1 ;  /* 0x3000000cff0c7230 */ /* 0x000fc40000004100 */
[----:B------:R-:W-:Y:S02]  /*4b60*/  HADD2.F32 R108, -RZ, R108.H0_H0 ;  /* 0x2000006cff6c7230 */ /* 0x000fe40000004100 */
[C---:B------:R-:W-:Y:S01]  /*4b70*/  FMUL.FTZ R38, R13.reuse, R38 ;  /* 0x000000260d267220 */ /* 0x040fe20000410000 */
[----:B------:R-:W-:Y:S01]  /*4b80*/  FFMA.FTZ R48, R13, R36, -R48 ;  /* 0x000000240d307223 */ /* 0x000fe20000010830 */
[C---:B------:R-:W-:Y:S01]  /*4b90*/  FMUL.FTZ R50, R12.reuse, R37 ;  /* 0x000000250c327220 */ /* 0x040fe20000410000 */
[----:B------:R-:W-:Y:S01]  /*4ba0*/  FFMA.FTZ R39, R12, R44, -R39 ;  /* 0x0000002c0c277223 */ /* 0x000fe20000010827 */
[----:B------:R-:W-:Y:S02]  /*4bb0*/  HADD2.F32 R13, -RZ, R46.H0_H0 ;  /* 0x2000002eff0d7230 */ /* 0x000fe40000004100 */
[----:B------:R-:W-:Y:S01]  /*4bc0*/  FFMA.FTZ R38, R15, R36, R38 ;  /* 0x000000240f267223 */ /* 0x000fe20000010026 */
[----:B------:R-:W-:Y:S02]  /*4bd0*/  HADD2.F32 R43, -RZ, R43.H0_H0 ;  /* 0x2000002bff2b7230 */ /* 0x000fe40000004100 */
[----:B------:R-:W-:Y:S01]  /*4be0*/  FFMA.FTZ R45, R45, R44, R50 ;  /* 0x0000002c2d2d7223 */ /* 0x000fe20000010032 */
[----:B------:R-:W-:-:S02]  /*4bf0*/  HADD2.F32 R12, -RZ, R14.H0_H0 ;  /* 0x2000000eff0c7230 */ /* 0x000fc40000004100 */
[-C--:B------:R-:W-:Y:S01]  /*4c00*/  FMUL.FTZ R37, R13, R108.reuse ;  /* 0x0000006c0d257220 */ /* 0x080fe20000410000 */
        /* <DEDUP_REMOVED lines=16> */
[----:B------:R-:W-:Y:S02]  /*4d10*/  F2FP.F16.F32.PACK_AB R15, R92, R57 ;  /* 0x000000395c0f723e */ /* 0x000fe400000000ff */
[----:B------:R-:W-:Y:S02]  /*4d20*/  F2FP.F16.F32.PACK_AB R38, R43, R108 ;  /* 0x0000006c2b26723e */ /* 0x000fe400000000ff */
[----:B------:R-:W-:-:S07]  /*4d30*/  MOV R39, R59 ;  /* 0x0000003b00277202 */ /* 0x000fce0000000f00 */
.L_x_10464:
[----:B------:R-:W-:Y:S05]  /*4d40*/  BSYNC B1 ;  /* 0x0000000000017941 */ /* 0x000fea0003800000 */
.L_x_10463:
[----:B------:R-:W-:Y:S01]  /*4d50*/  ISETP.GE.AND P2, PT, R11, R104, PT ;  /* 0x000000680b00720c */ /* 0x000fe20003f46270 */
[----:B0-----:R0:W-:Y:S02]  /*4d60*/  ST.E.128 desc[UR60][R40.64], R12 ;  /* 0x0000000c28007985 */ /* 0x0011e4000c101d3c */
[----:B0-----:R-:W-:Y:S02]  /*4d70*/  IMAD.MOV.U32 R12, RZ, RZ, R102 ;  /* 0x000000ffff0c7224 */ /* 0x001fe400078e0066 */
[----:B------:R-:W-:-:S08]  /*4d80*/  IMAD.MOV.U32 R13, RZ, RZ, R103 ;  /* 0x000000ffff0d7224 */ /* 0x000fd000078e0067 */
[----:B------:R-:W-:Y:S05]  /*4d90*/  @P2 BRA `(.L_x_10447) ;  /* 0x00000004001c2947 */ /* 0x000fea0003800000 */
[----:B------:R-:W-:-:S05]  /*4da0*/  IMAD.WIDE R12, R11, 0x2, R12 ;  /* 0x000000020b0c7825 */ /* 0x000fca00078e020c */
[----:B----4-:R0:W-:Y:S01]  /*4db0*/  ST.E.128 desc[UR60][R12.64], R36 ;  /* 0x000000240c007985 */ /* 0x0101e2000c101d3c */
[----:B------:R-:W-:Y:S05]  /*4dc0*/  BRA `(.L_x_10447) ;  /* 0x0000000400107947 */ /* 0x000fea0003800000 */
.L_x_10428:
[----:B------:R-:W-:-:S13]  /*4dd0*/  ISETP.NE.AND P3, PT, R205, 0x3, PT ;  /* 0x00000003cd00780c */ /* 0x000fda0003f65270 */
[----:B------:R-:W-:Y:S05]  /*4de0*/  @!P3 BRA `(.L_x_10465) ;  /* 0x000000000004b947 */ /* 0x000fea0003800000 */
[----:B------:R-:W-:Y:S01]  /*4df0*/  BPT.TRAP 0x1 ;  /* 0x000000040000795c */ /* 0x000fe20000300000 */
.L_x_10465:
[----:B------:R-:W-:Y:S01]  /*4e00*/  IMAD R4, R18, 0x8, R19 ;  /* 0x0000000812047824 */ /* 0x000fe200078e0213 */
[----:B------:R-:W-:Y:S01]  /*4e10*/  SHF.L.U32 R101, R203, 0x1f, RZ ;  /* 0x0000001fcb657819 */ /* 0x000fe200000006ff */
[----:B------:R-:W-:Y:S01]  /*4e20*/  BSSY B1, `(.L_x_10466) ;  /* 0x0000004000017945 */ /* 0x000fe20003800000 */
[----:B------:R-:W-:Y:S02]  /*4e30*/  SHF.R.S32.HI R98, RZ, 0x1f, R97 ;  /* 0x0000001fff627819 */ /* 0x000fe40000011461 */
[----:B------:R-:W0:Y:S02]  /*4e40*/  SYNCS.PHASECHK.TRANS64.TRYWAIT P2, [R4+URZ+0x32490], R101 ;  /* 0x03249065040075a7 */ /* 0x000e24000804017f */
[----:B0-----:R-:W-:Y:S05]  /*4e50*/  @!P2 BRA `(.L_x_10467) ;  /* 0x000001480034a947 */ /* 0x001fea0003800000 */
.L_x_10706:
[----:B------:R-:W-:Y:S05]  /*4e60*/  BSYNC B1 ;  /* 0x0000000000017941 */ /* 0x000fea0003800000 */
.L_x_10466:
        /* <DEDUP_REMOVED lines=18> */
[----:B------:R-:W-:Y:S01]  /*4f90*/  IMAD.IADD R42, R100, 0x1, -R200 ;  /* 0x00000001642a7824 */ /* 0x000fe200078e0ac8 */
[----:B------:R-:W-:Y:S02]  /*4fa0*/  IADD3 R11, R13, R11, RZ ;  /* 0x0000000b0d0b7210 */ /* 0x000fe40007ffe0ff */
[----:B------:R-:W-:Y:S01]  /*4fb0*/  LEA R40, P2, R12, UR4, 0x1 ;  /* 0x000000040c287c11 */ /* 0x000fe2000f8408ff */
[----:B------:R-:W-:-:S03]  /*4fc0*/  UMOV UR4, 0xffffffff ;  /* 0xffffffff00047882 */ /* 0x000fc60000000000 */
[----:B------:R-:W-:Y:S02]  /*4fd0*/  LEA.HI.X R41, R12, UR5, R11, 0x1, P2 ;  /* 0x000000050c297c11 */ /* 0x000fe400090f0c0b */
[----:B------:R-:W-:Y:S01]  /*4fe0*/  ISETP.GE.AND P2, PT, R42, 0x1, PT ;  /* 0x000000012a00780c */ /* 0x000fe20003f46270 */
[----:B------:R-:W-:-:S12]  /*4ff0*/  BRA.DIV UR4, `(.L_x_10468) ;  /* 0x0000014604e07947 */ /* 0x000fd8000b800000 */
[----:B------:R1:W2:Y:S04]  /*5000*/  SHFL.IDX PT, R37, R41, RZ, 0x1c1f ;  /* 0x001c1fff29257589 */ /* 0x0002a800000e0000 */
[----:B------:R1:W3:Y:S02]  /*5010*/  SHFL.IDX PT, R14, R40, RZ, 0x1c1f ;  /* 0x001c1fff280e7589 */ /* 0x0002e400000e0000 */
.L_x_10710:
        /* <DEDUP_REMOVED lines=13> */
.L_x_10470:
[----:B------:R-:W-:Y:S05]  /*50f0*/  BSYNC B1 ;  /* 0x0000000000017941 */ /* 0x000fea0003800000 */
.L_x_10469:
[----:B------:R-:W-:-:S03]  /*5100*/  UMOV UR4, 0xffffffff ;  /* 0xffffffff00047882 */ /* 0x000fc60000000000 */
[----:B------:R-:W-:Y:S05]  /*5110*/  BRA.DIV UR4, `(.L_x_10471) ;  /* 0x0000014604e07947 */ /* 0x000fea000b800000 */
[----:B--2-4-:R2:W4:Y:S04]  /*5120*/  SHFL.IDX PT, R37, R41, 0x1, 0x1c1f ;  /* 0x003c1f0029257f89 */ /* 0x01452800000e0000 */
[----:B---3--:R2:W3:Y:S02]  /*5130*/  SHFL.IDX PT, R14, R40, 0x1, 0x1c1f ;  /* 0x003c1f00280e7f89 */ /* 0x0084e400000e0000 */
.L_x_10714:
        /* <DEDUP_REMOVED lines=13> */
.L_x_10447:
[----:B------:R-:W-:Y:S05]  /*5210*/  BSYNC B0 ;  /* 0x0000000000007941 */ /* 0x000fea0003800000 */
.L_x_10427:
        /* <DEDUP_REMOVED lines=9> */
[----:B--2---:R2:W-:Y:S01]  /*52b0*/  BAR.SYNC.DEFER_BLOCKING R91, 0x80 ;  /* 0x0002005b0000751d */ /* 0x0045e20000010000 */
[----:B-----5:R-:W-:-:S13]  /*52c0*/  LOP3.LUT P2, RZ, R11, 0x7f, RZ, 0xc0, !PT ;  /* 0x0000007f0bff7812 */ /* 0x020fda000784c0ff */
[----:B------:R-:W-:-:S05]  /*52d0*/  @!P2 VIADD R11, R4, 0x324a0 ;  /* 0x000324a0040ba836 */ /* 0x000fca0000000000 */
[----:B------:R-:W-:-:S04]  /*52e0*/  @!P2 PRMT R11, RZ, 0x654, R11 ;  /* 0x00000654ff0ba816 */ /* 0x000fc8000000000b */
[----:B------:R2:W-:Y:S01]  /*52f0*/  @!P2 SYNCS.ARRIVE.TRANS64.RED.A1T0 RZ, [R11+URZ], RZ ;  /* 0x000000ff0bffa9a7 */ /* 0x0005e2000810043f */
[----:B------:R-:W-:Y:S05]  /*5300*/  @!P3 BRA `(.L_x_10473) ;  /* 0x000000000004b947 */ /* 0x000fea0003800000 */
[----:B------:R-:W-:Y:S01]  /*5310*/  BPT.TRAP 0x1 ;  /* 0x000000040000795c */ /* 0x000fe20000300000 */
.L_x_10473:
[----:B------:R-:W-:Y:S05]  /*5320*/  BSYNC B0 ;  /* 0x0000000000007941 */ /* 0x000fea0003800000 */
.L_x_10472:
[----:B------:R-:W5:Y:S01]  /*5330*/  SYNCS.PHASECHK.TRANS64.TRYWAIT P3, [R4+URZ+0x324b0], R101 ;  /* 0x0324b065040075a7 */ /* 0x000f62000806017f */
[----:B------:R-:W-:Y:S04]  /*5340*/  BSSY B0, `(.L_x_10474) ;  /* 0x0000002000007945 */ /* 0x000fe80003800000 */
[----:B-----5:R-:W-:Y:S05]  /*5350*/  @!P3 BRA `(.L_x_10475) ;  /* 0x000001440098b947 */ /* 0x020fea0003800000 */
.L_x_10715:
[----:B------:R-:W-:Y:S05]  /*5360*/  BSYNC B0 ;  /* 0x0000000000007941 */ /* 0x000fea0003800000 */
.L_x_10474:
[----:B------:R-:W-:Y:S01]  /*5370*/  ULDC.64 UR4, c[0x0][0x328] ;  /* 0x0000ca0000047ab9 */ /* 0x000fe20000000a00 */
[----:B------:R-:W-:Y:S01]  /*5380*/  IADD3 R100, -R200, R100, RZ ;  /* 0x00000064c8647210 */ /* 0x000fe20007ffe1ff */
[----:B------:R-:W-:Y:S01]  /*5390*/  IMAD R98, R98, UR4, RZ ;  /* 0x0000000462627c24 */ /* 0x000fe2000f8e02ff */
[----:B------:R-:W-:Y:S01]  /*53a0*/  BSSY B0, `(.L_x_10476) ;  /* 0x0000042000007945 */ /* 0x000fe20003800000 */
        /* <DEDUP_REMOVED lines=8> */
[----:B--2---:R-:W-:Y:S02]  /*5430*/  IMAD R11, R81, UR4, RZ ;  /* 0x00000004510b7c24 */ /* 0x004fe4000f8e02ff */
        /* <DEDUP_REMOVED lines=9> */
[----:B------:R-:W-:Y:S01]  /*54d0*/  ISETP.GE.AND P3, PT, R100, 0x1, PT ;  /* 0x000000016400780c */ /* 0x000fe20003f66270 */
[----:B------:R0:W2:Y:S01]  /*54e0*/  SHFL.IDX PT, R49, R44, RZ, 0x1c1f ;  /* 0x001c1fff2c317589 */ /* 0x0000a200000e0000 */
[--C-:B------:R-:W-:Y:S02]  /*54f0*/  IMAD R42, R11, 0x2, R24.reuse ;  /* 0x000000020b2a7824 */ /* 0x100fe400078e0218 */
[----:B------:R-:W-:Y:S01]  /*5500*/  IMAD R11, R13, 0x2, R24 ;  /* 0x000000020d0b7824 */ /* 0x000fe200078e0218 */
[----:B------:R0:W3:Y:S08]  /*5510*/  SHFL.IDX PT, R47, R45, RZ, 0x1c1f ;  /* 0x001c1fff2d2f7589 */ /* 0x0000f000000e0000 */
[----:B0-----:R-:W-:Y:S05]  /*5520*/  @!P3 BRA `(.L_x_10477) ;  /* 0x0000000000a4b947 */ /* 0x001fea0003800000 */
[----:B------:R-:W-:Y:S02]  /*5530*/  ISETP.NE.AND P5, PT, R20, RZ, PT ;  /* 0x000000ff1400720c */ /* 0x000fe40003fa5270 */
[----:B------:R-:W-:Y:S02]  /*5540*/  ISETP.NE.AND P4, PT, R10, RZ, PT ;  /* 0x000000ff0a00720c */ /* 0x000fe40003f85270 */
[----:B------:R-:W-:-:S09]  /*5550*/  PRMT R43, R87, 0x8880, RZ ;  /* 0x00008880572b7816 */ /* 0x000fd200000000ff */
[----:B------:R-:W0:Y:S01]  /*5560*/  @P5 LDS.128 R12, [R42] ;  /* 0x000000002a0c5984 */ /* 0x000e220000000c00 */
[----:B-12---:R-:W-:-:S04]  /*5570*/  @P5 LEA R40, P3, R16, R49, 0x1 ;  /* 0x0000003110285211 */ /* 0x006fc800078608ff */
        /* <DEDUP_REMOVED lines=36> */
.L_x_10477:
[----:B------:R-:W-:Y:S05]  /*57c0*/  BSYNC B0 ;  /* 0x0000000000007941 */ /* 0x000fea0003800000 */
.L_x_10476:
[----:B------:R-:W-:Y:S01]  /*57d0*/  ISETP.GE.AND P3, PT, R100, 0x41, PT ;  /* 0x000000416400780c */ /* 0x000fe20003f66270 */
[----:B------:R-:W4:Y:S01]  /*57e0*/  SHFL.IDX PT, R45, R45, 0x1, 0x1c1f ;  /* 0x003c1f002d2d7f89 */ /* 0x000f2200000e0000 */
[----:B------:R-:W-:Y:S03]  /*57f0*/  BSSY B0, `(.L_x_10478) ;  /* 0x000002c000007945 */ /* 0x000fe60003800000 */
[----:B------:R0:W0:Y:S08]  /*5800*/  SHFL.IDX PT, R43, R44, 0x1, 0x1c1f ;  /* 0x003c1f002c2b7f89 */ /* 0x00003000000e0000 */
[----:B------:R-:W-:Y:S05]  /*5810*/  @!P3 BRA `(.L_x_10479) ;  /* 0x0000000000a4b947 */ /* 0x000fea0003800000 */
[----:B------:R-:W-:Y:S02]  /*5820*/  ISETP.NE.AND P5, PT, R20, RZ, PT ;  /* 0x000000ff1400720c */ /* 0x000fe40003fa5270 */
[----:B------:R-:W-:Y:S02]  /*5830*/  ISETP.NE.AND P4, PT, R10, RZ, PT ;  /* 0x000000ff0a00720c */ /* 0x000fe40003f85270 */
[----:B0-----:R-:W-:-:S09]  /*5840*/  PRMT R44, R87, 0x8880, RZ ;  /* 0x00008880572c7816 */ /* 0x001fd200000000ff */
[----:B------:R-:W0:Y:S01]  /*5850*/  @P5 LDS.128 R12, [R42+0x2000] ;  /* 0x002000002a0c5984 */ /* 0x000e220000000c00 */
[----:B-1----:R-:W-:-:S04]  /*5860*/  @P5 LEA R40, P3, R16, R43, 0x1 ;  /* 0x0000002b10285211 */ /* 0x002fc800078608ff */
[----:B----4-:R-:W-:Y:S02]  /*5870*/  @P5 LEA.HI.X R41, R16, R45, R17, 0x1, P3 ;  /* 0x0000002d10295211 */ /* 0x010fe400018f0c11 */
[----:B------:R-:W-:-:S04]  /*5880*/  @P4 LEA R38, P3, R2, R43, 0x1 ;  /* 0x0000002b02264211 */ /* 0x000fc800078608ff */
[----:B------:R-:W-:Y:S02]  /*5890*/  @P4 LEA.HI.X R39, R2, R45, R202, 0x1, P3 ;  /* 0x0000002d02274211 */ /* 0x000fe400018f0cca */
[----:B------:R-:W-:-:S13]  /*58a0*/  ISETP.NE.AND P3, PT, R9, RZ, PT ;  /* 0x000000ff0900720c */ /* 0x000fda0003f65270 */
[----:B------:R-:W-:-:S04]  /*58b0*/  @P3 LEA R36, P6, R209, R43, 0x1 ;  /* 0x0000002bd1243211 */ /* 0x000fc800078c08ff */
[----:B------:R-:W-:Y:S01]  /*58c0*/  @P3 LEA.HI.X R37, R209, R45, R218, 0x1, P6 ;  /* 0x0000002dd1253211 */ /* 0x000fe200030f0cda */
[----:B0-----:R0:W-:Y:S01]  /*58d0*/  @P5 ST.E.128 desc[UR60][R40.64], R12 ;  /* 0x0000000c28005985 */ /* 0x0011e2000c101d3c */
        /* <DEDUP_REMOVED lines=29> */
.L_x_10479:
[----:B------:R-:W-:Y:S05]  /*5ab0*/  BSYNC B0 ;  /* 0x0000000000007941 */ /* 0x000fea0003800000 */
.L_x_10478:
[----:B------:R-:W-:Y:S01]  /*5ac0*/  @!PT LDS RZ, [RZ] ;  /* 0x00000000fffff984 */ /* 0x000fe20000000800 */
[----:B------:R-:W-:Y:S01]  /*5ad0*/  @!PT LDS RZ, [RZ] ;  /* 0x00000000fffff984 */ /* 0x000fe20000000800 */
[----:B------:R-:W-:Y:S01]  /*5ae0*/  @!PT LDS RZ, [RZ] ;  /* 0x00000000fffff984 */ /* 0x000fe20000000800 */
[----:B------:R-:W-:Y:S01]  /*5af0*/  @!PT LDS RZ, [RZ] ;  /* 0x00000000fffff984 */ /* 0x000fe20000000800 */
[----:B------:R5:W-:Y:S06]  /*5b00*/  MEMBAR.ALL.CTA ;  /* 0x0000000000007992 */ /* 0x000bec0000008000 */
[----:B-----5:R-:W5:Y:S01]  /*5b10*/  FENCE.VIEW.ASYNC.S ;  /* 0x00000000000073c6 */ /* 0x020f620000000000 */
[----:B-1----:R-:W-:Y:S01]  /*5b20*/  @!P2 VIADD R4, R4, 0x324c0 ;  /* 0x000324c00404a836 */ /* 0x002fe20000000000 */
[----:B-----5:R1:W-:Y:S01]  /*5b30*/  BAR.SYNC.DEFER_BLOCKING R91, 0x80 ;  /* 0x0002005b0000751d */ /* 0x0203e20000010000 */
[----:B------:R-:W-:Y:S01]  /*5b40*/  ISETP.NE.AND P3, PT, R0, RZ, PT ;  /* 0x000000ff0000720c */ /* 0x000fe20003f65270 */
[----:B------:R-:W-:-:S02]  /*5b50*/  VIADD R18, R18, 0x1 ;  /* 0x0000000112127836 */ /* 0x000fc40000000000 */
[----:B------:R-:W-:-:S04]  /*5b60*/  @!P2 PRMT R4, RZ, 0x654, R4 ;  /* 0x00000654ff04a816 */ /* 0x000fc80000000004 */
[----:B------:R1:W-:Y:S01]  /*5b70*/  @!P2 SYNCS.ARRIVE.TRANS64.RED.A1T0 RZ, [R4+URZ], RZ ;  /* 0x000000ff04ffa9a7 */ /* 0x0003e2000810043f */
[----:B------:R-:W-:-:S04]  /*5b80*/  ISETP.NE.AND P2, PT, R18, 0x2, PT ;  /* 0x000000021200780c */ /* 0x000fc80003f45270 */
[----:B------:R-:W-:Y:S02]  /*5b90*/  SEL R0, RZ, 0x1, P2 ;  /* 0x00000001ff007807 */ /* 0x000fe40001000000 */
[----:B------:R-:W-:Y:S02]  /*5ba0*/  SEL R18, R18, RZ, P2 ;  /* 0x000000ff12127207 */ /* 0x000fe40001000000 */
[----:B------:R-:W-:Y:S01]  /*5bb0*/  LOP3.LUT R203, R203, R0, RZ, 0x3c, !PT ;  /* 0x00000000cbcb7212 */ /* 0x000fe200078e3cff */
[----:B-1----:R-:W-:Y:S06]  /*5bc0*/  @P3 BRA `(.L_x_10480) ;  /* 0xffffffc400883947 */ /* 0x002fec000383ffff */
[----:B------:R-:W1:Y:S01]  /*5bd0*/  S2R R11, SR_TID.X ;  /* 0x00000000000b7919 */ /* 0x000e620000002100 */
[----:B------:R-:W-:Y:S02]  /*5be0*/  PLOP3.LUT P0, PT, PT, PT, PT, 0x8, 0x0 ;  /* 0x000000000000781c */ /* 0x000fe40003f0e170 */
[----:B-1----:R-:W-:-:S04]  /*5bf0*/  SHF.R.U32.HI R11, RZ, 0x7, R11 ;  /* 0x00000007ff0b7819 */ /* 0x002fc8000001160b */
[----:B------:R-:W-:-:S13]  /*5c00*/  ISETP.NE.AND P3, PT, R11, 0x1, PT ;  /* 0x000000010b00780c */ /* 0x000fda0003f65270 */
[----:B------:R-:W-:Y:S06]  /*5c10*/  @!P3 BAR.ARV 0x9, 0x100 ;  /* 0x024400000000bb1d */ /* 0x000fec0000002000 */
.L_x_10422:
[----:B------:R-:W-:Y:S02]  /*5c20*/  ISETP.GE.AND P2, PT, R187, 0x1, PT ;  /* 0x00000001bb00780c */ /* 0x000fe40003f46270 */
[----:B------:R-:W-:Y:S02]  /*5c30*/  CS2R R4, SRZ ;  /* 0x0000000000047805 */ /* 0x000fe4000001ff00 */
[----:B------:R-:W-:Y:S01]  /*5c40*/  PLOP3.LUT P1, PT, PT, PT, PT, 0x80, 0x0 ;  /* 0x000000000000781c */ /* 0x000fe20003f2f070 */
[----:B------:R-:W-:Y:S01]  /*5c50*/  IMAD.MOV.U32 R3, RZ, RZ, RZ ;  /* 0x000000ffff037224 */ /* 0x000fe200078e00ff */
[----:B------:R-:W-:Y:S01]  /*5c60*/  MOV R0, RZ ;  /* 0x000000ff00007202 */ /* 0x000fe20000000f00 */
        /* <DEDUP_REMOVED lines=55> */
[----:B------:R-:W-:Y:S02]  /*5fe0*/  CS2R R174, SRZ ;  /* 0x0000000000ae7805 */ /* 0x000fe4000001ff00 */
[----:B------:R-:W-:Y:S01]  /*5ff0*/  CS2R R24, SRZ ;  /* 0x0000000000187805 */ /* 0x000fe2000001ff00 */
[----:B------:R-:W-:Y:S01]  /*6000*/  IMAD.MOV.U32 R50, RZ, RZ, RZ ;  /* 0x000000ffff327224 */ /* 0x000fe200078e00ff */
[----:B------:R-:W-:Y:S01]  /*6010*/  MOV R46, RZ ;  /* 0x000000ff002e7202 */ /* 0x000fe20000000f00 */
[----:B0-----:R-:W-:Y:S01]  /*6020*/  IMAD.MOV.U32 R15, RZ, RZ, RZ ;  /* 0x000000ffff0f7224 */ /* 0x001fe200078e00ff */
        /* <DEDUP_REMOVED lines=8> */
[----:B------:R-:W-:Y:S06]  /*60b0*/  @P0 BRA `(.L_x_10481) ;  /* 0x00000000000c0947 */ /* 0x000fec0003800000 */
[----:B------:R-:W0:Y:S01]  /*60c0*/  FENCE.VIEW.ASYNC.G ;  /* 0x00000000000073c6 */ /* 0x000e220000000100 */
[----:B------:R-:W-:Y:S05]  /*60d0*/  WARPSYNC.ALL ;  /* 0x0000000000007948 */ /* 0x000fea0003800000 */
[----:B0-----:R-:W-:Y:S06]  /*60e0*/  BAR.ARV 0xc, 0x180 ;  /* 0x0306000000007b1d */ /* 0x001fec0000002000 */
.L_x_10481:
[----:B------:R-:W-:Y:S02]  /*60f0*/  IMAD.MOV.U32 R14, RZ, RZ, RZ ;  /* 0x000000ffff0e7224 */ /* 0x000fe400078e00ff */
[----:B------:R-:W-:Y:S01]  /*6100*/  IMAD.MOV.U32 R167, RZ, RZ, RZ ;  /* 0x000000ffffa77224 */ /* 0x000fe200078e00ff */
        /* <DEDUP_REMOVED lines=9> */
.L_x_10718:
[----:B------:R-:W-:Y:S01]  /*61a0*/  VIADD R24, R19, 0x18400 ;  /* 0x0001840013187836 */ /* 0x000fe20000000000 */
[----:B01----:R-:W-:Y:S01]  /*61b0*/  LEA.HI R0, R14, R14, RZ, 0x1 ;  /* 0x0000000e0e007211 */ /* 0x003fe200078f08ff */
[----:B------:R-:W-:Y:S03]  /*61c0*/  BSSY B6, `(.L_x_10484) ;  /* 0x0000015000067945 */ /* 0x000fe60003800000 */
[----:B------:R-:W-:Y:S02]  /*61d0*/  LOP3.LUT P0, RZ, R24, 0x1bf, RZ, 0xc0, !PT ;  /* 0x000001bf18ff7812 */ /* 0x000fe4000780c0ff */
[----:B------:R-:W-:-:S04]  /*61e0*/  LOP3.LUT R3, R0, 0xffffe, RZ, 0xc0, !PT ;  /* 0x000ffffe00037812 */ /* 0x000fc800078ec0ff */
[----:B------:R-:W-:-:S07]  /*61f0*/  IADD3 R30, R14, -R3, RZ ;  /* 0x800000030e1e7210 */ /* 0x000fce0007ffe0ff */
        /* <DEDUP_REMOVED lines=16> */
[----:B-12345:R-:W-:Y:S05]  /*6300*/  CALL.ABS.NOINC R14 ;  /* 0x000000000e007343 */ /* 0x03efea0003c00000 */
.L_x_10485:
[----:B------:R-:W-:Y:S05]  /*6310*/  BSYNC B6 ;  /* 0x0000000000067941 */ /* 0x000fea0003800000 */
.L_x_10484:
        /* <DEDUP_REMOVED lines=13> */
.L_x_10489:
[----:B-1----:R1:W2:Y:S02]  /*63f0*/  SYNCS.PHASECHK.TRANS64.TRYWAIT P0, [R19+URZ+0x32400], R0 ;  /* 0x03240000130075a7 */ /* 0x0022a4000800017f */
[----:B--2---:R-:W-:Y:S05]  /*6400*/  @!P0 NANOSLEEP.SYNCS 0x989680 ;  /* 0x009896800000895d */ /* 0x004fea0003900000 */
[----:B------:R-:W2:Y:S02]  /*6410*/  @!P0 SYNCS.PHASECHK.TRANS64 P0, [R19+URZ+0x32400], R0 ;  /* 0x03240000130085a7 */ /* 0x000ea4000800007f */
[----:B--2---:R-:W-:Y:S05]  /*6420*/  @!P0 BRA `(.L_x_10489) ;  /* 0xfffffffc00f08947 */ /* 0x004fea000383ffff */
.L_x_10488:
[----:B------:R-:W-:Y:S05]  /*6430*/  BSYNC B0 ;  /* 0x0000000000007941 */ /* 0x000fea0003800000 */
.L_x_10487:
[----:B------:R-:W-:Y:S05]  /*6440*/  BRA `(.L_x_10490) ;  /* 0x0000002000e07947 */ /* 0x000fea0003800000 */
.L_x_10486:
        /* <DEDUP_REMOVED lines=35> */
[----:B-1234-:R-:W-:Y:S05]  /*6680*/  CALL.ABS.NOINC R14 ;  /* 0x000000000e007343 */ /* 0x01efea0003c00000 */
.L_x_10492:
[----:B------:R-:W-:Y:S05]  /*6690*/  BSYNC B6 ;  /* 0x0000000000067941 */ /* 0x000fea0003800000 */
.L_x_10491:
        /* <DEDUP_REMOVED lines=8> */
[----:B------:R0:W0:Y:S04]  /*6720*/  SHFL.IDX PT, R0, R24, RZ, 0x1c1f ;  /* 0x001c1fff18007589 */ /* 0x00002800000e0000 */
[----:B------:R0:W0:Y:S04]  /*6730*/  SHFL.IDX PT, R5, R27, RZ, 0x1c1f ;  /* 0x001c1fff1b057589 */ /* 0x00002800000e0000 */
[----:B------:R0:W0:Y:S02]  /*6740*/  SHFL.IDX PT, R14, R26, RZ, 0x1c1f ;  /* 0x001c1fff1a0e7589 */ /* 0x00002400000e0000 */
.L_x_10724:
[----:B------:R-:W5:Y:S01]  /*6750*/  LDL R29, [R1+0x6c] ;  /* 0x00006c00011d7983 */ /* 0x000f620000100800 */
[----:B------:R-:W-:-:S03]  /*6760*/  ULDC UR4, c[0x0][0x448] ;  /* 0x0001120000047ab9 */ /* 0x000fc60000000800 */
[----:B------:R-:W2:Y:S01]  /*6770*/  LDL R12, [R1+0x64] ;  /* 0x00006400010c7983 */ /* 0x000ea20000100800 */
[----:B------:R-:W-:-:S05]  /*6780*/  IMAD R13, R90, UR4, RZ ;  /* 0x000000045a0d7c24 */ /* 0x000fca000f8e02ff */
[----:B------:R-:W-:Y:S01]  /*6790*/  ISETP.GE.AND P0, PT, R6, R13, PT ;  /* 0x0000000d0600720c */ /* 0x000fe20003f06270 */
[----:B------:R-:W-:Y:S01]  /*67a0*/  BSSY B1, `(.L_x_10496) ;  /* 0x0000024000017945 */ /* 0x000fe20003800000 */
[----:B------:R-:W-:Y:S01]  /*67b0*/  IMAD R13, R33, -0x80, R13 ;  /* 0xffffff80210d7824 */ /* 0x000fe200078e020d */
[----:B------:R-:W-:Y:S02]  /*67c0*/  CS2R R10, SRZ ;  /* 0x00000000000a7805 */ /* 0x000fe4000001ff00 */
[----:B------:R-:W-:Y:S01]  /*67d0*/  CS2R R20, SRZ ;  /* 0x0000000000147805 */ /* 0x000fe2000001ff00 */
[----:B-----5:R-:W-:-:S05]  /*67e0*/  IMAD.SHL.U32 R4, R29, 0x40, RZ ;  /* 0x000000401d047824 */ /* 0x020fca00078e00ff */
[----:B------:R-:W-:Y:S02]  /*67f0*/  LOP3.LUT R7, R4, 0x1c0, RZ, 0xc0, !PT ;  /* 0x000001c004077812 */ /* 0x000fe400078ec0ff */
[----:B--2---:R-:W-:Y:S02]  /*6800*/  LEA.HI R4, R12, R12, RZ, 0x1 ;  /* 0x0000000c0c047211 */ /* 0x004fe400078f08ff */
[----:B------:R-:W-:Y:S02]  /*6810*/  LOP3.LUT R8, R7, 0x18, R16, 0xf8, !PT ;  /* 0x0000001807087812 */ /* 0x000fe400078ef810 */
[----:B------:R-:W-:Y:S02]  /*6820*/  SHF.R.U32.HI R7, RZ, 0x3, R7 ;  /* 0x00000003ff077819 */ /* 0x000fe40000011607 */
[----:B------:R-:W-:Y:S02]  /*6830*/  LOP3.LUT R4, R4, 0xfffffffe, RZ, 0xc0, !PT ;  /* 0xfffffffe04047812 */ /* 0x000fe400078ec0ff */
[----:B------:R-:W-:-:S02]  /*6840*/  LOP3.LUT R28, R8, R7, RZ, 0x3c, !PT ;  /* 0x00000007081c7212 */ /* 0x000fc400078e3cff */
[----:B------:R-:W-:Y:S02]  /*6850*/  CS2R R6, SRZ ;  /* 0x0000000000067805 */ /* 0x000fe4000001ff00 */
[----:B------:R-:W-:Y:S02]  /*6860*/  CS2R R8, SRZ ;  /* 0x0000000000087805 */ /* 0x000fe4000001ff00 */
[----:B------:R-:W-:Y:S01]  /*6870*/  IADD3 R12, R12, -R4, RZ ;  /* 0x800000040c0c7210 */ /* 0x000fe20007ffe0ff */
[----:B------:R-:W-:Y:S06]  /*6880*/  @P0 BRA `(.L_x_10497) ;  /* 0x0000000000540947 */ /* 0x000fec0003800000 */
[----:B------:R-:W-:Y:S01]  /*6890*/  ULDC UR4, c[0x0][0x3f4] ;  /* 0x0000fd0000047ab9 */ /* 0x000fe20000000800 */
[C---:B------:R-:W-:Y:S01]  /*68a0*/  IMAD.SHL.U32 R11, R204.reuse, 0x2, RZ ;  /* 0x00000002cc0b7824 */ /* 0x040fe200078e00ff */
[----:B------:R-:W-:Y:S01]  /*68b0*/  ISETP.GE.AND P3, PT, R204, UR4, PT ;  /* 0x00000004cc007c0c */ /* 0x000fe2000bf66270 */
[----:B0-----:R-:W-:Y:S01]  /*68c0*/  IMAD.MOV.U32 R6, RZ, RZ, R0 ;  /* 0x000000ffff067224 */ /* 0x001fe200078e0000 */
[----:B------:R-:W-:Y:S01]  /*68d0*/  ISETP.GE.AND P2, PT, R22, UR4, PT ;  /* 0x0000000416007c0c */ /* 0x000fe2000bf46270 */
[----:B-1----:R-:W-:Y:S01]  /*68e0*/  IMAD.MOV.U32 R7, RZ, RZ, R3 ;  /* 0x000000ffff077224 */ /* 0x002fe200078e0003 */
[----:B------:R-:W-:-:S04]  /*68f0*/  SHF.R.S32.HI R15, RZ, 0x1f, R204 ;  /* 0x0000001fff0f7819 */ /* 0x000fc800000114cc */
[----:B------:R-:W-:Y:S01]  /*6900*/  SHF.L.U64.HI R10, R204, 0x1, R15 ;  /* 0x00000001cc0a7819 */ /* 0x000fe2000001020f */
[----:B------:R-:W-:-:S04]  /*6910*/  IMAD.MOV.U32 R15, RZ, RZ, R5 ;  /* 0x000000ffff0f7224 */ /* 0x000fc800078e0005 */
[-C--:B------:R-:W-:Y:S02]  /*6920*/  @!P3 IADD3 R26, P0, R0, R11.reuse, RZ ;  /* 0x0000000b001ab210 */ /* 0x080fe40007f1e0ff */
[----:B------:R-:W-:Y:S01]  /*6930*/  @!P3 IADD3 R4, P1, R14, R11, RZ ;  /* 0x0000000b0e04b210 */ /* 0x000fe20007f3e0ff */
[C---:B------:R-:W-:Y:S01]  /*6940*/  @!P2 IMAD.WIDE R24, R22.reuse, 0x2, R6 ;  /* 0x000000021618a825 */ /* 0x040fe200078e0206 */
[----:B------:R-:W-:Y:S02]  /*6950*/  CS2R R6, SRZ ;  /* 0x0000000000067805 */ /* 0x000fe4000001ff00 */
[----:B------:R-:W-:Y:S01]  /*6960*/  @!P3 IADD3.X R5, R5, R10, RZ, P1, !PT ;  /* 0x0000000a0505b210 */ /* 0x000fe20000ffe4ff */
[----:B------:R-:W-:Y:S01]  /*6970*/  @!P3 IMAD.X R27, R3, 0x1, R10, P0 ;  /* 0x00000001031bb824 */ /* 0x000fe200000e060a */
[----:B------:R-:W-:Y:S01]  /*6980*/  CS2R R10, SRZ ;  /* 0x00000000000a7805 */ /* 0x000fe2000001ff00 */
[----:B------:R-:W-:Y:S01]  /*6990*/  @!P2 IMAD.WIDE R14, R22, 0x2, R14 ;  /* 0x00000002160ea825 */ /* 0x000fe200078e020e */
[----:B------:R2:W5:Y:S04]  /*69a0*/  @!P2 LD.E.64 R8, desc[UR60][R24.64] ;  /* 0x0000003c1808a980 */ /* 0x000568000c101b00 */
[----:B------:R2:W5:Y:S04]  /*69b0*/  @!P2 LD.E.64 R20, desc[UR60][R14.64] ;  /* 0x0000003c0e14a980 */ /* 0x000568000c101b00 */
[----:B------:R2:W5:Y:S04]  /*69c0*/  @!P3 LD.E.64 R6, desc[UR60][R26.64] ;  /* 0x0000003c1a06b980 */ /* 0x000568000c101b00 */
[----:B------:R2:W5:Y:S02]  /*69d0*/  @!P3 LD.E.64 R10, desc[UR60][R4.64] ;  /* 0x0000003c040ab980 */ /* 0x000564000c101b00 */
.L_x_10497:
[----:B------:R-:W-:Y:S05]  /*69e0*/  BSYNC B1 ;  /* 0x0000000000017941 */ /* 0x000fea0003800000 */
.L_x_10496:
[----:B0-----:R-:W1:Y:S01]  /*69f0*/  S2R R0, SR_TID.X ;  /* 0x0000000000007919 */ /* 0x001e620000002100 */
[----:B--2---:R-:W-:Y:S01]  /*6a00*/  SHF.L.U32 R14, R12, 0x1f, RZ ;  /* 0x0000001f0c0e7819 */ /* 0x004fe200000006ff */
[----:B-----5:R-:W-:Y:S01]  /*6a10*/  IMAD.MOV.U32 R31, RZ, RZ, R8 ;  /* 0x000000ffff1f7224 */ /* 0x020fe200078e0008 */
[----:B------:R-:W-:Y:S01]  /*6a20*/  LOP3.LUT P1, RZ, R29, 0x4, RZ, 0xc0, !PT ;  /* 0x000000041dff7812 */ /* 0x000fe2000782c0ff */
[--C-:B------:R-:W-:Y:S01]  /*6a30*/  IMAD.MOV.U32 R15, RZ, RZ, R9.reuse ;  /* 0x000000ffff0f7224 */ /* 0x100fe200078e0009 */
[----:B------:R-:W0:Y:S01]  /*6a40*/  SYNCS.PHASECHK.TRANS64.TRYWAIT P0, [R19+URZ+0x32400], R14 ;  /* 0x0324000e130075a7 */ /* 0x000e22000800017f */
[--C-:B------:R-:W-:Y:S01]  /*6a50*/  SHF.R.U64 R34, R8, 0x10, R9.reuse ;  /* 0x0000001008227819 */ /* 0x100fe20000001209 */
[----:B------:R-:W-:Y:S01]  /*6a60*/  IMAD.MOV.U32 R29, RZ, RZ, R6 ;  /* 0x000000ffff1d7224 */ /* 0x000fe200078e0006 */
[----:B------:R-:W-:Y:S01]  /*6a70*/  SHF.R.U32.HI R8, RZ, 0x10, R9 ;  /* 0x00000010ff087819 */ /* 0x000fe20000011609 */
[----:B------:R-:W-:Y:S01]  /*6a80*/  IMAD.MOV.U32 R33, RZ, RZ, R20 ;  /* 0x000000ffff217224 */ /* 0x000fe200078e0014 */
[----:B------:R-:W-:Y:S01]  /*6a90*/  MOV R5, R7 ;  /* 0x0000000700057202 */ /* 0x000fe20000000f00 */
[----:B------:R-:W-:Y:S01]  /*6aa0*/  IMAD.MOV.U32 R32, RZ, RZ, R10 ;  /* 0x000000ffff207224 */ /* 0x000fe200078e000a */
[----:B------:R-:W-:Y:S01]  /*6ab0*/  SHF.R.U64 R35, R6, 0x10, R7 ;  /* 0x0000001006237819 */ /* 0x000fe20000001207 */
[----:B------:R-:W-:Y:S01]  /*6ac0*/  IMAD.MOV.U32 R6, RZ, RZ, R11 ;  /* 0x000000ffff067224 */ /* 0x000fe200078e000b */
[----:B------:R-:W-:Y:S01]  /*6ad0*/  SHF.R.U32.HI R9, RZ, 0x10, R7 ;  /* 0x00000010ff097819 */ /* 0x000fe20000011607 */
[--C-:B------:R-:W-:Y:S01]  /*6ae0*/  IMAD.MOV.U32 R7, RZ, RZ, R21.reuse ;  /* 0x000000ffff077224 */ /* 0x100fe200078e0015 */
[--C-:B------:R-:W-:Y:S01]  /*6af0*/  SHF.R.U64 R36, R20, 0x10, R21.reuse ;  /* 0x0000001014247819 */ /* 0x100fe20000001215 */
[----:B------:R-:W-:Y:S01]  /*6b00*/  BSSY B1, `(.L_x_10498) ;  /* 0x0000017000017945 */ /* 0x000fe20003800000 */
[----:B------:R-:W-:-:S02]  /*6b10*/  SHF.R.U32.HI R20, RZ, 0x10, R21 ;  /* 0x00000010ff147819 */ /* 0x000fc40000011615 */
[----:B------:R-:W-:Y:S02]  /*6b20*/  VIMNMX R27, R13, 0x80, PT ;  /* 0x000000800d1b7848 */ /* 0x000fe40003fe0100 */
[--C-:B------:R-:W-:Y:S02]  /*6b30*/  SHF.R.U64 R37, R10, 0x10, R11.reuse ;  /* 0x000000100a257819 */ /* 0x100fe4000000120b */
[----:B------:R-:W-:Y:S02]  /*6b40*/  SHF.R.U32.HI R10, RZ, 0x10, R11 ;  /* 0x00000010ff0a7819 */ /* 0x000fe4000001160b */
[----:B------:R-:W-:Y:S02]  /*6b50*/  PRMT R31, R31, 0x5410, R15 ;  /* 0x000054101f1f7816 */ /* 0x000fe4000000000f */
[----:B------:R-:W-:Y:S02]  /*6b60*/  PRMT R34, R34, 0x5410, R8 ;  /* 0x0000541022227816 */ /* 0x000fe40000000008 */
[----:B------:R-:W-:Y:S01]  /*6b70*/  PRMT R29, R29, 0x5410, R5 ;  /* 0x000054101d1d7816 */ /* 0x000fe20000000005 */
[----:B-1----:R-:W-:Y:S01]  /*6b80*/  VIADD R3, R0, 0xffffff80 ;  /* 0xffffff8000037836 */ /* 0x002fe20000000000 */
[----:B------:R-:W-:-:S02]  /*6b90*/  PRMT R35, R35, 0x5410, R9 ;  /* 0x0000541023237816 */ /* 0x000fc40000000009 */
[----:B------:R-:W-:Y:S02]  /*6ba0*/  PRMT R33, R33, 0x5410, R7 ;  /* 0x0000541021217816 */ /* 0x000fe40000000007 */
[----:B------:R-:W-:Y:S02]  /*6bb0*/  SHF.R.S32.HI R0, RZ, 0x1f, R3 ;  /* 0x0000001fff007819 */ /* 0x000fe40000011403 */
[----:B------:R-:W-:Y:S02]  /*6bc0*/  PRMT R36, R36, 0x5410, R20 ;  /* 0x0000541024247816 */ /* 0x000fe40000000014 */
[----:B------:R-:W-:Y:S02]  /*6bd0*/  LEA.HI R0, R0, R3, RZ, 0x5 ;  /* 0x0000000300007211 */ /* 0x000fe400078f28ff */
[----:B------:R-:W-:Y:S02]  /*6be0*/  PRMT R32, R32, 0x5410, R6 ;  /* 0x0000541020207816 */ /* 0x000fe40000000006 */
[----:B------:R-:W-:-:S05]  /*6bf0*/  SHF.R.S32.HI R0, RZ, 0x5, R0 ;  /* 0x00000005ff007819 */ /* 0x000fca0000011400 */
[----:B------:R-:W-:-:S04]  /*6c00*/  IMAD R28, R0, 0x200, R28 ;  /* 0x00000200001c7824 */ /* 0x000fc800078e021c */
[----:B------:R-:W-:-:S04]  /*6c10*/  IMAD R3, R28, 0x2, R19 ;  /* 0x000000021c037824 */ /* 0x000fc800078e0213 */
[C---:B------:R-:W-:Y:S01]  /*6c20*/  VIADD R4, R3.reuse, 0x18400 ;  /* 0x0001840003047836 */ /* 0x040fe20000000000 */
[----:B------:R-:W-:-:S03]  /*6c30*/  IADD3 R0, R3, 0x18440, RZ ;  /* 0x0001844003007810 */ /* 0x000fc60007ffe0ff */
[----:B------:R-:W-:Y:S01]  /*6c40*/  @P1 VIADD R0, R4, 0xffffffc0 ;  /* 0xffffffc004001836 */ /* 0x000fe20000000000 */
[----:B------:R-:W-:Y:S01]  /*6c50*/  ISETP.GE.AND P1, PT, R200, R27, PT ;  /* 0x0000001bc800720c */ /* 0x000fe20003f26270 */
[----:B0-----:R-:W-:-:S12]  /*6c60*/  @!P0 BRA `(.L_x_10499) ;  /* 0x0000013000148947 */ /* 0x001fd80003800000 */
.L_x_10725:
[----:B------:R-:W-:Y:S05]  /*6c70*/  BSYNC B1 ;  /* 0x0000000000017941 */ /* 0x000fea0003800000 */
.L_x_10498:
        /* <DEDUP_REMOVED lines=11> */
[----:B0-----:R-:W-:Y:S02]  /*6d30*/  HADD2.F32 R14, -RZ, R34.H0_H0 ;  /* 0x20000022ff0e7230 */ /* 0x001fe40000004100 */
[----:B------:R-:W-:Y:S02]  /*6d40*/  HADD2.F32 R20, -RZ, R36.H0_H0 ;  /* 0x20000024ff147230 */ /* 0x000fe40000004100 */
        /* <DEDUP_REMOVED lines=33> */
.L_x_10503:
[----:B------:R-:W-:Y:S05]  /*6f60*/  BSYNC B2 ;  /* 0x0000000000027941 */ /* 0x000fea0003800000 */
.L_x_10502:
[----:B------:R-:W-:Y:S05]  /*6f70*/  @P1 BRA `(.L_x_10501) ;  /* 0x0000000000981947 */ /* 0x000fea0003800000 */
[----:B-1----:R-:W1:Y:S01]  /*6f80*/  LDS.128 R4, [R0] ;  /* 0x0000000000047984 */ /* 0x002e620000000c00 */
        /* <DEDUP_REMOVED lines=37> */
.L_x_10501:
[----:B------:R-:W-:Y:S05]  /*71e0*/  BSYNC B1 ;  /* 0x0000000000017941 */ /* 0x000fea0003800000 */
.L_x_10500:
        /* <DEDUP_REMOVED lines=22> */
[-C--:B0-----:R-:W-:Y:S01]  /*7350*/  FMUL.FTZ R14, R25, R5.reuse ;  /* 0x00000005190e7220 */ /* 0x081fe20000410000 */
        /* <DEDUP_REMOVED lines=23> */
.L_x_10506:
[----:B------:R-:W-:Y:S05]  /*74d0*/  BSYNC B1 ;  /* 0x0000000000017941 */ /* 0x000fea0003800000 */
.L_x_10505:
        /* <DEDUP_REMOVED lines=12> */
[-C--:B0-----:R-:W-:Y:S01]  /*75a0*/  FMUL.FTZ R14, R15, R4.reuse ;  /* 0x000000040f0e7220 */ /* 0x081fe20000410000 */
        /* <DEDUP_REMOVED lines=27> */
.L_x_10494:
[----:B------:R-:W-:-:S03]  /*7760*/  UMOV UR4, 0xffffffff ;  /* 0xffffffff00047882 */ /* 0x000fc60000000000 */
[----:B------:R-:W-:Y:S05]  /*7770*/  BRA.DIV UR4, `(.L_x_10507) ;  /* 0x0000012604647947 */ /* 0x000fea000b800000 */
[----:B------:R0:W1:Y:S04]  /*7780*/  SHFL.IDX PT, R0, R25, RZ, 0x1c1f ;  /* 0x001c1fff19007589 */ /* 0x00006800000e0000 */
[----:B------:R0:W0:Y:S04]  /*7790*/  SHFL.IDX PT, R3, R24, RZ, 0x1c1f ;  /* 0x001c1fff18037589 */ /* 0x00002800000e0000 */
[----:B------:R0:W0:Y:S04]  /*77a0*/  SHFL.IDX PT, R4, R27, RZ, 0x1c1f ;  /* 0x001c1fff1b047589 */ /* 0x00002800000e0000 */
[----:B------:R0:W0:Y:S02]  /*77b0*/  SHFL.IDX PT, R14, R26, RZ, 0x1c1f ;  /* 0x001c1fff1a0e7589 */ /* 0x00002400000e0000 */
.L_x_10731:
[----:B------:R-:W5:Y:S01]  /*77c0*/  LDL R8, [R1+0x64] ;  /* 0x0000640001087983 */ /* 0x000f620000100800 */
[----:B------:R-:W-:Y:S01]  /*77d0*/  ULDC UR4, c[0x0][0x448] ;  /* 0x0001120000047ab9 */ /* 0x000fe20000000800 */
[----:B------:R-:W-:Y:S01]  /*77e0*/  BSSY B1, `(.L_x_10508) ;  /* 0x0000019000017945 */ /* 0x000fe20003800000 */
[----:B------:R-:W-:Y:S01]  /*77f0*/  IMAD R5, R90, UR4, RZ ;  /* 0x000000045a057c24 */ /* 0x000fe2000f8e02ff */
[----:B------:R-:W-:Y:S02]  /*7800*/  CS2R R10, SRZ ;  /* 0x00000000000a7805 */ /* 0x000fe4000001ff00 */
[----:B0-----:R-:W-:Y:S02]  /*7810*/  CS2R R24, SRZ ;  /* 0x0000000000187805 */ /* 0x001fe4000001ff00 */
[----:B------:R-:W-:Y:S02]  /*7820*/  CS2R R26, SRZ ;  /* 0x00000000001a7805 */ /* 0x000fe4000001ff00 */
[----:B------:R-:W-:Y:S01]  /*7830*/  ISETP.GE.AND P0, PT, R6, R5, PT ;  /* 0x000000050600720c */ /* 0x000fe20003f06270 */
[----:B------:R-:W-:Y:S01]  /*7840*/  IMAD R5, R33, -0x80, R5 ;  /* 0xffffff8021057824 */ /* 0x000fe200078e0205 */
[----:B-----5:R-:W-:-:S04]  /*7850*/  LEA.HI R7, R8, R8, RZ, 0x1 ;  /* 0x0000000808077211 */ /* 0x020fc800078f08ff */
[----:B------:R-:W-:-:S05]  /*7860*/  LOP3.LUT R7, R7, 0xfffffffe, RZ, 0xc0, !PT ;  /* 0xfffffffe07077812 */ /* 0x000fca00078ec0ff */
[----:B------:R-:W-:Y:S01]  /*7870*/  IMAD.IADD R12, R8, 0x1, -R7 ;  /* 0x00000001080c7824 */ /* 0x000fe200078e0a07 */
[----:B------:R-:W-:-:S04]  /*7880*/  CS2R R8, SRZ ;  /* 0x0000000000087805 */ /* 0x000fc8000001ff00 */
[----:B------:R-:W-:Y:S01]  /*7890*/  SHF.L.U32 R20, R12, 0x1f, RZ ;  /* 0x0000001f0c147819 */ /* 0x000fe200000006ff */
[----:B------:R-:W-:Y:S06]  /*78a0*/  @P0 BRA `(.L_x_10509) ;  /* 0x0000000000300947 */ /* 0x000fec0003800000 */
[----:B------:R-:W-:Y:S01]  /*78b0*/  ULDC UR4, c[0x0][0x3f4] ;  /* 0x0000fd0000047ab9 */ /* 0x000fe20000000800 */
[C---:B------:R-:W-:Y:S01]  /*78c0*/  IMAD.SHL.U32 R15, R16.reuse, 0x2, RZ ;  /* 0x00000002100f7824 */ /* 0x040fe200078e00ff */
[C---:B------:R-:W-:Y:S02]  /*78d0*/  ISETP.GE.AND P2, PT, R16.reuse, UR4, PT ;  /* 0x0000000410007c0c */ /* 0x040fe4000bf46270 */
[----:B------:R-:W-:Y:S02]  /*78e0*/  SHF.L.U64.HI R9, R16, 0x1, R17 ;  /* 0x0000000110097819 */ /* 0x000fe40000010211 */
[-C--:B------:R-:W-:Y:S02]  /*78f0*/  IADD3 R14, P1, R14, R15.reuse, RZ ;  /* 0x0000000f0e0e7210 */ /* 0x080fe40007f3e0ff */
[----:B------:R-:W-:-:S03]  /*7900*/  IADD3 R6, P0, R3, R15, RZ ;  /* 0x0000000f03067210 */ /* 0x000fc60007f1e0ff */
[----:B------:R-:W-:Y:S01]  /*7910*/  IMAD.X R15, R4, 0x1, R9, P1 ;  /* 0x00000001040f7824 */ /* 0x000fe200008e0609 */
[----:B-1----:R-:W-:Y:S02]  /*7920*/  IADD3.X R7, R0, R9, RZ, P0, !PT ;  /* 0x0000000900077210 */ /* 0x002fe400007fe4ff */
[----:B------:R-:W-:Y:S01]  /*7930*/  CS2R R8, SRZ ;  /* 0x0000000000087805 */ /* 0x000fe2000001ff00 */
[----:B------:R-:W-:Y:S06]  /*7940*/  @P2 BRA `(.L_x_10509) ;  /* 0x0000000000082947 */ /* 0x000fec0003800000 */
[----:B------:R0:W5:Y:S04]  /*7950*/  LD.E.128 R8, desc[UR60][R6.64] ;  /* 0x0000003c06087980 */ /* 0x000168000c101d00 */
[----:B------:R0:W5:Y:S02]  /*7960*/  LD.E.128 R24, desc[UR60][R14.64] ;  /* 0x0000003c0e187980 */ /* 0x000164000c101d00 */
.L_x_10509:
[----:B------:R-:W-:Y:S05]  /*7970*/  BSYNC B1 ;  /* 0x0000000000017941 */ /* 0x000fea0003800000 */
.L_x_10508:
[----:B------:R-:W2:Y:S01]  /*7980*/  SYNCS.PHASECHK.TRANS64.TRYWAIT P1, [R19+URZ+0x32400], R20 ;  /* 0x03240014130075a7 */ /* 0x000ea2000802017f */
[----:B-----5:R-:W-:Y:S01]  /*7990*/  IMAD.MOV.U32 R39, RZ, RZ, R8 ;  /* 0x000000ffff277224 */ /* 0x020fe200078e0008 */
[--C-:B------:R-:W-:Y:S01]  /*79a0*/  SHF.R.U64 R43, R8, 0x10, R9.reuse ;  /* 0x00000010082b7819 */ /* 0x100fe20000001209 */
[--C-:B-1----:R-:W-:Y:S01]  /*79b0*/  IMAD.MOV.U32 R0, RZ, RZ, R9.reuse ;  /* 0x000000ffff007224 */ /* 0x102fe200078e0009 */
[----:B------:R-:W-:Y:S01]  /*79c0*/  SHF.R.U32.HI R8, RZ, 0x10, R9 ;  /* 0x00000010ff087819 */ /* 0x000fe20000011609 */
[----:B------:R-:W-:Y:S01]  /*79d0*/  IMAD.MOV.U32 R40, RZ, RZ, R10 ;  /* 0x000000ffff287224 */ /* 0x000fe200078e000a */
[--C-:B------:R-:W-:Y:S01]  /*79e0*/  SHF.R.U64 R44, R10, 0x10, R11.reuse ;  /* 0x000000100a2c7819 */ /* 0x100fe2000000120b */
[--C-:B------:R-:W-:Y:S01]  /*79f0*/  IMAD.MOV.U32 R4, RZ, RZ, R11.reuse ;  /* 0x000000ffff047224 */ /* 0x100fe200078e000b */
[----:B------:R-:W-:Y:S01]  /*7a00*/  SHF.R.U32.HI R9, RZ, 0x10, R11 ;  /* 0x00000010ff097819 */ /* 0x000fe2000001160b */
[----:B0-----:R-:W-:Y:S01]  /*7a10*/  IMAD.MOV.U32 R6, RZ, RZ, R25 ;  /* 0x000000ffff067224 */ /* 0x001fe200078e0019 */
[----:B------:R-:W-:Y:S01]  /*7a20*/  VIMNMX R5, R5, 0x80, PT ;  /* 0x0000008005057848 */ /* 0x000fe20003fe0100 */
[----:B------:R-:W-:Y:S01]  /*7a30*/  IMAD.MOV.U32 R42, RZ, RZ, R26 ;  /* 0x000000ffff2a7224 */ /* 0x000fe200078e001a */
[----:B------:R-:W-:Y:S01]  /*7a40*/  MOV R41, R24 ;  /* 0x0000001800297202 */ /* 0x000fe20000000f00 */
[----:B------:R-:W-:Y:S01]  /*7a50*/  IMAD.MOV.U32 R7, RZ, RZ, R27 ;  /* 0x000000ffff077224 */ /* 0x000fe200078e001b */
[--C-:B----4-:R-:W-:Y:S01]  /*7a60*/  SHF.R.U64 R45, R24, 0x10, R25.reuse ;  /* 0x00000010182d7819 */ /* 0x110fe20000001219 */
[----:B------:R-:W-:Y:S01]  /*7a70*/  VIADD R13, R200, 0x40 ;  /* 0x00000040c80d7836 */ /* 0x000fe20000000000 */
[----:B------:R-:W0:Y:S01]  /*7a80*/  LDC R3, c[0x0][0x3f4] ;  /* 0x0000fd00ff037b82 */ /* 0x000e220000000800 */
[----:B------:R-:W-:Y:S01]  /*7a90*/  SHF.R.U32.HI R10, RZ, 0x10, R25 ;  /* 0x00000010ff0a7819 */ /* 0x000fe20000011619 */
        /* <DEDUP_REMOVED lines=15> */
[----:B--2---:R-:W-:-:S12]  /*7b90*/  @!P1 BRA `(.L_x_10511) ;  /* 0x0000012000cc9947 */ /* 0x004fd80003800000 */
.L_x_10732:
[----:B------:R-:W-:Y:S05]  /*7ba0*/  BSYNC B1 ;  /* 0x0000000000017941 */ /* 0x000fea0003800000 */
.L_x_10510:
[----:B------:R-:W-:Y:S01]  /*7bb0*/  BSSY B1, `(.L_x_10512) ;  /* 0x000005f000017945 */ /* 0x000fe20003800000 */
[----:B------:R-:W-:-:S03]  /*7bc0*/  LOP3.LUT R0, R0, 0x38, RZ, 0xc0, !PT ;  /* 0x0000003800007812 */ /* 0x000fc600078ec0ff */
[----:B------:R-:W-:Y:S05]  /*7bd0*/  @P2 BRA `(.L_x_10513) ;  /* 0x0000000400702947 */ /* 0x000fea0003800000 */
[----:B------:R-:W2:Y:S01]  /*7be0*/  LDL R3, [R1+0x6c] ;  /* 0x00006c0001037983 */ /* 0x000ea20000100800 */
[----:B------:R-:W1:Y:S02]  /*7bf0*/  S2R R4, SR_TID.X ;  /* 0x0000000000047919 */ /* 0x000e640000002100 */
[----:B-1----:R-:W-:-:S04]  /*7c00*/  IADD3 R4, R4, -0x80, RZ ;  /* 0xffffff8004047810 */ /* 0x002fc80007ffe0ff */
[----:B------:R-:W-:-:S04]  /*7c10*/  SHF.R.S32.HI R8, RZ, 0x1f, R4 ;  /* 0x0000001fff087819 */ /* 0x000fc80000011404 */
[----:B------:R-:W-:-:S04]  /*7c20*/  LEA.HI R8, R8, R4, RZ, 0x5 ;  /* 0x0000000408087211 */ /* 0x000fc800078f28ff */
[----:B------:R-:W-:Y:S01]  /*7c30*/  SHF.R.S32.HI R8, RZ, 0x5, R8 ;  /* 0x00000005ff087819 */ /* 0x000fe20000011408 */
[----:B------:R-:W-:Y:S02]  /*7c40*/  HADD2.F32 R28, -RZ, R41.H0_H0 ;  /* 0x20000029ff1c7230 */ /* 0x000fe40000004100 */
[----:B------:R-:W-:Y:S02]  /*7c50*/  HADD2.F32 R26, -RZ, R39.H0_H0 ;  /* 0x20000027ff1a7230 */ /* 0x000fe40000004100 */
[----:B------:R-:W-:Y:S02]  /*7c60*/  HADD2.F32 R29, -RZ, R45.H0_H0 ;  /* 0x2000002dff1d7230 */ /* 0x000fe40000004100 */
[----:B------:R-:W-:Y:S02]  /*7c70*/  HADD2.F32 R27, -RZ, R43.H0_H0 ;  /* 0x2000002bff1b7230 */ /* 0x000fe40000004100 */
[----:B--2---:R-:W-:-:S05]  /*7c80*/  IMAD.SHL.U32 R3, R3, 0x40, RZ ;  /* 0x0000004003037824 */ /* 0x004fca00078e00ff */
[----:B------:R-:W-:-:S04]  /*7c90*/  LOP3.LUT R5, R3, 0x1c0, RZ, 0xc0, !PT ;  /* 0x000001c003057812 */ /* 0x000fc800078ec0ff */
[----:B------:R-:W-:Y:S02]  /*7ca0*/  LOP3.LUT R3, R5, 0x38, R16, 0xf8, !PT ;  /* 0x0000003805037812 */ /* 0x000fe400078ef810 */
[----:B------:R-:W-:-:S04]  /*7cb0*/  SHF.R.U32.HI R6, RZ, 0x3, R5 ;  /* 0x00000003ff067819 */ /* 0x000fc80000011605 */
[----:B------:R-:W-:-:S05]  /*7cc0*/  LOP3.LUT R3, R3, R6, RZ, 0x3c, !PT ;  /* 0x0000000603037212 */ /* 0x000fca00078e3cff */
[----:B------:R-:W-:Y:S01]  /*7cd0*/  IMAD R4, R8, 0x200, R3 ;  /* 0x0000020008047824 */ /* 0x000fe200078e0203 */
[----:B------:R-:W-:-:S05]  /*7ce0*/  LOP3.LUT R3, R6, R0, R5, 0x1e, !PT ;  /* 0x0000000006037212 */ /* 0x000fca00078e1e05 */
[----:B------:R-:W-:-:S04]  /*7cf0*/  IMAD R8, R8, 0x200, R3 ;  /* 0x0000020008087824 */ /* 0x000fc800078e0203 */
[--C-:B------:R-:W-:Y:S02]  /*7d00*/  IMAD R38, R8, 0x2, R19.reuse ;  /* 0x0000000208267824 */ /* 0x100fe400078e0213 */
[----:B------:R-:W-:-:S03]  /*7d10*/  IMAD R37, R4, 0x2, R19 ;  /* 0x0000000204257824 */ /* 0x000fc600078e0213 */
[----:B------:R-:W0:Y:S04]  /*7d20*/  LDS.128 R8, [R38+0x18400] ;  /* 0x0184000026087984 */ /* 0x000e280000000c00 */
[----:B------:R-:W1:Y:S01]  /*7d30*/  LDS.128 R4, [R37+0x18400] ;  /* 0x0184000025047984 */ /* 0x000e620000000c00 */
[----:B0-----:R-:W-:Y:S02]  /*7d40*/  HADD2.F32 R20, -RZ, R8.H0_H0 ;  /* 0x20000008ff147230 */ /* 0x001fe40000004100 */
[----:B-1----:R-:W-:-:S03]  /*7d50*/  HADD2.F32 R3, -RZ, R4.H0_H0 ;  /* 0x20000004ff037230 */ /* 0x002fc60000004100 */
[C---:B------:R-:W-:Y:S01]  /*7d60*/  FMUL.FTZ R32, R20.reuse, R28 ;  /* 0x0000001c14207220 */ /* 0x040fe20000410000 */
[-C--:B------:R-:W-:Y:S01]  /*7d70*/  FMUL.FTZ R20, R20, R26.reuse ;  /* 0x0000001a14147220 */ /* 0x080fe20000410000 */
[----:B------:R-:W-:Y:S02]  /*7d80*/  HADD2.F32 R8, -RZ, R8.H1_H1 ;  /* 0x30000008ff087230 */ /* 0x000fe40000004100 */
[C---:B------:R-:W-:Y:S01]  /*7d90*/  FFMA.FTZ R32, R3.reuse, R26, -R32 ;  /* 0x0000001a03207223 */ /* 0x040fe20000010820 */
[----:B------:R-:W-:Y:S02]  /*7da0*/  HADD2.F32 R21, -RZ, R9.H0_H0 ;  /* 0x20000009ff157230 */ /* 0x000fe40000004100 */
[----:B------:R-:W-:Y:S01]  /*7db0*/  FFMA.FTZ R28, R3, R28, R20 ;  /* 0x0000001c031c7223 */ /* 0x000fe20000010014 */
[----:B------:R-:W-:Y:S02]  /*7dc0*/  HADD2.F32 R26, -RZ, R41.H1_H1 ;  /* 0x30000029ff1a7230 */ /* 0x000fe40000004100 */
[----:B------:R-:W-:-:S02]  /*7dd0*/  HADD2.F32 R20, -RZ, R39.H1_H1 ;  /* 0x30000027ff147230 */ /* 0x000fc40000004100 */
[C---:B------:R-:W-:Y:S01]  /*7de0*/  FMUL.FTZ R31, R8.reuse, R29 ;  /* 0x0000001d081f7220 */ /* 0x040fe20000410000 */
[----:B------:R-:W-:Y:S02]  /*7df0*/  HADD2.F32 R4, -RZ, R4.H1_H1 ;  /* 0x30000004ff047230 */ /* 0x000fe40000004100 */
[-C--:B------:R-:W-:Y:S01]  /*7e00*/  FMUL.FTZ R3, R8, R27.reuse ;  /* 0x0000001b08037220 */ /* 0x080fe20000410000 */
[----:B------:R-:W-:Y:S02]  /*7e10*/  HADD2.F32 R13, -RZ, R5.H0_H0 ;  /* 0x20000005ff0d7230 */ /* 0x000fe40000004100 */
[C---:B------:R-:W-:Y:S01]  /*7e20*/  FMUL.FTZ R34, R21.reuse, R26 ;  /* 0x0000001a15227220 */ /* 0x040fe20000410000 */
[----:B------:R-:W-:Y:S01]  /*7e30*/  FMUL.FTZ R21, R21, R20 ;  /* 0x0000001415157220 */ /* 0x000fe20000410000 */
[C---:B------:R-:W-:Y:S01]  /*7e40*/  FFMA.FTZ R31, R4.reuse, R27, -R31 ;  /* 0x0000001b041f7223 */ /* 0x040fe2000001081f */
[----:B------:R-:W-:Y:S01]  /*7e50*/  FFMA.FTZ R29, R4, R29, R3 ;  /* 0x0000001d041d7223 */ /* 0x000fe20000010003 */
[----:B------:R-:W-:-:S02]  /*7e60*/  HADD2.F32 R9, -RZ, R9.H1_H1 ;  /* 0x30000009ff097230 */ /* 0x000fc40000004100 */
[C---:B------:R-:W-:Y:S01]  /*7e70*/  FFMA.FTZ R34, R13.reuse, R20, -R34 ;  /* 0x000000140d227223 */ /* 0x040fe20000010822 */
[----:B------:R-:W-:Y:S02]  /*7e80*/  HADD2.F32 R8, -RZ, R45.H1_H1 ;  /* 0x3000002dff087230 */ /* 0x000fe40000004100 */
[----:B------:R-:W-:Y:S01]  /*7e90*/  FFMA.FTZ R26, R13, R26, R21 ;  /* 0x0000001a0d1a7223 */ /* 0x000fe20000010015 */
[----:B------:R-:W-:Y:S02]  /*7ea0*/  HADD2.F32 R4, -RZ, R43.H1_H1 ;  /* 0x3000002bff047230 */ /* 0x000fe40000004100 */
[----:B------:R-:W-:Y:S02]  /*7eb0*/  HADD2.F32 R24, -RZ, R10.H0_H0 ;  /* 0x2000000aff187230 */ /* 0x000fe40000004100 */
[----:B------:R-:W-:Y:S02]  /*7ec0*/  HADD2.F32 R13, -RZ, R42.H0_H0 ;  /* 0x2000002aff0d7230 */ /* 0x000fe40000004100 */
[----:B------:R-:W-:-:S02]  /*7ed0*/  HADD2.F32 R3, -RZ, R40.H0_H0 ;  /* 0x20000028ff037230 */ /* 0x000fc40000004100 */
[C---:B------:R-:W-:Y:S01]  /*7ee0*/  FMUL.FTZ R20, R9.reuse, R8 ;  /* 0x0000000809147220 */ /* 0x040fe20000410000 */
[----:B------:R-:W-:Y:S02]  /*7ef0*/  HADD2.F32 R5, -RZ, R5.H1_H1 ;  /* 0x30000005ff057230 */ /* 0x000fe40000004100 */
[----:B------:R-:W-:Y:S01]  /*7f00*/  FMUL.FTZ R36, R9, R4 ;  /* 0x0000000409247220 */ /* 0x000fe20000410000 */
[----:B------:R-:W-:Y:S02]  /*7f10*/  HADD2.F32 R14, -RZ, R6.H0_H0 ;  /* 0x20000006ff0e7230 */ /* 0x000fe40000004100 */
[C---:B------:R-:W-:Y:S01]  /*7f20*/  FMUL.FTZ R35, R24.reuse, R13 ;  /* 0x0000000d18237220 */ /* 0x040fe20000410000 */
[----:B------:R-:W-:Y:S02]  /*7f30*/  HADD2.F32 R10, -RZ, R10.H1_H1 ;  /* 0x3000000aff0a7230 */ /* 0x000fe40000004100 */
[----:B------:R-:W-:Y:S01]  /*7f40*/  FMUL.FTZ R24, R24, R3 ;  /* 0x0000000318187220 */ /* 0x000fe20000410000 */
[----:B------:R-:W-:-:S02]  /*7f50*/  HADD2.F32 R21, -RZ, R46.H0_H0 ;  /* 0x2000002eff157230 */ /* 0x000fc40000004100 */
[----:B------:R-:W-:Y:S02]  /*7f60*/  HADD2.F32 R9, -RZ, R44.H0_H0 ;  /* 0x2000002cff097230 */ /* 0x000fe40000004100 */
[C---:B------:R-:W-:Y:S01]  /*7f70*/  FFMA.FTZ R27, R5.reuse, R4, -R20 ;  /* 0x00000004051b7223 */ /* 0x040fe20000010814 */
[----:B------:R-:W-:Y:S01]  /*7f80*/  FFMA.FTZ R33, R5, R8, R36 ;  /* 0x0000000805217223 */ /* 0x000fe20000010024 */
[----:B------:R-:W-:Y:S01]  /*7f90*/  FFMA.FTZ R35, R14, R3, -R35 ;  /* 0x000000030e237223 */ /* 0x000fe20000010823 */
[----:B------:R-:W-:Y:S02]  /*7fa0*/  HADD2.F32 R6, -RZ, R6.H1_H1 ;  /* 0x30000006ff067230 */ /* 0x000fe40000004100 */
[----:B------:R-:W-:Y:S01]  /*7fb0*/  FMUL.FTZ R5, R10, R21 ;  /* 0x000000150a057220 */ /* 0x000fe20000410000 */
[--C-:B------:R-:W-:Y:S02]  /*7fc0*/  HADD2.F32 R25, -RZ, R11.reuse.H0_H0 ;  /* 0x2000000bff197230 */ /* 0x100fe40000004100 */
[----:B------:R-:W-:Y:S01]  /*7fd0*/  FFMA.FTZ R24, R14, R13, R24 ;  /* 0x0000000d0e187223 */ /* 0x000fe20000010018 */
[----:B------:R-:W-:Y:S01]  /*7fe0*/  FMUL.FTZ R3, R10, R9 ;  /* 0x000000090a037220 */ /* 0x000fe20000410000 */
[----:B------:R-:W-:-:S02]  /*7ff0*/  HADD2.F32 R11, -RZ, R11.H1_H1 ;  /* 0x3000000bff0b7230 */ /* 0x000fc40000004100 */
[----:B------:R-:W-:Y:S02]  /*8000*/  HADD2.F32 R10, -RZ, R42.H1_H1 ;  /* 0x3000002aff0a7230 */ /* 0x000fe40000004100 */
[----:B------:R-:W-:Y:S02]  /*8010*/  HADD2.F32 R14, -RZ, R46.H1_H1 ;  /* 0x3000002eff0e7230 */ /* 0x000fe40000004100 */
[----:B------:R-:W-:Y:S02]  /*8020*/  HADD2.F32 R4, -RZ, R40.H1_H1 ;  /* 0x30000028ff047230 */ /* 0x000fe40000004100 */
[----:B------:R-:W-:Y:S02]  /*8030*/  HADD2.F32 R8, -RZ, R44.H1_H1 ;  /* 0x3000002cff087230 */ /* 0x000fe40000004100 */
[C---:B------:R-:W-:Y:S01]  /*8040*/  FFMA.FTZ R20, R6.reuse, R9, -R5 ;  /* 0x0000000906147223 */ /* 0x040fe20000010805 */
[--C-:B------:R-:W-:Y:S02]  /*8050*/  HADD2.F32 R15, -RZ, R7.reuse.H0_H0 ;  /* 0x20000007ff0f7230 */ /* 0x100fe40000004100 */
        /* <DEDUP_REMOVED lines=20> */
.L_x_10513:
[----:B------:R-:W-:Y:S05]  /*81a0*/  BSYNC B1 ;  /* 0x0000000000017941 */ /* 0x000fea0003800000 */
.L_x_10512:
[----:B------:R-:W-:Y:S05]  /*81b0*/  @P0 BRA `(.L_x_10504) ;  /* 0x0000000400600947 */ /* 0x000fea0003800000 */
[----:B------:R-:W2:Y:S01]  /*81c0*/  LDL R3, [R1+0x58] ;  /* 0x0000580001037983 */ /* 0x000ea20000100800 */
[C---:B-1----:R-:W-:Y:S01]  /*81d0*/  IADD3 R4, R200.reuse, 0x40, RZ ;  /* 0x00000040c8047810 */ /* 0x042fe20007ffe0ff */
[----:B------:R-:W-:Y:S02]  /*81e0*/  VIADD R5, R200, 0x40 ;  /* 0x00000040c8057836 */ /* 0x000fe40000000000 */
[----:B---3--:R-:W3:Y:S02]  /*81f0*/  LDL R47, [R1+0x70] ;  /* 0x00007000012f7983 */ /* 0x008ee40000100800 */
[----:B------:R-:W-:Y:S02]  /*8200*/  IMAD.SHL.U32 R4, R4, 0x40, RZ ;  /* 0x0000004004047824 */ /* 0x000fe400078e00ff */
[----:B------:R-:W-:-:S03]  /*8210*/  IMAD.SHL.U32 R5, R5, 0x40, RZ ;  /* 0x0000004005057824 */ /* 0x000fc600078e00ff */
[----:B------:R-:W-:Y:S02]  /*8220*/  LOP3.LUT R4, R4, 0x1c0, RZ, 0xc0, !PT ;  /* 0x000001c004047812 */ /* 0x000fe400078ec0ff */
[----:B------:R-:W-:Y:S02]  /*8230*/  LOP3.LUT R5, R5, 0x1c0, RZ, 0xc0, !PT ;  /* 0x000001c005057812 */ /* 0x000fe400078ec0ff */
[----:B------:R-:W-:-:S04]  /*8240*/  SHF.R.U32.HI R4, RZ, 0x3, R4 ;  /* 0x00000003ff047819 */ /* 0x000fc80000011604 */
[----:B------:R-:W-:Y:S01]  /*8250*/  LOP3.LUT R0, R4, R0, R5, 0x1e, !PT ;  /* 0x0000000004007212 */ /* 0x000fe200078e1e05 */
[----:B------:R-:W-:Y:S02]  /*8260*/  HADD2.F32 R29, -RZ, R41.H0_H0 ;  /* 0x20000029ff1d7230 */ /* 0x000fe40000004100 */
[----:B------:R-:W-:Y:S02]  /*8270*/  HADD2.F32 R27, -RZ, R39.H0_H0 ;  /* 0x20000027ff1b7230 */ /* 0x000fe40000004100 */
[----:B------:R-:W-:Y:S02]  /*8280*/  HADD2.F32 R32, -RZ, R45.H0_H0 ;  /* 0x2000002dff207230 */ /* 0x000fe40000004100 */
[----:B------:R-:W-:Y:S02]  /*8290*/  HADD2.F32 R28, -RZ, R43.H0_H0 ;  /* 0x2000002bff1c7230 */ /* 0x000fe40000004100 */
[----:B------:R-:W-:Y:S02]  /*82a0*/  HADD2.F32 R31, -RZ, R41.H1_H1 ;  /* 0x30000029ff1f7230 */ /* 0x000fe40000004100 */
[----:B------:R-:W-:-:S02]  /*82b0*/  HADD2.F32 R33, -RZ, R45.H1_H1 ;  /* 0x3000002dff217230 */ /* 0x000fc40000004100 */
[----:B------:R-:W-:Y:S02]  /*82c0*/  HADD2.F32 R38, -RZ, R46.H0_H0 ;  /* 0x2000002eff267230 */ /* 0x000fe40000004100 */
[----:B------:R-:W-:Y:S02]  /*82d0*/  HADD2.F32 R34, -RZ, R40.H0_H0 ;  /* 0x20000028ff227230 */ /* 0x000fe40000004100 */
[--C-:B------:R-:W-:Y:S02]  /*82e0*/  HADD2.F32 R36, -RZ, R42.reuse.H0_H0 ;  /* 0x2000002aff247230 */ /* 0x100fe40000004100 */
[----:B------:R-:W-:Y:S02]  /*82f0*/  HADD2.F32 R35, -RZ, R42.H1_H1 ;  /* 0x3000002aff237230 */ /* 0x000fe40000004100 */
[----:B------:R-:W-:Y:S02]  /*8300*/  HADD2.F32 R37, -RZ, R46.H1_H1 ;  /* 0x3000002eff257230 */ /* 0x000fe40000004100 */
[----:B--2---:R-:W-:-:S04]  /*8310*/  IMAD.IADD R0, R3, 0x1, R0 ;  /* 0x0000000103007824 */ /* 0x004fc800078e0200 */
[----:B------:R-:W-:Y:S01]  /*8320*/  IMAD R0, R0, 0x2, R19 ;  /* 0x0000000200007824 */ /* 0x000fe200078e0213 */
[----:B---3--:R-:W-:Y:S04]  /*8330*/  LDS.128 R4, [R47+0x18400] ;  /* 0x018400002f047984 */ /* 0x008fe80000000c00 */
[----:B------:R-:W0:Y:S02]  /*8340*/  LDS.128 R8, [R0+0x18400] ;  /* 0x0184000000087984 */ /* 0x000e240000000c00 */
[----:B0-----:R-:W-:Y:S02]  /*8350*/  HADD2.F32 R20, -RZ, R8.H0_H0 ;  /* 0x20000008ff147230 */ /* 0x001fe40000004100 */
[----:B------:R-:W-:Y:S02]  /*8360*/  HADD2.F32 R3, -RZ, R4.H0_H0 ;  /* 0x20000004ff037230 */ /* 0x000fe40000004100 */
[----:B------:R-:W-:-:S02]  /*8370*/  HADD2.F32 R8, -RZ, R8.H1_H1 ;  /* 0x30000008ff087230 */ /* 0x000fc40000004100 */
[-C--:B------:R-:W-:Y:S01]  /*8380*/  FMUL.FTZ R26, R29, R20.reuse ;  /* 0x000000141d1a7220 */ /* 0x080fe20000410000 */
[C---:B------:R-:W-:Y:S01]  /*8390*/  FMUL.FTZ R20, R27.reuse, R20 ;  /* 0x000000141b147220 */ /* 0x040fe20000410000 */
[----:B------:R-:W-:Y:S02]  /*83a0*/  HADD2.F32 R21, -RZ, R9.H0_H0 ;  /* 0x20000009ff157230 */ /* 0x000fe40000004100 */
[----:B------:R-:W-:Y:S02]  /*83b0*/  HADD2.F32 R4, -RZ, R4.H1_H1 ;  /* 0x30000004ff047230 */ /* 0x000fe40000004100 */
[-C--:B------:R-:W-:Y:S01]  /*83c0*/  FFMA.FTZ R26, R27, R3.reuse, -R26 ;  /* 0x000000031b1a7223 */ /* 0x080fe2000001081a */
[----:B------:R-:W-:Y:S01]  /*83d0*/  FFMA.FTZ R20, R29, R3, R20 ;  /* 0x000000031d147223 */ /* 0x000fe20000010014 */
[-C--:B------:R-:W-:Y:S01]  /*83e0*/  FMUL.FTZ R27, R32, R8.reuse ;  /* 0x00000008201b7220 */ /* 0x080fe20000410000 */
[----:B------:R-:W-:Y:S02]  /*83f0*/  HADD2.F32 R29, -RZ, R39.H1_H1 ;  /* 0x30000027ff1d7230 */ /* 0x000fe40000004100 */
[----:B------:R-:W-:Y:S01]  /*8400*/  FMUL.FTZ R3, R28, R8 ;  /* 0x000000081c037220 */ /* 0x000fe20000410000 */
[----:B------:R-:W-:-:S02]  /*8410*/  HADD2.F32 R13, -RZ, R5.H0_H0 ;  /* 0x20000005ff0d7230 */ /* 0x000fc40000004100 */
[-C--:B------:R-:W-:Y:S01]  /*8420*/  FMUL.FTZ R8, R31, R21.reuse ;  /* 0x000000151f087220 */ /* 0x080fe20000410000 */
[-C--:B------:R-:W-:Y:S01]  /*8430*/  FFMA.FTZ R27, R28, R4.reuse, -R27 ;  /* 0x000000041c1b7223 */ /* 0x080fe2000001081b */
[----:B------:R-:W-:Y:S02]  /*8440*/  HADD2.F32 R9, -RZ, R9.H1_H1 ;  /* 0x30000009ff097230 */ /* 0x000fe40000004100 */
[C---:B------:R-:W-:Y:S01]  /*8450*/  FMUL.FTZ R28, R29.reuse, R21 ;  /* 0x000000151d1c7220 */ /* 0x040fe20000410000 */
[----:B------:R-:W-:Y:S01]  /*8460*/  FFMA.FTZ R21, R29, R13, -R8 ;  /* 0x0000000d1d157223 */ /* 0x000fe20000010808 */
[----:B------:R-:W-:Y:S02]  /*8470*/  HADD2.F32 R29, -RZ, R43.H1_H1 ;  /* 0x3000002bff1d7230 */ /* 0x000fe40000004100 */
[----:B------:R-:W-:Y:S01]  /*8480*/  FFMA.FTZ R3, R32, R4, R3 ;  /* 0x0000000420037223 */ /* 0x000fe20000010003 */
[----:B------:R-:W-:Y:S02]  /*8490*/  HADD2.F32 R5, -RZ, R5.H1_H1 ;  /* 0x30000005ff057230 */ /* 0x000fe40000004100 */
[----:B------:R-:W-:Y:S01]  /*84a0*/  FMUL.FTZ R4, R33, R9 ;  /* 0x0000000921047220 */ /* 0x000fe20000410000 */
[----:B------:R-:W-:-:S02]  /*84b0*/  HADD2.F32 R24, -RZ, R10.H0_H0 ;  /* 0x2000000aff187230 */ /* 0x000fc40000004100 */
        /* <DEDUP_REMOVED lines=8> */
[----:B------:R-:W-:Y:S01]  /*8540*/  FFMA.FTZ R28, R31, R13, R28 ;  /* 0x0000000d1f1c7223 */ /* 0x000fe2000001001c */
[--C-:B------:R-:W-:Y:S02]  /*8550*/  HADD2.F32 R25, -RZ, R11.reuse.H0_H0 ;  /* 0x2000000bff197230 */ /* 0x100fe40000004100 */
[----:B------:R-:W-:Y:S01]  /*8560*/  FMUL.FTZ R31, R4, R10 ;  /* 0x0000000a041f7220 */ /* 0x000fe20000410000 */
[----:B------:R-:W-:Y:S02]  /*8570*/  HADD2.F32 R11, -RZ, R11.H1_H1 ;  /* 0x3000000bff0b7230 */ /* 0x000fe40000004100 */
[-C--:B------:R-:W-:Y:S01]  /*8580*/  FMUL.FTZ R13, R36, R24.reuse ;  /* 0x00000018240d7220 */ /* 0x080fe20000410000 */
[----:B------:R-:W-:Y:S01]  /*8590*/  FMUL.FTZ R29, R34, R24 ;  /* 0x00000018221d7220 */ /* 0x000fe20000410000 */
[----:B------:R-:W-:Y:S01]  /*85a0*/  FFMA.FTZ R10, R4, R6, -R5 ;  /* 0x00000006040a7223 */ /* 0x000fe20000010805 */
[----:B------:R-:W-:Y:S02]  /*85b0*/  HADD2.F32 R5, -RZ, R40.H1_H1 ;  /* 0x30000028ff057230 */ /* 0x000fe40000004100 */
[----:B------:R-:W-:-:S02]  /*85c0*/  HADD2.F32 R33, -RZ, R44.H1_H1 ;  /* 0x3000002cff217230 */ /* 0x000fc40000004100 */
[-C--:B------:R-:W-:Y:S01]  /*85d0*/  FFMA.FTZ R13, R34, R14.reuse, -R13 ;  /* 0x0000000e220d7223 */ /* 0x080fe2000001080d */
[--C-:B------:R-:W-:Y:S02]  /*85e0*/  HADD2.F32 R15, -RZ, R7.reuse.H0_H0 ;  /* 0x20000007ff0f7230 */ /* 0x100fe40000004100 */
        /* <DEDUP_REMOVED lines=21> */
.L_x_10504:
[----:B------:R-:W-:Y:S05]  /*8740*/  BSYNC B0 ;  /* 0x0000000000007941 */ /* 0x000fea0003800000 */
.L_x_10493:
        /* <DEDUP_REMOVED lines=8> */
.L_x_10490:
[----:B012---:R-:W0:Y:S01]  /*87d0*/  S2R R0, SR_TID.X ;  /* 0x0000000000007919 */ /* 0x007e220000002100 */
[----:B------:R-:W-:Y:S01]  /*87e0*/  ISETP.NE.AND P0, PT, R205, 0x3, PT ;  /* 0x00000003cd00780c */ /* 0x000fe20003f05270 */
[----:B------:R-:W-:Y:S05]  /*87f0*/  WARPSYNC.ALL ;  /* 0x0000000000007948 */ /* 0x000fea0003800000 */
[----:B0-----:R-:W-:-:S04]  /*8800*/  SHF.R.U32.HI R0, RZ, 0x7, R0 ;  /* 0x00000007ff007819 */ /* 0x001fc80000011600 */
[----:B------:R-:W-:-:S05]  /*8810*/  IADD3 R72, R0, 0x8, RZ ;  /* 0x0000000800487810 */ /* 0x000fca0007ffe0ff */
[----:B------:R0:W-:Y:S06]  /*8820*/  BAR.SYNC.DEFER_BLOCKING R72, 0x100 ;  /* 0x000400480000751d */ /* 0x0001ec0000010000 */
[----:B------:R-:W-:Y:S05]  /*8830*/  @!P0 BRA `(.L_x_10514) ;  /* 0x0000000000048947 */ /* 0x000fea0003800000 */
[----:B------:R-:W-:Y:S01]  /*8840*/  BPT.TRAP 0x1 ;  /* 0x000000040000795c */ /* 0x000fe20000300000 */
.L_x_10514:
[----:B------:R-:W-:Y:S01]  /*8850*/  IMAD R3, R201, 0x8, R19 ;  /* 0x00000008c9037824 */ /* 0x000fe200078e0213 */
[----:B------:R-:W-:-:S04]  /*8860*/  SHF.L.U32 R6, R212, 0x1f, RZ ;  /* 0x0000001fd4067819 */ /* 0x000fc800000006ff */
[----:B------:R1:W2:Y:S01]  /*8870*/  SYNCS.PHASECHK.TRANS64.TRYWAIT P1, [R3+URZ+0x32430], R6 ;  /* 0x03243006030075a7 */ /* 0x0002a2000802017f */
[----:B------:R-:W-:Y:S05]  /*8880*/  @!P0 BRA `(.L_x_10515) ;  /* 0x0000000000048947 */ /* 0x000fea0003800000 */
[----:B------:R-:W-:Y:S01]  /*8890*/  BPT.TRAP 0x1 ;  /* 0x000000040000795c */ /* 0x000fe20000300000 */
.L_x_10515:
[----:B------:R-:W-:-:S05]  /*88a0*/  VIADD R0, R19, 0x1c400 ;  /* 0x0001c40013007836 */ /* 0x000fca0000000000 */
[----:B------:R-:W-:-:S04]  /*88b0*/  SHF.R.U32.HI R0, RZ, 0x4, R0 ;  /* 0x00000004ff007819 */ /* 0x000fc80000011600 */
[----:B------:R-:W-:Y:S01]  /*88c0*/  LOP3.LUT R0, R0, 0x3fff, RZ, 0xc0, !PT ;  /* 0x00003fff00007812 */ /* 0x000fe200078ec0ff */
[----:B--2---:R-:W-:Y:S06]  /*88d0*/  @P1 BRA `(.L_x_10516) ;  /* 0x0000000000081947 */ /* 0x004fec0003800000 */
[----:B------:R-:W2:Y:S02]  /*88e0*/  SYNCS.PHASECHK.TRANS64.TRYWAIT P1, [R3+URZ+0x32430], R6 ;  /* 0x03243006030075a7 */ /* 0x000ea4000802017f */
[----:B--2---:R-:W-:Y:S05]  /*88f0*/  @!P1 BRA `(.L_x_10517) ;  /* 0x0000011400889947 */ /* 0x004fea0003800000 */
.L_x_10516:
[----:B------:R-:W-:Y:S01]  /*8900*/  LOP3.LUT R0, R0, 0x10000, RZ, 0xfc, !PT ;  /* 0x0001000000007812 */ /* 0x000fe200078efcff */
[----:B------:R-:W-:Y:S05]  /*8910*/  WARPSYNC.ALL ;  /* 0x0000000000007948 */ /* 0x000fea0003800000 */
[----:B------:R-:W-:Y:S01]  /*8920*/  STL [R1+0x4c], R0 ;  /* 0x00004c0001007387 */ /* 0x000fe20000100800 */
[----:B------:R-:W-:Y:S01]  /*8930*/  IMAD R30, R30, 0x2000, R19 ;  /* 0x000020001e1e7824 */ /* 0x000fe200078e0213 */
[----:B------:R-:W-:Y:S01]  /*8940*/  UMOV UR9, 0x40000040 ;  /* 0x4000004000097882 */ /* 0x000fe20000000000 */
[----:B------:R-:W-:Y:S01]  /*8950*/  IMAD R4, R201, 0x300, R0 ;  /* 0x00000300c9047824 */ /* 0x000fe200078e0200 */
[----:B------:R-:W-:Y:S01]  /*8960*/  MOV R11, UR9 ;  /* 0x00000009000b7c02 */ /* 0x000fe20008000f00 */
[----:B------:R-:W-:Y:S01]  /*8970*/  IMAD.MOV.U32 R5, RZ, RZ, 0x40000040 ;  /* 0x40000040ff057424 */ /* 0x000fe200078e00ff */
[----:B------:R-:W-:Y:S01]  /*8980*/  R2UR UR4, R30 ;  /* 0x000000001e0472ca */ /* 0x000fe200000e0000 */
[C---:B------:R-:W-:Y:S01]  /*8990*/  VIADD R8, R4.reuse, 0x2 ;  /* 0x0000000204087836 */ /* 0x040fe20000000000 */
[----:B------:R-:W-:Y:S01]  /*89a0*/  R2UR UR10, R4 ;  /* 0x00000000040a72ca */ /* 0x000fe200000e0000 */
[----:B---345:R-:W-:Y:S01]  /*89b0*/  WARPGROUP.ARRIVE ;  /* 0x00000000000079c5 */ /* 0x038fe20000000000 */
[----:B------:R-:W-:Y:S01]  /*89c0*/  R2UR UR11, R5 ;  /* 0x00000000050b72ca */ /* 0x000fe200000e0000 */
[----:B------:R-:W-:Y:S01]  /*89d0*/  IMAD.MOV.U32 R9, RZ, RZ, 0x40000040 ;  /* 0x40000040ff097424 */ /* 0x000fe200078e00ff */
[----:B------:R-:W-:Y:S01]  /*89e0*/  SHF.L.U32 R12, R12, 0x1f, RZ ;  /* 0x0000001f0c0c7819 */ /* 0x000fe200000006ff */
[----:B------:R-:W-:Y:S01]  /*89f0*/  IMAD.MOV.U32 R5, RZ, RZ, 0x40000040 ;  /* 0x40000040ff057424 */ /* 0x000fe200078e00ff */
[----:B------:R-:W-:Y:S05]  /*8a00*/  BSSY B0, `(.L_x_10518) ;  /* 0x0000030000007945 */ /* 0x000fea0003800000 */
[----:B------:R-:W-:-:S04]  /*8a10*/  UIADD3 UR5, UR4, 0x18400, URZ ;  /* 0x0001840004057890 */ /* 0x000fc8000fffe03f */
[----:B------:R-:W-:-:S04]  /*8a20*/  USHF.R.U32.HI UR5, URZ, 0x4, UR5 ;  /* 0x000000043f057899 */ /* 0x000fc80008011605 */
[----:B------:R-:W-:-:S04]  /*8a30*/  ULOP3.LUT UR5, UR5, 0x3fff, URZ, 0xc0, !UPT ;  /* 0x00003fff05057892 */ /* 0x000fc8000f8ec03f */
[----:B------:R-:W-:-:S04]  /*8a40*/  ULOP3.LUT UR6, UR5, 0x10000, URZ, 0xfc, !UPT ;  /* 0x0001000005067892 */ /* 0x000fc8000f8efc3f */
[----:B------:R-:W-:-:S03]  /*8a50*/  UIADD3 UR5, UR6, 0x2, URZ ;  /* 0x0000000206057890 */ /* 0x000fc6000fffe03f */
[----:B------:R-:W-:Y:S02]  /*8a60*/  UMOV UR8, UR6 ;  /* 0x0000000600087c82 */ /* 0x000fe40008000000 */
[----:B------:R-:W-:Y:S01]  /*8a70*/  HGMMA.64x96x16.F32 R24, gdesc[UR8], RZ, !UPT, gsb0 ;  /* 0x01600000081879f0 */ /* 0x000fe2000c0008ff */
[----:B------:R-:W-:Y:S01]  /*8a80*/  R2UR UR10, R8 ;  /* 0x00000000080a72ca */ /* 0x000fe200000e0000 */
[----:B------:R-:W-:Y:S01]  /*8a90*/  IMAD.U32 R10, RZ, RZ, UR8 ;  /* 0x00000008ff0a7e24 */ /* 0x000fe2000f8e00ff */
[----:B------:R-:W-:Y:S01]  /*8aa0*/  R2UR UR11, R9 ;  /* 0x00000000090b72ca */ /* 0x000fe200000e0000 */
[----:B------:R-:W-:Y:S01]  /*8ab0*/  UMOV UR8, UR5 ;  /* 0x0000000500087c82 */ /* 0x000fe20008000000 */
[----:B------:R-:W-:Y:S01]  /*8ac0*/  UMOV UR9, 0x40000040 ;  /* 0x4000004000097882 */ /* 0x000fe20000000000 */
[C---:B------:R-:W-:Y:S01]  /*8ad0*/  VIADD R8, R4.reuse, 0x4 ;  /* 0x0000000404087836 */ /* 0x040fe20000000000 */
[----:B------:R-:W-:Y:S01]  /*8ae0*/  MOV R9, 0x40000040 ;  /* 0x4000004000097802 */ /* 0x000fe20000000f00 */
[----:B------:R-:W-:Y:S01]  /*8af0*/  UIADD3 UR5, UR6, 0x4, URZ ;  /* 0x0000000406057890 */ /* 0x000fe2000fffe03f */
[----:B------:R3:W-:Y:S01]  /*8b00*/  STL.64 [R1+0x40], R10 ;  /* 0x0000400a01007387 */ /* 0x0007e20000100a00 */
[----:B------:R-:W-:-:S02]  /*8b10*/  VIADD R4, R4, 0x6 ;  /* 0x0000000604047836 */ /* 0x000fc40000000000 */
[----:B---3--:R-:W-:Y:S02]  /*8b20*/  IMAD.U32 R10, RZ, RZ, UR8 ;  /* 0x00000008ff0a7e24 */ /* 0x008fe4000f8e00ff */
        /* <DEDUP_REMOVED lines=9> */
[----:B------:R-:W-:Y:S01]  /*8bc0*/  UIADD3 UR5, UR6, 0x6, URZ ;  /* 0x0000000606057890 */ /* 0x000fe2000fffe03f */
[----:B------:R-:W-:Y:S02]  /*8bd0*/  IMAD.U32 R8, RZ, RZ, UR8 ;  /* 0x00000008ff087e24 */ /* 0x000fe4000f8e00ff */
        /* <DEDUP_REMOVED lines=9> */
[----:B------:R-:W-:Y:S01]  /*8c70*/  IMAD.U32 R4, RZ, RZ, UR8 ;  /* 0x00000008ff047e24 */ /* 0x000fe2000f8e00ff */
[----:B------:R-:W-:-:S05]  /*8c80*/  MOV R5, UR9 ;  /* 0x0000000900057c02 */ /* 0x000fca0008000f00 */
[----:B------:R3:W-:Y:S01]  /*8c90*/  STL.64 [R1+0x28], R4 ;  /* 0x0000280401007387 */ /* 0x0007e20000100a00 */
[----:B------:R-:W-:Y:S02]  /*8ca0*/  WARPGROUP.DEPBAR.LE gsb0, 0x0 ;  /* 0x00008000000079c5 */ /* 0x000fe40000010000 */
[----:B------:R-:W-:-:S06]  /*8cb0*/  WARPGROUP.ARRIVE ;  /* 0x00000000000079c5 */ /* 0x000fcc0000000000 */
[----:B------:R-:W-:Y:S03]  /*8cc0*/  HGMMA.64x96x16.F32 R24, gdesc[UR8], R24, gsb0 ;  /* 0x01600000081879f0 */ /* 0x000fe60008000818 */
[----:B------:R-:W-:Y:S02]  /*8cd0*/  WARPGROUP.DEPBAR.LE gsb0, 0x0 ;  /* 0x00008000000079c5 */ /* 0x000fe40000010000 */
[----:B------:R-:W4:Y:S02]  /*8ce0*/  SYNCS.PHASECHK.TRANS64.TRYWAIT P1, [R19+URZ+0x32410], R12 ;  /* 0x0324100c130075a7 */ /* 0x000f24000802017f */
[----:B---34-:R-:W-:Y:S05]  /*8cf0*/  @!P1 BRA `(.L_x_10519) ;  /* 0x00000110009c9947 */ /* 0x018fea0003800000 */
.L_x_10733:
[----:B------:R-:W-:Y:S05]  /*8d00*/  BSYNC B0 ;  /* 0x0000000000007941 */ /* 0x000fea0003800000 */
.L_x_10518:
[----:B------:R-:W-:Y:S05]  /*8d10*/  @!P0 BRA `(.L_x_10520) ;  /* 0x0000000000048947 */ /* 0x000fea0003800000 */
[----:B------:R-:W-:Y:S01]  /*8d20*/  BPT.TRAP 0x1 ;  /* 0x000000040000795c */ /* 0x000fe20000300000 */
.L_x_10520:
[----:B------:R4:W0:Y:S01]  /*8d30*/  SYNCS.PHASECHK.TRANS64.TRYWAIT P1, [R3+URZ+0x32450], R6 ;  /* 0x03245006030075a7 */ /* 0x000822000802017f */
[----:B------:R-:W-:Y:S05]  /*8d40*/  @!P0 BRA `(.L_x_10521) ;  /* 0x0000000000048947 */ /* 0x000fea0003800000 */
[----:B------:R-:W-:Y:S01]  /*8d50*/  BPT.TRAP 0x1 ;  /* 0x000000040000795c */ /* 0x000fe20000300000 */
.L_x_10521:
[----:B0-----:R-:W-:Y:S05]  /*8d60*/  @P1 BRA `(.L_x_10522) ;  /* 0x0000000000081947 */ /* 0x001fea0003800000 */
[----:B------:R-:W0:Y:S02]  /*8d70*/  SYNCS.PHASECHK.TRANS64.TRYWAIT P1, [R3+URZ+0x32450], R6 ;  /* 0x03245006030075a7 */ /* 0x000e24000802017f */
[----:B0-----:R-:W-:Y:S05]  /*8d80*/  @!P1 BRA `(.L_x_10523) ;  /* 0x00000110008c9947 */ /* 0x001fea0003800000 */
.L_x_10522:
[----:B------:R-:W-:Y:S05]  /*8d90*/  WARPSYNC.ALL ;  /* 0x0000000000007948 */ /* 0x000fea0003800000 */
[----:B------:R-:W-:Y:S01]  /*8da0*/  VIADD R219, R19, 0x400 ;  /* 0x0000040013db7836 */ /* 0x000fe20000000000 */
[----:B------:R-:W-:Y:S01]  /*8db0*/  UIADD3 UR4, UR4, 0x22400, URZ ;  /* 0x0002240004047890 */ /* 0x000fe2000fffe03f */
[----:B------:R-:W-:Y:S01]  /*8dc0*/  IMAD.MOV.U32 R5, RZ, RZ, 0x40000040 ;  /* 0x40000040ff057424 */ /* 0x000fe200078e00ff */
[----:B------:R-:W-:Y:S01]  /*8dd0*/  WARPGROUP.ARRIVE ;  /* 0x00000000000079c5 */ /* 0x000fe20000000000 */
[----:B------:R-:W-:Y:S01]  /*8de0*/  UMOV UR9, 0x40000040 ;  /* 0x4000004000097882 */ /* 0x000fe20000000000 */
[----:B------:R-:W-:Y:S01]  /*8df0*/  SHF.R.U32.HI R219, RZ, 0x4, R219 ;  /* 0x00000004ffdb7819 */ /* 0x000fe200000116db */
[----:B------:R-:W-:Y:S01]  /*8e00*/  USHF.R.U32.HI UR4, URZ, 0x4, UR4 ;  /* 0x000000043f047899 */ /* 0x000fe20008011604 */
[----:B------:R-:W-:Y:S01]  /*8e10*/  R2UR UR11, R5 ;  /* 0x00000000050b72ca */ /* 0x000fe200000e0000 */
[----:B------:R-:W-:Y:S01]  /*8e20*/  IMAD.U32 R9, RZ, RZ, UR9 ;  /* 0x00000009ff097e24 */ /* 0x000fe2000f8e00ff */
[----:B------:R-:W-:Y:S01]  /*8e30*/  LOP3.LUT R219, R219, 0x3fff, RZ, 0xc0, !PT ;  /* 0x00003fffdbdb7812 */ /* 0x000fe200078ec0ff */
[----:B------:R-:W-:Y:S01]  /*8e40*/  ULOP3.LUT UR4, UR4, 0x3fff, URZ, 0xc0, !UPT ;  /* 0x00003fff04047892 */ /* 0x000fe2000f8ec03f */
[----:B------:R-:W-:Y:S01]  /*8e50*/  MOV R7, 0x40000040 ;  /* 0x4000004000077802 */ /* 0x000fe20000000f00 */
[----:B------:R-:W-:Y:S01]  /*8e60*/  UMOV UR57, 0x40000040 ;  /* 0x4000004000397882 */ /* 0x000fe20000000000 */
[----:B------:R-:W-:Y:S01]  /*8e70*/  LOP3.LUT R0, R219, 0x10000, RZ, 0xfc, !PT ;  /* 0x00010000db007812 */ /* 0x000fe200078efcff */
[----:B------:R-:W-:Y:S01]  /*8e80*/  ULOP3.LUT UR4, UR4, 0x10000, URZ, 0xfc, !UPT ;  /* 0x0001000004047892 */ /* 0x000fe2000f8efc3f */
[----:B------:R-:W-:Y:S01]  /*8e90*/  IMAD.MOV.U32 R5, RZ, RZ, 0x40000040 ;  /* 0x40000040ff057424 */ /* 0x000fe200078e00ff */
[----:B------:R-:W-:Y:S01]  /*8ea0*/  UMOV UR53, 0x40000040 ;  /* 0x4000004000357882 */ /* 0x000fe20000000000 */
[----:B------:R-:W-:Y:S01]  /*8eb0*/  UMOV UR49, 0x40000040 ;  /* 0x4000004000317882 */ /* 0x000fe20000000000 */
[----:B------:R-:W-:Y:S01]  /*8ec0*/  IMAD R4, R201, 0xc00, R0 ;  /* 0x00000c00c9047824 */ /* 0x000fe200078e0200 */
[----:B------:R-:W-:Y:S01]  /*8ed0*/  UIADD3 UR5, UR4, 0x2, URZ ;  /* 0x0000000204057890 */ /* 0x000fe2000fffe03f */
[----:B------:R0:W-:Y:S01]  /*8ee0*/  STL [R1+0x50], R0 ;  /* 0x0000500001007387 */ /* 0x0001e20000100800 */
[----:B------:R-:W-:Y:S01]  /*8ef0*/  UMOV UR8, UR4 ;  /* 0x0000000400087c82 */ /* 0x000fe20008000000 */
[C---:B-12-4-:R-:W-:Y:S01]  /*8f00*/  VIADD R6, R4.reuse, 0x2 ;  /* 0x0000000204067836 */ /* 0x056fe20000000000 */
[----:B------:R-:W-:Y:S01]  /*8f10*/  R2UR UR10, R4 ;  /* 0x00000000040a72ca */ /* 0x000fe200000e0000 */
[----:B------:R-:W-:Y:S01]  /*8f20*/  IMAD.U32 R8, RZ, RZ, UR8 ;  /* 0x00000008ff087e24 */ /* 0x000fe2000f8e00ff */
[----:B------:R-:W-:Y:S01]  /*8f30*/  UIADD3 UR56, UR4, 0x804, URZ ;  /* 0x0000080404387890 */ /* 0x000fe2000fffe03f */
[----:B------:R-:W-:Y:S01]  /*8f40*/  R2UR UR39, R5 ;  /* 0x00000000052772ca */ /* 0x000fe200000e0000 */
[----:B------:R-:W-:-:S02]  /*8f50*/  UIADD3 UR52, UR4, 0x806, URZ ;  /* 0x0000080604347890 */ /* 0x000fc4000fffe03f */
[----:B------:R1:W-:Y:S01]  /*8f60*/  STL.64 [R1+0x20], R8 ;  /* 0x0000200801007387 */ /* 0x0003e20000100a00 */
[----:B------:R-:W-:Y:S02]  /*8f70*/  UIADD3 UR48, UR4, 0xc00, URZ ;  /* 0x00000c0004307890 */ /* 0x000fe4000fffe03f */
[----:B------:R-:W-:Y:S01]  /*8f80*/  UIADD3 UR44, UR4, 0xc02, URZ ;  /* 0x00000c02042c7890 */ /* 0x000fe2000fffe03f */
[----:B0-----:R-:W0:Y:S01]  /*8f90*/  S2R R0, SR_TID.X ;  /* 0x0000000000007919 */ /* 0x001e220000002100 */
[----:B------:R-:W-:Y:S01]  /*8fa0*/  UMOV UR45, 0x40000040 ;  /* 0x40000040002d7882 */ /* 0x000fe20000000000 */
[----:B------:R-:W-:Y:S01]  /*8fb0*/  UIADD3 UR40, UR4, 0xc04, URZ ;  /* 0x00000c0404287890 */ /* 0x000fe2000fffe03f */
        /* <DEDUP_REMOVED lines=8> */
[----:B------:R-:W-:Y:S01]  /*9040*/  UMOV UR41, 0x40000040 ;  /* 0x4000004000297882 */ /* 0x000fe20000000000 */
[----:B-1----:R-:W-:Y:S01]  /*9050*/  IMAD.U32 R8, RZ, RZ, UR8 ;  /* 0x00000008ff087e24 */ /* 0x002fe2000f8e00ff */
[----:B------:R-:W-:Y:S01]  /*9060*/  UIADD3 UR36, UR4, 0xc06, URZ ;  /* 0x00000c0604247890 */ /* 0x000fe2000fffe03f */
[----:B------:R-:W-:Y:S01]  /*9070*/  IMAD.U32 R9, RZ, RZ, UR9 ;  /* 0x00000009ff097e24 */ /* 0x000fe2000f8e00ff */
[----:B------:R-:W-:-:S04]  /*9080*/  UMOV UR37, 0x40000040 ;  /* 0x4000004000257882 */ /* 0x000fc80000000000 */
[----:B------:R1:W-:Y:S01]  /*9090*/  STL.64 [R1+0x18], R8 ;  /* 0x0000180801007387 */ /* 0x0003e20000100a00 */
[----:B0-----:R-:W-:-:S04]  /*90a0*/  SHF.R.U32.HI R0, RZ, 0x7, R0 ;  /* 0x00000007ff007819 */ /* 0x001fc80000011600 */
[----:B------:R-:W-:Y:S01]  /*90b0*/  IADD3 R0, -R0, 0xb, RZ ;  /* 0x0000000b00007810 */ /* 0x000fe20007ffe1ff */
        /* <DEDUP_REMOVED lines=10> */
[----:B-1----:R-:W-:Y:S01]  /*9160*/  MOV R9, UR9 ;  /* 0x0000000900097c02 */ /* 0x002fe20008000f00 */
        /* <DEDUP_REMOVED lines=24> */
[----:B------:R-:W-:Y:S02]  /*92f0*/  IMAD.MOV.U32 R7, RZ, RZ, 0x40000040 ;  /* 0x40000040ff077424 */ /* 0x000fe400078e00ff */
[----:B0-----:R-:W-:Y:S02]  /*9300*/  IMAD.U32 R8, RZ, RZ, UR8 ;  /* 0x00000008ff087e24 */ /* 0x001fe4000f8e00ff */
[----:B------:R-:W-:-:S05]  /*9310*/  IMAD.U32 R9, RZ, RZ, UR9 ;  /* 0x00000009ff097e24 */ /* 0x000fca000f8e00ff */
[----:B------:R0:W-:Y:S01]  /*9320*/  STL.64 [R1], R8 ;  /* 0x0000000801007387 */ /* 0x0001e20000100a00 */
        /* <DEDUP_REMOVED lines=10> */
[----:B------:R-:W-:Y:S01]  /*93d0*/  MOV R229, UR9 ;  /* 0x0000000900e57c02 */ /* 0x000fe20008000f00 */
[----:B------:R-:W-:Y:S01]  /*93e0*/  IMAD.U32 R228, RZ, RZ, UR8 ;  /* 0x00000008ffe47e24 */ /* 0x000fe2000f8e00ff */
[----:B------:R-:W-:-:S02]  /*93f0*/  WARPGROUP.DEPBAR.LE gsb0, 0x0 ;  /* 0x00008000000079c5 */ /* 0x000fc40000010000 */
        /* <DEDUP_REMOVED lines=9> */
[----:B------:R-:W-:Y:S02]  /*9490*/  IMAD.U32 R226, RZ, RZ, UR8 ;  /* 0x00000008ffe27e24 */ /* 0x000fe4000f8e00ff */
        /* <DEDUP_REMOVED lines=34> */
[----:B------:R-:W-:Y:S02]  /*96c0*/  IMAD.U32 R220, RZ, RZ, UR8 ;  /* 0x00000008ffdc7e24 */ /* 0x000fe4000f8e00ff */
[----:B------:R-:W-:Y:S01]  /*96d0*/  IMAD.U32 R221, RZ, RZ, UR9 ;  /* 0x00000009ffdd7e24 */ /* 0x000fe2000f8e00ff */
[----:B------:R-:W-:Y:S01]  /*96e0*/  R2UR UR58, R6 ;  /* 0x00000000063a72ca */ /* 0x000fe200000e0000 */
[----:B------:R-:W-:Y:S01]  /*96f0*/  VIADD R6, R4, 0x606 ;  /* 0x0000060604067836 */ /* 0x000fe20000000000 */
[----:B------:R-:W-:Y:S01]  /*9700*/  R2UR UR59, R7 ;  /* 0x00000000073b72ca */ /* 0x000fe200000e0000 */
[----:B------:R-:W-:-:S03]  /*9710*/  IMAD.MOV.U32 R7, RZ, RZ, 0x40000040 ;  /* 0x40000040ff077424 */ /* 0x000fc600078e00ff */
        /* <DEDUP_REMOVED lines=41> */
.L_x_10524:
[----:B------:R-:W2:Y:S01]  /*99b0*/  LDL R13, [R1+0x78] ;  /* 0x00007800010d7983 */ /* 0x000ea20000100800 */
[----:B------:R-:W-:Y:S01]  /*99c0*/  ULDC UR4, c[0x0][0xad0] ;  /* 0x0002b40000047ab9 */ /* 0x000fe20000000800 */
[----:B---3--:R-:W-:Y:S02]  /*99d0*/  IMAD R12, R189, -0x60, R187 ;  /* 0xffffffa0bd0c7824 */ /* 0x008fe400078e02bb */
[----:B------:R-:W-:Y:S01]  /*99e0*/  FMUL.FTZ R24, R24, UR4 ;  /* 0x0000000418187c20 */ /* 0x000fe20008410000 */
[----:B------:R-:W-:Y:S01]  /*99f0*/  FMUL.FTZ R25, R25, UR4 ;  /* 0x0000000419197c20 */ /* 0x000fe20008410000 */
[----:B------:R-:W-:Y:S01]  /*9a00*/  FMUL.FTZ R28, R28, UR4 ;  /* 0x000000041c1c7c20 */ /* 0x000fe20008410000 */
[----:B------:R-:W-:Y:S01]  /*9a10*/  FMUL.FTZ R29, R29, UR4 ;  /* 0x000000041d1d7c20 */ /* 0x000fe20008410000 */
[----:B------:R-:W1:Y:S01]  /*9a20*/  MUFU.TANH R5, R24 ;  /* 0x0000001800057308 */ /* 0x000e620000002400 */
[----:B------:R-:W-:Y:S02]  /*9a30*/  VIADD R12, R12, 0x60 ;  /* 0x000000600c0c7836 */ /* 0x000fe40000000000 */
        /* <DEDUP_REMOVED lines=50> */
[----:B------:R-:W-:Y:S01]  /*9d60*/  ULDC UR4, c[0x0][0xa80] ;  /* 0x0002a00000047ab9 */ /* 0x000fe20000000800 */
[----:B------:R-:W5:Y:S01]  /*9d70*/  S2R R190, SR_CgaCtaId ;  /* 0x0000000000be7919 */ /* 0x000f620000008800 */
[----:B------:R-:W-:-:S02]  /*9d80*/  LOP3.LUT R219, R219, 0x3000000, RZ, 0xfc, !PT ;  /* 0x03000000dbdb7812 */ /* 0x000fc400078efcff */
[----:B------:R-:W5:Y:S08]  /*9d90*/  MUFU.TANH R33, R33 ;  /* 0x0000002100217308 */ /* 0x000f700000002400 */
[----:B------:R-:W5:Y:S08]  /*9da0*/  MUFU.TANH R30, R30 ;  /* 0x0000001e001e7308 */ /* 0x000f700000002400 */
[----:B------:R-:W5:Y:S08]  /*9db0*/  MUFU.TANH R31, R31 ;  /* 0x0000001f001f7308 */ /* 0x000f700000002400 */
[----:B------:R-:W5:Y:S08]  /*9dc0*/  MUFU.TANH R6, R36 ;  /* 0x0000002400067308 */ /* 0x000f700000002400 */
[----:B------:R5:W-:Y:S08]  /*9dd0*/  MUFU.TANH R28, R38 ;  /* 0x00000026001c7308 */ /* 0x000bf00000002400 */
[----:B------:R-:W5:Y:S08]  /*9de0*/  MUFU.TANH R37, R37 ;  /* 0x0000002500257308 */ /* 0x000f700000002400 */
        /* <DEDUP_REMOVED lines=8> */
[----:B0-----:R-:W0:Y:S08]  /*9e70*/  MUFU.TANH R8, R48 ;  /* 0x0000003000087308 */ /* 0x001e300000002400 */
        /* <DEDUP_REMOVED lines=14> */
[----:B------:R-:W-:Y:S01]  /*9f60*/  MUFU.TANH R60, R60 ;  /* 0x0000003c003c7308 */ /* 0x000fe20000002400 */
[----:B--2---:R-:W-:-:S07]  /*9f70*/  IMAD R12, R13, -0x2, R12 ;  /* 0xfffffffe0d0c7824 */ /* 0x004fce00078e020c */
[----:B------:R-:W2:Y:S01]  /*9f80*/  MUFU.TANH R62, R62 ;  /* 0x0000003e003e7308 */ /* 0x000ea20000002400 */
[C---:B------:R-:W-:Y:S02]  /*9f90*/  ISETP.GT.AND P4, PT, R12.reuse, RZ, PT ;  /* 0x000000ff0c00720c */ /* 0x040fe40003f84270 */
[C---:B------:R-:W-:Y:S02]  /*9fa0*/  ISETP.GT.AND P1, PT, R12.reuse, 0x1, PT ;  /* 0x000000010c00780c */ /* 0x040fe40003f24270 */
[C---:B------:R-:W-:Y:S02]  /*9fb0*/  ISETP.GT.AND P3, PT, R12.reuse, 0x8, PT ;  /* 0x000000080c00780c */ /* 0x040fe40003f64270 */
[----:B-1----:R-:W-:Y:S01]  /*9fc0*/  FSEL R5, R5, -INF , P4 ;  /* 0xff80000005057808 */ /* 0x002fe20002000000 */
[----:B------:R-:W1:Y:S01]  /*9fd0*/  MUFU.TANH R61, R61 ;  /* 0x0000003d003d7308 */ /* 0x000e620000002400 */
[----:B---3--:R-:W-:Y:S02]  /*9fe0*/  FSEL R7, R7, -INF , P1 ;  /* 0xff80000007077808 */ /* 0x008fe40000800000 */
[----:B------:R-:W-:-:S02]  /*9ff0*/  ISETP.GT.AND P2, PT, R12, 0x9, PT ;  /* 0x000000090c00780c */ /* 0x000fc40003f44270 */
[----:B----4-:R-:W-:Y:S02]  /*a000*/  FSEL R21, R21, -INF , P3 ;  /* 0xff80000015157808 */ /* 0x010fe40001800000 */
[----:B-----5:R-:W-:Y:S01]  /*a010*/  FMNMX.FTZ R38, R5, R7, !PT ;  /* 0x0000000705267209 */ /* 0x020fe20007810000 */
[----:B------:R-:W3:Y:S01]  /*a020*/  MUFU.TANH R64, R64 ;  /* 0x0000004000407308 */ /* 0x000ee20000002400 */
[----:B------:R-:W-:Y:S02]  /*a030*/  ISETP.GT.AND P5, PT, R12, 0x10, PT ;  /* 0x000000100c00780c */ /* 0x000fe40003fa4270 */
[----:B------:R-:W-:Y:S02]  /*a040*/  FSEL R25, R29, -INF , P2 ;  /* 0xff8000001d197808 */ /* 0x000fe40001000000 */
[----:B------:R-:W-:Y:S02]  /*a050*/  FMNMX.FTZ R38, R21, R38, !PT ;  /* 0x0000002615267209 */ /* 0x000fe40007810000 */
[----:B------:R-:W-:Y:S01]  /*a060*/  FSEL R4, R4, -INF , P4 ;  /* 0xff80000004047808 */ /* 0x000fe20002000000 */
[----:B------:R-:W4:Y:S01]  /*a070*/  MUFU.TANH R65, R65 ;  /* 0x0000004100417308 */ /* 0x000f220000002400 */
[----:B------:R-:W-:-:S02]  /*a080*/  FSEL R24, R27, -INF , P1 ;  /* 0xff8000001b187808 */ /* 0x000fc40000800000 */
[----:B------:R-:W-:Y:S02]  /*a090*/  ISETP.GT.AND P4, PT, R12, 0x11, PT ;  /* 0x000000110c00780c */ /* 0x000fe40003f84270 */
[----:B------:R-:W-:Y:S02]  /*a0a0*/  FSEL R27, R32, -INF , P5 ;  /* 0xff800000201b7808 */ /* 0x000fe40002800000 */
[----:B------:R-:W-:Y:S01]  /*a0b0*/  FMNMX.FTZ R38, R25, R38, !PT ;  /* 0x0000002619267209 */ /* 0x000fe20007810000 */
[----:B------:R-:W5:Y:S01]  /*a0c0*/  MUFU.TANH R68, R68 ;  /* 0x0000004400447308 */ /* 0x000f620000002400 */
[----:B------:R-:W-:Y:S02]  /*a0d0*/  ISETP.GT.AND P1, PT, R12, 0x18, PT ;  /* 0x000000180c00780c */ /* 0x000fe40003f24270 */
[----:B------:R-:W-:Y:S02]  /*a0e0*/  FSEL R29, R33, -INF , P4 ;  /* 0xff800000211d7808 */ /* 0x000fe40002000000 */
[----:B------:R-:W-:-:S02]  /*a0f0*/  FMNMX.FTZ R38, R27, R38, !PT ;  /* 0x000000261b267209 */ /* 0x000fc40007810000 */
[----:B------:R-:W-:Y:S01]  /*a100*/  FSEL R30, R30, -INF , P3 ;  /* 0xff8000001e1e7808 */ /* 0x000fe20001800000 */
[----:B------:R-:W5:Y:S01]  /*a110*/  MUFU.TANH R69, R69 ;  /* 0x0000004500457308 */ /* 0x000f620000002400 */
[----:B------:R-:W-:Y:S02]  /*a120*/  FSEL R36, R31, -INF , P2 ;  /* 0xff8000001f247808 */ /* 0x000fe40001000000 */
[----:B------:R-:W-:Y:S02]  /*a130*/  ISETP.GT.AND P3, PT, R12, 0x19, PT ;  /* 0x000000190c00780c */ /* 0x000fe40003f64270 */
[----:B------:R-:W-:Y:S02]  /*a140*/  FSEL R31, R6, -INF , P1 ;  /* 0xff800000061f7808 */ /* 0x000fe40000800000 */
[----:B------:R-:W-:Y:S01]  /*a150*/  FMNMX.FTZ R38, R29, R38, !PT ;  /* 0x000000261d267209 */ /* 0x000fe20007810000 */
[----:B------:R-:W5:Y:S01]  /*a160*/  MUFU.TANH R63, R63 ;  /* 0x0000003f003f7308 */ /* 0x000f620000002400 */
[----:B------:R-:W-:-:S02]  /*a170*/  ISETP.GT.AND P2, PT, R12, 0x20, PT ;  /* 0x000000200c00780c */ /* 0x000fc40003f44270 */
[----:B------:R-:W-:Y:S02]  /*a180*/  FSEL R33, R37, -INF , P3 ;  /* 0xff80000025217808 */ /* 0x000fe40001800000 */
[----:B------:R-:W-:Y:S02]  /*a190*/  FMNMX.FTZ R38, R31, R38, !PT ;  /* 0x000000261f267209 */ /* 0x000fe40007810000 */
[----:B------:R-:W-:Y:S01]  /*a1a0*/  FSEL R34, R34, -INF , P5 ;  /* 0xff80000022227808 */ /* 0x000fe20002800000 */
[----:B------:R-:W5:Y:S01]  /*a1b0*/  MUFU.TANH R66, R66 ;  /* 0x0000004200427308 */ /* 0x000f620000002400 */
[----:B------:R-:W-:Y:S02]  /*a1c0*/  ISETP.GT.AND P5, PT, R12, 0x21, PT ;  /* 0x000000210c00780c */ /* 0x000fe40003fa4270 */
[----:B------:R-:W-:Y:S02]  /*a1d0*/  FSEL R163, R40, -INF , P2 ;  /* 0xff80000028a37808 */ /* 0x000fe40001000000 */
[----:B------:R-:W-:-:S02]  /*a1e0*/  FMNMX.FTZ R38, R33, R38, !PT ;  /* 0x0000002621267209 */ /* 0x000fc40007810000 */
[----:B------:R-:W-:Y:S01]  /*a1f0*/  FSEL R32, R35, -INF , P4 ;  /* 0xff80000023207808 */ /* 0x000fe20002000000 */
[----:B------:R-:W5:Y:S01]  /*a200*/  MUFU.TANH R67, R67 ;  /* 0x0000004300437308 */ /* 0x000f620000002400 */
[----:B------:R-:W-:Y:S02]  /*a210*/  ISETP.GT.AND P4, PT, R12, 0x28, PT ;  /* 0x000000280c00780c */ /* 0x000fe40003f84270 */
[----:B------:R-:W-:Y:S02]  /*a220*/  FSEL R161, R41, -INF , P5 ;  /* 0xff80000029a17808 */ /* 0x000fe40002800000 */
[----:B------:R-:W-:Y:S02]  /*a230*/  FMNMX.FTZ R38, R163, R38, !PT ;  /* 0x00000026a3267209 */ /* 0x000fe40007810000 */
[----:B------:R-:W-:Y:S01]  /*a240*/  FSEL R28, R28, -INF , P1 ;  /* 0xff8000001c1c7808 */ /* 0x000fe20000800000 */
        /* <DEDUP_REMOVED lines=9> */
[----:B------:R-:W-:Y:S02]  /*a2e0*/  FSEL R162, R42, -INF , P2 ;  /* 0xff8000002aa27808 */ /* 0x000fe40001000000 */
[----:B------:R-:W-:Y:S02]  /*a2f0*/  ISETP.GT.AND P2, PT, R12, 0x31, PT ;  /* 0x000000310c00780c */ /* 0x000fe40003f44270 */
[----:B0-----:R-:W-:Y:S02]  /*a300*/  FSEL R8, R8, -INF , P3 ;  /* 0xff80000008087808 */ /* 0x001fe40001800000 */
[----:B------:R-:W-:Y:S02]  /*a310*/  FMNMX.FTZ R13, R4, R24, !PT ;  /* 0x00000018040d7209 */ /* 0x000fe40007810000 */
[----:B------:R-:W-:Y:S02]  /*a320*/  FMNMX.FTZ R35, R165, R6, !PT ;  /* 0x00000006a5237209 */ /* 0x000fe40007810000 */
[----:B------:R-:W-:-:S02]  /*a330*/  FSEL R167, R43, -INF , P5 ;  /* 0xff8000002ba77808 */ /* 0x000fc40002800000 */
[----:B------:R-:W-:Y:S02]  /*a340*/  ISETP.GT.AND P5, PT, R12, 0x38, PT ;  /* 0x000000380c00780c */ /* 0x000fe40003fa4270 */
[----:B------:R-:W-:Y:S02]  /*a350*/  FSEL R10, R10, -INF , P2 ;  /* 0xff8000000a0a7808 */ /* 0x000fe40001000000 */
[----:B------:R-:W-:Y:S02]  /*a360*/  FMNMX.FTZ R13, R30, R13, !PT ;  /* 0x0000000d1e0d7209 */ /* 0x000fe40007810000 */
[----:B------:R-:W-:Y:S02]  /*a370*/  FMNMX.FTZ R35, R8, R35, !PT ;  /* 0x0000002308237209 */ /* 0x000fe40007810000 */
[----:B------:R-:W-:Y:S02]  /*a380*/  FSEL R166, R46, -INF , P4 ;  /* 0xff8000002ea67808 */ /* 0x000fe40002000000 */
[----:B------:R-:W-:-:S02]  /*a390*/  ISETP.GT.AND P4, PT, R12, 0x39, PT ;  /* 0x000000390c00780c */ /* 0x000fc40003f84270 */
[----:B------:R-:W-:Y:S02]  /*a3a0*/  FSEL R14, R14, -INF , P5 ;  /* 0xff8000000e0e7808 */ /* 0x000fe40002800000 */
[----:B------:R-:W-:Y:S02]  /*a3b0*/  FMNMX.FTZ R13, R36, R13, !PT ;  /* 0x0000000d240d7209 */ /* 0x000fe40007810000 */
[----:B------:R-:W-:Y:S02]  /*a3c0*/  FMNMX.FTZ R35, R10, R35, !PT ;  /* 0x000000230a237209 */ /* 0x000fe40007810000 */
[----:B------:R-:W-:Y:S02]  /*a3d0*/  FSEL R164, R47, -INF , P1 ;  /* 0xff8000002fa47808 */ /* 0x000fe40000800000 */
[----:B------:R-:W-:Y:S02]  /*a3e0*/  ISETP.GT.AND P1, PT, R12, 0x40, PT ;  /* 0x000000400c00780c */ /* 0x000fe40003f24270 */
[----:B------:R-:W-:-:S02]  /*a3f0*/  FSEL R20, R20, -INF , P4 ;  /* 0xff80000014147808 */ /* 0x000fc40002000000 */
[----:B------:R-:W-:Y:S02]  /*a400*/  FMNMX.FTZ R13, R34, R13, !PT ;  /* 0x0000000d220d7209 */ /* 0x000fe40007810000 */
[----:B------:R-:W-:Y:S02]  /*a410*/  FMNMX.FTZ R35, R14, R35, !PT ;  /* 0x000000230e237209 */ /* 0x000fe40007810000 */
[----:B------:R-:W-:Y:S02]  /*a420*/  FSEL R169, R50, -INF , P3 ;  /* 0xff80000032a97808 */ /* 0x000fe40001800000 */
[----:B------:R-:W-:Y:S02]  /*a430*/  ISETP.GT.AND P3, PT, R12, 0x41, PT ;  /* 0x000000410c00780c */ /* 0x000fe40003f64270 */
[----:B------:R-:W-:Y:S02]  /*a440*/  FSEL R174, R56, -INF , P1 ;  /* 0xff80000038ae7808 */ /* 0x000fe40000800000 */
[----:B------:R-:W-:-:S02]  /*a450*/  FMNMX.FTZ R13, R32, R13, !PT ;  /* 0x0000000d200d7209 */ /* 0x000fc40007810000 */
[----:B------:R-:W-:Y:S02]  /*a460*/  FMNMX.FTZ R35, R20, R35, !PT ;  /* 0x0000002314237209 */ /* 0x000fe40007810000 */
[----:B------:R-:W-:Y:S02]  /*a470*/  FSEL R9, R9, -INF , P2 ;  /* 0xff80000009097808 */ /* 0x000fe40001000000 */
[----:B------:R-:W-:Y:S02]  /*a480*/  ISETP.GT.AND P2, PT, R12, 0x48, PT ;  /* 0x000000480c00780c */ /* 0x000fe40003f44270 */
[----:B------:R-:W-:Y:S02]  /*a490*/  FSEL R173, R57, -INF , P3 ;  /* 0xff80000039ad7808 */ /* 0x000fe40001800000 */
[----:B------:R-:W-:Y:S02]  /*a4a0*/  FMNMX.FTZ R13, R28, R13, !PT ;  /* 0x0000000d1c0d7209 */ /* 0x000fe40007810000 */
[----:B------:R-:W-:-:S02]  /*a4b0*/  FMNMX.FTZ R6, R174, R35, !PT ;  /* 0x00000023ae067209 */ /* 0x000fc40007810000 */
[----:B------:R-:W-:Y:S02]  /*a4c0*/  FSEL R11, R11, -INF , P5 ;  /* 0xff8000000b0b7808 */ /* 0x000fe40002800000 */
[----:B------:R-:W-:Y:S02]  /*a4d0*/  FSEL R15, R15, -INF , P4 ;  /* 0xff8000000f0f7808 */ /* 0x000fe40002000000 */
[----:B------:R-:W-:Y:S02]  /*a4e0*/  FSEL R180, R58, -INF , P1 ;  /* 0xff8000003ab47808 */ /* 0x000fe40000800000 */
[----:B------:R-:W-:Y:S02]  /*a4f0*/  FSEL R181, R59, -INF , P3 ;  /* 0xff8000003bb57808 */ /* 0x000fe40001800000 */
[----:B--2---:R-:W-:Y:S02]  /*a500*/  FSEL R184, R62, -INF , P2 ;  /* 0xff8000003eb87808 */ /* 0x004fe40001000000 */
[----:B------:R-:W-:-:S02]  /*a510*/  FSEL R177, R60, -INF , P2 ;  /* 0xff8000003cb17808 */ /* 0x000fc40001000000 */
[C---:B------:R-:W-:Y:S02]  /*a520*/  ISETP.GT.AND P5, PT, R12.reuse, 0x49, PT ;  /* 0x000000490c00780c */ /* 0x040fe40003fa4270 */
[C---:B------:R-:W-:Y:S02]  /*a530*/  ISETP.GT.AND P4, PT, R12.reuse, 0x50, PT ;  /* 0x000000500c00780c */ /* 0x040fe40003f84270 */
[C---:B------:R-:W-:Y:S02]  /*a540*/  ISETP.GT.AND P1, PT, R12.reuse, 0x51, PT ;  /* 0x000000510c00780c */ /* 0x040fe40003f24270 */
[C---:B------:R-:W-:Y:S02]  /*a550*/  ISETP.GT.AND P3, PT, R12.reuse, 0x58, PT ;  /* 0x000000580c00780c */ /* 0x040fe40003f64270 */
[----:B------:R-:W-:Y:S02]  /*a560*/  ISETP.GT.AND P2, PT, R12, 0x59, PT ;  /* 0x000000590c00780c */ /* 0x000fe40003f44270 */
[----:B------:R-:W-:-:S02]  /*a570*/  FMNMX.FTZ R13, R26, R13, !PT ;  /* 0x0000000d1a0d7209 */ /* 0x000fc40007810000 */
[----:B------:R-:W-:Y:S02]  /*a580*/  FMNMX.FTZ R12, R173, R6, !PT ;  /* 0x00000006ad0c7209 */ /* 0x000fe40007810000 */
[----:B-1----:R-:W-:Y:S02]  /*a590*/  FSEL R179, R61, -INF , P5 ;  /* 0xff8000003db37808 */ /* 0x002fe40002800000 */
[----:B------:R-:W-:Y:S02]  /*a5a0*/  FMNMX.FTZ R6, R162, R13, !PT ;  /* 0x0000000da2067209 */ /* 0x000fe40007810000 */
[----:B------:R-:W-:Y:S02]  /*a5b0*/  FMNMX.FTZ R12, R177, R12, !PT ;  /* 0x0000000cb10c7209 */ /* 0x000fe40007810000 */
[----:B---3--:R-:W-:Y:S02]  /*a5c0*/  FSEL R186, R64, -INF , P4 ;  /* 0xff80000040ba7808 */ /* 0x008fe40002000000 */
[----:B------:R-:W-:-:S02]  /*a5d0*/  FMNMX.FTZ R13, R167, R6, !PT ;  /* 0x00000006a70d7209 */ /* 0x000fc40007810000 */
[----:B------:R-:W-:Y:S02]  /*a5e0*/  FMNMX.FTZ R35, R179, R12, !PT ;  /* 0x0000000cb3237209 */ /* 0x000fe40007810000 */
[----:B----4-:R-:W-:Y:S02]  /*a5f0*/  FSEL R185, R65, -INF , P1 ;  /* 0xff80000041b97808 */ /* 0x010fe40000800000 */
[----:B------:R-:W-:Y:S02]  /*a600*/  FMNMX.FTZ R13, R166, R13, !PT ;  /* 0x0000000da60d7209 */ /* 0x000fe40007810000 */
[----:B------:R-:W-:Y:S02]  /*a610*/  FMNMX.FTZ R12, R186, R35, !PT ;  /* 0x00000023ba0c7209 */ /* 0x000fe40007810000 */
[----:B-----5:R-:W-:Y:S02]  /*a620*/  FSEL R183, R68, -INF , P3 ;  /* 0xff80000044b77808 */ /* 0x020fe40001800000 */
[----:B------:R-:W-:-:S02]  /*a630*/  FMNMX.FTZ R6, R164, R13, !PT ;  /* 0x0000000da4067209 */ /* 0x000fc40007810000 */
[----:B------:R-:W-:Y:S02]  /*a640*/  FMNMX.FTZ R12, R185, R12, !PT ;  /* 0x0000000cb90c7209 */ /* 0x000fe40007810000 */
[----:B------:R-:W-:Y:S02]  /*a650*/  FSEL R182, R69, -INF , P2 ;  /* 0xff80000045b67808 */ /* 0x000fe40001000000 */
[----:B------:R-:W-:Y:S02]  /*a660*/  FMNMX.FTZ R6, R169, R6, !PT ;  /* 0x00000006a9067209 */ /* 0x000fe40007810000 */
[----:B------:R-:W-:Y:S02]  /*a670*/  FMNMX.FTZ R13, R183, R12, !PT ;  /* 0x0000000cb70d7209 */ /* 0x000fe40007810000 */
[----:B------:R-:W-:Y:S02]  /*a680*/  FMNMX.FTZ R6, R9, R6, !PT ;  /* 0x0000000609067209 */ /* 0x000fe40007810000 */
[----:B------:R-:W-:-:S02]  /*a690*/  FMNMX.FTZ R12, R182, R13, !PT ;  /* 0x0000000db60c7209 */ /* 0x000fc40007810000 */
[----:B------:R-:W-:Y:S02]  /*a6a0*/  FMNMX.FTZ R6, R11, R6, !PT ;  /* 0x000000060b067209 */ /* 0x000fe40007810000 */
[----:B------:R-:W-:Y:S01]  /*a6b0*/  FSEL R176, R63, -INF , P5 ;  /* 0xff8000003fb07808 */ /* 0x000fe20002800000 */
[----:B------:R-:W0:Y:S01]  /*a6c0*/  SHFL.BFLY PT, R35, R12, 0x2, 0x1f ;  /* 0x0c401f000c237f89 */ /* 0x000e2200000e0000 */
[----:B------:R-:W-:Y:S02]  /*a6d0*/  FMNMX.FTZ R13, R15, R6, !PT ;  /* 0x000000060f0d7209 */ /* 0x000fe40007810000 */
[----:B------:R-:W-:Y:S02]  /*a6e0*/  FSEL R178, R66, -INF , P4 ;  /* 0xff80000042b27808 */ /* 0x000fe40002000000 */
[----:B------:R-:W-:Y:S02]  /*a6f0*/  FMNMX.FTZ R6, R180, R13, !PT ;  /* 0x0000000db4067209 */ /* 0x000fe40007810000 */
[----:B------:R-:W-:-:S02]  /*a700*/  FSEL R175, R67, -INF , P1 ;  /* 0xff80000043af7808 */ /* 0x000fc40000800000 */
[----:B------:R-:W-:Y:S02]  /*a710*/  FMNMX.FTZ R13, R181, R6, !PT ;  /* 0x00000006b50d7209 */ /* 0x000fe40007810000 */
[----:B------:R-:W-:Y:S02]  /*a720*/  FSEL R172, R70, -INF , P3 ;  /* 0xff80000046ac7808 */ /* 0x000fe40001800000 */
[----:B------:R-:W-:Y:S02]  /*a730*/  FMNMX.FTZ R13, R184, R13, !PT ;  /* 0x0000000db80d7209 */ /* 0x000fe40007810000 */
[----:B------:R-:W-:Y:S02]  /*a740*/  FSEL R171, R71, -INF , P2 ;  /* 0xff80000047ab7808 */ /* 0x000fe40001000000 */
[----:B------:R-:W-:-:S04]  /*a750*/  FMNMX.FTZ R13, R176, R13, !PT ;  /* 0x0000000db00d7209 */ /* 0x000fc80007810000 */
[----:B------:R-:W-:Y:S02]  /*a760*/  FMNMX.FTZ R6, R178, R13, !PT ;  /* 0x0000000db2067209 */ /* 0x000fe40007810000 */
[----:B0-----:R-:W-:Y:S02]  /*a770*/  FMNMX.FTZ R37, R12, R35, !PT ;  /* 0x000000230c257209 */ /* 0x001fe40007810000 */
[----:B------:R-:W-:Y:S02]  /*a780*/  FMNMX.FTZ R13, R175, R6, !PT ;  /* 0x00000006af0d7209 */ /* 0x000fe40007810000 */
[----:B------:R-:W-:Y:S01]  /*a790*/  MOV R12, UR4 ;  /* 0x00000004000c7c02 */ /* 0x000fe20008000f00 */
[----:B------:R-:W0:Y:S01]  /*a7a0*/  SHFL.BFLY PT, R38, R37, 0x1, 0x1f ;  /* 0x0c201f0025267f89 */ /* 0x000e2200000e0000 */
[----:B------:R-:W-:-:S04]  /*a7b0*/  FMNMX.FTZ R6, R172, R13, !PT ;  /* 0x0000000dac067209 */ /* 0x000fc80007810000 */
[----:B------:R-:W-:-:S05]  /*a7c0*/  FMNMX.FTZ R35, R171, R6, !PT ;  /* 0x00000006ab237209 */ /* 0x000fca0007810000 */
[----:B------:R-:W1:Y:S01]  /*a7d0*/  SHFL.BFLY PT, R40, R35, 0x2, 0x1f ;  /* 0x0c401f0023287f89 */ /* 0x000e6200000e0000 */
[----:B0-----:R-:W-:-:S04]  /*a7e0*/  FMNMX.FTZ R13, R37, R38, !PT ;  /* 0x00000026250d7209 */ /* 0x001fc80007810000 */
[C---:B------:R-:W-:Y:S01]  /*a7f0*/  FSETP.NEU.FTZ.AND P1, PT, R13.reuse, -INF , PT ;  /* 0xff8000000d00780b */ /* 0x040fe20003f3d000 */
[----:B------:R-:W-:-:S05]  /*a800*/  FMUL.FTZ R6, R13, R12 ;  /* 0x0000000c0d067220 */ /* 0x000fca0000410000 */
[----:B------:R-:W-:Y:S02]  /*a810*/  FSEL R6, R6, RZ, P1 ;  /* 0x000000ff06067208 */ /* 0x000fe40000800000 */
[----:B-1----:R-:W-:-:S03]  /*a820*/  FMNMX.FTZ R40, R35, R40, !PT ;  /* 0x0000002823287209 */ /* 0x002fc60007810000 */
        /* <DEDUP_REMOVED lines=17> */
[----:B------:R-:W-:-:S04]  /*a940*/  FFMA.FTZ R183, R183, R12, -R6 ;  /* 0x0000000cb7b77223 */ /* 0x000fc80000010806 */
[----:B------:R-:W2:Y:S01]  /*a950*/  MUFU.EX2 R37, R37 ;  /* 0x0000002500257308 */ /* 0x000ea20000000800 */
[----:B0-----:R-:W-:-:S07]  /*a960*/  FMNMX.FTZ R170, R40, R5, !PT ;  /* 0x0000000528aa7209 */ /* 0x001fce0007810000 */
[----:B------:R0:W-:Y:S01]  /*a970*/  MUFU.EX2 R154, R21 ;  /* 0x00000015009a7308 */ /* 0x0001e20000000800 */
[C---:B------:R-:W-:Y:S01]  /*a980*/  FSETP.NEU.FTZ.AND P1, PT, R170.reuse, -INF , PT ;  /* 0xff800000aa00780b */ /* 0x040fe20003f3d000 */
[----:B------:R-:W-:-:S05]  /*a990*/  FMUL.FTZ R5, R170, R12 ;  /* 0x0000000caa057220 */ /* 0x000fca0000410000 */
[----:B-1----:R-:W-:Y:S01]  /*a9a0*/  FSEL R7, R5, RZ, P1 ;  /* 0x000000ff05077208 */ /* 0x002fe20000800000 */
[----:B------:R1:W-:Y:S01]  /*a9b0*/  MUFU.EX2 R156, R29 ;  /* 0x0000001d009c7308 */ /* 0x0003e20000000800 */
[----:B0-----:R-:W-:-:S03]  /*a9c0*/  FFMA.FTZ R21, R33, R12, -R6 ;  /* 0x0000000c21157223 */ /* 0x001fc60000010806 */
[-CC-:B------:R-:W-:Y:S01]  /*a9d0*/  FFMA.FTZ R25, R4, R12.reuse, -R7.reuse ;  /* 0x0000000c04197223 */ /* 0x180fe20000010807 */
[-CC-:B------:R-:W-:Y:S01]  /*a9e0*/  FFMA.FTZ R24, R24, R12.reuse, -R7.reuse ;  /* 0x0000000c18187223 */ /* 0x180fe20000010807 */
[-CC-:B------:R-:W-:Y:S01]  /*a9f0*/  FFMA.FTZ R30, R30, R12.reuse, -R7.reuse ;  /* 0x0000000c1e1e7223 */ /* 0x180fe20000010807 */
[----:B------:R-:W-:Y:S01]  /*aa00*/  VIADD R4, R3, 0x32440 ;  /* 0x0003244003047836 */ /* 0x000fe20000000000 */
[----:B------:R0:W-:Y:S01]  /*aa10*/  MUFU.EX2 R153, R25 ;  /* 0x0000001900997308 */ /* 0x0001e20000000800 */
[-CC-:B------:R-:W-:Y:S01]  /*aa20*/  FFMA.FTZ R36, R36, R12.reuse, -R7.reuse ;  /* 0x0000000c24247223 */ /* 0x180fe20000010807 */
[-CC-:B------:R-:W-:Y:S01]  /*aa30*/  FFMA.FTZ R34, R34, R12.reuse, -R7.reuse ;  /* 0x0000000c22227223 */ /* 0x180fe20000010807 */
[-C--:B------:R-:W-:Y:S01]  /*aa40*/  FFMA.FTZ R32, R32, R12.reuse, -R7 ;  /* 0x0000000c20207223 */ /* 0x080fe20000010807 */
[----:B------:R-:W-:Y:S01]  /*aa50*/  PRMT R5, R190, 0x654, R4 ;  /* 0x00000654be057816 */ /* 0x000fe20000000004 */
[----:B------:R-:W-:Y:S02]  /*aa60*/  IMAD R4, R201, 0xc00, R219 ;  /* 0x00000c00c9047824 */ /* 0x000fe400078e02db */
[-CC-:B------:R-:W-:Y:S01]  /*aa70*/  FFMA.FTZ R160, R26, R12.reuse, -R7.reuse ;  /* 0x0000000c1aa07223 */ /* 0x180fe20000010807 */
[----:B-1----:R-:W-:Y:S01]  /*aa80*/  IMAD.MOV.U32 R29, RZ, RZ, 0x40000040 ;  /* 0x40000040ff1d7424 */ /* 0x002fe200078e00ff */
[----:B------:R1:W3:Y:S01]  /*aa90*/  MUFU.EX2 R38, R24 ;  /* 0x0000001800267308 */ /* 0x0002e20000000800 */
[----:B------:R4:W-:Y:S01]  /*aaa0*/  SYNCS.ARRIVE.TRANS64.RED.A1T0 RZ, [R5+URZ], RZ ;  /* 0x000000ff05ff79a7 */ /* 0x0009e2000810043f */
[----:B0-----:R-:W-:Y:S01]  /*aab0*/  IMAD.MOV.U32 R25, RZ, RZ, 0x40000040 ;  /* 0x40000040ff197424 */ /* 0x001fe200078e00ff */
[----:B------:R-:W-:Y:S01]  /*aac0*/  R2UR UR6, R4 ;  /* 0x00000000040672ca */ /* 0x000fe200000e0000 */
[-CC-:B------:R-:W-:Y:S01]  /*aad0*/  FFMA.FTZ R11, R11, R12.reuse, -R7.reuse ;  /* 0x0000000c0b0b7223 */ /* 0x180fe20000010807 */
[----:B------:R-:W-:Y:S01]  /*aae0*/  R2UR UR19, R29 ;  /* 0x000000001d1372ca */ /* 0x000fe200000e0000 */
[----:B------:R-:W-:Y:S01]  /*aaf0*/  FFMA.FTZ R176, R176, R12, -R7 ;  /* 0x0000000cb0b07223 */ /* 0x000fe20000010807 */
[----:B------:R-:W-:Y:S01]  /*ab00*/  R2UR UR15, R25 ;  /* 0x00000000190f72ca */ /* 0x000fe200000e0000 */
[----:B------:R0:W5:Y:S01]  /*ab10*/  MUFU.EX2 R155, R30 ;  /* 0x0000001e009b7308 */ /* 0x0001620000000800 */
[----:B----4-:R-:W-:-:S02]  /*ab20*/  IMAD.MOV.U32 R5, RZ, RZ, 0x40000040 ;  /* 0x40000040ff057424 */ /* 0x010fc400078e00ff */
[----:B--2---:R-:W-:Y:S01]  /*ab30*/  FADD.FTZ R25, R37, R152 ;  /* 0x0000009825197221 */ /* 0x004fe20000010000 */
[----:B-1----:R-:W-:Y:S01]  /*ab40*/  VIADD R24, R4, 0x100 ;  /* 0x0000010004187836 */ /* 0x002fe20000000000 */
[----:B------:R-:W-:Y:S01]  /*ab50*/  F2FP.F16.F32.PACK_AB R152, R152, R37 ;  /* 0x000000259898723e */ /* 0x000fe200000000ff */
[-CC-:B------:R-:W-:Y:S01]  /*ab60*/  FFMA.FTZ R178, R178, R12.reuse, -R7.reuse ;  /* 0x0000000cb2b27223 */ /* 0x180fe20000010807 */
[----:B------:R-:W-:Y:S01]  /*ab70*/  R2UR UR7, R5 ;  /* 0x00000000050772ca */ /* 0x000fe200000e0000 */
[----:B------:R-:W-:Y:S01]  /*ab80*/  FFMA.FTZ R5, R28, R12, -R7 ;  /* 0x0000000c1c057223 */ /* 0x000fe20000010807 */
[----:B------:R-:W1:Y:S01]  /*ab90*/  MUFU.EX2 R36, R36 ;  /* 0x0000002400247308 */ /* 0x000e620000000800 */
[----:B---3--:R-:W-:Y:S01]  /*aba0*/  FADD.FTZ R26, R153, R38 ;  /* 0x00000026991a7221 */ /* 0x008fe20000010000 */
[----:B0-----:R-:W-:Y:S01]  /*abb0*/  VIADD R30, R4, 0x80 ;  /* 0x00000080041e7836 */ /* 0x001fe20000000000 */
[----:B------:R-:W-:Y:S01]  /*abc0*/  R2UR UR14, R24 ;  /* 0x00000000180e72ca */ /* 0x000fe200000e0000 */
[C---:B------:R-:W-:Y:S01]  /*abd0*/  VIADD R24, R4.reuse, 0x200 ;  /* 0x0000020004187836 */ /* 0x040fe20000000000 */
[C---:B------:R-:W-:Y:S01]  /*abe0*/  IADD3 R28, R4.reuse, 0x180, RZ ;  /* 0x00000180041c7810 */ /* 0x040fe20007ffe0ff */
[----:B------:R-:W-:Y:S01]  /*abf0*/  VIADD R4, R4, 0x280 ;  /* 0x0000028004047836 */ /* 0x000fe20000000000 */
[----:B------:R-:W-:Y:S01]  /*ac00*/  R2UR UR10, R30 ;  /* 0x000000001e0a72ca */ /* 0x000fe200000e0000 */
[----:B------:R-:W0:Y:S01]  /*ac10*/  MUFU.EX2 R34, R34 ;  /* 0x0000002200227308 */ /* 0x000e220000000800 */
[----:B-----5:R-:W-:Y:S01]  /*ac20*/  FADD.FTZ R29, R155, R26 ;  /* 0x0000001a9b1d7221 */ /* 0x020fe20000010000 */
[----:B------:R-:W-:Y:S01]  /*ac30*/  FADD.FTZ R30, R154, R25 ;  /* 0x000000199a1e7221 */ /* 0x000fe20000010000 */
[----:B------:R-:W-:Y:S01]  /*ac40*/  R2UR UR22, R24 ;  /* 0x00000000181672ca */ /* 0x000fe200000e0000 */
[----:B------:R-:W-:Y:S01]  /*ac50*/  IMAD.MOV.U32 R25, RZ, RZ, 0x40000040 ;  /* 0x40000040ff197424 */ /* 0x000fe200078e00ff */
[C---:B------:R-:W-:Y:S01]  /*ac60*/  F2FP.F16.F32.PACK_AB R154, R35.reuse, R154 ;  /* 0x0000009a239a723e */ /* 0x040fe200000000ff */
[----:B------:R-:W-:Y:S01]  /*ac70*/  FADD.FTZ R30, R35, R30 ;  /* 0x0000001e231e7221 */ /* 0x000fe20000010000 */
[----:B------:R-:W-:Y:S01]  /*ac80*/  F2FP.F16.F32.PACK_AB R153, R38, R153 ;  /* 0x000000992699723e */ /* 0x000fe200000000ff */
[----:B------:R-:W2:Y:S01]  /*ac90*/  MUFU.EX2 R27, R27 ;  /* 0x0000001b001b7308 */ /* 0x000ea20000000800 */
[C---:B-1----:R-:W-:Y:S01]  /*aca0*/  FADD.FTZ R29, R36.reuse, R29 ;  /* 0x0000001d241d7221 */ /* 0x042fe20000010000 */
[----:B------:R-:W-:Y:S01]  /*acb0*/  F2FP.F16.F32.PACK_AB R155, R36, R155 ;  /* 0x0000009b249b723e */ /* 0x000fe200000000ff */
[-CC-:B------:R-:W-:Y:S01]  /*acc0*/  FFMA.FTZ R175, R175, R12.reuse, -R7.reuse ;  /* 0x0000000cafaf7223 */ /* 0x180fe20000010807 */
[----:B------:R-:W-:Y:S01]  /*acd0*/  R2UR UR18, R28 ;  /* 0x000000001c1272ca */ /* 0x000fe200000e0000 */
[----:B------:R-:W-:Y:S01]  /*ace0*/  FFMA.FTZ R172, R172, R12, -R7 ;  /* 0x0000000cacac7223 */ /* 0x000fe20000010807 */
[----:B------:R-:W-:-:S02]  /*acf0*/  R2UR UR23, R25 ;  /* 0x00000000191772ca */ /* 0x000fc400000e0000 */
[----:B------:R-:W1:Y:S01]  /*ad00*/  MUFU.EX2 R157, R32 ;  /* 0x00000020009d7308 */ /* 0x000e620000000800 */
[----:B0-----:R-:W-:-:S07]  /*ad10*/  FADD.FTZ R24, R34, R29 ;  /* 0x0000001d22187221 */ /* 0x001fce0000010000 */
[----:B------:R2:W0:Y:S08]  /*ad20*/  MUFU.EX2 R159, R5 ;  /* 0x00000005009f7308 */ /* 0x0004300000000800 */
[----:B------:R3:W4:Y:S01]  /*ad30*/  MUFU.EX2 R158, R31 ;  /* 0x0000001f009e7308 */ /* 0x0007220000000800 */
[----:B--2---:R-:W-:Y:S01]  /*ad40*/  FADD.FTZ R5, R27, R30 ;  /* 0x0000001e1b057221 */ /* 0x004fe20000010000 */
[C---:B-1----:R-:W-:Y:S01]  /*ad50*/  FADD.FTZ R24, R157.reuse, R24 ;  /* 0x000000189d187221 */ /* 0x042fe20000010000 */
[----:B------:R-:W-:-:S02]  /*ad60*/  F2FP.F16.F32.PACK_AB R157, R157, R34 ;  /* 0x000000229d9d723e */ /* 0x000fc400000000ff */
[C---:B------:R-:W-:Y:S01]  /*ad70*/  FADD.FTZ R5, R156.reuse, R5 ;  /* 0x000000059c057221 */ /* 0x040fe20000010000 */
[----:B------:R-:W-:Y:S02]  /*ad80*/  F2FP.F16.F32.PACK_AB R156, R156, R27 ;  /* 0x0000001b9c9c723e */ /* 0x000fe400000000ff */
[----:B------:R-:W1:Y:S01]  /*ad90*/  MUFU.EX2 R21, R21 ;  /* 0x0000001500157308 */ /* 0x000e620000000800 */
[----:B---3--:R-:W-:Y:S02]  /*ada0*/  IMAD.MOV.U32 R31, RZ, RZ, 0x40000040 ;  /* 0x40000040ff1f7424 */ /* 0x008fe400078e00ff */
[----:B0-----:R-:W-:-:S03]  /*adb0*/  FADD.FTZ R188, R159, R24 ;  /* 0x000000189fbc7221 */ /* 0x001fc60000010000 */
[----:B------:R-:W-:Y:S02]  /*adc0*/  R2UR UR11, R31 ;  /* 0x000000001f0b72ca */ /* 0x000fe400000e0000 */
[----:B------:R-:W0:Y:S01]  /*add0*/  MUFU.EX2 R160, R160 ;  /* 0x000000a000a07308 */ /* 0x000e220000000800 */
[----:B----4-:R-:W-:-:S07]  /*ade0*/  FADD.FTZ R5, R158, R5 ;  /* 0x000000059e057221 */ /* 0x010fce0000010000 */
[----:B------:R-:W2:Y:S01]  /*adf0*/  MUFU.EX2 R163, R163 ;  /* 0x000000a300a37308 */ /* 0x000ea20000000800 */
[C---:B-1----:R-:W-:Y:S01]  /*ae00*/  F2FP.F16.F32.PACK_AB R158, R21.reuse, R158 ;  /* 0x0000009e159e723e */ /* 0x042fe200000000ff */
[----:B------:R-:W-:Y:S01]  /*ae10*/  FADD.FTZ R21, R21, R5 ;  /* 0x0000000515157221 */ /* 0x000fe20000010000 */
[----:B------:R-:W-:-:S05]  /*ae20*/  MOV R5, 0x40000040 ;  /* 0x4000004000057802 */ /* 0x000fca0000000f00 */
[----:B------:R-:W-:Y:S01]  /*ae30*/  MUFU.EX2 R8, R8 ;  /* 0x0000000800087308 */ /* 0x000fe20000000800 */
[----:B0-----:R-:W-:-:S07]  /*ae40*/  F2FP.F16.F32.PACK_AB R159, R160, R159 ;  /* 0x0000009fa09f723e */ /* 0x001fce00000000ff */
[----:B------:R-:W-:Y:S08]  /*ae50*/  MUFU.EX2 R10, R10 ;  /* 0x0000000a000a7308 */ /* 0x000ff00000000800 */
        /* <DEDUP_REMOVED lines=8> */
[----:B------:R-:W-:Y:S01]  /*aee0*/  MUFU.EX2 R172, R172 ;  /* 0x000000ac00ac7308 */ /* 0x000fe20000000800 */
[----:B------:R0:W-:Y:S06]  /*aef0*/  BAR.SYNC.DEFER_BLOCKING R72, 0x100 ;  /* 0x000400480000751d */ /* 0x0001ec0000010000 */
[----:B0-----:R-:W-:-:S06]  /*af00*/  WARPGROUP.ARRIVE ;  /* 0x00000000000079c5 */ /* 0x001fcc0000000000 */
[----:B------:R-:W-:Y:S01]  /*af10*/  HGMMA.64x256x16.F32 R24, R152, gdesc[UR4].tnspB, RZ, !UPT, gsb0 ;  /* 0x43e0000498187df0 */ /* 0x000fe2000c0008ff */
[----:B------:R-:W-:Y:S01]  /*af20*/  R2UR UR6, R4 ;  /* 0x00000000040672ca */ /* 0x000fe200000e0000 */
[-CC-:B------:R-:W-:Y:S01]  /*af30*/  FFMA.FTZ R4, R174, R12.reuse, -R6.reuse ;  /* 0x0000000cae047223 */ /* 0x180fe20000010806 */
[----:B------:R-:W-:Y:S01]  /*af40*/  R2UR UR7, R5 ;  /* 0x00000000050772ca */ /* 0x000fe200000e0000 */
[----:B------:R-:W-:-:S04]  /*af50*/  FFMA.FTZ R5, R173, R12, -R6 ;  /* 0x0000000cad057223 */ /* 0x000fc80000010806 */
[----:B------:R-:W-:Y:S08]  /*af60*/  MUFU.EX2 R4, R4 ;  /* 0x0000000400047308 */ /* 0x000ff00000000800 */
[----:B------:R-:W-:Y:S01]  /*af70*/  MUFU.EX2 R5, R5 ;  /* 0x0000000500057308 */ /* 0x000fe20000000800 */
[----:B------:R-:W-:Y:S02]  /*af80*/  WARPGROUP.DEPBAR.LE gsb0, 0x0 ;  /* 0x00008000000079c5 */ /* 0x000fe40000010000 */
[----:B------:R-:W-:-:S09]  /*af90*/  WARPGROUP.ARRIVE ;  /* 0x00000000000079c5 */ /* 0x000fd20000000000 */
[----:B------:R-:W-:Y:S03]  /*afa0*/  HGMMA.64x256x16.F32 R24, R156, gdesc[UR8].tnspB, R24, gsb0 ;  /* 0x43e000089c187df0 */ /* 0x000fe60008000818 */
[----:B------:R-:W-:Y:S02]  /*afb0*/  WARPGROUP.DEPBAR.LE gsb0, 0x0 ;  /* 0x00008000000079c5 */ /* 0x000fe40000010000 */
[-CC-:B------:R-:W-:Y:S01]  /*afc0*/  FFMA.FTZ R156, R161, R12.reuse, -R6.reuse ;  /* 0x0000000ca19c7223 */ /* 0x180fe20000010806 */
[-CC-:B------:R-:W-:Y:S01]  /*afd0*/  FFMA.FTZ R158, R165, R12.reuse, -R6.reuse ;  /* 0x0000000ca59e7223 */ /* 0x180fe20000010806 */
[-CC-:B------:R-:W-:Y:S01]  /*afe0*/  FFMA.FTZ R161, R162, R12.reuse, -R7.reuse ;  /* 0x0000000ca2a17223 */ /* 0x180fe20000010807 */
[-C--:B------:R-:W-:Y:S01]  /*aff0*/  FFMA.FTZ R157, R168, R12.reuse, -R6 ;  /* 0x0000000ca89d7223 */ /* 0x080fe20000010806 */
[-CC-:B------:R-:W-:Y:S01]  /*b000*/  FFMA.FTZ R162, R167, R12.reuse, -R7.reuse ;  /* 0x0000000ca7a27223 */ /* 0x180fe20000010807 */
[-CC-:B------:R-:W-:Y:S01]  /*b010*/  FFMA.FTZ R165, R166, R12.reuse, -R7.reuse ;  /* 0x0000000ca6a57223 */ /* 0x180fe20000010807 */
[-CC-:B------:R-:W-:Y:S01]  /*b020*/  FFMA.FTZ R159, R164, R12.reuse, -R7.reuse ;  /* 0x0000000ca49f7223 */ /* 0x180fe20000010807 */
[----:B------:R-:W0:Y:S01]  /*b030*/  MUFU.EX2 R156, R156 ;  /* 0x0000009c009c7308 */ /* 0x000e220000000800 */
[-CC-:B------:R-:W-:Y:S01]  /*b040*/  FFMA.FTZ R166, R9, R12.reuse, -R7.reuse ;  /* 0x0000000c09a67223 */ /* 0x180fe20000010807 */
[-CC-:B------:R-:W-:Y:S01]  /*b050*/  FFMA.FTZ R164, R169, R12.reuse, -R7.reuse ;  /* 0x0000000ca9a47223 */ /* 0x180fe20000010807 */
[-C--:B------:R-:W-:Y:S01]  /*b060*/  FFMA.FTZ R9, R15, R12.reuse, -R7 ;  /* 0x0000000c0f097223 */ /* 0x080fe20000010807 */
[----:B------:R-:W-:Y:S01]  /*b070*/  FADD.FTZ R169, R160, R188 ;  /* 0x000000bca0a97221 */ /* 0x000fe20000010000 */
[----:B--2---:R-:W-:Y:S01]  /*b080*/  FADD.FTZ R168, R163, R21 ;  /* 0x00000015a3a87221 */ /* 0x004fe20000010000 */
[-CC-:B------:R-:W-:Y:S01]  /*b090*/  FFMA.FTZ R15, R177, R12.reuse, -R6.reuse ;  /* 0x0000000cb10f7223 */ /* 0x180fe20000010806 */
[-CC-:B------:R-:W-:Y:S01]  /*b0a0*/  FFMA.FTZ R21, R179, R12.reuse, -R6.reuse ;  /* 0x0000000cb3157223 */ /* 0x180fe20000010806 */
[----:B------:R-:W-:Y:S01]  /*b0b0*/  MUFU.EX2 R157, R157 ;  /* 0x0000009d009d7308 */ /* 0x000fe20000000800 */
[-CC-:B------:R-:W-:Y:S01]  /*b0c0*/  FFMA.FTZ R160, R180, R12.reuse, -R7.reuse ;  /* 0x0000000cb4a07223 */ /* 0x180fe20000010807 */
[-C--:B------:R-:W-:Y:S01]  /*b0d0*/  FFMA.FTZ R167, R184, R12.reuse, -R7 ;  /* 0x0000000cb8a77223 */ /* 0x080fe20000010807 */
[----:B------:R-:W-:-:S05]  /*b0e0*/  FFMA.FTZ R6, R182, R12, -R6 ;  /* 0x0000000cb6067223 */ /* 0x000fca0000010806 */
[----:B------:R-:W1:Y:S01]  /*b0f0*/  MUFU.EX2 R158, R158 ;  /* 0x0000009e009e7308 */ /* 0x000e620000000800 */
[----:B0-----:R-:W-:Y:S01]  /*b100*/  F2FP.F16.F32.PACK_AB R152, R156, R163 ;  /* 0x000000a39c98723e */ /* 0x001fe200000000ff */
[-CC-:B------:R-:W-:Y:S01]  /*b110*/  FFMA.FTZ R163, R181, R12.reuse, -R7.reuse ;  /* 0x0000000cb5a37223 */ /* 0x180fe20000010807 */
[----:B------:R-:W-:-:S05]  /*b120*/  FFMA.FTZ R7, R171, R12, -R7 ;  /* 0x0000000cab077223 */ /* 0x000fca0000010807 */
[----:B------:R-:W-:Y:S08]  /*b130*/  MUFU.EX2 R161, R161 ;  /* 0x000000a100a17308 */ /* 0x000ff00000000800 */
[----:B------:R-:W0:Y:S01]  /*b140*/  MUFU.EX2 R162, R162 ;  /* 0x000000a200a27308 */ /* 0x000e220000000800 */
[----:B-1----:R-:W-:-:S07]  /*b150*/  F2FP.F16.F32.PACK_AB R154, R158, R157 ;  /* 0x0000009d9e9a723e */ /* 0x002fce00000000ff */
[----:B------:R-:W1:Y:S08]  /*b160*/  MUFU.EX2 R165, R165 ;  /* 0x000000a500a57308 */ /* 0x000e700000000800 */
[----:B------:R-:W2:Y:S01]  /*b170*/  MUFU.EX2 R159, R159 ;  /* 0x0000009f009f7308 */ /* 0x000ea20000000800 */
[----:B0-----:R-:W-:Y:S01]  /*b180*/  F2FP.F16.F32.PACK_AB R153, R162, R161 ;  /* 0x000000a1a299723e */ /* 0x001fe200000000ff */
[----:B------:R-:W-:-:S04]  /*b190*/  FADD.FTZ R161, R161, R169 ;  /* 0x000000a9a1a17221 */ /* 0x000fc80000010000 */
[----:B------:R-:W-:Y:S02]  /*b1a0*/  FADD.FTZ R161, R162, R161 ;  /* 0x000000a1a2a17221 */ /* 0x000fe40000010000 */
[----:B------:R-:W0:Y:S02]  /*b1b0*/  MUFU.EX2 R164, R164 ;  /* 0x000000a400a47308 */ /* 0x000e240000000800 */
[----:B-1----:R-:W-:-:S06]  /*b1c0*/  FADD.FTZ R161, R165, R161 ;  /* 0x000000a1a5a17221 */ /* 0x002fcc0000010000 */
[----:B------:R-:W1:Y:S01]  /*b1d0*/  MUFU.EX2 R166, R166 ;  /* 0x000000a600a67308 */ /* 0x000e620000000800 */
[C---:B--2---:R-:W-:Y:S01]  /*b1e0*/  F2FP.F16.F32.PACK_AB R155, R159.reuse, R165 ;  /* 0x000000a59f9b723e */ /* 0x044fe200000000ff */
[----:B------:R-:W-:-:S03]  /*b1f0*/  FADD.FTZ R161, R159, R161 ;  /* 0x000000a19fa17221 */ /* 0x000fc60000010000 */
[----:B------:R-:W-:-:S03]  /*b200*/  WARPGROUP.ARRIVE ;  /* 0x00000000000079c5 */ /* 0x000fc60000000000 */
[----:B------:R-:W2:Y:S01]  /*b210*/  MUFU.EX2 R9, R9 ;  /* 0x0000000900097308 */ /* 0x000ea20000000800 */
[----:B0-----:R-:W-:Y:S02]  /*b220*/  FADD.FTZ R161, R164, R161 ;  /* 0x000000a1a4a17221 */ /* 0x001fe40000010000 */
[----:B------:R-:W-:Y:S05]  /*b230*/  HGMMA.64x256x16.F32 R24, R152, gdesc[UR12].tnspB, R24, gsb0 ;  /* 0x43e0000c98187df0 */ /* 0x000fea0008000818 */
[----:B------:R-:W-:Y:S01]  /*b240*/  MUFU.EX2 R15, R15 ;  /* 0x0000000f000f7308 */ /* 0x000fe20000000800 */
[----:B-1----:R-:W-:-:S07]  /*b250*/  FADD.FTZ R161, R166, R161 ;  /* 0x000000a1a6a17221 */ /* 0x002fce0000010000 */
[----:B------:R-:W-:Y:S08]  /*b260*/  MUFU.EX2 R21, R21 ;  /* 0x0000001500157308 */ /* 0x000ff00000000800 */
[----:B------:R-:W0:Y:S08]  /*b270*/  MUFU.EX2 R160, R160 ;  /* 0x000000a000a07308 */ /* 0x000e300000000800 */
[----:B------:R-:W1:Y:S08]  /*b280*/  MUFU.EX2 R163, R163 ;  /* 0x000000a300a37308 */ /* 0x000e700000000800 */
[----:B------:R-:W3:Y:S08]  /*b290*/  MUFU.EX2 R167, R167 ;  /* 0x000000a700a77308 */ /* 0x000ef00000000800 */
[----:B------:R-:W-:Y:S08]  /*b2a0*/  MUFU.EX2 R6, R6 ;  /* 0x0000000600067308 */ /* 0x000ff00000000800 */
[----:B------:R-:W-:Y:S01]  /*b2b0*/  MUFU.EX2 R7, R7 ;  /* 0x0000000700077308 */ /* 0x000fe20000000800 */
[----:B------:R-:W-:-:S02]  /*b2c0*/  WARPGROUP.DEPBAR.LE gsb0, 0x0 ;  /* 0x00008000000079c5 */ /* 0x000fc40000010000 */
[----:B------:R-:W-:Y:S02]  /*b2d0*/  F2FP.F16.F32.PACK_AB R152, R10, R8 ;  /* 0x000000080a98723e */ /* 0x000fe400000000ff */
[----:B------:R-:W-:Y:S02]  /*b2e0*/  F2FP.F16.F32.PACK_AB R153, R166, R164 ;  /* 0x000000a4a699723e */ /* 0x000fe400000000ff */
[----:B------:R-:W-:Y:S02]  /*b2f0*/  F2FP.F16.F32.PACK_AB R154, R20, R14 ;  /* 0x0000000e149a723e */ /* 0x000fe400000000ff */
[----:B--2---:R-:W-:Y:S01]  /*b300*/  F2FP.F16.F32.PACK_AB R155, R9, R11 ;  /* 0x0000000b099b723e */ /* 0x004fe200000000ff */
[----:B------:R-:W-:-:S03]  /*b310*/  FADD.FTZ R11, R11, R161 ;  /* 0x000000a10b0b7221 */ /* 0x000fc60000010000 */
[----:B------:R-:W-:Y:S01]  /*b320*/  WARPGROUP.ARRIVE ;  /* 0x00000000000079c5 */ /* 0x000fe20000000000 */
[----:B------:R-:W-:-:S04]  /*b330*/  FADD.FTZ R11, R9, R11 ;  /* 0x0000000b090b7221 */ /* 0x000fc80000010000 */
[----:B0-----:R-:W-:Y:S01]  /*b340*/  FADD.FTZ R11, R160, R11 ;  /* 0x0000000ba00b7221 */ /* 0x001fe20000010000 */
[----:B------:R-:W-:Y:S03]  /*b350*/  HGMMA.64x256x16.F32 R24, R152, gdesc[UR16].tnspB, R24, gsb0 ;  /* 0x43e0001098187df0 */ /* 0x000fe60008000818 */
[----:B-1----:R-:W-:-:S04]  /*b360*/  FADD.FTZ R11, R163, R11 ;  /* 0x0000000ba30b7221 */ /* 0x002fc80000010000 */
[----:B---3--:R-:W-:Y:S01]  /*b370*/  FADD.FTZ R11, R167, R11 ;  /* 0x0000000ba70b7221 */ /* 0x008fe20000010000 */
[----:B------:R-:W-:Y:S02]  /*b380*/  WARPGROUP.DEPBAR.LE gsb0, 0x0 ;  /* 0x00008000000079c5 */ /* 0x000fe40000010000 */
[----:B------:R-:W-:Y:S01]  /*b390*/  FADD.FTZ R152, R156, R168 ;  /* 0x000000a89c987221 */ /* 0x000fe20000010000 */
[----:B------:R-:W-:Y:S01]  /*b3a0*/  F2FP.F16.F32.PACK_AB R153, R163, R160 ;  /* 0x000000a0a399723e */ /* 0x000fe200000000ff */
[----:B------:R-:W0:Y:S01]  /*b3b0*/  MUFU.EX2 R156, R176 ;  /* 0x000000b0009c7308 */ /* 0x000e220000000800 */
[----:B------:R-:W-:Y:S01]  /*b3c0*/  F2FP.F16.F32.PACK_AB R154, R21, R15 ;  /* 0x0000000f159a723e */ /* 0x000fe200000000ff */
[----:B------:R-:W-:-:S04]  /*b3d0*/  FADD.FTZ R152, R157, R152 ;  /* 0x000000989d987221 */ /* 0x000fc80000010000 */
[----:B------:R-:W-:Y:S01]  /*b3e0*/  FADD.FTZ R158, R158, R152 ;  /* 0x000000989e9e7221 */ /* 0x000fe20000010000 */
[----:B------:R-:W-:-:S03]  /*b3f0*/  F2FP.F16.F32.PACK_AB R152, R5, R4 ;  /* 0x000000040598723e */ /* 0x000fc600000000ff */
[----:B------:R-:W-:-:S04]  /*b400*/  FADD.FTZ R158, R8, R158 ;  /* 0x0000009e089e7221 */ /* 0x000fc80000010000 */
[----:B------:R-:W-:Y:S01]  /*b410*/  FADD.FTZ R158, R10, R158 ;  /* 0x0000009e0a9e7221 */ /* 0x000fe20000010000 */
[----:B0-----:R-:W-:-:S03]  /*b420*/  F2FP.F16.F32.PACK_AB R155, R156, R167 ;  /* 0x000000a79c9b723e */ /* 0x001fc600000000ff */
[----:B------:R-:W-:Y:S01]  /*b430*/  FADD.FTZ R158, R14, R158 ;  /* 0x0000009e0e9e7221 */ /* 0x000fe20000010000 */
[----:B------:R-:W-:Y:S01]  /*b440*/  FADD.FTZ R11, R156, R11 ;  /* 0x0000000b9c0b7221 */ /* 0x000fe20000010000 */
[----:B------:R-:W-:Y:S02]  /*b450*/  WARPGROUP.ARRIVE ;  /* 0x00000000000079c5 */ /* 0x000fe40000000000 */
[----:B------:R-:W-:-:S04]  /*b460*/  FADD.FTZ R20, R20, R158 ;  /* 0x0000009e14147221 */ /* 0x000fc80000010000 */
[----:B------:R-:W-:Y:S01]  /*b470*/  FADD.FTZ R20, R4, R20 ;  /* 0x0000001404147221 */ /* 0x000fe20000010000 */
[----:B------:R-:W-:Y:S03]  /*b480*/  HGMMA.64x256x16.F32 R24, R152, gdesc[UR20].tnspB, R24, gsb0 ;  /* 0x43e0001498187df0 */ /* 0x000fe60008000818 */
[----:B------:R-:W-:-:S04]  /*b490*/  FADD.FTZ R20, R5, R20 ;  /* 0x0000001405147221 */ /* 0x000fc80000010000 */
[----:B------:R-:W-:-:S04]  /*b4a0*/  FADD.FTZ R20, R15, R20 ;  /* 0x000000140f147221 */ /* 0x000fc80000010000 */
[----:B------:R-:W-:Y:S01]  /*b4b0*/  FADD.FTZ R21, R21, R20 ;  /* 0x0000001415157221 */ /* 0x000fe20000010000 */
        /* <DEDUP_REMOVED lines=13> */
[----:B------:R-:W-:Y:S01]  /*b590*/  FADD.FTZ R6, R7, R172 ;  /* 0x000000ac07067221 */ /* 0x000fe20000010000 */
[----:B------:R-:W-:Y:S03]  /*b5a0*/  HGMMA.64x256x16.F32 R24, R152, gdesc[UR4].tnspB, R24, gsb0 ;  /* 0x43e0000498187df0 */ /* 0x000fe60008000818 */
[----:B------:R-:W-:-:S02]  /*b5b0*/  WARPGROUP.DEPBAR.LE gsb0, 0x0 ;  /* 0x00008000000079c5 */ /* 0x000fc40000010000 */
[----:B------:R-:W-:Y:S05]  /*b5c0*/  @!P0 BRA `(.L_x_10525) ;  /* 0x0000000000048947 */ /* 0x000fea0003800000 */
[----:B------:R-:W-:Y:S01]  /*b5d0*/  BPT.TRAP 0x1 ;  /* 0x000000040000795c */ /* 0x000fe20000300000 */
.L_x_10525:
[----:B------:R-:W-:Y:S01]  /*b5e0*/  ISETP.GE.AND P1, PT, R187, 0x61, PT ;  /* 0x00000061bb00780c */ /* 0x000fe20003f26270 */
[----:B------:R-:W-:Y:S01]  /*b5f0*/  VIADD R3, R3, 0x32460 ;  /* 0x0003246003037836 */ /* 0x000fe20000000000 */
[----:B------:R-:W-:-:S04]  /*b600*/  ULDC UR38, c[0x0][0xad0] ;  /* 0x0002b40000267ab9 */ /* 0x000fc80000000800 */
[----:B------:R-:W-:-:S04]  /*b610*/  PRMT R3, R190, 0x654, R3 ;  /* 0x00000654be037816 */ /* 0x000fc80000000003 */
[----:B------:R0:W-:Y:S03]  /*b620*/  SYNCS.ARRIVE.TRANS64.RED.A1T0 RZ, [R3+URZ], RZ ;  /* 0x000000ff03ff79a7 */ /* 0x0001e6000810043f */
[----:B------:R-:W-:Y:S05]  /*b630*/  @!P1 BRA `(.L_x_10526) ;  /* 0x0000002c00a49947 */ /* 0x000fea0003800000 */
[----:B------:R-:W-:Y:S02]  /*b640*/  VIADD R4, R189, 0xfffffffe ;  /* 0xfffffffebd047836 */ /* 0x000fe40000000000 */
[----:B------:R-:W-:Y:S02]  /*b650*/  IMAD.MOV.U32 R7, RZ, RZ, R170 ;  /* 0x000000ffff077224 */ /* 0x000fe400078e00aa */
[----:B------:R-:W-:-:S07]  /*b660*/  IMAD.MOV.U32 R8, RZ, RZ, R13 ;  /* 0x000000ffff087224 */ /* 0x000fce00078e000d */
.L_x_10537:
[----:B------:R-:W-:Y:S01]  /*b670*/  VIADD R201, R201, 0x1 ;  /* 0x00000001c9c97836 */ /* 0x000fe20000000000 */
[----:B------:R-:W-:Y:S05]  /*b680*/  YIELD ;  /* 0x0000000000007946 */ /* 0x000fea0003800000 */
[----:B------:R-:W-:Y:S02]  /*b690*/  ISETP.NE.AND P2, PT, R201, 0x2, PT ;  /* 0x00000002c900780c */ /* 0x000fe40003f45270 */
[----:B------:R-:W-:Y:S02]  /*b6a0*/  ISETP.GT.AND P1, PT, R4, RZ, PT ;  /* 0x000000ff0400720c */ /* 0x000fe40003f24270 */
[----:B01----:R-:W-:-:S02]  /*b6b0*/  SEL R3, RZ, 0x1, P2 ;  /* 0x00000001ff037807 */ /* 0x003fc40001000000 */
[----:B------:R-:W-:Y:S02]  /*b6c0*/  IADD3 R4, R4, -0x1, RZ ;  /* 0xffffffff04047810 */ /* 0x000fe40007ffe0ff */
[----:B------:R-:W-:Y:S02]  /*b6d0*/  LOP3.LUT R212, R212, R3, RZ, 0x3c, !PT ;  /* 0x00000003d4d47212 */ /* 0x000fe400078e3cff */
[----:B------:R-:W-:Y:S01]  /*b6e0*/  SEL R201, R201, RZ, P2 ;  /* 0x000000ffc9c97207 */ /* 0x000fe20001000000 */
[----:B------:R-:W-:Y:S06]  /*b6f0*/  @!P0 BRA `(.L_x_10527) ;  /* 0x0000000000048947 */ /* 0x000fec0003800000 */
[----:B------:R-:W-:Y:S01]  /*b700*/  BPT.TRAP 0x1 ;  /* 0x000000040000795c */ /* 0x000fe20000300000 */
.L_x_10527:
[----:B------:R-:W-:Y:S01]  /*b710*/  IMAD R3, R201, 0x8, R19 ;  /* 0x00000008c9037824 */ /* 0x000fe200078e0213 */
[----:B------:R-:W-:-:S04]  /*b720*/  SHF.L.U32 R0, R212, 0x1f, RZ ;  /* 0x0000001fd4007819 */ /* 0x000fc800000006ff */
[----:B------:R0:W1:Y:S01]  /*b730*/  SYNCS.PHASECHK.TRANS64.TRYWAIT P2, [R3+URZ+0x32430], R0 ;  /* 0x03243000030075a7 */ /* 0x000062000804017f */
[----:B------:R-:W-:Y:S05]  /*b740*/  @!P0 BRA `(.L_x_10528) ;  /* 0x0000000000048947 */ /* 0x000fea0003800000 */
[----:B------:R-:W-:Y:S01]  /*b750*/  BPT.TRAP 0x1 ;  /* 0x000000040000795c */ /* 0x000fe20000300000 */
.L_x_10528:
[----:B------:R-:W2:Y:S01]  /*b760*/  LDL R9, [R1+0x4c] ;  /* 0x00004c0001097983 */ /* 0x000ea20000100800 */
[----:B------:R-:W-:Y:S02]  /*b770*/  IMAD.MOV.U32 R15, RZ, RZ, 0x40000040 ;  /* 0x40000040ff0f7424 */ /* 0x000fe400078e00ff */
[----:B--2---:R-:W-:Y:S01]  /*b780*/  IMAD R14, R201, 0x300, R9 ;  /* 0x00000300c90e7824 */ /* 0x004fe200078e0209 */
[----:B-1----:R-:W-:Y:S06]  /*b790*/  @P2 BRA `(.L_x_10529) ;  /* 0x0000000000082947 */ /* 0x002fec0003800000 */
[----:B------:R-:W1:Y:S02]  /*b7a0*/  SYNCS.PHASECHK.TRANS64.TRYWAIT P2, [R3+URZ+0x32430], R0 ;  /* 0x03243000030075a7 */ /* 0x000e64000804017f */
[----:B-1----:R-:W-:Y:S05]  /*b7b0*/  @!P2 BRA `(.L_x_10530) ;  /* 0x000000e80014a947 */ /* 0x002fea0003800000 */
.L_x_10529:
[----:B------:R-:W2:Y:S01]  /*b7c0*/  LDL.64 R152, [R1+0x40] ;  /* 0x0000400001987983 */ /* 0x000ea20000100a00 */
[----:B------:R-:W-:Y:S02]  /*b7d0*/  VIADD R10, R14, 0x4 ;  /* 0x000000040e0a7836 */ /* 0x000fe40000000000 */
[----:B------:R-:W-:Y:S01]  /*b7e0*/  IMAD.MOV.U32 R11, RZ, RZ, 0x40000040 ;  /* 0x40000040ff0b7424 */ /* 0x000fe200078e00ff */
[----:B------:R-:W-:Y:S05]  /*b7f0*/  WARPSYNC.ALL ;  /* 0x0000000000007948 */ /* 0x000fea0003800000 */
[----:B------:R-:W-:Y:S01]  /*b800*/  R2UR UR10, R10 ;  /* 0x000000000a0a72ca */ /* 0x000fe200000e0000 */
[----:B------:R-:W3:Y:S01]  /*b810*/  LDL.64 R20, [R1+0x28] ;  /* 0x0000280001147983 */ /* 0x000ee20000100a00 */
[----:B------:R-:W-:Y:S01]  /*b820*/  R2UR UR11, R11 ;  /* 0x000000000b0b72ca */ /* 0x000fe200000e0000 */
[C---:B------:R-:W-:Y:S01]  /*b830*/  VIADD R12, R14.reuse, 0x2 ;  /* 0x000000020e0c7836 */ /* 0x040fe20000000000 */
[----:B------:R-:W-:Y:S01]  /*b840*/  MOV R13, 0x40000040 ;  /* 0x40000040000d7802 */ /* 0x000fe20000000f00 */
[----:B------:R-:W4:Y:S01]  /*b850*/  LDL.64 R10, [R1+0x38] ;  /* 0x00003800010a7983 */ /* 0x000f220000100a00 */
[C---:B------:R-:W-:Y:S01]  /*b860*/  R2UR UR18, R14.reuse ;  /* 0x000000000e1272ca */ /* 0x040fe200000e0000 */
[----:B------:R-:W-:Y:S01]  /*b870*/  VIADD R14, R14, 0x6 ;  /* 0x000000060e0e7836 */ /* 0x000fe20000000000 */
[----:B------:R-:W-:-:S02]  /*b880*/  R2UR UR14, R12 ;  /* 0x000000000c0e72ca */ /* 0x000fc400000e0000 */
[----:B------:R-:W-:Y:S02]  /*b890*/  R2UR UR15, R13 ;  /* 0x000000000d0f72ca */ /* 0x000fe400000e0000 */
[----:B------:R-:W5:Y:S01]  /*b8a0*/  LDL.64 R12, [R1+0x30] ;  /* 0x00003000010c7983 */ /* 0x000f620000100a00 */
[----:B------:R-:W-:Y:S02]  /*b8b0*/  R2UR UR19, R15 ;  /* 0x000000000f1372ca */ /* 0x000fe400000e0000 */
[----:B--2---:R-:W-:Y:S02]  /*b8c0*/  R2UR UR16, R152 ;  /* 0x00000000981072ca */ /* 0x004fe400000e0000 */
[----:B------:R-:W-:Y:S02]  /*b8d0*/  R2UR UR17, R153 ;  /* 0x00000000991172ca */ /* 0x000fe400000e0000 */
[----:B------:R-:W-:-:S11]  /*b8e0*/  WARPGROUP.ARRIVE ;  /* 0x00000000000079c5 */ /* 0x000fd60000000000 */
[----:B------:R-:W-:Y:S01]  /*b8f0*/  HGMMA.64x96x16.F32 R152, gdesc[UR16], RZ, !UPT, gsb0 ;  /* 0x01600000109879f0 */ /* 0x000fe2000c0008ff */
[----:B----4-:R-:W-:Y:S02]  /*b900*/  R2UR UR12, R10 ;  /* 0x000000000a0c72ca */ /* 0x010fe400000e0000 */
[----:B------:R-:W-:Y:S02]  /*b910*/  R2UR UR13, R11 ;  /* 0x000000000b0d72ca */ /* 0x000fe400000e0000 */
[----:B-----5:R-:W-:Y:S02]  /*b920*/  R2UR UR8, R12 ;  /* 0x000000000c0872ca */ /* 0x020fe400000e0000 */
[----:B------:R-:W-:Y:S01]  /*b930*/  R2UR UR9, R13 ;  /* 0x000000000d0972ca */ /* 0x000fe200000e0000 */
[----:B------:R-:W-:Y:S02]  /*b940*/  WARPGROUP.DEPBAR.LE gsb0, 0x0 ;  /* 0x00008000000079c5 */ /* 0x000fe40000010000 */
[----:B------:R-:W-:-:S06]  /*b950*/  WARPGROUP.ARRIVE ;  /* 0x00000000000079c5 */ /* 0x000fcc0000000000 */
[----:B------:R-:W-:Y:S01]  /*b960*/  HGMMA.64x96x16.F32 R152, gdesc[UR12], R152, gsb0 ;  /* 0x016000000c9879f0 */ /* 0x000fe20008000898 */
[----:B------:R-:W-:Y:S01]  /*b970*/  IMAD.MOV.U32 R15, RZ, RZ, 0x40000040 ;  /* 0x40000040ff0f7424 */ /* 0x000fe200078e00ff */
[----:B------:R-:W-:Y:S02]  /*b980*/  R2UR UR6, R14 ;  /* 0x000000000e0672ca */ /* 0x000fe400000e0000 */
[----:B---3--:R-:W-:Y:S02]  /*b990*/  R2UR UR4, R20 ;  /* 0x00000000140472ca */ /* 0x008fe400000e0000 */
        /* <DEDUP_REMOVED lines=11> */
.L_x_10531:
[----:B------:R2:W3:Y:S01]  /*ba50*/  SYNCS.PHASECHK.TRANS64.TRYWAIT P2, [R3+URZ+0x32450], R0 ;  /* 0x03245000030075a7 */ /* 0x0004e2000804017f */
[----:B------:R-:W-:Y:S05]  /*ba60*/  @!P0 BRA `(.L_x_10532) ;  /* 0x0000000000048947 */ /* 0x000fea0003800000 */
[----:B------:R-:W-:Y:S01]  /*ba70*/  BPT.TRAP 0x1 ;  /* 0x000000040000795c */ /* 0x000fe20000300000 */
.L_x_10532:
[----:B---3--:R-:W-:Y:S05]  /*ba80*/  @P2 BRA `(.L_x_10533) ;  /* 0x0000000000082947 */ /* 0x008fea0003800000 */
[----:B------:R-:W3:Y:S02]  /*ba90*/  SYNCS.PHASECHK.TRANS64.TRYWAIT P2, [R3+URZ+0x32450], R0 ;  /* 0x03245000030075a7 */ /* 0x000ee4000804017f */
[----:B---3--:R-:W-:Y:S05]  /*baa0*/  @!P2 BRA `(.L_x_10534) ;  /* 0x000000e4006ca947 */ /* 0x008fea0003800000 */
.L_x_10533:
[----:B------:R-:W4:Y:S04]  /*bab0*/  LDL R9, [R1+0x50] ;  /* 0x0000500001097983 */ /* 0x000f280000100800 */
[----:B------:R-:W4:Y:S04]  /*bac0*/  LDL.64 R20, [R1+0x20] ;  /* 0x0000200001147983 */ /* 0x000f280000100a00 */
[----:B------:R-:W4:Y:S04]  /*bad0*/  LDL.64 R14, [R1+0x18] ;  /* 0x00001800010e7983 */ /* 0x000f280000100a00 */
[----:B------:R0:W-:Y:S04]  /*bae0*/  STL.64 [R1+0x88], R2 ;  /* 0x0000880201007387 */ /* 0x0001e80000100a00 */
[----:B0123--:R-:W2:Y:S01]  /*baf0*/  LDL.64 R2, [R1+0x10] ;  /* 0x0000100001027983 */ /* 0x00fea20000100a00 */
[----:B------:R-:W-:Y:S05]  /*bb00*/  WARPSYNC.ALL ;  /* 0x0000000000007948 */ /* 0x000fea0003800000 */
[----:B------:R-:W-:-:S05]  /*bb10*/  IMAD.MOV.U32 R11, RZ, RZ, 0x40000040 ;  /* 0x40000040ff0b7424 */ /* 0x000fca00078e00ff */
[----:B------:R-:W-:Y:S01]  /*bb20*/  R2UR UR7, R11 ;  /* 0x000000000b0772ca */ /* 0x000fe200000e0000 */
[----:B------:R-:W-:Y:S01]  /*bb30*/  WARPGROUP.ARRIVE ;  /* 0x00000000000079c5 */ /* 0x000fe20000000000 */
[----:B------:R-:W-:Y:S02]  /*bb40*/  IMAD.MOV.U32 R13, RZ, RZ, 0x40000040 ;  /* 0x40000040ff0d7424 */ /* 0x000fe400078e00ff */
[----:B----4-:R-:W-:Y:S01]  /*bb50*/  IMAD R10, R201, 0xc00, R9 ;  /* 0x00000c00c90a7824 */ /* 0x010fe200078e0209 */
[----:B------:R-:W-:Y:S02]  /*bb60*/  R2UR UR4, R20 ;  /* 0x00000000140472ca */ /* 0x000fe400000e0000 */
[----:B------:R-:W-:Y:S02]  /*bb70*/  R2UR UR5, R21 ;  /* 0x00000000150572ca */ /* 0x000fe400000e0000 */
[----:B------:R-:W3:Y:S01]  /*bb80*/  LDL.64 R20, [R1+0x8] ;  /* 0x0000080001147983 */ /* 0x000ee20000100a00 */
[----:B------:R-:W-:-:S13]  /*bb90*/  R2UR UR6, R10 ;  /* 0x000000000a0672ca */ /* 0x000fda00000e0000 */
[----:B------:R-:W-:Y:S01]  /*bba0*/  HGMMA.64x96x16.F32 R152, gdesc[UR4], R152, gsb0 ;  /* 0x01600000049879f0 */ /* 0x000fe20008000898 */
[----:B------:R-:W-:Y:S01]  /*bbb0*/  VIADD R12, R10, 0x2 ;  /* 0x000000020a0c7836 */ /* 0x000fe20000000000 */
[----:B------:R-:W-:Y:S02]  /*bbc0*/  R2UR UR4, R14 ;  /* 0x000000000e0472ca */ /* 0x000fe400000e0000 */
[----:B------:R-:W-:Y:S02]  /*bbd0*/  R2UR UR5, R15 ;  /* 0x000000000f0572ca */ /* 0x000fe400000e0000 */
[----:B------:R-:W4:Y:S01]  /*bbe0*/  LDL.64 R14, [R1] ;  /* 0x00000000010e7983 */ /* 0x000f220000100a00 */
        /* <DEDUP_REMOVED lines=21> */
[----:B------:R-:W-:Y:S02]  /*bd40*/  WARPGROUP.DEPBAR.LE gsb0, 0x0 ;  /* 0x00008000000079c5 */ /* 0x000fe40000010000 */
[----:B------:R-:W-:-:S10]  /*bd50*/  WARPGROUP.ARRIVE ;  /* 0x00000000000079c5 */ /* 0x000fd40000000000 */
[----:B------:R-:W-:Y:S01]  /*bd60*/  HGMMA.64x96x16.F32 R152, gdesc[UR4], R152, gsb0 ;  /* 0x01600000049879f0 */ /* 0x000fe20008000898 */
[----:B------:R-:W-:Y:S02]  /*bd70*/  VIADD R12, R10, 0x300 ;  /* 0x000003000a0c7836 */ /* 0x000fe40000000000 */
[----:B------:R-:W-:Y:S01]  /*bd80*/  IMAD.MOV.U32 R13, RZ, RZ, 0x40000040 ;  /* 0x40000040ff0d7424 */ /* 0x000fe200078e00ff */
[----:B----4-:R-:W-:Y:S02]  /*bd90*/  R2UR UR4, R14 ;  /* 0x000000000e0472ca */ /* 0x010fe400000e0000 */
        /* <DEDUP_REMOVED lines=102> */
[----:B------:R-:W1:Y:S01]  /*c400*/  S2R R9, SR_TID.X ;  /* 0x0000000000097919 */ /* 0x000e620000002100 */
[----:B------:R-:W-:Y:S02]  /*c410*/  WARPGROUP.DEPBAR.LE gsb0, 0x0 ;  /* 0x00008000000079c5 */ /* 0x000fe40000010000 */
[----:B------:R-:W-:-:S07]  /*c420*/  WARPGROUP.ARRIVE ;  /* 0x00000000000079c5 */ /* 0x000fce0000000000 */
[----:B------:R-:W-:Y:S01]  /*c430*/  HGMMA.64x96x16.F32 R152, gdesc[UR4], R152, gsb0 ;  /* 0x01600000049879f0 */ /* 0x000fe20008000898 */
[----:B-1----:R-:W-:-:S04]  /*c440*/  SHF.R.U32.HI R0, RZ, 0x7, R9 ;  /* 0x00000007ff007819 */ /* 0x002fc80000011609 */
[----:B------:R-:W-:Y:S01]  /*c450*/  IADD3 R0, -R0, 0xb, RZ ;  /* 0x0000000b00007810 */ /* 0x000fe20007ffe1ff */
[----:B------:R-:W-:-:S04]  /*c460*/  WARPGROUP.DEPBAR.LE gsb0, 0x0 ;  /* 0x00008000000079c5 */ /* 0x000fc80000010000 */
[----:B------:R0:W-:Y:S06]  /*c470*/  BAR.ARV R0, 0x100 ;  /* 0x000400000000751d */ /* 0x0001ec0000002000 */
[----:B------:R-:W-:Y:S05]  /*c480*/  @!P0 BRA `(.L_x_10535) ;  /* 0x0000000000048947 */ /* 0x000fea0003800000 */
[----:B------:R-:W-:Y:S01]  /*c490*/  BPT.TRAP 0x1 ;  /* 0x000000040000795c */ /* 0x000fe20000300000 */
.L_x_10535:
        /* <DEDUP_REMOVED lines=84> */
[----:B------:R-:W4:Y:S08]  /*c9e0*/  MUFU.TANH R158, R158 ;  /* 0x0000009e009e7308 */ /* 0x000f300000002400 */
[----:B------:R-:W0:Y:S08]  /*c9f0*/  MUFU.TANH R159, R159 ;  /* 0x0000009f009f7308 */ /* 0x000e300000002400 */
[----:B------:R-:W0:Y:S01]  /*ca00*/  MUFU.TANH R162, R162 ;  /* 0x000000a200a27308 */ /* 0x000e220000002400 */
[----:B---3--:R-:W-:-:S07]  /*ca10*/  FMNMX.FTZ R13, R13, R12, !PT ;  /* 0x0000000c0d0d7209 */ /* 0x008fce0007810000 */
[----:B------:R-:W3:Y:S01]  /*ca20*/  MUFU.TANH R163, R163 ;  /* 0x000000a300a37308 */ /* 0x000ee20000002400 */
[----:B------:R-:W1:Y:S07]  /*ca30*/  SHFL.BFLY PT, R12, R13, 0x1, 0x1f ;  /* 0x0c201f000d0c7f89 */ /* 0x000e6e00000e0000 */
[----:B------:R-:W3:Y:S08]  /*ca40*/  MUFU.TANH R166, R166 ;  /* 0x000000a600a67308 */ /* 0x000ef00000002400 */
[----:B------:R-:W3:Y:S01]  /*ca50*/  MUFU.TANH R167, R167 ;  /* 0x000000a700a77308 */ /* 0x000ee20000002400 */
[----:B-1----:R-:W-:-:S02]  /*ca60*/  FMNMX.FTZ R13, R13, R12, !PT ;  /* 0x0000000c0d0d7209 */ /* 0x002fc40007810000 */
[----:B------:R-:W1:Y:S03]  /*ca70*/  LDC R12, c[0x0][0xa80] ;  /* 0x0002a000ff0c7b82 */ /* 0x000e660000000800 */
[C---:B------:R-:W-:Y:S02]  /*ca80*/  FADD.FTZ R193, -R13.reuse, R8 ;  /* 0x000000080dc17221 */ /* 0x040fe40000010100 */
[----:B------:R2:W3:Y:S01]  /*ca90*/  MUFU.TANH R8, R170 ;  /* 0x000000aa00087308 */ /* 0x0004e20000002400 */
[-C--:B-1----:R-:W-:Y:S01]  /*caa0*/  FMUL.FTZ R189, R13, R12.reuse ;  /* 0x0000000c0dbd7220 */ /* 0x082fe20000410000 */
[----:B------:R-:W-:-:S03]  /*cab0*/  FMUL.FTZ R193, R193, R12 ;  /* 0x0000000cc1c17220 */ /* 0x000fc60000410000 */
[-CC-:B------:R-:W-:Y:S01]  /*cac0*/  FFMA.FTZ R154, R9, R12.reuse, -R189.reuse ;  /* 0x0000000c099a7223 */ /* 0x180fe200000108bd */
[-CC-:B--2---:R-:W-:Y:S01]  /*cad0*/  FFMA.FTZ R170, R11, R12.reuse, -R189.reuse ;  /* 0x0000000c0baa7223 */ /* 0x184fe200000108bd */
[-CC-:B------:R-:W-:Y:S01]  /*cae0*/  FFMA.FTZ R192, R14, R12.reuse, -R189.reuse ;  /* 0x0000000c0ec07223 */ /* 0x180fe200000108bd */
[-CC-:B------:R-:W-:Y:S01]  /*caf0*/  FFMA.FTZ R14, R152, R12.reuse, -R189.reuse ;  /* 0x0000000c980e7223 */ /* 0x180fe200000108bd */
[-CC-:B------:R-:W-:Y:S01]  /*cb00*/  FFMA.FTZ R9, R153, R12.reuse, -R189.reuse ;  /* 0x0000000c99097223 */ /* 0x180fe200000108bd */
[----:B------:R-:W-:Y:S01]  /*cb10*/  MUFU.EX2 R152, R154 ;  /* 0x0000009a00987308 */ /* 0x000fe20000000800 */
[----:B------:R-:W-:Y:S01]  /*cb20*/  FMUL.FTZ R153, R171, UR38 ;  /* 0x00000026ab997c20 */ /* 0x000fe20008410000 */
[-CC-:B------:R-:W-:Y:S01]  /*cb30*/  FFMA.FTZ R11, R157, R12.reuse, -R189.reuse ;  /* 0x0000000c9d0b7223 */ /* 0x180fe200000108bd */
[----:B------:R-:W-:Y:S01]  /*cb40*/  FMUL.FTZ R157, R174, UR38 ;  /* 0x00000026ae9d7c20 */ /* 0x000fe20008410000 */
[----:B------:R-:W-:Y:S01]  /*cb50*/  FMUL.FTZ R171, R175, UR38 ;  /* 0x00000026afab7c20 */ /* 0x000fe20008410000 */
[----:B------:R-:W-:Y:S01]  /*cb60*/  FMUL.FTZ R174, R178, UR38 ;  /* 0x00000026b2ae7c20 */ /* 0x000fe20008410000 */
[----:B------:R-:W-:Y:S01]  /*cb70*/  FMUL.FTZ R175, R179, UR38 ;  /* 0x00000026b3af7c20 */ /* 0x000fe20008410000 */
[-CC-:B------:R-:W-:Y:S01]  /*cb80*/  FFMA.FTZ R188, R10, R12.reuse, -R189.reuse ;  /* 0x0000000c0abc7223 */ /* 0x180fe200000108bd */
[----:B------:R1:W-:Y:S01]  /*cb90*/  MUFU.EX2 R154, R170 ;  /* 0x000000aa009a7308 */ /* 0x0003e20000000800 */
[----:B------:R-:W-:Y:S01]  /*cba0*/  FMUL.FTZ R178, R182, UR38 ;  /* 0x00000026b6b27c20 */ /* 0x000fe20008410000 */
[-CC-:B------:R-:W-:Y:S01]  /*cbb0*/  FFMA.FTZ R10, R156, R12.reuse, -R189.reuse ;  /* 0x0000000c9c0a7223 */ /* 0x180fe200000108bd */
[----:B------:R-:W-:Y:S01]  /*cbc0*/  FMUL.FTZ R179, R183, UR38 ;  /* 0x00000026b7b37c20 */ /* 0x000fe20008410000 */
[----:B------:R-:W-:Y:S01]  /*cbd0*/  FMUL.FTZ R182, R186, UR38 ;  /* 0x00000026bab67c20 */ /* 0x000fe20008410000 */
[----:B------:R-:W-:Y:S01]  /*cbe0*/  FMUL.FTZ R183, R187, UR38 ;  /* 0x00000026bbb77c20 */ /* 0x000fe20008410000 */
[----:B------:R-:W-:Y:S01]  /*cbf0*/  FMUL.FTZ R186, R190, UR38 ;  /* 0x00000026beba7c20 */ /* 0x000fe20008410000 */
[----:B------:R-:W-:Y:S01]  /*cc00*/  FMUL.FTZ R187, R191, UR38 ;  /* 0x00000026bfbb7c20 */ /* 0x000fe20008410000 */
[----:B------:R-:W2:Y:S01]  /*cc10*/  MUFU.TANH R153, R153 ;  /* 0x0000009900997308 */ /* 0x000ea20000002400 */
[----:B-1----:R-:W-:Y:S01]  /*cc20*/  FMNMX.FTZ R170, R181, R7, !PT ;  /* 0x00000007b5aa7209 */ /* 0x002fe20007810000 */
[----:B------:R-:W-:Y:S01]  /*cc30*/  FMUL.FTZ R190, R195, UR38 ;  /* 0x00000026c3be7c20 */ /* 0x000fe20008410000 */
[-CC-:B------:R-:W-:Y:S01]  /*cc40*/  FFMA.FTZ R15, R15, R12.reuse, -R189.reuse ;  /* 0x0000000c0f0f7223 */ /* 0x180fe200000108bd */
[--C-:B------:R-:W-:Y:S01]  /*cc50*/  FFMA.FTZ R20, R20, R12, -R189.reuse ;  /* 0x0000000c14147223 */ /* 0x100fe200000108bd */
[----:B------:R-:W-:Y:S01]  /*cc60*/  FMNMX.FTZ R170, R155, R170, !PT ;  /* 0x000000aa9baa7209 */ /* 0x000fe20007810000 */
[-CC-:B------:R-:W-:Y:S01]  /*cc70*/  FFMA.FTZ R21, R21, R12.reuse, -R189.reuse ;  /* 0x0000000c15157223 */ /* 0x180fe200000108bd */
[--C-:B------:R-:W-:Y:S01]  /*cc80*/  FFMA.FTZ R160, R160, R12, -R189.reuse ;  /* 0x0000000ca0a07223 */ /* 0x100fe200000108bd */
[----:B------:R-:W1:Y:S01]  /*cc90*/  MUFU.TANH R157, R157 ;  /* 0x0000009d009d7308 */ /* 0x000e620000002400 */
[----:B----4-:R-:W-:Y:S01]  /*cca0*/  FMNMX.FTZ R170, R158, R170, !PT ;  /* 0x000000aa9eaa7209 */ /* 0x010fe20007810000 */
[-CC-:B------:R-:W-:Y:S01]  /*ccb0*/  FFMA.FTZ R161, R161, R12.reuse, -R189.reuse ;  /* 0x0000000ca1a17223 */ /* 0x180fe200000108bd */
[-CC-:B------:R-:W-:Y:S01]  /*ccc0*/  FFMA.FTZ R164, R164, R12.reuse, -R189.reuse ;  /* 0x0000000ca4a47223 */ /* 0x180fe200000108bd */
[--C-:B------:R-:W-:Y:S01]  /*ccd0*/  FFMA.FTZ R165, R165, R12, -R189.reuse ;  /* 0x0000000ca5a57223 */ /* 0x100fe200000108bd */
[----:B0-----:R-:W-:Y:S01]  /*cce0*/  FMNMX.FTZ R170, R159, R170, !PT ;  /* 0x000000aa9faa7209 */ /* 0x001fe20007810000 */
[-CC-:B------:R-:W-:Y:S01]  /*ccf0*/  FFMA.FTZ R168, R168, R12.reuse, -R189.reuse ;  /* 0x0000000ca8a87223 */ /* 0x180fe200000108bd */
[--C-:B------:R-:W-:Y:S01]  /*cd00*/  FFMA.FTZ R169, R169, R12, -R189.reuse ;  /* 0x0000000ca9a97223 */ /* 0x100fe200000108bd */
[----:B------:R-:W0:Y:S01]  /*cd10*/  MUFU.TANH R171, R171 ;  /* 0x000000ab00ab7308 */ /* 0x000e220000002400 */
[----:B------:R-:W-:Y:S01]  /*cd20*/  FMNMX.FTZ R170, R162, R170, !PT ;  /* 0x000000aaa2aa7209 */ /* 0x000fe20007810000 */
[-CC-:B------:R-:W-:Y:S01]  /*cd30*/  FFMA.FTZ R172, R172, R12.reuse, -R189.reuse ;  /* 0x0000000cacac7223 */ /* 0x180fe200000108bd */
[-CC-:B------:R-:W-:Y:S01]  /*cd40*/  FFMA.FTZ R173, R173, R12.reuse, -R189.reuse ;  /* 0x0000000cadad7223 */ /* 0x180fe200000108bd */
[--C-:B------:R-:W-:Y:S01]  /*cd50*/  FFMA.FTZ R176, R176, R12, -R189.reuse ;  /* 0x0000000cb0b07223 */ /* 0x100fe200000108bd */
[----:B---3--:R-:W-:Y:S01]  /*cd60*/  FMNMX.FTZ R170, R163, R170, !PT ;  /* 0x000000aaa3aa7209 */ /* 0x008fe20007810000 */
[-CC-:B------:R-:W-:Y:S01]  /*cd70*/  FFMA.FTZ R177, R177, R12.reuse, -R189.reuse ;  /* 0x0000000cb1b17223 */ /* 0x180fe200000108bd */
[--C-:B------:R-:W-:Y:S01]  /*cd80*/  FFMA.FTZ R180, R180, R12, -R189.reuse ;  /* 0x0000000cb4b47223 */ /* 0x100fe200000108bd */
[----:B------:R-:W3:Y:S01]  /*cd90*/  MUFU.TANH R174, R174 ;  /* 0x000000ae00ae7308 */ /* 0x000ee20000002400 */
[----:B------:R-:W-:Y:S01]  /*cda0*/  FMNMX.FTZ R170, R166, R170, !PT ;  /* 0x000000aaa6aa7209 */ /* 0x000fe20007810000 */
[-CC-:B------:R-:W-:Y:S01]  /*cdb0*/  FFMA.FTZ R184, R184, R12.reuse, -R189.reuse ;  /* 0x0000000cb8b87223 */ /* 0x180fe200000108bd */
[----:B------:R-:W-:Y:S01]  /*cdc0*/  FFMA.FTZ R185, R185, R12, -R189 ;  /* 0x0000000cb9b97223 */ /* 0x000fe200000108bd */
[----:B------:R-:W-:Y:S01]  /*cdd0*/  FMUL.FTZ R189, R198, UR38 ;  /* 0x00000026c6bd7c20 */ /* 0x000fe20008410000 */
[----:B------:R-:W-:Y:S01]  /*cde0*/  FMNMX.FTZ R170, R167, R170, !PT ;  /* 0x000000aaa7aa7209 */ /* 0x000fe20007810000 */
[----:B------:R-:W-:Y:S01]  /*cdf0*/  FMUL.FTZ R191, R199, UR38 ;  /* 0x00000026c7bf7c20 */ /* 0x000fe20008410000 */
[----:B------:R-:W4:Y:S01]  /*ce00*/  S2R R198, SR_CgaCtaId ;  /* 0x0000000000c67919 */ /* 0x000f220000008800 */
[----:B------:R-:W3:Y:S01]  /*ce10*/  MUFU.EX2 R156, R193 ;  /* 0x000000c1009c7308 */ /* 0x000ee20000000800 */
[----:B------:R-:W-:Y:S01]  /*ce20*/  FMNMX.FTZ R170, R8, R170, !PT ;  /* 0x000000aa08aa7209 */ /* 0x000fe20007810000 */
[----:B------:R-:W4:Y:S03]  /*ce30*/  S2R R199, SR_TID.X ;  /* 0x0000000000c77919 */ /* 0x000f260000002100 */
[----:B--2---:R-:W-:-:S03]  /*ce40*/  FMNMX.FTZ R170, R153, R170, !PT ;  /* 0x000000aa99aa7209 */ /* 0x004fc60007810000 */
[----:B------:R-:W2:Y:S01]  /*ce50*/  MUFU.TANH R175, R175 ;  /* 0x000000af00af7308 */ /* 0x000ea20000002400 */
[----:B-1----:R-:W-:-:S04]  /*ce60*/  FMNMX.FTZ R170, R157, R170, !PT ;  /* 0x000000aa9daa7209 */ /* 0x002fc80007810000 */
[----:B0-----:R-:W-:-:S03]  /*ce70*/  FMNMX.FTZ R170, R171, R170, !PT ;  /* 0x000000aaabaa7209 */ /* 0x001fc60007810000 */
[----:B------:R-:W0:Y:S01]  /*ce80*/  MUFU.EX2 R188, R188 ;  /* 0x000000bc00bc7308 */ /* 0x000e220000000800 */
[----:B---3--:R-:W-:Y:S01]  /*ce90*/  FMNMX.FTZ R170, R174, R170, !PT ;  /* 0x000000aaaeaa7209 */ /* 0x008fe20007810000 */
[----:B------:R-:W-:Y:S01]  /*cea0*/  FFMA.FTZ R5, R156, R5, R152 ;  /* 0x000000059c057223 */ /* 0x000fe20000010098 */
        /* <DEDUP_REMOVED lines=13> */
[----:B------:R-:W2:Y:S01]  /*cf80*/  MUFU.TANH R179, R179 ;  /* 0x000000b300b37308 */ /* 0x000ea20000002400 */
[C---:B0-----:R-:W-:Y:S01]  /*cf90*/  FADD.FTZ R5, R188.reuse, R5 ;  /* 0x00000005bc057221 */ /* 0x041fe20000010000 */
[----:B------:R-:W-:Y:S01]  /*cfa0*/  F2FP.F16.F32.PACK_AB R152, R188, R152 ;  /* 0x00000098bc98723e */ /* 0x000fe200000000ff */
[----:B------:R-:W-:Y:S01]  /*cfb0*/  FMUL.FTZ R188, R194, UR38 ;  /* 0x00000026c2bc7c20 */ /* 0x000fe20008410000 */
[----:B----4-:R-:W-:Y:S01]  /*cfc0*/  SHF.R.U32.HI R199, RZ, 0x7, R199 ;  /* 0x00000007ffc77819 */ /* 0x010fe200000116c7 */
[----:B------:R-:W-:Y:S01]  /*cfd0*/  FADD.FTZ R5, R154, R5 ;  /* 0x000000059a057221 */ /* 0x000fe20000010000 */
        /* <DEDUP_REMOVED lines=19> */
[----:B0-----:R-:W-:Y:S01]  /*d110*/  FMNMX.FTZ R170, R182, R170, !PT ;  /* 0x000000aab6aa7209 */ /* 0x001fe20007810000 */
[-C--:B------:R-:W-:Y:S01]  /*d120*/  FMUL.FTZ R73, R73, R156.reuse ;  /* 0x0000009c49497220 */ /* 0x080fe20000410000 */
[-C--:B------:R-:W-:Y:S01]  /*d130*/  FMUL.FTZ R76, R76, R156.reuse ;  /* 0x0000009c4c4c7220 */ /* 0x080fe20000410000 */
        /* <DEDUP_REMOVED lines=48> */
[----:B------:R-:W-:-:S04]  /*d440*/  FMUL.FTZ R149, R149, R156 ;  /* 0x0000009c95957220 */ /* 0x000fc80000410000 */
[----:B------:R0:W3:Y:S01]  /*d450*/  MUFU.EX2 R156, R15 ;  /* 0x0000000f009c7308 */ /* 0x0000e20000000800 */
[----:B-1----:R-:W-:-:S07]  /*d460*/  FMNMX.FTZ R170, R191, R170, !PT ;  /* 0x000000aabfaa7209 */ /* 0x002fce0007810000 */
[----:B------:R-:W-:Y:S01]  /*d470*/  MUFU.EX2 R21, R21 ;  /* 0x0000001500157308 */ /* 0x000fe20000000800 */
[C---:B--2---:R-:W-:Y:S01]  /*d480*/  FADD.FTZ R5, R192.reuse, R5 ;  /* 0x00000005c0057221 */ /* 0x044fe20000010000 */
[----:B------:R-:W-:Y:S01]  /*d490*/  F2FP.F16.F32.PACK_AB R154, R192, R154 ;  /* 0x0000009ac09a723e */ /* 0x000fe200000000ff */
[----:B0-----:R-:W-:Y:S01]  /*d4a0*/  IMAD.MOV.U32 R15, RZ, RZ, 0x40000040 ;  /* 0x40000040ff0f7424 */ /* 0x001fe200078e00ff */
[----:B------:R-:W0:Y:S04]  /*d4b0*/  SHFL.BFLY PT, R192, R170, 0x2, 0x1f ;  /* 0x0c401f00aac07f89 */ /* 0x000e2800000e0000 */
[----:B------:R-:W-:Y:S01]  /*d4c0*/  MUFU.EX2 R9, R9 ;  /* 0x0000000900097308 */ /* 0x000fe20000000800 */
[----:B---3--:R-:W-:-:S07]  /*d4d0*/  FADD.FTZ R5, R156, R5 ;  /* 0x000000059c057221 */ /* 0x008fce0000010000 */
        /* <DEDUP_REMOVED lines=8> */
[----:B0-----:R-:W-:-:S05]  /*d560*/  FMNMX.FTZ R170, R170, R192, !PT ;  /* 0x000000c0aaaa7209 */ /* 0x001fca0007810000 */
[C---:B------:R-:W-:Y:S01]  /*d570*/  FADD.FTZ R197, -R170.reuse, R7 ;  /* 0x00000007aac57221 */ /* 0x040fe20000010100 */
[-C--:B------:R-:W-:Y:S01]  /*d580*/  FMUL.FTZ R7, R170, R12.reuse ;  /* 0x0000000caa077220 */ /* 0x080fe20000410000 */
[----:B------:R-:W-:Y:S02]  /*d590*/  MUFU.EX2 R185, R185 ;  /* 0x000000b900b97308 */ /* 0x000fe40000000800 */
        /* <DEDUP_REMOVED lines=25> */
[----:B------:R-:W-:Y:S01]  /*d730*/  IMAD.MOV.U32 R7, RZ, RZ, 0x40000040 ;  /* 0x40000040ff077424 */ /* 0x000fe200078e00ff */
[----:B------:R-:W0:Y:S04]  /*d740*/  MUFU.EX2 R197, R197 ;  /* 0x000000c500c57308 */ /* 0x000e280000000800 */
[----:B------:R-:W-:Y:S01]  /*d750*/  R2UR UR7, R7 ;  /* 0x00000000070772ca */ /* 0x000fe200000e0000 */
[----:B-----5:R-:W-:-:S03]  /*d760*/  VIADD R7, R3, 0x32440 ;  /* 0x0003244003077836 */ /* 0x020fc60000000000 */
[----:B------:R-:W1:Y:S02]  /*d770*/  MUFU.EX2 R153, R181 ;  /* 0x000000b500997308 */ /* 0x000e640000000800 */
[----:B------:R-:W-:-:S04]  /*d780*/  PRMT R7, R198, 0x654, R7 ;  /* 0x00000654c6077816 */ /* 0x000fc80000000007 */
[----:B------:R2:W-:Y:S02]  /*d790*/  SYNCS.ARRIVE.TRANS64.RED.A1T0 RZ, [R7+URZ], RZ ;  /* 0x000000ff07ff79a7 */ /* 0x0005e4000810043f */
[----:B------:R-:W3:Y:S01]  /*d7a0*/  MUFU.EX2 R194, R194 ;  /* 0x000000c200c27308 */ /* 0x000ee20000000800 */
[-C--:B0-----:R-:W-:Y:S01]  /*d7b0*/  FMUL.FTZ R26, R26, R197.reuse ;  /* 0x000000c51a1a7220 */ /* 0x081fe20000410000 */
[-C--:B------:R-:W-:Y:S01]  /*d7c0*/  FMUL.FTZ R27, R27, R197.reuse ;  /* 0x000000c51b1b7220 */ /* 0x080fe20000410000 */
[-C--:B------:R-:W-:Y:S01]  /*d7d0*/  FMUL.FTZ R30, R30, R197.reuse ;  /* 0x000000c51e1e7220 */ /* 0x080fe20000410000 */
[-C--:B------:R-:W-:Y:S01]  /*d7e0*/  FMUL.FTZ R31, R31, R197.reuse ;  /* 0x000000c51f1f7220 */ /* 0x080fe20000410000 */
[-C--:B------:R-:W-:Y:S01]  /*d7f0*/  FMUL.FTZ R34, R34, R197.reuse ;  /* 0x000000c522227220 */ /* 0x080fe20000410000 */
[----:B--2---:R-:W-:Y:S01]  /*d800*/  IADD3 R7, R199, 0x8, RZ ;  /* 0x00000008c7077810 */ /* 0x004fe20007ffe0ff */
[----:B------:R-:W-:Y:S01]  /*d810*/  FMUL.FTZ R35, R35, R197 ;  /* 0x000000c523237220 */ /* 0x000fe20000410000 */
[----:B------:R-:W-:Y:S01]  /*d820*/  MUFU.EX2 R158, R158 ;  /* 0x0000009e009e7308 */ /* 0x000fe20000000800 */
[----:B-1----:R-:W-:Y:S01]  /*d830*/  FFMA.FTZ R157, R197, R6, R153 ;  /* 0x00000006c59d7223 */ /* 0x002fe20000010099 */
[----:B------:R-:W-:-:S02]  /*d840*/  IMAD R6, R201, 0xc00, R219 ;  /* 0x00000c00c9067824 */ /* 0x000fc400078e02db */
[-C--:B------:R-:W-:Y:S01]  /*d850*/  FMUL.FTZ R38, R38, R197.reuse ;  /* 0x000000c526267220 */ /* 0x080fe20000410000 */
[-C--:B------:R-:W-:Y:S01]  /*d860*/  FMUL.FTZ R39, R39, R197.reuse ;  /* 0x000000c527277220 */ /* 0x080fe20000410000 */
[-C--:B------:R-:W-:Y:S01]  /*d870*/  FMUL.FTZ R42, R42, R197.reuse ;  /* 0x000000c52a2a7220 */ /* 0x080fe20000410000 */
[-C--:B------:R-:W-:Y:S01]  /*d880*/  FMUL.FTZ R43, R43, R197.reuse ;  /* 0x000000c52b2b7220 */ /* 0x080fe20000410000 */
[----:B------:R-:W-:Y:S01]  /*d890*/  R2UR UR6, R6 ;  /* 0x00000000060672ca */ /* 0x000fe200000e0000 */
        /* <DEDUP_REMOVED lines=55> */
[C---:B---3--:R-:W-:Y:S01]  /*dc10*/  F2FP.F16.F32.PACK_AB R153, R194.reuse, R153 ;  /* 0x00000099c299723e */ /* 0x048fe200000000ff */
[----:B------:R-:W-:Y:S01]  /*dc20*/  FADD.FTZ R157, R194, R157 ;  /* 0x0000009dc29d7221 */ /* 0x000fe20000010000 */
[----:B------:R1:W-:Y:S01]  /*dc30*/  BAR.SYNC.DEFER_BLOCKING R7, 0x100 ;  /* 0x000400070000751d */ /* 0x0003e20000010000 */
[----:B0-----:R-:W-:-:S05]  /*dc40*/  F2FP.F16.F32.PACK_AB R155, R181, R158 ;  /* 0x0000009eb59b723e */ /* 0x001fca00000000ff */
[----:B------:R-:W-:Y:S01]  /*dc50*/  MUFU.EX2 R193, R193 ;  /* 0x000000c100c17308 */ /* 0x000fe20000000800 */
[----:B-1----:R-:W-:-:S04]  /*dc60*/  FADD.FTZ R7, R158, R157 ;  /* 0x0000009d9e077221 */ /* 0x002fc80000010000 */
[----:B------:R-:W-:-:S03]  /*dc70*/  FADD.FTZ R7, R181, R7 ;  /* 0x00000007b5077221 */ /* 0x000fc60000010000 */
[----:B------:R0:W-:Y:S08]  /*dc80*/  MUFU.EX2 R158, R14 ;  /* 0x0000000e009e7308 */ /* 0x0001f00000000800 */
[----:B------:R-:W-:Y:S01]  /*dc90*/  MUFU.EX2 R196, R196 ;  /* 0x000000c400c47308 */ /* 0x000fe20000000800 */
[----:B0-----:R-:W-:Y:S01]  /*dca0*/  VIADD R14, R6, 0x80 ;  /* 0x00000080060e7836 */ /* 0x001fe20000000000 */
[----:B------:R-:W-:-:S06]  /*dcb0*/  WARPGROUP.ARRIVE ;  /* 0x00000000000079c5 */ /* 0x000fcc0000000000 */
[----:B------:R-:W-:Y:S01]  /*dcc0*/  HGMMA.64x256x16.F32 R24, R152, gdesc[UR4].tnspB, R24, gsb0 ;  /* 0x43e0000498187df0 */ /* 0x000fe20008000818 */
[----:B------:R-:W-:Y:S01]  /*dcd0*/  MUFU.EX2 R195, R195 ;  /* 0x000000c300c37308 */ /* 0x000fe20000000800 */
[----:B------:R-:W-:Y:S02]  /*dce0*/  R2UR UR6, R14 ;  /* 0x000000000e0672ca */ /* 0x000fe400000e0000 */
[----:B------:R-:W-:-:S05]  /*dcf0*/  R2UR UR7, R15 ;  /* 0x000000000f0772ca */ /* 0x000fca00000e0000 */
[----:B------:R-:W-:Y:S08]  /*dd00*/  MUFU.EX2 R166, R166 ;  /* 0x000000a600a67308 */ /* 0x000ff00000000800 */
[----:B------:R-:W0:Y:S08]  /*dd10*/  MUFU.EX2 R167, R167 ;  /* 0x000000a700a77308 */ /* 0x000e300000000800 */
[----:B------:R-:W-:Y:S08]  /*dd20*/  MUFU.EX2 R192, R192 ;  /* 0x000000c000c07308 */ /* 0x000ff00000000800 */
[----:B------:R-:W1:Y:S08]  /*dd30*/  MUFU.EX2 R171, R171 ;  /* 0x000000ab00ab7308 */ /* 0x000e700000000800 */
        /* <DEDUP_REMOVED lines=11> */
[----:B------:R-:W-:-:S07]  /*ddf0*/  WARPGROUP.DEPBAR.LE gsb0, 0x0 ;  /* 0x00008000000079c5 */ /* 0x000fce0000010000 */
[----:B------:R-:W2:Y:S01]  /*de00*/  MUFU.EX2 R152, R20 ;  /* 0x0000001400987308 */ /* 0x000ea20000000800 */
[----:B0-----:R-:W-:Y:S02]  /*de10*/  F2FP.F16.F32.PACK_AB R153, R167, R166 ;  /* 0x000000a6a799723e */ /* 0x001fe400000000ff */
[----:B-1----:R-:W-:-:S05]  /*de20*/  F2FP.F16.F32.PACK_AB R155, R171, R192 ;  /* 0x000000c0ab9b723e */ /* 0x002fca00000000ff */
[----:B------:R0:W1:Y:S08]  /*de30*/  MUFU.EX2 R20, R159 ;  /* 0x0000009f00147308 */ /* 0x0000700000000800 */
[----:B------:R3:W-:Y:S01]  /*de40*/  MUFU.EX2 R154, R11 ;  /* 0x0000000b009a7308 */ /* 0x0007e20000000800 */
[C---:B--2---:R-:W-:Y:S01]  /*de50*/  FADD.FTZ R5, R152.reuse, R5 ;  /* 0x0000000598057221 */ /* 0x044fe20000010000 */
[----:B------:R-:W-:-:S02]  /*de60*/  F2FP.F16.F32.PACK_AB R156, R152, R156 ;  /* 0x0000009c989c723e */ /* 0x000fc400000000ff */
[----:B0-----:R-:W-:Y:S01]  /*de70*/  F2FP.F16.F32.PACK_AB R159, R195, R196 ;  /* 0x000000c4c39f723e */ /* 0x001fe200000000ff */
[----:B------:R-:W-:-:S03]  /*de80*/  FADD.FTZ R5, R21, R5 ;  /* 0x0000000515057221 */ /* 0x000fc60000010000 */
[----:B------:R0:W2:Y:S01]  /*de90*/  MUFU.EX2 R152, R10 ;  /* 0x0000000a00987308 */ /* 0x0000a20000000800 */
[C---:B------:R-:W-:Y:S01]  /*dea0*/  FADD.FTZ R5, R158.reuse, R5 ;  /* 0x000000059e057221 */ /* 0x040fe20000010000 */
[----:B------:R-:W-:Y:S01]  /*deb0*/  F2FP.F16.F32.PACK_AB R158, R158, R21 ;  /* 0x000000159e9e723e */ /* 0x000fe200000000ff */
[----:B---3--:R-:W-:Y:S01]  /*dec0*/  IMAD.MOV.U32 R11, RZ, RZ, 0x40000040 ;  /* 0x40000040ff0b7424 */ /* 0x008fe200078e00ff */
[----:B-1----:R-:W-:Y:S01]  /*ded0*/  F2FP.F16.F32.PACK_AB R157, R193, R20 ;  /* 0x00000014c19d723e */ /* 0x002fe200000000ff */
[----:B------:R-:W-:Y:S01]  /*dee0*/  FADD.FTZ R5, R9, R5 ;  /* 0x0000000509057221 */ /* 0x000fe20000010000 */
[----:B------:R-:W-:Y:S02]  /*def0*/  FADD.FTZ R7, R20, R7 ;  /* 0x0000000714077221 */ /* 0x000fe40000010000 */
[----:B------:R-:W-:Y:S01]  /*df00*/  WARPGROUP.ARRIVE ;  /* 0x00000000000079c5 */ /* 0x000fe20000000000 */
[----:B0-----:R-:W-:Y:S02]  /*df10*/  VIADD R10, R6, 0x100 ;  /* 0x00000100060a7836 */ /* 0x001fe40000000000 */
[----:B------:R-:W-:-:S03]  /*df20*/  FADD.FTZ R7, R193, R7 ;  /* 0x00000007c1077221 */ /* 0x000fc60000010000 */
[----:B------:R-:W-:Y:S01]  /*df30*/  HGMMA.64x256x16.F32 R24, R156, gdesc[UR4].tnspB, R24, gsb0 ;  /* 0x43e000049c187df0 */ /* 0x000fe20008000818 */
[----:B------:R-:W-:Y:S01]  /*df40*/  R2UR UR6, R10 ;  /* 0x000000000a0672ca */ /* 0x000fe200000e0000 */
[----:B------:R-:W-:Y:S02]  /*df50*/  VIADD R10, R6, 0x180 ;  /* 0x00000180060a7836 */ /* 0x000fe40000000000 */
[----:B--2---:R-:W-:Y:S01]  /*df60*/  FADD.FTZ R5, R152, R5 ;  /* 0x0000000598057221 */ /* 0x004fe20000010000 */
[----:B------:R-:W-:Y:S01]  /*df70*/  R2UR UR7, R11 ;  /* 0x000000000b0772ca */ /* 0x000fe200000e0000 */
[----:B------:R-:W-:Y:S01]  /*df80*/  FADD.FTZ R7, R196, R7 ;  /* 0x00000007c4077221 */ /* 0x000fe20000010000 */
[----:B------:R-:W-:Y:S01]  /*df90*/  F2FP.F16.F32.PACK_AB R152, R152, R9 ;  /* 0x000000099898723e */ /* 0x000fe200000000ff */
[----:B------:R-:W-:Y:S01]  /*dfa0*/  FADD.FTZ R5, R154, R5 ;  /* 0x000000059a057221 */ /* 0x000fe20000010000 */
[C---:B------:R-:W-:Y:S01]  /*dfb0*/  F2FP.F16.F32.PACK_AB R154, R160.reuse, R154 ;  /* 0x0000009aa09a723e */ /* 0x040fe200000000ff */
[----:B------:R-:W-:Y:S01]  /*dfc0*/  IMAD.MOV.U32 R9, RZ, RZ, 0x40000040 ;  /* 0x40000040ff097424 */ /* 0x000fe200078e00ff */
[----:B------:R-:W-:Y:S01]  /*dfd0*/  MOV R11, 0x40000040 ;  /* 0x40000040000b7802 */ /* 0x000fe20000000f00 */
[----:B------:R-:W-:Y:S01]  /*dfe0*/  FADD.FTZ R5, R160, R5 ;  /* 0x00000005a0057221 */ /* 0x000fe20000010000 */
[----:B------:R-:W-:-:S04]  /*dff0*/  FADD.FTZ R7, R195, R7 ;  /* 0x00000007c3077221 */ /* 0x000fc80000010000 */
[----:B------:R-:W-:-:S04]  /*e000*/  FADD.FTZ R7, R166, R7 ;  /* 0x00000007a6077221 */ /* 0x000fc80000010000 */
[----:B------:R-:W-:-:S04]  /*e010*/  FADD.FTZ R7, R167, R7 ;  /* 0x00000007a7077221 */ /* 0x000fc80000010000 */
[----:B------:R-:W-:-:S04]  /*e020*/  FADD.FTZ R7, R192, R7 ;  /* 0x00000007c0077221 */ /* 0x000fc80000010000 */
[----:B------:R-:W-:Y:S01]  /*e030*/  FADD.FTZ R7, R171, R7 ;  /* 0x00000007ab077221 */ /* 0x000fe20000010000 */
[----:B------:R-:W-:Y:S02]  /*e040*/  WARPGROUP.DEPBAR.LE gsb0, 0x0 ;  /* 0x00008000000079c5 */ /* 0x000fe40000010000 */
[----:B------:R-:W-:-:S06]  /*e050*/  WARPGROUP.ARRIVE ;  /* 0x00000000000079c5 */ /* 0x000fcc0000000000 */
[----:B------:R-:W-:Y:S01]  /*e060*/  HGMMA.64x256x16.F32 R24, R152, gdesc[UR4].tnspB, R24, gsb0 ;  /* 0x43e0000498187df0 */ /* 0x000fe20008000818 */
[----:B------:R-:W-:Y:S01]  /*e070*/  R2UR UR6, R10 ;  /* 0x000000000a0672ca */ /* 0x000fe200000e0000 */
[----:B------:R-:W-:Y:S01]  /*e080*/  VIADD R10, R6, 0x200 ;  /* 0x00000200060a7836 */ /* 0x000fe20000000000 */
[----:B------:R-:W-:Y:S01]  /*e090*/  R2UR UR7, R11 ;  /* 0x000000000b0772ca */ /* 0x000fe200000e0000 */
[----:B------:R-:W-:Y:S01]  /*e0a0*/  IMAD.MOV.U32 R11, RZ, RZ, 0x40000040 ;  /* 0x40000040ff0b7424 */ /* 0x000fe200078e00ff */
[----:B------:R-:W-:Y:S02]  /*e0b0*/  WARPGROUP.DEPBAR.LE gsb0, 0x0 ;  /* 0x00008000000079c5 */ /* 0x000fe40000010000 */
[----:B------:R-:W0:Y:S01]  /*e0c0*/  MUFU.EX2 R152, R161 ;  /* 0x000000a100987308 */ /* 0x000e220000000800 */
[----:B------:R-:W-:Y:S01]  /*e0d0*/  F2FP.F16.F32.PACK_AB R153, R175, R174 ;  /* 0x000000aeaf99723e */ /* 0x000fe200000000ff */
[----:B------:R-:W-:Y:S01]  /*e0e0*/  FADD.FTZ R174, R174, R7 ;  /* 0x00000007aeae7221 */ /* 0x000fe20000010000 */
[----:B------:R-:W-:-:S03]  /*e0f0*/  F2FP.F16.F32.PACK_AB R155, R179, R178 ;  /* 0x000000b2b39b723e */ /* 0x000fc600000000ff */
[----:B------:R-:W-:Y:S02]  /*e100*/  FADD.FTZ R175, R175, R174 ;  /* 0x000000aeafaf7221 */ /* 0x000fe40000010000 */
[----:B------:R-:W1:Y:S02]  /*e110*/  MUFU.EX2 R154, R165 ;  /* 0x000000a5009a7308 */ /* 0x000e640000000800 */
[----:B------:R-:W-:-:S04]  /*e120*/  FADD.FTZ R178, R178, R175 ;  /* 0x000000afb2b27221 */ /* 0x000fc80000010000 */
[----:B------:R-:W-:Y:S01]  /*e130*/  FADD.FTZ R179, R179, R178 ;  /* 0x000000b2b3b37221 */ /* 0x000fe20000010000 */
[----:B0-----:R-:W-:Y:S01]  /*e140*/  FADD.FTZ R5, R152, R5 ;  /* 0x0000000598057221 */ /* 0x001fe20000010000 */
[----:B------:R-:W-:-:S03]  /*e150*/  F2FP.F16.F32.PACK_AB R152, R164, R152 ;  /* 0x00000098a498723e */ /* 0x000fc600000000ff */
[----:B------:R-:W-:-:S04]  /*e160*/  FADD.FTZ R5, R164, R5 ;  /* 0x00000005a4057221 */ /* 0x000fc80000010000 */
[----:B-1----:R-:W-:Y:S01]  /*e170*/  FADD.FTZ R5, R154, R5 ;  /* 0x000000059a057221 */ /* 0x002fe20000010000 */
[----:B------:R-:W-:-:S03]  /*e180*/  F2FP.F16.F32.PACK_AB R154, R168, R154 ;  /* 0x0000009aa89a723e */ /* 0x000fc600000000ff */
[----:B------:R-:W-:Y:S01]  /*e190*/  FADD.FTZ R5, R168, R5 ;  /* 0x00000005a8057221 */ /* 0x000fe20000010000 */
[----:B------:R-:W-:-:S06]  /*e1a0*/  WARPGROUP.ARRIVE ;  /* 0x00000000000079c5 */ /* 0x000fcc0000000000 */
[----:B------:R-:W-:Y:S01]  /*e1b0*/  HGMMA.64x256x16.F32 R24, R152, gdesc[UR4].tnspB, R24, gsb0 ;  /* 0x43e0000498187df0 */ /* 0x000fe20008000818 */
[----:B------:R-:W-:Y:S02]  /*e1c0*/  R2UR UR6, R10 ;  /* 0x000000000a0672ca */ /* 0x000fe400000e0000 */
[----:B------:R-:W-:Y:S01]  /*e1d0*/  R2UR UR7, R11 ;  /* 0x000000000b0772ca */ /* 0x000fe200000e0000 */
[----:B------:R0:W-:Y:S02]  /*e1e0*/  MUFU.EX2 R10, R8 ;  /* 0x00000008000a7308 */ /* 0x0001e40000000800 */
[----:B0-----:R-:W-:Y:S01]  /*e1f0*/  VIADD R8, R6, 0x280 ;  /* 0x0000028006087836 */ /* 0x001fe20000000000 */
[----:B------:R-:W-:-:S05]  /*e200*/  WARPGROUP.DEPBAR.LE gsb0, 0x0 ;  /* 0x00008000000079c5 */ /* 0x000fca0000010000 */
        /* <DEDUP_REMOVED lines=9> */
[----:B------:R-:W-:Y:S02]  /*e2a0*/  F2FP.F16.F32.PACK_AB R152, R172, R152 ;  /* 0x00000098ac98723e */ /* 0x000fe400000000ff */
[----:B------:R-:W-:Y:S01]  /*e2b0*/  FADD.FTZ R187, R10, R187 ;  /* 0x000000bb0abb7221 */ /* 0x000fe20000010000 */
        /* <DEDUP_REMOVED lines=8> */
[----:B------:R-:W-:Y:S02]  /*e340*/  WARPGROUP.DEPBAR.LE gsb0, 0x0 ;  /* 0x00008000000079c5 */ /* 0x000fe40000010000 */
[----:B------:R-:W0:Y:S01]  /*e350*/  MUFU.EX2 R152, R177 ;  /* 0x000000b100987308 */ /* 0x000e220000000800 */
[C---:B------:R-:W-:Y:S01]  /*e360*/  F2FP.F16.F32.PACK_AB R153, R162.reuse, R10 ;  /* 0x0000000aa299723e */ /* 0x040fe200000000ff */
[----:B------:R-:W-:Y:S01]  /*e370*/  FADD.FTZ R162, R162, R187 ;  /* 0x000000bba2a27221 */ /* 0x000fe20000010000 */
[----:B------:R-:W-:-:S03]  /*e380*/  F2FP.F16.F32.PACK_AB R155, R191, R163 ;  /* 0x000000a3bf9b723e */ /* 0x000fc600000000ff */
[----:B------:R-:W-:Y:S02]  /*e390*/  FADD.FTZ R162, R163, R162 ;  /* 0x000000a2a3a27221 */ /* 0x000fe40000010000 */
[----:B------:R-:W1:Y:S02]  /*e3a0*/  MUFU.EX2 R154, R184 ;  /* 0x000000b8009a7308 */ /* 0x000e640000000800 */
        /* <DEDUP_REMOVED lines=8> */
[----:B------:R-:W-:Y:S03]  /*e430*/  HGMMA.64x256x16.F32 R24, R152, gdesc[UR4].tnspB, R24, gsb0 ;  /* 0x43e0000498187df0 */ /* 0x000fe60008000818 */
[----:B------:R-:W-:Y:S02]  /*e440*/  WARPGROUP.DEPBAR.LE gsb0, 0x0 ;  /* 0x00008000000079c5 */ /* 0x000fe40000010000 */
[----:B------:R-:W-:Y:S05]  /*e450*/  @!P0 BRA `(.L_x_10536) ;  /* 0x0000000000048947 */ /* 0x000fea0003800000 */
[----:B------:R-:W-:Y:S01]  /*e460*/  BPT.TRAP 0x1 ;  /* 0x000000040000795c */ /* 0x000fe20000300000 */
.L_x_10536:
[----:B------:R-:W-:Y:S01]  /*e470*/  VIADD R3, R3, 0x32460 ;  /* 0x0003246003037836 */ /* 0x000fe20000000000 */
[----:B------:R-:W-:Y:S01]  /*e480*/  MOV R7, R170 ;  /* 0x000000aa00077202 */ /* 0x000fe20000000f00 */
[----:B------:R-:W-:-:S03]  /*e490*/  IMAD.MOV.U32 R8, RZ, RZ, R13 ;  /* 0x000000ffff087224 */ /* 0x000fc600078e000d */
[----:B------:R-:W-:-:S04]  /*e4a0*/  PRMT R3, R198, 0x654, R3 ;  /* 0x00000654c6037816 */ /* 0x000fc80000000003 */
[----:B------:R1:W-:Y:S01]  /*e4b0*/  SYNCS.ARRIVE.TRANS64.RED.A1T0 RZ, [R3+URZ], RZ ;  /* 0x000000ff03ff79a7 */ /* 0x0003e2000810043f */
[----:B------:R-:W-:Y:S05]  /*e4c0*/  @P1 BRA `(.L_x_10537) ;  /* 0xffffffd000681947 */ /* 0x000fea000383ffff */
.L_x_10526:
[----:B------:R-:W2:Y:S01]  /*e4d0*/  LDL.LU R21, [R1+0x64] ;  /* 0x0000640001157983 */ /* 0x000ea20000300800 */
[----:B------:R-:W-:Y:S05]  /*e4e0*/  WARPSYNC.ALL ;  /* 0x0000000000007948 */ /* 0x000fea0003800000 */
[----:B------:R-:W0:Y:S01]  /*e4f0*/  SHFL.BFLY PT, R4, R5, 0x2, 0x1f ;  /* 0x0c401f0005047f89 */ /* 0x000e2200000e0000 */
[----:B------:R-:W-:Y:S01]  /*e500*/  VIADD R201, R201, 0x1 ;  /* 0x00000001c9c97836 */ /* 0x000fe20000000000 */
[----:B------:R3:W-:Y:S08]  /*e510*/  BAR.ARV R0, 0x100 ;  /* 0x000400000000751d */ /* 0x0007f00000002000 */
[----:B------:R-:W-:Y:S06]  /*e520*/  BAR.ARV 0x8, 0x180 ;  /* 0x0206000000007b1d */ /* 0x000fec0000002000 */
[----:B------:R-:W-:Y:S01]  /*e530*/  ISETP.NE.AND P0, PT, R201, 0x2, PT ;  /* 0x00000002c900780c */ /* 0x000fe20003f05270 */
[----:B---3--:R-:W-:Y:S01]  /*e540*/  IMAD.MOV.U32 R0, RZ, RZ, -0x800000 ;  /* 0xff800000ff007424 */ /* 0x008fe200078e00ff */
[----:B------:R-:W3:Y:S01]  /*e550*/  SHFL.BFLY PT, R7, R6, 0x2, 0x1f ;  /* 0x0c401f0006077f89 */ /* 0x000ee200000e0000 */
[----:B------:R-:W-:-:S02]  /*e560*/  PLOP3.LUT P1, PT, PT, PT, PT, 0x8, 0x0 ;  /* 0x000000000000781c */ /* 0x000fc40003f2e170 */
[----:B------:R-:W-:Y:S01]  /*e570*/  SEL R9, RZ, 0x1, P0 ;  /* 0x00000001ff097807 */ /* 0x000fe20000000000 */
[----:B01----:R-:W-:Y:S01]  /*e580*/  FADD.FTZ R3, R4, R5 ;  /* 0x0000000504037221 */ /* 0x003fe20000010000 */
[----:B------:R-:W-:Y:S02]  /*e590*/  SEL R201, R201, RZ, P0 ;  /* 0x000000ffc9c97207 */ /* 0x000fe40000000000 */
[----:B------:R-:W-:Y:S02]  /*e5a0*/  LOP3.LUT R212, R212, R9, RZ, 0x3c, !PT ;  /* 0x00000009d4d47212 */ /* 0x000fe400078e3cff */
[----:B------:R-:W0:Y:S01]  /*e5b0*/  SHFL.BFLY PT, R4, R3, 0x1, 0x1f ;  /* 0x0c201f0003047f89 */ /* 0x000e2200000e0000 */
[----:B---3--:R-:W-:-:S05]  /*e5c0*/  FADD.FTZ R7, R7, R6 ;  /* 0x0000000607077221 */ /* 0x008fca0000010000 */
[----:B------:R-:W1:Y:S01]  /*e5d0*/  SHFL.BFLY PT, R8, R7, 0x1, 0x1f ;  /* 0x0c201f0007087f89 */ /* 0x000e6200000e0000 */
[----:B0-----:R-:W-:Y:S01]  /*e5e0*/  FADD.FTZ R5, R3, R4 ;  /* 0x0000000403057221 */ /* 0x001fe20000010000 */
[----:B------:R-:W-:Y:S02]  /*e5f0*/  IMAD.MOV.U32 R4, RZ, RZ, RZ ;  /* 0x000000ffff047224 */ /* 0x000fe400078e00ff */
[----:B------:R-:W-:Y:S02]  /*e600*/  IMAD.MOV.U32 R3, RZ, RZ, RZ ;  /* 0x000000ffff037224 */ /* 0x000fe400078e00ff */
[----:B------:R-:W-:-:S13]  /*e610*/  FSETP.NE.FTZ.AND P2, PT, R5, RZ, PT ;  /* 0x000000ff0500720b */ /* 0x000fda0003f55000 */
[----:B------:R-:W0:Y:S01]  /*e620*/  @P2 MUFU.LG2 R9, R5 ;  /* 0x0000000500092308 */ /* 0x000e220000000c00 */
[----:B------:R-:W-:Y:S01]  /*e630*/  @P2 FMUL.FTZ R19, R12, 0.69314718246459960938 ;  /* 0x3f3172180c132820 */ /* 0x000fe20000410000 */
[----:B-1----:R-:W-:-:S05]  /*e640*/  FADD.FTZ R6, R7, R8 ;  /* 0x0000000807067221 */ /* 0x002fca0000010000 */
        /* <DEDUP_REMOVED lines=74> */
[----:B------:R-:W-:Y:S01]  /*eaf0*/  MOV R4, 0xff800000 ;  /* 0xff80000000047802 */ /* 0x000fe20000000f00 */
        /* <DEDUP_REMOVED lines=63> */
[----:B--2---:R-:W-:-:S05]  /*eef0*/  VIADD R21, R21, 0x1 ;  /* 0x0000000115157836 */ /* 0x004fca0000000000 */
[----:B------:R0:W-:Y:S02]  /*ef00*/  STL [R1+0x64], R21 ;  /* 0x0000641501007387 */ /* 0x0001e40000100800 */
.L_x_10482:
[----:B------:R-:W-:Y:S05]  /*ef10*/  WARPSYNC.ALL ;  /* 0x0000000000007948 */ /* 0x000fea0003800000 */
[----:B------:R-:W1:Y:S01]  /*ef20*/  S2R R8, SR_CgaCtaId ;  /* 0x0000000000087919 */ /* 0x000e620000008800 */
[----:B------:R-:W-:Y:S01]  /*ef30*/  MOV R19, 0x400 ;  /* 0x0000040000137802 */ /* 0x000fe20000000f00 */
[----:B------:R-:W-:Y:S01]  /*ef40*/  BSSY B0, `(.L_x_10538) ;  /* 0x00002f7000007945 */ /* 0x000fe20003800000 */
[----:B------:R-:W-:Y:S02]  /*ef50*/  BAR.SYNC.DEFER_BLOCKING 0x5, 0x180 ;  /* 0x0146000000007b1d */ /* 0x000fe40000010000 */
[----:B-1----:R-:W-:-:S05]  /*ef60*/  LEA R19, R8, R19, 0x18 ;  /* 0x0000001308137211 */ /* 0x002fca00078ec0ff */
[----:B------:R1:W0:Y:S01]  /*ef70*/  LDS.128 R32, [R19+0x324d0] ;  /* 0x0324d00013207984 */ /* 0x0002220000000c00 */
[----:B------:R-:W-:Y:S06]  /*ef80*/  BAR.ARV 0x4, 0x180 ;  /* 0x0106000000007b1d */ /* 0x000fec0000002000 */
[----:B------:R-:W-:Y:S05]  /*ef90*/  @P1 BRA `(.L_x_10539) ;  /* 0x00000020001c1947 */ /* 0x000fea0003800000 */
[----:B------:R-:W2:Y:S04]  /*efa0*/  LDL R9, [R1+0x80] ;  /* 0x0000800001097983 */ /* 0x000ea80000100800 */
[----:B------:R-:W4:Y:S01]  /*efb0*/  LDL R51, [R1+0x5c] ;  /* 0x00005c0001337983 */ /* 0x000f220000100800 */
[----:B------:R-:W3:Y:S01]  /*efc0*/  S2R R8, SR_SWINHI ;  /* 0x0000000000087919 */ /* 0x000ee20000002f00 */
[----:B------:R-:W-:Y:S05]  /*efd0*/  WARPSYNC.ALL ;  /* 0x0000000000007948 */ /* 0x000fea0003800000 */
[----:B------:R-:W-:Y:S01]  /*efe0*/  F2FP.F16.F32.PACK_AB R11, R11, R30 ;  /* 0x0000001e0b0b723e */ /* 0x000fe200000000ff */
[----:B------:R-:W-:Y:S01]  /*eff0*/  ULDC.64 UR4, c[0x0][0xd00] ;  /* 0x0003400000047ab9 */ /* 0x000fe20000000a00 */
[----:B------:R-:W-:Y:S01]  /*f000*/  F2FP.F16.F32.PACK_AB R15, R15, R46 ;  /* 0x0000002e0f0f723e */ /* 0x000fe200000000ff */
[----:B------:R-:W4:Y:S01]  /*f010*/  LDL R55, [R1+0x7c] ;  /* 0x00007c0001377983 */ /* 0x000f220000100800 */
[----:B------:R-:W-:Y:S01]  /*f020*/  F2FP.F16.F32.PACK_AB R25, R25, R50 ;  /* 0x000000321919723e */ /* 0x000fe200000000ff */
[----:B0-----:R-:W0:Y:S02]  /*f030*/  LDC R32, c[0x0][0xce8] ;  /* 0x00033a00ff207b82 */ /* 0x001e240000000800 */
[----:B------:R-:W4:Y:S01]  /*f040*/  LDL R90, [R1+0x68] ;  /* 0x00006800015a7983 */ /* 0x000f220000100800 */
[----:B------:R-:W-:-:S02]  /*f050*/  MOV R20, R19 ;  /* 0x0000001300147202 */ /* 0x000fc40000000f00 */
[----:B---3--:R-:W-:Y:S02]  /*f060*/  MOV R21, R8 ;  /* 0x0000000800157202 */ /* 0x008fe40000000f00 */
[----:B------:R-:W-:Y:S02]  /*f070*/  F2FP.F16.F32.PACK_AB R27, R27, R54 ;  /* 0x000000361b1b723e */ /* 0x000fe400000000ff */
[----:B------:R-:W-:Y:S02]  /*f080*/  F2FP.F16.F32.PACK_AB R29, R29, R58 ;  /* 0x0000003a1d1d723e */ /* 0x000fe400000000ff */
[----:B------:R-:W-:Y:S02]  /*f090*/  F2FP.F16.F32.PACK_AB R30, R159, R177 ;  /* 0x000000b19f1e723e */ /* 0x000fe400000000ff */
[----:B------:R-:W-:Y:S02]  /*f0a0*/  F2FP.F16.F32.PACK_AB R31, R31, R62 ;  /* 0x0000003e1f1f723e */ /* 0x000fe400000000ff */
[----:B------:R-:W-:-:S02]  /*f0b0*/  F2FP.F16.F32.PACK_AB R46, R101, R100 ;  /* 0x00000064652e723e */ /* 0x000fc400000000ff */
[----:B------:R-:W-:Y:S01]  /*f0c0*/  F2FP.F16.F32.PACK_AB R47, R103, R102 ;  /* 0x00000066672f723e */ /* 0x000fe200000000ff */
[----:B------:R-:W-:Y:S01]  /*f0d0*/  BAR.SYNC.DEFER_BLOCKING 0x1, 0x100 ;  /* 0x0044000000007b1d */ /* 0x000fe20000010000 */
[----:B--2---:R-:W-:-:S03]  /*f0e0*/  IMAD.WIDE R40, R9, 0x2, R20 ;  /* 0x0000000209287825 */ /* 0x004fc600078e0214 */
[----:B------:R-:W-:-:S04]  /*f0f0*/  IADD3 R48, P3, R40, 0x60, RZ ;  /* 0x0000006028307810 */ /* 0x000fc80007f7e0ff */
[----:B------:R-:W-:Y:S02]  /*f100*/  LOP3.LUT R49, R48, 0x380, RZ, 0xc0, !PT ;  /* 0x0000038030317812 */ /* 0x000fe400078ec0ff */
[C---:B------:R-:W-:Y:S02]  /*f110*/  IADD3 R13, P1, R40.reuse, 0x20, RZ ;  /* 0x00000020280d7810 */ /* 0x040fe40007f3e0ff */
[----:B------:R-:W-:Y:S02]  /*f120*/  IADD3 R44, P2, R40, 0x40, RZ ;  /* 0x00000040282c7810 */ /* 0x000fe40007f5e0ff */
[----:B------:R-:W-:Y:S02]  /*f130*/  SHF.R.U64 R49, R49, 0x3, RZ ;  /* 0x0000000331317819 */ /* 0x000fe400000012ff */
[----:B------:R-:W-:Y:S02]  /*f140*/  LOP3.LUT R12, R13, 0x380, RZ, 0xc0, !PT ;  /* 0x000003800d0c7812 */ /* 0x000fe400078ec0ff */
[----:B----4-:R-:W-:-:S02]  /*f150*/  LOP3.LUT R45, R44, 0x380, RZ, 0xc0, !PT ;  /* 0x000003802c2d7812 */ /* 0x010fc400078ec0ff */
[----:B------:R-:W-:Y:S01]  /*f160*/  LOP3.LUT R48, R49, R48, RZ, 0x3c, !PT ;  /* 0x0000003031307212 */ /* 0x000fe200078e3cff */
[--C-:B------:R-:W-:Y:S01]  /*f170*/  IMAD.X R49, RZ, RZ, R41.reuse, P3 ;  /* 0x000000ffff317224 */ /* 0x100fe200018e0629 */
[----:B------:R-:W-:Y:S02]  /*f180*/  IADD3 R72, P3, R40, 0x8020, RZ ;  /* 0x0000802028487810 */ /* 0x000fe40007f7e0ff */
[----:B------:R-:W-:Y:S02]  /*f190*/  SHF.R.U64 R12, R12, 0x3, RZ ;  /* 0x000000030c0c7819 */ /* 0x000fe400000012ff */
[----:B------:R-:W-:Y:S02]  /*f1a0*/  SHF.R.U64 R45, R45, 0x3, RZ ;  /* 0x000000032d2d7819 */ /* 0x000fe400000012ff */
[----:B------:R-:W-:Y:S02]  /*f1b0*/  LOP3.LUT R73, R72, 0x380, RZ, 0xc0, !PT ;  /* 0x0000038048497812 */ /* 0x000fe400078ec0ff */
        /* <DEDUP_REMOVED lines=8> */
[----:B------:R-:W-:Y:S02]  /*f240*/  IADD3 R68, P2, R40, 0x8000, RZ ;  /* 0x0000800028447810 */ /* 0x000fe40007f5e0ff */
[----:B------:R-:W-:Y:S02]  /*f250*/  SHF.R.U64 R73, R73, 0x3, RZ ;  /* 0x0000000349497819 */ /* 0x000fe400000012ff */
[----:B------:R-:W-:-:S02]  /*f260*/  LOP3.LUT R53, R52, 0x380, RZ, 0xc0, !PT ;  /* 0x0000038034357812 */ /* 0x000fc400078ec0ff */
[----:B------:R-:W-:Y:S02]  /*f270*/  LOP3.LUT R57, R56, 0x380, RZ, 0xc0, !PT ;  /* 0x0000038038397812 */ /* 0x000fe400078ec0ff */
[----:B------:R-:W-:Y:S02]  /*f280*/  LOP3.LUT R61, R60, 0x380, RZ, 0xc0, !PT ;  /* 0x000003803c3d7812 */ /* 0x000fe400078ec0ff */
[----:B------:R-:W-:Y:S02]  /*f290*/  LOP3.LUT R65, R64, 0x380, RZ, 0xc0, !PT ;  /* 0x0000038040417812 */ /* 0x000fe400078ec0ff */
[----:B------:R-:W-:Y:S02]  /*f2a0*/  LOP3.LUT R69, R68, 0x380, RZ, 0xc0, !PT ;  /* 0x0000038044457812 */ /* 0x000fe400078ec0ff */
[----:B------:R-:W-:Y:S01]  /*f2b0*/  LOP3.LUT R72, R73, R72, RZ, 0x3c, !PT ;  /* 0x0000004849487212 */ /* 0x000fe200078e3cff */
[----:B------:R-:W-:Y:S01]  /*f2c0*/  IMAD.X R73, RZ, RZ, R41, P3 ;  /* 0x000000ffff497224 */ /* 0x000fe200018e0629 */
[----:B------:R-:W-:-:S02]  /*f2d0*/  LOP3.LUT R8, R40, 0x380, RZ, 0xc0, !PT ;  /* 0x0000038028087812 */ /* 0x000fc400078ec0ff */
[----:B------:R-:W-:Y:S02]  /*f2e0*/  IADD3 R9, P3, R40, 0xc060, RZ ;  /* 0x0000c06028097810 */ /* 0x000fe40007f7e0ff */
[----:B------:R-:W-:Y:S02]  /*f2f0*/  SHF.R.U64 R53, R53, 0x3, RZ ;  /* 0x0000000335357819 */ /* 0x000fe400000012ff */
[----:B------:R-:W-:Y:S02]  /*f300*/  SHF.R.U64 R57, R57, 0x3, RZ ;  /* 0x0000000339397819 */ /* 0x000fe400000012ff */
[----:B------:R-:W-:Y:S02]  /*f310*/  SHF.R.U64 R61, R61, 0x3, RZ ;  /* 0x000000033d3d7819 */ /* 0x000fe400000012ff */
[----:B------:R-:W-:Y:S02]  /*f320*/  SHF.R.U64 R65, R65, 0x3, RZ ;  /* 0x0000000341417819 */ /* 0x000fe400000012ff */
[----:B------:R-:W-:-:S02]  /*f330*/  SHF.R.U64 R69, R69, 0x3, RZ ;  /* 0x0000000345457819 */ /* 0x000fc400000012ff */
[----:B------:R-:W-:Y:S02]  /*f340*/  SHF.R.U64 R8, R8, 0x3, RZ ;  /* 0x0000000308087819 */ /* 0x000fe400000012ff */
[----:B-----5:R-:W-:Y:S02]  /*f350*/  LOP3.LUT R28, R9, 0x380, RZ, 0xc0, !PT ;  /* 0x00000380091c7812 */ /* 0x020fe400078ec0ff */
        /* <DEDUP_REMOVED lines=16> */
[----:B------:R-:W-:-:S04]  /*f460*/  SHF.R.U64 R40, R28, 0x3, RZ ;  /* 0x000000031c287819 */ /* 0x000fc800000012ff */
[----:B------:R-:W-:Y:S01]  /*f470*/  LOP3.LUT R40, R40, R9, RZ, 0x3c, !PT ;  /* 0x0000000928287212 */ /* 0x000fe200078e3cff */
[----:B------:R-:W-:Y:S01]  /*f480*/  IMAD.MOV.U32 R9, RZ, RZ, R41 ;  /* 0x000000ffff097224 */ /* 0x000fe200078e0029 */
[----:B------:R-:W-:-:S04]  /*f490*/  LOP3.LUT R77, R76, 0x380, RZ, 0xc0, !PT ;  /* 0x000003804c4d7812 */ /* 0x000fc800078ec0ff */
[----:B------:R-:W-:Y:S02]  /*f4a0*/  MOV R28, R8 ;  /* 0x00000008001c7202 */ /* 0x000fe40000000f00 */
[----:B------:R-:W-:Y:S02]  /*f4b0*/  F2FP.F16.F32.PACK_AB R9, R10, R26 ;  /* 0x0000001a0a09723e */ /* 0x000fe400000000ff */
[----:B------:R-:W-:Y:S02]  /*f4c0*/  F2FP.F16.F32.PACK_AB R8, R14, R167 ;  /* 0x000000a70e08723e */ /* 0x000fe400000000ff */
[----:B------:R-:W-:Y:S02]  /*f4d0*/  F2FP.F16.F32.PACK_AB R10, R24, R168 ;  /* 0x000000a8180a723e */ /* 0x000fe400000000ff */
[----:B------:R-:W-:Y:S02]  /*f4e0*/  LOP3.LUT R81, R80, 0x380, RZ, 0xc0, !PT ;  /* 0x0000038050517812 */ /* 0x000fe400078ec0ff */
[----:B------:R-:W-:-:S02]  /*f4f0*/  LOP3.LUT R85, R84, 0x380, RZ, 0xc0, !PT ;  /* 0x0000038054557812 */ /* 0x000fc400078ec0ff */
[----:B------:R-:W-:Y:S02]  /*f500*/  LOP3.LUT R89, R88, 0x380, RZ, 0xc0, !PT ;  /* 0x0000038058597812 */ /* 0x000fe400078ec0ff */
[----:B------:R-:W-:Y:S01]  /*f510*/  LOP3.LUT R37, R36, 0x380, RZ, 0xc0, !PT ;  /* 0x0000038024257812 */ /* 0x000fe200078ec0ff */
[----:B------:R2:W-:Y:S01]  /*f520*/  STSM.16.M88.4 [R28], R8 ;  /* 0x000000081c007844 */ /* 0x0005e20000000200 */
[----:B------:R-:W-:Y:S02]  /*f530*/  SHF.R.U64 R77, R77, 0x3, RZ ;  /* 0x000000034d4d7819 */ /* 0x000fe400000012ff */
[----:B------:R-:W-:Y:S02]  /*f540*/  SHF.R.U64 R81, R81, 0x3, RZ ;  /* 0x0000000351517819 */ /* 0x000fe400000012ff */
[----:B------:R-:W-:Y:S02]  /*f550*/  SHF.R.U64 R85, R85, 0x3, RZ ;  /* 0x0000000355557819 */ /* 0x000fe400000012ff */
[----:B------:R-:W-:-:S02]  /*f560*/  SHF.R.U64 R89, R89, 0x3, RZ ;  /* 0x0000000359597819 */ /* 0x000fc400000012ff */
[----:B------:R-:W-:Y:S02]  /*f570*/  SHF.R.U64 R37, R37, 0x3, RZ ;  /* 0x0000000325257819 */ /* 0x000fe400000012ff */
[----:B------:R-:W-:Y:S02]  /*f580*/  MOV R24, R12 ;  /* 0x0000000c00187202 */ /* 0x000fe40000000f00 */
[----:B------:R-:W-:Y:S02]  /*f590*/  MOV R44, R44 ;  /* 0x0000002c002c7202 */ /* 0x000fe40000000f00 */
[----:B--2---:R-:W-:Y:S02]  /*f5a0*/  F2FP.F16.F32.PACK_AB R8, R152, R169 ;  /* 0x000000a99808723e */ /* 0x004fe400000000ff */
[----:B------:R-:W-:Y:S02]  /*f5b0*/  F2FP.F16.F32.PACK_AB R9, R7, R5 ;  /* 0x000000050709723e */ /* 0x000fe400000000ff */
[----:B------:R-:W-:-:S02]  /*f5c0*/  F2FP.F16.F32.PACK_AB R10, R153, R171 ;  /* 0x000000ab990a723e */ /* 0x000fc400000000ff */
[----:B------:R-:W-:Y:S02]  /*f5d0*/  F2FP.F16.F32.PACK_AB R11, R39, R38 ;  /* 0x00000026270b723e */ /* 0x000fe400000000ff */
[----:B------:R-:W-:Y:S02]  /*f5e0*/  F2FP.F16.F32.PACK_AB R12, R154, R172 ;  /* 0x000000ac9a0c723e */ /* 0x000fe400000000ff */
[----:B------:R-:W-:Y:S02]  /*f5f0*/  F2FP.F16.F32.PACK_AB R13, R43, R42 ;  /* 0x0000002a2b0d723e */ /* 0x000fe400000000ff */
[----:B------:R-:W-:Y:S01]  /*f600*/  F2FP.F16.F32.PACK_AB R14, R155, R173 ;  /* 0x000000ad9b0e723e */ /* 0x000fe200000000ff */
[----:B------:R2:W-:Y:S01]  /*f610*/  STSM.16.M88.4 [R24], R8 ;  /* 0x0000000818007844 */ /* 0x0005e20000000200 */
        /* <DEDUP_REMOVED lines=9> */
[----:B------:R-:W-:Y:S01]  /*f6b0*/  IADD3.X R77, RZ, R41, RZ, P4, !PT ;  /* 0x00000029ff4d7210 */ /* 0x000fe200027fe4ff */
[----:B------:R-:W-:Y:S01]  /*f6c0*/  IMAD.X R41, RZ, RZ, R41, P3 ;  /* 0x000000ffff297224 */ /* 0x000fe200018e0629 */
[----:B------:R-:W-:-:S02]  /*f6d0*/  MOV R48, R48 ;  /* 0x0000003000307202 */ /* 0x000fc40000000f00 */
[----:B------:R-:W-:Y:S02]  /*f6e0*/  F2FP.F16.F32.PACK_AB R26, R157, R175 ;  /* 0x000000af9d1a723e */ /* 0x000fe400000000ff */
[----:B--2---:R-:W-:Y:S01]  /*f6f0*/  F2FP.F16.F32.PACK_AB R24, R156, R174 ;  /* 0x000000ae9c18723e */ /* 0x004fe200000000ff */
[----:B------:R2:W-:Y:S01]  /*f700*/  STSM.16.M88.4 [R44], R12 ;  /* 0x0000000c2c007844 */ /* 0x0005e20000000200 */
[----:B------:R-:W-:Y:S02]  /*f710*/  MOV R52, R52 ;  /* 0x0000003400347202 */ /* 0x000fe40000000f00 */
[----:B------:R-:W-:Y:S02]  /*f720*/  F2FP.F16.F32.PACK_AB R28, R158, R176 ;  /* 0x000000b09e1c723e */ /* 0x000fe400000000ff */
[----:B------:R-:W-:Y:S02]  /*f730*/  MOV R56, R56 ;  /* 0x0000003800387202 */ /* 0x000fe40000000f00 */
[----:B------:R-:W-:-:S02]  /*f740*/  F2FP.F16.F32.PACK_AB R8, R160, R178 ;  /* 0x000000b2a008723e */ /* 0x000fc400000000ff */
[----:B------:R-:W-:Y:S02]  /*f750*/  F2FP.F16.F32.PACK_AB R9, R67, R66 ;  /* 0x000000424309723e */ /* 0x000fe400000000ff */
[----:B------:R-:W-:Y:S02]  /*f760*/  F2FP.F16.F32.PACK_AB R10, R161, R179 ;  /* 0x000000b3a10a723e */ /* 0x000fe400000000ff */
[----:B------:R-:W-:Y:S02]  /*f770*/  F2FP.F16.F32.PACK_AB R11, R71, R70 ;  /* 0x00000046470b723e */ /* 0x000fe400000000ff */
[----:B------:R-:W-:Y:S02]  /*f780*/  MOV R60, R60 ;  /* 0x0000003c003c7202 */ /* 0x000fe40000000f00 */
[----:B--2---:R-:W-:Y:S02]  /*f790*/  F2FP.F16.F32.PACK_AB R12, R162, R180 ;  /* 0x000000b4a20c723e */ /* 0x004fe400000000ff */
[----:B------:R-:W-:-:S02]  /*f7a0*/  F2FP.F16.F32.PACK_AB R13, R75, R74 ;  /* 0x0000004a4b0d723e */ /* 0x000fc400000000ff */
[----:B------:R-:W-:Y:S02]  /*f7b0*/  F2FP.F16.F32.PACK_AB R14, R163, R181 ;  /* 0x000000b5a30e723e */ /* 0x000fe400000000ff */
[----:B------:R-:W-:Y:S01]  /*f7c0*/  F2FP.F16.F32.PACK_AB R15, R79, R78 ;  /* 0x0000004e4f0f723e */ /* 0x000fe200000000ff */
[----:B------:R-:W-:Y:S01]  /*f7d0*/  STSM.16.M88.4 [R48], R24 ;  /* 0x0000001830007844 */ /* 0x000fe20000000200 */
[----:B------:R-:W-:Y:S02]  /*f7e0*/  MOV R5, R36 ;  /* 0x0000002400057202 */ /* 0x000fe40000000f00 */
[----:B------:R-:W-:Y:S01]  /*f7f0*/  MOV R64, R64 ;  /* 0x0000004000407202 */ /* 0x000fe20000000f00 */
[----:B------:R-:W-:Y:S01]  /*f800*/  STSM.16.M88.4 [R52], R28 ;  /* 0x0000001c34007844 */ /* 0x000fe20000000200 */
[----:B------:R-:W-:Y:S02]  /*f810*/  MOV R7, R40 ;  /* 0x0000002800077202 */ /* 0x000fe40000000f00 */
        /* <DEDUP_REMOVED lines=14> */
[----:B------:R-:W-:-:S02]  /*f900*/  MOV R76, R76 ;  /* 0x0000004c004c7202 */ /* 0x000fc40000000f00 */
[----:B--2---:R-:W-:Y:S02]  /*f910*/  F2FP.F16.F32.PACK_AB R8, R105, R104 ;  /* 0x000000686908723e */ /* 0x004fe400000000ff */
[----:B------:R-:W-:Y:S02]  /*f920*/  F2FP.F16.F32.PACK_AB R9, R107, R106 ;  /* 0x0000006a6b09723e */ /* 0x000fe400000000ff */
[----:B------:R-:W-:Y:S02]  /*f930*/  F2FP.F16.F32.PACK_AB R10, R109, R108 ;  /* 0x0000006c6d0a723e */ /* 0x000fe400000000ff */
[----:B------:R-:W-:Y:S01]  /*f940*/  F2FP.F16.F32.PACK_AB R11, R111, R110 ;  /* 0x0000006e6f0b723e */ /* 0x000fe200000000ff */
[----:B------:R-:W-:Y:S01]  /*f950*/  STSM.16.M88.4 [R64], R36 ;  /* 0x0000002440007844 */ /* 0x000fe20000000200 */
[----:B------:R-:W-:Y:S02]  /*f960*/  MOV R80, R80 ;  /* 0x0000005000507202 */ /* 0x000fe40000000f00 */
[----:B---3--:R-:W-:-:S02]  /*f970*/  F2FP.F16.F32.PACK_AB R12, R113, R112 ;  /* 0x00000070710c723e */ /* 0x008fc400000000ff */
[----:B------:R-:W-:Y:S02]  /*f980*/  F2FP.F16.F32.PACK_AB R13, R115, R114 ;  /* 0x00000072730d723e */ /* 0x000fe400000000ff */
[----:B------:R-:W-:Y:S02]  /*f990*/  F2FP.F16.F32.PACK_AB R14, R117, R116 ;  /* 0x00000074750e723e */ /* 0x000fe400000000ff */
[----:B------:R-:W-:Y:S01]  /*f9a0*/  F2FP.F16.F32.PACK_AB R15, R119, R118 ;  /* 0x00000076770f723e */ /* 0x000fe200000000ff */
[----:B------:R-:W-:Y:S01]  /*f9b0*/  STSM.16.M88.4 [R68], R40 ;  /* 0x0000002844007844 */ /* 0x000fe20000000200 */
[----:B------:R-:W-:-:S03]  /*f9c0*/  SHF.R.S32.HI R82, RZ, 0x1f, R51 ;  /* 0x0000001fff527819 */ /* 0x000fc60000011433 */
[----:B------:R-:W-:Y:S04]  /*f9d0*/  STSM.16.M88.4 [R72], R44 ;  /* 0x0000002c48007844 */ /* 0x000fe80000000200 */
[----:B------:R-:W-:Y:S04]  /*f9e0*/  STSM.16.M88.4 [R76], R8 ;  /* 0x000000084c007844 */ /* 0x000fe80000000200 */
[----:B------:R2:W-:Y:S01]  /*f9f0*/  STSM.16.M88.4 [R80], R12 ;  /* 0x0000000c50007844 */ /* 0x0005e20000000200 */
[----:B------:R-:W-:Y:S02]  /*fa00*/  MOV R84, R84 ;  /* 0x0000005400547202 */ /* 0x000fe40000000f00 */
[----:B------:R-:W-:-:S02]  /*fa10*/  F2FP.F16.F32.PACK_AB R24, R121, R120 ;  /* 0x000000787918723e */ /* 0x000fc400000000ff */
[----:B------:R-:W-:Y:S02]  /*fa20*/  F2FP.F16.F32.PACK_AB R25, R123, R122 ;  /* 0x0000007a7b19723e */ /* 0x000fe400000000ff */
[----:B------:R-:W-:Y:S02]  /*fa30*/  F2FP.F16.F32.PACK_AB R26, R125, R124 ;  /* 0x0000007c7d1a723e */ /* 0x000fe400000000ff */
[----:B------:R-:W-:Y:S02]  /*fa40*/  F2FP.F16.F32.PACK_AB R27, R127, R126 ;  /* 0x0000007e7f1b723e */ /* 0x000fe400000000ff */
[----:B------:R-:W-:Y:S02]  /*fa50*/  ISETP.NE.U32.AND P0, PT, RZ, UR4, PT ;  /* 0x00000004ff007c0c */ /* 0x000fe4000bf05070 */
[C---:B--2---:R-:W-:Y:S02]  /*fa60*/  SHF.L.U32 R12, R51.reuse, 0x2, RZ ;  /* 0x00000002330c7819 */ /* 0x044fe400000006ff */
[----:B------:R-:W-:-:S02]  /*fa70*/  SHF.L.U64.HI R6, R51, 0x2, R82 ;  /* 0x0000000233067819 */ /* 0x000fc40000010252 */
[----:B------:R-:W-:Y:S02]  /*fa80*/  IADD3 R14, P1, R12, UR4, RZ ;  /* 0x000000040c0e7c10 */ /* 0x000fe4000ff3e0ff */
[----:B------:R-:W-:Y:S02]  /*fa90*/  MOV R88, R88 ;  /* 0x0000005800587202 */ /* 0x000fe40000000f00 */
        /* <DEDUP_REMOVED lines=12> */
[----:B------:R-:W-:Y:S01]  /*fb60*/  STSM.16.M88.4 [R84], R24 ;  /* 0x0000001854007844 */ /* 0x000fe20000000200 */
[----:B------:R-:W-:Y:S02]  /*fb70*/  ISETP.NE.AND.EX P0, PT, RZ, UR5, PT, P0 ;  /* 0x00000005ff007c0c */ /* 0x000fe4000bf05300 */
[----:B------:R-:W-:Y:S01]  /*fb80*/  IADD3.X R15, R6, UR5, RZ, P1, !PT ;  /* 0x00000005060f7c10 */ /* 0x000fe20008ffe4ff */
[----:B------:R-:W-:Y:S01]  /*fb90*/  ULDC.64 UR4, c[0x0][0xd08] ;  /* 0x0003420000047ab9 */ /* 0x000fe20000000a00 */
[----:B------:R-:W-:Y:S01]  /*fba0*/  STSM.16.M88.4 [R88], R28 ;  /* 0x0000001c58007844 */ /* 0x000fe20000000200 */
[----:B------:R-:W-:-:S03]  /*fbb0*/  ISETP.NE.U32.AND P2, PT, RZ, UR4, PT ;  /* 0x00000004ff007c0c */ /* 0x000fc6000bf45070 */
[----:B------:R2:W-:Y:S01]  /*fbc0*/  STSM.16.M88.4 [R5], R36 ;  /* 0x0000002405007844 */ /* 0x0005e20000000200 */
[----:B------:R-:W-:-:S03]  /*fbd0*/  ISETP.NE.AND.EX P2, PT, RZ, UR5, PT, P2 ;  /* 0x00000005ff007c0c */ /* 0x000fc6000bf45320 */
[----:B------:R3:W-:Y:S01]  /*fbe0*/  STSM.16.M88.4 [R7], R8 ;  /* 0x0000000807007844 */ /* 0x0007e20000000200 */
[----:B------:R-:W-:Y:S01]  /*fbf0*/  IMAD.MOV.U32 R80, RZ, RZ, RZ ;  /* 0x000000ffff507224 */ /* 0x000fe200078e00ff */
[----:B------:R-:W-:Y:S08]  /*fc00*/  BAR.SYNC.DEFER_BLOCKING 0x1, 0x100 ;  /* 0x0044000000007b1d */ /* 0x000ff00000010000 */
[----:B------:R-:W-:Y:S01]  /*fc10*/  @P2 IADD3 R12, P3, R12, UR4, RZ ;  /* 0x000000040c0c2c10 */ /* 0x000fe2000ff7e0ff */
[----:B------:R-:W-:-:S02]  /*fc20*/  ULDC UR4, c[0x0][0xb88] ;  /* 0x0002e20000047ab9 */ /* 0x000fc40000000800 */
[----:B--2---:R-:W-:Y:S01]  /*fc30*/  IMAD.U32 R5, RZ, RZ, UR4 ;  /* 0x00000004ff057e24 */ /* 0x004fe2000f8e00ff */
[----:B------:R-:W-:Y:S01]  /*fc40*/  @P2 IADD3.X R13, R6, UR5, RZ, P3, !PT ;  /* 0x00000005060d2c10 */ /* 0x000fe20009ffe4ff */
[----:B------:R2:W5:Y:S04]  /*fc50*/  @P0 LDG.E R80, desc[UR60][R14.64] ;  /* 0x0000003c0e500981 */ /* 0x000568000c1e1900 */
[----:B------:R2:W5:Y:S01]  /*fc60*/  @P2 LDG.E R5, desc[UR60][R12.64] ;  /* 0x0000003c0c052981 */ /* 0x000562000c1e1900 */
[----:B0-----:R-:W-:-:S13]  /*fc70*/  ISETP.NE.AND P1, PT, R32, 0x1, PT ;  /* 0x000000012000780c */ /* 0x001fda0003f25270 */
[----:B------:R-:W0:Y:S08]  /*fc80*/  @P1 LDC R3, c[0x0][0xcec] ;  /* 0x00033b00ff031b82 */ /* 0x000e300000000800 */
[----:B------:R-:W4:Y:S01]  /*fc90*/  @P1 LDC R24, c[0x0][0xcf0] ;  /* 0x00033c00ff181b82 */ /* 0x000f220000000800 */
[----:B---3--:R-:W-:Y:S01]  /*fca0*/  IMAD R8, R90, 0x80, R55 ;  /* 0x000000805a087824 */ /* 0x008fe200078e0237 */
[----:B--2---:R-:W-:Y:S06]  /*fcb0*/  @P2 BRA `(.L_x_10540) ;  /* 0x0000000000102947 */ /* 0x004fec0003800000 */
[----:B------:R-:W-:Y:S05]  /*fcc0*/  @!P0 BRA `(.L_x_10540) ;  /* 0x00000000000c8947 */ /* 0x000fea0003800000 */
[----:B------:R-:W2:Y:S04]  /*fcd0*/  LDG.E R6, desc[UR60][R14.64] ;  /* 0x0000003c0e067981 */ /* 0x000ea8000c1e1900 */
[----:B-----5:R-:W2:Y:S02]  /*fce0*/  LDG.E R5, desc[UR60][R14.64+0x4] ;  /* 0x0000043c0e057981 */ /* 0x020ea4000c1e1900 */
[----:B--2---:R-:W-:-:S07]  /*fcf0*/  IMAD.IADD R5, R5, 0x1, -R6 ;  /* 0x0000000105057824 */ /* 0x004fce00078e0a06 */
.L_x_10540:
[----:B------:R-:W2:Y:S01]  /*fd00*/  LDL.LU R89, [R1+0x60] ;  /* 0x0000600001597983 */ /* 0x000ea20000300800 */
[----:B------:R-:W3:Y:S01]  /*fd10*/  S2R R6, SR_TID.X ;  /* 0x0000000000067919 */ /* 0x000ee20000002100 */
[----:B0-----:R-:W-:Y:S01]  /*fd20*/  @P1 IMAD.HI.U32 R3, R8, R3, RZ ;  /* 0x0000000308031227 */ /* 0x001fe200078e00ff */
[----:B------:R-:W-:Y:S01]  /*fd30*/  ULDC.64 UR4, c[0x0][0xc90] ;  /* 0x0003240000047ab9 */ /* 0x000fe20000000a00 */
[----:B-----5:R-:W-:Y:S01]  /*fd40*/  SHF.R.S32.HI R81, RZ, 0x1f, R80 ;  /* 0x0000001fff517819 */ /* 0x020fe20000011450 */
[----:B------:R-:W2:Y:S01]  /*fd50*/  LDL R26, [R1+0x74] ;  /* 0x00007400011a7983 */ /* 0x000ea20000100800 */
[----:B------:R-:W-:Y:S01]  /*fd60*/  MOV R11, R8 ;  /* 0x00000008000b7202 */ /* 0x000fe20000000f00 */
[----:B------:R-:W0:Y:S01]  /*fd70*/  @P1 LDC R85, c[0x0][0xcec] ;  /* 0x00033b00ff551b82 */ /* 0x000e220000000800 */
[----:B----4-:R-:W-:Y:S02]  /*fd80*/  @P1 SHF.R.U32.HI R11, RZ, R24, R3 ;  /* 0x00000018ff0b1219 */ /* 0x010fe40000011603 */
[----:B------:R-:W-:-:S02]  /*fd90*/  SEL R82, R82, RZ, !P0 ;  /* 0x000000ff52527207 */ /* 0x000fc40004000000 */
[----:B------:R-:W-:-:S03]  /*fda0*/  SEL R83, R51, RZ, !P0 ;  /* 0x000000ff33537207 */ /* 0x000fc60004000000 */
[----:B------:R-:W4:Y:S01]  /*fdb0*/  @P1 LDC R87, c[0x0][0xcf0] ;  /* 0x00033c00ff571b82 */ /* 0x000f220000000800 */
[----:B---3--:R-:W-:-:S05]  /*fdc0*/  VIADD R30, R6, 0xffffff80 ;  /* 0xffffff80061e7836 */ /* 0x008fca0000000000 */
[----:B------:R-:W-:-:S04]  /*fdd0*/  SHF.R.S32.HI R86, RZ, 0x1f, R30 ;  /* 0x0000001fff567819 */ /* 0x000fc8000001141e */
[-C--:B------:R-:W-:Y:S02]  /*fde0*/  LEA.HI R86, R86, R30.reuse, RZ, 0x3 ;  /* 0x0000001e56567211 */ /* 0x080fe400078f18ff */
[----:B------:R-:W-:Y:S02]  /*fdf0*/  SHF.R.S32.HI R88, RZ, 0x1f, R30 ;  /* 0x0000001fff587819 */ /* 0x000fe4000001141e */
[----:B------:R-:W-:Y:S02]  /*fe00*/  LOP3.LUT R86, R86, 0xfffffff8, RZ, 0xc0, !PT ;  /* 0xfffffff856567812 */ /* 0x000fe400078ec0ff */
[----:B------:R-:W-:-:S03]  /*fe10*/  LEA.HI R88, R88, R30, RZ, 0x3 ;  /* 0x0000001e58587211 */ /* 0x000fc600078f18ff */
[----:B------:R-:W-:Y:S01]  /*fe20*/  IMAD.IADD R86, R30, 0x1, -R86 ;  /* 0x000000011e567824 */ /* 0x000fe200078e0a56 */
[----:B------:R-:W-:Y:S01]  /*fe30*/  SHF.R.S32.HI R88, RZ, 0x3, R88 ;  /* 0x00000003ff587819 */ /* 0x000fe20000011458 */
[----:B------:R-:W-:Y:S02]  /*fe40*/  IMAD.MOV R13, RZ, RZ, -R11 ;  /* 0x000000ffff0d7224 */ /* 0x000fe400078e0a0b */
[----:B------:R-:W-:Y:S02]  /*fe50*/  IMAD.SHL.U32 R3, R86, 0x8, RZ ;  /* 0x0000000856037824 */ /* 0x000fe400078e00ff */
[----:B------:R-:W-:Y:S02]  /*fe60*/  IMAD R13, R32, R13, R8 ;  /* 0x0000000d200d7224 */ /* 0x000fe400078e0208 */
[----:B------:R-:W-:-:S03]  /*fe70*/  IMAD R15, R88, 0x40, R3 ;  /* 0x00000040580f7824 */ /* 0x000fc600078e0203 */
[----:B------:R-:W-:Y:S02]  /*fe80*/  SHF.R.S32.HI R12, RZ, 0x1f, R13 ;  /* 0x0000001fff0c7819 */ /* 0x000fe4000001140d */
[----:B------:R-:W-:-:S04]  /*fe90*/  SHF.R.S32.HI R27, RZ, 0x1f, R30 ;  /* 0x0000001fff1b7819 */ /* 0x000fc8000001141e */
[----:B------:R-:W-:-:S04]  /*fea0*/  LEA.HI R27, R27, R30, RZ, 0x7 ;  /* 0x0000001e1b1b7211 */ /* 0x000fc800078f38ff */
[----:B------:R-:W-:-:S05]  /*feb0*/  LOP3.LUT R27, R27, 0xffffff80, RZ, 0xc0, !PT ;  /* 0xffffff801b1b7812 */ /* 0x000fca00078ec0ff */
[----:B------:R-:W-:Y:S02]  /*fec0*/  IMAD.IADD R27, R30, 0x1, -R27 ;  /* 0x000000011e1b7824 */ /* 0x000fe400078e0a1b */
[C---:B------:R-:W-:Y:S02]  /*fed0*/  VIADD R93, R3.reuse, 0x80 ;  /* 0x00000080035d7836 */ /* 0x040fe40000000000 */
[C---:B------:R-:W-:Y:S02]  /*fee0*/  VIADD R95, R3.reuse, 0xc0 ;  /* 0x000000c0035f7836 */ /* 0x040fe40000000000 */
[----:B------:R-:W-:Y:S01]  /*fef0*/  VIADD R91, R3, 0x40 ;  /* 0x00000040035b7836 */ /* 0x000fe20000000000 */
[----:B------:R-:W-:Y:S01]  /*ff00*/  BSSY B1, `(.L_x_10541) ;  /* 0x00000cc000017945 */ /* 0x000fe20003800000 */
[----:B------:R-:W-:-:S03]  /*ff10*/  SHF.R.S32.HI R92, RZ, 0x1f, R3 ;  /* 0x0000001fff5c7819 */ /* 0x000fc60000011403 */
[----:B------:R-:W-:Y:S02]  /*ff20*/  SHF.R.S32.HI R94, RZ, 0x1f, R91 ;  /* 0x0000001fff5e7819 */ /* 0x000fe4000001145b */
[----:B--2---:R-:W-:-:S05]  /*ff30*/  SHF.R.S32.HI R84, RZ, 0x1f, R89 ;  /* 0x0000001fff547819 */ /* 0x004fca0000011459 */
[----:B------:R-:W-:-:S04]  /*ff40*/  IMAD R6, R84, UR4, RZ ;  /* 0x0000000454067c24 */ /* 0x000fc8000f8e02ff */
[C---:B------:R-:W-:Y:S02]  /*ff50*/  IMAD R9, R89.reuse, UR5, R6 ;  /* 0x0000000559097c24 */ /* 0x040fe4000f8e0206 */
[----:B------:R-:W-:Y:S01]  /*ff60*/  IMAD.WIDE.U32 R6, R89, UR4, R80 ;  /* 0x0000000459067c25 */ /* 0x000fe2000f8e0050 */
[----:B------:R-:W-:-:S03]  /*ff70*/  ULDC.64 UR4, c[0x0][0xc98] ;  /* 0x0003260000047ab9 */ /* 0x000fc60000000a00 */
[----:B------:R-:W-:Y:S02]  /*ff80*/  IMAD.IADD R7, R7, 0x1, R9 ;  /* 0x0000000107077824 */ /* 0x000fe400078e0209 */
[----:B------:R-:W-:Y:S02]  /*ff90*/  IMAD R10, R82, UR4, RZ ;  /* 0x00000004520a7c24 */ /* 0x000fe4000f8e02ff */
[----:B------:R-:W-:-:S04]  /*ffa0*/  IMAD.WIDE.U32 R8, R83, UR4, R6 ;  /* 0x0000000453087c25 */ /* 0x000fc8000f8e0006 */
[----:B------:R-:W-:Y:S01]  /*ffb0*/  IMAD.WIDE R6, R15, 0x2, R20 ;  /* 0x000000020f067825 */ /* 0x000fe200078e0214 */
[----:B------:R-:W-:-:S03]  /*ffc0*/  SHF.R.S32.HI R15, RZ, 0x1f, R11 ;  /* 0x0000001fff0f7819 */ /* 0x000fc6000001140b */
[----:B------:R-:W-:Y:S01]  /*ffd0*/  IMAD R14, R83, UR5, R10 ;  /* 0x00000005530e7c24 */ /* 0x000fe2000f8e020a */
[----:B------:R-:W-:Y:S01]  /*ffe0*/  IADD3 R10, P0, R11, R8, RZ ;  /* 0x000000080b0a7210 */ /* 0x000fe20007f1e0ff */
[----:B------:R-:W-:Y:S02]  /*fff0*/  ULDC.64 UR4, c[0x0][0xc88] ;  /* 0x0003220000047ab9 */ /* 0x000fe40000000a00 */
[----:B------:R-:W-:Y:S01]  /*10000*/  IMAD R12, R12, UR4, RZ ;  /* 0x000000040c0c7c24 */ /* 0x000fe2000f8e02ff */
[----:B------:R-:W-:-:S03]  /*10010*/  IADD3.X R11, R15, R9, R14, P0, !PT ;  /* 0x000000090f0b7210 */ /* 0x000fc600007fe40e */
[C---:B------:R-:W-:Y:S02]  /*10020*/  IMAD R9, R13.reuse, UR5, R12 ;  /* 0x000000050d097c24 */ /* 0x040fe4000f8e020c */
[----:B------:R-:W-:Y:S01]  /*10030*/  IMAD.WIDE.U32 R10, R13, UR4, R10 ;  /* 0x000000040d0a7c25 */ /* 0x000fe2000f8e000a */
[----:B------:R-:W-:Y:S01]  /*10040*/  ULDC.64 UR4, c[0x0][0xc50] ;  /* 0x0003140000047ab9 */ /* 0x000fe20000000a00 */
[----:B------:R-:W-:-:S03]  /*10050*/  IADD3 R21, P2, R6, 0x1000, RZ ;  /* 0x0000100006157810 */ /* 0x000fc60007f5e0ff */
[----:B------:R-:W-:Y:S02]  /*10060*/  IADD3 R9, R11, R9, RZ ;  /* 0x000000090b097210 */ /* 0x000fe40007ffe0ff */
[----:B------:R-:W-:-:S04]  /*10070*/  LEA R14, P0, R10, UR4, 0x2 ;  /* 0x000000040a0e7c11 */ /* 0x000fc8000f8010ff */
[----:B------:R-:W-:Y:S02]  /*10080*/  LEA.HI.X R15, R10, UR5, R9, 0x2, P0 ;  /* 0x000000050a0f7c11 */ /* 0x000fe400080f1409 */
[C---:B------:R-:W-:Y:S01]  /*10090*/  IADD3 R13, P3, R6.reuse, 0x2000, RZ ;  /* 0x00002000060d7810 */ /* 0x040fe20007f7e0ff */
[----:B------:R-:W-:Y:S01]  /*100a0*/  SHFL.IDX PT, R54, R14, RZ, 0x1c1f ;  /* 0x001c1fff0e367589 */ /* 0x000fe200000e0000 */
[C---:B------:R-:W-:Y:S01]  /*100b0*/  IADD3 R29, P0, R6.reuse, 0x4000, RZ ;  /* 0x00004000061d7810 */ /* 0x040fe20007f1e0ff */
[----:B------:R-:W-:Y:S01]  /*100c0*/  IMAD.X R9, RZ, RZ, R7, P2 ;  /* 0x000000ffff097224 */ /* 0x000fe200010e0607 */
[----:B------:R-:W-:Y:S01]  /*100d0*/  IADD3 R41, P2, R6, 0x6000, RZ ;  /* 0x0000600006297810 */ /* 0x000fe20007f5e0ff */
[----:B------:R-:W-:Y:S01]  /*100e0*/  IMAD R11, R90, 0x80, R26 ;  /* 0x000000805a0b7824 */ /* 0x000fe200078e021a */
[----:B------:R-:W-:Y:S01]  /*100f0*/  LOP3.LUT R28, R29, 0x380, RZ, 0xc0, !PT ;  /* 0x000003801d1c7812 */ /* 0x000fe200078ec0ff */
[----:B------:R-:W-:Y:S01]  /*10100*/  IMAD R20, R5, R32, RZ ;  /* 0x0000002005147224 */ /* 0x000fe200078e02ff */
[----:B------:R-:W-:Y:S01]  /*10110*/  LOP3.LUT R40, R41, 0x380, RZ, 0xc0, !PT ;  /* 0x0000038029287812 */ /* 0x000fe200078ec0ff */
[----:B------:R-:W-:Y:S01]  /*10120*/  ULDC.64 UR4, c[0x0][0xba0] ;  /* 0x0002e80000047ab9 */ /* 0x000fe20000000a00 */
[----:B------:R-:W-:-:S02]  /*10130*/  SHF.R.U64 R28, R28, 0x3, RZ ;  /* 0x000000031c1c7819 */ /* 0x000fc400000012ff */
[----:B------:R-:W-:Y:S02]  /*10140*/  SHF.R.U64 R40, R40, 0x3, RZ ;  /* 0x0000000328287819 */ /* 0x000fe400000012ff */
[----:B------:R-:W-:Y:S01]  /*10150*/  LOP3.LUT R28, R28, R29, RZ, 0x3c, !PT ;  /* 0x0000001d1c1c7212 */ /* 0x000fe200078e3cff */
[----:B------:R-:W-:Y:S01]  /*10160*/  IMAD.X R29, RZ, RZ, R7, P0 ;  /* 0x000000ffff1d7224 */ /* 0x000fe200000e0607 */
[----:B------:R-:W-:Y:S02]  /*10170*/  IADD3 R53, P0, R6, 0x9000, RZ ;  /* 0x0000900006357810 */ /* 0x000fe40007f1e0ff */
[----:B------:R-:W-:Y:S02]  /*10180*/  LOP3.LUT R40, R40, R41, RZ, 0x3c, !PT ;  /* 0x0000002928287212 */ /* 0x000fe400078e3cff */
[----:B------:R-:W-:Y:S02]  /*10190*/  IADD3.X R41, RZ, R7, RZ, P2, !PT ;  /* 0x00000007ff297210 */ /* 0x000fe400017fe4ff */
[----:B------:R-:W-:-:S02]  /*101a0*/  LOP3.LUT R52, R53, 0x380, RZ, 0xc0, !PT ;  /* 0x0000038035347812 */ /* 0x000fc400078ec0ff */
[----:B------:R-:W-:Y:S01]  /*101b0*/  IADD3 R61, P2, R6, 0xb000, RZ ;  /* 0x0000b000063d7810 */ /* 0x000fe20007f5e0ff */
[----:B------:R-:W2:Y:S01]  /*101c0*/  SHFL.IDX PT, R55, R15, RZ, 0x1c1f ;  /* 0x001c1fff0f377589 */ /* 0x000ea200000e0000 */
[----:B------:R-:W-:Y:S02]  /*101d0*/  LOP3.LUT R12, R13, 0x380, RZ, 0xc0, !PT ;  /* 0x000003800d0c7812 */ /* 0x000fe400078ec0ff */
[----:B------:R-:W-:Y:S02]  /*101e0*/  SHF.R.U64 R52, R52, 0x3, RZ ;  /* 0x0000000334347819 */ /* 0x000fe400000012ff */
[----:B------:R-:W-:Y:S02]  /*101f0*/  LOP3.LUT R60, R61, 0x380, RZ, 0xc0, !PT ;  /* 0x000003803d3c7812 */ /* 0x000fe400078ec0ff */
[----:B------:R-:W-:Y:S02]  /*10200*/  SHF.R.U64 R12, R12, 0x3, RZ ;  /* 0x000000030c0c7819 */ /* 0x000fe400000012ff */
[----:B------:R-:W-:Y:S01]  /*10210*/  LOP3.LUT R52, R52, R53, RZ, 0x3c, !PT ;  /* 0x0000003534347212 */ /* 0x000fe200078e3cff */
[----:B------:R-:W-:Y:S01]  /*10220*/  IMAD.X R53, RZ, RZ, R7, P0 ;  /* 0x000000ffff357224 */ /* 0x000fe200000e0607 */
[----:B------:R-:W-:-:S02]  /*10230*/  SHF.R.U64 R60, R60, 0x3, RZ ;  /* 0x000000033c3c7819 */ /* 0x000fc400000012ff */
[----:B------:R-:W-:Y:S02]  /*10240*/  LOP3.LUT P0, RZ, R27, 0x3, RZ, 0xc0, !PT ;  /* 0x000000031bff7812 */ /* 0x000fe4000780c0ff */
[----:B------:R-:W-:Y:S01]  /*10250*/  LOP3.LUT R12, R12, R13, RZ, 0x3c, !PT ;  /* 0x0000000d0c0c7212 */ /* 0x000fe200078e3cff */
[--C-:B------:R-:W-:Y:S01]  /*10260*/  IMAD.X R13, RZ, RZ, R7.reuse, P3 ;  /* 0x000000ffff0d7224 */ /* 0x100fe200018e0607 */
[----:B------:R-:W-:Y:S01]  /*10270*/  LOP3.LUT R60, R60, R61, RZ, 0x3c, !PT ;  /* 0x0000003d3c3c7212 */ /* 0x000fe200078e3cff */
[----:B------:R-:W-:Y:S01]  /*10280*/  IMAD.X R61, RZ, RZ, R7, P2 ;  /* 0x000000ffff3d7224 */ /* 0x000fe200010e0607 */
[----:B------:R-:W-:Y:S02]  /*10290*/  LOP3.LUT R8, R21, 0x380, RZ, 0xc0, !PT ;  /* 0x0000038015087812 */ /* 0x000fe400078ec0ff */
[C---:B------:R-:W-:Y:S02]  /*102a0*/  IADD3 R25, P5, R6.reuse, 0x3000, RZ ;  /* 0x0000300006197810 */ /* 0x040fe40007fbe0ff */
[----:B------:R-:W-:-:S02]  /*102b0*/  IADD3 R37, P4, R6, 0x5000, RZ ;  /* 0x0000500006257810 */ /* 0x000fc40007f9e0ff */
[----:B------:R-:W-:Y:S02]  /*102c0*/  IADD3 R45, P3, R6, 0x7000, RZ ;  /* 0x00007000062d7810 */ /* 0x000fe40007f7e0ff */
[----:B------:R-:W-:Y:S02]  /*102d0*/  ISETP.GE.OR P2, PT, R11, R20, P0 ;  /* 0x000000140b00720c */ /* 0x000fe40000746670 */
[----:B------:R-:W-:Y:S02]  /*102e0*/  SHF.R.U64 R8, R8, 0x3, RZ ;  /* 0x0000000308087819 */ /* 0x000fe400000012ff */
[----:B------:R-:W-:Y:S02]  /*102f0*/  LOP3.LUT R24, R25, 0x380, RZ, 0xc0, !PT ;  /* 0x0000038019187812 */ /* 0x000fe400078ec0ff */
[----:B------:R-:W-:Y:S02]  /*10300*/  LOP3.LUT R36, R37, 0x380, RZ, 0xc0, !PT ;  /* 0x0000038025247812 */ /* 0x000fe400078ec0ff */
[----:B------:R-:W-:-:S02]  /*10310*/  LOP3.LUT R44, R45, 0x380, RZ, 0xc0, !PT ;  /* 0x000003802d2c7812 */ /* 0x000fc400078ec0ff */
[----:B------:R-:W-:Y:S01]  /*10320*/  LOP3.LUT R8, R8, R21, RZ, 0x3c, !PT ;  /* 0x0000001508087212 */ /* 0x000fe200078e3cff */
[----:B------:R-:W-:Y:S01]  /*10330*/  IMAD R21, R81, UR4, RZ ;  /* 0x0000000451157c24 */ /* 0x000fe2000f8e02ff */
[----:B------:R-:W-:Y:S02]  /*10340*/  SHF.R.U64 R24, R24, 0x3, RZ ;  /* 0x0000000318187819 */ /* 0x000fe400000012ff */
[----:B------:R-:W-:Y:S02]  /*10350*/  SHF.R.U64 R36, R36, 0x3, RZ ;  /* 0x0000000324247819 */ /* 0x000fe400000012ff */
[----:B------:R-:W-:Y:S01]  /*10360*/  SHF.R.U64 R44, R44, 0x3, RZ ;  /* 0x000000032c2c7819 */ /* 0x000fe200000012ff */
[----:B------:R-:W-:Y:S01]  /*10370*/  IMAD R21, R80, UR5, R21 ;  /* 0x0000000550157c24 */ /* 0x000fe2000f8e0215 */
[----:B------:R-:W-:Y:S01]  /*10380*/  LOP3.LUT R24, R24, R25, RZ, 0x3c, !PT ;  /* 0x0000001918187212 */ /* 0x000fe200078e3cff */
[--C-:B------:R-:W-:Y:S01]  /*10390*/  IMAD.X R25, RZ, RZ, R7.reuse, P5 ;  /* 0x000000ffff197224 */ /* 0x100fe200028e0607 */
[----:B------:R-:W-:Y:S01]  /*103a0*/  LOP3.LUT R36, R36, R37, RZ, 0x3c, !PT ;  /* 0x0000002524247212 */ /* 0x000fe200078e3cff */
[--C-:B------:R-:W-:Y:S01]  /*103b0*/  IMAD.X R37, RZ, RZ, R7.reuse, P4 ;  /* 0x000000ffff257224 */ /* 0x100fe200020e0607 */
[----:B------:R-:W-:Y:S01]  /*103c0*/  LOP3.LUT R44, R44, R45, RZ, 0x3c, !PT ;  /* 0x0000002d2c2c7212 */ /* 0x000fe200078e3cff */
[----:B------:R-:W-:Y:S01]  /*103d0*/  IMAD.X R45, RZ, RZ, R7, P3 ;  /* 0x000000ffff2d7224 */ /* 0x000fe200018e0607 */
[C---:B------:R-:W-:Y:S01]  /*103e0*/  IADD3 R49, P5, R6.reuse, 0x8000, RZ ;  /* 0x0000800006317810 */ /* 0x040fe20007fbe0ff */
[----:B--2---:R2:W-:Y:S01]  /*103f0*/  @!P2 ST.E desc[UR60][R54.64], R0 ;  /* 0x000000003600a985 */ /* 0x0045e2000c10193c */
[----:B------:R-:W-:Y:S01]  /*10400*/  IADD3 R57, P4, R6, 0xa000, RZ ;  /* 0x0000a00006397810 */ /* 0x000fe20007f9e0ff */
[----:B------:R-:W-:Y:S01]  /*10410*/  IMAD.WIDE.U32 R80, R80, UR4, RZ ;  /* 0x0000000450507c25 */ /* 0x000fe2000f8e00ff */
[----:B------:R-:W-:Y:S01]  /*10420*/  IADD3 R65, P3, R6, 0xc000, RZ ;  /* 0x0000c00006417810 */ /* 0x000fe20007f7e0ff */
[----:B------:R-:W-:Y:S01]  /*10430*/  ULDC.64 UR4, c[0x0][0xbe8] ;  /* 0x0002fa0000047ab9 */ /* 0x000fe20000000a00 */
[----:B------:R-:W-:Y:S01]  /*10440*/  LOP3.LUT R48, R49, 0x380, RZ, 0xc0, !PT ;  /* 0x0000038031307812 */ /* 0x000fe200078ec0ff */
[----:B------:R-:W-:Y:S01]  /*10450*/  IMAD.IADD R81, R81, 0x1, R21 ;  /* 0x0000000151517824 */ /* 0x000fe200078e0215 */
[----:B------:R-:W-:Y:S01]  /*10460*/  LOP3.LUT R56, R57, 0x380, RZ, 0xc0, !PT ;  /* 0x0000038039387812 */ /* 0x000fe200078ec0ff */
[----:B------:R-:W-:-:S02]  /*10470*/  IMAD R84, R84, UR4, RZ ;  /* 0x0000000454547c24 */ /* 0x000fc4000f8e02ff */
[----:B--2---:R-:W-:Y:S01]  /*10480*/  IMAD R0, R86, 0x20, R88 ;  /* 0x0000002056007824 */ /* 0x004fe200078e0258 */
[----:B------:R-:W-:-:S03]  /*10490*/  LOP3.LUT R64, R65, 0x380, RZ, 0xc0, !PT ;  /* 0x0000038041407812 */ /* 0x000fc600078ec0ff */
[----:B------:R-:W-:Y:S01]  /*104a0*/  IMAD R86, R90, 0x80, R0 ;  /* 0x000000805a567824 */ /* 0x000fe200078e0200 */
[----:B------:R-:W-:Y:S01]  /*104b0*/  SHF.R.U64 R48, R48, 0x3, RZ ;  /* 0x0000000330307819 */ /* 0x000fe200000012ff */
[----:B------:R-:W-:Y:S01]  /*104c0*/  SHFL.IDX PT, R58, R14, 0x1, 0x1c1f ;  /* 0x003c1f000e3a7f89 */ /* 0x000fe200000e0000 */
[----:B------:R-:W-:Y:S01]  /*104d0*/  SHF.R.U64 R56, R56, 0x3, RZ ;  /* 0x0000000338387819 */ /* 0x000fe200000012ff */
[C---:B------:R-:W-:Y:S01]  /*104e0*/  IMAD R21, R89.reuse, UR5, R84 ;  /* 0x0000000559157c24 */ /* 0x040fe2000f8e0254 */
[----:B------:R-:W-:Y:S01]  /*104f0*/  SHF.R.U64 R64, R64, 0x3, RZ ;  /* 0x0000000340407819 */ /* 0x000fe200000012ff */
[----:B------:R-:W2:Y:S01]  /*10500*/  SHFL.IDX PT, R59, R15, 0x1, 0x1c1f ;  /* 0x003c1f000f3b7f89 */ /* 0x000ea200000e0000 */
[----:B------:R-:W-:Y:S01]  /*10510*/  IMAD.WIDE.U32 R80, R89, UR4, R80 ;  /* 0x0000000459507c25 */ /* 0x000fe2000f8e0050 */
[----:B------:R-:W-:-:S03]  /*10520*/  ULDC.64 UR4, c[0x0][0xbf0] ;  /* 0x0002fc0000047ab9 */ /* 0x000fc60000000a00 */
[----:B0-----:R-:W-:Y:S01]  /*10530*/  @P1 IMAD.HI.U32 R0, R86, R85, RZ ;  /* 0x0000005556001227 */ /* 0x001fe200078e00ff */
[----:B------:R-:W-:Y:S02]  /*10540*/  LOP3.LUT R48, R48, R49, RZ, 0x3c, !PT ;  /* 0x0000003130307212 */ /* 0x000fe400078e3cff */
[----:B------:R-:W-:Y:S01]  /*10550*/  LOP3.LUT R56, R56, R57, RZ, 0x3c, !PT ;  /* 0x0000003938387212 */ /* 0x000fe200078e3cff */
[----:B------:R-:W-:Y:S01]  /*10560*/  IMAD.IADD R81, R81, 0x1, R21 ;  /* 0x0000000151517824 */ /* 0x000fe200078e0215 */
[----:B------:R-:W-:Y:S01]  /*10570*/  LOP3.LUT R64, R64, R65, RZ, 0x3c, !PT ;  /* 0x0000004140407212 */ /* 0x000fe200078e3cff */
[--C-:B------:R-:W-:Y:S01]  /*10580*/  IMAD.X R49, RZ, RZ, R7.reuse, P5 ;  /* 0x000000ffff317224 */ /* 0x100fe200028e0607 */
[----:B------:R-:W-:Y:S01]  /*10590*/  IADD3.X R57, RZ, R7, RZ, P4, !PT ;  /* 0x00000007ff397210 */ /* 0x000fe200027fe4ff */
[----:B------:R-:W-:Y:S01]  /*105a0*/  VIADD R5, R11, 0x8 ;  /* 0x000000080b057836 */ /* 0x000fe20000000000 */
[C---:B------:R-:W-:Y:S01]  /*105b0*/  IADD3 R69, P5, R6.reuse, 0xd000, RZ ;  /* 0x0000d00006457810 */ /* 0x040fe20007fbe0ff */
[----:B------:R-:W-:Y:S01]  /*105c0*/  IMAD.MOV.U32 R21, RZ, RZ, R86 ;  /* 0x000000ffff157224 */ /* 0x000fe200078e0056 */
[----:B------:R-:W-:Y:S01]  /*105d0*/  IADD3 R73, P4, R6, 0xe000, RZ ;  /* 0x0000e00006497810 */ /* 0x000fe20007f9e0ff */
[----:B------:R-:W-:Y:S01]  /*105e0*/  IMAD R82, R82, UR4, RZ ;  /* 0x0000000452527c24 */ /* 0x000fe2000f8e02ff */
[----:B----4-:R-:W-:Y:S01]  /*105f0*/  @P1 SHF.R.U32.HI R21, RZ, R87, R0 ;  /* 0x00000057ff151219 */ /* 0x010fe20000011600 */
[----:B------:R-:W-:Y:S01]  /*10600*/  IMAD.X R65, RZ, RZ, R7, P3 ;  /* 0x000000ffff417224 */ /* 0x000fe200018e0607 */
[----:B------:R-:W-:Y:S01]  /*10610*/  IADD3 R10, P3, R6, 0xf000, RZ ;  /* 0x0000f000060a7810 */ /* 0x000fe20007f7e0ff */
[----:B------:R-:W-:Y:S01]  /*10620*/  IMAD R85, R83, UR5, R82 ;  /* 0x0000000553557c24 */ /* 0x000fe2000f8e0252 */
[----:B------:R-:W-:Y:S01]  /*10630*/  LOP3.LUT R68, R69, 0x380, RZ, 0xc0, !PT ;  /* 0x0000038045447812 */ /* 0x000fe200078ec0ff */
[----:B------:R-:W-:Y:S01]  /*10640*/  IMAD.WIDE.U32 R80, R83, UR4, R80 ;  /* 0x0000000453507c25 */ /* 0x000fe2000f8e0050 */
[----:B------:R-:W-:Y:S01]  /*10650*/  LOP3.LUT R72, R73, 0x380, RZ, 0xc0, !PT ;  /* 0x0000038049487812 */ /* 0x000fe200078ec0ff */
[----:B------:R-:W-:Y:S01]  /*10660*/  ULDC.64 UR4, c[0x0][0xbe0] ;  /* 0x0002f80000047ab9 */ /* 0x000fe20000000a00 */
[----:B------:R-:W-:-:S02]  /*10670*/  ISETP.GE.OR P0, PT, R5, R20, P0 ;  /* 0x000000140500720c */ /* 0x000fc40000706670 */
[----:B------:R-:W-:Y:S02]  /*10680*/  SHF.R.S32.HI R0, RZ, 0x1f, R21 ;  /* 0x0000001fff007819 */ /* 0x000fe40000011415 */
[----:B------:R-:W-:Y:S02]  /*10690*/  IADD3 R83, -R21, RZ, RZ ;  /* 0x000000ff15537210 */ /* 0x000fe40007ffe1ff */
[----:B------:R-:W-:Y:S02]  /*106a0*/  LOP3.LUT R11, R6, 0x380, RZ, 0xc0, !PT ;  /* 0x00000380060b7812 */ /* 0x000fe400078ec0ff */
[----:B------:R-:W-:Y:S01]  /*106b0*/  LOP3.LUT R5, R10, 0x380, RZ, 0xc0, !PT ;  /* 0x000003800a057812 */ /* 0x000fe200078ec0ff */
[----:B------:R-:W-:Y:S01]  /*106c0*/  IMAD R0, R0, UR4, RZ ;  /* 0x0000000400007c24 */ /* 0x000fe2000f8e02ff */
[----:B------:R-:W-:Y:S01]  /*106d0*/  SHF.R.U64 R68, R68, 0x3, RZ ;  /* 0x0000000344447819 */ /* 0x000fe200000012ff */
[----:B------:R-:W-:Y:S01]  /*106e0*/  IMAD R83, R32, R83, R86 ;  /* 0x0000005320537224 */ /* 0x000fe200078e0256 */
[----:B------:R-:W-:-:S02]  /*106f0*/  SHF.R.U64 R72, R72, 0x3, RZ ;  /* 0x0000000348487819 */ /* 0x000fc400000012ff */
[----:B------:R-:W-:Y:S02]  /*10700*/  SHF.R.U64 R11, R11, 0x3, RZ ;  /* 0x000000030b0b7819 */ /* 0x000fe400000012ff */
[----:B------:R-:W-:Y:S01]  /*10710*/  SHF.R.U64 R5, R5, 0x3, RZ ;  /* 0x0000000305057819 */ /* 0x000fe200000012ff */
[----:B------:R-:W-:Y:S01]  /*10720*/  IMAD.IADD R81, R81, 0x1, R85 ;  /* 0x0000000151517824 */ /* 0x000fe200078e0255 */
[----:B------:R-:W-:Y:S01]  /*10730*/  LOP3.LUT R68, R68, R69, RZ, 0x3c, !PT ;  /* 0x0000004544447212 */ /* 0x000fe200078e3cff */
[--C-:B------:R-:W-:Y:S01]  /*10740*/  IMAD.X R69, RZ, RZ, R7.reuse, P5 ;  /* 0x000000ffff457224 */ /* 0x100fe200028e0607 */
[----:B------:R-:W-:Y:S01]  /*10750*/  LOP3.LUT R72, R72, R73, RZ, 0x3c, !PT ;  /* 0x0000004948487212 */ /* 0x000fe200078e3cff */
[----:B------:R-:W-:Y:S01]  /*10760*/  IMAD.X R73, RZ, RZ, R7, P4 ;  /* 0x000000ffff497224 */ /* 0x000fe200020e0607 */
[----:B------:R-:W-:Y:S01]  /*10770*/  LOP3.LUT R6, R11, R6, RZ, 0x3c, !PT ;  /* 0x000000060b067212 */ /* 0x000fe200078e3cff */
[----:B------:R-:W-:Y:S01]  /*10780*/  IMAD R85, R21, UR5, R0 ;  /* 0x0000000515557c24 */ /* 0x000fe2000f8e0200 */
[----:B------:R-:W-:-:S02]  /*10790*/  IADD3.X R77, RZ, R7, RZ, P3, !PT ;  /* 0x00000007ff4d7210 */ /* 0x000fc40001ffe4ff */
[----:B------:R-:W-:Y:S01]  /*107a0*/  LOP3.LUT R76, R5, R10, RZ, 0x3c, !PT ;  /* 0x0000000a054c7212 */ /* 0x000fe200078e3cff */
[----:B------:R-:W-:Y:S01]  /*107b0*/  IMAD.WIDE.U32 R80, R21, UR4, R80 ;  /* 0x0000000415507c25 */ /* 0x000fe2000f8e0050 */
[----:B------:R-:W-:Y:S01]  /*107c0*/  SHF.R.S32.HI R0, RZ, 0x1f, R83 ;  /* 0x0000001fff007819 */ /* 0x000fe20000011453 */
[----:B------:R-:W-:Y:S01]  /*107d0*/  ULDC.64 UR4, c[0x0][0xbd8] ;  /* 0x0002f60000047ab9 */ /* 0x000fe20000000a00 */
[----:B--2---:R0:W-:Y:S01]  /*107e0*/  @!P0 ST.E desc[UR60][R58.64], R4 ;  /* 0x000000043a008985 */ /* 0x0041e2000c10193c */
[----:B------:R-:W-:Y:S02]  /*107f0*/  IMAD.IADD R81, R81, 0x1, R85 ;  /* 0x0000000151517824 */ /* 0x000fe400078e0255 */
[----:B------:R-:W-:Y:S01]  /*10800*/  IMAD R0, R0, UR4, RZ ;  /* 0x0000000400007c24 */ /* 0x000fe2000f8e02ff */
[----:B------:R-:W5:Y:S01]  /*10810*/  LD.E.128 R8, desc[UR60][R8.64] ;  /* 0x0000003c08087980 */ /* 0x000f62000c101d00 */
[----:B------:R-:W-:-:S03]  /*10820*/  IMAD R89, R90, 0x80, R88 ;  /* 0x000000805a597824 */ /* 0x000fc600078e0258 */
        /* <DEDUP_REMOVED lines=24> */
[----:B------:R-:W-:Y:S01]  /*109b0*/  VIADD R21, R89, 0x20 ;  /* 0x0000002059157836 */ /* 0x000fe20000000000 */
[----:B------:R-:W-:Y:S01]  /*109c0*/  LEA R32, P2, R80, UR4, 0x1 ;  /* 0x0000000450207c11 */ /* 0x000fe2000f8408ff */
[----:B------:R-:W-:-:S03]  /*109d0*/  IMAD.IADD R81, R81, 0x1, R85 ;  /* 0x0000000151517824 */ /* 0x000fc600078e0255 */
[-C--:B------:R-:W-:Y:S02]  /*109e0*/  ISETP.GE.AND P1, PT, R21, R20.reuse, PT ;  /* 0x000000141500720c */ /* 0x080fe40003f26270 */
[----:B------:R-:W-:Y:S01]  /*109f0*/  LEA.HI.X R21, R80, UR5, R81, 0x1, P2 ;  /* 0x0000000550157c11 */ /* 0x000fe200090f0c51 */
[----:B------:R-:W-:Y:S01]  /*10a00*/  VIADD R0, R19, 0x32420 ;  /* 0x0003242013007836 */ /* 0x000fe20000000000 */
[----:B------:R-:W-:-:S04]  /*10a10*/  ISETP.GE.AND P2, PT, R89, R20, PT ;  /* 0x000000145900720c */ /* 0x000fc80003f46270 */
[----:B------:R-:W-:Y:S01]  /*10a20*/  PRMT R0, RZ, 0x654, R0 ;  /* 0x00000654ff007816 */ /* 0x000fe20000000000 */
[----:B0-----:R0:W2:Y:S01]  /*10a30*/  SHFL.IDX PT, R86, R32, RZ, 0x181f ;  /* 0x00181fff20567589 */ /* 0x0010a200000e0000 */
[----:B------:R-:W-:Y:S02]  /*10a40*/  IADD3 R83, R89, 0x40, RZ ;  /* 0x0000004059537810 */ /* 0x000fe40007ffe0ff */
[----:B------:R3:W-:Y:S02]  /*10a50*/  SYNCS.ARRIVE.TRANS64.RED.A1T0 RZ, [R0+URZ], RZ ;  /* 0x000000ff00ff79a7 */ /* 0x0007e4000810043f */
[----:B------:R-:W-:Y:S02]  /*10a60*/  ISETP.GE.AND P0, PT, R83, R20, PT ;  /* 0x000000145300720c */ /* 0x000fe40003f06270 */
[----:B------:R-:W-:Y:S02]  /*10a70*/  SHF.R.S32.HI R88, RZ, 0x1f, R93 ;  /* 0x0000001fff587819 */ /* 0x000fe4000001145d */
[----:B------:R-:W-:Y:S01]  /*10a80*/  SHF.R.S32.HI R90, RZ, 0x1f, R95 ;  /* 0x0000001fff5a7819 */ /* 0x000fe2000001145f */
[----:B---3--:R0:W3:Y:S01]  /*10a90*/  SHFL.IDX PT, R0, R21, RZ, 0x181f ;  /* 0x00181fff15007589 */ /* 0x0080e200000e0000 */
[----:B------:R-:W-:Y:S07]  /*10aa0*/  @P2 BRA `(.L_x_10542) ;  /* 0x0000000000442947 */ /* 0x000fee0003800000 */
[----:B------:R-:W-:Y:S02]  /*10ab0*/  ULDC UR4, c[0x0][0xbc8] ;  /* 0x0002f20000047ab9 */ /* 0x000fe40000000800 */
[----:B------:R-:W-:Y:S02]  /*10ac0*/  ISETP.GE.AND P2, PT, R3, UR4, PT ;  /* 0x0000000403007c0c */ /* 0x000fe4000bf46270 */
[----:B------:R-:W-:Y:S02]  /*10ad0*/  ISETP.GE.AND P3, PT, R91, UR4, PT ;  /* 0x000000045b007c0c */ /* 0x000fe4000bf66270 */
[----:B------:R-:W-:-:S09]  /*10ae0*/  ISETP.GE.AND P4, PT, R93, UR4, PT ;  /* 0x000000045d007c0c */ /* 0x000fd2000bf86270 */
[----:B--2---:R-:W-:-:S04]  /*10af0*/  @!P2 LEA R80, P5, R3, R86, 0x1 ;  /* 0x000000560350a211 */ /* 0x004fc800078a08ff */
[----:B---3--:R-:W-:Y:S02]  /*10b00*/  @!P2 LEA.HI.X R81, R3, R0, R92, 0x1, P5 ;  /* 0x000000000351a211 */ /* 0x008fe400028f0c5c */
        /* <DEDUP_REMOVED lines=11> */
.L_x_10542:
[----:B------:R-:W-:Y:S05]  /*10bc0*/  BSYNC B1 ;  /* 0x0000000000017941 */ /* 0x000fea0003800000 */
.L_x_10541:
[----:B---3--:R3:W0:Y:S01]  /*10bd0*/  SHFL.IDX PT, R0, R21, 0x1, 0x181f ;  /* 0x00381f0015007f89 */ /* 0x00862200000e0000 */
[----:B------:R-:W-:Y:S03]  /*10be0*/  BSSY B1, `(.L_x_10543) ;  /* 0x0000014000017945 */ /* 0x000fe60003800000 */
[----:B----45:R3:W4:Y:S01]  /*10bf0*/  SHFL.IDX PT, R30, R32, 0x1, 0x181f ;  /* 0x00381f00201e7f89 */ /* 0x03072200000e0000 */
[----:B------:R-:W-:Y:S05]  /*10c00*/  @P1 BRA `(.L_x_10544) ;  /* 0x0000000000441947 */ /* 0x000fea0003800000 */
[----:B------:R-:W-:Y:S02]  /*10c10*/  ULDC UR4, c[0x0][0xbc8] ;  /* 0x0002f20000047ab9 */ /* 0x000fe40000000800 */
[----:B------:R-:W-:Y:S02]  /*10c20*/  ISETP.GE.AND P4, PT, R3, UR4, PT ;  /* 0x0000000403007c0c */ /* 0x000fe4000bf86270 */
[----:B------:R-:W-:Y:S02]  /*10c30*/  ISETP.GE.AND P3, PT, R91, UR4, PT ;  /* 0x000000045b007c0c */ /* 0x000fe4000bf66270 */
[----:B------:R-:W-:Y:S02]  /*10c40*/  ISETP.GE.AND P2, PT, R93, UR4, PT ;  /* 0x000000045d007c0c */ /* 0x000fe4000bf46270 */
[----:B------:R-:W-:-:S07]  /*10c50*/  ISETP.GE.AND P1, PT, R95, UR4, PT ;  /* 0x000000045f007c0c */ /* 0x000fce000bf26270 */
[----:B----4-:R-:W-:-:S04]  /*10c60*/  @!P4 LEA R4, P5, R3, R30, 0x1 ;  /* 0x0000001e0304c211 */ /* 0x010fc800078a08ff */
[----:B0-----:R-:W-:Y:S02]  /*10c70*/  @!P4 LEA.HI.X R5, R3, R0, R92, 0x1, P5 ;  /* 0x000000000305c211 */ /* 0x001fe400028f0c5c */
        /* <DEDUP_REMOVED lines=10> */
.L_x_10544:
[----:B------:R-:W-:Y:S05]  /*10d20*/  BSYNC B1 ;  /* 0x0000000000017941 */ /* 0x000fea0003800000 */
.L_x_10543:
        /* <DEDUP_REMOVED lines=21> */
.L_x_10546:
[----:B------:R-:W-:Y:S05]  /*10e80*/  BSYNC B1 ;  /* 0x0000000000017941 */ /* 0x000fea0003800000 */
.L_x_10545:
[----:B0-----:R-:W-:Y:S01]  /*10e90*/  VIADD R5, R89, 0x60 ;  /* 0x0000006059057836 */ /* 0x001fe20000000000 */
[----:B------:R0:W0:Y:S04]  /*10ea0*/  SHFL.IDX PT, R0, R21, 0x3, 0x181f ;  /* 0x00781f0015007f89 */ /* 0x00002800000e0000 */
[----:B------:R-:W-:Y:S01]  /*10eb0*/  ISETP.GE.AND P0, PT, R5, R20, PT ;  /* 0x000000140500720c */ /* 0x000fe20003f06270 */
[----:B---3--:R-:W3:-:S12]  /*10ec0*/  SHFL.IDX PT, R32, R32, 0x3, 0x181f ;  /* 0x00781f0020207f89 */ /* 0x008ed800000e0000 */
[----:B------:R-:W-:Y:S05]  /*10ed0*/  @P0 BRA `(.L_x_10547) ;  /* 0x0000000c00f40947 */ /* 0x000fea0003800000 */
[----:B------:R-:W-:Y:S02]  /*10ee0*/  ULDC UR4, c[0x0][0xbc8] ;  /* 0x0002f20000047ab9 */ /* 0x000fe40000000800 */
[----:B------:R-:W-:Y:S02]  /*10ef0*/  ISETP.GE.AND P3, PT, R3, UR4, PT ;  /* 0x0000000403007c0c */ /* 0x000fe4000bf66270 */
[----:B------:R-:W-:Y:S02]  /*10f00*/  ISETP.GE.AND P4, PT, R91, UR4, PT ;  /* 0x000000045b007c0c */ /* 0x000fe4000bf86270 */
[----:B------:R-:W-:-:S09]  /*10f10*/  ISETP.GE.AND P5, PT, R93, UR4, PT ;  /* 0x000000045d007c0c */ /* 0x000fd2000bfa6270 */
[-C--:B---3--:R-:W-:Y:S02]  /*10f20*/  @!P3 LEA R4, P0, R3, R32.reuse, 0x1 ;  /* 0x000000200304b211 */ /* 0x088fe400078008ff */
[-C--:B------:R-:W-:Y:S02]  /*10f30*/  @!P4 LEA R6, P1, R91, R32.reuse, 0x1 ;  /* 0x000000205b06c211 */ /* 0x080fe400078208ff */
[----:B------:R-:W-:Y:S02]  /*10f40*/  @!P5 LEA R8, P2, R93, R32, 0x1 ;  /* 0x000000205d08d211 */ /* 0x000fe400078408ff */
[-C--:B0-----:R-:W-:Y:S02]  /*10f50*/  @!P3 LEA.HI.X R5, R3, R0.reuse, R92, 0x1, P0 ;  /* 0x000000000305b211 */ /* 0x081fe400000f0c5c */
        /* <DEDUP_REMOVED lines=11> */
.L_x_10539:
[----:B------:R-:W2:Y:S01]  /*11010*/  LDL R11, [R1+0x5c] ;  /* 0x00005c00010b7983 */ /* 0x000ea20000100800 */
[----:B------:R-:W-:Y:S01]  /*11020*/  ULDC.64 UR4, c[0x0][0xd00] ;  /* 0x0003400000047ab9 */ /* 0x000fe20000000a00 */
[----:B------:R-:W-:Y:S01]  /*11030*/  IMAD.MOV.U32 R0, RZ, RZ, RZ ;  /* 0x000000ffff007224 */ /* 0x000fe200078e00ff */
[----:B------:R-:W-:Y:S01]  /*11040*/  ISETP.NE.U32.AND P0, PT, RZ, UR4, PT ;  /* 0x00000004ff007c0c */ /* 0x000fe2000bf05070 */
[----:B0-----:R-:W0:Y:S03]  /*11050*/  LDC R21, c[0x0][0xce8] ;  /* 0x00033a00ff157b82 */ /* 0x001e260000000800 */
[----:B------:R-:W-:Y:S02]  /*11060*/  ISETP.NE.AND.EX P0, PT, RZ, UR5, PT, P0 ;  /* 0x00000005ff007c0c */ /* 0x000fe4000bf05300 */
[----:B--2---:R-:W-:Y:S02]  /*11070*/  SHF.L.U32 R6, R11, 0x2, RZ ;  /* 0x000000020b067819 */ /* 0x004fe400000006ff */
[----:B------:R-:W-:-:S02]  /*11080*/  SHF.R.S32.HI R12, RZ, 0x1f, R11 ;  /* 0x0000001fff0c7819 */ /* 0x000fc4000001140b */
[----:B------:R-:W-:Y:S02]  /*11090*/  IADD3 R4, P1, R6, UR4, RZ ;  /* 0x0000000406047c10 */ /* 0x000fe4000ff3e0ff */
[----:B------:R-:W-:-:S04]  /*110a0*/  SHF.L.U64.HI R3, R11, 0x2, R12 ;  /* 0x000000020b037819 */ /* 0x000fc8000001020c */
[----:B------:R-:W-:Y:S01]  /*110b0*/  IADD3.X R5, R3, UR5, RZ, P1, !PT ;  /* 0x0000000503057c10 */ /* 0x000fe20008ffe4ff */
[----:B------:R-:W-:Y:S02]  /*110c0*/  ULDC.64 UR4, c[0x0][0xd08] ;  /* 0x0003420000047ab9 */ /* 0x000fe40000000a00 */
[----:B------:R-:W-:Y:S02]  /*110d0*/  ISETP.NE.U32.AND P1, PT, RZ, UR4, PT ;  /* 0x00000004ff007c0c */ /* 0x000fe4000bf25070 */
[----:B------:R2:W5:Y:S02]  /*110e0*/  @P0 LDG.E R0, desc[UR60][R4.64] ;  /* 0x0000003c04000981 */ /* 0x000564000c1e1900 */
[----:B------:R-:W-:Y:S01]  /*110f0*/  ISETP.NE.AND.EX P1, PT, RZ, UR5, PT, P1 ;  /* 0x00000005ff007c0c */ /* 0x000fe2000bf25310 */
[----:B------:R-:W3:-:S12]  /*11100*/  S2R R9, SR_TID.X ;  /* 0x0000000000097919 */ /* 0x000ed80000002100 */
[----:B------:R-:W-:Y:S01]  /*11110*/  @P1 IADD3 R6, P2, R6, UR4, RZ ;  /* 0x0000000406061c10 */ /* 0x000fe2000ff5e0ff */
[----:B------:R-:W-:Y:S02]  /*11120*/  ULDC UR4, c[0x0][0xb88] ;  /* 0x0002e20000047ab9 */ /* 0x000fe40000000800 */
[----:B------:R-:W-:Y:S01]  /*11130*/  IMAD.U32 R8, RZ, RZ, UR4 ;  /* 0x00000004ff087e24 */ /* 0x000fe2000f8e00ff */
[----:B------:R-:W-:-:S05]  /*11140*/  @P1 IADD3.X R7, R3, UR5, RZ, P2, !PT ;  /* 0x0000000503071c10 */ /* 0x000fca00097fe4ff */
[----:B------:R2:W5:Y:S01]  /*11150*/  @P1 LDG.E R8, desc[UR60][R6.64] ;  /* 0x0000003c06081981 */ /* 0x000562000c1e1900 */
[----:B0-----:R-:W-:Y:S01]  /*11160*/  ISETP.NE.AND P2, PT, R21, 0x1, PT ;  /* 0x000000011500780c */ /* 0x001fe20003f45270 */
[----:B---3--:R-:W-:-:S12]  /*11170*/  VIADD R24, R9, 0xffffff80 ;  /* 0xffffff8009187836 */ /* 0x008fd80000000000 */
[----:B------:R-:W0:Y:S01]  /*11180*/  @P2 LDC R25, c[0x0][0xcec] ;  /* 0x00033b00ff192b82 */ /* 0x000e220000000800 */
[----:B------:R-:W-:Y:S01]  /*11190*/  ISETP.GE.AND P3, PT, R24, 0x80, PT ;  /* 0x000000801800780c */ /* 0x000fe20003f66270 */
[----:B--2---:R-:W-:-:S12]  /*111a0*/  @P1 BRA `(.L_x_10548) ;  /* 0x0000000000101947 */ /* 0x004fd80003800000 */
[----:B------:R-:W-:Y:S05]  /*111b0*/  @!P0 BRA `(.L_x_10548) ;  /* 0x00000000000c8947 */ /* 0x000fea0003800000 */
[----:B------:R-:W2:Y:S04]  /*111c0*/  LDG.E R3, desc[UR60][R4.64] ;  /* 0x0000003c04037981 */ /* 0x000ea8000c1e1900 */
[----:B-----5:R-:W2:Y:S02]  /*111d0*/  LDG.E R8, desc[UR60][R4.64+0x4] ;  /* 0x0000043c04087981 */ /* 0x020ea4000c1e1900 */
[----:B--2---:R-:W-:-:S07]  /*111e0*/  IMAD.IADD R8, R8, 0x1, -R3 ;  /* 0x0000000108087824 */ /* 0x004fce00078e0a03 */
.L_x_10548:
[----:B------:R-:W2:Y:S04]  /*111f0*/  LDL R20, [R1+0x60] ;  /* 0x0000600001147983 */ /* 0x000ea80000100800 */
[----:B------:R3:W5:Y:S01]  /*11200*/  LDL R26, [R1+0x68] ;  /* 0x00006800011a7983 */ /* 0x0007620000100800 */
[----:B------:R-:W-:Y:S01]  /*11210*/  BSSY B1, `(.L_x_10549) ;  /* 0x000002d000017945 */ /* 0x000fe20003800000 */
[----:B------:R-:W-:Y:S02]  /*11220*/  SEL R13, R11, RZ, !P0 ;  /* 0x000000ff0b0d7207 */ /* 0x000fe40004000000 */
[----:B------:R-:W-:Y:S02]  /*11230*/  SEL R12, R12, RZ, !P0 ;  /* 0x000000ff0c0c7207 */ /* 0x000fe40004000000 */
[----:B-----5:R-:W-:-:S02]  /*11240*/  SHF.R.S32.HI R11, RZ, 0x1f, R0 ;  /* 0x0000001fff0b7819 */ /* 0x020fc40000011400 */
[----:B--2---:R-:W-:Y:S01]  /*11250*/  SHF.R.S32.HI R10, RZ, 0x1f, R20 ;  /* 0x0000001fff0a7819 */ /* 0x004fe20000011414 */
[----:B---3--:R-:W-:Y:S06]  /*11260*/  @P3 BRA `(.L_x_10550) ;  /* 0x00000000009c3947 */ /* 0x008fec0003800000 */
[----:B------:R-:W2:Y:S01]  /*11270*/  LDC R14, c[0x0][0xce8] ;  /* 0x00033a00ff0e7b82 */ /* 0x000ea20000000800 */
[----:B------:R-:W-:-:S05]  /*11280*/  IMAD R3, R26, 0x80, R9 ;  /* 0x000000801a037824 */ /* 0x000fca00078e0209 */
[----:B------:R-:W-:Y:S01]  /*11290*/  IADD3 R9, R3, -0x80, RZ ;  /* 0xffffff8003097810 */ /* 0x000fe20007ffe0ff */
[----:B--2---:R-:W-:-:S05]  /*112a0*/  IMAD R4, R8, R14, RZ ;  /* 0x0000000e08047224 */ /* 0x004fca00078e02ff */
        /* <DEDUP_REMOVED lines=35> */
.L_x_10550:
[----:B------:R-:W-:Y:S05]  /*114e0*/  BSYNC B1 ;  /* 0x0000000000017941 */ /* 0x000fea0003800000 */
.L_x_10549:
[--C-:B------:R-:W-:Y:S01]  /*114f0*/  SHF.R.S32.HI R14, RZ, 0x1f, R24.reuse ;  /* 0x0000001fff0e7819 */ /* 0x100fe20000011418 */
[----:B------:R-:W3:Y:S01]  /*11500*/  @P2 LDC R9, c[0x0][0xcf0] ;  /* 0x00033c00ff092b82 */ /* 0x000ee20000000800 */
[----:B------:R-:W-:Y:S01]  /*11510*/  SHF.R.S32.HI R28, RZ, 0x1f, R24 ;  /* 0x0000001fff1c7819 */ /* 0x000fe20000011418 */
[----:B------:R-:W-:Y:S01]  /*11520*/  ULDC.64 UR4, c[0x0][0xba0] ;  /* 0x0002e80000047ab9 */ /* 0x000fe20000000a00 */
[-C--:B------:R-:W-:Y:S01]  /*11530*/  LEA.HI R14, R14, R24.reuse, RZ, 0x3 ;  /* 0x000000180e0e7211 */ /* 0x080fe200078f18ff */
[----:B--2---:R-:W-:Y:S01]  /*11540*/  IMAD R3, R11, UR4, RZ ;  /* 0x000000040b037c24 */ /* 0x004fe2000f8e02ff */
[----:B------:R-:W-:Y:S01]  /*11550*/  LEA.HI R28, R28, R24, RZ, 0x3 ;  /* 0x000000181c1c7211 */ /* 0x000fe200078f18ff */
[----:B------:R-:W-:Y:S01]  /*11560*/  IMAD.WIDE.U32 R4, R0, UR4, RZ ;  /* 0x0000000400047c25 */ /* 0x000fe2000f8e00ff */
[----:B------:R-:W-:Y:S02]  /*11570*/  LOP3.LUT R14, R14, 0xfffffff8, RZ, 0xc0, !PT ;  /* 0xfffffff80e0e7812 */ /* 0x000fe400078ec0ff */
[----:B------:R-:W-:Y:S01]  /*11580*/  SHF.R.S32.HI R28, RZ, 0x3, R28 ;  /* 0x00000003ff1c7819 */ /* 0x000fe2000001141c */
[----:B------:R-:W-:Y:S01]  /*11590*/  IMAD R3, R0, UR5, R3 ;  /* 0x0000000500037c24 */ /* 0x000fe2000f8e0203 */
[----:B------:R-:W-:Y:S01]  /*115a0*/  ULDC.64 UR4, c[0x0][0xbe8] ;  /* 0x0002fa0000047ab9 */ /* 0x000fe20000000a00 */
[----:B------:R-:W-:-:S02]  /*115b0*/  IMAD.IADD R14, R24, 0x1, -R14 ;  /* 0x00000001180e7824 */ /* 0x000fc400078e0a0e */
[----:B------:R-:W-:Y:S02]  /*115c0*/  IMAD R0, R10, UR4, RZ ;  /* 0x000000040a007c24 */ /* 0x000fe4000f8e02ff */
[----:B------:R-:W-:Y:S02]  /*115d0*/  IMAD R6, R14, 0x20, R28 ;  /* 0x000000200e067824 */ /* 0x000fe400078e021c */
[----:B------:R-:W-:Y:S02]  /*115e0*/  IMAD R7, R20, UR5, R0 ;  /* 0x0000000514077c24 */ /* 0x000fe4000f8e0200 */
[----:B------:R-:W-:Y:S02]  /*115f0*/  IMAD R10, R26, 0x80, R6 ;  /* 0x000000801a0a7824 */ /* 0x000fe400078e0206 */
[----:B------:R-:W-:Y:S02]  /*11600*/  IMAD.IADD R5, R5, 0x1, R3 ;  /* 0x0000000105057824 */ /* 0x000fe400078e0203 */
[----:B0-----:R-:W-:Y:S01]  /*11610*/  @P2 IMAD.HI.U32 R0, R10, R25, RZ ;  /* 0x000000190a002227 */ /* 0x001fe200078e00ff */
[----:B------:R-:W-:-:S03]  /*11620*/  MOV R3, R10 ;  /* 0x0000000a00037202 */ /* 0x000fc60000000f00 */
[----:B------:R-:W-:Y:S01]  /*11630*/  IMAD.WIDE.U32 R4, R20, UR4, R4 ;  /* 0x0000000414047c25 */ /* 0x000fe2000f8e0004 */
[----:B---3--:R-:W-:Y:S01]  /*11640*/  @P2 SHF.R.U32.HI R3, RZ, R9, R0 ;  /* 0x00000009ff032219 */ /* 0x008fe20000011600 */
[----:B------:R-:W-:Y:S02]  /*11650*/  ULDC.64 UR4, c[0x0][0xbf0] ;  /* 0x0002fc0000047ab9 */ /* 0x000fe40000000a00 */
[----:B------:R-:W-:Y:S01]  /*11660*/  IMAD.IADD R5, R5, 0x1, R7 ;  /* 0x0000000105057824 */ /* 0x000fe200078e0207 */
[--C-:B------:R-:W-:Y:S01]  /*11670*/  SHF.R.S32.HI R0, RZ, 0x1f, R3.reuse ;  /* 0x0000001fff007819 */ /* 0x100fe20000011403 */
[----:B------:R-:W-:Y:S02]  /*11680*/  IMAD R6, R12, UR4, RZ ;  /* 0x000000040c067c24 */ /* 0x000fe4000f8e02ff */
[----:B------:R-:W-:Y:S02]  /*11690*/  IMAD.MOV R7, RZ, RZ, -R3 ;  /* 0x000000ffff077224 */ /* 0x000fe400078e0a03 */
[----:B------:R-:W-:-:S02]  /*116a0*/  IMAD R9, R13, UR5, R6 ;  /* 0x000000050d097c24 */ /* 0x000fc4000f8e0206 */
[----:B------:R-:W-:Y:S01]  /*116b0*/  IMAD.WIDE.U32 R4, R13, UR4, R4 ;  /* 0x000000040d047c25 */ /* 0x000fe2000f8e0004 */
[----:B------:R-:W-:-:S03]  /*116c0*/  ULDC.64 UR4, c[0x0][0xbe0] ;  /* 0x0002f80000047ab9 */ /* 0x000fc60000000a00 */
[----:B------:R-:W-:Y:S02]  /*116d0*/  IMAD R7, R21, R7, R10 ;  /* 0x0000000715077224 */ /* 0x000fe400078e020a */
[----:B------:R-:W-:Y:S02]  /*116e0*/  IMAD R6, R0, UR4, RZ ;  /* 0x0000000400067c24 */ /* 0x000fe4000f8e02ff */
[----:B------:R-:W-:Y:S01]  /*116f0*/  IMAD.IADD R5, R5, 0x1, R9 ;  /* 0x0000000105057824 */ /* 0x000fe200078e0209 */
[----:B------:R-:W-:Y:S01]  /*11700*/  SHF.R.S32.HI R0, RZ, 0x1f, R7 ;  /* 0x0000001fff007819 */ /* 0x000fe20000011407 */
        /* <DEDUP_REMOVED lines=8> */
[----:B------:R-:W-:Y:S01]  /*11790*/  IMAD.SHL.U32 R9, R14, 0x8, RZ ;  /* 0x000000080e097824 */ /* 0x000fe200078e00ff */
[----:B------:R-:W-:Y:S02]  /*117a0*/  IADD3 R5, R5, R3, RZ ;  /* 0x0000000305057210 */ /* 0x000fe40007ffe0ff */
[C---:B------:R-:W-:Y:S01]  /*117b0*/  LEA R3, P0, R4.reuse, UR4, 0x1 ;  /* 0x0000000404037c11 */ /* 0x040fe2000f8008ff */
[C---:B------:R-:W-:Y:S01]  /*117c0*/  VIADD R25, R9.reuse, 0x80 ;  /* 0x0000008009197836 */ /* 0x040fe20000000000 */
[----:B------:R-:W-:Y:S01]  /*117d0*/  UMOV UR4, 0xffffffff ;  /* 0xffffffff00047882 */ /* 0x000fe20000000000 */
[C---:B------:R-:W-:Y:S01]  /*117e0*/  VIADD R27, R9.reuse, 0xc0 ;  /* 0x000000c0091b7836 */ /* 0x040fe20000000000 */
[----:B------:R-:W-:Y:S01]  /*117f0*/  LEA.HI.X R4, R4, UR5, R5, 0x1, P0 ;  /* 0x0000000504047c11 */ /* 0x000fe200080f0c05 */
[----:B------:R-:W-:Y:S01]  /*11800*/  VIADD R29, R9, 0x40 ;  /* 0x00000040091d7836 */ /* 0x000fe20000000000 */
[----:B------:R-:W-:Y:S02]  /*11810*/  SHF.R.S32.HI R20, RZ, 0x1f, R9 ;  /* 0x0000001fff147819 */ /* 0x000fe40000011409 */
[----:B------:R-:W-:-:S02]  /*11820*/  SHF.R.S32.HI R6, RZ, 0x1f, R25 ;  /* 0x0000001fff067819 */ /* 0x000fc40000011419 */
[----:B------:R-:W-:Y:S02]  /*11830*/  SHF.R.S32.HI R10, RZ, 0x1f, R27 ;  /* 0x0000001fff0a7819 */ /* 0x000fe4000001141b */
[----:B------:R-:W-:Y:S01]  /*11840*/  SHF.R.S32.HI R24, RZ, 0x1f, R29 ;  /* 0x0000001fff187819 */ /* 0x000fe2000001141d */
[----:B------:R-:W-:Y:S06]  /*11850*/  BRA.DIV UR4, `(.L_x_10551) ;  /* 0x0000008a04147947 */ /* 0x000fec000b800000 */
[----:B------:R0:W2:Y:S04]  /*11860*/  SHFL.IDX PT, R0, R4, RZ, 0x181f ;  /* 0x00181fff04007589 */ /* 0x0000a800000e0000 */
[----:B------:R0:W3:Y:S02]  /*11870*/  SHFL.IDX PT, R14, R3, RZ, 0x181f ;  /* 0x00181fff030e7589 */ /* 0x0000e400000e0000 */
.L_x_10736:
[----:B------:R-:W-:Y:S01]  /*11880*/  IMAD R8, R8, R21, RZ ;  /* 0x0000001508087224 */ /* 0x000fe200078e02ff */
[----:B------:R-:W-:Y:S01]  /*11890*/  BSSY B1, `(.L_x_10552) ;  /* 0x0000015000017945 */ /* 0x000fe20003800000 */
[----:B------:R-:W-:-:S05]  /*118a0*/  IMAD R7, R26, 0x80, R28 ;  /* 0x000000801a077824 */ /* 0x000fca00078e021c */
[----:B------:R-:W-:-:S13]  /*118b0*/  ISETP.GE.AND P0, PT, R7, R8, PT ;  /* 0x000000080700720c */ /* 0x000fda0003f06270 */
        /* <DEDUP_REMOVED lines=8> */
[----:B--2---:R-:W-:Y:S02]  /*11940*/  @!P3 LEA.HI.X R13, R9, R0, R20, 0x1, P5 ;  /* 0x00000000090db211 */ /* 0x004fe400028f0c14 */
        /* <DEDUP_REMOVED lines=9> */
.L_x_10553:
[----:B------:R-:W-:Y:S05]  /*119e0*/  BSYNC B1 ;  /* 0x0000000000017941 */ /* 0x000fea0003800000 */
.L_x_10552:
[----:B------:R-:W-:-:S03]  /*119f0*/  UMOV UR4, 0xffffffff ;  /* 0xffffffff00047882 */ /* 0x000fc60000000000 */
[----:B------:R-:W-:Y:S05]  /*11a00*/  BRA.DIV UR4, `(.L_x_10554) ;  /* 0x0000008604dc7947 */ /* 0x000fea000b800000 */
[----:B--2---:R2:W0:Y:S04]  /*11a10*/  SHFL.IDX PT, R0, R4, 0x1, 0x181f ;  /* 0x00381f0004007f89 */ /* 0x00442800000e0000 */
[----:B---3--:R2:W3:Y:S02]  /*11a20*/  SHFL.IDX PT, R14, R3, 0x1, 0x181f ;  /* 0x00381f00030e7f89 */ /* 0x0084e400000e0000 */
.L_x_10740:
[----:B------:R-:W-:Y:S01]  /*11a30*/  VIADD R5, R7, 0x20 ;  /* 0x0000002007057836 */ /* 0x000fe20000000000 */
[----:B------:R-:W-:Y:S04]  /*11a40*/  BSSY B1, `(.L_x_10555) ;  /* 0x0000014000017945 */ /* 0x000fe80003800000 */
        /* <DEDUP_REMOVED lines=9> */
[----:B0-----:R-:W-:Y:S02]  /*11ae0*/  @!P3 LEA.HI.X R13, R9, R0, R20, 0x1, P5 ;  /* 0x00000000090db211 */ /* 0x001fe400028f0c14 */
        /* <DEDUP_REMOVED lines=9> */
.L_x_10556:
[----:B------:R-:W-:Y:S05]  /*11b80*/  BSYNC B1 ;  /* 0x0000000000017941 */ /* 0x000fea0003800000 */
.L_x_10555:
[----:B------:R-:W-:-:S03]  /*11b90*/  UMOV UR4, 0xffffffff ;  /* 0xffffffff00047882 */ /* 0x000fc60000000000 */
[----:B------:R-:W-:Y:S05]  /*11ba0*/  BRA.DIV UR4, `(.L_x_10557) ;  /* 0x0000008604bc7947 */ /* 0x000fea000b800000 */
[----:B0-----:R0:W0:Y:S04]  /*11bb0*/  SHFL.IDX PT, R0, R4, 0x2, 0x181f ;  /* 0x00581f0004007f89 */ /* 0x00102800000e0000 */
[----:B---3--:R3:W0:Y:S02]  /*11bc0*/  SHFL.IDX PT, R14, R3, 0x2, 0x181f ;  /* 0x00581f00030e7f89 */ /* 0x00862400000e0000 */
.L_x_10744:
[----:B------:R-:W-:Y:S01]  /*11bd0*/  IADD3 R5, R7, 0x40, RZ ;  /* 0x0000004007057810 */ /* 0x000fe20007ffe0ff */
[----:B------:R-:W-:Y:S03]  /*11be0*/  BSSY B1, `(.L_x_10558) ;  /* 0x0000014000017945 */ /* 0x000fe60003800000 */
[----:B------:R-:W-:-:S13]  /*11bf0*/  ISETP.GE.AND P0, PT, R5, R8, PT ;  /* 0x000000080500720c */ /* 0x000fda0003f06270 */
        /* <DEDUP_REMOVED lines=18> */
.L_x_10559:
[----:B------:R-:W-:Y:S05]  /*11d20*/  BSYNC B1 ;  /* 0x0000000000017941 */ /* 0x000fea0003800000 */
.L_x_10558:
[----:B------:R-:W-:-:S03]  /*11d30*/  UMOV UR4, 0xffffffff ;  /* 0xffffffff00047882 */ /* 0x000fc60000000000 */
[----:B------:R-:W-:Y:S05]  /*11d40*/  BRA.DIV UR4, `(.L_x_10560) ;  /* 0x00000086049c7947 */ /* 0x000fea000b800000 */
[----:B0-----:R0:W0:Y:S04]  /*11d50*/  SHFL.IDX PT, R0, R4, 0x3, 0x181f ;  /* 0x00781f0004007f89 */ /* 0x00102800000e0000 */
[----:B------:R0:W0:Y:S02]  /*11d60*/  SHFL.IDX PT, R14, R3, 0x3, 0x181f ;  /* 0x00781f00030e7f89 */ /* 0x00002400000e0000 */
.L_x_10748:
[----:B0-23--:R-:W-:-:S05]  /*11d70*/  VIADD R3, R7, 0x60 ;  /* 0x0000006007037836 */ /* 0x00dfca0000000000 */
[----:B------:R-:W-:-:S13]  /*11d80*/  ISETP.GE.AND P0, PT, R3, R8, PT ;  /* 0x000000080300720c */ /* 0x000fda0003f06270 */
[----:B------:R-:W-:Y:S05]  /*11d90*/  @P0 BRA `(.L_x_10547) ;  /* 0x0000000000440947 */ /* 0x000fea0003800000 */
[----:B------:R-:W-:Y:S02]  /*11da0*/  ULDC UR4, c[0x0][0xbc8] ;  /* 0x0002f20000047ab9 */ /* 0x000fe40000000800 */
[----:B------:R-:W-:Y:S02]  /*11db0*/  ISETP.GE.AND P3, PT, R9, UR4, PT ;  /* 0x0000000409007c0c */ /* 0x000fe4000bf66270 */
[----:B------:R-:W-:Y:S02]  /*11dc0*/  ISETP.GE.AND P2, PT, R29, UR4, PT ;  /* 0x000000041d007c0c */ /* 0x000fe4000bf46270 */
[----:B------:R-:W-:Y:S02]  /*11dd0*/  ISETP.GE.AND P1, PT, R25, UR4, PT ;  /* 0x0000000419007c0c */ /* 0x000fe4000bf26270 */
[----:B------:R-:W-:-:S07]  /*11de0*/  ISETP.GE.AND P0, PT, R27, UR4, PT ;  /* 0x000000041b007c0c */ /* 0x000fce000bf06270 */
[-C--:B------:R-:W-:Y:S02]  /*11df0*/  @!P3 LEA R4, P4, R9, R14.reuse, 0x1 ;  /* 0x0000000e0904b211 */ /* 0x080fe400078808ff */
[----:B------:R-:W-:Y:S02]  /*11e00*/  @!P2 LEA R8, P5, R29, R14, 0x1 ;  /* 0x0000000e1d08a211 */ /* 0x000fe400078a08ff */
[-C--:B------:R-:W-:Y:S02]  /*11e10*/  @!P3 LEA.HI.X R5, R9, R0.reuse, R20, 0x1, P4 ;  /* 0x000000000905b211 */ /* 0x080fe400020f0c14 */
[----:B------:R-:W-:Y:S02]  /*11e20*/  @!P2 LEA.HI.X R9, R29, R0, R24, 0x1, P5 ;  /* 0x000000001d09a211 */ /* 0x000fe400028f0c18 */
[-C--:B------:R-:W-:Y:S01]  /*11e30*/  @!P1 LEA R12, P4, R25, R14.reuse, 0x1 ;  /* 0x0000000e190c9211 */ /* 0x080fe200078808ff */
[----:B------:R0:W-:Y:S01]  /*11e40*/  @!P3 ST.E.128 desc[UR60][R4.64], RZ ;  /* 0x000000ff0400b985 */ /* 0x0001e2000c101d3c */
[----:B------:R-:W-:-:S02]  /*11e50*/  @!P0 LEA R14, P5, R27, R14, 0x1 ;  /* 0x0000000e1b0e8211 */ /* 0x000fc400078a08ff */
[-C--:B------:R-:W-:Y:S01]  /*11e60*/  @!P1 LEA.HI.X R13, R25, R0.reuse, R6, 0x1, P4 ;  /* 0x00000000190d9211 */ /* 0x080fe200020f0c06 */
[----:B------:R0:W-:Y:S01]  /*11e70*/  @!P2 ST.E.128 desc[UR60][R8.64], RZ ;  /* 0x000000ff0800a985 */ /* 0x0001e2000c101d3c */
[----:B------:R-:W-:-:S03]  /*11e80*/  @!P0 LEA.HI.X R15, R27, R0, R10, 0x1, P5 ;  /* 0x000000001b0f8211 */ /* 0x000fc600028f0c0a */
[----:B------:R0:W-:Y:S04]  /*11e90*/  @!P1 ST.E.128 desc[UR60][R12.64], RZ ;  /* 0x000000ff0c009985 */ /* 0x0001e8000c101d3c */
[----:B------:R0:W-:Y:S02]  /*11ea0*/  @!P0 ST.E.128 desc[UR60][R14.64], RZ ;  /* 0x000000ff0e008985 */ /* 0x0001e4000c101d3c */
.L_x_10547:
[----:B------:R-:W-:Y:S05]  /*11eb0*/  BSYNC B0 ;  /* 0x0000000000007941 */ /* 0x000fea0003800000 */
.L_x_10538:
[----:B------:R-:W-:Y:S02]  /*11ec0*/  ULDC UR4, c[0x0][0xd3c] ;  /* 0x00034f0000047ab9 */ /* 0x000fe40000000800 */
[----:B------:R-:W-:-:S13]  /*11ed0*/  ISETP.GE.AND P0, PT, R35, UR4, PT ;  /* 0x0000000423007c0c */ /* 0x000fda000bf06270 */
[----:B------:R-:W-:Y:S05]  /*11ee0*/  @!P0 BRA `(.L_x_10561) ;  /* 0xfffffef000688947 */ /* 0x000fea000383ffff */
[----:B------:R-:W-:Y:S05]  /*11ef0*/  BRA `(.L_x_10418) ;  /* 0x0000007000ac7947 */ /* 0x000fea0003800000 */
.L_x_10416:
[----:B------:R-:W-:-:S08]  /*11f00*/  NOP ;  /* 0x0000000000007918 */ /* 0x000fd00000000000 */
[----:B--2---:R-:W0:-:S00]  /*11f10*/  USETMAXREG.DEALLOC.CTAPOOL 0x28 ;  /* 0x00000028000079c8 */ /* 0x004e0000080e0500 */
        /* <DEDUP_REMOVED lines=14> */
.L_x_10562:
        /* <DEDUP_REMOVED lines=42> */
.L_x_10568:
        /* <DEDUP_REMOVED lines=12> */
.L_x_10567:
[----:B------:R-:W-:Y:S05]  /*12360*/  BSYNC B0 ;  /* 0x0000000000007941 */ /* 0x000fea0003800000 */
.L_x_10566:
        /* <DEDUP_REMOVED lines=17> */
[----:B------:R-:W-:-:S05]  /*12480*/  IMAD.IADD R4, R3, 0x1, R4 ;  /* 0x0000000103047824 */ /* 0x000fca00078e0204 */
[----:B------:R-:W-:-:S13]  /*12490*/  ISETP.GT.AND P6, PT, R4, UR6, PT ;  /* 0x0000000604007c0c */ /* 0x000fda000bfc4270 */
[----:B------:R-:W-:Y:S05]  /*124a0*/  @!P6 BRA `(.L_x_10568) ;  /* 0xfffffffc007ce947 */ /* 0x000fea000383ffff */
[----:B------:R-:W-:-:S07]  /*124b0*/  IMAD.MOV.U32 R7, RZ, RZ, R9 ;  /* 0x000000ffff077224 */ /* 0x000fce00078e0009 */
.L_x_10564:
        /* <DEDUP_REMOVED lines=15> */
.L_x_10569:
[----:B---3--:R-:W-:Y:S01]  /*125b0*/  IMAD R16, R16, UR5, R9 ;  /* 0x0000000510107c24 */ /* 0x008fe2000f8e0209 */
[----:B0-----:R-:W-:Y:S01]  /*125c0*/  IABS R2, R0 ;  /* 0x0000000000027213 */ /* 0x001fe20000000000 */
[----:B------:R-:W-:Y:S01]  /*125d0*/  VIADD R19, R19, UR4 ;  /* 0x0000000413137c36 */ /* 0x000fe20008000000 */
        /* <DEDUP_REMOVED lines=25> */
.L_x_10565:
[----:B------:R-:W-:Y:S01]  /*12770*/  MOV R17, RZ ;  /* 0x000000ff00117202 */ /* 0x000fe20000000f00 */
[----:B------:R-:W-:Y:S02]  /*12780*/  IMAD.U32 R16, RZ, RZ, UR6 ;  /* 0x00000006ff107e24 */ /* 0x000fe4000f8e00ff */
[----:B------:R-:W-:-:S07]  /*12790*/  IMAD.MOV.U32 R18, RZ, RZ, RZ ;  /* 0x000000ffff127224 */ /* 0x000fce00078e00ff */
.L_x_10570:
[----:B------:R-:W-:-:S13]  /*127a0*/  ISETP.NE.AND P0, PT, R5, RZ, PT ;  /* 0x000000ff0500720c */ /* 0x000fda0003f05270 */
[----:B------:R-:W0:Y:S01]  /*127b0*/  @!P0 S2R R3, SR_CgaCtaId ;  /* 0x0000000000038919 */ /* 0x000e220000008800 */
[----:B------:R-:W-:-:S04]  /*127c0*/  @!P0 MOV R0, 0x400 ;  /* 0x0000040000008802 */ /* 0x000fc80000000f00 */
[----:B0-----:R-:W-:-:S05]  /*127d0*/  @!P0 LEA R0, R3, R0, 0x18 ;  /* 0x0000000003008211 */ /* 0x001fca00078ec0ff */
[----:B------:R1:W-:Y:S01]  /*127e0*/  @!P0 STS.128 [R0+0x324d0], R16 ;  /* 0x0324d01000008388 */ /* 0x0003e20000000c00 */
[----:B------:R-:W-:Y:S06]  /*127f0*/  BAR.ARV 0x5, 0x180 ;  /* 0x0146000000007b1d */ /* 0x000fec0000002000 */
.L_x_10563:
[----:B------:R2:W-:Y:S01]  /*12800*/  STL [R1+0x40], RZ ;  /* 0x000040ff01007387 */ /* 0x0005e20000100800 */
[----:B------:R-:W-:Y:S01]  /*12810*/  ULDC UR4, c[0x0][0xd3c] ;  /* 0x00034f0000047ab9 */ /* 0x000fe20000000800 */
[----:B------:R-:W-:Y:S01]  /*12820*/  IMAD.MOV.U32 R27, RZ, RZ, 0x1 ;  /* 0x00000001ff1b7424 */ /* 0x000fe200078e00ff */
[----:B0-----:R-:W-:Y:S01]  /*12830*/  ISETP.GE.AND P0, PT, R19, UR4, PT ;  /* 0x0000000413007c0c */ /* 0x001fe2000bf06270 */
[----:B------:R-:W-:-:S12]  /*12840*/  IMAD.MOV.U32 R25, RZ, RZ, RZ ;  /* 0x000000ffff197224 */ /* 0x000fd800078e00ff */
[----:B--2---:R-:W-:Y:S05]  /*12850*/  @P0 BRA `(.L_x_10571) ;  /* 0x0000006400780947 */ /* 0x004fea0003800000 */
[----:B------:R-:W2:Y:S01]  /*12860*/  LDL R4, [R1+0x8] ;  /* 0x0000080001047983 */ /* 0x000ea20000100800 */
[----:B------:R-:W1:Y:S01]  /*12870*/  S2R R5, SR_TID.X ;  /* 0x0000000000057919 */ /* 0x000e620000002100 */
[----:B------:R-:W0:Y:S01]  /*12880*/  S2UR UR5, SR_CgaCtaId ;  /* 0x00000000000579c3 */ /* 0x000e220000008800 */
[----:B------:R-:W-:Y:S01]  /*12890*/  UMOV UR4, 0x400 ;  /* 0x0000040000047882 */ /* 0x000fe20000000000 */
[----:B------:R-:W-:Y:S01]  /*128a0*/  BSSY B8, `(.L_x_10571) ;  /* 0x0000659000087945 */ /* 0x000fe20003800000 */
[----:B------:R-:W-:Y:S01]  /*128b0*/  IMAD.MOV.U32 R28, RZ, RZ, 0x1 ;  /* 0x00000001ff1c7424 */ /* 0x000fe200078e00ff */
[----:B------:R-:W-:Y:S01]  /*128c0*/  CS2R R24, SRZ ;  /* 0x0000000000187805 */ /* 0x000fe2000001ff00 */
[----:B------:R-:W-:Y:S01]  /*128d0*/  IMAD.MOV.U32 R27, RZ, RZ, 0x1 ;  /* 0x00000001ff1b7424 */ /* 0x000fe200078e00ff */
[----:B------:R-:W-:Y:S01]  /*128e0*/  ULDC.64 UR38, c[0x0][0x198] ;  /* 0x0000660000267ab9 */ /* 0x000fe20000000a00 */
[----:B------:R-:W-:Y:S01]  /*128f0*/  ULDC UR36, c[0x0][0xc] ;  /* 0x0000030000247ab9 */ /* 0x000fe20000000800 */
[C---:B-1----:R-:W-:Y:S01]  /*12900*/  IMAD.SHL.U32 R0, R5.reuse, 0x8, RZ ;  /* 0x0000000805007824 */ /* 0x042fe200078e00ff */
[----:B------:R-:W-:-:S04]  /*12910*/  LOP3.LUT R3, R5, 0x7f, RZ, 0xc0, !PT ;  /* 0x0000007f05037812 */ /* 0x000fc800078ec0ff */
[----:B------:R-:W-:Y:S02]  /*12920*/  LOP3.LUT R2, R0, 0x1f8, RZ, 0xc0, !PT ;  /* 0x000001f800027812 */ /* 0x000fe400078ec0ff */
[----:B------:R-:W-:Y:S02]  /*12930*/  SHF.L.U32 R33, R3, 0x3, RZ ;  /* 0x0000000303217819 */ /* 0x000fe400000006ff */
[----:B------:R-:W-:Y:S01]  /*12940*/  LOP3.LUT R2, R2, 0x38, R5, 0x78, !PT ;  /* 0x0000003802027812 */ /* 0x000fe200078e7805 */
[----:B0-----:R-:W-:Y:S01]  /*12950*/  ULEA UR4, UR5, UR4, 0x18 ;  /* 0x0000000405047291 */ /* 0x001fe2000f8ec03f */
[----:B------:R-:W-:Y:S02]  /*12960*/  SHF.R.U32.HI R3, RZ, 0x3, R3 ;  /* 0x00000003ff037819 */ /* 0x000fe40000011603 */
[----:B------:R-:W-:Y:S01]  /*12970*/  LOP3.LUT R33, R2, 0x200, R33, 0xf8, !PT ;  /* 0x0000020002217812 */ /* 0x000fe200078ef821 */
[----:B------:R-:W-:Y:S01]  /*12980*/  IMAD.SHL.U32 R2, R5, 0x10, RZ ;  /* 0x0000001005027824 */ /* 0x000fe200078e00ff */
[----:B------:R-:W-:Y:S01]  /*12990*/  LOP3.LUT R0, R0, 0x38, RZ, 0xc0, !PT ;  /* 0x0000003800007812 */ /* 0x000fe200078ec0ff */
[----:B------:R-:W-:-:S03]  /*129a0*/  IMAD.U32 R23, RZ, RZ, UR4 ;  /* 0x00000004ff177e24 */ /* 0x000fc6000f8e00ff */
[----:B------:R-:W-:Y:S01]  /*129b0*/  LOP3.LUT R2, R3, 0x70, R2, 0xf8, !PT ;  /* 0x0000007003027812 */ /* 0x000fe200078ef802 */
[----:B------:R-:W-:Y:S01]  /*129c0*/  IMAD R26, R33, 0x2, R23 ;  /* 0x00000002211a7824 */ /* 0x000fe200078e0217 */
[C---:B------:R-:W-:Y:S02]  /*129d0*/  LOP3.LUT R3, R0.reuse, 0x40, RZ, 0xfc, !PT ;  /* 0x0000004000037812 */ /* 0x040fe400078efcff */
[C---:B------:R-:W-:Y:S02]  /*129e0*/  LOP3.LUT R2, R0.reuse, 0x80, RZ, 0xfc, !PT ;  /* 0x0000008000027812 */ /* 0x040fe400078efcff */
[----:B------:R-:W-:Y:S02]  /*129f0*/  LOP3.LUT R0, R0, 0xc0, RZ, 0xfc, !PT ;  /* 0x000000c000007812 */ /* 0x000fe400078efcff */
[----:B--2---:R-:W-:-:S05]  /*12a00*/  LOP3.LUT R4, R4, 0x2, RZ, 0xfc, !PT ;  /* 0x0000000204047812 */ /* 0x004fca00078efcff */
[----:B------:R0:W-:Y:S04]  /*12a10*/  STL [R1+0x68], R4 ;  /* 0x0000680401007387 */ /* 0x0001e80000100800 */
[----:B------:R0:W-:Y:S02]  /*12a20*/  STL [R1+0x40], RZ ;  /* 0x000040ff01007387 */ /* 0x0001e40000100800 */
.L_x_10676:
[----:B------:R-:W1:Y:S02]  /*12a30*/  LDC.64 R36, c[0x0][0xd88] ;  /* 0x00036200ff247b82 */ /* 0x000e640000000a00 */
[----:B-1----:R-:W-:-:S06]  /*12a40*/  IMAD.WIDE R36, R19, 0x4, R36 ;  /* 0x0000000413247825 */ /* 0x002fcc00078e0224 */
[----:B--2---:R1:W2:Y:S01]  /*12a50*/  LDG.E R36, desc[UR60][R36.64] ;  /* 0x0000003c24247981 */ /* 0x0042a2000c1e1900 */
        /* <DEDUP_REMOVED lines=9> */
[----:B-1----:R-:W-:Y:S01]  /*12af0*/  IMAD.MOV.U32 R37, RZ, RZ, RZ ;  /* 0x000000ffff257224 */ /* 0x002fe200078e00ff */
[----:B--2---:R-:W-:-:S05]  /*12b00*/  SHF.R.S32.HI R0, RZ, 0x1f, R36 ;  /* 0x0000001fff007819 */ /* 0x004fca0000011424 */
        /* <DEDUP_REMOVED lines=9> */
[----:B-1----:R-:W-:Y:S01]  /*12ba0*/  IMAD.MOV.U32 R0, RZ, RZ, RZ ;  /* 0x000000ffff007224 */ /* 0x002fe200078e00ff */
[----:B------:R-:W-:Y:S02]  /*12bb0*/  ISETP.NE.AND.EX P0, PT, RZ, UR5, PT, P0 ;  /* 0x00000005ff007c0c */ /* 0x000fe4000bf05300 */
[----:B------:R-:W-:Y:S02]  /*12bc0*/  ISETP.NE.AND.EX P1, PT, RZ, UR7, PT, P1 ;  /* 0x00000007ff007c0c */ /* 0x000fe4000bf25310 */
[C---:B0--3--:R-:W-:Y:S02]  /*12bd0*/  IADD3 R4, P4, R29.reuse, UR6, RZ ;  /* 0x000000061d047c10 */ /* 0x049fe4000ff9e0ff */
[----:B--2---:R-:W-:Y:S01]  /*12be0*/  IADD3 R2, P3, R29, UR4, RZ ;  /* 0x000000041d027c10 */ /* 0x004fe2000ff7e0ff */
[----:B------:R-:W-:Y:S01]  /*12bf0*/  ULDC UR4, c[0x0][0x288] ;  /* 0x0000a20000047ab9 */ /* 0x000fe20000000800 */
[----:B------:R-:W-:-:S02]  /*12c00*/  IADD3.X R5, R30, UR7, RZ, P4, !PT ;  /* 0x000000071e057c10 */ /* 0x000fc4000a7fe4ff */
[C---:B------:R-:W-:Y:S02]  /*12c10*/  IADD3.X R3, R30.reuse, UR5, RZ, P3, !PT ;  /* 0x000000051e037c10 */ /* 0x040fe40009ffe4ff */
[----:B------:R-:W-:Y:S01]  /*12c20*/  @P2 IADD3 R6, P3, R29, UR8, RZ ;  /* 0x000000081d062c10 */ /* 0x000fe2000ff7e0ff */
[----:B------:R-:W-:Y:S01]  /*12c30*/  IMAD.U32 R8, RZ, RZ, UR4 ;  /* 0x00000004ff087e24 */ /* 0x000fe2000f8e00ff */
[----:B------:R-:W-:Y:S01]  /*12c40*/  ULDC.64 UR4, c[0x0][0x418] ;  /* 0x0001060000047ab9 */ /* 0x000fe20000000a00 */
[----:B------:R-:W5:Y:S01]  /*12c50*/  @P0 LDG.E R37, desc[UR60][R2.64] ;  /* 0x0000003c02250981 */ /* 0x000f62000c1e1900 */
[----:B------:R-:W-:-:S03]  /*12c60*/  @P2 IADD3.X R7, R30, UR9, RZ, P3, !PT ;  /* 0x000000091e072c10 */ /* 0x000fc60009ffe4ff */
[----:B------:R-:W5:Y:S04]  /*12c70*/  @P1 LDG.E R0, desc[UR60][R4.64] ;  /* 0x0000003c04001981 */ /* 0x000f68000c1e1900 */
        /* <DEDUP_REMOVED lines=8> */
[----:B0-----:R-:W-:Y:S01]  /*12d00*/  IMAD.U32 R6, RZ, RZ, UR5 ;  /* 0x00000005ff067e24 */ /* 0x001fe2000f8e00ff */
[----:B------:R-:W-:Y:S01]  /*12d10*/  MOV R7, UR4 ;  /* 0x0000000400077c02 */ /* 0x000fe20008000f00 */
[----:B--2---:R0:W-:Y:S01]  /*12d20*/  STL [R1+0x18], R8 ;  /* 0x0000180801007387 */ /* 0x0041e20000100800 */
[----:B----4-:R-:W-:Y:S05]  /*12d30*/  @P2 BRA `(.L_x_10572) ;  /* 0x0000000000142947 */ /* 0x010fea0003800000 */
[----:B------:R-:W-:Y:S05]  /*12d40*/  @!P0 BRA `(.L_x_10572) ;  /* 0x0000000000108947 */ /* 0x000fea0003800000 */
[----:B0-----:R-:W2:Y:S04]  /*12d50*/  LDG.E R8, desc[UR60][R2.64] ;  /* 0x0000003c02087981 */ /* 0x001ea8000c1e1900 */
[----:B------:R-:W2:Y:S02]  /*12d60*/  LDG.E R9, desc[UR60][R2.64+0x4] ;  /* 0x0000043c02097981 */ /* 0x000ea4000c1e1900 */
[----:B--2---:R-:W-:-:S05]  /*12d70*/  IMAD.IADD R2, R9, 0x1, -R8 ;  /* 0x0000000109027824 */ /* 0x004fca00078e0a08 */
[----:B------:R1:W-:Y:S02]  /*12d80*/  STL [R1+0x18], R2 ;  /* 0x0000180201007387 */ /* 0x0003e40000100800 */
.L_x_10572:
        /* <DEDUP_REMOVED lines=9> */
.L_x_10573:
        /* <DEDUP_REMOVED lines=9> */
.L_x_10574:
[----:B-12---:R-:W2:Y:S04]  /*12eb0*/  @P1 LDG.E R2, desc[UR60][R4.64] ;  /* 0x0000003c04021981 */ /* 0x006ea8000c1e1900 */
[----:B------:R-:W2:Y:S01]  /*12ec0*/  @P1 LDG.E R3, desc[UR60][R4.64+0x4] ;  /* 0x0000043c04031981 */ /* 0x000ea2000c1e1900 */
[----:B-----5:R-:W-:Y:S01]  /*12ed0*/  IMAD.IADD R7, R7, 0x1, -R34 ;  /* 0x0000000107077824 */ /* 0x020fe200078e0a22 */
[----:B------:R-:W-:Y:S01]  /*12ee0*/  BSSY B0, `(.L_x_10575) ;  /* 0x0000138000007945 */ /* 0x000fe20003800000 */
[----:B--2---:R-:W-:-:S05]  /*12ef0*/  @P1 IMAD.IADD R6, R3, 0x1, -R2 ;  /* 0x0000000103061824 */ /* 0x004fca00078e0a02 */
[----:B0-----:R-:W-:-:S05]  /*12f00*/  IADD3 R8, R7, R6, RZ ;  /* 0x0000000607087210 */ /* 0x001fca0007ffe0ff */
        /* <DEDUP_REMOVED lines=28> */
.L_x_10751:
[----:B-1----:R-:W-:Y:S02]  /*130d0*/  ISETP.NE.AND P0, PT, R14, RZ, PT ;  /* 0x000000ff0e00720c */ /* 0x002fe40003f05270 */
[----:B------:R-:W-:-:S11]  /*130e0*/  PLOP3.LUT P6, PT, PT, PT, PT, 0x8, 0x0 ;  /* 0x000000000000781c */ /* 0x000fd60003fce170 */
[----:B------:R-:W-:Y:S05]  /*130f0*/  @P0 BRA `(.L_x_10578) ;  /* 0x00000000000c0947 */ /* 0x000fea0003800000 */
[----:B------:R-:W-:-:S03]  /*13100*/  UMOV UR4, 0xffffffff ;  /* 0xffffffff00047882 */ /* 0x000fc60000000000 */
[----:B------:R-:W-:Y:S05]  /*13110*/  BRA.DIV UR4, `(.L_x_10579) ;  /* 0x0000007604247947 */ /* 0x000fea000b800000 */
[----:B------:R-:W-:-:S13]  /*13120*/  ELECT P6, URZ, PT ;  /* 0x00000000003f782f */ /* 0x000fda00038c0000 */
.L_x_10578:
[----:B0-----:R-:W2:Y:S01]  /*13130*/  LDL R3, [R1+0x40] ;  /* 0x0000400001037983 */ /* 0x001ea20000100800 */
[----:B------:R-:W-:Y:S01]  /*13140*/  BSSY B1, `(.L_x_10580) ;  /* 0x0000008000017945 */ /* 0x000fe20003800000 */
[----:B--2---:R-:W-:-:S05]  /*13150*/  VIADD R3, R3, 0x1 ;  /* 0x0000000103037836 */ /* 0x004fca0000000000 */
[----:B------:R-:W-:-:S04]  /*13160*/  LEA.HI R6, R3, R3, RZ, 0x1 ;  /* 0x0000000303067211 */ /* 0x000fc800078f08ff */
[----:B------:R-:W-:-:S04]  /*13170*/  LOP3.LUT R6, R6, 0xfffffffe, RZ, 0xc0, !PT ;  /* 0xfffffffe06067812 */ /* 0x000fc800078ec0ff */
[----:B------:R-:W-:-:S04]  /*13180*/  IADD3 R3, R3, -R6, RZ ;  /* 0x8000000603037210 */ /* 0x000fc80007ffe0ff */
[----:B------:R-:W-:-:S04]  /*13190*/  SHF.L.U32 R3, R3, 0x1f, RZ ;  /* 0x0000001f03037819 */ /* 0x000fc800000006ff */
[----:B------:R-:W0:Y:S02]  /*131a0*/  SYNCS.PHASECHK.TRANS64.TRYWAIT P0, [R23+URZ+0x32420], R3 ;  /* 0x03242003170075a7 */ /* 0x000e24000800017f */
[----:B0-----:R-:W-:Y:S05]  /*131b0*/  @!P0 BRA `(.L_x_10581) ;  /* 0x00000074001c8947 */ /* 0x001fea0003800000 */
.L_x_10754:
[----:B------:R-:W-:Y:S05]  /*131c0*/  BSYNC B1 ;  /* 0x0000000000017941 */ /* 0x000fea0003800000 */
.L_x_10580:
        /* <DEDUP_REMOVED lines=10> */
.L_x_10755:
[----:B------:R-:W-:Y:S05]  /*13270*/  BSYNC B2 ;  /* 0x0000000000027941 */ /* 0x000fea0003800000 */
.L_x_10584:
        /* <DEDUP_REMOVED lines=9> */
.L_x_10587:
[----:B------:R-:W-:Y:S05]  /*13310*/  BSYNC B2 ;  /* 0x0000000000027941 */ /* 0x000fea0003800000 */
.L_x_10586:
        /* <DEDUP_REMOVED lines=12> */
.L_x_10588:
        /* <DEDUP_REMOVED lines=13> */
.L_x_10756:
[----:B------:R-:W-:Y:S05]  /*134b0*/  BSYNC B2 ;  /* 0x0000000000027941 */ /* 0x000fea0003800000 */
.L_x_10589:
        /* <DEDUP_REMOVED lines=11> */
.L_x_10592:
[----:B------:R-:W-:Y:S05]  /*13570*/  BSYNC B2 ;  /* 0x0000000000027941 */ /* 0x000fea0003800000 */
.L_x_10591:
        /* <DEDUP_REMOVED lines=9> */
.L_x_10593:
        /* <DEDUP_REMOVED lines=15> */
.L_x_10594:
        /* <DEDUP_REMOVED lines=15> */
.L_x_10595:
        /* <DEDUP_REMOVED lines=15> */
.L_x_10596:
        /* <DEDUP_REMOVED lines=10> */
.L_x_10583:
[----:B------:R-:W-:Y:S05]  /*13980*/  BSYNC B1 ;  /* 0x0000000000017941 */ /* 0x000fea0003800000 */
.L_x_10582:
        /* <DEDUP_REMOVED lines=9> */
.L_x_10612:
        /* <DEDUP_REMOVED lines=11> */
.L_x_10757:
[----:B------:R-:W-:Y:S05]  /*13ad0*/  BSYNC B2 ;  /* 0x0000000000027941 */ /* 0x000fea0003800000 */
.L_x_10599:
[----:B------:R-:W-:Y:S04]  /*13ae0*/  BSSY B2, `(.L_x_10601) ;  /* 0x0000009000027945 */ /* 0x000fe80003800000 */
[----:B------:R-:W-:Y:S05]  /*13af0*/  @P2 BRA `(.L_x_10602) ;  /* 0x00000000001c2947 */ /* 0x000fea0003800000 */
[----:B------:R-:W1:Y:S02]  /*13b00*/  S2R R3, SR_TID.X ;  /* 0x0000000000037919 */ /* 0x000e640000002100 */
[----:B-1----:R-:W-:Y:S02]  /*13b10*/  LOP3.LUT R7, R3, 0x1f, RZ, 0xc0, !PT ;  /* 0x0000001f03077812 */ /* 0x002fe400078ec0ff */
[----:B------:R-:W-:Y:S02]  /*13b20*/  MOV R3, 0x3000 ;  /* 0x0000300000037802 */ /* 0x000fe40000000f00 */
[----:B------:R-:W-:Y:S02]  /*13b30*/  ISETP.NE.AND P1, PT, R7, RZ, PT ;  /* 0x000000ff0700720c */ /* 0x000fe40003f25270 */
[----:B------:R1:W-:Y:S11]  /*13b40*/  SYNCS.ARRIVE.TRANS64 RZ, [R6+URZ+0x32490], R3 ;  /* 0x0324900306ff79a7 */ /* 0x0003f6000800003f */
[----:B-1----:R-:W-:Y:S05]  /*13b50*/  @!P1 BRA `(.L_x_10602) ;  /* 0x0000000000049947 */ /* 0x002fea0003800000 */
[----:B------:R-:W-:Y:S01]  /*13b60*/  BPT.TRAP 0x1 ;  /* 0x000000040000795c */ /* 0x000fe20000300000 */
.L_x_10602:
[----:B------:R-:W-:Y:S05]  /*13b70*/  BSYNC B2 ;  /* 0x0000000000027941 */ /* 0x000fea0003800000 */
.L_x_10601:
        /* <DEDUP_REMOVED lines=11> */
.L_x_10603:
        /* <DEDUP_REMOVED lines=13> */
.L_x_10758:
[----:B------:R-:W-:Y:S05]  /*13d00*/  BSYNC B2 ;  /* 0x0000000000027941 */ /* 0x000fea0003800000 */
.L_x_10604:
[----:B------:R-:W-:Y:S01]  /*13d10*/  BSSY B2, `(.L_x_10606) ;  /* 0x000000b000027945 */ /* 0x000fe20003800000 */
[----:B01----:R-:W-:Y:S02]  /*13d20*/  IMAD.MOV.U32 R2, RZ, RZ, 0x0 ;  /* 0x00000000ff027424 */ /* 0x003fe400078e00ff */
[----:B------:R-:W-:Y:S01]  /*13d30*/  IMAD.MOV.U32 R3, RZ, RZ, 0x12f00000 ;  /* 0x12f00000ff037424 */ /* 0x000fe200078e00ff */
[----:B------:R-:W-:Y:S06]  /*13d40*/  @P2 BRA `(.L_x_10607) ;  /* 0x00000000001c2947 */ /* 0x000fec0003800000 */
[----:B------:R-:W0:Y:S02]  /*13d50*/  S2R R7, SR_TID.X ;  /* 0x0000000000077919 */ /* 0x000e240000002100 */
[----:B0-----:R-:W-:Y:S02]  /*13d60*/  LOP3.LUT R11, R7, 0x1f, RZ, 0xc0, !PT ;  /* 0x0000001f070b7812 */ /* 0x001fe400078ec0ff */
[----:B------:R-:W-:Y:S02]  /*13d70*/  MOV R7, 0xc000 ;  /* 0x0000c00000077802 */ /* 0x000fe40000000f00 */
[----:B------:R-:W-:Y:S02]  /*13d80*/  ISETP.NE.AND P1, PT, R11, RZ, PT ;  /* 0x000000ff0b00720c */ /* 0x000fe40003f25270 */
[----:B------:R0:W-:Y:S11]  /*13d90*/  SYNCS.ARRIVE.TRANS64 RZ, [R6+URZ+0x324b0], R7 ;  /* 0x0324b00706ff79a7 */ /* 0x0001f6000800003f */
[----:B0-----:R-:W-:Y:S05]  /*13da0*/  @!P1 BRA `(.L_x_10607) ;  /* 0x0000000000049947 */ /* 0x001fea0003800000 */
[----:B------:R-:W-:Y:S01]  /*13db0*/  BPT.TRAP 0x1 ;  /* 0x000000040000795c */ /* 0x000fe20000300000 */
.L_x_10607:
[----:B------:R-:W-:Y:S05]  /*13dc0*/  BSYNC B2 ;  /* 0x0000000000027941 */ /* 0x000fea0003800000 */
.L_x_10606:
        /* <DEDUP_REMOVED lines=9> */
.L_x_10608:
        /* <DEDUP_REMOVED lines=15> */
.L_x_10609:
        /* <DEDUP_REMOVED lines=15> */
.L_x_10610:
        /* <DEDUP_REMOVED lines=15> */
.L_x_10611:
        /* <DEDUP_REMOVED lines=10> */
.L_x_10598:
[----:B------:R-:W-:Y:S05]  /*141d0*/  BSYNC B1 ;  /* 0x0000000000017941 */ /* 0x000fea0003800000 */
.L_x_10597:
        /* <DEDUP_REMOVED lines=8> */
.L_x_10576:
[----:B------:R-:W-:Y:S05]  /*14260*/  BSYNC B0 ;  /* 0x0000000000007941 */ /* 0x000fea0003800000 */
.L_x_10575:
        /* <DEDUP_REMOVED lines=23> */
.L_x_10614:
        /* <DEDUP_REMOVED lines=20> */
.L_x_10617:
[----:B------:R-:W-:Y:S05]  /*14520*/  BSYNC B6 ;  /* 0x0000000000067941 */ /* 0x000fea0003800000 */
.L_x_10616:
        /* <DEDUP_REMOVED lines=20> */
.L_x_10620:
        /* <DEDUP_REMOVED lines=15> */
.L_x_10619:
[----:B------:R-:W-:Y:S05]  /*14760*/  BSYNC B6 ;  /* 0x0000000000067941 */ /* 0x000fea0003800000 */
.L_x_10618:
        /* <DEDUP_REMOVED lines=8> */
[----:B------:R-:W-:Y:S02]  /*147f0*/  ULDC UR4, c[0x0][0x2f4] ;  /* 0x0000bd0000047ab9 */ /* 0x000fe40000000800 */
[----:B0-----:R-:W-:Y:S01]  /*14800*/  @P0 IADD3.X R3, R30, UR5, RZ, P1, !PT ;  /* 0x000000051e030c10 */ /* 0x001fe20008ffe4ff */
[----:B------:R-:W-:-:S04]  /*14810*/  ULDC UR5, c[0x0][0x320] ;  /* 0x0000c80000057ab9 */ /* 0x000fc80000000800 */
[----:B------:R0:W4:Y:S01]  /*14820*/  @P0 LDG.E R32, desc[UR60][R2.64] ;  /* 0x0000003c02200981 */ /* 0x000122000c1e1900 */
[----:B-1----:R-:W-:Y:S02]  /*14830*/  ISETP.NE.AND P1, PT, R10, 0x1, PT ;  /* 0x000000010a00780c */ /* 0x002fe40003f25270 */
[C---:B---3--:R-:W-:Y:S01]  /*14840*/  LOP3.LUT R31, R21.reuse, 0x7f, RZ, 0xc0, !PT ;  /* 0x0000007f151f7812 */ /* 0x048fe200078ec0ff */
[----:B------:R-:W-:-:S03]  /*14850*/  IMAD.SHL.U32 R21, R21, 0x10, RZ ;  /* 0x0000001015157824 */ /* 0x000fc600078e00ff */
[----:B------:R-:W-:-:S07]  /*14860*/  SHF.R.U32.HI R31, RZ, 0x3, R31 ;  /* 0x00000003ff1f7819 */ /* 0x000fce000001161f */
[----:B------:R-:W1:Y:S01]  /*14870*/  @P1 LDC R5, c[0x0][0x434] ;  /* 0x00010d00ff051b82 */ /* 0x000e620000000800 */
[----:B------:R-:W-:-:S07]  /*14880*/  LOP3.LUT R21, R31, 0x70, R21, 0xf8, !PT ;  /* 0x000000701f157812 */ /* 0x000fce00078ef815 */
[----:B0-----:R-:W0:Y:S01]  /*14890*/  @P1 LDC R2, c[0x0][0x438] ;  /* 0x00010e00ff021b82 */ /* 0x001e220000000800 */
        /* <DEDUP_REMOVED lines=10> */
[--C-:B------:R-:W-:Y:S01]  /*14940*/  @!P0 SHF.R.S32.HI R7, RZ, 0x1f, R9.reuse ;  /* 0x0000001fff078819 */ /* 0x100fe20000011409 */
[----:B------:R-:W-:Y:S01]  /*14950*/  @!P0 IMAD.MOV.U32 R6, RZ, RZ, R9 ;  /* 0x000000ffff068224 */ /* 0x000fe200078e0009 */
[----:B----4-:R-:W-:-:S03]  /*14960*/  SHF.R.S32.HI R35, RZ, 0x1f, R32 ;  /* 0x0000001fff237819 */ /* 0x010fc60000011420 */
[----:B0-----:R-:W-:-:S04]  /*14970*/  @!P0 IMAD.WIDE.U32 R6, R32, R2, R6 ;  /* 0x0000000220068225 */ /* 0x001fc800078e0006 */
[----:B------:R-:W-:-:S04]  /*14980*/  @!P0 IMAD R2, R35, R2, RZ ;  /* 0x0000000223028224 */ /* 0x000fc800078e02ff */
[----:B------:R-:W-:Y:S01]  /*14990*/  @!P0 IMAD R3, R32, R3, R2 ;  /* 0x0000000320038224 */ /* 0x000fe200078e0202 */
[----:B-1----:R-:W-:-:S04]  /*149a0*/  @!P0 LEA R4, P1, R6, R4, 0x2 ;  /* 0x0000000406048211 */ /* 0x002fc800078210ff */
[----:B------:R-:W-:-:S04]  /*149b0*/  @!P0 IADD3 R3, R7, R3, RZ ;  /* 0x0000000307038210 */ /* 0x000fc80007ffe0ff */
[----:B------:R-:W-:-:S05]  /*149c0*/  @!P0 LEA.HI.X R5, R6, R5, R3, 0x2, P1 ;  /* 0x0000000506058211 */ /* 0x000fca00008f1403 */
[----:B------:R-:W2:Y:S01]  /*149d0*/  @!P0 LDG.E R11, desc[UR60][R4.64] ;  /* 0x0000003c040b8981 */ /* 0x000ea2000c1e1900 */
[----:B------:R-:W0:Y:S01]  /*149e0*/  S2R R20, SR_TID.X ;  /* 0x0000000000147919 */ /* 0x000e220000002100 */
[----:B------:R-:W-:-:S04]  /*149f0*/  IMAD.MOV R2, RZ, RZ, -R9 ;  /* 0x000000ffff027224 */ /* 0x000fc800078e0a09 */
[----:B------:R-:W-:Y:S01]  /*14a00*/  IMAD R0, R10, R2, R0 ;  /* 0x000000020a007224 */ /* 0x000fe200078e0200 */
[----:B------:R-:W-:-:S04]  /*14a10*/  ISETP.GT.U32.AND P0, PT, R21, 0x5f, PT ;  /* 0x0000005f1500780c */ /* 0x000fc80003f04070 */
[----:B------:R-:W-:Y:S01]  /*14a20*/  STL [R1+0x4], R0 ;  /* 0x0000040001007387 */ /* 0x000fe20000100800 */
[----:B------:R-:W-:-:S08]  /*14a30*/  LOP3.LUT R22, R22, 0xffffffdf, RZ, 0xc0, !PT ;  /* 0xffffffdf16167812 */ /* 0x000fd000078ec0ff */
[----:B------:R-:W-:-:S04]  /*14a40*/  @P0 LOP3.LUT R22, R22, 0x20, RZ, 0xfc, !PT ;  /* 0x0000002016160812 */ /* 0x000fc800078efcff */
[----:B------:R-:W-:Y:S01]  /*14a50*/  LOP3.LUT R22, R22, 0xfffffffd, RZ, 0xc0, !PT ;  /* 0xfffffffd16167812 */ /* 0x000fe200078ec0ff */
[----:B------:R-:W-:Y:S01]  /*14a60*/  UMOV UR6, 0xffffffff ;  /* 0xffffffff00067882 */ /* 0x000fe20000000000 */
[----:B--2---:R0:W-:Y:S02]  /*14a70*/  STL [R1], R11 ;  /* 0x0000000b01007387 */ /* 0x0041e40000100800 */
[C---:B0-----:R-:W-:Y:S02]  /*14a80*/  IMAD.SHL.U32 R11, R20.reuse, 0x8, RZ ;  /* 0x00000008140b7824 */ /* 0x041fe400078e00ff */
[----:B------:R-:W-:-:S03]  /*14a90*/  IMAD.SHL.U32 R20, R20, 0x8, RZ ;  /* 0x0000000814147824 */ /* 0x000fc600078e00ff */
[----:B------:R-:W-:Y:S02]  /*14aa0*/  LOP3.LUT R11, R11, 0x38, RZ, 0xc0, !PT ;  /* 0x000000380b0b7812 */ /* 0x000fe400078ec0ff */
[----:B------:R-:W-:Y:S02]  /*14ab0*/  LOP3.LUT R20, R20, 0x38, RZ, 0xc0, !PT ;  /* 0x0000003814147812 */ /* 0x000fe400078ec0ff */
[----:B------:R-:W-:Y:S02]  /*14ac0*/  ISETP.GE.AND P1, PT, R11, UR4, PT ;  /* 0x000000040b007c0c */ /* 0x000fe4000bf26270 */
[----:B------:R-:W-:-:S04]  /*14ad0*/  LOP3.LUT R12, R20, 0x40, RZ, 0xfc, !PT ;  /* 0x00000040140c7812 */ /* 0x000fc800078efcff */
[----:B------:R-:W-:Y:S02]  /*14ae0*/  ISETP.GE.AND P3, PT, R12, UR5, PT ;  /* 0x000000050c007c0c */ /* 0x000fe4000bf66270 */
[----:B------:R-:W-:-:S05]  /*14af0*/  LOP3.LUT R12, R11, 0x80, RZ, 0xfc, !PT ;  /* 0x000000800b0c7812 */ /* 0x000fca00078efcff */
[----:B------:R-:W-:-:S04]  /*14b00*/  @P1 LOP3.LUT R22, R22, 0x2, RZ, 0xfc, !PT ;  /* 0x0000000216161812 */ /* 0x000fc800078efcff */
[----:B------:R-:W-:Y:S02]  /*14b10*/  LOP3.LUT R22, R22, 0xffffffef, RZ, 0xc0, !PT ;  /* 0xffffffef16167812 */ /* 0x000fe400078ec0ff */
[----:B------:R-:W-:Y:S02]  /*14b20*/  ISETP.GE.AND P2, PT, R12, UR5, PT ;  /* 0x000000050c007c0c */ /* 0x000fe4000bf46270 */
[----:B------:R-:W-:Y:S02]  /*14b30*/  @P3 LOP3.LUT R22, R22, 0x10, RZ, 0xfc, !PT ;  /* 0x0000001016163812 */ /* 0x000fe400078efcff */
[C---:B------:R-:W-:Y:S02]  /*14b40*/  ISETP.GE.AND P0, PT, R11.reuse, UR5, PT ;  /* 0x000000050b007c0c */ /* 0x040fe4000bf06270 */
[----:B------:R-:W-:Y:S02]  /*14b50*/  LOP3.LUT R22, R22, 0xfffffffe, RZ, 0xc0, !PT ;  /* 0xfffffffe16167812 */ /* 0x000fe400078ec0ff */
[----:B------:R-:W-:-:S02]  /*14b60*/  LOP3.LUT R11, R11, 0xc0, RZ, 0xfc, !PT ;  /* 0x000000c00b0b7812 */ /* 0x000fc400078efcff */
[----:B------:R-:W-:Y:S02]  /*14b70*/  LOP3.LUT R22, R22, 0xfffffff7, RZ, 0xc0, !PT ;  /* 0xfffffff716167812 */ /* 0x000fe400078ec0ff */
[----:B------:R-:W-:Y:S02]  /*14b80*/  ISETP.GE.AND P1, PT, R11, UR5, PT ;  /* 0x000000050b007c0c */ /* 0x000fe4000bf26270 */
[----:B------:R-:W-:-:S04]  /*14b90*/  @P2 LOP3.LUT R22, R22, 0x8, RZ, 0xfc, !PT ;  /* 0x0000000816162812 */ /* 0x000fc800078efcff */
[----:B------:R-:W-:-:S04]  /*14ba0*/  @P0 LOP3.LUT R22, R22, 0x1, RZ, 0xfc, !PT ;  /* 0x0000000116160812 */ /* 0x000fc800078efcff */
[----:B------:R-:W-:-:S04]  /*14bb0*/  LOP3.LUT R22, R22, 0xfffffffb, RZ, 0xc0, !PT ;  /* 0xfffffffb16167812 */ /* 0x000fc800078ec0ff */
[----:B------:R-:W-:Y:S01]  /*14bc0*/  @P1 LOP3.LUT R22, R22, 0x4, RZ, 0xfc, !PT ;  /* 0x0000000416161812 */ /* 0x000fe200078efcff */
[----:B------:R-:W-:Y:S06]  /*14bd0*/  BRA.DIV UR6, `(.L_x_10621) ;  /* 0x0000005a06f87947 */ /* 0x000fec000b800000 */
.L_x_10761:
[----:B------:R-:W2:Y:S01]  /*14be0*/  LDL R0, [R1+0x68] ;  /* 0x0000680001007983 */ /* 0x000ea20000100800 */
[----:B------:R-:W-:Y:S02]  /*14bf0*/  SEL R2, RZ, 0x1, P0 ;  /* 0x00000001ff027807 */ /* 0x000fe40000000000 */
[----:B------:R-:W-:Y:S02]  /*14c00*/  LOP3.LUT R22, R22, 0xffffffbf, RZ, 0xc0, !PT ;  /* 0xffffffbf16167812 */ /* 0x000fe400078ec0ff */
[----:B------:R-:W-:Y:S01]  /*14c10*/  SHF.R.S32.HI R29, RZ, 0x1f, R18 ;  /* 0x0000001fff1d7819 */ /* 0x000fe20000011412 */
[----:B------:R0:W-:Y:S01]  /*14c20*/  STL [R1+0x64], R2 ;  /* 0x0000640201007387 */ /* 0x0001e20000100800 */
[----:B--2---:R-:W-:-:S13]  /*14c30*/  ISETP.NE.AND P0, PT, R0, 0x3, PT ;  /* 0x000000030000780c */ /* 0x004fda0003f05270 */
[----:B------:R-:W-:Y:S01]  /*14c40*/  @P0 LOP3.LUT R22, R22, 0x40, RZ, 0xfc, !PT ;  /* 0x0000004016160812 */ /* 0x000fe200078efcff */
[----:B0-----:R-:W-:Y:S06]  /*14c50*/  @!P0 BRA `(.L_x_10622) ;  /* 0x0000000000048947 */ /* 0x001fec0003800000 */
[----:B------:R-:W-:Y:S01]  /*14c60*/  BPT.TRAP 0x1 ;  /* 0x000000040000795c */ /* 0x000fe20000300000 */
.L_x_10622:
[----:B------:R-:W-:Y:S01]  /*14c70*/  IMAD R30, R25, 0x8, R23 ;  /* 0x00000008191e7824 */ /* 0x000fe200078e0217 */
[----:B------:R-:W-:Y:S01]  /*14c80*/  SHF.L.U32 R0, R27, 0x1f, RZ ;  /* 0x0000001f1b007819 */ /* 0x000fe200000006ff */
[----:B------:R-:W-:Y:S03]  /*14c90*/  BSSY B0, `(.L_x_10623) ;  /* 0x0000003000007945 */ /* 0x000fe60003800000 */
[----:B------:R-:W0:Y:S02]  /*14ca0*/  SYNCS.PHASECHK.TRANS64.TRYWAIT P0, [R30+URZ+0x32440], R0 ;  /* 0x032440001e0075a7 */ /* 0x000e24000800017f */
[----:B0-----:R-:W-:Y:S05]  /*14cb0*/  @!P0 BRA `(.L_x_10624) ;  /* 0x0000005800f48947 */ /* 0x001fea0003800000 */
.L_x_10762:
[----:B------:R-:W-:Y:S05]  /*14cc0*/  BSYNC B0 ;  /* 0x0000000000007941 */ /* 0x000fea0003800000 */
.L_x_10623:
[----:B------:R-:W0:Y:S01]  /*14cd0*/  LDL R2, [R1+0x4] ;  /* 0x0000040001027983 */ /* 0x000e220000100800 */
[----:B------:R-:W-:-:S03]  /*14ce0*/  ULDC.64 UR4, c[0x0][0x300] ;  /* 0x0000c00000047ab9 */ /* 0x000fc60000000a00 */
[----:B------:R-:W2:Y:S04]  /*14cf0*/  LDL R4, [R1] ;  /* 0x0000000001047983 */ /* 0x000ea80000100800 */
[----:B------:R-:W3:Y:S01]  /*14d00*/  LDL R6, [R1+0x14] ;  /* 0x0000140001067983 */ /* 0x000ee20000100800 */
[----:B------:R-:W-:Y:S02]  /*14d10*/  LOP3.LUT P2, RZ, R22, 0x2, RZ, 0xc0, !PT ;  /* 0x0000000216ff7812 */ /* 0x000fe4000784c0ff */
[----:B0-----:R-:W-:Y:S02]  /*14d20*/  SHF.R.S32.HI R0, RZ, 0x1f, R2 ;  /* 0x0000001fff007819 */ /* 0x001fe40000011402 */
[----:B--2---:R-:W-:-:S03]  /*14d30*/  SHF.R.S32.HI R5, RZ, 0x1f, R4 ;  /* 0x0000001fff057819 */ /* 0x004fc60000011404 */
[----:B------:R0:W-:Y:S01]  /*14d40*/  STL [R1+0x4c], R0 ;  /* 0x00004c0001007387 */ /* 0x0001e20000100800 */
[----:B---3--:R-:W-:-:S03]  /*14d50*/  IMAD R31, R8, -0x60, R6 ;  /* 0xffffffa0081f7824 */ /* 0x008fc600078e0206 */
[----:B------:R1:W-:Y:S01]  /*14d60*/  STL [R1+0x54], R5 ;  /* 0x0000540501007387 */ /* 0x0003e20000100800 */
[----:B------:R-:W2:Y:S01]  /*14d70*/  S2R R6, SR_TID.X ;  /* 0x0000000000067919 */ /* 0x000ea20000002100 */
[----:B0-----:R-:W-:-:S04]  /*14d80*/  IMAD R0, R0, UR4, RZ ;  /* 0x0000000400007c24 */ /* 0x001fc8000f8e02ff */
[C---:B------:R-:W-:Y:S02]  /*14d90*/  IMAD R0, R2.reuse, UR5, R0 ;  /* 0x0000000502007c24 */ /* 0x040fe4000f8e0200 */
[----:B------:R-:W-:Y:S01]  /*14da0*/  IMAD.WIDE.U32 R2, R2, UR4, RZ ;  /* 0x0000000402027c25 */ /* 0x000fe2000f8e00ff */
[----:B------:R-:W-:-:S04]  /*14db0*/  ULDC.64 UR4, c[0x0][0x310] ;  /* 0x0000c40000047ab9 */ /* 0x000fc80000000a00 */
[----:B------:R-:W-:Y:S01]  /*14dc0*/  IADD3 R3, R3, R0, RZ ;  /* 0x0000000003037210 */ /* 0x000fe20007ffe0ff */
[----:B------:R-:W-:-:S04]  /*14dd0*/  IMAD R0, R5, UR4, RZ ;  /* 0x0000000405007c24 */ /* 0x000fc8000f8e02ff */
[C---:B------:R-:W-:Y:S02]  /*14de0*/  IMAD R0, R4.reuse, UR5, R0 ;  /* 0x0000000504007c24 */ /* 0x040fe4000f8e0200 */
[----:B------:R-:W-:Y:S01]  /*14df0*/  IMAD.WIDE.U32 R2, R4, UR4, R2 ;  /* 0x0000000404027c25 */ /* 0x000fe2000f8e0002 */
[----:B------:R-:W-:Y:S01]  /*14e00*/  ULDC.64 UR4, c[0x0][0x308] ;  /* 0x0000c20000047ab9 */ /* 0x000fe20000000a00 */
[----:B------:R-:W1:Y:S02]  /*14e10*/  S2R R4, SR_TID.X ;  /* 0x0000000000047919 */ /* 0x000e640000002100 */
[----:B------:R-:W-:Y:S02]  /*14e20*/  IMAD.IADD R3, R3, 0x1, R0 ;  /* 0x0000000103037824 */ /* 0x000fe400078e0200 */
[----:B------:R-:W-:Y:S02]  /*14e30*/  IMAD R0, R29, UR4, RZ ;  /* 0x000000041d007c24 */ /* 0x000fe4000f8e02ff */
[----:B------:R-:W-:-:S04]  /*14e40*/  IMAD.WIDE.U32 R2, R18, UR4, R2 ;  /* 0x0000000412027c25 */ /* 0x000fc8000f8e0002 */
[----:B------:R-:W-:Y:S01]  /*14e50*/  IMAD R0, R18, UR5, R0 ;  /* 0x0000000512007c24 */ /* 0x000fe2000f8e0200 */
[----:B------:R-:W-:Y:S01]  /*14e60*/  ULDC.64 UR4, c[0x0][0x2e8] ;  /* 0x0000ba0000047ab9 */ /* 0x000fe20000000a00 */
[----:B--2---:R-:W-:-:S05]  /*14e70*/  IMAD.SHL.U32 R7, R6, 0x8, RZ ;  /* 0x0000000806077824 */ /* 0x004fca00078e00ff */
[----:B------:R-:W-:Y:S02]  /*14e80*/  LOP3.LUT R7, R7, 0x38, RZ, 0xc0, !PT ;  /* 0x0000003807077812 */ /* 0x000fe400078ec0ff */
[----:B-1----:R-:W-:Y:S01]  /*14e90*/  LOP3.LUT R5, R4, 0x7f, RZ, 0xc0, !PT ;  /* 0x0000007f04057812 */ /* 0x002fe200078ec0ff */
[----:B------:R-:W-:Y:S01]  /*14ea0*/  IMAD.IADD R4, R3, 0x1, R0 ;  /* 0x0000000103047824 */ /* 0x000fe200078e0200 */
[C---:B------:R-:W-:Y:S01]  /*14eb0*/  LEA R0, P0, R2.reuse, UR4, 0x1 ;  /* 0x0000000402007c11 */ /* 0x040fe2000f8008ff */
[----:B------:R-:W-:Y:S01]  /*14ec0*/  UMOV UR4, 0xffffffff ;  /* 0xffffffff00047882 */ /* 0x000fe20000000000 */
[----:B------:R-:W-:Y:S02]  /*14ed0*/  SHF.R.U32.HI R5, RZ, 0x3, R5 ;  /* 0x00000003ff057819 */ /* 0x000fe40000011605 */
[----:B------:R-:W-:-:S03]  /*14ee0*/  LEA.HI.X R4, R2, UR5, R4, 0x1, P0 ;  /* 0x0000000502047c11 */ /* 0x000fc600080f0c04 */
[----:B------:R-:W-:Y:S02]  /*14ef0*/  IMAD.IADD R31, R31, 0x1, -R5 ;  /* 0x000000011f1f7824 */ /* 0x000fe400078e0a05 */
[----:B------:R-:W-:-:S03]  /*14f00*/  IMAD R5, R25, 0x1800, R33 ;  /* 0x0000180019057824 */ /* 0x000fc600078e0221 */
        /* <DEDUP_REMOVED lines=54> */
.L_x_10776:
        /* <DEDUP_REMOVED lines=10> */
.L_x_10626:
        /* <DEDUP_REMOVED lines=11> */
.L_x_10627:
[----:B------:R1:W5:Y:S01]  /*153c0*/  LDL.LU R0, [R1+0x20] ;  /* 0x0000200001007983 */ /* 0x0003620000300800 */
[----:B------:R1:W-:Y:S02]  /*153d0*/  SYNCS.ARRIVE.TRANS64.A1T0 RZ, [R30+URZ+0x32430], RZ ;  /* 0x032430ff1eff79a7 */ /* 0x0003e4000810003f */
[----:B------:R-:W-:Y:S05]  /*153e0*/  WARPSYNC.ALL ;  /* 0x0000000000007948 */ /* 0x000fea0003800000 */
[----:B------:R-:W-:Y:S01]  /*153f0*/  ULDC.64 UR4, c[0x0][0xaf8] ;  /* 0x0002be0000047ab9 */ /* 0x000fe20000000a00 */
[----:B------:R-:W-:Y:S01]  /*15400*/  BSSY B6, `(.L_x_10628) ;  /* 0x000001d000067945 */ /* 0x000fe20003800000 */
[----:B------:R-:W-:Y:S01]  /*15410*/  BAR.SYNC.DEFER_BLOCKING 0x8, 0x180 ;  /* 0x0206000000007b1d */ /* 0x000fe20000010000 */
[----:B------:R-:W-:-:S04]  /*15420*/  ISETP.NE.U32.AND P0, PT, RZ, UR4, PT ;  /* 0x00000004ff007c0c */ /* 0x000fc8000bf05070 */
[----:B------:R-:W-:-:S04]  /*15430*/  ISETP.NE.AND.EX P0, PT, RZ, UR5, PT, P0 ;  /* 0x00000005ff007c0c */ /* 0x000fc8000bf05300 */
[----:B0-----:R-:W-:-:S05]  /*15440*/  SEL R3, R36, RZ, !P0 ;  /* 0x000000ff24037207 */ /* 0x001fca0004000000 */
        /* <DEDUP_REMOVED lines=24> */
.L_x_10629:
[----:B------:R-:W-:Y:S05]  /*155d0*/  BSYNC B6 ;  /* 0x0000000000067941 */ /* 0x000fea0003800000 */
.L_x_10628:
[----:B0-----:R-:W2:Y:S01]  /*155e0*/  LDL R0, [R1+0x34] ;  /* 0x0000340001007983 */ /* 0x001ea20000100800 */
[----:B------:R-:W0:Y:S03]  /*155f0*/  LDC R6, c[0x0][0x448] ;  /* 0x00011200ff067b82 */ /* 0x000e260000000800 */
[----:B------:R-:W3:Y:S04]  /*15600*/  LDL R21, [R1+0x3c] ;  /* 0x00003c0001157983 */ /* 0x000ee80000100800 */
[----:B------:R-:W4:Y:S01]  /*15610*/  LDL R20, [R1+0x10] ;  /* 0x0000100001147983 */ /* 0x000f220000100800 */
[----:B------:R-:W1:Y:S01]  /*15620*/  S2R R2, SR_TID.X ;  /* 0x0000000000027919 */ /* 0x000e620000002100 */
[----:B------:R-:W-:Y:S01]  /*15630*/  IMAD.SHL.U32 R17, R17, 0x80, RZ ;  /* 0x0000008011117824 */ /* 0x000fe200078e00ff */
[----:B------:R-:W-:Y:S01]  /*15640*/  ULDC.64 UR4, c[0x0][0x298] ;  /* 0x0000a60000047ab9 */ /* 0x000fe20000000a00 */
[----:B------:R0:W5:Y:S02]  /*15650*/  LDL R9, [R1+0x18] ;  /* 0x0000180001097983 */ /* 0x0001640000100800 */
[----:B0-----:R-:W-:-:S13]  /*15660*/  ISETP.NE.AND P0, PT, R6, 0x1, PT ;  /* 0x000000010600780c */ /* 0x001fda0003f05270 */
[----:B------:R-:W0:Y:S01]  /*15670*/  @P0 LDC R3, c[0x0][0x450] ;  /* 0x00011400ff030b82 */ /* 0x000e220000000800 */
[----:B-1----:R-:W-:-:S04]  /*15680*/  LOP3.LUT R2, R2, 0x7f, RZ, 0xc0, !PT ;  /* 0x0000007f02027812 */ /* 0x002fc800078ec0ff */
[----:B------:R-:W-:Y:S01]  /*15690*/  SHF.R.U32.HI R2, RZ, 0x3, R2 ;  /* 0x00000003ff027819 */ /* 0x000fe20000011602 */
[----:B------:R-:W1:Y:S02]  /*156a0*/  S2R R5, SR_TID.X ;  /* 0x0000000000057919 */ /* 0x000e640000002100 */
[----:B-1----:R-:W-:-:S05]  /*156b0*/  IMAD.SHL.U32 R7, R5, 0x8, RZ ;  /* 0x0000000805077824 */ /* 0x002fca00078e00ff */
[----:B------:R-:W-:Y:S01]  /*156c0*/  LOP3.LUT R7, R7, 0x38, RZ, 0xc0, !PT ;  /* 0x0000003807077812 */ /* 0x000fe200078ec0ff */
[----:B--2---:R-:W-:Y:S02]  /*156d0*/  IMAD.MOV.U32 R4, RZ, RZ, R0 ;  /* 0x000000ffff047224 */ /* 0x004fe400078e0000 */
[----:B------:R-:W1:Y:S02]  /*156e0*/  S2R R0, SR_TID.X ;  /* 0x0000000000007919 */ /* 0x000e640000002100 */
[----:B-1----:R-:W-:-:S05]  /*156f0*/  IMAD.SHL.U32 R0, R0, 0x10, RZ ;  /* 0x0000001000007824 */ /* 0x002fca00078e00ff */
[----:B------:R-:W-:Y:S02]  /*15700*/  LOP3.LUT R0, R2, 0x70, R0, 0xf8, !PT ;  /* 0x0000007002007812 */ /* 0x000fe400078ef800 */
[----:B------:R-:W1:Y:S02]  /*15710*/  @P0 LDC R2, c[0x0][0x44c] ;  /* 0x00011300ff020b82 */ /* 0x000e640000000800 */
[----:B------:R-:W-:Y:S01]  /*15720*/  LOP3.LUT R36, R0, R17, RZ, 0xfc, !PT ;  /* 0x0000001100247212 */ /* 0x000fe200078efcff */
[----:B------:R-:W-:-:S03]  /*15730*/  IMAD R4, R4, UR4, RZ ;  /* 0x0000000404047c24 */ /* 0x000fc6000f8e02ff */
[----:B------:R-:W-:Y:S01]  /*15740*/  MOV R0, R36 ;  /* 0x0000002400007202 */ /* 0x000fe20000000f00 */
[----:B------:R-:W-:Y:S02]  /*15750*/  IMAD R4, R37, UR5, R4 ;  /* 0x0000000525047c24 */ /* 0x000fe4000f8e0204 */
[----:B-1----:R-:W-:-:S05]  /*15760*/  @P0 IMAD.HI.U32 R2, R36, R2, RZ ;  /* 0x0000000224020227 */ /* 0x002fca00078e00ff */
[----:B0-----:R-:W-:Y:S01]  /*15770*/  @P0 SHF.R.U32.HI R0, RZ, R3, R2 ;  /* 0x00000003ff000219 */ /* 0x001fe20000011602 */
        /* <DEDUP_REMOVED lines=26> */
[C---:B------:R-:W-:Y:S01]  /*15920*/  LEA R0, P0, R2.reuse, UR4, 0x1 ;  /* 0x0000000402007c11 */ /* 0x040fe2000f8008ff */
[----:B------:R-:W-:Y:S01]  /*15930*/  ULDC UR4, c[0x0][0x2b8] ;  /* 0x0000ae0000047ab9 */ /* 0x000fe20000000800 */
[----:B------:R-:W-:Y:S02]  /*15940*/  IADD3 R3, R3, R4, RZ ;  /* 0x0000000403037210 */ /* 0x000fe40007ffe0ff */
[----:B------:R-:W-:Y:S02]  /*15950*/  LOP3.LUT R20, R5, 0x7f, RZ, 0xc0, !PT ;  /* 0x0000007f05147812 */ /* 0x000fe400078ec0ff */
[----:B------:R-:W-:Y:S01]  /*15960*/  LEA.HI.X R3, R2, UR5, R3, 0x1, P0 ;  /* 0x0000000502037c11 */ /* 0x000fe200080f0c03 */
[----:B------:R-:W-:Y:S01]  /*15970*/  UMOV UR5, 0xffffffff ;  /* 0xffffffff00057882 */ /* 0x000fe20000000000 */
[----:B------:R-:W-:-:S02]  /*15980*/  ISETP.GE.AND P1, PT, R7, UR4, PT ;  /* 0x0000000407007c0c */ /* 0x000fc4000bf26270 */
        /* <DEDUP_REMOVED lines=9> */
[----:B------:R2:W-:Y:S09]  /*15a20*/  STL [R1+0x20], R6 ;  /* 0x0000200601007387 */ /* 0x0005f20000100800 */
[----:B0-----:R-:W-:-:S05]  /*15a30*/  @!P0 LEA R5, P2, R7, R5, 0x1 ;  /* 0x0000000507058211 */ /* 0x001fca00078408ff */
[----:B-1----:R-:W-:-:S05]  /*15a40*/  @!P0 IMAD.X R4, RZ, RZ, R4, P2 ;  /* 0x000000ffff048224 */ /* 0x002fca00010e0604 */
[----:B------:R-:W-:-:S04]  /*15a50*/  @!P0 LOP3.LUT R5, R5, R4, RZ, 0x3c, !PT ;  /* 0x0000000405058212 */ /* 0x000fc800078e3cff */
[----:B------:R-:W-:-:S04]  /*15a60*/  @!P0 LOP3.LUT R4, R5, R4, RZ, 0x3c, !PT ;  /* 0x0000000405048212 */ /* 0x000fc800078e3cff */
[----:B------:R-:W-:-:S05]  /*15a70*/  @!P0 LOP3.LUT R5, R5, R4, RZ, 0x3c, !PT ;  /* 0x0000000405058212 */ /* 0x000fca00078e3cff */
[----:B------:R-:W-:Y:S01]  /*15a80*/  @!PT LDS RZ, [RZ] ;  /* 0x00000000fffff984 */ /* 0x000fe20000000800 */
[----:B------:R0:W-:Y:S01]  /*15a90*/  @!P0 LDGSTS.E.BYPASS.LTC128B.128 [R26+0x18400], desc[UR60][R4.64], !P1 ;  /* 0x18400000041a8fae */ /* 0x0001e2000c901d7c */
[----:B------:R-:W-:Y:S02]  /*15aa0*/  ISETP.GE.AND P0, PT, R6, R2, PT ;  /* 0x000000020600720c */ /* 0x000fe40003f06270 */
[----:B--2---:R-:W-:-:S05]  /*15ab0*/  IADD3 R6, R17, 0x20, RZ ;  /* 0x0000002011067810 */ /* 0x004fca0007ffe0ff */
[----:B------:R-:W-:Y:S04]  /*15ac0*/  STL [R1+0x24], R6 ;  /* 0x0000240601007387 */ /* 0x000fe80000100800 */
[----:B0-----:R-:W0:Y:S04]  /*15ad0*/  SHFL.IDX PT, R5, R0, 0x1, 0x181f ;  /* 0x00381f0000057f89 */ /* 0x001e2800000e0000 */
[----:B------:R-:W1:Y:S04]  /*15ae0*/  SHFL.IDX PT, R4, R3, 0x1, 0x181f ;  /* 0x00381f0003047f89 */ /* 0x000e6800000e0000 */
[----:B------:R-:W-:Y:S01]  /*15af0*/  STL [R1+0x28], R8 ;  /* 0x0000280801007387 */ /* 0x000fe20000100800 */
[----:B0-----:R-:W-:-:S05]  /*15b00*/  @!P0 LEA R5, P2, R7, R5, 0x1 ;  /* 0x0000000507058211 */ /* 0x001fca00078408ff */
[----:B-1----:R-:W-:-:S05]  /*15b10*/  @!P0 IMAD.X R4, RZ, RZ, R4, P2 ;  /* 0x000000ffff048224 */ /* 0x002fca00010e0604 */
[----:B------:R-:W-:-:S04]  /*15b20*/  @!P0 LOP3.LUT R5, R5, R4, RZ, 0x3c, !PT ;  /* 0x0000000405058212 */ /* 0x000fc800078e3cff */
[----:B------:R-:W-:-:S04]  /*15b30*/  @!P0 LOP3.LUT R4, R5, R4, RZ, 0x3c, !PT ;  /* 0x0000000405048212 */ /* 0x000fc800078e3cff */
[----:B------:R-:W-:-:S05]  /*15b40*/  @!P0 LOP3.LUT R5, R5, R4, RZ, 0x3c, !PT ;  /* 0x0000000405058212 */ /* 0x000fca00078e3cff */
[----:B------:R0:W-:Y:S01]  /*15b50*/  @!P0 LDGSTS.E.BYPASS.LTC128B.128 [R26+0x18c00], desc[UR60][R4.64], !P1 ;  /* 0x18c00000041a8fae */ /* 0x0001e2000c901d7c */
[----:B------:R-:W-:-:S03]  /*15b60*/  ISETP.GE.AND P0, PT, R6, R2, PT ;  /* 0x000000020600720c */ /* 0x000fc60003f06270 */
[----:B------:R-:W-:Y:S04]  /*15b70*/  SHFL.IDX PT, R6, R3, 0x3, 0x181f ;  /* 0x00781f0003067f89 */ /* 0x000fe800000e0000 */
[----:B0-----:R-:W0:Y:S04]  /*15b80*/  SHFL.IDX PT, R5, R0, 0x2, 0x181f ;  /* 0x00581f0000057f89 */ /* 0x001e2800000e0000 */
[----:B------:R-:W1:Y:S02]  /*15b90*/  SHFL.IDX PT, R4, R3, 0x2, 0x181f ;  /* 0x00581f0003047f89 */ /* 0x000e6400000e0000 */
[----:B0-----:R-:W-:-:S05]  /*15ba0*/  @!P0 LEA R5, P2, R7, R5, 0x1 ;  /* 0x0000000507058211 */ /* 0x001fca00078408ff */
[----:B-1----:R-:W-:-:S05]  /*15bb0*/  @!P0 IMAD.X R4, RZ, RZ, R4, P2 ;  /* 0x000000ffff048224 */ /* 0x002fca00010e0604 */
[----:B------:R-:W-:-:S04]  /*15bc0*/  @!P0 LOP3.LUT R5, R5, R4, RZ, 0x3c, !PT ;  /* 0x0000000405058212 */ /* 0x000fc800078e3cff */
[----:B------:R-:W-:-:S04]  /*15bd0*/  @!P0 LOP3.LUT R4, R5, R4, RZ, 0x3c, !PT ;  /* 0x0000000405048212 */ /* 0x000fc800078e3cff */
[----:B------:R-:W-:-:S05]  /*15be0*/  @!P0 LOP3.LUT R5, R5, R4, RZ, 0x3c, !PT ;  /* 0x0000000405058212 */ /* 0x000fca00078e3cff */
[----:B------:R0:W-:Y:S01]  /*15bf0*/  @!P0 LDGSTS.E.BYPASS.LTC128B.128 [R26+0x19400], desc[UR60][R4.64], !P1 ;  /* 0x19400000041a8fae */ /* 0x0001e2000c901d7c */
[----:B------:R-:W-:Y:S01]  /*15c00*/  ISETP.GE.AND P0, PT, R8, R2, PT ;  /* 0x000000020800720c */ /* 0x000fe20003f06270 */
[----:B------:R-:W-:-:S05]  /*15c10*/  VIADD R8, R17, 0x40 ;  /* 0x0000004011087836 */ /* 0x000fca0000000000 */
[----:B------:R-:W-:Y:S04]  /*15c20*/  STL [R1+0x2c], R8 ;  /* 0x00002c0801007387 */ /* 0x000fe80000100800 */
[----:B0-----:R-:W0:Y:S03]  /*15c30*/  SHFL.IDX PT, R4, R0, 0x3, 0x181f ;  /* 0x00781f0000047f89 */ /* 0x001e2600000e0000 */
[----:B0-----:R-:W-:-:S05]  /*15c40*/  @!P0 LEA R5, P2, R7, R4, 0x1 ;  /* 0x0000000407058211 */ /* 0x001fca00078408ff */
[----:B------:R-:W-:Y:S02]  /*15c50*/  @!P0 IMAD.X R4, RZ, RZ, R6, P2 ;  /* 0x000000ffff048224 */ /* 0x000fe400010e0606 */
[----:B------:R-:W-:Y:S03]  /*15c60*/  SHFL.IDX PT, R6, R3, 0x4, 0x181f ;  /* 0x00981f0003067f89 */ /* 0x000fe600000e0000 */
[----:B------:R-:W-:-:S04]  /*15c70*/  @!P0 LOP3.LUT R5, R5, R4, RZ, 0x3c, !PT ;  /* 0x0000000405058212 */ /* 0x000fc800078e3cff */
[----:B------:R-:W-:-:S04]  /*15c80*/  @!P0 LOP3.LUT R4, R5, R4, RZ, 0x3c, !PT ;  /* 0x0000000405048212 */ /* 0x000fc800078e3cff */
[----:B------:R-:W-:-:S05]  /*15c90*/  @!P0 LOP3.LUT R5, R5, R4, RZ, 0x3c, !PT ;  /* 0x0000000405058212 */ /* 0x000fca00078e3cff */
[----:B------:R0:W-:Y:S01]  /*15ca0*/  @!P0 LDGSTS.E.BYPASS.LTC128B.128 [R26+0x19c00], desc[UR60][R4.64], !P1 ;  /* 0x19c00000041a8fae */ /* 0x0001e2000c901d7c */
[----:B------:R-:W-:Y:S02]  /*15cb0*/  ISETP.GE.AND P0, PT, R8, R2, PT ;  /* 0x000000020800720c */ /* 0x000fe40003f06270 */
[----:B------:R-:W-:-:S05]  /*15cc0*/  IADD3 R8, R17, 0x50, RZ ;  /* 0x0000005011087810 */ /* 0x000fca0007ffe0ff */
[----:B------:R-:W-:Y:S04]  /*15cd0*/  STL [R1+0x30], R8 ;  /* 0x0000300801007387 */ /* 0x000fe80000100800 */
[----:B0-----:R-:W0:Y:S02]  /*15ce0*/  SHFL.IDX PT, R4, R0, 0x4, 0x181f ;  /* 0x00981f0000047f89 */ /* 0x001e2400000e0000 */
[----:B0-----:R-:W-:-:S05]  /*15cf0*/  @!P0 LEA R5, P2, R7, R4, 0x1 ;  /* 0x0000000407058211 */ /* 0x001fca00078408ff */
[----:B------:R-:W-:Y:S02]  /*15d00*/  @!P0 IMAD.X R4, RZ, RZ, R6, P2 ;  /* 0x000000ffff048224 */ /* 0x000fe400010e0606 */
[----:B------:R-:W-:Y:S03]  /*15d10*/  SHFL.IDX PT, R6, R3, 0x5, 0x181f ;  /* 0x00b81f0003067f89 */ /* 0x000fe600000e0000 */
        /* <DEDUP_REMOVED lines=11> */
[-C--:B------:R-:W-:Y:S01]  /*15dd0*/  @!P0 LOP3.LUT R5, R5, R4.reuse, RZ, 0x3c, !PT ;  /* 0x0000000405058212 */ /* 0x080fe200078e3cff */
[----:B------:R-:W-:Y:S03]  /*15de0*/  SHFL.IDX PT, R3, R3, 0x7, 0x181f ;  /* 0x00f81f0003037f89 */ /* 0x000fe600000e0000 */
        /* <DEDUP_REMOVED lines=12> */
.L_x_10793:
[----:B0-----:R-:W-:-:S05]  /*15eb0*/  VIADD R4, R17, 0x70 ;  /* 0x0000007011047836 */ /* 0x001fca0000000000 */
        /* <DEDUP_REMOVED lines=10> */
.L_x_10631:
[----:B------:R-:W-:Y:S02]  /*15f60*/  PLOP3.LUT P1, PT, P1, P0, PT, 0xa2, 0x0 ;  /* 0x000000000000781c */ /* 0x000fe40000f21472 */
[----:B------:R-:W-:-:S08]  /*15f70*/  @P0 R2UR P1, UR4, R23 ;  /* 0x00000000170402ca */ /* 0x000fd00000020000 */
[----:B------:R-:W-:-:S05]  /*15f80*/  @P0 PLOP3.LUT P0, PT, P1, PT, PT, 0x80, 0x0 ;  /* 0x000000000000081c */ /* 0x000fca0000f0f070 */
[----:B------:R-:W-:Y:S01]  /*15f90*/  @!P1 SYNCS.ARRIVE.TRANS64.RED.A0T1 RZ, [UR4+0x32400], RZ ;  /* 0x032400ffffff99a7 */ /* 0x000fe20008200404 */
[----:B------:R-:W-:Y:S07]  /*15fa0*/  @!P1 ARRIVES.LDGSTSBAR.64.TRANSCNT [UR4+0x32400] ;  /* 0x03240000ff0099b0 */ /* 0x000fee0008000a84 */
[----:B------:R-:W-:Y:S05]  /*15fb0*/  @P0 BRA.U.ANY `(.L_x_10631) ;  /* 0xfffffffd00e80947 */ /* 0x000fea000393ffff */
[----:B------:R-:W-:Y:S01]  /*15fc0*/  NOP ;  /* 0x0000000000007918 */ /* 0x000fe20000000000 */
[----:B------:R-:W-:Y:S01]  /*15fd0*/  IADD3 R0, R23, 0x22400, RZ ;  /* 0x0002240017007810 */ /* 0x000fe20007ffe0ff */
[----:B------:R1:W-:Y:S01]  /*15fe0*/  SYNCS.ARRIVE.TRANS64.A1T0 RZ, [R23+URZ+0x32400], RZ ;  /* 0x032400ff17ff79a7 */ /* 0x0003e2000810003f */
[----:B------:R-:W-:Y:S02]  /*15ff0*/  BSSY B6, `(.L_x_10632) ;  /* 0x0000013000067945 */ /* 0x000fe40003800000 */
        /* <DEDUP_REMOVED lines=18> */
.L_x_10633:
[----:B------:R-:W-:Y:S05]  /*16120*/  BSYNC B6 ;  /* 0x0000000000067941 */ /* 0x000fea0003800000 */
.L_x_10632:
[----:B0-----:R-:W2:Y:S01]  /*16130*/  LDL.LU R2, [R1+0x34] ;  /* 0x0000340001027983 */ /* 0x001ea20000300800 */
[----:B------:R-:W0:Y:S01]  /*16140*/  LDC R6, c[0x0][0x448] ;  /* 0x00011200ff067b82 */ /* 0x000e220000000800 */
[----:B------:R-:W-:Y:S02]  /*16150*/  ULDC.64 UR4, c[0x0][0x398] ;  /* 0x0000e60000047ab9 */ /* 0x000fe40000000a00 */
[----:B------:R-:W3:Y:S04]  /*16160*/  LDL.LU R21, [R1+0x3c] ;  /* 0x00003c0001157983 */ /* 0x000ee80000300800 */
[----:B------:R-:W4:Y:S01]  /*16170*/  LDL.LU R20, [R1+0x10] ;  /* 0x0000100001147983 */ /* 0x000f220000300800 */
[----:B------:R-:W-:Y:S01]  /*16180*/  IMAD.MOV.U32 R4, RZ, RZ, R36 ;  /* 0x000000ffff047224 */ /* 0x000fe200078e0024 */
[----:B------:R-:W1:Y:S01]  /*16190*/  S2R R8, SR_TID.X ;  /* 0x0000000000087919 */ /* 0x000e620000002100 */
[----:B0-----:R-:W-:-:S13]  /*161a0*/  ISETP.NE.AND P0, PT, R6, 0x1, PT ;  /* 0x000000010600780c */ /* 0x001fda0003f05270 */
[----:B------:R-:W0:Y:S01]  /*161b0*/  @P0 LDC R5, c[0x0][0x450] ;  /* 0x00011400ff050b82 */ /* 0x000e220000000800 */
[----:B-1----:R-:W-:-:S05]  /*161c0*/  IMAD.SHL.U32 R7, R8, 0x8, RZ ;  /* 0x0000000808077824 */ /* 0x002fca00078e00ff */
[----:B------:R-:W-:Y:S01]  /*161d0*/  LOP3.LUT R7, R7, 0x38, RZ, 0xc0, !PT ;  /* 0x0000003807077812 */ /* 0x000fe200078ec0ff */
[----:B--2---:R-:W-:Y:S02]  /*161e0*/  IMAD R0, R2, UR4, RZ ;  /* 0x0000000402007c24 */ /* 0x004fe4000f8e02ff */
        /* <DEDUP_REMOVED lines=13> */
[----:B------:R-:W-:-:S03]  /*162c0*/  SHF.L.U32 R20, R8, 0x3, RZ ;  /* 0x0000000308147819 */ /* 0x000fc600000006ff */
[----:B------:R-:W-:Y:S02]  /*162d0*/  IADD3 R3, R3, R0, RZ ;  /* 0x0000000003037210 */ /* 0x000fe40007ffe0ff */
[----:B------:R-:W1:Y:S01]  /*162e0*/  @P0 LDC R0, c[0x0][0x44c] ;  /* 0x00011300ff000b82 */ /* 0x000e620000000800 */
[----:B------:R-:W-:-:S04]  /*162f0*/  LOP3.LUT R20, R20, 0x38, RZ, 0xc0, !PT ;  /* 0x0000003814147812 */ /* 0x000fc800078ec0ff */
[C---:B------:R-:W-:Y:S02]  /*16300*/  LOP3.LUT R10, R20.reuse, 0x40, RZ, 0xfc, !PT ;  /* 0x00000040140a7812 */ /* 0x040fe400078efcff */
[C---:B------:R-:W-:Y:S02]  /*16310*/  LOP3.LUT R9, R20.reuse, 0x80, RZ, 0xfc, !PT ;  /* 0x0000008014097812 */ /* 0x040fe400078efcff */
[----:B------:R-:W-:Y:S01]  /*16320*/  LOP3.LUT R8, R20, 0xc0, RZ, 0xfc, !PT ;  /* 0x000000c014087812 */ /* 0x000fe200078efcff */
[----:B-1----:R-:W-:-:S05]  /*16330*/  @P0 IMAD.HI.U32 R0, R36, R0, RZ ;  /* 0x0000000024000227 */ /* 0x002fca00078e00ff */
[----:B0-----:R-:W-:-:S04]  /*16340*/  @P0 SHF.R.U32.HI R4, RZ, R5, R0 ;  /* 0x00000005ff040219 */ /* 0x001fc80000011600 */
[--C-:B------:R-:W-:Y:S01]  /*16350*/  SHF.R.S32.HI R5, RZ, 0x1f, R4.reuse ;  /* 0x0000001fff057819 */ /* 0x100fe20000011404 */
[----:B------:R-:W-:Y:S02]  /*16360*/  IMAD.MOV R0, RZ, RZ, -R4 ;  /* 0x000000ffff007224 */ /* 0x000fe400078e0a04 */
[----:B------:R-:W-:-:S04]  /*16370*/  IMAD.WIDE.U32 R2, R4, UR4, R2 ;  /* 0x0000000404027c25 */ /* 0x000fc8000f8e0002 */
        /* <DEDUP_REMOVED lines=18> */
[----:B------:R-:W-:Y:S01]  /*164a0*/  ISETP.GE.AND P1, PT, R8, UR4, PT ;  /* 0x0000000408007c0c */ /* 0x000fe2000bf26270 */
[----:B------:R-:W-:-:S12]  /*164b0*/  BRA.DIV UR5, `(.L_x_10634) ;  /* 0x0000005605c47947 */ /* 0x000fd8000b800000 */
[----:B------:R-:W2:Y:S04]  /*164c0*/  LDL.LU R3, [R1+0x28] ;  /* 0x0000280001037983 */ /* 0x000ea80000300800 */
[----:B------:R-:W3:Y:S04]  /*164d0*/  LDL.LU R10, [R1+0x20] ;  /* 0x00002000010a7983 */ /* 0x000ee80000300800 */
[----:B------:R-:W4:Y:S04]  /*164e0*/  LDL.LU R9, [R1+0x2c] ;  /* 0x00002c0001097983 */ /* 0x000f280000300800 */
[----:B------:R-:W5:Y:S04]  /*164f0*/  LDL.LU R8, [R1+0x24] ;  /* 0x0000240001087983 */ /* 0x000f680000300800 */
[----:B------:R-:W2:Y:S04]  /*16500*/  LDL.LU R11, [R1+0x18] ;  /* 0x00001800010b7983 */ /* 0x000ea80000300800 */
[----:B------:R-:W-:Y:S01]  /*16510*/  SHFL.IDX PT, R2, R0, RZ, 0x181f ;  /* 0x00181fff00027589 */ /* 0x000fe200000e0000 */
[----:B--2---:R-:W-:-:S02]  /*16520*/  IMAD R5, R11, R6, RZ ;  /* 0x000000060b057224 */ /* 0x004fc400078e02ff */
[----:B------:R-:W-:Y:S01]  /*16530*/  IMAD.MOV.U32 R11, RZ, RZ, R3 ;  /* 0x000000ffff0b7224 */ /* 0x000fe200078e0003 */
[----:B------:R-:W-:Y:S02]  /*16540*/  SHFL.IDX PT, R6, R0, 0x1, 0x181f ;  /* 0x00381f0000067f89 */ /* 0x000fe400000e0000 */
[----:B------:R-:W-:Y:S02]  /*16550*/  ISETP.GE.AND P0, PT, R17, R5, PT ;  /* 0x000000051100720c */ /* 0x000fe40003f06270 */
[----:B------:R-:W0:Y:S11]  /*16560*/  SHFL.IDX PT, R3, R4, RZ, 0x181f ;  /* 0x00181fff04037589 */ /* 0x000e3600000e0000 */
[----:B0-----:R-:W-:-:S05]  /*16570*/  @!P0 LEA R3, P6, R7, R3, 0x1 ;  /* 0x0000000307038211 */ /* 0x001fca00078c08ff */
[----:B------:R-:W-:-:S05]  /*16580*/  @!P0 IMAD.X R2, RZ, RZ, R2, P6 ;  /* 0x000000ffff028224 */ /* 0x000fca00030e0602 */
[----:B------:R-:W-:-:S04]  /*16590*/  @!P0 LOP3.LUT R3, R3, R2, RZ, 0x3c, !PT ;  /* 0x0000000203038212 */ /* 0x000fc800078e3cff */
[----:B------:R-:W-:-:S04]  /*165a0*/  @!P0 LOP3.LUT R2, R3, R2, RZ, 0x3c, !PT ;  /* 0x0000000203028212 */ /* 0x000fc800078e3cff */
[----:B------:R-:W-:-:S05]  /*165b0*/  @!P0 LOP3.LUT R3, R3, R2, RZ, 0x3c, !PT ;  /* 0x0000000203038212 */ /* 0x000fca00078e3cff */
[----:B------:R-:W-:Y:S04]  /*165c0*/  @!P0 LDGSTS.E.BYPASS.LTC128B.128 [R26+0x22400], desc[UR60][R2.64], !P4 ;  /* 0x22400000021a8fae */ /* 0x000fe8000e101d7c */
[----:B------:R-:W-:Y:S04]  /*165d0*/  @!P0 LDGSTS.E.BYPASS.LTC128B.128 [R26+0x26400], desc[UR60][R2.64+0x80], !P3 ;  /* 0x26400080021a8fae */ /* 0x000fe8000d901d7c */
[----:B------:R-:W-:Y:S04]  /*165e0*/  @!P0 LDGSTS.E.BYPASS.LTC128B.128 [R26+0x2a400], desc[UR60][R2.64+0x100], !P2 ;  /* 0x2a400100021a8fae */ /* 0x000fe8000d101d7c */
[----:B------:R0:W-:Y:S01]  /*165f0*/  @!P0 LDGSTS.E.BYPASS.LTC128B.128 [R26+0x2e400], desc[UR60][R2.64+0x180], !P1 ;  /* 0x2e400180021a8fae */ /* 0x0001e2000c901d7c */
[----:B---3--:R-:W-:Y:S01]  /*16600*/  ISETP.GE.AND P0, PT, R10, R5, PT ;  /* 0x000000050a00720c */ /* 0x008fe20003f06270 */
[----:B----4-:R-:W-:-:S02]  /*16610*/  IMAD.MOV.U32 R10, RZ, RZ, R9 ;  /* 0x000000ffff0a7224 */ /* 0x010fc400078e0009 */
[----:B------:R-:W2:Y:S04]  /*16620*/  LDL.LU R9, [R1+0x30] ;  /* 0x0000300001097983 */ /* 0x000ea80000300800 */
[----:B0-----:R-:W0:Y:S06]  /*16630*/  SHFL.IDX PT, R2, R4, 0x1, 0x181f ;  /* 0x00381f0004027f89 */ /* 0x001e2c00000e0000 */
[----:B0-----:R-:W-:-:S05]  /*16640*/  @!P0 LEA R2, P6, R7, R2, 0x1 ;  /* 0x0000000207028211 */ /* 0x001fca00078c08ff */
[----:B------:R-:W-:Y:S02]  /*16650*/  @!P0 IMAD.X R3, RZ, RZ, R6, P6 ;  /* 0x000000ffff038224 */ /* 0x000fe400030e0606 */
[----:B------:R-:W-:Y:S04]  /*16660*/  SHFL.IDX PT, R6, R0, 0x2, 0x181f ;  /* 0x00581f0000067f89 */ /* 0x000fe800000e0000 */
[----:B------:R-:W-:Y:S04]  /*16670*/  @!P0 LDGSTS.E.BYPASS.LTC128B.128 [R26+0x22c00], desc[UR60][R2.64], !P4 ;  /* 0x22c00000021a8fae */ /* 0x000fe8000e101d7c */
[----:B------:R-:W-:Y:S04]  /*16680*/  @!P0 LDGSTS.E.BYPASS.LTC128B.128 [R26+0x26c00], desc[UR60][R2.64+0x80], !P3 ;  /* 0x26c00080021a8fae */ /* 0x000fe8000d901d7c */
[----:B------:R-:W-:Y:S04]  /*16690*/  @!P0 LDGSTS.E.BYPASS.LTC128B.128 [R26+0x2ac00], desc[UR60][R2.64+0x100], !P2 ;  /* 0x2ac00100021a8fae */ /* 0x000fe8000d101d7c */
[----:B------:R0:W-:Y:S01]  /*166a0*/  @!P0 LDGSTS.E.BYPASS.LTC128B.128 [R26+0x2ec00], desc[UR60][R2.64+0x180], !P1 ;  /* 0x2ec00180021a8fae */ /* 0x0001e2000c901d7c */
[----:B-----5:R-:W-:-:S03]  /*166b0*/  ISETP.GE.AND P0, PT, R8, R5, PT ;  /* 0x000000050800720c */ /* 0x020fc60003f06270 */
[----:B------:R-:W3:Y:S04]  /*166c0*/  LDL.LU R8, [R1+0x38] ;  /* 0x0000380001087983 */ /* 0x000ee80000300800 */
[----:B0-----:R-:W0:Y:S06]  /*166d0*/  SHFL.IDX PT, R2, R4, 0x2, 0x181f ;  /* 0x00581f0004027f89 */ /* 0x001e2c00000e0000 */
[----:B0-----:R-:W-:-:S05]  /*166e0*/  @!P0 LEA R2, P6, R7, R2, 0x1 ;  /* 0x0000000207028211 */ /* 0x001fca00078c08ff */
[----:B------:R-:W-:-:S05]  /*166f0*/  @!P0 IMAD.X R3, RZ, RZ, R6, P6 ;  /* 0x000000ffff038224 */ /* 0x000fca00030e0606 */
[----:B------:R-:W-:Y:S04]  /*16700*/  @!P0 LDGSTS.E.BYPASS.LTC128B.128 [R26+0x23400], desc[UR60][R2.64], !P4 ;  /* 0x23400000021a8fae */ /* 0x000fe8000e101d7c */
[----:B------:R-:W-:Y:S04]  /*16710*/  @!P0 LDGSTS.E.BYPASS.LTC128B.128 [R26+0x27400], desc[UR60][R2.64+0x80], !P3 ;  /* 0x27400080021a8fae */ /* 0x000fe8000d901d7c */
[----:B------:R-:W-:Y:S04]  /*16720*/  @!P0 LDGSTS.E.BYPASS.LTC128B.128 [R26+0x2b400], desc[UR60][R2.64+0x100], !P2 ;  /* 0x2b400100021a8fae */ /* 0x000fe8000d101d7c */
[----:B------:R0:W-:Y:S04]  /*16730*/  @!P0 LDGSTS.E.BYPASS.LTC128B.128 [R26+0x2f400], desc[UR60][R2.64+0x180], !P1 ;  /* 0x2f400180021a8fae */ /* 0x0001e8000c901d7c */
[----:B------:R-:W-:Y:S04]  /*16740*/  SHFL.IDX PT, R6, R0, 0x3, 0x181f ;  /* 0x00781f0000067f89 */ /* 0x000fe800000e0000 */
[----:B0-----:R-:W0:Y:S01]  /*16750*/  SHFL.IDX PT, R2, R4, 0x3, 0x181f ;  /* 0x00781f0004027f89 */ /* 0x001e2200000e0000 */
[----:B------:R-:W-:-:S13]  /*16760*/  ISETP.GE.AND P0, PT, R11, R5, PT ;  /* 0x000000050b00720c */ /* 0x000fda0003f06270 */
[----:B0-----:R-:W-:-:S04]  /*16770*/  @!P0 LEA R2, P6, R7, R2, 0x1 ;  /* 0x0000000207028211 */ /* 0x001fc800078c08ff */
[----:B------:R-:W-:-:S05]  /*16780*/  @!P0 IADD3.X R3, RZ, R6, RZ, P6, !PT ;  /* 0x00000006ff038210 */ /* 0x000fca00037fe4ff */
[----:B------:R-:W-:Y:S04]  /*16790*/  @!P0 LDGSTS.E.BYPASS.LTC128B.128 [R26+0x23c00], desc[UR60][R2.64], !P4 ;  /* 0x23c00000021a8fae */ /* 0x000fe8000e101d7c */
[----:B------:R-:W-:Y:S04]  /*167a0*/  @!P0 LDGSTS.E.BYPASS.LTC128B.128 [R26+0x27c00], desc[UR60][R2.64+0x80], !P3 ;  /* 0x27c00080021a8fae */ /* 0x000fe8000d901d7c */
[----:B------:R-:W-:Y:S04]  /*167b0*/  @!P0 LDGSTS.E.BYPASS.LTC128B.128 [R26+0x2bc00], desc[UR60][R2.64+0x100], !P2 ;  /* 0x2bc00100021a8fae */ /* 0x000fe8000d101d7c */
[----:B------:R0:W-:Y:S04]  /*167c0*/  @!P0 LDGSTS.E.BYPASS.LTC128B.128 [R26+0x2fc00], desc[UR60][R2.64+0x180], !P1 ;  /* 0x2fc00180021a8fae */ /* 0x0001e8000c901d7c */
[----:B------:R-:W-:Y:S04]  /*167d0*/  SHFL.IDX PT, R6, R0, 0x4, 0x181f ;  /* 0x00981f0000067f89 */ /* 0x000fe800000e0000 */
[----:B0-----:R-:W0:Y:S01]  /*167e0*/  SHFL.IDX PT, R2, R4, 0x4, 0x181f ;  /* 0x00981f0004027f89 */ /* 0x001e2200000e0000 */
[----:B------:R-:W-:-:S13]  /*167f0*/  ISETP.GE.AND P0, PT, R10, R5, PT ;  /* 0x000000050a00720c */ /* 0x000fda0003f06270 */
        /* <DEDUP_REMOVED lines=8> */
[----:B--2---:R-:W-:-:S13]  /*16880*/  ISETP.GE.AND P0, PT, R9, R5, PT ;  /* 0x000000050900720c */ /* 0x004fda0003f06270 */
        /* <DEDUP_REMOVED lines=8> */
[----:B---3--:R-:W-:-:S13]  /*16910*/  ISETP.GE.AND P0, PT, R8, R5, PT ;  /* 0x000000050800720c */ /* 0x008fda0003f06270 */
[----:B0-----:R-:W-:-:S05]  /*16920*/  @!P0 LEA R2, P5, R7, R2, 0x1 ;  /* 0x0000000207028211 */ /* 0x001fca00078a08ff */
[----:B------:R-:W-:-:S05]  /*16930*/  @!P0 IMAD.X R3, RZ, RZ, R6, P5 ;  /* 0x000000ffff038224 */ /* 0x000fca00028e0606 */
[----:B------:R-:W-:Y:S04]  /*16940*/  @!P0 LDGSTS.E.BYPASS.LTC128B.128 [R26+0x25400], desc[UR60][R2.64], !P4 ;  /* 0x25400000021a8fae */ /* 0x000fe8000e101d7c */
[----:B------:R-:W-:Y:S04]  /*16950*/  @!P0 LDGSTS.E.BYPASS.LTC128B.128 [R26+0x29400], desc[UR60][R2.64+0x80], !P3 ;  /* 0x29400080021a8fae */ /* 0x000fe8000d901d7c */
[----:B------:R-:W-:Y:S04]  /*16960*/  @!P0 LDGSTS.E.BYPASS.LTC128B.128 [R26+0x2d400], desc[UR60][R2.64+0x100], !P2 ;  /* 0x2d400100021a8fae */ /* 0x000fe8000d101d7c */
[----:B------:R0:W-:Y:S04]  /*16970*/  @!P0 LDGSTS.E.BYPASS.LTC128B.128 [R26+0x31400], desc[UR60][R2.64+0x180], !P1 ;  /* 0x31400180021a8fae */ /* 0x0001e8000c901d7c */
[----:B------:R1:W2:Y:S04]  /*16980*/  SHFL.IDX PT, R6, R0, 0x7, 0x181f ;  /* 0x00f81f0000067f89 */ /* 0x0002a800000e0000 */
[----:B0-----:R1:W0:Y:S02]  /*16990*/  SHFL.IDX PT, R2, R4, 0x7, 0x181f ;  /* 0x00f81f0004027f89 */ /* 0x00122400000e0000 */
.L_x_10811:
[----:B-1----:R-:W3:Y:S01]  /*169a0*/  LDL.LU R0, [R1+0x44] ;  /* 0x0000440001007983 */ /* 0x002ee20000300800 */
[----:B------:R-:W-:Y:S01]  /*169b0*/  BSSY B0, `(.L_x_10635) ;  /* 0x000000c000007945 */ /* 0x000fe20003800000 */
[----:B---3--:R-:W-:-:S13]  /*169c0*/  ISETP.GE.AND P0, PT, R0, R5, PT ;  /* 0x000000050000720c */ /* 0x008fda0003f06270 */
[----:B------:R-:W-:Y:S05]  /*169d0*/  @P0 BRA `(.L_x_10636) ;  /* 0x0000000000240947 */ /* 0x000fea0003800000 */
[----:B0-----:R-:W-:-:S05]  /*169e0*/  LEA R2, P0, R7, R2, 0x1 ;  /* 0x0000000207027211 */ /* 0x001fca00078008ff */
[----:B--2---:R-:W-:-:S05]  /*169f0*/  IMAD.X R3, RZ, RZ, R6, P0 ;  /* 0x000000ffff037224 */ /* 0x004fca00000e0606 */
[----:B------:R-:W-:Y:S01]  /*16a00*/  @!PT LDS RZ, [RZ] ;  /* 0x00000000fffff984 */ /* 0x000fe20000000800 */
[----:B------:R-:W-:Y:S01]  /*16a10*/  @!PT LDS RZ, [RZ] ;  /* 0x00000000fffff984 */ /* 0x000fe20000000800 */
[----:B------:R-:W-:Y:S01]  /*16a20*/  @!PT LDS RZ, [RZ] ;  /* 0x00000000fffff984 */ /* 0x000fe20000000800 */
[----:B------:R1:W-:Y:S04]  /*16a30*/  LDGSTS.E.BYPASS.LTC128B.128 [R26+0x25c00], desc[UR60][R2.64], !P4 ;  /* 0x25c00000021a7fae */ /* 0x0003e8000e101d7c */
[----:B------:R1:W-:Y:S04]  /*16a40*/  LDGSTS.E.BYPASS.LTC128B.128 [R26+0x29c00], desc[UR60][R2.64+0x80], !P3 ;  /* 0x29c00080021a7fae */ /* 0x0003e8000d901d7c */
[----:B------:R1:W-:Y:S04]  /*16a50*/  LDGSTS.E.BYPASS.LTC128B.128 [R26+0x2dc00], desc[UR60][R2.64+0x100], !P2 ;  /* 0x2dc00100021a7fae */ /* 0x0003e8000d101d7c */
[----:B------:R1:W-:Y:S02]  /*16a60*/  LDGSTS.E.BYPASS.LTC128B.128 [R26+0x31c00], desc[UR60][R2.64+0x180], !P1 ;  /* 0x31c00180021a7fae */ /* 0x0003e4000c901d7c */
.L_x_10636:
[----:B------:R-:W-:Y:S05]  /*16a70*/  BSYNC B0 ;  /* 0x0000000000007941 */ /* 0x000fea0003800000 */
.L_x_10635:
[----:B------:R-:W-:Y:S01]  /*16a80*/  NOP ;  /* 0x0000000000007918 */ /* 0x000fe20000000000 */
[----:B------:R-:W-:-:S13]  /*16a90*/  PLOP3.LUT P0, PT, PT, PT, PT, 0x80, 0x0 ;  /* 0x000000000000781c */ /* 0x000fda0003f0f070 */
.L_x_10637:
[----:B------:R-:W-:Y:S02]  /*16aa0*/  PLOP3.LUT P1, PT, P1, P0, PT, 0xa2, 0x0 ;  /* 0x000000000000781c */ /* 0x000fe40000f21472 */
[----:B------:R-:W-:-:S08]  /*16ab0*/  @P0 R2UR P1, UR4, R23 ;  /* 0x00000000170402ca */ /* 0x000fd00000020000 */
[----:B------:R-:W-:-:S05]  /*16ac0*/  @P0 PLOP3.LUT P0, PT, P1, PT, PT, 0x80, 0x0 ;  /* 0x000000000000081c */ /* 0x000fca0000f0f070 */
[----:B------:R-:W-:Y:S01]  /*16ad0*/  @!P1 SYNCS.ARRIVE.TRANS64.RED.A0T1 RZ, [UR4+0x32410], RZ ;  /* 0x032410ffffff99a7 */ /* 0x000fe20008200404 */
[----:B------:R-:W-:Y:S07]  /*16ae0*/  @!P1 ARRIVES.LDGSTSBAR.64.TRANSCNT [UR4+0x32410] ;  /* 0x03241000ff0099b0 */ /* 0x000fee0008000a84 */
[----:B------:R-:W-:Y:S05]  /*16af0*/  @P0 BRA.U.ANY `(.L_x_10637) ;  /* 0xfffffffd00e80947 */ /* 0x000fea000393ffff */
[----:B01----:R-:W3:Y:S02]  /*16b00*/  LDL.LU R2, [R1+0x40] ;  /* 0x0000400001027983 */ /* 0x003ee40000300800 */
[----:B---3--:R-:W-:-:S05]  /*16b10*/  VIADD R2, R2, 0x1 ;  /* 0x0000000102027836 */ /* 0x008fca0000000000 */
        /* <DEDUP_REMOVED lines=10> */
.L_x_10812:
[----:B------:R-:W-:Y:S05]  /*16bc0*/  BSYNC B0 ;  /* 0x0000000000007941 */ /* 0x000fea0003800000 */
.L_x_10638:
[----:B------:R-:W3:Y:S02]  /*16bd0*/  LDL R2, [R1+0x68] ;  /* 0x0000680001027983 */ /* 0x000ee40000100800 */
[----:B---3--:R-:W-:-:S13]  /*16be0*/  ISETP.NE.AND P0, PT, R2, 0x3, PT ;  /* 0x000000030200780c */ /* 0x008fda0003f05270 */
[----:B------:R-:W-:Y:S05]  /*16bf0*/  @!P0 BRA `(.L_x_10640) ;  /* 0x0000000000048947 */ /* 0x000fea0003800000 */
[----:B------:R-:W-:Y:S01]  /*16c00*/  BPT.TRAP 0x1 ;  /* 0x000000040000795c */ /* 0x000fe20000300000 */
.L_x_10640:
[----:B------:R-:W3:Y:S01]  /*16c10*/  LDL.LU R2, [R1+0x64] ;  /* 0x0000640001027983 */ /* 0x000ee20000300800 */
[C---:B------:R-:W-:Y:S01]  /*16c20*/  LOP3.LUT P0, RZ, R22.reuse, 0x8, RZ, 0xc0, !PT ;  /* 0x0000000816ff7812 */ /* 0x040fe2000780c0ff */
[----:B------:R-:W-:Y:S01]  /*16c30*/  BSSY B0, `(.L_x_10641) ;  /* 0x0000008000007945 */ /* 0x000fe20003800000 */
[----:B------:R-:W-:Y:S02]  /*16c40*/  SHF.L.U32 R3, R27, 0x1f, RZ ;  /* 0x0000001f1b037819 */ /* 0x000fe400000006ff */
[----:B0-----:R-:W-:Y:S02]  /*16c50*/  SEL R0, RZ, 0x4, P0 ;  /* 0x00000004ff007807 */ /* 0x001fe40000000000 */
[----:B------:R-:W-:-:S04]  /*16c60*/  LOP3.LUT P1, RZ, R22, 0x10, RZ, 0xc0, !PT ;  /* 0x0000001016ff7812 */ /* 0x000fc8000782c0ff */
[----:B------:R-:W-:Y:S02]  /*16c70*/  SEL R7, RZ, 0x2, P1 ;  /* 0x00000002ff077807 */ /* 0x000fe40000800000 */
[----:B------:R-:W0:Y:S02]  /*16c80*/  SYNCS.PHASECHK.TRANS64.TRYWAIT P0, [R30+URZ+0x32460], R3 ;  /* 0x032460031e0075a7 */ /* 0x000e24000800017f */
[----:B---3--:R-:W-:Y:S01]  /*16c90*/  IADD3 R7, R0, R7, R2 ;  /* 0x0000000700077210 */ /* 0x008fe20007ffe002 */
[----:B0-----:R-:W-:Y:S06]  /*16ca0*/  @!P0 BRA `(.L_x_10642) ;  /* 0x0000005c00308947 */ /* 0x001fec0003800000 */
.L_x_10813:
[----:B------:R-:W-:Y:S05]  /*16cb0*/  BSYNC B0 ;  /* 0x0000000000007941 */ /* 0x000fea0003800000 */
.L_x_10641:
[----:B------:R-:W3:Y:S01]  /*16cc0*/  LDL.LU R0, [R1+0x4c] ;  /* 0x00004c0001007983 */ /* 0x000ee20000300800 */
[----:B------:R-:W-:-:S03]  /*16cd0*/  ULDC.64 UR4, c[0x0][0x328] ;  /* 0x0000ca0000047ab9 */ /* 0x000fc60000000a00 */
[----:B------:R-:W4:Y:S04]  /*16ce0*/  LDL.LU R2, [R1+0x4] ;  /* 0x0000040001027983 */ /* 0x000f280000300800 */
[----:B------:R-:W5:Y:S04]  /*16cf0*/  LDL.LU R5, [R1+0x54] ;  /* 0x0000540001057983 */ /* 0x000f680000300800 */
[----:B------:R-:W2:Y:S01]  /*16d00*/  LDL.LU R4, [R1] ;  /* 0x0000000001047983 */ /* 0x000ea20000300800 */
[C---:B------:R-:W-:Y:S02]  /*16d10*/  LOP3.LUT P1, RZ, R22.reuse, 0x4, RZ, 0xc0, !PT ;  /* 0x0000000416ff7812 */ /* 0x040fe4000782c0ff */
[----:B------:R-:W-:Y:S01]  /*16d20*/  LOP3.LUT P4, RZ, R22, 0x1, RZ, 0xc0, !PT ;  /* 0x0000000116ff7812 */ /* 0x000fe2000788c0ff */
[----:B---3--:R-:W-:-:S04]  /*16d30*/  IMAD R0, R0, UR4, RZ ;  /* 0x0000000400007c24 */ /* 0x008fc8000f8e02ff */
[C---:B----4-:R-:W-:Y:S02]  /*16d40*/  IMAD R0, R2.reuse, UR5, R0 ;  /* 0x0000000502007c24 */ /* 0x050fe4000f8e0200 */
[----:B0-----:R-:W-:Y:S01]  /*16d50*/  IMAD.WIDE.U32 R2, R2, UR4, RZ ;  /* 0x0000000402027c25 */ /* 0x001fe2000f8e00ff */
[----:B------:R-:W-:-:S03]  /*16d60*/  ULDC.64 UR4, c[0x0][0x338] ;  /* 0x0000ce0000047ab9 */ /* 0x000fc60000000a00 */
[----:B------:R-:W-:Y:S02]  /*16d70*/  IMAD.IADD R3, R3, 0x1, R0 ;  /* 0x0000000103037824 */ /* 0x000fe400078e0200 */
[----:B-----5:R-:W-:Y:S02]  /*16d80*/  IMAD R0, R5, UR4, RZ ;  /* 0x0000000405007c24 */ /* 0x020fe4000f8e02ff */
[----:B--2---:R-:W-:-:S04]  /*16d90*/  IMAD.WIDE.U32 R2, R4, UR4, R2 ;  /* 0x0000000404027c25 */ /* 0x004fc8000f8e0002 */
[----:B------:R-:W-:Y:S01]  /*16da0*/  IMAD R5, R4, UR5, R0 ;  /* 0x0000000504057c24 */ /* 0x000fe2000f8e0200 */
[----:B------:R-:W-:Y:S01]  /*16db0*/  ULDC.64 UR4, c[0x0][0x330] ;  /* 0x0000cc0000047ab9 */ /* 0x000fe20000000a00 */
[----:B------:R-:W-:Y:S01]  /*16dc0*/  SEL R0, RZ, 0x8, P1 ;  /* 0x00000008ff007807 */ /* 0x000fe20000800000 */
[----:B------:R-:W-:Y:S02]  /*16dd0*/  IMAD R4, R25, 0x6000, R33 ;  /* 0x0000600019047824 */ /* 0x000fe400078e0221 */
[----:B------:R-:W-:Y:S02]  /*16de0*/  IMAD.IADD R3, R3, 0x1, R5 ;  /* 0x0000000103037824 */ /* 0x000fe400078e0205 */
[----:B------:R-:W-:Y:S02]  /*16df0*/  IMAD R5, R29, UR4, RZ ;  /* 0x000000041d057c24 */ /* 0x000fe4000f8e02ff */
[----:B------:R-:W-:-:S04]  /*16e00*/  IMAD.WIDE.U32 R2, R18, UR4, R2 ;  /* 0x0000000412027c25 */ /* 0x000fc8000f8e0002 */
[----:B------:R-:W-:Y:S01]  /*16e10*/  IMAD R5, R18, UR5, R5 ;  /* 0x0000000512057c24 */ /* 0x000fe2000f8e0205 */
[----:B------:R-:W-:Y:S01]  /*16e20*/  ULDC.64 UR4, c[0x0][0x318] ;  /* 0x0000c60000047ab9 */ /* 0x000fe20000000a00 */
[----:B------:R-:W-:Y:S02]  /*16e30*/  IMAD.IADD R7, R7, 0x1, R0 ;  /* 0x0000000107077824 */ /* 0x000fe400078e0200 */
[----:B------:R-:W-:Y:S01]  /*16e40*/  IMAD.IADD R3, R3, 0x1, R5 ;  /* 0x0000000103037824 */ /* 0x000fe200078e0205 */
[----:B------:R-:W-:Y:S01]  /*16e50*/  LEA R5, P0, R2, UR4, 0x1 ;  /* 0x0000000402057c11 */ /* 0x000fe2000f8008ff */
[----:B------:R-:W-:-:S03]  /*16e60*/  UMOV UR4, 0xffffffff ;  /* 0xffffffff00047882 */ /* 0x000fc60000000000 */
[----:B------:R-:W-:Y:S01]  /*16e70*/  LEA.HI.X R6, R2, UR5, R3, 0x1, P0 ;  /* 0x0000000502067c11 */ /* 0x000fe200080f0c03 */
[----:B------:R-:W-:Y:S08]  /*16e80*/  BRA.DIV UR4, `(.L_x_10643) ;  /* 0x0000005a04cc7947 */ /* 0x000ff0000b800000 */
[----:B------:R-:W0:Y:S01]  /*16e90*/  S2R R2, SR_TID.X ;  /* 0x0000000000027919 */ /* 0x000e220000002100 */
[----:B------:R-:W-:Y:S01]  /*16ea0*/  IMAD R4, R4, 0x2, R23 ;  /* 0x0000000204047824 */ /* 0x000fe200078e0217 */
[C---:B------:R-:W-:Y:S01]  /*16eb0*/  LOP3.LUT P2, RZ, R7.reuse, 0x2, RZ, 0xc0, !PT ;  /* 0x0000000207ff7812 */ /* 0x040fe2000784c0ff */
[----:B------:R-:W-:Y:S01]  /*16ec0*/  SHFL.IDX PT, R3, R6, RZ, 0x181f ;  /* 0x00181fff06037589 */ /* 0x000fe200000e0000 */
[----:B------:R-:W-:-:S03]  /*16ed0*/  LOP3.LUT P1, RZ, R7, 0x4, RZ, 0xc0, !PT ;  /* 0x0000000407ff7812 */ /* 0x000fc6000782c0ff */
[----:B------:R-:W-:Y:S01]  /*16ee0*/  SHFL.IDX PT, R14, R5, 0x1, 0x181f ;  /* 0x00381f00050e7f89 */ /* 0x000fe200000e0000 */
[----:B------:R-:W-:Y:S01]  /*16ef0*/  ISETP.LT.OR P3, PT, R31, 0x1, !P1 ;  /* 0x000000011f00780c */ /* 0x000fe20004f61670 */
[----:B0-----:R-:W-:Y:S02]  /*16f00*/  IMAD.SHL.U32 R8, R2, 0x8, RZ ;  /* 0x0000000802087824 */ /* 0x001fe400078e00ff */
[----:B------:R-:W0:Y:S03]  /*16f10*/  SHFL.IDX PT, R2, R5, RZ, 0x181f ;  /* 0x00181fff05027589 */ /* 0x000e2600000e0000 */
[----:B------:R-:W-:-:S04]  /*16f20*/  LOP3.LUT R8, R8, 0x38, RZ, 0xc0, !PT ;  /* 0x0000003808087812 */ /* 0x000fc800078ec0ff */
[----:B------:R-:W-:-:S04]  /*16f30*/  SHF.L.U32 R0, R8, 0x1, RZ ;  /* 0x0000000108007819 */ /* 0x000fc800000006ff */
[----:B0-----:R-:W-:-:S05]  /*16f40*/  IADD3 R2, P0, R2, R0, RZ ;  /* 0x0000000002027210 */ /* 0x001fca0007f1e0ff */
[----:B------:R-:W-:Y:S01]  /*16f50*/  IMAD.X R3, RZ, RZ, R3, P0 ;  /* 0x000000ffff037224 */ /* 0x000fe200000e0603 */
        /* <DEDUP_REMOVED lines=8> */
[----:B------:R-:W-:-:S03]  /*16fe0*/  IADD3 R8, P3, R14, R0, RZ ;  /* 0x000000000e087210 */ /* 0x000fc60007f7e0ff */
        /* <DEDUP_REMOVED lines=38> */
[----:B------:R2:W3:Y:S01]  /*17250*/  SHFL.IDX PT, R14, R5, 0x5, 0x181f ;  /* 0x00b81f00050e7f89 */ /* 0x0004e200000e0000 */
[----:B0-----:R-:W-:Y:S02]  /*17260*/  IADD3.X R3, RZ, R3, RZ, P3, !PT ;  /* 0x00000003ff037210 */ /* 0x001fe40001ffe4ff */
        /* <DEDUP_REMOVED lines=8> */
.L_x_10827:
        /* <DEDUP_REMOVED lines=15> */
.L_x_10644:
        /* <DEDUP_REMOVED lines=11> */
.L_x_10645:
[----:B------:R-:W2:Y:S01]  /*17490*/  LDL.LU R2, [R1+0x14] ;  /* 0x0000140001027983 */ /* 0x000ea20000300800 */
[----:B------:R0:W-:Y:S01]  /*174a0*/  SYNCS.ARRIVE.TRANS64.A1T0 RZ, [R30+URZ+0x32450], RZ ;  /* 0x032450ff1eff79a7 */ /* 0x0001e2000810003f */
[----:B------:R-:W-:Y:S01]  /*174b0*/  BSSY B0, `(.L_x_10646) ;  /* 0x00000e1000007945 */ /* 0x000fe20003800000 */
[----:B--2---:R-:W-:-:S13]  /*174c0*/  ISETP.GE.AND P0, PT, R2, 0x61, PT ;  /* 0x000000610200780c */ /* 0x004fda0003f06270 */
[----:B0-----:R-:W-:Y:S05]  /*174d0*/  @!P0 BRA `(.L_x_10647) ;  /* 0x0000000c00788947 */ /* 0x001fea0003800000 */
[----:B------:R-:W2:Y:S02]  /*174e0*/  LDL.LU R2, [R1+0x48] ;  /* 0x0000480001027983 */ /* 0x000ea40000300800 */
[----:B--2---:R-:W-:-:S07]  /*174f0*/  VIADD R10, R2, 0xfffffffe ;  /* 0xfffffffe020a7836 */ /* 0x004fce0000000000 */
.L_x_10660:
[----:B--2---:R-:W2:Y:S01]  /*17500*/  LDL R12, [R1+0x68] ;  /* 0x00006800010c7983 */ /* 0x004ea20000100800 */
[----:B0-----:R-:W0:Y:S01]  /*17510*/  LDC R6, c[0x0][0x430] ;  /* 0x00010c00ff067b82 */ /* 0x001e220000000800 */
[----:B------:R-:W1:Y:S01]  /*17520*/  S2R R2, SR_TID.X ;  /* 0x0000000000027919 */ /* 0x000e620000002100 */
[----:B---3--:R-:W3:Y:S01]  /*17530*/  S2R R3, SR_TID.X ;  /* 0x0000000000037919 */ /* 0x008ee20000002100 */
[----:B0-----:R-:W-:Y:S02]  /*17540*/  ISETP.NE.AND P0, PT, R6, 0x1, PT ;  /* 0x000000010600780c */ /* 0x001fe40003f05270 */
[----:B-1----:R-:W-:Y:S01]  /*17550*/  LOP3.LUT R2, R2, 0x7f, RZ, 0xc0, !PT ;  /* 0x0000007f02027812 */ /* 0x002fe200078ec0ff */
[----:B---3--:R-:W-:-:S03]  /*17560*/  IMAD.SHL.U32 R4, R3, 0x10, RZ ;  /* 0x0000001003047824 */ /* 0x008fc600078e00ff */
[----:B------:R-:W-:-:S07]  /*17570*/  SHF.R.U32.HI R2, RZ, 0x3, R2 ;  /* 0x00000003ff027819 */ /* 0x000fce0000011602 */
[----:B------:R-:W0:Y:S01]  /*17580*/  @P0 LDC R3, c[0x0][0x438] ;  /* 0x00010e00ff030b82 */ /* 0x000e220000000800 */
[----:B------:R-:W-:-:S04]  /*17590*/  LOP3.LUT R4, R2, 0x70, R4, 0xf8, !PT ;  /* 0x0000007002047812 */ /* 0x000fc800078ef804 */
[----:B------:R-:W-:-:S03]  /*175a0*/  ISETP.GT.U32.AND P1, PT, R4, 0x5f, PT ;  /* 0x0000005f0400780c */ /* 0x000fc60003f24070 */
[----:B------:R-:W1:Y:S01]  /*175b0*/  @P0 LDC R2, c[0x0][0x434] ;  /* 0x00010d00ff020b82 */ /* 0x000e620000000800 */
[----:B------:R-:W-:-:S04]  /*175c0*/  IMAD R7, R10, 0x60, R34 ;  /* 0x000000600a077824 */ /* 0x000fc800078e0222 */
[----:B------:R-:W-:-:S05]  /*175d0*/  IMAD.IADD R7, R4, 0x1, R7 ;  /* 0x0000000104077824 */ /* 0x000fca00078e0207 */
[----:B------:R-:W3:Y:S01]  /*175e0*/  @!P1 LDC.64 R4, c[0x0][0x428] ;  /* 0x00010a00ff049b82 */ /* 0x000ee20000000a00 */
[----:B------:R-:W-:-:S07]  /*175f0*/  IMAD.MOV.U32 R11, RZ, RZ, R7 ;  /* 0x000000ffff0b7224 */ /* 0x000fce00078e0007 */
[----:B------:R-:W4:Y:S01]  /*17600*/  @!P1 LDC.64 R8, c[0x0][0x418] ;  /* 0x00010600ff089b82 */ /* 0x000f220000000a00 */
[----:B-1----:R-:W-:-:S05]  /*17610*/  @P0 IMAD.HI.U32 R2, R7, R2, RZ ;  /* 0x0000000207020227 */ /* 0x002fca00078e00ff */
[----:B0-----:R-:W-:-:S04]  /*17620*/  @P0 SHF.R.U32.HI R11, RZ, R3, R2 ;  /* 0x00000003ff0b0219 */ /* 0x001fc80000011602 */
[----:B------:R-:W-:Y:S02]  /*17630*/  @!P1 SHF.R.S32.HI R3, RZ, 0x1f, R11 ;  /* 0x0000001fff039819 */ /* 0x000fe4000001140b */
[----:B------:R-:W-:-:S05]  /*17640*/  @!P1 MOV R2, R11 ;  /* 0x0000000b00029202 */ /* 0x000fca0000000f00 */
[----:B---3--:R-:W-:-:S04]  /*17650*/  @!P1 IMAD.WIDE.U32 R2, R32, R4, R2 ;  /* 0x0000000420029225 */ /* 0x008fc800078e0002 */
[----:B------:R-:W-:-:S04]  /*17660*/  @!P1 IMAD R4, R35, R4, RZ ;  /* 0x0000000423049224 */ /* 0x000fc800078e02ff */
[----:B------:R-:W-:Y:S01]  /*17670*/  @!P1 IMAD R5, R32, R5, R4 ;  /* 0x0000000520059224 */ /* 0x000fe200078e0204 */
[----:B----4-:R-:W-:-:S03]  /*17680*/  @!P1 LEA R8, P0, R2, R8, 0x2 ;  /* 0x0000000802089211 */ /* 0x010fc600078010ff */
[----:B------:R-:W-:Y:S02]  /*17690*/  @!P1 IMAD.IADD R3, R5, 0x1, R3 ;  /* 0x0000000105039824 */ /* 0x000fe400078e0203 */
[----:B------:R-:W-:-:S03]  /*176a0*/  IMAD.MOV.U32 R5, RZ, RZ, RZ ;  /* 0x000000ffff057224 */ /* 0x000fc600078e00ff */
[----:B------:R-:W-:Y:S01]  /*176b0*/  @!P1 LEA.HI.X R9, R2, R9, R3, 0x2, P0 ;  /* 0x0000000902099211 */ /* 0x000fe200000f1403 */
[----:B------:R-:W-:-:S04]  /*176c0*/  VIADD R25, R25, 0x1 ;  /* 0x0000000119197836 */ /* 0x000fc80000000000 */
[----:B------:R0:W5:Y:S01]  /*176d0*/  @!P1 LDG.E R5, desc[UR60][R8.64] ;  /* 0x0000003c08059981 */ /* 0x000162000c1e1900 */
[----:B------:R-:W-:-:S04]  /*176e0*/  ISETP.NE.AND P0, PT, R25, 0x2, PT ;  /* 0x000000021900780c */ /* 0x000fc80003f05270 */
[----:B------:R-:W-:Y:S01]  /*176f0*/  SEL R2, RZ, 0x1, P0 ;  /* 0x00000001ff027807 */ /* 0x000fe20000000000 */
[----:B------:R-:W-:-:S03]  /*17700*/  IMAD.MOV R3, RZ, RZ, -R11 ;  /* 0x000000ffff037224 */ /* 0x000fc600078e0a0b */
[----:B------:R-:W-:Y:S01]  /*17710*/  LOP3.LUT R27, R27, R2, RZ, 0x3c, !PT ;  /* 0x000000021b1b7212 */ /* 0x000fe200078e3cff */
[----:B------:R-:W-:Y:S01]  /*17720*/  IMAD.MOV.U32 R2, RZ, RZ, R10 ;  /* 0x000000ffff027224 */ /* 0x000fe200078e000a */
[----:B------:R-:W-:Y:S05]  /*17730*/  YIELD ;  /* 0x0000000000007946 */ /* 0x000fea0003800000 */
[----:B------:R-:W-:Y:S01]  /*17740*/  SEL R25, R25, RZ, P0 ;  /* 0x000000ff19197207 */ /* 0x000fe20000000000 */
[----:B------:R-:W-:Y:S01]  /*17750*/  IMAD R6, R6, R3, R7 ;  /* 0x0000000306067224 */ /* 0x000fe200078e0207 */
[----:B------:R-:W-:Y:S02]  /*17760*/  IADD3 R10, R10, -0x1, RZ ;  /* 0xffffffff0a0a7810 */ /* 0x000fe40007ffe0ff */
[----:B------:R-:W-:-:S02]  /*17770*/  ISETP.GT.AND P2, PT, R2, RZ, PT ;  /* 0x000000ff0200720c */ /* 0x000fc40003f44270 */
[----:B--2---:R-:W-:-:S13]  /*17780*/  ISETP.NE.AND P1, PT, R12, 0x3, PT ;  /* 0x000000030c00780c */ /* 0x004fda0003f25270 */
[----:B0-----:R-:W-:Y:S05]  /*17790*/  @!P1 BRA `(.L_x_10648) ;  /* 0x0000000000049947 */ /* 0x001fea0003800000 */
[----:B------:R-:W-:Y:S01]  /*177a0*/  BPT.TRAP 0x1 ;  /* 0x000000040000795c */ /* 0x000fe20000300000 */
.L_x_10648:
[----:B------:R-:W-:Y:S01]  /*177b0*/  IMAD R4, R25, 0x8, R23 ;  /* 0x0000000819047824 */ /* 0x000fe200078e0217 */
[----:B------:R-:W-:Y:S01]  /*177c0*/  SHF.L.U32 R21, R27, 0x1f, RZ ;  /* 0x0000001f1b157819 */ /* 0x000fe200000006ff */
[----:B------:R-:W-:Y:S01]  /*177d0*/  BSSY B1, `(.L_x_10649) ;  /* 0x0000004000017945 */ /* 0x000fe20003800000 */
[----:B------:R-:W-:Y:S02]  /*177e0*/  SHF.R.S32.HI R17, RZ, 0x1f, R6 ;  /* 0x0000001fff117819 */ /* 0x000fe40000011406 */
[----:B------:R-:W0:Y:S02]  /*177f0*/  SYNCS.PHASECHK.TRANS64.TRYWAIT P0, [R4+URZ+0x32440], R21 ;  /* 0x03244015040075a7 */ /* 0x000e24000800017f */
[----:B0-----:R-:W-:Y:S05]  /*17800*/  @!P0 BRA `(.L_x_10650) ;  /* 0x0000005800b08947 */ /* 0x001fea0003800000 */
.L_x_10828:
[----:B------:R-:W-:Y:S05]  /*17810*/  BSYNC B1 ;  /* 0x0000000000017941 */ /* 0x000fea0003800000 */
.L_x_10649:
        /* <DEDUP_REMOVED lines=24> */
[----:B------:R-:W-:-:S03]  /*179a0*/  LEA R7, R7, R23, 0x1 ;  /* 0x0000001707077211 */ /* 0x000fc600078e08ff */
        /* <DEDUP_REMOVED lines=27> */
.L_x_10842:
        /* <DEDUP_REMOVED lines=8> */
.L_x_10652:
        /* <DEDUP_REMOVED lines=11> */
.L_x_10653:
[----:B------:R2:W-:Y:S01]  /*17c90*/  SYNCS.ARRIVE.TRANS64.A1T0 RZ, [R4+URZ+0x32430], RZ ;  /* 0x032430ff04ff79a7 */ /* 0x0005e2000810003f */
[----:B------:R-:W-:Y:S05]  /*17ca0*/  @!P3 BRA `(.L_x_10654) ;  /* 0x000000000004b947 */ /* 0x000fea0003800000 */
[----:B------:R-:W-:Y:S01]  /*17cb0*/  BPT.TRAP 0x1 ;  /* 0x000000040000795c */ /* 0x000fe20000300000 */
.L_x_10654:
[----:B------:R-:W3:Y:S01]  /*17cc0*/  SYNCS.PHASECHK.TRANS64.TRYWAIT P0, [R4+URZ+0x32460], R21 ;  /* 0x03246015040075a7 */ /* 0x000ee2000800017f */
[----:B------:R-:W-:Y:S04]  /*17cd0*/  BSSY B1, `(.L_x_10655) ;  /* 0x0000002000017945 */ /* 0x000fe80003800000 */
[----:B---3--:R-:W-:Y:S05]  /*17ce0*/  @!P0 BRA `(.L_x_10656) ;  /* 0x0000005c00308947 */ /* 0x008fea0003800000 */
.L_x_10843:
[----:B------:R-:W-:Y:S05]  /*17cf0*/  BSYNC B1 ;  /* 0x0000000000017941 */ /* 0x000fea0003800000 */
.L_x_10655:
[----:B------:R-:W-:Y:S01]  /*17d00*/  ULDC.64 UR4, c[0x0][0x328] ;  /* 0x0000ca0000047ab9 */ /* 0x000fe20000000a00 */
[C---:B------:R-:W-:Y:S01]  /*17d10*/  LOP3.LUT P5, RZ, R22.reuse, 0x1, RZ, 0xc0, !PT ;  /* 0x0000000116ff7812 */ /* 0x040fe200078ac0ff */
[----:B------:R-:W-:Y:S01]  /*17d20*/  IMAD R17, R17, UR4, RZ ;  /* 0x0000000411117c24 */ /* 0x000fe2000f8e02ff */
[----:B------:R-:W-:Y:S01]  /*17d30*/  LOP3.LUT P4, RZ, R22, 0x10, RZ, 0xc0, !PT ;  /* 0x0000001016ff7812 */ /* 0x000fe2000788c0ff */
[----:B------:R-:W-:Y:S01]  /*17d40*/  IMAD.WIDE.U32 R2, R6, UR4, RZ ;  /* 0x0000000406027c25 */ /* 0x000fe2000f8e00ff */
[C---:B------:R-:W-:Y:S02]  /*17d50*/  LOP3.LUT P3, RZ, R22.reuse, 0x8, RZ, 0xc0, !PT ;  /* 0x0000000816ff7812 */ /* 0x040fe4000786c0ff */
[----:B------:R-:W-:Y:S01]  /*17d60*/  LOP3.LUT P1, RZ, R22, 0x4, RZ, 0xc0, !PT ;  /* 0x0000000416ff7812 */ /* 0x000fe2000782c0ff */
[----:B------:R-:W-:Y:S01]  /*17d70*/  IMAD R17, R6, UR5, R17 ;  /* 0x0000000506117c24 */ /* 0x000fe2000f8e0211 */
[----:B------:R-:W-:Y:S01]  /*17d80*/  ULDC.64 UR4, c[0x0][0x338] ;  /* 0x0000ce0000047ab9 */ /* 0x000fe20000000a00 */
[----:B------:R-:W-:-:S02]  /*17d90*/  IMAD R6, R25, 0x6000, R33 ;  /* 0x0000600019067824 */ /* 0x000fc400078e0221 */
        /* <DEDUP_REMOVED lines=15> */
[----:B------:R-:W4:Y:S01]  /*17e90*/  SHFL.IDX PT, R14, R5, RZ, 0x181f ;  /* 0x00181fff050e7589 */ /* 0x000f2200000e0000 */
[----:B------:R-:W-:-:S03]  /*17ea0*/  IMAD R6, R6, 0x2, R23 ;  /* 0x0000000206067824 */ /* 0x000fc600078e0217 */
        /* <DEDUP_REMOVED lines=18> */
[----:B------:R-:W1:Y:S02]  /*17fd0*/  SHFL.IDX PT, R14, R5, 0x3, 0x181f ;  /* 0x00781f00050e7f89 */ /* 0x000e6400000e0000 */
[----:B----4-:R-:W-:Y:S02]  /*17fe0*/  IADD3.X R3, RZ, R8, RZ, P0, !PT ;  /* 0x00000008ff037210 */ /* 0x010fe400007fe4ff */
        /* <DEDUP_REMOVED lines=21> */
.L_x_10857:
        /* <DEDUP_REMOVED lines=11> */
.L_x_10658:
        /* <DEDUP_REMOVED lines=11> */
.L_x_10659:
[----:B------:R0:W-:Y:S01]  /*182a0*/  SYNCS.ARRIVE.TRANS64.A1T0 RZ, [R4+URZ+0x32450], RZ ;  /* 0x032450ff04ff79a7 */ /* 0x0001e2000810003f */
[----:B------:R-:W-:Y:S05]  /*182b0*/  @P2 BRA `(.L_x_10660) ;  /* 0xfffffff000902947 */ /* 0x000fea000383ffff */
.L_x_10647:
[----:B------:R-:W-:Y:S05]  /*182c0*/  BSYNC B0 ;  /* 0x0000000000007941 */ /* 0x000fea0003800000 */
.L_x_10646:
[----:B------:R-:W1:Y:S01]  /*182d0*/  S2R R2, SR_TID.X ;  /* 0x0000000000027919 */ /* 0x000e620000002100 */
[----:B------:R-:W-:Y:S01]  /*182e0*/  VIADD R25, R25, 0x1 ;  /* 0x0000000119197836 */ /* 0x000fe20000000000 */
[----:B------:R-:W-:Y:S04]  /*182f0*/  BSSY B0, `(.L_x_10661) ;  /* 0x0000013000007945 */ /* 0x000fe80003800000 */
        /* <DEDUP_REMOVED lines=18> */
.L_x_10662:
[----:B------:R-:W-:Y:S05]  /*18420*/  BSYNC B0 ;  /* 0x0000000000007941 */ /* 0x000fea0003800000 */
.L_x_10661:
[----:B------:R-:W-:-:S07]  /*18430*/  SEL R25, R25, RZ, P0 ;  /* 0x000000ff19197207 */ /* 0x000fce0000000000 */
.L_x_10615:
[----:B------:R-:W-:Y:S05]  /*18440*/  BSYNC B7 ;  /* 0x0000000000077941 */ /* 0x000fea0003800000 */
.L_x_10613:
        /* <DEDUP_REMOVED lines=8> */
[----:B------:R0:W1:Y:S01]  /*184d0*/  LDS.128 R16, [R23+0x324d0] ;  /* 0x0324d00017107984 */ /* 0x0000620000000c00 */
[----:B------:R-:W-:Y:S06]  /*184e0*/  BAR.ARV 0x4, 0x180 ;  /* 0x0106000000007b1d */ /* 0x000fec0000002000 */
[----:B------:R-:W-:Y:S05]  /*184f0*/  BRA `(.L_x_10664) ;  /* 0x0000000800407947 */ /* 0x000fea0003800000 */
.L_x_10663:
        /* <DEDUP_REMOVED lines=36> */
.L_x_10867:
[----:B------:R-:W-:Y:S02]  /*18740*/  ULDC UR4, c[0x0][0xd38] ;  /* 0x00034e0000047ab9 */ /* 0x000fe40000000800 */
[----:B------:R-:W-:-:S04]  /*18750*/  IMAD.U32 R7, RZ, RZ, UR4 ;  /* 0x00000004ff077e24 */ /* 0x000fc8000f8e00ff */
[----:B-1----:R-:W-:-:S04]  /*18760*/  IMAD R14, R14, R7, RZ ;  /* 0x000000070e0e7224 */ /* 0x002fc800078e02ff */
[----:B------:R-:W-:-:S05]  /*18770*/  IMAD.IADD R9, R4, 0x1, R14 ;  /* 0x0000000104097824 */ /* 0x000fca00078e020e */
[----:B------:R-:W-:-:S13]  /*18780*/  ISETP.GT.AND P6, PT, R9, R0, PT ;  /* 0x000000000900720c */ /* 0x000fda0003fc4270 */
[----:B------:R-:W-:Y:S05]  /*18790*/  @P6 BRA `(.L_x_10666) ;  /* 0x00000000009c6947 */ /* 0x000fea0003800000 */
.L_x_10671:
[----:B0-----:R-:W0:Y:S01]  /*187a0*/  LDC R2, c[0x0][0xd3c] ;  /* 0x00034f00ff027b82 */ /* 0x001e220000000800 */
[----:B------:R-:W-:-:S05]  /*187b0*/  VIADD R19, R19, 0x1f ;  /* 0x0000001f13137836 */ /* 0x000fca0000000000 */
[----:B0-----:R-:W-:-:S13]  /*187c0*/  ISETP.GE.AND P6, PT, R19, R2, PT ;  /* 0x000000021300720c */ /* 0x001fda0003fc6270 */
[----:B------:R-:W-:Y:S05]  /*187d0*/  @P6 BRA `(.L_x_10667) ;  /* 0x0000000400446947 */ /* 0x000fea0003800000 */
[----:B------:R-:W0:Y:S01]  /*187e0*/  S2R R3, SR_TID.X ;  /* 0x0000000000037919 */ /* 0x000e220000002100 */
[----:B------:R-:W-:Y:S01]  /*187f0*/  BSSY B0, `(.L_x_10668) ;  /* 0x0000009000007945 */ /* 0x000fe20003800000 */
[----:B------:R-:W-:Y:S02]  /*18800*/  MOV R5, RZ ;  /* 0x000000ff00057202 */ /* 0x000fe40000000f00 */
[----:B0-----:R-:W-:-:S05]  /*18810*/  LOP3.LUT R3, R3, 0x1f, RZ, 0xc0, !PT ;  /* 0x0000001f03037812 */ /* 0x001fca00078ec0ff */
[----:B------:R-:W-:-:S05]  /*18820*/  IMAD.IADD R7, R19, 0x1, R3 ;  /* 0x0000000113077824 */ /* 0x000fca00078e0203 */
[----:B------:R-:W-:-:S13]  /*18830*/  ISETP.GE.OR P6, PT, R7, R2, !P0 ;  /* 0x000000020700720c */ /* 0x000fda00047c6670 */
[----:B------:R-:W-:Y:S05]  /*18840*/  @P6 BRA `(.L_x_10669) ;  /* 0x00000000000c6947 */ /* 0x000fea0003800000 */
[----:B------:R-:W0:Y:S02]  /*18850*/  LDC.64 R2, c[0x0][0xd80] ;  /* 0x00036000ff027b82 */ /* 0x000e240000000a00 */
[----:B0-----:R-:W-:-:S05]  /*18860*/  IMAD.WIDE R2, R7, 0x4, R2 ;  /* 0x0000000407027825 */ /* 0x001fca00078e0202 */
[----:B------:R0:W5:Y:S02]  /*18870*/  LDG.E R5, desc[UR60][R2.64] ;  /* 0x0000003c02057981 */ /* 0x000164000c1e1900 */
.L_x_10669:
[----:B------:R-:W-:Y:S05]  /*18880*/  BSYNC B0 ;  /* 0x0000000000007941 */ /* 0x000fea0003800000 */
.L_x_10668:
        /* <DEDUP_REMOVED lines=18> */
.L_x_10875:
[----:B------:R-:W-:Y:S02]  /*189b0*/  ULDC UR4, c[0x0][0xd38] ;  /* 0x00034e0000047ab9 */ /* 0x000fe40000000800 */
[----:B------:R-:W-:-:S05]  /*189c0*/  MOV R7, UR4 ;  /* 0x0000000400077c02 */ /* 0x000fca0008000f00 */
[----:B-1----:R-:W-:-:S04]  /*189d0*/  IMAD R14, R14, R7, RZ ;  /* 0x000000070e0e7224 */ /* 0x002fc800078e02ff */
[----:B------:R-:W-:-:S05]  /*189e0*/  IMAD.IADD R9, R14, 0x1, R9 ;  /* 0x000000010e097824 */ /* 0x000fca00078e0209 */
[----:B------:R-:W-:-:S13]  /*189f0*/  ISETP.GT.AND P6, PT, R9, R0, PT ;  /* 0x000000000900720c */ /* 0x000fda0003fc4270 */
[----:B------:R-:W-:Y:S05]  /*18a00*/  @!P6 BRA `(.L_x_10671) ;  /* 0xfffffffc0064e947 */ /* 0x000fea000383ffff */
.L_x_10666:
        /* <DEDUP_REMOVED lines=8> */
.L_x_10879:
[----:B------:R-:W-:Y:S01]  /*18a90*/  ISETP.NE.AND P0, PT, R3, RZ, PT ;  /* 0x000000ff0300720c */ /* 0x000fe20003f05270 */
[----:B------:R-:W-:-:S12]  /*18aa0*/  IMAD.MOV.U32 R14, RZ, RZ, RZ ;  /* 0x000000ffff0e7224 */ /* 0x000fd800078e00ff */
[----:B------:R-:W-:Y:S05]  /*18ab0*/  @!P0 BRA `(.L_x_10673) ;  /* 0x0000000000108947 */ /* 0x000fea0003800000 */
[----:B------:R-:W-:Y:S01]  /*18ac0*/  UMOV UR4, 0xffffffff ;  /* 0xffffffff00047882 */ /* 0x000fe20000000000 */
[----:B------:R-:W-:Y:S02]  /*18ad0*/  VIADD R12, R4, 0xffffffff ;  /* 0xffffffff040c7836 */ /* 0x000fe40000000000 */
[----:B------:R-:W-:Y:S05]  /*18ae0*/  BRA.DIV UR4, `(.L_x_10674) ;  /* 0x0000005e04b47947 */ /* 0x000fea000b800000 */
[----:B------:R3:W4:Y:S02]  /*18af0*/  SHFL.IDX PT, R14, R2, R12, 0x1f ;  /* 0x00001f0c020e7589 */ /* 0x00072400000e0000 */
.L_x_10673:
        /* <DEDUP_REMOVED lines=9> */
[----:B0-----:R-:W-:Y:S01]  /*18b90*/  IMAD.MOV.U32 R2, RZ, RZ, RZ ;  /* 0x000000ffff027224 */ /* 0x001fe200078e00ff */
[----:B--2---:R-:W-:-:S05]  /*18ba0*/  IADD3 R7, RZ, -R3, RZ ;  /* 0x80000003ff077210 */ /* 0x004fca0007ffe0ff */
        /* <DEDUP_REMOVED lines=13> */
[----:B------:R-:W-:-:S05]  /*18c80*/  @P0 IADD3 R3, R3, 0x1, RZ ;  /* 0x0000000103030810 */ /* 0x000fca0007ffe0ff */
[----:B------:R-:W-:Y:S01]  /*18c90*/  @!P2 IMAD.MOV R3, RZ, RZ, -R3 ;  /* 0x000000ffff03a224 */ /* 0x000fe200078e0a03 */
[----:B------:R-:W-:-:S05]  /*18ca0*/  @!P1 LOP3.LUT R3, RZ, R5, RZ, 0x33, !PT ;  /* 0x00000005ff039212 */ /* 0x000fca00078e33ff */
[--C-:B------:R-:W-:Y:S02]  /*18cb0*/  IMAD.MOV R0, RZ, RZ, -R3.reuse ;  /* 0x000000ffff007224 */ /* 0x100fe400078e0a03 */
[----:B------:R-:W-:Y:S02]  /*18cc0*/  IMAD.MOV.U32 R18, RZ, RZ, R3 ;  /* 0x000000ffff127224 */ /* 0x000fe400078e0003 */
[----:B------:R-:W-:Y:S01]  /*18cd0*/  IMAD R17, R5, R0, R10 ;  /* 0x0000000005117224 */ /* 0x000fe200078e020a */
[----:B------:R-:W-:Y:S06]  /*18ce0*/  BRA `(.L_x_10675) ;  /* 0x00000000001c7947 */ /* 0x000fec0003800000 */
.L_x_10667:
[----:B------:R-:W-:Y:S01]  /*18cf0*/  UMOV UR4, URZ ;  /* 0x0000003f00047c82 */ /* 0x000fe20008000000 */
[----:B------:R-:W-:Y:S01]  /*18d00*/  UMOV UR5, URZ ;  /* 0x0000003f00057c82 */ /* 0x000fe20008000000 */
[----:B------:R-:W-:Y:S01]  /*18d10*/  ULDC UR6, c[0x0][0xd3c] ;  /* 0x00034f0000067ab9 */ /* 0x000fe20000000800 */
[----:B------:R-:W-:Y:S01]  /*18d20*/  IMAD.MOV.U32 R16, RZ, RZ, R0 ;  /* 0x000000ffff107224 */ /* 0x000fe200078e0000 */
[----:B------:R-:W-:Y:S01]  /*18d30*/  MOV R17, UR4 ;  /* 0x0000000400117c02 */ /* 0x000fe20008000f00 */
[----:B------:R-:W-:Y:S02]  /*18d40*/  IMAD.U32 R18, RZ, RZ, UR5 ;  /* 0x00000005ff127e24 */ /* 0x000fe4000f8e00ff */
[----:B------:R-:W-:-:S07]  /*18d50*/  IMAD.U32 R19, RZ, RZ, UR6 ;  /* 0x00000006ff137e24 */ /* 0x000fce000f8e00ff */
.L_x_10675:
        /* <DEDUP_REMOVED lines=10> */
.L_x_10664:
[----:B------:R-:W-:Y:S02]  /*18e00*/  ULDC UR4, c[0x0][0xd3c] ;  /* 0x00034f0000047ab9 */ /* 0x000fe40000000800 */
[----:B-1----:R-:W-:-:S13]  /*18e10*/  ISETP.GE.AND P0, PT, R19, UR4, PT ;  /* 0x0000000413007c0c */ /* 0x002fda000bf06270 */
[----:B------:R-:W-:Y:S05]  /*18e20*/  @!P0 BRA `(.L_x_10676) ;  /* 0xffffff9c00008947 */ /* 0x000fea000383ffff */
[----:B------:R-:W-:Y:S05]  /*18e30*/  BSYNC B8 ;  /* 0x0000000000087941 */ /* 0x000fea0003800000 */
.L_x_10571:
[----:B-1----:R-:W5:Y:S01]  /*18e40*/  LDL.LU R0, [R1+0x40] ;  /* 0x0000400001007983 */ /* 0x002f620000300800 */
[----:B------:R-:W-:Y:S01]  /*18e50*/  BSSY B0, `(.L_x_10677) ;  /* 0x000000b000007945 */ /* 0x000fe20003800000 */
[----:B------:R-:W1:Y:S01]  /*18e60*/  S2R R5, SR_CgaCtaId ;  /* 0x0000000000057919 */ /* 0x000e620000008800 */
[----:B-----5:R-:W-:-:S05]  /*18e70*/  VIADD R0, R0, 0x1 ;  /* 0x0000000100007836 */ /* 0x020fca0000000000 */
        /* <DEDUP_REMOVED lines=8> */
.L_x_10882:
[----:B------:R-:W-:Y:S05]  /*18f00*/  BSYNC B0 ;  /* 0x0000000000007941 */ /* 0x000fea0003800000 */
.L_x_10677:
[----:B------:R-:W-:-:S03]  /*18f10*/  UMOV UR4, 0xffffffff ;  /* 0xffffffff00047882 */ /* 0x000fc60000000000 */
[----:B------:R-:W-:Y:S05]  /*18f20*/  BRA.DIV UR4, `(.L_x_10679) ;  /* 0x0000005a04dc7947 */ /* 0x000fea000b800000 */
[----:B-1----:R-:W1:Y:S02]  /*18f30*/  S2R R0, SR_TID.X ;  /* 0x0000000000007919 */ /* 0x002e640000002100 */
[----:B-1----:R-:W-:-:S04]  /*18f40*/  SHF.R.U32.HI R0, RZ, 0x5, R0 ;  /* 0x00000005ff007819 */ /* 0x002fc80000011600 */
[----:B------:R-:W-:-:S05]  /*18f50*/  LOP3.LUT R0, R0, 0x3, RZ, 0xc0, !PT ;  /* 0x0000000300007812 */ /* 0x000fca00078ec0ff */
[----:B------:R1:W0:Y:S02]  /*18f60*/  SHFL.IDX PT, R14, R0, RZ, 0x1f ;  /* 0x00001fff000e7589 */ /* 0x00022400000e0000 */
.L_x_10885:
[----:B0-----:R-:W-:-:S13]  /*18f70*/  ISETP.NE.AND P0, PT, R14, RZ, PT ;  /* 0x000000ff0e00720c */ /* 0x001fda0003f05270 */
[----:B------:R-:W-:Y:S05]  /*18f80*/  @P0 BRA `(.L_x_10418) ;  /* 0x0000000000880947 */ /* 0x000fea0003800000 */
[----:B------:R-:W-:-:S03]  /*18f90*/  UMOV UR4, 0xffffffff ;  /* 0xffffffff00047882 */ /* 0x000fc60000000000 */
[----:B------:R-:W-:Y:S05]  /*18fa0*/  BRA.DIV UR4, `(.L_x_10680) ;  /* 0x0000005a04f07947 */ /* 0x000fea000b800000 */
[----:B------:R-:W-:-:S13]  /*18fb0*/  ELECT P6, URZ, PT ;  /* 0x00000000003f782f */ /* 0x000fda00038c0000 */
.L_x_10888:
[----:B------:R-:W-:Y:S05]  /*18fc0*/  @!P6 BRA `(.L_x_10418) ;  /* 0x000000000078e947 */ /* 0x000fea0003800000 */
[----:B-1----:R-:W5:Y:S02]  /*18fd0*/  LDL.LU R0, [R1+0x8] ;  /* 0x0000080001007983 */ /* 0x002f640000300800 */
[----:B-----5:R-:W-:-:S04]  /*18fe0*/  LOP3.LUT R0, R0, 0x2, RZ, 0xfc, !PT ;  /* 0x0000000200007812 */ /* 0x020fc800078efcff */
[----:B------:R-:W-:-:S13]  /*18ff0*/  ISETP.NE.AND P0, PT, R0, 0x3, PT ;  /* 0x000000030000780c */ /* 0x000fda0003f05270 */
[----:B------:R-:W-:Y:S05]  /*19000*/  @!P0 BRA `(.L_x_10681) ;  /* 0x0000000000048947 */ /* 0x000fea0003800000 */
[----:B------:R-:W-:Y:S01]  /*19010*/  BPT.TRAP 0x1 ;  /* 0x000000040000795c */ /* 0x000fe20000300000 */
.L_x_10681:
[----:B------:R-:W-:Y:S01]  /*19020*/  IMAD R3, R25, 0x8, R5 ;  /* 0x0000000819037824 */ /* 0x000fe200078e0205 */
[----:B------:R-:W-:Y:S02]  /*19030*/  SHF.L.U32 R2, R27, 0x1f, RZ ;  /* 0x0000001f1b027819 */ /* 0x000fe400000006ff */
[----:B------:R-:W-:Y:S02]  /*19040*/  IADD3 R25, R25, 0x1, RZ ;  /* 0x0000000119197810 */ /* 0x000fe40007ffe0ff */
[----:B------:R-:W0:Y:S02]  /*19050*/  SYNCS.PHASECHK.TRANS64.TRYWAIT P1, [R3+URZ+0x32440], R2 ;  /* 0x03244002030075a7 */ /* 0x000e24000802017f */
[----:B------:R-:W-:-:S04]  /*19060*/  ISETP.NE.AND P2, PT, R25, 0x2, PT ;  /* 0x000000021900780c */ /* 0x000fc80003f45270 */
[----:B------:R-:W-:Y:S01]  /*19070*/  SEL R0, RZ, 0x1, P2 ;  /* 0x00000001ff007807 */ /* 0x000fe20001000000 */
[----:B0-----:R-:W-:Y:S08]  /*19080*/  @!P1 BRA `(.L_x_10682) ;  /* 0x0000005800d89947 */ /* 0x001ff00003800000 */
.L_x_10889:
[----:B------:R-:W-:Y:S02]  /*19090*/  SEL R25, R25, RZ, P2 ;  /* 0x000000ff19197207 */ /* 0x000fe40001000000 */
[----:B------:R-:W-:Y:S01]  /*190a0*/  LOP3.LUT R0, R27, R0, RZ, 0x3c, !PT ;  /* 0x000000001b007212 */ /* 0x000fe200078e3cff */
[----:B------:R-:W-:Y:S06]  /*190b0*/  @!P0 BRA `(.L_x_10683) ;  /* 0x0000000000048947 */ /* 0x000fec0003800000 */
[----:B------:R-:W-:Y:S01]  /*190c0*/  BPT.TRAP 0x1 ;  /* 0x000000040000795c */ /* 0x000fe20000300000 */
.L_x_10683:
[----:B------:R-:W-:Y:S01]  /*190d0*/  IMAD R25, R25, 0x8, R5 ;  /* 0x0000000819197824 */ /* 0x000fe200078e0205 */
[----:B------:R-:W-:-:S04]  /*190e0*/  SHF.L.U32 R0, R0, 0x1f, RZ ;  /* 0x0000001f00007819 */ /* 0x000fc800000006ff */
[----:B------:R-:W1:Y:S02]  /*190f0*/  SYNCS.PHASECHK.TRANS64.TRYWAIT P1, [R25+URZ+0x32440], R0 ;  /* 0x03244000190075a7 */ /* 0x000e64000802017f */
[----:B-1----:R-:W-:Y:S05]  /*19100*/  @!P1 BRA `(.L_x_10684) ;  /* 0x0000005800cc9947 */ /* 0x002fea0003800000 */
.L_x_10890:
[----:B------:R-:W-:Y:S05]  /*19110*/  @!P0 BRA `(.L_x_10685) ;  /* 0x0000000000048947 */ /* 0x000fea0003800000 */
[----:B------:R-:W-:Y:S01]  /*19120*/  BPT.TRAP 0x1 ;  /* 0x000000040000795c */ /* 0x000fe20000300000 */
.L_x_10685:
[----:B------:R-:W5:Y:S02]  /*19130*/  SYNCS.PHASECHK.TRANS64.TRYWAIT P1, [R3+URZ+0x32460], R2 ;  /* 0x03246002030075a7 */ /* 0x000f64000802017f */
[----:B-----5:R-:W-:Y:S05]  /*19140*/  @!P1 BRA `(.L_x_10686) ;  /* 0x0000005800d09947 */ /* 0x020fea0003800000 */
.L_x_10891:
[----:B------:R-:W-:Y:S05]  /*19150*/  @!P0 BRA `(.L_x_10687) ;  /* 0x0000000000048947 */ /* 0x000fea0003800000 */
[----:B------:R-:W-:Y:S01]  /*19160*/  BPT.TRAP 0x1 ;  /* 0x000000040000795c */ /* 0x000fe20000300000 */
.L_x_10687:
[----:B------:R0:W0:Y:S02]  /*19170*/  SYNCS.PHASECHK.TRANS64.TRYWAIT P0, [R25+URZ+0x32460], R0 ;  /* 0x03246000190075a7 */ /* 0x000024000800017f */
[----:B0-----:R-:W-:Y:S05]  /*19180*/  @!P0 NANOSLEEP.SYNCS 0x989680 ;  /* 0x009896800000895d */ /* 0x001fea0003900000 */
[----:B------:R-:W0:Y:S02]  /*19190*/  @!P0 SYNCS.PHASECHK.TRANS64 P0, [R25+URZ+0x32460], R0 ;  /* 0x03246000190085a7 */ /* 0x000e24000800007f */
[----:B0-----:R-:W-:Y:S05]  /*191a0*/  @!P0 BRA `(.L_x_10687) ;  /* 0xfffffffc00f08947 */ /* 0x001fea000383ffff */
.L_x_10418:
[----:B------:R-:W-:Y:S05]  /*191b0*/  BSYNC B9 ;  /* 0x0000000000097941 */ /* 0x000fea0003800000 */
.L_x_10415:
[----:B------:R-:W-:Y:S05]  /*191c0*/  EXIT ;  /* 0x000000000000794d */ /* 0x000fea0003800000 */
.L_x_10436:
[----:B0-----:R0:W1:Y:S02]  /*191d0*/  SYNCS.PHASECHK.TRANS64.TRYWAIT P5, [R4+URZ+0x32490], R101 ;  /* 0x03249065040075a7 */ /* 0x00106400080a017f */
[----:B-1----:R-:W-:Y:S05]  /*191e0*/  @!P5 NANOSLEEP.SYNCS 0x989680 ;  /* 0x009896800000d95d */ /* 0x002fea0003900000 */
[----:B------:R-:W1:Y:S02]  /*191f0*/  @!P5 SYNCS.PHASECHK.TRANS64 P5, [R4+URZ+0x32490], R101 ;  /* 0x032490650400d5a7 */ /* 0x000e6400080a007f */
[----:B-1----:R-:W-:Y:S05]  /*19200*/  @!P5 BRA `(.L_x_10436) ;  /* 0xfffffffc00f0d947 */ /* 0x002fea000383ffff */
[----:B------:R-:W-:Y:S05]  /*19210*/  BRA `(.L_x_10688) ;  /* 0xfffffe9800787947 */ /* 0x000fea000383ffff */
.L_x_10437:
        /* <DEDUP_REMOVED lines=8> */
.L_x_10690:
[----:B------:R-:W-:Y:S05]  /*192a0*/  BSYNC B1 ;  /* 0x0000000000017941 */ /* 0x000fea0003800000 */
.L_x_10689:
        /* <DEDUP_REMOVED lines=8> */
.L_x_10691:
[----:B------:R-:W-:Y:S01]  /*19330*/  IMAD.MOV.U32 R95, RZ, RZ, R14 ;  /* 0x000000ffff5f7224 */ /* 0x000fe200078e000e */
[----:B------:R-:W-:Y:S06]  /*19340*/  BRA `(.L_x_10692) ;  /* 0xfffffe9800407947 */ /* 0x000fec000383ffff */
.L_x_10446:
[----:B------:R-:W-:Y:S01]  /*19350*/  BSSY B1, `(.L_x_10693) ;  /* 0x0000008000017945 */ /* 0x000fe20003800000 */
[----:B0---4-:R-:W-:Y:S01]  /*19360*/  MOV R13, R103 ;  /* 0x00000067000d7202 */ /* 0x011fe20000000f00 */
[----:B------:R-:W-:Y:S02]  /*19370*/  IMAD.MOV.U32 R12, RZ, RZ, 0x1 ;  /* 0x00000001ff0c7424 */ /* 0x000fe400078e00ff */
[----:B------:R-:W-:Y:S02]  /*19380*/  IMAD.MOV.U32 R11, RZ, RZ, 0x1c1f ;  /* 0x00001c1fff0b7424 */ /* 0x000fe400078e00ff */
[----:B------:R-:W-:-:S07]  /*19390*/  IMAD.MOV.U32 R15, RZ, RZ, -0x1 ;  /* 0xffffffffff0f7424 */ /* 0x000fce00078e00ff */
[----:B-123--:R-:W-:Y:S05]  /*193a0*/  WARPSYNC.COLLECTIVE R15, `(.L_x_10694) ;  /* 0x000000000f087348 */ /* 0x00efea0003c00000 */
[----:B------:R0:W4:Y:S02]  /*193b0*/  SHFL.IDX P6, R14, R13, R12, R11 ;  /* 0x0000000c0d0e7389 */ /* 0x00012400000c000b */
[----:B01234-:R-:W-:Y:S01]  /*193c0*/  ENDCOLLECTIVE ;  /* 0x000000000000791b */ /* 0x01ffe20003800000 */
.L_x_10694:
[----:B------:R-:W-:Y:S05]  /*193d0*/  BSYNC B1 ;  /* 0x0000000000017941 */ /* 0x000fea0003800000 */
.L_x_10693:
        /* <DEDUP_REMOVED lines=8> */
.L_x_10695:
[----:B------:R-:W-:Y:S01]  /*19460*/  IMAD.MOV.U32 R47, RZ, RZ, R14 ;  /* 0x000000ffff2f7224 */ /* 0x000fe200078e000e */
[----:B------:R-:W-:Y:S06]  /*19470*/  BRA `(.L_x_10696) ;  /* 0xfffffe9c00a47947 */ /* 0x000fec000383ffff */
.L_x_10456:
[----:B-1----:R1:W2:Y:S02]  /*19480*/  SYNCS.PHASECHK.TRANS64.TRYWAIT P4, [R4+URZ+0x32490], R101 ;  /* 0x03249065040075a7 */ /* 0x0022a4000808017f */
[----:B--2---:R-:W-:Y:S05]  /*19490*/  @!P4 NANOSLEEP.SYNCS 0x989680 ;  /* 0x009896800000c95d */ /* 0x004fea0003900000 */
[----:B------:R-:W2:Y:S02]  /*194a0*/  @!P4 SYNCS.PHASECHK.TRANS64 P4, [R4+URZ+0x32490], R101 ;  /* 0x032490650400c5a7 */ /* 0x000ea4000808007f */
[----:B--2---:R-:W-:Y:S05]  /*194b0*/  @!P4 BRA `(.L_x_10456) ;  /* 0xfffffffc00f0c947 */ /* 0x004fea000383ffff */
[----:B------:R-:W-:Y:S05]  /*194c0*/  BRA `(.L_x_10697) ;  /* 0xfffffea800587947 */ /* 0x000fea000383ffff */
.L_x_10457:
        /* <DEDUP_REMOVED lines=8> */
.L_x_10699:
[----:B------:R-:W-:Y:S05]  /*19550*/  BSYNC B1 ;  /* 0x0000000000017941 */ /* 0x000fea0003800000 */
.L_x_10698:
        /* <DEDUP_REMOVED lines=8> */
.L_x_10700:
[----:B------:R-:W-:Y:S01]  /*195e0*/  IMAD.MOV.U32 R94, RZ, RZ, R14 ;  /* 0x000000ffff5e7224 */ /* 0x000fe200078e000e */
[----:B------:R-:W-:Y:S06]  /*195f0*/  BRA `(.L_x_10701) ;  /* 0xfffffea800247947 */ /* 0x000fec000383ffff */
.L_x_10462:
[----:B------:R-:W-:Y:S01]  /*19600*/  BSSY B1, `(.L_x_10702) ;  /* 0x0000008000017945 */ /* 0x000fe20003800000 */
[----:B----4-:R-:W-:Y:S02]  /*19610*/  IMAD.MOV.U32 R13, RZ, RZ, R103 ;  /* 0x000000ffff0d7224 */ /* 0x010fe400078e0067 */
[----:B------:R-:W-:Y:S02]  /*19620*/  IMAD.MOV.U32 R12, RZ, RZ, 0x1 ;  /* 0x00000001ff0c7424 */ /* 0x000fe400078e00ff */
[----:B------:R-:W-:Y:S02]  /*19630*/  IMAD.MOV.U32 R11, RZ, RZ, 0x1c1f ;  /* 0x00001c1fff0b7424 */ /* 0x000fe400078e00ff */
[----:B------:R-:W-:-:S07]  /*19640*/  IMAD.MOV.U32 R15, RZ, RZ, -0x1 ;  /* 0xffffffffff0f7424 */ /* 0x000fce00078e00ff */
[----:B0123--:R-:W-:Y:S05]  /*19650*/  WARPSYNC.COLLECTIVE R15, `(.L_x_10703) ;  /* 0x000000000f087348 */ /* 0x00ffea0003c00000 */
[----:B------:R4:W0:Y:S02]  /*19660*/  SHFL.IDX P6, R14, R13, R12, R11 ;  /* 0x0000000c0d0e7389 */ /* 0x00082400000c000b */
[----:B01234-:R-:W-:Y:S01]  /*19670*/  ENDCOLLECTIVE ;  /* 0x000000000000791b */ /* 0x01ffe20003800000 */
.L_x_10703:
[----:B------:R-:W-:Y:S05]  /*19680*/  BSYNC B1 ;  /* 0x0000000000017941 */ /* 0x000fea0003800000 */
.L_x_10702:
        /* <DEDUP_REMOVED lines=8> */
.L_x_10704:
[----:B------:R-:W-:Y:S01]  /*19710*/  IMAD.MOV.U32 R102, RZ, RZ, R14 ;  /* 0x000000ffff667224 */ /* 0x000fe200078e000e */
[----:B------:R-:W-:Y:S06]  /*19720*/  BRA `(.L_x_10705) ;  /* 0xfffffeac00bc7947 */ /* 0x000fec000383ffff */
.L_x_10467:
[----:B0-----:R0:W1:Y:S02]  /*19730*/  SYNCS.PHASECHK.TRANS64.TRYWAIT P2, [R4+URZ+0x32490], R101 ;  /* 0x03249065040075a7 */ /* 0x001064000804017f */
[----:B-1----:R-:W-:Y:S05]  /*19740*/  @!P2 NANOSLEEP.SYNCS 0x989680 ;  /* 0x009896800000a95d */ /* 0x002fea0003900000 */
[----:B------:R-:W1:Y:S02]  /*19750*/  @!P2 SYNCS.PHASECHK.TRANS64 P2, [R4+URZ+0x32490], R101 ;  /* 0x032490650400a5a7 */ /* 0x000e64000804007f */
[----:B-1----:R-:W-:Y:S05]  /*19760*/  @!P2 BRA `(.L_x_10467) ;  /* 0xfffffffc00f0a947 */ /* 0x002fea000383ffff */
[----:B------:R-:W-:Y:S05]  /*19770*/  BRA `(.L_x_10706) ;  /* 0xfffffeb400b87947 */ /* 0x000fea000383ffff */
.L_x_10468:
        /* <DEDUP_REMOVED lines=8> */
.L_x_10708:
[----:B------:R-:W-:Y:S05]  /*19800*/  BSYNC B1 ;  /* 0x0000000000017941 */ /* 0x000fea0003800000 */
.L_x_10707:
        /* <DEDUP_REMOVED lines=8> */
.L_x_10709:
[----:B------:R-:W-:Y:S05]  /*19890*/  BRA `(.L_x_10710) ;  /* 0xfffffeb400e07947 */ /* 0x000fea000383ffff */
.L_x_10471:
        /* <DEDUP_REMOVED lines=8> */
.L_x_10712:
[----:B------:R-:W-:Y:S05]  /*19920*/  BSYNC B1 ;  /* 0x0000000000017941 */ /* 0x000fea0003800000 */
.L_x_10711:
        /* <DEDUP_REMOVED lines=8> */
.L_x_10713:
[----:B------:R-:W-:Y:S05]  /*199b0*/  BRA `(.L_x_10714) ;  /* 0xfffffeb400e07947 */ /* 0x000fea000383ffff */
.L_x_10475:
[----:B------:R0:W0:Y:S02]  /*199c0*/  SYNCS.PHASECHK.TRANS64.TRYWAIT P3, [R4+URZ+0x324b0], R101 ;  /* 0x0324b065040075a7 */ /* 0x000024000806017f */
[----:B0-----:R-:W-:Y:S05]  /*199d0*/  @!P3 NANOSLEEP.SYNCS 0x989680 ;  /* 0x009896800000b95d */ /* 0x001fea0003900000 */
[----:B------:R-:W0:Y:S02]  /*199e0*/  @!P3 SYNCS.PHASECHK.TRANS64 P3, [R4+URZ+0x324b0], R101 ;  /* 0x0324b0650400b5a7 */ /* 0x000e24000806007f */
[----:B0-----:R-:W-:Y:S05]  /*199f0*/  @!P3 BRA `(.L_x_10475) ;  /* 0xfffffffc00f0b947 */ /* 0x001fea000383ffff */
[----:B------:R-:W-:Y:S05]  /*19a00*/  BRA `(.L_x_10715) ;  /* 0xfffffeb800547947 */ /* 0x000fea000383ffff */
.L_x_10483:
[----:B------:R-:W0:Y:S01]  /*19a10*/  S2R R8, SR_TID.X ;  /* 0x0000000000087919 */ /* 0x000e220000002100 */
[----:B------:R-:W-:Y:S01]  /*19a20*/  BSSY B0, `(.L_x_10716) ;  /* 0x000000c000007945 */ /* 0x000fe20003800000 */
[----:B------:R-:W-:Y:S02]  /*19a30*/  IMAD.MOV.U32 R12, RZ, RZ, RZ ;  /* 0x000000ffff0c7224 */ /* 0x000fe400078e00ff */
[----:B------:R-:W-:Y:S02]  /*19a40*/  IMAD.MOV.U32 R11, RZ, RZ, 0x1f ;  /* 0x0000001fff0b7424 */ /* 0x000fe400078e00ff */
[----:B------:R-:W-:Y:S01]  /*19a50*/  IMAD.MOV.U32 R15, RZ, RZ, -0x1 ;  /* 0xffffffffff0f7424 */ /* 0x000fe200078e00ff */
[----:B0-----:R-:W-:-:S04]  /*19a60*/  IADD3 R9, R8, -0x80, RZ ;  /* 0xffffff8008097810 */ /* 0x001fc80007ffe0ff */
[----:B------:R-:W-:-:S04]  /*19a70*/  SHF.R.S32.HI R8, RZ, 0x1f, R9 ;  /* 0x0000001fff087819 */ /* 0x000fc80000011409 */
[----:B------:R-:W-:-:S04]  /*19a80*/  LEA.HI R8, R8, R9, RZ, 0x7 ;  /* 0x0000000908087211 */ /* 0x000fc800078f38ff */
[----:B------:R-:W-:-:S05]  /*19a90*/  SHF.R.S32.HI R8, RZ, 0x7, R8 ;  /* 0x00000007ff087819 */ /* 0x000fca0000011408 */
[----:B------:R-:W-:-:S07]  /*19aa0*/  IMAD.MOV.U32 R13, RZ, RZ, R8 ;  /* 0x000000ffff0d7224 */ /* 0x000fce00078e0008 */
[----:B--2345:R-:W-:Y:S05]  /*19ab0*/  WARPSYNC.COLLECTIVE R15, `(.L_x_10717) ;  /* 0x000000000f087348 */ /* 0x03cfea0003c00000 */
[----:B------:R0:W1:Y:S02]  /*19ac0*/  SHFL.IDX P6, R14, R13, R12, R11 ;  /* 0x0000000c0d0e7389 */ /* 0x00006400000c000b */
[----:B012345:R-:W-:Y:S01]  /*19ad0*/  ENDCOLLECTIVE ;  /* 0x000000000000791b */ /* 0x03ffe20003800000 */
.L_x_10717:
[----:B------:R-:W-:Y:S05]  /*19ae0*/  BSYNC B0 ;  /* 0x0000000000007941 */ /* 0x000fea0003800000 */
.L_x_10716:
[----:B------:R-:W-:Y:S05]  /*19af0*/  BRA `(.L_x_10718) ;  /* 0xfffffec400a87947 */ /* 0x000fea000383ffff */
.L_x_10495:
[----:B------:R-:W-:Y:S01]  /*19b00*/  BSSY B1, `(.L_x_10719) ;  /* 0x0000008000017945 */ /* 0x000fe20003800000 */
[----:B------:R-:W-:Y:S01]  /*19b10*/  IMAD.MOV.U32 R13, RZ, RZ, R25 ;  /* 0x000000ffff0d7224 */ /* 0x000fe200078e0019 */
[----:B------:R-:W-:Y:S01]  /*19b20*/  MOV R12, RZ ;  /* 0x000000ff000c7202 */ /* 0x000fe20000000f00 */
[----:B------:R-:W-:Y:S02]  /*19b30*/  IMAD.MOV.U32 R11, RZ, RZ, 0x1c1f ;  /* 0x00001c1fff0b7424 */ /* 0x000fe400078e00ff */
[----:B------:R-:W-:-:S07]  /*19b40*/  IMAD.MOV.U32 R15, RZ, RZ, -0x1 ;  /* 0xffffffffff0f7424 */ /* 0x000fce00078e00ff */
[----:B--234-:R-:W-:Y:S05]  /*19b50*/  WARPSYNC.COLLECTIVE R15, `(.L_x_10720) ;  /* 0x000000000f087348 */ /* 0x01cfea0003c00000 */
[----:B------:R0:W1:Y:S02]  /*19b60*/  SHFL.IDX P6, R14, R13, R12, R11 ;  /* 0x0000000c0d0e7389 */ /* 0x00006400000c000b */
[----:B01234-:R-:W-:Y:S01]  /*19b70*/  ENDCOLLECTIVE ;  /* 0x000000000000791b */ /* 0x01ffe20003800000 */
.L_x_10720:
[----:B------:R-:W-:Y:S05]  /*19b80*/  BSYNC B1 ;  /* 0x0000000000017941 */ /* 0x000fea0003800000 */
.L_x_10719:
        /* <DEDUP_REMOVED lines=8> */
.L_x_10721:
[----:B------:R-:W-:Y:S02]  /*19c10*/  IMAD.MOV.U32 R13, RZ, RZ, R27 ;  /* 0x000000ffff0d7224 */ /* 0x000fe400078e001b */
[----:B------:R-:W-:-:S07]  /*19c20*/  IMAD.MOV.U32 R0, RZ, RZ, R14 ;  /* 0x000000ffff007224 */ /* 0x000fce00078e000e */
[----:B------:R-:W-:Y:S05]  /*19c30*/  WARPSYNC.COLLECTIVE R15, `(.L_x_10722) ;  /* 0x000000000f087348 */ /* 0x000fea0003c00000 */
[----:B------:R0:W1:Y:S02]  /*19c40*/  SHFL.IDX P6, R14, R13, R12, R11 ;  /* 0x0000000c0d0e7389 */ /* 0x00006400000c000b */
[----:B01----:R-:W-:Y:S01]  /*19c50*/  ENDCOLLECTIVE ;  /* 0x000000000000791b */ /* 0x003fe20003800000 */
.L_x_10722:
[----:B------:R-:W-:Y:S02]  /*19c60*/  IMAD.MOV.U32 R13, RZ, RZ, R26 ;  /* 0x000000ffff0d7224 */ /* 0x000fe400078e001a */
[----:B------:R-:W-:-:S07]  /*19c70*/  IMAD.MOV.U32 R5, RZ, RZ, R14 ;  /* 0x000000ffff057224 */ /* 0x000fce00078e000e */
[----:B------:R-:W-:Y:S05]  /*19c80*/  WARPSYNC.COLLECTIVE R15, `(.L_x_10723) ;  /* 0x000000000f087348 */ /* 0x000fea0003c00000 */
[----:B------:R0:W1:Y:S02]  /*19c90*/  SHFL.IDX P6, R14, R13, R12, R11 ;  /* 0x0000000c0d0e7389 */ /* 0x00006400000c000b */
[----:B01----:R-:W-:Y:S01]  /*19ca0*/  ENDCOLLECTIVE ;  /* 0x000000000000791b */ /* 0x003fe20003800000 */
.L_x_10723:
[----:B------:R-:W-:Y:S05]  /*19cb0*/  BRA `(.L_x_10724) ;  /* 0xfffffec800a47947 */ /* 0x000fea000383ffff */
.L_x_10499:
[----:B0-----:R0:W1:Y:S02]  /*19cc0*/  SYNCS.PHASECHK.TRANS64.TRYWAIT P0, [R19+URZ+0x32400], R14 ;  /* 0x0324000e130075a7 */ /* 0x001064000800017f */
[----:B-1----:R-:W-:Y:S05]  /*19cd0*/  @!P0 NANOSLEEP.SYNCS 0x989680 ;  /* 0x009896800000895d */ /* 0x002fea0003900000 */
[----:B------:R-:W1:Y:S02]  /*19ce0*/  @!P0 SYNCS.PHASECHK.TRANS64 P0, [R19+URZ+0x32400], R14 ;  /* 0x0324000e130085a7 */ /* 0x000e64000800007f */
[----:B-1----:R-:W-:Y:S05]  /*19cf0*/  @!P0 BRA `(.L_x_10499) ;  /* 0xfffffffc00f08947 */ /* 0x002fea000383ffff */
[----:B------:R-:W-:Y:S05]  /*19d00*/  BRA `(.L_x_10725) ;  /* 0xfffffecc00d87947 */ /* 0x000fea000383ffff */
.L_x_10507:
[----:B------:R-:W-:Y:S01]  /*19d10*/  BSSY B1, `(.L_x_10726) ;  /* 0x0000008000017945 */ /* 0x000fe20003800000 */
[----:B------:R-:W-:Y:S01]  /*19d20*/  MOV R13, R25 ;  /* 0x00000019000d7202 */ /* 0x000fe20000000f00 */
[----:B------:R-:W-:Y:S02]  /*19d30*/  IMAD.MOV.U32 R12, RZ, RZ, RZ ;  /* 0x000000ffff0c7224 */ /* 0x000fe400078e00ff */
[----:B------:R-:W-:Y:S02]  /*19d40*/  IMAD.MOV.U32 R11, RZ, RZ, 0x1c1f ;  /* 0x00001c1fff0b7424 */ /* 0x000fe400078e00ff */
[----:B------:R-:W-:-:S07]  /*19d50*/  IMAD.MOV.U32 R15, RZ, RZ, -0x1 ;  /* 0xffffffffff0f7424 */ /* 0x000fce00078e00ff */
[----:B--234-:R-:W-:Y:S05]  /*19d60*/  WARPSYNC.COLLECTIVE R15, `(.L_x_10727) ;  /* 0x000000000f087348 */ /* 0x01cfea0003c00000 */
[----:B------:R0:W1:Y:S02]  /*19d70*/  SHFL.IDX P6, R14, R13, R12, R11 ;  /* 0x0000000c0d0e7389 */ /* 0x00006400000c000b */
[----:B01234-:R-:W-:Y:S01]  /*19d80*/  ENDCOLLECTIVE ;  /* 0x000000000000791b */ /* 0x01ffe20003800000 */
.L_x_10727:
[----:B------:R-:W-:Y:S05]  /*19d90*/  BSYNC B1 ;  /* 0x0000000000017941 */ /* 0x000fea0003800000 */
.L_x_10726:
        /* <DEDUP_REMOVED lines=8> */
.L_x_10728:
[----:B------:R-:W-:Y:S02]  /*19e20*/  IMAD.MOV.U32 R13, RZ, RZ, R27 ;  /* 0x000000ffff0d7224 */ /* 0x000fe400078e001b */
[----:B------:R-:W-:-:S07]  /*19e30*/  IMAD.MOV.U32 R3, RZ, RZ, R14 ;  /* 0x000000ffff037224 */ /* 0x000fce00078e000e */
[----:B------:R-:W-:Y:S05]  /*19e40*/  WARPSYNC.COLLECTIVE R15, `(.L_x_10729) ;  /* 0x000000000f087348 */ /* 0x000fea0003c00000 */
[----:B------:R0:W1:Y:S02]  /*19e50*/  SHFL.IDX P6, R14, R13, R12, R11 ;  /* 0x0000000c0d0e7389 */ /* 0x00006400000c000b */
[----:B01----:R-:W-:Y:S01]  /*19e60*/  ENDCOLLECTIVE ;  /* 0x000000000000791b */ /* 0x003fe20003800000 */
.L_x_10729:
[----:B------:R-:W-:Y:S01]  /*19e70*/  MOV R13, R26 ;  /* 0x0000001a000d7202 */ /* 0x000fe20000000f00 */
[----:B------:R-:W-:-:S07]  /*19e80*/  IMAD.MOV.U32 R4, RZ, RZ, R14 ;  /* 0x000000ffff047224 */ /* 0x000fce00078e000e */
[----:B------:R-:W-:Y:S05]  /*19e90*/  WARPSYNC.COLLECTIVE R15, `(.L_x_10730) ;  /* 0x000000000f087348 */ /* 0x000fea0003c00000 */
[----:B------:R0:W1:Y:S02]  /*19ea0*/  SHFL.IDX P6, R14, R13, R12, R11 ;  /* 0x0000000c0d0e7389 */ /* 0x00006400000c000b */
[----:B01----:R-:W-:Y:S01]  /*19eb0*/  ENDCOLLECTIVE ;  /* 0x000000000000791b */ /* 0x003fe20003800000 */
.L_x_10730:
[----:B------:R-:W-:Y:S05]  /*19ec0*/  BRA `(.L_x_10731) ;  /* 0xfffffed8003c7947 */ /* 0x000fea000383ffff */
.L_x_10511:
[----:B0-----:R0:W1:Y:S02]  /*19ed0*/  SYNCS.PHASECHK.TRANS64.TRYWAIT P1, [R19+URZ+0x32400], R20 ;  /* 0x03240014130075a7 */ /* 0x001064000802017f */
[----:B-1----:R-:W-:Y:S05]  /*19ee0*/  @!P1 NANOSLEEP.SYNCS 0x989680 ;  /* 0x009896800000995d */ /* 0x002fea0003900000 */
[----:B------:R-:W1:Y:S02]  /*19ef0*/  @!P1 SYNCS.PHASECHK.TRANS64 P1, [R19+URZ+0x32400], R20 ;  /* 0x03240014130095a7 */ /* 0x000e64000802007f */
[----:B-1----:R-:W-:Y:S05]  /*19f00*/  @!P1 BRA `(.L_x_10511) ;  /* 0xfffffffc00f09947 */ /* 0x002fea000383ffff */
[----:B------:R-:W-:Y:S05]  /*19f10*/  BRA `(.L_x_10732) ;  /* 0xfffffedc00207947 */ /* 0x000fea000383ffff */
.L_x_10517:
[----:B--2---:R2:W0:Y:S02]  /*19f20*/  SYNCS.PHASECHK.TRANS64.TRYWAIT P1, [R3+URZ+0x32430], R6 ;  /* 0x03243006030075a7 */ /* 0x004424000802017f */
[----:B0-----:R-:W-:Y:S05]  /*19f30*/  @!P1 NANOSLEEP.SYNCS 0x989680 ;  /* 0x009896800000995d */ /* 0x001fea0003900000 */
[----:B------:R-:W0:Y:S02]  /*19f40*/  @!P1 SYNCS.PHASECHK.TRANS64 P1, [R3+URZ+0x32430], R6 ;  /* 0x03243006030095a7 */ /* 0x000e24000802007f */
[----:B0-----:R-:W-:Y:S05]  /*19f50*/  @!P1 BRA `(.L_x_10517) ;  /* 0xfffffffc00f09947 */ /* 0x001fea000383ffff */
[----:B------:R-:W-:Y:S05]  /*19f60*/  BRA `(.L_x_10516) ;  /* 0xfffffee800647947 */ /* 0x000fea000383ffff */
.L_x_10519:
[----:B---3--:R3:W4:Y:S02]  /*19f70*/  SYNCS.PHASECHK.TRANS64.TRYWAIT P1, [R19+URZ+0x32410], R12 ;  /* 0x0324100c130075a7 */ /* 0x008724000802017f */
[----:B----4-:R-:W-:Y:S05]  /*19f80*/  @!P1 NANOSLEEP.SYNCS 0x989680 ;  /* 0x009896800000995d */ /* 0x010fea0003900000 */
[----:B------:R-:W4:Y:S02]  /*19f90*/  @!P1 SYNCS.PHASECHK.TRANS64 P1, [R19+URZ+0x32410], R12 ;  /* 0x0324100c130095a7 */ /* 0x000f24000802007f */
[----:B----4-:R-:W-:Y:S05]  /*19fa0*/  @!P1 BRA `(.L_x_10519) ;  /* 0xfffffffc00f09947 */ /* 0x010fea000383ffff */
[----:B------:R-:W-:Y:S05]  /*19fb0*/  BRA `(.L_x_10733) ;  /* 0xfffffeec00507947 */ /* 0x000fea000383ffff */
.L_x_10523:
[----:B------:R0:W0:Y:S02]  /*19fc0*/  SYNCS.PHASECHK.TRANS64.TRYWAIT P1, [R3+URZ+0x32450], R6 ;  /* 0x03245006030075a7 */ /* 0x000024000802017f */
[----:B0-----:R-:W-:Y:S05]  /*19fd0*/  @!P1 NANOSLEEP.SYNCS 0x989680 ;  /* 0x009896800000995d */ /* 0x001fea0003900000 */
[----:B------:R-:W0:Y:S02]  /*19fe0*/  @!P1 SYNCS.PHASECHK.TRANS64 P1, [R3+URZ+0x32450], R6 ;  /* 0x03245006030095a7 */ /* 0x000e24000802007f */
[----:B0-----:R-:W-:Y:S05]  /*19ff0*/  @!P1 BRA `(.L_x_10523) ;  /* 0xfffffffc00f09947 */ /* 0x001fea000383ffff */
[----:B------:R-:W-:Y:S05]  /*1a000*/  BRA `(.L_x_10522) ;  /* 0xfffffeec00607947 */ /* 0x000fea000383ffff */
.L_x_10530:
[----:B-1----:R1:W2:Y:S02]  /*1a010*/  SYNCS.PHASECHK.TRANS64.TRYWAIT P2, [R3+URZ+0x32430], R0 ;  /* 0x03243000030075a7 */ /* 0x0022a4000804017f */
[----:B--2---:R-:W-:Y:S05]  /*1a020*/  @!P2 NANOSLEEP.SYNCS 0x989680 ;  /* 0x009896800000a95d */ /* 0x004fea0003900000 */
[----:B------:R-:W2:Y:S02]  /*1a030*/  @!P2 SYNCS.PHASECHK.TRANS64 P2, [R3+URZ+0x32430], R0 ;  /* 0x032430000300a5a7 */ /* 0x000ea4000804007f */
[----:B--2---:R-:W-:Y:S05]  /*1a040*/  @!P2 BRA `(.L_x_10530) ;  /* 0xfffffffc00f0a947 */ /* 0x004fea000383ffff */
[----:B------:R-:W-:Y:S05]  /*1a050*/  BRA `(.L_x_10529) ;  /* 0xffffff1400d87947 */ /* 0x000fea000383ffff */
.L_x_10534:
[----:B---3--:R3:W4:Y:S02]  /*1a060*/  SYNCS.PHASECHK.TRANS64.TRYWAIT P2, [R3+URZ+0x32450], R0 ;  /* 0x03245000030075a7 */ /* 0x008724000804017f */
[----:B----4-:R-:W-:Y:S05]  /*1a070*/  @!P2 NANOSLEEP.SYNCS 0x989680 ;  /* 0x009896800000a95d */ /* 0x010fea0003900000 */
[----:B------:R-:W4:Y:S02]  /*1a080*/  @!P2 SYNCS.PHASECHK.TRANS64 P2, [R3+URZ+0x32450], R0 ;  /* 0x032450000300a5a7 */ /* 0x000f24000804007f */
[----:B----4-:R-:W-:Y:S05]  /*1a090*/  @!P2 BRA `(.L_x_10534) ;  /* 0xfffffffc00f0a947 */ /* 0x010fea000383ffff */
[----:B------:R-:W-:Y:S05]  /*1a0a0*/  BRA `(.L_x_10533) ;  /* 0xffffff1800807947 */ /* 0x000fea000383ffff */
.L_x_10551:
[----:B------:R-:W-:Y:S02]  /*1a0b0*/  IMAD.MOV.U32 R13, RZ, RZ, R4 ;  /* 0x000000ffff0d7224 */ /* 0x000fe400078e0004 */
[----:B------:R-:W-:Y:S02]  /*1a0c0*/  IMAD.MOV.U32 R12, RZ, RZ, RZ ;  /* 0x000000ffff0c7224 */ /* 0x000fe400078e00ff */
[----:B------:R-:W-:Y:S02]  /*1a0d0*/  IMAD.MOV.U32 R11, RZ, RZ, 0x181f ;  /* 0x0000181fff0b7424 */ /* 0x000fe400078e00ff */
[----:B------:R-:W-:-:S07]  /*1a0e0*/  IMAD.MOV.U32 R15, RZ, RZ, -0x1 ;  /* 0xffffffffff0f7424 */ /* 0x000fce00078e00ff */
[----:B-1--4-:R-:W-:Y:S05]  /*1a0f0*/  WARPSYNC.COLLECTIVE R15, `(.L_x_10734) ;  /* 0x000000000f087348 */ /* 0x012fea0003c00000 */
[----:B------:R0:W2:Y:S02]  /*1a100*/  SHFL.IDX P6, R14, R13, R12, R11 ;  /* 0x0000000c0d0e7389 */ /* 0x0000a400000c000b */
[----:B012-4-:R-:W-:Y:S01]  /*1a110*/  ENDCOLLECTIVE ;  /* 0x000000000000791b */ /* 0x017fe20003800000 */
.L_x_10734:
[----:B------:R-:W-:Y:S01]  /*1a120*/  MOV R13, R3 ;  /* 0x00000003000d7202 */ /* 0x000fe20000000f00 */
[----:B------:R-:W-:-:S07]  /*1a130*/  IMAD.MOV.U32 R0, RZ, RZ, R14 ;  /* 0x000000ffff007224 */ /* 0x000fce00078e000e */
[----:B------:R-:W-:Y:S05]  /*1a140*/  WARPSYNC.COLLECTIVE R15, `(.L_x_10735) ;  /* 0x000000000f087348 */ /* 0x000fea0003c00000 */
[----:B------:R0:W1:Y:S02]  /*1a150*/  SHFL.IDX P6, R14, R13, R12, R11 ;  /* 0x0000000c0d0e7389 */ /* 0x00006400000c000b */
[----:B01----:R-:W-:Y:S01]  /*1a160*/  ENDCOLLECTIVE ;  /* 0x000000000000791b */ /* 0x003fe20003800000 */
.L_x_10735:
[----:B------:R-:W-:Y:S05]  /*1a170*/  BRA `(.L_x_10736) ;  /* 0xffffff7400c07947 */ /* 0x000fea000383ffff */
.L_x_10554:
[----:B------:R-:W-:Y:S01]  /*1a180*/  BSSY B1, `(.L_x_10737) ;  /* 0x0000008000017945 */ /* 0x000fe20003800000 */
[----:B--2---:R-:W-:Y:S02]  /*1a190*/  IMAD.MOV.U32 R13, RZ, RZ, R4 ;  /* 0x000000ffff0d7224 */ /* 0x004fe400078e0004 */
[----:B------:R-:W-:Y:S02]  /*1a1a0*/  IMAD.MOV.U32 R12, RZ, RZ, 0x1 ;  /* 0x00000001ff0c7424 */ /* 0x000fe400078e00ff */
[----:B------:R-:W-:Y:S02]  /*1a1b0*/  IMAD.MOV.U32 R11, RZ, RZ, 0x181f ;  /* 0x0000181fff0b7424 */ /* 0x000fe400078e00ff */
[----:B------:R-:W-:-:S07]  /*1a1c0*/  IMAD.MOV.U32 R15, RZ, RZ, -0x1 ;  /* 0xffffffffff0f7424 */ /* 0x000fce00078e00ff */
[----:B01-34-:R-:W-:Y:S05]  /*1a1d0*/  WARPSYNC.COLLECTIVE R15, `(.L_x_10738) ;  /* 0x000000000f087348 */ /* 0x01bfea0003c00000 */
[----:B---3--:R2:W3:Y:S02]  /*1a1e0*/  SHFL.IDX P6, R14, R13, R12, R11 ;  /* 0x0000000c0d0e7389 */ /* 0x0084e400000c000b */
[----:B01234-:R-:W-:Y:S01]  /*1a1f0*/  ENDCOLLECTIVE ;  /* 0x000000000000791b */ /* 0x01ffe20003800000 */
.L_x_10738:
[----:B------:R-:W-:Y:S05]  /*1a200*/  BSYNC B1 ;  /* 0x0000000000017941 */ /* 0x000fea0003800000 */
.L_x_10737:
        /* <DEDUP_REMOVED lines=8> */
.L_x_10739:
[----:B------:R-:W-:Y:S05]  /*1a290*/  BRA `(.L_x_10740) ;  /* 0xffffff7400e47947 */ /* 0x000fea000383ffff */
.L_x_10557:
[----:B------:R-:W-:Y:S01]  /*1a2a0*/  BSSY B1, `(.L_x_10741) ;  /* 0x0000008000017945 */ /* 0x000fe20003800000 */
[----:B0-----:R-:W-:Y:S01]  /*1a2b0*/  IMAD.MOV.U32 R13, RZ, RZ, R4 ;  /* 0x000000ffff0d7224 */ /* 0x001fe200078e0004 */
[----:B------:R-:W-:Y:S01]  /*1a2c0*/  MOV R11, 0x181f ;  /* 0x0000181f000b7802 */ /* 0x000fe20000000f00 */
[----:B------:R-:W-:Y:S02]  /*1a2d0*/  IMAD.MOV.U32 R12, RZ, RZ, 0x2 ;  /* 0x00000002ff0c7424 */ /* 0x000fe400078e00ff */
[----:B------:R-:W-:-:S07]  /*1a2e0*/  IMAD.MOV.U32 R15, RZ, RZ, -0x1 ;  /* 0xffffffffff0f7424 */ /* 0x000fce00078e00ff */
[----:B-1234-:R-:W-:Y:S05]  /*1a2f0*/  WARPSYNC.COLLECTIVE R15, `(.L_x_10742) ;  /* 0x000000000f087348 */ /* 0x01efea0003c00000 */
[----:B---3--:R0:W3:Y:S02]  /*1a300*/  SHFL.IDX P6, R14, R13, R12, R11 ;  /* 0x0000000c0d0e7389 */ /* 0x0080e400000c000b */
[----:B01234-:R-:W-:Y:S01]  /*1a310*/  ENDCOLLECTIVE ;  /* 0x000000000000791b */ /* 0x01ffe20003800000 */
.L_x_10742:
[----:B------:R-:W-:Y:S05]  /*1a320*/  BSYNC B1 ;  /* 0x0000000000017941 */ /* 0x000fea0003800000 */
.L_x_10741:
        /* <DEDUP_REMOVED lines=8> */
.L_x_10743:
[----:B------:R-:W-:Y:S05]  /*1a3b0*/  BRA `(.L_x_10744) ;  /* 0xffffff7800047947 */ /* 0x000fea000383ffff */
.L_x_10560:
[----:B------:R-:W-:Y:S01]  /*1a3c0*/  BSSY B1, `(.L_x_10745) ;  /* 0x0000008000017945 */ /* 0x000fe20003800000 */
[----:B0-----:R-:W-:Y:S02]  /*1a3d0*/  IMAD.MOV.U32 R13, RZ, RZ, R4 ;  /* 0x000000ffff0d7224 */ /* 0x001fe400078e0004 */
[----:B------:R-:W-:Y:S02]  /*1a3e0*/  IMAD.MOV.U32 R12, RZ, RZ, 0x3 ;  /* 0x00000003ff0c7424 */ /* 0x000fe400078e00ff */
[----:B------:R-:W-:Y:S02]  /*1a3f0*/  IMAD.MOV.U32 R11, RZ, RZ, 0x181f ;  /* 0x0000181fff0b7424 */ /* 0x000fe400078e00ff */
[----:B------:R-:W-:-:S07]  /*1a400*/  IMAD.MOV.U32 R15, RZ, RZ, -0x1 ;  /* 0xffffffffff0f7424 */ /* 0x000fce00078e00ff */
[----:B-1234-:R-:W-:Y:S05]  /*1a410*/  WARPSYNC.COLLECTIVE R15, `(.L_x_10746) ;  /* 0x000000000f087348 */ /* 0x01efea0003c00000 */
[----:B------:R0:W0:Y:S02]  /*1a420*/  SHFL.IDX P6, R14, R13, R12, R11 ;  /* 0x0000000c0d0e7389 */ /* 0x00002400000c000b */
[----:B01234-:R-:W-:Y:S01]  /*1a430*/  ENDCOLLECTIVE ;  /* 0x000000000000791b */ /* 0x01ffe20003800000 */
.L_x_10746:
[----:B------:R-:W-:Y:S05]  /*1a440*/  BSYNC B1 ;  /* 0x0000000000017941 */ /* 0x000fea0003800000 */
.L_x_10745:
        /* <DEDUP_REMOVED lines=8> */
.L_x_10747:
[----:B------:R-:W-:Y:S05]  /*1a4d0*/  BRA `(.L_x_10748) ;  /* 0xffffff7800247947 */ /* 0x000fea000383ffff */
.L_x_10577:
[----:B------:R-:W0:Y:S01]  /*1a4e0*/  S2R R8, SR_TID.X ;  /* 0x0000000000087919 */ /* 0x000e220000002100 */
[----:B------:R-:W-:Y:S01]  /*1a4f0*/  BSSY B1, `(.L_x_10749) ;  /* 0x000000a000017945 */ /* 0x000fe20003800000 */
[----:B------:R-:W-:Y:S01]  /*1a500*/  IMAD.MOV.U32 R12, RZ, RZ, RZ ;  /* 0x000000ffff0c7224 */ /* 0x000fe200078e00ff */
[----:B------:R-:W-:Y:S01]  /*1a510*/  MOV R11, 0x1f ;  /* 0x0000001f000b7802 */ /* 0x000fe20000000f00 */
[----:B------:R-:W-:Y:S01]  /*1a520*/  IMAD.MOV.U32 R15, RZ, RZ, -0x1 ;  /* 0xffffffffff0f7424 */ /* 0x000fe200078e00ff */
[----:B0-----:R-:W-:-:S04]  /*1a530*/  SHF.R.U32.HI R8, RZ, 0x5, R8 ;  /* 0x00000005ff087819 */ /* 0x001fc80000011608 */
[----:B------:R-:W-:-:S05]  /*1a540*/  LOP3.LUT R8, R8, 0x3, RZ, 0xc0, !PT ;  /* 0x0000000308087812 */ /* 0x000fca00078ec0ff */
[----:B------:R-:W-:-:S07]  /*1a550*/  IMAD.MOV.U32 R13, RZ, RZ, R8 ;  /* 0x000000ffff0d7224 */ /* 0x000fce00078e0008 */
[----:B------:R-:W-:Y:S05]  /*1a560*/  WARPSYNC.COLLECTIVE R15, `(.L_x_10750) ;  /* 0x000000000f087348 */ /* 0x000fea0003c00000 */
[----:B------:R0:W1:Y:S02]  /*1a570*/  SHFL.IDX P6, R14, R13, R12, R11 ;  /* 0x0000000c0d0e7389 */ /* 0x00006400000c000b */
[----:B01----:R-:W-:Y:S01]  /*1a580*/  ENDCOLLECTIVE ;  /* 0x000000000000791b */ /* 0x003fe20003800000 */
.L_x_10750:
[----:B------:R-:W-:Y:S05]  /*1a590*/  BSYNC B1 ;  /* 0x0000000000017941 */ /* 0x000fea0003800000 */
.L_x_10749:
[----:B------:R-:W-:Y:S05]  /*1a5a0*/  BRA `(.L_x_10751) ;  /* 0xffffff8800c87947 */ /* 0x000fea000383ffff */
.L_x_10579:
[----:B------:R-:W-:Y:S01]  /*1a5b0*/  BSSY B1, `(.L_x_10752) ;  /* 0x0000006000017945 */ /* 0x000fe20003800000 */
[----:B------:R-:W-:-:S07]  /*1a5c0*/  IMAD.MOV.U32 R15, RZ, RZ, -0x1 ;  /* 0xffffffffff0f7424 */ /* 0x000fce00078e00ff */
[----:B0-----:R-:W-:Y:S05]  /*1a5d0*/  WARPSYNC.COLLECTIVE R15, `(.L_x_10753) ;  /* 0x000000000f0c7348 */ /* 0x001fea0003c00000 */
[----:B------:R-:W-:Y:S02]  /*1a5e0*/  ELECT P6, UR62, PT ;  /* 0x00000000003e782f */ /* 0x000fe400038c0000 */
[----:B------:R-:W-:Y:S01]  /*1a5f0*/  MOV R14, UR62 ;  /* 0x0000003e000e7c02 */ /* 0x000fe20008000f00 */
[----:B0-----:R-:W-:Y:S10]  /*1a600*/  ENDCOLLECTIVE ;  /* 0x000000000000791b */ /* 0x001ff40003800000 */
.L_x_10753:
[----:B------:R-:W-:Y:S05]  /*1a610*/  BSYNC B1 ;  /* 0x0000000000017941 */ /* 0x000fea0003800000 */
.L_x_10752:
[----:B------:R-:W-:Y:S05]  /*1a620*/  BRA `(.L_x_10578) ;  /* 0xffffff8800c07947 */ /* 0x000fea000383ffff */
.L_x_10581:
[----:B0-----:R0:W1:Y:S02]  /*1a630*/  SYNCS.PHASECHK.TRANS64.TRYWAIT P0, [R23+URZ+0x32420], R3 ;  /* 0x03242003170075a7 */ /* 0x001064000800017f */
[----:B-1----:R-:W-:Y:S05]  /*1a640*/  @!P0 NANOSLEEP.SYNCS 0x989680 ;  /* 0x009896800000895d */ /* 0x002fea0003900000 */
[----:B------:R-:W1:Y:S02]  /*1a650*/  @!P0 SYNCS.PHASECHK.TRANS64 P0, [R23+URZ+0x32420], R3 ;  /* 0x03242003170085a7 */ /* 0x000e64000800007f */
[----:B-1----:R-:W-:Y:S05]  /*1a660*/  @!P0 BRA `(.L_x_10581) ;  /* 0xfffffffc00f08947 */ /* 0x002fea000383ffff */
[----:B------:R-:W-:Y:S05]  /*1a670*/  BRA `(.L_x_10754) ;  /* 0xffffff8800d07947 */ /* 0x000fea000383ffff */
.L_x_10585:
[----:B0-----:R0:W1:Y:S02]  /*1a680*/  SYNCS.PHASECHK.TRANS64.TRYWAIT P0, [R3+URZ+0x324a0], R6 ;  /* 0x0324a006030075a7 */ /* 0x001064000800017f */
[----:B-1----:R-:W-:Y:S05]  /*1a690*/  @!P0 NANOSLEEP.SYNCS 0x989680 ;  /* 0x009896800000895d */ /* 0x002fea0003900000 */
[----:B------:R-:W1:Y:S02]  /*1a6a0*/  @!P0 SYNCS.PHASECHK.TRANS64 P0, [R3+URZ+0x324a0], R6 ;  /* 0x0324a006030085a7 */ /* 0x000e64000800007f */
[----:B-1----:R-:W-:Y:S05]  /*1a6b0*/  @!P0 BRA `(.L_x_10585) ;  /* 0xfffffffc00f08947 */ /* 0x002fea000383ffff */
[----:B------:R-:W-:Y:S05]  /*1a6c0*/  BRA `(.L_x_10755) ;  /* 0xffffff8800e87947 */ /* 0x000fea000383ffff */
.L_x_10590:
[----:B-1----:R1:W2:Y:S02]  /*1a6d0*/  SYNCS.PHASECHK.TRANS64.TRYWAIT P0, [R3+URZ+0x324c0], R6 ;  /* 0x0324c006030075a7 */ /* 0x0022a4000800017f */
[----:B--2---:R-:W-:Y:S05]  /*1a6e0*/  @!P0 NANOSLEEP.SYNCS 0x989680 ;  /* 0x009896800000895d */ /* 0x004fea0003900000 */
[----:B------:R-:W2:Y:S02]  /*1a6f0*/  @!P0 SYNCS.PHASECHK.TRANS64 P0, [R3+URZ+0x324c0], R6 ;  /* 0x0324c006030085a7 */ /* 0x000ea4000800007f */
[----:B--2---:R-:W-:Y:S05]  /*1a700*/  @!P0 BRA `(.L_x_10590) ;  /* 0xfffffffc00f08947 */ /* 0x004fea000383ffff */
[----:B------:R-:W-:Y:S05]  /*1a710*/  BRA `(.L_x_10756) ;  /* 0xffffff8c00647947 */ /* 0x000fea000383ffff */
.L_x_10600:
[----:B0-----:R0:W1:Y:S02]  /*1a720*/  SYNCS.PHASECHK.TRANS64.TRYWAIT P1, [R6+URZ+0x324a0], R2 ;  /* 0x0324a002060075a7 */ /* 0x001064000802017f */
[----:B-1----:R-:W-:Y:S05]  /*1a730*/  @!P1 NANOSLEEP.SYNCS 0x989680 ;  /* 0x009896800000995d */ /* 0x002fea0003900000 */
[----:B------:R-:W1:Y:S02]  /*1a740*/  @!P1 SYNCS.PHASECHK.TRANS64 P1, [R6+URZ+0x324a0], R2 ;  /* 0x0324a002060095a7 */ /* 0x000e64000802007f */
[----:B-1----:R-:W-:Y:S05]  /*1a750*/  @!P1 BRA `(.L_x_10600) ;  /* 0xfffffffc00f09947 */ /* 0x002fea000383ffff */
[----:B------:R-:W-:Y:S05]  /*1a760*/  BRA `(.L_x_10757) ;  /* 0xffffff9000d87947 */ /* 0x000fea000383ffff */
.L_x_10605:
[----:B-1----:R1:W2:Y:S02]  /*1a770*/  SYNCS.PHASECHK.TRANS64.TRYWAIT P1, [R6+URZ+0x324c0], R2 ;  /* 0x0324c002060075a7 */ /* 0x0022a4000802017f */
[----:B--2---:R-:W-:Y:S05]  /*1a780*/  @!P1 NANOSLEEP.SYNCS 0x989680 ;  /* 0x009896800000995d */ /* 0x004fea0003900000 */
[----:B------:R-:W2:Y:S02]  /*1a790*/  @!P1 SYNCS.PHASECHK.TRANS64 P1, [R6+URZ+0x324c0], R2 ;  /* 0x0324c002060095a7 */ /* 0x000ea4000802007f */
[----:B--2---:R-:W-:Y:S05]  /*1a7a0*/  @!P1 BRA `(.L_x_10605) ;  /* 0xfffffffc00f09947 */ /* 0x004fea000383ffff */
[----:B------:R-:W-:Y:S05]  /*1a7b0*/  BRA `(.L_x_10758) ;  /* 0xffffff9400507947 */ /* 0x000fea000383ffff */
.L_x_10621:
[----:B------:R-:W0:Y:S01]  /*1a7c0*/  S2R R20, SR_TID.X ;  /* 0x0000000000147919 */ /* 0x000e220000002100 */
[----:B------:R-:W-:Y:S01]  /*1a7d0*/  BSSY B0, `(.L_x_10759) ;  /* 0x000000a000007945 */ /* 0x000fe20003800000 */
[----:B------:R-:W-:Y:S01]  /*1a7e0*/  IMAD.MOV.U32 R12, RZ, RZ, RZ ;  /* 0x000000ffff0c7224 */ /* 0x000fe200078e00ff */
[----:B------:R-:W-:Y:S02]  /*1a7f0*/  MOV R15, 0xffffffff ;  /* 0xffffffff000f7802 */ /* 0x000fe40000000f00 */
[----:B0-----:R-:W-:-:S04]  /*1a800*/  SHF.R.U32.HI R11, RZ, 0x5, R20 ;  /* 0x00000005ff0b7819 */ /* 0x001fc80000011614 */
[----:B------:R-:W-:-:S05]  /*1a810*/  LOP3.LUT R11, R11, 0x3, RZ, 0xc0, !PT ;  /* 0x000000030b0b7812 */ /* 0x000fca00078ec0ff */
[----:B------:R-:W-:Y:S02]  /*1a820*/  IMAD.MOV.U32 R13, RZ, RZ, R11 ;  /* 0x000000ffff0d7224 */ /* 0x000fe400078e000b */
[----:B------:R-:W-:-:S07]  /*1a830*/  IMAD.MOV.U32 R11, RZ, RZ, 0x1f ;  /* 0x0000001fff0b7424 */ /* 0x000fce00078e00ff */
[----:B------:R-:W-:Y:S05]  /*1a840*/  WARPSYNC.COLLECTIVE R15, `(.L_x_10760) ;  /* 0x000000000f087348 */ /* 0x000fea0003c00000 */
[----:B------:R0:W1:Y:S02]  /*1a850*/  SHFL.IDX P6, R14, R13, R12, R11 ;  /* 0x0000000c0d0e7389 */ /* 0x00006400000c000b */
[----:B01----:R-:W-:Y:S01]  /*1a860*/  ENDCOLLECTIVE ;  /* 0x000000000000791b */ /* 0x003fe20003800000 */
.L_x_10760:
[----:B------:R-:W-:Y:S05]  /*1a870*/  BSYNC B0 ;  /* 0x0000000000007941 */ /* 0x000fea0003800000 */
.L_x_10759:
[----:B------:R-:W-:Y:S05]  /*1a880*/  BRA `(.L_x_10761) ;  /* 0xffffffa000d47947 */ /* 0x000fea000383ffff */
.L_x_10624:
[----:B0-----:R0:W1:Y:S02]  /*1a890*/  SYNCS.PHASECHK.TRANS64.TRYWAIT P0, [R30+URZ+0x32440], R0 ;  /* 0x032440001e0075a7 */ /* 0x001064000800017f */
[----:B-1----:R-:W-:Y:S05]  /*1a8a0*/  @!P0 NANOSLEEP.SYNCS 0x989680 ;  /* 0x009896800000895d */ /* 0x002fea0003900000 */
[----:B------:R-:W1:Y:S02]  /*1a8b0*/  @!P0 SYNCS.PHASECHK.TRANS64 P0, [R30+URZ+0x32440], R0 ;  /* 0x032440001e0085a7 */ /* 0x000e64000800007f */
[----:B-1----:R-:W-:Y:S05]  /*1a8c0*/  @!P0 BRA `(.L_x_10624) ;  /* 0xfffffffc00f08947 */ /* 0x002fea000383ffff */
[----:B------:R-:W-:Y:S05]  /*1a8d0*/  BRA `(.L_x_10762) ;  /* 0xffffffa000f87947 */ /* 0x000fea000383ffff */
.L_x_10625:
        /* <DEDUP_REMOVED lines=8> */
.L_x_10764:
[----:B------:R-:W-:Y:S05]  /*1a960*/  BSYNC B0 ;  /* 0x0000000000007941 */ /* 0x000fea0003800000 */
.L_x_10763:
        /* <DEDUP_REMOVED lines=9> */
.L_x_10765:
[----:B------:R-:W-:Y:S02]  /*1aa00*/  IMAD.MOV.U32 R13, RZ, RZ, R4 ;  /* 0x000000ffff0d7224 */ /* 0x000fe400078e0004 */
[----:B------:R-:W-:Y:S02]  /*1aa10*/  IMAD.MOV.U32 R12, RZ, RZ, 0x1 ;  /* 0x00000001ff0c7424 */ /* 0x000fe400078e00ff */
[----:B------:R-:W-:-:S07]  /*1aa20*/  IMAD.MOV.U32 R3, RZ, RZ, R14 ;  /* 0x000000ffff037224 */ /* 0x000fce00078e000e */
[----:B------:R-:W-:Y:S05]  /*1aa30*/  WARPSYNC.COLLECTIVE R15, `(.L_x_10766) ;  /* 0x000000000f087348 */ /* 0x000fea0003c00000 */
[----:B------:R0:W1:Y:S02]  /*1aa40*/  SHFL.IDX P6, R14, R13, R12, R11 ;  /* 0x0000000c0d0e7389 */ /* 0x00006400000c000b */
[----:B01----:R-:W-:Y:S01]  /*1aa50*/  ENDCOLLECTIVE ;  /* 0x000000000000791b */ /* 0x003fe20003800000 */
.L_x_10766:
        /* <DEDUP_REMOVED lines=15> */
.L_x_10767:
[----:B------:R-:W-:Y:S02]  /*1ab50*/  @P0 IMAD R6, R5, 0x2, R23 ;  /* 0x0000000205060824 */ /* 0x000fe400078e0217 */
[----:B------:R-:W-:Y:S02]  /*1ab60*/  IMAD.MOV.U32 R13, RZ, RZ, R4 ;  /* 0x000000ffff0d7224 */ /* 0x000fe400078e0004 */
[----:B------:R-:W-:Y:S02]  /*1ab70*/  IMAD.MOV.U32 R12, RZ, RZ, 0x2 ;  /* 0x00000002ff0c7424 */ /* 0x000fe400078e00ff */
[----:B------:R-:W-:-:S07]  /*1ab80*/  IMAD.MOV.U32 R3, RZ, RZ, R14 ;  /* 0x000000ffff037224 */ /* 0x000fce00078e000e */
[----:B------:R-:W-:Y:S05]  /*1ab90*/  WARPSYNC.COLLECTIVE R15, `(.L_x_10768) ;  /* 0x000000000f087348 */ /* 0x000fea0003c00000 */
[----:B------:R0:W1:Y:S02]  /*1aba0*/  SHFL.IDX P6, R14, R13, R12, R11 ;  /* 0x0000000c0d0e7389 */ /* 0x00006400000c000b */
[----:B01----:R-:W-:Y:S01]  /*1abb0*/  ENDCOLLECTIVE ;  /* 0x000000000000791b */ /* 0x003fe20003800000 */
.L_x_10768:
        /* <DEDUP_REMOVED lines=15> */
.L_x_10769:
[----:B------:R-:W-:Y:S02]  /*1acb0*/  @P0 IMAD R6, R5, 0x2, R23 ;  /* 0x0000000205060824 */ /* 0x000fe400078e0217 */
[----:B------:R-:W-:Y:S02]  /*1acc0*/  IMAD.MOV.U32 R13, RZ, RZ, R4 ;  /* 0x000000ffff0d7224 */ /* 0x000fe400078e0004 */
[----:B------:R-:W-:Y:S01]  /*1acd0*/  IMAD.MOV.U32 R12, RZ, RZ, 0x3 ;  /* 0x00000003ff0c7424 */ /* 0x000fe200078e00ff */
[----:B------:R-:W-:-:S07]  /*1ace0*/  MOV R3, R14 ;  /* 0x0000000e00037202 */ /* 0x000fce0000000f00 */
[----:B------:R-:W-:Y:S05]  /*1acf0*/  WARPSYNC.COLLECTIVE R15, `(.L_x_10770) ;  /* 0x000000000f087348 */ /* 0x000fea0003c00000 */
[----:B------:R0:W1:Y:S02]  /*1ad00*/  SHFL.IDX P6, R14, R13, R12, R11 ;  /* 0x0000000c0d0e7389 */ /* 0x00006400000c000b */
[----:B01----:R-:W-:Y:S01]  /*1ad10*/  ENDCOLLECTIVE ;  /* 0x000000000000791b */ /* 0x003fe20003800000 */
.L_x_10770:
        /* <DEDUP_REMOVED lines=15> */
.L_x_10771:
[----:B------:R-:W-:Y:S02]  /*1ae10*/  @P0 IMAD R6, R5, 0x2, R23 ;  /* 0x0000000205060824 */ /* 0x000fe400078e0217 */
[----:B------:R-:W-:Y:S02]  /*1ae20*/  IMAD.MOV.U32 R13, RZ, RZ, R4 ;  /* 0x000000ffff0d7224 */ /* 0x000fe400078e0004 */
[----:B------:R-:W-:Y:S02]  /*1ae30*/  IMAD.MOV.U32 R12, RZ, RZ, 0x4 ;  /* 0x00000004ff0c7424 */ /* 0x000fe400078e00ff */
[----:B------:R-:W-:-:S07]  /*1ae40*/  IMAD.MOV.U32 R3, RZ, RZ, R14 ;  /* 0x000000ffff037224 */ /* 0x000fce00078e000e */
[----:B------:R-:W-:Y:S05]  /*1ae50*/  WARPSYNC.COLLECTIVE R15, `(.L_x_10772) ;  /* 0x000000000f087348 */ /* 0x000fea0003c00000 */
[----:B------:R0:W1:Y:S02]  /*1ae60*/  SHFL.IDX P6, R14, R13, R12, R11 ;  /* 0x0000000c0d0e7389 */ /* 0x00006400000c000b */
[----:B01----:R-:W-:Y:S01]  /*1ae70*/  ENDCOLLECTIVE ;  /* 0x000000000000791b */ /* 0x003fe20003800000 */
.L_x_10772:
        /* <DEDUP_REMOVED lines=15> */
.L_x_10773:
[----:B------:R-:W-:Y:S02]  /*1af70*/  @P0 IMAD R6, R5, 0x2, R23 ;  /* 0x0000000205060824 */ /* 0x000fe400078e0217 */
[----:B------:R-:W-:Y:S01]  /*1af80*/  IMAD.MOV.U32 R13, RZ, RZ, R4 ;  /* 0x000000ffff0d7224 */ /* 0x000fe200078e0004 */
[----:B------:R-:W-:Y:S01]  /*1af90*/  MOV R12, 0x5 ;  /* 0x00000005000c7802 */ /* 0x000fe20000000f00 */
[----:B------:R-:W-:-:S07]  /*1afa0*/  IMAD.MOV.U32 R3, RZ, RZ, R14 ;  /* 0x000000ffff037224 */ /* 0x000fce00078e000e */
[----:B------:R-:W-:Y:S05]  /*1afb0*/  WARPSYNC.COLLECTIVE R15, `(.L_x_10774) ;  /* 0x000000000f087348 */ /* 0x000fea0003c00000 */
[----:B------:R0:W1:Y:S02]  /*1afc0*/  SHFL.IDX P6, R14, R13, R12, R11 ;  /* 0x0000000c0d0e7389 */ /* 0x00006400000c000b */
[----:B01----:R-:W-:Y:S01]  /*1afd0*/  ENDCOLLECTIVE ;  /* 0x000000000000791b */ /* 0x003fe20003800000 */
.L_x_10774:
        /* <DEDUP_REMOVED lines=10> */
.L_x_10775:
[----:B------:R-:W-:Y:S01]  /*1b080*/  @!PT LDS RZ, [RZ] ;  /* 0x00000000fffff984 */ /* 0x000fe20000000800 */
[----:B------:R-:W-:Y:S01]  /*1b090*/  @!PT LDS RZ, [RZ] ;  /* 0x00000000fffff984 */ /* 0x000fe20000000800 */
[----:B------:R-:W-:Y:S01]  /*1b0a0*/  @!PT LDS RZ, [RZ] ;  /* 0x00000000fffff984 */ /* 0x000fe20000000800 */
[----:B------:R0:W-:Y:S01]  /*1b0b0*/  @P0 LDGSTS.E.BYPASS.LTC128B.128 [R6+0x1e400], desc[UR60][R2.64], !P2 ;  /* 0x1e40000002060fae */ /* 0x0001e2000d101d7c */
[----:B------:R-:W-:Y:S01]  /*1b0c0*/  IMAD.MOV.U32 R0, RZ, RZ, R14 ;  /* 0x000000ffff007224 */ /* 0x000fe200078e000e */
[----:B------:R-:W-:Y:S06]  /*1b0d0*/  BRA `(.L_x_10776) ;  /* 0xffffffa000647947 */ /* 0x000fec000383ffff */
.L_x_10630:
        /* <DEDUP_REMOVED lines=9> */
.L_x_10777:
[C---:B------:R-:W-:Y:S01]  /*1b170*/  VIADD R6, R17.reuse, 0x20 ;  /* 0x0000002011067836 */ /* 0x040fe20000000000 */
[C---:B------:R-:W-:Y:S01]  /*1b180*/  ISETP.GE.AND P0, PT, R17.reuse, R2, PT ;  /* 0x000000021100720c */ /* 0x040fe20003f06270 */
[C---:B------:R-:W-:Y:S01]  /*1b190*/  VIADD R8, R17.reuse, 0x30 ;  /* 0x0000003011087836 */ /* 0x040fe20000000000 */
[----:B------:R-:W-:-:S05]  /*1b1a0*/  IADD3 R10, R17, 0x10, RZ ;  /* 0x00000010110a7810 */ /* 0x000fca0007ffe0ff */
[----:B------:R0:W-:Y:S01]  /*1b1b0*/  STL [R1+0x20], R10 ;  /* 0x0000200a01007387 */ /* 0x0001e20000100800 */
[----:B------:R-:W-:-:S03]  /*1b1c0*/  IMAD.MOV.U32 R13, RZ, RZ, R0 ;  /* 0x000000ffff0d7224 */ /* 0x000fc600078e0000 */
[----:B------:R0:W-:Y:S04]  /*1b1d0*/  STL [R1+0x24], R6 ;  /* 0x0000240601007387 */ /* 0x0001e80000100800 */
[----:B------:R0:W-:Y:S01]  /*1b1e0*/  STL [R1+0x28], R8 ;  /* 0x0000280801007387 */ /* 0x0001e20000100800 */
[----:B------:R-:W-:-:S07]  /*1b1f0*/  IMAD.MOV.U32 R4, RZ, RZ, R14 ;  /* 0x000000ffff047224 */ /* 0x000fce00078e000e */
[----:B0-----:R-:W-:Y:S05]  /*1b200*/  WARPSYNC.COLLECTIVE R15, `(.L_x_10778) ;  /* 0x000000000f087348 */ /* 0x001fea0003c00000 */
[----:B------:R1:W2:Y:S02]  /*1b210*/  SHFL.IDX P6, R14, R13, R12, R11 ;  /* 0x0000000c0d0e7389 */ /* 0x0002a400000c000b */
[----:B012---:R-:W-:Y:S01]  /*1b220*/  ENDCOLLECTIVE ;  /* 0x000000000000791b */ /* 0x007fe20003800000 */
.L_x_10778:
[----:B------:R-:W-:Y:S02]  /*1b230*/  IMAD.MOV.U32 R13, RZ, RZ, R3 ;  /* 0x000000ffff0d7224 */ /* 0x000fe400078e0003 */
[----:B------:R-:W-:Y:S02]  /*1b240*/  IMAD.MOV.U32 R12, RZ, RZ, 0x1 ;  /* 0x00000001ff0c7424 */ /* 0x000fe400078e00ff */
[----:B------:R-:W-:-:S07]  /*1b250*/  IMAD.MOV.U32 R5, RZ, RZ, R14 ;  /* 0x000000ffff057224 */ /* 0x000fce00078e000e */
[----:B------:R-:W-:Y:S05]  /*1b260*/  WARPSYNC.COLLECTIVE R15, `(.L_x_10779) ;  /* 0x000000000f087348 */ /* 0x000fea0003c00000 */
[----:B------:R0:W1:Y:S02]  /*1b270*/  SHFL.IDX P6, R14, R13, R12, R11 ;  /* 0x0000000c0d0e7389 */ /* 0x00006400000c000b */
[----:B01----:R-:W-:Y:S01]  /*1b280*/  ENDCOLLECTIVE ;  /* 0x000000000000791b */ /* 0x003fe20003800000 */
.L_x_10779:
        /* <DEDUP_REMOVED lines=15> */
.L_x_10780:
[----:B------:R-:W-:Y:S02]  /*1b380*/  IMAD.MOV.U32 R13, RZ, RZ, R3 ;  /* 0x000000ffff0d7224 */ /* 0x000fe400078e0003 */
[----:B------:R-:W-:Y:S02]  /*1b390*/  IMAD.MOV.U32 R12, RZ, RZ, 0x2 ;  /* 0x00000002ff0c7424 */ /* 0x000fe400078e00ff */
[----:B------:R-:W-:-:S07]  /*1b3a0*/  IMAD.MOV.U32 R5, RZ, RZ, R14 ;  /* 0x000000ffff057224 */ /* 0x000fce00078e000e */
[----:B------:R-:W-:Y:S05]  /*1b3b0*/  WARPSYNC.COLLECTIVE R15, `(.L_x_10781) ;  /* 0x000000000f087348 */ /* 0x000fea0003c00000 */
[----:B------:R0:W1:Y:S02]  /*1b3c0*/  SHFL.IDX P6, R14, R13, R12, R11 ;  /* 0x0000000c0d0e7389 */ /* 0x00006400000c000b */
[----:B01----:R-:W-:Y:S01]  /*1b3d0*/  ENDCOLLECTIVE ;  /* 0x000000000000791b */ /* 0x003fe20003800000 */
.L_x_10781:
        /* <DEDUP_REMOVED lines=15> */
.L_x_10782:
[----:B------:R-:W-:Y:S02]  /*1b4d0*/  IMAD.MOV.U32 R13, RZ, RZ, R3 ;  /* 0x000000ffff0d7224 */ /* 0x000fe400078e0003 */
[----:B------:R-:W-:Y:S01]  /*1b4e0*/  IMAD.MOV.U32 R12, RZ, RZ, 0x3 ;  /* 0x00000003ff0c7424 */ /* 0x000fe200078e00ff */
[----:B------:R-:W-:-:S07]  /*1b4f0*/  MOV R5, R14 ;  /* 0x0000000e00057202 */ /* 0x000fce0000000f00 */
[----:B------:R-:W-:Y:S05]  /*1b500*/  WARPSYNC.COLLECTIVE R15, `(.L_x_10783) ;  /* 0x000000000f087348 */ /* 0x000fea0003c00000 */
[----:B------:R0:W1:Y:S02]  /*1b510*/  SHFL.IDX P6, R14, R13, R12, R11 ;  /* 0x0000000c0d0e7389 */ /* 0x00006400000c000b */
[----:B01----:R-:W-:Y:S01]  /*1b520*/  ENDCOLLECTIVE ;  /* 0x000000000000791b */ /* 0x003fe20003800000 */
.L_x_10783:
[----:B------:R-:W-:-:S05]  /*1b530*/  @!P0 LEA R5, P2, R7, R5, 0x1 ;  /* 0x0000000507058211 */ /* 0x000fca00078408ff */
[----:B------:R-:W-:-:S05]  /*1b540*/  @!P0 IMAD.X R4, RZ, RZ, R4, P2 ;  /* 0x000000ffff048224 */ /* 0x000fca00010e0604 */
        /* <DEDUP_REMOVED lines=8> */
[----:B------:R0:W-:Y:S01]  /*1b5d0*/  @!P0 LDGSTS.E.BYPASS.LTC128B.128 [R26+0x19400], desc[UR60][R4.64], !P1 ;  /* 0x19400000041a8fae */ /* 0x0001e2000c901d7c */
[----:B------:R-:W-:Y:S01]  /*1b5e0*/  ISETP.GE.AND P0, PT, R8, R2, PT ;  /* 0x000000020800720c */ /* 0x000fe20003f06270 */
[----:B------:R-:W-:-:S12]  /*1b5f0*/  VIADD R8, R17, 0x40 ;  /* 0x0000004011087836 */ /* 0x000fd80000000000 */
[----:B0-----:R-:W-:Y:S05]  /*1b600*/  WARPSYNC.COLLECTIVE R15, `(.L_x_10784) ;  /* 0x000000000f087348 */ /* 0x001fea0003c00000 */
[----:B------:R1:W2:Y:S02]  /*1b610*/  SHFL.IDX P6, R14, R13, R12, R11 ;  /* 0x0000000c0d0e7389 */ /* 0x0002a400000c000b */
[----:B012---:R-:W-:Y:S01]  /*1b620*/  ENDCOLLECTIVE ;  /* 0x000000000000791b */ /* 0x007fe20003800000 */
.L_x_10784:
[----:B------:R0:W-:Y:S01]  /*1b630*/  STL [R1+0x2c], R8 ;  /* 0x00002c0801007387 */ /* 0x0001e20000100800 */
[----:B------:R-:W-:Y:S02]  /*1b640*/  IMAD.MOV.U32 R13, RZ, RZ, R3 ;  /* 0x000000ffff0d7224 */ /* 0x000fe400078e0003 */
[----:B------:R-:W-:Y:S02]  /*1b650*/  IMAD.MOV.U32 R12, RZ, RZ, 0x4 ;  /* 0x00000004ff0c7424 */ /* 0x000fe400078e00ff */
[----:B------:R-:W-:-:S07]  /*1b660*/  IMAD.MOV.U32 R4, RZ, RZ, R14 ;  /* 0x000000ffff047224 */ /* 0x000fce00078e000e */
[----:B0-----:R-:W-:Y:S05]  /*1b670*/  WARPSYNC.COLLECTIVE R15, `(.L_x_10785) ;  /* 0x000000000f087348 */ /* 0x001fea0003c00000 */
[----:B------:R1:W2:Y:S02]  /*1b680*/  SHFL.IDX P6, R14, R13, R12, R11 ;  /* 0x0000000c0d0e7389 */ /* 0x0002a400000c000b */
[----:B012---:R-:W-:Y:S01]  /*1b690*/  ENDCOLLECTIVE ;  /* 0x000000000000791b */ /* 0x007fe20003800000 */
.L_x_10785:
[----:B------:R-:W-:-:S05]  /*1b6a0*/  @!P0 LEA R5, P2, R7, R4, 0x1 ;  /* 0x0000000407058211 */ /* 0x000fca00078408ff */
[----:B------:R-:W-:-:S05]  /*1b6b0*/  @!P0 IMAD.X R4, RZ, RZ, R6, P2 ;  /* 0x000000ffff048224 */ /* 0x000fca00010e0606 */
[----:B------:R-:W-:Y:S01]  /*1b6c0*/  @!P0 LOP3.LUT R5, R5, R4, RZ, 0x3c, !PT ;  /* 0x0000000405058212 */ /* 0x000fe200078e3cff */
[----:B------:R-:W-:-:S03]  /*1b6d0*/  IMAD.MOV.U32 R13, RZ, RZ, R0 ;  /* 0x000000ffff0d7224 */ /* 0x000fc600078e0000 */
[----:B------:R-:W-:-:S04]  /*1b6e0*/  @!P0 LOP3.LUT R4, R5, R4, RZ, 0x3c, !PT ;  /* 0x0000000405048212 */ /* 0x000fc800078e3cff */
[----:B------:R-:W-:Y:S02]  /*1b6f0*/  @!P0 LOP3.LUT R5, R5, R4, RZ, 0x3c, !PT ;  /* 0x0000000405058212 */ /* 0x000fe400078e3cff */
[----:B------:R-:W-:-:S07]  /*1b700*/  MOV R6, R14 ;  /* 0x0000000e00067202 */ /* 0x000fce0000000f00 */
[----:B------:R-:W-:Y:S05]  /*1b710*/  WARPSYNC.COLLECTIVE R15, `(.L_x_10786) ;  /* 0x000000000f087348 */ /* 0x000fea0003c00000 */
[----:B------:R0:W1:Y:S02]  /*1b720*/  SHFL.IDX P6, R14, R13, R12, R11 ;  /* 0x0000000c0d0e7389 */ /* 0x00006400000c000b */
[----:B01----:R-:W-:Y:S01]  /*1b730*/  ENDCOLLECTIVE ;  /* 0x000000000000791b */ /* 0x003fe20003800000 */
.L_x_10786:
[----:B------:R-:W-:Y:S01]  /*1b740*/  @!PT LDS RZ, [RZ] ;  /* 0x00000000fffff984 */ /* 0x000fe20000000800 */
[----:B------:R-:W-:Y:S01]  /*1b750*/  @!PT LDS RZ, [RZ] ;  /* 0x00000000fffff984 */ /* 0x000fe20000000800 */
[----:B------:R-:W-:Y:S01]  /*1b760*/  @!PT LDS RZ, [RZ] ;  /* 0x00000000fffff984 */ /* 0x000fe20000000800 */
[----:B------:R0:W-:Y:S01]  /*1b770*/  @!P0 LDGSTS.E.BYPASS.LTC128B.128 [R26+0x19c00], desc[UR60][R4.64], !P1 ;  /* 0x19c00000041a8fae */ /* 0x0001e2000c901d7c */
[----:B------:R-:W-:Y:S01]  /*1b780*/  ISETP.GE.AND P0, PT, R8, R2, PT ;  /* 0x000000020800720c */ /* 0x000fe20003f06270 */
[----:B------:R-:W-:-:S05]  /*1b790*/  VIADD R8, R17, 0x50 ;  /* 0x0000005011087836 */ /* 0x000fca0000000000 */
[----:B------:R1:W-:Y:S01]  /*1b7a0*/  STL [R1+0x30], R8 ;  /* 0x0000300801007387 */ /* 0x0003e20000100800 */
[----:B------:R-:W-:Y:S01]  /*1b7b0*/  IMAD.MOV.U32 R13, RZ, RZ, R3 ;  /* 0x000000ffff0d7224 */ /* 0x000fe200078e0003 */
[----:B------:R-:W-:Y:S01]  /*1b7c0*/  MOV R12, 0x5 ;  /* 0x00000005000c7802 */ /* 0x000fe20000000f00 */
[----:B0-----:R-:W-:-:S07]  /*1b7d0*/  IMAD.MOV.U32 R4, RZ, RZ, R14 ;  /* 0x000000ffff047224 */ /* 0x001fce00078e000e */
[----:B-1----:R-:W-:Y:S05]  /*1b7e0*/  WARPSYNC.COLLECTIVE R15, `(.L_x_10787) ;  /* 0x000000000f087348 */ /* 0x002fea0003c00000 */
[----:B------:R0:W2:Y:S02]  /*1b7f0*/  SHFL.IDX P6, R14, R13, R12, R11 ;  /* 0x0000000c0d0e7389 */ /* 0x0000a400000c000b */
[----:B012---:R-:W-:Y:S01]  /*1b800*/  ENDCOLLECTIVE ;  /* 0x000000000000791b */ /* 0x007fe20003800000 */
.L_x_10787:
        /* <DEDUP_REMOVED lines=10> */
.L_x_10788:
[----:B------:R-:W-:Y:S01]  /*1b8b0*/  @!PT LDS RZ, [RZ] ;  /* 0x00000000fffff984 */ /* 0x000fe20000000800 */
[----:B------:R-:W-:Y:S01]  /*1b8c0*/  @!PT LDS RZ, [RZ] ;  /* 0x00000000fffff984 */ /* 0x000fe20000000800 */
[----:B------:R-:W-:Y:S01]  /*1b8d0*/  @!PT LDS RZ, [RZ] ;  /* 0x00000000fffff984 */ /* 0x000fe20000000800 */
[----:B------:R0:W-:Y:S01]  /*1b8e0*/  @!P0 LDGSTS.E.BYPASS.LTC128B.128 [R26+0x1a400], desc[UR60][R4.64], !P1 ;  /* 0x1a400000041a8fae */ /* 0x0001e2000c901d7c */
[----:B------:R-:W-:Y:S01]  /*1b8f0*/  ISETP.GE.AND P0, PT, R8, R2, PT ;  /* 0x000000020800720c */ /* 0x000fe20003f06270 */
[----:B------:R-:W-:-:S05]  /*1b900*/  VIADD R8, R17, 0x60 ;  /* 0x0000006011087836 */ /* 0x000fca0000000000 */
[----:B------:R1:W-:Y:S01]  /*1b910*/  STL [R1+0x38], R8 ;  /* 0x0000380801007387 */ /* 0x0003e20000100800 */
[----:B------:R-:W-:Y:S01]  /*1b920*/  MOV R13, R3 ;  /* 0x00000003000d7202 */ /* 0x000fe20000000f00 */
[----:B------:R-:W-:Y:S02]  /*1b930*/  IMAD.MOV.U32 R12, RZ, RZ, 0x6 ;  /* 0x00000006ff0c7424 */ /* 0x000fe400078e00ff */
[----:B0-----:R-:W-:-:S07]  /*1b940*/  IMAD.MOV.U32 R4, RZ, RZ, R14 ;  /* 0x000000ffff047224 */ /* 0x001fce00078e000e */
[----:B-1----:R-:W-:Y:S05]  /*1b950*/  WARPSYNC.COLLECTIVE R15, `(.L_x_10789) ;  /* 0x000000000f087348 */ /* 0x002fea0003c00000 */
[----:B------:R0:W2:Y:S02]  /*1b960*/  SHFL.IDX P6, R14, R13, R12, R11 ;  /* 0x0000000c0d0e7389 */ /* 0x0000a400000c000b */
[----:B012---:R-:W-:Y:S01]  /*1b970*/  ENDCOLLECTIVE ;  /* 0x000000000000791b */ /* 0x007fe20003800000 */
.L_x_10789:
        /* <DEDUP_REMOVED lines=10> */
.L_x_10790:
        /* <DEDUP_REMOVED lines=11> */
.L_x_10791:
        /* <DEDUP_REMOVED lines=14> */
.L_x_10792:
[----:B------:R-:W-:Y:S01]  /*1bbb0*/  IMAD.MOV.U32 R0, RZ, RZ, R14 ;  /* 0x000000ffff007224 */ /* 0x000fe200078e000e */
[----:B------:R-:W-:Y:S06]  /*1bbc0*/  BRA `(.L_x_10793) ;  /* 0xffffffa000b87947 */ /* 0x000fec000383ffff */
.L_x_10634:
[----:B------:R-:W2:Y:S04]  /*1bbd0*/  LDL.LU R14, [R1+0x18] ;  /* 0x00001800010e7983 */ /* 0x000ea80000300800 */
[----:B------:R-:W3:Y:S04]  /*1bbe0*/  LDL.LU R13, [R1+0x20] ;  /* 0x00002000010d7983 */ /* 0x000ee80000300800 */
[----:B------:R-:W4:Y:S04]  /*1bbf0*/  LDL.LU R12, [R1+0x24] ;  /* 0x00002400010c7983 */ /* 0x000f280000300800 */
[----:B------:R-:W5:Y:S04]  /*1bc00*/  LDL.LU R11, [R1+0x28] ;  /* 0x00002800010b7983 */ /* 0x000f680000300800 */
[----:B------:R-:W5:Y:S04]  /*1bc10*/  LDL.LU R10, [R1+0x2c] ;  /* 0x00002c00010a7983 */ /* 0x000f680000300800 */
[----:B------:R-:W5:Y:S04]  /*1bc20*/  LDL.LU R9, [R1+0x30] ;  /* 0x0000300001097983 */ /* 0x000f680000300800 */
[----:B------:R-:W5:Y:S01]  /*1bc30*/  LDL.LU R8, [R1+0x38] ;  /* 0x0000380001087983 */ /* 0x000f620000300800 */
[----:B------:R-:W-:Y:S01]  /*1bc40*/  LOP3.LUT R22, R22, 0xfffff7ff, RZ, 0xc0, !PT ;  /* 0xfffff7ff16167812 */ /* 0x000fe200078ec0ff */
[----:B------:R-:W-:Y:S01]  /*1bc50*/  BSSY B0, `(.L_x_10794) ;  /* 0x0000019000007945 */ /* 0x000fe20003800000 */
[----:B------:R-:W-:-:S02]  /*1bc60*/  IMAD.MOV.U32 R15, RZ, RZ, -0x1 ;  /* 0xffffffffff0f7424 */ /* 0x000fc400078e00ff */
[----:B--2---:R-:W-:-:S05]  /*1bc70*/  IMAD R5, R14, R6, RZ ;  /* 0x000000060e057224 */ /* 0x004fca00078e02ff */
[-C--:B------:R-:W-:Y:S02]  /*1bc80*/  ISETP.GE.AND P0, PT, R17, R5.reuse, PT ;  /* 0x000000051100720c */ /* 0x080fe40003f06270 */
[-C--:B---3--:R-:W-:Y:S02]  /*1bc90*/  ISETP.GE.AND P6, PT, R13, R5.reuse, PT ;  /* 0x000000050d00720c */ /* 0x088fe40003fc6270 */
[----:B----4-:R-:W-:Y:S01]  /*1bca0*/  ISETP.GE.AND P5, PT, R12, R5, PT ;  /* 0x000000050c00720c */ /* 0x010fe20003fa6270 */
[----:B------:R-:W-:Y:S01]  /*1bcb0*/  IMAD.MOV.U32 R12, RZ, RZ, RZ ;  /* 0x000000ffff0c7224 */ /* 0x000fe200078e00ff */
[----:B------:R-:W-:-:S07]  /*1bcc0*/  MOV R13, R0 ;  /* 0x00000000000d7202 */ /* 0x000fce0000000f00 */
[----:B------:R-:W-:Y:S02]  /*1bcd0*/  @P0 LOP3.LUT R22, R22, 0x800, RZ, 0xfc, !PT ;  /* 0x0000080016160812 */ /* 0x000fe400078efcff */
[----:B-----5:R-:W-:Y:S01]  /*1bce0*/  ISETP.GE.AND P0, PT, R11, R5, PT ;  /* 0x000000050b00720c */ /* 0x020fe20003f06270 */
[----:B------:R-:W-:Y:S01]  /*1bcf0*/  IMAD.MOV.U32 R11, RZ, RZ, 0x181f ;  /* 0x0000181fff0b7424 */ /* 0x000fe200078e00ff */
[----:B------:R-:W-:-:S04]  /*1bd00*/  LOP3.LUT R22, R22, 0xfffffbff, RZ, 0xc0, !PT ;  /* 0xfffffbff16167812 */ /* 0x000fc800078ec0ff */
[----:B------:R-:W-:Y:S02]  /*1bd10*/  @P6 LOP3.LUT R22, R22, 0x400, RZ, 0xfc, !PT ;  /* 0x0000040016166812 */ /* 0x000fe400078efcff */
[----:B------:R-:W-:Y:S02]  /*1bd20*/  ISETP.GE.AND P6, PT, R10, R5, PT ;  /* 0x000000050a00720c */ /* 0x000fe40003fc6270 */
[----:B------:R-:W-:-:S04]  /*1bd30*/  LOP3.LUT R22, R22, 0xfffffdff, RZ, 0xc0, !PT ;  /* 0xfffffdff16167812 */ /* 0x000fc800078ec0ff */
[----:B------:R-:W-:Y:S02]  /*1bd40*/  @P5 LOP3.LUT R22, R22, 0x200, RZ, 0xfc, !PT ;  /* 0x0000020016165812 */ /* 0x000fe400078efcff */
[----:B------:R-:W-:Y:S02]  /*1bd50*/  ISETP.GE.AND P5, PT, R9, R5, PT ;  /* 0x000000050900720c */ /* 0x000fe40003fa6270 */
[----:B------:R-:W-:-:S04]  /*1bd60*/  LOP3.LUT R22, R22, 0xfffffeff, RZ, 0xc0, !PT ;  /* 0xfffffeff16167812 */ /* 0x000fc800078ec0ff */
[----:B------:R-:W-:Y:S02]  /*1bd70*/  @P0 LOP3.LUT R22, R22, 0x100, RZ, 0xfc, !PT ;  /* 0x0000010016160812 */ /* 0x000fe400078efcff */
[----:B------:R-:W-:Y:S02]  /*1bd80*/  ISETP.GE.AND P0, PT, R8, R5, PT ;  /* 0x000000050800720c */ /* 0x000fe40003f06270 */
[----:B------:R-:W-:-:S04]  /*1bd90*/  LOP3.LUT R22, R22, 0xffffff7f, RZ, 0xc0, !PT ;  /* 0xffffff7f16167812 */ /* 0x000fc800078ec0ff */
[----:B------:R-:W-:-:S07]  /*1bda0*/  @P6 LOP3.LUT R22, R22, 0x80, RZ, 0xfc, !PT ;  /* 0x0000008016166812 */ /* 0x000fce00078efcff */
[----:B------:R-:W-:Y:S05]  /*1bdb0*/  WARPSYNC.COLLECTIVE R15, `(.L_x_10795) ;  /* 0x000000000f087348 */ /* 0x000fea0003c00000 */
[----:B------:R0:W1:Y:S02]  /*1bdc0*/  SHFL.IDX P6, R14, R13, R12, R11 ;  /* 0x0000000c0d0e7389 */ /* 0x00006400000c000b */
[----:B01----:R-:W-:Y:S01]  /*1bdd0*/  ENDCOLLECTIVE ;  /* 0x000000000000791b */ /* 0x003fe20003800000 */
.L_x_10795:
[----:B------:R-:W-:Y:S05]  /*1bde0*/  BSYNC B0 ;  /* 0x0000000000007941 */ /* 0x000fea0003800000 */
.L_x_10794:
[----:B------:R-:W-:Y:S01]  /*1bdf0*/  IMAD.MOV.U32 R13, RZ, RZ, R4 ;  /* 0x000000ffff0d7224 */ /* 0x000fe200078e0004 */
[----:B------:R-:W-:Y:S01]  /*1be00*/  MOV R12, RZ ;  /* 0x000000ff000c7202 */ /* 0x000fe20000000f00 */
[----:B------:R-:W-:Y:S01]  /*1be10*/  IMAD.MOV.U32 R11, RZ, RZ, 0x181f ;  /* 0x0000181fff0b7424 */ /* 0x000fe200078e00ff */
[----:B------:R-:W-:Y:S01]  /*1be20*/  LOP3.LUT R22, R22, 0xffffbfff, RZ, 0xc0, !PT ;  /* 0xffffbfff16167812 */ /* 0x000fe200078ec0ff */
[----:B------:R-:W-:Y:S02]  /*1be30*/  IMAD.MOV.U32 R15, RZ, RZ, -0x1 ;  /* 0xffffffffff0f7424 */ /* 0x000fe400078e00ff */
[----:B------:R-:W-:Y:S01]  /*1be40*/  IMAD.MOV.U32 R2, RZ, RZ, R14 ;  /* 0x000000ffff027224 */ /* 0x000fe200078e000e */
[----:B------:R-:W-:-:S07]  /*1be50*/  @P5 LOP3.LUT R22, R22, 0x4000, RZ, 0xfc, !PT ;  /* 0x0000400016165812 */ /* 0x000fce00078efcff */
[----:B------:R-:W-:Y:S05]  /*1be60*/  WARPSYNC.COLLECTIVE R15, `(.L_x_10796) ;  /* 0x000000000f087348 */ /* 0x000fea0003c00000 */
[----:B------:R0:W1:Y:S02]  /*1be70*/  SHFL.IDX P6, R14, R13, R12, R11 ;  /* 0x0000000c0d0e7389 */ /* 0x00006400000c000b */
[----:B01----:R-:W-:Y:S01]  /*1be80*/  ENDCOLLECTIVE ;  /* 0x000000000000791b */ /* 0x003fe20003800000 */
.L_x_10796:
[C---:B------:R-:W-:Y:S02]  /*1be90*/  LOP3.LUT P5, RZ, R22.reuse, 0x400, RZ, 0xc0, !PT ;  /* 0x0000040016ff7812 */ /* 0x040fe400078ac0ff */
[----:B------:R-:W-:-:S04]  /*1bea0*/  LOP3.LUT R22, R22, 0xffffdfff, RZ, 0xc0, !PT ;  /* 0xffffdfff16167812 */ /* 0x000fc800078ec0ff */
[----:B------:R-:W-:-:S04]  /*1beb0*/  @P0 LOP3.LUT R22, R22, 0x2000, RZ, 0xfc, !PT ;  /* 0x0000200016160812 */ /* 0x000fc800078efcff */
[----:B------:R-:W-:Y:S01]  /*1bec0*/  LOP3.LUT P0, RZ, R22, 0x800, RZ, 0xc0, !PT ;  /* 0x0000080016ff7812 */ /* 0x000fe2000780c0ff */
[----:B------:R-:W-:Y:S01]  /*1bed0*/  IMAD.MOV.U32 R13, RZ, RZ, R0 ;  /* 0x000000ffff0d7224 */ /* 0x000fe200078e0000 */
[----:B------:R-:W-:Y:S01]  /*1bee0*/  MOV R12, 0x1 ;  /* 0x00000001000c7802 */ /* 0x000fe20000000f00 */
[----:B------:R-:W-:-:S10]  /*1bef0*/  IMAD.MOV.U32 R3, RZ, RZ, R14 ;  /* 0x000000ffff037224 */ /* 0x000fd400078e000e */
[----:B------:R-:W-:-:S05]  /*1bf00*/  @!P0 LEA R3, P6, R7, R3, 0x1 ;  /* 0x0000000307038211 */ /* 0x000fca00078c08ff */
[----:B------:R-:W-:-:S05]  /*1bf10*/  @!P0 IMAD.X R2, RZ, RZ, R2, P6 ;  /* 0x000000ffff028224 */ /* 0x000fca00030e0602 */
[----:B------:R-:W-:-:S07]  /*1bf20*/  @!P0 LOP3.LUT R3, R3, R2, RZ, 0x3c, !PT ;  /* 0x0000000203038212 */ /* 0x000fce00078e3cff */
[----:B------:R-:W-:Y:S05]  /*1bf30*/  WARPSYNC.COLLECTIVE R15, `(.L_x_10797) ;  /* 0x000000000f087348 */ /* 0x000fea0003c00000 */
[----:B------:R0:W1:Y:S02]  /*1bf40*/  SHFL.IDX P6, R14, R13, R12, R11 ;  /* 0x0000000c0d0e7389 */ /* 0x00006400000c000b */
[----:B01----:R-:W-:Y:S01]  /*1bf50*/  ENDCOLLECTIVE ;  /* 0x000000000000791b */ /* 0x003fe20003800000 */
.L_x_10797:
[----:B------:R-:W-:-:S04]  /*1bf60*/  @!P0 LOP3.LUT R2, R3, R2, RZ, 0x3c, !PT ;  /* 0x0000000203028212 */ /* 0x000fc800078e3cff */
[----:B------:R-:W-:-:S05]  /*1bf70*/  @!P0 LOP3.LUT R3, R3, R2, RZ, 0x3c, !PT ;  /* 0x0000000203038212 */ /* 0x000fca00078e3cff */
        /* <DEDUP_REMOVED lines=13> */
.L_x_10798:
[----:B------:R-:W-:Y:S01]  /*1c050*/  IMAD.MOV.U32 R13, RZ, RZ, R0 ;  /* 0x000000ffff0d7224 */ /* 0x000fe200078e0000 */
[----:B------:R-:W-:Y:S01]  /*1c060*/  MOV R12, 0x2 ;  /* 0x00000002000c7802 */ /* 0x000fe20000000f00 */
[----:B------:R-:W-:-:S05]  /*1c070*/  IMAD.MOV.U32 R2, RZ, RZ, R14 ;  /* 0x000000ffff027224 */ /* 0x000fca00078e000e */
[----:B------:R-:W-:-:S05]  /*1c080*/  @!P5 LEA R2, P6, R7, R2, 0x1 ;  /* 0x000000020702d211 */ /* 0x000fca00078c08ff */
[----:B------:R-:W-:-:S05]  /*1c090*/  @!P5 IMAD.X R3, RZ, RZ, R6, P6 ;  /* 0x000000ffff03d224 */ /* 0x000fca00030e0606 */
[----:B------:R-:W-:Y:S01]  /*1c0a0*/  @!PT LDS RZ, [RZ] ;  /* 0x00000000fffff984 */ /* 0x000fe20000000800 */
[----:B------:R-:W-:Y:S01]  /*1c0b0*/  @!PT LDS RZ, [RZ] ;  /* 0x00000000fffff984 */ /* 0x000fe20000000800 */
[----:B------:R-:W-:Y:S01]  /*1c0c0*/  @!PT LDS RZ, [RZ] ;  /* 0x00000000fffff984 */ /* 0x000fe20000000800 */
[----:B------:R0:W-:Y:S03]  /*1c0d0*/  @!P5 LDGSTS.E.BYPASS.LTC128B.128 [R26+0x22c00], desc[UR60][R2.64], !P4 ;  /* 0x22c00000021adfae */ /* 0x0001e6000e101d7c */
[----:B0-----:R-:W-:Y:S05]  /*1c0e0*/  WARPSYNC.COLLECTIVE R15, `(.L_x_10799) ;  /* 0x000000000f087348 */ /* 0x001fea0003c00000 */
[----:B------:R1:W2:Y:S02]  /*1c0f0*/  SHFL.IDX P6, R14, R13, R12, R11 ;  /* 0x0000000c0d0e7389 */ /* 0x0002a400000c000b */
[----:B012---:R-:W-:Y:S01]  /*1c100*/  ENDCOLLECTIVE ;  /* 0x000000000000791b */ /* 0x007fe20003800000 */
.L_x_10799:
[----:B------:R-:W-:Y:S01]  /*1c110*/  @!PT LDS RZ, [RZ] ;  /* 0x00000000fffff984 */ /* 0x000fe20000000800 */
[----:B------:R-:W-:Y:S01]  /*1c120*/  @!PT LDS RZ, [RZ] ;  /* 0x00000000fffff984 */ /* 0x000fe20000000800 */
[----:B------:R-:W-:Y:S01]  /*1c130*/  @!PT LDS RZ, [RZ] ;  /* 0x00000000fffff984 */ /* 0x000fe20000000800 */
[----:B------:R0:W-:Y:S04]  /*1c140*/  @!P5 LDGSTS.E.BYPASS.LTC128B.128 [R26+0x26c00], desc[UR60][R2.64+0x80], !P3 ;  /* 0x26c00080021adfae */ /* 0x0001e8000d901d7c */
[----:B------:R0:W-:Y:S04]  /*1c150*/  @!P5 LDGSTS.E.BYPASS.LTC128B.128 [R26+0x2ac00], desc[UR60][R2.64+0x100], !P2 ;  /* 0x2ac00100021adfae */ /* 0x0001e8000d101d7c */
[----:B------:R0:W-:Y:S01]  /*1c160*/  @!P5 LDGSTS.E.BYPASS.LTC128B.128 [R26+0x2ec00], desc[UR60][R2.64+0x180], !P1 ;  /* 0x2ec00180021adfae */ /* 0x0001e2000c901d7c */
[----:B------:R-:W-:Y:S01]  /*1c170*/  LOP3.LUT P5, RZ, R22, 0x100, RZ, 0xc0, !PT ;  /* 0x0000010016ff7812 */ /* 0x000fe200078ac0ff */
[----:B------:R-:W-:-:S02]  /*1c180*/  IMAD.MOV.U32 R13, RZ, RZ, R4 ;  /* 0x000000ffff0d7224 */ /* 0x000fc400078e0004 */
[----:B------:R-:W-:-:S10]  /*1c190*/  IMAD.MOV.U32 R6, RZ, RZ, R14 ;  /* 0x000000ffff067224 */ /* 0x000fd400078e000e */
[----:B0-----:R-:W-:Y:S05]  /*1c1a0*/  WARPSYNC.COLLECTIVE R15, `(.L_x_10800) ;  /* 0x000000000f087348 */ /* 0x001fea0003c00000 */
[----:B------:R1:W2:Y:S02]  /*1c1b0*/  SHFL.IDX P6, R14, R13, R12, R11 ;  /* 0x0000000c0d0e7389 */ /* 0x0002a400000c000b */
[----:B012---:R-:W-:Y:S01]  /*1c1c0*/  ENDCOLLECTIVE ;  /* 0x000000000000791b */ /* 0x007fe20003800000 */
.L_x_10800:
        /* <DEDUP_REMOVED lines=12> */
.L_x_10801:
        /* <DEDUP_REMOVED lines=12> */
.L_x_10802:
        /* <DEDUP_REMOVED lines=12> */
.L_x_10803:
        /* <DEDUP_REMOVED lines=12> */
.L_x_10804:
        /* <DEDUP_REMOVED lines=12> */
.L_x_10805:
        /* <DEDUP_REMOVED lines=12> */
.L_x_10806:
        /* <DEDUP_REMOVED lines=12> */
.L_x_10807:
[----:B------:R-:W-:Y:S01]  /*1c710*/  @!PT LDS RZ, [RZ] ;  /* 0x00000000fffff984 */ /* 0x000fe20000000800 */
[----:B------:R-:W-:Y:S01]  /*1c720*/  @!PT LDS RZ, [RZ] ;  /* 0x00000000fffff984 */ /* 0x000fe20000000800 */
[----:B------:R-:W-:Y:S01]  /*1c730*/  @!PT LDS RZ, [RZ] ;  /* 0x00000000fffff984 */ /* 0x000fe20000000800 */
[----:B------:R0:W-:Y:S04]  /*1c740*/  @!P5 LDGSTS.E.BYPASS.LTC128B.128 [R26+0x28c00], desc[UR60][R2.64+0x80], !P3 ;  /* 0x28c00080021adfae */ /* 0x0001e8000d901d7c */
[----:B------:R0:W-:Y:S04]  /*1c750*/  @!P5 LDGSTS.E.BYPASS.LTC128B.128 [R26+0x2cc00], desc[UR60][R2.64+0x100], !P2 ;  /* 0x2cc00100021adfae */ /* 0x0001e8000d101d7c */
[----:B------:R0:W-:Y:S01]  /*1c760*/  @!P5 LDGSTS.E.BYPASS.LTC128B.128 [R26+0x30c00], desc[UR60][R2.64+0x180], !P1 ;  /* 0x30c00180021adfae */ /* 0x0001e2000c901d7c */
[----:B------:R-:W-:Y:S02]  /*1c770*/  IMAD.MOV.U32 R13, RZ, RZ, R4 ;  /* 0x000000ffff0d7224 */ /* 0x000fe400078e0004 */
[----:B------:R-:W-:-:S07]  /*1c780*/  IMAD.MOV.U32 R6, RZ, RZ, R14 ;  /* 0x000000ffff067224 */ /* 0x000fce00078e000e */
[----:B0-----:R-:W-:Y:S05]  /*1c790*/  WARPSYNC.COLLECTIVE R15, `(.L_x_10808) ;  /* 0x000000000f087348 */ /* 0x001fea0003c00000 */
[----:B------:R1:W2:Y:S02]  /*1c7a0*/  SHFL.IDX P6, R14, R13, R12, R11 ;  /* 0x0000000c0d0e7389 */ /* 0x0002a400000c000b */
[----:B012---:R-:W-:Y:S01]  /*1c7b0*/  ENDCOLLECTIVE ;  /* 0x000000000000791b */ /* 0x007fe20003800000 */
.L_x_10808:
[----:B------:R-:W-:Y:S01]  /*1c7c0*/  IMAD.MOV.U32 R13, RZ, RZ, R0 ;  /* 0x000000ffff0d7224 */ /* 0x000fe200078e0000 */
[----:B------:R-:W-:Y:S01]  /*1c7d0*/  MOV R12, 0x7 ;  /* 0x00000007000c7802 */ /* 0x000fe20000000f00 */
[----:B------:R-:W-:-:S07]  /*1c7e0*/  IMAD.MOV.U32 R2, RZ, RZ, R14 ;  /* 0x000000ffff027224 */ /* 0x000fce00078e000e */
[----:B------:R-:W-:Y:S05]  /*1c7f0*/  WARPSYNC.COLLECTIVE R15, `(.L_x_10809) ;  /* 0x000000000f087348 */ /* 0x000fea0003c00000 */
[----:B------:R0:W1:Y:S02]  /*1c800*/  SHFL.IDX P6, R14, R13, R12, R11 ;  /* 0x0000000c0d0e7389 */ /* 0x00006400000c000b */
[----:B01----:R-:W-:Y:S01]  /*1c810*/  ENDCOLLECTIVE ;  /* 0x000000000000791b */ /* 0x003fe20003800000 */
.L_x_10809:
        /* <DEDUP_REMOVED lines=14> */
.L_x_10810:
[----:B------:R-:W-:Y:S01]  /*1c900*/  IMAD.MOV.U32 R2, RZ, RZ, R14 ;  /* 0x000000ffff027224 */ /* 0x000fe200078e000e */
[----:B------:R-:W-:Y:S06]  /*1c910*/  BRA `(.L_x_10811) ;  /* 0xffffffa000207947 */ /* 0x000fec000383ffff */
.L_x_10639:
[----:B0-----:R0:W1:Y:S02]  /*1c920*/  SYNCS.PHASECHK.TRANS64.TRYWAIT P0, [R23+URZ+0x32420], R0 ;  /* 0x03242000170075a7 */ /* 0x001064000800017f */
[----:B-1----:R-:W-:Y:S05]  /*1c930*/  @!P0 NANOSLEEP.SYNCS 0x989680 ;  /* 0x009896800000895d */ /* 0x002fea0003900000 */
[----:B------:R-:W1:Y:S02]  /*1c940*/  @!P0 SYNCS.PHASECHK.TRANS64 P0, [R23+URZ+0x32420], R0 ;  /* 0x03242000170085a7 */ /* 0x000e64000800007f */
[----:B-1----:R-:W-:Y:S05]  /*1c950*/  @!P0 BRA `(.L_x_10639) ;  /* 0xfffffffc00f08947 */ /* 0x002fea000383ffff */
[----:B------:R-:W-:Y:S05]  /*1c960*/  BRA `(.L_x_10812) ;  /* 0xffffffa000947947 */ /* 0x000fea000383ffff */
.L_x_10642:
[----:B0-----:R0:W1:Y:S02]  /*1c970*/  SYNCS.PHASECHK.TRANS64.TRYWAIT P0, [R30+URZ+0x32460], R3 ;  /* 0x032460031e0075a7 */ /* 0x001064000800017f */
[----:B-1----:R-:W-:Y:S05]  /*1c980*/  @!P0 NANOSLEEP.SYNCS 0x989680 ;  /* 0x009896800000895d */ /* 0x002fea0003900000 */
[----:B------:R-:W1:Y:S02]  /*1c990*/  @!P0 SYNCS.PHASECHK.TRANS64 P0, [R30+URZ+0x32460], R3 ;  /* 0x032460031e0085a7 */ /* 0x000e64000800007f */
[----:B-1----:R-:W-:Y:S05]  /*1c9a0*/  @!P0 BRA `(.L_x_10642) ;  /* 0xfffffffc00f08947 */ /* 0x002fea000383ffff */
[----:B------:R-:W-:Y:S05]  /*1c9b0*/  BRA `(.L_x_10813) ;  /* 0xffffffa000bc7947 */ /* 0x000fea000383ffff */
.L_x_10643:
        /* <DEDUP_REMOVED lines=8> */
.L_x_10815:
[----:B------:R-:W-:Y:S05]  /*1ca40*/  BSYNC B0 ;  /* 0x0000000000007941 */ /* 0x000fea0003800000 */
.L_x_10814:
        /* <DEDUP_REMOVED lines=13> */
.L_x_10816:
[----:B------:R-:W-:Y:S01]  /*1cb20*/  MOV R13, R6 ;  /* 0x00000006000d7202 */ /* 0x000fe20000000f00 */
[----:B------:R-:W-:Y:S01]  /*1cb30*/  IMAD.MOV.U32 R12, RZ, RZ, 0x1 ;  /* 0x00000001ff0c7424 */ /* 0x000fe200078e00ff */
[----:B------:R-:W-:-:S04]  /*1cb40*/  SHF.L.U32 R8, R8, 0x3, RZ ;  /* 0x0000000308087819 */ /* 0x000fc800000006ff */
[----:B------:R-:W-:Y:S01]  /*1cb50*/  LOP3.LUT R8, R8, 0x38, RZ, 0xc0, !PT ;  /* 0x0000003808087812 */ /* 0x000fe200078ec0ff */
[----:B------:R-:W-:-:S07]  /*1cb60*/  IMAD.MOV.U32 R2, RZ, RZ, R14 ;  /* 0x000000ffff027224 */ /* 0x000fce00078e000e */
[----:B------:R-:W-:Y:S05]  /*1cb70*/  WARPSYNC.COLLECTIVE R15, `(.L_x_10817) ;  /* 0x000000000f087348 */ /* 0x000fea0003c00000 */
[----:B------:R0:W1:Y:S02]  /*1cb80*/  SHFL.IDX P6, R14, R13, R12, R11 ;  /* 0x0000000c0d0e7389 */ /* 0x00006400000c000b */
[----:B01----:R-:W-:Y:S01]  /*1cb90*/  ENDCOLLECTIVE ;  /* 0x000000000000791b */ /* 0x003fe20003800000 */
.L_x_10817:
[----:B------:R-:W-:-:S05]  /*1cba0*/  IMAD.SHL.U32 R0, R8, 0x2, RZ ;  /* 0x0000000208007824 */ /* 0x000fca00078e00ff */
[----:B------:R-:W-:-:S05]  /*1cbb0*/  IADD3 R2, P0, R2, R0, RZ ;  /* 0x0000000002027210 */ /* 0x000fca0007f1e0ff */
        /* <DEDUP_REMOVED lines=17> */
.L_x_10818:
[----:B------:R-:W-:Y:S01]  /*1ccd0*/  IMAD.MOV.U32 R13, RZ, RZ, R6 ;  /* 0x000000ffff0d7224 */ /* 0x000fe200078e0006 */
[----:B------:R-:W-:Y:S02]  /*1cce0*/  MOV R12, 0x2 ;  /* 0x00000002000c7802 */ /* 0x000fe40000000f00 */
[----:B------:R-:W-:-:S13]  /*1ccf0*/  IADD3 R2, P3, R14, R0, RZ ;  /* 0x000000000e027210 */ /* 0x000fda0007f7e0ff */
[----:B------:R-:W-:Y:S05]  /*1cd00*/  WARPSYNC.COLLECTIVE R15, `(.L_x_10819) ;  /* 0x000000000f087348 */ /* 0x000fea0003c00000 */
[----:B------:R0:W1:Y:S02]  /*1cd10*/  SHFL.IDX P6, R14, R13, R12, R11 ;  /* 0x0000000c0d0e7389 */ /* 0x00006400000c000b */
[----:B01----:R-:W-:Y:S01]  /*1cd20*/  ENDCOLLECTIVE ;  /* 0x000000000000791b */ /* 0x003fe20003800000 */
.L_x_10819:
        /* <DEDUP_REMOVED lines=17> */
.L_x_10820:
[----:B------:R-:W-:Y:S02]  /*1ce40*/  IMAD.MOV.U32 R13, RZ, RZ, R6 ;  /* 0x000000ffff0d7224 */ /* 0x000fe400078e0006 */
[----:B------:R-:W-:Y:S01]  /*1ce50*/  IMAD.MOV.U32 R12, RZ, RZ, 0x3 ;  /* 0x00000003ff0c7424 */ /* 0x000fe200078e00ff */
[----:B------:R-:W-:-:S13]  /*1ce60*/  IADD3 R2, P3, R14, R0, RZ ;  /* 0x000000000e027210 */ /* 0x000fda0007f7e0ff */
[----:B------:R-:W-:Y:S05]  /*1ce70*/  WARPSYNC.COLLECTIVE R15, `(.L_x_10821) ;  /* 0x000000000f087348 */ /* 0x000fea0003c00000 */
[----:B------:R0:W1:Y:S02]  /*1ce80*/  SHFL.IDX P6, R14, R13, R12, R11 ;  /* 0x0000000c0d0e7389 */ /* 0x00006400000c000b */
[----:B01----:R-:W-:Y:S01]  /*1ce90*/  ENDCOLLECTIVE ;  /* 0x000000000000791b */ /* 0x003fe20003800000 */
.L_x_10821:
        /* <DEDUP_REMOVED lines=13> */
[----:B0-----:R-:W-:-:S07]  /*1cf70*/  MOV R3, R14 ;  /* 0x0000000e00037202 */ /* 0x001fce0000000f00 */
[----:B------:R-:W-:Y:S05]  /*1cf80*/  WARPSYNC.COLLECTIVE R15, `(.L_x_10822) ;  /* 0x000000000f087348 */ /* 0x000fea0003c00000 */
[----:B------:R0:W1:Y:S02]  /*1cf90*/  SHFL.IDX P6, R14, R13, R12, R11 ;  /* 0x0000000c0d0e7389 */ /* 0x00006400000c000b */
[----:B01----:R-:W-:Y:S01]  /*1cfa0*/  ENDCOLLECTIVE ;  /* 0x000000000000791b */ /* 0x003fe20003800000 */
.L_x_10822:
[----:B------:R-:W-:Y:S02]  /*1cfb0*/  IMAD.MOV.U32 R13, RZ, RZ, R6 ;  /* 0x000000ffff0d7224 */ /* 0x000fe400078e0006 */
[----:B------:R-:W-:Y:S01]  /*1cfc0*/  IMAD.MOV.U32 R12, RZ, RZ, 0x4 ;  /* 0x00000004ff0c7424 */ /* 0x000fe200078e00ff */
[----:B------:R-:W-:-:S13]  /*1cfd0*/  IADD3 R2, P3, R14, R0, RZ ;  /* 0x000000000e027210 */ /* 0x000fda0007f7e0ff */
[----:B------:R-:W-:Y:S05]  /*1cfe0*/  WARPSYNC.COLLECTIVE R15, `(.L_x_10823) ;  /* 0x000000000f087348 */ /* 0x000fea0003c00000 */
[----:B------:R0:W1:Y:S02]  /*1cff0*/  SHFL.IDX P6, R14, R13, R12, R11 ;  /* 0x0000000c0d0e7389 */ /* 0x00006400000c000b */
[----:B01----:R-:W-:Y:S01]  /*1d000*/  ENDCOLLECTIVE ;  /* 0x000000000000791b */ /* 0x003fe20003800000 */
.L_x_10823:
        /* <DEDUP_REMOVED lines=17> */
.L_x_10824:
[----:B------:R-:W-:Y:S02]  /*1d120*/  IMAD.MOV.U32 R13, RZ, RZ, R6 ;  /* 0x000000ffff0d7224 */ /* 0x000fe400078e0006 */
[----:B------:R-:W-:Y:S01]  /*1d130*/  IMAD.MOV.U32 R12, RZ, RZ, 0x5 ;  /* 0x00000005ff0c7424 */ /* 0x000fe200078e00ff */
[----:B------:R-:W-:-:S13]  /*1d140*/  IADD3 R2, P3, R14, R0, RZ ;  /* 0x000000000e027210 */ /* 0x000fda0007f7e0ff */
[----:B------:R-:W-:Y:S05]  /*1d150*/  WARPSYNC.COLLECTIVE R15, `(.L_x_10825) ;  /* 0x000000000f087348 */ /* 0x000fea0003c00000 */
[----:B------:R0:W1:Y:S02]  /*1d160*/  SHFL.IDX P6, R14, R13, R12, R11 ;  /* 0x0000000c0d0e7389 */ /* 0x00006400000c000b */
[----:B01----:R-:W-:Y:S01]  /*1d170*/  ENDCOLLECTIVE ;  /* 0x000000000000791b */ /* 0x003fe20003800000 */
.L_x_10825:
        /* <DEDUP_REMOVED lines=12> */
.L_x_10826:
        /* <DEDUP_REMOVED lines=9> */
.L_x_10650:
[----:B0-----:R0:W1:Y:S02]  /*1d2d0*/  SYNCS.PHASECHK.TRANS64.TRYWAIT P0, [R4+URZ+0x32440], R21 ;  /* 0x03244015040075a7 */ /* 0x001064000800017f */
[----:B-1----:R-:W-:Y:S05]  /*1d2e0*/  @!P0 NANOSLEEP.SYNCS 0x989680 ;  /* 0x009896800000895d */ /* 0x002fea0003900000 */
[----:B------:R-:W1:Y:S02]  /*1d2f0*/  @!P0 SYNCS.PHASECHK.TRANS64 P0, [R4+URZ+0x32440], R21 ;  /* 0x03244015040085a7 */ /* 0x000e64000800007f */
[----:B-1----:R-:W-:Y:S05]  /*1d300*/  @!P0 BRA `(.L_x_10650) ;  /* 0xfffffffc00f08947 */ /* 0x002fea000383ffff */
[----:B------:R-:W-:Y:S05]  /*1d310*/  BRA `(.L_x_10828) ;  /* 0xffffffa4003c7947 */ /* 0x000fea000383ffff */
.L_x_10651:
        /* <DEDUP_REMOVED lines=8> */
.L_x_10830:
[----:B------:R-:W-:Y:S05]  /*1d3a0*/  BSYNC B1 ;  /* 0x0000000000017941 */ /* 0x000fea0003800000 */
.L_x_10829:
        /* <DEDUP_REMOVED lines=9> */
.L_x_10831:
[----:B------:R-:W-:Y:S01]  /*1d440*/  MOV R13, R9 ;  /* 0x00000009000d7202 */ /* 0x000fe20000000f00 */
[----:B------:R-:W-:Y:S02]  /*1d450*/  IMAD.MOV.U32 R12, RZ, RZ, 0x1 ;  /* 0x00000001ff0c7424 */ /* 0x000fe400078e00ff */
[----:B------:R-:W-:-:S07]  /*1d460*/  IMAD.MOV.U32 R2, RZ, RZ, R14 ;  /* 0x000000ffff027224 */ /* 0x000fce00078e000e */
[----:B------:R-:W-:Y:S05]  /*1d470*/  WARPSYNC.COLLECTIVE R15, `(.L_x_10832) ;  /* 0x000000000f087348 */ /* 0x000fea0003c00000 */
[----:B------:R0:W1:Y:S02]  /*1d480*/  SHFL.IDX P6, R14, R13, R12, R11 ;  /* 0x0000000c0d0e7389 */ /* 0x00006400000c000b */
[----:B01----:R-:W-:Y:S01]  /*1d490*/  ENDCOLLECTIVE ;  /* 0x000000000000791b */ /* 0x003fe20003800000 */
.L_x_10832:
        /* <DEDUP_REMOVED lines=11> */
.L_x_10833:
[----:B------:R-:W-:Y:S01]  /*1d550*/  MOV R13, R9 ;  /* 0x00000009000d7202 */ /* 0x000fe20000000f00 */
[----:B------:R-:W-:Y:S02]  /*1d560*/  IMAD.MOV.U32 R12, RZ, RZ, 0x2 ;  /* 0x00000002ff0c7424 */ /* 0x000fe400078e00ff */
[----:B------:R-:W-:-:S07]  /*1d570*/  IMAD.MOV.U32 R2, RZ, RZ, R14 ;  /* 0x000000ffff027224 */ /* 0x000fce00078e000e */
[----:B------:R-:W-:Y:S05]  /*1d580*/  WARPSYNC.COLLECTIVE R15, `(.L_x_10834) ;  /* 0x000000000f087348 */ /* 0x000fea0003c00000 */
[----:B------:R0:W1:Y:S02]  /*1d590*/  SHFL.IDX P6, R14, R13, R12, R11 ;  /* 0x0000000c0d0e7389 */ /* 0x00006400000c000b */
[----:B01----:R-:W-:Y:S01]  /*1d5a0*/  ENDCOLLECTIVE ;  /* 0x000000000000791b */ /* 0x003fe20003800000 */
.L_x_10834:
        /* <DEDUP_REMOVED lines=11> */
.L_x_10835:
[----:B------:R-:W-:Y:S01]  /*1d660*/  MOV R13, R9 ;  /* 0x00000009000d7202 */ /* 0x000fe20000000f00 */
[----:B------:R-:W-:Y:S02]  /*1d670*/  IMAD.MOV.U32 R12, RZ, RZ, 0x3 ;  /* 0x00000003ff0c7424 */ /* 0x000fe400078e00ff */
[----:B------:R-:W-:-:S07]  /*1d680*/  IMAD.MOV.U32 R2, RZ, RZ, R14 ;  /* 0x000000ffff027224 */ /* 0x000fce00078e000e */
[----:B------:R-:W-:Y:S05]  /*1d690*/  WARPSYNC.COLLECTIVE R15, `(.L_x_10836) ;  /* 0x000000000f087348 */ /* 0x000fea0003c00000 */
[----:B------:R0:W1:Y:S02]  /*1d6a0*/  SHFL.IDX P6, R14, R13, R12, R11 ;  /* 0x0000000c0d0e7389 */ /* 0x00006400000c000b */
[----:B01----:R-:W-:Y:S01]  /*1d6b0*/  ENDCOLLECTIVE ;  /* 0x000000000000791b */ /* 0x003fe20003800000 */
.L_x_10836:
        /* <DEDUP_REMOVED lines=11> */
.L_x_10837:
[----:B------:R-:W-:Y:S01]  /*1d770*/  MOV R13, R9 ;  /* 0x00000009000d7202 */ /* 0x000fe20000000f00 */
[----:B------:R-:W-:Y:S02]  /*1d780*/  IMAD.MOV.U32 R12, RZ, RZ, 0x4 ;  /* 0x00000004ff0c7424 */ /* 0x000fe400078e00ff */
[----:B------:R-:W-:-:S07]  /*1d790*/  IMAD.MOV.U32 R2, RZ, RZ, R14 ;  /* 0x000000ffff027224 */ /* 0x000fce00078e000e */
[----:B------:R-:W-:Y:S05]  /*1d7a0*/  WARPSYNC.COLLECTIVE R15, `(.L_x_10838) ;  /* 0x000000000f087348 */ /* 0x000fea0003c00000 */
[----:B------:R0:W1:Y:S02]  /*1d7b0*/  SHFL.IDX P6, R14, R13, R12, R11 ;  /* 0x0000000c0d0e7389 */ /* 0x00006400000c000b */
[----:B01----:R-:W-:Y:S01]  /*1d7c0*/  ENDCOLLECTIVE ;  /* 0x000000000000791b */ /* 0x003fe20003800000 */
.L_x_10838:
        /* <DEDUP_REMOVED lines=11> */
.L_x_10839:
[----:B------:R-:W-:Y:S01]  /*1d880*/  MOV R13, R9 ;  /* 0x00000009000d7202 */ /* 0x000fe20000000f00 */
[----:B------:R-:W-:Y:S02]  /*1d890*/  IMAD.MOV.U32 R12, RZ, RZ, 0x5 ;  /* 0x00000005ff0c7424 */ /* 0x000fe400078e00ff */
[----:B------:R-:W-:-:S07]  /*1d8a0*/  IMAD.MOV.U32 R2, RZ, RZ, R14 ;  /* 0x000000ffff027224 */ /* 0x000fce00078e000e */
[----:B------:R-:W-:Y:S05]  /*1d8b0*/  WARPSYNC.COLLECTIVE R15, `(.L_x_10840) ;  /* 0x000000000f087348 */ /* 0x000fea0003c00000 */
[----:B------:R0:W1:Y:S02]  /*1d8c0*/  SHFL.IDX P6, R14, R13, R12, R11 ;  /* 0x0000000c0d0e7389 */ /* 0x00006400000c000b */
[----:B01----:R-:W-:Y:S01]  /*1d8d0*/  ENDCOLLECTIVE ;  /* 0x000000000000791b */ /* 0x003fe20003800000 */
.L_x_10840:
        /* <DEDUP_REMOVED lines=11> */
.L_x_10841:
[----:B------:R-:W-:Y:S01]  /*1d990*/  IMAD.MOV.U32 R2, RZ, RZ, R14 ;  /* 0x000000ffff027224 */ /* 0x000fe200078e000e */
[----:B------:R-:W-:Y:S06]  /*1d9a0*/  BRA `(.L_x_10842) ;  /* 0xffffffa0006c7947 */ /* 0x000fec000383ffff */
.L_x_10656:
[----:B---3--:R3:W4:Y:S02]  /*1d9b0*/  SYNCS.PHASECHK.TRANS64.TRYWAIT P0, [R4+URZ+0x32460], R21 ;  /* 0x03246015040075a7 */ /* 0x008724000800017f */
[----:B----4-:R-:W-:Y:S05]  /*1d9c0*/  @!P0 NANOSLEEP.SYNCS 0x989680 ;  /* 0x009896800000895d */ /* 0x010fea0003900000 */
[----:B------:R-:W4:Y:S02]  /*1d9d0*/  @!P0 SYNCS.PHASECHK.TRANS64 P0, [R4+URZ+0x32460], R21 ;  /* 0x03246015040085a7 */ /* 0x000f24000800007f */
[----:B----4-:R-:W-:Y:S05]  /*1d9e0*/  @!P0 BRA `(.L_x_10656) ;  /* 0xfffffffc00f08947 */ /* 0x010fea000383ffff */
[----:B------:R-:W-:Y:S05]  /*1d9f0*/  BRA `(.L_x_10843) ;  /* 0xffffffa000bc7947 */ /* 0x000fea000383ffff */
.L_x_10657:
        /* <DEDUP_REMOVED lines=8> */
.L_x_10845:
[----:B------:R-:W-:Y:S05]  /*1da80*/  BSYNC B1 ;  /* 0x0000000000017941 */ /* 0x000fea0003800000 */
.L_x_10844:
[----:B------:R-:W-:Y:S01]  /*1da90*/  IMAD.MOV.U32 R13, RZ, RZ, R5 ;  /* 0x000000ffff0d7224 */ /* 0x000fe200078e0005 */
[----:B------:R-:W-:Y:S01]  /*1daa0*/  MOV R11, 0x181f ;  /* 0x0000181f000b7802 */ /* 0x000fe20000000f00 */
[----:B------:R-:W-:Y:S02]  /*1dab0*/  IMAD.MOV.U32 R12, RZ, RZ, RZ ;  /* 0x000000ffff0c7224 */ /* 0x000fe400078e00ff */
[----:B------:R-:W-:Y:S02]  /*1dac0*/  IMAD.MOV.U32 R15, RZ, RZ, -0x1 ;  /* 0xffffffffff0f7424 */ /* 0x000fe400078e00ff */
[----:B------:R-:W-:Y:S02]  /*1dad0*/  IMAD.MOV.U32 R3, RZ, RZ, R14 ;  /* 0x000000ffff037224 */ /* 0x000fe400078e000e */
[----:B------:R-:W-:-:S07]  /*1dae0*/  IMAD R6, R6, 0x2, R23 ;  /* 0x0000000206067824 */ /* 0x000fce00078e0217 */
[----:B------:R-:W-:Y:S05]  /*1daf0*/  WARPSYNC.COLLECTIVE R15, `(.L_x_10846) ;  /* 0x000000000f087348 */ /* 0x000fea0003c00000 */
[----:B------:R0:W1:Y:S02]  /*1db00*/  SHFL.IDX P6, R14, R13, R12, R11 ;  /* 0x0000000c0d0e7389 */ /* 0x00006400000c000b */
[----:B01----:R-:W-:Y:S01]  /*1db10*/  ENDCOLLECTIVE ;  /* 0x000000000000791b */ /* 0x003fe20003800000 */
.L_x_10846:
[----:B------:R-:W-:Y:S02]  /*1db20*/  IMAD.MOV.U32 R13, RZ, RZ, R7 ;  /* 0x000000ffff0d7224 */ /* 0x000fe400078e0007 */
[----:B------:R-:W-:Y:S01]  /*1db30*/  IMAD.MOV.U32 R12, RZ, RZ, 0x1 ;  /* 0x00000001ff0c7424 */ /* 0x000fe200078e00ff */
[----:B------:R-:W-:-:S13]  /*1db40*/  IADD3 R2, P0, R14, R0, RZ ;  /* 0x000000000e027210 */ /* 0x000fda0007f1e0ff */
[----:B------:R-:W-:Y:S05]  /*1db50*/  WARPSYNC.COLLECTIVE R15, `(.L_x_10847) ;  /* 0x000000000f087348 */ /* 0x000fea0003c00000 */
[----:B------:R0:W1:Y:S02]  /*1db60*/  SHFL.IDX P6, R14, R13, R12, R11 ;  /* 0x0000000c0d0e7389 */ /* 0x00006400000c000b */
[----:B01----:R-:W-:Y:S01]  /*1db70*/  ENDCOLLECTIVE ;  /* 0x000000000000791b */ /* 0x003fe20003800000 */
.L_x_10847:
        /* <DEDUP_REMOVED lines=13> */
.L_x_10848:
[----:B------:R-:W-:Y:S02]  /*1dc50*/  IMAD.MOV.U32 R13, RZ, RZ, R7 ;  /* 0x000000ffff0d7224 */ /* 0x000fe400078e0007 */
[----:B------:R-:W-:Y:S01]  /*1dc60*/  IMAD.MOV.U32 R12, RZ, RZ, 0x2 ;  /* 0x00000002ff0c7424 */ /* 0x000fe200078e00ff */
[----:B------:R-:W-:-:S13]  /*1dc70*/  IADD3 R2, P0, R14, R0, RZ ;  /* 0x000000000e027210 */ /* 0x000fda0007f1e0ff */
[----:B------:R-:W-:Y:S05]  /*1dc80*/  WARPSYNC.COLLECTIVE R15, `(.L_x_10849) ;  /* 0x000000000f087348 */ /* 0x000fea0003c00000 */
[----:B------:R0:W1:Y:S02]  /*1dc90*/  SHFL.IDX P6, R14, R13, R12, R11 ;  /* 0x0000000c0d0e7389 */ /* 0x00006400000c000b */
[----:B01----:R-:W-:Y:S01]  /*1dca0*/  ENDCOLLECTIVE ;  /* 0x000000000000791b */ /* 0x003fe20003800000 */
.L_x_10849:
        /* <DEDUP_REMOVED lines=13> */
.L_x_10850:
[----:B------:R-:W-:Y:S02]  /*1dd80*/  IMAD.MOV.U32 R13, RZ, RZ, R7 ;  /* 0x000000ffff0d7224 */ /* 0x000fe400078e0007 */
[----:B------:R-:W-:Y:S01]  /*1dd90*/  IMAD.MOV.U32 R12, RZ, RZ, 0x3 ;  /* 0x00000003ff0c7424 */ /* 0x000fe200078e00ff */
[----:B------:R-:W-:-:S13]  /*1dda0*/  IADD3 R2, P0, R14, R0, RZ ;  /* 0x000000000e027210 */ /* 0x000fda0007f1e0ff */
[----:B------:R-:W-:Y:S05]  /*1ddb0*/  WARPSYNC.COLLECTIVE R15, `(.L_x_10851) ;  /* 0x000000000f087348 */ /* 0x000fea0003c00000 */
[----:B------:R0:W1:Y:S02]  /*1ddc0*/  SHFL.IDX P6, R14, R13, R12, R11 ;  /* 0x0000000c0d0e7389 */ /* 0x00006400000c000b */
[----:B01----:R-:W-:Y:S01]  /*1ddd0*/  ENDCOLLECTIVE ;  /* 0x000000000000791b */ /* 0x003fe20003800000 */
.L_x_10851:
        /* <DEDUP_REMOVED lines=13> */
.L_x_10852:
[----:B------:R-:W-:Y:S02]  /*1deb0*/  IMAD.MOV.U32 R13, RZ, RZ, R7 ;  /* 0x000000ffff0d7224 */ /* 0x000fe400078e0007 */
[----:B------:R-:W-:Y:S01]  /*1dec0*/  IMAD.MOV.U32 R12, RZ, RZ, 0x4 ;  /* 0x00000004ff0c7424 */ /* 0x000fe200078e00ff */
[----:B------:R-:W-:-:S13]  /*1ded0*/  IADD3 R2, P0, R14, R0, RZ ;  /* 0x000000000e027210 */ /* 0x000fda0007f1e0ff */
[----:B------:R-:W-:Y:S05]  /*1dee0*/  WARPSYNC.COLLECTIVE R15, `(.L_x_10853) ;  /* 0x000000000f087348 */ /* 0x000fea0003c00000 */
[----:B------:R0:W1:Y:S02]  /*1def0*/  SHFL.IDX P6, R14, R13, R12, R11 ;  /* 0x0000000c0d0e7389 */ /* 0x00006400000c000b */
[----:B01----:R-:W-:Y:S01]  /*1df00*/  ENDCOLLECTIVE ;  /* 0x000000000000791b */ /* 0x003fe20003800000 */
.L_x_10853:
[----:B------:R-:W-:-:S05]  /*1df10*/  IADD3.X R3, RZ, R8, RZ, P0, !PT ;  /* 0x00000008ff037210 */ /* 0x000fca00007fe4ff */
        /* <DEDUP_REMOVED lines=12> */
.L_x_10854:
[----:B------:R-:W-:Y:S01]  /*1dfe0*/  MOV R13, R7 ;  /* 0x00000007000d7202 */ /* 0x000fe20000000f00 */
[----:B------:R-:W-:Y:S01]  /*1dff0*/  IMAD.MOV.U32 R12, RZ, RZ, 0x5 ;  /* 0x00000005ff0c7424 */ /* 0x000fe200078e00ff */
[----:B------:R-:W-:-:S13]  /*1e000*/  IADD3 R2, P0, R14, R0, RZ ;  /* 0x000000000e027210 */ /* 0x000fda0007f1e0ff */
[----:B------:R-:W-:Y:S05]  /*1e010*/  WARPSYNC.COLLECTIVE R15, `(.L_x_10855) ;  /* 0x000000000f087348 */ /* 0x000fea0003c00000 */
[----:B------:R0:W1:Y:S02]  /*1e020*/  SHFL.IDX P6, R14, R13, R12, R11 ;  /* 0x0000000c0d0e7389 */ /* 0x00006400000c000b */
[----:B01----:R-:W-:Y:S01]  /*1e030*/  ENDCOLLECTIVE ;  /* 0x000000000000791b */ /* 0x003fe20003800000 */
.L_x_10855:
        /* <DEDUP_REMOVED lines=13> */
.L_x_10856:
[----:B------:R-:W-:Y:S05]  /*1e110*/  BRA `(.L_x_10857) ;  /* 0xffffffa000087947 */ /* 0x000fea000383ffff */
.L_x_10665:
[----:B------:R-:W-:Y:S01]  /*1e120*/  BSSY B0, `(.L_x_10858) ;  /* 0x0000008000007945 */ /* 0x000fe20003800000 */
[----:B------:R-:W-:Y:S01]  /*1e130*/  IMAD.MOV.U32 R13, RZ, RZ, R16 ;  /* 0x000000ffff0d7224 */ /* 0x000fe200078e0010 */
[----:B------:R-:W-:Y:S01]  /*1e140*/  MOV R11, 0x1f ;  /* 0x0000001f000b7802 */ /* 0x000fe20000000f00 */
[----:B------:R-:W-:Y:S02]  /*1e150*/  IMAD.MOV.U32 R12, RZ, RZ, RZ ;  /* 0x000000ffff0c7224 */ /* 0x000fe400078e00ff */
[----:B------:R-:W-:-:S07]  /*1e160*/  IMAD.MOV.U32 R15, RZ, RZ, -0x1 ;  /* 0xffffffffff0f7424 */ /* 0x000fce00078e00ff */
[----:B0-23--:R-:W-:Y:S05]  /*1e170*/  WARPSYNC.COLLECTIVE R15, `(.L_x_10859) ;  /* 0x000000000f087348 */ /* 0x00dfea0003c00000 */
[----:B------:R1:W4:Y:S02]  /*1e180*/  SHFL.IDX P6, R14, R13, R12, R11 ;  /* 0x0000000c0d0e7389 */ /* 0x00032400000c000b */
[----:B01234-:R-:W-:Y:S01]  /*1e190*/  ENDCOLLECTIVE ;  /* 0x000000000000791b */ /* 0x01ffe20003800000 */
.L_x_10859:
[----:B------:R-:W-:Y:S05]  /*1e1a0*/  BSYNC B0 ;  /* 0x0000000000007941 */ /* 0x000fea0003800000 */
.L_x_10858:
        /* <DEDUP_REMOVED lines=9> */
.L_x_10860:
        /* <DEDUP_REMOVED lines=18> */
.L_x_10861:
[----:B------:R-:W-:Y:S01]  /*1e360*/  IMAD.MOV.U32 R12, RZ, RZ, 0x2 ;  /* 0x00000002ff0c7424 */ /* 0x000fe200078e00ff */
[----:B------:R-:W-:-:S05]  /*1e370*/  SEL R6, R14, RZ, P1 ;  /* 0x000000ff0e067207 */ /* 0x000fca0000800000 */
[----:B------:R-:W-:-:S04]  /*1e380*/  IMAD.IADD R6, R5, 0x1, R6 ;  /* 0x0000000105067824 */ /* 0x000fc800078e0206 */
[----:B------:R-:W-:-:S07]  /*1e390*/  IMAD.MOV.U32 R13, RZ, RZ, R6 ;  /* 0x000000ffff0d7224 */ /* 0x000fce00078e0006 */
[----:B------:R-:W-:Y:S05]  /*1e3a0*/  WARPSYNC.COLLECTIVE R15, `(.L_x_10862) ;  /* 0x000000000f087348 */ /* 0x000fea0003c00000 */
[----:B------:R0:W1:Y:S02]  /*1e3b0*/  SHFL.UP P6, R14, R13, R12, R11 ;  /* 0x0400000c0d0e7389 */ /* 0x00006400000c000b */
[----:B01----:R-:W-:Y:S01]  /*1e3c0*/  ENDCOLLECTIVE ;  /* 0x000000000000791b */ /* 0x003fe20003800000 */
.L_x_10862:
[----:B------:R-:W-:Y:S02]  /*1e3d0*/  MOV R12, 0x4 ;  /* 0x00000004000c7802 */ /* 0x000fe40000000f00 */
[----:B------:R-:W-:-:S05]  /*1e3e0*/  SEL R7, R14, RZ, P2 ;  /* 0x000000ff0e077207 */ /* 0x000fca0001000000 */
[----:B------:R-:W-:-:S04]  /*1e3f0*/  IMAD.IADD R7, R6, 0x1, R7 ;  /* 0x0000000106077824 */ /* 0x000fc800078e0207 */
[----:B------:R-:W-:-:S07]  /*1e400*/  IMAD.MOV.U32 R13, RZ, RZ, R7 ;  /* 0x000000ffff0d7224 */ /* 0x000fce00078e0007 */
[----:B------:R-:W-:Y:S05]  /*1e410*/  WARPSYNC.COLLECTIVE R15, `(.L_x_10863) ;  /* 0x000000000f087348 */ /* 0x000fea0003c00000 */
[----:B------:R0:W1:Y:S02]  /*1e420*/  SHFL.UP P6, R14, R13, R12, R11 ;  /* 0x0400000c0d0e7389 */ /* 0x00006400000c000b */
[----:B01----:R-:W-:Y:S01]  /*1e430*/  ENDCOLLECTIVE ;  /* 0x000000000000791b */ /* 0x003fe20003800000 */
.L_x_10863:
[----:B------:R-:W-:Y:S01]  /*1e440*/  IMAD.MOV.U32 R12, RZ, RZ, 0x8 ;  /* 0x00000008ff0c7424 */ /* 0x000fe200078e00ff */
[----:B------:R-:W-:-:S05]  /*1e450*/  SEL R2, R14, RZ, P3 ;  /* 0x000000ff0e027207 */ /* 0x000fca0001800000 */
[----:B------:R-:W-:-:S04]  /*1e460*/  IMAD.IADD R2, R7, 0x1, R2 ;  /* 0x0000000107027824 */ /* 0x000fc800078e0202 */
[----:B------:R-:W-:-:S07]  /*1e470*/  IMAD.MOV.U32 R13, RZ, RZ, R2 ;  /* 0x000000ffff0d7224 */ /* 0x000fce00078e0002 */
[----:B------:R-:W-:Y:S05]  /*1e480*/  WARPSYNC.COLLECTIVE R15, `(.L_x_10864) ;  /* 0x000000000f087348 */ /* 0x000fea0003c00000 */
[----:B------:R0:W1:Y:S02]  /*1e490*/  SHFL.UP P6, R14, R13, R12, R11 ;  /* 0x0400000c0d0e7389 */ /* 0x00006400000c000b */
[----:B01----:R-:W-:Y:S01]  /*1e4a0*/  ENDCOLLECTIVE ;  /* 0x000000000000791b */ /* 0x003fe20003800000 */
.L_x_10864:
[----:B------:R-:W-:Y:S02]  /*1e4b0*/  MOV R12, 0x10 ;  /* 0x00000010000c7802 */ /* 0x000fe40000000f00 */
[----:B------:R-:W-:-:S05]  /*1e4c0*/  SEL R3, R14, RZ, P4 ;  /* 0x000000ff0e037207 */ /* 0x000fca0002000000 */
[----:B------:R-:W-:-:S04]  /*1e4d0*/  IMAD.IADD R3, R2, 0x1, R3 ;  /* 0x0000000102037824 */ /* 0x000fc800078e0203 */
[----:B------:R-:W-:-:S07]  /*1e4e0*/  IMAD.MOV.U32 R13, RZ, RZ, R3 ;  /* 0x000000ffff0d7224 */ /* 0x000fce00078e0003 */
[----:B------:R-:W-:Y:S05]  /*1e4f0*/  WARPSYNC.COLLECTIVE R15, `(.L_x_10865) ;  /* 0x000000000f087348 */ /* 0x000fea0003c00000 */
[----:B------:R0:W1:Y:S02]  /*1e500*/  SHFL.UP P6, R14, R13, R12, R11 ;  /* 0x0400000c0d0e7389 */ /* 0x00006400000c000b */
[----:B01----:R-:W-:Y:S01]  /*1e510*/  ENDCOLLECTIVE ;  /* 0x000000000000791b */ /* 0x003fe20003800000 */
.L_x_10865:
        /* <DEDUP_REMOVED lines=8> */
.L_x_10866:
[----:B------:R-:W-:Y:S05]  /*1e5a0*/  BRA `(.L_x_10867) ;  /* 0xffffffa000647947 */ /* 0x000fea000383ffff */
.L_x_10670:
[----:B------:R-:W-:Y:S01]  /*1e5b0*/  BSSY B0, `(.L_x_10868) ;  /* 0x0000008000007945 */ /* 0x000fe20003800000 */
[----:B-----5:R-:W-:Y:S01]  /*1e5c0*/  IMAD.MOV.U32 R13, RZ, RZ, R5 ;  /* 0x000000ffff0d7224 */ /* 0x020fe200078e0005 */
[----:B------:R-:W-:Y:S01]  /*1e5d0*/  MOV R12, 0x1 ;  /* 0x00000001000c7802 */ /* 0x000fe20000000f00 */
[----:B------:R-:W-:Y:S02]  /*1e5e0*/  IMAD.MOV.U32 R11, RZ, RZ, RZ ;  /* 0x000000ffff0b7224 */ /* 0x000fe400078e00ff */
[----:B------:R-:W-:-:S07]  /*1e5f0*/  IMAD.MOV.U32 R15, RZ, RZ, -0x1 ;  /* 0xffffffffff0f7424 */ /* 0x000fce00078e00ff */
[----:B0-----:R-:W-:Y:S05]  /*1e600*/  WARPSYNC.COLLECTIVE R15, `(.L_x_10869) ;  /* 0x000000000f087348 */ /* 0x001fea0003c00000 */
[----:B------:R1:W2:Y:S02]  /*1e610*/  SHFL.UP P6, R14, R13, R12, R11 ;  /* 0x0400000c0d0e7389 */ /* 0x0002a400000c000b */
[----:B012---:R-:W-:Y:S01]  /*1e620*/  ENDCOLLECTIVE ;  /* 0x000000000000791b */ /* 0x007fe20003800000 */
.L_x_10869:
[----:B------:R-:W-:Y:S05]  /*1e630*/  BSYNC B0 ;  /* 0x0000000000007941 */ /* 0x000fea0003800000 */
.L_x_10868:
        /* <DEDUP_REMOVED lines=8> */
.L_x_10870:
[----:B------:R-:W-:Y:S01]  /*1e6c0*/  IMAD.MOV.U32 R12, RZ, RZ, 0x4 ;  /* 0x00000004ff0c7424 */ /* 0x000fe200078e00ff */
[----:B------:R-:W-:-:S05]  /*1e6d0*/  SEL R2, R14, RZ, P2 ;  /* 0x000000ff0e027207 */ /* 0x000fca0001000000 */
[----:B------:R-:W-:-:S04]  /*1e6e0*/  IMAD.IADD R2, R13, 0x1, R2 ;  /* 0x000000010d027824 */ /* 0x000fc800078e0202 */
[----:B------:R-:W-:-:S07]  /*1e6f0*/  IMAD.MOV.U32 R13, RZ, RZ, R2 ;  /* 0x000000ffff0d7224 */ /* 0x000fce00078e0002 */
[----:B------:R-:W-:Y:S05]  /*1e700*/  WARPSYNC.COLLECTIVE R15, `(.L_x_10871) ;  /* 0x000000000f087348 */ /* 0x000fea0003c00000 */
[----:B------:R0:W1:Y:S02]  /*1e710*/  SHFL.UP P6, R14, R13, R12, R11 ;  /* 0x0400000c0d0e7389 */ /* 0x00006400000c000b */
[----:B01----:R-:W-:Y:S01]  /*1e720*/  ENDCOLLECTIVE ;  /* 0x000000000000791b */ /* 0x003fe20003800000 */
.L_x_10871:
[----:B------:R-:W-:Y:S02]  /*1e730*/  MOV R12, 0x8 ;  /* 0x00000008000c7802 */ /* 0x000fe40000000f00 */
[----:B------:R-:W-:-:S05]  /*1e740*/  SEL R3, R14, RZ, P3 ;  /* 0x000000ff0e037207 */ /* 0x000fca0001800000 */
[----:B------:R-:W-:-:S04]  /*1e750*/  IMAD.IADD R3, R2, 0x1, R3 ;  /* 0x0000000102037824 */ /* 0x000fc800078e0203 */
[----:B------:R-:W-:-:S07]  /*1e760*/  IMAD.MOV.U32 R13, RZ, RZ, R3 ;  /* 0x000000ffff0d7224 */ /* 0x000fce00078e0003 */
[----:B------:R-:W-:Y:S05]  /*1e770*/  WARPSYNC.COLLECTIVE R15, `(.L_x_10872) ;  /* 0x000000000f087348 */ /* 0x000fea0003c00000 */
[----:B------:R0:W1:Y:S02]  /*1e780*/  SHFL.UP P6, R14, R13, R12, R11 ;  /* 0x0400000c0d0e7389 */ /* 0x00006400000c000b */
[----:B01----:R-:W-:Y:S01]  /*1e790*/  ENDCOLLECTIVE ;  /* 0x000000000000791b */ /* 0x003fe20003800000 */
.L_x_10872:
[----:B------:R-:W-:Y:S01]  /*1e7a0*/  IMAD.MOV.U32 R12, RZ, RZ, 0x10 ;  /* 0x00000010ff0c7424 */ /* 0x000fe200078e00ff */
[----:B------:R-:W-:-:S05]  /*1e7b0*/  SEL R4, R14, RZ, P4 ;  /* 0x000000ff0e047207 */ /* 0x000fca0002000000 */
[----:B------:R-:W-:-:S04]  /*1e7c0*/  IMAD.IADD R4, R3, 0x1, R4 ;  /* 0x0000000103047824 */ /* 0x000fc800078e0204 */
[----:B------:R-:W-:-:S07]  /*1e7d0*/  IMAD.MOV.U32 R13, RZ, RZ, R4 ;  /* 0x000000ffff0d7224 */ /* 0x000fce00078e0004 */
[----:B------:R-:W-:Y:S05]  /*1e7e0*/  WARPSYNC.COLLECTIVE R15, `(.L_x_10873) ;  /* 0x000000000f087348 */ /* 0x000fea0003c00000 */
[----:B------:R0:W1:Y:S02]  /*1e7f0*/  SHFL.UP P6, R14, R13, R12, R11 ;  /* 0x0400000c0d0e7389 */ /* 0x00006400000c000b */
[----:B01----:R-:W-:Y:S01]  /*1e800*/  ENDCOLLECTIVE ;  /* 0x000000000000791b */ /* 0x003fe20003800000 */
.L_x_10873:
        /* <DEDUP_REMOVED lines=8> */
.L_x_10874:
[----:B------:R-:W-:Y:S05]  /*1e890*/  BRA `(.L_x_10875) ;  /* 0xffffffa000447947 */ /* 0x000fea000383ffff */
.L_x_10672:
[----:B------:R-:W-:Y:S01]  /*1e8a0*/  BSSY B0, `(.L_x_10876) ;  /* 0x0000006000007945 */ /* 0x000fe20003800000 */
[----:B------:R-:W-:Y:S01]  /*1e8b0*/  PLOP3.LUT P6, PT, P6, PT, PT, 0x8, 0x0 ;  /* 0x000000000000781c */ /* 0x000fe200037ce170 */
[----:B------:R-:W-:-:S12]  /*1e8c0*/  IMAD.MOV.U32 R15, RZ, RZ, -0x1 ;  /* 0xffffffffff0f7424 */ /* 0x000fd800078e00ff */
[----:B0-----:R-:W-:Y:S05]  /*1e8d0*/  WARPSYNC.COLLECTIVE R15, `(.L_x_10877) ;  /* 0x000000000f087348 */ /* 0x001fea0003c00000 */
[----:B------:R-:W-:Y:S01]  /*1e8e0*/  VOTE.ANY R14, PT, P6 ;  /* 0x00000000000e7806 */ /* 0x000fe200030e0100 */
[----:B0-----:R-:W-:Y:S06]  /*1e8f0*/  ENDCOLLECTIVE ;  /* 0x000000000000791b */ /* 0x001fec0003800000 */
.L_x_10877:
[----:B------:R-:W-:Y:S05]  /*1e900*/  BSYNC B0 ;  /* 0x0000000000007941 */ /* 0x000fea0003800000 */
.L_x_10876:
        /* <DEDUP_REMOVED lines=9> */
.L_x_10878:
[----:B------:R-:W-:Y:S01]  /*1e9a0*/  IMAD.MOV.U32 R5, RZ, RZ, R14 ;  /* 0x000000ffff057224 */ /* 0x000fe200078e000e */
[----:B------:R-:W-:Y:S06]  /*1e9b0*/  BRA `(.L_x_10879) ;  /* 0xffffffa000347947 */ /* 0x000fec000383ffff */
.L_x_10674:
[----:B------:R-:W-:Y:S01]  /*1e9c0*/  BSSY B0, `(.L_x_10880) ;  /* 0x0000007000007945 */ /* 0x000fe20003800000 */
[----:B------:R-:W-:Y:S02]  /*1e9d0*/  IMAD.MOV.U32 R13, RZ, RZ, R2 ;  /* 0x000000ffff0d7224 */ /* 0x000fe400078e0002 */
[----:B------:R-:W-:Y:S02]  /*1e9e0*/  IMAD.MOV.U32 R11, RZ, RZ, 0x1f ;  /* 0x0000001fff0b7424 */ /* 0x000fe400078e00ff */
[----:B------:R-:W-:-:S07]  /*1e9f0*/  IMAD.MOV.U32 R15, RZ, RZ, -0x1 ;  /* 0xffffffffff0f7424 */ /* 0x000fce00078e00ff */
[----:B012---:R-:W-:Y:S05]  /*1ea00*/  WARPSYNC.COLLECTIVE R15, `(.L_x_10881) ;  /* 0x000000000f087348 */ /* 0x007fea0003c00000 */
[----:B------:R3:W4:Y:S02]  /*1ea10*/  SHFL.IDX P6, R14, R13, R12, R11 ;  /* 0x0000000c0d0e7389 */ /* 0x00072400000c000b */
[----:B01234-:R-:W-:Y:S01]  /*1ea20*/  ENDCOLLECTIVE ;  /* 0x000000000000791b */ /* 0x01ffe20003800000 */
.L_x_10881:
[----:B------:R-:W-:Y:S05]  /*1ea30*/  BSYNC B0 ;  /* 0x0000000000007941 */ /* 0x000fea0003800000 */
.L_x_10880:
[----:B------:R-:W-:Y:S05]  /*1ea40*/  BRA `(.L_x_10673) ;  /* 0xffffffa0002c7947 */ /* 0x000fea000383ffff */
.L_x_10678:
[----:B-1----:R1:W0:Y:S02]  /*1ea50*/  SYNCS.PHASECHK.TRANS64.TRYWAIT P0, [R5+URZ+0x32420], R0 ;  /* 0x03242000050075a7 */ /* 0x002224000800017f */
[----:B0-----:R-:W-:Y:S05]  /*1ea60*/  @!P0 NANOSLEEP.SYNCS 0x989680 ;  /* 0x009896800000895d */ /* 0x001fea0003900000 */
[----:B------:R-:W0:Y:S02]  /*1ea70*/  @!P0 SYNCS.PHASECHK.TRANS64 P0, [R5+URZ+0x32420], R0 ;  /* 0x03242000050085a7 */ /* 0x000e24000800007f */
[----:B0-----:R-:W-:Y:S05]  /*1ea80*/  @!P0 BRA `(.L_x_10678) ;  /* 0xfffffffc00f08947 */ /* 0x001fea000383ffff */
[----:B------:R-:W-:Y:S05]  /*1ea90*/  BRA `(.L_x_10882) ;  /* 0xffffffa400187947 */ /* 0x000fea000383ffff */
.L_x_10679:
[----:B------:R-:W5:Y:S01]  /*1eaa0*/  S2R R2, SR_TID.X ;  /* 0x0000000000027919 */ /* 0x000f620000002100 */
[----:B------:R-:W-:Y:S01]  /*1eab0*/  BSSY B0, `(.L_x_10883) ;  /* 0x000000a000007945 */ /* 0x000fe20003800000 */
[----:B------:R-:W-:Y:S02]  /*1eac0*/  IMAD.MOV.U32 R12, RZ, RZ, RZ ;  /* 0x000000ffff0c7224 */ /* 0x000fe400078e00ff */
[----:B------:R-:W-:Y:S02]  /*1ead0*/  IMAD.MOV.U32 R11, RZ, RZ, 0x1f ;  /* 0x0000001fff0b7424 */ /* 0x000fe400078e00ff */
[----:B------:R-:W-:Y:S01]  /*1eae0*/  IMAD.MOV.U32 R15, RZ, RZ, -0x1 ;  /* 0xffffffffff0f7424 */ /* 0x000fe200078e00ff */
[----:B-----5:R-:W-:-:S04]  /*1eaf0*/  SHF.R.U32.HI R2, RZ, 0x5, R2 ;  /* 0x00000005ff027819 */ /* 0x020fc80000011602 */
[----:B------:R-:W-:-:S04]  /*1eb00*/  LOP3.LUT R2, R2, 0x3, RZ, 0xc0, !PT ;  /* 0x0000000302027812 */ /* 0x000fc800078ec0ff */
[----:B------:R-:W-:-:S07]  /*1eb10*/  MOV R13, R2 ;  /* 0x00000002000d7202 */ /* 0x000fce0000000f00 */
[----:B01234-:R-:W-:Y:S05]  /*1eb20*/  WARPSYNC.COLLECTIVE R15, `(.L_x_10884) ;  /* 0x000000000f087348 */ /* 0x01ffea0003c00000 */
[----:B------:R0:W0:Y:S02]  /*1eb30*/  SHFL.IDX P6, R14, R13, R12, R11 ;  /* 0x0000000c0d0e7389 */ /* 0x00002400000c000b */
[----:B01234-:R-:W-:Y:S01]  /*1eb40*/  ENDCOLLECTIVE ;  /* 0x000000000000791b */ /* 0x01ffe20003800000 */
.L_x_10884:
[----:B------:R-:W-:Y:S05]  /*1eb50*/  BSYNC B0 ;  /* 0x0000000000007941 */ /* 0x000fea0003800000 */
.L_x_10883:
[----:B------:R-:W-:Y:S05]  /*1eb60*/  BRA `(.L_x_10885) ;  /* 0xffffffa400007947 */ /* 0x000fea000383ffff */
.L_x_10680:
[----:B------:R-:W-:Y:S01]  /*1eb70*/  BSSY B0, `(.L_x_10886) ;  /* 0x0000006000007945 */ /* 0x000fe20003800000 */
[----:B------:R-:W-:-:S07]  /*1eb80*/  IMAD.MOV.U32 R15, RZ, RZ, -0x1 ;  /* 0xffffffffff0f7424 */ /* 0x000fce00078e00ff */
[----:B-1234-:R-:W-:Y:S05]  /*1eb90*/  WARPSYNC.COLLECTIVE R15, `(.L_x_10887) ;  /* 0x000000000f0c7348 */ /* 0x01efea0003c00000 */
[----:B------:R-:W-:Y:S02]  /*1eba0*/  ELECT P6, UR62, PT ;  /* 0x00000000003e782f */ /* 0x000fe400038c0000 */
[----:B------:R-:W-:Y:S01]  /*1ebb0*/  MOV R14, UR62 ;  /* 0x0000003e000e7c02 */ /* 0x000fe20008000f00 */
[----:B-1234-:R-:W-:Y:S10]  /*1ebc0*/  ENDCOLLECTIVE ;  /* 0x000000000000791b */ /* 0x01eff40003800000 */
.L_x_10887:
[----:B------:R-:W-:Y:S05]  /*1ebd0*/  BSYNC B0 ;  /* 0x0000000000007941 */ /* 0x000fea0003800000 */
.L_x_10886:
[----:B------:R-:W-:Y:S05]  /*1ebe0*/  BRA `(.L_x_10888) ;  /* 0xffffffa000f47947 */ /* 0x000fea000383ffff */
.L_x_10682:
[----:B0-----:R0:W1:Y:S02]  /*1ebf0*/  SYNCS.PHASECHK.TRANS64.TRYWAIT P1, [R3+URZ+0x32440], R2 ;  /* 0x03244002030075a7 */ /* 0x001064000802017f */
[----:B-1----:R-:W-:Y:S05]  /*1ec00*/  @!P1 NANOSLEEP.SYNCS 0x989680 ;  /* 0x009896800000995d */ /* 0x002fea0003900000 */
[----:B------:R-:W1:Y:S02]  /*1ec10*/  @!P1 SYNCS.PHASECHK.TRANS64 P1, [R3+URZ+0x32440], R2 ;  /* 0x03244002030095a7 */ /* 0x000e64000802007f */
[----:B-1----:R-:W-:Y:S05]  /*1ec20*/  @!P1 BRA `(.L_x_10682) ;  /* 0xfffffffc00f09947 */ /* 0x002fea000383ffff */
[----:B------:R-:W-:Y:S05]  /*1ec30*/  BRA `(.L_x_10889) ;  /* 0xffffffa400147947 */ /* 0x000fea000383ffff */
.L_x_10684:
[----:B-1----:R1:W0:Y:S02]  /*1ec40*/  SYNCS.PHASECHK.TRANS64.TRYWAIT P1, [R25+URZ+0x32440], R0 ;  /* 0x03244000190075a7 */ /* 0x002224000802017f */
[----:B0-----:R-:W-:Y:S05]  /*1ec50*/  @!P1 NANOSLEEP.SYNCS 0x989680 ;  /* 0x009896800000995d */ /* 0x001fea0003900000 */
[----:B------:R-:W0:Y:S02]  /*1ec60*/  @!P1 SYNCS.PHASECHK.TRANS64 P1, [R25+URZ+0x32440], R0 ;  /* 0x03244000190095a7 */ /* 0x000e24000802007f */
[----:B0-----:R-:W-:Y:S05]  /*1ec70*/  @!P1 BRA `(.L_x_10684) ;  /* 0xfffffffc00f09947 */ /* 0x001fea000383ffff */
[----:B------:R-:W-:Y:S05]  /*1ec80*/  BRA `(.L_x_10890) ;  /* 0xffffffa400207947 */ /* 0x000fea000383ffff */
.L_x_10686:
[----:B------:R0:W0:Y:S02]  /*1ec90*/  SYNCS.PHASECHK.TRANS64.TRYWAIT P1, [R3+URZ+0x32460], R2 ;  /* 0x03246002030075a7 */ /* 0x000024000802017f */
[----:B0-----:R-:W-:Y:S05]  /*1eca0*/  @!P1 NANOSLEEP.SYNCS 0x989680 ;  /* 0x009896800000995d */ /* 0x001fea0003900000 */
[----:B------:R-:W0:Y:S02]  /*1ecb0*/  @!P1 SYNCS.PHASECHK.TRANS64 P1, [R3+URZ+0x32460], R2 ;  /* 0x03246002030095a7 */ /* 0x000e24000802007f */
[----:B0-----:R-:W-:Y:S05]  /*1ecc0*/  @!P1 BRA `(.L_x_10686) ;  /* 0xfffffffc00f09947 */ /* 0x001fea000383ffff */
[----:B------:R-:W-:Y:S05]  /*1ecd0*/  BRA `(.L_x_10891) ;  /* 0xffffffa4001c7947 */ /* 0x000fea000383ffff */
.L_x_10892:
        /* <DEDUP_REMOVED lines=10> */
.L_x_15667:


//--------------------- .text._ZN7cutlass13device_kernelIN5flash11enable_sm90INS1_16FlashAttnFwdSm90INS1_25CollectiveMainloopFwdSm90ILi2EN4cute5tupleIJNS5_1CILi1EEES8_S8_EEENS6_IJNS7_ILi128EEENS7_ILi96EEENS7_ILi64EEEEEELi256ENS_6half_tEfNS_4arch4Sm90ELb0ELb1ELb1ELb0ELb1ELb0ELb0ELb1ELb0ELb1ELb0ELb0EEENS1_21CollectiveEpilogueFwdINS6_IJSA_NS7_ILi256EEESB_EEES9_SE_SG_Li256ELb0ELb1ELb0ELb0EEENS1_30DynamicPersistentTileSchedulerILi256ELi128ELb0ELb1ELb1EEEEEEEEEvNT_6ParamsE --------------------------
	.section	.text._ZN7cutlass13device_kernelIN5flash11enable_sm90INS1_16FlashAttnFwdSm90INS1_25CollectiveMainloopFwdSm90ILi2EN4cute5tupleIJNS5_1CILi1EEES8_S8_EEENS6_IJNS7_ILi128EEENS7_ILi96EEENS7_ILi64EEEEEELi256ENS_6half_tEfNS_4arch4Sm90ELb0ELb1ELb1ELb0ELb1ELb0ELb0ELb1ELb0ELb1ELb0ELb0EEENS1_21CollectiveEpilogueFwdINS6_IJSA_NS7_ILi256EEESB_EEES9_SE_SG_Li256ELb0ELb1ELb0ELb0EEENS1_30DynamicPersistentTileSchedulerILi256ELi128ELb0ELb1ELb1EEEEEEEEEvNT_6ParamsE,"ax",@progbits
	.align	128
.text._ZN7cutlass13device_kernelIN5flash11enable_sm90INS1_16FlashAttnFwdSm90INS1_25CollectiveMainloopFwdSm90ILi2EN4cute5tupleIJNS5_1CILi1EEES8_S8_EEENS6_IJNS7_ILi128EEENS7_ILi96EEENS7_ILi64EEEEEELi256ENS_6half_tEfNS_4arch4Sm90ELb0ELb1ELb1ELb0ELb1ELb0ELb0ELb1ELb0ELb1ELb0ELb0EEENS1_21CollectiveEpilogueFwdINS6_IJSA_NS7_ILi256EEESB_EEES9_SE_SG_Li256ELb0ELb1ELb0ELb0EEENS1_30DynamicPersistentTileSchedulerILi256ELi128ELb0ELb1ELb1EEEEEEEEEvNT_6ParamsE:
        .type           _ZN7cutlass13device_kernelIN5flash11enable_sm90INS1_16FlashAttnFwdSm90INS1_25CollectiveMainloopFwdSm90ILi2EN4cute5tupleIJNS5_1CILi1EEES8_S8_EEENS6_IJNS7_ILi128EEENS7_ILi96EEENS7_ILi64EEEEEELi256ENS_6half_tEfNS_4arch4Sm90ELb0ELb1ELb1ELb0ELb1ELb0ELb0ELb1ELb0ELb1ELb0ELb0EEENS1_21CollectiveEpilogueFwdINS6_IJSA_NS7_ILi256EEESB_EEES9_SE_SG_Li256ELb0ELb1ELb0ELb0EEENS1_30DynamicPersistentTileSchedulerILi256ELi128ELb0ELb1ELb1EEEEEEEEEvNT_6ParamsE,@function
        .size           _ZN7cutlass13device_kernelIN5flash11enable_sm90INS1_16FlashAttnFwdSm90INS1_25CollectiveMainloopFwdSm90ILi2EN4cute5tupleIJNS5_1CILi1EEES8_S8_EEENS6_IJNS7_ILi128EEENS7_ILi96EEENS7_ILi64EEEEEELi256ENS_6half_tEfNS_4arch4Sm90ELb0ELb1ELb1ELb0ELb1ELb0ELb0ELb1ELb0ELb1ELb0ELb0EEENS1_21CollectiveEpilogueFwdINS6_IJSA_NS7_ILi256EEESB_EEES9_SE_SG_Li256ELb0ELb1ELb0ELb0EEENS1_30DynamicPersistentTileSchedulerILi256ELi128ELb0ELb1ELb1EEEEEEEEEvNT_6ParamsE,(.L_x_15668 - _ZN7cutlass13device_kernelIN5flash11enable_sm90INS1_16FlashAttnFwdSm90INS1_25CollectiveMainloopFwdSm90ILi2EN4cute5tupleIJNS5_1CILi1EEES8_S8_EEENS6_IJNS7_ILi128EEENS7_ILi96EEENS7_ILi64EEEEEELi256ENS_6half_tEfNS_4arch4Sm90ELb0ELb1ELb1ELb0ELb1ELb0ELb0ELb1ELb0ELb1ELb0ELb0EEENS1_21CollectiveEpilogueFwdINS6_IJSA_NS7_ILi256EEESB_EEES9_SE_SG_Li256ELb0ELb1ELb0ELb0EEENS1_30DynamicPersistentTileSchedulerILi256ELi128ELb0ELb1ELb1EEEEEEEEEvNT_6ParamsE)
        .other          _ZN7cutlass13device_kernelIN5flash11enable_sm90INS1_16FlashAttnFwdSm90INS1_25CollectiveMainloopFwdSm90ILi2EN4cute5tupleIJNS5_1CILi1EEES8_S8_EEENS6_IJNS7_ILi128EEENS7_ILi96EEENS7_ILi64EEEEEELi256ENS_6half_tEfNS_4arch4Sm90ELb0ELb1ELb1ELb0ELb1ELb0ELb0ELb1ELb0ELb1ELb0ELb0EEENS1_21CollectiveEpilogueFwdINS6_IJSA_NS7_ILi256EEESB_EEES9_SE_SG_Li256ELb0ELb1ELb0ELb0EEENS1_30DynamicPersistentTileSchedulerILi256ELi128ELb0ELb1ELb1EEEEEEEEEvNT_6ParamsE,@"STO_CUDA_ENTRY STV_DEFAULT"
_ZN7cutlass13device_kernelIN5flash11enable_sm90INS1_16FlashAttnFwdSm90INS1_25CollectiveMainloopFwdSm90ILi2EN4cute5tupleIJNS5_1CILi1EEES8_S8_EEENS6_IJNS7_ILi128EEENS7_ILi96EEENS7_ILi64EEEEEELi256ENS_6half_tEfNS_4arch4Sm90ELb0ELb1ELb1ELb0ELb1ELb0ELb0ELb1ELb0ELb1ELb0ELb0EEENS1_21CollectiveEpilogueFwdINS6_IJSA_NS7_ILi256EEESB_EEES9_SE_SG_Li256ELb0ELb1ELb0ELb0EEENS1_30DynamicPersistentTileSchedulerILi256ELi128ELb0ELb1ELb1EEEEEEEEEvNT_6ParamsE:
        /* <DEDUP_REMOVED lines=9> */
[----:B------:R1:W2:Y:S01]  /*0090*/  SHFL.IDX PT, R3, R24, RZ, 0x1f ;  /* 0x00001fff18037589 */ /* 0x0002a200000e0000 */
        /* <DEDUP_REMOVED lines=14> */
[----:B------:R1:W0:Y:S06]  /*0180*/  @!UP0 SYNCS.EXCH.64 URZ, [UR8+0x22800], UR4 ;  /* 0x02280004083f85b2 */ /* 0x00022c0008000100 */
[----:B------:R1:W3:Y:S02]  /*0190*/  @!UP1 SYNCS.EXCH.64 URZ, [UR8+0x22820], UR6 ;  /* 0x02282006083f95b2 */ /* 0x0002e40008000100 */
[----:B-12---:R-:W-:Y:S05]  /*01a0*/  @P1 BRA `(.L_x_10893) ;  /* 0x0000000000481947 */ /* 0x006fea0003800000 */
[----:B------:R-:W1:Y:S01]  /*01b0*/  S2UR UR5, SR_CgaCtaId ;  /* 0x00000000000579c3 */ /* 0x000e620000008800 */
        /* <DEDUP_REMOVED lines=12> */
[----:B-1----:R1:W2:Y:S08]  /*0280*/  SYNCS.EXCH.64 URZ, [UR8+0x22830], UR4 ;  /* 0x02283004083f75b2 */ /* 0x0022b00008000100 */
[----:B------:R1:W4:Y:S01]  /*0290*/  SYNCS.EXCH.64 URZ, [UR8+0x22840], UR6 ;  /* 0x02284006083f75b2 */ /* 0x0003220008000100 */
[----:B------:R1:W0:Y:S01]  /*02a0*/  SYNCS.EXCH.64 URZ, [UR8+0x22838], UR4 ;  /* 0x02283804083f75b2 */ /* 0x0002220008000100 */
[----:B------:R1:W0:Y:S01]  /*02b0*/  SYNCS.EXCH.64 URZ, [UR8+0x22848], UR6 ;  /* 0x02284806083f75b2 */ /* 0x0002220008000100 */
[----:B------:R-:W-:Y:S01]  /*02c0*/  NOP ;  /* 0x0000000000007918 */ /* 0x000fe20000000000 */
.L_x_10893:
[----:B------:R-:W5:Y:S01]  /*02d0*/  SHFL.IDX PT, R2, R0, RZ, 0x1f ;  /* 0x00001fff00027589 */ /* 0x000f6200000e0000 */
[----:B------:R-:W-:Y:S01]  /*02e0*/  NOP ;  /* 0x0000000000007918 */ /* 0x000fe20000000000 */
[----:B-----5:R-:W-:-:S13]  /*02f0*/  ISETP.NE.AND P0, PT, R2, RZ, PT ;  /* 0x000000ff0200720c */ /* 0x020fda0003f05270 */
        /* <DEDUP_REMOVED lines=14> */
[----:B-1----:R1:W0:Y:S08]  /*03e0*/  SYNCS.EXCH.64 URZ, [UR8+0x22850], UR4 ;  /* 0x02285004083f75b2 */ /* 0x0022300008000100 */
[----:B------:R1:W0:Y:S01]  /*03f0*/  SYNCS.EXCH.64 URZ, [UR8+0x22860], UR6 ;  /* 0x02286006083f75b2 */ /* 0x0002220008000100 */
[----:B------:R1:W0:Y:S01]  /*0400*/  SYNCS.EXCH.64 URZ, [UR8+0x22858], UR4 ;  /* 0x02285804083f75b2 */ /* 0x0002220008000100 */
[----:B------:R1:W0:Y:S01]  /*0410*/  SYNCS.EXCH.64 URZ, [UR8+0x22868], UR6 ;  /* 0x02286806083f75b2 */ /* 0x0002220008000100 */
[----:B------:R-:W-:Y:S01]  /*0420*/  NOP ;  /* 0x0000000000007918 */ /* 0x000fe20000000000 */
.L_x_10894:
[----:B------:R-:W5:Y:S01]  /*0430*/  SHFL.IDX PT, R2, R0, RZ, 0x1f ;  /* 0x00001fff00027589 */ /* 0x000f6200000e0000 */
[----:B------:R-:W-:Y:S01]  /*0440*/  NOP ;  /* 0x0000000000007918 */ /* 0x000fe20000000000 */
[----:B-----5:R-:W-:-:S13]  /*0450*/  ISETP.NE.AND P0, PT, R2, RZ, PT ;  /* 0x000000ff0200720c */ /* 0x020fda0003f05270 */
        /* <DEDUP_REMOVED lines=10> */
[----:B-1----:R1:W0:Y:S01]  /*0500*/  SYNCS.EXCH.64 URZ, [UR6+0x22870], UR4 ;  /* 0x02287004063f75b2 */ /* 0x0022220008000100 */
[----:B------:R1:W0:Y:S01]  /*0510*/  SYNCS.EXCH.64 URZ, [UR6+0x22880], UR4 ;  /* 0x02288004063f75b2 */ /* 0x0002220008000100 */
[----:B------:R1:W0:Y:S01]  /*0520*/  SYNCS.EXCH.64 URZ, [UR6+0x22878], UR4 ;  /* 0x02287804063f75b2 */ /* 0x0002220008000100 */
[----:B------:R1:W0:Y:S01]  /*0530*/  SYNCS.EXCH.64 URZ, [UR6+0x22888], UR4 ;  /* 0x02288804063f75b2 */ /* 0x0002220008000100 */
[----:B------:R-:W-:Y:S01]  /*0540*/  NOP ;  /* 0x0000000000007918 */ /* 0x000fe20000000000 */
.L_x_10895:
        /* <DEDUP_REMOVED lines=22> */
.L_x_10896:
[----:B------:R-:W5:Y:S01]  /*06b0*/  SHFL.IDX PT, R2, R0, RZ, 0x1f ;  /* 0x00001fff00027589 */ /* 0x000f6200000e0000 */
[----:B------:R-:W-:Y:S01]  /*06c0*/  R2UR UR9, R3 ;  /* 0x00000000030972ca */ /* 0x000fe200000e0000 */
        /* <DEDUP_REMOVED lines=21> */
.L_x_10897:
[----:B-1----:R-:W-:Y:S01]  /*0820*/  ULDC UR4, c[0x0][0x20] ;  /* 0x0000080000047ab9 */ /* 0x002fe20000000800 */
[----:B------:R-:W-:Y:S01]  /*0830*/  UISETP.NE.AND UP0, UPT, UR9, URZ, UPT ;  /* 0x0000003f0900728c */ /* 0x000fe2000bf05270 */
[----:B------:R-:W-:Y:S01]  /*0840*/  IADD3 R16, P0, R1, UR4, RZ ;  /* 0x0000000401107c10 */ /* 0x000fe2000ff1e0ff */
[----:B------:R-:W-:Y:S01]  /*0850*/  ULDC UR4, c[0x0][0x24] ;  /* 0x0000090000047ab9 */ /* 0x000fe20000000800 */
[----:B------:R-:W-:Y:S01]  /*0860*/  UMOV UR61, 0x1 ;  /* 0x00000001003d7882 */ /* 0x000fe20000000000 */
[----:B------:R-:W-:Y:S01]  /*0870*/  NOP ;  /* 0x0000000000007918 */ /* 0x000fe20000000000 */
[----:B0-234-:R-:W-:Y:S01]  /*0880*/  BAR.SYNC.DEFER_BLOCKING 0x0 ;  /* 0x0000000000007b1d */ /* 0x01dfe20000010000 */
[----:B------:R-:W-:Y:S01]  /*0890*/  IMAD.X R17, RZ, RZ, UR4, P0 ;  /* 0x00000004ff117e24 */ /* 0x000fe200080e06ff */
[C---:B------:R-:W-:Y:S01]  /*08a0*/  IADD3 R3, P0, R16.reuse, 0x50, RZ ;  /* 0x0000005010037810 */ /* 0x040fe20007f1e0ff */
[----:B------:R-:W-:Y:S01]  /*08b0*/  USEL UR61, UR61, 0x2, !UP0 ;  /* 0x000000023d3d7887 */ /* 0x000fe2000c000000 */
[----:B------:R-:W-:-:S02]  /*08c0*/  IADD3 R2, P1, R16, 0x1d0, RZ ;  /* 0x000001d010027810 */ /* 0x000fc40007f3e0ff */
[----:B------:R-:W-:Y:S01]  /*08d0*/  PLOP3.LUT P2, PT, PT, PT, UP0, 0x80, 0x0 ;  /* 0x000000000000781c */ /* 0x000fe20003f4f008 */
[----:B------:R-:W-:Y:S01]  /*08e0*/  ULDC.64 UR36, c[0x0][0x208] ;  /* 0x0000820000247ab9 */ /* 0x000fe20000000a00 */
[----:B------:R0:W-:Y:S04]  /*08f0*/  STL [R1+0x414], R3 ;  /* 0x0004140301007387 */ /* 0x0001e80000100800 */
[----:B------:R1:W-:Y:S01]  /*0900*/  STL [R1+0x41c], R2 ;  /* 0x00041c0201007387 */ /* 0x0003e20000100800 */
[--C-:B0-----:R-:W-:Y:S02]  /*0910*/  IMAD.X R3, RZ, RZ, R17.reuse, P0 ;  /* 0x000000ffff037224 */ /* 0x101fe400000e0611 */
[----:B-1----:R-:W-:-:S03]  /*0920*/  IMAD.X R2, RZ, RZ, R17, P1 ;  /* 0x000000ffff027224 */ /* 0x002fc600008e0611 */
[----:B------:R0:W-:Y:S04]  /*0930*/  STL [R1+0x410], R3 ;  /* 0x0004100301007387 */ /* 0x0001e80000100800 */
[----:B------:R0:W-:Y:S01]  /*0940*/  STL [R1+0x418], R2 ;  /* 0x0004180201007387 */ /* 0x0001e20000100800 */
[----:B------:R-:W-:Y:S05]  /*0950*/  @!P2 BRA `(.L_x_10898) ;  /* 0x0000019000f8a947 */ /* 0x000fea0003800000 */
.L_x_10899:
[----:B------:R-:W-:-:S08]  /*0960*/  NOP ;  /* 0x0000000000007918 */ /* 0x000fd00000000000 */
[----:B------:R-:W1:Y:S02]  /*0970*/  USETMAXREG.TRY_ALLOC.CTAPOOL UP0, 0xe8 ;  /* 0x000000e8000079c8 */ /* 0x000e640008000600 */
[----:B-1----:R-:W-:-:S13]  /*0980*/  PLOP3.LUT P0, PT, PT, PT, UP0, 0x80, 0x0 ;  /* 0x000000000000781c */ /* 0x002fda0003f0f008 */
[----:B------:R-:W-:Y:S05]  /*0990*/  @!P0 BRA `(.L_x_10899) ;  /* 0xfffffffc00f08947 */ /* 0x000fea000383ffff */
[----:B------:R-:W1:Y:S08]  /*09a0*/  S2UR UR6, SR_CTAID.X ;  /* 0x00000000000679c3 */ /* 0x000e700000002500 */
[----:B------:R-:W-:Y:S08]  /*09b0*/  BAR.ARV 0x4, 0x180 ;  /* 0x0106000000007b1d */ /* 0x000ff00000002000 */
[----:B------:R-:W-:Y:S08]  /*09c0*/  BAR.ARV 0x8, 0x180 ;  /* 0x0206000000007b1d */ /* 0x000ff00000002000 */
[----:B------:R-:W1:Y:S01]  /*09d0*/  LDC R0, c[0x0][0xc38] ;  /* 0x00030e00ff007b82 */ /* 0x000e620000000800 */
[----:B------:R-:W-:Y:S01]  /*09e0*/  ISETP.NE.AND P0, PT, R24, 0x1, PT ;  /* 0x000000011800780c */ /* 0x000fe20003f05270 */
[----:B------:R2:W-:-:S12]  /*09f0*/  STL.64 [R1+0x1c0], RZ ;  /* 0x0001c0ff01007387 */ /* 0x0005d80000100a00 */
[----:B------:R-:W-:Y:S06]  /*0a00*/  @!P0 BAR.ARV 0x9, 0x100 ;  /* 0x0244000000008b1d */ /* 0x000fec0000002000 */
[----:B------:R-:W-:Y:S01]  /*0a10*/  IADD3 R208, P1, R16, 0x1c0, RZ ;  /* 0x000001c010d07810 */ /* 0x000fe20007f3e0ff */
[----:B------:R2:W-:Y:S01]  /*0a20*/  STL [R1+0x1c8], RZ ;  /* 0x0001c8ff01007387 */ /* 0x0005e20000100800 */
[----:B-1----:R-:W-:-:S03]  /*0a30*/  ISETP.LE.AND P0, PT, R0, UR6, PT ;  /* 0x0000000600007c0c */ /* 0x002fc6000bf03270 */
[----:B------:R-:W-:-:S10]  /*0a40*/  IMAD.X R209, RZ, RZ, R17, P1 ;  /* 0x000000ffffd17224 */ /* 0x000fd400008e0611 */
[----:B--2---:R-:W-:Y:S05]  /*0a50*/  @P0 EXIT ;  /* 0x000000000000094d */ /* 0x004fea0003800000 */
[----:B0-----:R-:W0:Y:S01]  /*0a60*/  S2R R2, SR_TID.X ;  /* 0x0000000000027919 */ /* 0x001e220000002100 */
[----:B------:R-:W1:Y:S01]  /*0a70*/  S2UR UR9, SR_CgaCtaId ;  /* 0x00000000000979c3 */ /* 0x000e620000008800 */
[----:B------:R-:W-:Y:S01]  /*0a80*/  UMOV UR48, 0x400 ;  /* 0x0000040000307882 */ /* 0x000fe20000000000 */
[----:B------:R-:W-:Y:S01]  /*0a90*/  IMAD.MOV.U32 R177, RZ, RZ, 0x2 ;  /* 0x00000002ffb17424 */ /* 0x000fe200078e00ff */
[C---:B------:R-:W-:Y:S01]  /*0aa0*/  IADD3 R203, -R24.reuse, 0xb, RZ ;  /* 0x0000000b18cb7810 */ /* 0x040fe20007ffe1ff */
[----:B------:R-:W-:Y:S01]  /*0ab0*/  VIADD R204, R24, 0x8 ;  /* 0x0000000818cc7836 */ /* 0x000fe20000000000 */
[----:B------:R-:W-:-:S03]  /*0ac0*/  UMOV UR59, URZ ;  /* 0x0000003f003b7c82 */ /* 0x000fc60008000000 */
[----:B------:R-:W2:Y:S01]  /*0ad0*/  S2UR UR4, SR_SWINHI ;  /* 0x00000000000479c3 */ /* 0x000ea20000002f00 */
[----:B-1----:R-:W-:-:S04]  /*0ae0*/  ULEA UR48, UR9, UR48, 0x18 ;  /* 0x0000003009307291 */ /* 0x002fc8000f8ec03f */
[----:B------:R-:W-:Y:S02]  /*0af0*/  UIADD3 UR5, UR48, 0x400, URZ ;  /* 0x0000040030057890 */ /* 0x000fe4000fffe03f */
[----:B------:R-:W-:Y:S01]  /*0b00*/  UIADD3 UR60, UR48, 0x18400, URZ ;  /* 0x00018400303c7890 */ /* 0x000fe2000fffe03f */
[----:B0-----:R-:W-:Y:S01]  /*0b10*/  VIADD R202, R2, 0xffffff80 ;  /* 0xffffff8002ca7836 */ /* 0x001fe20000000000 */
[----:B------:R-:W-:Y:S01]  /*0b20*/  UMOV UR38, UR48 ;  /* 0x0000003000267c82 */ /* 0x000fe20008000000 */
[----:B--2---:R-:W-:Y:S01]  /*0b30*/  UMOV UR39, UR4 ;  /* 0x0000000400277c82 */ /* 0x004fe20008000000 */
[----:B------:R-:W-:Y:S02]  /*0b40*/  UIADD3 UR4, UR48, 0x1c400, URZ ;  /* 0x0001c40030047890 */ /* 0x000fe4000fffe03f */
[----:B------:R-:W-:Y:S01]  /*0b50*/  USHF.R.U32.HI UR5, URZ, 0x4, UR5 ;  /* 0x000000043f057899 */ /* 0x000fe20008011605 */
[----:B------:R-:W-:Y:S01]  /*0b60*/  SHF.R.S32.HI R25, RZ, 0x1f, R202 ;  /* 0x0000001fff197819 */ /* 0x000fe200000114ca */
[----:B------:R-:W-:-:S02]  /*0b70*/  USHF.R.U32.HI UR4, URZ, 0x4, UR4 ;  /* 0x000000043f047899 */ /* 0x000fc40008011604 */
[----:B------:R-:W-:Y:S01]  /*0b80*/  ULOP3.LUT UR5, UR5, 0x3fff, URZ, 0xc0, !UPT ;  /* 0x00003fff05057892 */ /* 0x000fe2000f8ec03f */
[CC--:B------:R-:W-:Y:S01]  /*0b90*/  LEA.HI R0, R25.reuse, R202.reuse, RZ, 0x5 ;  /* 0x000000ca19007211 */ /* 0x0c0fe200078f28ff */
[----:B------:R-:W-:Y:S01]  /*0ba0*/  ULOP3.LUT UR4, UR4, 0x3fff, URZ, 0xc0, !UPT ;  /* 0x00003fff04047892 */ /* 0x000fe2000f8ec03f */
[----:B------:R-:W-:-:S03]  /*0bb0*/  LEA.HI R2, R25, R202, RZ, 0x4 ;  /* 0x000000ca19027211 */ /* 0x000fc600078f20ff */
[----:B------:R-:W-:Y:S01]  /*0bc0*/  IMAD.SHL.U32 R6, R0, 0x20, RZ ;  /* 0x0000002000067824 */ /* 0x000fe200078e00ff */
[----:B------:R-:W-:Y:S01]  /*0bd0*/  SHF.R.S32.HI R5, RZ, 0x4, R2 ;  /* 0x00000004ff057819 */ /* 0x000fe20000011402 */
[----:B------:R-:W-:Y:S01]  /*0be0*/  ULOP3.LUT UR4, UR4, 0x10000, URZ, 0xfc, !UPT ;  /* 0x0001000004047892 */ /* 0x000fe2000f8efc3f */
[C---:B------:R-:W-:Y:S02]  /*0bf0*/  LOP3.LUT R3, R2.reuse, 0x3fffff0, RZ, 0xc0, !PT ;  /* 0x03fffff002037812 */ /* 0x040fe400078ec0ff */
[----:B------:R-:W-:Y:S02]  /*0c00*/  LEA.HI R4, R2, R5, RZ, 0x1 ;  /* 0x0000000502047211 */ /* 0x000fe400078f08ff */
[----:B------:R-:W-:Y:S01]  /*0c10*/  LOP3.LUT R7, R6, 0xfffffc00, RZ, 0xc0, !PT ;  /* 0xfffffc0006077812 */ /* 0x000fe200078ec0ff */
[----:B------:R-:W-:Y:S01]  /*0c20*/  IMAD.IADD R2, R202, 0x1, -R3 ;  /* 0x00000001ca027824 */ /* 0x000fe200078e0a03 */
[CC--:B------:R-:W-:Y:S01]  /*0c30*/  LEA.HI R0, R25.reuse, R202.reuse, RZ, 0x7 ;  /* 0x000000ca19007211 */ /* 0x0c0fe200078f38ff */
[----:B------:R-:W-:Y:S01]  /*0c40*/  IMAD.U32 R225, RZ, RZ, UR4 ;  /* 0x00000004ffe17e24 */ /* 0x000fe2000f8e00ff */
[----:B------:R-:W-:Y:S01]  /*0c50*/  LOP3.LUT R4, R4, 0x1ffffffe, RZ, 0xc0, !PT ;  /* 0x1ffffffe04047812 */ /* 0x000fe200078ec0ff */
[----:B------:R-:W-:Y:S01]  /*0c60*/  IMAD R7, R2, 0x40, R7 ;  /* 0x0000004002077824 */ /* 0x000fe200078e0207 */
[----:B------:R-:W-:Y:S01]  /*0c70*/  LOP3.LUT R3, R0, 0xffffff80, RZ, 0xc0, !PT ;  /* 0xffffff8000037812 */ /* 0x000fe200078ec0ff */
[----:B------:R-:W-:Y:S01]  /*0c80*/  ULOP3.LUT UR4, UR5, 0x3000000, URZ, 0xfc, !UPT ;  /* 0x0300000005047892 */ /* 0x000fe2000f8efc3f */
[-C--:B------:R-:W-:Y:S01]  /*0c90*/  LEA.HI R2, R25, R202.reuse, RZ, 0x2 ;  /* 0x000000ca19027211 */ /* 0x080fe200078f10ff */
[----:B------:R-:W-:Y:S01]  /*0ca0*/  IMAD.IADD R4, R5, 0x1, -R4 ;  /* 0x0000000105047824 */ /* 0x000fe200078e0a04 */
[----:B------:R-:W-:Y:S01]  /*0cb0*/  LEA.HI R25, R25, R202, RZ, 0x3 ;  /* 0x000000ca19197211 */ /* 0x000fe200078f18ff */
[----:B------:R-:W-:Y:S01]  /*0cc0*/  IMAD.IADD R210, R202, 0x1, -R3 ;  /* 0x00000001cad27824 */ /* 0x000fe200078e0a03 */
[----:B------:R-:W-:Y:S01]  /*0cd0*/  LOP3.LUT R5, R2, 0xfffffffc, RZ, 0xc0, !PT ;  /* 0xfffffffc02057812 */ /* 0x000fe200078ec0ff */
[----:B------:R-:W-:Y:S01]  /*0ce0*/  IMAD R4, R4, 0x8, R7 ;  /* 0x0000000804047824 */ /* 0x000fe200078e0207 */
[----:B------:R-:W-:Y:S01]  /*0cf0*/  SHF.R.S32.HI R211, RZ, 0x7, R0 ;  /* 0x00000007ffd37819 */ /* 0x000fe20000011400 */
[----:B------:R-:W-:Y:S01]  /*0d00*/  IMAD.U32 R226, RZ, RZ, UR4 ;  /* 0x00000004ffe27e24 */ /* 0x000fe2000f8e00ff */
[----:B------:R-:W-:Y:S01]  /*0d10*/  SHF.R.S32.HI R3, RZ, 0x1f, R210 ;  /* 0x0000001fff037819 */ /* 0x000fe200000114d2 */
[----:B------:R-:W-:Y:S01]  /*0d20*/  IMAD.IADD R6, R202, 0x1, -R5 ;  /* 0x00000001ca067824 */ /* 0x000fe200078e0a05 */
[----:B------:R-:W-:Y:S01]  /*0d30*/  LEA.HI R0, R0, R211, RZ, 0x1 ;  /* 0x000000d300007211 */ /* 0x000fe200078f08ff */
[----:B------:R-:W-:Y:S01]  /*0d40*/  IMAD.WIDE R176, R4, R177, UR38 ;  /* 0x0000002604b07e25 */ /* 0x000fe2000f8e02b1 */
[----:B------:R-:W-:Y:S01]  /*0d50*/  LEA.HI R26, R3, R210, RZ, 0x2 ;  /* 0x000000d2031a7211 */ /* 0x000fe200078f10ff */
[----:B------:R-:W-:Y:S01]  /*0d60*/  UMOV UR4, UR6 ;  /* 0x0000000600047c82 */ /* 0x000fe20008000000 */
[----:B------:R-:W-:-:S02]  /*0d70*/  LEA.HI R7, R6, R6, RZ, 0x1 ;  /* 0x0000000606077211 */ /* 0x000fc400078f08ff */
[--C-:B------:R-:W-:Y:S02]  /*0d80*/  SHF.R.S32.HI R2, RZ, 0x2, R26.reuse ;  /* 0x00000002ff027819 */ /* 0x100fe4000001141a */
[----:B------:R-:W-:Y:S02]  /*0d90*/  SHF.R.S32.HI R5, RZ, 0x1f, R26 ;  /* 0x0000001fff057819 */ /* 0x000fe4000001141a */
[----:B------:R-:W-:Y:S02]  /*0da0*/  LOP3.LUT R7, R7, 0x1ffffffe, RZ, 0xc0, !PT ;  /* 0x1ffffffe07077812 */ /* 0x000fe400078ec0ff */
[----:B------:R-:W-:Y:S02]  /*0db0*/  LEA.HI R5, R5, R2, RZ, 0x3 ;  /* 0x0000000205057211 */ /* 0x000fe400078f18ff */
[----:B------:R-:W-:Y:S01]  /*0dc0*/  LEA.HI R3, R3, R210, RZ, 0x5 ;  /* 0x000000d203037211 */ /* 0x000fe200078f28ff */
[----:B------:R-:W-:Y:S01]  /*0dd0*/  IMAD.IADD R29, R6, 0x1, -R7 ;  /* 0x00000001061d7824 */ /* 0x000fe200078e0a07 */
[----:B------:R-:W-:-:S02]  /*0de0*/  IADD3 R7, P6, R176, 0x40, RZ ;  /* 0x00000040b0077810 */ /* 0x000fc40007fde0ff */
[----:B------:R-:W-:Y:S02]  /*0df0*/  LOP3.LUT R5, R5, 0xfffffff8, RZ, 0xc0, !PT ;  /* 0xfffffff805057812 */ /* 0x000fe400078ec0ff */
[----:B------:R-:W-:Y:S02]  /*0e00*/  LOP3.LUT R6, R7, 0x380, RZ, 0xc0, !PT ;  /* 0x0000038007067812 */ /* 0x000fe400078ec0ff */
[----:B------:R-:W-:Y:S01]  /*0e10*/  SHF.R.S32.HI R3, RZ, 0x5, R3 ;  /* 0x00000005ff037819 */ /* 0x000fe20000011403 */
[----:B------:R-:W-:Y:S01]  /*0e20*/  IMAD.IADD R2, R2, 0x1, -R5 ;  /* 0x0000000102027824 */ /* 0x000fe200078e0a05 */
[----:B------:R-:W-:Y:S02]  /*0e30*/  SHF.R.U64 R6, R6, 0x3, RZ ;  /* 0x0000000306067819 */ /* 0x000fe400000012ff */
[----:B------:R-:W-:Y:S01]  /*0e40*/  IADD3 R5, P0, R176, 0x60, RZ ;  /* 0x00000060b0057810 */ /* 0x000fe20007f1e0ff */
[----:B------:R-:W-:Y:S01]  /*0e50*/  IMAD R27, R3, 0x10, R2 ;  /* 0x00000010031b7824 */ /* 0x000fe200078e0202 */
[----:B------:R-:W-:Y:S01]  /*0e60*/  LOP3.LUT R2, R6, R7, RZ, 0x3c, !PT ;  /* 0x0000000706027212 */ /* 0x000fe200078e3cff */
[----:B------:R-:W-:Y:S01]  /*0e70*/  IMAD.X R3, RZ, RZ, R177, P6 ;  /* 0x000000ffff037224 */ /* 0x000fe200030e06b1 */
[----:B------:R-:W-:-:S02]  /*0e80*/  IADD3 R7, P1, R176, 0x4000, RZ ;  /* 0x00004000b0077810 */ /* 0x000fc40007f3e0ff */
[----:B------:R-:W-:Y:S02]  /*0e90*/  IADD3 R223, P5, R176, 0x20, RZ ;  /* 0x00000020b0df7810 */ /* 0x000fe40007fbe0ff */
[----:B------:R-:W-:Y:S02]  /*0ea0*/  LOP3.LUT R6, R7, 0x380, RZ, 0xc0, !PT ;  /* 0x0000038007067812 */ /* 0x000fe400078ec0ff */
[----:B------:R-:W-:Y:S02]  /*0eb0*/  LOP3.LUT R4, R5, 0x380, RZ, 0xc0, !PT ;  /* 0x0000038005047812 */ /* 0x000fe400078ec0ff */
[----:B------:R-:W-:Y:S02]  /*0ec0*/  SHF.R.U64 R6, R6, 0x3, RZ ;  /* 0x0000000306067819 */ /* 0x000fe400000012ff */
[----:B------:R-:W-:Y:S02]  /*0ed0*/  LOP3.LUT R222, R223, 0x380, RZ, 0xc0, !PT ;  /* 0x00000380dfde7812 */ /* 0x000fe400078ec0ff */
[----:B------:R-:W-:Y:S01]  /*0ee0*/  LOP3.LUT R6, R6, R7, RZ, 0x3c, !PT ;  /* 0x0000000706067212 */ /* 0x000fe200078e3cff */
[----:B------:R-:W-:Y:S01]  /*0ef0*/  IMAD.X R7, RZ, RZ, R177, P1 ;  /* 0x000000ffff077224 */ /* 0x000fe200008e06b1 */
[----:B------:R-:W-:-:S02]  /*0f00*/  IADD3 R23, P1, R176, 0xc060, RZ ;  /* 0x0000c060b0177810 */ /* 0x000fc40007f3e0ff */
[----:B------:R-:W-:Y:S02]  /*0f10*/  SHF.R.U64 R4, R4, 0x3, RZ ;  /* 0x0000000304047819 */ /* 0x000fe400000012ff */
[----:B------:R-:W-:Y:S02]  /*0f20*/  LOP3.LUT R22, R23, 0x380, RZ, 0xc0, !PT ;  /* 0x0000038017167812 */ /* 0x000fe400078ec0ff */
[----:B------:R-:W-:Y:S02]  /*0f30*/  SHF.R.U64 R222, R222, 0x3, RZ ;  /* 0x00000003dede7819 */ /* 0x000fe400000012ff */
[----:B------:R-:W-:Y:S02]  /*0f40*/  IADD3 R19, P6, R176, 0x8020, RZ ;  /* 0x00008020b0137810 */ /* 0x000fe40007fde0ff */
[----:B------:R-:W-:Y:S01]  /*0f50*/  LOP3.LUT R4, R4, R5, RZ, 0x3c, !PT ;  /* 0x0000000504047212 */ /* 0x000fe200078e3cff */
[----:B------:R-:W-:Y:S01]  /*0f60*/  IMAD.X R5, RZ, RZ, R177, P0 ;  /* 0x000000ffff057224 */ /* 0x000fe200000e06b1 */
[----:B------:R-:W-:-:S02]  /*0f70*/  SHF.R.U64 R22, R22, 0x3, RZ ;  /* 0x0000000316167819 */ /* 0x000fc400000012ff */
[----:B------:R-:W-:Y:S01]  /*0f80*/  LOP3.LUT R222, R222, R223, RZ, 0x3c, !PT ;  /* 0x000000dfdede7212 */ /* 0x000fe200078e3cff */
[----:B------:R-:W-:Y:S01]  /*0f90*/  IMAD.X R223, RZ, RZ, R177, P5 ;  /* 0x000000ffffdf7224 */ /* 0x000fe200028e06b1 */
[----:B------:R-:W-:Y:S02]  /*0fa0*/  LOP3.LUT R18, R19, 0x380, RZ, 0xc0, !PT ;  /* 0x0000038013127812 */ /* 0x000fe400078ec0ff */
[----:B------:R-:W-:Y:S02]  /*0fb0*/  MOV R221, R2 ;  /* 0x0000000200dd7202 */ /* 0x000fe40000000f00 */
[C---:B------:R-:W-:Y:S02]  /*0fc0*/  IADD3 R21, P0, R176.reuse, 0x8040, RZ ;  /* 0x00008040b0157810 */ /* 0x040fe40007f1e0ff */
[----:B------:R-:W-:Y:S02]  /*0fd0*/  LOP3.LUT R3, R25, 0xfffffff8, RZ, 0xc0, !PT ;  /* 0xfffffff819037812 */ /* 0x000fe400078ec0ff */
[----:B------:R-:W-:-:S02]  /*0fe0*/  IADD3 R9, P2, R176, 0x4020, RZ ;  /* 0x00004020b0097810 */ /* 0x000fc40007f5e0ff */
[----:B------:R-:W-:Y:S01]  /*0ff0*/  IADD3 R11, P3, R176, 0x4040, RZ ;  /* 0x00004040b00b7810 */ /* 0x000fe20007f7e0ff */
[----:B------:R-:W-:Y:S01]  /*1000*/  IMAD.IADD R3, R202, 0x1, -R3 ;  /* 0x00000001ca037824 */ /* 0x000fe200078e0a03 */
[C---:B------:R-:W-:Y:S02]  /*1010*/  IADD3 R13, P4, R176.reuse, 0x4060, RZ ;  /* 0x00004060b00d7810 */ /* 0x040fe40007f9e0ff */
[----:B------:R-:W-:Y:S02]  /*1020*/  IADD3 R15, P5, R176, 0x8000, RZ ;  /* 0x00008000b00f7810 */ /* 0x000fe40007fbe0ff */
[----:B------:R-:W-:Y:S01]  /*1030*/  LOP3.LUT R22, R22, R23, RZ, 0x3c, !PT ;  /* 0x0000001716167212 */ /* 0x000fe200078e3cff */
[----:B------:R-:W-:Y:S01]  /*1040*/  IMAD.X R23, RZ, RZ, R177, P1 ;  /* 0x000000ffff177224 */ /* 0x000fe200008e06b1 */
[----:B------:R-:W-:Y:S02]  /*1050*/  SHF.R.U64 R18, R18, 0x3, RZ ;  /* 0x0000000312127819 */ /* 0x000fe400000012ff */
[----:B------:R-:W-:-:S02]  /*1060*/  LOP3.LUT R20, R21, 0x380, RZ, 0xc0, !PT ;  /* 0x0000038015147812 */ /* 0x000fc400078ec0ff */
[----:B------:R-:W-:Y:S02]  /*1070*/  SHF.R.S32.HI R206, RZ, 0x3, R25 ;  /* 0x00000003ffce7819 */ /* 0x000fe40000011419 */
[----:B------:R-:W-:Y:S02]  /*1080*/  LOP3.LUT R8, R9, 0x380, RZ, 0xc0, !PT ;  /* 0x0000038009087812 */ /* 0x000fe400078ec0ff */
[----:B------:R-:W-:Y:S01]  /*1090*/  LOP3.LUT R10, R11, 0x380, RZ, 0xc0, !PT ;  /* 0x000003800b0a7812 */ /* 0x000fe200078ec0ff */
[----:B------:R-:W-:Y:S01]  /*10a0*/  IMAD R207, R3, 0x20, R206 ;  /* 0x0000002003cf7824 */ /* 0x000fe200078e02ce */
[----:B------:R-:W-:Y:S02]  /*10b0*/  LOP3.LUT R12, R13, 0x380, RZ, 0xc0, !PT ;  /* 0x000003800d0c7812 */ /* 0x000fe400078ec0ff */
[----:B------:R-:W-:Y:S02]  /*10c0*/  LOP3.LUT R14, R15, 0x380, RZ, 0xc0, !PT ;  /* 0x000003800f0e7812 */ /* 0x000fe400078ec0ff */
[----:B------:R-:W-:-:S02]  /*10d0*/  LOP3.LUT R0, R0, 0x3fffffe, RZ, 0xc0, !PT ;  /* 0x03fffffe00007812 */ /* 0x000fc400078ec0ff */
[----:B------:R-:W-:Y:S01]  /*10e0*/  LOP3.LUT R18, R18, R19, RZ, 0x3c, !PT ;  /* 0x0000001312127212 */ /* 0x000fe200078e3cff */
[----:B------:R-:W-:Y:S01]  /*10f0*/  IMAD.X R19, RZ, RZ, R177, P6 ;  /* 0x000000ffff137224 */ /* 0x000fe200030e06b1 */
[----:B------:R-:W-:Y:S01]  /*1100*/  SHF.R.U64 R20, R20, 0x3, RZ ;  /* 0x0000000314147819 */ /* 0x000fe200000012ff */
[----:B------:R-:W-:Y:S01]  /*1110*/  IMAD.IADD R0, R211, 0x1, -R0 ;  /* 0x00000001d3007824 */ /* 0x000fe200078e0a00 */
[----:B------:R-:W-:Y:S01]  /*1120*/  MOV R212, R22 ;  /* 0x0000001600d47202 */ /* 0x000fe20000000f00 */
[----:B------:R-:W-:Y:S01]  /*1130*/  IMAD.SHL.U32 R22, R3, 0x8, RZ ;  /* 0x0000000803167824 */ /* 0x000fe200078e00ff */
[----:B------:R-:W-:Y:S01]  /*1140*/  SHF.R.U64 R8, R8, 0x3, RZ ;  /* 0x0000000308087819 */ /* 0x000fe200000012ff */
[----:B------:R-:W-:Y:S01]  /*1150*/  IMAD R200, R0, 0x40, R27 ;  /* 0x0000004000c87824 */ /* 0x000fe200078e021b */
[----:B------:R-:W-:Y:S01]  /*1160*/  SHF.R.U64 R10, R10, 0x3, RZ ;  /* 0x000000030a0a7819 */ /* 0x000fe200000012ff */
[----:B------:R-:W-:Y:S01]  /*1170*/  VIADD R178, R22, 0x40 ;  /* 0x0000004016b27836 */ /* 0x000fe20000000000 */
[----:B------:R-:W-:Y:S01]  /*1180*/  SHF.R.U64 R12, R12, 0x3, RZ ;  /* 0x000000030c0c7819 */ /* 0x000fe200000012ff */
[----:B------:R-:W-:Y:S01]  /*1190*/  VIADD R23, R22, 0x80 ;  /* 0x0000008016177836 */ /* 0x000fe20000000000 */
[----:B------:R-:W-:Y:S01]  /*11a0*/  SHF.R.U64 R14, R14, 0x3, RZ ;  /* 0x000000030e0e7819 */ /* 0x000fe200000012ff */
[----:B------:R-:W-:Y:S01]  /*11b0*/  VIADD R179, R22, 0xc0 ;  /* 0x000000c016b37836 */ /* 0x000fe20000000000 */
[----:B------:R-:W-:Y:S01]  /*11c0*/  LOP3.LUT R3, R26, 0x7ffffffc, RZ, 0xc0, !PT ;  /* 0x7ffffffc1a037812 */ /* 0x000fe200078ec0ff */
[----:B------:R-:W-:Y:S01]  /*11d0*/  IMAD R224, R29, 0x8, R200 ;  /* 0x000000081de07824 */ /* 0x000fe200078e02c8 */
        /* <DEDUP_REMOVED lines=10> */
[----:B------:R-:W-:Y:S01]  /*1280*/  MOV R214, R18 ;  /* 0x0000001200d67202 */ /* 0x000fe20000000f00 */
[----:B------:R-:W-:Y:S01]  /*1290*/  IMAD.IADD R3, R210, 0x1, -R3 ;  /* 0x00000001d2037824 */ /* 0x000fe200078e0a03 */
[----:B------:R-:W-:-:S02]  /*12a0*/  IADD3 R18, P0, R16, 0x10c, RZ ;  /* 0x0000010c10127810 */ /* 0x000fc40007f1e0ff */
[----:B------:R-:W-:Y:S01]  /*12b0*/  MOV R222, R222 ;  /* 0x000000de00de7202 */ /* 0x000fe20000000f00 */
[----:B------:R-:W-:Y:S01]  /*12c0*/  IMAD.SHL.U32 R201, R3, 0x2, RZ ;  /* 0x0000000203c97824 */ /* 0x000fe200078e00ff */
[----:B------:R-:W-:Y:S01]  /*12d0*/  MOV R220, R4 ;  /* 0x0000000400dc7202 */ /* 0x000fe20000000f00 */
[----:B------:R-:W-:Y:S01]  /*12e0*/  IMAD.X R19, RZ, RZ, R17, P0 ;  /* 0x000000ffff137224 */ /* 0x000fe200000e0611 */
[----:B------:R-:W-:Y:S02]  /*12f0*/  MOV R219, R6 ;  /* 0x0000000600db7202 */ /* 0x000fe40000000f00 */
[----:B------:R-:W-:Y:S02]  /*1300*/  MOV R218, R8 ;  /* 0x0000000800da7202 */ /* 0x000fe40000000f00 */
[----:B------:R-:W-:Y:S02]  /*1310*/  MOV R217, R10 ;  /* 0x0000000a00d97202 */ /* 0x000fe40000000f00 */
[----:B------:R-:W-:-:S02]  /*1320*/  MOV R216, R12 ;  /* 0x0000000c00d87202 */ /* 0x000fc40000000f00 */
[----:B------:R-:W-:Y:S02]  /*1330*/  MOV R215, R14 ;  /* 0x0000000e00d77202 */ /* 0x000fe40000000f00 */
[----:B------:R-:W-:Y:S02]  /*1340*/  MOV R213, R20 ;  /* 0x0000001400d57202 */ /* 0x000fe40000000f00 */
[----:B------:R-:W-:Y:S02]  /*1350*/  SHF.R.S32.HI R199, RZ, 0x1f, R22 ;  /* 0x0000001fffc77819 */ /* 0x000fe40000011416 */
[----:B------:R-:W-:Y:S02]  /*1360*/  SHF.R.S32.HI R198, RZ, 0x1f, R178 ;  /* 0x0000001fffc67819 */ /* 0x000fe400000114b2 */
[----:B------:R-:W-:Y:S02]  /*1370*/  SHF.R.S32.HI R197, RZ, 0x1f, R23 ;  /* 0x0000001fffc57819 */ /* 0x000fe40000011417 */
[----:B------:R-:W-:-:S07]  /*1380*/  SHF.R.S32.HI R196, RZ, 0x1f, R179 ;  /* 0x0000001fffc47819 */ /* 0x000fce00000114b3 */
.L_x_11028:
        /* <DEDUP_REMOVED lines=21> */
.L_x_10900:
[----:B------:R-:W-:Y:S01]  /*14e0*/  ULDC UR7, c[0x0][0xc54] ;  /* 0x0003150000077ab9 */ /* 0x000fe20000000800 */
[----:B------:R-:W-:Y:S01]  /*14f0*/  UMOV UR6, UR12 ;  /* 0x0000000c00067c82 */ /* 0x000fe20008000000 */
[----:B------:R-:W-:-:S11]  /*1500*/  UISETP.NE.AND UP0, UPT, UR7, 0x1, UPT ;  /* 0x000000010700788c */ /* 0x000fd6000bf05270 */
[----:B------:R-:W-:Y:S02]  /*1510*/  @UP0 ULDC.64 UR10, c[0x0][0xc58] ;  /* 0x00031600000a0ab9 */ /* 0x000fe40000000a00 */
[----:B------:R-:W-:-:S04]  /*1520*/  UIMAD.WIDE.U32 UR4, UR12, UR10, URZ ;  /* 0x0000000a0c0472a5 */ /* 0x000fc8000f8e003f */
[----:B------:R-:W-:-:S04]  /*1530*/  @UP0 USHF.R.U32.HI UR6, URZ, UR11, UR5 ;  /* 0x0000000b3f060299 */ /* 0x000fc80008011605 */
[----:B------:R-:W-:-:S12]  /*1540*/  UIMAD UR4, UR6, UR7, URZ ;  /* 0x00000007060472a4 */ /* 0x000fd8000f8e023f */
.L_x_10901:
[----:B------:R-:W0:Y:S01]  /*1550*/  LDC R0, c[0x0][0x988] ;  /* 0x00026200ff007b82 */ /* 0x000e220000000800 */
[----:B------:R-:W-:Y:S01]  /*1560*/  ULOP3.LUT UR5, URZ, UR6, URZ, 0x33, !UPT ;  /* 0x000000063f057292 */ /* 0x000fe2000f8e333f */
[----:B------:R-:W-:Y:S01]  /*1570*/  IMAD.U32 R15, RZ, RZ, UR9 ;  /* 0x00000009ff0f7e24 */ /* 0x000fe2000f8e00ff */
[----:B------:R-:W-:Y:S01]  /*1580*/  UIADD3 UR6, UP3, UR38, 0x22860, URZ ;  /* 0x0002286026067890 */ /* 0x000fe2000ff7e03f */
[----:B------:R-:W-:Y:S01]  /*1590*/  IMAD.U32 R4, RZ, RZ, UR61 ;  /* 0x0000003dff047e24 */ /* 0x000fe2000f8e00ff */
[----:B------:R-:W-:Y:S01]  /*15a0*/  ULDC UR45, c[0x0][0xc3c] ;  /* 0x00030f00002d7ab9 */ /* 0x000fe20000000800 */
[----:B------:R-:W-:Y:S01]  /*15b0*/  UIADD3 UR7, UP2, UR38, 0x22850, URZ ;  /* 0x0002285026077890 */ /* 0x000fe2000ff5e03f */
[----:B------:R-:W-:Y:S01]  /*15c0*/  IMAD.MOV.U32 R5, RZ, RZ, 0x80 ;  /* 0x00000080ff057424 */ /* 0x000fe200078e00ff */
[----:B------:R-:W-:Y:S01]  /*15d0*/  UIADD3 UR45, UR5, UR45, URZ ;  /* 0x0000002d052d7290 */ /* 0x000fe2000fffe03f */
[----:B------:R-:W-:Y:S01]  /*15e0*/  IMAD.U32 R2, RZ, RZ, UR61 ;  /* 0x0000003dff027e24 */ /* 0x000fe2000f8e00ff */
[----:B------:R-:W-:Y:S01]  /*15f0*/  UIADD3.X UR5, URZ, UR39, URZ, UP3, !UPT ;  /* 0x000000273f057290 */ /* 0x000fe20009ffe43f */
[----:B------:R-:W-:Y:S01]  /*1600*/  IMAD.MOV.U32 R14, RZ, RZ, 0x100 ;  /* 0x00000100ff0e7424 */ /* 0x000fe200078e00ff */
[----:B------:R-:W-:Y:S01]  /*1610*/  UIADD3 UR13, UP0, UR38, 0x22830, URZ ;  /* 0x00022830260d7890 */ /* 0x000fe2000ff1e03f */
[----:B------:R1:W-:Y:S01]  /*1620*/  STL.64 [R1+0x28], R4 ;  /* 0x0000280401007387 */ /* 0x0003e20000100a00 */
[----:B------:R-:W-:Y:S01]  /*1630*/  UIADD3 UR10, UP1, UR38, 0x22840, URZ ;  /* 0x00022840260a7890 */ /* 0x000fe2000ff3e03f */
[----:B------:R-:W-:Y:S01]  /*1640*/  IMAD.MOV.U32 R12, RZ, RZ, R2 ;  /* 0x000000ffff0c7224 */ /* 0x000fe200078e0002 */
[----:B------:R-:W-:Y:S01]  /*1650*/  UIADD3.X UR9, URZ, UR39, URZ, UP2, !UPT ;  /* 0x000000273f097290 */ /* 0x000fe200097fe43f */
[----:B------:R-:W-:Y:S01]  /*1660*/  IMAD.U32 R11, RZ, RZ, UR5 ;  /* 0x00000005ff0b7e24 */ /* 0x000fe2000f8e00ff */
[----:B------:R-:W-:Y:S01]  /*1670*/  UIADD3.X UR14, URZ, UR39, URZ, UP0, !UPT ;  /* 0x000000273f0e7290 */ /* 0x000fe200087fe43f */
[----:B------:R-:W-:Y:S01]  /*1680*/  IMAD.MOV.U32 R13, RZ, RZ, 0x80 ;  /* 0x00000080ff0d7424 */ /* 0x000fe200078e00ff */
[----:B------:R-:W-:Y:S01]  /*1690*/  UIADD3.X UR11, URZ, UR39, URZ, UP1, !UPT ;  /* 0x000000273f0b7290 */ /* 0x000fe20008ffe43f */
[----:B------:R-:W-:Y:S01]  /*16a0*/  IMAD.U32 R6, RZ, RZ, UR45 ;  /* 0x0000002dff067e24 */ /* 0x000fe2000f8e00ff */
[----:B------:R-:W-:Y:S01]  /*16b0*/  UIADD3 UR4, UR12, -UR4, URZ ;  /* 0x800000040c047290 */ /* 0x000fe2000fffe03f */
[----:B------:R-:W-:Y:S01]  /*16c0*/  IMAD.U32 R8, RZ, RZ, UR7 ;  /* 0x00000007ff087e24 */ /* 0x000fe2000f8e00ff */
[----:B------:R-:W-:Y:S01]  /*16d0*/  ULDC UR58, c[0x0][0xc48] ;  /* 0x00031200003a7ab9 */ /* 0x000fe20000000800 */
[----:B------:R-:W-:Y:S01]  /*16e0*/  ULDC UR5, c[0x0][0x448] ;  /* 0x0001120000057ab9 */ /* 0x000fe20000000800 */
[----:B------:R-:W-:Y:S01]  /*16f0*/  ULDC.64 UR16, c[0x0][0x418] ;  /* 0x0001060000107ab9 */ /* 0x000fe20000000a00 */
[----:B------:R-:W-:Y:S01]  /*1700*/  UISETP.NE.AND UP1, UPT, UR58, 0x1, UPT ;  /* 0x000000013a00788c */ /* 0x000fe2000bf25270 */
[----:B------:R-:W-:Y:S01]  /*1710*/  IMAD.U32 R10, RZ, RZ, UR6 ;  /* 0x00000006ff0a7e24 */ /* 0x000fe2000f8e00ff */
[----:B------:R-:W-:Y:S01]  /*1720*/  UISETP.NE.AND UP5, UPT, UR5, 0x1, UPT ;  /* 0x000000010500788c */ /* 0x000fe2000bfa5270 */
[----:B------:R-:W-:Y:S01]  /*1730*/  IMAD.U32 R2, RZ, RZ, UR13 ;  /* 0x0000000dff027e24 */ /* 0x000fe2000f8e00ff */
[----:B------:R-:W-:Y:S01]  /*1740*/  UISETP.NE.U32.AND UP0, UPT, UR16, URZ, UPT ;  /* 0x0000003f1000728c */ /* 0x000fe2000bf05070 */
[----:B------:R-:W-:Y:S01]  /*1750*/  IMAD.U32 R9, RZ, RZ, UR9 ;  /* 0x00000009ff097e24 */ /* 0x000fe2000f8e00ff */
[----:B------:R-:W-:Y:S01]  /*1760*/  ULDC UR12, c[0x0][0xc54] ;  /* 0x00031500000c7ab9 */ /* 0x000fe20000000800 */
[----:B-1----:R-:W-:Y:S01]  /*1770*/  IMAD.U32 R4, RZ, RZ, UR10 ;  /* 0x0000000aff047e24 */ /* 0x002fe2000f8e00ff */
[----:B------:R-:W-:Y:S01]  /*1780*/  UIMAD UR12, UR8, UR12, UR4 ;  /* 0x0000000c080c72a4 */ /* 0x000fe2000f8e0204 */
[----:B------:R-:W-:Y:S01]  /*1790*/  IMAD.U32 R3, RZ, RZ, UR14 ;  /* 0x0000000eff037e24 */ /* 0x000fe2000f8e00ff */
[----:B------:R-:W-:Y:S01]  /*17a0*/  UISETP.NE.AND.EX UP0, UPT, UR17, URZ, UPT, UP0 ;  /* 0x0000003f1100728c */ /* 0x000fe2000bf05300 */
[----:B------:R-:W-:Y:S01]  /*17b0*/  IMAD.U32 R5, RZ, RZ, UR11 ;  /* 0x0000000bff057e24 */ /* 0x000fe2000f8e00ff */
[----:B------:R-:W-:Y:S01]  /*17c0*/  ULDC.64 UR4, c[0x0][0x9e0] ;  /* 0x0002780000047ab9 */ /* 0x000fe20000000a00 */
[----:B------:R-:W-:Y:S01]  /*17d0*/  USHF.L.U32 UR45, UR45, 0x7, URZ ;  /* 0x000000072d2d7899 */ /* 0x000fe2000800063f */
[----:B------:R1:W-:Y:S01]  /*17e0*/  STL.64 [R1+0x30], R14 ;  /* 0x0000300e01007387 */ /* 0x0003e20000100a00 */
[----:B------:R-:W-:Y:S01]  /*17f0*/  ULDC UR49, c[0x0][0x424] ;  /* 0x0001090000317ab9 */ /* 0x000fe20000000800 */
[----:B------:R-:W-:Y:S01]  /*1800*/  UISETP.GE.AND UP4, UPT, UR5, 0x1, UPT ;  /* 0x000000010500788c */ /* 0x000fe2000bf86270 */
[C---:B------:R-:W-:Y:S01]  /*1810*/  IADD3 R31, P0, R16.reuse, 0x3e0, RZ ;  /* 0x000003e0101f7810 */ /* 0x040fe20007f1e0ff */
[----:B------:R1:W-:Y:S01]  /*1820*/  STL.128 [R1], R12 ;  /* 0x0000000c01007387 */ /* 0x0003e20000100c00 */
[----:B------:R-:W-:Y:S01]  /*1830*/  UIADD3 UR10, UR45, 0x7f, URZ ;  /* 0x0000007f2d0a7890 */ /* 0x000fe2000fffe03f */
[----:B------:R-:W-:Y:S01]  /*1840*/  IADD3 R38, P1, R16, 0x28, RZ ;  /* 0x0000002810267810 */ /* 0x000fe20007f3e0ff */
[----:B------:R-:W-:Y:S01]  /*1850*/  USEL UR49, UR49, 0x1, UP0 ;  /* 0x0000000131317887 */ /* 0x000fe20008000000 */
[----:B------:R1:W-:Y:S01]  /*1860*/  STL [R1+0x50], R6 ;  /* 0x0000500601007387 */ /* 0x0003e20000100800 */
[----:B------:R-:W-:Y:S01]  /*1870*/  ULDC UR11, c[0x0][0x2f0] ;  /* 0x0000bc00000b7ab9 */ /* 0x000fe20000000800 */
[----:B------:R-:W-:Y:S01]  /*1880*/  @UP1 ULDC UR6, c[0x0][0xc4c] ;  /* 0x0003130000061ab9 */ /* 0x000fe20000000800 */
[----:B------:R-:W-:Y:S01]  /*1890*/  @UP5 ULDC UR8, c[0x0][0x44c] ;  /* 0x0001130000085ab9 */ /* 0x000fe20000000800 */
[----:B------:R1:W-:Y:S01]  /*18a0*/  STL.128 [R1+0x40], R8 ;  /* 0x0000400801007387 */ /* 0x0003e20000100c00 */
[----:B------:R-:W-:Y:S01]  /*18b0*/  UIMAD.WIDE.U32 UR6, UR12, UR6, URZ ;  /* 0x000000060c0672a5 */ /* 0x000fe2000f8e003f */
[----:B------:R-:W-:Y:S01]  /*18c0*/  PLOP3.LUT P2, PT, PT, PT, UP4, 0x40, 0x0 ;  /* 0x000000000000781c */ /* 0x000fe20003f4e848 */
[----:B------:R-:W-:Y:S01]  /*18d0*/  UIMAD.WIDE.U32 UR8, UR10, UR8, URZ ;  /* 0x000000080a0872a5 */ /* 0x000fe2000f8e003f */
[----:B------:R1:W-:Y:S01]  /*18e0*/  STL.64 [R1+0x18], R2 ;  /* 0x0000180201007387 */ /* 0x0003e20000100a00 */
[----:B------:R-:W-:Y:S01]  /*18f0*/  UIMAD UR49, UR49, UR11, URZ ;  /* 0x0000000b313172a4 */ /* 0x000fe2000f8e023f */
[--C-:B------:R-:W-:Y:S01]  /*1900*/  IMAD.X R40, RZ, RZ, R17.reuse, P0 ;  /* 0x000000ffff287224 */ /* 0x100fe200000e0611 */
[----:B------:R-:W-:Y:S01]  /*1910*/  ULDC UR46, c[0x0][0x288] ;  /* 0x0000a200002e7ab9 */ /* 0x000fe20000000800 */
[----:B------:R1:W-:Y:S01]  /*1920*/  STL.64 [R1+0x20], R4 ;  /* 0x0000200401007387 */ /* 0x0003e20000100a00 */
[----:B------:R-:W-:Y:S01]  /*1930*/  @UP1 ULDC UR13, c[0x0][0xc50] ;  /* 0x00031400000d1ab9 */ /* 0x000fe20000000800 */
[----:B------:R-:W-:Y:S01]  /*1940*/  @UP5 ULDC UR14, c[0x0][0x450] ;  /* 0x00011400000e5ab9 */ /* 0x000fe20000000800 */
[----:B------:R-:W-:Y:S01]  /*1950*/  UMOV UR40, UR12 ;  /* 0x0000000c00287c82 */ /* 0x000fe20008000000 */
[----:B0-----:R1:W-:Y:S01]  /*1960*/  STL [R1+0x400], R0 ;  /* 0x0004000001007387 */ /* 0x0013e20000100800 */
[----:B------:R-:W-:Y:S01]  /*1970*/  @UP1 USHF.R.U32.HI UR40, URZ, UR13, UR7 ;  /* 0x0000000d3f281299 */ /* 0x000fe20008011607 */
[----:B------:R-:W-:Y:S01]  /*1980*/  IMAD.X R41, RZ, RZ, R17, P1 ;  /* 0x000000ffff297224 */ /* 0x000fe200008e0611 */
[----:B------:R-:W-:Y:S01]  /*1990*/  UIADD3 UR41, UR49, 0x1, -UR46 ;  /* 0x0000000131297890 */ /* 0x000fe2000fffe82e */
[----:B------:R1:W-:Y:S01]  /*19a0*/  STL.128 [R1+0x3e0], RZ ;  /* 0x0003e0ff01007387 */ /* 0x0003e20000100c00 */
[----:B------:R-:W-:-:S02]  /*19b0*/  @UP5 USHF.R.U32.HI UR10, URZ, UR14, UR9 ;  /* 0x0000000e3f0a5299 */ /* 0x000fc40008011609 */
[----:B------:R-:W-:Y:S01]  /*19c0*/  UIADD3 UR6, -UR40, URZ, URZ ;  /* 0x0000003f28067290 */ /* 0x000fe2000fffe13f */
[----:B------:R1:W-:Y:S01]  /*19d0*/  STL.128 [R1+0x3f0], RZ ;  /* 0x0003f0ff01007387 */ /* 0x0003e20000100c00 */
[----:B------:R-:W-:Y:S02]  /*19e0*/  UIADD3 UR10, UR41, UR10, URZ ;  /* 0x0000000a290a7290 */ /* 0x000fe4000fffe03f */
[----:B------:R-:W-:Y:S01]  /*19f0*/  UP2UR UR42, UPR, URZ, 0x20 ;  /* 0x000000203f2a7883 */ /* 0x000fe20008000000 */
[----:B------:R1:W-:Y:S01]  /*1a00*/  STL.128 [R1+0x1d0], RZ ;  /* 0x0001d0ff01007387 */ /* 0x0003e20000100c00 */
[----:B------:R-:W-:Y:S02]  /*1a10*/  UP2UR UR44, UPR, URZ, 0x10 ;  /* 0x000000103f2c7883 */ /* 0x000fe40008000000 */
[----:B------:R-:W-:Y:S01]  /*1a20*/  UIMAD UR58, UR58, UR6, UR12 ;  /* 0x000000063a3a72a4 */ /* 0x000fe2000f8e020c */
[----:B------:R1:W-:Y:S01]  /*1a30*/  STL.128 [R1+0x1e0], RZ ;  /* 0x0001e0ff01007387 */ /* 0x0003e20000100c00 */
[----:B------:R-:W-:-:S03]  /*1a40*/  UIADD3 UR4, UR10, UR4, URZ ;  /* 0x000000040a047290 */ /* 0x000fc6000fffe03f */
        /* <DEDUP_REMOVED lines=30> */
[----:B------:R1:W-:Y:S04]  /*1c30*/  STL [R1+0x10], RZ ;  /* 0x000010ff01007387 */ /* 0x0003e80000100800 */
[----:B------:R1:W-:Y:S01]  /*1c40*/  STL [R1+0x38], RZ ;  /* 0x000038ff01007387 */ /* 0x0003e20000100800 */
        /* <DEDUP_REMOVED lines=11> */
.L_x_10903:
[----:B------:R-:W-:-:S11]  /*1d00*/  UISETP.NE.AND UP0, UPT, UR5, 0x1, UPT ;  /* 0x000000010500788c */ /* 0x000fd6000bf05270 */
[----:B------:R-:W-:Y:S02]  /*1d10*/  @UP0 ULDC.64 UR10, c[0x0][0x9e8] ;  /* 0x00027a00000a0ab9 */ /* 0x000fe40000000a00 */
[----:B------:R-:W-:-:S04]  /*1d20*/  UIMAD.WIDE.U32 UR6, UR8, UR10, URZ ;  /* 0x0000000a080672a5 */ /* 0x000fc8000f8e003f */
[----:B------:R-:W-:-:S12]  /*1d30*/  @UP0 USHF.R.U32.HI UR8, URZ, UR11, UR7 ;  /* 0x0000000b3f080299 */ /* 0x000fd80008011607 */
.L_x_10904:
[----:B------:R-:W-:-:S04]  /*1d40*/  UIMAD UR8, UR8, UR5, UR5 ;  /* 0x00000005080872a4 */ /* 0x000fc8000f8e0205 */
[----:B------:R-:W-:-:S04]  /*1d50*/  UISETP.LT.AND UP0, UPT, UR4, UR8, UPT ;  /* 0x000000080400728c */ /* 0x000fc8000bf01270 */
[----:B------:R-:W-:-:S12]  /*1d60*/  USEL UR4, UR4, UR8, UP0 ;  /* 0x0000000804047287 */ /* 0x000fd80008000000 */
.L_x_10902:
[----:B------:R-:W-:Y:S02]  /*1d70*/  UISETP.NE.AND UP0, UPT, UR42, URZ, UPT ;  /* 0x0000003f2a00728c */ /* 0x000fe4000bf05270 */
[----:B------:R-:W-:Y:S02]  /*1d80*/  UIADD3 UR6, UR49, 0x5f, URZ ;  /* 0x0000005f31067890 */ /* 0x000fe4000fffe03f */
[----:B------:R-:W-:Y:S02]  /*1d90*/  UIADD3 UR8, UR4, 0x5f, URZ ;  /* 0x0000005f04087890 */ /* 0x000fe4000fffe03f */
[----:B------:R-:W-:Y:S02]  /*1da0*/  UISETP.GE.AND UP1, UPT, UR5, 0x1, UPT ;  /* 0x000000010500788c */ /* 0x000fe4000bf26270 */
[----:B------:R-:W-:Y:S02]  /*1db0*/  UIMAD.WIDE UR6, UR6, 0x2aaaaaab, URZ ;  /* 0x2aaaaaab060678a5 */ /* 0x000fe4000f8e023f */
[----:B------:R-:W-:Y:S01]  /*1dc0*/  UIMAD.WIDE UR8, UR8, 0x2aaaaaab, URZ ;  /* 0x2aaaaaab080878a5 */ /* 0x000fe2000f8e023f */
[----:B------:R-:W-:Y:S01]  /*1dd0*/  @UP0 ULDC UR10, c[0x0][0x44c] ;  /* 0x00011300000a0ab9 */ /* 0x000fe20000000800 */
[----:B------:R-:W-:Y:S01]  /*1de0*/  USHF.R.U32.HI UR4, URZ, 0x1f, UR7 ;  /* 0x0000001f3f047899 */ /* 0x000fe20008011607 */
[----:B------:R-:W-:Y:S01]  /*1df0*/  PLOP3.LUT P0, PT, PT, PT, UP1, 0x40, 0x0 ;  /* 0x000000000000781c */ /* 0x000fe20003f0e818 */
[----:B------:R-:W-:-:S02]  /*1e00*/  UIMAD.WIDE.U32 UR10, UR45, UR10, URZ ;  /* 0x0000000a2d0a72a5 */ /* 0x000fc4000f8e003f */
[----:B------:R-:W-:Y:S01]  /*1e10*/  USHF.R.U32.HI UR6, URZ, 0x1f, UR9 ;  /* 0x0000001f3f067899 */ /* 0x000fe20008011609 */
[----:B------:R-:W-:Y:S01]  /*1e20*/  @UP0 ULDC UR14, c[0x0][0x450] ;  /* 0x00011400000e0ab9 */ /* 0x000fe20000000800 */
[----:B------:R-:W-:Y:S01]  /*1e30*/  UMOV UR12, UR45 ;  /* 0x0000002d000c7c82 */ /* 0x000fe20008000000 */
[----:B------:R-:W-:Y:S02]  /*1e40*/  UIADD3 UR46, UR49, -UR46, URZ ;  /* 0x8000002e312e7290 */ /* 0x000fe4000fffe03f */
[----:B------:R-:W-:Y:S02]  /*1e50*/  @UP0 USHF.R.U32.HI UR12, URZ, UR14, UR11 ;  /* 0x0000000e3f0c0299 */ /* 0x000fe4000801160b */
[----:B------:R-:W-:Y:S02]  /*1e60*/  ULEA.HI.SX32 UR4, UR7, UR4, 0x1c ;  /* 0x0000000407047291 */ /* 0x000fe4000f8fe23f */
[----:B------:R-:W-:Y:S02]  /*1e70*/  ULEA.HI.SX32 UR6, UR9, UR6, 0x1c ;  /* 0x0000000609067291 */ /* 0x000fe4000f8fe23f */
[----:B------:R-:W-:-:S02]  /*1e80*/  UIADD3 UR7, UR46, UR12, URZ ;  /* 0x0000000c2e077290 */ /* 0x000fc4000fffe03f */
[----:B------:R-:W-:Y:S01]  /*1e90*/  UISETP.LT.AND UP0, UPT, UR4, UR6, UPT ;  /* 0x000000060400728c */ /* 0x000fe2000bf01270 */
[----:B------:R-:W-:Y:S02]  /*1ea0*/  ULDC UR13, c[0x0][0x9dc] ;  /* 0x00027700000d7ab9 */ /* 0x000fe40000000800 */
[----:B------:R-:W-:Y:S02]  /*1eb0*/  UIADD3 UR8, UR7, -UR13, URZ ;  /* 0x8000000d07087290 */ /* 0x000fe4000fffe03f */
[----:B------:R-:W-:Y:S01]  /*1ec0*/  USEL UR47, UR4, UR6, UP0 ;  /* 0x00000006042f7287 */ /* 0x000fe20008000000 */
        /* <DEDUP_REMOVED lines=12> */
.L_x_10906:
[----:B------:R-:W-:-:S11]  /*1f90*/  UISETP.NE.AND UP0, UPT, UR5, 0x1, UPT ;  /* 0x000000010500788c */ /* 0x000fd6000bf05270 */
[----:B------:R-:W-:Y:S02]  /*1fa0*/  @UP0 ULDC.64 UR10, c[0x0][0x9e8] ;  /* 0x00027a00000a0ab9 */ /* 0x000fe40000000a00 */
[----:B------:R-:W-:-:S04]  /*1fb0*/  UIMAD.WIDE.U32 UR6, UR4, UR10, URZ ;  /* 0x0000000a040672a5 */ /* 0x000fc8000f8e003f */
[----:B------:R-:W-:-:S12]  /*1fc0*/  @UP0 USHF.R.U32.HI UR4, URZ, UR11, UR7 ;  /* 0x0000000b3f040299 */ /* 0x000fd80008011607 */
.L_x_10907:
[----:B------:R-:W-:-:S04]  /*1fd0*/  UIMAD UR4, UR4, UR5, URZ ;  /* 0x00000005040472a4 */ /* 0x000fc8000f8e023f */
[----:B------:R-:W-:-:S04]  /*1fe0*/  UISETP.LT.AND UP0, UPT, UR8, UR4, UPT ;  /* 0x000000040800728c */ /* 0x000fc8000bf01270 */
[----:B------:R-:W-:-:S12]  /*1ff0*/  USEL UR8, UR8, UR4, !UP0 ;  /* 0x0000000408087287 */ /* 0x000fd8000c000000 */
.L_x_10905:
[----:B------:R-:W-:Y:S01]  /*2000*/  UIMAD.WIDE UR4, UR8, 0x2aaaaaab, URZ ;  /* 0x2aaaaaab080478a5 */ /* 0x000fe2000f8e023f */
[----:B------:R-:W-:-:S03]  /*2010*/  PLOP3.LUT P0, PT, PT, PT, PT, 0x80, 0x0 ;  /* 0x000000000000781c */ /* 0x000fc60003f0f070 */
[----:B------:R-:W-:-:S04]  /*2020*/  USHF.R.U32.HI UR4, URZ, 0x1f, UR5 ;  /* 0x0000001f3f047899 */ /* 0x000fc80008011605 */
[----:B------:R-:W-:-:S04]  /*2030*/  ULEA.HI.SX32 UR4, UR5, UR4, 0x1c ;  /* 0x0000000405047291 */ /* 0x000fc8000f8fe23f */
[----:B------:R-:W-:-:S04]  /*2040*/  UISETP.LT.AND UP0, UPT, URZ, UR4, UPT ;  /* 0x000000043f00728c */ /* 0x000fc8000bf01270 */
[----:B------:R-:W-:-:S04]  /*2050*/  USEL UR43, URZ, UR4, !UP0 ;  /* 0x000000043f2b7287 */ /* 0x000fc8000c000000 */
[----:B------:R-:W-:-:S06]  /*2060*/  UISETP.GT.AND UP0, UPT, UR47, UR43, UPT ;  /* 0x0000002b2f00728c */ /* 0x000fcc000bf04270 */
[----:B------:R-:W-:-:S13]  /*2070*/  PLOP3.LUT P1, PT, PT, PT, UP0, 0x80, 0x0 ;  /* 0x000000000000781c */ /* 0x000fda0003f2f008 */
[----:B------:R-:W-:Y:S05]  /*2080*/  @!P1 BRA `(.L_x_10908) ;  /* 0x0000015400609947 */ /* 0x000fea0003800000 */
[----:B-1----:R-:W0:Y:S01]  /*2090*/  SHFL.IDX PT, R0, R211, RZ, 0x1f ;  /* 0x00001fffd3007589 */ /* 0x002e2200000e0000 */
[----:B------:R-:W-:Y:S01]  /*20a0*/  R2UR UR5, R226 ;  /* 0x00000000e20572ca */ /* 0x000fe200000e0000 */
[----:B------:R-:W-:Y:S01]  /*20b0*/  IMAD.MOV.U32 R8, RZ, RZ, 0x1 ;  /* 0x00000001ff087424 */ /* 0x000fe200078e00ff */
[----:B------:R-:W-:Y:S01]  /*20c0*/  R2UR UR4, R225 ;  /* 0x00000000e10472ca */ /* 0x000fe200000e0000 */
[----:B------:R-:W-:Y:S01]  /*20d0*/  IMAD.MOV.U32 R9, RZ, RZ, RZ ;  /* 0x000000ffff097224 */ /* 0x000fe200078e00ff */
[----:B------:R-:W-:Y:S01]  /*20e0*/  ULOP3.LUT UP0, URZ, UR60, 0x1bf, URZ, 0xc0, !UPT ;  /* 0x000001bf3c3f7892 */ /* 0x000fe2000f80c03f */
[----:B------:R-:W-:Y:S01]  /*20f0*/  IMAD.MOV.U32 R10, RZ, RZ, 0x1 ;  /* 0x00000001ff0a7424 */ /* 0x000fe200078e00ff */
[C---:B------:R-:W-:Y:S01]  /*2100*/  IADD3 R29, P6, R16.reuse, 0x78, RZ ;  /* 0x00000078101d7810 */ /* 0x040fe20007fde0ff */
[----:B------:R-:W-:Y:S01]  /*2110*/  IMAD.MOV.U32 R11, RZ, RZ, RZ ;  /* 0x000000ffff0b7224 */ /* 0x000fe200078e00ff */
[----:B------:R1:W-:Y:S01]  /*2120*/  STL.64 [R1+0x58], RZ ;  /* 0x000058ff01007387 */ /* 0x0003e20000100a00 */
[----:B------:R-:W-:Y:S01]  /*2130*/  IMAD.MOV.U32 R7, RZ, RZ, 0x40000040 ;  /* 0x40000040ff077424 */ /* 0x000fe200078e00ff */
[C---:B------:R-:W-:Y:S01]  /*2140*/  IADD3 R27, P5, R16.reuse, 0x70, RZ ;  /* 0x00000070101b7810 */ /* 0x040fe20007fbe0ff */
[----:B------:R-:W-:Y:S01]  /*2150*/  IMAD.MOV.U32 R5, RZ, RZ, 0x40000040 ;  /* 0x40000040ff057424 */ /* 0x000fe200078e00ff */
[----:B------:R1:W-:Y:S01]  /*2160*/  STL.128 [R1+0x60], R8 ;  /* 0x0000600801007387 */ /* 0x0003e20000100c00 */
[--C-:B------:R-:W-:Y:S01]  /*2170*/  IMAD.X R30, RZ, RZ, R17.reuse, P6 ;  /* 0x000000ffff1e7224 */ /* 0x100fe200030e0611 */
[----:B------:R-:W-:Y:S01]  /*2180*/  PLOP3.LUT P6, PT, PT, PT, UP0, 0x80, 0x0 ;  /* 0x000000000000781c */ /* 0x000fe20003fcf008 */
[----:B------:R-:W-:Y:S01]  /*2190*/  IMAD.U32 R6, RZ, RZ, UR4 ;  /* 0x00000004ff067e24 */ /* 0x000fe2000f8e00ff */
[----:B------:R1:W-:Y:S01]  /*21a0*/  STL.128 [R1+0x90], RZ ;  /* 0x000090ff01007387 */ /* 0x0003e20000100c00 */
[C---:B------:R-:W-:Y:S01]  /*21b0*/  IADD3 R28, P4, R16.reuse, 0x68, RZ ;  /* 0x00000068101c7810 */ /* 0x040fe20007f9e0ff */
[--C-:B------:R-:W-:Y:S01]  /*21c0*/  IMAD.X R36, RZ, RZ, R17.reuse, P5 ;  /* 0x000000ffff247224 */ /* 0x100fe200028e0611 */
[C---:B------:R-:W-:Y:S01]  /*21d0*/  IADD3 R25, P3, R16.reuse, 0x60, RZ ;  /* 0x0000006010197810 */ /* 0x040fe20007f7e0ff */
[----:B------:R1:W-:Y:S01]  /*21e0*/  STL.128 [R1+0xa0], RZ ;  /* 0x0000a0ff01007387 */ /* 0x0003e20000100c00 */
[----:B------:R-:W-:Y:S01]  /*21f0*/  IADD3 R32, P2, R16, 0x58, RZ ;  /* 0x0000005810207810 */ /* 0x000fe20007f5e0ff */
[--C-:B------:R-:W-:Y:S01]  /*2200*/  IMAD.X R39, RZ, RZ, R17.reuse, P4 ;  /* 0x000000ffff277224 */ /* 0x100fe200020e0611 */
[----:B0-----:R-:W-:Y:S01]  /*2210*/  LEA.HI R2, R0, R0, RZ, 0x1 ;  /* 0x0000000000027211 */ /* 0x001fe200078f08ff */
[----:B------:R1:W-:Y:S01]  /*2220*/  STL.128 [R1+0xb0], RZ ;  /* 0x0000b0ff01007387 */ /* 0x0003e20000100c00 */
[----:B------:R-:W-:Y:S01]  /*2230*/  IADD3 R26, P1, R16, 0x80, RZ ;  /* 0x00000080101a7810 */ /* 0x000fe20007f3e0ff */
[--C-:B------:R-:W-:Y:S01]  /*2240*/  IMAD.X R34, RZ, RZ, R17.reuse, P3 ;  /* 0x000000ffff227224 */ /* 0x100fe200018e0611 */
[----:B------:R-:W-:Y:S01]  /*2250*/  LOP3.LUT R3, R2, 0x1e, RZ, 0xc0, !PT ;  /* 0x0000001e02037812 */ /* 0x000fe200078ec0ff */
[----:B------:R-:W-:Y:S01]  /*2260*/  IMAD.U32 R2, RZ, RZ, UR5 ;  /* 0x00000005ff027e24 */ /* 0x000fe2000f8e00ff */
[----:B------:R1:W-:Y:S01]  /*2270*/  STL.128 [R1+0xc0], RZ ;  /* 0x0000c0ff01007387 */ /* 0x0003e20000100c00 */
[----:B------:R-:W-:Y:S01]  /*2280*/  IADD3 R24, P0, R16, 0x90, RZ ;  /* 0x0000009010187810 */ /* 0x000fe20007f1e0ff */
[----:B------:R-:W-:-:S02]  /*2290*/  IMAD.X R33, RZ, RZ, R17, P2 ;  /* 0x000000ffff217224 */ /* 0x000fc400010e0611 */
[----:B------:R-:W-:Y:S01]  /*22a0*/  IMAD.IADD R3, R0, 0x1, -R3 ;  /* 0x0000000100037824 */ /* 0x000fe200078e0a03 */
[----:B------:R1:W-:Y:S01]  /*22b0*/  STL.128 [R1+0xd0], RZ ;  /* 0x0000d0ff01007387 */ /* 0x0003e20000100c00 */
[--C-:B------:R-:W-:Y:S02]  /*22c0*/  IMAD.X R37, RZ, RZ, R17.reuse, P1 ;  /* 0x000000ffff257224 */ /* 0x100fe400008e0611 */
[----:B------:R-:W-:Y:S01]  /*22d0*/  IMAD.X R35, RZ, RZ, R17, P0 ;  /* 0x000000ffff237224 */ /* 0x000fe200000e0611 */
[----:B------:R-:W-:Y:S01]  /*22e0*/  LEA R3, R3, UR60, 0xd ;  /* 0x0000003c03037c11 */ /* 0x000fe2000f8e68ff */
[----:B------:R1:W-:Y:S03]  /*22f0*/  STL.128 [R1+0xe0], RZ ;  /* 0x0000e0ff01007387 */ /* 0x0003e60000100c00 */
[----:B------:R-:W-:-:S04]  /*2300*/  SHF.R.U32.HI R3, RZ, 0x4, R3 ;  /* 0x00000004ff037819 */ /* 0x000fc80000011603 */
[----:B------:R-:W-:-:S04]  /*2310*/  LOP3.LUT R3, R3, 0x3fff, RZ, 0xc0, !PT ;  /* 0x00003fff03037812 */ /* 0x000fc800078ec0ff */
[----:B------:R-:W-:Y:S01]  /*2320*/  LOP3.LUT R4, R3, 0x10000, RZ, 0xfc, !PT ;  /* 0x0001000003047812 */ /* 0x000fe200078efcff */
[----:B------:R-:W-:-:S04]  /*2330*/  IMAD.MOV.U32 R3, RZ, RZ, 0x40000040 ;  /* 0x40000040ff037424 */ /* 0x000fc800078e00ff */
[----:B------:R1:W-:Y:S04]  /*2340*/  STL.128 [R1+0x70], R4 ;  /* 0x0000700401007387 */ /* 0x0003e80000100c00 */
[----:B------:R1:W-:Y:S01]  /*2350*/  STL.64 [R1+0x80], R2 ;  /* 0x0000800201007387 */ /* 0x0003e20000100a00 */
[----:B------:R-:W-:Y:S05]  /*2360*/  @!P6 BRA `(.L_x_10909) ;  /* 0x000000000040e947 */ /* 0x000fea0003800000 */
[----:B------:R-:W-:Y:S01]  /*2370*/  MOV R0, 0x0 ;  /* 0x0000000000007802 */ /* 0x000fe20000000f00 */
[----:B------:R-:W-:Y:S01]  /*2380*/  ULDC.64 UR4, c[0x4][0xf0] ;  /* 0x01003c0000047ab9 */ /* 0x000fe20000000a00 */
[----:B------:R-:W-:Y:S01]  /*2390*/  ULDC.64 UR6, c[0x4][0x38] ;  /* 0x01000e0000067ab9 */ /* 0x000fe20000000a00 */
[----:B-1----:R-:W-:Y:S01]  /*23a0*/  IMAD.U32 R4, RZ, RZ, UR4 ;  /* 0x00000004ff047e24 */ /* 0x002fe2000f8e00ff */
        /* <DEDUP_REMOVED lines=12> */
.L_x_10909:
[----:B------:R-:W0:Y:S01]  /*2470*/  S2R R20, SR_TID.X ;  /* 0x0000000000147919 */ /* 0x000e220000002100 */
[----:B------:R-:W2:Y:S01]  /*2480*/  LDC R15, c[0x0][0x288] ;  /* 0x0000a200ff0f7b82 */ /* 0x000ea20000000800 */
[----:B-1----:R-:W-:Y:S01]  /*2490*/  IADD3 R8, P0, R16, 0xf0, RZ ;  /* 0x000000f010087810 */ /* 0x002fe20007f1e0ff */
[----:B------:R-:W-:Y:S01]  /*24a0*/  ULEA.HI UR4, UR59, UR59, URZ, 0x1 ;  /* 0x0000003b3b047291 */ /* 0x000fe2000f8f083f */
[----:B------:R-:W-:Y:S01]  /*24b0*/  IMAD.U32 R13, RZ, RZ, UR49 ;  /* 0x00000031ff0d7e24 */ /* 0x000fe2000f8e00ff */
[----:B------:R-:W-:Y:S01]  /*24c0*/  ULDC UR5, c[0x0][0x20] ;  /* 0x0000080000057ab9 */ /* 0x000fe20000000800 */
[----:B------:R-:W-:Y:S01]  /*24d0*/  STL.64 [R1+0x100], R32 ;  /* 0x0001002001007387 */ /* 0x000fe20000100a00 */
[----:B------:R-:W-:Y:S01]  /*24e0*/  ULOP3.LUT UR4, UR4, 0xfffffffe, URZ, 0xc0, !UPT ;  /* 0xfffffffe04047892 */ /* 0x000fe2000f8ec03f */
[----:B------:R-:W-:Y:S01]  /*24f0*/  IMAD.X R9, RZ, RZ, R17, P0 ;  /* 0x000000ffff097224 */ /* 0x000fe200000e0611 */
[----:B------:R-:W1:Y:S01]  /*2500*/  LDC.64 R10, c[0x0][0x9d8] ;  /* 0x00027600ff0a7b82 */ /* 0x000e620000000a00 */
[----:B------:R-:W-:Y:S01]  /*2510*/  VIADD R12, R18, -UR5 ;  /* 0x80000005120c7c36 */ /* 0x000fe20008000000 */
[----:B------:R-:W-:Y:S01]  /*2520*/  UIADD3 UR4, UR59, -UR4, URZ ;  /* 0x800000043b047290 */ /* 0x000fe2000fffe03f */
[----:B------:R-:W-:Y:S04]  /*2530*/  STL.64 [R1+0xf0], R200 ;  /* 0x0000f0c801007387 */ /* 0x000fe80000100a00 */
[----:B------:R3:W-:Y:S01]  /*2540*/  STL.64 [R1+0xf8], R8 ;  /* 0x0000f80801007387 */ /* 0x0007e20000100a00 */
[----:B------:R-:W4:Y:S01]  /*2550*/  LDC.64 R6, c[0x0][0x448] ;  /* 0x00011200ff067b82 */ /* 0x000f220000000a00 */
[----:B------:R-:W-:-:S02]  /*2560*/  IMAD.U32 R0, RZ, RZ, UR4 ;  /* 0x00000004ff007e24 */ /* 0x000fc4000f8e00ff */
[----:B------:R0:W-:Y:S03]  /*2570*/  STL.U8 [R1+0x108], RZ ;  /* 0x000108ff01007387 */ /* 0x0001e60000100000 */
[----:B------:R-:W-:Y:S01]  /*2580*/  SHF.L.U32 R0, R0, 0x1f, RZ ;  /* 0x0000001f00007819 */ /* 0x000fe200000006ff */
[----:B------:R0:W-:Y:S01]  /*2590*/  STL [R12+0x8], R13 ;  /* 0x0000080d0c007387 */ /* 0x0001e20000100800 */
[----:B------:R-:W5:Y:S01]  /*25a0*/  LDC.64 R4, c[0x0][0x9e0] ;  /* 0x00027800ff047b82 */ /* 0x000f620000000a00 */
[----:B---3--:R-:W-:Y:S02]  /*25b0*/  IADD3 R8, P0, R16, 0x13c, RZ ;  /* 0x0000013c10087810 */ /* 0x008fe40007f1e0ff */
[----:B--2---:R2:W-:Y:S01]  /*25c0*/  STL [R12+0x4], R15 ;  /* 0x0000040f0c007387 */ /* 0x0045e20000100800 */
[----:B0-----:R-:W-:-:S04]  /*25d0*/  VIADD R202, R20, 0xffffff80 ;  /* 0xffffff8014ca7836 */ /* 0x001fc80000000000 */
[----:B------:R-:W0:Y:S01]  /*25e0*/  LDC.64 R2, c[0x0][0x9e8] ;  /* 0x00027a00ff027b82 */ /* 0x000e220000000a00 */
[----:B------:R-:W-:Y:S01]  /*25f0*/  IMAD.X R9, RZ, RZ, R17, P0 ;  /* 0x000000ffff097224 */ /* 0x000fe200000e0611 */
[----:B-1----:R2:W-:Y:S04]  /*2600*/  STL [R12+0xc], R11 ;  /* 0x00000c0b0c007387 */ /* 0x0025e80000100800 */
[----:B------:R2:W-:Y:S02]  /*2610*/  STL [R12+0x14], RZ ;  /* 0x000014ff0c007387 */ /* 0x0005e40000100800 */
[----:B------:R-:W1:Y:S02]  /*2620*/  LDC R227, c[0x0][0x450] ;  /* 0x00011400ffe37b82 */ /* 0x000e640000000800 */
[----:B----4-:R2:W-:Y:S04]  /*2630*/  STL [R12+0x24], R6 ;  /* 0x000024060c007387 */ /* 0x0105e80000100800 */
[----:B------:R2:W-:Y:S04]  /*2640*/  STL [R12], R202 ;  /* 0x000000ca0c007387 */ /* 0x0005e80000100800 */
[----:B------:R2:W-:Y:S04]  /*2650*/  STL [R12+0x28], R7 ;  /* 0x000028070c007387 */ /* 0x0005e80000100800 */
[----:B-----5:R2:W-:Y:S04]  /*2660*/  STL [R12+0x10], R4 ;  /* 0x000010040c007387 */ /* 0x0205e80000100800 */
[----:B------:R2:W-:Y:S04]  /*2670*/  STL [R12+0x18], R5 ;  /* 0x000018050c007387 */ /* 0x0005e80000100800 */
[----:B0-----:R2:W-:Y:S04]  /*2680*/  STL [R12+0x1c], R2 ;  /* 0x00001c020c007387 */ /* 0x0015e80000100800 */
[----:B------:R2:W-:Y:S04]  /*2690*/  STL [R12+0x20], R3 ;  /* 0x000020030c007387 */ /* 0x0005e80000100800 */
[----:B-1----:R2:W-:Y:S04]  /*26a0*/  STL [R12+0x2c], R227 ;  /* 0x00002ce30c007387 */ /* 0x0025e80000100800 */
[----:B------:R2:W-:Y:S04]  /*26b0*/  STL.64 [R1+0x140], R8 ;  /* 0x0001400801007387 */ /* 0x0005e80000100a00 */
[----:B------:R2:W-:Y:S01]  /*26c0*/  STL [R1+0x13c], R10 ;  /* 0x00013c0a01007387 */ /* 0x0005e20000100800 */
[----:B------:R-:W0:Y:S02]  /*26d0*/  SYNCS.PHASECHK.TRANS64.TRYWAIT P0, [UR48+0x22800], R0 ;  /* 0x02280000ff0075a7 */ /* 0x000e240008000170 */
[----:B0-2---:R-:W-:Y:S05]  /*26e0*/  @!P0 BRA `(.L_x_10910) ;  /* 0x000001b800188947 */ /* 0x005fea0003800000 */
.L_x_11098:
[----:B------:R-:W2:Y:S04]  /*26f0*/  LDL R42, [R1+0x418] ;  /* 0x00041800012a7983 */ /* 0x000ea80000100800 */
[----:B------:R-:W3:Y:S04]  /*2700*/  LDL R33, [R1+0x41c] ;  /* 0x00041c0001217983 */ /* 0x000ee80000100800 */
[----:B------:R-:W4:Y:S04]  /*2710*/  LDL R32, [R1] ;  /* 0x0000000001207983 */ /* 0x000f280000100800 */
[----:B------:R1:W5:Y:S01]  /*2720*/  LDL.64 R14, [R1+0x1c0] ;  /* 0x0001c000010e7983 */ /* 0x0003620000100a00 */
[C---:B------:R-:W-:Y:S01]  /*2730*/  IADD3 R10, P0, R16.reuse, 0x108, RZ ;  /* 0x00000108100a7810 */ /* 0x040fe20007f1e0ff */
[----:B------:R-:W-:Y:S01]  /*2740*/  IMAD.MOV.U32 R8, RZ, RZ, R25 ;  /* 0x000000ffff087224 */ /* 0x000fe200078e0019 */
[C---:B0-----:R-:W-:Y:S01]  /*2750*/  IADD3 R0, P1, R16.reuse, 0x3d0, RZ ;  /* 0x000003d010007810 */ /* 0x041fe20007f3e0ff */
[----:B------:R-:W-:Y:S01]  /*2760*/  IMAD.MOV.U32 R9, RZ, RZ, R34 ;  /* 0x000000ffff097224 */ /* 0x000fe200078e0022 */
[----:B------:R-:W-:Y:S01]  /*2770*/  STL.64 [R1+0x148], R208 ;  /* 0x000148d001007387 */ /* 0x000fe20000100a00 */
[--C-:B------:R-:W-:Y:S01]  /*2780*/  IMAD.X R11, RZ, RZ, R17.reuse, P0 ;  /* 0x000000ffff0b7224 */ /* 0x100fe200000e0611 */
[C---:B------:R-:W-:Y:S01]  /*2790*/  IADD3 R20, P0, R16.reuse, 0x140, RZ ;  /* 0x0000014010147810 */ /* 0x040fe20007f1e0ff */
[----:B------:R-:W-:Y:S01]  /*27a0*/  IMAD.X R13, RZ, RZ, R17, P1 ;  /* 0x000000ffff0d7224 */ /* 0x000fe200008e0611 */
[----:B------:R-:W-:Y:S01]  /*27b0*/  IADD3 R6, P1, R16, 0xf8, RZ ;  /* 0x000000f810067810 */ /* 0x000fe20007f3e0ff */
[----:B------:R-:W-:Y:S01]  /*27c0*/  IMAD.MOV.U32 R25, RZ, RZ, R35 ;  /* 0x000000ffff197224 */ /* 0x000fe200078e0023 */
[----:B------:R0:W-:Y:S01]  /*27d0*/  STL.128 [R1+0x150], R8 ;  /* 0x0001500801007387 */ /* 0x0001e20000100c00 */
[----:B------:R-:W-:Y:S01]  /*27e0*/  IMAD.X R21, RZ, RZ, R17, P0 ;  /* 0x000000ffff157224 */ /* 0x000fe200000e0611 */
[----:B------:R-:W-:Y:S05]  /*27f0*/  WARPSYNC.ALL ;  /* 0x0000000000007948 */ /* 0x000fea0003800000 */
[----:B------:R-:W-:Y:S01]  /*2800*/  BSSY B0, `(.L_x_10911) ;  /* 0x0000022000007945 */ /* 0x000fe20003800000 */
[----:B0-----:R-:W-:-:S02]  /*2810*/  IMAD.MOV.U32 R10, RZ, RZ, R27 ;  /* 0x000000ffff0a7224 */ /* 0x001fc400078e001b */
[----:B------:R-:W-:Y:S02]  /*2820*/  IMAD.MOV.U32 R11, RZ, RZ, R36 ;  /* 0x000000ffff0b7224 */ /* 0x000fe400078e0024 */
[----:B------:R-:W-:Y:S02]  /*2830*/  IMAD.MOV.U32 R8, RZ, RZ, R16 ;  /* 0x000000ffff087224 */ /* 0x000fe400078e0010 */
[----:B------:R-:W-:Y:S02]  /*2840*/  IMAD.MOV.U32 R9, RZ, RZ, R17 ;  /* 0x000000ffff097224 */ /* 0x000fe400078e0011 */
[----:B------:R-:W-:-:S03]  /*2850*/  IMAD.MOV.U32 R27, RZ, RZ, R37 ;  /* 0x000000ffff1b7224 */ /* 0x000fc600078e0025 */
[----:B------:R0:W-:Y:S04]  /*2860*/  STL.128 [R1+0x160], R8 ;  /* 0x0001600801007387 */ /* 0x0001e80000100c00 */
[----:B------:R-:W-:Y:S01]  /*2870*/  STL.128 [R1+0x1b0], R24 ;  /* 0x0001b01801007387 */ /* 0x000fe20000100c00 */
[----:B0-----:R-:W-:Y:S02]  /*2880*/  IMAD.MOV.U32 R8, RZ, RZ, R29 ;  /* 0x000000ffff087224 */ /* 0x001fe400078e001d */
[----:B------:R-:W-:Y:S02]  /*2890*/  IMAD.MOV.U32 R9, RZ, RZ, R30 ;  /* 0x000000ffff097224 */ /* 0x000fe400078e001e */
[----:B------:R-:W-:Y:S02]  /*28a0*/  IMAD.MOV.U32 R10, RZ, RZ, R0 ;  /* 0x000000ffff0a7224 */ /* 0x000fe400078e0000 */
[----:B------:R-:W-:-:S02]  /*28b0*/  IMAD.MOV.U32 R11, RZ, RZ, R13 ;  /* 0x000000ffff0b7224 */ /* 0x000fc400078e000d */
[----:B------:R-:W-:-:S03]  /*28c0*/  IMAD.X R13, RZ, RZ, R17, P1 ;  /* 0x000000ffff0d7224 */ /* 0x000fc600008e0611 */
        /* <DEDUP_REMOVED lines=8> */
[----:B--2---:R-:W-:Y:S02]  /*2950*/  IMAD.MOV.U32 R11, RZ, RZ, R42 ;  /* 0x000000ffff0b7224 */ /* 0x004fe400078e002a */
[----:B---3--:R-:W-:Y:S01]  /*2960*/  IMAD.MOV.U32 R10, RZ, RZ, R33 ;  /* 0x000000ffff0a7224 */ /* 0x008fe200078e0021 */
[----:B----4-:R-:W-:-:S04]  /*2970*/  LOP3.LUT R0, R32, 0x1, RZ, 0xfc, !PT ;  /* 0x0000000120007812 */ /* 0x010fc800078efcff */
[----:B------:R0:W-:Y:S01]  /*2980*/  STL.128 [R1+0x190], R8 ;  /* 0x0001900801007387 */ /* 0x0001e20000100c00 */
[----:B------:R1:W-:Y:S01]  /*2990*/  BAR.SYNC.DEFER_BLOCKING R204, 0x100 ;  /* 0x000400cc0000751d */ /* 0x0003e20000010000 */
[----:B------:R-:W-:Y:S01]  /*29a0*/  ISETP.NE.AND P1, PT, R0, 0x3, PT ;  /* 0x000000030000780c */ /* 0x000fe20003f25270 */
[----:B0-----:R-:W-:Y:S02]  /*29b0*/  IMAD.MOV.U32 R8, RZ, RZ, R38 ;  /* 0x000000ffff087224 */ /* 0x001fe400078e0026 */
[----:B------:R-:W-:Y:S02]  /*29c0*/  IMAD.MOV.U32 R9, RZ, RZ, R41 ;  /* 0x000000ffff097224 */ /* 0x000fe400078e0029 */
[----:B------:R-:W-:Y:S02]  /*29d0*/  IMAD.MOV.U32 R10, RZ, RZ, R28 ;  /* 0x000000ffff0a7224 */ /* 0x000fe400078e001c */
[----:B------:R-:W-:-:S05]  /*29e0*/  IMAD.MOV.U32 R11, RZ, RZ, R39 ;  /* 0x000000ffff0b7224 */ /* 0x000fca00078e0027 */
[----:B------:R1:W-:Y:S01]  /*29f0*/  STL.128 [R1+0x1a0], R8 ;  /* 0x0001a00801007387 */ /* 0x0003e20000100c00 */
[----:B------:R-:W-:Y:S05]  /*2a00*/  @!P1 BRA `(.L_x_10912) ;  /* 0x0000000000049947 */ /* 0x000fea0003800000 */
[----:B------:R-:W-:Y:S01]  /*2a10*/  BPT.TRAP 0x1 ;  /* 0x000000040000795c */ /* 0x000fe20000300000 */
.L_x_10912:
[----:B------:R-:W-:Y:S05]  /*2a20*/  BSYNC B0 ;  /* 0x0000000000007941 */ /* 0x000fea0003800000 */
.L_x_10911:
[----:B-1----:R-:W2:Y:S01]  /*2a30*/  LDL.64 R8, [R1+0x18] ;  /* 0x0000180001087983 */ /* 0x002ea20000100a00 */
[----:B-----5:R-:W-:Y:S01]  /*2a40*/  SHF.L.U32 R15, R15, 0x1f, RZ ;  /* 0x0000001f0f0f7819 */ /* 0x020fe200000006ff */
[----:B------:R-:W-:Y:S01]  /*2a50*/  BSSY B0, `(.L_x_10913) ;  /* 0x0000006000007945 */ /* 0x000fe20003800000 */
[----:B--2---:R-:W-:-:S05]  /*2a60*/  MOV R9, R8 ;  /* 0x0000000800097202 */ /* 0x004fca0000000f00 */
[----:B------:R-:W-:-:S04]  /*2a70*/  IMAD R14, R14, 0x8, R9 ;  /* 0x000000080e0e7824 */ /* 0x000fc800078e0209 */
[----:B------:R0:W1:Y:S01]  /*2a80*/  SYNCS.PHASECHK.TRANS64.TRYWAIT P0, [R14+URZ], R15 ;  /* 0x0000000f0e0075a7 */ /* 0x000062000800017f */
[----:B------:R-:W-:Y:S05]  /*2a90*/  @!P1 BRA `(.L_x_10914) ;  /* 0x0000000000049947 */ /* 0x000fea0003800000 */
[----:B------:R-:W-:Y:S01]  /*2aa0*/  BPT.TRAP 0x1 ;  /* 0x000000040000795c */ /* 0x000fe20000300000 */
.L_x_10914:
[----:B------:R-:W-:Y:S05]  /*2ab0*/  BSYNC B0 ;  /* 0x0000000000007941 */ /* 0x000fea0003800000 */
.L_x_10913:
[----:B------:R-:W-:Y:S04]  /*2ac0*/  BSSY B0, `(.L_x_10915) ;  /* 0x0000004000007945 */ /* 0x000fe80003800000 */
[----:B-1----:R-:W-:Y:S05]  /*2ad0*/  @P0 BRA `(.L_x_10916) ;  /* 0x0000000000080947 */ /* 0x002fea0003800000 */
[----:B------:R-:W1:Y:S02]  /*2ae0*/  SYNCS.PHASECHK.TRANS64.TRYWAIT P0, [R14+URZ], R15 ;  /* 0x0000000f0e0075a7 */ /* 0x000e64000800017f */
[----:B-1----:R-:W-:Y:S05]  /*2af0*/  @!P0 BRA `(.L_x_10917) ;  /* 0x000001b4002c8947 */ /* 0x002fea0003800000 */
.L_x_10916:
[----:B------:R-:W-:Y:S05]  /*2b00*/  BSYNC B0 ;  /* 0x0000000000007941 */ /* 0x000fea0003800000 */
.L_x_10915:
[----:B------:R-:W2:Y:S04]  /*2b10*/  LDL R13, [R1+0x1c0] ;  /* 0x0001c000010d7983 */ /* 0x000ea80000100800 */
[----:B------:R-:W2:Y:S01]  /*2b20*/  LDL.64 R8, [R1+0x78] ;  /* 0x0000780001087983 */ /* 0x000ea20000100a00 */
[----:B------:R-:W-:Y:S05]  /*2b30*/  WARPSYNC.ALL ;  /* 0x0000000000007948 */ /* 0x000fea0003800000 */
[----:B01----:R-:W3:Y:S04]  /*2b40*/  LDL.64 R14, [R1+0x70] ;  /* 0x00007000010e7983 */ /* 0x003ee80000100a00 */
[----:B------:R-:W4:Y:S04]  /*2b50*/  LDL.64 R10, [R1+0x70] ;  /* 0x00007000010a7983 */ /* 0x000f280000100a00 */
[----:B------:R-:W4:Y:S01]  /*2b60*/  LDL.64 R20, [R1+0x70] ;  /* 0x0000700001147983 */ /* 0x000f220000100a00 */
[----:B--2---:R-:W-:-:S03]  /*2b70*/  IMAD R8, R13, 0x300, R8 ;  /* 0x000003000d087824 */ /* 0x004fc600078e0208 */
[----:B------:R-:W2:Y:S01]  /*2b80*/  LDL.64 R72, [R1+0x70] ;  /* 0x0000700001487983 */ /* 0x000ea20000100a00 */
[----:B------:R-:W-:Y:S01]  /*2b90*/  R2UR UR7, R9 ;  /* 0x00000000090772ca */ /* 0x000fe200000e0000 */
[----:B------:R-:W-:Y:S01]  /*2ba0*/  WARPGROUP.ARRIVE ;  /* 0x00000000000079c5 */ /* 0x000fe20000000000 */
[----:B------:R-:W-:Y:S01]  /*2bb0*/  R2UR UR6, R8 ;  /* 0x00000000080672ca */ /* 0x000fe200000e0000 */
[----:B------:R-:W2:Y:S04]  /*2bc0*/  LDL R13, [R1] ;  /* 0x00000000010d7983 */ /* 0x000ea80000100800 */
[----:B------:R0:W5:Y:S04]  /*2bd0*/  LDL R6, [R1+0x1c0] ;  /* 0x0001c00001067983 */ /* 0x0001680000100800 */
[----:B------:R0:W5:Y:S01]  /*2be0*/  LDL R75, [R1+0xc] ;  /* 0x00000c00014b7983 */ /* 0x0001620000100800 */
[----:B---3--:R-:W-:-:S02]  /*2bf0*/  R2UR UR4, R14 ;  /* 0x000000000e0472ca */ /* 0x008fc400000e0000 */
[----:B------:R-:W-:-:S13]  /*2c00*/  R2UR UR5, R15 ;  /* 0x000000000f0572ca */ /* 0x000fda00000e0000 */
[----:B------:R-:W-:Y:S01]  /*2c10*/  HGMMA.64x96x16.F32 R24, gdesc[UR4], RZ, !UPT, gsb0 ;  /* 0x01600000041879f0 */ /* 0x000fe2000c0008ff */
[----:B----4-:R-:W-:Y:S02]  /*2c20*/  VIADD R10, R10, 0x2 ;  /* 0x000000020a0a7836 */ /* 0x010fe40000000000 */
[----:B------:R-:W-:Y:S02]  /*2c30*/  VIADD R14, R8, 0x2 ;  /* 0x00000002080e7836 */ /* 0x000fe40000000000 */
[----:B------:R-:W-:Y:S01]  /*2c40*/  IMAD.MOV.U32 R15, RZ, RZ, R9 ;  /* 0x000000ffff0f7224 */ /* 0x000fe200078e0009 */
[----:B------:R-:W-:Y:S02]  /*2c50*/  R2UR UR4, R10 ;  /* 0x000000000a0472ca */ /* 0x000fe400000e0000 */
[----:B------:R-:W-:Y:S02]  /*2c60*/  R2UR UR6, R14 ;  /* 0x000000000e0672ca */ /* 0x000fe400000e0000 */
[----:B------:R-:W-:-:S02]  /*2c70*/  R2UR UR7, R15 ;  /* 0x000000000f0772ca */ /* 0x000fc400000e0000 */
[----:B------:R-:W-:Y:S01]  /*2c80*/  R2UR UR5, R11 ;  /* 0x000000000b0572ca */ /* 0x000fe200000e0000 */
[----:B------:R-:W-:Y:S01]  /*2c90*/  VIADD R20, R20, 0x4 ;  /* 0x0000000414147836 */ /* 0x000fe20000000000 */
[----:B------:R-:W-:Y:S02]  /*2ca0*/  WARPGROUP.DEPBAR.LE gsb0, 0x0 ;  /* 0x00008000000079c5 */ /* 0x000fe40000010000 */
[----:B------:R-:W-:-:S09]  /*2cb0*/  WARPGROUP.ARRIVE ;  /* 0x00000000000079c5 */ /* 0x000fd20000000000 */
[----:B------:R-:W-:Y:S01]  /*2cc0*/  HGMMA.64x96x16.F32 R24, gdesc[UR4], R24, gsb0 ;  /* 0x01600000041879f0 */ /* 0x000fe20008000818 */
[----:B------:R-:W-:Y:S02]  /*2cd0*/  VIADD R10, R8, 0x4 ;  /* 0x00000004080a7836 */ /* 0x000fe40000000000 */
[----:B------:R-:W-:Y:S01]  /*2ce0*/  IMAD.MOV.U32 R11, RZ, RZ, R9 ;  /* 0x000000ffff0b7224 */ /* 0x000fe200078e0009 */
[----:B------:R-:W-:Y:S02]  /*2cf0*/  R2UR UR4, R20 ;  /* 0x00000000140472ca */ /* 0x000fe400000e0000 */
[----:B------:R-:W-:Y:S02]  /*2d00*/  R2UR UR6, R10 ;  /* 0x000000000a0672ca */ /* 0x000fe400000e0000 */
[----:B------:R-:W-:Y:S02]  /*2d10*/  R2UR UR7, R11 ;  /* 0x000000000b0772ca */ /* 0x000fe400000e0000 */
[----:B------:R-:W-:Y:S01]  /*2d20*/  R2UR UR5, R21 ;  /* 0x00000000150572ca */ /* 0x000fe200000e0000 */
[----:B------:R-:W-:-:S02]  /*2d30*/  VIADD R8, R8, 0x6 ;  /* 0x0000000608087836 */ /* 0x000fc40000000000 */
[----:B--2---:R-:W-:Y:S01]  /*2d40*/  VIADD R72, R72, 0x6 ;  /* 0x0000000648487836 */ /* 0x004fe20000000000 */
[----:B------:R-:W-:Y:S02]  /*2d50*/  WARPGROUP.DEPBAR.LE gsb0, 0x0 ;  /* 0x00008000000079c5 */ /* 0x000fe40000010000 */
[----:B------:R-:W-:-:S07]  /*2d60*/  WARPGROUP.ARRIVE ;  /* 0x00000000000079c5 */ /* 0x000fce0000000000 */
[----:B------:R-:W-:Y:S01]  /*2d70*/  HGMMA.64x96x16.F32 R24, gdesc[UR4], R24, gsb0 ;  /* 0x01600000041879f0 */ /* 0x000fe20008000818 */
[----:B------:R-:W-:Y:S02]  /*2d80*/  R2UR UR6, R8 ;  /* 0x00000000080672ca */ /* 0x000fe400000e0000 */
[----:B------:R-:W-:Y:S02]  /*2d90*/  R2UR UR7, R9 ;  /* 0x00000000090772ca */ /* 0x000fe400000e0000 */
[----:B------:R-:W-:Y:S02]  /*2da0*/  R2UR UR4, R72 ;  /* 0x00000000480472ca */ /* 0x000fe400000e0000 */
[----:B------:R-:W-:Y:S01]  /*2db0*/  R2UR UR5, R73 ;  /* 0x00000000490572ca */ /* 0x000fe200000e0000 */
[----:B------:R-:W-:Y:S01]  /*2dc0*/  IMAD.MOV.U32 R0, RZ, RZ, 0x1 ;  /* 0x00000001ff007424 */ /* 0x000fe200078e00ff */
[----:B------:R0:W-:Y:S04]  /*2dd0*/  STL [R1+0x60], RZ ;  /* 0x000060ff01007387 */ /* 0x0001e80000100800 */
[----:B------:R0:W-:Y:S01]  /*2de0*/  STL [R1+0x60], R0 ;  /* 0x0000600001007387 */ /* 0x0001e20000100800 */
[----:B------:R-:W-:-:S03]  /*2df0*/  LOP3.LUT R13, R13, 0x1, RZ, 0xfc, !PT ;  /* 0x000000010d0d7812 */ /* 0x000fc600078efcff */
[----:B------:R0:W-:Y:S01]  /*2e00*/  STL [R1+0x60], R0 ;  /* 0x0000600001007387 */ /* 0x0001e20000100800 */
[----:B------:R-:W-:Y:S02]  /*2e10*/  WARPGROUP.DEPBAR.LE gsb0, 0x0 ;  /* 0x00008000000079c5 */ /* 0x000fe40000010000 */
[----:B------:R-:W-:-:S06]  /*2e20*/  WARPGROUP.ARRIVE ;  /* 0x00000000000079c5 */ /* 0x000fcc0000000000 */
[----:B------:R-:W-:Y:S01]  /*2e30*/  HGMMA.64x96x16.F32 R24, gdesc[UR4], R24, gsb0 ;  /* 0x01600000041879f0 */ /* 0x000fe20008000818 */
[----:B------:R0:W-:Y:S04]  /*2e40*/  STL [R1+0x60], R0 ;  /* 0x0000600001007387 */ /* 0x0001e80000100800 */
[----:B------:R0:W-:Y:S01]  /*2e50*/  STL [R1+0x60], R0 ;  /* 0x0000600001007387 */ /* 0x0001e20000100800 */
[----:B------:R-:W-:Y:S01]  /*2e60*/  ISETP.NE.AND P0, PT, R13, 0x3, PT ;  /* 0x000000030d00780c */ /* 0x000fe20003f05270 */
[----:B------:R-:W-:Y:S01]  /*2e70*/  BSSY B0, `(.L_x_10918) ;  /* 0x0000005000007945 */ /* 0x000fe20003800000 */
[----:B------:R-:W-:Y:S02]  /*2e80*/  WARPGROUP.DEPBAR.LE gsb0, 0x0 ;  /* 0x00008000000079c5 */ /* 0x000fe40000010000 */
[----:B------:R0:W-:Y:S09]  /*2e90*/  BAR.ARV R203, 0x100 ;  /* 0x000400cb0000751d */ /* 0x0001f20000002000 */
[----:B0-----:R-:W-:Y:S05]  /*2ea0*/  @!P0 BRA `(.L_x_10919) ;  /* 0x0000000000048947 */ /* 0x001fea0003800000 */
[----:B------:R-:W-:Y:S01]  /*2eb0*/  BPT.TRAP 0x1 ;  /* 0x000000040000795c */ /* 0x000fe20000300000 */
.L_x_10919:
[----:B------:R-:W-:Y:S05]  /*2ec0*/  BSYNC B0 ;  /* 0x0000000000007941 */ /* 0x000fea0003800000 */
.L_x_10918:
[----:B------:R-:W2:Y:S02]  /*2ed0*/  LDL.64 R8, [R1+0x20] ;  /* 0x0000200001087983 */ /* 0x000ea40000100a00 */
[----:B--2---:R-:W-:-:S05]  /*2ee0*/  MOV R9, R8 ;  /* 0x0000000800097202 */ /* 0x004fca0000000f00 */
[----:B-----5:R-:W-:-:S05]  /*2ef0*/  IMAD R6, R6, 0x8, R9 ;  /* 0x0000000806067824 */ /* 0x020fca00078e0209 */
[----:B------:R-:W-:-:S04]  /*2f00*/  PRMT R6, R75, 0x654, R6 ;  /* 0x000006544b067816 */ /* 0x000fc80000000006 */
[----:B------:R0:W-:Y:S01]  /*2f10*/  SYNCS.ARRIVE.TRANS64.RED.A1T0 RZ, [R6+URZ], RZ ;  /* 0x000000ff06ff79a7 */ /* 0x0001e2000810043f */
[----:B------:R-:W2:Y:S04]  /*2f20*/  LDL.64 R14, [R1+0x140] ;  /* 0x00014000010e7983 */ /* 0x000ea80000100a00 */
[----:B------:R-:W3:Y:S04]  /*2f30*/  LDL R20, [R12] ;  /* 0x000000000c147983 */ /* 0x000ee80000100800 */
[----:B0-----:R-:W4:Y:S04]  /*2f40*/  LDL R6, [R12+0x24] ;  /* 0x000024000c067983 */ /* 0x001f280000100800 */
[----:B------:R-:W3:Y:S04]  /*2f50*/  LDL R21, [R1+0x50] ;  /* 0x0000500001157983 */ /* 0x000ee80000100800 */
[----:B------:R-:W3:Y:S04]  /*2f60*/  LDL R8, [R12+0x18] ;  /* 0x000018000c087983 */ /* 0x000ee80000100800 */
[----:B------:R-:W3:Y:S04]  /*2f70*/  LDL R9, [R12+0x4] ;  /* 0x000004000c097983 */ /* 0x000ee80000100800 */
[----:B------:R-:W3:Y:S04]  /*2f80*/  LDL R10, [R12+0xc] ;  /* 0x00000c000c0a7983 */ /* 0x000ee80000100800 */
[----:B------:R-:W3:Y:S04]  /*2f90*/  LDL R11, [R12+0x10] ;  /* 0x000010000c0b7983 */ /* 0x000ee80000100800 */
[----:B------:R-:W3:Y:S04]  /*2fa0*/  LDL R13, [R12+0x14] ;  /* 0x000014000c0d7983 */ /* 0x000ee80000100800 */
[----:B--2---:R-:W2:Y:S01]  /*2fb0*/  LD.E R14, desc[UR36][R14.64] ;  /* 0x000000240e0e7980 */ /* 0x004ea2000c101900 */
[----:B----4-:R-:W-:-:S03]  /*2fc0*/  ISETP.NE.AND P0, PT, R6, 0x1, PT ;  /* 0x000000010600780c */ /* 0x010fc60003f05270 */
[----:B------:R-:W4:Y:S10]  /*2fd0*/  LDL R6, [R12+0x8] ;  /* 0x000008000c067983 */ /* 0x000f340000100800 */
[----:B------:R-:W4:Y:S04]  /*2fe0*/  @P0 LDL R72, [R12+0x28] ;  /* 0x000028000c480983 */ /* 0x000f280000100800 */
[----:B------:R-:W4:Y:S01]  /*2ff0*/  @P0 LDL R73, [R12+0x2c] ;  /* 0x00002c000c490983 */ /* 0x000f220000100800 */
[----:B---3--:R-:W-:Y:S01]  /*3000*/  ISETP.GE.AND P1, PT, R8, 0x1, PT ;  /* 0x000000010800780c */ /* 0x008fe20003f26270 */
[----:B------:R-:W-:-:S02]  /*3010*/  UMOV UR4, 0xffffffa0 ;  /* 0xffffffa000047882 */ /* 0x000fc40000000000 */
[----:B------:R-:W-:Y:S01]  /*3020*/  UIMAD UR4, UR47, UR4, 0x60 ;  /* 0x000000602f0474a4 */ /* 0x000fe2000f8e0204 */
[----:B------:R-:W-:Y:S01]  /*3030*/  BSSY B0, `(.L_x_10920) ;  /* 0x00000aa000007945 */ /* 0x000fe20003800000 */
[-C--:B--2---:R-:W-:Y:S01]  /*3040*/  FMUL.FTZ R82, R53, R14.reuse ;  /* 0x0000000e35527220 */ /* 0x084fe20000410000 */
[----:B------:R-:W-:Y:S01]  /*3050*/  SHF.R.S32.HI R53, RZ, 0x1f, R20 ;  /* 0x0000001fff357819 */ /* 0x000fe20000011414 */
[-C--:B------:R-:W-:Y:S01]  /*3060*/  FMUL.FTZ R79, R36, R14.reuse ;  /* 0x0000000e244f7220 */ /* 0x080fe20000410000 */
[-C--:B------:R-:W-:Y:S01]  /*3070*/  FMUL.FTZ R36, R50, R14.reuse ;  /* 0x0000000e32247220 */ /* 0x080fe20000410000 */
[----:B------:R-:W-:Y:S01]  /*3080*/  FMUL.FTZ R74, R25, R14 ;  /* 0x0000000e194a7220 */ /* 0x000fe20000410000 */
[----:B------:R-:W-:Y:S01]  /*3090*/  LEA.HI R50, R53, R20, RZ, 0x7 ;  /* 0x0000001435327211 */ /* 0x000fe200078f38ff */
[-C--:B------:R-:W-:Y:S01]  /*30a0*/  FMUL.FTZ R25, R27, R14.reuse ;  /* 0x0000000e1b197220 */ /* 0x080fe20000410000 */
[-C--:B------:R-:W-:Y:S01]  /*30b0*/  FMUL.FTZ R27, R31, R14.reuse ;  /* 0x0000000e1f1b7220 */ /* 0x080fe20000410000 */
[-C--:B------:R-:W-:Y:S01]  /*30c0*/  FMUL.FTZ R31, R39, R14.reuse ;  /* 0x0000000e271f7220 */ /* 0x080fe20000410000 */
[----:B------:R-:W-:Y:S01]  /*30d0*/  LOP3.LUT R39, R50, 0xffffff80, RZ, 0xc0, !PT ;  /* 0xffffff8032277812 */ /* 0x000fe200078ec0ff */
[-C--:B------:R-:W-:Y:S01]  /*30e0*/  FMUL.FTZ R77, R32, R14.reuse ;  /* 0x0000000e204d7220 */ /* 0x080fe20000410000 */
[-C--:B------:R-:W-:Y:S01]  /*30f0*/  FMUL.FTZ R32, R42, R14.reuse ;  /* 0x0000000e2a207220 */ /* 0x080fe20000410000 */
[-C--:B------:R-:W-:Y:S01]  /*3100*/  FMUL.FTZ R42, R51, R14.reuse ;  /* 0x0000000e332a7220 */ /* 0x080fe20000410000 */
[----:B------:R-:W-:Y:S01]  /*3110*/  FMUL.FTZ R51, R52, R14 ;  /* 0x0000000e34337220 */ /* 0x000fe20000410000 */
[----:B------:R-:W-:-:S02]  /*3120*/  IMAD.IADD R52, R20, 0x1, -R39 ;  /* 0x0000000114347824 */ /* 0x000fc400078e0a27 */
[-C--:B------:R-:W-:Y:S01]  /*3130*/  FMUL.FTZ R75, R28, R14.reuse ;  /* 0x0000000e1c4b7220 */ /* 0x080fe20000410000 */
[-C--:B------:R-:W-:Y:S01]  /*3140*/  FMUL.FTZ R28, R34, R14.reuse ;  /* 0x0000000e221c7220 */ /* 0x080fe20000410000 */
[-C--:B------:R-:W-:Y:S01]  /*3150*/  FMUL.FTZ R34, R46, R14.reuse ;  /* 0x0000000e2e227220 */ /* 0x080fe20000410000 */
[-C--:B------:R-:W-:Y:S01]  /*3160*/  FMUL.FTZ R46, R55, R14.reuse ;  /* 0x0000000e372e7220 */ /* 0x080fe20000410000 */
[-C--:B------:R-:W-:Y:S01]  /*3170*/  FMUL.FTZ R78, R33, R14.reuse ;  /* 0x0000000e214e7220 */ /* 0x080fe20000410000 */
[----:B------:R-:W-:Y:S01]  /*3180*/  SHF.R.S32.HI R55, RZ, 0x1f, R52 ;  /* 0x0000001fff377819 */ /* 0x000fe20000011434 */
[-C--:B------:R-:W-:Y:S01]  /*3190*/  FMUL.FTZ R33, R43, R14.reuse ;  /* 0x0000000e2b217220 */ /* 0x080fe20000410000 */
[-C--:B------:R-:W-:Y:S01]  /*31a0*/  FMUL.FTZ R43, R44, R14.reuse ;  /* 0x0000000e2c2b7220 */ /* 0x080fe20000410000 */
[-C--:B------:R-:W-:Y:S01]  /*31b0*/  FMUL.FTZ R57, R57, R14.reuse ;  /* 0x0000000e39397220 */ /* 0x080fe20000410000 */
[-C--:B------:R-:W-:Y:S01]  /*31c0*/  FMUL.FTZ R44, R54, R14.reuse ;  /* 0x0000000e362c7220 */ /* 0x080fe20000410000 */
[----:B------:R-:W-:Y:S01]  /*31d0*/  FMUL.FTZ R56, R56, R14 ;  /* 0x0000000e38387220 */ /* 0x000fe20000410000 */
[----:B------:R-:W-:Y:S01]  /*31e0*/  LEA.HI R54, R55, R52, RZ, 0x2 ;  /* 0x0000003437367211 */ /* 0x000fe200078f10ff */
[----:B------:R0:W1:Y:S01]  /*31f0*/  MUFU.TANH R86, R57 ;  /* 0x0000003900567308 */ /* 0x0000620000002400 */
[-C--:B------:R-:W-:Y:S01]  /*3200*/  FMUL.FTZ R80, R37, R14.reuse ;  /* 0x0000000e25507220 */ /* 0x080fe20000410000 */
[----:B------:R-:W-:-:S06]  /*3210*/  FMUL.FTZ R37, R59, R14 ;  /* 0x0000000e3b257220 */ /* 0x000fcc0000410000 */
[----:B------:R2:W3:Y:S01]  /*3220*/  MUFU.TANH R84, R56 ;  /* 0x0000003800547308 */ /* 0x0004e20000002400 */
[----:B0-----:R-:W-:Y:S02]  /*3230*/  LEA.HI R57, R53, R20, RZ, 0x2 ;  /* 0x0000001435397211 */ /* 0x001fe400078f10ff */
[--C-:B------:R-:W-:Y:S02]  /*3240*/  SHF.R.S32.HI R53, RZ, 0x1f, R54.reuse ;  /* 0x0000001fff357819 */ /* 0x100fe40000011436 */
[----:B------:R-:W-:Y:S02]  /*3250*/  LOP3.LUT R59, R57, 0xfffffffc, RZ, 0xc0, !PT ;  /* 0xfffffffc393b7812 */ /* 0x000fe400078ec0ff */
[----:B--2---:R-:W-:Y:S02]  /*3260*/  SHF.R.S32.HI R56, RZ, 0x2, R54 ;  /* 0x00000002ff387819 */ /* 0x004fe40000011436 */
[----:B------:R-:W-:Y:S02]  /*3270*/  LEA.HI R55, R55, R52, RZ, 0x5 ;  /* 0x0000003437377211 */ /* 0x000fe400078f28ff */
[----:B------:R-:W-:-:S02]  /*3280*/  LEA.HI R57, R53, R56, RZ, 0x3 ;  /* 0x0000003835397211 */ /* 0x000fc400078f18ff */
[----:B------:R-:W-:Y:S01]  /*3290*/  SHF.R.S32.HI R53, RZ, 0x7, R50 ;  /* 0x00000007ff357819 */ /* 0x000fe20000011432 */
[----:B------:R-:W-:Y:S02]  /*32a0*/  IMAD.IADD R59, R20, 0x1, -R59 ;  /* 0x00000001143b7824 */ /* 0x000fe400078e0a3b */
[-C--:B------:R-:W-:Y:S01]  /*32b0*/  FMUL.FTZ R76, R29, R14.reuse ;  /* 0x0000000e1d4c7220 */ /* 0x080fe20000410000 */
[----:B------:R-:W-:Y:S01]  /*32c0*/  LOP3.LUT R57, R57, 0xfffffff8, RZ, 0xc0, !PT ;  /* 0xfffffff839397812 */ /* 0x000fe200078ec0ff */
[-C--:B------:R-:W-:Y:S01]  /*32d0*/  FMUL.FTZ R29, R35, R14.reuse ;  /* 0x0000000e231d7220 */ /* 0x080fe20000410000 */
[----:B------:R-:W-:Y:S02]  /*32e0*/  LEA.HI R50, R50, R53, RZ, 0x1 ;  /* 0x0000003532327211 */ /* 0x000fe400078f08ff */
[----:B------:R-:W-:Y:S01]  /*32f0*/  SHF.R.S32.HI R20, RZ, 0x5, R55 ;  /* 0x00000005ff147819 */ /* 0x000fe20000011437 */
[-C--:B------:R-:W-:Y:S01]  /*3300*/  FMUL.FTZ R35, R47, R14.reuse ;  /* 0x0000000e2f237220 */ /* 0x080fe20000410000 */
[-C--:B------:R-:W-:Y:S01]  /*3310*/  FMUL.FTZ R47, R48, R14.reuse ;  /* 0x0000000e302f7220 */ /* 0x080fe20000410000 */
[----:B------:R-:W-:Y:S01]  /*3320*/  FMUL.FTZ R48, R58, R14 ;  /* 0x0000000e3a307220 */ /* 0x000fe20000410000 */
[----:B------:R-:W-:Y:S01]  /*3330*/  LOP3.LUT R50, R50, 0x3fffffe, RZ, 0xc0, !PT ;  /* 0x03fffffe32327812 */ /* 0x000fe200078ec0ff */
[----:B------:R-:W-:Y:S01]  /*3340*/  IMAD.IADD R57, R56, 0x1, -R57 ;  /* 0x0000000138397824 */ /* 0x000fe200078e0a39 */
[----:B------:R-:W-:Y:S01]  /*3350*/  LEA.HI R55, R59, R59, RZ, 0x1 ;  /* 0x0000003b3b377211 */ /* 0x000fe200078f08ff */
[----:B------:R-:W-:-:S02]  /*3360*/  IMAD R58, R21, 0x8, R20 ;  /* 0x00000008153a7824 */ /* 0x000fc400078e0214 */
[----:B------:R-:W-:Y:S01]  /*3370*/  IMAD.IADD R50, R53, 0x1, -R50 ;  /* 0x0000000135327824 */ /* 0x000fe200078e0a32 */
[----:B------:R-:W-:Y:S01]  /*3380*/  LOP3.LUT R56, R55, 0x1ffffffe, RZ, 0xc0, !PT ;  /* 0x1ffffffe37387812 */ /* 0x000fe200078ec0ff */
[----:B------:R-:W-:-:S04]  /*3390*/  IMAD.U32 R57, R58, 0x10, R57 ;  /* 0x000000103a397824 */ /* 0x000fc800078e0039 */
[----:B------:R-:W-:Y:S02]  /*33a0*/  IMAD.IADD R56, R59, 0x1, -R56 ;  /* 0x000000013b387824 */ /* 0x000fe400078e0a38 */
[----:B------:R-:W-:-:S04]  /*33b0*/  IMAD R57, R50, 0x40, R57 ;  /* 0x0000004032397824 */ /* 0x000fc800078e0239 */
[----:B------:R-:W-:-:S04]  /*33c0*/  IMAD R55, R56, 0x8, R57 ;  /* 0x0000000838377824 */ /* 0x000fc800078e0239 */
[----:B----4-:R-:W-:-:S05]  /*33d0*/  @P0 IMAD.HI.U32 R72, R55, R72, RZ ;  /* 0x0000004837480227 */ /* 0x010fca00078e00ff */
[----:B------:R-:W-:Y:S01]  /*33e0*/  @P0 SHF.R.U32.HI R55, RZ, R73, R72 ;  /* 0x00000049ff370219 */ /* 0x000fe20000011648 */
[----:B------:R-:W-:Y:S01]  /*33f0*/  IMAD.U32 R53, RZ, RZ, UR47 ;  /* 0x0000002fff357e24 */ /* 0x000fe2000f8e00ff */
[----:B------:R-:W-:-:S03]  /*3400*/  LOP3.LUT R21, R54, 0x7ffffffc, RZ, 0xc0, !PT ;  /* 0x7ffffffc36157812 */ /* 0x000fc600078ec0ff */
[----:B------:R-:W0:Y:S01]  /*3410*/  SHFL.IDX PT, R59, R55, RZ, 0x1c1f ;  /* 0x001c1fff373b7589 */ /* 0x000e2200000e0000 */
[-C--:B------:R-:W-:Y:S01]  /*3420*/  FMUL.FTZ R15, R26, R14.reuse ;  /* 0x0000000e1a0f7220 */ /* 0x080fe20000410000 */
[----:B------:R-:W-:Y:S02]  /*3430*/  IMAD R54, R53, -0x60, R6 ;  /* 0xffffffa035367824 */ /* 0x000fe400078e0206 */
[-C--:B------:R-:W-:Y:S01]  /*3440*/  FMUL.FTZ R26, R30, R14.reuse ;  /* 0x0000000e1e1a7220 */ /* 0x080fe20000410000 */
[-C--:B------:R-:W-:Y:S01]  /*3450*/  FMUL.FTZ R30, R38, R14.reuse ;  /* 0x0000000e261e7220 */ /* 0x080fe20000410000 */
        /* <DEDUP_REMOVED lines=16> */
[-C--:B------:R-:W-:Y:S01]  /*3560*/  FMUL.FTZ R61, R61, R14.reuse ;  /* 0x0000000e3d3d7220 */ /* 0x080fe20000410000 */
[-C--:B------:R-:W-:Y:S01]  /*3570*/  FMUL.FTZ R65, R65, R14.reuse ;  /* 0x0000000e41417220 */ /* 0x080fe20000410000 */
[----:B------:R-:W-:Y:S01]  /*3580*/  FMUL.FTZ R69, R69, R14 ;  /* 0x0000000e45457220 */ /* 0x000fe20000410000 */
[----:B------:R-:W-:Y:S01]  /*3590*/  IMAD R56, R21, -0x2, R56 ;  /* 0xfffffffe15387824 */ /* 0x000fe200078e0238 */
[----:B------:R-:W2:Y:S01]  /*35a0*/  MUFU.TANH R24, R24 ;  /* 0x0000001800187308 */ /* 0x000ea20000002400 */
[----:B------:R-:W-:Y:S01]  /*35b0*/  VIADD R54, R54, 0x60 ;  /* 0x0000006036367836 */ /* 0x000fe20000000000 */
[----:B------:R-:W-:Y:S01]  /*35c0*/  LOP3.LUT R57, RZ, R10, RZ, 0x33, !PT ;  /* 0x0000000aff397212 */ /* 0x000fe200078e33ff */
[----:B------:R-:W-:-:S05]  /*35d0*/  IMAD.IADD R56, R56, 0x1, -R9 ;  /* 0x0000000138387824 */ /* 0x000fca00078e0a09 */
[----:B------:R-:W4:Y:S01]  /*35e0*/  MUFU.TANH R74, R74 ;  /* 0x0000004a004a7308 */ /* 0x000f220000002400 */
        /* <DEDUP_REMOVED lines=44> */
[----:B------:R-:W1:Y:S08]  /*38b0*/  MUFU.TANH R52, R52 ;  /* 0x0000003400347308 */ /* 0x000e700000002400 */
[----:B------:R-:W1:Y:S01]  /*38c0*/  MUFU.TANH R53, R53 ;  /* 0x0000003500357308 */ /* 0x000e620000002400 */
[----:B------:R-:W-:-:S02]  /*38d0*/  IMAD.U32 R72, RZ, RZ, UR4 ;  /* 0x00000004ff487e24 */ /* 0x000fc4000f8e00ff */
[----:B------:R-:W-:Y:S02]  /*38e0*/  IMAD.IADD R56, R56, 0x1, R57 ;  /* 0x0000000138387824 */ /* 0x000fe400078e0239 */
[----:B------:R-:W-:Y:S01]  /*38f0*/  VIADD R70, R13, UR4 ;  /* 0x000000040d467c36 */ /* 0x000fe20008000000 */
[----:B0-----:R-:W-:Y:S01]  /*3900*/  VIADDMNMX R11, R59, R89, R66, PT ;  /* 0x000000593b0b7246 */ /* 0x001fe20003800142 */
[----:B------:R-:W-:Y:S02]  /*3910*/  IMAD R72, R21, -0x2, R72 ;  /* 0xfffffffe15487824 */ /* 0x000fe400078e0248 */
[----:B------:R-:W-:Y:S01]  /*3920*/  IMAD.IADD R10, R56, 0x1, R59 ;  /* 0x00000001380a7824 */ /* 0x000fe200078e023b */
[----:B--234-:R-:W-:Y:S06]  /*3930*/  @!P1 BRA `(.L_x_10921) ;  /* 0x0000000000649947 */ /* 0x01cfec0003800000 */
        /* <DEDUP_REMOVED lines=8> */
[----:B------:R-:W2:Y:S04]  /*39c0*/  LDL R14, [R12+0x1c] ;  /* 0x00001c000c0e7983 */ /* 0x000ea80000100800 */
[----:B------:R-:W3:Y:S01]  /*39d0*/  LDL R54, [R12+0x20] ;  /* 0x000020000c367983 */ /* 0x000ee20000100800 */
[----:B--2---:R-:W-:-:S05]  /*39e0*/  IMAD.HI.U32 R13, R13, R14, RZ ;  /* 0x0000000e0d0d7227 */ /* 0x004fca00078e00ff */
[----:B---3--:R-:W-:-:S07]  /*39f0*/  SHF.R.U32.HI R13, RZ, R54, R13 ;  /* 0x00000036ff0d7219 */ /* 0x008fce000001160d */
.L_x_10925:
[----:B------:R-:W-:Y:S05]  /*3a00*/  BSYNC B2 ;  /* 0x0000000000027941 */ /* 0x000fea0003800000 */
.L_x_10924:
[----:B------:R-:W-:Y:S01]  /*3a10*/  LOP3.LUT R13, RZ, R13, RZ, 0x33, !PT ;  /* 0x0000000dff0d7212 */ /* 0x000fe200078e33ff */
[----:B------:R-:W-:Y:S06]  /*3a20*/  BRA `(.L_x_10926) ;  /* 0x0000000000187947 */ /* 0x000fec0003800000 */
.L_x_10923:
[----:B------:R-:W-:-:S13]  /*3a30*/  ISETP.NE.AND P0, PT, R8, 0x1, PT ;  /* 0x000000010800780c */ /* 0x000fda0003f05270 */
[----:B------:R-:W-:Y:S05]  /*3a40*/  @!P0 BRA `(.L_x_10926) ;  /* 0x0000000000108947 */ /* 0x000fea0003800000 */
[----:B------:R-:W2:Y:S04]  /*3a50*/  LDL R14, [R12+0x1c] ;  /* 0x00001c000c0e7983 */ /* 0x000ea80000100800 */
[----:B------:R-:W3:Y:S01]  /*3a60*/  LDL R54, [R12+0x20] ;  /* 0x000020000c367983 */ /* 0x000ee20000100800 */
[----:B--2---:R-:W-:-:S05]  /*3a70*/  IMAD.HI.U32 R13, R13, R14, RZ ;  /* 0x0000000e0d0d7227 */ /* 0x004fca00078e00ff */
[----:B---3--:R-:W-:-:S07]  /*3a80*/  SHF.R.U32.HI R13, RZ, R54, R13 ;  /* 0x00000036ff0d7219 */ /* 0x008fce000001160d */
.L_x_10926:
[----:B------:R-:W-:Y:S05]  /*3a90*/  BSYNC B1 ;  /* 0x0000000000017941 */ /* 0x000fea0003800000 */
.L_x_10922:
[----:B------:R-:W-:-:S05]  /*3aa0*/  IMAD R13, R8, R13, R72 ;  /* 0x0000000d080d7224 */ /* 0x000fca00078e0248 */
[----:B------:R-:W-:Y:S02]  /*3ab0*/  VIMNMX R10, R10, R13, !PT ;  /* 0x0000000d0a0a7248 */ /* 0x000fe40007fe0100 */
[----:B------:R-:W-:-:S07]  /*3ac0*/  VIADDMNMX R11, R13, R8, R11, PT ;  /* 0x000000080d0b7246 */ /* 0x000fce000380010b */
.L_x_10921:
[----:B------:R-:W-:Y:S05]  /*3ad0*/  BSYNC B0 ;  /* 0x0000000000007941 */ /* 0x000fea0003800000 */
.L_x_10920:
        /* <DEDUP_REMOVED lines=87> */
[----:B------:R-:W-:Y:S02]  /*4050*/  P2R R76, PR, RZ, 0x10 ;  /* 0x00000010ff4c7803 */ /* 0x000fe40000000000 */
[----:B------:R-:W-:Y:S02]  /*4060*/  FSEL R41, R60, -INF , !P2 ;  /* 0xff8000003c297808 */ /* 0x000fe40005000000 */
[----:B------:R-:W-:Y:S02]  /*4070*/  ISETP.GE.AND P2, PT, R70, 0x4a, PT ;  /* 0x0000004a4600780c */ /* 0x000fe40003f46270 */
        /* <DEDUP_REMOVED lines=42> */
.L_x_10932:
[----:B------:R-:W-:Y:S05]  /*4320*/  BSYNC B2 ;  /* 0x0000000000027941 */ /* 0x000fea0003800000 */
.L_x_10931:
[----:B------:R-:W-:Y:S01]  /*4330*/  LOP3.LUT R9, RZ, R9, RZ, 0x33, !PT ;  /* 0x00000009ff097212 */ /* 0x000fe200078e33ff */
[----:B------:R-:W-:Y:S06]  /*4340*/  BRA `(.L_x_10933) ;  /* 0x0000000000187947 */ /* 0x000fec0003800000 */
.L_x_10930:
[----:B------:R-:W-:-:S13]  /*4350*/  ISETP.NE.AND P6, PT, R8, 0x1, PT ;  /* 0x000000010800780c */ /* 0x000fda0003fc5270 */
[----:B------:R-:W-:Y:S05]  /*4360*/  @!P6 BRA `(.L_x_10933) ;  /* 0x000000000010e947 */ /* 0x000fea0003800000 */
[----:B------:R-:W2:Y:S04]  /*4370*/  LDL R6, [R12+0x1c] ;  /* 0x00001c000c067983 */ /* 0x000ea80000100800 */
[----:B------:R-:W3:Y:S01]  /*4380*/  LDL R14, [R12+0x20] ;  /* 0x000020000c0e7983 */ /* 0x000ee20000100800 */
[----:B--2---:R-:W-:-:S05]  /*4390*/  IMAD.HI.U32 R9, R9, R6, RZ ;  /* 0x0000000609097227 */ /* 0x004fca00078e00ff */
[----:B---3--:R-:W-:-:S07]  /*43a0*/  SHF.R.U32.HI R9, RZ, R14, R9 ;  /* 0x0000000eff097219 */ /* 0x008fce0000011609 */
.L_x_10933:
[----:B------:R-:W-:Y:S05]  /*43b0*/  BSYNC B1 ;  /* 0x0000000000017941 */ /* 0x000fea0003800000 */
.L_x_10929:
[----:B------:R-:W-:-:S05]  /*43c0*/  IMAD R9, R8, R9, R72 ;  /* 0x0000000908097224 */ /* 0x000fca00078e0248 */
[----:B------:R-:W-:Y:S02]  /*43d0*/  VIADDMNMX R11, R9, R8, R11, PT ;  /* 0x00000008090b7246 */ /* 0x000fe4000380010b */
[----:B------:R-:W-:-:S07]  /*43e0*/  VIMNMX R10, R10, R9, !PT ;  /* 0x000000090a0a7248 */ /* 0x000fce0007fe0100 */
.L_x_10928:
[----:B------:R-:W-:Y:S05]  /*43f0*/  BSYNC B0 ;  /* 0x0000000000007941 */ /* 0x000fea0003800000 */
.L_x_10927:
[C---:B------:R-:W-:Y:S01]  /*4400*/  ISETP.GT.AND P0, PT, R10.reuse, 0x1, !P0 ;  /* 0x000000010a00780c */ /* 0x040fe20004704270 */
[----:B------:R-:W2:Y:S01]  /*4410*/  LDL R55, [R1+0x400] ;  /* 0x0004000001377983 */ /* 0x000ea20000100800 */
        /* <DEDUP_REMOVED lines=23> */
[----:B------:R-:W-:Y:S02]  /*4590*/  ISETP.GT.AND P0, PT, R10, 0x18, !P6 ;  /* 0x000000180a00780c */ /* 0x000fe40007704270 */
[----:B------:R-:W-:Y:S02]  /*45a0*/  FMNMX.FTZ R6, R79, R6, !PT ;  /* 0x000000064f067209 */ /* 0x000fe40007810000 */
[----:B------:R-:W-:Y:S02]  /*45b0*/  ISETP.LT.OR P0, PT, R11, 0x19, P0 ;  /* 0x000000190b00780c */ /* 0x000fe40000701670 */
[----:B------:R-:W-:Y:S02]  /*45c0*/  FMNMX.FTZ R6, R77, R6, !PT ;  /* 0x000000064d067209 */ /* 0x000fe40007810000 */
[----:B------:R-:W-:Y:S02]  /*45d0*/  FSEL R30, R30, -INF , !P0 ;  /* 0xff8000001e1e7808 */ /* 0x000fe40004000000 */
[----:B------:R-:W-:-:S02]  /*45e0*/  ISETP.NE.AND P0, PT, R90, RZ, PT ;  /* 0x000000ff5a00720c */ /* 0x000fc40003f05270 */
[----:B------:R-:W-:Y:S02]  /*45f0*/  FMNMX.FTZ R6, R75, R6, !PT ;  /* 0x000000064b067209 */ /* 0x000fe40007810000 */
[----:B------:R-:W-:Y:S02]  /*4600*/  ISETP.GT.AND P0, PT, R10, 0x19, !P0 ;  /* 0x000000190a00780c */ /* 0x000fe40004704270 */
[----:B------:R-:W-:Y:S02]  /*4610*/  ISETP.NE.AND P1, PT, R82, RZ, PT ;  /* 0x000000ff5200720c */ /* 0x000fe40003f25270 */
        /* <DEDUP_REMOVED lines=8> */
[----:B------:R-:W-:-:S02]  /*46a0*/  ISETP.NE.AND P6, PT, R54, RZ, PT ;  /* 0x000000ff3600720c */ /* 0x000fc40003fc5270 */
        /* <DEDUP_REMOVED lines=30> */
[C---:B------:R-:W-:Y:S02]  /*4890*/  ISETP.GT.AND P2, PT, R10.reuse, 0x49, !P2 ;  /* 0x000000490a00780c */ /* 0x040fe40005744270 */
[C---:B------:R-:W-:Y:S02]  /*48a0*/  ISETP.GT.AND P0, PT, R10.reuse, 0x31, !P0 ;  /* 0x000000310a00780c */ /* 0x040fe40004704270 */
[----:B------:R-:W-:Y:S02]  /*48b0*/  ISETP.GT.AND P3, PT, R10, 0x50, !P3 ;  /* 0x000000500a00780c */ /* 0x000fe40005f64270 */
[C---:B------:R-:W-:Y:S02]  /*48c0*/  ISETP.LT.OR P0, PT, R11.reuse, 0x32, P0 ;  /* 0x000000320b00780c */ /* 0x040fe40000701670 */
[----:B------:R-:W-:Y:S02]  /*48d0*/  ISETP.LT.OR P2, PT, R11, 0x4a, P2 ;  /* 0x0000004a0b00780c */ /* 0x000fe40001741670 */
[----:B------:R-:W-:-:S02]  /*48e0*/  FSEL R42, R42, -INF , !P0 ;  /* 0xff8000002a2a7808 */ /* 0x000fc40004000000 */
[----:B------:R-:W-:Y:S02]  /*48f0*/  ISETP.NE.AND P0, PT, R96, RZ, PT ;  /* 0x000000ff6000720c */ /* 0x000fe40003f05270 */
[C---:B------:R-:W-:Y:S02]  /*4900*/  ISETP.GT.AND P4, PT, R10.reuse, 0x51, !P4 ;  /* 0x000000510a00780c */ /* 0x040fe40006784270 */
[----:B------:R-:W-:Y:S02]  /*4910*/  ISETP.GT.AND P0, PT, R10, 0x38, !P0 ;  /* 0x000000380a00780c */ /* 0x000fe40004704270 */
[C---:B------:R-:W-:Y:S02]  /*4920*/  ISETP.LT.OR P3, PT, R11.reuse, 0x51, P3 ;  /* 0x000000510b00780c */ /* 0x040fe40001f61670 */
[----:B------:R-:W-:Y:S02]  /*4930*/  ISETP.LT.OR P0, PT, R11, 0x39, P0 ;  /* 0x000000390b00780c */ /* 0x000fe40000701670 */
[----:B------:R-:W-:-:S02]  /*4940*/  FSEL R39, R39, -INF , !P2 ;  /* 0xff80000027277808 */ /* 0x000fc40005000000 */
[----:B------:R-:W-:Y:S02]  /*4950*/  FSEL R44, R44, -INF , !P0 ;  /* 0xff8000002c2c7808 */ /* 0x000fe40004000000 */
[----:B------:R-:W-:Y:S02]  /*4960*/  ISETP.NE.AND P0, PT, R97, RZ, PT ;  /* 0x000000ff6100720c */ /* 0x000fe40003f05270 */
[C---:B------:R-:W-:Y:S02]  /*4970*/  ISETP.GT.AND P5, PT, R10.reuse, 0x58, !P5 ;  /* 0x000000580a00780c */ /* 0x040fe40006fa4270 */
[----:B------:R-:W-:Y:S02]  /*4980*/  ISETP.GT.AND P0, PT, R10, 0x39, !P0 ;  /* 0x000000390a00780c */ /* 0x000fe40004704270 */
[C---:B------:R-:W-:Y:S02]  /*4990*/  ISETP.LT.OR P4, PT, R11.reuse, 0x52, P4 ;  /* 0x000000520b00780c */ /* 0x040fe40002781670 */
[----:B------:R-:W-:-:S02]  /*49a0*/  ISETP.LT.OR P0, PT, R11, 0x3a, P0 ;  /* 0x0000003a0b00780c */ /* 0x000fc40000701670 */
[C---:B------:R-:W-:Y:S02]  /*49b0*/  ISETP.LT.OR P5, PT, R11.reuse, 0x59, P5 ;  /* 0x000000590b00780c */ /* 0x040fe40002fa1670 */
[----:B------:R-:W-:Y:S02]  /*49c0*/  FSEL R46, R46, -INF , !P0 ;  /* 0xff8000002e2e7808 */ /* 0x000fe40004000000 */
[----:B------:R-:W-:Y:S02]  /*49d0*/  ISETP.GT.AND P0, PT, R10, 0x40, !P1 ;  /* 0x000000400a00780c */ /* 0x000fe40004f04270 */
[----:B------:R-:W-:Y:S02]  /*49e0*/  ISETP.NE.AND P1, PT, R86, RZ, PT ;  /* 0x000000ff5600720c */ /* 0x000fe40003f25270 */
[----:B------:R-:W-:Y:S02]  /*49f0*/  ISETP.LT.OR P0, PT, R11, 0x41, P0 ;  /* 0x000000410b00780c */ /* 0x000fe40000701670 */
[----:B------:R-:W-:-:S02]  /*4a00*/  ISETP.GT.AND P1, PT, R10, 0x48, !P1 ;  /* 0x000000480a00780c */ /* 0x000fc40004f24270 */
[----:B------:R-:W-:Y:S02]  /*4a10*/  FSEL R48, R48, -INF , !P0 ;  /* 0xff80000030307808 */ /* 0x000fe40004000000 */
[----:B------:R-:W-:Y:S02]  /*4a20*/  ISETP.GT.AND P0, PT, R10, RZ, !P6 ;  /* 0x000000ff0a00720c */ /* 0x000fe40007704270 */
[C---:B------:R-:W-:Y:S02]  /*4a30*/  ISETP.LT.OR P1, PT, R11.reuse, 0x49, P1 ;  /* 0x000000490b00780c */ /* 0x040fe40000f21670 */
[----:B------:R-:W-:Y:S02]  /*4a40*/  ISETP.LT.OR P0, PT, R11, 0x1, P0 ;  /* 0x000000010b00780c */ /* 0x000fe40000701670 */
[----:B------:R-:W-:Y:S02]  /*4a50*/  FSEL R38, R38, -INF , !P1 ;  /* 0xff80000026267808 */ /* 0x000fe40004800000 */
[----:B------:R-:W-:-:S02]  /*4a60*/  FSEL R54, R15, -INF , !P0 ;  /* 0xff8000000f367808 */ /* 0x000fc40004000000 */
[----:B------:R-:W0:Y:S01]  /*4a70*/  SHFL.BFLY PT, R15, R8, 0x2, 0x1f ;  /* 0x0c401f00080f7f89 */ /* 0x000e2200000e0000 */
[----:B------:R-:W-:Y:S02]  /*4a80*/  ISETP.NE.AND P0, PT, R84, RZ, PT ;  /* 0x000000ff5400720c */ /* 0x000fe40003f05270 */
[----:B------:R-:W-:Y:S02]  /*4a90*/  FMNMX.FTZ R9, R54, R40, !PT ;  /* 0x0000002836097209 */ /* 0x000fe40007810000 */
[----:B------:R-:W-:Y:S02]  /*4aa0*/  ISETP.GT.AND P0, PT, R10, 0x41, !P0 ;  /* 0x000000410a00780c */ /* 0x000fe40004704270 */
[----:B------:R-:W-:Y:S02]  /*4ab0*/  FMNMX.FTZ R6, R26, R9, !PT ;  /* 0x000000091a067209 */ /* 0x000fe40007810000 */
[----:B------:R-:W-:Y:S02]  /*4ac0*/  ISETP.LT.OR P0, PT, R11, 0x42, P0 ;  /* 0x000000420b00780c */ /* 0x000fe40000701670 */
[----:B------:R-:W-:-:S02]  /*4ad0*/  FMNMX.FTZ R9, R27, R6, !PT ;  /* 0x000000061b097209 */ /* 0x000fc40007810000 */
[----:B------:R-:W-:Y:S02]  /*4ae0*/  FSEL R56, R37, -INF , !P0 ;  /* 0xff80000025387808 */ /* 0x000fe40004000000 */
[----:B------:R-:W-:Y:S02]  /*4af0*/  FMNMX.FTZ R6, R28, R9, !PT ;  /* 0x000000091c067209 */ /* 0x000fe40007810000 */
[----:B------:R-:W-:Y:S02]  /*4b00*/  ISETP.NE.AND P6, PT, R24, RZ, PT ;  /* 0x000000ff1800720c */ /* 0x000fe40003fc5270 */
[----:B------:R-:W-:Y:S01]  /*4b10*/  FMNMX.FTZ R9, R29, R6, !PT ;  /* 0x000000061d097209 */ /* 0x000fe20007810000 */
[----:B------:R1:W5:Y:S01]  /*4b20*/  LDL.64 R24, [R1+0x1c0] ;  /* 0x0001c00001187983 */ /* 0x0003620000100a00 */
[----:B------:R-:W-:Y:S02]  /*4b30*/  FSEL R37, R20, -INF , !P3 ;  /* 0xff80000014257808 */ /* 0x000fe40005800000 */
[----:B------:R-:W-:-:S02]  /*4b40*/  FMNMX.FTZ R6, R30, R9, !PT ;  /* 0x000000091e067209 */ /* 0x000fc40007810000 */
[----:B0-----:R-:W-:Y:S02]  /*4b50*/  FMNMX.FTZ R15, R8, R15, !PT ;  /* 0x0000000f080f7209 */ /* 0x001fe40007810000 */
[----:B------:R-:W-:Y:S02]  /*4b60*/  FMNMX.FTZ R9, R31, R6, !PT ;  /* 0x000000061f097209 */ /* 0x000fe40007810000 */
[----:B------:R-:W-:Y:S01]  /*4b70*/  ISETP.GT.AND P0, PT, R10, 0x59, !P6 ;  /* 0x000000590a00780c */ /* 0x000fe20007704270 */
[----:B------:R-:W0:Y:S01]  /*4b80*/  SHFL.BFLY PT, R14, R15, 0x1, 0x1f ;  /* 0x0c201f000f0e7f89 */ /* 0x000e2200000e0000 */
[----:B------:R-:W-:Y:S02]  /*4b90*/  FMNMX.FTZ R6, R32, R9, !PT ;  /* 0x0000000920067209 */ /* 0x000fe40007810000 */
[----:B------:R-:W-:Y:S02]  /*4ba0*/  FSEL R50, R50, -INF , !P4 ;  /* 0xff80000032327808 */ /* 0x000fe40006000000 */
[----:B------:R-:W-:-:S02]  /*4bb0*/  FMNMX.FTZ R9, R33, R6, !PT ;  /* 0x0000000621097209 */ /* 0x000fc40007810000 */
[----:B------:R-:W-:Y:S02]  /*4bc0*/  ISETP.LT.OR P0, PT, R11, 0x5a, P0 ;  /* 0x0000005a0b00780c */ /* 0x000fe40000701670 */
[----:B------:R-:W-:Y:S02]  /*4bd0*/  FMNMX.FTZ R6, R34, R9, !PT ;  /* 0x0000000922067209 */ /* 0x000fe40007810000 */
[----:B------:R-:W-:Y:S02]  /*4be0*/  FSEL R52, R52, -INF , !P5 ;  /* 0xff80000034347808 */ /* 0x000fe40006800000 */
[----:B------:R-:W-:Y:S02]  /*4bf0*/  FMNMX.FTZ R9, R35, R6, !PT ;  /* 0x0000000623097209 */ /* 0x000fe40007810000 */
[----:B------:R-:W-:Y:S02]  /*4c00*/  FSEL R53, R53, -INF , !P0 ;  /* 0xff80000035357808 */ /* 0x000fe40004000000 */
[----:B------:R-:W-:-:S04]  /*4c10*/  FMNMX.FTZ R9, R36, R9, !PT ;  /* 0x0000000924097209 */ /* 0x000fc80007810000 */
[----:B------:R-:W-:Y:S02]  /*4c20*/  FMNMX.FTZ R9, R42, R9, !PT ;  /* 0x000000092a097209 */ /* 0x000fe40007810000 */
[----:B0-----:R-:W-:Y:S02]  /*4c30*/  FMNMX.FTZ R10, R15, R14, !PT ;  /* 0x0000000e0f0a7209 */ /* 0x001fe40007810000 */
        /* <DEDUP_REMOVED lines=9> */
[----:B------:R-:W-:-:S05]  /*4cd0*/  FMNMX.FTZ R9, R53, R6, !PT ;  /* 0x0000000635097209 */ /* 0x000fca0007810000 */
[----:B------:R-:W-:Y:S04]  /*4ce0*/  STL.64 [R1+0x3e0], R8 ;  /* 0x0003e00801007387 */ /* 0x000fe80000100a00 */
[----:B------:R-:W-:Y:S04]  /*4cf0*/  STL [R1+0x3e0], R10 ;  /* 0x0003e00a01007387 */ /* 0x000fe80000100800 */
[----:B------:R-:W2:Y:S04]  /*4d00*/  LDL R11, [R1+0x3e0] ;  /* 0x0003e000010b7983 */ /* 0x000ea80000100800 */
[----:B------:R-:W3:Y:S01]  /*4d10*/  LDL R20, [R1+0x3e4] ;  /* 0x0003e40001147983 */ /* 0x000ee20000100800 */
[----:B--2---:R-:W-:Y:S01]  /*4d20*/  FMUL.FTZ R6, R55, R11 ;  /* 0x0000000b37067220 */ /* 0x004fe20000410000 */
[----:B------:R-:W-:-:S04]  /*4d30*/  FSETP.NEU.FTZ.AND P0, PT, R11, -INF , PT ;  /* 0xff8000000b00780b */ /* 0x000fc80003f1d000 */
[----:B------:R-:W-:Y:S02]  /*4d40*/  FSEL R14, R6, RZ, P0 ;  /* 0x000000ff060e7208 */ /* 0x000fe40000000000 */
[----:B------:R-:W2:Y:S03]  /*4d50*/  LDL R6, [R1+0x28] ;  /* 0x0000280001067983 */ /* 0x000ea60000100800 */
[----:B------:R-:W-:Y:S02]  /*4d60*/  FFMA.FTZ R162, R71, R55, -R14 ;  /* 0x0000003747a27223 */ /* 0x000fe4000001080e */
[----:B---3--:R-:W0:Y:S02]  /*4d70*/  SHFL.BFLY PT, R71, R20, 0x2, 0x1f ;  /* 0x0c401f0014477f89 */ /* 0x008e2400000e0000 */
[----:B0-----:R-:W-:-:S05]  /*4d80*/  FMNMX.FTZ R71, R71, R20, !PT ;  /* 0x0000001447477209 */ /* 0x001fca0007810000 */
[----:B------:R-:W0:Y:S01]  /*4d90*/  SHFL.BFLY PT, R8, R71, 0x1, 0x1f ;  /* 0x0c201f0047087f89 */ /* 0x000e2200000e0000 */
[-CC-:B------:R-:W-:Y:S01]  /*4da0*/  FFMA.FTZ R152, R87, R55.reuse, -R14.reuse ;  /* 0x0000003757987223 */ /* 0x180fe2000001080e */
[-CC-:B------:R-:W-:Y:S01]  /*4db0*/  FFMA.FTZ R13, R13, R55.reuse, -R14.reuse ;  /* 0x000000370d0d7223 */ /* 0x180fe2000001080e */
[----:B------:R-:W-:Y:S01]  /*4dc0*/  FFMA.FTZ R154, R85, R55, -R14 ;  /* 0x00000037559a7223 */ /* 0x000fe2000001080e */
[----:B0-----:R-:W-:-:S04]  /*4dd0*/  FMNMX.FTZ R8, R71, R8, !PT ;  /* 0x0000000847087209 */ /* 0x001fc80007810000 */
[C---:B------:R-:W-:Y:S01]  /*4de0*/  FSETP.NEU.FTZ.AND P0, PT, R8.reuse, -INF , PT ;  /* 0xff8000000800780b */ /* 0x040fe20003f1d000 */
[----:B------:R-:W-:-:S05]  /*4df0*/  FMUL.FTZ R10, R8, R55 ;  /* 0x00000037080a7220 */ /* 0x000fca0000410000 */
[----:B------:R-:W-:-:S05]  /*4e00*/  FSEL R10, R10, RZ, P0 ;  /* 0x000000ff0a0a7208 */ /* 0x000fca0000000000 */
[-CC-:B------:R-:W-:Y:S01]  /*4e10*/  FFMA.FTZ R54, R54, R55.reuse, -R10.reuse ;  /* 0x0000003736367223 */ /* 0x180fe2000001080a */
[-CC-:B------:R-:W-:Y:S01]  /*4e20*/  FFMA.FTZ R40, R40, R55.reuse, -R10.reuse ;  /* 0x0000003728287223 */ /* 0x180fe2000001080a */
[-C--:B------:R-:W-:Y:S01]  /*4e30*/  FFMA.FTZ R26, R26, R55.reuse, -R10 ;  /* 0x000000371a1a7223 */ /* 0x080fe2000001080a */
[----:B------:R-:W-:Y:S01]  /*4e40*/  MUFU.EX2 R152, R152 ;  /* 0x0000009800987308 */ /* 0x000fe20000000800 */
[-C--:B------:R-:W-:Y:S01]  /*4e50*/  FFMA.FTZ R11, R83, R55.reuse, -R14 ;  /* 0x00000037530b7223 */ /* 0x080fe2000001080e */
[----:B------:R-:W-:-:S06]  /*4e60*/  FFMA.FTZ R27, R27, R55, -R10 ;  /* 0x000000371b1b7223 */ /* 0x000fcc000001080a */
[----:B------:R0:W3:Y:S01]  /*4e70*/  MUFU.EX2 R9, R13 ;  /* 0x0000000d00097308 */ /* 0x0000e20000000800 */
[-C--:B------:R-:W-:Y:S01]  /*4e80*/  FFMA.FTZ R156, R81, R55.reuse, -R14 ;  /* 0x00000037519c7223 */ /* 0x080fe2000001080e */
[----:B------:R-:W-:-:S06]  /*4e90*/  FFMA.FTZ R28, R28, R55, -R10 ;  /* 0x000000371c1c7223 */ /* 0x000fcc000001080a */
[----:B------:R-:W-:Y:S08]  /*4ea0*/  MUFU.EX2 R54, R54 ;  /* 0x0000003600367308 */ /* 0x000ff00000000800 */
[----:B------:R-:W4:Y:S01]  /*4eb0*/  MUFU.EX2 R153, R40 ;  /* 0x0000002800997308 */ /* 0x000f220000000800 */
[----:B------:R-:W-:-:S07]  /*4ec0*/  FFMA.FTZ R57, R57, R55, -R14 ;  /* 0x0000003739397223 */ /* 0x000fce000001080e */
[----:B------:R-:W-:Y:S01]  /*4ed0*/  MUFU.EX2 R154, R154 ;  /* 0x0000009a009a7308 */ /* 0x000fe20000000800 */
[----:B------:R-:W-:-:S07]  /*4ee0*/  FFMA.FTZ R29, R29, R55, -R10 ;  /* 0x000000371d1d7223 */ /* 0x000fce000001080a */
[----:B------:R-:W1:Y:S01]  /*4ef0*/  MUFU.EX2 R26, R26 ;  /* 0x0000001a001a7308 */ /* 0x000e620000000800 */
[-CC-:B------:R-:W-:Y:S01]  /*4f00*/  FFMA.FTZ R21, R21, R55.reuse, -R14.reuse ;  /* 0x0000003715157223 */ /* 0x180fe2000001080e */
[----:B------:R-:W-:-:S06]  /*4f10*/  FFMA.FTZ R45, R45, R55, -R14 ;  /* 0x000000372d2d7223 */ /* 0x000fcc000001080e */
[----:B------:R-:W-:Y:S01]  /*4f20*/  MUFU.EX2 R11, R11 ;  /* 0x0000000b000b7308 */ /* 0x000fe20000000800 */
[-CC-:B------:R-:W-:Y:S01]  /*4f30*/  FFMA.FTZ R158, R79, R55.reuse, -R14.reuse ;  /* 0x000000374f9e7223 */ /* 0x180fe2000001080e */
[----:B------:R-:W-:-:S06]  /*4f40*/  FFMA.FTZ R47, R47, R55, -R14 ;  /* 0x000000372f2f7223 */ /* 0x000fcc000001080e */
[----:B------:R-:W1:Y:S01]  /*4f50*/  MUFU.EX2 R27, R27 ;  /* 0x0000001b001b7308 */ /* 0x000e620000000800 */
[-CC-:B0-----:R-:W-:Y:S01]  /*4f60*/  FFMA.FTZ R13, R77, R55.reuse, -R14.reuse ;  /* 0x000000374d0d7223 */ /* 0x181fe2000001080e */
[-CC-:B------:R-:W-:Y:S01]  /*4f70*/  FFMA.FTZ R160, R75, R55.reuse, -R14.reuse ;  /* 0x000000374ba07223 */ /* 0x180fe2000001080e */
[-CC-:B------:R-:W-:Y:S01]  /*4f80*/  FFMA.FTZ R15, R73, R55.reuse, -R14.reuse ;  /* 0x00000037490f7223 */ /* 0x180fe2000001080e */
[-CC-:B------:R-:W-:Y:S01]  /*4f90*/  FFMA.FTZ R59, R59, R55.reuse, -R14.reuse ;  /* 0x000000373b3b7223 */ /* 0x180fe2000001080e */
[----:B------:R-:W-:-:S03]  /*4fa0*/  FFMA.FTZ R164, R69, R55, -R14 ;  /* 0x0000003745a47223 */ /* 0x000fc6000001080e */
[----:B------:R-:W0:Y:S01]  /*4fb0*/  MUFU.EX2 R156, R156 ;  /* 0x0000009c009c7308 */ /* 0x000e220000000800 */
[-CC-:B------:R-:W-:Y:S01]  /*4fc0*/  FFMA.FTZ R61, R61, R55.reuse, -R14.reuse ;  /* 0x000000373d3d7223 */ /* 0x180fe2000001080e */
[-CC-:B------:R-:W-:Y:S01]  /*4fd0*/  FFMA.FTZ R166, R67, R55.reuse, -R14.reuse ;  /* 0x0000003743a67223 */ /* 0x180fe2000001080e */
[-CC-:B------:R-:W-:Y:S01]  /*4fe0*/  FFMA.FTZ R63, R63, R55.reuse, -R14.reuse ;  /* 0x000000373f3f7223 */ /* 0x180fe2000001080e */
[-CC-:B------:R-:W-:Y:S01]  /*4ff0*/  FFMA.FTZ R65, R65, R55.reuse, -R14.reuse ;  /* 0x0000003741417223 */ /* 0x180fe2000001080e */
[-CC-:B------:R-:W-:Y:S01]  /*5000*/  FFMA.FTZ R49, R49, R55.reuse, -R14.reuse ;  /* 0x0000003731317223 */ /* 0x180fe2000001080e */
[-CC-:B------:R-:W-:Y:S02]  /*5010*/  FFMA.FTZ R41, R41, R55.reuse, -R14.reuse ;  /* 0x0000003729297223 */ /* 0x180fe4000001080e */
[----:B------:R-:W0:Y:S01]  /*5020*/  MUFU.EX2 R28, R28 ;  /* 0x0000001c001c7308 */ /* 0x000e220000000800 */
[-C--:B------:R-:W-:Y:S01]  /*5030*/  FFMA.FTZ R43, R43, R55.reuse, -R14 ;  /* 0x000000372b2b7223 */ /* 0x080fe2000001080e */
[-C--:B------:R-:W-:Y:S01]  /*5040*/  FFMA.FTZ R30, R30, R55.reuse, -R10 ;  /* 0x000000371e1e7223 */ /* 0x080fe2000001080a */
[-C--:B------:R-:W-:Y:S01]  /*5050*/  FFMA.FTZ R14, R51, R55.reuse, -R14 ;  /* 0x00000037330e7223 */ /* 0x080fe2000001080e */
[----:B------:R-:W-:-:S04]  /*5060*/  FFMA.FTZ R31, R31, R55, -R10 ;  /* 0x000000371f1f7223 */ /* 0x000fc8000001080a */
[----:B------:R-:W0:Y:S01]  /*5070*/  MUFU.EX2 R57, R57 ;  /* 0x0000003900397308 */ /* 0x000e220000000800 */
[----:B------:R-:W-:-:S07]  /*5080*/  FFMA.FTZ R32, R32, R55, -R10 ;  /* 0x0000003720207223 */ /* 0x000fce000001080a */
[----:B------:R3:W-:Y:S08]  /*5090*/  MUFU.EX2 R174, R21 ;  /* 0x0000001500ae7308 */ /* 0x0007f00000000800 */
[----:B------:R4:W-:Y:S01]  /*50a0*/  MUFU.EX2 R172, R45 ;  /* 0x0000002d00ac7308 */ /* 0x0009e20000000800 */
[----:B---3--:R-:W-:-:S07]  /*50b0*/  FADD.FTZ R21, R152, R9 ;  /* 0x0000000998157221 */ /* 0x008fce0000010000 */
[----:B------:R-:W3:Y:S01]  /*50c0*/  MUFU.EX2 R29, R29 ;  /* 0x0000001d001d7308 */ /* 0x000ee20000000800 */
[----:B----4-:R-:W-:-:S04]  /*50d0*/  FADD.FTZ R45, R54, R153 ;  /* 0x00000099362d7221 */ /* 0x010fc80000010000 */
[----:B-1----:R-:W-:-:S03]  /*50e0*/  FADD.FTZ R20, R26, R45 ;  /* 0x0000002d1a147221 */ /* 0x002fc60000010000 */
[----:B------:R-:W-:Y:S01]  /*50f0*/  MUFU.EX2 R170, R47 ;  /* 0x0000002f00aa7308 */ /* 0x000fe20000000800 */
[----:B------:R-:W-:-:S07]  /*5100*/  FADD.FTZ R45, R27, R20 ;  /* 0x000000141b2d7221 */ /* 0x000fce0000010000 */
[----:B------:R-:W1:Y:S01]  /*5110*/  MUFU.EX2 R158, R158 ;  /* 0x0000009e009e7308 */ /* 0x000e620000000800 */
[----:B------:R-:W-:-:S07]  /*5120*/  FFMA.FTZ R33, R33, R55, -R10 ;  /* 0x0000003721217223 */ /* 0x000fce000001080a */
[----:B------:R4:W-:Y:S08]  /*5130*/  MUFU.EX2 R47, R14 ;  /* 0x0000000e002f7308 */ /* 0x0009f00000000800 */
[----:B------:R-:W1:Y:S01]  /*5140*/  MUFU.EX2 R30, R30 ;  /* 0x0000001e001e7308 */ /* 0x000e620000000800 */
[----:B----4-:R-:W-:-:S04]  /*5150*/  FADD.FTZ R14, R154, R21 ;  /* 0x000000159a0e7221 */ /* 0x010fc80000010000 */
[----:B------:R-:W-:-:S03]  /*5160*/  FADD.FTZ R21, R11, R14 ;  /* 0x0000000e0b157221 */ /* 0x000fc60000010000 */
[----:B------:R-:W4:Y:S01]  /*5170*/  MUFU.EX2 R13, R13 ;  /* 0x0000000d000d7308 */ /* 0x000f220000000800 */
[----:B0-----:R-:W-:Y:S01]  /*5180*/  FADD.FTZ R14, R156, R21 ;  /* 0x000000159c0e7221 */ /* 0x001fe20000010000 */
[----:B------:R-:W-:-:S06]  /*5190*/  FADD.FTZ R20, R28, R45 ;  /* 0x0000002d1c147221 */ /* 0x000fcc0000010000 */
[----:B------:R-:W0:Y:S01]  /*51a0*/  MUFU.EX2 R31, R31 ;  /* 0x0000001f001f7308 */ /* 0x000e220000000800 */
[----:B------:R-:W-:Y:S01]  /*51b0*/  FFMA.FTZ R34, R34, R55, -R10 ;  /* 0x0000003722227223 */ /* 0x000fe2000001080a */
[----:B------:R-:W-:-:S06]  /*51c0*/  FADD.FTZ R21, R57, R14 ;  /* 0x0000000e39157221 */ /* 0x000fcc0000010000 */
[----:B------:R-:W0:Y:S01]  /*51d0*/  MUFU.EX2 R160, R160 ;  /* 0x000000a000a07308 */ /* 0x000e220000000800 */
[----:B---3--:R-:W-:Y:S01]  /*51e0*/  FADD.FTZ R45, R29, R20 ;  /* 0x000000141d2d7221 */ /* 0x008fe20000010000 */
[----:B------:R-:W-:-:S06]  /*51f0*/  FFMA.FTZ R35, R35, R55, -R10 ;  /* 0x0000003723237223 */ /* 0x000fcc000001080a */
[----:B------:R-:W3:Y:S01]  /*5200*/  MUFU.EX2 R32, R32 ;  /* 0x0000002000207308 */ /* 0x000ee20000000800 */
[----:B-1----:R-:W-:Y:S01]  /*5210*/  FADD.FTZ R14, R158, R21 ;  /* 0x000000159e0e7221 */ /* 0x002fe20000010000 */
[----:B------:R-:W-:-:S06]  /*5220*/  FADD.FTZ R20, R30, R45 ;  /* 0x0000002d1e147221 */ /* 0x000fcc0000010000 */
[----:B------:R-:W1:Y:S01]  /*5230*/  MUFU.EX2 R15, R15 ;  /* 0x0000000f000f7308 */ /* 0x000e620000000800 */
[----:B------:R-:W-:-:S07]  /*5240*/  FFMA.FTZ R36, R36, R55, -R10 ;  /* 0x0000003724247223 */ /* 0x000fce000001080a */
[----:B------:R-:W1:Y:S01]  /*5250*/  MUFU.EX2 R33, R33 ;  /* 0x0000002100217308 */ /* 0x000e620000000800 */
[----:B----4-:R-:W-:Y:S01]  /*5260*/  FADD.FTZ R21, R13, R14 ;  /* 0x0000000e0d157221 */ /* 0x010fe20000010000 */
[----:B0-----:R-:W-:-:S06]  /*5270*/  FADD.FTZ R45, R31, R20 ;  /* 0x000000141f2d7221 */ /* 0x001fcc0000010000 */
[----:B------:R-:W0:Y:S08]  /*5280*/  MUFU.EX2 R162, R162 ;  /* 0x000000a200a27308 */ /* 0x000e300000000800 */
[----:B------:R-:W4:Y:S01]  /*5290*/  MUFU.EX2 R34, R34 ;  /* 0x0000002200227308 */ /* 0x000f220000000800 */
[----:B------:R-:W-:Y:S01]  /*52a0*/  FFMA.FTZ R42, R42, R55, -R10 ;  /* 0x000000372a2a7223 */ /* 0x000fe2000001080a */
[----:B------:R-:W-:-:S06]  /*52b0*/  FADD.FTZ R14, R160, R21 ;  /* 0x00000015a00e7221 */ /* 0x000fcc0000010000 */
[----:B------:R-:W2:Y:S01]  /*52c0*/  MUFU.EX2 R59, R59 ;  /* 0x0000003b003b7308 */ /* 0x000ea20000000800 */
[----:B---3--:R-:W-:Y:S01]  /*52d0*/  FADD.FTZ R20, R32, R45 ;  /* 0x0000002d20147221 */ /* 0x008fe20000010000 */
[----:B------:R-:W-:-:S06]  /*52e0*/  FFMA.FTZ R44, R44, R55, -R10 ;  /* 0x000000372c2c7223 */ /* 0x000fcc000001080a */
[----:B------:R-:W3:Y:S01]  /*52f0*/  MUFU.EX2 R35, R35 ;  /* 0x0000002300237308 */ /* 0x000ee20000000800 */
[----:B-1----:R-:W-:Y:S01]  /*5300*/  FADD.FTZ R21, R15, R14 ;  /* 0x0000000e0f157221 */ /* 0x002fe20000010000 */
[----:B------:R-:W-:-:S06]  /*5310*/  FADD.FTZ R45, R33, R20 ;  /* 0x00000014212d7221 */ /* 0x000fcc0000010000 */
[----:B------:R-:W1:Y:S08]  /*5320*/  MUFU.EX2 R164, R164 ;  /* 0x000000a400a47308 */ /* 0x000e700000000800 */
[----:B------:R-:W1:Y:S01]  /*5330*/  MUFU.EX2 R36, R36 ;  /* 0x0000002400247308 */ /* 0x000e620000000800 */
[----:B------:R-:W-:Y:S01]  /*5340*/  FFMA.FTZ R46, R46, R55, -R10 ;  /* 0x000000372e2e7223 */ /* 0x000fe2000001080a */
[----:B0-----:R-:W-:-:S06]  /*5350*/  FADD.FTZ R14, R162, R21 ;  /* 0x00000015a20e7221 */ /* 0x001fcc0000010000 */
[----:B------:R-:W0:Y:S01]  /*5360*/  MUFU.EX2 R61, R61 ;  /* 0x0000003d003d7308 */ /* 0x000e220000000800 */
[----:B----4-:R-:W-:Y:S01]  /*5370*/  FADD.FTZ R20, R34, R45 ;  /* 0x0000002d22147221 */ /* 0x010fe20000010000 */
[----:B------:R-:W-:-:S06]  /*5380*/  FFMA.FTZ R48, R48, R55, -R10 ;  /* 0x0000003730307223 */ /* 0x000fcc000001080a */
[----:B------:R-:W4:Y:S01]  /*5390*/  MUFU.EX2 R165, R42 ;  /* 0x0000002a00a57308 */ /* 0x000f220000000800 */
[----:B--2---:R-:W-:Y:S01]  /*53a0*/  FADD.FTZ R21, R59, R14 ;  /* 0x0000000e3b157221 */ /* 0x004fe20000010000 */
[----:B---3--:R-:W-:-:S06]  /*53b0*/  FADD.FTZ R45, R35, R20 ;  /* 0x00000014232d7221 */ /* 0x008fcc0000010000 */
[----:B------:R-:W2:Y:S08]  /*53c0*/  MUFU.EX2 R166, R166 ;  /* 0x000000a600a67308 */ /* 0x000eb00000000800 */
[----:B------:R-:W3:Y:S01]  /*53d0*/  MUFU.EX2 R44, R44 ;  /* 0x0000002c002c7308 */ /* 0x000ee20000000800 */
[----:B------:R-:W-:Y:S01]  /*53e0*/  FFMA.FTZ R56, R56, R55, -R10 ;  /* 0x0000003738387223 */ /* 0x000fe2000001080a */
[----:B-1----:R-:W-:-:S06]  /*53f0*/  FADD.FTZ R14, R164, R21 ;  /* 0x00000015a40e7221 */ /* 0x002fcc0000010000 */
[----:B------:R-:W1:Y:S01]  /*5400*/  MUFU.EX2 R63, R63 ;  /* 0x0000003f003f7308 */ /* 0x000e620000000800 */
[----:B------:R-:W-:Y:S01]  /*5410*/  FADD.FTZ R20, R36, R45 ;  /* 0x0000002d24147221 */ /* 0x000fe20000010000 */
[----:B------:R-:W-:-:S06]  /*5420*/  FFMA.FTZ R38, R38, R55, -R10 ;  /* 0x0000003726267223 */ /* 0x000fcc000001080a */
[----:B------:R-:W1:Y:S01]  /*5430*/  MUFU.EX2 R167, R46 ;  /* 0x0000002e00a77308 */ /* 0x000e620000000800 */
[----:B0-----:R-:W-:Y:S01]  /*5440*/  FADD.FTZ R21, R61, R14 ;  /* 0x0000000e3d157221 */ /* 0x001fe20000010000 */
[----:B----4-:R-:W-:-:S06]  /*5450*/  FADD.FTZ R45, R165, R20 ;  /* 0x00000014a52d7221 */ /* 0x010fcc0000010000 */
[----:B------:R-:W0:Y:S01]  /*5460*/  MUFU.EX2 R65, R65 ;  /* 0x0000004100417308 */ /* 0x000e220000000800 */
[----:B------:R-:W-:-:S07]  /*5470*/  FFMA.FTZ R39, R39, R55, -R10 ;  /* 0x0000003727277223 */ /* 0x000fce000001080a */
[----:B------:R-:W4:Y:S01]  /*5480*/  MUFU.EX2 R48, R48 ;  /* 0x0000003000307308 */ /* 0x000f220000000800 */
[----:B--2---:R-:W-:Y:S01]  /*5490*/  FADD.FTZ R14, R166, R21 ;  /* 0x00000015a60e7221 */ /* 0x004fe20000010000 */
[----:B---3--:R-:W-:-:S06]  /*54a0*/  FADD.FTZ R20, R44, R45 ;  /* 0x0000002d2c147221 */ /* 0x008fcc0000010000 */
[----:B------:R-:W2:Y:S01]  /*54b0*/  MUFU.EX2 R168, R49 ;  /* 0x0000003100a87308 */ /* 0x000ea20000000800 */
[----:B------:R-:W-:-:S07]  /*54c0*/  FFMA.FTZ R37, R37, R55, -R10 ;  /* 0x0000003725257223 */ /* 0x000fce000001080a */
[----:B------:R-:W3:Y:S01]  /*54d0*/  MUFU.EX2 R169, R56 ;  /* 0x0000003800a97308 */ /* 0x000ee20000000800 */
[----:B-1----:R-:W-:Y:S01]  /*54e0*/  FADD.FTZ R14, R63, R14 ;  /* 0x0000000e3f0e7221 */ /* 0x002fe20000010000 */
[----:B------:R-:W-:-:S06]  /*54f0*/  FADD.FTZ R21, R167, R20 ;  /* 0x00000014a7157221 */ /* 0x000fcc0000010000 */
[----:B------:R-:W1:Y:S01]  /*5500*/  MUFU.EX2 R41, R41 ;  /* 0x0000002900297308 */ /* 0x000e620000000800 */
[----:B------:R-:W-:-:S07]  /*5510*/  FFMA.FTZ R50, R50, R55, -R10 ;  /* 0x0000003732327223 */ /* 0x000fce000001080a */
[----:B------:R-:W1:Y:S01]  /*5520*/  MUFU.EX2 R38, R38 ;  /* 0x0000002600267308 */ /* 0x000e620000000800 */
[----:B0-----:R-:W-:Y:S01]  /*5530*/  FADD.FTZ R45, R65, R14 ;  /* 0x0000000e412d7221 */ /* 0x001fe20000010000 */
[----:B----4-:R-:W-:-:S06]  /*5540*/  FADD.FTZ R14, R48, R21 ;  /* 0x00000015300e7221 */ /* 0x010fcc0000010000 */
[----:B------:R-:W0:Y:S01]  /*5550*/  MUFU.EX2 R39, R39 ;  /* 0x0000002700277308 */ /* 0x000e220000000800 */
[----:B------:R-:W-:Y:S01]  /*5560*/  FFMA.FTZ R52, R52, R55, -R10 ;  /* 0x0000003734347223 */ /* 0x000fe2000001080a */
[----:B--2---:R-:W-:Y:S01]  /*5570*/  FADD.FTZ R20, R168, R45 ;  /* 0x0000002da8147221 */ /* 0x004fe20000010000 */
[----:B---3--:R-:W-:-:S05]  /*5580*/  FADD.FTZ R21, R169, R14 ;  /* 0x0000000ea9157221 */ /* 0x008fca0000010000 */
[----:B------:R-:W2:Y:S08]  /*5590*/  MUFU.EX2 R43, R43 ;  /* 0x0000002b002b7308 */ /* 0x000eb00000000800 */
[----:B------:R-:W3:Y:S01]  /*55a0*/  MUFU.EX2 R37, R37 ;  /* 0x0000002500257308 */ /* 0x000ee20000000800 */
[----:B------:R-:W-:Y:S01]  /*55b0*/  FFMA.FTZ R10, R53, R55, -R10 ;  /* 0x00000037350a7223 */ /* 0x000fe2000001080a */
[----:B-1----:R-:W-:Y:S01]  /*55c0*/  FADD.FTZ R45, R41, R20 ;  /* 0x00000014292d7221 */ /* 0x002fe20000010000 */
[----:B------:R-:W-:-:S05]  /*55d0*/  FADD.FTZ R14, R38, R21 ;  /* 0x00000015260e7221 */ /* 0x000fca0000010000 */
[----:B------:R-:W1:Y:S01]  /*55e0*/  MUFU.EX2 R50, R50 ;  /* 0x0000003200327308 */ /* 0x000e620000000800 */
[----:B------:R-:W-:Y:S01]  /*55f0*/  FADD.FTZ R20, R170, R45 ;  /* 0x0000002daa147221 */ /* 0x000fe20000010000 */
[----:B0-----:R-:W-:-:S06]  /*5600*/  FADD.FTZ R14, R39, R14 ;  /* 0x0000000e270e7221 */ /* 0x001fcc0000010000 */
[----:B------:R-:W0:Y:S01]  /*5610*/  MUFU.EX2 R52, R52 ;  /* 0x0000003400347308 */ /* 0x000e220000000800 */
[----:B--2---:R-:W-:Y:S01]  /*5620*/  FADD.FTZ R21, R43, R20 ;  /* 0x000000142b157221 */ /* 0x004fe20000010000 */
[----:B---3--:R-:W-:-:S06]  /*5630*/  FADD.FTZ R45, R37, R14 ;  /* 0x0000000e252d7221 */ /* 0x008fcc0000010000 */
[----:B------:R-:W2:Y:S01]  /*5640*/  MUFU.EX2 R175, R10 ;  /* 0x0000000a00af7308 */ /* 0x000ea20000000800 */
[----:B------:R-:W-:Y:S01]  /*5650*/  FADD.FTZ R21, R172, R21 ;  /* 0x00000015ac157221 */ /* 0x000fe20000010000 */
[----:B-1----:R-:W-:-:S03]  /*5660*/  FADD.FTZ R45, R50, R45 ;  /* 0x0000002d322d7221 */ /* 0x002fc60000010000 */
[----:B------:R-:W-:Y:S01]  /*5670*/  FADD.FTZ R20, R174, R21 ;  /* 0x00000015ae147221 */ /* 0x000fe20000010000 */
[----:B0-----:R-:W-:-:S03]  /*5680*/  FADD.FTZ R14, R52, R45 ;  /* 0x0000002d340e7221 */ /* 0x001fc60000010000 */
[----:B------:R-:W-:Y:S01]  /*5690*/  FADD.FTZ R20, R47, R20 ;  /* 0x000000142f147221 */ /* 0x000fe20000010000 */
[----:B------:R0:W-:Y:S01]  /*56a0*/  STL [R1+0x3e4], R8 ;  /* 0x0003e40801007387 */ /* 0x0001e20000100800 */
[----:B--2---:R-:W-:Y:S01]  /*56b0*/  FADD.FTZ R21, R175, R14 ;  /* 0x0000000eaf157221 */ /* 0x004fe20000010000 */
[----:B------:R-:W-:-:S04]  /*56c0*/  LOP3.LUT R6, R6, 0x1, RZ, 0xfc, !PT ;  /* 0x0000000106067812 */ /* 0x000fc800078efcff */
[----:B------:R0:W-:Y:S01]  /*56d0*/  STL.64 [R1+0x3f0], R20 ;  /* 0x0003f01401007387 */ /* 0x0001e20000100a00 */
[----:B------:R-:W-:Y:S01]  /*56e0*/  ISETP.NE.AND P1, PT, R6, 0x3, PT ;  /* 0x000000030600780c */ /* 0x000fe20003f25270 */
[----:B------:R-:W-:Y:S01]  /*56f0*/  BSSY B0, `(.L_x_10934) ;  /* 0x000001b000007945 */ /* 0x000fe20003800000 */
        /* <DEDUP_REMOVED lines=24> */
[----:B0-----:R-:W-:Y:S06]  /*5880*/  @!P1 BRA `(.L_x_10935) ;  /* 0x0000000000049947 */ /* 0x001fec0003800000 */
[----:B------:R-:W-:Y:S01]  /*5890*/  BPT.TRAP 0x1 ;  /* 0x000000040000795c */ /* 0x000fe20000300000 */
.L_x_10935:
[----:B------:R-:W-:Y:S05]  /*58a0*/  BSYNC B0 ;  /* 0x0000000000007941 */ /* 0x000fea0003800000 */
.L_x_10934:
        /* <DEDUP_REMOVED lines=8> */
.L_x_10937:
[----:B------:R-:W-:Y:S05]  /*5930*/  BSYNC B0 ;  /* 0x0000000000007941 */ /* 0x000fea0003800000 */
.L_x_10936:
[----:B------:R-:W-:Y:S04]  /*5940*/  BSSY B0, `(.L_x_10938) ;  /* 0x0000004000007945 */ /* 0x000fe80003800000 */
[----:B-1----:R-:W-:Y:S05]  /*5950*/  @P0 BRA `(.L_x_10939) ;  /* 0x0000000000080947 */ /* 0x002fea0003800000 */
[----:B------:R-:W1:Y:S02]  /*5960*/  SYNCS.PHASECHK.TRANS64.TRYWAIT P0, [R6+URZ], R11 ;  /* 0x0000000b060075a7 */ /* 0x000e64000800017f */
[----:B-1----:R-:W-:Y:S05]  /*5970*/  @!P0 BRA `(.L_x_10940) ;  /* 0x0000018400a08947 */ /* 0x002fea0003800000 */
.L_x_10939:
[----:B------:R-:W-:Y:S05]  /*5980*/  BSYNC B0 ;  /* 0x0000000000007941 */ /* 0x000fea0003800000 */
.L_x_10938:
[----:B------:R-:W2:Y:S04]  /*5990*/  LDL R97, [R1+0x1c0] ;  /* 0x0001c00001617983 */ /* 0x000ea80000100800 */
[----:B------:R-:W2:Y:S04]  /*59a0*/  LDL.64 R8, [R1+0x80] ;  /* 0x0000800001087983 */ /* 0x000ea80000100a00 */
        /* <DEDUP_REMOVED lines=101> */
[----:B01----:R-:W4:Y:S04]  /*6000*/  LDL R11, [R1+0x3c4] ;  /* 0x0003c400010b7983 */ /* 0x003f280000100800 */
        /* <DEDUP_REMOVED lines=26> */
[----:B------:R-:W-:Y:S05]  /*61b0*/  WARPSYNC.ALL ;  /* 0x0000000000007948 */ /* 0x000fea0003800000 */
[----:B--2---:R-:W-:Y:S01]  /*61c0*/  IMAD R8, R97, 0xc00, R8 ;  /* 0x00000c0061087824 */ /* 0x004fe200078e0208 */
[----:B------:R-:W-:-:S04]  /*61d0*/  R2UR UR7, R9 ;  /* 0x00000000090772ca */ /* 0x000fc800000e0000 */
[----:B------:R-:W-:Y:S01]  /*61e0*/  R2UR UR6, R8 ;  /* 0x00000000080672ca */ /* 0x000fe200000e0000 */
        /* <DEDUP_REMOVED lines=100> */
[----:B------:R1:W-:Y:S06]  /*6830*/  BAR.SYNC.DEFER_BLOCKING R204, 0x100 ;  /* 0x000400cc0000751d */ /* 0x0003ec0000010000 */
[----:B0-----:R-:W-:-:S06]  /*6840*/  WARPGROUP.ARRIVE ;  /* 0x00000000000079c5 */ /* 0x001fcc0000000000 */
[----:B------:R-:W-:Y:S01]  /*6850*/  HGMMA.64x256x16.F32 R24, R152, gdesc[UR4].tnspB, RZ, !UPT, gsb0 ;  /* 0x43e0000498187df0 */ /* 0x000fe2000c0008ff */
[----:B------:R0:W-:Y:S04]  /*6860*/  STL [R1+0x368], R10 ;  /* 0x0003680a01007387 */ /* 0x0001e80000100800 */
[----:B------:R2:W-:Y:S01]  /*6870*/  STL [R1+0x3c4], R11 ;  /* 0x0003c40b01007387 */ /* 0x0005e20000100800 */
[----:B0-----:R-:W-:Y:S02]  /*6880*/  VIADD R10, R8, 0x80 ;  /* 0x00000080080a7836 */ /* 0x001fe40000000000 */
[----:B--2---:R-:W-:-:S03]  /*6890*/  IMAD.MOV.U32 R11, RZ, RZ, R9 ;  /* 0x000000ffff0b7224 */ /* 0x004fc600078e0009 */
        /* <DEDUP_REMOVED lines=146> */
[----:B------:R-:W2:Y:S01]  /*71c0*/  LDL R11, [R1+0x28] ;  /* 0x00002800010b7983 */ /* 0x000ea20000100800 */
        /* <DEDUP_REMOVED lines=36> */
[----:B------:R-:W-:Y:S02]  /*7410*/  R2UR UR7, R9 ;  /* 0x00000000090772ca */ /* 0x000fe400000e0000 */
        /* <DEDUP_REMOVED lines=70> */
[----:B0-----:R-:W2:Y:S04]  /*7880*/  LDL R78, [R1+0x1d4] ;  /* 0x0001d400014e7983 */ /* 0x001ea80000100800 */
[----:B---3--:R-:W3:Y:S04]  /*7890*/  LDL R80, [R1+0x1d8] ;  /* 0x0001d80001507983 */ /* 0x008ee80000100800 */
[----:B------:R-:W3:Y:S04]  /*78a0*/  LDL R82, [R1+0x1dc] ;  /* 0x0001dc0001527983 */ /* 0x000ee80000100800 */
[----:B------:R-:W3:Y:S04]  /*78b0*/  LDL R8, [R1+0x1e0] ;  /* 0x0001e00001087983 */ /* 0x000ee80000100800 */
[----:B----4-:R-:W4:Y:S04]  /*78c0*/  LDL R84, [R1+0x1e4] ;  /* 0x0001e40001547983 */ /* 0x010f280000100800 */
[----:B------:R-:W4:Y:S04]  /*78d0*/  LDL R86, [R1+0x1e8] ;  /* 0x0001e80001567983 */ /* 0x000f280000100800 */
[----:B-1----:R-:W4:Y:S04]  /*78e0*/  LDL R88, [R1+0x1ec] ;  /* 0x0001ec0001587983 */ /* 0x002f280000100800 */
        /* <DEDUP_REMOVED lines=120> */
[----:B------:R0:W-:Y:S04]  /*8070*/  STL [R1+0x68], RZ ;  /* 0x000068ff01007387 */ /* 0x0001e80000100800 */
[----:B------:R0:W-:Y:S04]  /*8080*/  STL [R1+0x68], R0 ;  /* 0x0000680001007387 */ /* 0x0001e80000100800 */
[----:B------:R0:W-:Y:S04]  /*8090*/  STL [R1+0x68], R0 ;  /* 0x0000680001007387 */ /* 0x0001e80000100800 */
[----:B------:R0:W-:Y:S01]  /*80a0*/  STL [R1+0x68], R0 ;  /* 0x0000680001007387 */ /* 0x0001e20000100800 */
[----:B------:R-:W-:-:S03]  /*80b0*/  LOP3.LUT R11, R11, 0x1, RZ, 0xfc, !PT ;  /* 0x000000010b0b7812 */ /* 0x000fc600078efcff */
        /* <DEDUP_REMOVED lines=131> */
[----:B------:R-:W-:Y:S01]  /*88f0*/  ISETP.NE.AND P0, PT, R11, 0x3, PT ;  /* 0x000000030b00780c */ /* 0x000fe20003f05270 */
[----:B------:R-:W-:-:S12]  /*8900*/  BSSY B0, `(.L_x_10941) ;  /* 0x0000003000007945 */ /* 0x000fd80003800000 */
[----:B0-----:R-:W-:Y:S05]  /*8910*/  @!P0 BRA `(.L_x_10942) ;  /* 0x0000000000048947 */ /* 0x001fea0003800000 */
[----:B------:R-:W-:Y:S01]  /*8920*/  BPT.TRAP 0x1 ;  /* 0x000000040000795c */ /* 0x000fe20000300000 */
.L_x_10942:
[----:B------:R-:W-:Y:S05]  /*8930*/  BSYNC B0 ;  /* 0x0000000000007941 */ /* 0x000fea0003800000 */
.L_x_10941:
        /* <DEDUP_REMOVED lines=11> */
[----:B------:R-:W-:-:S06]  /*89f0*/  UIADD3 UR47, UR47, -0x2, URZ ;  /* 0xfffffffe2f2f7890 */ /* 0x000fcc000fffe03f */
[----:B------:R-:W-:Y:S02]  /*8a00*/  IMAD.U32 R10, RZ, RZ, UR47 ;  /* 0x0000002fff0a7e24 */ /* 0x000fe4000f8e00ff */
[----:B--2---:R-:W-:-:S04]  /*8a10*/  IMAD.SHL.U32 R0, R0, 0x80, RZ ;  /* 0x0000008000007824 */ /* 0x004fc800078e00ff */
[----:B------:R-:W-:Y:S01]  /*8a20*/  @P0 IMAD.HI.U32 R8, R0, R7, RZ ;  /* 0x0000000700080227 */ /* 0x000fe200078e00ff */
[----:B------:R-:W-:-:S03]  /*8a30*/  PLOP3.LUT P0, PT, PT, PT, UP0, 0x40, 0x0 ;  /* 0x000000000000781c */ /* 0x000fc60003f0e808 */
[----:B------:R-:W-:Y:S01]  /*8a40*/  IMAD.MOV.U32 R6, RZ, RZ, R0 ;  /* 0x000000ffff067224 */ /* 0x000fe200078e0000 */
[----:B------:R-:W-:-:S05]  /*8a50*/  @P1 SHF.R.U32.HI R6, RZ, R227, R8 ;  /* 0x000000e3ff061219 */ /* 0x000fca0000011608 */
[----:B------:R-:W-:-:S04]  /*8a60*/  VIADD R7, R6, UR46 ;  /* 0x0000002e06077c36 */ /* 0x000fc80008000000 */
        /* <DEDUP_REMOVED lines=12> */
.L_x_10945:
[----:B------:R-:W-:-:S13]  /*8b30*/  ISETP.NE.AND P0, PT, R5, 0x1, PT ;  /* 0x000000010500780c */ /* 0x000fda0003f05270 */
[----:B------:R-:W-:-:S05]  /*8b40*/  @P0 IMAD.HI.U32 R2, R6, R2, RZ ;  /* 0x0000000206020227 */ /* 0x000fca00078e00ff */
[----:B------:R-:W-:-:S07]  /*8b50*/  @P0 SHF.R.U32.HI R6, RZ, R3, R2 ;  /* 0x00000003ff060219 */ /* 0x000fce0000011602 */
.L_x_10946:
[----:B------:R-:W-:Y:S05]  /*8b60*/  BSYNC B0 ;  /* 0x0000000000007941 */ /* 0x000fea0003800000 */
.L_x_10944:
[----:B------:R-:W-:-:S05]  /*8b70*/  IMAD R5, R6, R5, R5 ;  /* 0x0000000506057224 */ /* 0x000fca00078e0205 */
[----:B------:R-:W-:-:S07]  /*8b80*/  VIMNMX R4, R4, R5, PT ;  /* 0x0000000504047248 */ /* 0x000fce0003fe0100 */
.L_x_10943:
[----:B------:R-:W-:Y:S01]  /*8b90*/  IMAD.HI R4, R4, 0x2aaaaaab, RZ ;  /* 0x2aaaaaab04047827 */ /* 0x000fe200078e02ff */
[----:B------:R-:W-:Y:S04]  /*8ba0*/  BSSY B1, `(.L_x_10947) ;  /* 0x0000010000017945 */ /* 0x000fe80003800000 */
[----:B------:R-:W-:-:S04]  /*8bb0*/  SHF.R.U32.HI R3, RZ, 0x1f, R4 ;  /* 0x0000001fff037819 */ /* 0x000fc80000011604 */
[----:B------:R-:W-:-:S04]  /*8bc0*/  LEA.HI.SX32 R3, R4, R3, 0x1c ;  /* 0x0000000304037211 */ /* 0x000fc800078fe2ff */
[----:B------:R-:W-:-:S04]  /*8bd0*/  VIMNMX R11, R3, UR43, !PT ;  /* 0x0000002b030b7c48 */ /* 0x000fc8000ffe0100 */
[----:B------:R-:W-:-:S13]  /*8be0*/  ISETP.GE.AND P0, PT, R10, R11, PT ;  /* 0x0000000b0a00720c */ /* 0x000fda0003f06270 */
[----:B------:R-:W-:Y:S05]  /*8bf0*/  @!P0 BRA `(.L_x_10948) ;  /* 0x0000000000288947 */ /* 0x000fea0003800000 */
[----:B------:R-:W-:Y:S01]  /*8c00*/  BSSY B0, `(.L_x_10949) ;  /* 0x0000007000007945 */ /* 0x000fe20003800000 */
.L_x_10950:
[----:B------:R-:W-:Y:S01]  /*8c10*/  VIADD R0, R16, 0x148 ;  /* 0x0000014810007836 */ /* 0x000fe20000000000 */
[----:B------:R-:W-:-:S07]  /*8c20*/  MOV R14, 0x8c40 ;  /* 0x00008c40000e7802 */ /* 0x000fce0000000f00 */
[----:B------:R-:W-:Y:S05]  /*8c30*/  CALL.REL.NOINC `($_ZN7cutlass13device_kernelIN5flash11enable_sm90INS1_16FlashAttnFwdSm90INS1_25CollectiveMainloopFwdSm90ILi2EN4cute5tupleIJNS5_1CILi1EEES8_S8_EEENS6_IJNS7_ILi128EEENS7_ILi96EEENS7_ILi64EEEEEELi256ENS_6half_tEfNS_4arch4Sm90ELb0ELb1ELb1ELb0ELb1ELb0ELb0ELb1ELb0ELb1ELb0ELb0EEENS1_21CollectiveEpilogueFwdINS6_IJSA_NS7_ILi256EEESB_EEES9_SE_SG_Li256ELb0ELb1ELb0ELb0EEENS1_30DynamicPersistentTileSchedulerILi256ELi128ELb0ELb1ELb1EEEEEEEEEvNT_6ParamsE$_ZZN5flash25CollectiveMainloopFwdSm90ILi2EN4cute5tupleIJNS1_1CILi1EEES4_S4_EEENS2_IJNS3_ILi128EEENS3_ILi96EEENS3_ILi64EEEEEELi256EN7cutlass6half_tEfNSA_4arch4Sm90ELb0ELb1ELb1ELb0ELb1ELb0ELb0ELb1ELb0ELb1ELb0ELb0EE3mmaINS_16FlashAttnFwdSm90ISE_NS_21CollectiveEpilogueFwdINS2_IJS6_NS3_ILi256EEES7_EEES5_SB_SD_Li256ELb0ELb1ELb0ELb0EEENS_30DynamicPersistentTileSchedulerILi256ELi128ELb0ELb1ELb1EEEE13SharedStorageENS1_6TensorINS1_11ArrayEngineIfLm128EEENS1_6LayoutINS2_IJNS2_IJNS3_ILi2EEEST_NS3_ILi32EEEEEES4_S4_EEENS2_IJNS2_IJS4_ST_NS3_ILi4EEEEEENS3_ILi0EEESZ_EEEEEEENS_7SoftmaxILi2ELi0EEEEEbRKNSE_6ParamsENSA_13PipelineAsyncILi2EEES19_RNSA_13PipelineStateILj2EEERT0_RT1_iRiRKNS_16SeqlenInfoQKNewKILb0ELb0EEENS2_IJiiiiEEERT_ENKUliT_T0_T1_E_clIZSF_ISO_S12_S14_EbS17_S19_S19_S1C_S1E_S1G_iS1H_S1L_S1M_S1O_EUlRS1P_iE1_NS3_ILb0EEENS3_ILb1EEEEEDaiS1P_S1Q_S1R_) ;  /* 0x00000180002c7944 */ /* 0x000fea0003c00000 */
[C---:B------:R-:W-:Y:S01]  /*8c40*/  ISETP.GT.AND P0, PT, R10.reuse, R11, PT ;  /* 0x0000000b0a00720c */ /* 0x040fe20003f04270 */
[----:B------:R-:W-:-:S12]  /*8c50*/  VIADD R10, R10, 0xffffffff ;  /* 0xffffffff0a0a7836 */ /* 0x000fd80000000000 */
[----:B------:R-:W-:Y:S05]  /*8c60*/  @P0 BRA `(.L_x_10950) ;  /* 0xfffffffc00e80947 */ /* 0x000fea000383ffff */
[----:B------:R-:W-:Y:S05]  /*8c70*/  BSYNC B0 ;  /* 0x0000000000007941 */ /* 0x000fea0003800000 */
.L_x_10949:
[----:B------:R-:W2:Y:S02]  /*8c80*/  LDL R0, [R1+0x50] ;  /* 0x0000500001007983 */ /* 0x000ea40000100800 */
[----:B--2---:R-:W-:-:S07]  /*8c90*/  IMAD.SHL.U32 R0, R0, 0x80, RZ ;  /* 0x0000008000007824 */ /* 0x004fce00078e00ff */
.L_x_10948:
[----:B------:R-:W-:Y:S05]  /*8ca0*/  BSYNC B1 ;  /* 0x0000000000017941 */ /* 0x000fea0003800000 */
.L_x_10947:
        /* <DEDUP_REMOVED lines=26> */
.L_x_10953:
[----:B------:R-:W-:Y:S02]  /*8e50*/  ULDC UR4, c[0x0][0x9e4] ;  /* 0x0002790000047ab9 */ /* 0x000fe40000000800 */
[----:B------:R-:W-:-:S05]  /*8e60*/  IMAD.U32 R5, RZ, RZ, UR4 ;  /* 0x00000004ff057e24 */ /* 0x000fca000f8e00ff */
[----:B------:R-:W-:-:S13]  /*8e70*/  ISETP.NE.AND P0, PT, R5, 0x1, PT ;  /* 0x000000010500780c */ /* 0x000fda0003f05270 */
[----:B------:R-:W0:Y:S02]  /*8e80*/  @P0 LDC.64 R6, c[0x0][0x9e8] ;  /* 0x00027a00ff060b82 */ /* 0x000e240000000a00 */
[----:B0-----:R-:W-:-:S05]  /*8e90*/  @P0 IMAD.HI.U32 R4, R0, R6, RZ ;  /* 0x0000000600040227 */ /* 0x001fca00078e00ff */
[----:B------:R-:W-:-:S07]  /*8ea0*/  @P0 SHF.R.U32.HI R0, RZ, R7, R4 ;  /* 0x00000007ff000219 */ /* 0x000fce0000011604 */
.L_x_10954:
[----:B------:R-:W-:Y:S05]  /*8eb0*/  BSYNC B0 ;  /* 0x0000000000007941 */ /* 0x000fea0003800000 */
.L_x_10952:
[----:B------:R-:W-:-:S05]  /*8ec0*/  IMAD R3, R0, R5, RZ ;  /* 0x0000000500037224 */ /* 0x000fca00078e02ff */
[----:B------:R-:W-:-:S07]  /*8ed0*/  VIMNMX R2, R2, R3, !PT ;  /* 0x0000000302027248 */ /* 0x000fce0007fe0100 */
.L_x_10951:
[----:B------:R-:W-:-:S04]  /*8ee0*/  VIADD R2, R2, 0x5f ;  /* 0x0000005f02027836 */ /* 0x000fc80000000000 */
[----:B------:R-:W-:-:S05]  /*8ef0*/  IMAD.HI R2, R2, 0x2aaaaaab, RZ ;  /* 0x2aaaaaab02027827 */ /* 0x000fca00078e02ff */
[----:B------:R-:W-:-:S04]  /*8f00*/  SHF.R.U32.HI R3, RZ, 0x1f, R2 ;  /* 0x0000001fff037819 */ /* 0x000fc80000011602 */
[----:B------:R-:W-:-:S04]  /*8f10*/  LEA.HI.SX32 R3, R2, R3, 0x1c ;  /* 0x0000000302037211 */ /* 0x000fc800078fe2ff */
[----:B------:R-:W-:-:S04]  /*8f20*/  VIMNMX R11, R3, UR43, !PT ;  /* 0x0000002b030b7c48 */ /* 0x000fc8000ffe0100 */
[----:B------:R-:W-:-:S13]  /*8f30*/  ISETP.GE.AND P0, PT, R10, R11, PT ;  /* 0x0000000b0a00720c */ /* 0x000fda0003f06270 */
[----:B------:R-:W-:Y:S05]  /*8f40*/  @!P0 BRA `(.L_x_10955) ;  /* 0x0000005c00d88947 */ /* 0x000fea0003800000 */
.L_x_10974:
        /* <DEDUP_REMOVED lines=20> */
.L_x_10957:
[----:B------:R-:W-:Y:S05]  /*9090*/  BSYNC B0 ;  /* 0x0000000000007941 */ /* 0x000fea0003800000 */
.L_x_10956:
[----:B------:R-:W2:Y:S01]  /*90a0*/  LDL.64 R6, [R1+0x18] ;  /* 0x0000180001067983 */ /* 0x000ea20000100a00 */
[----:B-----5:R-:W-:Y:S02]  /*90b0*/  SHF.L.U32 R5, R4, 0x1f, RZ ;  /* 0x0000001f04057819 */ /* 0x020fe400000006ff */
[----:B--2---:R-:W-:-:S05]  /*90c0*/  MOV R3, R6 ;  /* 0x0000000600037202 */ /* 0x004fca0000000f00 */
[----:B------:R-:W-:-:S04]  /*90d0*/  IMAD R2, R2, 0x8, R3 ;  /* 0x0000000802027824 */ /* 0x000fc800078e0203 */
[----:B------:R1:W2:Y:S01]  /*90e0*/  SYNCS.PHASECHK.TRANS64.TRYWAIT P0, [R2+URZ], R5 ;  /* 0x00000005020075a7 */ /* 0x0002a2000800017f */
[----:B------:R1:W5:Y:S01]  /*90f0*/  LDL.64 R6, [R1+0x1c0] ;  /* 0x0001c00001067983 */ /* 0x0003620000100a00 */
[----:B------:R-:W-:Y:S04]  /*9100*/  BSSY B0, `(.L_x_10958) ;  /* 0x0000003000007945 */ /* 0x000fe80003800000 */
[----:B------:R-:W-:Y:S05]  /*9110*/  @!P1 BRA `(.L_x_10959) ;  /* 0x0000000000049947 */ /* 0x000fea0003800000 */
[----:B------:R-:W-:Y:S01]  /*9120*/  BPT.TRAP 0x1 ;  /* 0x000000040000795c */ /* 0x000fe20000300000 */
.L_x_10959:
[----:B------:R-:W-:Y:S05]  /*9130*/  BSYNC B0 ;  /* 0x0000000000007941 */ /* 0x000fea0003800000 */
.L_x_10958:
[----:B------:R-:W-:Y:S04]  /*9140*/  BSSY B0, `(.L_x_10960) ;  /* 0x0000006000007945 */ /* 0x000fe80003800000 */
[----:B--2---:R-:W-:Y:S05]  /*9150*/  @P0 BRA `(.L_x_10961) ;  /* 0x0000000000100947 */ /* 0x004fea0003800000 */
[----:B-----5:R-:W-:Y:S01]  /*9160*/  IMAD R6, R6, 0x8, R3 ;  /* 0x0000000806067824 */ /* 0x020fe200078e0203 */
[----:B------:R-:W-:-:S04]  /*9170*/  SHF.L.U32 R7, R7, 0x1f, RZ ;  /* 0x0000001f07077819 */ /* 0x000fc800000006ff */
[----:B------:R-:W2:Y:S02]  /*9180*/  SYNCS.PHASECHK.TRANS64.TRYWAIT P0, [R6+URZ], R7 ;  /* 0x00000007060075a7 */ /* 0x000ea4000800017f */
[----:B--2---:R-:W-:Y:S05]  /*9190*/  @!P0 BRA `(.L_x_10962) ;  /* 0x0000014c00ac8947 */ /* 0x004fea0003800000 */
.L_x_10961:
[----:B------:R-:W-:Y:S05]  /*91a0*/  BSYNC B0 ;  /* 0x0000000000007941 */ /* 0x000fea0003800000 */
.L_x_10960:
[----:B--2--5:R-:W2:Y:S04]  /*91b0*/  LDL R7, [R1+0x1c0] ;  /* 0x0001c00001077983 */ /* 0x024ea80000100800 */
[----:B-1----:R-:W2:Y:S01]  /*91c0*/  LDL.64 R2, [R1+0x78] ;  /* 0x0000780001027983 */ /* 0x002ea20000100a00 */
[----:B------:R-:W-:Y:S05]  /*91d0*/  WARPSYNC.ALL ;  /* 0x0000000000007948 */ /* 0x000fea0003800000 */
[----:B------:R-:W3:Y:S04]  /*91e0*/  LDL.64 R20, [R1+0x70] ;  /* 0x0000700001147983 */ /* 0x000ee80000100a00 */
[----:B0-----:R-:W4:Y:S04]  /*91f0*/  LDL.64 R4, [R1+0x70] ;  /* 0x0000700001047983 */ /* 0x001f280000100a00 */
[----:B------:R-:W4:Y:S01]  /*9200*/  LDL.64 R8, [R1+0x70] ;  /* 0x0000700001087983 */ /* 0x000f220000100a00 */
[----:B--2---:R-:W-:-:S03]  /*9210*/  IMAD R2, R7, 0x300, R2 ;  /* 0x0000030007027824 */ /* 0x004fc600078e0202 */
[----:B------:R-:W2:Y:S01]  /*9220*/  LDL.64 R14, [R1+0x70] ;  /* 0x00007000010e7983 */ /* 0x000ea20000100a00 */
[----:B------:R-:W-:Y:S01]  /*9230*/  R2UR UR7, R3 ;  /* 0x00000000030772ca */ /* 0x000fe200000e0000 */
[----:B------:R-:W-:Y:S01]  /*9240*/  WARPGROUP.ARRIVE ;  /* 0x00000000000079c5 */ /* 0x000fe20000000000 */
[C---:B------:R-:W-:Y:S01]  /*9250*/  R2UR UR6, R2.reuse ;  /* 0x00000000020672ca */ /* 0x040fe200000e0000 */
[----:B------:R-:W-:Y:S01]  /*9260*/  VIADD R6, R2, 0x2 ;  /* 0x0000000202067836 */ /* 0x000fe20000000000 */
[----:B------:R0:W5:Y:S01]  /*9270*/  LDL R13, [R1+0x1c0] ;  /* 0x0001c000010d7983 */ /* 0x0001620000100800 */
[----:B------:R-:W-:-:S03]  /*9280*/  IMAD.MOV.U32 R7, RZ, RZ, R3 ;  /* 0x000000ffff077224 */ /* 0x000fc600078e0003 */
[----:B------:R0:W5:Y:S01]  /*9290*/  LDL R72, [R1+0xc] ;  /* 0x00000c0001487983 */ /* 0x0001620000100800 */
[----:B---3--:R-:W-:Y:S02]  /*92a0*/  R2UR UR4, R20 ;  /* 0x00000000140472ca */ /* 0x008fe400000e0000 */
[----:B------:R-:W-:Y:S01]  /*92b0*/  R2UR UR5, R21 ;  /* 0x00000000150572ca */ /* 0x000fe200000e0000 */
[----:B------:R-:W3:-:S12]  /*92c0*/  LDL R20, [R1] ;  /* 0x0000000001147983 */ /* 0x000ed80000100800 */
[----:B------:R-:W-:Y:S01]  /*92d0*/  HGMMA.64x96x16.F32 R24, gdesc[UR4], RZ, !UPT, gsb0 ;  /* 0x01600000041879f0 */ /* 0x000fe2000c0008ff */
[----:B----4-:R-:W-:Y:S01]  /*92e0*/  VIADD R4, R4, 0x2 ;  /* 0x0000000204047836 */ /* 0x010fe20000000000 */
[----:B------:R-:W-:Y:S02]  /*92f0*/  R2UR UR6, R6 ;  /* 0x00000000060672ca */ /* 0x000fe400000e0000 */
[----:B------:R-:W-:Y:S02]  /*9300*/  R2UR UR7, R7 ;  /* 0x00000000070772ca */ /* 0x000fe400000e0000 */
[----:B------:R-:W-:Y:S02]  /*9310*/  R2UR UR4, R4 ;  /* 0x00000000040472ca */ /* 0x000fe400000e0000 */
[----:B------:R-:W-:Y:S01]  /*9320*/  R2UR UR5, R5 ;  /* 0x00000000050572ca */ /* 0x000fe200000e0000 */
[----:B------:R-:W-:Y:S02]  /*9330*/  VIADD R8, R8, 0x4 ;  /* 0x0000000408087836 */ /* 0x000fe40000000000 */
[----:B------:R-:W-:-:S02]  /*9340*/  VIADD R4, R2, 0x4 ;  /* 0x0000000402047836 */ /* 0x000fc40000000000 */
[----:B------:R-:W-:Y:S01]  /*9350*/  IMAD.MOV.U32 R5, RZ, RZ, R3 ;  /* 0x000000ffff057224 */ /* 0x000fe200078e0003 */
[----:B------:R-:W-:Y:S02]  /*9360*/  WARPGROUP.DEPBAR.LE gsb0, 0x0 ;  /* 0x00008000000079c5 */ /* 0x000fe40000010000 */
[----:B------:R-:W-:-:S06]  /*9370*/  WARPGROUP.ARRIVE ;  /* 0x00000000000079c5 */ /* 0x000fcc0000000000 */
[----:B------:R-:W-:Y:S01]  /*9380*/  HGMMA.64x96x16.F32 R24, gdesc[UR4], R24, gsb0 ;  /* 0x01600000041879f0 */ /* 0x000fe20008000818 */
[----:B------:R-:W-:Y:S02]  /*9390*/  R2UR UR6, R4 ;  /* 0x00000000040672ca */ /* 0x000fe400000e0000 */
[----:B------:R-:W-:Y:S02]  /*93a0*/  R2UR UR7, R5 ;  /* 0x00000000050772ca */ /* 0x000fe400000e0000 */
[----:B------:R-:W-:Y:S02]  /*93b0*/  R2UR UR4, R8 ;  /* 0x00000000080472ca */ /* 0x000fe400000e0000 */
[----:B------:R-:W-:Y:S01]  /*93c0*/  R2UR UR5, R9 ;  /* 0x00000000090572ca */ /* 0x000fe200000e0000 */
[----:B------:R-:W-:Y:S02]  /*93d0*/  VIADD R2, R2, 0x6 ;  /* 0x0000000602027836 */ /* 0x000fe40000000000 */
[----:B--2---:R-:W-:Y:S01]  /*93e0*/  VIADD R14, R14, 0x6 ;  /* 0x000000060e0e7836 */ /* 0x004fe20000000000 */
        /* <DEDUP_REMOVED lines=9> */
[----:B------:R0:W-:Y:S04]  /*9480*/  STL [R1+0x60], R0 ;  /* 0x0000600001007387 */ /* 0x0001e80000100800 */
[----:B------:R0:W-:Y:S01]  /*9490*/  STL [R1+0x60], R0 ;  /* 0x0000600001007387 */ /* 0x0001e20000100800 */
[----:B------:R-:W-:-:S02]  /*94a0*/  WARPGROUP.DEPBAR.LE gsb0, 0x0 ;  /* 0x00008000000079c5 */ /* 0x000fc40000010000 */
[----:B------:R-:W-:-:S06]  /*94b0*/  WARPGROUP.ARRIVE ;  /* 0x00000000000079c5 */ /* 0x000fcc0000000000 */
[----:B------:R-:W-:Y:S01]  /*94c0*/  HGMMA.64x96x16.F32 R24, gdesc[UR4], R24, gsb0 ;  /* 0x01600000041879f0 */ /* 0x000fe20008000818 */
[----:B------:R0:W-:Y:S01]  /*94d0*/  STL [R1+0x60], R0 ;  /* 0x0000600001007387 */ /* 0x0001e20000100800 */
[----:B---3--:R-:W-:-:S03]  /*94e0*/  LOP3.LUT R20, R20, 0x1, RZ, 0xfc, !PT ;  /* 0x0000000114147812 */ /* 0x008fc600078efcff */
[----:B------:R0:W-:Y:S01]  /*94f0*/  STL [R1+0x60], R0 ;  /* 0x0000600001007387 */ /* 0x0001e20000100800 */
[----:B------:R-:W-:Y:S01]  /*9500*/  ISETP.NE.AND P0, PT, R20, 0x3, PT ;  /* 0x000000031400780c */ /* 0x000fe20003f05270 */
[----:B------:R-:W-:Y:S01]  /*9510*/  BSSY B0, `(.L_x_10963) ;  /* 0x0000005000007945 */ /* 0x000fe20003800000 */
[----:B------:R-:W-:Y:S02]  /*9520*/  WARPGROUP.DEPBAR.LE gsb0, 0x0 ;  /* 0x00008000000079c5 */ /* 0x000fe40000010000 */
[----:B------:R0:W-:Y:S09]  /*9530*/  BAR.ARV R203, 0x100 ;  /* 0x000400cb0000751d */ /* 0x0001f20000002000 */
[----:B0-----:R-:W-:Y:S05]  /*9540*/  @!P0 BRA `(.L_x_10964) ;  /* 0x0000000000048947 */ /* 0x001fea0003800000 */
[----:B------:R-:W-:Y:S01]  /*9550*/  BPT.TRAP 0x1 ;  /* 0x000000040000795c */ /* 0x000fe20000300000 */
.L_x_10964:
[----:B------:R-:W-:Y:S05]  /*9560*/  BSYNC B0 ;  /* 0x0000000000007941 */ /* 0x000fea0003800000 */
.L_x_10963:
        /* <DEDUP_REMOVED lines=32> */
[----:B------:R-:W4:Y:S04]  /*9770*/  LDL R193, [R1+0x28] ;  /* 0x0000280001c17983 */ /* 0x000f280000100800 */
[----:B--2---:R-:W2:Y:S02]  /*9780*/  LD.E R2, desc[UR36][R2.64] ;  /* 0x0000002402027980 */ /* 0x004ea4000c101900 */
[-C--:B--2---:R-:W-:Y:S01]  /*9790*/  FMUL.FTZ R9, R24, R2.reuse ;  /* 0x0000000218097220 */ /* 0x084fe20000410000 */
[-C--:B0-----:R-:W-:Y:S01]  /*97a0*/  FMUL.FTZ R13, R25, R2.reuse ;  /* 0x00000002190d7220 */ /* 0x081fe20000410000 */
[----:B------:R-:W-:-:S04]  /*97b0*/  FMUL.FTZ R15, R28, R2 ;  /* 0x000000021c0f7220 */ /* 0x000fc80000410000 */
[----:B------:R-:W3:Y:S01]  /*97c0*/  MUFU.TANH R9, R9 ;  /* 0x0000000900097308 */ /* 0x000ee20000002400 */
[-C--:B------:R-:W-:Y:S01]  /*97d0*/  FMUL.FTZ R78, R29, R2.reuse ;  /* 0x000000021d4e7220 */ /* 0x080fe20000410000 */
[----:B------:R-:W-:-:S06]  /*97e0*/  FMUL.FTZ R80, R32, R2 ;  /* 0x0000000220507220 */ /* 0x000fcc0000410000 */
[----:B------:R-:W0:Y:S01]  /*97f0*/  MUFU.TANH R13, R13 ;  /* 0x0000000d000d7308 */ /* 0x000e220000002400 */
[----:B------:R-:W-:-:S07]  /*9800*/  FMUL.FTZ R82, R33, R2 ;  /* 0x0000000221527220 */ /* 0x000fce0000410000 */
[----:B------:R-:W1:Y:S01]  /*9810*/  MUFU.TANH R15, R15 ;  /* 0x0000000f000f7308 */ /* 0x000e620000002400 */
[----:B---3--:R-:W-:Y:S01]  /*9820*/  FMNMX.FTZ R8, R9, R4, !PT ;  /* 0x0000000409087209 */ /* 0x008fe20007810000 */
[----:B------:R-:W-:-:S06]  /*9830*/  FMUL.FTZ R84, R36, R2 ;  /* 0x0000000224547220 */ /* 0x000fcc0000410000 */
[----:B------:R-:W2:Y:S01]  /*9840*/  MUFU.TANH R78, R78 ;  /* 0x0000004e004e7308 */ /* 0x000ea20000002400 */
[----:B0-----:R-:W-:Y:S01]  /*9850*/  FMNMX.FTZ R8, R13, R8, !PT ;  /* 0x000000080d087209 */ /* 0x001fe20007810000 */
[----:B------:R-:W-:-:S06]  /*9860*/  FMUL.FTZ R86, R37, R2 ;  /* 0x0000000225567220 */ /* 0x000fcc0000410000 */
[----:B------:R-:W0:Y:S01]  /*9870*/  MUFU.TANH R80, R80 ;  /* 0x0000005000507308 */ /* 0x000e220000002400 */
[----:B------:R-:W-:Y:S01]  /*9880*/  FMUL.FTZ R36, R38, R2 ;  /* 0x0000000226247220 */ /* 0x000fe20000410000 */
[----:B-1----:R-:W-:-:S06]  /*9890*/  FMNMX.FTZ R3, R15, R8, !PT ;  /* 0x000000080f037209 */ /* 0x002fcc0007810000 */
[----:B------:R-:W1:Y:S01]  /*98a0*/  MUFU.TANH R82, R82 ;  /* 0x0000005200527308 */ /* 0x000e620000002400 */
[----:B------:R-:W-:Y:S01]  /*98b0*/  FMUL.FTZ R38, R40, R2 ;  /* 0x0000000228267220 */ /* 0x000fe20000410000 */
[----:B--2---:R-:W-:-:S06]  /*98c0*/  FMNMX.FTZ R3, R78, R3, !PT ;  /* 0x000000034e037209 */ /* 0x004fcc0007810000 */
[----:B------:R-:W2:Y:S01]  /*98d0*/  MUFU.TANH R84, R84 ;  /* 0x0000005400547308 */ /* 0x000ea20000002400 */
[----:B------:R-:W-:Y:S01]  /*98e0*/  FMUL.FTZ R40, R41, R2 ;  /* 0x0000000229287220 */ /* 0x000fe20000410000 */
[----:B0-----:R-:W-:-:S06]  /*98f0*/  FMNMX.FTZ R3, R80, R3, !PT ;  /* 0x0000000350037209 */ /* 0x001fcc0007810000 */
[----:B------:R-:W0:Y:S01]  /*9900*/  MUFU.TANH R86, R86 ;  /* 0x0000005600567308 */ /* 0x000e220000002400 */
[----:B------:R-:W-:Y:S01]  /*9910*/  FMUL.FTZ R44, R44, R2 ;  /* 0x000000022c2c7220 */ /* 0x000fe20000410000 */
[----:B-1----:R-:W-:-:S06]  /*9920*/  FMNMX.FTZ R3, R82, R3, !PT ;  /* 0x0000000352037209 */ /* 0x002fcc0007810000 */
[----:B------:R-:W1:Y:S01]  /*9930*/  MUFU.TANH R38, R38 ;  /* 0x0000002600267308 */ /* 0x000e620000002400 */
[-C--:B------:R-:W-:Y:S01]  /*9940*/  FMUL.FTZ R88, R45, R2.reuse ;  /* 0x000000022d587220 */ /* 0x080fe20000410000 */
[-C--:B------:R-:W-:Y:S01]  /*9950*/  FMUL.FTZ R6, R26, R2.reuse ;  /* 0x000000021a067220 */ /* 0x080fe20000410000 */
[----:B------:R-:W-:-:S05]  /*9960*/  FMUL.FTZ R26, R46, R2 ;  /* 0x000000022e1a7220 */ /* 0x000fca0000410000 */
[----:B------:R-:W3:Y:S01]  /*9970*/  MUFU.TANH R40, R40 ;  /* 0x0000002800287308 */ /* 0x000ee20000002400 */
[----:B--2---:R-:W-:Y:S01]  /*9980*/  FMNMX.FTZ R3, R84, R3, !PT ;  /* 0x0000000354037209 */ /* 0x004fe20007810000 */
[----:B------:R-:W-:-:S06]  /*9990*/  FMUL.FTZ R46, R48, R2 ;  /* 0x00000002302e7220 */ /* 0x000fcc0000410000 */
[----:B------:R-:W2:Y:S01]  /*99a0*/  MUFU.TANH R44, R44 ;  /* 0x0000002c002c7308 */ /* 0x000ea20000002400 */
[----:B0-----:R-:W-:Y:S01]  /*99b0*/  FMNMX.FTZ R3, R86, R3, !PT ;  /* 0x0000000356037209 */ /* 0x001fe20007810000 */
[----:B------:R-:W-:-:S06]  /*99c0*/  FMUL.FTZ R48, R49, R2 ;  /* 0x0000000231307220 */ /* 0x000fcc0000410000 */
[----:B------:R-:W0:Y:S01]  /*99d0*/  MUFU.TANH R88, R88 ;  /* 0x0000005800587308 */ /* 0x000e220000002400 */
[----:B-1----:R-:W-:Y:S01]  /*99e0*/  FMNMX.FTZ R3, R38, R3, !PT ;  /* 0x0000000326037209 */ /* 0x002fe20007810000 */
[----:B------:R-:W-:-:S06]  /*99f0*/  FMUL.FTZ R52, R52, R2 ;  /* 0x0000000234347220 */ /* 0x000fcc0000410000 */
[----:B------:R-:W1:Y:S01]  /*9a00*/  MUFU.TANH R46, R46 ;  /* 0x0000002e002e7308 */ /* 0x000e620000002400 */
[----:B---3--:R-:W-:Y:S01]  /*9a10*/  FMNMX.FTZ R3, R40, R3, !PT ;  /* 0x0000000328037209 */ /* 0x008fe20007810000 */
[-C--:B------:R-:W-:Y:S01]  /*9a20*/  FMUL.FTZ R7, R27, R2.reuse ;  /* 0x000000021b077220 */ /* 0x080fe20000410000 */
[----:B------:R-:W-:-:S05]  /*9a30*/  FMUL.FTZ R53, R53, R2 ;  /* 0x0000000235357220 */ /* 0x000fca0000410000 */
[----:B------:R-:W3:Y:S01]  /*9a40*/  MUFU.TANH R48, R48 ;  /* 0x0000003000307308 */ /* 0x000ee20000002400 */
[----:B--2---:R-:W-:Y:S01]  /*9a50*/  FMNMX.FTZ R3, R44, R3, !PT ;  /* 0x000000032c037209 */ /* 0x004fe20007810000 */
[-C--:B------:R-:W-:Y:S01]  /*9a60*/  FMUL.FTZ R76, R30, R2.reuse ;  /* 0x000000021e4c7220 */ /* 0x080fe20000410000 */
[----:B------:R-:W-:-:S05]  /*9a70*/  FMUL.FTZ R56, R56, R2 ;  /* 0x0000000238387220 */ /* 0x000fca0000410000 */
[----:B------:R-:W2:Y:S01]  /*9a80*/  MUFU.TANH R6, R6 ;  /* 0x0000000600067308 */ /* 0x000ea20000002400 */
[----:B0-----:R-:W-:Y:S01]  /*9a90*/  FMNMX.FTZ R3, R88, R3, !PT ;  /* 0x0000000358037209 */ /* 0x001fe20007810000 */
[----:B------:R-:W-:-:S06]  /*9aa0*/  FMUL.FTZ R150, R31, R2 ;  /* 0x000000021f967220 */ /* 0x000fcc0000410000 */
[----:B------:R-:W0:Y:S01]  /*9ab0*/  MUFU.TANH R52, R52 ;  /* 0x0000003400347308 */ /* 0x000e220000002400 */
[----:B------:R-:W-:Y:S01]  /*9ac0*/  FMUL.FTZ R57, R57, R2 ;  /* 0x0000000239397220 */ /* 0x000fe20000410000 */
[----:B-1----:R-:W-:-:S06]  /*9ad0*/  FMNMX.FTZ R3, R46, R3, !PT ;  /* 0x000000032e037209 */ /* 0x002fcc0007810000 */
[----:B------:R-:W1:Y:S01]  /*9ae0*/  MUFU.TANH R7, R7 ;  /* 0x0000000700077308 */ /* 0x000e620000002400 */
[-C--:B------:R-:W-:Y:S01]  /*9af0*/  FMUL.FTZ R72, R34, R2.reuse ;  /* 0x0000000222487220 */ /* 0x080fe20000410000 */
[----:B------:R-:W-:-:S06]  /*9b00*/  FMUL.FTZ R60, R60, R2 ;  /* 0x000000023c3c7220 */ /* 0x000fcc0000410000 */
[----:B------:R-:W4:Y:S01]  /*9b10*/  MUFU.TANH R166, R53 ;  /* 0x0000003500a67308 */ /* 0x000f220000002400 */
[----:B------:R-:W-:Y:S01]  /*9b20*/  FMUL.FTZ R24, R50, R2 ;  /* 0x0000000232187220 */ /* 0x000fe20000410000 */
[----:B---3--:R-:W-:-:S06]  /*9b30*/  FMNMX.FTZ R3, R48, R3, !PT ;  /* 0x0000000330037209 */ /* 0x008fcc0007810000 */
[----:B------:R-:W3:Y:S01]  /*9b40*/  MUFU.TANH R76, R76 ;  /* 0x0000004c004c7308 */ /* 0x000ee20000002400 */
[----:B------:R-:W-:-:S07]  /*9b50*/  FMUL.FTZ R28, R35, R2 ;  /* 0x00000002231c7220 */ /* 0x000fce0000410000 */
[----:B------:R-:W3:Y:S01]  /*9b60*/  MUFU.TANH R56, R56 ;  /* 0x0000003800387308 */ /* 0x000ee20000002400 */
[----:B------:R-:W-:Y:S01]  /*9b70*/  FMUL.FTZ R61, R61, R2 ;  /* 0x000000023d3d7220 */ /* 0x000fe20000410000 */
[----:B--2---:R-:W-:-:S06]  /*9b80*/  FMNMX.FTZ R8, R6, R5, !PT ;  /* 0x0000000506087209 */ /* 0x004fcc0007810000 */
[----:B------:R-:W2:Y:S01]  /*9b90*/  MUFU.TANH R150, R150 ;  /* 0x0000009600967308 */ /* 0x000ea20000002400 */
[----:B0-----:R-:W-:Y:S01]  /*9ba0*/  FMNMX.FTZ R21, R52, R3, !PT ;  /* 0x0000000334157209 */ /* 0x001fe20007810000 */
[----:B------:R-:W-:-:S06]  /*9bb0*/  FMUL.FTZ R34, R42, R2 ;  /* 0x000000022a227220 */ /* 0x000fcc0000410000 */
[----:B------:R-:W0:Y:S01]  /*9bc0*/  MUFU.TANH R50, R57 ;  /* 0x0000003900327308 */ /* 0x000e220000002400 */
[-C--:B------:R-:W-:Y:S01]  /*9bd0*/  FMUL.FTZ R64, R64, R2.reuse ;  /* 0x0000000240407220 */ /* 0x080fe20000410000 */
[----:B------:R-:W-:Y:S01]  /*9be0*/  FMUL.FTZ R42, R54, R2 ;  /* 0x00000002362a7220 */ /* 0x000fe20000410000 */
[----:B-1----:R-:W-:-:S05]  /*9bf0*/  FMNMX.FTZ R3, R7, R8, !PT ;  /* 0x0000000807037209 */ /* 0x002fca0007810000 */
[----:B------:R-:W1:Y:S01]  /*9c00*/  MUFU.TANH R72, R72 ;  /* 0x0000004800487308 */ /* 0x000e620000002400 */
[----:B----4-:R-:W-:Y:S01]  /*9c10*/  FMNMX.FTZ R21, R166, R21, !PT ;  /* 0x00000015a6157209 */ /* 0x010fe20007810000 */
[----:B------:R-:W-:-:S06]  /*9c20*/  FMUL.FTZ R148, R39, R2 ;  /* 0x0000000227947220 */ /* 0x000fcc0000410000 */
[----:B------:R-:W4:Y:S01]  /*9c30*/  MUFU.TANH R60, R60 ;  /* 0x0000003c003c7308 */ /* 0x000f220000002400 */
[----:B------:R-:W-:Y:S01]  /*9c40*/  FMUL.FTZ R65, R65, R2 ;  /* 0x0000000241417220 */ /* 0x000fe20000410000 */
[----:B---3--:R-:W-:-:S06]  /*9c50*/  FMNMX.FTZ R3, R76, R3, !PT ;  /* 0x000000034c037209 */ /* 0x008fcc0007810000 */
[----:B------:R-:W3:Y:S01]  /*9c60*/  MUFU.TANH R28, R28 ;  /* 0x0000001c001c7308 */ /* 0x000ee20000002400 */
[----:B------:R-:W-:Y:S01]  /*9c70*/  FMNMX.FTZ R21, R56, R21, !PT ;  /* 0x0000001538157209 */ /* 0x000fe20007810000 */
[----:B------:R-:W-:-:S06]  /*9c80*/  FMUL.FTZ R68, R68, R2 ;  /* 0x0000000244447220 */ /* 0x000fcc0000410000 */
[----:B------:R-:W3:Y:S01]  /*9c90*/  MUFU.TANH R54, R61 ;  /* 0x0000003d00367308 */ /* 0x000ee20000002400 */
[----:B------:R-:W-:Y:S01]  /*9ca0*/  FMUL.FTZ R169, R58, R2 ;  /* 0x000000023aa97220 */ /* 0x000fe20000410000 */
[----:B--2---:R-:W-:-:S06]  /*9cb0*/  FMNMX.FTZ R3, R150, R3, !PT ;  /* 0x0000000396037209 */ /* 0x004fcc0007810000 */
[----:B------:R-:W2:Y:S01]  /*9cc0*/  MUFU.TANH R36, R36 ;  /* 0x0000002400247308 */ /* 0x000ea20000002400 */
[----:B0-----:R-:W-:Y:S01]  /*9cd0*/  FMNMX.FTZ R21, R50, R21, !PT ;  /* 0x0000001532157209 */ /* 0x001fe20007810000 */
[----:B------:R-:W-:-:S06]  /*9ce0*/  FMUL.FTZ R32, R43, R2 ;  /* 0x000000022b207220 */ /* 0x000fcc0000410000 */
[----:B------:R-:W0:Y:S01]  /*9cf0*/  MUFU.TANH R64, R64 ;  /* 0x0000004000407308 */ /* 0x000e220000002400 */
[----:B------:R-:W-:Y:S01]  /*9d00*/  FMUL.FTZ R69, R69, R2 ;  /* 0x0000000245457220 */ /* 0x000fe20000410000 */
[----:B-1----:R-:W-:-:S06]  /*9d10*/  FMNMX.FTZ R3, R72, R3, !PT ;  /* 0x0000000348037209 */ /* 0x002fcc0007810000 */
[----:B------:R-:W1:Y:S01]  /*9d20*/  MUFU.TANH R148, R148 ;  /* 0x0000009400947308 */ /* 0x000e620000002400 */
[----:B----4-:R-:W-:-:S07]  /*9d30*/  FMNMX.FTZ R21, R60, R21, !PT ;  /* 0x000000153c157209 */ /* 0x010fce0007810000 */
[----:B------:R-:W4:Y:S01]  /*9d40*/  MUFU.TANH R58, R65 ;  /* 0x00000041003a7308 */ /* 0x000f220000002400 */
[----:B---3--:R-:W-:Y:S01]  /*9d50*/  FMNMX.FTZ R3, R28, R3, !PT ;  /* 0x000000031c037209 */ /* 0x008fe20007810000 */
[----:B------:R-:W-:Y:S01]  /*9d60*/  FMUL.FTZ R146, R47, R2 ;  /* 0x000000022f927220 */ /* 0x000fe20000410000 */
[----:B------:R-:W-:-:S05]  /*9d70*/  FMNMX.FTZ R21, R54, R21, !PT ;  /* 0x0000001536157209 */ /* 0x000fca0007810000 */
[----:B------:R-:W3:Y:S08]  /*9d80*/  MUFU.TANH R34, R34 ;  /* 0x0000002200227308 */ /* 0x000ef00000002400 */
[----:B------:R-:W3:Y:S01]  /*9d90*/  MUFU.TANH R68, R68 ;  /* 0x0000004400447308 */ /* 0x000ee20000002400 */
[----:B--2---:R-:W-:Y:S02]  /*9da0*/  FMNMX.FTZ R3, R36, R3, !PT ;  /* 0x0000000324037209 */ /* 0x004fe40007810000 */
[----:B0-----:R-:W-:-:S05]  /*9db0*/  FMNMX.FTZ R21, R64, R21, !PT ;  /* 0x0000001540157209 */ /* 0x001fca0007810000 */
[----:B------:R-:W0:Y:S08]  /*9dc0*/  MUFU.TANH R32, R32 ;  /* 0x0000002000207308 */ /* 0x000e300000002400 */
[----:B------:R-:W2:Y:S01]  /*9dd0*/  MUFU.TANH R90, R69 ;  /* 0x00000045005a7308 */ /* 0x000ea20000002400 */
[----:B-1----:R-:W-:Y:S01]  /*9de0*/  FMNMX.FTZ R3, R148, R3, !PT ;  /* 0x0000000394037209 */ /* 0x002fe20007810000 */
[----:B------:R-:W-:Y:S01]  /*9df0*/  FMUL.FTZ R30, R51, R2 ;  /* 0x00000002331e7220 */ /* 0x000fe20000410000 */
[----:B----4-:R-:W-:-:S05]  /*9e00*/  FMNMX.FTZ R21, R58, R21, !PT ;  /* 0x000000153a157209 */ /* 0x010fca0007810000 */
[----:B------:R-:W1:Y:S01]  /*9e10*/  MUFU.TANH R26, R26 ;  /* 0x0000001a001a7308 */ /* 0x000e620000002400 */
[----:B---3--:R-:W-:Y:S02]  /*9e20*/  FMNMX.FTZ R3, R34, R3, !PT ;  /* 0x0000000322037209 */ /* 0x008fe40007810000 */
[----:B------:R-:W-:-:S05]  /*9e30*/  FMNMX.FTZ R21, R68, R21, !PT ;  /* 0x0000001544157209 */ /* 0x000fca0007810000 */
[----:B------:R-:W3:Y:S01]  /*9e40*/  MUFU.TANH R146, R146 ;  /* 0x0000009200927308 */ /* 0x000ee20000002400 */
[----:B0-----:R-:W-:Y:S01]  /*9e50*/  FMNMX.FTZ R3, R32, R3, !PT ;  /* 0x0000000320037209 */ /* 0x001fe20007810000 */
[----:B------:R-:W-:Y:S01]  /*9e60*/  FMUL.FTZ R142, R55, R2 ;  /* 0x00000002378e7220 */ /* 0x000fe20000410000 */
[----:B--2---:R-:W-:-:S05]  /*9e70*/  FMNMX.FTZ R20, R90, R21, !PT ;  /* 0x000000155a147209 */ /* 0x004fca0007810000 */
[----:B------:R-:W0:Y:S01]  /*9e80*/  MUFU.TANH R24, R24 ;  /* 0x0000001800187308 */ /* 0x000e220000002400 */
[----:B-1----:R-:W-:Y:S01]  /*9e90*/  FMNMX.FTZ R3, R26, R3, !PT ;  /* 0x000000031a037209 */ /* 0x002fe20007810000 */
[----:B------:R-:W1:Y:S06]  /*9ea0*/  SHFL.BFLY PT, R21, R20, 0x2, 0x1f ;  /* 0x0c401f0014157f89 */ /* 0x000e6c00000e0000 */
[----:B------:R-:W2:Y:S01]  /*9eb0*/  MUFU.TANH R30, R30 ;  /* 0x0000001e001e7308 */ /* 0x000ea20000002400 */
[----:B---3--:R-:W-:-:S07]  /*9ec0*/  FMNMX.FTZ R3, R146, R3, !PT ;  /* 0x0000000392037209 */ /* 0x008fce0007810000 */
[----:B------:R-:W3:Y:S01]  /*9ed0*/  MUFU.TANH R42, R42 ;  /* 0x0000002a002a7308 */ /* 0x000ee20000002400 */
[----:B------:R-:W-:Y:S01]  /*9ee0*/  FMUL.FTZ R140, R59, R2 ;  /* 0x000000023b8c7220 */ /* 0x000fe20000410000 */
[----:B0-----:R-:W-:-:S06]  /*9ef0*/  FMNMX.FTZ R3, R24, R3, !PT ;  /* 0x0000000318037209 */ /* 0x001fcc0007810000 */
[----:B------:R-:W0:Y:S01]  /*9f00*/  MUFU.TANH R142, R142 ;  /* 0x0000008e008e7308 */ /* 0x000e220000002400 */
[----:B------:R-:W-:Y:S01]  /*9f10*/  FMUL.FTZ R171, R62, R2 ;  /* 0x000000023eab7220 */ /* 0x000fe20000410000 */
[----:B--2---:R-:W-:-:S06]  /*9f20*/  FMNMX.FTZ R3, R30, R3, !PT ;  /* 0x000000031e037209 */ /* 0x004fcc0007810000 */
[----:B------:R-:W2:Y:S01]  /*9f30*/  MUFU.TANH R169, R169 ;  /* 0x000000a900a97308 */ /* 0x000ea20000002400 */
[-C--:B------:R-:W-:Y:S01]  /*9f40*/  FMUL.FTZ R69, R63, R2.reuse ;  /* 0x000000023f457220 */ /* 0x080fe20000410000 */
[----:B---3--:R-:W-:Y:S01]  /*9f50*/  FMNMX.FTZ R3, R42, R3, !PT ;  /* 0x000000032a037209 */ /* 0x008fe20007810000 */
[-C--:B------:R-:W-:Y:S01]  /*9f60*/  FMUL.FTZ R73, R66, R2.reuse ;  /* 0x0000000242497220 */ /* 0x080fe20000410000 */
[-C--:B------:R-:W-:Y:S01]  /*9f70*/  FMUL.FTZ R75, R67, R2.reuse ;  /* 0x00000002434b7220 */ /* 0x080fe20000410000 */
[----:B-1----:R-:W-:Y:S01]  /*9f80*/  FMNMX.FTZ R14, R20, R21, !PT ;  /* 0x00000015140e7209 */ /* 0x002fe20007810000 */
[-C--:B------:R-:W-:Y:S01]  /*9f90*/  FMUL.FTZ R77, R70, R2.reuse ;  /* 0x00000002464d7220 */ /* 0x080fe20000410000 */
[----:B------:R-:W-:Y:S01]  /*9fa0*/  FMUL.FTZ R79, R71, R2 ;  /* 0x00000002474f7220 */ /* 0x000fe20000410000 */
[----:B------:R-:W1:Y:S01]  /*9fb0*/  MUFU.TANH R140, R140 ;  /* 0x0000008c008c7308 */ /* 0x000e620000002400 */
[----:B0-----:R-:W-:Y:S01]  /*9fc0*/  FMNMX.FTZ R8, R142, R3, !PT ;  /* 0x000000038e087209 */ /* 0x001fe20007810000 */
[----:B------:R-:W3:Y:S04]  /*9fd0*/  LDL.64 R62, [R1+0x238] ;  /* 0x00023800013e7983 */ /* 0x000ee80000100a00 */
[----:B------:R-:W4:Y:S02]  /*9fe0*/  LDL.64 R66, [R1+0x258] ;  /* 0x0002580001427983 */ /* 0x000f240000100a00 */
[----:B------:R-:W0:Y:S01]  /*9ff0*/  MUFU.TANH R171, R171 ;  /* 0x000000ab00ab7308 */ /* 0x000e220000002400 */
[----:B--2---:R-:W-:-:S07]  /*a000*/  FMNMX.FTZ R3, R169, R8, !PT ;  /* 0x00000008a9037209 */ /* 0x004fce0007810000 */
[----:B------:R-:W2:Y:S01]  /*a010*/  MUFU.TANH R69, R69 ;  /* 0x0000004500457308 */ /* 0x000ea20000002400 */
[----:B-1----:R-:W-:-:S07]  /*a020*/  FMNMX.FTZ R8, R140, R3, !PT ;  /* 0x000000038c087209 */ /* 0x002fce0007810000 */
[----:B------:R-:W1:Y:S01]  /*a030*/  MUFU.TANH R73, R73 ;  /* 0x0000004900497308 */ /* 0x000e620000002400 */
[----:B------:R-:W1:Y:S01]  /*a040*/  SHFL.BFLY PT, R3, R14, 0x1, 0x1f ;  /* 0x0c201f000e037f89 */ /* 0x000e6200000e0000 */
[----:B0-----:R-:W-:-:S06]  /*a050*/  FMNMX.FTZ R8, R171, R8, !PT ;  /* 0x00000008ab087209 */ /* 0x001fcc0007810000 */
[----:B------:R-:W0:Y:S01]  /*a060*/  MUFU.TANH R75, R75 ;  /* 0x0000004b004b7308 */ /* 0x000e220000002400 */
[----:B--2---:R-:W-:-:S07]  /*a070*/  FMNMX.FTZ R8, R69, R8, !PT ;  /* 0x0000000845087209 */ /* 0x004fce0007810000 */
[----:B------:R-:W2:Y:S01]  /*a080*/  MUFU.TANH R77, R77 ;  /* 0x0000004d004d7308 */ /* 0x000ea20000002400 */
[----:B-1----:R-:W-:-:S07]  /*a090*/  FMNMX.FTZ R8, R73, R8, !PT ;  /* 0x0000000849087209 */ /* 0x002fce0007810000 */
[----:B------:R-:W1:Y:S01]  /*a0a0*/  MUFU.TANH R79, R79 ;  /* 0x0000004f004f7308 */ /* 0x000e620000002400 */
[----:B0-----:R-:W-:-:S04]  /*a0b0*/  FMNMX.FTZ R8, R75, R8, !PT ;  /* 0x000000084b087209 */ /* 0x001fc80007810000 */
[----:B--2---:R-:W-:-:S04]  /*a0c0*/  FMNMX.FTZ R8, R77, R8, !PT ;  /* 0x000000084d087209 */ /* 0x004fc80007810000 */
[----:B-1----:R-:W-:Y:S02]  /*a0d0*/  FMNMX.FTZ R21, R79, R8, !PT ;  /* 0x000000084f157209 */ /* 0x002fe40007810000 */
[----:B------:R-:W-:Y:S02]  /*a0e0*/  FMNMX.FTZ R8, R14, R3, !PT ;  /* 0x000000030e087209 */ /* 0x000fe40007810000 */
[----:B------:R-:W2:Y:S04]  /*a0f0*/  LDL.64 R2, [R1+0x3f0] ;  /* 0x0003f00001027983 */ /* 0x000ea80000100a00 */
[----:B------:R0:W-:Y:S04]  /*a100*/  STL.64 [R1+0x3e0], R20 ;  /* 0x0003e01401007387 */ /* 0x0001e80000100a00 */
[----:B------:R-:W-:Y:S04]  /*a110*/  STL [R1+0x3e0], R8 ;  /* 0x0003e00801007387 */ /* 0x000fe80000100800 */
[----:B------:R-:W3:Y:S04]  /*a120*/  LDL R27, [R1+0x3e0] ;  /* 0x0003e000011b7983 */ /* 0x000ee80000100800 */
[----:B------:R-:W4:Y:S04]  /*a130*/  LDL R14, [R1+0x3e4] ;  /* 0x0003e400010e7983 */ /* 0x000f280000100800 */
[----:B0-----:R-:W2:Y:S01]  /*a140*/  LDL.64 R20, [R1+0x2e0] ;  /* 0x0002e00001147983 */ /* 0x001ea20000100a00 */
[----:B---3--:R-:W-:Y:S01]  /*a150*/  FADD.FTZ R25, R4, -R27 ;  /* 0x8000001b04197221 */ /* 0x008fe20000010000 */
[----:B------:R-:W-:-:S04]  /*a160*/  FMUL.FTZ R27, R74, R27 ;  /* 0x0000001b4a1b7220 */ /* 0x000fc80000410000 */
[--C-:B------:R-:W-:Y:S02]  /*a170*/  FFMA.FTZ R152, R9, R74, -R27.reuse ;  /* 0x0000004a09987223 */ /* 0x100fe4000001081b */
[----:B----4-:R-:W0:Y:S02]  /*a180*/  SHFL.BFLY PT, R9, R14, 0x2, 0x1f ;  /* 0x0c401f000e097f89 */ /* 0x010e2400000e0000 */
[----:B0-----:R-:W-:Y:S01]  /*a190*/  FMNMX.FTZ R4, R9, R14, !PT ;  /* 0x0000000e09047209 */ /* 0x001fe20007810000 */
[-C--:B------:R-:W-:Y:S01]  /*a1a0*/  FMUL.FTZ R25, R25, R74.reuse ;  /* 0x0000004a19197220 */ /* 0x080fe20000410000 */
[----:B------:R-:W-:Y:S01]  /*a1b0*/  MUFU.EX2 R152, R152 ;  /* 0x0000009800987308 */ /* 0x000fe20000000800 */
[-CC-:B------:R-:W-:Y:S01]  /*a1c0*/  FFMA.FTZ R156, R13, R74.reuse, -R27.reuse ;  /* 0x0000004a0d9c7223 */ /* 0x180fe2000001081b */
[-CC-:B------:R-:W-:Y:S01]  /*a1d0*/  FFMA.FTZ R154, R15, R74.reuse, -R27.reuse ;  /* 0x0000004a0f9a7223 */ /* 0x180fe2000001081b */
[----:B------:R-:W0:Y:S01]  /*a1e0*/  SHFL.BFLY PT, R205, R4, 0x1, 0x1f ;  /* 0x0c201f0004cd7f89 */ /* 0x000e2200000e0000 */
        /* <DEDUP_REMOVED lines=23> */
[----:B0-----:R-:W-:Y:S01]  /*a360*/  FMNMX.FTZ R205, R4, R205, !PT ;  /* 0x000000cd04cd7209 */ /* 0x001fe20007810000 */
[----:B------:R-:W-:Y:S01]  /*a370*/  MUFU.EX2 R154, R154 ;  /* 0x0000009a009a7308 */ /* 0x000fe20000000800 */
[----:B--2---:R-:W-:Y:S01]  /*a380*/  FFMA.FTZ R13, R158, R2, R152 ;  /* 0x000000029e0d7223 */ /* 0x004fe20000010098 */
[----:B------:R-:W2:Y:S02]  /*a390*/  LDL.64 R8, [R1+0x2c0] ;  /* 0x0002c00001087983 */ /* 0x000ea40000100a00 */
[-C--:B------:R-:W-:Y:S01]  /*a3a0*/  FMUL.FTZ R81, R205, R74.reuse ;  /* 0x0000004acd517220 */ /* 0x080fe20000410000 */
[----:B------:R-:W-:Y:S01]  /*a3b0*/  FADD.FTZ R5, R5, -R205 ;  /* 0x800000cd05057221 */ /* 0x000fe20000010000 */
[----:B------:R-:W3:Y:S02]  /*a3c0*/  LDL.64 R14, [R1+0x2d0] ;  /* 0x0002d000010e7983 */ /* 0x000ee40000100a00 */
[-CC-:B------:R-:W-:Y:S01]  /*a3d0*/  FFMA.FTZ R151, R6, R74.reuse, -R81.reuse ;  /* 0x0000004a06977223 */ /* 0x180fe20000010851 */
[----:B------:R-:W-:Y:S01]  /*a3e0*/  FMUL.FTZ R5, R74, R5 ;  /* 0x000000054a057220 */ /* 0x000fe20000410000 */
[-CC-:B------:R-:W-:Y:S01]  /*a3f0*/  FFMA.FTZ R153, R7, R74.reuse, -R81.reuse ;  /* 0x0000004a07997223 */ /* 0x180fe20000010851 */
[-CC-:B------:R-:W-:Y:S01]  /*a400*/  FFMA.FTZ R155, R76, R74.reuse, -R81.reuse ;  /* 0x0000004a4c9b7223 */ /* 0x180fe20000010851 */
[-CC-:B------:R-:W-:Y:S01]  /*a410*/  FFMA.FTZ R150, R150, R74.reuse, -R81.reuse ;  /* 0x0000004a96967223 */ /* 0x180fe20000010851 */
[----:B------:R-:W-:Y:S01]  /*a420*/  MUFU.EX2 R195, R5 ;  /* 0x0000000500c37308 */ /* 0x000fe20000000800 */
[-CC-:B------:R-:W-:Y:S01]  /*a430*/  FFMA.FTZ R157, R72, R74.reuse, -R81.reuse ;  /* 0x0000004a489d7223 */ /* 0x180fe20000010851 */
[-CC-:B------:R-:W-:Y:S01]  /*a440*/  FFMA.FTZ R149, R28, R74.reuse, -R81.reuse ;  /* 0x0000004a1c957223 */ /* 0x180fe20000010851 */
[----:B------:R-:W-:-:S05]  /*a450*/  FFMA.FTZ R159, R36, R74, -R81 ;  /* 0x0000004a249f7223 */ /* 0x000fca0000010851 */
[----:B------:R-:W-:Y:S01]  /*a460*/  MUFU.EX2 R194, R194 ;  /* 0x000000c200c27308 */ /* 0x000fe20000000800 */
[----:B------:R-:W-:Y:S01]  /*a470*/  FFMA.FTZ R148, R148, R74, -R81 ;  /* 0x0000004a94947223 */ /* 0x000fe20000010851 */
[----:B-1----:R-:W-:-:S06]  /*a480*/  FADD.FTZ R13, R156, R13 ;  /* 0x0000000d9c0d7221 */ /* 0x002fcc0000010000 */
[----:B------:R-:W-:Y:S01]  /*a490*/  MUFU.EX2 R192, R192 ;  /* 0x000000c000c07308 */ /* 0x000fe20000000800 */
[----:B------:R-:W-:-:S07]  /*a4a0*/  FFMA.FTZ R161, R34, R74, -R81 ;  /* 0x0000004a22a17223 */ /* 0x000fce0000010851 */
[----:B------:R-:W-:Y:S01]  /*a4b0*/  MUFU.EX2 R191, R191 ;  /* 0x000000bf00bf7308 */ /* 0x000fe20000000800 */
[----:B------:R-:W-:-:S07]  /*a4c0*/  FFMA.FTZ R147, R32, R74, -R81 ;  /* 0x0000004a20937223 */ /* 0x000fce0000010851 */
[----:B------:R-:W-:Y:S01]  /*a4d0*/  MUFU.EX2 R189, R189 ;  /* 0x000000bd00bd7308 */ /* 0x000fe20000000800 */
[-CC-:B------:R-:W-:Y:S01]  /*a4e0*/  FFMA.FTZ R163, R26, R74.reuse, -R81.reuse ;  /* 0x0000004a1aa37223 */ /* 0x180fe20000010851 */
[----:B------:R-:W4:Y:S06]  /*a4f0*/  LDL.64 R86, [R1+0x2f8] ;  /* 0x0002f80001567983 */ /* 0x000f2c0000100a00 */
        /* <DEDUP_REMOVED lines=23> */
[----:B------:R-:W-:-:S07]  /*a670*/  FFMA.FTZ R137, R69, R74, -R81 ;  /* 0x0000004a45897223 */ /* 0x000fce0000010851 */
[----:B------:R-:W-:Y:S01]  /*a680*/  MUFU.EX2 R168, R168 ;  /* 0x000000a800a87308 */ /* 0x000fe20000000800 */
[-CC-:B------:R-:W-:Y:S01]  /*a690*/  FFMA.FTZ R173, R73, R74.reuse, -R81.reuse ;  /* 0x0000004a49ad7223 */ /* 0x180fe20000010851 */
[----:B------:R-:W4:Y:S04]  /*a6a0*/  LDL.64 R50, [R1+0x1d8] ;  /* 0x0001d80001327983 */ /* 0x000f280000100a00 */
[----:B------:R-:W4:Y:S02]  /*a6b0*/  LDL.64 R60, [R1+0x228] ;  /* 0x00022800013c7983 */ /* 0x000f240000100a00 */
[----:B------:R-:W0:Y:S08]  /*a6c0*/  MUFU.EX2 R151, R151 ;  /* 0x0000009700977308 */ /* 0x000e300000000800 */
[----:B------:R-:W-:Y:S01]  /*a6d0*/  MUFU.EX2 R141, R141 ;  /* 0x0000008d008d7308 */ /* 0x000fe20000000800 */
[----:B------:R-:W-:-:S07]  /*a6e0*/  FFMA.FTZ R136, R75, R74, -R81 ;  /* 0x0000004a4b887223 */ /* 0x000fce0000010851 */
[----:B------:R-:W-:Y:S01]  /*a6f0*/  MUFU.EX2 R170, R170 ;  /* 0x000000aa00aa7308 */ /* 0x000fe20000000800 */
[----:B------:R-:W-:Y:S01]  /*a700*/  FFMA.FTZ R175, R77, R74, -R81 ;  /* 0x0000004a4daf7223 */ /* 0x000fe20000010851 */
[----:B------:R-:W2:Y:S04]  /*a710*/  LDL.64 R6, [R1+0x2b0] ;  /* 0x0002b00001067983 */ /* 0x000ea80000100a00 */
[----:B------:R-:W4:Y:S02]  /*a720*/  LDL.64 R54, [R1+0x1f8] ;  /* 0x0001f80001367983 */ /* 0x000f240000100a00 */
[----:B------:R-:W1:Y:S02]  /*a730*/  MUFU.EX2 R153, R153 ;  /* 0x0000009900997308 */ /* 0x000e640000000800 */
[----:B------:R-:W4:Y:S04]  /*a740*/  LDL.64 R64, [R1+0x248] ;  /* 0x0002480001407983 */ /* 0x000f280000100a00 */
[----:B------:R-:W4:Y:S02]  /*a750*/  LDL.64 R90, [R1+0x318] ;  /* 0x00031800015a7983 */ /* 0x000f240000100a00 */
[----:B------:R-:W1:Y:S01]  /*a760*/  MUFU.EX2 R155, R155 ;  /* 0x0000009b009b7308 */ /* 0x000e620000000800 */
[----:B0-----:R-:W-:Y:S01]  /*a770*/  FFMA.FTZ R2, R3, R195, R151 ;  /* 0x000000c303027223 */ /* 0x001fe20000010097 */
[----:B------:R-:W4:Y:S04]  /*a780*/  LDL.64 R4, [R1+0x2a0] ;  /* 0x0002a00001047983 */ /* 0x000f280000100a00 */
[----:B------:R-:W4:Y:S02]  /*a790*/  LDL.64 R28, [R1+0x310] ;  /* 0x00031000011c7983 */ /* 0x000f240000100a00 */
[----:B------:R-:W0:Y:S01]  /*a7a0*/  MUFU.EX2 R150, R150 ;  /* 0x0000009600967308 */ /* 0x000e220000000800 */
[----:B-1----:R-:W-:-:S07]  /*a7b0*/  FADD.FTZ R2, R153, R2 ;  /* 0x0000000299027221 */ /* 0x002fce0000010000 */
[----:B------:R-:W1:Y:S01]  /*a7c0*/  MUFU.EX2 R157, R157 ;  /* 0x0000009d009d7308 */ /* 0x000e620000000800 */
[----:B------:R-:W-:Y:S01]  /*a7d0*/  FADD.FTZ R3, R155, R2 ;  /* 0x000000029b037221 */ /* 0x000fe20000010000 */
[----:B------:R-:W-:Y:S01]  /*a7e0*/  FADD.FTZ R13, R154, R13 ;  /* 0x0000000d9a0d7221 */ /* 0x000fe20000010000 */
[----:B------:R-:W4:Y:S04]  /*a7f0*/  LDL.64 R24, [R1+0x2f0] ;  /* 0x0002f00001187983 */ /* 0x000f280000100a00 */
[----:B------:R-:W4:Y:S01]  /*a800*/  LDL.64 R36, [R1+0x350] ;  /* 0x0003500001247983 */ /* 0x000f220000100a00 */
[----:B------:R-:W1:Y:S01]  /*a810*/  MUFU.EX2 R149, R149 ;  /* 0x0000009500957308 */ /* 0x000e620000000800 */
[----:B0-----:R-:W-:Y:S01]  /*a820*/  FADD.FTZ R2, R150, R3 ;  /* 0x0000000396027221 */ /* 0x001fe20000010000 */
[----:B------:R-:W-:Y:S01]  /*a830*/  FADD.FTZ R13, R194, R13 ;  /* 0x0000000dc20d7221 */ /* 0x000fe20000010000 */
[----:B------:R-:W4:Y:S04]  /*a840*/  LDL.64 R26, [R1+0x300] ;  /* 0x00030000011a7983 */ /* 0x000f280000100a00 */
[----:B------:R-:W4:Y:S01]  /*a850*/  LDL.64 R30, [R1+0x320] ;  /* 0x00032000011e7983 */ /* 0x000f220000100a00 */
[----:B------:R-:W0:Y:S01]  /*a860*/  MUFU.EX2 R159, R159 ;  /* 0x0000009f009f7308 */ /* 0x000e220000000800 */
[----:B-1----:R-:W-:Y:S01]  /*a870*/  FADD.FTZ R56, R157, R2 ;  /* 0x000000029d387221 */ /* 0x002fe20000010000 */
[----:B------:R-:W-:Y:S01]  /*a880*/  FADD.FTZ R2, R192, R13 ;  /* 0x0000000dc0027221 */ /* 0x000fe20000010000 */
[----:B------:R-:W4:Y:S04]  /*a890*/  LDL.64 R32, [R1+0x330] ;  /* 0x0003300001207983 */ /* 0x000f280000100a00 */
[----:B------:R-:W4:Y:S01]  /*a8a0*/  LDL.64 R34, [R1+0x340] ;  /* 0x0003400001227983 */ /* 0x000f220000100a00 */
[----:B------:R-:W1:Y:S01]  /*a8b0*/  MUFU.EX2 R148, R148 ;  /* 0x0000009400947308 */ /* 0x000e620000000800 */
[----:B------:R-:W-:Y:S01]  /*a8c0*/  FADD.FTZ R58, R149, R56 ;  /* 0x00000038953a7221 */ /* 0x000fe20000010000 */
[----:B------:R-:W-:Y:S01]  /*a8d0*/  FADD.FTZ R2, R191, R2 ;  /* 0x00000002bf027221 */ /* 0x000fe20000010000 */
[----:B------:R-:W4:Y:S05]  /*a8e0*/  LDL.64 R42, [R1+0x380] ;  /* 0x00038000012a7983 */ /* 0x000f2a0000100a00 */
[----:B------:R-:W1:Y:S01]  /*a8f0*/  MUFU.EX2 R161, R161 ;  /* 0x000000a100a17308 */ /* 0x000e620000000800 */
[----:B0-----:R-:W-:Y:S01]  /*a900*/  FADD.FTZ R13, R159, R58 ;  /* 0x0000003a9f0d7221 */ /* 0x001fe20000010000 */
[----:B------:R-:W-:Y:S01]  /*a910*/  FADD.FTZ R3, R189, R2 ;  /* 0x00000002bd037221 */ /* 0x000fe20000010000 */
[----:B------:R-:W4:Y:S05]  /*a920*/  LDL.64 R56, [R1+0x208] ;  /* 0x0002080001387983 */ /* 0x000f2a0000100a00 */
[----:B------:R-:W0:Y:S01]  /*a930*/  MUFU.EX2 R147, R147 ;  /* 0x0000009300937308 */ /* 0x000e220000000800 */
[----:B-1----:R-:W-:Y:S01]  /*a940*/  FADD.FTZ R2, R148, R13 ;  /* 0x0000000d94027221 */ /* 0x002fe20000010000 */
[----:B------:R-:W-:Y:S01]  /*a950*/  FADD.FTZ R3, R190, R3 ;  /* 0x00000003be037221 */ /* 0x000fe20000010000 */
[----:B------:R-:W4:Y:S05]  /*a960*/  LDL.64 R58, [R1+0x218] ;  /* 0x00021800013a7983 */ /* 0x000f2a0000100a00 */
        /* <DEDUP_REMOVED lines=10> */
[----:B------:R-:W-:-:S06]  /*aa10*/  FADD.FTZ R2, R162, R3 ;  /* 0x00000003a2027221 */ /* 0x000fcc0000010000 */
[----:B------:R-:W1:Y:S01]  /*aa20*/  MUFU.EX2 R143, R143 ;  /* 0x0000008f008f7308 */ /* 0x000e620000000800 */
[----:B------:R-:W-:Y:S01]  /*aa30*/  FADD.FTZ R70, R146, R13 ;  /* 0x0000000d92467221 */ /* 0x000fe20000010000 */
[----:B------:R-:W-:-:S06]  /*aa40*/  FADD.FTZ R3, R187, R2 ;  /* 0x00000002bb037221 */ /* 0x000fcc0000010000 */
        /* <DEDUP_REMOVED lines=9> */
[----:B------:R-:W-:Y:S01]  /*aae0*/  FADD.FTZ R3, R183, R2 ;  /* 0x00000002b7037221 */ /* 0x000fe20000010000 */
[----:B------:R-:W4:Y:S05]  /*aaf0*/  LDL.64 R76, [R1+0x2a8] ;  /* 0x0002a800014c7983 */ /* 0x000f2a0000100a00 */
[----:B------:R-:W3:Y:S01]  /*ab00*/  MUFU.EX2 R140, R140 ;  /* 0x0000008c008c7308 */ /* 0x000ee20000000800 */
[----:B0-----:R-:W-:Y:S01]  /*ab10*/  FADD.FTZ R2, R142, R13 ;  /* 0x0000000d8e027221 */ /* 0x001fe20000010000 */
[----:B------:R-:W-:-:S06]  /*ab20*/  FADD.FTZ R3, R166, R3 ;  /* 0x00000003a6037221 */ /* 0x000fcc0000010000 */
[----:B------:R-:W0:Y:S01]  /*ab30*/  MUFU.EX2 R171, R171 ;  /* 0x000000ab00ab7308 */ /* 0x000e220000000800 */
[----:B------:R-:W-:Y:S01]  /*ab40*/  FFMA.FTZ R13, R79, R74, -R81 ;  /* 0x0000004a4f0d7223 */ /* 0x000fe20000010851 */
[----:B-1----:R-:W-:-:S06]  /*ab50*/  FADD.FTZ R79, R169, R2 ;  /* 0x00000002a94f7221 */ /* 0x002fcc0000010000 */
[----:B------:R-:W1:Y:S01]  /*ab60*/  MUFU.EX2 R137, R137 ;  /* 0x0000008900897308 */ /* 0x000e620000000800 */
[----:B------:R-:W-:-:S07]  /*ab70*/  FADD.FTZ R2, R168, R3 ;  /* 0x00000003a8027221 */ /* 0x000fce0000010000 */
[----:B------:R-:W1:Y:S01]  /*ab80*/  MUFU.EX2 R182, R182 ;  /* 0x000000b600b67308 */ /* 0x000e620000000800 */
[----:B---3--:R-:W-:Y:S01]  /*ab90*/  FADD.FTZ R82, R140, R79 ;  /* 0x0000004f8c527221 */ /* 0x008fe20000010000 */
[----:B------:R-:W-:Y:S01]  /*aba0*/  FADD.FTZ R3, R141, R2 ;  /* 0x000000028d037221 */ /* 0x000fe20000010000 */
[----:B------:R-:W3:Y:S05]  /*abb0*/  LDL.64 R74, [R1+0x298] ;  /* 0x00029800014a7983 */ /* 0x000eea0000100a00 */
[----:B------:R-:W-:Y:S08]  /*abc0*/  MUFU.EX2 R181, R181 ;  /* 0x000000b500b57308 */ /* 0x000ff00000000800 */
[----:B------:R-:W1:Y:S01]  /*abd0*/  MUFU.EX2 R173, R173 ;  /* 0x000000ad00ad7308 */ /* 0x000e620000000800 */
[----:B0-----:R-:W-:Y:S01]  /*abe0*/  FADD.FTZ R2, R171, R82 ;  /* 0x00000052ab027221 */ /* 0x001fe20000010000 */
[----:B------:R-:W-:Y:S01]  /*abf0*/  FADD.FTZ R3, R170, R3 ;  /* 0x00000003aa037221 */ /* 0x000fe20000010000 */
[----:B------:R-:W3:Y:S05]  /*ac00*/  LDL.64 R78, [R1+0x2b8] ;  /* 0x0002b800014e7983 */ /* 0x000eea0000100a00 */
[----:B------:R-:W-:Y:S08]  /*ac10*/  MUFU.EX2 R172, R172 ;  /* 0x000000ac00ac7308 */ /* 0x000ff00000000800 */
[----:B------:R-:W0:Y:S01]  /*ac20*/  MUFU.EX2 R136, R136 ;  /* 0x0000008800887308 */ /* 0x000e220000000800 */
[----:B-1----:R-:W-:Y:S01]  /*ac30*/  FADD.FTZ R84, R137, R2 ;  /* 0x0000000289547221 */ /* 0x002fe20000010000 */
[----:B------:R-:W-:Y:S01]  /*ac40*/  FADD.FTZ R2, R182, R3 ;  /* 0x00000003b6027221 */ /* 0x000fe20000010000 */
[----:B------:R-:W3:Y:S05]  /*ac50*/  LDL.64 R80, [R1+0x2c8] ;  /* 0x0002c80001507983 */ /* 0x000eea0000100a00 */
        /* <DEDUP_REMOVED lines=11> */
[----:B------:R-:W-:Y:S01]  /*ad10*/  FADD.FTZ R95, R174, R3 ;  /* 0x00000003ae5f7221 */ /* 0x000fe20000010000 */
[----:B------:R-:W3:Y:S02]  /*ad20*/  LDL.64 R88, [R1+0x308] ;  /* 0x0003080001587983 */ /* 0x000ee40000100a00 */
[----:B------:R-:W-:Y:S01]  /*ad30*/  FADD.FTZ R3, R13, R2 ;  /* 0x000000020d037221 */ /* 0x000fe20000010000 */
[----:B------:R-:W-:-:S02]  /*ad40*/  FADD.FTZ R2, R180, R95 ;  /* 0x0000005fb4027221 */ /* 0x000fc40000010000 */
[----:B------:R-:W3:Y:S04]  /*ad50*/  LDL.64 R94, [R1+0x338] ;  /* 0x00033800015e7983 */ /* 0x000ee80000100a00 */
[----:B------:R0:W-:Y:S02]  /*ad60*/  STL.64 [R1+0x3f0], R2 ;  /* 0x0003f00201007387 */ /* 0x0001e40000100a00 */
[C---:B0-----:R-:W-:Y:S01]  /*ad70*/  FMUL.FTZ R3, R158.reuse, R185 ;  /* 0x000000b99e037220 */ /* 0x041fe20000410000 */
[----:B------:R-:W-:-:S05]  /*ad80*/  FMUL.FTZ R2, R158, R184 ;  /* 0x000000b89e027220 */ /* 0x000fca0000410000 */
[----:B------:R0:W-:Y:S04]  /*ad90*/  STL.64 [R1+0x3c0], R2 ;  /* 0x0003c00201007387 */ /* 0x0001e80000100a00 */
[----:B0-----:R0:W5:Y:S01]  /*ada0*/  LDL.64 R2, [R1+0x1c0] ;  /* 0x0001c00001027983 */ /* 0x0011620000100a00 */
        /* <DEDUP_REMOVED lines=106> */
[----:B------:R0:W-:Y:S01]  /*b450*/  STL.64 [R1+0x3c8], R144 ;  /* 0x0003c89001007387 */ /* 0x0001e20000100a00 */
[C---:B------:R-:W-:Y:S01]  /*b460*/  FMUL.FTZ R73, R195.reuse, R73 ;  /* 0x00000049c3497220 */ /* 0x040fe20000410000 */
[----:B------:R-:W-:-:S02]  /*b470*/  FMUL.FTZ R72, R195, R72 ;  /* 0x00000048c3487220 */ /* 0x000fc40000410000 */
[----:B------:R0:W-:Y:S01]  /*b480*/  STL.64 [R1+0x1d0], R138 ;  /* 0x0001d08a01007387 */ /* 0x0001e20000100a00 */
[----:B------:R-:W-:-:S03]  /*b490*/  LOP3.LUT R193, R193, 0x1, RZ, 0xfc, !PT ;  /* 0x00000001c1c17812 */ /* 0x000fc600078efcff */
[----:B------:R0:W-:Y:S04]  /*b4a0*/  STL.64 [R1+0x1e0], R134 ;  /* 0x0001e08601007387 */ /* 0x0001e80000100a00 */
[----:B------:R0:W-:Y:S04]  /*b4b0*/  STL.64 [R1+0x1f0], R132 ;  /* 0x0001f08401007387 */ /* 0x0001e80000100a00 */
[----:B------:R0:W-:Y:S04]  /*b4c0*/  STL.64 [R1+0x200], R130 ;  /* 0x0002008201007387 */ /* 0x0001e80000100a00 */
[----:B------:R0:W-:Y:S01]  /*b4d0*/  STL.64 [R1+0x210], R128 ;  /* 0x0002108001007387 */ /* 0x0001e20000100a00 */
[C---:B------:R-:W-:Y:S01]  /*b4e0*/  FMUL.FTZ R71, R195.reuse, R71 ;  /* 0x00000047c3477220 */ /* 0x040fe20000410000 */
[----:B------:R-:W-:-:S02]  /*b4f0*/  FMUL.FTZ R70, R195, R70 ;  /* 0x00000046c3467220 */ /* 0x000fc40000410000 */
[----:B------:R0:W-:Y:S04]  /*b500*/  STL.64 [R1+0x220], R126 ;  /* 0x0002207e01007387 */ /* 0x0001e80000100a00 */
[----:B------:R0:W-:Y:S04]  /*b510*/  STL [R1+0x3e4], R205 ;  /* 0x0003e4cd01007387 */ /* 0x0001e80000100800 */
[----:B------:R0:W-:Y:S01]  /*b520*/  STL.64 [R1+0x230], R124 ;  /* 0x0002307c01007387 */ /* 0x0001e20000100a00 */
[C---:B------:R-:W-:Y:S01]  /*b530*/  FMUL.FTZ R77, R195.reuse, R77 ;  /* 0x0000004dc34d7220 */ /* 0x040fe20000410000 */
[----:B------:R-:W-:-:S02]  /*b540*/  FMUL.FTZ R76, R195, R76 ;  /* 0x0000004cc34c7220 */ /* 0x000fc40000410000 */
[----:B------:R0:W-:Y:S04]  /*b550*/  STL.64 [R1+0x240], R122 ;  /* 0x0002407a01007387 */ /* 0x0001e80000100a00 */
[----:B------:R0:W-:Y:S04]  /*b560*/  STL.64 [R1+0x250], R120 ;  /* 0x0002507801007387 */ /* 0x0001e80000100a00 */
[----:B------:R0:W-:Y:S04]  /*b570*/  STL.64 [R1+0x260], R118 ;  /* 0x0002607601007387 */ /* 0x0001e80000100a00 */
[----:B------:R0:W-:Y:S04]  /*b580*/  STL.64 [R1+0x270], R116 ;  /* 0x0002707401007387 */ /* 0x0001e80000100a00 */
[----:B------:R0:W-:Y:S04]  /*b590*/  STL.64 [R1+0x280], R114 ;  /* 0x0002807201007387 */ /* 0x0001e80000100a00 */
[----:B------:R0:W-:Y:S04]  /*b5a0*/  STL.64 [R1+0x290], R96 ;  /* 0x0002906001007387 */ /* 0x0001e80000100a00 */
[----:B------:R0:W-:Y:S01]  /*b5b0*/  STL.64 [R1+0x2a0], R4 ;  /* 0x0002a00401007387 */ /* 0x0001e20000100a00 */
[C---:B---3--:R-:W-:Y:S01]  /*b5c0*/  FMUL.FTZ R75, R195.reuse, R75 ;  /* 0x0000004bc34b7220 */ /* 0x048fe20000410000 */
[----:B------:R-:W-:-:S02]  /*b5d0*/  FMUL.FTZ R74, R195, R74 ;  /* 0x0000004ac34a7220 */ /* 0x000fc40000410000 */
[----:B------:R0:W-:Y:S04]  /*b5e0*/  STL.64 [R1+0x2b0], R6 ;  /* 0x0002b00601007387 */ /* 0x0001e80000100a00 */
[----:B------:R0:W-:Y:S04]  /*b5f0*/  STL.64 [R1+0x2c0], R8 ;  /* 0x0002c00801007387 */ /* 0x0001e80000100a00 */
[----:B------:R0:W-:Y:S01]  /*b600*/  STL.64 [R1+0x2d0], R14 ;  /* 0x0002d00e01007387 */ /* 0x0001e20000100a00 */
[C---:B------:R-:W-:Y:S01]  /*b610*/  FMUL.FTZ R79, R195.reuse, R79 ;  /* 0x0000004fc34f7220 */ /* 0x040fe20000410000 */
        /* <DEDUP_REMOVED lines=15> */
[C---:B------:R-:W-:Y:S01]  /*b710*/  FMUL.FTZ R84, R195.reuse, R84 ;  /* 0x00000054c3547220 */ /* 0x040fe20000410000 */
[C---:B------:R-:W-:Y:S01]  /*b720*/  FMUL.FTZ R89, R195.reuse, R89 ;  /* 0x00000059c3597220 */ /* 0x040fe20000410000 */
[C---:B------:R-:W-:Y:S01]  /*b730*/  FMUL.FTZ R88, R195.reuse, R88 ;  /* 0x00000058c3587220 */ /* 0x040fe20000410000 */
[----:B------:R0:W-:Y:S04]  /*b740*/  STL.64 [R1+0x370], R40 ;  /* 0x0003702801007387 */ /* 0x0001e80000100a00 */
        /* <DEDUP_REMOVED lines=37> */
[----:B------:R-:W-:Y:S01]  /*b9a0*/  ISETP.NE.AND P1, PT, R193, 0x3, PT ;  /* 0x00000003c100780c */ /* 0x000fe20003f25270 */
[----:B------:R-:W-:Y:S01]  /*b9b0*/  BSSY B0, `(.L_x_10965) ;  /* 0x000001b000007945 */ /* 0x000fe20003800000 */
        /* <DEDUP_REMOVED lines=24> */
[----:B0-----:R-:W-:Y:S06]  /*bb40*/  @!P1 BRA `(.L_x_10966) ;  /* 0x0000000000049947 */ /* 0x001fec0003800000 */
[----:B------:R-:W-:Y:S01]  /*bb50*/  BPT.TRAP 0x1 ;  /* 0x000000040000795c */ /* 0x000fe20000300000 */
.L_x_10966:
[----:B------:R-:W-:Y:S05]  /*bb60*/  BSYNC B0 ;  /* 0x0000000000007941 */ /* 0x000fea0003800000 */
.L_x_10965:
        /* <DEDUP_REMOVED lines=8> */
.L_x_10968:
[----:B------:R-:W-:Y:S05]  /*bbf0*/  BSYNC B0 ;  /* 0x0000000000007941 */ /* 0x000fea0003800000 */
.L_x_10967:
[----:B------:R-:W-:Y:S04]  /*bc00*/  BSSY B0, `(.L_x_10969) ;  /* 0x0000004000007945 */ /* 0x000fe80003800000 */
[----:B-1----:R-:W-:Y:S05]  /*bc10*/  @P0 BRA `(.L_x_10970) ;  /* 0x0000000000080947 */ /* 0x002fea0003800000 */
[----:B------:R-:W1:Y:S02]  /*bc20*/  SYNCS.PHASECHK.TRANS64.TRYWAIT P0, [R2+URZ], R3 ;  /* 0x00000003020075a7 */ /* 0x000e64000800017f */
[----:B-1----:R-:W-:Y:S05]  /*bc30*/  @!P0 BRA `(.L_x_10971) ;  /* 0x0000012400188947 */ /* 0x002fea0003800000 */
.L_x_10970:
[----:B------:R-:W-:Y:S05]  /*bc40*/  BSYNC B0 ;  /* 0x0000000000007941 */ /* 0x000fea0003800000 */
.L_x_10969:
        /* <DEDUP_REMOVED lines=129> */
[----:B------:R2:W-:Y:S06]  /*c460*/  BAR.SYNC.DEFER_BLOCKING R204, 0x100 ;  /* 0x000400cc0000751d */ /* 0x0005ec0000010000 */
[----:B01----:R-:W4:Y:S04]  /*c470*/  LD.E.64 R2, desc[UR36][R16.64+0x80] ;  /* 0x0000802410027980 */ /* 0x003f28000c101b00 */
[----:B--2---:R0:W-:Y:S04]  /*c480*/  STL [R1+0x1d0], R4 ;  /* 0x0001d00401007387 */ /* 0x0041e80000100800 */
[----:B---3--:R1:W-:Y:S04]  /*c490*/  STL [R1+0x2c8], R5 ;  /* 0x0002c80501007387 */ /* 0x0083e80000100800 */
[----:B0-----:R-:W2:Y:S04]  /*c4a0*/  LDL R4, [R1+0x68] ;  /* 0x0000680001047983 */ /* 0x001ea80000100800 */
[----:B-1----:R-:W3:Y:S04]  /*c4b0*/  LDL R5, [R1+0x1c0] ;  /* 0x0001c00001057983 */ /* 0x002ee80000100800 */
        /* <DEDUP_REMOVED lines=126> */
[----:B0-----:R-:W3:Y:S04]  /*cca0*/  LDL.128 R24, [R1+0x1d0] ;  /* 0x0001d00001187983 */ /* 0x001ee80000100c00 */
[----:B-1----:R-:W3:Y:S04]  /*ccb0*/  LDL.128 R28, [R1+0x1e0] ;  /* 0x0001e000011c7983 */ /* 0x002ee80000100c00 */
[----:B----4-:R-:W4:Y:S04]  /*ccc0*/  LDL.128 R32, [R1+0x1f0] ;  /* 0x0001f00001207983 */ /* 0x010f280000100c00 */
[----:B--2---:R-:W4:Y:S04]  /*ccd0*/  LDL.128 R36, [R1+0x200] ;  /* 0x0002000001247983 */ /* 0x004f280000100c00 */
[----:B---3--:R-:W4:Y:S04]  /*cce0*/  LDL.128 R40, [R1+0x210] ;  /* 0x0002100001287983 */ /* 0x008f280000100c00 */
        /* <DEDUP_REMOVED lines=27> */
[----:B------:R-:W-:Y:S01]  /*cea0*/  IMAD R2, R5, 0xc00, R2 ;  /* 0x00000c0005027824 */ /* 0x000fe200078e0202 */
[----:B------:R-:W-:-:S02]  /*ceb0*/  ISETP.NE.U32.AND P0, PT, R4, RZ, PT ;  /* 0x000000ff0400720c */ /* 0x000fc40003f05070 */
[----:B------:R-:W-:Y:S02]  /*cec0*/  R2UR UR7, R3 ;  /* 0x00000000030772ca */ /* 0x000fe400000e0000 */
[----:B------:R-:W-:-:S09]  /*ced0*/  R2UR UR6, R2 ;  /* 0x00000000020672ca */ /* 0x000fd200000e0000 */
[----:B------:R-:W-:Y:S01]  /*cee0*/  VOTEU.ANY UP0, P0 ;  /* 0x00000000003f7886 */ /* 0x000fe20000000100 */
[----:B------:R-:W-:Y:S02]  /*cef0*/  VIADD R4, R2, 0x80 ;  /* 0x0000008002047836 */ /* 0x000fe40000000000 */
[----:B------:R-:W-:Y:S01]  /*cf00*/  IMAD.MOV.U32 R5, RZ, RZ, R3 ;  /* 0x000000ffff057224 */ /* 0x000fe200078e0003 */
[----:B----4-:R-:W-:-:S06]  /*cf10*/  WARPGROUP.ARRIVE ;  /* 0x00000000000079c5 */ /* 0x010fcc0000000000 */
[----:B------:R-:W-:Y:S01]  /*cf20*/  HGMMA.64x256x16.F32 R24, R152, gdesc[UR4].tnspB, R24, UP0, gsb0 ;  /* 0x43e0000498187df0 */ /* 0x000fe2000b800818 */
        /* <DEDUP_REMOVED lines=230> */
[----:B---3--:R-:W3:Y:S04]  /*dd90*/  LDL R80, [R1+0x1dc] ;  /* 0x0001dc0001507983 */ /* 0x008ee80000100800 */
[----:B------:R-:W3:Y:S04]  /*dda0*/  LDL R4, [R1+0x1e0] ;  /* 0x0001e00001047983 */ /* 0x000ee80000100800 */
[----:B------:R-:W3:Y:S04]  /*ddb0*/  LDL R82, [R1+0x1e4] ;  /* 0x0001e40001527983 */ /* 0x000ee80000100800 */
[----:B----4-:R-:W4:Y:S04]  /*ddc0*/  LDL R84, [R1+0x1e8] ;  /* 0x0001e80001547983 */ /* 0x010f280000100800 */
[----:B------:R-:W4:Y:S04]  /*ddd0*/  LDL R86, [R1+0x1ec] ;  /* 0x0001ec0001567983 */ /* 0x000f280000100800 */
[----:B------:R-:W4:Y:S04]  /*dde0*/  LDL R6, [R1+0x1f0] ;  /* 0x0001f00001067983 */ /* 0x000f280000100800 */
[----:B0-----:R-:W4:Y:S04]  /*ddf0*/  LDL R88, [R1+0x1f4] ;  /* 0x0001f40001587983 */ /* 0x001f280000100800 */
        /* <DEDUP_REMOVED lines=257> */
.L_x_10973:
[----:B------:R-:W-:Y:S05]  /*ee10*/  BSYNC B0 ;  /* 0x0000000000007941 */ /* 0x000fea0003800000 */
.L_x_10972:
        /* <DEDUP_REMOVED lines=9> */
.L_x_10955:
[----:B------:R-:W-:-:S13]  /*eeb0*/  ISETP.GE.AND P0, PT, R10, UR43, PT ;  /* 0x0000002b0a007c0c */ /* 0x000fda000bf06270 */
[----:B------:R-:W-:Y:S05]  /*eec0*/  @!P0 BRA `(.L_x_10975) ;  /* 0x0000007000f88947 */ /* 0x000fea0003800000 */
.L_x_11008:
        /* <DEDUP_REMOVED lines=20> */
.L_x_10977:
[----:B------:R-:W-:Y:S05]  /*f010*/  BSYNC B0 ;  /* 0x0000000000007941 */ /* 0x000fea0003800000 */
.L_x_10976:
        /* <DEDUP_REMOVED lines=9> */
.L_x_10979:
[----:B------:R-:W-:Y:S05]  /*f0b0*/  BSYNC B0 ;  /* 0x0000000000007941 */ /* 0x000fea0003800000 */
.L_x_10978:
[----:B------:R-:W-:Y:S04]  /*f0c0*/  BSSY B0, `(.L_x_10980) ;  /* 0x0000006000007945 */ /* 0x000fe80003800000 */
[----:B--2---:R-:W-:Y:S05]  /*f0d0*/  @P0 BRA `(.L_x_10981) ;  /* 0x0000000000100947 */ /* 0x004fea0003800000 */
[----:B-----5:R-:W-:Y:S01]  /*f0e0*/  IMAD R6, R6, 0x8, R3 ;  /* 0x0000000806067824 */ /* 0x020fe200078e0203 */
[----:B------:R-:W-:-:S04]  /*f0f0*/  SHF.L.U32 R7, R7, 0x1f, RZ ;  /* 0x0000001f07077819 */ /* 0x000fc800000006ff */
[----:B------:R-:W2:Y:S02]  /*f100*/  SYNCS.PHASECHK.TRANS64.TRYWAIT P0, [R6+URZ], R7 ;  /* 0x00000007060075a7 */ /* 0x000ea4000800017f */
[----:B--2---:R-:W-:Y:S05]  /*f110*/  @!P0 BRA `(.L_x_10982) ;  /* 0x000000ec00f48947 */ /* 0x004fea0003800000 */
.L_x_10981:
[----:B------:R-:W-:Y:S05]  /*f120*/  BSYNC B0 ;  /* 0x0000000000007941 */ /* 0x000fea0003800000 */
.L_x_10980:
        /* <DEDUP_REMOVED lines=11> */
[----:B------:R-:W2:Y:S01]  /*f1e0*/  LDL R13, [R1] ;  /* 0x00000000010d7983 */ /* 0x000ea20000100800 */
[----:B------:R-:W-:Y:S02]  /*f1f0*/  VIADD R6, R2, 0x2 ;  /* 0x0000000202067836 */ /* 0x000fe40000000000 */
[----:B------:R-:W-:Y:S01]  /*f200*/  IMAD.MOV.U32 R7, RZ, RZ, R3 ;  /* 0x000000ffff077224 */ /* 0x000fe200078e0003 */
[----:B------:R0:W5:Y:S01]  /*f210*/  LDL R11, [R1+0x1c0] ;  /* 0x0001c000010b7983 */ /* 0x0001620000100800 */
[----:B---3--:R-:W-:Y:S02]  /*f220*/  R2UR UR4, R20 ;  /* 0x00000000140472ca */ /* 0x008fe400000e0000 */
[----:B------:R-:W-:Y:S01]  /*f230*/  R2UR UR5, R21 ;  /* 0x00000000150572ca */ /* 0x000fe200000e0000 */
[----:B------:R0:W5:-:S12]  /*f240*/  LDL R20, [R1+0xc] ;  /* 0x00000c0001147983 */ /* 0x0001580000100800 */
        /* <DEDUP_REMOVED lines=41> */
.L_x_10984:
[----:B------:R-:W-:Y:S05]  /*f4e0*/  BSYNC B0 ;  /* 0x0000000000007941 */ /* 0x000fea0003800000 */
.L_x_10983:
[----:B------:R-:W2:Y:S02]  /*f4f0*/  LDL.64 R2, [R1+0x20] ;  /* 0x0000200001027983 */ /* 0x000ea40000100a00 */
[----:B--2---:R-:W-:-:S05]  /*f500*/  MOV R2, R2 ;  /* 0x0000000200027202 */ /* 0x004fca0000000f00 */
[----:B-----5:R-:W-:-:S05]  /*f510*/  IMAD R11, R11, 0x8, R2 ;  /* 0x000000080b0b7824 */ /* 0x020fca00078e0202 */
[----:B------:R-:W-:-:S04]  /*f520*/  PRMT R11, R20, 0x654, R11 ;  /* 0x00000654140b7816 */ /* 0x000fc8000000000b */
[----:B------:R0:W-:Y:S01]  /*f530*/  SYNCS.ARRIVE.TRANS64.RED.A1T0 RZ, [R11+URZ], RZ ;  /* 0x000000ff0bff79a7 */ /* 0x0001e2000810043f */
[----:B------:R-:W2:Y:S04]  /*f540*/  LDL.64 R8, [R1+0x140] ;  /* 0x0001400001087983 */ /* 0x000ea80000100a00 */
[----:B------:R-:W3:Y:S04]  /*f550*/  LDL R2, [R12+0x24] ;  /* 0x000024000c027983 */ /* 0x000ee80000100800 */
[----:B0-----:R-:W4:Y:S04]  /*f560*/  LDL R11, [R12] ;  /* 0x000000000c0b7983 */ /* 0x001f280000100800 */
[----:B------:R-:W4:Y:S04]  /*f570*/  LDL R13, [R1+0x50] ;  /* 0x00005000010d7983 */ /* 0x000f280000100800 */
[----:B------:R-:W4:Y:S04]  /*f580*/  LDL R4, [R12+0x18] ;  /* 0x000018000c047983 */ /* 0x000f280000100800 */
[----:B------:R-:W4:Y:S04]  /*f590*/  LDL R3, [R12+0x4] ;  /* 0x000004000c037983 */ /* 0x000f280000100800 */
[----:B------:R-:W4:Y:S04]  /*f5a0*/  LDL R6, [R12+0xc] ;  /* 0x00000c000c067983 */ /* 0x000f280000100800 */
[----:B------:R-:W4:Y:S04]  /*f5b0*/  LDL R5, [R12+0x10] ;  /* 0x000010000c057983 */ /* 0x000f280000100800 */
[----:B------:R-:W4:Y:S04]  /*f5c0*/  LDL R7, [R12+0x14] ;  /* 0x000014000c077983 */ /* 0x000f280000100800 */
[----:B--2---:R-:W2:Y:S01]  /*f5d0*/  LD.E R8, desc[UR36][R8.64] ;  /* 0x0000002408087980 */ /* 0x004ea2000c101900 */
[----:B---3--:R-:W-:-:S03]  /*f5e0*/  ISETP.NE.AND P0, PT, R2, 0x1, PT ;  /* 0x000000010200780c */ /* 0x008fc60003f05270 */
[----:B------:R-:W3:Y:S10]  /*f5f0*/  LDL R2, [R12+0x8] ;  /* 0x000008000c027983 */ /* 0x000ef40000100800 */
[----:B------:R-:W3:Y:S04]  /*f600*/  @P0 LDL R14, [R12+0x28] ;  /* 0x000028000c0e0983 */ /* 0x000ee80000100800 */
[----:B------:R-:W3:Y:S01]  /*f610*/  @P0 LDL R15, [R12+0x2c] ;  /* 0x00002c000c0f0983 */ /* 0x000ee20000100800 */
[----:B----4-:R-:W-:Y:S01]  /*f620*/  ISETP.GE.AND P1, PT, R4, 0x1, PT ;  /* 0x000000010400780c */ /* 0x010fe20003f26270 */
[----:B------:R-:W-:Y:S01]  /*f630*/  BSSY B0, `(.L_x_10985) ;  /* 0x00000a6000007945 */ /* 0x000fe20003800000 */
[-C--:B--2---:R-:W-:Y:S01]  /*f640*/  FMUL.FTZ R79, R40, R8.reuse ;  /* 0x00000008284f7220 */ /* 0x084fe20000410000 */
[-C--:B------:R-:W-:Y:S01]  /*f650*/  FMUL.FTZ R40, R42, R8.reuse ;  /* 0x000000082a287220 */ /* 0x080fe20000410000 */
[----:B------:R-:W-:Y:S01]  /*f660*/  SHF.R.S32.HI R42, RZ, 0x1f, R11 ;  /* 0x0000001fff2a7819 */ /* 0x000fe2000001140b */
[-C--:B------:R-:W-:Y:S01]  /*f670*/  FMUL.FTZ R73, R28, R8.reuse ;  /* 0x000000081c497220 */ /* 0x080fe20000410000 */
[-C--:B------:R-:W-:Y:S01]  /*f680*/  FMUL.FTZ R28, R38, R8.reuse ;  /* 0x00000008261c7220 */ /* 0x080fe20000410000 */
[-C--:B------:R-:W-:Y:S01]  /*f690*/  FMUL.FTZ R38, R43, R8.reuse ;  /* 0x000000082b267220 */ /* 0x080fe20000410000 */
[----:B------:R-:W-:Y:S01]  /*f6a0*/  FMUL.FTZ R44, R44, R8 ;  /* 0x000000082c2c7220 */ /* 0x000fe20000410000 */
[----:B------:R-:W-:-:S03]  /*f6b0*/  LEA.HI R43, R42, R11, RZ, 0x7 ;  /* 0x0000000b2a2b7211 */ /* 0x000fc600078f38ff */
[----:B------:R0:W1:Y:S01]  /*f6c0*/  MUFU.TANH R81, R44 ;  /* 0x0000002c00517308 */ /* 0x0000620000002400 */
[----:B------:R-:W-:Y:S01]  /*f6d0*/  FMUL.FTZ R45, R45, R8 ;  /* 0x000000082d2d7220 */ /* 0x000fe20000410000 */
[----:B0-----:R-:W-:-:S06]  /*f6e0*/  LOP3.LUT R44, R43, 0xffffff80, RZ, 0xc0, !PT ;  /* 0xffffff802b2c7812 */ /* 0x001fcc00078ec0ff */
[----:B------:R0:W2:Y:S01]  /*f6f0*/  MUFU.TANH R83, R45 ;  /* 0x0000002d00537308 */ /* 0x0000a20000002400 */
[----:B------:R-:W-:Y:S02]  /*f700*/  IMAD.IADD R44, R11, 0x1, -R44 ;  /* 0x000000010b2c7824 */ /* 0x000fe400078e0a2c */
[-C--:B------:R-:W-:Y:S01]  /*f710*/  FMUL.FTZ R76, R36, R8.reuse ;  /* 0x00000008244c7220 */ /* 0x080fe20000410000 */
[-C--:B------:R-:W-:Y:S02]  /*f720*/  FMUL.FTZ R48, R48, R8.reuse ;  /* 0x0000000830307220 */ /* 0x080fe40000410000 */
[----:B0-----:R-:W-:Y:S01]  /*f730*/  SHF.R.S32.HI R45, RZ, 0x1f, R44 ;  /* 0x0000001fff2d7819 */ /* 0x001fe2000001142c */
[----:B------:R-:W-:Y:S01]  /*f740*/  FMUL.FTZ R36, R46, R8 ;  /* 0x000000082e247220 */ /* 0x000fe20000410000 */
[----:B------:R0:W4:Y:S02]  /*f750*/  MUFU.TANH R85, R48 ;  /* 0x0000003000557308 */ /* 0x0001240000002400 */
[----:B------:R-:W-:Y:S01]  /*f760*/  LEA.HI R46, R45, R44, RZ, 0x2 ;  /* 0x0000002c2d2e7211 */ /* 0x000fe200078f10ff */
[-C--:B------:R-:W-:Y:S01]  /*f770*/  FMUL.FTZ R142, R47, R8.reuse ;  /* 0x000000082f8e7220 */ /* 0x080fe20000410000 */
[-C--:B------:R-:W-:Y:S01]  /*f780*/  FMUL.FTZ R9, R26, R8.reuse ;  /* 0x000000081a097220 */ /* 0x080fe20000410000 */
[----:B------:R-:W-:Y:S01]  /*f790*/  FMUL.FTZ R26, R34, R8 ;  /* 0x00000008221a7220 */ /* 0x000fe20000410000 */
[----:B------:R-:W-:-:S02]  /*f7a0*/  SHF.R.S32.HI R47, RZ, 0x2, R46 ;  /* 0x00000002ff2f7819 */ /* 0x000fc4000001142e */
[----:B0-----:R-:W-:Y:S02]  /*f7b0*/  LEA.HI R48, R42, R11, RZ, 0x2 ;  /* 0x0000000b2a307211 */ /* 0x001fe400078f10ff */
[----:B------:R-:W-:Y:S01]  /*f7c0*/  SHF.R.S32.HI R42, RZ, 0x1f, R46 ;  /* 0x0000001fff2a7819 */ /* 0x000fe2000001142e */
[----:B------:R-:W-:Y:S01]  /*f7d0*/  FMUL.FTZ R34, R50, R8 ;  /* 0x0000000832227220 */ /* 0x000fe20000410000 */
[----:B------:R-:W-:Y:S02]  /*f7e0*/  LOP3.LUT R50, R48, 0xfffffffc, RZ, 0xc0, !PT ;  /* 0xfffffffc30327812 */ /* 0x000fe400078ec0ff */
[----:B------:R-:W-:Y:S02]  /*f7f0*/  LEA.HI R48, R42, R47, RZ, 0x3 ;  /* 0x0000002f2a307211 */ /* 0x000fe400078f18ff */
[----:B------:R-:W-:Y:S02]  /*f800*/  SHF.R.S32.HI R42, RZ, 0x7, R43 ;  /* 0x00000007ff2a7819 */ /* 0x000fe4000001142b */
[----:B------:R-:W-:-:S02]  /*f810*/  LOP3.LUT R48, R48, 0xfffffff8, RZ, 0xc0, !PT ;  /* 0xfffffff830307812 */ /* 0x000fc400078ec0ff */
[----:B------:R-:W-:Y:S01]  /*f820*/  LEA.HI R45, R45, R44, RZ, 0x5 ;  /* 0x0000002c2d2d7211 */ /* 0x000fe200078f28ff */
[----:B------:R-:W-:Y:S01]  /*f830*/  IMAD.IADD R50, R11, 0x1, -R50 ;  /* 0x000000010b327824 */ /* 0x000fe200078e0a32 */
[----:B------:R-:W-:Y:S01]  /*f840*/  LEA.HI R43, R43, R42, RZ, 0x1 ;  /* 0x0000002a2b2b7211 */ /* 0x000fe200078f08ff */
[----:B------:R-:W-:Y:S01]  /*f850*/  IMAD.IADD R47, R47, 0x1, -R48 ;  /* 0x000000012f2f7824 */ /* 0x000fe200078e0a30 */
[----:B------:R-:W-:Y:S02]  /*f860*/  SHF.R.S32.HI R48, RZ, 0x5, R45 ;  /* 0x00000005ff307819 */ /* 0x000fe4000001142d */
[----:B------:R-:W-:Y:S02]  /*f870*/  LOP3.LUT R43, R43, 0x3fffffe, RZ, 0xc0, !PT ;  /* 0x03fffffe2b2b7812 */ /* 0x000fe400078ec0ff */
[----:B------:R-:W-:Y:S01]  /*f880*/  LEA.HI R11, R50, R50, RZ, 0x1 ;  /* 0x00000032320b7211 */ /* 0x000fe200078f08ff */
[----:B------:R-:W-:Y:S02]  /*f890*/  IMAD R48, R13, 0x8, R48 ;  /* 0x000000080d307824 */ /* 0x000fe400078e0230 */
[----:B------:R-:W-:Y:S01]  /*f8a0*/  IMAD.IADD R43, R42, 0x1, -R43 ;  /* 0x000000012a2b7824 */ /* 0x000fe200078e0a2b */
[----:B------:R-:W-:Y:S01]  /*f8b0*/  LOP3.LUT R11, R11, 0x1ffffffe, RZ, 0xc0, !PT ;  /* 0x1ffffffe0b0b7812 */ /* 0x000fe200078ec0ff */
[----:B------:R-:W-:-:S04]  /*f8c0*/  IMAD.U32 R42, R48, 0x10, R47 ;  /* 0x00000010302a7824 */ /* 0x000fc800078e002f */
[----:B------:R-:W-:Y:S02]  /*f8d0*/  IMAD.IADD R11, R50, 0x1, -R11 ;  /* 0x00000001320b7824 */ /* 0x000fe400078e0a0b */
[----:B------:R-:W-:-:S04]  /*f8e0*/  IMAD R42, R43, 0x40, R42 ;  /* 0x000000402b2a7824 */ /* 0x000fc800078e022a */
[----:B------:R-:W-:-:S04]  /*f8f0*/  IMAD R43, R11, 0x8, R42 ;  /* 0x000000080b2b7824 */ /* 0x000fc800078e022a */
[----:B---3--:R-:W-:-:S05]  /*f900*/  @P0 IMAD.HI.U32 R14, R43, R14, RZ ;  /* 0x0000000e2b0e0227 */ /* 0x008fca00078e00ff */
[----:B------:R-:W-:Y:S02]  /*f910*/  @P0 SHF.R.U32.HI R43, RZ, R15, R14 ;  /* 0x0000000fff2b0219 */ /* 0x000fe4000001160e */
[----:B------:R-:W-:Y:S01]  /*f920*/  LOP3.LUT R13, R46, 0x7ffffffc, RZ, 0xc0, !PT ;  /* 0x7ffffffc2e0d7812 */ /* 0x000fe200078ec0ff */
[----:B------:R-:W-:Y:S02]  /*f930*/  IMAD.MOV.U32 R15, RZ, RZ, -0x60 ;  /* 0xffffffa0ff0f7424 */ /* 0x000fe400078e00ff */
        /* <DEDUP_REMOVED lines=29> */
[----:B------:R-:W-:-:S02]  /*fb10*/  IMAD R15, R10, R15, 0x1 ;  /* 0x000000010a0f7424 */ /* 0x000fc400078e020f */
        /* <DEDUP_REMOVED lines=8> */
[----:B------:R-:W3:Y:S01]  /*fba0*/  MUFU.TANH R24, R24 ;  /* 0x0000001800187308 */ /* 0x000ee20000002400 */
        /* <DEDUP_REMOVED lines=45> */
[----:B------:R-:W1:Y:S01]  /*fe80*/  MUFU.TANH R14, R14 ;  /* 0x0000000e000e7308 */ /* 0x000e620000002400 */
[----:B------:R-:W-:-:S02]  /*fe90*/  IMAD.IADD R44, R8, 0x1, R5 ;  /* 0x00000001082c7824 */ /* 0x000fc400078e0205 */
[----:B------:R-:W-:Y:S02]  /*fea0*/  IMAD.IADD R45, R8, 0x1, R45 ;  /* 0x00000001082d7824 */ /* 0x000fe400078e022d */
[----:B------:R-:W-:Y:S02]  /*feb0*/  IMAD R46, R10, -0x60, R7 ;  /* 0xffffffa00a2e7824 */ /* 0x000fe400078e0207 */
[----:B------:R-:W-:Y:S02]  /*fec0*/  VIADD R15, R15, 0xffffffff ;  /* 0xffffffff0f0f7836 */ /* 0x000fe40000000000 */
[--C-:B0-----:R-:W-:Y:S02]  /*fed0*/  IMAD.IADD R5, R44, 0x1, R42.reuse ;  /* 0x000000012c057824 */ /* 0x101fe400078e022a */
        /* <DEDUP_REMOVED lines=14> */
.L_x_10990:
[----:B------:R-:W-:Y:S05]  /*ffc0*/  BSYNC B2 ;  /* 0x0000000000027941 */ /* 0x000fea0003800000 */
.L_x_10989:
[----:B------:R-:W-:Y:S01]  /*ffd0*/  LOP3.LUT R7, RZ, R7, RZ, 0x33, !PT ;  /* 0x00000007ff077212 */ /* 0x000fe200078e33ff */
[----:B------:R-:W-:Y:S06]  /*ffe0*/  BRA `(.L_x_10991) ;  /* 0x0000000000187947 */ /* 0x000fec0003800000 */
.L_x_10988:
[----:B------:R-:W-:-:S13]  /*fff0*/  ISETP.NE.AND P0, PT, R4, 0x1, PT ;  /* 0x000000010400780c */ /* 0x000fda0003f05270 */
[----:B------:R-:W-:Y:S05]  /*10000*/  @!P0 BRA `(.L_x_10991) ;  /* 0x0000000000108947 */ /* 0x000fea0003800000 */
[----:B------:R-:W2:Y:S04]  /*10010*/  LDL R8, [R12+0x1c] ;  /* 0x00001c000c087983 */ /* 0x000ea80000100800 */
[----:B------:R-:W3:Y:S01]  /*10020*/  LDL R42, [R12+0x20] ;  /* 0x000020000c2a7983 */ /* 0x000ee20000100800 */
[----:B--2---:R-:W-:-:S05]  /*10030*/  IMAD.HI.U32 R7, R7, R8, RZ ;  /* 0x0000000807077227 */ /* 0x004fca00078e00ff */
[----:B---3--:R-:W-:-:S07]  /*10040*/  SHF.R.U32.HI R7, RZ, R42, R7 ;  /* 0x0000002aff077219 */ /* 0x008fce0000011607 */
.L_x_10991:
[----:B------:R-:W-:Y:S05]  /*10050*/  BSYNC B1 ;  /* 0x0000000000017941 */ /* 0x000fea0003800000 */
.L_x_10987:
[----:B------:R-:W-:-:S05]  /*10060*/  IMAD R7, R4, R7, R15 ;  /* 0x0000000704077224 */ /* 0x000fca00078e020f */
[----:B------:R-:W-:Y:S02]  /*10070*/  VIMNMX R6, R6, R7, !PT ;  /* 0x0000000706067248 */ /* 0x000fe40007fe0100 */
[----:B------:R-:W-:-:S07]  /*10080*/  VIADDMNMX R5, R7, R4, R5, PT ;  /* 0x0000000407057246 */ /* 0x000fce0003800105 */
.L_x_10986:
[----:B------:R-:W-:Y:S05]  /*10090*/  BSYNC B0 ;  /* 0x0000000000007941 */ /* 0x000fea0003800000 */
.L_x_10985:
        /* <DEDUP_REMOVED lines=48> */
[----:B-1----:R-:W-:Y:S02]  /*103a0*/  FSEL R72, R81, -INF , !P2 ;  /* 0xff80000051487808 */ /* 0x002fe40005000000 */
        /* <DEDUP_REMOVED lines=83> */
.L_x_10997:
[----:B------:R-:W-:Y:S05]  /*108e0*/  BSYNC B2 ;  /* 0x0000000000027941 */ /* 0x000fea0003800000 */
.L_x_10996:
[----:B------:R-:W-:Y:S01]  /*108f0*/  LOP3.LUT R3, RZ, R3, RZ, 0x33, !PT ;  /* 0x00000003ff037212 */ /* 0x000fe200078e33ff */
[----:B------:R-:W-:Y:S06]  /*10900*/  BRA `(.L_x_10998) ;  /* 0x0000000000187947 */ /* 0x000fec0003800000 */
.L_x_10995:
[----:B------:R-:W-:-:S13]  /*10910*/  ISETP.NE.AND P6, PT, R4, 0x1, PT ;  /* 0x000000010400780c */ /* 0x000fda0003fc5270 */
[----:B------:R-:W-:Y:S05]  /*10920*/  @!P6 BRA `(.L_x_10998) ;  /* 0x000000000010e947 */ /* 0x000fea0003800000 */
[----:B------:R-:W2:Y:S04]  /*10930*/  LDL R2, [R12+0x1c] ;  /* 0x00001c000c027983 */ /* 0x000ea80000100800 */
[----:B------:R-:W3:Y:S01]  /*10940*/  LDL R8, [R12+0x20] ;  /* 0x000020000c087983 */ /* 0x000ee20000100800 */
[----:B--2---:R-:W-:-:S05]  /*10950*/  IMAD.HI.U32 R3, R3, R2, RZ ;  /* 0x0000000203037227 */ /* 0x004fca00078e00ff */
[----:B---3--:R-:W-:-:S07]  /*10960*/  SHF.R.U32.HI R3, RZ, R8, R3 ;  /* 0x00000008ff037219 */ /* 0x008fce0000011603 */
.L_x_10998:
[----:B------:R-:W-:Y:S05]  /*10970*/  BSYNC B1 ;  /* 0x0000000000017941 */ /* 0x000fea0003800000 */
.L_x_10994:
[----:B------:R-:W-:-:S05]  /*10980*/  IMAD R3, R4, R3, R15 ;  /* 0x0000000304037224 */ /* 0x000fca00078e020f */
[----:B------:R-:W-:Y:S02]  /*10990*/  VIADDMNMX R5, R3, R4, R5, PT ;  /* 0x0000000403057246 */ /* 0x000fe40003800105 */
[----:B------:R-:W-:-:S07]  /*109a0*/  VIMNMX R6, R6, R3, !PT ;  /* 0x0000000306067248 */ /* 0x000fce0007fe0100 */
.L_x_10993:
[----:B------:R-:W-:Y:S05]  /*109b0*/  BSYNC B0 ;  /* 0x0000000000007941 */ /* 0x000fea0003800000 */
.L_x_10992:
[C---:B------:R-:W-:Y:S01]  /*109c0*/  ISETP.GT.AND P0, PT, R6.reuse, 0x1, !P0 ;  /* 0x000000010600780c */ /* 0x040fe20004704270 */
[----:B------:R-:W2:Y:S01]  /*109d0*/  LDL.64 R180, [R1+0x3c0] ;  /* 0x0003c00001b47983 */ /* 0x000ea20000100a00 */
[----:B------:R-:W-:Y:S02]  /*109e0*/  ISETP.GT.AND P1, PT, R6, 0x8, !P1 ;  /* 0x000000080600780c */ /* 0x000fe40004f24270 */
[C---:B------:R-:W-:Y:S01]  /*109f0*/  ISETP.LT.OR P0, PT, R5.reuse, 0x2, P0 ;  /* 0x000000020500780c */ /* 0x040fe20000701670 */
[----:B------:R-:W3:Y:S01]  /*10a00*/  LDL.64 R146, [R1+0x3c8] ;  /* 0x0003c80001927983 */ /* 0x000ee20000100a00 */
[----:B------:R-:W-:Y:S02]  /*10a10*/  ISETP.LT.OR P1, PT, R5, 0x9, P1 ;  /* 0x000000090500780c */ /* 0x000fe40000f21670 */
[----:B------:R-:W-:Y:S01]  /*10a20*/  FSEL R56, R20, -INF , !P0 ;  /* 0xff80000014387808 */ /* 0x000fe20004000000 */
[----:B------:R-:W4:Y:S01]  /*10a30*/  LDL.64 R138, [R1+0x1d0] ;  /* 0x0001d000018a7983 */ /* 0x000f220000100a00 */
[----:B------:R-:W-:-:S02]  /*10a40*/  ISETP.NE.AND P0, PT, R42, RZ, PT ;  /* 0x000000ff2a00720c */ /* 0x000fc40003f05270 */
[----:B------:R-:W-:Y:S01]  /*10a50*/  FSEL R52, R21, -INF , !P1 ;  /* 0xff80000015347808 */ /* 0x000fe20004800000 */
[----:B------:R-:W4:Y:S01]  /*10a60*/  LDL.64 R136, [R1+0x1e0] ;  /* 0x0001e00001887983 */ /* 0x000f220000100a00 */
[----:B------:R-:W-:Y:S02]  /*10a70*/  ISETP.GT.AND P0, PT, R6, 0x9, !P0 ;  /* 0x000000090600780c */ /* 0x000fe40004704270 */
[----:B------:R-:W-:Y:S01]  /*10a80*/  ISETP.NE.AND P1, PT, R30, RZ, PT ;  /* 0x000000ff1e00720c */ /* 0x000fe20003f25270 */
[----:B------:R-:W4:Y:S01]  /*10a90*/  LDL.64 R132, [R1+0x1f0] ;  /* 0x0001f00001847983 */ /* 0x000f220000100a00 */
[----:B------:R-:W-:Y:S02]  /*10aa0*/  ISETP.LT.OR P0, PT, R5, 0xa, P0 ;  /* 0x0000000a0500780c */ /* 0x000fe40000701670 */
[----:B------:R-:W-:Y:S01]  /*10ab0*/  ISETP.NE.AND P6, PT, R51, RZ, PT ;  /* 0x000000ff3300720c */ /* 0x000fe20003fc5270 */
[----:B------:R-:W4:Y:S01]  /*10ac0*/  LDL.64 R130, [R1+0x200] ;  /* 0x0002000001827983 */ /* 0x000f220000100a00 */
[----:B------:R-:W-:-:S02]  /*10ad0*/  FSEL R148, R25, -INF , !P0 ;  /* 0xff80000019947808 */ /* 0x000fc40004000000 */
[----:B------:R-:W-:Y:S01]  /*10ae0*/  ISETP.NE.AND P0, PT, R47, RZ, PT ;  /* 0x000000ff2f00720c */ /* 0x000fe20003f05270 */
[----:B------:R-:W4:Y:S03]  /*10af0*/  LDL.64 R128, [R1+0x210] ;  /* 0x0002100001807983 */ /* 0x000f260000100a00 */
[----:B------:R-:W-:Y:S01]  /*10b00*/  ISETP.GT.AND P0, PT, R6, 0x10, !P0 ;  /* 0x000000100600780c */ /* 0x000fe20004704270 */
[----:B------:R-:W4:Y:S03]  /*10b10*/  LDL.64 R126, [R1+0x220] ;  /* 0x00022000017e7983 */ /* 0x000f260000100a00 */
[----:B------:R-:W-:Y:S01]  /*10b20*/  ISETP.LT.OR P0, PT, R5, 0x11, P0 ;  /* 0x000000110500780c */ /* 0x000fe20000701670 */
[----:B------:R-:W4:Y:S03]  /*10b30*/  LDL.64 R124, [R1+0x230] ;  /* 0x00023000017c7983 */ /* 0x000f260000100a00 */
[----:B------:R-:W-:Y:S01]  /*10b40*/  FSEL R46, R26, -INF , !P0 ;  /* 0xff8000001a2e7808 */ /* 0x000fe20004000000 */
[----:B------:R-:W4:Y:S01]  /*10b50*/  LDL.64 R122, [R1+0x240] ;  /* 0x00024000017a7983 */ /* 0x000f220000100a00 */
[----:B------:R-:W-:-:S02]  /*10b60*/  ISETP.GT.AND P0, PT, R6, 0x11, !P1 ;  /* 0x000000110600780c */ /* 0x000fc40004f04270 */
[----:B------:R-:W-:Y:S01]  /*10b70*/  ISETP.NE.AND P1, PT, R53, RZ, PT ;  /* 0x000000ff3500720c */ /* 0x000fe20003f25270 */
[----:B------:R-:W4:Y:S01]  /*10b80*/  LDL.64 R120, [R1+0x250] ;  /* 0x0002500001787983 */ /* 0x000f220000100a00 */
[----:B------:R-:W-:Y:S02]  /*10b90*/  ISETP.LT.OR P0, PT, R5, 0x12, P0 ;  /* 0x000000120500780c */ /* 0x000fe40000701670 */
[C---:B------:R-:W-:Y:S01]  /*10ba0*/  ISETP.GT.AND P2, PT, R6.reuse, 0x49, !P2 ;  /* 0x000000490600780c */ /* 0x040fe20005744270 */
[----:B------:R-:W4:Y:S01]  /*10bb0*/  LDL.64 R118, [R1+0x260] ;  /* 0x0002600001767983 */ /* 0x000f220000100a00 */
[----:B------:R-:W-:Y:S02]  /*10bc0*/  FSEL R44, R27, -INF , !P0 ;  /* 0xff8000001b2c7808 */ /* 0x000fe40004000000 */
[----:B------:R-:W-:Y:S01]  /*10bd0*/  ISETP.GT.AND P0, PT, R6, 0x18, !P6 ;  /* 0x000000180600780c */ /* 0x000fe20007704270 */
[----:B------:R-:W4:Y:S01]  /*10be0*/  LDL.64 R116, [R1+0x270] ;  /* 0x0002700001747983 */ /* 0x000f220000100a00 */
[----:B------:R-:W-:-:S02]  /*10bf0*/  ISETP.NE.AND P6, PT, R7, RZ, PT ;  /* 0x000000ff0700720c */ /* 0x000fc40003fc5270 */
[----:B------:R-:W-:Y:S01]  /*10c00*/  ISETP.LT.OR P0, PT, R5, 0x19, P0 ;  /* 0x000000190500780c */ /* 0x000fe20000701670 */
[----:B------:R-:W4:Y:S03]  /*10c10*/  LDL.64 R114, [R1+0x280] ;  /* 0x0002800001727983 */ /* 0x000f260000100a00 */
[----:B------:R-:W-:Y:S01]  /*10c20*/  FSEL R42, R28, -INF , !P0 ;  /* 0xff8000001c2a7808 */ /* 0x000fe20004000000 */
[----:B------:R-:W4:Y:S01]  /*10c30*/  LDL.64 R112, [R1+0x290] ;  /* 0x0002900001707983 */ /* 0x000f220000100a00 */
[----:B------:R-:W-:Y:S02]  /*10c40*/  ISETP.NE.AND P0, PT, R55, RZ, PT ;  /* 0x000000ff3700720c */ /* 0x000fe40003f05270 */
[C---:B------:R-:W-:Y:S01]  /*10c50*/  ISETP.GT.AND P3, PT, R6.reuse, 0x50, !P3 ;  /* 0x000000500600780c */ /* 0x040fe20005f64270 */
[----:B------:R-:W4:Y:S01]  /*10c60*/  LDL.64 R102, [R1+0x2a0] ;  /* 0x0002a00001667983 */ /* 0x000f220000100a00 */
[----:B------:R-:W-:-:S02]  /*10c70*/  ISETP.GT.AND P0, PT, R6, 0x19, !P0 ;  /* 0x000000190600780c */ /* 0x000fc40004704270 */
[C---:B------:R-:W-:Y:S01]  /*10c80*/  ISETP.GT.AND P4, PT, R6.reuse, 0x51, !P4 ;  /* 0x000000510600780c */ /* 0x040fe20006784270 */
[----:B------:R-:W4:Y:S01]  /*10c90*/  LDL.64 R110, [R1+0x2b0] ;  /* 0x0002b000016e7983 */ /* 0x000f220000100a00 */
[----:B------:R-:W-:Y:S02]  /*10ca0*/  ISETP.LT.OR P0, PT, R5, 0x1a, P0 ;  /* 0x0000001a0500780c */ /* 0x000fe40000701670 */
[C---:B------:R-:W-:Y:S01]  /*10cb0*/  ISETP.GT.AND P5, PT, R6.reuse, 0x58, !P5 ;  /* 0x000000580600780c */ /* 0x040fe20006fa4270 */
[----:B------:R-:W4:Y:S01]  /*10cc0*/  LDL.64 R108, [R1+0x2c0] ;  /* 0x0002c000016c7983 */ /* 0x000f220000100a00 */
[----:B------:R-:W-:Y:S02]  /*10cd0*/  FSEL R144, R29, -INF , !P0 ;  /* 0xff8000001d907808 */ /* 0x000fe40004000000 */
        /* <DEDUP_REMOVED lines=8> */
[----:B------:R-:W-:-:S03]  /*10d60*/  ISETP.NE.AND P0, PT, R61, RZ, PT ;  /* 0x000000ff3d00720c */ /* 0x000fc60003f05270 */
[----:B------:R-:W4:Y:S01]  /*10d70*/  LDL.64 R98, [R1+0x310] ;  /* 0x0003100001627983 */ /* 0x000f220000100a00 */
[----:B------:R-:W-:-:S03]  /*10d80*/  ISETP.GT.AND P0, PT, R6, 0x21, !P0 ;  /* 0x000000210600780c */ /* 0x000fc60004704270 */
[----:B------:R-:W4:Y:S01]  /*10d90*/  LDL.64 R96, [R1+0x320] ;  /* 0x0003200001607983 */ /* 0x000f220000100a00 */
[----:B------:R-:W-:-:S03]  /*10da0*/  ISETP.LT.OR P0, PT, R5, 0x22, P0 ;  /* 0x000000220500780c */ /* 0x000fc60000701670 */
[----:B------:R-:W4:Y:S01]  /*10db0*/  LDL.64 R94, [R1+0x330] ;  /* 0x00033000015e7983 */ /* 0x000f220000100a00 */
[----:B------:R-:W-:Y:S02]  /*10dc0*/  FSEL R38, R38, -INF , !P0 ;  /* 0xff80000026267808 */ /* 0x000fe40004000000 */
[----:B------:R-:W-:Y:S01]  /*10dd0*/  ISETP.NE.AND P0, PT, R41, RZ, PT ;  /* 0x000000ff2900720c */ /* 0x000fe20003f05270 */
[----:B------:R-:W4:Y:S03]  /*10de0*/  LDL.64 R90, [R1+0x350] ;  /* 0x00035000015a7983 */ /* 0x000f260000100a00 */
[----:B------:R-:W-:Y:S01]  /*10df0*/  ISETP.GT.AND P0, PT, R6, 0x28, !P0 ;  /* 0x000000280600780c */ /* 0x000fe20004704270 */
[----:B------:R-:W4:Y:S03]  /*10e00*/  LDL R153, [R1+0x28] ;  /* 0x0000280001997983 */ /* 0x000f260000100800 */
        /* <DEDUP_REMOVED lines=26> */
[C---:B------:R-:W-:Y:S02]  /*10fb0*/  ISETP.GT.AND P0, PT, R6.reuse, RZ, !P6 ;  /* 0x000000ff0600720c */ /* 0x040fe40007704270 */
[----:B------:R-:W-:Y:S02]  /*10fc0*/  ISETP.GT.AND P1, PT, R6, 0x48, !P1 ;  /* 0x000000480600780c */ /* 0x000fe40004f24270 */
[C---:B------:R-:W-:Y:S02]  /*10fd0*/  ISETP.LT.OR P0, PT, R5.reuse, 0x1, P0 ;  /* 0x000000010500780c */ /* 0x040fe40000701670 */
[----:B------:R-:W-:Y:S02]  /*10fe0*/  ISETP.LT.OR P2, PT, R5, 0x4a, P2 ;  /* 0x0000004a0500780c */ /* 0x000fe40001741670 */
[----:B------:R-:W-:-:S02]  /*10ff0*/  FSEL R88, R9, -INF , !P0 ;  /* 0xff80000009587808 */ /* 0x000fc40004000000 */
[----:B------:R-:W2:Y:S01]  /*11000*/  LDL.64 R8, [R1+0x3e0] ;  /* 0x0003e00001087983 */ /* 0x000ea20000100a00 */
[----:B------:R-:W-:Y:S02]  /*11010*/  ISETP.NE.AND P0, PT, R71, RZ, PT ;  /* 0x000000ff4700720c */ /* 0x000fe40003f05270 */
[----:B------:R-:W-:Y:S02]  /*11020*/  ISETP.NE.AND P6, PT, R24, RZ, PT ;  /* 0x000000ff1800720c */ /* 0x000fe40003fc5270 */
[----:B------:R-:W-:-:S04]  /*11030*/  ISETP.GT.AND P0, PT, R6, 0x41, !P0 ;  /* 0x000000410600780c */ /* 0x000fc80004704270 */
[C---:B------:R-:W-:Y:S02]  /*11040*/  ISETP.LT.OR P0, PT, R5.reuse, 0x42, P0 ;  /* 0x000000420500780c */ /* 0x040fe40000701670 */
[----:B------:R-:W-:Y:S02]  /*11050*/  ISETP.LT.OR P1, PT, R5, 0x49, P1 ;  /* 0x000000490500780c */ /* 0x000fe40000f21670 */
[----:B------:R-:W-:Y:S02]  /*11060*/  FSEL R28, R31, -INF , !P0 ;  /* 0xff8000001f1c7808 */ /* 0x000fe40004000000 */
[----:B------:R-:W-:Y:S02]  /*11070*/  FSEL R20, R33, -INF , !P1 ;  /* 0xff80000021147808 */ /* 0x000fe40004800000 */
[----:B------:R-:W-:Y:S02]  /*11080*/  ISETP.LT.OR P3, PT, R5, 0x51, P3 ;  /* 0x000000510500780c */ /* 0x000fe40001f61670 */
[----:B------:R-:W-:-:S02]  /*11090*/  FSEL R21, R35, -INF , !P2 ;  /* 0xff80000023157808 */ /* 0x000fc40005000000 */
[----:B------:R-:W-:Y:S02]  /*110a0*/  ISETP.LT.OR P4, PT, R5, 0x52, P4 ;  /* 0x000000520500780c */ /* 0x000fe40002781670 */
[----:B------:R-:W-:Y:S02]  /*110b0*/  FSEL R173, R173, -INF , !P3 ;  /* 0xff800000adad7808 */ /* 0x000fe40005800000 */
[----:B------:R-:W-:Y:S02]  /*110c0*/  ISETP.GT.AND P0, PT, R6, 0x59, !P6 ;  /* 0x000000590600780c */ /* 0x000fe40007704270 */
[----:B------:R-:W-:Y:S02]  /*110d0*/  ISETP.LT.OR P5, PT, R5, 0x59, P5 ;  /* 0x000000590500780c */ /* 0x000fe40002fa1670 */
[----:B------:R-:W-:Y:S02]  /*110e0*/  FSEL R15, R11, -INF , !P4 ;  /* 0xff8000000b0f7808 */ /* 0x000fe40006000000 */
[----:B------:R-:W-:-:S02]  /*110f0*/  ISETP.LT.OR P0, PT, R5, 0x5a, P0 ;  /* 0x0000005a0500780c */ /* 0x000fc40000701670 */
[----:B------:R-:W-:Y:S02]  /*11100*/  FSEL R13, R13, -INF , !P5 ;  /* 0xff8000000d0d7808 */ /* 0x000fe40006800000 */
[----:B------:R-:W-:Y:S02]  /*11110*/  FSEL R11, R14, -INF , !P0 ;  /* 0xff8000000e0b7808 */ /* 0x000fe40004000000 */
[----:B------:R-:W3:Y:S01]  /*11120*/  LDL R14, [R1+0x400] ;  /* 0x00040000010e7983 */ /* 0x000ee20000100800 */
[----:B--2---:R-:W-:-:S04]  /*11130*/  FMNMX.FTZ R2, R152, R8, !PT ;  /* 0x0000000898027209 */ /* 0x004fc80007810000 */
        /* <DEDUP_REMOVED lines=33> */
[----:B------:R-:W-:-:S03]  /*11350*/  FMNMX.FTZ R3, R36, R3, !PT ;  /* 0x0000000324037209 */ /* 0x000fc60007810000 */
[----:B------:R-:W0:Y:S01]  /*11360*/  SHFL.BFLY PT, R7, R4, 0x2, 0x1f ;  /* 0x0c401f0004077f89 */ /* 0x000e2200000e0000 */
[----:B------:R-:W-:-:S04]  /*11370*/  FMNMX.FTZ R3, R142, R3, !PT ;  /* 0x000000038e037209 */ /* 0x000fc80007810000 */
[----:B------:R-:W-:-:S04]  /*11380*/  FMNMX.FTZ R3, R34, R3, !PT ;  /* 0x0000000322037209 */ /* 0x000fc80007810000 */
[----:B------:R-:W-:-:S04]  /*11390*/  FMNMX.FTZ R3, R32, R3, !PT ;  /* 0x0000000320037209 */ /* 0x000fc80007810000 */
[----:B------:R-:W-:-:S04]  /*113a0*/  FMNMX.FTZ R3, R30, R3, !PT ;  /* 0x000000031e037209 */ /* 0x000fc80007810000 */
[----:B------:R-:W-:-:S04]  /*113b0*/  FMNMX.FTZ R3, R140, R3, !PT ;  /* 0x000000038c037209 */ /* 0x000fc80007810000 */
[----:B------:R-:W-:Y:S02]  /*113c0*/  FMNMX.FTZ R3, R26, R3, !PT ;  /* 0x000000031a037209 */ /* 0x000fe40007810000 */
[----:B0-----:R-:W-:Y:S02]  /*113d0*/  FMNMX.FTZ R7, R4, R7, !PT ;  /* 0x0000000704077209 */ /* 0x001fe40007810000 */
        /* <DEDUP_REMOVED lines=8> */
[----:B------:R-:W2:Y:S01]  /*11460*/  LDL.64 R2, [R1+0x3f0] ;  /* 0x0003f00001027983 */ /* 0x000ea20000100a00 */
[----:B0-----:R-:W-:-:S03]  /*11470*/  FMNMX.FTZ R6, R7, R24, !PT ;  /* 0x0000001807067209 */ /* 0x001fc60007810000 */
[----:B------:R-:W-:Y:S04]  /*11480*/  STL.64 [R1+0x3e0], R4 ;  /* 0x0003e00401007387 */ /* 0x000fe80000100a00 */
[----:B------:R-:W4:Y:S04]  /*11490*/  LDL R24, [R1+0x3e4] ;  /* 0x0003e40001187983 */ /* 0x000f280000100800 */
[----:B------:R-:W-:Y:S04]  /*114a0*/  STL [R1+0x3e0], R6 ;  /* 0x0003e00601007387 */ /* 0x000fe80000100800 */
[----:B------:R-:W3:Y:S04]  /*114b0*/  LDL R25, [R1+0x3e0] ;  /* 0x0003e00001197983 */ /* 0x000ee80000100800 */
[----:B----4-:R-:W0:Y:S02]  /*114c0*/  SHFL.BFLY PT, R5, R24, 0x2, 0x1f ;  /* 0x0c401f0018057f89 */ /* 0x010e2400000e0000 */
[----:B0-----:R-:W-:-:S05]  /*114d0*/  FMNMX.FTZ R4, R5, R24, !PT ;  /* 0x0000001805047209 */ /* 0x001fca0007810000 */
[----:B------:R-:W0:Y:S01]  /*114e0*/  SHFL.BFLY PT, R195, R4, 0x1, 0x1f ;  /* 0x0c201f0004c37f89 */ /* 0x000e2200000e0000 */
[----:B---3--:R-:W-:Y:S01]  /*114f0*/  FMUL.FTZ R7, R14, R25 ;  /* 0x000000190e077220 */ /* 0x008fe20000410000 */
[----:B------:R-:W-:-:S04]  /*11500*/  FSETP.NEU.FTZ.AND P0, PT, R25, -INF , PT ;  /* 0xff8000001900780b */ /* 0x000fc80003f1d000 */
        /* <DEDUP_REMOVED lines=12> */
[----:B0-----:R-:W-:Y:S01]  /*115d0*/  FMNMX.FTZ R195, R4, R195, !PT ;  /* 0x000000c304c37209 */ /* 0x001fe20007810000 */
        /* <DEDUP_REMOVED lines=14> */
[C---:B------:R-:W-:Y:S01]  /*116c0*/  FSETP.NEU.FTZ.AND P0, PT, R195.reuse, -INF , PT ;  /* 0xff800000c300780b */ /* 0x040fe20003f1d000 */
[C---:B------:R-:W-:Y:S01]  /*116d0*/  FMUL.FTZ R7, R195.reuse, R14 ;  /* 0x0000000ec3077220 */ /* 0x040fe20000410000 */
[----:B------:R-:W-:Y:S01]  /*116e0*/  FADD.FTZ R25, R8, -R25 ;  /* 0x8000001908197221 */ /* 0x000fe20000010000 */
[----:B------:R-:W-:Y:S01]  /*116f0*/  MUFU.EX2 R152, R152 ;  /* 0x0000009800987308 */ /* 0x000fe20000000800 */
[----:B------:R-:W-:Y:S01]  /*11700*/  FSEL R4, R195, RZ, P0 ;  /* 0x000000ffc3047208 */ /* 0x000fe20000000000 */
[----:B------:R-:W3:Y:S01]  /*11710*/  LDL.64 R82, [R1+0x340] ;  /* 0x0003400001527983 */ /* 0x000ee20000100a00 */
[----:B------:R-:W-:-:S03]  /*11720*/  FSEL R7, R7, RZ, P0 ;  /* 0x000000ff07077208 */ /* 0x000fc60000000000 */
[----:B------:R-:W-:Y:S01]  /*11730*/  FADD.FTZ R4, R9, -R4 ;  /* 0x8000000409047221 */ /* 0x000fe20000010000 */
[-C--:B------:R-:W-:Y:S01]  /*11740*/  FMUL.FTZ R25, R25, R14.reuse ;  /* 0x0000000e19197220 */ /* 0x080fe20000410000 */
[-CC-:B------:R-:W-:Y:S01]  /*11750*/  FFMA.FTZ R182, R88, R14.reuse, -R7.reuse ;  /* 0x0000000e58b67223 */ /* 0x180fe20000010807 */
[--C-:B------:R-:W-:Y:S01]  /*11760*/  FFMA.FTZ R183, R56, R14, -R7.reuse ;  /* 0x0000000e38b77223 */ /* 0x100fe20000010807 */
[----:B------:R-:W-:Y:S01]  /*11770*/  FMUL.FTZ R4, R14, R4 ;  /* 0x000000040e047220 */ /* 0x000fe20000410000 */
[----:B------:R-:W2:Y:S01]  /*11780*/  MUFU.EX2 R194, R25 ;  /* 0x0000001900c27308 */ /* 0x000ea20000000800 */
[-CC-:B------:R-:W-:Y:S01]  /*11790*/  FFMA.FTZ R155, R52, R14.reuse, -R7.reuse ;  /* 0x0000000e349b7223 */ /* 0x180fe20000010807 */
[----:B------:R-:W-:-:S06]  /*117a0*/  FFMA.FTZ R148, R148, R14, -R7 ;  /* 0x0000000e94947223 */ /* 0x000fcc0000010807 */
[----:B------:R-:W-:Y:S01]  /*117b0*/  MUFU.EX2 R150, R150 ;  /* 0x0000009600967308 */ /* 0x000fe20000000800 */
[-CC-:B------:R-:W-:Y:S01]  /*117c0*/  FFMA.FTZ R157, R46, R14.reuse, -R7.reuse ;  /* 0x0000000e2e9d7223 */ /* 0x180fe20000010807 */
[-CC-:B------:R-:W-:Y:S01]  /*117d0*/  FFMA.FTZ R145, R44, R14.reuse, -R7.reuse ;  /* 0x0000000e2c917223 */ /* 0x180fe20000010807 */
[----:B------:R-:W4:Y:S05]  /*117e0*/  LDL.64 R86, [R1+0x370] ;  /* 0x0003700001567983 */ /* 0x000f2a0000100a00 */
[----:B------:R-:W-:Y:S01]  /*117f0*/  MUFU.EX2 R154, R154 ;  /* 0x0000009a009a7308 */ /* 0x000fe20000000800 */
[----:B------:R-:W-:-:S07]  /*11800*/  FFMA.FTZ R159, R42, R14, -R7 ;  /* 0x0000000e2a9f7223 */ /* 0x000fce0000010807 */
[----:B------:R-:W-:Y:S01]  /*11810*/  MUFU.EX2 R193, R193 ;  /* 0x000000c100c17308 */ /* 0x000fe20000000800 */
[-CC-:B------:R-:W-:Y:S01]  /*11820*/  FFMA.FTZ R144, R144, R14.reuse, -R7.reuse ;  /* 0x0000000e90907223 */ /* 0x180fe20000010807 */
[----:B------:R-:W4:Y:S06]  /*11830*/  LDL.64 R84, [R1+0x380] ;  /* 0x0003800001547983 */ /* 0x000f2c0000100a00 */
[----:B------:R-:W-:Y:S01]  /*11840*/  MUFU.EX2 R192, R192 ;  /* 0x000000c000c07308 */ /* 0x000fe20000000800 */
[----:B------:R-:W-:-:S07]  /*11850*/  FFMA.FTZ R161, R40, R14, -R7 ;  /* 0x0000000e28a17223 */ /* 0x000fce0000010807 */
[----:B------:R-:W-:Y:S01]  /*11860*/  MUFU.EX2 R156, R156 ;  /* 0x0000009c009c7308 */ /* 0x000fe20000000800 */
[-CC-:B------:R-:W-:Y:S01]  /*11870*/  FFMA.FTZ R143, R38, R14.reuse, -R7.reuse ;  /* 0x0000000e268f7223 */ /* 0x180fe20000010807 */
[----:B------:R-:W4:Y:S04]  /*11880*/  LDL.64 R80, [R1+0x3a0] ;  /* 0x0003a00001507983 */ /* 0x000f280000100a00 */
[----:B------:R-:W4:Y:S02]  /*11890*/  LDL.64 R78, [R1+0x3b0] ;  /* 0x0003b000014e7983 */ /* 0x000f240000100a00 */
[----:B------:R-:W-:Y:S08]  /*118a0*/  MUFU.EX2 R182, R182 ;  /* 0x000000b600b67308 */ /* 0x000ff00000000800 */
        /* <DEDUP_REMOVED lines=11> */
[----:B------:R-:W4:Y:S04]  /*11960*/  LDL.64 R72, [R1+0x390] ;  /* 0x0003900001487983 */ /* 0x000f280000100a00 */
[----:B------:R-:W4:Y:S02]  /*11970*/  LDL.64 R70, [R1+0x208] ;  /* 0x0002080001467983 */ /* 0x000f240000100a00 */
[----:B------:R-:W1:Y:S01]  /*11980*/  MUFU.EX2 R183, R183 ;  /* 0x000000b700b77308 */ /* 0x000e620000000800 */
[----:B--2---:R-:W-:-:S07]  /*11990*/  FFMA.FTZ R5, R194, R2, R152 ;  /* 0x00000002c2057223 */ /* 0x004fce0000010098 */
[----:B------:R-:W-:Y:S01]  /*119a0*/  MUFU.EX2 R162, R162 ;  /* 0x000000a200a27308 */ /* 0x000fe20000000800 */
[----:B------:R-:W-:-:S07]  /*119b0*/  FFMA.FTZ R167, R30, R14, -R7 ;  /* 0x0000000e1ea77223 */ /* 0x000fce0000010807 */
[----:B------:R-:W-:Y:S01]  /*119c0*/  MUFU.EX2 R189, R189 ;  /* 0x000000bd00bd7308 */ /* 0x000fe20000000800 */
[----:B------:R-:W-:Y:S01]  /*119d0*/  FFMA.FTZ R140, R140, R14, -R7 ;  /* 0x0000000e8c8c7223 */ /* 0x000fe20000010807 */
[----:B------:R-:W2:Y:S04]  /*119e0*/  LDL.64 R68, [R1+0x218] ;  /* 0x0002180001447983 */ /* 0x000ea80000100a00 */
[----:B------:R-:W2:Y:S02]  /*119f0*/  LDL.64 R66, [R1+0x228] ;  /* 0x0002280001427983 */ /* 0x000ea40000100a00 */
[----:B------:R-:W1:Y:S01]  /*11a00*/  MUFU.EX2 R155, R155 ;  /* 0x0000009b009b7308 */ /* 0x000e620000000800 */
[----:B0-----:R-:W-:-:S07]  /*11a10*/  FFMA.FTZ R2, R3, R151, R182 ;  /* 0x0000009703027223 */ /* 0x001fce00000100b6 */
[----:B------:R-:W-:Y:S01]  /*11a20*/  MUFU.EX2 R164, R164 ;  /* 0x000000a400a47308 */ /* 0x000fe20000000800 */
[----:B------:R-:W-:-:S07]  /*11a30*/  FFMA.FTZ R169, R26, R14, -R7 ;  /* 0x0000000e1aa97223 */ /* 0x000fce0000010807 */
[----:B------:R-:W-:Y:S01]  /*11a40*/  MUFU.EX2 R188, R188 ;  /* 0x000000bc00bc7308 */ /* 0x000fe20000000800 */
[----:B------:R-:W-:Y:S01]  /*11a50*/  FFMA.FTZ R135, R28, R14, -R7 ;  /* 0x0000000e1c877223 */ /* 0x000fe20000010807 */
[----:B------:R-:W2:Y:S04]  /*11a60*/  LDL.64 R64, [R1+0x238] ;  /* 0x0002380001407983 */ /* 0x000ea80000100a00 */
[----:B------:R-:W2:Y:S02]  /*11a70*/  LDL.64 R62, [R1+0x1f8] ;  /* 0x0001f800013e7983 */ /* 0x000ea40000100a00 */
[----:B------:R-:W0:Y:S01]  /*11a80*/  MUFU.EX2 R148, R148 ;  /* 0x0000009400947308 */ /* 0x000e220000000800 */
[----:B------:R-:W-:Y:S01]  /*11a90*/  FADD.FTZ R5, R150, R5 ;  /* 0x0000000596057221 */ /* 0x000fe20000010000 */
[----:B-1----:R-:W-:-:S06]  /*11aa0*/  FADD.FTZ R2, R183, R2 ;  /* 0x00000002b7027221 */ /* 0x002fcc0000010000 */
[----:B------:R-:W-:Y:S01]  /*11ab0*/  MUFU.EX2 R166, R166 ;  /* 0x000000a600a67308 */ /* 0x000fe20000000800 */
[----:B------:R-:W-:-:S07]  /*11ac0*/  FFMA.FTZ R171, R20, R14, -R7 ;  /* 0x0000000e14ab7223 */ /* 0x000fce0000010807 */
[----:B------:R-:W-:Y:S01]  /*11ad0*/  MUFU.EX2 R187, R187 ;  /* 0x000000bb00bb7308 */ /* 0x000fe20000000800 */
[-CC-:B------:R-:W-:Y:S01]  /*11ae0*/  FFMA.FTZ R134, R21, R14.reuse, -R7.reuse ;  /* 0x0000000e15867223 */ /* 0x180fe20000010807 */
[----:B------:R-:W2:Y:S06]  /*11af0*/  LDL.64 R60, [R1+0x258] ;  /* 0x00025800013c7983 */ /* 0x000eac0000100a00 */
[----:B------:R-:W-:Y:S01]  /*11b00*/  MUFU.EX2 R186, R186 ;  /* 0x000000ba00ba7308 */ /* 0x000fe20000000800 */
[----:B------:R-:W-:-:S07]  /*11b10*/  FFMA.FTZ R173, R173, R14, -R7 ;  /* 0x0000000eadad7223 */ /* 0x000fce0000010807 */
[----:B------:R-:W-:Y:S08]  /*11b20*/  MUFU.EX2 R168, R168 ;  /* 0x000000a800a87308 */ /* 0x000ff00000000800 */
[----:B------:R-:W-:Y:S01]  /*11b30*/  MUFU.EX2 R170, R170 ;  /* 0x000000aa00aa7308 */ /* 0x000fe20000000800 */
[-CC-:B------:R-:W-:Y:S01]  /*11b40*/  FFMA.FTZ R15, R15, R14.reuse, -R7.reuse ;  /* 0x0000000e0f0f7223 */ /* 0x180fe20000010807 */
[-CC-:B------:R-:W-:Y:S01]  /*11b50*/  FFMA.FTZ R175, R13, R14.reuse, -R7.reuse ;  /* 0x0000000e0daf7223 */ /* 0x180fe20000010807 */
[----:B------:R-:W2:Y:S05]  /*11b60*/  LDL.64 R58, [R1+0x268] ;  /* 0x00026800013a7983 */ /* 0x000eaa0000100a00 */
[----:B------:R-:W-:Y:S01]  /*11b70*/  MUFU.EX2 R149, R149 ;  /* 0x0000009500957308 */ /* 0x000fe20000000800 */
[----:B------:R-:W-:Y:S01]  /*11b80*/  FFMA.FTZ R11, R11, R14, -R7 ;  /* 0x0000000e0b0b7223 */ /* 0x000fe20000010807 */
[----:B------:R-:W2:Y:S04]  /*11b90*/  LDL.64 R88, [R1+0x360] ;  /* 0x0003600001587983 */ /* 0x000ea80000100a00 */
[----:B------:R-:W2:Y:S02]  /*11ba0*/  LDL.64 R52, [R1+0x248] ;  /* 0x0002480001347983 */ /* 0x000ea40000100a00 */
[----:B------:R-:W1:Y:S01]  /*11bb0*/  MUFU.EX2 R157, R157 ;  /* 0x0000009d009d7308 */ /* 0x000e620000000800 */
[----:B------:R-:W-:Y:S01]  /*11bc0*/  FADD.FTZ R4, R154, R5 ;  /* 0x000000059a047221 */ /* 0x000fe20000010000 */
[----:B------:R-:W-:Y:S01]  /*11bd0*/  FADD.FTZ R3, R155, R2 ;  /* 0x000000029b037221 */ /* 0x000fe20000010000 */
[----:B------:R-:W2:Y:S04]  /*11be0*/  LDL.64 R56, [R1+0x278] ;  /* 0x0002780001387983 */ /* 0x000ea80000100a00 */
[----:B------:R-:W2:Y:S01]  /*11bf0*/  LDL.64 R54, [R1+0x288] ;  /* 0x0002880001367983 */ /* 0x000ea20000100a00 */
[----:B------:R-:W1:Y:S01]  /*11c00*/  MUFU.EX2 R145, R145 ;  /* 0x0000009100917308 */ /* 0x000e620000000800 */
[----:B------:R-:W-:Y:S01]  /*11c10*/  FADD.FTZ R5, R193, R4 ;  /* 0x00000004c1057221 */ /* 0x000fe20000010000 */
[----:B0-----:R-:W-:Y:S01]  /*11c20*/  FADD.FTZ R2, R148, R3 ;  /* 0x0000000394027221 */ /* 0x001fe20000010000 */
[----:B------:R-:W2:Y:S04]  /*11c30*/  LDL.64 R42, [R1+0x298] ;  /* 0x00029800012a7983 */ /* 0x000ea80000100a00 */
[----:B------:R-:W2:Y:S01]  /*11c40*/  LDL.64 R50, [R1+0x2a8] ;  /* 0x0002a80001327983 */ /* 0x000ea20000100a00 */
[----:B------:R-:W0:Y:S01]  /*11c50*/  MUFU.EX2 R159, R159 ;  /* 0x0000009f009f7308 */ /* 0x000e220000000800 */
[----:B------:R-:W-:Y:S01]  /*11c60*/  FADD.FTZ R5, R192, R5 ;  /* 0x00000005c0057221 */ /* 0x000fe20000010000 */
[----:B-1----:R-:W-:Y:S01]  /*11c70*/  FADD.FTZ R2, R157, R2 ;  /* 0x000000029d027221 */ /* 0x002fe20000010000 */
[----:B------:R-:W2:Y:S04]  /*11c80*/  LDL.64 R48, [R1+0x2b8] ;  /* 0x0002b80001307983 */ /* 0x000ea80000100a00 */
[----:B------:R-:W2:Y:S01]  /*11c90*/  LDL.64 R46, [R1+0x2c8] ;  /* 0x0002c800012e7983 */ /* 0x000ea20000100a00 */
        /* <DEDUP_REMOVED lines=23> */
[----:B------:R-:W2:Y:S05]  /*11e10*/  LDL.64 R20, [R1+0x338] ;  /* 0x0003380001147983 */ /* 0x000eaa0000100a00 */
[----:B------:R-:W0:Y:S01]  /*11e20*/  MUFU.EX2 R165, R165 ;  /* 0x000000a500a57308 */ /* 0x000e220000000800 */
[----:B------:R-:W-:Y:S01]  /*11e30*/  FADD.FTZ R4, R162, R5 ;  /* 0x00000005a2047221 */ /* 0x000fe20000010000 */
[----:B-1----:R-:W-:Y:S01]  /*11e40*/  FADD.FTZ R3, R163, R2 ;  /* 0x00000002a3037221 */ /* 0x002fe20000010000 */
[----:B------:R-:W2:Y:S05]  /*11e50*/  LDL.64 R30, [R1+0x348] ;  /* 0x00034800011e7983 */ /* 0x000eaa0000100a00 */
[----:B------:R-:W1:Y:S01]  /*11e60*/  MUFU.EX2 R141, R141 ;  /* 0x0000008d008d7308 */ /* 0x000e620000000800 */
[----:B------:R-:W-:Y:S01]  /*11e70*/  FADD.FTZ R5, R189, R4 ;  /* 0x00000004bd057221 */ /* 0x000fe20000010000 */
[----:B------:R-:W-:Y:S01]  /*11e80*/  FADD.FTZ R2, R142, R3 ;  /* 0x000000038e027221 */ /* 0x000fe20000010000 */
[----:B------:R-:W2:Y:S05]  /*11e90*/  LDL.64 R28, [R1+0x358] ;  /* 0x00035800011c7983 */ /* 0x000eaa0000100a00 */
[----:B------:R-:W3:Y:S01]  /*11ea0*/  MUFU.EX2 R167, R167 ;  /* 0x000000a700a77308 */ /* 0x000ee20000000800 */
        /* <DEDUP_REMOVED lines=9> */
[----:B---3--:R-:W-:-:S06]  /*11f40*/  FADD.FTZ R3, R167, R2 ;  /* 0x00000002a7037221 */ /* 0x008fcc0000010000 */
[----:B------:R-:W3:Y:S01]  /*11f50*/  MUFU.EX2 R135, R135 ;  /* 0x0000008700877308 */ /* 0x000ee20000000800 */
[----:B------:R-:W-:Y:S01]  /*11f60*/  FADD.FTZ R5, R187, R4 ;  /* 0x00000004bb057221 */ /* 0x000fe20000010000 */
[----:B0-----:R-:W-:-:S06]  /*11f70*/  FADD.FTZ R2, R140, R3 ;  /* 0x000000038c027221 */ /* 0x001fcc0000010000 */
[----:B------:R-:W0:Y:S01]  /*11f80*/  MUFU.EX2 R171, R171 ;  /* 0x000000ab00ab7308 */ /* 0x000e220000000800 */
[----:B------:R-:W-:Y:S01]  /*11f90*/  FADD.FTZ R5, R186, R5 ;  /* 0x00000005ba057221 */ /* 0x000fe20000010000 */
[----:B-1----:R-:W-:-:S06]  /*11fa0*/  FADD.FTZ R2, R169, R2 ;  /* 0x00000002a9027221 */ /* 0x002fcc0000010000 */
[----:B------:R-:W1:Y:S01]  /*11fb0*/  MUFU.EX2 R134, R134 ;  /* 0x0000008600867308 */ /* 0x000e620000000800 */
[----:B------:R-:W-:Y:S01]  /*11fc0*/  FADD.FTZ R5, R168, R5 ;  /* 0x00000005a8057221 */ /* 0x000fe20000010000 */
[----:B---3--:R-:W-:-:S06]  /*11fd0*/  FADD.FTZ R2, R135, R2 ;  /* 0x0000000287027221 */ /* 0x008fcc0000010000 */
[----:B------:R-:W3:Y:S08]  /*11fe0*/  MUFU.EX2 R172, R172 ;  /* 0x000000ac00ac7308 */ /* 0x000ef00000000800 */
[----:B------:R-:W3:Y:S01]  /*11ff0*/  MUFU.EX2 R173, R173 ;  /* 0x000000ad00ad7308 */ /* 0x000ee20000000800 */
[----:B------:R-:W-:Y:S01]  /*12000*/  FADD.FTZ R4, R170, R5 ;  /* 0x00000005aa047221 */ /* 0x000fe20000010000 */
[----:B0-----:R-:W-:-:S06]  /*12010*/  FADD.FTZ R3, R171, R2 ;  /* 0x00000002ab037221 */ /* 0x001fcc0000010000 */
[----:B------:R-:W0:Y:S08]  /*12020*/  MUFU.EX2 R185, R185 ;  /* 0x000000b900b97308 */ /* 0x000e300000000800 */
[----:B------:R0:W0:Y:S01]  /*12030*/  MUFU.EX2 R13, R15 ;  /* 0x0000000f000d7308 */ /* 0x0000220000000800 */
[----:B------:R-:W-:Y:S01]  /*12040*/  FADD.FTZ R5, R149, R4 ;  /* 0x0000000495057221 */ /* 0x000fe20000010000 */
[----:B-1----:R-:W-:-:S06]  /*12050*/  FADD.FTZ R2, R134, R3 ;  /* 0x0000000386027221 */ /* 0x002fcc0000010000 */
[----:B------:R-:W1:Y:S08]  /*12060*/  MUFU.EX2 R174, R174 ;  /* 0x000000ae00ae7308 */ /* 0x000e700000000800 */
[----:B------:R-:W1:Y:S01]  /*12070*/  MUFU.EX2 R175, R175 ;  /* 0x000000af00af7308 */ /* 0x000e620000000800 */
[----:B---3--:R-:W-:Y:S01]  /*12080*/  FADD.FTZ R4, R172, R5 ;  /* 0x00000005ac047221 */ /* 0x008fe20000010000 */
[----:B------:R-:W-:Y:S01]  /*12090*/  FADD.FTZ R2, R173, R2 ;  /* 0x00000002ad027221 */ /* 0x000fe20000010000 */
[----:B0-----:R-:W3:Y:S05]  /*120a0*/  LDL.64 R14, [R1+0x3a8] ;  /* 0x0003a800010e7983 */ /* 0x001eea0000100a00 */
[----:B------:R-:W0:Y:S08]  /*120b0*/  MUFU.EX2 R184, R184 ;  /* 0x000000b800b87308 */ /* 0x000e300000000800 */
[----:B------:R-:W4:Y:S01]  /*120c0*/  MUFU.EX2 R11, R11 ;  /* 0x0000000b000b7308 */ /* 0x000f220000000800 */
[----:B------:R-:W-:Y:S01]  /*120d0*/  FADD.FTZ R3, R185, R4 ;  /* 0x00000004b9037221 */ /* 0x000fe20000010000 */
[----:B------:R-:W-:-:S03]  /*120e0*/  FADD.FTZ R2, R13, R2 ;  /* 0x000000020d027221 */ /* 0x000fc60000010000 */
[----:B-1----:R-:W-:Y:S01]  /*120f0*/  FADD.FTZ R3, R174, R3 ;  /* 0x00000003ae037221 */ /* 0x002fe20000010000 */
[----:B------:R-:W-:-:S03]  /*12100*/  FADD.FTZ R4, R175, R2 ;  /* 0x00000002af047221 */ /* 0x000fc60000010000 */
[----:B0-----:R-:W-:Y:S01]  /*12110*/  FADD.FTZ R2, R184, R3 ;  /* 0x00000003b8027221 */ /* 0x001fe20000010000 */
[----:B----4-:R-:W-:Y:S02]  /*12120*/  FADD.FTZ R3, R11, R4 ;  /* 0x000000040b037221 */ /* 0x010fe40000010000 */
[----:B------:R-:W4:Y:S04]  /*12130*/  LDL.64 R4, [R1+0x398] ;  /* 0x0003980001047983 */ /* 0x000f280000100a00 */
        /* <DEDUP_REMOVED lines=123> */
[C---:B------:R-:W-:Y:S01]  /*128f0*/  FMUL.FTZ R29, R151.reuse, R29 ;  /* 0x0000001d971d7220 */ /* 0x040fe20000410000 */
[C---:B------:R-:W-:Y:S02]  /*12900*/  FMUL.FTZ R28, R151.reuse, R28 ;  /* 0x0000001c971c7220 */ /* 0x040fe40000410000 */
[----:B------:R0:W-:Y:S01]  /*12910*/  STL.64 [R1+0x1e0], R136 ;  /* 0x0001e08801007387 */ /* 0x0001e20000100a00 */
[C---:B------:R-:W-:Y:S01]  /*12920*/  FMUL.FTZ R27, R151.reuse, R27 ;  /* 0x0000001b971b7220 */ /* 0x040fe20000410000 */
[C---:B------:R-:W-:Y:S02]  /*12930*/  FMUL.FTZ R26, R151.reuse, R26 ;  /* 0x0000001a971a7220 */ /* 0x040fe40000410000 */
[----:B------:R0:W-:Y:S01]  /*12940*/  STL.64 [R1+0x1f0], R132 ;  /* 0x0001f08401007387 */ /* 0x0001e20000100a00 */
[C---:B------:R-:W-:Y:S01]  /*12950*/  FMUL.FTZ R7, R151.reuse, R7 ;  /* 0x0000000797077220 */ /* 0x040fe20000410000 */
[----:B------:R-:W-:-:S02]  /*12960*/  FMUL.FTZ R6, R151, R6 ;  /* 0x0000000697067220 */ /* 0x000fc40000410000 */
[----:B------:R0:W-:Y:S01]  /*12970*/  STL.64 [R1+0x200], R130 ;  /* 0x0002008201007387 */ /* 0x0001e20000100a00 */
[----:B------:R-:W-:-:S03]  /*12980*/  LOP3.LUT R153, R153, 0x1, RZ, 0xfc, !PT ;  /* 0x0000000199997812 */ /* 0x000fc600078efcff */
[----:B------:R0:W-:Y:S04]  /*12990*/  STL.64 [R1+0x210], R128 ;  /* 0x0002108001007387 */ /* 0x0001e80000100a00 */
[----:B------:R0:W-:Y:S04]  /*129a0*/  STL.64 [R1+0x220], R126 ;  /* 0x0002207e01007387 */ /* 0x0001e80000100a00 */
        /* <DEDUP_REMOVED lines=25> */
[C---:B----4-:R-:W-:Y:S01]  /*12b40*/  FMUL.FTZ R5, R151.reuse, R5 ;  /* 0x0000000597057220 */ /* 0x050fe20000410000 */
        /* <DEDUP_REMOVED lines=63> */
.L_x_11000:
[----:B------:R-:W-:Y:S05]  /*12f40*/  BSYNC B0 ;  /* 0x0000000000007941 */ /* 0x000fea0003800000 */
.L_x_10999:
        /* <DEDUP_REMOVED lines=8> */
.L_x_11002:
[----:B------:R-:W-:Y:S05]  /*12fd0*/  BSYNC B0 ;  /* 0x0000000000007941 */ /* 0x000fea0003800000 */
.L_x_11001:
[----:B------:R-:W-:Y:S04]  /*12fe0*/  BSSY B0, `(.L_x_11003) ;  /* 0x0000004000007945 */ /* 0x000fe80003800000 */
[----:B-1----:R-:W-:Y:S05]  /*12ff0*/  @P0 BRA `(.L_x_11004) ;  /* 0x0000000000080947 */ /* 0x002fea0003800000 */
[----:B------:R-:W1:Y:S02]  /*13000*/  SYNCS.PHASECHK.TRANS64.TRYWAIT P0, [R2+URZ], R3 ;  /* 0x00000003020075a7 */ /* 0x000e64000800017f */
[----:B-1----:R-:W-:Y:S05]  /*13010*/  @!P0 BRA `(.L_x_11005) ;  /* 0x000000b000488947 */ /* 0x002fea0003800000 */
.L_x_11004:
[----:B------:R-:W-:Y:S05]  /*13020*/  BSYNC B0 ;  /* 0x0000000000007941 */ /* 0x000fea0003800000 */
.L_x_11003:
        /* <DEDUP_REMOVED lines=129> */
[----:B01----:R-:W-:-:S02]  /*13840*/  IMAD.MOV.U32 R2, RZ, RZ, R16 ;  /* 0x000000ffff027224 */ /* 0x003fc400078e0010 */
[----:B------:R-:W-:Y:S01]  /*13850*/  IMAD.MOV.U32 R3, RZ, RZ, R17 ;  /* 0x000000ffff037224 */ /* 0x000fe200078e0011 */
[----:B------:R0:W-:Y:S06]  /*13860*/  BAR.SYNC.DEFER_BLOCKING R204, 0x100 ;  /* 0x000400cc0000751d */ /* 0x0001ec0000010000 */
[----:B------:R-:W4:Y:S04]  /*13870*/  LD.E.64 R2, desc[UR36][R2.64+0x80] ;  /* 0x0000802402027980 */ /* 0x000f28000c101b00 */
[----:B--2---:R1:W-:Y:S04]  /*13880*/  STL [R1+0x1d0], R4 ;  /* 0x0001d00401007387 */ /* 0x0043e80000100800 */
[----:B---3--:R2:W-:Y:S04]  /*13890*/  STL [R1+0x2c8], R5 ;  /* 0x0002c80501007387 */ /* 0x0085e80000100800 */
[----:B-1----:R-:W3:Y:S04]  /*138a0*/  LDL R4, [R1+0x68] ;  /* 0x0000680001047983 */ /* 0x002ee80000100800 */
[----:B--2---:R-:W2:Y:S04]  /*138b0*/  LDL R5, [R1+0x1c0] ;  /* 0x0001c00001057983 */ /* 0x004ea80000100800 */
        /* <DEDUP_REMOVED lines=126> */
[----:B-1----:R-:W2:Y:S04]  /*140a0*/  LDL.128 R24, [R1+0x1d0] ;  /* 0x0001d00001187983 */ /* 0x002ea80000100c00 */
[----:B----4-:R-:W4:Y:S04]  /*140b0*/  LDL.128 R28, [R1+0x1e0] ;  /* 0x0001e000011c7983 */ /* 0x010f280000100c00 */
[----:B0-----:R-:W4:Y:S04]  /*140c0*/  LDL.128 R32, [R1+0x1f0] ;  /* 0x0001f00001207983 */ /* 0x001f280000100c00 */
[----:B---3--:R-:W4:Y:S04]  /*140d0*/  LDL.128 R36, [R1+0x200] ;  /* 0x0002000001247983 */ /* 0x008f280000100c00 */
[----:B--2---:R-:W4:Y:S04]  /*140e0*/  LDL.128 R40, [R1+0x210] ;  /* 0x0002100001287983 */ /* 0x004f280000100c00 */
        /* <DEDUP_REMOVED lines=530> */
.L_x_11007:
[----:B------:R-:W-:Y:S05]  /*16210*/  BSYNC B0 ;  /* 0x0000000000007941 */ /* 0x000fea0003800000 */
.L_x_11006:
        /* <DEDUP_REMOVED lines=9> */
.L_x_10975:
[----:B------:R-:W0:Y:S01]  /*162b0*/  LDL R5, [R1+0x3f0] ;  /* 0x0003f00001057983 */ /* 0x000e220000100800 */
[----:B------:R-:W-:Y:S05]  /*162c0*/  WARPSYNC.ALL ;  /* 0x0000000000007948 */ /* 0x000fea0003800000 */
        /* <DEDUP_REMOVED lines=62> */
[----:B------:R-:W3:Y:S04]  /*166b0*/  LDL R136, [R1+0x1c8] ;  /* 0x0001c80001887983 */ /* 0x000ee80000100800 */
[----:B01----:R-:W0:Y:S02]  /*166c0*/  SHFL.BFLY PT, R0, R5, 0x2, 0x1f ;  /* 0x0c401f0005007f89 */ /* 0x003e2400000e0000 */
[----:B0-----:R-:W-:-:S05]  /*166d0*/  FADD.FTZ R0, R5, R0 ;  /* 0x0000000005007221 */ /* 0x001fca0000010000 */
[----:B------:R-:W0:Y:S02]  /*166e0*/  SHFL.BFLY PT, R3, R0, 0x1, 0x1f ;  /* 0x0c201f0000037f89 */ /* 0x000e2400000e0000 */
[----:B0-----:R-:W-:Y:S02]  /*166f0*/  FADD.FTZ R2, R0, R3 ;  /* 0x0000000300027221 */ /* 0x001fe40000010000 */
[----:B------:R-:W4:Y:S04]  /*16700*/  LDL R0, [R1+0x1c0] ;  /* 0x0001c00001007983 */ /* 0x000f280000100800 */
[----:B------:R-:W-:Y:S04]  /*16710*/  STL [R1+0x3f0], R2 ;  /* 0x0003f00201007387 */ /* 0x000fe80000100800 */
[----:B------:R-:W5:Y:S04]  /*16720*/  LDL R147, [R1+0x3f0] ;  /* 0x0003f00001937983 */ /* 0x000f680000100800 */
[----:B--2---:R-:W0:Y:S02]  /*16730*/  SHFL.BFLY PT, R3, R6, 0x2, 0x1f ;  /* 0x0c401f0006037f89 */ /* 0x004e2400000e0000 */
[----:B0-----:R-:W-:-:S02]  /*16740*/  FADD.FTZ R3, R3, R6 ;  /* 0x0000000603037221 */ /* 0x001fc40000010000 */
[----:B------:R-:W2:Y:S04]  /*16750*/  LDL.64 R6, [R1+0x3a8] ;  /* 0x0003a80001067983 */ /* 0x000ea80000100a00 */
[----:B------:R-:W0:Y:S02]  /*16760*/  SHFL.BFLY PT, R4, R3, 0x1, 0x1f ;  /* 0x0c201f0003047f89 */ /* 0x000e2400000e0000 */
[----:B0-----:R-:W-:Y:S02]  /*16770*/  FADD.FTZ R140, R3, R4 ;  /* 0x00000004038c7221 */ /* 0x001fe40000010000 */
[----:B------:R-:W2:Y:S03]  /*16780*/  LDL.64 R2, [R1+0x3b8] ;  /* 0x0003b80001027983 */ /* 0x000ea60000100a00 */
[----:B------:R-:W-:Y:S01]  /*16790*/  FSETP.NE.FTZ.AND P1, PT, R140, RZ, PT ;  /* 0x000000ff8c00720b */ /* 0x000fe20003f35000 */
[----:B------:R-:W2:-:S12]  /*167a0*/  LDL.64 R4, [R1+0x3c8] ;  /* 0x0003c80001047983 */ /* 0x000e980000100a00 */
[----:B------:R-:W2:Y:S04]  /*167b0*/  @P1 LDL R143, [R1+0x400] ;  /* 0x00040000018f1983 */ /* 0x000ea80000100800 */
[----:B------:R-:W2:Y:S01]  /*167c0*/  @P1 LDL R146, [R1+0x3e4] ;  /* 0x0003e40001921983 */ /* 0x000ea20000100800 */
[----:B------:R-:W-:Y:S02]  /*167d0*/  IMAD.MOV.U32 R142, RZ, RZ, -0x800000 ;  /* 0xff800000ff8e7424 */ /* 0x000fe400078e00ff */
[----:B------:R-:W-:Y:S02]  /*167e0*/  IMAD.MOV.U32 R137, RZ, RZ, RZ ;  /* 0x000000ffff897224 */ /* 0x000fe400078e00ff */
[----:B------:R-:W-:Y:S01]  /*167f0*/  IMAD.MOV.U32 R144, RZ, RZ, -0x800000 ;  /* 0xff800000ff907424 */ /* 0x000fe200078e00ff */
[----:B------:R-:W-:Y:S01]  /*16800*/  BSSY B0, `(.L_x_11009) ;  /* 0x00000df000007945 */ /* 0x000fe20003800000 */
[----:B------:R0:W-:Y:S08]  /*16810*/  BAR.ARV R203, 0x100 ;  /* 0x000400cb0000751d */ /* 0x0001f00000002000 */
[----:B------:R-:W-:Y:S06]  /*16820*/  BAR.ARV 0x8, 0x180 ;  /* 0x0206000000007b1d */ /* 0x000fec0000002000 */
[----:B-----5:R-:W-:-:S13]  /*16830*/  FSETP.NE.FTZ.AND P0, PT, R147, RZ, PT ;  /* 0x000000ff9300720b */ /* 0x020fda0003f15000 */
[----:B------:R-:W5:Y:S04]  /*16840*/  @P0 LDL R138, [R1+0x400] ;  /* 0x00040000018a0983 */ /* 0x000f680000100800 */
[----:B------:R-:W5:Y:S01]  /*16850*/  @P0 LDL R139, [R1+0x3e0] ;  /* 0x0003e000018b0983 */ /* 0x000f620000100800 */
[----:B------:R-:W1:Y:S08]  /*16860*/  @P0 MUFU.LG2 R141, R147 ;  /* 0x00000093008d0308 */ /* 0x000e700000000c00 */
[----:B------:R-:W0:Y:S01]  /*16870*/  @P1 MUFU.LG2 R145, R140 ;  /* 0x0000008c00911308 */ /* 0x000e220000000c00 */
[----:B-1----:R-:W-:-:S07]  /*16880*/  @P0 FMUL.FTZ R141, R141, 0.69314718246459960938 ;  /* 0x3f3172188d8d0820 */ /* 0x002fce0000410000 */
[----:B------:R-:W1:Y:S01]  /*16890*/  @P0 MUFU.RCP R137, R147 ;  /* 0x0000009300890308 */ /* 0x000e620000001000 */
[----:B----4-:R-:W-:Y:S02]  /*168a0*/  VIADD R0, R0, 0x1 ;  /* 0x0000000100007836 */ /* 0x010fe40000000000 */
[----:B---3--:R-:W-:Y:S02]  /*168b0*/  VIADD R136, R136, 0x1 ;  /* 0x0000000188887836 */ /* 0x008fe40000000000 */
[----:B0-----:R-:W-:Y:S01]  /*168c0*/  @P1 FMUL.FTZ R148, R145, 0.69314718246459960938 ;  /* 0x3f31721891941820 */ /* 0x001fe20000410000 */
[----:B------:R0:W-:Y:S04]  /*168d0*/  STL [R1+0x3f4], R140 ;  /* 0x0003f48c01007387 */ /* 0x0001e80000100800 */
[----:B------:R0:W-:Y:S01]  /*168e0*/  STL [R1+0x1c0], R0 ;  /* 0x0001c00001007387 */ /* 0x0001e20000100800 */
        /* <DEDUP_REMOVED lines=24> */
[----:B------:R-:W-:Y:S01]  /*16a70*/  @P1 FFMA.FTZ R144, R143, R146, R148 ;  /* 0x000000928f901223 */ /* 0x000fe20000010094 */
        /* <DEDUP_REMOVED lines=74> */
[----:B------:R0:W-:Y:S01]  /*16f20*/  STL [R1+0x1c8], R136 ;  /* 0x0001c88801007387 */ /* 0x0001e20000100800 */
[----:B-----5:R-:W-:-:S04]  /*16f30*/  @P0 FMUL.FTZ R138, R138, 0.69314718246459960938 ;  /* 0x3f3172188a8a0820 */ /* 0x020fc80000410000 */
[----:B------:R-:W-:Y:S01]  /*16f40*/  @P0 FFMA.FTZ R142, R138, R139, R141 ;  /* 0x0000008b8a8e0223 */ /* 0x000fe2000001008d */
[----:B------:R-:W-:-:S06]  /*16f50*/  IMAD.MOV.U32 R138, RZ, RZ, RZ ;  /* 0x000000ffff8a7224 */ /* 0x000fcc00078e00ff */
[----:B------:R-:W1:Y:S01]  /*16f60*/  @P1 MUFU.RCP R138, R140 ;  /* 0x0000008c008a1308 */ /* 0x000e620000001000 */
[----:B------:R0:W-:Y:S01]  /*16f70*/  STL [R1+0x3f0], R142 ;  /* 0x0003f08e01007387 */ /* 0x0001e20000100800 */
[----:B------:R-:W-:Y:S01]  /*16f80*/  ISETP.NE.AND P1, PT, R0, 0x2, PT ;  /* 0x000000020000780c */ /* 0x000fe20003f25270 */
        /* <DEDUP_REMOVED lines=96> */
[----:B------:R-:W-:Y:S01]  /*17590*/  PLOP3.LUT P0, PT, PT, PT, PT, 0x8, 0x0 ;  /* 0x000000000000781c */ /* 0x000fe20003f0e170 */
[----:B------:R-:W-:-:S12]  /*175a0*/  @P1 BRA `(.L_x_11010) ;  /* 0x0000000000101947 */ /* 0x000fd80003800000 */
[----:B0-----:R-:W2:Y:S04]  /*175b0*/  LDL R0, [R1+0x1c4] ;  /* 0x0001c40001007983 */ /* 0x001ea80000100800 */
[----:B------:R1:W-:Y:S01]  /*175c0*/  STL [R1+0x1c0], RZ ;  /* 0x0001c0ff01007387 */ /* 0x0003e20000100800 */
[----:B--2---:R-:W-:-:S05]  /*175d0*/  LOP3.LUT R0, R0, 0x1, RZ, 0x3c, !PT ;  /* 0x0000000100007812 */ /* 0x004fca00078e3cff */
[----:B------:R1:W-:Y:S02]  /*175e0*/  STL [R1+0x1c4], R0 ;  /* 0x0001c40001007387 */ /* 0x0003e40000100800 */
.L_x_11010:
[----:B------:R-:W-:Y:S05]  /*175f0*/  BSYNC B0 ;  /* 0x0000000000007941 */ /* 0x000fea0003800000 */
.L_x_11009:
[----:B------:R-:W-:-:S12]  /*17600*/  UIADD3 UR59, UR59, 0x1, URZ ;  /* 0x000000013b3b7890 */ /* 0x000fd8000fffe03f */
.L_x_10908:
[----:B------:R-:W2:Y:S08]  /*17610*/  S2UR UR9, SR_CgaCtaId ;  /* 0x00000000000979c3 */ /* 0x000eb00000008800 */
[----:B------:R-:W-:Y:S06]  /*17620*/  BAR.SYNC.DEFER_BLOCKING 0x5, 0x180 ;  /* 0x0146000000007b1d */ /* 0x000fec0000010000 */
[----:B------:R-:W-:Y:S01]  /*17630*/  UMOV UR48, 0x400 ;  /* 0x0000040000307882 */ /* 0x000fe20000000000 */
[----:B------:R-:W-:Y:S01]  /*17640*/  BSSY B0, `(.L_x_11011) ;  /* 0x000026a000007945 */ /* 0x000fe20003800000 */
[----:B--2---:R-:W-:-:S09]  /*17650*/  ULEA UR48, UR9, UR48, 0x18 ;  /* 0x0000003009307291 */ /* 0x004fd2000f8ec03f */
[----:B01----:R-:W0:Y:S02]  /*17660*/  LDS R0, [UR48+0x228d0] ;  /* 0x0228d030ff007984 */ /* 0x003e240008000800 */
[----:B0-----:R-:W-:Y:S01]  /*17670*/  R2UR UR4, R0 ;  /* 0x00000000000472ca */ /* 0x001fe200000e0000 */
[----:B------:R-:W-:Y:S06]  /*17680*/  BAR.ARV 0x4, 0x180 ;  /* 0x0106000000007b1d */ /* 0x000fec0000002000 */
[----:B------:R-:W-:Y:S08]  /*17690*/  @P0 BRA `(.L_x_11012) ;  /* 0x0000001800c00947 */ /* 0x000ff00003800000 */
[----:B------:R-:W2:Y:S01]  /*176a0*/  LDL.128 R104, [R1+0x250] ;  /* 0x0002500001687983 */ /* 0x000ea20000100c00 */
[----:B------:R-:W0:Y:S01]  /*176b0*/  LDC R2, c[0x0][0xbe8] ;  /* 0x0002fa00ff027b82 */ /* 0x000e220000000800 */
[----:B------:R-:W-:Y:S02]  /*176c0*/  ULDC UR5, c[0x0][0xa88] ;  /* 0x0002a20000057ab9 */ /* 0x000fe40000000800 */
        /* <DEDUP_REMOVED lines=31> */
[----:B------:R-:W-:Y:S01]  /*178c0*/  VIADD R20, R200, UR45 ;  /* 0x0000002dc8147c36 */ /* 0x000fe20008000000 */
[----:B------:R-:W-:Y:S01]  /*178d0*/  LOP3.LUT P0, RZ, R210, 0x3, RZ, 0xc0, !PT ;  /* 0x00000003d2ff7812 */ /* 0x000fe2000780c0ff */
[----:B0-----:R-:W-:Y:S01]  /*178e0*/  IMAD R0, R2, UR5, RZ ;  /* 0x0000000502007c24 */ /* 0x001fe2000f8e02ff */
[----:B------:R-:W-:Y:S01]  /*178f0*/  IADD3 R144, P1, R176, 0xc040, RZ ;  /* 0x0000c040b0907810 */ /* 0x000fe20007f3e0ff */
[----:B------:R-:W-:Y:S01]  /*17900*/  USHF.R.S32.HI UR12, URZ, 0x1f, UR58 ;  /* 0x0000001f3f0c7899 */ /* 0x000fe2000801143a */
[----:B------:R-:W-:-:S02]  /*17910*/  ULDC.64 UR10, c[0x0][0xb90] ;  /* 0x0002e400000a7ab9 */ /* 0x000fc40000000a00 */
[----:B------:R-:W-:-:S13]  /*17920*/  ISETP.GE.OR P2, PT, R20, R0, P0 ;  /* 0x000000001400720c */ /* 0x000fda0000746670 */
[----:B------:R-:W4:Y:S01]  /*17930*/  @!P2 LDL R3, [R1+0x3f0] ;  /* 0x0003f0000103a983 */ /* 0x000f220000100800 */
[----:B------:R-:W-:-:S04]  /*17940*/  LOP3.LUT R145, R144, 0x380, RZ, 0xc0, !PT ;  /* 0x0000038090917812 */ /* 0x000fc800078ec0ff */
[----:B------:R-:W-:-:S04]  /*17950*/  SHF.R.U64 R145, R145, 0x3, RZ ;  /* 0x0000000391917819 */ /* 0x000fc800000012ff */
[----:B------:R-:W-:Y:S01]  /*17960*/  LOP3.LUT R144, R145, R144, RZ, 0x3c, !PT ;  /* 0x0000009091907212 */ /* 0x000fe200078e3cff */
[----:B------:R-:W-:Y:S01]  /*17970*/  IMAD.X R145, RZ, RZ, R177, P1 ;  /* 0x000000ffff917224 */ /* 0x000fe200008e06b1 */
[----:B------:R-:W-:Y:S01]  /*17980*/  ISETP.NE.AND P1, PT, R2, 0x1, PT ;  /* 0x000000010200780c */ /* 0x000fe20003f25270 */
[----:B------:R-:W-:Y:S02]  /*17990*/  UIMAD UR5, UR12, UR10, URZ ;  /* 0x0000000a0c0572a4 */ /* 0x000fe4000f8e023f */
[----:B------:R-:W-:Y:S02]  /*179a0*/  USHF.R.S32.HI UR13, URZ, 0x1f, UR40 ;  /* 0x0000001f3f0d7899 */ /* 0x000fe40008011428 */
[----:B------:R-:W-:Y:S02]  /*179b0*/  UIMAD.WIDE.U32 UR6, UR58, UR10, URZ ;  /* 0x0000000a3a0672a5 */ /* 0x000fe4000f8e003f */
[----:B------:R-:W-:Y:S01]  /*179c0*/  UIMAD UR5, UR58, UR11, UR5 ;  /* 0x0000000b3a0572a4 */ /* 0x000fe2000f8e0205 */
[----:B------:R-:W-:-:S02]  /*179d0*/  IADD3 R141, P5, R176, 0x8060, RZ ;  /* 0x00008060b08d7810 */ /* 0x000fc40007fbe0ff */
[----:B------:R-:W-:Y:S01]  /*179e0*/  ULDC.64 UR10, c[0x0][0xb98] ;  /* 0x0002e600000a7ab9 */ /* 0x000fe20000000a00 */
[----:B------:R-:W-:Y:S02]  /*179f0*/  UIADD3 UR7, UR7, UR5, URZ ;  /* 0x0000000507077290 */ /* 0x000fe4000fffe03f */
[----:B------:R-:W-:Y:S01]  /*17a00*/  UIMAD UR8, UR13, UR10, URZ ;  /* 0x0000000a0d0872a4 */ /* 0x000fe2000f8e023f */
[----:B------:R-:W-:Y:S02]  /*17a10*/  LOP3.LUT R140, R141, 0x380, RZ, 0xc0, !PT ;  /* 0x000003808d8c7812 */ /* 0x000fe400078ec0ff */
[C---:B------:R-:W-:Y:S01]  /*17a20*/  LOP3.LUT R21, R176.reuse, 0x380, RZ, 0xc0, !PT ;  /* 0x00000380b0157812 */ /* 0x040fe200078ec0ff */
[----:B------:R-:W-:Y:S01]  /*17a30*/  UIMAD UR8, UR40, UR11, UR8 ;  /* 0x0000000b280872a4 */ /* 0x000fe2000f8e0208 */
[----:B------:R-:W-:Y:S01]  /*17a40*/  IADD3 R146, P3, R176, 0xc020, RZ ;  /* 0x0000c020b0927810 */ /* 0x000fe20007f7e0ff */
[----:B------:R-:W-:Y:S01]  /*17a50*/  UIMAD.WIDE.U32 UR6, UR40, UR10, UR6 ;  /* 0x0000000a280672a5 */ /* 0x000fe2000f8e0006 */
[----:B------:R-:W-:-:S02]  /*17a60*/  SHF.R.U64 R140, R140, 0x3, RZ ;  /* 0x000000038c8c7819 */ /* 0x000fc400000012ff */
[----:B------:R-:W-:Y:S02]  /*17a70*/  SHF.R.U64 R21, R21, 0x3, RZ ;  /* 0x0000000315157819 */ /* 0x000fe400000012ff */
[----:B------:R-:W-:Y:S01]  /*17a80*/  IADD3 R142, P4, R176, 0xc000, RZ ;  /* 0x0000c000b08e7810 */ /* 0x000fe20007f9e0ff */
[--C-:B------:R-:W-:Y:S01]  /*17a90*/  IMAD.MOV.U32 R149, RZ, RZ, R177.reuse ;  /* 0x000000ffff957224 */ /* 0x100fe200078e00b1 */
[----:B------:R-:W-:Y:S01]  /*17aa0*/  LOP3.LUT R140, R140, R141, RZ, 0x3c, !PT ;  /* 0x0000008d8c8c7212 */ /* 0x000fe200078e3cff */
[----:B------:R-:W-:Y:S01]  /*17ab0*/  IMAD.X R147, RZ, RZ, R177, P3 ;  /* 0x000000ffff937224 */ /* 0x000fe200018e06b1 */
[----:B------:R-:W-:Y:S01]  /*17ac0*/  LOP3.LUT R148, R21, R176, RZ, 0x3c, !PT ;  /* 0x000000b015947212 */ /* 0x000fe200078e3cff */
[----:B------:R-:W-:Y:S01]  /*17ad0*/  ULDC.64 UR10, c[0x0][0xae8] ;  /* 0x0002ba00000a7ab9 */ /* 0x000fe20000000a00 */
[----:B------:R-:W-:Y:S02]  /*17ae0*/  LOP3.LUT R141, R142, 0x380, RZ, 0xc0, !PT ;  /* 0x000003808e8d7812 */ /* 0x000fe400078ec0ff */
[----:B------:R-:W-:-:S02]  /*17af0*/  LOP3.LUT R143, R146, 0x380, RZ, 0xc0, !PT ;  /* 0x00000380928f7812 */ /* 0x000fc400078ec0ff */
[----:B------:R-:W-:Y:S02]  /*17b00*/  MOV R148, R148 ;  /* 0x0000009400947202 */ /* 0x000fe40000000f00 */
[----:B------:R-:W-:Y:S02]  /*17b10*/  SHF.R.U64 R141, R141, 0x3, RZ ;  /* 0x000000038d8d7819 */ /* 0x000fe400000012ff */
[----:B------:R-:W-:Y:S02]  /*17b20*/  SHF.R.U64 R143, R143, 0x3, RZ ;  /* 0x000000038f8f7819 */ /* 0x000fe400000012ff */
[----:B------:R-:W-:Y:S01]  /*17b30*/  LOP3.LUT R142, R141, R142, RZ, 0x3c, !PT ;  /* 0x0000008e8d8e7212 */ /* 0x000fe200078e3cff */
[--C-:B------:R-:W-:Y:S01]  /*17b40*/  IMAD.X R141, RZ, RZ, R177.reuse, P5 ;  /* 0x000000ffff8d7224 */ /* 0x100fe200028e06b1 */
[----:B------:R-:W-:Y:S01]  /*17b50*/  LOP3.LUT R146, R143, R146, RZ, 0x3c, !PT ;  /* 0x000000928f927212 */ /* 0x000fe200078e3cff */
[----:B------:R-:W-:-:S03]  /*17b60*/  IMAD.X R143, RZ, RZ, R177, P4 ;  /* 0x000000ffff8f7224 */ /* 0x000fc600020e06b1 */
[----:B------:R-:W-:Y:S02]  /*17b70*/  MOV R21, R140 ;  /* 0x0000008c00157202 */ /* 0x000fe40000000f00 */
[----:B------:R-:W-:Y:S02]  /*17b80*/  MOV R142, R142 ;  /* 0x0000008e008e7202 */ /* 0x000fe40000000f00 */
[----:B------:R-:W-:Y:S02]  /*17b90*/  MOV R141, R146 ;  /* 0x00000092008d7202 */ /* 0x000fe40000000f00 */
[----:B------:R-:W-:Y:S02]  /*17ba0*/  MOV R140, R144 ;  /* 0x00000090008c7202 */ /* 0x000fe40000000f00 */
[----:B--2---:R-:W-:Y:S02]  /*17bb0*/  F2FP.F16.F32.PACK_AB R104, R105, R104 ;  /* 0x000000686968723e */ /* 0x004fe400000000ff */
[----:B------:R-:W-:-:S02]  /*17bc0*/  F2FP.F16.F32.PACK_AB R105, R107, R106 ;  /* 0x0000006a6b69723e */ /* 0x000fc400000000ff */
[----:B---3--:R-:W-:Y:S02]  /*17bd0*/  F2FP.F16.F32.PACK_AB R106, R101, R100 ;  /* 0x00000064656a723e */ /* 0x008fe400000000ff */
[----:B------:R-:W0:Y:S01]  /*17be0*/  @P1 LDC R100, c[0x0][0xbec] ;  /* 0x0002fb00ff641b82 */ /* 0x000e220000000800 */
[----:B----4-:R-:W-:Y:S02]  /*17bf0*/  F2FP.F16.F32.PACK_AB R96, R97, R96 ;  /* 0x000000606160723e */ /* 0x010fe400000000ff */
[----:B------:R-:W-:Y:S02]  /*17c00*/  F2FP.F16.F32.PACK_AB R97, R99, R98 ;  /* 0x000000626361723e */ /* 0x000fe400000000ff */
[----:B------:R-:W-:-:S03]  /*17c10*/  F2FP.F16.F32.PACK_AB R98, R93, R92 ;  /* 0x0000005c5d62723e */ /* 0x000fc600000000ff */
[----:B------:R-:W1:Y:S01]  /*17c20*/  @P1 LDC R92, c[0x0][0xbf0] ;  /* 0x0002fc00ff5c1b82 */ /* 0x000e620000000800 */
[----:B------:R-:W-:Y:S02]  /*17c30*/  F2FP.F16.F32.PACK_AB R88, R89, R88 ;  /* 0x000000585958723e */ /* 0x000fe400000000ff */
[----:B------:R-:W-:Y:S02]  /*17c40*/  F2FP.F16.F32.PACK_AB R89, R91, R90 ;  /* 0x0000005a5b59723e */ /* 0x000fe400000000ff */
[----:B------:R-:W-:Y:S01]  /*17c50*/  F2FP.F16.F32.PACK_AB R90, R85, R84 ;  /* 0x00000054555a723e */ /* 0x000fe200000000ff */
[----:B------:R-:W-:Y:S01]  /*17c60*/  VIADD R85, R224, UR45 ;  /* 0x0000002de0557c36 */ /* 0x000fe20008000000 */
[----:B------:R-:W-:Y:S02]  /*17c70*/  F2FP.F16.F32.PACK_AB R80, R81, R80 ;  /* 0x000000505150723e */ /* 0x000fe400000000ff */
[----:B------:R-:W-:Y:S02]  /*17c80*/  F2FP.F16.F32.PACK_AB R81, R83, R82 ;  /* 0x000000525351723e */ /* 0x000fe400000000ff */
[----:B------:R-:W-:Y:S01]  /*17c90*/  F2FP.F16.F32.PACK_AB R82, R77, R76 ;  /* 0x0000004c4d52723e */ /* 0x000fe200000000ff */
[----:B0-----:R-:W-:-:S04]  /*17ca0*/  @P1 IMAD.HI.U32 R77, R85, R100, RZ ;  /* 0x00000064554d1227 */ /* 0x001fc800078e00ff */
[----:B------:R-:W-:Y:S01]  /*17cb0*/  IMAD.MOV.U32 R76, RZ, RZ, R85 ;  /* 0x000000ffff4c7224 */ /* 0x000fe200078e0055 */
[----:B-1----:R-:W-:Y:S02]  /*17cc0*/  @P1 SHF.R.U32.HI R76, RZ, R92, R77 ;  /* 0x0000005cff4c1219 */ /* 0x002fe4000001164d */
[----:B------:R-:W-:-:S03]  /*17cd0*/  F2FP.F16.F32.PACK_AB R72, R73, R72 ;  /* 0x000000484948723e */ /* 0x000fc600000000ff */
[--C-:B------:R-:W-:Y:S01]  /*17ce0*/  IMAD.MOV R77, RZ, RZ, -R76.reuse ;  /* 0x000000ffff4d7224 */ /* 0x100fe200078e0a4c */
[----:B------:R-:W-:Y:S02]  /*17cf0*/  F2FP.F16.F32.PACK_AB R73, R75, R74 ;  /* 0x0000004a4b49723e */ /* 0x000fe400000000ff */
[----:B------:R-:W-:Y:S01]  /*17d00*/  F2FP.F16.F32.PACK_AB R75, R59, R58 ;  /* 0x0000003a3b4b723e */ /* 0x000fe200000000ff */
[----:B------:R-:W-:Y:S01]  /*17d10*/  IMAD R59, R2, R77, R85 ;  /* 0x0000004d023b7224 */ /* 0x000fe200078e0255 */
[----:B------:R-:W-:Y:S01]  /*17d20*/  F2FP.F16.F32.PACK_AB R83, R79, R78 ;  /* 0x0000004e4f53723e */ /* 0x000fe200000000ff */
[----:B------:R-:W-:Y:S01]  /*17d30*/  IMAD.U32 R78, RZ, RZ, UR8 ;  /* 0x00000008ff4e7e24 */ /* 0x000fe2000f8e00ff */
[----:B------:R-:W-:Y:S02]  /*17d40*/  F2FP.F16.F32.PACK_AB R74, R57, R56 ;  /* 0x00000038394a723e */ /* 0x000fe400000000ff */
[----:B------:R-:W-:Y:S02]  /*17d50*/  SHF.R.S32.HI R57, RZ, 0x1f, R76 ;  /* 0x0000001fff397819 */ /* 0x000fe4000001144c */
[----:B------:R-:W-:-:S02]  /*17d60*/  IADD3 R56, P3, R76, UR6, RZ ;  /* 0x000000064c387c10 */ /* 0x000fc4000ff7e0ff */
[----:B------:R-:W-:Y:S02]  /*17d70*/  F2FP.F16.F32.PACK_AB R136, R137, R136 ;  /* 0x000000888988723e */ /* 0x000fe400000000ff */
[----:B------:R-:W-:Y:S02]  /*17d80*/  SHF.R.S32.HI R58, RZ, 0x1f, R59 ;  /* 0x0000001fff3a7819 */ /* 0x000fe4000001143b */
[----:B------:R-:W-:Y:S02]  /*17d90*/  F2FP.F16.F32.PACK_AB R137, R139, R138 ;  /* 0x0000008a8b89723e */ /* 0x000fe400000000ff */
[----:B------:R-:W-:Y:S02]  /*17da0*/  F2FP.F16.F32.PACK_AB R128, R129, R128 ;  /* 0x000000808180723e */ /* 0x000fe400000000ff */
[----:B------:R-:W-:Y:S02]  /*17db0*/  F2FP.F16.F32.PACK_AB R138, R133, R132 ;  /* 0x00000084858a723e */ /* 0x000fe400000000ff */
[----:B------:R-:W-:Y:S01]  /*17dc0*/  F2FP.F16.F32.PACK_AB R139, R135, R134 ;  /* 0x00000086878b723e */ /* 0x000fe200000000ff */
[----:B------:R-:W-:Y:S01]  /*17dd0*/  BAR.SYNC.DEFER_BLOCKING 0x1, 0x100 ;  /* 0x0044000000007b1d */ /* 0x000fe20000010000 */
[----:B------:R-:W-:-:S02]  /*17de0*/  F2FP.F16.F32.PACK_AB R129, R131, R130 ;  /* 0x000000828381723e */ /* 0x000fc400000000ff */
[----:B------:R-:W-:Y:S02]  /*17df0*/  F2FP.F16.F32.PACK_AB R120, R121, R120 ;  /* 0x000000787978723e */ /* 0x000fe400000000ff */
[----:B------:R-:W-:Y:S01]  /*17e00*/  IADD3.X R57, R57, UR7, R78, P3, !PT ;  /* 0x0000000739397c10 */ /* 0x000fe20009ffe44e */
[----:B------:R-:W-:Y:S01]  /*17e10*/  ULDC.64 UR6, c[0x0][0xb88] ;  /* 0x0002e20000067ab9 */ /* 0x000fe20000000a00 */
[----:B------:R-:W-:Y:S02]  /*17e20*/  F2FP.F16.F32.PACK_AB R130, R125, R124 ;  /* 0x0000007c7d82723e */ /* 0x000fe400000000ff */
[----:B------:R-:W-:Y:S02]  /*17e30*/  F2FP.F16.F32.PACK_AB R131, R127, R126 ;  /* 0x0000007e7f83723e */ /* 0x000fe400000000ff */
[----:B------:R-:W-:Y:S02]  /*17e40*/  F2FP.F16.F32.PACK_AB R121, R123, R122 ;  /* 0x0000007a7b79723e */ /* 0x000fe400000000ff */
[----:B------:R-:W-:Y:S01]  /*17e50*/  F2FP.F16.F32.PACK_AB R112, R113, R112 ;  /* 0x000000707170723e */ /* 0x000fe200000000ff */
[----:B------:R-:W-:Y:S01]  /*17e60*/  IMAD R58, R58, UR6, RZ ;  /* 0x000000063a3a7c24 */ /* 0x000fe2000f8e02ff */
[----:B------:R-:W-:-:S02]  /*17e70*/  F2FP.F16.F32.PACK_AB R122, R117, R116 ;  /* 0x00000074757a723e */ /* 0x000fc400000000ff */
[----:B------:R-:W-:Y:S02]  /*17e80*/  F2FP.F16.F32.PACK_AB R123, R119, R118 ;  /* 0x00000076777b723e */ /* 0x000fe400000000ff */
[----:B------:R-:W-:Y:S02]  /*17e90*/  F2FP.F16.F32.PACK_AB R113, R115, R114 ;  /* 0x000000727371723e */ /* 0x000fe400000000ff */
[----:B------:R-:W-:Y:S02]  /*17ea0*/  F2FP.F16.F32.PACK_AB R114, R109, R108 ;  /* 0x0000006c6d72723e */ /* 0x000fe400000000ff */
[----:B------:R-:W-:Y:S01]  /*17eb0*/  F2FP.F16.F32.PACK_AB R115, R111, R110 ;  /* 0x0000006e6f73723e */ /* 0x000fe200000000ff */
[----:B------:R-:W-:Y:S01]  /*17ec0*/  STSM.16.M88.4 [R148], R136 ;  /* 0x0000008894007844 */ /* 0x000fe20000000200 */
[----:B------:R-:W-:Y:S01]  /*17ed0*/  F2FP.F16.F32.PACK_AB R107, R103, R102 ;  /* 0x00000066676b723e */ /* 0x000fe200000000ff */
[----:B------:R-:W-:Y:S01]  /*17ee0*/  IMAD.WIDE.U32 R56, R59, UR6, R56 ;  /* 0x000000063b387c25 */ /* 0x000fe2000f8e0038 */
[----:B------:R-:W-:Y:S01]  /*17ef0*/  F2FP.F16.F32.PACK_AB R99, R95, R94 ;  /* 0x0000005e5f63723e */ /* 0x000fe200000000ff */
[----:B------:R-:W-:Y:S01]  /*17f00*/  STSM.16.M88.4 [R222], R128 ;  /* 0x00000080de007844 */ /* 0x000fe20000000200 */
[----:B------:R-:W-:Y:S01]  /*17f10*/  F2FP.F16.F32.PACK_AB R91, R87, R86 ;  /* 0x00000056575b723e */ /* 0x000fe200000000ff */
[----:B------:R-:W-:Y:S01]  /*17f20*/  IMAD R59, R59, UR7, R58 ;  /* 0x000000073b3b7c24 */ /* 0x000fe2000f8e023a */
[----:B------:R-:W-:Y:S01]  /*17f30*/  F2FP.F16.F32.PACK_AB R52, R53, R52 ;  /* 0x000000343534723e */ /* 0x000fe200000000ff */
[----:B------:R-:W-:Y:S01]  /*17f40*/  STSM.16.M88.4 [R221], R120 ;  /* 0x00000078dd007844 */ /* 0x000fe20000000200 */
[----:B------:R-:W-:Y:S01]  /*17f50*/  F2FP.F16.F32.PACK_AB R53, R55, R54 ;  /* 0x000000363735723e */ /* 0x000fe200000000ff */
[----:B------:R-:W-:Y:S01]  /*17f60*/  ULDC.64 UR6, c[0x0][0xb50] ;  /* 0x0002d40000067ab9 */ /* 0x000fe20000000a00 */
[----:B------:R-:W-:Y:S01]  /*17f70*/  F2FP.F16.F32.PACK_AB R64, R65, R64 ;  /* 0x000000404140723e */ /* 0x000fe200000000ff */
[----:B------:R-:W-:Y:S01]  /*17f80*/  STSM.16.M88.4 [R220], R112 ;  /* 0x00000070dc007844 */ /* 0x000fe20000000200 */
[----:B------:R-:W-:-:S02]  /*17f90*/  F2FP.F16.F32.PACK_AB R54, R69, R68 ;  /* 0x000000444536723e */ /* 0x000fc400000000ff */
[----:B------:R-:W-:Y:S01]  /*17fa0*/  F2FP.F16.F32.PACK_AB R55, R71, R70 ;  /* 0x000000464737723e */ /* 0x000fe200000000ff */
[----:B------:R-:W-:Y:S01]  /*17fb0*/  STSM.16.M88.4 [R219], R104 ;  /* 0x00000068db007844 */ /* 0x000fe20000000200 */
[----:B------:R-:W-:Y:S02]  /*17fc0*/  F2FP.F16.F32.PACK_AB R65, R67, R66 ;  /* 0x000000424341723e */ /* 0x000fe400000000ff */
[----:B------:R-:W-:Y:S01]  /*17fd0*/  F2FP.F16.F32.PACK_AB R48, R49, R48 ;  /* 0x000000303130723e */ /* 0x000fe200000000ff */
[----:B------:R-:W-:Y:S01]  /*17fe0*/  STSM.16.M88.4 [R218], R96 ;  /* 0x00000060da007844 */ /* 0x000fe20000000200 */
[----:B------:R-:W-:Y:S01]  /*17ff0*/  F2FP.F16.F32.PACK_AB R66, R61, R60 ;  /* 0x0000003c3d42723e */ /* 0x000fe200000000ff */
[----:B------:R-:W-:Y:S01]  /*18000*/  IMAD.IADD R57, R57, 0x1, R59 ;  /* 0x0000000139397824 */ /* 0x000fe200078e023b */
[----:B------:R-:W-:Y:S01]  /*18010*/  F2FP.F16.F32.PACK_AB R67, R63, R62 ;  /* 0x0000003e3f43723e */ /* 0x000fe200000000ff */
[----:B------:R-:W-:Y:S01]  /*18020*/  STSM.16.M88.4 [R217], R88 ;  /* 0x00000058d9007844 */ /* 0x000fe20000000200 */
        /* <DEDUP_REMOVED lines=8> */
[----:B------:R-:W-:-:S02]  /*180b0*/  LEA R58, P3, R56, UR6, 0x2 ;  /* 0x00000006383a7c11 */ /* 0x000fc4000f8610ff */
[----:B------:R-:W-:Y:S02]  /*180c0*/  F2FP.F16.F32.PACK_AB R6, R41, R40 ;  /* 0x000000282906723e */ /* 0x000fe400000000ff */
[----:B------:R-:W-:Y:S02]  /*180d0*/  F2FP.F16.F32.PACK_AB R7, R43, R42 ;  /* 0x0000002a2b07723e */ /* 0x000fe400000000ff */
[----:B------:R-:W-:Y:S02]  /*180e0*/  F2FP.F16.F32.PACK_AB R37, R39, R38 ;  /* 0x000000262725723e */ /* 0x000fe400000000ff */
        /* <DEDUP_REMOVED lines=14> */
[----:B------:R-:W-:-:S03]  /*181d0*/  LEA.HI.X R59, R56, UR7, R57, 0x2, P3 ;  /* 0x00000007383b7c11 */ /* 0x000fc600098f1439 */
[----:B------:R-:W-:Y:S04]  /*181e0*/  STSM.16.M88.4 [R141], R36 ;  /* 0x000000248d007844 */ /* 0x000fe80000000200 */
[----:B------:R-:W-:Y:S04]  /*181f0*/  STSM.16.M88.4 [R140], R28 ;  /* 0x0000001c8c007844 */ /* 0x000fe80000000200 */
[----:B------:R-:W-:Y:S04]  /*18200*/  STSM.16.M88.4 [R212], R12 ;  /* 0x0000000cd4007844 */ /* 0x000fe80000000200 */
[----:B------:R-:W-:Y:S04]  /*18210*/  SHFL.IDX PT, R44, R58, RZ, 0x1c1f ;  /* 0x001c1fff3a2c7589 */ /* 0x000fe800000e0000 */
[----:B------:R-:W0:Y:S01]  /*18220*/  SHFL.IDX PT, R45, R59, RZ, 0x1c1f ;  /* 0x001c1fff3b2d7589 */ /* 0x000e2200000e0000 */
[----:B------:R-:W-:Y:S01]  /*18230*/  BAR.SYNC.DEFER_BLOCKING 0x1, 0x100 ;  /* 0x0044000000007b1d */ /* 0x000fe20000010000 */
[----:B------:R-:W-:-:S05]  /*18240*/  VIADD R33, R20, 0x8 ;  /* 0x0000000814217836 */ /* 0x000fca0000000000 */
[----:B------:R-:W-:Y:S01]  /*18250*/  ISETP.GE.OR P0, PT, R33, R0, P0 ;  /* 0x000000002100720c */ /* 0x000fe20000706670 */
[----:B0-----:R0:W-:-:S12]  /*18260*/  @!P2 ST.E desc[UR36][R44.64], R3 ;  /* 0x000000032c00a985 */ /* 0x0011d8000c101924 */
[----:B------:R-:W2:Y:S01]  /*18270*/  @!P0 LDL R55, [R1+0x3f4] ;  /* 0x0003f40001378983 */ /* 0x000ea20000100800 */
[----:B------:R-:W-:Y:S02]  /*18280*/  IMAD R8, R206, 0x40, R22 ;  /* 0x00000040ce087824 */ /* 0x000fe400078e0216 */
[----:B------:R-:W-:-:S04]  /*18290*/  IMAD.MOV.U32 R9, RZ, RZ, 0x2 ;  /* 0x00000002ff097424 */ /* 0x000fc800078e00ff */
[----:B------:R-:W-:-:S03]  /*182a0*/  IMAD.WIDE R8, R8, R9, UR38 ;  /* 0x0000002608087e25 */ /* 0x000fc6000f8e0209 */
        /* <DEDUP_REMOVED lines=8> */
[----:B------:R-:W-:Y:S01]  /*18330*/  LOP3.LUT R6, R11, 0x380, RZ, 0xc0, !PT ;  /* 0x000003800b067812 */ /* 0x000fe200078ec0ff */
[----:B------:R-:W-:Y:S01]  /*18340*/  SHFL.IDX PT, R20, R58, 0x1, 0x1c1f ;  /* 0x003c1f003a147f89 */ /* 0x000fe200000e0000 */
[----:B------:R-:W-:-:S02]  /*18350*/  SHF.R.U64 R52, R52, 0x3, RZ ;  /* 0x0000000334347819 */ /* 0x000fc400000012ff */
[----:B------:R-:W-:Y:S01]  /*18360*/  SHF.R.U64 R6, R6, 0x3, RZ ;  /* 0x0000000306067819 */ /* 0x000fe200000012ff */
[----:B------:R-:W2:Y:S01]  /*18370*/  SHFL.IDX PT, R21, R59, 0x1, 0x1c1f ;  /* 0x003c1f003b157f89 */ /* 0x000ea200000e0000 */
[----:B------:R-:W-:Y:S01]  /*18380*/  LOP3.LUT R52, R52, R53, RZ, 0x3c, !PT ;  /* 0x0000003534347212 */ /* 0x000fe200078e3cff */
[----:B------:R-:W-:Y:S01]  /*18390*/  IMAD.X R53, RZ, RZ, R9, P6 ;  /* 0x000000ffff357224 */ /* 0x000fe200030e0609 */
[----:B------:R-:W-:Y:S02]  /*183a0*/  LOP3.LUT R10, R6, R11, RZ, 0x3c, !PT ;  /* 0x0000000b060a7212 */ /* 0x000fe400078e3cff */
[----:B------:R-:W-:-:S04]  /*183b0*/  IADD3 R6, P6, R8, 0xf000, RZ ;  /* 0x0000f00008067810 */ /* 0x000fc80007fde0ff */
[----:B0-----:R-:W-:Y:S02]  /*183c0*/  LOP3.LUT R3, R6, 0x380, RZ, 0xc0, !PT ;  /* 0x0000038006037812 */ /* 0x001fe400078ec0ff */
[C---:B------:R-:W-:Y:S02]  /*183d0*/  IADD3 R25, P4, R8.reuse, 0x3000, RZ ;  /* 0x0000300008197810 */ /* 0x040fe40007f9e0ff */
[----:B------:R-:W-:Y:S02]  /*183e0*/  IADD3 R29, P5, R8, 0x4000, RZ ;  /* 0x00004000081d7810 */ /* 0x000fe40007fbe0ff */
[----:B------:R-:W-:Y:S02]  /*183f0*/  SHF.R.U64 R3, R3, 0x3, RZ ;  /* 0x0000000303037819 */ /* 0x000fe400000012ff */
[----:B------:R-:W-:Y:S02]  /*18400*/  LOP3.LUT R24, R25, 0x380, RZ, 0xc0, !PT ;  /* 0x0000038019187812 */ /* 0x000fe400078ec0ff */
[----:B------:R-:W-:-:S02]  /*18410*/  LOP3.LUT R28, R29, 0x380, RZ, 0xc0, !PT ;  /* 0x000003801d1c7812 */ /* 0x000fc400078ec0ff */
[----:B------:R-:W-:Y:S02]  /*18420*/  LOP3.LUT R72, R3, R6, RZ, 0x3c, !PT ;  /* 0x0000000603487212 */ /* 0x000fe400078e3cff */
[----:B------:R-:W0:Y:S01]  /*18430*/  @P1 LDC R3, c[0x0][0xbec] ;  /* 0x0002fb00ff031b82 */ /* 0x000e220000000800 */
[----:B------:R-:W-:Y:S02]  /*18440*/  IADD3 R5, P3, R8, 0x2000, RZ ;  /* 0x0000200008057810 */ /* 0x000fe40007f7e0ff */
[----:B------:R-:W-:Y:S02]  /*18450*/  SHF.R.U64 R24, R24, 0x3, RZ ;  /* 0x0000000318187819 */ /* 0x000fe400000012ff */
[----:B------:R-:W-:Y:S01]  /*18460*/  SHF.R.U64 R28, R28, 0x3, RZ ;  /* 0x000000031c1c7819 */ /* 0x000fe200000012ff */
[--C-:B------:R-:W-:Y:S01]  /*18470*/  IMAD.X R11, RZ, RZ, R9.reuse, P2 ;  /* 0x000000ffff0b7224 */ /* 0x100fe200010e0609 */
[----:B------:R-:W-:Y:S01]  /*18480*/  LOP3.LUT R24, R24, R25, RZ, 0x3c, !PT ;  /* 0x0000001918187212 */ /* 0x000fe200078e3cff */
[--C-:B------:R-:W-:Y:S01]  /*18490*/  IMAD.X R13, RZ, RZ, R9.reuse, P3 ;  /* 0x000000ffff0d7224 */ /* 0x100fe200018e0609 */
[----:B------:R-:W-:Y:S01]  /*184a0*/  LOP3.LUT R28, R28, R29, RZ, 0x3c, !PT ;  /* 0x0000001d1c1c7212 */ /* 0x000fe200078e3cff */
        /* <DEDUP_REMOVED lines=8> */
[----:B------:R-:W-:Y:S02]  /*18530*/  LOP3.LUT R44, R45, 0x380, RZ, 0xc0, !PT ;  /* 0x000003802d2c7812 */ /* 0x000fe400078ec0ff */
[----:B------:R-:W-:-:S02]  /*18540*/  LOP3.LUT R48, R49, 0x380, RZ, 0xc0, !PT ;  /* 0x0000038031307812 */ /* 0x000fc400078ec0ff */
[----:B------:R-:W-:Y:S02]  /*18550*/  SHF.R.U64 R36, R36, 0x3, RZ ;  /* 0x0000000324247819 */ /* 0x000fe400000012ff */
[----:B------:R-:W-:Y:S02]  /*18560*/  SHF.R.U64 R40, R40, 0x3, RZ ;  /* 0x0000000328287819 */ /* 0x000fe400000012ff */
[----:B------:R-:W-:Y:S02]  /*18570*/  SHF.R.U64 R44, R44, 0x3, RZ ;  /* 0x000000032c2c7819 */ /* 0x000fe400000012ff */
[----:B------:R-:W-:Y:S01]  /*18580*/  SHF.R.U64 R48, R48, 0x3, RZ ;  /* 0x0000000330307819 */ /* 0x000fe200000012ff */
[----:B------:R-:W-:Y:S01]  /*18590*/  UIMAD UR5, UR12, UR10, URZ ;  /* 0x0000000a0c0572a4 */ /* 0x000fe2000f8e023f */
[----:B------:R-:W-:Y:S01]  /*185a0*/  LOP3.LUT R4, R5, 0x380, RZ, 0xc0, !PT ;  /* 0x0000038005047812 */ /* 0x000fe200078ec0ff */
[----:B------:R-:W-:Y:S01]  /*185b0*/  VIADD R78, R207, UR45 ;  /* 0x0000002dcf4e7c36 */ /* 0x000fe20008000000 */
        /* <DEDUP_REMOVED lines=8> */
[----:B------:R-:W-:Y:S01]  /*18640*/  SHF.R.U64 R4, R4, 0x3, RZ ;  /* 0x0000000304047819 */ /* 0x000fe200000012ff */
[----:B------:R-:W-:Y:S01]  /*18650*/  UIMAD.WIDE.U32 UR6, UR58, UR10, URZ ;  /* 0x0000000a3a0672a5 */ /* 0x000fe2000f8e003f */
[C---:B------:R-:W-:Y:S01]  /*18660*/  IADD3 R57, P2, R8.reuse, 0xb000, RZ ;  /* 0x0000b00008397810 */ /* 0x040fe20007f5e0ff */
[----:B------:R-:W-:Y:S01]  /*18670*/  UIMAD UR5, UR58, UR11, UR5 ;  /* 0x0000000b3a0572a4 */ /* 0x000fe2000f8e0205 */
[----:B------:R-:W-:-:S02]  /*18680*/  IADD3 R61, P3, R8, 0xc000, RZ ;  /* 0x0000c000083d7810 */ /* 0x000fc40007f7e0ff */
[C---:B------:R-:W-:Y:S01]  /*18690*/  IADD3 R65, P4, R8.reuse, 0xd000, RZ ;  /* 0x0000d00008417810 */ /* 0x040fe20007f9e0ff */
[----:B------:R-:W-:Y:S01]  /*186a0*/  ULDC.64 UR10, c[0x0][0xaf0] ;  /* 0x0002bc00000a7ab9 */ /* 0x000fe20000000a00 */
[----:B------:R-:W-:Y:S01]  /*186b0*/  IADD3 R69, P5, R8, 0xe000, RZ ;  /* 0x0000e00008457810 */ /* 0x000fe20007fbe0ff */
[----:B0-----:R-:W-:Y:S01]  /*186c0*/  @P1 IMAD.HI.U32 R3, R78, R3, RZ ;  /* 0x000000034e031227 */ /* 0x001fe200078e00ff */
[----:B------:R-:W-:Y:S01]  /*186d0*/  LOP3.LUT R12, R4, R5, RZ, 0x3c, !PT ;  /* 0x00000005040c7212 */ /* 0x000fe200078e3cff */
[----:B------:R-:W-:Y:S01]  /*186e0*/  UIMAD UR8, UR13, UR10, URZ ;  /* 0x0000000a0d0872a4 */ /* 0x000fe2000f8e023f */
[----:B------:R-:W-:Y:S01]  /*186f0*/  LOP3.LUT R56, R57, 0x380, RZ, 0xc0, !PT ;  /* 0x0000038039387812 */ /* 0x000fe200078ec0ff */
[----:B------:R-:W-:Y:S01]  /*18700*/  UIADD3 UR7, UR7, UR5, URZ ;  /* 0x0000000507077290 */ /* 0x000fe2000fffe03f */
[----:B------:R-:W-:Y:S02]  /*18710*/  LOP3.LUT R60, R61, 0x380, RZ, 0xc0, !PT ;  /* 0x000003803d3c7812 */ /* 0x000fe400078ec0ff */
[----:B------:R-:W-:-:S02]  /*18720*/  LOP3.LUT R64, R65, 0x380, RZ, 0xc0, !PT ;  /* 0x0000038041407812 */ /* 0x000fc400078ec0ff */
[----:B------:R-:W-:Y:S02]  /*18730*/  LOP3.LUT R68, R69, 0x380, RZ, 0xc0, !PT ;  /* 0x0000038045447812 */ /* 0x000fe400078ec0ff */
[----:B------:R-:W-:Y:S01]  /*18740*/  LOP3.LUT R5, R8, 0x380, RZ, 0xc0, !PT ;  /* 0x0000038008057812 */ /* 0x000fe200078ec0ff */
[----:B------:R-:W-:Y:S01]  /*18750*/  IMAD.MOV.U32 R77, RZ, RZ, R78 ;  /* 0x000000ffff4d7224 */ /* 0x000fe200078e004e */
[----:B------:R-:W-:Y:S01]  /*18760*/  UIMAD UR5, UR40, UR11, UR8 ;  /* 0x0000000b280572a4 */ /* 0x000fe2000f8e0208 */
[----:B------:R-:W-:Y:S01]  /*18770*/  SHF.R.U64 R56, R56, 0x3, RZ ;  /* 0x0000000338387819 */ /* 0x000fe200000012ff */
[----:B------:R-:W-:Y:S01]  /*18780*/  UIMAD.WIDE.U32 UR40, UR40, UR10, UR6 ;  /* 0x0000000a282872a5 */ /* 0x000fe2000f8e0006 */
[----:B------:R-:W-:Y:S02]  /*18790*/  SHF.R.U64 R60, R60, 0x3, RZ ;  /* 0x000000033c3c7819 */ /* 0x000fe400000012ff */
[----:B------:R-:W-:Y:S02]  /*187a0*/  SHF.R.U64 R64, R64, 0x3, RZ ;  /* 0x0000000340407819 */ /* 0x000fe400000012ff */
[----:B------:R-:W-:-:S02]  /*187b0*/  SHF.R.U64 R68, R68, 0x3, RZ ;  /* 0x0000000344447819 */ /* 0x000fc400000012ff */
[----:B------:R-:W-:Y:S01]  /*187c0*/  SHF.R.U64 R5, R5, 0x3, RZ ;  /* 0x0000000305057819 */ /* 0x000fe200000012ff */
[----:B------:R-:W-:Y:S01]  /*187d0*/  UIADD3 UR5, UR41, UR5, URZ ;  /* 0x0000000529057290 */ /* 0x000fe2000fffe03f */
        /* <DEDUP_REMOVED lines=10> */
[----:B------:R-:W-:Y:S01]  /*18880*/  ULDC.64 UR6, c[0x0][0xae0] ;  /* 0x0002b80000067ab9 */ /* 0x000fe20000000a00 */
[----:B------:R-:W-:-:S02]  /*18890*/  IMAD.MOV.U32 R5, RZ, RZ, R9 ;  /* 0x000000ffff057224 */ /* 0x000fc400078e0009 */
[----:B------:R-:W-:-:S05]  /*188a0*/  VIADD R83, R206, UR45 ;  /* 0x0000002dce537c36 */ /* 0x000fca0008000000 */
[----:B------:R-:W-:Y:S01]  /*188b0*/  ISETP.GE.AND P2, PT, R83, R0, PT ;  /* 0x000000005300720c */ /* 0x000fe20003f46270 */
[----:B------:R-:W-:Y:S01]  /*188c0*/  BSSY B1, `(.L_x_11013) ;  /* 0x0000049000017945 */ /* 0x000fe20003800000 */
[----:B--2---:R0:W-:Y:S04]  /*188d0*/  @!P0 ST.E desc[UR36][R20.64], R55 ;  /* 0x0000003714008985 */ /* 0x0041e8000c101924 */
[----:B------:R-:W5:Y:S04]  /*188e0*/  LD.E.128 R4, desc[UR36][R4.64] ;  /* 0x0000002404047980 */ /* 0x000f68000c101d00 */
[----:B------:R-:W5:Y:S01]  /*188f0*/  LD.E.128 R8, desc[UR36][R10.64] ;  /* 0x000000240a087980 */ /* 0x000f62000c101d00 */
[----:B0-----:R-:W0:Y:S01]  /*18900*/  @P1 LDC R20, c[0x0][0xbf0] ;  /* 0x0002fc00ff141b82 */ /* 0x001e220000000800 */
[----:B------:R-:W-:-:S02]  /*18910*/  IMAD.U32 R21, RZ, RZ, UR41 ;  /* 0x00000029ff157e24 */ /* 0x000fc4000f8e00ff */
[----:B------:R-:W5:Y:S04]  /*18920*/  LD.E.128 R12, desc[UR36][R12.64] ;  /* 0x000000240c0c7980 */ /* 0x000f68000c101d00 */
[----:B------:R-:W5:Y:S04]  /*18930*/  LD.E.128 R24, desc[UR36][R24.64] ;  /* 0x0000002418187980 */ /* 0x000f68000c101d00 */
[----:B------:R-:W5:Y:S04]  /*18940*/  LD.E.128 R28, desc[UR36][R28.64] ;  /* 0x000000241c1c7980 */ /* 0x000f68000c101d00 */
[----:B------:R-:W5:Y:S04]  /*18950*/  LD.E.128 R32, desc[UR36][R32.64] ;  /* 0x0000002420207980 */ /* 0x000f68000c101d00 */
[----:B------:R-:W5:Y:S04]  /*18960*/  LD.E.128 R36, desc[UR36][R36.64] ;  /* 0x0000002424247980 */ /* 0x000f68000c101d00 */
[----:B------:R-:W5:Y:S01]  /*18970*/  LD.E.128 R40, desc[UR36][R40.64] ;  /* 0x0000002428287980 */ /* 0x000f62000c101d00 */
[----:B0-----:R-:W-:Y:S01]  /*18980*/  @P1 SHF.R.U32.HI R77, RZ, R20, R3 ;  /* 0x00000014ff4d1219 */ /* 0x001fe20000011603 */
[----:B------:R-:W-:-:S02]  /*18990*/  IMAD.U32 R20, RZ, RZ, UR40 ;  /* 0x00000028ff147e24 */ /* 0x000fc4000f8e00ff */
[----:B------:R-:W5:Y:S01]  /*189a0*/  LD.E.128 R44, desc[UR36][R44.64] ;  /* 0x000000242c2c7980 */ /* 0x000f62000c101d00 */
[--C-:B------:R-:W-:Y:S01]  /*189b0*/  SHF.R.S32.HI R76, RZ, 0x1f, R77.reuse ;  /* 0x0000001fff4c7819 */ /* 0x100fe2000001144d */
[----:B------:R-:W-:Y:S02]  /*189c0*/  IMAD.MOV R79, RZ, RZ, -R77 ;  /* 0x000000ffff4f7224 */ /* 0x000fe400078e0a4d */
[----:B------:R-:W5:Y:S01]  /*189d0*/  LD.E.128 R48, desc[UR36][R48.64] ;  /* 0x0000002430307980 */ /* 0x000f62000c101d00 */
[----:B------:R-:W-:Y:S02]  /*189e0*/  IMAD.U32 R3, RZ, RZ, UR5 ;  /* 0x00000005ff037e24 */ /* 0x000fe4000f8e00ff */
[----:B------:R-:W-:Y:S01]  /*189f0*/  IMAD R21, R2, R79, R78 ;  /* 0x0000004f02157224 */ /* 0x000fe200078e024e */
[----:B------:R-:W5:Y:S01]  /*18a00*/  LD.E.128 R52, desc[UR36][R52.64] ;  /* 0x0000002434347980 */ /* 0x000f62000c101d00 */
[----:B------:R-:W-:Y:S02]  /*18a10*/  IMAD R76, R76, UR6, RZ ;  /* 0x000000064c4c7c24 */ /* 0x000fe4000f8e02ff */
[----:B------:R-:W-:Y:S01]  /*18a20*/  IMAD.MOV.U32 R2, RZ, RZ, R20 ;  /* 0x000000ffff027224 */ /* 0x000fe200078e0014 */
[----:B------:R-:W5:Y:S01]  /*18a30*/  LD.E.128 R56, desc[UR36][R56.64] ;  /* 0x0000002438387980 */ /* 0x000f62000c101d00 */
[----:B------:R-:W-:-:S03]  /*18a40*/  SHF.R.S32.HI R20, RZ, 0x1f, R21 ;  /* 0x0000001fff147819 */ /* 0x000fc60000011415 */
[----:B------:R-:W5:Y:S01]  /*18a50*/  LD.E.128 R60, desc[UR36][R60.64] ;  /* 0x000000243c3c7980 */ /* 0x000f62000c101d00 */
[----:B------:R-:W-:-:S03]  /*18a60*/  IMAD R79, R77, UR7, R76 ;  /* 0x000000074d4f7c24 */ /* 0x000fc6000f8e024c */
[----:B------:R-:W5:Y:S01]  /*18a70*/  LD.E.128 R64, desc[UR36][R64.64] ;  /* 0x0000002440407980 */ /* 0x000f62000c101d00 */
[----:B------:R-:W-:Y:S01]  /*18a80*/  IMAD.WIDE.U32 R2, R77, UR6, R2 ;  /* 0x000000064d027c25 */ /* 0x000fe2000f8e0002 */
[----:B------:R-:W-:Y:S02]  /*18a90*/  ULDC.64 UR6, c[0x0][0xad8] ;  /* 0x0002b60000067ab9 */ /* 0x000fe40000000a00 */
        /* <DEDUP_REMOVED lines=8> */
[----:B------:R-:W-:-:S02]  /*18b20*/  IMAD.IADD R3, R3, 0x1, R79 ;  /* 0x0000000103037824 */ /* 0x000fc400078e024f */
[----:B------:R-:W-:Y:S01]  /*18b30*/  IMAD R20, R20, UR6, RZ ;  /* 0x0000000614147c24 */ /* 0x000fe2000f8e02ff */
[----:B------:R-:W-:Y:S01]  /*18b40*/  UIADD3 UR5, UR48, 0x22820, URZ ;  /* 0x0002282030057890 */ /* 0x000fe2000fffe03f */
[----:B------:R-:W-:-:S04]  /*18b50*/  IMAD.WIDE.U32 R2, R21, UR6, R2 ;  /* 0x0000000615027c25 */ /* 0x000fc8000f8e0002 */
[----:B------:R-:W-:Y:S01]  /*18b60*/  IMAD R79, R21, UR7, R20 ;  /* 0x00000007154f7c24 */ /* 0x000fe2000f8e0214 */
[----:B------:R-:W-:Y:S01]  /*18b70*/  ULDC.64 UR6, c[0x0][0xa80] ;  /* 0x0002a00000067ab9 */ /* 0x000fe20000000a00 */
[----:B------:R-:W-:Y:S01]  /*18b80*/  UPRMT UR5, URZ, 0x654, UR5 ;  /* 0x000006543f057896 */ /* 0x000fe20008000005 */
[----:B------:R-:W-:Y:S01]  /*18b90*/  LEA R80, P3, R2, UR6, 0x1 ;  /* 0x0000000602507c11 */ /* 0x000fe2000f8608ff */
[----:B------:R-:W-:Y:S02]  /*18ba0*/  IMAD.IADD R3, R3, 0x1, R79 ;  /* 0x0000000103037824 */ /* 0x000fe400078e024f */
[----:B------:R-:W-:-:S03]  /*18bb0*/  VIADD R77, R83, 0x20 ;  /* 0x00000020534d7836 */ /* 0x000fc60000000000 */
[----:B------:R-:W-:Y:S01]  /*18bc0*/  LEA.HI.X R81, R2, UR7, R3, 0x1, P3 ;  /* 0x0000000702517c11 */ /* 0x000fe200098f0c03 */
[----:B------:R-:W-:Y:S01]  /*18bd0*/  VIADD R21, R83, 0x40 ;  /* 0x0000004053157836 */ /* 0x000fe20000000000 */
[----:B0-----:R0:W1:Y:S01]  /*18be0*/  SHFL.IDX PT, R78, R80, RZ, 0x181f ;  /* 0x00181fff504e7589 */ /* 0x00106200000e0000 */
[----:B------:R-:W-:-:S03]  /*18bf0*/  ISETP.GE.AND P1, PT, R77, R0, PT ;  /* 0x000000004d00720c */ /* 0x000fc60003f26270 */
[----:B------:R0:W2:Y:S01]  /*18c00*/  SHFL.IDX PT, R79, R81, RZ, 0x181f ;  /* 0x00181fff514f7589 */ /* 0x0000a200000e0000 */
[----:B------:R-:W-:Y:S01]  /*18c10*/  SYNCS.ARRIVE.TRANS64.RED.A1T0 RZ, [UR5], RZ ;  /* 0x000000ffffff79a7 */ /* 0x000fe20008100405 */
        /* <DEDUP_REMOVED lines=19> */
.L_x_11014:
[----:B------:R-:W-:Y:S05]  /*18d50*/  BSYNC B1 ;  /* 0x0000000000017941 */ /* 0x000fea0003800000 */
.L_x_11013:
[----:B---3--:R3:W4:Y:S01]  /*18d60*/  SHFL.IDX PT, R21, R81, 0x1, 0x181f ;  /* 0x00381f0051157f89 */ /* 0x00872200000e0000 */
        /* <DEDUP_REMOVED lines=9> */
[-C--:B-----5:R-:W-:Y:S02]  /*18e00*/  @!P3 LEA R4, P5, R178, R20.reuse, 0x1 ;  /* 0x00000014b204b211 */ /* 0x0a0fe400078a08ff */
[-C--:B----4-:R-:W-:Y:S02]  /*18e10*/  @!P4 LEA.HI.X R3, R22, R21.reuse, R199, 0x1, P6 ;  /* 0x000000151603c211 */ /* 0x090fe400030f0cc7 */
[-C--:B------:R-:W-:Y:S02]  /*18e20*/  @!P2 LEA R6, P6, R23, R20.reuse, 0x1 ;  /* 0x000000141706a211 */ /* 0x080fe400078c08ff */
        /* <DEDUP_REMOVED lines=8> */
.L_x_11016:
[----:B------:R-:W-:Y:S05]  /*18eb0*/  BSYNC B1 ;  /* 0x0000000000017941 */ /* 0x000fea0003800000 */
.L_x_11015:
[----:B0----5:R0:W0:Y:S01]  /*18ec0*/  SHFL.IDX PT, R9, R81, 0x2, 0x181f ;  /* 0x00581f0051097f89 */ /* 0x02102200000e0000 */
        /* <DEDUP_REMOVED lines=9> */
[-C--:B------:R-:W-:Y:S02]  /*18f60*/  @!P2 LEA R4, P5, R178, R8.reuse, 0x1 ;  /* 0x00000008b204a211 */ /* 0x080fe400078a08ff */
[-C--:B------:R-:W-:Y:S02]  /*18f70*/  @!P1 LEA R6, P4, R23, R8.reuse, 0x1 ;  /* 0x0000000817069211 */ /* 0x080fe400078808ff */
[-C--:B------:R-:W-:Y:S02]  /*18f80*/  @!P3 LEA.HI.X R3, R22, R9.reuse, R199, 0x1, P6 ;  /* 0x000000091603b211 */ /* 0x080fe400030f0cc7 */
        /* <DEDUP_REMOVED lines=8> */
.L_x_11018:
[----:B------:R-:W-:Y:S05]  /*19010*/  BSYNC B1 ;  /* 0x0000000000017941 */ /* 0x000fea0003800000 */
.L_x_11017:
[----:B0-----:R-:W-:Y:S01]  /*19020*/  VIADD R3, R83, 0x60 ;  /* 0x0000006053037836 */ /* 0x001fe20000000000 */
[----:B---3--:R-:W0:Y:S04]  /*19030*/  SHFL.IDX PT, R81, R81, 0x3, 0x181f ;  /* 0x00781f0051517f89 */ /* 0x008e2800000e0000 */
[----:B------:R-:W-:Y:S01]  /*19040*/  ISETP.GE.AND P0, PT, R3, R0, PT ;  /* 0x000000000300720c */ /* 0x000fe20003f06270 */
[----:B------:R-:W3:-:S12]  /*19050*/  SHFL.IDX PT, R80, R80, 0x3, 0x181f ;  /* 0x00781f0050507f89 */ /* 0x000ed800000e0000 */
[----:B------:R-:W-:Y:S05]  /*19060*/  @P0 BRA `(.L_x_11019) ;  /* 0x0000000c001c0947 */ /* 0x000fea0003800000 */
[----:B------:R-:W-:Y:S02]  /*19070*/  ULDC UR5, c[0x0][0xac8] ;  /* 0x0002b20000057ab9 */ /* 0x000fe40000000800 */
[----:B------:R-:W-:Y:S02]  /*19080*/  ISETP.GE.AND P3, PT, R22, UR5, PT ;  /* 0x0000000516007c0c */ /* 0x000fe4000bf66270 */
[----:B------:R-:W-:Y:S02]  /*19090*/  ISETP.GE.AND P4, PT, R178, UR5, PT ;  /* 0x00000005b2007c0c */ /* 0x000fe4000bf86270 */
[----:B------:R-:W-:-:S09]  /*190a0*/  ISETP.GE.AND P5, PT, R23, UR5, PT ;  /* 0x0000000517007c0c */ /* 0x000fd2000bfa6270 */
[-C--:B---3--:R-:W-:Y:S02]  /*190b0*/  @!P3 LEA R2, P0, R22, R80.reuse, 0x1 ;  /* 0x000000501602b211 */ /* 0x088fe400078008ff */
[-C--:B------:R-:W-:Y:S02]  /*190c0*/  @!P4 LEA R4, P1, R178, R80.reuse, 0x1 ;  /* 0x00000050b204c211 */ /* 0x080fe400078208ff */
[C---:B------:R-:W-:Y:S02]  /*190d0*/  @!P5 LEA R6, P2, R23.reuse, R80, 0x1 ;  /* 0x000000501706d211 */ /* 0x040fe400078408ff */
        /* <DEDUP_REMOVED lines=12> */
.L_x_11012:
[----:B------:R-:W0:Y:S01]  /*191a0*/  LDC R6, c[0x0][0xbe8] ;  /* 0x0002fa00ff067b82 */ /* 0x000e220000000800 */
[----:B------:R-:W-:Y:S01]  /*191b0*/  ISETP.GE.AND P0, PT, R202, 0x80, PT ;  /* 0x00000080ca00780c */ /* 0x000fe20003f06270 */
[----:B------:R-:W-:Y:S01]  /*191c0*/  USHF.R.S32.HI UR8, URZ, 0x1f, UR58 ;  /* 0x0000001f3f087899 */ /* 0x000fe2000801143a */
[----:B------:R-:W-:Y:S01]  /*191d0*/  BSSY B1, `(.L_x_11020) ;  /* 0x000002e000017945 */ /* 0x000fe20003800000 */
[----:B------:R-:W-:Y:S01]  /*191e0*/  USHF.R.S32.HI UR10, URZ, 0x1f, UR40 ;  /* 0x0000001f3f0a7899 */ /* 0x000fe20008011428 */
        /* <DEDUP_REMOVED lines=44> */
.L_x_11021:
[----:B------:R-:W-:Y:S05]  /*194b0*/  BSYNC B1 ;  /* 0x0000000000017941 */ /* 0x000fea0003800000 */
.L_x_11020:
[----:B------:R-:W-:Y:S01]  /*194c0*/  ULDC.64 UR12, c[0x0][0xae8] ;  /* 0x0002ba00000c7ab9 */ /* 0x000fe20000000a00 */
[----:B--2---:R-:W-:Y:S01]  /*194d0*/  VIADD R4, R207, UR45 ;  /* 0x0000002dcf047c36 */ /* 0x004fe20008000000 */
[----:B------:R-:W-:Y:S01]  /*194e0*/  UIMAD UR5, UR8, UR12, URZ ;  /* 0x0000000c080572a4 */ /* 0x000fe2000f8e023f */
[----:B------:R-:W-:Y:S01]  /*194f0*/  VIADD R8, R206, UR45 ;  /* 0x0000002dce087c36 */ /* 0x000fe20008000000 */
[----:B------:R-:W-:Y:S01]  /*19500*/  UIMAD.WIDE.U32 UR6, UR58, UR12, URZ ;  /* 0x0000000c3a0672a5 */ /* 0x000fe2000f8e003f */
[----:B0-----:R-:W-:Y:S01]  /*19510*/  @P1 IMAD.HI.U32 R0, R4, R9, RZ ;  /* 0x0000000904001227 */ /* 0x001fe200078e00ff */
[----:B------:R-:W-:Y:S01]  /*19520*/  UIMAD UR5, UR58, UR13, UR5 ;  /* 0x0000000d3a0572a4 */ /* 0x000fe2000f8e0205 */
[----:B------:R-:W-:Y:S02]  /*19530*/  BSSY B1, `(.L_x_11022) ;  /* 0x0000038000017945 */ /* 0x000fe40003800000 */
[----:B------:R-:W-:Y:S01]  /*19540*/  ULDC.64 UR12, c[0x0][0xaf0] ;  /* 0x0002bc00000c7ab9 */ /* 0x000fe20000000a00 */
[----:B------:R-:W-:Y:S01]  /*19550*/  UIADD3 UR7, UR7, UR5, URZ ;  /* 0x0000000507077290 */ /* 0x000fe2000fffe03f */
[----:B------:R-:W-:Y:S01]  /*19560*/  IMAD.MOV.U32 R5, RZ, RZ, R4 ;  /* 0x000000ffff057224 */ /* 0x000fe200078e0004 */
[----:B------:R-:W-:Y:S01]  /*19570*/  UIMAD UR5, UR10, UR12, URZ ;  /* 0x0000000c0a0572a4 */ /* 0x000fe2000f8e023f */
[----:B-1----:R-:W-:-:S03]  /*19580*/  @P1 SHF.R.U32.HI R5, RZ, R11, R0 ;  /* 0x0000000bff051219 */ /* 0x002fc60000011600 */
[----:B------:R-:W-:Y:S01]  /*19590*/  UIMAD UR5, UR40, UR13, UR5 ;  /* 0x0000000d280572a4 */ /* 0x000fe2000f8e0205 */
[--C-:B------:R-:W-:Y:S01]  /*195a0*/  SHF.R.S32.HI R0, RZ, 0x1f, R5.reuse ;  /* 0x0000001fff007819 */ /* 0x100fe20000011405 */
[----:B------:R-:W-:Y:S01]  /*195b0*/  UIMAD.WIDE.U32 UR40, UR40, UR12, UR6 ;  /* 0x0000000c282872a5 */ /* 0x000fe2000f8e0006 */
[----:B------:R-:W-:Y:S02]  /*195c0*/  IMAD.MOV R7, RZ, RZ, -R5 ;  /* 0x000000ffff077224 */ /* 0x000fe400078e0a05 */
[----:B------:R-:W-:Y:S01]  /*195d0*/  ULDC.64 UR6, c[0x0][0xae0] ;  /* 0x0002b80000067ab9 */ /* 0x000fe20000000a00 */
[----:B------:R-:W-:Y:S01]  /*195e0*/  UIADD3 UR5, UR41, UR5, URZ ;  /* 0x0000000529057290 */ /* 0x000fe2000fffe03f */
[----:B------:R-:W-:Y:S02]  /*195f0*/  IMAD R0, R0, UR6, RZ ;  /* 0x0000000600007c24 */ /* 0x000fe4000f8e02ff */
[----:B------:R-:W-:Y:S02]  /*19600*/  IMAD R7, R6, R7, R4 ;  /* 0x0000000706077224 */ /* 0x000fe400078e0204 */
[----:B------:R-:W-:-:S02]  /*19610*/  IMAD.U32 R3, RZ, RZ, UR41 ;  /* 0x00000029ff037e24 */ /* 0x000fc4000f8e00ff */
[----:B------:R-:W-:Y:S02]  /*19620*/  IMAD.U32 R2, RZ, RZ, UR40 ;  /* 0x00000028ff027e24 */ /* 0x000fe4000f8e00ff */
[----:B------:R-:W-:Y:S01]  /*19630*/  IMAD.U32 R3, RZ, RZ, UR5 ;  /* 0x00000005ff037e24 */ /* 0x000fe2000f8e00ff */
[----:B------:R-:W-:Y:S01]  /*19640*/  ULDC UR5, c[0x0][0xa88] ;  /* 0x0002a20000057ab9 */ /* 0x000fe20000000800 */
[C---:B------:R-:W-:Y:S01]  /*19650*/  IMAD R9, R5.reuse, UR7, R0 ;  /* 0x0000000705097c24 */ /* 0x040fe2000f8e0200 */
[----:B------:R-:W-:Y:S01]  /*19660*/  SHF.R.S32.HI R0, RZ, 0x1f, R7 ;  /* 0x0000001fff007819 */ /* 0x000fe20000011407 */
[----:B------:R-:W-:Y:S01]  /*19670*/  IMAD.WIDE.U32 R2, R5, UR6, R2 ;  /* 0x0000000605027c25 */ /* 0x000fe2000f8e0002 */
[----:B------:R-:W-:-:S03]  /*19680*/  ULDC.64 UR6, c[0x0][0xad8] ;  /* 0x0002b60000067ab9 */ /* 0x000fc60000000a00 */
[----:B------:R-:W-:Y:S02]  /*19690*/  IMAD.IADD R3, R3, 0x1, R9 ;  /* 0x0000000103037824 */ /* 0x000fe400078e0209 */
[----:B------:R-:W-:Y:S02]  /*196a0*/  IMAD R4, R0, UR6, RZ ;  /* 0x0000000600047c24 */ /* 0x000fe4000f8e02ff */
        /* <DEDUP_REMOVED lines=11> */
[----:B------:R0:W1:Y:S02]  /*19760*/  SHFL.IDX PT, R2, R4, RZ, 0x181f ;  /* 0x00181fff04027589 */ /* 0x00006400000e0000 */
[----:B------:R-:W-:Y:S02]  /*19770*/  ISETP.GE.AND P0, PT, R0, R9, PT ;  /* 0x000000090000720c */ /* 0x000fe40003f06270 */
[----:B------:R0:W2:Y:S01]  /*19780*/  SHFL.IDX PT, R0, R5, RZ, 0x181f ;  /* 0x00181fff05007589 */ /* 0x0000a200000e0000 */
[----:B------:R-:W-:Y:S10]  /*19790*/  @P2 BRA `(.L_x_11023) ;  /* 0x0000000000442947 */ /* 0x000ff40003800000 */
        /* <DEDUP_REMOVED lines=17> */
.L_x_11023:
[----:B------:R-:W-:Y:S05]  /*198b0*/  BSYNC B1 ;  /* 0x0000000000017941 */ /* 0x000fea0003800000 */
.L_x_11022:
        /* <DEDUP_REMOVED lines=21> */
.L_x_11025:
[----:B------:R-:W-:Y:S05]  /*19a10*/  BSYNC B1 ;  /* 0x0000000000017941 */ /* 0x000fea0003800000 */
.L_x_11024:
        /* <DEDUP_REMOVED lines=21> */
.L_x_11027:
[----:B------:R-:W-:Y:S05]  /*19b70*/  BSYNC B1 ;  /* 0x0000000000017941 */ /* 0x000fea0003800000 */
.L_x_11026:
[----:B---3--:R-:W-:Y:S01]  /*19b80*/  VIADD R3, R8, 0x60 ;  /* 0x0000006008037836 */ /* 0x008fe20000000000 */
[----:B0-----:R0:W3:Y:S04]  /*19b90*/  SHFL.IDX PT, R0, R5, 0x3, 0x181f ;  /* 0x00781f0005007f89 */ /* 0x0010e800000e0000 */
        /* <DEDUP_REMOVED lines=8> */
[-C--:B-12-4-:R-:W-:Y:S02]  /*19c20*/  @!P3 LEA R4, P6, R22, R2.reuse, 0x1 ;  /* 0x000000021604b211 */ /* 0x096fe400078c08ff */
        /* <DEDUP_REMOVED lines=11> */
.L_x_11019:
[----:B------:R-:W-:Y:S05]  /*19ce0*/  BSYNC B0 ;  /* 0x0000000000007941 */ /* 0x000fea0003800000 */
.L_x_11011:
[----:B------:R-:W-:Y:S02]  /*19cf0*/  ULDC UR5, c[0x0][0xc38] ;  /* 0x00030e0000057ab9 */ /* 0x000fe40000000800 */
[----:B------:R-:W-:-:S06]  /*19d00*/  UISETP.GE.AND UP0, UPT, UR4, UR5, UPT ;  /* 0x000000050400728c */ /* 0x000fcc000bf06270 */
[----:B------:R-:W-:-:S13]  /*19d10*/  PLOP3.LUT P0, PT, PT, PT, UP0, 0x80, 0x0 ;  /* 0x000000000000781c */ /* 0x000fda0003f0f008 */
[----:B------:R-:W-:Y:S05]  /*19d20*/  @!P0 BRA `(.L_x_11028) ;  /* 0xfffffe7400988947 */ /* 0x000fea000383ffff */
[----:B------:R-:W-:Y:S05]  /*19d30*/  EXIT ;  /* 0x000000000000794d */ /* 0x000fea0003800000 */
.L_x_10898:
[----:B------:R-:W-:-:S08]  /*19d40*/  NOP ;  /* 0x0000000000007918 */ /* 0x000fd00000000000 */
[----:B0-----:R-:W0:-:S00]  /*19d50*/  USETMAXREG.DEALLOC.CTAPOOL 0x28 ;  /* 0x00000028000079c8 */ /* 0x001e0000080e0500 */
        /* <DEDUP_REMOVED lines=15> */
[----:B------:R-:W-:Y:S01]  /*19e50*/  LOP3.LUT R17, R17, 0xffffffef, RZ, 0xc0, !PT ;  /* 0xffffffef11117812 */ /* 0x000fe200078ec0ff */
[----:B------:R-:W1:Y:S01]  /*19e60*/  S2UR UR8, SR_CgaCtaId ;  /* 0x00000000000879c3 */ /* 0x000e620000008800 */
[----:B------:R-:W-:Y:S01]  /*19e70*/  ULDC.64 UR38, c[0x0][0x2f0] ;  /* 0x0000bc0000267ab9 */ /* 0x000fe20000000a00 */
        /* <DEDUP_REMOVED lines=10> */
[----:B------:R-:W-:Y:S01]  /*19f20*/  IMAD.MOV.U32 R18, RZ, RZ, RZ ;  /* 0x000000ffff127224 */ /* 0x000fe200078e00ff */
[----:B------:R-:W-:Y:S01]  /*19f30*/  ULOP3.LUT UR47, UR61, 0x2, URZ, 0xfc, !UPT ;  /* 0x000000023d2f7892 */ /* 0x000fe2000f8efc3f */
[----:B------:R-:W-:Y:S01]  /*19f40*/  ULDC UR49, c[0x0][0xc] ;  /* 0x0000030000317ab9 */ /* 0x000fe20000000800 */
[----:B-1----:R-:W-:Y:S01]  /*19f50*/  ULEA UR7, UR8, UR7, 0x18 ;  /* 0x0000000708077291 */ /* 0x002fe2000f8ec03f */
[C---:B0-----:R-:W-:Y:S01]  /*19f60*/  IMAD.SHL.U32 R28, R8.reuse, 0x8, RZ ;  /* 0x00000008081c7824 */ /* 0x041fe200078e00ff */
[----:B------:R-:W-:-:S04]  /*19f70*/  LOP3.LUT R7, R8, 0x7f, RZ, 0xc0, !PT ;  /* 0x0000007f08077812 */ /* 0x000fc800078ec0ff */
[----:B------:R-:W-:Y:S01]  /*19f80*/  IMAD.U32 R16, RZ, RZ, UR7 ;  /* 0x00000007ff107e24 */ /* 0x000fe2000f8e00ff */
[C---:B------:R-:W-:Y:S02]  /*19f90*/  LOP3.LUT R0, R28.reuse, 0x1f8, RZ, 0xc0, !PT ;  /* 0x000001f81c007812 */ /* 0x040fe400078ec0ff */
[----:B------:R-:W-:Y:S02]  /*19fa0*/  LOP3.LUT R6, R28, 0x38, RZ, 0xc0, !PT ;  /* 0x000000381c067812 */ /* 0x000fe400078ec0ff */
[----:B------:R-:W-:Y:S02]  /*19fb0*/  LOP3.LUT R3, R0, 0x38, R8, 0x78, !PT ;  /* 0x0000003800037812 */ /* 0x000fe400078e7808 */
[C---:B------:R-:W-:Y:S02]  /*19fc0*/  LOP3.LUT R0, R6.reuse, 0x40, RZ, 0xfc, !PT ;  /* 0x0000004006007812 */ /* 0x040fe400078efcff */
[----:B------:R-:W-:Y:S02]  /*19fd0*/  LOP3.LUT R2, R6, 0x80, RZ, 0xfc, !PT ;  /* 0x0000008006027812 */ /* 0x000fe400078efcff */
[----:B------:R-:W-:-:S02]  /*19fe0*/  ISETP.GE.AND P2, PT, R0, UR4, PT ;  /* 0x0000000400007c0c */ /* 0x000fc4000bf46270 */
[----:B------:R-:W-:Y:S02]  /*19ff0*/  ISETP.GE.AND P1, PT, R2, UR4, PT ;  /* 0x0000000402007c0c */ /* 0x000fe4000bf26270 */
[C---:B------:R-:W-:Y:S02]  /*1a000*/  ISETP.GE.AND P0, PT, R6.reuse, UR4, PT ;  /* 0x0000000406007c0c */ /* 0x040fe4000bf06270 */
[----:B------:R-:W-:Y:S02]  /*1a010*/  SEL R2, RZ, 0xffffffff, P2 ;  /* 0xffffffffff027807 */ /* 0x000fe40001000000 */
[----:B------:R-:W-:Y:S02]  /*1a020*/  LOP3.LUT R4, R6, 0xc0, RZ, 0xfc, !PT ;  /* 0x000000c006047812 */ /* 0x000fe400078efcff */
[----:B------:R-:W-:Y:S01]  /*1a030*/  LOP3.LUT R28, R3, 0x200, R28, 0xf8, !PT ;  /* 0x00000200031c7812 */ /* 0x000fe200078ef81c */
[----:B------:R-:W-:Y:S01]  /*1a040*/  IMAD.SHL.U32 R3, R2, 0x2, RZ ;  /* 0x0000000202037824 */ /* 0x000fe200078e00ff */
[----:B------:R-:W-:-:S02]  /*1a050*/  SEL R0, RZ, 0x1, P0 ;  /* 0x00000001ff007807 */ /* 0x000fc40000000000 */
[----:B------:R-:W-:Y:S01]  /*1a060*/  @P2 LOP3.LUT R17, R17, 0x10, RZ, 0xfc, !PT ;  /* 0x0000001011112812 */ /* 0x000fe200078efcff */
[----:B------:R-:W-:Y:S01]  /*1a070*/  IMAD R32, R28, 0x2, R16 ;  /* 0x000000021c207824 */ /* 0x000fe200078e0210 */
[----:B------:R-:W-:Y:S02]  /*1a080*/  LOP3.LUT R0, R3, 0x2, R0, 0xe2, !PT ;  /* 0x0000000203007812 */ /* 0x000fe400078ee200 */
[----:B------:R-:W-:Y:S02]  /*1a090*/  LOP3.LUT R17, R17, 0xfffffff7, RZ, 0xc0, !PT ;  /* 0xfffffff711117812 */ /* 0x000fe400078ec0ff */
[----:B------:R-:W-:Y:S02]  /*1a0a0*/  SEL R3, RZ, 0x4, P1 ;  /* 0x00000004ff037807 */ /* 0x000fe40000800000 */
[----:B------:R-:W-:Y:S02]  /*1a0b0*/  @P1 LOP3.LUT R17, R17, 0x8, RZ, 0xfc, !PT ;  /* 0x0000000811111812 */ /* 0x000fe400078efcff */
[----:B------:R-:W-:Y:S01]  /*1a0c0*/  ISETP.GE.AND P1, PT, R6, UR39, PT ;  /* 0x0000002706007c0c */ /* 0x000fe2000bf26270 */
[----:B------:R-:W-:Y:S01]  /*1a0d0*/  UIMAD UR39, UR6, UR40, URZ ;  /* 0x00000028062772a4 */ /* 0x000fe2000f8e023f */
[----:B------:R-:W-:-:S02]  /*1a0e0*/  LOP3.LUT R17, R17, 0xffffffdf, RZ, 0xc0, !PT ;  /* 0xffffffdf11117812 */ /* 0x000fc400078ec0ff */
[----:B------:R-:W-:Y:S01]  /*1a0f0*/  LOP3.LUT R5, R0, R3, RZ, 0xfc, !PT ;  /* 0x0000000300057212 */ /* 0x000fe200078efcff */
[----:B------:R-:W-:Y:S01]  /*1a100*/  IMAD.SHL.U32 R0, R8, 0x10, RZ ;  /* 0x0000001008007824 */ /* 0x000fe200078e00ff */
[----:B------:R-:W-:Y:S02]  /*1a110*/  @P0 LOP3.LUT R17, R17, 0x20, RZ, 0xfc, !PT ;  /* 0x0000002011110812 */ /* 0x000fe400078efcff */
[----:B------:R-:W-:Y:S01]  /*1a120*/  ISETP.GE.AND P0, PT, R4, UR4, PT ;  /* 0x0000000404007c0c */ /* 0x000fe2000bf06270 */
[----:B------:R2:W-:Y:S01]  /*1a130*/  STL [R1+0x420], R5 ;  /* 0x0004200501007387 */ /* 0x0005e20000100800 */
[----:B------:R-:W-:Y:S01]  /*1a140*/  LOP3.LUT R17, R17, 0xfffffffb, RZ, 0xc0, !PT ;  /* 0xfffffffb11117812 */ /* 0x000fe200078ec0ff */
[----:B------:R-:W-:Y:S01]  /*1a150*/  ULDC UR4, c[0x0][0x424] ;  /* 0x0001090000047ab9 */ /* 0x000fe20000000800 */
[----:B------:R-:W-:Y:S01]  /*1a160*/  SHF.R.U32.HI R33, RZ, 0x3, R7 ;  /* 0x00000003ff217819 */ /* 0x000fe20000011607 */
[----:B------:R-:W-:Y:S01]  /*1a170*/  USEL UR4, UR4, 0x1, UP0 ;  /* 0x0000000104047887 */ /* 0x000fe20008000000 */
[----:B------:R-:W-:-:S02]  /*1a180*/  SEL R35, RZ, 0x8, P0 ;  /* 0x00000008ff237807 */ /* 0x000fc40000000000 */
[----:B------:R-:W-:Y:S01]  /*1a190*/  LOP3.LUT R0, R33, 0x70, R0, 0xf8, !PT ;  /* 0x0000007021007812 */ /* 0x000fe200078ef800 */
[----:B------:R-:W-:Y:S01]  /*1a1a0*/  UIMAD UR38, UR4, UR38, URZ ;  /* 0x00000026042672a4 */ /* 0x000fe2000f8e023f */
[----:B------:R-:W-:-:S03]  /*1a1b0*/  LOP3.LUT R35, R5, R35, RZ, 0xfc, !PT ;  /* 0x0000002305237212 */ /* 0x000fc600078efcff */
[----:B------:R-:W-:Y:S01]  /*1a1c0*/  @P0 LOP3.LUT R17, R17, 0x4, RZ, 0xfc, !PT ;  /* 0x0000000411110812 */ /* 0x000fe200078efcff */
[----:B------:R-:W-:Y:S02]  /*1a1d0*/  UIADD3 UR4, UR38, 0x5f, URZ ;  /* 0x0000005f26047890 */ /* 0x000fe4000fffe03f */
[----:B------:R-:W-:Y:S01]  /*1a1e0*/  UIADD3 UR48, UR38, 0x1, -UR40 ;  /* 0x0000000126307890 */ /* 0x000fe2000fffe828 */
[----:B------:R-:W-:Y:S01]  /*1a1f0*/  LOP3.LUT R17, R17, 0xfffffffe, RZ, 0xc0, !PT ;  /* 0xfffffffe11117812 */ /* 0x000fe200078ec0ff */
[----:B------:R-:W-:Y:S02]  /*1a200*/  UIMAD.WIDE UR4, UR4, 0x2aaaaaab, URZ ;  /* 0x2aaaaaab040478a5 */ /* 0x000fe4000f8e023f */
[----:B------:R-:W-:Y:S01]  /*1a210*/  UIADD3 UR40, UR38, -UR40, URZ ;  /* 0x8000002826287290 */ /* 0x000fe2000fffe03f */
[----:B------:R-:W-:Y:S01]  /*1a220*/  @P1 LOP3.LUT R17, R17, 0x1, RZ, 0xfc, !PT ;  /* 0x0000000111111812 */ /* 0x000fe200078efcff */
[----:B------:R-:W-:Y:S01]  /*1a230*/  USHF.R.U32.HI UR41, URZ, 0x1f, UR5 ;  /* 0x0000001f3f297899 */ /* 0x000fe20008011605 */
[----:B------:R-:W-:-:S02]  /*1a240*/  ISETP.GE.AND P1, PT, R6, UR9, PT ;  /* 0x0000000906007c0c */ /* 0x000fc4000bf26270 */
[----:B------:R-:W-:Y:S01]  /*1a250*/  LOP3.LUT R17, R17, 0xfffffeff, RZ, 0xc0, !PT ;  /* 0xfffffeff11117812 */ /* 0x000fe200078ec0ff */
[----:B------:R-:W-:-:S10]  /*1a260*/  ULEA.HI.SX32 UR41, UR5, UR41, 0x1c ;  /* 0x0000002905297291 */ /* 0x000fd4000f8fe23f */
[----:B--2---:R-:W-:-:S07]  /*1a270*/  @P1 LOP3.LUT R17, R17, 0x100, RZ, 0xfc, !PT ;  /* 0x0000010011111812 */ /* 0x004fce00078efcff */
.L_x_11084:
        /* <DEDUP_REMOVED lines=22> */
.L_x_11030:
[----:B------:R-:W-:Y:S01]  /*1a3e0*/  ULDC UR8, c[0x0][0xc54] ;  /* 0x0003150000087ab9 */ /* 0x000fe20000000800 */
[----:B------:R-:W-:Y:S01]  /*1a3f0*/  UMOV UR6, UR7 ;  /* 0x0000000700067c82 */ /* 0x000fe20008000000 */
[----:B------:R-:W-:-:S11]  /*1a400*/  UISETP.NE.AND UP0, UPT, UR8, 0x1, UPT ;  /* 0x000000010800788c */ /* 0x000fd6000bf05270 */
[----:B------:R-:W-:Y:S02]  /*1a410*/  @UP0 ULDC.64 UR10, c[0x0][0xc58] ;  /* 0x00031600000a0ab9 */ /* 0x000fe40000000a00 */
[----:B------:R-:W-:-:S04]  /*1a420*/  UIMAD.WIDE.U32 UR4, UR7, UR10, URZ ;  /* 0x0000000a070472a5 */ /* 0x000fc8000f8e003f */
[----:B------:R-:W-:-:S04]  /*1a430*/  @UP0 USHF.R.U32.HI UR6, URZ, UR11, UR5 ;  /* 0x0000000b3f060299 */ /* 0x000fc80008011605 */
[----:B------:R-:W-:-:S12]  /*1a440*/  UIMAD UR4, UR6, UR8, URZ ;  /* 0x00000008060472a4 */ /* 0x000fd8000f8e023f */
.L_x_11031:
        /* <DEDUP_REMOVED lines=48> */
.L_x_11033:
[----:B------:R-:W-:-:S11]  /*1a750*/  UISETP.NE.AND UP1, UPT, UR5, 0x1, UPT ;  /* 0x000000010500788c */ /* 0x000fd6000bf25270 */
[----:B------:R-:W-:Y:S02]  /*1a760*/  @UP1 ULDC.64 UR10, c[0x0][0x9e8] ;  /* 0x00027a00000a1ab9 */ /* 0x000fe40000000a00 */
[----:B------:R-:W-:-:S04]  /*1a770*/  UIMAD.WIDE.U32 UR6, UR8, UR10, URZ ;  /* 0x0000000a080672a5 */ /* 0x000fc8000f8e003f */
[----:B------:R-:W-:-:S12]  /*1a780*/  @UP1 USHF.R.U32.HI UR8, URZ, UR11, UR7 ;  /* 0x0000000b3f081299 */ /* 0x000fd80008011607 */
.L_x_11034:
[----:B------:R-:W-:-:S04]  /*1a790*/  UIMAD UR8, UR8, UR5, UR5 ;  /* 0x00000005080872a4 */ /* 0x000fc8000f8e0205 */
[----:B------:R-:W-:-:S04]  /*1a7a0*/  UISETP.LT.AND UP1, UPT, UR4, UR8, UPT ;  /* 0x000000080400728c */ /* 0x000fc8000bf21270 */
[----:B------:R-:W-:-:S12]  /*1a7b0*/  USEL UR4, UR4, UR8, UP1 ;  /* 0x0000000804047287 */ /* 0x000fd80008800000 */
.L_x_11032:
        /* <DEDUP_REMOVED lines=28> */
.L_x_11036:
[----:B------:R-:W-:-:S11]  /*1a980*/  UISETP.NE.AND UP0, UPT, UR5, 0x1, UPT ;  /* 0x000000010500788c */ /* 0x000fd6000bf05270 */
[----:B------:R-:W-:Y:S02]  /*1a990*/  @UP0 ULDC.64 UR10, c[0x0][0x9e8] ;  /* 0x00027a00000a0ab9 */ /* 0x000fe40000000a00 */
[----:B------:R-:W-:-:S04]  /*1a9a0*/  UIMAD.WIDE.U32 UR6, UR4, UR10, URZ ;  /* 0x0000000a040672a5 */ /* 0x000fc8000f8e003f */
[----:B------:R-:W-:-:S12]  /*1a9b0*/  @UP0 USHF.R.U32.HI UR4, URZ, UR11, UR7 ;  /* 0x0000000b3f040299 */ /* 0x000fd80008011607 */
.L_x_11037:
[----:B------:R-:W-:-:S04]  /*1a9c0*/  UIMAD UR4, UR4, UR5, URZ ;  /* 0x00000005040472a4 */ /* 0x000fc8000f8e023f */
[----:B------:R-:W-:-:S04]  /*1a9d0*/  UISETP.LT.AND UP0, UPT, UR8, UR4, UPT ;  /* 0x000000040800728c */ /* 0x000fc8000bf01270 */
[----:B------:R-:W-:-:S12]  /*1a9e0*/  USEL UR8, UR8, UR4, !UP0 ;  /* 0x0000000408087287 */ /* 0x000fd8000c000000 */
.L_x_11035:
        /* <DEDUP_REMOVED lines=26> */
.L_x_11039:
        /* <DEDUP_REMOVED lines=20> */
.L_x_11042:
[----:B------:R-:W-:Y:S05]  /*1acd0*/  BSYNC B6 ;  /* 0x0000000000067941 */ /* 0x000fea0003800000 */
.L_x_11041:
        /* <DEDUP_REMOVED lines=19> */
[----:B-1---5:R-:W-:Y:S05]  /*1ae10*/  CALL.ABS.NOINC R2 ;  /* 0x0000000002007343 */ /* 0x022fea0003c00000 */
.L_x_11045:
        /* <DEDUP_REMOVED lines=15> */
.L_x_11044:
[----:B------:R-:W-:Y:S05]  /*1af10*/  BSYNC B6 ;  /* 0x0000000000067941 */ /* 0x000fea0003800000 */
.L_x_11043:
        /* <DEDUP_REMOVED lines=14> */
[----:B------:R-:W-:Y:S02]  /*1b000*/  IMAD.U32 R19, RZ, RZ, UR4 ;  /* 0x00000004ff137e24 */ /* 0x000fe4000f8e00ff */
[----:B------:R-:W-:Y:S01]  /*1b010*/  VIADD R0, R0, 0xffffffff ;  /* 0xffffffff00007836 */ /* 0x000fe20000000000 */
[----:B------:R-:W-:Y:S06]  /*1b020*/  BRA.DIV UR5, `(.L_x_11046) ;  /* 0x0000003205587947 */ /* 0x000fec000b800000 */
.L_x_11100:
[----:B-1----:R-:W1:Y:S01]  /*1b030*/  S2R R2, SR_TID.X ;  /* 0x0000000000027919 */ /* 0x002e620000002100 */
[----:B0-----:R-:W-:Y:S01]  /*1b040*/  ISETP.NE.AND P1, PT, R10, 0x1, PT ;  /* 0x000000010a00780c */ /* 0x001fe20003f25270 */
[----:B------:R-:W-:Y:S01]  /*1b050*/  IMAD.MOV.U32 R24, RZ, RZ, RZ ;  /* 0x000000ffff187224 */ /* 0x000fe200078e00ff */
[----:B-----5:R-:W-:Y:S02]  /*1b060*/  SHF.R.S32.HI R29, RZ, 0x1f, R27 ;  /* 0x0000001fff1d7819 */ /* 0x020fe4000001141b */
[----:B------:R-:W-:-:S09]  /*1b070*/  LOP3.LUT R17, R17, 0xffffff7f, RZ, 0xc0, !PT ;  /* 0xffffff7f11117812 */ /* 0x000fd200078ec0ff */
[----:B------:R-:W0:Y:S01]  /*1b080*/  @P1 LDC R3, c[0x0][0x434] ;  /* 0x00010d00ff031b82 */ /* 0x000e220000000800 */
[----:B------:R-:W-:-:S07]  /*1b090*/  @P1 LOP3.LUT R17, R17, 0x80, RZ, 0xfc, !PT ;  /* 0x0000008011111812 */ /* 0x000fce00078efcff */
[----:B------:R-:W2:Y:S01]  /*1b0a0*/  @P1 LDC R5, c[0x0][0x438] ;  /* 0x00010e00ff051b82 */ /* 0x000ea20000000800 */
[----:B-1----:R-:W-:-:S05]  /*1b0b0*/  IMAD.SHL.U32 R8, R2, 0x10, RZ ;  /* 0x0000001002087824 */ /* 0x002fca00078e00ff */
[----:B------:R-:W-:-:S05]  /*1b0c0*/  LOP3.LUT R8, R33, 0x70, R8, 0xf8, !PT ;  /* 0x0000007021087812 */ /* 0x000fca00078ef808 */
[----:B------:R-:W-:-:S04]  /*1b0d0*/  IMAD R7, R0, 0x60, R8 ;  /* 0x0000006000077824 */ /* 0x000fc800078e0208 */
[C---:B------:R-:W-:Y:S01]  /*1b0e0*/  IMAD.IADD R34, R7.reuse, 0x1, R30 ;  /* 0x0000000107227824 */ /* 0x040fe200078e021e */
[----:B------:R-:W-:-:S03]  /*1b0f0*/  ISETP.GE.AND P0, PT, R7, UR38, PT ;  /* 0x0000002607007c0c */ /* 0x000fc6000bf06270 */
[----:B0-----:R-:W-:Y:S01]  /*1b100*/  @P1 IMAD.HI.U32 R2, R34, R3, RZ ;  /* 0x0000000322021227 */ /* 0x001fe200078e00ff */
[----:B------:R-:W-:-:S03]  /*1b110*/  ISETP.GT.U32.OR P0, PT, R8, 0x5f, P0 ;  /* 0x0000005f0800780c */ /* 0x000fc60000704470 */
[----:B------:R-:W-:Y:S01]  /*1b120*/  IMAD.MOV.U32 R9, RZ, RZ, R34 ;  /* 0x000000ffff097224 */ /* 0x000fe200078e0022 */
[----:B--2---:R-:W-:-:S09]  /*1b130*/  @P1 SHF.R.U32.HI R9, RZ, R5, R2 ;  /* 0x00000005ff091219 */ /* 0x004fd20000011602 */
        /* <DEDUP_REMOVED lines=8> */
[----:B-1----:R-:W-:-:S04]  /*1b1c0*/  @!P0 LEA R4, P1, R2, R4, 0x2 ;  /* 0x0000000402048211 */ /* 0x002fc800078210ff */
[----:B------:R-:W-:-:S05]  /*1b1d0*/  @!P0 LEA.HI.X R5, R2, R5, R3, 0x2, P1 ;  /* 0x0000000502058211 */ /* 0x000fca00008f1403 */
[----:B------:R0:W5:Y:S01]  /*1b1e0*/  @!P0 LDG.E R24, desc[UR36][R4.64] ;  /* 0x0000002404188981 */ /* 0x000162000c1e1900 */
[----:B------:R-:W-:Y:S01]  /*1b1f0*/  ISETP.GT.U32.AND P0, PT, R8, 0x5f, PT ;  /* 0x0000005f0800780c */ /* 0x000fe20003f04070 */
[----:B------:R-:W-:Y:S01]  /*1b200*/  IMAD R2, RZ, RZ, -UR43 ;  /* 0x8000002bff027e24 */ /* 0x000fe2000f8e02ff */
[----:B------:R-:W-:Y:S01]  /*1b210*/  LOP3.LUT R17, R17, 0xffffffbf, RZ, 0xc0, !PT ;  /* 0xffffffbf11117812 */ /* 0x000fe200078ec0ff */
[----:B------:R-:W-:Y:S02]  /*1b220*/  IMAD.MOV R3, RZ, RZ, -R9 ;  /* 0x000000ffff037224 */ /* 0x000fe400078e0a09 */
[----:B------:R-:W-:Y:S02]  /*1b230*/  IMAD R19, R19, R2, UR42 ;  /* 0x0000002a13137e24 */ /* 0x000fe4000f8e0202 */
[----:B------:R-:W-:Y:S02]  /*1b240*/  IMAD R34, R10, R3, R34 ;  /* 0x000000030a227224 */ /* 0x000fe400078e0222 */
[----:B0-----:R-:W-:Y:S01]  /*1b250*/  IMAD.U32 R4, RZ, RZ, UR47 ;  /* 0x0000002fff047e24 */ /* 0x001fe2000f8e00ff */
[----:B------:R-:W-:-:S04]  /*1b260*/  SHF.R.S32.HI R26, RZ, 0x1f, R19 ;  /* 0x0000001fff1a7819 */ /* 0x000fc80000011413 */
[----:B------:R-:W-:-:S13]  /*1b270*/  ISETP.NE.AND P2, PT, R4, 0x3, PT ;  /* 0x000000030400780c */ /* 0x000fda0003f45270 */
[----:B------:R-:W-:-:S04]  /*1b280*/  @P2 LOP3.LUT R17, R17, 0x40, RZ, 0xfc, !PT ;  /* 0x0000004011112812 */ /* 0x000fc800078efcff */
[----:B------:R-:W-:-:S04]  /*1b290*/  LOP3.LUT R17, R17, 0xfffffffd, RZ, 0xc0, !PT ;  /* 0xfffffffd11117812 */ /* 0x000fc800078ec0ff */
[----:B------:R-:W-:Y:S01]  /*1b2a0*/  @P0 LOP3.LUT R17, R17, 0x2, RZ, 0xfc, !PT ;  /* 0x0000000211110812 */ /* 0x000fe200078efcff */
[----:B------:R-:W-:Y:S06]  /*1b2b0*/  @!P2 BRA `(.L_x_11047) ;  /* 0x000000000004a947 */ /* 0x000fec0003800000 */
[----:B------:R-:W-:Y:S01]  /*1b2c0*/  BPT.TRAP 0x1 ;  /* 0x000000040000795c */ /* 0x000fe20000300000 */
.L_x_11047:
[----:B------:R-:W-:Y:S01]  /*1b2d0*/  IMAD R22, R18, 0x8, R16 ;  /* 0x0000000812167824 */ /* 0x000fe200078e0210 */
[----:B------:R-:W-:Y:S01]  /*1b2e0*/  SHF.L.U32 R3, R25, 0x1f, RZ ;  /* 0x0000001f19037819 */ /* 0x000fe200000006ff */
[----:B------:R-:W-:Y:S03]  /*1b2f0*/  BSSY B0, `(.L_x_11048) ;  /* 0x0000003000007945 */ /* 0x000fe60003800000 */
[----:B------:R-:W0:Y:S02]  /*1b300*/  SYNCS.PHASECHK.TRANS64.TRYWAIT P0, [R22+URZ+0x22840], R3 ;  /* 0x02284003160075a7 */ /* 0x000e24000800017f */
[----:B0-----:R-:W-:Y:S05]  /*1b310*/  @!P0 BRA `(.L_x_11049) ;  /* 0x0000002c00c88947 */ /* 0x001fea0003800000 */
.L_x_11101:
[----:B------:R-:W-:Y:S05]  /*1b320*/  BSYNC B0 ;  /* 0x0000000000007941 */ /* 0x000fea0003800000 */
.L_x_11048:
[----:B------:R-:W-:Y:S01]  /*1b330*/  SHF.R.S32.HI R36, RZ, 0x1f, R34 ;  /* 0x0000001fff247819 */ /* 0x000fe20000011422 */
[----:B------:R-:W-:Y:S01]  /*1b340*/  ULDC.64 UR4, c[0x0][0x300] ;  /* 0x0000c00000047ab9 */ /* 0x000fe20000000a00 */
[----:B------:R-:W1:Y:S01]  /*1b350*/  S2R R6, SR_TID.X ;  /* 0x0000000000067919 */ /* 0x000e620000002100 */
[----:B-----5:R-:W-:Y:S02]  /*1b360*/  SHF.R.S32.HI R37, RZ, 0x1f, R24 ;  /* 0x0000001fff257819 */ /* 0x020fe40000011418 */
[----:B0-----:R-:W-:Y:S01]  /*1b370*/  IMAD R3, R36, UR4, RZ ;  /* 0x0000000424037c24 */ /* 0x001fe2000f8e02ff */
        /* <DEDUP_REMOVED lines=16> */
[----:B------:R-:W-:Y:S01]  /*1b480*/  IMAD.MOV.U32 R3, RZ, RZ, -0x60 ;  /* 0xffffffa0ff037424 */ /* 0x000fe200078e00ff */
[----:B------:R-:W-:Y:S01]  /*1b490*/  UMOV UR4, 0xffffffff ;  /* 0xffffffff00047882 */ /* 0x000fe20000000000 */
[----:B-1----:R-:W-:Y:S01]  /*1b4a0*/  IMAD.SHL.U32 R8, R6, 0x8, RZ ;  /* 0x0000000806087824 */ /* 0x002fe200078e00ff */
[----:B------:R-:W-:Y:S01]  /*1b4b0*/  LEA.HI.X R5, R2, UR5, R5, 0x1, P0 ;  /* 0x0000000502057c11 */ /* 0x000fe200080f0c05 */
[----:B------:R-:W-:-:S03]  /*1b4c0*/  IMAD R0, R0, R3, UR38 ;  /* 0x0000002600007e24 */ /* 0x000fc6000f8e0203 */
[----:B------:R-:W-:Y:S01]  /*1b4d0*/  LOP3.LUT R8, R8, 0x38, RZ, 0xc0, !PT ;  /* 0x0000003808087812 */ /* 0x000fe200078ec0ff */
[----:B------:R-:W-:Y:S02]  /*1b4e0*/  IMAD.IADD R23, R0, 0x1, -R33 ;  /* 0x0000000100177824 */ /* 0x000fe400078e0a21 */
[----:B------:R-:W-:-:S03]  /*1b4f0*/  IMAD R0, R18, 0x1800, R28 ;  /* 0x0000180012007824 */ /* 0x000fc600078e021c */
        /* <DEDUP_REMOVED lines=10> */
[----:B------:R0:W-:Y:S01]  /*1b5a0*/  @P0 LDGSTS.E.BYPASS.LTC128B.128 [R7+0x1c400], desc[UR36][R2.64], !P2 ;  /* 0x1c40000002070fae */ /* 0x0001e2000d101d64 */
[----:B------:R-:W-:-:S13]  /*1b5b0*/  ISETP.GE.AND P0, PT, R23, 0x11, PT ;  /* 0x000000111700780c */ /* 0x000fda0003f06270 */
[----:B------:R-:W-:Y:S01]  /*1b5c0*/  @P0 IMAD R9, R0, 0x2, R16 ;  /* 0x0000000200090824 */ /* 0x000fe200078e0210 */
[----:B0-----:R-:W-:Y:S02]  /*1b5d0*/  @P0 LEA R2, P1, R8, R14, 0x1 ;  /* 0x0000000e08020211 */ /* 0x001fe400078208ff */
[----:B------:R-:W0:Y:S03]  /*1b5e0*/  SHFL.IDX PT, R14, R4, 0x2, 0x181f ;  /* 0x00581f00040e7f89 */ /* 0x000e2600000e0000 */
[----:B------:R-:W-:Y:S02]  /*1b5f0*/  @P0 IMAD.X R3, RZ, RZ, R6, P1 ;  /* 0x000000ffff030224 */ /* 0x000fe400008e0606 */
[----:B------:R-:W1:Y:S04]  /*1b600*/  SHFL.IDX PT, R6, R5, 0x2, 0x181f ;  /* 0x00581f0005067f89 */ /* 0x000e6800000e0000 */
[----:B------:R0:W-:Y:S01]  /*1b610*/  @P0 LDGSTS.E.BYPASS.LTC128B.128 [R9+0x1cc00], desc[UR36][R2.64], !P2 ;  /* 0x1cc0000002090fae */ /* 0x0001e2000d101d64 */
[----:B------:R-:W-:-:S13]  /*1b620*/  ISETP.GE.AND P0, PT, R23, 0x21, PT ;  /* 0x000000211700780c */ /* 0x000fda0003f06270 */
[----:B------:R-:W-:Y:S01]  /*1b630*/  @P0 IMAD R7, R0, 0x2, R16 ;  /* 0x0000000200070824 */ /* 0x000fe200078e0210 */
[----:B0-----:R-:W-:Y:S02]  /*1b640*/  @P0 LEA R2, P1, R8, R14, 0x1 ;  /* 0x0000000e08020211 */ /* 0x001fe400078208ff */
[----:B------:R-:W0:Y:S03]  /*1b650*/  SHFL.IDX PT, R14, R4, 0x3, 0x181f ;  /* 0x00781f00040e7f89 */ /* 0x000e2600000e0000 */
[----:B-1----:R-:W-:Y:S02]  /*1b660*/  @P0 IMAD.X R3, RZ, RZ, R6, P1 ;  /* 0x000000ffff030224 */ /* 0x002fe400008e0606 */
        /* <DEDUP_REMOVED lines=9> */
[----:B------:R-:W-:-:S03]  /*1b700*/  ISETP.GE.AND P0, PT, R23, 0x41, PT ;  /* 0x000000411700780c */ /* 0x000fc60003f06270 */
[----:B------:R-:W2:Y:S10]  /*1b710*/  SHFL.IDX PT, R5, R5, 0x5, 0x181f ;  /* 0x00b81f0005057f89 */ /* 0x000eb400000e0000 */
[----:B------:R-:W-:Y:S01]  /*1b720*/  @P0 IMAD R7, R0, 0x2, R16 ;  /* 0x0000000200070824 */ /* 0x000fe200078e0210 */
[----:B0-----:R-:W-:-:S02]  /*1b730*/  @P0 LEA R2, P1, R8, R14, 0x1 ;  /* 0x0000000e08020211 */ /* 0x001fc400078208ff */
[----:B------:R0:W3:Y:S03]  /*1b740*/  SHFL.IDX PT, R14, R4, 0x5, 0x181f ;  /* 0x00b81f00040e7f89 */ /* 0x0000e600000e0000 */
[----:B-1----:R-:W-:-:S05]  /*1b750*/  @P0 IMAD.X R3, RZ, RZ, R6, P1 ;  /* 0x000000ffff030224 */ /* 0x002fca00008e0606 */
[----:B------:R0:W-:Y:S03]  /*1b760*/  @P0 LDGSTS.E.BYPASS.LTC128B.128 [R7+0x1e400], desc[UR36][R2.64], !P2 ;  /* 0x1e40000002070fae */ /* 0x0001e6000d101d64 */
.L_x_11115:
[----:B------:R-:W-:-:S13]  /*1b770*/  ISETP.GE.AND P0, PT, R23, 0x51, PT ;  /* 0x000000511700780c */ /* 0x000fda0003f06270 */
[----:B0--3--:R-:W-:-:S05]  /*1b780*/  @P0 LEA R2, P1, R8, R14, 0x1 ;  /* 0x0000000e08020211 */ /* 0x009fca00078208ff */
[----:B--2---:R-:W-:Y:S02]  /*1b790*/  @P0 IMAD.X R3, RZ, RZ, R5, P1 ;  /* 0x000000ffff030224 */ /* 0x004fe400008e0605 */
[----:B------:R-:W-:-:S05]  /*1b7a0*/  @P0 IMAD R5, R0, 0x2, R16 ;  /* 0x0000000200050824 */ /* 0x000fca00078e0210 */
[----:B------:R-:W-:Y:S01]  /*1b7b0*/  @!PT LDS RZ, [RZ] ;  /* 0x00000000fffff984 */ /* 0x000fe20000000800 */
[----:B------:R-:W-:Y:S01]  /*1b7c0*/  @!PT LDS RZ, [RZ] ;  /* 0x00000000fffff984 */ /* 0x000fe20000000800 */
[----:B------:R-:W-:Y:S01]  /*1b7d0*/  @!PT LDS RZ, [RZ] ;  /* 0x00000000fffff984 */ /* 0x000fe20000000800 */
[----:B------:R0:W-:Y:S01]  /*1b7e0*/  @P0 LDGSTS.E.BYPASS.LTC128B.128 [R5+0x1ec00], desc[UR36][R2.64], !P2 ;  /* 0x1ec0000002050fae */ /* 0x0001e2000d101d64 */
[----:B------:R-:W-:Y:S01]  /*1b7f0*/  PLOP3.LUT P0, PT, PT, PT, PT, 0x80, 0x0 ;  /* 0x000000000000781c */ /* 0x000fe20003f0f070 */
[----:B------:R-:W-:-:S12]  /*1b800*/  NOP ;  /* 0x0000000000007918 */ /* 0x000fd80000000000 */
.L_x_11051:
        /* <DEDUP_REMOVED lines=11> */
.L_x_11052:
        /* <DEDUP_REMOVED lines=23> */
.L_x_11054:
[----:B------:R-:W-:Y:S05]  /*1ba30*/  BSYNC B6 ;  /* 0x0000000000067941 */ /* 0x000fea0003800000 */
.L_x_11053:
        /* <DEDUP_REMOVED lines=10> */
[----:B------:R-:W-:Y:S02]  /*1bae0*/  UIMAD UR7, UR7, UR9, UR6 ;  /* 0x00000009070772a4 */ /* 0x000fe4000f8e0206 */
[----:B------:R-:W-:Y:S01]  /*1baf0*/  USHF.R.S32.HI UR6, URZ, 0x1f, UR43 ;  /* 0x0000001f3f067899 */ /* 0x000fe2000801142b */
[----:B0-----:R-:W-:-:S05]  /*1bb00*/  IMAD.SHL.U32 R2, R2, 0x10, RZ ;  /* 0x0000001002027824 */ /* 0x001fca00078e00ff */
[----:B------:R-:W-:Y:S01]  /*1bb10*/  LOP3.LUT R2, R33, 0x70, R2, 0xf8, !PT ;  /* 0x0000007021027812 */ /* 0x000fe200078ef802 */
[----:B--2---:R-:W-:-:S04]  /*1bb20*/  IMAD.SHL.U32 R8, R20, 0x8, RZ ;  /* 0x0000000814087824 */ /* 0x004fc800078e00ff */
[----:B------:R-:W-:Y:S01]  /*1bb30*/  VIADD R0, R2, UR44 ;  /* 0x0000002c02007c36 */ /* 0x000fe20008000000 */
[----:B------:R-:W-:-:S03]  /*1bb40*/  LOP3.LUT R8, R8, 0x38, RZ, 0xc0, !PT ;  /* 0x0000003808087812 */ /* 0x000fc600078ec0ff */
        /* <DEDUP_REMOVED lines=36> */
[----:B------:R-:W2:Y:S01]  /*1bd90*/  SHFL.IDX PT, R2, R5, RZ, 0x181f ;  /* 0x00181fff05027589 */ /* 0x000ea200000e0000 */
[C---:B------:R-:W-:Y:S01]  /*1bda0*/  VIADD R7, R4.reuse, 0x10 ;  /* 0x0000001004077836 */ /* 0x040fe20000000000 */
[----:B------:R-:W-:Y:S02]  /*1bdb0*/  ISETP.GE.AND P0, PT, R4, UR39, PT ;  /* 0x0000002704007c0c */ /* 0x000fe4000bf06270 */
[----:B------:R-:W-:Y:S11]  /*1bdc0*/  SHFL.IDX PT, R6, R5, 0x1, 0x181f ;  /* 0x00381f0005067f89 */ /* 0x000ff600000e0000 */
        /* <DEDUP_REMOVED lines=46> */
.L_x_11132:
[----:B------:R-:W-:-:S05]  /*1c0b0*/  VIADD R4, R4, 0x70 ;  /* 0x0000007004047836 */ /* 0x000fca0000000000 */
[----:B------:R-:W-:-:S13]  /*1c0c0*/  ISETP.GE.AND P0, PT, R4, UR39, PT ;  /* 0x0000002704007c0c */ /* 0x000fda000bf06270 */
[----:B0---4-:R-:W-:-:S05]  /*1c0d0*/  @!P0 LEA R2, P1, R8, R14, 0x1 ;  /* 0x0000000e08028211 */ /* 0x011fca00078208ff */
[----:B---3--:R-:W-:-:S05]  /*1c0e0*/  @!P0 IMAD.X R3, RZ, RZ, R5, P1 ;  /* 0x000000ffff038224 */ /* 0x008fca00008e0605 */
[----:B------:R-:W-:Y:S01]  /*1c0f0*/  @!PT LDS RZ, [RZ] ;  /* 0x00000000fffff984 */ /* 0x000fe20000000800 */
[----:B------:R-:W-:Y:S01]  /*1c100*/  @!PT LDS RZ, [RZ] ;  /* 0x00000000fffff984 */ /* 0x000fe20000000800 */
[----:B------:R-:W-:Y:S01]  /*1c110*/  @!PT LDS RZ, [RZ] ;  /* 0x00000000fffff984 */ /* 0x000fe20000000800 */
[----:B------:R0:W-:Y:S01]  /*1c120*/  @!P0 LDGSTS.E.BYPASS.LTC128B.128 [R32+0x1bc00], desc[UR36][R2.64], !P5 ;  /* 0x1bc0000002208fae */ /* 0x0001e2000e901d64 */
[----:B------:R-:W-:Y:S01]  /*1c130*/  PLOP3.LUT P0, PT, PT, PT, PT, 0x80, 0x0 ;  /* 0x000000000000781c */ /* 0x000fe20003f0f070 */
[----:B------:R-:W-:-:S12]  /*1c140*/  NOP ;  /* 0x0000000000007918 */ /* 0x000fd80000000000 */
.L_x_11056:
        /* <DEDUP_REMOVED lines=18> */
.L_x_11133:
[----:B------:R-:W-:Y:S05]  /*1c270*/  BSYNC B0 ;  /* 0x0000000000007941 */ /* 0x000fea0003800000 */
.L_x_11057:
[----:B------:R-:W-:-:S05]  /*1c280*/  IMAD.U32 R0, RZ, RZ, UR47 ;  /* 0x0000002fff007e24 */ /* 0x000fca000f8e00ff */
[----:B------:R-:W-:-:S13]  /*1c290*/  ISETP.NE.AND P0, PT, R0, 0x3, PT ;  /* 0x000000030000780c */ /* 0x000fda0003f05270 */
[----:B------:R-:W-:Y:S05]  /*1c2a0*/  @!P0 BRA `(.L_x_11059) ;  /* 0x0000000000048947 */ /* 0x000fea0003800000 */
[----:B------:R-:W-:Y:S01]  /*1c2b0*/  BPT.TRAP 0x1 ;  /* 0x000000040000795c */ /* 0x000fe20000300000 */
.L_x_11059:
[----:B0-----:R-:W-:Y:S01]  /*1c2c0*/  SHF.L.U32 R3, R25, 0x1f, RZ ;  /* 0x0000001f19037819 */ /* 0x001fe200000006ff */
[----:B------:R-:W-:Y:S03]  /*1c2d0*/  BSSY B0, `(.L_x_11060) ;  /* 0x0000003000007945 */ /* 0x000fe60003800000 */
[----:B------:R-:W0:Y:S02]  /*1c2e0*/  SYNCS.PHASECHK.TRANS64.TRYWAIT P0, [R22+URZ+0x22860], R3 ;  /* 0x02286003160075a7 */ /* 0x000e24000800017f */
[----:B0-----:R-:W-:Y:S05]  /*1c2f0*/  @!P0 BRA `(.L_x_11061) ;  /* 0x0000002c00d88947 */ /* 0x001fea0003800000 */
.L_x_11134:
[----:B------:R-:W-:Y:S05]  /*1c300*/  BSYNC B0 ;  /* 0x0000000000007941 */ /* 0x000fea0003800000 */
.L_x_11060:
[----:B------:R-:W-:Y:S01]  /*1c310*/  ULDC.64 UR4, c[0x0][0x328] ;  /* 0x0000ca0000047ab9 */ /* 0x000fe20000000a00 */
[----:B------:R-:W-:Y:S01]  /*1c320*/  IMAD R4, R18, 0x6000, R28 ;  /* 0x0000600012047824 */ /* 0x000fe200078e021c */
[----:B------:R-:W-:Y:S01]  /*1c330*/  LOP3.LUT P4, RZ, R35, 0x8, RZ, 0xc0, !PT ;  /* 0x0000000823ff7812 */ /* 0x000fe2000788c0ff */
        /* <DEDUP_REMOVED lines=19> */
[----:B------:R-:W2:Y:S01]  /*1c470*/  LDL R3, [R1+0x420] ;  /* 0x0004200001037983 */ /* 0x000ea20000100800 */
[----:B------:R-:W-:Y:S01]  /*1c480*/  IMAD R4, R4, 0x2, R16 ;  /* 0x0000000204047824 */ /* 0x000fe200078e0210 */
[----:B------:R-:W-:Y:S01]  /*1c490*/  LOP3.LUT P1, RZ, R35, 0x2, RZ, 0xc0, !PT ;  /* 0x0000000223ff7812 */ /* 0x000fe2000782c0ff */
[----:B------:R-:W0:Y:S01]  /*1c4a0*/  S2R R2, SR_TID.X ;  /* 0x0000000000027919 */ /* 0x000e220000002100 */
[----:B------:R-:W3:Y:S01]  /*1c4b0*/  SHFL.IDX PT, R14, R5, RZ, 0x181f ;  /* 0x00181fff050e7589 */ /* 0x000ee200000e0000 */
[----:B0-----:R-:W-:-:S05]  /*1c4c0*/  IMAD.SHL.U32 R2, R2, 0x8, RZ ;  /* 0x0000000802027824 */ /* 0x001fca00078e00ff */
[----:B------:R-:W-:-:S05]  /*1c4d0*/  LOP3.LUT R2, R2, 0x38, RZ, 0xc0, !PT ;  /* 0x0000003802027812 */ /* 0x000fca00078ec0ff */
[----:B------:R-:W-:-:S05]  /*1c4e0*/  IMAD.SHL.U32 R0, R2, 0x2, RZ ;  /* 0x0000000202007824 */ /* 0x000fca00078e00ff */
[----:B---3--:R-:W-:Y:S02]  /*1c4f0*/  IADD3 R2, P0, R14, R0, RZ ;  /* 0x000000000e027210 */ /* 0x008fe40007f1e0ff */
[----:B------:R-:W-:Y:S01]  /*1c500*/  SHFL.IDX PT, R14, R5, 0x1, 0x181f ;  /* 0x00381f00050e7f89 */ /* 0x000fe200000e0000 */
[----:B--2---:R-:W-:-:S03]  /*1c510*/  IMAD.MOV.U32 R7, RZ, RZ, R3 ;  /* 0x000000ffff077224 */ /* 0x004fc600078e0003 */
[----:B------:R-:W0:Y:S02]  /*1c520*/  SHFL.IDX PT, R3, R6, RZ, 0x181f ;  /* 0x00181fff06037589 */ /* 0x000e2400000e0000 */
[----:B------:R-:W-:Y:S01]  /*1c530*/  LOP3.LUT P2, RZ, R7, 0x1, RZ, 0xc0, !PT ;  /* 0x0000000107ff7812 */ /* 0x000fe2000784c0ff */
[----:B0-----:R-:W-:-:S03]  /*1c540*/  IMAD.X R3, RZ, RZ, R3, P0 ;  /* 0x000000ffff037224 */ /* 0x001fc600000e0603 */
[----:B------:R-:W-:-:S13]  /*1c550*/  ISETP.LT.OR P0, PT, R23, 0x1, !P2 ;  /* 0x000000011700780c */ /* 0x000fda0005701670 */
[----:B------:R-:W-:Y:S01]  /*1c560*/  LDGSTS.E.BYPASS.LTC128B.128 [R4+0x400], desc[UR36][R2.64], !P0 ;  /* 0x0040000002047fae */ /* 0x000fe2000c101d64 */
[----:B------:R-:W-:-:S13]  /*1c570*/  ISETP.LT.OR P0, PT, R23, 0x1, !P1 ;  /* 0x000000011700780c */ /* 0x000fda0004f01670 */
[----:B------:R-:W-:Y:S01]  /*1c580*/  LDGSTS.E.BYPASS.LTC128B.128 [R4+0x3400], desc[UR36][R2.64+0x80], !P0 ;  /* 0x0340008002047fae */ /* 0x000fe2000c101d64 */
[----:B------:R-:W-:-:S04]  /*1c590*/  LOP3.LUT P0, RZ, R35, 0x4, RZ, 0xc0, !PT ;  /* 0x0000000423ff7812 */ /* 0x000fc8000780c0ff */
[----:B------:R-:W-:-:S13]  /*1c5a0*/  ISETP.LT.OR P3, PT, R23, 0x1, !P0 ;  /* 0x000000011700780c */ /* 0x000fda0004761670 */
[----:B------:R-:W-:Y:S01]  /*1c5b0*/  LDGSTS.E.BYPASS.LTC128B.128 [R4+0x6400], desc[UR36][R2.64+0x100], !P3 ;  /* 0x0640010002047fae */ /* 0x000fe2000d901d64 */
[----:B------:R-:W-:-:S13]  /*1c5c0*/  ISETP.LT.OR P3, PT, R23, 0x1, !P4 ;  /* 0x000000011700780c */ /* 0x000fda0006761670 */
[----:B------:R0:W-:Y:S01]  /*1c5d0*/  LDGSTS.E.BYPASS.LTC128B.128 [R4+0x9400], desc[UR36][R2.64+0x180], !P3 ;  /* 0x0940018002047fae */ /* 0x0001e2000d901d64 */
[----:B------:R-:W-:-:S03]  /*1c5e0*/  IADD3 R8, P3, R14, R0, RZ ;  /* 0x000000000e087210 */ /* 0x000fc60007f7e0ff */
[----:B------:R-:W-:Y:S04]  /*1c5f0*/  SHFL.IDX PT, R14, R5, 0x2, 0x181f ;  /* 0x00581f00050e7f89 */ /* 0x000fe800000e0000 */
[----:B0-----:R-:W0:Y:S02]  /*1c600*/  SHFL.IDX PT, R3, R6, 0x1, 0x181f ;  /* 0x00381f0006037f89 */ /* 0x001e2400000e0000 */
[----:B0-----:R-:W-:Y:S01]  /*1c610*/  IMAD.X R9, RZ, RZ, R3, P3 ;  /* 0x000000ffff097224 */ /* 0x001fe200018e0603 */
[----:B------:R-:W-:Y:S01]  /*1c620*/  ISETP.LT.OR P3, PT, R23, 0x11, !P2 ;  /* 0x000000111700780c */ /* 0x000fe20005761670 */
        /* <DEDUP_REMOVED lines=11> */
[----:B------:R-:W-:-:S13]  /*1c6e0*/  ISETP.LT.OR P3, PT, R23, 0x21, !P2 ;  /* 0x000000211700780c */ /* 0x000fda0005761670 */
        /* <DEDUP_REMOVED lines=24> */
[----:B------:R-:W-:-:S13]  /*1c870*/  ISETP.LT.OR P3, PT, R23, 0x41, !P2 ;  /* 0x000000411700780c */ /* 0x000fda0005761670 */
[----:B------:R3:W-:Y:S01]  /*1c880*/  LDGSTS.E.BYPASS.LTC128B.128 [R4+0x2400], desc[UR36][R2.64], !P3 ;  /* 0x0240000002047fae */ /* 0x0007e2000d901d64 */
[----:B------:R-:W-:-:S13]  /*1c890*/  ISETP.LT.OR P3, PT, R23, 0x41, !P1 ;  /* 0x000000411700780c */ /* 0x000fda0004f61670 */
[----:B------:R3:W-:Y:S01]  /*1c8a0*/  LDGSTS.E.BYPASS.LTC128B.128 [R4+0x5400], desc[UR36][R2.64+0x80], !P3 ;  /* 0x0540008002047fae */ /* 0x0007e2000d901d64 */
[----:B------:R-:W-:-:S13]  /*1c8b0*/  ISETP.LT.OR P3, PT, R23, 0x41, !P0 ;  /* 0x000000411700780c */ /* 0x000fda0004761670 */
[----:B------:R3:W-:Y:S01]  /*1c8c0*/  LDGSTS.E.BYPASS.LTC128B.128 [R4+0x8400], desc[UR36][R2.64+0x100], !P3 ;  /* 0x0840010002047fae */ /* 0x0007e2000d901d64 */
[----:B------:R-:W-:-:S13]  /*1c8d0*/  ISETP.LT.OR P3, PT, R23, 0x41, !P4 ;  /* 0x000000411700780c */ /* 0x000fda0006761670 */
[----:B--2-4-:R3:W-:Y:S02]  /*1c8e0*/  LDGSTS.E.BYPASS.LTC128B.128 [R4+0xb400], desc[UR36][R2.64+0x180], !P3 ;  /* 0x0b40018002047fae */ /* 0x0147e4000d901d64 */
.L_x_11148:
[C---:B------:R-:W-:Y:S02]  /*1c8f0*/  ISETP.LT.OR P2, PT, R23.reuse, 0x51, !P2 ;  /* 0x000000511700780c */ /* 0x040fe40005741670 */
[C---:B------:R-:W-:Y:S02]  /*1c900*/  ISETP.LT.OR P1, PT, R23.reuse, 0x51, !P1 ;  /* 0x000000511700780c */ /* 0x040fe40004f21670 */
[----:B------:R-:W-:Y:S02]  /*1c910*/  ISETP.LT.OR P0, PT, R23, 0x51, !P0 ;  /* 0x000000511700780c */ /* 0x000fe40004701670 */
[----:B0--3--:R-:W-:-:S05]  /*1c920*/  IADD3 R2, P3, R14, R0, RZ ;  /* 0x000000000e027210 */ /* 0x009fca0007f7e0ff */
[----:B------:R-:W-:-:S05]  /*1c930*/  IMAD.X R3, RZ, RZ, R6, P3 ;  /* 0x000000ffff037224 */ /* 0x000fca00018e0606 */
[----:B------:R-:W-:Y:S01]  /*1c940*/  @!PT LDS RZ, [RZ] ;  /* 0x00000000fffff984 */ /* 0x000fe20000000800 */
[----:B------:R-:W-:Y:S01]  /*1c950*/  @!PT LDS RZ, [RZ] ;  /* 0x00000000fffff984 */ /* 0x000fe20000000800 */
[----:B------:R-:W-:Y:S01]  /*1c960*/  @!PT LDS RZ, [RZ] ;  /* 0x00000000fffff984 */ /* 0x000fe20000000800 */
[----:B------:R0:W-:Y:S04]  /*1c970*/  LDGSTS.E.BYPASS.LTC128B.128 [R4+0x2c00], desc[UR36][R2.64], !P2 ;  /* 0x02c0000002047fae */ /* 0x0001e8000d101d64 */
[----:B------:R0:W-:Y:S04]  /*1c980*/  LDGSTS.E.BYPASS.LTC128B.128 [R4+0x5c00], desc[UR36][R2.64+0x80], !P1 ;  /* 0x05c0008002047fae */ /* 0x0001e8000c901d64 */
[----:B------:R0:W-:Y:S01]  /*1c990*/  LDGSTS.E.BYPASS.LTC128B.128 [R4+0x8c00], desc[UR36][R2.64+0x100], !P0 ;  /* 0x08c0010002047fae */ /* 0x0001e2000c101d64 */
[----:B------:R-:W-:-:S13]  /*1c9a0*/  ISETP.LT.OR P0, PT, R23, 0x51, !P4 ;  /* 0x000000511700780c */ /* 0x000fda0006701670 */
[----:B------:R0:W-:Y:S01]  /*1c9b0*/  LDGSTS.E.BYPASS.LTC128B.128 [R4+0xbc00], desc[UR36][R2.64+0x180], !P0 ;  /* 0x0bc0018002047fae */ /* 0x0001e2000c101d64 */
[----:B------:R-:W-:Y:S01]  /*1c9c0*/  PLOP3.LUT P0, PT, PT, PT, PT, 0x80, 0x0 ;  /* 0x000000000000781c */ /* 0x000fe20003f0f070 */
[----:B------:R-:W-:-:S12]  /*1c9d0*/  NOP ;  /* 0x0000000000007918 */ /* 0x000fd80000000000 */
.L_x_11063:
        /* <DEDUP_REMOVED lines=11> */
.L_x_11064:
[----:B------:R-:W-:Y:S01]  /*1ca90*/  UIADD3 UR4, UR45, -0x2, URZ ;  /* 0xfffffffe2d047890 */ /* 0x000fe2000fffe03f */
[----:B------:R0:W-:Y:S03]  /*1caa0*/  SYNCS.ARRIVE.TRANS64.A1T0 RZ, [R22+URZ+0x22850], RZ ;  /* 0x022850ff16ff79a7 */ /* 0x0001e6000810003f */
[----:B------:R-:W-:-:S06]  /*1cab0*/  UISETP.GE.AND UP0, UPT, UR4, UR46, UPT ;  /* 0x0000002e0400728c */ /* 0x000fcc000bf06270 */
[----:B------:R-:W-:-:S13]  /*1cac0*/  PLOP3.LUT P0, PT, PT, PT, UP0, 0x40, 0x0 ;  /* 0x000000000000781c */ /* 0x000fda0003f0e808 */
[----:B0-----:R-:W-:Y:S05]  /*1cad0*/  @P0 BRA `(.L_x_11065) ;  /* 0x0000000c00700947 */ /* 0x001fea0003800000 */
[----:B------:R-:W-:Y:S01]  /*1cae0*/  BSSY B0, `(.L_x_11065) ;  /* 0x00000db000007945 */ /* 0x000fe20003800000 */
[----:B------:R-:W-:-:S07]  /*1caf0*/  IMAD.U32 R20, RZ, RZ, UR4 ;  /* 0x00000004ff147e24 */ /* 0x000fce000f8e00ff */
.L_x_11078:
[----:B0-----:R-:W0:Y:S01]  /*1cb00*/  S2R R2, SR_TID.X ;  /* 0x0000000000027919 */ /* 0x001e220000002100 */
[----:B------:R-:W2:Y:S01]  /*1cb10*/  LDC R3, c[0x0][0x430] ;  /* 0x00010c00ff037b82 */ /* 0x000ea20000000800 */
[----:B------:R-:W-:Y:S02]  /*1cb20*/  IMAD R8, R20, 0x60, R30 ;  /* 0x0000006014087824 */ /* 0x000fe400078e021e */
        /* <DEDUP_REMOVED lines=21> */
[----:B-1----:R-:W-:-:S03]  /*1cc80*/  IMAD.U32 R10, RZ, RZ, UR47 ;  /* 0x0000002fff0a7e24 */ /* 0x002fc6000f8e00ff */
        /* <DEDUP_REMOVED lines=16> */
.L_x_11066:
[----:B------:R-:W-:Y:S01]  /*1cd90*/  IMAD R10, R18, 0x8, R16 ;  /* 0x00000008120a7824 */ /* 0x000fe200078e0210 */
[----:B------:R-:W-:Y:S01]  /*1cda0*/  SHF.L.U32 R24, R25, 0x1f, RZ ;  /* 0x0000001f19187819 */ /* 0x000fe200000006ff */
[----:B------:R-:W-:Y:S01]  /*1cdb0*/  BSSY B1, `(.L_x_11067) ;  /* 0x0000004000017945 */ /* 0x000fe20003800000 */
[----:B-1----:R-:W-:Y:S02]  /*1cdc0*/  SHF.R.S32.HI R22, RZ, 0x1f, R5 ;  /* 0x0000001fff167819 */ /* 0x002fe40000011405 */
[----:B------:R-:W0:Y:S02]  /*1cdd0*/  SYNCS.PHASECHK.TRANS64.TRYWAIT P0, [R10+URZ+0x22840], R24 ;  /* 0x022840180a0075a7 */ /* 0x000e24000800017f */
[----:B0-----:R-:W-:Y:S05]  /*1cde0*/  @!P0 BRA `(.L_x_11068) ;  /* 0x0000002c00748947 */ /* 0x001fea0003800000 */
.L_x_11149:
[----:B------:R-:W-:Y:S05]  /*1cdf0*/  BSYNC B1 ;  /* 0x0000000000017941 */ /* 0x000fea0003800000 */
.L_x_11067:
        /* <DEDUP_REMOVED lines=24> */
[----:B------:R-:W-:-:S03]  /*1cf80*/  IMAD R8, R8, 0x2, R16 ;  /* 0x0000000208087824 */ /* 0x000fc600078e0210 */
[----:B------:R-:W2:Y:S04]  /*1cf90*/  SHFL.IDX PT, R3, R21, RZ, 0x181f ;  /* 0x00181fff15037589 */ /* 0x000ea800000e0000 */
[----:B------:R-:W3:Y:S04]  /*1cfa0*/  SHFL.IDX PT, R6, R9, 0x1, 0x181f ;  /* 0x00381f0009067f89 */ /* 0x000ee800000e0000 */
[----:B------:R-:W4:Y:S01]  /*1cfb0*/  SHFL.IDX PT, R7, R21, 0x1, 0x181f ;  /* 0x00381f0015077f89 */ /* 0x000f2200000e0000 */
[----:B-1----:R-:W-:-:S03]  /*1cfc0*/  IADD3 R2, P0, R14, R0, RZ ;  /* 0x000000000e027210 */ /* 0x002fc60007f1e0ff */
[----:B------:R-:W1:Y:S02]  /*1cfd0*/  SHFL.IDX PT, R14, R9, 0x2, 0x181f ;  /* 0x00581f00090e7f89 */ /* 0x000e6400000e0000 */
[----:B--2---:R-:W-:Y:S01]  /*1cfe0*/  IMAD.X R3, RZ, RZ, R3, P0 ;  /* 0x000000ffff037224 */ /* 0x004fe200000e0603 */
[----:B---3--:R-:W-:-:S04]  /*1cff0*/  IADD3 R6, P0, R6, R0, RZ ;  /* 0x0000000006067210 */ /* 0x008fc80007f1e0ff */
[----:B------:R2:W-:Y:S01]  /*1d000*/  LDGSTS.E.BYPASS.LTC128B.128 [R8+0x1c400], desc[UR36][R2.64], !P1 ;  /* 0x1c40000002087fae */ /* 0x0005e2000c901d64 */
[----:B----4-:R-:W-:-:S05]  /*1d010*/  IMAD.X R7, RZ, RZ, R7, P0 ;  /* 0x000000ffff077224 */ /* 0x010fca00000e0607 */
[----:B------:R3:W-:Y:S04]  /*1d020*/  LDGSTS.E.BYPASS.LTC128B.128 [R8+0x1cc00], desc[UR36][R6.64], !P1 ;  /* 0x1cc0000006087fae */ /* 0x0007e8000c901d64 */
[----:B--2---:R-:W2:Y:S01]  /*1d030*/  SHFL.IDX PT, R3, R21, 0x2, 0x181f ;  /* 0x00581f0015037f89 */ /* 0x004ea200000e0000 */
[----:B-1----:R-:W-:-:S03]  /*1d040*/  IADD3 R2, P0, R14, R0, RZ ;  /* 0x000000000e027210 */ /* 0x002fc60007f1e0ff */
[----:B------:R-:W1:Y:S04]  /*1d050*/  SHFL.IDX PT, R14, R9, 0x3, 0x181f ;  /* 0x00781f00090e7f89 */ /* 0x000e6800000e0000 */
[----:B---3--:R-:W3:Y:S01]  /*1d060*/  SHFL.IDX PT, R7, R21, 0x3, 0x181f ;  /* 0x00781f0015077f89 */ /* 0x008ee200000e0000 */
[----:B--2---:R-:W-:-:S05]  /*1d070*/  IMAD.X R3, RZ, RZ, R3, P0 ;  /* 0x000000ffff037224 */ /* 0x004fca00000e0603 */
[----:B------:R2:W-:Y:S01]  /*1d080*/  LDGSTS.E.BYPASS.LTC128B.128 [R8+0x1d400], desc[UR36][R2.64], !P1 ;  /* 0x1d40000002087fae */ /* 0x0005e2000c901d64 */
[----:B-1----:R-:W-:-:S03]  /*1d090*/  IADD3 R6, P0, R14, R0, RZ ;  /* 0x000000000e067210 */ /* 0x002fc60007f1e0ff */
[----:B------:R-:W1:Y:S02]  /*1d0a0*/  SHFL.IDX PT, R14, R9, 0x4, 0x181f ;  /* 0x00981f00090e7f89 */ /* 0x000e6400000e0000 */
[----:B---3--:R-:W-:-:S05]  /*1d0b0*/  IMAD.X R7, RZ, RZ, R7, P0 ;  /* 0x000000ffff077224 */ /* 0x008fca00000e0607 */
[----:B------:R3:W-:Y:S04]  /*1d0c0*/  LDGSTS.E.BYPASS.LTC128B.128 [R8+0x1dc00], desc[UR36][R6.64], !P1 ;  /* 0x1dc0000006087fae */ /* 0x0007e8000c901d64 */
[----:B--2---:R-:W2:Y:S04]  /*1d0d0*/  SHFL.IDX PT, R3, R21, 0x4, 0x181f ;  /* 0x00981f0015037f89 */ /* 0x004ea800000e0000 */
[----:B------:R-:W4:Y:S01]  /*1d0e0*/  SHFL.IDX PT, R21, R21, 0x5, 0x181f ;  /* 0x00b81f0015157f89 */ /* 0x000f2200000e0000 */
[----:B-1----:R-:W-:-:S03]  /*1d0f0*/  IADD3 R2, P0, R14, R0, RZ ;  /* 0x000000000e027210 */ /* 0x002fc60007f1e0ff */
[----:B------:R3:W1:Y:S02]  /*1d100*/  SHFL.IDX PT, R14, R9, 0x5, 0x181f ;  /* 0x00b81f00090e7f89 */ /* 0x00066400000e0000 */
[----:B--2---:R-:W-:-:S05]  /*1d110*/  IMAD.X R3, RZ, RZ, R3, P0 ;  /* 0x000000ffff037224 */ /* 0x004fca00000e0603 */
[----:B----4-:R3:W-:Y:S03]  /*1d120*/  LDGSTS.E.BYPASS.LTC128B.128 [R8+0x1e400], desc[UR36][R2.64], !P1 ;  /* 0x1e40000002087fae */ /* 0x0107e6000c901d64 */
.L_x_11163:
[----:B-1-3--:R-:W-:-:S05]  /*1d130*/  IADD3 R2, P0, R14, R0, RZ ;  /* 0x000000000e027210 */ /* 0x00afca0007f1e0ff */
[----:B------:R-:W-:Y:S01]  /*1d140*/  IMAD.X R3, RZ, RZ, R21, P0 ;  /* 0x000000ffff037224 */ /* 0x000fe200000e0615 */
[----:B------:R-:W-:-:S04]  /*1d150*/  PLOP3.LUT P0, PT, PT, PT, PT, 0x80, 0x0 ;  /* 0x000000000000781c */ /* 0x000fc80003f0f070 */
[----:B------:R-:W-:Y:S01]  /*1d160*/  @!PT LDS RZ, [RZ] ;  /* 0x00000000fffff984 */ /* 0x000fe20000000800 */
[----:B------:R-:W-:Y:S01]  /*1d170*/  @!PT LDS RZ, [RZ] ;  /* 0x00000000fffff984 */ /* 0x000fe20000000800 */
[----:B------:R-:W-:Y:S01]  /*1d180*/  @!PT LDS RZ, [RZ] ;  /* 0x00000000fffff984 */ /* 0x000fe20000000800 */
[----:B------:R1:W-:Y:S01]  /*1d190*/  LDGSTS.E.BYPASS.LTC128B.128 [R8+0x1ec00], desc[UR36][R2.64], !P1 ;  /* 0x1ec0000002087fae */ /* 0x0003e2000c901d64 */
[----:B------:R-:W-:-:S08]  /*1d1a0*/  NOP ;  /* 0x0000000000007918 */ /* 0x000fd00000000000 */
.L_x_11070:
        /* <DEDUP_REMOVED lines=11> */
.L_x_11071:
[----:B------:R1:W-:Y:S01]  /*1d260*/  SYNCS.ARRIVE.TRANS64.A1T0 RZ, [R10+URZ+0x22830], RZ ;  /* 0x022830ff0aff79a7 */ /* 0x0003e2000810003f */
[----:B------:R-:W-:Y:S05]  /*1d270*/  @!P3 BRA `(.L_x_11072) ;  /* 0x000000000004b947 */ /* 0x000fea0003800000 */
[----:B------:R-:W-:Y:S01]  /*1d280*/  BPT.TRAP 0x1 ;  /* 0x000000040000795c */ /* 0x000fe20000300000 */
.L_x_11072:
[----:B------:R-:W2:Y:S01]  /*1d290*/  SYNCS.PHASECHK.TRANS64.TRYWAIT P0, [R10+URZ+0x22860], R24 ;  /* 0x022860180a0075a7 */ /* 0x000ea2000800017f */
[----:B------:R-:W-:Y:S04]  /*1d2a0*/  BSSY B1, `(.L_x_11073) ;  /* 0x0000002000017945 */ /* 0x000fe80003800000 */
[----:B--2---:R-:W-:Y:S05]  /*1d2b0*/  @!P0 BRA `(.L_x_11074) ;  /* 0x0000002c00e48947 */ /* 0x004fea0003800000 */
.L_x_11164:
[----:B------:R-:W-:Y:S05]  /*1d2c0*/  BSYNC B1 ;  /* 0x0000000000017941 */ /* 0x000fea0003800000 */
.L_x_11073:
        /* <DEDUP_REMOVED lines=26> */
[----:B------:R-:W-:-:S03]  /*1d470*/  IMAD R22, R22, 0x2, R16 ;  /* 0x0000000216167824 */ /* 0x000fc600078e0210 */
[----:B------:R-:W4:Y:S04]  /*1d480*/  SHFL.IDX PT, R3, R23, RZ, 0x181f ;  /* 0x00181fff17037589 */ /* 0x000f2800000e0000 */
[----:B------:R-:W-:Y:S04]  /*1d490*/  SHFL.IDX PT, R4, R23, 0x1, 0x181f ;  /* 0x00381f0017047f89 */ /* 0x000fe800000e0000 */
[----:B------:R-:W-:Y:S04]  /*1d4a0*/  SHFL.IDX PT, R5, R23, 0x3, 0x181f ;  /* 0x00781f0017057f89 */ /* 0x000fe800000e0000 */
[----:B0-2---:R-:W-:Y:S01]  /*1d4b0*/  SHFL.IDX PT, R24, R23, 0x4, 0x181f ;  /* 0x00981f0017187f89 */ /* 0x005fe200000e0000 */
[----:B---3--:R-:W-:-:S03]  /*1d4c0*/  IADD3 R2, P0, R14, R0, RZ ;  /* 0x000000000e027210 */ /* 0x008fc60007f1e0ff */
[----:B------:R-:W0:Y:S02]  /*1d4d0*/  SHFL.IDX PT, R14, R21, 0x1, 0x181f ;  /* 0x00381f00150e7f89 */ /* 0x000e2400000e0000 */
[----:B----4-:R-:W-:-:S05]  /*1d4e0*/  IMAD.X R3, RZ, RZ, R3, P0 ;  /* 0x000000ffff037224 */ /* 0x010fca00000e0603 */
[----:B------:R-:W-:Y:S04]  /*1d4f0*/  LDGSTS.E.BYPASS.LTC128B.128 [R22+0x400], desc[UR36][R2.64], !P5 ;  /* 0x0040000002167fae */ /* 0x000fe8000e901d64 */
[----:B------:R-:W-:Y:S04]  /*1d500*/  LDGSTS.E.BYPASS.LTC128B.128 [R22+0x3400], desc[UR36][R2.64+0x80], !P4 ;  /* 0x0340008002167fae */ /* 0x000fe8000e101d64 */
[----:B------:R-:W-:Y:S04]  /*1d510*/  LDGSTS.E.BYPASS.LTC128B.128 [R22+0x6400], desc[UR36][R2.64+0x100], !P3 ;  /* 0x0640010002167fae */ /* 0x000fe8000d901d64 */
[----:B------:R2:W-:Y:S01]  /*1d520*/  LDGSTS.E.BYPASS.LTC128B.128 [R22+0x9400], desc[UR36][R2.64+0x180], !P1 ;  /* 0x0940018002167fae */ /* 0x0005e2000c901d64 */
[----:B0-----:R-:W-:-:S03]  /*1d530*/  IADD3 R8, P0, R14, R0, RZ ;  /* 0x000000000e087210 */ /* 0x001fc60007f1e0ff */
[----:B------:R-:W0:Y:S02]  /*1d540*/  SHFL.IDX PT, R14, R21, 0x2, 0x181f ;  /* 0x00581f00150e7f89 */ /* 0x000e2400000e0000 */
[----:B------:R-:W-:Y:S02]  /*1d550*/  IMAD.X R9, RZ, RZ, R4, P0 ;  /* 0x000000ffff097224 */ /* 0x000fe400000e0604 */
[----:B------:R-:W3:Y:S04]  /*1d560*/  SHFL.IDX PT, R4, R23, 0x2, 0x181f ;  /* 0x00581f0017047f89 */ /* 0x000ee800000e0000 */
[----:B------:R4:W-:Y:S04]  /*1d570*/  LDGSTS.E.BYPASS.LTC128B.128 [R22+0xc00], desc[UR36][R8.64], !P5 ;  /* 0x00c0000008167fae */ /* 0x0009e8000e901d64 */
[----:B------:R4:W-:Y:S04]  /*1d580*/  LDGSTS.E.BYPASS.LTC128B.128 [R22+0x3c00], desc[UR36][R8.64+0x80], !P4 ;  /* 0x03c0008008167fae */ /* 0x0009e8000e101d64 */
[----:B------:R4:W-:Y:S04]  /*1d590*/  LDGSTS.E.BYPASS.LTC128B.128 [R22+0x6c00], desc[UR36][R8.64+0x100], !P3 ;  /* 0x06c0010008167fae */ /* 0x0009e8000d901d64 */
[----:B------:R4:W-:Y:S01]  /*1d5a0*/  LDGSTS.E.BYPASS.LTC128B.128 [R22+0x9c00], desc[UR36][R8.64+0x180], !P1 ;  /* 0x09c0018008167fae */ /* 0x0009e2000c901d64 */
[----:B0-----:R-:W-:-:S03]  /*1d5b0*/  IADD3 R6, P0, R14, R0, RZ ;  /* 0x000000000e067210 */ /* 0x001fc60007f1e0ff */
[----:B------:R-:W-:Y:S04]  /*1d5c0*/  SHFL.IDX PT, R23, R23, 0x5, 0x181f ;  /* 0x00b81f0017177f89 */ /* 0x000fe800000e0000 */
[----:B------:R-:W0:Y:S01]  /*1d5d0*/  SHFL.IDX PT, R14, R21, 0x3, 0x181f ;  /* 0x00781f00150e7f89 */ /* 0x000e2200000e0000 */
[----:B---3--:R-:W-:-:S05]  /*1d5e0*/  IMAD.X R7, RZ, RZ, R4, P0 ;  /* 0x000000ffff077224 */ /* 0x008fca00000e0604 */
[----:B------:R4:W-:Y:S04]  /*1d5f0*/  LDGSTS.E.BYPASS.LTC128B.128 [R22+0x1400], desc[UR36][R6.64], !P5 ;  /* 0x0140000006167fae */ /* 0x0009e8000e901d64 */
[----:B------:R4:W-:Y:S04]  /*1d600*/  LDGSTS.E.BYPASS.LTC128B.128 [R22+0x4400], desc[UR36][R6.64+0x80], !P4 ;  /* 0x0440008006167fae */ /* 0x0009e8000e101d64 */
[----:B------:R4:W-:Y:S04]  /*1d610*/  LDGSTS.E.BYPASS.LTC128B.128 [R22+0x7400], desc[UR36][R6.64+0x100], !P3 ;  /* 0x0740010006167fae */ /* 0x0009e8000d901d64 */
[----:B------:R4:W-:Y:S01]  /*1d620*/  LDGSTS.E.BYPASS.LTC128B.128 [R22+0xa400], desc[UR36][R6.64+0x180], !P1 ;  /* 0x0a40018006167fae */ /* 0x0009e2000c901d64 */
[----:B0-----:R-:W-:-:S03]  /*1d630*/  IADD3 R4, P0, R14, R0, RZ ;  /* 0x000000000e047210 */ /* 0x001fc60007f1e0ff */
[----:B------:R-:W2:Y:S02]  /*1d640*/  SHFL.IDX PT, R14, R21, 0x4, 0x181f ;  /* 0x00981f00150e7f89 */ /* 0x000ea400000e0000 */
[----:B------:R-:W-:-:S05]  /*1d650*/  IMAD.X R5, RZ, RZ, R5, P0 ;  /* 0x000000ffff057224 */ /* 0x000fca00000e0605 */
[----:B------:R4:W-:Y:S04]  /*1d660*/  LDGSTS.E.BYPASS.LTC128B.128 [R22+0x1c00], desc[UR36][R4.64], !P5 ;  /* 0x01c0000004167fae */ /* 0x0009e8000e901d64 */
[----:B------:R4:W-:Y:S04]  /*1d670*/  LDGSTS.E.BYPASS.LTC128B.128 [R22+0x4c00], desc[UR36][R4.64+0x80], !P4 ;  /* 0x04c0008004167fae */ /* 0x0009e8000e101d64 */
[----:B------:R4:W-:Y:S04]  /*1d680*/  LDGSTS.E.BYPASS.LTC128B.128 [R22+0x7c00], desc[UR36][R4.64+0x100], !P3 ;  /* 0x07c0010004167fae */ /* 0x0009e8000d901d64 */
[----:B------:R4:W-:Y:S01]  /*1d690*/  LDGSTS.E.BYPASS.LTC128B.128 [R22+0xac00], desc[UR36][R4.64+0x180], !P1 ;  /* 0x0ac0018004167fae */ /* 0x0009e2000c901d64 */
[----:B--2---:R-:W-:-:S03]  /*1d6a0*/  IADD3 R2, P0, R14, R0, RZ ;  /* 0x000000000e027210 */ /* 0x004fc60007f1e0ff */
[----:B------:R4:W0:Y:S02]  /*1d6b0*/  SHFL.IDX PT, R14, R21, 0x5, 0x181f ;  /* 0x00b81f00150e7f89 */ /* 0x00082400000e0000 */
[----:B------:R-:W-:-:S05]  /*1d6c0*/  IMAD.X R3, RZ, RZ, R24, P0 ;  /* 0x000000ffff037224 */ /* 0x000fca00000e0618 */
[----:B------:R4:W-:Y:S04]  /*1d6d0*/  LDGSTS.E.BYPASS.LTC128B.128 [R22+0x2400], desc[UR36][R2.64], !P5 ;  /* 0x0240000002167fae */ /* 0x0009e8000e901d64 */
[----:B------:R4:W-:Y:S04]  /*1d6e0*/  LDGSTS.E.BYPASS.LTC128B.128 [R22+0x5400], desc[UR36][R2.64+0x80], !P4 ;  /* 0x0540008002167fae */ /* 0x0009e8000e101d64 */
[----:B------:R4:W-:Y:S04]  /*1d6f0*/  LDGSTS.E.BYPASS.LTC128B.128 [R22+0x8400], desc[UR36][R2.64+0x100], !P3 ;  /* 0x0840010002167fae */ /* 0x0009e8000d901d64 */
[----:B------:R4:W-:Y:S02]  /*1d700*/  LDGSTS.E.BYPASS.LTC128B.128 [R22+0xb400], desc[UR36][R2.64+0x180], !P1 ;  /* 0x0b40018002167fae */ /* 0x0009e4000c901d64 */
.L_x_11178:
[----:B0---4-:R-:W-:-:S05]  /*1d710*/  IADD3 R2, P0, R14, R0, RZ ;  /* 0x000000000e027210 */ /* 0x011fca0007f1e0ff */
        /* <DEDUP_REMOVED lines=10> */
.L_x_11076:
        /* <DEDUP_REMOVED lines=11> */
.L_x_11077:
[----:B------:R0:W-:Y:S01]  /*1d870*/  SYNCS.ARRIVE.TRANS64.A1T0 RZ, [R10+URZ+0x22850], RZ ;  /* 0x022850ff0aff79a7 */ /* 0x0001e2000810003f */
[----:B------:R-:W-:Y:S05]  /*1d880*/  @P2 BRA `(.L_x_11078) ;  /* 0xfffffff0009c2947 */ /* 0x000fea000383ffff */
[----:B------:R-:W-:Y:S05]  /*1d890*/  BSYNC B0 ;  /* 0x0000000000007941 */ /* 0x000fea0003800000 */
.L_x_11065:
[----:B------:R-:W2:Y:S01]  /*1d8a0*/  S2R R0, SR_TID.X ;  /* 0x0000000000007919 */ /* 0x000ea20000002100 */
[----:B------:R-:W-:Y:S01]  /*1d8b0*/  VIADD R18, R18, 0x1 ;  /* 0x0000000112127836 */ /* 0x000fe20000000000 */
[----:B------:R-:W-:Y:S04]  /*1d8c0*/  BSSY B0, `(.L_x_11079) ;  /* 0x0000013000007945 */ /* 0x000fe80003800000 */
[----:B------:R-:W-:-:S04]  /*1d8d0*/  ISETP.NE.AND P0, PT, R18, 0x2, PT ;  /* 0x000000021200780c */ /* 0x000fc80003f05270 */
[----:B------:R-:W-:Y:S02]  /*1d8e0*/  SEL R18, R18, RZ, P0 ;  /* 0x000000ff12127207 */ /* 0x000fe40000000000 */
[----:B--2---:R-:W-:Y:S02]  /*1d8f0*/  LOP3.LUT R2, R0, 0x7f, RZ, 0xc0, !PT ;  /* 0x0000007f00027812 */ /* 0x004fe400078ec0ff */
[----:B------:R-:W-:Y:S02]  /*1d900*/  SEL R0, RZ, 0x1, P0 ;  /* 0x00000001ff007807 */ /* 0x000fe40000000000 */
        /* <DEDUP_REMOVED lines=14> */
.L_x_11080:
[----:B------:R-:W-:Y:S05]  /*1d9f0*/  BSYNC B0 ;  /* 0x0000000000007941 */ /* 0x000fea0003800000 */
.L_x_11079:
[----:B------:R-:W-:-:S07]  /*1da00*/  LOP3.LUT R25, R25, R0, RZ, 0x3c, !PT ;  /* 0x0000000019197212 */ /* 0x000fce00078e3cff */
.L_x_11040:
[----:B------:R-:W-:Y:S05]  /*1da10*/  BSYNC B7 ;  /* 0x0000000000077941 */ /* 0x000fea0003800000 */
.L_x_11038:
        /* <DEDUP_REMOVED lines=11> */
.L_x_11081:
[----:B------:R-:W-:-:S03]  /*1dad0*/  UMOV UR4, 0xffffffff ;  /* 0xffffffff00047882 */ /* 0x000fc60000000000 */
[----:B------:R-:W-:Y:S05]  /*1dae0*/  BRA.DIV UR4, `(.L_x_11083) ;  /* 0x0000002e04b47947 */ /* 0x000fea000b800000 */
[----:B------:R2:W3:Y:S02]  /*1daf0*/  SHFL.IDX PT, R14, R31, RZ, 0x1f ;  /* 0x00001fff1f0e7589 */ /* 0x0004e400000e0000 */
.L_x_11181:
        /* <DEDUP_REMOVED lines=8> */
.L_x_11082:
[----:B------:R-:W-:Y:S02]  /*1db80*/  ULDC UR4, c[0x0][0xc38] ;  /* 0x00030e0000047ab9 */ /* 0x000fe40000000800 */
[----:B---3--:R-:W-:-:S13]  /*1db90*/  ISETP.GE.AND P0, PT, R31, UR4, PT ;  /* 0x000000041f007c0c */ /* 0x008fda000bf06270 */
[----:B------:R-:W-:Y:S05]  /*1dba0*/  @!P0 BRA `(.L_x_11084) ;  /* 0xffffffc400b48947 */ /* 0x000fea000383ffff */
.L_x_11029:
        /* <DEDUP_REMOVED lines=12> */
.L_x_11182:
[----:B------:R-:W-:Y:S05]  /*1dc70*/  BSYNC B0 ;  /* 0x0000000000007941 */ /* 0x000fea0003800000 */
.L_x_11085:
[----:B------:R-:W-:-:S03]  /*1dc80*/  UMOV UR4, 0xffffffff ;  /* 0xffffffff00047882 */ /* 0x000fc60000000000 */
[----:B------:R-:W-:Y:S05]  /*1dc90*/  BRA.DIV UR4, `(.L_x_11087) ;  /* 0x0000002e04847947 */ /* 0x000fea000b800000 */
[----:B---3--:R-:W3:Y:S02]  /*1dca0*/  S2R R0, SR_TID.X ;  /* 0x0000000000007919 */ /* 0x008ee40000002100 */
[----:B---3--:R-:W-:-:S04]  /*1dcb0*/  SHF.R.U32.HI R0, RZ, 0x5, R0 ;  /* 0x00000005ff007819 */ /* 0x008fc80000011600 */
[----:B------:R-:W-:-:S05]  /*1dcc0*/  LOP3.LUT R0, R0, 0x3, RZ, 0xc0, !PT ;  /* 0x0000000300007812 */ /* 0x000fca00078ec0ff */
[----:B------:R3:W4:Y:S02]  /*1dcd0*/  SHFL.IDX PT, R14, R0, RZ, 0x1f ;  /* 0x00001fff000e7589 */ /* 0x00072400000e0000 */
.L_x_11185:
[----:B----4-:R-:W-:Y:S01]  /*1dce0*/  ISETP.NE.AND P0, PT, R14, RZ, PT ;  /* 0x000000ff0e00720c */ /* 0x010fe20003f05270 */
[----:B------:R-:W-:-:S12]  /*1dcf0*/  BSSY B0, `(.L_x_11088) ;  /* 0x0000024000007945 */ /* 0x000fd80003800000 */
[----:B------:R-:W-:Y:S05]  /*1dd00*/  @P0 BRA `(.L_x_11089) ;  /* 0x0000000000880947 */ /* 0x000fea0003800000 */
[----:B------:R-:W-:-:S03]  /*1dd10*/  UMOV UR4, 0xffffffff ;  /* 0xffffffff00047882 */ /* 0x000fc60000000000 */
[----:B------:R-:W-:Y:S05]  /*1dd20*/  BRA.DIV UR4, `(.L_x_11090) ;  /* 0x0000002e04947947 */ /* 0x000fea000b800000 */
[----:B------:R-:W-:-:S13]  /*1dd30*/  ELECT P6, URZ, PT ;  /* 0x00000000003f782f */ /* 0x000fda00038c0000 */
.L_x_11188:
[----:B------:R-:W-:Y:S05]  /*1dd40*/  @!P6 BRA `(.L_x_11089) ;  /* 0x000000000078e947 */ /* 0x000fea0003800000 */
[----:B------:R-:W-:-:S06]  /*1dd50*/  ULOP3.LUT UR4, UR61, 0x2, URZ, 0xfc, !UPT ;  /* 0x000000023d047892 */ /* 0x000fcc000f8efc3f */
[----:B---3--:R-:W-:-:S05]  /*1dd60*/  IMAD.U32 R0, RZ, RZ, UR4 ;  /* 0x00000004ff007e24 */ /* 0x008fca000f8e00ff */
[----:B------:R-:W-:-:S13]  /*1dd70*/  ISETP.NE.AND P0, PT, R0, 0x3, PT ;  /* 0x000000030000780c */ /* 0x000fda0003f05270 */
[----:B------:R-:W-:Y:S05]  /*1dd80*/  @!P0 BRA `(.L_x_11091) ;  /* 0x0000000000048947 */ /* 0x000fea0003800000 */
[----:B------:R-:W-:Y:S01]  /*1dd90*/  BPT.TRAP 0x1 ;  /* 0x000000040000795c */ /* 0x000fe20000300000 */
.L_x_11091:
[C---:B------:R-:W-:Y:S01]  /*1dda0*/  IMAD R3, R18.reuse, 0x8, R5 ;  /* 0x0000000812037824 */ /* 0x040fe200078e0205 */
[----:B------:R-:W-:Y:S01]  /*1ddb0*/  SHF.L.U32 R2, R25, 0x1f, RZ ;  /* 0x0000001f19027819 */ /* 0x000fe200000006ff */
[----:B------:R-:W-:-:S03]  /*1ddc0*/  VIADD R18, R18, 0x1 ;  /* 0x0000000112127836 */ /* 0x000fc60000000000 */
[----:B------:R-:W3:Y:S02]  /*1ddd0*/  SYNCS.PHASECHK.TRANS64.TRYWAIT P1, [R3+URZ+0x22840], R2 ;  /* 0x02284002030075a7 */ /* 0x000ee4000802017f */
[----:B------:R-:W-:-:S04]  /*1dde0*/  ISETP.NE.AND P2, PT, R18, 0x2, PT ;  /* 0x000000021200780c */ /* 0x000fc80003f45270 */
[----:B------:R-:W-:Y:S01]  /*1ddf0*/  SEL R0, RZ, 0x1, P2 ;  /* 0x00000001ff007807 */ /* 0x000fe20001000000 */
[----:B---3--:R-:W-:Y:S08]  /*1de00*/  @!P1 BRA `(.L_x_11092) ;  /* 0x0000002c007c9947 */ /* 0x008ff00003800000 */
.L_x_11189:
[----:B------:R-:W-:Y:S02]  /*1de10*/  SEL R18, R18, RZ, P2 ;  /* 0x000000ff12127207 */ /* 0x000fe40001000000 */
[----:B------:R-:W-:Y:S01]  /*1de20*/  LOP3.LUT R0, R25, R0, RZ, 0x3c, !PT ;  /* 0x0000000019007212 */ /* 0x000fe200078e3cff */
[----:B------:R-:W-:Y:S06]  /*1de30*/  @!P0 BRA `(.L_x_11093) ;  /* 0x0000000000048947 */ /* 0x000fec0003800000 */
[----:B------:R-:W-:Y:S01]  /*1de40*/  BPT.TRAP 0x1 ;  /* 0x000000040000795c */ /* 0x000fe20000300000 */
.L_x_11093:
[----:B------:R-:W-:Y:S01]  /*1de50*/  IMAD R5, R18, 0x8, R5 ;  /* 0x0000000812057824 */ /* 0x000fe200078e0205 */
[----:B------:R-:W-:-:S04]  /*1de60*/  SHF.L.U32 R0, R0, 0x1f, RZ ;  /* 0x0000001f00007819 */ /* 0x000fc800000006ff */
[----:B------:R-:W4:Y:S02]  /*1de70*/  SYNCS.PHASECHK.TRANS64.TRYWAIT P1, [R5+URZ+0x22840], R0 ;  /* 0x02284000050075a7 */ /* 0x000f24000802017f */
[----:B----4-:R-:W-:Y:S05]  /*1de80*/  @!P1 BRA `(.L_x_11094) ;  /* 0x0000002c00709947 */ /* 0x010fea0003800000 */
.L_x_11190:
[----:B------:R-:W-:Y:S05]  /*1de90*/  @!P0 BRA `(.L_x_11095) ;  /* 0x0000000000048947 */ /* 0x000fea0003800000 */
[----:B------:R-:W-:Y:S01]  /*1dea0*/  BPT.TRAP 0x1 ;  /* 0x000000040000795c */ /* 0x000fe20000300000 */
.L_x_11095:
[----:B------:R-:W0:Y:S02]  /*1deb0*/  SYNCS.PHASECHK.TRANS64.TRYWAIT P1, [R3+URZ+0x22860], R2 ;  /* 0x02286002030075a7 */ /* 0x000e24000802017f */
[----:B0-----:R-:W-:Y:S05]  /*1dec0*/  @!P1 BRA `(.L_x_11096) ;  /* 0x0000002c00749947 */ /* 0x001fea0003800000 */
.L_x_11191:
[----:B------:R-:W-:Y:S05]  /*1ded0*/  @!P0 BRA `(.L_x_11097) ;  /* 0x0000000000048947 */ /* 0x000fea0003800000 */
[----:B------:R-:W-:Y:S01]  /*1dee0*/  BPT.TRAP 0x1 ;  /* 0x000000040000795c */ /* 0x000fe20000300000 */
.L_x_11097:
[----:B------:R0:W0:Y:S02]  /*1def0*/  SYNCS.PHASECHK.TRANS64.TRYWAIT P0, [R5+URZ+0x22860], R0 ;  /* 0x02286000050075a7 */ /* 0x000024000800017f */
[----:B0-----:R-:W-:Y:S05]  /*1df00*/  @!P0 NANOSLEEP.SYNCS 0x989680 ;  /* 0x009896800000895d */ /* 0x001fea0003900000 */
[----:B------:R-:W0:Y:S02]  /*1df10*/  @!P0 SYNCS.PHASECHK.TRANS64 P0, [R5+URZ+0x22860], R0 ;  /* 0x02286000050085a7 */ /* 0x000e24000800007f */
[----:B0-----:R-:W-:Y:S05]  /*1df20*/  @!P0 BRA `(.L_x_11097) ;  /* 0xfffffffc00f08947 */ /* 0x001fea000383ffff */
.L_x_11089:
[----:B------:R-:W-:Y:S05]  /*1df30*/  BSYNC B0 ;  /* 0x0000000000007941 */ /* 0x000fea0003800000 */
.L_x_11088:
[----:B------:R-:W-:Y:S05]  /*1df40*/  EXIT ;  /* 0x000000000000794d */ /* 0x000fea0003800000 */
.L_x_10910:
[----:B0-----:R-:W-:-:S04]  /*1df50*/  IMAD.U32 R9, RZ, RZ, UR48 ;  /* 0x00000030ff097e24 */ /* 0x001fc8000f8e00ff */
[----:B------:R0:W1:Y:S03]  /*1df60*/  SYNCS.PHASECHK.TRANS64.TRYWAIT P0, [R9+URZ+0x22800], R0 ;  /* 0x02280000090075a7 */ /* 0x000066000800017f */
[----:B-1----:R-:W-:Y:S05]  /*1df70*/  @!P0 NANOSLEEP.SYNCS 0x989680 ;  /* 0x009896800000895d */ /* 0x002fea0003900000 */
[----:B------:R-:W1:Y:S02]  /*1df80*/  @!P0 SYNCS.PHASECHK.TRANS64 P0, [R9+URZ+0x22800], R0 ;  /* 0x02280000090085a7 */ /* 0x000e64000800007f */
[----:B-1----:R-:W-:Y:S05]  /*1df90*/  @!P0 BRA `(.L_x_10910) ;  /* 0xfffffffc00ec8947 */ /* 0x002fea000383ffff */
[----:B------:R-:W-:Y:S05]  /*1dfa0*/  BRA `(.L_x_11098) ;  /* 0xfffffe4400d07947 */ /* 0x000fea000383ffff */
.L_x_10917:
[----:B-1----:R1:W2:Y:S02]  /*1dfb0*/  SYNCS.PHASECHK.TRANS64.TRYWAIT P0, [R14+URZ], R15 ;  /* 0x0000000f0e0075a7 */ /* 0x0022a4000800017f */
[----:B--2---:R-:W-:Y:S05]  /*1dfc0*/  @!P0 NANOSLEEP.SYNCS 0x989680 ;  /* 0x009896800000895d */ /* 0x004fea0003900000 */
[----:B------:R-:W2:Y:S02]  /*1dfd0*/  @!P0 SYNCS.PHASECHK.TRANS64 P0, [R14+URZ], R15 ;  /* 0x0000000f0e0085a7 */ /* 0x000ea4000800007f */
[----:B--2---:R-:W-:Y:S05]  /*1dfe0*/  @!P0 BRA `(.L_x_10917) ;  /* 0xfffffffc00f08947 */ /* 0x004fea000383ffff */
[----:B------:R-:W-:Y:S05]  /*1dff0*/  BRA `(.L_x_10916) ;  /* 0xfffffe4800c07947 */ /* 0x000fea000383ffff */
.L_x_10940:
[----:B-1----:R1:W2:Y:S02]  /*1e000*/  SYNCS.PHASECHK.TRANS64.TRYWAIT P0, [R6+URZ], R11 ;  /* 0x0000000b060075a7 */ /* 0x0022a4000800017f */
[----:B--2---:R-:W-:Y:S05]  /*1e010*/  @!P0 NANOSLEEP.SYNCS 0x989680 ;  /* 0x009896800000895d */ /* 0x004fea0003900000 */
[----:B------:R-:W2:Y:S02]  /*1e020*/  @!P0 SYNCS.PHASECHK.TRANS64 P0, [R6+URZ], R11 ;  /* 0x0000000b060085a7 */ /* 0x000ea4000800007f */
[----:B--2---:R-:W-:Y:S05]  /*1e030*/  @!P0 BRA `(.L_x_10940) ;  /* 0xfffffffc00f08947 */ /* 0x004fea000383ffff */
[----:B------:R-:W-:Y:S05]  /*1e040*/  BRA `(.L_x_10939) ;  /* 0xfffffe78004c7947 */ /* 0x000fea000383ffff */
.L_x_10962:
[----:B--2---:R2:W3:Y:S02]  /*1e050*/  SYNCS.PHASECHK.TRANS64.TRYWAIT P0, [R6+URZ], R7 ;  /* 0x00000007060075a7 */ /* 0x0044e4000800017f */
[----:B---3--:R-:W-:Y:S05]  /*1e060*/  @!P0 NANOSLEEP.SYNCS 0x989680 ;  /* 0x009896800000895d */ /* 0x008fea0003900000 */
[----:B------:R-:W3:Y:S02]  /*1e070*/  @!P0 SYNCS.PHASECHK.TRANS64 P0, [R6+URZ], R7 ;  /* 0x00000007060085a7 */ /* 0x000ee4000800007f */
[----:B---3--:R-:W-:Y:S05]  /*1e080*/  @!P0 BRA `(.L_x_10962) ;  /* 0xfffffffc00f08947 */ /* 0x008fea000383ffff */
[----:B------:R-:W-:Y:S05]  /*1e090*/  BRA `(.L_x_10961) ;  /* 0xfffffeb000407947 */ /* 0x000fea000383ffff */
.L_x_10971:
[----:B-1----:R1:W2:Y:S02]  /*1e0a0*/  SYNCS.PHASECHK.TRANS64.TRYWAIT P0, [R2+URZ], R3 ;  /* 0x00000003020075a7 */ /* 0x0022a4000800017f */
[----:B--2---:R-:W-:Y:S05]  /*1e0b0*/  @!P0 NANOSLEEP.SYNCS 0x989680 ;  /* 0x009896800000895d */ /* 0x004fea0003900000 */
[----:B------:R-:W2:Y:S02]  /*1e0c0*/  @!P0 SYNCS.PHASECHK.TRANS64 P0, [R2+URZ], R3 ;  /* 0x00000003020085a7 */ /* 0x000ea4000800007f */
[----:B--2---:R-:W-:Y:S05]  /*1e0d0*/  @!P0 BRA `(.L_x_10971) ;  /* 0xfffffffc00f08947 */ /* 0x004fea000383ffff */
[----:B------:R-:W-:Y:S05]  /*1e0e0*/  BRA `(.L_x_10970) ;  /* 0xfffffed800d47947 */ /* 0x000fea000383ffff */
.L_x_10982:
[----:B--2---:R2:W3:Y:S02]  /*1e0f0*/  SYNCS.PHASECHK.TRANS64.TRYWAIT P0, [R6+URZ], R7 ;  /* 0x00000007060075a7 */ /* 0x0044e4000800017f */
[----:B---3--:R-:W-:Y:S05]  /*1e100*/  @!P0 NANOSLEEP.SYNCS 0x989680 ;  /* 0x009896800000895d */ /* 0x008fea0003900000 */
[----:B------:R-:W3:Y:S02]  /*1e110*/  @!P0 SYNCS.PHASECHK.TRANS64 P0, [R6+URZ], R7 ;  /* 0x00000007060085a7 */ /* 0x000ee4000800007f */
[----:B---3--:R-:W-:Y:S05]  /*1e120*/  @!P0 BRA `(.L_x_10982) ;  /* 0xfffffffc00f08947 */ /* 0x008fea000383ffff */
[----:B------:R-:W-:Y:S05]  /*1e130*/  BRA `(.L_x_10981) ;  /* 0xffffff0c00f87947 */ /* 0x000fea000383ffff */
.L_x_11005:
[----:B-1----:R1:W2:Y:S02]  /*1e140*/  SYNCS.PHASECHK.TRANS64.TRYWAIT P0, [R2+URZ], R3 ;  /* 0x00000003020075a7 */ /* 0x0022a4000800017f */
[----:B--2---:R-:W-:Y:S05]  /*1e150*/  @!P0 NANOSLEEP.SYNCS 0x989680 ;  /* 0x009896800000895d */ /* 0x004fea0003900000 */
[----:B------:R-:W2:Y:S02]  /*1e160*/  @!P0 SYNCS.PHASECHK.TRANS64 P0, [R2+URZ], R3 ;  /* 0x00000003020085a7 */ /* 0x000ea4000800007f */
[----:B--2---:R-:W-:Y:S05]  /*1e170*/  @!P0 BRA `(.L_x_11005) ;  /* 0xfffffffc00f08947 */ /* 0x004fea000383ffff */
[----:B------:R-:W-:Y:S05]  /*1e180*/  BRA `(.L_x_11004) ;  /* 0xffffff4c00a47947 */ /* 0x000fea000383ffff */
.L_x_11046:
        /* <DEDUP_REMOVED lines=10> */
.L_x_11099:
[----:B------:R-:W-:Y:S05]  /*1e230*/  BRA `(.L_x_11100) ;  /* 0xffffffcc007c7947 */ /* 0x000fea000383ffff */
.L_x_11049:
[----:B0-----:R0:W1:Y:S02]  /*1e240*/  SYNCS.PHASECHK.TRANS64.TRYWAIT P0, [R22+URZ+0x22840], R3 ;  /* 0x02284003160075a7 */ /* 0x001064000800017f */
[----:B-1----:R-:W-:Y:S05]  /*1e250*/  @!P0 NANOSLEEP.SYNCS 0x989680 ;  /* 0x009896800000895d */ /* 0x002fea0003900000 */
[----:B------:R-:W1:Y:S02]  /*1e260*/  @!P0 SYNCS.PHASECHK.TRANS64 P0, [R22+URZ+0x22840], R3 ;  /* 0x02284003160085a7 */ /* 0x000e64000800007f */
[----:B-1----:R-:W-:Y:S05]  /*1e270*/  @!P0 BRA `(.L_x_11049) ;  /* 0xfffffffc00f08947 */ /* 0x002fea000383ffff */
[----:B------:R-:W-:Y:S05]  /*1e280*/  BRA `(.L_x_11101) ;  /* 0xffffffd000247947 */ /* 0x000fea000383ffff */
.L_x_11050:
        /* <DEDUP_REMOVED lines=8> */
.L_x_11103:
[----:B------:R-:W-:Y:S05]  /*1e310*/  BSYNC B0 ;  /* 0x0000000000007941 */ /* 0x000fea0003800000 */
.L_x_11102:
        /* <DEDUP_REMOVED lines=9> */
.L_x_11104:
        /* <DEDUP_REMOVED lines=8> */
.L_x_11105:
        /* <DEDUP_REMOVED lines=11> */
.L_x_11106:
[----:B------:R-:W-:Y:S02]  /*1e4e0*/  IMAD.MOV.U32 R13, RZ, RZ, R5 ;  /* 0x000000ffff0d7224 */ /* 0x000fe400078e0005 */
[----:B------:R-:W-:Y:S01]  /*1e4f0*/  IMAD.MOV.U32 R12, RZ, RZ, 0x2 ;  /* 0x00000002ff0c7424 */ /* 0x000fe200078e00ff */
[----:B------:R-:W-:-:S13]  /*1e500*/  @P0 LEA R2, P1, R8, R14, 0x1 ;  /* 0x0000000e08020211 */ /* 0x000fda00078208ff */
[----:B------:R-:W-:Y:S05]  /*1e510*/  WARPSYNC.COLLECTIVE R15, `(.L_x_11107) ;  /* 0x000000000f087348 */ /* 0x000fea0003c00000 */
[----:B------:R0:W1:Y:S02]  /*1e520*/  SHFL.IDX P6, R14, R13, R12, R11 ;  /* 0x0000000c0d0e7389 */ /* 0x00006400000c000b */
[----:B01----:R-:W-:Y:S01]  /*1e530*/  ENDCOLLECTIVE ;  /* 0x000000000000791b */ /* 0x003fe20003800000 */
.L_x_11107:
[----:B------:R-:W-:-:S05]  /*1e540*/  @P0 IMAD.X R3, RZ, RZ, R6, P1 ;  /* 0x000000ffff030224 */ /* 0x000fca00008e0606 */
        /* <DEDUP_REMOVED lines=11> */
.L_x_11108:
[----:B------:R-:W-:Y:S02]  /*1e600*/  IMAD.MOV.U32 R13, RZ, RZ, R5 ;  /* 0x000000ffff0d7224 */ /* 0x000fe400078e0005 */
[----:B------:R-:W-:Y:S01]  /*1e610*/  IMAD.MOV.U32 R12, RZ, RZ, 0x3 ;  /* 0x00000003ff0c7424 */ /* 0x000fe200078e00ff */
[----:B------:R-:W-:-:S13]  /*1e620*/  @P0 LEA R2, P1, R8, R14, 0x1 ;  /* 0x0000000e08020211 */ /* 0x000fda00078208ff */
[----:B------:R-:W-:Y:S05]  /*1e630*/  WARPSYNC.COLLECTIVE R15, `(.L_x_11109) ;  /* 0x000000000f087348 */ /* 0x000fea0003c00000 */
[----:B------:R0:W1:Y:S02]  /*1e640*/  SHFL.IDX P6, R14, R13, R12, R11 ;  /* 0x0000000c0d0e7389 */ /* 0x00006400000c000b */
[----:B01----:R-:W-:Y:S01]  /*1e650*/  ENDCOLLECTIVE ;  /* 0x000000000000791b */ /* 0x003fe20003800000 */
.L_x_11109:
        /* <DEDUP_REMOVED lines=12> */
.L_x_11110:
[----:B------:R-:W-:Y:S02]  /*1e720*/  IMAD.MOV.U32 R13, RZ, RZ, R5 ;  /* 0x000000ffff0d7224 */ /* 0x000fe400078e0005 */
[----:B------:R-:W-:Y:S01]  /*1e730*/  IMAD.MOV.U32 R12, RZ, RZ, 0x4 ;  /* 0x00000004ff0c7424 */ /* 0x000fe200078e00ff */
[----:B------:R-:W-:-:S13]  /*1e740*/  @P0 LEA R2, P1, R8, R14, 0x1 ;  /* 0x0000000e08020211 */ /* 0x000fda00078208ff */
[----:B------:R-:W-:Y:S05]  /*1e750*/  WARPSYNC.COLLECTIVE R15, `(.L_x_11111) ;  /* 0x000000000f087348 */ /* 0x000fea0003c00000 */
[----:B------:R0:W1:Y:S02]  /*1e760*/  SHFL.IDX P6, R14, R13, R12, R11 ;  /* 0x0000000c0d0e7389 */ /* 0x00006400000c000b */
[----:B01----:R-:W-:Y:S01]  /*1e770*/  ENDCOLLECTIVE ;  /* 0x000000000000791b */ /* 0x003fe20003800000 */
.L_x_11111:
        /* <DEDUP_REMOVED lines=12> */
.L_x_11112:
[----:B------:R-:W-:Y:S02]  /*1e840*/  IMAD.MOV.U32 R13, RZ, RZ, R5 ;  /* 0x000000ffff0d7224 */ /* 0x000fe400078e0005 */
[----:B------:R-:W-:Y:S01]  /*1e850*/  IMAD.MOV.U32 R12, RZ, RZ, 0x5 ;  /* 0x00000005ff0c7424 */ /* 0x000fe200078e00ff */
[----:B------:R-:W-:-:S13]  /*1e860*/  @P0 LEA R2, P1, R8, R14, 0x1 ;  /* 0x0000000e08020211 */ /* 0x000fda00078208ff */
[----:B------:R-:W-:Y:S05]  /*1e870*/  WARPSYNC.COLLECTIVE R15, `(.L_x_11113) ;  /* 0x000000000f087348 */ /* 0x000fea0003c00000 */
[----:B------:R0:W1:Y:S02]  /*1e880*/  SHFL.IDX P6, R14, R13, R12, R11 ;  /* 0x0000000c0d0e7389 */ /* 0x00006400000c000b */
[----:B01----:R-:W-:Y:S01]  /*1e890*/  ENDCOLLECTIVE ;  /* 0x000000000000791b */ /* 0x003fe20003800000 */
.L_x_11113:
[----:B------:R-:W-:-:S05]  /*1e8a0*/  @P0 IMAD.X R3, RZ, RZ, R6, P1 ;  /* 0x000000ffff030224 */ /* 0x000fca00008e0606 */
        /* <DEDUP_REMOVED lines=9> */
.L_x_11114:
[----:B------:R-:W-:Y:S05]  /*1e940*/  BRA `(.L_x_11115) ;  /* 0xffffffcc00887947 */ /* 0x000fea000383ffff */
.L_x_11055:
[----:B------:R-:W-:Y:S02]  /*1e950*/  IMAD.MOV.U32 R13, RZ, RZ, R5 ;  /* 0x000000ffff0d7224 */ /* 0x000fe400078e0005 */
[----:B------:R-:W-:Y:S02]  /*1e960*/  IMAD.MOV.U32 R12, RZ, RZ, RZ ;  /* 0x000000ffff0c7224 */ /* 0x000fe400078e00ff */
[----:B------:R-:W-:Y:S02]  /*1e970*/  IMAD.MOV.U32 R11, RZ, RZ, 0x181f ;  /* 0x0000181fff0b7424 */ /* 0x000fe400078e00ff */
[----:B------:R-:W-:Y:S02]  /*1e980*/  IMAD.MOV.U32 R15, RZ, RZ, -0x1 ;  /* 0xffffffffff0f7424 */ /* 0x000fe400078e00ff */
[----:B------:R-:W-:-:S07]  /*1e990*/  VIADD R4, R33, UR44 ;  /* 0x0000002c21047c36 */ /* 0x000fce0008000000 */
[----:B-1----:R-:W-:Y:S05]  /*1e9a0*/  WARPSYNC.COLLECTIVE R15, `(.L_x_11116) ;  /* 0x000000000f087348 */ /* 0x002fea0003c00000 */
[----:B------:R0:W2:Y:S02]  /*1e9b0*/  SHFL.IDX P6, R14, R13, R12, R11 ;  /* 0x0000000c0d0e7389 */ /* 0x0000a400000c000b */
[----:B012---:R-:W-:Y:S01]  /*1e9c0*/  ENDCOLLECTIVE ;  /* 0x000000000000791b */ /* 0x007fe20003800000 */
.L_x_11116:
[C---:B------:R-:W-:Y:S01]  /*1e9d0*/  VIADD R6, R4.reuse, 0x10 ;  /* 0x0000001004067836 */ /* 0x040fe20000000000 */
[----:B------:R-:W-:Y:S01]  /*1e9e0*/  ISETP.GE.AND P0, PT, R4, UR39, PT ;  /* 0x0000002704007c0c */ /* 0x000fe2000bf06270 */
[----:B------:R-:W-:Y:S02]  /*1e9f0*/  IMAD.MOV.U32 R13, RZ, RZ, R0 ;  /* 0x000000ffff0d7224 */ /* 0x000fe400078e0000 */
[----:B------:R-:W-:-:S10]  /*1ea00*/  IMAD.MOV.U32 R2, RZ, RZ, R14 ;  /* 0x000000ffff027224 */ /* 0x000fd400078e000e */
[----:B------:R-:W-:Y:S05]  /*1ea10*/  WARPSYNC.COLLECTIVE R15, `(.L_x_11117) ;  /* 0x000000000f087348 */ /* 0x000fea0003c00000 */
[----:B------:R0:W1:Y:S02]  /*1ea20*/  SHFL.IDX P6, R14, R13, R12, R11 ;  /* 0x0000000c0d0e7389 */ /* 0x00006400000c000b */
[----:B01----:R-:W-:Y:S01]  /*1ea30*/  ENDCOLLECTIVE ;  /* 0x000000000000791b */ /* 0x003fe20003800000 */
.L_x_11117:
        /* <DEDUP_REMOVED lines=8> */
.L_x_11118:
        /* <DEDUP_REMOVED lines=10> */
.L_x_11119:
[----:B------:R-:W-:Y:S02]  /*1eb60*/  IMAD.MOV.U32 R13, RZ, RZ, R5 ;  /* 0x000000ffff0d7224 */ /* 0x000fe400078e0005 */
[----:B------:R-:W-:Y:S01]  /*1eb70*/  IMAD.MOV.U32 R12, RZ, RZ, 0x2 ;  /* 0x00000002ff0c7424 */ /* 0x000fe200078e00ff */
[----:B------:R-:W-:-:S13]  /*1eb80*/  @!P0 LEA R2, P1, R8, R14, 0x1 ;  /* 0x0000000e08028211 */ /* 0x000fda00078208ff */
[----:B------:R-:W-:Y:S05]  /*1eb90*/  WARPSYNC.COLLECTIVE R15, `(.L_x_11120) ;  /* 0x000000000f087348 */ /* 0x000fea0003c00000 */
[----:B------:R0:W1:Y:S02]  /*1eba0*/  SHFL.IDX P6, R14, R13, R12, R11 ;  /* 0x0000000c0d0e7389 */ /* 0x00006400000c000b */
[----:B01----:R-:W-:Y:S01]  /*1ebb0*/  ENDCOLLECTIVE ;  /* 0x000000000000791b */ /* 0x003fe20003800000 */
.L_x_11120:
[----:B------:R-:W-:Y:S02]  /*1ebc0*/  @!P0 IMAD.X R3, RZ, RZ, R6, P1 ;  /* 0x000000ffff038224 */ /* 0x000fe400008e0606 */
[----:B------:R-:W-:-:S03]  /*1ebd0*/  VIADD R6, R4, 0x20 ;  /* 0x0000002004067836 */ /* 0x000fc60000000000 */
[----:B------:R-:W-:Y:S01]  /*1ebe0*/  @!PT LDS RZ, [RZ] ;  /* 0x00000000fffff984 */ /* 0x000fe20000000800 */
[----:B------:R-:W-:Y:S01]  /*1ebf0*/  @!PT LDS RZ, [RZ] ;  /* 0x00000000fffff984 */ /* 0x000fe20000000800 */
[----:B------:R-:W-:Y:S01]  /*1ec00*/  @!PT LDS RZ, [RZ] ;  /* 0x00000000fffff984 */ /* 0x000fe20000000800 */
[----:B------:R0:W-:Y:S02]  /*1ec10*/  @!P0 LDGSTS.E.BYPASS.LTC128B.128 [R32+0x18c00], desc[UR36][R2.64], !P5 ;  /* 0x18c0000002208fae */ /* 0x0001e4000e901d64 */
[----:B------:R-:W-:Y:S01]  /*1ec20*/  ISETP.GE.AND P0, PT, R6, UR39, PT ;  /* 0x0000002706007c0c */ /* 0x000fe2000bf06270 */
[----:B------:R-:W-:Y:S02]  /*1ec30*/  IMAD.MOV.U32 R13, RZ, RZ, R0 ;  /* 0x000000ffff0d7224 */ /* 0x000fe400078e0000 */
[----:B------:R-:W-:-:S10]  /*1ec40*/  IMAD.MOV.U32 R6, RZ, RZ, R14 ;  /* 0x000000ffff067224 */ /* 0x000fd400078e000e */
[----:B0-----:R-:W-:Y:S05]  /*1ec50*/  WARPSYNC.COLLECTIVE R15, `(.L_x_11121) ;  /* 0x000000000f087348 */ /* 0x001fea0003c00000 */
[----:B------:R1:W2:Y:S02]  /*1ec60*/  SHFL.IDX P6, R14, R13, R12, R11 ;  /* 0x0000000c0d0e7389 */ /* 0x0002a400000c000b */
[----:B012---:R-:W-:Y:S01]  /*1ec70*/  ENDCOLLECTIVE ;  /* 0x000000000000791b */ /* 0x007fe20003800000 */
.L_x_11121:
[----:B------:R-:W-:Y:S02]  /*1ec80*/  IMAD.MOV.U32 R13, RZ, RZ, R5 ;  /* 0x000000ffff0d7224 */ /* 0x000fe400078e0005 */
[----:B------:R-:W-:Y:S01]  /*1ec90*/  IMAD.MOV.U32 R12, RZ, RZ, 0x3 ;  /* 0x00000003ff0c7424 */ /* 0x000fe200078e00ff */
[----:B------:R-:W-:-:S13]  /*1eca0*/  @!P0 LEA R2, P1, R8, R14, 0x1 ;  /* 0x0000000e08028211 */ /* 0x000fda00078208ff */
[----:B------:R-:W-:Y:S05]  /*1ecb0*/  WARPSYNC.COLLECTIVE R15, `(.L_x_11122) ;  /* 0x000000000f087348 */ /* 0x000fea0003c00000 */
[----:B------:R0:W1:Y:S02]  /*1ecc0*/  SHFL.IDX P6, R14, R13, R12, R11 ;  /* 0x0000000c0d0e7389 */ /* 0x00006400000c000b */
[----:B01----:R-:W-:Y:S01]  /*1ecd0*/  ENDCOLLECTIVE ;  /* 0x000000000000791b */ /* 0x003fe20003800000 */
.L_x_11122:
        /* <DEDUP_REMOVED lines=12> */
.L_x_11123:
[----:B------:R-:W-:Y:S02]  /*1eda0*/  IMAD.MOV.U32 R13, RZ, RZ, R5 ;  /* 0x000000ffff0d7224 */ /* 0x000fe400078e0005 */
[----:B------:R-:W-:Y:S01]  /*1edb0*/  IMAD.MOV.U32 R12, RZ, RZ, 0x4 ;  /* 0x00000004ff0c7424 */ /* 0x000fe200078e00ff */
[----:B------:R-:W-:-:S13]  /*1edc0*/  @!P0 LEA R2, P1, R8, R14, 0x1 ;  /* 0x0000000e08028211 */ /* 0x000fda00078208ff */
[----:B------:R-:W-:Y:S05]  /*1edd0*/  WARPSYNC.COLLECTIVE R15, `(.L_x_11124) ;  /* 0x000000000f087348 */ /* 0x000fea0003c00000 */
[----:B------:R0:W1:Y:S02]  /*1ede0*/  SHFL.IDX P6, R14, R13, R12, R11 ;  /* 0x0000000c0d0e7389 */ /* 0x00006400000c000b */
[----:B01----:R-:W-:Y:S01]  /*1edf0*/  ENDCOLLECTIVE ;  /* 0x000000000000791b */ /* 0x003fe20003800000 */
.L_x_11124:
        /* <DEDUP_REMOVED lines=12> */
.L_x_11125:
[----:B------:R-:W-:Y:S02]  /*1eec0*/  IMAD.MOV.U32 R13, RZ, RZ, R5 ;  /* 0x000000ffff0d7224 */ /* 0x000fe400078e0005 */
[----:B------:R-:W-:Y:S01]  /*1eed0*/  IMAD.MOV.U32 R12, RZ, RZ, 0x5 ;  /* 0x00000005ff0c7424 */ /* 0x000fe200078e00ff */
[----:B------:R-:W-:-:S13]  /*1eee0*/  @!P0 LEA R2, P1, R8, R14, 0x1 ;  /* 0x0000000e08028211 */ /* 0x000fda00078208ff */
[----:B------:R-:W-:Y:S05]  /*1eef0*/  WARPSYNC.COLLECTIVE R15, `(.L_x_11126) ;  /* 0x000000000f087348 */ /* 0x000fea0003c00000 */
[----:B------:R0:W1:Y:S02]  /*1ef00*/  SHFL.IDX P6, R14, R13, R12, R11 ;  /* 0x0000000c0d0e7389 */ /* 0x00006400000c000b */
[----:B01----:R-:W-:Y:S01]  /*1ef10*/  ENDCOLLECTIVE ;  /* 0x000000000000791b */ /* 0x003fe20003800000 */
.L_x_11126:
        /* <DEDUP_REMOVED lines=12> */
.L_x_11127:
[----:B------:R-:W-:Y:S02]  /*1efe0*/  IMAD.MOV.U32 R13, RZ, RZ, R5 ;  /* 0x000000ffff0d7224 */ /* 0x000fe400078e0005 */
[----:B------:R-:W-:Y:S01]  /*1eff0*/  IMAD.MOV.U32 R12, RZ, RZ, 0x6 ;  /* 0x00000006ff0c7424 */ /* 0x000fe200078e00ff */
[----:B------:R-:W-:-:S13]  /*1f000*/  @!P0 LEA R2, P1, R8, R14, 0x1 ;  /* 0x0000000e08028211 */ /* 0x000fda00078208ff */
[----:B------:R-:W-:Y:S05]  /*1f010*/  WARPSYNC.COLLECTIVE R15, `(.L_x_11128) ;  /* 0x000000000f087348 */ /* 0x000fea0003c00000 */
[----:B------:R0:W1:Y:S02]  /*1f020*/  SHFL.IDX P6, R14, R13, R12, R11 ;  /* 0x0000000c0d0e7389 */ /* 0x00006400000c000b */
[----:B01----:R-:W-:Y:S01]  /*1f030*/  ENDCOLLECTIVE ;  /* 0x000000000000791b */ /* 0x003fe20003800000 */
.L_x_11128:
        /* <DEDUP_REMOVED lines=12> */
.L_x_11129:
[----:B------:R-:W-:Y:S02]  /*1f100*/  IMAD.MOV.U32 R13, RZ, RZ, R5 ;  /* 0x000000ffff0d7224 */ /* 0x000fe400078e0005 */
[----:B------:R-:W-:Y:S01]  /*1f110*/  IMAD.MOV.U32 R12, RZ, RZ, 0x7 ;  /* 0x00000007ff0c7424 */ /* 0x000fe200078e00ff */
[----:B------:R-:W-:-:S13]  /*1f120*/  @!P0 LEA R2, P1, R8, R14, 0x1 ;  /* 0x0000000e08028211 */ /* 0x000fda00078208ff */
[----:B------:R-:W-:Y:S05]  /*1f130*/  WARPSYNC.COLLECTIVE R15, `(.L_x_11130) ;  /* 0x000000000f087348 */ /* 0x000fea0003c00000 */
[----:B------:R0:W1:Y:S02]  /*1f140*/  SHFL.IDX P6, R14, R13, R12, R11 ;  /* 0x0000000c0d0e7389 */ /* 0x00006400000c000b */
[----:B01----:R-:W-:Y:S01]  /*1f150*/  ENDCOLLECTIVE ;  /* 0x000000000000791b */ /* 0x003fe20003800000 */
.L_x_11130:
        /* <DEDUP_REMOVED lines=10> */
.L_x_11131:
[----:B------:R-:W-:Y:S05]  /*1f200*/  BRA `(.L_x_11132) ;  /* 0xffffffcc00a87947 */ /* 0x000fea000383ffff */
.L_x_11058:
[----:B0-----:R0:W2:Y:S02]  /*1f210*/  SYNCS.PHASECHK.TRANS64.TRYWAIT P0, [R16+URZ+0x22820], R3 ;  /* 0x02282003100075a7 */ /* 0x0010a4000800017f */
[----:B--2---:R-:W-:Y:S05]  /*1f220*/  @!P0 NANOSLEEP.SYNCS 0x989680 ;  /* 0x009896800000895d */ /* 0x004fea0003900000 */
[----:B------:R-:W2:Y:S02]  /*1f230*/  @!P0 SYNCS.PHASECHK.TRANS64 P0, [R16+URZ+0x22820], R3 ;  /* 0x02282003100085a7 */ /* 0x000ea4000800007f */
[----:B--2---:R-:W-:Y:S05]  /*1f240*/  @!P0 BRA `(.L_x_11058) ;  /* 0xfffffffc00f08947 */ /* 0x004fea000383ffff */
[----:B------:R-:W-:Y:S05]  /*1f250*/  BRA `(.L_x_11133) ;  /* 0xffffffd000047947 */ /* 0x000fea000383ffff */
.L_x_11061:
[----:B0-----:R0:W2:Y:S02]  /*1f260*/  SYNCS.PHASECHK.TRANS64.TRYWAIT P0, [R22+URZ+0x22860], R3 ;  /* 0x02286003160075a7 */ /* 0x0010a4000800017f */
[----:B--2---:R-:W-:Y:S05]  /*1f270*/  @!P0 NANOSLEEP.SYNCS 0x989680 ;  /* 0x009896800000895d */ /* 0x004fea0003900000 */
[----:B------:R-:W2:Y:S02]  /*1f280*/  @!P0 SYNCS.PHASECHK.TRANS64 P0, [R22+URZ+0x22860], R3 ;  /* 0x02286003160085a7 */ /* 0x000ea4000800007f */
[----:B--2---:R-:W-:Y:S05]  /*1f290*/  @!P0 BRA `(.L_x_11061) ;  /* 0xfffffffc00f08947 */ /* 0x004fea000383ffff */
[----:B------:R-:W-:Y:S05]  /*1f2a0*/  BRA `(.L_x_11134) ;  /* 0xffffffd000147947 */ /* 0x000fea000383ffff */
.L_x_11062:
        /* <DEDUP_REMOVED lines=8> */
.L_x_11136:
[----:B------:R-:W-:Y:S05]  /*1f330*/  BSYNC B0 ;  /* 0x0000000000007941 */ /* 0x000fea0003800000 */
.L_x_11135:
[----:B------:R0:W5:Y:S01]  /*1f340*/  LDL R7, [R1+0x420] ;  /* 0x0004200001077983 */ /* 0x0001620000100800 */
[----:B------:R-:W-:Y:S01]  /*1f350*/  IMAD.MOV.U32 R13, RZ, RZ, R5 ;  /* 0x000000ffff0d7224 */ /* 0x000fe200078e0005 */
[----:B------:R-:W-:Y:S01]  /*1f360*/  LOP3.LUT P1, RZ, R35, 0x2, RZ, 0xc0, !PT ;  /* 0x0000000223ff7812 */ /* 0x000fe2000782c0ff */
[----:B------:R-:W-:Y:S01]  /*1f370*/  IMAD.MOV.U32 R12, RZ, RZ, RZ ;  /* 0x000000ffff0c7224 */ /* 0x000fe200078e00ff */
[----:B------:R-:W1:Y:S01]  /*1f380*/  S2R R8, SR_TID.X ;  /* 0x0000000000087919 */ /* 0x000e620000002100 */
[----:B------:R-:W-:Y:S02]  /*1f390*/  IMAD.MOV.U32 R11, RZ, RZ, 0x181f ;  /* 0x0000181fff0b7424 */ /* 0x000fe400078e00ff */
[----:B------:R-:W-:Y:S02]  /*1f3a0*/  IMAD.MOV.U32 R15, RZ, RZ, -0x1 ;  /* 0xffffffffff0f7424 */ /* 0x000fe400078e00ff */
[----:B------:R-:W-:Y:S02]  /*1f3b0*/  IMAD.MOV.U32 R3, RZ, RZ, R14 ;  /* 0x000000ffff037224 */ /* 0x000fe400078e000e */
[----:B0-----:R-:W-:-:S07]  /*1f3c0*/  IMAD R4, R4, 0x2, R16 ;  /* 0x0000000204047824 */ /* 0x001fce00078e0210 */
[----:B-1---5:R-:W-:Y:S05]  /*1f3d0*/  WARPSYNC.COLLECTIVE R15, `(.L_x_11137) ;  /* 0x000000000f087348 */ /* 0x022fea0003c00000 */
[----:B------:R0:W2:Y:S02]  /*1f3e0*/  SHFL.IDX P6, R14, R13, R12, R11 ;  /* 0x0000000c0d0e7389 */ /* 0x0000a400000c000b */
[----:B012--5:R-:W-:Y:S01]  /*1f3f0*/  ENDCOLLECTIVE ;  /* 0x000000000000791b */ /* 0x027fe20003800000 */
.L_x_11137:
        /* <DEDUP_REMOVED lines=9> */
.L_x_11138:
[----:B------:R-:W-:Y:S02]  /*1f490*/  IMAD.X R3, RZ, RZ, R3, P0 ;  /* 0x000000ffff037224 */ /* 0x000fe400000e0603 */
[----:B------:R-:W-:Y:S01]  /*1f4a0*/  IMAD.MOV.U32 R13, RZ, RZ, R5 ;  /* 0x000000ffff0d7224 */ /* 0x000fe200078e0005 */
[----:B------:R-:W-:-:S04]  /*1f4b0*/  LOP3.LUT P2, RZ, R7, 0x1, RZ, 0xc0, !PT ;  /* 0x0000000107ff7812 */ /* 0x000fc8000784c0ff */
[----:B------:R-:W-:-:S13]  /*1f4c0*/  ISETP.LT.OR P0, PT, R23, 0x1, !P2 ;  /* 0x000000011700780c */ /* 0x000fda0005701670 */
[----:B------:R-:W-:Y:S01]  /*1f4d0*/  @!PT LDS RZ, [RZ] ;  /* 0x00000000fffff984 */ /* 0x000fe20000000800 */
[----:B------:R-:W-:Y:S01]  /*1f4e0*/  @!PT LDS RZ, [RZ] ;  /* 0x00000000fffff984 */ /* 0x000fe20000000800 */
[----:B------:R-:W-:Y:S01]  /*1f4f0*/  @!PT LDS RZ, [RZ] ;  /* 0x00000000fffff984 */ /* 0x000fe20000000800 */
[----:B------:R-:W-:Y:S01]  /*1f500*/  LDGSTS.E.BYPASS.LTC128B.128 [R4+0x400], desc[UR36][R2.64], !P0 ;  /* 0x0040000002047fae */ /* 0x000fe2000c101d64 */
[----:B------:R-:W-:-:S13]  /*1f510*/  ISETP.LT.OR P0, PT, R23, 0x1, !P1 ;  /* 0x000000011700780c */ /* 0x000fda0004f01670 */
[----:B------:R-:W-:Y:S01]  /*1f520*/  LDGSTS.E.BYPASS.LTC128B.128 [R4+0x3400], desc[UR36][R2.64+0x80], !P0 ;  /* 0x0340008002047fae */ /* 0x000fe2000c101d64 */
[----:B------:R-:W-:-:S04]  /*1f530*/  LOP3.LUT P0, RZ, R35, 0x4, RZ, 0xc0, !PT ;  /* 0x0000000423ff7812 */ /* 0x000fc8000780c0ff */
        /* <DEDUP_REMOVED lines=8> */
.L_x_11139:
[----:B------:R-:W-:Y:S02]  /*1f5c0*/  IMAD.MOV.U32 R13, RZ, RZ, R6 ;  /* 0x000000ffff0d7224 */ /* 0x000fe400078e0006 */
[----:B------:R-:W-:Y:S01]  /*1f5d0*/  IMAD.MOV.U32 R12, RZ, RZ, 0x2 ;  /* 0x00000002ff0c7424 */ /* 0x000fe200078e00ff */
[----:B------:R-:W-:-:S13]  /*1f5e0*/  IADD3 R2, P3, R14, R0, RZ ;  /* 0x000000000e027210 */ /* 0x000fda0007f7e0ff */
[----:B------:R-:W-:Y:S05]  /*1f5f0*/  WARPSYNC.COLLECTIVE R15, `(.L_x_11140) ;  /* 0x000000000f087348 */ /* 0x000fea0003c00000 */
[----:B------:R0:W1:Y:S02]  /*1f600*/  SHFL.IDX P6, R14, R13, R12, R11 ;  /* 0x0000000c0d0e7389 */ /* 0x00006400000c000b */
[----:B01----:R-:W-:Y:S01]  /*1f610*/  ENDCOLLECTIVE ;  /* 0x000000000000791b */ /* 0x003fe20003800000 */
.L_x_11140:
        /* <DEDUP_REMOVED lines=17> */
.L_x_11141:
[----:B------:R-:W-:Y:S02]  /*1f730*/  IMAD.MOV.U32 R13, RZ, RZ, R6 ;  /* 0x000000ffff0d7224 */ /* 0x000fe400078e0006 */
[----:B------:R-:W-:Y:S01]  /*1f740*/  IMAD.MOV.U32 R12, RZ, RZ, 0x3 ;  /* 0x00000003ff0c7424 */ /* 0x000fe200078e00ff */
[----:B------:R-:W-:-:S13]  /*1f750*/  IADD3 R2, P3, R14, R0, RZ ;  /* 0x000000000e027210 */ /* 0x000fda0007f7e0ff */
[----:B------:R-:W-:Y:S05]  /*1f760*/  WARPSYNC.COLLECTIVE R15, `(.L_x_11142) ;  /* 0x000000000f087348 */ /* 0x000fea0003c00000 */
[----:B------:R0:W1:Y:S02]  /*1f770*/  SHFL.IDX P6, R14, R13, R12, R11 ;  /* 0x0000000c0d0e7389 */ /* 0x00006400000c000b */
[----:B01----:R-:W-:Y:S01]  /*1f780*/  ENDCOLLECTIVE ;  /* 0x000000000000791b */ /* 0x003fe20003800000 */
.L_x_11142:
        /* <DEDUP_REMOVED lines=17> */
.L_x_11143:
[----:B------:R-:W-:Y:S02]  /*1f8a0*/  IMAD.MOV.U32 R13, RZ, RZ, R6 ;  /* 0x000000ffff0d7224 */ /* 0x000fe400078e0006 */
[----:B------:R-:W-:Y:S01]  /*1f8b0*/  IMAD.MOV.U32 R12, RZ, RZ, 0x4 ;  /* 0x00000004ff0c7424 */ /* 0x000fe200078e00ff */
[----:B------:R-:W-:-:S13]  /*1f8c0*/  IADD3 R2, P3, R14, R0, RZ ;  /* 0x000000000e027210 */ /* 0x000fda0007f7e0ff */
[----:B------:R-:W-:Y:S05]  /*1f8d0*/  WARPSYNC.COLLECTIVE R15, `(.L_x_11144) ;  /* 0x000000000f087348 */ /* 0x000fea0003c00000 */
[----:B------:R0:W1:Y:S02]  /*1f8e0*/  SHFL.IDX P6, R14, R13, R12, R11 ;  /* 0x0000000c0d0e7389 */ /* 0x00006400000c000b */
[----:B01----:R-:W-:Y:S01]  /*1f8f0*/  ENDCOLLECTIVE ;  /* 0x000000000000791b */ /* 0x003fe20003800000 */
.L_x_11144:
        /* <DEDUP_REMOVED lines=17> */
.L_x_11145:
[----:B------:R-:W-:Y:S02]  /*1fa10*/  IMAD.MOV.U32 R13, RZ, RZ, R6 ;  /* 0x000000ffff0d7224 */ /* 0x000fe400078e0006 */
[----:B------:R-:W-:Y:S01]  /*1fa20*/  IMAD.MOV.U32 R12, RZ, RZ, 0x5 ;  /* 0x00000005ff0c7424 */ /* 0x000fe200078e00ff */
[----:B------:R-:W-:-:S13]  /*1fa30*/  IADD3 R2, P3, R14, R0, RZ ;  /* 0x000000000e027210 */ /* 0x000fda0007f7e0ff */
[----:B------:R-:W-:Y:S05]  /*1fa40*/  WARPSYNC.COLLECTIVE R15, `(.L_x_11146) ;  /* 0x000000000f087348 */ /* 0x000fea0003c00000 */
[----:B------:R0:W1:Y:S02]  /*1fa50*/  SHFL.IDX P6, R14, R13, R12, R11 ;  /* 0x0000000c0d0e7389 */ /* 0x00006400000c000b */
[----:B01----:R-:W-:Y:S01]  /*1fa60*/  ENDCOLLECTIVE ;  /* 0x000000000000791b */ /* 0x003fe20003800000 */
.L_x_11146:
        /* <DEDUP_REMOVED lines=12> */
.L_x_11147:
        /* <DEDUP_REMOVED lines=9> */
.L_x_11068:
[----:B0-----:R0:W1:Y:S02]  /*1fbc0*/  SYNCS.PHASECHK.TRANS64.TRYWAIT P0, [R10+URZ+0x22840], R24 ;  /* 0x022840180a0075a7 */ /* 0x001064000800017f */
[----:B-1----:R-:W-:Y:S05]  /*1fbd0*/  @!P0 NANOSLEEP.SYNCS 0x989680 ;  /* 0x009896800000895d */ /* 0x002fea0003900000 */
[----:B------:R-:W1:Y:S02]  /*1fbe0*/  @!P0 SYNCS.PHASECHK.TRANS64 P0, [R10+URZ+0x22840], R24 ;  /* 0x022840180a0085a7 */ /* 0x000e64000800007f */
[----:B-1----:R-:W-:Y:S05]  /*1fbf0*/  @!P0 BRA `(.L_x_11068) ;  /* 0xfffffffc00f08947 */ /* 0x002fea000383ffff */
[----:B------:R-:W-:Y:S05]  /*1fc00*/  BRA `(.L_x_11149) ;  /* 0xffffffd000787947 */ /* 0x000fea000383ffff */
.L_x_11069:
        /* <DEDUP_REMOVED lines=8> */
.L_x_11151:
[----:B------:R-:W-:Y:S05]  /*1fc90*/  BSYNC B1 ;  /* 0x0000000000017941 */ /* 0x000fea0003800000 */
.L_x_11150:
        /* <DEDUP_REMOVED lines=9> */
.L_x_11152:
[----:B------:R-:W-:Y:S02]  /*1fd30*/  IMAD.MOV.U32 R13, RZ, RZ, R21 ;  /* 0x000000ffff0d7224 */ /* 0x000fe400078e0015 */
[----:B------:R-:W-:Y:S01]  /*1fd40*/  IMAD.MOV.U32 R12, RZ, RZ, 0x1 ;  /* 0x00000001ff0c7424 */ /* 0x000fe200078e00ff */
[----:B------:R-:W-:-:S13]  /*1fd50*/  IADD3 R2, P0, R14, R0, RZ ;  /* 0x000000000e027210 */ /* 0x000fda0007f1e0ff */
[----:B------:R-:W-:Y:S05]  /*1fd60*/  WARPSYNC.COLLECTIVE R15, `(.L_x_11153) ;  /* 0x000000000f087348 */ /* 0x000fea0003c00000 */
[----:B------:R0:W1:Y:S02]  /*1fd70*/  SHFL.IDX P6, R14, R13, R12, R11 ;  /* 0x0000000c0d0e7389 */ /* 0x00006400000c000b */
[----:B01----:R-:W-:Y:S01]  /*1fd80*/  ENDCOLLECTIVE ;  /* 0x000000000000791b */ /* 0x003fe20003800000 */
.L_x_11153:
        /* <DEDUP_REMOVED lines=10> */
.L_x_11154:
[----:B------:R-:W-:Y:S02]  /*1fe30*/  IMAD.MOV.U32 R13, RZ, RZ, R21 ;  /* 0x000000ffff0d7224 */ /* 0x000fe400078e0015 */
[----:B------:R-:W-:Y:S02]  /*1fe40*/  IMAD.MOV.U32 R12, RZ, RZ, 0x2 ;  /* 0x00000002ff0c7424 */ /* 0x000fe400078e00ff */
[----:B------:R-:W-:-:S07]  /*1fe50*/  IMAD.MOV.U32 R6, RZ, RZ, R14 ;  /* 0x000000ffff067224 */ /* 0x000fce00078e000e */
[----:B------:R-:W-:Y:S05]  /*1fe60*/  WARPSYNC.COLLECTIVE R15, `(.L_x_11155) ;  /* 0x000000000f087348 */ /* 0x000fea0003c00000 */
[----:B------:R0:W1:Y:S02]  /*1fe70*/  SHFL.IDX P6, R14, R13, R12, R11 ;  /* 0x0000000c0d0e7389 */ /* 0x00006400000c000b */
[----:B01----:R-:W-:Y:S01]  /*1fe80*/  ENDCOLLECTIVE ;  /* 0x000000000000791b */ /* 0x003fe20003800000 */
.L_x_11155:
        /* <DEDUP_REMOVED lines=11> */
.L_x_11156:
[----:B------:R-:W-:Y:S02]  /*1ff40*/  IMAD.MOV.U32 R13, RZ, RZ, R21 ;  /* 0x000000ffff0d7224 */ /* 0x000fe400078e0015 */
[----:B------:R-:W-:Y:S01]  /*1ff50*/  IMAD.MOV.U32 R12, RZ, RZ, 0x3 ;  /* 0x00000003ff0c7424 */ /* 0x000fe200078e00ff */
[----:B------:R-:W-:-:S13]  /*1ff60*/  IADD3 R2, P0, R14, R0, RZ ;  /* 0x000000000e027210 */ /* 0x000fda0007f1e0ff */
[----:B------:R-:W-:Y:S05]  /*1ff70*/  WARPSYNC.COLLECTIVE R15, `(.L_x_11157) ;  /* 0x000000000f087348 */ /* 0x000fea0003c00000 */
[----:B------:R0:W1:Y:S02]  /*1ff80*/  SHFL.IDX P6, R14, R13, R12, R11 ;  /* 0x0000000c0d0e7389 */ /* 0x00006400000c000b */
[----:B01----:R-:W-:Y:S01]  /*1ff90*/  ENDCOLLECTIVE ;  /* 0x000000000000791b */ /* 0x003fe20003800000 */
.L_x_11157:
        /* <DEDUP_REMOVED lines=10> */
.L_x_11158:
[----:B------:R-:W-:Y:S02]  /*20040*/  IMAD.MOV.U32 R13, RZ, RZ, R21 ;  /* 0x000000ffff0d7224 */ /* 0x000fe400078e0015 */
[----:B------:R-:W-:Y:S01]  /*20050*/  IMAD.MOV.U32 R12, RZ, RZ, 0x4 ;  /* 0x00000004ff0c7424 */ /* 0x000fe200078e00ff */
[----:B------:R-:W-:-:S13]  /*20060*/  IADD3 R2, P0, R14, R0, RZ ;  /* 0x000000000e027210 */ /* 0x000fda0007f1e0ff */
[----:B------:R-:W-:Y:S05]  /*20070*/  WARPSYNC.COLLECTIVE R15, `(.L_x_11159) ;  /* 0x000000000f087348 */ /* 0x000fea0003c00000 */
[----:B------:R0:W1:Y:S02]  /*20080*/  SHFL.IDX P6, R14, R13, R12, R11 ;  /* 0x0000000c0d0e7389 */ /* 0x00006400000c000b */
[----:B01----:R-:W-:Y:S01]  /*20090*/  ENDCOLLECTIVE ;  /* 0x000000000000791b */ /* 0x003fe20003800000 */
.L_x_11159:
        /* <DEDUP_REMOVED lines=10> */
.L_x_11160:
[----:B------:R-:W-:Y:S02]  /*20140*/  IMAD.MOV.U32 R13, RZ, RZ, R21 ;  /* 0x000000ffff0d7224 */ /* 0x000fe400078e0015 */
[----:B------:R-:W-:Y:S01]  /*20150*/  IMAD.MOV.U32 R12, RZ, RZ, 0x5 ;  /* 0x00000005ff0c7424 */ /* 0x000fe200078e00ff */
[----:B------:R-:W-:-:S13]  /*20160*/  IADD3 R2, P0, R14, R0, RZ ;  /* 0x000000000e027210 */ /* 0x000fda0007f1e0ff */
[----:B------:R-:W-:Y:S05]  /*20170*/  WARPSYNC.COLLECTIVE R15, `(.L_x_11161) ;  /* 0x000000000f087348 */ /* 0x000fea0003c00000 */
[----:B------:R0:W1:Y:S02]  /*20180*/  SHFL.IDX P6, R14, R13, R12, R11 ;  /* 0x0000000c0d0e7389 */ /* 0x00006400000c000b */
[----:B01----:R-:W-:Y:S01]  /*20190*/  ENDCOLLECTIVE ;  /* 0x000000000000791b */ /* 0x003fe20003800000 */
.L_x_11161:
        /* <DEDUP_REMOVED lines=10> */
.L_x_11162:
[----:B------:R-:W-:Y:S05]  /*20240*/  BRA `(.L_x_11163) ;  /* 0xffffffcc00b87947 */ /* 0x000fea000383ffff */
.L_x_11074:
[----:B--2---:R2:W3:Y:S02]  /*20250*/  SYNCS.PHASECHK.TRANS64.TRYWAIT P0, [R10+URZ+0x22860], R24 ;  /* 0x022860180a0075a7 */ /* 0x0044e4000800017f */
[----:B---3--:R-:W-:Y:S05]  /*20260*/  @!P0 NANOSLEEP.SYNCS 0x989680 ;  /* 0x009896800000895d */ /* 0x008fea0003900000 */
[----:B------:R-:W3:Y:S02]  /*20270*/  @!P0 SYNCS.PHASECHK.TRANS64 P0, [R10+URZ+0x22860], R24 ;  /* 0x022860180a0085a7 */ /* 0x000ee4000800007f */
[----:B---3--:R-:W-:Y:S05]  /*20280*/  @!P0 BRA `(.L_x_11074) ;  /* 0xfffffffc00f08947 */ /* 0x008fea000383ffff */
[----:B------:R-:W-:Y:S05]  /*20290*/  BRA `(.L_x_11164) ;  /* 0xffffffd000087947 */ /* 0x000fea000383ffff */
.L_x_11075:
        /* <DEDUP_REMOVED lines=8> */
.L_x_11166:
[----:B------:R-:W-:Y:S05]  /*20320*/  BSYNC B1 ;  /* 0x0000000000017941 */ /* 0x000fea0003800000 */
.L_x_11165:
        /* <DEDUP_REMOVED lines=9> */
.L_x_11167:
[----:B------:R-:W-:Y:S02]  /*203c0*/  IMAD.MOV.U32 R13, RZ, RZ, R23 ;  /* 0x000000ffff0d7224 */ /* 0x000fe400078e0017 */
[----:B------:R-:W-:Y:S01]  /*203d0*/  IMAD.MOV.U32 R12, RZ, RZ, 0x1 ;  /* 0x00000001ff0c7424 */ /* 0x000fe200078e00ff */
[----:B------:R-:W-:-:S13]  /*203e0*/  IADD3 R2, P0, R14, R0, RZ ;  /* 0x000000000e027210 */ /* 0x000fda0007f1e0ff */
[----:B------:R-:W-:Y:S05]  /*203f0*/  WARPSYNC.COLLECTIVE R15, `(.L_x_11168) ;  /* 0x000000000f087348 */ /* 0x000fea0003c00000 */
[----:B------:R0:W1:Y:S02]  /*20400*/  SHFL.IDX P6, R14, R13, R12, R11 ;  /* 0x0000000c0d0e7389 */ /* 0x00006400000c000b */
[----:B01----:R-:W-:Y:S01]  /*20410*/  ENDCOLLECTIVE ;  /* 0x000000000000791b */ /* 0x003fe20003800000 */
.L_x_11168:
        /* <DEDUP_REMOVED lines=13> */
.L_x_11169:
[----:B------:R-:W-:Y:S02]  /*204f0*/  IMAD.MOV.U32 R13, RZ, RZ, R23 ;  /* 0x000000ffff0d7224 */ /* 0x000fe400078e0017 */
[----:B------:R-:W-:Y:S01]  /*20500*/  IMAD.MOV.U32 R12, RZ, RZ, 0x2 ;  /* 0x00000002ff0c7424 */ /* 0x000fe200078e00ff */
[----:B------:R-:W-:-:S13]  /*20510*/  IADD3 R2, P0, R14, R0, RZ ;  /* 0x000000000e027210 */ /* 0x000fda0007f1e0ff */
[----:B------:R-:W-:Y:S05]  /*20520*/  WARPSYNC.COLLECTIVE R15, `(.L_x_11170) ;  /* 0x000000000f087348 */ /* 0x000fea0003c00000 */
[----:B------:R0:W1:Y:S02]  /*20530*/  SHFL.IDX P6, R14, R13, R12, R11 ;  /* 0x0000000c0d0e7389 */ /* 0x00006400000c000b */
[----:B01----:R-:W-:Y:S01]  /*20540*/  ENDCOLLECTIVE ;  /* 0x000000000000791b */ /* 0x003fe20003800000 */
.L_x_11170:
        /* <DEDUP_REMOVED lines=13> */
.L_x_11171:
[----:B------:R-:W-:Y:S02]  /*20620*/  IMAD.MOV.U32 R13, RZ, RZ, R23 ;  /* 0x000000ffff0d7224 */ /* 0x000fe400078e0017 */
[----:B------:R-:W-:Y:S01]  /*20630*/  IMAD.MOV.U32 R12, RZ, RZ, 0x3 ;  /* 0x00000003ff0c7424 */ /* 0x000fe200078e00ff */
[----:B------:R-:W-:-:S13]  /*20640*/  IADD3 R2, P0, R14, R0, RZ ;  /* 0x000000000e027210 */ /* 0x000fda0007f1e0ff */
[----:B------:R-:W-:Y:S05]  /*20650*/  WARPSYNC.COLLECTIVE R15, `(.L_x_11172) ;  /* 0x000000000f087348 */ /* 0x000fea0003c00000 */
[----:B------:R0:W1:Y:S02]  /*20660*/  SHFL.IDX P6, R14, R13, R12, R11 ;  /* 0x0000000c0d0e7389 */ /* 0x00006400000c000b */
[----:B01----:R-:W-:Y:S01]  /*20670*/  ENDCOLLECTIVE ;  /* 0x000000000000791b */ /* 0x003fe20003800000 */
.L_x_11172:
        /* <DEDUP_REMOVED lines=13> */
.L_x_11173:
[----:B------:R-:W-:Y:S02]  /*20750*/  IMAD.MOV.U32 R13, RZ, RZ, R23 ;  /* 0x000000ffff0d7224 */ /* 0x000fe400078e0017 */
[----:B------:R-:W-:Y:S01]  /*20760*/  IMAD.MOV.U32 R12, RZ, RZ, 0x4 ;  /* 0x00000004ff0c7424 */ /* 0x000fe200078e00ff */
[----:B------:R-:W-:-:S13]  /*20770*/  IADD3 R2, P0, R14, R0, RZ ;  /* 0x000000000e027210 */ /* 0x000fda0007f1e0ff */
[----:B------:R-:W-:Y:S05]  /*20780*/  WARPSYNC.COLLECTIVE R15, `(.L_x_11174) ;  /* 0x000000000f087348 */ /* 0x000fea0003c00000 */
[----:B------:R0:W1:Y:S02]  /*20790*/  SHFL.IDX P6, R14, R13, R12, R11 ;  /* 0x0000000c0d0e7389 */ /* 0x00006400000c000b */
[----:B01----:R-:W-:Y:S01]  /*207a0*/  ENDCOLLECTIVE ;  /* 0x000000000000791b */ /* 0x003fe20003800000 */
.L_x_11174:
        /* <DEDUP_REMOVED lines=13> */
.L_x_11175:
[----:B------:R-:W-:Y:S02]  /*20880*/  IMAD.MOV.U32 R13, RZ, RZ, R23 ;  /* 0x000000ffff0d7224 */ /* 0x000fe400078e0017 */
[----:B------:R-:W-:Y:S01]  /*20890*/  IMAD.MOV.U32 R12, RZ, RZ, 0x5 ;  /* 0x00000005ff0c7424 */ /* 0x000fe200078e00ff */
[----:B------:R-:W-:-:S13]  /*208a0*/  IADD3 R2, P0, R14, R0, RZ ;  /* 0x000000000e027210 */ /* 0x000fda0007f1e0ff */
[----:B------:R-:W-:Y:S05]  /*208b0*/  WARPSYNC.COLLECTIVE R15, `(.L_x_11176) ;  /* 0x000000000f087348 */ /* 0x000fea0003c00000 */
[----:B------:R0:W1:Y:S02]  /*208c0*/  SHFL.IDX P6, R14, R13, R12, R11 ;  /* 0x0000000c0d0e7389 */ /* 0x00006400000c000b */
[----:B01----:R-:W-:Y:S01]  /*208d0*/  ENDCOLLECTIVE ;  /* 0x000000000000791b */ /* 0x003fe20003800000 */
.L_x_11176:
        /* <DEDUP_REMOVED lines=13> */
.L_x_11177:
[----:B------:R-:W-:Y:S05]  /*209b0*/  BRA `(.L_x_11178) ;  /* 0xffffffcc00547947 */ /* 0x000fea000383ffff */
.L_x_11083:
[----:B------:R-:W-:Y:S01]  /*209c0*/  BSSY B0, `(.L_x_11179) ;  /* 0x0000008000007945 */ /* 0x000fe20003800000 */
[----:B------:R-:W-:Y:S02]  /*209d0*/  IMAD.MOV.U32 R13, RZ, RZ, R31 ;  /* 0x000000ffff0d7224 */ /* 0x000fe400078e001f */
[----:B------:R-:W-:Y:S02]  /*209e0*/  IMAD.MOV.U32 R12, RZ, RZ, RZ ;  /* 0x000000ffff0c7224 */ /* 0x000fe400078e00ff */
[----:B------:R-:W-:Y:S02]  /*209f0*/  IMAD.MOV.U32 R11, RZ, RZ, 0x1f ;  /* 0x0000001fff0b7424 */ /* 0x000fe400078e00ff */
[----:B------:R-:W-:-:S07]  /*20a00*/  IMAD.MOV.U32 R15, RZ, RZ, -0x1 ;  /* 0xffffffffff0f7424 */ /* 0x000fce00078e00ff */
[----:B01---5:R-:W-:Y:S05]  /*20a10*/  WARPSYNC.COLLECTIVE R15, `(.L_x_11180) ;  /* 0x000000000f087348 */ /* 0x023fea0003c00000 */
[----:B------:R2:W3:Y:S02]  /*20a20*/  SHFL.IDX P6, R14, R13, R12, R11 ;  /* 0x0000000c0d0e7389 */ /* 0x0004e400000c000b */
[----:B0123-5:R-:W-:Y:S01]  /*20a30*/  ENDCOLLECTIVE ;  /* 0x000000000000791b */ /* 0x02ffe20003800000 */
.L_x_11180:
[----:B------:R-:W-:Y:S05]  /*20a40*/  BSYNC B0 ;  /* 0x0000000000007941 */ /* 0x000fea0003800000 */
.L_x_11179:
[----:B------:R-:W-:Y:S05]  /*20a50*/  BRA `(.L_x_11181) ;  /* 0xffffffd000287947 */ /* 0x000fea000383ffff */
.L_x_11086:
[----:B---3--:R3:W4:Y:S02]  /*20a60*/  SYNCS.PHASECHK.TRANS64.TRYWAIT P0, [R5+URZ+0x22820], R0 ;  /* 0x02282000050075a7 */ /* 0x008724000800017f */
[----:B----4-:R-:W-:Y:S05]  /*20a70*/  @!P0 NANOSLEEP.SYNCS 0x989680 ;  /* 0x009896800000895d */ /* 0x010fea0003900000 */
[----:B------:R-:W4:Y:S02]  /*20a80*/  @!P0 SYNCS.PHASECHK.TRANS64 P0, [R5+URZ+0x22820], R0 ;  /* 0x02282000050085a7 */ /* 0x000f24000800007f */
[----:B----4-:R-:W-:Y:S05]  /*20a90*/  @!P0 BRA `(.L_x_11086) ;  /* 0xfffffffc00f08947 */ /* 0x010fea000383ffff */
[----:B------:R-:W-:Y:S05]  /*20aa0*/  BRA `(.L_x_11182) ;  /* 0xffffffd000707947 */ /* 0x000fea000383ffff */
.L_x_11087:
        /* <DEDUP_REMOVED lines=11> */
.L_x_11184:
[----:B------:R-:W-:Y:S05]  /*20b60*/  BSYNC B0 ;  /* 0x0000000000007941 */ /* 0x000fea0003800000 */
.L_x_11183:
[----:B------:R-:W-:Y:S05]  /*20b70*/  BRA `(.L_x_11185) ;  /* 0xffffffd000587947 */ /* 0x000fea000383ffff */
.L_x_11090:
[----:B------:R-:W-:Y:S01]  /*20b80*/  BSSY B1, `(.L_x_11186) ;  /* 0x0000006000017945 */ /* 0x000fe20003800000 */
[----:B------:R-:W-:-:S07]  /*20b90*/  IMAD.MOV.U32 R15, RZ, RZ, -0x1 ;  /* 0xffffffffff0f7424 */ /* 0x000fce00078e00ff */
[----:B0123-5:R-:W-:Y:S05]  /*20ba0*/  WARPSYNC.COLLECTIVE R15, `(.L_x_11187) ;  /* 0x000000000f0c7348 */ /* 0x02ffea0003c00000 */
[----:B------:R-:W-:Y:S02]  /*20bb0*/  ELECT P6, UR62, PT ;  /* 0x00000000003e782f */ /* 0x000fe400038c0000 */
[----:B------:R-:W-:Y:S01]  /*20bc0*/  MOV R14, UR62 ;  /* 0x0000003e000e7c02 */ /* 0x000fe20008000f00 */
[----:B0123-5:R-:W-:Y:S10]  /*20bd0*/  ENDCOLLECTIVE ;  /* 0x000000000000791b */ /* 0x02fff40003800000 */
.L_x_11187:
[----:B------:R-:W-:Y:S05]  /*20be0*/  BSYNC B1 ;  /* 0x0000000000017941 */ /* 0x000fea0003800000 */
.L_x_11186:
[----:B------:R-:W-:Y:S05]  /*20bf0*/  BRA `(.L_x_11188) ;  /* 0xffffffd000507947 */ /* 0x000fea000383ffff */
.L_x_11092:
[----:B---3--:R3:W4:Y:S02]  /*20c00*/  SYNCS.PHASECHK.TRANS64.TRYWAIT P1, [R3+URZ+0x22840], R2 ;  /* 0x02284002030075a7 */ /* 0x008724000802017f */
[----:B----4-:R-:W-:Y:S05]  /*20c10*/  @!P1 NANOSLEEP.SYNCS 0x989680 ;  /* 0x009896800000995d */ /* 0x010fea0003900000 */
[----:B------:R-:W4:Y:S02]  /*20c20*/  @!P1 SYNCS.PHASECHK.TRANS64 P1, [R3+URZ+0x22840], R2 ;  /* 0x02284002030095a7 */ /* 0x000f24000802007f */
[----:B----4-:R-:W-:Y:S05]  /*20c30*/  @!P1 BRA `(.L_x_11092) ;  /* 0xfffffffc00f09947 */ /* 0x010fea000383ffff */
[----:B------:R-:W-:Y:S05]  /*20c40*/  BRA `(.L_x_11189) ;  /* 0xffffffd000707947 */ /* 0x000fea000383ffff */
.L_x_11094:
[----:B----4-:R4:W0:Y:S02]  /*20c50*/  SYNCS.PHASECHK.TRANS64.TRYWAIT P1, [R5+URZ+0x22840], R0 ;  /* 0x02284000050075a7 */ /* 0x010824000802017f */
[----:B0-----:R-:W-:Y:S05]  /*20c60*/  @!P1 NANOSLEEP.SYNCS 0x989680 ;  /* 0x009896800000995d */ /* 0x001fea0003900000 */
[----:B------:R-:W0:Y:S02]  /*20c70*/  @!P1 SYNCS.PHASECHK.TRANS64 P1, [R5+URZ+0x22840], R0 ;  /* 0x02284000050095a7 */ /* 0x000e24000802007f */
[----:B0-----:R-:W-:Y:S05]  /*20c80*/  @!P1 BRA `(.L_x_11094) ;  /* 0xfffffffc00f09947 */ /* 0x001fea000383ffff */
[----:B------:R-:W-:Y:S05]  /*20c90*/  BRA `(.L_x_11190) ;  /* 0xffffffd0007c7947 */ /* 0x000fea000383ffff */
.L_x_11096:
[----:B------:R0:W0:Y:S02]  /*20ca0*/  SYNCS.PHASECHK.TRANS64.TRYWAIT P1, [R3+URZ+0x22860], R2 ;  /* 0x02286002030075a7 */ /* 0x000024000802017f */
[----:B0-----:R-:W-:Y:S05]  /*20cb0*/  @!P1 NANOSLEEP.SYNCS 0x989680 ;  /* 0x009896800000995d */ /* 0x001fea0003900000 */
[----:B------:R-:W0:Y:S02]  /*20cc0*/  @!P1 SYNCS.PHASECHK.TRANS64 P1, [R3+URZ+0x22860], R2 ;  /* 0x02286002030095a7 */ /* 0x000e24000802007f */
[----:B0-----:R-:W-:Y:S05]  /*20cd0*/  @!P1 BRA `(.L_x_11096) ;  /* 0xfffffffc00f09947 */ /* 0x001fea000383ffff */
[----:B------:R-:W-:Y:S05]  /*20ce0*/  BRA `(.L_x_11191) ;  /* 0xffffffd000787947 */ /* 0x000fea000383ffff */
        .type           $_ZN7cutlass13device_kernelIN5flash11enable_sm90INS1_16FlashAttnFwdSm90INS1_25CollectiveMainloopFwdSm90ILi2EN4cute5tupleIJNS5_1CILi1EEES8_S8_EEENS6_IJNS7_ILi128EEENS7_ILi96EEENS7_ILi64EEEEEELi256ENS_6half_tEfNS_4arch4Sm90ELb0ELb1ELb1ELb0ELb1ELb0ELb0ELb1ELb0ELb1ELb0ELb0EEENS1_21CollectiveEpilogueFwdINS6_IJSA_NS7_ILi256EEESB_EEES9_SE_SG_Li256ELb0ELb1ELb0ELb0EEENS1_30DynamicPersistentTileSchedulerILi256ELi128ELb0ELb1ELb1EEEEEEEEEvNT_6ParamsE$_ZZN5flash25CollectiveMainloopFwdSm90ILi2EN4cute5tupleIJNS1_1CILi1EEES4_S4_EEENS2_IJNS3_ILi128EEENS3_ILi96EEENS3_ILi64EEEEEELi256EN7cutlass6half_tEfNSA_4arch4Sm90ELb0ELb1ELb1ELb0ELb1ELb0ELb0ELb1ELb0ELb1ELb0ELb0EE3mmaINS_16FlashAttnFwdSm90ISE_NS_21CollectiveEpilogueFwdINS2_IJS6_NS3_ILi256EEES7_EEES5_SB_SD_Li256ELb0ELb1ELb0ELb0EEENS_30DynamicPersistentTileSchedulerILi256ELi128ELb0ELb1ELb1EEEE13SharedStorageENS1_6TensorINS1_11ArrayEngineIfLm128EEENS1_6LayoutINS2_IJNS2_IJNS3_ILi2EEEST_NS3_ILi32EEEEEES4_S4_EEENS2_IJNS2_IJS4_ST_NS3_ILi4EEEEEENS3_ILi0EEESZ_EEEEEEENS_7SoftmaxILi2ELi0EEEEEbRKNSE_6ParamsENSA_13PipelineAsyncILi2EEES19_RNSA_13PipelineStateILj2EEERT0_RT1_iRiRKNS_16SeqlenInfoQKNewKILb0ELb0EEENS2_IJiiiiEEERT_ENKUliT_T0_T1_E_clIZSF_ISO_S12_S14_EbS17_S19_S19_S1C_S1E_S1G_iS1H_S1L_S1M_S1O_EUlRS1P_iE1_NS3_ILb0EEENS3_ILb1EEEEEDaiS1P_S1Q_S1R_,@function
        .size           $_ZN7cutlass13device_kernelIN5flash11enable_sm90INS1_16FlashAttnFwdSm90INS1_25CollectiveMainloopFwdSm90ILi2EN4cute5tupleIJNS5_1CILi1EEES8_S8_EEENS6_IJNS7_ILi128EEENS7_ILi96EEENS7_ILi64EEEEEELi256ENS_6half_tEfNS_4arch4Sm90ELb0ELb1ELb1ELb0ELb1ELb0ELb0ELb1ELb0ELb1ELb0ELb0EEENS1_21CollectiveEpilogueFwdINS6_IJSA_NS7_ILi256EEESB_EEES9_SE_SG_Li256ELb0ELb1ELb0ELb0EEENS1_30DynamicPersistentTileSchedulerILi256ELi128ELb0ELb1ELb1EEEEEEEEEvNT_6ParamsE$_ZZN5flash25CollectiveMainloopFwdSm90ILi2EN4cute5tupleIJNS1_1CILi1EEES4_S4_EEENS2_IJNS3_ILi128EEENS3_ILi96EEENS3_ILi64EEEEEELi256EN7cutlass6half_tEfNSA_4arch4Sm90ELb0ELb1ELb1ELb0ELb1ELb0ELb0ELb1ELb0ELb1ELb0ELb0EE3mmaINS_16FlashAttnFwdSm90ISE_NS_21CollectiveEpilogueFwdINS2_IJS6_NS3_ILi256EEES7_EEES5_SB_SD_Li256ELb0ELb1ELb0ELb0EEENS_30DynamicPersistentTileSchedulerILi256ELi128ELb0ELb1ELb1EEEE13SharedStorageENS1_6TensorINS1_11ArrayEngineIfLm128EEENS1_6LayoutINS2_IJNS2_IJNS3_ILi2EEEST_NS3_ILi32EEEEEES4_S4_EEENS2_IJNS2_IJS4_ST_NS3_ILi4EEEEEENS3_ILi0EEESZ_EEEEEEENS_7SoftmaxILi2ELi0EEEEEbRKNSE_6ParamsENSA_13PipelineAsyncILi2EEES19_RNSA_13PipelineStateILj2EEERT0_RT1_iRiRKNS_16SeqlenInfoQKNewKILb0ELb0EEENS2_IJiiiiEEERT_ENKUliT_T0_T1_E_clIZSF_ISO_S12_S14_EbS17_S19_S19_S1C_S1E_S1G_iS1H_S1L_S1M_S1O_EUlRS1P_iE1_NS3_ILb0EEENS3_ILb1EEEEEDaiS1P_S1Q_S1R_,(.L_x_15668 - $_ZN7cutlass13device_kernelIN5flash11enable_sm90INS1_16FlashAttnFwdSm90INS1_25CollectiveMainloopFwdSm90ILi2EN4cute5tupleIJNS5_1CILi1EEES8_S8_EEENS6_IJNS7_ILi128EEENS7_ILi96EEENS7_ILi64EEEEEELi256ENS_6half_tEfNS_4arch4Sm90ELb0ELb1ELb1ELb0ELb1ELb0ELb0ELb1ELb0ELb1ELb0ELb0EEENS1_21CollectiveEpilogueFwdINS6_IJSA_NS7_ILi256EEESB_EEES9_SE_SG_Li256ELb0ELb1ELb0ELb0EEENS1_30DynamicPersistentTileSchedulerILi256ELi128ELb0ELb1ELb1EEEEEEEEEvNT_6ParamsE$_ZZN5flash25CollectiveMainloopFwdSm90ILi2EN4cute5tupleIJNS1_1CILi1EEES4_S4_EEENS2_IJNS3_ILi128EEENS3_ILi96EEENS3_ILi64EEEEEELi256EN7cutlass6half_tEfNSA_4arch4Sm90ELb0ELb1ELb1ELb0ELb1ELb0ELb0ELb1ELb0ELb1ELb0ELb0EE3mmaINS_16FlashAttnFwdSm90ISE_NS_21CollectiveEpilogueFwdINS2_IJS6_NS3_ILi256EEES7_EEES5_SB_SD_Li256ELb0ELb1ELb0ELb0EEENS_30DynamicPersistentTileSchedulerILi256ELi128ELb0ELb1ELb1EEEE13SharedStorageENS1_6TensorINS1_11ArrayEngineIfLm128EEENS1_6LayoutINS2_IJNS2_IJNS3_ILi2EEEST_NS3_ILi32EEEEEES4_S4_EEENS2_IJNS2_IJS4_ST_NS3_ILi4EEEEEENS3_ILi0EEESZ_EEEEEEENS_7SoftmaxILi2ELi0EEEEEbRKNSE_6ParamsENSA_13PipelineAsyncILi2EEES19_RNSA_13PipelineStateILj2EEERT0_RT1_iRiRKNS_16SeqlenInfoQKNewKILb0ELb0EEENS2_IJiiiiEEERT_ENKUliT_T0_T1_E_clIZSF_ISO_S12_S14_EbS17_S19_S19_S1C_S1E_S1G_iS1H_S1L_S1M_S1O_EUlRS1P_iE1_NS3_ILb0EEENS3_ILb1EEEEEDaiS1P_S1Q_S1R_)
$_ZN7cutlass13device_kernelIN5flash11enable_sm90INS1_16FlashAttnFwdSm90INS1_25CollectiveMainloopFwdSm90ILi2EN4cute5tupleIJNS5_1CILi1EEES8_S8_EEENS6_IJNS7_ILi128EEENS7_ILi96EEENS7_ILi64EEEEEELi256ENS_6half_tEfNS_4arch4Sm90ELb0ELb1ELb1ELb0ELb1ELb0ELb0ELb1ELb0ELb1ELb0ELb0EEENS1_21CollectiveEpilogueFwdINS6_IJSA_NS7_ILi256EEESB_EEES9_SE_SG_Li256ELb0ELb1ELb0ELb0EEENS1_30DynamicPersistentTileSchedulerILi256ELi128ELb0ELb1ELb1EEEEEEEEEvNT_6ParamsE$_ZZN5flash25CollectiveMainloopFwdSm90ILi2EN4cute5tupleIJNS1_1CILi1EEES4_S4_EEENS2_IJNS3_ILi128EEENS3_ILi96EEENS3_ILi64EEEEEELi256EN7cutlass6half_tEfNSA_4arch4Sm90ELb0ELb1ELb1ELb0ELb1ELb0ELb0ELb1ELb0ELb1ELb0ELb0EE3mmaINS_16FlashAttnFwdSm90ISE_NS_21CollectiveEpilogueFwdINS2_IJS6_NS3_ILi256EEES7_EEES5_SB_SD_Li256ELb0ELb1ELb0ELb0EEENS_30DynamicPersistentTileSchedulerILi256ELi128ELb0ELb1ELb1EEEE13SharedStorageENS1_6TensorINS1_11ArrayEngineIfLm128EEENS1_6LayoutINS2_IJNS2_IJNS3_ILi2EEEST_NS3_ILi32EEEEEES4_S4_EEENS2_IJNS2_IJS4_ST_NS3_ILi4EEEEEENS3_ILi0EEESZ_EEEEEEENS_7SoftmaxILi2ELi0EEEEEbRKNSE_6ParamsENSA_13PipelineAsyncILi2EEES19_RNSA_13PipelineStateILj2EEERT0_RT1_iRiRKNS_16SeqlenInfoQKNewKILb0ELb0EEENS2_IJiiiiEEERT_ENKUliT_T0_T1_E_clIZSF_ISO_S12_S14_EbS17_S19_S19_S1C_S1E_S1G_iS1H_S1L_S1M_S1O_EUlRS1P_iE1_NS3_ILb0EEENS3_ILb1EEEEEDaiS1P_S1Q_S1R_:
        /* <DEDUP_REMOVED lines=9> */
[----:B------:R-:W-:Y:S01]  /*20d80*/  R2UR UR5, R5 ;  /* 0x00000000050572ca */ /* 0x000fe200000e0000 */
[----:B--2---:R-:W-:-:S12]  /*20d90*/  VIADD R13, R6, 0x1 ;  /* 0x00000001060d7836 */ /* 0x004fd80000000000 */
[----:B------:R-:W2:Y:S01]  /*20da0*/  LD.E R6, desc[UR4][R2.64+0x8] ;  /* 0x0000080402067980 */ /* 0x000ea2000c101900 */
[----:B------:R-:W-:-:S13]  /*20db0*/  ISETP.NE.AND P0, PT, R13, 0x2, PT ;  /* 0x000000020d00780c */ /* 0x000fda0003f05270 */
[----:B------:R-:W-:Y:S02]  /*20dc0*/  @!P0 R2UR UR6, R4 ;  /* 0x00000000040682ca */ /* 0x000fe400000e0000 */
[----:B------:R-:W-:-:S13]  /*20dd0*/  @!P0 R2UR UR7, R5 ;  /* 0x00000000050782ca */ /* 0x000fda00000e0000 */
[----:B------:R-:W3:Y:S01]  /*20de0*/  @!P0 LD.E R7, desc[UR6][R2.64+0x4] ;  /* 0x0000040602078980 */ /* 0x000ee2000c101900 */
        /* <DEDUP_REMOVED lines=8> */
[----:B------:R0:W-:Y:S08]  /*20e70*/  ST.E desc[UR4][R2.64], R13 ;  /* 0x0000000d02007985 */ /* 0x0001f0000c101904 */
[----:B------:R1:W-:Y:S01]  /*20e80*/  @!P0 ST.E desc[UR8][R2.64], RZ ;  /* 0x000000ff02008985 */ /* 0x0003e2000c101908 */
[----:B--2---:R-:W-:-:S05]  /*20e90*/  VIADD R15, R6, 0x1 ;  /* 0x00000001060f7836 */ /* 0x004fca0000000000 */
[----:B------:R1:W-:Y:S01]  /*20ea0*/  ST.E desc[UR6][R2.64+0x8], R15 ;  /* 0x0000080f02007985 */ /* 0x0003e2000c101906 */
[----:B---3--:R-:W-:-:S05]  /*20eb0*/  @!P0 LOP3.LUT R21, R7, 0x1, RZ, 0x3c, !PT ;  /* 0x0000000107158812 */ /* 0x008fca00078e3cff */
        /* <DEDUP_REMOVED lines=12> */
[----:B0-----:R1:W5:Y:S01]  /*20f80*/  LD.E R13, desc[UR6][R6.64+0x4] ;  /* 0x00000406060d7980 */ /* 0x001362000c101900 */
[----:B--2---:R-:W-:-:S04]  /*20f90*/  LOP3.LUT R24, R24, 0x1, RZ, 0xfc, !PT ;  /* 0x0000000118187812 */ /* 0x004fc800078efcff */
[----:B------:R-:W-:-:S13]  /*20fa0*/  ISETP.NE.AND P0, PT, R24, 0x3, PT ;  /* 0x000000031800780c */ /* 0x000fda0003f05270 */
[----:B-1----:R-:W-:Y:S05]  /*20fb0*/  @!P0 BRA `(.L_x_11193) ;  /* 0x0000000000048947 */ /* 0x002fea0003800000 */
[----:B------:R-:W-:Y:S01]  /*20fc0*/  BPT.TRAP 0x1 ;  /* 0x000000040000795c */ /* 0x000fe20000300000 */
.L_x_11193:
[----:B------:R-:W-:Y:S05]  /*20fd0*/  BSYNC B2 ;  /* 0x0000000000027941 */ /* 0x000fea0003800000 */
.L_x_11192:
        /* <DEDUP_REMOVED lines=17> */
.L_x_11195:
[----:B------:R-:W-:Y:S05]  /*210f0*/  BSYNC B2 ;  /* 0x0000000000027941 */ /* 0x000fea0003800000 */
.L_x_11194:
        /* <DEDUP_REMOVED lines=10> */
.L_x_11197:
[----:B------:R-:W-:Y:S05]  /*211a0*/  BSYNC B2 ;  /* 0x0000000000027941 */ /* 0x000fea0003800000 */
.L_x_11196:
        /* <DEDUP_REMOVED lines=18> */
[----:B------:R-:W-:Y:S01]  /*212d0*/  WARPGROUP.ARRIVE ;  /* 0x00000000000079c5 */ /* 0x000fe20000000000 */
[----:B------:R-:W-:Y:S01]  /*212e0*/  IMAD.MOV.U32 R9, RZ, RZ, R73 ;  /* 0x000000ffff097224 */ /* 0x000fe200078e0049 */
[----:B------:R-:W-:Y:S01]  /*212f0*/  R2UR UR8, R4 ;  /* 0x00000000040872ca */ /* 0x000fe200000e0000 */
[----:B------:R-:W-:Y:S01]  /*21300*/  IMAD.MOV.U32 R13, RZ, RZ, 0x1 ;  /* 0x00000001ff0d7424 */ /* 0x000fe200078e00ff */
[----:B------:R-:W-:-:S02]  /*21310*/  R2UR UR6, R8 ;  /* 0x00000000080672ca */ /* 0x000fc400000e0000 */
[----:B------:R-:W-:Y:S02]  /*21320*/  R2UR UR7, R9 ;  /* 0x00000000090772ca */ /* 0x000fe400000e0000 */
[C---:B------:R-:W-:Y:S02]  /*21330*/  R2UR UR9, R5.reuse ;  /* 0x00000000050972ca */ /* 0x040fe400000e0000 */
[----:B------:R-:W-:Y:S02]  /*21340*/  R2UR UR10, R4 ;  /* 0x00000000040a72ca */ /* 0x000fe400000e0000 */
[----:B------:R-:W-:Y:S02]  /*21350*/  R2UR UR11, R5 ;  /* 0x00000000050b72ca */ /* 0x000fe400000e0000 */
[----:B---3--:R-:W-:Y:S02]  /*21360*/  R2UR UR4, R6 ;  /* 0x00000000060472ca */ /* 0x008fe400000e0000 */
[----:B------:R-:W-:-:S13]  /*21370*/  R2UR UR5, R7 ;  /* 0x00000000070572ca */ /* 0x000fda00000e0000 */
[----:B------:R-:W-:Y:S03]  /*21380*/  HGMMA.64x96x16.F32 R24, gdesc[UR4], RZ, !UPT, gsb0 ;  /* 0x01600000041879f0 */ /* 0x000fe6000c0008ff */
        /* <DEDUP_REMOVED lines=8> */
[C---:B------:R-:W-:Y:S02]  /*21410*/  R2UR UR9, R5.reuse ;  /* 0x00000000050972ca */ /* 0x040fe400000e0000 */
[----:B------:R-:W-:Y:S02]  /*21420*/  R2UR UR10, R4 ;  /* 0x00000000040a72ca */ /* 0x000fe400000e0000 */
[----:B------:R-:W-:Y:S01]  /*21430*/  R2UR UR11, R5 ;  /* 0x00000000050b72ca */ /* 0x000fe200000e0000 */
[----:B--2---:R-:W-:Y:S01]  /*21440*/  VIADD R6, R6, 0x2 ;  /* 0x0000000206067836 */ /* 0x004fe20000000000 */
[----:B------:R-:W-:-:S04]  /*21450*/  R2UR UR5, R7 ;  /* 0x00000000070572ca */ /* 0x000fc800000e0000 */
[----:B------:R-:W-:-:S13]  /*21460*/  R2UR UR4, R6 ;  /* 0x00000000060472ca */ /* 0x000fda00000e0000 */
[----:B------:R-:W-:Y:S03]  /*21470*/  HGMMA.64x96x16.F32 R24, gdesc[UR4], R24, gsb0 ;  /* 0x01600000041879f0 */ /* 0x000fe60008000818 */
        /* <DEDUP_REMOVED lines=31> */
[----:B------:R-:W2:Y:S01]  /*21670*/  LDL.64 R8, [R0+0x18] ;  /* 0x0000180000087983 */ /* 0x000ea20000100a00 */
[----:B------:R-:W1:Y:S01]  /*21680*/  S2R R6, SR_TID.X ;  /* 0x0000000000067919 */ /* 0x000e620000002100 */
[----:B------:R-:W-:-:S02]  /*21690*/  R2UR UR4, R4 ;  /* 0x00000000040472ca */ /* 0x000fc400000e0000 */
[----:B------:R-:W-:Y:S01]  /*216a0*/  R2UR UR5, R5 ;  /* 0x00000000050572ca */ /* 0x000fe200000e0000 */
[----:B------:R-:W3:Y:S01]  /*216b0*/  LDL.64 R2, [R0] ;  /* 0x0000000000027983 */ /* 0x000ee20000100a00 */
[----:B-1----:R-:W-:-:S04]  /*216c0*/  SHF.R.U32.HI R7, RZ, 0x7, R6 ;  /* 0x00000007ff077819 */ /* 0x002fc80000011606 */
[----:B------:R-:W-:-:S05]  /*216d0*/  IADD3 R7, -R7, 0xb, RZ ;  /* 0x0000000b07077810 */ /* 0x000fca0007ffe1ff */
[----:B------:R0:W-:Y:S06]  /*216e0*/  BAR.ARV R7, 0x100 ;  /* 0x000400070000751d */ /* 0x0001ec0000002000 */
        /* <DEDUP_REMOVED lines=9> */
.L_x_11200:
[----:B------:R-:W-:Y:S05]  /*21780*/  BSYNC B2 ;  /* 0x0000000000027941 */ /* 0x000fea0003800000 */
.L_x_11199:
[C---:B------:R-:W-:Y:S01]  /*21790*/  R2UR UR6, R4.reuse ;  /* 0x00000000040672ca */ /* 0x040fe200000e0000 */
[----:B------:R-:W2:Y:S01]  /*217a0*/  LDL R21, [R1+0x410] ;  /* 0x0004100001157983 */ /* 0x000ea20000100800 */
[C---:B------:R-:W-:Y:S02]  /*217b0*/  R2UR UR7, R5.reuse ;  /* 0x00000000050772ca */ /* 0x040fe400000e0000 */
[----:B------:R-:W-:Y:S01]  /*217c0*/  R2UR UR4, R4 ;  /* 0x00000000040472ca */ /* 0x000fe200000e0000 */
[----:B------:R-:W3:Y:S01]  /*217d0*/  LDL R20, [R1+0x414] ;  /* 0x0004140001147983 */ /* 0x000ee20000100800 */
[----:B------:R-:W-:-:S09]  /*217e0*/  R2UR UR5, R5 ;  /* 0x00000000050572ca */ /* 0x000fd200000e0000 */
[----:B------:R-:W4:Y:S04]  /*217f0*/  LD.E.64 R2, desc[UR6][R8.64+0x20] ;  /* 0x0000200608027980 */ /* 0x000f28000c101b00 */
[----:B------:R-:W2:Y:S01]  /*21800*/  LD.E R7, desc[UR4][R8.64+0xc] ;  /* 0x00000c0408077980 */ /* 0x000ea2000c101900 */
[----:B----4-:R-:W-:-:S05]  /*21810*/  MOV R2, R2 ;  /* 0x0000000200027202 */ /* 0x010fca0000000f00 */
[----:B-----5:R-:W-:-:S05]  /*21820*/  IMAD R2, R15, 0x8, R2 ;  /* 0x000000080f027824 */ /* 0x020fca00078e0202 */
[----:B--2---:R-:W-:-:S04]  /*21830*/  PRMT R2, R7, 0x654, R2 ;  /* 0x0000065407027816 */ /* 0x004fc80000000002 */
[----:B------:R0:W-:Y:S01]  /*21840*/  SYNCS.ARRIVE.TRANS64.RED.A1T0 RZ, [R2+URZ], RZ ;  /* 0x000000ff02ff79a7 */ /* 0x0001e2000810043f */
[----:B------:R-:W2:Y:S04]  /*21850*/  LD.E R7, desc[UR4][R18.64+0x24] ;  /* 0x0000240412077980 */ /* 0x000ea8000c101900 */
[----:B------:R-:W4:Y:S04]  /*21860*/  LD.E R81, desc[UR4][R18.64] ;  /* 0x0000000412517980 */ /* 0x000f28000c101900 */
[----:B0-----:R-:W3:Y:S04]  /*21870*/  LDL.64 R2, [R0+0x38] ;  /* 0x0000380000027983 */ /* 0x001ee80000100a00 */
[----:B---3--:R-:W3:Y:S01]  /*21880*/  LD.E.64 R2, desc[UR4][R2.64] ;  /* 0x0000000402027980 */ /* 0x008ee2000c101b00 */
[----:B--2---:R-:W-:-:S13]  /*21890*/  ISETP.NE.AND P0, PT, R7, 0x1, PT ;  /* 0x000000010700780c */ /* 0x004fda0003f05270 */
[C---:B------:R-:W-:Y:S02]  /*218a0*/  @P0 R2UR UR6, R4.reuse ;  /* 0x00000000040602ca */ /* 0x040fe400000e0000 */
[C---:B------:R-:W-:Y:S02]  /*218b0*/  @P0 R2UR UR7, R5.reuse ;  /* 0x00000000050702ca */ /* 0x040fe400000e0000 */
[C---:B------:R-:W-:Y:S02]  /*218c0*/  R2UR UR14, R4.reuse ;  /* 0x00000000040e72ca */ /* 0x040fe400000e0000 */
[----:B------:R-:W-:Y:S02]  /*218d0*/  R2UR UR15, R5 ;  /* 0x00000000050f72ca */ /* 0x000fe400000e0000 */
[----:B------:R-:W-:-:S07]  /*218e0*/  R2UR UR10, R4 ;  /* 0x00000000040a72ca */ /* 0x000fce00000e0000 */
[----:B------:R-:W2:Y:S01]  /*218f0*/  @P0 LD.E R86, desc[UR6][R18.64+0x2c] ;  /* 0x00002c0612560980 */ /* 0x000ea2000c101900 */
        /* <DEDUP_REMOVED lines=8> */
[----:B------:R-:W2:Y:S04]  /*21980*/  LD.E R8, desc[UR6][R18.64+0x4] ;  /* 0x0000040612087980 */ /* 0x000ea8000c101900 */
[----:B------:R-:W2:Y:S04]  /*21990*/  LD.E R73, desc[UR10][R18.64+0xc] ;  /* 0x00000c0a12497980 */ /* 0x000ea8000c101900 */
[----:B------:R-:W2:Y:S04]  /*219a0*/  LD.E R74, desc[UR8][R18.64+0x10] ;  /* 0x00001008124a7980 */ /* 0x000ea8000c101900 */
[----:B------:R-:W2:Y:S04]  /*219b0*/  LD.E R75, desc[UR12][R18.64+0x14] ;  /* 0x0000140c124b7980 */ /* 0x000ea8000c101900 */
[----:B---3--:R0:W3:Y:S02]  /*219c0*/  LD.E R72, desc[UR4][R2.64] ;  /* 0x0000000402487980 */ /* 0x0080e4000c101900 */
[----:B0-----:R-:W-:-:S02]  /*219d0*/  IMAD.MOV.U32 R2, RZ, RZ, R20 ;  /* 0x000000ffff027224 */ /* 0x001fc400078e0014 */
[----:B------:R-:W-:-:S05]  /*219e0*/  IMAD.MOV.U32 R3, RZ, RZ, R21 ;  /* 0x000000ffff037224 */ /* 0x000fca00078e0015 */
[----:B------:R3:W3:Y:S01]  /*219f0*/  LD.E R88, desc[UR4][R2.64] ;  /* 0x0000000402587980 */ /* 0x0006e2000c101900 */
[----:B------:R-:W-:Y:S02]  /*21a00*/  @P0 R2UR UR4, R4 ;  /* 0x00000000040402ca */ /* 0x000fe400000e0000 */
[----:B------:R-:W-:-:S13]  /*21a10*/  @P0 R2UR UR5, R5 ;  /* 0x00000000050502ca */ /* 0x000fda00000e0000 */
[----:B------:R-:W3:Y:S01]  /*21a20*/  @P0 LD.E R89, desc[UR4][R18.64+0x28] ;  /* 0x0000280412590980 */ /* 0x000ee2000c101900 */
[----:B------:R-:W-:Y:S02]  /*21a30*/  R2UR UR4, R4 ;  /* 0x00000000040472ca */ /* 0x000fe400000e0000 */
[----:B------:R-:W-:-:S13]  /*21a40*/  R2UR UR5, R5 ;  /* 0x00000000050572ca */ /* 0x000fda00000e0000 */
[----:B------:R-:W3:Y:S01]  /*21a50*/  LD.E R3, desc[UR4][R18.64+0x8] ;  /* 0x0000080412037980 */ /* 0x000ee2000c101900 */
[----:B----4-:R-:W-:Y:S01]  /*21a60*/  ISETP.GE.AND P1, PT, R7, 0x1, PT ;  /* 0x000000010700780c */ /* 0x010fe20003f26270 */
[----:B------:R-:W-:Y:S01]  /*21a70*/  BSSY B2, `(.L_x_11201) ;  /* 0x00000ae000027945 */ /* 0x000fe20003800000 */
[----:B--2---:R-:W-:Y:S02]  /*21a80*/  IMAD R75, R10, -0x60, R75 ;  /* 0xffffffa00a4b7824 */ /* 0x004fe400078e024b */
[-C--:B---3--:R-:W-:Y:S01]  /*21a90*/  FMUL.FTZ R2, R26, R72.reuse ;  /* 0x000000481a027220 */ /* 0x088fe20000410000 */
        /* <DEDUP_REMOVED lines=8> */
[----:B------:R-:W-:Y:S01]  /*21b20*/  LEA.HI R45, R44, R81, RZ, 0x7 ;  /* 0x000000512c2d7211 */ /* 0x000fe200078f38ff */
[-C--:B------:R-:W-:Y:S01]  /*21b30*/  FMUL.FTZ R9, R24, R72.reuse ;  /* 0x0000004818097220 */ /* 0x080fe20000410000 */
[----:B------:R-:W-:-:S02]  /*21b40*/  FMUL.FTZ R24, R34, R72 ;  /* 0x0000004822187220 */ /* 0x000fc40000410000 */
[----:B------:R-:W-:Y:S01]  /*21b50*/  LOP3.LUT R34, R45, 0xffffff80, RZ, 0xc0, !PT ;  /* 0xffffff802d227812 */ /* 0x000fe200078ec0ff */
[-C--:B------:R-:W-:Y:S01]  /*21b60*/  FMUL.FTZ R20, R30, R72.reuse ;  /* 0x000000481e147220 */ /* 0x080fe20000410000 */
[----:B------:R-:W-:-:S03]  /*21b70*/  FMUL.FTZ R30, R46, R72 ;  /* 0x000000482e1e7220 */ /* 0x000fc60000410000 */
[----:B------:R-:W-:Y:S02]  /*21b80*/  IMAD.IADD R46, R81, 0x1, -R34 ;  /* 0x00000001512e7824 */ /* 0x000fe400078e0a22 */
[-C--:B------:R-:W-:Y:S01]  /*21b90*/  FMUL.FTZ R21, R31, R72.reuse ;  /* 0x000000481f157220 */ /* 0x080fe20000410000 */
[-C--:B------:R-:W-:Y:S01]  /*21ba0*/  FMUL.FTZ R31, R47, R72.reuse ;  /* 0x000000482f1f7220 */ /* 0x080fe20000410000 */
[-C--:B------:R-:W-:Y:S01]  /*21bb0*/  FMUL.FTZ R77, R28, R72.reuse ;  /* 0x000000481c4d7220 */ /* 0x080fe20000410000 */
        /* <DEDUP_REMOVED lines=8> */
[-C--:B------:R-:W-:Y:S01]  /*21c40*/  FMUL.FTZ R52, R52, R72.reuse ;  /* 0x0000004834347220 */ /* 0x080fe20000410000 */
[----:B------:R-:W-:Y:S01]  /*21c50*/  FMUL.FTZ R43, R49, R72 ;  /* 0x00000048312b7220 */ /* 0x000fe20000410000 */
[----:B------:R-:W-:-:S02]  /*21c60*/  LEA.HI R50, R44, R81, RZ, 0x2 ;  /* 0x000000512c327211 */ /* 0x000fc400078f10ff */
[--C-:B------:R-:W-:Y:S02]  /*21c70*/  SHF.R.S32.HI R49, RZ, 0x2, R48.reuse ;  /* 0x00000002ff317819 */ /* 0x100fe40000011430 */
[----:B------:R-:W-:Y:S01]  /*21c80*/  SHF.R.S32.HI R44, RZ, 0x1f, R48 ;  /* 0x0000001fff2c7819 */ /* 0x000fe20000011430 */
[----:B------:R0:W1:Y:S01]  /*21c90*/  MUFU.TANH R90, R52 ;  /* 0x00000034005a7308 */ /* 0x0000620000002400 */
[----:B------:R-:W-:Y:S02]  /*21ca0*/  LEA.HI R47, R47, R46, RZ, 0x5 ;  /* 0x0000002e2f2f7211 */ /* 0x000fe400078f28ff */
[----:B0-----:R-:W-:Y:S02]  /*21cb0*/  LOP3.LUT R52, R50, 0xfffffffc, RZ, 0xc0, !PT ;  /* 0xfffffffc32347812 */ /* 0x001fe400078ec0ff */
[----:B------:R-:W-:Y:S02]  /*21cc0*/  LEA.HI R50, R44, R49, RZ, 0x3 ;  /* 0x000000312c327211 */ /* 0x000fe400078f18ff */
[----:B------:R-:W-:Y:S01]  /*21cd0*/  SHF.R.S32.HI R44, RZ, 0x7, R45 ;  /* 0x00000007ff2c7819 */ /* 0x000fe2000001142d */
[----:B------:R-:W-:Y:S01]  /*21ce0*/  IMAD.IADD R52, R81, 0x1, -R52 ;  /* 0x0000000151347824 */ /* 0x000fe200078e0a34 */
[----:B------:R-:W-:-:S02]  /*21cf0*/  LOP3.LUT R50, R50, 0xfffffff8, RZ, 0xc0, !PT ;  /* 0xfffffff832327812 */ /* 0x000fc400078ec0ff */
[----:B------:R-:W-:Y:S02]  /*21d00*/  LEA.HI R45, R45, R44, RZ, 0x1 ;  /* 0x0000002c2d2d7211 */ /* 0x000fe400078f08ff */
[----:B------:R-:W-:Y:S01]  /*21d10*/  SHF.R.S32.HI R47, RZ, 0x5, R47 ;  /* 0x00000005ff2f7819 */ /* 0x000fe2000001142f */
[----:B------:R-:W-:Y:S01]  /*21d20*/  IMAD.IADD R50, R49, 0x1, -R50 ;  /* 0x0000000131327824 */ /* 0x000fe200078e0a32 */
[----:B------:R-:W-:Y:S02]  /*21d30*/  LOP3.LUT R45, R45, 0x3fffffe, RZ, 0xc0, !PT ;  /* 0x03fffffe2d2d7812 */ /* 0x000fe400078ec0ff */
[----:B------:R-:W-:Y:S01]  /*21d40*/  LEA.HI R49, R52, R52, RZ, 0x1 ;  /* 0x0000003434317211 */ /* 0x000fe200078f08ff */
[----:B------:R-:W-:Y:S02]  /*21d50*/  IMAD R47, R88, 0x8, R47 ;  /* 0x00000008582f7824 */ /* 0x000fe400078e022f */
[----:B------:R-:W-:Y:S01]  /*21d60*/  IMAD.IADD R45, R44, 0x1, -R45 ;  /* 0x000000012c2d7824 */ /* 0x000fe200078e0a2d */
[----:B------:R-:W-:Y:S01]  /*21d70*/  LOP3.LUT R49, R49, 0x1ffffffe, RZ, 0xc0, !PT ;  /* 0x1ffffffe31317812 */ /* 0x000fe200078ec0ff */
[----:B------:R-:W-:-:S02]  /*21d80*/  IMAD.U32 R50, R47, 0x10, R50 ;  /* 0x000000102f327824 */ /* 0x000fc400078e0032 */
[----:B------:R-:W-:Y:S02]  /*21d90*/  FMUL.FTZ R56, R56, R72 ;  /* 0x0000004838387220 */ /* 0x000fe40000410000 */
[----:B------:R-:W-:Y:S02]  /*21da0*/  IMAD.IADD R49, R52, 0x1, -R49 ;  /* 0x0000000134317824 */ /* 0x000fe400078e0a31 */
[----:B------:R-:W-:Y:S01]  /*21db0*/  IMAD R50, R45, 0x40, R50 ;  /* 0x000000402d327824 */ /* 0x000fe200078e0232 */
[----:B------:R0:W2:Y:S03]  /*21dc0*/  MUFU.TANH R92, R56 ;  /* 0x00000038005c7308 */ /* 0x0000a60000002400 */
[----:B0-----:R-:W-:-:S04]  /*21dd0*/  IMAD R56, R49, 0x8, R50 ;  /* 0x0000000831387824 */ /* 0x001fc800078e0232 */
[----:B------:R-:W-:-:S05]  /*21de0*/  @P0 IMAD.HI.U32 R89, R56, R89, RZ ;  /* 0x0000005938590227 */ /* 0x000fca00078e00ff */
[----:B------:R-:W-:Y:S01]  /*21df0*/  @P0 SHF.R.U32.HI R56, RZ, R86, R89 ;  /* 0x00000056ff380219 */ /* 0x000fe20000011659 */
[----:B------:R-:W-:Y:S01]  /*21e00*/  IMAD.MOV.U32 R49, RZ, RZ, -0x60 ;  /* 0xffffffa0ff317424 */ /* 0x000fe200078e00ff */
        /* <DEDUP_REMOVED lines=24> */
[----:B------:R-:W-:Y:S02]  /*21f90*/  IMAD R44, R10, R49, 0x1 ;  /* 0x000000010a2c7424 */ /* 0x000fe400078e0231 */
[-C--:B------:R-:W-:Y:S01]  /*21fa0*/  FMUL.FTZ R88, R71, R72.reuse ;  /* 0x0000004847587220 */ /* 0x080fe20000410000 */
[----:B------:R-:W-:Y:S01]  /*21fb0*/  FMUL.FTZ R53, R53, R72 ;  /* 0x0000004835357220 */ /* 0x000fe20000410000 */
[----:B------:R-:W-:Y:S01]  /*21fc0*/  IMAD R44, R45, -0x2, R44 ;  /* 0xfffffffe2d2c7824 */ /* 0x000fe200078e022c */
[----:B------:R-:W3:Y:S01]  /*21fd0*/  MUFU.TANH R9, R9 ;  /* 0x0000000900097308 */ /* 0x000ee20000002400 */
[----:B------:R-:W-:-:S03]  /*21fe0*/  LOP3.LUT R46, RZ, R73, RZ, 0x33, !PT ;  /* 0x00000049ff2e7212 */ /* 0x000fc600078e33ff */
[----:B------:R-:W-:-:S04]  /*21ff0*/  IADD3 R45, -R8, R44, R3 ;  /* 0x0000002c082d7210 */ /* 0x000fc80007ffe103 */
[----:B------:R-:W4:Y:S01]  /*22000*/  MUFU.TANH R76, R76 ;  /* 0x0000004c004c7308 */ /* 0x000f220000002400 */
[----:B------:R-:W-:-:S07]  /*22010*/  FMUL.FTZ R57, R57, R72 ;  /* 0x0000004839397220 */ /* 0x000fce0000410000 */
        /* <DEDUP_REMOVED lines=43> */
[----:B------:R-:W-:-:S02]  /*222d0*/  IMAD.IADD R74, R45, 0x1, R74 ;  /* 0x000000012d4a7824 */ /* 0x000fc400078e024a */
[----:B------:R-:W-:Y:S02]  /*222e0*/  IMAD.IADD R72, R45, 0x1, R46 ;  /* 0x000000012d487824 */ /* 0x000fe400078e022e */
[----:B------:R-:W-:Y:S02]  /*222f0*/  VIADD R59, R44, 0xffffffff ;  /* 0xffffffff2c3b7836 */ /* 0x000fe40000000000 */
[--C-:B0-----:R-:W-:Y:S01]  /*22300*/  IMAD.IADD R58, R74, 0x1, R47.reuse ;  /* 0x000000014a3a7824 */ /* 0x101fe200078e022f */
[----:B------:R0:W1:Y:S02]  /*22310*/  MUFU.TANH R93, R57 ;  /* 0x00000039005d7308 */ /* 0x0000640000002400 */
[----:B0-----:R-:W-:Y:S01]  /*22320*/  IMAD.IADD R57, R72, 0x1, R47 ;  /* 0x0000000148397824 */ /* 0x001fe200078e022f */
        /* <DEDUP_REMOVED lines=17> */
.L_x_11206:
[----:B------:R-:W-:Y:S05]  /*22440*/  BSYNC B4 ;  /* 0x0000000000047941 */ /* 0x000fea0003800000 */
.L_x_11205:
[----:B------:R-:W-:Y:S01]  /*22450*/  LOP3.LUT R44, RZ, R44, RZ, 0x33, !PT ;  /* 0x0000002cff2c7212 */ /* 0x000fe200078e33ff */
[----:B------:R-:W-:Y:S06]  /*22460*/  BRA `(.L_x_11207) ;  /* 0x0000000000287947 */ /* 0x000fec0003800000 */
.L_x_11204:
        /* <DEDUP_REMOVED lines=10> */
.L_x_11207:
[----:B------:R-:W-:Y:S05]  /*22510*/  BSYNC B3 ;  /* 0x0000000000037941 */ /* 0x000fea0003800000 */
.L_x_11203:
[----:B------:R-:W-:-:S05]  /*22520*/  IMAD R44, R7, R44, R59 ;  /* 0x0000002c072c7224 */ /* 0x000fca00078e023b */
[----:B------:R-:W-:Y:S02]  /*22530*/  VIMNMX R57, R57, R44, !PT ;  /* 0x0000002c39397248 */ /* 0x000fe40007fe0100 */
[----:B------:R-:W-:-:S07]  /*22540*/  VIADDMNMX R58, R44, R7, R58, PT ;  /* 0x000000072c3a7246 */ /* 0x000fce000380013a */
.L_x_11202:
[----:B------:R-:W-:Y:S05]  /*22550*/  BSYNC B2 ;  /* 0x0000000000027941 */ /* 0x000fea0003800000 */
.L_x_11201:
        /* <DEDUP_REMOVED lines=116> */
[----:B------:R-:W-:Y:S01]  /*22ca0*/  ISETP.GE.AND P6, PT, R7, 0x1, PT ;  /* 0x000000010700780c */ /* 0x000fe20003fc6270 */
[--C-:B0-----:R-:W-:Y:S02]  /*22cb0*/  IMAD.IADD R80, R74, 0x1, R9.reuse ;  /* 0x000000014a507824 */ /* 0x101fe400078e0209 */
[----:B------:R-:W-:-:S10]  /*22cc0*/  IMAD.IADD R72, R72, 0x1, R9 ;  /* 0x0000000148487824 */ /* 0x000fd400078e0209 */
        /* <DEDUP_REMOVED lines=17> */
.L_x_11213:
[----:B------:R-:W-:Y:S05]  /*22de0*/  BSYNC B4 ;  /* 0x0000000000047941 */ /* 0x000fea0003800000 */
.L_x_11212:
[----:B------:R-:W-:Y:S01]  /*22df0*/  LOP3.LUT R8, RZ, R8, RZ, 0x33, !PT ;  /* 0x00000008ff087212 */ /* 0x000fe200078e33ff */
[----:B------:R-:W-:Y:S06]  /*22e00*/  BRA `(.L_x_11214) ;  /* 0x0000000000287947 */ /* 0x000fec0003800000 */
.L_x_11211:
        /* <DEDUP_REMOVED lines=10> */
.L_x_11214:
[----:B------:R-:W-:Y:S05]  /*22eb0*/  BSYNC B3 ;  /* 0x0000000000037941 */ /* 0x000fea0003800000 */
.L_x_11210:
[----:B------:R-:W-:-:S05]  /*22ec0*/  IMAD R3, R7, R8, R59 ;  /* 0x0000000807037224 */ /* 0x000fca00078e023b */
[----:B------:R-:W-:Y:S02]  /*22ed0*/  VIADDMNMX R80, R3, R7, R80, PT ;  /* 0x0000000703507246 */ /* 0x000fe40003800150 */
[----:B------:R-:W-:-:S07]  /*22ee0*/  VIMNMX R72, R72, R3, !PT ;  /* 0x0000000348487248 */ /* 0x000fce0007fe0100 */
.L_x_11209:
[----:B------:R-:W-:Y:S05]  /*22ef0*/  BSYNC B2 ;  /* 0x0000000000027941 */ /* 0x000fea0003800000 */
.L_x_11208:
[----:B------:R-:W2:Y:S01]  /*22f00*/  LDL.64 R8, [R0+0x40] ;  /* 0x0000400000087983 */ /* 0x000ea20000100a00 */
        /* <DEDUP_REMOVED lines=61> */
[----:B------:R-:W-:Y:S02]  /*232e0*/  R2UR UR4, R4 ;  /* 0x00000000040472ca */ /* 0x000fe400000e0000 */
[----:B------:R-:W-:Y:S02]  /*232f0*/  ISETP.LT.OR P0, PT, R80, 0x41, P0 ;  /* 0x000000415000780c */ /* 0x000fe40000701670 */
[----:B------:R-:W-:Y:S02]  /*23300*/  R2UR UR5, R5 ;  /* 0x00000000050572ca */ /* 0x000fe400000e0000 */
[----:B------:R-:W-:-:S02]  /*23310*/  FSEL R64, R87, -INF , !P0 ;  /* 0xff80000057407808 */ /* 0x000fc40004000000 */
[----:B------:R-:W-:Y:S02]  /*23320*/  ISETP.GT.AND P0, PT, R72, RZ, !P6 ;  /* 0x000000ff4800720c */ /* 0x000fe40007704270 */
[----:B------:R-:W-:Y:S02]  /*23330*/  ISETP.NE.AND P1, PT, R93, RZ, PT ;  /* 0x000000ff5d00720c */ /* 0x000fe40003f25270 */
[----:B------:R-:W-:Y:S02]  /*23340*/  ISETP.LT.OR P0, PT, R80, 0x1, P0 ;  /* 0x000000015000780c */ /* 0x000fe40000701670 */
[----:B------:R-:W-:Y:S02]  /*23350*/  ISETP.NE.AND P6, PT, R75, RZ, PT ;  /* 0x000000ff4b00720c */ /* 0x000fe40003fc5270 */
[----:B------:R-:W-:Y:S02]  /*23360*/  FSEL R20, R2, -INF , !P0 ;  /* 0xff80000002147808 */ /* 0x000fe40004000000 */
[----:B------:R-:W-:Y:S01]  /*23370*/  ISETP.NE.AND P0, PT, R92, RZ, PT ;  /* 0x000000ff5c00720c */ /* 0x000fe20003f05270 */
[----:B--2---:R-:W2:Y:S03]  /*23380*/  LD.E.64 R2, desc[UR4][R8.64] ;  /* 0x0000000408027980 */ /* 0x004ea6000c101b00 */
[----:B------:R-:W-:-:S02]  /*23390*/  ISETP.GT.AND P0, PT, R72, 0x41, !P0 ;  /* 0x000000414800780c */ /* 0x000fc40004704270 */
[----:B------:R-:W-:Y:S01]  /*233a0*/  ISETP.GT.AND P1, PT, R72, 0x48, !P1 ;  /* 0x000000484800780c */ /* 0x000fe20004f24270 */
[----:B------:R-:W3:Y:S01]  /*233b0*/  LD.E R28, desc[UR4][R8.64+0x20] ;  /* 0x00002004081c7980 */ /* 0x000ee2000c101900 */
[----:B------:R-:W-:Y:S02]  /*233c0*/  ISETP.LT.OR P0, PT, R80, 0x42, P0 ;  /* 0x000000425000780c */ /* 0x000fe40000701670 */
[C---:B------:R-:W-:Y:S02]  /*233d0*/  ISETP.GT.AND P2, PT, R72.reuse, 0x49, !P2 ;  /* 0x000000494800780c */ /* 0x040fe40005744270 */
[C---:B------:R-:W-:Y:S02]  /*233e0*/  ISETP.GT.AND P3, PT, R72.reuse, 0x50, !P3 ;  /* 0x000000504800780c */ /* 0x040fe40005f64270 */
[C---:B------:R-:W-:Y:S02]  /*233f0*/  ISETP.GT.AND P4, PT, R72.reuse, 0x51, !P4 ;  /* 0x000000514800780c */ /* 0x040fe40006784270 */
[----:B------:R-:W-:-:S02]  /*23400*/  ISETP.GT.AND P5, PT, R72, 0x58, !P5 ;  /* 0x000000584800780c */ /* 0x000fc40006fa4270 */
[----:B------:R-:W-:Y:S02]  /*23410*/  ISETP.GT.AND P6, PT, R72, 0x59, !P6 ;  /* 0x000000594800780c */ /* 0x000fe400077c4270 */
[C---:B------:R-:W-:Y:S02]  /*23420*/  ISETP.LT.OR P1, PT, R80.reuse, 0x49, P1 ;  /* 0x000000495000780c */ /* 0x040fe40000f21670 */
[----:B------:R-:W-:Y:S02]  /*23430*/  FSEL R72, R33, -INF , !P0 ;  /* 0xff80000021487808 */ /* 0x000fe40004000000 */
[----:B------:R-:W-:Y:S02]  /*23440*/  ISETP.LT.OR P2, PT, R80, 0x4a, P2 ;  /* 0x0000004a5000780c */ /* 0x000fe40001741670 */
[----:B------:R-:W-:Y:S02]  /*23450*/  FSEL R73, R34, -INF , !P1 ;  /* 0xff80000022497808 */ /* 0x000fe40004800000 */
[----:B------:R-:W-:-:S02]  /*23460*/  ISETP.LT.OR P3, PT, R80, 0x51, P3 ;  /* 0x000000515000780c */ /* 0x000fc40001f61670 */
[----:B------:R-:W-:Y:S02]  /*23470*/  FSEL R74, R35, -INF , !P2 ;  /* 0xff800000234a7808 */ /* 0x000fe40005000000 */
[C---:B------:R-:W-:Y:S02]  /*23480*/  ISETP.LT.OR P4, PT, R80.reuse, 0x52, P4 ;  /* 0x000000525000780c */ /* 0x040fe40002781670 */
[----:B------:R-:W-:Y:S02]  /*23490*/  FSEL R75, R81, -INF , !P3 ;  /* 0xff800000514b7808 */ /* 0x000fe40005800000 */
[C---:B------:R-:W-:Y:S02]  /*234a0*/  ISETP.LT.OR P5, PT, R80.reuse, 0x59, P5 ;  /* 0x000000595000780c */ /* 0x040fe40002fa1670 */
[----:B------:R-:W-:Y:S02]  /*234b0*/  FSEL R79, R83, -INF , !P4 ;  /* 0xff800000534f7808 */ /* 0x000fe40006000000 */
[----:B------:R-:W-:-:S02]  /*234c0*/  ISETP.LT.OR P6, PT, R80, 0x5a, P6 ;  /* 0x0000005a5000780c */ /* 0x000fc400037c1670 */
[----:B------:R-:W-:Y:S02]  /*234d0*/  FSEL R80, R86, -INF , !P5 ;  /* 0xff80000056507808 */ /* 0x000fe40006800000 */
[----:B------:R-:W-:Y:S02]  /*234e0*/  R2UR UR6, R4 ;  /* 0x00000000040672ca */ /* 0x000fe400000e0000 */
[----:B------:R-:W-:Y:S02]  /*234f0*/  R2UR UR7, R5 ;  /* 0x00000000050772ca */ /* 0x000fe400000e0000 */
[----:B------:R-:W-:-:S11]  /*23500*/  FSEL R81, R88, -INF , !P6 ;  /* 0xff80000058517808 */ /* 0x000fd60007000000 */
[----:B------:R-:W4:Y:S01]  /*23510*/  LD.E R32, desc[UR6][R8.64+0x14] ;  /* 0x0000140608207980 */ /* 0x000f22000c101900 */
        /* <DEDUP_REMOVED lines=48> */
[----:B------:R-:W-:-:S05]  /*23820*/  FMNMX.FTZ R27, R81, R24, !PT ;  /* 0x00000018511b7209 */ /* 0x000fca0007810000 */
[----:B------:R1:W-:Y:S04]  /*23830*/  ST.E.64 desc[UR4][R8.64], R26 ;  /* 0x0000001a08007985 */ /* 0x0003e8000c101b04 */
[----:B------:R-:W2:Y:S01]  /*23840*/  LD.E R30, desc[UR6][R8.64+0x4] ;  /* 0x00000406081e7980 */ /* 0x000ea2000c101900 */
[----:B0-----:R-:W-:-:S03]  /*23850*/  FMNMX.FTZ R7, R26, R7, !PT ;  /* 0x000000071a077209 */ /* 0x001fc60007810000 */
[----:B-1----:R-:W4:Y:S04]  /*23860*/  LD.E R26, desc[UR4][R8.64+0x10] ;  /* 0x00001004081a7980 */ /* 0x002f28000c101900 */
[----:B------:R-:W0:Y:S02]  /*23870*/  SHFL.BFLY PT, R24, R7, 0x1, 0x1f ;  /* 0x0c201f0007187f89 */ /* 0x000e2400000e0000 */
[----:B0-----:R-:W-:-:S05]  /*23880*/  FMNMX.FTZ R15, R7, R24, !PT ;  /* 0x00000018070f7209 */ /* 0x001fca0007810000 */
[----:B------:R-:W-:Y:S04]  /*23890*/  ST.E desc[UR4][R8.64], R15 ;  /* 0x0000000f08007985 */ /* 0x000fe8000c101904 */
[----:B------:R-:W3:Y:S01]  /*238a0*/  LD.E R25, desc[UR6][R8.64] ;  /* 0x0000000608197980 */ /* 0x000ee2000c101900 */
[----:B------:R-:W-:Y:S02]  /*238b0*/  R2UR UR8, R4 ;  /* 0x00000000040872ca */ /* 0x000fe400000e0000 */
[----:B------:R-:W-:Y:S01]  /*238c0*/  R2UR UR9, R5 ;  /* 0x00000000050972ca */ /* 0x000fe200000e0000 */
[----:B--2---:R-:W0:Y:S02]  /*238d0*/  SHFL.BFLY PT, R7, R30, 0x2, 0x1f ;  /* 0x0c401f001e077f89 */ /* 0x004e2400000e0000 */
[----:B0-----:R-:W-:-:S05]  /*238e0*/  FMNMX.FTZ R7, R7, R30, !PT ;  /* 0x0000001e07077209 */ /* 0x001fca0007810000 */
[----:B------:R-:W0:Y:S01]  /*238f0*/  SHFL.BFLY PT, R24, R7, 0x1, 0x1f ;  /* 0x0c201f0007187f89 */ /* 0x000e2200000e0000 */
[----:B---3--:R-:W-:Y:S02]  /*23900*/  FSETP.NEU.FTZ.AND P0, PT, R25, -INF , PT ;  /* 0xff8000001900780b */ /* 0x008fe40003f1d000 */
[----:B0-----:R-:W-:Y:S02]  /*23910*/  FMNMX.FTZ R21, R7, R24, !PT ;  /* 0x0000001807157209 */ /* 0x001fe40007810000 */
[----:B------:R-:W-:Y:S02]  /*23920*/  FSEL R15, R25, RZ, P0 ;  /* 0x000000ff190f7208 */ /* 0x000fe40000000000 */
[----:B------:R-:W-:-:S03]  /*23930*/  FSETP.NEU.FTZ.AND P0, PT, R21, -INF , PT ;  /* 0xff8000001500780b */ /* 0x000fc60003f1d000 */
[----:B------:R-:W-:Y:S01]  /*23940*/  FADD.FTZ R15, R2, -R15 ;  /* 0x8000000f020f7221 */ /* 0x000fe20000010000 */
[----:B------:R-:W-:-:S03]  /*23950*/  FSEL R2, R21, RZ, P0 ;  /* 0x000000ff15027208 */ /* 0x000fc60000000000 */
[----:B------:R-:W-:Y:S02]  /*23960*/  FMUL.FTZ R15, R15, R28 ;  /* 0x0000001c0f0f7220 */ /* 0x000fe40000410000 */
[----:B------:R-:W-:-:S04]  /*23970*/  FADD.FTZ R3, R3, -R2 ;  /* 0x8000000203037221 */ /* 0x000fc80000010000 */
[----:B------:R-:W-:Y:S01]  /*23980*/  FMUL.FTZ R28, R28, R3 ;  /* 0x000000031c1c7220 */ /* 0x000fe20000410000 */
[----:B------:R-:W4:Y:S08]  /*23990*/  MUFU.EX2 R15, R15 ;  /* 0x0000000f000f7308 */ /* 0x000f300000000800 */
[----:B------:R-:W0:Y:S01]  /*239a0*/  MUFU.EX2 R7, R28 ;  /* 0x0000001c00077308 */ /* 0x000e220000000800 */
[----:B------:R-:W-:Y:S01]  /*239b0*/  ST.E desc[UR4][R8.64+0x4], R21 ;  /* 0x0000041508007985 */ /* 0x000fe2000c101904 */
[----:B----4-:R-:W-:Y:S01]  /*239c0*/  FMUL.FTZ R25, R15, R26 ;  /* 0x0000001a0f197220 */ /* 0x010fe20000410000 */
[----:B0-----:R-:W-:-:S04]  /*239d0*/  FMUL.FTZ R27, R7, R32 ;  /* 0x00000020071b7220 */ /* 0x001fc80000410000 */
[----:B------:R-:W-:Y:S04]  /*239e0*/  ST.E desc[UR6][R8.64+0x10], R25 ;  /* 0x0000101908007985 */ /* 0x000fe8000c101906 */
[----:B------:R0:W-:Y:S04]  /*239f0*/  ST.E desc[UR8][R8.64+0x14], R27 ;  /* 0x0000141b08007985 */ /* 0x0001e8000c101908 */
[----:B------:R-:W2:Y:S04]  /*23a00*/  LDL.64 R2, [R0+0x40] ;  /* 0x0000400000027983 */ /* 0x000ea80000100a00 */
[----:B--2---:R-:W0:Y:S04]  /*23a10*/  LD.E R83, desc[UR6][R2.64+0x20] ;  /* 0x0000200602537980 */ /* 0x004e28000c101900 */
[----:B------:R-:W0:Y:S04]  /*23a20*/  LD.E R24, desc[UR4][R2.64] ;  /* 0x0000000402187980 */ /* 0x000e28000c101900 */
[----:B------:R-:W2:Y:S04]  /*23a30*/  LD.E R26, desc[UR4][R2.64+0x4] ;  /* 0x00000404021a7980 */ /* 0x000ea8000c101900 */
[----:B------:R-:W3:Y:S04]  /*23a40*/  LD.E R85, desc[UR4][R2.64+0x10] ;  /* 0x0000100402557980 */ /* 0x000ee8000c101900 */
[----:B------:R-:W4:Y:S01]  /*23a50*/  LD.E R84, desc[UR6][R2.64+0x14] ;  /* 0x0000140602547980 */ /* 0x000f22000c101900 */
[C---:B0-----:R-:W-:Y:S01]  /*23a60*/  FMUL.FTZ R8, R24.reuse, R83 ;  /* 0x0000005318087220 */ /* 0x041fe20000410000 */
[----:B------:R-:W-:-:S04]  /*23a70*/  FSETP.NEU.FTZ.AND P0, PT, R24, -INF , PT ;  /* 0xff8000001800780b */ /* 0x000fc80003f1d000 */
[----:B------:R-:W-:Y:S01]  /*23a80*/  FSEL R8, R8, RZ, P0 ;  /* 0x000000ff08087208 */ /* 0x000fe20000000000 */
[----:B--2---:R-:W-:Y:S01]  /*23a90*/  FMUL.FTZ R9, R83, R26 ;  /* 0x0000001a53097220 */ /* 0x004fe20000410000 */
[----:B------:R-:W-:-:S03]  /*23aa0*/  FSETP.NEU.FTZ.AND P0, PT, R26, -INF , PT ;  /* 0xff8000001a00780b */ /* 0x000fc60003f1d000 */
        /* <DEDUP_REMOVED lines=24> */
[----:B------:R-:W-:-:S05]  /*23c30*/  FSEL R8, R9, RZ, P0 ;  /* 0x000000ff09087208 */ /* 0x000fca0000000000 */
[-CC-:B------:R-:W-:Y:S01]  /*23c40*/  FFMA.FTZ R173, R20, R83.reuse, -R8.reuse ;  /* 0x0000005314ad7223 */ /* 0x180fe20000010808 */
[-CC-:B------:R-:W-:Y:S01]  /*23c50*/  FFMA.FTZ R20, R71, R83.reuse, -R8.reuse ;  /* 0x0000005347147223 */ /* 0x180fe20000010808 */
[----:B------:R-:W3:Y:S01]  /*23c60*/  MUFU.EX2 R172, R172 ;  /* 0x000000ac00ac7308 */ /* 0x000ee20000000800 */
[-CC-:B------:R-:W-:Y:S01]  /*23c70*/  FFMA.FTZ R175, R56, R83.reuse, -R8.reuse ;  /* 0x0000005338af7223 */ /* 0x180fe20000010808 */
[----:B------:R-:W-:-:S06]  /*23c80*/  FFMA.FTZ R24, R70, R83, -R8 ;  /* 0x0000005346187223 */ /* 0x000fcc0000010808 */
[----:B------:R-:W4:Y:S01]  /*23c90*/  MUFU.EX2 R173, R173 ;  /* 0x000000ad00ad7308 */ /* 0x000f220000000800 */
[----:B------:R-:W-:-:S07]  /*23ca0*/  FFMA.FTZ R153, R57, R83, -R8 ;  /* 0x0000005339997223 */ /* 0x000fce0000010808 */
[----:B------:R-:W0:Y:S08]  /*23cb0*/  MUFU.EX2 R21, R21 ;  /* 0x0000001500157308 */ /* 0x000e300000000800 */
[----:B------:R-:W1:Y:S01]  /*23cc0*/  MUFU.EX2 R20, R20 ;  /* 0x0000001400147308 */ /* 0x000e620000000800 */
[----:B------:R-:W-:-:S07]  /*23cd0*/  FFMA.FTZ R26, R69, R83, -R8 ;  /* 0x00000053451a7223 */ /* 0x000fce0000010808 */
[----:B------:R-:W2:Y:S08]  /*23ce0*/  MUFU.EX2 R174, R174 ;  /* 0x000000ae00ae7308 */ /* 0x000eb00000000800 */
[----:B------:R-:W2:Y:S01]  /*23cf0*/  MUFU.EX2 R175, R175 ;  /* 0x000000af00af7308 */ /* 0x000ea20000000800 */
[----:B---3--:R-:W-:Y:S01]  /*23d00*/  FADD.FTZ R36, R172, R85 ;  /* 0x00000055ac247221 */ /* 0x008fe20000010000 */
[----:B----4-:R-:W-:-:S06]  /*23d10*/  FADD.FTZ R9, R173, R84 ;  /* 0x00000054ad097221 */ /* 0x010fcc0000010000 */
[----:B------:R-:W3:Y:S01]  /*23d20*/  MUFU.EX2 R25, R25 ;  /* 0x0000001900197308 */ /* 0x000ee20000000800 */
[----:B------:R-:W-:-:S07]  /*23d30*/  FFMA.FTZ R155, R58, R83, -R8 ;  /* 0x000000533a9b7223 */ /* 0x000fce0000010808 */
[----:B------:R-:W4:Y:S01]  /*23d40*/  MUFU.EX2 R24, R24 ;  /* 0x0000001800187308 */ /* 0x000f220000000800 */
[----:B0-----:R-:W-:Y:S01]  /*23d50*/  FADD.FTZ R47, R21, R36 ;  /* 0x00000024152f7221 */ /* 0x001fe20000010000 */
[----:B-1----:R-:W-:-:S06]  /*23d60*/  FADD.FTZ R38, R20, R9 ;  /* 0x0000000914267221 */ /* 0x002fcc0000010000 */
[----:B------:R-:W0:Y:S01]  /*23d70*/  MUFU.EX2 R152, R152 ;  /* 0x0000009800987308 */ /* 0x000e220000000800 */
[----:B------:R-:W-:-:S07]  /*23d80*/  FFMA.FTZ R28, R68, R83, -R8 ;  /* 0x00000053441c7223 */ /* 0x000fce0000010808 */
[----:B------:R-:W1:Y:S01]  /*23d90*/  MUFU.EX2 R153, R153 ;  /* 0x0000009900997308 */ /* 0x000e620000000800 */
[----:B--2---:R-:W-:Y:S01]  /*23da0*/  FADD.FTZ R40, R174, R47 ;  /* 0x0000002fae287221 */ /* 0x004fe20000010000 */
[----:B------:R-:W-:-:S06]  /*23db0*/  FADD.FTZ R9, R175, R38 ;  /* 0x00000026af097221 */ /* 0x000fcc0000010000 */
[----:B------:R-:W2:Y:S01]  /*23dc0*/  MUFU.EX2 R27, R27 ;  /* 0x0000001b001b7308 */ /* 0x000ea20000000800 */
[----:B------:R-:W-:-:S07]  /*23dd0*/  FFMA.FTZ R157, R59, R83, -R8 ;  /* 0x000000533b9d7223 */ /* 0x000fce0000010808 */
        /* <DEDUP_REMOVED lines=78> */
[----:B------:R-:W3:Y:S08]  /*242c0*/  MUFU.EX2 R43, R43 ;  /* 0x0000002b002b7308 */ /* 0x000ef00000000800 */
[----:B------:R-:W4:Y:S01]  /*242d0*/  MUFU.EX2 R42, R42 ;  /* 0x0000002a002a7308 */ /* 0x000f220000000800 */
[----:B0-----:R-:W-:Y:S01]  /*242e0*/  FADD.FTZ R47, R41, R8 ;  /* 0x00000008292f7221 */ /* 0x001fe20000010000 */
[----:B-1----:R-:W-:-:S06]  /*242f0*/  FADD.FTZ R8, R40, R9 ;  /* 0x0000000928087221 */ /* 0x002fcc0000010000 */
[----:B------:R-:W0:Y:S08]  /*24300*/  MUFU.EX2 R170, R170 ;  /* 0x000000aa00aa7308 */ /* 0x000e300000000800 */
[----:B------:R-:W1:Y:S01]  /*24310*/  MUFU.EX2 R171, R171 ;  /* 0x000000ab00ab7308 */ /* 0x000e620000000800 */
[----:B--2---:R-:W-:Y:S01]  /*24320*/  FADD.FTZ R46, R168, R47 ;  /* 0x0000002fa82e7221 */ /* 0x004fe20000010000 */
[----:B------:R-:W-:-:S06]  /*24330*/  FADD.FTZ R9, R169, R8 ;  /* 0x00000008a9097221 */ /* 0x000fcc0000010000 */
[----:B------:R-:W2:Y:S08]  /*24340*/  MUFU.EX2 R45, R45 ;  /* 0x0000002d002d7308 */ /* 0x000eb00000000800 */
[----:B------:R-:W2:Y:S01]  /*24350*/  MUFU.EX2 R44, R44 ;  /* 0x0000002c002c7308 */ /* 0x000ea20000000800 */
[----:B---3--:R-:W-:Y:S01]  /*24360*/  FADD.FTZ R47, R43, R46 ;  /* 0x0000002e2b2f7221 */ /* 0x008fe20000010000 */
[----:B----4-:R-:W-:-:S03]  /*24370*/  FADD.FTZ R8, R42, R9 ;  /* 0x000000092a087221 */ /* 0x010fc60000010000 */
[----:B0-----:R-:W-:Y:S01]  /*24380*/  FADD.FTZ R46, R170, R47 ;  /* 0x0000002faa2e7221 */ /* 0x001fe20000010000 */
[----:B-1----:R-:W-:-:S03]  /*24390*/  FADD.FTZ R9, R171, R8 ;  /* 0x00000008ab097221 */ /* 0x002fc60000010000 */
[----:B--2---:R-:W-:Y:S01]  /*243a0*/  FADD.FTZ R47, R45, R46 ;  /* 0x0000002e2d2f7221 */ /* 0x004fe20000010000 */
[----:B------:R-:W-:-:S04]  /*243b0*/  FADD.FTZ R49, R44, R9 ;  /* 0x000000092c317221 */ /* 0x000fc80000010000 */
[----:B------:R-:W-:Y:S04]  /*243c0*/  ST.E desc[UR4][R2.64+0x10], R47 ;  /* 0x0000102f02007985 */ /* 0x000fe8000c101904 */
[----:B------:R0:W-:Y:S04]  /*243d0*/  ST.E desc[UR6][R2.64+0x14], R49 ;  /* 0x0000143102007985 */ /* 0x0001e8000c101906 */
[----:B------:R-:W2:Y:S01]  /*243e0*/  LDL.64 R8, [R0+0x50] ;  /* 0x0000500000087983 */ /* 0x000ea20000100a00 */
        /* <DEDUP_REMOVED lines=8> */
[----:B--2---:R-:W2:Y:S04]  /*24470*/  LD.E R102, desc[UR4][R8.64] ;  /* 0x0000000408667980 */ /* 0x004ea8000c101900 */
[----:B------:R-:W3:Y:S04]  /*24480*/  LD.E R104, desc[UR6][R8.64+0x4] ;  /* 0x0000040608687980 */ /* 0x000ee8000c101900 */
        /* <DEDUP_REMOVED lines=24> */
[----:B0-----:R-:W4:Y:S04]  /*24610*/  LD.E R2, desc[UR6][R8.64+0xd0] ;  /* 0x0000d00608027980 */ /* 0x001f28000c101900 */
        /* <DEDUP_REMOVED lines=8> */
[----:B------:R-:W-:-:S03]  /*246a0*/  R2UR UR18, R4 ;  /* 0x00000000041272ca */ /* 0x000fc600000e0000 */
[----:B------:R-:W4:Y:S01]  /*246b0*/  LD.E R62, desc[UR10][R8.64+0x114] ;  /* 0x0001140a083e7980 */ /* 0x000f22000c101900 */
[----:B------:R-:W-:-:S03]  /*246c0*/  R2UR UR19, R5 ;  /* 0x00000000051372ca */ /* 0x000fc600000e0000 */
[----:B------:R-:W4:Y:S01]  /*246d0*/  LD.E R64, desc[UR12][R8.64+0x120] ;  /* 0x0001200c08407980 */ /* 0x000f22000c101900 */
[----:B------:R-:W-:-:S03]  /*246e0*/  R2UR UR20, R4 ;  /* 0x00000000041472ca */ /* 0x000fc600000e0000 */
[----:B------:R-:W4:Y:S01]  /*246f0*/  LD.E R66, desc[UR4][R8.64+0x124] ;  /* 0x0001240408427980 */ /* 0x000f22000c101900 */
[----:B------:R-:W-:-:S03]  /*24700*/  R2UR UR21, R5 ;  /* 0x00000000051572ca */ /* 0x000fc600000e0000 */
[----:B------:R-:W4:Y:S01]  /*24710*/  LD.E R68, desc[UR14][R8.64+0x130] ;  /* 0x0001300e08447980 */ /* 0x000f22000c101900 */
[C---:B------:R-:W-:Y:S02]  /*24720*/  R2UR UR22, R4.reuse ;  /* 0x00000000041672ca */ /* 0x040fe400000e0000 */
        /* <DEDUP_REMOVED lines=41> */
[----:B--2---:R-:W-:-:S03]  /*249c0*/  FMUL.FTZ R3, R15, R102 ;  /* 0x000000660f037220 */ /* 0x004fc60000410000 */
[----:B------:R-:W2:Y:S01]  /*249d0*/  LD.E R63, desc[UR16][R8.64+0xf8] ;  /* 0x0000f810083f7980 */ /* 0x000ea2000c101900 */
[----:B---3--:R-:W-:-:S03]  /*249e0*/  FMUL.FTZ R47, R15, R104 ;  /* 0x000000680f2f7220 */ /* 0x008fc60000410000 */
[----:B------:R-:W3:Y:S01]  /*249f0*/  LD.E R102, desc[UR24][R8.64+0x1b0] ;  /* 0x0001b01808667980 */ /* 0x000ee2000c101900 */
[----:B----4-:R-:W-:-:S03]  /*24a00*/  FMUL.FTZ R49, R15, R106 ;  /* 0x0000006a0f317220 */ /* 0x010fc60000410000 */
[----:B------:R-:W4:Y:S04]  /*24a10*/  LD.E R104, desc[UR4][R8.64+0x1b4] ;  /* 0x0001b40408687980 */ /* 0x000f28000c101900 */
[----:B------:R-:W2:Y:S04]  /*24a20*/  LD.E R106, desc[UR6][R8.64+0x1c0] ;  /* 0x0001c006086a7980 */ /* 0x000ea8000c101900 */
[----:B------:R0:W-:Y:S04]  /*24a30*/  ST.E desc[UR8][R8.64], R3 ;  /* 0x0000000308007985 */ /* 0x0001e8000c101908 */
[----:B------:R1:W-:Y:S04]  /*24a40*/  ST.E desc[UR10][R8.64+0x4], R47 ;  /* 0x0000042f08007985 */ /* 0x0003e8000c10190a */
[----:B------:R1:W-:Y:S01]  /*24a50*/  ST.E desc[UR12][R8.64+0x10], R49 ;  /* 0x0000103108007985 */ /* 0x0003e2000c10190c */
[C---:B0-----:R-:W-:Y:S01]  /*24a60*/  FMUL.FTZ R3, R15.reuse, R118 ;  /* 0x000000760f037220 */ /* 0x041fe20000410000 */
[----:B------:R-:W-:-:S02]  /*24a70*/  FMUL.FTZ R51, R15, R132 ;  /* 0x000000840f337220 */ /* 0x000fc40000410000 */
[----:B------:R-:W4:Y:S01]  /*24a80*/  LD.E R118, desc[UR14][R8.64+0x1f4] ;  /* 0x0001f40e08767980 */ /* 0x000f22000c101900 */
[----:B-1----:R-:W-:-:S03]  /*24a90*/  FMUL.FTZ R47, R15, R128 ;  /* 0x000000800f2f7220 */ /* 0x002fc60000410000 */
[----:B------:R-:W4:Y:S01]  /*24aa0*/  LD.E R128, desc[UR16][R8.64+0x8] ;  /* 0x0000081008807980 */ /* 0x000f22000c101900 */
[----:B------:R-:W-:-:S03]  /*24ab0*/  FMUL.FTZ R49, R15, R130 ;  /* 0x000000820f317220 */ /* 0x000fc60000410000 */
[----:B------:R-:W4:Y:S04]  /*24ac0*/  LD.E R130, desc[UR18][R8.64+0xc] ;  /* 0x00000c1208827980 */ /* 0x000f28000c101900 */
[----:B------:R-:W4:Y:S04]  /*24ad0*/  LD.E R132, desc[UR22][R8.64+0x1c] ;  /* 0x00001c1608847980 */ /* 0x000f28000c101900 */
[----:B------:R0:W-:Y:S04]  /*24ae0*/  ST.E desc[UR10][R8.64+0x14], R3 ;  /* 0x0000140308007985 */ /* 0x0001e8000c10190a */
[----:B------:R1:W-:Y:S04]  /*24af0*/  ST.E desc[UR12][R8.64+0x24], R49 ;  /* 0x0000243108007985 */ /* 0x0003e8000c10190c */
[----:B------:R1:W-:Y:S01]  /*24b00*/  ST.E desc[UR6][R8.64+0x20], R47 ;  /* 0x0000202f08007985 */ /* 0x0003e2000c101906 */
[----:B0-----:R-:W-:-:S03]  /*24b10*/  FMUL.FTZ R3, R15, R186 ;  /* 0x000000ba0f037220 */ /* 0x001fc60000410000 */
[----:B------:R0:W-:Y:S01]  /*24b20*/  ST.E desc[UR4][R8.64+0x30], R51 ;  /* 0x0000303308007985 */ /* 0x0001e2000c101904 */
[----:B-1----:R-:W-:-:S03]  /*24b30*/  FMUL.FTZ R49, R15, R190 ;  /* 0x000000be0f317220 */ /* 0x002fc60000410000 */
[----:B------:R-:W4:Y:S01]  /*24b40*/  LD.E R186, desc[UR26][R8.64+0x6c] ;  /* 0x00006c1a08ba7980 */ /* 0x000f22000c101900 */
[----:B------:R-:W-:-:S03]  /*24b50*/  FMUL.FTZ R47, R15, R188 ;  /* 0x000000bc0f2f7220 */ /* 0x000fc60000410000 */
[----:B------:R-:W4:Y:S04]  /*24b60*/  LD.E R190, desc[UR10][R8.64+0x7c] ;  /* 0x00007c0a08be7980 */ /* 0x000f28000c101900 */
[----:B------:R-:W4:Y:S01]  /*24b70*/  LD.E R188, desc[UR8][R8.64+0x78] ;  /* 0x0000780808bc7980 */ /* 0x000f22000c101900 */
[----:B0-----:R-:W-:-:S03]  /*24b80*/  FMUL.FTZ R51, R15, R192 ;  /* 0x000000c00f337220 */ /* 0x001fc60000410000 */
[----:B------:R-:W4:Y:S04]  /*24b90*/  LD.E R192, desc[UR16][R8.64+0x88] ;  /* 0x0000881008c07980 */ /* 0x000f28000c101900 */
[----:B------:R0:W-:Y:S04]  /*24ba0*/  ST.E desc[UR12][R8.64+0x44], R49 ;  /* 0x0000443108007985 */ /* 0x0001e8000c10190c */
[----:B------:R1:W-:Y:S04]  /*24bb0*/  ST.E desc[UR6][R8.64+0x34], R3 ;  /* 0x0000340308007985 */ /* 0x0003e8000c101906 */
[----:B------:R1:W-:Y:S01]  /*24bc0*/  ST.E desc[UR4][R8.64+0x40], R47 ;  /* 0x0000402f08007985 */ /* 0x0003e2000c101904 */
[----:B0-----:R-:W-:-:S03]  /*24bd0*/  FMUL.FTZ R49, R15, R53 ;  /* 0x000000350f317220 */ /* 0x001fc60000410000 */
[----:B------:R0:W-:Y:S04]  /*24be0*/  ST.E desc[UR14][R8.64+0x50], R51 ;  /* 0x0000503308007985 */ /* 0x0001e8000c10190e */
[----:B-1----:R-:W4:Y:S01]  /*24bf0*/  LD.E R3, desc[UR6][R8.64+0x9c] ;  /* 0x00009c0608037980 */ /* 0x002f22000c101900 */
[----:B------:R-:W-:-:S03]  /*24c00*/  FMUL.FTZ R71, R15, R59 ;  /* 0x0000003b0f477220 */ /* 0x000fc60000410000 */
[----:B------:R-:W4:Y:S01]  /*24c10*/  LD.E R47, desc[UR14][R8.64+0xac] ;  /* 0x0000ac0e082f7980 */ /* 0x000f22000c101900 */
[----:B------:R-:W-:-:S03]  /*24c20*/  FMUL.FTZ R69, R15, R57 ;  /* 0x000000390f457220 */ /* 0x000fc60000410000 */
[----:B------:R-:W4:Y:S01]  /*24c30*/  LD.E R53, desc[UR16][R8.64+0xb8] ;  /* 0x0000b81008357980 */ /* 0x000f22000c101900 */
[----:B------:R-:W-:-:S03]  /*24c40*/  FMUL.FTZ R73, R15, R61 ;  /* 0x0000003d0f497220 */ /* 0x000fc60000410000 */
[----:B------:R1:W-:Y:S04]  /*24c50*/  ST.E desc[UR4][R8.64+0x54], R49 ;  /* 0x0000543108007985 */ /* 0x0003e8000c101904 */
[----:B0-----:R-:W4:Y:S04]  /*24c60*/  LD.E R51, desc[UR18][R8.64+0xbc] ;  /* 0x0000bc1208337980 */ /* 0x001f28000c101900 */
[----:B------:R-:W4:Y:S04]  /*24c70*/  LD.E R59, desc[UR22][R8.64+0xcc] ;  /* 0x0000cc16083b7980 */ /* 0x000f28000c101900 */
[----:B-1----:R-:W4:Y:S04]  /*24c80*/  LD.E R49, desc[UR20][R8.64+0xc8] ;  /* 0x0000c81408317980 */ /* 0x002f28000c101900 */
[----:B------:R-:W4:Y:S04]  /*24c90*/  LD.E R57, desc[UR24][R8.64+0xd8] ;  /* 0x0000d81808397980 */ /* 0x000f28000c101900 */
[----:B------:R-:W4:Y:S01]  /*24ca0*/  LD.E R61, desc[UR12][R8.64+0xe8] ;  /* 0x0000e80c083d7980 */ /* 0x000f22000c101900 */
[----:B------:R-:W-:-:S03]  /*24cb0*/  FMUL.FTZ R81, R15, R75 ;  /* 0x0000004b0f517220 */ /* 0x000fc60000410000 */
[----:B------:R0:W-:Y:S01]  /*24cc0*/  ST.E desc[UR10][R8.64+0x70], R73 ;  /* 0x0000704908007985 */ /* 0x0001e2000c10190a */
[----:B------:R-:W-:-:S03]  /*24cd0*/  FMUL.FTZ R91, R15, R79 ;  /* 0x0000004f0f5b7220 */ /* 0x000fc60000410000 */
[----:B------:R1:W-:Y:S01]  /*24ce0*/  ST.E desc[UR6][R8.64+0x60], R69 ;  /* 0x0000604508007985 */ /* 0x0003e2000c101906 */
[----:B------:R-:W-:-:S03]  /*24cf0*/  FMUL.FTZ R89, R15, R77 ;  /* 0x0000004d0f597220 */ /* 0x000fc60000410000 */
[----:B------:R1:W-:Y:S04]  /*24d00*/  ST.E desc[UR8][R8.64+0x64], R71 ;  /* 0x0000644708007985 */ /* 0x0003e8000c101908 */
[----:B0-----:R-:W4:Y:S04]  /*24d10*/  LD.E R73, desc[UR10][R8.64+0xfc] ;  /* 0x0000fc0a08497980 */ /* 0x001f28000c101900 */
[----:B-1----:R-:W4:Y:S04]  /*24d20*/  LD.E R69, desc[UR18][R8.64+0x108] ;  /* 0x0001081208457980 */ /* 0x002f28000c101900 */
[----:B------:R-:W4:Y:S04]  /*24d30*/  LD.E R71, desc[UR20][R8.64+0x10c] ;  /* 0x00010c1408477980 */ /* 0x000f28000c101900 */
[----:B------:R-:W4:Y:S04]  /*24d40*/  LD.E R79, desc[UR12][R8.64+0x118] ;  /* 0x0001180c084f7980 */ /* 0x000f28000c101900 */
[----:B------:R-:W4:Y:S04]  /*24d50*/  LD.E R75, desc[UR14][R8.64+0x11c] ;  /* 0x00011c0e084b7980 */ /* 0x000f28000c101900 */
[----:B------:R-:W4:Y:S04]  /*24d60*/  LD.E R77, desc[UR16][R8.64+0x128] ;  /* 0x00012810084d7980 */ /* 0x000f28000c101900 */
[----:B------:R0:W-:Y:S04]  /*24d70*/  ST.E desc[UR6][R8.64+0x74], R81 ;  /* 0x0000745108007985 */ /* 0x0001e8000c101906 */
[----:B------:R-:W4:Y:S01]  /*24d80*/  LD.E R87, desc[UR10][R8.64+0x12c] ;  /* 0x00012c0a08577980 */ /* 0x000f22000c101900 */
[----:B------:R-:W-:-:S03]  /*24d90*/  FMUL.FTZ R103, R15, R93 ;  /* 0x0000005d0f677220 */ /* 0x000fc60000410000 */
[----:B------:R-:W4:Y:S04]  /*24da0*/  LD.E R85, desc[UR20][R8.64+0x13c] ;  /* 0x00013c1408557980 */ /* 0x000f28000c101900 */
[----:B0-----:R-:W4:Y:S04]  /*24db0*/  LD.E R81, desc[UR18][R8.64+0x138] ;  /* 0x0001381208517980 */ /* 0x001f28000c101900 */
[----:B------:R0:W-:Y:S04]  /*24dc0*/  ST.E desc[UR8][R8.64+0x84], R91 ;  /* 0x0000845b08007985 */ /* 0x0001e8000c101908 */
[----:B------:R-:W4:Y:S04]  /*24dd0*/  LD.E R83, desc[UR22][R8.64+0x148] ;  /* 0x0001481608537980 */ /* 0x000f28000c101900 */
[----:B------:R1:W-:Y:S04]  /*24de0*/  ST.E desc[UR4][R8.64+0x80], R89 ;  /* 0x0000805908007985 */ /* 0x0003e8000c101904 */
[----:B0-----:R-:W4:Y:S01]  /*24df0*/  LD.E R91, desc[UR8][R8.64+0x14c] ;  /* 0x00014c08085b7980 */ /* 0x001f22000c101900 */
[----:B------:R-:W-:-:S03]  /*24e00*/  FMUL.FTZ R105, R15, R95 ;  /* 0x0000005f0f697220 */ /* 0x000fc60000410000 */
[----:B------:R-:W4:Y:S04]  /*24e10*/  LD.E R101, desc[UR10][R8.64+0x15c] ;  /* 0x00015c0a08657980 */ /* 0x000f28000c101900 */
[----:B-1----:R-:W4:Y:S04]  /*24e20*/  LD.E R89, desc[UR12][R8.64+0x158] ;  /* 0x0001580c08597980 */ /* 0x002f28000c101900 */
[----:B------:R-:W4:Y:S04]  /*24e30*/  LD.E R93, desc[UR14][R8.64+0x168] ;  /* 0x0001680e085d7980 */ /* 0x000f28000c101900 */
[----:B------:R-:W4:Y:S01]  /*24e40*/  LD.E R99, desc[UR16][R8.64+0x16c] ;  /* 0x00016c1008637980 */ /* 0x000f22000c101900 */
[----:B------:R-:W-:-:S03]  /*24e50*/  FMUL.FTZ R111, R15, R184 ;  /* 0x000000b80f6f7220 */ /* 0x000fc60000410000 */
[----:B------:R0:W-:Y:S04]  /*24e60*/  ST.E desc[UR4][R8.64+0x90], R103 ;  /* 0x0000906708007985 */ /* 0x0001e8000c101904 */
[----:B------:R-:W4:Y:S04]  /*24e70*/  LD.E R97, desc[UR18][R8.64+0x178] ;  /* 0x0001781208617980 */ /* 0x000f28000c101900 */
[----:B------:R-:W4:Y:S01]  /*24e80*/  LD.E R95, desc[UR20][R8.64+0x17c] ;  /* 0x00017c14085f7980 */ /* 0x000f22000c101900 */
[----:B0-----:R-:W-:-:S03]  /*24e90*/  FMUL.FTZ R103, R15, R182 ;  /* 0x000000b60f677220 */ /* 0x001fc60000410000 */
[----:B------:R-:W4:Y:S04]  /*24ea0*/  LD.E R109, desc[UR4][R8.64+0x18c] ;  /* 0x00018c04086d7980 */ /* 0x000f28000c101900 */
[----:B------:R-:W4:Y:S01]  /*24eb0*/  LD.E R182, desc[UR12][R8.64+0x188] ;  /* 0x0001880c08b67980 */ /* 0x000f22000c101900 */
[----:B------:R-:W-:-:S03]  /*24ec0*/  FMUL.FTZ R117, R15, R126 ;  /* 0x0000007e0f757220 */ /* 0x000fc60000410000 */
[----:B------:R-:W4:Y:S01]  /*24ed0*/  LD.E R184, desc[UR14][R8.64+0x198] ;  /* 0x0001980e08b87980 */ /* 0x000f22000c101900 */
[----:B------:R-:W-:-:S03]  /*24ee0*/  FMUL.FTZ R115, R15, R124 ;  /* 0x0000007c0f737220 */ /* 0x000fc60000410000 */
        /* <DEDUP_REMOVED lines=8> */
[----:B------:R-:W4:Y:S04]  /*24f70*/  LD.E R113, desc[UR4][R8.64+0x1c8] ;  /* 0x0001c80408717980 */ /* 0x000f28000c101900 */
[----:B------:R0:W-:Y:S04]  /*24f80*/  ST.E desc[UR8][R8.64+0xa4], R111 ;  /* 0x0000a46f08007985 */ /* 0x0001e8000c101908 */
[----:B------:R-:W4:Y:S01]  /*24f90*/  LD.E R122, desc[UR14][R8.64+0x1cc] ;  /* 0x0001cc0e087a7980 */ /* 0x000f22000c101900 */
[----:B------:R-:W-:-:S03]  /*24fa0*/  FMUL.FTZ R125, R15, R100 ;  /* 0x000000640f7d7220 */ /* 0x000fc60000410000 */
[----:B------:R1:W-:Y:S04]  /*24fb0*/  ST.E desc[UR8][R8.64+0xb0], R115 ;  /* 0x0000b07308007985 */ /* 0x0003e8000c101908 */
[----:B0-----:R-:W4:Y:S04]  /*24fc0*/  LD.E R111, desc[UR16][R8.64+0x1d8] ;  /* 0x0001d810086f7980 */ /* 0x001f28000c101900 */
[----:B------:R-:W4:Y:S04]  /*24fd0*/  LD.E R121, desc[UR10][R8.64+0x1dc] ;  /* 0x0001dc0a08797980 */ /* 0x000f28000c101900 */
[----:B-1----:R-:W4:Y:S04]  /*24fe0*/  LD.E R115, desc[UR12][R8.64+0x1e8] ;  /* 0x0001e80c08737980 */ /* 0x002f28000c101900 */
[----:B------:R0:W-:Y:S04]  /*24ff0*/  ST.E desc[UR10][R8.64+0xb4], R117 ;  /* 0x0000b47508007985 */ /* 0x0001e8000c10190a */
[----:B------:R-:W4:Y:S04]  /*25000*/  LD.E R119, desc[UR18][R8.64+0x1ec] ;  /* 0x0001ec1208777980 */ /* 0x000f28000c101900 */
[----:B------:R-:W4:Y:S04]  /*25010*/  LD.E R100, desc[UR22][R8.64+0x1fc] ;  /* 0x0001fc1608647980 */ /* 0x000f28000c101900 */
[----:B0-----:R-:W4:Y:S01]  /*25020*/  LD.E R117, desc[UR20][R8.64+0x1f8] ;  /* 0x0001f81408757980 */ /* 0x001f22000c101900 */
[----:B------:R-:W-:-:S03]  /*25030*/  FMUL.FTZ R127, R15, R46 ;  /* 0x0000002e0f7f7220 */ /* 0x000fc60000410000 */
[----:B------:R0:W-:Y:S01]  /*25040*/  ST.E desc[UR6][R8.64+0xc0], R123 ;  /* 0x0000c07b08007985 */ /* 0x0001e2000c101906 */
[C---:B------:R-:W-:Y:S01]  /*25050*/  FMUL.FTZ R129, R15.reuse, R48 ;  /* 0x000000300f817220 */ /* 0x040fe20000410000 */
[C---:B------:R-:W-:Y:S01]  /*25060*/  FMUL.FTZ R131, R15.reuse, R50 ;  /* 0x000000320f837220 */ /* 0x040fe20000410000 */
[C---:B------:R-:W-:Y:S01]  /*25070*/  FMUL.FTZ R133, R15.reuse, R52 ;  /* 0x000000340f857220 */ /* 0x040fe20000410000 */
[----:B------:R1:W-:Y:S01]  /*25080*/  ST.E desc[UR4][R8.64+0xc4], R125 ;  /* 0x0000c47d08007985 */ /* 0x0003e2000c101904 */
[C---:B------:R-:W-:Y:S01]  /*25090*/  FMUL.FTZ R135, R15.reuse, R56 ;  /* 0x000000380f877220 */ /* 0x040fe20000410000 */
[C---:B0-----:R-:W-:Y:S02]  /*250a0*/  FMUL.FTZ R123, R15.reuse, R2 ;  /* 0x000000020f7b7220 */ /* 0x041fe40000410000 */
[----:B------:R0:W-:Y:S01]  /*250b0*/  ST.E desc[UR8][R8.64+0xd4], R127 ;  /* 0x0000d47f08007985 */ /* 0x0001e2000c101908 */
[----:B-1----:R-:W-:-:S03]  /*250c0*/  FMUL.FTZ R125, R15, R54 ;  /* 0x000000360f7d7220 */ /* 0x002fc60000410000 */
[----:B------:R1:W-:Y:S04]  /*250d0*/  ST.E desc[UR6][R8.64+0xd0], R123 ;  /* 0x0000d07b08007985 */ /* 0x0003e8000c101906 */
[----:B------:R3:W-:Y:S04]  /*250e0*/  ST.E desc[UR10][R8.64+0xe0], R129 ;  /* 0x0000e08108007985 */ /* 0x0007e8000c10190a */
[----:B------:R2:W-:Y:S01]  /*250f0*/  ST.E desc[UR12][R8.64+0xe4], R131 ;  /* 0x0000e48308007985 */ /* 0x0005e2000c10190c */
[C---:B0-----:R-:W-:Y:S01]  /*25100*/  FMUL.FTZ R127, R15.reuse, R60 ;  /* 0x0000003c0f7f7220 */ /* 0x041fe20000410000 */
[----:B-1----:R-:W-:-:S02]  /*25110*/  FMUL.FTZ R123, R15, R58 ;  /* 0x0000003a0f7b7220 */ /* 0x002fc40000410000 */
[----:B------:R0:W-:Y:S01]  /*25120*/  ST.E desc[UR14][R8.64+0xf0], R133 ;  /* 0x0000f08508007985 */ /* 0x0001e2000c10190e */
[----:B---3--:R-:W-:-:S03]  /*25130*/  FMUL.FTZ R129, R15, R62 ;  /* 0x0000003e0f817220 */ /* 0x008fc60000410000 */
[----:B------:R1:W-:Y:S01]  /*25140*/  ST.E desc[UR4][R8.64+0xf4], R125 ;  /* 0x0000f47d08007985 */ /* 0x0003e2000c101904 */
[----:B--2---:R-:W-:-:S03]  /*25150*/  FMUL.FTZ R131, R15, R64 ;  /* 0x000000400f837220 */ /* 0x004fc60000410000 */
[----:B------:R2:W-:Y:S04]  /*25160*/  ST.E desc[UR16][R8.64+0x100], R135 ;  /* 0x0001008708007985 */ /* 0x0005e8000c101910 */
[----:B------:R3:W-:Y:S01]  /*25170*/  ST.E desc[UR6][R8.64+0x104], R123 ;  /* 0x0001047b08007985 */ /* 0x0007e2000c101906 */
[C---:B0-----:R-:W-:Y:S01]  /*25180*/  FMUL.FTZ R133, R15.reuse, R68 ;  /* 0x000000440f857220 */ /* 0x041fe20000410000 */
[C---:B-1----:R-:W-:Y:S02]  /*25190*/  FMUL.FTZ R125, R15.reuse, R66 ;  /* 0x000000420f7d7220 */ /* 0x042fe40000410000 */
[----:B------:R0:W-:Y:S01]  /*251a0*/  ST.E desc[UR8][R8.64+0x110], R127 ;  /* 0x0001107f08007985 */ /* 0x0001e2000c101908 */
[----:B--2---:R-:W-:-:S03]  /*251b0*/  FMUL.FTZ R135, R15, R70 ;  /* 0x000000460f877220 */ /* 0x004fc60000410000 */
[----:B------:R1:W-:Y:S01]  /*251c0*/  ST.E desc[UR10][R8.64+0x114], R129 ;  /* 0x0001148108007985 */ /* 0x0003e2000c10190a */
[----:B---3--:R-:W-:-:S03]  /*251d0*/  FMUL.FTZ R123, R15, R72 ;  /* 0x000000480f7b7220 */ /* 0x008fc60000410000 */
[----:B------:R2:W-:Y:S01]  /*251e0*/  ST.E desc[UR12][R8.64+0x120], R131 ;  /* 0x0001208308007985 */ /* 0x0005e2000c10190c */
[----:B0-----:R-:W-:-:S03]  /*251f0*/  FMUL.FTZ R127, R15, R74 ;  /* 0x0000004a0f7f7220 */ /* 0x001fc60000410000 */
[----:B------:R0:W-:Y:S01]  /*25200*/  ST.E desc[UR4][R8.64+0x124], R125 ;  /* 0x0001247d08007985 */ /* 0x0001e2000c101904 */
[----:B-1----:R-:W-:-:S03]  /*25210*/  FMUL.FTZ R129, R15, R76 ;  /* 0x0000004c0f817220 */ /* 0x002fc60000410000 */
[----:B------:R1:W-:Y:S01]  /*25220*/  ST.E desc[UR14][R8.64+0x130], R133 ;  /* 0x0001308508007985 */ /* 0x0003e2000c10190e */
[----:B--2---:R-:W-:-:S03]  /*25230*/  FMUL.FTZ R131, R15, R80 ;  /* 0x000000500f837220 */ /* 0x004fc60000410000 */
        /* <DEDUP_REMOVED lines=25> */
[----:B----4-:R-:W-:-:S03]  /*253d0*/  FMUL.FTZ R125, R15, R104 ;  /* 0x000000680f7d7220 */ /* 0x010fc60000410000 */
        /* <DEDUP_REMOVED lines=13> */
[----:B------:R-:W-:Y:S01]  /*254b0*/  FMUL.FTZ R15, R15, R118 ;  /* 0x000000760f0f7220 */ /* 0x000fe20000410000 */
[C---:B0-----:R-:W-:Y:S02]  /*254c0*/  FMUL.FTZ R127, R7.reuse, R128 ;  /* 0x00000080077f7220 */ /* 0x041fe40000410000 */
[----:B------:R0:W-:Y:S01]  /*254d0*/  ST.E desc[UR14][R8.64+0x1d4], R133 ;  /* 0x0001d48508007985 */ /* 0x0001e2000c10190e */
[----:B-1----:R-:W-:-:S03]  /*254e0*/  FMUL.FTZ R129, R7, R130 ;  /* 0x0000008207817220 */ /* 0x002fc60000410000 */
[----:B------:R1:W-:Y:S04]  /*254f0*/  ST.E desc[UR6][R8.64+0x1e0], R123 ;  /* 0x0001e07b08007985 */ /* 0x0003e8000c101906 */
[----:B------:R-:W-:Y:S01]  /*25500*/  ST.E desc[UR16][R8.64+0x1e4], R135 ;  /* 0x0001e48708007985 */ /* 0x000fe2000c101910 */
[----:B--2---:R-:W-:-:S03]  /*25510*/  FMUL.FTZ R131, R7, R132 ;  /* 0x0000008407837220 */ /* 0x004fc60000410000 */
[----:B------:R2:W-:Y:S01]  /*25520*/  ST.E desc[UR4][R8.64+0x1f0], R125 ;  /* 0x0001f07d08007985 */ /* 0x0005e2000c101904 */
[C---:B0-----:R-:W-:Y:S01]  /*25530*/  FMUL.FTZ R133, R7.reuse, R134 ;  /* 0x0000008607857220 */ /* 0x041fe20000410000 */
[C---:B-1----:R-:W-:Y:S02]  /*25540*/  FMUL.FTZ R123, R7.reuse, R136 ;  /* 0x00000088077b7220 */ /* 0x042fe40000410000 */
[----:B------:R0:W-:Y:S04]  /*25550*/  ST.E desc[UR8][R8.64+0x1f4], R15 ;  /* 0x0001f40f08007985 */ /* 0x0001e8000c101908 */
        /* <DEDUP_REMOVED lines=24> */
[----:B------:R-:W-:Y:S01]  /*256e0*/  ST.E desc[UR4][R8.64+0x68], R15 ;  /* 0x0000680f08007985 */ /* 0x000fe2000c101904 */
[C---:B------:R-:W-:Y:S01]  /*256f0*/  FMUL.FTZ R3, R7.reuse, R3 ;  /* 0x0000000307037220 */ /* 0x040fe20000410000 */
[C---:B--2---:R-:W-:Y:S02]  /*25700*/  FMUL.FTZ R131, R7.reuse, R194 ;  /* 0x000000c207837220 */ /* 0x044fe40000410000 */
[----:B------:R-:W-:Y:S01]  /*25710*/  ST.E desc[UR8][R8.64+0x6c], R125 ;  /* 0x00006c7d08007985 */ /* 0x000fe2000c101908 */
[C---:B------:R-:W-:Y:S01]  /*25720*/  FMUL.FTZ R55, R7.reuse, R55 ;  /* 0x0000003707377220 */ /* 0x040fe20000410000 */
[C---:B0-----:R-:W-:Y:S02]  /*25730*/  FMUL.FTZ R133, R7.reuse, R228 ;  /* 0x000000e407857220 */ /* 0x041fe40000410000 */
[----:B------:R-:W-:Y:S01]  /*25740*/  ST.E desc[UR6][R8.64+0x78], R123 ;  /* 0x0000787b08007985 */ /* 0x000fe2000c101906 */
[C---:B------:R-:W-:Y:S01]  /*25750*/  FMUL.FTZ R47, R7.reuse, R47 ;  /* 0x0000002f072f7220 */ /* 0x040fe20000410000 */
[----:B------:R-:W-:-:S02]  /*25760*/  FMUL.FTZ R53, R7, R53 ;  /* 0x0000003507357220 */ /* 0x000fc40000410000 */
[----:B------:R-:W-:Y:S01]  /*25770*/  ST.E desc[UR10][R8.64+0x7c], R127 ;  /* 0x00007c7f08007985 */ /* 0x000fe2000c10190a */
[----:B------:R-:W-:-:S03]  /*25780*/  FMUL.FTZ R51, R7, R51 ;  /* 0x0000003307337220 */ /* 0x000fc60000410000 */
[----:B------:R-:W-:Y:S01]  /*25790*/  ST.E desc[UR12][R8.64+0x88], R129 ;  /* 0x0000888108007985 */ /* 0x000fe2000c10190c */
[----:B------:R-:W-:-:S03]  /*257a0*/  FMUL.FTZ R49, R7, R49 ;  /* 0x0000003107317220 */ /* 0x000fc60000410000 */
[----:B------:R-:W-:Y:S01]  /*257b0*/  ST.E desc[UR14][R8.64+0x8c], R131 ;  /* 0x00008c8308007985 */ /* 0x000fe2000c10190e */
[----:B------:R-:W-:-:S03]  /*257c0*/  FMUL.FTZ R59, R7, R59 ;  /* 0x0000003b073b7220 */ /* 0x000fc60000410000 */
[----:B------:R-:W-:Y:S01]  /*257d0*/  ST.E desc[UR16][R8.64+0x98], R133 ;  /* 0x0000988508007985 */ /* 0x000fe2000c101910 */
[----:B------:R-:W-:-:S03]  /*257e0*/  FMUL.FTZ R57, R7, R57 ;  /* 0x0000003907397220 */ /* 0x000fc60000410000 */
[----:B------:R0:W-:Y:S01]  /*257f0*/  ST.E desc[UR4][R8.64+0x9c], R3 ;  /* 0x00009c0308007985 */ /* 0x0001e2000c101904 */
[----:B------:R-:W-:-:S03]  /*25800*/  FMUL.FTZ R67, R7, R67 ;  /* 0x0000004307437220 */ /* 0x000fc60000410000 */
[----:B------:R-:W-:Y:S01]  /*25810*/  ST.E desc[UR6][R8.64+0xa8], R55 ;  /* 0x0000a83708007985 */ /* 0x000fe2000c101906 */
[----:B------:R-:W-:-:S03]  /*25820*/  FMUL.FTZ R61, R7, R61 ;  /* 0x0000003d073d7220 */ /* 0x000fc60000410000 */
[----:B------:R1:W-:Y:S01]  /*25830*/  ST.E desc[UR8][R8.64+0xac], R47 ;  /* 0x0000ac2f08007985 */ /* 0x0003e2000c101908 */
[----:B------:R-:W-:-:S03]  /*25840*/  FMUL.FTZ R65, R7, R65 ;  /* 0x0000004107417220 */ /* 0x000fc60000410000 */
        /* <DEDUP_REMOVED lines=37> */
[----:B0-----:R-:W-:-:S03]  /*25aa0*/  FMUL.FTZ R3, R7, R182 ;  /* 0x000000b607037220 */ /* 0x001fc60000410000 */
        /* <DEDUP_REMOVED lines=11> */
[----:B-1----:R-:W-:-:S03]  /*25b60*/  FMUL.FTZ R47, R7, R124 ;  /* 0x0000007c072f7220 */ /* 0x002fc60000410000 */
[----:B------:R-:W-:Y:S01]  /*25b70*/  ST.E desc[UR16][R8.64+0x17c], R95 ;  /* 0x00017c5f08007985 */ /* 0x000fe2000c101910 */
[----:B------:R-:W-:-:S03]  /*25b80*/  FMUL.FTZ R113, R7, R113 ;  /* 0x0000007107717220 */ /* 0x000fc60000410000 */
[----:B------:R0:W-:Y:S04]  /*25b90*/  ST.E desc[UR6][R8.64+0x188], R3 ;  /* 0x0001880308007985 */ /* 0x0001e8000c101906 */
[----:B------:R-:W-:Y:S01]  /*25ba0*/  ST.E desc[UR4][R8.64+0x18c], R109 ;  /* 0x00018c6d08007985 */ /* 0x000fe2000c101904 */
[----:B------:R-:W-:-:S03]  /*25bb0*/  FMUL.FTZ R111, R7, R111 ;  /* 0x0000006f076f7220 */ /* 0x000fc60000410000 */
[----:B------:R1:W-:Y:S01]  /*25bc0*/  ST.E desc[UR8][R8.64+0x198], R15 ;  /* 0x0001980f08007985 */ /* 0x0003e2000c101908 */
[----:B0-----:R-:W-:-:S03]  /*25bd0*/  FMUL.FTZ R3, R7, R126 ;  /* 0x0000007e07037220 */ /* 0x001fc60000410000 */
[----:B------:R-:W-:Y:S01]  /*25be0*/  ST.E desc[UR10][R8.64+0x19c], R107 ;  /* 0x00019c6b08007985 */ /* 0x000fe2000c10190a */
[----:B------:R-:W-:-:S03]  /*25bf0*/  FMUL.FTZ R121, R7, R121 ;  /* 0x0000007907797220 */ /* 0x000fc60000410000 */
[----:B------:R-:W-:Y:S01]  /*25c00*/  ST.E desc[UR12][R8.64+0x1a8], R105 ;  /* 0x0001a86908007985 */ /* 0x000fe2000c10190c */
[----:B-1----:R-:W-:-:S03]  /*25c10*/  FMUL.FTZ R15, R7, R122 ;  /* 0x0000007a070f7220 */ /* 0x002fc60000410000 */
[----:B------:R-:W-:Y:S01]  /*25c20*/  ST.E desc[UR14][R8.64+0x1ac], R103 ;  /* 0x0001ac6708007985 */ /* 0x000fe2000c10190e */
[C---:B------:R-:W-:Y:S01]  /*25c30*/  FMUL.FTZ R115, R7.reuse, R115 ;  /* 0x0000007307737220 */ /* 0x040fe20000410000 */
[C---:B------:R-:W-:Y:S02]  /*25c40*/  FMUL.FTZ R119, R7.reuse, R119 ;  /* 0x0000007707777220 */ /* 0x040fe40000410000 */
[----:B------:R0:W-:Y:S01]  /*25c50*/  ST.E desc[UR6][R8.64+0x1b8], R3 ;  /* 0x0001b80308007985 */ /* 0x0001e2000c101906 */
[----:B------:R-:W-:-:S03]  /*25c60*/  FMUL.FTZ R117, R7, R117 ;  /* 0x0000007507757220 */ /* 0x000fc60000410000 */
[----:B------:R1:W-:Y:S01]  /*25c70*/  ST.E desc[UR16][R8.64+0x1bc], R47 ;  /* 0x0001bc2f08007985 */ /* 0x0003e2000c101910 */
[----:B------:R-:W-:-:S03]  /*25c80*/  FMUL.FTZ R7, R7, R100 ;  /* 0x0000006407077220 */ /* 0x000fc60000410000 */
[----:B------:R-:W-:Y:S04]  /*25c90*/  ST.E desc[UR4][R8.64+0x1c8], R113 ;  /* 0x0001c87108007985 */ /* 0x000fe8000c101904 */
[----:B------:R2:W-:Y:S04]  /*25ca0*/  ST.E desc[UR8][R8.64+0x1cc], R15 ;  /* 0x0001cc0f08007985 */ /* 0x0005e8000c101908 */
[----:B------:R3:W-:Y:S04]  /*25cb0*/  ST.E desc[UR10][R8.64+0x1d8], R111 ;  /* 0x0001d86f08007985 */ /* 0x0007e8000c10190a */
[----:B------:R3:W-:Y:S04]  /*25cc0*/  ST.E desc[UR6][R8.64+0x1dc], R121 ;  /* 0x0001dc7908007985 */ /* 0x0007e8000c101906 */
[----:B------:R3:W-:Y:S04]  /*25cd0*/  ST.E desc[UR12][R8.64+0x1e8], R115 ;  /* 0x0001e87308007985 */ /* 0x0007e8000c10190c */
[----:B------:R3:W-:Y:S04]  /*25ce0*/  ST.E desc[UR14][R8.64+0x1ec], R119 ;  /* 0x0001ec7708007985 */ /* 0x0007e8000c10190e */
[----:B------:R3:W-:Y:S04]  /*25cf0*/  ST.E desc[UR16][R8.64+0x1f8], R117 ;  /* 0x0001f87508007985 */ /* 0x0007e8000c101910 */
[----:B------:R3:W-:Y:S04]  /*25d00*/  ST.E desc[UR18][R8.64+0x1fc], R7 ;  /* 0x0001fc0708007985 */ /* 0x0007e8000c101912 */
[----:B0-----:R-:W4:Y:S04]  /*25d10*/  LDL.64 R2, [R0+0x58] ;  /* 0x0000580000027983 */ /* 0x001f280000100a00 */
[----:B-1----:R-:W2:Y:S04]  /*25d20*/  LDL.64 R46, [R0] ;  /* 0x00000000002e7983 */ /* 0x002ea80000100a00 */
[----:B----4-:R-:W4:Y:S01]  /*25d30*/  LD.E R49, desc[UR4][R2.64] ;  /* 0x0000000402317980 */ /* 0x010f22000c101900 */
[----:B------:R-:W-:Y:S03]  /*25d40*/  BSSY B2, `(.L_x_11215) ;  /* 0x000001f000027945 */ /* 0x000fe60003800000 */
[----:B--2---:R3:W5:Y:S01]  /*25d50*/  LD.E R15, desc[UR4][R46.64] ;  /* 0x000000042e0f7980 */ /* 0x004762000c101900 */
[----:B------:R-:W-:-:S03]  /*25d60*/  F2FP.F16.F32.PACK_AB R172, R21, R172 ;  /* 0x000000ac15ac723e */ /* 0x000fc600000000ff */
[----:B------:R3:W5:Y:S01]  /*25d70*/  LD.E R48, desc[UR6][R46.64+0x4] ;  /* 0x000004062e307980 */ /* 0x000762000c101900 */
        /* <DEDUP_REMOVED lines=23> */
[----:B----4-:R-:W-:-:S04]  /*25ef0*/  LOP3.LUT R49, R49, 0x1, RZ, 0xfc, !PT ;  /* 0x0000000131317812 */ /* 0x010fc800078efcff */
[----:B------:R-:W-:-:S13]  /*25f00*/  ISETP.NE.AND P0, PT, R49, 0x3, PT ;  /* 0x000000033100780c */ /* 0x000fda0003f05270 */
[----:B---3--:R-:W-:Y:S05]  /*25f10*/  @!P0 BRA `(.L_x_11216) ;  /* 0x0000000000048947 */ /* 0x008fea0003800000 */
[----:B------:R-:W-:Y:S01]  /*25f20*/  BPT.TRAP 0x1 ;  /* 0x000000040000795c */ /* 0x000fe20000300000 */
.L_x_11216:
[----:B------:R-:W-:Y:S05]  /*25f30*/  BSYNC B2 ;  /* 0x0000000000027941 */ /* 0x000fea0003800000 */
.L_x_11215:
        /* <DEDUP_REMOVED lines=17> */
.L_x_11218:
[----:B------:R-:W-:Y:S05]  /*26050*/  BSYNC B2 ;  /* 0x0000000000027941 */ /* 0x000fea0003800000 */
.L_x_11217:
        /* <DEDUP_REMOVED lines=10> */
.L_x_11220:
[----:B------:R-:W-:Y:S05]  /*26100*/  BSYNC B2 ;  /* 0x0000000000027941 */ /* 0x000fea0003800000 */
.L_x_11219:
[----:B------:R-:W2:Y:S01]  /*26110*/  LDL.64 R2, [R0+0x50] ;  /* 0x0000500000027983 */ /* 0x000ea20000100a00 */
[----:B------:R-:W-:Y:S01]  /*26120*/  LEA.HI R6, R6, 0x8, RZ, 0x19 ;  /* 0x0000000806067811 */ /* 0x000fe200078fc8ff */
[----:B------:R-:W-:Y:S05]  /*26130*/  WARPSYNC.ALL ;  /* 0x0000000000007948 */ /* 0x000fea0003800000 */
[----:B------:R0:W-:Y:S01]  /*26140*/  BAR.SYNC.DEFER_BLOCKING R6, 0x100 ;  /* 0x000400060000751d */ /* 0x0001e20000010000 */
[----:B------:R-:W-:Y:S02]  /*26150*/  R2UR UR4, R4 ;  /* 0x00000000040472ca */ /* 0x000fe400000e0000 */
[----:B------:R-:W-:-:S02]  /*26160*/  R2UR UR5, R5 ;  /* 0x00000000050572ca */ /* 0x000fc400000e0000 */
[C---:B------:R-:W-:Y:S01]  /*26170*/  R2UR UR6, R4.reuse ;  /* 0x00000000040672ca */ /* 0x040fe200000e0000 */
[----:B------:R-:W3:Y:S01]  /*26180*/  LDL.64 R20, [R0] ;  /* 0x0000000000147983 */ /* 0x000ee20000100a00 */
[C---:B------:R-:W-:Y:S02]  /*26190*/  R2UR UR7, R5.reuse ;  /* 0x00000000050772ca */ /* 0x040fe400000e0000 */
[C---:B------:R-:W-:Y:S01]  /*261a0*/  R2UR UR8, R4.reuse ;  /* 0x00000000040872ca */ /* 0x040fe200000e0000 */
[----:B0----5:R-:W4:Y:S01]  /*261b0*/  LDL.64 R6, [R0+0x70] ;  /* 0x0000700000067983 */ /* 0x021f220000100a00 */
[C---:B------:R-:W-:Y:S02]  /*261c0*/  R2UR UR9, R5.reuse ;  /* 0x00000000050972ca */ /* 0x040fe400000e0000 */
[----:B------:R-:W-:Y:S01]  /*261d0*/  R2UR UR10, R4 ;  /* 0x00000000040a72ca */ /* 0x000fe200000e0000 */
[----:B------:R-:W4:Y:S01]  /*261e0*/  LDL.64 R8, [R0+0x60] ;  /* 0x0000600000087983 */ /* 0x000f220000100a00 */
        /* <DEDUP_REMOVED lines=19> */
[----:B--2---:R-:W2:Y:S01]  /*26320*/  LD.E R25, desc[UR4][R2.64] ;  /* 0x0000000402197980 */ /* 0x004ea2000c101900 */
[----:B------:R-:W-:-:S02]  /*26330*/  R2UR UR4, R4 ;  /* 0x00000000040472ca */ /* 0x000fc400000e0000 */
[C---:B------:R-:W-:Y:S01]  /*26340*/  R2UR UR5, R5.reuse ;  /* 0x00000000050572ca */ /* 0x040fe200000e0000 */
[----:B------:R-:W2:Y:S01]  /*26350*/  LD.E R27, desc[UR6][R2.64+0x4] ;  /* 0x00000406021b7980 */ /* 0x000ea2000c101900 */
[C---:B------:R-:W-:Y:S02]  /*26360*/  R2UR UR6, R4.reuse ;  /* 0x00000000040672ca */ /* 0x040fe400000e0000 */
[C---:B------:R-:W-:Y:S01]  /*26370*/  R2UR UR7, R5.reuse ;  /* 0x00000000050772ca */ /* 0x040fe200000e0000 */
[----:B------:R-:W2:Y:S01]  /*26380*/  LD.E R29, desc[UR8][R2.64+0x8] ;  /* 0x00000808021d7980 */ /* 0x000ea2000c101900 */
[C---:B------:R-:W-:Y:S02]  /*26390*/  R2UR UR8, R4.reuse ;  /* 0x00000000040872ca */ /* 0x040fe400000e0000 */
[----:B------:R-:W-:Y:S01]  /*263a0*/  R2UR UR9, R5 ;  /* 0x00000000050972ca */ /* 0x000fe200000e0000 */
[----:B------:R-:W2:Y:S01]  /*263b0*/  LD.E R31, desc[UR10][R2.64+0xc] ;  /* 0x00000c0a021f7980 */ /* 0x000ea2000c101900 */
        /* <DEDUP_REMOVED lines=100> */
[----:B------:R-:W-:Y:S01]  /*26a00*/  R2UR UR27, R5 ;  /* 0x00000000051b72ca */ /* 0x000fe200000e0000 */
        /* <DEDUP_REMOVED lines=13> */
[----:B------:R-:W-:-:S02]  /*26ae0*/  R2UR UR4, R4 ;  /* 0x00000000040472ca */ /* 0x000fc400000e0000 */
[C---:B------:R-:W-:Y:S02]  /*26af0*/  R2UR UR5, R5.reuse ;  /* 0x00000000050572ca */ /* 0x040fe400000e0000 */
[C---:B------:R-:W-:Y:S02]  /*26b00*/  R2UR UR6, R4.reuse ;  /* 0x00000000040672ca */ /* 0x040fe400000e0000 */
[C---:B------:R-:W-:Y:S02]  /*26b10*/  R2UR UR7, R5.reuse ;  /* 0x00000000050772ca */ /* 0x040fe400000e0000 */
[----:B------:R-:W-:Y:S02]  /*26b20*/  R2UR UR8, R4 ;  /* 0x00000000040872ca */ /* 0x000fe400000e0000 */
[----:B------:R-:W-:-:S05]  /*26b30*/  R2UR UR9, R5 ;  /* 0x00000000050972ca */ /* 0x000fca00000e0000 */
[----:B---3--:R-:W3:Y:S01]  /*26b40*/  LD.E R15, desc[UR4][R20.64] ;  /* 0x00000004140f7980 */ /* 0x008ee2000c101900 */
        /* <DEDUP_REMOVED lines=8> */
[----:B----4-:R-:W3:Y:S01]  /*26bd0*/  LD.E.64 R6, desc[UR4][R6.64] ;  /* 0x0000000406067980 */ /* 0x010ee2000c101b00 */
        /* <DEDUP_REMOVED lines=16> */
[----:B--2---:R0:W-:Y:S01]  /*26ce0*/  ST.E desc[UR6][R2.64], R25 ;  /* 0x0000001902007985 */ /* 0x0041e2000c101906 */
        /* <DEDUP_REMOVED lines=125> */
[----:B------:R-:W4:Y:S01]  /*274c0*/  LD.E R21, desc[UR28][R2.64+0xc8] ;  /* 0x0000c81c02157980 */ /* 0x000f22000c101900 */
[----:B------:R-:W-:-:S02]  /*274d0*/  R2UR UR4, R4 ;  /* 0x00000000040472ca */ /* 0x000fc400000e0000 */
[C---:B------:R-:W-:Y:S02]  /*274e0*/  R2UR UR5, R5.reuse ;  /* 0x00000000050572ca */ /* 0x040fe400000e0000 */
[----:B------:R-:W-:Y:S02]  /*274f0*/  R2UR UR6, R4 ;  /* 0x00000000040672ca */ /* 0x000fe400000e0000 */
[----:B------:R-:W-:-:S09]  /*27500*/  R2UR UR7, R5 ;  /* 0x00000000050772ca */ /* 0x000fd200000e0000 */
[----:B----4-:R4:W-:Y:S04]  /*27510*/  ST.E desc[UR4][R2.64+0xc8], R21 ;  /* 0x0000c81502007985 */ /* 0x0109e8000c101904 */
[----:B0-----:R-:W2:Y:S01]  /*27520*/  LD.E R25, desc[UR6][R2.64+0xcc] ;  /* 0x0000cc0602197980 */ /* 0x001ea2000c101900 */
[C---:B------:R-:W-:Y:S02]  /*27530*/  R2UR UR4, R4.reuse ;  /* 0x00000000040472ca */ /* 0x040fe400000e0000 */
[C---:B------:R-:W-:Y:S02]  /*27540*/  R2UR UR5, R5.reuse ;  /* 0x00000000050572ca */ /* 0x040fe400000e0000 */
[----:B------:R-:W-:Y:S02]  /*27550*/  R2UR UR6, R4 ;  /* 0x00000000040672ca */ /* 0x000fe400000e0000 */
[----:B------:R-:W-:-:S09]  /*27560*/  R2UR UR7, R5 ;  /* 0x00000000050772ca */ /* 0x000fd200000e0000 */
[----:B--2---:R0:W-:Y:S04]  /*27570*/  ST.E desc[UR4][R2.64+0xcc], R25 ;  /* 0x0000cc1902007985 */ /* 0x0041e8000c101904 */
[----:B-1----:R-:W2:Y:S01]  /*27580*/  LD.E R27, desc[UR6][R2.64+0xd0] ;  /* 0x0000d006021b7980 */ /* 0x002ea2000c101900 */
        /* <DEDUP_REMOVED lines=11> */
[----:B----4-:R-:W4:Y:S01]  /*27640*/  LD.E R21, desc[UR6][R2.64+0xd8] ;  /* 0x0000d80602157980 */ /* 0x010f22000c101900 */
[C---:B------:R-:W-:Y:S02]  /*27650*/  R2UR UR4, R4.reuse ;  /* 0x00000000040472ca */ /* 0x040fe400000e0000 */
[C---:B------:R-:W-:Y:S02]  /*27660*/  R2UR UR5, R5.reuse ;  /* 0x00000000050572ca */ /* 0x040fe400000e0000 */
[----:B------:R-:W-:Y:S02]  /*27670*/  R2UR UR6, R4 ;  /* 0x00000000040672ca */ /* 0x000fe400000e0000 */
[----:B------:R-:W-:-:S09]  /*27680*/  R2UR UR7, R5 ;  /* 0x00000000050772ca */ /* 0x000fd200000e0000 */
[----:B----4-:R4:W-:Y:S04]  /*27690*/  ST.E desc[UR4][R2.64+0xd8], R21 ;  /* 0x0000d81502007985 */ /* 0x0109e8000c101904 */
[----:B0-----:R-:W3:Y:S01]  /*276a0*/  LD.E R25, desc[UR6][R2.64+0xdc] ;  /* 0x0000dc0602197980 */ /* 0x001ee2000c101900 */
[C---:B------:R-:W-:Y:S02]  /*276b0*/  R2UR UR4, R4.reuse ;  /* 0x00000000040472ca */ /* 0x040fe400000e0000 */
[C---:B------:R-:W-:Y:S02]  /*276c0*/  R2UR UR5, R5.reuse ;  /* 0x00000000050572ca */ /* 0x040fe400000e0000 */
[----:B------:R-:W-:Y:S02]  /*276d0*/  R2UR UR6, R4 ;  /* 0x00000000040672ca */ /* 0x000fe400000e0000 */
[----:B------:R-:W-:-:S09]  /*276e0*/  R2UR UR7, R5 ;  /* 0x00000000050772ca */ /* 0x000fd200000e0000 */
[----:B---3--:R0:W-:Y:S04]  /*276f0*/  ST.E desc[UR4][R2.64+0xdc], R25 ;  /* 0x0000dc1902007985 */ /* 0x0081e8000c101904 */
[----:B-1----:R-:W3:Y:S01]  /*27700*/  LD.E R27, desc[UR6][R2.64+0xe0] ;  /* 0x0000e006021b7980 */ /* 0x002ee2000c101900 */
[C---:B------:R-:W-:Y:S02]  /*27710*/  R2UR UR4, R4.reuse ;  /* 0x00000000040472ca */ /* 0x040fe400000e0000 */
[C---:B------:R-:W-:Y:S02]  /*27720*/  R2UR UR5, R5.reuse ;  /* 0x00000000050572ca */ /* 0x040fe400000e0000 */
[----:B------:R-:W-:Y:S02]  /*27730*/  R2UR UR6, R4 ;  /* 0x00000000040672ca */ /* 0x000fe400000e0000 */
[----:B------:R-:W-:-:S09]  /*27740*/  R2UR UR7, R5 ;  /* 0x00000000050772ca */ /* 0x000fd200000e0000 */
[----:B---3--:R1:W-:Y:S04]  /*27750*/  ST.E desc[UR4][R2.64+0xe0], R27 ;  /* 0x0000e01b02007985 */ /* 0x0083e8000c101904 */
[----:B--2---:R-:W2:Y:S01]  /*27760*/  LD.E R29, desc[UR6][R2.64+0xe4] ;  /* 0x0000e406021d7980 */ /* 0x004ea2000c101900 */
[C---:B------:R-:W-:Y:S02]  /*27770*/  R2UR UR4, R4.reuse ;  /* 0x00000000040472ca */ /* 0x040fe400000e0000 */
[C---:B------:R-:W-:Y:S02]  /*27780*/  R2UR UR5, R5.reuse ;  /* 0x00000000050572ca */ /* 0x040fe400000e0000 */
[----:B------:R-:W-:Y:S02]  /*27790*/  R2UR UR6, R4 ;  /* 0x00000000040672ca */ /* 0x000fe400000e0000 */
[----:B------:R-:W-:-:S09]  /*277a0*/  R2UR UR7, R5 ;  /* 0x00000000050772ca */ /* 0x000fd200000e0000 */
[----:B--2---:R2:W-:Y:S04]  /*277b0*/  ST.E desc[UR4][R2.64+0xe4], R29 ;  /* 0x0000e41d02007985 */ /* 0x0045e8000c101904 */
[----:B----4-:R-:W3:Y:S01]  /*277c0*/  LD.E R21, desc[UR6][R2.64+0xe8] ;  /* 0x0000e80602157980 */ /* 0x010ee2000c101900 */
        /* <DEDUP_REMOVED lines=400> */
[----:B----4-:R-:W-:Y:S04]  /*290d0*/  ST.E desc[UR4][R2.64+0x1f0], R27 ;  /* 0x0001f01b02007985 */ /* 0x010fe8000c101904 */
        /* <DEDUP_REMOVED lines=10> */
[----:B------:R-:W-:-:S02]  /*29180*/  R2UR UR7, R5 ;  /* 0x00000000050772ca */ /* 0x000fc400000e0000 */
[----:B------:R-:W-:Y:S02]  /*29190*/  R2UR UR52, R4 ;  /* 0x00000000043472ca */ /* 0x000fe400000e0000 */
[----:B------:R-:W-:-:S05]  /*291a0*/  R2UR UR53, R5 ;  /* 0x00000000053572ca */ /* 0x000fca00000e0000 */
[----:B--2---:R-:W-:Y:S04]  /*291b0*/  ST.E desc[UR4][R2.64+0x1f8], R21 ;  /* 0x0001f81502007985 */ /* 0x004fe8000c101904 */
[----:B0-----:R-:W2:Y:S01]  /*291c0*/  LD.E R25, desc[UR6][R2.64+0x1fc] ;  /* 0x0001fc0602197980 */ /* 0x001ea2000c101900 */
        /* <DEDUP_REMOVED lines=42> */
[----:B--2---:R0:W-:Y:S01]  /*29470*/  ST.E desc[UR4][R2.64+0x1fc], R25 ;  /* 0x0001fc1902007985 */ /* 0x0041e2000c101904 */
[C---:B------:R-:W-:Y:S02]  /*29480*/  R2UR UR4, R4.reuse ;  /* 0x00000000040472ca */ /* 0x040fe400000e0000 */
[C---:B------:R-:W-:Y:S01]  /*29490*/  R2UR UR5, R5.reuse ;  /* 0x00000000050572ca */ /* 0x040fe200000e0000 */
[----:B------:R-:W2:Y:S01]  /*294a0*/  LD.E R20, desc[UR52][R8.64] ;  /* 0x0000003408147980 */ /* 0x000ea2000c101900 */
[C---:B------:R-:W-:Y:S02]  /*294b0*/  R2UR UR52, R4.reuse ;  /* 0x00000000043472ca */ /* 0x040fe400000e0000 */
[----:B------:R-:W-:Y:S01]  /*294c0*/  R2UR UR53, R5 ;  /* 0x00000000053572ca */ /* 0x000fe200000e0000 */
[----:B------:R-:W3:Y:S01]  /*294d0*/  LD.E R24, desc[UR50][R2.64] ;  /* 0x0000003202187980 */ /* 0x000ee2000c101900 */
[----:B------:R-:W-:-:S02]  /*294e0*/  R2UR UR50, R4 ;  /* 0x00000000043272ca */ /* 0x000fc400000e0000 */
[C---:B------:R-:W-:Y:S01]  /*294f0*/  R2UR UR51, R5.reuse ;  /* 0x00000000053372ca */ /* 0x040fe200000e0000 */
[----:B0-----:R-:W3:Y:S01]  /*29500*/  LD.E R25, desc[UR48][R2.64+0x4] ;  /* 0x0000043002197980 */ /* 0x001ee2000c101900 */
[C---:B------:R-:W-:Y:S02]  /*29510*/  R2UR UR48, R4.reuse ;  /* 0x00000000043072ca */ /* 0x040fe400000e0000 */
[C---:B------:R-:W-:Y:S01]  /*29520*/  R2UR UR49, R5.reuse ;  /* 0x00000000053172ca */ /* 0x040fe200000e0000 */
[----:B------:R-:W3:Y:S01]  /*29530*/  LD.E R26, desc[UR46][R2.64+0x8] ;  /* 0x0000082e021a7980 */ /* 0x000ee2000c101900 */
[C---:B------:R-:W-:Y:S02]  /*29540*/  R2UR UR46, R4.reuse ;  /* 0x00000000042e72ca */ /* 0x040fe400000e0000 */
[----:B------:R-:W-:Y:S01]  /*29550*/  R2UR UR47, R5 ;  /* 0x00000000052f72ca */ /* 0x000fe200000e0000 */
[----:B------:R-:W3:Y:S01]  /*29560*/  LD.E R27, desc[UR34][R2.64+0xc] ;  /* 0x00000c22021b7980 */ /* 0x000ee2000c101900 */
[----:B------:R-:W-:-:S02]  /*29570*/  R2UR UR34, R4 ;  /* 0x00000000042272ca */ /* 0x000fc400000e0000 */
[C---:B------:R-:W-:Y:S01]  /*29580*/  R2UR UR35, R5.reuse ;  /* 0x00000000052372ca */ /* 0x040fe200000e0000 */
[----:B------:R-:W3:Y:S01]  /*29590*/  LD.E R28, desc[UR32][R2.64+0x10] ;  /* 0x00001020021c7980 */ /* 0x000ee2000c101900 */
        /* <DEDUP_REMOVED lines=304> */
[----:B------:R-:W-:Y:S01]  /*2a8a0*/  R2UR UR11, R5 ;  /* 0x00000000050b72ca */ /* 0x000fe200000e0000 */
        /* <DEDUP_REMOVED lines=21> */
[----:B------:R-:W3:Y:S01]  /*2aa00*/  LD.E R151, desc[UR10][R2.64+0x1fc] ;  /* 0x0001fc0a02977980 */ /* 0x000ee2000c101900 */
[----:B------:R-:W-:Y:S01]  /*2aa10*/  IMAD R6, R15, 0xc00, R6 ;  /* 0x00000c000f067824 */ /* 0x000fe200078e0206 */
[----:B--2---:R-:W-:-:S02]  /*2aa20*/  ISETP.NE.U32.AND P0, PT, R20, RZ, PT ;  /* 0x000000ff1400720c */ /* 0x004fc40003f05070 */
[----:B------:R-:W-:Y:S02]  /*2aa30*/  R2UR UR7, R7 ;  /* 0x00000000070772ca */ /* 0x000fe400000e0000 */
[----:B------:R-:W-:-:S09]  /*2aa40*/  R2UR UR6, R6 ;  /* 0x00000000060672ca */ /* 0x000fd200000e0000 */
[----:B------:R-:W-:Y:S01]  /*2aa50*/  VOTEU.ANY UP0, P0 ;  /* 0x00000000003f7886 */ /* 0x000fe20000000100 */
        /* <DEDUP_REMOVED lines=20> */
[----:B---3--:R-:W-:-:S06]  /*2aba0*/  WARPGROUP.ARRIVE ;  /* 0x00000000000079c5 */ /* 0x008fcc0000000000 */
[----:B------:R-:W-:Y:S01]  /*2abb0*/  HGMMA.64x256x16.F32 R24, R172, gdesc[UR4].tnspB, R24, UP0, gsb0 ;  /* 0x43e00004ac187df0 */ /* 0x000fe2000b800818 */
        /* <DEDUP_REMOVED lines=19> */
[----:B------:R-:W-:Y:S02]  /*2acf0*/  WARPGROUP.DEPBAR.LE gsb0, 0x0 ;  /* 0x00008000000079c5 */ /* 0x000fe40000010000 */
        /* <DEDUP_REMOVED lines=38> */
[----:B------:R-:W-:Y:S01]  /*2af60*/  R2UR UR7, R5 ;  /* 0x00000000050772ca */ /* 0x000fe200000e0000 */
[----:B------:R4:W-:Y:S04]  /*2af70*/  ST.E desc[UR8][R2.64+0x34], R37 ;  /* 0x0000342502007985 */ /* 0x0009e8000c101908 */
[----:B------:R4:W-:Y:S04]  /*2af80*/  ST.E desc[UR10][R2.64+0x38], R38 ;  /* 0x0000382602007985 */ /* 0x0009e8000c10190a */
[----:B------:R4:W-:Y:S04]  /*2af90*/  ST.E desc[UR12][R2.64+0x3c], R39 ;  /* 0x00003c2702007985 */ /* 0x0009e8000c10190c */
[----:B------:R4:W-:Y:S04]  /*2afa0*/  ST.E desc[UR14][R2.64+0x40], R40 ;  /* 0x0000402802007985 */ /* 0x0009e8000c10190e */
[----:B------:R4:W-:Y:S04]  /*2afb0*/  ST.E desc[UR16][R2.64+0x44], R41 ;  /* 0x0000442902007985 */ /* 0x0009e8000c101910 */
[----:B------:R4:W-:Y:S01]  /*2afc0*/  ST.E desc[UR18][R2.64+0x48], R42 ;  /* 0x0000482a02007985 */ /* 0x0009e2000c101912 */
[----:B------:R-:W-:-:S03]  /*2afd0*/  R2UR UR8, R4 ;  /* 0x00000000040872ca */ /* 0x000fc600000e0000 */
[----:B------:R4:W-:Y:S01]  /*2afe0*/  ST.E desc[UR20][R2.64+0x4c], R43 ;  /* 0x00004c2b02007985 */ /* 0x0009e2000c101914 */
[----:B------:R-:W-:-:S03]  /*2aff0*/  R2UR UR9, R5 ;  /* 0x00000000050972ca */ /* 0x000fc600000e0000 */
[----:B------:R4:W-:Y:S04]  /*2b000*/  ST.E desc[UR22][R2.64+0x50], R44 ;  /* 0x0000502c02007985 */ /* 0x0009e8000c101916 */
[----:B------:R4:W-:Y:S04]  /*2b010*/  ST.E desc[UR24][R2.64+0x54], R45 ;  /* 0x0000542d02007985 */ /* 0x0009e8000c101918 */
[----:B------:R4:W-:Y:S01]  /*2b020*/  ST.E desc[UR4][R2.64+0x58], R46 ;  /* 0x0000582e02007985 */ /* 0x0009e2000c101904 */
[C---:B------:R-:W-:Y:S02]  /*2b030*/  R2UR UR4, R4.reuse ;  /* 0x00000000040472ca */ /* 0x040fe400000e0000 */
[----:B------:R-:W-:Y:S01]  /*2b040*/  R2UR UR5, R5 ;  /* 0x00000000050572ca */ /* 0x000fe200000e0000 */
[----:B------:R4:W-:Y:S01]  /*2b050*/  ST.E desc[UR6][R2.64+0x5c], R47 ;  /* 0x00005c2f02007985 */ /* 0x0009e2000c101906 */
        /* <DEDUP_REMOVED lines=14> */
[----:B------:R4:W-:Y:S01]  /*2b140*/  ST.E desc[UR8][R2.64+0x60], R48 ;  /* 0x0000603002007985 */ /* 0x0009e2000c101908 */
[C---:B------:R-:W-:Y:S02]  /*2b150*/  R2UR UR22, R4.reuse ;  /* 0x00000000041672ca */ /* 0x040fe400000e0000 */
[C---:B------:R-:W-:Y:S01]  /*2b160*/  R2UR UR23, R5.reuse ;  /* 0x00000000051772ca */ /* 0x040fe200000e0000 */
[----:B------:R4:W-:Y:S01]  /*2b170*/  ST.E desc[UR4][R2.64+0x64], R49 ;  /* 0x0000643102007985 */ /* 0x0009e2000c101904 */
[C---:B------:R-:W-:Y:S02]  /*2b180*/  R2UR UR24, R4.reuse ;  /* 0x00000000041872ca */ /* 0x040fe400000e0000 */
[----:B------:R-:W-:Y:S02]  /*2b190*/  R2UR UR25, R5 ;  /* 0x00000000051972ca */ /* 0x000fe400000e0000 */
[----:B------:R-:W-:-:S02]  /*2b1a0*/  R2UR UR8, R4 ;  /* 0x00000000040872ca */ /* 0x000fc400000e0000 */
[C---:B------:R-:W-:Y:S02]  /*2b1b0*/  R2UR UR9, R5.reuse ;  /* 0x00000000050972ca */ /* 0x040fe400000e0000 */
[C---:B------:R-:W-:Y:S02]  /*2b1c0*/  R2UR UR4, R4.reuse ;  /* 0x00000000040472ca */ /* 0x040fe400000e0000 */
[----:B------:R-:W-:Y:S01]  /*2b1d0*/  R2UR UR5, R5 ;  /* 0x00000000050572ca */ /* 0x000fe200000e0000 */
        /* <DEDUP_REMOVED lines=8> */
[----:B------:R4:W-:Y:S04]  /*2b260*/  ST.E desc[UR20][R2.64+0x80], R56 ;  /* 0x0000803802007985 */ /* 0x0009e8000c101914 */
[----:B------:R4:W-:Y:S04]  /*2b270*/  ST.E desc[UR22][R2.64+0x84], R57 ;  /* 0x0000843902007985 */ /* 0x0009e8000c101916 */
[----:B------:R4:W-:Y:S01]  /*2b280*/  ST.E desc[UR24][R2.64+0x88], R58 ;  /* 0x0000883a02007985 */ /* 0x0009e2000c101918 */
[----:B------:R-:W-:-:S03]  /*2b290*/  R2UR UR10, R4 ;  /* 0x00000000040a72ca */ /* 0x000fc600000e0000 */
[----:B------:R4:W-:Y:S01]  /*2b2a0*/  ST.E desc[UR8][R2.64+0x8c], R59 ;  /* 0x00008c3b02007985 */ /* 0x0009e2000c101908 */
[C---:B------:R-:W-:Y:S02]  /*2b2b0*/  R2UR UR8, R4.reuse ;  /* 0x00000000040872ca */ /* 0x040fe400000e0000 */
[C---:B------:R-:W-:Y:S01]  /*2b2c0*/  R2UR UR9, R5.reuse ;  /* 0x00000000050972ca */ /* 0x040fe200000e0000 */
[----:B------:R4:W-:Y:S01]  /*2b2d0*/  ST.E desc[UR4][R2.64+0x90], R60 ;  /* 0x0000903c02007985 */ /* 0x0009e2000c101904 */
        /* <DEDUP_REMOVED lines=286> */
[----:B------:R-:W-:Y:S01]  /*2c4c0*/  R2UR UR11, R5 ;  /* 0x00000000050b72ca */ /* 0x000fe200000e0000 */
[----:B------:R4:W-:Y:S01]  /*2c4d0*/  ST.E desc[UR6][R2.64+0x1f8], R150 ;  /* 0x0001f89602007985 */ /* 0x0009e2000c101906 */
[----:B------:R-:W-:-:S03]  /*2c4e0*/  R2UR UR6, R4 ;  /* 0x00000000040672ca */ /* 0x000fc600000e0000 */
[----:B------:R4:W-:Y:S01]  /*2c4f0*/  ST.E desc[UR8][R2.64+0x1fc], R151 ;  /* 0x0001fc9702007985 */ /* 0x0009e2000c101908 */
[----:B------:R-:W-:-:S03]  /*2c500*/  R2UR UR8, R4 ;  /* 0x00000000040872ca */ /* 0x000fc600000e0000 */
[----:B------:R-:W-:Y:S01]  /*2c510*/  ST.E desc[UR52][R8.64], R13 ;  /* 0x0000000d08007985 */ /* 0x000fe2000c101934 */
[C---:B------:R-:W-:Y:S02]  /*2c520*/  R2UR UR9, R5.reuse ;  /* 0x00000000050972ca */ /* 0x040fe400000e0000 */
[C---:B------:R-:W-:Y:S01]  /*2c530*/  R2UR UR7, R5.reuse ;  /* 0x00000000050772ca */ /* 0x040fe200000e0000 */
[----:B0-----:R-:W4:Y:S01]  /*2c540*/  LD.E R24, desc[UR50][R2.64] ;  /* 0x0000003202187980 */ /* 0x001f22000c101900 */
[C---:B------:R-:W-:Y:S02]  /*2c550*/  R2UR UR4, R4.reuse ;  /* 0x00000000040472ca */ /* 0x040fe400000e0000 */
[C---:B------:R-:W-:Y:S01]  /*2c560*/  R2UR UR5, R5.reuse ;  /* 0x00000000050572ca */ /* 0x040fe200000e0000 */
[----:B-1----:R-:W4:Y:S01]  /*2c570*/  LD.E R25, desc[UR48][R2.64+0x4] ;  /* 0x0000043002197980 */ /* 0x002f22000c101900 */
[C---:B------:R-:W-:Y:S02]  /*2c580*/  R2UR UR52, R4.reuse ;  /* 0x00000000043472ca */ /* 0x040fe400000e0000 */
[----:B------:R-:W-:Y:S01]  /*2c590*/  R2UR UR53, R5 ;  /* 0x00000000053572ca */ /* 0x000fe200000e0000 */
[----:B--2---:R-:W2:Y:S01]  /*2c5a0*/  LD.E R26, desc[UR46][R2.64+0x8] ;  /* 0x0000082e021a7980 */ /* 0x004ea2000c101900 */
[----:B------:R-:W-:-:S02]  /*2c5b0*/  R2UR UR50, R4 ;  /* 0x00000000043272ca */ /* 0x000fc400000e0000 */
[C---:B------:R-:W-:Y:S01]  /*2c5c0*/  R2UR UR51, R5.reuse ;  /* 0x00000000053372ca */ /* 0x040fe200000e0000 */
[----:B---3--:R-:W2:Y:S01]  /*2c5d0*/  LD.E R27, desc[UR34][R2.64+0xc] ;  /* 0x00000c22021b7980 */ /* 0x008ea2000c101900 */
[C---:B------:R-:W-:Y:S02]  /*2c5e0*/  R2UR UR48, R4.reuse ;  /* 0x00000000043072ca */ /* 0x040fe400000e0000 */
[C---:B------:R-:W-:Y:S01]  /*2c5f0*/  R2UR UR49, R5.reuse ;  /* 0x00000000053172ca */ /* 0x040fe200000e0000 */
[----:B----4-:R-:W2:Y:S01]  /*2c600*/  LD.E R28, desc[UR32][R2.64+0x10] ;  /* 0x00001020021c7980 */ /* 0x010ea2000c101900 */
        /* <DEDUP_REMOVED lines=331> */
[----:B------:R-:W-:-:S02]  /*2dac0*/  VIADD R20, R6, 0x80 ;  /* 0x0000008006147836 */ /* 0x000fc40000000000 */
[----:B------:R-:W-:-:S03]  /*2dad0*/  IMAD.MOV.U32 R21, RZ, RZ, R7 ;  /* 0x000000ffff157224 */ /* 0x000fc600078e0007 */
[----:B------:R-:W-:Y:S02]  /*2dae0*/  R2UR UR6, R20 ;  /* 0x00000000140672ca */ /* 0x000fe400000e0000 */
[----:B------:R-:W-:Y:S02]  /*2daf0*/  R2UR UR7, R21 ;  /* 0x00000000150772ca */ /* 0x000fe400000e0000 */
        /* <DEDUP_REMOVED lines=18> */
[----:B------:R-:W-:Y:S02]  /*2dc20*/  R2UR UR24, R4 ;  /* 0x00000000041872ca */ /* 0x000fe400000e0000 */
[----:B------:R-:W-:Y:S01]  /*2dc30*/  R2UR UR25, R5 ;  /* 0x00000000051972ca */ /* 0x000fe200000e0000 */
[----:B--2---:R-:W-:-:S06]  /*2dc40*/  WARPGROUP.ARRIVE ;  /* 0x00000000000079c5 */ /* 0x004fcc0000000000 */
        /* <DEDUP_REMOVED lines=3087> */
[----:B------:R-:W-:Y:S01]  /*39d40*/  VIADD R6, R6, 0x280 ;  /* 0x0000028006067836 */ /* 0x000fe20000000000 */
        /* <DEDUP_REMOVED lines=29> */
[----:B------:R-:W-:Y:S01]  /*39f20*/  R2UR UR29, R5 ;  /* 0x00000000051d72ca */ /* 0x000fe200000e0000 */
[----:B------:R-:W-:-:S02]  /*39f30*/  WARPGROUP.DEPBAR.LE gsb0, 0x0 ;  /* 0x00008000000079c5 */ /* 0x000fc40000010000 */
[----:B------:R-:W-:Y:S01]  /*39f40*/  ST.E desc[UR4][R2.64], R24 ;  /* 0x0000001802007985 */ /* 0x000fe2000c101904 */
[C---:B------:R-:W-:Y:S02]  /*39f50*/  R2UR UR4, R4.reuse ;  /* 0x00000000040472ca */ /* 0x040fe400000e0000 */
[C---:B------:R-:W-:Y:S01]  /*39f60*/  R2UR UR5, R5.reuse ;  /* 0x00000000050572ca */ /* 0x040fe200000e0000 */
[----:B------:R-:W-:Y:S01]  /*39f70*/  ST.E desc[UR6][R2.64+0x4], R25 ;  /* 0x0000041902007985 */ /* 0x000fe2000c101906 */
        /* <DEDUP_REMOVED lines=358> */
[----:B------:R0:W-:Y:S04]  /*3b5e0*/  ST.E desc[UR26][R8.64], R13 ;  /* 0x0000000d08007985 */ /* 0x0001e8000c10191a */
        /* <DEDUP_REMOVED lines=17> */
[----:B---3--:R-:W-:Y:S04]  /*3b700*/  ST.E desc[UR4][R2.64+0x8], R21 ;  /* 0x0000081502007985 */ /* 0x008fe8000c101904 */
        /* <DEDUP_REMOVED lines=36> */
[----:B---3--:R-:W3:Y:S01]  /*3b950*/  LD.E R13, desc[UR6][R2.64+0x24] ;  /* 0x00002406020d7980 */ /* 0x008ee2000c101900 */
        /* <DEDUP_REMOVED lines=655> */
[C---:B------:R-:W-:Y:S01]  /*3e250*/  R2UR UR27, R5.reuse ;  /* 0x00000000051b72ca */ /* 0x040fe200000e0000 */
[----:B--2---:R2:W-:Y:S01]  /*3e260*/  ST.E desc[UR4][R2.64+0x1c8], R15 ;  /* 0x0001c80f02007985 */ /* 0x0045e2000c101904 */
[C---:B------:R-:W-:Y:S02]  /*3e270*/  R2UR UR4, R4.reuse ;  /* 0x00000000040472ca */ /* 0x040fe400000e0000 */
[----:B------:R-:W-:Y:S01]  /*3e280*/  R2UR UR5, R5 ;  /* 0x00000000050572ca */ /* 0x000fe200000e0000 */
[----:B------:R-:W3:Y:S04]  /*3e290*/  LD.E R39, desc[UR28][R2.64+0x1fc] ;  /* 0x0001fc1c02277980 */ /* 0x000ee8000c101900 */
[----:B0-----:R-:W4:Y:S04]  /*3e2a0*/  LD.E R9, desc[UR6][R2.64+0x1d0] ;  /* 0x0001d00602097980 */ /* 0x001f28000c101900 */
[----:B-1----:R-:W4:Y:S04]  /*3e2b0*/  LD.E R13, desc[UR8][R2.64+0x1d4] ;  /* 0x0001d408020d7980 */ /* 0x002f28000c101900 */
[----:B------:R-:W4:Y:S04]  /*3e2c0*/  LD.E R7, desc[UR4][R2.64+0x1cc] ;  /* 0x0001cc0402077980 */ /* 0x000f28000c101900 */
[----:B--2---:R-:W2:Y:S04]  /*3e2d0*/  LD.E R15, desc[UR10][R2.64+0x1d8] ;  /* 0x0001d80a020f7980 */ /* 0x004ea8000c101900 */
        /* <DEDUP_REMOVED lines=34> */
[----:B---3--:R-:W-:Y:S04]  /*3e500*/  ST.E desc[UR28][R2.64+0x1fc], R39 ;  /* 0x0001fc2702007985 */ /* 0x008fe8000c10191c */
[----:B----4-:R-:W-:Y:S04]  /*3e510*/  ST.E desc[UR4][R2.64+0x1cc], R7 ;  /* 0x0001cc0702007985 */ /* 0x010fe8000c101904 */
[----:B------:R0:W-:Y:S04]  /*3e520*/  ST.E desc[UR6][R2.64+0x1d0], R9 ;  /* 0x0001d00902007985 */ /* 0x0001e8000c101906 */
[----:B------:R1:W-:Y:S04]  /*3e530*/  ST.E desc[UR8][R2.64+0x1d4], R13 ;  /* 0x0001d40d02007985 */ /* 0x0003e8000c101908 */
[----:B--2---:R2:W-:Y:S04]  /*3e540*/  ST.E desc[UR10][R2.64+0x1d8], R15 ;  /* 0x0001d80f02007985 */ /* 0x0045e8000c10190a */
        /* <DEDUP_REMOVED lines=8> */
[----:B0-----:R-:W1:Y:S01]  /*3e5d0*/  LDL.64 R8, [R0+0x58] ;  /* 0x0000580000087983 */ /* 0x001e620000100a00 */
[----:B------:R-:W-:-:S02]  /*3e5e0*/  R2UR UR4, R4 ;  /* 0x00000000040472ca */ /* 0x000fc400000e0000 */
[----:B------:R-:W-:Y:S01]  /*3e5f0*/  R2UR UR5, R5 ;  /* 0x00000000050572ca */ /* 0x000fe200000e0000 */
[----:B------:R-:W3:-:S12]  /*3e600*/  LDL.64 R6, [R0] ;  /* 0x0000000000067983 */ /* 0x000ed80000100a00 */
[----:B-1----:R-:W4:Y:S01]  /*3e610*/  LD.E R13, desc[UR4][R8.64] ;  /* 0x00000004080d7980 */ /* 0x002f22000c101900 */
[----:B------:R-:W-:Y:S02]  /*3e620*/  R2UR UR4, R4 ;  /* 0x00000000040472ca */ /* 0x000fe400000e0000 */
[----:B------:R-:W-:Y:S01]  /*3e630*/  R2UR UR5, R5 ;  /* 0x00000000050572ca */ /* 0x000fe200000e0000 */
[----:B------:R-:W-:-:S12]  /*3e640*/  BSSY B2, `(.L_x_11222) ;  /* 0x0000006000027945 */ /* 0x000fd80003800000 */
[----:B---3--:R2:W5:Y:S01]  /*3e650*/  LD.E R6, desc[UR4][R6.64] ;  /* 0x0000000406067980 */ /* 0x008562000c101900 */
[----:B----4-:R-:W-:-:S04]  /*3e660*/  LOP3.LUT R13, R13, 0x1, RZ, 0xfc, !PT ;  /* 0x000000010d0d7812 */ /* 0x010fc800078efcff */
[----:B------:R-:W-:-:S13]  /*3e670*/  ISETP.NE.AND P0, PT, R13, 0x3, PT ;  /* 0x000000030d00780c */ /* 0x000fda0003f05270 */
[----:B--2---:R-:W-:Y:S05]  /*3e680*/  @!P0 BRA `(.L_x_11223) ;  /* 0x0000000000048947 */ /* 0x004fea0003800000 */
[----:B------:R-:W-:Y:S01]  /*3e690*/  BPT.TRAP 0x1 ;  /* 0x000000040000795c */ /* 0x000fe20000300000 */
.L_x_11223:
[----:B------:R-:W-:Y:S05]  /*3e6a0*/  BSYNC B2 ;  /* 0x0000000000027941 */ /* 0x000fea0003800000 */
.L_x_11222:
[C---:B------:R-:W-:Y:S02]  /*3e6b0*/  R2UR UR6, R4.reuse ;  /* 0x00000000040672ca */ /* 0x040fe400000e0000 */
[C---:B------:R-:W-:Y:S02]  /*3e6c0*/  R2UR UR7, R5.reuse ;  /* 0x00000000050772ca */ /* 0x040fe400000e0000 */
[----:B------:R-:W-:Y:S02]  /*3e6d0*/  R2UR UR4, R4 ;  /* 0x00000000040472ca */ /* 0x000fe400000e0000 */
[----:B------:R-:W-:-:S09]  /*3e6e0*/  R2UR UR5, R5 ;  /* 0x00000000050572ca */ /* 0x000fd200000e0000 */
[----:B------:R-:W2:Y:S04]  /*3e6f0*/  LD.E.64 R2, desc[UR6][R8.64+0x20] ;  /* 0x0000200608027980 */ /* 0x000ea8000c101b00 */
[----:B------:R-:W3:Y:S01]  /*3e700*/  LD.E R0, desc[UR4][R8.64+0xc] ;  /* 0x00000c0408007980 */ /* 0x000ee2000c101900 */
[----:B------:R-:W-:Y:S01]  /*3e710*/  IMAD.MOV.U32 R15, RZ, RZ, 0x0 ;  /* 0x00000000ff0f7424 */ /* 0x000fe200078e00ff */
[----:B--2---:R-:W-:-:S05]  /*3e720*/  MOV R3, R2 ;  /* 0x0000000200037202 */ /* 0x004fca0000000f00 */
[----:B-----5:R-:W-:-:S05]  /*3e730*/  IMAD R3, R6, 0x8, R3 ;  /* 0x0000000806037824 */ /* 0x020fca00078e0203 */
[----:B---3--:R-:W-:-:S04]  /*3e740*/  PRMT R0, R0, 0x654, R3 ;  /* 0x0000065400007816 */ /* 0x008fc80000000003 */
[----:B------:R0:W-:Y:S02]  /*3e750*/  SYNCS.ARRIVE.TRANS64.RED.A1T0 RZ, [R0+URZ], RZ ;  /* 0x000000ff00ff79a7 */ /* 0x0001e4000810043f */
[----:B0-----:R-:W-:Y:S05]  /*3e760*/  RET.REL.NODEC R14 `(_ZN7cutlass13device_kernelIN5flash11enable_sm90INS1_16FlashAttnFwdSm90INS1_25CollectiveMainloopFwdSm90ILi2EN4cute5tupleIJNS5_1CILi1EEES8_S8_EEENS6_IJNS7_ILi128EEENS7_ILi96EEENS7_ILi64EEEEEELi256ENS_6half_tEfNS_4arch4Sm90ELb0ELb1ELb1ELb0ELb1ELb0ELb0ELb1ELb0ELb1ELb0ELb0EEENS1_21CollectiveEpilogueFwdINS6_IJSA_NS7_ILi256EEESB_EEES9_SE_SG_Li256ELb0ELb1ELb0ELb0EEENS1_30DynamicPersistentTileSchedulerILi256ELi128ELb0ELb1ELb1EEEEEEEEEvNT_6ParamsE) ;  /* 0xfffffc180e247950 */ /* 0x001fea0003c3ffff */
.L_x_11198:
[----:B0-----:R0:W1:Y:S02]  /*3e770*/  SYNCS.PHASECHK.TRANS64.TRYWAIT P0, [R2+URZ], R3 ;  /* 0x00000003020075a7 */ /* 0x001064000800017f */
[----:B-1----:R-:W-:Y:S05]  /*3e780*/  @!P0 NANOSLEEP.SYNCS 0x989680 ;  /* 0x009896800000895d */ /* 0x002fea0003900000 */
[----:B------:R-:W1:Y:S02]  /*3e790*/  @!P0 SYNCS.PHASECHK.TRANS64 P0, [R2+URZ], R3 ;  /* 0x00000003020085a7 */ /* 0x000e64000800007f */
[----:B-1----:R-:W-:Y:S05]  /*3e7a0*/  @!P0 BRA `(.L_x_11198) ;  /* 0xfffffffc00f08947 */ /* 0x002fea000383ffff */
[----:B------:R-:W-:Y:S05]  /*3e7b0*/  BRA `(.L_x_11197) ;  /* 0xfffffe2800787947 */ /* 0x000fea000383ffff */
.L_x_11221:
[----:B0-----:R0:W1:Y:S02]  /*3e7c0*/  SYNCS.PHASECHK.TRANS64.TRYWAIT P0, [R7+URZ], R8 ;  /* 0x00000008070075a7 */ /* 0x001064000800017f */
[----:B-1----:R-:W-:Y:S05]  /*3e7d0*/  @!P0 NANOSLEEP.SYNCS 0x989680 ;  /* 0x009896800000895d */ /* 0x002fea0003900000 */
[----:B------:R-:W1:Y:S02]  /*3e7e0*/  @!P0 SYNCS.PHASECHK.TRANS64 P0, [R7+URZ], R8 ;  /* 0x00000008070085a7 */ /* 0x000e64000800007f */
[----:B-1----:R-:W-:Y:S05]  /*3e7f0*/  @!P0 BRA `(.L_x_11221) ;  /* 0xfffffffc00f08947 */ /* 0x002fea000383ffff */
[----:B------:R-:W-:Y:S05]  /*3e800*/  BRA `(.L_x_11220) ;  /* 0xfffffe78003c7947 */ /* 0x000fea000383ffff */
.L_x_11224:
        /* <DEDUP_REMOVED lines=15> */
.L_x_15668:


//--------------------- .text._ZN7cutlass13device_kernelIN5flash11enable_sm90INS1_16FlashAttnFwdSm90INS1_25CollectiveMainloopFwdSm90ILi2EN4cute5tupleIJNS5_1CILi1EEES8_S8_EEENS6_IJNS7_ILi128EEENS7_ILi96EEENS7_ILi64EEEEEELi256ENS_6half_tEfNS_4arch4Sm90ELb0ELb1ELb1ELb0ELb1ELb0ELb1ELb1ELb0ELb1ELb0ELb0EEENS1_21CollectiveEpilogueFwdINS6_IJSA_NS7_ILi256EEESB_EEES9_SE_SG_Li256ELb0ELb1ELb0ELb0EEENS1_30DynamicPersistentTileSchedulerILi256ELi128ELb0ELb1ELb1EEEEEEEEEvNT_6ParamsE --------------------------
	.section	.text._ZN7cutlass13device_kernelIN5flash11enable_sm90INS1_16FlashAttnFwdSm90INS1_25CollectiveMainloopFwdSm90ILi2EN4cute5tupleIJNS5_1CILi1EEES8_S8_EEENS6_IJNS7_ILi128EEENS7_ILi96EEENS7_ILi64EEEEEELi256ENS_6half_tEfNS_4arch4Sm90ELb0ELb1ELb1ELb0ELb1ELb0ELb1ELb1ELb0ELb1ELb0ELb0EEENS1_21CollectiveEpilogueFwdINS6_IJSA_NS7_ILi256EEESB_EEES9_SE_SG_Li256ELb0ELb1ELb0ELb0EEENS1_30DynamicPersistentTileSchedulerILi256ELi128ELb0ELb1ELb1EEEEEEEEEvNT_6ParamsE,"ax",@progbits
	.align	128
.text._ZN7cutlass13device_kernelIN5flash11enable_sm90INS1_16FlashAttnFwdSm90INS1_25CollectiveMainloopFwdSm90ILi2EN4cute5tupleIJNS5_1CILi1EEES8_S8_EEENS6_IJNS7_ILi128EEENS7_ILi96EEENS7_ILi64EEEEEELi256ENS_6half_tEfNS_4arch4Sm90ELb0ELb1ELb1ELb0ELb1ELb0ELb1ELb1ELb0ELb1ELb0ELb0EEENS1_21CollectiveEpilogueFwdINS6_IJSA_NS7_ILi256EEESB_EEES9_SE_SG_Li256ELb0ELb1ELb0ELb0EEENS1_30DynamicPersistentTileSchedulerILi256ELi128ELb0ELb1ELb1EEEEEEEEEvNT_6ParamsE:
        .type           _ZN7cutlass13device_kernelIN5flash11enable_sm90INS1_16FlashAttnFwdSm90INS1_25CollectiveMainloopFwdSm90ILi2EN4cute5tupleIJNS5_1CILi1EEES8_S8_EEENS6_IJNS7_ILi128EEENS7_ILi96EEENS7_ILi64EEEEEELi256ENS_6half_tEfNS_4arch4Sm90ELb0ELb1ELb1ELb0ELb1ELb0ELb1ELb1ELb0ELb1ELb0ELb0EEENS1_21CollectiveEpilogueFwdINS6_IJSA_NS7_ILi256EEESB_EEES9_SE_SG_Li256ELb0ELb1ELb0ELb0EEENS1_30DynamicPersistentTileSchedulerILi256ELi128ELb0ELb1ELb1EEEEEEEEEvNT_6ParamsE,@function
        .size           _ZN7cutlass13device_kernelIN5flash11enable_sm90INS1_16FlashAttnFwdSm90INS1_25CollectiveMainloopFwdSm90ILi2EN4cute5tupleIJNS5_1CILi1EEES8_S8_EEENS6_IJNS7_ILi128EEENS7_ILi96EEENS7_ILi64EEEEEELi256ENS_6half_tEfNS_4arch4Sm90ELb0ELb1ELb1ELb0ELb1ELb0ELb1ELb1ELb0ELb1ELb0ELb0EEENS1_21CollectiveEpilogueFwdINS6_IJSA_NS7_ILi256EEESB_EEES9_SE_SG_Li256ELb0ELb1ELb0ELb0EEENS1_30DynamicPersistentTileSchedulerILi256ELi128ELb0ELb1ELb1EEEEEEEEEvNT_6ParamsE,(.L_x_15670 - _ZN7cutlass13device_kernelIN5flash11enable_sm90INS1_16FlashAttnFwdSm90INS1_25CollectiveMainloopFwdSm90ILi2EN4cute5tupleIJNS5_1CILi1EEES8_S8_EEENS6_IJNS7_ILi128EEENS7_ILi96EEENS7_ILi64EEEEEELi256ENS_6half_tEfNS_4arch4Sm90ELb0ELb1ELb1ELb0ELb1ELb0ELb1ELb1ELb0ELb1ELb0ELb0EEENS1_21CollectiveEpilogueFwdINS6_IJSA_NS7_ILi256EEESB_EEES9_SE_SG_Li256ELb0ELb1ELb0ELb0EEENS1_30DynamicPersistentTileSchedulerILi256ELi128ELb0ELb1ELb1EEEEEEEEEvNT_6ParamsE)
        .other          _ZN7cutlass13device_kernelIN5flash11enable_sm90INS1_16FlashAttnFwdSm90INS1_25CollectiveMainloopFwdSm90ILi2EN4cute5tupleIJNS5_1CILi1EEES8_S8_EEENS6_IJNS7_ILi128EEENS7_ILi96EEENS7_ILi64EEEEEELi256ENS_6half_tEfNS_4arch4Sm90ELb0ELb1ELb1ELb0ELb1ELb0ELb1ELb1ELb0ELb1ELb0ELb0EEENS1_21CollectiveEpilogueFwdINS6_IJSA_NS7_ILi256EEESB_EEES9_SE_SG_Li256ELb0ELb1ELb0ELb0EEENS1_30DynamicPersistentTileSchedulerILi256ELi128ELb0ELb1ELb1EEEEEEEEEvNT_6ParamsE,@"STO_CUDA_ENTRY STV_DEFAULT"
_ZN7cutlass13device_kernelIN5flash11enable_sm90INS1_16FlashAttnFwdSm90INS1_25CollectiveMainloopFwdSm90ILi2EN4cute5tupleIJNS5_1CILi1EEES8_S8_EEENS6_IJNS7_ILi128EEENS7_ILi96EEENS7_ILi64EEEEEELi256ENS_6half_tEfNS_4arch4Sm90ELb0ELb1ELb1ELb0ELb1ELb0ELb1ELb1ELb0ELb1ELb0ELb0EEENS1_21CollectiveEpilogueFwdINS6_IJSA_NS7_ILi256EEESB_EEES9_SE_SG_Li256ELb0ELb1ELb0ELb0EEENS1_30DynamicPersistentTileSchedulerILi256ELi128ELb0ELb1ELb1EEEEEEEEEvNT_6ParamsE:
        /* <DEDUP_REMOVED lines=25> */
[----:B------:R1:W0:Y:S01]  /*0190*/  @!UP0 SYNCS.EXCH.64 URZ, [UR8+0x32400], UR4 ;  /* 0x03240004083f85b2 */ /* 0x0002220008000100 */
[----:B------:R1:W3:Y:S05]  /*01a0*/  @!UP1 SYNCS.EXCH.64 URZ, [UR8+0x32410], UR4 ;  /* 0x03241004083f95b2 */ /* 0x0002ea0008000100 */
[----:B------:R1:W4:Y:S02]  /*01b0*/  @!UP2 SYNCS.EXCH.64 URZ, [UR8+0x32420], UR6 ;  /* 0x03242006083fa5b2 */ /* 0x0003240008000100 */
        /* <DEDUP_REMOVED lines=15> */
[----:B------:R1:W0:Y:S01]  /*02b0*/  SYNCS.EXCH.64 URZ, [UR8+0x32440], UR6 ;  /* 0x03244006083f75b2 */ /* 0x0002220008000100 */
[----:B------:R1:W0:Y:S01]  /*02c0*/  SYNCS.EXCH.64 URZ, [UR8+0x32438], UR4 ;  /* 0x03243804083f75b2 */ /* 0x0002220008000100 */
[----:B------:R1:W0:Y:S01]  /*02d0*/  SYNCS.EXCH.64 URZ, [UR8+0x32448], UR6 ;  /* 0x03244806083f75b2 */ /* 0x0002220008000100 */
[----:B------:R-:W-:Y:S01]  /*02e0*/  NOP ;  /* 0x0000000000007918 */ /* 0x000fe20000000000 */
.L_x_11225:
        /* <DEDUP_REMOVED lines=22> */
.L_x_11226:
        /* <DEDUP_REMOVED lines=18> */
.L_x_11227:
        /* <DEDUP_REMOVED lines=22> */
.L_x_11228:
        /* <DEDUP_REMOVED lines=23> */
.L_x_11229:
[----:B-1----:R-:W-:Y:S01]  /*0840*/  ULDC UR4, c[0x0][0x20] ;  /* 0x0000080000047ab9 */ /* 0x002fe20000000800 */
[----:B------:R-:W-:Y:S01]  /*0850*/  UISETP.NE.AND UP0, UPT, UR9, URZ, UPT ;  /* 0x0000003f0900728c */ /* 0x000fe2000bf05270 */
[----:B------:R-:W-:Y:S01]  /*0860*/  IADD3 R16, P0, R1, UR4, RZ ;  /* 0x0000000401107c10 */ /* 0x000fe2000ff1e0ff */
[----:B------:R-:W-:Y:S01]  /*0870*/  UMOV UR4, 0x1 ;  /* 0x0000000100047882 */ /* 0x000fe20000000000 */
[----:B------:R-:W-:Y:S01]  /*0880*/  ULDC UR5, c[0x0][0x24] ;  /* 0x0000090000057ab9 */ /* 0x000fe20000000800 */
[----:B------:R-:W-:Y:S01]  /*0890*/  USEL UR4, UR4, 0x2, !UP0 ;  /* 0x0000000204047887 */ /* 0x000fe2000c000000 */
[----:B------:R-:W-:Y:S01]  /*08a0*/  IADD3 R2, P1, R16, 0x50, RZ ;  /* 0x0000005010027810 */ /* 0x000fe20007f3e0ff */
[----:B------:R-:W-:Y:S01]  /*08b0*/  IMAD.X R17, RZ, RZ, UR5, P0 ;  /* 0x00000005ff117e24 */ /* 0x000fe200080e06ff */
[----:B------:R-:W-:Y:S01]  /*08c0*/  PLOP3.LUT P2, PT, PT, PT, UP0, 0x80, 0x0 ;  /* 0x000000000000781c */ /* 0x000fe20003f4f008 */
[----:B------:R-:W-:Y:S01]  /*08d0*/  NOP ;  /* 0x0000000000007918 */ /* 0x000fe20000000000 */
[----:B------:R-:W-:Y:S01]  /*08e0*/  ULDC.64 UR36, c[0x0][0x208] ;  /* 0x0000820000247ab9 */ /* 0x000fe20000000a00 */
[----:B------:R1:W-:Y:S01]  /*08f0*/  STL [R1+0x454], R2 ;  /* 0x0004540201007387 */ /* 0x0003e20000100800 */
[----:B------:R-:W-:-:S05]  /*0900*/  IMAD.X R3, RZ, RZ, R17, P1 ;  /* 0x000000ffff037224 */ /* 0x000fca00008e0611 */
[----:B------:R0:W-:Y:S01]  /*0910*/  STL [R1+0x450], R3 ;  /* 0x0004500301007387 */ /* 0x0001e20000100800 */
[----:B-1----:R-:W-:-:S05]  /*0920*/  IMAD.U32 R2, RZ, RZ, UR4 ;  /* 0x00000004ff027e24 */ /* 0x002fca000f8e00ff */
[----:B------:R1:W-:Y:S01]  /*0930*/  STL [R1+0x45c], R2 ;  /* 0x00045c0201007387 */ /* 0x0003e20000100800 */
[----:B0-234-:R-:W-:Y:S06]  /*0940*/  BAR.SYNC.DEFER_BLOCKING 0x0 ;  /* 0x0000000000007b1d */ /* 0x01dfec0000010000 */
[----:B------:R-:W-:Y:S05]  /*0950*/  @!P2 BRA `(.L_x_11230) ;  /* 0x00000220000ca947 */ /* 0x000fea0003800000 */
.L_x_11231:
[----:B------:R-:W-:-:S08]  /*0960*/  NOP ;  /* 0x0000000000007918 */ /* 0x000fd00000000000 */
[----:B------:R-:W0:Y:S02]  /*0970*/  USETMAXREG.TRY_ALLOC.CTAPOOL UP0, 0xe8 ;  /* 0x000000e8000079c8 */ /* 0x000e240008000600 */
[----:B0-----:R-:W-:-:S13]  /*0980*/  PLOP3.LUT P0, PT, PT, PT, UP0, 0x80, 0x0 ;  /* 0x000000000000781c */ /* 0x001fda0003f0f008 */
[----:B------:R-:W-:Y:S05]  /*0990*/  @!P0 BRA `(.L_x_11231) ;  /* 0xfffffffc00f08947 */ /* 0x000fea000383ffff */
[----:B------:R-:W0:Y:S08]  /*09a0*/  S2UR UR5, SR_CTAID.X ;  /* 0x00000000000579c3 */ /* 0x000e300000002500 */
[----:B------:R-:W-:Y:S08]  /*09b0*/  BAR.ARV 0x4, 0x180 ;  /* 0x0106000000007b1d */ /* 0x000ff00000002000 */
[----:B------:R-:W-:Y:S08]  /*09c0*/  BAR.ARV 0x8, 0x180 ;  /* 0x0206000000007b1d */ /* 0x000ff00000002000 */
[----:B------:R-:W0:Y:S01]  /*09d0*/  LDC R0, c[0x0][0xd38] ;  /* 0x00034e00ff007b82 */ /* 0x000e220000000800 */
[----:B------:R-:W-:Y:S01]  /*09e0*/  ISETP.NE.AND P0, PT, R12, 0x1, PT ;  /* 0x000000010c00780c */ /* 0x000fe20003f05270 */
[----:B------:R2:W-:-:S12]  /*09f0*/  STL.64 [R1+0x1f8], RZ ;  /* 0x0001f8ff01007387 */ /* 0x0005d80000100a00 */
[----:B------:R-:W-:Y:S06]  /*0a00*/  @!P0 BAR.ARV 0x9, 0x100 ;  /* 0x0244000000008b1d */ /* 0x000fec0000002000 */
[C---:B------:R-:W-:Y:S02]  /*0a10*/  IADD3 R208, P1, R16.reuse, 0x1f8, RZ ;  /* 0x000001f810d07810 */ /* 0x040fe40007f3e0ff */
[----:B------:R-:W-:Y:S01]  /*0a20*/  IADD3 R216, P2, R16, 0x204, RZ ;  /* 0x0000020410d87810 */ /* 0x000fe20007f5e0ff */
[----:B------:R2:W-:Y:S01]  /*0a30*/  STL [R1+0x200], RZ ;  /* 0x000200ff01007387 */ /* 0x0005e20000100800 */
[----:B0-----:R-:W-:Y:S01]  /*0a40*/  ISETP.LE.AND P0, PT, R0, UR5, PT ;  /* 0x0000000500007c0c */ /* 0x001fe2000bf03270 */
[----:B------:R-:W-:-:S02]  /*0a50*/  IMAD.X R209, RZ, RZ, R17, P1 ;  /* 0x000000ffffd17224 */ /* 0x000fc400008e0611 */
[----:B------:R2:W-:Y:S01]  /*0a60*/  STL [R1+0x204], RZ ;  /* 0x000204ff01007387 */ /* 0x0005e20000100800 */
[----:B------:R-:W-:-:S09]  /*0a70*/  IMAD.X R211, RZ, RZ, R17, P2 ;  /* 0x000000ffffd37224 */ /* 0x000fd200010e0611 */
[----:B--2---:R-:W-:Y:S05]  /*0a80*/  @P0 EXIT ;  /* 0x000000000000094d */ /* 0x004fea0003800000 */
[----:B-1----:R-:W0:Y:S01]  /*0a90*/  S2R R2, SR_TID.X ;  /* 0x0000000000027919 */ /* 0x002e220000002100 */
[----:B------:R-:W1:Y:S01]  /*0aa0*/  S2UR UR9, SR_CgaCtaId ;  /* 0x00000000000979c3 */ /* 0x000e620000008800 */
[----:B------:R-:W-:Y:S01]  /*0ab0*/  UMOV UR42, 0x400 ;  /* 0x00000400002a7882 */ /* 0x000fe20000000000 */
[----:B------:R-:W-:Y:S01]  /*0ac0*/  IMAD.MOV.U32 R179, RZ, RZ, 0x2 ;  /* 0x00000002ffb37424 */ /* 0x000fe200078e00ff */
[C---:B------:R-:W-:Y:S01]  /*0ad0*/  IADD3 R205, -R12.reuse, 0xb, RZ ;  /* 0x0000000b0ccd7810 */ /* 0x040fe20007ffe1ff */
[----:B------:R-:W-:-:S04]  /*0ae0*/  VIADD R206, R12, 0x8 ;  /* 0x000000080cce7836 */ /* 0x000fc80000000000 */
[----:B------:R-:W2:Y:S01]  /*0af0*/  S2UR UR4, SR_SWINHI ;  /* 0x00000000000479c3 */ /* 0x000ea20000002f00 */
[----:B-1----:R-:W-:Y:S01]  /*0b00*/  ULEA UR42, UR9, UR42, 0x18 ;  /* 0x0000002a092a7291 */ /* 0x002fe2000f8ec03f */
[----:B0-----:R-:W-:-:S06]  /*0b10*/  VIADD R204, R2, 0xffffff80 ;  /* 0xffffff8002cc7836 */ /* 0x001fcc0000000000 */
[----:B------:R-:W-:Y:S01]  /*0b20*/  UMOV UR58, UR42 ;  /* 0x0000002a003a7c82 */ /* 0x000fe20008000000 */
[----:B--2---:R-:W-:Y:S01]  /*0b30*/  UMOV UR59, UR4 ;  /* 0x00000004003b7c82 */ /* 0x004fe20008000000 */
[----:B------:R-:W-:Y:S01]  /*0b40*/  UMOV UR4, UR5 ;  /* 0x0000000500047c82 */ /* 0x000fe20008000000 */
[----:B------:R-:W-:-:S04]  /*0b50*/  SHF.R.S32.HI R11, RZ, 0x1f, R204 ;  /* 0x0000001fff0b7819 */ /* 0x000fc800000114cc */
[CC--:B------:R-:W-:Y:S02]  /*0b60*/  LEA.HI R0, R11.reuse, R204.reuse, RZ, 0x5 ;  /* 0x000000cc0b007211 */ /* 0x0c0fe400078f28ff */
[CC--:B------:R-:W-:Y:S02]  /*0b70*/  LEA.HI R2, R11.reuse, R204.reuse, RZ, 0x4 ;  /* 0x000000cc0b027211 */ /* 0x0c0fe400078f20ff */
[CC--:B------:R-:W-:Y:S01]  /*0b80*/  LEA.HI R6, R11.reuse, R204.reuse, RZ, 0x2 ;  /* 0x000000cc0b067211 */ /* 0x0c0fe200078f10ff */
[----:B------:R-:W-:Y:S01]  /*0b90*/  IMAD.SHL.U32 R4, R0, 0x20, RZ ;  /* 0x0000002000047824 */ /* 0x000fe200078e00ff */
[----:B------:R-:W-:Y:S02]  /*0ba0*/  SHF.R.S32.HI R5, RZ, 0x4, R2 ;  /* 0x00000004ff057819 */ /* 0x000fe40000011402 */
[----:B------:R-:W-:Y:S02]  /*0bb0*/  LOP3.LUT R3, R2, 0x3fffff0, RZ, 0xc0, !PT ;  /* 0x03fffff002037812 */ /* 0x000fe400078ec0ff */
[----:B------:R-:W-:-:S02]  /*0bc0*/  LEA.HI R0, R11, R204, RZ, 0x7 ;  /* 0x000000cc0b007211 */ /* 0x000fc400078f38ff */
[----:B------:R-:W-:Y:S02]  /*0bd0*/  LOP3.LUT R7, R4, 0xfffffc00, RZ, 0xc0, !PT ;  /* 0xfffffc0004077812 */ /* 0x000fe400078ec0ff */
[----:B------:R-:W-:Y:S01]  /*0be0*/  LEA.HI R4, R2, R5, RZ, 0x1 ;  /* 0x0000000502047211 */ /* 0x000fe200078f08ff */
[----:B------:R-:W-:Y:S01]  /*0bf0*/  IMAD.IADD R2, R204, 0x1, -R3 ;  /* 0x00000001cc027824 */ /* 0x000fe200078e0a03 */
[----:B------:R-:W-:Y:S02]  /*0c00*/  LOP3.LUT R3, R0, 0xffffff80, RZ, 0xc0, !PT ;  /* 0xffffff8000037812 */ /* 0x000fe400078ec0ff */
[----:B------:R-:W-:Y:S01]  /*0c10*/  LOP3.LUT R4, R4, 0x1ffffffe, RZ, 0xc0, !PT ;  /* 0x1ffffffe04047812 */ /* 0x000fe200078ec0ff */
[----:B------:R-:W-:Y:S01]  /*0c20*/  IMAD R7, R2, 0x40, R7 ;  /* 0x0000004002077824 */ /* 0x000fe200078e0207 */
[----:B------:R-:W-:Y:S01]  /*0c30*/  LEA.HI R201, R11, R204, RZ, 0x3 ;  /* 0x000000cc0bc97211 */ /* 0x000fe200078f18ff */
[----:B------:R-:W-:Y:S01]  /*0c40*/  IMAD.IADD R210, R204, 0x1, -R3 ;  /* 0x00000001ccd27824 */ /* 0x000fe200078e0a03 */
[----:B------:R-:W-:Y:S01]  /*0c50*/  SHF.R.S32.HI R219, RZ, 0x7, R0 ;  /* 0x00000007ffdb7819 */ /* 0x000fe20000011400 */
[----:B------:R-:W-:Y:S01]  /*0c60*/  IMAD.IADD R4, R5, 0x1, -R4 ;  /* 0x0000000105047824 */ /* 0x000fe200078e0a04 */
[----:B------:R-:W-:-:S02]  /*0c70*/  LOP3.LUT R207, R201, 0xfffffff8, RZ, 0xc0, !PT ;  /* 0xfffffff8c9cf7812 */ /* 0x000fc400078ec0ff */
[----:B------:R-:W-:Y:S01]  /*0c80*/  SHF.R.S32.HI R3, RZ, 0x1f, R210 ;  /* 0x0000001fff037819 */ /* 0x000fe200000114d2 */
[----:B------:R-:W-:Y:S01]  /*0c90*/  IMAD R4, R4, 0x8, R7 ;  /* 0x0000000804047824 */ /* 0x000fe200078e0207 */
[----:B------:R-:W-:Y:S01]  /*0ca0*/  LOP3.LUT R7, R6, 0xfffffffc, RZ, 0xc0, !PT ;  /* 0xfffffffc06077812 */ /* 0x000fe200078ec0ff */
[----:B------:R-:W-:Y:S01]  /*0cb0*/  IMAD.IADD R207, R204, 0x1, -R207 ;  /* 0x00000001cccf7824 */ /* 0x000fe200078e0acf */
[CC--:B------:R-:W-:Y:S01]  /*0cc0*/  LEA.HI R13, R3.reuse, R210.reuse, RZ, 0x2 ;  /* 0x000000d2030d7211 */ /* 0x0c0fe200078f10ff */
[----:B------:R-:W-:Y:S01]  /*0cd0*/  IMAD.WIDE R178, R4, R179, UR58 ;  /* 0x0000003a04b27e25 */ /* 0x000fe2000f8e02b3 */
[----:B------:R-:W-:Y:S02]  /*0ce0*/  LEA.HI R3, R3, R210, RZ, 0x5 ;  /* 0x000000d203037211 */ /* 0x000fe400078f28ff */
[----:B------:R-:W-:Y:S01]  /*0cf0*/  SHF.R.S32.HI R2, RZ, 0x2, R13 ;  /* 0x00000002ff027819 */ /* 0x000fe2000001140d */
[----:B------:R-:W-:Y:S01]  /*0d00*/  IMAD.IADD R7, R204, 0x1, -R7 ;  /* 0x00000001cc077824 */ /* 0x000fe200078e0a07 */
[----:B------:R-:W-:Y:S01]  /*0d10*/  SHF.R.S32.HI R5, RZ, 0x1f, R13 ;  /* 0x0000001fff057819 */ /* 0x000fe2000001140d */
[----:B------:R-:W-:Y:S01]  /*0d20*/  IMAD.SHL.U32 R190, R207, 0x8, RZ ;  /* 0x00000008cfbe7824 */ /* 0x000fe200078e00ff */
[----:B------:R-:W-:-:S02]  /*0d30*/  IADD3 R8, P0, R178, 0x20, RZ ;  /* 0x00000020b2087810 */ /* 0x000fc40007f1e0ff */
[----:B------:R-:W-:Y:S01]  /*0d40*/  LEA.HI R5, R5, R2, RZ, 0x3 ;  /* 0x0000000205057211 */ /* 0x000fe200078f18ff */
[C---:B------:R-:W-:Y:S01]  /*0d50*/  VIADD R192, R190.reuse, 0x40 ;  /* 0x00000040bec07836 */ /* 0x040fe20000000000 */
[----:B------:R-:W-:Y:S01]  /*0d60*/  LEA.HI R4, R7, R7, RZ, 0x1 ;  /* 0x0000000707047211 */ /* 0x000fe200078f08ff */
[C---:B------:R-:W-:Y:S01]  /*0d70*/  VIADD R191, R190.reuse, 0x80 ;  /* 0x00000080bebf7836 */ /* 0x040fe20000000000 */
[----:B------:R-:W-:Y:S01]  /*0d80*/  LOP3.LUT R5, R5, 0xfffffff8, RZ, 0xc0, !PT ;  /* 0xfffffff805057812 */ /* 0x000fe200078ec0ff */
[----:B------:R-:W-:Y:S01]  /*0d90*/  VIADD R193, R190, 0xc0 ;  /* 0x000000c0bec17836 */ /* 0x000fe20000000000 */
[----:B------:R-:W-:Y:S02]  /*0da0*/  LOP3.LUT R6, R8, 0x380, RZ, 0xc0, !PT ;  /* 0x0000038008067812 */ /* 0x000fe400078ec0ff */
[----:B------:R-:W-:Y:S01]  /*0db0*/  SHF.R.S32.HI R3, RZ, 0x5, R3 ;  /* 0x00000005ff037819 */ /* 0x000fe20000011403 */
[----:B------:R-:W-:Y:S01]  /*0dc0*/  IMAD.IADD R2, R2, 0x1, -R5 ;  /* 0x0000000102027824 */ /* 0x000fe200078e0a05 */
[----:B------:R-:W-:-:S02]  /*0dd0*/  LOP3.LUT R4, R4, 0x1ffffffe, RZ, 0xc0, !PT ;  /* 0x1ffffffe04047812 */ /* 0x000fc400078ec0ff */
[----:B------:R-:W-:Y:S01]  /*0de0*/  SHF.R.U64 R5, R6, 0x3, RZ ;  /* 0x0000000306057819 */ /* 0x000fe200000012ff */
[----:B------:R-:W-:Y:S01]  /*0df0*/  IMAD R15, R3, 0x10, R2 ;  /* 0x00000010030f7824 */ /* 0x000fe200078e0202 */
[C---:B------:R-:W-:Y:S01]  /*0e00*/  IADD3 R9, P3, R178.reuse, 0x4000, RZ ;  /* 0x00004000b2097810 */ /* 0x040fe20007f7e0ff */
[----:B------:R-:W-:Y:S01]  /*0e10*/  IMAD.IADD R19, R7, 0x1, -R4 ;  /* 0x0000000107137824 */ /* 0x000fe200078e0a04 */
[----:B------:R-:W-:Y:S01]  /*0e20*/  LOP3.LUT R2, R5, R8, RZ, 0x3c, !PT ;  /* 0x0000000805027212 */ /* 0x000fe200078e3cff */
[--C-:B------:R-:W-:Y:S01]  /*0e30*/  IMAD.X R3, RZ, RZ, R179.reuse, P0 ;  /* 0x000000ffff037224 */ /* 0x100fe200000e06b3 */
[C---:B------:R-:W-:Y:S02]  /*0e40*/  IADD3 R5, P4, R178.reuse, 0x4020, RZ ;  /* 0x00004020b2057810 */ /* 0x040fe40007f9e0ff */
[----:B------:R-:W-:Y:S02]  /*0e50*/  IADD3 R7, P2, R178, 0x60, RZ ;  /* 0x00000060b2077810 */ /* 0x000fe40007f5e0ff */
[----:B------:R-:W-:Y:S01]  /*0e60*/  LEA.HI R0, R0, R219, RZ, 0x1 ;  /* 0x000000db00007211 */ /* 0x000fe200078f08ff */
[----:B------:R-:W-:Y:S01]  /*0e70*/  IMAD.X R11, RZ, RZ, R179, P4 ;  /* 0x000000ffff0b7224 */ /* 0x000fe200020e06b3 */
[----:B------:R-:W-:-:S02]  /*0e80*/  IADD3 R21, P1, R178, 0x40, RZ ;  /* 0x00000040b2157810 */ /* 0x000fc40007f3e0ff */
[----:B------:R-:W-:Y:S02]  /*0e90*/  LOP3.LUT R10, R5, 0x380, RZ, 0xc0, !PT ;  /* 0x00000380050a7812 */ /* 0x000fe400078ec0ff */
[----:B------:R-:W-:Y:S02]  /*0ea0*/  LOP3.LUT R6, R7, 0x380, RZ, 0xc0, !PT ;  /* 0x0000038007067812 */ /* 0x000fe400078ec0ff */
[----:B------:R-:W-:Y:S02]  /*0eb0*/  LOP3.LUT R8, R9, 0x380, RZ, 0xc0, !PT ;  /* 0x0000038009087812 */ /* 0x000fe400078ec0ff */
[----:B------:R-:W-:Y:S02]  /*0ec0*/  LOP3.LUT R0, R0, 0x3fffffe, RZ, 0xc0, !PT ;  /* 0x03fffffe00007812 */ /* 0x000fe400078ec0ff */
[----:B------:R-:W-:Y:S02]  /*0ed0*/  LOP3.LUT R4, R21, 0x380, RZ, 0xc0, !PT ;  /* 0x0000038015047812 */ /* 0x000fe400078ec0ff */
[----:B------:R-:W-:Y:S01]  /*0ee0*/  SHF.R.U64 R10, R10, 0x3, RZ ;  /* 0x000000030a0a7819 */ /* 0x000fe200000012ff */
[----:B------:R-:W-:Y:S01]  /*0ef0*/  IMAD.IADD R0, R219, 0x1, -R0 ;  /* 0x00000001db007824 */ /* 0x000fe200078e0a00 */
[----:B------:R-:W-:-:S02]  /*0f00*/  SHF.R.U64 R6, R6, 0x3, RZ ;  /* 0x0000000306067819 */ /* 0x000fc400000012ff */
[----:B------:R-:W-:Y:S01]  /*0f10*/  SHF.R.U64 R8, R8, 0x3, RZ ;  /* 0x0000000308087819 */ /* 0x000fe200000012ff */
[----:B------:R-:W-:Y:S01]  /*0f20*/  IMAD R202, R0, 0x40, R15 ;  /* 0x0000004000ca7824 */ /* 0x000fe200078e020f */
[----:B------:R-:W-:Y:S02]  /*0f30*/  LOP3.LUT R13, R13, 0x7ffffffc, RZ, 0xc0, !PT ;  /* 0x7ffffffc0d0d7812 */ /* 0x000fe400078ec0ff */
[----:B------:R-:W-:Y:S01]  /*0f40*/  SHF.R.U64 R4, R4, 0x3, RZ ;  /* 0x0000000304047819 */ /* 0x000fe200000012ff */
[----:B------:R-:W-:Y:S01]  /*0f50*/  IMAD R228, R19, 0x8, R202 ;  /* 0x0000000813e47824 */ /* 0x000fe200078e02ca */
[----:B------:R-:W-:Y:S01]  /*0f60*/  LOP3.LUT R10, R10, R5, RZ, 0x3c, !PT ;  /* 0x000000050a0a7212 */ /* 0x000fe200078e3cff */
[--C-:B------:R-:W-:Y:S01]  /*0f70*/  IMAD.X R5, RZ, RZ, R179.reuse, P1 ;  /* 0x000000ffff057224 */ /* 0x100fe200008e06b3 */
[----:B------:R-:W-:Y:S01]  /*0f80*/  LOP3.LUT R6, R6, R7, RZ, 0x3c, !PT ;  /* 0x0000000706067212 */ /* 0x000fe200078e3cff */
[--C-:B------:R-:W-:Y:S01]  /*0f90*/  IMAD.X R7, RZ, RZ, R179.reuse, P2 ;  /* 0x000000ffff077224 */ /* 0x100fe200010e06b3 */
[----:B------:R-:W-:Y:S01]  /*0fa0*/  LOP3.LUT R8, R8, R9, RZ, 0x3c, !PT ;  /* 0x0000000908087212 */ /* 0x000fe200078e3cff */
[----:B------:R-:W-:Y:S01]  /*0fb0*/  IMAD.X R9, RZ, RZ, R179, P3 ;  /* 0x000000ffff097224 */ /* 0x000fe200018e06b3 */
[----:B------:R-:W-:Y:S01]  /*0fc0*/  IADD3 R22, P0, R16, 0x11c, RZ ;  /* 0x0000011c10167810 */ /* 0x000fe20007f1e0ff */
[----:B------:R-:W-:Y:S01]  /*0fd0*/  IMAD.IADD R13, R210, 0x1, -R13 ;  /* 0x00000001d20d7824 */ /* 0x000fe200078e0a0d */
[----:B------:R-:W-:-:S02]  /*0fe0*/  IADD3 R218, P1, R16, 0x210, RZ ;  /* 0x0000021010da7810 */ /* 0x000fc40007f3e0ff */
[----:B------:R-:W-:Y:S01]  /*0ff0*/  LOP3.LUT R4, R4, R21, RZ, 0x3c, !PT ;  /* 0x0000001504047212 */ /* 0x000fe200078e3cff */
[--C-:B------:R-:W-:Y:S01]  /*1000*/  IMAD.X R23, RZ, RZ, R17.reuse, P0 ;  /* 0x000000ffff177224 */ /* 0x100fe200000e0611 */
[----:B------:R-:W-:Y:S01]  /*1010*/  MOV R227, R2 ;  /* 0x0000000200e37202 */ /* 0x000fe20000000f00 */
[----:B------:R-:W-:Y:S01]  /*1020*/  IMAD.X R217, RZ, RZ, R17, P1 ;  /* 0x000000ffffd97224 */ /* 0x000fe200008e0611 */
[----:B------:R-:W-:Y:S01]  /*1030*/  MOV R226, R4 ;  /* 0x0000000400e27202 */ /* 0x000fe20000000f00 */
[----:B------:R-:W-:Y:S01]  /*1040*/  IMAD.SHL.U32 R203, R13, 0x2, RZ ;  /* 0x000000020dcb7824 */ /* 0x000fe200078e00ff */
[----:B------:R-:W-:Y:S02]  /*1050*/  MOV R225, R6 ;  /* 0x0000000600e17202 */ /* 0x000fe40000000f00 */
[----:B------:R-:W-:Y:S02]  /*1060*/  MOV R221, R8 ;  /* 0x0000000800dd7202 */ /* 0x000fe40000000f00 */
[----:B------:R-:W-:-:S02]  /*1070*/  MOV R220, R10 ;  /* 0x0000000a00dc7202 */ /* 0x000fc40000000f00 */
[----:B------:R-:W-:Y:S02]  /*1080*/  SHF.R.S32.HI R201, RZ, 0x3, R201 ;  /* 0x00000003ffc97819 */ /* 0x000fe400000114c9 */
[----:B------:R-:W-:Y:S02]  /*1090*/  SHF.R.S32.HI R199, RZ, 0x1f, R190 ;  /* 0x0000001fffc77819 */ /* 0x000fe400000114be */
[----:B------:R-:W-:Y:S02]  /*10a0*/  SHF.R.S32.HI R198, RZ, 0x1f, R192 ;  /* 0x0000001fffc67819 */ /* 0x000fe400000114c0 */
[----:B------:R-:W-:Y:S02]  /*10b0*/  SHF.R.S32.HI R197, RZ, 0x1f, R191 ;  /* 0x0000001fffc57819 */ /* 0x000fe400000114bf */
[----:B------:R-:W-:-:S07]  /*10c0*/  SHF.R.S32.HI R196, RZ, 0x1f, R193 ;  /* 0x0000001fffc47819 */ /* 0x000fce00000114c1 */
.L_x_11361:
        /* <DEDUP_REMOVED lines=21> */
.L_x_11232:
[----:B------:R-:W-:Y:S01]  /*1220*/  ULDC UR7, c[0x0][0xd54] ;  /* 0x0003550000077ab9 */ /* 0x000fe20000000800 */
[----:B------:R-:W-:Y:S01]  /*1230*/  UMOV UR6, UR12 ;  /* 0x0000000c00067c82 */ /* 0x000fe20008000000 */
[----:B------:R-:W-:-:S11]  /*1240*/  UISETP.NE.AND UP0, UPT, UR7, 0x1, UPT ;  /* 0x000000010700788c */ /* 0x000fd6000bf05270 */
[----:B------:R-:W-:Y:S02]  /*1250*/  @UP0 ULDC.64 UR10, c[0x0][0xd58] ;  /* 0x00035600000a0ab9 */ /* 0x000fe40000000a00 */
[----:B------:R-:W-:-:S04]  /*1260*/  UIMAD.WIDE.U32 UR4, UR12, UR10, URZ ;  /* 0x0000000a0c0472a5 */ /* 0x000fc8000f8e003f */
[----:B------:R-:W-:-:S04]  /*1270*/  @UP0 USHF.R.U32.HI UR6, URZ, UR11, UR5 ;  /* 0x0000000b3f060299 */ /* 0x000fc80008011605 */
[----:B------:R-:W-:-:S12]  /*1280*/  UIMAD UR4, UR6, UR7, URZ ;  /* 0x00000007060472a4 */ /* 0x000fd8000f8e023f */
.L_x_11233:
[----:B------:R-:W2:Y:S01]  /*1290*/  LDL R0, [R1+0x45c] ;  /* 0x00045c0001007983 */ /* 0x000ea20000100800 */
[----:B------:R-:W-:Y:S01]  /*12a0*/  UIADD3 UR10, UP1, UR58, 0x32440, URZ ;  /* 0x000324403a0a7890 */ /* 0x000fe2000ff3e03f */
[----:B------:R-:W-:Y:S01]  /*12b0*/  IMAD.MOV.U32 R5, RZ, RZ, 0x80 ;  /* 0x00000080ff057424 */ /* 0x000fe200078e00ff */
[----:B------:R-:W-:Y:S01]  /*12c0*/  ULOP3.LUT UR5, URZ, UR6, URZ, 0x33, !UPT ;  /* 0x000000063f057292 */ /* 0x000fe2000f8e333f */
[----:B------:R-:W-:Y:S01]  /*12d0*/  IMAD.U32 R15, RZ, RZ, UR9 ;  /* 0x00000009ff0f7e24 */ /* 0x000fe2000f8e00ff */
[----:B------:R-:W-:Y:S01]  /*12e0*/  UIADD3 UR6, UP3, UR58, 0x32460, URZ ;  /* 0x000324603a067890 */ /* 0x000fe2000ff7e03f */
[----:B------:R-:W-:Y:S01]  /*12f0*/  IMAD.MOV.U32 R14, RZ, RZ, 0x100 ;  /* 0x00000100ff0e7424 */ /* 0x000fe200078e00ff */
[----:B------:R-:W-:Y:S01]  /*1300*/  ULDC UR61, c[0x0][0xd3c] ;  /* 0x00034f00003d7ab9 */ /* 0x000fe20000000800 */
[----:B------:R-:W-:Y:S01]  /*1310*/  UIADD3 UR7, UP2, UR58, 0x32450, URZ ;  /* 0x000324503a077890 */ /* 0x000fe2000ff5e03f */
[----:B------:R-:W-:Y:S01]  /*1320*/  IMAD.MOV.U32 R13, RZ, RZ, 0x80 ;  /* 0x00000080ff0d7424 */ /* 0x000fe200078e00ff */
[----:B------:R-:W-:Y:S01]  /*1330*/  UIADD3 UR61, UR5, UR61, URZ ;  /* 0x0000003d053d7290 */ /* 0x000fe2000fffe03f */
[----:B------:R-:W-:Y:S01]  /*1340*/  IMAD.U32 R10, RZ, RZ, UR6 ;  /* 0x00000006ff0a7e24 */ /* 0x000fe2000f8e00ff */
[----:B------:R-:W-:Y:S01]  /*1350*/  UIADD3.X UR5, URZ, UR59, URZ, UP3, !UPT ;  /* 0x0000003b3f057290 */ /* 0x000fe20009ffe43f */
[----:B------:R-:W-:Y:S01]  /*1360*/  STL.64 [R1+0x30], R14 ;  /* 0x0000300e01007387 */ /* 0x000fe20000100a00 */
[----:B------:R-:W-:Y:S01]  /*1370*/  UIADD3 UR13, UP0, UR58, 0x32430, URZ ;  /* 0x000324303a0d7890 */ /* 0x000fe2000ff1e03f */
[----:B------:R-:W-:Y:S01]  /*1380*/  IMAD.U32 R8, RZ, RZ, UR7 ;  /* 0x00000007ff087e24 */ /* 0x000fe2000f8e00ff */
[----:B------:R-:W-:Y:S01]  /*1390*/  UIADD3.X UR9, URZ, UR59, URZ, UP2, !UPT ;  /* 0x0000003b3f097290 */ /* 0x000fe200097fe43f */
[----:B------:R-:W-:Y:S01]  /*13a0*/  IMAD.U32 R6, RZ, RZ, UR61 ;  /* 0x0000003dff067e24 */ /* 0x000fe2000f8e00ff */
[----:B------:R-:W-:Y:S01]  /*13b0*/  UIADD3.X UR14, URZ, UR59, URZ, UP0, !UPT ;  /* 0x0000003b3f0e7290 */ /* 0x000fe200087fe43f */
[----:B------:R-:W-:Y:S01]  /*13c0*/  IMAD.U32 R11, RZ, RZ, UR5 ;  /* 0x00000005ff0b7e24 */ /* 0x000fe2000f8e00ff */
[----:B------:R-:W-:Y:S01]  /*13d0*/  UIADD3 UR4, UR12, -UR4, URZ ;  /* 0x800000040c047290 */ /* 0x000fe2000fffe03f */
[----:B------:R-:W-:Y:S01]  /*13e0*/  STL.128 [R1+0x420], RZ ;  /* 0x000420ff01007387 */ /* 0x000fe20000100c00 */
[----:B------:R-:W-:Y:S01]  /*13f0*/  ULDC UR5, c[0x0][0x448] ;  /* 0x0001120000057ab9 */ /* 0x000fe20000000800 */
[----:B------:R-:W-:Y:S01]  /*1400*/  ULDC.64 UR16, c[0x0][0x418] ;  /* 0x0001060000107ab9 */ /* 0x000fe20000000a00 */
[----:B------:R-:W-:Y:S01]  /*1410*/  UISETP.NE.AND UP5, UPT, UR5, 0x1, UPT ;  /* 0x000000010500788c */ /* 0x000fe2000bfa5270 */
[----:B------:R-:W-:Y:S01]  /*1420*/  IMAD.U32 R9, RZ, RZ, UR9 ;  /* 0x00000009ff097e24 */ /* 0x000fe2000f8e00ff */
[----:B------:R-:W-:Y:S01]  /*1430*/  UISETP.NE.U32.AND UP0, UPT, UR16, URZ, UPT ;  /* 0x0000003f1000728c */ /* 0x000fe2000bf05070 */
[----:B------:R-:W-:Y:S01]  /*1440*/  IMAD.U32 R3, RZ, RZ, UR14 ;  /* 0x0000000eff037e24 */ /* 0x000fe2000f8e00ff */
[----:B------:R-:W-:Y:S01]  /*1450*/  USHF.L.U32 UR61, UR61, 0x7, URZ ;  /* 0x000000073d3d7899 */ /* 0x000fe2000800063f */
[----:B------:R-:W-:Y:S01]  /*1460*/  STL [R1+0x50], R6 ;  /* 0x0000500601007387 */ /* 0x000fe20000100800 */
[----:B------:R-:W-:Y:S01]  /*1470*/  UISETP.NE.AND.EX UP0, UPT, UR17, URZ, UPT, UP0 ;  /* 0x0000003f1100728c */ /* 0x000fe2000bf05300 */
[C---:B------:R-:W-:Y:S01]  /*1480*/  IADD3 R32, P0, R16.reuse, 0x420, RZ ;  /* 0x0000042010207810 */ /* 0x040fe20007f1e0ff */
[----:B------:R-:W-:Y:S01]  /*1490*/  ULDC UR43, c[0x0][0x424] ;  /* 0x00010900002b7ab9 */ /* 0x000fe20000000800 */
[----:B------:R-:W-:Y:S01]  /*14a0*/  STL.128 [R1+0x40], R8 ;  /* 0x0000400801007387 */ /* 0x000fe20000100c00 */
[----:B------:R-:W-:Y:S01]  /*14b0*/  USEL UR43, UR43, 0x1, UP0 ;  /* 0x000000012b2b7887 */ /* 0x000fe20008000000 */
[----:B------:R-:W-:Y:S01]  /*14c0*/  IADD3 R44, P1, R16, 0x28, RZ ;  /* 0x00000028102c7810 */ /* 0x000fe20007f3e0ff */
[----:B------:R-:W-:Y:S01]  /*14d0*/  ULDC UR12, c[0x0][0x2f0] ;  /* 0x0000bc00000c7ab9 */ /* 0x000fe20000000800 */
[----:B------:R-:W-:Y:S01]  /*14e0*/  STL.128 [R1+0x430], RZ ;  /* 0x000430ff01007387 */ /* 0x000fe20000100c00 */
[----:B------:R-:W-:Y:S01]  /*14f0*/  UIMAD UR43, UR43, UR12, URZ ;  /* 0x0000000c2b2b72a4 */ /* 0x000fe2000f8e023f */
[--C-:B------:R-:W-:Y:S01]  /*1500*/  IMAD.X R47, RZ, RZ, R17.reuse, P0 ;  /* 0x000000ffff2f7224 */ /* 0x100fe200000e0611 */
[----:B------:R-:W-:Y:S01]  /*1510*/  ULDC UR44, c[0x0][0x288] ;  /* 0x0000a200002c7ab9 */ /* 0x000fe20000000800 */
[----:B------:R-:W-:Y:S01]  /*1520*/  STL.128 [R1+0x210], RZ ;  /* 0x000210ff01007387 */ /* 0x000fe20000100c00 */
[----:B------:R-:W-:Y:S01]  /*1530*/  @UP5 ULDC UR15, c[0x0][0x450] ;  /* 0x00011400000f5ab9 */ /* 0x000fe20000000800 */
[----:B------:R-:W-:Y:S01]  /*1540*/  UIADD3 UR38, UR43, 0x1, -UR44 ;  /* 0x000000012b267890 */ /* 0x000fe2000fffe82c */
[----:B------:R-:W-:Y:S01]  /*1550*/  IMAD.X R45, RZ, RZ, R17, P1 ;  /* 0x000000ffff2d7224 */ /* 0x000fe200008e0611 */
[----:B------:R-:W-:Y:S01]  /*1560*/  STL.128 [R1+0x220], RZ ;  /* 0x000220ff01007387 */ /* 0x000fe20000100c00 */
[----:B------:R-:W-:-:S03]  /*1570*/  UP2UR UR39, UPR, URZ, 0x20 ;  /* 0x000000203f277883 */ /* 0x000fc60008000000 */
[----:B------:R-:W-:Y:S04]  /*1580*/  STL.128 [R1+0x230], RZ ;  /* 0x000230ff01007387 */ /* 0x000fe80000100c00 */
        /* <DEDUP_REMOVED lines=29> */
[----:B------:R-:W-:Y:S04]  /*1760*/  STL [R1+0x10], RZ ;  /* 0x000010ff01007387 */ /* 0x000fe80000100800 */
[----:B------:R-:W-:Y:S01]  /*1770*/  STL [R1+0x38], RZ ;  /* 0x000038ff01007387 */ /* 0x000fe20000100800 */
[----:B--2---:R-:W-:-:S02]  /*1780*/  R2UR UR11, R0 ;  /* 0x00000000000b72ca */ /* 0x004fc400000e0000 */
[----:B------:R-:W0:Y:S11]  /*1790*/  LDC R0, c[0x0][0xa80] ;  /* 0x0002a000ff007b82 */ /* 0x000e360000000800 */
[----:B------:R-:W-:-:S02]  /*17a0*/  IMAD.U32 R4, RZ, RZ, UR11 ;  /* 0x0000000bff047e24 */ /* 0x000fc4000f8e00ff */
[----:B------:R-:W-:Y:S01]  /*17b0*/  IMAD.U32 R2, RZ, RZ, UR11 ;  /* 0x0000000bff027e24 */ /* 0x000fe2000f8e00ff */
[----:B------:R-:W-:Y:S02]  /*17c0*/  UIADD3.X UR11, URZ, UR59, URZ, UP1, !UPT ;  /* 0x0000003b3f0b7290 */ /* 0x000fe40008ffe43f */
[----:B------:R1:W-:Y:S01]  /*17d0*/  STL.64 [R1+0x28], R4 ;  /* 0x0000280401007387 */ /* 0x0003e20000100a00 */
[----:B------:R-:W-:Y:S02]  /*17e0*/  IMAD.MOV.U32 R12, RZ, RZ, R2 ;  /* 0x000000ffff0c7224 */ /* 0x000fe400078e0002 */
[----:B------:R-:W-:Y:S01]  /*17f0*/  IMAD.U32 R2, RZ, RZ, UR13 ;  /* 0x0000000dff027e24 */ /* 0x000fe2000f8e00ff */
[----:B------:R-:W-:Y:S02]  /*1800*/  ULDC UR13, c[0x0][0xd54] ;  /* 0x00035500000d7ab9 */ /* 0x000fe40000000800 */
[----:B------:R-:W-:Y:S01]  /*1810*/  UIMAD UR13, UR8, UR13, UR4 ;  /* 0x0000000d080d72a4 */ /* 0x000fe2000f8e0204 */
[----:B------:R2:W-:Y:S02]  /*1820*/  STL.128 [R1], R12 ;  /* 0x0000000c01007387 */ /* 0x0005e40000100c00 */
[----:B------:R-:W-:Y:S01]  /*1830*/  ULDC.64 UR4, c[0x0][0xad8] ;  /* 0x0002b60000047ab9 */ /* 0x000fe20000000a00 */
[----:B------:R-:W-:Y:S01]  /*1840*/  @UP5 ULDC UR8, c[0x0][0x44c] ;  /* 0x0001130000085ab9 */ /* 0x000fe20000000800 */
[----:B------:R-:W-:Y:S01]  /*1850*/  UISETP.GE.AND UP4, UPT, UR5, 0x1, UPT ;  /* 0x000000010500788c */ /* 0x000fe2000bf86270 */
[----:B-1----:R-:W-:Y:S01]  /*1860*/  IMAD.U32 R5, RZ, RZ, UR11 ;  /* 0x0000000bff057e24 */ /* 0x002fe2000f8e00ff */
[----:B------:R-:W-:Y:S01]  /*1870*/  ULDC UR11, c[0x0][0xd48] ;  /* 0x00035200000b7ab9 */ /* 0x000fe20000000800 */
[----:B------:R-:W-:Y:S01]  /*1880*/  IMAD.U32 R4, RZ, RZ, UR10 ;  /* 0x0000000aff047e24 */ /* 0x000fe2000f8e00ff */
[----:B------:R-:W-:Y:S01]  /*1890*/  UISETP.NE.AND UP1, UPT, UR11, 0x1, UPT ;  /* 0x000000010b00788c */ /* 0x000fe2000bf25270 */
[----:B------:R2:W-:Y:S01]  /*18a0*/  STL.64 [R1+0x18], R2 ;  /* 0x0000180201007387 */ /* 0x0005e20000100a00 */
[----:B------:R-:W-:Y:S01]  /*18b0*/  UIADD3 UR10, UR61, 0x7f, URZ ;  /* 0x0000007f3d0a7890 */ /* 0x000fe2000fffe03f */
[----:B------:R-:W-:Y:S01]  /*18c0*/  PLOP3.LUT P2, PT, PT, PT, UP4, 0x40, 0x0 ;  /* 0x000000000000781c */ /* 0x000fe20003f4e848 */
[----:B------:R-:W-:Y:S01]  /*18d0*/  UMOV UR60, UR13 ;  /* 0x0000000d003c7c82 */ /* 0x000fe20008000000 */
[----:B------:R2:W-:Y:S01]  /*18e0*/  STL.64 [R1+0x20], R4 ;  /* 0x0000200401007387 */ /* 0x0005e20000100a00 */
[----:B------:R-:W-:-:S02]  /*18f0*/  UIMAD.WIDE.U32 UR8, UR10, UR8, URZ ;  /* 0x000000080a0872a5 */ /* 0x000fc4000f8e003f */
[----:B------:R-:W-:Y:S01]  /*1900*/  UP2UR UR41, UPR, URZ, 0x10 ;  /* 0x000000103f297883 */ /* 0x000fe20008000000 */
[----:B0-----:R2:W-:Y:S01]  /*1910*/  STL [R1+0x440], R0 ;  /* 0x0004400001007387 */ /* 0x0015e20000100800 */
[----:B------:R-:W-:Y:S01]  /*1920*/  @UP5 USHF.R.U32.HI UR10, URZ, UR15, UR9 ;  /* 0x0000000f3f0a5299 */ /* 0x000fe20008011609 */
[----:B------:R-:W-:Y:S01]  /*1930*/  @UP1 ULDC UR6, c[0x0][0xd4c] ;  /* 0x0003530000061ab9 */ /* 0x000fe20000000800 */
[----:B------:R-:W-:Y:S01]  /*1940*/  @UP1 ULDC UR14, c[0x0][0xd50] ;  /* 0x00035400000e1ab9 */ /* 0x000fe20000000800 */
[----:B------:R-:W-:Y:S02]  /*1950*/  UIMAD.WIDE.U32 UR6, UR13, UR6, URZ ;  /* 0x000000060d0672a5 */ /* 0x000fe4000f8e003f */
[----:B------:R-:W-:Y:S02]  /*1960*/  UIADD3 UR10, UR38, UR10, URZ ;  /* 0x0000000a260a7290 */ /* 0x000fe4000fffe03f */
[----:B------:R-:W-:Y:S02]  /*1970*/  @UP1 USHF.R.U32.HI UR60, URZ, UR14, UR7 ;  /* 0x0000000e3f3c1299 */ /* 0x000fe40008011607 */
[----:B------:R-:W-:-:S02]  /*1980*/  UIADD3 UR4, UR10, UR4, URZ ;  /* 0x000000040a047290 */ /* 0x000fc4000fffe03f */
[----:B------:R-:W-:-:S04]  /*1990*/  UIADD3 UR6, -UR60, URZ, URZ ;  /* 0x0000003f3c067290 */ /* 0x000fc8000fffe13f */
[----:B------:R-:W-:-:S06]  /*19a0*/  UIMAD UR6, UR11, UR6, UR13 ;  /* 0x000000060b0672a4 */ /* 0x000fcc000f8e020d */
[----:B------:R-:W-:Y:S01]  /*19b0*/  IMAD.U32 R200, RZ, RZ, UR6 ;  /* 0x00000006ffc87e24 */ /* 0x000fe2000f8e00ff */
[----:B--2---:R-:W-:Y:S06]  /*19c0*/  @P2 BRA `(.L_x_11234) ;  /* 0x0000000000442947 */ /* 0x004fec0003800000 */
        /* <DEDUP_REMOVED lines=10> */
.L_x_11235:
[----:B------:R-:W-:-:S11]  /*1a70*/  UISETP.NE.AND UP0, UPT, UR5, 0x1, UPT ;  /* 0x000000010500788c */ /* 0x000fd6000bf05270 */
[----:B------:R-:W-:Y:S02]  /*1a80*/  @UP0 ULDC.64 UR10, c[0x0][0xae0] ;  /* 0x0002b800000a0ab9 */ /* 0x000fe40000000a00 */
[----:B------:R-:W-:-:S04]  /*1a90*/  UIMAD.WIDE.U32 UR6, UR8, UR10, URZ ;  /* 0x0000000a080672a5 */ /* 0x000fc8000f8e003f */
[----:B------:R-:W-:-:S12]  /*1aa0*/  @UP0 USHF.R.U32.HI UR8, URZ, UR11, UR7 ;  /* 0x0000000b3f080299 */ /* 0x000fd80008011607 */
.L_x_11236:
[----:B------:R-:W-:-:S04]  /*1ab0*/  UIMAD UR8, UR8, UR5, UR5 ;  /* 0x00000005080872a4 */ /* 0x000fc8000f8e0205 */
[----:B------:R-:W-:-:S04]  /*1ac0*/  UISETP.LT.AND UP0, UPT, UR4, UR8, UPT ;  /* 0x000000080400728c */ /* 0x000fc8000bf01270 */
[----:B------:R-:W-:-:S12]  /*1ad0*/  USEL UR4, UR4, UR8, UP0 ;  /* 0x0000000804047287 */ /* 0x000fd80008000000 */
.L_x_11234:
        /* <DEDUP_REMOVED lines=34> */
.L_x_11238:
[----:B------:R-:W-:-:S11]  /*1d00*/  UISETP.NE.AND UP0, UPT, UR5, 0x1, UPT ;  /* 0x000000010500788c */ /* 0x000fd6000bf05270 */
[----:B------:R-:W-:Y:S02]  /*1d10*/  @UP0 ULDC.64 UR10, c[0x0][0xae0] ;  /* 0x0002b800000a0ab9 */ /* 0x000fe40000000a00 */
[----:B------:R-:W-:-:S04]  /*1d20*/  UIMAD.WIDE.U32 UR6, UR4, UR10, URZ ;  /* 0x0000000a040672a5 */ /* 0x000fc8000f8e003f */
[----:B------:R-:W-:-:S12]  /*1d30*/  @UP0 USHF.R.U32.HI UR4, URZ, UR11, UR7 ;  /* 0x0000000b3f040299 */ /* 0x000fd80008011607 */
.L_x_11239:
[----:B------:R-:W-:-:S04]  /*1d40*/  UIMAD UR4, UR4, UR5, URZ ;  /* 0x00000005040472a4 */ /* 0x000fc8000f8e023f */
[----:B------:R-:W-:-:S04]  /*1d50*/  UISETP.LT.AND UP0, UPT, UR8, UR4, UPT ;  /* 0x000000040800728c */ /* 0x000fc8000bf01270 */
[----:B------:R-:W-:-:S12]  /*1d60*/  USEL UR8, UR8, UR4, !UP0 ;  /* 0x0000000408087287 */ /* 0x000fd8000c000000 */
.L_x_11237:
        /* <DEDUP_REMOVED lines=13> */
[----:B------:R-:W-:Y:S01]  /*1e40*/  IMAD.MOV.U32 R4, RZ, RZ, 0x1 ;  /* 0x00000001ff047424 */ /* 0x000fe200078e00ff */
[----:B------:R-:W-:Y:S01]  /*1e50*/  UIADD3 UR4, UR42, 0x1c400, URZ ;  /* 0x0001c4002a047890 */ /* 0x000fe2000fffe03f */
[----:B------:R-:W-:Y:S01]  /*1e60*/  IMAD.MOV.U32 R5, RZ, RZ, RZ ;  /* 0x000000ffff057224 */ /* 0x000fe200078e00ff */
[----:B------:R-:W-:Y:S01]  /*1e70*/  USHF.R.U32.HI UR5, URZ, 0x4, UR5 ;  /* 0x000000043f057899 */ /* 0x000fe20008011605 */
[----:B------:R-:W-:Y:S01]  /*1e80*/  IMAD.MOV.U32 R6, RZ, RZ, 0x1 ;  /* 0x00000001ff067424 */ /* 0x000fe200078e00ff */
[----:B------:R-:W-:Y:S01]  /*1e90*/  USHF.R.U32.HI UR4, URZ, 0x4, UR4 ;  /* 0x000000043f047899 */ /* 0x000fe20008011604 */
[----:B------:R-:W-:Y:S01]  /*1ea0*/  IMAD.MOV.U32 R7, RZ, RZ, RZ ;  /* 0x000000ffff077224 */ /* 0x000fe200078e00ff */
[----:B------:R-:W-:Y:S01]  /*1eb0*/  ULOP3.LUT UR5, UR5, 0x3fff, URZ, 0xc0, !UPT ;  /* 0x00003fff05057892 */ /* 0x000fe2000f8ec03f */
[----:B------:R-:W-:Y:S01]  /*1ec0*/  IMAD.MOV.U32 R13, RZ, RZ, RZ ;  /* 0x000000ffff0d7224 */ /* 0x000fe200078e00ff */
[----:B------:R-:W-:Y:S01]  /*1ed0*/  ULOP3.LUT UR4, UR4, 0x3fff, URZ, 0xc0, !UPT ;  /* 0x00003fff04047892 */ /* 0x000fe2000f8ec03f */
[----:B------:R-:W-:Y:S01]  /*1ee0*/  IMAD.MOV.U32 R9, RZ, RZ, 0x40000040 ;  /* 0x40000040ff097424 */ /* 0x000fe200078e00ff */
[----:B------:R-:W-:Y:S01]  /*1ef0*/  ULOP3.LUT UR7, UR5, 0x3000000, URZ, 0xfc, !UPT ;  /* 0x0300000005077892 */ /* 0x000fe2000f8efc3f */
[----:B------:R1:W-:Y:S01]  /*1f00*/  STL.128 [R1+0x60], R4 ;  /* 0x0000600401007387 */ /* 0x0003e20000100c00 */
[----:B------:R-:W-:Y:S01]  /*1f10*/  ULOP3.LUT UR4, UR4, 0x10000, URZ, 0xfc, !UPT ;  /* 0x0001000004047892 */ /* 0x000fe2000f8efc3f */
[----:B------:R-:W-:Y:S01]  /*1f20*/  IMAD.MOV.U32 R11, RZ, RZ, 0x40000040 ;  /* 0x40000040ff0b7424 */ /* 0x000fe200078e00ff */
[----:B------:R-:W-:Y:S01]  /*1f30*/  ULOP3.LUT UR5, UR5, 0x10000, URZ, 0xfc, !UPT ;  /* 0x0001000005057892 */ /* 0x000fe2000f8efc3f */
[----:B------:R2:W-:Y:S01]  /*1f40*/  STL.64 [R1+0x70], R12 ;  /* 0x0000700c01007387 */ /* 0x0005e20000100a00 */
[----:B------:R-:W-:Y:S01]  /*1f50*/  IMAD.U32 R10, RZ, RZ, UR7 ;  /* 0x00000007ff0a7e24 */ /* 0x000fe2000f8e00ff */
[----:B------:R-:W-:Y:S01]  /*1f60*/  IADD3 R27, P1, R16, 0x78, RZ ;  /* 0x00000078101b7810 */ /* 0x000fe20007f3e0ff */
[----:B------:R-:W-:Y:S01]  /*1f70*/  IMAD.U32 R8, RZ, RZ, UR4 ;  /* 0x00000004ff087e24 */ /* 0x000fe2000f8e00ff */
[----:B0-----:R-:W-:Y:S01]  /*1f80*/  LEA.HI R2, R0, R0, RZ, 0x1 ;  /* 0x0000000000027211 */ /* 0x001fe200078f08ff */
[----:B------:R-:W-:Y:S01]  /*1f90*/  IMAD.U32 R14, RZ, RZ, UR5 ;  /* 0x00000005ff0e7e24 */ /* 0x000fe2000f8e00ff */
[----:B------:R-:W-:Y:S01]  /*1fa0*/  ULOP3.LUT UP0, URZ, UR6, 0x1bf, URZ, 0xc0, !UPT ;  /* 0x000001bf063f7892 */ /* 0x000fe2000f80c03f */
[----:B------:R-:W-:Y:S01]  /*1fb0*/  IMAD.MOV.U32 R15, RZ, RZ, 0x40000040 ;  /* 0x40000040ff0f7424 */ /* 0x000fe200078e00ff */
[----:B------:R-:W-:Y:S01]  /*1fc0*/  LOP3.LUT R3, R2, 0x7fffe, RZ, 0xc0, !PT ;  /* 0x0007fffe02037812 */ /* 0x000fe200078ec0ff */
[----:B------:R0:W-:Y:S01]  /*1fd0*/  STL.128 [R1+0x80], R8 ;  /* 0x0000800801007387 */ /* 0x0001e20000100c00 */
[----:B------:R-:W-:Y:S01]  /*1fe0*/  IMAD.X R40, RZ, RZ, R17, P1 ;  /* 0x000000ffff287224 */ /* 0x000fe200008e0611 */
[----:B------:R-:W-:Y:S01]  /*1ff0*/  IADD3 R30, P5, R16, 0xf8, RZ ;  /* 0x000000f8101e7810 */ /* 0x000fe20007fbe0ff */
[----:B-1----:R-:W-:Y:S01]  /*2000*/  IMAD.MOV.U32 R5, RZ, RZ, 0x40000040 ;  /* 0x40000040ff057424 */ /* 0x002fe200078e00ff */
[----:B------:R0:W-:Y:S01]  /*2010*/  STL.64 [R1+0x58], RZ ;  /* 0x000058ff01007387 */ /* 0x0001e20000100a00 */
[----:B------:R-:W-:Y:S01]  /*2020*/  IMAD.IADD R3, R0, 0x1, -R3 ;  /* 0x0000000100037824 */ /* 0x000fe200078e0a03 */
[----:B------:R-:W-:Y:S01]  /*2030*/  PLOP3.LUT P1, PT, PT, PT, UP0, 0x80, 0x0 ;  /* 0x000000000000781c */ /* 0x000fe20003f2f008 */
[----:B--2---:R-:W-:Y:S01]  /*2040*/  IMAD.MOV.U32 R13, RZ, RZ, 0x40000040 ;  /* 0x40000040ff0d7424 */ /* 0x004fe200078e00ff */
[----:B------:R0:W-:Y:S01]  /*2050*/  STL.128 [R1+0x90], RZ ;  /* 0x000090ff01007387 */ /* 0x0001e20000100c00 */
[C---:B------:R-:W-:Y:S01]  /*2060*/  IADD3 R29, P6, R16.reuse, 0xf0, RZ ;  /* 0x000000f0101d7810 */ /* 0x040fe20007fde0ff */
[--C-:B------:R-:W-:Y:S01]  /*2070*/  IMAD.X R31, RZ, RZ, R17.reuse, P5 ;  /* 0x000000ffff1f7224 */ /* 0x100fe200028e0611 */
[----:B------:R-:W-:Y:S01]  /*2080*/  LEA R3, R3, UR6, 0xd ;  /* 0x0000000603037c11 */ /* 0x000fe2000f8e68ff */
[----:B------:R0:W-:Y:S01]  /*2090*/  STL.128 [R1+0xa0], RZ ;  /* 0x0000a0ff01007387 */ /* 0x0001e20000100c00 */
[----:B------:R-:W-:Y:S01]  /*20a0*/  IADD3 R28, P0, R16, 0x80, RZ ;  /* 0x00000080101c7810 */ /* 0x000fe20007f1e0ff */
[----:B------:R-:W-:Y:S01]  /*20b0*/  IMAD.X R42, RZ, RZ, R17, P6 ;  /* 0x000000ffff2a7224 */ /* 0x000fe200030e0611 */
[----:B------:R-:W-:Y:S01]  /*20c0*/  SHF.R.U32.HI R0, RZ, 0x4, R3 ;  /* 0x00000004ff007819 */ /* 0x000fe20000011603 */
[----:B------:R-:W-:Y:S01]  /*20d0*/  VIADD R2, R3, 0xa000 ;  /* 0x0000a00003027836 */ /* 0x000fe20000000000 */
[----:B------:R0:W-:Y:S01]  /*20e0*/  STL.128 [R1+0xb0], RZ ;  /* 0x0000b0ff01007387 */ /* 0x0001e20000100c00 */
[----:B------:R-:W-:Y:S01]  /*20f0*/  IMAD.X R43, RZ, RZ, R17, P0 ;  /* 0x000000ffff2b7224 */ /* 0x000fe200000e0611 */
[----:B------:R-:W-:-:S02]  /*2100*/  LOP3.LUT R0, R0, 0x3fff, RZ, 0xc0, !PT ;  /* 0x00003fff00007812 */ /* 0x000fc400078ec0ff */
[----:B------:R-:W-:Y:S01]  /*2110*/  SHF.R.U32.HI R2, RZ, 0x4, R2 ;  /* 0x00000004ff027819 */ /* 0x000fe20000011602 */
[----:B------:R0:W-:Y:S01]  /*2120*/  STL.128 [R1+0xc0], RZ ;  /* 0x0000c0ff01007387 */ /* 0x0001e20000100c00 */
[----:B------:R-:W-:Y:S02]  /*2130*/  LOP3.LUT R4, R0, 0x10000, RZ, 0xfc, !PT ;  /* 0x0001000000047812 */ /* 0x000fe400078efcff */
[----:B------:R-:W-:Y:S01]  /*2140*/  LOP3.LUT R2, R2, 0x3fff, RZ, 0xc0, !PT ;  /* 0x00003fff02027812 */ /* 0x000fe200078ec0ff */
[----:B------:R0:W-:Y:S01]  /*2150*/  STL.128 [R1+0xd0], RZ ;  /* 0x0000d0ff01007387 */ /* 0x0001e20000100c00 */
[----:B------:R-:W-:Y:S02]  /*2160*/  IADD3 R19, P2, R16, 0x70, RZ ;  /* 0x0000007010137810 */ /* 0x000fe40007f5e0ff */
[----:B------:R-:W-:Y:S01]  /*2170*/  LOP3.LUT R2, R2, 0x10000, RZ, 0xfc, !PT ;  /* 0x0001000002027812 */ /* 0x000fe200078efcff */
[----:B------:R0:W-:Y:S01]  /*2180*/  STL.64 [R1+0x78], R4 ;  /* 0x0000780401007387 */ /* 0x0001e20000100a00 */
[C---:B------:R-:W-:Y:S01]  /*2190*/  IADD3 R26, P3, R16.reuse, 0x68, RZ ;  /* 0x00000068101a7810 */ /* 0x040fe20007f7e0ff */
[--C-:B------:R-:W-:Y:S01]  /*21a0*/  IMAD.X R38, RZ, RZ, R17.reuse, P2 ;  /* 0x000000ffff267224 */ /* 0x100fe200010e0611 */
[C---:B------:R-:W-:Y:S01]  /*21b0*/  IADD3 R18, P4, R16.reuse, 0x60, RZ ;  /* 0x0000006010127810 */ /* 0x040fe20007f9e0ff */
[----:B------:R-:W-:Y:S01]  /*21c0*/  IMAD.MOV.U32 R12, RZ, RZ, R2 ;  /* 0x000000ffff0c7224 */ /* 0x000fe200078e0002 */
[----:B------:R0:W-:Y:S01]  /*21d0*/  STL.128 [R1+0xe0], RZ ;  /* 0x0000e0ff01007387 */ /* 0x0001e20000100c00 */
[C---:B------:R-:W-:Y:S01]  /*21e0*/  IADD3 R34, P5, R16.reuse, 0x58, RZ ;  /* 0x0000005810227810 */ /* 0x040fe20007fbe0ff */
[--C-:B------:R-:W-:Y:S01]  /*21f0*/  IMAD.X R41, RZ, RZ, R17.reuse, P3 ;  /* 0x000000ffff297224 */ /* 0x100fe200018e0611 */
[C---:B------:R-:W-:Y:S01]  /*2200*/  IADD3 R24, P6, R16.reuse, 0x88, RZ ;  /* 0x0000008810187810 */ /* 0x040fe20007fde0ff */
[----:B------:R0:W-:Y:S01]  /*2210*/  STL.128 [R1+0xf0], R12 ;  /* 0x0000f00c01007387 */ /* 0x0001e20000100c00 */
[----:B------:R-:W-:Y:S01]  /*2220*/  IADD3 R36, P0, R16, 0x90, RZ ;  /* 0x0000009010247810 */ /* 0x000fe20007f1e0ff */
[----:B------:R-:W-:-:S02]  /*2230*/  IMAD.X R39, RZ, RZ, R17, P4 ;  /* 0x000000ffff277224 */ /* 0x000fc400020e0611 */
[--C-:B------:R-:W-:Y:S02]  /*2240*/  IMAD.X R35, RZ, RZ, R17.reuse, P5 ;  /* 0x000000ffff237224 */ /* 0x100fe400028e0611 */
[--C-:B------:R-:W-:Y:S02]  /*2250*/  IMAD.X R25, RZ, RZ, R17.reuse, P6 ;  /* 0x000000ffff197224 */ /* 0x100fe400030e0611 */
[----:B------:R-:W-:Y:S01]  /*2260*/  IMAD.X R37, RZ, RZ, R17, P0 ;  /* 0x000000ffff257224 */ /* 0x000fe200000e0611 */
[----:B------:R-:W-:Y:S06]  /*2270*/  @!P1 BRA `(.L_x_11241) ;  /* 0x0000000000409947 */ /* 0x000fec0003800000 */
        /* <DEDUP_REMOVED lines=16> */
.L_x_11241:
[----:B------:R-:W1:Y:S01]  /*2380*/  S2R R20, SR_TID.X ;  /* 0x0000000000147919 */ /* 0x000e620000002100 */
[----:B0-----:R-:W0:Y:S01]  /*2390*/  LDC R15, c[0x0][0x288] ;  /* 0x0000a200ff0f7b82 */ /* 0x001e220000000800 */
[----:B------:R-:W-:Y:S01]  /*23a0*/  IADD3 R8, P0, R16, 0x100, RZ ;  /* 0x0000010010087810 */ /* 0x000fe20007f1e0ff */
[----:B------:R-:W-:Y:S01]  /*23b0*/  ULDC UR4, c[0x0][0x20] ;  /* 0x0000080000047ab9 */ /* 0x000fe20000000800 */
[----:B------:R-:W-:Y:S01]  /*23c0*/  IMAD.U32 R13, RZ, RZ, UR43 ;  /* 0x0000002bff0d7e24 */ /* 0x000fe2000f8e00ff */
[----:B------:R-:W-:Y:S01]  /*23d0*/  STL.64 [R1+0x110], R34 ;  /* 0x0001102201007387 */ /* 0x000fe20000100a00 */
[----:B------:R-:W-:Y:S02]  /*23e0*/  VIADD R194, R22, -UR4 ;  /* 0x8000000416c27c36 */ /* 0x000fe40008000000 */
[----:B------:R-:W-:Y:S01]  /*23f0*/  IMAD.X R9, RZ, RZ, R17, P0 ;  /* 0x000000ffff097224 */ /* 0x000fe200000e0611 */
[----:B------:R-:W2:Y:S01]  /*2400*/  LDC.64 R10, c[0x0][0xad0] ;  /* 0x0002b400ff0a7b82 */ /* 0x000ea20000000a00 */
[----:B------:R-:W-:Y:S04]  /*2410*/  STL.64 [R1+0x100], R202 ;  /* 0x000100ca01007387 */ /* 0x000fe80000100a00 */
[----:B------:R-:W-:Y:S03]  /*2420*/  STL.64 [R1+0x108], R8 ;  /* 0x0001080801007387 */ /* 0x000fe60000100a00 */
[----:B------:R-:W3:Y:S01]  /*2430*/  LDC.64 R6, c[0x0][0x448] ;  /* 0x00011200ff067b82 */ /* 0x000ee20000000a00 */
[----:B------:R-:W-:Y:S04]  /*2440*/  STL.U8 [R1+0x118], RZ ;  /* 0x000118ff01007387 */ /* 0x000fe80000100000 */
[----:B------:R4:W-:Y:S03]  /*2450*/  STL [R194+0x8], R13 ;  /* 0x0000080dc2007387 */ /* 0x0009e60000100800 */
[----:B------:R-:W5:Y:S01]  /*2460*/  LDC.64 R4, c[0x0][0xad8] ;  /* 0x0002b600ff047b82 */ /* 0x000f620000000a00 */
[----:B0-----:R0:W-:Y:S04]  /*2470*/  STL [R194+0x4], R15 ;  /* 0x0000040fc2007387 */ /* 0x0011e80000100800 */
[----:B------:R0:W-:Y:S01]  /*2480*/  STL [R194+0x14], RZ ;  /* 0x000014ffc2007387 */ /* 0x0001e20000100800 */
[----:B-1----:R-:W-:-:S02]  /*2490*/  VIADD R204, R20, 0xffffff80 ;  /* 0xffffff8014cc7836 */ /* 0x002fc40000000000 */
[----:B------:R-:W1:Y:S01]  /*24a0*/  LDC.64 R2, c[0x0][0xae0] ;  /* 0x0002b800ff027b82 */ /* 0x000e620000000a00 */
[----:B--2---:R0:W-:Y:S04]  /*24b0*/  STL [R194+0xc], R11 ;  /* 0x00000c0bc2007387 */ /* 0x0041e80000100800 */
[----:B------:R0:W-:Y:S03]  /*24c0*/  STL [R194], R204 ;  /* 0x000000ccc2007387 */ /* 0x0001e60000100800 */
[----:B------:R-:W2:Y:S01]  /*24d0*/  LDC R229, c[0x0][0x450] ;  /* 0x00011400ffe57b82 */ /* 0x000ea20000000800 */
[----:B---3--:R0:W-:Y:S04]  /*24e0*/  STL [R194+0x24], R6 ;  /* 0x00002406c2007387 */ /* 0x0081e80000100800 */
[----:B------:R0:W-:Y:S04]  /*24f0*/  STL [R194+0x28], R7 ;  /* 0x00002807c2007387 */ /* 0x0001e80000100800 */
[----:B-----5:R0:W-:Y:S04]  /*2500*/  STL [R194+0x10], R4 ;  /* 0x00001004c2007387 */ /* 0x0201e80000100800 */
[----:B------:R0:W-:Y:S04]  /*2510*/  STL [R194+0x18], R5 ;  /* 0x00001805c2007387 */ /* 0x0001e80000100800 */
[----:B-1----:R0:W-:Y:S04]  /*2520*/  STL [R194+0x1c], R2 ;  /* 0x00001c02c2007387 */ /* 0x0021e80000100800 */
[----:B------:R0:W-:Y:S04]  /*2530*/  STL [R194+0x20], R3 ;  /* 0x00002003c2007387 */ /* 0x0001e80000100800 */
[----:B--2---:R0:W-:Y:S04]  /*2540*/  STL [R194+0x2c], R229 ;  /* 0x00002ce5c2007387 */ /* 0x0041e80000100800 */
[----:B----4-:R-:W2:Y:S01]  /*2550*/  LDL R13, [R1+0x204] ;  /* 0x00020400010d7983 */ /* 0x010ea20000100800 */
[----:B------:R-:W-:Y:S01]  /*2560*/  IADD3 R8, P0, R16, 0x14c, RZ ;  /* 0x0000014c10087810 */ /* 0x000fe20007f1e0ff */
[----:B------:R-:W-:Y:S02]  /*2570*/  BSSY B0, `(.L_x_11242) ;  /* 0x000000a000007945 */ /* 0x000fe40003800000 */
[----:B------:R0:W-:Y:S02]  /*2580*/  STL [R1+0x14c], R10 ;  /* 0x00014c0a01007387 */ /* 0x0001e40000100800 */
[----:B------:R-:W-:-:S05]  /*2590*/  IMAD.X R9, RZ, RZ, R17, P0 ;  /* 0x000000ffff097224 */ /* 0x000fca00000e0611 */
[----:B------:R0:W-:Y:S01]  /*25a0*/  STL.64 [R1+0x150], R8 ;  /* 0x0001500801007387 */ /* 0x0001e20000100a00 */
[----:B--2---:R-:W-:-:S04]  /*25b0*/  LEA.HI R0, R13, R13, RZ, 0x1 ;  /* 0x0000000d0d007211 */ /* 0x004fc800078f08ff */
[----:B------:R-:W-:-:S05]  /*25c0*/  LOP3.LUT R0, R0, 0xfffffffe, RZ, 0xc0, !PT ;  /* 0xfffffffe00007812 */ /* 0x000fca00078ec0ff */
[----:B------:R-:W-:-:S05]  /*25d0*/  IMAD.IADD R0, R13, 0x1, -R0 ;  /* 0x000000010d007824 */ /* 0x000fca00078e0a00 */
[----:B------:R-:W-:-:S04]  /*25e0*/  SHF.L.U32 R0, R0, 0x1f, RZ ;  /* 0x0000001f00007819 */ /* 0x000fc800000006ff */
[----:B------:R-:W1:Y:S02]  /*25f0*/  SYNCS.PHASECHK.TRANS64.TRYWAIT P0, [UR42+0x32400], R0 ;  /* 0x03240000ff0075a7 */ /* 0x000e64000800016a */
[----:B01----:R-:W-:Y:S05]  /*2600*/  @!P0 BRA `(.L_x_11243) ;  /* 0x0000025000f88947 */ /* 0x003fea0003800000 */
.L_x_11435:
[----:B------:R-:W-:Y:S05]  /*2610*/  BSYNC B0 ;  /* 0x0000000000007941 */ /* 0x000fea0003800000 */
.L_x_11242:
[----:B------:R-:W2:Y:S04]  /*2620*/  LDL R33, [R1] ;  /* 0x0000000001217983 */ /* 0x000ea80000100800 */
[----:B------:R1:W5:Y:S01]  /*2630*/  LDL.64 R20, [R1+0x1f8] ;  /* 0x0001f80001147983 */ /* 0x0003620000100a00 */
[----:B------:R-:W-:Y:S01]  /*2640*/  IMAD.U32 R10, RZ, RZ, UR58 ;  /* 0x0000003aff0a7e24 */ /* 0x000fe2000f8e00ff */
[C---:B------:R-:W-:Y:S01]  /*2650*/  IADD3 R14, P0, R16.reuse, 0x118, RZ ;  /* 0x00000118100e7810 */ /* 0x040fe20007f1e0ff */
[----:B------:R-:W-:Y:S01]  /*2660*/  IMAD.U32 R11, RZ, RZ, UR59 ;  /* 0x0000003bff0b7e24 */ /* 0x000fe2000f8e00ff */
[C---:B0-----:R-:W-:Y:S01]  /*2670*/  IADD3 R0, P1, R16.reuse, 0x410, RZ ;  /* 0x0000041010007810 */ /* 0x041fe20007f3e0ff */
[----:B------:R-:W-:Y:S01]  /*2680*/  IMAD.MOV.U32 R8, RZ, RZ, R28 ;  /* 0x000000ffff087224 */ /* 0x000fe200078e001c */
[----:B------:R-:W-:Y:S01]  /*2690*/  STL.64 [R1+0x1f0], R24 ;  /* 0x0001f01801007387 */ /* 0x000fe20000100a00 */
[----:B------:R-:W-:Y:S01]  /*26a0*/  IMAD.MOV.U32 R9, RZ, RZ, R43 ;  /* 0x000000ffff097224 */ /* 0x000fe200078e002b */
[----:B------:R-:W-:Y:S05]  /*26b0*/  WARPSYNC.ALL ;  /* 0x0000000000007948 */ /* 0x000fea0003800000 */
[----:B------:R0:W-:Y:S01]  /*26c0*/  STL.128 [R1+0x180], R8 ;  /* 0x0001800801007387 */ /* 0x0001e20000100c00 */
[----:B------:R-:W-:Y:S01]  /*26d0*/  IMAD.X R15, RZ, RZ, R17, P0 ;  /* 0x000000ffff0f7224 */ /* 0x000fe200000e0611 */
[----:B------:R-:W-:Y:S01]  /*26e0*/  BSSY B0, `(.L_x_11244) ;  /* 0x000002f000007945 */ /* 0x000fe20003800000 */
[----:B------:R-:W-:Y:S01]  /*26f0*/  IMAD.MOV.U32 R12, RZ, RZ, R18 ;  /* 0x000000ffff0c7224 */ /* 0x000fe200078e0012 */
[----:B------:R1:W-:Y:S01]  /*2700*/  BAR.SYNC.DEFER_BLOCKING R206, 0x100 ;  /* 0x000400ce0000751d */ /* 0x0003e20000010000 */
[----:B------:R-:W-:Y:S01]  /*2710*/  IMAD.MOV.U32 R13, RZ, RZ, R39 ;  /* 0x000000ffff0d7224 */ /* 0x000fe200078e0027 */
[----:B------:R-:W-:-:S04]  /*2720*/  IADD3 R18, P0, R16, 0x150, RZ ;  /* 0x0000015010127810 */ /* 0x000fc80007f1e0ff */
[----:B------:R3:W-:Y:S01]  /*2730*/  STL.128 [R1+0x160], R12 ;  /* 0x0001600c01007387 */ /* 0x0007e20000100c00 */
[----:B0-----:R-:W-:-:S03]  /*2740*/  IMAD.MOV.U32 R10, RZ, RZ, R44 ;  /* 0x000000ffff0a7224 */ /* 0x001fc600078e002c */
[----:B------:R-:W-:Y:S01]  /*2750*/  STL.64 [R1+0x158], R208 ;  /* 0x000158d001007387 */ /* 0x000fe20000100a00 */
[----:B------:R-:W-:Y:S02]  /*2760*/  IMAD.MOV.U32 R11, RZ, RZ, R45 ;  /* 0x000000ffff0b7224 */ /* 0x000fe400078e002d */
[----:B------:R-:W-:Y:S02]  /*2770*/  IMAD.MOV.U32 R8, RZ, RZ, R216 ;  /* 0x000000ffff087224 */ /* 0x000fe400078e00d8 */
[----:B------:R-:W-:-:S05]  /*2780*/  IMAD.MOV.U32 R9, RZ, RZ, R211 ;  /* 0x000000ffff097224 */ /* 0x000fca00078e00d3 */
[----:B------:R0:W-:Y:S01]  /*2790*/  STL.128 [R1+0x190], R8 ;  /* 0x0001900801007387 */ /* 0x0001e20000100c00 */
[----:B---3--:R-:W-:Y:S02]  /*27a0*/  IMAD.X R15, RZ, RZ, R17, P0 ;  /* 0x000000ffff0f7224 */ /* 0x008fe400000e0611 */
[----:B------:R-:W-:Y:S02]  /*27b0*/  IMAD.MOV.U32 R14, RZ, RZ, R218 ;  /* 0x000000ffff0e7224 */ /* 0x000fe400078e00da */
[----:B0-----:R-:W-:Y:S02]  /*27c0*/  IMAD.MOV.U32 R8, RZ, RZ, R19 ;  /* 0x000000ffff087224 */ /* 0x001fe400078e0013 */
[----:B------:R-:W-:Y:S02]  /*27d0*/  IMAD.MOV.U32 R9, RZ, RZ, R38 ;  /* 0x000000ffff097224 */ /* 0x000fe400078e0026 */
[----:B------:R-:W-:Y:S02]  /*27e0*/  IMAD.MOV.U32 R10, RZ, RZ, R29 ;  /* 0x000000ffff0a7224 */ /* 0x000fe400078e001d */
[----:B------:R-:W-:-:S02]  /*27f0*/  IMAD.MOV.U32 R11, RZ, RZ, R42 ;  /* 0x000000ffff0b7224 */ /* 0x000fc400078e002a */
[--C-:B------:R-:W-:Y:S01]  /*2800*/  IMAD.X R19, RZ, RZ, R17.reuse, P1 ;  /* 0x000000ffff137224 */ /* 0x100fe200008e0611 */
[----:B------:R-:W-:Y:S02]  /*2810*/  IADD3 R6, P1, R16, 0x108, RZ ;  /* 0x0000010810067810 */ /* 0x000fe40007f3e0ff */
[----:B------:R0:W-:Y:S03]  /*2820*/  STL.128 [R1+0x1a0], R8 ;  /* 0x0001a00801007387 */ /* 0x0001e60000100c00 */
[----:B------:R-:W-:Y:S02]  /*2830*/  IMAD.X R13, RZ, RZ, R17, P1 ;  /* 0x000000ffff0d7224 */ /* 0x000fe400008e0611 */
[----:B------:R-:W-:Y:S02]  /*2840*/  IMAD.MOV.U32 R12, RZ, RZ, R6 ;  /* 0x000000ffff0c7224 */ /* 0x000fe400078e0006 */
[----:B0-----:R-:W-:-:S02]  /*2850*/  IMAD.MOV.U32 R8, RZ, RZ, R30 ;  /* 0x000000ffff087224 */ /* 0x001fc400078e001e */
[----:B------:R-:W-:Y:S02]  /*2860*/  IMAD.MOV.U32 R9, RZ, RZ, R31 ;  /* 0x000000ffff097224 */ /* 0x000fe400078e001f */
[----:B------:R-:W-:Y:S02]  /*2870*/  IMAD.MOV.U32 R10, RZ, RZ, R0 ;  /* 0x000000ffff0a7224 */ /* 0x000fe400078e0000 */
[----:B------:R-:W-:Y:S02]  /*2880*/  IMAD.MOV.U32 R11, RZ, RZ, R19 ;  /* 0x000000ffff0b7224 */ /* 0x000fe400078e0013 */
[----:B------:R-:W-:-:S03]  /*2890*/  IMAD.MOV.U32 R19, RZ, RZ, R40 ;  /* 0x000000ffff137224 */ /* 0x000fc600078e0028 */
[----:B------:R0:W-:Y:S02]  /*28a0*/  STL.128 [R1+0x1b0], R8 ;  /* 0x0001b00801007387 */ /* 0x0001e40000100c00 */
[----:B0-----:R-:W-:Y:S02]  /*28b0*/  IMAD.MOV.U32 R10, RZ, RZ, R32 ;  /* 0x000000ffff0a7224 */ /* 0x001fe400078e0020 */
[----:B------:R-:W-:Y:S02]  /*28c0*/  IMAD.MOV.U32 R11, RZ, RZ, R47 ;  /* 0x000000ffff0b7224 */ /* 0x000fe400078e002f */
[----:B------:R-:W-:Y:S02]  /*28d0*/  IMAD.MOV.U32 R8, RZ, RZ, R18 ;  /* 0x000000ffff087224 */ /* 0x000fe400078e0012 */
[----:B------:R-:W-:Y:S02]  /*28e0*/  IMAD.MOV.U32 R9, RZ, RZ, R15 ;  /* 0x000000ffff097224 */ /* 0x000fe400078e000f */
[----:B------:R-:W-:-:S02]  /*28f0*/  IMAD.MOV.U32 R15, RZ, RZ, R217 ;  /* 0x000000ffff0f7224 */ /* 0x000fc400078e00d9 */
[----:B------:R-:W-:Y:S01]  /*2900*/  IMAD.MOV.U32 R18, RZ, RZ, R27 ;  /* 0x000000ffff127224 */ /* 0x000fe200078e001b */
[----:B------:R0:W-:Y:S04]  /*2910*/  STL.128 [R1+0x1c0], R8 ;  /* 0x0001c00801007387 */ /* 0x0001e80000100c00 */
[----:B------:R1:W-:Y:S04]  /*2920*/  STL.128 [R1+0x1d0], R12 ;  /* 0x0001d00c01007387 */ /* 0x0003e80000100c00 */
[----:B------:R1:W-:Y:S01]  /*2930*/  STL.128 [R1+0x170], R16 ;  /* 0x0001701001007387 */ /* 0x0003e20000100c00 */
[----:B0-----:R-:W-:-:S02]  /*2940*/  IMAD.MOV.U32 R8, RZ, RZ, R26 ;  /* 0x000000ffff087224 */ /* 0x001fc400078e001a */
        /* <DEDUP_REMOVED lines=8> */
.L_x_11245:
[----:B------:R-:W-:Y:S05]  /*29d0*/  BSYNC B0 ;  /* 0x0000000000007941 */ /* 0x000fea0003800000 */
.L_x_11244:
        /* <DEDUP_REMOVED lines=8> */
.L_x_11247:
[----:B------:R-:W-:Y:S05]  /*2a60*/  BSYNC B0 ;  /* 0x0000000000007941 */ /* 0x000fea0003800000 */
.L_x_11246:
[----:B------:R-:W-:Y:S04]  /*2a70*/  BSSY B0, `(.L_x_11248) ;  /* 0x0000004000007945 */ /* 0x000fe80003800000 */
[----:B-1----:R-:W-:Y:S05]  /*2a80*/  @P0 BRA `(.L_x_11249) ;  /* 0x0000000000080947 */ /* 0x002fea0003800000 */
[----:B------:R-:W1:Y:S02]  /*2a90*/  SYNCS.PHASECHK.TRANS64.TRYWAIT P0, [R20+URZ], R21 ;  /* 0x00000015140075a7 */ /* 0x000e64000800017f */
[----:B-1----:R-:W-:Y:S05]  /*2aa0*/  @!P0 BRA `(.L_x_11250) ;  /* 0x0000024c00e88947 */ /* 0x002fea0003800000 */
.L_x_11249:
[----:B------:R-:W-:Y:S05]  /*2ab0*/  BSYNC B0 ;  /* 0x0000000000007941 */ /* 0x000fea0003800000 */
.L_x_11248:
[----:B------:R-:W2:Y:S04]  /*2ac0*/  LDL R13, [R1+0x1f8] ;  /* 0x0001f800010d7983 */ /* 0x000ea80000100800 */
[----:B------:R-:W2:Y:S01]  /*2ad0*/  LDL.64 R8, [R1+0x80] ;  /* 0x0000800001087983 */ /* 0x000ea20000100a00 */
[----:B------:R-:W-:Y:S05]  /*2ae0*/  WARPSYNC.ALL ;  /* 0x0000000000007948 */ /* 0x000fea0003800000 */
[----:B01----:R-:W3:Y:S04]  /*2af0*/  LDL.64 R20, [R1+0x78] ;  /* 0x0000780001147983 */ /* 0x003ee80000100a00 */
[----:B------:R-:W4:Y:S04]  /*2b00*/  LDL.64 R10, [R1+0x78] ;  /* 0x00007800010a7983 */ /* 0x000f280000100a00 */
[----:B------:R-:W5:Y:S01]  /*2b10*/  LDL.64 R14, [R1+0x78] ;  /* 0x00007800010e7983 */ /* 0x000f620000100a00 */
[----:B--2---:R-:W-:-:S03]  /*2b20*/  IMAD R8, R13, 0x300, R8 ;  /* 0x000003000d087824 */ /* 0x004fc600078e0208 */
[----:B------:R-:W2:Y:S01]  /*2b30*/  LDL.64 R18, [R1+0x78] ;  /* 0x0000780001127983 */ /* 0x000ea20000100a00 */
[----:B------:R-:W-:Y:S02]  /*2b40*/  R2UR UR7, R9 ;  /* 0x00000000090772ca */ /* 0x000fe400000e0000 */
[C---:B------:R-:W-:Y:S01]  /*2b50*/  R2UR UR6, R8.reuse ;  /* 0x00000000080672ca */ /* 0x040fe200000e0000 */
[----:B------:R-:W-:Y:S01]  /*2b60*/  WARPGROUP.ARRIVE ;  /* 0x00000000000079c5 */ /* 0x000fe20000000000 */
[----:B------:R-:W2:Y:S01]  /*2b70*/  LDL R6, [R1+0x204] ;  /* 0x0002040001067983 */ /* 0x000ea20000100800 */
[----:B------:R-:W-:Y:S01]  /*2b80*/  VIADD R12, R8, 0x2 ;  /* 0x00000002080c7836 */ /* 0x000fe20000000000 */
[----:B------:R-:W-:Y:S01]  /*2b90*/  BSSY B0, `(.L_x_11251) ;  /* 0x000002d000007945 */ /* 0x000fe20003800000 */
[----:B------:R-:W-:Y:S01]  /*2ba0*/  IMAD.MOV.U32 R13, RZ, RZ, R9 ;  /* 0x000000ffff0d7224 */ /* 0x000fe200078e0009 */
[----:B------:R0:W-:Y:S01]  /*2bb0*/  STL [R1+0x60], RZ ;  /* 0x000060ff01007387 */ /* 0x0001e20000100800 */
[----:B---3--:R-:W-:-:S02]  /*2bc0*/  R2UR UR4, R20 ;  /* 0x00000000140472ca */ /* 0x008fc400000e0000 */
[----:B------:R-:W-:Y:S01]  /*2bd0*/  R2UR UR5, R21 ;  /* 0x00000000150572ca */ /* 0x000fe200000e0000 */
[----:B----4-:R-:W-:Y:S02]  /*2be0*/  VIADD R10, R10, 0x2 ;  /* 0x000000020a0a7836 */ /* 0x010fe40000000000 */
[----:B-----5:R-:W-:Y:S02]  /*2bf0*/  VIADD R14, R14, 0x4 ;  /* 0x000000040e0e7836 */ /* 0x020fe40000000000 */
[----:B--2---:R-:W-:-:S08]  /*2c00*/  VIADD R18, R18, 0x6 ;  /* 0x0000000612127836 */ /* 0x004fd00000000000 */
[----:B------:R-:W-:Y:S01]  /*2c10*/  HGMMA.64x96x16.F32 R24, gdesc[UR4], RZ, !UPT, gsb0 ;  /* 0x01600000041879f0 */ /* 0x000fe2000c0008ff */
[----:B------:R-:W-:Y:S02]  /*2c20*/  R2UR UR6, R12 ;  /* 0x000000000c0672ca */ /* 0x000fe400000e0000 */
[----:B------:R-:W-:Y:S02]  /*2c30*/  R2UR UR7, R13 ;  /* 0x000000000d0772ca */ /* 0x000fe400000e0000 */
[----:B------:R-:W-:Y:S01]  /*2c40*/  R2UR UR4, R10 ;  /* 0x000000000a0472ca */ /* 0x000fe200000e0000 */
[----:B------:R-:W-:Y:S01]  /*2c50*/  VIADD R10, R8, 0x4 ;  /* 0x00000004080a7836 */ /* 0x000fe20000000000 */
[----:B------:R-:W-:Y:S01]  /*2c60*/  R2UR UR5, R11 ;  /* 0x000000000b0572ca */ /* 0x000fe200000e0000 */
[----:B------:R-:W-:Y:S01]  /*2c70*/  IMAD.MOV.U32 R11, RZ, RZ, R9 ;  /* 0x000000ffff0b7224 */ /* 0x000fe200078e0009 */
[----:B------:R-:W-:Y:S01]  /*2c80*/  LEA.HI R0, R6, R6, RZ, 0x1 ;  /* 0x0000000606007211 */ /* 0x000fe200078f08ff */
[----:B------:R-:W-:Y:S01]  /*2c90*/  VIADD R8, R8, 0x6 ;  /* 0x0000000608087836 */ /* 0x000fe20000000000 */
[----:B------:R-:W-:-:S02]  /*2ca0*/  WARPGROUP.DEPBAR.LE gsb0, 0x0 ;  /* 0x00008000000079c5 */ /* 0x000fc40000010000 */
[----:B------:R-:W-:-:S07]  /*2cb0*/  WARPGROUP.ARRIVE ;  /* 0x00000000000079c5 */ /* 0x000fce0000000000 */
[----:B------:R-:W-:Y:S01]  /*2cc0*/  HGMMA.64x96x16.F32 R24, gdesc[UR4], R24, gsb0 ;  /* 0x01600000041879f0 */ /* 0x000fe20008000818 */
[----:B------:R-:W-:Y:S02]  /*2cd0*/  R2UR UR6, R10 ;  /* 0x000000000a0672ca */ /* 0x000fe400000e0000 */
[----:B------:R-:W-:Y:S02]  /*2ce0*/  R2UR UR7, R11 ;  /* 0x000000000b0772ca */ /* 0x000fe400000e0000 */
[----:B------:R-:W-:Y:S02]  /*2cf0*/  R2UR UR4, R14 ;  /* 0x000000000e0472ca */ /* 0x000fe400000e0000 */
[----:B------:R-:W-:Y:S01]  /*2d00*/  R2UR UR5, R15 ;  /* 0x000000000f0572ca */ /* 0x000fe200000e0000 */
[----:B------:R-:W-:Y:S02]  /*2d10*/  WARPGROUP.DEPBAR.LE gsb0, 0x0 ;  /* 0x00008000000079c5 */ /* 0x000fe40000010000 */
[----:B------:R-:W-:-:S10]  /*2d20*/  WARPGROUP.ARRIVE ;  /* 0x00000000000079c5 */ /* 0x000fd40000000000 */
[----:B------:R-:W-:Y:S01]  /*2d30*/  HGMMA.64x96x16.F32 R24, gdesc[UR4], R24, gsb0 ;  /* 0x01600000041879f0 */ /* 0x000fe20008000818 */
[----:B------:R-:W-:Y:S02]  /*2d40*/  R2UR UR6, R8 ;  /* 0x00000000080672ca */ /* 0x000fe400000e0000 */
[----:B------:R-:W-:Y:S02]  /*2d50*/  R2UR UR7, R9 ;  /* 0x00000000090772ca */ /* 0x000fe400000e0000 */
[----:B------:R-:W-:Y:S02]  /*2d60*/  R2UR UR4, R18 ;  /* 0x00000000120472ca */ /* 0x000fe400000e0000 */
[----:B------:R-:W-:Y:S02]  /*2d70*/  R2UR UR5, R19 ;  /* 0x00000000130572ca */ /* 0x000fe400000e0000 */
        /* <DEDUP_REMOVED lines=10> */
[----:B------:R-:W-:Y:S03]  /*2e20*/  HGMMA.64x96x16.F32 R24, gdesc[UR4], R24, gsb0 ;  /* 0x01600000041879f0 */ /* 0x000fe60008000818 */
[----:B------:R-:W-:Y:S02]  /*2e30*/  WARPGROUP.DEPBAR.LE gsb0, 0x0 ;  /* 0x00008000000079c5 */ /* 0x000fe40000010000 */
[----:B------:R-:W1:Y:S02]  /*2e40*/  SYNCS.PHASECHK.TRANS64.TRYWAIT P0, [UR42+0x32410], R6 ;  /* 0x03241006ff0075a7 */ /* 0x000e64000800016a */
[----:B01----:R-:W-:Y:S05]  /*2e50*/  @!P0 BRA `(.L_x_11252) ;  /* 0x0000024c00108947 */ /* 0x003fea0003800000 */
.L_x_11436:
[----:B------:R-:W-:Y:S05]  /*2e60*/  BSYNC B0 ;  /* 0x0000000000007941 */ /* 0x000fea0003800000 */
.L_x_11251:
[----:B0-----:R-:W2:Y:S04]  /*2e70*/  LDL R6, [R1+0x28] ;  /* 0x0000280001067983 */ /* 0x001ea80000100800 */
[----:B------:R0:W5:Y:S01]  /*2e80*/  LDL.64 R8, [R1+0x1f8] ;  /* 0x0001f80001087983 */ /* 0x0001620000100a00 */
[----:B------:R-:W-:Y:S01]  /*2e90*/  BSSY B0, `(.L_x_11253) ;  /* 0x0000005000007945 */ /* 0x000fe20003800000 */
[----:B--2---:R-:W-:-:S04]  /*2ea0*/  LOP3.LUT R6, R6, 0x1, RZ, 0xfc, !PT ;  /* 0x0000000106067812 */ /* 0x004fc800078efcff */
[----:B------:R-:W-:-:S13]  /*2eb0*/  ISETP.NE.AND P1, PT, R6, 0x3, PT ;  /* 0x000000030600780c */ /* 0x000fda0003f25270 */
[----:B0-----:R-:W-:Y:S05]  /*2ec0*/  @!P1 BRA `(.L_x_11254) ;  /* 0x0000000000049947 */ /* 0x001fea0003800000 */
[----:B------:R-:W-:Y:S01]  /*2ed0*/  BPT.TRAP 0x1 ;  /* 0x000000040000795c */ /* 0x000fe20000300000 */
.L_x_11254:
[----:B------:R-:W-:Y:S05]  /*2ee0*/  BSYNC B0 ;  /* 0x0000000000007941 */ /* 0x000fea0003800000 */
.L_x_11253:
        /* <DEDUP_REMOVED lines=8> */
.L_x_11256:
[----:B------:R-:W-:Y:S05]  /*2f70*/  BSYNC B0 ;  /* 0x0000000000007941 */ /* 0x000fea0003800000 */
.L_x_11255:
[----:B------:R-:W-:Y:S04]  /*2f80*/  BSSY B0, `(.L_x_11257) ;  /* 0x0000004000007945 */ /* 0x000fe80003800000 */
[----:B-1----:R-:W-:Y:S05]  /*2f90*/  @P0 BRA `(.L_x_11258) ;  /* 0x0000000000080947 */ /* 0x002fea0003800000 */
[----:B------:R-:W1:Y:S02]  /*2fa0*/  SYNCS.PHASECHK.TRANS64.TRYWAIT P0, [R8+URZ], R9 ;  /* 0x00000009080075a7 */ /* 0x000e64000800017f */
[----:B-1----:R-:W-:Y:S05]  /*2fb0*/  @!P0 BRA `(.L_x_11259) ;  /* 0x0000024800d08947 */ /* 0x002fea0003800000 */
.L_x_11258:
[----:B------:R-:W-:Y:S05]  /*2fc0*/  BSYNC B0 ;  /* 0x0000000000007941 */ /* 0x000fea0003800000 */
.L_x_11257:
[----:B------:R-:W2:Y:S04]  /*2fd0*/  LDL R21, [R1+0x1f8] ;  /* 0x0001f80001157983 */ /* 0x000ea80000100800 */
[----:B01----:R-:W2:Y:S04]  /*2fe0*/  LDL.64 R8, [R1+0xf8] ;  /* 0x0000f80001087983 */ /* 0x003ea80000100a00 */
[----:B------:R-:W3:Y:S04]  /*2ff0*/  LDL R6, [R1+0x70] ;  /* 0x0000700001067983 */ /* 0x000ee80000100800 */
[----:B------:R-:W4:Y:S04]  /*3000*/  LDL.64 R10, [R1+0xf0] ;  /* 0x0000f000010a7983 */ /* 0x000f280000100a00 */
[----:B------:R-:W4:Y:S04]  /*3010*/  LDL.64 R12, [R1+0xf0] ;  /* 0x0000f000010c7983 */ /* 0x000f280000100a00 */
[----:B------:R-:W4:Y:S04]  /*3020*/  LDL.64 R14, [R1+0xf0] ;  /* 0x0000f000010e7983 */ /* 0x000f280000100a00 */
[----:B------:R-:W4:Y:S01]  /*3030*/  LDL.64 R18, [R1+0xf0] ;  /* 0x0000f00001127983 */ /* 0x000f220000100a00 */
[----:B------:R-:W-:Y:S05]  /*3040*/  WARPSYNC.ALL ;  /* 0x0000000000007948 */ /* 0x000fea0003800000 */
[----:B------:R-:W-:Y:S01]  /*3050*/  WARPGROUP.ARRIVE ;  /* 0x00000000000079c5 */ /* 0x000fe20000000000 */
[----:B--2---:R-:W-:Y:S01]  /*3060*/  IMAD R8, R21, 0xc00, R8 ;  /* 0x00000c0015087824 */ /* 0x004fe200078e0208 */
[----:B------:R-:W-:Y:S01]  /*3070*/  R2UR UR7, R9 ;  /* 0x00000000090772ca */ /* 0x000fe200000e0000 */
[----:B------:R-:W2:Y:S01]  /*3080*/  LDL.64 R20, [R1+0xf0] ;  /* 0x0000f00001147983 */ /* 0x000ea20000100a00 */
[----:B---3--:R-:W-:-:S02]  /*3090*/  ISETP.NE.U32.AND P0, PT, R6, RZ, PT ;  /* 0x000000ff0600720c */ /* 0x008fc40003f05070 */
[----:B------:R-:W-:Y:S01]  /*30a0*/  R2UR UR6, R8 ;  /* 0x00000000080672ca */ /* 0x000fe200000e0000 */
[----:B------:R0:W5:Y:S01]  /*30b0*/  LDL R6, [R1+0x1f8] ;  /* 0x0001f80001067983 */ /* 0x0001620000100800 */
[----:B----4-:R-:W-:Y:S02]  /*30c0*/  R2UR UR4, R10 ;  /* 0x000000000a0472ca */ /* 0x010fe400000e0000 */
[----:B------:R-:W-:-:S07]  /*30d0*/  R2UR UR5, R11 ;  /* 0x000000000b0572ca */ /* 0x000fce00000e0000 */
[----:B------:R-:W-:-:S06]  /*30e0*/  VOTEU.ANY UP0, P0 ;  /* 0x00000000003f7886 */ /* 0x000fcc0000000100 */
[----:B------:R-:W-:Y:S01]  /*30f0*/  HGMMA.64x96x16.F32 R24, gdesc[UR4], R24, UP0, gsb0 ;  /* 0x01600000041879f0 */ /* 0x000fe2000b800818 */
[----:B------:R-:W-:Y:S02]  /*3100*/  VIADD R12, R12, 0x2 ;  /* 0x000000020c0c7836 */ /* 0x000fe40000000000 */
[----:B------:R-:W-:Y:S02]  /*3110*/  VIADD R10, R8, 0x2 ;  /* 0x00000002080a7836 */ /* 0x000fe40000000000 */
[----:B------:R-:W-:Y:S01]  /*3120*/  IMAD.MOV.U32 R11, RZ, RZ, R9 ;  /* 0x000000ffff0b7224 */ /* 0x000fe200078e0009 */
[----:B------:R-:W-:Y:S02]  /*3130*/  R2UR UR4, R12 ;  /* 0x000000000c0472ca */ /* 0x000fe400000e0000 */
[----:B------:R-:W-:Y:S02]  /*3140*/  R2UR UR6, R10 ;  /* 0x000000000a0672ca */ /* 0x000fe400000e0000 */
[----:B------:R-:W-:-:S02]  /*3150*/  R2UR UR7, R11 ;  /* 0x000000000b0772ca */ /* 0x000fc400000e0000 */
[----:B------:R-:W-:Y:S02]  /*3160*/  R2UR UR5, R13 ;  /* 0x000000000d0572ca */ /* 0x000fe400000e0000 */
[----:B------:R-:W3:Y:S01]  /*3170*/  LDL.64 R12, [R1+0xf0] ;  /* 0x0000f000010c7983 */ /* 0x000ee20000100a00 */
[----:B------:R-:W-:Y:S02]  /*3180*/  WARPGROUP.DEPBAR.LE gsb0, 0x0 ;  /* 0x00008000000079c5 */ /* 0x000fe40000010000 */
[----:B------:R-:W-:-:S08]  /*3190*/  WARPGROUP.ARRIVE ;  /* 0x00000000000079c5 */ /* 0x000fd00000000000 */
[----:B------:R-:W-:Y:S01]  /*31a0*/  HGMMA.64x96x16.F32 R24, gdesc[UR4], R24, gsb0 ;  /* 0x01600000041879f0 */ /* 0x000fe20008000818 */
[----:B------:R-:W-:Y:S02]  /*31b0*/  VIADD R14, R14, 0x4 ;  /* 0x000000040e0e7836 */ /* 0x000fe40000000000 */
[----:B------:R-:W-:Y:S02]  /*31c0*/  VIADD R10, R8, 0x4 ;  /* 0x00000004080a7836 */ /* 0x000fe40000000000 */
[----:B------:R-:W-:Y:S01]  /*31d0*/  IMAD.MOV.U32 R11, RZ, RZ, R9 ;  /* 0x000000ffff0b7224 */ /* 0x000fe200078e0009 */
[----:B------:R-:W-:Y:S02]  /*31e0*/  R2UR UR4, R14 ;  /* 0x000000000e0472ca */ /* 0x000fe400000e0000 */
[----:B------:R-:W-:Y:S02]  /*31f0*/  R2UR UR6, R10 ;  /* 0x000000000a0672ca */ /* 0x000fe400000e0000 */
[----:B------:R-:W-:-:S02]  /*3200*/  R2UR UR7, R11 ;  /* 0x000000000b0772ca */ /* 0x000fc400000e0000 */
[----:B------:R-:W-:Y:S02]  /*3210*/  R2UR UR5, R15 ;  /* 0x000000000f0572ca */ /* 0x000fe400000e0000 */
[----:B------:R-:W4:Y:S01]  /*3220*/  LDL.64 R14, [R1+0xf0] ;  /* 0x0000f000010e7983 */ /* 0x000f220000100a00 */
        /* <DEDUP_REMOVED lines=14> */
[----:B--2---:R-:W-:Y:S02]  /*3310*/  VIADD R20, R20, 0x400 ;  /* 0x0000040014147836 */ /* 0x004fe40000000000 */
[----:B------:R-:W-:Y:S02]  /*3320*/  VIADD R10, R8, 0x300 ;  /* 0x00000300080a7836 */ /* 0x000fe40000000000 */
[----:B------:R-:W-:Y:S01]  /*3330*/  IMAD.MOV.U32 R11, RZ, RZ, R9 ;  /* 0x000000ffff0b7224 */ /* 0x000fe200078e0009 */
[----:B------:R-:W-:Y:S02]  /*3340*/  R2UR UR4, R20 ;  /* 0x00000000140472ca */ /* 0x000fe400000e0000 */
[----:B------:R-:W-:Y:S02]  /*3350*/  R2UR UR6, R10 ;  /* 0x000000000a0672ca */ /* 0x000fe400000e0000 */
[----:B------:R-:W-:-:S02]  /*3360*/  R2UR UR7, R11 ;  /* 0x000000000b0772ca */ /* 0x000fc400000e0000 */
[----:B------:R-:W-:Y:S02]  /*3370*/  R2UR UR5, R21 ;  /* 0x00000000150572ca */ /* 0x000fe400000e0000 */
[----:B------:R-:W2:Y:S01]  /*3380*/  LDL.64 R20, [R1+0xf0] ;  /* 0x0000f00001147983 */ /* 0x000ea20000100a00 */
[----:B------:R-:W-:Y:S02]  /*3390*/  WARPGROUP.DEPBAR.LE gsb0, 0x0 ;  /* 0x00008000000079c5 */ /* 0x000fe40000010000 */
[----:B------:R-:W-:-:S08]  /*33a0*/  WARPGROUP.ARRIVE ;  /* 0x00000000000079c5 */ /* 0x000fd00000000000 */
[----:B------:R-:W-:Y:S01]  /*33b0*/  HGMMA.64x96x16.F32 R24, gdesc[UR4], R24, gsb0 ;  /* 0x01600000041879f0 */ /* 0x000fe20008000818 */
[----:B---3--:R-:W-:Y:S02]  /*33c0*/  VIADD R12, R12, 0x402 ;  /* 0x000004020c0c7836 */ /* 0x008fe40000000000 */
        /* <DEDUP_REMOVED lines=10> */
[----:B----4-:R-:W-:Y:S02]  /*3470*/  VIADD R14, R14, 0x404 ;  /* 0x000004040e0e7836 */ /* 0x010fe40000000000 */
        /* <DEDUP_REMOVED lines=69> */
[----:B------:R-:W-:Y:S01]  /*38d0*/  R2UR UR6, R10 ;  /* 0x000000000a0672ca */ /* 0x000fe200000e0000 */
[----:B------:R-:W2:Y:S01]  /*38e0*/  LDL R20, [R1] ;  /* 0x0000000001147983 */ /* 0x000ea20000100800 */
[----:B------:R-:W-:-:S02]  /*38f0*/  R2UR UR7, R11 ;  /* 0x000000000b0772ca */ /* 0x000fc400000e0000 */
[----:B------:R-:W-:Y:S01]  /*3900*/  R2UR UR5, R21 ;  /* 0x00000000150572ca */ /* 0x000fe200000e0000 */
[----:B---3--:R-:W-:Y:S01]  /*3910*/  VIADD R12, R12, 0xc02 ;  /* 0x00000c020c0c7836 */ /* 0x008fe20000000000 */
[----:B------:R0:W5:Y:S01]  /*3920*/  LDL R21, [R1+0xc] ;  /* 0x00000c0001157983 */ /* 0x0001620000100800 */
[----:B------:R-:W-:Y:S02]  /*3930*/  WARPGROUP.DEPBAR.LE gsb0, 0x0 ;  /* 0x00008000000079c5 */ /* 0x000fe40000010000 */
[----:B------:R-:W-:-:S08]  /*3940*/  WARPGROUP.ARRIVE ;  /* 0x00000000000079c5 */ /* 0x000fd00000000000 */
[----:B------:R-:W-:Y:S01]  /*3950*/  HGMMA.64x96x16.F32 R24, gdesc[UR4], R24, gsb0 ;  /* 0x01600000041879f0 */ /* 0x000fe20008000818 */
[----:B------:R-:W-:Y:S02]  /*3960*/  VIADD R10, R8, 0x902 ;  /* 0x00000902080a7836 */ /* 0x000fe40000000000 */
[----:B------:R-:W-:Y:S01]  /*3970*/  IMAD.MOV.U32 R11, RZ, RZ, R9 ;  /* 0x000000ffff0b7224 */ /* 0x000fe200078e0009 */
[----:B------:R-:W-:Y:S02]  /*3980*/  R2UR UR4, R12 ;  /* 0x000000000c0472ca */ /* 0x000fe400000e0000 */
[----:B------:R-:W-:Y:S02]  /*3990*/  R2UR UR6, R10 ;  /* 0x000000000a0672ca */ /* 0x000fe400000e0000 */
[----:B------:R-:W-:Y:S02]  /*39a0*/  R2UR UR7, R11 ;  /* 0x000000000b0772ca */ /* 0x000fe400000e0000 */
[----:B------:R-:W-:Y:S01]  /*39b0*/  R2UR UR5, R13 ;  /* 0x000000000d0572ca */ /* 0x000fe200000e0000 */
[----:B----4-:R-:W-:-:S02]  /*39c0*/  VIADD R14, R14, 0xc04 ;  /* 0x00000c040e0e7836 */ /* 0x010fc40000000000 */
[----:B------:R-:W-:Y:S01]  /*39d0*/  VIADD R10, R8, 0x904 ;  /* 0x00000904080a7836 */ /* 0x000fe20000000000 */
[----:B------:R-:W-:Y:S02]  /*39e0*/  WARPGROUP.DEPBAR.LE gsb0, 0x0 ;  /* 0x00008000000079c5 */ /* 0x000fe40000010000 */
[----:B------:R-:W-:-:S07]  /*39f0*/  WARPGROUP.ARRIVE ;  /* 0x00000000000079c5 */ /* 0x000fce0000000000 */
[----:B------:R-:W-:Y:S01]  /*3a00*/  HGMMA.64x96x16.F32 R24, gdesc[UR4], R24, gsb0 ;  /* 0x01600000041879f0 */ /* 0x000fe20008000818 */
[----:B------:R-:W-:Y:S01]  /*3a10*/  IMAD.MOV.U32 R11, RZ, RZ, R9 ;  /* 0x000000ffff0b7224 */ /* 0x000fe200078e0009 */
[----:B------:R-:W-:Y:S02]  /*3a20*/  R2UR UR6, R10 ;  /* 0x000000000a0672ca */ /* 0x000fe400000e0000 */
[----:B------:R-:W-:Y:S02]  /*3a30*/  R2UR UR4, R14 ;  /* 0x000000000e0472ca */ /* 0x000fe400000e0000 */
[----:B------:R-:W-:Y:S02]  /*3a40*/  R2UR UR7, R11 ;  /* 0x000000000b0772ca */ /* 0x000fe400000e0000 */
[----:B------:R-:W-:Y:S01]  /*3a50*/  R2UR UR5, R15 ;  /* 0x000000000f0572ca */ /* 0x000fe200000e0000 */
[----:B------:R-:W-:Y:S02]  /*3a60*/  VIADD R8, R8, 0x906 ;  /* 0x0000090608087836 */ /* 0x000fe40000000000 */
        /* <DEDUP_REMOVED lines=12> */
[----:B------:R0:W-:Y:S04]  /*3b30*/  STL [R1+0x70], R0 ;  /* 0x0000700001007387 */ /* 0x0001e80000100800 */
[----:B------:R0:W-:Y:S01]  /*3b40*/  STL [R1+0x70], R0 ;  /* 0x0000700001007387 */ /* 0x0001e20000100800 */
[----:B------:R-:W-:-:S02]  /*3b50*/  WARPGROUP.DEPBAR.LE gsb0, 0x0 ;  /* 0x00008000000079c5 */ /* 0x000fc40000010000 */
[----:B------:R-:W-:-:S06]  /*3b60*/  WARPGROUP.ARRIVE ;  /* 0x00000000000079c5 */ /* 0x000fcc0000000000 */
[----:B------:R-:W-:Y:S01]  /*3b70*/  HGMMA.64x96x16.F32 R24, gdesc[UR4], R24, gsb0 ;  /* 0x01600000041879f0 */ /* 0x000fe20008000818 */
        /* <DEDUP_REMOVED lines=12> */
[----:B------:R-:W-:Y:S01]  /*3c40*/  BSSY B0, `(.L_x_11260) ;  /* 0x0000005000007945 */ /* 0x000fe20003800000 */
[----:B------:R-:W-:-:S02]  /*3c50*/  WARPGROUP.DEPBAR.LE gsb0, 0x0 ;  /* 0x00008000000079c5 */ /* 0x000fc40000010000 */
[----:B------:R0:W-:Y:S09]  /*3c60*/  BAR.ARV R205, 0x100 ;  /* 0x000400cd0000751d */ /* 0x0001f20000002000 */
[----:B0-----:R-:W-:Y:S05]  /*3c70*/  @!P0 BRA `(.L_x_11261) ;  /* 0x0000000000048947 */ /* 0x001fea0003800000 */
[----:B------:R-:W-:Y:S01]  /*3c80*/  BPT.TRAP 0x1 ;  /* 0x000000040000795c */ /* 0x000fe20000300000 */
.L_x_11261:
[----:B------:R-:W-:Y:S05]  /*3c90*/  BSYNC B0 ;  /* 0x0000000000007941 */ /* 0x000fea0003800000 */
.L_x_11260:
        /* <DEDUP_REMOVED lines=19> */
[----:B------:R-:W-:Y:S01]  /*3dd0*/  UMOV UR4, 0xffffffa0 ;  /* 0xffffffa000047882 */ /* 0x000fe20000000000 */
[----:B---3--:R-:W-:Y:S01]  /*3de0*/  ISETP.GE.AND P1, PT, R8, 0x1, PT ;  /* 0x000000010800780c */ /* 0x008fe20003f26270 */
[----:B------:R-:W-:Y:S01]  /*3df0*/  UIMAD UR4, UR45, UR4, 0x60 ;  /* 0x000000602d0474a4 */ /* 0x000fe2000f8e0204 */
[----:B------:R-:W-:Y:S01]  /*3e00*/  LOP3.LUT R12, RZ, R12, RZ, 0x33, !PT ;  /* 0x0000000cff0c7212 */ /* 0x000fe200078e33ff */
[----:B------:R-:W-:Y:S01]  /*3e10*/  BSSY B0, `(.L_x_11262) ;  /* 0x00000a9000007945 */ /* 0x000fe20003800000 */
[-C--:B--2---:R-:W-:Y:S01]  /*3e20*/  FMUL.FTZ R15, R29, R13.reuse ;  /* 0x0000000d1d0f7220 */ /* 0x084fe20000410000 */
[----:B------:R-:W-:Y:S01]  /*3e30*/  SHF.R.S32.HI R29, RZ, 0x1f, R18 ;  /* 0x0000001fff1d7819 */ /* 0x000fe20000011412 */
[----:B------:R-:W-:-:S03]  /*3e40*/  FMUL.FTZ R150, R30, R13 ;  /* 0x0000000d1e967220 */ /* 0x000fc60000410000 */
[----:B------:R-:W-:Y:S01]  /*3e50*/  LEA.HI R30, R29, R18, RZ, 0x7 ;  /* 0x000000121d1e7211 */ /* 0x000fe200078f38ff */
[----:B------:R-:W-:-:S03]  /*3e60*/  FMUL.FTZ R149, R31, R13 ;  /* 0x0000000d1f957220 */ /* 0x000fc60000410000 */
[----:B------:R-:W-:Y:S01]  /*3e70*/  LOP3.LUT R31, R30, 0xffffff80, RZ, 0xc0, !PT ;  /* 0xffffff801e1f7812 */ /* 0x000fe200078ec0ff */
[----:B------:R-:W-:-:S04]  /*3e80*/  FMUL.FTZ R161, R32, R13 ;  /* 0x0000000d20a17220 */ /* 0x000fc80000410000 */
[----:B------:R-:W-:Y:S02]  /*3e90*/  IMAD.IADD R31, R18, 0x1, -R31 ;  /* 0x00000001121f7824 */ /* 0x000fe400078e0a1f */
[----:B------:R-:W-:-:S03]  /*3ea0*/  FMUL.FTZ R159, R33, R13 ;  /* 0x0000000d219f7220 */ /* 0x000fc60000410000 */
[----:B------:R-:W-:Y:S01]  /*3eb0*/  SHF.R.S32.HI R32, RZ, 0x1f, R31 ;  /* 0x0000001fff207819 */ /* 0x000fe2000001141f */
[----:B------:R-:W-:Y:S01]  /*3ec0*/  FMUL.FTZ R163, R36, R13 ;  /* 0x0000000d24a37220 */ /* 0x000fe20000410000 */
[----:B------:R-:W-:Y:S02]  /*3ed0*/  LEA.HI R36, R29, R18, RZ, 0x2 ;  /* 0x000000121d247211 */ /* 0x000fe400078f10ff */
[----:B------:R-:W-:Y:S01]  /*3ee0*/  LEA.HI R33, R32, R31, RZ, 0x2 ;  /* 0x0000001f20217211 */ /* 0x000fe200078f10ff */
[-C--:B------:R-:W-:Y:S01]  /*3ef0*/  FMUL.FTZ R164, R34, R13.reuse ;  /* 0x0000000d22a47220 */ /* 0x080fe20000410000 */
[-C--:B------:R-:W-:Y:S01]  /*3f00*/  FMUL.FTZ R173, R39, R13.reuse ;  /* 0x0000000d27ad7220 */ /* 0x080fe20000410000 */
[----:B------:R-:W-:Y:S01]  /*3f10*/  FMUL.FTZ R39, R41, R13 ;  /* 0x0000000d29277220 */ /* 0x000fe20000410000 */
[--C-:B------:R-:W-:Y:S02]  /*3f20*/  SHF.R.S32.HI R34, RZ, 0x2, R33.reuse ;  /* 0x00000002ff227819 */ /* 0x100fe40000011421 */
[----:B------:R-:W-:-:S02]  /*3f30*/  SHF.R.S32.HI R29, RZ, 0x1f, R33 ;  /* 0x0000001fff1d7819 */ /* 0x000fc40000011421 */
[----:B------:R-:W-:Y:S02]  /*3f40*/  LOP3.LUT R41, R36, 0xfffffffc, RZ, 0xc0, !PT ;  /* 0xfffffffc24297812 */ /* 0x000fe400078ec0ff */
[----:B------:R-:W-:Y:S02]  /*3f50*/  LEA.HI R36, R29, R34, RZ, 0x3 ;  /* 0x000000221d247211 */ /* 0x000fe400078f18ff */
[----:B------:R-:W-:Y:S01]  /*3f60*/  SHF.R.S32.HI R29, RZ, 0x7, R30 ;  /* 0x00000007ff1d7819 */ /* 0x000fe2000001141e */
[----:B------:R-:W-:Y:S01]  /*3f70*/  IMAD.IADD R18, R18, 0x1, -R41 ;  /* 0x0000000112127824 */ /* 0x000fe200078e0a29 */
[----:B------:R-:W-:Y:S02]  /*3f80*/  LEA.HI R32, R32, R31, RZ, 0x5 ;  /* 0x0000001f20207211 */ /* 0x000fe400078f28ff */
[----:B------:R-:W-:Y:S02]  /*3f90*/  LOP3.LUT R41, R36, 0xfffffff8, RZ, 0xc0, !PT ;  /* 0xfffffff824297812 */ /* 0x000fe400078ec0ff */
[----:B------:R-:W-:-:S02]  /*3fa0*/  LEA.HI R30, R30, R29, RZ, 0x1 ;  /* 0x0000001d1e1e7211 */ /* 0x000fc400078f08ff */
[----:B------:R-:W-:Y:S01]  /*3fb0*/  SHF.R.S32.HI R32, RZ, 0x5, R32 ;  /* 0x00000005ff207819 */ /* 0x000fe20000011420 */
[----:B------:R-:W-:Y:S01]  /*3fc0*/  IMAD.IADD R41, R34, 0x1, -R41 ;  /* 0x0000000122297824 */ /* 0x000fe200078e0a29 */
        /* <DEDUP_REMOVED lines=14> */
[----:B------:R-:W-:Y:S02]  /*40b0*/  IMAD R19, R19, -0x60, R6 ;  /* 0xffffffa013137824 */ /* 0x000fe400078e0206 */
        /* <DEDUP_REMOVED lines=40> */
[C---:B------:R-:W-:Y:S01]  /*4340*/  VIADD R21, R19.reuse, 0x61 ;  /* 0x0000006113157836 */ /* 0x040fe20000000000 */
[----:B------:R-:W1:Y:S03]  /*4350*/  MUFU.TANH R24, R24 ;  /* 0x0000001800187308 */ /* 0x000e660000002400 */
[----:B------:R-:W-:Y:S02]  /*4360*/  IMAD R20, R18, -0x2, R21 ;  /* 0xfffffffe12147824 */ /* 0x000fe400078e0215 */
[----:B------:R-:W-:-:S03]  /*4370*/  VIADD R19, R19, 0x60 ;  /* 0x0000006013137836 */ /* 0x000fc60000000000 */
[----:B------:R-:W2:Y:S01]  /*4380*/  MUFU.TANH R215, R215 ;  /* 0x000000d700d77308 */ /* 0x000ea20000002400 */
[----:B------:R-:W-:Y:S02]  /*4390*/  IMAD.IADD R13, R20, 0x1, -R9 ;  /* 0x00000001140d7824 */ /* 0x000fe400078e0a09 */
[----:B------:R-:W-:-:S05]  /*43a0*/  IMAD.U32 R21, RZ, RZ, UR4 ;  /* 0x00000004ff157e24 */ /* 0x000fca000f8e00ff */
[----:B------:R-:W3:Y:S01]  /*43b0*/  MUFU.TANH R152, R152 ;  /* 0x0000009800987308 */ /* 0x000ee20000002400 */
[----:B------:R-:W-:-:S07]  /*43c0*/  IMAD R20, R18, -0x2, R19 ;  /* 0xfffffffe12147824 */ /* 0x000fce00078e0213 */
[----:B------:R-:W4:Y:S01]  /*43d0*/  MUFU.TANH R151, R151 ;  /* 0x0000009700977308 */ /* 0x000f220000002400 */
        /* <DEDUP_REMOVED lines=46> */
[----:B------:R-:W-:Y:S02]  /*46c0*/  IMAD R32, R18, -0x2, R21 ;  /* 0xfffffffe12207824 */ /* 0x000fe400078e0215 */
[----:B------:R-:W-:Y:S01]  /*46d0*/  VIADD R18, R11, UR4 ;  /* 0x000000040b127c36 */ /* 0x000fe20008000000 */
[----:B0-----:R-:W-:Y:S01]  /*46e0*/  VIADDMNMX R11, R29, R47, R20, PT ;  /* 0x0000002f1d0b7246 */ /* 0x001fe20003800114 */
        /* <DEDUP_REMOVED lines=14> */
.L_x_11267:
[----:B------:R-:W-:Y:S05]  /*47d0*/  BSYNC B2 ;  /* 0x0000000000027941 */ /* 0x000fea0003800000 */
.L_x_11266:
[----:B------:R-:W-:Y:S01]  /*47e0*/  LOP3.LUT R13, RZ, R13, RZ, 0x33, !PT ;  /* 0x0000000dff0d7212 */ /* 0x000fe200078e33ff */
[----:B------:R-:W-:Y:S06]  /*47f0*/  BRA `(.L_x_11268) ;  /* 0x0000000000187947 */ /* 0x000fec0003800000 */
.L_x_11265:
[----:B------:R-:W-:-:S13]  /*4800*/  ISETP.NE.AND P0, PT, R8, 0x1, PT ;  /* 0x000000010800780c */ /* 0x000fda0003f05270 */
[----:B------:R-:W-:Y:S05]  /*4810*/  @!P0 BRA `(.L_x_11268) ;  /* 0x0000000000108947 */ /* 0x000fea0003800000 */
[----:B------:R-:W2:Y:S04]  /*4820*/  LDL R12, [R194+0x1c] ;  /* 0x00001c00c20c7983 */ /* 0x000ea80000100800 */
[----:B------:R-:W3:Y:S01]  /*4830*/  LDL R34, [R194+0x20] ;  /* 0x00002000c2227983 */ /* 0x000ee20000100800 */
[----:B--2---:R-:W-:-:S05]  /*4840*/  IMAD.HI.U32 R13, R13, R12, RZ ;  /* 0x0000000c0d0d7227 */ /* 0x004fca00078e00ff */
[----:B---3--:R-:W-:-:S07]  /*4850*/  SHF.R.U32.HI R13, RZ, R34, R13 ;  /* 0x00000022ff0d7219 */ /* 0x008fce000001160d */
.L_x_11268:
[----:B------:R-:W-:Y:S05]  /*4860*/  BSYNC B1 ;  /* 0x0000000000017941 */ /* 0x000fea0003800000 */
.L_x_11264:
[----:B------:R-:W-:-:S05]  /*4870*/  IMAD R13, R8, R13, R32 ;  /* 0x0000000d080d7224 */ /* 0x000fca00078e0220 */
[----:B------:R-:W-:Y:S02]  /*4880*/  VIMNMX R10, R10, R13, !PT ;  /* 0x0000000d0a0a7248 */ /* 0x000fe40007fe0100 */
[----:B------:R-:W-:-:S07]  /*4890*/  VIADDMNMX R11, R13, R8, R11, PT ;  /* 0x000000080d0b7246 */ /* 0x000fce000380010b */
.L_x_11263:
[----:B------:R-:W-:Y:S05]  /*48a0*/  BSYNC B0 ;  /* 0x0000000000007941 */ /* 0x000fea0003800000 */
.L_x_11262:
        /* <DEDUP_REMOVED lines=110> */
[----:B-1----:R-:W-:Y:S02]  /*4f90*/  FSEL R147, R24, -INF , !P6 ;  /* 0xff80000018937808 */ /* 0x002fe40007000000 */
        /* <DEDUP_REMOVED lines=21> */
.L_x_11274:
[----:B------:R-:W-:Y:S05]  /*50f0*/  BSYNC B2 ;  /* 0x0000000000027941 */ /* 0x000fea0003800000 */
.L_x_11273:
[----:B------:R-:W-:Y:S01]  /*5100*/  LOP3.LUT R9, RZ, R9, RZ, 0x33, !PT ;  /* 0x00000009ff097212 */ /* 0x000fe200078e33ff */
[----:B------:R-:W-:Y:S06]  /*5110*/  BRA `(.L_x_11275) ;  /* 0x0000000000187947 */ /* 0x000fec0003800000 */
.L_x_11272:
[----:B------:R-:W-:-:S13]  /*5120*/  ISETP.NE.AND P6, PT, R8, 0x1, PT ;  /* 0x000000010800780c */ /* 0x000fda0003fc5270 */
[----:B------:R-:W-:Y:S05]  /*5130*/  @!P6 BRA `(.L_x_11275) ;  /* 0x000000000010e947 */ /* 0x000fea0003800000 */
[----:B------:R-:W2:Y:S04]  /*5140*/  LDL R6, [R194+0x1c] ;  /* 0x00001c00c2067983 */ /* 0x000ea80000100800 */
[----:B------:R-:W3:Y:S01]  /*5150*/  LDL R12, [R194+0x20] ;  /* 0x00002000c20c7983 */ /* 0x000ee20000100800 */
[----:B--2---:R-:W-:-:S05]  /*5160*/  IMAD.HI.U32 R9, R9, R6, RZ ;  /* 0x0000000609097227 */ /* 0x004fca00078e00ff */
[----:B---3--:R-:W-:-:S07]  /*5170*/  SHF.R.U32.HI R9, RZ, R12, R9 ;  /* 0x0000000cff097219 */ /* 0x008fce0000011609 */
.L_x_11275:
[----:B------:R-:W-:Y:S05]  /*5180*/  BSYNC B1 ;  /* 0x0000000000017941 */ /* 0x000fea0003800000 */
.L_x_11271:
[----:B------:R-:W-:-:S05]  /*5190*/  IMAD R9, R8, R9, R32 ;  /* 0x0000000908097224 */ /* 0x000fca00078e0220 */
[----:B------:R-:W-:Y:S02]  /*51a0*/  VIADDMNMX R11, R9, R8, R11, PT ;  /* 0x00000008090b7246 */ /* 0x000fe4000380010b */
[----:B------:R-:W-:-:S07]  /*51b0*/  VIMNMX R10, R10, R9, !PT ;  /* 0x000000090a0a7248 */ /* 0x000fce0007fe0100 */
.L_x_11270:
[----:B------:R-:W-:Y:S05]  /*51c0*/  BSYNC B0 ;  /* 0x0000000000007941 */ /* 0x000fea0003800000 */
.L_x_11269:
[C---:B------:R-:W-:Y:S01]  /*51d0*/  ISETP.GT.AND P0, PT, R10.reuse, 0x1, !P0 ;  /* 0x000000010a00780c */ /* 0x040fe20004704270 */
[----:B------:R-:W2:Y:S01]  /*51e0*/  LDL R12, [R1+0x218] ;  /* 0x00021800010c7983 */ /* 0x000ea20000100800 */
[----:B------:R-:W-:Y:S02]  /*51f0*/  ISETP.GT.AND P1, PT, R10, 0x8, !P1 ;  /* 0x000000080a00780c */ /* 0x000fe40004f24270 */
[C---:B------:R-:W-:Y:S01]  /*5200*/  ISETP.LT.OR P0, PT, R11.reuse, 0x2, P0 ;  /* 0x000000020b00780c */ /* 0x040fe20000701670 */
[----:B------:R-:W3:Y:S01]  /*5210*/  LDL R158, [R1+0x214] ;  /* 0x00021400019e7983 */ /* 0x000ee20000100800 */
[----:B------:R-:W-:Y:S02]  /*5220*/  ISETP.LT.OR P1, PT, R11, 0x9, P1 ;  /* 0x000000090b00780c */ /* 0x000fe40000f21670 */
[----:B------:R-:W-:Y:S01]  /*5230*/  FSEL R151, R151, -INF , !P0 ;  /* 0xff80000097977808 */ /* 0x000fe20004000000 */
[----:B------:R-:W4:Y:S01]  /*5240*/  LDL R154, [R1+0x210] ;  /* 0x00021000019a7983 */ /* 0x000f220000100800 */
[----:B------:R-:W-:-:S02]  /*5250*/  ISETP.NE.AND P0, PT, R34, RZ, PT ;  /* 0x000000ff2200720c */ /* 0x000fc40003f05270 */
[----:B------:R-:W-:Y:S01]  /*5260*/  FSEL R150, R150, -INF , !P1 ;  /* 0xff80000096967808 */ /* 0x000fe20004800000 */
[----:B------:R-:W4:Y:S01]  /*5270*/  LDL R24, [R1+0x3f4] ;  /* 0x0003f40001187983 */ /* 0x000f220000100800 */
[----:B------:R-:W-:Y:S02]  /*5280*/  ISETP.GT.AND P0, PT, R10, 0x9, !P0 ;  /* 0x000000090a00780c */ /* 0x000fe40004704270 */
[----:B------:R-:W-:Y:S01]  /*5290*/  ISETP.NE.AND P1, PT, R38, RZ, PT ;  /* 0x000000ff2600720c */ /* 0x000fe20003f25270 */
[----:B------:R-:W4:Y:S01]  /*52a0*/  LDL R155, [R1+0x1f8] ;  /* 0x0001f800019b7983 */ /* 0x000f220000100800 */
[----:B------:R-:W-:Y:S02]  /*52b0*/  ISETP.LT.OR P0, PT, R11, 0xa, P0 ;  /* 0x0000000a0b00780c */ /* 0x000fe40000701670 */
[----:B------:R-:W-:Y:S01]  /*52c0*/  ISETP.NE.AND P6, PT, R42, RZ, PT ;  /* 0x000000ff2a00720c */ /* 0x000fe20003fc5270 */
[----:B------:R-:W4:Y:S01]  /*52d0*/  LDL R30, [R1+0x3e4] ;  /* 0x0003e400011e7983 */ /* 0x000f220000100800 */
[----:B------:R-:W-:-:S02]  /*52e0*/  FSEL R149, R149, -INF , !P0 ;  /* 0xff80000095957808 */ /* 0x000fc40004000000 */
[----:B------:R-:W-:Y:S01]  /*52f0*/  ISETP.NE.AND P0, PT, R36, RZ, PT ;  /* 0x000000ff2400720c */ /* 0x000fe20003f05270 */
[----:B------:R-:W4:Y:S01]  /*5300*/  LDL R32, [R1+0x3ec] ;  /* 0x0003ec0001207983 */ /* 0x000f220000100800 */
[----:B------:R-:W-:Y:S02]  /*5310*/  FMNMX.FTZ R6, R147, R215, !PT ;  /* 0x000000d793067209 */ /* 0x000fe40007810000 */
[----:B------:R-:W-:Y:S01]  /*5320*/  ISETP.GT.AND P0, PT, R10, 0x10, !P0 ;  /* 0x000000100a00780c */ /* 0x000fe20004704270 */
[----:B------:R-:W4:Y:S01]  /*5330*/  LDL R47, [R1+0x21c] ;  /* 0x00021c00012f7983 */ /* 0x000f220000100800 */
[----:B------:R-:W-:Y:S02]  /*5340*/  FMNMX.FTZ R6, R153, R6, !PT ;  /* 0x0000000699067209 */ /* 0x000fe40007810000 */
[----:B------:R-:W-:Y:S01]  /*5350*/  ISETP.LT.OR P0, PT, R11, 0x11, P0 ;  /* 0x000000110b00780c */ /* 0x000fe20000701670 */
[----:B------:R-:W4:Y:S01]  /*5360*/  LDL R54, [R1+0x238] ;  /* 0x0002380001367983 */ /* 0x000f220000100800 */
[----:B------:R-:W-:-:S02]  /*5370*/  FMNMX.FTZ R6, R43, R6, !PT ;  /* 0x000000062b067209 */ /* 0x000fc40007810000 */
[----:B------:R-:W-:Y:S01]  /*5380*/  FSEL R164, R164, -INF , !P0 ;  /* 0xff800000a4a47808 */ /* 0x000fe20004000000 */
[----:B------:R-:W4:Y:S01]  /*5390*/  LDL R55, [R1+0x23c] ;  /* 0x00023c0001377983 */ /* 0x000f220000100800 */
[----:B------:R-:W-:Y:S02]  /*53a0*/  ISETP.GT.AND P0, PT, R10, 0x11, !P1 ;  /* 0x000000110a00780c */ /* 0x000fe40004f04270 */
[----:B------:R-:W-:Y:S01]  /*53b0*/  ISETP.NE.AND P1, PT, R50, RZ, PT ;  /* 0x000000ff3200720c */ /* 0x000fe20003f25270 */
[----:B------:R-:W4:Y:S01]  /*53c0*/  LDL R56, [R1+0x240] ;  /* 0x0002400001387983 */ /* 0x000f220000100800 */
[----:B------:R-:W-:Y:S02]  /*53d0*/  ISETP.LT.OR P0, PT, R11, 0x12, P0 ;  /* 0x000000120b00780c */ /* 0x000fe40000701670 */
[----:B------:R-:W-:Y:S01]  /*53e0*/  FMNMX.FTZ R6, R161, R6, !PT ;  /* 0x00000006a1067209 */ /* 0x000fe20007810000 */
        /* <DEDUP_REMOVED lines=14> */
[----:B------:R-:W-:Y:S01]  /*54d0*/  FMNMX.FTZ R6, R15, R6, !PT ;  /* 0x000000060f067209 */ /* 0x000fe20007810000 */
        /* <DEDUP_REMOVED lines=16> */
[----:B------:R-:W-:Y:S02]  /*55e0*/  ISETP.NE.AND P0, PT, R26, RZ, PT ;  /* 0x000000ff1a00720c */ /* 0x000fe40003f05270 */
[----:B------:R-:W-:Y:S01]  /*55f0*/  ISETP.NE.AND P6, PT, R51, RZ, PT ;  /* 0x000000ff3300720c */ /* 0x000fe20003fc5270 */
[----:B------:R-:W4:Y:S01]  /*5600*/  LDL R67, [R1+0x26c] ;  /* 0x00026c0001437983 */ /* 0x000f220000100800 */
[----:B------:R-:W-:Y:S02]  /*5610*/  ISETP.GT.AND P0, PT, R10, 0x21, !P0 ;  /* 0x000000210a00780c */ /* 0x000fe40004704270 */
[----:B------:R-:W-:Y:S01]  /*5620*/  FMNMX.FTZ R6, R21, R6, !PT ;  /* 0x0000000615067209 */ /* 0x000fe20007810000 */
[----:B------:R-:W4:Y:S01]  /*5630*/  LDL R51, [R1+0x22c] ;  /* 0x00022c0001337983 */ /* 0x000f220000100800 */
[----:B------:R-:W-:-:S02]  /*5640*/  ISETP.LT.OR P0, PT, R11, 0x22, P0 ;  /* 0x000000220b00780c */ /* 0x000fc40000701670 */
[----:B------:R-:W-:Y:S01]  /*5650*/  FMNMX.FTZ R6, R33, R6, !PT ;  /* 0x0000000621067209 */ /* 0x000fe20007810000 */
[----:B------:R-:W4:Y:S01]  /*5660*/  LDL R68, [R1+0x270] ;  /* 0x0002700001447983 */ /* 0x000f220000100800 */
[----:B------:R-:W-:Y:S02]  /*5670*/  FSEL R189, R189, -INF , !P0 ;  /* 0xff800000bdbd7808 */ /* 0x000fe40004000000 */
[----:B------:R-:W-:Y:S01]  /*5680*/  ISETP.NE.AND P0, PT, R44, RZ, PT ;  /* 0x000000ff2c00720c */ /* 0x000fe20003f05270 */
[----:B------:R-:W4:Y:S01]  /*5690*/  LDL R69, [R1+0x274] ;  /* 0x0002740001457983 */ /* 0x000f220000100800 */
[----:B------:R-:W-:Y:S02]  /*56a0*/  FMNMX.FTZ R6, R157, R6, !PT ;  /* 0x000000069d067209 */ /* 0x000fe40007810000 */
[----:B------:R-:W-:Y:S01]  /*56b0*/  ISETP.GT.AND P0, PT, R10, 0x28, !P0 ;  /* 0x000000280a00780c */ /* 0x000fe20004704270 */
[----:B------:R-:W4:Y:S01]  /*56c0*/  LDL R70, [R1+0x278] ;  /* 0x0002780001467983 */ /* 0x000f220000100800 */
[----:B------:R-:W-:-:S02]  /*56d0*/  FMNMX.FTZ R6, R187, R6, !PT ;  /* 0x00000006bb067209 */ /* 0x000fc40007810000 */
[----:B------:R-:W-:Y:S01]  /*56e0*/  ISETP.LT.OR P0, PT, R11, 0x29, P0 ;  /* 0x000000290b00780c */ /* 0x000fe20000701670 */
[----:B------:R-:W4:Y:S01]  /*56f0*/  LDL R71, [R1+0x27c] ;  /* 0x00027c0001477983 */ /* 0x000f220000100800 */
[----:B------:R-:W-:Y:S02]  /*5700*/  FMNMX.FTZ R6, R31, R6, !PT ;  /* 0x000000061f067209 */ /* 0x000fe40007810000 */
[----:B------:R-:W-:Y:S01]  /*5710*/  FSEL R171, R171, -INF , !P0 ;  /* 0xff800000abab7808 */ /* 0x000fe20004000000 */
[----:B------:R-:W4:Y:S01]  /*5720*/  LDL R72, [R1+0x280] ;  /* 0x0002800001487983 */ /* 0x000f220000100800 */
[----:B------:R-:W-:Y:S02]  /*5730*/  ISETP.NE.AND P0, PT, R46, RZ, PT ;  /* 0x000000ff2e00720c */ /* 0x000fe40003f05270 */
[----:B------:R-:W-:Y:S01]  /*5740*/  FMNMX.FTZ R6, R175, R6, !PT ;  /* 0x00000006af067209 */ /* 0x000fe20007810000 */
[----:B------:R-:W4:Y:S01]  /*5750*/  LDL R73, [R1+0x284] ;  /* 0x0002840001497983 */ /* 0x000f220000100800 */
[----:B------:R-:W-:-:S02]  /*5760*/  ISETP.GT.AND P0, PT, R10, 0x29, !P0 ;  /* 0x000000290a00780c */ /* 0x000fc40004704270 */
[----:B------:R-:W-:Y:S01]  /*5770*/  ISETP.GT.AND P2, PT, R10, 0x49, !P2 ;  /* 0x000000490a00780c */ /* 0x000fe20005744270 */
[----:B------:R-:W4:Y:S01]  /*5780*/  LDL R74, [R1+0x288] ;  /* 0x00028800014a7983 */ /* 0x000f220000100800 */
[----:B------:R-:W-:Y:S02]  /*5790*/  ISETP.LT.OR P0, PT, R11, 0x2a, P0 ;  /* 0x0000002a0b00780c */ /* 0x000fe40000701670 */
[----:B------:R-:W-:Y:S01]  /*57a0*/  FMNMX.FTZ R6, R177, R6, !PT ;  /* 0x00000006b1067209 */ /* 0x000fe20007810000 */
[----:B------:R-:W4:Y:S01]  /*57b0*/  LDL R75, [R1+0x28c] ;  /* 0x00028c00014b7983 */ /* 0x000f220000100800 */
[----:B------:R-:W-:Y:S02]  /*57c0*/  FSEL R172, R172, -INF , !P0 ;  /* 0xff800000acac7808 */ /* 0x000fe40004000000 */
[----:B------:R-:W-:Y:S01]  /*57d0*/  ISETP.NE.AND P0, PT, R48, RZ, PT ;  /* 0x000000ff3000720c */ /* 0x000fe20003f05270 */
[----:B------:R-:W4:Y:S01]  /*57e0*/  LDL R76, [R1+0x290] ;  /* 0x00029000014c7983 */ /* 0x000f220000100800 */
[----:B------:R-:W-:-:S02]  /*57f0*/  ISETP.GT.AND P3, PT, R10, 0x50, !P3 ;  /* 0x000000500a00780c */ /* 0x000fc40005f64270 */
[----:B------:R-:W-:Y:S01]  /*5800*/  ISETP.GT.AND P0, PT, R10, 0x30, !P0 ;  /* 0x000000300a00780c */ /* 0x000fe20004704270 */
[----:B------:R-:W4:Y:S01]  /*5810*/  LDL R48, [R1+0x220] ;  /* 0x0002200001307983 */ /* 0x000f220000100800 */
[C---:B------:R-:W-:Y:S02]  /*5820*/  ISETP.LT.OR P2, PT, R11.reuse, 0x4a, P2 ;  /* 0x0000004a0b00780c */ /* 0x040fe40001741670 */
[----:B------:R-:W-:Y:S01]  /*5830*/  ISETP.LT.OR P0, PT, R11, 0x31, P0 ;  /* 0x000000310b00780c */ /* 0x000fe20000701670 */
[----:B------:R-:W4:Y:S01]  /*5840*/  LDL R77, [R1+0x294] ;  /* 0x00029400014d7983 */ /* 0x000f220000100800 */
[----:B------:R-:W-:Y:S02]  /*5850*/  FMNMX.FTZ R6, R167, R6, !PT ;  /* 0x00000006a7067209 */ /* 0x000fe40007810000 */
[----:B------:R-:W-:Y:S01]  /*5860*/  FSEL R195, R195, -INF , !P0 ;  /* 0xff800000c3c37808 */ /* 0x000fe20004000000 */
[----:B------:R-:W4:Y:S01]  /*5870*/  LDL R78, [R1+0x298] ;  /* 0x00029800014e7983 */ /* 0x000f220000100800 */
[----:B------:R-:W-:-:S02]  /*5880*/  ISETP.NE.AND P0, PT, R49, RZ, PT ;  /* 0x000000ff3100720c */ /* 0x000fc40003f05270 */
[C---:B------:R-:W-:Y:S01]  /*5890*/  ISETP.LT.OR P3, PT, R11.reuse, 0x51, P3 ;  /* 0x000000510b00780c */ /* 0x040fe20001f61670 */
[----:B------:R-:W4:Y:S01]  /*58a0*/  LDL R49, [R1+0x224] ;  /* 0x0002240001317983 */ /* 0x000f220000100800 */
[----:B------:R-:W-:Y:S02]  /*58b0*/  ISETP.GT.AND P0, PT, R10, 0x31, !P0 ;  /* 0x000000310a00780c */ /* 0x000fe40004704270 */
[----:B------:R-:W-:Y:S01]  /*58c0*/  FSEL R176, R176, -INF , !P2 ;  /* 0xff800000b0b07808 */ /* 0x000fe20005000000 */
[----:B------:R-:W4:Y:S01]  /*58d0*/  LDL R79, [R1+0x29c] ;  /* 0x00029c00014f7983 */ /* 0x000f220000100800 */
[----:B------:R-:W-:Y:S02]  /*58e0*/  ISETP.LT.OR P0, PT, R11, 0x32, P0 ;  /* 0x000000320b00780c */ /* 0x000fe40000701670 */
[----:B------:R-:W-:Y:S01]  /*58f0*/  FMNMX.FTZ R6, R29, R6, !PT ;  /* 0x000000061d067209 */ /* 0x000fe20007810000 */
[----:B------:R-:W4:Y:S01]  /*5900*/  LDL R80, [R1+0x2a0] ;  /* 0x0002a00001507983 */ /* 0x000f220000100800 */
[----:B------:R-:W-:-:S02]  /*5910*/  FSEL R212, R212, -INF , !P0 ;  /* 0xff800000d4d47808 */ /* 0x000fc40004000000 */
[----:B------:R-:W-:Y:S01]  /*5920*/  ISETP.NE.AND P0, PT, R28, RZ, PT ;  /* 0x000000ff1c00720c */ /* 0x000fe20003f05270 */
[----:B------:R-:W4:Y:S01]  /*5930*/  LDL R81, [R1+0x2a4] ;  /* 0x0002a40001517983 */ /* 0x000f220000100800 */
[----:B------:R-:W-:Y:S02]  /*5940*/  FSEL R185, R185, -INF , !P3 ;  /* 0xff800000b9b97808 */ /* 0x000fe40005800000 */
[C---:B------:R-:W-:Y:S01]  /*5950*/  ISETP.GT.AND P0, PT, R10.reuse, 0x38, !P0 ;  /* 0x000000380a00780c */ /* 0x040fe20004704270 */
[----:B------:R-:W4:Y:S01]  /*5960*/  LDL R28, [R1+0x3dc] ;  /* 0x0003dc00011c7983 */ /* 0x000f220000100800 */
[----:B------:R-:W-:Y:S02]  /*5970*/  FMNMX.FTZ R6, R169, R6, !PT ;  /* 0x00000006a9067209 */ /* 0x000fe40007810000 */
[----:B------:R-:W-:Y:S01]  /*5980*/  ISETP.LT.OR P0, PT, R11, 0x39, P0 ;  /* 0x000000390b00780c */ /* 0x000fe20000701670 */
[----:B------:R-:W4:Y:S01]  /*5990*/  LDL R82, [R1+0x2a8] ;  /* 0x0002a80001527983 */ /* 0x000f220000100800 */
[----:B------:R-:W-:-:S02]  /*59a0*/  ISETP.GT.AND P4, PT, R10, 0x51, !P4 ;  /* 0x000000510a00780c */ /* 0x000fc40006784270 */
[----:B------:R-:W-:Y:S01]  /*59b0*/  FSEL R213, R213, -INF , !P0 ;  /* 0xff800000d5d57808 */ /* 0x000fe20004000000 */
[----:B------:R-:W4:Y:S01]  /*59c0*/  LDL R83, [R1+0x2ac] ;  /* 0x0002ac0001537983 */ /* 0x000f220000100800 */
[C---:B------:R-:W-:Y:S02]  /*59d0*/  ISETP.GT.AND P0, PT, R10.reuse, 0x39, !P1 ;  /* 0x000000390a00780c */ /* 0x040fe40004f04270 */
[----:B------:R-:W-:Y:S01]  /*59e0*/  ISETP.NE.AND P1, PT, R53, RZ, PT ;  /* 0x000000ff3500720c */ /* 0x000fe20003f25270 */
[----:B------:R-:W4:Y:S01]  /*59f0*/  LDL R84, [R1+0x2b0] ;  /* 0x0002b00001547983 */ /* 0x000f220000100800 */
[----:B------:R-:W-:Y:S02]  /*5a00*/  ISETP.LT.OR P0, PT, R11, 0x3a, P0 ;  /* 0x0000003a0b00780c */ /* 0x000fe40000701670 */
[----:B------:R-:W-:Y:S01]  /*5a10*/  ISETP.GT.AND P1, PT, R10, 0x48, !P1 ;  /* 0x000000480a00780c */ /* 0x000fe20004f24270 */
[----:B------:R-:W4:Y:S01]  /*5a20*/  LDL R53, [R1+0x234] ;  /* 0x0002340001357983 */ /* 0x000f220000100800 */
[----:B------:R-:W-:-:S02]  /*5a30*/  FSEL R214, R214, -INF , !P0 ;  /* 0xff800000d6d67808 */ /* 0x000fc40004000000 */
[----:B------:R-:W-:Y:S01]  /*5a40*/  ISETP.NE.AND P0, PT, R13, RZ, PT ;  /* 0x000000ff0d00720c */ /* 0x000fe20003f05270 */
[----:B------:R-:W4:Y:S01]  /*5a50*/  LDL R85, [R1+0x2b4] ;  /* 0x0002b40001557983 */ /* 0x000f220000100800 */
[----:B------:R-:W-:Y:S02]  /*5a60*/  ISETP.LT.OR P1, PT, R11, 0x49, P1 ;  /* 0x000000490b00780c */ /* 0x000fe40000f21670 */
[C---:B------:R-:W-:Y:S01]  /*5a70*/  ISETP.GT.AND P0, PT, R10.reuse, RZ, !P0 ;  /* 0x000000ff0a00720c */ /* 0x040fe20004704270 */
[----:B------:R-:W4:Y:S01]  /*5a80*/  LDL R86, [R1+0x2b8] ;  /* 0x0002b80001567983 */ /* 0x000f220000100800 */
[----:B------:R-:W-:Y:S02]  /*5a90*/  FSEL R183, R183, -INF , !P1 ;  /* 0xff800000b7b77808 */ /* 0x000fe40004800000 */
[----:B------:R-:W-:Y:S01]  /*5aa0*/  ISETP.LT.OR P0, PT, R11, 0x1, P0 ;  /* 0x000000010b00780c */ /* 0x000fe20000701670 */
[----:B------:R-:W4:Y:S01]  /*5ab0*/  LDL R87, [R1+0x2bc] ;  /* 0x0002bc0001577983 */ /* 0x000f220000100800 */
[----:B------:R-:W-:-:S02]  /*5ac0*/  ISETP.GT.AND P5, PT, R10, 0x58, !P5 ;  /* 0x000000580a00780c */ /* 0x000fc40006fa4270 */
        /* <DEDUP_REMOVED lines=9> */
[----:B------:R-:W-:Y:S01]  /*5b60*/  FMNMX.FTZ R9, R149, R8, !PT ;  /* 0x0000000895097209 */ /* 0x000fe20007810000 */
[----:B------:R-:W4:Y:S01]  /*5b70*/  LDL R91, [R1+0x2cc] ;  /* 0x0002cc00015b7983 */ /* 0x000f220000100800 */
[----:B------:R-:W-:Y:S02]  /*5b80*/  ISETP.NE.AND P0, PT, R52, RZ, PT ;  /* 0x000000ff3400720c */ /* 0x000fe40003f05270 */
[----:B------:R-:W-:Y:S01]  /*5b90*/  FMNMX.FTZ R8, R164, R9, !PT ;  /* 0x00000009a4087209 */ /* 0x000fe20007810000 */
        /* <DEDUP_REMOVED lines=8> */
[----:B------:R-:W-:Y:S01]  /*5c20*/  FMNMX.FTZ R9, R173, R8, !PT ;  /* 0x00000008ad097209 */ /* 0x000fe20007810000 */
[----:B------:R-:W4:Y:S01]  /*5c30*/  LDL R94, [R1+0x2d8] ;  /* 0x0002d800015e7983 */ /* 0x000f220000100800 */
[----:B------:R-:W-:Y:S02]  /*5c40*/  ISETP.NE.AND P6, PT, R18, RZ, PT ;  /* 0x000000ff1200720c */ /* 0x000fe40003fc5270 */
[----:B------:R-:W-:Y:S01]  /*5c50*/  FMNMX.FTZ R8, R188, R9, !PT ;  /* 0x00000009bc087209 */ /* 0x000fe20007810000 */
[----:B------:R-:W4:Y:S01]  /*5c60*/  LDL R95, [R1+0x2dc] ;  /* 0x0002dc00015f7983 */ /* 0x000f220000100800 */
[----:B------:R-:W-:-:S02]  /*5c70*/  ISETP.GT.AND P6, PT, R10, 0x59, !P6 ;  /* 0x000000590a00780c */ /* 0x000fc400077c4270 */
[----:B------:R-:W-:Y:S01]  /*5c80*/  FMNMX.FTZ R8, R189, R8, !PT ;  /* 0x00000008bd087209 */ /* 0x000fe20007810000 */
[----:B------:R-:W4:Y:S01]  /*5c90*/  LDL R96, [R1+0x2e0] ;  /* 0x0002e00001607983 */ /* 0x000f220000100800 */
[----:B------:R-:W-:Y:S02]  /*5ca0*/  ISETP.LT.OR P4, PT, R11, 0x52, P4 ;  /* 0x000000520b00780c */ /* 0x000fe40002781670 */
[----:B------:R-:W-:Y:S01]  /*5cb0*/  FMNMX.FTZ R9, R171, R8, !PT ;  /* 0x00000008ab097209 */ /* 0x000fe20007810000 */
[----:B------:R-:W4:Y:S01]  /*5cc0*/  LDL R97, [R1+0x2e4] ;  /* 0x0002e40001617983 */ /* 0x000f220000100800 */
[C---:B------:R-:W-:Y:S02]  /*5cd0*/  ISETP.LT.OR P5, PT, R11.reuse, 0x59, P5 ;  /* 0x000000590b00780c */ /* 0x040fe40002fa1670 */
        /* <DEDUP_REMOVED lines=8> */
[----:B------:R-:W-:Y:S02]  /*5d60*/  FSEL R182, R182, -INF , !P5 ;  /* 0xff800000b6b67808 */ /* 0x000fe40006800000 */
[----:B------:R-:W-:Y:S01]  /*5d70*/  FMNMX.FTZ R9, R213, R8, !PT ;  /* 0x00000008d5097209 */ /* 0x000fe20007810000 */
[----:B------:R-:W4:Y:S01]  /*5d80*/  LDL R101, [R1+0x2f4] ;  /* 0x0002f40001657983 */ /* 0x000f220000100800 */
[----:B------:R-:W-:-:S02]  /*5d90*/  FSEL R186, R186, -INF , !P6 ;  /* 0xff800000baba7808 */ /* 0x000fc40007000000 */
[----:B------:R-:W-:Y:S01]  /*5da0*/  FMNMX.FTZ R8, R214, R9, !PT ;  /* 0x00000009d6087209 */ /* 0x000fe20007810000 */
[----:B------:R-:W4:Y:S03]  /*5db0*/  LDL R102, [R1+0x2f8] ;  /* 0x0002f80001667983 */ /* 0x000f260000100800 */
        /* <DEDUP_REMOVED lines=9> */
[----:B------:R-:W4:Y:S01]  /*5e50*/  LDL R107, [R1+0x30c] ;  /* 0x00030c00016b7983 */ /* 0x000f220000100800 */
[----:B------:R-:W-:-:S02]  /*5e60*/  FMNMX.FTZ R8, R27, R6, !PT ;  /* 0x000000061b087209 */ /* 0x000fc40007810000 */
[----:B------:R-:W-:Y:S01]  /*5e70*/  FMNMX.FTZ R9, R184, R9, !PT ;  /* 0x00000009b8097209 */ /* 0x000fe20007810000 */
[----:B------:R-:W4:Y:S03]  /*5e80*/  LDL R108, [R1+0x310] ;  /* 0x00031000016c7983 */ /* 0x000f260000100800 */
[----:B------:R-:W-:Y:S01]  /*5e90*/  FMNMX.FTZ R9, R182, R9, !PT ;  /* 0x00000009b6097209 */ /* 0x000fe20007810000 */
[----:B------:R-:W0:Y:S03]  /*5ea0*/  SHFL.BFLY PT, R11, R8, 0x2, 0x1f ;  /* 0x0c401f00080b7f89 */ /* 0x000e2600000e0000 */
[----:B------:R-:W-:Y:S01]  /*5eb0*/  FMNMX.FTZ R9, R186, R9, !PT ;  /* 0x00000009ba097209 */ /* 0x000fe20007810000 */
[----:B------:R-:W4:Y:S04]  /*5ec0*/  LDL R109, [R1+0x314] ;  /* 0x00031400016d7983 */ /* 0x000f280000100800 */
[----:B------:R1:W-:Y:S04]  /*5ed0*/  STL.64 [R1+0x420], R8 ;  /* 0x0004200801007387 */ /* 0x0003e80000100a00 */
[----:B------:R-:W2:Y:S04]  /*5ee0*/  LDL R13, [R1+0x424] ;  /* 0x00042400010d7983 */ /* 0x000ea80000100800 */
[----:B------:R-:W4:Y:S04]  /*5ef0*/  LDL R110, [R1+0x318] ;  /* 0x00031800016e7983 */ /* 0x000f280000100800 */
[----:B------:R-:W4:Y:S01]  /*5f00*/  LDL R111, [R1+0x31c] ;  /* 0x00031c00016f7983 */ /* 0x000f220000100800 */
[----:B0-----:R-:W-:-:S03]  /*5f10*/  FMNMX.FTZ R10, R8, R11, !PT ;  /* 0x0000000b080a7209 */ /* 0x001fc60007810000 */
[----:B------:R-:W4:Y:S04]  /*5f20*/  LDL R112, [R1+0x320] ;  /* 0x0003200001707983 */ /* 0x000f280000100800 */
[----:B------:R-:W0:Y:S04]  /*5f30*/  SHFL.BFLY PT, R11, R10, 0x1, 0x1f ;  /* 0x0c201f000a0b7f89 */ /* 0x000e2800000e0000 */
[----:B-1----:R-:W4:Y:S04]  /*5f40*/  LDL.64 R8, [R1+0x88] ;  /* 0x0000880001087983 */ /* 0x002f280000100a00 */
[----:B------:R-:W4:Y:S04]  /*5f50*/  LDL R113, [R1+0x324] ;  /* 0x0003240001717983 */ /* 0x000f280000100800 */
[----:B------:R-:W4:Y:S04]  /*5f60*/  LDL R114, [R1+0x328] ;  /* 0x0003280001727983 */ /* 0x000f280000100800 */
[----:B------:R-:W4:Y:S04]  /*5f70*/  LDL R115, [R1+0x32c] ;  /* 0x00032c0001737983 */ /* 0x000f280000100800 */
[----:B------:R-:W4:Y:S01]  /*5f80*/  LDL R116, [R1+0x330] ;  /* 0x0003300001747983 */ /* 0x000f220000100800 */
[----:B0-----:R-:W-:-:S03]  /*5f90*/  FMNMX.FTZ R18, R10, R11, !PT ;  /* 0x0000000b0a127209 */ /* 0x001fc60007810000 */
[----:B------:R-:W4:Y:S04]  /*5fa0*/  LDL R117, [R1+0x334] ;  /* 0x0003340001757983 */ /* 0x000f280000100800 */
[----:B------:R-:W-:Y:S04]  /*5fb0*/  STL [R1+0x420], R18 ;  /* 0x0004201201007387 */ /* 0x000fe80000100800 */
        /* <DEDUP_REMOVED lines=43> */
[----:B--2---:R-:W0:Y:S02]  /*6270*/  SHFL.BFLY PT, R6, R13, 0x2, 0x1f ;  /* 0x0c401f000d067f89 */ /* 0x004e2400000e0000 */
[----:B0-----:R-:W-:-:S05]  /*6280*/  FMNMX.FTZ R6, R6, R13, !PT ;  /* 0x0000000d06067209 */ /* 0x001fca0007810000 */
[----:B------:R-:W0:Y:S01]  /*6290*/  SHFL.BFLY PT, R25, R6, 0x1, 0x1f ;  /* 0x0c201f0006197f89 */ /* 0x000e2200000e0000 */
[----:B---3--:R-:W-:Y:S01]  /*62a0*/  FSETP.NEU.FTZ.AND P0, PT, R170, -INF , PT ;  /* 0xff800000aa00780b */ /* 0x008fe20003f1d000 */
[----:B----4-:R-:W-:-:S05]  /*62b0*/  FMUL.FTZ R170, R11, R170 ;  /* 0x000000aa0baa7220 */ /* 0x010fca0000410000 */
[----:B------:R-:W-:-:S05]  /*62c0*/  FSEL R170, R170, RZ, P0 ;  /* 0x000000ffaaaa7208 */ /* 0x000fca0000000000 */
[-CC-:B------:R-:W-:Y:S01]  /*62d0*/  FFMA.FTZ R156, R33, R11.reuse, -R170.reuse ;  /* 0x0000000b219c7223 */ /* 0x180fe200000108aa */
[-CC-:B------:R-:W-:Y:S01]  /*62e0*/  FFMA.FTZ R174, R31, R11.reuse, -R170.reuse ;  /* 0x0000000b1fae7223 */ /* 0x180fe200000108aa */
[-CC-:B------:R-:W-:Y:S01]  /*62f0*/  FFMA.FTZ R168, R29, R11.reuse, -R170.reuse ;  /* 0x0000000b1da87223 */ /* 0x180fe200000108aa */
[----:B------:R-:W2:Y:S04]  /*6300*/  LDL R31, [R1+0x3e8] ;  /* 0x0003e800011f7983 */ /* 0x000ea80000100800 */
[----:B------:R-:W3:Y:S04]  /*6310*/  LDL R29, [R1+0x3e0] ;  /* 0x0003e000011d7983 */ /* 0x000ee80000100800 */
[----:B------:R-:W4:Y:S01]  /*6320*/  LDL R33, [R1+0x3f0] ;  /* 0x0003f00001217983 */ /* 0x000f220000100800 */
        /* <DEDUP_REMOVED lines=22> */
[----:B------:R-:W4:Y:S04]  /*6490*/  LDL R45, [R1+0x3bc] ;  /* 0x0003bc00012d7983 */ /* 0x000f280000100800 */
[----:B------:R-:W4:Y:S04]  /*64a0*/  LDL R35, [R1+0x3c8] ;  /* 0x0003c80001237983 */ /* 0x000f280000100800 */
[----:B------:R-:W4:Y:S04]  /*64b0*/  LDL R37, [R1+0x3d0] ;  /* 0x0003d00001257983 */ /* 0x000f280000100800 */
[----:B------:R-:W4:Y:S04]  /*64c0*/  LDL R39, [R1+0x3d8] ;  /* 0x0003d80001277983 */ /* 0x000f280000100800 */
[----:B------:R-:W4:Y:S04]  /*64d0*/  LDL R25, [R1+0x3f8] ;  /* 0x0003f80001197983 */ /* 0x000f280000100800 */
[----:B------:R-:W4:Y:S01]  /*64e0*/  LDL R27, [R1+0x400] ;  /* 0x00040000011b7983 */ /* 0x000f220000100800 */
[----:B------:R-:W-:-:S03]  /*64f0*/  FSETP.NEU.FTZ.AND P0, PT, R6, -INF , PT ;  /* 0xff8000000600780b */ /* 0x000fc60003f1d000 */
[----:B------:R0:W-:Y:S01]  /*6500*/  STL [R1+0x218], R12 ;  /* 0x0002180c01007387 */ /* 0x0001e20000100800 */
[----:B------:R-:W-:Y:S01]  /*6510*/  MUFU.EX2 R147, R147 ;  /* 0x0000009300937308 */ /* 0x000fe20000000800 */
[----:B0-----:R-:W-:-:S07]  /*6520*/  FMUL.FTZ R12, R6, R11 ;  /* 0x0000000b060c7220 */ /* 0x001fce0000410000 */
[----:B------:R-:W0:Y:S01]  /*6530*/  MUFU.EX2 R148, R148 ;  /* 0x0000009400947308 */ /* 0x000e220000000800 */
[----:B------:R-:W-:Y:S01]  /*6540*/  FSEL R12, R12, RZ, P0 ;  /* 0x000000ff0c0c7208 */ /* 0x000fe20000000000 */
[----:B------:R1:W-:Y:S06]  /*6550*/  STL [R1+0x214], R158 ;  /* 0x0002149e01007387 */ /* 0x0003ec0000100800 */
[----:B------:R-:W0:Y:S01]  /*6560*/  MUFU.EX2 R153, R153 ;  /* 0x0000009900997308 */ /* 0x000e220000000800 */
[-CC-:B------:R-:W-:Y:S01]  /*6570*/  FFMA.FTZ R159, R151, R11.reuse, -R12.reuse ;  /* 0x0000000b979f7223 */ /* 0x180fe2000001080c */
[-CC-:B------:R-:W-:Y:S01]  /*6580*/  FFMA.FTZ R160, R150, R11.reuse, -R12.reuse ;  /* 0x0000000b96a07223 */ /* 0x180fe2000001080c */
[-CC-:B------:R-:W-:Y:S01]  /*6590*/  FFMA.FTZ R161, R149, R11.reuse, -R12.reuse ;  /* 0x0000000b95a17223 */ /* 0x180fe2000001080c */
[----:B------:R0:W-:Y:S01]  /*65a0*/  STL [R1+0x210], R154 ;  /* 0x0002109a01007387 */ /* 0x0001e20000100800 */
[----:B-1----:R-:W-:-:S03]  /*65b0*/  FFMA.FTZ R158, R152, R11, -R12 ;  /* 0x0000000b989e7223 */ /* 0x002fc6000001080c */
[----:B------:R-:W-:Y:S08]  /*65c0*/  MUFU.EX2 R159, R159 ;  /* 0x0000009f009f7308 */ /* 0x000ff00000000800 */
[----:B0-----:R-:W0:Y:S01]  /*65d0*/  MUFU.EX2 R154, R43 ;  /* 0x0000002b009a7308 */ /* 0x001e220000000800 */
[----:B------:R1:W-:Y:S07]  /*65e0*/  STL [R1+0x3f4], R24 ;  /* 0x0003f41801007387 */ /* 0x0003ee0000100800 */
[----:B------:R-:W0:Y:S08]  /*65f0*/  MUFU.EX2 R158, R158 ;  /* 0x0000009e009e7308 */ /* 0x000e300000000800 */
[----:B------:R-:W-:Y:S01]  /*6600*/  MUFU.EX2 R160, R160 ;  /* 0x000000a000a07308 */ /* 0x000fe20000000800 */
[----:B-1----:R-:W-:-:S07]  /*6610*/  FADD.FTZ R24, R147, R148 ;  /* 0x0000009493187221 */ /* 0x002fce0000010000 */
[----:B------:R-:W1:Y:S01]  /*6620*/  MUFU.EX2 R161, R161 ;  /* 0x000000a100a17308 */ /* 0x000e620000000800 */
[----:B------:R-:W-:Y:S02]  /*6630*/  IMAD R8, R155, 0xc00, R8 ;  /* 0x00000c009b087824 */ /* 0x000fe400078e0208 */
[----:B------:R-:W-:Y:S01]  /*6640*/  FADD.FTZ R215, R153, R24 ;  /* 0x0000001899d77221 */ /* 0x000fe20000010000 */
[----:B------:R1:W-:Y:S01]  /*6650*/  STL [R1+0x3dc], R28 ;  /* 0x0003dc1c01007387 */ /* 0x0003e20000100800 */
[----:B------:R-:W-:Y:S02]  /*6660*/  R2UR UR7, R9 ;  /* 0x00000000090772ca */ /* 0x000fe400000e0000 */
[----:B------:R-:W-:Y:S01]  /*6670*/  R2UR UR6, R8 ;  /* 0x00000000080672ca */ /* 0x000fe200000e0000 */
[----:B------:R1:W-:Y:S01]  /*6680*/  STL [R1+0x3e4], R30 ;  /* 0x0003e41e01007387 */ /* 0x0003e20000100800 */
[C---:B0-----:R-:W-:Y:S01]  /*6690*/  FADD.FTZ R215, R154.reuse, R215 ;  /* 0x000000d79ad77221 */ /* 0x041fe20000010000 */
[----:B------:R-:W-:-:S02]  /*66a0*/  F2FP.F16.F32.PACK_AB R154, R154, R153 ;  /* 0x000000999a9a723e */ /* 0x000fc400000000ff */
[----:B------:R0:W-:Y:S01]  /*66b0*/  STL [R1+0x3ec], R32 ;  /* 0x0003ec2001007387 */ /* 0x0001e20000100800 */
[----:B-1----:R-:W-:Y:S01]  /*66c0*/  VIADD R28, R8, 0x80 ;  /* 0x00000080081c7836 */ /* 0x002fe20000000000 */
[----:B------:R-:W-:Y:S01]  /*66d0*/  F2FP.F16.F32.PACK_AB R152, R148, R147 ;  /* 0x000000939498723e */ /* 0x000fe200000000ff */
[C---:B------:R-:W-:Y:S01]  /*66e0*/  VIADD R30, R8.reuse, 0x100 ;  /* 0x00000100081e7836 */ /* 0x040fe20000000000 */
[----:B------:R-:W-:Y:S01]  /*66f0*/  F2FP.F16.F32.PACK_AB R153, R159, R158 ;  /* 0x0000009e9f99723e */ /* 0x000fe200000000ff */
[----:B0-----:R-:W-:Y:S01]  /*6700*/  VIADD R32, R8, 0x180 ;  /* 0x0000018008207836 */ /* 0x001fe20000000000 */
[----:B------:R-:W-:Y:S01]  /*6710*/  F2FP.F16.F32.PACK_AB R155, R161, R160 ;  /* 0x000000a0a19b723e */ /* 0x000fe200000000ff */
[----:B------:R-:W-:Y:S01]  /*6720*/  STL [R1+0x21c], R47 ;  /* 0x00021c2f01007387 */ /* 0x000fe20000100800 */
[----:B------:R-:W-:Y:S02]  /*6730*/  R2UR UR10, R28 ;  /* 0x000000001c0a72ca */ /* 0x000fe400000e0000 */
[----:B------:R-:W-:Y:S01]  /*6740*/  R2UR UR14, R30 ;  /* 0x000000001e0e72ca */ /* 0x000fe200000e0000 */
        /* <DEDUP_REMOVED lines=40> */
[----:B--2---:R0:W-:Y:S04]  /*69d0*/  STL [R1+0x3e8], R31 ;  /* 0x0003e81f01007387 */ /* 0x0041e80000100800 */
[----:B---3--:R1:W-:Y:S04]  /*69e0*/  STL [R1+0x3e0], R29 ;  /* 0x0003e01d01007387 */ /* 0x0083e80000100800 */
[----:B----4-:R2:W-:Y:S01]  /*69f0*/  STL [R1+0x3f0], R33 ;  /* 0x0003f02101007387 */ /* 0x0105e20000100800 */
[----:B0-----:R-:W-:-:S02]  /*6a00*/  IMAD.MOV.U32 R31, RZ, RZ, R9 ;  /* 0x000000ffff1f7224 */ /* 0x001fc400078e0009 */
[--C-:B-1----:R-:W-:Y:S02]  /*6a10*/  IMAD.MOV.U32 R29, RZ, RZ, R9.reuse ;  /* 0x000000ffff1d7224 */ /* 0x102fe400078e0009 */
[----:B--2---:R-:W-:Y:S01]  /*6a20*/  IMAD.MOV.U32 R33, RZ, RZ, R9 ;  /* 0x000000ffff217224 */ /* 0x004fe200078e0009 */
[----:B------:R-:W-:Y:S02]  /*6a30*/  STL [R1+0x2bc], R87 ;  /* 0x0002bc5701007387 */ /* 0x000fe40000100800 */
        /* <DEDUP_REMOVED lines=80> */
[-CC-:B------:R-:W-:Y:S01]  /*6f40*/  FFMA.FTZ R164, R164, R11.reuse, -R12.reuse ;  /* 0x0000000ba4a47223 */ /* 0x180fe2000001080c */
[-CC-:B------:R-:W-:Y:S01]  /*6f50*/  FFMA.FTZ R165, R165, R11.reuse, -R12.reuse ;  /* 0x0000000ba5a57223 */ /* 0x180fe2000001080c */
[-CC-:B------:R-:W-:Y:S01]  /*6f60*/  FFMA.FTZ R14, R14, R11.reuse, -R12.reuse ;  /* 0x0000000b0e0e7223 */ /* 0x180fe2000001080c */
[-CC-:B------:R-:W-:Y:S01]  /*6f70*/  FFMA.FTZ R173, R173, R11.reuse, -R12.reuse ;  /* 0x0000000badad7223 */ /* 0x180fe2000001080c */
[----:B------:R-:W-:Y:S08]  /*6f80*/  MUFU.EX2 R166, R166 ;  /* 0x000000a600a67308 */ /* 0x000ff00000000800 */
[----:B------:R-:W0:Y:S08]  /*6f90*/  MUFU.EX2 R162, R162 ;  /* 0x000000a200a27308 */ /* 0x000e300000000800 */
[----:B------:R-:W-:Y:S08]  /*6fa0*/  MUFU.EX2 R163, R163 ;  /* 0x000000a300a37308 */ /* 0x000ff00000000800 */
[----:B------:R-:W2:Y:S08]  /*6fb0*/  MUFU.EX2 R13, R13 ;  /* 0x0000000d000d7308 */ /* 0x000eb00000000800 */
[----:B------:R-:W-:Y:S08]  /*6fc0*/  MUFU.EX2 R164, R164 ;  /* 0x000000a400a47308 */ /* 0x000ff00000000800 */
[----:B------:R-:W3:Y:S08]  /*6fd0*/  MUFU.EX2 R165, R165 ;  /* 0x000000a500a57308 */ /* 0x000ef00000000800 */
[----:B------:R-:W-:Y:S08]  /*6fe0*/  MUFU.EX2 R14, R14 ;  /* 0x0000000e000e7308 */ /* 0x000ff00000000800 */
[----:B------:R-:W4:Y:S01]  /*6ff0*/  MUFU.EX2 R173, R173 ;  /* 0x000000ad00ad7308 */ /* 0x000f220000000800 */
[----:B------:R-:W-:Y:S04]  /*7000*/  STL [R1+0x404], R222 ;  /* 0x000404de01007387 */ /* 0x000fe80000100800 */
[----:B------:R-:W-:Y:S04]  /*7010*/  STL [R1+0x408], R223 ;  /* 0x000408df01007387 */ /* 0x000fe80000100800 */
[----:B------:R-:W-:Y:S01]  /*7020*/  STL [R1+0x40c], R224 ;  /* 0x00040ce001007387 */ /* 0x000fe20000100800 */
[-CC-:B------:R-:W-:Y:S01]  /*7030*/  FFMA.FTZ R188, R188, R11.reuse, -R12.reuse ;  /* 0x0000000bbcbc7223 */ /* 0x180fe2000001080c */
[-CC-:B------:R-:W-:Y:S01]  /*7040*/  FFMA.FTZ R189, R189, R11.reuse, -R12.reuse ;  /* 0x0000000bbdbd7223 */ /* 0x180fe2000001080c */
[-CC-:B------:R-:W-:Y:S01]  /*7050*/  FFMA.FTZ R171, R171, R11.reuse, -R12.reuse ;  /* 0x0000000babab7223 */ /* 0x180fe2000001080c */
[----:B------:R-:W-:Y:S01]  /*7060*/  FFMA.FTZ R172, R172, R11, -R12 ;  /* 0x0000000bacac7223 */ /* 0x000fe2000001080c */
[----:B------:R-:W-:Y:S08]  /*7070*/  MUFU.EX2 R15, R15 ;  /* 0x0000000f000f7308 */ /* 0x000ff00000000800 */
[----:B------:R-:W1:Y:S08]  /*7080*/  MUFU.EX2 R18, R18 ;  /* 0x0000001200127308 */ /* 0x000e700000000800 */
[----:B------:R-:W-:Y:S08]  /*7090*/  MUFU.EX2 R19, R19 ;  /* 0x0000001300137308 */ /* 0x000ff00000000800 */
[----:B------:R-:W1:Y:S08]  /*70a0*/  MUFU.EX2 R10, R10 ;  /* 0x0000000a000a7308 */ /* 0x000e700000000800 */
[----:B------:R-:W-:Y:S01]  /*70b0*/  MUFU.EX2 R188, R188 ;  /* 0x000000bc00bc7308 */ /* 0x000fe20000000800 */
[----:B------:R-:W-:-:S02]  /*70c0*/  WARPGROUP.DEPBAR.LE gsb0, 0x0 ;  /* 0x00008000000079c5 */ /* 0x000fc40000010000 */
[----:B0-----:R-:W-:Y:S02]  /*70d0*/  F2FP.F16.F32.PACK_AB R152, R162, R166 ;  /* 0x000000a6a298723e */ /* 0x001fe400000000ff */
[----:B--2---:R-:W-:Y:S02]  /*70e0*/  F2FP.F16.F32.PACK_AB R154, R13, R163 ;  /* 0x000000a30d9a723e */ /* 0x004fe400000000ff */
[----:B---3--:R-:W-:Y:S02]  /*70f0*/  F2FP.F16.F32.PACK_AB R153, R165, R164 ;  /* 0x000000a4a599723e */ /* 0x008fe400000000ff */
[----:B----4-:R-:W-:Y:S01]  /*7100*/  F2FP.F16.F32.PACK_AB R155, R173, R14 ;  /* 0x0000000ead9b723e */ /* 0x010fe200000000ff */
        /* <DEDUP_REMOVED lines=34> */
[----:B------:R-:W0:Y:S08]  /*7330*/  MUFU.EX2 R189, R189 ;  /* 0x000000bd00bd7308 */ /* 0x000e300000000800 */
[----:B------:R-:W-:Y:S08]  /*7340*/  MUFU.EX2 R171, R171 ;  /* 0x000000ab00ab7308 */ /* 0x000ff00000000800 */
[----:B------:R-:W2:Y:S01]  /*7350*/  MUFU.EX2 R172, R172 ;  /* 0x000000ac00ac7308 */ /* 0x000ea20000000800 */
[----:B------:R-:W-:Y:S01]  /*7360*/  FADD.FTZ R159, R158, R159 ;  /* 0x0000009f9e9f7221 */ /* 0x000fe20000010000 */
[-CC-:B------:R-:W-:Y:S01]  /*7370*/  FFMA.FTZ R195, R195, R11.reuse, -R12.reuse ;  /* 0x0000000bc3c37223 */ /* 0x180fe2000001080c */
[-CC-:B------:R-:W-:Y:S01]  /*7380*/  FFMA.FTZ R212, R212, R11.reuse, -R12.reuse ;  /* 0x0000000bd4d47223 */ /* 0x180fe2000001080c */
[-CC-:B------:R-:W-:Y:S01]  /*7390*/  FFMA.FTZ R158, R213, R11.reuse, -R12.reuse ;  /* 0x0000000bd59e7223 */ /* 0x180fe2000001080c */
[----:B------:R-:W-:Y:S01]  /*73a0*/  FADD.FTZ R160, R160, R159 ;  /* 0x0000009fa0a07221 */ /* 0x000fe20000010000 */
[----:B------:R-:W-:-:S02]  /*73b0*/  FFMA.FTZ R159, R214, R11, -R12 ;  /* 0x0000000bd69f7223 */ /* 0x000fc4000001080c */
[----:B------:R-:W-:Y:S08]  /*73c0*/  MUFU.EX2 R20, R20 ;  /* 0x0000001400147308 */ /* 0x000ff00000000800 */
[----:B------:R-:W3:Y:S08]  /*73d0*/  MUFU.EX2 R21, R21 ;  /* 0x0000001500157308 */ /* 0x000ef00000000800 */
[----:B------:R-:W-:Y:S08]  /*73e0*/  MUFU.EX2 R156, R156 ;  /* 0x0000009c009c7308 */ /* 0x000ff00000000800 */
[----:B------:R-:W4:Y:S08]  /*73f0*/  MUFU.EX2 R157, R157 ;  /* 0x0000009d009d7308 */ /* 0x000f300000000800 */
[----:B------:R-:W-:Y:S08]  /*7400*/  MUFU.EX2 R195, R195 ;  /* 0x000000c300c37308 */ /* 0x000ff00000000800 */
[----:B------:R-:W4:Y:S08]  /*7410*/  MUFU.EX2 R212, R212 ;  /* 0x000000d400d47308 */ /* 0x000f300000000800 */
[----:B------:R-:W-:Y:S08]  /*7420*/  MUFU.EX2 R158, R158 ;  /* 0x0000009e009e7308 */ /* 0x000ff00000000800 */
[----:B------:R-:W4:Y:S01]  /*7430*/  MUFU.EX2 R159, R159 ;  /* 0x0000009f009f7308 */ /* 0x000f220000000800 */
[----:B------:R-:W-:-:S02]  /*7440*/  WARPGROUP.DEPBAR.LE gsb0, 0x0 ;  /* 0x00008000000079c5 */ /* 0x000fc40000010000 */
[----:B-1----:R-:W-:Y:S02]  /*7450*/  F2FP.F16.F32.PACK_AB R152, R18, R15 ;  /* 0x0000000f1298723e */ /* 0x002fe400000000ff */
[----:B------:R-:W-:Y:S02]  /*7460*/  F2FP.F16.F32.PACK_AB R154, R10, R19 ;  /* 0x000000130a9a723e */ /* 0x000fe400000000ff */
[----:B0-----:R-:W-:Y:S02]  /*7470*/  F2FP.F16.F32.PACK_AB R153, R189, R188 ;  /* 0x000000bcbd99723e */ /* 0x001fe400000000ff */
[----:B--2---:R-:W-:Y:S01]  /*7480*/  F2FP.F16.F32.PACK_AB R155, R172, R171 ;  /* 0x000000abac9b723e */ /* 0x004fe200000000ff */
        /* <DEDUP_REMOVED lines=34> */
[----:B------:R-:W-:Y:S01]  /*76b0*/  FADD.FTZ R161, R161, R160 ;  /* 0x000000a0a1a17221 */ /* 0x000fe20000010000 */
[----:B------:R-:W-:-:S03]  /*76c0*/  FFMA.FTZ R160, R181, R11, -R12 ;  /* 0x0000000bb5a07223 */ /* 0x000fc6000001080c */
[----:B------:R-:W-:Y:S01]  /*76d0*/  FADD.FTZ R164, R164, R161 ;  /* 0x000000a1a4a47221 */ /* 0x000fe20000010000 */
[-CC-:B------:R-:W-:Y:S01]  /*76e0*/  FFMA.FTZ R161, R180, R11.reuse, -R12.reuse ;  /* 0x0000000bb4a17223 */ /* 0x180fe2000001080c */
[-CC-:B------:R-:W-:Y:S01]  /*76f0*/  FFMA.FTZ R183, R183, R11.reuse, -R12.reuse ;  /* 0x0000000bb7b77223 */ /* 0x180fe2000001080c */
[-CC-:B------:R-:W-:Y:S01]  /*7700*/  FFMA.FTZ R176, R176, R11.reuse, -R12.reuse ;  /* 0x0000000bb0b07223 */ /* 0x180fe2000001080c */
[-CC-:B------:R-:W-:Y:S01]  /*7710*/  FFMA.FTZ R185, R185, R11.reuse, -R12.reuse ;  /* 0x0000000bb9b97223 */ /* 0x180fe2000001080c */
[-CC-:B------:R-:W-:Y:S01]  /*7720*/  FFMA.FTZ R184, R184, R11.reuse, -R12.reuse ;  /* 0x0000000bb8b87223 */ /* 0x180fe2000001080c */
[-CC-:B------:R-:W-:Y:S01]  /*7730*/  FFMA.FTZ R182, R182, R11.reuse, -R12.reuse ;  /* 0x0000000bb6b67223 */ /* 0x180fe2000001080c */
[----:B------:R-:W-:Y:S01]  /*7740*/  FFMA.FTZ R186, R186, R11, -R12 ;  /* 0x0000000bbaba7223 */ /* 0x000fe2000001080c */
[----:B------:R-:W-:Y:S08]  /*7750*/  MUFU.EX2 R187, R187 ;  /* 0x000000bb00bb7308 */ /* 0x000ff00000000800 */
[----:B------:R-:W0:Y:S08]  /*7760*/  MUFU.EX2 R174, R174 ;  /* 0x000000ae00ae7308 */ /* 0x000e300000000800 */
[----:B------:R-:W-:Y:S08]  /*7770*/  MUFU.EX2 R175, R175 ;  /* 0x000000af00af7308 */ /* 0x000ff00000000800 */
[----:B------:R-:W1:Y:S08]  /*7780*/  MUFU.EX2 R177, R177 ;  /* 0x000000b100b17308 */ /* 0x000e700000000800 */
[----:B------:R-:W-:Y:S08]  /*7790*/  MUFU.EX2 R160, R160 ;  /* 0x000000a000a07308 */ /* 0x000ff00000000800 */
[----:B------:R-:W2:Y:S08]  /*77a0*/  MUFU.EX2 R161, R161 ;  /* 0x000000a100a17308 */ /* 0x000eb00000000800 */
[----:B------:R-:W-:Y:S08]  /*77b0*/  MUFU.EX2 R11, R183 ;  /* 0x000000b7000b7308 */ /* 0x000ff00000000800 */
[----:B------:R-:W2:Y:S01]  /*77c0*/  MUFU.EX2 R12, R176 ;  /* 0x000000b0000c7308 */ /* 0x000ea20000000800 */
[----:B------:R-:W-:-:S02]  /*77d0*/  WARPGROUP.DEPBAR.LE gsb0, 0x0 ;  /* 0x00008000000079c5 */ /* 0x000fc40000010000 */
[----:B---3--:R-:W-:Y:S02]  /*77e0*/  F2FP.F16.F32.PACK_AB R152, R21, R20 ;  /* 0x000000141598723e */ /* 0x008fe400000000ff */
[----:B----4-:R-:W-:Y:S02]  /*77f0*/  F2FP.F16.F32.PACK_AB R154, R157, R156 ;  /* 0x0000009c9d9a723e */ /* 0x010fe400000000ff */
[----:B------:R-:W-:Y:S02]  /*7800*/  F2FP.F16.F32.PACK_AB R153, R212, R195 ;  /* 0x000000c3d499723e */ /* 0x000fe400000000ff */
[----:B------:R-:W-:Y:S01]  /*7810*/  F2FP.F16.F32.PACK_AB R155, R159, R158 ;  /* 0x0000009e9f9b723e */ /* 0x000fe200000000ff */
        /* <DEDUP_REMOVED lines=32> */
[----:B---3--:R-:W-:-:S06]  /*7a20*/  WARPGROUP.ARRIVE ;  /* 0x00000000000079c5 */ /* 0x008fcc0000000000 */
[----:B------:R-:W-:Y:S01]  /*7a30*/  HGMMA.64x256x16.F32 R24, R152, gdesc[UR16].tnspB, R24, gsb0 ;  /* 0x43e0001098187df0 */ /* 0x000fe20008000818 */
[----:B------:R-:W-:-:S04]  /*7a40*/  FADD.FTZ R215, R166, R215 ;  /* 0x000000d7a6d77221 */ /* 0x000fc80000010000 */
[----:B------:R-:W-:-:S04]  /*7a50*/  FADD.FTZ R162, R162, R215 ;  /* 0x000000d7a2a27221 */ /* 0x000fc80000010000 */
[----:B------:R-:W-:Y:S01]  /*7a60*/  FADD.FTZ R162, R163, R162 ;  /* 0x000000a2a3a27221 */ /* 0x000fe20000010000 */
[----:B------:R-:W-:Y:S03]  /*7a70*/  MUFU.EX2 R167, R167 ;  /* 0x000000a700a77308 */ /* 0x000fe60000000800 */
[----:B------:R-:W-:-:S05]  /*7a80*/  FADD.FTZ R162, R13, R162 ;  /* 0x000000a20da27221 */ /* 0x000fca0000010000 */
        /* <DEDUP_REMOVED lines=8> */
[----:B------:R-:W-:Y:S02]  /*7b10*/  VIADD R152, R8, 0x200 ;  /* 0x0000020008987836 */ /* 0x000fe40000000000 */
[----:B------:R-:W-:-:S03]  /*7b20*/  IMAD.MOV.U32 R153, RZ, RZ, R9 ;  /* 0x000000ffff997224 */ /* 0x000fc600078e0009 */
[----:B------:R-:W-:Y:S02]  /*7b30*/  R2UR UR6, R152 ;  /* 0x00000000980672ca */ /* 0x000fe400000e0000 */
[----:B------:R-:W-:Y:S02]  /*7b40*/  R2UR UR7, R153 ;  /* 0x00000000990772ca */ /* 0x000fe400000e0000 */
[----:B0-----:R-:W-:Y:S02]  /*7b50*/  F2FP.F16.F32.PACK_AB R152, R174, R187 ;  /* 0x000000bbae98723e */ /* 0x001fe400000000ff */
[----:B-1----:R-:W-:Y:S02]  /*7b60*/  F2FP.F16.F32.PACK_AB R154, R177, R175 ;  /* 0x000000afb19a723e */ /* 0x002fe400000000ff */
[----:B--2---:R-:W-:Y:S02]  /*7b70*/  F2FP.F16.F32.PACK_AB R153, R161, R160 ;  /* 0x000000a0a199723e */ /* 0x004fe400000000ff */
        /* <DEDUP_REMOVED lines=36> */
[----:B------:R-:W-:Y:S01]  /*7dc0*/  R2UR UR7, R9 ;  /* 0x00000000090772ca */ /* 0x000fe200000e0000 */
[----:B------:R-:W-:Y:S01]  /*7dd0*/  FADD.FTZ R165, R165, R164 ;  /* 0x000000a4a5a57221 */ /* 0x000fe20000010000 */
[----:B------:R-:W-:Y:S01]  /*7de0*/  FADD.FTZ R15, R15, R162 ;  /* 0x000000a20f0f7221 */ /* 0x000fe20000010000 */
[----:B------:R-:W2:Y:S01]  /*7df0*/  LDL R9, [R1+0x28] ;  /* 0x0000280001097983 */ /* 0x000ea20000100800 */
[----:B------:R-:W-:Y:S01]  /*7e00*/  R2UR UR6, R8 ;  /* 0x00000000080672ca */ /* 0x000fe200000e0000 */
[----:B------:R-:W-:Y:S01]  /*7e10*/  FADD.FTZ R14, R14, R165 ;  /* 0x000000a50e0e7221 */ /* 0x000fe20000010000 */
[----:B------:R-:W-:Y:S01]  /*7e20*/  FADD.FTZ R18, R18, R15 ;  /* 0x0000000f12127221 */ /* 0x000fe20000010000 */
[----:B------:R0:W5:Y:S02]  /*7e30*/  LDL R8, [R1+0x1f8] ;  /* 0x0001f80001087983 */ /* 0x0001640000100800 */
[----:B------:R-:W-:Y:S01]  /*7e40*/  FADD.FTZ R173, R173, R14 ;  /* 0x0000000eadad7221 */ /* 0x000fe20000010000 */
[----:B------:R-:W-:-:S03]  /*7e50*/  FADD.FTZ R19, R19, R18 ;  /* 0x0000001213137221 */ /* 0x000fc60000010000 */
[----:B------:R-:W-:Y:S01]  /*7e60*/  FADD.FTZ R162, R188, R173 ;  /* 0x000000adbca27221 */ /* 0x000fe20000010000 */
[----:B------:R-:W-:Y:S02]  /*7e70*/  WARPGROUP.DEPBAR.LE gsb0, 0x0 ;  /* 0x00008000000079c5 */ /* 0x000fe40000010000 */
        /* <DEDUP_REMOVED lines=37> */
[----:B------:R-:W-:Y:S01]  /*80d0*/  HGMMA.64x256x16.F32 R24, R152, gdesc[UR4].tnspB, R24, gsb0 ;  /* 0x43e0000498187df0 */ /* 0x000fe20008000818 */
[----:B------:R-:W-:-:S04]  /*80e0*/  FADD.FTZ R162, R189, R162 ;  /* 0x000000a2bda27221 */ /* 0x000fc80000010000 */
[----:B------:R-:W-:Y:S01]  /*80f0*/  FADD.FTZ R171, R171, R162 ;  /* 0x000000a2abab7221 */ /* 0x000fe20000010000 */
[----:B------:R-:W-:-:S03]  /*8100*/  FADD.FTZ R19, R10, R19 ;  /* 0x000000130a137221 */ /* 0x000fc60000010000 */
[----:B------:R-:W-:Y:S01]  /*8110*/  FADD.FTZ R172, R172, R171 ;  /* 0x000000abacac7221 */ /* 0x000fe20000010000 */
[----:B------:R-:W-:-:S03]  /*8120*/  FADD.FTZ R20, R20, R19 ;  /* 0x0000001314147221 */ /* 0x000fc60000010000 */
[----:B------:R-:W-:Y:S01]  /*8130*/  FADD.FTZ R195, R195, R172 ;  /* 0x000000acc3c37221 */ /* 0x000fe20000010000 */
[----:B------:R-:W-:Y:S01]  /*8140*/  FADD.FTZ R21, R21, R20 ;  /* 0x0000001415157221 */ /* 0x000fe20000010000 */
        /* <DEDUP_REMOVED lines=33> */
[----:B------:R-:W4:Y:S04]  /*8360*/  LDL R155, [R1+0x210] ;  /* 0x00021000019b7983 */ /* 0x000f280000100800 */
[----:B------:R-:W4:Y:S04]  /*8370*/  LDL R153, [R1+0x214] ;  /* 0x0002140001997983 */ /* 0x000f280000100800 */
        /* <DEDUP_REMOVED lines=145> */
[----:B------:R0:W-:Y:S01]  /*8c90*/  STL [R1+0x68], RZ ;  /* 0x000068ff01007387 */ /* 0x0001e20000100800 */
[----:B------:R-:W-:Y:S02]  /*8ca0*/  FADD.FTZ R170, R170, R169 ;  /* 0x000000a9aaaa7221 */ /* 0x000fe40000010000 */
[----:B------:R-:W-:Y:S01]  /*8cb0*/  FADD.FTZ R171, R13, R182 ;  /* 0x000000b60dab7221 */ /* 0x000fe20000010000 */
[----:B------:R0:W-:Y:S04]  /*8cc0*/  STL [R1+0x68], R0 ;  /* 0x0000680001007387 */ /* 0x0001e80000100800 */
[----:B------:R0:W-:Y:S04]  /*8cd0*/  STL [R1+0x68], R0 ;  /* 0x0000680001007387 */ /* 0x0001e80000100800 */
[----:B------:R0:W-:Y:S01]  /*8ce0*/  STL [R1+0x68], R0 ;  /* 0x0000680001007387 */ /* 0x0001e20000100800 */
[----:B--2---:R-:W-:-:S03]  /*8cf0*/  LOP3.LUT R9, R9, 0x1, RZ, 0xfc, !PT ;  /* 0x0000000109097812 */ /* 0x004fc600078efcff */
[----:B------:R0:W-:Y:S04]  /*8d00*/  STL [R1+0x68], R0 ;  /* 0x0000680001007387 */ /* 0x0001e80000100800 */
[----:B------:R0:W-:Y:S04]  /*8d10*/  STL [R1+0x68], R0 ;  /* 0x0000680001007387 */ /* 0x0001e80000100800 */
[----:B------:R0:W-:Y:S04]  /*8d20*/  STL [R1+0x68], R0 ;  /* 0x0000680001007387 */ /* 0x0001e80000100800 */
[----:B------:R0:W-:Y:S04]  /*8d30*/  STL [R1+0x424], R6 ;  /* 0x0004240601007387 */ /* 0x0001e80000100800 */
[----:B------:R0:W-:Y:S04]  /*8d40*/  STL.64 [R1+0x430], R170 ;  /* 0x000430aa01007387 */ /* 0x0001e80000100a00 */
        /* <DEDUP_REMOVED lines=132> */
.L_x_11277:
[----:B------:R-:W-:Y:S05]  /*9590*/  BSYNC B0 ;  /* 0x0000000000007941 */ /* 0x000fea0003800000 */
.L_x_11276:
        /* <DEDUP_REMOVED lines=31> */
.L_x_11280:
[----:B------:R-:W-:-:S13]  /*9790*/  ISETP.NE.AND P0, PT, R5, 0x1, PT ;  /* 0x000000010500780c */ /* 0x000fda0003f05270 */
[----:B------:R-:W-:-:S05]  /*97a0*/  @P0 IMAD.HI.U32 R2, R6, R2, RZ ;  /* 0x0000000206020227 */ /* 0x000fca00078e00ff */
[----:B------:R-:W-:-:S07]  /*97b0*/  @P0 SHF.R.U32.HI R6, RZ, R3, R2 ;  /* 0x00000003ff060219 */ /* 0x000fce0000011602 */
.L_x_11281:
[----:B------:R-:W-:Y:S05]  /*97c0*/  BSYNC B0 ;  /* 0x0000000000007941 */ /* 0x000fea0003800000 */
.L_x_11279:
[----:B------:R-:W-:-:S05]  /*97d0*/  IMAD R5, R6, R5, R5 ;  /* 0x0000000506057224 */ /* 0x000fca00078e0205 */
[----:B------:R-:W-:-:S07]  /*97e0*/  VIMNMX R4, R4, R5, PT ;  /* 0x0000000504047248 */ /* 0x000fce0003fe0100 */
.L_x_11278:
        /* <DEDUP_REMOVED lines=8> */
.L_x_11285:
[----:B------:R-:W-:Y:S01]  /*9870*/  VIADD R0, R16, 0x158 ;  /* 0x0000015810007836 */ /* 0x000fe20000000000 */
[----:B------:R-:W-:-:S07]  /*9880*/  MOV R212, 0x98a0 ;  /* 0x000098a000d47802 */ /* 0x000fce0000000f00 */
[----:B------:R-:W-:Y:S05]  /*9890*/  CALL.REL.NOINC `($_ZN7cutlass13device_kernelIN5flash11enable_sm90INS1_16FlashAttnFwdSm90INS1_25CollectiveMainloopFwdSm90ILi2EN4cute5tupleIJNS5_1CILi1EEES8_S8_EEENS6_IJNS7_ILi128EEENS7_ILi96EEENS7_ILi64EEEEEELi256ENS_6half_tEfNS_4arch4Sm90ELb0ELb1ELb1ELb0ELb1ELb0ELb1ELb1ELb0ELb1ELb0ELb0EEENS1_21CollectiveEpilogueFwdINS6_IJSA_NS7_ILi256EEESB_EEES9_SE_SG_Li256ELb0ELb1ELb0ELb0EEENS1_30DynamicPersistentTileSchedulerILi256ELi128ELb0ELb1ELb1EEEEEEEEEvNT_6ParamsE$_ZZN5flash25CollectiveMainloopFwdSm90ILi2EN4cute5tupleIJNS1_1CILi1EEES4_S4_EEENS2_IJNS3_ILi128EEENS3_ILi96EEENS3_ILi64EEEEEELi256EN7cutlass6half_tEfNSA_4arch4Sm90ELb0ELb1ELb1ELb0ELb1ELb0ELb1ELb1ELb0ELb1ELb0ELb0EE3mmaINS_16FlashAttnFwdSm90ISE_NS_21CollectiveEpilogueFwdINS2_IJS6_NS3_ILi256EEES7_EEES5_SB_SD_Li256ELb0ELb1ELb0ELb0EEENS_30DynamicPersistentTileSchedulerILi256ELi128ELb0ELb1ELb1EEEE13SharedStorageENS1_6TensorINS1_11ArrayEngineIfLm128EEENS1_6LayoutINS2_IJNS2_IJNS3_ILi2EEEST_NS3_ILi32EEEEEES4_S4_EEENS2_IJNS2_IJS4_ST_NS3_ILi4EEEEEENS3_ILi0EEESZ_EEEEEEENS_7SoftmaxILi2ELi0EEEEEbRKNSE_6ParamsENSA_13PipelineAsyncILi2EEES19_RNSA_13PipelineStateILj2EEERT0_RT1_iRiRKNS_16SeqlenInfoQKNewKILb0ELb0EEENS2_IJiiiiEEERT_ENKUliT_T0_T1_E_clIZSF_ISO_S12_S14_EbS17_S19_S19_S1C_S1E_S1G_iS1H_S1L_S1M_S1O_EUlRS1P_iE1_NS3_ILb0EEENS3_ILb1EEEEEDaiS1P_S1Q_S1R_) ;  /* 0x0000021c00147944 */ /* 0x000fea0003c00000 */
[C---:B------:R-:W-:Y:S01]  /*98a0*/  ISETP.GT.AND P0, PT, R10.reuse, R189, PT ;  /* 0x000000bd0a00720c */ /* 0x040fe20003f04270 */
[----:B------:R-:W-:-:S12]  /*98b0*/  VIADD R10, R10, 0xffffffff ;  /* 0xffffffff0a0a7836 */ /* 0x000fd80000000000 */
[----:B------:R-:W-:Y:S05]  /*98c0*/  @P0 BRA `(.L_x_11285) ;  /* 0xfffffffc00e80947 */ /* 0x000fea000383ffff */
[----:B------:R-:W-:Y:S05]  /*98d0*/  BSYNC B0 ;  /* 0x0000000000007941 */ /* 0x000fea0003800000 */
.L_x_11284:
[----:B------:R-:W2:Y:S02]  /*98e0*/  LDL R0, [R1+0x50] ;  /* 0x0000500001007983 */ /* 0x000ea40000100800 */
[----:B--2---:R-:W-:-:S07]  /*98f0*/  IMAD.SHL.U32 R0, R0, 0x80, RZ ;  /* 0x0000008000007824 */ /* 0x004fce00078e00ff */
.L_x_11283:
[----:B------:R-:W-:Y:S05]  /*9900*/  BSYNC B1 ;  /* 0x0000000000017941 */ /* 0x000fea0003800000 */
.L_x_11282:
        /* <DEDUP_REMOVED lines=26> */
.L_x_11288:
[----:B------:R-:W-:Y:S02]  /*9ab0*/  ULDC UR4, c[0x0][0xadc] ;  /* 0x0002b70000047ab9 */ /* 0x000fe40000000800 */
[----:B------:R-:W-:-:S05]  /*9ac0*/  IMAD.U32 R5, RZ, RZ, UR4 ;  /* 0x00000004ff057e24 */ /* 0x000fca000f8e00ff */
[----:B------:R-:W-:-:S13]  /*9ad0*/  ISETP.NE.AND P0, PT, R5, 0x1, PT ;  /* 0x000000010500780c */ /* 0x000fda0003f05270 */
[----:B------:R-:W0:Y:S02]  /*9ae0*/  @P0 LDC.64 R6, c[0x0][0xae0] ;  /* 0x0002b800ff060b82 */ /* 0x000e240000000a00 */
[----:B0-----:R-:W-:-:S05]  /*9af0*/  @P0 IMAD.HI.U32 R4, R0, R6, RZ ;  /* 0x0000000600040227 */ /* 0x001fca00078e00ff */
[----:B------:R-:W-:-:S07]  /*9b00*/  @P0 SHF.R.U32.HI R0, RZ, R7, R4 ;  /* 0x00000007ff000219 */ /* 0x000fce0000011604 */
.L_x_11289:
[----:B------:R-:W-:Y:S05]  /*9b10*/  BSYNC B0 ;  /* 0x0000000000007941 */ /* 0x000fea0003800000 */
.L_x_11287:
[----:B------:R-:W-:-:S05]  /*9b20*/  IMAD R3, R0, R5, RZ ;  /* 0x0000000500037224 */ /* 0x000fca00078e02ff */
[----:B------:R-:W-:-:S07]  /*9b30*/  VIMNMX R2, R2, R3, !PT ;  /* 0x0000000302027248 */ /* 0x000fce0007fe0100 */
.L_x_11286:
[----:B------:R-:W-:-:S04]  /*9b40*/  VIADD R2, R2, 0x5f ;  /* 0x0000005f02027836 */ /* 0x000fc80000000000 */
[----:B------:R-:W-:-:S05]  /*9b50*/  IMAD.HI R2, R2, 0x2aaaaaab, RZ ;  /* 0x2aaaaaab02027827 */ /* 0x000fca00078e02ff */
[----:B------:R-:W-:-:S04]  /*9b60*/  SHF.R.U32.HI R3, RZ, 0x1f, R2 ;  /* 0x0000001fff037819 */ /* 0x000fc80000011602 */
[----:B------:R-:W-:-:S04]  /*9b70*/  LEA.HI.SX32 R2, R2, R3, 0x1c ;  /* 0x0000000302027211 */ /* 0x000fc800078fe2ff */
[----:B------:R-:W-:-:S04]  /*9b80*/  VIMNMX R2, R2, UR40, !PT ;  /* 0x0000002802027c48 */ /* 0x000fc8000ffe0100 */
[----:B------:R-:W-:-:S13]  /*9b90*/  ISETP.GE.AND P0, PT, R10, R2, PT ;  /* 0x000000020a00720c */ /* 0x000fda0003f06270 */
[----:B------:R-:W-:Y:S05]  /*9ba0*/  @!P0 BRA `(.L_x_11290) ;  /* 0x0000009c00788947 */ /* 0x000fea0003800000 */
.L_x_11309:
        /* <DEDUP_REMOVED lines=20> */
.L_x_11292:
[----:B------:R-:W-:Y:S05]  /*9cf0*/  BSYNC B0 ;  /* 0x0000000000007941 */ /* 0x000fea0003800000 */
.L_x_11291:
[----:B------:R-:W2:Y:S01]  /*9d00*/  LDL.64 R8, [R1+0x18] ;  /* 0x0000180001087983 */ /* 0x000ea20000100a00 */
[----:B-----5:R-:W-:Y:S02]  /*9d10*/  SHF.L.U32 R5, R6, 0x1f, RZ ;  /* 0x0000001f06057819 */ /* 0x020fe400000006ff */
[----:B--2---:R-:W-:-:S05]  /*9d20*/  MOV R3, R8 ;  /* 0x0000000800037202 */ /* 0x004fca0000000f00 */
[----:B------:R-:W-:-:S04]  /*9d30*/  IMAD R4, R4, 0x8, R3 ;  /* 0x0000000804047824 */ /* 0x000fc800078e0203 */
[----:B------:R1:W2:Y:S01]  /*9d40*/  SYNCS.PHASECHK.TRANS64.TRYWAIT P0, [R4+URZ], R5 ;  /* 0x00000005040075a7 */ /* 0x0002a2000800017f */
[----:B0-----:R1:W5:Y:S01]  /*9d50*/  LDL.64 R6, [R1+0x1f8] ;  /* 0x0001f80001067983 */ /* 0x0013620000100a00 */
[----:B------:R-:W-:Y:S04]  /*9d60*/  BSSY B0, `(.L_x_11293) ;  /* 0x0000003000007945 */ /* 0x000fe80003800000 */
[----:B------:R-:W-:Y:S05]  /*9d70*/  @!P1 BRA `(.L_x_11294) ;  /* 0x0000000000049947 */ /* 0x000fea0003800000 */
[----:B------:R-:W-:Y:S01]  /*9d80*/  BPT.TRAP 0x1 ;  /* 0x000000040000795c */ /* 0x000fe20000300000 */
.L_x_11294:
[----:B------:R-:W-:Y:S05]  /*9d90*/  BSYNC B0 ;  /* 0x0000000000007941 */ /* 0x000fea0003800000 */
.L_x_11293:
[----:B------:R-:W-:Y:S04]  /*9da0*/  BSSY B0, `(.L_x_11295) ;  /* 0x0000006000007945 */ /* 0x000fe80003800000 */
[----:B--2---:R-:W-:Y:S05]  /*9db0*/  @P0 BRA `(.L_x_11296) ;  /* 0x0000000000100947 */ /* 0x004fea0003800000 */
[----:B-----5:R-:W-:Y:S01]  /*9dc0*/  IMAD R6, R6, 0x8, R3 ;  /* 0x0000000806067824 */ /* 0x020fe200078e0203 */
[----:B------:R-:W-:-:S04]  /*9dd0*/  SHF.L.U32 R7, R7, 0x1f, RZ ;  /* 0x0000001f07077819 */ /* 0x000fc800000006ff */
[----:B------:R-:W0:Y:S02]  /*9de0*/  SYNCS.PHASECHK.TRANS64.TRYWAIT P0, [R6+URZ], R7 ;  /* 0x00000007060075a7 */ /* 0x000e24000800017f */
[----:B0-----:R-:W-:Y:S05]  /*9df0*/  @!P0 BRA `(.L_x_11297) ;  /* 0x000001dc00548947 */ /* 0x001fea0003800000 */
.L_x_11296:
[----:B------:R-:W-:Y:S05]  /*9e00*/  BSYNC B0 ;  /* 0x0000000000007941 */ /* 0x000fea0003800000 */
.L_x_11295:
[----:B------:R-:W2:Y:S04]  /*9e10*/  LDL R3, [R1+0x1f8] ;  /* 0x0001f80001037983 */ /* 0x000ea80000100800 */
[----:B-1----:R-:W2:Y:S01]  /*9e20*/  LDL.64 R4, [R1+0x80] ;  /* 0x0000800001047983 */ /* 0x002ea20000100a00 */
[----:B------:R-:W-:Y:S05]  /*9e30*/  WARPSYNC.ALL ;  /* 0x0000000000007948 */ /* 0x000fea0003800000 */
[----:B------:R-:W3:Y:S04]  /*9e40*/  LDL.64 R8, [R1+0x78] ;  /* 0x0000780001087983 */ /* 0x000ee80000100a00 */
[----:B0----5:R-:W4:Y:S04]  /*9e50*/  LDL.64 R6, [R1+0x78] ;  /* 0x0000780001067983 */ /* 0x021f280000100a00 */
[----:B------:R-:W4:Y:S01]  /*9e60*/  LDL.64 R12, [R1+0x78] ;  /* 0x00007800010c7983 */ /* 0x000f220000100a00 */
[----:B--2---:R-:W-:Y:S01]  /*9e70*/  IMAD R4, R3, 0x300, R4 ;  /* 0x0000030003047824 */ /* 0x004fe200078e0204 */
[----:B------:R-:W-:Y:S01]  /*9e80*/  R2UR UR7, R5 ;  /* 0x00000000050772ca */ /* 0x000fe200000e0000 */
[----:B------:R-:W-:Y:S01]  /*9e90*/  WARPGROUP.ARRIVE ;  /* 0x00000000000079c5 */ /* 0x000fe20000000000 */
[----:B------:R-:W2:Y:S01]  /*9ea0*/  LDL.64 R14, [R1+0x78] ;  /* 0x00007800010e7983 */ /* 0x000ea20000100a00 */
[----:B------:R-:W-:Y:S01]  /*9eb0*/  IMAD.MOV.U32 R0, RZ, RZ, 0x1 ;  /* 0x00000001ff007424 */ /* 0x000fe200078e00ff */
[----:B------:R-:W-:-:S02]  /*9ec0*/  R2UR UR6, R4 ;  /* 0x00000000040672ca */ /* 0x000fc400000e0000 */
[----:B------:R0:W-:Y:S04]  /*9ed0*/  STL [R1+0x60], RZ ;  /* 0x000060ff01007387 */ /* 0x0001e80000100800 */
[----:B------:R0:W-:Y:S04]  /*9ee0*/  STL [R1+0x60], R0 ;  /* 0x0000600001007387 */ /* 0x0001e80000100800 */
[----:B------:R0:W-:Y:S04]  /*9ef0*/  STL [R1+0x60], R0 ;  /* 0x0000600001007387 */ /* 0x0001e80000100800 */
[----:B------:R0:W-:Y:S04]  /*9f00*/  STL [R1+0x60], R0 ;  /* 0x0000600001007387 */ /* 0x0001e80000100800 */
[----:B------:R0:W-:Y:S04]  /*9f10*/  STL [R1+0x60], R0 ;  /* 0x0000600001007387 */ /* 0x0001e80000100800 */
[----:B------:R0:W5:Y:S01]  /*9f20*/  LDL.64 R18, [R1+0x1f8] ;  /* 0x0001f80001127983 */ /* 0x0001620000100a00 */
        /* <DEDUP_REMOVED lines=11> */
[----:B------:R-:W3:Y:S01]  /*9fe0*/  LD.E R3, desc[UR36][R16.64+0x28] ;  /* 0x0000282410037980 */ /* 0x000ee2000c101900 */
[----:B------:R-:W-:-:S09]  /*9ff0*/  WARPGROUP.ARRIVE ;  /* 0x00000000000079c5 */ /* 0x000fd20000000000 */
[----:B------:R-:W-:Y:S01]  /*a000*/  HGMMA.64x96x16.F32 R24, gdesc[UR4], R24, gsb0 ;  /* 0x01600000041879f0 */ /* 0x000fe20008000818 */
[----:B------:R-:W-:Y:S02]  /*a010*/  VIADD R12, R12, 0x4 ;  /* 0x000000040c0c7836 */ /* 0x000fe40000000000 */
        /* <DEDUP_REMOVED lines=10> */
[----:B--2---:R-:W-:Y:S01]  /*a0c0*/  VIADD R14, R14, 0x6 ;  /* 0x000000060e0e7836 */ /* 0x004fe20000000000 */
[----:B------:R-:W-:Y:S02]  /*a0d0*/  R2UR UR6, R4 ;  /* 0x00000000040672ca */ /* 0x000fe400000e0000 */
[----:B------:R-:W-:Y:S02]  /*a0e0*/  R2UR UR7, R5 ;  /* 0x00000000050772ca */ /* 0x000fe400000e0000 */
[----:B------:R-:W-:Y:S02]  /*a0f0*/  R2UR UR4, R14 ;  /* 0x000000000e0472ca */ /* 0x000fe400000e0000 */
[----:B------:R-:W-:Y:S01]  /*a100*/  R2UR UR5, R15 ;  /* 0x000000000f0572ca */ /* 0x000fe200000e0000 */
[----:B------:R-:W-:Y:S02]  /*a110*/  WARPGROUP.DEPBAR.LE gsb0, 0x0 ;  /* 0x00008000000079c5 */ /* 0x000fe40000010000 */
[----:B------:R-:W-:-:S10]  /*a120*/  WARPGROUP.ARRIVE ;  /* 0x00000000000079c5 */ /* 0x000fd40000000000 */
[----:B------:R-:W-:Y:S01]  /*a130*/  HGMMA.64x96x16.F32 R24, gdesc[UR4], R24, gsb0 ;  /* 0x01600000041879f0 */ /* 0x000fe20008000818 */
[----:B------:R-:W-:Y:S01]  /*a140*/  BSSY B0, `(.L_x_11298) ;  /* 0x0000006000007945 */ /* 0x000fe20003800000 */
[----:B---3--:R-:W-:-:S04]  /*a150*/  LOP3.LUT R3, R3, 0x1, RZ, 0xfc, !PT ;  /* 0x0000000103037812 */ /* 0x008fc800078efcff */
[----:B------:R-:W-:Y:S01]  /*a160*/  ISETP.NE.AND P0, PT, R3, 0x3, PT ;  /* 0x000000030300780c */ /* 0x000fe20003f05270 */
[----:B------:R-:W-:-:S12]  /*a170*/  WARPGROUP.DEPBAR.LE gsb0, 0x0 ;  /* 0x00008000000079c5 */ /* 0x000fd80000010000 */
[----:B0-----:R-:W-:Y:S05]  /*a180*/  @!P0 BRA `(.L_x_11299) ;  /* 0x0000000000048947 */ /* 0x001fea0003800000 */
[----:B------:R-:W-:Y:S01]  /*a190*/  BPT.TRAP 0x1 ;  /* 0x000000040000795c */ /* 0x000fe20000300000 */
.L_x_11299:
[----:B------:R-:W-:Y:S05]  /*a1a0*/  BSYNC B0 ;  /* 0x0000000000007941 */ /* 0x000fea0003800000 */
.L_x_11298:
[----:B------:R-:W2:Y:S01]  /*a1b0*/  LD.E.64 R4, desc[UR36][R16.64+0x40] ;  /* 0x0000402410047980 */ /* 0x000ea2000c101b00 */
[----:B-----5:R-:W-:Y:S02]  /*a1c0*/  SHF.L.U32 R19, R19, 0x1f, RZ ;  /* 0x0000001f13137819 */ /* 0x020fe400000006ff */
[----:B--2---:R-:W-:-:S05]  /*a1d0*/  MOV R3, R4 ;  /* 0x0000000400037202 */ /* 0x004fca0000000f00 */
[----:B------:R-:W-:-:S04]  /*a1e0*/  IMAD R3, R18, 0x8, R3 ;  /* 0x0000000812037824 */ /* 0x000fc800078e0203 */
[----:B------:R0:W1:Y:S01]  /*a1f0*/  SYNCS.PHASECHK.TRANS64.TRYWAIT P0, [R3+URZ], R19 ;  /* 0x00000013030075a7 */ /* 0x000062000800017f */
[----:B------:R-:W2:Y:S01]  /*a200*/  LD.E R4, desc[UR36][R16.64+0x28] ;  /* 0x0000282410047980 */ /* 0x000ea2000c101900 */
[----:B------:R-:W-:Y:S01]  /*a210*/  BSSY B0, `(.L_x_11300) ;  /* 0x0000005000007945 */ /* 0x000fe20003800000 */
[----:B--2---:R-:W-:-:S04]  /*a220*/  LOP3.LUT R4, R4, 0x1, RZ, 0xfc, !PT ;  /* 0x0000000104047812 */ /* 0x004fc800078efcff */
[----:B------:R-:W-:-:S13]  /*a230*/  ISETP.NE.AND P1, PT, R4, 0x3, PT ;  /* 0x000000030400780c */ /* 0x000fda0003f25270 */
[----:B01----:R-:W-:Y:S05]  /*a240*/  @!P1 BRA `(.L_x_11301) ;  /* 0x0000000000049947 */ /* 0x003fea0003800000 */
[----:B------:R-:W-:Y:S01]  /*a250*/  BPT.TRAP 0x1 ;  /* 0x000000040000795c */ /* 0x000fe20000300000 */
.L_x_11301:
[----:B------:R-:W-:Y:S05]  /*a260*/  BSYNC B0 ;  /* 0x0000000000007941 */ /* 0x000fea0003800000 */
.L_x_11300:
[----:B------:R-:W-:Y:S04]  /*a270*/  BSSY B0, `(.L_x_11302) ;  /* 0x0000007000007945 */ /* 0x000fe80003800000 */
[----:B------:R-:W-:Y:S05]  /*a280*/  @P0 BRA `(.L_x_11303) ;  /* 0x0000000000140947 */ /* 0x000fea0003800000 */
[----:B------:R-:W2:Y:S02]  /*a290*/  LD.E.64 R4, desc[UR36][R16.64+0x40] ;  /* 0x0000402410047980 */ /* 0x000ea4000c101b00 */
[----:B--2---:R-:W-:-:S05]  /*a2a0*/  MOV R5, R4 ;  /* 0x0000000400057202 */ /* 0x004fca0000000f00 */
[----:B------:R-:W-:-:S04]  /*a2b0*/  IMAD R18, R18, 0x8, R5 ;  /* 0x0000000812127824 */ /* 0x000fc800078e0205 */
[----:B------:R-:W0:Y:S02]  /*a2c0*/  SYNCS.PHASECHK.TRANS64.TRYWAIT P0, [R18+URZ], R19 ;  /* 0x00000013120075a7 */ /* 0x000e24000800017f */
[----:B0-----:R-:W-:Y:S05]  /*a2d0*/  @!P0 BRA `(.L_x_11304) ;  /* 0x000001d800308947 */ /* 0x001fea0003800000 */
.L_x_11303:
[----:B------:R-:W-:Y:S05]  /*a2e0*/  BSYNC B0 ;  /* 0x0000000000007941 */ /* 0x000fea0003800000 */
.L_x_11302:
[----:B------:R-:W2:Y:S04]  /*a2f0*/  LDL R11, [R1+0x1f8] ;  /* 0x0001f800010b7983 */ /* 0x000ea80000100800 */
[----:B------:R-:W2:Y:S04]  /*a300*/  LDL.64 R4, [R1+0xf8] ;  /* 0x0000f80001047983 */ /* 0x000ea80000100a00 */
[----:B------:R-:W3:Y:S04]  /*a310*/  LDL R3, [R1+0x70] ;  /* 0x0000700001037983 */ /* 0x000ee80000100800 */
[----:B------:R-:W4:Y:S04]  /*a320*/  LDL.64 R6, [R1+0xf0] ;  /* 0x0000f00001067983 */ /* 0x000f280000100a00 */
[----:B------:R-:W4:Y:S04]  /*a330*/  LDL.64 R8, [R1+0xf0] ;  /* 0x0000f00001087983 */ /* 0x000f280000100a00 */
[----:B------:R-:W4:Y:S04]  /*a340*/  LDL.64 R12, [R1+0xf0] ;  /* 0x0000f000010c7983 */ /* 0x000f280000100a00 */
[----:B------:R-:W4:Y:S01]  /*a350*/  LDL.64 R14, [R1+0xf0] ;  /* 0x0000f000010e7983 */ /* 0x000f220000100a00 */
[----:B------:R-:W-:Y:S05]  /*a360*/  WARPSYNC.ALL ;  /* 0x0000000000007948 */ /* 0x000fea0003800000 */
[----:B------:R-:W-:Y:S01]  /*a370*/  WARPGROUP.ARRIVE ;  /* 0x00000000000079c5 */ /* 0x000fe20000000000 */
[----:B0-----:R-:W4:Y:S01]  /*a380*/  LDL.64 R18, [R1+0xf0] ;  /* 0x0000f00001127983 */ /* 0x001f220000100a00 */
[----:B--2---:R-:W-:Y:S01]  /*a390*/  IMAD R4, R11, 0xc00, R4 ;  /* 0x00000c000b047824 */ /* 0x004fe200078e0204 */
[----:B------:R-:W-:-:S02]  /*a3a0*/  R2UR UR7, R5 ;  /* 0x00000000050772ca */ /* 0x000fc400000e0000 */
[----:B------:R-:W2:Y:S01]  /*a3b0*/  LDL R11, [R1] ;  /* 0x00000000010b7983 */ /* 0x000ea20000100800 */
[----:B---3--:R-:W-:Y:S02]  /*a3c0*/  ISETP.NE.U32.AND P0, PT, R3, RZ, PT ;  /* 0x000000ff0300720c */ /* 0x008fe40003f05070 */
        /* <DEDUP_REMOVED lines=190> */
.L_x_11306:
[----:B------:R-:W-:Y:S05]  /*afb0*/  BSYNC B0 ;  /* 0x0000000000007941 */ /* 0x000fea0003800000 */
.L_x_11305:
[----:B------:R-:W2:Y:S02]  /*afc0*/  LDL.64 R4, [R1+0x20] ;  /* 0x0000200001047983 */ /* 0x000ea40000100a00 */
[----:B--2---:R-:W-:-:S05]  /*afd0*/  MOV R4, R4 ;  /* 0x0000000400047202 */ /* 0x004fca0000000f00 */
[----:B-----5:R-:W-:-:S05]  /*afe0*/  IMAD R3, R3, 0x8, R4 ;  /* 0x0000000803037824 */ /* 0x020fca00078e0204 */
[----:B------:R-:W-:-:S04]  /*aff0*/  PRMT R3, R18, 0x654, R3 ;  /* 0x0000065412037816 */ /* 0x000fc80000000003 */
[----:B------:R0:W-:Y:S01]  /*b000*/  SYNCS.ARRIVE.TRANS64.RED.A1T0 RZ, [R3+URZ], RZ ;  /* 0x000000ff03ff79a7 */ /* 0x0001e2000810043f */
[----:B------:R-:W2:Y:S04]  /*b010*/  LD.E.64 R6, desc[UR36][R16.64+0x150] ;  /* 0x0001502410067980 */ /* 0x000ea8000c101b00 */
[----:B------:R-:W3:Y:S04]  /*b020*/  LDL.64 R4, [R1+0x420] ;  /* 0x0004200001047983 */ /* 0x000ee80000100a00 */
[----:B--2---:R-:W0:Y:S02]  /*b030*/  LD.E R6, desc[UR36][R6.64] ;  /* 0x0000002406067980 */ /* 0x004e24000c101900 */
[-C--:B0-----:R-:W-:Y:S01]  /*b040*/  FMUL.FTZ R3, R24, R6.reuse ;  /* 0x0000000618037220 */ /* 0x081fe20000410000 */
[-C--:B------:R-:W-:Y:S01]  /*b050*/  FMUL.FTZ R8, R25, R6.reuse ;  /* 0x0000000619087220 */ /* 0x080fe20000410000 */
[----:B------:R-:W-:-:S04]  /*b060*/  FMUL.FTZ R11, R28, R6 ;  /* 0x000000061c0b7220 */ /* 0x000fc80000410000 */
[----:B------:R-:W3:Y:S01]  /*b070*/  MUFU.TANH R3, R3 ;  /* 0x0000000300037308 */ /* 0x000ee20000002400 */
[-C--:B------:R-:W-:Y:S01]  /*b080*/  FMUL.FTZ R20, R29, R6.reuse ;  /* 0x000000061d147220 */ /* 0x080fe20000410000 */
[----:B------:R-:W-:-:S06]  /*b090*/  FMUL.FTZ R12, R26, R6 ;  /* 0x000000061a0c7220 */ /* 0x000fcc0000410000 */
[----:B------:R-:W0:Y:S01]  /*b0a0*/  MUFU.TANH R8, R8 ;  /* 0x0000000800087308 */ /* 0x000e220000002400 */
[-C--:B------:R-:W-:Y:S01]  /*b0b0*/  FMUL.FTZ R26, R32, R6.reuse ;  /* 0x00000006201a7220 */ /* 0x080fe20000410000 */
[----:B------:R-:W-:-:S06]  /*b0c0*/  FMUL.FTZ R7, R49, R6 ;  /* 0x0000000631077220 */ /* 0x000fcc0000410000 */
[----:B------:R-:W1:Y:S01]  /*b0d0*/  MUFU.TANH R11, R11 ;  /* 0x0000000b000b7308 */ /* 0x000e620000002400 */
[-C--:B------:R-:W-:Y:S01]  /*b0e0*/  FMUL.FTZ R28, R33, R6.reuse ;  /* 0x00000006211c7220 */ /* 0x080fe20000410000 */
[-C--:B------:R-:W-:Y:S01]  /*b0f0*/  FMUL.FTZ R32, R37, R6.reuse ;  /* 0x0000000625207220 */ /* 0x080fe20000410000 */
[----:B------:R-:W-:-:S05]  /*b100*/  FMUL.FTZ R37, R42, R6 ;  /* 0x000000062a257220 */ /* 0x000fca0000410000 */
[----:B------:R-:W2:Y:S01]  /*b110*/  MUFU.TANH R20, R20 ;  /* 0x0000001400147308 */ /* 0x000ea20000002400 */
[-C--:B------:R-:W-:Y:S01]  /*b120*/  FMUL.FTZ R25, R30, R6.reuse ;  /* 0x000000061e197220 */ /* 0x080fe20000410000 */
[----:B------:R-:W-:-:S06]  /*b130*/  FMUL.FTZ R30, R36, R6 ;  /* 0x00000006241e7220 */ /* 0x000fcc0000410000 */
[----:B------:R-:W4:Y:S08]  /*b140*/  MUFU.TANH R26, R26 ;  /* 0x0000001a001a7308 */ /* 0x000f300000002400 */
[----:B------:R3:W-:Y:S01]  /*b150*/  MUFU.TANH R42, R7 ;  /* 0x00000007002a7308 */ /* 0x0007e20000002400 */
[----:B------:R-:W-:Y:S01]  /*b160*/  FMUL.FTZ R29, R34, R6 ;  /* 0x00000006221d7220 */ /* 0x000fe20000410000 */
[----:B---3--:R-:W-:-:S06]  /*b170*/  FMNMX.FTZ R7, R3, R4, !PT ;  /* 0x0000000403077209 */ /* 0x008fcc0007810000 */
[----:B------:R-:W3:Y:S01]  /*b180*/  MUFU.TANH R28, R28 ;  /* 0x0000001c001c7308 */ /* 0x000ee20000002400 */
[----:B0-----:R-:W-:Y:S01]  /*b190*/  FMNMX.FTZ R14, R8, R7, !PT ;  /* 0x00000007080e7209 */ /* 0x001fe20007810000 */
[----:B------:R-:W-:-:S03]  /*b1a0*/  FMUL.FTZ R34, R40, R6 ;  /* 0x0000000628227220 */ /* 0x000fc60000410000 */
[----:B-1----:R-:W-:-:S03]  /*b1b0*/  FMNMX.FTZ R7, R11, R14, !PT ;  /* 0x0000000e0b077209 */ /* 0x002fc60007810000 */
[----:B------:R-:W0:Y:S01]  /*b1c0*/  MUFU.TANH R30, R30 ;  /* 0x0000001e001e7308 */ /* 0x000e220000002400 */
[----:B------:R-:W-:Y:S01]  /*b1d0*/  FMUL.FTZ R36, R41, R6 ;  /* 0x0000000629247220 */ /* 0x000fe20000410000 */
[----:B--2---:R-:W-:-:S06]  /*b1e0*/  FMNMX.FTZ R7, R20, R7, !PT ;  /* 0x0000000714077209 */ /* 0x004fcc0007810000 */
[----:B------:R-:W1:Y:S01]  /*b1f0*/  MUFU.TANH R32, R32 ;  /* 0x0000002000207308 */ /* 0x000e620000002400 */
[-C--:B------:R-:W-:Y:S01]  /*b200*/  FMUL.FTZ R33, R38, R6.reuse ;  /* 0x0000000626217220 */ /* 0x080fe20000410000 */
[----:B----4-:R-:W-:Y:S01]  /*b210*/  FMNMX.FTZ R7, R26, R7, !PT ;  /* 0x000000071a077209 */ /* 0x010fe20007810000 */
[----:B------:R-:W-:-:S05]  /*b220*/  FMUL.FTZ R38, R44, R6 ;  /* 0x000000062c267220 */ /* 0x000fca0000410000 */
[----:B------:R-:W2:Y:S01]  /*b230*/  MUFU.TANH R34, R34 ;  /* 0x0000002200227308 */ /* 0x000ea20000002400 */
[----:B---3--:R-:W-:Y:S01]  /*b240*/  FMNMX.FTZ R7, R28, R7, !PT ;  /* 0x000000071c077209 */ /* 0x008fe20007810000 */
[----:B------:R-:W-:-:S06]  /*b250*/  FMUL.FTZ R40, R45, R6 ;  /* 0x000000062d287220 */ /* 0x000fcc0000410000 */
[----:B------:R-:W3:Y:S01]  /*b260*/  MUFU.TANH R36, R36 ;  /* 0x0000002400247308 */ /* 0x000ee20000002400 */
[----:B0-----:R-:W-:Y:S01]  /*b270*/  FMNMX.FTZ R7, R30, R7, !PT ;  /* 0x000000071e077209 */ /* 0x001fe20007810000 */
[----:B------:R-:W-:-:S06]  /*b280*/  FMUL.FTZ R48, R48, R6 ;  /* 0x0000000630307220 */ /* 0x000fcc0000410000 */
[----:B------:R-:W0:Y:S01]  /*b290*/  MUFU.TANH R38, R38 ;  /* 0x0000002600267308 */ /* 0x000e220000002400 */
[----:B-1----:R-:W-:Y:S01]  /*b2a0*/  FMNMX.FTZ R7, R32, R7, !PT ;  /* 0x0000000720077209 */ /* 0x002fe20007810000 */
[----:B------:R-:W-:-:S06]  /*b2b0*/  FMUL.FTZ R52, R52, R6 ;  /* 0x0000000634347220 */ /* 0x000fcc0000410000 */
[----:B------:R-:W1:Y:S01]  /*b2c0*/  MUFU.TANH R40, R40 ;  /* 0x0000002800287308 */ /* 0x000e620000002400 */
[----:B--2---:R-:W-:Y:S01]  /*b2d0*/  FMNMX.FTZ R7, R34, R7, !PT ;  /* 0x0000000722077209 */ /* 0x004fe20007810000 */
[----:B------:R-:W-:-:S06]  /*b2e0*/  FMUL.FTZ R9, R27, R6 ;  /* 0x000000061b097220 */ /* 0x000fcc0000410000 */
[----:B------:R-:W2:Y:S01]  /*b2f0*/  MUFU.TANH R48, R48 ;  /* 0x0000003000307308 */ /* 0x000ea20000002400 */
[----:B---3--:R-:W-:Y:S01]  /*b300*/  FMNMX.FTZ R7, R36, R7, !PT ;  /* 0x0000000724077209 */ /* 0x008fe20007810000 */
[-C--:B------:R-:W-:Y:S01]  /*b310*/  FMUL.FTZ R13, R53, R6.reuse ;  /* 0x00000006350d7220 */ /* 0x080fe20000410000 */
[----:B------:R-:W-:Y:S02]  /*b320*/  FMUL.FTZ R56, R56, R6 ;  /* 0x0000000638387220 */ /* 0x000fe40000410000 */
[----:B0-----:R-:W-:-:S03]  /*b330*/  FMNMX.FTZ R7, R38, R7, !PT ;  /* 0x0000000726077209 */ /* 0x001fc60007810000 */
[----:B------:R-:W0:Y:S01]  /*b340*/  MUFU.TANH R12, R12 ;  /* 0x0000000c000c7308 */ /* 0x000e220000002400 */
[----:B------:R-:W-:Y:S01]  /*b350*/  FMUL.FTZ R27, R31, R6 ;  /* 0x000000061f1b7220 */ /* 0x000fe20000410000 */
[----:B-1----:R-:W-:-:S06]  /*b360*/  FMNMX.FTZ R7, R40, R7, !PT ;  /* 0x0000000728077209 */ /* 0x002fcc0007810000 */
[----:B------:R-:W1:Y:S01]  /*b370*/  MUFU.TANH R52, R52 ;  /* 0x0000003400347308 */ /* 0x000e620000002400 */
[-C--:B------:R-:W-:Y:S01]  /*b380*/  FMUL.FTZ R31, R35, R6.reuse ;  /* 0x00000006231f7220 */ /* 0x080fe20000410000 */
[----:B------:R-:W-:-:S06]  /*b390*/  FMUL.FTZ R57, R57, R6 ;  /* 0x0000000639397220 */ /* 0x000fcc0000410000 */
[----:B------:R-:W3:Y:S01]  /*b3a0*/  MUFU.TANH R9, R9 ;  /* 0x0000000900097308 */ /* 0x000ee20000002400 */
[----:B------:R-:W-:Y:S01]  /*b3b0*/  FMUL.FTZ R35, R39, R6 ;  /* 0x0000000627237220 */ /* 0x000fe20000410000 */
[----:B--2---:R-:W-:-:S06]  /*b3c0*/  FMNMX.FTZ R7, R48, R7, !PT ;  /* 0x0000000730077209 */ /* 0x004fcc0007810000 */
[----:B------:R-:W2:Y:S01]  /*b3d0*/  MUFU.TANH R44, R13 ;  /* 0x0000000d002c7308 */ /* 0x000ea20000002400 */
[-C--:B------:R-:W-:Y:S01]  /*b3e0*/  FMUL.FTZ R39, R43, R6.reuse ;  /* 0x000000062b277220 */ /* 0x080fe20000410000 */
[-C--:B------:R-:W-:Y:S01]  /*b3f0*/  FMUL.FTZ R60, R60, R6.reuse ;  /* 0x000000063c3c7220 */ /* 0x080fe20000410000 */
[----:B------:R-:W-:-:S05]  /*b400*/  FMUL.FTZ R43, R46, R6 ;  /* 0x000000062e2b7220 */ /* 0x000fca0000410000 */
[----:B------:R-:W4:Y:S01]  /*b410*/  MUFU.TANH R25, R25 ;  /* 0x0000001900197308 */ /* 0x000f220000002400 */
[----:B------:R-:W-:-:S07]  /*b420*/  FMNMX.FTZ R7, R42, R7, !PT ;  /* 0x000000072a077209 */ /* 0x000fce0007810000 */
[----:B------:R-:W4:Y:S01]  /*b430*/  MUFU.TANH R56, R56 ;  /* 0x0000003800387308 */ /* 0x000f220000002400 */
[----:B------:R-:W-:Y:S01]  /*b440*/  FMUL.FTZ R61, R61, R6 ;  /* 0x000000063d3d7220 */ /* 0x000fe20000410000 */
[----:B0-----:R-:W-:-:S06]  /*b450*/  FMNMX.FTZ R14, R12, R5, !PT ;  /* 0x000000050c0e7209 */ /* 0x001fcc0007810000 */
[----:B------:R-:W0:Y:S01]  /*b460*/  MUFU.TANH R27, R27 ;  /* 0x0000001b001b7308 */ /* 0x000e220000002400 */
[----:B-1----:R-:W-:Y:S01]  /*b470*/  FMNMX.FTZ R7, R52, R7, !PT ;  /* 0x0000000734077209 */ /* 0x002fe20007810000 */
[----:B------:R-:W-:-:S06]  /*b480*/  FMUL.FTZ R45, R47, R6 ;  /* 0x000000062f2d7220 */ /* 0x000fcc0000410000 */
[----:B------:R-:W1:Y:S01]  /*b490*/  MUFU.TANH R46, R57 ;  /* 0x00000039002e7308 */ /* 0x000e620000002400 */
[-C--:B------:R-:W-:Y:S01]  /*b4a0*/  FMUL.FTZ R64, R64, R6.reuse ;  /* 0x0000000640407220 */ /* 0x080fe20000410000 */
[----:B------:R-:W-:Y:S01]  /*b4b0*/  FMUL.FTZ R47, R50, R6 ;  /* 0x00000006322f7220 */ /* 0x000fe20000410000 */
[----:B---3--:R-:W-:-:S05]  /*b4c0*/  FMNMX.FTZ R14, R9, R14, !PT ;  /* 0x0000000e090e7209 */ /* 0x008fca0007810000 */
[----:B------:R-:W3:Y:S01]  /*b4d0*/  MUFU.TANH R29, R29 ;  /* 0x0000001d001d7308 */ /* 0x000ee20000002400 */
[----:B--2---:R-:W-:-:S07]  /*b4e0*/  FMNMX.FTZ R7, R44, R7, !PT ;  /* 0x000000072c077209 */ /* 0x004fce0007810000 */
[----:B------:R-:W2:Y:S01]  /*b4f0*/  MUFU.TANH R60, R60 ;  /* 0x0000003c003c7308 */ /* 0x000ea20000002400 */
[----:B------:R-:W-:Y:S01]  /*b500*/  FMUL.FTZ R65, R65, R6 ;  /* 0x0000000641417220 */ /* 0x000fe20000410000 */
[----:B----4-:R-:W-:-:S06]  /*b510*/  FMNMX.FTZ R14, R25, R14, !PT ;  /* 0x0000000e190e7209 */ /* 0x010fcc0007810000 */
[----:B------:R-:W4:Y:S01]  /*b520*/  MUFU.TANH R31, R31 ;  /* 0x0000001f001f7308 */ /* 0x000f220000002400 */
[----:B------:R-:W-:Y:S01]  /*b530*/  FMNMX.FTZ R7, R56, R7, !PT ;  /* 0x0000000738077209 */ /* 0x000fe20007810000 */
[----:B------:R-:W-:-:S06]  /*b540*/  FMUL.FTZ R49, R51, R6 ;  /* 0x0000000633317220 */ /* 0x000fcc0000410000 */
[----:B------:R-:W4:Y:S01]  /*b550*/  MUFU.TANH R50, R61 ;  /* 0x0000003d00327308 */ /* 0x000f220000002400 */
[-C--:B------:R-:W-:Y:S01]  /*b560*/  FMUL.FTZ R68, R68, R6.reuse ;  /* 0x0000000644447220 */ /* 0x080fe20000410000 */
[----:B------:R-:W-:Y:S01]  /*b570*/  FMUL.FTZ R51, R54, R6 ;  /* 0x0000000636337220 */ /* 0x000fe20000410000 */
[----:B0-----:R-:W-:-:S05]  /*b580*/  FMNMX.FTZ R14, R27, R14, !PT ;  /* 0x0000000e1b0e7209 */ /* 0x001fca0007810000 */
[----:B------:R-:W0:Y:S01]  /*b590*/  MUFU.TANH R33, R33 ;  /* 0x0000002100217308 */ /* 0x000e220000002400 */
[----:B-1----:R-:W-:-:S07]  /*b5a0*/  FMNMX.FTZ R7, R46, R7, !PT ;  /* 0x000000072e077209 */ /* 0x002fce0007810000 */
[----:B------:R-:W1:Y:S01]  /*b5b0*/  MUFU.TANH R64, R64 ;  /* 0x0000004000407308 */ /* 0x000e620000002400 */
[----:B------:R-:W-:Y:S01]  /*b5c0*/  FMUL.FTZ R69, R69, R6 ;  /* 0x0000000645457220 */ /* 0x000fe20000410000 */
[----:B---3--:R-:W-:-:S06]  /*b5d0*/  FMNMX.FTZ R14, R29, R14, !PT ;  /* 0x0000000e1d0e7209 */ /* 0x008fcc0007810000 */
[----:B------:R-:W3:Y:S01]  /*b5e0*/  MUFU.TANH R35, R35 ;  /* 0x0000002300237308 */ /* 0x000ee20000002400 */
[----:B--2---:R-:W-:Y:S01]  /*b5f0*/  FMNMX.FTZ R7, R60, R7, !PT ;  /* 0x000000073c077209 */ /* 0x004fe20007810000 */
[----:B------:R-:W-:-:S06]  /*b600*/  FMUL.FTZ R53, R55, R6 ;  /* 0x0000000637357220 */ /* 0x000fcc0000410000 */
[----:B------:R-:W2:Y:S01]  /*b610*/  MUFU.TANH R54, R65 ;  /* 0x0000004100367308 */ /* 0x000ea20000002400 */
[----:B------:R-:W-:Y:S01]  /*b620*/  FMUL.FTZ R55, R58, R6 ;  /* 0x000000063a377220 */ /* 0x000fe20000410000 */
[----:B----4-:R-:W-:-:S06]  /*b630*/  FMNMX.FTZ R14, R31, R14, !PT ;  /* 0x0000000e1f0e7209 */ /* 0x010fcc0007810000 */
[----:B------:R-:W4:Y:S01]  /*b640*/  MUFU.TANH R37, R37 ;  /* 0x0000002500257308 */ /* 0x000f220000002400 */
[----:B------:R-:W-:-:S07]  /*b650*/  FMNMX.FTZ R7, R50, R7, !PT ;  /* 0x0000000732077209 */ /* 0x000fce0007810000 */
[----:B------:R-:W4:Y:S01]  /*b660*/  MUFU.TANH R68, R68 ;  /* 0x0000004400447308 */ /* 0x000f220000002400 */
[----:B0-----:R-:W-:-:S07]  /*b670*/  FMNMX.FTZ R14, R33, R14, !PT ;  /* 0x0000000e210e7209 */ /* 0x001fce0007810000 */
[----:B------:R-:W0:Y:S01]  /*b680*/  MUFU.TANH R39, R39 ;  /* 0x0000002700277308 */ /* 0x000e220000002400 */
[----:B-1----:R-:W-:-:S07]  /*b690*/  FMNMX.FTZ R7, R64, R7, !PT ;  /* 0x0000000740077209 */ /* 0x002fce0007810000 */
[----:B------:R-:W1:Y:S01]  /*b6a0*/  MUFU.TANH R58, R69 ;  /* 0x00000045003a7308 */ /* 0x000e620000002400 */
[----:B---3--:R-:W-:Y:S02]  /*b6b0*/  FMNMX.FTZ R14, R35, R14, !PT ;  /* 0x0000000e230e7209 */ /* 0x008fe40007810000 */
[----:B--2---:R-:W-:-:S05]  /*b6c0*/  FMNMX.FTZ R7, R54, R7, !PT ;  /* 0x0000000736077209 */ /* 0x004fca0007810000 */
[----:B------:R-:W2:Y:S01]  /*b6d0*/  MUFU.TANH R43, R43 ;  /* 0x0000002b002b7308 */ /* 0x000ea20000002400 */
[----:B----4-:R-:W-:Y:S02]  /*b6e0*/  FMNMX.FTZ R14, R37, R14, !PT ;  /* 0x0000000e250e7209 */ /* 0x010fe40007810000 */
[----:B------:R-:W-:-:S05]  /*b6f0*/  FMNMX.FTZ R7, R68, R7, !PT ;  /* 0x0000000744077209 */ /* 0x000fca0007810000 */
[----:B------:R-:W3:Y:S01]  /*b700*/  MUFU.TANH R45, R45 ;  /* 0x0000002d002d7308 */ /* 0x000ee20000002400 */
[----:B0-----:R-:W-:Y:S02]  /*b710*/  FMNMX.FTZ R18, R39, R14, !PT ;  /* 0x0000000e27127209 */ /* 0x001fe40007810000 */
[----:B-1----:R-:W-:-:S05]  /*b720*/  FMNMX.FTZ R14, R58, R7, !PT ;  /* 0x000000073a0e7209 */ /* 0x002fca0007810000 */
[----:B------:R-:W0:Y:S01]  /*b730*/  MUFU.TANH R47, R47 ;  /* 0x0000002f002f7308 */ /* 0x000e220000002400 */
[----:B--2---:R-:W-:Y:S01]  /*b740*/  FMNMX.FTZ R18, R43, R18, !PT ;  /* 0x000000122b127209 */ /* 0x004fe20007810000 */
[----:B------:R-:W1:Y:S06]  /*b750*/  SHFL.BFLY PT, R7, R14, 0x2, 0x1f ;  /* 0x0c401f000e077f89 */ /* 0x000e6c00000e0000 */
[----:B------:R-:W2:Y:S01]  /*b760*/  MUFU.TANH R49, R49 ;  /* 0x0000003100317308 */ /* 0x000ea20000002400 */
[----:B---3--:R-:W-:Y:S01]  /*b770*/  FMNMX.FTZ R18, R45, R18, !PT ;  /* 0x000000122d127209 */ /* 0x008fe20007810000 */
[----:B------:R-:W-:-:S06]  /*b780*/  FMUL.FTZ R57, R59, R6 ;  /* 0x000000063b397220 */ /* 0x000fcc0000410000 */
[----:B------:R-:W3:Y:S01]  /*b790*/  MUFU.TANH R51, R51 ;  /* 0x0000003300337308 */ /* 0x000ee20000002400 */
[----:B0-----:R-:W-:Y:S01]  /*b7a0*/  FMNMX.FTZ R18, R47, R18, !PT ;  /* 0x000000122f127209 */ /* 0x001fe20007810000 */
[----:B------:R-:W-:-:S06]  /*b7b0*/  FMUL.FTZ R59, R62, R6 ;  /* 0x000000063e3b7220 */ /* 0x000fcc0000410000 */
[----:B------:R-:W0:Y:S01]  /*b7c0*/  MUFU.TANH R53, R53 ;  /* 0x0000003500357308 */ /* 0x000e220000002400 */
[----:B--2---:R-:W-:Y:S01]  /*b7d0*/  FMNMX.FTZ R18, R49, R18, !PT ;  /* 0x0000001231127209 */ /* 0x004fe20007810000 */
[----:B------:R-:W-:-:S06]  /*b7e0*/  FMUL.FTZ R61, R63, R6 ;  /* 0x000000063f3d7220 */ /* 0x000fcc0000410000 */
        /* <DEDUP_REMOVED lines=8> */
[----:B------:R-:W-:Y:S01]  /*b870*/  FMUL.FTZ R67, R70, R6 ;  /* 0x0000000646437220 */ /* 0x000fe20000410000 */
[----:B-1----:R-:W-:-:S05]  /*b880*/  FMNMX.FTZ R7, R14, R7, !PT ;  /* 0x000000070e077209 */ /* 0x002fca0007810000 */
[----:B------:R-:W1:Y:S01]  /*b890*/  MUFU.TANH R61, R61 ;  /* 0x0000003d003d7308 */ /* 0x000e620000002400 */
[----:B---3--:R-:W-:Y:S01]  /*b8a0*/  FMNMX.FTZ R18, R57, R18, !PT ;  /* 0x0000001239127209 */ /* 0x008fe20007810000 */
[----:B------:R-:W2:Y:S06]  /*b8b0*/  SHFL.BFLY PT, R24, R7, 0x1, 0x1f ;  /* 0x0c201f0007187f89 */ /* 0x000eac00000e0000 */
[----:B------:R-:W3:Y:S01]  /*b8c0*/  MUFU.TANH R63, R63 ;  /* 0x0000003f003f7308 */ /* 0x000ee20000002400 */
[----:B------:R-:W-:Y:S01]  /*b8d0*/  FMUL.FTZ R69, R71, R6 ;  /* 0x0000000647457220 */ /* 0x000fe20000410000 */
[----:B0-----:R-:W-:-:S06]  /*b8e0*/  FMNMX.FTZ R18, R59, R18, !PT ;  /* 0x000000123b127209 */ /* 0x001fcc0007810000 */
[----:B------:R-:W0:Y:S01]  /*b8f0*/  MUFU.TANH R65, R65 ;  /* 0x0000004100417308 */ /* 0x000e220000002400 */
[----:B-1----:R-:W-:-:S07]  /*b900*/  FMNMX.FTZ R18, R61, R18, !PT ;  /* 0x000000123d127209 */ /* 0x002fce0007810000 */
[----:B------:R-:W1:Y:S01]  /*b910*/  MUFU.TANH R67, R67 ;  /* 0x0000004300437308 */ /* 0x000e620000002400 */
[----:B---3--:R-:W-:-:S07]  /*b920*/  FMNMX.FTZ R18, R63, R18, !PT ;  /* 0x000000123f127209 */ /* 0x008fce0007810000 */
[----:B------:R-:W3:Y:S01]  /*b930*/  MUFU.TANH R69, R69 ;  /* 0x0000004500457308 */ /* 0x000ee20000002400 */
[----:B0-----:R-:W-:-:S04]  /*b940*/  FMNMX.FTZ R18, R65, R18, !PT ;  /* 0x0000001241127209 */ /* 0x001fc80007810000 */
[----:B-1----:R-:W-:-:S04]  /*b950*/  FMNMX.FTZ R18, R67, R18, !PT ;  /* 0x0000001243127209 */ /* 0x002fc80007810000 */
[----:B---3--:R-:W-:Y:S02]  /*b960*/  FMNMX.FTZ R15, R69, R18, !PT ;  /* 0x00000012450f7209 */ /* 0x008fe40007810000 */
[----:B--2---:R-:W-:Y:S02]  /*b970*/  FMNMX.FTZ R18, R7, R24, !PT ;  /* 0x0000001807127209 */ /* 0x004fe40007810000 */
[----:B------:R-:W2:Y:S04]  /*b980*/  LDL R24, [R1+0x440] ;  /* 0x0004400001187983 */ /* 0x000ea80000100800 */
[----:B------:R-:W-:Y:S04]  /*b990*/  STL.64 [R1+0x420], R14 ;  /* 0x0004200e01007387 */ /* 0x000fe80000100a00 */
[----:B------:R-:W-:Y:S04]  /*b9a0*/  STL [R1+0x420], R18 ;  /* 0x0004201201007387 */ /* 0x000fe80000100800 */
[----:B------:R-:W3:Y:S04]  /*b9b0*/  LDL R21, [R1+0x420] ;  /* 0x0004200001157983 */ /* 0x000ee80000100800 */
[----:B------:R-:W4:Y:S04]  /*b9c0*/  LDL R19, [R1+0x424] ;  /* 0x0004240001137983 */ /* 0x000f280000100800 */
[----:B------:R-:W4:Y:S01]  /*b9d0*/  LDL.64 R6, [R1+0x430] ;  /* 0x0004300001067983 */ /* 0x000f220000100a00 */
[----:B---3--:R-:W-:Y:S01]  /*b9e0*/  FADD.FTZ R13, R4, -R21 ;  /* 0x80000015040d7221 */ /* 0x008fe20000010000 */
[----:B--2---:R-:W-:-:S04]  /*b9f0*/  FMUL.FTZ R21, R24, R21 ;  /* 0x0000001518157220 */ /* 0x004fc80000410000 */
[-CC-:B------:R-:W-:Y:S02]  /*ba00*/  FFMA.FTZ R152, R8, R24.reuse, -R21.reuse ;  /* 0x0000001808987223 */ /* 0x180fe40000010815 */
[----:B----4-:R-:W0:Y:S01]  /*ba10*/  SHFL.BFLY PT, R8, R19, 0x2, 0x1f ;  /* 0x0c401f0013087f89 */ /* 0x010e2200000e0000 */
[----:B------:R-:W-:Y:S01]  /*ba20*/  FFMA.FTZ R154, R11, R24, -R21 ;  /* 0x000000180b9a7223 */ /* 0x000fe20000010815 */
[----:B0-----:R-:W-:-:S05]  /*ba30*/  FMNMX.FTZ R8, R8, R19, !PT ;  /* 0x0000001308087209 */ /* 0x001fca0007810000 */
[----:B------:R-:W0:Y:S01]  /*ba40*/  SHFL.BFLY PT, R11, R8, 0x1, 0x1f ;  /* 0x0c201f00080b7f89 */ /* 0x000e2200000e0000 */
[-CC-:B------:R-:W-:Y:S01]  /*ba50*/  FFMA.FTZ R183, R26, R24.reuse, -R21.reuse ;  /* 0x000000181ab77223 */ /* 0x180fe20000010815 */
[-CC-:B------:R-:W-:Y:S01]  /*ba60*/  FFMA.FTZ R184, R28, R24.reuse, -R21.reuse ;  /* 0x000000181cb87223 */ /* 0x180fe20000010815 */
[-C--:B------:R-:W-:Y:S01]  /*ba70*/  FMUL.FTZ R4, R13, R24.reuse ;  /* 0x000000180d047220 */ /* 0x080fe20000410000 */
[----:B------:R-:W-:Y:S01]  /*ba80*/  FFMA.FTZ R3, R3, R24, -R21 ;  /* 0x0000001803037223 */ /* 0x000fe20000010815 */
[----:B0-----:R-:W-:-:S05]  /*ba90*/  FMNMX.FTZ R26, R8, R11, !PT ;  /* 0x0000000b081a7209 */ /* 0x001fca0007810000 */
[----:B------:R-:W-:Y:S01]  /*baa0*/  FMUL.FTZ R28, R26, R24 ;  /* 0x000000181a1c7220 */ /* 0x000fe20000410000 */
[----:B------:R-:W-:-:S03]  /*bab0*/  FADD.FTZ R5, R5, -R26 ;  /* 0x8000001a05057221 */ /* 0x000fc60000010000 */
[-CC-:B------:R-:W-:Y:S01]  /*bac0*/  FFMA.FTZ R212, R12, R24.reuse, -R28.reuse ;  /* 0x000000180cd47223 */ /* 0x180fe2000001081c */
[----:B------:R-:W-:Y:S01]  /*bad0*/  FMUL.FTZ R5, R24, R5 ;  /* 0x0000000518057220 */ /* 0x000fe20000410000 */
[-CC-:B------:R-:W-:Y:S01]  /*bae0*/  FFMA.FTZ R153, R9, R24.reuse, -R28.reuse ;  /* 0x0000001809997223 */ /* 0x180fe2000001081c */
[----:B------:R-:W-:Y:S01]  /*baf0*/  MUFU.EX2 R4, R4 ;  /* 0x0000000400047308 */ /* 0x000fe20000000800 */
[-CC-:B------:R-:W-:Y:S01]  /*bb00*/  FFMA.FTZ R187, R25, R24.reuse, -R28.reuse ;  /* 0x0000001819bb7223 */ /* 0x180fe2000001081c */
[----:B------:R-:W-:-:S06]  /*bb10*/  FFMA.FTZ R188, R27, R24, -R28 ;  /* 0x000000181bbc7223 */ /* 0x000fcc000001081c */
[----:B------:R-:W-:Y:S01]  /*bb20*/  MUFU.EX2 R41, R5 ;  /* 0x0000000500297308 */ /* 0x000fe20000000800 */
[----:B------:R-:W-:-:S07]  /*bb30*/  FFMA.FTZ R155, R20, R24, -R21 ;  /* 0x00000018149b7223 */ /* 0x000fce0000010815 */
[----:B------:R-:W0:Y:S08]  /*bb40*/  MUFU.EX2 R212, R212 ;  /* 0x000000d400d47308 */ /* 0x000e300000000800 */
[----:B------:R-:W1:Y:S01]  /*bb50*/  MUFU.EX2 R3, R3 ;  /* 0x0000000300037308 */ /* 0x000e620000000800 */
[----:B------:R-:W-:-:S07]  /*bb60*/  FFMA.FTZ R185, R29, R24, -R28 ;  /* 0x000000181db97223 */ /* 0x000fce000001081c */
[----:B------:R-:W2:Y:S08]  /*bb70*/  MUFU.EX2 R153, R153 ;  /* 0x0000009900997308 */ /* 0x000eb00000000800 */
[----:B------:R-:W3:Y:S01]  /*bb80*/  MUFU.EX2 R152, R152 ;  /* 0x0000009800987308 */ /* 0x000ee20000000800 */
[----:B------:R-:W-:-:S07]  /*bb90*/  FFMA.FTZ R186, R31, R24, -R28 ;  /* 0x000000181fba7223 */ /* 0x000fce000001081c */
[----:B------:R-:W4:Y:S08]  /*bba0*/  MUFU.EX2 R187, R187 ;  /* 0x000000bb00bb7308 */ /* 0x000f300000000800 */
[----:B------:R-:W4:Y:S01]  /*bbb0*/  MUFU.EX2 R154, R154 ;  /* 0x0000009a009a7308 */ /* 0x000f220000000800 */
[----:B0-----:R-:W-:Y:S01]  /*bbc0*/  FFMA.FTZ R12, R7, R41, R212 ;  /* 0x00000029070c7223 */ /* 0x001fe200000100d4 */
[----:B------:R-:W-:-:S06]  /*bbd0*/  FFMA.FTZ R181, R33, R24, -R28 ;  /* 0x0000001821b57223 */ /* 0x000fcc000001081c */
[----:B------:R-:W0:Y:S01]  /*bbe0*/  MUFU.EX2 R188, R188 ;  /* 0x000000bc00bc7308 */ /* 0x000e220000000800 */
[----:B-1----:R-:W-:Y:S01]  /*bbf0*/  FFMA.FTZ R5, R4, R6, R3 ;  /* 0x0000000604057223 */ /* 0x002fe20000010003 */
[----:B------:R-:W-:-:S06]  /*bc00*/  FFMA.FTZ R180, R30, R24, -R21 ;  /* 0x000000181eb47223 */ /* 0x000fcc0000010815 */
[----:B------:R-:W1:Y:S01]  /*bc10*/  MUFU.EX2 R155, R155 ;  /* 0x0000009b009b7308 */ /* 0x000e620000000800 */
[----:B--2---:R-:W-:Y:S01]  /*bc20*/  FADD.FTZ R12, R153, R12 ;  /* 0x0000000c990c7221 */ /* 0x004fe20000010000 */
[----:B------:R-:W-:-:S06]  /*bc30*/  FFMA.FTZ R182, R35, R24, -R28 ;  /* 0x0000001823b67223 */ /* 0x000fcc000001081c */
[----:B------:R-:W2:Y:S01]  /*bc40*/  MUFU.EX2 R185, R185 ;  /* 0x000000b900b97308 */ /* 0x000ea20000000800 */
[----:B---3--:R-:W-:Y:S01]  /*bc50*/  FADD.FTZ R5, R152, R5 ;  /* 0x0000000598057221 */ /* 0x008fe20000010000 */
[----:B------:R-:W-:-:S06]  /*bc60*/  FFMA.FTZ R177, R32, R24, -R21 ;  /* 0x0000001820b17223 */ /* 0x000fcc0000010815 */
[----:B------:R-:W3:Y:S01]  /*bc70*/  MUFU.EX2 R183, R183 ;  /* 0x000000b700b77308 */ /* 0x000ee20000000800 */
[----:B----4-:R-:W-:Y:S01]  /*bc80*/  FADD.FTZ R7, R187, R12 ;  /* 0x0000000cbb077221 */ /* 0x010fe20000010000 */
[----:B------:R-:W-:-:S06]  /*bc90*/  FFMA.FTZ R175, R37, R24, -R28 ;  /* 0x0000001825af7223 */ /* 0x000fcc000001081c */
[----:B------:R-:W4:Y:S01]  /*bca0*/  MUFU.EX2 R186, R186 ;  /* 0x000000ba00ba7308 */ /* 0x000f220000000800 */
[----:B------:R-:W-:Y:S01]  /*bcb0*/  FADD.FTZ R6, R154, R5 ;  /* 0x000000059a067221 */ /* 0x000fe20000010000 */
[----:B------:R-:W-:-:S06]  /*bcc0*/  FFMA.FTZ R174, R34, R24, -R21 ;  /* 0x0000001822ae7223 */ /* 0x000fcc0000010815 */
[----:B------:R-:W4:Y:S01]  /*bcd0*/  MUFU.EX2 R184, R184 ;  /* 0x000000b800b87308 */ /* 0x000f220000000800 */
[----:B0-----:R-:W-:Y:S01]  /*bce0*/  FADD.FTZ R12, R188, R7 ;  /* 0x00000007bc0c7221 */ /* 0x001fe20000010000 */
[----:B------:R-:W-:-:S06]  /*bcf0*/  FFMA.FTZ R176, R39, R24, -R28 ;  /* 0x0000001827b07223 */ /* 0x000fcc000001081c */
[----:B------:R-:W0:Y:S01]  /*bd00*/  MUFU.EX2 R181, R181 ;  /* 0x000000b500b57308 */ /* 0x000e220000000800 */
[----:B-1----:R-:W-:Y:S01]  /*bd10*/  FADD.FTZ R6, R155, R6 ;  /* 0x000000069b067221 */ /* 0x002fe20000010000 */
        /* <DEDUP_REMOVED lines=33> */
[----:B-1----:R-:W-:-:S06]  /*bf30*/  FADD.FTZ R6, R173, R6 ;  /* 0x00000006ad067221 */ /* 0x002fcc0000010000 */
[----:B------:R-:W0:Y:S01]  /*bf40*/  MUFU.EX2 R167, R167 ;  /* 0x000000a700a77308 */ /* 0x000e220000000800 */
[-C--:B------:R-:W-:Y:S01]  /*bf50*/  FFMA.FTZ R161, R44, R24.reuse, -R21 ;  /* 0x000000182ca17223 */ /* 0x080fe20000010815 */
[----:B------:R-:W-:-:S06]  /*bf60*/  FFMA.FTZ R164, R53, R24, -R28 ;  /* 0x0000001835a47223 */ /* 0x000fcc000001081c */
[----:B------:R-:W1:Y:S01]  /*bf70*/  MUFU.EX2 R165, R165 ;  /* 0x000000a500a57308 */ /* 0x000e620000000800 */
[----:B--2---:R-:W-:Y:S01]  /*bf80*/  FADD.FTZ R7, R171, R12 ;  /* 0x0000000cab077221 */ /* 0x004fe20000010000 */
[----:B---3--:R-:W-:-:S06]  /*bf90*/  FADD.FTZ R5, R169, R6 ;  /* 0x00000006a9057221 */ /* 0x008fcc0000010000 */
[----:B------:R-:W2:Y:S01]  /*bfa0*/  MUFU.EX2 R168, R168 ;  /* 0x000000a800a87308 */ /* 0x000ea20000000800 */
[-C--:B------:R-:W-:Y:S01]  /*bfb0*/  FFMA.FTZ R158, R56, R24.reuse, -R21 ;  /* 0x00000018389e7223 */ /* 0x080fe20000010815 */
[----:B------:R-:W-:-:S06]  /*bfc0*/  FFMA.FTZ R159, R55, R24, -R28 ;  /* 0x00000018379f7223 */ /* 0x000fcc000001081c */
[----:B------:R-:W3:Y:S01]  /*bfd0*/  MUFU.EX2 R166, R166 ;  /* 0x000000a600a67308 */ /* 0x000ee20000000800 */
[----:B----4-:R-:W-:Y:S01]  /*bfe0*/  FADD.FTZ R12, R172, R7 ;  /* 0x00000007ac0c7221 */ /* 0x010fe20000010000 */
[----:B------:R-:W-:-:S06]  /*bff0*/  FADD.FTZ R6, R170, R5 ;  /* 0x00000005aa067221 */ /* 0x000fcc0000010000 */
[----:B------:R-:W4:Y:S01]  /*c000*/  MUFU.EX2 R163, R163 ;  /* 0x000000a300a37308 */ /* 0x000f220000000800 */
[-C--:B------:R-:W-:Y:S01]  /*c010*/  FFMA.FTZ R157, R46, R24.reuse, -R21 ;  /* 0x000000182e9d7223 */ /* 0x080fe20000010815 */
[----:B------:R-:W-:-:S06]  /*c020*/  FFMA.FTZ R160, R57, R24, -R28 ;  /* 0x0000001839a07223 */ /* 0x000fcc000001081c */
[----:B------:R-:W4:Y:S01]  /*c030*/  MUFU.EX2 R162, R162 ;  /* 0x000000a200a27308 */ /* 0x000f220000000800 */
[----:B0-----:R-:W-:Y:S01]  /*c040*/  FADD.FTZ R7, R167, R12 ;  /* 0x0000000ca7077221 */ /* 0x001fe20000010000 */
[-CC-:B------:R-:W-:Y:S01]  /*c050*/  FFMA.FTZ R19, R60, R24.reuse, -R21.reuse ;  /* 0x000000183c137223 */ /* 0x180fe20000010815 */
[----:B------:R-:W-:-:S05]  /*c060*/  FFMA.FTZ R20, R50, R24, -R21 ;  /* 0x0000001832147223 */ /* 0x000fca0000010815 */
[----:B------:R-:W-:Y:S01]  /*c070*/  MUFU.EX2 R161, R161 ;  /* 0x000000a100a17308 */ /* 0x000fe20000000800 */
[-CC-:B------:R-:W-:Y:S01]  /*c080*/  FFMA.FTZ R13, R64, R24.reuse, -R21.reuse ;  /* 0x00000018400d7223 */ /* 0x180fe20000010815 */
[-CC-:B------:R-:W-:Y:S01]  /*c090*/  FFMA.FTZ R14, R54, R24.reuse, -R21.reuse ;  /* 0x00000018360e7223 */ /* 0x180fe20000010815 */
[----:B------:R-:W-:-:S05]  /*c0a0*/  FFMA.FTZ R68, R68, R24, -R21 ;  /* 0x0000001844447223 */ /* 0x000fca0000010815 */
[----:B------:R-:W0:Y:S01]  /*c0b0*/  MUFU.EX2 R164, R164 ;  /* 0x000000a400a47308 */ /* 0x000e220000000800 */
[-C--:B------:R-:W-:Y:S01]  /*c0c0*/  FFMA.FTZ R11, R58, R24.reuse, -R21 ;  /* 0x000000183a0b7223 */ /* 0x080fe20000010815 */
[----:B-1----:R-:W-:Y:S01]  /*c0d0*/  FADD.FTZ R5, R165, R6 ;  /* 0x00000006a5057221 */ /* 0x002fe20000010000 */
[----:B------:R-:W-:Y:S01]  /*c0e0*/  FFMA.FTZ R21, R59, R24, -R28 ;  /* 0x000000183b157223 */ /* 0x000fe2000001081c */
[----:B--2---:R-:W-:-:S04]  /*c0f0*/  FADD.FTZ R6, R168, R7 ;  /* 0x00000007a8067221 */ /* 0x004fc80000010000 */
[----:B------:R-:W-:Y:S01]  /*c100*/  MUFU.EX2 R158, R158 ;  /* 0x0000009e009e7308 */ /* 0x000fe20000000800 */
[----:B---3--:R-:W-:Y:S01]  /*c110*/  FADD.FTZ R5, R166, R5 ;  /* 0x00000005a6057221 */ /* 0x008fe20000010000 */
[----:B------:R-:W-:-:S06]  /*c120*/  FFMA.FTZ R156, R61, R24, -R28 ;  /* 0x000000183d9c7223 */ /* 0x000fcc000001081c */
[----:B------:R-:W1:Y:S01]  /*c130*/  MUFU.EX2 R159, R159 ;  /* 0x0000009f009f7308 */ /* 0x000e620000000800 */
[----:B----4-:R-:W-:Y:S01]  /*c140*/  FADD.FTZ R7, R163, R6 ;  /* 0x00000006a3077221 */ /* 0x010fe20000010000 */
[----:B------:R-:W-:-:S06]  /*c150*/  FADD.FTZ R6, R162, R5 ;  /* 0x00000005a2067221 */ /* 0x000fcc0000010000 */
[----:B------:R-:W-:Y:S01]  /*c160*/  MUFU.EX2 R157, R157 ;  /* 0x0000009d009d7308 */ /* 0x000fe20000000800 */
[----:B------:R-:W-:-:S07]  /*c170*/  FFMA.FTZ R15, R63, R24, -R28 ;  /* 0x000000183f0f7223 */ /* 0x000fce000001081c */
[----:B------:R-:W2:Y:S01]  /*c180*/  MUFU.EX2 R160, R160 ;  /* 0x000000a000a07308 */ /* 0x000ea20000000800 */
        /* <DEDUP_REMOVED lines=10> */
[----:B--2---:R-:W-:Y:S01]  /*c230*/  FADD.FTZ R30, R160, R7 ;  /* 0x00000007a01e7221 */ /* 0x004fe20000010000 */
[----:B------:R-:W-:-:S06]  /*c240*/  FADD.FTZ R6, R157, R6 ;  /* 0x000000069d067221 */ /* 0x000fcc0000010000 */
[----:B------:R-:W-:Y:S01]  /*c250*/  MUFU.EX2 R13, R13 ;  /* 0x0000000d000d7308 */ /* 0x000fe20000000800 */
[----:B------:R-:W-:-:S07]  /*c260*/  FFMA.FTZ R12, R69, R24, -R28 ;  /* 0x00000018450c7223 */ /* 0x000fce000001081c */
[----:B------:R-:W2:Y:S01]  /*c270*/  MUFU.EX2 R15, R15 ;  /* 0x0000000f000f7308 */ /* 0x000ea20000000800 */
[----:B0-----:R-:W-:Y:S01]  /*c280*/  FADD.FTZ R7, R21, R30 ;  /* 0x0000001e15077221 */ /* 0x001fe20000010000 */
[----:B------:R-:W-:-:S06]  /*c290*/  FADD.FTZ R5, R19, R6 ;  /* 0x0000000613057221 */ /* 0x000fcc0000010000 */
[----:B------:R-:W-:Y:S08]  /*c2a0*/  MUFU.EX2 R14, R14 ;  /* 0x0000000e000e7308 */ /* 0x000ff00000000800 */
[----:B------:R-:W0:Y:S01]  /*c2b0*/  MUFU.EX2 R18, R18 ;  /* 0x0000001200127308 */ /* 0x000e220000000800 */
[----:B-1----:R-:W-:Y:S01]  /*c2c0*/  FADD.FTZ R24, R156, R7 ;  /* 0x000000079c187221 */ /* 0x002fe20000010000 */
[----:B------:R-:W-:-:S06]  /*c2d0*/  FADD.FTZ R6, R20, R5 ;  /* 0x0000000514067221 */ /* 0x000fcc0000010000 */
[----:B------:R-:W-:Y:S08]  /*c2e0*/  MUFU.EX2 R8, R68 ;  /* 0x0000004400087308 */ /* 0x000ff00000000800 */
[----:B------:R-:W1:Y:S01]  /*c2f0*/  MUFU.EX2 R9, R9 ;  /* 0x0000000900097308 */ /* 0x000e620000000800 */
[----:B--2---:R-:W-:Y:S01]  /*c300*/  FADD.FTZ R7, R15, R24 ;  /* 0x000000180f077221 */ /* 0x004fe20000010000 */
[----:B------:R-:W-:-:S06]  /*c310*/  FADD.FTZ R5, R13, R6 ;  /* 0x000000060d057221 */ /* 0x000fcc0000010000 */
[----:B------:R-:W2:Y:S08]  /*c320*/  MUFU.EX2 R11, R11 ;  /* 0x0000000b000b7308 */ /* 0x000eb00000000800 */
[----:B------:R-:W3:Y:S01]  /*c330*/  MUFU.EX2 R12, R12 ;  /* 0x0000000c000c7308 */ /* 0x000ee20000000800 */
[----:B0-----:R-:W-:Y:S01]  /*c340*/  FADD.FTZ R6, R18, R7 ;  /* 0x0000000712067221 */ /* 0x001fe20000010000 */
[----:B------:R-:W-:-:S03]  /*c350*/  FADD.FTZ R5, R14, R5 ;  /* 0x000000050e057221 */ /* 0x000fc60000010000 */
[----:B-1----:R-:W-:Y:S01]  /*c360*/  FADD.FTZ R29, R9, R6 ;  /* 0x00000006091d7221 */ /* 0x002fe20000010000 */
[----:B------:R-:W-:-:S04]  /*c370*/  FADD.FTZ R28, R8, R5 ;  /* 0x00000005081c7221 */ /* 0x000fc80000010000 */
[----:B--2---:R-:W-:Y:S01]  /*c380*/  FADD.FTZ R28, R11, R28 ;  /* 0x0000001c0b1c7221 */ /* 0x004fe20000010000 */
[----:B------:R-:W-:Y:S01]  /*c390*/  STL [R1+0x424], R26 ;  /* 0x0004241a01007387 */ /* 0x000fe20000100800 */
[----:B---3--:R-:W-:-:S05]  /*c3a0*/  FADD.FTZ R29, R12, R29 ;  /* 0x0000001d0c1d7221 */ /* 0x008fca0000010000 */
[----:B------:R0:W-:Y:S04]  /*c3b0*/  STL.64 [R1+0x430], R28 ;  /* 0x0004301c01007387 */ /* 0x0001e80000100a00 */
[----:B------:R-:W2:Y:S04]  /*c3c0*/  LD.E R25, desc[UR36][R16.64+0x234] ;  /* 0x0002342410197980 */ /* 0x000ea8000c101900 */
[----:B------:R-:W3:Y:S04]  /*c3d0*/  LD.E R7, desc[UR36][R16.64+0x240] ;  /* 0x0002402410077980 */ /* 0x000ee8000c101900 */
        /* <DEDUP_REMOVED lines=126> */
[C---:B--2---:R-:W-:Y:S01]  /*cbc0*/  FMUL.FTZ R25, R4.reuse, R25 ;  /* 0x0000001904197220 */ /* 0x044fe20000410000 */
[C---:B---3--:R-:W-:Y:S01]  /*cbd0*/  FMUL.FTZ R7, R4.reuse, R7 ;  /* 0x0000000704077220 */ /* 0x048fe20000410000 */
[C---:B----4-:R-:W-:Y:S01]  /*cbe0*/  FMUL.FTZ R5, R4.reuse, R5 ;  /* 0x0000000504057220 */ /* 0x050fe20000410000 */
[C---:B------:R-:W-:Y:S01]  /*cbf0*/  FMUL.FTZ R31, R4.reuse, R31 ;  /* 0x0000001f041f7220 */ /* 0x040fe20000410000 */
[C---:B------:R-:W-:Y:S01]  /*cc00*/  FMUL.FTZ R33, R4.reuse, R33 ;  /* 0x0000002104217220 */ /* 0x040fe20000410000 */
[----:B------:R0:W-:Y:S01]  /*cc10*/  ST.E desc[UR36][R16.64+0x234], R25 ;  /* 0x0002341910007985 */ /* 0x0001e2000c101924 */
[C---:B------:R-:W-:Y:S01]  /*cc20*/  FMUL.FTZ R35, R4.reuse, R35 ;  /* 0x0000002304237220 */ /* 0x040fe20000410000 */
[C---:B------:R-:W-:Y:S01]  /*cc30*/  FMUL.FTZ R37, R4.reuse, R37 ;  /* 0x0000002504257220 */ /* 0x040fe20000410000 */
[C---:B------:R-:W-:Y:S01]  /*cc40*/  FMUL.FTZ R27, R4.reuse, R27 ;  /* 0x0000001b041b7220 */ /* 0x040fe20000410000 */
[----:B------:R1:W-:Y:S01]  /*cc50*/  ST.E desc[UR36][R16.64+0x240], R7 ;  /* 0x0002400710007985 */ /* 0x0003e2000c101924 */
[----:B------:R-:W-:-:S03]  /*cc60*/  FMUL.FTZ R29, R4, R29 ;  /* 0x0000001d041d7220 */ /* 0x000fc60000410000 */
[----:B------:R2:W-:Y:S01]  /*cc70*/  ST.E desc[UR36][R16.64+0x244], R5 ;  /* 0x0002440510007985 */ /* 0x0005e2000c101924 */
[C---:B0-----:R-:W-:Y:S01]  /*cc80*/  FMUL.FTZ R25, R41.reuse, R144 ;  /* 0x0000009029197220 */ /* 0x041fe20000410000 */
[C---:B-1----:R-:W-:Y:S01]  /*cc90*/  FMUL.FTZ R7, R41.reuse, R146 ;  /* 0x0000009229077220 */ /* 0x042fe20000410000 */
[----:B--2---:R-:W-:Y:S01]  /*cca0*/  FMUL.FTZ R5, R41, R148 ;  /* 0x0000009429057220 */ /* 0x004fe20000410000 */
[----:B------:R0:W-:Y:S01]  /*ccb0*/  ST.E desc[UR36][R16.64+0x210], R31 ;  /* 0x0002101f10007985 */ /* 0x0001e2000c101924 */
[----:B------:R-:W-:-:S03]  /*ccc0*/  FMUL.FTZ R39, R4, R39 ;  /* 0x0000002704277220 */ /* 0x000fc60000410000 */
[----:B------:R1:W-:Y:S04]  /*ccd0*/  ST.E desc[UR36][R16.64+0x214], R33 ;  /* 0x0002142110007985 */ /* 0x0003e8000c101924 */
[----:B------:R2:W-:Y:S04]  /*cce0*/  ST.E desc[UR36][R16.64+0x220], R35 ;  /* 0x0002202310007985 */ /* 0x0005e8000c101924 */
[----:B------:R3:W-:Y:S01]  /*ccf0*/  ST.E desc[UR36][R16.64+0x224], R37 ;  /* 0x0002242510007985 */ /* 0x0007e2000c101924 */
[----:B0-----:R-:W-:-:S03]  /*cd00*/  FMUL.FTZ R31, R41, R134 ;  /* 0x00000086291f7220 */ /* 0x001fc60000410000 */
[----:B------:R0:W-:Y:S01]  /*cd10*/  ST.E desc[UR36][R16.64+0x230], R27 ;  /* 0x0002301b10007985 */ /* 0x0001e2000c101924 */
[----:B-1----:R-:W-:-:S03]  /*cd20*/  FMUL.FTZ R33, R41, R140 ;  /* 0x0000008c29217220 */ /* 0x002fc60000410000 */
[----:B------:R1:W-:Y:S01]  /*cd30*/  ST.E desc[UR36][R16.64+0x400], R29 ;  /* 0x0004001d10007985 */ /* 0x0003e2000c101924 */
[----:B--2---:R-:W-:-:S03]  /*cd40*/  FMUL.FTZ R35, R41, R138 ;  /* 0x0000008a29237220 */ /* 0x004fc60000410000 */
[----:B------:R2:W-:Y:S01]  /*cd50*/  ST.E desc[UR36][R16.64+0x218], R5 ;  /* 0x0002180510007985 */ /* 0x0005e2000c101924 */
[----:B---3--:R-:W-:-:S03]  /*cd60*/  FMUL.FTZ R37, R41, R136 ;  /* 0x0000008829257220 */ /* 0x008fc60000410000 */
[----:B------:R3:W-:Y:S01]  /*cd70*/  ST.E desc[UR36][R16.64+0x21c], R7 ;  /* 0x00021c0710007985 */ /* 0x0007e2000c101924 */
[----:B0-----:R-:W-:-:S03]  /*cd80*/  FMUL.FTZ R27, R41, R142 ;  /* 0x0000008e291b7220 */ /* 0x001fc60000410000 */
[----:B------:R0:W-:Y:S01]  /*cd90*/  ST.E desc[UR36][R16.64+0x228], R25 ;  /* 0x0002281910007985 */ /* 0x0001e2000c101924 */
[C---:B-1----:R-:W-:Y:S01]  /*cda0*/  FMUL.FTZ R29, R41.reuse, R128 ;  /* 0x00000080291d7220 */ /* 0x042fe20000410000 */
[C---:B--2---:R-:W-:Y:S01]  /*cdb0*/  FMUL.FTZ R5, R41.reuse, R132 ;  /* 0x0000008429057220 */ /* 0x044fe20000410000 */
[C---:B---3--:R-:W-:Y:S01]  /*cdc0*/  FMUL.FTZ R7, R41.reuse, R124 ;  /* 0x0000007c29077220 */ /* 0x048fe20000410000 */
[C---:B0-----:R-:W-:Y:S01]  /*cdd0*/  FMUL.FTZ R25, R41.reuse, R130 ;  /* 0x0000008229197220 */ /* 0x041fe20000410000 */
[----:B------:R0:W-:Y:S04]  /*cde0*/  ST.E desc[UR36][R16.64+0x404], R39 ;  /* 0x0004042710007985 */ /* 0x0001e8000c101924 */
        /* <DEDUP_REMOVED lines=15> */
[C---:B--2---:R-:W-:Y:S01]  /*cee0*/  FMUL.FTZ R5, R41.reuse, R112 ;  /* 0x0000007029057220 */ /* 0x044fe20000410000 */
[C---:B---3--:R-:W-:Y:S01]  /*cef0*/  FMUL.FTZ R7, R41.reuse, R104 ;  /* 0x0000006829077220 */ /* 0x048fe20000410000 */
[C---:B0-----:R-:W-:Y:S01]  /*cf00*/  FMUL.FTZ R25, R41.reuse, R110 ;  /* 0x0000006e29197220 */ /* 0x041fe20000410000 */
[C---:B-1----:R-:W-:Y:S01]  /*cf10*/  FMUL.FTZ R29, R41.reuse, R108 ;  /* 0x0000006c291d7220 */ /* 0x042fe20000410000 */
        /* <DEDUP_REMOVED lines=60> */
[----:B------:R0:W-:Y:S01]  /*d2e0*/  ST.E desc[UR36][R16.64+0x368], R39 ;  /* 0x0003682710007985 */ /* 0x0001e2000c101924 */
[----:B------:R-:W-:Y:S01]  /*d2f0*/  FMUL.FTZ R151, R41, R6 ;  /* 0x0000000629977220 */ /* 0x000fe20000410000 */
[C---:B------:R-:W-:Y:S02]  /*d300*/  FMUL.FTZ R149, R4.reuse, R149 ;  /* 0x0000009504957220 */ /* 0x040fe40000410000 */
[----:B------:R1:W-:Y:S01]  /*d310*/  ST.E desc[UR36][R16.64+0x36c], R27 ;  /* 0x00036c1b10007985 */ /* 0x0003e2000c101924 */
[C---:B------:R-:W-:Y:S01]  /*d320*/  FMUL.FTZ R145, R4.reuse, R145 ;  /* 0x0000009104917220 */ /* 0x040fe20000410000 */
[----:B------:R-:W-:-:S02]  /*d330*/  FMUL.FTZ R147, R4, R147 ;  /* 0x0000009304937220 */ /* 0x000fc40000410000 */
[----:B------:R2:W-:Y:S01]  /*d340*/  ST.E desc[UR36][R16.64+0x378], R31 ;  /* 0x0003781f10007985 */ /* 0x0005e2000c101924 */
[C---:B------:R-:W-:Y:S01]  /*d350*/  FMUL.FTZ R143, R4.reuse, R143 ;  /* 0x0000008f048f7220 */ /* 0x040fe20000410000 */
[C---:B------:R-:W-:Y:S02]  /*d360*/  FMUL.FTZ R135, R4.reuse, R135 ;  /* 0x0000008704877220 */ /* 0x040fe40000410000 */
[----:B------:R3:W-:Y:S01]  /*d370*/  ST.E desc[UR36][R16.64+0x37c], R33 ;  /* 0x00037c2110007985 */ /* 0x0007e2000c101924 */
[C---:B0-----:R-:W-:Y:S01]  /*d380*/  FMUL.FTZ R39, R41.reuse, R46 ;  /* 0x0000002e29277220 */ /* 0x041fe20000410000 */
[C---:B------:R-:W-:Y:S02]  /*d390*/  FMUL.FTZ R141, R4.reuse, R141 ;  /* 0x0000008d048d7220 */ /* 0x040fe40000410000 */
[----:B------:R0:W-:Y:S01]  /*d3a0*/  ST.E desc[UR36][R16.64+0x388], R35 ;  /* 0x0003882310007985 */ /* 0x0001e2000c101924 */
[----:B-1----:R-:W-:Y:S01]  /*d3b0*/  FMUL.FTZ R27, R41, R42 ;  /* 0x0000002a291b7220 */ /* 0x002fe20000410000 */
[----:B------:R-:W-:-:S02]  /*d3c0*/  FMUL.FTZ R139, R4, R139 ;  /* 0x0000008b048b7220 */ /* 0x000fc40000410000 */
[----:B------:R1:W-:Y:S01]  /*d3d0*/  ST.E desc[UR36][R16.64+0x38c], R37 ;  /* 0x00038c2510007985 */ /* 0x0003e2000c101924 */
[C---:B--2---:R-:W-:Y:S01]  /*d3e0*/  FMUL.FTZ R31, R41.reuse, R34 ;  /* 0x00000022291f7220 */ /* 0x044fe20000410000 */
[C---:B------:R-:W-:Y:S02]  /*d3f0*/  FMUL.FTZ R137, R4.reuse, R137 ;  /* 0x0000008904897220 */ /* 0x040fe40000410000 */
[----:B------:R2:W-:Y:S01]  /*d400*/  ST.E desc[UR36][R16.64+0x398], R5 ;  /* 0x0003980510007985 */ /* 0x0005e2000c101924 */
[C---:B---3--:R-:W-:Y:S01]  /*d410*/  FMUL.FTZ R33, R41.reuse, R40 ;  /* 0x0000002829217220 */ /* 0x048fe20000410000 */
[C---:B------:R-:W-:Y:S02]  /*d420*/  FMUL.FTZ R133, R4.reuse, R133 ;  /* 0x0000008504857220 */ /* 0x040fe40000410000 */
[----:B------:R3:W-:Y:S01]  /*d430*/  ST.E desc[UR36][R16.64+0x39c], R7 ;  /* 0x00039c0710007985 */ /* 0x0007e2000c101924 */
[----:B0-----:R-:W-:Y:S01]  /*d440*/  FMUL.FTZ R35, R41, R38 ;  /* 0x0000002629237220 */ /* 0x001fe20000410000 */
[----:B------:R-:W-:-:S02]  /*d450*/  FMUL.FTZ R125, R4, R125 ;  /* 0x0000007d047d7220 */ /* 0x000fc40000410000 */
[----:B------:R0:W-:Y:S01]  /*d460*/  ST.E desc[UR36][R16.64+0x3a8], R25 ;  /* 0x0003a81910007985 */ /* 0x0001e2000c101924 */
[C---:B-1----:R-:W-:Y:S01]  /*d470*/  FMUL.FTZ R37, R41.reuse, R36 ;  /* 0x0000002429257220 */ /* 0x042fe20000410000 */
[C---:B------:R-:W-:Y:S02]  /*d480*/  FMUL.FTZ R131, R4.reuse, R131 ;  /* 0x0000008304837220 */ /* 0x040fe40000410000 */
[----:B------:R1:W-:Y:S01]  /*d490*/  ST.E desc[UR36][R16.64+0x3ac], R29 ;  /* 0x0003ac1d10007985 */ /* 0x0003e2000c101924 */
[C---:B--2---:R-:W-:Y:S01]  /*d4a0*/  FMUL.FTZ R5, R41.reuse, R32 ;  /* 0x0000002029057220 */ /* 0x044fe20000410000 */
[C---:B------:R-:W-:Y:S01]  /*d4b0*/  FMUL.FTZ R129, R4.reuse, R129 ;  /* 0x0000008104817220 */ /* 0x040fe20000410000 */
[C---:B------:R-:W-:Y:S01]  /*d4c0*/  FMUL.FTZ R127, R4.reuse, R127 ;  /* 0x0000007f047f7220 */ /* 0x040fe20000410000 */
[C---:B---3--:R-:W-:Y:S01]  /*d4d0*/  FMUL.FTZ R7, R41.reuse, R24 ;  /* 0x0000001829077220 */ /* 0x048fe20000410000 */
[C---:B------:R-:W-:Y:S01]  /*d4e0*/  FMUL.FTZ R123, R4.reuse, R123 ;  /* 0x0000007b047b7220 */ /* 0x040fe20000410000 */
[C---:B------:R-:W-:Y:S01]  /*d4f0*/  FMUL.FTZ R115, R4.reuse, R115 ;  /* 0x0000007304737220 */ /* 0x040fe20000410000 */
[C---:B------:R-:W-:Y:S01]  /*d500*/  FMUL.FTZ R121, R4.reuse, R121 ;  /* 0x0000007904797220 */ /* 0x040fe20000410000 */
[C---:B0-----:R-:W-:Y:S01]  /*d510*/  FMUL.FTZ R25, R41.reuse, R30 ;  /* 0x0000001e29197220 */ /* 0x041fe20000410000 */
[C---:B------:R-:W-:Y:S01]  /*d520*/  FMUL.FTZ R119, R4.reuse, R119 ;  /* 0x0000007704777220 */ /* 0x040fe20000410000 */
[C---:B------:R-:W-:Y:S01]  /*d530*/  FMUL.FTZ R117, R4.reuse, R117 ;  /* 0x0000007504757220 */ /* 0x040fe20000410000 */
[C---:B------:R-:W-:Y:S01]  /*d540*/  FMUL.FTZ R113, R4.reuse, R113 ;  /* 0x0000007104717220 */ /* 0x040fe20000410000 */
[C---:B-1----:R-:W-:Y:S01]  /*d550*/  FMUL.FTZ R29, R41.reuse, R28 ;  /* 0x0000001c291d7220 */ /* 0x042fe20000410000 */
        /* <DEDUP_REMOVED lines=35> */
[----:B------:R-:W-:Y:S01]  /*d790*/  FMUL.FTZ R41, R41, R26 ;  /* 0x0000001a29297220 */ /* 0x000fe20000410000 */
        /* <DEDUP_REMOVED lines=63> */
[----:B------:R1:W-:Y:S04]  /*db90*/  ST.E desc[UR36][R16.64+0x3f8], R25 ;  /* 0x0003f81910007985 */ /* 0x0003e8000c101924 */
[----:B------:R2:W-:Y:S04]  /*dba0*/  ST.E desc[UR36][R16.64+0x3fc], R29 ;  /* 0x0003fc1d10007985 */ /* 0x0005e8000c101924 */
[----:B------:R3:W-:Y:S01]  /*dbb0*/  ST.E desc[UR36][R16.64+0x408], R41 ;  /* 0x0004082910007985 */ /* 0x0007e2000c101924 */
[----:B------:R4:W-:Y:S06]  /*dbc0*/  BAR.SYNC.DEFER_BLOCKING R206, 0x100 ;  /* 0x000400ce0000751d */ /* 0x0009ec0000010000 */
[----:B0-----:R-:W4:Y:S04]  /*dbd0*/  LDL R7, [R1+0x1f8] ;  /* 0x0001f80001077983 */ /* 0x001f280000100800 */
        /* <DEDUP_REMOVED lines=256> */
[----:B0-----:R-:W4:Y:S04]  /*ebe0*/  LD.E.64 R4, desc[UR36][R16.64+0x88] ;  /* 0x0000882410047980 */ /* 0x001f28000c101b00 */
[----:B-1----:R-:W4:Y:S04]  /*ebf0*/  LDL R6, [R1+0x68] ;  /* 0x0000680001067983 */ /* 0x002f280000100800 */
[----:B--2---:R-:W2:Y:S04]  /*ec00*/  LD.E R24, desc[UR36][R16.64+0x210] ;  /* 0x0002102410187980 */ /* 0x004ea8000c101900 */
[----:B------:R-:W2:Y:S04]  /*ec10*/  LD.E R25, desc[UR36][R16.64+0x214] ;  /* 0x0002142410197980 */ /* 0x000ea8000c101900 */
[----:B---3--:R-:W2:Y:S04]  /*ec20*/  LD.E R26, desc[UR36][R16.64+0x218] ;  /* 0x00021824101a7980 */ /* 0x008ea8000c101900 */
[----:B------:R-:W2:Y:S04]  /*ec30*/  LD.E R27, desc[UR36][R16.64+0x21c] ;  /* 0x00021c24101b7980 */ /* 0x000ea8000c101900 */
[----:B----4-:R-:W2:Y:S04]  /*ec40*/  LD.E R28, desc[UR36][R16.64+0x220] ;  /* 0x00022024101c7980 */ /* 0x010ea8000c101900 */
        /* <DEDUP_REMOVED lines=124> */
[----:B------:R-:W-:-:S02]  /*f410*/  ISETP.NE.U32.AND P0, PT, R6, RZ, PT ;  /* 0x000000ff0600720c */ /* 0x000fc40003f05070 */
[----:B------:R-:W-:Y:S02]  /*f420*/  R2UR UR7, R5 ;  /* 0x00000000050772ca */ /* 0x000fe400000e0000 */
[----:B------:R-:W-:Y:S02]  /*f430*/  R2UR UR6, R4 ;  /* 0x00000000040672ca */ /* 0x000fe400000e0000 */
[----:B------:R-:W-:Y:S02]  /*f440*/  F2FP.F16.F32.PACK_AB R154, R155, R154 ;  /* 0x0000009a9b9a723e */ /* 0x000fe400000000ff */
[----:B------:R-:W-:Y:S02]  /*f450*/  F2FP.F16.F32.PACK_AB R152, R152, R3 ;  /* 0x000000039898723e */ /* 0x000fe400000000ff */
[----:B------:R-:W-:Y:S02]  /*f460*/  F2FP.F16.F32.PACK_AB R153, R153, R212 ;  /* 0x000000d49999723e */ /* 0x000fe400000000ff */
[----:B------:R-:W-:Y:S01]  /*f470*/  F2FP.F16.F32.PACK_AB R155, R188, R187 ;  /* 0x000000bbbc9b723e */ /* 0x000fe200000000ff */
[----:B------:R-:W-:Y:S01]  /*f480*/  VOTEU.ANY UP0, P0 ;  /* 0x00000000003f7886 */ /* 0x000fe20000000100 */
[----:B------:R-:W-:-:S02]  /*f490*/  VIADD R6, R4, 0x80 ;  /* 0x0000008004067836 */ /* 0x000fc40000000000 */
[----:B------:R-:W-:Y:S01]  /*f4a0*/  IMAD.MOV.U32 R7, RZ, RZ, R5 ;  /* 0x000000ffff077224 */ /* 0x000fe200078e0005 */
[----:B--2---:R-:W-:-:S06]  /*f4b0*/  WARPGROUP.ARRIVE ;  /* 0x00000000000079c5 */ /* 0x004fcc0000000000 */
[----:B------:R-:W-:Y:S01]  /*f4c0*/  HGMMA.64x256x16.F32 R24, R152, gdesc[UR4].tnspB, R24, UP0, gsb0 ;  /* 0x43e0000498187df0 */ /* 0x000fe2000b800818 */
[----:B------:R-:W-:Y:S02]  /*f4d0*/  R2UR UR6, R6 ;  /* 0x00000000060672ca */ /* 0x000fe400000e0000 */
[----:B------:R-:W-:Y:S01]  /*f4e0*/  R2UR UR7, R7 ;  /* 0x00000000070772ca */ /* 0x000fe200000e0000 */
[----:B------:R-:W-:Y:S02]  /*f4f0*/  VIADD R6, R4, 0x100 ;  /* 0x0000010004067836 */ /* 0x000fe40000000000 */
[----:B------:R-:W-:Y:S01]  /*f500*/  IMAD.MOV.U32 R7, RZ, RZ, R5 ;  /* 0x000000ffff077224 */ /* 0x000fe200078e0005 */
[----:B------:R-:W-:Y:S02]  /*f510*/  WARPGROUP.DEPBAR.LE gsb0, 0x0 ;  /* 0x00008000000079c5 */ /* 0x000fe40000010000 */
[----:B------:R-:W-:Y:S02]  /*f520*/  F2FP.F16.F32.PACK_AB R152, R184, R183 ;  /* 0x000000b7b898723e */ /* 0x000fe400000000ff */
[----:B------:R-:W-:-:S02]  /*f530*/  F2FP.F16.F32.PACK_AB R153, R186, R185 ;  /* 0x000000b9ba99723e */ /* 0x000fc400000000ff */
[----:B------:R-:W-:Y:S02]  /*f540*/  F2FP.F16.F32.PACK_AB R154, R177, R180 ;  /* 0x000000b4b19a723e */ /* 0x000fe400000000ff */
[----:B------:R-:W-:Y:S01]  /*f550*/  F2FP.F16.F32.PACK_AB R155, R182, R181 ;  /* 0x000000b5b69b723e */ /* 0x000fe200000000ff */
        /* <DEDUP_REMOVED lines=130> */
[----:B------:R-:W-:Y:S02]  /*fd80*/  R2UR UR6, R6 ;  /* 0x00000000060672ca */ /* 0x000fe400000e0000 */
[----:B------:R-:W-:Y:S01]  /*fd90*/  R2UR UR7, R7 ;  /* 0x00000000070772ca */ /* 0x000fe200000e0000 */
[----:B------:R-:W-:Y:S01]  /*fda0*/  STL [R1+0x68], R0 ;  /* 0x0000680001007387 */ /* 0x000fe20000100800 */
[----:B------:R-:W-:Y:S02]  /*fdb0*/  VIADD R6, R4, 0x180 ;  /* 0x0000018004067836 */ /* 0x000fe40000000000 */
[----:B------:R-:W-:Y:S01]  /*fdc0*/  IMAD.MOV.U32 R7, RZ, RZ, R5 ;  /* 0x000000ffff077224 */ /* 0x000fe200078e0005 */
[----:B------:R-:W-:Y:S02]  /*fdd0*/  WARPGROUP.DEPBAR.LE gsb0, 0x0 ;  /* 0x00008000000079c5 */ /* 0x000fe40000010000 */
[----:B------:R-:W-:-:S02]  /*fde0*/  F2FP.F16.F32.PACK_AB R152, R173, R174 ;  /* 0x000000aead98723e */ /* 0x000fc400000000ff */
[----:B------:R-:W-:Y:S02]  /*fdf0*/  F2FP.F16.F32.PACK_AB R153, R176, R175 ;  /* 0x000000afb099723e */ /* 0x000fe400000000ff */
        /* <DEDUP_REMOVED lines=275> */
[----:B------:R-:W-:Y:S01]  /*10f30*/  VIADD R4, R4, 0x280 ;  /* 0x0000028004047836 */ /* 0x000fe20000000000 */
        /* <DEDUP_REMOVED lines=138> */
[----:B------:R-:W-:Y:S02]  /*117e0*/  WARPGROUP.DEPBAR.LE gsb0, 0x0 ;  /* 0x00008000000079c5 */ /* 0x000fe40000010000 */
[----:B------:R-:W-:Y:S02]  /*117f0*/  F2FP.F16.F32.PACK_AB R152, R14, R13 ;  /* 0x0000000d0e98723e */ /* 0x000fe400000000ff */
[----:B------:R-:W-:Y:S02]  /*11800*/  F2FP.F16.F32.PACK_AB R153, R18, R15 ;  /* 0x0000000f1299723e */ /* 0x000fe400000000ff */
[----:B------:R-:W-:-:S02]  /*11810*/  F2FP.F16.F32.PACK_AB R154, R11, R8 ;  /* 0x000000080b9a723e */ /* 0x000fc400000000ff */
        /* <DEDUP_REMOVED lines=131> */
[----:B------:R-:W-:Y:S02]  /*12050*/  STL [R1+0x68], R0 ;  /* 0x0000680001007387 */ /* 0x000fe40000100800 */
[----:B------:R-:W-:Y:S02]  /*12060*/  WARPGROUP.DEPBAR.LE gsb0, 0x0 ;  /* 0x00008000000079c5 */ /* 0x000fe40000010000 */
        /* <DEDUP_REMOVED lines=128> */
[----:B------:R0:W-:Y:S04]  /*12870*/  STL [R1+0x68], R0 ;  /* 0x0000680001007387 */ /* 0x0001e80000100800 */
[----:B------:R-:W2:Y:S04]  /*12880*/  LD.E R3, desc[UR36][R16.64+0x210] ;  /* 0x0002102410037980 */ /* 0x000ea8000c101900 */
[----:B------:R-:W3:Y:S04]  /*12890*/  LD.E R5, desc[UR36][R16.64+0x214] ;  /* 0x0002142410057980 */ /* 0x000ee8000c101900 */
[----:B0-----:R-:W4:Y:S04]  /*128a0*/  LD.E R0, desc[UR36][R16.64+0x390] ;  /* 0x0003902410007980 */ /* 0x001f28000c101900 */
        /* <DEDUP_REMOVED lines=125> */
[----:B----4-:R0:W-:Y:S04]  /*13080*/  ST.E desc[UR36][R16.64+0x390], R0 ;  /* 0x0003900010007985 */ /* 0x0101e8000c101924 */
[----:B0-----:R-:W4:Y:S04]  /*13090*/  LD.E R0, desc[UR36][R16.64+0x28] ;  /* 0x0000282410007980 */ /* 0x001f28000c101900 */
[----:B--2---:R0:W-:Y:S04]  /*130a0*/  ST.E desc[UR36][R16.64+0x210], R3 ;  /* 0x0002100310007985 */ /* 0x0041e8000c101924 */
[----:B---3--:R1:W-:Y:S04]  /*130b0*/  ST.E desc[UR36][R16.64+0x214], R5 ;  /* 0x0002140510007985 */ /* 0x0083e8000c101924 */
        /* <DEDUP_REMOVED lines=125> */
[----:B0-----:R1:W5:Y:S01]  /*13890*/  LDL R3, [R1+0x1f8] ;  /* 0x0001f80001037983 */ /* 0x0013620000100800 */
[----:B----4-:R-:W-:-:S04]  /*138a0*/  LOP3.LUT R0, R0, 0x1, RZ, 0xfc, !PT ;  /* 0x0000000100007812 */ /* 0x010fc800078efcff */
[----:B------:R-:W-:Y:S01]  /*138b0*/  ISETP.NE.AND P0, PT, R0, 0x3, PT ;  /* 0x000000030000780c */ /* 0x000fe20003f05270 */
[----:B------:R-:W-:-:S12]  /*138c0*/  BSSY B0, `(.L_x_11307) ;  /* 0x0000003000007945 */ /* 0x000fd80003800000 */
[----:B-1----:R-:W-:Y:S05]  /*138d0*/  @!P0 BRA `(.L_x_11308) ;  /* 0x0000000000048947 */ /* 0x002fea0003800000 */
[----:B------:R-:W-:Y:S01]  /*138e0*/  BPT.TRAP 0x1 ;  /* 0x000000040000795c */ /* 0x000fe20000300000 */
.L_x_11308:
[----:B------:R-:W-:Y:S05]  /*138f0*/  BSYNC B0 ;  /* 0x0000000000007941 */ /* 0x000fea0003800000 */
.L_x_11307:
[----:B------:R-:W2:Y:S04]  /*13900*/  LD.E.64 R4, desc[UR36][R16.64+0x48] ;  /* 0x0000482410047980 */ /* 0x000ea8000c101b00 */
[----:B------:R-:W3:Y:S01]  /*13910*/  LD.E R0, desc[UR36][R16.64+0x34] ;  /* 0x0000342410007980 */ /* 0x000ee2000c101900 */
[C---:B------:R-:W-:Y:S01]  /*13920*/  ISETP.GT.AND P0, PT, R10.reuse, R2, PT ;  /* 0x000000020a00720c */ /* 0x040fe20003f04270 */
[----:B------:R-:W-:Y:S01]  /*13930*/  VIADD R10, R10, 0xffffffff ;  /* 0xffffffff0a0a7836 */ /* 0x000fe20000000000 */
[----:B--2---:R-:W-:-:S05]  /*13940*/  MOV R4, R4 ;  /* 0x0000000400047202 */ /* 0x004fca0000000f00 */
[----:B-----5:R-:W-:-:S05]  /*13950*/  IMAD R3, R3, 0x8, R4 ;  /* 0x0000000803037824 */ /* 0x020fca00078e0204 */
[----:B---3--:R-:W-:-:S04]  /*13960*/  PRMT R0, R0, 0x654, R3 ;  /* 0x0000065400007816 */ /* 0x008fc80000000003 */
[----:B------:R0:W-:Y:S01]  /*13970*/  SYNCS.ARRIVE.TRANS64.RED.A1T0 RZ, [R0+URZ], RZ ;  /* 0x000000ff00ff79a7 */ /* 0x0001e2000810043f */
[----:B------:R-:W-:Y:S05]  /*13980*/  @P0 BRA `(.L_x_11309) ;  /* 0xffffff6000880947 */ /* 0x000fea000383ffff */
.L_x_11290:
[----:B------:R-:W-:-:S13]  /*13990*/  ISETP.GE.AND P0, PT, R10, UR40, PT ;  /* 0x000000280a007c0c */ /* 0x000fda000bf06270 */
[----:B------:R-:W-:Y:S05]  /*139a0*/  @!P0 BRA `(.L_x_11310) ;  /* 0x000000b000b88947 */ /* 0x000fea0003800000 */
[----:B------:R1:W5:Y:S01]  /*139b0*/  LDL.64 R2, [R1+0x158] ;  /* 0x0001580001027983 */ /* 0x0003620000100a00 */
[----:B------:R-:W-:-:S05]  /*139c0*/  IADD3 R4, P0, R16, 0x28, RZ ;  /* 0x0000002810047810 */ /* 0x000fca0007f1e0ff */
[----:B------:R-:W-:-:S08]  /*139d0*/  IMAD.X R5, RZ, RZ, R17, P0 ;  /* 0x000000ffff057224 */ /* 0x000fd000000e0611 */
.L_x_11343:
[----:B--2--5:R-:W2:Y:S04]  /*139e0*/  LD.E R7, desc[UR36][R2.64] ;  /* 0x0000002402077980 */ /* 0x024ea8000c101900 */
[----:B0-----:R-:W3:Y:S01]  /*139f0*/  LD.E R0, desc[UR36][R2.64+0x8] ;  /* 0x0000082402007980 */ /* 0x001ee2000c101900 */
[----:B--2---:R-:W-:-:S05]  /*13a00*/  VIADD R7, R7, 0x1 ;  /* 0x0000000107077836 */ /* 0x004fca0000000000 */
[----:B------:R-:W-:-:S13]  /*13a10*/  ISETP.NE.AND P0, PT, R7, 0x2, PT ;  /* 0x000000020700780c */ /* 0x000fda0003f05270 */
[----:B------:R0:W5:Y:S04]  /*13a20*/  @P0 LD.E R11, desc[UR36][R2.64+0x4] ;  /* 0x00000424020b0980 */ /* 0x000168000c101900 */
[----:B------:R-:W2:Y:S01]  /*13a30*/  @!P0 LD.E R6, desc[UR36][R2.64+0x4] ;  /* 0x0000042402068980 */ /* 0x000ea2000c101900 */
[----:B---3--:R-:W-:-:S03]  /*13a40*/  VIADD R9, R0, 0x1 ;  /* 0x0000000100097836 */ /* 0x008fc60000000000 */
[----:B------:R3:W-:Y:S04]  /*13a50*/  ST.E desc[UR36][R2.64], R7 ;  /* 0x0000000702007985 */ /* 0x0007e8000c101924 */
[----:B------:R0:W-:Y:S04]  /*13a60*/  ST.E desc[UR36][R2.64+0x8], R9 ;  /* 0x0000080902007985 */ /* 0x0001e8000c101924 */
[----:B------:R0:W-:Y:S01]  /*13a70*/  @!P0 ST.E desc[UR36][R2.64], RZ ;  /* 0x000000ff02008985 */ /* 0x0001e2000c101924 */
[----:B--2---:R-:W-:-:S05]  /*13a80*/  @!P0 LOP3.LUT R11, R6, 0x1, RZ, 0x3c, !PT ;  /* 0x00000001060b8812 */ /* 0x004fca00078e3cff */
[----:B------:R0:W-:Y:S04]  /*13a90*/  @!P0 ST.E desc[UR36][R2.64+0x4], R11 ;  /* 0x0000040b02008985 */ /* 0x0001e8000c101924 */
[----:B------:R-:W2:Y:S01]  /*13aa0*/  LDL R0, [R1] ;  /* 0x0000000001007983 */ /* 0x000ea20000100800 */
[----:B------:R-:W-:Y:S05]  /*13ab0*/  YIELD ;  /* 0x0000000000007946 */ /* 0x000fea0003800000 */
[----:B------:R-:W-:Y:S01]  /*13ac0*/  BSSY B0, `(.L_x_11311) ;  /* 0x0000006000007945 */ /* 0x000fe20003800000 */
[----:B---3--:R-:W-:Y:S01]  /*13ad0*/  @!P0 IMAD.MOV.U32 R7, RZ, RZ, RZ ;  /* 0x000000ffff078224 */ /* 0x008fe200078e00ff */
[----:B--2---:R-:W-:-:S04]  /*13ae0*/  LOP3.LUT R0, R0, 0x1, RZ, 0xfc, !PT ;  /* 0x0000000100007812 */ /* 0x004fc800078efcff */
[----:B------:R-:W-:-:S13]  /*13af0*/  ISETP.NE.AND P1, PT, R0, 0x3, PT ;  /* 0x000000030000780c */ /* 0x000fda0003f25270 */
[----:B0-----:R-:W-:Y:S05]  /*13b00*/  @!P1 BRA `(.L_x_11312) ;  /* 0x0000000000049947 */ /* 0x001fea0003800000 */
[----:B------:R-:W-:Y:S01]  /*13b10*/  BPT.TRAP 0x1 ;  /* 0x000000040000795c */ /* 0x000fe20000300000 */
.L_x_11312:
[----:B------:R-:W-:Y:S05]  /*13b20*/  BSYNC B0 ;  /* 0x0000000000007941 */ /* 0x000fea0003800000 */
.L_x_11311:
[----:B------:R-:W2:Y:S01]  /*13b30*/  LDL.64 R8, [R1+0x18] ;  /* 0x0000180001087983 */ /* 0x000ea20000100a00 */
[----:B-----5:R-:W-:Y:S02]  /*13b40*/  SHF.L.U32 R12, R11, 0x1f, RZ ;  /* 0x0000001f0b0c7819 */ /* 0x020fe400000006ff */
[----:B--2---:R-:W-:-:S05]  /*13b50*/  MOV R8, R8 ;  /* 0x0000000800087202 */ /* 0x004fca0000000f00 */
[----:B------:R-:W-:-:S04]  /*13b60*/  IMAD R7, R7, 0x8, R8 ;  /* 0x0000000807077824 */ /* 0x000fc800078e0208 */
[----:B------:R0:W2:Y:S01]  /*13b70*/  SYNCS.PHASECHK.TRANS64.TRYWAIT P0, [R7+URZ], R12 ;  /* 0x0000000c070075a7 */ /* 0x0000a2000800017f */
[----:B------:R0:W5:Y:S04]  /*13b80*/  LD.E R0, desc[UR36][R2.64] ;  /* 0x0000002402007980 */ /* 0x000168000c101900 */
[----:B------:R0:W5:Y:S01]  /*13b90*/  LD.E R6, desc[UR36][R2.64+0x4] ;  /* 0x0000042402067980 */ /* 0x000162000c101900 */
[----:B------:R-:W-:Y:S04]  /*13ba0*/  BSSY B0, `(.L_x_11313) ;  /* 0x0000003000007945 */ /* 0x000fe80003800000 */
[----:B------:R-:W-:Y:S05]  /*13bb0*/  @!P1 BRA `(.L_x_11314) ;  /* 0x0000000000049947 */ /* 0x000fea0003800000 */
[----:B------:R-:W-:Y:S01]  /*13bc0*/  BPT.TRAP 0x1 ;  /* 0x000000040000795c */ /* 0x000fe20000300000 */
.L_x_11314:
[----:B------:R-:W-:Y:S05]  /*13bd0*/  BSYNC B0 ;  /* 0x0000000000007941 */ /* 0x000fea0003800000 */
.L_x_11313:
[----:B------:R-:W-:Y:S04]  /*13be0*/  BSSY B0, `(.L_x_11315) ;  /* 0x0000006000007945 */ /* 0x000fe80003800000 */
[----:B--2---:R-:W-:Y:S05]  /*13bf0*/  @P0 BRA `(.L_x_11316) ;  /* 0x0000000000100947 */ /* 0x004fea0003800000 */
[----:B-----5:R-:W-:Y:S01]  /*13c00*/  IMAD R0, R0, 0x8, R8 ;  /* 0x0000000800007824 */ /* 0x020fe200078e0208 */
[----:B0-----:R-:W-:-:S04]  /*13c10*/  SHF.L.U32 R7, R6, 0x1f, RZ ;  /* 0x0000001f06077819 */ /* 0x001fc800000006ff */
[----:B------:R-:W0:Y:S02]  /*13c20*/  SYNCS.PHASECHK.TRANS64.TRYWAIT P0, [R0+URZ], R7 ;  /* 0x00000007000075a7 */ /* 0x000e24000800017f */
[----:B0-----:R-:W-:Y:S05]  /*13c30*/  @!P0 BRA `(.L_x_11317) ;  /* 0x0000013c00ec8947 */ /* 0x001fea0003800000 */
.L_x_11316:
[----:B------:R-:W-:Y:S05]  /*13c40*/  BSYNC B0 ;  /* 0x0000000000007941 */ /* 0x000fea0003800000 */
.L_x_11315:
[----:B0-----:R-:W2:Y:S04]  /*13c50*/  LD.E R7, desc[UR36][R2.64] ;  /* 0x0000002402077980 */ /* 0x001ea8000c101900 */
[----:B------:R-:W2:Y:S01]  /*13c60*/  LDL.64 R12, [R1+0x80] ;  /* 0x00008000010c7983 */ /* 0x000ea20000100a00 */
[----:B------:R-:W-:Y:S05]  /*13c70*/  WARPSYNC.ALL ;  /* 0x0000000000007948 */ /* 0x000fea0003800000 */
[----:B------:R-:W3:Y:S04]  /*13c80*/  LDL.64 R20, [R1+0x78] ;  /* 0x0000780001147983 */ /* 0x000ee80000100a00 */
[----:B------:R-:W4:Y:S04]  /*13c90*/  LDL.64 R8, [R1+0x78] ;  /* 0x0000780001087983 */ /* 0x000f280000100a00 */
[----:B------:R-:W4:Y:S01]  /*13ca0*/  LDL.64 R14, [R1+0x78] ;  /* 0x00007800010e7983 */ /* 0x000f220000100a00 */
[----:B--2--5:R-:W-:-:S02]  /*13cb0*/  IMAD R6, R7, 0x300, R12 ;  /* 0x0000030007067824 */ /* 0x024fc400078e020c */
[----:B------:R-:W-:Y:S01]  /*13cc0*/  IMAD.MOV.U32 R7, RZ, RZ, R13 ;  /* 0x000000ffff077224 */ /* 0x000fe200078e000d */
[----:B------:R-:W2:Y:S01]  /*13cd0*/  LDL.64 R18, [R1+0x78] ;  /* 0x0000780001127983 */ /* 0x000ea20000100a00 */
[----:B------:R-:W-:Y:S01]  /*13ce0*/  WARPGROUP.ARRIVE ;  /* 0x00000000000079c5 */ /* 0x000fe20000000000 */
[C---:B------:R-:W-:Y:S01]  /*13cf0*/  R2UR UR6, R6.reuse ;  /* 0x00000000060672ca */ /* 0x040fe200000e0000 */
[----:B------:R-:W-:Y:S01]  /*13d00*/  IMAD.MOV.U32 R0, RZ, RZ, 0x1 ;  /* 0x00000001ff007424 */ /* 0x000fe200078e00ff */
[----:B------:R-:W-:Y:S01]  /*13d10*/  R2UR UR7, R7 ;  /* 0x00000000070772ca */ /* 0x000fe200000e0000 */
[----:B------:R0:W-:Y:S04]  /*13d20*/  STL [R1+0x60], RZ ;  /* 0x000060ff01007387 */ /* 0x0001e80000100800 */
[----:B------:R0:W-:Y:S04]  /*13d30*/  STL [R1+0x60], R0 ;  /* 0x0000600001007387 */ /* 0x0001e80000100800 */
[----:B------:R0:W-:Y:S04]  /*13d40*/  STL [R1+0x60], R0 ;  /* 0x0000600001007387 */ /* 0x0001e80000100800 */
[----:B------:R0:W-:Y:S04]  /*13d50*/  STL [R1+0x60], R0 ;  /* 0x0000600001007387 */ /* 0x0001e80000100800 */
[----:B------:R0:W-:Y:S01]  /*13d60*/  STL [R1+0x60], R0 ;  /* 0x0000600001007387 */ /* 0x0001e20000100800 */
[----:B------:R-:W-:Y:S01]  /*13d70*/  VIADD R12, R6, 0x2 ;  /* 0x00000002060c7836 */ /* 0x000fe20000000000 */
[----:B---3--:R-:W-:-:S02]  /*13d80*/  R2UR UR4, R20 ;  /* 0x00000000140472ca */ /* 0x008fc400000e0000 */
[----:B------:R-:W-:-:S13]  /*13d90*/  R2UR UR5, R21 ;  /* 0x00000000150572ca */ /* 0x000fda00000e0000 */
[----:B------:R-:W-:Y:S01]  /*13da0*/  HGMMA.64x96x16.F32 R24, gdesc[UR4], RZ, !UPT, gsb0 ;  /* 0x01600000041879f0 */ /* 0x000fe2000c0008ff */
[----:B----4-:R-:W-:Y:S01]  /*13db0*/  VIADD R8, R8, 0x2 ;  /* 0x0000000208087836 */ /* 0x010fe20000000000 */
[----:B------:R-:W-:Y:S02]  /*13dc0*/  R2UR UR6, R12 ;  /* 0x000000000c0672ca */ /* 0x000fe400000e0000 */
[----:B------:R-:W-:Y:S02]  /*13dd0*/  R2UR UR7, R13 ;  /* 0x000000000d0772ca */ /* 0x000fe400000e0000 */
[----:B------:R-:W-:Y:S02]  /*13de0*/  R2UR UR4, R8 ;  /* 0x00000000080472ca */ /* 0x000fe400000e0000 */
[----:B------:R-:W-:Y:S01]  /*13df0*/  R2UR UR5, R9 ;  /* 0x00000000090572ca */ /* 0x000fe200000e0000 */
[----:B------:R-:W-:Y:S02]  /*13e00*/  WARPGROUP.DEPBAR.LE gsb0, 0x0 ;  /* 0x00008000000079c5 */ /* 0x000fe40000010000 */
[----:B------:R-:W3:Y:S04]  /*13e10*/  LD.E R20, desc[UR36][R4.64] ;  /* 0x0000002404147980 */ /* 0x000ee8000c101900 */
[----:B------:R0:W5:Y:S04]  /*13e20*/  LD.E R7, desc[UR36][R2.64] ;  /* 0x0000002402077980 */ /* 0x000168000c101900 */
[----:B------:R0:W5:Y:S01]  /*13e30*/  LD.E R11, desc[UR36][R2.64+0x4] ;  /* 0x00000424020b7980 */ /* 0x000162000c101900 */
[----:B------:R-:W-:Y:S01]  /*13e40*/  WARPGROUP.ARRIVE ;  /* 0x00000000000079c5 */ /* 0x000fe20000000000 */
[----:B------:R-:W-:Y:S01]  /*13e50*/  VIADD R14, R14, 0x4 ;  /* 0x000000040e0e7836 */ /* 0x000fe20000000000 */
[----:B------:R-:W-:Y:S01]  /*13e60*/  BSSY B0, `(.L_x_11318) ;  /* 0x000001a000007945 */ /* 0x000fe20003800000 */
[----:B------:R-:W-:-:S02]  /*13e70*/  VIADD R8, R6, 0x4 ;  /* 0x0000000406087836 */ /* 0x000fc40000000000 */
[--C-:B------:R-:W-:Y:S01]  /*13e80*/  IMAD.MOV.U32 R9, RZ, RZ, R13.reuse ;  /* 0x000000ffff097224 */ /* 0x100fe200078e000d */
[----:B------:R-:W-:Y:S01]  /*13e90*/  HGMMA.64x96x16.F32 R24, gdesc[UR4], R24, gsb0 ;  /* 0x01600000041879f0 */ /* 0x000fe20008000818 */
[----:B------:R-:W-:Y:S01]  /*13ea0*/  R2UR UR4, R14 ;  /* 0x000000000e0472ca */ /* 0x000fe200000e0000 */
[----:B--2---:R-:W-:Y:S01]  /*13eb0*/  VIADD R18, R18, 0x6 ;  /* 0x0000000612127836 */ /* 0x004fe20000000000 */
[----:B------:R-:W-:Y:S01]  /*13ec0*/  R2UR UR6, R8 ;  /* 0x00000000080672ca */ /* 0x000fe200000e0000 */
[----:B------:R-:W-:Y:S01]  /*13ed0*/  VIADD R8, R6, 0x6 ;  /* 0x0000000606087836 */ /* 0x000fe20000000000 */
[----:B------:R-:W-:Y:S01]  /*13ee0*/  R2UR UR7, R9 ;  /* 0x00000000090772ca */ /* 0x000fe200000e0000 */
[----:B------:R-:W-:Y:S01]  /*13ef0*/  IMAD.MOV.U32 R9, RZ, RZ, R13 ;  /* 0x000000ffff097224 */ /* 0x000fe200078e000d */
[----:B------:R-:W-:Y:S01]  /*13f00*/  R2UR UR5, R15 ;  /* 0x000000000f0572ca */ /* 0x000fe200000e0000 */
[----:B------:R-:W-:Y:S02]  /*13f10*/  WARPGROUP.DEPBAR.LE gsb0, 0x0 ;  /* 0x00008000000079c5 */ /* 0x000fe40000010000 */
[----:B------:R-:W-:-:S10]  /*13f20*/  WARPGROUP.ARRIVE ;  /* 0x00000000000079c5 */ /* 0x000fd40000000000 */
        /* <DEDUP_REMOVED lines=8> */
[----:B---3--:R-:W-:-:S04]  /*13fb0*/  LOP3.LUT R20, R20, 0x1, RZ, 0xfc, !PT ;  /* 0x0000000114147812 */ /* 0x008fc800078efcff */
[----:B------:R-:W-:Y:S01]  /*13fc0*/  ISETP.NE.AND P0, PT, R20, 0x3, PT ;  /* 0x000000031400780c */ /* 0x000fe20003f05270 */
[----:B------:R-:W-:-:S12]  /*13fd0*/  WARPGROUP.DEPBAR.LE gsb0, 0x0 ;  /* 0x00008000000079c5 */ /* 0x000fd80000010000 */
[----:B0-----:R-:W-:Y:S05]  /*13fe0*/  @!P0 BRA `(.L_x_11319) ;  /* 0x0000000000048947 */ /* 0x001fea0003800000 */
[----:B------:R-:W-:Y:S01]  /*13ff0*/  BPT.TRAP 0x1 ;  /* 0x000000040000795c */ /* 0x000fe20000300000 */
.L_x_11319:
[----:B------:R-:W-:Y:S05]  /*14000*/  BSYNC B0 ;  /* 0x0000000000007941 */ /* 0x000fea0003800000 */
.L_x_11318:
[----:B------:R-:W2:Y:S01]  /*14010*/  LD.E.64 R8, desc[UR36][R4.64+0x18] ;  /* 0x0000182404087980 */ /* 0x000ea2000c101b00 */
[----:B-----5:R-:W-:Y:S02]  /*14020*/  SHF.L.U32 R12, R11, 0x1f, RZ ;  /* 0x0000001f0b0c7819 */ /* 0x020fe400000006ff */
[----:B--2---:R-:W-:-:S05]  /*14030*/  MOV R8, R8 ;  /* 0x0000000800087202 */ /* 0x004fca0000000f00 */
[----:B------:R-:W-:-:S04]  /*14040*/  IMAD R7, R7, 0x8, R8 ;  /* 0x0000000807077824 */ /* 0x000fc800078e0208 */
[----:B------:R0:W2:Y:S01]  /*14050*/  SYNCS.PHASECHK.TRANS64.TRYWAIT P0, [R7+URZ], R12 ;  /* 0x0000000c070075a7 */ /* 0x0000a2000800017f */
[----:B------:R-:W3:Y:S04]  /*14060*/  LD.E R9, desc[UR36][R4.64] ;  /* 0x0000002404097980 */ /* 0x000ee8000c101900 */
[----:B------:R0:W5:Y:S04]  /*14070*/  LD.E R6, desc[UR36][R2.64] ;  /* 0x0000002402067980 */ /* 0x000168000c101900 */
[----:B------:R0:W5:Y:S01]  /*14080*/  LD.E R8, desc[UR36][R2.64+0x4] ;  /* 0x0000042402087980 */ /* 0x000162000c101900 */
[----:B------:R-:W-:Y:S01]  /*14090*/  BSSY B0, `(.L_x_11320) ;  /* 0x0000005000007945 */ /* 0x000fe20003800000 */
[----:B---3--:R-:W-:-:S04]  /*140a0*/  LOP3.LUT R9, R9, 0x1, RZ, 0xfc, !PT ;  /* 0x0000000109097812 */ /* 0x008fc800078efcff */
[----:B------:R-:W-:-:S13]  /*140b0*/  ISETP.NE.AND P1, PT, R9, 0x3, PT ;  /* 0x000000030900780c */ /* 0x000fda0003f25270 */
[----:B0-2---:R-:W-:Y:S05]  /*140c0*/  @!P1 BRA `(.L_x_11321) ;  /* 0x0000000000049947 */ /* 0x005fea0003800000 */
[----:B------:R-:W-:Y:S01]  /*140d0*/  BPT.TRAP 0x1 ;  /* 0x000000040000795c */ /* 0x000fe20000300000 */
.L_x_11321:
[----:B------:R-:W-:Y:S05]  /*140e0*/  BSYNC B0 ;  /* 0x0000000000007941 */ /* 0x000fea0003800000 */
.L_x_11320:
[----:B------:R-:W-:Y:S04]  /*140f0*/  BSSY B0, `(.L_x_11322) ;  /* 0x0000008000007945 */ /* 0x000fe80003800000 */
[----:B------:R-:W-:Y:S05]  /*14100*/  @P0 BRA `(.L_x_11323) ;  /* 0x0000000000180947 */ /* 0x000fea0003800000 */
[----:B------:R-:W2:Y:S01]  /*14110*/  LD.E.64 R4, desc[UR36][R4.64+0x18] ;  /* 0x0000182404047980 */ /* 0x000ea2000c101b00 */
[----:B-----5:R-:W-:Y:S02]  /*14120*/  SHF.L.U32 R8, R8, 0x1f, RZ ;  /* 0x0000001f08087819 */ /* 0x020fe400000006ff */
[----:B--2---:R-:W-:-:S05]  /*14130*/  MOV R7, R4 ;  /* 0x0000000400077202 */ /* 0x004fca0000000f00 */
[----:B------:R-:W-:-:S04]  /*14140*/  IMAD R7, R6, 0x8, R7 ;  /* 0x0000000806077824 */ /* 0x000fc800078e0207 */
[----:B------:R-:W0:Y:S02]  /*14150*/  SYNCS.PHASECHK.TRANS64.TRYWAIT P0, [R7+URZ], R8 ;  /* 0x00000008070075a7 */ /* 0x000e24000800017f */
[----:B0-----:R-:W-:Y:S05]  /*14160*/  @!P0 BRA `(.L_x_11324) ;  /* 0x0000013800b48947 */ /* 0x001fea0003800000 */
.L_x_11323:
[----:B------:R-:W-:Y:S05]  /*14170*/  BSYNC B0 ;  /* 0x0000000000007941 */ /* 0x000fea0003800000 */
.L_x_11322:
[----:B0-----:R-:W2:Y:S04]  /*14180*/  LDL R7, [R1+0x70] ;  /* 0x0000700001077983 */ /* 0x001ea80000100800 */
[----:B------:R-:W3:Y:S04]  /*14190*/  LD.E R11, desc[UR36][R2.64] ;  /* 0x00000024020b7980 */ /* 0x000ee8000c101900 */
[----:B------:R-:W3:Y:S04]  /*141a0*/  LDL.64 R20, [R1+0xf8] ;  /* 0x0000f80001147983 */ /* 0x000ee80000100a00 */
[----:B------:R-:W4:Y:S04]  /*141b0*/  LDL.64 R4, [R1+0xf0] ;  /* 0x0000f00001047983 */ /* 0x000f280000100a00 */
[----:B-----5:R-:W4:Y:S04]  /*141c0*/  LDL.64 R8, [R1+0xf0] ;  /* 0x0000f00001087983 */ /* 0x020f280000100a00 */
[----:B------:R-:W4:Y:S04]  /*141d0*/  LDL.64 R12, [R1+0xf0] ;  /* 0x0000f000010c7983 */ /* 0x000f280000100a00 */
[----:B------:R-:W4:Y:S01]  /*141e0*/  LDL.64 R14, [R1+0xf0] ;  /* 0x0000f000010e7983 */ /* 0x000f220000100a00 */
[----:B------:R-:W-:Y:S05]  /*141f0*/  WARPSYNC.ALL ;  /* 0x0000000000007948 */ /* 0x000fea0003800000 */
[----:B------:R-:W-:Y:S01]  /*14200*/  WARPGROUP.ARRIVE ;  /* 0x00000000000079c5 */ /* 0x000fe20000000000 */
[----:B------:R-:W4:Y:S01]  /*14210*/  LDL.64 R18, [R1+0xf0] ;  /* 0x0000f00001127983 */ /* 0x000f220000100a00 */
[----:B--2---:R-:W-:Y:S01]  /*14220*/  ISETP.NE.U32.AND P0, PT, R7, RZ, PT ;  /* 0x000000ff0700720c */ /* 0x004fe20003f05070 */
[----:B---3--:R-:W-:-:S02]  /*14230*/  IMAD R6, R11, 0xc00, R20 ;  /* 0x00000c000b067824 */ /* 0x008fc400078e0214 */
[----:B------:R-:W-:Y:S01]  /*14240*/  IMAD.MOV.U32 R7, RZ, RZ, R21 ;  /* 0x000000ffff077224 */ /* 0x000fe200078e0015 */
[----:B----4-:R-:W-:Y:S02]  /*14250*/  R2UR UR4, R4 ;  /* 0x00000000040472ca */ /* 0x010fe400000e0000 */
[----:B------:R-:W-:Y:S02]  /*14260*/  R2UR UR6, R6 ;  /* 0x00000000060672ca */ /* 0x000fe400000e0000 */
[----:B------:R-:W-:Y:S02]  /*14270*/  R2UR UR7, R7 ;  /* 0x00000000070772ca */ /* 0x000fe400000e0000 */
[----:B------:R-:W-:-:S03]  /*14280*/  R2UR UR5, R5 ;  /* 0x00000000050572ca */ /* 0x000fc600000e0000 */
[----:B------:R-:W-:Y:S01]  /*14290*/  VOTEU.ANY UP0, P0 ;  /* 0x00000000003f7886 */ /* 0x000fe20000000100 */
[----:B------:R-:W-:Y:S01]  /*142a0*/  VIADD R8, R8, 0x2 ;  /* 0x0000000208087836 */ /* 0x000fe20000000000 */
[----:B------:R0:W-:Y:S01]  /*142b0*/  STL [R1+0x70], R0 ;  /* 0x0000700001007387 */ /* 0x0001e20000100800 */
[----:B------:R-:W-:Y:S02]  /*142c0*/  VIADD R4, R6, 0x2 ;  /* 0x0000000206047836 */ /* 0x000fe40000000000 */
[----:B------:R-:W-:Y:S01]  /*142d0*/  VIADD R12, R12, 0x4 ;  /* 0x000000040c0c7836 */ /* 0x000fe20000000000 */
[----:B------:R0:W5:Y:S04]  /*142e0*/  LDL R7, [R1+0xc] ;  /* 0x00000c0001077983 */ /* 0x0001680000100800 */
[----:B------:R-:W-:Y:S01]  /*142f0*/  HGMMA.64x96x16.F32 R24, gdesc[UR4], R24, UP0, gsb0 ;  /* 0x01600000041879f0 */ /* 0x000fe2000b800818 */
[----:B------:R-:W-:Y:S01]  /*14300*/  IMAD.MOV.U32 R5, RZ, RZ, R21 ;  /* 0x000000ffff057224 */ /* 0x000fe200078e0015 */
[----:B------:R-:W-:-:S02]  /*14310*/  R2UR UR6, R4 ;  /* 0x00000000040672ca */ /* 0x000fc400000e0000 */
[----:B------:R-:W-:Y:S02]  /*14320*/  R2UR UR4, R8 ;  /* 0x00000000080472ca */ /* 0x000fe400000e0000 */
[----:B------:R-:W-:Y:S02]  /*14330*/  R2UR UR7, R5 ;  /* 0x00000000050772ca */ /* 0x000fe400000e0000 */
[----:B------:R-:W-:Y:S02]  /*14340*/  R2UR UR5, R9 ;  /* 0x00000000090572ca */ /* 0x000fe400000e0000 */
[----:B------:R-:W2:Y:S01]  /*14350*/  LDL.64 R8, [R1+0xf0] ;  /* 0x0000f00001087983 */ /* 0x000ea20000100a00 */
[----:B------:R-:W-:Y:S02]  /*14360*/  VIADD R4, R6, 0x4 ;  /* 0x0000000406047836 */ /* 0x000fe40000000000 */
[----:B------:R-:W-:Y:S01]  /*14370*/  IMAD.MOV.U32 R5, RZ, RZ, R21 ;  /* 0x000000ffff057224 */ /* 0x000fe200078e0015 */
[----:B------:R-:W-:-:S02]  /*14380*/  WARPGROUP.DEPBAR.LE gsb0, 0x0 ;  /* 0x00008000000079c5 */ /* 0x000fc40000010000 */
[----:B------:R-:W-:-:S06]  /*14390*/  WARPGROUP.ARRIVE ;  /* 0x00000000000079c5 */ /* 0x000fcc0000000000 */
[----:B------:R-:W-:Y:S01]  /*143a0*/  HGMMA.64x96x16.F32 R24, gdesc[UR4], R24, gsb0 ;  /* 0x01600000041879f0 */ /* 0x000fe20008000818 */
[----:B------:R-:W-:Y:S02]  /*143b0*/  R2UR UR6, R4 ;  /* 0x00000000040672ca */ /* 0x000fe400000e0000 */
[----:B------:R-:W-:Y:S02]  /*143c0*/  R2UR UR7, R5 ;  /* 0x00000000050772ca */ /* 0x000fe400000e0000 */
[----:B------:R-:W-:Y:S02]  /*143d0*/  R2UR UR4, R12 ;  /* 0x000000000c0472ca */ /* 0x000fe400000e0000 */
[----:B------:R-:W-:Y:S02]  /*143e0*/  R2UR UR5, R13 ;  /* 0x000000000d0572ca */ /* 0x000fe400000e0000 */
[----:B------:R-:W3:Y:S01]  /*143f0*/  LDL.64 R12, [R1+0xf0] ;  /* 0x0000f000010c7983 */ /* 0x000ee20000100a00 */
[----:B------:R-:W-:-:S02]  /*14400*/  VIADD R14, R14, 0x6 ;  /* 0x000000060e0e7836 */ /* 0x000fc40000000000 */
[----:B------:R-:W-:Y:S02]  /*14410*/  VIADD R4, R6, 0x6 ;  /* 0x0000000606047836 */ /* 0x000fe40000000000 */
[----:B------:R-:W-:Y:S01]  /*14420*/  IMAD.MOV.U32 R5, RZ, RZ, R21 ;  /* 0x000000ffff057224 */ /* 0x000fe200078e0015 */
[----:B------:R-:W-:Y:S02]  /*14430*/  WARPGROUP.DEPBAR.LE gsb0, 0x0 ;  /* 0x00008000000079c5 */ /* 0x000fe40000010000 */
[----:B------:R-:W-:-:S06]  /*14440*/  WARPGROUP.ARRIVE ;  /* 0x00000000000079c5 */ /* 0x000fcc0000000000 */
[----:B------:R-:W-:Y:S01]  /*14450*/  HGMMA.64x96x16.F32 R24, gdesc[UR4], R24, gsb0 ;  /* 0x01600000041879f0 */ /* 0x000fe20008000818 */
[----:B------:R-:W-:Y:S02]  /*14460*/  R2UR UR6, R4 ;  /* 0x00000000040672ca */ /* 0x000fe400000e0000 */
[----:B------:R-:W-:Y:S02]  /*14470*/  R2UR UR7, R5 ;  /* 0x00000000050772ca */ /* 0x000fe400000e0000 */
[----:B------:R-:W-:Y:S02]  /*14480*/  R2UR UR4, R14 ;  /* 0x000000000e0472ca */ /* 0x000fe400000e0000 */
[----:B------:R-:W-:Y:S02]  /*14490*/  R2UR UR5, R15 ;  /* 0x000000000f0572ca */ /* 0x000fe400000e0000 */
[----:B------:R-:W4:Y:S01]  /*144a0*/  LDL.64 R14, [R1+0xf0] ;  /* 0x0000f000010e7983 */ /* 0x000f220000100a00 */
        /* <DEDUP_REMOVED lines=11> */
[----:B--2---:R-:W-:-:S02]  /*14560*/  VIADD R8, R8, 0x402 ;  /* 0x0000040208087836 */ /* 0x004fc40000000000 */
        /* <DEDUP_REMOVED lines=9> */
[----:B------:R-:W2:Y:S01]  /*14600*/  LDL.64 R8, [R1+0xf0] ;  /* 0x0000f00001087983 */ /* 0x000ea20000100a00 */
[----:B---3--:R-:W-:-:S02]  /*14610*/  VIADD R12, R12, 0x404 ;  /* 0x000004040c0c7836 */ /* 0x008fc40000000000 */
        /* <DEDUP_REMOVED lines=9> */
[----:B------:R-:W3:Y:S01]  /*146b0*/  LDL.64 R12, [R1+0xf0] ;  /* 0x0000f000010c7983 */ /* 0x000ee20000100a00 */
[----:B----4-:R-:W-:-:S02]  /*146c0*/  VIADD R14, R14, 0x406 ;  /* 0x000004060e0e7836 */ /* 0x010fc40000000000 */
        /* <DEDUP_REMOVED lines=64> */
[----:B--2---:R-:W-:Y:S02]  /*14ad0*/  VIADD R8, R8, 0xc02 ;  /* 0x00000c0208087836 */ /* 0x004fe40000000000 */
[----:B------:R-:W-:-:S02]  /*14ae0*/  VIADD R4, R6, 0x902 ;  /* 0x0000090206047836 */ /* 0x000fc40000000000 */
[----:B------:R-:W-:Y:S01]  /*14af0*/  IMAD.MOV.U32 R5, RZ, RZ, R21 ;  /* 0x000000ffff057224 */ /* 0x000fe200078e0015 */
[----:B------:R-:W-:Y:S02]  /*14b00*/  WARPGROUP.DEPBAR.LE gsb0, 0x0 ;  /* 0x00008000000079c5 */ /* 0x000fe40000010000 */
[----:B------:R-:W-:-:S06]  /*14b10*/  WARPGROUP.ARRIVE ;  /* 0x00000000000079c5 */ /* 0x000fcc0000000000 */
[----:B------:R-:W-:Y:S01]  /*14b20*/  HGMMA.64x96x16.F32 R24, gdesc[UR4], R24, gsb0 ;  /* 0x01600000041879f0 */ /* 0x000fe20008000818 */
[----:B------:R-:W-:Y:S02]  /*14b30*/  R2UR UR6, R4 ;  /* 0x00000000040672ca */ /* 0x000fe400000e0000 */
[----:B------:R-:W-:Y:S02]  /*14b40*/  R2UR UR7, R5 ;  /* 0x00000000050772ca */ /* 0x000fe400000e0000 */
[----:B------:R-:W-:Y:S01]  /*14b50*/  R2UR UR4, R8 ;  /* 0x00000000080472ca */ /* 0x000fe200000e0000 */
[----:B---3--:R-:W-:Y:S01]  /*14b60*/  VIADD R12, R12, 0xc04 ;  /* 0x00000c040c0c7836 */ /* 0x008fe20000000000 */
[----:B------:R-:W-:Y:S01]  /*14b70*/  R2UR UR5, R9 ;  /* 0x00000000090572ca */ /* 0x000fe200000e0000 */
[----:B------:R-:W-:Y:S01]  /*14b80*/  VIADD R20, R6, 0x904 ;  /* 0x0000090406147836 */ /* 0x000fe20000000000 */
[----:B------:R-:W2:Y:S01]  /*14b90*/  LDL R5, [R1] ;  /* 0x0000000001057983 */ /* 0x000ea20000100800 */
[----:B------:R-:W-:-:S02]  /*14ba0*/  WARPGROUP.DEPBAR.LE gsb0, 0x0 ;  /* 0x00008000000079c5 */ /* 0x000fc40000010000 */
[----:B------:R-:W-:-:S08]  /*14bb0*/  WARPGROUP.ARRIVE ;  /* 0x00000000000079c5 */ /* 0x000fd00000000000 */
[----:B------:R-:W-:Y:S01]  /*14bc0*/  HGMMA.64x96x16.F32 R24, gdesc[UR4], R24, gsb0 ;  /* 0x01600000041879f0 */ /* 0x000fe20008000818 */
[----:B------:R-:W-:Y:S02]  /*14bd0*/  R2UR UR6, R20 ;  /* 0x00000000140672ca */ /* 0x000fe400000e0000 */
[----:B------:R-:W-:Y:S02]  /*14be0*/  R2UR UR7, R21 ;  /* 0x00000000150772ca */ /* 0x000fe400000e0000 */
[----:B------:R-:W-:Y:S02]  /*14bf0*/  R2UR UR4, R12 ;  /* 0x000000000c0472ca */ /* 0x000fe400000e0000 */
[----:B------:R-:W-:Y:S01]  /*14c00*/  R2UR UR5, R13 ;  /* 0x000000000d0572ca */ /* 0x000fe200000e0000 */
[----:B----4-:R-:W-:Y:S02]  /*14c10*/  VIADD R14, R14, 0xc06 ;  /* 0x00000c060e0e7836 */ /* 0x010fe40000000000 */
        /* <DEDUP_REMOVED lines=26> */
[----:B------:R-:W-:-:S02]  /*14dc0*/  WARPGROUP.DEPBAR.LE gsb0, 0x0 ;  /* 0x00008000000079c5 */ /* 0x000fc40000010000 */
[----:B------:R0:W-:Y:S06]  /*14dd0*/  BAR.ARV R205, 0x100 ;  /* 0x000400cd0000751d */ /* 0x0001ec0000002000 */
[----:B------:R0:W5:Y:S01]  /*14de0*/  LD.E R4, desc[UR36][R2.64] ;  /* 0x0000002402047980 */ /* 0x000162000c101900 */
[----:B--2---:R-:W-:-:S04]  /*14df0*/  LOP3.LUT R5, R5, 0x1, RZ, 0xfc, !PT ;  /* 0x0000000105057812 */ /* 0x004fc800078efcff */
[----:B------:R-:W-:Y:S01]  /*14e00*/  ISETP.NE.AND P0, PT, R5, 0x3, PT ;  /* 0x000000030500780c */ /* 0x000fe20003f05270 */
[----:B------:R-:W-:-:S12]  /*14e10*/  BSSY B0, `(.L_x_11325) ;  /* 0x0000003000007945 */ /* 0x000fd80003800000 */
[----:B0-----:R-:W-:Y:S05]  /*14e20*/  @!P0 BRA `(.L_x_11326) ;  /* 0x0000000000048947 */ /* 0x001fea0003800000 */
[----:B------:R-:W-:Y:S01]  /*14e30*/  BPT.TRAP 0x1 ;  /* 0x000000040000795c */ /* 0x000fe20000300000 */
.L_x_11326:
[----:B------:R-:W-:Y:S05]  /*14e40*/  BSYNC B0 ;  /* 0x0000000000007941 */ /* 0x000fea0003800000 */
.L_x_11325:
[----:B------:R-:W2:Y:S02]  /*14e50*/  LDL.64 R8, [R1+0x20] ;  /* 0x0000200001087983 */ /* 0x000ea40000100a00 */
[----:B--2---:R-:W-:-:S05]  /*14e60*/  MOV R5, R8 ;  /* 0x0000000800057202 */ /* 0x004fca0000000f00 */
[----:B-----5:R-:W-:-:S05]  /*14e70*/  IMAD R4, R4, 0x8, R5 ;  /* 0x0000000804047824 */ /* 0x020fca00078e0205 */
[----:B------:R-:W-:-:S04]  /*14e80*/  PRMT R4, R7, 0x654, R4 ;  /* 0x0000065407047816 */ /* 0x000fc80000000004 */
[----:B------:R0:W-:Y:S01]  /*14e90*/  SYNCS.ARRIVE.TRANS64.RED.A1T0 RZ, [R4+URZ], RZ ;  /* 0x000000ff04ff79a7 */ /* 0x0001e2000810043f */
[----:B------:R-:W2:Y:S04]  /*14ea0*/  LD.E.64 R12, desc[UR36][R16.64+0x150] ;  /* 0x00015024100c7980 */ /* 0x000ea8000c101b00 */
        /* <DEDUP_REMOVED lines=14> */
[----:B------:R-:W-:Y:S01]  /*14f90*/  BSSY B0, `(.L_x_11327) ;  /* 0x00000a6000007945 */ /* 0x000fe20003800000 */
[-C--:B--2---:R-:W-:Y:S01]  /*14fa0*/  FMUL.FTZ R21, R31, R11.reuse ;  /* 0x0000000b1f157220 */ /* 0x084fe20000410000 */
[-C--:B------:R-:W-:Y:S01]  /*14fb0*/  FMUL.FTZ R13, R27, R11.reuse ;  /* 0x0000000b1b0d7220 */ /* 0x080fe20000410000 */
[----:B------:R-:W-:Y:S01]  /*14fc0*/  SHF.R.S32.HI R31, RZ, 0x1f, R14 ;  /* 0x0000001fff1f7819 */ /* 0x000fe2000001140e */
[-C--:B------:R-:W-:Y:S01]  /*14fd0*/  FMUL.FTZ R27, R38, R11.reuse ;  /* 0x0000000b261b7220 */ /* 0x080fe20000410000 */
[-C--:B------:R-:W-:Y:S01]  /*14fe0*/  FMUL.FTZ R38, R40, R11.reuse ;  /* 0x0000000b28267220 */ /* 0x080fe20000410000 */
[-C--:B------:R-:W-:Y:S01]  /*14ff0*/  FMUL.FTZ R72, R25, R11.reuse ;  /* 0x0000000b19487220 */ /* 0x080fe20000410000 */
[-C--:B------:R-:W-:Y:S01]  /*15000*/  FMUL.FTZ R40, R41, R11.reuse ;  /* 0x0000000b29287220 */ /* 0x080fe20000410000 */
[-C--:B------:R-:W-:Y:S01]  /*15010*/  FMUL.FTZ R25, R34, R11.reuse ;  /* 0x0000000b22197220 */ /* 0x080fe20000410000 */
[----:B------:R-:W-:Y:S01]  /*15020*/  LEA.HI R41, R31, R14, RZ, 0x7 ;  /* 0x0000000e1f297211 */ /* 0x000fe200078f38ff */
[-C--:B------:R-:W-:Y:S01]  /*15030*/  FMUL.FTZ R34, R36, R11.reuse ;  /* 0x0000000b24227220 */ /* 0x080fe20000410000 */
[-C--:B------:R-:W-:Y:S01]  /*15040*/  FMUL.FTZ R36, R37, R11.reuse ;  /* 0x0000000b25247220 */ /* 0x080fe20000410000 */
[-C--:B------:R-:W-:Y:S01]  /*15050*/  FMUL.FTZ R37, R43, R11.reuse ;  /* 0x0000000b2b257220 */ /* 0x080fe20000410000 */
[----:B------:R-:W-:Y:S01]  /*15060*/  LOP3.LUT R43, R41, 0xffffff80, RZ, 0xc0, !PT ;  /* 0xffffff80292b7812 */ /* 0x000fe200078ec0ff */
[-C--:B------:R-:W-:Y:S01]  /*15070*/  FMUL.FTZ R73, R28, R11.reuse ;  /* 0x0000000b1c497220 */ /* 0x080fe20000410000 */
[----:B------:R-:W-:-:S03]  /*15080*/  FMUL.FTZ R48, R48, R11 ;  /* 0x0000000b30307220 */ /* 0x000fc60000410000 */
[----:B------:R-:W-:Y:S02]  /*15090*/  IMAD.IADD R43, R14, 0x1, -R43 ;  /* 0x000000010e2b7824 */ /* 0x000fe400078e0a2b */
[-C--:B------:R-:W-:Y:S01]  /*150a0*/  FMUL.FTZ R28, R39, R11.reuse ;  /* 0x0000000b271c7220 */ /* 0x080fe20000410000 */
[-C--:B------:R-:W-:Y:S01]  /*150b0*/  FMUL.FTZ R39, R42, R11.reuse ;  /* 0x0000000b2a277220 */ /* 0x080fe20000410000 */
[-C--:B------:R-:W-:Y:S01]  /*150c0*/  FMUL.FTZ R44, R44, R11.reuse ;  /* 0x0000000b2c2c7220 */ /* 0x080fe20000410000 */
[----:B------:R0:W2:Y:S01]  /*150d0*/  MUFU.TANH R81, R48 ;  /* 0x0000003000517308 */ /* 0x0000a20000002400 */
[----:B------:R-:W-:Y:S01]  /*150e0*/  SHF.R.S32.HI R42, RZ, 0x1f, R43 ;  /* 0x0000001fff2a7819 */ /* 0x000fe2000001142b */
[-C--:B------:R-:W-:Y:S01]  /*150f0*/  FMUL.FTZ R76, R33, R11.reuse ;  /* 0x0000000b214c7220 */ /* 0x080fe20000410000 */
[-C--:B------:R-:W-:Y:S01]  /*15100*/  FMUL.FTZ R45, R45, R11.reuse ;  /* 0x0000000b2d2d7220 */ /* 0x080fe20000410000 */
[-C--:B------:R-:W-:Y:S01]  /*15110*/  FMUL.FTZ R33, R47, R11.reuse ;  /* 0x0000000b2f217220 */ /* 0x080fe20000410000 */
[-C--:B------:R-:W-:Y:S01]  /*15120*/  FMUL.FTZ R12, R26, R11.reuse ;  /* 0x0000000b1a0c7220 */ /* 0x080fe20000410000 */
[----:B------:R-:W-:-:S02]  /*15130*/  FMUL.FTZ R47, R51, R11 ;  /* 0x0000000b332f7220 */ /* 0x000fc40000410000 */
[----:B------:R3:W1:Y:S01]  /*15140*/  MUFU.TANH R77, R44 ;  /* 0x0000002c004d7308 */ /* 0x0006620000002400 */
[----:B0-----:R-:W-:Y:S01]  /*15150*/  LEA.HI R48, R31, R14, RZ, 0x2 ;  /* 0x0000000e1f307211 */ /* 0x001fe200078f10ff */
[-C--:B------:R-:W-:Y:S01]  /*15160*/  FMUL.FTZ R26, R35, R11.reuse ;  /* 0x0000000b231a7220 */ /* 0x080fe20000410000 */
[----:B------:R-:W-:Y:S02]  /*15170*/  FMUL.FTZ R35, R46, R11 ;  /* 0x0000000b2e237220 */ /* 0x000fe40000410000 */
[----:B------:R-:W-:Y:S02]  /*15180*/  LOP3.LUT R51, R48, 0xfffffffc, RZ, 0xc0, !PT ;  /* 0xfffffffc30337812 */ /* 0x000fe400078ec0ff */
[----:B---3--:R-:W-:Y:S01]  /*15190*/  LEA.HI R44, R42, R43, RZ, 0x2 ;  /* 0x0000002b2a2c7211 */ /* 0x008fe200078f10ff */
[----:B------:R0:W3:Y:S03]  /*151a0*/  MUFU.TANH R79, R45 ;  /* 0x0000002d004f7308 */ /* 0x0000e60000002400 */
[----:B------:R-:W-:Y:S01]  /*151b0*/  SHF.R.S32.HI R46, RZ, 0x1f, R44 ;  /* 0x0000001fff2e7819 */ /* 0x000fe2000001142c */
[----:B------:R-:W-:Y:S01]  /*151c0*/  IMAD.IADD R51, R14, 0x1, -R51 ;  /* 0x000000010e337824 */ /* 0x000fe200078e0a33 */
[----:B------:R-:W-:-:S02]  /*151d0*/  SHF.R.S32.HI R14, RZ, 0x7, R41 ;  /* 0x00000007ff0e7819 */ /* 0x000fc40000011429 */
[----:B0-----:R-:W-:Y:S02]  /*151e0*/  SHF.R.S32.HI R45, RZ, 0x2, R44 ;  /* 0x00000002ff2d7819 */ /* 0x001fe4000001142c */
[----:B------:R-:W-:Y:S02]  /*151f0*/  LEA.HI R42, R42, R43, RZ, 0x5 ;  /* 0x0000002b2a2a7211 */ /* 0x000fe400078f28ff */
[----:B------:R-:W-:Y:S02]  /*15200*/  LEA.HI R46, R46, R45, RZ, 0x3 ;  /* 0x0000002d2e2e7211 */ /* 0x000fe400078f18ff */
[----:B------:R-:W-:Y:S02]  /*15210*/  LEA.HI R41, R41, R14, RZ, 0x1 ;  /* 0x0000000e29297211 */ /* 0x000fe400078f08ff */
[----:B------:R-:W-:Y:S02]  /*15220*/  LOP3.LUT R46, R46, 0xfffffff8, RZ, 0xc0, !PT ;  /* 0xfffffff82e2e7812 */ /* 0x000fe400078ec0ff */
[----:B------:R-:W-:-:S02]  /*15230*/  SHF.R.S32.HI R42, RZ, 0x5, R42 ;  /* 0x00000005ff2a7819 */ /* 0x000fc4000001142a */
[----:B------:R-:W-:Y:S01]  /*15240*/  LOP3.LUT R41, R41, 0x3fffffe, RZ, 0xc0, !PT ;  /* 0x03fffffe29297812 */ /* 0x000fe200078ec0ff */
[----:B------:R-:W-:Y:S01]  /*15250*/  IMAD.IADD R46, R45, 0x1, -R46 ;  /* 0x000000012d2e7824 */ /* 0x000fe200078e0a2e */
        /* <DEDUP_REMOVED lines=8> */
[----:B----4-:R-:W-:-:S04]  /*152e0*/  @P0 IMAD.HI.U32 R18, R41, R18, RZ ;  /* 0x0000001229120227 */ /* 0x010fc800078e00ff */
[----:B------:R-:W-:Y:S01]  /*152f0*/  FMUL.FTZ R74, R29, R11 ;  /* 0x0000000b1d4a7220 */ /* 0x000fe20000410000 */
[----:B------:R-:W-:Y:S01]  /*15300*/  @P0 SHF.R.U32.HI R41, RZ, R19, R18 ;  /* 0x00000013ff290219 */ /* 0x000fe20000011612 */
[-C--:B------:R-:W-:Y:S01]  /*15310*/  FMUL.FTZ R29, R49, R11.reuse ;  /* 0x0000000b311d7220 */ /* 0x080fe20000410000 */
[-C--:B------:R-:W-:Y:S01]  /*15320*/  FMUL.FTZ R52, R52, R11.reuse ;  /* 0x0000000b34347220 */ /* 0x080fe20000410000 */
[----:B------:R-:W-:Y:S02]  /*15330*/  LOP3.LUT R44, R44, 0x7ffffffc, RZ, 0xc0, !PT ;  /* 0x7ffffffc2c2c7812 */ /* 0x000fe400078ec0ff */
[----:B------:R-:W0:Y:S01]  /*15340*/  SHFL.IDX PT, R18, R41, RZ, 0x1c1f ;  /* 0x001c1fff29127589 */ /* 0x000e2200000e0000 */
[----:B------:R-:W-:Y:S02]  /*15350*/  IMAD.MOV.U32 R19, RZ, RZ, -0x60 ;  /* 0xffffffa0ff137424 */ /* 0x000fe400078e00ff */
        /* <DEDUP_REMOVED lines=23> */
[----:B------:R-:W-:Y:S01]  /*154d0*/  FMUL.FTZ R51, R70, R11 ;  /* 0x0000000b46337220 */ /* 0x000fe20000410000 */
[----:B------:R-:W-:-:S02]  /*154e0*/  IMAD.IADD R44, R43, 0x1, -R44 ;  /* 0x000000012b2c7824 */ /* 0x000fc400078e0a2c */
[----:B------:R-:W-:Y:S01]  /*154f0*/  FMUL.FTZ R11, R71, R11 ;  /* 0x0000000b470b7220 */ /* 0x000fe20000410000 */
[----:B------:R-:W-:Y:S01]  /*15500*/  IMAD R19, R10, R19, 0x1 ;  /* 0x000000010a137424 */ /* 0x000fe200078e0213 */
[----:B------:R2:W4:Y:S03]  /*15510*/  MUFU.TANH R54, R57 ;  /* 0x0000003900367308 */ /* 0x0005260000002400 */
[----:B------:R-:W-:Y:S01]  /*15520*/  IMAD R19, R44, -0x2, R19 ;  /* 0xfffffffe2c137824 */ /* 0x000fe200078e0213 */
[----:B------:R-:W-:-:S04]  /*15530*/  LOP3.LUT R43, RZ, R8, RZ, 0x33, !PT ;  /* 0x00000008ff2b7212 */ /* 0x000fc800078e33ff */
[----:B------:R-:W0:Y:S01]  /*15540*/  MUFU.TANH R24, R24 ;  /* 0x0000001800187308 */ /* 0x000e220000002400 */
        /* <DEDUP_REMOVED lines=61> */
.L_x_11332:
[----:B------:R-:W-:Y:S05]  /*15920*/  BSYNC B2 ;  /* 0x0000000000027941 */ /* 0x000fea0003800000 */
.L_x_11331:
[----:B------:R-:W-:Y:S01]  /*15930*/  LOP3.LUT R9, RZ, R9, RZ, 0x33, !PT ;  /* 0x00000009ff097212 */ /* 0x000fe200078e33ff */
[----:B------:R-:W-:Y:S06]  /*15940*/  BRA `(.L_x_11333) ;  /* 0x0000000000187947 */ /* 0x000fec0003800000 */
.L_x_11330:
[----:B------:R-:W-:-:S13]  /*15950*/  ISETP.NE.AND P0, PT, R6, 0x1, PT ;  /* 0x000000010600780c */ /* 0x000fda0003f05270 */
[----:B------:R-:W-:Y:S05]  /*15960*/  @!P0 BRA `(.L_x_11333) ;  /* 0x0000000000108947 */ /* 0x000fea0003800000 */
[----:B------:R-:W2:Y:S04]  /*15970*/  LDL R14, [R194+0x1c] ;  /* 0x00001c00c20e7983 */ /* 0x000ea80000100800 */
[----:B------:R-:W3:Y:S01]  /*15980*/  LDL R18, [R194+0x20] ;  /* 0x00002000c2127983 */ /* 0x000ee20000100800 */
[----:B--2---:R-:W-:-:S05]  /*15990*/  IMAD.HI.U32 R9, R9, R14, RZ ;  /* 0x0000000e09097227 */ /* 0x004fca00078e00ff */
[----:B---3--:R-:W-:-:S07]  /*159a0*/  SHF.R.U32.HI R9, RZ, R18, R9 ;  /* 0x00000012ff097219 */ /* 0x008fce0000011609 */
.L_x_11333:
[----:B------:R-:W-:Y:S05]  /*159b0*/  BSYNC B1 ;  /* 0x0000000000017941 */ /* 0x000fea0003800000 */
.L_x_11329:
[----:B------:R-:W-:-:S05]  /*159c0*/  IMAD R9, R6, R9, R19 ;  /* 0x0000000906097224 */ /* 0x000fca00078e0213 */
[----:B------:R-:W-:Y:S02]  /*159d0*/  VIMNMX R8, R8, R9, !PT ;  /* 0x0000000908087248 */ /* 0x000fe40007fe0100 */
[----:B------:R-:W-:-:S07]  /*159e0*/  VIADDMNMX R7, R9, R6, R7, PT ;  /* 0x0000000609077246 */ /* 0x000fce0003800107 */
.L_x_11328:
[----:B------:R-:W-:Y:S05]  /*159f0*/  BSYNC B0 ;  /* 0x0000000000007941 */ /* 0x000fea0003800000 */
.L_x_11327:
        /* <DEDUP_REMOVED lines=132> */
.L_x_11339:
[----:B------:R-:W-:Y:S05]  /*16240*/  BSYNC B2 ;  /* 0x0000000000027941 */ /* 0x000fea0003800000 */
.L_x_11338:
[----:B------:R-:W-:Y:S01]  /*16250*/  LOP3.LUT R5, RZ, R5, RZ, 0x33, !PT ;  /* 0x00000005ff057212 */ /* 0x000fe200078e33ff */
[----:B------:R-:W-:Y:S06]  /*16260*/  BRA `(.L_x_11340) ;  /* 0x0000000000187947 */ /* 0x000fec0003800000 */
.L_x_11337:
[----:B------:R-:W-:-:S13]  /*16270*/  ISETP.NE.AND P6, PT, R6, 0x1, PT ;  /* 0x000000010600780c */ /* 0x000fda0003fc5270 */
[----:B------:R-:W-:Y:S05]  /*16280*/  @!P6 BRA `(.L_x_11340) ;  /* 0x000000000010e947 */ /* 0x000fea0003800000 */
[----:B------:R-:W2:Y:S04]  /*16290*/  LDL R4, [R194+0x1c] ;  /* 0x00001c00c2047983 */ /* 0x000ea80000100800 */
[----:B------:R-:W3:Y:S01]  /*162a0*/  LDL R8, [R194+0x20] ;  /* 0x00002000c2087983 */ /* 0x000ee20000100800 */
[----:B--2---:R-:W-:-:S05]  /*162b0*/  IMAD.HI.U32 R5, R5, R4, RZ ;  /* 0x0000000405057227 */ /* 0x004fca00078e00ff */
[----:B---3--:R-:W-:-:S07]  /*162c0*/  SHF.R.U32.HI R5, RZ, R8, R5 ;  /* 0x00000008ff057219 */ /* 0x008fce0000011605 */
.L_x_11340:
[----:B------:R-:W-:Y:S05]  /*162d0*/  BSYNC B1 ;  /* 0x0000000000017941 */ /* 0x000fea0003800000 */
.L_x_11336:
[----:B------:R-:W-:-:S05]  /*162e0*/  IMAD R4, R6, R5, R19 ;  /* 0x0000000506047224 */ /* 0x000fca00078e0213 */
[----:B------:R-:W-:Y:S02]  /*162f0*/  VIADDMNMX R7, R4, R6, R7, PT ;  /* 0x0000000604077246 */ /* 0x000fe40003800107 */
[----:B------:R-:W-:-:S07]  /*16300*/  VIMNMX R9, R9, R4, !PT ;  /* 0x0000000409097248 */ /* 0x000fce0007fe0100 */
.L_x_11335:
[----:B------:R-:W-:Y:S05]  /*16310*/  BSYNC B0 ;  /* 0x0000000000007941 */ /* 0x000fea0003800000 */
.L_x_11334:
        /* <DEDUP_REMOVED lines=12> */
[----:B------:R-:W2:Y:S01]  /*163e0*/  LDL.64 R20, [R1+0x420] ;  /* 0x0004200001147983 */ /* 0x000ea20000100a00 */
        /* <DEDUP_REMOVED lines=52> */
[C---:B------:R-:W-:Y:S01]  /*16730*/  ISETP.GT.AND P0, PT, R9.reuse, RZ, !P6 ;  /* 0x000000ff0900720c */ /* 0x040fe20007704270 */
[----:B------:R-:W3:Y:S01]  /*16740*/  LDL R52, [R1+0x440] ;  /* 0x0004400001347983 */ /* 0x000ee20000100800 */
[----:B------:R-:W-:Y:S02]  /*16750*/  ISETP.GT.AND P1, PT, R9, 0x48, !P1 ;  /* 0x000000480900780c */ /* 0x000fe40004f24270 */
[----:B------:R-:W-:Y:S02]  /*16760*/  ISETP.LT.OR P0, PT, R7, 0x1, P0 ;  /* 0x000000010700780c */ /* 0x000fe40000701670 */
[----:B------:R-:W-:Y:S02]  /*16770*/  ISETP.GT.AND P2, PT, R9, 0x49, !P2 ;  /* 0x000000490900780c */ /* 0x000fe40005744270 */
[----:B------:R-:W-:-:S02]  /*16780*/  FSEL R53, R12, -INF , !P0 ;  /* 0xff8000000c357808 */ /* 0x000fc40004000000 */
[----:B------:R-:W-:Y:S02]  /*16790*/  ISETP.NE.AND P0, PT, R87, RZ, PT ;  /* 0x000000ff5700720c */ /* 0x000fe40003f05270 */
[C---:B------:R-:W-:Y:S02]  /*167a0*/  ISETP.GT.AND P3, PT, R9.reuse, 0x50, !P3 ;  /* 0x000000500900780c */ /* 0x040fe40005f64270 */
[C---:B------:R-:W-:Y:S02]  /*167b0*/  ISETP.GT.AND P0, PT, R9.reuse, 0x41, !P0 ;  /* 0x000000410900780c */ /* 0x040fe40004704270 */
[----:B------:R-:W-:Y:S02]  /*167c0*/  ISETP.GT.AND P4, PT, R9, 0x51, !P4 ;  /* 0x000000510900780c */ /* 0x000fe40006784270 */
[----:B--2---:R-:W-:Y:S02]  /*167d0*/  FMNMX.FTZ R4, R84, R20, !PT ;  /* 0x0000001454047209 */ /* 0x004fe40007810000 */
[----:B------:R-:W-:-:S02]  /*167e0*/  ISETP.NE.AND P6, PT, R55, RZ, PT ;  /* 0x000000ff3700720c */ /* 0x000fc40003fc5270 */
        /* <DEDUP_REMOVED lines=13> */
[----:B------:R-:W-:-:S04]  /*168c0*/  FMNMX.FTZ R5, R62, R5, !PT ;  /* 0x000000053e057209 */ /* 0x000fc80007810000 */
[----:B------:R-:W-:Y:S02]  /*168d0*/  FMNMX.FTZ R13, R60, R5, !PT ;  /* 0x000000053c0d7209 */ /* 0x000fe40007810000 */
        /* <DEDUP_REMOVED lines=16> */
[----:B------:R-:W-:-:S02]  /*169e0*/  ISETP.LT.OR P0, PT, R7, 0x42, P0 ;  /* 0x000000420700780c */ /* 0x000fc40000701670 */
[----:B------:R-:W-:Y:S02]  /*169f0*/  FMNMX.FTZ R4, R25, R4, !PT ;  /* 0x0000000419047209 */ /* 0x000fe40007810000 */
[----:B------:R-:W-:Y:S02]  /*16a00*/  FMNMX.FTZ R13, R54, R13, !PT ;  /* 0x0000000d360d7209 */ /* 0x000fe40007810000 */
[----:B------:R-:W-:Y:S02]  /*16a10*/  ISETP.LT.OR P1, PT, R7, 0x49, P1 ;  /* 0x000000490700780c */ /* 0x000fe40000f21670 */
[----:B------:R-:W-:Y:S02]  /*16a20*/  FSEL R29, R29, -INF , !P0 ;  /* 0xff8000001d1d7808 */ /* 0x000fe40004000000 */
[----:B------:R-:W-:Y:S02]  /*16a30*/  FMNMX.FTZ R4, R19, R4, !PT ;  /* 0x0000000413047209 */ /* 0x000fe40007810000 */
[----:B------:R-:W-:-:S02]  /*16a40*/  FMNMX.FTZ R13, R38, R13, !PT ;  /* 0x0000000d260d7209 */ /* 0x000fc40007810000 */
[----:B------:R-:W-:Y:S02]  /*16a50*/  ISETP.LT.OR P2, PT, R7, 0x4a, P2 ;  /* 0x0000004a0700780c */ /* 0x000fe40001741670 */
[----:B------:R-:W-:Y:S02]  /*16a60*/  FSEL R47, R30, -INF , !P1 ;  /* 0xff8000001e2f7808 */ /* 0x000fe40004800000 */
[----:B------:R-:W-:Y:S02]  /*16a70*/  FMNMX.FTZ R4, R29, R4, !PT ;  /* 0x000000041d047209 */ /* 0x000fe40007810000 */
[----:B------:R-:W-:Y:S02]  /*16a80*/  FMNMX.FTZ R13, R36, R13, !PT ;  /* 0x0000000d240d7209 */ /* 0x000fe40007810000 */
[----:B------:R-:W-:Y:S02]  /*16a90*/  ISETP.LT.OR P3, PT, R7, 0x51, P3 ;  /* 0x000000510700780c */ /* 0x000fe40001f61670 */
[----:B------:R-:W-:-:S02]  /*16aa0*/  FSEL R31, R31, -INF , !P2 ;  /* 0xff8000001f1f7808 */ /* 0x000fc40005000000 */
[----:B------:R-:W-:Y:S02]  /*16ab0*/  FMNMX.FTZ R4, R47, R4, !PT ;  /* 0x000000042f047209 */ /* 0x000fe40007810000 */
[----:B------:R-:W-:Y:S02]  /*16ac0*/  FMNMX.FTZ R13, R34, R13, !PT ;  /* 0x0000000d220d7209 */ /* 0x000fe40007810000 */
[----:B------:R-:W-:Y:S02]  /*16ad0*/  ISETP.GT.AND P5, PT, R9, 0x58, !P5 ;  /* 0x000000580900780c */ /* 0x000fe40006fa4270 */
[----:B------:R-:W-:Y:S02]  /*16ae0*/  ISETP.LT.OR P4, PT, R7, 0x52, P4 ;  /* 0x000000520700780c */ /* 0x000fe40002781670 */
[----:B------:R-:W-:Y:S02]  /*16af0*/  FSEL R30, R15, -INF , !P3 ;  /* 0xff8000000f1e7808 */ /* 0x000fe40005800000 */
[----:B------:R-:W-:-:S02]  /*16b00*/  FMNMX.FTZ R5, R31, R4, !PT ;  /* 0x000000041f057209 */ /* 0x000fc40007810000 */
[----:B------:R-:W-:Y:S02]  /*16b10*/  FMNMX.FTZ R13, R18, R13, !PT ;  /* 0x0000000d120d7209 */ /* 0x000fe40007810000 */
[----:B------:R-:W-:Y:S02]  /*16b20*/  ISETP.GT.AND P0, PT, R9, 0x59, !P6 ;  /* 0x000000590900780c */ /* 0x000fe40007704270 */
        /* <DEDUP_REMOVED lines=8> */
[----:B------:R-:W-:Y:S02]  /*16bb0*/  FSEL R50, R11, -INF , !P0 ;  /* 0xff8000000b327808 */ /* 0x000fe40004000000 */
[----:B------:R-:W-:Y:S01]  /*16bc0*/  FMNMX.FTZ R9, R49, R4, !PT ;  /* 0x0000000431097209 */ /* 0x000fe20007810000 */
[----:B------:R-:W0:Y:S03]  /*16bd0*/  SHFL.BFLY PT, R13, R8, 0x2, 0x1f ;  /* 0x0c401f00080d7f89 */ /* 0x000e2600000e0000 */
[----:B------:R-:W-:Y:S01]  /*16be0*/  FMNMX.FTZ R9, R50, R9, !PT ;  /* 0x0000000932097209 */ /* 0x000fe20007810000 */
[----:B------:R-:W2:Y:S04]  /*16bf0*/  LDL.64 R4, [R1+0x430] ;  /* 0x0004300001047983 */ /* 0x000ea80000100a00 */
[----:B------:R-:W-:Y:S04]  /*16c00*/  STL.64 [R1+0x420], R8 ;  /* 0x0004200801007387 */ /* 0x000fe80000100a00 */
[----:B------:R-:W4:Y:S01]  /*16c10*/  LDL R12, [R1+0x424] ;  /* 0x00042400010c7983 */ /* 0x000f220000100800 */
[----:B0-----:R-:W-:-:S05]  /*16c20*/  FMNMX.FTZ R13, R8, R13, !PT ;  /* 0x0000000d080d7209 */ /* 0x001fca0007810000 */
[----:B------:R-:W0:Y:S02]  /*16c30*/  SHFL.BFLY PT, R6, R13, 0x1, 0x1f ;  /* 0x0c201f000d067f89 */ /* 0x000e2400000e0000 */
[----:B0-----:R-:W-:-:S05]  /*16c40*/  FMNMX.FTZ R6, R13, R6, !PT ;  /* 0x000000060d067209 */ /* 0x001fca0007810000 */
[----:B------:R-:W-:Y:S04]  /*16c50*/  STL [R1+0x420], R6 ;  /* 0x0004200601007387 */ /* 0x000fe80000100800 */
[----:B------:R-:W3:Y:S04]  /*16c60*/  LDL R13, [R1+0x420] ;  /* 0x00042000010d7983 */ /* 0x000ee80000100800 */
[----:B----4-:R-:W0:Y:S02]  /*16c70*/  SHFL.BFLY PT, R9, R12, 0x2, 0x1f ;  /* 0x0c401f000c097f89 */ /* 0x010e2400000e0000 */
[----:B0-----:R-:W-:-:S05]  /*16c80*/  FMNMX.FTZ R9, R9, R12, !PT ;  /* 0x0000000c09097209 */ /* 0x001fca0007810000 */
[----:B------:R-:W0:Y:S01]  /*16c90*/  SHFL.BFLY PT, R28, R9, 0x1, 0x1f ;  /* 0x0c201f00091c7f89 */ /* 0x000e2200000e0000 */
[----:B---3--:R-:W-:Y:S01]  /*16ca0*/  FMUL.FTZ R7, R52, R13 ;  /* 0x0000000d34077220 */ /* 0x008fe20000410000 */
[----:B------:R-:W-:Y:S02]  /*16cb0*/  FSETP.NEU.FTZ.AND P0, PT, R13, -INF , PT ;  /* 0xff8000000d00780b */ /* 0x000fe40003f1d000 */
[----:B0-----:R-:W-:Y:S02]  /*16cc0*/  FMNMX.FTZ R28, R9, R28, !PT ;  /* 0x0000001c091c7209 */ /* 0x001fe40007810000 */
[----:B------:R-:W-:Y:S02]  /*16cd0*/  FSEL R11, R7, RZ, P0 ;  /* 0x000000ff070b7208 */ /* 0x000fe40000000000 */
[----:B------:R-:W-:Y:S01]  /*16ce0*/  FSEL R13, R13, RZ, P0 ;  /* 0x000000ff0d0d7208 */ /* 0x000fe20000000000 */
[C---:B------:R-:W-:Y:S01]  /*16cf0*/  FMUL.FTZ R6, R28.reuse, R52 ;  /* 0x000000341c067220 */ /* 0x040fe20000410000 */
[----:B------:R-:W-:-:S04]  /*16d00*/  FSETP.NEU.FTZ.AND P0, PT, R28, -INF , PT ;  /* 0xff8000001c00780b */ /* 0x000fc80003f1d000 */
[----:B------:R-:W-:Y:S02]  /*16d10*/  FSEL R8, R28, RZ, P0 ;  /* 0x000000ff1c087208 */ /* 0x000fe40000000000 */
[----:B------:R-:W-:Y:S01]  /*16d20*/  FSEL R51, R6, RZ, P0 ;  /* 0x000000ff06337208 */ /* 0x000fe20000000000 */
[----:B------:R-:W-:Y:S01]  /*16d30*/  FADD.FTZ R9, R20, -R13 ;  /* 0x8000000d14097221 */ /* 0x000fe20000010000 */
[-C--:B------:R-:W-:Y:S01]  /*16d40*/  FFMA.FTZ R7, R84, R52.reuse, -R11 ;  /* 0x0000003454077223 */ /* 0x080fe2000001080b */
[----:B------:R-:W-:Y:S02]  /*16d50*/  FADD.FTZ R21, R21, -R8 ;  /* 0x8000000815157221 */ /* 0x000fe40000010000 */
[-C--:B------:R-:W-:Y:S01]  /*16d60*/  FFMA.FTZ R188, R53, R52.reuse, -R51 ;  /* 0x0000003435bc7223 */ /* 0x080fe20000010833 */
[-C--:B------:R-:W-:Y:S01]  /*16d70*/  FMUL.FTZ R9, R9, R52.reuse ;  /* 0x0000003409097220 */ /* 0x080fe20000410000 */
[----:B------:R-:W-:Y:S01]  /*16d80*/  FMUL.FTZ R21, R52, R21 ;  /* 0x0000001534157220 */ /* 0x000fe20000410000 */
[-CC-:B------:R-:W-:Y:S01]  /*16d90*/  FFMA.FTZ R152, R152, R52.reuse, -R11.reuse ;  /* 0x0000003498987223 */ /* 0x180fe2000001080b */
[-C--:B------:R-:W-:Y:S01]  /*16da0*/  FFMA.FTZ R158, R36, R52.reuse, -R11 ;  /* 0x00000034249e7223 */ /* 0x080fe2000001080b */
[-CC-:B------:R-:W-:Y:S01]  /*16db0*/  FFMA.FTZ R153, R45, R52.reuse, -R51.reuse ;  /* 0x000000342d997223 */ /* 0x180fe20000010833 */
[----:B------:R-:W-:Y:S01]  /*16dc0*/  MUFU.EX2 R7, R7 ;  /* 0x0000000700077308 */ /* 0x000fe20000000800 */
[-C--:B------:R-:W-:Y:S01]  /*16dd0*/  FFMA.FTZ R169, R35, R52.reuse, -R51 ;  /* 0x0000003423a97223 */ /* 0x080fe20000010833 */
[-C--:B------:R-:W-:Y:S01]  /*16de0*/  FFMA.FTZ R154, R154, R52.reuse, -R11 ;  /* 0x000000349a9a7223 */ /* 0x080fe2000001080b */
[----:B------:R-:W-:-:S05]  /*16df0*/  FFMA.FTZ R155, R44, R52, -R51 ;  /* 0x000000342c9b7223 */ /* 0x000fca0000010833 */
[----:B------:R-:W2:Y:S01]  /*16e00*/  MUFU.EX2 R36, R9 ;  /* 0x0000000900247308 */ /* 0x000ea20000000800 */
[-C--:B------:R-:W-:Y:S01]  /*16e10*/  FFMA.FTZ R187, R82, R52.reuse, -R11 ;  /* 0x0000003452bb7223 */ /* 0x080fe2000001080b */
[----:B------:R-:W-:-:S06]  /*16e20*/  FFMA.FTZ R6, R46, R52, -R51 ;  /* 0x000000342e067223 */ /* 0x000fcc0000010833 */
[----:B------:R-:W-:Y:S08]  /*16e30*/  MUFU.EX2 R188, R188 ;  /* 0x000000bc00bc7308 */ /* 0x000ff00000000800 */
[----:B------:R-:W0:Y:S01]  /*16e40*/  MUFU.EX2 R35, R21 ;  /* 0x0000001500237308 */ /* 0x000e220000000800 */
[-C--:B------:R-:W-:Y:S01]  /*16e50*/  FFMA.FTZ R186, R80, R52.reuse, -R11 ;  /* 0x0000003450ba7223 */ /* 0x080fe2000001080b */
[----:B------:R-:W-:-:S06]  /*16e60*/  FFMA.FTZ R181, R43, R52, -R51 ;  /* 0x000000342bb57223 */ /* 0x000fcc0000010833 */
[----:B------:R-:W1:Y:S08]  /*16e70*/  MUFU.EX2 R152, R152 ;  /* 0x0000009800987308 */ /* 0x000e700000000800 */
[----:B------:R-:W3:Y:S01]  /*16e80*/  MUFU.EX2 R153, R153 ;  /* 0x0000009900997308 */ /* 0x000ee20000000800 */
[-C--:B------:R-:W-:Y:S01]  /*16e90*/  FFMA.FTZ R185, R78, R52.reuse, -R11 ;  /* 0x000000344eb97223 */ /* 0x080fe2000001080b */
[----:B------:R-:W-:-:S06]  /*16ea0*/  FFMA.FTZ R182, R42, R52, -R51 ;  /* 0x000000342ab67223 */ /* 0x000fcc0000010833 */
[----:B------:R-:W4:Y:S08]  /*16eb0*/  MUFU.EX2 R154, R154 ;  /* 0x0000009a009a7308 */ /* 0x000f300000000800 */
[----:B------:R-:W4:Y:S01]  /*16ec0*/  MUFU.EX2 R155, R155 ;  /* 0x0000009b009b7308 */ /* 0x000f220000000800 */
[----:B--2---:R-:W-:Y:S01]  /*16ed0*/  FFMA.FTZ R9, R36, R4, R7 ;  /* 0x0000000424097223 */ /* 0x004fe20000010007 */
[----:B0-----:R-:W-:-:S06]  /*16ee0*/  FFMA.FTZ R4, R5, R35, R188 ;  /* 0x0000002305047223 */ /* 0x001fcc00000100bc */
[----:B------:R-:W0:Y:S01]  /*16ef0*/  MUFU.EX2 R187, R187 ;  /* 0x000000bb00bb7308 */ /* 0x000e220000000800 */
[-C--:B------:R-:W-:Y:S01]  /*16f00*/  FFMA.FTZ R184, R76, R52.reuse, -R11 ;  /* 0x000000344cb87223 */ /* 0x080fe2000001080b */
[----:B------:R-:W-:-:S06]  /*16f10*/  FFMA.FTZ R177, R40, R52, -R51 ;  /* 0x0000003428b17223 */ /* 0x000fcc0000010833 */
[----:B------:R-:W2:Y:S01]  /*16f20*/  MUFU.EX2 R6, R6 ;  /* 0x0000000600067308 */ /* 0x000ea20000000800 */
[----:B-1----:R-:W-:Y:S01]  /*16f30*/  FADD.FTZ R9, R152, R9 ;  /* 0x0000000998097221 */ /* 0x002fe20000010000 */
[----:B---3--:R-:W-:-:S06]  /*16f40*/  FADD.FTZ R4, R153, R4 ;  /* 0x0000000499047221 */ /* 0x008fcc0000010000 */
[----:B------:R-:W1:Y:S01]  /*16f50*/  MUFU.EX2 R186, R186 ;  /* 0x000000ba00ba7308 */ /* 0x000e620000000800 */
        /* <DEDUP_REMOVED lines=10> */
[----:B--2---:R-:W-:-:S06]  /*17000*/  FADD.FTZ R4, R6, R5 ;  /* 0x0000000506047221 */ /* 0x004fcc0000010000 */
[----:B------:R-:W0:Y:S01]  /*17010*/  MUFU.EX2 R184, R184 ;  /* 0x000000b800b87308 */ /* 0x000e220000000800 */
[-C--:B------:R-:W-:Y:S01]  /*17020*/  FFMA.FTZ R175, R70, R52.reuse, -R11 ;  /* 0x0000003446af7223 */ /* 0x080fe2000001080b */
[----:B------:R-:W-:-:S06]  /*17030*/  FFMA.FTZ R172, R37, R52, -R51 ;  /* 0x0000003425ac7223 */ /* 0x000fcc0000010833 */
[----:B------:R-:W2:Y:S01]  /*17040*/  MUFU.EX2 R177, R177 ;  /* 0x000000b100b17308 */ /* 0x000ea20000000800 */
[----:B-1----:R-:W-:Y:S01]  /*17050*/  FADD.FTZ R8, R186, R9 ;  /* 0x00000009ba087221 */ /* 0x002fe20000010000 */
[----:B---3--:R-:W-:-:S06]  /*17060*/  FADD.FTZ R5, R181, R4 ;  /* 0x00000004b5057221 */ /* 0x008fcc0000010000 */
[----:B------:R-:W1:Y:S01]  /*17070*/  MUFU.EX2 R183, R183 ;  /* 0x000000b700b77308 */ /* 0x000e620000000800 */
[----:B------:R-:W-:-:S07]  /*17080*/  FFMA.FTZ R174, R68, R52, -R11 ;  /* 0x0000003444ae7223 */ /* 0x000fce000001080b */
        /* <DEDUP_REMOVED lines=54> */
[-CC-:B------:R-:W-:Y:S01]  /*173f0*/  FFMA.FTZ R15, R34, R52.reuse, -R11.reuse ;  /* 0x00000034220f7223 */ /* 0x180fe2000001080b */
[-CC-:B------:R-:W-:Y:S01]  /*17400*/  FFMA.FTZ R18, R18, R52.reuse, -R11.reuse ;  /* 0x0000003412127223 */ /* 0x180fe2000001080b */
[----:B------:R-:W-:-:S05]  /*17410*/  FFMA.FTZ R14, R14, R52, -R11 ;  /* 0x000000340e0e7223 */ /* 0x000fca000001080b */
[----:B------:R-:W3:Y:S01]  /*17420*/  MUFU.EX2 R160, R160 ;  /* 0x000000a000a07308 */ /* 0x000ee20000000800 */
[----:B------:R-:W-:Y:S01]  /*17430*/  FFMA.FTZ R13, R24, R52, -R11 ;  /* 0x00000034180d7223 */ /* 0x000fe2000001080b */
[----:B----4-:R-:W-:Y:S01]  /*17440*/  FADD.FTZ R5, R165, R4 ;  /* 0x00000004a5057221 */ /* 0x010fe20000010000 */
[----:B------:R-:W-:-:S05]  /*17450*/  FADD.FTZ R9, R161, R8 ;  /* 0x00000008a1097221 */ /* 0x000fca0000010000 */
[----:B------:R-:W4:Y:S01]  /*17460*/  MUFU.EX2 R156, R156 ;  /* 0x0000009c009c7308 */ /* 0x000f220000000800 */
[----:B------:R-:W-:Y:S01]  /*17470*/  FFMA.FTZ R11, R30, R52, -R51 ;  /* 0x000000341e0b7223 */ /* 0x000fe20000010833 */
[----:B0-----:R-:W-:Y:S01]  /*17480*/  FADD.FTZ R4, R166, R5 ;  /* 0x00000005a6047221 */ /* 0x001fe20000010000 */
[----:B--2---:R-:W-:-:S05]  /*17490*/  FADD.FTZ R24, R162, R9 ;  /* 0x00000009a2187221 */ /* 0x004fca0000010000 */
[----:B------:R-:W0:Y:S01]  /*174a0*/  MUFU.EX2 R157, R157 ;  /* 0x0000009d009d7308 */ /* 0x000e220000000800 */
[----:B------:R-:W-:-:S07]  /*174b0*/  FFMA.FTZ R12, R48, R52, -R51 ;  /* 0x00000034300c7223 */ /* 0x000fce0000010833 */
[----:B------:R-:W2:Y:S01]  /*174c0*/  MUFU.EX2 R19, R19 ;  /* 0x0000001300137308 */ /* 0x000ea20000000800 */
[----:B-1----:R-:W-:Y:S01]  /*174d0*/  FADD.FTZ R5, R159, R4 ;  /* 0x000000049f057221 */ /* 0x002fe20000010000 */
[----:B---3--:R-:W-:-:S06]  /*174e0*/  FADD.FTZ R9, R21, R24 ;  /* 0x0000001815097221 */ /* 0x008fcc0000010000 */
[----:B------:R-:W1:Y:S01]  /*174f0*/  MUFU.EX2 R158, R158 ;  /* 0x0000009e009e7308 */ /* 0x000e620000000800 */
[----:B------:R-:W-:-:S07]  /*17500*/  FFMA.FTZ R8, R49, R52, -R51 ;  /* 0x0000003431087223 */ /* 0x000fce0000010833 */
[----:B------:R-:W3:Y:S01]  /*17510*/  MUFU.EX2 R20, R20 ;  /* 0x0000001400147308 */ /* 0x000ee20000000800 */
[----:B------:R-:W-:Y:S01]  /*17520*/  FADD.FTZ R4, R160, R5 ;  /* 0x00000005a0047221 */ /* 0x000fe20000010000 */
[----:B----4-:R-:W-:-:S06]  /*17530*/  FADD.FTZ R24, R156, R9 ;  /* 0x000000099c187221 */ /* 0x010fcc0000010000 */
[----:B------:R-:W4:Y:S01]  /*17540*/  MUFU.EX2 R15, R15 ;  /* 0x0000000f000f7308 */ /* 0x000f220000000800 */
[----:B------:R-:W-:-:S07]  /*17550*/  FFMA.FTZ R9, R50, R52, -R51 ;  /* 0x0000003432097223 */ /* 0x000fce0000010833 */
[----:B------:R-:W4:Y:S01]  /*17560*/  MUFU.EX2 R11, R11 ;  /* 0x0000000b000b7308 */ /* 0x000f220000000800 */
[----:B0-----:R-:W-:Y:S01]  /*17570*/  FADD.FTZ R5, R157, R4 ;  /* 0x000000049d057221 */ /* 0x001fe20000010000 */
[----:B--2---:R-:W-:-:S06]  /*17580*/  FADD.FTZ R25, R19, R24 ;  /* 0x0000001813197221 */ /* 0x004fcc0000010000 */
[----:B------:R-:W0:Y:S08]  /*17590*/  MUFU.EX2 R18, R18 ;  /* 0x0000001200127308 */ /* 0x000e300000000800 */
[----:B------:R-:W2:Y:S01]  /*175a0*/  MUFU.EX2 R12, R12 ;  /* 0x0000000c000c7308 */ /* 0x000ea20000000800 */
[----:B-1----:R-:W-:Y:S01]  /*175b0*/  FADD.FTZ R4, R158, R5 ;  /* 0x000000059e047221 */ /* 0x002fe20000010000 */
[----:B---3--:R-:W-:-:S06]  /*175c0*/  FADD.FTZ R24, R20, R25 ;  /* 0x0000001914187221 */ /* 0x008fcc0000010000 */
[----:B------:R-:W1:Y:S08]  /*175d0*/  MUFU.EX2 R14, R14 ;  /* 0x0000000e000e7308 */ /* 0x000e700000000800 */
[----:B------:R-:W3:Y:S01]  /*175e0*/  MUFU.EX2 R8, R8 ;  /* 0x0000000800087308 */ /* 0x000ee20000000800 */
[----:B----4-:R-:W-:Y:S01]  /*175f0*/  FADD.FTZ R5, R15, R4 ;  /* 0x000000040f057221 */ /* 0x010fe20000010000 */
[----:B------:R-:W-:-:S06]  /*17600*/  FADD.FTZ R25, R11, R24 ;  /* 0x000000180b197221 */ /* 0x000fcc0000010000 */
[----:B------:R-:W4:Y:S08]  /*17610*/  MUFU.EX2 R13, R13 ;  /* 0x0000000d000d7308 */ /* 0x000f300000000800 */
[----:B------:R-:W4:Y:S01]  /*17620*/  MUFU.EX2 R9, R9 ;  /* 0x0000000900097308 */ /* 0x000f220000000800 */
[----:B0-----:R-:W-:Y:S01]  /*17630*/  FADD.FTZ R5, R18, R5 ;  /* 0x0000000512057221 */ /* 0x001fe20000010000 */
[----:B--2---:R-:W-:-:S03]  /*17640*/  FADD.FTZ R25, R12, R25 ;  /* 0x000000190c197221 */ /* 0x004fc60000010000 */
[----:B-1----:R-:W-:Y:S01]  /*17650*/  FADD.FTZ R30, R14, R5 ;  /* 0x000000050e1e7221 */ /* 0x002fe20000010000 */
[----:B---3--:R-:W-:-:S03]  /*17660*/  FADD.FTZ R4, R8, R25 ;  /* 0x0000001908047221 */ /* 0x008fc60000010000 */
[----:B----4-:R-:W-:Y:S01]  /*17670*/  FADD.FTZ R30, R13, R30 ;  /* 0x0000001e0d1e7221 */ /* 0x010fe20000010000 */
[----:B------:R-:W-:Y:S01]  /*17680*/  STL [R1+0x424], R28 ;  /* 0x0004241c01007387 */ /* 0x000fe20000100800 */
[----:B------:R-:W-:-:S05]  /*17690*/  FADD.FTZ R31, R9, R4 ;  /* 0x00000004091f7221 */ /* 0x000fca0000010000 */
        /* <DEDUP_REMOVED lines=139> */
[C---:B------:R-:W-:Y:S01]  /*17f50*/  FMUL.FTZ R41, R36.reuse, R41 ;  /* 0x0000002924297220 */ /* 0x040fe20000410000 */
[----:B------:R-:W-:-:S02]  /*17f60*/  FMUL.FTZ R31, R36, R31 ;  /* 0x0000001f241f7220 */ /* 0x000fc40000410000 */
        /* <DEDUP_REMOVED lines=134> */
[----:B------:R2:W-:Y:S01]  /*187d0*/  ST.E desc[UR36][R16.64+0x404], R147 ;  /* 0x0004049310007985 */ /* 0x0005e2000c101924 */
[C---:B---3--:R-:W-:Y:S01]  /*187e0*/  FMUL.FTZ R25, R35.reuse, R28 ;  /* 0x0000001c23197220 */ /* 0x048fe20000410000 */
        /* <DEDUP_REMOVED lines=102> */
[----:B------:R-:W-:Y:S04]  /*18e50*/  ST.E desc[UR36][R16.64+0x3dc], R43 ;  /* 0x0003dc2b10007985 */ /* 0x000fe8000c101924 */
[----:B------:R4:W-:Y:S04]  /*18e60*/  ST.E desc[UR36][R16.64+0x3e8], R5 ;  /* 0x0003e80510007985 */ /* 0x0009e8000c101924 */
[----:B------:R4:W-:Y:S04]  /*18e70*/  ST.E desc[UR36][R16.64+0x3ec], R25 ;  /* 0x0003ec1910007985 */ /* 0x0009e8000c101924 */
[----:B------:R4:W-:Y:S04]  /*18e80*/  ST.E desc[UR36][R16.64+0x3f8], R27 ;  /* 0x0003f81b10007985 */ /* 0x0009e8000c101924 */
[----:B------:R4:W-:Y:S04]  /*18e90*/  ST.E desc[UR36][R16.64+0x3fc], R31 ;  /* 0x0003fc1f10007985 */ /* 0x0009e8000c101924 */
[----:B------:R4:W-:Y:S01]  /*18ea0*/  ST.E desc[UR36][R16.64+0x408], R35 ;  /* 0x0004082310007985 */ /* 0x0009e2000c101924 */
[----:B------:R2:W-:Y:S06]  /*18eb0*/  BAR.SYNC.DEFER_BLOCKING R206, 0x100 ;  /* 0x000400ce0000751d */ /* 0x0005ec0000010000 */
[----:B0-----:R-:W4:Y:S04]  /*18ec0*/  LD.E R29, desc[UR36][R16.64+0x210] ;  /* 0x00021024101d7980 */ /* 0x001f28000c101900 */
[----:B-1----:R-:W4:Y:S04]  /*18ed0*/  LD.E R33, desc[UR36][R16.64+0x214] ;  /* 0x0002142410217980 */ /* 0x002f28000c101900 */
[----:B------:R-:W4:Y:S04]  /*18ee0*/  LD.E R37, desc[UR36][R16.64+0x218] ;  /* 0x0002182410257980 */ /* 0x000f28000c101900 */
[----:B--2---:R-:W2:Y:S04]  /*18ef0*/  LD.E R39, desc[UR36][R16.64+0x21c] ;  /* 0x00021c2410277980 */ /* 0x004ea8000c101900 */
[----:B---3--:R-:W3:Y:S04]  /*18f00*/  LD.E R41, desc[UR36][R16.64+0x220] ;  /* 0x0002202410297980 */ /* 0x008ee8000c101900 */
[----:B----4-:R-:W4:Y:S04]  /*18f10*/  LD.E R5, desc[UR36][R16.64+0x224] ;  /* 0x0002242410057980 */ /* 0x010f28000c101900 */
        /* <DEDUP_REMOVED lines=123> */
[----:B------:R-:W-:Y:S04]  /*196d0*/  ST.E desc[UR36][R16.64+0x210], R29 ;  /* 0x0002101d10007985 */ /* 0x000fe8000c101924 */
[----:B------:R-:W-:Y:S04]  /*196e0*/  ST.E desc[UR36][R16.64+0x214], R33 ;  /* 0x0002142110007985 */ /* 0x000fe8000c101924 */
[----:B------:R-:W-:Y:S04]  /*196f0*/  ST.E desc[UR36][R16.64+0x218], R37 ;  /* 0x0002182510007985 */ /* 0x000fe8000c101924 */
[----:B--2---:R-:W-:Y:S04]  /*19700*/  ST.E desc[UR36][R16.64+0x21c], R39 ;  /* 0x00021c2710007985 */ /* 0x004fe8000c101924 */
[----:B---3--:R-:W-:Y:S04]  /*19710*/  ST.E desc[UR36][R16.64+0x220], R41 ;  /* 0x0002202910007985 */ /* 0x008fe8000c101924 */
        /* <DEDUP_REMOVED lines=124> */
[----:B------:R-:W4:Y:S04]  /*19ee0*/  LDL R195, [R1+0x68] ;  /* 0x0000680001c37983 */ /* 0x000f280000100800 */
[----:B-1----:R-:W4:Y:S04]  /*19ef0*/  LD.E R24, desc[UR36][R16.64+0x210] ;  /* 0x0002102410187980 */ /* 0x002f28000c101900 */
[----:B------:R-:W4:Y:S04]  /*19f00*/  LD.E R25, desc[UR36][R16.64+0x214] ;  /* 0x0002142410197980 */ /* 0x000f28000c101900 */
        /* <DEDUP_REMOVED lines=838> */
[----:B------:R0:W-:Y:S04]  /*1d370*/  ST.E desc[UR36][R16.64+0x214], R25 ;  /* 0x0002141910007985 */ /* 0x0001e8000c101924 */
        /* <DEDUP_REMOVED lines=126> */
[----:B------:R4:W-:Y:S04]  /*1db60*/  STL [R1+0x68], R0 ;  /* 0x0000680001007387 */ /* 0x0009e80000100800 */
        /* <DEDUP_REMOVED lines=9> */
[----:B-1----:R-:W4:Y:S04]  /*1dc00*/  LD.E R27, desc[UR36][R16.64+0x234] ;  /* 0x00023424101b7980 */ /* 0x002f28000c101900 */
        /* <DEDUP_REMOVED lines=246> */
[----:B0-----:R-:W1:Y:S04]  /*1eb70*/  LDL.64 R4, [R1+0x198] ;  /* 0x0001980001047983 */ /* 0x001e680000100a00 */
[----:B------:R2:W5:Y:S04]  /*1eb80*/  LD.E R0, desc[UR36][R2.64] ;  /* 0x0000002402007980 */ /* 0x000568000c101900 */
[----:B-1----:R-:W3:Y:S01]  /*1eb90*/  LD.E R6, desc[UR36][R4.64] ;  /* 0x0000002404067980 */ /* 0x002ee2000c101900 */
[----:B------:R-:W-:Y:S01]  /*1eba0*/  BSSY B0, `(.L_x_11341) ;  /* 0x0000005000007945 */ /* 0x000fe20003800000 */
[----:B---3--:R-:W-:-:S04]  /*1ebb0*/  LOP3.LUT R6, R6, 0x1, RZ, 0xfc, !PT ;  /* 0x0000000106067812 */ /* 0x008fc800078efcff */
[----:B------:R-:W-:-:S13]  /*1ebc0*/  ISETP.NE.AND P0, PT, R6, 0x3, PT ;  /* 0x000000030600780c */ /* 0x000fda0003f05270 */
[----:B--2---:R-:W-:Y:S05]  /*1ebd0*/  @!P0 BRA `(.L_x_11342) ;  /* 0x0000000000048947 */ /* 0x004fea0003800000 */
[----:B------:R-:W-:Y:S01]  /*1ebe0*/  BPT.TRAP 0x1 ;  /* 0x000000040000795c */ /* 0x000fe20000300000 */
.L_x_11342:
[----:B------:R-:W-:Y:S05]  /*1ebf0*/  BSYNC B0 ;  /* 0x0000000000007941 */ /* 0x000fea0003800000 */
.L_x_11341:
[----:B------:R-:W2:Y:S04]  /*1ec00*/  LD.E.64 R6, desc[UR36][R4.64+0x20] ;  /* 0x0000202404067980 */ /* 0x000ea8000c101b00 */
[----:B------:R-:W3:Y:S01]  /*1ec10*/  LD.E R8, desc[UR36][R4.64+0xc] ;  /* 0x00000c2404087980 */ /* 0x000ee2000c101900 */
[C---:B------:R-:W-:Y:S01]  /*1ec20*/  ISETP.GT.AND P0, PT, R10.reuse, UR40, PT ;  /* 0x000000280a007c0c */ /* 0x040fe2000bf04270 */
[----:B------:R-:W-:Y:S01]  /*1ec30*/  VIADD R10, R10, 0xffffffff ;  /* 0xffffffff0a0a7836 */ /* 0x000fe20000000000 */
[----:B--2---:R-:W-:-:S05]  /*1ec40*/  MOV R7, R6 ;  /* 0x0000000600077202 */ /* 0x004fca0000000f00 */
[----:B-----5:R-:W-:-:S05]  /*1ec50*/  IMAD R7, R0, 0x8, R7 ;  /* 0x0000000800077824 */ /* 0x020fca00078e0207 */
[----:B---3--:R-:W-:-:S04]  /*1ec60*/  PRMT R7, R8, 0x654, R7 ;  /* 0x0000065408077816 */ /* 0x008fc80000000007 */
[----:B------:R2:W-:Y:S01]  /*1ec70*/  SYNCS.ARRIVE.TRANS64.RED.A1T0 RZ, [R7+URZ], RZ ;  /* 0x000000ff07ff79a7 */ /* 0x0005e2000810043f */
[----:B------:R-:W-:Y:S05]  /*1ec80*/  @P0 BRA `(.L_x_11343) ;  /* 0xffffff4c00540947 */ /* 0x000fea000383ffff */
.L_x_11310:
[----:B------:R-:W-:Y:S05]  /*1ec90*/  WARPSYNC.ALL ;  /* 0x0000000000007948 */ /* 0x000fea0003800000 */
[----:B------:R-:W0:Y:S04]  /*1eca0*/  LDL R5, [R1+0x430] ;  /* 0x0004300001057983 */ /* 0x000e280000100800 */
[----:B------:R-:W3:Y:S04]  /*1ecb0*/  LDL R6, [R1+0x434] ;  /* 0x0004340001067983 */ /* 0x000ee80000100800 */
[----:B------:R-:W4:Y:S04]  /*1ecc0*/  LDL R136, [R1+0x1f8] ;  /* 0x0001f80001887983 */ /* 0x000f280000100800 */
        /* <DEDUP_REMOVED lines=62> */
[----:B0-----:R-:W0:Y:S02]  /*1f0b0*/  SHFL.BFLY PT, R0, R5, 0x2, 0x1f ;  /* 0x0c401f0005007f89 */ /* 0x001e2400000e0000 */
[----:B0-----:R-:W-:-:S05]  /*1f0c0*/  FADD.FTZ R0, R5, R0 ;  /* 0x0000000005007221 */ /* 0x001fca0000010000 */
[----:B------:R-:W0:Y:S02]  /*1f0d0*/  SHFL.BFLY PT, R3, R0, 0x1, 0x1f ;  /* 0x0c201f0000037f89 */ /* 0x000e2400000e0000 */
[----:B0-----:R-:W-:Y:S01]  /*1f0e0*/  FADD.FTZ R2, R0, R3 ;  /* 0x0000000300027221 */ /* 0x001fe20000010000 */
[----:B----4-:R-:W-:Y:S01]  /*1f0f0*/  VIADD R136, R136, 0x1 ;  /* 0x0000000188887836 */ /* 0x010fe20000000000 */
[----:B------:R-:W4:Y:S04]  /*1f100*/  LDL R0, [R1+0x204] ;  /* 0x0002040001007983 */ /* 0x000f280000100800 */
[----:B------:R-:W-:Y:S04]  /*1f110*/  STL [R1+0x430], R2 ;  /* 0x0004300201007387 */ /* 0x000fe80000100800 */
[----:B------:R-:W5:Y:S04]  /*1f120*/  LDL R147, [R1+0x430] ;  /* 0x0004300001937983 */ /* 0x000f680000100800 */
[----:B---3--:R-:W0:Y:S02]  /*1f130*/  SHFL.BFLY PT, R3, R6, 0x2, 0x1f ;  /* 0x0c401f0006037f89 */ /* 0x008e2400000e0000 */
[----:B0-----:R-:W-:Y:S01]  /*1f140*/  FADD.FTZ R3, R3, R6 ;  /* 0x0000000603037221 */ /* 0x001fe20000010000 */
[----:B------:R-:W-:Y:S01]  /*1f150*/  ISETP.NE.AND P2, PT, R136, 0x2, PT ;  /* 0x000000028800780c */ /* 0x000fe20003f45270 */
[----:B--2---:R-:W2:Y:S04]  /*1f160*/  LDL.64 R6, [R1+0x3f8] ;  /* 0x0003f80001067983 */ /* 0x004ea80000100a00 */
[----:B------:R-:W0:Y:S08]  /*1f170*/  SHFL.BFLY PT, R4, R3, 0x1, 0x1f ;  /* 0x0c201f0003047f89 */ /* 0x000e3000000e0000 */
[----:B------:R-:W3:Y:S01]  /*1f180*/  @!P2 LDL R134, [R1+0x1fc] ;  /* 0x0001fc000186a983 */ /* 0x000ee20000100800 */
[----:B0-----:R-:W-:-:S03]  /*1f190*/  FADD.FTZ R140, R3, R4 ;  /* 0x00000004038c7221 */ /* 0x001fc60000010000 */
[----:B------:R-:W2:Y:S02]  /*1f1a0*/  LDL.64 R4, [R1+0x3e8] ;  /* 0x0003e80001047983 */ /* 0x000ea40000100a00 */
[----:B------:R-:W-:Y:S02]  /*1f1b0*/  FSETP.NE.FTZ.AND P1, PT, R140, RZ, PT ;  /* 0x000000ff8c00720b */ /* 0x000fe40003f35000 */
[----:B------:R-:W2:Y:S11]  /*1f1c0*/  LDL.64 R2, [R1+0x408] ;  /* 0x0004080001027983 */ /* 0x000eb60000100a00 */
[----:B------:R-:W2:Y:S04]  /*1f1d0*/  @P1 LDL R143, [R1+0x440] ;  /* 0x00044000018f1983 */ /* 0x000ea80000100800 */
[----:B------:R-:W2:Y:S01]  /*1f1e0*/  @P1 LDL R145, [R1+0x424] ;  /* 0x0004240001911983 */ /* 0x000ea20000100800 */
[----:B------:R-:W-:-:S02]  /*1f1f0*/  IMAD.MOV.U32 R142, RZ, RZ, -0x800000 ;  /* 0xff800000ff8e7424 */ /* 0x000fc400078e00ff */
[----:B------:R-:W-:Y:S02]  /*1f200*/  IMAD.MOV.U32 R137, RZ, RZ, RZ ;  /* 0x000000ffff897224 */ /* 0x000fe400078e00ff */
[----:B------:R-:W-:Y:S01]  /*1f210*/  IMAD.MOV.U32 R144, RZ, RZ, -0x800000 ;  /* 0xff800000ff907424 */ /* 0x000fe200078e00ff */
[----:B------:R0:W-:Y:S08]  /*1f220*/  BAR.ARV R205, 0x100 ;  /* 0x000400cd0000751d */ /* 0x0001f00000002000 */
[----:B------:R-:W-:Y:S06]  /*1f230*/  BAR.ARV 0x8, 0x180 ;  /* 0x0206000000007b1d */ /* 0x000fec0000002000 */
[----:B-----5:R-:W-:-:S13]  /*1f240*/  FSETP.NE.FTZ.AND P0, PT, R147, RZ, PT ;  /* 0x000000ff9300720b */ /* 0x020fda0003f15000 */
[----:B------:R-:W5:Y:S04]  /*1f250*/  @P0 LDL R138, [R1+0x440] ;  /* 0x00044000018a0983 */ /* 0x000f680000100800 */
[----:B------:R-:W2:Y:S01]  /*1f260*/  @P0 LDL R139, [R1+0x420] ;  /* 0x00042000018b0983 */ /* 0x000ea20000100800 */
[----:B------:R-:W1:Y:S02]  /*1f270*/  @P0 MUFU.LG2 R141, R147 ;  /* 0x00000093008d0308 */ /* 0x000e640000000c00 */
[----:B-1----:R-:W-:-:S06]  /*1f280*/  @P0 FMUL.FTZ R141, R141, 0.69314718246459960938 ;  /* 0x3f3172188d8d0820 */ /* 0x002fcc0000410000 */
[----:B------:R-:W-:Y:S08]  /*1f290*/  @P1 MUFU.LG2 R146, R140 ;  /* 0x0000008c00921308 */ /* 0x000ff00000000c00 */
[----:B------:R-:W1:Y:S01]  /*1f2a0*/  @P0 MUFU.RCP R137, R147 ;  /* 0x0000009300890308 */ /* 0x000e620000001000 */
[----:B---3--:R-:W-:Y:S01]  /*1f2b0*/  @!P2 LOP3.LUT R134, R134, 0x1, RZ, 0x3c, !PT ;  /* 0x000000018686a812 */ /* 0x008fe200078e3cff */
[----:B----4-:R-:W-:Y:S01]  /*1f2c0*/  VIADD R0, R0, 0x1 ;  /* 0x0000000100007836 */ /* 0x010fe20000000000 */
[----:B------:R-:W-:Y:S04]  /*1f2d0*/  STL [R1+0x434], R140 ;  /* 0x0004348c01007387 */ /* 0x000fe80000100800 */
[----:B------:R-:W-:Y:S04]  /*1f2e0*/  STL [R1+0x1f8], R136 ;  /* 0x0001f88801007387 */ /* 0x000fe80000100800 */
[----:B------:R-:W-:Y:S01]  /*1f2f0*/  @!P2 STL [R1+0x1fc], R134 ;  /* 0x0001fc860100a387 */ /* 0x000fe20000100800 */
        /* <DEDUP_REMOVED lines=97> */
[----:B------:R-:W-:Y:S01]  /*1f910*/  @!P2 STL [R1+0x1f8], RZ ;  /* 0x0001f8ff0100a387 */ /* 0x000fe20000100800 */
[----:B-----5:R-:W-:-:S04]  /*1f920*/  @P0 FMUL.FTZ R138, R138, 0.69314718246459960938 ;  /* 0x3f3172188a8a0820 */ /* 0x020fc80000410000 */
[----:B--2---:R-:W-:Y:S01]  /*1f930*/  @P0 FFMA.FTZ R142, R138, R139, R141 ;  /* 0x0000008b8a8e0223 */ /* 0x004fe2000001008d */
[----:B------:R-:W-:-:S06]  /*1f940*/  IMAD.MOV.U32 R138, RZ, RZ, RZ ;  /* 0x000000ffff8a7224 */ /* 0x000fcc00078e00ff */
[----:B------:R-:W1:Y:S01]  /*1f950*/  @P1 MUFU.RCP R138, R140 ;  /* 0x0000008c008a1308 */ /* 0x000e620000001000 */
[----:B------:R-:W-:Y:S01]  /*1f960*/  @P1 FMUL.FTZ R139, R146, 0.69314718246459960938 ;  /* 0x3f317218928b1820 */ /* 0x000fe20000410000 */
[----:B------:R-:W-:-:S04]  /*1f970*/  @P1 FMUL.FTZ R146, R143, 0.69314718246459960938 ;  /* 0x3f3172188f921820 */ /* 0x000fc80000410000 */
[----:B------:R-:W-:Y:S01]  /*1f980*/  @P1 FFMA.FTZ R144, R146, R145, R139 ;  /* 0x0000009192901223 */ /* 0x000fe2000001008b */
[-C--:B-1----:R-:W-:Y:S01]  /*1f990*/  FMUL.FTZ R13, R13, R138.reuse ;  /* 0x0000008a0d0d7220 */ /* 0x082fe20000410000 */
        /* <DEDUP_REMOVED lines=64> */
[----:B-1----:R-:W-:Y:S01]  /*1fda0*/  VIADD R12, R135, 0x1 ;  /* 0x00000001870c7836 */ /* 0x002fe20000000000 */
[----:B------:R0:W-:Y:S04]  /*1fdb0*/  STL [R1+0x430], R142 ;  /* 0x0004308e01007387 */ /* 0x0001e80000100800 */
        /* <DEDUP_REMOVED lines=33> */
[----:B------:R-:W-:-:S13]  /*1ffd0*/  PLOP3.LUT P0, PT, PT, PT, PT, 0x8, 0x0 ;  /* 0x000000000000781c */ /* 0x000fda0003f0e170 */
.L_x_11240:
[----:B------:R-:W1:Y:S08]  /*1ffe0*/  S2UR UR9, SR_CgaCtaId ;  /* 0x00000000000979c3 */ /* 0x000e700000008800 */
[----:B------:R-:W-:Y:S06]  /*1fff0*/  BAR.SYNC.DEFER_BLOCKING 0x5, 0x180 ;  /* 0x0146000000007b1d */ /* 0x000fec0000010000 */
[----:B------:R-:W-:Y:S01]  /*20000*/  UMOV UR42, 0x400 ;  /* 0x00000400002a7882 */ /* 0x000fe20000000000 */
[----:B------:R-:W-:Y:S01]  /*20010*/  BSSY B0, `(.L_x_11344) ;  /* 0x0000292000007945 */ /* 0x000fe20003800000 */
[----:B-1----:R-:W-:-:S09]  /*20020*/  ULEA UR42, UR9, UR42, 0x18 ;  /* 0x0000002a092a7291 */ /* 0x002fd2000f8ec03f */
[----:B------:R-:W1:Y:S02]  /*20030*/  LDS R0, [UR42+0x324d0] ;  /* 0x0324d02aff007984 */ /* 0x000e640008000800 */
[----:B-1----:R-:W-:Y:S01]  /*20040*/  R2UR UR4, R0 ;  /* 0x00000000000472ca */ /* 0x002fe200000e0000 */
[----:B------:R-:W-:Y:S06]  /*20050*/  BAR.ARV 0x4, 0x180 ;  /* 0x0106000000007b1d */ /* 0x000fec0000002000 */
[----:B------:R-:W-:Y:S08]  /*20060*/  @P0 BRA `(.L_x_11345) ;  /* 0x0000001c00500947 */ /* 0x000ff00003800000 */
[----:B------:R-:W2:Y:S01]  /*20070*/  LDL.128 R96, [R1+0x2b0] ;  /* 0x0002b00001607983 */ /* 0x000ea20000100c00 */
[----:B0-----:R-:W0:Y:S01]  /*20080*/  LDC R20, c[0x0][0xce8] ;  /* 0x00033a00ff147b82 */ /* 0x001e220000000800 */
[----:B------:R-:W-:Y:S01]  /*20090*/  ULDC UR5, c[0x0][0xb88] ;  /* 0x0002e20000057ab9 */ /* 0x000fe20000000800 */
[----:B------:R-:W-:Y:S01]  /*200a0*/  R2UR UR14, R200 ;  /* 0x00000000c80e72ca */ /* 0x000fe200000e0000 */
        /* <DEDUP_REMOVED lines=35> */
[----:B------:R-:W-:-:S03]  /*202e0*/  ULDC.64 UR10, c[0x0][0xc90] ;  /* 0x00032400000a7ab9 */ /* 0x000fc60000000a00 */
[----:B------:R-:W-:-:S13]  /*202f0*/  ISETP.GE.OR P2, PT, R158, R0, P0 ;  /* 0x000000009e00720c */ /* 0x000fda0000746670 */
[----:B------:R-:W4:Y:S01]  /*20300*/  @!P2 LDL R21, [R1+0x430] ;  /* 0x000430000115a983 */ /* 0x000f220000100800 */
[----:B------:R-:W-:-:S04]  /*20310*/  LOP3.LUT R143, R142, 0x380, RZ, 0xc0, !PT ;  /* 0x000003808e8f7812 */ /* 0x000fc800078ec0ff */
[----:B------:R-:W-:-:S04]  /*20320*/  SHF.R.U64 R143, R143, 0x3, RZ ;  /* 0x000000038f8f7819 */ /* 0x000fc800000012ff */
[----:B------:R-:W-:Y:S01]  /*20330*/  LOP3.LUT R142, R143, R142, RZ, 0x3c, !PT ;  /* 0x0000008e8f8e7212 */ /* 0x000fe200078e3cff */
[----:B------:R-:W-:Y:S01]  /*20340*/  IMAD.X R143, RZ, RZ, R179, P1 ;  /* 0x000000ffff8f7224 */ /* 0x000fe200008e06b3 */
[----:B------:R-:W-:-:S04]  /*20350*/  IADD3 R155, P1, R178, 0xc040, RZ ;  /* 0x0000c040b29b7810 */ /* 0x000fc80007f3e0ff */
[----:B------:R-:W-:Y:S02]  /*20360*/  LOP3.LUT R154, R155, 0x380, RZ, 0xc0, !PT ;  /* 0x000003809b9a7812 */ /* 0x000fe400078ec0ff */
[----:B------:R-:W-:Y:S02]  /*20370*/  IADD3 R3, P4, R178, 0x4040, RZ ;  /* 0x00004040b2037810 */ /* 0x000fe40007f9e0ff */
[----:B------:R-:W-:Y:S02]  /*20380*/  SHF.R.U64 R154, R154, 0x3, RZ ;  /* 0x000000039a9a7819 */ /* 0x000fe400000012ff */
[----:B------:R-:W-:Y:S02]  /*20390*/  LOP3.LUT R2, R3, 0x380, RZ, 0xc0, !PT ;  /* 0x0000038003027812 */ /* 0x000fe400078ec0ff */
[----:B------:R-:W-:Y:S01]  /*203a0*/  LOP3.LUT R154, R154, R155, RZ, 0x3c, !PT ;  /* 0x0000009b9a9a7212 */ /* 0x000fe200078e3cff */
[----:B------:R-:W-:Y:S01]  /*203b0*/  IMAD.X R155, RZ, RZ, R179, P1 ;  /* 0x000000ffff9b7224 */ /* 0x000fe200008e06b3 */
[----:B------:R-:W-:-:S02]  /*203c0*/  ISETP.NE.AND P1, PT, R20, 0x1, PT ;  /* 0x000000011400780c */ /* 0x000fc40003f25270 */
[----:B------:R-:W-:-:S04]  /*203d0*/  SHF.R.U64 R2, R2, 0x3, RZ ;  /* 0x0000000302027819 */ /* 0x000fc800000012ff */
[----:B------:R-:W-:Y:S01]  /*203e0*/  LOP3.LUT R2, R2, R3, RZ, 0x3c, !PT ;  /* 0x0000000302027212 */ /* 0x000fe200078e3cff */
[----:B------:R-:W-:Y:S01]  /*203f0*/  IMAD.X R3, RZ, RZ, R179, P4 ;  /* 0x000000ffff037224 */ /* 0x000fe200020e06b3 */
[----:B------:R-:W-:-:S04]  /*20400*/  LOP3.LUT R149, R178, 0x380, RZ, 0xc0, !PT ;  /* 0x00000380b2957812 */ /* 0x000fc800078ec0ff */
[----:B------:R-:W-:Y:S02]  /*20410*/  MOV R2, R2 ;  /* 0x0000000200027202 */ /* 0x000fe40000000f00 */
[----:B------:R-:W0:Y:S01]  /*20420*/  @P1 LDC R3, c[0x0][0xcec] ;  /* 0x00033b00ff031b82 */ /* 0x000e220000000800 */
[----:B------:R-:W-:-:S04]  /*20430*/  SHF.R.U64 R149, R149, 0x3, RZ ;  /* 0x0000000395957819 */ /* 0x000fc800000012ff */
[----:B------:R-:W-:Y:S01]  /*20440*/  LOP3.LUT R148, R149, R178, RZ, 0x3c, !PT ;  /* 0x000000b295947212 */ /* 0x000fe200078e3cff */
[----:B------:R-:W-:Y:S01]  /*20450*/  IMAD.MOV.U32 R149, RZ, RZ, R179 ;  /* 0x000000ffff957224 */ /* 0x000fe200078e00b3 */
[C---:B------:R-:W-:Y:S02]  /*20460*/  IADD3 R145, P3, R178.reuse, 0x8040, RZ ;  /* 0x00008040b2917810 */ /* 0x040fe40007f7e0ff */
[----:B------:R-:W-:Y:S02]  /*20470*/  IADD3 R19, P5, R178, 0x4060, RZ ;  /* 0x00004060b2137810 */ /* 0x000fe40007fbe0ff */
[----:B------:R-:W-:Y:S02]  /*20480*/  MOV R148, R148 ;  /* 0x0000009400947202 */ /* 0x000fe40000000f00 */
[----:B------:R-:W-:Y:S01]  /*20490*/  LOP3.LUT R144, R145, 0x380, RZ, 0xc0, !PT ;  /* 0x0000038091907812 */ /* 0x000fe200078ec0ff */
[----:B------:R-:W-:Y:S01]  /*204a0*/  USHF.R.S32.HI UR12, URZ, 0x1f, UR14 ;  /* 0x0000001f3f0c7899 */ /* 0x000fe2000801140e */
[----:B------:R-:W-:-:S02]  /*204b0*/  LOP3.LUT R18, R19, 0x380, RZ, 0xc0, !PT ;  /* 0x0000038013127812 */ /* 0x000fc400078ec0ff */
[----:B------:R-:W-:Y:S01]  /*204c0*/  SHF.R.U64 R144, R144, 0x3, RZ ;  /* 0x0000000390907819 */ /* 0x000fe200000012ff */
[----:B------:R-:W-:Y:S01]  /*204d0*/  UIMAD UR5, UR12, UR10, URZ ;  /* 0x0000000a0c0572a4 */ /* 0x000fe2000f8e023f */
[----:B------:R-:W-:Y:S01]  /*204e0*/  SHF.R.U64 R18, R18, 0x3, RZ ;  /* 0x0000000312127819 */ /* 0x000fe200000012ff */
[----:B------:R-:W-:Y:S01]  /*204f0*/  USHF.R.S32.HI UR13, URZ, 0x1f, UR60 ;  /* 0x0000001f3f0d7899 */ /* 0x000fe2000801143c */
[----:B------:R-:W-:Y:S01]  /*20500*/  LOP3.LUT R144, R144, R145, RZ, 0x3c, !PT ;  /* 0x0000009190907212 */ /* 0x000fe200078e3cff */
[--C-:B------:R-:W-:Y:S01]  /*20510*/  IMAD.X R145, RZ, RZ, R179.reuse, P3 ;  /* 0x000000ffff917224 */ /* 0x100fe200018e06b3 */
[----:B------:R-:W-:Y:S01]  /*20520*/  IADD3 R140, P6, R178, 0x8000, RZ ;  /* 0x00008000b28c7810 */ /* 0x000fe20007fde0ff */
[----:B------:R-:W-:Y:S01]  /*20530*/  UIMAD.WIDE.U32 UR6, UR14, UR10, URZ ;  /* 0x0000000a0e0672a5 */ /* 0x000fe2000f8e003f */
[----:B------:R-:W-:Y:S01]  /*20540*/  LOP3.LUT R18, R18, R19, RZ, 0x3c, !PT ;  /* 0x0000001312127212 */ /* 0x000fe200078e3cff */
[----:B------:R-:W-:Y:S01]  /*20550*/  UIMAD UR5, UR14, UR11, UR5 ;  /* 0x0000000b0e0572a4 */ /* 0x000fe2000f8e0205 */
[----:B------:R-:W-:Y:S01]  /*20560*/  IADD3 R157, P3, R178, 0xc060, RZ ;  /* 0x0000c060b29d7810 */ /* 0x000fe20007f7e0ff */
[----:B------:R-:W-:Y:S01]  /*20570*/  IMAD.X R19, RZ, RZ, R179, P5 ;  /* 0x000000ffff137224 */ /* 0x000fe200028e06b3 */
[----:B------:R-:W-:Y:S01]  /*20580*/  ULDC.64 UR10, c[0x0][0xc98] ;  /* 0x00032600000a7ab9 */ /* 0x000fe20000000a00 */
[----:B------:R-:W-:Y:S01]  /*20590*/  LOP3.LUT R141, R140, 0x380, RZ, 0xc0, !PT ;  /* 0x000003808c8d7812 */ /* 0x000fe200078ec0ff */
[----:B------:R-:W-:Y:S01]  /*205a0*/  UIMAD UR8, UR13, UR10, URZ ;  /* 0x0000000a0d0872a4 */ /* 0x000fe2000f8e023f */
[----:B------:R-:W-:Y:S01]  /*205b0*/  LOP3.LUT R156, R157, 0x380, RZ, 0xc0, !PT ;  /* 0x000003809d9c7812 */ /* 0x000fe200078ec0ff */
[----:B------:R-:W-:Y:S01]  /*205c0*/  UIADD3 UR7, UR7, UR5, URZ ;  /* 0x0000000507077290 */ /* 0x000fe2000fffe03f */
[----:B------:R-:W-:Y:S01]  /*205d0*/  MOV R18, R18 ;  /* 0x0000001200127202 */ /* 0x000fe20000000f00 */
[----:B------:R-:W-:Y:S01]  /*205e0*/  UIMAD UR8, UR60, UR11, UR8 ;  /* 0x0000000b3c0872a4 */ /* 0x000fe2000f8e0208 */
[----:B------:R-:W-:Y:S01]  /*205f0*/  SHF.R.U64 R141, R141, 0x3, RZ ;  /* 0x000000038d8d7819 */ /* 0x000fe200000012ff */
[----:B------:R-:W-:Y:S01]  /*20600*/  UIMAD.WIDE.U32 UR6, UR60, UR10, UR6 ;  /* 0x0000000a3c0672a5 */ /* 0x000fe2000f8e0006 */
[----:B------:R-:W-:-:S02]  /*20610*/  SHF.R.U64 R156, R156, 0x3, RZ ;  /* 0x000000039c9c7819 */ /* 0x000fc400000012ff */
[C---:B------:R-:W-:Y:S01]  /*20620*/  IADD3 R147, P4, R178.reuse, 0x8060, RZ ;  /* 0x00008060b2937810 */ /* 0x040fe20007f9e0ff */
[----:B------:R-:W-:Y:S01]  /*20630*/  ULDC.64 UR10, c[0x0][0xbe8] ;  /* 0x0002fa00000a7ab9 */ /* 0x000fe20000000a00 */
[----:B------:R-:W-:Y:S01]  /*20640*/  LOP3.LUT R140, R141, R140, RZ, 0x3c, !PT ;  /* 0x0000008c8d8c7212 */ /* 0x000fe200078e3cff */
[--C-:B------:R-:W-:Y:S01]  /*20650*/  IMAD.X R141, RZ, RZ, R179.reuse, P6 ;  /* 0x000000ffff8d7224 */ /* 0x100fe200030e06b3 */
[----:B------:R-:W-:Y:S02]  /*20660*/  IADD3 R151, P5, R178, 0xc000, RZ ;  /* 0x0000c000b2977810 */ /* 0x000fe40007fbe0ff */
[----:B------:R-:W-:Y:S01]  /*20670*/  LOP3.LUT R156, R156, R157, RZ, 0x3c, !PT ;  /* 0x0000009d9c9c7212 */ /* 0x000fe200078e3cff */
[----:B------:R-:W-:Y:S01]  /*20680*/  IMAD.X R157, RZ, RZ, R179, P3 ;  /* 0x000000ffff9d7224 */ /* 0x000fe200018e06b3 */
[----:B------:R-:W-:Y:S02]  /*20690*/  IADD3 R153, P6, R178, 0xc020, RZ ;  /* 0x0000c020b2997810 */ /* 0x000fe40007fde0ff */
[----:B------:R-:W-:-:S02]  /*206a0*/  LOP3.LUT R146, R147, 0x380, RZ, 0xc0, !PT ;  /* 0x0000038093927812 */ /* 0x000fc400078ec0ff */
[----:B------:R-:W-:Y:S02]  /*206b0*/  LOP3.LUT R150, R151, 0x380, RZ, 0xc0, !PT ;  /* 0x0000038097967812 */ /* 0x000fe400078ec0ff */
[----:B------:R-:W-:Y:S02]  /*206c0*/  LOP3.LUT R152, R153, 0x380, RZ, 0xc0, !PT ;  /* 0x0000038099987812 */ /* 0x000fe400078ec0ff */
        /* <DEDUP_REMOVED lines=8> */
[----:B--2---:R-:W-:Y:S02]  /*20750*/  F2FP.F16.F32.PACK_AB R96, R97, R96 ;  /* 0x000000606160723e */ /* 0x004fe400000000ff */
[----:B------:R-:W-:Y:S02]  /*20760*/  F2FP.F16.F32.PACK_AB R97, R99, R98 ;  /* 0x000000626361723e */ /* 0x000fe400000000ff */
[----:B---3--:R-:W-:Y:S02]  /*20770*/  F2FP.F16.F32.PACK_AB R98, R93, R92 ;  /* 0x0000005c5d62723e */ /* 0x008fe400000000ff */
[----:B------:R-:W1:Y:S01]  /*20780*/  @P1 LDC R92, c[0x0][0xcf0] ;  /* 0x00033c00ff5c1b82 */ /* 0x000e620000000800 */
[----:B----4-:R-:W-:Y:S02]  /*20790*/  F2FP.F16.F32.PACK_AB R136, R137, R136 ;  /* 0x000000888988723e */ /* 0x010fe400000000ff */
[----:B------:R-:W-:Y:S02]  /*207a0*/  F2FP.F16.F32.PACK_AB R137, R139, R138 ;  /* 0x0000008a8b89723e */ /* 0x000fe400000000ff */
[----:B------:R-:W-:-:S02]  /*207b0*/  F2FP.F16.F32.PACK_AB R128, R129, R128 ;  /* 0x000000808180723e */ /* 0x000fc400000000ff */
[----:B------:R-:W-:Y:S02]  /*207c0*/  F2FP.F16.F32.PACK_AB R129, R131, R130 ;  /* 0x000000828381723e */ /* 0x000fe400000000ff */
[----:B------:R-:W-:Y:S02]  /*207d0*/  F2FP.F16.F32.PACK_AB R138, R133, R132 ;  /* 0x00000084858a723e */ /* 0x000fe400000000ff */
[----:B------:R-:W-:Y:S01]  /*207e0*/  F2FP.F16.F32.PACK_AB R139, R135, R134 ;  /* 0x00000086878b723e */ /* 0x000fe200000000ff */
[----:B------:R-:W-:Y:S01]  /*207f0*/  BAR.SYNC.DEFER_BLOCKING 0x1, 0x100 ;  /* 0x0044000000007b1d */ /* 0x000fe20000010000 */
        /* <DEDUP_REMOVED lines=15> */
[----:B------:R-:W-:Y:S01]  /*208f0*/  VIADD R84, R228, UR61 ;  /* 0x0000003de4547c36 */ /* 0x000fe20008000000 */
[----:B------:R-:W-:Y:S01]  /*20900*/  STSM.16.M88.4 [R148], R136 ;  /* 0x0000008894007844 */ /* 0x000fe20000000200 */
[----:B------:R-:W-:-:S02]  /*20910*/  F2FP.F16.F32.PACK_AB R99, R95, R94 ;  /* 0x0000005e5f63723e */ /* 0x000fc400000000ff */
[----:B------:R-:W-:Y:S02]  /*20920*/  F2FP.F16.F32.PACK_AB R106, R101, R100 ;  /* 0x00000064656a723e */ /* 0x000fe400000000ff */
[----:B------:R-:W-:Y:S01]  /*20930*/  F2FP.F16.F32.PACK_AB R107, R103, R102 ;  /* 0x00000066676b723e */ /* 0x000fe200000000ff */
[----:B------:R-:W-:Y:S01]  /*20940*/  STSM.16.M88.4 [R227], R128 ;  /* 0x00000080e3007844 */ /* 0x000fe20000000200 */
[----:B------:R-:W-:Y:S01]  /*20950*/  F2FP.F16.F32.PACK_AB R91, R87, R86 ;  /* 0x00000056575b723e */ /* 0x000fe200000000ff */
[----:B0-----:R-:W-:Y:S02]  /*20960*/  @P1 IMAD.HI.U32 R3, R84, R3, RZ ;  /* 0x0000000354031227 */ /* 0x001fe400078e00ff */
[----:B------:R-:W-:Y:S04]  /*20970*/  STSM.16.M88.4 [R226], R120 ;  /* 0x00000078e2007844 */ /* 0x000fe80000000200 */
[----:B------:R-:W-:Y:S04]  /*20980*/  STSM.16.M88.4 [R225], R112 ;  /* 0x00000070e1007844 */ /* 0x000fe80000000200 */
[----:B------:R-:W-:Y:S04]  /*20990*/  STSM.16.M88.4 [R221], R104 ;  /* 0x00000068dd007844 */ /* 0x000fe80000000200 */
[----:B------:R-:W-:Y:S04]  /*209a0*/  STSM.16.M88.4 [R220], R96 ;  /* 0x00000060dc007844 */ /* 0x000fe80000000200 */
[----:B------:R0:W-:Y:S01]  /*209b0*/  STSM.16.M88.4 [R2], R88 ;  /* 0x0000005802007844 */ /* 0x0001e20000000200 */
[----:B------:R-:W-:-:S02]  /*209c0*/  F2FP.F16.F32.PACK_AB R80, R81, R80 ;  /* 0x000000505150723e */ /* 0x000fc400000000ff */
[----:B------:R-:W-:Y:S02]  /*209d0*/  F2FP.F16.F32.PACK_AB R81, R83, R82 ;  /* 0x000000525351723e */ /* 0x000fe400000000ff */
[----:B------:R-:W-:Y:S02]  /*209e0*/  F2FP.F16.F32.PACK_AB R82, R77, R76 ;  /* 0x0000004c4d52723e */ /* 0x000fe400000000ff */
[----:B------:R-:W-:Y:S01]  /*209f0*/  F2FP.F16.F32.PACK_AB R83, R79, R78 ;  /* 0x0000004e4f53723e */ /* 0x000fe200000000ff */
[----:B0-----:R-:W-:Y:S01]  /*20a00*/  IMAD.MOV.U32 R2, RZ, RZ, R84 ;  /* 0x000000ffff027224 */ /* 0x001fe200078e0054 */
[----:B-1----:R-:W-:Y:S02]  /*20a10*/  @P1 SHF.R.U32.HI R2, RZ, R92, R3 ;  /* 0x0000005cff021219 */ /* 0x002fe40000011603 */
[----:B------:R-:W-:-:S03]  /*20a20*/  F2FP.F16.F32.PACK_AB R72, R73, R72 ;  /* 0x000000484948723e */ /* 0x000fc600000000ff */
[----:B------:R-:W-:Y:S01]  /*20a30*/  IMAD.MOV R19, RZ, RZ, -R2 ;  /* 0x000000ffff137224 */ /* 0x000fe200078e0a02 */
[----:B------:R-:W-:Y:S02]  /*20a40*/  F2FP.F16.F32.PACK_AB R73, R75, R74 ;  /* 0x0000004a4b49723e */ /* 0x000fe400000000ff */
[----:B------:R-:W-:Y:S01]  /*20a50*/  F2FP.F16.F32.PACK_AB R74, R57, R56 ;  /* 0x00000038394a723e */ /* 0x000fe200000000ff */
[----:B------:R-:W-:Y:S01]  /*20a60*/  IMAD R19, R20, R19, R84 ;  /* 0x0000001314137224 */ /* 0x000fe200078e0254 */
[----:B------:R-:W-:Y:S01]  /*20a70*/  SHF.R.S32.HI R3, RZ, 0x1f, R2 ;  /* 0x0000001fff037819 */ /* 0x000fe20000011402 */
[----:B------:R-:W-:Y:S01]  /*20a80*/  IMAD.U32 R56, RZ, RZ, UR8 ;  /* 0x00000008ff387e24 */ /* 0x000fe2000f8e00ff */
[----:B------:R-:W-:Y:S01]  /*20a90*/  IADD3 R2, P3, R2, UR6, RZ ;  /* 0x0000000602027c10 */ /* 0x000fe2000ff7e0ff */
[----:B------:R0:W-:Y:S03]  /*20aa0*/  STSM.16.M88.4 [R18], R80 ;  /* 0x0000005012007844 */ /* 0x0001e60000000200 */
[----:B------:R-:W-:Y:S01]  /*20ab0*/  IADD3.X R3, R3, UR7, R56, P3, !PT ;  /* 0x0000000703037c10 */ /* 0x000fe20009ffe438 */
[----:B------:R-:W-:Y:S01]  /*20ac0*/  ULDC.64 UR6, c[0x0][0xc88] ;  /* 0x0003220000067ab9 */ /* 0x000fe20000000a00 */
[----:B------:R-:W-:Y:S01]  /*20ad0*/  F2FP.F16.F32.PACK_AB R52, R53, R52 ;  /* 0x000000343534723e */ /* 0x000fe200000000ff */
[----:B------:R-:W-:-:S02]  /*20ae0*/  IMAD.X R153, RZ, RZ, R179, P6 ;  /* 0x000000ffff997224 */ /* 0x000fc400030e06b3 */
[----:B------:R-:W-:Y:S01]  /*20af0*/  IMAD.WIDE.U32 R2, R19, UR6, R2 ;  /* 0x0000000613027c25 */ /* 0x000fe2000f8e0002 */
[----:B0-----:R-:W-:-:S05]  /*20b00*/  SHF.R.S32.HI R18, RZ, 0x1f, R19 ;  /* 0x0000001fff127819 */ /* 0x001fca0000011413 */
[----:B------:R-:W-:Y:S01]  /*20b10*/  IMAD R18, R18, UR6, RZ ;  /* 0x0000000612127c24 */ /* 0x000fe2000f8e02ff */
[----:B------:R-:W-:Y:S02]  /*20b20*/  MOV R140, R140 ;  /* 0x0000008c008c7202 */ /* 0x000fe40000000f00 */
[----:B------:R-:W-:Y:S01]  /*20b30*/  F2FP.F16.F32.PACK_AB R75, R59, R58 ;  /* 0x0000003a3b4b723e */ /* 0x000fe200000000ff */
[----:B------:R-:W-:Y:S01]  /*20b40*/  IMAD R19, R19, UR7, R18 ;  /* 0x0000000713137c24 */ /* 0x000fe2000f8e0212 */
[----:B------:R-:W-:Y:S01]  /*20b50*/  F2FP.F16.F32.PACK_AB R53, R55, R54 ;  /* 0x000000363735723e */ /* 0x000fe200000000ff */
[----:B------:R-:W-:Y:S01]  /*20b60*/  ULDC.64 UR6, c[0x0][0xc50] ;  /* 0x0003140000067ab9 */ /* 0x000fe20000000a00 */
[----:B------:R-:W-:Y:S02]  /*20b70*/  F2FP.F16.F32.PACK_AB R64, R65, R64 ;  /* 0x000000404140723e */ /* 0x000fe400000000ff */
[----:B------:R-:W-:Y:S02]  /*20b80*/  MOV R142, R142 ;  /* 0x0000008e008e7202 */ /* 0x000fe40000000f00 */
[----:B------:R-:W-:-:S02]  /*20b90*/  F2FP.F16.F32.PACK_AB R54, R69, R68 ;  /* 0x000000444536723e */ /* 0x000fc400000000ff */
[----:B------:R-:W-:Y:S02]  /*20ba0*/  F2FP.F16.F32.PACK_AB R55, R71, R70 ;  /* 0x000000464737723e */ /* 0x000fe400000000ff */
[----:B------:R-:W-:Y:S02]  /*20bb0*/  F2FP.F16.F32.PACK_AB R65, R67, R66 ;  /* 0x000000424341723e */ /* 0x000fe400000000ff */
[----:B------:R-:W-:Y:S01]  /*20bc0*/  F2FP.F16.F32.PACK_AB R48, R49, R48 ;  /* 0x000000303130723e */ /* 0x000fe200000000ff */
[----:B------:R-:W-:Y:S01]  /*20bd0*/  IMAD.IADD R3, R3, 0x1, R19 ;  /* 0x0000000103037824 */ /* 0x000fe200078e0213 */
[----:B------:R-:W-:Y:S02]  /*20be0*/  MOV R144, R144 ;  /* 0x0000009000907202 */ /* 0x000fe40000000f00 */
[----:B------:R-:W-:Y:S02]  /*20bf0*/  F2FP.F16.F32.PACK_AB R66, R61, R60 ;  /* 0x0000003c3d42723e */ /* 0x000fe400000000ff */
[----:B------:R-:W-:-:S02]  /*20c00*/  F2FP.F16.F32.PACK_AB R67, R63, R62 ;  /* 0x0000003e3f43723e */ /* 0x000fc400000000ff */
[----:B------:R-:W-:Y:S02]  /*20c10*/  F2FP.F16.F32.PACK_AB R49, R51, R50 ;  /* 0x000000323331723e */ /* 0x000fe400000000ff */
[----:B------:R-:W-:Y:S02]  /*20c20*/  MOV R146, R146 ;  /* 0x0000009200927202 */ /* 0x000fe40000000f00 */
[----:B------:R-:W-:Y:S02]  /*20c30*/  F2FP.F16.F32.PACK_AB R50, R45, R44 ;  /* 0x0000002c2d32723e */ /* 0x000fe400000000ff */
[----:B------:R-:W-:Y:S02]  /*20c40*/  F2FP.F16.F32.PACK_AB R51, R47, R46 ;  /* 0x0000002e2f33723e */ /* 0x000fe400000000ff */
[----:B------:R-:W-:Y:S01]  /*20c50*/  F2FP.F16.F32.PACK_AB R36, R37, R36 ;  /* 0x000000242524723e */ /* 0x000fe200000000ff */
[----:B------:R-:W-:Y:S01]  /*20c60*/  STSM.16.M88.4 [R140], R72 ;  /* 0x000000488c007844 */ /* 0x000fe20000000200 */
[----:B------:R-:W-:-:S02]  /*20c70*/  MOV R150, R150 ;  /* 0x0000009600967202 */ /* 0x000fc40000000f00 */
[----:B------:R-:W-:Y:S02]  /*20c80*/  LEA R58, P3, R2, UR6, 0x2 ;  /* 0x00000006023a7c11 */ /* 0x000fe4000f8610ff */
[----:B------:R-:W-:Y:S02]  /*20c90*/  F2FP.F16.F32.PACK_AB R44, R5, R4 ;  /* 0x00000004052c723e */ /* 0x000fe400000000ff */
[----:B------:R-:W-:Y:S02]  /*20ca0*/  F2FP.F16.F32.PACK_AB R45, R7, R6 ;  /* 0x00000006072d723e */ /* 0x000fe400000000ff */
        /* <DEDUP_REMOVED lines=14> */
[----:B------:R-:W-:Y:S01]  /*20d90*/  F2FP.F16.F32.PACK_AB R13, R15, R14 ;  /* 0x0000000e0f0d723e */ /* 0x000fe200000000ff */
[----:B------:R-:W-:Y:S01]  /*20da0*/  STSM.16.M88.4 [R146], R48 ;  /* 0x0000003092007844 */ /* 0x000fe20000000200 */
[----:B------:R-:W-:Y:S02]  /*20db0*/  MOV R156, R156 ;  /* 0x0000009c009c7202 */ /* 0x000fe40000000f00 */
[----:B------:R-:W-:Y:S02]  /*20dc0*/  F2FP.F16.F32.PACK_AB R14, R9, R8 ;  /* 0x00000008090e723e */ /* 0x000fe400000000ff */
        /* <DEDUP_REMOVED lines=15> */
[----:B------:R-:W-:Y:S01]  /*20ec0*/  IMAD.WIDE R2, R2, R3, UR58 ;  /* 0x0000003a02027e25 */ /* 0x000fe2000f8e0203 */
[----:B0-----:R-:W0:Y:S02]  /*20ed0*/  @P1 LDC R21, c[0x0][0xcf0] ;  /* 0x00033c00ff151b82 */ /* 0x001e240000000800 */
[C---:B------:R-:W-:Y:S02]  /*20ee0*/  IADD3 R7, P2, R2.reuse, 0x1000, RZ ;  /* 0x0000100002077810 */ /* 0x040fe40007f5e0ff */
[C---:B------:R-:W-:Y:S02]  /*20ef0*/  IADD3 R25, P4, R2.reuse, 0x3000, RZ ;  /* 0x0000300002197810 */ /* 0x040fe40007f9e0ff */
[----:B------:R-:W-:Y:S02]  /*20f00*/  IADD3 R29, P5, R2, 0x4000, RZ ;  /* 0x00004000021d7810 */ /* 0x000fe40007fbe0ff */
[----:B------:R-:W-:Y:S02]  /*20f10*/  LOP3.LUT R6, R7, 0x380, RZ, 0xc0, !PT ;  /* 0x0000038007067812 */ /* 0x000fe400078ec0ff */
[----:B------:R-:W-:-:S02]  /*20f20*/  LOP3.LUT R24, R25, 0x380, RZ, 0xc0, !PT ;  /* 0x0000038019187812 */ /* 0x000fc400078ec0ff */
[----:B------:R-:W-:Y:S02]  /*20f30*/  LOP3.LUT R28, R29, 0x380, RZ, 0xc0, !PT ;  /* 0x000003801d1c7812 */ /* 0x000fe400078ec0ff */
[C---:B------:R-:W-:Y:S02]  /*20f40*/  IADD3 R33, P6, R2.reuse, 0x5000, RZ ;  /* 0x0000500002217810 */ /* 0x040fe40007fde0ff */
[----:B------:R-:W-:Y:S02]  /*20f50*/  IADD3 R5, P3, R2, 0x2000, RZ ;  /* 0x0000200002057810 */ /* 0x000fe40007f7e0ff */
[----:B------:R-:W-:Y:S02]  /*20f60*/  SHF.R.U64 R6, R6, 0x3, RZ ;  /* 0x0000000306067819 */ /* 0x000fe400000012ff */
[----:B------:R-:W-:Y:S02]  /*20f70*/  SHF.R.U64 R24, R24, 0x3, RZ ;  /* 0x0000000318187819 */ /* 0x000fe400000012ff */
[----:B------:R-:W-:-:S02]  /*20f80*/  SHF.R.U64 R28, R28, 0x3, RZ ;  /* 0x000000031c1c7819 */ /* 0x000fc400000012ff */
[----:B------:R-:W-:Y:S01]  /*20f90*/  LOP3.LUT R32, R33, 0x380, RZ, 0xc0, !PT ;  /* 0x0000038021207812 */ /* 0x000fe200078ec0ff */
        /* <DEDUP_REMOVED lines=9> */
[C---:B------:R-:W-:Y:S02]  /*21030*/  IADD3 R45, P4, R2.reuse, 0x8000, RZ ;  /* 0x00008000022d7810 */ /* 0x040fe40007f9e0ff */
[----:B------:R-:W-:Y:S01]  /*21040*/  IADD3 R49, P5, R2, 0x9000, RZ ;  /* 0x0000900002317810 */ /* 0x000fe20007fbe0ff */
[----:B------:R-:W-:Y:S01]  /*21050*/  SHFL.IDX PT, R18, R58, 0x1, 0x1c1f ;  /* 0x003c1f003a127f89 */ /* 0x000fe200000e0000 */
[----:B------:R-:W-:-:S03]  /*21060*/  SHF.R.U64 R32, R32, 0x3, RZ ;  /* 0x0000000320207819 */ /* 0x000fc600000012ff */
[----:B------:R-:W2:Y:S01]  /*21070*/  SHFL.IDX PT, R19, R59, 0x1, 0x1c1f ;  /* 0x003c1f003b137f89 */ /* 0x000ea200000e0000 */
[----:B------:R-:W-:Y:S02]  /*21080*/  LOP3.LUT R36, R37, 0x380, RZ, 0xc0, !PT ;  /* 0x0000038025247812 */ /* 0x000fe400078ec0ff */
[----:B------:R-:W-:Y:S02]  /*21090*/  LOP3.LUT R40, R41, 0x380, RZ, 0xc0, !PT ;  /* 0x0000038029287812 */ /* 0x000fe400078ec0ff */
[----:B------:R-:W-:Y:S02]  /*210a0*/  LOP3.LUT R44, R45, 0x380, RZ, 0xc0, !PT ;  /* 0x000003802d2c7812 */ /* 0x000fe400078ec0ff */
[----:B------:R-:W-:Y:S02]  /*210b0*/  LOP3.LUT R48, R49, 0x380, RZ, 0xc0, !PT ;  /* 0x0000038031307812 */ /* 0x000fe400078ec0ff */
[----:B------:R-:W-:Y:S01]  /*210c0*/  LOP3.LUT R32, R32, R33, RZ, 0x3c, !PT ;  /* 0x0000002120207212 */ /* 0x000fe200078e3cff */
[----:B------:R-:W-:Y:S01]  /*210d0*/  IMAD.X R33, RZ, RZ, R3, P6 ;  /* 0x000000ffff217224 */ /* 0x000fe200030e0603 */
[----:B------:R-:W-:-:S02]  /*210e0*/  IADD3 R53, P6, R2, 0xa000, RZ ;  /* 0x0000a00002357810 */ /* 0x000fc40007fde0ff */
[----:B------:R-:W-:Y:S02]  /*210f0*/  SHF.R.U64 R36, R36, 0x3, RZ ;  /* 0x0000000324247819 */ /* 0x000fe400000012ff */
[----:B------:R-:W-:Y:S02]  /*21100*/  SHF.R.U64 R40, R40, 0x3, RZ ;  /* 0x0000000328287819 */ /* 0x000fe400000012ff */
[----:B------:R-:W-:Y:S02]  /*21110*/  SHF.R.U64 R44, R44, 0x3, RZ ;  /* 0x000000032c2c7819 */ /* 0x000fe400000012ff */
[----:B------:R-:W-:Y:S02]  /*21120*/  SHF.R.U64 R48, R48, 0x3, RZ ;  /* 0x0000000330307819 */ /* 0x000fe400000012ff */
[----:B------:R-:W-:Y:S02]  /*21130*/  LOP3.LUT R52, R53, 0x380, RZ, 0xc0, !PT ;  /* 0x0000038035347812 */ /* 0x000fe400078ec0ff */
[----:B------:R-:W-:-:S02]  /*21140*/  LOP3.LUT R4, R5, 0x380, RZ, 0xc0, !PT ;  /* 0x0000038005047812 */ /* 0x000fc400078ec0ff */
        /* <DEDUP_REMOVED lines=11> */
[C---:B------:R-:W-:Y:S02]  /*21200*/  IADD3 R69, P5, R2.reuse, 0xe000, RZ ;  /* 0x0000e00002457810 */ /* 0x040fe40007fbe0ff */
[----:B------:R-:W-:Y:S02]  /*21210*/  LOP3.LUT R9, R2, 0x380, RZ, 0xc0, !PT ;  /* 0x0000038002097812 */ /* 0x000fe400078ec0ff */
[----:B------:R-:W-:Y:S02]  /*21220*/  SHF.R.U64 R52, R52, 0x3, RZ ;  /* 0x0000000334347819 */ /* 0x000fe400000012ff */
[----:B------:R-:W-:Y:S02]  /*21230*/  SHF.R.U64 R4, R4, 0x3, RZ ;  /* 0x0000000304047819 */ /* 0x000fe400000012ff */
[----:B------:R-:W-:-:S02]  /*21240*/  LOP3.LUT R56, R57, 0x380, RZ, 0xc0, !PT ;  /* 0x0000038039387812 */ /* 0x000fc400078ec0ff */
[----:B------:R-:W-:Y:S02]  /*21250*/  LOP3.LUT R60, R61, 0x380, RZ, 0xc0, !PT ;  /* 0x000003803d3c7812 */ /* 0x000fe400078ec0ff */
[----:B------:R-:W-:Y:S02]  /*21260*/  LOP3.LUT R64, R65, 0x380, RZ, 0xc0, !PT ;  /* 0x0000038041407812 */ /* 0x000fe400078ec0ff */
[----:B------:R-:W-:Y:S02]  /*21270*/  LOP3.LUT R68, R69, 0x380, RZ, 0xc0, !PT ;  /* 0x0000038045447812 */ /* 0x000fe400078ec0ff */
[----:B------:R-:W-:Y:S02]  /*21280*/  SHF.R.U64 R9, R9, 0x3, RZ ;  /* 0x0000000309097819 */ /* 0x000fe400000012ff */
[----:B------:R-:W-:Y:S01]  /*21290*/  LOP3.LUT R52, R52, R53, RZ, 0x3c, !PT ;  /* 0x0000003534347212 */ /* 0x000fe200078e3cff */
[----:B------:R-:W-:Y:S01]  /*212a0*/  IMAD.X R53, RZ, RZ, R3, P6 ;  /* 0x000000ffff357224 */ /* 0x000fe200030e0603 */
[----:B------:R-:W-:-:S02]  /*212b0*/  LOP3.LUT R12, R4, R5, RZ, 0x3c, !PT ;  /* 0x00000005040c7212 */ /* 0x000fc400078e3cff */
[----:B------:R-:W-:Y:S02]  /*212c0*/  IADD3 R5, P6, R2, 0xf000, RZ ;  /* 0x0000f00002057810 */ /* 0x000fe40007fde0ff */
        /* <DEDUP_REMOVED lines=14> */
[----:B------:R-:W-:-:S02]  /*213b0*/  UIMAD UR5, UR12, UR10, URZ ;  /* 0x0000000a0c0572a4 */ /* 0x000fc4000f8e023f */
[----:B------:R-:W-:Y:S02]  /*213c0*/  UIMAD.WIDE.U32 UR6, UR14, UR10, URZ ;  /* 0x0000000a0e0672a5 */ /* 0x000fe4000f8e003f */
[----:B------:R-:W-:-:S03]  /*213d0*/  UIMAD UR5, UR14, UR11, UR5 ;  /* 0x0000000b0e0572a4 */ /* 0x000fc6000f8e0205 */
[----:B------:R-:W-:Y:S01]  /*213e0*/  ULDC.64 UR10, c[0x0][0xbf0] ;  /* 0x0002fc00000a7ab9 */ /* 0x000fe20000000a00 */
[----:B------:R-:W-:Y:S01]  /*213f0*/  UIADD3 UR7, UR7, UR5, URZ ;  /* 0x0000000507077290 */ /* 0x000fe2000fffe03f */
[----:B------:R-:W-:Y:S01]  /*21400*/  LOP3.LUT R4, R5, 0x380, RZ, 0xc0, !PT ;  /* 0x0000038005047812 */ /* 0x000fe200078ec0ff */
[----:B------:R-:W-:Y:S02]  /*21410*/  UIMAD UR8, UR13, UR10, URZ ;  /* 0x0000000a0d0872a4 */ /* 0x000fe4000f8e023f */
[----:B------:R-:W-:Y:S01]  /*21420*/  UIMAD.WIDE.U32 UR6, UR60, UR10, UR6 ;  /* 0x0000000a3c0672a5 */ /* 0x000fe2000f8e0006 */
[----:B------:R-:W-:Y:S01]  /*21430*/  SHF.R.U64 R4, R4, 0x3, RZ ;  /* 0x0000000304047819 */ /* 0x000fe200000012ff */
[----:B------:R-:W-:-:S03]  /*21440*/  UIMAD UR5, UR60, UR11, UR8 ;  /* 0x0000000b3c0572a4 */ /* 0x000fc6000f8e0208 */
[----:B------:R-:W-:Y:S01]  /*21450*/  LOP3.LUT R72, R4, R5, RZ, 0x3c, !PT ;  /* 0x0000000504487212 */ /* 0x000fe200078e3cff */
[----:B------:R-:W-:Y:S01]  /*21460*/  UIADD3 UR5, UR7, UR5, URZ ;  /* 0x0000000507057290 */ /* 0x000fe2000fffe03f */
[----:B------:R-:W-:Y:S01]  /*21470*/  ULDC.64 UR10, c[0x0][0xbe0] ;  /* 0x0002f800000a7ab9 */ /* 0x000fe20000000a00 */
[----:B------:R-:W-:-:S05]  /*21480*/  VIADD R81, R201, UR61 ;  /* 0x0000003dc9517c36 */ /* 0x000fca0008000000 */
[----:B------:R-:W-:Y:S01]  /*21490*/  ISETP.GE.AND P2, PT, R81, R0, PT ;  /* 0x000000005100720c */ /* 0x000fe20003f46270 */
[----:B------:R-:W-:Y:S01]  /*214a0*/  BSSY B1, `(.L_x_11346) ;  /* 0x000004c000017945 */ /* 0x000fe20003800000 */
[----:B--2---:R1:W-:Y:S04]  /*214b0*/  @!P0 ST.E desc[UR36][R18.64], R55 ;  /* 0x0000003712008985 */ /* 0x0043e8000c101924 */
[----:B------:R2:W5:Y:S04]  /*214c0*/  LD.E.128 R8, desc[UR36][R2.64] ;  /* 0x0000002402087980 */ /* 0x000568000c101d00 */
[----:B------:R-:W5:Y:S04]  /*214d0*/  LD.E.128 R4, desc[UR36][R6.64] ;  /* 0x0000002406047980 */ /* 0x000f68000c101d00 */
[----:B------:R-:W5:Y:S01]  /*214e0*/  LD.E.128 R12, desc[UR36][R12.64] ;  /* 0x000000240c0c7980 */ /* 0x000f62000c101d00 */
[----:B--2---:R-:W2:Y:S01]  /*214f0*/  @P1 LDC R3, c[0x0][0xcec] ;  /* 0x00033b00ff031b82 */ /* 0x004ea20000000800 */
[----:B------:R-:W-:-:S02]  /*21500*/  IMAD R2, R207, 0x20, R201 ;  /* 0x00000020cf027824 */ /* 0x000fc400078e02c9 */
[----:B------:R-:W5:Y:S02]  /*21510*/  LD.E.128 R24, desc[UR36][R24.64] ;  /* 0x0000002418187980 */ /* 0x000f64000c101d00 */
[----:B------:R-:W-:Y:S02]  /*21520*/  VIADD R76, R2, UR61 ;  /* 0x0000003d024c7c36 */ /* 0x000fe40008000000 */
[----:B------:R-:W5:Y:S02]  /*21530*/  LD.E.128 R28, desc[UR36][R28.64] ;  /* 0x000000241c1c7980 */ /* 0x000f64000c101d00 */
[----:B-1----:R-:W-:Y:S02]  /*21540*/  IMAD.MOV.U32 R19, RZ, RZ, R76 ;  /* 0x000000ffff137224 */ /* 0x002fe400078e004c */
[----:B------:R-:W5:Y:S04]  /*21550*/  LD.E.128 R32, desc[UR36][R32.64] ;  /* 0x0000002420207980 */ /* 0x000f68000c101d00 */
[----:B------:R-:W5:Y:S04]  /*21560*/  LD.E.128 R36, desc[UR36][R36.64] ;  /* 0x0000002424247980 */ /* 0x000f68000c101d00 */
[----:B------:R-:W5:Y:S04]  /*21570*/  LD.E.128 R40, desc[UR36][R40.64] ;  /* 0x0000002428287980 */ /* 0x000f68000c101d00 */
[----:B------:R-:W5:Y:S01]  /*21580*/  LD.E.128 R44, desc[UR36][R44.64] ;  /* 0x000000242c2c7980 */ /* 0x000f62000c101d00 */
[----:B--2---:R-:W-:-:S03]  /*21590*/  @P1 IMAD.HI.U32 R2, R76, R3, RZ ;  /* 0x000000034c021227 */ /* 0x004fc600078e00ff */
[----:B------:R-:W5:Y:S02]  /*215a0*/  LD.E.128 R48, desc[UR36][R48.64] ;  /* 0x0000002430307980 */ /* 0x000f64000c101d00 */
[----:B0-----:R-:W-:Y:S02]  /*215b0*/  @P1 SHF.R.U32.HI R19, RZ, R21, R2 ;  /* 0x00000015ff131219 */ /* 0x001fe40000011602 */
[----:B------:R-:W5:Y:S02]  /*215c0*/  LD.E.128 R52, desc[UR36][R52.64] ;  /* 0x0000002434347980 */ /* 0x000f64000c101d00 */
[--C-:B------:R-:W-:Y:S01]  /*215d0*/  SHF.R.S32.HI R18, RZ, 0x1f, R19.reuse ;  /* 0x0000001fff127819 */ /* 0x100fe20000011413 */
[----:B------:R-:W-:Y:S01]  /*215e0*/  IMAD.MOV R21, RZ, RZ, -R19 ;  /* 0x000000ffff157224 */ /* 0x000fe200078e0a13 */
[----:B------:R-:W5:Y:S01]  /*215f0*/  LD.E.128 R56, desc[UR36][R56.64] ;  /* 0x0000002438387980 */ /* 0x000f62000c101d00 */
[----:B------:R-:W-:Y:S02]  /*21600*/  IMAD.U32 R3, RZ, RZ, UR7 ;  /* 0x00000007ff037e24 */ /* 0x000fe4000f8e00ff */
[----:B------:R-:W-:Y:S01]  /*21610*/  IMAD R18, R18, UR10, RZ ;  /* 0x0000000a12127c24 */ /* 0x000fe2000f8e02ff */
[----:B------:R-:W5:Y:S01]  /*21620*/  LD.E.128 R60, desc[UR36][R60.64] ;  /* 0x000000243c3c7980 */ /* 0x000f62000c101d00 */
[----:B------:R-:W-:-:S02]  /*21630*/  IMAD R21, R20, R21, R76 ;  /* 0x0000001514157224 */ /* 0x000fc400078e024c */
[----:B------:R-:W-:Y:S01]  /*21640*/  IMAD.U32 R2, RZ, RZ, UR6 ;  /* 0x00000006ff027e24 */ /* 0x000fe2000f8e00ff */
[----:B------:R-:W5:Y:S01]  /*21650*/  LD.E.128 R64, desc[UR36][R64.64] ;  /* 0x0000002440407980 */ /* 0x000f62000c101d00 */
[----:B------:R-:W-:Y:S01]  /*21660*/  IMAD.U32 R3, RZ, RZ, UR5 ;  /* 0x00000005ff037e24 */ /* 0x000fe2000f8e00ff */
[----:B------:R-:W-:Y:S01]  /*21670*/  ULDC.64 UR6, c[0x0][0xbd8] ;  /* 0x0002f60000067ab9 */ /* 0x000fe20000000a00 */
[----:B------:R-:W-:Y:S01]  /*21680*/  IMAD R77, R19, UR11, R18 ;  /* 0x0000000b134d7c24 */ /* 0x000fe2000f8e0212 */
[----:B------:R-:W5:Y:S01]  /*21690*/  LD.E.128 R68, desc[UR36][R68.64] ;  /* 0x0000002444447980 */ /* 0x000f62000c101d00 */
[----:B------:R-:W-:-:S03]  /*216a0*/  SHF.R.S32.HI R18, RZ, 0x1f, R21 ;  /* 0x0000001fff127819 */ /* 0x000fc60000011415 */
[----:B------:R-:W5:Y:S01]  /*216b0*/  LD.E.128 R72, desc[UR36][R72.64] ;  /* 0x0000002448487980 */ /* 0x000f62000c101d00 */
[----:B------:R-:W-:Y:S01]  /*216c0*/  IMAD.WIDE.U32 R2, R19, UR10, R2 ;  /* 0x0000000a13027c25 */ /* 0x000fe2000f8e0002 */
[----:B------:R-:W-:Y:S01]  /*216d0*/  @!PT LDS RZ, [RZ] ;  /* 0x00000000fffff984 */ /* 0x000fe20000000800 */
[----:B------:R-:W-:Y:S01]  /*216e0*/  @!PT LDS RZ, [RZ] ;  /* 0x00000000fffff984 */ /* 0x000fe20000000800 */
[----:B------:R-:W-:Y:S01]  /*216f0*/  @!PT LDS RZ, [RZ] ;  /* 0x00000000fffff984 */ /* 0x000fe20000000800 */
[----:B------:R-:W-:Y:S01]  /*21700*/  @!PT LDS RZ, [RZ] ;  /* 0x00000000fffff984 */ /* 0x000fe20000000800 */
[----:B------:R0:W-:Y:S06]  /*21710*/  MEMBAR.ALL.CTA ;  /* 0x0000000000007992 */ /* 0x0001ec0000008000 */
[----:B0-----:R-:W0:Y:S01]  /*21720*/  FENCE.VIEW.ASYNC.S ;  /* 0x00000000000073c6 */ /* 0x001e220000000000 */
[----:B------:R-:W-:Y:S02]  /*21730*/  IMAD.IADD R3, R3, 0x1, R77 ;  /* 0x0000000103037824 */ /* 0x000fe400078e024d */
        /* <DEDUP_REMOVED lines=9> */
[----:B------:R-:W-:Y:S02]  /*217d0*/  LEA.HI.X R79, R2, UR7, R3, 0x1, P3 ;  /* 0x00000007024f7c11 */ /* 0x000fe400098f0c03 */
[-C--:B------:R-:W-:Y:S01]  /*217e0*/  ISETP.GE.AND P1, PT, R19, R0.reuse, PT ;  /* 0x000000001300720c */ /* 0x080fe20003f26270 */
[----:B------:R-:W-:Y:S01]  /*217f0*/  VIADD R19, R81, 0x40 ;  /* 0x0000004051137836 */ /* 0x000fe20000000000 */
[----:B0-----:R0:W1:Y:S01]  /*21800*/  SHFL.IDX PT, R76, R78, RZ, 0x181f ;  /* 0x00181fff4e4c7589 */ /* 0x00106200000e0000 */
[----:B------:R-:W-:Y:S03]  /*21810*/  SYNCS.ARRIVE.TRANS64.RED.A1T0 RZ, [UR5], RZ ;  /* 0x000000ffffff79a7 */ /* 0x000fe60008100405 */
[----:B------:R0:W2:Y:S01]  /*21820*/  SHFL.IDX PT, R77, R79, RZ, 0x181f ;  /* 0x00181fff4f4d7589 */ /* 0x0000a200000e0000 */
        /* <DEDUP_REMOVED lines=19> */
.L_x_11347:
[----:B------:R-:W-:Y:S05]  /*21960*/  BSYNC B1 ;  /* 0x0000000000017941 */ /* 0x000fea0003800000 */
.L_x_11346:
        /* <DEDUP_REMOVED lines=21> */
.L_x_11349:
[----:B------:R-:W-:Y:S05]  /*21ac0*/  BSYNC B1 ;  /* 0x0000000000017941 */ /* 0x000fea0003800000 */
.L_x_11348:
        /* <DEDUP_REMOVED lines=21> */
.L_x_11351:
[----:B------:R-:W-:Y:S05]  /*21c20*/  BSYNC B1 ;  /* 0x0000000000017941 */ /* 0x000fea0003800000 */
.L_x_11350:
        /* <DEDUP_REMOVED lines=24> */
.L_x_11345:
[----:B0-----:R-:W0:Y:S01]  /*21db0*/  LDC R8, c[0x0][0xce8] ;  /* 0x00033a00ff087b82 */ /* 0x001e220000000800 */
[----:B------:R-:W-:Y:S01]  /*21dc0*/  R2UR UR5, R200 ;  /* 0x00000000c80572ca */ /* 0x000fe200000e0000 */
[----:B------:R-:W-:Y:S01]  /*21dd0*/  USHF.R.S32.HI UR10, URZ, 0x1f, UR60 ;  /* 0x0000001f3f0a7899 */ /* 0x000fe2000801143c */
[----:B------:R-:W-:Y:S01]  /*21de0*/  ISETP.GE.AND P0, PT, R204, 0x80, PT ;  /* 0x00000080cc00780c */ /* 0x000fe20003f06270 */
[----:B------:R-:W-:Y:S01]  /*21df0*/  BSSY B1, `(.L_x_11353) ;  /* 0x0000030000017945 */ /* 0x000fe20003800000 */
[----:B------:R-:W-:-:S09]  /*21e00*/  IMAD R6, R207, 0x20, R201 ;  /* 0x00000020cf067824 */ /* 0x000fd200078e02c9 */
        /* <DEDUP_REMOVED lines=15> */
[----:B------:R-:W-:Y:S01]  /*21f00*/  R2UR UR11, R200 ;  /* 0x00000000c80b72ca */ /* 0x000fe200000e0000 */
[----:B------:R-:W-:Y:S01]  /*21f10*/  UIMAD UR5, UR8, UR12, URZ ;  /* 0x0000000c080572a4 */ /* 0x000fe2000f8e023f */
[----:B------:R-:W-:-:S09]  /*21f20*/  IMAD.MOV.U32 R2, RZ, RZ, R4 ;  /* 0x000000ffff027224 */ /* 0x000fd200078e0004 */
[----:B------:R-:W2:Y:S02]  /*21f30*/  @P0 LDC R5, c[0x0][0xcec] ;  /* 0x00033b00ff050b82 */ /* 0x000ea40000000800 */
[----:B------:R-:W-:Y:S02]  /*21f40*/  UIMAD.WIDE.U32 UR6, UR11, UR12, URZ ;  /* 0x0000000c0b0672a5 */ /* 0x000fe4000f8e003f */
[----:B------:R-:W-:-:S03]  /*21f50*/  UIMAD UR5, UR11, UR13, UR5 ;  /* 0x0000000d0b0572a4 */ /* 0x000fc6000f8e0205 */
[----:B------:R-:W-:Y:S01]  /*21f60*/  ULDC.64 UR12, c[0x0][0xc98] ;  /* 0x00032600000c7ab9 */ /* 0x000fe20000000a00 */
[----:B------:R-:W3:Y:S01]  /*21f70*/  @P0 LDC R7, c[0x0][0xcf0] ;  /* 0x00033c00ff070b82 */ /* 0x000ee20000000800 */
[----:B------:R-:W-:Y:S02]  /*21f80*/  UIADD3 UR7, UR7, UR5, URZ ;  /* 0x0000000507077290 */ /* 0x000fe4000fffe03f */
[----:B------:R-:W-:Y:S02]  /*21f90*/  UIMAD UR5, UR10, UR12, URZ ;  /* 0x0000000c0a0572a4 */ /* 0x000fe4000f8e023f */
[----:B------:R-:W-:Y:S02]  /*21fa0*/  UIMAD.WIDE.U32 UR6, UR60, UR12, UR6 ;  /* 0x0000000c3c0672a5 */ /* 0x000fe4000f8e0006 */
[----:B------:R-:W-:-:S03]  /*21fb0*/  UIMAD UR5, UR60, UR13, UR5 ;  /* 0x0000000d3c0572a4 */ /* 0x000fc6000f8e0205 */
        /* <DEDUP_REMOVED lines=19> */
.L_x_11354:
[----:B------:R-:W-:Y:S05]  /*220f0*/  BSYNC B1 ;  /* 0x0000000000017941 */ /* 0x000fea0003800000 */
.L_x_11353:
[----:B------:R-:W-:Y:S01]  /*22100*/  R2UR UR11, R200 ;  /* 0x00000000c80b72ca */ /* 0x000fe200000e0000 */
[----:B------:R-:W-:Y:S01]  /*22110*/  ULDC.64 UR12, c[0x0][0xbe8] ;  /* 0x0002fa00000c7ab9 */ /* 0x000fe20000000a00 */
[----:B------:R-:W-:Y:S01]  /*22120*/  VIADD R6, R6, UR61 ;  /* 0x0000003d06067c36 */ /* 0x000fe20008000000 */
[----:B------:R-:W-:Y:S01]  /*22130*/  UIMAD UR5, UR8, UR12, URZ ;  /* 0x0000000c080572a4 */ /* 0x000fe2000f8e023f */
[----:B------:R-:W-:Y:S02]  /*22140*/  BSSY B1, `(.L_x_11355) ;  /* 0x000003c000017945 */ /* 0x000fe40003800000 */
[----:B0-----:R-:W-:-:S04]  /*22150*/  @P1 IMAD.HI.U32 R0, R6, R9, RZ ;  /* 0x0000000906001227 */ /* 0x001fc800078e00ff */
[----:B--2---:R-:W-:Y:S01]  /*22160*/  IMAD.MOV.U32 R5, RZ, RZ, R6 ;  /* 0x000000ffff057224 */ /* 0x004fe200078e0006 */
[----:B-1----:R-:W-:Y:S02]  /*22170*/  @P1 SHF.R.U32.HI R5, RZ, R11, R0 ;  /* 0x0000000bff051219 */ /* 0x002fe40000011600 */
[----:B------:R-:W-:Y:S02]  /*22180*/  UIMAD.WIDE.U32 UR6, UR11, UR12, URZ ;  /* 0x0000000c0b0672a5 */ /* 0x000fe4000f8e003f */
[----:B------:R-:W-:Y:S01]  /*22190*/  UIMAD UR5, UR11, UR13, UR5 ;  /* 0x0000000d0b0572a4 */ /* 0x000fe2000f8e0205 */
[--C-:B------:R-:W-:Y:S01]  /*221a0*/  SHF.R.S32.HI R0, RZ, 0x1f, R5.reuse ;  /* 0x0000001fff007819 */ /* 0x100fe20000011405 */
[----:B------:R-:W-:Y:S01]  /*221b0*/  IMAD.MOV R7, RZ, RZ, -R5 ;  /* 0x000000ffff077224 */ /* 0x000fe200078e0a05 */
[----:B------:R-:W-:Y:S01]  /*221c0*/  ULDC.64 UR12, c[0x0][0xbf0] ;  /* 0x0002fc00000c7ab9 */ /* 0x000fe20000000a00 */
[----:B------:R-:W-:Y:S02]  /*221d0*/  UIADD3 UR7, UR7, UR5, URZ ;  /* 0x0000000507077290 */ /* 0x000fe4000fffe03f */
[----:B------:R-:W-:Y:S01]  /*221e0*/  UIMAD UR5, UR10, UR12, URZ ;  /* 0x0000000c0a0572a4 */ /* 0x000fe2000f8e023f */
[----:B------:R-:W-:Y:S01]  /*221f0*/  IMAD R7, R8, R7, R6 ;  /* 0x0000000708077224 */ /* 0x000fe200078e0206 */
[----:B------:R-:W-:Y:S01]  /*22200*/  UIMAD.WIDE.U32 UR6, UR60, UR12, UR6 ;  /* 0x0000000c3c0672a5 */ /* 0x000fe2000f8e0006 */
[----:B------:R-:W-:Y:S01]  /*22210*/  VIADD R6, R201, UR61 ;  /* 0x0000003dc9067c36 */ /* 0x000fe20008000000 */
[----:B------:R-:W-:Y:S01]  /*22220*/  UIMAD UR5, UR60, UR13, UR5 ;  /* 0x0000000d3c0572a4 */ /* 0x000fe2000f8e0205 */
[----:B------:R-:W-:-:S03]  /*22230*/  ULDC.64 UR10, c[0x0][0xbe0] ;  /* 0x0002f800000a7ab9 */ /* 0x000fc60000000a00 */
[----:B------:R-:W-:Y:S01]  /*22240*/  UIADD3 UR5, UR7, UR5, URZ ;  /* 0x0000000507057290 */ /* 0x000fe2000fffe03f */
[----:B------:R-:W-:Y:S02]  /*22250*/  IMAD R0, R0, UR10, RZ ;  /* 0x0000000a00007c24 */ /* 0x000fe4000f8e02ff */
[----:B------:R-:W-:Y:S02]  /*22260*/  IMAD.U32 R3, RZ, RZ, UR7 ;  /* 0x00000007ff037e24 */ /* 0x000fe4000f8e00ff */
[----:B------:R-:W-:Y:S01]  /*22270*/  IMAD.U32 R2, RZ, RZ, UR6 ;  /* 0x00000006ff027e24 */ /* 0x000fe2000f8e00ff */
[----:B------:R-:W-:Y:S01]  /*22280*/  ULDC.64 UR6, c[0x0][0xbd8] ;  /* 0x0002f60000067ab9 */ /* 0x000fe20000000a00 */
[----:B------:R-:W-:Y:S01]  /*22290*/  IMAD.U32 R3, RZ, RZ, UR5 ;  /* 0x00000005ff037e24 */ /* 0x000fe2000f8e00ff */
[----:B------:R-:W-:Y:S01]  /*222a0*/  ULDC UR5, c[0x0][0xb88] ;  /* 0x0002e20000057ab9 */ /* 0x000fe20000000800 */
[C---:B------:R-:W-:Y:S01]  /*222b0*/  IMAD R9, R5.reuse, UR11, R0 ;  /* 0x0000000b05097c24 */ /* 0x040fe2000f8e0200 */
[----:B------:R-:W-:Y:S01]  /*222c0*/  SHF.R.S32.HI R0, RZ, 0x1f, R7 ;  /* 0x0000001fff007819 */ /* 0x000fe20000011407 */
[----:B------:R-:W-:-:S04]  /*222d0*/  IMAD.WIDE.U32 R2, R5, UR10, R2 ;  /* 0x0000000a05027c25 */ /* 0x000fc8000f8e0002 */
        /* <DEDUP_REMOVED lines=34> */
.L_x_11356:
[----:B------:R-:W-:Y:S05]  /*22500*/  BSYNC B1 ;  /* 0x0000000000017941 */ /* 0x000fea0003800000 */
.L_x_11355:
        /* <DEDUP_REMOVED lines=21> */
.L_x_11358:
[----:B------:R-:W-:Y:S05]  /*22660*/  BSYNC B1 ;  /* 0x0000000000017941 */ /* 0x000fea0003800000 */
.L_x_11357:
        /* <DEDUP_REMOVED lines=21> */
.L_x_11360:
[----:B------:R-:W-:Y:S05]  /*227c0*/  BSYNC B1 ;  /* 0x0000000000017941 */ /* 0x000fea0003800000 */
.L_x_11359:
        /* <DEDUP_REMOVED lines=22> */
.L_x_11352:
[----:B------:R-:W-:Y:S05]  /*22930*/  BSYNC B0 ;  /* 0x0000000000007941 */ /* 0x000fea0003800000 */
.L_x_11344:
[----:B------:R-:W-:Y:S02]  /*22940*/  ULDC UR5, c[0x0][0xd38] ;  /* 0x00034e0000057ab9 */ /* 0x000fe40000000800 */
[----:B------:R-:W-:-:S06]  /*22950*/  UISETP.GE.AND UP0, UPT, UR4, UR5, UPT ;  /* 0x000000050400728c */ /* 0x000fcc000bf06270 */
[----:B------:R-:W-:-:S13]  /*22960*/  PLOP3.LUT P0, PT, PT, PT, UP0, 0x80, 0x0 ;  /* 0x000000000000781c */ /* 0x000fda0003f0f008 */
[----:B------:R-:W-:Y:S05]  /*22970*/  @!P0 BRA `(.L_x_11361) ;  /* 0xfffffde400d48947 */ /* 0x000fea000383ffff */
[----:B------:R-:W-:Y:S05]  /*22980*/  EXIT ;  /* 0x000000000000794d */ /* 0x000fea0003800000 */
.L_x_11230:
[----:B------:R-:W-:-:S08]  /*22990*/  NOP ;  /* 0x0000000000007918 */ /* 0x000fd00000000000 */
[----:B-1----:R-:W0:-:S00]  /*229a0*/  USETMAXREG.DEALLOC.CTAPOOL 0x28 ;  /* 0x00000028000079c8 */ /* 0x002e0000080e0500 */
        /* <DEDUP_REMOVED lines=14> */
[----:B------:R-:W-:Y:S01]  /*22a90*/  ULDC UR9, c[0x0][0x3b8] ;  /* 0x0000ee0000097ab9 */ /* 0x000fe20000000800 */
[----:B------:R-:W-:Y:S01]  /*22aa0*/  ULDC UR7, c[0x0][0x320] ;  /* 0x0000c80000077ab9 */ /* 0x000fe20000000800 */
[----:B------:R-:W-:Y:S01]  /*22ab0*/  LOP3.LUT R16, R16, 0xffffffef, RZ, 0xc0, !PT ;  /* 0xffffffef10107812 */ /* 0x000fe200078ec0ff */
[----:B------:R-:W0:Y:S01]  /*22ac0*/  S2R R8, SR_TID.X ;  /* 0x0000000000087919 */ /* 0x000e220000002100 */
[----:B------:R-:W1:Y:S01]  /*22ad0*/  S2UR UR6, SR_CgaCtaId ;  /* 0x00000000000679c3 */ /* 0x000e620000008800 */
[----:B------:R-:W-:Y:S01]  /*22ae0*/  ULDC.64 UR42, c[0x0][0x2f0] ;  /* 0x0000bc00002a7ab9 */ /* 0x000fe20000000a00 */
[----:B------:R-:W-:Y:S01]  /*22af0*/  LOP3.LUT R16, R16, 0xfffbffff, RZ, 0xc0, !PT ;  /* 0xfffbffff10107812 */ /* 0x000fe200078ec0ff */
        /* <DEDUP_REMOVED lines=11> */
[----:B------:R-:W-:Y:S01]  /*22bb0*/  IMAD.MOV.U32 R18, RZ, RZ, RZ ;  /* 0x000000ffff127224 */ /* 0x000fe200078e00ff */
[----:B------:R-:W-:-:S02]  /*22bc0*/  UIMAD UR41, UR41, UR40, URZ ;  /* 0x00000028292972a4 */ /* 0x000fc4000f8e023f */
[----:B------:R-:W-:Y:S01]  /*22bd0*/  UIMAD UR42, UR4, UR42, URZ ;  /* 0x0000002a042a72a4 */ /* 0x000fe2000f8e023f */
[----:B------:R-:W-:-:S03]  /*22be0*/  ULDC UR49, c[0x0][0xc] ;  /* 0x0000030000317ab9 */ /* 0x000fc60000000800 */
[----:B------:R-:W-:Y:S02]  /*22bf0*/  UIADD3 UR4, UR42, 0x5f, URZ ;  /* 0x0000005f2a047890 */ /* 0x000fe4000fffe03f */
[----:B------:R-:W-:Y:S02]  /*22c00*/  UIADD3 UR47, UR42, 0x1, -UR40 ;  /* 0x000000012a2f7890 */ /* 0x000fe4000fffe828 */
[----:B-1----:R-:W-:Y:S02]  /*22c10*/  ULEA UR6, UR6, UR5, 0x18 ;  /* 0x0000000506067291 */ /* 0x002fe4000f8ec03f */
[----:B------:R-:W-:Y:S02]  /*22c20*/  UIMAD.WIDE UR4, UR4, 0x2aaaaaab, URZ ;  /* 0x2aaaaaab040478a5 */ /* 0x000fe4000f8e023f */
[----:B------:R-:W-:Y:S01]  /*22c30*/  UIADD3 UR40, UR42, -UR40, URZ ;  /* 0x800000282a287290 */ /* 0x000fe2000fffe03f */
[C---:B0-----:R-:W-:Y:S01]  /*22c40*/  IMAD.SHL.U32 R29, R8.reuse, 0x8, RZ ;  /* 0x00000008081d7824 */ /* 0x041fe200078e00ff */
[----:B------:R-:W-:Y:S01]  /*22c50*/  LOP3.LUT R7, R8, 0x7f, RZ, 0xc0, !PT ;  /* 0x0000007f08077812 */ /* 0x000fe200078ec0ff */
[----:B------:R-:W-:Y:S01]  /*22c60*/  IMAD.U32 R17, RZ, RZ, UR6 ;  /* 0x00000006ff117e24 */ /* 0x000fe2000f8e00ff */
[----:B------:R-:W-:-:S02]  /*22c70*/  USHF.R.U32.HI UR39, URZ, 0x1f, UR5 ;  /* 0x0000001f3f277899 */ /* 0x000fc40008011605 */
[C---:B------:R-:W-:Y:S02]  /*22c80*/  LOP3.LUT R5, R29.reuse, 0x38, RZ, 0xc0, !PT ;  /* 0x000000381d057812 */ /* 0x040fe400078ec0ff */
[----:B------:R-:W-:Y:S01]  /*22c90*/  LOP3.LUT R0, R29, 0x1f8, RZ, 0xc0, !PT ;  /* 0x000001f81d007812 */ /* 0x000fe200078ec0ff */
[----:B------:R-:W-:Y:S01]  /*22ca0*/  ULEA.HI.SX32 UR39, UR5, UR39, 0x1c ;  /* 0x0000002705277291 */ /* 0x000fe2000f8fe23f */
[C---:B------:R-:W-:Y:S02]  /*22cb0*/  LOP3.LUT R2, R5.reuse, 0x40, RZ, 0xfc, !PT ;  /* 0x0000004005027812 */ /* 0x040fe400078efcff */
[----:B------:R-:W-:Y:S02]  /*22cc0*/  ISETP.GE.AND P0, PT, R5, UR7, PT ;  /* 0x0000000705007c0c */ /* 0x000fe4000bf06270 */
[C---:B------:R-:W-:Y:S02]  /*22cd0*/  ISETP.GE.AND P2, PT, R2.reuse, UR9, PT ;  /* 0x0000000902007c0c */ /* 0x040fe4000bf46270 */
[----:B------:R-:W-:-:S02]  /*22ce0*/  ISETP.GE.AND P1, PT, R2, UR7, PT ;  /* 0x0000000702007c0c */ /* 0x000fc4000bf26270 */
[----:B------:R-:W-:Y:S02]  /*22cf0*/  LOP3.LUT R0, R0, 0x38, R8, 0x78, !PT ;  /* 0x0000003800007812 */ /* 0x000fe400078e7808 */
[----:B------:R-:W-:Y:S02]  /*22d00*/  LOP3.LUT R4, R5, 0x80, RZ, 0xfc, !PT ;  /* 0x0000008005047812 */ /* 0x000fe400078efcff */
[----:B------:R-:W-:Y:S02]  /*22d10*/  LOP3.LUT R29, R0, 0x200, R29, 0xf8, !PT ;  /* 0x00000200001d7812 */ /* 0x000fe400078ef81d */
[----:B------:R-:W-:Y:S02]  /*22d20*/  SEL R0, RZ, 0x1, P0 ;  /* 0x00000001ff007807 */ /* 0x000fe40000000000 */
[----:B------:R-:W-:Y:S01]  /*22d30*/  SEL R2, RZ, 0xffffffff, P1 ;  /* 0xffffffffff027807 */ /* 0x000fe20000800000 */
[----:B------:R-:W-:Y:S01]  /*22d40*/  IMAD R22, R29, 0x2, R17 ;  /* 0x000000021d167824 */ /* 0x000fe200078e0211 */
[----:B------:R-:W-:-:S02]  /*22d50*/  @P2 LOP3.LUT R16, R16, 0x40000, RZ, 0xfc, !PT ;  /* 0x0004000010102812 */ /* 0x000fc400078efcff */
[----:B------:R-:W-:Y:S02]  /*22d60*/  SHF.R.U32.HI R35, RZ, 0x3, R7 ;  /* 0x00000003ff237819 */ /* 0x000fe40000011607 */
[----:B------:R-:W-:-:S04]  /*22d70*/  @P1 LOP3.LUT R16, R16, 0x10, RZ, 0xfc, !PT ;  /* 0x0000001010101812 */ /* 0x000fc800078efcff */
[----:B------:R-:W-:-:S04]  /*22d80*/  LOP3.LUT R16, R16, 0xffffffdf, RZ, 0xc0, !PT ;  /* 0xffffffdf10107812 */ /* 0x000fc800078ec0ff */
[----:B------:R-:W-:Y:S02]  /*22d90*/  @P0 LOP3.LUT R16, R16, 0x20, RZ, 0xfc, !PT ;  /* 0x0000002010100812 */ /* 0x000fe400078efcff */
[----:B------:R-:W-:Y:S02]  /*22da0*/  ISETP.GE.AND P0, PT, R4, UR7, PT ;  /* 0x0000000704007c0c */ /* 0x000fe4000bf06270 */
[----:B------:R-:W-:-:S11]  /*22db0*/  LOP3.LUT R16, R16, 0xfffffff7, RZ, 0xc0, !PT ;  /* 0xfffffff710107812 */ /* 0x000fd600078ec0ff */
[----:B------:R-:W-:-:S04]  /*22dc0*/  @P0 LOP3.LUT R16, R16, 0x8, RZ, 0xfc, !PT ;  /* 0x0000000810100812 */ /* 0x000fc800078efcff */
[----:B------:R-:W-:Y:S02]  /*22dd0*/  LOP3.LUT R16, R16, 0xfffdffff, RZ, 0xc0, !PT ;  /* 0xfffdffff10107812 */ /* 0x000fe400078ec0ff */
[----:B--2---:R-:W-:Y:S01]  /*22de0*/  R2UR UR8, R3 ;  /* 0x00000000030872ca */ /* 0x004fe200000e0000 */
[----:B------:R-:W-:Y:S01]  /*22df0*/  IMAD.SHL.U32 R3, R2, 0x2, RZ ;  /* 0x0000000202037824 */ /* 0x000fe200078e00ff */
[----:B------:R-:W-:-:S04]  /*22e00*/  LOP3.LUT R2, R5, 0xc0, RZ, 0xfc, !PT ;  /* 0x000000c005027812 */ /* 0x000fc800078efcff */
[----:B------:R-:W-:Y:S02]  /*22e10*/  LOP3.LUT R0, R3, 0x2, R0, 0xe2, !PT ;  /* 0x0000000203007812 */ /* 0x000fe400078ee200 */
[----:B------:R-:W-:Y:S02]  /*22e20*/  SEL R3, RZ, 0x4, P0 ;  /* 0x00000004ff037807 */ /* 0x000fe40000000000 */
[----:B------:R-:W-:Y:S02]  /*22e30*/  ISETP.GE.AND P0, PT, R4, UR9, PT ;  /* 0x0000000904007c0c */ /* 0x000fe4000bf06270 */
[----:B------:R-:W-:Y:S01]  /*22e40*/  ISETP.GE.AND P1, PT, R2, UR9, PT ;  /* 0x0000000902007c0c */ /* 0x000fe2000bf26270 */
[----:B------:R-:W-:Y:S01]  /*22e50*/  ULOP3.LUT UR48, UR8, 0x2, URZ, 0xfc, !UPT ;  /* 0x0000000208307892 */ /* 0x000fe2000f8efc3f */
[----:B------:R-:W-:Y:S01]  /*22e60*/  LOP3.LUT R6, R0, R3, RZ, 0xfc, !PT ;  /* 0x0000000300067212 */ /* 0x000fe200078efcff */
[----:B------:R-:W-:Y:S01]  /*22e70*/  IMAD.SHL.U32 R0, R8, 0x10, RZ ;  /* 0x0000001008007824 */ /* 0x000fe200078e00ff */
[----:B------:R-:W-:-:S03]  /*22e80*/  ULDC UR8, c[0x0][0x2b8] ;  /* 0x0000ae0000087ab9 */ /* 0x000fc60000000800 */
[----:B------:R3:W-:Y:S01]  /*22e90*/  STL [R1+0x458], R6 ;  /* 0x0004580601007387 */ /* 0x0007e20000100800 */
[----:B------:R-:W-:-:S03]  /*22ea0*/  LOP3.LUT R0, R35, 0x70, R0, 0xf8, !PT ;  /* 0x0000007023007812 */ /* 0x000fc600078ef800 */
[----:B------:R-:W-:Y:S02]  /*22eb0*/  @P0 LOP3.LUT R16, R16, 0x20000, RZ, 0xfc, !PT ;  /* 0x0002000010100812 */ /* 0x000fe400078efcff */
[----:B------:R-:W-:Y:S02]  /*22ec0*/  ISETP.GE.AND P0, PT, R2, UR7, PT ;  /* 0x0000000702007c0c */ /* 0x000fe4000bf06270 */
[----:B------:R-:W-:Y:S02]  /*22ed0*/  LOP3.LUT R16, R16, 0xfffffffb, RZ, 0xc0, !PT ;  /* 0xfffffffb10107812 */ /* 0x000fe400078ec0ff */
[----:B------:R-:W-:-:S04]  /*22ee0*/  SEL R36, RZ, 0x8, P0 ;  /* 0x00000008ff247807 */ /* 0x000fc80000000000 */
[----:B------:R-:W-:-:S05]  /*22ef0*/  LOP3.LUT R36, R6, R36, RZ, 0xfc, !PT ;  /* 0x0000002406247212 */ /* 0x000fca00078efcff */
[----:B------:R-:W-:Y:S02]  /*22f00*/  @P0 LOP3.LUT R16, R16, 0x4, RZ, 0xfc, !PT ;  /* 0x0000000410100812 */ /* 0x000fe400078efcff */
[----:B------:R-:W-:Y:S02]  /*22f10*/  ISETP.GE.AND P0, PT, R5, UR43, PT ;  /* 0x0000002b05007c0c */ /* 0x000fe4000bf06270 */
[----:B------:R-:W-:-:S04]  /*22f20*/  LOP3.LUT R16, R16, 0xfffffffe, RZ, 0xc0, !PT ;  /* 0xfffffffe10107812 */ /* 0x000fc800078ec0ff */
[----:B------:R-:W-:-:S04]  /*22f30*/  LOP3.LUT R16, R16, 0xfffeffff, RZ, 0xc0, !PT ;  /* 0xfffeffff10107812 */ /* 0x000fc800078ec0ff */
[----:B------:R-:W-:Y:S02]  /*22f40*/  @P1 LOP3.LUT R16, R16, 0x10000, RZ, 0xfc, !PT ;  /* 0x0001000010101812 */ /* 0x000fe400078efcff */
[C---:B------:R-:W-:Y:S02]  /*22f50*/  ISETP.GE.AND P1, PT, R5.reuse, UR8, PT ;  /* 0x0000000805007c0c */ /* 0x040fe4000bf26270 */
[----:B------:R-:W-:Y:S02]  /*22f60*/  @P0 LOP3.LUT R16, R16, 0x1, RZ, 0xfc, !PT ;  /* 0x0000000110100812 */ /* 0x000fe400078efcff */
[----:B------:R-:W-:Y:S02]  /*22f70*/  ISETP.GE.AND P0, PT, R5, UR9, PT ;  /* 0x0000000905007c0c */ /* 0x000fe4000bf06270 */
[----:B------:R-:W-:-:S04]  /*22f80*/  LOP3.LUT R16, R16, 0xfff7ffff, RZ, 0xc0, !PT ;  /* 0xfff7ffff10107812 */ /* 0x000fc800078ec0ff */
[----:B------:R-:W-:-:S04]  /*22f90*/  LOP3.LUT R16, R16, 0xffefffff, RZ, 0xc0, !PT ;  /* 0xffefffff10107812 */ /* 0x000fc800078ec0ff */
[----:B------:R-:W-:-:S04]  /*22fa0*/  @P1 LOP3.LUT R16, R16, 0x100000, RZ, 0xfc, !PT ;  /* 0x0010000010101812 */ /* 0x000fc800078efcff */
[----:B---3--:R-:W-:-:S07]  /*22fb0*/  @P0 LOP3.LUT R16, R16, 0x80000, RZ, 0xfc, !PT ;  /* 0x0008000010100812 */ /* 0x008fce00078efcff */
.L_x_11421:
        /* <DEDUP_REMOVED lines=22> */
.L_x_11363:
[----:B------:R-:W-:Y:S01]  /*23120*/  ULDC UR8, c[0x0][0xd54] ;  /* 0x0003550000087ab9 */ /* 0x000fe20000000800 */
[----:B------:R-:W-:Y:S01]  /*23130*/  UMOV UR6, UR7 ;  /* 0x0000000700067c82 */ /* 0x000fe20008000000 */
[----:B------:R-:W-:-:S11]  /*23140*/  UISETP.NE.AND UP0, UPT, UR8, 0x1, UPT ;  /* 0x000000010800788c */ /* 0x000fd6000bf05270 */
[----:B------:R-:W-:Y:S02]  /*23150*/  @UP0 ULDC.64 UR10, c[0x0][0xd58] ;  /* 0x00035600000a0ab9 */ /* 0x000fe40000000a00 */
[----:B------:R-:W-:-:S04]  /*23160*/  UIMAD.WIDE.U32 UR4, UR7, UR10, URZ ;  /* 0x0000000a070472a5 */ /* 0x000fc8000f8e003f */
[----:B------:R-:W-:-:S04]  /*23170*/  @UP0 USHF.R.U32.HI UR6, URZ, UR11, UR5 ;  /* 0x0000000b3f060299 */ /* 0x000fc80008011605 */
[----:B------:R-:W-:-:S12]  /*23180*/  UIMAD UR4, UR6, UR8, URZ ;  /* 0x00000008060472a4 */ /* 0x000fd8000f8e023f */
.L_x_11364:
        /* <DEDUP_REMOVED lines=48> */
.L_x_11366:
[----:B------:R-:W-:-:S11]  /*23490*/  UISETP.NE.AND UP1, UPT, UR5, 0x1, UPT ;  /* 0x000000010500788c */ /* 0x000fd6000bf25270 */
[----:B------:R-:W-:Y:S02]  /*234a0*/  @UP1 ULDC.64 UR10, c[0x0][0xae0] ;  /* 0x0002b800000a1ab9 */ /* 0x000fe40000000a00 */
[----:B------:R-:W-:-:S04]  /*234b0*/  UIMAD.WIDE.U32 UR6, UR8, UR10, URZ ;  /* 0x0000000a080672a5 */ /* 0x000fc8000f8e003f */
[----:B------:R-:W-:-:S12]  /*234c0*/  @UP1 USHF.R.U32.HI UR8, URZ, UR11, UR7 ;  /* 0x0000000b3f081299 */ /* 0x000fd80008011607 */
.L_x_11367:
[----:B------:R-:W-:-:S04]  /*234d0*/  UIMAD UR8, UR8, UR5, UR5 ;  /* 0x00000005080872a4 */ /* 0x000fc8000f8e0205 */
[----:B------:R-:W-:-:S04]  /*234e0*/  UISETP.LT.AND UP1, UPT, UR4, UR8, UPT ;  /* 0x000000080400728c */ /* 0x000fc8000bf21270 */
[----:B------:R-:W-:-:S12]  /*234f0*/  USEL UR4, UR4, UR8, UP1 ;  /* 0x0000000804047287 */ /* 0x000fd80008800000 */
.L_x_11365:
        /* <DEDUP_REMOVED lines=28> */
.L_x_11369:
[----:B------:R-:W-:-:S11]  /*236c0*/  UISETP.NE.AND UP0, UPT, UR5, 0x1, UPT ;  /* 0x000000010500788c */ /* 0x000fd6000bf05270 */
[----:B------:R-:W-:Y:S02]  /*236d0*/  @UP0 ULDC.64 UR10, c[0x0][0xae0] ;  /* 0x0002b800000a0ab9 */ /* 0x000fe40000000a00 */
[----:B------:R-:W-:-:S04]  /*236e0*/  UIMAD.WIDE.U32 UR6, UR4, UR10, URZ ;  /* 0x0000000a040672a5 */ /* 0x000fc8000f8e003f */
[----:B------:R-:W-:-:S12]  /*236f0*/  @UP0 USHF.R.U32.HI UR4, URZ, UR11, UR7 ;  /* 0x0000000b3f040299 */ /* 0x000fd80008011607 */
.L_x_11370:
[----:B------:R-:W-:-:S04]  /*23700*/  UIMAD UR4, UR4, UR5, URZ ;  /* 0x00000005040472a4 */ /* 0x000fc8000f8e023f */
[----:B------:R-:W-:-:S04]  /*23710*/  UISETP.LT.AND UP0, UPT, UR8, UR4, UPT ;  /* 0x000000040800728c */ /* 0x000fc8000bf01270 */
[----:B------:R-:W-:-:S12]  /*23720*/  USEL UR8, UR8, UR4, !UP0 ;  /* 0x0000000408087287 */ /* 0x000fd8000c000000 */
.L_x_11368:
        /* <DEDUP_REMOVED lines=26> */
.L_x_11372:
        /* <DEDUP_REMOVED lines=20> */
.L_x_11375:
[----:B------:R-:W-:Y:S05]  /*23a10*/  BSYNC B6 ;  /* 0x0000000000067941 */ /* 0x000fea0003800000 */
.L_x_11374:
        /* <DEDUP_REMOVED lines=20> */
.L_x_11378:
        /* <DEDUP_REMOVED lines=15> */
.L_x_11377:
[----:B------:R-:W-:Y:S05]  /*23c50*/  BSYNC B6 ;  /* 0x0000000000067941 */ /* 0x000fea0003800000 */
.L_x_11376:
        /* <DEDUP_REMOVED lines=17> */
.L_x_11438:
[----:B-1----:R-:W1:Y:S01]  /*23d70*/  S2R R2, SR_TID.X ;  /* 0x0000000000027919 */ /* 0x002e620000002100 */
[----:B0-----:R-:W-:Y:S01]  /*23d80*/  ISETP.NE.AND P1, PT, R10, 0x1, PT ;  /* 0x000000010a00780c */ /* 0x001fe20003f25270 */
[----:B------:R-:W-:Y:S01]  /*23d90*/  IMAD.MOV.U32 R25, RZ, RZ, RZ ;  /* 0x000000ffff197224 */ /* 0x000fe200078e00ff */
[----:B-----5:R-:W-:Y:S02]  /*23da0*/  SHF.R.S32.HI R30, RZ, 0x1f, R28 ;  /* 0x0000001fff1e7819 */ /* 0x020fe4000001141c */
[----:B------:R-:W-:-:S09]  /*23db0*/  LOP3.LUT R16, R16, 0xffff7fff, RZ, 0xc0, !PT ;  /* 0xffff7fff10107812 */ /* 0x000fd200078ec0ff */
[----:B------:R-:W0:Y:S01]  /*23dc0*/  @P1 LDC R3, c[0x0][0x438] ;  /* 0x00010e00ff031b82 */ /* 0x000e220000000800 */
[----:B------:R-:W-:Y:S01]  /*23dd0*/  @P1 LOP3.LUT R16, R16, 0x8000, RZ, 0xfc, !PT ;  /* 0x0000800010101812 */ /* 0x000fe200078efcff */
[----:B-1----:R-:W-:-:S06]  /*23de0*/  IMAD.SHL.U32 R8, R2, 0x10, RZ ;  /* 0x0000001002087824 */ /* 0x002fcc00078e00ff */
[----:B------:R-:W1:Y:S01]  /*23df0*/  @P1 LDC R2, c[0x0][0x434] ;  /* 0x00010d00ff021b82 */ /* 0x000e620000000800 */
[----:B------:R-:W-:-:S05]  /*23e00*/  LOP3.LUT R8, R35, 0x70, R8, 0xf8, !PT ;  /* 0x0000007023087812 */ /* 0x000fca00078ef808 */
[----:B------:R-:W-:-:S04]  /*23e10*/  IMAD R4, R0, 0x60, R8 ;  /* 0x0000006000047824 */ /* 0x000fc800078e0208 */
[C---:B------:R-:W-:Y:S01]  /*23e20*/  IMAD.IADD R33, R4.reuse, 0x1, R31 ;  /* 0x0000000104217824 */ /* 0x040fe200078e021f */
[----:B------:R-:W-:-:S03]  /*23e30*/  ISETP.GE.AND P0, PT, R4, UR42, PT ;  /* 0x0000002a04007c0c */ /* 0x000fc6000bf06270 */
[----:B------:R-:W-:Y:S01]  /*23e40*/  IMAD.MOV.U32 R9, RZ, RZ, R33 ;  /* 0x000000ffff097224 */ /* 0x000fe200078e0021 */
[----:B------:R-:W-:Y:S01]  /*23e50*/  ISETP.GT.U32.OR P0, PT, R8, 0x5f, P0 ;  /* 0x0000005f0800780c */ /* 0x000fe20000704470 */
[----:B-1----:R-:W-:-:S05]  /*23e60*/  @P1 IMAD.HI.U32 R2, R33, R2, RZ ;  /* 0x0000000221021227 */ /* 0x002fca00078e00ff */
[----:B0-----:R-:W-:-:S07]  /*23e70*/  @P1 SHF.R.U32.HI R9, RZ, R3, R2 ;  /* 0x00000003ff091219 */ /* 0x001fce0000011602 */
        /* <DEDUP_REMOVED lines=9> */
[----:B------:R-:W-:Y:S01]  /*23f10*/  @!P0 LEA.HI.X R5, R2, R5, R3, 0x2, P1 ;  /* 0x0000000502058211 */ /* 0x000fe200008f1403 */
[----:B------:R-:W-:-:S04]  /*23f20*/  IMAD.MOV R2, RZ, RZ, -R9 ;  /* 0x000000ffff027224 */ /* 0x000fc800078e0a09 */
[----:B------:R-:W-:Y:S01]  /*23f30*/  IMAD R33, R10, R2, R33 ;  /* 0x000000020a217224 */ /* 0x000fe200078e0221 */
[----:B------:R0:W5:Y:S01]  /*23f40*/  @!P0 LDG.E R25, desc[UR36][R4.64] ;  /* 0x0000002404198981 */ /* 0x000162000c1e1900 */
[----:B------:R-:W-:Y:S01]  /*23f50*/  IMAD R2, RZ, RZ, -UR38 ;  /* 0x80000026ff027e24 */ /* 0x000fe2000f8e02ff */
[----:B------:R-:W-:Y:S02]  /*23f60*/  ISETP.GT.U32.AND P0, PT, R8, 0x5f, PT ;  /* 0x0000005f0800780c */ /* 0x000fe40003f04070 */
[----:B------:R-:W-:Y:S01]  /*23f70*/  LOP3.LUT R16, R16, 0xffffdfff, RZ, 0xc0, !PT ;  /* 0xffffdfff10107812 */ /* 0x000fe200078ec0ff */
[----:B------:R-:W-:Y:S02]  /*23f80*/  IMAD R19, R19, R2, UR46 ;  /* 0x0000002e13137e24 */ /* 0x000fe4000f8e0202 */
[----:B------:R-:W-:-:S03]  /*23f90*/  IMAD.U32 R2, RZ, RZ, UR48 ;  /* 0x00000030ff027e24 */ /* 0x000fc6000f8e00ff */
[----:B------:R-:W-:Y:S02]  /*23fa0*/  SHF.R.S32.HI R27, RZ, 0x1f, R19 ;  /* 0x0000001fff1b7819 */ /* 0x000fe40000011413 */
[----:B------:R-:W-:-:S13]  /*23fb0*/  ISETP.NE.AND P2, PT, R2, 0x3, PT ;  /* 0x000000030200780c */ /* 0x000fda0003f45270 */
[----:B------:R-:W-:-:S04]  /*23fc0*/  @P2 LOP3.LUT R16, R16, 0x2000, RZ, 0xfc, !PT ;  /* 0x0000200010102812 */ /* 0x000fc800078efcff */
[----:B------:R-:W-:-:S04]  /*23fd0*/  LOP3.LUT R16, R16, 0xfffffffd, RZ, 0xc0, !PT ;  /* 0xfffffffd10107812 */ /* 0x000fc800078ec0ff */
[----:B------:R-:W-:Y:S01]  /*23fe0*/  @P0 LOP3.LUT R16, R16, 0x2, RZ, 0xfc, !PT ;  /* 0x0000000210100812 */ /* 0x000fe200078efcff */
[----:B0-----:R-:W-:Y:S06]  /*23ff0*/  @!P2 BRA `(.L_x_11380) ;  /* 0x000000000004a947 */ /* 0x001fec0003800000 */
[----:B------:R-:W-:Y:S01]  /*24000*/  BPT.TRAP 0x1 ;  /* 0x000000040000795c */ /* 0x000fe20000300000 */
.L_x_11380:
[----:B------:R-:W-:Y:S01]  /*24010*/  IMAD R24, R18, 0x8, R17 ;  /* 0x0000000812187824 */ /* 0x000fe200078e0211 */
[----:B------:R-:W-:Y:S01]  /*24020*/  SHF.L.U32 R3, R26, 0x1f, RZ ;  /* 0x0000001f1a037819 */ /* 0x000fe200000006ff */
[----:B------:R-:W-:Y:S03]  /*24030*/  BSSY B0, `(.L_x_11381) ;  /* 0x0000003000007945 */ /* 0x000fe60003800000 */
[----:B------:R-:W0:Y:S02]  /*24040*/  SYNCS.PHASECHK.TRANS64.TRYWAIT P0, [R24+URZ+0x32440], R3 ;  /* 0x03244003180075a7 */ /* 0x000e24000800017f */
[----:B0-----:R-:W-:Y:S05]  /*24050*/  @!P0 BRA `(.L_x_11382) ;  /* 0x0000003c00388947 */ /* 0x001fea0003800000 */
.L_x_11439:
[----:B------:R-:W-:Y:S05]  /*24060*/  BSYNC B0 ;  /* 0x0000000000007941 */ /* 0x000fea0003800000 */
.L_x_11381:
[----:B------:R-:W-:Y:S01]  /*24070*/  SHF.R.S32.HI R37, RZ, 0x1f, R33 ;  /* 0x0000001fff257819 */ /* 0x000fe20000011421 */
[----:B------:R-:W-:Y:S01]  /*24080*/  ULDC.64 UR4, c[0x0][0x300] ;  /* 0x0000c00000047ab9 */ /* 0x000fe20000000a00 */
[----:B------:R-:W1:Y:S01]  /*24090*/  S2R R6, SR_TID.X ;  /* 0x0000000000067919 */ /* 0x000e620000002100 */
[----:B-----5:R-:W-:Y:S02]  /*240a0*/  SHF.R.S32.HI R4, RZ, 0x1f, R25 ;  /* 0x0000001fff047819 */ /* 0x020fe40000011419 */
[----:B------:R-:W-:Y:S01]  /*240b0*/  IMAD R2, R37, UR4, RZ ;  /* 0x0000000425027c24 */ /* 0x000fe2000f8e02ff */
[----:B------:R-:W-:Y:S02]  /*240c0*/  LOP3.LUT P2, RZ, R16, 0x1, RZ, 0xc0, !PT ;  /* 0x0000000110ff7812 */ /* 0x000fe4000784c0ff */
[----:B------:R2:W-:Y:S01]  /*240d0*/  STL [R1+0x450], R4 ;  /* 0x0004500401007387 */ /* 0x0005e20000100800 */
[C---:B------:R-:W-:Y:S02]  /*240e0*/  IMAD R5, R33.reuse, UR5, R2 ;  /* 0x0000000521057c24 */ /* 0x040fe4000f8e0202 */
[----:B0-----:R-:W-:Y:S01]  /*240f0*/  IMAD.WIDE.U32 R2, R33, UR4, RZ ;  /* 0x0000000421027c25 */ /* 0x001fe2000f8e00ff */
[----:B------:R-:W-:-:S03]  /*24100*/  ULDC.64 UR4, c[0x0][0x310] ;  /* 0x0000c40000047ab9 */ /* 0x000fc60000000a00 */
[----:B------:R-:W-:Y:S02]  /*24110*/  IMAD.IADD R3, R3, 0x1, R5 ;  /* 0x0000000103037824 */ /* 0x000fe400078e0205 */
[----:B--2---:R-:W-:Y:S02]  /*24120*/  IMAD R4, R4, UR4, RZ ;  /* 0x0000000404047c24 */ /* 0x004fe4000f8e02ff */
        /* <DEDUP_REMOVED lines=57> */
.L_x_11453:
        /* <DEDUP_REMOVED lines=10> */
.L_x_11384:
        /* <DEDUP_REMOVED lines=10> */
.L_x_11385:
        /* <DEDUP_REMOVED lines=24> */
.L_x_11387:
[----:B------:R-:W-:Y:S05]  /*24780*/  BSYNC B6 ;  /* 0x0000000000067941 */ /* 0x000fea0003800000 */
.L_x_11386:
[----:B------:R-:W2:Y:S01]  /*24790*/  S2R R20, SR_TID.X ;  /* 0x0000000000147919 */ /* 0x000ea20000002100 */
[----:B------:R-:W-:Y:S01]  /*247a0*/  UISETP.NE.AND UP0, UPT, UR50, URZ, UPT ;  /* 0x0000003f3200728c */ /* 0x000fe2000bf05270 */
[----:B------:R-:W-:Y:S01]  /*247b0*/  R2UR UR6, R27 ;  /* 0x000000001b0672ca */ /* 0x000fe200000e0000 */
[----:B------:R-:W-:Y:S01]  /*247c0*/  ULDC.64 UR8, c[0x0][0x2d8] ;  /* 0x0000b60000087ab9 */ /* 0x000fe20000000a00 */
[----:B------:R-:W-:Y:S02]  /*247d0*/  R2UR UR7, R19 ;  /* 0x00000000130772ca */ /* 0x000fe400000e0000 */
[----:B------:R-:W-:Y:S02]  /*247e0*/  LOP3.LUT P5, RZ, R16, 0x100000, RZ, 0xc0, !PT ;  /* 0x0010000010ff7812 */ /* 0x000fe400078ac0ff */
[----:B------:R-:W-:-:S04]  /*247f0*/  PLOP3.LUT P0, PT, PT, PT, UP0, 0x80, 0x0 ;  /* 0x000000000000781c */ /* 0x000fc80003f0f008 */
[----:B------:R-:W-:-:S03]  /*24800*/  @UP0 ULDC UR4, c[0x0][0x44c] ;  /* 0x0001130000040ab9 */ /* 0x000fc60000000800 */
[----:B------:R-:W-:-:S04]  /*24810*/  UIMAD UR6, UR6, UR8, URZ ;  /* 0x00000008060672a4 */ /* 0x000fc8000f8e023f */
[----:B------:R-:W-:Y:S01]  /*24820*/  UIMAD UR6, UR7, UR9, UR6 ;  /* 0x00000009070672a4 */ /* 0x000fe2000f8e0206 */
[----:B--2---:R-:W-:-:S05]  /*24830*/  IMAD.SHL.U32 R20, R20, 0x10, RZ ;  /* 0x0000001014147824 */ /* 0x004fca00078e00ff */
[----:B------:R-:W-:-:S05]  /*24840*/  LOP3.LUT R20, R35, 0x70, R20, 0xf8, !PT ;  /* 0x0000007023147812 */ /* 0x000fca00078ef814 */
[----:B------:R-:W-:-:S04]  /*24850*/  VIADD R34, R20, UR43 ;  /* 0x0000002b14227c36 */ /* 0x000fc80008000000 */
[----:B------:R-:W-:Y:S01]  /*24860*/  @P0 IMAD.HI.U32 R0, R34, UR4, RZ ;  /* 0x0000000422000c27 */ /* 0x000fe2000f8e00ff */
[----:B------:R-:W-:Y:S01]  /*24870*/  PLOP3.LUT P0, PT, PT, PT, UP0, 0x80, 0x0 ;  /* 0x000000000000781c */ /* 0x000fe20003f0f008 */
[----:B------:R-:W-:Y:S02]  /*24880*/  @UP0 ULDC UR4, c[0x0][0x450] ;  /* 0x0001140000040ab9 */ /* 0x000fe40000000800 */
[----:B------:R-:W-:-:S10]  /*24890*/  IMAD.MOV.U32 R7, RZ, RZ, R34 ;  /* 0x000000ffff077224 */ /* 0x000fd400078e0022 */
[----:B------:R-:W-:Y:S02]  /*248a0*/  @P0 SHF.R.U32.HI R7, RZ, UR4, R0 ;  /* 0x00000004ff070c19 */ /* 0x000fe40008011600 */
[----:B------:R-:W-:Y:S02]  /*248b0*/  R2UR UR4, R19 ;  /* 0x00000000130472ca */ /* 0x000fe400000e0000 */
[----:B------:R-:W-:-:S11]  /*248c0*/  SHF.R.S32.HI R0, RZ, 0x1f, R7 ;  /* 0x0000001fff007819 */ /* 0x000fd60000011407 */
[----:B------:R-:W-:-:S03]  /*248d0*/  UIMAD.WIDE.U32 UR4, UR4, UR8, URZ ;  /* 0x00000008040472a5 */ /* 0x000fc6000f8e003f */
[----:B------:R-:W-:Y:S01]  /*248e0*/  ULDC.64 UR8, c[0x0][0x2e0] ;  /* 0x0000b80000087ab9 */ /* 0x000fe20000000a00 */
[----:B------:R-:W-:Y:S02]  /*248f0*/  UIADD3 UR5, UR5, UR6, URZ ;  /* 0x0000000605057290 */ /* 0x000fe4000fffe03f */
[----:B------:R-:W-:Y:S02]  /*24900*/  UIMAD UR6, UR51, UR8, URZ ;  /* 0x00000008330672a4 */ /* 0x000fe4000f8e023f */
[----:B------:R-:W-:Y:S02]  /*24910*/  UIMAD.WIDE.U32 UR4, UR38, UR8, UR4 ;  /* 0x00000008260472a5 */ /* 0x000fe4000f8e0004 */
[----:B------:R-:W-:-:S04]  /*24920*/  UIMAD UR6, UR38, UR9, UR6 ;  /* 0x00000009260672a4 */ /* 0x000fc8000f8e0206 */
[----:B------:R-:W-:Y:S02]  /*24930*/  UIADD3 UR6, UR5, UR6, URZ ;  /* 0x0000000605067290 */ /* 0x000fe4000fffe03f */
[----:B0-----:R-:W-:Y:S02]  /*24940*/  IMAD.U32 R5, RZ, RZ, UR5 ;  /* 0x00000005ff057e24 */ /* 0x001fe4000f8e00ff */
[----:B------:R-:W-:Y:S02]  /*24950*/  IMAD.MOV R5, RZ, RZ, -R7 ;  /* 0x000000ffff057224 */ /* 0x000fe400078e0a07 */
[----:B------:R-:W-:Y:S01]  /*24960*/  IMAD.U32 R4, RZ, RZ, UR4 ;  /* 0x00000004ff047e24 */ /* 0x000fe2000f8e00ff */
[----:B------:R-:W-:Y:S01]  /*24970*/  ULDC.64 UR4, c[0x0][0x2d0] ;  /* 0x0000b40000047ab9 */ /* 0x000fe20000000a00 */
[----:B------:R-:W-:Y:S01]  /*24980*/  IMAD.U32 R3, RZ, RZ, UR6 ;  /* 0x00000006ff037e24 */ /* 0x000fe2000f8e00ff */
[----:B------:R-:W-:Y:S01]  /*24990*/  ULDC UR6, c[0x0][0x448] ;  /* 0x0001120000067ab9 */ /* 0x000fe20000000800 */
[----:B------:R-:W-:-:S02]  /*249a0*/  IMAD R0, R0, UR4, RZ ;  /* 0x0000000400007c24 */ /* 0x000fc4000f8e02ff */
[----:B------:R-:W-:Y:S02]  /*249b0*/  IMAD R5, R5, UR6, R34 ;  /* 0x0000000605057c24 */ /* 0x000fe4000f8e0222 */
        /* <DEDUP_REMOVED lines=16> */
[----:B------:R-:W-:Y:S01]  /*24ac0*/  VIADD R4, R35, UR43 ;  /* 0x0000002b23047c36 */ /* 0x000fe20008000000 */
[----:B------:R-:W-:Y:S01]  /*24ad0*/  LOP3.LUT R16, R16, 0xffffefff, RZ, 0xc0, !PT ;  /* 0xffffefff10107812 */ /* 0x000fe200078ec0ff */
[----:B------:R-:W2:Y:S02]  /*24ae0*/  SHFL.IDX PT, R14, R0, RZ, 0x181f ;  /* 0x00181fff000e7589 */ /* 0x000ea400000e0000 */
[C---:B------:R-:W-:Y:S01]  /*24af0*/  VIADD R6, R4.reuse, 0x10 ;  /* 0x0000001004067836 */ /* 0x040fe20000000000 */
[C---:B------:R-:W-:Y:S01]  /*24b00*/  ISETP.GE.AND P1, PT, R4.reuse, UR41, PT ;  /* 0x0000002904007c0c */ /* 0x040fe2000bf26270 */
[----:B------:R-:W-:Y:S01]  /*24b10*/  VIADD R13, R4, 0x40 ;  /* 0x00000040040d7836 */ /* 0x000fe20000000000 */
[----:B------:R-:W3:Y:S04]  /*24b20*/  SHFL.IDX PT, R3, R5, RZ, 0x181f ;  /* 0x00181fff05037589 */ /* 0x000ee800000e0000 */
[----:B------:R-:W-:Y:S01]  /*24b30*/  SHFL.IDX PT, R9, R0, 0x2, 0x181f ;  /* 0x00581f0000097f89 */ /* 0x000fe200000e0000 */
[----:B------:R-:W-:-:S03]  /*24b40*/  ISETP.GE.AND P3, PT, R13, UR41, PT ;  /* 0x000000290d007c0c */ /* 0x000fc6000bf66270 */
[----:B------:R-:W-:Y:S03]  /*24b50*/  SHFL.IDX PT, R8, R5, 0x2, 0x181f ;  /* 0x00581f0005087f89 */ /* 0x000fe600000e0000 */
[----:B------:R-:W-:Y:S01]  /*24b60*/  @P1 LOP3.LUT R16, R16, 0x1000, RZ, 0xfc, !PT ;  /* 0x0000100010101812 */ /* 0x000fe200078efcff */
[----:B------:R-:W-:Y:S03]  /*24b70*/  SHFL.IDX PT, R7, R0, 0x3, 0x181f ;  /* 0x00781f0000077f89 */ /* 0x000fe600000e0000 */
[----:B------:R-:W-:Y:S01]  /*24b80*/  LOP3.LUT R16, R16, 0xfffff7ff, RZ, 0xc0, !PT ;  /* 0xfffff7ff10107812 */ /* 0x000fe200078ec0ff */
[----:B------:R-:W-:Y:S04]  /*24b90*/  SHFL.IDX PT, R21, R0, 0x5, 0x181f ;  /* 0x00b81f0000157f89 */ /* 0x000fe800000e0000 */
[----:B------:R-:W-:Y:S01]  /*24ba0*/  SHFL.IDX PT, R15, R0, 0x6, 0x181f ;  /* 0x00d81f00000f7f89 */ /* 0x000fe200000e0000 */
[----:B0-----:R-:W-:-:S03]  /*24bb0*/  IMAD.SHL.U32 R35, R2, 0x8, RZ ;  /* 0x0000000802237824 */ /* 0x001fc600078e00ff */
[----:B------:R-:W-:Y:S02]  /*24bc0*/  SHFL.IDX PT, R2, R5, 0x1, 0x181f ;  /* 0x00381f0005027f89 */ /* 0x000fe400000e0000 */
[----:B------:R-:W-:-:S04]  /*24bd0*/  LOP3.LUT R35, R35, 0x38, RZ, 0xc0, !PT ;  /* 0x0000003823237812 */ /* 0x000fc800078ec0ff */
[----:B--2---:R-:W-:Y:S02]  /*24be0*/  @!P1 LEA R12, P0, R35, R14, 0x1 ;  /* 0x0000000e230c9211 */ /* 0x004fe400078008ff */
[----:B------:R-:W0:Y:S03]  /*24bf0*/  SHFL.IDX PT, R14, R0, 0x1, 0x181f ;  /* 0x00381f00000e7f89 */ /* 0x000e2600000e0000 */
[----:B---3--:R-:W-:Y:S01]  /*24c00*/  @!P1 IMAD.X R3, RZ, RZ, R3, P0 ;  /* 0x000000ffff039224 */ /* 0x008fe200000e0603 */
[----:B------:R-:W-:Y:S02]  /*24c10*/  ISETP.GE.AND P1, PT, R6, UR41, PT ;  /* 0x0000002906007c0c */ /* 0x000fe4000bf26270 */
[----:B------:R-:W2:Y:S11]  /*24c20*/  SHFL.IDX PT, R6, R5, 0x3, 0x181f ;  /* 0x00781f0005067f89 */ /* 0x000eb600000e0000 */
[----:B------:R-:W-:-:S04]  /*24c30*/  @P1 LOP3.LUT R16, R16, 0x800, RZ, 0xfc, !PT ;  /* 0x0000080010101812 */ /* 0x000fc800078efcff */
[----:B------:R-:W-:Y:S02]  /*24c40*/  LOP3.LUT R16, R16, 0xfffffbff, RZ, 0xc0, !PT ;  /* 0xfffffbff10107812 */ /* 0x000fe400078ec0ff */
[----:B0-----:R-:W-:Y:S02]  /*24c50*/  @!P1 LEA R10, P0, R35, R14, 0x1 ;  /* 0x0000000e230a9211 */ /* 0x001fe400078008ff */
[----:B------:R-:W0:Y:S03]  /*24c60*/  SHFL.IDX PT, R14, R0, 0x4, 0x181f ;  /* 0x00981f00000e7f89 */ /* 0x000e2600000e0000 */
[----:B------:R-:W-:Y:S02]  /*24c70*/  @!P1 IMAD.X R11, RZ, RZ, R2, P0 ;  /* 0x000000ffff0b9224 */ /* 0x000fe400000e0602 */
[----:B------:R-:W-:-:S05]  /*24c80*/  VIADD R2, R4, 0x20 ;  /* 0x0000002004027836 */ /* 0x000fca0000000000 */
[----:B------:R-:W-:Y:S01]  /*24c90*/  ISETP.GE.AND P6, PT, R2, UR41, PT ;  /* 0x0000002902007c0c */ /* 0x000fe2000bfc6270 */
[----:B------:R-:W-:-:S05]  /*24ca0*/  VIADD R2, R4, 0x30 ;  /* 0x0000003004027836 */ /* 0x000fca0000000000 */
[----:B------:R-:W-:Y:S02]  /*24cb0*/  ISETP.GE.AND P4, PT, R2, UR41, PT ;  /* 0x0000002902007c0c */ /* 0x000fe4000bf86270 */
[----:B------:R-:W3:Y:S05]  /*24cc0*/  SHFL.IDX PT, R2, R5, 0x4, 0x181f ;  /* 0x00981f0005027f89 */ /* 0x000eea00000e0000 */
[----:B------:R-:W-:Y:S02]  /*24cd0*/  @!P6 LEA R9, P0, R35, R9, 0x1 ;  /* 0x000000092309e211 */ /* 0x000fe400078008ff */
[----:B------:R-:W-:-:S03]  /*24ce0*/  @P6 LOP3.LUT R16, R16, 0x400, RZ, 0xfc, !PT ;  /* 0x0000040010106812 */ /* 0x000fc600078efcff */
[----:B------:R-:W-:Y:S01]  /*24cf0*/  @!P6 IMAD.X R8, RZ, RZ, R8, P0 ;  /* 0x000000ffff08e224 */ /* 0x000fe200000e0608 */
[----:B------:R-:W-:Y:S02]  /*24d00*/  @!P4 LEA R7, P0, R35, R7, 0x1 ;  /* 0x000000072307c211 */ /* 0x000fe400078008ff */
[----:B------:R-:W-:-:S03]  /*24d10*/  LOP3.LUT R16, R16, 0xffbfffff, RZ, 0xc0, !PT ;  /* 0xffbfffff10107812 */ /* 0x000fc600078ec0ff */
[----:B--2---:R-:W-:Y:S01]  /*24d20*/  @!P4 IMAD.X R6, RZ, RZ, R6, P0 ;  /* 0x000000ffff06c224 */ /* 0x004fe200000e0606 */
[----:B0-----:R-:W-:Y:S02]  /*24d30*/  @!P3 LEA R14, P0, R35, R14, 0x1 ;  /* 0x0000000e230eb211 */ /* 0x001fe400078008ff */
[----:B------:R-:W-:-:S04]  /*24d40*/  @P6 LOP3.LUT R16, R16, 0x400000, RZ, 0xfc, !PT ;  /* 0x0040000010106812 */ /* 0x000fc800078efcff */
[C---:B------:R-:W-:Y:S01]  /*24d50*/  LOP3.LUT P6, RZ, R16.reuse, 0x1000, RZ, 0xc0, !PT ;  /* 0x0000100010ff7812 */ /* 0x040fe200078cc0ff */
[----:B---3--:R-:W-:Y:S01]  /*24d60*/  @!P3 IMAD.X R13, RZ, RZ, R2, P0 ;  /* 0x000000ffff0db224 */ /* 0x008fe200000e0602 */
[----:B------:R-:W-:Y:S01]  /*24d70*/  LOP3.LUT R16, R16, 0xfffffdff, RZ, 0xc0, !PT ;  /* 0xfffffdff10107812 */ /* 0x000fe200078ec0ff */
[----:B------:R-:W-:-:S03]  /*24d80*/  VIADD R2, R4, 0x50 ;  /* 0x0000005004027836 */ /* 0x000fc60000000000 */
[----:B------:R-:W-:Y:S02]  /*24d90*/  @P4 LOP3.LUT R16, R16, 0x200, RZ, 0xfc, !PT ;  /* 0x0000020010104812 */ /* 0x000fe400078efcff */
[----:B------:R-:W-:Y:S01]  /*24da0*/  ISETP.GE.AND P2, PT, R2, UR41, PT ;  /* 0x0000002902007c0c */ /* 0x000fe2000bf46270 */
[----:B------:R-:W-:Y:S01]  /*24db0*/  VIADD R2, R4, 0x60 ;  /* 0x0000006004027836 */ /* 0x000fe20000000000 */
[----:B------:R-:W-:-:S04]  /*24dc0*/  LOP3.LUT R16, R16, 0xfffffeff, RZ, 0xc0, !PT ;  /* 0xfffffeff10107812 */ /* 0x000fc800078ec0ff */
[----:B------:R-:W-:Y:S02]  /*24dd0*/  ISETP.GE.AND P1, PT, R2, UR41, PT ;  /* 0x0000002902007c0c */ /* 0x000fe4000bf26270 */
[----:B------:R-:W0:Y:S01]  /*24de0*/  SHFL.IDX PT, R2, R5, 0x5, 0x181f ;  /* 0x00b81f0005027f89 */ /* 0x000e2200000e0000 */
[----:B------:R-:W-:-:S04]  /*24df0*/  @P3 LOP3.LUT R16, R16, 0x100, RZ, 0xfc, !PT ;  /* 0x0000010010103812 */ /* 0x000fc800078efcff */
[----:B------:R-:W-:Y:S02]  /*24e00*/  @!P2 LEA R21, P0, R35, R21, 0x1 ;  /* 0x000000152315a211 */ /* 0x000fe400078008ff */
[----:B------:R-:W-:-:S04]  /*24e10*/  LOP3.LUT R16, R16, 0xffffff7f, RZ, 0xc0, !PT ;  /* 0xffffff7f10107812 */ /* 0x000fc800078ec0ff */
[----:B------:R-:W-:-:S04]  /*24e20*/  @P2 LOP3.LUT R16, R16, 0x80, RZ, 0xfc, !PT ;  /* 0x0000008010102812 */ /* 0x000fc800078efcff */
[----:B------:R-:W-:-:S04]  /*24e30*/  LOP3.LUT R16, R16, 0xffffffbf, RZ, 0xc0, !PT ;  /* 0xffffffbf10107812 */ /* 0x000fc800078ec0ff */
[----:B------:R-:W-:Y:S01]  /*24e40*/  @P1 LOP3.LUT R16, R16, 0x40, RZ, 0xfc, !PT ;  /* 0x0000004010101812 */ /* 0x000fe200078efcff */
[----:B0-----:R-:W-:Y:S01]  /*24e50*/  @!P2 IMAD.X R20, RZ, RZ, R2, P0 ;  /* 0x000000ffff14a224 */ /* 0x001fe200000e0602 */
[----:B------:R-:W-:Y:S01]  /*24e60*/  @!P1 LEA R35, P0, R35, R15, 0x1 ;  /* 0x0000000f23239211 */ /* 0x000fe200078008ff */
[----:B------:R-:W0:Y:S04]  /*24e70*/  SHFL.IDX PT, R2, R5, 0x6, 0x181f ;  /* 0x00d81f0005027f89 */ /* 0x000e2800000e0000 */
[----:B------:R-:W2:Y:S01]  /*24e80*/  SHFL.IDX PT, R5, R5, 0x7, 0x181f ;  /* 0x00f81f0005057f89 */ /* 0x000ea200000e0000 */
[----:B0-----:R-:W-:Y:S01]  /*24e90*/  @!P1 IMAD.X R15, RZ, RZ, R2, P0 ;  /* 0x000000ffff0f9224 */ /* 0x001fe200000e0602 */
[----:B------:R-:W-:Y:S01]  /*24ea0*/  LOP3.LUT P0, RZ, R16, 0x800, RZ, 0xc0, !PT ;  /* 0x0000080010ff7812 */ /* 0x000fe2000780c0ff */
[----:B------:R-:W-:-:S05]  /*24eb0*/  @!P6 IMAD.MOV.U32 R2, RZ, RZ, R12 ;  /* 0x000000ffff02e224 */ /* 0x000fca00078e000c */
[----:B------:R0:W-:Y:S01]  /*24ec0*/  @!P6 LDGSTS.E.BYPASS.LTC128B.128 [R22+0x18400], desc[UR36][R2.64], !P5 ;  /* 0x184000000216efae */ /* 0x0001e2000e901d64 */
[----:B------:R-:W-:-:S06]  /*24ed0*/  LOP3.LUT P6, RZ, R16, 0x400000, RZ, 0xc0, !PT ;  /* 0x0040000010ff7812 */ /* 0x000fcc00078cc0ff */
[----:B0-----:R-:W-:Y:S02]  /*24ee0*/  @!P0 IMAD.MOV.U32 R2, RZ, RZ, R10 ;  /* 0x000000ffff028224 */ /* 0x001fe400078e000a */
        /* <DEDUP_REMOVED lines=8> */
[----:B0-----:R-:W-:Y:S02]  /*24f70*/  @!P3 IMAD.MOV.U32 R2, RZ, RZ, R14 ;  /* 0x000000ffff02b224 */ /* 0x001fe400078e000e */
[----:B------:R-:W-:Y:S01]  /*24f80*/  @!P3 IMAD.MOV.U32 R3, RZ, RZ, R13 ;  /* 0x000000ffff03b224 */ /* 0x000fe200078e000d */
[----:B------:R0:W3:Y:S04]  /*24f90*/  SHFL.IDX PT, R14, R0, 0x7, 0x181f ;  /* 0x00f81f00000e7f89 */ /* 0x0000e800000e0000 */
[----:B------:R4:W-:Y:S02]  /*24fa0*/  @!P3 LDGSTS.E.BYPASS.LTC128B.128 [R22+0x1a400], desc[UR36][R2.64], !P5 ;  /* 0x1a4000000216bfae */ /* 0x0009e4000e901d64 */
[----:B----4-:R-:W-:-:S02]  /*24fb0*/  @!P2 IMAD.MOV.U32 R2, RZ, RZ, R21 ;  /* 0x000000ffff02a224 */ /* 0x010fc400078e0015 */
[----:B------:R-:W-:-:S05]  /*24fc0*/  @!P2 IMAD.MOV.U32 R3, RZ, RZ, R20 ;  /* 0x000000ffff03a224 */ /* 0x000fca00078e0014 */
[----:B------:R4:W-:Y:S02]  /*24fd0*/  @!P2 LDGSTS.E.BYPASS.LTC128B.128 [R22+0x1ac00], desc[UR36][R2.64], !P5 ;  /* 0x1ac000000216afae */ /* 0x0009e4000e901d64 */
[----:B----4-:R-:W-:Y:S02]  /*24fe0*/  @!P1 IMAD.MOV.U32 R2, RZ, RZ, R35 ;  /* 0x000000ffff029224 */ /* 0x010fe400078e0023 */
[----:B------:R-:W4:Y:S01]  /*24ff0*/  S2R R35, SR_TID.X ;  /* 0x0000000000237919 */ /* 0x000f220000002100 */
[----:B------:R-:W-:-:S05]  /*25000*/  @!P1 IMAD.MOV.U32 R3, RZ, RZ, R15 ;  /* 0x000000ffff039224 */ /* 0x000fca00078e000f */
[----:B------:R0:W-:Y:S01]  /*25010*/  @!P1 LDGSTS.E.BYPASS.LTC128B.128 [R22+0x1b400], desc[UR36][R2.64], !P5 ;  /* 0x1b40000002169fae */ /* 0x0001e2000e901d64 */
[----:B----4-:R-:W-:-:S04]  /*25020*/  LOP3.LUT R35, R35, 0x7f, RZ, 0xc0, !PT ;  /* 0x0000007f23237812 */ /* 0x010fc800078ec0ff */
[----:B0-23--:R-:W-:-:S07]  /*25030*/  SHF.R.U32.HI R35, RZ, 0x3, R35 ;  /* 0x00000003ff237819 */ /* 0x00dfce0000011623 */
.L_x_11470:
[----:B------:R-:W0:Y:S01]  /*25040*/  S2R R0, SR_TID.X ;  /* 0x0000000000007919 */ /* 0x000e220000002100 */
[----:B------:R-:W-:Y:S01]  /*25050*/  VIADD R4, R4, 0x70 ;  /* 0x0000007004047836 */ /* 0x000fe20000000000 */
[----:B------:R-:W-:-:S04]  /*25060*/  LOP3.LUT R16, R16, 0xffffbfff, RZ, 0xc0, !PT ;  /* 0xffffbfff10107812 */ /* 0x000fc800078ec0ff */
[----:B------:R-:W-:-:S13]  /*25070*/  ISETP.GE.AND P1, PT, R4, UR41, PT ;  /* 0x0000002904007c0c */ /* 0x000fda000bf26270 */
[----:B------:R-:W-:Y:S01]  /*25080*/  @P1 LOP3.LUT R16, R16, 0x4000, RZ, 0xfc, !PT ;  /* 0x0000400010101812 */ /* 0x000fe200078efcff */
[----:B0-----:R-:W-:-:S05]  /*25090*/  IMAD.SHL.U32 R0, R0, 0x8, RZ ;  /* 0x0000000800007824 */ /* 0x001fca00078e00ff */
[----:B------:R-:W-:-:S04]  /*250a0*/  LOP3.LUT R0, R0, 0x38, RZ, 0xc0, !PT ;  /* 0x0000003800007812 */ /* 0x000fc800078ec0ff */
[----:B------:R-:W-:-:S05]  /*250b0*/  @!P1 LEA R2, P0, R0, R14, 0x1 ;  /* 0x0000000e00029211 */ /* 0x000fca00078008ff */
[----:B------:R-:W-:Y:S01]  /*250c0*/  @!P1 IMAD.X R3, RZ, RZ, R5, P0 ;  /* 0x000000ffff039224 */ /* 0x000fe200000e0605 */
[----:B------:R-:W-:-:S04]  /*250d0*/  PLOP3.LUT P0, PT, PT, PT, PT, 0x80, 0x0 ;  /* 0x000000000000781c */ /* 0x000fc80003f0f070 */
[----:B------:R-:W-:Y:S01]  /*250e0*/  @!PT LDS RZ, [RZ] ;  /* 0x00000000fffff984 */ /* 0x000fe20000000800 */
[----:B------:R-:W-:Y:S01]  /*250f0*/  @!PT LDS RZ, [RZ] ;  /* 0x00000000fffff984 */ /* 0x000fe20000000800 */
[----:B------:R-:W-:Y:S01]  /*25100*/  @!PT LDS RZ, [RZ] ;  /* 0x00000000fffff984 */ /* 0x000fe20000000800 */
[----:B------:R0:W-:Y:S01]  /*25110*/  @!P1 LDGSTS.E.BYPASS.LTC128B.128 [R22+0x1bc00], desc[UR36][R2.64], !P5 ;  /* 0x1bc0000002169fae */ /* 0x0001e2000e901d64 */
[----:B------:R-:W-:-:S08]  /*25120*/  NOP ;  /* 0x0000000000007918 */ /* 0x000fd00000000000 */
.L_x_11389:
        /* <DEDUP_REMOVED lines=28> */
.L_x_11391:
[----:B------:R-:W-:Y:S05]  /*252f0*/  BSYNC B6 ;  /* 0x0000000000067941 */ /* 0x000fea0003800000 */
.L_x_11390:
[----:B------:R-:W-:Y:S01]  /*25300*/  UISETP.NE.AND UP0, UPT, UR50, URZ, UPT ;  /* 0x0000003f3200728c */ /* 0x000fe2000bf05270 */
[----:B------:R-:W-:Y:S01]  /*25310*/  R2UR UR6, R27 ;  /* 0x000000001b0672ca */ /* 0x000fe200000e0000 */
[----:B0-----:R-:W-:Y:S01]  /*25320*/  IMAD.MOV.U32 R2, RZ, RZ, R34 ;  /* 0x000000ffff027224 */ /* 0x001fe200078e0022 */
[----:B------:R-:W-:Y:S01]  /*25330*/  R2UR UR7, R19 ;  /* 0x00000000130772ca */ /* 0x000fe200000e0000 */
[----:B------:R-:W-:Y:S01]  /*25340*/  ULDC.64 UR8, c[0x0][0x3d8] ;  /* 0x0000f60000087ab9 */ /* 0x000fe20000000a00 */
[----:B------:R-:W0:Y:S01]  /*25350*/  S2R R20, SR_TID.X ;  /* 0x0000000000147919 */ /* 0x000e220000002100 */
[----:B------:R-:W-:Y:S02]  /*25360*/  PLOP3.LUT P0, PT, PT, PT, UP0, 0x80, 0x0 ;  /* 0x000000000000781c */ /* 0x000fe40003f0f008 */
[C---:B------:R-:W-:Y:S02]  /*25370*/  LOP3.LUT P2, RZ, R16.reuse, 0x80000, RZ, 0xc0, !PT ;  /* 0x0008000010ff7812 */ /* 0x040fe4000784c0ff */
[C---:B------:R-:W-:Y:S01]  /*25380*/  LOP3.LUT P3, RZ, R16.reuse, 0x40000, RZ, 0xc0, !PT ;  /* 0x0004000010ff7812 */ /* 0x040fe2000786c0ff */
[----:B------:R-:W-:Y:S01]  /*25390*/  @UP0 ULDC UR4, c[0x0][0x44c] ;  /* 0x0001130000040ab9 */ /* 0x000fe20000000800 */
[----:B------:R-:W-:-:S02]  /*253a0*/  LOP3.LUT P4, RZ, R16, 0x20000, RZ, 0xc0, !PT ;  /* 0x0002000010ff7812 */ /* 0x000fc4000788c0ff */
        /* <DEDUP_REMOVED lines=41> */
[----:B------:R-:W2:Y:S04]  /*25640*/  SHFL.IDX PT, R2, R4, RZ, 0x181f ;  /* 0x00181fff04027589 */ /* 0x000ea800000e0000 */
[----:B------:R-:W-:Y:S06]  /*25650*/  SHFL.IDX PT, R5, R4, 0x1, 0x181f ;  /* 0x00381f0004057f89 */ /* 0x000fec00000e0000 */
[----:B0-----:R-:W-:-:S05]  /*25660*/  @!P6 LEA R14, P0, R20, R14, 0x1 ;  /* 0x0000000e140ee211 */ /* 0x001fca00078008ff */
[----:B--2---:R-:W-:Y:S02]  /*25670*/  @!P6 IMAD.X R3, RZ, RZ, R2, P0 ;  /* 0x000000ffff03e224 */ /* 0x004fe400000e0602 */
        /* <DEDUP_REMOVED lines=11> */
[----:B--2---:R-:W-:Y:S02]  /*25730*/  @!P1 IMAD.MOV.U32 R2, RZ, RZ, R14 ;  /* 0x000000ffff029224 */ /* 0x004fe400078e000e */
[----:B------:R-:W-:Y:S01]  /*25740*/  @!P1 IMAD.MOV.U32 R3, RZ, RZ, R5 ;  /* 0x000000ffff039224 */ /* 0x000fe200078e0005 */
[----:B------:R-:W0:Y:S04]  /*25750*/  SHFL.IDX PT, R14, R0, 0x2, 0x181f ;  /* 0x00581f00000e7f89 */ /* 0x000e2800000e0000 */
[----:B------:R-:W-:Y:S04]  /*25760*/  @!P1 LDGSTS.E.BYPASS.LTC128B.128 [R22+0x22c00], desc[UR36][R2.64], !P2 ;  /* 0x22c0000002169fae */ /* 0x000fe8000d101d64 */
[----:B------:R-:W-:Y:S04]  /*25770*/  @!P1 LDGSTS.E.BYPASS.LTC128B.128 [R22+0x26c00], desc[UR36][R2.64+0x80], !P3 ;  /* 0x26c0008002169fae */ /* 0x000fe8000d901d64 */
[----:B------:R-:W-:Y:S04]  /*25780*/  @!P1 LDGSTS.E.BYPASS.LTC128B.128 [R22+0x2ac00], desc[UR36][R2.64+0x100], !P4 ;  /* 0x2ac0010002169fae */ /* 0x000fe8000e101d64 */
[----:B------:R2:W-:Y:S01]  /*25790*/  @!P1 LDGSTS.E.BYPASS.LTC128B.128 [R22+0x2ec00], desc[UR36][R2.64+0x180], !P5 ;  /* 0x2ec0018002169fae */ /* 0x0005e2000e901d64 */
[----:B------:R-:W-:-:S03]  /*257a0*/  LOP3.LUT P1, RZ, R16, 0x40, RZ, 0xc0, !PT ;  /* 0x0000004010ff7812 */ /* 0x000fc6000782c0ff */
[----:B------:R-:W3:Y:S01]  /*257b0*/  SHFL.IDX PT, R5, R4, 0x2, 0x181f ;  /* 0x00581f0004057f89 */ /* 0x000ee200000e0000 */
[----:B------:R-:W-:Y:S02]  /*257c0*/  P2R R6, PR, RZ, 0x2 ;  /* 0x00000002ff067803 */ /* 0x000fe40000000000 */
[----:B------:R-:W-:-:S04]  /*257d0*/  LOP3.LUT P1, RZ, R16, 0x100, RZ, 0xc0, !PT ;  /* 0x0000010010ff7812 */ /* 0x000fc8000782c0ff */
[----:B------:R-:W-:Y:S02]  /*257e0*/  P2R R8, PR, RZ, 0x2 ;  /* 0x00000002ff087803 */ /* 0x000fe40000000000 */
[----:B------:R-:W-:-:S13]  /*257f0*/  LOP3.LUT P1, RZ, R16, 0x400, RZ, 0xc0, !PT ;  /* 0x0000040010ff7812 */ /* 0x000fda000782c0ff */
[----:B0-----:R-:W-:-:S05]  /*25800*/  @!P1 LEA R14, P0, R20, R14, 0x1 ;  /* 0x0000000e140e9211 */ /* 0x001fca00078008ff */
[----:B---3--:R-:W-:Y:S02]  /*25810*/  @!P1 IMAD.X R5, RZ, RZ, R5, P0 ;  /* 0x000000ffff059224 */ /* 0x008fe400000e0605 */
[----:B--2---:R-:W-:Y:S02]  /*25820*/  @!P1 IMAD.MOV.U32 R2, RZ, RZ, R14 ;  /* 0x000000ffff029224 */ /* 0x004fe400078e000e */
[----:B------:R-:W0:Y:S01]  /*25830*/  SHFL.IDX PT, R14, R0, 0x3, 0x181f ;  /* 0x00781f00000e7f89 */ /* 0x000e2200000e0000 */
[----:B------:R-:W-:-:S03]  /*25840*/  @!P1 IMAD.MOV.U32 R3, RZ, RZ, R5 ;  /* 0x000000ffff039224 */ /* 0x000fc600078e0005 */
[----:B------:R-:W2:Y:S04]  /*25850*/  SHFL.IDX PT, R5, R4, 0x3, 0x181f ;  /* 0x00781f0004057f89 */ /* 0x000ea800000e0000 */
[----:B------:R-:W-:Y:S04]  /*25860*/  @!P1 LDGSTS.E.BYPASS.LTC128B.128 [R22+0x23400], desc[UR36][R2.64], !P2 ;  /* 0x2340000002169fae */ /* 0x000fe8000d101d64 */
[----:B------:R-:W-:Y:S04]  /*25870*/  @!P1 LDGSTS.E.BYPASS.LTC128B.128 [R22+0x27400], desc[UR36][R2.64+0x80], !P3 ;  /* 0x2740008002169fae */ /* 0x000fe8000d901d64 */
[----:B------:R-:W-:Y:S04]  /*25880*/  @!P1 LDGSTS.E.BYPASS.LTC128B.128 [R22+0x2b400], desc[UR36][R2.64+0x100], !P4 ;  /* 0x2b40010002169fae */ /* 0x000fe8000e101d64 */
[----:B------:R3:W-:Y:S01]  /*25890*/  @!P1 LDGSTS.E.BYPASS.LTC128B.128 [R22+0x2f400], desc[UR36][R2.64+0x180], !P5 ;  /* 0x2f40018002169fae */ /* 0x0007e2000e901d64 */
[----:B------:R-:W-:-:S02]  /*258a0*/  ISETP.NE.AND P1, PT, R8, RZ, PT ;  /* 0x000000ff0800720c */ /* 0x000fc40003f25270 */
[----:B0-----:R-:W-:-:S05]  /*258b0*/  @!P6 LEA R14, P0, R20, R14, 0x1 ;  /* 0x0000000e140ee211 */ /* 0x001fca00078008ff */
[----:B--2---:R-:W-:Y:S02]  /*258c0*/  @!P6 IMAD.X R5, RZ, RZ, R5, P0 ;  /* 0x000000ffff05e224 */ /* 0x004fe400000e0605 */
[----:B---3--:R-:W-:Y:S02]  /*258d0*/  @!P6 IMAD.MOV.U32 R2, RZ, RZ, R14 ;  /* 0x000000ffff02e224 */ /* 0x008fe400078e000e */
        /* <DEDUP_REMOVED lines=29> */
[----:B0-----:R-:W-:-:S05]  /*25ab0*/  @!P1 LEA R14, P0, R20, R14, 0x1 ;  /* 0x0000000e140e9211 */ /* 0x001fca00078008ff */
[----:B--2---:R-:W-:Y:S02]  /*25ac0*/  @!P1 IMAD.X R5, RZ, RZ, R5, P0 ;  /* 0x000000ffff059224 */ /* 0x004fe400000e0605 */
[----:B---3--:R-:W-:Y:S02]  /*25ad0*/  @!P1 IMAD.MOV.U32 R2, RZ, RZ, R14 ;  /* 0x000000ffff029224 */ /* 0x008fe400078e000e */
[----:B------:R-:W-:Y:S01]  /*25ae0*/  @!P1 IMAD.MOV.U32 R3, RZ, RZ, R5 ;  /* 0x000000ffff039224 */ /* 0x000fe200078e0005 */
[----:B------:R0:W2:Y:S04]  /*25af0*/  SHFL.IDX PT, R14, R0, 0x7, 0x181f ;  /* 0x00f81f00000e7f89 */ /* 0x0000a800000e0000 */
[----:B------:R0:W-:Y:S04]  /*25b00*/  @!P1 LDGSTS.E.BYPASS.LTC128B.128 [R22+0x25400], desc[UR36][R2.64], !P2 ;  /* 0x2540000002169fae */ /* 0x0001e8000d101d64 */
[----:B------:R0:W-:Y:S04]  /*25b10*/  @!P1 LDGSTS.E.BYPASS.LTC128B.128 [R22+0x29400], desc[UR36][R2.64+0x80], !P3 ;  /* 0x2940008002169fae */ /* 0x0001e8000d901d64 */
[----:B------:R0:W-:Y:S04]  /*25b20*/  @!P1 LDGSTS.E.BYPASS.LTC128B.128 [R22+0x2d400], desc[UR36][R2.64+0x100], !P4 ;  /* 0x2d40010002169fae */ /* 0x0001e8000e101d64 */
[----:B------:R0:W-:Y:S04]  /*25b30*/  @!P1 LDGSTS.E.BYPASS.LTC128B.128 [R22+0x31400], desc[UR36][R2.64+0x180], !P5 ;  /* 0x3140018002169fae */ /* 0x0001e8000e901d64 */
[----:B------:R0:W3:Y:S02]  /*25b40*/  SHFL.IDX PT, R5, R4, 0x7, 0x181f ;  /* 0x00f81f0004057f89 */ /* 0x0000e400000e0000 */
.L_x_11488:
[----:B------:R-:W-:-:S13]  /*25b50*/  LOP3.LUT P1, RZ, R16, 0x4000, RZ, 0xc0, !PT ;  /* 0x0000400010ff7812 */ /* 0x000fda000782c0ff */
[----:B0-2---:R-:W-:-:S05]  /*25b60*/  @!P1 LEA R2, P0, R20, R14, 0x1 ;  /* 0x0000000e14029211 */ /* 0x005fca00078008ff */
[----:B---3--:R-:W-:Y:S01]  /*25b70*/  @!P1 IMAD.X R3, RZ, RZ, R5, P0 ;  /* 0x000000ffff039224 */ /* 0x008fe200000e0605 */
[----:B------:R-:W-:-:S04]  /*25b80*/  PLOP3.LUT P0, PT, PT, PT, PT, 0x80, 0x0 ;  /* 0x000000000000781c */ /* 0x000fc80003f0f070 */
        /* <DEDUP_REMOVED lines=8> */
.L_x_11393:
        /* <DEDUP_REMOVED lines=18> */
.L_x_11489:
[----:B------:R-:W-:Y:S05]  /*25d30*/  BSYNC B0 ;  /* 0x0000000000007941 */ /* 0x000fea0003800000 */
.L_x_11394:
[----:B------:R-:W-:-:S13]  /*25d40*/  LOP3.LUT P0, RZ, R16, 0x2000, RZ, 0xc0, !PT ;  /* 0x0000200010ff7812 */ /* 0x000fda000780c0ff */
[----:B------:R-:W-:Y:S05]  /*25d50*/  @!P0 BRA `(.L_x_11396) ;  /* 0x0000000000048947 */ /* 0x000fea0003800000 */
[----:B------:R-:W-:Y:S01]  /*25d60*/  BPT.TRAP 0x1 ;  /* 0x000000040000795c */ /* 0x000fe20000300000 */
.L_x_11396:
[----:B------:R-:W-:Y:S01]  /*25d70*/  SHF.L.U32 R3, R26, 0x1f, RZ ;  /* 0x0000001f1a037819 */ /* 0x000fe200000006ff */
[----:B------:R-:W-:Y:S03]  /*25d80*/  BSSY B0, `(.L_x_11397) ;  /* 0x0000003000007945 */ /* 0x000fe60003800000 */
[----:B------:R-:W2:Y:S02]  /*25d90*/  SYNCS.PHASECHK.TRANS64.TRYWAIT P0, [R24+URZ+0x32460], R3 ;  /* 0x03246003180075a7 */ /* 0x000ea4000800017f */
[----:B--2---:R-:W-:Y:S05]  /*25da0*/  @!P0 BRA `(.L_x_11398) ;  /* 0x0000003c002c8947 */ /* 0x004fea0003800000 */
.L_x_11490:
[----:B------:R-:W-:Y:S05]  /*25db0*/  BSYNC B0 ;  /* 0x0000000000007941 */ /* 0x000fea0003800000 */
.L_x_11397:
[----:B------:R-:W3:Y:S01]  /*25dc0*/  LDL.LU R4, [R1+0x450] ;  /* 0x0004500001047983 */ /* 0x000ee20000300800 */
[----:B------:R-:W-:Y:S01]  /*25dd0*/  ULDC.64 UR4, c[0x0][0x328] ;  /* 0x0000ca0000047ab9 */ /* 0x000fe20000000a00 */
[----:B------:R-:W-:Y:S01]  /*25de0*/  LOP3.LUT P4, RZ, R36, 0x8, RZ, 0xc0, !PT ;  /* 0x0000000824ff7812 */ /* 0x000fe2000788c0ff */
[----:B0-----:R-:W-:Y:S02]  /*25df0*/  IMAD R0, R37, UR4, RZ ;  /* 0x0000000425007c24 */ /* 0x001fe4000f8e02ff */
[----:B--2---:R-:W-:-:S04]  /*25e00*/  IMAD.WIDE.U32 R2, R33, UR4, RZ ;  /* 0x0000000421027c25 */ /* 0x004fc8000f8e00ff */
[----:B------:R-:W-:Y:S01]  /*25e10*/  IMAD R5, R33, UR5, R0 ;  /* 0x0000000521057c24 */ /* 0x000fe2000f8e0200 */
[----:B------:R-:W-:-:S03]  /*25e20*/  ULDC.64 UR4, c[0x0][0x338] ;  /* 0x0000ce0000047ab9 */ /* 0x000fc60000000a00 */
[----:B------:R-:W-:Y:S02]  /*25e30*/  IMAD.IADD R3, R3, 0x1, R5 ;  /* 0x0000000103037824 */ /* 0x000fe400078e0205 */
[----:B------:R-:W-:-:S04]  /*25e40*/  IMAD.WIDE.U32 R2, R25, UR4, R2 ;  /* 0x0000000419027c25 */ /* 0x000fc8000f8e0002 */
[----:B---3--:R-:W-:Y:S02]  /*25e50*/  IMAD R0, R4, UR4, RZ ;  /* 0x0000000404007c24 */ /* 0x008fe4000f8e02ff */
[----:B------:R-:W-:Y:S02]  /*25e60*/  IMAD R4, R18, 0x6000, R29 ;  /* 0x0000600012047824 */ /* 0x000fe400078e021d */
[----:B------:R-:W-:Y:S01]  /*25e70*/  IMAD R5, R25, UR5, R0 ;  /* 0x0000000519057c24 */ /* 0x000fe2000f8e0200 */
[----:B------:R-:W-:Y:S02]  /*25e80*/  ULDC.64 UR4, c[0x0][0x330] ;  /* 0x0000cc0000047ab9 */ /* 0x000fe40000000a00 */
[----:B------:R-:W-:Y:S02]  /*25e90*/  IMAD R0, R27, UR4, RZ ;  /* 0x000000041b007c24 */ /* 0x000fe4000f8e02ff */
[----:B------:R-:W-:Y:S02]  /*25ea0*/  IMAD.IADD R3, R3, 0x1, R5 ;  /* 0x0000000103037824 */ /* 0x000fe400078e0205 */
[----:B------:R-:W-:-:S02]  /*25eb0*/  IMAD R5, R19, UR5, R0 ;  /* 0x0000000513057c24 */ /* 0x000fc4000f8e0200 */
        /* <DEDUP_REMOVED lines=29> */
[----:B------:R0:W-:Y:S04]  /*26090*/  LDGSTS.E.BYPASS.LTC128B.128 [R4+0x9400], desc[UR36][R2.64+0x180], !P3 ;  /* 0x0940018002047fae */ /* 0x0001e8000d901d64 */
[----:B0-----:R-:W0:Y:S01]  /*260a0*/  SHFL.IDX PT, R3, R6, 0x1, 0x181f ;  /* 0x00381f0006037f89 */ /* 0x001e2200000e0000 */
        /* <DEDUP_REMOVED lines=10> */
[----:B------:R0:W-:Y:S01]  /*26150*/  LDGSTS.E.BYPASS.LTC128B.128 [R4+0x9c00], desc[UR36][R2.64+0x180], !P3 ;  /* 0x09c0018002047fae */ /* 0x0001e2000d901d64 */
[----:B--2---:R-:W-:-:S03]  /*26160*/  IADD3 R8, P3, R14, R0, RZ ;  /* 0x000000000e087210 */ /* 0x004fc60007f7e0ff */
        /* <DEDUP_REMOVED lines=36> */
.L_x_11504:
        /* <DEDUP_REMOVED lines=15> */
.L_x_11400:
        /* <DEDUP_REMOVED lines=10> */
.L_x_11401:
[----:B------:R-:W-:Y:S01]  /*26540*/  UIADD3 UR4, UR44, -0x2, URZ ;  /* 0xfffffffe2c047890 */ /* 0x000fe2000fffe03f */
[----:B------:R2:W-:Y:S03]  /*26550*/  SYNCS.ARRIVE.TRANS64.A1T0 RZ, [R24+URZ+0x32450], RZ ;  /* 0x032450ff18ff79a7 */ /* 0x0005e6000810003f */
[----:B------:R-:W-:-:S06]  /*26560*/  UISETP.GE.AND UP0, UPT, UR4, UR45, UPT ;  /* 0x0000002d0400728c */ /* 0x000fcc000bf06270 */
[----:B------:R-:W-:-:S13]  /*26570*/  PLOP3.LUT P0, PT, PT, PT, UP0, 0x40, 0x0 ;  /* 0x000000000000781c */ /* 0x000fda0003f0e808 */
[----:B--2---:R-:W-:Y:S05]  /*26580*/  @P0 BRA `(.L_x_11402) ;  /* 0x0000000c00640947 */ /* 0x004fea0003800000 */
[----:B------:R-:W-:Y:S01]  /*26590*/  BSSY B0, `(.L_x_11402) ;  /* 0x00000d8000007945 */ /* 0x000fe20003800000 */
[----:B------:R-:W-:-:S07]  /*265a0*/  IMAD.U32 R20, RZ, RZ, UR4 ;  /* 0x00000004ff147e24 */ /* 0x000fce000f8e00ff */
.L_x_11415:
[----:B0-----:R-:W0:Y:S01]  /*265b0*/  S2R R2, SR_TID.X ;  /* 0x0000000000027919 */ /* 0x001e220000002100 */
[----:B--2---:R-:W2:Y:S01]  /*265c0*/  LDC R3, c[0x0][0x430] ;  /* 0x00010c00ff037b82 */ /* 0x004ea20000000800 */
[----:B------:R-:W-:Y:S01]  /*265d0*/  IMAD R8, R20, 0x60, R31 ;  /* 0x0000006014087824 */ /* 0x000fe200078e021f */
[----:B------:R-:W-:Y:S01]  /*265e0*/  LOP3.LUT P1, RZ, R16, 0x2000, RZ, 0xc0, !PT ;  /* 0x0000200010ff7812 */ /* 0x000fe2000782c0ff */
        /* <DEDUP_REMOVED lines=18> */
[----:B------:R-:W-:Y:S01]  /*26710*/  @!P2 IMAD.IADD R3, R5, 0x1, R3 ;  /* 0x000000010503a824 */ /* 0x000fe200078e0203 */
[----:B------:R-:W-:Y:S05]  /*26720*/  YIELD ;  /* 0x0000000000007946 */ /* 0x000fea0003800000 */
[C---:B0-----:R-:W-:Y:S01]  /*26730*/  @!P2 LEA R6, P0, R2.reuse, R6, 0x2 ;  /* 0x000000060206a211 */ /* 0x041fe200078010ff */
[----:B------:R-:W-:Y:S01]  /*26740*/  IMAD.MOV.U32 R4, RZ, RZ, RZ ;  /* 0x000000ffff047224 */ /* 0x000fe200078e00ff */
[----:B------:R-:W-:Y:S02]  /*26750*/  ULDC UR4, c[0x0][0x430] ;  /* 0x00010c0000047ab9 */ /* 0x000fe40000000800 */
[----:B------:R-:W-:Y:S01]  /*26760*/  @!P2 LEA.HI.X R7, R2, R7, R3, 0x2, P0 ;  /* 0x000000070207a211 */ /* 0x000fe200000f1403 */
[----:B------:R-:W-:Y:S01]  /*26770*/  IMAD.MOV R5, RZ, RZ, -R9 ;  /* 0x000000ffff057224 */ /* 0x000fe200078e0a09 */
[----:B------:R-:W-:Y:S01]  /*26780*/  ISETP.NE.AND P0, PT, R18, 0x2, PT ;  /* 0x000000021200780c */ /* 0x000fe20003f05270 */
[----:B------:R-:W-:-:S02]  /*26790*/  IMAD.MOV.U32 R2, RZ, RZ, R20 ;  /* 0x000000ffff027224 */ /* 0x000fc400078e0014 */
[----:B------:R-:W-:Y:S01]  /*267a0*/  IMAD R5, R5, UR4, R8 ;  /* 0x0000000405057c24 */ /* 0x000fe2000f8e0208 */
[----:B------:R-:W-:Y:S01]  /*267b0*/  SEL R3, RZ, 0x1, P0 ;  /* 0x00000001ff037807 */ /* 0x000fe20000000000 */
[----:B------:R0:W5:Y:S01]  /*267c0*/  @!P2 LDG.E R4, desc[UR36][R6.64] ;  /* 0x000000240604a981 */ /* 0x000162000c1e1900 */
[----:B------:R-:W-:Y:S01]  /*267d0*/  SEL R18, R18, RZ, P0 ;  /* 0x000000ff12127207 */ /* 0x000fe20000000000 */
[----:B------:R-:W-:Y:S01]  /*267e0*/  VIADD R20, R20, 0xffffffff ;  /* 0xffffffff14147836 */ /* 0x000fe20000000000 */
[----:B------:R-:W-:Y:S02]  /*267f0*/  LOP3.LUT R26, R26, R3, RZ, 0x3c, !PT ;  /* 0x000000031a1a7212 */ /* 0x000fe400078e3cff */
[----:B------:R-:W-:Y:S01]  /*26800*/  ISETP.GT.AND P2, PT, R2, UR45, PT ;  /* 0x0000002d02007c0c */ /* 0x000fe2000bf44270 */
[----:B-1----:R-:W-:-:S12]  /*26810*/  @!P1 BRA `(.L_x_11403) ;  /* 0x0000000000049947 */ /* 0x002fd80003800000 */
[----:B------:R-:W-:Y:S01]  /*26820*/  BPT.TRAP 0x1 ;  /* 0x000000040000795c */ /* 0x000fe20000300000 */
.L_x_11403:
[----:B------:R-:W-:Y:S01]  /*26830*/  IMAD R10, R18, 0x8, R17 ;  /* 0x00000008120a7824 */ /* 0x000fe200078e0211 */
[----:B------:R-:W-:Y:S01]  /*26840*/  SHF.L.U32 R25, R26, 0x1f, RZ ;  /* 0x0000001f1a197819 */ /* 0x000fe200000006ff */
[----:B------:R-:W-:Y:S01]  /*26850*/  BSSY B1, `(.L_x_11404) ;  /* 0x0000004000017945 */ /* 0x000fe20003800000 */
[----:B------:R-:W-:Y:S02]  /*26860*/  SHF.R.S32.HI R23, RZ, 0x1f, R5 ;  /* 0x0000001fff177819 */ /* 0x000fe40000011405 */
[----:B------:R-:W2:Y:S02]  /*26870*/  SYNCS.PHASECHK.TRANS64.TRYWAIT P0, [R10+URZ+0x32440], R25 ;  /* 0x032440190a0075a7 */ /* 0x000ea4000800017f */
[----:B--2---:R-:W-:Y:S05]  /*26880*/  @!P0 BRA `(.L_x_11405) ;  /* 0x0000003800cc8947 */ /* 0x004fea0003800000 */
.L_x_11505:
[----:B------:R-:W-:Y:S05]  /*26890*/  BSYNC B1 ;  /* 0x0000000000017941 */ /* 0x000fea0003800000 */
.L_x_11404:
[----:B------:R-:W-:Y:S01]  /*268a0*/  ULDC.64 UR4, c[0x0][0x300] ;  /* 0x0000c00000047ab9 */ /* 0x000fe20000000a00 */
[----:B-1---5:R-:W-:Y:S01]  /*268b0*/  SHF.R.S32.HI R24, RZ, 0x1f, R4 ;  /* 0x0000001fff187819 */ /* 0x022fe20000011404 */
[----:B------:R-:W-:Y:S01]  /*268c0*/  IMAD R2, R23, UR4, RZ ;  /* 0x0000000417027c24 */ /* 0x000fe2000f8e02ff */
[----:B------:R-:W-:Y:S01]  /*268d0*/  LOP3.LUT P1, RZ, R16, 0x1, RZ, 0xc0, !PT ;  /* 0x0000000110ff7812 */ /* 0x000fe2000782c0ff */
[----:B------:R-:W-:Y:S02]  /*268e0*/  IMAD R8, R18, 0x1800, R29 ;  /* 0x0000180012087824 */ /* 0x000fe400078e021d */
[C---:B0-----:R-:W-:Y:S02]  /*268f0*/  IMAD R7, R5.reuse, UR5, R2 ;  /* 0x0000000505077c24 */ /* 0x041fe4000f8e0202 */
        /* <DEDUP_REMOVED lines=20> */
[----:B------:R-:W3:Y:S04]  /*26a40*/  SHFL.IDX PT, R6, R9, 0x1, 0x181f ;  /* 0x00381f0009067f89 */ /* 0x000ee800000e0000 */
[----:B------:R-:W4:Y:S01]  /*26a50*/  SHFL.IDX PT, R7, R21, 0x1, 0x181f ;  /* 0x00381f0015077f89 */ /* 0x000f2200000e0000 */
[----:B0-----:R-:W-:-:S03]  /*26a60*/  IADD3 R2, P0, R14, R0, RZ ;  /* 0x000000000e027210 */ /* 0x001fc60007f1e0ff */
[----:B------:R-:W0:Y:S02]  /*26a70*/  SHFL.IDX PT, R14, R9, 0x2, 0x181f ;  /* 0x00581f00090e7f89 */ /* 0x000e2400000e0000 */
[----:B-1----:R-:W-:Y:S01]  /*26a80*/  IMAD.X R3, RZ, RZ, R3, P0 ;  /* 0x000000ffff037224 */ /* 0x002fe200000e0603 */
[----:B---3--:R-:W-:-:S04]  /*26a90*/  IADD3 R6, P0, R6, R0, RZ ;  /* 0x0000000006067210 */ /* 0x008fc80007f1e0ff */
[----:B------:R1:W-:Y:S01]  /*26aa0*/  LDGSTS.E.BYPASS.LTC128B.128 [R8+0x1c400], desc[UR36][R2.64], !P1 ;  /* 0x1c40000002087fae */ /* 0x0003e2000c901d64 */
[----:B----4-:R-:W-:-:S05]  /*26ab0*/  IMAD.X R7, RZ, RZ, R7, P0 ;  /* 0x000000ffff077224 */ /* 0x010fca00000e0607 */
[----:B------:R3:W-:Y:S04]  /*26ac0*/  LDGSTS.E.BYPASS.LTC128B.128 [R8+0x1cc00], desc[UR36][R6.64], !P1 ;  /* 0x1cc0000006087fae */ /* 0x0007e8000c901d64 */
[----:B-1----:R-:W1:Y:S01]  /*26ad0*/  SHFL.IDX PT, R3, R21, 0x2, 0x181f ;  /* 0x00581f0015037f89 */ /* 0x002e6200000e0000 */
[----:B0-----:R-:W-:-:S03]  /*26ae0*/  IADD3 R2, P0, R14, R0, RZ ;  /* 0x000000000e027210 */ /* 0x001fc60007f1e0ff */
[----:B------:R-:W0:Y:S04]  /*26af0*/  SHFL.IDX PT, R14, R9, 0x3, 0x181f ;  /* 0x00781f00090e7f89 */ /* 0x000e2800000e0000 */
[----:B---3--:R-:W3:Y:S01]  /*26b00*/  SHFL.IDX PT, R7, R21, 0x3, 0x181f ;  /* 0x00781f0015077f89 */ /* 0x008ee200000e0000 */
[----:B-1----:R-:W-:-:S05]  /*26b10*/  IMAD.X R3, RZ, RZ, R3, P0 ;  /* 0x000000ffff037224 */ /* 0x002fca00000e0603 */
[----:B------:R1:W-:Y:S01]  /*26b20*/  LDGSTS.E.BYPASS.LTC128B.128 [R8+0x1d400], desc[UR36][R2.64], !P1 ;  /* 0x1d40000002087fae */ /* 0x0003e2000c901d64 */
[----:B0-----:R-:W-:-:S03]  /*26b30*/  IADD3 R6, P0, R14, R0, RZ ;  /* 0x000000000e067210 */ /* 0x001fc60007f1e0ff */
[----:B------:R-:W0:Y:S02]  /*26b40*/  SHFL.IDX PT, R14, R9, 0x4, 0x181f ;  /* 0x00981f00090e7f89 */ /* 0x000e2400000e0000 */
[----:B---3--:R-:W-:-:S05]  /*26b50*/  IMAD.X R7, RZ, RZ, R7, P0 ;  /* 0x000000ffff077224 */ /* 0x008fca00000e0607 */
[----:B------:R3:W-:Y:S04]  /*26b60*/  LDGSTS.E.BYPASS.LTC128B.128 [R8+0x1dc00], desc[UR36][R6.64], !P1 ;  /* 0x1dc0000006087fae */ /* 0x0007e8000c901d64 */
[----:B-1----:R-:W1:Y:S04]  /*26b70*/  SHFL.IDX PT, R3, R21, 0x4, 0x181f ;  /* 0x00981f0015037f89 */ /* 0x002e6800000e0000 */
[----:B------:R-:W4:Y:S01]  /*26b80*/  SHFL.IDX PT, R21, R21, 0x5, 0x181f ;  /* 0x00b81f0015157f89 */ /* 0x000f2200000e0000 */
[----:B0-----:R-:W-:-:S03]  /*26b90*/  IADD3 R2, P0, R14, R0, RZ ;  /* 0x000000000e027210 */ /* 0x001fc60007f1e0ff */
[----:B------:R3:W0:Y:S02]  /*26ba0*/  SHFL.IDX PT, R14, R9, 0x5, 0x181f ;  /* 0x00b81f00090e7f89 */ /* 0x00062400000e0000 */
[----:B-1----:R-:W-:-:S05]  /*26bb0*/  IMAD.X R3, RZ, RZ, R3, P0 ;  /* 0x000000ffff037224 */ /* 0x002fca00000e0603 */
[----:B----4-:R3:W-:Y:S03]  /*26bc0*/  LDGSTS.E.BYPASS.LTC128B.128 [R8+0x1e400], desc[UR36][R2.64], !P1 ;  /* 0x1e40000002087fae */ /* 0x0107e6000c901d64 */
.L_x_11519:
[----:B0--3--:R-:W-:-:S05]  /*26bd0*/  IADD3 R2, P0, R14, R0, RZ ;  /* 0x000000000e027210 */ /* 0x009fca0007f1e0ff */
[----:B------:R-:W-:Y:S01]  /*26be0*/  IMAD.X R3, RZ, RZ, R21, P0 ;  /* 0x000000ffff037224 */ /* 0x000fe200000e0615 */
[----:B------:R-:W-:-:S04]  /*26bf0*/  PLOP3.LUT P0, PT, PT, PT, PT, 0x80, 0x0 ;  /* 0x000000000000781c */ /* 0x000fc80003f0f070 */
[----:B------:R-:W-:Y:S01]  /*26c00*/  @!PT LDS RZ, [RZ] ;  /* 0x00000000fffff984 */ /* 0x000fe20000000800 */
[----:B------:R-:W-:Y:S01]  /*26c10*/  @!PT LDS RZ, [RZ] ;  /* 0x00000000fffff984 */ /* 0x000fe20000000800 */
[----:B------:R-:W-:Y:S01]  /*26c20*/  @!PT LDS RZ, [RZ] ;  /* 0x00000000fffff984 */ /* 0x000fe20000000800 */
[----:B------:R0:W-:Y:S01]  /*26c30*/  LDGSTS.E.BYPASS.LTC128B.128 [R8+0x1ec00], desc[UR36][R2.64], !P1 ;  /* 0x1ec0000002087fae */ /* 0x0001e2000c901d64 */
[----:B------:R-:W-:-:S08]  /*26c40*/  NOP ;  /* 0x0000000000007918 */ /* 0x000fd00000000000 */
.L_x_11407:
        /* <DEDUP_REMOVED lines=10> */
.L_x_11408:
[----:B------:R1:W-:Y:S01]  /*26cf0*/  SYNCS.ARRIVE.TRANS64.A1T0 RZ, [R10+URZ+0x32430], RZ ;  /* 0x032430ff0aff79a7 */ /* 0x0003e2000810003f */
[----:B------:R-:W-:Y:S05]  /*26d00*/  @!P3 BRA `(.L_x_11409) ;  /* 0x000000000004b947 */ /* 0x000fea0003800000 */
[----:B------:R-:W-:Y:S01]  /*26d10*/  BPT.TRAP 0x1 ;  /* 0x000000040000795c */ /* 0x000fe20000300000 */
.L_x_11409:
[----:B------:R-:W3:Y:S01]  /*26d20*/  SYNCS.PHASECHK.TRANS64.TRYWAIT P0, [R10+URZ+0x32460], R25 ;  /* 0x032460190a0075a7 */ /* 0x000ee2000800017f */
[----:B------:R-:W-:Y:S04]  /*26d30*/  BSSY B1, `(.L_x_11410) ;  /* 0x0000002000017945 */ /* 0x000fe80003800000 */
[----:B---3--:R-:W-:Y:S05]  /*26d40*/  @!P0 BRA `(.L_x_11411) ;  /* 0x0000003c00408947 */ /* 0x008fea0003800000 */
.L_x_11520:
[----:B------:R-:W-:Y:S05]  /*26d50*/  BSYNC B1 ;  /* 0x0000000000017941 */ /* 0x000fea0003800000 */
.L_x_11410:
[----:B------:R-:W-:Y:S01]  /*26d60*/  ULDC.64 UR4, c[0x0][0x328] ;  /* 0x0000ca0000047ab9 */ /* 0x000fe20000000a00 */
[C---:B------:R-:W-:Y:S01]  /*26d70*/  LOP3.LUT P5, RZ, R16.reuse, 0x20, RZ, 0xc0, !PT ;  /* 0x0000002010ff7812 */ /* 0x040fe200078ac0ff */
[----:B0-----:R-:W-:Y:S01]  /*26d80*/  IMAD R2, R23, UR4, RZ ;  /* 0x0000000417027c24 */ /* 0x001fe2000f8e02ff */
[----:B------:R-:W-:Y:S01]  /*26d90*/  LOP3.LUT P4, RZ, R16, 0x10, RZ, 0xc0, !PT ;  /* 0x0000001010ff7812 */ /* 0x000fe2000788c0ff */
        /* <DEDUP_REMOVED lines=23> */
[----:B------:R-:W4:Y:S04]  /*26f10*/  SHFL.IDX PT, R3, R24, RZ, 0x181f ;  /* 0x00181fff18037589 */ /* 0x000f2800000e0000 */
[----:B------:R-:W-:Y:S04]  /*26f20*/  SHFL.IDX PT, R4, R24, 0x1, 0x181f ;  /* 0x00381f0018047f89 */ /* 0x000fe800000e0000 */
[----:B------:R-:W-:Y:S04]  /*26f30*/  SHFL.IDX PT, R5, R24, 0x3, 0x181f ;  /* 0x00781f0018057f89 */ /* 0x000fe800000e0000 */
[----:B--23--:R-:W-:Y:S01]  /*26f40*/  SHFL.IDX PT, R25, R24, 0x4, 0x181f ;  /* 0x00981f0018197f89 */ /* 0x00cfe200000e0000 */
[----:B0-----:R-:W-:-:S03]  /*26f50*/  IADD3 R2, P0, R14, R0, RZ ;  /* 0x000000000e027210 */ /* 0x001fc60007f1e0ff */
        /* <DEDUP_REMOVED lines=36> */
.L_x_11534:
        /* <DEDUP_REMOVED lines=11> */
.L_x_11413:
        /* <DEDUP_REMOVED lines=10> */
.L_x_11414:
[----:B------:R2:W-:Y:S01]  /*272f0*/  SYNCS.ARRIVE.TRANS64.A1T0 RZ, [R10+URZ+0x32450], RZ ;  /* 0x032450ff0aff79a7 */ /* 0x0005e2000810003f */
[----:B------:R-:W-:Y:S05]  /*27300*/  @P2 BRA `(.L_x_11415) ;  /* 0xfffffff000a82947 */ /* 0x000fea000383ffff */
[----:B------:R-:W-:Y:S05]  /*27310*/  BSYNC B0 ;  /* 0x0000000000007941 */ /* 0x000fea0003800000 */
.L_x_11402:
[----:B------:R-:W3:Y:S01]  /*27320*/  S2R R0, SR_TID.X ;  /* 0x0000000000007919 */ /* 0x000ee20000002100 */
[----:B------:R-:W-:Y:S01]  /*27330*/  VIADD R18, R18, 0x1 ;  /* 0x0000000112127836 */ /* 0x000fe20000000000 */
[----:B------:R-:W-:Y:S04]  /*27340*/  BSSY B0, `(.L_x_11416) ;  /* 0x0000013000007945 */ /* 0x000fe80003800000 */
[----:B------:R-:W-:-:S04]  /*27350*/  ISETP.NE.AND P0, PT, R18, 0x2, PT ;  /* 0x000000021200780c */ /* 0x000fc80003f05270 */
[----:B------:R-:W-:Y:S02]  /*27360*/  SEL R18, R18, RZ, P0 ;  /* 0x000000ff12127207 */ /* 0x000fe40000000000 */
[----:B------:R-:W-:Y:S02]  /*27370*/  SEL R5, RZ, 0x1, P0 ;  /* 0x00000001ff057807 */ /* 0x000fe40000000000 */
[----:B---3--:R-:W-:-:S04]  /*27380*/  LOP3.LUT R0, R0, 0x7f, RZ, 0xc0, !PT ;  /* 0x0000007f00007812 */ /* 0x008fc800078ec0ff */
[----:B------:R-:W-:-:S13]  /*27390*/  ISETP.NE.AND P0, PT, R0, RZ, PT ;  /* 0x000000ff0000720c */ /* 0x000fda0003f05270 */
[----:B------:R-:W-:Y:S05]  /*273a0*/  @P0 BRA `(.L_x_11417) ;  /* 0x0000000000300947 */ /* 0x000fea0003800000 */
[----:B------:R-:W3:Y:S01]  /*273b0*/  S2R R9, SR_LANEID ;  /* 0x0000000000097919 */ /* 0x000ee20000000000 */
[----:B------:R-:W-:Y:S01]  /*273c0*/  VOTEU.ANY UR4, UPT, PT ;  /* 0x0000000000047886 */ /* 0x000fe200038e0100 */
[----:B0-----:R-:W0:Y:S01]  /*273d0*/  LDC.64 R2, c[0x0][0xd80] ;  /* 0x00036000ff027b82 */ /* 0x001e220000000a00 */
[----:B------:R-:W3:Y:S08]  /*273e0*/  FLO.U32 R0, UR4 ;  /* 0x0000000400007d00 */ /* 0x000ef000080e0000 */
[----:B------:R-:W0:Y:S01]  /*273f0*/  POPC R7, UR4 ;  /* 0x0000000400077d09 */ /* 0x000e220008000000 */
[----:B---3--:R-:W-:-:S13]  /*27400*/  ISETP.EQ.U32.AND P1, PT, R0, R9, PT ;  /* 0x000000090000720c */ /* 0x008fda0003f22070 */
[----:B0-----:R-:W3:Y:S01]  /*27410*/  @P1 ATOMG.E.ADD.STRONG.GPU PT, R3, desc[UR36][R2.64], R7 ;  /* 0x00000007020319a8 */ /* 0x001ee200081ee1e4 */
[----:B------:R-:W0:Y:S02]  /*27420*/  S2R R4, SR_LTMASK ;  /* 0x0000000000047919 */ /* 0x000e240000003900 */
[----:B0-----:R-:W-:-:S04]  /*27430*/  LOP3.LUT R4, R4, UR4, RZ, 0xc0, !PT ;  /* 0x0000000404047c12 */ /* 0x001fc8000f8ec0ff */
[----:B------:R-:W0:Y:S01]  /*27440*/  POPC R9, R4 ;  /* 0x0000000400097309 */ /* 0x000e220000000000 */
[----:B---3--:R-:W0:Y:S02]  /*27450*/  SHFL.IDX PT, R0, R3, R0, 0x1f ;  /* 0x00001f0003007589 */ /* 0x008e2400000e0000 */
[----:B0-----:R-:W-:-:S07]  /*27460*/  IADD3 R32, R0, UR49, R9 ;  /* 0x0000003100207c10 */ /* 0x001fce000fffe009 */
.L_x_11417:
[----:B------:R-:W-:Y:S05]  /*27470*/  BSYNC B0 ;  /* 0x0000000000007941 */ /* 0x000fea0003800000 */
.L_x_11416:
[----:B------:R-:W-:-:S07]  /*27480*/  LOP3.LUT R26, R26, R5, RZ, 0x3c, !PT ;  /* 0x000000051a1a7212 */ /* 0x000fce00078e3cff */
.L_x_11373:
[----:B------:R-:W-:Y:S05]  /*27490*/  BSYNC B7 ;  /* 0x0000000000077941 */ /* 0x000fea0003800000 */
.L_x_11371:
        /* <DEDUP_REMOVED lines=11> */
.L_x_11418:
[----:B------:R-:W-:-:S03]  /*27550*/  UMOV UR4, 0xffffffff ;  /* 0xffffffff00047882 */ /* 0x000fc60000000000 */
[----:B------:R-:W-:Y:S05]  /*27560*/  BRA.DIV UR4, `(.L_x_11420) ;  /* 0x0000003e04147947 */ /* 0x000fea000b800000 */
[----:B------:R3:W4:Y:S02]  /*27570*/  SHFL.IDX PT, R14, R32, RZ, 0x1f ;  /* 0x00001fff200e7589 */ /* 0x00072400000e0000 */
.L_x_11537:
[----:B0-----:R-:W0:Y:S01]  /*27580*/  @!P0 S2R R3, SR_CgaCtaId ;  /* 0x0000000000038919 */ /* 0x001e220000008800 */
[----:B------:R-:W-:Y:S05]  /*27590*/  WARPSYNC.ALL ;  /* 0x0000000000007948 */ /* 0x000fea0003800000 */
[----:B------:R-:W-:Y:S01]  /*275a0*/  BAR.SYNC.DEFER_BLOCKING 0x4, 0x180 ;  /* 0x0106000000007b1d */ /* 0x000fe20000010000 */
[----:B------:R-:W-:-:S04]  /*275b0*/  @!P0 MOV R0, 0x400 ;  /* 0x0000040000008802 */ /* 0x000fc80000000f00 */
[----:B0-----:R-:W-:-:S05]  /*275c0*/  @!P0 LEA R17, R3, R0, 0x18 ;  /* 0x0000000003118211 */ /* 0x001fca00078ec0ff */
[----:B------:R3:W-:Y:S02]  /*275d0*/  @!P0 STS [R17+0x324d0], R32 ;  /* 0x0324d02011008388 */ /* 0x0007e40000000800 */
[----:B---34-:R-:W-:Y:S01]  /*275e0*/  IMAD.MOV.U32 R32, RZ, RZ, R14 ;  /* 0x000000ffff207224 */ /* 0x018fe200078e000e */
[----:B------:R-:W-:Y:S06]  /*275f0*/  BAR.ARV 0x5, 0x180 ;  /* 0x0146000000007b1d */ /* 0x000fec0000002000 */
.L_x_11419:
[----:B------:R-:W-:Y:S02]  /*27600*/  ULDC UR4, c[0x0][0xd38] ;  /* 0x00034e0000047ab9 */ /* 0x000fe40000000800 */
[----:B----4-:R-:W-:-:S13]  /*27610*/  ISETP.GE.AND P0, PT, R32, UR4, PT ;  /* 0x0000000420007c0c */ /* 0x010fda000bf06270 */
[----:B------:R-:W-:Y:S05]  /*27620*/  @!P0 BRA `(.L_x_11421) ;  /* 0xffffffb800648947 */ /* 0x000fea000383ffff */
.L_x_11362:
[----:B------:R-:W4:Y:S01]  /*27630*/  LDL.LU R0, [R1+0x454] ;  /* 0x0004540001007983 */ /* 0x000f220000300800 */
[----:B------:R-:W-:Y:S01]  /*27640*/  BSSY B0, `(.L_x_11422) ;  /* 0x000000b000007945 */ /* 0x000fe20003800000 */
[----:B------:R-:W1:Y:S01]  /*27650*/  S2R R5, SR_CgaCtaId ;  /* 0x0000000000057919 */ /* 0x000e620000008800 */
[----:B----4-:R-:W-:-:S05]  /*27660*/  VIADD R0, R0, 0x1 ;  /* 0x0000000100007836 */ /* 0x010fca0000000000 */
        /* <DEDUP_REMOVED lines=8> */
.L_x_11538:
[----:B------:R-:W-:Y:S05]  /*276f0*/  BSYNC B0 ;  /* 0x0000000000007941 */ /* 0x000fea0003800000 */
.L_x_11422:
[----:B------:R-:W-:-:S03]  /*27700*/  UMOV UR4, 0xffffffff ;  /* 0xffffffff00047882 */ /* 0x000fc60000000000 */
[----:B------:R-:W-:Y:S05]  /*27710*/  BRA.DIV UR4, `(.L_x_11424) ;  /* 0x0000003a04e47947 */ /* 0x000fea000b800000 */
[----:B0-----:R-:W0:Y:S02]  /*27720*/  S2R R0, SR_TID.X ;  /* 0x0000000000007919 */ /* 0x001e240000002100 */
[----:B0-----:R-:W-:-:S04]  /*27730*/  SHF.R.U32.HI R0, RZ, 0x5, R0 ;  /* 0x00000005ff007819 */ /* 0x001fc80000011600 */
[----:B------:R-:W-:-:S05]  /*27740*/  LOP3.LUT R0, R0, 0x3, RZ, 0xc0, !PT ;  /* 0x0000000300007812 */ /* 0x000fca00078ec0ff */
[----:B------:R0:W1:Y:S02]  /*27750*/  SHFL.IDX PT, R14, R0, RZ, 0x1f ;  /* 0x00001fff000e7589 */ /* 0x00006400000e0000 */
.L_x_11541:
[----:B-1----:R-:W-:Y:S01]  /*27760*/  ISETP.NE.AND P0, PT, R14, RZ, PT ;  /* 0x000000ff0e00720c */ /* 0x002fe20003f05270 */
[----:B------:R-:W-:-:S12]  /*27770*/  BSSY B0, `(.L_x_11425) ;  /* 0x0000026000007945 */ /* 0x000fd80003800000 */
[----:B------:R-:W-:Y:S05]  /*27780*/  @P0 BRA `(.L_x_11426) ;  /* 0x0000000000900947 */ /* 0x000fea0003800000 */
[----:B------:R-:W-:-:S03]  /*27790*/  UMOV UR4, 0xffffffff ;  /* 0xffffffff00047882 */ /* 0x000fc60000000000 */
[----:B------:R-:W-:Y:S05]  /*277a0*/  BRA.DIV UR4, `(.L_x_11427) ;  /* 0x0000003a04f47947 */ /* 0x000fea000b800000 */
[----:B------:R-:W-:-:S13]  /*277b0*/  ELECT P6, URZ, PT ;  /* 0x00000000003f782f */ /* 0x000fda00038c0000 */
.L_x_11544:
        /* <DEDUP_REMOVED lines=8> */
.L_x_11428:
[----:B------:R-:W-:Y:S01]  /*27840*/  IMAD R5, R18, 0x8, R7 ;  /* 0x0000000812057824 */ /* 0x000fe200078e0207 */
[----:B------:R-:W-:Y:S01]  /*27850*/  SHF.L.U32 R0, R26, 0x1f, RZ ;  /* 0x0000001f1a007819 */ /* 0x000fe200000006ff */
[----:B------:R-:W-:-:S03]  /*27860*/  VIADD R18, R18, 0x1 ;  /* 0x0000000112127836 */ /* 0x000fc60000000000 */
[----:B------:R-:W0:Y:S02]  /*27870*/  SYNCS.PHASECHK.TRANS64.TRYWAIT P1, [R5+URZ+0x32440], R0 ;  /* 0x03244000050075a7 */ /* 0x000e24000802017f */
[----:B------:R-:W-:-:S04]  /*27880*/  ISETP.NE.AND P2, PT, R18, 0x2, PT ;  /* 0x000000021200780c */ /* 0x000fc80003f45270 */
[----:B------:R-:W-:Y:S01]  /*27890*/  SEL R3, RZ, 0x1, P2 ;  /* 0x00000001ff037807 */ /* 0x000fe20001000000 */
[----:B0-----:R-:W-:Y:S08]  /*278a0*/  @!P1 BRA `(.L_x_11429) ;  /* 0x0000003800d49947 */ /* 0x001ff00003800000 */
.L_x_11545:
[----:B------:R-:W-:Y:S02]  /*278b0*/  SEL R18, R18, RZ, P2 ;  /* 0x000000ff12127207 */ /* 0x000fe40001000000 */
[----:B------:R-:W-:Y:S01]  /*278c0*/  LOP3.LUT R2, R26, R3, RZ, 0x3c, !PT ;  /* 0x000000031a027212 */ /* 0x000fe200078e3cff */
[----:B------:R-:W-:Y:S06]  /*278d0*/  @!P0 BRA `(.L_x_11430) ;  /* 0x0000000000048947 */ /* 0x000fec0003800000 */
[----:B------:R-:W-:Y:S01]  /*278e0*/  BPT.TRAP 0x1 ;  /* 0x000000040000795c */ /* 0x000fe20000300000 */
.L_x_11430:
[----:B------:R-:W-:Y:S01]  /*278f0*/  IMAD R3, R18, 0x8, R7 ;  /* 0x0000000812037824 */ /* 0x000fe200078e0207 */
[----:B------:R-:W-:-:S04]  /*27900*/  SHF.L.U32 R2, R2, 0x1f, RZ ;  /* 0x0000001f02027819 */ /* 0x000fc800000006ff */
[----:B------:R-:W1:Y:S02]  /*27910*/  SYNCS.PHASECHK.TRANS64.TRYWAIT P1, [R3+URZ+0x32440], R2 ;  /* 0x03244002030075a7 */ /* 0x000e64000802017f */
[----:B-1----:R-:W-:Y:S05]  /*27920*/  @!P1 BRA `(.L_x_11431) ;  /* 0x0000003800c89947 */ /* 0x002fea0003800000 */
.L_x_11546:
[----:B------:R-:W-:Y:S05]  /*27930*/  @!P0 BRA `(.L_x_11432) ;  /* 0x0000000000048947 */ /* 0x000fea0003800000 */
[----:B------:R-:W-:Y:S01]  /*27940*/  BPT.TRAP 0x1 ;  /* 0x000000040000795c */ /* 0x000fe20000300000 */
.L_x_11432:
[----:B------:R-:W4:Y:S02]  /*27950*/  SYNCS.PHASECHK.TRANS64.TRYWAIT P1, [R5+URZ+0x32460], R0 ;  /* 0x03246000050075a7 */ /* 0x000f24000802017f */
[----:B----4-:R-:W-:Y:S05]  /*27960*/  @!P1 BRA `(.L_x_11433) ;  /* 0x0000003800cc9947 */ /* 0x010fea0003800000 */
.L_x_11547:
[----:B------:R-:W-:Y:S05]  /*27970*/  @!P0 BRA `(.L_x_11434) ;  /* 0x0000000000048947 */ /* 0x000fea0003800000 */
[----:B------:R-:W-:Y:S01]  /*27980*/  BPT.TRAP 0x1 ;  /* 0x000000040000795c */ /* 0x000fe20000300000 */
.L_x_11434:
[----:B------:R0:W0:Y:S02]  /*27990*/  SYNCS.PHASECHK.TRANS64.TRYWAIT P0, [R3+URZ+0x32460], R2 ;  /* 0x03246002030075a7 */ /* 0x000024000800017f */
[----:B0-----:R-:W-:Y:S05]  /*279a0*/  @!P0 NANOSLEEP.SYNCS 0x989680 ;  /* 0x009896800000895d */ /* 0x001fea0003900000 */
[----:B------:R-:W0:Y:S02]  /*279b0*/  @!P0 SYNCS.PHASECHK.TRANS64 P0, [R3+URZ+0x32460], R2 ;  /* 0x03246002030085a7 */ /* 0x000e24000800007f */
[----:B0-----:R-:W-:Y:S05]  /*279c0*/  @!P0 BRA `(.L_x_11434) ;  /* 0xfffffffc00f08947 */ /* 0x001fea000383ffff */
.L_x_11426:
[----:B------:R-:W-:Y:S05]  /*279d0*/  BSYNC B0 ;  /* 0x0000000000007941 */ /* 0x000fea0003800000 */
.L_x_11425:
[----:B------:R-:W-:Y:S05]  /*279e0*/  EXIT ;  /* 0x000000000000794d */ /* 0x000fea0003800000 */
.L_x_11243:
[----:B0-----:R-:W-:-:S04]  /*279f0*/  IMAD.U32 R9, RZ, RZ, UR42 ;  /* 0x0000002aff097e24 */ /* 0x001fc8000f8e00ff */
[----:B------:R0:W1:Y:S03]  /*27a00*/  SYNCS.PHASECHK.TRANS64.TRYWAIT P0, [R9+URZ+0x32400], R0 ;  /* 0x03240000090075a7 */ /* 0x000066000800017f */
[----:B-1----:R-:W-:Y:S05]  /*27a10*/  @!P0 NANOSLEEP.SYNCS 0x989680 ;  /* 0x009896800000895d */ /* 0x002fea0003900000 */
[----:B------:R-:W1:Y:S02]  /*27a20*/  @!P0 SYNCS.PHASECHK.TRANS64 P0, [R9+URZ+0x32400], R0 ;  /* 0x03240000090085a7 */ /* 0x000e64000800007f */
[----:B-1----:R-:W-:Y:S05]  /*27a30*/  @!P0 BRA `(.L_x_11243) ;  /* 0xfffffffc00ec8947 */ /* 0x002fea000383ffff */
[----:B------:R-:W-:Y:S05]  /*27a40*/  BRA `(.L_x_11435) ;  /* 0xfffffda800f07947 */ /* 0x000fea000383ffff */
.L_x_11250:
[----:B-1----:R1:W2:Y:S02]  /*27a50*/  SYNCS.PHASECHK.TRANS64.TRYWAIT P0, [R20+URZ], R21 ;  /* 0x00000015140075a7 */ /* 0x0022a4000800017f */
[----:B--2---:R-:W-:Y:S05]  /*27a60*/  @!P0 NANOSLEEP.SYNCS 0x989680 ;  /* 0x009896800000895d */ /* 0x004fea0003900000 */
[----:B------:R-:W2:Y:S02]  /*27a70*/  @!P0 SYNCS.PHASECHK.TRANS64 P0, [R20+URZ], R21 ;  /* 0x00000015140085a7 */ /* 0x000ea4000800007f */
[----:B--2---:R-:W-:Y:S05]  /*27a80*/  @!P0 BRA `(.L_x_11250) ;  /* 0xfffffffc00f08947 */ /* 0x004fea000383ffff */
[----:B------:R-:W-:Y:S05]  /*27a90*/  BRA `(.L_x_11249) ;  /* 0xfffffdb000047947 */ /* 0x000fea000383ffff */
.L_x_11252:
[----:B0-----:R-:W-:-:S04]  /*27aa0*/  IMAD.U32 R9, RZ, RZ, UR42 ;  /* 0x0000002aff097e24 */ /* 0x001fc8000f8e00ff */
[----:B------:R0:W1:Y:S03]  /*27ab0*/  SYNCS.PHASECHK.TRANS64.TRYWAIT P0, [R9+URZ+0x32410], R6 ;  /* 0x03241006090075a7 */ /* 0x000066000800017f */
[----:B-1----:R-:W-:Y:S05]  /*27ac0*/  @!P0 NANOSLEEP.SYNCS 0x989680 ;  /* 0x009896800000895d */ /* 0x002fea0003900000 */
[----:B------:R-:W1:Y:S02]  /*27ad0*/  @!P0 SYNCS.PHASECHK.TRANS64 P0, [R9+URZ+0x32410], R6 ;  /* 0x03241006090085a7 */ /* 0x000e64000800007f */
[----:B-1----:R-:W-:Y:S05]  /*27ae0*/  @!P0 BRA `(.L_x_11252) ;  /* 0xfffffffc00ec8947 */ /* 0x002fea000383ffff */
[----:B------:R-:W-:Y:S05]  /*27af0*/  BRA `(.L_x_11436) ;  /* 0xfffffdb000d87947 */ /* 0x000fea000383ffff */
.L_x_11259:
[----:B-1----:R1:W2:Y:S02]  /*27b00*/  SYNCS.PHASECHK.TRANS64.TRYWAIT P0, [R8+URZ], R9 ;  /* 0x00000009080075a7 */ /* 0x0022a4000800017f */
[----:B--2---:R-:W-:Y:S05]  /*27b10*/  @!P0 NANOSLEEP.SYNCS 0x989680 ;  /* 0x009896800000895d */ /* 0x004fea0003900000 */
[----:B------:R-:W2:Y:S02]  /*27b20*/  @!P0 SYNCS.PHASECHK.TRANS64 P0, [R8+URZ], R9 ;  /* 0x00000009080085a7 */ /* 0x000ea4000800007f */
[----:B--2---:R-:W-:Y:S05]  /*27b30*/  @!P0 BRA `(.L_x_11259) ;  /* 0xfffffffc00f08947 */ /* 0x004fea000383ffff */
[----:B------:R-:W-:Y:S05]  /*27b40*/  BRA `(.L_x_11258) ;  /* 0xfffffdb4001c7947 */ /* 0x000fea000383ffff */
.L_x_11297:
[----:B0-----:R0:W2:Y:S02]  /*27b50*/  SYNCS.PHASECHK.TRANS64.TRYWAIT P0, [R6+URZ], R7 ;  /* 0x00000007060075a7 */ /* 0x0010a4000800017f */
[----:B--2---:R-:W-:Y:S05]  /*27b60*/  @!P0 NANOSLEEP.SYNCS 0x989680 ;  /* 0x009896800000895d */ /* 0x004fea0003900000 */
[----:B------:R-:W2:Y:S02]  /*27b70*/  @!P0 SYNCS.PHASECHK.TRANS64 P0, [R6+URZ], R7 ;  /* 0x00000007060085a7 */ /* 0x000ea4000800007f */
[----:B--2---:R-:W-:Y:S05]  /*27b80*/  @!P0 BRA `(.L_x_11297) ;  /* 0xfffffffc00f08947 */ /* 0x004fea000383ffff */
[----:B------:R-:W-:Y:S05]  /*27b90*/  BRA `(.L_x_11296) ;  /* 0xfffffe2000987947 */ /* 0x000fea000383ffff */
.L_x_11304:
[----:B0-----:R0:W1:Y:S02]  /*27ba0*/  SYNCS.PHASECHK.TRANS64.TRYWAIT P0, [R18+URZ], R19 ;  /* 0x00000013120075a7 */ /* 0x001064000800017f */
[----:B-1----:R-:W-:Y:S05]  /*27bb0*/  @!P0 NANOSLEEP.SYNCS 0x989680 ;  /* 0x009896800000895d */ /* 0x002fea0003900000 */
[----:B------:R-:W1:Y:S02]  /*27bc0*/  @!P0 SYNCS.PHASECHK.TRANS64 P0, [R18+URZ], R19 ;  /* 0x00000013120085a7 */ /* 0x000e64000800007f */
[----:B-1----:R-:W-:Y:S05]  /*27bd0*/  @!P0 BRA `(.L_x_11304) ;  /* 0xfffffffc00f08947 */ /* 0x002fea000383ffff */
[----:B------:R-:W-:Y:S05]  /*27be0*/  BRA `(.L_x_11303) ;  /* 0xfffffe2400bc7947 */ /* 0x000fea000383ffff */
.L_x_11317:
[----:B0-----:R0:W2:Y:S02]  /*27bf0*/  SYNCS.PHASECHK.TRANS64.TRYWAIT P0, [R0+URZ], R7 ;  /* 0x00000007000075a7 */ /* 0x0010a4000800017f */
[----:B--2---:R-:W-:Y:S05]  /*27c00*/  @!P0 NANOSLEEP.SYNCS 0x989680 ;  /* 0x009896800000895d */ /* 0x004fea0003900000 */
[----:B------:R-:W2:Y:S02]  /*27c10*/  @!P0 SYNCS.PHASECHK.TRANS64 P0, [R0+URZ], R7 ;  /* 0x00000007000085a7 */ /* 0x000ea4000800007f */
[----:B--2---:R-:W-:Y:S05]  /*27c20*/  @!P0 BRA `(.L_x_11317) ;  /* 0xfffffffc00f08947 */ /* 0x004fea000383ffff */
[----:B------:R-:W-:Y:S05]  /*27c30*/  BRA `(.L_x_11316) ;  /* 0xfffffec000007947 */ /* 0x000fea000383ffff */
.L_x_11324:
[----:B0-----:R0:W2:Y:S02]  /*27c40*/  SYNCS.PHASECHK.TRANS64.TRYWAIT P0, [R7+URZ], R8 ;  /* 0x00000008070075a7 */ /* 0x0010a4000800017f */
[----:B--2---:R-:W-:Y:S05]  /*27c50*/  @!P0 NANOSLEEP.SYNCS 0x989680 ;  /* 0x009896800000895d */ /* 0x004fea0003900000 */
[----:B------:R-:W2:Y:S02]  /*27c60*/  @!P0 SYNCS.PHASECHK.TRANS64 P0, [R7+URZ], R8 ;  /* 0x00000008070085a7 */ /* 0x000ea4000800007f */
[----:B--2---:R-:W-:Y:S05]  /*27c70*/  @!P0 BRA `(.L_x_11324) ;  /* 0xfffffffc00f08947 */ /* 0x004fea000383ffff */
[----:B------:R-:W-:Y:S05]  /*27c80*/  BRA `(.L_x_11323) ;  /* 0xfffffec400387947 */ /* 0x000fea000383ffff */
.L_x_11379:
        /* <DEDUP_REMOVED lines=10> */
.L_x_11437:
[----:B------:R-:W-:Y:S05]  /*27d30*/  BRA `(.L_x_11438) ;  /* 0xffffffc0000c7947 */ /* 0x000fea000383ffff */
.L_x_11382:
[----:B0-----:R0:W1:Y:S02]  /*27d40*/  SYNCS.PHASECHK.TRANS64.TRYWAIT P0, [R24+URZ+0x32440], R3 ;  /* 0x03244003180075a7 */ /* 0x001064000800017f */
[----:B-1----:R-:W-:Y:S05]  /*27d50*/  @!P0 NANOSLEEP.SYNCS 0x989680 ;  /* 0x009896800000895d */ /* 0x002fea0003900000 */
[----:B------:R-:W1:Y:S02]  /*27d60*/  @!P0 SYNCS.PHASECHK.TRANS64 P0, [R24+URZ+0x32440], R3 ;  /* 0x03244003180085a7 */ /* 0x000e64000800007f */
[----:B-1----:R-:W-:Y:S05]  /*27d70*/  @!P0 BRA `(.L_x_11382) ;  /* 0xfffffffc00f08947 */ /* 0x002fea000383ffff */
[----:B------:R-:W-:Y:S05]  /*27d80*/  BRA `(.L_x_11439) ;  /* 0xffffffc000b47947 */ /* 0x000fea000383ffff */
.L_x_11383:
        /* <DEDUP_REMOVED lines=8> */
.L_x_11441:
[----:B------:R-:W-:Y:S05]  /*27e10*/  BSYNC B0 ;  /* 0x0000000000007941 */ /* 0x000fea0003800000 */
.L_x_11440:
        /* <DEDUP_REMOVED lines=9> */
.L_x_11442:
        /* <DEDUP_REMOVED lines=8> */
.L_x_11443:
        /* <DEDUP_REMOVED lines=11> */
.L_x_11444:
[----:B------:R-:W-:Y:S02]  /*27fe0*/  IMAD.MOV.U32 R13, RZ, RZ, R5 ;  /* 0x000000ffff0d7224 */ /* 0x000fe400078e0005 */
[----:B------:R-:W-:Y:S01]  /*27ff0*/  IMAD.MOV.U32 R12, RZ, RZ, 0x2 ;  /* 0x00000002ff0c7424 */ /* 0x000fe200078e00ff */
[----:B------:R-:W-:-:S13]  /*28000*/  @P0 LEA R2, P1, R8, R14, 0x1 ;  /* 0x0000000e08020211 */ /* 0x000fda00078208ff */
[----:B------:R-:W-:Y:S05]  /*28010*/  WARPSYNC.COLLECTIVE R15, `(.L_x_11445) ;  /* 0x000000000f087348 */ /* 0x000fea0003c00000 */
[----:B------:R0:W1:Y:S02]  /*28020*/  SHFL.IDX P6, R14, R13, R12, R11 ;  /* 0x0000000c0d0e7389 */ /* 0x00006400000c000b */
[----:B01----:R-:W-:Y:S01]  /*28030*/  ENDCOLLECTIVE ;  /* 0x000000000000791b */ /* 0x003fe20003800000 */
.L_x_11445:
        /* <DEDUP_REMOVED lines=12> */
.L_x_11446:
[----:B------:R-:W-:Y:S02]  /*28100*/  IMAD.MOV.U32 R13, RZ, RZ, R5 ;  /* 0x000000ffff0d7224 */ /* 0x000fe400078e0005 */
[----:B------:R-:W-:Y:S01]  /*28110*/  IMAD.MOV.U32 R12, RZ, RZ, 0x3 ;  /* 0x00000003ff0c7424 */ /* 0x000fe200078e00ff */
[----:B------:R-:W-:-:S13]  /*28120*/  @P0 LEA R2, P1, R8, R14, 0x1 ;  /* 0x0000000e08020211 */ /* 0x000fda00078208ff */
[----:B------:R-:W-:Y:S05]  /*28130*/  WARPSYNC.COLLECTIVE R15, `(.L_x_11447) ;  /* 0x000000000f087348 */ /* 0x000fea0003c00000 */
[----:B------:R0:W1:Y:S02]  /*28140*/  SHFL.IDX P6, R14, R13, R12, R11 ;  /* 0x0000000c0d0e7389 */ /* 0x00006400000c000b */
[----:B01----:R-:W-:Y:S01]  /*28150*/  ENDCOLLECTIVE ;  /* 0x000000000000791b */ /* 0x003fe20003800000 */
.L_x_11447:
        /* <DEDUP_REMOVED lines=12> */
.L_x_11448:
[----:B------:R-:W-:Y:S02]  /*28220*/  IMAD.MOV.U32 R13, RZ, RZ, R5 ;  /* 0x000000ffff0d7224 */ /* 0x000fe400078e0005 */
[----:B------:R-:W-:Y:S01]  /*28230*/  IMAD.MOV.U32 R12, RZ, RZ, 0x4 ;  /* 0x00000004ff0c7424 */ /* 0x000fe200078e00ff */
[----:B------:R-:W-:-:S13]  /*28240*/  @P0 LEA R2, P1, R8, R14, 0x1 ;  /* 0x0000000e08020211 */ /* 0x000fda00078208ff */
[----:B------:R-:W-:Y:S05]  /*28250*/  WARPSYNC.COLLECTIVE R15, `(.L_x_11449) ;  /* 0x000000000f087348 */ /* 0x000fea0003c00000 */
[----:B------:R0:W1:Y:S02]  /*28260*/  SHFL.IDX P6, R14, R13, R12, R11 ;  /* 0x0000000c0d0e7389 */ /* 0x00006400000c000b */
[----:B01----:R-:W-:Y:S01]  /*28270*/  ENDCOLLECTIVE ;  /* 0x000000000000791b */ /* 0x003fe20003800000 */
.L_x_11449:
        /* <DEDUP_REMOVED lines=12> */
.L_x_11450:
[----:B------:R-:W-:Y:S02]  /*28340*/  IMAD.MOV.U32 R13, RZ, RZ, R5 ;  /* 0x000000ffff0d7224 */ /* 0x000fe400078e0005 */
[----:B------:R-:W-:Y:S01]  /*28350*/  IMAD.MOV.U32 R12, RZ, RZ, 0x5 ;  /* 0x00000005ff0c7424 */ /* 0x000fe200078e00ff */
[----:B------:R-:W-:-:S13]  /*28360*/  @P0 LEA R2, P1, R8, R14, 0x1 ;  /* 0x0000000e08020211 */ /* 0x000fda00078208ff */
[----:B------:R-:W-:Y:S05]  /*28370*/  WARPSYNC.COLLECTIVE R15, `(.L_x_11451) ;  /* 0x000000000f087348 */ /* 0x000fea0003c00000 */
[----:B------:R0:W1:Y:S02]  /*28380*/  SHFL.IDX P6, R14, R13, R12, R11 ;  /* 0x0000000c0d0e7389 */ /* 0x00006400000c000b */
[----:B01----:R-:W-:Y:S01]  /*28390*/  ENDCOLLECTIVE ;  /* 0x000000000000791b */ /* 0x003fe20003800000 */
.L_x_11451:
        /* <DEDUP_REMOVED lines=10> */
.L_x_11452:
[----:B------:R-:W-:Y:S05]  /*28440*/  BRA `(.L_x_11453) ;  /* 0xffffffc0001c7947 */ /* 0x000fea000383ffff */
.L_x_11388:
[----:B------:R-:W-:Y:S01]  /*28450*/  IMAD.MOV.U32 R13, RZ, RZ, R5 ;  /* 0x000000ffff0d7224 */ /* 0x000fe200078e0005 */
[----:B------:R-:W0:Y:S01]  /*28460*/  S2R R20, SR_TID.X ;  /* 0x0000000000147919 */ /* 0x000e220000002100 */
[----:B------:R-:W-:Y:S01]  /*28470*/  IMAD.MOV.U32 R12, RZ, RZ, RZ ;  /* 0x000000ffff0c7224 */ /* 0x000fe200078e00ff */
[----:B------:R-:W-:Y:S01]  /*28480*/  LOP3.LUT R16, R16, 0xffffefff, RZ, 0xc0, !PT ;  /* 0xffffefff10107812 */ /* 0x000fe200078ec0ff */
[----:B------:R-:W-:Y:S02]  /*28490*/  IMAD.MOV.U32 R11, RZ, RZ, 0x181f ;  /* 0x0000181fff0b7424 */ /* 0x000fe400078e00ff */
[----:B------:R-:W-:Y:S02]  /*284a0*/  IMAD.MOV.U32 R15, RZ, RZ, -0x1 ;  /* 0xffffffffff0f7424 */ /* 0x000fe400078e00ff */
[----:B------:R-:W-:-:S07]  /*284b0*/  VIADD R4, R35, UR43 ;  /* 0x0000002b23047c36 */ /* 0x000fce0008000000 */
[----:B01----:R-:W-:Y:S05]  /*284c0*/  WARPSYNC.COLLECTIVE R15, `(.L_x_11454) ;  /* 0x000000000f087348 */ /* 0x003fea0003c00000 */
[----:B------:R2:W3:Y:S02]  /*284d0*/  SHFL.IDX P6, R14, R13, R12, R11 ;  /* 0x0000000c0d0e7389 */ /* 0x0004e400000c000b */
[----:B0123--:R-:W-:Y:S01]  /*284e0*/  ENDCOLLECTIVE ;  /* 0x000000000000791b */ /* 0x00ffe20003800000 */
.L_x_11454:
[C---:B------:R-:W-:Y:S01]  /*284f0*/  VIADD R6, R4.reuse, 0x10 ;  /* 0x0000001004067836 */ /* 0x040fe20000000000 */
[----:B------:R-:W-:Y:S01]  /*28500*/  ISETP.GE.AND P1, PT, R4, UR41, PT ;  /* 0x0000002904007c0c */ /* 0x000fe2000bf26270 */
[----:B------:R-:W-:-:S12]  /*28510*/  IMAD.MOV.U32 R13, RZ, RZ, R0 ;  /* 0x000000ffff0d7224 */ /* 0x000fd800078e0000 */
[----:B------:R-:W-:-:S04]  /*28520*/  @P1 LOP3.LUT R16, R16, 0x1000, RZ, 0xfc, !PT ;  /* 0x0000100010101812 */ /* 0x000fc800078efcff */
[----:B------:R-:W-:Y:S01]  /*28530*/  LOP3.LUT R16, R16, 0xfffff7ff, RZ, 0xc0, !PT ;  /* 0xfffff7ff10107812 */ /* 0x000fe200078ec0ff */
[----:B------:R-:W-:Y:S02]  /*28540*/  IMAD.SHL.U32 R8, R20, 0x8, RZ ;  /* 0x0000000814087824 */ /* 0x000fe400078e00ff */
[----:B------:R-:W-:-:S07]  /*28550*/  IMAD.MOV.U32 R3, RZ, RZ, R14 ;  /* 0x000000ffff037224 */ /* 0x000fce00078e000e */
[----:B------:R-:W-:Y:S05]  /*28560*/  WARPSYNC.COLLECTIVE R15, `(.L_x_11455) ;  /* 0x000000000f087348 */ /* 0x000fea0003c00000 */
[----:B------:R0:W1:Y:S02]  /*28570*/  SHFL.IDX P6, R14, R13, R12, R11 ;  /* 0x0000000c0d0e7389 */ /* 0x00006400000c000b */
[----:B01----:R-:W-:Y:S01]  /*28580*/  ENDCOLLECTIVE ;  /* 0x000000000000791b */ /* 0x003fe20003800000 */
.L_x_11455:
[----:B------:R-:W-:Y:S01]  /*28590*/  LOP3.LUT R8, R8, 0x38, RZ, 0xc0, !PT ;  /* 0x0000003808087812 */ /* 0x000fe200078ec0ff */
[----:B------:R-:W-:-:S03]  /*285a0*/  IMAD.MOV.U32 R13, RZ, RZ, R5 ;  /* 0x000000ffff0d7224 */ /* 0x000fc600078e0005 */
[----:B------:R-:W-:-:S05]  /*285b0*/  @!P1 LEA R12, P0, R8, R14, 0x1 ;  /* 0x0000000e080c9211 */ /* 0x000fca00078008ff */
[----:B------:R-:W-:Y:S02]  /*285c0*/  @!P1 IMAD.MOV.U32 R2, RZ, RZ, R12 ;  /* 0x000000ffff029224 */ /* 0x000fe400078e000c */
[----:B------:R-:W-:Y:S02]  /*285d0*/  IMAD.MOV.U32 R12, RZ, RZ, 0x1 ;  /* 0x00000001ff0c7424 */ /* 0x000fe400078e00ff */
[----:B------:R-:W-:-:S07]  /*285e0*/  @!P1 IMAD.X R3, RZ, RZ, R3, P0 ;  /* 0x000000ffff039224 */ /* 0x000fce00000e0603 */
[----:B------:R-:W-:Y:S05]  /*285f0*/  WARPSYNC.COLLECTIVE R15, `(.L_x_11456) ;  /* 0x000000000f087348 */ /* 0x000fea0003c00000 */
[----:B------:R0:W1:Y:S02]  /*28600*/  SHFL.IDX P6, R14, R13, R12, R11 ;  /* 0x0000000c0d0e7389 */ /* 0x00006400000c000b */
[----:B01----:R-:W-:Y:S01]  /*28610*/  ENDCOLLECTIVE ;  /* 0x000000000000791b */ /* 0x003fe20003800000 */
.L_x_11456:
        /* <DEDUP_REMOVED lines=13> */
.L_x_11457:
[----:B------:R-:W-:Y:S02]  /*286f0*/  IMAD.MOV.U32 R13, RZ, RZ, R5 ;  /* 0x000000ffff0d7224 */ /* 0x000fe400078e0005 */
[----:B------:R-:W-:Y:S01]  /*28700*/  IMAD.MOV.U32 R12, RZ, RZ, 0x2 ;  /* 0x00000002ff0c7424 */ /* 0x000fe200078e00ff */
[----:B------:R-:W-:-:S05]  /*28710*/  @!P1 LEA R10, P0, R8, R14, 0x1 ;  /* 0x0000000e080a9211 */ /* 0x000fca00078008ff */
[----:B------:R-:W-:Y:S02]  /*28720*/  @!P1 IMAD.X R11, RZ, RZ, R2, P0 ;  /* 0x000000ffff0b9224 */ /* 0x000fe400000e0602 */
[----:B------:R-:W-:Y:S02]  /*28730*/  @!P1 IMAD.MOV.U32 R2, RZ, RZ, R10 ;  /* 0x000000ffff029224 */ /* 0x000fe400078e000a */
[----:B------:R-:W-:Y:S02]  /*28740*/  @!P1 IMAD.MOV.U32 R3, RZ, RZ, R11 ;  /* 0x000000ffff039224 */ /* 0x000fe400078e000b */
[----:B------:R-:W-:Y:S02]  /*28750*/  IMAD.MOV.U32 R11, RZ, RZ, 0x181f ;  /* 0x0000181fff0b7424 */ /* 0x000fe400078e00ff */
[----:B------:R-:W-:Y:S01]  /*28760*/  IMAD.SHL.U32 R10, R20, 0x8, RZ ;  /* 0x00000008140a7824 */ /* 0x000fe200078e00ff */
        /* <DEDUP_REMOVED lines=9> */
.L_x_11458:
[----:B------:R-:W-:Y:S02]  /*28800*/  LOP3.LUT R10, R10, 0x38, RZ, 0xc0, !PT ;  /* 0x000000380a0a7812 */ /* 0x000fe400078ec0ff */
[----:B------:R-:W-:Y:S01]  /*28810*/  @P1 LOP3.LUT R16, R16, 0x400, RZ, 0xfc, !PT ;  /* 0x0000040010101812 */ /* 0x000fe200078efcff */
[----:B------:R-:W-:-:S03]  /*28820*/  IMAD.MOV.U32 R13, RZ, RZ, R0 ;  /* 0x000000ffff0d7224 */ /* 0x000fc600078e0000 */
[----:B------:R-:W-:Y:S01]  /*28830*/  LOP3.LUT R16, R16, 0xfffffdff, RZ, 0xc0, !PT ;  /* 0xfffffdff10107812 */ /* 0x000fe200078ec0ff */
[----:B------:R-:W-:-:S07]  /*28840*/  IMAD.MOV.U32 R8, RZ, RZ, R14 ;  /* 0x000000ffff087224 */ /* 0x000fce00078e000e */
[----:B------:R-:W-:Y:S05]  /*28850*/  WARPSYNC.COLLECTIVE R15, `(.L_x_11459) ;  /* 0x000000000f087348 */ /* 0x000fea0003c00000 */
[----:B------:R0:W1:Y:S02]  /*28860*/  SHFL.IDX P6, R14, R13, R12, R11 ;  /* 0x0000000c0d0e7389 */ /* 0x00006400000c000b */
[----:B01----:R-:W-:Y:S01]  /*28870*/  ENDCOLLECTIVE ;  /* 0x000000000000791b */ /* 0x003fe20003800000 */
.L_x_11459:
[----:B------:R-:W-:Y:S02]  /*28880*/  IMAD.MOV.U32 R13, RZ, RZ, R5 ;  /* 0x000000ffff0d7224 */ /* 0x000fe400078e0005 */
[----:B------:R-:W-:Y:S02]  /*28890*/  IMAD.MOV.U32 R12, RZ, RZ, 0x3 ;  /* 0x00000003ff0c7424 */ /* 0x000fe400078e00ff */
[----:B------:R-:W-:-:S07]  /*288a0*/  IMAD.MOV.U32 R9, RZ, RZ, R14 ;  /* 0x000000ffff097224 */ /* 0x000fce00078e000e */
[----:B------:R-:W-:Y:S05]  /*288b0*/  WARPSYNC.COLLECTIVE R15, `(.L_x_11460) ;  /* 0x000000000f087348 */ /* 0x000fea0003c00000 */
[----:B------:R0:W1:Y:S02]  /*288c0*/  SHFL.IDX P6, R14, R13, R12, R11 ;  /* 0x0000000c0d0e7389 */ /* 0x00006400000c000b */
[----:B01----:R-:W-:Y:S01]  /*288d0*/  ENDCOLLECTIVE ;  /* 0x000000000000791b */ /* 0x003fe20003800000 */
.L_x_11460:
[----:B------:R-:W-:-:S05]  /*288e0*/  @!P1 LEA R9, P0, R10, R9, 0x1 ;  /* 0x000000090a099211 */ /* 0x000fca00078008ff */
[----:B------:R-:W-:Y:S02]  /*288f0*/  @!P1 IMAD.X R8, RZ, RZ, R8, P0 ;  /* 0x000000ffff089224 */ /* 0x000fe400000e0608 */
[----:B------:R-:W-:Y:S02]  /*28900*/  @!P1 IMAD.MOV.U32 R2, RZ, RZ, R9 ;  /* 0x000000ffff029224 */ /* 0x000fe400078e0009 */
[----:B------:R-:W-:Y:S02]  /*28910*/  @!P1 IMAD.MOV.U32 R3, RZ, RZ, R8 ;  /* 0x000000ffff039224 */ /* 0x000fe400078e0008 */
[----:B------:R-:W-:-:S03]  /*28920*/  IMAD.MOV.U32 R13, RZ, RZ, R0 ;  /* 0x000000ffff0d7224 */ /* 0x000fc600078e0000 */
[----:B------:R-:W-:Y:S01]  /*28930*/  @!PT LDS RZ, [RZ] ;  /* 0x00000000fffff984 */ /* 0x000fe20000000800 */
[----:B------:R-:W-:Y:S01]  /*28940*/  @!PT LDS RZ, [RZ] ;  /* 0x00000000fffff984 */ /* 0x000fe20000000800 */
[----:B------:R-:W-:Y:S01]  /*28950*/  @!PT LDS RZ, [RZ] ;  /* 0x00000000fffff984 */ /* 0x000fe20000000800 */
[----:B------:R0:W-:Y:S01]  /*28960*/  @!P1 LDGSTS.E.BYPASS.LTC128B.128 [R22+0x19400], desc[UR36][R2.64], !P5 ;  /* 0x1940000002169fae */ /* 0x0001e2000e901d64 */
[----:B------:R-:W-:Y:S01]  /*28970*/  ISETP.GE.AND P1, PT, R6, UR41, PT ;  /* 0x0000002906007c0c */ /* 0x000fe2000bf26270 */
[----:B------:R-:W-:-:S12]  /*28980*/  IMAD.MOV.U32 R6, RZ, RZ, R14 ;  /* 0x000000ffff067224 */ /* 0x000fd800078e000e */
[----:B0-----:R-:W-:Y:S05]  /*28990*/  WARPSYNC.COLLECTIVE R15, `(.L_x_11461) ;  /* 0x000000000f087348 */ /* 0x001fea0003c00000 */
[----:B------:R1:W2:Y:S02]  /*289a0*/  SHFL.IDX P6, R14, R13, R12, R11 ;  /* 0x0000000c0d0e7389 */ /* 0x0002a400000c000b */
[----:B012---:R-:W-:Y:S01]  /*289b0*/  ENDCOLLECTIVE ;  /* 0x000000000000791b */ /* 0x007fe20003800000 */
.L_x_11461:
        /* <DEDUP_REMOVED lines=8> */
.L_x_11462:
        /* <DEDUP_REMOVED lines=9> */
[----:B------:R0:W-:Y:S04]  /*28ad0*/  @!P1 LDGSTS.E.BYPASS.LTC128B.128 [R22+0x19c00], desc[UR36][R2.64], !P5 ;  /* 0x19c0000002169fae */ /* 0x0001e8000e901d64 */
[----:B------:R-:W-:Y:S01]  /*28ae0*/  ISETP.GE.AND P1, PT, R6, UR41, PT ;  /* 0x0000002906007c0c */ /* 0x000fe2000bf26270 */
[----:B------:R-:W-:-:S02]  /*28af0*/  VIADD R6, R4, 0x50 ;  /* 0x0000005004067836 */ /* 0x000fc40000000000 */
[----:B0-----:R-:W-:-:S10]  /*28b00*/  IMAD.MOV.U32 R2, RZ, RZ, R14 ;  /* 0x000000ffff027224 */ /* 0x001fd400078e000e */
[----:B------:R-:W-:Y:S05]  /*28b10*/  WARPSYNC.COLLECTIVE R15, `(.L_x_11463) ;  /* 0x000000000f087348 */ /* 0x000fea0003c00000 */
[----:B------:R0:W1:Y:S02]  /*28b20*/  SHFL.IDX P6, R14, R13, R12, R11 ;  /* 0x0000000c0d0e7389 */ /* 0x00006400000c000b */
[----:B01----:R-:W-:Y:S01]  /*28b30*/  ENDCOLLECTIVE ;  /* 0x000000000000791b */ /* 0x003fe20003800000 */
.L_x_11463:
[----:B------:R-:W-:-:S04]  /*28b40*/  @P1 LOP3.LUT R16, R16, 0x100, RZ, 0xfc, !PT ;  /* 0x0000010010101812 */ /* 0x000fc800078efcff */
[----:B------:R-:W-:Y:S01]  /*28b50*/  LOP3.LUT R16, R16, 0xffffff7f, RZ, 0xc0, !PT ;  /* 0xffffff7f10107812 */ /* 0x000fe200078ec0ff */
[----:B------:R-:W-:Y:S01]  /*28b60*/  IMAD.MOV.U32 R12, RZ, RZ, 0x5 ;  /* 0x00000005ff0c7424 */ /* 0x000fe200078e00ff */
        /* <DEDUP_REMOVED lines=13> */
.L_x_11464:
[----:B------:R-:W-:Y:S01]  /*28c40*/  @P1 LOP3.LUT R16, R16, 0x80, RZ, 0xfc, !PT ;  /* 0x0000008010101812 */ /* 0x000fe200078efcff */
[----:B------:R-:W-:-:S03]  /*28c50*/  IMAD.MOV.U32 R13, RZ, RZ, R0 ;  /* 0x000000ffff0d7224 */ /* 0x000fc600078e0000 */
[----:B------:R-:W-:Y:S01]  /*28c60*/  LOP3.LUT R16, R16, 0xffffffbf, RZ, 0xc0, !PT ;  /* 0xffffffbf10107812 */ /* 0x000fe200078ec0ff */
[----:B------:R-:W-:-:S07]  /*28c70*/  IMAD.MOV.U32 R2, RZ, RZ, R14 ;  /* 0x000000ffff027224 */ /* 0x000fce00078e000e */
[----:B------:R-:W-:Y:S05]  /*28c80*/  WARPSYNC.COLLECTIVE R15, `(.L_x_11465) ;  /* 0x000000000f087348 */ /* 0x000fea0003c00000 */
[----:B------:R0:W1:Y:S02]  /*28c90*/  SHFL.IDX P6, R14, R13, R12, R11 ;  /* 0x0000000c0d0e7389 */ /* 0x00006400000c000b */
[----:B01----:R-:W-:Y:S01]  /*28ca0*/  ENDCOLLECTIVE ;  /* 0x000000000000791b */ /* 0x003fe20003800000 */
.L_x_11465:
[----:B------:R-:W-:Y:S02]  /*28cb0*/  IMAD.MOV.U32 R13, RZ, RZ, R5 ;  /* 0x000000ffff0d7224 */ /* 0x000fe400078e0005 */
[----:B------:R-:W-:Y:S02]  /*28cc0*/  IMAD.MOV.U32 R12, RZ, RZ, 0x6 ;  /* 0x00000006ff0c7424 */ /* 0x000fe400078e00ff */
[----:B------:R-:W-:-:S07]  /*28cd0*/  IMAD.MOV.U32 R21, RZ, RZ, R14 ;  /* 0x000000ffff157224 */ /* 0x000fce00078e000e */
[----:B------:R-:W-:Y:S05]  /*28ce0*/  WARPSYNC.COLLECTIVE R15, `(.L_x_11466) ;  /* 0x000000000f087348 */ /* 0x000fea0003c00000 */
[----:B------:R0:W1:Y:S02]  /*28cf0*/  SHFL.IDX P6, R14, R13, R12, R11 ;  /* 0x0000000c0d0e7389 */ /* 0x00006400000c000b */
[----:B01----:R-:W-:Y:S01]  /*28d00*/  ENDCOLLECTIVE ;  /* 0x000000000000791b */ /* 0x003fe20003800000 */
.L_x_11466:
        /* <DEDUP_REMOVED lines=13> */
.L_x_11467:
[----:B------:R-:W-:-:S05]  /*28de0*/  VIADD R3, R4, 0x60 ;  /* 0x0000006004037836 */ /* 0x000fca0000000000 */
[----:B------:R-:W-:Y:S01]  /*28df0*/  ISETP.GE.AND P1, PT, R3, UR41, PT ;  /* 0x0000002903007c0c */ /* 0x000fe2000bf26270 */
[----:B------:R-:W-:Y:S02]  /*28e00*/  IMAD.MOV.U32 R13, RZ, RZ, R5 ;  /* 0x000000ffff0d7224 */ /* 0x000fe400078e0005 */
[----:B------:R-:W-:-:S10]  /*28e10*/  IMAD.MOV.U32 R12, RZ, RZ, 0x7 ;  /* 0x00000007ff0c7424 */ /* 0x000fd400078e00ff */
[----:B------:R-:W-:Y:S01]  /*28e20*/  @P1 LOP3.LUT R16, R16, 0x40, RZ, 0xfc, !PT ;  /* 0x0000004010101812 */ /* 0x000fe200078efcff */
[----:B------:R-:W-:-:S05]  /*28e30*/  IMAD.MOV.U32 R15, RZ, RZ, R14 ;  /* 0x000000ffff0f7224 */ /* 0x000fca00078e000e */
[----:B------:R-:W-:-:S05]  /*28e40*/  @!P1 LEA R6, P0, R10, R15, 0x1 ;  /* 0x0000000f0a069211 */ /* 0x000fca00078008ff */
[----:B------:R-:W-:Y:S02]  /*28e50*/  @!P1 IMAD.X R15, RZ, RZ, R2, P0 ;  /* 0x000000ffff0f9224 */ /* 0x000fe400000e0602 */
[----:B------:R-:W-:Y:S02]  /*28e60*/  @!P1 IMAD.MOV.U32 R2, RZ, RZ, R6 ;  /* 0x000000ffff029224 */ /* 0x000fe400078e0006 */
[----:B------:R-:W-:Y:S02]  /*28e70*/  @!P1 IMAD.MOV.U32 R3, RZ, RZ, R15 ;  /* 0x000000ffff039224 */ /* 0x000fe400078e000f */
[----:B------:R-:W-:-:S03]  /*28e80*/  IMAD.MOV.U32 R15, RZ, RZ, -0x1 ;  /* 0xffffffffff0f7424 */ /* 0x000fc600078e00ff */
[----:B------:R-:W-:Y:S01]  /*28e90*/  @!PT LDS RZ, [RZ] ;  /* 0x00000000fffff984 */ /* 0x000fe20000000800 */
[----:B------:R-:W-:Y:S01]  /*28ea0*/  @!PT LDS RZ, [RZ] ;  /* 0x00000000fffff984 */ /* 0x000fe20000000800 */
[----:B------:R-:W-:Y:S01]  /*28eb0*/  @!PT LDS RZ, [RZ] ;  /* 0x00000000fffff984 */ /* 0x000fe20000000800 */
[----:B------:R0:W-:Y:S04]  /*28ec0*/  @!P1 LDGSTS.E.BYPASS.LTC128B.128 [R22+0x1b400], desc[UR36][R2.64], !P5 ;  /* 0x1b40000002169fae */ /* 0x0001e8000e901d64 */
[----:B0-----:R-:W-:Y:S05]  /*28ed0*/  WARPSYNC.COLLECTIVE R15, `(.L_x_11468) ;  /* 0x000000000f087348 */ /* 0x001fea0003c00000 */
[----:B------:R1:W2:Y:S02]  /*28ee0*/  SHFL.IDX P6, R14, R13, R12, R11 ;  /* 0x0000000c0d0e7389 */ /* 0x0002a400000c000b */
[----:B012---:R-:W-:Y:S01]  /*28ef0*/  ENDCOLLECTIVE ;  /* 0x000000000000791b */ /* 0x007fe20003800000 */
.L_x_11468:
[----:B------:R-:W-:Y:S02]  /*28f00*/  IMAD.MOV.U32 R13, RZ, RZ, R0 ;  /* 0x000000ffff0d7224 */ /* 0x000fe400078e0000 */
[----:B------:R-:W-:-:S07]  /*28f10*/  IMAD.MOV.U32 R5, RZ, RZ, R14 ;  /* 0x000000ffff057224 */ /* 0x000fce00078e000e */
[----:B------:R-:W-:Y:S05]  /*28f20*/  WARPSYNC.COLLECTIVE R15, `(.L_x_11469) ;  /* 0x000000000f087348 */ /* 0x000fea0003c00000 */
[----:B------:R0:W1:Y:S02]  /*28f30*/  SHFL.IDX P6, R14, R13, R12, R11 ;  /* 0x0000000c0d0e7389 */ /* 0x00006400000c000b */
[----:B01----:R-:W-:Y:S01]  /*28f40*/  ENDCOLLECTIVE ;  /* 0x000000000000791b */ /* 0x003fe20003800000 */
.L_x_11469:
[----:B------:R-:W-:Y:S05]  /*28f50*/  BRA `(.L_x_11470) ;  /* 0xffffffc000387947 */ /* 0x000fea000383ffff */
.L_x_11392:
        /* <DEDUP_REMOVED lines=8> */
.L_x_11472:
[----:B------:R-:W-:Y:S05]  /*28fe0*/  BSYNC B0 ;  /* 0x0000000000007941 */ /* 0x000fea0003800000 */
.L_x_11471:
        /* <DEDUP_REMOVED lines=9> */
.L_x_11473:
        /* <DEDUP_REMOVED lines=8> */
.L_x_11474:
        /* <DEDUP_REMOVED lines=13> */
.L_x_11475:
[----:B------:R-:W-:Y:S02]  /*291d0*/  IMAD.MOV.U32 R13, RZ, RZ, R4 ;  /* 0x000000ffff0d7224 */ /* 0x000fe400078e0004 */
        /* <DEDUP_REMOVED lines=16> */
.L_x_11476:
[----:B------:R-:W-:Y:S02]  /*292e0*/  IMAD.MOV.U32 R13, RZ, RZ, R0 ;  /* 0x000000ffff0d7224 */ /* 0x000fe400078e0000 */
[----:B------:R-:W-:-:S07]  /*292f0*/  IMAD.MOV.U32 R5, RZ, RZ, R14 ;  /* 0x000000ffff057224 */ /* 0x000fce00078e000e */
[----:B------:R-:W-:Y:S05]  /*29300*/  WARPSYNC.COLLECTIVE R15, `(.L_x_11477) ;  /* 0x000000000f087348 */ /* 0x000fea0003c00000 */
[----:B------:R0:W1:Y:S02]  /*29310*/  SHFL.IDX P6, R14, R13, R12, R11 ;  /* 0x0000000c0d0e7389 */ /* 0x00006400000c000b */
[----:B01----:R-:W-:Y:S01]  /*29320*/  ENDCOLLECTIVE ;  /* 0x000000000000791b */ /* 0x003fe20003800000 */
.L_x_11477:
[----:B------:R-:W-:Y:S02]  /*29330*/  IMAD.MOV.U32 R13, RZ, RZ, R4 ;  /* 0x000000ffff0d7224 */ /* 0x000fe400078e0004 */
[----:B------:R-:W-:Y:S01]  /*29340*/  IMAD.MOV.U32 R12, RZ, RZ, 0x3 ;  /* 0x00000003ff0c7424 */ /* 0x000fe200078e00ff */
[----:B------:R-:W-:-:S05]  /*29350*/  @!P1 LEA R14, P0, R20, R14, 0x1 ;  /* 0x0000000e140e9211 */ /* 0x000fca00078008ff */
[----:B------:R-:W-:-:S08]  /*29360*/  @!P1 IMAD.MOV.U32 R2, RZ, RZ, R14 ;  /* 0x000000ffff029224 */ /* 0x000fd000078e000e */
[----:B------:R-:W-:Y:S05]  /*29370*/  WARPSYNC.COLLECTIVE R15, `(.L_x_11478) ;  /* 0x000000000f087348 */ /* 0x000fea0003c00000 */
[----:B------:R0:W1:Y:S02]  /*29380*/  SHFL.IDX P6, R14, R13, R12, R11 ;  /* 0x0000000c0d0e7389 */ /* 0x00006400000c000b */
[----:B01----:R-:W-:Y:S01]  /*29390*/  ENDCOLLECTIVE ;  /* 0x000000000000791b */ /* 0x003fe20003800000 */
.L_x_11478:
        /* <DEDUP_REMOVED lines=15> */
.L_x_11479:
        /* <DEDUP_REMOVED lines=17> */
.L_x_11480:
[----:B------:R-:W-:Y:S02]  /*295a0*/  IMAD.MOV.U32 R13, RZ, RZ, R0 ;  /* 0x000000ffff0d7224 */ /* 0x000fe400078e0000 */
[----:B------:R-:W-:-:S07]  /*295b0*/  IMAD.MOV.U32 R5, RZ, RZ, R14 ;  /* 0x000000ffff057224 */ /* 0x000fce00078e000e */
[----:B------:R-:W-:Y:S05]  /*295c0*/  WARPSYNC.COLLECTIVE R15, `(.L_x_11481) ;  /* 0x000000000f087348 */ /* 0x000fea0003c00000 */
[----:B------:R0:W1:Y:S02]  /*295d0*/  SHFL.IDX P6, R14, R13, R12, R11 ;  /* 0x0000000c0d0e7389 */ /* 0x00006400000c000b */
[----:B01----:R-:W-:Y:S01]  /*295e0*/  ENDCOLLECTIVE ;  /* 0x000000000000791b */ /* 0x003fe20003800000 */
.L_x_11481:
[----:B------:R-:W-:Y:S02]  /*295f0*/  IMAD.MOV.U32 R13, RZ, RZ, R4 ;  /* 0x000000ffff0d7224 */ /* 0x000fe400078e0004 */
[----:B------:R-:W-:Y:S01]  /*29600*/  IMAD.MOV.U32 R12, RZ, RZ, 0x5 ;  /* 0x00000005ff0c7424 */ /* 0x000fe200078e00ff */
[----:B------:R-:W-:-:S05]  /*29610*/  @!P1 LEA R14, P0, R20, R14, 0x1 ;  /* 0x0000000e140e9211 */ /* 0x000fca00078008ff */
[----:B------:R-:W-:-:S08]  /*29620*/  @!P1 IMAD.MOV.U32 R2, RZ, RZ, R14 ;  /* 0x000000ffff029224 */ /* 0x000fd000078e000e */
[----:B------:R-:W-:Y:S05]  /*29630*/  WARPSYNC.COLLECTIVE R15, `(.L_x_11482) ;  /* 0x000000000f087348 */ /* 0x000fea0003c00000 */
[----:B------:R0:W1:Y:S02]  /*29640*/  SHFL.IDX P6, R14, R13, R12, R11 ;  /* 0x0000000c0d0e7389 */ /* 0x00006400000c000b */
[----:B01----:R-:W-:Y:S01]  /*29650*/  ENDCOLLECTIVE ;  /* 0x000000000000791b */ /* 0x003fe20003800000 */
.L_x_11482:
        /* <DEDUP_REMOVED lines=15> */
.L_x_11483:
        /* <DEDUP_REMOVED lines=17> */
.L_x_11484:
[----:B------:R-:W-:Y:S02]  /*29860*/  IMAD.MOV.U32 R13, RZ, RZ, R0 ;  /* 0x000000ffff0d7224 */ /* 0x000fe400078e0000 */
[----:B------:R-:W-:-:S07]  /*29870*/  IMAD.MOV.U32 R5, RZ, RZ, R14 ;  /* 0x000000ffff057224 */ /* 0x000fce00078e000e */
[----:B------:R-:W-:Y:S05]  /*29880*/  WARPSYNC.COLLECTIVE R15, `(.L_x_11485) ;  /* 0x000000000f087348 */ /* 0x000fea0003c00000 */
[----:B------:R0:W1:Y:S02]  /*29890*/  SHFL.IDX P6, R14, R13, R12, R11 ;  /* 0x0000000c0d0e7389 */ /* 0x00006400000c000b */
[----:B01----:R-:W-:Y:S01]  /*298a0*/  ENDCOLLECTIVE ;  /* 0x000000000000791b */ /* 0x003fe20003800000 */
.L_x_11485:
[----:B------:R-:W-:Y:S02]  /*298b0*/  IMAD.MOV.U32 R13, RZ, RZ, R4 ;  /* 0x000000ffff0d7224 */ /* 0x000fe400078e0004 */
[----:B------:R-:W-:Y:S01]  /*298c0*/  IMAD.MOV.U32 R12, RZ, RZ, 0x7 ;  /* 0x00000007ff0c7424 */ /* 0x000fe200078e00ff */
[----:B------:R-:W-:-:S05]  /*298d0*/  @!P1 LEA R14, P0, R20, R14, 0x1 ;  /* 0x0000000e140e9211 */ /* 0x000fca00078008ff */
[----:B------:R-:W-:-:S08]  /*298e0*/  @!P1 IMAD.MOV.U32 R2, RZ, RZ, R14 ;  /* 0x000000ffff029224 */ /* 0x000fd000078e000e */
[----:B------:R-:W-:Y:S05]  /*298f0*/  WARPSYNC.COLLECTIVE R15, `(.L_x_11486) ;  /* 0x000000000f087348 */ /* 0x000fea0003c00000 */
[----:B------:R0:W1:Y:S02]  /*29900*/  SHFL.IDX P6, R14, R13, R12, R11 ;  /* 0x0000000c0d0e7389 */ /* 0x00006400000c000b */
[----:B01----:R-:W-:Y:S01]  /*29910*/  ENDCOLLECTIVE ;  /* 0x000000000000791b */ /* 0x003fe20003800000 */
.L_x_11486:
        /* <DEDUP_REMOVED lines=14> */
.L_x_11487:
[----:B------:R-:W-:Y:S05]  /*29a00*/  BRA `(.L_x_11488) ;  /* 0xffffffc000507947 */ /* 0x000fea000383ffff */
.L_x_11395:
[----:B0-----:R0:W2:Y:S02]  /*29a10*/  SYNCS.PHASECHK.TRANS64.TRYWAIT P0, [R17+URZ+0x32420], R0 ;  /* 0x03242000110075a7 */ /* 0x0010a4000800017f */
[----:B--2---:R-:W-:Y:S05]  /*29a20*/  @!P0 NANOSLEEP.SYNCS 0x989680 ;  /* 0x009896800000895d */ /* 0x004fea0003900000 */
[----:B------:R-:W2:Y:S02]  /*29a30*/  @!P0 SYNCS.PHASECHK.TRANS64 P0, [R17+URZ+0x32420], R0 ;  /* 0x03242000110085a7 */ /* 0x000ea4000800007f */
[----:B--2---:R-:W-:Y:S05]  /*29a40*/  @!P0 BRA `(.L_x_11395) ;  /* 0xfffffffc00f08947 */ /* 0x004fea000383ffff */
[----:B------:R-:W-:Y:S05]  /*29a50*/  BRA `(.L_x_11489) ;  /* 0xffffffc000b47947 */ /* 0x000fea000383ffff */
.L_x_11398:
[----:B--2---:R2:W3:Y:S02]  /*29a60*/  SYNCS.PHASECHK.TRANS64.TRYWAIT P0, [R24+URZ+0x32460], R3 ;  /* 0x03246003180075a7 */ /* 0x0044e4000800017f */
[----:B---3--:R-:W-:Y:S05]  /*29a70*/  @!P0 NANOSLEEP.SYNCS 0x989680 ;  /* 0x009896800000895d */ /* 0x008fea0003900000 */
[----:B------:R-:W3:Y:S02]  /*29a80*/  @!P0 SYNCS.PHASECHK.TRANS64 P0, [R24+URZ+0x32460], R3 ;  /* 0x03246003180085a7 */ /* 0x000ee4000800007f */
[----:B---3--:R-:W-:Y:S05]  /*29a90*/  @!P0 BRA `(.L_x_11398) ;  /* 0xfffffffc00f08947 */ /* 0x008fea000383ffff */
[----:B------:R-:W-:Y:S05]  /*29aa0*/  BRA `(.L_x_11490) ;  /* 0xffffffc000c07947 */ /* 0x000fea000383ffff */
.L_x_11399:
        /* <DEDUP_REMOVED lines=8> */
.L_x_11492:
[----:B------:R-:W-:Y:S05]  /*29b30*/  BSYNC B0 ;  /* 0x0000000000007941 */ /* 0x000fea0003800000 */
.L_x_11491:
        /* <DEDUP_REMOVED lines=12> */
.L_x_11493:
        /* <DEDUP_REMOVED lines=9> */
.L_x_11494:
        /* <DEDUP_REMOVED lines=19> */
.L_x_11495:
[----:B------:R-:W-:Y:S02]  /*29dc0*/  IMAD.MOV.U32 R13, RZ, RZ, R6 ;  /* 0x000000ffff0d7224 */ /* 0x000fe400078e0006 */
[----:B------:R-:W-:Y:S01]  /*29dd0*/  IMAD.MOV.U32 R12, RZ, RZ, 0x2 ;  /* 0x00000002ff0c7424 */ /* 0x000fe200078e00ff */
[----:B------:R-:W-:-:S13]  /*29de0*/  IADD3 R2, P3, R14, R0, RZ ;  /* 0x000000000e027210 */ /* 0x000fda0007f7e0ff */
[----:B------:R-:W-:Y:S05]  /*29df0*/  WARPSYNC.COLLECTIVE R15, `(.L_x_11496) ;  /* 0x000000000f087348 */ /* 0x000fea0003c00000 */
[----:B------:R0:W1:Y:S02]  /*29e00*/  SHFL.IDX P6, R14, R13, R12, R11 ;  /* 0x0000000c0d0e7389 */ /* 0x00006400000c000b */
[----:B01----:R-:W-:Y:S01]  /*29e10*/  ENDCOLLECTIVE ;  /* 0x000000000000791b */ /* 0x003fe20003800000 */
.L_x_11496:
        /* <DEDUP_REMOVED lines=17> */
.L_x_11497:
[----:B------:R-:W-:Y:S02]  /*29f30*/  IMAD.MOV.U32 R13, RZ, RZ, R6 ;  /* 0x000000ffff0d7224 */ /* 0x000fe400078e0006 */
[----:B------:R-:W-:Y:S01]  /*29f40*/  IMAD.MOV.U32 R12, RZ, RZ, 0x3 ;  /* 0x00000003ff0c7424 */ /* 0x000fe200078e00ff */
[----:B------:R-:W-:-:S13]  /*29f50*/  IADD3 R2, P3, R14, R0, RZ ;  /* 0x000000000e027210 */ /* 0x000fda0007f7e0ff */
[----:B------:R-:W-:Y:S05]  /*29f60*/  WARPSYNC.COLLECTIVE R15, `(.L_x_11498) ;  /* 0x000000000f087348 */ /* 0x000fea0003c00000 */
[----:B------:R0:W1:Y:S02]  /*29f70*/  SHFL.IDX P6, R14, R13, R12, R11 ;  /* 0x0000000c0d0e7389 */ /* 0x00006400000c000b */
[----:B01----:R-:W-:Y:S01]  /*29f80*/  ENDCOLLECTIVE ;  /* 0x000000000000791b */ /* 0x003fe20003800000 */
.L_x_11498:
        /* <DEDUP_REMOVED lines=17> */
.L_x_11499:
[----:B------:R-:W-:Y:S02]  /*2a0a0*/  IMAD.MOV.U32 R13, RZ, RZ, R6 ;  /* 0x000000ffff0d7224 */ /* 0x000fe400078e0006 */
[----:B------:R-:W-:Y:S01]  /*2a0b0*/  IMAD.MOV.U32 R12, RZ, RZ, 0x4 ;  /* 0x00000004ff0c7424 */ /* 0x000fe200078e00ff */
[----:B------:R-:W-:-:S13]  /*2a0c0*/  IADD3 R2, P3, R14, R0, RZ ;  /* 0x000000000e027210 */ /* 0x000fda0007f7e0ff */
[----:B------:R-:W-:Y:S05]  /*2a0d0*/  WARPSYNC.COLLECTIVE R15, `(.L_x_11500) ;  /* 0x000000000f087348 */ /* 0x000fea0003c00000 */
[----:B------:R0:W1:Y:S02]  /*2a0e0*/  SHFL.IDX P6, R14, R13, R12, R11 ;  /* 0x0000000c0d0e7389 */ /* 0x00006400000c000b */
[----:B01----:R-:W-:Y:S01]  /*2a0f0*/  ENDCOLLECTIVE ;  /* 0x000000000000791b */ /* 0x003fe20003800000 */
.L_x_11500:
        /* <DEDUP_REMOVED lines=17> */
.L_x_11501:
[----:B------:R-:W-:Y:S02]  /*2a210*/  IMAD.MOV.U32 R13, RZ, RZ, R6 ;  /* 0x000000ffff0d7224 */ /* 0x000fe400078e0006 */
[----:B------:R-:W-:Y:S01]  /*2a220*/  IMAD.MOV.U32 R12, RZ, RZ, 0x5 ;  /* 0x00000005ff0c7424 */ /* 0x000fe200078e00ff */
[----:B------:R-:W-:-:S13]  /*2a230*/  IADD3 R2, P3, R14, R0, RZ ;  /* 0x000000000e027210 */ /* 0x000fda0007f7e0ff */
[----:B------:R-:W-:Y:S05]  /*2a240*/  WARPSYNC.COLLECTIVE R15, `(.L_x_11502) ;  /* 0x000000000f087348 */ /* 0x000fea0003c00000 */
[----:B------:R0:W1:Y:S02]  /*2a250*/  SHFL.IDX P6, R14, R13, R12, R11 ;  /* 0x0000000c0d0e7389 */ /* 0x00006400000c000b */
[----:B01----:R-:W-:Y:S01]  /*2a260*/  ENDCOLLECTIVE ;  /* 0x000000000000791b */ /* 0x003fe20003800000 */
.L_x_11502:
        /* <DEDUP_REMOVED lines=12> */
.L_x_11503:
        /* <DEDUP_REMOVED lines=9> */
.L_x_11405:
[----:B--2---:R2:W3:Y:S02]  /*2a3c0*/  SYNCS.PHASECHK.TRANS64.TRYWAIT P0, [R10+URZ+0x32440], R25 ;  /* 0x032440190a0075a7 */ /* 0x0044e4000800017f */
[----:B---3--:R-:W-:Y:S05]  /*2a3d0*/  @!P0 NANOSLEEP.SYNCS 0x989680 ;  /* 0x009896800000895d */ /* 0x008fea0003900000 */
[----:B------:R-:W3:Y:S02]  /*2a3e0*/  @!P0 SYNCS.PHASECHK.TRANS64 P0, [R10+URZ+0x32440], R25 ;  /* 0x032440190a0085a7 */ /* 0x000ee4000800007f */
[----:B---3--:R-:W-:Y:S05]  /*2a3f0*/  @!P0 BRA `(.L_x_11405) ;  /* 0xfffffffc00f08947 */ /* 0x008fea000383ffff */
[----:B------:R-:W-:Y:S05]  /*2a400*/  BRA `(.L_x_11505) ;  /* 0xffffffc400207947 */ /* 0x000fea000383ffff */
.L_x_11406:
        /* <DEDUP_REMOVED lines=8> */
.L_x_11507:
[----:B------:R-:W-:Y:S05]  /*2a490*/  BSYNC B1 ;  /* 0x0000000000017941 */ /* 0x000fea0003800000 */
.L_x_11506:
        /* <DEDUP_REMOVED lines=9> */
.L_x_11508:
[----:B------:R-:W-:Y:S02]  /*2a530*/  IMAD.MOV.U32 R13, RZ, RZ, R21 ;  /* 0x000000ffff0d7224 */ /* 0x000fe400078e0015 */
[----:B------:R-:W-:Y:S01]  /*2a540*/  IMAD.MOV.U32 R12, RZ, RZ, 0x1 ;  /* 0x00000001ff0c7424 */ /* 0x000fe200078e00ff */
[----:B------:R-:W-:-:S13]  /*2a550*/  IADD3 R2, P0, R14, R0, RZ ;  /* 0x000000000e027210 */ /* 0x000fda0007f1e0ff */
[----:B------:R-:W-:Y:S05]  /*2a560*/  WARPSYNC.COLLECTIVE R15, `(.L_x_11509) ;  /* 0x000000000f087348 */ /* 0x000fea0003c00000 */
[----:B------:R0:W1:Y:S02]  /*2a570*/  SHFL.IDX P6, R14, R13, R12, R11 ;  /* 0x0000000c0d0e7389 */ /* 0x00006400000c000b */
[----:B01----:R-:W-:Y:S01]  /*2a580*/  ENDCOLLECTIVE ;  /* 0x000000000000791b */ /* 0x003fe20003800000 */
.L_x_11509:
        /* <DEDUP_REMOVED lines=10> */
.L_x_11510:
[----:B------:R-:W-:Y:S02]  /*2a630*/  IMAD.MOV.U32 R13, RZ, RZ, R21 ;  /* 0x000000ffff0d7224 */ /* 0x000fe400078e0015 */
[----:B------:R-:W-:Y:S02]  /*2a640*/  IMAD.MOV.U32 R12, RZ, RZ, 0x2 ;  /* 0x00000002ff0c7424 */ /* 0x000fe400078e00ff */
[----:B------:R-:W-:-:S07]  /*2a650*/  IMAD.MOV.U32 R6, RZ, RZ, R14 ;  /* 0x000000ffff067224 */ /* 0x000fce00078e000e */
[----:B------:R-:W-:Y:S05]  /*2a660*/  WARPSYNC.COLLECTIVE R15, `(.L_x_11511) ;  /* 0x000000000f087348 */ /* 0x000fea0003c00000 */
[----:B------:R0:W1:Y:S02]  /*2a670*/  SHFL.IDX P6, R14, R13, R12, R11 ;  /* 0x0000000c0d0e7389 */ /* 0x00006400000c000b */
[----:B01----:R-:W-:Y:S01]  /*2a680*/  ENDCOLLECTIVE ;  /* 0x000000000000791b */ /* 0x003fe20003800000 */
.L_x_11511:
        /* <DEDUP_REMOVED lines=11> */
.L_x_11512:
[----:B------:R-:W-:Y:S02]  /*2a740*/  IMAD.MOV.U32 R13, RZ, RZ, R21 ;  /* 0x000000ffff0d7224 */ /* 0x000fe400078e0015 */
[----:B------:R-:W-:Y:S01]  /*2a750*/  IMAD.MOV.U32 R12, RZ, RZ, 0x3 ;  /* 0x00000003ff0c7424 */ /* 0x000fe200078e00ff */
[----:B------:R-:W-:-:S13]  /*2a760*/  IADD3 R2, P0, R14, R0, RZ ;  /* 0x000000000e027210 */ /* 0x000fda0007f1e0ff */
[----:B------:R-:W-:Y:S05]  /*2a770*/  WARPSYNC.COLLECTIVE R15, `(.L_x_11513) ;  /* 0x000000000f087348 */ /* 0x000fea0003c00000 */
[----:B------:R0:W1:Y:S02]  /*2a780*/  SHFL.IDX P6, R14, R13, R12, R11 ;  /* 0x0000000c0d0e7389 */ /* 0x00006400000c000b */
[----:B01----:R-:W-:Y:S01]  /*2a790*/  ENDCOLLECTIVE ;  /* 0x000000000000791b */ /* 0x003fe20003800000 */
.L_x_11513:
        /* <DEDUP_REMOVED lines=10> */
.L_x_11514:
[----:B------:R-:W-:Y:S02]  /*2a840*/  IMAD.MOV.U32 R13, RZ, RZ, R21 ;  /* 0x000000ffff0d7224 */ /* 0x000fe400078e0015 */
[----:B------:R-:W-:Y:S01]  /*2a850*/  IMAD.MOV.U32 R12, RZ, RZ, 0x4 ;  /* 0x00000004ff0c7424 */ /* 0x000fe200078e00ff */
[----:B------:R-:W-:-:S13]  /*2a860*/  IADD3 R2, P0, R14, R0, RZ ;  /* 0x000000000e027210 */ /* 0x000fda0007f1e0ff */
[----:B------:R-:W-:Y:S05]  /*2a870*/  WARPSYNC.COLLECTIVE R15, `(.L_x_11515) ;  /* 0x000000000f087348 */ /* 0x000fea0003c00000 */
[----:B------:R0:W1:Y:S02]  /*2a880*/  SHFL.IDX P6, R14, R13, R12, R11 ;  /* 0x0000000c0d0e7389 */ /* 0x00006400000c000b */
[----:B01----:R-:W-:Y:S01]  /*2a890*/  ENDCOLLECTIVE ;  /* 0x000000000000791b */ /* 0x003fe20003800000 */
.L_x_11515:
        /* <DEDUP_REMOVED lines=10> */
.L_x_11516:
[----:B------:R-:W-:Y:S02]  /*2a940*/  IMAD.MOV.U32 R13, RZ, RZ, R21 ;  /* 0x000000ffff0d7224 */ /* 0x000fe400078e0015 */
[----:B------:R-:W-:Y:S01]  /*2a950*/  IMAD.MOV.U32 R12, RZ, RZ, 0x5 ;  /* 0x00000005ff0c7424 */ /* 0x000fe200078e00ff */
[----:B------:R-:W-:-:S13]  /*2a960*/  IADD3 R2, P0, R14, R0, RZ ;  /* 0x000000000e027210 */ /* 0x000fda0007f1e0ff */
[----:B------:R-:W-:Y:S05]  /*2a970*/  WARPSYNC.COLLECTIVE R15, `(.L_x_11517) ;  /* 0x000000000f087348 */ /* 0x000fea0003c00000 */
[----:B------:R0:W1:Y:S02]  /*2a980*/  SHFL.IDX P6, R14, R13, R12, R11 ;  /* 0x0000000c0d0e7389 */ /* 0x00006400000c000b */
[----:B01----:R-:W-:Y:S01]  /*2a990*/  ENDCOLLECTIVE ;  /* 0x000000000000791b */ /* 0x003fe20003800000 */
.L_x_11517:
        /* <DEDUP_REMOVED lines=10> */
.L_x_11518:
[----:B------:R-:W-:Y:S05]  /*2aa40*/  BRA `(.L_x_11519) ;  /* 0xffffffc000607947 */ /* 0x000fea000383ffff */
.L_x_11411:
[----:B---3--:R3:W4:Y:S02]  /*2aa50*/  SYNCS.PHASECHK.TRANS64.TRYWAIT P0, [R10+URZ+0x32460], R25 ;  /* 0x032460190a0075a7 */ /* 0x008724000800017f */
[----:B----4-:R-:W-:Y:S05]  /*2aa60*/  @!P0 NANOSLEEP.SYNCS 0x989680 ;  /* 0x009896800000895d */ /* 0x010fea0003900000 */
[----:B------:R-:W4:Y:S02]  /*2aa70*/  @!P0 SYNCS.PHASECHK.TRANS64 P0, [R10+URZ+0x32460], R25 ;  /* 0x032460190a0085a7 */ /* 0x000f24000800007f */
[----:B----4-:R-:W-:Y:S05]  /*2aa80*/  @!P0 BRA `(.L_x_11411) ;  /* 0xfffffffc00f08947 */ /* 0x010fea000383ffff */
[----:B------:R-:W-:Y:S05]  /*2aa90*/  BRA `(.L_x_11520) ;  /* 0xffffffc000ac7947 */ /* 0x000fea000383ffff */
.L_x_11412:
        /* <DEDUP_REMOVED lines=8> */
.L_x_11522:
[----:B------:R-:W-:Y:S05]  /*2ab20*/  BSYNC B1 ;  /* 0x0000000000017941 */ /* 0x000fea0003800000 */
.L_x_11521:
        /* <DEDUP_REMOVED lines=9> */
.L_x_11523:
[----:B------:R-:W-:Y:S02]  /*2abc0*/  IMAD.MOV.U32 R13, RZ, RZ, R24 ;  /* 0x000000ffff0d7224 */ /* 0x000fe400078e0018 */
[----:B------:R-:W-:Y:S01]  /*2abd0*/  IMAD.MOV.U32 R12, RZ, RZ, 0x1 ;  /* 0x00000001ff0c7424 */ /* 0x000fe200078e00ff */
[----:B------:R-:W-:-:S13]  /*2abe0*/  IADD3 R2, P0, R14, R0, RZ ;  /* 0x000000000e027210 */ /* 0x000fda0007f1e0ff */
[----:B------:R-:W-:Y:S05]  /*2abf0*/  WARPSYNC.COLLECTIVE R15, `(.L_x_11524) ;  /* 0x000000000f087348 */ /* 0x000fea0003c00000 */
[----:B------:R0:W1:Y:S02]  /*2ac00*/  SHFL.IDX P6, R14, R13, R12, R11 ;  /* 0x0000000c0d0e7389 */ /* 0x00006400000c000b */
[----:B01----:R-:W-:Y:S01]  /*2ac10*/  ENDCOLLECTIVE ;  /* 0x000000000000791b */ /* 0x003fe20003800000 */
.L_x_11524:
        /* <DEDUP_REMOVED lines=13> */
.L_x_11525:
[----:B------:R-:W-:Y:S02]  /*2acf0*/  IMAD.MOV.U32 R13, RZ, RZ, R24 ;  /* 0x000000ffff0d7224 */ /* 0x000fe400078e0018 */
[----:B------:R-:W-:Y:S01]  /*2ad00*/  IMAD.MOV.U32 R12, RZ, RZ, 0x2 ;  /* 0x00000002ff0c7424 */ /* 0x000fe200078e00ff */
[----:B------:R-:W-:-:S13]  /*2ad10*/  IADD3 R2, P0, R14, R0, RZ ;  /* 0x000000000e027210 */ /* 0x000fda0007f1e0ff */
[----:B------:R-:W-:Y:S05]  /*2ad20*/  WARPSYNC.COLLECTIVE R15, `(.L_x_11526) ;  /* 0x000000000f087348 */ /* 0x000fea0003c00000 */
[----:B------:R0:W1:Y:S02]  /*2ad30*/  SHFL.IDX P6, R14, R13, R12, R11 ;  /* 0x0000000c0d0e7389 */ /* 0x00006400000c000b */
[----:B01----:R-:W-:Y:S01]  /*2ad40*/  ENDCOLLECTIVE ;  /* 0x000000000000791b */ /* 0x003fe20003800000 */
.L_x_11526:
        /* <DEDUP_REMOVED lines=13> */
.L_x_11527:
[----:B------:R-:W-:Y:S02]  /*2ae20*/  IMAD.MOV.U32 R13, RZ, RZ, R24 ;  /* 0x000000ffff0d7224 */ /* 0x000fe400078e0018 */
[----:B------:R-:W-:Y:S01]  /*2ae30*/  IMAD.MOV.U32 R12, RZ, RZ, 0x3 ;  /* 0x00000003ff0c7424 */ /* 0x000fe200078e00ff */
[----:B------:R-:W-:-:S13]  /*2ae40*/  IADD3 R2, P0, R14, R0, RZ ;  /* 0x000000000e027210 */ /* 0x000fda0007f1e0ff */
[----:B------:R-:W-:Y:S05]  /*2ae50*/  WARPSYNC.COLLECTIVE R15, `(.L_x_11528) ;  /* 0x000000000f087348 */ /* 0x000fea0003c00000 */
[----:B------:R0:W1:Y:S02]  /*2ae60*/  SHFL.IDX P6, R14, R13, R12, R11 ;  /* 0x0000000c0d0e7389 */ /* 0x00006400000c000b */
[----:B01----:R-:W-:Y:S01]  /*2ae70*/  ENDCOLLECTIVE ;  /* 0x000000000000791b */ /* 0x003fe20003800000 */
.L_x_11528:
        /* <DEDUP_REMOVED lines=13> */
.L_x_11529:
[----:B------:R-:W-:Y:S02]  /*2af50*/  IMAD.MOV.U32 R13, RZ, RZ, R24 ;  /* 0x000000ffff0d7224 */ /* 0x000fe400078e0018 */
[----:B------:R-:W-:Y:S01]  /*2af60*/  IMAD.MOV.U32 R12, RZ, RZ, 0x4 ;  /* 0x00000004ff0c7424 */ /* 0x000fe200078e00ff */
[----:B------:R-:W-:-:S13]  /*2af70*/  IADD3 R2, P0, R14, R0, RZ ;  /* 0x000000000e027210 */ /* 0x000fda0007f1e0ff */
[----:B------:R-:W-:Y:S05]  /*2af80*/  WARPSYNC.COLLECTIVE R15, `(.L_x_11530) ;  /* 0x000000000f087348 */ /* 0x000fea0003c00000 */
[----:B------:R0:W1:Y:S02]  /*2af90*/  SHFL.IDX P6, R14, R13, R12, R11 ;  /* 0x0000000c0d0e7389 */ /* 0x00006400000c000b */
[----:B01----:R-:W-:Y:S01]  /*2afa0*/  ENDCOLLECTIVE ;  /* 0x000000000000791b */ /* 0x003fe20003800000 */
.L_x_11530:
        /* <DEDUP_REMOVED lines=13> */
.L_x_11531:
[----:B------:R-:W-:Y:S02]  /*2b080*/  IMAD.MOV.U32 R13, RZ, RZ, R24 ;  /* 0x000000ffff0d7224 */ /* 0x000fe400078e0018 */
[----:B------:R-:W-:Y:S01]  /*2b090*/  IMAD.MOV.U32 R12, RZ, RZ, 0x5 ;  /* 0x00000005ff0c7424 */ /* 0x000fe200078e00ff */
[----:B------:R-:W-:-:S13]  /*2b0a0*/  IADD3 R2, P0, R14, R0, RZ ;  /* 0x000000000e027210 */ /* 0x000fda0007f1e0ff */
[----:B------:R-:W-:Y:S05]  /*2b0b0*/  WARPSYNC.COLLECTIVE R15, `(.L_x_11532) ;  /* 0x000000000f087348 */ /* 0x000fea0003c00000 */
[----:B------:R0:W1:Y:S02]  /*2b0c0*/  SHFL.IDX P6, R14, R13, R12, R11 ;  /* 0x0000000c0d0e7389 */ /* 0x00006400000c000b */
[----:B01----:R-:W-:Y:S01]  /*2b0d0*/  ENDCOLLECTIVE ;  /* 0x000000000000791b */ /* 0x003fe20003800000 */
.L_x_11532:
        /* <DEDUP_REMOVED lines=13> */
.L_x_11533:
[----:B------:R-:W-:Y:S05]  /*2b1b0*/  BRA `(.L_x_11534) ;  /* 0xffffffbc00f87947 */ /* 0x000fea000383ffff */
.L_x_11420:
        /* <DEDUP_REMOVED lines=8> */
.L_x_11536:
[----:B------:R-:W-:Y:S05]  /*2b240*/  BSYNC B0 ;  /* 0x0000000000007941 */ /* 0x000fea0003800000 */
.L_x_11535:
[----:B------:R-:W-:Y:S05]  /*2b250*/  BRA `(.L_x_11537) ;  /* 0xffffffc000c87947 */ /* 0x000fea000383ffff */
.L_x_11423:
[----:B0-----:R0:W1:Y:S02]  /*2b260*/  SYNCS.PHASECHK.TRANS64.TRYWAIT P0, [R7+URZ+0x32420], R0 ;  /* 0x03242000070075a7 */ /* 0x001064000800017f */
[----:B-1----:R-:W-:Y:S05]  /*2b270*/  @!P0 NANOSLEEP.SYNCS 0x989680 ;  /* 0x009896800000895d */ /* 0x002fea0003900000 */
[----:B------:R-:W1:Y:S02]  /*2b280*/  @!P0 SYNCS.PHASECHK.TRANS64 P0, [R7+URZ+0x32420], R0 ;  /* 0x03242000070085a7 */ /* 0x000e64000800007f */
[----:B-1----:R-:W-:Y:S05]  /*2b290*/  @!P0 BRA `(.L_x_11423) ;  /* 0xfffffffc00f08947 */ /* 0x002fea000383ffff */
[----:B------:R-:W-:Y:S05]  /*2b2a0*/  BRA `(.L_x_11538) ;  /* 0xffffffc400107947 */ /* 0x000fea000383ffff */
.L_x_11424:
        /* <DEDUP_REMOVED lines=8> */
[----:B0-23-5:R-:W-:Y:S05]  /*2b330*/  WARPSYNC.COLLECTIVE R15, `(.L_x_11540) ;  /* 0x000000000f087348 */ /* 0x02dfea0003c00000 */
[----:B------:R1:W4:Y:S02]  /*2b340*/  SHFL.IDX P6, R14, R13, R12, R11 ;  /* 0x0000000c0d0e7389 */ /* 0x00032400000c000b */
[----:B012345:R-:W-:Y:S01]  /*2b350*/  ENDCOLLECTIVE ;  /* 0x000000000000791b */ /* 0x03ffe20003800000 */
.L_x_11540:
[----:B------:R-:W-:Y:S05]  /*2b360*/  BSYNC B0 ;  /* 0x0000000000007941 */ /* 0x000fea0003800000 */
.L_x_11539:
[----:B------:R-:W-:Y:S05]  /*2b370*/  BRA `(.L_x_11541) ;  /* 0xffffffc000f87947 */ /* 0x000fea000383ffff */
.L_x_11427:
[----:B------:R-:W-:Y:S01]  /*2b380*/  BSSY B1, `(.L_x_11542) ;  /* 0x0000006000017945 */ /* 0x000fe20003800000 */
[----:B------:R-:W-:-:S07]  /*2b390*/  IMAD.MOV.U32 R15, RZ, RZ, -0x1 ;  /* 0xffffffffff0f7424 */ /* 0x000fce00078e00ff */
[----:B0-23-5:R-:W-:Y:S05]  /*2b3a0*/  WARPSYNC.COLLECTIVE R15, `(.L_x_11543) ;  /* 0x000000000f0c7348 */ /* 0x02dfea0003c00000 */
[----:B------:R-:W-:Y:S02]  /*2b3b0*/  ELECT P6, UR62, PT ;  /* 0x00000000003e782f */ /* 0x000fe400038c0000 */
[----:B------:R-:W-:Y:S01]  /*2b3c0*/  MOV R14, UR62 ;  /* 0x0000003e000e7c02 */ /* 0x000fe20008000f00 */
[----:B0-23-5:R-:W-:Y:S10]  /*2b3d0*/  ENDCOLLECTIVE ;  /* 0x000000000000791b */ /* 0x02dff40003800000 */
.L_x_11543:
[----:B------:R-:W-:Y:S05]  /*2b3e0*/  BSYNC B1 ;  /* 0x0000000000017941 */ /* 0x000fea0003800000 */
.L_x_11542:
[----:B------:R-:W-:Y:S05]  /*2b3f0*/  BRA `(.L_x_11544) ;  /* 0xffffffc000f07947 */ /* 0x000fea000383ffff */
.L_x_11429:
[----:B0-----:R0:W1:Y:S02]  /*2b400*/  SYNCS.PHASECHK.TRANS64.TRYWAIT P1, [R5+URZ+0x32440], R0 ;  /* 0x03244000050075a7 */ /* 0x001064000802017f */
[----:B-1----:R-:W-:Y:S05]  /*2b410*/  @!P1 NANOSLEEP.SYNCS 0x989680 ;  /* 0x009896800000995d */ /* 0x002fea0003900000 */
[----:B------:R-:W1:Y:S02]  /*2b420*/  @!P1 SYNCS.PHASECHK.TRANS64 P1, [R5+URZ+0x32440], R0 ;  /* 0x03244000050095a7 */ /* 0x000e64000802007f */
[----:B-1----:R-:W-:Y:S05]  /*2b430*/  @!P1 BRA `(.L_x_11429) ;  /* 0xfffffffc00f09947 */ /* 0x002fea000383ffff */
[----:B------:R-:W-:Y:S05]  /*2b440*/  BRA `(.L_x_11545) ;  /* 0xffffffc400187947 */ /* 0x000fea000383ffff */
.L_x_11431:
[----:B-1----:R1:W4:Y:S02]  /*2b450*/  SYNCS.PHASECHK.TRANS64.TRYWAIT P1, [R3+URZ+0x32440], R2 ;  /* 0x03244002030075a7 */ /* 0x002324000802017f */
[----:B----4-:R-:W-:Y:S05]  /*2b460*/  @!P1 NANOSLEEP.SYNCS 0x989680 ;  /* 0x009896800000995d */ /* 0x010fea0003900000 */
[----:B------:R-:W4:Y:S02]  /*2b470*/  @!P1 SYNCS.PHASECHK.TRANS64 P1, [R3+URZ+0x32440], R2 ;  /* 0x03244002030095a7 */ /* 0x000f24000802007f */
[----:B----4-:R-:W-:Y:S05]  /*2b480*/  @!P1 BRA `(.L_x_11431) ;  /* 0xfffffffc00f09947 */ /* 0x010fea000383ffff */
[----:B------:R-:W-:Y:S05]  /*2b490*/  BRA `(.L_x_11546) ;  /* 0xffffffc400247947 */ /* 0x000fea000383ffff */
.L_x_11433:
[----:B----4-:R4:W0:Y:S02]  /*2b4a0*/  SYNCS.PHASECHK.TRANS64.TRYWAIT P1, [R5+URZ+0x32460], R0 ;  /* 0x03246000050075a7 */ /* 0x010824000802017f */
[----:B0-----:R-:W-:Y:S05]  /*2b4b0*/  @!P1 NANOSLEEP.SYNCS 0x989680 ;  /* 0x009896800000995d */ /* 0x001fea0003900000 */
[----:B------:R-:W0:Y:S02]  /*2b4c0*/  @!P1 SYNCS.PHASECHK.TRANS64 P1, [R5+URZ+0x32460], R0 ;  /* 0x03246000050095a7 */ /* 0x000e24000802007f */
[----:B0-----:R-:W-:Y:S05]  /*2b4d0*/  @!P1 BRA `(.L_x_11433) ;  /* 0xfffffffc00f09947 */ /* 0x001fea000383ffff */
[----:B------:R-:W-:Y:S05]  /*2b4e0*/  BRA `(.L_x_11547) ;  /* 0xffffffc400207947 */ /* 0x000fea000383ffff */
        .type           $_ZN7cutlass13device_kernelIN5flash11enable_sm90INS1_16FlashAttnFwdSm90INS1_25CollectiveMainloopFwdSm90ILi2EN4cute5tupleIJNS5_1CILi1EEES8_S8_EEENS6_IJNS7_ILi128EEENS7_ILi96EEENS7_ILi64EEEEEELi256ENS_6half_tEfNS_4arch4Sm90ELb0ELb1ELb1ELb0ELb1ELb0ELb1ELb1ELb0ELb1ELb0ELb0EEENS1_21CollectiveEpilogueFwdINS6_IJSA_NS7_ILi256EEESB_EEES9_SE_SG_Li256ELb0ELb1ELb0ELb0EEENS1_30DynamicPersistentTileSchedulerILi256ELi128ELb0ELb1ELb1EEEEEEEEEvNT_6ParamsE$_ZZN5flash25CollectiveMainloopFwdSm90ILi2EN4cute5tupleIJNS1_1CILi1EEES4_S4_EEENS2_IJNS3_ILi128EEENS3_ILi96EEENS3_ILi64EEEEEELi256EN7cutlass6half_tEfNSA_4arch4Sm90ELb0ELb1ELb1ELb0ELb1ELb0ELb1ELb1ELb0ELb1ELb0ELb0EE3mmaINS_16FlashAttnFwdSm90ISE_NS_21CollectiveEpilogueFwdINS2_IJS6_NS3_ILi256EEES7_EEES5_SB_SD_Li256ELb0ELb1ELb0ELb0EEENS_30DynamicPersistentTileSchedulerILi256ELi128ELb0ELb1ELb1EEEE13SharedStorageENS1_6TensorINS1_11ArrayEngineIfLm128EEENS1_6LayoutINS2_IJNS2_IJNS3_ILi2EEEST_NS3_ILi32EEEEEES4_S4_EEENS2_IJNS2_IJS4_ST_NS3_ILi4EEEEEENS3_ILi0EEESZ_EEEEEEENS_7SoftmaxILi2ELi0EEEEEbRKNSE_6ParamsENSA_13PipelineAsyncILi2EEES19_RNSA_13PipelineStateILj2EEERT0_RT1_iRiRKNS_16SeqlenInfoQKNewKILb0ELb0EEENS2_IJiiiiEEERT_ENKUliT_T0_T1_E_clIZSF_ISO_S12_S14_EbS17_S19_S19_S1C_S1E_S1G_iS1H_S1L_S1M_S1O_EUlRS1P_iE1_NS3_ILb0EEENS3_ILb1EEEEEDaiS1P_S1Q_S1R_,@function
        .size           $_ZN7cutlass13device_kernelIN5flash11enable_sm90INS1_16FlashAttnFwdSm90INS1_25CollectiveMainloopFwdSm90ILi2EN4cute5tupleIJNS5_1CILi1EEES8_S8_EEENS6_IJNS7_ILi128EEENS7_ILi96EEENS7_ILi64EEEEEELi256ENS_6half_tEfNS_4arch4Sm90ELb0ELb1ELb1ELb0ELb1ELb0ELb1ELb1ELb0ELb1ELb0ELb0EEENS1_21CollectiveEpilogueFwdINS6_IJSA_NS7_ILi256EEESB_EEES9_SE_SG_Li256ELb0ELb1ELb0ELb0EEENS1_30DynamicPersistentTileSchedulerILi256ELi128ELb0ELb1ELb1EEEEEEEEEvNT_6ParamsE$_ZZN5flash25CollectiveMainloopFwdSm90ILi2EN4cute5tupleIJNS1_1CILi1EEES4_S4_EEENS2_IJNS3_ILi128EEENS3_ILi96EEENS3_ILi64EEEEEELi256EN7cutlass6half_tEfNSA_4arch4Sm90ELb0ELb1ELb1ELb0ELb1ELb0ELb1ELb1ELb0ELb1ELb0ELb0EE3mmaINS_16FlashAttnFwdSm90ISE_NS_21CollectiveEpilogueFwdINS2_IJS6_NS3_ILi256EEES7_EEES5_SB_SD_Li256ELb0ELb1ELb0ELb0EEENS_30DynamicPersistentTileSchedulerILi256ELi128ELb0ELb1ELb1EEEE13SharedStorageENS1_6TensorINS1_11ArrayEngineIfLm128EEENS1_6LayoutINS2_IJNS2_IJNS3_ILi2EEEST_NS3_ILi32EEEEEES4_S4_EEENS2_IJNS2_IJS4_ST_NS3_ILi4EEEEEENS3_ILi0EEESZ_EEEEEEENS_7SoftmaxILi2ELi0EEEEEbRKNSE_6ParamsENSA_13PipelineAsyncILi2EEES19_RNSA_13PipelineStateILj2EEERT0_RT1_iRiRKNS_16SeqlenInfoQKNewKILb0ELb0EEENS2_IJiiiiEEERT_ENKUliT_T0_T1_E_clIZSF_ISO_S12_S14_EbS17_S19_S19_S1C_S1E_S1G_iS1H_S1L_S1M_S1O_EUlRS1P_iE1_NS3_ILb0EEENS3_ILb1EEEEEDaiS1P_S1Q_S1R_,(.L_x_15670 - $_ZN7cutlass13device_kernelIN5flash11enable_sm90INS1_16FlashAttnFwdSm90INS1_25CollectiveMainloopFwdSm90ILi2EN4cute5tupleIJNS5_1CILi1EEES8_S8_EEENS6_IJNS7_ILi128EEENS7_ILi96EEENS7_ILi64EEEEEELi256ENS_6half_tEfNS_4arch4Sm90ELb0ELb1ELb1ELb0ELb1ELb0ELb1ELb1ELb0ELb1ELb0ELb0EEENS1_21CollectiveEpilogueFwdINS6_IJSA_NS7_ILi256EEESB_EEES9_SE_SG_Li256ELb0ELb1ELb0ELb0EEENS1_30DynamicPersistentTileSchedulerILi256ELi128ELb0ELb1ELb1EEEEEEEEEvNT_6ParamsE$_ZZN5flash25CollectiveMainloopFwdSm90ILi2EN4cute5tupleIJNS1_1CILi1EEES4_S4_EEENS2_IJNS3_ILi128EEENS3_ILi96EEENS3_ILi64EEEEEELi256EN7cutlass6half_tEfNSA_4arch4Sm90ELb0ELb1ELb1ELb0ELb1ELb0ELb1ELb1ELb0ELb1ELb0ELb0EE3mmaINS_16FlashAttnFwdSm90ISE_NS_21CollectiveEpilogueFwdINS2_IJS6_NS3_ILi256EEES7_EEES5_SB_SD_Li256ELb0ELb1ELb0ELb0EEENS_30DynamicPersistentTileSchedulerILi256ELi128ELb0ELb1ELb1EEEE13SharedStorageENS1_6TensorINS1_11ArrayEngineIfLm128EEENS1_6LayoutINS2_IJNS2_IJNS3_ILi2EEEST_NS3_ILi32EEEEEES4_S4_EEENS2_IJNS2_IJS4_ST_NS3_ILi4EEEEEENS3_ILi0EEESZ_EEEEEEENS_7SoftmaxILi2ELi0EEEEEbRKNSE_6ParamsENSA_13PipelineAsyncILi2EEES19_RNSA_13PipelineStateILj2EEERT0_RT1_iRiRKNS_16SeqlenInfoQKNewKILb0ELb0EEENS2_IJiiiiEEERT_ENKUliT_T0_T1_E_clIZSF_ISO_S12_S14_EbS17_S19_S19_S1C_S1E_S1G_iS1H_S1L_S1M_S1O_EUlRS1P_iE1_NS3_ILb0EEENS3_ILb1EEEEEDaiS1P_S1Q_S1R_)
$_ZN7cutlass13device_kernelIN5flash11enable_sm90INS1_16FlashAttnFwdSm90INS1_25CollectiveMainloopFwdSm90ILi2EN4cute5tupleIJNS5_1CILi1EEES8_S8_EEENS6_IJNS7_ILi128EEENS7_ILi96EEENS7_ILi64EEEEEELi256ENS_6half_tEfNS_4arch4Sm90ELb0ELb1ELb1ELb0ELb1ELb0ELb1ELb1ELb0ELb1ELb0ELb0EEENS1_21CollectiveEpilogueFwdINS6_IJSA_NS7_ILi256EEESB_EEES9_SE_SG_Li256ELb0ELb1ELb0ELb0EEENS1_30DynamicPersistentTileSchedulerILi256ELi128ELb0ELb1ELb1EEEEEEEEEvNT_6ParamsE$_ZZN5flash25CollectiveMainloopFwdSm90ILi2EN4cute5tupleIJNS1_1CILi1EEES4_S4_EEENS2_IJNS3_ILi128EEENS3_ILi96EEENS3_ILi64EEEEEELi256EN7cutlass6half_tEfNSA_4arch4Sm90ELb0ELb1ELb1ELb0ELb1ELb0ELb1ELb1ELb0ELb1ELb0ELb0EE3mmaINS_16FlashAttnFwdSm90ISE_NS_21CollectiveEpilogueFwdINS2_IJS6_NS3_ILi256EEES7_EEES5_SB_SD_Li256ELb0ELb1ELb0ELb0EEENS_30DynamicPersistentTileSchedulerILi256ELi128ELb0ELb1ELb1EEEE13SharedStorageENS1_6TensorINS1_11ArrayEngineIfLm128EEENS1_6LayoutINS2_IJNS2_IJNS3_ILi2EEEST_NS3_ILi32EEEEEES4_S4_EEENS2_IJNS2_IJS4_ST_NS3_ILi4EEEEEENS3_ILi0EEESZ_EEEEEEENS_7SoftmaxILi2ELi0EEEEEbRKNSE_6ParamsENSA_13PipelineAsyncILi2EEES19_RNSA_13PipelineStateILj2EEERT0_RT1_iRiRKNS_16SeqlenInfoQKNewKILb0ELb0EEENS2_IJiiiiEEERT_ENKUliT_T0_T1_E_clIZSF_ISO_S12_S14_EbS17_S19_S19_S1C_S1E_S1G_iS1H_S1L_S1M_S1O_EUlRS1P_iE1_NS3_ILb0EEENS3_ILb1EEEEEDaiS1P_S1Q_S1R_:
        /* <DEDUP_REMOVED lines=46> */
.L_x_11549:
[----:B------:R-:W-:Y:S05]  /*2b7d0*/  BSYNC B2 ;  /* 0x0000000000027941 */ /* 0x000fea0003800000 */
.L_x_11548:
        /* <DEDUP_REMOVED lines=17> */
.L_x_11551:
[----:B------:R-:W-:Y:S05]  /*2b8f0*/  BSYNC B2 ;  /* 0x0000000000027941 */ /* 0x000fea0003800000 */
.L_x_11550:
        /* <DEDUP_REMOVED lines=10> */
.L_x_11553:
[----:B------:R-:W-:Y:S05]  /*2b9a0*/  BSYNC B2 ;  /* 0x0000000000027941 */ /* 0x000fea0003800000 */
.L_x_11552:
        /* <DEDUP_REMOVED lines=92> */
.L_x_11556:
[----:B------:R-:W-:Y:S05]  /*2bf70*/  BSYNC B2 ;  /* 0x0000000000027941 */ /* 0x000fea0003800000 */
.L_x_11555:
        /* <DEDUP_REMOVED lines=17> */
.L_x_11558:
[----:B------:R-:W-:Y:S05]  /*2c090*/  BSYNC B2 ;  /* 0x0000000000027941 */ /* 0x000fea0003800000 */
.L_x_11557:
        /* <DEDUP_REMOVED lines=10> */
.L_x_11560:
[----:B------:R-:W-:Y:S05]  /*2c140*/  BSYNC B2 ;  /* 0x0000000000027941 */ /* 0x000fea0003800000 */
.L_x_11559:
[----:B------:R-:W2:Y:S04]  /*2c150*/  LDL.64 R14, [R0] ;  /* 0x00000000000e7983 */ /* 0x000ea80000100a00 */
[----:B------:R-:W3:Y:S04]  /*2c160*/  LDL.64 R12, [R0+0x58] ;  /* 0x00005800000c7983 */ /* 0x000ee80000100a00 */
[----:B------:R-:W4:Y:S04]  /*2c170*/  LDL.64 R2, [R0+0x48] ;  /* 0x0000480000027983 */ /* 0x000f280000100a00 */
[----:B0----5:R-:W4:Y:S01]  /*2c180*/  LDL.64 R8, [R0+0x50] ;  /* 0x0000500000087983 */ /* 0x021f220000100a00 */
[----:B------:R-:W-:-:S02]  /*2c190*/  R2UR UR6, R4 ;  /* 0x00000000040672ca */ /* 0x000fc400000e0000 */
[C---:B------:R-:W-:Y:S02]  /*2c1a0*/  R2UR UR7, R5.reuse ;  /* 0x00000000050772ca */ /* 0x040fe400000e0000 */
[----:B------:R-:W-:Y:S02]  /*2c1b0*/  R2UR UR4, R4 ;  /* 0x00000000040472ca */ /* 0x000fe400000e0000 */
[----:B------:R-:W-:-:S09]  /*2c1c0*/  R2UR UR5, R5 ;  /* 0x00000000050572ca */ /* 0x000fd200000e0000 */
[----:B--2---:R-:W2:Y:S04]  /*2c1d0*/  LD.E R15, desc[UR6][R14.64] ;  /* 0x000000060e0f7980 */ /* 0x004ea8000c101900 */
[----:B---3--:R-:W2:Y:S01]  /*2c1e0*/  LD.E.64 R6, desc[UR4][R12.64] ;  /* 0x000000040c067980 */ /* 0x008ea2000c101b00 */
[----:B------:R-:W-:Y:S05]  /*2c1f0*/  WARPSYNC.ALL ;  /* 0x0000000000007948 */ /* 0x000fea0003800000 */
[----:B------:R-:W-:-:S02]  /*2c200*/  R2UR UR6, R4 ;  /* 0x00000000040672ca */ /* 0x000fc400000e0000 */
[C---:B------:R-:W-:Y:S02]  /*2c210*/  R2UR UR7, R5.reuse ;  /* 0x00000000050772ca */ /* 0x040fe400000e0000 */
[----:B------:R-:W-:Y:S02]  /*2c220*/  R2UR UR4, R4 ;  /* 0x00000000040472ca */ /* 0x000fe400000e0000 */
[----:B------:R-:W-:-:S09]  /*2c230*/  R2UR UR5, R5 ;  /* 0x00000000050572ca */ /* 0x000fd200000e0000 */
[----:B----4-:R-:W3:Y:S04]  /*2c240*/  LD.E R11, desc[UR6][R2.64] ;  /* 0x00000006020b7980 */ /* 0x010ee8000c101900 */
[----:B------:R-:W4:Y:S01]  /*2c250*/  LD.E.64 R18, desc[UR4][R8.64] ;  /* 0x0000000408127980 */ /* 0x000f22000c101b00 */
        /* <DEDUP_REMOVED lines=12> */
[----:B------:R-:W-:Y:S03]  /*2c320*/  HGMMA.64x96x16.F32 R24, gdesc[UR4], R24, UP0, gsb0 ;  /* 0x01600000041879f0 */ /* 0x000fe6000b800818 */
        /* <DEDUP_REMOVED lines=258> */
.L_x_11563:
[----:B------:R-:W-:Y:S05]  /*2d350*/  BSYNC B2 ;  /* 0x0000000000027941 */ /* 0x000fea0003800000 */
.L_x_11562:
        /* <DEDUP_REMOVED lines=12> */
[----:B------:R-:W2:Y:S04]  /*2d420*/  LDL.64 R2, [R0+0x68] ;  /* 0x0000680000027983 */ /* 0x000ea80000100a00 */
[----:B------:R-:W4:Y:S04]  /*2d430*/  LD.E R79, desc[UR4][R22.64] ;  /* 0x00000004164f7980 */ /* 0x000f28000c101900 */
[----:B0-----:R-:W3:Y:S04]  /*2d440*/  LD.E R7, desc[UR4][R22.64+0x24] ;  /* 0x0000240416077980 */ /* 0x001ee8000c101900 */
[----:B--2---:R-:W2:Y:S01]  /*2d450*/  LD.E.64 R2, desc[UR4][R2.64] ;  /* 0x0000000402027980 */ /* 0x004ea2000c101b00 */
[----:B---3--:R-:W-:-:S13]  /*2d460*/  ISETP.NE.AND P0, PT, R7, 0x1, PT ;  /* 0x000000010700780c */ /* 0x008fda0003f05270 */
[C---:B------:R-:W-:Y:S02]  /*2d470*/  @P0 R2UR UR6, R4.reuse ;  /* 0x00000000040602ca */ /* 0x040fe400000e0000 */
[C---:B------:R-:W-:Y:S02]  /*2d480*/  @P0 R2UR UR7, R5.reuse ;  /* 0x00000000050702ca */ /* 0x040fe400000e0000 */
[C---:B------:R-:W-:Y:S02]  /*2d490*/  R2UR UR14, R4.reuse ;  /* 0x00000000040e72ca */ /* 0x040fe400000e0000 */
[----:B------:R-:W-:Y:S02]  /*2d4a0*/  R2UR UR15, R5 ;  /* 0x00000000050f72ca */ /* 0x000fe400000e0000 */
[----:B------:R-:W-:-:S07]  /*2d4b0*/  R2UR UR10, R4 ;  /* 0x00000000040a72ca */ /* 0x000fce00000e0000 */
[----:B------:R-:W3:Y:S01]  /*2d4c0*/  @P0 LD.E R82, desc[UR6][R22.64+0x2c] ;  /* 0x00002c0616520980 */ /* 0x000ee2000c101900 */
        /* <DEDUP_REMOVED lines=8> */
[----:B------:R-:W3:Y:S04]  /*2d550*/  LD.E R8, desc[UR6][R22.64+0x4] ;  /* 0x0000040616087980 */ /* 0x000ee8000c101900 */
[----:B------:R-:W3:Y:S04]  /*2d560*/  LD.E R20, desc[UR10][R22.64+0xc] ;  /* 0x00000c0a16147980 */ /* 0x000ee8000c101900 */
[----:B------:R-:W3:Y:S04]  /*2d570*/  LD.E R19, desc[UR8][R22.64+0x10] ;  /* 0x0000100816137980 */ /* 0x000ee8000c101900 */
[----:B------:R-:W3:Y:S04]  /*2d580*/  LD.E R21, desc[UR12][R22.64+0x14] ;  /* 0x0000140c16157980 */ /* 0x000ee8000c101900 */
[----:B--2---:R0:W2:Y:S02]  /*2d590*/  LD.E R18, desc[UR4][R2.64] ;  /* 0x0000000402127980 */ /* 0x0040a4000c101900 */
        /* <DEDUP_REMOVED lines=11> */
[-C--:B--2---:R-:W-:Y:S01]  /*2d650*/  FMUL.FTZ R14, R34, R18.reuse ;  /* 0x00000012220e7220 */ /* 0x084fe20000410000 */
[----:B------:R-:W-:Y:S01]  /*2d660*/  SHF.R.S32.HI R34, RZ, 0x1f, R79 ;  /* 0x0000001fff227819 */ /* 0x000fe2000001144f */
        /* <DEDUP_REMOVED lines=17> */
[----:B------:R-:W-:Y:S01]  /*2d780*/  LEA.HI R46, R34, R79, RZ, 0x2 ;  /* 0x0000004f222e7211 */ /* 0x000fe200078f10ff */
[----:B0-----:R-:W-:Y:S01]  /*2d790*/  FMUL.FTZ R2, R26, R18 ;  /* 0x000000121a027220 */ /* 0x001fe20000410000 */
[----:B------:R-:W-:Y:S01]  /*2d7a0*/  LEA.HI R47, R41, R40, RZ, 0x2 ;  /* 0x00000028292f7211 */ /* 0x000fe200078f10ff */
[-C--:B------:R-:W-:Y:S01]  /*2d7b0*/  FMUL.FTZ R11, R27, R18.reuse ;  /* 0x000000121b0b7220 */ /* 0x080fe20000410000 */
[-C--:B------:R-:W-:Y:S01]  /*2d7c0*/  FMUL.FTZ R26, R42, R18.reuse ;  /* 0x000000122a1a7220 */ /* 0x080fe20000410000 */
[-C--:B------:R-:W-:Y:S01]  /*2d7d0*/  FMUL.FTZ R27, R43, R18.reuse ;  /* 0x000000122b1b7220 */ /* 0x080fe20000410000 */
[-C--:B------:R-:W-:Y:S01]  /*2d7e0*/  FMUL.FTZ R43, R48, R18.reuse ;  /* 0x00000012302b7220 */ /* 0x080fe20000410000 */
[----:B------:R-:W-:Y:S01]  /*2d7f0*/  FMUL.FTZ R42, R49, R18 ;  /* 0x00000012312a7220 */ /* 0x000fe20000410000 */
[----:B------:R-:W-:-:S02]  /*2d800*/  LOP3.LUT R46, R46, 0xfffffffc, RZ, 0xc0, !PT ;  /* 0xfffffffc2e2e7812 */ /* 0x000fc400078ec0ff */
[--C-:B------:R-:W-:Y:S02]  /*2d810*/  SHF.R.S32.HI R48, RZ, 0x2, R47.reuse ;  /* 0x00000002ff307819 */ /* 0x100fe4000001142f */
[----:B------:R-:W-:Y:S01]  /*2d820*/  SHF.R.S32.HI R49, RZ, 0x1f, R47 ;  /* 0x0000001fff317819 */ /* 0x000fe2000001142f */
[----:B------:R-:W-:Y:S01]  /*2d830*/  IMAD.IADD R79, R79, 0x1, -R46 ;  /* 0x000000014f4f7824 */ /* 0x000fe200078e0a2e */
[----:B------:R-:W-:Y:S02]  /*2d840*/  SHF.R.S32.HI R46, RZ, 0x7, R39 ;  /* 0x00000007ff2e7819 */ /* 0x000fe40000011427 */
[----:B------:R-:W-:Y:S02]  /*2d850*/  LEA.HI R49, R49, R48, RZ, 0x3 ;  /* 0x0000003031317211 */ /* 0x000fe400078f18ff */
[----:B------:R-:W-:Y:S02]  /*2d860*/  LEA.HI R41, R41, R40, RZ, 0x5 ;  /* 0x0000002829297211 */ /* 0x000fe400078f28ff */
[----:B------:R-:W-:-:S02]  /*2d870*/  LOP3.LUT R49, R49, 0xfffffff8, RZ, 0xc0, !PT ;  /* 0xfffffff831317812 */ /* 0x000fc400078ec0ff */
[----:B------:R-:W-:Y:S02]  /*2d880*/  LEA.HI R39, R39, R46, RZ, 0x1 ;  /* 0x0000002e27277211 */ /* 0x000fe400078f08ff */
[----:B------:R-:W-:Y:S01]  /*2d890*/  SHF.R.S32.HI R41, RZ, 0x5, R41 ;  /* 0x00000005ff297819 */ /* 0x000fe20000011429 */
[----:B------:R-:W-:Y:S01]  /*2d8a0*/  IMAD.IADD R49, R48, 0x1, -R49 ;  /* 0x0000000130317824 */ /* 0x000fe200078e0a31 */
[----:B------:R-:W-:Y:S02]  /*2d8b0*/  LOP3.LUT R39, R39, 0x3fffffe, RZ, 0xc0, !PT ;  /* 0x03fffffe27277812 */ /* 0x000fe400078ec0ff */
[----:B------:R-:W-:Y:S01]  /*2d8c0*/  LEA.HI R48, R79, R79, RZ, 0x1 ;  /* 0x0000004f4f307211 */ /* 0x000fe200078f08ff */
[----:B---3--:R-:W-:Y:S02]  /*2d8d0*/  IMAD R80, R80, 0x8, R41 ;  /* 0x0000000850507824 */ /* 0x008fe400078e0229 */
[----:B------:R-:W-:Y:S01]  /*2d8e0*/  IMAD.IADD R39, R46, 0x1, -R39 ;  /* 0x000000012e277824 */ /* 0x000fe200078e0a27 */
[----:B------:R-:W-:Y:S01]  /*2d8f0*/  LOP3.LUT R48, R48, 0x1ffffffe, RZ, 0xc0, !PT ;  /* 0x1ffffffe30307812 */ /* 0x000fe200078ec0ff */
[----:B------:R-:W-:-:S02]  /*2d900*/  IMAD.U32 R46, R80, 0x10, R49 ;  /* 0x00000010502e7824 */ /* 0x000fc400078e0031 */
[----:B------:R-:W-:Y:S02]  /*2d910*/  FMUL.FTZ R52, R52, R18 ;  /* 0x0000001234347220 */ /* 0x000fe40000410000 */
[----:B------:R-:W-:Y:S02]  /*2d920*/  IMAD.IADD R48, R79, 0x1, -R48 ;  /* 0x000000014f307824 */ /* 0x000fe400078e0a30 */
[----:B------:R-:W-:Y:S01]  /*2d930*/  IMAD R39, R39, 0x40, R46 ;  /* 0x0000004027277824 */ /* 0x000fe200078e022e */
[----:B------:R0:W1:Y:S03]  /*2d940*/  MUFU.TANH R83, R52 ;  /* 0x0000003400537308 */ /* 0x0000660000002400 */
[----:B0-----:R-:W-:-:S04]  /*2d950*/  IMAD R52, R48, 0x8, R39 ;  /* 0x0000000830347824 */ /* 0x001fc800078e0227 */
[----:B------:R-:W-:-:S05]  /*2d960*/  @P0 IMAD.HI.U32 R81, R52, R81, RZ ;  /* 0x0000005134510227 */ /* 0x000fca00078e00ff */
[----:B------:R-:W-:Y:S01]  /*2d970*/  @P0 SHF.R.U32.HI R52, RZ, R82, R81 ;  /* 0x00000052ff340219 */ /* 0x000fe20000011651 */
[-C--:B------:R-:W-:Y:S01]  /*2d980*/  FMUL.FTZ R61, R61, R18.reuse ;  /* 0x000000123d3d7220 */ /* 0x080fe20000410000 */
[----:B------:R-:W-:Y:S01]  /*2d990*/  LOP3.LUT R47, R47, 0x7ffffffc, RZ, 0xc0, !PT ;  /* 0x7ffffffc2f2f7812 */ /* 0x000fe200078ec0ff */
[-C--:B------:R-:W-:Y:S02]  /*2d9a0*/  FMUL.FTZ R64, R64, R18.reuse ;  /* 0x0000001240407220 */ /* 0x080fe40000410000 */
[----:B------:R-:W0:Y:S01]  /*2d9b0*/  SHFL.IDX PT, R46, R52, RZ, 0x1c1f ;  /* 0x001c1fff342e7589 */ /* 0x000e2200000e0000 */
[----:B------:R-:W-:Y:S02]  /*2d9c0*/  IMAD.MOV.U32 R39, RZ, RZ, -0x60 ;  /* 0xffffffa0ff277424 */ /* 0x000fe400078e00ff */
[-C--:B------:R-:W-:Y:S01]  /*2d9d0*/  FMUL.FTZ R75, R33, R18.reuse ;  /* 0x00000012214b7220 */ /* 0x080fe20000410000 */
[-C--:B------:R-:W-:Y:S01]  /*2d9e0*/  FMUL.FTZ R77, R55, R18.reuse ;  /* 0x00000012374d7220 */ /* 0x080fe20000410000 */
[-C--:B------:R-:W-:Y:S01]  /*2d9f0*/  FMUL.FTZ R78, R58, R18.reuse ;  /* 0x000000123a4e7220 */ /* 0x080fe20000410000 */
[-C--:B------:R-:W-:Y:S01]  /*2da00*/  FMUL.FTZ R74, R32, R18.reuse ;  /* 0x00000012204a7220 */ /* 0x080fe20000410000 */
[----:B------:R2:W3:Y:S01]  /*2da10*/  MUFU.TANH R55, R61 ;  /* 0x0000003d00377308 */ /* 0x0004e20000002400 */
[-C--:B------:R-:W-:Y:S01]  /*2da20*/  FMUL.FTZ R33, R62, R18.reuse ;  /* 0x000000123e217220 */ /* 0x080fe20000410000 */
[----:B------:R-:W-:Y:S01]  /*2da30*/  FMUL.FTZ R34, R63, R18 ;  /* 0x000000123f227220 */ /* 0x000fe20000410000 */
[----:B------:R-:W-:-:S02]  /*2da40*/  IMAD.IADD R47, R40, 0x1, -R47 ;  /* 0x00000001282f7824 */ /* 0x000fc400078e0a2f */
        /* <DEDUP_REMOVED lines=18> */
[----:B------:R-:W-:-:S02]  /*2db70*/  IMAD R40, R10, R39, 0x1 ;  /* 0x000000010a287424 */ /* 0x000fc400078e0227 */
[-C--:B----4-:R-:W-:Y:S01]  /*2db80*/  FMUL.FTZ R64, R71, R18.reuse ;  /* 0x0000001247407220 */ /* 0x090fe20000410000 */
[----:B------:R-:W2:Y:S01]  /*2db90*/  MUFU.TANH R9, R9 ;  /* 0x0000000900097308 */ /* 0x000ea20000002400 */
[----:B------:R-:W-:Y:S02]  /*2dba0*/  IMAD R40, R47, -0x2, R40 ;  /* 0xfffffffe2f287824 */ /* 0x000fe400078e0228 */
[----:B------:R-:W-:Y:S01]  /*2dbb0*/  FMUL.FTZ R53, R53, R18 ;  /* 0x0000001235357220 */ /* 0x000fe20000410000 */
[----:B------:R-:W-:-:S04]  /*2dbc0*/  LOP3.LUT R39, RZ, R20, RZ, 0x33, !PT ;  /* 0x00000014ff277212 */ /* 0x000fc800078e33ff */
[----:B------:R-:W4:Y:S01]  /*2dbd0*/  MUFU.TANH R72, R72 ;  /* 0x0000004800487308 */ /* 0x000f220000002400 */
        /* <DEDUP_REMOVED lines=42> */
[----:B------:R-:W1:Y:S01]  /*2de80*/  MUFU.TANH R64, R64 ;  /* 0x0000004000407308 */ /* 0x000e620000002400 */
[----:B------:R-:W-:-:S02]  /*2de90*/  IMAD.IADD R59, R18, 0x1, R19 ;  /* 0x00000001123b7824 */ /* 0x000fc400078e0213 */
[----:B------:R-:W-:Y:S02]  /*2dea0*/  IMAD.IADD R67, R18, 0x1, R39 ;  /* 0x0000000112437824 */ /* 0x000fe400078e0227 */
[----:B------:R-:W-:Y:S02]  /*2deb0*/  IMAD R70, R10, -0x60, R21 ;  /* 0xffffffa00a467824 */ /* 0x000fe400078e0215 */
[----:B------:R-:W-:Y:S01]  /*2dec0*/  VIADD R71, R40, 0xffffffff ;  /* 0xffffffff28477836 */ /* 0x000fe20000000000 */
        /* <DEDUP_REMOVED lines=20> */
.L_x_11569:
[----:B------:R-:W-:Y:S05]  /*2e010*/  BSYNC B4 ;  /* 0x0000000000047941 */ /* 0x000fea0003800000 */
.L_x_11568:
[----:B------:R-:W-:Y:S01]  /*2e020*/  LOP3.LUT R18, RZ, R18, RZ, 0x33, !PT ;  /* 0x00000012ff127212 */ /* 0x000fe200078e33ff */
[----:B------:R-:W-:Y:S06]  /*2e030*/  BRA `(.L_x_11570) ;  /* 0x0000000000287947 */ /* 0x000fec0003800000 */
.L_x_11567:
        /* <DEDUP_REMOVED lines=10> */
.L_x_11570:
[----:B------:R-:W-:Y:S05]  /*2e0e0*/  BSYNC B3 ;  /* 0x0000000000037941 */ /* 0x000fea0003800000 */
.L_x_11566:
[----:B------:R-:W-:-:S05]  /*2e0f0*/  IMAD R18, R7, R18, R71 ;  /* 0x0000001207127224 */ /* 0x000fca00078e0247 */
[----:B------:R-:W-:Y:S02]  /*2e100*/  VIMNMX R53, R53, R18, !PT ;  /* 0x0000001235357248 */ /* 0x000fe40007fe0100 */
[----:B------:R-:W-:-:S07]  /*2e110*/  VIADDMNMX R54, R18, R7, R54, PT ;  /* 0x0000000712367246 */ /* 0x000fce0003800136 */
.L_x_11565:
[----:B------:R-:W-:Y:S05]  /*2e120*/  BSYNC B2 ;  /* 0x0000000000027941 */ /* 0x000fea0003800000 */
.L_x_11564:
        /* <DEDUP_REMOVED lines=101> */
[----:B------:R-:W-:Y:S01]  /*2e780*/  FSEL R28, R65, -INF , !P5 ;  /* 0xff800000411c7808 */ /* 0x000fe20006800000 */
[----:B0-----:R-:W-:Y:S01]  /*2e790*/  IMAD.IADD R65, R67, 0x1, R52 ;  /* 0x0000000143417824 */ /* 0x001fe200078e0234 */
[----:B------:R-:W-:-:S04]  /*2e7a0*/  ISETP.GE.AND P5, PT, R70, 0x59, PT ;  /* 0x000000594600780c */ /* 0x000fc80003fa6270 */
[----:B------:R-:W-:-:S04]  /*2e7b0*/  ISETP.GT.AND P6, PT, R53, 0x58, !P5 ;  /* 0x000000583500780c */ /* 0x000fc80006fc4270 */
[----:B------:R-:W-:-:S04]  /*2e7c0*/  ISETP.LT.OR P6, PT, R54, 0x59, P6 ;  /* 0x000000593600780c */ /* 0x000fc800037c1670 */
[----:B------:R-:W-:Y:S01]  /*2e7d0*/  FSEL R21, R68, -INF , !P6 ;  /* 0xff80000044157808 */ /* 0x000fe20007000000 */
[----:B------:R-:W-:Y:S01]  /*2e7e0*/  IMAD.IADD R68, R59, 0x1, R52 ;  /* 0x000000013b447824 */ /* 0x000fe200078e0234 */
        /* <DEDUP_REMOVED lines=28> */
.L_x_11576:
[----:B------:R-:W-:Y:S05]  /*2e9b0*/  BSYNC B4 ;  /* 0x0000000000047941 */ /* 0x000fea0003800000 */
.L_x_11575:
[----:B------:R-:W-:Y:S01]  /*2e9c0*/  LOP3.LUT R8, RZ, R8, RZ, 0x33, !PT ;  /* 0x00000008ff087212 */ /* 0x000fe200078e33ff */
[----:B------:R-:W-:Y:S06]  /*2e9d0*/  BRA `(.L_x_11577) ;  /* 0x0000000000287947 */ /* 0x000fec0003800000 */
.L_x_11574:
        /* <DEDUP_REMOVED lines=10> */
.L_x_11577:
[----:B------:R-:W-:Y:S05]  /*2ea80*/  BSYNC B3 ;  /* 0x0000000000037941 */ /* 0x000fea0003800000 */
.L_x_11573:
[----:B------:R-:W-:-:S05]  /*2ea90*/  IMAD R8, R7, R8, R71 ;  /* 0x0000000807087224 */ /* 0x000fca00078e0247 */
[----:B------:R-:W-:Y:S02]  /*2eaa0*/  VIADDMNMX R68, R8, R7, R68, PT ;  /* 0x0000000708447246 */ /* 0x000fe40003800144 */
[----:B------:R-:W-:-:S07]  /*2eab0*/  VIMNMX R65, R65, R8, !PT ;  /* 0x0000000841417248 */ /* 0x000fce0007fe0100 */
.L_x_11572:
[----:B------:R-:W-:Y:S05]  /*2eac0*/  BSYNC B2 ;  /* 0x0000000000027941 */ /* 0x000fea0003800000 */
.L_x_11571:
        /* <DEDUP_REMOVED lines=74> */
[C---:B------:R-:W-:Y:S01]  /*2ef70*/  ISETP.GT.AND P1, PT, R65.reuse, 0x48, !P1 ;  /* 0x000000484100780c */ /* 0x040fe20004f24270 */
[----:B------:R-:W3:Y:S01]  /*2ef80*/  LD.E R27, desc[UR4][R8.64+0x10] ;  /* 0x00001004081b7980 */ /* 0x000ee2000c101900 */
[C---:B------:R-:W-:Y:S02]  /*2ef90*/  ISETP.LT.OR P0, PT, R68.reuse, 0x42, P0 ;  /* 0x000000424400780c */ /* 0x040fe40000701670 */
[C---:B------:R-:W-:Y:S02]  /*2efa0*/  ISETP.GT.AND P2, PT, R65.reuse, 0x49, !P2 ;  /* 0x000000494100780c */ /* 0x040fe40005744270 */
[----:B------:R-:W-:Y:S02]  /*2efb0*/  ISETP.LT.OR P1, PT, R68, 0x49, P1 ;  /* 0x000000494400780c */ /* 0x000fe40000f21670 */
[----:B------:R-:W-:Y:S02]  /*2efc0*/  FSEL R32, R32, -INF , !P0 ;  /* 0xff80000020207808 */ /* 0x000fe40004000000 */
[----:B------:R-:W-:-:S02]  /*2efd0*/  ISETP.GT.AND P3, PT, R65, 0x50, !P3 ;  /* 0x000000504100780c */ /* 0x000fc40005f64270 */
[C---:B------:R-:W-:Y:S02]  /*2efe0*/  ISETP.LT.OR P2, PT, R68.reuse, 0x4a, P2 ;  /* 0x0000004a4400780c */ /* 0x040fe40001741670 */
[----:B------:R-:W-:Y:S02]  /*2eff0*/  FSEL R33, R33, -INF , !P1 ;  /* 0xff80000021217808 */ /* 0x000fe40004800000 */
[C---:B------:R-:W-:Y:S02]  /*2f000*/  ISETP.GT.AND P4, PT, R65.reuse, 0x51, !P4 ;  /* 0x000000514100780c */ /* 0x040fe40006784270 */
[C---:B------:R-:W-:Y:S02]  /*2f010*/  ISETP.GT.AND P5, PT, R65.reuse, 0x58, !P5 ;  /* 0x000000584100780c */ /* 0x040fe40006fa4270 */
[----:B------:R-:W-:Y:S02]  /*2f020*/  ISETP.GT.AND P6, PT, R65, 0x59, !P6 ;  /* 0x000000594100780c */ /* 0x000fe400077c4270 */
[----:B------:R-:W-:-:S02]  /*2f030*/  ISETP.LT.OR P3, PT, R68, 0x51, P3 ;  /* 0x000000514400780c */ /* 0x000fc40001f61670 */
[----:B------:R-:W-:Y:S02]  /*2f040*/  FSEL R34, R34, -INF , !P2 ;  /* 0xff80000022227808 */ /* 0x000fe40005000000 */
[C---:B------:R-:W-:Y:S02]  /*2f050*/  ISETP.LT.OR P4, PT, R68.reuse, 0x52, P4 ;  /* 0x000000524400780c */ /* 0x040fe40002781670 */
[C---:B------:R-:W-:Y:S02]  /*2f060*/  ISETP.LT.OR P5, PT, R68.reuse, 0x59, P5 ;  /* 0x000000594400780c */ /* 0x040fe40002fa1670 */
[----:B------:R-:W-:Y:S02]  /*2f070*/  ISETP.LT.OR P6, PT, R68, 0x5a, P6 ;  /* 0x0000005a4400780c */ /* 0x000fe400037c1670 */
[----:B------:R-:W-:Y:S02]  /*2f080*/  FSEL R61, R61, -INF , !P3 ;  /* 0xff8000003d3d7808 */ /* 0x000fe40005800000 */
[----:B------:R-:W-:-:S02]  /*2f090*/  FSEL R62, R62, -INF , !P4 ;  /* 0xff8000003e3e7808 */ /* 0x000fc40006000000 */
[----:B------:R-:W-:Y:S02]  /*2f0a0*/  FSEL R63, R63, -INF , !P5 ;  /* 0xff8000003f3f7808 */ /* 0x000fe40006800000 */
[----:B------:R-:W-:Y:S02]  /*2f0b0*/  R2UR UR6, R4 ;  /* 0x00000000040672ca */ /* 0x000fe400000e0000 */
[----:B------:R-:W-:Y:S02]  /*2f0c0*/  R2UR UR7, R5 ;  /* 0x00000000050772ca */ /* 0x000fe400000e0000 */
        /* <DEDUP_REMOVED lines=41> */
[----:B------:R-:W-:Y:S01]  /*2f360*/  FMNMX.FTZ R24, R34, R7, !PT ;  /* 0x0000000722187209 */ /* 0x000fe20007810000 */
[----:B------:R-:W2:Y:S01]  /*2f370*/  LD.E R70, desc[UR4][R8.64+0x20] ;  /* 0x0000200408467980 */ /* 0x000ea2000c101900 */
        /* <DEDUP_REMOVED lines=9> */
[----:B------:R-:W4:Y:S01]  /*2f410*/  LD.E R74, desc[UR6][R8.64+0x4] ;  /* 0x00000406084a7980 */ /* 0x000f22000c101900 */
[----:B0-----:R-:W-:-:S03]  /*2f420*/  FMNMX.FTZ R15, R68, R15, !PT ;  /* 0x0000000f440f7209 */ /* 0x001fc60007810000 */
[----:B-1----:R-:W3:Y:S04]  /*2f430*/  LD.E R68, desc[UR6][R8.64+0x14] ;  /* 0x0000140608447980 */ /* 0x002ee8000c101900 */
[----:B------:R-:W0:Y:S02]  /*2f440*/  SHFL.BFLY PT, R24, R15, 0x1, 0x1f ;  /* 0x0c201f000f187f89 */ /* 0x000e2400000e0000 */
[----:B0-----:R-:W-:-:S05]  /*2f450*/  FMNMX.FTZ R7, R15, R24, !PT ;  /* 0x000000180f077209 */ /* 0x001fca0007810000 */
[----:B------:R-:W-:Y:S04]  /*2f460*/  ST.E desc[UR4][R8.64], R7 ;  /* 0x0000000708007985 */ /* 0x000fe8000c101904 */
[----:B------:R-:W2:Y:S01]  /*2f470*/  LD.E R65, desc[UR6][R8.64] ;  /* 0x0000000608417980 */ /* 0x000ea2000c101900 */
[----:B------:R-:W-:Y:S02]  /*2f480*/  R2UR UR8, R4 ;  /* 0x00000000040872ca */ /* 0x000fe400000e0000 */
[----:B------:R-:W-:Y:S01]  /*2f490*/  R2UR UR9, R5 ;  /* 0x00000000050972ca */ /* 0x000fe200000e0000 */
[----:B----4-:R-:W0:Y:S02]  /*2f4a0*/  SHFL.BFLY PT, R15, R74, 0x2, 0x1f ;  /* 0x0c401f004a0f7f89 */ /* 0x010e2400000e0000 */
[----:B0-----:R-:W-:-:S05]  /*2f4b0*/  FMNMX.FTZ R15, R15, R74, !PT ;  /* 0x0000004a0f0f7209 */ /* 0x001fca0007810000 */
[----:B------:R-:W0:Y:S01]  /*2f4c0*/  SHFL.BFLY PT, R24, R15, 0x1, 0x1f ;  /* 0x0c201f000f187f89 */ /* 0x000e2200000e0000 */
[----:B--2---:R-:W-:Y:S02]  /*2f4d0*/  FSETP.NEU.FTZ.AND P0, PT, R65, -INF , PT ;  /* 0xff8000004100780b */ /* 0x004fe40003f1d000 */
[----:B0-----:R-:W-:Y:S02]  /*2f4e0*/  FMNMX.FTZ R25, R15, R24, !PT ;  /* 0x000000180f197209 */ /* 0x001fe40007810000 */
[----:B------:R-:W-:Y:S02]  /*2f4f0*/  FSEL R7, R65, RZ, P0 ;  /* 0x000000ff41077208 */ /* 0x000fe40000000000 */
[----:B------:R-:W-:-:S03]  /*2f500*/  FSETP.NEU.FTZ.AND P0, PT, R25, -INF , PT ;  /* 0xff8000001900780b */ /* 0x000fc60003f1d000 */
[----:B------:R-:W-:Y:S01]  /*2f510*/  FADD.FTZ R7, R2, -R7 ;  /* 0x8000000702077221 */ /* 0x000fe20000010000 */
[----:B------:R-:W-:-:S05]  /*2f520*/  FSEL R2, R25, RZ, P0 ;  /* 0x000000ff19027208 */ /* 0x000fca0000000000 */
[----:B------:R-:W-:Y:S01]  /*2f530*/  FADD.FTZ R3, R3, -R2 ;  /* 0x8000000203037221 */ /* 0x000fe20000010000 */
[----:B------:R-:W-:-:S03]  /*2f540*/  FMUL.FTZ R24, R7, R70 ;  /* 0x0000004607187220 */ /* 0x000fc60000410000 */
[----:B------:R-:W-:-:S03]  /*2f550*/  FMUL.FTZ R7, R70, R3 ;  /* 0x0000000346077220 */ /* 0x000fc60000410000 */
[----:B------:R-:W3:Y:S08]  /*2f560*/  MUFU.EX2 R24, R24 ;  /* 0x0000001800187308 */ /* 0x000ef00000000800 */
[----:B------:R-:W0:Y:S01]  /*2f570*/  MUFU.EX2 R7, R7 ;  /* 0x0000000700077308 */ /* 0x000e220000000800 */
[----:B------:R-:W-:Y:S01]  /*2f580*/  ST.E desc[UR4][R8.64+0x4], R25 ;  /* 0x0000041908007985 */ /* 0x000fe2000c101904 */
[----:B---3--:R-:W-:Y:S01]  /*2f590*/  FMUL.FTZ R27, R24, R27 ;  /* 0x0000001b181b7220 */ /* 0x008fe20000410000 */
        /* <DEDUP_REMOVED lines=71> */
[----:B------:R-:W-:Y:S01]  /*2fa10*/  FFMA.FTZ R184, R30, R65, -R8 ;  /* 0x000000411eb87223 */ /* 0x000fe20000010808 */
[----:B0-----:R-:W-:-:S06]  /*2fa20*/  FADD.FTZ R28, R20, R9 ;  /* 0x00000009141c7221 */ /* 0x001fcc0000010000 */
[----:B------:R-:W0:Y:S01]  /*2fa30*/  MUFU.EX2 R15, R15 ;  /* 0x0000000f000f7308 */ /* 0x000e220000000800 */
[----:B-1----:R-:W-:Y:S01]  /*2fa40*/  FADD.FTZ R30, R14, R21 ;  /* 0x000000150e1e7221 */ /* 0x002fe20000010000 */
[----:B------:R-:W-:-:S06]  /*2fa50*/  FFMA.FTZ R169, R54, R65, -R8 ;  /* 0x0000004136a97223 */ /* 0x000fcc0000010808 */
        /* <DEDUP_REMOVED lines=28> */
[----:B------:R-:W0:Y:S08]  /*2fc20*/  MUFU.EX2 R170, R170 ;  /* 0x000000aa00aa7308 */ /* 0x000e300000000800 */
        /* <DEDUP_REMOVED lines=157> */
[----:B------:R0:W-:Y:S01]  /*30600*/  ST.E desc[UR4][R8.64], R95 ;  /* 0x0000005f08007985 */ /* 0x0001e2000c101904 */
[----:B------:R-:W-:-:S03]  /*30610*/  FMUL.FTZ R115, R24, R101 ;  /* 0x0000006518737220 */ /* 0x000fc60000410000 */
[----:B------:R1:W-:Y:S04]  /*30620*/  ST.E desc[UR6][R8.64+0x4], R97 ;  /* 0x0000046108007985 */ /* 0x0003e8000c101906 */
[----:B------:R1:W-:Y:S04]  /*30630*/  ST.E desc[UR8][R8.64+0x10], R99 ;  /* 0x0000106308007985 */ /* 0x0003e8000c101908 */
[----:B0-----:R-:W2:Y:S04]  /*30640*/  LD.E R95, desc[UR14][R8.64+0x1d4] ;  /* 0x0001d40e085f7980 */ /* 0x001ea8000c101900 */
[----:B-1----:R-:W2:Y:S04]  /*30650*/  LD.E R97, desc[UR16][R8.64+0x1e0] ;  /* 0x0001e01008617980 */ /* 0x002ea8000c101900 */
        /* <DEDUP_REMOVED lines=77> */
[----:B------:R-:W-:Y:S01]  /*30b30*/  ST.E desc[UR4][R8.64+0x14], R115 ;  /* 0x0000147308007985 */ /* 0x000fe2000c101904 */
[C---:B------:R-:W-:Y:S01]  /*30b40*/  FMUL.FTZ R43, R24.reuse, R43 ;  /* 0x0000002b182b7220 */ /* 0x040fe20000410000 */
[----:B------:R-:W-:-:S02]  /*30b50*/  FMUL.FTZ R45, R24, R45 ;  /* 0x0000002d182d7220 */ /* 0x000fc40000410000 */
[----:B------:R-:W-:Y:S01]  /*30b60*/  ST.E desc[UR6][R8.64+0x20], R117 ;  /* 0x0000207508007985 */ /* 0x000fe2000c101906 */
[----:B------:R-:W-:-:S03]  /*30b70*/  FMUL.FTZ R47, R24, R47 ;  /* 0x0000002f182f7220 */ /* 0x000fc60000410000 */
[----:B------:R-:W-:Y:S01]  /*30b80*/  ST.E desc[UR8][R8.64+0x24], R119 ;  /* 0x0000247708007985 */ /* 0x000fe2000c101908 */
[----:B------:R-:W-:-:S03]  /*30b90*/  FMUL.FTZ R49, R24, R49 ;  /* 0x0000003118317220 */ /* 0x000fc60000410000 */
        /* <DEDUP_REMOVED lines=24> */
[----:B------:R-:W-:-:S03]  /*30d20*/  FMUL.FTZ R51, R24, R51 ;  /* 0x0000003318337220 */ /* 0x000fc60000410000 */
[----:B------:R1:W-:Y:S01]  /*30d30*/  ST.E desc[UR14][R8.64+0xf0], R35 ;  /* 0x0000f02308007985 */ /* 0x0003e2000c10190e */
        /* <DEDUP_REMOVED lines=30> */
[----:B---3--:R-:W-:-:S03]  /*30f20*/  FMUL.FTZ R85, R24, R85 ;  /* 0x0000005518557220 */ /* 0x008fc60000410000 */
[----:B------:R-:W-:Y:S01]  /*30f30*/  ST.E desc[UR16][R8.64+0x170], R67 ;  /* 0x0001704308007985 */ /* 0x000fe2000c101910 */
[----:B----4-:R-:W-:-:S03]  /*30f40*/  FMUL.FTZ R87, R24, R87 ;  /* 0x0000005718577220 */ /* 0x010fc60000410000 */
[----:B------:R-:W-:Y:S01]  /*30f50*/  ST.E desc[UR6][R8.64+0x174], R69 ;  /* 0x0001744508007985 */ /* 0x000fe2000c101906 */
[----:B--2---:R-:W-:-:S03]  /*30f60*/  FMUL.FTZ R89, R24, R89 ;  /* 0x0000005918597220 */ /* 0x004fc60000410000 */
        /* <DEDUP_REMOVED lines=17> */
[----:B-1----:R-:W-:-:S03]  /*31080*/  FMUL.FTZ R29, R7, R28 ;  /* 0x0000001c071d7220 */ /* 0x002fc60000410000 */
[----:B------:R-:W-:Y:S04]  /*31090*/  ST.E desc[UR10][R8.64+0x1c4], R91 ;  /* 0x0001c45b08007985 */ /* 0x000fe8000c10190a */
[----:B------:R-:W-:Y:S01]  /*310a0*/  ST.E desc[UR12][R8.64+0x1d0], R93 ;  /* 0x0001d05d08007985 */ /* 0x000fe2000c10190c */
[----:B------:R-:W-:-:S03]  /*310b0*/  FMUL.FTZ R31, R7, R34 ;  /* 0x00000022071f7220 */ /* 0x000fc60000410000 */
[----:B------:R-:W-:Y:S01]  /*310c0*/  ST.E desc[UR14][R8.64+0x1d4], R95 ;  /* 0x0001d45f08007985 */ /* 0x000fe2000c10190e */
[----:B------:R-:W-:-:S03]  /*310d0*/  FMUL.FTZ R33, R7, R30 ;  /* 0x0000001e07217220 */ /* 0x000fc60000410000 */
[----:B------:R-:W-:Y:S01]  /*310e0*/  ST.E desc[UR6][R8.64+0x1e0], R97 ;  /* 0x0001e06108007985 */ /* 0x000fe2000c101906 */
[----:B------:R-:W-:-:S03]  /*310f0*/  FMUL.FTZ R35, R7, R32 ;  /* 0x0000002007237220 */ /* 0x000fc60000410000 */
[----:B------:R-:W-:Y:S04]  /*31100*/  ST.E desc[UR16][R8.64+0x1e4], R99 ;  /* 0x0001e46308007985 */ /* 0x000fe8000c101910 */
[----:B------:R-:W-:Y:S04]  /*31110*/  ST.E desc[UR4][R8.64+0x1f0], R103 ;  /* 0x0001f06708007985 */ /* 0x000fe8000c101904 */
[----:B------:R-:W-:Y:S01]  /*31120*/  ST.E desc[UR8][R8.64+0x1f4], R101 ;  /* 0x0001f46508007985 */ /* 0x000fe2000c101908 */
        /* <DEDUP_REMOVED lines=10> */
[C---:B------:R-:W-:Y:S01]  /*311d0*/  FMUL.FTZ R39, R7.reuse, R48 ;  /* 0x0000003007277220 */ /* 0x040fe20000410000 */
[C---:B0-----:R-:W-:Y:S02]  /*311e0*/  FMUL.FTZ R33, R7.reuse, R44 ;  /* 0x0000002c07217220 */ /* 0x041fe40000410000 */
[----:B------:R0:W-:Y:S01]  /*311f0*/  ST.E desc[UR8][R8.64+0x38], R29 ;  /* 0x0000381d08007985 */ /* 0x0001e2000c101908 */
[----:B-1----:R-:W-:-:S03]  /*31200*/  FMUL.FTZ R35, R7, R46 ;  /* 0x0000002e07237220 */ /* 0x002fc60000410000 */
[----:B------:R-:W-:Y:S01]  /*31210*/  ST.E desc[UR10][R8.64+0x3c], R37 ;  /* 0x00003c2508007985 */ /* 0x000fe2000c10190a */
[----:B--2---:R-:W-:-:S03]  /*31220*/  FMUL.FTZ R3, R7, R50 ;  /* 0x0000003207037220 */ /* 0x004fc60000410000 */
[----:B------:R1:W-:Y:S01]  /*31230*/  ST.E desc[UR6][R8.64+0x48], R31 ;  /* 0x0000481f08007985 */ /* 0x0003e2000c101906 */
[----:B0-----:R-:W-:-:S03]  /*31240*/  FMUL.FTZ R29, R7, R52 ;  /* 0x00000034071d7220 */ /* 0x001fc60000410000 */
[----:B------:R0:W-:Y:S04]  /*31250*/  ST.E desc[UR12][R8.64+0x4c], R33 ;  /* 0x00004c2108007985 */ /* 0x0001e8000c10190c */
[----:B------:R2:W-:Y:S01]  /*31260*/  ST.E desc[UR14][R8.64+0x58], R35 ;  /* 0x0000582308007985 */ /* 0x0005e2000c10190e */
[----:B-1----:R-:W-:-:S03]  /*31270*/  FMUL.FTZ R31, R7, R62 ;  /* 0x0000003e071f7220 */ /* 0x002fc60000410000 */
[----:B------:R1:W-:Y:S01]  /*31280*/  ST.E desc[UR16][R8.64+0x5c], R39 ;  /* 0x00005c2708007985 */ /* 0x0003e2000c101910 */
[C---:B------:R-:W-:Y:S01]  /*31290*/  FMUL.FTZ R37, R7.reuse, R58 ;  /* 0x0000003a07257220 */ /* 0x040fe20000410000 */
[C---:B0-----:R-:W-:Y:S02]  /*312a0*/  FMUL.FTZ R33, R7.reuse, R54 ;  /* 0x0000003607217220 */ /* 0x041fe40000410000 */
[----:B------:R0:W-:Y:S01]  /*312b0*/  ST.E desc[UR4][R8.64+0x68], R3 ;  /* 0x0000680308007985 */ /* 0x0001e2000c101904 */
[----:B--2---:R-:W-:-:S03]  /*312c0*/  FMUL.FTZ R35, R7, R60 ;  /* 0x0000003c07237220 */ /* 0x004fc60000410000 */
[----:B------:R2:W-:Y:S01]  /*312d0*/  ST.E desc[UR8][R8.64+0x6c], R29 ;  /* 0x00006c1d08007985 */ /* 0x0005e2000c101908 */
[----:B-1----:R-:W-:-:S03]  /*312e0*/  FMUL.FTZ R39, R7, R56 ;  /* 0x0000003807277220 */ /* 0x002fc60000410000 */
[----:B------:R1:W-:Y:S01]  /*312f0*/  ST.E desc[UR6][R8.64+0x78], R31 ;  /* 0x0000781f08007985 */ /* 0x0003e2000c101906 */
[----:B0-----:R-:W-:-:S03]  /*31300*/  FMUL.FTZ R3, R7, R64 ;  /* 0x0000004007037220 */ /* 0x001fc60000410000 */
        /* <DEDUP_REMOVED lines=10> */
[----:B------:R1:W-:Y:S04]  /*313b0*/  ST.E desc[UR6][R8.64+0xa8], R29 ;  /* 0x0000a81d08007985 */ /* 0x0003e8000c101906 */
[----:B------:R3:W-:Y:S01]  /*313c0*/  ST.E desc[UR8][R8.64+0xac], R31 ;  /* 0x0000ac1f08007985 */ /* 0x0007e2000c101908 */
[C---:B0-----:R-:W-:Y:S01]  /*313d0*/  FMUL.FTZ R39, R7.reuse, R76 ;  /* 0x0000004c07277220 */ /* 0x041fe20000410000 */
[C---:B--2---:R-:W-:Y:S02]  /*313e0*/  FMUL.FTZ R3, R7.reuse, R78 ;  /* 0x0000004e07037220 */ /* 0x044fe40000410000 */
[----:B------:R0:W-:Y:S01]  /*313f0*/  ST.E desc[UR10][R8.64+0xb8], R33 ;  /* 0x0000b82108007985 */ /* 0x0001e2000c10190a */
[----:B-1----:R-:W-:-:S03]  /*31400*/  FMUL.FTZ R29, R7, R86 ;  /* 0x00000056071d7220 */ /* 0x002fc60000410000 */
        /* <DEDUP_REMOVED lines=62> */
[----:B------:R-:W-:Y:S01]  /*317f0*/  ST.E desc[UR6][R8.64+0x1b8], R29 ;  /* 0x0001b81d08007985 */ /* 0x000fe2000c101906 */
[C---:B------:R-:W-:Y:S01]  /*31800*/  FMUL.FTZ R41, R7.reuse, R146 ;  /* 0x0000009207297220 */ /* 0x040fe20000410000 */
[C---:B0-----:R-:W-:Y:S02]  /*31810*/  FMUL.FTZ R35, R7.reuse, R150 ;  /* 0x0000009607237220 */ /* 0x041fe40000410000 */
[----:B------:R0:W-:Y:S01]  /*31820*/  ST.E desc[UR16][R8.64+0x1bc], R39 ;  /* 0x0001bc2708007985 */ /* 0x0001e2000c101910 */
[----:B-1----:R-:W-:-:S03]  /*31830*/  FMUL.FTZ R37, R7, R144 ;  /* 0x0000009007257220 */ /* 0x002fc60000410000 */
[----:B------:R1:W-:Y:S01]  /*31840*/  ST.E desc[UR4][R8.64+0x1c8], R3 ;  /* 0x0001c80308007985 */ /* 0x0003e2000c101904 */
[----:B------:R-:W-:-:S03]  /*31850*/  FMUL.FTZ R43, R7, R214 ;  /* 0x000000d6072b7220 */ /* 0x000fc60000410000 */
[----:B------:R-:W-:Y:S01]  /*31860*/  ST.E desc[UR8][R8.64+0x1cc], R31 ;  /* 0x0001cc1f08007985 */ /* 0x000fe2000c101908 */
[----:B0-----:R-:W-:-:S03]  /*31870*/  FMUL.FTZ R39, R7, R148 ;  /* 0x0000009407277220 */ /* 0x001fc60000410000 */
[----:B------:R-:W-:Y:S04]  /*31880*/  ST.E desc[UR10][R8.64+0x1d8], R33 ;  /* 0x0001d82108007985 */ /* 0x000fe8000c10190a */
[----:B------:R-:W-:Y:S04]  /*31890*/  ST.E desc[UR6][R8.64+0x1dc], R35 ;  /* 0x0001dc2308007985 */ /* 0x000fe8000c101906 */
[----:B------:R-:W-:Y:S04]  /*318a0*/  ST.E desc[UR12][R8.64+0x1e8], R37 ;  /* 0x0001e82508007985 */ /* 0x000fe8000c10190c */
[----:B------:R-:W-:Y:S04]  /*318b0*/  ST.E desc[UR14][R8.64+0x1ec], R39 ;  /* 0x0001ec2708007985 */ /* 0x000fe8000c10190e */
[----:B------:R-:W-:Y:S04]  /*318c0*/  ST.E desc[UR16][R8.64+0x1f8], R41 ;  /* 0x0001f82908007985 */ /* 0x000fe8000c101910 */
[----:B------:R0:W-:Y:S04]  /*318d0*/  ST.E desc[UR18][R8.64+0x1fc], R43 ;  /* 0x0001fc2b08007985 */ /* 0x0001e8000c101912 */
[----:B-1----:R-:W2:Y:S01]  /*318e0*/  LDL.64 R2, [R0+0x80] ;  /* 0x0000800000027983 */ /* 0x002ea20000100a00 */
[----:B------:R-:W-:-:S02]  /*318f0*/  LEA.HI R24, R6, 0x8, RZ, 0x19 ;  /* 0x0000000806187811 */ /* 0x000fc400078fc8ff */
[----:B------:R-:W-:Y:S01]  /*31900*/  R2UR UR28, R4 ;  /* 0x00000000041c72ca */ /* 0x000fe200000e0000 */
[----:B------:R-:W3:Y:S02]  /*31910*/  LDL.64 R28, [R0] ;  /* 0x00000000001c7983 */ /* 0x000ee40000100a00 */
[----:B------:R1:W-:Y:S01]  /*31920*/  BAR.SYNC.DEFER_BLOCKING R24, 0x100 ;  /* 0x000400180000751d */ /* 0x0003e20000010000 */
[----:B------:R-:W-:-:S05]  /*31930*/  R2UR UR29, R5 ;  /* 0x00000000051d72ca */ /* 0x000fca00000e0000 */
[----:B------:R-:W4:Y:S04]  /*31940*/  LDL.64 R6, [R0+0x98] ;  /* 0x0000980000067983 */ /* 0x000f280000100a00 */
[----:B0-----:R-:W4:Y:S04]  /*31950*/  LDL.64 R8, [R0+0x88] ;  /* 0x0000880000087983 */ /* 0x001f280000100a00 */
        /* <DEDUP_REMOVED lines=64> */
[----:B-1----:R-:W2:Y:S04]  /*31d60*/  LD.E R24, desc[UR26][R2.64+0x100] ;  /* 0x0001001a02187980 */ /* 0x002ea8000c101900 */
[----:B---3--:R-:W3:Y:S04]  /*31d70*/  LD.E R29, desc[UR6][R28.64] ;  /* 0x000000061c1d7980 */ /* 0x008ee8000c101900 */
[----:B----4-:R-:W3:Y:S04]  /*31d80*/  LD.E.64 R6, desc[UR4][R6.64] ;  /* 0x0000000406067980 */ /* 0x010ee8000c101b00 */
        /* <DEDUP_REMOVED lines=65> */
[----:B0-----:R-:W4:Y:S04]  /*321a0*/  LD.E R31, desc[UR28][R2.64+0x104] ;  /* 0x0001041c021f7980 */ /* 0x001f28000c101900 */
[----:B----4-:R0:W-:Y:S04]  /*321b0*/  ST.E desc[UR4][R2.64+0x104], R31 ;  /* 0x0001041f02007985 */ /* 0x0101e8000c101904 */
[----:B-1----:R-:W4:Y:S04]  /*321c0*/  LD.E R33, desc[UR6][R2.64+0x108] ;  /* 0x0001080602217980 */ /* 0x002f28000c101900 */
[----:B--2---:R-:W2:Y:S04]  /*321d0*/  LD.E R35, desc[UR8][R2.64+0x10c] ;  /* 0x00010c0802237980 */ /* 0x004ea8000c101900 */
        /* <DEDUP_REMOVED lines=8> */
[----:B0-----:R-:W3:Y:S04]  /*32260*/  LD.E R31, desc[UR26][R2.64+0x130] ;  /* 0x0001301a021f7980 */ /* 0x001ee8000c101900 */
        /* <DEDUP_REMOVED lines=136> */
[----:B------:R-:W-:Y:S01]  /*32af0*/  IMAD R6, R29, 0xc00, R6 ;  /* 0x00000c001d067824 */ /* 0x000fe200078e0206 */
[----:B------:R-:W-:Y:S01]  /*32b00*/  F2FP.F16.F32.PACK_AB R152, R27, R152 ;  /* 0x000000981b98723e */ /* 0x000fe200000000ff */
[----:B------:R-:W4:Y:S01]  /*32b10*/  LD.E R28, desc[UR4][R2.64+0x10] ;  /* 0x00001004021c7980 */ /* 0x000f22000c101900 */
[----:B------:R-:W-:Y:S02]  /*32b20*/  F2FP.F16.F32.PACK_AB R154, R25, R154 ;  /* 0x0000009a199a723e */ /* 0x000fe400000000ff */
[----:B------:R-:W-:Y:S01]  /*32b30*/  F2FP.F16.F32.PACK_AB R153, R26, R153 ;  /* 0x000000991a99723e */ /* 0x000fe200000000ff */
        /* <DEDUP_REMOVED lines=63> */
[----:B------:R-:W-:-:S03]  /*32f30*/  ISETP.NE.U32.AND P0, PT, R24, RZ, PT ;  /* 0x000000ff1800720c */ /* 0x000fc60003f05070 */
        /* <DEDUP_REMOVED lines=65> */
[----:B------:R-:W-:Y:S02]  /*33350*/  R2UR UR7, R7 ;  /* 0x00000000070772ca */ /* 0x000fe400000e0000 */
[----:B------:R-:W-:Y:S01]  /*33360*/  F2FP.F16.F32.PACK_AB R155, R213, R155 ;  /* 0x0000009bd59b723e */ /* 0x000fe200000000ff */
[----:B------:R-:W-:Y:S01]  /*33370*/  VOTEU.ANY UP0, P0 ;  /* 0x00000000003f7886 */ /* 0x000fe20000000100 */
        /* <DEDUP_REMOVED lines=24> */
[----:B--2---:R-:W-:-:S06]  /*33500*/  WARPGROUP.ARRIVE ;  /* 0x00000000000079c5 */ /* 0x004fcc0000000000 */
        /* <DEDUP_REMOVED lines=25> */
[----:B------:R-:W-:-:S02]  /*336a0*/  WARPGROUP.DEPBAR.LE gsb0, 0x0 ;  /* 0x00008000000079c5 */ /* 0x000fc40000010000 */
[----:B------:R0:W-:Y:S01]  /*336b0*/  ST.E desc[UR4][R2.64], R24 ;  /* 0x0000001802007985 */ /* 0x0001e2000c101904 */
[C---:B------:R-:W-:Y:S02]  /*336c0*/  R2UR UR4, R4.reuse ;  /* 0x00000000040472ca */ /* 0x040fe400000e0000 */
        /* <DEDUP_REMOVED lines=333> */
[----:B------:R-:W-:Y:S01]  /*34ba0*/  R2UR UR23, R5 ;  /* 0x00000000051772ca */ /* 0x000fe200000e0000 */
[----:B------:R4:W-:Y:S04]  /*34bb0*/  ST.E desc[UR24][R2.64+0x1c0], R136 ;  /* 0x0001c08802007985 */ /* 0x0009e8000c101918 */
        /* <DEDUP_REMOVED lines=15> */
[----:B------:R-:W-:Y:S01]  /*34cb0*/  R2UR UR29, R5 ;  /* 0x00000000051d72ca */ /* 0x000fe200000e0000 */
[----:B------:R4:W-:Y:S01]  /*34cc0*/  ST.E desc[UR20][R2.64+0x1ec], R147 ;  /* 0x0001ec9302007985 */ /* 0x0009e2000c101914 */
[----:B------:R-:W-:-:S03]  /*34cd0*/  R2UR UR20, R4 ;  /* 0x00000000041472ca */ /* 0x000fc600000e0000 */
[----:B------:R4:W-:Y:S01]  /*34ce0*/  ST.E desc[UR22][R2.64+0x1f0], R148 ;  /* 0x0001f09402007985 */ /* 0x0009e2000c101916 */
        /* <DEDUP_REMOVED lines=346> */
[----:B------:R-:W-:Y:S02]  /*36290*/  R2UR UR10, R4 ;  /* 0x00000000040a72ca */ /* 0x000fe400000e0000 */
        /* <DEDUP_REMOVED lines=24> */
[----:B------:R-:W-:Y:S02]  /*36420*/  F2FP.F16.F32.PACK_AB R152, R19, R20 ;  /* 0x000000141398723e */ /* 0x000fe400000000ff */
[----:B------:R-:W-:Y:S02]  /*36430*/  F2FP.F16.F32.PACK_AB R154, R15, R18 ;  /* 0x000000120f9a723e */ /* 0x000fe400000000ff */
[----:B------:R-:W-:Y:S02]  /*36440*/  F2FP.F16.F32.PACK_AB R153, R13, R14 ;  /* 0x0000000e0d99723e */ /* 0x000fe400000000ff */
[----:B------:R-:W-:-:S02]  /*36450*/  F2FP.F16.F32.PACK_AB R155, R12, R11 ;  /* 0x0000000b0c9b723e */ /* 0x000fc400000000ff */
        /* <DEDUP_REMOVED lines=2724> */
[----:B------:R4:W-:Y:S04]  /*40ea0*/  ST.E desc[UR18][R2.64+0x1b4], R133 ;  /* 0x0001b48502007985 */ /* 0x0009e8000c101912 */
        /* <DEDUP_REMOVED lines=23> */
[----:B------:R4:W-:Y:S04]  /*41020*/  ST.E desc[UR16][R2.64+0x1e4], R145 ;  /* 0x0001e49102007985 */ /* 0x0009e8000c101910 */
        /* <DEDUP_REMOVED lines=372> */
[----:B------:R-:W-:-:S02]  /*42770*/  R2UR UR7, R7 ;  /* 0x00000000070772ca */ /* 0x000fc400000e0000 */
[----:B------:R-:W-:Y:S02]  /*42780*/  F2FP.F16.F32.PACK_AB R184, R187, R188 ;  /* 0x000000bcbbb8723e */ /* 0x000fe400000000ff */
[----:B------:R-:W-:Y:S02]  /*42790*/  R2UR UR6, R6 ;  /* 0x00000000060672ca */ /* 0x000fe400000e0000 */
[----:B------:R-:W-:Y:S02]  /*427a0*/  F2FP.F16.F32.PACK_AB R186, R185, R186 ;  /* 0x000000bab9ba723e */ /* 0x000fe400000000ff */
[----:B------:R-:W-:Y:S02]  /*427b0*/  F2FP.F16.F32.PACK_AB R185, R160, R161 ;  /* 0x000000a1a0b9723e */ /* 0x000fe400000000ff */
[----:B------:R-:W-:Y:S02]  /*427c0*/  F2FP.F16.F32.PACK_AB R187, R158, R159 ;  /* 0x0000009f9ebb723e */ /* 0x000fe400000000ff */
        /* <DEDUP_REMOVED lines=27> */
[C---:B------:R-:W-:Y:S01]  /*42980*/  R2UR UR7, R5.reuse ;  /* 0x00000000050772ca */ /* 0x040fe200000e0000 */
[----:B------:R-:W-:Y:S02]  /*42990*/  WARPGROUP.DEPBAR.LE gsb0, 0x0 ;  /* 0x00008000000079c5 */ /* 0x000fe40000010000 */
[----:B------:R-:W-:Y:S01]  /*429a0*/  ST.E desc[UR4][R2.64], R24 ;  /* 0x0000001802007985 */ /* 0x000fe2000c101904 */
[----:B------:R-:W-:Y:S02]  /*429b0*/  R2UR UR4, R4 ;  /* 0x00000000040472ca */ /* 0x000fe400000e0000 */
[----:B------:R-:W-:-:S07]  /*429c0*/  R2UR UR5, R5 ;  /* 0x00000000050572ca */ /* 0x000fce00000e0000 */
[----:B------:R0:W-:Y:S01]  /*429d0*/  ST.E desc[UR6][R2.64+0x4], R25 ;  /* 0x0000041902007985 */ /* 0x0001e2000c101906 */
[C---:B------:R-:W-:Y:S02]  /*429e0*/  R2UR UR6, R4.reuse ;  /* 0x00000000040672ca */ /* 0x040fe400000e0000 */
        /* <DEDUP_REMOVED lines=1124> */
[----:B0-----:R-:W2:Y:S01]  /*47030*/  LDL.64 R8, [R0+0x40] ;  /* 0x0000400000087983 */ /* 0x001ea20000100a00 */
        /* <DEDUP_REMOVED lines=10> */
[----:B-1----:R-:W-:Y:S05]  /*470e0*/  @!P0 BRA `(.L_x_11579) ;  /* 0x0000000000048947 */ /* 0x002fea0003800000 */
[----:B------:R-:W-:Y:S01]  /*470f0*/  BPT.TRAP 0x1 ;  /* 0x000000040000795c */ /* 0x000fe20000300000 */
.L_x_11579:
[----:B------:R-:W-:Y:S05]  /*47100*/  BSYNC B2 ;  /* 0x0000000000027941 */ /* 0x000fea0003800000 */
.L_x_11578:
        /* <DEDUP_REMOVED lines=11> */
[----:B0-----:R-:W-:Y:S05]  /*471c0*/  RET.REL.NODEC R212 `(_ZN7cutlass13device_kernelIN5flash11enable_sm90INS1_16FlashAttnFwdSm90INS1_25CollectiveMainloopFwdSm90ILi2EN4cute5tupleIJNS5_1CILi1EEES8_S8_EEENS6_IJNS7_ILi128EEENS7_ILi96EEENS7_ILi64EEEEEELi256ENS_6half_tEfNS_4arch4Sm90ELb0ELb1ELb1ELb0ELb1ELb0ELb1ELb1ELb0ELb1ELb0ELb0EEENS1_21CollectiveEpilogueFwdINS6_IJSA_NS7_ILi256EEESB_EEES9_SE_SG_Li256ELb0ELb1ELb0ELb0EEENS1_30DynamicPersistentTileSchedulerILi256ELi128ELb0ELb1ELb1EEEEEEEEEvNT_6ParamsE) ;  /* 0xfffffb8cd48c7950 */ /* 0x001fea0003c3ffff */
.L_x_11554:
[----:B0-----:R0:W1:Y:S02]  /*471d0*/  SYNCS.PHASECHK.TRANS64.TRYWAIT P0, [R2+URZ], R3 ;  /* 0x00000003020075a7 */ /* 0x001064000800017f */
[----:B-1----:R-:W-:Y:S05]  /*471e0*/  @!P0 NANOSLEEP.SYNCS 0x989680 ;  /* 0x009896800000895d */ /* 0x002fea0003900000 */
[----:B------:R-:W1:Y:S02]  /*471f0*/  @!P0 SYNCS.PHASECHK.TRANS64 P0, [R2+URZ], R3 ;  /* 0x00000003020085a7 */ /* 0x000e64000800007f */
[----:B-1----:R-:W-:Y:S05]  /*47200*/  @!P0 BRA `(.L_x_11554) ;  /* 0xfffffffc00f08947 */ /* 0x002fea000383ffff */
[----:B------:R-:W-:Y:S05]  /*47210*/  BRA `(.L_x_11553) ;  /* 0xfffffe4400e07947 */ /* 0x000fea000383ffff */
.L_x_11561:
[----:B0-----:R0:W1:Y:S02]  /*47220*/  SYNCS.PHASECHK.TRANS64.TRYWAIT P0, [R8+URZ], R9 ;  /* 0x00000009080075a7 */ /* 0x001064000800017f */
[----:B-1----:R-:W-:Y:S05]  /*47230*/  @!P0 NANOSLEEP.SYNCS 0x989680 ;  /* 0x009896800000895d */ /* 0x002fea0003900000 */
[----:B------:R-:W1:Y:S02]  /*47240*/  @!P0 SYNCS.PHASECHK.TRANS64 P0, [R8+URZ], R9 ;  /* 0x00000009080085a7 */ /* 0x000e64000800007f */
[----:B-1----:R-:W-:Y:S05]  /*47250*/  @!P0 BRA `(.L_x_11561) ;  /* 0xfffffffc00f08947 */ /* 0x002fea000383ffff */
[----:B------:R-:W-:Y:S05]  /*47260*/  BRA `(.L_x_11560) ;  /* 0xfffffe4c00b47947 */ /* 0x000fea000383ffff */
.L_x_11580:
        /* <DEDUP_REMOVED lines=9> */
.L_x_15670:


//--------------------- .text._ZN7cutlass13device_kernelIN5flash11enable_sm90INS1_16FlashAttnFwdSm90INS1_25CollectiveMainloopFwdSm90ILi2EN4cute5tupleIJNS5_1CILi1EEES8_S8_EEENS6_IJNS7_ILi128EEENS7_ILi96EEENS7_ILi64EEEEEELi256ENS_6half_tEfNS_4arch4Sm90ELb0ELb1ELb1ELb1ELb1ELb0ELb0ELb1ELb0ELb1ELb0ELb0EEENS1_21CollectiveEpilogueFwdINS6_IJSA_NS7_ILi256EEESB_EEES9_SE_SG_Li256ELb1ELb1ELb0ELb0EEENS1_36VarlenDynamicPersistentTileSchedulerILi128ELi96ELi256ELi128ELb0ELb1ELb1ELb1ELb0ELb1EEEEEEEEEvNT_6ParamsE --------------------------
	.section	.text._ZN7cutlass13device_kernelIN5flash11enable_sm90INS1_16FlashAttnFwdSm90INS1_25CollectiveMainloopFwdSm90ILi2EN4cute5tupleIJNS5_1CILi1EEES8_S8_EEENS6_IJNS7_ILi128EEENS7_ILi96EEENS7_ILi64EEEEEELi256ENS_6half_tEfNS_4arch4Sm90ELb0ELb1ELb1ELb1ELb1ELb0ELb0ELb1ELb0ELb1ELb0ELb0EEENS1_21CollectiveEpilogueFwdINS6_IJSA_NS7_ILi256EEESB_EEES9_SE_SG_Li256ELb1ELb1ELb0ELb0EEENS1_36VarlenDynamicPersistentTileSchedulerILi128ELi96ELi256ELi128ELb0ELb1ELb1ELb1ELb0ELb1EEEEEEEEEvNT_6ParamsE,"ax",@progbits
	.align	128
.text._ZN7cutlass13device_kernelIN5flash11enable_sm90INS1_16FlashAttnFwdSm90INS1_25CollectiveMainloopFwdSm90ILi2EN4cute5tupleIJNS5_1CILi1EEES8_S8_EEENS6_IJNS7_ILi128EEENS7_ILi96EEENS7_ILi64EEEEEELi256ENS_6half_tEfNS_4arch4Sm90ELb0ELb1ELb1ELb1ELb1ELb0ELb0ELb1ELb0ELb1ELb0ELb0EEENS1_21CollectiveEpilogueFwdINS6_IJSA_NS7_ILi256EEESB_EEES9_SE_SG_Li256ELb1ELb1ELb0ELb0EEENS1_36VarlenDynamicPersistentTileSchedulerILi128ELi96ELi256ELi128ELb0ELb1ELb1ELb1ELb0ELb1EEEEEEEEEvNT_6ParamsE:
        .type           _ZN7cutlass13device_kernelIN5flash11enable_sm90INS1_16FlashAttnFwdSm90INS1_25CollectiveMainloopFwdSm90ILi2EN4cute5tupleIJNS5_1CILi1EEES8_S8_EEENS6_IJNS7_ILi128EEENS7_ILi96EEENS7_ILi64EEEEEELi256ENS_6half_tEfNS_4arch4Sm90ELb0ELb1ELb1ELb1ELb1ELb0ELb0ELb1ELb0ELb1ELb0ELb0EEENS1_21CollectiveEpilogueFwdINS6_IJSA_NS7_ILi256EEESB_EEES9_SE_SG_Li256ELb1ELb1ELb0ELb0EEENS1_36VarlenDynamicPersistentTileSchedulerILi128ELi96ELi256ELi128ELb0ELb1ELb1ELb1ELb0ELb1EEEEEEEEEvNT_6ParamsE,@function
        .size           _ZN7cutlass13device_kernelIN5flash11enable_sm90INS1_16FlashAttnFwdSm90INS1_25CollectiveMainloopFwdSm90ILi2EN4cute5tupleIJNS5_1CILi1EEES8_S8_EEENS6_IJNS7_ILi128EEENS7_ILi96EEENS7_ILi64EEEEEELi256ENS_6half_tEfNS_4arch4Sm90ELb0ELb1ELb1ELb1ELb1ELb0ELb0ELb1ELb0ELb1ELb0ELb0EEENS1_21CollectiveEpilogueFwdINS6_IJSA_NS7_ILi256EEESB_EEES9_SE_SG_Li256ELb1ELb1ELb0ELb0EEENS1_36VarlenDynamicPersistentTileSchedulerILi128ELi96ELi256ELi128ELb0ELb1ELb1ELb1ELb0ELb1EEEEEEEEEvNT_6ParamsE,(.L_x_15672 - _ZN7cutlass13device_kernelIN5flash11enable_sm90INS1_16FlashAttnFwdSm90INS1_25CollectiveMainloopFwdSm90ILi2EN4cute5tupleIJNS5_1CILi1EEES8_S8_EEENS6_IJNS7_ILi128EEENS7_ILi96EEENS7_ILi64EEEEEELi256ENS_6half_tEfNS_4arch4Sm90ELb0ELb1ELb1ELb1ELb1ELb0ELb0ELb1ELb0ELb1ELb0ELb0EEENS1_21CollectiveEpilogueFwdINS6_IJSA_NS7_ILi256EEESB_EEES9_SE_SG_Li256ELb1ELb1ELb0ELb0EEENS1_36VarlenDynamicPersistentTileSchedulerILi128ELi96ELi256ELi128ELb0ELb1ELb1ELb1ELb0ELb1EEEEEEEEEvNT_6ParamsE)
        .other          _ZN7cutlass13device_kernelIN5flash11enable_sm90INS1_16FlashAttnFwdSm90INS1_25CollectiveMainloopFwdSm90ILi2EN4cute5tupleIJNS5_1CILi1EEES8_S8_EEENS6_IJNS7_ILi128EEENS7_ILi96EEENS7_ILi64EEEEEELi256ENS_6half_tEfNS_4arch4Sm90ELb0ELb1ELb1ELb1ELb1ELb0ELb0ELb1ELb0ELb1ELb0ELb0EEENS1_21CollectiveEpilogueFwdINS6_IJSA_NS7_ILi256EEESB_EEES9_SE_SG_Li256ELb1ELb1ELb0ELb0EEENS1_36VarlenDynamicPersistentTileSchedulerILi128ELi96ELi256ELi128ELb0ELb1ELb1ELb1ELb0ELb1EEEEEEEEEvNT_6ParamsE,@"STO_CUDA_ENTRY STV_DEFAULT"
_ZN7cutlass13device_kernelIN5flash11enable_sm90INS1_16FlashAttnFwdSm90INS1_25CollectiveMainloopFwdSm90ILi2EN4cute5tupleIJNS5_1CILi1EEES8_S8_EEENS6_IJNS7_ILi128EEENS7_ILi96EEENS7_ILi64EEEEEELi256ENS_6half_tEfNS_4arch4Sm90ELb0ELb1ELb1ELb1ELb1ELb0ELb0ELb1ELb0ELb1ELb0ELb0EEENS1_21CollectiveEpilogueFwdINS6_IJSA_NS7_ILi256EEESB_EEES9_SE_SG_Li256ELb1ELb1ELb0ELb0EEENS1_36VarlenDynamicPersistentTileSchedulerILi128ELi96ELi256ELi128ELb0ELb1ELb1ELb1ELb0ELb1EEEEEEEEEvNT_6ParamsE:
        /* <DEDUP_REMOVED lines=45> */
.L_x_11581:
        /* <DEDUP_REMOVED lines=22> */
.L_x_11582:
        /* <DEDUP_REMOVED lines=18> */
.L_x_11583:
        /* <DEDUP_REMOVED lines=22> */
.L_x_11584:
        /* <DEDUP_REMOVED lines=23> */
.L_x_11585:
        /* <DEDUP_REMOVED lines=12> */
[----:B------:R-:W-:Y:S01]  /*08e0*/  IMAD.X R4, RZ, RZ, R17, P0 ;  /* 0x000000ffff047224 */ /* 0x000fe200000e0611 */
[----:B------:R0:W-:Y:S01]  /*08f0*/  STL [R1+0x414], R3 ;  /* 0x0004140301007387 */ /* 0x0001e20000100800 */
[----:B------:R-:W-:-:S03]  /*0900*/  ULDC.64 UR36, c[0x0][0x208] ;  /* 0x0000820000247ab9 */ /* 0x000fc60000000a00 */
[----:B------:R1:W-:Y:S04]  /*0910*/  STL [R1+0x41c], R2 ;  /* 0x00041c0201007387 */ /* 0x0003e80000100800 */
[----:B------:R2:W-:Y:S01]  /*0920*/  STL [R1+0x410], R4 ;  /* 0x0004100401007387 */ /* 0x0005e20000100800 */
[----:B0-----:R-:W-:Y:S02]  /*0930*/  IMAD.X R3, RZ, RZ, R17, P1 ;  /* 0x000000ffff037224 */ /* 0x001fe400008e0611 */
[----:B-1----:R-:W-:-:S03]  /*0940*/  IMAD.U32 R2, RZ, RZ, UR4 ;  /* 0x00000004ff027e24 */ /* 0x002fc6000f8e00ff */
[----:B------:R2:W-:Y:S04]  /*0950*/  STL [R1+0x418], R3 ;  /* 0x0004180301007387 */ /* 0x0005e80000100800 */
[----:B------:R2:W-:Y:S01]  /*0960*/  STL [R1+0x42c], R2 ;  /* 0x00042c0201007387 */ /* 0x0005e20000100800 */
[----:B------:R-:W-:Y:S05]  /*0970*/  @!P2 BRA `(.L_x_11586) ;  /* 0x00000198005ca947 */ /* 0x000fea0003800000 */
.L_x_11587:
[----:B------:R-:W-:-:S08]  /*0980*/  NOP ;  /* 0x0000000000007918 */ /* 0x000fd00000000000 */
[----:B------:R-:W0:Y:S02]  /*0990*/  USETMAXREG.TRY_ALLOC.CTAPOOL UP0, 0xe8 ;  /* 0x000000e8000079c8 */ /* 0x000e240008000600 */
[----:B0-----:R-:W-:-:S13]  /*09a0*/  PLOP3.LUT P0, PT, PT, PT, UP0, 0x80, 0x0 ;  /* 0x000000000000781c */ /* 0x001fda0003f0f008 */
[----:B------:R-:W-:Y:S05]  /*09b0*/  @!P0 BRA `(.L_x_11587) ;  /* 0xfffffffc00f08947 */ /* 0x000fea000383ffff */
[----:B------:R-:W-:Y:S06]  /*09c0*/  BAR.ARV 0x8, 0x180 ;  /* 0x0206000000007b1d */ /* 0x000fec0000002000 */
[----:B------:R-:W-:Y:S02]  /*09d0*/  ISETP.NE.AND P0, PT, R36, 0x1, PT ;  /* 0x000000012400780c */ /* 0x000fe40003f05270 */
[----:B------:R-:W0:Y:S01]  /*09e0*/  S2UR UR12, SR_CgaCtaId ;  /* 0x00000000000c79c3 */ /* 0x000e220000008800 */
[----:B------:R-:W-:Y:S01]  /*09f0*/  UMOV UR44, 0x400 ;  /* 0x00000400002c7882 */ /* 0x000fe20000000000 */
[----:B------:R-:W-:-:S09]  /*0a00*/  ULDC UR4, c[0x0][0xc3c] ;  /* 0x00030f0000047ab9 */ /* 0x000fd20000000800 */
[----:B------:R-:W-:Y:S08]  /*0a10*/  @!P0 BAR.ARV 0x9, 0x100 ;  /* 0x0244000000008b1d */ /* 0x000ff00000002000 */
[----:B------:R-:W-:Y:S01]  /*0a20*/  BAR.SYNC.DEFER_BLOCKING 0x5, 0x180 ;  /* 0x0146000000007b1d */ /* 0x000fe20000010000 */
[----:B------:R-:W-:Y:S01]  /*0a30*/  IADD3 R204, P1, R16, 0x1c0, RZ ;  /* 0x000001c010cc7810 */ /* 0x000fe20007f3e0ff */
[----:B0-----:R-:W-:-:S04]  /*0a40*/  ULEA UR44, UR12, UR44, 0x18 ;  /* 0x0000002c0c2c7291 */ /* 0x001fc8000f8ec03f */
[----:B------:R-:W-:Y:S01]  /*0a50*/  IMAD.X R205, RZ, RZ, R17, P1 ;  /* 0x000000ffffcd7224 */ /* 0x000fe200008e0611 */
[----:B------:R-:W-:Y:S04]  /*0a60*/  STL.64 [R1+0x1c0], RZ ;  /* 0x0001c0ff01007387 */ /* 0x000fe80000100a00 */
[----:B------:R-:W-:Y:S04]  /*0a70*/  STL [R1+0x1c8], RZ ;  /* 0x0001c8ff01007387 */ /* 0x000fe80000100800 */
[----:B------:R-:W0:Y:S01]  /*0a80*/  LDS.128 R12, [UR44+0x228d0] ;  /* 0x0228d02cff0c7984 */ /* 0x000e220008000c00 */
[----:B------:R-:W-:Y:S06]  /*0a90*/  BAR.ARV 0x4, 0x180 ;  /* 0x0106000000007b1d */ /* 0x000fec0000002000 */
[----:B0-----:R-:W-:-:S13]  /*0aa0*/  ISETP.GE.AND P0, PT, R15, UR4, PT ;  /* 0x000000040f007c0c */ /* 0x001fda000bf06270 */
[----:B------:R-:W-:Y:S05]  /*0ab0*/  @P0 EXIT ;  /* 0x000000000000094d */ /* 0x000fea0003800000 */
[----:B------:R-:W0:Y:S01]  /*0ac0*/  S2R R0, SR_TID.X ;  /* 0x0000000000007919 */ /* 0x000e220000002100 */
[----:B------:R-:W1:Y:S01]  /*0ad0*/  S2UR UR4, SR_SWINHI ;  /* 0x00000000000479c3 */ /* 0x000e620000002f00 */
[----:B------:R-:W-:Y:S01]  /*0ae0*/  IMAD.MOV.U32 R10, RZ, RZ, 0x2 ;  /* 0x00000002ff0a7424 */ /* 0x000fe200078e00ff */
[----:B------:R-:W-:Y:S01]  /*0af0*/  R2UR UR6, R15 ;  /* 0x000000000f0672ca */ /* 0x000fe200000e0000 */
[----:B------:R-:W-:Y:S01]  /*0b00*/  VIADD R199, R36, 0x8 ;  /* 0x0000000824c77836 */ /* 0x000fe20000000000 */
[----:B------:R-:W-:Y:S01]  /*0b10*/  R2UR UR7, R14 ;  /* 0x000000000e0772ca */ /* 0x000fe200000e0000 */
[----:B------:R-:W-:Y:S01]  /*0b20*/  UMOV UR61, URZ ;  /* 0x0000003f003d7c82 */ /* 0x000fe20008000000 */
[----:B------:R-:W-:Y:S02]  /*0b30*/  R2UR UR5, R13 ;  /* 0x000000000d0572ca */ /* 0x000fe400000e0000 */
[----:B------:R-:W-:Y:S01]  /*0b40*/  IADD3 R198, -R36, 0xb, RZ ;  /* 0x0000000b24c67810 */ /* 0x000fe20007ffe1ff */
[----:B------:R-:W-:Y:S01]  /*0b50*/  UMOV UR38, UR44 ;  /* 0x0000002c00267c82 */ /* 0x000fe20008000000 */
[----:B-1----:R-:W-:Y:S01]  /*0b60*/  UMOV UR39, UR4 ;  /* 0x0000000400277c82 */ /* 0x002fe20008000000 */
[----:B0-----:R-:W-:-:S05]  /*0b70*/  VIADD R195, R0, 0xffffff80 ;  /* 0xffffff8000c37836 */ /* 0x001fca0000000000 */
[----:B------:R-:W-:-:S04]  /*0b80*/  SHF.R.S32.HI R0, RZ, 0x1f, R195 ;  /* 0x0000001fff007819 */ /* 0x000fc800000114c3 */
[CC--:B--2---:R-:W-:Y:S02]  /*0b90*/  LEA.HI R3, R0.reuse, R195.reuse, RZ, 0x4 ;  /* 0x000000c300037211 */ /* 0x0c4fe400078f20ff */
[CC--:B------:R-:W-:Y:S02]  /*0ba0*/  LEA.HI R37, R0.reuse, R195.reuse, RZ, 0x7 ;  /* 0x000000c300257211 */ /* 0x0c0fe400078f38ff */
[----:B------:R-:W-:Y:S02]  /*0bb0*/  LEA.HI R4, R0, R195, RZ, 0x5 ;  /* 0x000000c300047211 */ /* 0x000fe400078f28ff */
[----:B------:R-:W-:Y:S02]  /*0bc0*/  SHF.R.S32.HI R6, RZ, 0x4, R3 ;  /* 0x00000004ff067819 */ /* 0x000fe40000011403 */
[----:B------:R-:W-:Y:S01]  /*0bd0*/  LOP3.LUT R2, R37, 0xffffff80, RZ, 0xc0, !PT ;  /* 0xffffff8025027812 */ /* 0x000fe200078ec0ff */
[----:B------:R-:W-:Y:S01]  /*0be0*/  IMAD.SHL.U32 R5, R4, 0x20, RZ ;  /* 0x0000002004057824 */ /* 0x000fe200078e00ff */
[----:B------:R-:W-:-:S02]  /*0bf0*/  LOP3.LUT R4, R3, 0x3fffff0, RZ, 0xc0, !PT ;  /* 0x03fffff003047812 */ /* 0x000fc400078ec0ff */
[----:B------:R-:W-:Y:S01]  /*0c00*/  LEA.HI R3, R3, R6, RZ, 0x1 ;  /* 0x0000000603037211 */ /* 0x000fe200078f08ff */
[----:B------:R-:W-:Y:S01]  /*0c10*/  IMAD.IADD R203, R195, 0x1, -R2 ;  /* 0x00000001c3cb7824 */ /* 0x000fe200078e0a02 */
[----:B------:R-:W-:Y:S01]  /*0c20*/  LOP3.LUT R5, R5, 0xfffffc00, RZ, 0xc0, !PT ;  /* 0xfffffc0005057812 */ /* 0x000fe200078ec0ff */
[----:B------:R-:W-:Y:S01]  /*0c30*/  IMAD.IADD R2, R195, 0x1, -R4 ;  /* 0x00000001c3027824 */ /* 0x000fe200078e0a04 */
[----:B------:R-:W-:Y:S02]  /*0c40*/  LOP3.LUT R3, R3, 0x1ffffffe, RZ, 0xc0, !PT ;  /* 0x1ffffffe03037812 */ /* 0x000fe400078ec0ff */
[----:B------:R-:W-:Y:S01]  /*0c50*/  SHF.R.S32.HI R4, RZ, 0x1f, R203 ;  /* 0x0000001fff047819 */ /* 0x000fe200000114cb */
[----:B------:R-:W-:Y:S01]  /*0c60*/  IMAD R2, R2, 0x40, R5 ;  /* 0x0000004002027824 */ /* 0x000fe200078e0205 */
[----:B------:R-:W-:Y:S01]  /*0c70*/  LEA.HI R7, R0, R195, RZ, 0x2 ;  /* 0x000000c300077211 */ /* 0x000fe200078f10ff */
[----:B------:R-:W-:Y:S01]  /*0c80*/  IMAD.IADD R3, R6, 0x1, -R3 ;  /* 0x0000000106037824 */ /* 0x000fe200078e0a03 */
[----:B------:R-:W-:-:S02]  /*0c90*/  LEA.HI R38, R4, R203, RZ, 0x2 ;  /* 0x000000cb04267211 */ /* 0x000fc400078f10ff */
[----:B------:R-:W-:Y:S01]  /*0ca0*/  LOP3.LUT R8, R7, 0xfffffffc, RZ, 0xc0, !PT ;  /* 0xfffffffc07087812 */ /* 0x000fe200078ec0ff */
[----:B------:R-:W-:Y:S01]  /*0cb0*/  IMAD R3, R3, 0x8, R2 ;  /* 0x0000000803037824 */ /* 0x000fe200078e0202 */
[--C-:B------:R-:W-:Y:S02]  /*0cc0*/  SHF.R.S32.HI R5, RZ, 0x2, R38.reuse ;  /* 0x00000002ff057819 */ /* 0x100fe40000011426 */
[----:B------:R-:W-:Y:S01]  /*0cd0*/  SHF.R.S32.HI R2, RZ, 0x1f, R38 ;  /* 0x0000001fff027819 */ /* 0x000fe20000011426 */
[----:B------:R-:W-:Y:S01]  /*0ce0*/  IMAD.IADD R8, R195, 0x1, -R8 ;  /* 0x00000001c3087824 */ /* 0x000fe200078e0a08 */
[----:B------:R-:W-:Y:S02]  /*0cf0*/  LEA.HI R4, R4, R203, RZ, 0x5 ;  /* 0x000000cb04047211 */ /* 0x000fe400078f28ff */
[----:B------:R-:W-:Y:S01]  /*0d00*/  LEA.HI R6, R2, R5, RZ, 0x3 ;  /* 0x0000000502067211 */ /* 0x000fe200078f18ff */
[----:B------:R-:W-:Y:S01]  /*0d10*/  IMAD.WIDE R2, R3, R10, UR38 ;  /* 0x0000002603027e25 */ /* 0x000fe2000f8e020a */
[----:B------:R-:W-:-:S02]  /*0d20*/  SHF.R.S32.HI R4, RZ, 0x5, R4 ;  /* 0x00000005ff047819 */ /* 0x000fc40000011404 */
[----:B------:R-:W-:Y:S02]  /*0d30*/  LOP3.LUT R6, R6, 0xfffffff8, RZ, 0xc0, !PT ;  /* 0xfffffff806067812 */ /* 0x000fe400078ec0ff */
[C---:B------:R-:W-:Y:S02]  /*0d40*/  IADD3 R15, P1, R2.reuse, 0x4040, RZ ;  /* 0x00004040020f7810 */ /* 0x040fe40007f3e0ff */
[C---:B------:R-:W-:Y:S01]  /*0d50*/  IADD3 R13, P3, R2.reuse, 0x20, RZ ;  /* 0x00000020020d7810 */ /* 0x040fe20007f7e0ff */
[----:B------:R-:W-:Y:S01]  /*0d60*/  IMAD.IADD R5, R5, 0x1, -R6 ;  /* 0x0000000105057824 */ /* 0x000fe200078e0a06 */
[----:B------:R-:W-:Y:S02]  /*0d70*/  LOP3.LUT R14, R15, 0x380, RZ, 0xc0, !PT ;  /* 0x000003800f0e7812 */ /* 0x000fe400078ec0ff */
[----:B------:R-:W-:Y:S01]  /*0d80*/  IADD3 R11, P4, R2, 0x40, RZ ;  /* 0x00000040020b7810 */ /* 0x000fe20007f9e0ff */
[----:B------:R-:W-:Y:S01]  /*0d90*/  IMAD R196, R4, 0x10, R5 ;  /* 0x0000001004c47824 */ /* 0x000fe200078e0205 */
[----:B------:R-:W-:Y:S01]  /*0da0*/  SHF.R.U64 R14, R14, 0x3, RZ ;  /* 0x000000030e0e7819 */ /* 0x000fe200000012ff */
[----:B------:R-:W-:Y:S01]  /*0db0*/  IMAD.X R5, RZ, RZ, R3, P3 ;  /* 0x000000ffff057224 */ /* 0x000fe200018e0603 */
[----:B------:R-:W-:-:S02]  /*0dc0*/  LEA.HI R6, R8, R8, RZ, 0x1 ;  /* 0x0000000808067211 */ /* 0x000fc400078f08ff */
[----:B------:R-:W-:Y:S02]  /*0dd0*/  LOP3.LUT R10, R13, 0x380, RZ, 0xc0, !PT ;  /* 0x000003800d0a7812 */ /* 0x000fe400078ec0ff */
[----:B------:R-:W-:Y:S02]  /*0de0*/  LOP3.LUT R9, R11, 0x380, RZ, 0xc0, !PT ;  /* 0x000003800b097812 */ /* 0x000fe400078ec0ff */
[----:B------:R-:W-:Y:S01]  /*0df0*/  LOP3.LUT R14, R14, R15, RZ, 0x3c, !PT ;  /* 0x0000000f0e0e7212 */ /* 0x000fe200078e3cff */
[----:B------:R-:W-:Y:S01]  /*0e00*/  IMAD.X R15, RZ, RZ, R3, P1 ;  /* 0x000000ffff0f7224 */ /* 0x000fe200008e0603 */
[----:B------:R-:W-:Y:S02]  /*0e10*/  LOP3.LUT R7, R6, 0x1ffffffe, RZ, 0xc0, !PT ;  /* 0x1ffffffe06077812 */ /* 0x000fe400078ec0ff */
[----:B------:R-:W-:Y:S02]  /*0e20*/  IADD3 R31, P1, R2, 0xc020, RZ ;  /* 0x0000c020021f7810 */ /* 0x000fe40007f3e0ff */
[----:B------:R-:W-:Y:S01]  /*0e30*/  SHF.R.U64 R10, R10, 0x3, RZ ;  /* 0x000000030a0a7819 */ /* 0x000fe200000012ff */
[----:B------:R-:W-:Y:S01]  /*0e40*/  IMAD.IADD R39, R8, 0x1, -R7 ;  /* 0x0000000108277824 */ /* 0x000fe200078e0a07 */
[----:B------:R-:W-:Y:S01]  /*0e50*/  SHF.R.U64 R6, R9, 0x3, RZ ;  /* 0x0000000309067819 */ /* 0x000fe200000012ff */
[----:B------:R-:W-:Y:S01]  /*0e60*/  IMAD.X R7, RZ, RZ, R3, P4 ;  /* 0x000000ffff077224 */ /* 0x000fe200020e0603 */
[----:B------:R-:W-:-:S02]  /*0e70*/  LOP3.LUT R30, R31, 0x380, RZ, 0xc0, !PT ;  /* 0x000003801f1e7812 */ /* 0x000fc400078ec0ff */
[----:B------:R-:W-:Y:S02]  /*0e80*/  LOP3.LUT R4, R10, R13, RZ, 0x3c, !PT ;  /* 0x0000000d0a047212 */ /* 0x000fe400078e3cff */
[----:B------:R-:W-:Y:S02]  /*0e90*/  LOP3.LUT R6, R6, R11, RZ, 0x3c, !PT ;  /* 0x0000000b06067212 */ /* 0x000fe400078e3cff */
[C---:B------:R-:W-:Y:S02]  /*0ea0*/  IADD3 R9, P5, R2.reuse, 0x60, RZ ;  /* 0x0000006002097810 */ /* 0x040fe40007fbe0ff */
[C---:B------:R-:W-:Y:S02]  /*0eb0*/  IADD3 R11, P6, R2.reuse, 0x4000, RZ ;  /* 0x00004000020b7810 */ /* 0x040fe40007fde0ff */
[C---:B------:R-:W-:Y:S02]  /*0ec0*/  IADD3 R13, P0, R2.reuse, 0x4020, RZ ;  /* 0x00004020020d7810 */ /* 0x040fe40007f1e0ff */
        /* <DEDUP_REMOVED lines=8> */
[----:B------:R-:W-:Y:S02]  /*0f50*/  LOP3.LUT R30, R30, R31, RZ, 0x3c, !PT ;  /* 0x0000001f1e1e7212 */ /* 0x000fe400078e3cff */
[----:B------:R-:W-:Y:S02]  /*0f60*/  LOP3.LUT R31, R2, 0x380, RZ, 0xc0, !PT ;  /* 0x00000380021f7812 */ /* 0x000fe400078ec0ff */
[----:B------:R-:W-:Y:S02]  /*0f70*/  SHF.R.U64 R8, R8, 0x3, RZ ;  /* 0x0000000308087819 */ /* 0x000fe400000012ff */
[----:B------:R-:W-:Y:S02]  /*0f80*/  SHF.R.U64 R10, R10, 0x3, RZ ;  /* 0x000000030a0a7819 */ /* 0x000fe400000012ff */
        /* <DEDUP_REMOVED lines=16> */
[----:B------:R-:W-:Y:S02]  /*1090*/  LOP3.LUT R22, R23, 0x380, RZ, 0xc0, !PT ;  /* 0x0000038017167812 */ /* 0x000fe400078ec0ff */
[C---:B------:R-:W-:Y:S02]  /*10a0*/  IADD3 R27, P6, R2.reuse, 0x8060, RZ ;  /* 0x00008060021b7810 */ /* 0x040fe40007fde0ff */
[C---:B------:R-:W-:Y:S02]  /*10b0*/  IADD3 R29, P0, R2.reuse, 0xc000, RZ ;  /* 0x0000c000021d7810 */ /* 0x040fe40007f1e0ff */
[C---:B------:R-:W-:Y:S02]  /*10c0*/  IADD3 R33, P2, R2.reuse, 0xc040, RZ ;  /* 0x0000c04002217810 */ /* 0x040fe40007f5e0ff */
[----:B------:R-:W-:Y:S02]  /*10d0*/  IADD3 R41, P3, R2, 0xc060, RZ ;  /* 0x0000c06002297810 */ /* 0x000fe40007f7e0ff */
[----:B------:R-:W-:Y:S01]  /*10e0*/  LOP3.LUT R2, R31, R2, RZ, 0x3c, !PT ;  /* 0x000000021f027212 */ /* 0x000fe200078e3cff */
[--C-:B------:R-:W-:Y:S01]  /*10f0*/  IMAD.X R31, RZ, RZ, R3.reuse, P1 ;  /* 0x000000ffff1f7224 */ /* 0x100fe200008e0603 */
[----:B------:R-:W-:Y:S01]  /*1100*/  LEA.HI R0, R0, R195, RZ, 0x3 ;  /* 0x000000c300007211 */ /* 0x000fe200078f18ff */
[----:B------:R-:W-:Y:S01]  /*1110*/  IMAD.X R35, RZ, RZ, R3, P3 ;  /* 0x000000ffff237224 */ /* 0x000fe200018e0603 */
[----:B------:R-:W-:-:S02]  /*1120*/  SHF.R.S32.HI R206, RZ, 0x7, R37 ;  /* 0x00000007ffce7819 */ /* 0x000fc40000011425 */
[----:B------:R-:W-:Y:S02]  /*1130*/  SHF.R.U64 R22, R22, 0x3, RZ ;  /* 0x0000000316167819 */ /* 0x000fe400000012ff */
[----:B------:R-:W-:Y:S02]  /*1140*/  MOV R223, R2 ;  /* 0x0000000200df7202 */ /* 0x000fe40000000f00 */
[----:B------:R-:W-:Y:S02]  /*1150*/  LOP3.LUT R2, R0, 0xfffffff8, RZ, 0xc0, !PT ;  /* 0xfffffff800027812 */ /* 0x000fe400078ec0ff */
[----:B------:R-:W-:Y:S02]  /*1160*/  LEA.HI R37, R37, R206, RZ, 0x1 ;  /* 0x000000ce25257211 */ /* 0x000fe400078f08ff */
[----:B------:R-:W-:Y:S01]  /*1170*/  LOP3.LUT R22, R22, R23, RZ, 0x3c, !PT ;  /* 0x0000001716167212 */ /* 0x000fe200078e3cff */
[----:B------:R-:W-:Y:S01]  /*1180*/  IMAD.X R23, RZ, RZ, R3, P4 ;  /* 0x000000ffff177224 */ /* 0x000fe200020e0603 */
[----:B------:R-:W-:Y:S01]  /*1190*/  LOP3.LUT R28, R29, 0x380, RZ, 0xc0, !PT ;  /* 0x000003801d1c7812 */ /* 0x000fe200078ec0ff */
[----:B------:R-:W-:Y:S01]  /*11a0*/  IMAD.IADD R201, R195, 0x1, -R2 ;  /* 0x00000001c3c97824 */ /* 0x000fe200078e0a02 */
[----:B------:R-:W-:-:S02]  /*11b0*/  LOP3.LUT R24, R25, 0x380, RZ, 0xc0, !PT ;  /* 0x0000038019187812 */ /* 0x000fc400078ec0ff */
        /* <DEDUP_REMOVED lines=9> */
[----:B------:R-:W-:Y:S02]  /*1250*/  SHF.R.U64 R32, R32, 0x3, RZ ;  /* 0x0000000320207819 */ /* 0x000fe400000012ff */
[----:B------:R-:W-:Y:S01]  /*1260*/  MOV R213, R22 ;  /* 0x0000001600d57202 */ /* 0x000fe20000000f00 */
[----:B------:R-:W-:Y:S01]  /*1270*/  IMAD.SHL.U32 R22, R201, 0x8, RZ ;  /* 0x00000008c9167824 */ /* 0x000fe200078e00ff */
[----:B------:R-:W-:Y:S01]  /*1280*/  LOP3.LUT R38, R38, 0x7ffffffc, RZ, 0xc0, !PT ;  /* 0x7ffffffc26267812 */ /* 0x000fe200078ec0ff */
[----:B------:R-:W-:Y:S01]  /*1290*/  IMAD R224, R39, 0x8, R196 ;  /* 0x0000000827e07824 */ /* 0x000fe200078e02c4 */
[----:B------:R-:W-:Y:S01]  /*12a0*/  SHF.R.U64 R34, R34, 0x3, RZ ;  /* 0x0000000322227819 */ /* 0x000fe200000012ff */
[----:B------:R-:W-:Y:S01]  /*12b0*/  VIADD R176, R22, 0x40 ;  /* 0x0000004016b07836 */ /* 0x000fe20000000000 */
        /* <DEDUP_REMOVED lines=9> */
[----:B------:R-:W-:Y:S01]  /*1350*/  VIADD R23, R22, 0x80 ;  /* 0x0000008016177836 */ /* 0x000fe20000000000 */
[----:B------:R-:W-:Y:S01]  /*1360*/  IADD3 R18, P0, R16, 0x10c, RZ ;  /* 0x0000010c10127810 */ /* 0x000fe20007f1e0ff */
[----:B------:R-:W-:Y:S01]  /*1370*/  VIADD R177, R22, 0xc0 ;  /* 0x000000c016b17836 */ /* 0x000fe20000000000 */
[----:B------:R-:W-:Y:S01]  /*1380*/  SHF.R.S32.HI R200, RZ, 0x3, R0 ;  /* 0x00000003ffc87819 */ /* 0x000fe20000011400 */
[----:B------:R-:W-:Y:S01]  /*1390*/  IMAD.IADD R38, R203, 0x1, -R38 ;  /* 0x00000001cb267824 */ /* 0x000fe200078e0a26 */
[----:B------:R-:W-:Y:S01]  /*13a0*/  LOP3.LUT R34, R34, R41, RZ, 0x3c, !PT ;  /* 0x0000002922227212 */ /* 0x000fe200078e3cff */
[----:B------:R-:W-:Y:S01]  /*13b0*/  IMAD.X R19, RZ, RZ, R17, P0 ;  /* 0x000000ffff137224 */ /* 0x000fe200000e0611 */
[----:B------:R-:W-:Y:S01]  /*13c0*/  MOV R221, R4 ;  /* 0x0000000400dd7202 */ /* 0x000fe20000000f00 */
[----:B------:R-:W-:Y:S01]  /*13d0*/  IMAD R201, R201, 0x20, R200 ;  /* 0x00000020c9c97824 */ /* 0x000fe200078e02c8 */
[----:B------:R-:W-:Y:S01]  /*13e0*/  MOV R220, R6 ;  /* 0x0000000600dc7202 */ /* 0x000fe20000000f00 */
[----:B------:R-:W-:Y:S01]  /*13f0*/  IMAD.SHL.U32 R197, R38, 0x2, RZ ;  /* 0x0000000226c57824 */ /* 0x000fe200078e00ff */
[----:B------:R-:W-:-:S02]  /*1400*/  MOV R219, R8 ;  /* 0x0000000800db7202 */ /* 0x000fc40000000f00 */
        /* <DEDUP_REMOVED lines=10> */
[----:B------:R-:W-:Y:S02]  /*14b0*/  SHF.R.S32.HI R194, RZ, 0x1f, R22 ;  /* 0x0000001fffc27819 */ /* 0x000fe40000011416 */
[----:B------:R-:W-:-:S02]  /*14c0*/  SHF.R.S32.HI R193, RZ, 0x1f, R176 ;  /* 0x0000001fffc17819 */ /* 0x000fc400000114b0 */
[----:B------:R-:W-:Y:S02]  /*14d0*/  SHF.R.S32.HI R192, RZ, 0x1f, R23 ;  /* 0x0000001fffc07819 */ /* 0x000fe40000011417 */
[----:B------:R-:W-:-:S07]  /*14e0*/  SHF.R.S32.HI R178, RZ, 0x1f, R177 ;  /* 0x0000001fffb27819 */ /* 0x000fce00000114b1 */
.L_x_11719:
        /* <DEDUP_REMOVED lines=12> */
[----:B0-2---:R-:W-:Y:S02]  /*15b0*/  IMAD.U32 R2, RZ, RZ, UR8 ;  /* 0x00000008ff027e24 */ /* 0x005fe4000f8e00ff */
[----:B----4-:R-:W-:Y:S01]  /*15c0*/  IMAD.U32 R3, RZ, RZ, UR9 ;  /* 0x00000009ff037e24 */ /* 0x010fe2000f8e00ff */
[----:B------:R-:W-:-:S03]  /*15d0*/  @UP1 UIMAD.WIDE UR8, UR6, 0x4, UR10 ;  /* 0x00000004060818a5 */ /* 0x000fc6000f8e020a */
[----:B------:R-:W-:Y:S01]  /*15e0*/  ULDC.64 UR10, c[0x0][0xa20] ;  /* 0x00028800000a7ab9 */ /* 0x000fe20000000a00 */
[----:B------:R-:W2:Y:S02]  /*15f0*/  @P0 LDG.E R2, desc[UR36][R2.64] ;  /* 0x0000002402020981 */ /* 0x000ea4000c1e1900 */
[----:B------:R-:W-:Y:S02]  /*1600*/  IMAD.U32 R4, RZ, RZ, UR8 ;  /* 0x00000008ff047e24 */ /* 0x000fe4000f8e00ff */
[----:B------:R-:W-:Y:S01]  /*1610*/  IMAD.U32 R5, RZ, RZ, UR9 ;  /* 0x00000009ff057e24 */ /* 0x000fe2000f8e00ff */
[----:B------:R-:W-:-:S04]  /*1620*/  ULDC.64 UR8, c[0x0][0x418] ;  /* 0x0001060000087ab9 */ /* 0x000fc80000000a00 */
[----:B---3--:R-:W3:Y:S01]  /*1630*/  @P2 LDG.E R4, desc[UR36][R4.64] ;  /* 0x0000002404042981 */ /* 0x008ee2000c1e1900 */
        /* <DEDUP_REMOVED lines=11> */
[----:B-1----:R-:W-:-:S14]  /*16f0*/  @P2 BRA `(.L_x_11588) ;  /* 0x0000000000382947 */ /* 0x002fdc0003800000 */
        /* <DEDUP_REMOVED lines=14> */
.L_x_11588:
        /* <DEDUP_REMOVED lines=9> */
.L_x_11589:
        /* <DEDUP_REMOVED lines=13> */
.L_x_11590:
[----:B------:R-:W2:Y:S01]  /*1940*/  LDL R0, [R1+0x42c] ;  /* 0x00042c0001007983 */ /* 0x000ea20000100800 */
[----:B------:R-:W-:Y:S01]  /*1950*/  UIADD3 UR13, UP0, UR38, 0x22830, URZ ;  /* 0x00022830260d7890 */ /* 0x000fe2000ff1e03f */
[----:B------:R-:W-:Y:S01]  /*1960*/  IMAD.U32 R15, RZ, RZ, UR12 ;  /* 0x0000000cff0f7e24 */ /* 0x000fe2000f8e00ff */
[----:B------:R-:W-:Y:S01]  /*1970*/  UIADD3 UR10, UP1, UR38, 0x22840, URZ ;  /* 0x00022840260a7890 */ /* 0x000fe2000ff3e03f */
[----:B------:R-:W-:Y:S01]  /*1980*/  IMAD.U32 R4, RZ, RZ, UR5 ;  /* 0x00000005ff047e24 */ /* 0x000fe2000f8e00ff */
[----:B------:R-:W-:Y:S01]  /*1990*/  UIADD3 UR8, UP2, UR38, 0x22850, URZ ;  /* 0x0002285026087890 */ /* 0x000fe2000ff5e03f */
[----:B------:R-:W-:Y:S01]  /*19a0*/  IMAD.MOV.U32 R7, RZ, RZ, 0x80 ;  /* 0x00000080ff077424 */ /* 0x000fe200078e00ff */
[----:B------:R-:W-:Y:S01]  /*19b0*/  UIADD3 UR6, UP3, UR38, 0x22860, URZ ;  /* 0x0002286026067890 */ /* 0x000fe2000ff7e03f */
[----:B------:R-:W-:Y:S01]  /*19c0*/  IMAD.MOV.U32 R13, RZ, RZ, 0x80 ;  /* 0x00000080ff0d7424 */ /* 0x000fe200078e00ff */
[----:B------:R-:W-:Y:S01]  /*19d0*/  UIADD3.X UR12, URZ, UR39, URZ, UP0, !UPT ;  /* 0x000000273f0c7290 */ /* 0x000fe200087fe43f */
[----:B------:R0:W-:Y:S01]  /*19e0*/  STL [R1+0x50], R4 ;  /* 0x0000500401007387 */ /* 0x0001e20000100800 */
[----:B------:R-:W-:Y:S01]  /*19f0*/  UIADD3.X UR9, URZ, UR39, URZ, UP2, !UPT ;  /* 0x000000273f097290 */ /* 0x000fe200097fe43f */
[----:B------:R-:W-:Y:S01]  /*1a00*/  IMAD.MOV.U32 R14, RZ, RZ, 0x100 ;  /* 0x00000100ff0e7424 */ /* 0x000fe200078e00ff */
[----:B------:R-:W-:Y:S01]  /*1a10*/  UIADD3.X UR11, URZ, UR39, URZ, UP1, !UPT ;  /* 0x000000273f0b7290 */ /* 0x000fe20008ffe43f */
[----:B------:R-:W-:Y:S01]  /*1a20*/  IMAD.U32 R8, RZ, RZ, UR8 ;  /* 0x00000008ff087e24 */ /* 0x000fe2000f8e00ff */
[----:B------:R-:W-:Y:S01]  /*1a30*/  UIADD3 UR46, -UR4, UR46, URZ ;  /* 0x0000002e042e7290 */ /* 0x000fe2000fffe13f */
[----:B------:R-:W-:Y:S01]  /*1a40*/  IMAD.U32 R10, RZ, RZ, UR6 ;  /* 0x00000006ff0a7e24 */ /* 0x000fe2000f8e00ff */
[----:B------:R-:W-:Y:S01]  /*1a50*/  USHF.L.U32 UR58, UR5, 0x7, URZ ;  /* 0x00000007053a7899 */ /* 0x000fe2000800063f */
[----:B------:R-:W-:Y:S01]  /*1a60*/  IMAD.U32 R9, RZ, RZ, UR9 ;  /* 0x00000009ff097e24 */ /* 0x000fe2000f8e00ff */
[----:B------:R-:W-:Y:S01]  /*1a70*/  ULDC UR4, c[0x0][0x448] ;  /* 0x0001120000047ab9 */ /* 0x000fe20000000800 */
[----:B0-----:R-:W-:Y:S01]  /*1a80*/  IMAD.U32 R4, RZ, RZ, UR10 ;  /* 0x0000000aff047e24 */ /* 0x001fe2000f8e00ff */
[----:B------:R-:W-:Y:S01]  /*1a90*/  UISETP.NE.AND UP4, UPT, UR4, 0x1, UPT ;  /* 0x000000010400788c */ /* 0x000fe2000bf85270 */
[----:B------:R-:W-:Y:S01]  /*1aa0*/  IMAD.U32 R3, RZ, RZ, UR12 ;  /* 0x0000000cff037e24 */ /* 0x000fe2000f8e00ff */
[----:B------:R0:W-:Y:S01]  /*1ab0*/  STL.64 [R1+0x30], R14 ;  /* 0x0000300e01007387 */ /* 0x0001e20000100a00 */
[----:B------:R-:W-:Y:S01]  /*1ac0*/  IMAD.U32 R5, RZ, RZ, UR11 ;  /* 0x0000000bff057e24 */ /* 0x000fe2000f8e00ff */
[----:B------:R-:W-:Y:S01]  /*1ad0*/  ULDC.64 UR4, c[0x0][0x9e0] ;  /* 0x0002780000047ab9 */ /* 0x000fe20000000a00 */
[----:B------:R-:W-:Y:S01]  /*1ae0*/  UIADD3 UR8, UR58, 0x7f, URZ ;  /* 0x0000007f3a087890 */ /* 0x000fe2000fffe03f */
[----:B------:R0:W-:Y:S01]  /*1af0*/  STL.128 [R1+0x3e0], RZ ;  /* 0x0003e0ff01007387 */ /* 0x0001e20000100c00 */
[----:B------:R-:W-:Y:S01]  /*1b00*/  UISETP.GE.AND UP0, UPT, UR5, 0x1, UPT ;  /* 0x000000010500788c */ /* 0x000fe2000bf06270 */
[C---:B------:R-:W-:Y:S01]  /*1b10*/  IADD3 R32, P0, R16.reuse, 0x3e0, RZ ;  /* 0x000003e010207810 */ /* 0x040fe20007f1e0ff */
[----:B------:R-:W-:Y:S01]  /*1b20*/  UIADD3 UR40, UR46, 0x1, -UR45 ;  /* 0x000000012e287890 */ /* 0x000fe2000fffe82d */
[----:B------:R0:W-:Y:S01]  /*1b30*/  STL.64 [R1+0x20], R4 ;  /* 0x0000200401007387 */ /* 0x0001e20000100a00 */
[----:B------:R-:W-:Y:S01]  /*1b40*/  @UP4 ULDC UR6, c[0x0][0x44c] ;  /* 0x0001130000064ab9 */ /* 0x000fe20000000800 */
[----:B------:R-:W-:Y:S01]  /*1b50*/  @UP4 ULDC UR9, c[0x0][0x450] ;  /* 0x0001140000094ab9 */ /* 0x000fe20000000800 */
[----:B------:R-:W-:Y:S01]  /*1b60*/  PLOP3.LUT P2, PT, PT, PT, UP0, 0x40, 0x0 ;  /* 0x000000000000781c */ /* 0x000fe20003f4e808 */
[----:B------:R0:W-:Y:S01]  /*1b70*/  STL.128 [R1+0x3f0], RZ ;  /* 0x0003f0ff01007387 */ /* 0x0001e20000100c00 */
[----:B------:R-:W-:Y:S01]  /*1b80*/  IADD3 R31, P1, R16, 0x28, RZ ;  /* 0x00000028101f7810 */ /* 0x000fe20007f3e0ff */
[----:B------:R-:W-:Y:S01]  /*1b90*/  UP2UR UR41, UPR, URZ, 0x10 ;  /* 0x000000103f297883 */ /* 0x000fe20008000000 */
[--C-:B------:R-:W-:Y:S01]  /*1ba0*/  IMAD.X R43, RZ, RZ, R17.reuse, P0 ;  /* 0x000000ffff2b7224 */ /* 0x100fe200000e0611 */
[----:B------:R0:W-:Y:S01]  /*1bb0*/  STL.128 [R1+0x1d0], RZ ;  /* 0x0001d0ff01007387 */ /* 0x0001e20000100c00 */
[----:B------:R-:W-:Y:S01]  /*1bc0*/  UP2UR UR43, UPR, URZ, 0x1 ;  /* 0x000000013f2b7883 */ /* 0x000fe20008000000 */
[----:B------:R-:W-:-:S02]  /*1bd0*/  IMAD.X R40, RZ, RZ, R17, P1 ;  /* 0x000000ffff287224 */ /* 0x000fc400008e0611 */
        /* <DEDUP_REMOVED lines=33> */
[----:B--2---:R-:W-:-:S02]  /*1df0*/  R2UR UR7, R0 ;  /* 0x00000000000772ca */ /* 0x004fc400000e0000 */
[----:B------:R-:W1:Y:S11]  /*1e00*/  LDC R0, c[0x0][0x988] ;  /* 0x00026200ff007b82 */ /* 0x000e760000000800 */
[----:B------:R-:W-:-:S02]  /*1e10*/  IMAD.U32 R6, RZ, RZ, UR7 ;  /* 0x00000007ff067e24 */ /* 0x000fc4000f8e00ff */
[----:B------:R-:W-:Y:S01]  /*1e20*/  IMAD.U32 R2, RZ, RZ, UR7 ;  /* 0x00000007ff027e24 */ /* 0x000fe2000f8e00ff */
[----:B------:R-:W-:Y:S02]  /*1e30*/  UIADD3.X UR7, URZ, UR39, URZ, UP3, !UPT ;  /* 0x000000273f077290 */ /* 0x000fe40009ffe43f */
[----:B------:R0:W-:Y:S01]  /*1e40*/  STL.64 [R1+0x28], R6 ;  /* 0x0000280601007387 */ /* 0x0001e20000100a00 */
[----:B------:R-:W-:Y:S02]  /*1e50*/  IMAD.MOV.U32 R12, RZ, RZ, R2 ;  /* 0x000000ffff0c7224 */ /* 0x000fe400078e0002 */
[----:B------:R-:W-:Y:S02]  /*1e60*/  IMAD.U32 R2, RZ, RZ, UR13 ;  /* 0x0000000dff027e24 */ /* 0x000fe4000f8e00ff */
[----:B------:R-:W-:Y:S01]  /*1e70*/  IMAD.U32 R11, RZ, RZ, UR7 ;  /* 0x00000007ff0b7e24 */ /* 0x000fe2000f8e00ff */
[----:B------:R0:W-:Y:S01]  /*1e80*/  STL.128 [R1], R12 ;  /* 0x0000000c01007387 */ /* 0x0001e20000100c00 */
[----:B------:R-:W-:-:S03]  /*1e90*/  UIMAD.WIDE.U32 UR6, UR8, UR6, URZ ;  /* 0x00000006080672a5 */ /* 0x000fc6000f8e003f */
[----:B------:R0:W-:Y:S01]  /*1ea0*/  STL.128 [R1+0x40], R8 ;  /* 0x0000400801007387 */ /* 0x0001e20000100c00 */
[----:B------:R-:W-:-:S03]  /*1eb0*/  @UP4 USHF.R.U32.HI UR8, URZ, UR9, UR7 ;  /* 0x000000093f084299 */ /* 0x000fc60008011607 */
[----:B------:R0:W-:Y:S01]  /*1ec0*/  STL.64 [R1+0x18], R2 ;  /* 0x0000180201007387 */ /* 0x0001e20000100a00 */
[----:B------:R-:W-:-:S03]  /*1ed0*/  UIADD3 UR6, UR40, UR8, URZ ;  /* 0x0000000828067290 */ /* 0x000fc6000fffe03f */
[----:B-1----:R0:W-:Y:S01]  /*1ee0*/  STL [R1+0x400], R0 ;  /* 0x0004000001007387 */ /* 0x0021e20000100800 */
[----:B------:R-:W-:Y:S01]  /*1ef0*/  UIADD3 UR4, UR6, UR4, URZ ;  /* 0x0000000406047290 */ /* 0x000fe2000fffe03f */
[----:B------:R-:W-:Y:S11]  /*1f00*/  @P2 BRA `(.L_x_11591) ;  /* 0x0000000000442947 */ /* 0x000ff60003800000 */
        /* <DEDUP_REMOVED lines=10> */
.L_x_11592:
[----:B------:R-:W-:-:S11]  /*1fb0*/  UISETP.NE.AND UP0, UPT, UR5, 0x1, UPT ;  /* 0x000000010500788c */ /* 0x000fd6000bf05270 */
[----:B------:R-:W-:Y:S02]  /*1fc0*/  @UP0 ULDC.64 UR10, c[0x0][0x9e8] ;  /* 0x00027a00000a0ab9 */ /* 0x000fe40000000a00 */
[----:B------:R-:W-:-:S04]  /*1fd0*/  UIMAD.WIDE.U32 UR6, UR8, UR10, URZ ;  /* 0x0000000a080672a5 */ /* 0x000fc8000f8e003f */
[----:B------:R-:W-:-:S12]  /*1fe0*/  @UP0 USHF.R.U32.HI UR8, URZ, UR11, UR7 ;  /* 0x0000000b3f080299 */ /* 0x000fd80008011607 */
.L_x_11593:
[----:B------:R-:W-:-:S04]  /*1ff0*/  UIMAD UR8, UR8, UR5, UR5 ;  /* 0x00000005080872a4 */ /* 0x000fc8000f8e0205 */
[----:B------:R-:W-:-:S04]  /*2000*/  UISETP.LT.AND UP0, UPT, UR4, UR8, UPT ;  /* 0x000000080400728c */ /* 0x000fc8000bf01270 */
[----:B------:R-:W-:-:S12]  /*2010*/  USEL UR4, UR4, UR8, UP0 ;  /* 0x0000000804047287 */ /* 0x000fd80008000000 */
.L_x_11591:
        /* <DEDUP_REMOVED lines=34> */
.L_x_11595:
[----:B------:R-:W-:-:S11]  /*2240*/  UISETP.NE.AND UP0, UPT, UR5, 0x1, UPT ;  /* 0x000000010500788c */ /* 0x000fd6000bf05270 */
[----:B------:R-:W-:Y:S02]  /*2250*/  @UP0 ULDC.64 UR10, c[0x0][0x9e8] ;  /* 0x00027a00000a0ab9 */ /* 0x000fe40000000a00 */
[----:B------:R-:W-:-:S04]  /*2260*/  UIMAD.WIDE.U32 UR6, UR4, UR10, URZ ;  /* 0x0000000a040672a5 */ /* 0x000fc8000f8e003f */
[----:B------:R-:W-:-:S12]  /*2270*/  @UP0 USHF.R.U32.HI UR4, URZ, UR11, UR7 ;  /* 0x0000000b3f040299 */ /* 0x000fd80008011607 */
.L_x_11596:
[----:B------:R-:W-:-:S04]  /*2280*/  UIMAD UR4, UR4, UR5, URZ ;  /* 0x00000005040472a4 */ /* 0x000fc8000f8e023f */
[----:B------:R-:W-:-:S04]  /*2290*/  UISETP.LT.AND UP0, UPT, UR8, UR4, UPT ;  /* 0x000000040800728c */ /* 0x000fc8000bf01270 */
[----:B------:R-:W-:-:S12]  /*22a0*/  USEL UR8, UR8, UR4, !UP0 ;  /* 0x0000000408087287 */ /* 0x000fd8000c000000 */
.L_x_11594:
        /* <DEDUP_REMOVED lines=9> */
[----:B0-----:R-:W0:Y:S01]  /*2340*/  SHFL.IDX PT, R0, R206, RZ, 0x1f ;  /* 0x00001fffce007589 */ /* 0x001e2200000e0000 */
[----:B------:R-:W-:Y:S01]  /*2350*/  UIADD3 UR6, UR44, 0x18400, URZ ;  /* 0x000184002c067890 */ /* 0x000fe2000fffe03f */
[----:B------:R-:W-:Y:S01]  /*2360*/  IMAD.MOV.U32 R8, RZ, RZ, 0x1 ;  /* 0x00000001ff087424 */ /* 0x000fe200078e00ff */
[----:B------:R-:W-:Y:S01]  /*2370*/  UIADD3 UR5, UR44, 0x400, URZ ;  /* 0x000004002c057890 */ /* 0x000fe2000fffe03f */
[----:B------:R-:W-:Y:S01]  /*2380*/  IMAD.MOV.U32 R9, RZ, RZ, RZ ;  /* 0x000000ffff097224 */ /* 0x000fe200078e00ff */
[----:B------:R-:W-:Y:S01]  /*2390*/  UIADD3 UR4, UR44, 0x1c400, URZ ;  /* 0x0001c4002c047890 */ /* 0x000fe2000fffe03f */
[----:B------:R-:W-:Y:S01]  /*23a0*/  IMAD.MOV.U32 R10, RZ, RZ, 0x1 ;  /* 0x00000001ff0a7424 */ /* 0x000fe200078e00ff */
[----:B------:R-:W-:Y:S01]  /*23b0*/  USHF.R.U32.HI UR5, URZ, 0x4, UR5 ;  /* 0x000000043f057899 */ /* 0x000fe20008011605 */
[----:B------:R-:W-:Y:S01]  /*23c0*/  IMAD.MOV.U32 R11, RZ, RZ, RZ ;  /* 0x000000ffff0b7224 */ /* 0x000fe200078e00ff */
[----:B------:R-:W-:Y:S01]  /*23d0*/  USHF.R.U32.HI UR4, URZ, 0x4, UR4 ;  /* 0x000000043f047899 */ /* 0x000fe20008011604 */
[----:B------:R-:W-:Y:S01]  /*23e0*/  IMAD.MOV.U32 R7, RZ, RZ, 0x40000040 ;  /* 0x40000040ff077424 */ /* 0x000fe200078e00ff */
[----:B------:R-:W-:Y:S01]  /*23f0*/  ULOP3.LUT UR5, UR5, 0x3fff, URZ, 0xc0, !UPT ;  /* 0x00003fff05057892 */ /* 0x000fe2000f8ec03f */
[----:B------:R-:W-:Y:S01]  /*2400*/  IMAD.MOV.U32 R5, RZ, RZ, 0x40000040 ;  /* 0x40000040ff057424 */ /* 0x000fe200078e00ff */
[----:B------:R-:W-:Y:S01]  /*2410*/  ULOP3.LUT UR4, UR4, 0x3fff, URZ, 0xc0, !UPT ;  /* 0x00003fff04047892 */ /* 0x000fe2000f8ec03f */
[C---:B------:R-:W-:Y:S01]  /*2420*/  IADD3 R29, P6, R16.reuse, 0x78, RZ ;  /* 0x00000078101d7810 */ /* 0x040fe20007fde0ff */
[----:B------:R-:W-:Y:S01]  /*2430*/  ULOP3.LUT UR5, UR5, 0x3000000, URZ, 0xfc, !UPT ;  /* 0x0300000005057892 */ /* 0x000fe2000f8efc3f */
[----:B------:R1:W-:Y:S01]  /*2440*/  STL.128 [R1+0x60], R8 ;  /* 0x0000600801007387 */ /* 0x0003e20000100c00 */
[----:B------:R-:W-:Y:S01]  /*2450*/  ULOP3.LUT UR4, UR4, 0x10000, URZ, 0xfc, !UPT ;  /* 0x0001000004047892 */ /* 0x000fe2000f8efc3f */
[C---:B------:R-:W-:Y:S01]  /*2460*/  IADD3 R28, P5, R16.reuse, 0x70, RZ ;  /* 0x00000070101c7810 */ /* 0x040fe20007fbe0ff */
[----:B------:R-:W-:Y:S01]  /*2470*/  ULOP3.LUT UP0, URZ, UR6, 0x1bf, URZ, 0xc0, !UPT ;  /* 0x000001bf063f7892 */ /* 0x000fe2000f80c03f */
[----:B------:R1:W-:Y:S01]  /*2480*/  STL.64 [R1+0x58], RZ ;  /* 0x000058ff01007387 */ /* 0x0003e20000100a00 */
[--C-:B------:R-:W-:Y:S01]  /*2490*/  IMAD.X R30, RZ, RZ, R17.reuse, P6 ;  /* 0x000000ffff1e7224 */ /* 0x100fe200030e0611 */
[----:B------:R-:W-:Y:S01]  /*24a0*/  IADD3 R27, P4, R16, 0x68, RZ ;  /* 0x00000068101b7810 */ /* 0x000fe20007f9e0ff */
[----:B------:R-:W-:Y:S01]  /*24b0*/  IMAD.U32 R6, RZ, RZ, UR4 ;  /* 0x00000004ff067e24 */ /* 0x000fe2000f8e00ff */
[----:B0-----:R-:W-:Y:S01]  /*24c0*/  LEA.HI R2, R0, R0, RZ, 0x1 ;  /* 0x0000000000027211 */ /* 0x001fe200078f08ff */
[----:B------:R1:W-:Y:S01]  /*24d0*/  STL.128 [R1+0x90], RZ ;  /* 0x000090ff01007387 */ /* 0x0003e20000100c00 */
[----:B------:R-:W-:Y:S01]  /*24e0*/  PLOP3.LUT P6, PT, PT, PT, UP0, 0x80, 0x0 ;  /* 0x000000000000781c */ /* 0x000fe20003fcf008 */
[--C-:B------:R-:W-:Y:S01]  /*24f0*/  IMAD.X R41, RZ, RZ, R17.reuse, P5 ;  /* 0x000000ffff297224 */ /* 0x100fe200028e0611 */
[----:B------:R-:W-:Y:S01]  /*2500*/  LOP3.LUT R3, R2, 0x1e, RZ, 0xc0, !PT ;  /* 0x0000001e02037812 */ /* 0x000fe200078ec0ff */
[----:B------:R-:W-:Y:S01]  /*2510*/  IMAD.U32 R2, RZ, RZ, UR5 ;  /* 0x00000005ff027e24 */ /* 0x000fe2000f8e00ff */
[----:B------:R1:W-:Y:S01]  /*2520*/  STL.128 [R1+0xa0], RZ ;  /* 0x0000a0ff01007387 */ /* 0x0003e20000100c00 */
[C---:B------:R-:W-:Y:S01]  /*2530*/  IADD3 R25, P3, R16.reuse, 0x60, RZ ;  /* 0x0000006010197810 */ /* 0x040fe20007f7e0ff */
[----:B------:R-:W-:Y:S01]  /*2540*/  IMAD.X R38, RZ, RZ, R17, P4 ;  /* 0x000000ffff267224 */ /* 0x000fe200020e0611 */
[----:B------:R-:W-:Y:S01]  /*2550*/  IADD3 R34, P2, R16, 0x58, RZ ;  /* 0x0000005810227810 */ /* 0x000fe20007f5e0ff */
[----:B------:R-:W-:Y:S01]  /*2560*/  IMAD.IADD R3, R0, 0x1, -R3 ;  /* 0x0000000100037824 */ /* 0x000fe200078e0a03 */
[----:B------:R1:W-:Y:S01]  /*2570*/  STL.128 [R1+0xb0], RZ ;  /* 0x0000b0ff01007387 */ /* 0x0003e20000100c00 */
[C---:B------:R-:W-:Y:S01]  /*2580*/  IADD3 R26, P1, R16.reuse, 0x80, RZ ;  /* 0x00000080101a7810 */ /* 0x040fe20007f3e0ff */
[--C-:B------:R-:W-:Y:S01]  /*2590*/  IMAD.X R36, RZ, RZ, R17.reuse, P3 ;  /* 0x000000ffff247224 */ /* 0x100fe200018e0611 */
[----:B------:R-:W-:Y:S01]  /*25a0*/  IADD3 R24, P0, R16, 0x90, RZ ;  /* 0x0000009010187810 */ /* 0x000fe20007f1e0ff */
[----:B------:R1:W-:Y:S01]  /*25b0*/  STL.128 [R1+0xc0], RZ ;  /* 0x0000c0ff01007387 */ /* 0x0003e20000100c00 */
[----:B------:R-:W-:Y:S01]  /*25c0*/  LEA R3, R3, UR6, 0xd ;  /* 0x0000000603037c11 */ /* 0x000fe2000f8e68ff */
[----:B------:R-:W-:-:S02]  /*25d0*/  IMAD.X R35, RZ, RZ, R17, P2 ;  /* 0x000000ffff237224 */ /* 0x000fc400010e0611 */
[----:B------:R1:W-:Y:S01]  /*25e0*/  STL.128 [R1+0xd0], RZ ;  /* 0x0000d0ff01007387 */ /* 0x0003e20000100c00 */
[----:B------:R-:W-:Y:S01]  /*25f0*/  SHF.R.U32.HI R3, RZ, 0x4, R3 ;  /* 0x00000004ff037819 */ /* 0x000fe20000011603 */
[--C-:B------:R-:W-:Y:S02]  /*2600*/  IMAD.X R39, RZ, RZ, R17.reuse, P1 ;  /* 0x000000ffff277224 */ /* 0x100fe400008e0611 */
[----:B------:R1:W-:Y:S01]  /*2610*/  STL.128 [R1+0xe0], RZ ;  /* 0x0000e0ff01007387 */ /* 0x0003e20000100c00 */
[----:B------:R-:W-:Y:S01]  /*2620*/  LOP3.LUT R3, R3, 0x3fff, RZ, 0xc0, !PT ;  /* 0x00003fff03037812 */ /* 0x000fe200078ec0ff */
[----:B------:R-:W-:-:S03]  /*2630*/  IMAD.X R37, RZ, RZ, R17, P0 ;  /* 0x000000ffff257224 */ /* 0x000fc600000e0611 */
        /* <DEDUP_REMOVED lines=21> */
.L_x_11598:
[----:B------:R-:W0:Y:S01]  /*2790*/  S2R R20, SR_TID.X ;  /* 0x0000000000147919 */ /* 0x000e220000002100 */
[----:B-1----:R-:W1:Y:S01]  /*27a0*/  LDC.64 R10, c[0x0][0x9d8] ;  /* 0x00027600ff0a7b82 */ /* 0x002e620000000a00 */
[----:B------:R-:W-:Y:S01]  /*27b0*/  IADD3 R8, P0, R16, 0xf0, RZ ;  /* 0x000000f010087810 */ /* 0x000fe20007f1e0ff */
[----:B------:R-:W-:Y:S01]  /*27c0*/  ULEA.HI UR4, UR61, UR61, URZ, 0x1 ;  /* 0x0000003d3d047291 */ /* 0x000fe2000f8f083f */
[----:B------:R-:W-:Y:S01]  /*27d0*/  IMAD.U32 R13, RZ, RZ, UR45 ;  /* 0x0000002dff0d7e24 */ /* 0x000fe2000f8e00ff */
[----:B------:R-:W-:Y:S01]  /*27e0*/  ULDC UR5, c[0x0][0x20] ;  /* 0x0000080000057ab9 */ /* 0x000fe20000000800 */
[----:B------:R-:W-:Y:S01]  /*27f0*/  IMAD.U32 R15, RZ, RZ, UR46 ;  /* 0x0000002eff0f7e24 */ /* 0x000fe2000f8e00ff */
[----:B------:R-:W-:Y:S01]  /*2800*/  ULOP3.LUT UR4, UR4, 0xfffffffe, URZ, 0xc0, !UPT ;  /* 0xfffffffe04047892 */ /* 0x000fe2000f8ec03f */
[----:B------:R-:W-:Y:S01]  /*2810*/  IMAD.X R9, RZ, RZ, R17, P0 ;  /* 0x000000ffff097224 */ /* 0x000fe200000e0611 */
[----:B------:R-:W2:Y:S01]  /*2820*/  LDC.64 R6, c[0x0][0x448] ;  /* 0x00011200ff067b82 */ /* 0x000ea20000000a00 */
[----:B------:R-:W-:Y:S01]  /*2830*/  VIADD R12, R18, -UR5 ;  /* 0x80000005120c7c36 */ /* 0x000fe20008000000 */
[----:B------:R-:W-:Y:S01]  /*2840*/  UIADD3 UR4, UR61, -UR4, URZ ;  /* 0x800000043d047290 */ /* 0x000fe2000fffe03f */
[----:B------:R-:W-:Y:S04]  /*2850*/  STL.64 [R1+0x100], R34 ;  /* 0x0001002201007387 */ /* 0x000fe80000100a00 */
[----:B------:R3:W-:Y:S01]  /*2860*/  STL.64 [R1+0xf8], R8 ;  /* 0x0000f80801007387 */ /* 0x0007e20000100a00 */
[----:B------:R-:W4:Y:S01]  /*2870*/  LDC.64 R4, c[0x0][0x9e0] ;  /* 0x00027800ff047b82 */ /* 0x000f220000000a00 */
[----:B------:R-:W-:-:S02]  /*2880*/  IMAD.U32 R0, RZ, RZ, UR4 ;  /* 0x00000004ff007e24 */ /* 0x000fc4000f8e00ff */
[----:B------:R0:W-:Y:S03]  /*2890*/  STL.64 [R1+0xf0], R196 ;  /* 0x0000f0c401007387 */ /* 0x0001e60000100a00 */
[----:B------:R-:W-:Y:S01]  /*28a0*/  SHF.L.U32 R0, R0, 0x1f, RZ ;  /* 0x0000001f00007819 */ /* 0x000fe200000006ff */
[----:B------:R0:W-:Y:S01]  /*28b0*/  STL.U8 [R1+0x108], RZ ;  /* 0x000108ff01007387 */ /* 0x0001e20000100000 */
[----:B------:R-:W5:Y:S01]  /*28c0*/  LDC.64 R2, c[0x0][0x9e8] ;  /* 0x00027a00ff027b82 */ /* 0x000f620000000a00 */
[----:B---3--:R-:W-:Y:S02]  /*28d0*/  IADD3 R8, P0, R16, 0x13c, RZ ;  /* 0x0000013c10087810 */ /* 0x008fe40007f1e0ff */
[----:B------:R3:W-:Y:S01]  /*28e0*/  STL [R12+0x4], R13 ;  /* 0x0000040d0c007387 */ /* 0x0007e20000100800 */
[----:B0-----:R-:W-:-:S04]  /*28f0*/  VIADD R195, R20, 0xffffff80 ;  /* 0xffffff8014c37836 */ /* 0x001fc80000000000 */
[----:B------:R-:W0:Y:S01]  /*2900*/  LDC R225, c[0x0][0x450] ;  /* 0x00011400ffe17b82 */ /* 0x000e220000000800 */
[----:B------:R-:W-:Y:S01]  /*2910*/  IMAD.X R9, RZ, RZ, R17, P0 ;  /* 0x000000ffff097224 */ /* 0x000fe200000e0611 */
[----:B------:R3:W-:Y:S04]  /*2920*/  STL [R12+0x8], R15 ;  /* 0x0000080f0c007387 */ /* 0x0007e80000100800 */
[----:B-1----:R3:W-:Y:S04]  /*2930*/  STL [R12+0xc], R11 ;  /* 0x00000c0b0c007387 */ /* 0x0027e80000100800 */
[----:B--2---:R3:W-:Y:S04]  /*2940*/  STL [R12+0x24], R6 ;  /* 0x000024060c007387 */ /* 0x0047e80000100800 */
[----:B------:R3:W-:Y:S04]  /*2950*/  STL [R12+0x14], RZ ;  /* 0x000014ff0c007387 */ /* 0x0007e80000100800 */
[----:B------:R3:W-:Y:S04]  /*2960*/  STL [R12], R195 ;  /* 0x000000c30c007387 */ /* 0x0007e80000100800 */
[----:B------:R3:W-:Y:S04]  /*2970*/  STL [R12+0x28], R7 ;  /* 0x000028070c007387 */ /* 0x0007e80000100800 */
[----:B----4-:R3:W-:Y:S04]  /*2980*/  STL [R12+0x10], R4 ;  /* 0x000010040c007387 */ /* 0x0107e80000100800 */
[----:B------:R3:W-:Y:S04]  /*2990*/  STL [R12+0x18], R5 ;  /* 0x000018050c007387 */ /* 0x0007e80000100800 */
[----:B-----5:R3:W-:Y:S04]  /*29a0*/  STL [R12+0x1c], R2 ;  /* 0x00001c020c007387 */ /* 0x0207e80000100800 */
[----:B------:R3:W-:Y:S04]  /*29b0*/  STL [R12+0x20], R3 ;  /* 0x000020030c007387 */ /* 0x0007e80000100800 */
[----:B0-----:R3:W-:Y:S04]  /*29c0*/  STL [R12+0x2c], R225 ;  /* 0x00002ce10c007387 */ /* 0x0017e80000100800 */
[----:B------:R3:W-:Y:S04]  /*29d0*/  STL.64 [R1+0x140], R8 ;  /* 0x0001400801007387 */ /* 0x0007e80000100a00 */
[----:B------:R3:W-:Y:S01]  /*29e0*/  STL [R1+0x13c], R10 ;  /* 0x00013c0a01007387 */ /* 0x0007e20000100800 */
[----:B------:R-:W0:Y:S02]  /*29f0*/  SYNCS.PHASECHK.TRANS64.TRYWAIT P0, [UR44+0x22800], R0 ;  /* 0x02280000ff0075a7 */ /* 0x000e24000800016c */
[----:B0--3--:R-:W-:Y:S05]  /*2a00*/  @!P0 BRA `(.L_x_11599) ;  /* 0x000001d000a88947 */ /* 0x009fea0003800000 */
.L_x_11812:
        /* <DEDUP_REMOVED lines=45> */
[----:B------:R-:W-:Y:S02]  /*2ce0*/  IMAD.MOV.U32 R11, RZ, RZ, R38 ;  /* 0x000000ffff0b7224 */ /* 0x000fe400078e0026 */
[----:B------:R-:W-:-:S03]  /*2cf0*/  IMAD.MOV.U32 R27, RZ, RZ, R39 ;  /* 0x000000ffff1b7224 */ /* 0x000fc600078e0027 */
[----:B------:R1:W-:Y:S04]  /*2d00*/  STL.128 [R1+0x1a0], R8 ;  /* 0x0001a00801007387 */ /* 0x0003e80000100c00 */
[----:B------:R1:W-:Y:S01]  /*2d10*/  STL.128 [R1+0x1b0], R24 ;  /* 0x0001b01801007387 */ /* 0x0003e20000100c00 */
[----:B------:R-:W-:Y:S05]  /*2d20*/  @!P1 BRA `(.L_x_11601) ;  /* 0x0000000000049947 */ /* 0x000fea0003800000 */
[----:B------:R-:W-:Y:S01]  /*2d30*/  BPT.TRAP 0x1 ;  /* 0x000000040000795c */ /* 0x000fe20000300000 */
.L_x_11601:
[----:B------:R-:W-:Y:S05]  /*2d40*/  BSYNC B0 ;  /* 0x0000000000007941 */ /* 0x000fea0003800000 */
.L_x_11600:
        /* <DEDUP_REMOVED lines=8> */
.L_x_11603:
[----:B------:R-:W-:Y:S05]  /*2dd0*/  BSYNC B0 ;  /* 0x0000000000007941 */ /* 0x000fea0003800000 */
.L_x_11602:
[----:B------:R-:W-:Y:S04]  /*2de0*/  BSSY B0, `(.L_x_11604) ;  /* 0x0000004000007945 */ /* 0x000fe80003800000 */
[----:B-1----:R-:W-:Y:S05]  /*2df0*/  @P0 BRA `(.L_x_11605) ;  /* 0x0000000000080947 */ /* 0x002fea0003800000 */
[----:B------:R-:W1:Y:S02]  /*2e00*/  SYNCS.PHASECHK.TRANS64.TRYWAIT P0, [R14+URZ], R15 ;  /* 0x0000000f0e0075a7 */ /* 0x000e64000800017f */
[----:B-1----:R-:W-:Y:S05]  /*2e10*/  @!P0 BRA `(.L_x_11606) ;  /* 0x000001cc00bc8947 */ /* 0x002fea0003800000 */
.L_x_11605:
[----:B------:R-:W-:Y:S05]  /*2e20*/  BSYNC B0 ;  /* 0x0000000000007941 */ /* 0x000fea0003800000 */
.L_x_11604:
        /* <DEDUP_REMOVED lines=59> */
.L_x_11608:
[----:B------:R-:W-:Y:S05]  /*31e0*/  BSYNC B0 ;  /* 0x0000000000007941 */ /* 0x000fea0003800000 */
.L_x_11607:
        /* <DEDUP_REMOVED lines=24> */
[-C--:B------:R-:W-:Y:S01]  /*3370*/  FMUL.FTZ R36, R51, R14.reuse ;  /* 0x0000000e33247220 */ /* 0x080fe20000410000 */
[-C--:B------:R-:W-:Y:S01]  /*3380*/  FMUL.FTZ R51, R53, R14.reuse ;  /* 0x0000000e35337220 */ /* 0x080fe20000410000 */
[----:B------:R-:W-:Y:S01]  /*3390*/  SHF.R.S32.HI R53, RZ, 0x1f, R72 ;  /* 0x0000001fff357819 */ /* 0x000fe20000011448 */
[-C--:B------:R-:W-:Y:S01]  /*33a0*/  FMUL.FTZ R82, R40, R14.reuse ;  /* 0x0000000e28527220 */ /* 0x080fe20000410000 */
[----:B------:R-:W-:Y:S02]  /*33b0*/  FMUL.FTZ R75, R25, R14 ;  /* 0x0000000e194b7220 */ /* 0x000fe40000410000 */
        /* <DEDUP_REMOVED lines=19> */
[----:B------:R-:W-:Y:S01]  /*34f0*/  FMUL.FTZ R44, R54, R14 ;  /* 0x0000000e362c7220 */ /* 0x000fe20000410000 */
[----:B------:R-:W-:Y:S01]  /*3500*/  LEA.HI R54, R55, R52, RZ, 0x2 ;  /* 0x0000003437367211 */ /* 0x000fe200078f10ff */
[-C--:B------:R-:W-:Y:S01]  /*3510*/  FMUL.FTZ R76, R28, R14.reuse ;  /* 0x0000000e1c4c7220 */ /* 0x080fe20000410000 */
[----:B------:R0:W1:Y:S01]  /*3520*/  MUFU.TANH R84, R56 ;  /* 0x0000003800547308 */ /* 0x0000620000002400 */
[-C--:B------:R-:W-:Y:S01]  /*3530*/  FMUL.FTZ R57, R57, R14.reuse ;  /* 0x0000000e39397220 */ /* 0x080fe20000410000 */
[-C--:B------:R-:W-:Y:S01]  /*3540*/  FMUL.FTZ R28, R35, R14.reuse ;  /* 0x0000000e231c7220 */ /* 0x080fe20000410000 */
[----:B------:R-:W-:Y:S01]  /*3550*/  FMUL.FTZ R35, R50, R14 ;  /* 0x0000000e32237220 */ /* 0x000fe20000410000 */
[----:B------:R-:W-:-:S02]  /*3560*/  SHF.R.S32.HI R50, RZ, 0x2, R54 ;  /* 0x00000002ff327819 */ /* 0x000fc40000011436 */
[----:B0-----:R-:W-:Y:S02]  /*3570*/  LEA.HI R56, R53, R72, RZ, 0x2 ;  /* 0x0000004835387211 */ /* 0x001fe400078f10ff */
[----:B------:R0:W2:Y:S01]  /*3580*/  MUFU.TANH R85, R57 ;  /* 0x0000003900557308 */ /* 0x0000a20000002400 */
[----:B------:R-:W-:Y:S02]  /*3590*/  SHF.R.S32.HI R53, RZ, 0x1f, R54 ;  /* 0x0000001fff357819 */ /* 0x000fe40000011436 */
[----:B0-----:R-:W-:Y:S02]  /*35a0*/  LOP3.LUT R57, R56, 0xfffffffc, RZ, 0xc0, !PT ;  /* 0xfffffffc38397812 */ /* 0x001fe400078ec0ff */
[----:B------:R-:W-:-:S03]  /*35b0*/  LEA.HI R56, R53, R50, RZ, 0x3 ;  /* 0x0000003235387211 */ /* 0x000fc600078f18ff */
[----:B------:R-:W-:Y:S01]  /*35c0*/  IMAD.IADD R72, R72, 0x1, -R57 ;  /* 0x0000000148487824 */ /* 0x000fe200078e0a39 */
[----:B------:R-:W-:Y:S02]  /*35d0*/  LOP3.LUT R57, R56, 0xfffffff8, RZ, 0xc0, !PT ;  /* 0xfffffff838397812 */ /* 0x000fe400078ec0ff */
[----:B------:R-:W-:Y:S02]  /*35e0*/  SHF.R.S32.HI R53, RZ, 0x7, R40 ;  /* 0x00000007ff357819 */ /* 0x000fe40000011428 */
[----:B------:R-:W-:Y:S01]  /*35f0*/  LEA.HI R55, R55, R52, RZ, 0x5 ;  /* 0x0000003437377211 */ /* 0x000fe200078f28ff */
[----:B------:R-:W-:Y:S01]  /*3600*/  IMAD.IADD R57, R50, 0x1, -R57 ;  /* 0x0000000132397824 */ /* 0x000fe200078e0a39 */
[----:B------:R-:W-:Y:S02]  /*3610*/  LEA.HI R40, R40, R53, RZ, 0x1 ;  /* 0x0000003528287211 */ /* 0x000fe400078f08ff */
[----:B------:R-:W-:Y:S02]  /*3620*/  SHF.R.S32.HI R50, RZ, 0x5, R55 ;  /* 0x00000005ff327819 */ /* 0x000fe40000011437 */
[----:B------:R-:W-:-:S02]  /*3630*/  LOP3.LUT R40, R40, 0x3fffffe, RZ, 0xc0, !PT ;  /* 0x03fffffe28287812 */ /* 0x000fc400078ec0ff */
        /* <DEDUP_REMOVED lines=9> */
[-C--:B------:R-:W-:Y:S01]  /*36d0*/  FMUL.FTZ R81, R37, R14.reuse ;  /* 0x0000000e25517220 */ /* 0x080fe20000410000 */
[----:B------:R-:W-:Y:S01]  /*36e0*/  @P0 SHF.R.U32.HI R57, RZ, R15, R74 ;  /* 0x0000000fff390219 */ /* 0x000fe2000001164a */
[-C--:B------:R-:W-:Y:S01]  /*36f0*/  FMUL.FTZ R37, R59, R14.reuse ;  /* 0x0000000e3b257220 */ /* 0x080fe20000410000 */
[----:B------:R-:W-:Y:S01]  /*3700*/  IMAD.U32 R53, RZ, RZ, UR47 ;  /* 0x0000002fff357e24 */ /* 0x000fe2000f8e00ff */
[----:B------:R-:W-:Y:S01]  /*3710*/  LOP3.LUT R15, R54, 0x7ffffffc, RZ, 0xc0, !PT ;  /* 0x7ffffffc360f7812 */ /* 0x000fe200078ec0ff */
[-C--:B------:R-:W-:Y:S01]  /*3720*/  FMUL.FTZ R78, R32, R14.reuse ;  /* 0x0000000e204e7220 */ /* 0x080fe20000410000 */
[----:B------:R-:W0:Y:S01]  /*3730*/  SHFL.IDX PT, R59, R57, RZ, 0x1c1f ;  /* 0x001c1fff393b7589 */ /* 0x000e2200000e0000 */
[-C--:B------:R-:W-:Y:S01]  /*3740*/  FMUL.FTZ R32, R43, R14.reuse ;  /* 0x0000000e2b207220 */ /* 0x080fe20000410000 */
[-C--:B------:R-:W-:Y:S01]  /*3750*/  FMUL.FTZ R77, R29, R14.reuse ;  /* 0x0000000e1d4d7220 */ /* 0x080fe20000410000 */
[----:B------:R-:W-:Y:S01]  /*3760*/  FMUL.FTZ R43, R45, R14 ;  /* 0x0000000e2d2b7220 */ /* 0x000fe20000410000 */
[----:B------:R-:W-:-:S02]  /*3770*/  IMAD R53, R53, -0x60, R6 ;  /* 0xffffffa035357824 */ /* 0x000fc400078e0206 */
        /* <DEDUP_REMOVED lines=19> */
[----:B------:R-:W3:Y:S03]  /*38b0*/  MUFU.TANH R24, R24 ;  /* 0x0000001800187308 */ /* 0x000ee60000002400 */
[----:B------:R-:W-:-:S02]  /*38c0*/  IMAD R56, R15, -0x2, R54 ;  /* 0xfffffffe0f387824 */ /* 0x000fc400078e0236 */
[----:B------:R-:W-:-:S03]  /*38d0*/  VIADD R54, R53, 0x60 ;  /* 0x0000006035367836 */ /* 0x000fc60000000000 */
[----:B------:R-:W4:Y:S01]  /*38e0*/  MUFU.TANH R75, R75 ;  /* 0x0000004b004b7308 */ /* 0x000f220000002400 */
        /* <DEDUP_REMOVED lines=67> */
.L_x_11614:
[----:B------:R-:W-:Y:S05]  /*3d20*/  BSYNC B2 ;  /* 0x0000000000027941 */ /* 0x000fea0003800000 */
.L_x_11613:
[----:B------:R-:W-:Y:S01]  /*3d30*/  LOP3.LUT R13, RZ, R13, RZ, 0x33, !PT ;  /* 0x0000000dff0d7212 */ /* 0x000fe200078e33ff */
[----:B------:R-:W-:Y:S06]  /*3d40*/  BRA `(.L_x_11615) ;  /* 0x0000000000187947 */ /* 0x000fec0003800000 */
.L_x_11612:
[----:B------:R-:W-:-:S13]  /*3d50*/  ISETP.NE.AND P0, PT, R8, 0x1, PT ;  /* 0x000000010800780c */ /* 0x000fda0003f05270 */
[----:B------:R-:W-:Y:S05]  /*3d60*/  @!P0 BRA `(.L_x_11615) ;  /* 0x0000000000108947 */ /* 0x000fea0003800000 */
[----:B------:R-:W2:Y:S04]  /*3d70*/  LDL R54, [R12+0x1c] ;  /* 0x00001c000c367983 */ /* 0x000ea80000100800 */
[----:B------:R-:W3:Y:S01]  /*3d80*/  LDL R56, [R12+0x20] ;  /* 0x000020000c387983 */ /* 0x000ee20000100800 */
[----:B--2---:R-:W-:-:S05]  /*3d90*/  IMAD.HI.U32 R13, R13, R54, RZ ;  /* 0x000000360d0d7227 */ /* 0x004fca00078e00ff */
[----:B---3--:R-:W-:-:S07]  /*3da0*/  SHF.R.U32.HI R13, RZ, R56, R13 ;  /* 0x00000038ff0d7219 */ /* 0x008fce000001160d */
.L_x_11615:
[----:B------:R-:W-:Y:S05]  /*3db0*/  BSYNC B1 ;  /* 0x0000000000017941 */ /* 0x000fea0003800000 */
.L_x_11611:
[----:B------:R-:W-:-:S05]  /*3dc0*/  IMAD R13, R8, R13, R74 ;  /* 0x0000000d080d7224 */ /* 0x000fca00078e024a */
[----:B------:R-:W-:Y:S02]  /*3dd0*/  VIMNMX R10, R10, R13, !PT ;  /* 0x0000000d0a0a7248 */ /* 0x000fe40007fe0100 */
[----:B------:R-:W-:-:S07]  /*3de0*/  VIADDMNMX R11, R13, R8, R11, PT ;  /* 0x000000080d0b7246 */ /* 0x000fce000380010b */
.L_x_11610:
[----:B------:R-:W-:Y:S05]  /*3df0*/  BSYNC B0 ;  /* 0x0000000000007941 */ /* 0x000fea0003800000 */
.L_x_11609:
        /* <DEDUP_REMOVED lines=132> */
.L_x_11621:
[----:B------:R-:W-:Y:S05]  /*4640*/  BSYNC B2 ;  /* 0x0000000000027941 */ /* 0x000fea0003800000 */
.L_x_11620:
[----:B------:R-:W-:Y:S01]  /*4650*/  LOP3.LUT R9, RZ, R9, RZ, 0x33, !PT ;  /* 0x00000009ff097212 */ /* 0x000fe200078e33ff */
[----:B------:R-:W-:Y:S06]  /*4660*/  BRA `(.L_x_11622) ;  /* 0x0000000000187947 */ /* 0x000fec0003800000 */
.L_x_11619:
[----:B------:R-:W-:-:S13]  /*4670*/  ISETP.NE.AND P6, PT, R8, 0x1, PT ;  /* 0x000000010800780c */ /* 0x000fda0003fc5270 */
[----:B------:R-:W-:Y:S05]  /*4680*/  @!P6 BRA `(.L_x_11622) ;  /* 0x000000000010e947 */ /* 0x000fea0003800000 */
[----:B------:R-:W2:Y:S04]  /*4690*/  LDL R6, [R12+0x1c] ;  /* 0x00001c000c067983 */ /* 0x000ea80000100800 */
[----:B------:R-:W3:Y:S01]  /*46a0*/  LDL R24, [R12+0x20] ;  /* 0x000020000c187983 */ /* 0x000ee20000100800 */
[----:B--2---:R-:W-:-:S05]  /*46b0*/  IMAD.HI.U32 R9, R9, R6, RZ ;  /* 0x0000000609097227 */ /* 0x004fca00078e00ff */
[----:B---3--:R-:W-:-:S07]  /*46c0*/  SHF.R.U32.HI R9, RZ, R24, R9 ;  /* 0x00000018ff097219 */ /* 0x008fce0000011609 */
.L_x_11622:
[----:B------:R-:W-:Y:S05]  /*46d0*/  BSYNC B1 ;  /* 0x0000000000017941 */ /* 0x000fea0003800000 */
.L_x_11618:
[----:B------:R-:W-:-:S05]  /*46e0*/  IMAD R9, R8, R9, R74 ;  /* 0x0000000908097224 */ /* 0x000fca00078e024a */
[----:B------:R-:W-:Y:S02]  /*46f0*/  VIADDMNMX R11, R9, R8, R11, PT ;  /* 0x00000008090b7246 */ /* 0x000fe4000380010b */
[----:B------:R-:W-:-:S07]  /*4700*/  VIMNMX R10, R10, R9, !PT ;  /* 0x000000090a0a7248 */ /* 0x000fce0007fe0100 */
.L_x_11617:
[----:B------:R-:W-:Y:S05]  /*4710*/  BSYNC B0 ;  /* 0x0000000000007941 */ /* 0x000fea0003800000 */
.L_x_11616:
        /* <DEDUP_REMOVED lines=73> */
[----:B------:R-:W0:Y:S01]  /*4bb0*/  SHFL.BFLY PT, R25, R8, 0x2, 0x1f ;  /* 0x0c401f0008197f89 */ /* 0x000e2200000e0000 */
[----:B------:R-:W-:-:S02]  /*4bc0*/  ISETP.GT.AND P2, PT, R10, 0x49, !P2 ;  /* 0x000000490a00780c */ /* 0x000fc40005744270 */
        /* <DEDUP_REMOVED lines=8> */
[C---:B------:R-:W-:Y:S02]  /*4c50*/  ISETP.LT.OR P3, PT, R11.reuse, 0x51, P3 ;  /* 0x000000510b00780c */ /* 0x040fe40001f61670 */
[----:B------:R-:W-:Y:S02]  /*4c60*/  ISETP.LT.OR P0, PT, R11, 0x39, P0 ;  /* 0x000000390b00780c */ /* 0x000fe40000701670 */
[----:B------:R-:W-:Y:S02]  /*4c70*/  FSEL R39, R39, -INF , !P2 ;  /* 0xff80000027277808 */ /* 0x000fe40005000000 */
[----:B------:R-:W-:-:S02]  /*4c80*/  FSEL R44, R44, -INF , !P0 ;  /* 0xff8000002c2c7808 */ /* 0x000fc40004000000 */
[----:B------:R-:W-:Y:S02]  /*4c90*/  ISETP.NE.AND P0, PT, R94, RZ, PT ;  /* 0x000000ff5e00720c */ /* 0x000fe40003f05270 */
[----:B0-----:R-:W-:Y:S02]  /*4ca0*/  FMNMX.FTZ R25, R8, R25, !PT ;  /* 0x0000001908197209 */ /* 0x001fe40007810000 */
[C---:B------:R-:W-:Y:S02]  /*4cb0*/  ISETP.GT.AND P0, PT, R10.reuse, 0x39, !P0 ;  /* 0x000000390a00780c */ /* 0x040fe40004704270 */
[----:B------:R-:W-:Y:S02]  /*4cc0*/  ISETP.GT.AND P5, PT, R10, 0x58, !P5 ;  /* 0x000000580a00780c */ /* 0x000fe40006fa4270 */
[C---:B------:R-:W-:Y:S02]  /*4cd0*/  ISETP.LT.OR P0, PT, R11.reuse, 0x3a, P0 ;  /* 0x0000003a0b00780c */ /* 0x040fe40000701670 */
[----:B------:R-:W-:-:S02]  /*4ce0*/  ISETP.LT.OR P4, PT, R11, 0x52, P4 ;  /* 0x000000520b00780c */ /* 0x000fc40002781670 */
[----:B------:R-:W-:Y:S02]  /*4cf0*/  FSEL R46, R46, -INF , !P0 ;  /* 0xff8000002e2e7808 */ /* 0x000fe40004000000 */
[----:B------:R-:W-:Y:S02]  /*4d00*/  ISETP.GT.AND P0, PT, R10, 0x40, !P1 ;  /* 0x000000400a00780c */ /* 0x000fe40004f04270 */
[----:B------:R-:W-:Y:S02]  /*4d10*/  ISETP.NE.AND P1, PT, R96, RZ, PT ;  /* 0x000000ff6000720c */ /* 0x000fe40003f25270 */
[----:B------:R-:W-:Y:S02]  /*4d20*/  ISETP.LT.OR P0, PT, R11, 0x41, P0 ;  /* 0x000000410b00780c */ /* 0x000fe40000701670 */
[----:B------:R-:W-:Y:S02]  /*4d30*/  ISETP.GT.AND P1, PT, R10, 0x48, !P1 ;  /* 0x000000480a00780c */ /* 0x000fe40004f24270 */
[----:B------:R-:W-:-:S02]  /*4d40*/  FSEL R48, R48, -INF , !P0 ;  /* 0xff80000030307808 */ /* 0x000fc40004000000 */
[----:B------:R-:W-:Y:S02]  /*4d50*/  ISETP.GT.AND P0, PT, R10, RZ, !P6 ;  /* 0x000000ff0a00720c */ /* 0x000fe40007704270 */
[C---:B------:R-:W-:Y:S02]  /*4d60*/  ISETP.LT.OR P1, PT, R11.reuse, 0x49, P1 ;  /* 0x000000490b00780c */ /* 0x040fe40000f21670 */
[----:B------:R-:W-:Y:S02]  /*4d70*/  ISETP.LT.OR P0, PT, R11, 0x1, P0 ;  /* 0x000000010b00780c */ /* 0x000fe40000701670 */
[----:B------:R-:W-:Y:S02]  /*4d80*/  FSEL R38, R38, -INF , !P1 ;  /* 0xff80000026267808 */ /* 0x000fe40004800000 */
[----:B------:R-:W-:Y:S02]  /*4d90*/  FSEL R56, R20, -INF , !P0 ;  /* 0xff80000014387808 */ /* 0x000fe40004000000 */
[----:B------:R-:W-:Y:S01]  /*4da0*/  ISETP.NE.AND P0, PT, R84, RZ, PT ;  /* 0x000000ff5400720c */ /* 0x000fe20003f05270 */
[----:B------:R-:W0:Y:S01]  /*4db0*/  SHFL.BFLY PT, R20, R25, 0x1, 0x1f ;  /* 0x0c201f0019147f89 */ /* 0x000e2200000e0000 */
[----:B------:R-:W-:-:S02]  /*4dc0*/  FMNMX.FTZ R9, R56, R21, !PT ;  /* 0x0000001538097209 */ /* 0x000fc40007810000 */
[----:B------:R-:W-:Y:S02]  /*4dd0*/  ISETP.GT.AND P0, PT, R10, 0x41, !P0 ;  /* 0x000000410a00780c */ /* 0x000fe40004704270 */
[----:B------:R-:W-:Y:S02]  /*4de0*/  FMNMX.FTZ R9, R42, R9, !PT ;  /* 0x000000092a097209 */ /* 0x000fe40007810000 */
[----:B------:R-:W-:Y:S02]  /*4df0*/  ISETP.LT.OR P0, PT, R11, 0x42, P0 ;  /* 0x000000420b00780c */ /* 0x000fe40000701670 */
[----:B------:R-:W-:Y:S02]  /*4e00*/  FMNMX.FTZ R6, R26, R9, !PT ;  /* 0x000000091a067209 */ /* 0x000fe40007810000 */
[----:B------:R-:W-:Y:S02]  /*4e10*/  FSEL R54, R37, -INF , !P0 ;  /* 0xff80000025367808 */ /* 0x000fe40004000000 */
[----:B------:R-:W-:-:S02]  /*4e20*/  FMNMX.FTZ R9, R27, R6, !PT ;  /* 0x000000061b097209 */ /* 0x000fc40007810000 */
[----:B------:R-:W-:Y:S02]  /*4e30*/  ISETP.NE.AND P6, PT, R58, RZ, PT ;  /* 0x000000ff3a00720c */ /* 0x000fe40003fc5270 */
[----:B------:R-:W-:Y:S02]  /*4e40*/  FMNMX.FTZ R6, R28, R9, !PT ;  /* 0x000000091c067209 */ /* 0x000fe40007810000 */
[----:B------:R-:W-:Y:S02]  /*4e50*/  FSEL R40, R40, -INF , !P3 ;  /* 0xff80000028287808 */ /* 0x000fe40005800000 */
[----:B------:R-:W-:Y:S02]  /*4e60*/  FMNMX.FTZ R9, R29, R6, !PT ;  /* 0x000000061d097209 */ /* 0x000fe40007810000 */
[----:B------:R-:W-:Y:S02]  /*4e70*/  ISETP.GT.AND P0, PT, R10, 0x59, !P6 ;  /* 0x000000590a00780c */ /* 0x000fe40007704270 */
[----:B------:R-:W-:-:S02]  /*4e80*/  FMNMX.FTZ R6, R30, R9, !PT ;  /* 0x000000091e067209 */ /* 0x000fc40007810000 */
[----:B------:R-:W-:Y:S02]  /*4e90*/  ISETP.LT.OR P5, PT, R11, 0x59, P5 ;  /* 0x000000590b00780c */ /* 0x000fe40002fa1670 */
[----:B------:R-:W-:Y:S02]  /*4ea0*/  FMNMX.FTZ R9, R31, R6, !PT ;  /* 0x000000061f097209 */ /* 0x000fe40007810000 */
[----:B------:R-:W-:Y:S02]  /*4eb0*/  FSEL R37, R50, -INF , !P4 ;  /* 0xff80000032257808 */ /* 0x000fe40006000000 */
[----:B------:R-:W-:Y:S02]  /*4ec0*/  FMNMX.FTZ R6, R32, R9, !PT ;  /* 0x0000000920067209 */ /* 0x000fe40007810000 */
[----:B------:R-:W-:Y:S02]  /*4ed0*/  ISETP.LT.OR P0, PT, R11, 0x5a, P0 ;  /* 0x0000005a0b00780c */ /* 0x000fe40000701670 */
[----:B------:R-:W-:-:S02]  /*4ee0*/  FMNMX.FTZ R9, R33, R6, !PT ;  /* 0x0000000621097209 */ /* 0x000fc40007810000 */
[----:B------:R-:W-:Y:S02]  /*4ef0*/  FSEL R50, R52, -INF , !P5 ;  /* 0xff80000034327808 */ /* 0x000fe40006800000 */
[----:B------:R-:W-:Y:S02]  /*4f00*/  FMNMX.FTZ R6, R34, R9, !PT ;  /* 0x0000000922067209 */ /* 0x000fe40007810000 */
[----:B------:R-:W-:Y:S02]  /*4f10*/  FSEL R52, R14, -INF , !P0 ;  /* 0xff8000000e347808 */ /* 0x000fe40004000000 */
[----:B------:R-:W-:Y:S02]  /*4f20*/  FMNMX.FTZ R9, R35, R6, !PT ;  /* 0x0000000623097209 */ /* 0x000fe40007810000 */
[----:B0-----:R-:W-:Y:S02]  /*4f30*/  FMNMX.FTZ R10, R25, R20, !PT ;  /* 0x00000014190a7209 */ /* 0x001fe40007810000 */
[----:B------:R-:W-:Y:S01]  /*4f40*/  FMNMX.FTZ R9, R36, R9, !PT ;  /* 0x0000000924097209 */ /* 0x000fe20007810000 */
[----:B------:R0:W5:Y:S03]  /*4f50*/  LDL.64 R24, [R1+0x1c0] ;  /* 0x0001c00001187983 */ /* 0x0001660000100a00 */
        /* <DEDUP_REMOVED lines=19> */
[----:B---3--:R-:W1:Y:S02]  /*5090*/  SHFL.BFLY PT, R71, R20, 0x2, 0x1f ;  /* 0x0c401f0014477f89 */ /* 0x008e6400000e0000 */
[----:B-1----:R-:W-:-:S05]  /*50a0*/  FMNMX.FTZ R71, R71, R20, !PT ;  /* 0x0000001447477209 */ /* 0x002fca0007810000 */
[----:B------:R-:W1:Y:S01]  /*50b0*/  SHFL.BFLY PT, R8, R71, 0x1, 0x1f ;  /* 0x0c201f0047087f89 */ /* 0x000e6200000e0000 */
[-CC-:B------:R-:W-:Y:S01]  /*50c0*/  FFMA.FTZ R152, R85, R57.reuse, -R14.reuse ;  /* 0x0000003955987223 */ /* 0x180fe2000001080e */
[-CC-:B------:R-:W-:Y:S01]  /*50d0*/  FFMA.FTZ R13, R13, R57.reuse, -R14.reuse ;  /* 0x000000390d0d7223 */ /* 0x180fe2000001080e */
[----:B------:R-:W-:Y:S01]  /*50e0*/  FFMA.FTZ R154, R83, R57, -R14 ;  /* 0x00000039539a7223 */ /* 0x000fe2000001080e */
[----:B-1----:R-:W-:-:S04]  /*50f0*/  FMNMX.FTZ R8, R71, R8, !PT ;  /* 0x0000000847087209 */ /* 0x002fc80007810000 */
        /* <DEDUP_REMOVED lines=9> */
[----:B------:R-:W1:Y:S01]  /*5190*/  MUFU.EX2 R9, R13 ;  /* 0x0000000d00097308 */ /* 0x000e620000000800 */
[-C--:B------:R-:W-:Y:S01]  /*51a0*/  FFMA.FTZ R156, R59, R57.reuse, -R14 ;  /* 0x000000393b9c7223 */ /* 0x080fe2000001080e */
[----:B------:R-:W-:-:S06]  /*51b0*/  FFMA.FTZ R27, R27, R57, -R10 ;  /* 0x000000391b1b7223 */ /* 0x000fcc000001080a */
[----:B------:R-:W-:Y:S08]  /*51c0*/  MUFU.EX2 R56, R56 ;  /* 0x0000003800387308 */ /* 0x000ff00000000800 */
[----:B------:R1:W-:Y:S01]  /*51d0*/  MUFU.EX2 R153, R21 ;  /* 0x0000001500997308 */ /* 0x0003e20000000800 */
[----:B------:R-:W-:-:S07]  /*51e0*/  FFMA.FTZ R59, R79, R57, -R14 ;  /* 0x000000394f3b7223 */ /* 0x000fce000001080e */
[----:B------:R-:W3:Y:S01]  /*51f0*/  MUFU.EX2 R154, R154 ;  /* 0x0000009a009a7308 */ /* 0x000ee20000000800 */
[----:B------:R-:W-:-:S07]  /*5200*/  FFMA.FTZ R28, R28, R57, -R10 ;  /* 0x000000391c1c7223 */ /* 0x000fce000001080a */
[----:B------:R-:W-:Y:S01]  /*5210*/  MUFU.EX2 R42, R42 ;  /* 0x0000002a002a7308 */ /* 0x000fe20000000800 */
[-CC-:B------:R-:W-:Y:S01]  /*5220*/  FFMA.FTZ R47, R47, R57.reuse, -R14.reuse ;  /* 0x000000392f2f7223 */ /* 0x180fe2000001080e */
[----:B------:R-:W-:-:S06]  /*5230*/  FFMA.FTZ R158, R75, R57, -R14 ;  /* 0x000000394b9e7223 */ /* 0x000fcc000001080e */
[----:B------:R-:W4:Y:S01]  /*5240*/  MUFU.EX2 R11, R11 ;  /* 0x0000000b000b7308 */ /* 0x000f220000000800 */
[----:B------:R-:W-:-:S07]  /*5250*/  FFMA.FTZ R29, R29, R57, -R10 ;  /* 0x000000391d1d7223 */ /* 0x000fce000001080a */
[----:B------:R-:W0:Y:S01]  /*5260*/  MUFU.EX2 R155, R26 ;  /* 0x0000001a009b7308 */ /* 0x000e220000000800 */
[----:B-1----:R-:W-:Y:S01]  /*5270*/  FADD.FTZ R21, R152, R9 ;  /* 0x0000000998157221 */ /* 0x002fe20000010000 */
[----:B------:R-:W-:-:S06]  /*5280*/  FFMA.FTZ R13, R81, R57, -R14 ;  /* 0x00000039510d7223 */ /* 0x000fcc000001080e */
[----:B------:R-:W1:Y:S01]  /*5290*/  MUFU.EX2 R156, R156 ;  /* 0x0000009c009c7308 */ /* 0x000e620000000800 */
[----:B------:R-:W-:-:S07]  /*52a0*/  FFMA.FTZ R30, R30, R57, -R10 ;  /* 0x000000391e1e7223 */ /* 0x000fce000001080a */
[----:B------:R-:W1:Y:S01]  /*52b0*/  MUFU.EX2 R27, R27 ;  /* 0x0000001b001b7308 */ /* 0x000e620000000800 */
[----:B---3--:R-:W-:Y:S01]  /*52c0*/  FADD.FTZ R20, R154, R21 ;  /* 0x000000159a147221 */ /* 0x008fe20000010000 */
[----:B------:R-:W-:-:S06]  /*52d0*/  FFMA.FTZ R160, R73, R57, -R14 ;  /* 0x0000003949a07223 */ /* 0x000fcc000001080e */
[----:B------:R-:W3:Y:S01]  /*52e0*/  MUFU.EX2 R59, R59 ;  /* 0x0000003b003b7308 */ /* 0x000ee20000000800 */
[----:B------:R-:W-:-:S07]  /*52f0*/  FFMA.FTZ R31, R31, R57, -R10 ;  /* 0x000000391f1f7223 */ /* 0x000fce000001080a */
[----:B------:R4:W-:Y:S08]  /*5300*/  MUFU.EX2 R172, R47 ;  /* 0x0000002f00ac7308 */ /* 0x0009f00000000800 */
[----:B------:R-:W3:Y:S01]  /*5310*/  MUFU.EX2 R28, R28 ;  /* 0x0000001c001c7308 */ /* 0x000ee20000000800 */
[----:B----4-:R-:W-:Y:S01]  /*5320*/  FADD.FTZ R47, R56, R153 ;  /* 0x00000099382f7221 */ /* 0x010fe20000010000 */
[----:B------:R-:W-:-:S03]  /*5330*/  FADD.FTZ R21, R11, R20 ;  /* 0x000000140b157221 */ /* 0x000fc60000010000 */
[----:B------:R-:W-:-:S03]  /*5340*/  FADD.FTZ R26, R42, R47 ;  /* 0x0000002f2a1a7221 */ /* 0x000fc60000010000 */
[----:B------:R-:W4:Y:S01]  /*5350*/  MUFU.EX2 R158, R158 ;  /* 0x0000009e009e7308 */ /* 0x000f220000000800 */
[----:B------:R-:W-:Y:S01]  /*5360*/  FFMA.FTZ R15, R15, R57, -R14 ;  /* 0x000000390f0f7223 */ /* 0x000fe2000001080e */
[----:B0-----:R-:W-:-:S06]  /*5370*/  FADD.FTZ R26, R155, R26 ;  /* 0x0000001a9b1a7221 */ /* 0x001fcc0000010000 */
[----:B------:R-:W0:Y:S01]  /*5380*/  MUFU.EX2 R29, R29 ;  /* 0x0000001d001d7308 */ /* 0x000e220000000800 */
[----:B------:R-:W-:Y:S01]  /*5390*/  FFMA.FTZ R32, R32, R57, -R10 ;  /* 0x0000003920207223 */ /* 0x000fe2000001080a */
[----:B-1----:R-:W-:-:S06]  /*53a0*/  FADD.FTZ R20, R156, R21 ;  /* 0x000000159c147221 */ /* 0x002fcc0000010000 */
[----:B------:R-:W1:Y:S01]  /*53b0*/  MUFU.EX2 R13, R13 ;  /* 0x0000000d000d7308 */ /* 0x000e620000000800 */
[----:B------:R-:W-:Y:S01]  /*53c0*/  FADD.FTZ R21, R27, R26 ;  /* 0x0000001a1b157221 */ /* 0x000fe20000010000 */
[----:B------:R-:W-:-:S06]  /*53d0*/  FFMA.FTZ R33, R33, R57, -R10 ;  /* 0x0000003921217223 */ /* 0x000fcc000001080a */
[----:B------:R-:W1:Y:S01]  /*53e0*/  MUFU.EX2 R30, R30 ;  /* 0x0000001e001e7308 */ /* 0x000e620000000800 */
[----:B---3--:R-:W-:Y:S01]  /*53f0*/  FADD.FTZ R47, R59, R20 ;  /* 0x000000143b2f7221 */ /* 0x008fe20000010000 */
[----:B------:R-:W-:-:S06]  /*5400*/  FFMA.FTZ R61, R61, R57, -R14 ;  /* 0x000000393d3d7223 */ /* 0x000fcc000001080e */
[----:B------:R-:W3:Y:S01]  /*5410*/  MUFU.EX2 R160, R160 ;  /* 0x000000a000a07308 */ /* 0x000ee20000000800 */
[----:B------:R-:W-:Y:S01]  /*5420*/  FADD.FTZ R20, R28, R21 ;  /* 0x000000151c147221 */ /* 0x000fe20000010000 */
[----:B------:R-:W-:-:S06]  /*5430*/  FFMA.FTZ R34, R34, R57, -R10 ;  /* 0x0000003922227223 */ /* 0x000fcc000001080a */
[----:B------:R-:W3:Y:S01]  /*5440*/  MUFU.EX2 R31, R31 ;  /* 0x0000001f001f7308 */ /* 0x000ee20000000800 */
[----:B----4-:R-:W-:Y:S01]  /*5450*/  FADD.FTZ R26, R158, R47 ;  /* 0x0000002f9e1a7221 */ /* 0x010fe20000010000 */
        /* <DEDUP_REMOVED lines=20> */
[----:B0-----:R-:W-:-:S07]  /*55a0*/  FADD.FTZ R20, R32, R21 ;  /* 0x0000001520147221 */ /* 0x001fce0000010000 */
[----:B------:R-:W0:Y:S01]  /*55b0*/  MUFU.EX2 R35, R35 ;  /* 0x0000002300237308 */ /* 0x000e220000000800 */
[----:B------:R-:W-:Y:S01]  /*55c0*/  FFMA.FTZ R46, R46, R57, -R10 ;  /* 0x000000392e2e7223 */ /* 0x000fe2000001080a */
[----:B-1----:R-:W-:-:S06]  /*55d0*/  FADD.FTZ R26, R162, R47 ;  /* 0x0000002fa21a7221 */ /* 0x002fcc0000010000 */
[----:B------:R-:W1:Y:S01]  /*55e0*/  MUFU.EX2 R63, R63 ;  /* 0x0000003f003f7308 */ /* 0x000e620000000800 */
[----:B------:R-:W-:Y:S01]  /*55f0*/  FFMA.FTZ R53, R53, R57, -R14 ;  /* 0x0000003935357223 */ /* 0x000fe2000001080e */
[----:B------:R-:W-:-:S06]  /*5600*/  FADD.FTZ R21, R33, R20 ;  /* 0x0000001421157221 */ /* 0x000fcc0000010000 */
[----:B------:R-:W2:Y:S01]  /*5610*/  MUFU.EX2 R36, R36 ;  /* 0x0000002400247308 */ /* 0x000ea20000000800 */
[----:B------:R-:W-:Y:S01]  /*5620*/  FFMA.FTZ R48, R48, R57, -R10 ;  /* 0x0000003930307223 */ /* 0x000fe2000001080a */
[----:B---3--:R-:W-:-:S06]  /*5630*/  FADD.FTZ R47, R61, R26 ;  /* 0x0000001a3d2f7221 */ /* 0x008fcc0000010000 */
[----:B------:R-:W3:Y:S01]  /*5640*/  MUFU.EX2 R166, R166 ;  /* 0x000000a600a67308 */ /* 0x000ee20000000800 */
[----:B------:R-:W-:-:S07]  /*5650*/  FADD.FTZ R20, R34, R21 ;  /* 0x0000001522147221 */ /* 0x000fce0000010000 */
[----:B------:R-:W3:Y:S01]  /*5660*/  MUFU.EX2 R44, R44 ;  /* 0x0000002c002c7308 */ /* 0x000ee20000000800 */
[-C--:B------:R-:W-:Y:S01]  /*5670*/  FFMA.FTZ R51, R51, R57.reuse, -R14 ;  /* 0x0000003933337223 */ /* 0x080fe2000001080e */
[----:B------:R-:W-:Y:S01]  /*5680*/  FFMA.FTZ R54, R54, R57, -R10 ;  /* 0x0000003936367223 */ /* 0x000fe2000001080a */
[----:B----4-:R-:W-:-:S05]  /*5690*/  FADD.FTZ R26, R164, R47 ;  /* 0x0000002fa41a7221 */ /* 0x010fca0000010000 */
[----:B------:R-:W4:Y:S01]  /*56a0*/  MUFU.EX2 R65, R65 ;  /* 0x0000004100417308 */ /* 0x000f220000000800 */
[----:B------:R-:W-:Y:S01]  /*56b0*/  FFMA.FTZ R43, R43, R57, -R14 ;  /* 0x000000392b2b7223 */ /* 0x000fe2000001080e */
[----:B0-----:R-:W-:-:S06]  /*56c0*/  FADD.FTZ R21, R35, R20 ;  /* 0x0000001423157221 */ /* 0x001fcc0000010000 */
[----:B------:R-:W0:Y:S01]  /*56d0*/  MUFU.EX2 R167, R46 ;  /* 0x0000002e00a77308 */ /* 0x000e220000000800 */
[----:B------:R-:W-:Y:S01]  /*56e0*/  FFMA.FTZ R38, R38, R57, -R10 ;  /* 0x0000003926267223 */ /* 0x000fe2000001080a */
[----:B-1----:R-:W-:-:S06]  /*56f0*/  FADD.FTZ R47, R63, R26 ;  /* 0x0000001a3f2f7221 */ /* 0x002fcc0000010000 */
[----:B------:R-:W1:Y:S01]  /*5700*/  MUFU.EX2 R53, R53 ;  /* 0x0000003500357308 */ /* 0x000e620000000800 */
[----:B--2---:R-:W-:Y:S01]  /*5710*/  FADD.FTZ R21, R36, R21 ;  /* 0x0000001524157221 */ /* 0x004fe20000010000 */
[----:B------:R-:W-:-:S06]  /*5720*/  FFMA.FTZ R39, R39, R57, -R10 ;  /* 0x0000003927277223 */ /* 0x000fcc000001080a */
[----:B------:R-:W2:Y:S01]  /*5730*/  MUFU.EX2 R48, R48 ;  /* 0x0000003000307308 */ /* 0x000ea20000000800 */
[----:B------:R-:W-:Y:S01]  /*5740*/  FFMA.FTZ R49, R49, R57, -R14 ;  /* 0x0000003931317223 */ /* 0x000fe2000001080e */
[----:B---3--:R-:W-:-:S06]  /*5750*/  FADD.FTZ R20, R166, R47 ;  /* 0x0000002fa6147221 */ /* 0x008fcc0000010000 */
[----:B------:R-:W3:Y:S01]  /*5760*/  MUFU.EX2 R168, R51 ;  /* 0x0000003300a87308 */ /* 0x000ee20000000800 */
[----:B------:R-:W-:Y:S01]  /*5770*/  FFMA.FTZ R45, R45, R57, -R14 ;  /* 0x000000392d2d7223 */ /* 0x000fe2000001080e */
[----:B------:R-:W-:-:S06]  /*5780*/  FADD.FTZ R26, R44, R21 ;  /* 0x000000152c1a7221 */ /* 0x000fcc0000010000 */
[----:B------:R-:W3:Y:S01]  /*5790*/  MUFU.EX2 R169, R54 ;  /* 0x0000003600a97308 */ /* 0x000ee20000000800 */
[----:B------:R-:W-:Y:S01]  /*57a0*/  FFMA.FTZ R40, R40, R57, -R10 ;  /* 0x0000003928287223 */ /* 0x000fe2000001080a */
[----:B----4-:R-:W-:-:S06]  /*57b0*/  FADD.FTZ R20, R65, R20 ;  /* 0x0000001441147221 */ /* 0x010fcc0000010000 */
        /* <DEDUP_REMOVED lines=11> */
[----:B------:R-:W-:-:S06]  /*5870*/  FADD.FTZ R21, R169, R20 ;  /* 0x00000014a9157221 */ /* 0x000fcc0000010000 */
[----:B------:R-:W3:Y:S01]  /*5880*/  MUFU.EX2 R45, R45 ;  /* 0x0000002d002d7308 */ /* 0x000ee20000000800 */
[----:B------:R-:W-:-:S07]  /*5890*/  FFMA.FTZ R14, R55, R57, -R14 ;  /* 0x00000039370e7223 */ /* 0x000fce000001080e */
[----:B------:R-:W3:Y:S01]  /*58a0*/  MUFU.EX2 R40, R40 ;  /* 0x0000002800287308 */ /* 0x000ee20000000800 */
[----:B------:R-:W-:Y:S01]  /*58b0*/  FFMA.FTZ R10, R52, R57, -R10 ;  /* 0x00000039340a7223 */ /* 0x000fe2000001080a */
[----:B----4-:R-:W-:Y:S01]  /*58c0*/  FADD.FTZ R47, R43, R26 ;  /* 0x0000001a2b2f7221 */ /* 0x010fe20000010000 */
[----:B0-----:R-:W-:-:S05]  /*58d0*/  FADD.FTZ R20, R38, R21 ;  /* 0x0000001526147221 */ /* 0x001fca0000010000 */
[----:B------:R-:W0:Y:S01]  /*58e0*/  MUFU.EX2 R37, R37 ;  /* 0x0000002500257308 */ /* 0x000e220000000800 */
[----:B-1----:R-:W-:Y:S01]  /*58f0*/  FADD.FTZ R26, R170, R47 ;  /* 0x0000002faa1a7221 */ /* 0x002fe20000010000 */
[----:B--2---:R-:W-:-:S06]  /*5900*/  FADD.FTZ R21, R39, R20 ;  /* 0x0000001427157221 */ /* 0x004fcc0000010000 */
[----:B------:R-:W1:Y:S08]  /*5910*/  MUFU.EX2 R41, R41 ;  /* 0x0000002900297308 */ /* 0x000e700000000800 */
[----:B------:R-:W2:Y:S01]  /*5920*/  MUFU.EX2 R50, R50 ;  /* 0x0000003200327308 */ /* 0x000ea20000000800 */
[----:B---3--:R-:W-:Y:S01]  /*5930*/  FADD.FTZ R47, R45, R26 ;  /* 0x0000001a2d2f7221 */ /* 0x008fe20000010000 */
[----:B------:R-:W-:-:S06]  /*5940*/  FADD.FTZ R20, R40, R21 ;  /* 0x0000001528147221 */ /* 0x000fcc0000010000 */
[----:B------:R-:W3:Y:S08]  /*5950*/  MUFU.EX2 R14, R14 ;  /* 0x0000000e000e7308 */ /* 0x000ef00000000800 */
[----:B------:R-:W4:Y:S01]  /*5960*/  MUFU.EX2 R175, R10 ;  /* 0x0000000a00af7308 */ /* 0x000f220000000800 */
[----:B------:R-:W-:Y:S01]  /*5970*/  FADD.FTZ R26, R172, R47 ;  /* 0x0000002fac1a7221 */ /* 0x000fe20000010000 */
[----:B0-----:R-:W-:-:S03]  /*5980*/  FADD.FTZ R21, R37, R20 ;  /* 0x0000001425157221 */ /* 0x001fc60000010000 */
[----:B-1----:R-:W-:Y:S01]  /*5990*/  FADD.FTZ R47, R41, R26 ;  /* 0x0000001a292f7221 */ /* 0x002fe20000010000 */
[----:B--2---:R-:W-:-:S03]  /*59a0*/  FADD.FTZ R26, R50, R21 ;  /* 0x00000015321a7221 */ /* 0x004fc60000010000 */
[----:B---3--:R-:W-:Y:S01]  /*59b0*/  FADD.FTZ R20, R14, R47 ;  /* 0x0000002f0e147221 */ /* 0x008fe20000010000 */
[----:B------:R0:W-:Y:S01]  /*59c0*/  STL [R1+0x3e4], R8 ;  /* 0x0003e40801007387 */ /* 0x0001e20000100800 */
[----:B------:R-:W-:Y:S01]  /*59d0*/  LOP3.LUT R6, R6, 0x1, RZ, 0xfc, !PT ;  /* 0x0000000106067812 */ /* 0x000fe200078efcff */
[----:B----4-:R-:W-:-:S05]  /*59e0*/  FADD.FTZ R21, R175, R26 ;  /* 0x0000001aaf157221 */ /* 0x010fca0000010000 */
        /* <DEDUP_REMOVED lines=29> */
.L_x_11624:
[----:B------:R-:W-:Y:S05]  /*5bc0*/  BSYNC B0 ;  /* 0x0000000000007941 */ /* 0x000fea0003800000 */
.L_x_11623:
        /* <DEDUP_REMOVED lines=8> */
.L_x_11626:
[----:B------:R-:W-:Y:S05]  /*5c50*/  BSYNC B0 ;  /* 0x0000000000007941 */ /* 0x000fea0003800000 */
.L_x_11625:
[----:B------:R-:W-:Y:S04]  /*5c60*/  BSSY B0, `(.L_x_11627) ;  /* 0x0000004000007945 */ /* 0x000fe80003800000 */
[----:B-1----:R-:W-:Y:S05]  /*5c70*/  @P0 BRA `(.L_x_11628) ;  /* 0x0000000000080947 */ /* 0x002fea0003800000 */
[----:B------:R-:W1:Y:S02]  /*5c80*/  SYNCS.PHASECHK.TRANS64.TRYWAIT P0, [R6+URZ], R11 ;  /* 0x0000000b060075a7 */ /* 0x000e64000800017f */
[----:B-1----:R-:W-:Y:S05]  /*5c90*/  @!P0 BRA `(.L_x_11629) ;  /* 0x000001a000308947 */ /* 0x002fea0003800000 */
.L_x_11628:
[----:B------:R-:W-:Y:S05]  /*5ca0*/  BSYNC B0 ;  /* 0x0000000000007941 */ /* 0x000fea0003800000 */
.L_x_11627:
        /* <DEDUP_REMOVED lines=762> */
.L_x_11631:
[----:B------:R-:W-:Y:S05]  /*8c50*/  BSYNC B0 ;  /* 0x0000000000007941 */ /* 0x000fea0003800000 */
.L_x_11630:
        /* <DEDUP_REMOVED lines=31> */
.L_x_11634:
[----:B------:R-:W-:-:S13]  /*8e50*/  ISETP.NE.AND P0, PT, R5, 0x1, PT ;  /* 0x000000010500780c */ /* 0x000fda0003f05270 */
[----:B------:R-:W-:-:S05]  /*8e60*/  @P0 IMAD.HI.U32 R2, R6, R2, RZ ;  /* 0x0000000206020227 */ /* 0x000fca00078e00ff */
[----:B------:R-:W-:-:S07]  /*8e70*/  @P0 SHF.R.U32.HI R6, RZ, R3, R2 ;  /* 0x00000003ff060219 */ /* 0x000fce0000011602 */
.L_x_11635:
[----:B------:R-:W-:Y:S05]  /*8e80*/  BSYNC B0 ;  /* 0x0000000000007941 */ /* 0x000fea0003800000 */
.L_x_11633:
[----:B------:R-:W-:-:S05]  /*8e90*/  IMAD R5, R6, R5, R5 ;  /* 0x0000000506057224 */ /* 0x000fca00078e0205 */
[----:B------:R-:W-:-:S07]  /*8ea0*/  VIMNMX R4, R4, R5, PT ;  /* 0x0000000504047248 */ /* 0x000fce0003fe0100 */
.L_x_11632:
        /* <DEDUP_REMOVED lines=8> */
.L_x_11639:
[----:B------:R-:W-:Y:S01]  /*8f30*/  VIADD R0, R16, 0x148 ;  /* 0x0000014810007836 */ /* 0x000fe20000000000 */
[----:B------:R-:W-:-:S07]  /*8f40*/  MOV R14, 0x8f60 ;  /* 0x00008f60000e7802 */ /* 0x000fce0000000f00 */
[----:B------:R-:W-:Y:S05]  /*8f50*/  CALL.REL.NOINC `($_ZN7cutlass13device_kernelIN5flash11enable_sm90INS1_16FlashAttnFwdSm90INS1_25CollectiveMainloopFwdSm90ILi2EN4cute5tupleIJNS5_1CILi1EEES8_S8_EEENS6_IJNS7_ILi128EEENS7_ILi96EEENS7_ILi64EEEEEELi256ENS_6half_tEfNS_4arch4Sm90ELb0ELb1ELb1ELb1ELb1ELb0ELb0ELb1ELb0ELb1ELb0ELb0EEENS1_21CollectiveEpilogueFwdINS6_IJSA_NS7_ILi256EEESB_EEES9_SE_SG_Li256ELb1ELb1ELb0ELb0EEENS1_36VarlenDynamicPersistentTileSchedulerILi128ELi96ELi256ELi128ELb0ELb1ELb1ELb1ELb0ELb1EEEEEEEEEvNT_6ParamsE$_ZZN5flash25CollectiveMainloopFwdSm90ILi2EN4cute5tupleIJNS1_1CILi1EEES4_S4_EEENS2_IJNS3_ILi128EEENS3_ILi96EEENS3_ILi64EEEEEELi256EN7cutlass6half_tEfNSA_4arch4Sm90ELb0ELb1ELb1ELb1ELb1ELb0ELb0ELb1ELb0ELb1ELb0ELb0EE3mmaINS_16FlashAttnFwdSm90ISE_NS_21CollectiveEpilogueFwdINS2_IJS6_NS3_ILi256EEES7_EEES5_SB_SD_Li256ELb1ELb1ELb0ELb0EEENS_36VarlenDynamicPersistentTileSchedulerILi128ELi96ELi256ELi128ELb0ELb1ELb1ELb1ELb0ELb1EEEE13SharedStorageENS1_6TensorINS1_11ArrayEngineIfLm128EEENS1_6LayoutINS2_IJNS2_IJNS3_ILi2EEEST_NS3_ILi32EEEEEES4_S4_EEENS2_IJNS2_IJS4_ST_NS3_ILi4EEEEEENS3_ILi0EEESZ_EEEEEEENS_7SoftmaxILi2ELi0EEEEEbRKNSE_6ParamsENSA_13PipelineAsyncILi2EEES19_RNSA_13PipelineStateILj2EEERT0_RT1_iRiRKNS_16SeqlenInfoQKNewKILb1ELb0EEENS2_IJiiiiEEERT_ENKUliT_T0_T1_E_clIZSF_ISO_S12_S14_EbS17_S19_S19_S1C_S1E_S1G_iS1H_S1L_S1M_S1O_EUlRS1P_iE1_NS3_ILb0EEENS3_ILb1EEEEEDaiS1P_S1Q_S1R_) ;  /* 0x000001a400bc7944 */ /* 0x000fea0003c00000 */
[C---:B------:R-:W-:Y:S01]  /*8f60*/  ISETP.GT.AND P0, PT, R10.reuse, R11, PT ;  /* 0x0000000b0a00720c */ /* 0x040fe20003f04270 */
[----:B------:R-:W-:-:S12]  /*8f70*/  VIADD R10, R10, 0xffffffff ;  /* 0xffffffff0a0a7836 */ /* 0x000fd80000000000 */
[----:B------:R-:W-:Y:S05]  /*8f80*/  @P0 BRA `(.L_x_11639) ;  /* 0xfffffffc00e80947 */ /* 0x000fea000383ffff */
[----:B------:R-:W-:Y:S05]  /*8f90*/  BSYNC B0 ;  /* 0x0000000000007941 */ /* 0x000fea0003800000 */
.L_x_11638:
[----:B------:R-:W2:Y:S02]  /*8fa0*/  LDL R0, [R1+0x50] ;  /* 0x0000500001007983 */ /* 0x000ea40000100800 */
[----:B--2---:R-:W-:-:S07]  /*8fb0*/  IMAD.SHL.U32 R0, R0, 0x80, RZ ;  /* 0x0000008000007824 */ /* 0x004fce00078e00ff */
.L_x_11637:
[----:B------:R-:W-:Y:S05]  /*8fc0*/  BSYNC B1 ;  /* 0x0000000000017941 */ /* 0x000fea0003800000 */
.L_x_11636:
        /* <DEDUP_REMOVED lines=26> */
.L_x_11642:
[----:B------:R-:W-:Y:S02]  /*9170*/  ULDC UR4, c[0x0][0x9e4] ;  /* 0x0002790000047ab9 */ /* 0x000fe40000000800 */
[----:B------:R-:W-:-:S05]  /*9180*/  IMAD.U32 R5, RZ, RZ, UR4 ;  /* 0x00000004ff057e24 */ /* 0x000fca000f8e00ff */
[----:B------:R-:W-:-:S13]  /*9190*/  ISETP.NE.AND P0, PT, R5, 0x1, PT ;  /* 0x000000010500780c */ /* 0x000fda0003f05270 */
[----:B------:R-:W0:Y:S02]  /*91a0*/  @P0 LDC.64 R6, c[0x0][0x9e8] ;  /* 0x00027a00ff060b82 */ /* 0x000e240000000a00 */
[----:B0-----:R-:W-:-:S05]  /*91b0*/  @P0 IMAD.HI.U32 R4, R0, R6, RZ ;  /* 0x0000000600040227 */ /* 0x001fca00078e00ff */
[----:B------:R-:W-:-:S07]  /*91c0*/  @P0 SHF.R.U32.HI R0, RZ, R7, R4 ;  /* 0x00000007ff000219 */ /* 0x000fce0000011604 */
.L_x_11643:
[----:B------:R-:W-:Y:S05]  /*91d0*/  BSYNC B0 ;  /* 0x0000000000007941 */ /* 0x000fea0003800000 */
.L_x_11641:
[----:B------:R-:W-:-:S05]  /*91e0*/  IMAD R3, R0, R5, RZ ;  /* 0x0000000500037224 */ /* 0x000fca00078e02ff */
[----:B------:R-:W-:-:S07]  /*91f0*/  VIMNMX R2, R2, R3, !PT ;  /* 0x0000000302027248 */ /* 0x000fce0007fe0100 */
.L_x_11640:
[----:B------:R-:W-:-:S04]  /*9200*/  VIADD R2, R2, 0x5f ;  /* 0x0000005f02027836 */ /* 0x000fc80000000000 */
[----:B------:R-:W-:-:S05]  /*9210*/  IMAD.HI R2, R2, 0x2aaaaaab, RZ ;  /* 0x2aaaaaab02027827 */ /* 0x000fca00078e02ff */
[----:B------:R-:W-:-:S04]  /*9220*/  SHF.R.U32.HI R3, RZ, 0x1f, R2 ;  /* 0x0000001fff037819 */ /* 0x000fc80000011602 */
[----:B------:R-:W-:-:S04]  /*9230*/  LEA.HI.SX32 R3, R2, R3, 0x1c ;  /* 0x0000000302037211 */ /* 0x000fc800078fe2ff */
[----:B------:R-:W-:-:S04]  /*9240*/  VIMNMX R11, R3, UR42, !PT ;  /* 0x0000002a030b7c48 */ /* 0x000fc8000ffe0100 */
[----:B------:R-:W-:-:S13]  /*9250*/  ISETP.GE.AND P0, PT, R10, R11, PT ;  /* 0x0000000b0a00720c */ /* 0x000fda0003f06270 */
[----:B------:R-:W-:Y:S05]  /*9260*/  @!P0 BRA `(.L_x_11644) ;  /* 0x0000005c00d88947 */ /* 0x000fea0003800000 */
.L_x_11663:
        /* <DEDUP_REMOVED lines=20> */
.L_x_11646:
[----:B------:R-:W-:Y:S05]  /*93b0*/  BSYNC B0 ;  /* 0x0000000000007941 */ /* 0x000fea0003800000 */
.L_x_11645:
        /* <DEDUP_REMOVED lines=9> */
.L_x_11648:
[----:B------:R-:W-:Y:S05]  /*9450*/  BSYNC B0 ;  /* 0x0000000000007941 */ /* 0x000fea0003800000 */
.L_x_11647:
[----:B------:R-:W-:Y:S04]  /*9460*/  BSSY B0, `(.L_x_11649) ;  /* 0x0000006000007945 */ /* 0x000fe80003800000 */
[----:B--2---:R-:W-:Y:S05]  /*9470*/  @P0 BRA `(.L_x_11650) ;  /* 0x0000000000100947 */ /* 0x004fea0003800000 */
[----:B-----5:R-:W-:Y:S01]  /*9480*/  IMAD R6, R6, 0x8, R3 ;  /* 0x0000000806067824 */ /* 0x020fe200078e0203 */
[----:B------:R-:W-:-:S04]  /*9490*/  SHF.L.U32 R7, R7, 0x1f, RZ ;  /* 0x0000001f07077819 */ /* 0x000fc800000006ff */
[----:B------:R-:W2:Y:S02]  /*94a0*/  SYNCS.PHASECHK.TRANS64.TRYWAIT P0, [R6+URZ], R7 ;  /* 0x00000007060075a7 */ /* 0x000ea4000800017f */
[----:B--2---:R-:W-:Y:S05]  /*94b0*/  @!P0 BRA `(.L_x_11651) ;  /* 0x00000168003c8947 */ /* 0x004fea0003800000 */
.L_x_11650:
[----:B------:R-:W-:Y:S05]  /*94c0*/  BSYNC B0 ;  /* 0x0000000000007941 */ /* 0x000fea0003800000 */
.L_x_11649:
        /* <DEDUP_REMOVED lines=59> */
.L_x_11653:
[----:B------:R-:W-:Y:S05]  /*9880*/  BSYNC B0 ;  /* 0x0000000000007941 */ /* 0x000fea0003800000 */
.L_x_11652:
[----:B------:R-:W2:Y:S02]  /*9890*/  LDL.64 R2, [R1+0x20] ;  /* 0x0000200001027983 */ /* 0x000ea40000100a00 */
[----:B--2---:R-:W-:-:S05]  /*98a0*/  MOV R2, R2 ;  /* 0x0000000200027202 */ /* 0x004fca0000000f00 */
[----:B-----5:R-:W-:-:S05]  /*98b0*/  IMAD R13, R13, 0x8, R2 ;  /* 0x000000080d0d7824 */ /* 0x020fca00078e0202 */
[----:B------:R-:W-:-:S04]  /*98c0*/  PRMT R13, R72, 0x654, R13 ;  /* 0x00000654480d7816 */ /* 0x000fc8000000000d */
[----:B------:R0:W-:Y:S01]  /*98d0*/  SYNCS.ARRIVE.TRANS64.RED.A1T0 RZ, [R13+URZ], RZ ;  /* 0x000000ff0dff79a7 */ /* 0x0001e2000810043f */
        /* <DEDUP_REMOVED lines=30> */
[-C--:B------:R-:W-:Y:S01]  /*9ac0*/  FMUL.FTZ R9, R25, R6.reuse ;  /* 0x0000000619097220 */ /* 0x080fe20000410000 */
[----:B0-----:R-:W-:-:S04]  /*9ad0*/  FMUL.FTZ R13, R28, R6 ;  /* 0x000000061c0d7220 */ /* 0x001fc80000410000 */
        /* <DEDUP_REMOVED lines=25> */
[----:B------:R-:W-:Y:S01]  /*9c70*/  FMUL.FTZ R77, R30, R6 ;  /* 0x000000061e4d7220 */ /* 0x000fe20000410000 */
[----:B--2---:R-:W-:-:S05]  /*9c80*/  FMNMX.FTZ R15, R146, R15, !PT ;  /* 0x0000000f920f7209 */ /* 0x004fca0007810000 */
[----:B------:R-:W2:Y:S01]  /*9c90*/  MUFU.TANH R142, R142 ;  /* 0x0000008e008e7308 */ /* 0x000ea20000002400 */
[----:B------:R-:W-:Y:S01]  /*9ca0*/  FMUL.FTZ R30, R48, R6 ;  /* 0x00000006301e7220 */ /* 0x000fe20000410000 */
[----:B0-----:R-:W-:-:S06]  /*9cb0*/  FMNMX.FTZ R15, R158, R15, !PT ;  /* 0x0000000f9e0f7209 */ /* 0x001fcc0007810000 */
[----:B------:R-:W0:Y:S01]  /*9cc0*/  MUFU.TANH R26, R26 ;  /* 0x0000001a001a7308 */ /* 0x000e220000002400 */
[-C--:B------:R-:W-:Y:S01]  /*9cd0*/  FMUL.FTZ R32, R49, R6.reuse ;  /* 0x0000000631207220 */ /* 0x080fe20000410000 */
[----:B------:R-:W-:Y:S01]  /*9ce0*/  FMUL.FTZ R157, R34, R6 ;  /* 0x00000006229d7220 */ /* 0x000fe20000410000 */
[----:B-1----:R-:W-:-:S05]  /*9cf0*/  FMNMX.FTZ R15, R160, R15, !PT ;  /* 0x0000000fa00f7209 */ /* 0x002fca0007810000 */
[----:B------:R-:W1:Y:S01]  /*9d00*/  MUFU.TANH R28, R28 ;  /* 0x0000001c001c7308 */ /* 0x000e620000002400 */
[-C--:B------:R-:W-:Y:S01]  /*9d10*/  FMUL.FTZ R34, R52, R6.reuse ;  /* 0x0000000634227220 */ /* 0x080fe20000410000 */
[----:B--2---:R-:W-:Y:S01]  /*9d20*/  FMNMX.FTZ R15, R142, R15, !PT ;  /* 0x0000000f8e0f7209 */ /* 0x004fe20007810000 */
[-C--:B------:R-:W-:Y:S01]  /*9d30*/  FMUL.FTZ R36, R53, R6.reuse ;  /* 0x0000000635247220 */ /* 0x080fe20000410000 */
[-C--:B------:R-:W-:Y:S01]  /*9d40*/  FMUL.FTZ R5, R27, R6.reuse ;  /* 0x000000061b057220 */ /* 0x080fe20000410000 */
[-C--:B------:R-:W-:Y:S01]  /*9d50*/  FMUL.FTZ R56, R56, R6.reuse ;  /* 0x0000000638387220 */ /* 0x080fe20000410000 */
[-C--:B------:R-:W-:Y:S01]  /*9d60*/  FMUL.FTZ R155, R31, R6.reuse ;  /* 0x000000061f9b7220 */ /* 0x080fe20000410000 */
[-C--:B------:R-:W-:Y:S01]  /*9d70*/  FMUL.FTZ R57, R57, R6.reuse ;  /* 0x0000000639397220 */ /* 0x080fe20000410000 */
[----:B------:R-:W2:Y:S01]  /*9d80*/  MUFU.TANH R30, R30 ;  /* 0x0000001e001e7308 */ /* 0x000ea20000002400 */
        /* <DEDUP_REMOVED lines=8> */
[----:B-1----:R-:W-:Y:S01]  /*9e10*/  FMNMX.FTZ R15, R28, R15, !PT ;  /* 0x0000000f1c0f7209 */ /* 0x002fe20007810000 */
[-C--:B------:R-:W-:Y:S01]  /*9e20*/  FMUL.FTZ R65, R65, R6.reuse ;  /* 0x0000000641417220 */ /* 0x080fe20000410000 */
[-C--:B------:R-:W-:Y:S01]  /*9e30*/  FMUL.FTZ R68, R68, R6.reuse ;  /* 0x0000000644447220 */ /* 0x080fe20000410000 */
[-C--:B------:R-:W-:Y:S01]  /*9e40*/  FMUL.FTZ R161, R42, R6.reuse ;  /* 0x000000062aa17220 */ /* 0x080fe20000410000 */
[-C--:B------:R-:W-:Y:S01]  /*9e50*/  FMUL.FTZ R141, R43, R6.reuse ;  /* 0x000000062b8d7220 */ /* 0x080fe20000410000 */
[-C--:B------:R-:W-:Y:S01]  /*9e60*/  FMUL.FTZ R69, R69, R6.reuse ;  /* 0x0000000645457220 */ /* 0x080fe20000410000 */
[-C--:B------:R-:W-:Y:S01]  /*9e70*/  FMUL.FTZ R163, R46, R6.reuse ;  /* 0x000000062ea37220 */ /* 0x080fe20000410000 */
[----:B------:R-:W1:Y:S08]  /*9e80*/  MUFU.TANH R34, R34 ;  /* 0x0000002200227308 */ /* 0x000e700000002400 */
[----:B------:R-:W3:Y:S01]  /*9e90*/  MUFU.TANH R4, R4 ;  /* 0x0000000400047308 */ /* 0x000ee20000002400 */
[----:B--2---:R-:W-:Y:S01]  /*9ea0*/  FMNMX.FTZ R15, R30, R15, !PT ;  /* 0x0000000f1e0f7209 */ /* 0x004fe20007810000 */
        /* <DEDUP_REMOVED lines=13> */
[----:B------:R-:W2:Y:S01]  /*9f80*/  MUFU.TANH R5, R5 ;  /* 0x0000000500057308 */ /* 0x000ea20000002400 */
[----:B0-----:R-:W-:Y:S01]  /*9f90*/  FMNMX.FTZ R15, R32, R15, !PT ;  /* 0x0000000f200f7209 */ /* 0x001fe20007810000 */
[----:B------:R-:W4:Y:S04]  /*9fa0*/  LDL.64 R46, [R1+0x390] ;  /* 0x00039000012e7983 */ /* 0x000f280000100a00 */
[----:B------:R-:W4:Y:S02]  /*9fb0*/  LDL.64 R52, [R1+0x1d8] ;  /* 0x0001d80001347983 */ /* 0x000f240000100a00 */
[----:B------:R-:W0:Y:S08]  /*9fc0*/  MUFU.TANH R56, R56 ;  /* 0x0000003800387308 */ /* 0x000e300000002400 */
[----:B------:R-:W0:Y:S01]  /*9fd0*/  MUFU.TANH R77, R77 ;  /* 0x0000004d004d7308 */ /* 0x000e220000002400 */
[----:B-1----:R-:W-:-:S07]  /*9fe0*/  FMNMX.FTZ R15, R34, R15, !PT ;  /* 0x0000000f220f7209 */ /* 0x002fce0007810000 */
[----:B------:R-:W1:Y:S01]  /*9ff0*/  MUFU.TANH R38, R57 ;  /* 0x0000003900267308 */ /* 0x000e620000002400 */
[----:B---3--:R-:W-:-:S07]  /*a000*/  FMNMX.FTZ R8, R4, R3, !PT ;  /* 0x0000000304087209 */ /* 0x008fce0007810000 */
[----:B------:R-:W3:Y:S01]  /*a010*/  MUFU.TANH R155, R155 ;  /* 0x0000009b009b7308 */ /* 0x000ee20000002400 */
[----:B--2---:R-:W-:-:S07]  /*a020*/  FMNMX.FTZ R15, R36, R15, !PT ;  /* 0x0000000f240f7209 */ /* 0x004fce0007810000 */
[----:B------:R-:W2:Y:S01]  /*a030*/  MUFU.TANH R60, R60 ;  /* 0x0000003c003c7308 */ /* 0x000ea20000002400 */
[----:B------:R-:W-:-:S07]  /*a040*/  FMNMX.FTZ R8, R5, R8, !PT ;  /* 0x0000000805087209 */ /* 0x000fce0007810000 */
[----:B------:R-:W2:Y:S01]  /*a050*/  MUFU.TANH R157, R157 ;  /* 0x0000009d009d7308 */ /* 0x000ea20000002400 */
[----:B0-----:R-:W-:-:S07]  /*a060*/  FMNMX.FTZ R15, R56, R15, !PT ;  /* 0x0000000f380f7209 */ /* 0x001fce0007810000 */
[----:B------:R-:W0:Y:S01]  /*a070*/  MUFU.TANH R40, R61 ;  /* 0x0000003d00287308 */ /* 0x000e220000002400 */
[----:B------:R-:W-:-:S07]  /*a080*/  FMNMX.FTZ R8, R77, R8, !PT ;  /* 0x000000084d087209 */ /* 0x000fce0007810000 */
        /* <DEDUP_REMOVED lines=21> */
[----:B0-----:R-:W-:Y:S01]  /*a1e0*/  FMNMX.FTZ R15, R68, R15, !PT ;  /* 0x0000000f440f7209 */ /* 0x001fe20007810000 */
[----:B------:R-:W-:Y:S01]  /*a1f0*/  FMUL.FTZ R51, R55, R6 ;  /* 0x0000000637337220 */ /* 0x000fe20000410000 */
[----:B------:R-:W-:-:S05]  /*a200*/  FMNMX.FTZ R8, R161, R8, !PT ;  /* 0x00000008a1087209 */ /* 0x000fca0007810000 */
[----:B------:R-:W0:Y:S01]  /*a210*/  MUFU.TANH R165, R165 ;  /* 0x000000a500a57308 */ /* 0x000e220000002400 */
[----:B-1----:R-:W-:-:S07]  /*a220*/  FMNMX.FTZ R20, R44, R15, !PT ;  /* 0x0000000f2c147209 */ /* 0x002fce0007810000 */
[----:B------:R-:W1:Y:S01]  /*a230*/  MUFU.TANH R139, R139 ;  /* 0x0000008b008b7308 */ /* 0x000e620000002400 */
[----:B---3--:R-:W-:Y:S01]  /*a240*/  FMNMX.FTZ R8, R141, R8, !PT ;  /* 0x000000088d087209 */ /* 0x008fe20007810000 */
[----:B------:R-:W3:Y:S03]  /*a250*/  SHFL.BFLY PT, R15, R20, 0x2, 0x1f ;  /* 0x0c401f00140f7f89 */ /* 0x000ee600000e0000 */
[----:B--2---:R-:W-:-:S03]  /*a260*/  FMNMX.FTZ R8, R163, R8, !PT ;  /* 0x00000008a3087209 */ /* 0x004fc60007810000 */
[----:B------:R-:W2:Y:S01]  /*a270*/  MUFU.TANH R167, R167 ;  /* 0x000000a700a77308 */ /* 0x000ea20000002400 */
[----:B------:R-:W-:Y:S01]  /*a280*/  FMNMX.FTZ R8, R29, R8, !PT ;  /* 0x000000081d087209 */ /* 0x000fe20007810000 */
[----:B------:R-:W-:Y:S01]  /*a290*/  FMUL.FTZ R69, R63, R6 ;  /* 0x000000063f457220 */ /* 0x000fe20000410000 */
[----:B------:R-:W4:Y:S04]  /*a2a0*/  LDL R66, [R1+0x400] ;  /* 0x0004000001427983 */ /* 0x000f280000100800 */
[----:B------:R-:W4:Y:S01]  /*a2b0*/  LDL.64 R54, [R1+0x1e8] ;  /* 0x0001e80001367983 */ /* 0x000f220000100a00 */
[----:B------:R-:W3:Y:S01]  /*a2c0*/  MUFU.TANH R51, R51 ;  /* 0x0000003300337308 */ /* 0x000ee20000002400 */
[----:B0-----:R-:W-:Y:S02]  /*a2d0*/  FMNMX.FTZ R8, R165, R8, !PT ;  /* 0x00000008a5087209 */ /* 0x001fe40007810000 */
[----:B------:R-:W4:Y:S05]  /*a2e0*/  LDL.64 R62, [R1+0x228] ;  /* 0x00022800013e7983 */ /* 0x000f2a0000100a00 */
[----:B------:R-:W0:Y:S01]  /*a2f0*/  MUFU.TANH R169, R169 ;  /* 0x000000a900a97308 */ /* 0x000e220000002400 */
[----:B-1----:R-:W-:-:S07]  /*a300*/  FMNMX.FTZ R8, R139, R8, !PT ;  /* 0x000000088b087209 */ /* 0x002fce0007810000 */
[----:B------:R-:W1:Y:S01]  /*a310*/  MUFU.TANH R59, R59 ;  /* 0x0000003b003b7308 */ /* 0x000e620000002400 */
[----:B--2---:R-:W-:-:S07]  /*a320*/  FMNMX.FTZ R8, R167, R8, !PT ;  /* 0x00000008a7087209 */ /* 0x004fce0007810000 */
[----:B------:R-:W2:Y:S01]  /*a330*/  MUFU.TANH R171, R171 ;  /* 0x000000ab00ab7308 */ /* 0x000ea20000002400 */
[----:B---3--:R-:W-:Y:S02]  /*a340*/  FMNMX.FTZ R8, R51, R8, !PT ;  /* 0x0000000833087209 */ /* 0x008fe40007810000 */
[----:B------:R-:W-:-:S05]  /*a350*/  FMNMX.FTZ R15, R20, R15, !PT ;  /* 0x0000000f140f7209 */ /* 0x000fca0007810000 */
[----:B------:R-:W3:Y:S01]  /*a360*/  MUFU.TANH R69, R69 ;  /* 0x0000004500457308 */ /* 0x000ee20000002400 */
[----:B0-----:R-:W-:Y:S01]  /*a370*/  FMNMX.FTZ R8, R169, R8, !PT ;  /* 0x00000008a9087209 */ /* 0x001fe20007810000 */
[----:B------:R-:W0:Y:S06]  /*a380*/  SHFL.BFLY PT, R14, R15, 0x1, 0x1f ;  /* 0x0c201f000f0e7f89 */ /* 0x000e2c00000e0000 */
[----:B------:R-:W0:Y:S01]  /*a390*/  MUFU.TANH R73, R73 ;  /* 0x0000004900497308 */ /* 0x000e220000002400 */
[----:B-1----:R-:W-:-:S07]  /*a3a0*/  FMNMX.FTZ R8, R59, R8, !PT ;  /* 0x000000083b087209 */ /* 0x002fce0007810000 */
[----:B------:R-:W1:Y:S01]  /*a3b0*/  MUFU.TANH R67, R67 ;  /* 0x0000004300437308 */ /* 0x000e620000002400 */
[----:B--2---:R-:W-:-:S07]  /*a3c0*/  FMNMX.FTZ R8, R171, R8, !PT ;  /* 0x00000008ab087209 */ /* 0x004fce0007810000 */
[----:B------:R-:W2:Y:S01]  /*a3d0*/  MUFU.TANH R75, R75 ;  /* 0x0000004b004b7308 */ /* 0x000ea20000002400 */
[----:B---3--:R-:W-:-:S07]  /*a3e0*/  FMNMX.FTZ R8, R69, R8, !PT ;  /* 0x0000000845087209 */ /* 0x008fce0007810000 */
[----:B------:R-:W3:Y:S01]  /*a3f0*/  MUFU.TANH R71, R71 ;  /* 0x0000004700477308 */ /* 0x000ee20000002400 */
[----:B0-----:R-:W-:-:S04]  /*a400*/  FMNMX.FTZ R8, R73, R8, !PT ;  /* 0x0000000849087209 */ /* 0x001fc80007810000 */
[----:B-1----:R-:W-:-:S04]  /*a410*/  FMNMX.FTZ R8, R67, R8, !PT ;  /* 0x0000000843087209 */ /* 0x002fc80007810000 */
[----:B--2---:R-:W-:Y:S02]  /*a420*/  FMNMX.FTZ R8, R75, R8, !PT ;  /* 0x000000084b087209 */ /* 0x004fe40007810000 */
[----:B------:R-:W-:Y:S02]  /*a430*/  FMNMX.FTZ R6, R15, R14, !PT ;  /* 0x0000000e0f067209 */ /* 0x000fe40007810000 */
[----:B------:R-:W2:Y:S01]  /*a440*/  LDL.64 R14, [R1+0x3f0] ;  /* 0x0003f000010e7983 */ /* 0x000ea20000100a00 */
[----:B---3--:R-:W-:-:S05]  /*a450*/  FMNMX.FTZ R21, R71, R8, !PT ;  /* 0x0000000847157209 */ /* 0x008fca0007810000 */
[----:B------:R0:W-:Y:S04]  /*a460*/  STL.64 [R1+0x3e0], R20 ;  /* 0x0003e01401007387 */ /* 0x0001e80000100a00 */
[----:B------:R-:W-:Y:S04]  /*a470*/  STL [R1+0x3e0], R6 ;  /* 0x0003e00601007387 */ /* 0x000fe80000100800 */
[----:B------:R-:W3:Y:S04]  /*a480*/  LDL R27, [R1+0x3e0] ;  /* 0x0003e000011b7983 */ /* 0x000ee80000100800 */
[----:B------:R-:W2:Y:S04]  /*a490*/  LDL R8, [R1+0x3e4] ;  /* 0x0003e40001087983 */ /* 0x000ea80000100800 */
[----:B0-----:R-:W2:Y:S01]  /*a4a0*/  LDL.64 R20, [R1+0x2d0] ;  /* 0x0002d00001147983 */ /* 0x001ea20000100a00 */
[----:B---3--:R-:W-:Y:S01]  /*a4b0*/  FADD.FTZ R25, R2, -R27 ;  /* 0x8000001b02197221 */ /* 0x008fe20000010000 */
[----:B----4-:R-:W-:-:S04]  /*a4c0*/  FMUL.FTZ R27, R66, R27 ;  /* 0x0000001b421b7220 */ /* 0x010fc80000410000 */
[--C-:B------:R-:W-:Y:S02]  /*a4d0*/  FFMA.FTZ R162, R7, R66, -R27.reuse ;  /* 0x0000004207a27223 */ /* 0x100fe4000001081b */
[----:B--2---:R-:W0:Y:S02]  /*a4e0*/  SHFL.BFLY PT, R7, R8, 0x2, 0x1f ;  /* 0x0c401f0008077f89 */ /* 0x004e2400000e0000 */
[----:B0-----:R-:W-:Y:S01]  /*a4f0*/  FMNMX.FTZ R2, R7, R8, !PT ;  /* 0x0000000807027209 */ /* 0x001fe20007810000 */
[-CC-:B------:R-:W-:Y:S01]  /*a500*/  FFMA.FTZ R174, R68, R66.reuse, -R27.reuse ;  /* 0x0000004244ae7223 */ /* 0x180fe2000001081b */
[-C--:B------:R-:W-:Y:S01]  /*a510*/  FMUL.FTZ R25, R25, R66.reuse ;  /* 0x0000004219197220 */ /* 0x080fe20000410000 */
[-CC-:B------:R-:W-:Y:S01]  /*a520*/  FFMA.FTZ R164, R9, R66.reuse, -R27.reuse ;  /* 0x0000004209a47223 */ /* 0x180fe2000001081b */
[----:B------:R-:W-:Y:S01]  /*a530*/  MUFU.EX2 R162, R162 ;  /* 0x000000a200a27308 */ /* 0x000fe20000000800 */
[----:B------:R-:W0:Y:S01]  /*a540*/  SHFL.BFLY PT, R191, R2, 0x1, 0x1f ;  /* 0x0c201f0002bf7f89 */ /* 0x000e2200000e0000 */
        /* <DEDUP_REMOVED lines=23> */
[----:B0-----:R-:W-:Y:S01]  /*a6c0*/  FMNMX.FTZ R191, R2, R191, !PT ;  /* 0x000000bf02bf7209 */ /* 0x001fe20007810000 */
[----:B------:R-:W3:Y:S04]  /*a6d0*/  LDL.64 R6, [R1+0x2a0] ;  /* 0x0002a00001067983 */ /* 0x000ee80000100a00 */
[-C--:B------:R-:W-:Y:S01]  /*a6e0*/  FMUL.FTZ R68, R191, R66.reuse ;  /* 0x00000042bf447220 */ /* 0x080fe20000410000 */
[----:B------:R-:W-:Y:S01]  /*a6f0*/  FADD.FTZ R3, R3, -R191 ;  /* 0x800000bf03037221 */ /* 0x000fe20000010000 */
[----:B------:R-:W-:Y:S01]  /*a700*/  MUFU.EX2 R164, R164 ;  /* 0x000000a400a47308 */ /* 0x000fe20000000800 */
[----:B------:R-:W4:Y:S01]  /*a710*/  LDL.64 R8, [R1+0x2b0] ;  /* 0x0002b00001087983 */ /* 0x000f220000100a00 */
[-CC-:B------:R-:W-:Y:S01]  /*a720*/  FFMA.FTZ R187, R4, R66.reuse, -R68.reuse ;  /* 0x0000004204bb7223 */ /* 0x180fe20000010844 */
[----:B------:R-:W-:Y:S01]  /*a730*/  FMUL.FTZ R3, R66, R3 ;  /* 0x0000000342037220 */ /* 0x000fe20000410000 */
[-CC-:B------:R-:W-:Y:S01]  /*a740*/  FFMA.FTZ R188, R5, R66.reuse, -R68.reuse ;  /* 0x0000004205bc7223 */ /* 0x180fe20000010844 */
[-CC-:B------:R-:W-:Y:S01]  /*a750*/  FFMA.FTZ R185, R77, R66.reuse, -R68.reuse ;  /* 0x000000424db97223 */ /* 0x180fe20000010844 */
[-CC-:B------:R-:W-:Y:S01]  /*a760*/  FFMA.FTZ R155, R155, R66.reuse, -R68.reuse ;  /* 0x000000429b9b7223 */ /* 0x180fe20000010844 */
[-CC-:B------:R-:W-:Y:S01]  /*a770*/  FFMA.FTZ R157, R157, R66.reuse, -R68.reuse ;  /* 0x000000429d9d7223 */ /* 0x180fe20000010844 */
[----:B------:R-:W-:Y:S01]  /*a780*/  MUFU.EX2 R189, R3 ;  /* 0x0000000300bd7308 */ /* 0x000fe20000000800 */
[----:B------:R-:W-:-:S07]  /*a790*/  FFMA.FTZ R147, R147, R66, -R68 ;  /* 0x0000004293937223 */ /* 0x000fce0000010844 */
        /* <DEDUP_REMOVED lines=11> */
[-CC-:B------:R-:W-:Y:S01]  /*a850*/  FFMA.FTZ R140, R29, R66.reuse, -R68.reuse ;  /* 0x000000421d8c7223 */ /* 0x180fe20000010844 */
[----:B-1----:R-:W4:Y:S06]  /*a860*/  LDL.64 R24, [R1+0x2e0] ;  /* 0x0002e00001187983 */ /* 0x002f2c0000100a00 */
[----:B------:R-:W-:Y:S01]  /*a870*/  MUFU.EX2 R160, R160 ;  /* 0x000000a000a07308 */ /* 0x000fe20000000800 */
[----:B------:R-:W-:-:S07]  /*a880*/  FFMA.FTZ R165, R165, R66, -R68 ;  /* 0x00000042a5a57223 */ /* 0x000fce0000010844 */
[----:B------:R-:W-:Y:S01]  /*a890*/  MUFU.EX2 R142, R142 ;  /* 0x0000008e008e7308 */ /* 0x000fe20000000800 */
[----:B------:R-:W-:-:S07]  /*a8a0*/  FFMA.FTZ R139, R139, R66, -R68 ;  /* 0x000000428b8b7223 */ /* 0x000fce0000010844 */
[----:B------:R-:W-:Y:S01]  /*a8b0*/  MUFU.EX2 R182, R182 ;  /* 0x000000b600b67308 */ /* 0x000fe20000000800 */
[----:B------:R-:W-:-:S07]  /*a8c0*/  FFMA.FTZ R167, R167, R66, -R68 ;  /* 0x00000042a7a77223 */ /* 0x000fce0000010844 */
[----:B------:R-:W-:Y:S01]  /*a8d0*/  MUFU.EX2 R183, R183 ;  /* 0x000000b700b77308 */ /* 0x000fe20000000800 */
[--C-:B------:R-:W-:Y:S01]  /*a8e0*/  FFMA.FTZ R138, R51, R66, -R68.reuse ;  /* 0x00000042338a7223 */ /* 0x100fe20000010844 */
[C---:B--2---:R-:W-:Y:S01]  /*a8f0*/  FMUL.FTZ R101, R184.reuse, R101 ;  /* 0x00000065b8657220 */ /* 0x044fe20000410000 */
[C---:B------:R-:W-:Y:S01]  /*a900*/  FMUL.FTZ R100, R184.reuse, R100 ;  /* 0x00000064b8647220 */ /* 0x040fe20000410000 */
[----:B------:R-:W2:Y:S04]  /*a910*/  LDL.64 R30, [R1+0x310] ;  /* 0x00031000011e7983 */ /* 0x000ea80000100a00 */
[----:B------:R-:W0:Y:S01]  /*a920*/  MUFU.EX2 R187, R187 ;  /* 0x000000bb00bb7308 */ /* 0x000e220000000800 */
[-CC-:B------:R-:W-:Y:S01]  /*a930*/  FFMA.FTZ R169, R169, R66.reuse, -R68.reuse ;  /* 0x00000042a9a97223 */ /* 0x180fe20000010844 */
[----:B------:R-:W2:Y:S06]  /*a940*/  LDL.64 R32, [R1+0x320] ;  /* 0x0003200001207983 */ /* 0x000eac0000100a00 */
[----:B------:R-:W-:Y:S01]  /*a950*/  MUFU.EX2 R180, R180 ;  /* 0x000000b400b47308 */ /* 0x000fe20000000800 */
        /* <DEDUP_REMOVED lines=16> */
[----:B------:R-:W2:Y:S04]  /*aa60*/  LDL.64 R40, [R1+0x360] ;  /* 0x0003600001287983 */ /* 0x000ea80000100a00 */
[----:B------:R-:W2:Y:S02]  /*aa70*/  LDL.64 R64, [R1+0x238] ;  /* 0x0002380001407983 */ /* 0x000ea40000100a00 */
[----:B------:R-:W1:Y:S08]  /*aa80*/  MUFU.EX2 R188, R188 ;  /* 0x000000bc00bc7308 */ /* 0x000e700000000800 */
[----:B------:R-:W-:Y:S08]  /*aa90*/  MUFU.EX2 R170, R170 ;  /* 0x000000aa00aa7308 */ /* 0x000ff00000000800 */
[----:B------:R-:W-:Y:S01]  /*aaa0*/  MUFU.EX2 R133, R133 ;  /* 0x0000008500857308 */ /* 0x000fe20000000800 */
[----:B------:R-:W-:Y:S01]  /*aab0*/  FFMA.FTZ R90, R71, R66, -R68 ;  /* 0x00000042475a7223 */ /* 0x000fe20000010844 */
[----:B------:R-:W2:Y:S04]  /*aac0*/  LDL.64 R4, [R1+0x290] ;  /* 0x0002900001047983 */ /* 0x000ea80000100a00 */
[----:B------:R-:W2:Y:S02]  /*aad0*/  LDL.64 R26, [R1+0x2f0] ;  /* 0x0002f000011a7983 */ /* 0x000ea40000100a00 */
[----:B------:R-:W1:Y:S01]  /*aae0*/  MUFU.EX2 R185, R185 ;  /* 0x000000b900b97308 */ /* 0x000e620000000800 */
[----:B0-----:R-:W-:Y:S01]  /*aaf0*/  FFMA.FTZ R13, R15, R189, R187 ;  /* 0x000000bd0f0d7223 */ /* 0x001fe200000100bb */
[----:B------:R-:W2:Y:S04]  /*ab00*/  LDL.64 R42, [R1+0x370] ;  /* 0x00037000012a7983 */ /* 0x000ea80000100a00 */
[----:B------:R-:W2:Y:S02]  /*ab10*/  LDL.64 R44, [R1+0x380] ;  /* 0x00038000012c7983 */ /* 0x000ea40000100a00 */
[----:B------:R-:W0:Y:S01]  /*ab20*/  MUFU.EX2 R155, R155 ;  /* 0x0000009b009b7308 */ /* 0x000e220000000800 */
[----:B------:R-:W-:Y:S01]  /*ab30*/  FFMA.FTZ R3, R184, R14, R162 ;  /* 0x0000000eb8037223 */ /* 0x000fe200000100a2 */
[----:B-1----:R-:W-:Y:S01]  /*ab40*/  FADD.FTZ R2, R188, R13 ;  /* 0x0000000dbc027221 */ /* 0x002fe20000010000 */
[----:B------:R-:W2:Y:S05]  /*ab50*/  LDL.64 R76, [R1+0x2a8] ;  /* 0x0002a800014c7983 */ /* 0x000eaa0000100a00 */
[----:B------:R-:W1:Y:S01]  /*ab60*/  MUFU.EX2 R157, R157 ;  /* 0x0000009d009d7308 */ /* 0x000e620000000800 */
[----:B------:R-:W-:Y:S01]  /*ab70*/  FADD.FTZ R3, R164, R3 ;  /* 0x00000003a4037221 */ /* 0x000fe20000010000 */
[----:B------:R-:W-:-:S06]  /*ab80*/  FADD.FTZ R2, R185, R2 ;  /* 0x00000002b9027221 */ /* 0x000fcc0000010000 */
[----:B------:R-:W-:Y:S08]  /*ab90*/  MUFU.EX2 R151, R151 ;  /* 0x0000009700977308 */ /* 0x000ff00000000800 */
[----:B------:R-:W1:Y:S01]  /*aba0*/  MUFU.EX2 R147, R147 ;  /* 0x0000009300937308 */ /* 0x000e620000000800 */
[----:B------:R-:W-:Y:S01]  /*abb0*/  FADD.FTZ R3, R154, R3 ;  /* 0x000000039a037221 */ /* 0x000fe20000010000 */
[----:B0-----:R-:W-:-:S06]  /*abc0*/  FADD.FTZ R2, R155, R2 ;  /* 0x000000029b027221 */ /* 0x001fcc0000010000 */
[----:B------:R-:W-:Y:S08]  /*abd0*/  MUFU.EX2 R172, R172 ;  /* 0x000000ac00ac7308 */ /* 0x000ff00000000800 */
[----:B------:R-:W0:Y:S01]  /*abe0*/  MUFU.EX2 R143, R143 ;  /* 0x0000008f008f7308 */ /* 0x000e220000000800 */
[----:B------:R-:W-:Y:S01]  /*abf0*/  FADD.FTZ R3, R186, R3 ;  /* 0x00000003ba037221 */ /* 0x000fe20000010000 */
[----:B-1----:R-:W-:Y:S01]  /*ac00*/  FADD.FTZ R2, R157, R2 ;  /* 0x000000029d027221 */ /* 0x002fe20000010000 */
[C---:B------:R-:W-:Y:S01]  /*ac10*/  FMUL.FTZ R103, R189.reuse, R103 ;  /* 0x00000067bd677220 */ /* 0x040fe20000410000 */
[----:B------:R-:W-:-:S04]  /*ac20*/  FMUL.FTZ R102, R189, R102 ;  /* 0x00000066bd667220 */ /* 0x000fc80000410000 */
[----:B------:R-:W1:Y:S01]  /*ac30*/  MUFU.EX2 R159, R159 ;  /* 0x0000009f009f7308 */ /* 0x000e620000000800 */
[----:B------:R-:W-:Y:S01]  /*ac40*/  FADD.FTZ R3, R156, R3 ;  /* 0x000000039c037221 */ /* 0x000fe20000010000 */
[----:B------:R-:W-:Y:S01]  /*ac50*/  FADD.FTZ R2, R147, R2 ;  /* 0x0000000293027221 */ /* 0x000fe20000010000 */
[----:B------:R-:W2:Y:S05]  /*ac60*/  LDL.64 R28, [R1+0x300] ;  /* 0x00030000011c7983 */ /* 0x000eaa0000100a00 */
[----:B------:R-:W1:Y:S01]  /*ac70*/  MUFU.EX2 R161, R161 ;  /* 0x000000a100a17308 */ /* 0x000e620000000800 */
[----:B------:R-:W-:Y:S01]  /*ac80*/  FADD.FTZ R3, R148, R3 ;  /* 0x0000000394037221 */ /* 0x000fe20000010000 */
[----:B0-----:R-:W-:Y:S01]  /*ac90*/  FADD.FTZ R2, R143, R2 ;  /* 0x000000028f027221 */ /* 0x001fe20000010000 */
[----:B------:R-:W2:Y:S05]  /*aca0*/  LDL.64 R50, [R1+0x3b0] ;  /* 0x0003b00001327983 */ /* 0x000eaa0000100a00 */
        /* <DEDUP_REMOVED lines=8> */
[----:B0-----:R-:W-:-:S06]  /*ad30*/  FADD.FTZ R2, R141, R2 ;  /* 0x000000028d027221 */ /* 0x001fcc0000010000 */
[----:B------:R-:W0:Y:S01]  /*ad40*/  MUFU.EX2 R165, R165 ;  /* 0x000000a500a57308 */ /* 0x000e220000000800 */
[----:B------:R-:W-:Y:S01]  /*ad50*/  FADD.FTZ R3, R142, R3 ;  /* 0x000000038e037221 */ /* 0x000fe20000010000 */
[----:B-1----:R-:W-:-:S06]  /*ad60*/  FADD.FTZ R13, R163, R2 ;  /* 0x00000002a30d7221 */ /* 0x002fcc0000010000 */
[----:B------:R-:W1:Y:S01]  /*ad70*/  MUFU.EX2 R139, R139 ;  /* 0x0000008b008b7308 */ /* 0x000e620000000800 */
[----:B------:R-:W-:Y:S01]  /*ad80*/  FADD.FTZ R2, R182, R3 ;  /* 0x00000003b6027221 */ /* 0x000fe20000010000 */
[----:B------:R-:W-:-:S06]  /*ad90*/  FADD.FTZ R70, R140, R13 ;  /* 0x0000000d8c467221 */ /* 0x000fcc0000010000 */
[----:B------:R-:W3:Y:S01]  /*ada0*/  MUFU.EX2 R167, R167 ;  /* 0x000000a700a77308 */ /* 0x000ee20000000800 */
[----:B------:R-:W-:Y:S01]  /*adb0*/  FADD.FTZ R3, R183, R2 ;  /* 0x00000002b7037221 */ /* 0x000fe20000010000 */
[----:B0-----:R-:W-:-:S06]  /*adc0*/  FADD.FTZ R70, R165, R70 ;  /* 0x00000046a5467221 */ /* 0x001fcc0000010000 */
[----:B------:R-:W0:Y:S01]  /*add0*/  MUFU.EX2 R138, R138 ;  /* 0x0000008a008a7308 */ /* 0x000e220000000800 */
[----:B------:R-:W-:Y:S01]  /*ade0*/  FADD.FTZ R2, R180, R3 ;  /* 0x00000003b4027221 */ /* 0x000fe20000010000 */
[----:B-1----:R-:W-:Y:S01]  /*adf0*/  FADD.FTZ R70, R139, R70 ;  /* 0x000000468b467221 */ /* 0x002fe20000010000 */
[----:B------:R1:W-:Y:S04]  /*ae00*/  STL.64 [R1+0x3c0], R100 ;  /* 0x0003c06401007387 */ /* 0x0003e80000100a00 */
[----:B------:R-:W2:Y:S01]  /*ae10*/  LDL.64 R58, [R1+0x208] ;  /* 0x00020800013a7983 */ /* 0x000ea20000100a00 */
[----:B------:R-:W1:Y:S01]  /*ae20*/  MUFU.EX2 R169, R169 ;  /* 0x000000a900a97308 */ /* 0x000e620000000800 */
[----:B------:R-:W-:Y:S01]  /*ae30*/  FADD.FTZ R13, R181, R2 ;  /* 0x00000002b50d7221 */ /* 0x000fe20000010000 */
[----:B---3--:R-:W-:Y:S01]  /*ae40*/  FADD.FTZ R3, R167, R70 ;  /* 0x00000046a7037221 */ /* 0x008fe20000010000 */
[----:B------:R-:W3:Y:S05]  /*ae50*/  LDL.64 R72, [R1+0x288] ;  /* 0x0002880001487983 */ /* 0x000eea0000100a00 */
        /* <DEDUP_REMOVED lines=9> */
[----:B------:R-:W4:Y:S01]  /*aef0*/  MUFU.EX2 R150, R150 ;  /* 0x0000009600967308 */ /* 0x000f220000000800 */
[----:B------:R-:W-:Y:S01]  /*af00*/  FADD.FTZ R3, R135, R2 ;  /* 0x0000000287037221 */ /* 0x000fe20000010000 */
[----:B0-----:R-:W-:-:S06]  /*af10*/  FADD.FTZ R83, R171, R80 ;  /* 0x00000050ab537221 */ /* 0x001fcc0000010000 */
[----:B------:R-:W0:Y:S01]  /*af20*/  MUFU.EX2 R173, R173 ;  /* 0x000000ad00ad7308 */ /* 0x000e220000000800 */
[----:B------:R-:W-:Y:S01]  /*af30*/  FADD.FTZ R2, R170, R3 ;  /* 0x00000003aa027221 */ /* 0x000fe20000010000 */
[----:B-1----:R-:W-:-:S06]  /*af40*/  FADD.FTZ R3, R132, R83 ;  /* 0x0000005384037221 */ /* 0x002fcc0000010000 */
[----:B------:R-:W1:Y:S01]  /*af50*/  MUFU.EX2 R175, R175 ;  /* 0x000000af00af7308 */ /* 0x000e620000000800 */
[----:B------:R-:W-:Y:S01]  /*af60*/  FADD.FTZ R2, R133, R2 ;  /* 0x0000000285027221 */ /* 0x000fe20000010000 */
[----:B----4-:R-:W-:Y:S01]  /*af70*/  FADD.FTZ R86, R150, R3 ;  /* 0x0000000396567221 */ /* 0x010fe20000010000 */
[----:B------:R4:W-:Y:S04]  /*af80*/  STL.64 [R1+0x3c8], R102 ;  /* 0x0003c86601007387 */ /* 0x0009e80000100a00 */
[----:B------:R-:W3:Y:S01]  /*af90*/  LDL.64 R14, [R1+0x2c0] ;  /* 0x0002c000010e7983 */ /* 0x000ee20000100a00 */
[----:B------:R-:W4:Y:S01]  /*afa0*/  MUFU.EX2 R13, R90 ;  /* 0x0000005a000d7308 */ /* 0x000f220000000800 */
[----:B------:R-:W-:Y:S01]  /*afb0*/  FADD.FTZ R3, R151, R2 ;  /* 0x0000000297037221 */ /* 0x000fe20000010000 */
[----:B0-----:R-:W-:Y:S01]  /*afc0*/  FADD.FTZ R2, R173, R86 ;  /* 0x00000056ad027221 */ /* 0x001fe20000010000 */
[----:B------:R-:W3:Y:S02]  /*afd0*/  LDL.64 R66, [R1+0x258] ;  /* 0x0002580001427983 */ /* 0x000ee40000100a00 */
[----:B------:R-:W-:-:S02]  /*afe0*/  FADD.FTZ R3, R172, R3 ;  /* 0x00000003ac037221 */ /* 0x000fc40000010000 */
[----:B------:R-:W3:Y:S01]  /*aff0*/  LDL.64 R68, [R1+0x268] ;  /* 0x0002680001447983 */ /* 0x000ee20000100a00 */
[----:B-1----:R-:W-:Y:S01]  /*b000*/  FADD.FTZ R92, R175, R2 ;  /* 0x00000002af5c7221 */ /* 0x002fe20000010000 */
[----:B------:R-:W-:Y:S01]  /*b010*/  FADD.FTZ R2, R174, R3 ;  /* 0x00000003ae027221 */ /* 0x000fe20000010000 */
[----:B------:R-:W0:Y:S01]  /*b020*/  MUFU.EX2 R149, R149 ;  /* 0x0000009500957308 */ /* 0x000e220000000800 */
[----:B------:R-:W3:Y:S04]  /*b030*/  LDL.64 R70, [R1+0x278] ;  /* 0x0002780001467983 */ /* 0x000ee80000100a00 */
[----:B------:R-:W3:Y:S01]  /*b040*/  LDL.64 R74, [R1+0x298] ;  /* 0x00029800014a7983 */ /* 0x000ee20000100a00 */
[----:B----4-:R-:W-:-:S03]  /*b050*/  FADD.FTZ R3, R13, R92 ;  /* 0x0000005c0d037221 */ /* 0x010fc60000010000 */
[----:B------:R-:W4:Y:S04]  /*b060*/  LDL.64 R80, [R1+0x2c8] ;  /* 0x0002c80001507983 */ /* 0x000f280000100a00 */
[----:B------:R-:W4:Y:S04]  /*b070*/  LDL.64 R82, [R1+0x2d8] ;  /* 0x0002d80001527983 */ /* 0x000f280000100a00 */
[----:B------:R-:W4:Y:S04]  /*b080*/  LDL.64 R86, [R1+0x2f8] ;  /* 0x0002f80001567983 */ /* 0x000f280000100a00 */
[----:B------:R-:W4:Y:S04]  /*b090*/  LDL.64 R90, [R1+0x318] ;  /* 0x00031800015a7983 */ /* 0x000f280000100a00 */
[----:B------:R-:W4:Y:S04]  /*b0a0*/  LDL.64 R92, [R1+0x328] ;  /* 0x00032800015c7983 */ /* 0x000f280000100a00 */
[----:B------:R-:W4:Y:S04]  /*b0b0*/  LDL.64 R100, [R1+0x338] ;  /* 0x0003380001647983 */ /* 0x000f280000100a00 */
[----:B------:R-:W4:Y:S01]  /*b0c0*/  LDL.64 R102, [R1+0x398] ;  /* 0x0003980001667983 */ /* 0x000f220000100a00 */
[----:B0-----:R-:W-:-:S05]  /*b0d0*/  FADD.FTZ R2, R149, R2 ;  /* 0x0000000295027221 */ /* 0x001fca0000010000 */
        /* <DEDUP_REMOVED lines=117> */
[C---:B---3--:R-:W-:Y:S01]  /*b830*/  FMUL.FTZ R73, R189.reuse, R73 ;  /* 0x00000049bd497220 */ /* 0x048fe20000410000 */
[C---:B------:R-:W-:Y:S01]  /*b840*/  FMUL.FTZ R72, R189.reuse, R72 ;  /* 0x00000048bd487220 */ /* 0x040fe20000410000 */
        /* <DEDUP_REMOVED lines=99> */
.L_x_11655:
[----:B------:R-:W-:Y:S05]  /*be80*/  BSYNC B0 ;  /* 0x0000000000007941 */ /* 0x000fea0003800000 */
.L_x_11654:
        /* <DEDUP_REMOVED lines=8> */
.L_x_11657:
[----:B------:R-:W-:Y:S05]  /*bf10*/  BSYNC B0 ;  /* 0x0000000000007941 */ /* 0x000fea0003800000 */
.L_x_11656:
[----:B------:R-:W-:Y:S04]  /*bf20*/  BSSY B0, `(.L_x_11658) ;  /* 0x0000004000007945 */ /* 0x000fe80003800000 */
[----:B-1----:R-:W-:Y:S05]  /*bf30*/  @P0 BRA `(.L_x_11659) ;  /* 0x0000000000080947 */ /* 0x002fea0003800000 */
[----:B------:R-:W1:Y:S02]  /*bf40*/  SYNCS.PHASECHK.TRANS64.TRYWAIT P0, [R2+URZ], R3 ;  /* 0x00000003020075a7 */ /* 0x000e64000800017f */
[----:B-1----:R-:W-:Y:S05]  /*bf50*/  @!P0 BRA `(.L_x_11660) ;  /* 0x0000013c00a88947 */ /* 0x002fea0003800000 */
.L_x_11659:
[----:B------:R-:W-:Y:S05]  /*bf60*/  BSYNC B0 ;  /* 0x0000000000007941 */ /* 0x000fea0003800000 */
.L_x_11658:
        /* <DEDUP_REMOVED lines=796> */
.L_x_11662:
[----:B------:R-:W-:Y:S05]  /*f130*/  BSYNC B0 ;  /* 0x0000000000007941 */ /* 0x000fea0003800000 */
.L_x_11661:
        /* <DEDUP_REMOVED lines=9> */
.L_x_11644:
[----:B------:R-:W-:-:S13]  /*f1d0*/  ISETP.GE.AND P0, PT, R10, UR42, PT ;  /* 0x0000002a0a007c0c */ /* 0x000fda000bf06270 */
[----:B------:R-:W-:Y:S05]  /*f1e0*/  @!P0 BRA `(.L_x_11664) ;  /* 0x0000007000f88947 */ /* 0x000fea0003800000 */
.L_x_11697:
        /* <DEDUP_REMOVED lines=20> */
.L_x_11666:
[----:B------:R-:W-:Y:S05]  /*f330*/  BSYNC B0 ;  /* 0x0000000000007941 */ /* 0x000fea0003800000 */
.L_x_11665:
        /* <DEDUP_REMOVED lines=9> */
.L_x_11668:
[----:B------:R-:W-:Y:S05]  /*f3d0*/  BSYNC B0 ;  /* 0x0000000000007941 */ /* 0x000fea0003800000 */
.L_x_11667:
[----:B------:R-:W-:Y:S04]  /*f3e0*/  BSSY B0, `(.L_x_11669) ;  /* 0x0000006000007945 */ /* 0x000fe80003800000 */
[----:B--2---:R-:W-:Y:S05]  /*f3f0*/  @P0 BRA `(.L_x_11670) ;  /* 0x0000000000100947 */ /* 0x004fea0003800000 */
[----:B-----5:R-:W-:Y:S01]  /*f400*/  IMAD R6, R6, 0x8, R3 ;  /* 0x0000000806067824 */ /* 0x020fe200078e0203 */
[----:B------:R-:W-:-:S04]  /*f410*/  SHF.L.U32 R7, R7, 0x1f, RZ ;  /* 0x0000001f07077819 */ /* 0x000fc800000006ff */
[----:B------:R-:W2:Y:S02]  /*f420*/  SYNCS.PHASECHK.TRANS64.TRYWAIT P0, [R6+URZ], R7 ;  /* 0x00000007060075a7 */ /* 0x000ea4000800017f */
[----:B--2---:R-:W-:Y:S05]  /*f430*/  @!P0 BRA `(.L_x_11671) ;  /* 0x0000010800848947 */ /* 0x004fea0003800000 */
.L_x_11670:
[----:B------:R-:W-:Y:S05]  /*f440*/  BSYNC B0 ;  /* 0x0000000000007941 */ /* 0x000fea0003800000 */
.L_x_11669:
        /* <DEDUP_REMOVED lines=59> */
.L_x_11673:
[----:B------:R-:W-:Y:S05]  /*f800*/  BSYNC B0 ;  /* 0x0000000000007941 */ /* 0x000fea0003800000 */
.L_x_11672:
        /* <DEDUP_REMOVED lines=40> */
[----:B------:R-:W-:Y:S01]  /*fa90*/  FMUL.FTZ R33, R47, R8 ;  /* 0x000000082f217220 */ /* 0x000fe20000410000 */
[----:B------:R-:W-:-:S02]  /*faa0*/  LEA.HI R46, R40, R11, RZ, 0x2 ;  /* 0x0000000b282e7211 */ /* 0x000fc400078f10ff */
[--C-:B------:R-:W-:Y:S02]  /*fab0*/  SHF.R.S32.HI R40, RZ, 0x2, R45.reuse ;  /* 0x00000002ff287819 */ /* 0x100fe4000001142d */
[----:B------:R-:W-:Y:S02]  /*fac0*/  SHF.R.S32.HI R47, RZ, 0x1f, R45 ;  /* 0x0000001fff2f7819 */ /* 0x000fe4000001142d */
[----:B------:R-:W-:Y:S02]  /*fad0*/  LOP3.LUT R46, R46, 0xfffffffc, RZ, 0xc0, !PT ;  /* 0xfffffffc2e2e7812 */ /* 0x000fe400078ec0ff */
[----:B------:R-:W-:Y:S02]  /*fae0*/  LEA.HI R47, R47, R40, RZ, 0x3 ;  /* 0x000000282f2f7211 */ /* 0x000fe400078f18ff */
[----:B------:R-:W-:Y:S01]  /*faf0*/  LEA.HI R43, R43, R44, RZ, 0x5 ;  /* 0x0000002c2b2b7211 */ /* 0x000fe200078f28ff */
[----:B------:R-:W-:Y:S01]  /*fb00*/  IMAD.IADD R46, R11, 0x1, -R46 ;  /* 0x000000010b2e7824 */ /* 0x000fe200078e0a2e */
[----:B------:R-:W-:-:S02]  /*fb10*/  LOP3.LUT R47, R47, 0xfffffff8, RZ, 0xc0, !PT ;  /* 0xfffffff82f2f7812 */ /* 0x000fc400078ec0ff */
[----:B------:R-:W-:-:S03]  /*fb20*/  SHF.R.S32.HI R11, RZ, 0x7, R42 ;  /* 0x00000007ff0b7819 */ /* 0x000fc6000001142a */
[----:B------:R-:W-:Y:S01]  /*fb30*/  IMAD.IADD R47, R40, 0x1, -R47 ;  /* 0x00000001282f7824 */ /* 0x000fe200078e0a2f */
[----:B------:R-:W-:Y:S02]  /*fb40*/  LEA.HI R42, R42, R11, RZ, 0x1 ;  /* 0x0000000b2a2a7211 */ /* 0x000fe400078f08ff */
        /* <DEDUP_REMOVED lines=11> */
[----:B------:R-:W-:Y:S01]  /*fc00*/  @P0 SHF.R.U32.HI R43, RZ, R15, R14 ;  /* 0x0000000fff2b0219 */ /* 0x000fe2000001160e */
[----:B------:R-:W-:Y:S01]  /*fc10*/  IMAD.MOV.U32 R11, RZ, RZ, -0x60 ;  /* 0xffffffa0ff0b7424 */ /* 0x000fe200078e00ff */
[----:B------:R-:W-:Y:S01]  /*fc20*/  LOP3.LUT R45, R45, 0x7ffffffc, RZ, 0xc0, !PT ;  /* 0x7ffffffc2d2d7812 */ /* 0x000fe200078ec0ff */
[-C--:B------:R-:W-:Y:S02]  /*fc30*/  FMUL.FTZ R9, R26, R8.reuse ;  /* 0x000000081a097220 */ /* 0x080fe40000410000 */
        /* <DEDUP_REMOVED lines=106> */
.L_x_11679:
[----:B------:R-:W-:Y:S05]  /*102e0*/  BSYNC B2 ;  /* 0x0000000000027941 */ /* 0x000fea0003800000 */
.L_x_11678:
[----:B------:R-:W-:Y:S01]  /*102f0*/  LOP3.LUT R7, RZ, R7, RZ, 0x33, !PT ;  /* 0x00000007ff077212 */ /* 0x000fe200078e33ff */
[----:B------:R-:W-:Y:S06]  /*10300*/  BRA `(.L_x_11680) ;  /* 0x0000000000187947 */ /* 0x000fec0003800000 */
.L_x_11677:
[----:B------:R-:W-:-:S13]  /*10310*/  ISETP.NE.AND P0, PT, R4, 0x1, PT ;  /* 0x000000010400780c */ /* 0x000fda0003f05270 */
[----:B------:R-:W-:Y:S05]  /*10320*/  @!P0 BRA `(.L_x_11680) ;  /* 0x0000000000108947 */ /* 0x000fea0003800000 */
[----:B------:R-:W2:Y:S04]  /*10330*/  LDL R8, [R12+0x1c] ;  /* 0x00001c000c087983 */ /* 0x000ea80000100800 */
[----:B------:R-:W3:Y:S01]  /*10340*/  LDL R14, [R12+0x20] ;  /* 0x000020000c0e7983 */ /* 0x000ee20000100800 */
[----:B--2---:R-:W-:-:S05]  /*10350*/  IMAD.HI.U32 R7, R7, R8, RZ ;  /* 0x0000000807077227 */ /* 0x004fca00078e00ff */
[----:B---3--:R-:W-:-:S07]  /*10360*/  SHF.R.U32.HI R7, RZ, R14, R7 ;  /* 0x0000000eff077219 */ /* 0x008fce0000011607 */
.L_x_11680:
[----:B------:R-:W-:Y:S05]  /*10370*/  BSYNC B1 ;  /* 0x0000000000017941 */ /* 0x000fea0003800000 */
.L_x_11676:
[----:B------:R-:W-:-:S05]  /*10380*/  IMAD R7, R4, R7, R50 ;  /* 0x0000000704077224 */ /* 0x000fca00078e0232 */
[----:B------:R-:W-:Y:S02]  /*10390*/  VIMNMX R6, R6, R7, !PT ;  /* 0x0000000706067248 */ /* 0x000fe40007fe0100 */
[----:B------:R-:W-:-:S07]  /*103a0*/  VIADDMNMX R5, R7, R4, R5, PT ;  /* 0x0000000407057246 */ /* 0x000fce0003800105 */
.L_x_11675:
[----:B------:R-:W-:Y:S05]  /*103b0*/  BSYNC B0 ;  /* 0x0000000000007941 */ /* 0x000fea0003800000 */
.L_x_11674:
        /* <DEDUP_REMOVED lines=132> */
.L_x_11686:
[----:B------:R-:W-:Y:S05]  /*10c00*/  BSYNC B2 ;  /* 0x0000000000027941 */ /* 0x000fea0003800000 */
.L_x_11685:
[----:B------:R-:W-:Y:S01]  /*10c10*/  LOP3.LUT R3, RZ, R3, RZ, 0x33, !PT ;  /* 0x00000003ff037212 */ /* 0x000fe200078e33ff */
[----:B------:R-:W-:Y:S06]  /*10c20*/  BRA `(.L_x_11687) ;  /* 0x0000000000187947 */ /* 0x000fec0003800000 */
.L_x_11684:
[----:B------:R-:W-:-:S13]  /*10c30*/  ISETP.NE.AND P6, PT, R4, 0x1, PT ;  /* 0x000000010400780c */ /* 0x000fda0003fc5270 */
[----:B------:R-:W-:Y:S05]  /*10c40*/  @!P6 BRA `(.L_x_11687) ;  /* 0x000000000010e947 */ /* 0x000fea0003800000 */
[----:B------:R-:W2:Y:S04]  /*10c50*/  LDL R2, [R12+0x1c] ;  /* 0x00001c000c027983 */ /* 0x000ea80000100800 */
[----:B------:R-:W3:Y:S01]  /*10c60*/  LDL R8, [R12+0x20] ;  /* 0x000020000c087983 */ /* 0x000ee20000100800 */
[----:B--2---:R-:W-:-:S05]  /*10c70*/  IMAD.HI.U32 R3, R3, R2, RZ ;  /* 0x0000000203037227 */ /* 0x004fca00078e00ff */
[----:B---3--:R-:W-:-:S07]  /*10c80*/  SHF.R.U32.HI R3, RZ, R8, R3 ;  /* 0x00000008ff037219 */ /* 0x008fce0000011603 */
.L_x_11687:
[----:B------:R-:W-:Y:S05]  /*10c90*/  BSYNC B1 ;  /* 0x0000000000017941 */ /* 0x000fea0003800000 */
.L_x_11683:
[----:B------:R-:W-:-:S05]  /*10ca0*/  IMAD R3, R4, R3, R50 ;  /* 0x0000000304037224 */ /* 0x000fca00078e0232 */
[----:B------:R-:W-:Y:S02]  /*10cb0*/  VIADDMNMX R5, R3, R4, R5, PT ;  /* 0x0000000403057246 */ /* 0x000fe40003800105 */
[----:B------:R-:W-:-:S07]  /*10cc0*/  VIMNMX R6, R6, R3, !PT ;  /* 0x0000000306067248 */ /* 0x000fce0007fe0100 */
.L_x_11682:
[----:B------:R-:W-:Y:S05]  /*10cd0*/  BSYNC B0 ;  /* 0x0000000000007941 */ /* 0x000fea0003800000 */
.L_x_11681:
        /* <DEDUP_REMOVED lines=68> */
[----:B------:R-:W4:Y:S03]  /*11120*/  LDL.64 R102, [R1+0x3b8] ;  /* 0x0003b80001667983 */ /* 0x000f260000100a00 */
[----:B------:R-:W-:Y:S01]  /*11130*/  ISETP.LT.OR P0, PT, R5, 0x29, P0 ;  /* 0x000000290500780c */ /* 0x000fe20000701670 */
[----:B------:R-:W4:Y:S03]  /*11140*/  LDL R191, [R1+0x28] ;  /* 0x0000280001bf7983 */ /* 0x000f260000100800 */
        /* <DEDUP_REMOVED lines=32> */
[----:B------:R-:W-:Y:S02]  /*11350*/  ISETP.LT.OR P3, PT, R5, 0x51, P3 ;  /* 0x000000510500780c */ /* 0x000fe40001f61670 */
[----:B------:R-:W-:Y:S02]  /*11360*/  ISETP.GT.AND P0, PT, R6, 0x41, !P0 ;  /* 0x000000410600780c */ /* 0x000fe40004704270 */
[----:B------:R-:W-:Y:S02]  /*11370*/  ISETP.NE.AND P6, PT, R47, RZ, PT ;  /* 0x000000ff2f00720c */ /* 0x000fe40003fc5270 */
[C---:B------:R-:W-:Y:S02]  /*11380*/  ISETP.LT.OR P0, PT, R5.reuse, 0x42, P0 ;  /* 0x000000420500780c */ /* 0x040fe40000701670 */
[----:B------:R-:W-:-:S02]  /*11390*/  ISETP.LT.OR P1, PT, R5, 0x49, P1 ;  /* 0x000000490500780c */ /* 0x000fc40000f21670 */
[----:B------:R-:W-:Y:S02]  /*113a0*/  FSEL R134, R134, -INF , !P0 ;  /* 0xff80000086867808 */ /* 0x000fe40004000000 */
[----:B------:R-:W-:Y:S02]  /*113b0*/  FSEL R171, R171, -INF , !P1 ;  /* 0xff800000abab7808 */ /* 0x000fe40004800000 */
[----:B------:R-:W-:Y:S02]  /*113c0*/  FSEL R151, R151, -INF , !P2 ;  /* 0xff80000097977808 */ /* 0x000fe40005000000 */
[----:B------:R-:W-:Y:S02]  /*113d0*/  ISETP.LT.OR P4, PT, R5, 0x52, P4 ;  /* 0x000000520500780c */ /* 0x000fe40002781670 */
[----:B------:R-:W-:Y:S02]  /*113e0*/  FSEL R173, R173, -INF , !P3 ;  /* 0xff800000adad7808 */ /* 0x000fe40005800000 */
[----:B------:R-:W-:-:S02]  /*113f0*/  ISETP.GT.AND P0, PT, R6, 0x59, !P6 ;  /* 0x000000590600780c */ /* 0x000fc40007704270 */
[----:B------:R-:W-:Y:S02]  /*11400*/  ISETP.LT.OR P5, PT, R5, 0x59, P5 ;  /* 0x000000590500780c */ /* 0x000fe40002fa1670 */
[----:B------:R-:W-:Y:S02]  /*11410*/  FSEL R13, R13, -INF , !P4 ;  /* 0xff8000000d0d7808 */ /* 0x000fe40006000000 */
[----:B------:R-:W-:Y:S02]  /*11420*/  ISETP.LT.OR P0, PT, R5, 0x5a, P0 ;  /* 0x0000005a0500780c */ /* 0x000fe40000701670 */
[----:B------:R-:W-:Y:S02]  /*11430*/  FSEL R15, R15, -INF , !P5 ;  /* 0xff8000000f0f7808 */ /* 0x000fe40006800000 */
[----:B------:R-:W-:Y:S02]  /*11440*/  FSEL R11, R11, -INF , !P0 ;  /* 0xff8000000b0b7808 */ /* 0x000fe40004000000 */
        /* <DEDUP_REMOVED lines=44> */
[----:B------:R-:W-:-:S04]  /*11710*/  FMNMX.FTZ R2, R173, R2, !PT ;  /* 0x00000002ad027209 */ /* 0x000fc80007810000 */
[----:B------:R-:W-:Y:S01]  /*11720*/  FMNMX.FTZ R2, R13, R2, !PT ;  /* 0x000000020d027209 */ /* 0x000fe20007810000 */
[----:B------:R-:W0:Y:S03]  /*11730*/  SHFL.BFLY PT, R7, R4, 0x2, 0x1f ;  /* 0x0c401f0004077f89 */ /* 0x000e2600000e0000 */
[----:B------:R-:W-:-:S04]  /*11740*/  FMNMX.FTZ R2, R15, R2, !PT ;  /* 0x000000020f027209 */ /* 0x000fc80007810000 */
[----:B------:R-:W-:Y:S02]  /*11750*/  FMNMX.FTZ R5, R11, R2, !PT ;  /* 0x000000020b057209 */ /* 0x000fe40007810000 */
[----:B------:R-:W2:Y:S04]  /*11760*/  LDL.64 R2, [R1+0x3f0] ;  /* 0x0003f00001027983 */ /* 0x000ea80000100a00 */
[----:B------:R-:W-:Y:S04]  /*11770*/  STL.64 [R1+0x3e0], R4 ;  /* 0x0003e00401007387 */ /* 0x000fe80000100a00 */
[----:B------:R-:W3:Y:S01]  /*11780*/  LDL R21, [R1+0x3e4] ;  /* 0x0003e40001157983 */ /* 0x000ee20000100800 */
[----:B0-----:R-:W-:-:S05]  /*11790*/  FMNMX.FTZ R7, R4, R7, !PT ;  /* 0x0000000704077209 */ /* 0x001fca0007810000 */
[----:B------:R-:W0:Y:S02]  /*117a0*/  SHFL.BFLY PT, R14, R7, 0x1, 0x1f ;  /* 0x0c201f00070e7f89 */ /* 0x000e2400000e0000 */
[----:B0-----:R-:W-:Y:S02]  /*117b0*/  FMNMX.FTZ R6, R7, R14, !PT ;  /* 0x0000000e07067209 */ /* 0x001fe40007810000 */
[----:B------:R-:W4:Y:S04]  /*117c0*/  LDL R14, [R1+0x400] ;  /* 0x00040000010e7983 */ /* 0x000f280000100800 */
[----:B------:R-:W-:Y:S04]  /*117d0*/  STL [R1+0x3e0], R6 ;  /* 0x0003e00601007387 */ /* 0x000fe80000100800 */
[----:B------:R-:W4:Y:S04]  /*117e0*/  LDL R25, [R1+0x3e0] ;  /* 0x0003e00001197983 */ /* 0x000f280000100800 */
[----:B---3--:R-:W0:Y:S02]  /*117f0*/  SHFL.BFLY PT, R4, R21, 0x2, 0x1f ;  /* 0x0c401f0015047f89 */ /* 0x008e2400000e0000 */
[----:B0-----:R-:W-:-:S05]  /*11800*/  FMNMX.FTZ R5, R4, R21, !PT ;  /* 0x0000001504057209 */ /* 0x001fca0007810000 */
[----:B------:R-:W0:Y:S01]  /*11810*/  SHFL.BFLY PT, R202, R5, 0x1, 0x1f ;  /* 0x0c201f0005ca7f89 */ /* 0x000e2200000e0000 */
[----:B----4-:R-:W-:Y:S01]  /*11820*/  FMUL.FTZ R7, R14, R25 ;  /* 0x000000190e077220 */ /* 0x010fe20000410000 */
[----:B------:R-:W-:-:S04]  /*11830*/  FSETP.NEU.FTZ.AND P0, PT, R25, -INF , PT ;  /* 0xff8000001900780b */ /* 0x000fc80003f1d000 */
[----:B------:R-:W-:Y:S02]  /*11840*/  FSEL R7, R7, RZ, P0 ;  /* 0x000000ff07077208 */ /* 0x000fe40000000000 */
[----:B0-----:R-:W-:Y:S02]  /*11850*/  FMNMX.FTZ R202, R5, R202, !PT ;  /* 0x000000ca05ca7209 */ /* 0x001fe40007810000 */
        /* <DEDUP_REMOVED lines=26> */
[----:B------:R-:W-:Y:S01]  /*11a00*/  FMUL.FTZ R7, R202, R14 ;  /* 0x0000000eca077220 */ /* 0x000fe20000410000 */
        /* <DEDUP_REMOVED lines=60> */
[-CC-:B------:R-:W-:Y:S01]  /*11dd0*/  FFMA.FTZ R173, R173, R14.reuse, -R7.reuse ;  /* 0x0000000eadad7223 */ /* 0x180fe20000010807 */
[----:B------:R-:W2:Y:S06]  /*11de0*/  LDL.64 R54, [R1+0x1e8] ;  /* 0x0001e80001367983 */ /* 0x000eac0000100a00 */
[----:B------:R-:W-:Y:S01]  /*11df0*/  MUFU.EX2 R168, R168 ;  /* 0x000000a800a87308 */ /* 0x000fe20000000800 */
[----:B------:R-:W-:-:S07]  /*11e00*/  FFMA.FTZ R13, R13, R14, -R7 ;  /* 0x0000000e0d0d7223 */ /* 0x000fce0000010807 */
[----:B------:R-:W-:Y:S01]  /*11e10*/  MUFU.EX2 R170, R170 ;  /* 0x000000aa00aa7308 */ /* 0x000fe20000000800 */
[----:B------:R-:W-:-:S07]  /*11e20*/  FFMA.FTZ R175, R15, R14, -R7 ;  /* 0x0000000e0faf7223 */ /* 0x000fce0000010807 */
[----:B------:R-:W-:Y:S01]  /*11e30*/  MUFU.EX2 R144, R144 ;  /* 0x0000009000907308 */ /* 0x000fe20000000800 */
[----:B------:R-:W-:Y:S01]  /*11e40*/  FFMA.FTZ R11, R11, R14, -R7 ;  /* 0x0000000e0b0b7223 */ /* 0x000fe20000010807 */
[----:B------:R-:W2:Y:S04]  /*11e50*/  LDL.64 R46, [R1+0x228] ;  /* 0x00022800012e7983 */ /* 0x000ea80000100a00 */
[----:B------:R-:W2:Y:S02]  /*11e60*/  LDL.64 R42, [R1+0x258] ;  /* 0x00025800012a7983 */ /* 0x000ea40000100a00 */
[----:B------:R-:W1:Y:S01]  /*11e70*/  MUFU.EX2 R179, R179 ;  /* 0x000000b300b37308 */ /* 0x000e620000000800 */
[----:B0-----:R-:W-:Y:S01]  /*11e80*/  FFMA.FTZ R3, R3, R150, R153 ;  /* 0x0000009603037223 */ /* 0x001fe20000010099 */
[----:B------:R-:W2:Y:S06]  /*11e90*/  LDL.64 R40, [R1+0x268] ;  /* 0x0002680001287983 */ /* 0x000eac0000100a00 */
[----:B------:R-:W-:Y:S08]  /*11ea0*/  MUFU.EX2 R172, R172 ;  /* 0x000000ac00ac7308 */ /* 0x000ff00000000800 */
[----:B------:R-:W-:Y:S08]  /*11eb0*/  MUFU.EX2 R143, R143 ;  /* 0x0000008f008f7308 */ /* 0x000ff00000000800 */
[----:B------:R-:W-:Y:S08]  /*11ec0*/  MUFU.EX2 R174, R174 ;  /* 0x000000ae00ae7308 */ /* 0x000ff00000000800 */
[----:B------:R-:W-:Y:S01]  /*11ed0*/  MUFU.EX2 R183, R183 ;  /* 0x000000b700b77308 */ /* 0x000fe20000000800 */
[C---:B------:R-:W-:Y:S01]  /*11ee0*/  FMUL.FTZ R99, R190.reuse, R99 ;  /* 0x00000063be637220 */ /* 0x040fe20000410000 */
[----:B------:R-:W-:Y:S01]  /*11ef0*/  FMUL.FTZ R98, R190, R98 ;  /* 0x00000062be627220 */ /* 0x000fe20000410000 */
        /* <DEDUP_REMOVED lines=78> */
[----:B0-----:R-:W-:Y:S01]  /*123e0*/  FADD.FTZ R2, R13, R2 ;  /* 0x000000020d027221 */ /* 0x001fe20000010000 */
[----:B------:R0:W-:Y:S02]  /*123f0*/  STL.64 [R1+0x3c0], R98 ;  /* 0x0003c06201007387 */ /* 0x0001e40000100a00 */
[----:B------:R-:W-:Y:S02]  /*12400*/  FADD.FTZ R96, R174, R3 ;  /* 0x00000003ae607221 */ /* 0x000fe40000010000 */
[----:B------:R-:W2:Y:S01]  /*12410*/  LDL.64 R4, [R1+0x2e8] ;  /* 0x0002e80001047983 */ /* 0x000ea20000100a00 */
[----:B-1----:R-:W-:Y:S01]  /*12420*/  FADD.FTZ R100, R175, R2 ;  /* 0x00000002af647221 */ /* 0x002fe20000010000 */
[----:B------:R-:W-:Y:S02]  /*12430*/  FADD.FTZ R2, R183, R96 ;  /* 0x00000060b7027221 */ /* 0x000fe40000010000 */
[----:B------:R-:W2:Y:S04]  /*12440*/  LDL.64 R6, [R1+0x328] ;  /* 0x0003280001067983 */ /* 0x000ea80000100a00 */
[----:B------:R-:W2:Y:S01]  /*12450*/  LDL.64 R96, [R1+0x338] ;  /* 0x0003380001607983 */ /* 0x000ea20000100a00 */
[----:B---3--:R-:W-:-:S03]  /*12460*/  FADD.FTZ R3, R11, R100 ;  /* 0x000000640b037221 */ /* 0x008fc60000010000 */
[----:B------:R-:W3:Y:S04]  /*12470*/  LDL.64 R100, [R1+0x388] ;  /* 0x0003880001647983 */ /* 0x000ee80000100a00 */
[----:B0-----:R-:W3:Y:S04]  /*12480*/  LDL.64 R98, [R1+0x398] ;  /* 0x0003980001627983 */ /* 0x001ee80000100a00 */
        /* <DEDUP_REMOVED lines=83> */
[----:B------:R-:W-:Y:S01]  /*129c0*/  FMUL.FTZ R80, R190, R80 ;  /* 0x00000050be507220 */ /* 0x000fe20000410000 */
[C---:B------:R-:W-:Y:S01]  /*129d0*/  FMUL.FTZ R106, R150.reuse, R106 ;  /* 0x0000006a966a7220 */ /* 0x040fe20000410000 */
[----:B------:R-:W-:Y:S01]  /*129e0*/  FMUL.FTZ R105, R150, R105 ;  /* 0x0000006996697220 */ /* 0x000fe20000410000 */
        /* <DEDUP_REMOVED lines=36> */
[C---:B------:R-:W-:Y:S01]  /*12c30*/  FMUL.FTZ R15, R150.reuse, R15 ;  /* 0x0000000f960f7220 */ /* 0x040fe20000410000 */
[----:B------:R-:W-:Y:S02]  /*12c40*/  FMUL.FTZ R14, R150, R14 ;  /* 0x0000000e960e7220 */ /* 0x000fe40000410000 */
[----:B------:R0:W-:Y:S01]  /*12c50*/  STL.64 [R1+0x220], R124 ;  /* 0x0002207c01007387 */ /* 0x0001e20000100a00 */
[----:B------:R-:W-:-:S03]  /*12c60*/  LOP3.LUT R191, R191, 0x1, RZ, 0xfc, !PT ;  /* 0x00000001bfbf7812 */ /* 0x000fc600078efcff */
        /* <DEDUP_REMOVED lines=95> */
.L_x_11689:
[----:B------:R-:W-:Y:S05]  /*13260*/  BSYNC B0 ;  /* 0x0000000000007941 */ /* 0x000fea0003800000 */
.L_x_11688:
        /* <DEDUP_REMOVED lines=8> */
.L_x_11691:
[----:B------:R-:W-:Y:S05]  /*132f0*/  BSYNC B0 ;  /* 0x0000000000007941 */ /* 0x000fea0003800000 */
.L_x_11690:
[----:B------:R-:W-:Y:S04]  /*13300*/  BSSY B0, `(.L_x_11692) ;  /* 0x0000004000007945 */ /* 0x000fe80003800000 */
[----:B-1----:R-:W-:Y:S05]  /*13310*/  @P0 BRA `(.L_x_11693) ;  /* 0x0000000000080947 */ /* 0x002fea0003800000 */
[----:B------:R-:W1:Y:S02]  /*13320*/  SYNCS.PHASECHK.TRANS64.TRYWAIT P0, [R2+URZ], R3 ;  /* 0x00000003020075a7 */ /* 0x000e64000800017f */
[----:B-1----:R-:W-:Y:S05]  /*13330*/  @!P0 BRA `(.L_x_11694) ;  /* 0x000000c800d88947 */ /* 0x002fea0003800000 */
.L_x_11693:
[----:B------:R-:W-:Y:S05]  /*13340*/  BSYNC B0 ;  /* 0x0000000000007941 */ /* 0x000fea0003800000 */
.L_x_11692:
        /* <DEDUP_REMOVED lines=798> */
.L_x_11696:
[----:B------:R-:W-:Y:S05]  /*16530*/  BSYNC B0 ;  /* 0x0000000000007941 */ /* 0x000fea0003800000 */
.L_x_11695:
        /* <DEDUP_REMOVED lines=9> */
.L_x_11664:
        /* <DEDUP_REMOVED lines=308> */
.L_x_11699:
[----:B------:R-:W-:Y:S05]  /*17910*/  BSYNC B0 ;  /* 0x0000000000007941 */ /* 0x000fea0003800000 */
.L_x_11698:
[----:B------:R-:W-:-:S12]  /*17920*/  UIADD3 UR61, UR61, 0x1, URZ ;  /* 0x000000013d3d7890 */ /* 0x000fd8000fffe03f */
.L_x_11597:
[----:B------:R-:W2:Y:S08]  /*17930*/  S2UR UR12, SR_CgaCtaId ;  /* 0x00000000000c79c3 */ /* 0x000eb00000008800 */
[----:B------:R-:W-:Y:S06]  /*17940*/  BAR.SYNC.DEFER_BLOCKING 0x5, 0x180 ;  /* 0x0146000000007b1d */ /* 0x000fec0000010000 */
[----:B------:R-:W-:Y:S01]  /*17950*/  UMOV UR44, 0x400 ;  /* 0x00000400002c7882 */ /* 0x000fe20000000000 */
[----:B------:R-:W-:Y:S01]  /*17960*/  BSSY B0, `(.L_x_11700) ;  /* 0x0000293000007945 */ /* 0x000fe20003800000 */
[----:B--2---:R-:W-:-:S09]  /*17970*/  ULEA UR44, UR12, UR44, 0x18 ;  /* 0x0000002c0c2c7291 */ /* 0x004fd2000f8ec03f */
[----:B0-----:R-:W0:Y:S02]  /*17980*/  LDS.128 R4, [UR44+0x228d0] ;  /* 0x0228d02cff047984 */ /* 0x001e240008000c00 */
[----:B0-----:R-:W-:Y:S02]  /*17990*/  R2UR UR5, R5 ;  /* 0x00000000050572ca */ /* 0x001fe400000e0000 */
[----:B------:R-:W-:Y:S02]  /*179a0*/  R2UR UR7, R6 ;  /* 0x00000000060772ca */ /* 0x000fe400000e0000 */
[----:B------:R-:W-:Y:S01]  /*179b0*/  R2UR UR6, R7 ;  /* 0x00000000070672ca */ /* 0x000fe200000e0000 */
[----:B------:R-:W-:Y:S06]  /*179c0*/  BAR.ARV 0x4, 0x180 ;  /* 0x0106000000007b1d */ /* 0x000fec0000002000 */
[----:B------:R-:W-:Y:S08]  /*179d0*/  @P0 BRA `(.L_x_11701) ;  /* 0x0000001800d00947 */ /* 0x000ff00003800000 */
[----:B------:R-:W2:Y:S01]  /*179e0*/  LDL.128 R136, [R1+0x1d0] ;  /* 0x0001d00001887983 */ /* 0x000ea20000100c00 */
[----:B------:R-:W-:-:S03]  /*179f0*/  ULDC.64 UR8, c[0x0][0xc00] ;  /* 0x0003000000087ab9 */ /* 0x000fc60000000a00 */
        /* <DEDUP_REMOVED lines=31> */
[----:B------:R-:W-:-:S04]  /*17bf0*/  UISETP.NE.U32.AND UP0, UPT, UR8, URZ, UPT ;  /* 0x0000003f0800728c */ /* 0x000fc8000bf05070 */
[----:B------:R-:W-:-:S03]  /*17c00*/  UISETP.NE.AND.EX UP0, UPT, UR9, URZ, UPT, UP0 ;  /* 0x0000003f0900728c */ /* 0x000fc6000bf05300 */
[----:B------:R-:W-:Y:S02]  /*17c10*/  ULDC.64 UR8, c[0x0][0xc00] ;  /* 0x0003000000087ab9 */ /* 0x000fe40000000a00 */
[----:B------:R-:W-:-:S06]  /*17c20*/  UIMAD.WIDE UR8, UR60, 0x4, UR8 ;  /* 0x000000043c0878a5 */ /* 0x000fcc000f8e0208 */
[----:B------:R-:W-:Y:S02]  /*17c30*/  IMAD.U32 R2, RZ, RZ, UR8 ;  /* 0x00000008ff027e24 */ /* 0x000fe4000f8e00ff */
[----:B------:R-:W-:Y:S01]  /*17c40*/  IMAD.U32 R3, RZ, RZ, UR9 ;  /* 0x00000009ff037e24 */ /* 0x000fe2000f8e00ff */
[----:B------:R-:W-:Y:S02]  /*17c50*/  ULDC.64 UR8, c[0x0][0xc08] ;  /* 0x0003020000087ab9 */ /* 0x000fe40000000a00 */
[----:B------:R-:W-:-:S04]  /*17c60*/  UISETP.NE.U32.AND UP1, UPT, UR8, URZ, UPT ;  /* 0x0000003f0800728c */ /* 0x000fc8000bf25070 */
[----:B------:R-:W-:Y:S01]  /*17c70*/  UISETP.NE.AND.EX UP1, UPT, UR9, URZ, UPT, UP1 ;  /* 0x0000003f0900728c */ /* 0x000fe2000bf25310 */
[----:B------:R-:W-:Y:S01]  /*17c80*/  PLOP3.LUT P1, PT, PT, PT, UP0, 0x80, 0x0 ;  /* 0x000000000000781c */ /* 0x000fe20003f2f008 */
[----:B------:R-:W-:Y:S04]  /*17c90*/  BAR.SYNC.DEFER_BLOCKING 0x1, 0x100 ;  /* 0x0044000000007b1d */ /* 0x000fe80000010000 */
[----:B------:R-:W-:-:S05]  /*17ca0*/  PLOP3.LUT P2, PT, PT, PT, UP1, 0x80, 0x0 ;  /* 0x000000000000781c */ /* 0x000fca0003f4f018 */
[----:B------:R-:W-:Y:S02]  /*17cb0*/  @UP1 ULDC.64 UR8, c[0x0][0xc08] ;  /* 0x0003020000081ab9 */ /* 0x000fe40000000a00 */
[----:B------:R-:W-:Y:S01]  /*17cc0*/  @UP1 UIMAD.WIDE UR8, UR60, 0x4, UR8 ;  /* 0x000000043c0818a5 */ /* 0x000fe2000f8e0208 */
[----:B------:R-:W-:Y:S01]  /*17cd0*/  ULDC UR4, c[0x0][0xa88] ;  /* 0x0002a20000047ab9 */ /* 0x000fe20000000800 */
[----:B--2---:R-:W-:Y:S02]  /*17ce0*/  F2FP.F16.F32.PACK_AB R136, R137, R136 ;  /* 0x000000888988723e */ /* 0x004fe400000000ff */
[----:B------:R-:W-:Y:S02]  /*17cf0*/  F2FP.F16.F32.PACK_AB R137, R139, R138 ;  /* 0x0000008a8b89723e */ /* 0x000fe400000000ff */
[----:B---3--:R-:W-:Y:S02]  /*17d00*/  F2FP.F16.F32.PACK_AB R8, R9, R8 ;  /* 0x000000080908723e */ /* 0x008fe400000000ff */
[----:B------:R-:W-:-:S02]  /*17d10*/  F2FP.F16.F32.PACK_AB R9, R11, R10 ;  /* 0x0000000a0b09723e */ /* 0x000fc400000000ff */
[----:B----4-:R-:W-:Y:S02]  /*17d20*/  F2FP.F16.F32.PACK_AB R138, R5, R4 ;  /* 0x00000004058a723e */ /* 0x010fe400000000ff */
        /* <DEDUP_REMOVED lines=48> */
[----:B------:R-:W-:Y:S02]  /*18030*/  F2FP.F16.F32.PACK_AB R120, R121, R120 ;  /* 0x000000787978723e */ /* 0x000fe400000000ff */
[----:B------:R-:W-:Y:S01]  /*18040*/  F2FP.F16.F32.PACK_AB R128, R129, R128 ;  /* 0x000000808180723e */ /* 0x000fe200000000ff */
[----:B------:R-:W-:Y:S01]  /*18050*/  IMAD.U32 R5, RZ, RZ, UR4 ;  /* 0x00000004ff057e24 */ /* 0x000fe2000f8e00ff */
[----:B------:R-:W-:Y:S01]  /*18060*/  F2FP.F16.F32.PACK_AB R91, R95, R94 ;  /* 0x0000005e5f5b723e */ /* 0x000fe200000000ff */
[----:B------:R-:W-:Y:S01]  /*18070*/  IMAD.U32 R6, RZ, RZ, UR8 ;  /* 0x00000008ff067e24 */ /* 0x000fe2000f8e00ff */
[----:B------:R-:W-:Y:S01]  /*18080*/  F2FP.F16.F32.PACK_AB R97, R99, R98 ;  /* 0x000000626361723e */ /* 0x000fe200000000ff */
[----:B------:R0:W-:Y:S01]  /*18090*/  STSM.16.M88.4 [R215], R64 ;  /* 0x00000040d7007844 */ /* 0x0001e20000000200 */
[----:B------:R-:W-:Y:S01]  /*180a0*/  F2FP.F16.F32.PACK_AB R98, R101, R100 ;  /* 0x000000646562723e */ /* 0x000fe200000000ff */
[----:B------:R-:W-:Y:S01]  /*180b0*/  IMAD.U32 R7, RZ, RZ, UR9 ;  /* 0x00000009ff077e24 */ /* 0x000fe2000f8e00ff */
[----:B------:R-:W-:Y:S01]  /*180c0*/  F2FP.F16.F32.PACK_AB R99, R103, R102 ;  /* 0x000000666763723e */ /* 0x000fe200000000ff */
[----:B------:R-:W2:Y:S01]  /*180d0*/  LDC R76, c[0x0][0xbe8] ;  /* 0x0002fa00ff4c7b82 */ /* 0x000ea20000000800 */
[----:B------:R-:W-:Y:S01]  /*180e0*/  F2FP.F16.F32.PACK_AB R105, R107, R106 ;  /* 0x0000006a6b69723e */ /* 0x000fe200000000ff */
[----:B------:R0:W-:Y:S01]  /*180f0*/  STSM.16.M88.4 [R214], R72 ;  /* 0x00000048d6007844 */ /* 0x0001e20000000200 */
        /* <DEDUP_REMOVED lines=8> */
[----:B------:R-:W-:-:S02]  /*18180*/  F2FP.F16.F32.PACK_AB R122, R125, R124 ;  /* 0x0000007c7d7a723e */ /* 0x000fc400000000ff */
[----:B------:R-:W-:Y:S02]  /*18190*/  F2FP.F16.F32.PACK_AB R123, R127, R126 ;  /* 0x0000007e7f7b723e */ /* 0x000fe400000000ff */
[----:B------:R-:W-:Y:S01]  /*181a0*/  F2FP.F16.F32.PACK_AB R129, R131, R130 ;  /* 0x000000828381723e */ /* 0x000fe200000000ff */
[----:B------:R0:W-:Y:S01]  /*181b0*/  STSM.16.M88.4 [R211], R96 ;  /* 0x00000060d3007844 */ /* 0x0001e20000000200 */
[----:B------:R-:W-:Y:S02]  /*181c0*/  F2FP.F16.F32.PACK_AB R130, R133, R132 ;  /* 0x000000848582723e */ /* 0x000fe400000000ff */
[----:B------:R-:W-:Y:S01]  /*181d0*/  F2FP.F16.F32.PACK_AB R131, R135, R134 ;  /* 0x000000868783723e */ /* 0x000fe200000000ff */
[----:B------:R0:W-:Y:S04]  /*181e0*/  STSM.16.M88.4 [R210], R104 ;  /* 0x00000068d2007844 */ /* 0x0001e80000000200 */
[----:B------:R0:W-:Y:S04]  /*181f0*/  STSM.16.M88.4 [R209], R112 ;  /* 0x00000070d1007844 */ /* 0x0001e80000000200 */
[----:B------:R0:W-:Y:S04]  /*18200*/  STSM.16.M88.4 [R208], R120 ;  /* 0x00000078d0007844 */ /* 0x0001e80000000200 */
[----:B------:R0:W-:Y:S01]  /*18210*/  STSM.16.M88.4 [R207], R128 ;  /* 0x00000080cf007844 */ /* 0x0001e20000000200 */
[----:B------:R-:W-:Y:S06]  /*18220*/  BAR.SYNC.DEFER_BLOCKING 0x1, 0x100 ;  /* 0x0044000000007b1d */ /* 0x000fec0000010000 */
[----:B-1----:R-:W3:Y:S04]  /*18230*/  @P1 LDG.E R0, desc[UR36][R2.64] ;  /* 0x0000002402001981 */ /* 0x002ee8000c1e1900 */
[----:B------:R0:W5:Y:S01]  /*18240*/  @P2 LDG.E R5, desc[UR36][R6.64] ;  /* 0x0000002406052981 */ /* 0x000162000c1e1900 */
[----:B------:R-:W-:Y:S01]  /*18250*/  UMOV UR4, URZ ;  /* 0x0000003f00047c82 */ /* 0x000fe20008000000 */
[----:B------:R-:W-:-:S02]  /*18260*/  LOP3.LUT P0, RZ, R203, 0x3, RZ, 0xc0, !PT ;  /* 0x00000003cbff7812 */ /* 0x000fc4000780c0ff */
[----:B---3--:R-:W-:Y:S01]  /*18270*/  @P1 R2UR UR4, R0 ;  /* 0x00000000000412ca */ /* 0x008fe200000e0000 */
[----:B0-2---:R-:W-:-:S14]  /*18280*/  @P2 BRA `(.L_x_11702) ;  /* 0x0000000000102947 */ /* 0x005fdc0003800000 */
[----:B------:R-:W-:Y:S05]  /*18290*/  @!P1 BRA `(.L_x_11702) ;  /* 0x00000000000c9947 */ /* 0x000fea0003800000 */
[----:B------:R-:W2:Y:S04]  /*182a0*/  LDG.E R0, desc[UR36][R2.64] ;  /* 0x0000002402007981 */ /* 0x000ea8000c1e1900 */
[----:B-----5:R-:W2:Y:S02]  /*182b0*/  LDG.E R5, desc[UR36][R2.64+0x4] ;  /* 0x0000042402057981 */ /* 0x020ea4000c1e1900 */
[----:B--2---:R-:W-:-:S07]  /*182c0*/  IMAD.IADD R5, R5, 0x1, -R0 ;  /* 0x0000000105057824 */ /* 0x004fce00078e0a00 */
.L_x_11702:
[----:B-----5:R-:W-:Y:S02]  /*182d0*/  IMAD R20, R5, R76, RZ ;  /* 0x0000004c05147224 */ /* 0x020fe400078e02ff */
[----:B------:R-:W-:Y:S01]  /*182e0*/  VIADD R13, R196, UR58 ;  /* 0x0000003ac40d7c36 */ /* 0x000fe20008000000 */
[----:B------:R-:W-:Y:S01]  /*182f0*/  ISETP.NE.AND P1, PT, R76, 0x1, PT ;  /* 0x000000014c00780c */ /* 0x000fe20003f25270 */
[----:B------:R-:W-:Y:S01]  /*18300*/  USHF.R.S32.HI UR18, URZ, 0x1f, UR59 ;  /* 0x0000001f3f127899 */ /* 0x000fe2000801143b */
[----:B------:R-:W-:Y:S02]  /*18310*/  ULDC.64 UR16, c[0x0][0xb90] ;  /* 0x0002e40000107ab9 */ /* 0x000fe40000000a00 */
[----:B------:R-:W-:-:S09]  /*18320*/  ISETP.GE.OR P2, PT, R13, R20, P0 ;  /* 0x000000140d00720c */ /* 0x000fd20000746670 */
[----:B------:R-:W0:Y:S04]  /*18330*/  @P1 LDC R2, c[0x0][0xbec] ;  /* 0x0002fb00ff021b82 */ /* 0x000e280000000800 */
[----:B------:R-:W2:Y:S01]  /*18340*/  @!P2 LDL R11, [R1+0x3f0] ;  /* 0x0003f000010ba983 */ /* 0x000ea20000100800 */
[----:B------:R-:W-:Y:S01]  /*18350*/  VIADD R5, R224, UR58 ;  /* 0x0000003ae0057c36 */ /* 0x000fe20008000000 */
[----:B------:R-:W-:Y:S02]  /*18360*/  USHF.R.S32.HI UR13, URZ, 0x1f, UR60 ;  /* 0x0000001f3f0d7899 */ /* 0x000fe4000801143c */
[----:B------:R-:W1:Y:S01]  /*18370*/  @P1 LDC R3, c[0x0][0xbf0] ;  /* 0x0002fc00ff031b82 */ /* 0x000e620000000800 */
[----:B------:R-:W-:Y:S01]  /*18380*/  USHF.R.S32.HI UR9, URZ, 0x1f, UR4 ;  /* 0x0000001f3f097899 */ /* 0x000fe20008011404 */
[----:B------:R-:W-:Y:S01]  /*18390*/  IMAD.MOV.U32 R0, RZ, RZ, R5 ;  /* 0x000000ffff007224 */ /* 0x000fe200078e0005 */
[----:B------:R-:W-:Y:S01]  /*183a0*/  UIMAD UR14, UR18, UR16, URZ ;  /* 0x00000010120e72a4 */ /* 0x000fe2000f8e023f */
[----:B------:R-:W-:Y:S01]  /*183b0*/  UMOV UR8, UR4 ;  /* 0x0000000400087c82 */ /* 0x000fe20008000000 */
[----:B------:R-:W-:-:S02]  /*183c0*/  USEL UR13, UR13, URZ, !UP0 ;  /* 0x0000003f0d0d7287 */ /* 0x000fc4000c000000 */
[----:B------:R-:W-:Y:S01]  /*183d0*/  UIMAD.WIDE.U32 UR10, UR59, UR16, UR8 ;  /* 0x000000103b0a72a5 */ /* 0x000fe2000f8e0008 */
[----:B------:R-:W3:Y:S01]  /*183e0*/  @P1 LDC R77, c[0x0][0xbf0] ;  /* 0x0002fc00ff4d1b82 */ /* 0x000ee20000000800 */
[----:B------:R-:W-:Y:S02]  /*183f0*/  UIMAD UR14, UR59, UR17, UR14 ;  /* 0x000000113b0e72a4 */ /* 0x000fe4000f8e020e */
[----:B------:R-:W-:Y:S01]  /*18400*/  USEL UR19, UR60, URZ, !UP0 ;  /* 0x0000003f3c137287 */ /* 0x000fe2000c000000 */
[----:B------:R-:W-:Y:S01]  /*18410*/  ULDC.64 UR16, c[0x0][0xb98] ;  /* 0x0002e60000107ab9 */ /* 0x000fe20000000a00 */
[----:B------:R-:W-:Y:S01]  /*18420*/  UIADD3 UR11, UR11, UR14, URZ ;  /* 0x0000000e0b0b7290 */ /* 0x000fe2000fffe03f */
[----:B0-----:R-:W-:Y:S01]  /*18430*/  @P1 IMAD.HI.U32 R2, R5, R2, RZ ;  /* 0x0000000205021227 */ /* 0x001fe200078e00ff */
[----:B------:R-:W-:Y:S02]  /*18440*/  UIMAD UR8, UR13, UR16, URZ ;  /* 0x000000100d0872a4 */ /* 0x000fe4000f8e023f */
[----:B------:R-:W-:-:S02]  /*18450*/  UIMAD.WIDE.U32 UR10, UR19, UR16, UR10 ;  /* 0x00000010130a72a5 */ /* 0x000fc4000f8e000a */
[----:B------:R-:W-:Y:S01]  /*18460*/  UIMAD UR8, UR19, UR17, UR8 ;  /* 0x00000011130872a4 */ /* 0x000fe2000f8e0208 */
[----:B------:R-:W-:Y:S01]  /*18470*/  ULDC.64 UR14, c[0x0][0xb88] ;  /* 0x0002e200000e7ab9 */ /* 0x000fe20000000a00 */
[----:B-1----:R-:W-:-:S04]  /*18480*/  @P1 SHF.R.U32.HI R0, RZ, R3, R2 ;  /* 0x00000003ff001219 */ /* 0x002fc80000011602 */
[----:B------:R-:W-:Y:S01]  /*18490*/  IMAD.U32 R7, RZ, RZ, UR8 ;  /* 0x00000008ff077e24 */ /* 0x000fe2000f8e00ff */
[--C-:B------:R-:W-:Y:S01]  /*184a0*/  SHF.R.S32.HI R4, RZ, 0x1f, R0.reuse ;  /* 0x0000001fff047819 */ /* 0x100fe20000011400 */
[----:B------:R-:W-:-:S04]  /*184b0*/  IMAD.MOV R2, RZ, RZ, -R0 ;  /* 0x000000ffff027224 */ /* 0x000fc800078e0a00 */
[----:B------:R-:W-:Y:S01]  /*184c0*/  IMAD R5, R76, R2, R5 ;  /* 0x000000024c057224 */ /* 0x000fe200078e0205 */
[----:B------:R-:W-:-:S04]  /*184d0*/  IADD3 R2, P3, R0, UR10, RZ ;  /* 0x0000000a00027c10 */ /* 0x000fc8000ff7e0ff */
[----:B------:R-:W-:-:S05]  /*184e0*/  SHF.R.S32.HI R3, RZ, 0x1f, R5 ;  /* 0x0000001fff037819 */ /* 0x000fca0000011405 */
[----:B------:R-:W-:Y:S01]  /*184f0*/  IMAD R0, R3, UR14, RZ ;  /* 0x0000000e03007c24 */ /* 0x000fe2000f8e02ff */
[----:B------:R-:W-:Y:S01]  /*18500*/  IADD3.X R3, R4, UR11, R7, P3, !PT ;  /* 0x0000000b04037c10 */ /* 0x000fe20009ffe407 */
[----:B------:R-:W-:Y:S02]  /*18510*/  ULDC.64 UR10, c[0x0][0xb50] ;  /* 0x0002d400000a7ab9 */ /* 0x000fe40000000a00 */
[C---:B------:R-:W-:Y:S02]  /*18520*/  IMAD R7, R5.reuse, UR15, R0 ;  /* 0x0000000f05077c24 */ /* 0x040fe4000f8e0200 */
[----:B------:R-:W-:Y:S01]  /*18530*/  IMAD.WIDE.U32 R2, R5, UR14, R2 ;  /* 0x0000000e05027c25 */ /* 0x000fe2000f8e0002 */
[----:B------:R-:W-:-:S03]  /*18540*/  ULDC.64 UR14, c[0x0][0xaa0] ;  /* 0x0002a800000e7ab9 */ /* 0x000fc60000000a00 */
[----:B------:R-:W-:Y:S01]  /*18550*/  IMAD.IADD R3, R3, 0x1, R7 ;  /* 0x0000000103037824 */ /* 0x000fe200078e0207 */
[----:B------:R-:W-:-:S04]  /*18560*/  LEA R6, P3, R2, UR10, 0x2 ;  /* 0x0000000a02067c11 */ /* 0x000fc8000f8610ff */
[----:B------:R-:W-:Y:S01]  /*18570*/  LEA.HI.X R10, R2, UR11, R3, 0x2, P3 ;  /* 0x0000000b020a7c11 */ /* 0x000fe200098f1403 */
[----:B------:R-:W-:Y:S01]  /*18580*/  SHFL.IDX PT, R8, R6, RZ, 0x1c1f ;  /* 0x001c1fff06087589 */ /* 0x000fe200000e0000 */
[----:B------:R-:W-:-:S03]  /*18590*/  VIADD R3, R13, 0x8 ;  /* 0x000000080d037836 */ /* 0x000fc60000000000 */
[----:B------:R-:W2:Y:S02]  /*185a0*/  SHFL.IDX PT, R9, R10, RZ, 0x1c1f ;  /* 0x001c1fff0a097589 */ /* 0x000ea400000e0000 */
[----:B------:R-:W-:Y:S02]  /*185b0*/  ISETP.GE.OR P0, PT, R3, R20, P0 ;  /* 0x000000140300720c */ /* 0x000fe40000706670 */
[----:B--2---:R0:W-:Y:S11]  /*185c0*/  @!P2 ST.E desc[UR36][R8.64], R11 ;  /* 0x0000000b0800a985 */ /* 0x0041f6000c101924 */
[----:B------:R-:W2:Y:S01]  /*185d0*/  @!P0 LDL R21, [R1+0x3f4] ;  /* 0x0003f40001158983 */ /* 0x000ea20000100800 */
[----:B------:R-:W-:-:S02]  /*185e0*/  IMAD R0, R200, 0x40, R22 ;  /* 0x00000040c8007824 */ /* 0x000fc400078e0216 */
[----:B------:R-:W-:Y:S01]  /*185f0*/  IMAD.MOV.U32 R3, RZ, RZ, 0x2 ;  /* 0x00000002ff037424 */ /* 0x000fe200078e00ff */
[----:B------:R-:W-:Y:S03]  /*18600*/  SHFL.IDX PT, R54, R6, 0x1, 0x1c1f ;  /* 0x003c1f0006367f89 */ /* 0x000fe600000e0000 */
[----:B------:R-:W-:Y:S01]  /*18610*/  IMAD.WIDE R2, R0, R3, UR38 ;  /* 0x0000002600027e25 */ /* 0x000fe2000f8e0203 */
[----:B------:R-:W2:Y:S02]  /*18620*/  SHFL.IDX PT, R55, R10, 0x1, 0x1c1f ;  /* 0x003c1f000a377f89 */ /* 0x000ea400000e0000 */
[C---:B------:R-:W-:Y:S02]  /*18630*/  IADD3 R25, P4, R2.reuse, 0x3000, RZ ;  /* 0x0000300002197810 */ /* 0x040fe40007f9e0ff */
[C---:B------:R-:W-:Y:S02]  /*18640*/  IADD3 R29, P5, R2.reuse, 0x4000, RZ ;  /* 0x00004000021d7810 */ /* 0x040fe40007fbe0ff */
[----:B------:R-:W-:-:S02]  /*18650*/  IADD3 R33, P6, R2, 0x5000, RZ ;  /* 0x0000500002217810 */ /* 0x000fc40007fde0ff */
[----:B------:R-:W-:Y:S02]  /*18660*/  LOP3.LUT R24, R25, 0x380, RZ, 0xc0, !PT ;  /* 0x0000038019187812 */ /* 0x000fe400078ec0ff */
[----:B------:R-:W-:Y:S02]  /*18670*/  LOP3.LUT R28, R29, 0x380, RZ, 0xc0, !PT ;  /* 0x000003801d1c7812 */ /* 0x000fe400078ec0ff */
[----:B------:R-:W-:Y:S02]  /*18680*/  LOP3.LUT R32, R33, 0x380, RZ, 0xc0, !PT ;  /* 0x0000038021207812 */ /* 0x000fe400078ec0ff */
[C---:B------:R-:W-:Y:S02]  /*18690*/  IADD3 R7, P2, R2.reuse, 0x1000, RZ ;  /* 0x0000100002077810 */ /* 0x040fe40007f5e0ff */
[----:B------:R-:W-:Y:S02]  /*186a0*/  IADD3 R5, P3, R2, 0x2000, RZ ;  /* 0x0000200002057810 */ /* 0x000fe40007f7e0ff */
[----:B------:R-:W-:Y:S01]  /*186b0*/  SHF.R.U64 R24, R24, 0x3, RZ ;  /* 0x0000000318187819 */ /* 0x000fe200000012ff */
[--C-:B0-----:R-:W-:Y:S01]  /*186c0*/  IMAD.X R9, RZ, RZ, R3.reuse, P2 ;  /* 0x000000ffff097224 */ /* 0x101fe200010e0603 */
[----:B------:R-:W-:Y:S01]  /*186d0*/  SHF.R.U64 R28, R28, 0x3, RZ ;  /* 0x000000031c1c7819 */ /* 0x000fe200000012ff */
[----:B------:R-:W-:Y:S01]  /*186e0*/  IMAD.X R13, RZ, RZ, R3, P3 ;  /* 0x000000ffff0d7224 */ /* 0x000fe200018e0603 */
[----:B------:R-:W-:-:S02]  /*186f0*/  SHF.R.U64 R32, R32, 0x3, RZ ;  /* 0x0000000320207819 */ /* 0x000fc400000012ff */
[----:B------:R-:W-:Y:S01]  /*18700*/  LOP3.LUT R24, R24, R25, RZ, 0x3c, !PT ;  /* 0x0000001918187212 */ /* 0x000fe200078e3cff */
[--C-:B------:R-:W-:Y:S01]  /*18710*/  IMAD.X R25, RZ, RZ, R3.reuse, P4 ;  /* 0x000000ffff197224 */ /* 0x100fe200020e0603 */
        /* <DEDUP_REMOVED lines=8> */
[----:B------:R-:W-:Y:S02]  /*187a0*/  IADD3 R53, P6, R2, 0xa000, RZ ;  /* 0x0000a00002357810 */ /* 0x000fe40007fde0ff */
[----:B------:R-:W-:Y:S02]  /*187b0*/  LOP3.LUT R36, R37, 0x380, RZ, 0xc0, !PT ;  /* 0x0000038025247812 */ /* 0x000fe400078ec0ff */
[----:B------:R-:W-:Y:S02]  /*187c0*/  LOP3.LUT R40, R41, 0x380, RZ, 0xc0, !PT ;  /* 0x0000038029287812 */ /* 0x000fe400078ec0ff */
        /* <DEDUP_REMOVED lines=24> */
[C---:B------:R-:W-:Y:S02]  /*18950*/  IADD3 R57, P2, R2.reuse, 0xb000, RZ ;  /* 0x0000b00002397810 */ /* 0x040fe40007f5e0ff */
[C---:B------:R-:W-:Y:S02]  /*18960*/  IADD3 R61, P3, R2.reuse, 0xc000, RZ ;  /* 0x0000c000023d7810 */ /* 0x040fe40007f7e0ff */
[C---:B------:R-:W-:Y:S02]  /*18970*/  IADD3 R65, P4, R2.reuse, 0xd000, RZ ;  /* 0x0000d00002417810 */ /* 0x040fe40007f9e0ff */
[C---:B------:R-:W-:Y:S02]  /*18980*/  IADD3 R69, P5, R2.reuse, 0xe000, RZ ;  /* 0x0000e00002457810 */ /* 0x040fe40007fbe0ff */
[----:B------:R-:W-:-:S02]  /*18990*/  LOP3.LUT R7, R2, 0x380, RZ, 0xc0, !PT ;  /* 0x0000038002077812 */ /* 0x000fc400078ec0ff */
[----:B------:R-:W-:Y:S02]  /*189a0*/  IADD3 R5, P6, R2, 0xf000, RZ ;  /* 0x0000f00002057810 */ /* 0x000fe40007fde0ff */
[----:B------:R-:W-:Y:S02]  /*189b0*/  LOP3.LUT R56, R57, 0x380, RZ, 0xc0, !PT ;  /* 0x0000038039387812 */ /* 0x000fe400078ec0ff */
[----:B------:R-:W-:Y:S01]  /*189c0*/  LOP3.LUT R60, R61, 0x380, RZ, 0xc0, !PT ;  /* 0x000003803d3c7812 */ /* 0x000fe200078ec0ff */
[----:B------:R-:W-:Y:S01]  /*189d0*/  IMAD.X R73, RZ, RZ, R3, P6 ;  /* 0x000000ffff497224 */ /* 0x000fe200030e0603 */
[----:B------:R-:W-:Y:S02]  /*189e0*/  LOP3.LUT R64, R65, 0x380, RZ, 0xc0, !PT ;  /* 0x0000038041407812 */ /* 0x000fe400078ec0ff */
[----:B------:R-:W-:Y:S02]  /*189f0*/  LOP3.LUT R68, R69, 0x380, RZ, 0xc0, !PT ;  /* 0x0000038045447812 */ /* 0x000fe400078ec0ff */
[----:B------:R-:W-:-:S02]  /*18a00*/  SHF.R.U64 R7, R7, 0x3, RZ ;  /* 0x0000000307077819 */ /* 0x000fc400000012ff */
[----:B------:R-:W-:Y:S02]  /*18a10*/  LOP3.LUT R0, R5, 0x380, RZ, 0xc0, !PT ;  /* 0x0000038005007812 */ /* 0x000fe400078ec0ff */
[----:B------:R-:W-:Y:S02]  /*18a20*/  SHF.R.U64 R56, R56, 0x3, RZ ;  /* 0x0000000338387819 */ /* 0x000fe400000012ff */
[----:B------:R-:W-:Y:S02]  /*18a30*/  SHF.R.U64 R60, R60, 0x3, RZ ;  /* 0x000000033c3c7819 */ /* 0x000fe400000012ff */
[----:B------:R-:W-:Y:S02]  /*18a40*/  SHF.R.U64 R64, R64, 0x3, RZ ;  /* 0x0000000340407819 */ /* 0x000fe400000012ff */
[----:B------:R-:W-:Y:S02]  /*18a50*/  SHF.R.U64 R68, R68, 0x3, RZ ;  /* 0x0000000344447819 */ /* 0x000fe400000012ff */
[----:B------:R-:W-:-:S02]  /*18a60*/  LOP3.LUT R2, R7, R2, RZ, 0x3c, !PT ;  /* 0x0000000207027212 */ /* 0x000fc400078e3cff */
        /* <DEDUP_REMOVED lines=9> */
[----:B------:R-:W-:Y:S01]  /*18b00*/  LOP3.LUT R72, R0, R5, RZ, 0x3c, !PT ;  /* 0x0000000500487212 */ /* 0x000fe200078e3cff */
[----:B------:R-:W-:-:S02]  /*18b10*/  UIMAD UR10, UR9, UR14, URZ ;  /* 0x0000000e090a72a4 */ /* 0x000fc4000f8e023f */
[----:B------:R-:W-:Y:S02]  /*18b20*/  UIMAD.WIDE.U32 UR8, UR4, UR14, URZ ;  /* 0x0000000e040872a5 */ /* 0x000fe4000f8e003f */
[----:B------:R-:W-:-:S03]  /*18b30*/  UIMAD UR10, UR4, UR15, UR10 ;  /* 0x0000000f040a72a4 */ /* 0x000fc6000f8e020a */
[----:B------:R-:W-:Y:S01]  /*18b40*/  ULDC.64 UR14, c[0x0][0xae8] ;  /* 0x0002ba00000e7ab9 */ /* 0x000fe20000000a00 */
[----:B------:R-:W-:Y:S02]  /*18b50*/  UIADD3 UR9, UR9, UR10, URZ ;  /* 0x0000000a09097290 */ /* 0x000fe4000fffe03f */
[----:B------:R-:W-:Y:S01]  /*18b60*/  UIMAD UR4, UR18, UR14, URZ ;  /* 0x0000000e120472a4 */ /* 0x000fe2000f8e023f */
[----:B------:R-:W-:Y:S01]  /*18b70*/  VIADD R78, R201, UR58 ;  /* 0x0000003ac94e7c36 */ /* 0x000fe20008000000 */
[----:B------:R-:W-:Y:S02]  /*18b80*/  UIMAD.WIDE.U32 UR8, UR59, UR14, UR8 ;  /* 0x0000000e3b0872a5 */ /* 0x000fe4000f8e0008 */
[----:B------:R-:W-:Y:S01]  /*18b90*/  UIMAD UR4, UR59, UR15, UR4 ;  /* 0x0000000f3b0472a4 */ /* 0x000fe2000f8e0204 */
[----:B------:R-:W-:-:S03]  /*18ba0*/  ULDC.64 UR10, c[0x0][0xaf0] ;  /* 0x0002bc00000a7ab9 */ /* 0x000fc60000000a00 */
[----:B------:R-:W-:Y:S02]  /*18bb0*/  UIADD3 UR9, UR9, UR4, URZ ;  /* 0x0000000409097290 */ /* 0x000fe4000fffe03f */
[----:B------:R-:W-:Y:S02]  /*18bc0*/  UIMAD UR4, UR13, UR10, URZ ;  /* 0x0000000a0d0472a4 */ /* 0x000fe4000f8e023f */
[----:B------:R-:W-:Y:S02]  /*18bd0*/  UIMAD.WIDE.U32 UR8, UR19, UR10, UR8 ;  /* 0x0000000a130872a5 */ /* 0x000fe4000f8e0008 */
[----:B------:R-:W-:-:S03]  /*18be0*/  UIMAD UR4, UR19, UR11, UR4 ;  /* 0x0000000b130472a4 */ /* 0x000fc6000f8e0204 */
[----:B------:R-:W-:Y:S01]  /*18bf0*/  ULDC.64 UR10, c[0x0][0xae0] ;  /* 0x0002b800000a7ab9 */ /* 0x000fe20000000a00 */
[----:B------:R-:W-:Y:S01]  /*18c00*/  UIADD3 UR4, UR9, UR4, URZ ;  /* 0x0000000409047290 */ /* 0x000fe2000fffe03f */
[----:B------:R-:W-:-:S05]  /*18c10*/  VIADD R83, R200, UR58 ;  /* 0x0000003ac8537c36 */ /* 0x000fca0008000000 */
[----:B------:R-:W-:Y:S01]  /*18c20*/  ISETP.GE.AND P2, PT, R83, R20, PT ;  /* 0x000000145300720c */ /* 0x000fe20003f46270 */
[----:B------:R-:W-:Y:S01]  /*18c30*/  BSSY B1, `(.L_x_11703) ;  /* 0x000004a000017945 */ /* 0x000fe20003800000 */
[----:B--2---:R0:W-:Y:S04]  /*18c40*/  @!P0 ST.E desc[UR36][R54.64], R21 ;  /* 0x0000001536008985 */ /* 0x0041e8000c101924 */
[----:B------:R1:W5:Y:S04]  /*18c50*/  LD.E.128 R4, desc[UR36][R2.64] ;  /* 0x0000002402047980 */ /* 0x000368000c101d00 */
[----:B------:R-:W5:Y:S01]  /*18c60*/  LD.E.128 R8, desc[UR36][R8.64] ;  /* 0x0000002408087980 */ /* 0x000f62000c101d00 */
[----:B0-----:R-:W-:-:S03]  /*18c70*/  IMAD.MOV.U32 R21, RZ, RZ, R78 ;  /* 0x000000ffff157224 */ /* 0x001fc600078e004e */
[----:B------:R-:W5:Y:S01]  /*18c80*/  LD.E.128 R12, desc[UR36][R12.64] ;  /* 0x000000240c0c7980 */ /* 0x000f62000c101d00 */
[----:B-1----:R-:W0:Y:S01]  /*18c90*/  @P1 LDC R3, c[0x0][0xbec] ;  /* 0x0002fb00ff031b82 */ /* 0x002e220000000800 */
[----:B------:R-:W-:Y:S02]  /*18ca0*/  IMAD.U32 R2, RZ, RZ, UR8 ;  /* 0x00000008ff027e24 */ /* 0x000fe4000f8e00ff */
[----:B------:R-:W5:Y:S04]  /*18cb0*/  LD.E.128 R24, desc[UR36][R24.64] ;  /* 0x0000002418187980 */ /* 0x000f68000c101d00 */
[----:B------:R-:W5:Y:S04]  /*18cc0*/  LD.E.128 R28, desc[UR36][R28.64] ;  /* 0x000000241c1c7980 */ /* 0x000f68000c101d00 */
[----:B------:R-:W5:Y:S04]  /*18cd0*/  LD.E.128 R32, desc[UR36][R32.64] ;  /* 0x0000002420207980 */ /* 0x000f68000c101d00 */
[----:B------:R-:W5:Y:S04]  /*18ce0*/  LD.E.128 R36, desc[UR36][R36.64] ;  /* 0x0000002424247980 */ /* 0x000f68000c101d00 */
[----:B------:R-:W5:Y:S04]  /*18cf0*/  LD.E.128 R40, desc[UR36][R40.64] ;  /* 0x0000002428287980 */ /* 0x000f68000c101d00 */
[----:B------:R-:W5:Y:S01]  /*18d00*/  LD.E.128 R44, desc[UR36][R44.64] ;  /* 0x000000242c2c7980 */ /* 0x000f62000c101d00 */
[----:B0-----:R-:W-:-:S03]  /*18d10*/  @P1 IMAD.HI.U32 R0, R78, R3, RZ ;  /* 0x000000034e001227 */ /* 0x001fc600078e00ff */
[----:B------:R-:W5:Y:S02]  /*18d20*/  LD.E.128 R48, desc[UR36][R48.64] ;  /* 0x0000002430307980 */ /* 0x000f64000c101d00 */
[----:B---3--:R-:W-:Y:S02]  /*18d30*/  @P1 SHF.R.U32.HI R21, RZ, R77, R0 ;  /* 0x0000004dff151219 */ /* 0x008fe40000011600 */
[----:B------:R-:W5:Y:S02]  /*18d40*/  LD.E.128 R52, desc[UR36][R52.64] ;  /* 0x0000002434347980 */ /* 0x000f64000c101d00 */
[--C-:B------:R-:W-:Y:S01]  /*18d50*/  SHF.R.S32.HI R0, RZ, 0x1f, R21.reuse ;  /* 0x0000001fff007819 */ /* 0x100fe20000011415 */
[----:B------:R-:W-:Y:S01]  /*18d60*/  IMAD.MOV R77, RZ, RZ, -R21 ;  /* 0x000000ffff4d7224 */ /* 0x000fe200078e0a15 */
[----:B------:R-:W5:Y:S01]  /*18d70*/  LD.E.128 R56, desc[UR36][R56.64] ;  /* 0x0000002438387980 */ /* 0x000f62000c101d00 */
[----:B------:R-:W-:Y:S01]  /*18d80*/  IMAD.U32 R3, RZ, RZ, UR9 ;  /* 0x00000009ff037e24 */ /* 0x000fe2000f8e00ff */
[----:B------:R-:W-:Y:S01]  /*18d90*/  ULDC.64 UR8, c[0x0][0xad8] ;  /* 0x0002b60000087ab9 */ /* 0x000fe20000000a00 */
[----:B------:R-:W-:Y:S01]  /*18da0*/  IMAD R0, R0, UR10, RZ ;  /* 0x0000000a00007c24 */ /* 0x000fe2000f8e02ff */
[----:B------:R-:W5:Y:S01]  /*18db0*/  LD.E.128 R60, desc[UR36][R60.64] ;  /* 0x000000243c3c7980 */ /* 0x000f62000c101d00 */
[----:B------:R-:W-:-:S02]  /*18dc0*/  IMAD R77, R76, R77, R78 ;  /* 0x0000004d4c4d7224 */ /* 0x000fc400078e024e */
[----:B------:R-:W-:Y:S01]  /*18dd0*/  IMAD.U32 R3, RZ, RZ, UR4 ;  /* 0x00000004ff037e24 */ /* 0x000fe2000f8e00ff */
[----:B------:R-:W5:Y:S01]  /*18de0*/  LD.E.128 R64, desc[UR36][R64.64] ;  /* 0x0000002440407980 */ /* 0x000f62000c101d00 */
[C---:B------:R-:W-:Y:S01]  /*18df0*/  IMAD R79, R21.reuse, UR11, R0 ;  /* 0x0000000b154f7c24 */ /* 0x040fe2000f8e0200 */
[----:B------:R-:W-:Y:S02]  /*18e00*/  SHF.R.S32.HI R0, RZ, 0x1f, R77 ;  /* 0x0000001fff007819 */ /* 0x000fe4000001144d */
[----:B------:R-:W5:Y:S01]  /*18e10*/  LD.E.128 R68, desc[UR36][R68.64] ;  /* 0x0000002444447980 */ /* 0x000f62000c101d00 */
[----:B------:R-:W-:-:S03]  /*18e20*/  IMAD.WIDE.U32 R2, R21, UR10, R2 ;  /* 0x0000000a15027c25 */ /* 0x000fc6000f8e0002 */
[----:B------:R-:W5:Y:S01]  /*18e30*/  LD.E.128 R72, desc[UR36][R72.64] ;  /* 0x0000002448487980 */ /* 0x000f62000c101d00 */
[----:B------:R-:W-:Y:S01]  /*18e40*/  IMAD.IADD R3, R3, 0x1, R79 ;  /* 0x0000000103037824 */ /* 0x000fe200078e024f */
[----:B------:R-:W-:Y:S01]  /*18e50*/  UIADD3 UR4, UR44, 0x22820, URZ ;  /* 0x000228202c047890 */ /* 0x000fe2000fffe03f */
[----:B------:R-:W-:Y:S01]  /*18e60*/  IMAD R0, R0, UR8, RZ ;  /* 0x0000000800007c24 */ /* 0x000fe2000f8e02ff */
[----:B------:R-:W-:Y:S01]  /*18e70*/  @!PT LDS RZ, [RZ] ;  /* 0x00000000fffff984 */ /* 0x000fe20000000800 */
[----:B------:R-:W-:Y:S01]  /*18e80*/  @!PT LDS RZ, [RZ] ;  /* 0x00000000fffff984 */ /* 0x000fe20000000800 */
[----:B------:R-:W-:Y:S01]  /*18e90*/  @!PT LDS RZ, [RZ] ;  /* 0x00000000fffff984 */ /* 0x000fe20000000800 */
[----:B------:R-:W-:Y:S01]  /*18ea0*/  @!PT LDS RZ, [RZ] ;  /* 0x00000000fffff984 */ /* 0x000fe20000000800 */
[----:B------:R0:W-:Y:S06]  /*18eb0*/  MEMBAR.ALL.CTA ;  /* 0x0000000000007992 */ /* 0x0001ec0000008000 */
[----:B0-----:R-:W0:Y:S01]  /*18ec0*/  FENCE.VIEW.ASYNC.S ;  /* 0x00000000000073c6 */ /* 0x001e220000000000 */
[----:B------:R-:W-:Y:S01]  /*18ed0*/  VIADD R21, R83, 0x20 ;  /* 0x0000002053157836 */ /* 0x000fe20000000000 */
[----:B------:R-:W-:Y:S01]  /*18ee0*/  UPRMT UR4, URZ, 0x654, UR4 ;  /* 0x000006543f047896 */ /* 0x000fe20008000004 */
[----:B------:R-:W-:-:S02]  /*18ef0*/  IMAD R79, R77, UR9, R0 ;  /* 0x000000094d4f7c24 */ /* 0x000fc4000f8e0200 */
[----:B------:R-:W-:Y:S01]  /*18f00*/  IMAD.WIDE.U32 R2, R77, UR8, R2 ;  /* 0x000000084d027c25 */ /* 0x000fe2000f8e0002 */
[----:B------:R-:W-:Y:S01]  /*18f10*/  ISETP.GE.AND P1, PT, R21, R20, PT ;  /* 0x000000141500720c */ /* 0x000fe20003f26270 */
[----:B------:R-:W-:Y:S02]  /*18f20*/  ULDC.64 UR8, c[0x0][0xa80] ;  /* 0x0002a00000087ab9 */ /* 0x000fe40000000a00 */
[----:B------:R-:W-:Y:S01]  /*18f30*/  VIADD R21, R83, 0x40 ;  /* 0x0000004053157836 */ /* 0x000fe20000000000 */
[----:B------:R-:W-:Y:S01]  /*18f40*/  LEA R0, P3, R2, UR8, 0x1 ;  /* 0x0000000802007c11 */ /* 0x000fe2000f8608ff */
[----:B------:R-:W-:-:S03]  /*18f50*/  IMAD.IADD R3, R3, 0x1, R79 ;  /* 0x0000000103037824 */ /* 0x000fc600078e024f */
[----:B------:R-:W-:Y:S01]  /*18f60*/  ISETP.GE.AND P0, PT, R21, R20, PT ;  /* 0x000000141500720c */ /* 0x000fe20003f06270 */
[----:B0-----:R0:W1:Y:S01]  /*18f70*/  SHFL.IDX PT, R80, R0, RZ, 0x181f ;  /* 0x00181fff00507589 */ /* 0x00106200000e0000 */
[----:B------:R-:W-:-:S05]  /*18f80*/  LEA.HI.X R21, R2, UR9, R3, 0x1, P3 ;  /* 0x0000000902157c11 */ /* 0x000fca00098f0c03 */
[----:B------:R0:W2:Y:S01]  /*18f90*/  SHFL.IDX PT, R81, R21, RZ, 0x181f ;  /* 0x00181fff15517589 */ /* 0x0000a200000e0000 */
[----:B------:R-:W-:Y:S01]  /*18fa0*/  SYNCS.ARRIVE.TRANS64.RED.A1T0 RZ, [UR4], RZ ;  /* 0x000000ffffff79a7 */ /* 0x000fe20008100404 */
[----:B------:R-:W-:Y:S05]  /*18fb0*/  @P2 BRA `(.L_x_11704) ;  /* 0x0000000000442947 */ /* 0x000fea0003800000 */
        /* <DEDUP_REMOVED lines=17> */
.L_x_11704:
[----:B------:R-:W-:Y:S05]  /*190d0*/  BSYNC B1 ;  /* 0x0000000000017941 */ /* 0x000fea0003800000 */
.L_x_11703:
        /* <DEDUP_REMOVED lines=21> */
.L_x_11706:
[----:B------:R-:W-:Y:S05]  /*19230*/  BSYNC B1 ;  /* 0x0000000000017941 */ /* 0x000fea0003800000 */
.L_x_11705:
        /* <DEDUP_REMOVED lines=21> */
.L_x_11708:
[----:B------:R-:W-:Y:S05]  /*19390*/  BSYNC B1 ;  /* 0x0000000000017941 */ /* 0x000fea0003800000 */
.L_x_11707:
        /* <DEDUP_REMOVED lines=24> */
.L_x_11701:
        /* <DEDUP_REMOVED lines=12> */
[----:B-1----:R-:W-:Y:S02]  /*195e0*/  IMAD.U32 R0, RZ, RZ, UR4 ;  /* 0x00000004ff007e24 */ /* 0x002fe4000f8e00ff */
        /* <DEDUP_REMOVED lines=8> */
[----:B0-----:R-:W-:Y:S01]  /*19670*/  ISETP.NE.AND P0, PT, R11, 0x1, PT ;  /* 0x000000010b00780c */ /* 0x001fe20003f05270 */
[----:B------:R-:W-:Y:S01]  /*19680*/  UMOV UR4, URZ ;  /* 0x0000003f00047c82 */ /* 0x000fe20008000000 */
[----:B------:R-:W-:Y:S01]  /*19690*/  USHF.R.S32.HI UR14, URZ, 0x1f, UR59 ;  /* 0x0000001f3f0e7899 */ /* 0x000fe2000801143b */
[----:B------:R-:W-:-:S10]  /*196a0*/  ISETP.GE.AND P1, PT, R195, 0x80, PT ;  /* 0x00000080c300780c */ /* 0x000fd40003f26270 */
[----:B------:R-:W0:Y:S01]  /*196b0*/  @P0 LDC R9, c[0x0][0xbec] ;  /* 0x0002fb00ff090b82 */ /* 0x000e220000000800 */
[----:B--2---:R-:W-:Y:S01]  /*196c0*/  @P2 R2UR UR4, R6 ;  /* 0x00000000060422ca */ /* 0x004fe200000e0000 */
[----:B01----:R-:W-:-:S14]  /*196d0*/  @P3 BRA `(.L_x_11710) ;  /* 0x0000000000103947 */ /* 0x003fdc0003800000 */
[----:B------:R-:W-:Y:S05]  /*196e0*/  @!P2 BRA `(.L_x_11710) ;  /* 0x00000000000ca947 */ /* 0x000fea0003800000 */
[----:B------:R-:W2:Y:S04]  /*196f0*/  LDG.E R5, desc[UR36][R2.64] ;  /* 0x0000002402057981 */ /* 0x000ea8000c1e1900 */
[----:B-----5:R-:W2:Y:S02]  /*19700*/  LDG.E R0, desc[UR36][R2.64+0x4] ;  /* 0x0000042402007981 */ /* 0x020ea4000c1e1900 */
[----:B--2---:R-:W-:-:S07]  /*19710*/  IMAD.IADD R0, R0, 0x1, -R5 ;  /* 0x0000000100007824 */ /* 0x004fce00078e0a05 */
.L_x_11710:
        /* <DEDUP_REMOVED lines=31> */
[----:B------:R-:W-:-:S03]  /*19910*/  IMAD.U32 R6, RZ, RZ, UR9 ;  /* 0x00000009ff067e24 */ /* 0x000fc6000f8e00ff */
[--C-:B------:R-:W-:Y:S01]  /*19920*/  SHF.R.S32.HI R3, RZ, 0x1f, R2.reuse ;  /* 0x0000001fff037819 */ /* 0x100fe20000011402 */
[----:B------:R-:W-:Y:S01]  /*19930*/  IMAD.MOV R5, RZ, RZ, -R2 ;  /* 0x000000ffff057224 */ /* 0x000fe200078e0a02 */
[----:B------:R-:W-:-:S03]  /*19940*/  IADD3 R2, P1, R2, UR10, RZ ;  /* 0x0000000a02027c10 */ /* 0x000fc6000ff3e0ff */
[----:B------:R-:W-:Y:S01]  /*19950*/  IMAD R5, R7, R5, R4 ;  /* 0x0000000507057224 */ /* 0x000fe200078e0204 */
[----:B------:R-:W-:Y:S01]  /*19960*/  IADD3.X R3, R3, UR11, R6, P1, !PT ;  /* 0x0000000b03037c10 */ /* 0x000fe20008ffe406 */
[----:B------:R-:W-:-:S03]  /*19970*/  ULDC.64 UR10, c[0x0][0xb50] ;  /* 0x0002d400000a7ab9 */ /* 0x000fc60000000a00 */
[----:B------:R-:W-:Y:S01]  /*19980*/  SHF.R.S32.HI R4, RZ, 0x1f, R5 ;  /* 0x0000001fff047819 */ /* 0x000fe20000011405 */
[----:B------:R-:W-:-:S04]  /*19990*/  IMAD.WIDE.U32 R2, R5, UR16, R2 ;  /* 0x0000001005027c25 */ /* 0x000fc8000f8e0002 */
[----:B------:R-:W-:-:S04]  /*199a0*/  IMAD R4, R4, UR16, RZ ;  /* 0x0000001004047c24 */ /* 0x000fc8000f8e02ff */
[----:B------:R-:W-:Y:S01]  /*199b0*/  IMAD R7, R5, UR17, R4 ;  /* 0x0000001105077c24 */ /* 0x000fe2000f8e0204 */
[----:B------:R-:W-:-:S03]  /*199c0*/  LEA R4, P1, R2, UR10, 0x2 ;  /* 0x0000000a02047c11 */ /* 0x000fc6000f8210ff */
[----:B------:R-:W-:-:S05]  /*199d0*/  IMAD.IADD R3, R3, 0x1, R7 ;  /* 0x0000000103037824 */ /* 0x000fca00078e0207 */
[----:B------:R-:W-:Y:S01]  /*199e0*/  LEA.HI.X R5, R2, UR11, R3, 0x2, P1 ;  /* 0x0000000b02057c11 */ /* 0x000fe200088f1403 */
[----:B------:R-:W-:-:S05]  /*199f0*/  IMAD.MOV.U32 R3, RZ, RZ, -0x800000 ;  /* 0xff800000ff037424 */ /* 0x000fca00078e00ff */
[----:B------:R0:W-:Y:S02]  /*19a00*/  STG.E desc[UR36][R4.64], R3 ;  /* 0x0000000304007986 */ /* 0x0001e4000c101924 */
.L_x_11712:
[----:B------:R-:W-:Y:S05]  /*19a10*/  BSYNC B1 ;  /* 0x0000000000017941 */ /* 0x000fea0003800000 */
.L_x_11711:
[----:B0-----:R-:W0:Y:S01]  /*19a20*/  @P0 LDC R3, c[0x0][0xbf0] ;  /* 0x0002fc00ff030b82 */ /* 0x001e220000000800 */
[----:B------:R-:W-:Y:S01]  /*19a30*/  ULDC.64 UR16, c[0x0][0xaa0] ;  /* 0x0002a80000107ab9 */ /* 0x000fe20000000a00 */
[----:B------:R-:W-:Y:S01]  /*19a40*/  VIADD R6, R201, UR58 ;  /* 0x0000003ac9067c36 */ /* 0x000fe20008000000 */
[----:B------:R-:W-:Y:S01]  /*19a50*/  UIMAD UR9, UR13, UR16, URZ ;  /* 0x000000100d0972a4 */ /* 0x000fe2000f8e023f */
[----:B------:R-:W-:Y:S01]  /*19a60*/  BSSY B1, `(.L_x_11713) ;  /* 0x0000040000017945 */ /* 0x000fe20003800000 */
[----:B------:R-:W-:Y:S01]  /*19a70*/  UIMAD.WIDE.U32 UR10, UR4, UR16, URZ ;  /* 0x00000010040a72a5 */ /* 0x000fe2000f8e003f */
[----:B------:R-:W-:Y:S01]  /*19a80*/  @P0 IMAD.HI.U32 R2, R6, R9, RZ ;  /* 0x0000000906020227 */ /* 0x000fe200078e00ff */
[----:B------:R-:W-:-:S03]  /*19a90*/  UIMAD UR9, UR4, UR17, UR9 ;  /* 0x00000011040972a4 */ /* 0x000fc6000f8e0209 */
[----:B------:R-:W-:Y:S01]  /*19aa0*/  ULDC.64 UR16, c[0x0][0xae8] ;  /* 0x0002ba0000107ab9 */ /* 0x000fe20000000a00 */
[----:B------:R-:W-:Y:S01]  /*19ab0*/  UIADD3 UR11, UR11, UR9, URZ ;  /* 0x000000090b0b7290 */ /* 0x000fe2000fffe03f */
[----:B------:R-:W-:Y:S01]  /*19ac0*/  IMAD.MOV.U32 R5, RZ, RZ, R6 ;  /* 0x000000ffff057224 */ /* 0x000fe200078e0006 */
[----:B------:R-:W-:Y:S02]  /*19ad0*/  UIMAD UR4, UR14, UR16, URZ ;  /* 0x000000100e0472a4 */ /* 0x000fe4000f8e023f */
[----:B------:R-:W-:Y:S02]  /*19ae0*/  UIMAD.WIDE.U32 UR10, UR59, UR16, UR10 ;  /* 0x000000103b0a72a5 */ /* 0x000fe4000f8e000a */
[----:B------:R-:W-:-:S03]  /*19af0*/  UIMAD UR4, UR59, UR17, UR4 ;  /* 0x000000113b0472a4 */ /* 0x000fc6000f8e0204 */
[----:B------:R-:W-:Y:S01]  /*19b00*/  ULDC.64 UR16, c[0x0][0xaf0] ;  /* 0x0002bc0000107ab9 */ /* 0x000fe20000000a00 */
[----:B------:R-:W-:Y:S02]  /*19b10*/  UIADD3 UR11, UR11, UR4, URZ ;  /* 0x000000040b0b7290 */ /* 0x000fe4000fffe03f */
[----:B------:R-:W-:Y:S01]  /*19b20*/  UIMAD UR4, UR15, UR16, URZ ;  /* 0x000000100f0472a4 */ /* 0x000fe2000f8e023f */
[----:B0-----:R-:W-:-:S03]  /*19b30*/  @P0 SHF.R.U32.HI R5, RZ, R3, R2 ;  /* 0x00000003ff050219 */ /* 0x001fc60000011602 */
        /* <DEDUP_REMOVED lines=9> */
[----:B------:R-:W-:Y:S01]  /*19bd0*/  IMAD.U32 R2, RZ, RZ, UR8 ;  /* 0x00000008ff027e24 */ /* 0x000fe2000f8e00ff */
[----:B------:R-:W-:Y:S01]  /*19be0*/  ULDC.64 UR8, c[0x0][0xad8] ;  /* 0x0002b60000087ab9 */ /* 0x000fe20000000a00 */
[----:B------:R-:W-:Y:S02]  /*19bf0*/  IMAD.U32 R3, RZ, RZ, UR4 ;  /* 0x00000004ff037e24 */ /* 0x000fe4000f8e00ff */
[C---:B------:R-:W-:Y:S01]  /*19c00*/  IMAD R9, R5.reuse, UR11, R4 ;  /* 0x0000000b05097c24 */ /* 0x040fe2000f8e0204 */
[----:B------:R-:W-:Y:S01]  /*19c10*/  SHF.R.S32.HI R4, RZ, 0x1f, R7 ;  /* 0x0000001fff047819 */ /* 0x000fe20000011407 */
[----:B------:R-:W-:-:S04]  /*19c20*/  IMAD.WIDE.U32 R2, R5, UR10, R2 ;  /* 0x0000000a05027c25 */ /* 0x000fc8000f8e0002 */
[----:B------:R-:W-:Y:S02]  /*19c30*/  IMAD.IADD R3, R3, 0x1, R9 ;  /* 0x0000000103037824 */ /* 0x000fe400078e0209 */
[----:B------:R-:W-:Y:S02]  /*19c40*/  IMAD R4, R4, UR8, RZ ;  /* 0x0000000804047c24 */ /* 0x000fe4000f8e02ff */
[----:B------:R-:W-:Y:S02]  /*19c50*/  VIADD R6, R200, UR58 ;  /* 0x0000003ac8067c36 */ /* 0x000fe40008000000 */
        /* <DEDUP_REMOVED lines=8> */
[----:B------:R-:W-:Y:S02]  /*19ce0*/  LEA.HI.X R5, R2, UR9, R3, 0x1, P3 ;  /* 0x0000000902057c11 */ /* 0x000fe400098f0c03 */
[-C--:B------:R-:W-:Y:S01]  /*19cf0*/  ISETP.GE.AND P1, PT, R0, R11.reuse, PT ;  /* 0x0000000b0000720c */ /* 0x080fe20003f26270 */
[----:B------:R-:W-:Y:S01]  /*19d00*/  VIADD R0, R6, 0x40 ;  /* 0x0000004006007836 */ /* 0x000fe20000000000 */
[----:B------:R0:W1:Y:S04]  /*19d10*/  SHFL.IDX PT, R2, R4, RZ, 0x181f ;  /* 0x00181fff04027589 */ /* 0x00006800000e0000 */
        /* <DEDUP_REMOVED lines=20> */
.L_x_11714:
[----:B------:R-:W-:Y:S05]  /*19e60*/  BSYNC B1 ;  /* 0x0000000000017941 */ /* 0x000fea0003800000 */
.L_x_11713:
        /* <DEDUP_REMOVED lines=11> */
[-C--:B---3--:R-:W-:Y:S02]  /*19f20*/  @!P4 LEA.HI.X R9, R22, R3.reuse, R194, 0x1, P6 ;  /* 0x000000031609c211 */ /* 0x088fe400030f0cc2 */
[-C--:B------:R-:W-:Y:S02]  /*19f30*/  @!P2 LEA R14, P6, R23, R2.reuse, 0x1 ;  /* 0x00000002170ea211 */ /* 0x080fe400078c08ff */
        /* <DEDUP_REMOVED lines=8> */
.L_x_11716:
[----:B------:R-:W-:Y:S05]  /*19fc0*/  BSYNC B1 ;  /* 0x0000000000017941 */ /* 0x000fea0003800000 */
.L_x_11715:
        /* <DEDUP_REMOVED lines=11> */
[-C--:B------:R-:W-:Y:S02]  /*1a080*/  @!P1 LEA R14, P4, R23, R2.reuse, 0x1 ;  /* 0x00000002170e9211 */ /* 0x080fe400078808ff */
[-C--:B----4-:R-:W-:Y:S02]  /*1a090*/  @!P3 LEA.HI.X R9, R22, R3.reuse, R194, 0x1, P6 ;  /* 0x000000031609b211 */ /* 0x090fe400030f0cc2 */
        /* <DEDUP_REMOVED lines=8> */
.L_x_11718:
[----:B------:R-:W-:Y:S05]  /*1a120*/  BSYNC B1 ;  /* 0x0000000000017941 */ /* 0x000fea0003800000 */
.L_x_11717:
[----:B------:R-:W-:Y:S01]  /*1a130*/  VIADD R0, R6, 0x60 ;  /* 0x0000006006007836 */ /* 0x000fe20000000000 */
[----:B0-23--:R-:W0:Y:S04]  /*1a140*/  SHFL.IDX PT, R5, R5, 0x3, 0x181f ;  /* 0x00781f0005057f89 */ /* 0x00de2800000e0000 */
[----:B------:R-:W-:Y:S01]  /*1a150*/  ISETP.GE.AND P0, PT, R0, R11, PT ;  /* 0x0000000b0000720c */ /* 0x000fe20003f06270 */
[----:B-1----:R1:W2:-:S12]  /*1a160*/  SHFL.IDX PT, R2, R4, 0x3, 0x181f ;  /* 0x00781f0004027f89 */ /* 0x00229800000e0000 */
[----:B-1----:R-:W-:Y:S05]  /*1a170*/  @P0 BRA `(.L_x_11709) ;  /* 0x0000000000440947 */ /* 0x002fea0003800000 */
[----:B------:R-:W-:Y:S02]  /*1a180*/  ULDC UR4, c[0x0][0xac8] ;  /* 0x0002b20000047ab9 */ /* 0x000fe40000000800 */
[----:B------:R-:W-:Y:S02]  /*1a190*/  ISETP.GE.AND P3, PT, R22, UR4, PT ;  /* 0x0000000416007c0c */ /* 0x000fe4000bf66270 */
[----:B------:R-:W-:Y:S02]  /*1a1a0*/  ISETP.GE.AND P2, PT, R176, UR4, PT ;  /* 0x00000004b0007c0c */ /* 0x000fe4000bf46270 */
[----:B------:R-:W-:Y:S02]  /*1a1b0*/  ISETP.GE.AND P1, PT, R23, UR4, PT ;  /* 0x0000000417007c0c */ /* 0x000fe4000bf26270 */
[----:B------:R-:W-:-:S07]  /*1a1c0*/  ISETP.GE.AND P0, PT, R177, UR4, PT ;  /* 0x00000004b1007c0c */ /* 0x000fce000bf06270 */
[-C--:B--2---:R-:W-:Y:S02]  /*1a1d0*/  @!P3 LEA R6, P6, R22, R2.reuse, 0x1 ;  /* 0x000000021606b211 */ /* 0x084fe400078c08ff */
[-C--:B------:R-:W-:Y:S02]  /*1a1e0*/  @!P2 LEA R8, P5, R176, R2.reuse, 0x1 ;  /* 0x00000002b008a211 */ /* 0x080fe400078a08ff */
[-C--:B------:R-:W-:Y:S02]  /*1a1f0*/  @!P1 LEA R10, P4, R23, R2.reuse, 0x1 ;  /* 0x00000002170a9211 */ /* 0x080fe400078808ff */
[-C--:B0-----:R-:W-:Y:S02]  /*1a200*/  @!P3 LEA.HI.X R7, R22, R5.reuse, R194, 0x1, P6 ;  /* 0x000000051607b211 */ /* 0x081fe400030f0cc2 */
[----:B------:R-:W-:Y:S02]  /*1a210*/  @!P0 LEA R2, P6, R177, R2, 0x1 ;  /* 0x00000002b1028211 */ /* 0x000fe400078c08ff */
[-C--:B------:R-:W-:Y:S01]  /*1a220*/  @!P2 LEA.HI.X R9, R176, R5.reuse, R193, 0x1, P5 ;  /* 0x00000005b009a211 */ /* 0x080fe200028f0cc1 */
[----:B------:R0:W-:Y:S01]  /*1a230*/  @!P3 ST.E.128 desc[UR36][R6.64], RZ ;  /* 0x000000ff0600b985 */ /* 0x0001e2000c101d24 */
[----:B------:R-:W-:-:S02]  /*1a240*/  @!P1 LEA.HI.X R11, R23, R5, R192, 0x1, P4 ;  /* 0x00000005170b9211 */ /* 0x000fc400020f0cc0 */
[----:B----4-:R-:W-:Y:S01]  /*1a250*/  @!P0 LEA.HI.X R3, R177, R5, R178, 0x1, P6 ;  /* 0x00000005b1038211 */ /* 0x010fe200030f0cb2 */
[----:B------:R0:W-:Y:S04]  /*1a260*/  @!P2 ST.E.128 desc[UR36][R8.64], RZ ;  /* 0x000000ff0800a985 */ /* 0x0001e8000c101d24 */
[----:B------:R0:W-:Y:S04]  /*1a270*/  @!P1 ST.E.128 desc[UR36][R10.64], RZ ;  /* 0x000000ff0a009985 */ /* 0x0001e8000c101d24 */
[----:B------:R0:W-:Y:S02]  /*1a280*/  @!P0 ST.E.128 desc[UR36][R2.64], RZ ;  /* 0x000000ff02008985 */ /* 0x0001e4000c101d24 */
.L_x_11709:
[----:B------:R-:W-:Y:S05]  /*1a290*/  BSYNC B0 ;  /* 0x0000000000007941 */ /* 0x000fea0003800000 */
.L_x_11700:
[----:B------:R-:W-:Y:S02]  /*1a2a0*/  ULDC UR4, c[0x0][0xc3c] ;  /* 0x00030f0000047ab9 */ /* 0x000fe40000000800 */
[----:B------:R-:W-:-:S06]  /*1a2b0*/  UISETP.GE.AND UP0, UPT, UR6, UR4, UPT ;  /* 0x000000040600728c */ /* 0x000fcc000bf06270 */
[----:B------:R-:W-:-:S13]  /*1a2c0*/  PLOP3.LUT P0, PT, PT, PT, UP0, 0x80, 0x0 ;  /* 0x000000000000781c */ /* 0x000fda0003f0f008 */
[----:B------:R-:W-:Y:S05]  /*1a2d0*/  @!P0 BRA `(.L_x_11719) ;  /* 0xfffffe7000848947 */ /* 0x000fea000383ffff */
[----:B------:R-:W-:Y:S05]  /*1a2e0*/  EXIT ;  /* 0x000000000000794d */ /* 0x000fea0003800000 */
.L_x_11586:
        /* <DEDUP_REMOVED lines=16> */
.L_x_11720:
        /* <DEDUP_REMOVED lines=40> */
.L_x_11726:
        /* <DEDUP_REMOVED lines=12> */
.L_x_11725:
[----:B------:R-:W-:Y:S05]  /*1a730*/  BSYNC B0 ;  /* 0x0000000000007941 */ /* 0x000fea0003800000 */
.L_x_11724:
        /* <DEDUP_REMOVED lines=20> */
.L_x_11722:
        /* <DEDUP_REMOVED lines=20> */
.L_x_11727:
        /* <DEDUP_REMOVED lines=59> */
.L_x_11723:
[----:B------:R-:W-:Y:S01]  /*1ad70*/  ULDC UR4, c[0x0][0xc3c] ;  /* 0x00030f0000047ab9 */ /* 0x000fe20000000800 */
[----:B------:R-:W-:Y:S02]  /*1ad80*/  IMAD.MOV.U32 R17, RZ, RZ, RZ ;  /* 0x000000ffff117224 */ /* 0x000fe400078e00ff */
[----:B------:R-:W-:Y:S02]  /*1ad90*/  IMAD.U32 R16, RZ, RZ, UR6 ;  /* 0x00000006ff107e24 */ /* 0x000fe4000f8e00ff */
[----:B------:R-:W-:Y:S02]  /*1ada0*/  IMAD.MOV.U32 R18, RZ, RZ, RZ ;  /* 0x000000ffff127224 */ /* 0x000fe400078e00ff */
[----:B------:R-:W-:-:S07]  /*1adb0*/  IMAD.U32 R19, RZ, RZ, UR4 ;  /* 0x00000004ff137e24 */ /* 0x000fce000f8e00ff */
.L_x_11728:
[----:B------:R-:W-:-:S13]  /*1adc0*/  ISETP.NE.AND P0, PT, R5, RZ, PT ;  /* 0x000000ff0500720c */ /* 0x000fda0003f05270 */
[----:B------:R-:W0:Y:S01]  /*1add0*/  @!P0 S2R R3, SR_CgaCtaId ;  /* 0x0000000000038919 */ /* 0x000e220000008800 */
[----:B------:R-:W-:-:S04]  /*1ade0*/  @!P0 MOV R0, 0x400 ;  /* 0x0000040000008802 */ /* 0x000fc80000000f00 */
[----:B0-----:R-:W-:-:S05]  /*1adf0*/  @!P0 LEA R0, R3, R0, 0x18 ;  /* 0x0000000003008211 */ /* 0x001fca00078ec0ff */
[----:B------:R1:W-:Y:S01]  /*1ae00*/  @!P0 STS.128 [R0+0x228d0], R16 ;  /* 0x0228d01000008388 */ /* 0x0003e20000000c00 */
[----:B------:R-:W-:Y:S06]  /*1ae10*/  BAR.ARV 0x5, 0x180 ;  /* 0x0146000000007b1d */ /* 0x000fec0000002000 */
.L_x_11721:
        /* <DEDUP_REMOVED lines=9> */
[----:B------:R-:W-:Y:S01]  /*1aeb0*/  IMAD.MOV.U32 R25, RZ, RZ, 0x1 ;  /* 0x00000001ff197424 */ /* 0x000fe200078e00ff */
        /* <DEDUP_REMOVED lines=22> */
.L_x_11798:
        /* <DEDUP_REMOVED lines=30> */
[----:B--2---:R1:W-:Y:S05]  /*1b200*/  STL [R1+0x410], R0 ;  /* 0x0004100001007387 */ /* 0x0043ea0000100800 */
        /* <DEDUP_REMOVED lines=8> */
.L_x_11730:
        /* <DEDUP_REMOVED lines=8> */
.L_x_11731:
        /* <DEDUP_REMOVED lines=9> */
.L_x_11732:
        /* <DEDUP_REMOVED lines=13> */
[----:B------:R-:W-:-:S05]  /*1b470*/  IADD3 R5, R17, 0x1, -R36 ;  /* 0x0000000111057810 */ /* 0x000fca0007ffe824 */
        /* <DEDUP_REMOVED lines=14> */
.L_x_11735:
[----:B------:R-:W-:-:S13]  /*1b560*/  ISETP.NE.AND P0, PT, R3, 0x1, PT ;  /* 0x000000010300780c */ /* 0x000fda0003f05270 */
[----:B------:R-:W0:Y:S02]  /*1b570*/  @P0 LDC.64 R4, c[0x0][0x9e8] ;  /* 0x00027a00ff040b82 */ /* 0x000e240000000a00 */
[----:B0-----:R-:W-:-:S05]  /*1b580*/  @P0 IMAD.HI.U32 R4, R0, R4, RZ ;  /* 0x0000000400040227 */ /* 0x001fca00078e00ff */
[----:B------:R-:W-:-:S07]  /*1b590*/  @P0 SHF.R.U32.HI R0, RZ, R5, R4 ;  /* 0x00000005ff000219 */ /* 0x000fce0000011604 */
.L_x_11736:
[----:B------:R-:W-:Y:S05]  /*1b5a0*/  BSYNC B0 ;  /* 0x0000000000007941 */ /* 0x000fea0003800000 */
.L_x_11734:
[----:B------:R-:W-:-:S05]  /*1b5b0*/  IMAD R5, R0, R3, R3 ;  /* 0x0000000300057224 */ /* 0x000fca00078e0203 */
[----:B------:R-:W-:-:S07]  /*1b5c0*/  VIMNMX R2, R2, R5, PT ;  /* 0x0000000502027248 */ /* 0x000fce0003fe0100 */
.L_x_11733:
        /* <DEDUP_REMOVED lines=29> */
.L_x_11739:
[----:B------:R-:W-:-:S13]  /*1b7a0*/  ISETP.NE.AND P0, PT, R3, 0x1, PT ;  /* 0x000000010300780c */ /* 0x000fda0003f05270 */
[----:B------:R-:W1:Y:S02]  /*1b7b0*/  @P0 LDC.64 R4, c[0x0][0x9e8] ;  /* 0x00027a00ff040b82 */ /* 0x000e640000000a00 */
[----:B-1----:R-:W-:-:S05]  /*1b7c0*/  @P0 IMAD.HI.U32 R4, R2, R4, RZ ;  /* 0x0000000402040227 */ /* 0x002fca00078e00ff */
[----:B------:R-:W-:-:S07]  /*1b7d0*/  @P0 SHF.R.U32.HI R2, RZ, R5, R4 ;  /* 0x00000005ff020219 */ /* 0x000fce0000011604 */
.L_x_11740:
[----:B------:R-:W-:Y:S05]  /*1b7e0*/  BSYNC B0 ;  /* 0x0000000000007941 */ /* 0x000fea0003800000 */
.L_x_11738:
[----:B------:R-:W-:-:S05]  /*1b7f0*/  IMAD R3, R2, R3, RZ ;  /* 0x0000000302037224 */ /* 0x000fca00078e02ff */
[----:B------:R-:W-:-:S07]  /*1b800*/  VIMNMX R0, R0, R3, !PT ;  /* 0x0000000300007248 */ /* 0x000fce0007fe0100 */
.L_x_11737:
        /* <DEDUP_REMOVED lines=24> */
.L_x_11742:
        /* <DEDUP_REMOVED lines=20> */
.L_x_11745:
[----:B------:R-:W-:Y:S05]  /*1bad0*/  BSYNC B6 ;  /* 0x0000000000067941 */ /* 0x000fea0003800000 */
.L_x_11744:
        /* <DEDUP_REMOVED lines=20> */
.L_x_11748:
        /* <DEDUP_REMOVED lines=15> */
.L_x_11747:
[----:B------:R-:W-:Y:S05]  /*1bd10*/  BSYNC B6 ;  /* 0x0000000000067941 */ /* 0x000fea0003800000 */
.L_x_11746:
[----:B------:R-:W1:Y:S01]  /*1bd20*/  S2R R20, SR_TID.X ;  /* 0x0000000000147919 */ /* 0x000e620000002100 */
[----:B------:R-:W-:Y:S01]  /*1bd30*/  ULDC.64 UR4, c[0x0][0x9f8] ;  /* 0x00027e0000047ab9 */ /* 0x000fe20000000a00 */
[----:B------:R-:W-:Y:S01]  /*1bd40*/  IMAD.MOV.U32 R27, RZ, RZ, R19 ;  /* 0x000000ffff1b7224 */ /* 0x000fe200078e0013 */
[----:B------:R-:W-:Y:S01]  /*1bd50*/  ISETP.NE.U32.AND P0, PT, RZ, UR4, PT ;  /* 0x00000004ff007c0c */ /* 0x000fe2000bf05070 */
[----:B------:R-:W-:Y:S01]  /*1bd60*/  ULDC UR4, c[0x0][0x320] ;  /* 0x0000c80000047ab9 */ /* 0x000fe20000000800 */
[----:B------:R-:W2:Y:S02]  /*1bd70*/  LDC R10, c[0x0][0x430] ;  /* 0x00010c00ff0a7b82 */ /* 0x000ea40000000800 */
[----:B------:R-:W-:-:S13]  /*1bd80*/  ISETP.NE.AND.EX P0, PT, RZ, UR5, PT, P0 ;  /* 0x00000005ff007c0c */ /* 0x000fda000bf05300 */
[----:B------:R-:W3:Y:S01]  /*1bd90*/  @P0 LDC.64 R2, c[0x0][0x9f8] ;  /* 0x00027e00ff020b82 */ /* 0x000ee20000000a00 */
[----:B-1----:R-:W-:-:S05]  /*1bda0*/  IMAD.SHL.U32 R32, R20, 0x8, RZ ;  /* 0x0000000814207824 */ /* 0x002fca00078e00ff */
[----:B------:R-:W-:-:S04]  /*1bdb0*/  LOP3.LUT R32, R32, 0x38, RZ, 0xc0, !PT ;  /* 0x0000003820207812 */ /* 0x000fc800078ec0ff */
[----:B------:R-:W-:Y:S02]  /*1bdc0*/  LOP3.LUT R26, R32, 0x40, RZ, 0xfc, !PT ;  /* 0x00000040201a7812 */ /* 0x000fe400078efcff */
[----:B------:R-:W-:Y:S01]  /*1bdd0*/  LOP3.LUT R23, R23, 0xffffffef, RZ, 0xc0, !PT ;  /* 0xffffffef17177812 */ /* 0x000fe200078ec0ff */
[----:B---3--:R-:W-:Y:S01]  /*1bde0*/  @P0 IMAD.WIDE R2, R19, 0x4, R2 ;  /* 0x0000000413020825 */ /* 0x008fe200078e0202 */
[----:B------:R-:W-:Y:S02]  /*1bdf0*/  ISETP.GE.AND P3, PT, R26, UR4, PT ;  /* 0x000000041a007c0c */ /* 0x000fe4000bf66270 */
[C---:B------:R-:W-:Y:S02]  /*1be00*/  LOP3.LUT R21, R32.reuse, 0x80, RZ, 0xfc, !PT ;  /* 0x0000008020157812 */ /* 0x040fe400078efcff */
[C---:B------:R-:W-:Y:S01]  /*1be10*/  ISETP.GE.AND P2, PT, R32.reuse, UR4, PT ;  /* 0x0000000420007c0c */ /* 0x040fe2000bf46270 */
[----:B------:R1:W5:Y:S01]  /*1be20*/  @P0 LDG.E R27, desc[UR36][R2.64] ;  /* 0x00000024021b0981 */ /* 0x000362000c1e1900 */
[----:B------:R-:W-:Y:S01]  /*1be30*/  ISETP.GE.AND P1, PT, R21, UR4, PT ;  /* 0x0000000415007c0c */ /* 0x000fe2000bf26270 */
[----:B------:R-:W-:Y:S01]  /*1be40*/  UMOV UR5, 0xffffffff ;  /* 0xffffffff00057882 */ /* 0x000fe20000000000 */
[----:B------:R-:W-:Y:S01]  /*1be50*/  LOP3.LUT R20, R32, 0xc0, RZ, 0xfc, !PT ;  /* 0x000000c020147812 */ /* 0x000fe200078efcff */
[----:B------:R-:W-:-:S03]  /*1be60*/  VIADD R0, R30, 0xffffffff ;  /* 0xffffffff1e007836 */ /* 0x000fc60000000000 */
[----:B------:R-:W-:Y:S02]  /*1be70*/  ISETP.GE.AND P0, PT, R20, UR4, PT ;  /* 0x0000000414007c0c */ /* 0x000fe4000bf06270 */
[----:B------:R-:W-:-:S04]  /*1be80*/  @P3 LOP3.LUT R23, R23, 0x10, RZ, 0xfc, !PT ;  /* 0x0000001017173812 */ /* 0x000fc800078efcff */
[----:B------:R-:W-:-:S04]  /*1be90*/  LOP3.LUT R23, R23, 0xfffffffe, RZ, 0xc0, !PT ;  /* 0xfffffffe17177812 */ /* 0x000fc800078ec0ff */
[----:B------:R-:W-:-:S04]  /*1bea0*/  LOP3.LUT R23, R23, 0xfffffff7, RZ, 0xc0, !PT ;  /* 0xfffffff717177812 */ /* 0x000fc800078ec0ff */
[----:B------:R-:W-:-:S04]  /*1beb0*/  @P1 LOP3.LUT R23, R23, 0x8, RZ, 0xfc, !PT ;  /* 0x0000000817171812 */ /* 0x000fc800078efcff */
[----:B------:R-:W-:-:S04]  /*1bec0*/  @P2 LOP3.LUT R23, R23, 0x1, RZ, 0xfc, !PT ;  /* 0x0000000117172812 */ /* 0x000fc800078efcff */
[----:B------:R-:W-:-:S04]  /*1bed0*/  LOP3.LUT R23, R23, 0xfffffffb, RZ, 0xc0, !PT ;  /* 0xfffffffb17177812 */ /* 0x000fc800078ec0ff */
[----:B------:R-:W-:Y:S01]  /*1bee0*/  @P0 LOP3.LUT R23, R23, 0x4, RZ, 0xfc, !PT ;  /* 0x0000000417170812 */ /* 0x000fe200078efcff */
[----:B-12---:R-:W-:Y:S06]  /*1bef0*/  BRA.DIV UR5, `(.L_x_11749) ;  /* 0x0000003e05fc7947 */ /* 0x006fec000b800000 */
.L_x_11815:
[----:B------:R-:W1:Y:S01]  /*1bf00*/  S2R R2, SR_TID.X ;  /* 0x0000000000027919 */ /* 0x000e620000002100 */
[----:B------:R-:W-:Y:S01]  /*1bf10*/  ISETP.NE.AND P1, PT, R10, 0x1, PT ;  /* 0x000000010a00780c */ /* 0x000fe20003f25270 */
[----:B------:R-:W-:Y:S01]  /*1bf20*/  IMAD.MOV.U32 R33, RZ, RZ, RZ ;  /* 0x000000ffff217224 */ /* 0x000fe200078e00ff */
[----:B0----5:R-:W-:Y:S01]  /*1bf30*/  SHF.R.S32.HI R30, RZ, 0x1f, R27 ;  /* 0x0000001fff1e7819 */ /* 0x021fe2000001141b */
[----:B------:R-:W0:Y:S01]  /*1bf40*/  S2R R3, SR_TID.X ;  /* 0x0000000000037919 */ /* 0x000e220000002100 */
[----:B------:R-:W-:-:S09]  /*1bf50*/  LOP3.LUT R23, R23, 0xffffff7f, RZ, 0xc0, !PT ;  /* 0xffffff7f17177812 */ /* 0x000fd200078ec0ff */
[----:B------:R-:W2:Y:S01]  /*1bf60*/  @P1 LDC R6, c[0x0][0x434] ;  /* 0x00010d00ff061b82 */ /* 0x000ea20000000800 */
[----:B------:R-:W-:-:S07]  /*1bf70*/  @P1 LOP3.LUT R23, R23, 0x80, RZ, 0xfc, !PT ;  /* 0x0000008017171812 */ /* 0x000fce00078efcff */
[----:B------:R-:W3:Y:S01]  /*1bf80*/  @P1 LDC R4, c[0x0][0x438] ;  /* 0x00010e00ff041b82 */ /* 0x000ee20000000800 */
[----:B-1----:R-:W-:Y:S01]  /*1bf90*/  LOP3.LUT R2, R2, 0x7f, RZ, 0xc0, !PT ;  /* 0x0000007f02027812 */ /* 0x002fe200078ec0ff */
[----:B0-----:R-:W-:-:S03]  /*1bfa0*/  IMAD.SHL.U32 R9, R3, 0x10, RZ ;  /* 0x0000001003097824 */ /* 0x001fc600078e00ff */
[----:B------:R-:W-:-:S04]  /*1bfb0*/  SHF.R.U32.HI R2, RZ, 0x3, R2 ;  /* 0x00000003ff027819 */ /* 0x000fc80000011602 */
[----:B------:R-:W-:-:S05]  /*1bfc0*/  LOP3.LUT R9, R2, 0x70, R9, 0xf8, !PT ;  /* 0x0000007002097812 */ /* 0x000fca00078ef809 */
[----:B------:R-:W-:-:S04]  /*1bfd0*/  IMAD R2, R0, 0x60, R9 ;  /* 0x0000006000027824 */ /* 0x000fc800078e0209 */
[C---:B------:R-:W-:Y:S01]  /*1bfe0*/  IMAD.IADD R35, R2.reuse, 0x1, R29 ;  /* 0x0000000102237824 */ /* 0x040fe200078e021d */
[----:B------:R-:W-:-:S03]  /*1bff0*/  ISETP.GE.AND P0, PT, R2, R17, PT ;  /* 0x000000110200720c */ /* 0x000fc60003f06270 */
[----:B--2---:R-:W-:Y:S01]  /*1c000*/  @P1 IMAD.HI.U32 R5, R35, R6, RZ ;  /* 0x0000000623051227 */ /* 0x004fe200078e00ff */
[----:B------:R-:W-:-:S03]  /*1c010*/  ISETP.GT.U32.OR P0, PT, R9, 0x5f, P0 ;  /* 0x0000005f0900780c */ /* 0x000fc60000704470 */
[----:B------:R-:W-:Y:S01]  /*1c020*/  IMAD.MOV.U32 R6, RZ, RZ, R35 ;  /* 0x000000ffff067224 */ /* 0x000fe200078e0023 */
[----:B---3--:R-:W-:-:S09]  /*1c030*/  @P1 SHF.R.U32.HI R6, RZ, R4, R5 ;  /* 0x00000004ff061219 */ /* 0x008fd20000011605 */
[----:B------:R-:W0:Y:S01]  /*1c040*/  @!P0 LDC.64 R2, c[0x0][0x428] ;  /* 0x00010a00ff028b82 */ /* 0x000e220000000a00 */
[----:B------:R-:W-:-:S07]  /*1c050*/  @!P0 SHF.R.S32.HI R7, RZ, 0x1f, R6 ;  /* 0x0000001fff078819 */ /* 0x000fce0000011406 */
[----:B------:R-:W1:Y:S01]  /*1c060*/  @!P0 LDC.64 R4, c[0x0][0x418] ;  /* 0x00010600ff048b82 */ /* 0x000e620000000a00 */
[----:B0-----:R-:W-:-:S04]  /*1c070*/  @!P0 IMAD R8, R30, R2, RZ ;  /* 0x000000021e088224 */ /* 0x001fc800078e02ff */
[C---:B------:R-:W-:Y:S02]  /*1c080*/  @!P0 IMAD R8, R27.reuse, R3, R8 ;  /* 0x000000031b088224 */ /* 0x040fe400078e0208 */
[----:B------:R-:W-:-:S04]  /*1c090*/  @!P0 IMAD.WIDE.U32 R2, R27, R2, R6 ;  /* 0x000000021b028225 */ /* 0x000fc800078e0006 */
[----:B------:R-:W-:Y:S01]  /*1c0a0*/  @!P0 IMAD.IADD R8, R3, 0x1, R8 ;  /* 0x0000000103088824 */ /* 0x000fe200078e0208 */
[----:B-1----:R-:W-:-:S04]  /*1c0b0*/  @!P0 LEA R4, P1, R2, R4, 0x2 ;  /* 0x0000000402048211 */ /* 0x002fc800078210ff */
[----:B------:R-:W-:Y:S01]  /*1c0c0*/  @!P0 LEA.HI.X R5, R2, R5, R8, 0x2, P1 ;  /* 0x0000000502058211 */ /* 0x000fe200008f1408 */
[----:B------:R-:W-:Y:S01]  /*1c0d0*/  IMAD.MOV R2, RZ, RZ, -R6 ;  /* 0x000000ffff027224 */ /* 0x000fe200078e0a06 */
[----:B------:R-:W-:-:S03]  /*1c0e0*/  SEL R3, RZ, 0x1, P2 ;  /* 0x00000001ff037807 */ /* 0x000fc60001000000 */
[----:B------:R-:W-:Y:S01]  /*1c0f0*/  IMAD R35, R10, R2, R35 ;  /* 0x000000020a237224 */ /* 0x000fe200078e0223 */
[----:B------:R0:W5:Y:S01]  /*1c100*/  @!P0 LDG.E R33, desc[UR36][R4.64] ;  /* 0x0000002404218981 */ /* 0x000162000c1e1900 */
[----:B------:R-:W-:Y:S01]  /*1c110*/  IMAD.U32 R2, RZ, RZ, UR38 ;  /* 0x00000026ff027e24 */ /* 0x000fe2000f8e00ff */
[----:B------:R-:W-:Y:S02]  /*1c120*/  ISETP.GT.U32.AND P1, PT, R9, 0x5f, PT ;  /* 0x0000005f0900780c */ /* 0x000fe40003f24070 */
[----:B------:R0:W-:Y:S01]  /*1c130*/  STL [R1+0x428], R3 ;  /* 0x0004280301007387 */ /* 0x0001e20000100800 */
[----:B------:R-:W-:Y:S02]  /*1c140*/  LOP3.LUT R23, R23, 0xffffffbf, RZ, 0xc0, !PT ;  /* 0xffffffbf17177812 */ /* 0x000fe400078ec0ff */
[----:B------:R-:W-:Y:S02]  /*1c150*/  ISETP.NE.AND P0, PT, R2, 0x3, PT ;  /* 0x000000030200780c */ /* 0x000fe40003f05270 */
[----:B------:R-:W-:-:S11]  /*1c160*/  SHF.R.S32.HI R26, RZ, 0x1f, R18 ;  /* 0x0000001fff1a7819 */ /* 0x000fd60000011412 */
[----:B------:R-:W-:-:S04]  /*1c170*/  @P0 LOP3.LUT R23, R23, 0x40, RZ, 0xfc, !PT ;  /* 0x0000004017170812 */ /* 0x000fc800078efcff */
[----:B------:R-:W-:-:S04]  /*1c180*/  LOP3.LUT R23, R23, 0xffffffdf, RZ, 0xc0, !PT ;  /* 0xffffffdf17177812 */ /* 0x000fc800078ec0ff */
[----:B------:R-:W-:Y:S01]  /*1c190*/  @P1 LOP3.LUT R23, R23, 0x20, RZ, 0xfc, !PT ;  /* 0x0000002017171812 */ /* 0x000fe200078efcff */
[----:B0-----:R-:W-:Y:S06]  /*1c1a0*/  @!P0 BRA `(.L_x_11750) ;  /* 0x0000000000048947 */ /* 0x001fec0003800000 */
[----:B------:R-:W-:Y:S01]  /*1c1b0*/  BPT.TRAP 0x1 ;  /* 0x000000040000795c */ /* 0x000fe20000300000 */
.L_x_11750:
[----:B------:R-:W-:Y:S01]  /*1c1c0*/  IMAD R32, R0, -0x60, R17 ;  /* 0xffffffa000207824 */ /* 0x000fe200078e0211 */
[----:B------:R-:W-:Y:S01]  /*1c1d0*/  SHF.L.U32 R0, R25, 0x1f, RZ ;  /* 0x0000001f19007819 */ /* 0x000fe200000006ff */
[----:B------:R-:W-:Y:S01]  /*1c1e0*/  IMAD R17, R24, 0x8, R22 ;  /* 0x0000000818117824 */ /* 0x000fe200078e0216 */
[----:B------:R-:W-:Y:S03]  /*1c1f0*/  BSSY B0, `(.L_x_11751) ;  /* 0x0000003000007945 */ /* 0x000fe60003800000 */
[----:B------:R-:W0:Y:S02]  /*1c200*/  SYNCS.PHASECHK.TRANS64.TRYWAIT P0, [R17+URZ+0x22840], R0 ;  /* 0x02284000110075a7 */ /* 0x000e24000800017f */
[----:B0-----:R-:W-:Y:S05]  /*1c210*/  @!P0 BRA `(.L_x_11752) ;  /* 0x0000003c00688947 */ /* 0x001fea0003800000 */
.L_x_11816:
[----:B------:R-:W-:Y:S05]  /*1c220*/  BSYNC B0 ;  /* 0x0000000000007941 */ /* 0x000fea0003800000 */
.L_x_11751:
        /* <DEDUP_REMOVED lines=89> */
.L_x_11830:
        /* <DEDUP_REMOVED lines=10> */
.L_x_11754:
        /* <DEDUP_REMOVED lines=10> */
.L_x_11755:
        /* <DEDUP_REMOVED lines=23> */
.L_x_11757:
[----:B------:R-:W-:Y:S05]  /*1ca70*/  BSYNC B6 ;  /* 0x0000000000067941 */ /* 0x000fea0003800000 */
.L_x_11756:
[----:B0-----:R-:W2:Y:S01]  /*1ca80*/  LDL.LU R2, [R1+0x410] ;  /* 0x0004100001027983 */ /* 0x001ea20000300800 */
[----:B------:R-:W0:Y:S01]  /*1ca90*/  LDC R20, c[0x0][0x448] ;  /* 0x00011200ff147b82 */ /* 0x000e220000000800 */
[----:B------:R-:W-:Y:S01]  /*1caa0*/  ULDC.64 UR4, c[0x0][0x298] ;  /* 0x0000a60000047ab9 */ /* 0x000fe20000000a00 */
[----:B------:R-:W-:Y:S01]  /*1cab0*/  LOP3.LUT P6, RZ, R23, 0x200, RZ, 0xc0, !PT ;  /* 0x0000020017ff7812 */ /* 0x000fe200078cc0ff */
[----:B------:R-:W3:Y:S01]  /*1cac0*/  S2R R21, SR_TID.X ;  /* 0x0000000000157919 */ /* 0x000ee20000002100 */
[----:B------:R-:W-:Y:S01]  /*1cad0*/  SHF.R.S32.HI R4, RZ, 0x1f, R19 ;  /* 0x0000001fff047819 */ /* 0x000fe20000011413 */
[----:B------:R-:W4:Y:S03]  /*1cae0*/  S2R R8, SR_TID.X ;  /* 0x0000000000087919 */ /* 0x000f260000002100 */
[----:B------:R-:W-:Y:S02]  /*1caf0*/  SEL R4, R4, RZ, !P6 ;  /* 0x000000ff04047207 */ /* 0x000fe40007000000 */
[----:B---3--:R-:W-:-:S04]  /*1cb00*/  LOP3.LUT R21, R21, 0x7f, RZ, 0xc0, !PT ;  /* 0x0000007f15157812 */ /* 0x008fc800078ec0ff */
[----:B------:R-:W-:Y:S01]  /*1cb10*/  SHF.R.U32.HI R21, RZ, 0x3, R21 ;  /* 0x00000003ff157819 */ /* 0x000fe20000011615 */
        /* <DEDUP_REMOVED lines=16> */
[----:B------:R-:W0:Y:S01]  /*1cc20*/  S2R R20, SR_TID.X ;  /* 0x0000000000147919 */ /* 0x000e220000002100 */
[----:B------:R-:W-:-:S04]  /*1cc30*/  IMAD.WIDE.U32 R2, R0, UR4, R2 ;  /* 0x0000000400027c25 */ /* 0x000fc8000f8e0002 */
[----:B------:R-:W-:Y:S01]  /*1cc40*/  IMAD R4, R0, UR5, R4 ;  /* 0x0000000500047c24 */ /* 0x000fe2000f8e0204 */
[----:B------:R-:W-:-:S03]  /*1cc50*/  ULDC.64 UR4, c[0x0][0x2d0] ;  /* 0x0000b40000047ab9 */ /* 0x000fc60000000a00 */
[----:B------:R-:W-:Y:S02]  /*1cc60*/  IMAD.IADD R3, R3, 0x1, R4 ;  /* 0x0000000103037824 */ /* 0x000fe400078e0204 */
[----:B------:R-:W2:Y:S08]  /*1cc70*/  @P6 LDC R6, c[0x0][0x44c] ;  /* 0x00011300ff066b82 */ /* 0x000eb00000000800 */
[----:B------:R-:W3:Y:S01]  /*1cc80*/  @P6 LDC R5, c[0x0][0x450] ;  /* 0x00011400ff056b82 */ /* 0x000ee20000000800 */
[----:B0-----:R-:W-:-:S05]  /*1cc90*/  IMAD.SHL.U32 R20, R20, 0x10, RZ ;  /* 0x0000001014147824 */ /* 0x001fca00078e00ff */
[----:B------:R-:W-:-:S05]  /*1cca0*/  LOP3.LUT R20, R21, 0x70, R20, 0xf8, !PT ;  /* 0x0000007015147812 */ /* 0x000fca00078ef814 */
[----:B------:R-:W-:Y:S01]  /*1ccb0*/  IMAD.IADD R0, R20, 0x1, R34 ;  /* 0x0000000114007824 */ /* 0x000fe200078e0222 */
[----:B------:R-:W-:-:S03]  /*1ccc0*/  LOP3.LUT R20, R8, 0x7f, RZ, 0xc0, !PT ;  /* 0x0000007f08147812 */ /* 0x000fc600078ec0ff */
[----:B--2---:R-:W-:Y:S01]  /*1ccd0*/  @P6 IMAD.HI.U32 R6, R0, R6, RZ ;  /* 0x0000000600066227 */ /* 0x004fe200078e00ff */
[----:B------:R-:W-:-:S03]  /*1cce0*/  SHF.R.U32.HI R8, RZ, 0x3, R20 ;  /* 0x00000003ff087819 */ /* 0x000fc60000011614 */
[----:B------:R-:W-:Y:S01]  /*1ccf0*/  IMAD.MOV.U32 R4, RZ, RZ, R0 ;  /* 0x000000ffff047224 */ /* 0x000fe200078e0000 */
[----:B---3--:R-:W-:Y:S02]  /*1cd00*/  @P6 SHF.R.U32.HI R4, RZ, R5, R6 ;  /* 0x00000005ff046219 */ /* 0x008fe40000011606 */
        /* <DEDUP_REMOVED lines=19> */
[----:B------:R-:W-:-:S03]  /*1ce40*/  UMOV UR5, 0xffffffff ;  /* 0xffffffff00057882 */ /* 0x000fc60000000000 */
[----:B------:R-:W-:Y:S07]  /*1ce50*/  BRA.DIV UR5, `(.L_x_11758) ;  /* 0x0000003a056c7947 */ /* 0x000fee000b800000 */
[----:B------:R-:W0:Y:S01]  /*1ce60*/  SHFL.IDX PT, R3, R0, RZ, 0x181f ;  /* 0x00181fff00037589 */ /* 0x000e2200000e0000 */
[----:B------:R-:W-:Y:S02]  /*1ce70*/  IMAD R36, R36, R6, RZ ;  /* 0x0000000624247224 */ /* 0x000fe400078e02ff */
        /* <DEDUP_REMOVED lines=72> */
.L_x_11847:
[----:B------:R-:W-:-:S05]  /*1d300*/  VIADD R34, R34, 0x70 ;  /* 0x0000007022227836 */ /* 0x000fca0000000000 */
[----:B------:R-:W-:-:S13]  /*1d310*/  ISETP.GE.AND P0, PT, R34, R36, PT ;  /* 0x000000242200720c */ /* 0x000fda0003f06270 */
        /* <DEDUP_REMOVED lines=8> */
.L_x_11759:
        /* <DEDUP_REMOVED lines=18> */
.L_x_11848:
[----:B------:R-:W-:Y:S05]  /*1d4c0*/  BSYNC B0 ;  /* 0x0000000000007941 */ /* 0x000fea0003800000 */
.L_x_11760:
[----:B------:R-:W-:-:S13]  /*1d4d0*/  LOP3.LUT P0, RZ, R23, 0x40, RZ, 0xc0, !PT ;  /* 0x0000004017ff7812 */ /* 0x000fda000780c0ff */
[----:B------:R-:W-:Y:S05]  /*1d4e0*/  @!P0 BRA `(.L_x_11762) ;  /* 0x0000000000048947 */ /* 0x000fea0003800000 */
[----:B------:R-:W-:Y:S01]  /*1d4f0*/  BPT.TRAP 0x1 ;  /* 0x000000040000795c */ /* 0x000fe20000300000 */
.L_x_11762:
[----:B------:R-:W-:Y:S01]  /*1d500*/  SHF.L.U32 R0, R25, 0x1f, RZ ;  /* 0x0000001f19007819 */ /* 0x000fe200000006ff */
[----:B------:R-:W-:Y:S03]  /*1d510*/  BSSY B0, `(.L_x_11763) ;  /* 0x0000003000007945 */ /* 0x000fe60003800000 */
[----:B------:R-:W2:Y:S02]  /*1d520*/  SYNCS.PHASECHK.TRANS64.TRYWAIT P0, [R17+URZ+0x22860], R0 ;  /* 0x02286000110075a7 */ /* 0x000ea4000800017f */
[----:B--2---:R-:W-:Y:S05]  /*1d530*/  @!P0 BRA `(.L_x_11764) ;  /* 0x0000003c006c8947 */ /* 0x004fea0003800000 */
.L_x_11849:
[----:B------:R-:W-:Y:S05]  /*1d540*/  BSYNC B0 ;  /* 0x0000000000007941 */ /* 0x000fea0003800000 */
.L_x_11763:
        /* <DEDUP_REMOVED lines=11> */
[----:B------:R-:W-:Y:S01]  /*1d600*/  IMAD R5, R35, UR5, R0 ;  /* 0x0000000523057c24 */ /* 0x000fe2000f8e0200 */
[----:B------:R-:W-:Y:S02]  /*1d610*/  ULDC.64 UR4, c[0x0][0x338] ;  /* 0x0000ce0000047ab9 */ /* 0x000fe40000000a00 */
[----:B---3--:R-:W-:Y:S02]  /*1d620*/  IMAD R0, R6, UR4, RZ ;  /* 0x0000000406007c24 */ /* 0x008fe4000f8e02ff */
[----:B------:R-:W-:Y:S02]  /*1d630*/  IMAD.IADD R3, R3, 0x1, R5 ;  /* 0x0000000103037824 */ /* 0x000fe400078e0205 */
[C---:B------:R-:W-:Y:S01]  /*1d640*/  IMAD R5, R33.reuse, UR5, R0 ;  /* 0x0000000521057c24 */ /* 0x040fe2000f8e0200 */
[----:B------:R-:W-:Y:S01]  /*1d650*/  SEL R0, RZ, 0x2, P3 ;  /* 0x00000002ff007807 */ /* 0x000fe20001800000 */
        /* <DEDUP_REMOVED lines=19> */
[----:B------:R-:W2:Y:S01]  /*1d790*/  SHFL.IDX PT, R14, R5, RZ, 0x181f ;  /* 0x00181fff050e7589 */ /* 0x000ea200000e0000 */
[----:B------:R-:W-:-:S03]  /*1d7a0*/  LOP3.LUT P1, RZ, R7, 0x4, RZ, 0xc0, !PT ;  /* 0x0000000407ff7812 */ /* 0x000fc6000782c0ff */
[----:B------:R-:W3:Y:S01]  /*1d7b0*/  SHFL.IDX PT, R3, R6, RZ, 0x181f ;  /* 0x00181fff06037589 */ /* 0x000ee200000e0000 */
        /* <DEDUP_REMOVED lines=43> */
[C---:B------:R-:W-:Y:S01]  /*1da70*/  ISETP.LT.OR P3, PT, R32.reuse, 0x31, P4 ;  /* 0x000000312000780c */ /* 0x040fe20002761670 */
[----:B------:R-:W0:Y:S04]  /*1da80*/  SHFL.IDX PT, R3, R6, 0x4, 0x181f ;  /* 0x00981f0006037f89 */ /* 0x000e2800000e0000 */
[----:B------:R-:W2:Y:S08]  /*1da90*/  SHFL.IDX PT, R6, R6, 0x5, 0x181f ;  /* 0x00b81f0006067f89 */ /* 0x000eb000000e0000 */
        /* <DEDUP_REMOVED lines=8> */
[----:B------:R3:W4:Y:S02]  /*1db20*/  SHFL.IDX PT, R14, R5, 0x5, 0x181f ;  /* 0x00b81f00050e7f89 */ /* 0x00072400000e0000 */
        /* <DEDUP_REMOVED lines=9> */
.L_x_11863:
[----:B0--3--:R-:W-:Y:S02]  /*1dbc0*/  IADD3 R2, P3, R14, R0, RZ ;  /* 0x000000000e027210 */ /* 0x009fe40007f7e0ff */
        /* <DEDUP_REMOVED lines=14> */
.L_x_11766:
        /* <DEDUP_REMOVED lines=10> */
.L_x_11767:
[----:B0-----:R-:W2:Y:S01]  /*1dd50*/  LDL.LU R2, [R1+0x418] ;  /* 0x0004180001027983 */ /* 0x001ea20000300800 */
[----:B------:R0:W-:Y:S01]  /*1dd60*/  SYNCS.ARRIVE.TRANS64.A1T0 RZ, [R17+URZ+0x22850], RZ ;  /* 0x022850ff11ff79a7 */ /* 0x0001e2000810003f */
[----:B------:R-:W-:Y:S01]  /*1dd70*/  BSSY B0, `(.L_x_11768) ;  /* 0x00000dd000007945 */ /* 0x000fe20003800000 */
[----:B--2---:R-:W-:-:S05]  /*1dd80*/  VIADD R10, R2, 0xfffffffe ;  /* 0xfffffffe020a7836 */ /* 0x004fca0000000000 */
[----:B------:R-:W-:-:S13]  /*1dd90*/  ISETP.GE.AND P0, PT, R10, R31, PT ;  /* 0x0000001f0a00720c */ /* 0x000fda0003f06270 */
[----:B0-----:R-:W-:Y:S05]  /*1dda0*/  @!P0 BRA `(.L_x_11769) ;  /* 0x0000000c00648947 */ /* 0x001fea0003800000 */
.L_x_11782:
        /* <DEDUP_REMOVED lines=12> */
[----:B--2---:R-:W2:Y:S01]  /*1de70*/  @!P2 LDC.64 R4, c[0x0][0x428] ;  /* 0x00010a00ff04ab82 */ /* 0x004ea20000000a00 */
[----:B0-----:R-:W-:-:S13]  /*1de80*/  ISETP.NE.AND P0, PT, R3, 0x1, PT ;  /* 0x000000010300780c */ /* 0x001fda0003f05270 */
[----:B------:R-:W0:Y:S08]  /*1de90*/  @P0 LDC R3, c[0x0][0x434] ;  /* 0x00010d00ff030b82 */ /* 0x000e300000000800 */
[----:B---3--:R-:W3:Y:S01]  /*1dea0*/  @P0 LDC R7, c[0x0][0x438] ;  /* 0x00010e00ff070b82 */ /* 0x008ee20000000800 */
[----:B0-----:R-:W-:-:S05]  /*1deb0*/  @P0 IMAD.HI.U32 R2, R8, R3, RZ ;  /* 0x0000000308020227 */ /* 0x001fca00078e00ff */
[----:B---3--:R-:W-:Y:S01]  /*1dec0*/  @P0 SHF.R.U32.HI R9, RZ, R7, R2 ;  /* 0x00000007ff090219 */ /* 0x008fe20000011602 */
[----:B--2---:R-:W-:Y:S01]  /*1ded0*/  @!P2 IMAD R2, R30, R4, RZ ;  /* 0x000000041e02a224 */ /* 0x004fe200078e02ff */
[----:B----4-:R-:W0:Y:S02]  /*1dee0*/  @!P2 LDC.64 R6, c[0x0][0x418] ;  /* 0x00010600ff06ab82 */ /* 0x010e240000000a00 */
        /* <DEDUP_REMOVED lines=16> */
[----:B------:R-:W-:Y:S01]  /*1dff0*/  LOP3.LUT R25, R25, R2, RZ, 0x3c, !PT ;  /* 0x0000000219197212 */ /* 0x000fe200078e3cff */
[----:B------:R-:W-:-:S02]  /*1e000*/  IMAD.MOV.U32 R2, RZ, RZ, R10 ;  /* 0x000000ffff027224 */ /* 0x000fc400078e000a */
[----:B------:R-:W-:-:S03]  /*1e010*/  VIADD R10, R10, 0xffffffff ;  /* 0xffffffff0a0a7836 */ /* 0x000fc60000000000 */
[----:B------:R-:W-:Y:S01]  /*1e020*/  ISETP.GT.AND P2, PT, R2, R31, PT ;  /* 0x0000001f0200720c */ /* 0x000fe20003f44270 */
[----:B0-----:R-:W-:-:S12]  /*1e030*/  @!P1 BRA `(.L_x_11770) ;  /* 0x0000000000049947 */ /* 0x001fd80003800000 */
[----:B------:R-:W-:Y:S01]  /*1e040*/  BPT.TRAP 0x1 ;  /* 0x000000040000795c */ /* 0x000fe20000300000 */
.L_x_11770:
[----:B------:R-:W-:Y:S01]  /*1e050*/  IMAD R6, R24, 0x8, R22 ;  /* 0x0000000818067824 */ /* 0x000fe200078e0216 */
[----:B------:R-:W-:Y:S01]  /*1e060*/  SHF.L.U32 R21, R25, 0x1f, RZ ;  /* 0x0000001f19157819 */ /* 0x000fe200000006ff */
[----:B------:R-:W-:Y:S01]  /*1e070*/  BSSY B1, `(.L_x_11771) ;  /* 0x0000004000017945 */ /* 0x000fe20003800000 */
[----:B-1----:R-:W-:Y:S02]  /*1e080*/  SHF.R.S32.HI R17, RZ, 0x1f, R5 ;  /* 0x0000001fff117819 */ /* 0x002fe40000011405 */
[----:B------:R-:W0:Y:S02]  /*1e090*/  SYNCS.PHASECHK.TRANS64.TRYWAIT P0, [R6+URZ+0x22840], R21 ;  /* 0x02284015060075a7 */ /* 0x000e24000800017f */
[----:B0-----:R-:W-:Y:S05]  /*1e0a0*/  @!P0 BRA `(.L_x_11772) ;  /* 0x0000003800e48947 */ /* 0x001fea0003800000 */
.L_x_11864:
[----:B------:R-:W-:Y:S05]  /*1e0b0*/  BSYNC B1 ;  /* 0x0000000000017941 */ /* 0x000fea0003800000 */
.L_x_11771:
        /* <DEDUP_REMOVED lines=52> */
.L_x_11878:
        /* <DEDUP_REMOVED lines=8> */
.L_x_11774:
        /* <DEDUP_REMOVED lines=10> */
.L_x_11775:
[----:B------:R3:W-:Y:S01]  /*1e520*/  SYNCS.ARRIVE.TRANS64.A1T0 RZ, [R6+URZ+0x22830], RZ ;  /* 0x022830ff06ff79a7 */ /* 0x0007e2000810003f */
[----:B------:R-:W-:Y:S05]  /*1e530*/  @!P3 BRA `(.L_x_11776) ;  /* 0x000000000004b947 */ /* 0x000fea0003800000 */
[----:B------:R-:W-:Y:S01]  /*1e540*/  BPT.TRAP 0x1 ;  /* 0x000000040000795c */ /* 0x000fe20000300000 */
.L_x_11776:
[----:B------:R-:W4:Y:S01]  /*1e550*/  SYNCS.PHASECHK.TRANS64.TRYWAIT P0, [R6+URZ+0x22860], R21 ;  /* 0x02286015060075a7 */ /* 0x000f22000800017f */
[----:B------:R-:W-:Y:S04]  /*1e560*/  BSSY B1, `(.L_x_11777) ;  /* 0x0000002000017945 */ /* 0x000fe80003800000 */
[----:B----4-:R-:W-:Y:S05]  /*1e570*/  @!P0 BRA `(.L_x_11778) ;  /* 0x0000003c00688947 */ /* 0x010fea0003800000 */
.L_x_11879:
[----:B------:R-:W-:Y:S05]  /*1e580*/  BSYNC B1 ;  /* 0x0000000000017941 */ /* 0x000fea0003800000 */
.L_x_11777:
[----:B------:R-:W-:Y:S01]  /*1e590*/  ULDC.64 UR4, c[0x0][0x328] ;  /* 0x0000ca0000047ab9 */ /* 0x000fe20000000a00 */
[----:B------:R-:W-:Y:S01]  /*1e5a0*/  LOP3.LUT P5, RZ, R23, 0x1, RZ, 0xc0, !PT ;  /* 0x0000000117ff7812 */ /* 0x000fe200078ac0ff */
[----:B--2---:R-:W-:Y:S01]  /*1e5b0*/  IMAD R2, R17, UR4, RZ ;  /* 0x0000000411027c24 */ /* 0x004fe2000f8e02ff */
[C---:B------:R-:W-:Y:S01]  /*1e5c0*/  LOP3.LUT P4, RZ, R23.reuse, 0x10, RZ, 0xc0, !PT ;  /* 0x0000001017ff7812 */ /* 0x040fe2000788c0ff */
[----:B------:R-:W-:Y:S01]  /*1e5d0*/  IMAD R8, R24, 0x6000, R28 ;  /* 0x0000600018087824 */ /* 0x000fe200078e021c */
[----:B------:R-:W-:Y:S01]  /*1e5e0*/  LOP3.LUT P3, RZ, R23, 0x8, RZ, 0xc0, !PT ;  /* 0x0000000817ff7812 */ /* 0x000fe2000786c0ff */
[----:B-1----:R-:W-:Y:S01]  /*1e5f0*/  IMAD R7, R5, UR5, R2 ;  /* 0x0000000505077c24 */ /* 0x002fe2000f8e0202 */
[----:B------:R-:W-:Y:S01]  /*1e600*/  LOP3.LUT P1, RZ, R23, 0x4, RZ, 0xc0, !PT ;  /* 0x0000000417ff7812 */ /* 0x000fe2000782c0ff */
        /* <DEDUP_REMOVED lines=17> */
[----:B------:R-:W1:Y:S01]  /*1e720*/  SHFL.IDX PT, R14, R7, RZ, 0x181f ;  /* 0x00181fff070e7589 */ /* 0x000e6200000e0000 */
[----:B------:R-:W-:-:S03]  /*1e730*/  IMAD R8, R8, 0x2, R22 ;  /* 0x0000000208087824 */ /* 0x000fc600078e0216 */
[----:B------:R-:W2:Y:S04]  /*1e740*/  SHFL.IDX PT, R3, R9, RZ, 0x181f ;  /* 0x00181fff09037589 */ /* 0x000ea800000e0000 */
[----:B------:R-:W-:Y:S04]  /*1e750*/  SHFL.IDX PT, R5, R9, 0x1, 0x181f ;  /* 0x00381f0009057f89 */ /* 0x000fe800000e0000 */
[----:B------:R-:W-:Y:S01]  /*1e760*/  SHFL.IDX PT, R17, R9, 0x2, 0x181f ;  /* 0x00581f0009117f89 */ /* 0x000fe200000e0000 */
[----:B-1----:R-:W-:-:S03]  /*1e770*/  IADD3 R2, P0, R14, R0, RZ ;  /* 0x000000000e027210 */ /* 0x002fc60007f1e0ff */
[----:B------:R-:W1:Y:S02]  /*1e780*/  SHFL.IDX PT, R14, R7, 0x1, 0x181f ;  /* 0x00381f00070e7f89 */ /* 0x000e6400000e0000 */
[----:B--2---:R-:W-:-:S05]  /*1e790*/  IMAD.X R3, RZ, RZ, R3, P0 ;  /* 0x000000ffff037224 */ /* 0x004fca00000e0603 */
[----:B------:R-:W-:Y:S04]  /*1e7a0*/  LDGSTS.E.BYPASS.LTC128B.128 [R8+0x400], desc[UR36][R2.64], !P5 ;  /* 0x0040000002087fae */ /* 0x000fe8000e901d64 */
[----:B------:R-:W-:Y:S04]  /*1e7b0*/  LDGSTS.E.BYPASS.LTC128B.128 [R8+0x3400], desc[UR36][R2.64+0x80], !P4 ;  /* 0x0340008002087fae */ /* 0x000fe8000e101d64 */
[----:B------:R-:W-:Y:S04]  /*1e7c0*/  LDGSTS.E.BYPASS.LTC128B.128 [R8+0x6400], desc[UR36][R2.64+0x100], !P3 ;  /* 0x0640010002087fae */ /* 0x000fe8000d901d64 */
[----:B------:R2:W-:Y:S01]  /*1e7d0*/  LDGSTS.E.BYPASS.LTC128B.128 [R8+0x9400], desc[UR36][R2.64+0x180], !P1 ;  /* 0x0940018002087fae */ /* 0x0005e2000c901d64 */
[----:B-1----:R-:W-:-:S03]  /*1e7e0*/  IADD3 R4, P0, R14, R0, RZ ;  /* 0x000000000e047210 */ /* 0x002fc60007f1e0ff */
[----:B------:R-:W2:Y:S02]  /*1e7f0*/  SHFL.IDX PT, R14, R7, 0x2, 0x181f ;  /* 0x00581f00070e7f89 */ /* 0x000ea400000e0000 */
[----:B------:R-:W-:-:S05]  /*1e800*/  IMAD.X R5, RZ, RZ, R5, P0 ;  /* 0x000000ffff057224 */ /* 0x000fca00000e0605 */
[----:B------:R-:W-:Y:S04]  /*1e810*/  LDGSTS.E.BYPASS.LTC128B.128 [R8+0xc00], desc[UR36][R4.64], !P5 ;  /* 0x00c0000004087fae */ /* 0x000fe8000e901d64 */
[----:B------:R-:W-:Y:S04]  /*1e820*/  LDGSTS.E.BYPASS.LTC128B.128 [R8+0x3c00], desc[UR36][R4.64+0x80], !P4 ;  /* 0x03c0008004087fae */ /* 0x000fe8000e101d64 */
[----:B------:R-:W-:Y:S04]  /*1e830*/  LDGSTS.E.BYPASS.LTC128B.128 [R8+0x6c00], desc[UR36][R4.64+0x100], !P3 ;  /* 0x06c0010004087fae */ /* 0x000fe8000d901d64 */
[----:B------:R1:W-:Y:S01]  /*1e840*/  LDGSTS.E.BYPASS.LTC128B.128 [R8+0x9c00], desc[UR36][R4.64+0x180], !P1 ;  /* 0x09c0018004087fae */ /* 0x0003e2000c901d64 */
[----:B--2---:R-:W-:-:S03]  /*1e850*/  IADD3 R2, P0, R14, R0, RZ ;  /* 0x000000000e027210 */ /* 0x004fc60007f1e0ff */
[----:B------:R-:W2:Y:S02]  /*1e860*/  SHFL.IDX PT, R14, R7, 0x3, 0x181f ;  /* 0x00781f00070e7f89 */ /* 0x000ea400000e0000 */
[----:B------:R-:W-:Y:S02]  /*1e870*/  IMAD.X R3, RZ, RZ, R17, P0 ;  /* 0x000000ffff037224 */ /* 0x000fe400000e0611 */
[----:B------:R-:W-:Y:S04]  /*1e880*/  SHFL.IDX PT, R17, R9, 0x4, 0x181f ;  /* 0x00981f0009117f89 */ /* 0x000fe800000e0000 */
[----:B-1----:R-:W1:Y:S04]  /*1e890*/  SHFL.IDX PT, R5, R9, 0x3, 0x181f ;  /* 0x00781f0009057f89 */ /* 0x002e6800000e0000 */
[----:B------:R-:W-:Y:S04]  /*1e8a0*/  LDGSTS.E.BYPASS.LTC128B.128 [R8+0x1400], desc[UR36][R2.64], !P5 ;  /* 0x0140000002087fae */ /* 0x000fe8000e901d64 */
[----:B------:R-:W-:Y:S04]  /*1e8b0*/  LDGSTS.E.BYPASS.LTC128B.128 [R8+0x4400], desc[UR36][R2.64+0x80], !P4 ;  /* 0x0440008002087fae */ /* 0x000fe8000e101d64 */
[----:B------:R-:W-:Y:S01]  /*1e8c0*/  LDGSTS.E.BYPASS.LTC128B.128 [R8+0x7400], desc[UR36][R2.64+0x100], !P3 ;  /* 0x0740010002087fae */ /* 0x000fe2000d901d64 */
[----:B--2---:R-:W-:-:S03]  /*1e8d0*/  IADD3 R4, P0, R14, R0, RZ ;  /* 0x000000000e047210 */ /* 0x004fc60007f1e0ff */
[----:B------:R2:W-:Y:S04]  /*1e8e0*/  LDGSTS.E.BYPASS.LTC128B.128 [R8+0xa400], desc[UR36][R2.64+0x180], !P1 ;  /* 0x0a40018002087fae */ /* 0x0005e8000c901d64 */
[----:B------:R-:W2:Y:S01]  /*1e8f0*/  SHFL.IDX PT, R14, R7, 0x4, 0x181f ;  /* 0x00981f00070e7f89 */ /* 0x000ea200000e0000 */
[----:B-1----:R-:W-:-:S03]  /*1e900*/  IMAD.X R5, RZ, RZ, R5, P0 ;  /* 0x000000ffff057224 */ /* 0x002fc600000e0605 */
[----:B------:R-:W1:Y:S04]  /*1e910*/  SHFL.IDX PT, R9, R9, 0x5, 0x181f ;  /* 0x00b81f0009097f89 */ /* 0x000e6800000e0000 */
[----:B------:R0:W-:Y:S04]  /*1e920*/  LDGSTS.E.BYPASS.LTC128B.128 [R8+0x1c00], desc[UR36][R4.64], !P5 ;  /* 0x01c0000004087fae */ /* 0x0001e8000e901d64 */
[----:B------:R0:W-:Y:S04]  /*1e930*/  LDGSTS.E.BYPASS.LTC128B.128 [R8+0x4c00], desc[UR36][R4.64+0x80], !P4 ;  /* 0x04c0008004087fae */ /* 0x0001e8000e101d64 */
[----:B------:R0:W-:Y:S04]  /*1e940*/  LDGSTS.E.BYPASS.LTC128B.128 [R8+0x7c00], desc[UR36][R4.64+0x100], !P3 ;  /* 0x07c0010004087fae */ /* 0x0001e8000d901d64 */
[----:B------:R0:W-:Y:S01]  /*1e950*/  LDGSTS.E.BYPASS.LTC128B.128 [R8+0xac00], desc[UR36][R4.64+0x180], !P1 ;  /* 0x0ac0018004087fae */ /* 0x0001e2000c901d64 */
[----:B--2---:R-:W-:-:S03]  /*1e960*/  IADD3 R2, P0, R14, R0, RZ ;  /* 0x000000000e027210 */ /* 0x004fc60007f1e0ff */
[----:B------:R0:W2:Y:S02]  /*1e970*/  SHFL.IDX PT, R14, R7, 0x5, 0x181f ;  /* 0x00b81f00070e7f89 */ /* 0x0000a400000e0000 */
[----:B------:R-:W-:-:S05]  /*1e980*/  IMAD.X R3, RZ, RZ, R17, P0 ;  /* 0x000000ffff037224 */ /* 0x000fca00000e0611 */
[----:B------:R0:W-:Y:S04]  /*1e990*/  LDGSTS.E.BYPASS.LTC128B.128 [R8+0x2400], desc[UR36][R2.64], !P5 ;  /* 0x0240000002087fae */ /* 0x0001e8000e901d64 */
[----:B------:R0:W-:Y:S04]  /*1e9a0*/  LDGSTS.E.BYPASS.LTC128B.128 [R8+0x5400], desc[UR36][R2.64+0x80], !P4 ;  /* 0x0540008002087fae */ /* 0x0001e8000e101d64 */
[----:B------:R0:W-:Y:S04]  /*1e9b0*/  LDGSTS.E.BYPASS.LTC128B.128 [R8+0x8400], desc[UR36][R2.64+0x100], !P3 ;  /* 0x0840010002087fae */ /* 0x0001e8000d901d64 */
[----:B-1----:R0:W-:Y:S02]  /*1e9c0*/  LDGSTS.E.BYPASS.LTC128B.128 [R8+0xb400], desc[UR36][R2.64+0x180], !P1 ;  /* 0x0b40018002087fae */ /* 0x0021e4000c901d64 */
.L_x_11893:
[----:B0-2---:R-:W-:-:S05]  /*1e9d0*/  IADD3 R2, P0, R14, R0, RZ ;  /* 0x000000000e027210 */ /* 0x005fca0007f1e0ff */
        /* <DEDUP_REMOVED lines=10> */
.L_x_11780:
        /* <DEDUP_REMOVED lines=10> */
.L_x_11781:
[----:B------:R2:W-:Y:S01]  /*1eb20*/  SYNCS.ARRIVE.TRANS64.A1T0 RZ, [R6+URZ+0x22850], RZ ;  /* 0x022850ff06ff79a7 */ /* 0x0005e2000810003f */
[----:B------:R-:W-:Y:S05]  /*1eb30*/  @P2 BRA `(.L_x_11782) ;  /* 0xfffffff0009c2947 */ /* 0x000fea000383ffff */
.L_x_11769:
[----:B------:R-:W-:Y:S05]  /*1eb40*/  BSYNC B0 ;  /* 0x0000000000007941 */ /* 0x000fea0003800000 */
.L_x_11768:
        /* <DEDUP_REMOVED lines=10> */
[----:B------:R-:W5:Y:S01]  /*1ebf0*/  LDC.64 R2, c[0x0][0xc60] ;  /* 0x00031800ff027b82 */ /* 0x000f620000000a00 */
[----:B------:R-:W0:Y:S02]  /*1ec00*/  FLO.U32 R4, UR4 ;  /* 0x0000000400047d00 */ /* 0x000e2400080e0000 */
[----:B0-----:R-:W-:-:S06]  /*1ec10*/  ISETP.EQ.U32.AND P1, PT, R4, R5, PT ;  /* 0x000000050400720c */ /* 0x001fcc0003f22070 */
[----:B------:R-:W5:Y:S07]  /*1ec20*/  POPC R5, UR4 ;  /* 0x0000000400057d09 */ /* 0x000f6e0008000000 */
[----:B-----5:R-:W5:Y:S01]  /*1ec30*/  @P1 ATOMG.E.ADD.STRONG.GPU PT, R3, desc[UR36][R2.64], R5 ;  /* 0x00000005020319a8 */ /* 0x020f6200081ee1e4 */
[----:B--234-:R-:W0:Y:S02]  /*1ec40*/  S2R R6, SR_LTMASK ;  /* 0x0000000000067919 */ /* 0x01ce240000003900 */
[----:B0-----:R-:W-:-:S04]  /*1ec50*/  LOP3.LUT R6, R6, UR4, RZ, 0xc0, !PT ;  /* 0x0000000406067c12 */ /* 0x001fc8000f8ec0ff */
[----:B------:R-:W0:Y:S01]  /*1ec60*/  POPC R7, R6 ;  /* 0x0000000600077309 */ /* 0x000e220000000000 */
[----:B-----5:R-:W0:Y:S02]  /*1ec70*/  SHFL.IDX PT, R4, R3, R4, 0x1f ;  /* 0x00001f0403047589 */ /* 0x020e2400000e0000 */
[----:B0-----:R-:W-:-:S07]  /*1ec80*/  IADD3 R16, R4, UR39, R7 ;  /* 0x0000002704107c10 */ /* 0x001fce000fffe007 */
.L_x_11784:
[----:B------:R-:W-:Y:S05]  /*1ec90*/  BSYNC B0 ;  /* 0x0000000000007941 */ /* 0x000fea0003800000 */
.L_x_11783:
[----:B------:R-:W-:Y:S02]  /*1eca0*/  SEL R24, R24, RZ, P0 ;  /* 0x000000ff18187207 */ /* 0x000fe40000000000 */
[----:B------:R-:W-:-:S07]  /*1ecb0*/  LOP3.LUT R25, R25, R0, RZ, 0x3c, !PT ;  /* 0x0000000019197212 */ /* 0x000fce00078e3cff */
.L_x_11743:
[----:B------:R-:W-:Y:S05]  /*1ecc0*/  BSYNC B7 ;  /* 0x0000000000077941 */ /* 0x000fea0003800000 */
.L_x_11741:
[----:B------:R-:W-:-:S13]  /*1ecd0*/  LOP3.LUT P0, RZ, R23, 0x400, RZ, 0xc0, !PT ;  /* 0x0000040017ff7812 */ /* 0x000fda000780c0ff */
[----:B------:R-:W-:Y:S05]  /*1ece0*/  @!P0 BRA `(.L_x_11785) ;  /* 0x0000000000248947 */ /* 0x000fea0003800000 */
[----:B------:R-:W-:Y:S05]  /*1ecf0*/  WARPSYNC.ALL ;  /* 0x0000000000007948 */ /* 0x000fea0003800000 */
[----:B------:R-:W5:Y:S08]  /*1ed00*/  S2UR UR5, SR_CgaCtaId ;  /* 0x00000000000579c3 */ /* 0x000f700000008800 */
[----:B------:R-:W-:Y:S06]  /*1ed10*/  BAR.SYNC.DEFER_BLOCKING 0x5, 0x180 ;  /* 0x0146000000007b1d */ /* 0x000fec0000010000 */
[----:B------:R-:W-:-:S02]  /*1ed20*/  UMOV UR4, 0x400 ;  /* 0x0000040000047882 */ /* 0x000fc40000000000 */
[----:B-----5:R-:W-:-:S06]  /*1ed30*/  ULEA UR4, UR5, UR4, 0x18 ;  /* 0x0000000405047291 */ /* 0x020fcc000f8ec03f */
[----:B------:R-:W-:-:S05]  /*1ed40*/  IMAD.U32 R22, RZ, RZ, UR4 ;  /* 0x00000004ff167e24 */ /* 0x000fca000f8e00ff */
[----:B-1----:R1:W0:Y:S01]  /*1ed50*/  LDS.128 R16, [R22+0x228d0] ;  /* 0x0228d00016107984 */ /* 0x0022220000000c00 */
[----:B------:R-:W-:Y:S06]  /*1ed60*/  BAR.ARV 0x4, 0x180 ;  /* 0x0106000000007b1d */ /* 0x000fec0000002000 */
[----:B------:R-:W-:Y:S05]  /*1ed70*/  BRA `(.L_x_11786) ;  /* 0x0000000800cc7947 */ /* 0x000fea0003800000 */
.L_x_11785:
[----:B------:R-:W5:Y:S01]  /*1ed80*/  S2R R0, SR_TID.X ;  /* 0x0000000000007919 */ /* 0x000f620000002100 */
[----:B------:R-:W-:Y:S01]  /*1ed90*/  UMOV UR4, 0xffffffff ;  /* 0xffffffff00047882 */ /* 0x000fe20000000000 */
[----:B-----5:R-:W-:-:S04]  /*1eda0*/  LOP3.LUT R8, R0, 0x1f, RZ, 0xc0, !PT ;  /* 0x0000001f00087812 */ /* 0x020fc800078ec0ff */
[----:B------:R-:W-:Y:S01]  /*1edb0*/  ISETP.NE.AND P0, PT, R8, 0x1f, PT ;  /* 0x0000001f0800780c */ /* 0x000fe20003f05270 */
[----:B------:R-:W-:-:S12]  /*1edc0*/  BRA.DIV UR4, `(.L_x_11787) ;  /* 0x0000003e04307947 */ /* 0x000fd8000b800000 */
[----:B------:R-:W-:Y:S01]  /*1edd0*/  IMAD.IADD R5, R19, 0x1, R8 ;  /* 0x0000000113057824 */ /* 0x000fe200078e0208 */
[----:B------:R-:W-:-:S04]  /*1ede0*/  ULDC UR4, c[0x0][0xc3c] ;  /* 0x00030f0000047ab9 */ /* 0x000fc80000000800 */
[----:B------:R-:W-:-:S13]  /*1edf0*/  ISETP.GE.OR P1, PT, R5, UR4, !P0 ;  /* 0x0000000405007c0c */ /* 0x000fda000c726670 */
[----:B------:R-:W5:Y:S02]  /*1ee00*/  @!P1 LDC.64 R2, c[0x0][0xc80] ;  /* 0x00032000ff029b82 */ /* 0x000f640000000a00 */
[----:B-----5:R-:W-:-:S06]  /*1ee10*/  @!P1 IMAD.WIDE R2, R5, 0x4, R2 ;  /* 0x0000000405029825 */ /* 0x020fcc00078e0202 */
[----:B------:R-:W5:Y:S01]  /*1ee20*/  @!P1 LDG.E R2, desc[UR36][R2.64] ;  /* 0x0000002402029981 */ /* 0x000f62000c1e1900 */
[----:B------:R-:W-:Y:S01]  /*1ee30*/  IMAD.MOV.U32 R5, RZ, RZ, RZ ;  /* 0x000000ffff057224 */ /* 0x000fe200078e00ff */
[C---:B------:R-:W-:Y:S02]  /*1ee40*/  ISETP.GE.U32.AND P2, PT, R8.reuse, 0x2, PT ;  /* 0x000000020800780c */ /* 0x040fe40003f46070 */
[C---:B------:R-:W-:Y:S01]  /*1ee50*/  ISETP.GE.U32.AND P3, PT, R8.reuse, 0x4, PT ;  /* 0x000000040800780c */ /* 0x040fe20003f66070 */
[----:B------:R-:W-:Y:S01]  /*1ee60*/  SHFL.IDX PT, R0, R16, RZ, 0x1f ;  /* 0x00001fff10007589 */ /* 0x000fe200000e0000 */
[C---:B------:R-:W-:Y:S02]  /*1ee70*/  ISETP.GE.U32.AND P4, PT, R8.reuse, 0x8, PT ;  /* 0x000000080800780c */ /* 0x040fe40003f86070 */
[C---:B------:R-:W-:Y:S01]  /*1ee80*/  ISETP.GE.U32.AND P5, PT, R8.reuse, 0x10, PT ;  /* 0x000000100800780c */ /* 0x040fe20003fa6070 */
[----:B------:R-:W-:Y:S01]  /*1ee90*/  SHFL.IDX PT, R4, R16, 0x1, 0x1f ;  /* 0x00201f0010047f89 */ /* 0x000fe200000e0000 */
[----:B-----5:R-:W-:Y:S01]  /*1eea0*/  @!P1 IMAD.MOV.U32 R5, RZ, RZ, R2 ;  /* 0x000000ffff059224 */ /* 0x020fe200078e0002 */
[----:B------:R-:W-:-:S04]  /*1eeb0*/  ISETP.NE.AND P1, PT, R8, RZ, PT ;  /* 0x000000ff0800720c */ /* 0x000fc80003f25270 */
[----:B------:R-:W2:Y:S02]  /*1eec0*/  SHFL.UP PT, R14, R5, 0x1, RZ ;  /* 0x04200000050e7989 */ /* 0x000ea400000e00ff */
[----:B--234-:R-:W-:-:S05]  /*1eed0*/  SEL R6, R14, RZ, P1 ;  /* 0x000000ff0e067207 */ /* 0x01cfca0000800000 */
        /* <DEDUP_REMOVED lines=13> */
[----:B------:R2:W3:Y:S02]  /*1efb0*/  SHFL.IDX PT, R14, R6, 0x1f, 0x1f ;  /* 0x03e01f00060e7f89 */ /* 0x0004e400000e0000 */
.L_x_11903:
[----:B------:R-:W-:Y:S02]  /*1efc0*/  ULDC UR4, c[0x0][0xc38] ;  /* 0x00030e0000047ab9 */ /* 0x000fe40000000800 */
[----:B------:R-:W-:-:S04]  /*1efd0*/  IMAD.U32 R7, RZ, RZ, UR4 ;  /* 0x00000004ff077e24 */ /* 0x000fc8000f8e00ff */
[----:B---3--:R-:W-:-:S04]  /*1efe0*/  IMAD R14, R14, R7, RZ ;  /* 0x000000070e0e7224 */ /* 0x008fc800078e02ff */
[----:B------:R-:W-:-:S05]  /*1eff0*/  IMAD.IADD R9, R4, 0x1, R14 ;  /* 0x0000000104097824 */ /* 0x000fca00078e020e */
[----:B------:R-:W-:-:S13]  /*1f000*/  ISETP.GT.AND P6, PT, R9, R0, PT ;  /* 0x000000000900720c */ /* 0x000fda0003fc4270 */
[----:B------:R-:W-:Y:S05]  /*1f010*/  @P6 BRA `(.L_x_11788) ;  /* 0x00000000009c6947 */ /* 0x000fea0003800000 */
.L_x_11793:
[----:B------:R-:W3:Y:S01]  /*1f020*/  LDC R2, c[0x0][0xc3c] ;  /* 0x00030f00ff027b82 */ /* 0x000ee20000000800 */
[----:B------:R-:W-:-:S05]  /*1f030*/  VIADD R19, R19, 0x1f ;  /* 0x0000001f13137836 */ /* 0x000fca0000000000 */
[----:B---3--:R-:W-:-:S13]  /*1f040*/  ISETP.GE.AND P6, PT, R19, R2, PT ;  /* 0x000000021300720c */ /* 0x008fda0003fc6270 */
[----:B------:R-:W-:Y:S05]  /*1f050*/  @P6 BRA `(.L_x_11789) ;  /* 0x0000000400d06947 */ /* 0x000fea0003800000 */
[----:B------:R-:W3:Y:S01]  /*1f060*/  S2R R3, SR_TID.X ;  /* 0x0000000000037919 */ /* 0x000ee20000002100 */
[----:B------:R-:W-:Y:S01]  /*1f070*/  BSSY B0, `(.L_x_11790) ;  /* 0x0000009000007945 */ /* 0x000fe20003800000 */
[----:B------:R-:W-:Y:S01]  /*1f080*/  IMAD.MOV.U32 R5, RZ, RZ, RZ ;  /* 0x000000ffff057224 */ /* 0x000fe200078e00ff */
[----:B---3--:R-:W-:-:S05]  /*1f090*/  LOP3.LUT R3, R3, 0x1f, RZ, 0xc0, !PT ;  /* 0x0000001f03037812 */ /* 0x008fca00078ec0ff */
[----:B------:R-:W-:-:S05]  /*1f0a0*/  IMAD.IADD R7, R19, 0x1, R3 ;  /* 0x0000000113077824 */ /* 0x000fca00078e0203 */
[----:B------:R-:W-:-:S13]  /*1f0b0*/  ISETP.GE.OR P6, PT, R7, R2, !P0 ;  /* 0x000000020700720c */ /* 0x000fda00047c6670 */
[----:B------:R-:W-:Y:S05]  /*1f0c0*/  @P6 BRA `(.L_x_11791) ;  /* 0x00000000000c6947 */ /* 0x000fea0003800000 */
[----:B------:R-:W3:Y:S02]  /*1f0d0*/  LDC.64 R2, c[0x0][0xc80] ;  /* 0x00032000ff027b82 */ /* 0x000ee40000000a00 */
[----:B---3--:R-:W-:-:S05]  /*1f0e0*/  IMAD.WIDE R2, R7, 0x4, R2 ;  /* 0x0000000407027825 */ /* 0x008fca00078e0202 */
[----:B------:R3:W5:Y:S02]  /*1f0f0*/  LDG.E R5, desc[UR36][R2.64] ;  /* 0x0000002402057981 */ /* 0x000764000c1e1900 */
.L_x_11791:
[----:B------:R-:W-:Y:S05]  /*1f100*/  BSYNC B0 ;  /* 0x0000000000007941 */ /* 0x000fea0003800000 */
.L_x_11790:
[----:B------:R-:W-:-:S03]  /*1f110*/  UMOV UR4, 0xffffffff ;  /* 0xffffffff00047882 */ /* 0x000fc60000000000 */
[----:B------:R-:W-:Y:S05]  /*1f120*/  BRA.DIV UR4, `(.L_x_11792) ;  /* 0x0000003e047c7947 */ /* 0x000fea000b800000 */
[----:B-----5:R-:W4:Y:S02]  /*1f130*/  SHFL.UP PT, R14, R5, 0x1, RZ ;  /* 0x04200000050e7989 */ /* 0x020f2400000e00ff */
        /* <DEDUP_REMOVED lines=13> */
[----:B--2---:R-:W-:-:S05]  /*1f210*/  IMAD.IADD R6, R4, 0x1, R7 ;  /* 0x0000000104067824 */ /* 0x004fca00078e0207 */
[----:B------:R2:W3:Y:S02]  /*1f220*/  SHFL.IDX PT, R14, R6, 0x1f, 0x1f ;  /* 0x03e01f00060e7f89 */ /* 0x0004e400000e0000 */
.L_x_11911:
[----:B------:R-:W-:Y:S02]  /*1f230*/  ULDC UR4, c[0x0][0xc38] ;  /* 0x00030e0000047ab9 */ /* 0x000fe40000000800 */
[----:B------:R-:W-:-:S04]  /*1f240*/  IMAD.U32 R7, RZ, RZ, UR4 ;  /* 0x00000004ff077e24 */ /* 0x000fc8000f8e00ff */
[----:B---3--:R-:W-:-:S04]  /*1f250*/  IMAD R14, R14, R7, RZ ;  /* 0x000000070e0e7224 */ /* 0x008fc800078e02ff */
[----:B------:R-:W-:-:S05]  /*1f260*/  IMAD.IADD R9, R14, 0x1, R9 ;  /* 0x000000010e097824 */ /* 0x000fca00078e0209 */
[----:B------:R-:W-:-:S13]  /*1f270*/  ISETP.GT.AND P6, PT, R9, R0, PT ;  /* 0x000000000900720c */ /* 0x000fda0003fc4270 */
[----:B------:R-:W-:Y:S05]  /*1f280*/  @!P6 BRA `(.L_x_11793) ;  /* 0xfffffffc0064e947 */ /* 0x000fea000383ffff */
.L_x_11788:
        /* <DEDUP_REMOVED lines=8> */
.L_x_11915:
[----:B------:R-:W-:Y:S01]  /*1f310*/  ISETP.NE.AND P0, PT, R2, RZ, PT ;  /* 0x000000ff0200720c */ /* 0x000fe20003f05270 */
[----:B------:R-:W-:-:S12]  /*1f320*/  IMAD.MOV.U32 R14, RZ, RZ, RZ ;  /* 0x000000ffff0e7224 */ /* 0x000fd800078e00ff */
[----:B------:R-:W-:Y:S05]  /*1f330*/  @!P0 BRA `(.L_x_11795) ;  /* 0x0000000000108947 */ /* 0x000fea0003800000 */
[----:B------:R-:W-:Y:S01]  /*1f340*/  UMOV UR4, 0xffffffff ;  /* 0xffffffff00047882 */ /* 0x000fe20000000000 */
[----:B------:R-:W-:Y:S02]  /*1f350*/  VIADD R12, R4, 0xffffffff ;  /* 0xffffffff040c7836 */ /* 0x000fe40000000000 */
[----:B------:R-:W-:Y:S05]  /*1f360*/  BRA.DIV UR4, `(.L_x_11796) ;  /* 0x0000003e04f07947 */ /* 0x000fea000b800000 */
[----:B------:R0:W0:Y:S02]  /*1f370*/  SHFL.IDX PT, R14, R6, R12, 0x1f ;  /* 0x00001f0c060e7589 */ /* 0x00002400000e0000 */
.L_x_11795:
[----:B------:R-:W5:Y:S01]  /*1f380*/  LDC.64 R2, c[0x0][0xc90] ;  /* 0x00032400ff027b82 */ /* 0x000f620000000a00 */
[----:B------:R-:W-:-:S04]  /*1f390*/  IMAD.IADD R19, R4, 0x1, R19 ;  /* 0x0000000104137824 */ /* 0x000fc800078e0213 */
[----:B-----5:R-:W-:-:S05]  /*1f3a0*/  IMAD.WIDE R2, R19, 0x4, R2 ;  /* 0x0000000413027825 */ /* 0x020fca00078e0202 */
[----:B0-2---:R0:W3:Y:S01]  /*1f3b0*/  LDG.E R6, desc[UR36][R2.64] ;  /* 0x0000002402067981 */ /* 0x0050e2000c1e1900 */
[----:B------:R-:W-:Y:S02]  /*1f3c0*/  IMAD R16, R14, R7, R16 ;  /* 0x000000070e107224 */ /* 0x000fe400078e0210 */
[----:B0-----:R-:W-:Y:S02]  /*1f3d0*/  IMAD.MOV.U32 R2, RZ, RZ, RZ ;  /* 0x000000ffff027224 */ /* 0x001fe400078e00ff */
[----:B---34-:R-:W-:-:S05]  /*1f3e0*/  IMAD R4, R5, R6, RZ ;  /* 0x0000000605047224 */ /* 0x018fca00078e02ff */
        /* <DEDUP_REMOVED lines=57> */
[----:B-1----:R-:W-:Y:S01]  /*1f780*/  IMAD.IADD R17, R5, 0x1, R2 ;  /* 0x0000000105117824 */ /* 0x002fe200078e0202 */
[----:B------:R-:W-:Y:S06]  /*1f790*/  BRA `(.L_x_11797) ;  /* 0x00000000001c7947 */ /* 0x000fec0003800000 */
.L_x_11789:
[----:B------:R-:W-:Y:S01]  /*1f7a0*/  UMOV UR4, URZ ;  /* 0x0000003f00047c82 */ /* 0x000fe20008000000 */
[----:B------:R-:W-:Y:S01]  /*1f7b0*/  UMOV UR5, URZ ;  /* 0x0000003f00057c82 */ /* 0x000fe20008000000 */
[----:B------:R-:W-:Y:S01]  /*1f7c0*/  ULDC UR6, c[0x0][0xc3c] ;  /* 0x00030f0000067ab9 */ /* 0x000fe20000000800 */
[----:B------:R-:W-:Y:S02]  /*1f7d0*/  IMAD.MOV.U32 R16, RZ, RZ, R0 ;  /* 0x000000ffff107224 */ /* 0x000fe400078e0000 */
[----:B-1----:R-:W-:Y:S02]  /*1f7e0*/  IMAD.U32 R17, RZ, RZ, UR4 ;  /* 0x00000004ff117e24 */ /* 0x002fe4000f8e00ff */
[----:B------:R-:W-:Y:S02]  /*1f7f0*/  IMAD.U32 R18, RZ, RZ, UR5 ;  /* 0x00000005ff127e24 */ /* 0x000fe4000f8e00ff */
[----:B------:R-:W-:-:S07]  /*1f800*/  IMAD.U32 R19, RZ, RZ, UR6 ;  /* 0x00000006ff137e24 */ /* 0x000fce000f8e00ff */
.L_x_11797:
        /* <DEDUP_REMOVED lines=10> */
.L_x_11786:
[----:B------:R-:W-:Y:S02]  /*1f8b0*/  ULDC UR4, c[0x0][0xc3c] ;  /* 0x00030f0000047ab9 */ /* 0x000fe40000000800 */
[----:B0-----:R-:W-:-:S13]  /*1f8c0*/  ISETP.GE.AND P0, PT, R19, UR4, PT ;  /* 0x0000000413007c0c */ /* 0x001fda000bf06270 */
[----:B------:R-:W-:Y:S05]  /*1f8d0*/  @!P0 BRA `(.L_x_11798) ;  /* 0xffffffb400d08947 */ /* 0x000fea000383ffff */
[----:B------:R-:W-:Y:S05]  /*1f8e0*/  BSYNC B8 ;  /* 0x0000000000087941 */ /* 0x000fea0003800000 */
.L_x_11729:
        /* <DEDUP_REMOVED lines=12> */
.L_x_11918:
[----:B------:R-:W-:Y:S05]  /*1f9b0*/  BSYNC B0 ;  /* 0x0000000000007941 */ /* 0x000fea0003800000 */
.L_x_11799:
[----:B------:R-:W-:-:S03]  /*1f9c0*/  UMOV UR4, 0xffffffff ;  /* 0xffffffff00047882 */ /* 0x000fc60000000000 */
[----:B------:R-:W-:Y:S05]  /*1f9d0*/  BRA.DIV UR4, `(.L_x_11801) ;  /* 0x0000003a048c7947 */ /* 0x000fea000b800000 */
[----:B0-----:R-:W0:Y:S02]  /*1f9e0*/  S2R R0, SR_TID.X ;  /* 0x0000000000007919 */ /* 0x001e240000002100 */
[----:B0-----:R-:W-:-:S04]  /*1f9f0*/  SHF.R.U32.HI R0, RZ, 0x5, R0 ;  /* 0x00000005ff007819 */ /* 0x001fc80000011600 */
[----:B------:R-:W-:-:S05]  /*1fa00*/  LOP3.LUT R0, R0, 0x3, RZ, 0xc0, !PT ;  /* 0x0000000300007812 */ /* 0x000fca00078ec0ff */
[----:B------:R0:W1:Y:S02]  /*1fa10*/  SHFL.IDX PT, R14, R0, RZ, 0x1f ;  /* 0x00001fff000e7589 */ /* 0x00006400000e0000 */
.L_x_11921:
[----:B-1----:R-:W-:Y:S01]  /*1fa20*/  ISETP.NE.AND P0, PT, R14, RZ, PT ;  /* 0x000000ff0e00720c */ /* 0x002fe20003f05270 */
[----:B------:R-:W-:-:S12]  /*1fa30*/  BSSY B0, `(.L_x_11802) ;  /* 0x0000026000007945 */ /* 0x000fd80003800000 */
[----:B------:R-:W-:Y:S05]  /*1fa40*/  @P0 BRA `(.L_x_11803) ;  /* 0x0000000000900947 */ /* 0x000fea0003800000 */
[----:B------:R-:W-:-:S03]  /*1fa50*/  UMOV UR4, 0xffffffff ;  /* 0xffffffff00047882 */ /* 0x000fc60000000000 */
[----:B------:R-:W-:Y:S05]  /*1fa60*/  BRA.DIV UR4, `(.L_x_11804) ;  /* 0x0000003a049c7947 */ /* 0x000fea000b800000 */
[----:B------:R-:W-:-:S13]  /*1fa70*/  ELECT P6, URZ, PT ;  /* 0x00000000003f782f */ /* 0x000fda00038c0000 */
.L_x_11924:
[----:B------:R-:W-:Y:S05]  /*1fa80*/  @!P6 BRA `(.L_x_11803) ;  /* 0x000000000080e947 */ /* 0x000fea0003800000 */
[----:B0-----:R-:W5:Y:S02]  /*1fa90*/  LDL R0, [R1+0x42c] ;  /* 0x00042c0001007983 */ /* 0x001f640000100800 */
[----:B-----5:R-:W-:-:S13]  /*1faa0*/  R2UR UR4, R0 ;  /* 0x00000000000472ca */ /* 0x020fda00000e0000 */
[----:B------:R-:W-:-:S06]  /*1fab0*/  ULOP3.LUT UR4, UR4, 0x2, URZ, 0xfc, !UPT ;  /* 0x0000000204047892 */ /* 0x000fcc000f8efc3f */
[----:B------:R-:W-:-:S05]  /*1fac0*/  IMAD.U32 R0, RZ, RZ, UR4 ;  /* 0x00000004ff007e24 */ /* 0x000fca000f8e00ff */
[----:B------:R-:W-:-:S13]  /*1fad0*/  ISETP.NE.AND P0, PT, R0, 0x3, PT ;  /* 0x000000030000780c */ /* 0x000fda0003f05270 */
[----:B------:R-:W-:Y:S05]  /*1fae0*/  @!P0 BRA `(.L_x_11805) ;  /* 0x0000000000048947 */ /* 0x000fea0003800000 */
[----:B------:R-:W-:Y:S01]  /*1faf0*/  BPT.TRAP 0x1 ;  /* 0x000000040000795c */ /* 0x000fe20000300000 */
.L_x_11805:
[C---:B------:R-:W-:Y:S01]  /*1fb00*/  IMAD R3, R24.reuse, 0x8, R5 ;  /* 0x0000000818037824 */ /* 0x040fe200078e0205 */
[----:B------:R-:W-:Y:S01]  /*1fb10*/  SHF.L.U32 R2, R25, 0x1f, RZ ;  /* 0x0000001f19027819 */ /* 0x000fe200000006ff */
[----:B------:R-:W-:-:S03]  /*1fb20*/  VIADD R24, R24, 0x1 ;  /* 0x0000000118187836 */ /* 0x000fc60000000000 */
[----:B------:R-:W0:Y:S02]  /*1fb30*/  SYNCS.PHASECHK.TRANS64.TRYWAIT P1, [R3+URZ+0x22840], R2 ;  /* 0x02284002030075a7 */ /* 0x000e24000802017f */
[----:B------:R-:W-:-:S04]  /*1fb40*/  ISETP.NE.AND P2, PT, R24, 0x2, PT ;  /* 0x000000021800780c */ /* 0x000fc80003f45270 */
[----:B------:R-:W-:Y:S01]  /*1fb50*/  SEL R0, RZ, 0x1, P2 ;  /* 0x00000001ff007807 */ /* 0x000fe20001000000 */
[----:B0-----:R-:W-:Y:S08]  /*1fb60*/  @!P1 BRA `(.L_x_11806) ;  /* 0x00000038007c9947 */ /* 0x001ff00003800000 */
.L_x_11925:
[----:B------:R-:W-:Y:S02]  /*1fb70*/  SEL R24, R24, RZ, P2 ;  /* 0x000000ff18187207 */ /* 0x000fe40001000000 */
[----:B------:R-:W-:Y:S01]  /*1fb80*/  LOP3.LUT R0, R25, R0, RZ, 0x3c, !PT ;  /* 0x0000000019007212 */ /* 0x000fe200078e3cff */
[----:B------:R-:W-:Y:S06]  /*1fb90*/  @!P0 BRA `(.L_x_11807) ;  /* 0x0000000000048947 */ /* 0x000fec0003800000 */
[----:B------:R-:W-:Y:S01]  /*1fba0*/  BPT.TRAP 0x1 ;  /* 0x000000040000795c */ /* 0x000fe20000300000 */
.L_x_11807:
[----:B------:R-:W-:Y:S01]  /*1fbb0*/  IMAD R5, R24, 0x8, R5 ;  /* 0x0000000818057824 */ /* 0x000fe200078e0205 */
[----:B------:R-:W-:-:S04]  /*1fbc0*/  SHF.L.U32 R0, R0, 0x1f, RZ ;  /* 0x0000001f00007819 */ /* 0x000fc800000006ff */
[----:B------:R-:W1:Y:S02]  /*1fbd0*/  SYNCS.PHASECHK.TRANS64.TRYWAIT P1, [R5+URZ+0x22840], R0 ;  /* 0x02284000050075a7 */ /* 0x000e64000802017f */
[----:B-1----:R-:W-:Y:S05]  /*1fbe0*/  @!P1 BRA `(.L_x_11808) ;  /* 0x0000003800709947 */ /* 0x002fea0003800000 */
.L_x_11926:
[----:B------:R-:W-:Y:S05]  /*1fbf0*/  @!P0 BRA `(.L_x_11809) ;  /* 0x0000000000048947 */ /* 0x000fea0003800000 */
[----:B------:R-:W-:Y:S01]  /*1fc00*/  BPT.TRAP 0x1 ;  /* 0x000000040000795c */ /* 0x000fe20000300000 */
.L_x_11809:
[----:B------:R-:W5:Y:S02]  /*1fc10*/  SYNCS.PHASECHK.TRANS64.TRYWAIT P1, [R3+URZ+0x22860], R2 ;  /* 0x02286002030075a7 */ /* 0x000f64000802017f */
[----:B-----5:R-:W-:Y:S05]  /*1fc20*/  @!P1 BRA `(.L_x_11810) ;  /* 0x0000003800749947 */ /* 0x020fea0003800000 */
.L_x_11927:
[----:B------:R-:W-:Y:S05]  /*1fc30*/  @!P0 BRA `(.L_x_11811) ;  /* 0x0000000000048947 */ /* 0x000fea0003800000 */
[----:B------:R-:W-:Y:S01]  /*1fc40*/  BPT.TRAP 0x1 ;  /* 0x000000040000795c */ /* 0x000fe20000300000 */
.L_x_11811:
[----:B------:R0:W0:Y:S02]  /*1fc50*/  SYNCS.PHASECHK.TRANS64.TRYWAIT P0, [R5+URZ+0x22860], R0 ;  /* 0x02286000050075a7 */ /* 0x000024000800017f */
[----:B0-----:R-:W-:Y:S05]  /*1fc60*/  @!P0 NANOSLEEP.SYNCS 0x989680 ;  /* 0x009896800000895d */ /* 0x001fea0003900000 */
[----:B------:R-:W0:Y:S02]  /*1fc70*/  @!P0 SYNCS.PHASECHK.TRANS64 P0, [R5+URZ+0x22860], R0 ;  /* 0x02286000050085a7 */ /* 0x000e24000800007f */
[----:B0-----:R-:W-:Y:S05]  /*1fc80*/  @!P0 BRA `(.L_x_11811) ;  /* 0xfffffffc00f08947 */ /* 0x001fea000383ffff */
.L_x_11803:
[----:B------:R-:W-:Y:S05]  /*1fc90*/  BSYNC B0 ;  /* 0x0000000000007941 */ /* 0x000fea0003800000 */
.L_x_11802:
[----:B------:R-:W-:Y:S05]  /*1fca0*/  EXIT ;  /* 0x000000000000794d */ /* 0x000fea0003800000 */
.L_x_11599:
[----:B0-----:R-:W-:-:S04]  /*1fcb0*/  IMAD.U32 R9, RZ, RZ, UR44 ;  /* 0x0000002cff097e24 */ /* 0x001fc8000f8e00ff */
[----:B------:R0:W1:Y:S03]  /*1fcc0*/  SYNCS.PHASECHK.TRANS64.TRYWAIT P0, [R9+URZ+0x22800], R0 ;  /* 0x02280000090075a7 */ /* 0x000066000800017f */
[----:B-1----:R-:W-:Y:S05]  /*1fcd0*/  @!P0 NANOSLEEP.SYNCS 0x989680 ;  /* 0x009896800000895d */ /* 0x002fea0003900000 */
[----:B------:R-:W1:Y:S02]  /*1fce0*/  @!P0 SYNCS.PHASECHK.TRANS64 P0, [R9+URZ+0x22800], R0 ;  /* 0x02280000090085a7 */ /* 0x000e64000800007f */
[----:B-1----:R-:W-:Y:S05]  /*1fcf0*/  @!P0 BRA `(.L_x_11599) ;  /* 0xfffffffc00ec8947 */ /* 0x002fea000383ffff */
[----:B------:R-:W-:Y:S05]  /*1fd00*/  BRA `(.L_x_11812) ;  /* 0xfffffe2c00407947 */ /* 0x000fea000383ffff */
.L_x_11606:
[----:B-1----:R1:W2:Y:S02]  /*1fd10*/  SYNCS.PHASECHK.TRANS64.TRYWAIT P0, [R14+URZ], R15 ;  /* 0x0000000f0e0075a7 */ /* 0x0022a4000800017f */
[----:B--2---:R-:W-:Y:S05]  /*1fd20*/  @!P0 NANOSLEEP.SYNCS 0x989680 ;  /* 0x009896800000895d */ /* 0x004fea0003900000 */
[----:B------:R-:W2:Y:S02]  /*1fd30*/  @!P0 SYNCS.PHASECHK.TRANS64 P0, [R14+URZ], R15 ;  /* 0x0000000f0e0085a7 */ /* 0x000ea4000800007f */
[----:B--2---:R-:W-:Y:S05]  /*1fd40*/  @!P0 BRA `(.L_x_11606) ;  /* 0xfffffffc00f08947 */ /* 0x004fea000383ffff */
[----:B------:R-:W-:Y:S05]  /*1fd50*/  BRA `(.L_x_11605) ;  /* 0xfffffe3000307947 */ /* 0x000fea000383ffff */
.L_x_11629:
[----:B-1----:R1:W2:Y:S02]  /*1fd60*/  SYNCS.PHASECHK.TRANS64.TRYWAIT P0, [R6+URZ], R11 ;  /* 0x0000000b060075a7 */ /* 0x0022a4000800017f */
[----:B--2---:R-:W-:Y:S05]  /*1fd70*/  @!P0 NANOSLEEP.SYNCS 0x989680 ;  /* 0x009896800000895d */ /* 0x004fea0003900000 */
[----:B------:R-:W2:Y:S02]  /*1fd80*/  @!P0 SYNCS.PHASECHK.TRANS64 P0, [R6+URZ], R11 ;  /* 0x0000000b060085a7 */ /* 0x000ea4000800007f */
[----:B--2---:R-:W-:Y:S05]  /*1fd90*/  @!P0 BRA `(.L_x_11629) ;  /* 0xfffffffc00f08947 */ /* 0x004fea000383ffff */
[----:B------:R-:W-:Y:S05]  /*1fda0*/  BRA `(.L_x_11628) ;  /* 0xfffffe5c00bc7947 */ /* 0x000fea000383ffff */
.L_x_11651:
[----:B--2---:R2:W3:Y:S02]  /*1fdb0*/  SYNCS.PHASECHK.TRANS64.TRYWAIT P0, [R6+URZ], R7 ;  /* 0x00000007060075a7 */ /* 0x0044e4000800017f */
[----:B---3--:R-:W-:Y:S05]  /*1fdc0*/  @!P0 NANOSLEEP.SYNCS 0x989680 ;  /* 0x009896800000895d */ /* 0x008fea0003900000 */
[----:B------:R-:W3:Y:S02]  /*1fdd0*/  @!P0 SYNCS.PHASECHK.TRANS64 P0, [R6+URZ], R7 ;  /* 0x00000007060085a7 */ /* 0x000ee4000800007f */
[----:B---3--:R-:W-:Y:S05]  /*1fde0*/  @!P0 BRA `(.L_x_11651) ;  /* 0xfffffffc00f08947 */ /* 0x008fea000383ffff */
[----:B------:R-:W-:Y:S05]  /*1fdf0*/  BRA `(.L_x_11650) ;  /* 0xfffffe9400b07947 */ /* 0x000fea000383ffff */
.L_x_11660:
[----:B-1----:R1:W2:Y:S02]  /*1fe00*/  SYNCS.PHASECHK.TRANS64.TRYWAIT P0, [R2+URZ], R3 ;  /* 0x00000003020075a7 */ /* 0x0022a4000800017f */
[----:B--2---:R-:W-:Y:S05]  /*1fe10*/  @!P0 NANOSLEEP.SYNCS 0x989680 ;  /* 0x009896800000895d */ /* 0x004fea0003900000 */
[----:B------:R-:W2:Y:S02]  /*1fe20*/  @!P0 SYNCS.PHASECHK.TRANS64 P0, [R2+URZ], R3 ;  /* 0x00000003020085a7 */ /* 0x000ea4000800007f */
[----:B--2---:R-:W-:Y:S05]  /*1fe30*/  @!P0 BRA `(.L_x_11660) ;  /* 0xfffffffc00f08947 */ /* 0x004fea000383ffff */
[----:B------:R-:W-:Y:S05]  /*1fe40*/  BRA `(.L_x_11659) ;  /* 0xfffffec000447947 */ /* 0x000fea000383ffff */
.L_x_11671:
[----:B--2---:R2:W3:Y:S02]  /*1fe50*/  SYNCS.PHASECHK.TRANS64.TRYWAIT P0, [R6+URZ], R7 ;  /* 0x00000007060075a7 */ /* 0x0044e4000800017f */
[----:B---3--:R-:W-:Y:S05]  /*1fe60*/  @!P0 NANOSLEEP.SYNCS 0x989680 ;  /* 0x009896800000895d */ /* 0x008fea0003900000 */
[----:B------:R-:W3:Y:S02]  /*1fe70*/  @!P0 SYNCS.PHASECHK.TRANS64 P0, [R6+URZ], R7 ;  /* 0x00000007060085a7 */ /* 0x000ee4000800007f */
[----:B---3--:R-:W-:Y:S05]  /*1fe80*/  @!P0 BRA `(.L_x_11671) ;  /* 0xfffffffc00f08947 */ /* 0x008fea000383ffff */
[----:B------:R-:W-:Y:S05]  /*1fe90*/  BRA `(.L_x_11670) ;  /* 0xfffffef400687947 */ /* 0x000fea000383ffff */
.L_x_11694:
[----:B-1----:R1:W2:Y:S02]  /*1fea0*/  SYNCS.PHASECHK.TRANS64.TRYWAIT P0, [R2+URZ], R3 ;  /* 0x00000003020075a7 */ /* 0x0022a4000800017f */
[----:B--2---:R-:W-:Y:S05]  /*1feb0*/  @!P0 NANOSLEEP.SYNCS 0x989680 ;  /* 0x009896800000895d */ /* 0x004fea0003900000 */
[----:B------:R-:W2:Y:S02]  /*1fec0*/  @!P0 SYNCS.PHASECHK.TRANS64 P0, [R2+URZ], R3 ;  /* 0x00000003020085a7 */ /* 0x000ea4000800007f */
[----:B--2---:R-:W-:Y:S05]  /*1fed0*/  @!P0 BRA `(.L_x_11694) ;  /* 0xfffffffc00f08947 */ /* 0x004fea000383ffff */
[----:B------:R-:W-:Y:S05]  /*1fee0*/  BRA `(.L_x_11693) ;  /* 0xffffff3400147947 */ /* 0x000fea000383ffff */
.L_x_11749:
        /* <DEDUP_REMOVED lines=8> */
[----:B0----5:R-:W-:Y:S05]  /*1ff70*/  WARPSYNC.COLLECTIVE R15, `(.L_x_11814) ;  /* 0x000000000f087348 */ /* 0x021fea0003c00000 */
[----:B------:R1:W2:Y:S02]  /*1ff80*/  SHFL.IDX P6, R14, R13, R12, R11 ;  /* 0x0000000c0d0e7389 */ /* 0x0002a400000c000b */
[----:B012--5:R-:W-:Y:S01]  /*1ff90*/  ENDCOLLECTIVE ;  /* 0x000000000000791b */ /* 0x027fe20003800000 */
.L_x_11814:
[----:B------:R-:W-:Y:S05]  /*1ffa0*/  BSYNC B0 ;  /* 0x0000000000007941 */ /* 0x000fea0003800000 */
.L_x_11813:
[----:B------:R-:W-:Y:S05]  /*1ffb0*/  BRA `(.L_x_11815) ;  /* 0xffffffbc00d07947 */ /* 0x000fea000383ffff */
.L_x_11752:
[----:B0-----:R0:W1:Y:S02]  /*1ffc0*/  SYNCS.PHASECHK.TRANS64.TRYWAIT P0, [R17+URZ+0x22840], R0 ;  /* 0x02284000110075a7 */ /* 0x001064000800017f */
[----:B-1----:R-:W-:Y:S05]  /*1ffd0*/  @!P0 NANOSLEEP.SYNCS 0x989680 ;  /* 0x009896800000895d */ /* 0x002fea0003900000 */
[----:B------:R-:W1:Y:S02]  /*1ffe0*/  @!P0 SYNCS.PHASECHK.TRANS64 P0, [R17+URZ+0x22840], R0 ;  /* 0x02284000110085a7 */ /* 0x000e64000800007f */
[----:B-1----:R-:W-:Y:S05]  /*1fff0*/  @!P0 BRA `(.L_x_11752) ;  /* 0xfffffffc00f08947 */ /* 0x002fea000383ffff */
[----:B------:R-:W-:Y:S05]  /*20000*/  BRA `(.L_x_11816) ;  /* 0xffffffc000847947 */ /* 0x000fea000383ffff */
.L_x_11753:
        /* <DEDUP_REMOVED lines=8> */
.L_x_11818:
[----:B------:R-:W-:Y:S05]  /*20090*/  BSYNC B0 ;  /* 0x0000000000007941 */ /* 0x000fea0003800000 */
.L_x_11817:
        /* <DEDUP_REMOVED lines=9> */
.L_x_11819:
[----:B------:R-:W-:Y:S02]  /*20130*/  IMAD.MOV.U32 R13, RZ, RZ, R4 ;  /* 0x000000ffff0d7224 */ /* 0x000fe400078e0004 */
[----:B------:R-:W-:Y:S02]  /*20140*/  IMAD.MOV.U32 R12, RZ, RZ, 0x1 ;  /* 0x00000001ff0c7424 */ /* 0x000fe400078e00ff */
[----:B------:R-:W-:-:S07]  /*20150*/  IMAD.MOV.U32 R3, RZ, RZ, R14 ;  /* 0x000000ffff037224 */ /* 0x000fce00078e000e */
[----:B------:R-:W-:Y:S05]  /*20160*/  WARPSYNC.COLLECTIVE R15, `(.L_x_11820) ;  /* 0x000000000f087348 */ /* 0x000fea0003c00000 */
[----:B------:R0:W1:Y:S02]  /*20170*/  SHFL.IDX P6, R14, R13, R12, R11 ;  /* 0x0000000c0d0e7389 */ /* 0x00006400000c000b */
[----:B01----:R-:W-:Y:S01]  /*20180*/  ENDCOLLECTIVE ;  /* 0x000000000000791b */ /* 0x003fe20003800000 */
.L_x_11820:
        /* <DEDUP_REMOVED lines=15> */
.L_x_11821:
[----:B------:R-:W-:Y:S02]  /*20280*/  @P0 IMAD R6, R5, 0x2, R22 ;  /* 0x0000000205060824 */ /* 0x000fe400078e0216 */
[----:B------:R-:W-:Y:S02]  /*20290*/  IMAD.MOV.U32 R13, RZ, RZ, R4 ;  /* 0x000000ffff0d7224 */ /* 0x000fe400078e0004 */
[----:B------:R-:W-:Y:S02]  /*202a0*/  IMAD.MOV.U32 R12, RZ, RZ, 0x2 ;  /* 0x00000002ff0c7424 */ /* 0x000fe400078e00ff */
[----:B------:R-:W-:-:S07]  /*202b0*/  IMAD.MOV.U32 R3, RZ, RZ, R14 ;  /* 0x000000ffff037224 */ /* 0x000fce00078e000e */
[----:B------:R-:W-:Y:S05]  /*202c0*/  WARPSYNC.COLLECTIVE R15, `(.L_x_11822) ;  /* 0x000000000f087348 */ /* 0x000fea0003c00000 */
[----:B------:R0:W1:Y:S02]  /*202d0*/  SHFL.IDX P6, R14, R13, R12, R11 ;  /* 0x0000000c0d0e7389 */ /* 0x00006400000c000b */
[----:B01----:R-:W-:Y:S01]  /*202e0*/  ENDCOLLECTIVE ;  /* 0x000000000000791b */ /* 0x003fe20003800000 */
.L_x_11822:
        /* <DEDUP_REMOVED lines=15> */
.L_x_11823:
[----:B------:R-:W-:Y:S02]  /*203e0*/  @P0 IMAD R6, R5, 0x2, R22 ;  /* 0x0000000205060824 */ /* 0x000fe400078e0216 */
[----:B------:R-:W-:Y:S02]  /*203f0*/  IMAD.MOV.U32 R13, RZ, RZ, R4 ;  /* 0x000000ffff0d7224 */ /* 0x000fe400078e0004 */
[----:B------:R-:W-:Y:S02]  /*20400*/  IMAD.MOV.U32 R12, RZ, RZ, 0x3 ;  /* 0x00000003ff0c7424 */ /* 0x000fe400078e00ff */
[----:B------:R-:W-:-:S07]  /*20410*/  IMAD.MOV.U32 R3, RZ, RZ, R14 ;  /* 0x000000ffff037224 */ /* 0x000fce00078e000e */
[----:B------:R-:W-:Y:S05]  /*20420*/  WARPSYNC.COLLECTIVE R15, `(.L_x_11824) ;  /* 0x000000000f087348 */ /* 0x000fea0003c00000 */
[----:B------:R0:W1:Y:S02]  /*20430*/  SHFL.IDX P6, R14, R13, R12, R11 ;  /* 0x0000000c0d0e7389 */ /* 0x00006400000c000b */
[----:B01----:R-:W-:Y:S01]  /*20440*/  ENDCOLLECTIVE ;  /* 0x000000000000791b */ /* 0x003fe20003800000 */
.L_x_11824:
        /* <DEDUP_REMOVED lines=15> */
.L_x_11825:
[----:B------:R-:W-:Y:S02]  /*20540*/  @P0 IMAD R6, R5, 0x2, R22 ;  /* 0x0000000205060824 */ /* 0x000fe400078e0216 */
[----:B------:R-:W-:Y:S02]  /*20550*/  IMAD.MOV.U32 R13, RZ, RZ, R4 ;  /* 0x000000ffff0d7224 */ /* 0x000fe400078e0004 */
[----:B------:R-:W-:Y:S02]  /*20560*/  IMAD.MOV.U32 R12, RZ, RZ, 0x4 ;  /* 0x00000004ff0c7424 */ /* 0x000fe400078e00ff */
[----:B------:R-:W-:-:S07]  /*20570*/  IMAD.MOV.U32 R3, RZ, RZ, R14 ;  /* 0x000000ffff037224 */ /* 0x000fce00078e000e */
[----:B------:R-:W-:Y:S05]  /*20580*/  WARPSYNC.COLLECTIVE R15, `(.L_x_11826) ;  /* 0x000000000f087348 */ /* 0x000fea0003c00000 */
[----:B------:R0:W1:Y:S02]  /*20590*/  SHFL.IDX P6, R14, R13, R12, R11 ;  /* 0x0000000c0d0e7389 */ /* 0x00006400000c000b */
[----:B01----:R-:W-:Y:S01]  /*205a0*/  ENDCOLLECTIVE ;  /* 0x000000000000791b */ /* 0x003fe20003800000 */
.L_x_11826:
        /* <DEDUP_REMOVED lines=15> */
.L_x_11827:
[----:B------:R-:W-:Y:S02]  /*206a0*/  @P0 IMAD R6, R5, 0x2, R22 ;  /* 0x0000000205060824 */ /* 0x000fe400078e0216 */
[----:B------:R-:W-:Y:S02]  /*206b0*/  IMAD.MOV.U32 R13, RZ, RZ, R4 ;  /* 0x000000ffff0d7224 */ /* 0x000fe400078e0004 */
[----:B------:R-:W-:Y:S02]  /*206c0*/  IMAD.MOV.U32 R12, RZ, RZ, 0x5 ;  /* 0x00000005ff0c7424 */ /* 0x000fe400078e00ff */
[----:B------:R-:W-:-:S07]  /*206d0*/  IMAD.MOV.U32 R3, RZ, RZ, R14 ;  /* 0x000000ffff037224 */ /* 0x000fce00078e000e */
[----:B------:R-:W-:Y:S05]  /*206e0*/  WARPSYNC.COLLECTIVE R15, `(.L_x_11828) ;  /* 0x000000000f087348 */ /* 0x000fea0003c00000 */
[----:B------:R0:W1:Y:S02]  /*206f0*/  SHFL.IDX P6, R14, R13, R12, R11 ;  /* 0x0000000c0d0e7389 */ /* 0x00006400000c000b */
[----:B01----:R-:W-:Y:S01]  /*20700*/  ENDCOLLECTIVE ;  /* 0x000000000000791b */ /* 0x003fe20003800000 */
.L_x_11828:
        /* <DEDUP_REMOVED lines=10> */
.L_x_11829:
[----:B------:R-:W-:Y:S01]  /*207b0*/  @!PT LDS RZ, [RZ] ;  /* 0x00000000fffff984 */ /* 0x000fe20000000800 */
[----:B------:R-:W-:Y:S01]  /*207c0*/  @!PT LDS RZ, [RZ] ;  /* 0x00000000fffff984 */ /* 0x000fe20000000800 */
[----:B------:R-:W-:Y:S01]  /*207d0*/  @!PT LDS RZ, [RZ] ;  /* 0x00000000fffff984 */ /* 0x000fe20000000800 */
[----:B------:R0:W-:Y:S01]  /*207e0*/  @P0 LDGSTS.E.BYPASS.LTC128B.128 [R6+0x1e400], desc[UR36][R2.64], !P2 ;  /* 0x1e40000002060fae */ /* 0x0001e2000d101d64 */
[----:B------:R-:W-:Y:S01]  /*207f0*/  IMAD.MOV.U32 R0, RZ, RZ, R14 ;  /* 0x000000ffff007224 */ /* 0x000fe200078e000e */
[----:B------:R-:W-:Y:S06]  /*20800*/  BRA `(.L_x_11830) ;  /* 0xffffffbc00ec7947 */ /* 0x000fec000383ffff */
.L_x_11758:
[----:B------:R-:W-:Y:S02]  /*20810*/  IMAD.MOV.U32 R13, RZ, RZ, R4 ;  /* 0x000000ffff0d7224 */ /* 0x000fe400078e0004 */
[----:B------:R-:W-:Y:S02]  /*20820*/  IMAD.MOV.U32 R12, RZ, RZ, RZ ;  /* 0x000000ffff0c7224 */ /* 0x000fe400078e00ff */
[----:B------:R-:W-:Y:S02]  /*20830*/  IMAD.MOV.U32 R11, RZ, RZ, 0x181f ;  /* 0x0000181fff0b7424 */ /* 0x000fe400078e00ff */
[----:B------:R-:W-:Y:S02]  /*20840*/  IMAD.MOV.U32 R15, RZ, RZ, -0x1 ;  /* 0xffffffffff0f7424 */ /* 0x000fe400078e00ff */
[----:B------:R-:W-:Y:S02]  /*20850*/  IMAD R36, R36, R6, RZ ;  /* 0x0000000624247224 */ /* 0x000fe400078e02ff */
[----:B------:R-:W-:-:S07]  /*20860*/  IMAD.IADD R34, R8, 0x1, R34 ;  /* 0x0000000108227824 */ /* 0x000fce00078e0222 */
[----:B-1----:R-:W-:Y:S05]  /*20870*/  WARPSYNC.COLLECTIVE R15, `(.L_x_11831) ;  /* 0x000000000f087348 */ /* 0x002fea0003c00000 */
[----:B------:R0:W2:Y:S02]  /*20880*/  SHFL.IDX P6, R14, R13, R12, R11 ;  /* 0x0000000c0d0e7389 */ /* 0x0000a400000c000b */
[----:B012---:R-:W-:Y:S01]  /*20890*/  ENDCOLLECTIVE ;  /* 0x000000000000791b */ /* 0x007fe20003800000 */
.L_x_11831:
[C---:B------:R-:W-:Y:S01]  /*208a0*/  VIADD R5, R34.reuse, 0x10 ;  /* 0x0000001022057836 */ /* 0x040fe20000000000 */
[----:B------:R-:W-:Y:S01]  /*208b0*/  ISETP.GE.AND P0, PT, R34, R36, PT ;  /* 0x000000242200720c */ /* 0x000fe20003f06270 */
[----:B------:R-:W-:Y:S02]  /*208c0*/  IMAD.MOV.U32 R13, RZ, RZ, R0 ;  /* 0x000000ffff0d7224 */ /* 0x000fe400078e0000 */
[----:B------:R-:W-:-:S10]  /*208d0*/  IMAD.MOV.U32 R2, RZ, RZ, R14 ;  /* 0x000000ffff027224 */ /* 0x000fd400078e000e */
[----:B------:R-:W-:Y:S05]  /*208e0*/  WARPSYNC.COLLECTIVE R15, `(.L_x_11832) ;  /* 0x000000000f087348 */ /* 0x000fea0003c00000 */
[----:B------:R0:W1:Y:S02]  /*208f0*/  SHFL.IDX P6, R14, R13, R12, R11 ;  /* 0x0000000c0d0e7389 */ /* 0x00006400000c000b */
[----:B01----:R-:W-:Y:S01]  /*20900*/  ENDCOLLECTIVE ;  /* 0x000000000000791b */ /* 0x003fe20003800000 */
.L_x_11832:
[----:B------:R-:W-:Y:S02]  /*20910*/  IMAD.MOV.U32 R13, RZ, RZ, R4 ;  /* 0x000000ffff0d7224 */ /* 0x000fe400078e0004 */
[----:B------:R-:W-:Y:S02]  /*20920*/  IMAD.MOV.U32 R12, RZ, RZ, 0x1 ;  /* 0x00000001ff0c7424 */ /* 0x000fe400078e00ff */
[----:B------:R-:W-:-:S07]  /*20930*/  IMAD.MOV.U32 R3, RZ, RZ, R14 ;  /* 0x000000ffff037224 */ /* 0x000fce00078e000e */
[----:B------:R-:W-:Y:S05]  /*20940*/  WARPSYNC.COLLECTIVE R15, `(.L_x_11833) ;  /* 0x000000000f087348 */ /* 0x000fea0003c00000 */
[----:B------:R0:W1:Y:S02]  /*20950*/  SHFL.IDX P6, R14, R13, R12, R11 ;  /* 0x0000000c0d0e7389 */ /* 0x00006400000c000b */
[----:B01----:R-:W-:Y:S01]  /*20960*/  ENDCOLLECTIVE ;  /* 0x000000000000791b */ /* 0x003fe20003800000 */
.L_x_11833:
        /* <DEDUP_REMOVED lines=15> */
.L_x_11834:
[----:B------:R-:W-:Y:S02]  /*20a60*/  IMAD.MOV.U32 R13, RZ, RZ, R4 ;  /* 0x000000ffff0d7224 */ /* 0x000fe400078e0004 */
[----:B------:R-:W-:Y:S02]  /*20a70*/  IMAD.MOV.U32 R12, RZ, RZ, 0x2 ;  /* 0x00000002ff0c7424 */ /* 0x000fe400078e00ff */
[----:B------:R-:W-:-:S07]  /*20a80*/  IMAD.MOV.U32 R3, RZ, RZ, R14 ;  /* 0x000000ffff037224 */ /* 0x000fce00078e000e */
[----:B------:R-:W-:Y:S05]  /*20a90*/  WARPSYNC.COLLECTIVE R15, `(.L_x_11835) ;  /* 0x000000000f087348 */ /* 0x000fea0003c00000 */
[----:B------:R0:W1:Y:S02]  /*20aa0*/  SHFL.IDX P6, R14, R13, R12, R11 ;  /* 0x0000000c0d0e7389 */ /* 0x00006400000c000b */
[----:B01----:R-:W-:Y:S01]  /*20ab0*/  ENDCOLLECTIVE ;  /* 0x000000000000791b */ /* 0x003fe20003800000 */
.L_x_11835:
        /* <DEDUP_REMOVED lines=16> */
.L_x_11836:
[----:B------:R-:W-:Y:S02]  /*20bc0*/  IMAD.MOV.U32 R13, RZ, RZ, R4 ;  /* 0x000000ffff0d7224 */ /* 0x000fe400078e0004 */
[----:B------:R-:W-:Y:S02]  /*20bd0*/  IMAD.MOV.U32 R12, RZ, RZ, 0x3 ;  /* 0x00000003ff0c7424 */ /* 0x000fe400078e00ff */
[----:B------:R-:W-:-:S07]  /*20be0*/  IMAD.MOV.U32 R3, RZ, RZ, R14 ;  /* 0x000000ffff037224 */ /* 0x000fce00078e000e */
[----:B------:R-:W-:Y:S05]  /*20bf0*/  WARPSYNC.COLLECTIVE R15, `(.L_x_11837) ;  /* 0x000000000f087348 */ /* 0x000fea0003c00000 */
[----:B------:R0:W1:Y:S02]  /*20c00*/  SHFL.IDX P6, R14, R13, R12, R11 ;  /* 0x0000000c0d0e7389 */ /* 0x00006400000c000b */
[----:B01----:R-:W-:Y:S01]  /*20c10*/  ENDCOLLECTIVE ;  /* 0x000000000000791b */ /* 0x003fe20003800000 */
.L_x_11837:
        /* <DEDUP_REMOVED lines=16> */
.L_x_11838:
[----:B------:R-:W-:Y:S02]  /*20d20*/  IMAD.MOV.U32 R13, RZ, RZ, R4 ;  /* 0x000000ffff0d7224 */ /* 0x000fe400078e0004 */
[----:B------:R-:W-:Y:S02]  /*20d30*/  IMAD.MOV.U32 R12, RZ, RZ, 0x4 ;  /* 0x00000004ff0c7424 */ /* 0x000fe400078e00ff */
[----:B------:R-:W-:-:S07]  /*20d40*/  IMAD.MOV.U32 R3, RZ, RZ, R14 ;  /* 0x000000ffff037224 */ /* 0x000fce00078e000e */
[----:B------:R-:W-:Y:S05]  /*20d50*/  WARPSYNC.COLLECTIVE R15, `(.L_x_11839) ;  /* 0x000000000f087348 */ /* 0x000fea0003c00000 */
[----:B------:R0:W1:Y:S02]  /*20d60*/  SHFL.IDX P6, R14, R13, R12, R11 ;  /* 0x0000000c0d0e7389 */ /* 0x00006400000c000b */
[----:B01----:R-:W-:Y:S01]  /*20d70*/  ENDCOLLECTIVE ;  /* 0x000000000000791b */ /* 0x003fe20003800000 */
.L_x_11839:
        /* <DEDUP_REMOVED lines=16> */
.L_x_11840:
[----:B------:R-:W-:Y:S02]  /*20e80*/  IMAD.MOV.U32 R13, RZ, RZ, R4 ;  /* 0x000000ffff0d7224 */ /* 0x000fe400078e0004 */
[----:B------:R-:W-:Y:S02]  /*20e90*/  IMAD.MOV.U32 R12, RZ, RZ, 0x5 ;  /* 0x00000005ff0c7424 */ /* 0x000fe400078e00ff */
[----:B------:R-:W-:-:S07]  /*20ea0*/  IMAD.MOV.U32 R3, RZ, RZ, R14 ;  /* 0x000000ffff037224 */ /* 0x000fce00078e000e */
[----:B------:R-:W-:Y:S05]  /*20eb0*/  WARPSYNC.COLLECTIVE R15, `(.L_x_11841) ;  /* 0x000000000f087348 */ /* 0x000fea0003c00000 */
[----:B------:R0:W1:Y:S02]  /*20ec0*/  SHFL.IDX P6, R14, R13, R12, R11 ;  /* 0x0000000c0d0e7389 */ /* 0x00006400000c000b */
[----:B01----:R-:W-:Y:S01]  /*20ed0*/  ENDCOLLECTIVE ;  /* 0x000000000000791b */ /* 0x003fe20003800000 */
.L_x_11841:
        /* <DEDUP_REMOVED lines=16> */
.L_x_11842:
[----:B------:R-:W-:Y:S02]  /*20fe0*/  IMAD.MOV.U32 R13, RZ, RZ, R4 ;  /* 0x000000ffff0d7224 */ /* 0x000fe400078e0004 */
[----:B------:R-:W-:Y:S02]  /*20ff0*/  IMAD.MOV.U32 R12, RZ, RZ, 0x6 ;  /* 0x00000006ff0c7424 */ /* 0x000fe400078e00ff */
[----:B------:R-:W-:-:S07]  /*21000*/  IMAD.MOV.U32 R3, RZ, RZ, R14 ;  /* 0x000000ffff037224 */ /* 0x000fce00078e000e */
[----:B------:R-:W-:Y:S05]  /*21010*/  WARPSYNC.COLLECTIVE R15, `(.L_x_11843) ;  /* 0x000000000f087348 */ /* 0x000fea0003c00000 */
[----:B------:R0:W1:Y:S02]  /*21020*/  SHFL.IDX P6, R14, R13, R12, R11 ;  /* 0x0000000c0d0e7389 */ /* 0x00006400000c000b */
[----:B01----:R-:W-:Y:S01]  /*21030*/  ENDCOLLECTIVE ;  /* 0x000000000000791b */ /* 0x003fe20003800000 */
.L_x_11843:
        /* <DEDUP_REMOVED lines=16> */
.L_x_11844:
[----:B------:R-:W-:Y:S02]  /*21140*/  IMAD.MOV.U32 R13, RZ, RZ, R4 ;  /* 0x000000ffff0d7224 */ /* 0x000fe400078e0004 */
[----:B------:R-:W-:Y:S02]  /*21150*/  IMAD.MOV.U32 R12, RZ, RZ, 0x7 ;  /* 0x00000007ff0c7424 */ /* 0x000fe400078e00ff */
[----:B------:R-:W-:-:S07]  /*21160*/  IMAD.MOV.U32 R3, RZ, RZ, R14 ;  /* 0x000000ffff037224 */ /* 0x000fce00078e000e */
[----:B------:R-:W-:Y:S05]  /*21170*/  WARPSYNC.COLLECTIVE R15, `(.L_x_11845) ;  /* 0x000000000f087348 */ /* 0x000fea0003c00000 */
[----:B------:R0:W1:Y:S02]  /*21180*/  SHFL.IDX P6, R14, R13, R12, R11 ;  /* 0x0000000c0d0e7389 */ /* 0x00006400000c000b */
[----:B01----:R-:W-:Y:S01]  /*21190*/  ENDCOLLECTIVE ;  /* 0x000000000000791b */ /* 0x003fe20003800000 */
.L_x_11845:
        /* <DEDUP_REMOVED lines=10> */
.L_x_11846:
[----:B------:R-:W-:Y:S01]  /*21240*/  @!PT LDS RZ, [RZ] ;  /* 0x00000000fffff984 */ /* 0x000fe20000000800 */
[----:B------:R-:W-:Y:S01]  /*21250*/  @!PT LDS RZ, [RZ] ;  /* 0x00000000fffff984 */ /* 0x000fe20000000800 */
[----:B------:R-:W-:Y:S01]  /*21260*/  @!PT LDS RZ, [RZ] ;  /* 0x00000000fffff984 */ /* 0x000fe20000000800 */
[----:B------:R2:W-:Y:S01]  /*21270*/  @!P0 LDGSTS.E.BYPASS.LTC128B.128 [R37+0x1b400], desc[UR36][R2.64], !P1 ;  /* 0x1b40000002258fae */ /* 0x0005e2000c901d64 */
[----:B------:R-:W-:Y:S01]  /*21280*/  IMAD.MOV.U32 R0, RZ, RZ, R14 ;  /* 0x000000ffff007224 */ /* 0x000fe200078e000e */
[----:B------:R-:W-:Y:S06]  /*21290*/  BRA `(.L_x_11847) ;  /* 0xffffffc000187947 */ /* 0x000fec000383ffff */
.L_x_11761:
[----:B0-----:R0:W2:Y:S02]  /*212a0*/  SYNCS.PHASECHK.TRANS64.TRYWAIT P0, [R22+URZ+0x22820], R3 ;  /* 0x02282003160075a7 */ /* 0x0010a4000800017f */
[----:B--2---:R-:W-:Y:S05]  /*212b0*/  @!P0 NANOSLEEP.SYNCS 0x989680 ;  /* 0x009896800000895d */ /* 0x004fea0003900000 */
[----:B------:R-:W2:Y:S02]  /*212c0*/  @!P0 SYNCS.PHASECHK.TRANS64 P0, [R22+URZ+0x22820], R3 ;  /* 0x02282003160085a7 */ /* 0x000ea4000800007f */
[----:B--2---:R-:W-:Y:S05]  /*212d0*/  @!P0 BRA `(.L_x_11761) ;  /* 0xfffffffc00f08947 */ /* 0x004fea000383ffff */
[----:B------:R-:W-:Y:S05]  /*212e0*/  BRA `(.L_x_11848) ;  /* 0xffffffc000747947 */ /* 0x000fea000383ffff */
.L_x_11764:
[----:B--2---:R2:W3:Y:S02]  /*212f0*/  SYNCS.PHASECHK.TRANS64.TRYWAIT P0, [R17+URZ+0x22860], R0 ;  /* 0x02286000110075a7 */ /* 0x0044e4000800017f */
[----:B---3--:R-:W-:Y:S05]  /*21300*/  @!P0 NANOSLEEP.SYNCS 0x989680 ;  /* 0x009896800000895d */ /* 0x008fea0003900000 */
[----:B------:R-:W3:Y:S02]  /*21310*/  @!P0 SYNCS.PHASECHK.TRANS64 P0, [R17+URZ+0x22860], R0 ;  /* 0x02286000110085a7 */ /* 0x000ee4000800007f */
[----:B---3--:R-:W-:Y:S05]  /*21320*/  @!P0 BRA `(.L_x_11764) ;  /* 0xfffffffc00f08947 */ /* 0x008fea000383ffff */
[----:B------:R-:W-:Y:S05]  /*21330*/  BRA `(.L_x_11849) ;  /* 0xffffffc000807947 */ /* 0x000fea000383ffff */
.L_x_11765:
        /* <DEDUP_REMOVED lines=8> */
.L_x_11851:
[----:B------:R-:W-:Y:S05]  /*213c0*/  BSYNC B0 ;  /* 0x0000000000007941 */ /* 0x000fea0003800000 */
.L_x_11850:
        /* <DEDUP_REMOVED lines=13> */
.L_x_11852:
        /* <DEDUP_REMOVED lines=9> */
.L_x_11853:
        /* <DEDUP_REMOVED lines=17> */
.L_x_11854:
[----:B------:R-:W-:Y:S02]  /*21640*/  IMAD.MOV.U32 R13, RZ, RZ, R6 ;  /* 0x000000ffff0d7224 */ /* 0x000fe400078e0006 */
[----:B------:R-:W-:Y:S01]  /*21650*/  IMAD.MOV.U32 R12, RZ, RZ, 0x2 ;  /* 0x00000002ff0c7424 */ /* 0x000fe200078e00ff */
[----:B------:R-:W-:-:S13]  /*21660*/  IADD3 R2, P3, R14, R0, RZ ;  /* 0x000000000e027210 */ /* 0x000fda0007f7e0ff */
[----:B------:R-:W-:Y:S05]  /*21670*/  WARPSYNC.COLLECTIVE R15, `(.L_x_11855) ;  /* 0x000000000f087348 */ /* 0x000fea0003c00000 */
[----:B------:R0:W1:Y:S02]  /*21680*/  SHFL.IDX P6, R14, R13, R12, R11 ;  /* 0x0000000c0d0e7389 */ /* 0x00006400000c000b */
[----:B01----:R-:W-:Y:S01]  /*21690*/  ENDCOLLECTIVE ;  /* 0x000000000000791b */ /* 0x003fe20003800000 */
.L_x_11855:
        /* <DEDUP_REMOVED lines=17> */
.L_x_11856:
[----:B------:R-:W-:Y:S02]  /*217b0*/  IMAD.MOV.U32 R13, RZ, RZ, R6 ;  /* 0x000000ffff0d7224 */ /* 0x000fe400078e0006 */
[----:B------:R-:W-:Y:S01]  /*217c0*/  IMAD.MOV.U32 R12, RZ, RZ, 0x3 ;  /* 0x00000003ff0c7424 */ /* 0x000fe200078e00ff */
[----:B------:R-:W-:-:S13]  /*217d0*/  IADD3 R2, P3, R14, R0, RZ ;  /* 0x000000000e027210 */ /* 0x000fda0007f7e0ff */
[----:B------:R-:W-:Y:S05]  /*217e0*/  WARPSYNC.COLLECTIVE R15, `(.L_x_11857) ;  /* 0x000000000f087348 */ /* 0x000fea0003c00000 */
[----:B------:R0:W1:Y:S02]  /*217f0*/  SHFL.IDX P6, R14, R13, R12, R11 ;  /* 0x0000000c0d0e7389 */ /* 0x00006400000c000b */
[----:B01----:R-:W-:Y:S01]  /*21800*/  ENDCOLLECTIVE ;  /* 0x000000000000791b */ /* 0x003fe20003800000 */
.L_x_11857:
        /* <DEDUP_REMOVED lines=17> */
.L_x_11858:
[----:B------:R-:W-:Y:S02]  /*21920*/  IMAD.MOV.U32 R13, RZ, RZ, R6 ;  /* 0x000000ffff0d7224 */ /* 0x000fe400078e0006 */
[----:B------:R-:W-:Y:S01]  /*21930*/  IMAD.MOV.U32 R12, RZ, RZ, 0x4 ;  /* 0x00000004ff0c7424 */ /* 0x000fe200078e00ff */
[----:B------:R-:W-:-:S13]  /*21940*/  IADD3 R2, P3, R14, R0, RZ ;  /* 0x000000000e027210 */ /* 0x000fda0007f7e0ff */
[----:B------:R-:W-:Y:S05]  /*21950*/  WARPSYNC.COLLECTIVE R15, `(.L_x_11859) ;  /* 0x000000000f087348 */ /* 0x000fea0003c00000 */
[----:B------:R0:W1:Y:S02]  /*21960*/  SHFL.IDX P6, R14, R13, R12, R11 ;  /* 0x0000000c0d0e7389 */ /* 0x00006400000c000b */
[----:B01----:R-:W-:Y:S01]  /*21970*/  ENDCOLLECTIVE ;  /* 0x000000000000791b */ /* 0x003fe20003800000 */
.L_x_11859:
        /* <DEDUP_REMOVED lines=17> */
.L_x_11860:
[----:B------:R-:W-:Y:S02]  /*21a90*/  IMAD.MOV.U32 R13, RZ, RZ, R6 ;  /* 0x000000ffff0d7224 */ /* 0x000fe400078e0006 */
[----:B------:R-:W-:Y:S01]  /*21aa0*/  IMAD.MOV.U32 R12, RZ, RZ, 0x5 ;  /* 0x00000005ff0c7424 */ /* 0x000fe200078e00ff */
[----:B------:R-:W-:-:S13]  /*21ab0*/  IADD3 R2, P3, R14, R0, RZ ;  /* 0x000000000e027210 */ /* 0x000fda0007f7e0ff */
[----:B------:R-:W-:Y:S05]  /*21ac0*/  WARPSYNC.COLLECTIVE R15, `(.L_x_11861) ;  /* 0x000000000f087348 */ /* 0x000fea0003c00000 */
[----:B------:R0:W1:Y:S02]  /*21ad0*/  SHFL.IDX P6, R14, R13, R12, R11 ;  /* 0x0000000c0d0e7389 */ /* 0x00006400000c000b */
[----:B01----:R-:W-:Y:S01]  /*21ae0*/  ENDCOLLECTIVE ;  /* 0x000000000000791b */ /* 0x003fe20003800000 */
.L_x_11861:
        /* <DEDUP_REMOVED lines=12> */
.L_x_11862:
        /* <DEDUP_REMOVED lines=9> */
.L_x_11772:
[----:B0-----:R0:W1:Y:S02]  /*21c40*/  SYNCS.PHASECHK.TRANS64.TRYWAIT P0, [R6+URZ+0x22840], R21 ;  /* 0x02284015060075a7 */ /* 0x001064000800017f */
[----:B-1----:R-:W-:Y:S05]  /*21c50*/  @!P0 NANOSLEEP.SYNCS 0x989680 ;  /* 0x009896800000895d */ /* 0x002fea0003900000 */
[----:B------:R-:W1:Y:S02]  /*21c60*/  @!P0 SYNCS.PHASECHK.TRANS64 P0, [R6+URZ+0x22840], R21 ;  /* 0x02284015060085a7 */ /* 0x000e64000800007f */
[----:B-1----:R-:W-:Y:S05]  /*21c70*/  @!P0 BRA `(.L_x_11772) ;  /* 0xfffffffc00f08947 */ /* 0x002fea000383ffff */
[----:B------:R-:W-:Y:S05]  /*21c80*/  BRA `(.L_x_11864) ;  /* 0xffffffc400087947 */ /* 0x000fea000383ffff */
.L_x_11773:
        /* <DEDUP_REMOVED lines=8> */
.L_x_11866:
[----:B------:R-:W-:Y:S05]  /*21d10*/  BSYNC B1 ;  /* 0x0000000000017941 */ /* 0x000fea0003800000 */
.L_x_11865:
        /* <DEDUP_REMOVED lines=9> */
.L_x_11867:
[----:B------:R-:W-:Y:S02]  /*21db0*/  IMAD.MOV.U32 R13, RZ, RZ, R9 ;  /* 0x000000ffff0d7224 */ /* 0x000fe400078e0009 */
[----:B------:R-:W-:Y:S02]  /*21dc0*/  IMAD.MOV.U32 R12, RZ, RZ, 0x1 ;  /* 0x00000001ff0c7424 */ /* 0x000fe400078e00ff */
[----:B------:R-:W-:-:S07]  /*21dd0*/  IMAD.MOV.U32 R2, RZ, RZ, R14 ;  /* 0x000000ffff027224 */ /* 0x000fce00078e000e */
[----:B------:R-:W-:Y:S05]  /*21de0*/  WARPSYNC.COLLECTIVE R15, `(.L_x_11868) ;  /* 0x000000000f087348 */ /* 0x000fea0003c00000 */
[----:B------:R0:W1:Y:S02]  /*21df0*/  SHFL.IDX P6, R14, R13, R12, R11 ;  /* 0x0000000c0d0e7389 */ /* 0x00006400000c000b */
[----:B01----:R-:W-:Y:S01]  /*21e00*/  ENDCOLLECTIVE ;  /* 0x000000000000791b */ /* 0x003fe20003800000 */
.L_x_11868:
        /* <DEDUP_REMOVED lines=11> */
.L_x_11869:
[----:B------:R-:W-:Y:S02]  /*21ec0*/  IMAD.MOV.U32 R13, RZ, RZ, R9 ;  /* 0x000000ffff0d7224 */ /* 0x000fe400078e0009 */
[----:B------:R-:W-:Y:S02]  /*21ed0*/  IMAD.MOV.U32 R12, RZ, RZ, 0x2 ;  /* 0x00000002ff0c7424 */ /* 0x000fe400078e00ff */
[----:B------:R-:W-:-:S07]  /*21ee0*/  IMAD.MOV.U32 R2, RZ, RZ, R14 ;  /* 0x000000ffff027224 */ /* 0x000fce00078e000e */
[----:B------:R-:W-:Y:S05]  /*21ef0*/  WARPSYNC.COLLECTIVE R15, `(.L_x_11870) ;  /* 0x000000000f087348 */ /* 0x000fea0003c00000 */
[----:B------:R0:W1:Y:S02]  /*21f00*/  SHFL.IDX P6, R14, R13, R12, R11 ;  /* 0x0000000c0d0e7389 */ /* 0x00006400000c000b */
[----:B01----:R-:W-:Y:S01]  /*21f10*/  ENDCOLLECTIVE ;  /* 0x000000000000791b */ /* 0x003fe20003800000 */
.L_x_11870:
        /* <DEDUP_REMOVED lines=11> */
.L_x_11871:
[----:B------:R-:W-:Y:S02]  /*21fd0*/  IMAD.MOV.U32 R13, RZ, RZ, R9 ;  /* 0x000000ffff0d7224 */ /* 0x000fe400078e0009 */
[----:B------:R-:W-:Y:S02]  /*21fe0*/  IMAD.MOV.U32 R12, RZ, RZ, 0x3 ;  /* 0x00000003ff0c7424 */ /* 0x000fe400078e00ff */
[----:B------:R-:W-:-:S07]  /*21ff0*/  IMAD.MOV.U32 R2, RZ, RZ, R14 ;  /* 0x000000ffff027224 */ /* 0x000fce00078e000e */
[----:B------:R-:W-:Y:S05]  /*22000*/  WARPSYNC.COLLECTIVE R15, `(.L_x_11872) ;  /* 0x000000000f087348 */ /* 0x000fea0003c00000 */
[----:B------:R0:W1:Y:S02]  /*22010*/  SHFL.IDX P6, R14, R13, R12, R11 ;  /* 0x0000000c0d0e7389 */ /* 0x00006400000c000b */
[----:B01----:R-:W-:Y:S01]  /*22020*/  ENDCOLLECTIVE ;  /* 0x000000000000791b */ /* 0x003fe20003800000 */
.L_x_11872:
        /* <DEDUP_REMOVED lines=11> */
.L_x_11873:
[----:B------:R-:W-:Y:S02]  /*220e0*/  IMAD.MOV.U32 R13, RZ, RZ, R9 ;  /* 0x000000ffff0d7224 */ /* 0x000fe400078e0009 */
[----:B------:R-:W-:Y:S02]  /*220f0*/  IMAD.MOV.U32 R12, RZ, RZ, 0x4 ;  /* 0x00000004ff0c7424 */ /* 0x000fe400078e00ff */
[----:B------:R-:W-:-:S07]  /*22100*/  IMAD.MOV.U32 R2, RZ, RZ, R14 ;  /* 0x000000ffff027224 */ /* 0x000fce00078e000e */
[----:B------:R-:W-:Y:S05]  /*22110*/  WARPSYNC.COLLECTIVE R15, `(.L_x_11874) ;  /* 0x000000000f087348 */ /* 0x000fea0003c00000 */
[----:B------:R0:W1:Y:S02]  /*22120*/  SHFL.IDX P6, R14, R13, R12, R11 ;  /* 0x0000000c0d0e7389 */ /* 0x00006400000c000b */
[----:B01----:R-:W-:Y:S01]  /*22130*/  ENDCOLLECTIVE ;  /* 0x000000000000791b */ /* 0x003fe20003800000 */
.L_x_11874:
        /* <DEDUP_REMOVED lines=11> */
.L_x_11875:
[----:B------:R-:W-:Y:S02]  /*221f0*/  IMAD.MOV.U32 R13, RZ, RZ, R9 ;  /* 0x000000ffff0d7224 */ /* 0x000fe400078e0009 */
[----:B------:R-:W-:Y:S02]  /*22200*/  IMAD.MOV.U32 R12, RZ, RZ, 0x5 ;  /* 0x00000005ff0c7424 */ /* 0x000fe400078e00ff */
[----:B------:R-:W-:-:S07]  /*22210*/  IMAD.MOV.U32 R2, RZ, RZ, R14 ;  /* 0x000000ffff027224 */ /* 0x000fce00078e000e */
[----:B------:R-:W-:Y:S05]  /*22220*/  WARPSYNC.COLLECTIVE R15, `(.L_x_11876) ;  /* 0x000000000f087348 */ /* 0x000fea0003c00000 */
[----:B------:R0:W1:Y:S02]  /*22230*/  SHFL.IDX P6, R14, R13, R12, R11 ;  /* 0x0000000c0d0e7389 */ /* 0x00006400000c000b */
[----:B01----:R-:W-:Y:S01]  /*22240*/  ENDCOLLECTIVE ;  /* 0x000000000000791b */ /* 0x003fe20003800000 */
.L_x_11876:
        /* <DEDUP_REMOVED lines=11> */
.L_x_11877:
[----:B------:R-:W-:Y:S01]  /*22300*/  IMAD.MOV.U32 R2, RZ, RZ, R14 ;  /* 0x000000ffff027224 */ /* 0x000fe200078e000e */
[----:B------:R-:W-:Y:S06]  /*22310*/  BRA `(.L_x_11878) ;  /* 0xffffffc000387947 */ /* 0x000fec000383ffff */
.L_x_11778:
[----:B----4-:R4:W0:Y:S02]  /*22320*/  SYNCS.PHASECHK.TRANS64.TRYWAIT P0, [R6+URZ+0x22860], R21 ;  /* 0x02286015060075a7 */ /* 0x010824000800017f */
[----:B0-----:R-:W-:Y:S05]  /*22330*/  @!P0 NANOSLEEP.SYNCS 0x989680 ;  /* 0x009896800000895d */ /* 0x001fea0003900000 */
[----:B------:R-:W0:Y:S02]  /*22340*/  @!P0 SYNCS.PHASECHK.TRANS64 P0, [R6+URZ+0x22860], R21 ;  /* 0x02286015060085a7 */ /* 0x000e24000800007f */
[----:B0-----:R-:W-:Y:S05]  /*22350*/  @!P0 BRA `(.L_x_11778) ;  /* 0xfffffffc00f08947 */ /* 0x001fea000383ffff */
[----:B------:R-:W-:Y:S05]  /*22360*/  BRA `(.L_x_11879) ;  /* 0xffffffc000847947 */ /* 0x000fea000383ffff */
.L_x_11779:
[----:B------:R-:W-:Y:S01]  /*22370*/  BSSY B1, `(.L_x_11880) ;  /* 0x0000008000017945 */ /* 0x000fe20003800000 */
[----:B------:R-:W-:Y:S02]  /*22380*/  IMAD.MOV.U32 R13, RZ, RZ, R9 ;  /* 0x000000ffff0d7224 */ /* 0x000fe400078e0009 */
[----:B------:R-:W-:Y:S02]  /*22390*/  IMAD.MOV.U32 R12, RZ, RZ, RZ ;  /* 0x000000ffff0c7224 */ /* 0x000fe400078e00ff */
[----:B------:R-:W-:Y:S02]  /*223a0*/  IMAD.MOV.U32 R11, RZ, RZ, 0x181f ;  /* 0x0000181fff0b7424 */ /* 0x000fe400078e00ff */
[----:B------:R-:W-:-:S07]  /*223b0*/  IMAD.MOV.U32 R15, RZ, RZ, -0x1 ;  /* 0xffffffffff0f7424 */ /* 0x000fce00078e00ff */
[----:B0--34-:R-:W-:Y:S05]  /*223c0*/  WARPSYNC.COLLECTIVE R15, `(.L_x_11881) ;  /* 0x000000000f087348 */ /* 0x019fea0003c00000 */
[----:B------:R1:W2:Y:S02]  /*223d0*/  SHFL.IDX P6, R14, R13, R12, R11 ;  /* 0x0000000c0d0e7389 */ /* 0x0002a400000c000b */
[----:B01234-:R-:W-:Y:S01]  /*223e0*/  ENDCOLLECTIVE ;  /* 0x000000000000791b */ /* 0x01ffe20003800000 */
.L_x_11881:
[----:B------:R-:W-:Y:S05]  /*223f0*/  BSYNC B1 ;  /* 0x0000000000017941 */ /* 0x000fea0003800000 */
.L_x_11880:
        /* <DEDUP_REMOVED lines=9> */
.L_x_11882:
[----:B------:R-:W-:Y:S02]  /*22490*/  IMAD.MOV.U32 R13, RZ, RZ, R9 ;  /* 0x000000ffff0d7224 */ /* 0x000fe400078e0009 */
[----:B------:R-:W-:Y:S01]  /*224a0*/  IMAD.MOV.U32 R12, RZ, RZ, 0x1 ;  /* 0x00000001ff0c7424 */ /* 0x000fe200078e00ff */
[----:B------:R-:W-:-:S13]  /*224b0*/  IADD3 R2, P0, R14, R0, RZ ;  /* 0x000000000e027210 */ /* 0x000fda0007f1e0ff */
[----:B------:R-:W-:Y:S05]  /*224c0*/  WARPSYNC.COLLECTIVE R15, `(.L_x_11883) ;  /* 0x000000000f087348 */ /* 0x000fea0003c00000 */
[----:B------:R0:W1:Y:S02]  /*224d0*/  SHFL.IDX P6, R14, R13, R12, R11 ;  /* 0x0000000c0d0e7389 */ /* 0x00006400000c000b */
[----:B01----:R-:W-:Y:S01]  /*224e0*/  ENDCOLLECTIVE ;  /* 0x000000000000791b */ /* 0x003fe20003800000 */
.L_x_11883:
        /* <DEDUP_REMOVED lines=13> */
.L_x_11884:
[----:B------:R-:W-:Y:S02]  /*225c0*/  IMAD.MOV.U32 R13, RZ, RZ, R9 ;  /* 0x000000ffff0d7224 */ /* 0x000fe400078e0009 */
[----:B------:R-:W-:Y:S01]  /*225d0*/  IMAD.MOV.U32 R12, RZ, RZ, 0x2 ;  /* 0x00000002ff0c7424 */ /* 0x000fe200078e00ff */
[----:B------:R-:W-:-:S13]  /*225e0*/  IADD3 R2, P0, R14, R0, RZ ;  /* 0x000000000e027210 */ /* 0x000fda0007f1e0ff */
[----:B------:R-:W-:Y:S05]  /*225f0*/  WARPSYNC.COLLECTIVE R15, `(.L_x_11885) ;  /* 0x000000000f087348 */ /* 0x000fea0003c00000 */
[----:B------:R0:W1:Y:S02]  /*22600*/  SHFL.IDX P6, R14, R13, R12, R11 ;  /* 0x0000000c0d0e7389 */ /* 0x00006400000c000b */
[----:B01----:R-:W-:Y:S01]  /*22610*/  ENDCOLLECTIVE ;  /* 0x000000000000791b */ /* 0x003fe20003800000 */
.L_x_11885:
        /* <DEDUP_REMOVED lines=13> */
.L_x_11886:
[----:B------:R-:W-:Y:S02]  /*226f0*/  IMAD.MOV.U32 R13, RZ, RZ, R9 ;  /* 0x000000ffff0d7224 */ /* 0x000fe400078e0009 */
[----:B------:R-:W-:Y:S01]  /*22700*/  IMAD.MOV.U32 R12, RZ, RZ, 0x3 ;  /* 0x00000003ff0c7424 */ /* 0x000fe200078e00ff */
[----:B------:R-:W-:-:S13]  /*22710*/  IADD3 R2, P0, R14, R0, RZ ;  /* 0x000000000e027210 */ /* 0x000fda0007f1e0ff */
[----:B------:R-:W-:Y:S05]  /*22720*/  WARPSYNC.COLLECTIVE R15, `(.L_x_11887) ;  /* 0x000000000f087348 */ /* 0x000fea0003c00000 */
[----:B------:R0:W1:Y:S02]  /*22730*/  SHFL.IDX P6, R14, R13, R12, R11 ;  /* 0x0000000c0d0e7389 */ /* 0x00006400000c000b */
[----:B01----:R-:W-:Y:S01]  /*22740*/  ENDCOLLECTIVE ;  /* 0x000000000000791b */ /* 0x003fe20003800000 */
.L_x_11887:
        /* <DEDUP_REMOVED lines=13> */
.L_x_11888:
[----:B------:R-:W-:Y:S02]  /*22820*/  IMAD.MOV.U32 R13, RZ, RZ, R9 ;  /* 0x000000ffff0d7224 */ /* 0x000fe400078e0009 */
[----:B------:R-:W-:Y:S01]  /*22830*/  IMAD.MOV.U32 R12, RZ, RZ, 0x4 ;  /* 0x00000004ff0c7424 */ /* 0x000fe200078e00ff */
[----:B------:R-:W-:-:S13]  /*22840*/  IADD3 R2, P0, R14, R0, RZ ;  /* 0x000000000e027210 */ /* 0x000fda0007f1e0ff */
[----:B------:R-:W-:Y:S05]  /*22850*/  WARPSYNC.COLLECTIVE R15, `(.L_x_11889) ;  /* 0x000000000f087348 */ /* 0x000fea0003c00000 */
[----:B------:R0:W1:Y:S02]  /*22860*/  SHFL.IDX P6, R14, R13, R12, R11 ;  /* 0x0000000c0d0e7389 */ /* 0x00006400000c000b */
[----:B01----:R-:W-:Y:S01]  /*22870*/  ENDCOLLECTIVE ;  /* 0x000000000000791b */ /* 0x003fe20003800000 */
.L_x_11889:
        /* <DEDUP_REMOVED lines=13> */
.L_x_11890:
[----:B------:R-:W-:Y:S02]  /*22950*/  IMAD.MOV.U32 R13, RZ, RZ, R9 ;  /* 0x000000ffff0d7224 */ /* 0x000fe400078e0009 */
[----:B------:R-:W-:Y:S01]  /*22960*/  IMAD.MOV.U32 R12, RZ, RZ, 0x5 ;  /* 0x00000005ff0c7424 */ /* 0x000fe200078e00ff */
[----:B------:R-:W-:-:S13]  /*22970*/  IADD3 R2, P0, R14, R0, RZ ;  /* 0x000000000e027210 */ /* 0x000fda0007f1e0ff */
[----:B------:R-:W-:Y:S05]  /*22980*/  WARPSYNC.COLLECTIVE R15, `(.L_x_11891) ;  /* 0x000000000f087348 */ /* 0x000fea0003c00000 */
[----:B------:R0:W1:Y:S02]  /*22990*/  SHFL.IDX P6, R14, R13, R12, R11 ;  /* 0x0000000c0d0e7389 */ /* 0x00006400000c000b */
[----:B01----:R-:W-:Y:S01]  /*229a0*/  ENDCOLLECTIVE ;  /* 0x000000000000791b */ /* 0x003fe20003800000 */
.L_x_11891:
        /* <DEDUP_REMOVED lines=13> */
.L_x_11892:
[----:B------:R-:W-:Y:S05]  /*22a80*/  BRA `(.L_x_11893) ;  /* 0xffffffbc00d07947 */ /* 0x000fea000383ffff */
.L_x_11787:
[----:B------:R-:W-:Y:S01]  /*22a90*/  BSSY B0, `(.L_x_11894) ;  /* 0x0000008000007945 */ /* 0x000fe20003800000 */
[----:B------:R-:W-:Y:S02]  /*22aa0*/  IMAD.MOV.U32 R13, RZ, RZ, R16 ;  /* 0x000000ffff0d7224 */ /* 0x000fe400078e0010 */
[----:B------:R-:W-:Y:S02]  /*22ab0*/  IMAD.MOV.U32 R12, RZ, RZ, RZ ;  /* 0x000000ffff0c7224 */ /* 0x000fe400078e00ff */
[----:B------:R-:W-:Y:S02]  /*22ac0*/  IMAD.MOV.U32 R11, RZ, RZ, 0x1f ;  /* 0x0000001fff0b7424 */ /* 0x000fe400078e00ff */
[----:B------:R-:W-:-:S07]  /*22ad0*/  IMAD.MOV.U32 R15, RZ, RZ, -0x1 ;  /* 0xffffffffff0f7424 */ /* 0x000fce00078e00ff */
[----:B01234-:R-:W-:Y:S05]  /*22ae0*/  WARPSYNC.COLLECTIVE R15, `(.L_x_11895) ;  /* 0x000000000f087348 */ /* 0x01ffea0003c00000 */
[----:B------:R0:W0:Y:S02]  /*22af0*/  SHFL.IDX P6, R14, R13, R12, R11 ;  /* 0x0000000c0d0e7389 */ /* 0x00002400000c000b */
[----:B01234-:R-:W-:Y:S01]  /*22b00*/  ENDCOLLECTIVE ;  /* 0x000000000000791b */ /* 0x01ffe20003800000 */
.L_x_11895:
[----:B------:R-:W-:Y:S05]  /*22b10*/  BSYNC B0 ;  /* 0x0000000000007941 */ /* 0x000fea0003800000 */
.L_x_11894:
        /* <DEDUP_REMOVED lines=9> */
.L_x_11896:
        /* <DEDUP_REMOVED lines=18> */
.L_x_11897:
[----:B------:R-:W-:Y:S01]  /*22cd0*/  IMAD.MOV.U32 R12, RZ, RZ, 0x2 ;  /* 0x00000002ff0c7424 */ /* 0x000fe200078e00ff */
[----:B------:R-:W-:-:S05]  /*22ce0*/  SEL R6, R14, RZ, P1 ;  /* 0x000000ff0e067207 */ /* 0x000fca0000800000 */
[----:B------:R-:W-:-:S04]  /*22cf0*/  IMAD.IADD R6, R5, 0x1, R6 ;  /* 0x0000000105067824 */ /* 0x000fc800078e0206 */
[----:B------:R-:W-:-:S07]  /*22d00*/  IMAD.MOV.U32 R13, RZ, RZ, R6 ;  /* 0x000000ffff0d7224 */ /* 0x000fce00078e0006 */
[----:B------:R-:W-:Y:S05]  /*22d10*/  WARPSYNC.COLLECTIVE R15, `(.L_x_11898) ;  /* 0x000000000f087348 */ /* 0x000fea0003c00000 */
[----:B------:R0:W1:Y:S02]  /*22d20*/  SHFL.UP P6, R14, R13, R12, R11 ;  /* 0x0400000c0d0e7389 */ /* 0x00006400000c000b */
[----:B01----:R-:W-:Y:S01]  /*22d30*/  ENDCOLLECTIVE ;  /* 0x000000000000791b */ /* 0x003fe20003800000 */
.L_x_11898:
[----:B------:R-:W-:Y:S01]  /*22d40*/  IMAD.MOV.U32 R12, RZ, RZ, 0x4 ;  /* 0x00000004ff0c7424 */ /* 0x000fe200078e00ff */
[----:B------:R-:W-:-:S05]  /*22d50*/  SEL R7, R14, RZ, P2 ;  /* 0x000000ff0e077207 */ /* 0x000fca0001000000 */
[----:B------:R-:W-:-:S04]  /*22d60*/  IMAD.IADD R7, R6, 0x1, R7 ;  /* 0x0000000106077824 */ /* 0x000fc800078e0207 */
[----:B------:R-:W-:-:S07]  /*22d70*/  IMAD.MOV.U32 R13, RZ, RZ, R7 ;  /* 0x000000ffff0d7224 */ /* 0x000fce00078e0007 */
[----:B------:R-:W-:Y:S05]  /*22d80*/  WARPSYNC.COLLECTIVE R15, `(.L_x_11899) ;  /* 0x000000000f087348 */ /* 0x000fea0003c00000 */
[----:B------:R0:W1:Y:S02]  /*22d90*/  SHFL.UP P6, R14, R13, R12, R11 ;  /* 0x0400000c0d0e7389 */ /* 0x00006400000c000b */
[----:B01----:R-:W-:Y:S01]  /*22da0*/  ENDCOLLECTIVE ;  /* 0x000000000000791b */ /* 0x003fe20003800000 */
.L_x_11899:
[----:B------:R-:W-:Y:S01]  /*22db0*/  IMAD.MOV.U32 R12, RZ, RZ, 0x8 ;  /* 0x00000008ff0c7424 */ /* 0x000fe200078e00ff */
[----:B------:R-:W-:-:S05]  /*22dc0*/  SEL R2, R14, RZ, P3 ;  /* 0x000000ff0e027207 */ /* 0x000fca0001800000 */
[----:B------:R-:W-:-:S04]  /*22dd0*/  IMAD.IADD R2, R7, 0x1, R2 ;  /* 0x0000000107027824 */ /* 0x000fc800078e0202 */
[----:B------:R-:W-:-:S07]  /*22de0*/  IMAD.MOV.U32 R13, RZ, RZ, R2 ;  /* 0x000000ffff0d7224 */ /* 0x000fce00078e0002 */
[----:B------:R-:W-:Y:S05]  /*22df0*/  WARPSYNC.COLLECTIVE R15, `(.L_x_11900) ;  /* 0x000000000f087348 */ /* 0x000fea0003c00000 */
[----:B------:R0:W1:Y:S02]  /*22e00*/  SHFL.UP P6, R14, R13, R12, R11 ;  /* 0x0400000c0d0e7389 */ /* 0x00006400000c000b */
[----:B01----:R-:W-:Y:S01]  /*22e10*/  ENDCOLLECTIVE ;  /* 0x000000000000791b */ /* 0x003fe20003800000 */
.L_x_11900:
[----:B------:R-:W-:Y:S01]  /*22e20*/  IMAD.MOV.U32 R12, RZ, RZ, 0x10 ;  /* 0x00000010ff0c7424 */ /* 0x000fe200078e00ff */
[----:B------:R-:W-:-:S05]  /*22e30*/  SEL R3, R14, RZ, P4 ;  /* 0x000000ff0e037207 */ /* 0x000fca0002000000 */
[----:B------:R-:W-:-:S04]  /*22e40*/  IMAD.IADD R3, R2, 0x1, R3 ;  /* 0x0000000102037824 */ /* 0x000fc800078e0203 */
[----:B------:R-:W-:-:S07]  /*22e50*/  IMAD.MOV.U32 R13, RZ, RZ, R3 ;  /* 0x000000ffff0d7224 */ /* 0x000fce00078e0003 */
[----:B------:R-:W-:Y:S05]  /*22e60*/  WARPSYNC.COLLECTIVE R15, `(.L_x_11901) ;  /* 0x000000000f087348 */ /* 0x000fea0003c00000 */
[----:B------:R0:W1:Y:S02]  /*22e70*/  SHFL.UP P6, R14, R13, R12, R11 ;  /* 0x0400000c0d0e7389 */ /* 0x00006400000c000b */
[----:B01----:R-:W-:Y:S01]  /*22e80*/  ENDCOLLECTIVE ;  /* 0x000000000000791b */ /* 0x003fe20003800000 */
.L_x_11901:
        /* <DEDUP_REMOVED lines=8> */
.L_x_11902:
[----:B------:R-:W-:Y:S05]  /*22f10*/  BRA `(.L_x_11903) ;  /* 0xffffffc000287947 */ /* 0x000fea000383ffff */
.L_x_11792:
        /* <DEDUP_REMOVED lines=8> */
.L_x_11905:
[----:B------:R-:W-:Y:S05]  /*22fa0*/  BSYNC B0 ;  /* 0x0000000000007941 */ /* 0x000fea0003800000 */
.L_x_11904:
        /* <DEDUP_REMOVED lines=8> */
.L_x_11906:
[----:B------:R-:W-:Y:S01]  /*23030*/  IMAD.MOV.U32 R12, RZ, RZ, 0x4 ;  /* 0x00000004ff0c7424 */ /* 0x000fe200078e00ff */
[----:B------:R-:W-:-:S05]  /*23040*/  SEL R2, R14, RZ, P2 ;  /* 0x000000ff0e027207 */ /* 0x000fca0001000000 */
[----:B------:R-:W-:-:S04]  /*23050*/  IMAD.IADD R2, R13, 0x1, R2 ;  /* 0x000000010d027824 */ /* 0x000fc800078e0202 */
[----:B------:R-:W-:-:S07]  /*23060*/  IMAD.MOV.U32 R13, RZ, RZ, R2 ;  /* 0x000000ffff0d7224 */ /* 0x000fce00078e0002 */
[----:B------:R-:W-:Y:S05]  /*23070*/  WARPSYNC.COLLECTIVE R15, `(.L_x_11907) ;  /* 0x000000000f087348 */ /* 0x000fea0003c00000 */
[----:B------:R0:W1:Y:S02]  /*23080*/  SHFL.UP P6, R14, R13, R12, R11 ;  /* 0x0400000c0d0e7389 */ /* 0x00006400000c000b */
[----:B01----:R-:W-:Y:S01]  /*23090*/  ENDCOLLECTIVE ;  /* 0x000000000000791b */ /* 0x003fe20003800000 */
.L_x_11907:
[----:B------:R-:W-:Y:S01]  /*230a0*/  IMAD.MOV.U32 R12, RZ, RZ, 0x8 ;  /* 0x00000008ff0c7424 */ /* 0x000fe200078e00ff */
[----:B------:R-:W-:-:S05]  /*230b0*/  SEL R3, R14, RZ, P3 ;  /* 0x000000ff0e037207 */ /* 0x000fca0001800000 */
[----:B------:R-:W-:-:S04]  /*230c0*/  IMAD.IADD R3, R2, 0x1, R3 ;  /* 0x0000000102037824 */ /* 0x000fc800078e0203 */
[----:B------:R-:W-:-:S07]  /*230d0*/  IMAD.MOV.U32 R13, RZ, RZ, R3 ;  /* 0x000000ffff0d7224 */ /* 0x000fce00078e0003 */
[----:B------:R-:W-:Y:S05]  /*230e0*/  WARPSYNC.COLLECTIVE R15, `(.L_x_11908) ;  /* 0x000000000f087348 */ /* 0x000fea0003c00000 */
[----:B------:R0:W1:Y:S02]  /*230f0*/  SHFL.UP P6, R14, R13, R12, R11 ;  /* 0x0400000c0d0e7389 */ /* 0x00006400000c000b */
[----:B01----:R-:W-:Y:S01]  /*23100*/  ENDCOLLECTIVE ;  /* 0x000000000000791b */ /* 0x003fe20003800000 */
.L_x_11908:
[----:B------:R-:W-:Y:S01]  /*23110*/  IMAD.MOV.U32 R12, RZ, RZ, 0x10 ;  /* 0x00000010ff0c7424 */ /* 0x000fe200078e00ff */
[----:B------:R-:W-:-:S05]  /*23120*/  SEL R4, R14, RZ, P4 ;  /* 0x000000ff0e047207 */ /* 0x000fca0002000000 */
[----:B------:R-:W-:-:S04]  /*23130*/  IMAD.IADD R4, R3, 0x1, R4 ;  /* 0x0000000103047824 */ /* 0x000fc800078e0204 */
[----:B------:R-:W-:-:S07]  /*23140*/  IMAD.MOV.U32 R13, RZ, RZ, R4 ;  /* 0x000000ffff0d7224 */ /* 0x000fce00078e0004 */
[----:B------:R-:W-:Y:S05]  /*23150*/  WARPSYNC.COLLECTIVE R15, `(.L_x_11909) ;  /* 0x000000000f087348 */ /* 0x000fea0003c00000 */
[----:B------:R0:W1:Y:S02]  /*23160*/  SHFL.UP P6, R14, R13, R12, R11 ;  /* 0x0400000c0d0e7389 */ /* 0x00006400000c000b */
[----:B01----:R-:W-:Y:S01]  /*23170*/  ENDCOLLECTIVE ;  /* 0x000000000000791b */ /* 0x003fe20003800000 */
.L_x_11909:
        /* <DEDUP_REMOVED lines=8> */
.L_x_11910:
[----:B------:R-:W-:Y:S05]  /*23200*/  BRA `(.L_x_11911) ;  /* 0xffffffc000087947 */ /* 0x000fea000383ffff */
.L_x_11794:
[----:B------:R-:W-:Y:S01]  /*23210*/  BSSY B0, `(.L_x_11912) ;  /* 0x0000006000007945 */ /* 0x000fe20003800000 */
[----:B------:R-:W-:Y:S01]  /*23220*/  PLOP3.LUT P6, PT, P6, PT, PT, 0x8, 0x0 ;  /* 0x000000000000781c */ /* 0x000fe200037ce170 */
[----:B------:R-:W-:-:S12]  /*23230*/  IMAD.MOV.U32 R15, RZ, RZ, -0x1 ;  /* 0xffffffffff0f7424 */ /* 0x000fd800078e00ff */
[----:B012---:R-:W-:Y:S05]  /*23240*/  WARPSYNC.COLLECTIVE R15, `(.L_x_11913) ;  /* 0x000000000f087348 */ /* 0x007fea0003c00000 */
[----:B------:R-:W-:Y:S01]  /*23250*/  VOTE.ANY R14, PT, P6 ;  /* 0x00000000000e7806 */ /* 0x000fe200030e0100 */
[----:B012---:R-:W-:Y:S06]  /*23260*/  ENDCOLLECTIVE ;  /* 0x000000000000791b */ /* 0x007fec0003800000 */
.L_x_11913:
[----:B------:R-:W-:Y:S05]  /*23270*/  BSYNC B0 ;  /* 0x0000000000007941 */ /* 0x000fea0003800000 */
.L_x_11912:
        /* <DEDUP_REMOVED lines=9> */
.L_x_11914:
[----:B------:R-:W-:Y:S01]  /*23310*/  IMAD.MOV.U32 R5, RZ, RZ, R14 ;  /* 0x000000ffff057224 */ /* 0x000fe200078e000e */
[----:B------:R-:W-:Y:S06]  /*23320*/  BRA `(.L_x_11915) ;  /* 0xffffffbc00f87947 */ /* 0x000fec000383ffff */
.L_x_11796:
[----:B------:R-:W-:Y:S01]  /*23330*/  BSSY B0, `(.L_x_11916) ;  /* 0x0000007000007945 */ /* 0x000fe20003800000 */
[----:B------:R-:W-:Y:S02]  /*23340*/  IMAD.MOV.U32 R13, RZ, RZ, R6 ;  /* 0x000000ffff0d7224 */ /* 0x000fe400078e0006 */
[----:B------:R-:W-:Y:S02]  /*23350*/  IMAD.MOV.U32 R11, RZ, RZ, 0x1f ;  /* 0x0000001fff0b7424 */ /* 0x000fe400078e00ff */
[----:B------:R-:W-:-:S07]  /*23360*/  IMAD.MOV.U32 R15, RZ, RZ, -0x1 ;  /* 0xffffffffff0f7424 */ /* 0x000fce00078e00ff */
[----:B01234-:R-:W-:Y:S05]  /*23370*/  WARPSYNC.COLLECTIVE R15, `(.L_x_11917) ;  /* 0x000000000f087348 */ /* 0x01ffea0003c00000 */
[----:B------:R0:W0:Y:S02]  /*23380*/  SHFL.IDX P6, R14, R13, R12, R11 ;  /* 0x0000000c0d0e7389 */ /* 0x00002400000c000b */
[----:B01234-:R-:W-:Y:S01]  /*23390*/  ENDCOLLECTIVE ;  /* 0x000000000000791b */ /* 0x01ffe20003800000 */
.L_x_11917:
[----:B------:R-:W-:Y:S05]  /*233a0*/  BSYNC B0 ;  /* 0x0000000000007941 */ /* 0x000fea0003800000 */
.L_x_11916:
[----:B------:R-:W-:Y:S05]  /*233b0*/  BRA `(.L_x_11795) ;  /* 0xffffffbc00f07947 */ /* 0x000fea000383ffff */
.L_x_11800:
[----:B0-----:R0:W1:Y:S02]  /*233c0*/  SYNCS.PHASECHK.TRANS64.TRYWAIT P0, [R5+URZ+0x22820], R0 ;  /* 0x02282000050075a7 */ /* 0x001064000800017f */
[----:B-1----:R-:W-:Y:S05]  /*233d0*/  @!P0 NANOSLEEP.SYNCS 0x989680 ;  /* 0x009896800000895d */ /* 0x002fea0003900000 */
[----:B------:R-:W1:Y:S02]  /*233e0*/  @!P0 SYNCS.PHASECHK.TRANS64 P0, [R5+URZ+0x22820], R0 ;  /* 0x02282000050085a7 */ /* 0x000e64000800007f */
[----:B-1----:R-:W-:Y:S05]  /*233f0*/  @!P0 BRA `(.L_x_11800) ;  /* 0xfffffffc00f08947 */ /* 0x002fea000383ffff */
[----:B------:R-:W-:Y:S05]  /*23400*/  BRA `(.L_x_11918) ;  /* 0xffffffc400687947 */ /* 0x000fea000383ffff */
.L_x_11801:
        /* <DEDUP_REMOVED lines=11> */
.L_x_11920:
[----:B------:R-:W-:Y:S05]  /*234c0*/  BSYNC B0 ;  /* 0x0000000000007941 */ /* 0x000fea0003800000 */
.L_x_11919:
[----:B------:R-:W-:Y:S05]  /*234d0*/  BRA `(.L_x_11921) ;  /* 0xffffffc400507947 */ /* 0x000fea000383ffff */
.L_x_11804:
[----:B------:R-:W-:Y:S01]  /*234e0*/  BSSY B1, `(.L_x_11922) ;  /* 0x0000006000017945 */ /* 0x000fe20003800000 */
[----:B------:R-:W-:-:S07]  /*234f0*/  IMAD.MOV.U32 R15, RZ, RZ, -0x1 ;  /* 0xffffffffff0f7424 */ /* 0x000fce00078e00ff */
[----:B0-234-:R-:W-:Y:S05]  /*23500*/  WARPSYNC.COLLECTIVE R15, `(.L_x_11923) ;  /* 0x000000000f0c7348 */ /* 0x01dfea0003c00000 */
[----:B------:R-:W-:Y:S02]  /*23510*/  ELECT P6, UR62, PT ;  /* 0x00000000003e782f */ /* 0x000fe400038c0000 */
[----:B------:R-:W-:Y:S01]  /*23520*/  MOV R14, UR62 ;  /* 0x0000003e000e7c02 */ /* 0x000fe20008000f00 */
[----:B0-234-:R-:W-:Y:S10]  /*23530*/  ENDCOLLECTIVE ;  /* 0x000000000000791b */ /* 0x01dff40003800000 */
.L_x_11923:
[----:B------:R-:W-:Y:S05]  /*23540*/  BSYNC B1 ;  /* 0x0000000000017941 */ /* 0x000fea0003800000 */
.L_x_11922:
[----:B------:R-:W-:Y:S05]  /*23550*/  BRA `(.L_x_11924) ;  /* 0xffffffc400487947 */ /* 0x000fea000383ffff */
.L_x_11806:
[----:B0-----:R0:W1:Y:S02]  /*23560*/  SYNCS.PHASECHK.TRANS64.TRYWAIT P1, [R3+URZ+0x22840], R2 ;  /* 0x02284002030075a7 */ /* 0x001064000802017f */
[----:B-1----:R-:W-:Y:S05]  /*23570*/  @!P1 NANOSLEEP.SYNCS 0x989680 ;  /* 0x009896800000995d */ /* 0x002fea0003900000 */
[----:B------:R-:W1:Y:S02]  /*23580*/  @!P1 SYNCS.PHASECHK.TRANS64 P1, [R3+URZ+0x22840], R2 ;  /* 0x02284002030095a7 */ /* 0x000e64000802007f */
[----:B-1----:R-:W-:Y:S05]  /*23590*/  @!P1 BRA `(.L_x_11806) ;  /* 0xfffffffc00f09947 */ /* 0x002fea000383ffff */
[----:B------:R-:W-:Y:S05]  /*235a0*/  BRA `(.L_x_11925) ;  /* 0xffffffc400707947 */ /* 0x000fea000383ffff */
.L_x_11808:
[----:B-1----:R1:W0:Y:S02]  /*235b0*/  SYNCS.PHASECHK.TRANS64.TRYWAIT P1, [R5+URZ+0x22840], R0 ;  /* 0x02284000050075a7 */ /* 0x002224000802017f */
[----:B0-----:R-:W-:Y:S05]  /*235c0*/  @!P1 NANOSLEEP.SYNCS 0x989680 ;  /* 0x009896800000995d */ /* 0x001fea0003900000 */
[----:B------:R-:W0:Y:S02]  /*235d0*/  @!P1 SYNCS.PHASECHK.TRANS64 P1, [R5+URZ+0x22840], R0 ;  /* 0x02284000050095a7 */ /* 0x000e24000802007f */
[----:B0-----:R-:W-:Y:S05]  /*235e0*/  @!P1 BRA `(.L_x_11808) ;  /* 0xfffffffc00f09947 */ /* 0x001fea000383ffff */
[----:B------:R-:W-:Y:S05]  /*235f0*/  BRA `(.L_x_11926) ;  /* 0xffffffc4007c7947 */ /* 0x000fea000383ffff */
.L_x_11810:
[----:B------:R0:W0:Y:S02]  /*23600*/  SYNCS.PHASECHK.TRANS64.TRYWAIT P1, [R3+URZ+0x22860], R2 ;  /* 0x02286002030075a7 */ /* 0x000024000802017f */
[----:B0-----:R-:W-:Y:S05]  /*23610*/  @!P1 NANOSLEEP.SYNCS 0x989680 ;  /* 0x009896800000995d */ /* 0x001fea0003900000 */
[----:B------:R-:W0:Y:S02]  /*23620*/  @!P1 SYNCS.PHASECHK.TRANS64 P1, [R3+URZ+0x22860], R2 ;  /* 0x02286002030095a7 */ /* 0x000e24000802007f */
[----:B0-----:R-:W-:Y:S05]  /*23630*/  @!P1 BRA `(.L_x_11810) ;  /* 0xfffffffc00f09947 */ /* 0x001fea000383ffff */
[----:B------:R-:W-:Y:S05]  /*23640*/  BRA `(.L_x_11927) ;  /* 0xffffffc400787947 */ /* 0x000fea000383ffff */
        .type           $_ZN7cutlass13device_kernelIN5flash11enable_sm90INS1_16FlashAttnFwdSm90INS1_25CollectiveMainloopFwdSm90ILi2EN4cute5tupleIJNS5_1CILi1EEES8_S8_EEENS6_IJNS7_ILi128EEENS7_ILi96EEENS7_ILi64EEEEEELi256ENS_6half_tEfNS_4arch4Sm90ELb0ELb1ELb1ELb1ELb1ELb0ELb0ELb1ELb0ELb1ELb0ELb0EEENS1_21CollectiveEpilogueFwdINS6_IJSA_NS7_ILi256EEESB_EEES9_SE_SG_Li256ELb1ELb1ELb0ELb0EEENS1_36VarlenDynamicPersistentTileSchedulerILi128ELi96ELi256ELi128ELb0ELb1ELb1ELb1ELb0ELb1EEEEEEEEEvNT_6ParamsE$_ZZN5flash25CollectiveMainloopFwdSm90ILi2EN4cute5tupleIJNS1_1CILi1EEES4_S4_EEENS2_IJNS3_ILi128EEENS3_ILi96EEENS3_ILi64EEEEEELi256EN7cutlass6half_tEfNSA_4arch4Sm90ELb0ELb1ELb1ELb1ELb1ELb0ELb0ELb1ELb0ELb1ELb0ELb0EE3mmaINS_16FlashAttnFwdSm90ISE_NS_21CollectiveEpilogueFwdINS2_IJS6_NS3_ILi256EEES7_EEES5_SB_SD_Li256ELb1ELb1ELb0ELb0EEENS_36VarlenDynamicPersistentTileSchedulerILi128ELi96ELi256ELi128ELb0ELb1ELb1ELb1ELb0ELb1EEEE13SharedStorageENS1_6TensorINS1_11ArrayEngineIfLm128EEENS1_6LayoutINS2_IJNS2_IJNS3_ILi2EEEST_NS3_ILi32EEEEEES4_S4_EEENS2_IJNS2_IJS4_ST_NS3_ILi4EEEEEENS3_ILi0EEESZ_EEEEEEENS_7SoftmaxILi2ELi0EEEEEbRKNSE_6ParamsENSA_13PipelineAsyncILi2EEES19_RNSA_13PipelineStateILj2EEERT0_RT1_iRiRKNS_16SeqlenInfoQKNewKILb1ELb0EEENS2_IJiiiiEEERT_ENKUliT_T0_T1_E_clIZSF_ISO_S12_S14_EbS17_S19_S19_S1C_S1E_S1G_iS1H_S1L_S1M_S1O_EUlRS1P_iE1_NS3_ILb0EEENS3_ILb1EEEEEDaiS1P_S1Q_S1R_,@function
        .size           $_ZN7cutlass13device_kernelIN5flash11enable_sm90INS1_16FlashAttnFwdSm90INS1_25CollectiveMainloopFwdSm90ILi2EN4cute5tupleIJNS5_1CILi1EEES8_S8_EEENS6_IJNS7_ILi128EEENS7_ILi96EEENS7_ILi64EEEEEELi256ENS_6half_tEfNS_4arch4Sm90ELb0ELb1ELb1ELb1ELb1ELb0ELb0ELb1ELb0ELb1ELb0ELb0EEENS1_21CollectiveEpilogueFwdINS6_IJSA_NS7_ILi256EEESB_EEES9_SE_SG_Li256ELb1ELb1ELb0ELb0EEENS1_36VarlenDynamicPersistentTileSchedulerILi128ELi96ELi256ELi128ELb0ELb1ELb1ELb1ELb0ELb1EEEEEEEEEvNT_6ParamsE$_ZZN5flash25CollectiveMainloopFwdSm90ILi2EN4cute5tupleIJNS1_1CILi1EEES4_S4_EEENS2_IJNS3_ILi128EEENS3_ILi96EEENS3_ILi64EEEEEELi256EN7cutlass6half_tEfNSA_4arch4Sm90ELb0ELb1ELb1ELb1ELb1ELb0ELb0ELb1ELb0ELb1ELb0ELb0EE3mmaINS_16FlashAttnFwdSm90ISE_NS_21CollectiveEpilogueFwdINS2_IJS6_NS3_ILi256EEES7_EEES5_SB_SD_Li256ELb1ELb1ELb0ELb0EEENS_36VarlenDynamicPersistentTileSchedulerILi128ELi96ELi256ELi128ELb0ELb1ELb1ELb1ELb0ELb1EEEE13SharedStorageENS1_6TensorINS1_11ArrayEngineIfLm128EEENS1_6LayoutINS2_IJNS2_IJNS3_ILi2EEEST_NS3_ILi32EEEEEES4_S4_EEENS2_IJNS2_IJS4_ST_NS3_ILi4EEEEEENS3_ILi0EEESZ_EEEEEEENS_7SoftmaxILi2ELi0EEEEEbRKNSE_6ParamsENSA_13PipelineAsyncILi2EEES19_RNSA_13PipelineStateILj2EEERT0_RT1_iRiRKNS_16SeqlenInfoQKNewKILb1ELb0EEENS2_IJiiiiEEERT_ENKUliT_T0_T1_E_clIZSF_ISO_S12_S14_EbS17_S19_S19_S1C_S1E_S1G_iS1H_S1L_S1M_S1O_EUlRS1P_iE1_NS3_ILb0EEENS3_ILb1EEEEEDaiS1P_S1Q_S1R_,(.L_x_15672 - $_ZN7cutlass13device_kernelIN5flash11enable_sm90INS1_16FlashAttnFwdSm90INS1_25CollectiveMainloopFwdSm90ILi2EN4cute5tupleIJNS5_1CILi1EEES8_S8_EEENS6_IJNS7_ILi128EEENS7_ILi96EEENS7_ILi64EEEEEELi256ENS_6half_tEfNS_4arch4Sm90ELb0ELb1ELb1ELb1ELb1ELb0ELb0ELb1ELb0ELb1ELb0ELb0EEENS1_21CollectiveEpilogueFwdINS6_IJSA_NS7_ILi256EEESB_EEES9_SE_SG_Li256ELb1ELb1ELb0ELb0EEENS1_36VarlenDynamicPersistentTileSchedulerILi128ELi96ELi256ELi128ELb0ELb1ELb1ELb1ELb0ELb1EEEEEEEEEvNT_6ParamsE$_ZZN5flash25CollectiveMainloopFwdSm90ILi2EN4cute5tupleIJNS1_1CILi1EEES4_S4_EEENS2_IJNS3_ILi128EEENS3_ILi96EEENS3_ILi64EEEEEELi256EN7cutlass6half_tEfNSA_4arch4Sm90ELb0ELb1ELb1ELb1ELb1ELb0ELb0ELb1ELb0ELb1ELb0ELb0EE3mmaINS_16FlashAttnFwdSm90ISE_NS_21CollectiveEpilogueFwdINS2_IJS6_NS3_ILi256EEES7_EEES5_SB_SD_Li256ELb1ELb1ELb0ELb0EEENS_36VarlenDynamicPersistentTileSchedulerILi128ELi96ELi256ELi128ELb0ELb1ELb1ELb1ELb0ELb1EEEE13SharedStorageENS1_6TensorINS1_11ArrayEngineIfLm128EEENS1_6LayoutINS2_IJNS2_IJNS3_ILi2EEEST_NS3_ILi32EEEEEES4_S4_EEENS2_IJNS2_IJS4_ST_NS3_ILi4EEEEEENS3_ILi0EEESZ_EEEEEEENS_7SoftmaxILi2ELi0EEEEEbRKNSE_6ParamsENSA_13PipelineAsyncILi2EEES19_RNSA_13PipelineStateILj2EEERT0_RT1_iRiRKNS_16SeqlenInfoQKNewKILb1ELb0EEENS2_IJiiiiEEERT_ENKUliT_T0_T1_E_clIZSF_ISO_S12_S14_EbS17_S19_S19_S1C_S1E_S1G_iS1H_S1L_S1M_S1O_EUlRS1P_iE1_NS3_ILb0EEENS3_ILb1EEEEEDaiS1P_S1Q_S1R_)
$_ZN7cutlass13device_kernelIN5flash11enable_sm90INS1_16FlashAttnFwdSm90INS1_25CollectiveMainloopFwdSm90ILi2EN4cute5tupleIJNS5_1CILi1EEES8_S8_EEENS6_IJNS7_ILi128EEENS7_ILi96EEENS7_ILi64EEEEEELi256ENS_6half_tEfNS_4arch4Sm90ELb0ELb1ELb1ELb1ELb1ELb0ELb0ELb1ELb0ELb1ELb0ELb0EEENS1_21CollectiveEpilogueFwdINS6_IJSA_NS7_ILi256EEESB_EEES9_SE_SG_Li256ELb1ELb1ELb0ELb0EEENS1_36VarlenDynamicPersistentTileSchedulerILi128ELi96ELi256ELi128ELb0ELb1ELb1ELb1ELb0ELb1EEEEEEEEEvNT_6ParamsE$_ZZN5flash25CollectiveMainloopFwdSm90ILi2EN4cute5tupleIJNS1_1CILi1EEES4_S4_EEENS2_IJNS3_ILi128EEENS3_ILi96EEENS3_ILi64EEEEEELi256EN7cutlass6half_tEfNSA_4arch4Sm90ELb0ELb1ELb1ELb1ELb1ELb0ELb0ELb1ELb0ELb1ELb0ELb0EE3mmaINS_16FlashAttnFwdSm90ISE_NS_21CollectiveEpilogueFwdINS2_IJS6_NS3_ILi256EEES7_EEES5_SB_SD_Li256ELb1ELb1ELb0ELb0EEENS_36VarlenDynamicPersistentTileSchedulerILi128ELi96ELi256ELi128ELb0ELb1ELb1ELb1ELb0ELb1EEEE13SharedStorageENS1_6TensorINS1_11ArrayEngineIfLm128EEENS1_6LayoutINS2_IJNS2_IJNS3_ILi2EEEST_NS3_ILi32EEEEEES4_S4_EEENS2_IJNS2_IJS4_ST_NS3_ILi4EEEEEENS3_ILi0EEESZ_EEEEEEENS_7SoftmaxILi2ELi0EEEEEbRKNSE_6ParamsENSA_13PipelineAsyncILi2EEES19_RNSA_13PipelineStateILj2EEERT0_RT1_iRiRKNS_16SeqlenInfoQKNewKILb1ELb0EEENS2_IJiiiiEEERT_ENKUliT_T0_T1_E_clIZSF_ISO_S12_S14_EbS17_S19_S19_S1C_S1E_S1G_iS1H_S1L_S1M_S1O_EUlRS1P_iE1_NS3_ILb0EEENS3_ILb1EEEEEDaiS1P_S1Q_S1R_:
        /* <DEDUP_REMOVED lines=46> */
.L_x_11929:
[----:B------:R-:W-:Y:S05]  /*23930*/  BSYNC B2 ;  /* 0x0000000000027941 */ /* 0x000fea0003800000 */
.L_x_11928:
        /* <DEDUP_REMOVED lines=17> */
.L_x_11931:
[----:B------:R-:W-:Y:S05]  /*23a50*/  BSYNC B2 ;  /* 0x0000000000027941 */ /* 0x000fea0003800000 */
.L_x_11930:
        /* <DEDUP_REMOVED lines=10> */
.L_x_11933:
[----:B------:R-:W-:Y:S05]  /*23b00*/  BSYNC B2 ;  /* 0x0000000000027941 */ /* 0x000fea0003800000 */
.L_x_11932:
        /* <DEDUP_REMOVED lines=93> */
.L_x_11936:
[----:B------:R-:W-:Y:S05]  /*240e0*/  BSYNC B2 ;  /* 0x0000000000027941 */ /* 0x000fea0003800000 */
.L_x_11935:
        /* <DEDUP_REMOVED lines=38> */
[----:B------:R-:W3:Y:S01]  /*24350*/  LD.E R88, desc[UR4][R2.64] ;  /* 0x0000000402587980 */ /* 0x000ee2000c101900 */
        /* <DEDUP_REMOVED lines=11> */
[----:B------:R-:W-:Y:S01]  /*24410*/  SHF.R.S32.HI R39, RZ, 0x1f, R86 ;  /* 0x0000001fff277819 */ /* 0x000fe20000011456 */
[----:B------:R-:W-:-:S03]  /*24420*/  FMUL.FTZ R87, R40, R72 ;  /* 0x0000004828577220 */ /* 0x000fc60000410000 */
[----:B------:R-:W-:Y:S01]  /*24430*/  LEA.HI R40, R39, R86, RZ, 0x7 ;  /* 0x0000005627287211 */ /* 0x000fe200078f38ff */
[-C--:B------:R-:W-:Y:S01]  /*24440*/  FMUL.FTZ R83, R37, R72.reuse ;  /* 0x0000004825537220 */ /* 0x080fe20000410000 */
[-C--:B------:R-:W-:Y:S02]  /*24450*/  FMUL.FTZ R77, R28, R72.reuse ;  /* 0x000000481c4d7220 */ /* 0x080fe40000410000 */
[----:B------:R-:W-:Y:S01]  /*24460*/  LOP3.LUT R37, R40, 0xffffff80, RZ, 0xc0, !PT ;  /* 0xffffff8028257812 */ /* 0x000fe200078ec0ff */
[-C--:B------:R-:W-:Y:S01]  /*24470*/  FMUL.FTZ R28, R42, R72.reuse ;  /* 0x000000482a1c7220 */ /* 0x080fe20000410000 */
[-C--:B------:R-:W-:Y:S01]  /*24480*/  FMUL.FTZ R42, R44, R72.reuse ;  /* 0x000000482c2a7220 */ /* 0x080fe20000410000 */
[-C--:B------:R-:W-:Y:S01]  /*24490*/  FMUL.FTZ R44, R48, R72.reuse ;  /* 0x00000048302c7220 */ /* 0x080fe20000410000 */
[-C--:B------:R-:W-:Y:S01]  /*244a0*/  FMUL.FTZ R78, R29, R72.reuse ;  /* 0x000000481d4e7220 */ /* 0x080fe20000410000 */
[----:B------:R-:W-:Y:S02]  /*244b0*/  IMAD.IADD R48, R86, 0x1, -R37 ;  /* 0x0000000156307824 */ /* 0x000fe400078e0a25 */
[-C--:B------:R-:W-:Y:S01]  /*244c0*/  FMUL.FTZ R29, R43, R72.reuse ;  /* 0x000000482b1d7220 */ /* 0x080fe20000410000 */
[-C--:B------:R-:W-:Y:S01]  /*244d0*/  FMUL.FTZ R43, R45, R72.reuse ;  /* 0x000000482d2b7220 */ /* 0x080fe20000410000 */
[-C--:B------:R-:W-:Y:S01]  /*244e0*/  FMUL.FTZ R45, R49, R72.reuse ;  /* 0x00000048312d7220 */ /* 0x080fe20000410000 */
[-C--:B------:R-:W-:Y:S01]  /*244f0*/  FMUL.FTZ R9, R24, R72.reuse ;  /* 0x0000004818097220 */ /* 0x080fe20000410000 */
[----:B------:R-:W-:Y:S01]  /*24500*/  SHF.R.S32.HI R49, RZ, 0x1f, R48 ;  /* 0x0000001fff317819 */ /* 0x000fe20000011430 */
[-C--:B------:R-:W-:Y:S01]  /*24510*/  FMUL.FTZ R24, R34, R72.reuse ;  /* 0x0000004822187220 */ /* 0x080fe20000410000 */
[----:B------:R-:W-:Y:S01]  /*24520*/  FMUL.FTZ R34, R50, R72 ;  /* 0x0000004832227220 */ /* 0x000fe20000410000 */
[----:B------:R-:W-:Y:S01]  /*24530*/  LEA.HI R39, R39, R86, RZ, 0x2 ;  /* 0x0000005627277211 */ /* 0x000fe200078f10ff */
[----:B------:R-:W-:Y:S01]  /*24540*/  FMUL.FTZ R76, R25, R72 ;  /* 0x00000048194c7220 */ /* 0x000fe20000410000 */
[----:B------:R-:W-:Y:S01]  /*24550*/  LEA.HI R50, R49, R48, RZ, 0x2 ;  /* 0x0000003031327211 */ /* 0x000fe200078f10ff */
[-C--:B------:R-:W-:Y:S01]  /*24560*/  FMUL.FTZ R20, R30, R72.reuse ;  /* 0x000000481e147220 */ /* 0x080fe20000410000 */
[-C--:B------:R-:W-:Y:S01]  /*24570*/  FMUL.FTZ R25, R35, R72.reuse ;  /* 0x0000004823197220 */ /* 0x080fe20000410000 */
[-C--:B------:R-:W-:Y:S01]  /*24580*/  FMUL.FTZ R30, R46, R72.reuse ;  /* 0x000000482e1e7220 */ /* 0x080fe20000410000 */
[-C--:B------:R-:W-:Y:S01]  /*24590*/  FMUL.FTZ R35, R51, R72.reuse ;  /* 0x0000004833237220 */ /* 0x080fe20000410000 */
[----:B------:R-:W-:Y:S01]  /*245a0*/  FMUL.FTZ R46, R52, R72 ;  /* 0x00000048342e7220 */ /* 0x000fe20000410000 */
[----:B------:R-:W-:-:S02]  /*245b0*/  SHF.R.S32.HI R51, RZ, 0x2, R50 ;  /* 0x00000002ff337819 */ /* 0x000fc40000011432 */
[----:B------:R-:W-:Y:S02]  /*245c0*/  SHF.R.S32.HI R52, RZ, 0x1f, R50 ;  /* 0x0000001fff347819 */ /* 0x000fe40000011432 */
[----:B------:R-:W-:Y:S02]  /*245d0*/  LOP3.LUT R39, R39, 0xfffffffc, RZ, 0xc0, !PT ;  /* 0xfffffffc27277812 */ /* 0x000fe400078ec0ff */
[----:B------:R-:W-:Y:S02]  /*245e0*/  LEA.HI R52, R52, R51, RZ, 0x3 ;  /* 0x0000003334347211 */ /* 0x000fe400078f18ff */
[----:B------:R-:W-:Y:S01]  /*245f0*/  LEA.HI R49, R49, R48, RZ, 0x5 ;  /* 0x0000003031317211 */ /* 0x000fe200078f28ff */
[----:B------:R-:W-:Y:S01]  /*24600*/  IMAD.IADD R86, R86, 0x1, -R39 ;  /* 0x0000000156567824 */ /* 0x000fe200078e0a27 */
[----:B------:R-:W-:Y:S02]  /*24610*/  SHF.R.S32.HI R39, RZ, 0x7, R40 ;  /* 0x00000007ff277819 */ /* 0x000fe40000011428 */
        /* <DEDUP_REMOVED lines=10> */
[-C--:B------:R-:W-:Y:S02]  /*246c0*/  FMUL.FTZ R82, R36, R72.reuse ;  /* 0x0000004824527220 */ /* 0x080fe40000410000 */
[----:B------:R-:W-:Y:S02]  /*246d0*/  IMAD.IADD R51, R86, 0x1, -R51 ;  /* 0x0000000156337824 */ /* 0x000fe400078e0a33 */
[----:B------:R-:W-:Y:S02]  /*246e0*/  IMAD R40, R40, 0x40, R49 ;  /* 0x0000004028287824 */ /* 0x000fe400078e0231 */
[----:B------:R-:W-:Y:S02]  /*246f0*/  FMUL.FTZ R36, R59, R72 ;  /* 0x000000483b247220 */ /* 0x000fe40000410000 */
[----:B------:R-:W-:-:S04]  /*24700*/  IMAD R59, R51, 0x8, R40 ;  /* 0x00000008333b7824 */ /* 0x000fc800078e0228 */
[----:B------:R-:W-:-:S04]  /*24710*/  @P0 IMAD.HI.U32 R84, R59, R84, RZ ;  /* 0x000000543b540227 */ /* 0x000fc800078e00ff */
[-C--:B------:R-:W-:Y:S01]  /*24720*/  FMUL.FTZ R21, R31, R72.reuse ;  /* 0x000000481f157220 */ /* 0x080fe20000410000 */
[----:B------:R-:W-:Y:S01]  /*24730*/  @P0 SHF.R.U32.HI R59, RZ, R81, R84 ;  /* 0x00000051ff3b0219 */ /* 0x000fe20000011654 */
[-C--:B------:R-:W-:Y:S01]  /*24740*/  FMUL.FTZ R31, R47, R72.reuse ;  /* 0x000000482f1f7220 */ /* 0x080fe20000410000 */
[----:B------:R-:W-:Y:S01]  /*24750*/  LOP3.LUT R49, R50, 0x7ffffffc, RZ, 0xc0, !PT ;  /* 0x7ffffffc32317812 */ /* 0x000fe200078ec0ff */
[-C--:B------:R-:W-:Y:S02]  /*24760*/  FMUL.FTZ R47, R53, R72.reuse ;  /* 0x00000048352f7220 */ /* 0x080fe40000410000 */
[----:B------:R-:W0:Y:S01]  /*24770*/  SHFL.IDX PT, R51, R59, RZ, 0x1c1f ;  /* 0x001c1fff3b337589 */ /* 0x000e2200000e0000 */
[----:B------:R-:W-:Y:S02]  /*24780*/  IMAD.MOV.U32 R53, RZ, RZ, -0x60 ;  /* 0xffffffa0ff357424 */ /* 0x000fe400078e00ff */
        /* <DEDUP_REMOVED lines=21> */
[----:B------:R-:W-:Y:S01]  /*248e0*/  FMUL.FTZ R57, R57, R72 ;  /* 0x0000004839397220 */ /* 0x000fe20000410000 */
[----:B------:R-:W-:Y:S01]  /*248f0*/  IMAD R48, R49, -0x2, R48 ;  /* 0xfffffffe31307824 */ /* 0x000fe200078e0230 */
[----:B------:R-:W1:Y:S01]  /*24900*/  MUFU.TANH R9, R9 ;  /* 0x0000000900097308 */ /* 0x000e620000002400 */
[----:B------:R-:W-:-:S03]  /*24910*/  LOP3.LUT R50, RZ, R73, RZ, 0x33, !PT ;  /* 0x00000049ff327212 */ /* 0x000fc600078e33ff */
[----:B------:R-:W-:-:S04]  /*24920*/  IADD3 R49, -R8, R48, R3 ;  /* 0x0000003008317210 */ /* 0x000fc80007ffe103 */
[----:B------:R-:W2:Y:S01]  /*24930*/  MUFU.TANH R76, R76 ;  /* 0x0000004c004c7308 */ /* 0x000ea20000002400 */
[----:B------:R-:W-:-:S07]  /*24940*/  FMUL.FTZ R60, R60, R72 ;  /* 0x000000483c3c7220 */ /* 0x000fce0000410000 */
[----:B------:R-:W3:Y:S01]  /*24950*/  MUFU.TANH R2, R2 ;  /* 0x0000000200027308 */ /* 0x000ee20000002400 */
[----:B------:R-:W-:-:S07]  /*24960*/  FMUL.FTZ R61, R61, R72 ;  /* 0x000000483d3d7220 */ /* 0x000fce0000410000 */
        /* <DEDUP_REMOVED lines=45> */
[----:B------:R-:W-:-:S03]  /*24c40*/  VIADD R63, R48, 0xffffffff ;  /* 0xffffffff303f7836 */ /* 0x000fc60000000000 */
[----:B------:R0:W1:Y:S08]  /*24c50*/  MUFU.TANH R91, R60 ;  /* 0x0000003c005b7308 */ /* 0x0000700000002400 */
[----:B------:R2:W1:Y:S01]  /*24c60*/  MUFU.TANH R92, R61 ;  /* 0x0000003d005c7308 */ /* 0x0004620000002400 */
[--C-:B0-----:R-:W-:Y:S02]  /*24c70*/  IMAD.IADD R60, R74, 0x1, R51.reuse ;  /* 0x000000014a3c7824 */ /* 0x101fe400078e0233 */
[----:B--2---:R-:W-:Y:S01]  /*24c80*/  IMAD.IADD R61, R62, 0x1, R51 ;  /* 0x000000013e3d7824 */ /* 0x004fe200078e0233 */
[----:B---34-:R-:W-:Y:S06]  /*24c90*/  @!P1 BRA `(.L_x_11938) ;  /* 0x0000000000849947 */ /* 0x018fec0003800000 */
        /* <DEDUP_REMOVED lines=16> */
.L_x_11942:
[----:B------:R-:W-:Y:S05]  /*24da0*/  BSYNC B4 ;  /* 0x0000000000047941 */ /* 0x000fea0003800000 */
.L_x_11941:
[----:B------:R-:W-:Y:S01]  /*24db0*/  LOP3.LUT R48, RZ, R48, RZ, 0x33, !PT ;  /* 0x00000030ff307212 */ /* 0x000fe200078e33ff */
[----:B------:R-:W-:Y:S06]  /*24dc0*/  BRA `(.L_x_11943) ;  /* 0x0000000000287947 */ /* 0x000fec0003800000 */
.L_x_11940:
        /* <DEDUP_REMOVED lines=10> */
.L_x_11943:
[----:B------:R-:W-:Y:S05]  /*24e70*/  BSYNC B3 ;  /* 0x0000000000037941 */ /* 0x000fea0003800000 */
.L_x_11939:
[----:B------:R-:W-:-:S05]  /*24e80*/  IMAD R48, R7, R48, R63 ;  /* 0x0000003007307224 */ /* 0x000fca00078e023f */
[----:B------:R-:W-:Y:S02]  /*24e90*/  VIMNMX R61, R61, R48, !PT ;  /* 0x000000303d3d7248 */ /* 0x000fe40007fe0100 */
[----:B------:R-:W-:-:S07]  /*24ea0*/  VIADDMNMX R60, R48, R7, R60, PT ;  /* 0x00000007303c7246 */ /* 0x000fce000380013c */
.L_x_11938:
[----:B------:R-:W-:Y:S05]  /*24eb0*/  BSYNC B2 ;  /* 0x0000000000027941 */ /* 0x000fea0003800000 */
.L_x_11937:
        /* <DEDUP_REMOVED lines=28> */
[----:B------:R-:W-:Y:S01]  /*25080*/  FSEL R49, R82, -INF , !P2 ;  /* 0xff80000052317808 */ /* 0x000fe20005000000 */
[--C-:B0-----:R-:W-:Y:S01]  /*25090*/  IMAD.IADD R82, R74, 0x1, R59.reuse ;  /* 0x000000014a527824 */ /* 0x101fe200078e023b */
[----:B------:R-:W-:Y:S01]  /*250a0*/  ISETP.GT.AND P2, PT, R61, 0x19, !P3 ;  /* 0x000000193d00780c */ /* 0x000fe20005f44270 */
[----:B------:R-:W-:Y:S01]  /*250b0*/  IMAD.IADD R74, R62, 0x1, R59 ;  /* 0x000000013e4a7824 */ /* 0x000fe200078e023b */
        /* <DEDUP_REMOVED lines=58> */
[----:B-1----:R-:W-:Y:S02]  /*25460*/  FSEL R45, R91, -INF , !P2 ;  /* 0xff8000005b2d7808 */ /* 0x002fe40005000000 */
        /* <DEDUP_REMOVED lines=45> */
.L_x_11949:
[----:B------:R-:W-:Y:S05]  /*25740*/  BSYNC B4 ;  /* 0x0000000000047941 */ /* 0x000fea0003800000 */
.L_x_11948:
[----:B------:R-:W-:Y:S01]  /*25750*/  LOP3.LUT R8, RZ, R8, RZ, 0x33, !PT ;  /* 0x00000008ff087212 */ /* 0x000fe200078e33ff */
[----:B------:R-:W-:Y:S06]  /*25760*/  BRA `(.L_x_11950) ;  /* 0x0000000000287947 */ /* 0x000fec0003800000 */
.L_x_11947:
        /* <DEDUP_REMOVED lines=10> */
.L_x_11950:
[----:B------:R-:W-:Y:S05]  /*25810*/  BSYNC B3 ;  /* 0x0000000000037941 */ /* 0x000fea0003800000 */
.L_x_11946:
[----:B------:R-:W-:-:S05]  /*25820*/  IMAD R3, R7, R8, R63 ;  /* 0x0000000807037224 */ /* 0x000fca00078e023f */
[----:B------:R-:W-:Y:S02]  /*25830*/  VIADDMNMX R82, R3, R7, R82, PT ;  /* 0x0000000703527246 */ /* 0x000fe40003800152 */
[----:B------:R-:W-:-:S07]  /*25840*/  VIMNMX R74, R74, R3, !PT ;  /* 0x000000034a4a7248 */ /* 0x000fce0007fe0100 */
.L_x_11945:
[----:B------:R-:W-:Y:S05]  /*25850*/  BSYNC B2 ;  /* 0x0000000000027941 */ /* 0x000fea0003800000 */
.L_x_11944:
        /* <DEDUP_REMOVED lines=82> */
[----:B------:R-:W-:Y:S02]  /*25d80*/  ISETP.LT.OR P1, PT, R82, 0x49, P1 ;  /* 0x000000495200780c */ /* 0x000fe40000f21670 */
[----:B------:R-:W-:Y:S02]  /*25d90*/  FSEL R74, R36, -INF , !P0 ;  /* 0xff800000244a7808 */ /* 0x000fe40004000000 */
[C---:B------:R-:W-:Y:S02]  /*25da0*/  ISETP.LT.OR P2, PT, R82.reuse, 0x4a, P2 ;  /* 0x0000004a5200780c */ /* 0x040fe40001741670 */
[----:B------:R-:W-:Y:S02]  /*25db0*/  FSEL R75, R37, -INF , !P1 ;  /* 0xff800000254b7808 */ /* 0x000fe40004800000 */
        /* <DEDUP_REMOVED lines=400> */
[----:B------:R-:W4:Y:S01]  /*276c0*/  LD.E R79, desc[UR14][R8.64+0x128] ;  /* 0x0001280e084f7980 */ /* 0x000f22000c101900 */
[----:B------:R-:W-:-:S03]  /*276d0*/  FMUL.FTZ R101, R15, R3 ;  /* 0x000000030f657220 */ /* 0x000fc60000410000 */
[----:B------:R0:W-:Y:S04]  /*276e0*/  ST.E desc[UR4][R8.64+0x74], R83 ;  /* 0x0000745308007985 */ /* 0x0001e8000c101904 */
[----:B------:R-:W4:Y:S01]  /*276f0*/  LD.E R89, desc[UR16][R8.64+0x12c] ;  /* 0x00012c1008597980 */ /* 0x000f22000c101900 */
[----:B------:R-:W-:-:S03]  /*27700*/  FMUL.FTZ R103, R15, R228 ;  /* 0x000000e40f677220 */ /* 0x000fc60000410000 */
[----:B------:R-:W4:Y:S04]  /*27710*/  LD.E R87, desc[UR20][R8.64+0x13c] ;  /* 0x00013c1408577980 */ /* 0x000f28000c101900 */
[----:B0-----:R-:W4:Y:S04]  /*27720*/  LD.E R83, desc[UR18][R8.64+0x138] ;  /* 0x0001381208537980 */ /* 0x001f28000c101900 */
[----:B------:R-:W4:Y:S04]  /*27730*/  LD.E R85, desc[UR22][R8.64+0x148] ;  /* 0x0001481608557980 */ /* 0x000f28000c101900 */
[----:B------:R-:W4:Y:S04]  /*27740*/  LD.E R3, desc[UR8][R8.64+0x14c] ;  /* 0x00014c0808037980 */ /* 0x000f28000c101900 */
[----:B------:R-:W4:Y:S04]  /*27750*/  LD.E R228, desc[UR10][R8.64+0x158] ;  /* 0x0001580a08e47980 */ /* 0x000f28000c101900 */
[----:B------:R0:W-:Y:S04]  /*27760*/  ST.E desc[UR6][R8.64+0x80], R91 ;  /* 0x0000805b08007985 */ /* 0x0001e8000c101906 */
[----:B------:R-:W4:Y:S04]  /*27770*/  LD.E R99, desc[UR12][R8.64+0x15c] ;  /* 0x00015c0c08637980 */ /* 0x000f28000c101900 */
[----:B------:R-:W4:Y:S04]  /*27780*/  LD.E R97, desc[UR16][R8.64+0x16c] ;  /* 0x00016c1008617980 */ /* 0x000f28000c101900 */
[----:B0-----:R-:W4:Y:S01]  /*27790*/  LD.E R91, desc[UR14][R8.64+0x168] ;  /* 0x0001680e085b7980 */ /* 0x001f22000c101900 */
[----:B------:R-:W-:-:S03]  /*277a0*/  FMUL.FTZ R109, R15, R184 ;  /* 0x000000b80f6d7220 */ /* 0x000fc60000410000 */
[----:B------:R0:W-:Y:S04]  /*277b0*/  ST.E desc[UR8][R8.64+0x84], R93 ;  /* 0x0000845d08007985 */ /* 0x0001e8000c101908 */
[----:B------:R1:W-:Y:S04]  /*277c0*/  ST.E desc[UR4][R8.64+0x90], R101 ;  /* 0x0000906508007985 */ /* 0x0003e8000c101904 */
[----:B------:R-:W4:Y:S04]  /*277d0*/  LD.E R95, desc[UR18][R8.64+0x178] ;  /* 0x00017812085f7980 */ /* 0x000f28000c101900 */
[----:B0-----:R-:W4:Y:S01]  /*277e0*/  LD.E R93, desc[UR20][R8.64+0x17c] ;  /* 0x00017c14085d7980 */ /* 0x001f22000c101900 */
[----:B-1----:R-:W-:-:S03]  /*277f0*/  FMUL.FTZ R101, R15, R182 ;  /* 0x000000b60f657220 */ /* 0x002fc60000410000 */
        /* <DEDUP_REMOVED lines=193> */
[----:B------:R0:W-:Y:S04]  /*28410*/  ST.E desc[UR4][R8.64+0x14c], R3 ;  /* 0x00014c0308007985 */ /* 0x0001e8000c101904 */
[----:B------:R1:W-:Y:S01]  /*28420*/  ST.E desc[UR8][R8.64+0x158], R15 ;  /* 0x0001580f08007985 */ /* 0x0003e2000c101908 */
[----:B------:R-:W-:-:S03]  /*28430*/  FMUL.FTZ R105, R7, R105 ;  /* 0x0000006907697220 */ /* 0x000fc60000410000 */
[----:B------:R-:W-:Y:S01]  /*28440*/  ST.E desc[UR6][R8.64+0x15c], R99 ;  /* 0x00015c6308007985 */ /* 0x000fe2000c101906 */
[----:B0-----:R-:W-:-:S03]  /*28450*/  FMUL.FTZ R3, R7, R182 ;  /* 0x000000b607037220 */ /* 0x001fc60000410000 */
[----:B------:R-:W-:Y:S01]  /*28460*/  ST.E desc[UR10][R8.64+0x168], R91 ;  /* 0x0001685b08007985 */ /* 0x000fe2000c10190a */
[C---:B------:R-:W-:Y:S01]  /*28470*/  FMUL.FTZ R103, R7.reuse, R103 ;  /* 0x0000006707677220 */ /* 0x040fe20000410000 */
[C---:B-1----:R-:W-:Y:S02]  /*28480*/  FMUL.FTZ R15, R7.reuse, R184 ;  /* 0x000000b8070f7220 */ /* 0x042fe40000410000 */
[----:B------:R-:W-:Y:S01]  /*28490*/  ST.E desc[UR12][R8.64+0x16c], R97 ;  /* 0x00016c6108007985 */ /* 0x000fe2000c10190c */
[----:B------:R-:W-:-:S03]  /*284a0*/  FMUL.FTZ R101, R7, R101 ;  /* 0x0000006507657220 */ /* 0x000fc60000410000 */
[----:B------:R-:W-:Y:S01]  /*284b0*/  ST.E desc[UR14][R8.64+0x178], R95 ;  /* 0x0001785f08007985 */ /* 0x000fe2000c10190e */
[----:B------:R-:W-:-:S03]  /*284c0*/  FMUL.FTZ R47, R7, R124 ;  /* 0x0000007c072f7220 */ /* 0x000fc60000410000 */
        /* <DEDUP_REMOVED lines=14> */
[----:B------:R-:W-:Y:S01]  /*285b0*/  ST.E desc[UR4][R8.64+0x1b8], R3 ;  /* 0x0001b80308007985 */ /* 0x000fe2000c101904 */
        /* <DEDUP_REMOVED lines=11> */
[----:B0-----:R-:W3:Y:S04]  /*28670*/  LDL.64 R46, [R0+0x58] ;  /* 0x00005800002e7983 */ /* 0x001ee80000100a00 */
[----:B------:R-:W1:Y:S04]  /*28680*/  LDL.64 R2, [R0] ;  /* 0x0000000000027983 */ /* 0x000e680000100a00 */
[----:B---3--:R-:W3:Y:S01]  /*28690*/  LD.E R49, desc[UR4][R46.64] ;  /* 0x000000042e317980 */ /* 0x008ee2000c101900 */
[----:B------:R-:W-:Y:S03]  /*286a0*/  BSSY B2, `(.L_x_11951) ;  /* 0x000001f000027945 */ /* 0x000fe60003800000 */
[----:B-1----:R2:W5:Y:S01]  /*286b0*/  LD.E R15, desc[UR4][R2.64] ;  /* 0x00000004020f7980 */ /* 0x002562000c101900 */
        /* <DEDUP_REMOVED lines=25> */
[----:B---3--:R-:W-:-:S04]  /*28850*/  LOP3.LUT R49, R49, 0x1, RZ, 0xfc, !PT ;  /* 0x0000000131317812 */ /* 0x008fc800078efcff */
[----:B------:R-:W-:-:S13]  /*28860*/  ISETP.NE.AND P0, PT, R49, 0x3, PT ;  /* 0x000000033100780c */ /* 0x000fda0003f05270 */
[----:B--2---:R-:W-:Y:S05]  /*28870*/  @!P0 BRA `(.L_x_11952) ;  /* 0x0000000000048947 */ /* 0x004fea0003800000 */
[----:B------:R-:W-:Y:S01]  /*28880*/  BPT.TRAP 0x1 ;  /* 0x000000040000795c */ /* 0x000fe20000300000 */
.L_x_11952:
[----:B------:R-:W-:Y:S05]  /*28890*/  BSYNC B2 ;  /* 0x0000000000027941 */ /* 0x000fea0003800000 */
.L_x_11951:
        /* <DEDUP_REMOVED lines=17> */
.L_x_11954:
[----:B------:R-:W-:Y:S05]  /*289b0*/  BSYNC B2 ;  /* 0x0000000000027941 */ /* 0x000fea0003800000 */
.L_x_11953:
        /* <DEDUP_REMOVED lines=10> */
.L_x_11956:
[----:B------:R-:W-:Y:S05]  /*28a60*/  BSYNC B2 ;  /* 0x0000000000027941 */ /* 0x000fea0003800000 */
.L_x_11955:
        /* <DEDUP_REMOVED lines=827> */
[----:B------:R-:W2:Y:S01]  /*2be20*/  LD.E R20, desc[UR44][R8.64] ;  /* 0x0000002c08147980 */ /* 0x000ea2000c101900 */
[C---:B------:R-:W-:Y:S02]  /*2be30*/  R2UR UR44, R4.reuse ;  /* 0x00000000042c72ca */ /* 0x040fe400000e0000 */
[C---:B------:R-:W-:Y:S01]  /*2be40*/  R2UR UR45, R5.reuse ;  /* 0x00000000052d72ca */ /* 0x040fe200000e0000 */
[----:B------:R-:W3:Y:S01]  /*2be50*/  LD.E R24, desc[UR46][R2.64] ;  /* 0x0000002e02187980 */ /* 0x000ee2000c101900 */
[C---:B------:R-:W-:Y:S02]  /*2be60*/  R2UR UR46, R4.reuse ;  /* 0x00000000042e72ca */ /* 0x040fe400000e0000 */
[----:B------:R-:W-:Y:S01]  /*2be70*/  R2UR UR47, R5 ;  /* 0x00000000052f72ca */ /* 0x000fe200000e0000 */
[----:B0-----:R-:W3:Y:S01]  /*2be80*/  LD.E R25, desc[UR48][R2.64+0x4] ;  /* 0x0000043002197980 */ /* 0x001ee2000c101900 */
        /* <DEDUP_REMOVED lines=309> */
[----:B------:R-:W-:Y:S02]  /*2d1e0*/  R2UR UR16, R4 ;  /* 0x00000000041072ca */ /* 0x000fe400000e0000 */
        /* <DEDUP_REMOVED lines=5089> */
.L_x_11959:
[----:B------:R-:W-:Y:S05]  /*41000*/  BSYNC B2 ;  /* 0x0000000000027941 */ /* 0x000fea0003800000 */
.L_x_11958:
        /* <DEDUP_REMOVED lines=11> */
[----:B0-----:R-:W-:Y:S05]  /*410c0*/  RET.REL.NODEC R14 `(_ZN7cutlass13device_kernelIN5flash11enable_sm90INS1_16FlashAttnFwdSm90INS1_25CollectiveMainloopFwdSm90ILi2EN4cute5tupleIJNS5_1CILi1EEES8_S8_EEENS6_IJNS7_ILi128EEENS7_ILi96EEENS7_ILi64EEEEEELi256ENS_6half_tEfNS_4arch4Sm90ELb0ELb1ELb1ELb1ELb1ELb0ELb0ELb1ELb0ELb1ELb0ELb0EEENS1_21CollectiveEpilogueFwdINS6_IJSA_NS7_ILi256EEESB_EEES9_SE_SG_Li256ELb1ELb1ELb0ELb0EEENS1_36VarlenDynamicPersistentTileSchedulerILi128ELi96ELi256ELi128ELb0ELb1ELb1ELb1ELb0ELb1EEEEEEEEEvNT_6ParamsE) ;  /* 0xfffffbec0ecc7950 */ /* 0x001fea0003c3ffff */
.L_x_11934:
[----:B0-----:R0:W1:Y:S02]  /*410d0*/  SYNCS.PHASECHK.TRANS64.TRYWAIT P0, [R2+URZ], R3 ;  /* 0x00000003020075a7 */ /* 0x001064000800017f */
[----:B-1----:R-:W-:Y:S05]  /*410e0*/  @!P0 NANOSLEEP.SYNCS 0x989680 ;  /* 0x009896800000895d */ /* 0x002fea0003900000 */
[----:B------:R-:W1:Y:S02]  /*410f0*/  @!P0 SYNCS.PHASECHK.TRANS64 P0, [R2+URZ], R3 ;  /* 0x00000003020085a7 */ /* 0x000e64000800007f */
[----:B-1----:R-:W-:Y:S05]  /*41100*/  @!P0 BRA `(.L_x_11934) ;  /* 0xfffffffc00f08947 */ /* 0x002fea000383ffff */
[----:B------:R-:W-:Y:S05]  /*41110*/  BRA `(.L_x_11933) ;  /* 0xfffffe2800787947 */ /* 0x000fea000383ffff */
.L_x_11957:
[----:B0-----:R0:W1:Y:S02]  /*41120*/  SYNCS.PHASECHK.TRANS64.TRYWAIT P0, [R7+URZ], R8 ;  /* 0x00000008070075a7 */ /* 0x001064000800017f */
[----:B-1----:R-:W-:Y:S05]  /*41130*/  @!P0 NANOSLEEP.SYNCS 0x989680 ;  /* 0x009896800000895d */ /* 0x002fea0003900000 */
[----:B------:R-:W1:Y:S02]  /*41140*/  @!P0 SYNCS.PHASECHK.TRANS64 P0, [R7+URZ], R8 ;  /* 0x00000008070085a7 */ /* 0x000e64000800007f */
[----:B-1----:R-:W-:Y:S05]  /*41150*/  @!P0 BRA `(.L_x_11957) ;  /* 0xfffffffc00f08947 */ /* 0x002fea000383ffff */
[----:B------:R-:W-:Y:S05]  /*41160*/  BRA `(.L_x_11956) ;  /* 0xfffffe78003c7947 */ /* 0x000fea000383ffff */
.L_x_11960:
        /* <DEDUP_REMOVED lines=9> */
.L_x_15672:


//--------------------- .text._ZN7cutlass13device_kernelIN5flash11enable_sm90INS1_16FlashAttnFwdSm90INS1_25CollectiveMainloopFwdSm90ILi2EN4cute5tupleIJNS5_1CILi1EEES8_S8_EEENS6_IJNS7_ILi128EEENS7_ILi96EEENS7_ILi64EEEEEELi256ENS_6half_tEfNS_4arch4Sm90ELb0ELb1ELb1ELb1ELb1ELb1ELb0ELb1ELb0ELb1ELb0ELb0EEENS1_21CollectiveEpilogueFwdINS6_IJSA_NS7_ILi256EEESB_EEES9_SE_SG_Li256ELb1ELb1ELb0ELb0EEENS1_36VarlenDynamicPersistentTileSchedulerILi128ELi96ELi256ELi128ELb0ELb1ELb1ELb1ELb0ELb1EEEEEEEEEvNT_6ParamsE --------------------------
	.section	.text._ZN7cutlass13device_kernelIN5flash11enable_sm90INS1_16FlashAttnFwdSm90INS1_25CollectiveMainloopFwdSm90ILi2EN4cute5tupleIJNS5_1CILi1EEES8_S8_EEENS6_IJNS7_ILi128EEENS7_ILi96EEENS7_ILi64EEEEEELi256ENS_6half_tEfNS_4arch4Sm90ELb0ELb1ELb1ELb1ELb1ELb1ELb0ELb1ELb0ELb1ELb0ELb0EEENS1_21CollectiveEpilogueFwdINS6_IJSA_NS7_ILi256EEESB_EEES9_SE_SG_Li256ELb1ELb1ELb0ELb0EEENS1_36VarlenDynamicPersistentTileSchedulerILi128ELi96ELi256ELi128ELb0ELb1ELb1ELb1ELb0ELb1EEEEEEEEEvNT_6ParamsE,"ax",@progbits
	.align	128
.text._ZN7cutlass13device_kernelIN5flash11enable_sm90INS1_16FlashAttnFwdSm90INS1_25CollectiveMainloopFwdSm90ILi2EN4cute5tupleIJNS5_1CILi1EEES8_S8_EEENS6_IJNS7_ILi128EEENS7_ILi96EEENS7_ILi64EEEEEELi256ENS_6half_tEfNS_4arch4Sm90ELb0ELb1ELb1ELb1ELb1ELb1ELb0ELb1ELb0ELb1ELb0ELb0EEENS1_21CollectiveEpilogueFwdINS6_IJSA_NS7_ILi256EEESB_EEES9_SE_SG_Li256ELb1ELb1ELb0ELb0EEENS1_36VarlenDynamicPersistentTileSchedulerILi128ELi96ELi256ELi128ELb0ELb1ELb1ELb1ELb0ELb1EEEEEEEEEvNT_6ParamsE:
        .type           _ZN7cutlass13device_kernelIN5flash11enable_sm90INS1_16FlashAttnFwdSm90INS1_25CollectiveMainloopFwdSm90ILi2EN4cute5tupleIJNS5_1CILi1EEES8_S8_EEENS6_IJNS7_ILi128EEENS7_ILi96EEENS7_ILi64EEEEEELi256ENS_6half_tEfNS_4arch4Sm90ELb0ELb1ELb1ELb1ELb1ELb1ELb0ELb1ELb0ELb1ELb0ELb0EEENS1_21CollectiveEpilogueFwdINS6_IJSA_NS7_ILi256EEESB_EEES9_SE_SG_Li256ELb1ELb1ELb0ELb0EEENS1_36VarlenDynamicPersistentTileSchedulerILi128ELi96ELi256ELi128ELb0ELb1ELb1ELb1ELb0ELb1EEEEEEEEEvNT_6ParamsE,@function
        .size           _ZN7cutlass13device_kernelIN5flash11enable_sm90INS1_16FlashAttnFwdSm90INS1_25CollectiveMainloopFwdSm90ILi2EN4cute5tupleIJNS5_1CILi1EEES8_S8_EEENS6_IJNS7_ILi128EEENS7_ILi96EEENS7_ILi64EEEEEELi256ENS_6half_tEfNS_4arch4Sm90ELb0ELb1ELb1ELb1ELb1ELb1ELb0ELb1ELb0ELb1ELb0ELb0EEENS1_21CollectiveEpilogueFwdINS6_IJSA_NS7_ILi256EEESB_EEES9_SE_SG_Li256ELb1ELb1ELb0ELb0EEENS1_36VarlenDynamicPersistentTileSchedulerILi128ELi96ELi256ELi128ELb0ELb1ELb1ELb1ELb0ELb1EEEEEEEEEvNT_6ParamsE,(.L_x_15674 - _ZN7cutlass13device_kernelIN5flash11enable_sm90INS1_16FlashAttnFwdSm90INS1_25CollectiveMainloopFwdSm90ILi2EN4cute5tupleIJNS5_1CILi1EEES8_S8_EEENS6_IJNS7_ILi128EEENS7_ILi96EEENS7_ILi64EEEEEELi256ENS_6half_tEfNS_4arch4Sm90ELb0ELb1ELb1ELb1ELb1ELb1ELb0ELb1ELb0ELb1ELb0ELb0EEENS1_21CollectiveEpilogueFwdINS6_IJSA_NS7_ILi256EEESB_EEES9_SE_SG_Li256ELb1ELb1ELb0ELb0EEENS1_36VarlenDynamicPersistentTileSchedulerILi128ELi96ELi256ELi128ELb0ELb1ELb1ELb1ELb0ELb1EEEEEEEEEvNT_6ParamsE)
        .other          _ZN7cutlass13device_kernelIN5flash11enable_sm90INS1_16FlashAttnFwdSm90INS1_25CollectiveMainloopFwdSm90ILi2EN4cute5tupleIJNS5_1CILi1EEES8_S8_EEENS6_IJNS7_ILi128EEENS7_ILi96EEENS7_ILi64EEEEEELi256ENS_6half_tEfNS_4arch4Sm90ELb0ELb1ELb1ELb1ELb1ELb1ELb0ELb1ELb0ELb1ELb0ELb0EEENS1_21CollectiveEpilogueFwdINS6_IJSA_NS7_ILi256EEESB_EEES9_SE_SG_Li256ELb1ELb1ELb0ELb0EEENS1_36VarlenDynamicPersistentTileSchedulerILi128ELi96ELi256ELi128ELb0ELb1ELb1ELb1ELb0ELb1EEEEEEEEEvNT_6ParamsE,@"STO_CUDA_ENTRY STV_DEFAULT"
_ZN7cutlass13device_kernelIN5flash11enable_sm90INS1_16FlashAttnFwdSm90INS1_25CollectiveMainloopFwdSm90ILi2EN4cute5tupleIJNS5_1CILi1EEES8_S8_EEENS6_IJNS7_ILi128EEENS7_ILi96EEENS7_ILi64EEEEEELi256ENS_6half_tEfNS_4arch4Sm90ELb0ELb1ELb1ELb1ELb1ELb1ELb0ELb1ELb0ELb1ELb0ELb0EEENS1_21CollectiveEpilogueFwdINS6_IJSA_NS7_ILi256EEESB_EEES9_SE_SG_Li256ELb1ELb1ELb0ELb0EEENS1_36VarlenDynamicPersistentTileSchedulerILi128ELi96ELi256ELi128ELb0ELb1ELb1ELb1ELb0ELb1EEEEEEEEEvNT_6ParamsE:
        /* <DEDUP_REMOVED lines=23> */
.L_x_11962:
[----:B------:R-:W-:Y:S05]  /*0170*/  BSYNC B0 ;  /* 0x0000000000007941 */ /* 0x000fea0003800000 */
.L_x_11961:
        /* <DEDUP_REMOVED lines=41> */
.L_x_11963:
        /* <DEDUP_REMOVED lines=22> */
.L_x_11964:
        /* <DEDUP_REMOVED lines=18> */
.L_x_11965:
        /* <DEDUP_REMOVED lines=22> */
.L_x_11966:
        /* <DEDUP_REMOVED lines=22> */
.L_x_11967:
        /* <DEDUP_REMOVED lines=8> */
.L_x_11970:
[----:B------:R-:W-:-:S08]  /*09d0*/  NOP ;  /* 0x0000000000007918 */ /* 0x000fd00000000000 */
[----:B------:R-:W0:Y:S02]  /*09e0*/  USETMAXREG.TRY_ALLOC.CTAPOOL UP0, 0xe8 ;  /* 0x000000e8000079c8 */ /* 0x000e240008000600 */
[----:B0-----:R-:W-:-:S13]  /*09f0*/  PLOP3.LUT P0, PT, PT, PT, UP0, 0x80, 0x0 ;  /* 0x000000000000781c */ /* 0x001fda0003f0f008 */
[----:B------:R-:W-:Y:S05]  /*0a00*/  @!P0 BRA `(.L_x_11970) ;  /* 0xfffffffc00f08947 */ /* 0x000fea000383ffff */
[----:B------:R-:W0:Y:S01]  /*0a10*/  S2R R0, SR_TID.X ;  /* 0x0000000000007919 */ /* 0x000e220000002100 */
[----:B------:R-:W1:Y:S01]  /*0a20*/  S2UR UR4, SR_CgaCtaId ;  /* 0x00000000000479c3 */ /* 0x000e620000008800 */
[----:B------:R-:W-:Y:S01]  /*0a30*/  MOV R148, 0x400 ;  /* 0x0000040000947802 */ /* 0x000fe20000000f00 */
[----:B------:R-:W-:-:S06]  /*0a40*/  UIADD3 UR39, UP0, UR44, 0x1c0, URZ ;  /* 0x000001c02c277890 */ /* 0x000fcc000ff1e03f */
[----:B------:R-:W-:Y:S06]  /*0a50*/  BAR.ARV 0x8, 0x180 ;  /* 0x0206000000007b1d */ /* 0x000fec0000002000 */
[----:B------:R-:W-:Y:S01]  /*0a60*/  UIADD3.X UR38, URZ, UR45, URZ, UP0, !UPT ;  /* 0x0000002d3f267290 */ /* 0x000fe200087fe43f */
[----:B------:R-:W-:Y:S04]  /*0a70*/  STL.64 [R1+0x1c0], RZ ;  /* 0x0001c0ff01007387 */ /* 0x000fe80000100a00 */
[----:B------:R-:W-:Y:S01]  /*0a80*/  STL [R1+0x1c8], RZ ;  /* 0x0001c8ff01007387 */ /* 0x000fe20000100800 */
[----:B-1----:R-:W-:Y:S01]  /*0a90*/  IMAD.U32 R27, RZ, RZ, UR4 ;  /* 0x00000004ff1b7e24 */ /* 0x002fe2000f8e00ff */
[----:B------:R-:W-:-:S04]  /*0aa0*/  ULDC UR4, c[0x0][0xc3c] ;  /* 0x00030f0000047ab9 */ /* 0x000fc80000000800 */
[----:B------:R-:W-:Y:S02]  /*0ab0*/  LEA R148, R27, R148, 0x18 ;  /* 0x000000941b947211 */ /* 0x000fe400078ec0ff */
[----:B0-----:R-:W-:-:S04]  /*0ac0*/  SHF.R.U32.HI R0, RZ, 0x7, R0 ;  /* 0x00000007ff007819 */ /* 0x001fc80000011600 */
[----:B------:R-:W-:-:S13]  /*0ad0*/  ISETP.NE.AND P0, PT, R0, 0x1, PT ;  /* 0x000000010000780c */ /* 0x000fda0003f05270 */
[----:B------:R-:W-:Y:S08]  /*0ae0*/  @!P0 BAR.ARV 0x9, 0x100 ;  /* 0x0244000000008b1d */ /* 0x000ff00000002000 */
[----:B------:R-:W-:Y:S06]  /*0af0*/  BAR.SYNC.DEFER_BLOCKING 0x5, 0x180 ;  /* 0x0146000000007b1d */ /* 0x000fec0000010000 */
[----:B------:R-:W0:Y:S02]  /*0b00*/  LDS.128 R124, [R148+0x228d0] ;  /* 0x0228d000947c7984 */ /* 0x000e240000000c00 */
[----:B------:R-:W-:Y:S06]  /*0b10*/  BAR.ARV 0x4, 0x180 ;  /* 0x0106000000007b1d */ /* 0x000fec0000002000 */
[----:B0-----:R-:W-:-:S13]  /*0b20*/  ISETP.GE.AND P0, PT, R127, UR4, PT ;  /* 0x000000047f007c0c */ /* 0x001fda000bf06270 */
[----:B------:R-:W-:Y:S05]  /*0b30*/  @P0 BRA `(.L_x_11971) ;  /* 0x0000029800b80947 */ /* 0x000fea0003800000 */
[----:B------:R-:W0:Y:S01]  /*0b40*/  S2R R0, SR_TID.X ;  /* 0x0000000000007919 */ /* 0x000e220000002100 */
[----:B------:R-:W-:Y:S01]  /*0b50*/  IMAD.MOV.U32 R19, RZ, RZ, RZ ;  /* 0x000000ffff137224 */ /* 0x000fe200078e00ff */
[----:B------:R-:W-:Y:S01]  /*0b60*/  UMOV UR37, URZ ;  /* 0x0000003f00257c82 */ /* 0x000fe20008000000 */
[----:B------:R-:W-:Y:S02]  /*0b70*/  IMAD.MOV.U32 R154, RZ, RZ, RZ ;  /* 0x000000ffff9a7224 */ /* 0x000fe400078e00ff */
[----:B0-----:R-:W-:-:S05]  /*0b80*/  VIADD R217, R0, 0xffffff80 ;  /* 0xffffff8000d97836 */ /* 0x001fca0000000000 */
[----:B------:R-:W-:-:S04]  /*0b90*/  SHF.R.S32.HI R0, RZ, 0x1f, R217 ;  /* 0x0000001fff007819 */ /* 0x000fc800000114d9 */
[CC--:B------:R-:W-:Y:S02]  /*0ba0*/  LEA.HI R2, R0.reuse, R217.reuse, RZ, 0x7 ;  /* 0x000000d900027211 */ /* 0x0c0fe400078f38ff */
[----:B------:R-:W-:Y:S02]  /*0bb0*/  LEA.HI R7, R0, R217, RZ, 0x4 ;  /* 0x000000d900077211 */ /* 0x000fe400078f20ff */
[C---:B------:R-:W-:Y:S02]  /*0bc0*/  LOP3.LUT R224, R2.reuse, 0xffffff80, RZ, 0xc0, !PT ;  /* 0xffffff8002e07812 */ /* 0x040fe400078ec0ff */
[----:B------:R-:W-:Y:S02]  /*0bd0*/  SHF.R.S32.HI R225, RZ, 0x7, R2 ;  /* 0x00000007ffe17819 */ /* 0x000fe40000011402 */
[----:B------:R-:W-:Y:S01]  /*0be0*/  SHF.R.S32.HI R10, RZ, 0x4, R7 ;  /* 0x00000004ff0a7819 */ /* 0x000fe20000011407 */
[----:B------:R-:W-:Y:S01]  /*0bf0*/  IMAD.IADD R224, R217, 0x1, -R224 ;  /* 0x00000001d9e07824 */ /* 0x000fe200078e0ae0 */
[----:B------:R-:W-:-:S02]  /*0c00*/  LEA.HI R2, R2, R225, RZ, 0x1 ;  /* 0x000000e102027211 */ /* 0x000fc400078f08ff */
[----:B------:R-:W-:Y:S02]  /*0c10*/  LOP3.LUT R8, R7, 0x3fffff0, RZ, 0xc0, !PT ;  /* 0x03fffff007087812 */ /* 0x000fe400078ec0ff */
[----:B------:R-:W-:Y:S02]  /*0c20*/  SHF.R.S32.HI R3, RZ, 0x1f, R224 ;  /* 0x0000001fff037819 */ /* 0x000fe400000114e0 */
[----:B------:R-:W-:Y:S02]  /*0c30*/  LOP3.LUT R2, R2, 0x3fffffe, RZ, 0xc0, !PT ;  /* 0x03fffffe02027812 */ /* 0x000fe400078ec0ff */
[CC--:B------:R-:W-:Y:S02]  /*0c40*/  LEA.HI R4, R3.reuse, R224.reuse, RZ, 0x2 ;  /* 0x000000e003047211 */ /* 0x0c0fe400078f10ff */
[----:B------:R-:W-:Y:S01]  /*0c50*/  LEA.HI R3, R3, R224, RZ, 0x5 ;  /* 0x000000e003037211 */ /* 0x000fe200078f28ff */
[----:B------:R-:W-:Y:S01]  /*0c60*/  IMAD.IADD R2, R225, 0x1, -R2 ;  /* 0x00000001e1027824 */ /* 0x000fe200078e0a02 */
[----:B------:R-:W-:-:S02]  /*0c70*/  SHF.R.S32.HI R5, RZ, 0x2, R4 ;  /* 0x00000002ff057819 */ /* 0x000fc40000011404 */
[----:B------:R-:W-:Y:S02]  /*0c80*/  SHF.R.S32.HI R6, RZ, 0x1f, R4 ;  /* 0x0000001fff067819 */ /* 0x000fe40000011404 */
[----:B------:R-:W-:Y:S02]  /*0c90*/  SHF.R.S32.HI R3, RZ, 0x5, R3 ;  /* 0x00000005ff037819 */ /* 0x000fe40000011403 */
[----:B------:R-:W-:Y:S02]  /*0ca0*/  LEA.HI R6, R6, R5, RZ, 0x3 ;  /* 0x0000000506067211 */ /* 0x000fe400078f18ff */
[----:B------:R-:W-:Y:S02]  /*0cb0*/  LEA.HI R204, R0, R217, RZ, 0x5 ;  /* 0x000000d900cc7211 */ /* 0x000fe400078f28ff */
[----:B------:R-:W-:Y:S02]  /*0cc0*/  LOP3.LUT R6, R6, 0xfffffff8, RZ, 0xc0, !PT ;  /* 0xfffffff806067812 */ /* 0x000fe400078ec0ff */
[----:B------:R-:W-:-:S02]  /*0cd0*/  LEA.HI R7, R7, R10, RZ, 0x1 ;  /* 0x0000000a07077211 */ /* 0x000fc400078f08ff */
[----:B------:R-:W-:Y:S01]  /*0ce0*/  SHF.R.S32.HI R204, RZ, 0x5, R204 ;  /* 0x00000005ffcc7819 */ /* 0x000fe200000114cc */
[----:B------:R-:W-:Y:S01]  /*0cf0*/  IMAD.IADD R6, R5, 0x1, -R6 ;  /* 0x0000000105067824 */ /* 0x000fe200078e0a06 */
[----:B------:R-:W-:Y:S01]  /*0d00*/  LOP3.LUT R7, R7, 0x1ffffffe, RZ, 0xc0, !PT ;  /* 0x1ffffffe07077812 */ /* 0x000fe200078ec0ff */
[----:B------:R-:W-:Y:S02]  /*0d10*/  IMAD.IADD R5, R217, 0x1, -R8 ;  /* 0x00000001d9057824 */ /* 0x000fe400078e0a08 */
[----:B------:R-:W-:Y:S02]  /*0d20*/  IMAD R3, R3, 0x10, R6 ;  /* 0x0000001003037824 */ /* 0x000fe400078e0206 */
[----:B------:R-:W-:Y:S01]  /*0d30*/  IMAD.IADD R7, R10, 0x1, -R7 ;  /* 0x000000010a077824 */ /* 0x000fe200078e0a07 */
[----:B------:R-:W-:Y:S01]  /*0d40*/  LEA R8, R204, R5, 0x4 ;  /* 0x00000005cc087211 */ /* 0x000fe200078e20ff */
[----:B------:R-:W-:Y:S01]  /*0d50*/  IMAD R218, R2, 0x40, R3 ;  /* 0x0000004002da7824 */ /* 0x000fe200078e0203 */
[----:B------:R-:W-:-:S02]  /*0d60*/  LEA.HI R2, R0, R217, RZ, 0x2 ;  /* 0x000000d900027211 */ /* 0x000fc400078f10ff */
[----:B------:R-:W-:Y:S01]  /*0d70*/  LEA.HI R0, R0, R217, RZ, 0x3 ;  /* 0x000000d900007211 */ /* 0x000fe200078f18ff */
[----:B------:R-:W-:Y:S01]  /*0d80*/  IMAD R8, R8, 0x8, R7 ;  /* 0x0000000808087824 */ /* 0x000fe200078e0207 */
[--C-:B------:R-:W-:Y:S02]  /*0d90*/  SHF.R.S32.HI R152, RZ, 0x2, R2.reuse ;  /* 0x00000002ff987819 */ /* 0x100fe40000011402 */
[----:B------:R-:W-:Y:S01]  /*0da0*/  LOP3.LUT R220, R2, 0xfffffffc, RZ, 0xc0, !PT ;  /* 0xfffffffc02dc7812 */ /* 0x000fe200078ec0ff */
[----:B------:R-:W-:Y:S01]  /*0db0*/  IMAD.SHL.U32 R227, R8, 0x8, RZ ;  /* 0x0000000808e37824 */ /* 0x000fe200078e00ff */
[----:B------:R-:W-:Y:S02]  /*0dc0*/  IADD3 R190, R152, 0x40, RZ ;  /* 0x0000004098be7810 */ /* 0x000fe40007ffe0ff */
[----:B------:R-:W-:Y:S01]  /*0dd0*/  SHF.R.S32.HI R3, RZ, 0x1f, R2 ;  /* 0x0000001fff037819 */ /* 0x000fe20000011402 */
[----:B------:R-:W-:Y:S01]  /*0de0*/  IMAD.IADD R220, R217, 0x1, -R220 ;  /* 0x00000001d9dc7824 */ /* 0x000fe200078e0adc */
[----:B------:R-:W-:Y:S01]  /*0df0*/  SHF.R.S32.HI R7, RZ, 0x1f, R190 ;  /* 0x0000001fff077819 */ /* 0x000fe200000114be */
[----:B------:R-:W-:Y:S01]  /*0e00*/  IMAD.SHL.U32 R205, R190, 0x40, RZ ;  /* 0x00000040becd7824 */ /* 0x000fe200078e00ff */
[----:B------:R-:W-:Y:S01]  /*0e10*/  LEA.HI R3, R3, R152, RZ, 0x3 ;  /* 0x0000009803037211 */ /* 0x000fe200078f18ff */
[C---:B------:R-:W-:Y:S01]  /*0e20*/  IMAD.SHL.U32 R16, R220.reuse, 0x8, RZ ;  /* 0x00000008dc107824 */ /* 0x040fe200078e00ff */
[----:B------:R-:W-:Y:S01]  /*0e30*/  LEA.HI R7, R7, R190, RZ, 0x3 ;  /* 0x000000be07077211 */ /* 0x000fe200078f18ff */
[----:B------:R-:W-:Y:S01]  /*0e40*/  IMAD.SHL.U32 R22, R220, 0x4, RZ ;  /* 0x00000004dc167824 */ /* 0x000fe200078e00ff */
[----:B------:R-:W-:Y:S01]  /*0e50*/  LOP3.LUT R222, R0, 0xfffffff8, RZ, 0xc0, !PT ;  /* 0xfffffff800de7812 */ /* 0x000fe200078ec0ff */
[----:B------:R-:W-:Y:S01]  /*0e60*/  VIADD R18, R16, 0x20 ;  /* 0x0000002010127836 */ /* 0x000fe20000000000 */
[----:B------:R-:W-:Y:S01]  /*0e70*/  SHF.R.S32.HI R216, RZ, 0x3, R0 ;  /* 0x00000003ffd87819 */ /* 0x000fe20000011400 */
[----:B------:R-:W-:Y:S01]  /*0e80*/  IMAD.SHL.U32 R7, R7, 0x40, RZ ;  /* 0x0000004007077824 */ /* 0x000fe200078e00ff */
[----:B------:R-:W-:Y:S01]  /*0e90*/  LOP3.LUT R3, R3, 0xfffffff8, RZ, 0xc0, !PT ;  /* 0xfffffff803037812 */ /* 0x000fe200078ec0ff */
[----:B------:R-:W-:Y:S01]  /*0ea0*/  IMAD.IADD R222, R217, 0x1, -R222 ;  /* 0x00000001d9de7824 */ /* 0x000fe200078e0ade */
[----:B------:R-:W-:Y:S01]  /*0eb0*/  LEA.HI R0, R220, R220, RZ, 0x1 ;  /* 0x000000dcdc007211 */ /* 0x000fe200078f08ff */
[----:B------:R-:W-:Y:S01]  /*0ec0*/  VIADD R166, R16, 0x60 ;  /* 0x0000006010a67836 */ /* 0x000fe20000000000 */
[----:B------:R-:W-:Y:S01]  /*0ed0*/  LOP3.LUT R205, R205, 0x1c0, RZ, 0xc0, !PT ;  /* 0x000001c0cdcd7812 */ /* 0x000fe200078ec0ff */
[----:B------:R-:W-:Y:S01]  /*0ee0*/  IMAD.IADD R215, R152, 0x1, -R3 ;  /* 0x0000000198d77824 */ /* 0x000fe200078e0a03 */
[----:B------:R-:W-:Y:S01]  /*0ef0*/  LOP3.LUT R5, R0, 0x1ffffffe, RZ, 0xc0, !PT ;  /* 0x1ffffffe00057812 */ /* 0x000fe200078ec0ff */
[----:B------:R-:W-:Y:S01]  /*0f00*/  IMAD.SHL.U32 R198, R222, 0x8, RZ ;  /* 0x00000008dec67824 */ /* 0x000fe200078e00ff */
[----:B------:R-:W-:Y:S01]  /*0f10*/  LOP3.LUT R3, R4, 0x7ffffffc, RZ, 0xc0, !PT ;  /* 0x7ffffffc04037812 */ /* 0x000fe200078ec0ff */
[C---:B------:R-:W-:Y:S01]  /*0f20*/  VIADD R165, R16.reuse, 0x80 ;  /* 0x0000008010a57836 */ /* 0x040fe20000000000 */
[----:B------:R-:W-:Y:S01]  /*0f30*/  SHF.R.U32.HI R206, RZ, 0x3, R205 ;  /* 0x00000003ffce7819 */ /* 0x000fe200000116cd */
[C---:B------:R-:W-:Y:S01]  /*0f40*/  VIADD R164, R16.reuse, 0xa0 ;  /* 0x000000a010a47836 */ /* 0x040fe20000000000 */
[----:B------:R-:W-:Y:S01]  /*0f50*/  LOP3.LUT R0, R205, 0x38, R16, 0xf8, !PT ;  /* 0x00000038cd007812 */ /* 0x000fe200078ef810 */
[C---:B------:R-:W-:Y:S01]  /*0f60*/  VIADD R189, R16.reuse, 0xc0 ;  /* 0x000000c010bd7836 */ /* 0x040fe20000000000 */
[----:B------:R-:W-:Y:S01]  /*0f70*/  LOP3.LUT R207, R7, 0xfffffe00, RZ, 0xc0, !PT ;  /* 0xfffffe0007cf7812 */ /* 0x000fe200078ec0ff */
[C---:B------:R-:W-:Y:S01]  /*0f80*/  VIADD R188, R16.reuse, 0xe0 ;  /* 0x000000e010bc7836 */ /* 0x040fe20000000000 */
[----:B------:R-:W-:Y:S01]  /*0f90*/  IADD3 R167, R16, 0x40, RZ ;  /* 0x0000004010a77810 */ /* 0x000fe20007ffe0ff */
[----:B------:R-:W-:Y:S01]  /*0fa0*/  VIADD R155, R22, 0x10 ;  /* 0x00000010169b7836 */ /* 0x000fe20000000000 */
[----:B------:R-:W-:Y:S01]  /*0fb0*/  LOP3.LUT R223, R207, R0, R206, 0xf6, !PT ;  /* 0x00000000cfdf7212 */ /* 0x000fe200078ef6ce */
[C---:B------:R-:W-:Y:S01]  /*0fc0*/  VIADD R201, R198.reuse, 0x40 ;  /* 0x00000040c6c97836 */ /* 0x040fe20000000000 */
[C---:B------:R-:W-:Y:S01]  /*0fd0*/  IADD3 R200, R198.reuse, 0x80, RZ ;  /* 0x00000080c6c87810 */ /* 0x040fe20007ffe0ff */
[----:B------:R-:W-:Y:S01]  /*0fe0*/  VIADD R202, R198, 0xc0 ;  /* 0x000000c0c6ca7836 */ /* 0x000fe20000000000 */
[----:B------:R-:W-:Y:S01]  /*0ff0*/  SHF.R.S32.HI R17, RZ, 0x1f, R16 ;  /* 0x0000001fff117819 */ /* 0x000fe20000011410 */
[----:B------:R-:W-:Y:S01]  /*1000*/  IMAD.IADD R5, R220, 0x1, -R5 ;  /* 0x00000001dc057824 */ /* 0x000fe200078e0a05 */
[----:B------:R-:W-:Y:S01]  /*1010*/  SHF.R.S32.HI R214, RZ, 0x1f, R198 ;  /* 0x0000001fffd67819 */ /* 0x000fe200000114c6 */
[----:B------:R-:W-:Y:S01]  /*1020*/  IMAD.IADD R3, R224, 0x1, -R3 ;  /* 0x00000001e0037824 */ /* 0x000fe200078e0a03 */
[----:B------:R-:W-:Y:S01]  /*1030*/  SHF.R.S32.HI R153, RZ, 0x1f, R18 ;  /* 0x0000001fff997819 */ /* 0x000fe20000011412 */
[----:B------:R-:W-:Y:S01]  /*1040*/  IMAD R223, R223, 0x2, R148 ;  /* 0x00000002dfdf7824 */ /* 0x000fe200078e0294 */
[----:B------:R-:W-:Y:S01]  /*1050*/  SHF.R.S32.HI R197, RZ, 0x1f, R167 ;  /* 0x0000001fffc57819 */ /* 0x000fe200000114a7 */
[----:B------:R-:W-:Y:S01]  /*1060*/  IMAD.SHL.U32 R219, R3, 0x2, RZ ;  /* 0x0000000203db7824 */ /* 0x000fe200078e00ff */
        /* <DEDUP_REMOVED lines=9> */
[----:B------:R-:W-:-:S07]  /*1100*/  LEA R226, R5, R218, 0x3 ;  /* 0x000000da05e27211 */ /* 0x000fce00078e18ff */
.L_x_12203:
[----:B------:R-:W-:Y:S05]  /*1110*/  YIELD ;  /* 0x0000000000007946 */ /* 0x000fea0003800000 */
[----:B------:R-:W-:Y:S01]  /*1120*/  ULDC.64 UR4, c[0x0][0xa28] ;  /* 0x00028a0000047ab9 */ /* 0x000fe20000000a00 */
[----:B0-----:R-:W0:Y:S01]  /*1130*/  LDC.64 R4, c[0x0][0xa08] ;  /* 0x00028200ff047b82 */ /* 0x001e220000000a00 */
[----:B------:R-:W-:Y:S01]  /*1140*/  ISETP.NE.U32.AND P1, PT, RZ, UR4, PT ;  /* 0x00000004ff007c0c */ /* 0x000fe2000bf25070 */
[----:B------:R-:W-:Y:S02]  /*1150*/  IMAD.MOV.U32 R11, RZ, RZ, RZ ;  /* 0x000000ffff0b7224 */ /* 0x000fe400078e00ff */
[----:B------:R-:W-:Y:S01]  /*1160*/  IMAD.MOV.U32 R33, RZ, RZ, RZ ;  /* 0x000000ffff217224 */ /* 0x000fe200078e00ff */
[----:B------:R-:W-:Y:S01]  /*1170*/  ISETP.NE.AND.EX P1, PT, RZ, UR5, PT, P1 ;  /* 0x00000005ff007c0c */ /* 0x000fe2000bf25310 */
[----:B------:R-:W-:-:S02]  /*1180*/  ULDC.64 UR4, c[0x0][0xa18] ;  /* 0x0002860000047ab9 */ /* 0x000fc40000000a00 */
[----:B------:R-:W-:-:S04]  /*1190*/  ISETP.NE.U32.AND P2, PT, RZ, UR4, PT ;  /* 0x00000004ff007c0c */ /* 0x000fc8000bf45070 */
[----:B------:R-:W-:Y:S01]  /*11a0*/  ISETP.NE.AND.EX P2, PT, RZ, UR5, PT, P2 ;  /* 0x00000005ff007c0c */ /* 0x000fe2000bf45320 */
[----:B------:R-:W-:Y:S02]  /*11b0*/  ULDC.64 UR4, c[0x0][0xa08] ;  /* 0x0002820000047ab9 */ /* 0x000fe40000000a00 */
[----:B------:R-:W-:-:S03]  /*11c0*/  ISETP.NE.U32.AND P0, PT, RZ, UR4, PT ;  /* 0x00000004ff007c0c */ /* 0x000fc6000bf05070 */
[----:B-1----:R-:W1:Y:S01]  /*11d0*/  @P1 LDC.64 R2, c[0x0][0xa28] ;  /* 0x00028a00ff021b82 */ /* 0x002e620000000a00 */
        /* <DEDUP_REMOVED lines=20> */
[----:B--234-:R-:W-:Y:S06]  /*1320*/  @P2 BRA `(.L_x_11972) ;  /* 0x0000000000242947 */ /* 0x01cfec0003800000 */
        /* <DEDUP_REMOVED lines=9> */
.L_x_11972:
[----:B------:R-:W-:Y:S01]  /*13c0*/  ULDC.64 UR4, c[0x0][0xa20] ;  /* 0x0002880000047ab9 */ /* 0x000fe20000000a00 */
[----:B------:R-:W-:Y:S01]  /*13d0*/  IMAD.MOV.U32 R209, RZ, RZ, R126 ;  /* 0x000000ffffd17224 */ /* 0x000fe200078e007e */
[----:B------:R-:W-:Y:S02]  /*13e0*/  ISETP.NE.U32.AND P1, PT, RZ, UR4, PT ;  /* 0x00000004ff007c0c */ /* 0x000fe4000bf25070 */
[----:B------:R-:W-:Y:S02]  /*13f0*/  MOV R210, R127 ;  /* 0x0000007f00d27202 */ /* 0x000fe40000000f00 */
[----:B------:R-:W-:-:S13]  /*1400*/  ISETP.NE.AND.EX P1, PT, RZ, UR5, PT, P1 ;  /* 0x00000005ff007c0c */ /* 0x000fda000bf25310 */
[----:B------:R-:W-:Y:S05]  /*1410*/  @!P1 BRA `(.L_x_11973) ;  /* 0x0000000000109947 */ /* 0x000fea0003800000 */
[----:B------:R-:W0:Y:S02]  /*1420*/  LDC.64 R2, c[0x0][0xa20] ;  /* 0x00028800ff027b82 */ /* 0x000e240000000a00 */
[----:B0-----:R-:W-:-:S05]  /*1430*/  IMAD.WIDE R2, R127, 0x4, R2 ;  /* 0x000000047f027825 */ /* 0x001fca00078e0202 */
[----:B------:R0:W5:Y:S01]  /*1440*/  LDG.E R32, desc[UR42][R2.64] ;  /* 0x0000002a02207981 */ /* 0x000162000c1e1900 */
[----:B------:R-:W-:Y:S05]  /*1450*/  BRA `(.L_x_11974) ;  /* 0x0000000000107947 */ /* 0x000fea0003800000 */
.L_x_11973:
[----:B------:R-:W-:Y:S05]  /*1460*/  @!P0 BRA `(.L_x_11974) ;  /* 0x00000000000c8947 */ /* 0x000fea0003800000 */
[----:B------:R-:W2:Y:S04]  /*1470*/  LDG.E R3, desc[UR42][R8.64] ;  /* 0x0000002a08037981 */ /* 0x000ea8000c1e1900 */
[----:B------:R-:W2:Y:S02]  /*1480*/  LDG.E R32, desc[UR42][R8.64+0x4] ;  /* 0x0000042a08207981 */ /* 0x000ea4000c1e1900 */
[----:B--2---:R-:W-:-:S07]  /*1490*/  IMAD.IADD R32, R32, 0x1, -R3 ;  /* 0x0000000120207824 */ /* 0x004fce00078e0a03 */
.L_x_11974:
[----:B------:R-:W-:Y:S01]  /*14a0*/  ULDC.64 UR4, c[0x0][0xa10] ;  /* 0x0002840000047ab9 */ /* 0x000fe20000000a00 */
[----:B------:R-:W1:Y:S01]  /*14b0*/  LDC R8, c[0x0][0x448] ;  /* 0x00011200ff087b82 */ /* 0x000e620000000800 */
[----:B------:R-:W-:-:S04]  /*14c0*/  ISETP.NE.U32.AND P0, PT, RZ, UR4, PT ;  /* 0x00000004ff007c0c */ /* 0x000fc8000bf05070 */
[----:B------:R-:W-:Y:S01]  /*14d0*/  ISETP.NE.AND.EX P0, PT, RZ, UR5, PT, P0 ;  /* 0x00000005ff007c0c */ /* 0x000fe2000bf05300 */
[----:B------:R-:W-:Y:S02]  /*14e0*/  ULDC.64 UR4, c[0x0][0xa30] ;  /* 0x00028c0000047ab9 */ /* 0x000fe40000000a00 */
[----:B------:R-:W-:Y:S01]  /*14f0*/  ISETP.NE.U32.AND P1, PT, RZ, UR4, PT ;  /* 0x00000004ff007c0c */ /* 0x000fe2000bf25070 */
[----:B0----5:R-:W-:Y:S01]  /*1500*/  IMAD.MOV.U32 R2, RZ, RZ, R32 ;  /* 0x000000ffff027224 */ /* 0x021fe200078e0020 */
[----:B------:R-:W0:Y:S02]  /*1510*/  LDC.64 R12, c[0x0][0x9e0] ;  /* 0x00027800ff0c7b82 */ /* 0x000e240000000a00 */
[----:B------:R-:W-:-:S06]  /*1520*/  ISETP.NE.AND.EX P1, PT, RZ, UR5, PT, P1 ;  /* 0x00000005ff007c0c */ /* 0x000fcc000bf25310 */
[----:B------:R-:W2:Y:S08]  /*1530*/  @P0 LDC.64 R4, c[0x0][0xa10] ;  /* 0x00028400ff040b82 */ /* 0x000eb00000000a00 */
[----:B------:R-:W3:Y:S01]  /*1540*/  @P1 LDC.64 R6, c[0x0][0xa30] ;  /* 0x00028c00ff061b82 */ /* 0x000ee20000000a00 */
[----:B--2---:R-:W-:-:S05]  /*1550*/  @P0 IMAD.WIDE R4, R127, 0x4, R4 ;  /* 0x000000047f040825 */ /* 0x004fca00078e0204 */
[----:B------:R-:W2:Y:S04]  /*1560*/  @P0 LDG.E R0, desc[UR42][R4.64] ;  /* 0x0000002a04000981 */ /* 0x000ea8000c1e1900 */
[----:B------:R-:W2:Y:S01]  /*1570*/  @P0 LDG.E R3, desc[UR42][R4.64+0x4] ;  /* 0x0000042a04030981 */ /* 0x000ea2000c1e1900 */
[----:B---3--:R-:W-:-:S05]  /*1580*/  @P1 IMAD.WIDE R6, R127, 0x4, R6 ;  /* 0x000000047f061825 */ /* 0x008fca00078e0206 */
[----:B------:R3:W5:Y:S01]  /*1590*/  @P1 LDG.E R2, desc[UR42][R6.64] ;  /* 0x0000002a06021981 */ /* 0x000762000c1e1900 */
[----:B-1----:R-:W-:Y:S01]  /*15a0*/  ISETP.NE.AND P1, PT, R8, 0x1, PT ;  /* 0x000000010800780c */ /* 0x002fe20003f25270 */
[----:B------:R-:W-:Y:S01]  /*15b0*/  IMAD.IADD R10, R32, 0x1, -R11 ;  /* 0x00000001200a7824 */ /* 0x000fe200078e0a0b */
[----:B0-----:R-:W-:Y:S01]  /*15c0*/  ISETP.GE.AND P2, PT, R13, 0x1, PT ;  /* 0x000000010d00780c */ /* 0x001fe20003f46270 */
[----:B------:R-:W-:-:S10]  /*15d0*/  IMAD.SHL.U32 R208, R125, 0x80, RZ ;  /* 0x000000807dd07824 */ /* 0x000fd400078e00ff */
[----:B------:R-:W0:Y:S08]  /*15e0*/  @P1 LDC R8, c[0x0][0x44c] ;  /* 0x00011300ff081b82 */ /* 0x000e300000000800 */
[----:B------:R-:W1:Y:S01]  /*15f0*/  @P1 LDC R9, c[0x0][0x450] ;  /* 0x00011400ff091b82 */ /* 0x000e620000000800 */
[----:B--2---:R-:W-:Y:S02]  /*1600*/  @P0 IMAD.IADD R31, R3, 0x1, -R0 ;  /* 0x00000001031f0824 */ /* 0x004fe400078e0a00 */
[----:B------:R-:W-:-:S02]  /*1610*/  VIADD R3, R208, 0x7f ;  /* 0x0000007fd0037836 */ /* 0x000fc40000000000 */
[----:B------:R-:W-:Y:S02]  /*1620*/  IMAD.IADD R29, R10, 0x1, R31 ;  /* 0x000000010a1d7824 */ /* 0x000fe400078e021f */
[----:B0-----:R-:W-:-:S03]  /*1630*/  @P1 IMAD.HI.U32 R4, R3, R8, RZ ;  /* 0x0000000803041227 */ /* 0x001fc600078e00ff */
[C---:B------:R-:W-:Y:S01]  /*1640*/  IADD3 R0, R29.reuse, 0x5f, RZ ;  /* 0x0000005f1d007810 */ /* 0x040fe20007ffe0ff */
[----:B------:R-:W-:Y:S01]  /*1650*/  IMAD.MOV.U32 R5, RZ, RZ, R3 ;  /* 0x000000ffff057224 */ /* 0x000fe200078e0003 */
[----:B-1----:R-:W-:Y:S02]  /*1660*/  @P1 SHF.R.U32.HI R5, RZ, R9, R4 ;  /* 0x00000009ff051219 */ /* 0x002fe40000011604 */
[----:B------:R-:W-:Y:S01]  /*1670*/  IADD3 R192, R29, 0x1, -R28 ;  /* 0x000000011dc07810 */ /* 0x000fe20007ffe81c */
[----:B------:R-:W-:-:S04]  /*1680*/  IMAD.HI R0, R0, 0x2aaaaaab, RZ ;  /* 0x2aaaaaab00007827 */ /* 0x000fc800078e02ff */
[----:B---3--:R-:W-:Y:S01]  /*1690*/  IMAD.IADD R7, R192, 0x1, R5 ;  /* 0x00000001c0077824 */ /* 0x008fe200078e0205 */
[----:B------:R-:W-:-:S04]  /*16a0*/  SHF.R.U32.HI R3, RZ, 0x1f, R0 ;  /* 0x0000001fff037819 */ /* 0x000fc80000011600 */
[----:B------:R-:W-:Y:S01]  /*16b0*/  LEA.HI.SX32 R184, R0, R3, 0x1c ;  /* 0x0000000300b87211 */ /* 0x000fe200078fe2ff */
        /* <DEDUP_REMOVED lines=13> */
.L_x_11977:
[----:B------:R-:W-:-:S13]  /*1790*/  ISETP.NE.AND P0, PT, R13, 0x1, PT ;  /* 0x000000010d00780c */ /* 0x000fda0003f05270 */
[----:B------:R-:W0:Y:S02]  /*17a0*/  @P0 LDC.64 R4, c[0x0][0x9e8] ;  /* 0x00027a00ff040b82 */ /* 0x000e240000000a00 */
[----:B0-----:R-:W-:-:S05]  /*17b0*/  @P0 IMAD.HI.U32 R4, R3, R4, RZ ;  /* 0x0000000403040227 */ /* 0x001fca00078e00ff */
[----:B------:R-:W-:-:S07]  /*17c0*/  @P0 SHF.R.U32.HI R3, RZ, R5, R4 ;  /* 0x00000005ff030219 */ /* 0x000fce0000011604 */
.L_x_11978:
[----:B------:R-:W-:Y:S05]  /*17d0*/  BSYNC B0 ;  /* 0x0000000000007941 */ /* 0x000fea0003800000 */
.L_x_11976:
[----:B------:R-:W-:-:S05]  /*17e0*/  IMAD R3, R3, R13, R13 ;  /* 0x0000000d03037224 */ /* 0x000fca00078e020d */
[----:B------:R-:W-:-:S07]  /*17f0*/  VIMNMX R0, R0, R3, PT ;  /* 0x0000000300007248 */ /* 0x000fce0003fe0100 */
.L_x_11975:
        /* <DEDUP_REMOVED lines=20> */
.L_x_11981:
[----:B------:R-:W-:-:S13]  /*1940*/  ISETP.NE.AND P0, PT, R13, 0x1, PT ;  /* 0x000000010d00780c */ /* 0x000fda0003f05270 */
[----:B------:R-:W0:Y:S02]  /*1950*/  @P0 LDC.64 R6, c[0x0][0x9e8] ;  /* 0x00027a00ff060b82 */ /* 0x000e240000000a00 */
[----:B0-----:R-:W-:-:S05]  /*1960*/  @P0 IMAD.HI.U32 R6, R3, R6, RZ ;  /* 0x0000000603060227 */ /* 0x001fca00078e00ff */
[----:B------:R-:W-:-:S07]  /*1970*/  @P0 SHF.R.U32.HI R3, RZ, R7, R6 ;  /* 0x00000007ff030219 */ /* 0x000fce0000011606 */
.L_x_11982:
[----:B------:R-:W-:Y:S05]  /*1980*/  BSYNC B0 ;  /* 0x0000000000007941 */ /* 0x000fea0003800000 */
.L_x_11980:
[----:B------:R-:W-:-:S05]  /*1990*/  IMAD R3, R3, R13, RZ ;  /* 0x0000000d03037224 */ /* 0x000fca00078e02ff */
[----:B------:R-:W-:-:S07]  /*19a0*/  VIMNMX R4, R4, R3, !PT ;  /* 0x0000000304047248 */ /* 0x000fce0007fe0100 */
.L_x_11979:
        /* <DEDUP_REMOVED lines=44> */
.L_x_11985:
[----:B------:R-:W-:Y:S05]  /*1c70*/  BSYNC B6 ;  /* 0x0000000000067941 */ /* 0x000fea0003800000 */
.L_x_11984:
        /* <DEDUP_REMOVED lines=20> */
.L_x_11987:
[----:B------:R-:W-:Y:S05]  /*1dc0*/  BSYNC B6 ;  /* 0x0000000000067941 */ /* 0x000fea0003800000 */
.L_x_11986:
[----:B------:R-:W-:Y:S01]  /*1dd0*/  ULDC.64 UR4, c[0x0][0x9f8] ;  /* 0x00027e0000047ab9 */ /* 0x000fe20000000a00 */
[----:B------:R-:W-:Y:S01]  /*1de0*/  IMAD.MOV.U32 R0, RZ, RZ, R127 ;  /* 0x000000ffff007224 */ /* 0x000fe200078e007f */
[----:B------:R-:W-:Y:S01]  /*1df0*/  ISETP.NE.U32.AND P0, PT, RZ, UR4, PT ;  /* 0x00000004ff007c0c */ /* 0x000fe2000bf05070 */
[----:B------:R-:W0:Y:S01]  /*1e00*/  S2R R34, SR_TID.X ;  /* 0x0000000000227919 */ /* 0x000e220000002100 */
[----:B------:R-:W-:Y:S01]  /*1e10*/  ULDC UR4, c[0x0][0x320] ;  /* 0x0000c80000047ab9 */ /* 0x000fe20000000800 */
[----:B------:R-:W1:Y:S01]  /*1e20*/  LDC.64 R20, c[0x0][0x3f8] ;  /* 0x0000fe00ff147b82 */ /* 0x000e620000000a00 */
[----:B------:R-:W-:-:S07]  /*1e30*/  ISETP.NE.AND.EX P0, PT, RZ, UR5, PT, P0 ;  /* 0x00000005ff007c0c */ /* 0x000fce000bf05300 */
[----:B------:R-:W2:Y:S08]  /*1e40*/  LDC R61, c[0x0][0x3f4] ;  /* 0x0000fd00ff3d7b82 */ /* 0x000eb00000000800 */
[----:B------:R-:W3:Y:S08]  /*1e50*/  @P0 LDC.64 R4, c[0x0][0x9f8] ;  /* 0x00027e00ff040b82 */ /* 0x000ef00000000a00 */
[----:B------:R-:W4:Y:S01]  /*1e60*/  LDC.64 R48, c[0x0][0x408] ;  /* 0x00010200ff307b82 */ /* 0x000f220000000a00 */
[----:B---3--:R-:W-:-:S05]  /*1e70*/  @P0 IMAD.WIDE R4, R127, 0x4, R4 ;  /* 0x000000047f040825 */ /* 0x008fca00078e0204 */
[----:B------:R3:W2:Y:S01]  /*1e80*/  @P0 LDG.E R0, desc[UR42][R4.64] ;  /* 0x0000002a04000981 */ /* 0x0006a2000c1e1900 */
[----:B------:R-:W-:Y:S01]  /*1e90*/  ISETP.GE.AND P1, PT, R18, UR4, PT ;  /* 0x0000000412007c0c */ /* 0x000fe2000bf26270 */
[----:B-1----:R-:W-:Y:S01]  /*1ea0*/  IMAD.WIDE.U32 R8, R152, R20, R16 ;  /* 0x0000001498087225 */ /* 0x002fe200078e0010 */
[----:B------:R-:W-:Y:S02]  /*1eb0*/  ISETP.GE.AND P0, PT, R16, UR4, PT ;  /* 0x0000000410007c0c */ /* 0x000fe4000bf06270 */
[----:B------:R-:W-:Y:S01]  /*1ec0*/  SEL R6, RZ, 0xffffffff, P1 ;  /* 0xffffffffff067807 */ /* 0x000fe20000800000 */
[----:B------:R-:W-:Y:S01]  /*1ed0*/  IMAD.MOV.U32 R59, RZ, RZ, 0x20 ;  /* 0x00000020ff3b7424 */ /* 0x000fe200078e00ff */
[----:B------:R-:W-:Y:S01]  /*1ee0*/  SEL R3, RZ, 0x1, P0 ;  /* 0x00000001ff037807 */ /* 0x000fe20000000000 */
[----:B------:R-:W-:Y:S01]  /*1ef0*/  IMAD.IADD R52, R33, 0x1, R32 ;  /* 0x0000000121347824 */ /* 0x000fe200078e0220 */
[----:B------:R-:W-:Y:S01]  /*1f00*/  ISETP.GE.AND P0, PT, R167, UR4, PT ;  /* 0x00000004a7007c0c */ /* 0x000fe2000bf06270 */
[----:B------:R-:W-:Y:S01]  /*1f10*/  IMAD.SHL.U32 R6, R6, 0x2, RZ ;  /* 0x0000000206067824 */ /* 0x000fe200078e00ff */
[----:B------:R-:W-:Y:S01]  /*1f20*/  ISETP.GE.AND P1, PT, R166, UR4, PT ;  /* 0x00000004a6007c0c */ /* 0x000fe2000bf26270 */
[----:B------:R-:W-:Y:S01]  /*1f30*/  IMAD R58, R220, 0x40, R152 ;  /* 0x00000040dc3a7824 */ /* 0x000fe200078e0298 */
[----:B---3--:R-:W-:-:S02]  /*1f40*/  SEL R4, RZ, 0x4, P0 ;  /* 0x00000004ff047807 */ /* 0x008fc40000000000 */
[----:B------:R-:W-:Y:S02]  /*1f50*/  LOP3.LUT R3, R6, 0x2, R3, 0xe2, !PT ;  /* 0x0000000206037812 */ /* 0x000fe400078ee203 */
[----:B------:R-:W-:Y:S02]  /*1f60*/  SEL R5, RZ, 0x8, P1 ;  /* 0x00000008ff057807 */ /* 0x000fe40000800000 */
[----:B------:R-:W-:Y:S02]  /*1f70*/  ISETP.GE.AND P0, PT, R165, UR4, PT ;  /* 0x00000004a5007c0c */ /* 0x000fe4000bf06270 */
[----:B------:R-:W-:Y:S02]  /*1f80*/  ISETP.GE.AND P1, PT, R164, UR4, PT ;  /* 0x00000004a4007c0c */ /* 0x000fe4000bf26270 */
[----:B------:R-:W-:Y:S02]  /*1f90*/  LOP3.LUT R3, R5, R3, R4, 0xfe, !PT ;  /* 0x0000000305037212 */ /* 0x000fe400078efe04 */
[----:B------:R-:W-:-:S02]  /*1fa0*/  SEL R4, RZ, 0x10, P0 ;  /* 0x00000010ff047807 */ /* 0x000fc40000000000 */
[----:B------:R-:W-:Y:S02]  /*1fb0*/  SEL R5, RZ, 0x20, P1 ;  /* 0x00000020ff057807 */ /* 0x000fe40000800000 */
[----:B------:R-:W-:Y:S02]  /*1fc0*/  ISETP.GE.AND P0, PT, R189, UR4, PT ;  /* 0x00000004bd007c0c */ /* 0x000fe4000bf06270 */
[----:B------:R-:W-:Y:S02]  /*1fd0*/  ISETP.GE.AND P1, PT, R188, UR4, PT ;  /* 0x00000004bc007c0c */ /* 0x000fe4000bf26270 */
[----:B------:R-:W-:Y:S02]  /*1fe0*/  LOP3.LUT R4, R5, R3, R4, 0xfe, !PT ;  /* 0x0000000305047212 */ /* 0x000fe400078efe04 */
[----:B------:R-:W-:Y:S02]  /*1ff0*/  SEL R53, RZ, 0x40, P0 ;  /* 0x00000040ff357807 */ /* 0x000fe40000000000 */
[----:B------:R-:W-:-:S02]  /*2000*/  SEL R5, RZ, 0x7fff80, P1 ;  /* 0x007fff80ff057807 */ /* 0x000fc40000800000 */
[----:B------:R-:W-:Y:S02]  /*2010*/  SHF.R.S32.HI R3, RZ, 0x1f, R152 ;  /* 0x0000001fff037819 */ /* 0x000fe40000011498 */
[----:B0-----:R-:W-:Y:S02]  /*2020*/  SHF.R.U32.HI R34, RZ, 0x7, R34 ;  /* 0x00000007ff227819 */ /* 0x001fe40000011622 */
[----:B------:R-:W-:Y:S01]  /*2030*/  LOP3.LUT R53, R5, R4, R53, 0xfe, !PT ;  /* 0x0000000405357212 */ /* 0x000fe200078efe35 */
[C---:B------:R-:W-:Y:S01]  /*2040*/  IMAD R4, R3.reuse, R20, RZ ;  /* 0x0000001403047224 */ /* 0x040fe200078e02ff */
[----:B------:R-:W-:Y:S01]  /*2050*/  ISETP.NE.AND P6, PT, R34, 0x1, PT ;  /* 0x000000012200780c */ /* 0x000fe20003fc5270 */
[----:B----4-:R-:W-:Y:S01]  /*2060*/  IMAD R10, R3, R48, RZ ;  /* 0x00000030030a7224 */ /* 0x010fe200078e02ff */
[----:B------:R-:W-:Y:S01]  /*2070*/  SHF.R.S32.HI R23, RZ, 0x1f, R22 ;  /* 0x0000001fff177819 */ /* 0x000fe20000011416 */
[----:B------:R-:W-:Y:S01]  /*2080*/  IMAD R13, R152, R21, R4 ;  /* 0x00000015980d7224 */ /* 0x000fe200078e0204 */
[----:B--2---:R-:W-:Y:S01]  /*2090*/  ISETP.GE.AND P0, PT, R16, R61, PT ;  /* 0x0000003d1000720c */ /* 0x004fe20003f06270 */
[C---:B------:R-:W-:Y:S01]  /*20a0*/  IMAD R15, R152.reuse, R49, R10 ;  /* 0x00000031980f7224 */ /* 0x040fe200078e020a */
[----:B------:R-:W-:Y:S01]  /*20b0*/  SHF.L.U32 R55, R215, 0x6, RZ ;  /* 0x00000006d7377819 */ /* 0x000fe200000006ff */
[----:B------:R-:W-:Y:S01]  /*20c0*/  IMAD.WIDE.U32 R4, R152, R20, R22 ;  /* 0x0000001498047225 */ /* 0x000fe200078e0016 */
[----:B------:R-:W-:-:S02]  /*20d0*/  SEL R11, R61, RZ, P0 ;  /* 0x000000ff3d0b7207 */ /* 0x000fc40000000000 */
[----:B------:R-:W-:Y:S01]  /*20e0*/  LOP3.LUT R55, R55, 0x1c0, RZ, 0xc0, !PT ;  /* 0x000001c037377812 */ /* 0x000fe200078ec0ff */
[----:B------:R-:W-:Y:S01]  /*20f0*/  IMAD.IADD R5, R5, 0x1, R13 ;  /* 0x0000000105057824 */ /* 0x000fe200078e020d */
[----:B-----5:R-:W-:Y:S01]  /*2100*/  SHF.R.S32.HI R54, RZ, 0x1f, R2 ;  /* 0x0000001fff367819 */ /* 0x020fe20000011402 */
[----:B------:R-:W-:Y:S01]  /*2110*/  IMAD.IADD R11, R16, 0x1, R11 ;  /* 0x00000001100b7824 */ /* 0x000fe200078e020b */
[----:B------:R-:W-:Y:S05]  /*2120*/  @!P6 WARPSYNC.ALL ;  /* 0x000000000000e948 */ /* 0x000fea0003800000 */
[----:B------:R-:W-:Y:S01]  /*2130*/  IMAD.WIDE.U32 R44, R2, R20, R4 ;  /* 0x00000014022c7225 */ /* 0x000fe200078e0004 */
[----:B------:R-:W-:Y:S01]  /*2140*/  SHF.R.U32.HI R56, RZ, 0x3, R55 ;  /* 0x00000003ff387819 */ /* 0x000fe20000011637 */
[----:B------:R-:W-:Y:S01]  /*2150*/  ULDC UR4, c[0x0][0x2f4] ;  /* 0x0000bd0000047ab9 */ /* 0x000fe20000000800 */
[----:B------:R-:W-:Y:S01]  /*2160*/  LOP3.LUT R5, R55, 0x18, R16, 0xf8, !PT ;  /* 0x0000001837057812 */ /* 0x000fe200078ef810 */
[----:B------:R-:W-:Y:S01]  /*2170*/  IMAD.WIDE.U32 R6, R152, R48, R22 ;  /* 0x0000003098067225 */ /* 0x000fe200078e0016 */
[----:B------:R-:W-:-:S02]  /*2180*/  SHF.R.S32.HI R10, RZ, 0x1f, R11 ;  /* 0x0000001fff0a7819 */ /* 0x000fc4000001140b */
[----:B------:R-:W-:Y:S01]  /*2190*/  LOP3.LUT R5, R5, R56, RZ, 0x3c, !PT ;  /* 0x0000003805057212 */ /* 0x000fe200078e3cff */
[----:B------:R-:W-:Y:S01]  /*21a0*/  IMAD.IADD R7, R7, 0x1, R15 ;  /* 0x0000000107077824 */ /* 0x000fe200078e020f */
[----:B------:R-:W-:Y:S01]  /*21b0*/  LEA.HI R10, R10, R11, RZ, 0x3 ;  /* 0x0000000b0a0a7211 */ /* 0x000fe200078f18ff */
[----:B------:R-:W-:Y:S01]  /*21c0*/  IMAD R12, R54, R20, RZ ;  /* 0x00000014360c7224 */ /* 0x000fe200078e02ff */
[----:B------:R-:W-:Y:S01]  /*21d0*/  LOP3.LUT P1, RZ, R215, 0x4, RZ, 0xc0, !PT ;  /* 0x00000004d7ff7812 */ /* 0x000fe2000782c0ff */
[-C--:B------:R-:W-:Y:S01]  /*21e0*/  IMAD.WIDE.U32 R50, R2, R48.reuse, R6 ;  /* 0x0000003002327225 */ /* 0x080fe200078e0006 */
[--C-:B------:R-:W-:Y:S02]  /*21f0*/  LOP3.LUT R7, R205, 0x38, R10.reuse, 0xf8, !PT ;  /* 0x00000038cd077812 */ /* 0x100fe400078ef80a */
[----:B------:R-:W-:Y:S01]  /*2200*/  PRMT R78, R53, 0x8880, RZ ;  /* 0x00008880354e7816 */ /* 0x000fe200000000ff */
[----:B------:R-:W-:Y:S01]  /*2210*/  IMAD R60, R204, 0x200, R5 ;  /* 0x00000200cc3c7824 */ /* 0x000fe200078e0205 */
[----:B------:R-:W-:Y:S01]  /*2220*/  LOP3.LUT R5, R55, 0x38, R10, 0xf8, !PT ;  /* 0x0000003837057812 */ /* 0x000fe200078ef80a */
[----:B------:R-:W-:Y:S01]  /*2230*/  IMAD.IADD R9, R13, 0x1, R9 ;  /* 0x000000010d097824 */ /* 0x000fe200078e0209 */
[----:B------:R-:W-:Y:S01]  /*2240*/  SEL R59, R59, 0xffffffe0, !P1 ;  /* 0xffffffe03b3b7807 */ /* 0x000fe20004800000 */
[----:B------:R-:W-:Y:S01]  /*2250*/  IMAD R11, R54, R48, RZ ;  /* 0x00000030360b7224 */ /* 0x000fe200078e02ff */
[----:B------:R-:W-:Y:S01]  /*2260*/  LOP3.LUT R5, R5, R56, RZ, 0x3c, !PT ;  /* 0x0000003805057212 */ /* 0x000fe200078e3cff */
[C---:B------:R-:W-:Y:S01]  /*2270*/  IMAD R65, R2.reuse, R21, R12 ;  /* 0x0000001502417224 */ /* 0x040fe200078e020c */
[----:B------:R-:W-:Y:S01]  /*2280*/  LOP3.LUT R4, R7, R206, RZ, 0x3c, !PT ;  /* 0x000000ce07047212 */ /* 0x000fe200078e3cff */
[----:B------:R-:W-:Y:S01]  /*2290*/  IMAD.WIDE.U32 R46, R2, R20, R8 ;  /* 0x00000014022e7225 */ /* 0x000fe200078e0008 */
[----:B------:R-:W-:-:S02]  /*22a0*/  PRMT R78, R78, 0x7710, RZ ;  /* 0x000077104e4e7816 */ /* 0x000fc400000000ff */
[----:B------:R-:W-:Y:S01]  /*22b0*/  ISETP.GE.AND P2, PT, R18, UR4, PT ;  /* 0x0000000412007c0c */ /* 0x000fe2000bf46270 */
[----:B------:R-:W-:Y:S01]  /*22c0*/  IMAD R11, R2, R49, R11 ;  /* 0x00000031020b7224 */ /* 0x000fe200078e020b */
[----:B------:R-:W-:Y:S01]  /*22d0*/  LOP3.LUT R68, R10, 0xfffffff8, RZ, 0xc0, !PT ;  /* 0xfffffff80a447812 */ /* 0x000fe200078ec0ff */
[----:B------:R-:W-:Y:S01]  /*22e0*/  IMAD.SHL.U32 R61, R61, 0x2, RZ ;  /* 0x000000023d3d7824 */ /* 0x000fe200078e00ff */
[C---:B------:R-:W-:Y:S01]  /*22f0*/  SHF.L.U64.HI R21, R20.reuse, 0x6, R21 ;  /* 0x0000000614157819 */ /* 0x040fe20000010215 */
[----:B------:R-:W-:Y:S01]  /*2300*/  IMAD.SHL.U32 R20, R20, 0x40, RZ ;  /* 0x0000004014147824 */ /* 0x000fe200078e00ff */
[C---:B------:R-:W-:Y:S01]  /*2310*/  SHF.L.U64.HI R49, R48.reuse, 0x6, R49 ;  /* 0x0000000630317819 */ /* 0x040fe20000010231 */
[----:B------:R-:W-:Y:S01]  /*2320*/  IMAD.SHL.U32 R48, R48, 0x40, RZ ;  /* 0x0000004030307824 */ /* 0x000fe200078e00ff */
[----:B------:R-:W-:Y:S01]  /*2330*/  IADD3 R64, R45, R65, RZ ;  /* 0x000000412d407210 */ /* 0x000fe20007ffe0ff */
[----:B------:R-:W-:Y:S01]  /*2340*/  IMAD.IADD R62, R60, 0x1, R59 ;  /* 0x000000013c3e7824 */ /* 0x000fe200078e023b */
[C---:B------:R-:W-:Y:S01]  /*2350*/  LOP3.LUT R72, R78.reuse, 0x1, RZ, 0xc0, !PT ;  /* 0x000000014e487812 */ /* 0x040fe200078ec0ff */
[----:B------:R-:W-:Y:S01]  /*2360*/  IMAD.IADD R65, R65, 0x1, R47 ;  /* 0x0000000141417824 */ /* 0x000fe200078e022f */
[C---:B------:R-:W-:Y:S01]  /*2370*/  LOP3.LUT R73, R78.reuse, 0x2, RZ, 0xc0, !PT ;  /* 0x000000024e497812 */ /* 0x040fe200078ec0ff */
[----:B------:R-:W-:Y:S01]  /*2380*/  IMAD.IADD R66, R51, 0x1, R11 ;  /* 0x0000000133427824 */ /* 0x000fe200078e020b */
[----:B------:R-:W-:Y:S01]  /*2390*/  LOP3.LUT R74, R78, 0x4, RZ, 0xc0, !PT ;  /* 0x000000044e4a7812 */ /* 0x000fe200078ec0ff */
[----:B------:R-:W-:Y:S01]  /*23a0*/  IMAD R70, R204, 0x200, R5 ;  /* 0x00000200cc467824 */ /* 0x000fe200078e0205 */
[C---:B------:R-:W-:Y:S01]  /*23b0*/  LOP3.LUT R75, R78.reuse, 0x8, RZ, 0xc0, !PT ;  /* 0x000000084e4b7812 */ /* 0x040fe200078ec0ff */
[----:B------:R-:W-:Y:S01]  /*23c0*/  IMAD.IADD R71, R207, 0x1, R4 ;  /* 0x00000001cf477824 */ /* 0x000fe200078e0204 */
[----:B------:R-:W-:-:S02]  /*23d0*/  LOP3.LUT R76, R78, 0x10, RZ, 0xc0, !PT ;  /* 0x000000104e4c7812 */ /* 0x000fc400078ec0ff */
[----:B------:R-:W-:Y:S02]  /*23e0*/  LOP3.LUT R77, R78, 0x20, RZ, 0xc0, !PT ;  /* 0x000000204e4d7812 */ /* 0x000fe400078ec0ff */
[----:B------:R-:W-:Y:S01]  /*23f0*/  SHF.R.S32.HI R57, RZ, 0x1f, R126 ;  /* 0x0000001fff397819 */ /* 0x000fe2000001147e */
[----:B------:R-:W-:Y:S01]  /*2400*/  @!P6 BAR.SYNC.DEFER_BLOCKING 0x9, 0x100 ;  /* 0x024400000000eb1d */ /* 0x000fe20000010000 */
[----:B------:R-:W-:Y:S02]  /*2410*/  ISETP.GE.AND P1, PT, R16, UR4, PT ;  /* 0x0000000410007c0c */ /* 0x000fe4000bf26270 */
[----:B------:R-:W-:Y:S02]  /*2420*/  P2R R80, PR, RZ, 0x4 ;  /* 0x00000004ff507803 */ /* 0x000fe40000000000 */
[----:B------:R-:W-:Y:S02]  /*2430*/  SHF.R.S32.HI R67, RZ, 0x3, R10 ;  /* 0x00000003ff437819 */ /* 0x000fe4000001140a */
[----:B------:R-:W-:-:S02]  /*2440*/  SHF.R.S32.HI R69, RZ, 0x1f, R68 ;  /* 0x0000001fff457819 */ /* 0x000fc40000011444 */
[----:B------:R-:W-:Y:S02]  /*2450*/  LOP3.LUT R78, R78, 0x40, RZ, 0xc0, !PT ;  /* 0x000000404e4e7812 */ /* 0x000fe400078ec0ff */
[----:B------:R-:W-:-:S07]  /*2460*/  SHF.R.S32.HI R63, RZ, 0x1f, R0 ;  /* 0x0000001fff3f7819 */ /* 0x000fce0000011400 */
.L_x_12045:
[----:B------:R-:W0:Y:S01]  /*2470*/  LDC R87, c[0x0][0x430] ;  /* 0x00010c00ff577b82 */ /* 0x000e220000000800 */
        /* <DEDUP_REMOVED lines=17> */
[----:B------:R-:W-:Y:S01]  /*2590*/  @!P2 IMAD R7, R0, R7, R4 ;  /* 0x000000070007a224 */ /* 0x000fe200078e0204 */
[----:B------:R-:W-:-:S05]  /*25a0*/  @!P2 MOV R4, R9 ;  /* 0x000000090004a202 */ /* 0x000fca0000000f00 */
        /* <DEDUP_REMOVED lines=20> */
[----:B------:R-:W0:Y:S01]  /*26f0*/  LDC.64 R8, c[0x0][0x408] ;  /* 0x00010200ff087b82 */ /* 0x000e220000000a00 */
[----:B------:R-:W-:Y:S01]  /*2700*/  IMAD.WIDE.U32 R4, R87, UR4, RZ ;  /* 0x0000000457047c25 */ /* 0x000fe2000f8e00ff */
[----:B------:R-:W-:-:S03]  /*2710*/  ULDC.64 UR6, c[0x0][0x3f8] ;  /* 0x0000fe0000067ab9 */ /* 0x000fc60000000a00 */
[----:B------:R-:W-:Y:S02]  /*2720*/  IMAD R6, R88, UR4, RZ ;  /* 0x0000000458067c24 */ /* 0x000fe4000f8e02ff */
[----:B------:R-:W-:Y:S02]  /*2730*/  IMAD R91, R26, -0x60, R31 ;  /* 0xffffffa01a5b7824 */ /* 0x000fe400078e021f */
[----:B------:R-:W-:Y:S01]  /*2740*/  IMAD R7, R87, UR5, R6 ;  /* 0x0000000557077c24 */ /* 0x000fe2000f8e0206 */
[----:B------:R-:W-:Y:S02]  /*2750*/  ULDC.64 UR4, c[0x0][0x310] ;  /* 0x0000c40000047ab9 */ /* 0x000fe40000000a00 */
[----:B------:R-:W-:Y:S01]  /*2760*/  IMAD R11, R89, UR4, RZ ;  /* 0x00000004590b7c24 */ /* 0x000fe2000f8e02ff */
[----:B------:R-:W-:Y:S01]  /*2770*/  VIMNMX R91, R91, 0x60, PT ;  /* 0x000000605b5b7848 */ /* 0x000fe20003fe0100 */
[----:B------:R-:W-:Y:S01]  /*2780*/  IMAD.IADD R5, R5, 0x1, R7 ;  /* 0x0000000105057824 */ /* 0x000fe200078e0207 */
[----:B------:R-:W-:Y:S01]  /*2790*/  SHF.R.S32.HI R7, RZ, 0x1f, R26 ;  /* 0x0000001fff077819 */ /* 0x000fe2000001141a */
[----:B------:R-:W-:-:S02]  /*27a0*/  IMAD R11, R86, UR5, R11 ;  /* 0x00000005560b7c24 */ /* 0x000fc4000f8e020b */
[----:B------:R-:W-:Y:S01]  /*27b0*/  IMAD.WIDE.U32 R4, R86, UR4, R4 ;  /* 0x0000000456047c25 */ /* 0x000fe2000f8e0004 */
[----:B------:R-:W-:-:S03]  /*27c0*/  ULDC.64 UR4, c[0x0][0x308] ;  /* 0x0000c20000047ab9 */ /* 0x000fc60000000a00 */
[----:B------:R-:W-:Y:S02]  /*27d0*/  IMAD.IADD R5, R5, 0x1, R11 ;  /* 0x0000000105057824 */ /* 0x000fe400078e020b */
[----:B------:R-:W-:Y:S02]  /*27e0*/  IMAD R15, R7, UR6, RZ ;  /* 0x00000006070f7c24 */ /* 0x000fe4000f8e02ff */
[----:B------:R-:W-:Y:S01]  /*27f0*/  IMAD.WIDE.U32 R10, R26, UR6, RZ ;  /* 0x000000061a0a7c25 */ /* 0x000fe2000f8e00ff */
[----:B------:R-:W-:Y:S02]  /*2800*/  ULDC.U8 UR6, c[0x0][0x410] ;  /* 0x0001040000067ab9 */ /* 0x000fe40000000000 */
[----:B------:R-:W-:Y:S01]  /*2810*/  ISETP.NE.AND P2, PT, RZ, UR6, PT ;  /* 0x00000006ff007c0c */ /* 0x000fe2000bf45270 */
[----:B------:R-:W-:Y:S02]  /*2820*/  IMAD R13, R57, UR4, RZ ;  /* 0x00000004390d7c24 */ /* 0x000fe4000f8e02ff */
[----:B------:R-:W-:-:S04]  /*2830*/  IMAD.WIDE.U32 R4, R126, UR4, R4 ;  /* 0x000000047e047c25 */ /* 0x000fc8000f8e0004 */
[----:B------:R-:W-:Y:S01]  /*2840*/  IMAD R13, R126, UR5, R13 ;  /* 0x000000057e0d7c24 */ /* 0x000fe2000f8e020d */
[----:B------:R-:W-:Y:S01]  /*2850*/  ULDC.64 UR4, c[0x0][0x2e8] ;  /* 0x0000ba0000047ab9 */ /* 0x000fe20000000a00 */
[-C--:B0-----:R-:W-:Y:S01]  /*2860*/  IMAD R7, R7, R8.reuse, RZ ;  /* 0x0000000807077224 */ /* 0x081fe200078e02ff */
[----:B------:R-:W-:Y:S01]  /*2870*/  LEA R90, P3, R4, UR4, 0x1 ;  /* 0x00000004045a7c11 */ /* 0x000fe2000f8608ff */
[C---:B------:R-:W-:Y:S01]  /*2880*/  IMAD R15, R26.reuse, UR7, R15 ;  /* 0x000000071a0f7c24 */ /* 0x040fe2000f8e020f */
[----:B------:R-:W-:Y:S01]  /*2890*/  IADD3 R5, R5, R13, RZ ;  /* 0x0000000d05057210 */ /* 0x000fe20007ffe0ff */
[----:B------:R-:W-:-:S03]  /*28a0*/  IMAD.WIDE.U32 R12, R26, R8, RZ ;  /* 0x000000081a0c7225 */ /* 0x000fc600078e00ff */
[----:B------:R-:W-:Y:S01]  /*28b0*/  LEA.HI.X R92, R4, UR5, R5, 0x1, P3 ;  /* 0x00000005045c7c11 */ /* 0x000fe200098f0c05 */
[----:B------:R-:W-:Y:S02]  /*28c0*/  IMAD R7, R26, R9, R7 ;  /* 0x000000091a077224 */ /* 0x000fe400078e0207 */
        /* <DEDUP_REMOVED lines=11> */
[----:B------:R-:W-:Y:S01]  /*2980*/  IMAD.MOV.U32 R4, RZ, RZ, R44 ;  /* 0x000000ffff047224 */ /* 0x000fe200078e002c */
[----:B------:R-:W-:Y:S01]  /*2990*/  ULDC.64 UR4, c[0x0][0x3e8] ;  /* 0x0000fa0000047ab9 */ /* 0x000fe20000000a00 */
[----:B------:R-:W-:Y:S01]  /*29a0*/  IMAD.MOV.U32 R5, RZ, RZ, R64 ;  /* 0x000000ffff057224 */ /* 0x000fe200078e0040 */
[----:B------:R-:W-:Y:S01]  /*29b0*/  ULDC.64 UR6, c[0x0][0x400] ;  /* 0x0001000000067ab9 */ /* 0x000fe20000000a00 */
[----:B------:R-:W-:Y:S01]  /*29c0*/  IMAD R33, R85, 0x60, RZ ;  /* 0x0000006055217824 */ /* 0x000fe200078e02ff */
[----:B------:R-:W-:Y:S01]  /*29d0*/  CS2R R42, SRZ ;  /* 0x00000000002a7805 */ /* 0x000fe2000001ff00 */
[----:B------:R-:W-:Y:S01]  /*29e0*/  IMAD.WIDE.U32 R6, R10, 0x60, R4 ;  /* 0x000000600a067825 */ /* 0x000fe200078e0004 */
[----:B------:R-:W-:-:S03]  /*29f0*/  CS2R R82, SRZ ;  /* 0x0000000000527805 */ /* 0x000fc6000001ff00 */
[----:B------:R-:W-:Y:S02]  /*2a00*/  IMAD.MOV.U32 R4, RZ, RZ, R50 ;  /* 0x000000ffff047224 */ /* 0x000fe400078e0032 */
[----:B------:R-:W-:Y:S02]  /*2a10*/  IMAD.MOV.U32 R5, RZ, RZ, R66 ;  /* 0x000000ffff057224 */ /* 0x000fe400078e0042 */
[----:B------:R-:W-:Y:S02]  /*2a20*/  IMAD R35, R79, 0x60, RZ ;  /* 0x000000604f237824 */ /* 0x000fe400078e02ff */
[----:B------:R-:W-:Y:S01]  /*2a30*/  IMAD.WIDE.U32 R14, R12, 0x60, R4 ;  /* 0x000000600c0e7825 */ /* 0x000fe200078e0004 */
[----:B------:R-:W-:-:S03]  /*2a40*/  LEA R4, P3, R6, UR4, 0x1 ;  /* 0x0000000406047c11 */ /* 0x000fc6000f8608ff */
[----:B------:R-:W-:Y:S01]  /*2a50*/  IMAD.IADD R5, R7, 0x1, R33 ;  /* 0x0000000107057824 */ /* 0x000fe200078e0221 */
[----:B------:R-:W-:-:S04]  /*2a60*/  IADD3 R7, R15, R35, RZ ;  /* 0x000000230f077210 */ /* 0x000fc80007ffe0ff */
        /* <DEDUP_REMOVED lines=11> */
.L_x_11992:
[----:B------:R-:W-:Y:S05]  /*2b20*/  BSYNC B1 ;  /* 0x0000000000017941 */ /* 0x000fea0003800000 */
.L_x_11991:
[----:B------:R-:W-:Y:S01]  /*2b30*/  ISETP.GE.AND P4, PT, R190, R91, PT ;  /* 0x0000005bbe00720c */ /* 0x000fe20003f86270 */
[----:B------:R-:W-:Y:S01]  /*2b40*/  BSSY B1, `(.L_x_11993) ;  /* 0x000001f000017945 */ /* 0x000fe20003800000 */
[----:B------:R-:W-:Y:S02]  /*2b50*/  CS2R R34, SRZ ;  /* 0x0000000000227805 */ /* 0x000fe4000001ff00 */
[----:B------:R-:W-:Y:S01]  /*2b60*/  CS2R R32, SRZ ;  /* 0x0000000000207805 */ /* 0x000fe2000001ff00 */
[----:B-----5:R-:W-:Y:S01]  /*2b70*/  IMAD.MOV.U32 R14, RZ, RZ, R38 ;  /* 0x000000ffff0e7224 */ /* 0x020fe200078e0026 */
[----:B------:R-:W-:Y:S01]  /*2b80*/  CS2R R36, SRZ ;  /* 0x0000000000247805 */ /* 0x000fe2000001ff00 */
[----:B------:R-:W-:-:S06]  /*2b90*/  IMAD.MOV.U32 R15, RZ, RZ, R39 ;  /* 0x000000ffff0f7224 */ /* 0x000fcc00078e0027 */
[----:B------:R-:W-:Y:S05]  /*2ba0*/  @P4 BRA `(.L_x_11994) ;  /* 0x0000000000604947 */ /* 0x000fea0003800000 */
[----:B------:R-:W-:Y:S01]  /*2bb0*/  IMAD.WIDE.U32 R10, R10, 0x60, R20 ;  /* 0x000000600a0a7825 */ /* 0x000fe200078e0014 */
[----:B------:R-:W-:Y:S01]  /*2bc0*/  ULDC.64 UR4, c[0x0][0x3e8] ;  /* 0x0000fa0000047ab9 */ /* 0x000fe20000000a00 */
[----:B------:R-:W-:Y:S02]  /*2bd0*/  CS2R R34, SRZ ;  /* 0x0000000000227805 */ /* 0x000fe4000001ff00 */
[----:B------:R-:W-:Y:S01]  /*2be0*/  CS2R R36, SRZ ;  /* 0x0000000000247805 */ /* 0x000fe2000001ff00 */
[----:B------:R-:W-:Y:S01]  /*2bf0*/  IMAD R85, R85, 0x60, RZ ;  /* 0x0000006055557824 */ /* 0x000fe200078e02ff */
[----:B0-----:R-:W-:Y:S01]  /*2c00*/  IADD3 R5, P3, R44, R10, RZ ;  /* 0x0000000a2c057210 */ /* 0x001fe20007f7e0ff */
[----:B------:R-:W-:-:S03]  /*2c10*/  IMAD.WIDE.U32 R12, R12, 0x60, R48 ;  /* 0x000000600c0c7825 */ /* 0x000fc600078e0030 */
[----:B------:R-:W-:Y:S01]  /*2c20*/  IADD3.X R10, R64, R85, R11, P3, !PT ;  /* 0x00000055400a7210 */ /* 0x000fe20001ffe40b */
[----:B------:R-:W-:Y:S01]  /*2c30*/  IMAD R79, R79, 0x60, RZ ;  /* 0x000000604f4f7824 */ /* 0x000fe200078e02ff */
[----:B------:R-:W-:-:S04]  /*2c40*/  IADD3 R7, P3, R50, R12, RZ ;  /* 0x0000000c32077210 */ /* 0x000fc80007f7e0ff */
[----:B------:R-:W-:Y:S02]  /*2c50*/  IADD3.X R12, R66, R79, R13, P3, !PT ;  /* 0x0000004f420c7210 */ /* 0x000fe40001ffe40d */
        /* <DEDUP_REMOVED lines=13> */
.L_x_11994:
[----:B------:R-:W-:Y:S05]  /*2d30*/  BSYNC B1 ;  /* 0x0000000000017941 */ /* 0x000fea0003800000 */
.L_x_11993:
[----:B------:R-:W-:Y:S01]  /*2d40*/  ULOP3.LUT UR4, UR36, 0x1, URZ, 0xfc, !UPT ;  /* 0x0000000124047892 */ /* 0x000fe2000f8efc3f */
[----:B01----:R-:W-:Y:S01]  /*2d50*/  IMAD.MOV.U32 R4, RZ, RZ, R42 ;  /* 0x000000ffff047224 */ /* 0x003fe200078e002a */
[----:B------:R-:W-:Y:S01]  /*2d60*/  MOV R7, R83 ;  /* 0x0000005300077202 */ /* 0x000fe20000000f00 */
[----:B------:R-:W-:Y:S01]  /*2d70*/  IMAD.MOV.U32 R5, RZ, RZ, R43 ;  /* 0x000000ffff057224 */ /* 0x000fe200078e002b */
[----:B------:R-:W-:Y:S01]  /*2d80*/  UISETP.NE.AND UP0, UPT, UR4, 0x3, UPT ;  /* 0x000000030400788c */ /* 0x000fe2000bf05270 */
[----:B------:R-:W-:Y:S01]  /*2d90*/  IMAD.MOV.U32 R6, RZ, RZ, R82 ;  /* 0x000000ffff067224 */ /* 0x000fe200078e0052 */
[----:B------:R-:W-:Y:S02]  /*2da0*/  PRMT R100, R15, 0x5410, R14 ;  /* 0x000054100f647816 */ /* 0x000fe4000000000e */
[----:B------:R-:W-:Y:S01]  /*2db0*/  PRMT R106, R4, 0x5410, R5 ;  /* 0x00005410046a7816 */ /* 0x000fe20000000005 */
[----:B------:R-:W-:Y:S01]  /*2dc0*/  IMAD.MOV.U32 R4, RZ, RZ, R40 ;  /* 0x000000ffff047224 */ /* 0x000fe200078e0028 */
[----:B------:R-:W-:Y:S01]  /*2dd0*/  PLOP3.LUT P3, PT, PT, PT, UP0, 0x80, 0x0 ;  /* 0x000000000000781c */ /* 0x000fe20003f6f008 */
[----:B------:R-:W-:Y:S01]  /*2de0*/  IMAD.MOV.U32 R5, RZ, RZ, R41 ;  /* 0x000000ffff057224 */ /* 0x000fe200078e0029 */
[----:B------:R-:W-:Y:S01]  /*2df0*/  PRMT R107, R6, 0x5410, R7 ;  /* 0x00005410066b7816 */ /* 0x000fe20000000007 */
[----:B-----5:R-:W-:-:S02]  /*2e00*/  IMAD.MOV.U32 R6, RZ, RZ, R34 ;  /* 0x000000ffff067224 */ /* 0x020fc400078e0022 */
[----:B------:R-:W-:Y:S01]  /*2e10*/  IMAD.MOV.U32 R7, RZ, RZ, R35 ;  /* 0x000000ffff077224 */ /* 0x000fe200078e0023 */
        /* <DEDUP_REMOVED lines=13> */
.L_x_11995:
[----:B------:R-:W-:Y:S01]  /*2ef0*/  IMAD R79, R19, 0x8, R148 ;  /* 0x00000008134f7824 */ /* 0x000fe200078e0294 */
[----:B------:R-:W-:Y:S01]  /*2f00*/  SHF.L.U32 R94, R154, 0x1f, RZ ;  /* 0x0000001f9a5e7819 */ /* 0x000fe200000006ff */
[----:B------:R-:W-:Y:S03]  /*2f10*/  BSSY B1, `(.L_x_11996) ;  /* 0x0000003000017945 */ /* 0x000fe60003800000 */
[----:B------:R-:W0:Y:S02]  /*2f20*/  SYNCS.PHASECHK.TRANS64.TRYWAIT P5, [R79+URZ+0x22890], R94 ;  /* 0x0228905e4f0075a7 */ /* 0x000e2400080a017f */
[----:B0-----:R-:W-:Y:S05]  /*2f30*/  @!P5 BRA `(.L_x_11997) ;  /* 0x0000027400c0d947 */ /* 0x001fea0003800000 */
.L_x_12340:
[----:B------:R-:W-:Y:S05]  /*2f40*/  BSYNC B1 ;  /* 0x0000000000017941 */ /* 0x000fea0003800000 */
.L_x_11996:
[----:B------:R-:W-:-:S03]  /*2f50*/  UMOV UR4, 0xffffffff ;  /* 0xffffffff00047882 */ /* 0x000fc60000000000 */
[----:B------:R-:W-:Y:S05]  /*2f60*/  BRA.DIV UR4, `(.L_x_11998) ;  /* 0x0000027604c87947 */ /* 0x000fea000b800000 */
[----:B------:R1:W2:Y:S04]  /*2f70*/  SHFL.IDX PT, R85, R92, RZ, 0x1c1f ;  /* 0x001c1fff5c557589 */ /* 0x0002a800000e0000 */
[----:B------:R1:W3:Y:S02]  /*2f80*/  SHFL.IDX PT, R14, R90, RZ, 0x1c1f ;  /* 0x001c1fff5a0e7589 */ /* 0x0002e400000e0000 */
.L_x_12344:
        /* <DEDUP_REMOVED lines=51> */
.L_x_12004:
[----:B------:R-:W-:Y:S05]  /*32c0*/  BSYNC B3 ;  /* 0x0000000000037941 */ /* 0x000fea0003800000 */
.L_x_12003:
[----:B0-----:R4:W-:Y:S02]  /*32d0*/  ST.E.128 desc[UR42][R10.64], R4 ;  /* 0x000000040a007985 */ /* 0x0019e4000c101d2a */
.L_x_12002:
[----:B------:R-:W-:Y:S05]  /*32e0*/  BSYNC B2 ;  /* 0x0000000000027941 */ /* 0x000fea0003800000 */
.L_x_12001:
        /* <DEDUP_REMOVED lines=9> */
[----:B0-----:R-:W-:Y:S01]  /*3380*/  IMAD.MOV.U32 R12, RZ, RZ, R6 ;  /* 0x000000ffff0c7224 */ /* 0x001fe200078e0006 */
[----:B------:R-:W-:Y:S01]  /*3390*/  SHF.R.U64 R14, R38, 0x10, R39 ;  /* 0x00000010260e7819 */ /* 0x000fe20000001227 */
[----:B------:R-:W-:Y:S01]  /*33a0*/  HADD2.F32 R6, -RZ, R5.H1_H1 ;  /* 0x30000005ff067230 */ /* 0x000fe20000004100 */
[----:B------:R-:W-:Y:S01]  /*33b0*/  SHF.R.U32.HI R40, RZ, 0x10, R41 ;  /* 0x00000010ff287819 */ /* 0x000fe20000011629 */
[----:B------:R-:W-:Y:S01]  /*33c0*/  HADD2.F32 R15, -RZ, R15.H0_H0 ;  /* 0x2000000fff0f7230 */ /* 0x000fe20000004100 */
[----:B------:R-:W-:Y:S01]  /*33d0*/  SHF.R.U32.HI R38, RZ, 0x10, R39 ;  /* 0x00000010ff267819 */ /* 0x000fe20000011627 */
[----:B------:R-:W-:Y:S02]  /*33e0*/  HADD2.F32 R5, -RZ, R5.H0_H0 ;  /* 0x20000005ff057230 */ /* 0x000fe40000004100 */
[----:B------:R-:W-:Y:S02]  /*33f0*/  HADD2.F32 R14, -RZ, R14.H0_H0 ;  /* 0x2000000eff0e7230 */ /* 0x000fe40000004100 */
[----:B------:R-:W-:Y:S01]  /*3400*/  FMUL.FTZ R42, R6, R15 ;  /* 0x0000000f062a7220 */ /* 0x000fe20000410000 */
[----:B------:R-:W-:-:S02]  /*3410*/  HADD2.F32 R40, -RZ, R40.H0_H0 ;  /* 0x20000028ff287230 */ /* 0x000fc40000004100 */
[C---:B------:R-:W-:Y:S01]  /*3420*/  FMUL.FTZ R15, R5.reuse, R15 ;  /* 0x0000000f050f7220 */ /* 0x040fe20000410000 */
[--C-:B------:R-:W-:Y:S02]  /*3430*/  HADD2.F32 R13, -RZ, R7.reuse.H1_H1 ;  /* 0x30000007ff0d7230 */ /* 0x100fe40000004100 */
[-C--:B------:R-:W-:Y:S01]  /*3440*/  FFMA.FTZ R42, R5, R14.reuse, -R42 ;  /* 0x0000000e052a7223 */ /* 0x080fe2000001082a */
[----:B------:R-:W-:Y:S02]  /*3450*/  HADD2.F32 R7, -RZ, R7.H0_H0 ;  /* 0x20000007ff077230 */ /* 0x000fe40000004100 */
[----:B------:R-:W-:Y:S01]  /*3460*/  FFMA.FTZ R39, R6, R14, R15 ;  /* 0x0000000e06277223 */ /* 0x000fe2000001000f */
[----:B------:R-:W-:Y:S02]  /*3470*/  HADD2.F32 R38, -RZ, R38.H0_H0 ;  /* 0x20000026ff267230 */ /* 0x000fe40000004100 */
[----:B------:R-:W-:Y:S01]  /*3480*/  FMUL.FTZ R82, R13, R40 ;  /* 0x000000280d527220 */ /* 0x000fe20000410000 */
[----:B------:R-:W-:-:S02]  /*3490*/  HADD2.F32 R14, -RZ, R101.H0_H0 ;  /* 0x20000065ff0e7230 */ /* 0x000fc40000004100 */
[C---:B------:R-:W-:Y:S01]  /*34a0*/  FMUL.FTZ R40, R7.reuse, R40 ;  /* 0x0000002807287220 */ /* 0x040fe20000410000 */
[----:B------:R-:W-:Y:S02]  /*34b0*/  HADD2.F32 R101, -RZ, R101.H1_H1 ;  /* 0x30000065ff657230 */ /* 0x000fe40000004100 */
[-C--:B------:R-:W-:Y:S01]  /*34c0*/  FFMA.FTZ R82, R7, R38.reuse, -R82 ;  /* 0x0000002607527223 */ /* 0x080fe20000010852 */
[----:B------:R-:W-:Y:S02]  /*34d0*/  HADD2.F32 R5, -RZ, R4.H1_H1 ;  /* 0x30000004ff057230 */ /* 0x000fe40000004100 */
[----:B------:R-:W-:Y:S01]  /*34e0*/  FFMA.FTZ R43, R13, R38, R40 ;  /* 0x000000260d2b7223 */ /* 0x000fe20000010028 */
[----:B------:R-:W-:Y:S02]  /*34f0*/  HADD2.F32 R6, -RZ, R12.H1_H1 ;  /* 0x3000000cff067230 */ /* 0x000fe40000004100 */
[----:B------:R-:W-:Y:S02]  /*3500*/  HADD2.F32 R4, -RZ, R4.H0_H0 ;  /* 0x20000004ff047230 */ /* 0x000fe40000004100 */
[----:B------:R-:W-:Y:S01]  /*3510*/  FMUL.FTZ R15, R5, R14 ;  /* 0x0000000e050f7220 */ /* 0x000fe20000410000 */
[----:B------:R-:W-:-:S02]  /*3520*/  HADD2.F32 R12, -RZ, R12.H0_H0 ;  /* 0x2000000cff0c7230 */ /* 0x000fc40000004100 */
[-C--:B------:R-:W-:Y:S01]  /*3530*/  FMUL.FTZ R41, R6, R101.reuse ;  /* 0x0000006506297220 */ /* 0x080fe20000410000 */
        /* <DEDUP_REMOVED lines=12> */
.L_x_12006:
[----:B------:R-:W-:Y:S05]  /*3600*/  BSYNC B2 ;  /* 0x0000000000027941 */ /* 0x000fea0003800000 */
.L_x_12005:
[----:B0-----:R0:W-:Y:S02]  /*3610*/  ST.E.128 desc[UR42][R10.64], R4 ;  /* 0x000000040a007985 */ /* 0x0011e4000c101d2a */
.L_x_12000:
[----:B------:R-:W-:Y:S05]  /*3620*/  BSYNC B1 ;  /* 0x0000000000017941 */ /* 0x000fea0003800000 */
.L_x_11999:
[----:B------:R-:W-:-:S03]  /*3630*/  UMOV UR4, 0xffffffff ;  /* 0xffffffff00047882 */ /* 0x000fc60000000000 */
[----:B------:R-:W-:Y:S05]  /*3640*/  BRA.DIV UR4, `(.L_x_12007) ;  /* 0x0000027204587947 */ /* 0x000fea000b800000 */
[----:B------:R0:W0:Y:S04]  /*3650*/  SHFL.IDX PT, R39, R92, 0x1, 0x1c1f ;  /* 0x003c1f005c277f89 */ /* 0x00002800000e0000 */
[----:B---3--:R3:W0:Y:S02]  /*3660*/  SHFL.IDX PT, R14, R90, 0x1, 0x1c1f ;  /* 0x003c1f005a0e7f89 */ /* 0x00862400000e0000 */
.L_x_12348:
[----:B------:R-:W-:Y:S05]  /*3670*/  @P4 BRA `(.L_x_12008) ;  /* 0x0000002000284947 */ /* 0x000fea0003800000 */
[----:B------:R-:W-:Y:S04]  /*3680*/  BSSY B1, `(.L_x_12009) ;  /* 0x0000033000017945 */ /* 0x000fe80003800000 */
[----:B------:R-:W-:Y:S05]  /*3690*/  @P1 BRA `(.L_x_12010) ;  /* 0x0000000000c41947 */ /* 0x000fea0003800000 */
[----:B0---4-:R0:W4:Y:S01]  /*36a0*/  LDS.128 R4, [R95+0x2000] ;  /* 0x002000005f047984 */ /* 0x0111220000000c00 */
[C---:B------:R-:W-:Y:S01]  /*36b0*/  LEA R10, P2, R16.reuse, R14, 0x1 ;  /* 0x0000000e100a7211 */ /* 0x040fe200078408ff */
[----:B------:R-:W-:Y:S03]  /*36c0*/  BSSY B2, `(.L_x_12011) ;  /* 0x000002d000027945 */ /* 0x000fe60003800000 */
[----:B------:R-:W-:Y:S02]  /*36d0*/  LEA.HI.X R11, R16, R39, R17, 0x1, P2 ;  /* 0x00000027100b7211 */ /* 0x000fe400010f0c11 */
[----:B------:R-:W-:-:S13]  /*36e0*/  ISETP.GE.AND P2, PT, R22, R93, PT ;  /* 0x0000005d1600720c */ /* 0x000fda0003f46270 */
[----:B0-----:R-:W-:Y:S05]  /*36f0*/  @P2 BRA `(.L_x_12012) ;  /* 0x0000000000a42947 */ /* 0x001fea0003800000 */
[--C-:B------:R-:W-:Y:S01]  /*3700*/  SHF.R.U64 R15, R34, 0x10, R35.reuse ;  /* 0x00000010220f7819 */ /* 0x100fe20000001223 */
[----:B----4-:R-:W-:Y:S01]  /*3710*/  IMAD.MOV.U32 R12, RZ, RZ, R6 ;  /* 0x000000ffff0c7224 */ /* 0x010fe200078e0006 */
        /* <DEDUP_REMOVED lines=39> */
.L_x_12012:
[----:B------:R-:W-:Y:S05]  /*3990*/  BSYNC B2 ;  /* 0x0000000000027941 */ /* 0x000fea0003800000 */
.L_x_12011:
[----:B----4-:R0:W-:Y:S02]  /*39a0*/  ST.E.128 desc[UR42][R10.64], R4 ;  /* 0x000000040a007985 */ /* 0x0101e4000c101d2a */
.L_x_12010:
[----:B------:R-:W-:Y:S05]  /*39b0*/  BSYNC B1 ;  /* 0x0000000000017941 */ /* 0x000fea0003800000 */
.L_x_12009:
[----:B------:R-:W-:-:S13]  /*39c0*/  ISETP.NE.AND P2, PT, R80, RZ, PT ;  /* 0x000000ff5000720c */ /* 0x000fda0003f45270 */
[----:B------:R-:W-:Y:S05]  /*39d0*/  @P2 BRA `(.L_x_12008) ;  /* 0x0000001c00502947 */ /* 0x000fea0003800000 */
[----:B0---4-:R0:W4:Y:S01]  /*39e0*/  LDS.128 R4, [R84+0x2000] ;  /* 0x0020000054047984 */ /* 0x0111220000000c00 */
[C---:B------:R-:W-:Y:S01]  /*39f0*/  LEA R14, P2, R18.reuse, R14, 0x1 ;  /* 0x0000000e120e7211 */ /* 0x040fe200078408ff */
[----:B------:R-:W-:Y:S03]  /*3a00*/  BSSY B1, `(.L_x_12013) ;  /* 0x000002d000017945 */ /* 0x000fe60003800000 */
[----:B------:R-:W-:Y:S02]  /*3a10*/  LEA.HI.X R15, R18, R39, R153, 0x1, P2 ;  /* 0x00000027120f7211 */ /* 0x000fe400010f0c99 */
[----:B------:R-:W-:-:S13]  /*3a20*/  ISETP.GE.AND P2, PT, R155, R93, PT ;  /* 0x0000005d9b00720c */ /* 0x000fda0003f46270 */
[----:B0-----:R-:W-:Y:S05]  /*3a30*/  @P2 BRA `(.L_x_12014) ;  /* 0x0000000000a42947 */ /* 0x001fea0003800000 */
[----:B------:R-:W-:Y:S02]  /*3a40*/  SHF.R.U64 R11, R32, 0x10, R33 ;  /* 0x00000010200b7819 */ /* 0x000fe40000001221 */
[----:B------:R-:W-:Y:S01]  /*3a50*/  SHF.R.U64 R10, R8, 0x10, R9 ;  /* 0x00000010080a7819 */ /* 0x000fe20000001209 */
[----:B----4-:R-:W-:Y:S01]  /*3a60*/  IMAD.MOV.U32 R8, RZ, RZ, R6 ;  /* 0x000000ffff087224 */ /* 0x010fe200078e0006 */
        /* <DEDUP_REMOVED lines=38> */
.L_x_12014:
[----:B------:R-:W-:Y:S05]  /*3cd0*/  BSYNC B1 ;  /* 0x0000000000017941 */ /* 0x000fea0003800000 */
.L_x_12013:
[----:B----4-:R0:W-:Y:S01]  /*3ce0*/  ST.E.128 desc[UR42][R14.64], R4 ;  /* 0x000000040e007985 */ /* 0x0101e2000c101d2a */
[----:B------:R-:W-:Y:S05]  /*3cf0*/  BRA `(.L_x_12008) ;  /* 0x0000001800887947 */ /* 0x000fea0003800000 */
.L_x_11990:
[-C--:B------:R-:W-:Y:S01]  /*3d00*/  ISETP.GE.AND P2, PT, R152, R91.reuse, PT ;  /* 0x0000005b9800720c */ /* 0x080fe20003f46270 */
[----:B------:R-:W-:Y:S01]  /*3d10*/  BSSY B1, `(.L_x_12015) ;  /* 0x0000024000017945 */ /* 0x000fe20003800000 */
[----:B------:R-:W-:Y:S02]  /*3d20*/  ISETP.GE.AND P3, PT, R190, R91, PT ;  /* 0x0000005bbe00720c */ /* 0x000fe40003f66270 */
[----:B------:R-:W-:Y:S02]  /*3d30*/  CS2R R38, SRZ ;  /* 0x0000000000267805 */ /* 0x000fe4000001ff00 */
[CC--:B------:R-:W-:Y:S02]  /*3d40*/  ISETP.GE.OR P2, PT, R16.reuse, R93.reuse, P2 ;  /* 0x0000005d1000720c */ /* 0x0c0fe40001746670 */
[----:B------:R-:W-:Y:S02]  /*3d50*/  CS2R R6, SRZ ;  /* 0x0000000000067805 */ /* 0x000fe4000001ff00 */
[----:B------:R-:W-:-:S02]  /*3d60*/  ISETP.GE.OR P3, PT, R16, R93, P3 ;  /* 0x0000005d1000720c */ /* 0x000fc40001f66670 */
[----:B------:R-:W-:Y:S02]  /*3d70*/  CS2R R4, SRZ ;  /* 0x0000000000047805 */ /* 0x000fe4000001ff00 */
[----:B------:R-:W-:Y:S02]  /*3d80*/  CS2R R34, SRZ ;  /* 0x0000000000227805 */ /* 0x000fe4000001ff00 */
[----:B------:R-:W-:-:S03]  /*3d90*/  CS2R R32, SRZ ;  /* 0x0000000000207805 */ /* 0x000fc6000001ff00 */
[----:B------:R-:W-:Y:S05]  /*3da0*/  @P2 BRA `(.L_x_12016) ;  /* 0x0000000000682947 */ /* 0x000fea0003800000 */
[-C--:B------:R-:W-:Y:S01]  /*3db0*/  IMAD R6, R3, R8.reuse, RZ ;  /* 0x0000000803067224 */ /* 0x080fe200078e02ff */
[----:B------:R-:W-:Y:S01]  /*3dc0*/  ULDC.64 UR6, c[0x0][0x400] ;  /* 0x0001000000067ab9 */ /* 0x000fe20000000a00 */
[----:B------:R-:W-:Y:S01]  /*3dd0*/  IMAD.MOV.U32 R4, RZ, RZ, R16 ;  /* 0x000000ffff047224 */ /* 0x000fe200078e0010 */
[----:B------:R-:W-:Y:S01]  /*3de0*/  ULDC.64 UR4, c[0x0][0x3e8] ;  /* 0x0000fa0000047ab9 */ /* 0x000fe20000000a00 */
[----:B------:R-:W-:Y:S02]  /*3df0*/  IMAD.MOV.U32 R5, RZ, RZ, R17 ;  /* 0x000000ffff057224 */ /* 0x000fe400078e0011 */
[C---:B------:R-:W-:Y:S02]  /*3e00*/  IMAD R7, R152.reuse, R9, R6 ;  /* 0x0000000998077224 */ /* 0x040fe400078e0206 */
[----:B------:R-:W-:-:S04]  /*3e10*/  IMAD.WIDE.U32 R4, R152, R8, R4 ;  /* 0x0000000898047225 */ /* 0x000fc800078e0004 */
[-C--:B------:R-:W-:Y:S01]  /*3e20*/  IMAD R6, R54, R8.reuse, RZ ;  /* 0x0000000836067224 */ /* 0x080fe200078e02ff */
[----:B------:R-:W-:Y:S01]  /*3e30*/  IADD3 R5, R7, R5, RZ ;  /* 0x0000000507057210 */ /* 0x000fe20007ffe0ff */
[----:B------:R-:W-:Y:S02]  /*3e40*/  IMAD R33, R79, 0x60, RZ ;  /* 0x000000604f217824 */ /* 0x000fe400078e02ff */
[C---:B------:R-:W-:Y:S02]  /*3e50*/  IMAD R7, R2.reuse, R9, R6 ;  /* 0x0000000902077224 */ /* 0x040fe400078e0206 */
[----:B------:R-:W-:-:S04]  /*3e60*/  IMAD.WIDE.U32 R4, R2, R8, R4 ;  /* 0x0000000802047225 */ /* 0x000fc800078e0004 */
[----:B------:R-:W-:Y:S02]  /*3e70*/  IMAD.IADD R5, R7, 0x1, R5 ;  /* 0x0000000107057824 */ /* 0x000fe400078e0205 */
[----:B------:R-:W-:Y:S02]  /*3e80*/  IMAD R15, R85, 0x60, RZ ;  /* 0x00000060550f7824 */ /* 0x000fe400078e02ff */
[----:B------:R-:W-:-:S04]  /*3e90*/  IMAD.WIDE.U32 R6, R12, 0x60, R4 ;  /* 0x000000600c067825 */ /* 0x000fc800078e0004 */
[----:B------:R-:W-:Y:S01]  /*3ea0*/  IMAD.MOV.U32 R4, RZ, RZ, R46 ;  /* 0x000000ffff047224 */ /* 0x000fe200078e002e */
[----:B------:R-:W-:Y:S01]  /*3eb0*/  LEA R32, P2, R6, UR6, 0x1 ;  /* 0x0000000606207c11 */ /* 0x000fe2000f8408ff */
[----:B------:R-:W-:Y:S02]  /*3ec0*/  IMAD.MOV.U32 R5, RZ, RZ, R65 ;  /* 0x000000ffff057224 */ /* 0x000fe400078e0041 */
[----:B------:R-:W-:Y:S02]  /*3ed0*/  IMAD.IADD R7, R33, 0x1, R7 ;  /* 0x0000000121077824 */ /* 0x000fe400078e0207 */
[----:B------:R-:W-:-:S03]  /*3ee0*/  IMAD.WIDE.U32 R4, R10, 0x60, R4 ;  /* 0x000000600a047825 */ /* 0x000fc600078e0004 */
[----:B------:R-:W-:Y:S01]  /*3ef0*/  LEA.HI.X R33, R6, UR7, R7, 0x1, P2 ;  /* 0x0000000706217c11 */ /* 0x000fe200090f0c07 */
[----:B------:R-:W-:Y:S01]  /*3f00*/  IMAD.IADD R5, R15, 0x1, R5 ;  /* 0x000000010f057824 */ /* 0x000fe200078e0205 */
[----:B------:R-:W-:-:S04]  /*3f10*/  LEA R6, P2, R4, UR4, 0x1 ;  /* 0x0000000404067c11 */ /* 0x000fc8000f8408ff */
[----:B------:R-:W-:Y:S01]  /*3f20*/  LEA.HI.X R7, R4, UR5, R5, 0x1, P2 ;  /* 0x0000000504077c11 */ /* 0x000fe200090f0c05 */
[----:B------:R-:W5:Y:S05]  /*3f30*/  LDG.E.128 R32, desc[UR42][R32.64] ;  /* 0x0000002a20207981 */ /* 0x000f6a000c1e1d00 */
[----:B------:R-:W5:Y:S03]  /*3f40*/  LDG.E.128 R4, desc[UR42][R6.64] ;  /* 0x0000002a06047981 */ /* 0x000f66000c1e1d00 */
.L_x_12016:
[----:B------:R-:W-:Y:S05]  /*3f50*/  BSYNC B1 ;  /* 0x0000000000017941 */ /* 0x000fea0003800000 */
.L_x_12015:
[----:B------:R-:W-:Y:S01]  /*3f60*/  BSSY B1, `(.L_x_12017) ;  /* 0x0000023000017945 */ /* 0x000fe20003800000 */
[----:B------:R-:W-:Y:S02]  /*3f70*/  ISETP.GE.AND P2, PT, R16, R93, PT ;  /* 0x0000005d1000720c */ /* 0x000fe40003f46270 */
[----:B------:R-:W-:Y:S02]  /*3f80*/  CS2R R36, SRZ ;  /* 0x0000000000247805 */ /* 0x000fe4000001ff00 */
[----:B------:R-:W-:Y:S01]  /*3f90*/  CS2R R42, SRZ ;  /* 0x00000000002a7805 */ /* 0x000fe2000001ff00 */
[----:B-----5:R-:W-:Y:S01]  /*3fa0*/  IMAD.MOV.U32 R82, RZ, RZ, R6 ;  /* 0x000000ffff527224 */ /* 0x020fe200078e0006 */
[----:B------:R-:W-:Y:S01]  /*3fb0*/  CS2R R40, SRZ ;  /* 0x0000000000287805 */ /* 0x000fe2000001ff00 */
[----:B------:R-:W-:Y:S06]  /*3fc0*/  @P3 BRA `(.L_x_12018) ;  /* 0x0000000000703947 */ /* 0x000fec0003800000 */
[----:B------:R-:W-:Y:S01]  /*3fd0*/  MOV R15, R17 ;  /* 0x00000011000f7202 */ /* 0x000fe20000000f00 */
[-C--:B------:R-:W-:Y:S01]  /*3fe0*/  IMAD R11, R3, R8.reuse, RZ ;  /* 0x00000008030b7224 */ /* 0x080fe200078e02ff */
[----:B------:R-:W-:Y:S01]  /*3ff0*/  ULDC.64 UR4, c[0x0][0x3e8] ;  /* 0x0000fa0000047ab9 */ /* 0x000fe20000000a00 */
[----:B------:R-:W-:Y:S01]  /*4000*/  IMAD.MOV.U32 R14, RZ, RZ, R16 ;  /* 0x000000ffff0e7224 */ /* 0x000fe200078e0010 */
[----:B------:R-:W-:Y:S01]  /*4010*/  ULDC.64 UR6, c[0x0][0x400] ;  /* 0x0001000000067ab9 */ /* 0x000fe20000000a00 */
[C---:B------:R-:W-:Y:S02]  /*4020*/  IMAD R11, R152.reuse, R9, R11 ;  /* 0x00000009980b7224 */ /* 0x040fe400078e020b */
[----:B------:R-:W-:-:S04]  /*4030*/  IMAD.WIDE.U32 R14, R152, R8, R14 ;  /* 0x00000008980e7225 */ /* 0x000fc800078e000e */
[----:B------:R-:W-:Y:S02]  /*4040*/  IMAD.IADD R15, R11, 0x1, R15 ;  /* 0x000000010b0f7824 */ /* 0x000fe400078e020f */
[----:B------:R-:W-:Y:S02]  /*4050*/  IMAD.MOV.U32 R36, RZ, RZ, R48 ;  /* 0x000000ffff247224 */ /* 0x000fe400078e0030 */
[----:B------:R-:W-:Y:S02]  /*4060*/  IMAD.MOV.U32 R37, RZ, RZ, R49 ;  /* 0x000000ffff257224 */ /* 0x000fe400078e0031 */
[----:B------:R-:W-:-:S04]  /*4070*/  IMAD.WIDE.U32 R10, R10, 0x60, R20 ;  /* 0x000000600a0a7825 */ /* 0x000fc800078e0014 */
[----:B------:R-:W-:Y:S01]  /*4080*/  IMAD.WIDE.U32 R36, R12, 0x60, R36 ;  /* 0x000000600c247825 */ /* 0x000fe200078e0024 */
[----:B------:R-:W-:-:S03]  /*4090*/  IADD3 R10, P3, R46, R10, RZ ;  /* 0x0000000a2e0a7210 */ /* 0x000fc60007f7e0ff */
[----:B------:R-:W-:Y:S02]  /*40a0*/  IMAD R85, R85, 0x60, RZ ;  /* 0x0000006055557824 */ /* 0x000fe400078e02ff */
[----:B------:R-:W-:Y:S02]  /*40b0*/  IMAD R79, R79, 0x60, RZ ;  /* 0x000000604f4f7824 */ /* 0x000fe400078e02ff */
[-C--:B------:R-:W-:Y:S01]  /*40c0*/  IMAD R12, R54, R8.reuse, RZ ;  /* 0x00000008360c7224 */ /* 0x080fe200078e02ff */
[----:B------:R-:W-:Y:S01]  /*40d0*/  IADD3.X R11, R65, R85, R11, P3, !PT ;  /* 0x00000055410b7210 */ /* 0x000fe20001ffe40b */
[----:B------:R-:W-:-:S04]  /*40e0*/  IMAD.WIDE.U32 R14, R2, R8, R14 ;  /* 0x00000008020e7225 */ /* 0x000fc800078e000e */
[----:B------:R-:W-:Y:S01]  /*40f0*/  IMAD R9, R2, R9, R12 ;  /* 0x0000000902097224 */ /* 0x000fe200078e020c */
[----:B------:R-:W-:Y:S01]  /*4100*/  IADD3 R8, P3, R36, R14, RZ ;  /* 0x0000000e24087210 */ /* 0x000fe20007f7e0ff */
[----:B------:R-:W-:-:S05]  /*4110*/  IMAD.IADD R79, R79, 0x1, R37 ;  /* 0x000000014f4f7824 */ /* 0x000fca00078e0225 */
[----:B------:R-:W-:Y:S02]  /*4120*/  IADD3.X R15, R79, R9, R15, P3, !PT ;  /* 0x000000094f0f7210 */ /* 0x000fe40001ffe40f */
[----:B------:R-:W-:-:S04]  /*4130*/  LEA R36, P3, R10, UR4, 0x1 ;  /* 0x000000040a247c11 */ /* 0x000fc8000f8608ff */
[----:B------:R-:W-:Y:S02]  /*4140*/  LEA.HI.X R37, R10, UR5, R11, 0x1, P3 ;  /* 0x000000050a257c11 */ /* 0x000fe400098f0c0b */
[----:B------:R-:W-:-:S04]  /*4150*/  LEA R40, P3, R8, UR6, 0x1 ;  /* 0x0000000608287c11 */ /* 0x000fc8000f8608ff */
[----:B------:R-:W-:Y:S01]  /*4160*/  LEA.HI.X R41, R8, UR7, R15, 0x1, P3 ;  /* 0x0000000708297c11 */ /* 0x000fe200098f0c0f */
[----:B------:R-:W5:Y:S05]  /*4170*/  LDG.E.128 R36, desc[UR42][R36.64] ;  /* 0x0000002a24247981 */ /* 0x000f6a000c1e1d00 */
[----:B------:R-:W5:Y:S03]  /*4180*/  LDG.E.128 R40, desc[UR42][R40.64] ;  /* 0x0000002a28287981 */ /* 0x000f66000c1e1d00 */
.L_x_12018:
[----:B------:R-:W-:Y:S05]  /*4190*/  BSYNC B1 ;  /* 0x0000000000017941 */ /* 0x000fea0003800000 */
.L_x_12017:
[----:B------:R-:W-:Y:S01]  /*41a0*/  ULOP3.LUT UR4, UR36, 0x1, URZ, 0xfc, !UPT ;  /* 0x0000000124047892 */ /* 0x000fe2000f8efc3f */
[----:B------:R-:W-:Y:S01]  /*41b0*/  IMAD.MOV.U32 R9, RZ, RZ, R4 ;  /* 0x000000ffff097224 */ /* 0x000fe200078e0004 */
[----:B------:R-:W-:Y:S01]  /*41c0*/  PRMT R100, R82, 0x7610, R100 ;  /* 0x0000761052647816 */ /* 0x000fe20000000064 */
[----:B------:R-:W-:Y:S01]  /*41d0*/  IMAD.MOV.U32 R10, RZ, RZ, R5 ;  /* 0x000000ffff0a7224 */ /* 0x000fe200078e0005 */
[----:B------:R-:W-:Y:S01]  /*41e0*/  UISETP.NE.AND UP0, UPT, UR4, 0x3, UPT ;  /* 0x000000030400788c */ /* 0x000fe2000bf05270 */
[----:B------:R-:W-:Y:S01]  /*41f0*/  IMAD.MOV.U32 R8, RZ, RZ, R7 ;  /* 0x000000ffff087224 */ /* 0x000fe200078e0007 */
[----:B------:R-:W-:Y:S02]  /*4200*/  MOV R11, R34 ;  /* 0x00000022000b7202 */ /* 0x000fe40000000f00 */
[----:B------:R-:W-:Y:S01]  /*4210*/  PRMT R114, R9, 0x7610, R114 ;  /* 0x0000761009727816 */ /* 0x000fe20000000072 */
[----:B------:R-:W-:Y:S01]  /*4220*/  IMAD.MOV.U32 R9, RZ, RZ, R32 ;  /* 0x000000ffff097224 */ /* 0x000fe200078e0020 */
[----:B------:R-:W-:Y:S01]  /*4230*/  PRMT R103, R10, 0x7610, R103 ;  /* 0x000076100a677816 */ /* 0x000fe20000000067 */
[----:B------:R-:W-:Y:S01]  /*4240*/  IMAD.MOV.U32 R10, RZ, RZ, R33 ;  /* 0x000000ffff0a7224 */ /* 0x000fe200078e0021 */
[----:B------:R-:W-:Y:S01]  /*4250*/  PRMT R107, R8, 0x7610, R107 ;  /* 0x00007610086b7816 */ /* 0x000fe2000000006b */
[----:B------:R-:W-:Y:S01]  /*4260*/  IMAD.MOV.U32 R8, RZ, RZ, R35 ;  /* 0x000000ffff087224 */ /* 0x000fe200078e0023 */
[----:B------:R-:W-:Y:S01]  /*4270*/  PRMT R100, R100, 0x5410, R11 ;  /* 0x0000541064647816 */ /* 0x000fe2000000000b */
[----:B-----5:R-:W-:Y:S01]  /*4280*/  IMAD.MOV.U32 R11, RZ, RZ, R38 ;  /* 0x000000ffff0b7224 */ /* 0x020fe200078e0026 */
[----:B------:R-:W-:-:S02]  /*4290*/  PLOP3.LUT P3, PT, PT, PT, UP0, 0x80, 0x0 ;  /* 0x000000000000781c */ /* 0x000fc40003f6f008 */
        /* <DEDUP_REMOVED lines=12> */
[----:B------:R-:W-:-:S04]  /*4360*/  MOV R8, R42 ;  /* 0x0000002a00087202 */ /* 0x000fc80000000f00 */
[----:B------:R-:W-:Y:S02]  /*4370*/  PRMT R97, R8, 0x5410, R9 ;  /* 0x0000541008617816 */ /* 0x000fe40000000009 */
[----:B------:R-:W-:Y:S01]  /*4380*/  PRMT R99, R10, 0x5410, R11 ;  /* 0x000054100a637816 */ /* 0x000fe2000000000b */
[----:B------:R-:W-:Y:S06]  /*4390*/  @!P3 BRA `(.L_x_12019) ;  /* 0x000000000004b947 */ /* 0x000fec0003800000 */
[----:B------:R-:W-:Y:S01]  /*43a0*/  BPT.TRAP 0x1 ;  /* 0x000000040000795c */ /* 0x000fe20000300000 */
.L_x_12019:
[----:B------:R-:W-:Y:S01]  /*43b0*/  IMAD R79, R19, 0x8, R148 ;  /* 0x00000008134f7824 */ /* 0x000fe200078e0294 */
[----:B------:R-:W-:Y:S01]  /*43c0*/  SHF.L.U32 R94, R154, 0x1f, RZ ;  /* 0x0000001f9a5e7819 */ /* 0x000fe200000006ff */
[----:B------:R-:W0:Y:S01]  /*43d0*/  LDC R96, c[0x0][0x2f4] ;  /* 0x0000bd00ff607b82 */ /* 0x000e220000000800 */
[----:B------:R-:W-:Y:S02]  /*43e0*/  BSSY B1, `(.L_x_12020) ;  /* 0x0000003000017945 */ /* 0x000fe40003800000 */
[----:B------:R-:W1:Y:S02]  /*43f0*/  SYNCS.PHASECHK.TRANS64.TRYWAIT P4, [R79+URZ+0x22890], R94 ;  /* 0x0228905e4f0075a7 */ /* 0x000e64000808017f */
[----:B-1----:R-:W-:Y:S05]  /*4400*/  @!P4 BRA `(.L_x_12021) ;  /* 0x000002640030c947 */ /* 0x002fea0003800000 */
.L_x_12349:
[----:B------:R-:W-:Y:S05]  /*4410*/  BSYNC B1 ;  /* 0x0000000000017941 */ /* 0x000fea0003800000 */
.L_x_12020:
[----:B------:R-:W-:Y:S01]  /*4420*/  UMOV UR4, 0xffffffff ;  /* 0xffffffff00047882 */ /* 0x000fe20000000000 */
[----:B0-----:R-:W-:Y:S02]  /*4430*/  IMAD.IADD R98, R96, 0x1, -R61 ;  /* 0x0000000160627824 */ /* 0x001fe400078e0a3d */
[----:B------:R-:W-:Y:S05]  /*4440*/  BRA.DIV UR4, `(.L_x_12022) ;  /* 0x0000026604347947 */ /* 0x000fea000b800000 */
[----:B------:R0:W2:Y:S04]  /*4450*/  SHFL.IDX PT, R85, R92, RZ, 0x1c1f ;  /* 0x001c1fff5c557589 */ /* 0x0000a800000e0000 */
[----:B------:R0:W3:Y:S02]  /*4460*/  SHFL.IDX PT, R84, R90, RZ, 0x1c1f ;  /* 0x001c1fff5a547589 */ /* 0x0000e400000e0000 */
.L_x_12353:
[----:B------:R-:W-:Y:S01]  /*4470*/  ISETP.GE.OR P4, PT, R152, R91, P1 ;  /* 0x0000005b9800720c */ /* 0x000fe20000f86670 */
[----:B------:R-:W-:-:S12]  /*4480*/  BSSY B1, `(.L_x_12023) ;  /* 0x000006b000017945 */ /* 0x000fd80003800000 */
[----:B------:R-:W-:Y:S05]  /*4490*/  @P4 BRA `(.L_x_12024) ;  /* 0x0000000400a44947 */ /* 0x000fea0003800000 */
        /* <DEDUP_REMOVED lines=9> */
[----:B------:R-:W-:-:S05]  /*4530*/  LOP3.LUT R9, R9, R56, RZ, 0x3c, !PT ;  /* 0x0000003809097212 */ /* 0x000fca00078e3cff */
[----:B------:R-:W-:Y:S02]  /*4540*/  IMAD R8, R204, 0x200, R9 ;  /* 0x00000200cc087824 */ /* 0x000fe400078e0209 */
[C---:B------:R-:W-:Y:S02]  /*4550*/  IMAD R9, R19.reuse, 0x1800, R70 ;  /* 0x0000180013097824 */ /* 0x040fe400078e0246 */
[----:B------:R-:W-:-:S03]  /*4560*/  IMAD R11, R19, 0x1800, R8 ;  /* 0x00001800130b7824 */ /* 0x000fc600078e0208 */
[----:B------:R-:W-:Y:S01]  /*4570*/  LEA R9, R9, R148, 0x1 ;  /* 0x0000009409097211 */ /* 0x000fe200078e08ff */
[----:B------:R-:W-:-:S05]  /*4580*/  IMAD R12, R11, 0x2, R148 ;  /* 0x000000020b0c7824 */ /* 0x000fca00078e0294 */
[----:B------:R-:W2:Y:S04]  /*4590*/  LDS.128 R8, [R9+0x1c400] ;  /* 0x01c4000009087984 */ /* 0x000ea80000000c00 */
[----:B------:R-:W3:Y:S01]  /*45a0*/  LDS.128 R12, [R12+0x1c400] ;  /* 0x01c400000c0c7984 */ /* 0x000ee20000000c00 */
[----:B------:R-:W-:Y:S05]  /*45b0*/  @P2 BRA `(.L_x_12026) ;  /* 0x0000000400482947 */ /* 0x000fea0003800000 */
[--C-:B------:R-:W-:Y:S02]  /*45c0*/  SHF.R.U64 R112, R32, 0x10, R33.reuse ;  /* 0x0000001020707819 */ /* 0x100fe40000001221 */
[----:B------:R-:W-:Y:S01]  /*45d0*/  SHF.R.U32.HI R32, RZ, 0x10, R33 ;  /* 0x00000010ff207819 */ /* 0x000fe20000011621 */
[----:B------:R-:W-:Y:S01]  /*45e0*/  HADD2.F32 R33, -RZ, R103.H1_H1 ;  /* 0x30000067ff217230 */ /* 0x000fe20000004100 */
[--C-:B------:R-:W-:Y:S02]  /*45f0*/  SHF.R.U64 R113, R4, 0x10, R5.reuse ;  /* 0x0000001004717819 */ /* 0x100fe40000001205 */
[----:B------:R-:W-:Y:S01]  /*4600*/  SHF.R.U32.HI R102, RZ, 0x10, R5 ;  /* 0x00000010ff667819 */ /* 0x000fe20000011605 */
[----:B--2---:R-:W-:Y:S01]  /*4610*/  HADD2.F32 R5, -RZ, R9.H0_H0 ;  /* 0x20000009ff057230 */ /* 0x004fe20000004100 */
        /* <DEDUP_REMOVED lines=18> */
[----:B------:R-:W-:-:S02]  /*4740*/  HADD2.F32 R9, -RZ, R107.H1_H1 ;  /* 0x3000006bff097230 */ /* 0x000fc40000004100 */
[--C-:B------:R-:W-:Y:S02]  /*4750*/  HADD2.F32 R6, -RZ, R15.reuse.H0_H0 ;  /* 0x2000000fff067230 */ /* 0x100fe40000004100 */
[----:B------:R-:W-:Y:S01]  /*4760*/  HADD2.F32 R15, -RZ, R15.H1_H1 ;  /* 0x3000000fff0f7230 */ /* 0x000fe20000004100 */
[----:B------:R-:W-:Y:S01]  /*4770*/  F2FP.F16.F32.PACK_AB R35, R104, R35 ;  /* 0x000000236823723e */ /* 0x000fe200000000ff */
[----:B------:R-:W-:Y:S02]  /*4780*/  HADD2.F32 R5, -RZ, R11.H0_H0 ;  /* 0x2000000bff057230 */ /* 0x000fe40000004100 */
[----:B------:R-:W-:Y:S02]  /*4790*/  HADD2.F32 R34, -RZ, R105.H0_H0 ;  /* 0x20000069ff227230 */ /* 0x000fe40000004100 */
[----:B------:R-:W-:Y:S02]  /*47a0*/  HADD2.F32 R11, -RZ, R11.H1_H1 ;  /* 0x3000000bff0b7230 */ /* 0x000fe40000004100 */
[----:B------:R-:W-:-:S02]  /*47b0*/  HADD2.F32 R32, -RZ, R106.H0_H0 ;  /* 0x2000006aff207230 */ /* 0x000fc40000004100 */
[CC--:B------:R-:W-:Y:S01]  /*47c0*/  FMUL.FTZ R106, R6.reuse, R9.reuse ;  /* 0x00000009066a7220 */ /* 0x0c0fe20000410000 */
[----:B------:R-:W-:Y:S02]  /*47d0*/  HADD2.F32 R7, -RZ, R107.H0_H0 ;  /* 0x2000006bff077230 */ /* 0x000fe40000004100 */
[----:B------:R-:W-:Y:S01]  /*47e0*/  FMUL.FTZ R9, R5, R9 ;  /* 0x0000000905097220 */ /* 0x000fe20000410000 */
[-C--:B------:R-:W-:Y:S01]  /*47f0*/  FMUL.FTZ R108, R15, R34.reuse ;  /* 0x000000220f6c7220 */ /* 0x080fe20000410000 */
[C---:B------:R-:W-:Y:S01]  /*4800*/  FMUL.FTZ R110, R11.reuse, R34 ;  /* 0x000000220b6e7220 */ /* 0x040fe20000410000 */
[----:B------:R-:W-:Y:S02]  /*4810*/  HADD2.F32 R13, -RZ, R112.H0_H0 ;  /* 0x20000070ff0d7230 */ /* 0x000fe40000004100 */
[-C--:B------:R-:W-:Y:S01]  /*4820*/  FFMA.FTZ R34, R6, R7.reuse, R9 ;  /* 0x0000000706227223 */ /* 0x080fe20000010009 */
[----:B------:R-:W-:Y:S01]  /*4830*/  FFMA.FTZ R107, R11, R32, -R108 ;  /* 0x000000200b6b7223 */ /* 0x000fe2000001086c */
[----:B------:R-:W-:Y:S01]  /*4840*/  FFMA.FTZ R106, R5, R7, -R106 ;  /* 0x00000007056a7223 */ /* 0x000fe2000001086a */
[----:B------:R-:W-:-:S02]  /*4850*/  HADD2.F32 R11, -RZ, R114.H1_H1 ;  /* 0x30000072ff0b7230 */ /* 0x000fc40000004100 */
[----:B------:R-:W-:Y:S01]  /*4860*/  FFMA.FTZ R109, R15, R32, R110 ;  /* 0x000000200f6d7223 */ /* 0x000fe2000001006e */
[----:B------:R-:W-:Y:S02]  /*4870*/  HADD2.F32 R6, -RZ, R12.H0_H0 ;  /* 0x2000000cff067230 */ /* 0x000fe40000004100 */
        /* <DEDUP_REMOVED lines=10> */
[-C--:B------:R-:W-:Y:S01]  /*4920*/  FFMA.FTZ R13, R6, R7.reuse, R11 ;  /* 0x00000007060d7223 */ /* 0x080fe2000001000b */
[----:B------:R-:W-:Y:S01]  /*4930*/  FFMA.FTZ R32, R5, R7, -R32 ;  /* 0x0000000705207223 */ /* 0x000fe20000010820 */
[----:B------:R-:W-:Y:S02]  /*4940*/  HADD2.F32 R6, -RZ, R14.H0_H0 ;  /* 0x2000000eff067230 */ /* 0x000fe40000004100 */
[----:B------:R-:W-:Y:S01]  /*4950*/  FFMA.FTZ R15, R8, R9, -R15 ;  /* 0x00000009080f7223 */ /* 0x000fe2000001080f */
[----:B------:R-:W-:-:S02]  /*4960*/  HADD2.F32 R7, -RZ, R100.H0_H0 ;  /* 0x20000064ff077230 */ /* 0x000fc40000004100 */
[----:B------:R-:W-:Y:S01]  /*4970*/  FFMA.FTZ R12, R12, R9, R33 ;  /* 0x000000090c0c7223 */ /* 0x000fe20000010021 */
[----:B------:R-:W-:Y:S02]  /*4980*/  HADD2.F32 R11, -RZ, R111.H0_H0 ;  /* 0x2000006fff0b7230 */ /* 0x000fe40000004100 */
[----:B------:R-:W-:Y:S01]  /*4990*/  HADD2.F32 R5, -RZ, R10.H0_H0 ;  /* 0x2000000aff057230 */ /* 0x000fe20000004100 */
[----:B------:R-:W-:Y:S01]  /*49a0*/  F2FP.F16.F32.PACK_AB R8, R15, R32 ;  /* 0x000000200f08723e */ /* 0x000fe200000000ff */
[----:B------:R-:W-:Y:S01]  /*49b0*/  HADD2.F32 R14, -RZ, R14.H1_H1 ;  /* 0x3000000eff0e7230 */ /* 0x000fe20000004100 */
[----:B------:R-:W-:Y:S01]  /*49c0*/  F2FP.F16.F32.PACK_AB R12, R12, R13 ;  /* 0x0000000d0c0c723e */ /* 0x000fe200000000ff */
[----:B------:R-:W-:Y:S02]  /*49d0*/  HADD2.F32 R100, -RZ, R100.H1_H1 ;  /* 0x30000064ff647230 */ /* 0x000fe40000004100 */
[----:B------:R-:W-:Y:S02]  /*49e0*/  HADD2.F32 R10, -RZ, R10.H1_H1 ;  /* 0x3000000aff0a7230 */ /* 0x000fe40000004100 */
[----:B------:R-:W-:Y:S01]  /*49f0*/  FMUL.FTZ R105, R14, R11 ;  /* 0x0000000b0e697220 */ /* 0x000fe20000410000 */
[----:B------:R-:W-:-:S02]  /*4a00*/  HADD2.F32 R9, -RZ, R4.H0_H0 ;  /* 0x20000004ff097230 */ /* 0x000fc40000004100 */
[-C--:B------:R-:W-:Y:S01]  /*4a10*/  FMUL.FTZ R4, R6, R100.reuse ;  /* 0x0000006406047220 */ /* 0x080fe20000410000 */
[C---:B------:R-:W-:Y:S01]  /*4a20*/  FMUL.FTZ R33, R5.reuse, R100 ;  /* 0x0000006405217220 */ /* 0x040fe20000410000 */
[----:B------:R-:W-:Y:S01]  /*4a30*/  FMUL.FTZ R11, R10, R11 ;  /* 0x0000000b0a0b7220 */ /* 0x000fe20000410000 */
[----:B------:R-:W-:Y:S02]  /*4a40*/  IMAD.MOV.U32 R13, RZ, RZ, R35 ;  /* 0x000000ffff0d7224 */ /* 0x000fe400078e0023 */
        /* <DEDUP_REMOVED lines=8> */
[----:B------:R-:W-:-:S07]  /*4ad0*/  F2FP.F16.F32.PACK_AB R14, R14, R33 ;  /* 0x000000210e0e723e */ /* 0x000fce00000000ff */
.L_x_12026:
[----:B------:R-:W-:Y:S05]  /*4ae0*/  BSYNC B2 ;  /* 0x0000000000027941 */ /* 0x000fea0003800000 */
.L_x_12025:
[----:B------:R-:W-:Y:S01]  /*4af0*/  ISETP.GE.AND P4, PT, R101, R96, PT ;  /* 0x000000606500720c */ /* 0x000fe20003f86270 */
[----:B--2---:R4:W-:-:S12]  /*4b00*/  ST.E.128 desc[UR42][R82.64], R8 ;  /* 0x0000000852007985 */ /* 0x0049d8000c101d2a */
[----:B------:R-:W-:-:S05]  /*4b10*/  @!P4 IMAD.WIDE R84, R101, 0x2, R84 ;  /* 0x000000026554c825 */ /* 0x000fca00078e0254 */
[----:B---3--:R4:W-:Y:S02]  /*4b20*/  @!P4 ST.E.128 desc[UR42][R84.64], R12 ;  /* 0x0000000c5400c985 */ /* 0x0089e4000c101d2a */
.L_x_12024:
[----:B------:R-:W-:Y:S05]  /*4b30*/  BSYNC B1 ;  /* 0x0000000000017941 */ /* 0x000fea0003800000 */
.L_x_12023:
[----:B------:R-:W-:-:S03]  /*4b40*/  UMOV UR4, 0xffffffff ;  /* 0xffffffff00047882 */ /* 0x000fc60000000000 */
[----:B------:R-:W-:Y:S05]  /*4b50*/  BRA.DIV UR4, `(.L_x_12027) ;  /* 0x0000025e04bc7947 */ /* 0x000fea000b800000 */
[----:B------:R0:W0:Y:S04]  /*4b60*/  SHFL.IDX PT, R33, R92, 0x1, 0x1c1f ;  /* 0x003c1f005c217f89 */ /* 0x00002800000e0000 */
[----:B----4-:R4:W0:Y:S02]  /*4b70*/  SHFL.IDX PT, R14, R90, 0x1, 0x1c1f ;  /* 0x003c1f005a0e7f89 */ /* 0x01082400000e0000 */
.L_x_12357:
[----:B------:R-:W-:-:S13]  /*4b80*/  ISETP.GE.OR P4, PT, R190, R91, P1 ;  /* 0x0000005bbe00720c */ /* 0x000fda0000f86670 */
[----:B------:R-:W-:Y:S05]  /*4b90*/  @P4 BRA `(.L_x_12008) ;  /* 0x0000000800e04947 */ /* 0x000fea0003800000 */
[----:B------:R-:W-:Y:S01]  /*4ba0*/  SEL R98, R61, R98, !P0 ;  /* 0x000000623d627207 */ /* 0x000fe20004000000 */
[----:B------:R-:W-:Y:S01]  /*4bb0*/  BSSY B1, `(.L_x_12028) ;  /* 0x0000069000017945 */ /* 0x000fe20003800000 */
[C---:B0-----:R-:W-:Y:S02]  /*4bc0*/  LEA R12, P4, R68.reuse, R14, 0x1 ;  /* 0x0000000e440c7211 */ /* 0x041fe400078808ff */
[----:B------:R-:W-:Y:S02]  /*4bd0*/  SHF.R.S32.HI R5, RZ, 0x1f, R98 ;  /* 0x0000001fff057819 */ /* 0x000fe40000011462 */
[----:B------:R-:W-:Y:S02]  /*4be0*/  LEA.HI.X R13, R68, R33, R69, 0x1, P4 ;  /* 0x00000021440d7211 */ /* 0x000fe400020f0c45 */
[----:B------:R-:W-:-:S04]  /*4bf0*/  LEA.HI R98, R5, R98, RZ, 0x4 ;  /* 0x0000006205627211 */ /* 0x000fc800078f20ff */
[----:B------:R-:W-:-:S05]  /*4c00*/  LEA.HI.SX32 R15, R98, R67, 0x1c ;  /* 0x00000043620f7211 */ /* 0x000fca00078fe2ff */
[----:B------:R-:W-:-:S05]  /*4c10*/  IMAD.SHL.U32 R15, R15, 0x8, RZ ;  /* 0x000000080f0f7824 */ /* 0x000fca00078e00ff */
[----:B------:R-:W-:-:S04]  /*4c20*/  LOP3.LUT R5, R205, 0x38, R15, 0xf8, !PT ;  /* 0x00000038cd057812 */ /* 0x000fc800078ef80f */
[----:B------:R-:W-:Y:S01]  /*4c30*/  LOP3.LUT R4, R5, R206, RZ, 0x3c, !PT ;  /* 0x000000ce05047212 */ /* 0x000fe200078e3cff */
[----:B------:R-:W-:-:S04]  /*4c40*/  IMAD R5, R19, 0x1800, R71 ;  /* 0x0000180013057824 */ /* 0x000fc800078e0247 */
[----:B------:R-:W-:Y:S02]  /*4c50*/  IMAD.IADD R4, R207, 0x1, R4 ;  /* 0x00000001cf047824 */ /* 0x000fe400078e0204 */
[----:B------:R-:W-:Y:S02]  /*4c60*/  IMAD R5, R5, 0x2, R148 ;  /* 0x0000000205057824 */ /* 0x000fe400078e0294 */
[----:B------:R-:W-:-:S04]  /*4c70*/  IMAD R7, R19, 0x1800, R4 ;  /* 0x0000180013077824 */ /* 0x000fc800078e0204 */
[----:B------:R-:W-:Y:S02]  /*4c80*/  IMAD R8, R7, 0x2, R148 ;  /* 0x0000000207087824 */ /* 0x000fe400078e0294 */
[----:B------:R-:W0:Y:S04]  /*4c90*/  LDS.128 R4, [R5+0x1c400] ;  /* 0x01c4000005047984 */ /* 0x000e280000000c00 */
[----:B------:R-:W0:Y:S01]  /*4ca0*/  LDS.128 R8, [R8+0x1c400] ;  /* 0x01c4000008087984 */ /* 0x000e220000000c00 */
[----:B------:R-:W-:Y:S05]  /*4cb0*/  @P2 BRA `(.L_x_12029) ;  /* 0x0000000400602947 */ /* 0x000fea0003800000 */
[--C-:B--2---:R-:W-:Y:S01]  /*4cc0*/  SHF.R.U64 R85, R40, 0x10, R41.reuse ;  /* 0x0000001028557819 */ /* 0x104fe20000001229 */
[----:B0-----:R-:W-:Y:S01]  /*4cd0*/  IMAD.MOV.U32 R34, RZ, RZ, R10 ;  /* 0x000000ffff227224 */ /* 0x001fe200078e000a */
[----:B------:R-:W-:Y:S01]  /*4ce0*/  SHF.R.U32.HI R40, RZ, 0x10, R41 ;  /* 0x00000010ff287819 */ /* 0x000fe20000011629 */
[--C-:B------:R-:W-:Y:S01]  /*4cf0*/  HADD2.F32 R10, -RZ, R9.reuse.H0_H0 ;  /* 0x20000009ff0a7230 */ /* 0x100fe20000004100 */
[--C-:B------:R-:W-:Y:S01]  /*4d00*/  SHF.R.U64 R92, R36, 0x10, R37.reuse ;  /* 0x00000010245c7819 */ /* 0x100fe20000001225 */
[----:B------:R-:W-:Y:S01]  /*4d10*/  HADD2.F32 R9, -RZ, R9.H1_H1 ;  /* 0x30000009ff097230 */ /* 0x000fe20000004100 */
[----:B------:R-:W-:Y:S01]  /*4d20*/  SHF.R.U32.HI R36, RZ, 0x10, R37 ;  /* 0x00000010ff247819 */ /* 0x000fe20000011625 */
[----:B------:R-:W-:Y:S01]  /*4d30*/  HADD2.F32 R37, -RZ, R99.H1_H1 ;  /* 0x30000063ff257230 */ /* 0x000fe20000004100 */
[----:B------:R-:W-:Y:S01]  /*4d40*/  MOV R32, R8 ;  /* 0x0000000800207202 */ /* 0x000fe20000000f00 */
[----:B------:R-:W-:Y:S01]  /*4d50*/  IMAD.MOV.U32 R8, RZ, RZ, R6 ;  /* 0x000000ffff087224 */ /* 0x000fe200078e0006 */
[--C-:B----4-:R-:W-:Y:S01]  /*4d60*/  SHF.R.U64 R90, R38, 0x10, R39.reuse ;  /* 0x00000010265a7819 */ /* 0x110fe20000001227 */
[----:B------:R-:W-:Y:S01]  /*4d70*/  HADD2.F32 R6, -RZ, R5.H0_H0 ;  /* 0x20000005ff067230 */ /* 0x000fe20000004100 */
[----:B------:R-:W-:Y:S01]  /*4d80*/  SHF.R.U32.HI R82, RZ, 0x10, R39 ;  /* 0x00000010ff527819 */ /* 0x000fe20000011627 */
[----:B------:R-:W-:-:S02]  /*4d90*/  HADD2.F32 R38, -RZ, R40.H0_H0 ;  /* 0x20000028ff267230 */ /* 0x000fc40000004100 */
[-C--:B------:R-:W-:Y:S01]  /*4da0*/  FMUL.FTZ R39, R10, R37.reuse ;  /* 0x000000250a277220 */ /* 0x080fe20000410000 */
[----:B------:R-:W-:Y:S02]  /*4db0*/  HADD2.F32 R35, -RZ, R95.H1_H1 ;  /* 0x3000005fff237230 */ /* 0x000fe40000004100 */
[----:B------:R-:W-:Y:S01]  /*4dc0*/  FMUL.FTZ R37, R6, R37 ;  /* 0x0000002506257220 */ /* 0x000fe20000410000 */
[----:B------:R-:W-:Y:S02]  /*4dd0*/  HADD2.F32 R5, -RZ, R5.H1_H1 ;  /* 0x30000005ff057230 */ /* 0x000fe40000004100 */
[-C--:B------:R-:W-:Y:S01]  /*4de0*/  FMUL.FTZ R40, R9, R38.reuse ;  /* 0x0000002609287220 */ /* 0x080fe20000410000 */
[----:B------:R-:W-:Y:S01]  /*4df0*/  HADD2.F32 R36, -RZ, R36.H0_H0 ;  /* 0x20000024ff247230 */ /* 0x000fe20000004100 */
[----:B------:R-:W-:Y:S01]  /*4e00*/  SHF.R.U64 R41, R42, 0x10, R43 ;  /* 0x000000102a297819 */ /* 0x000fe2000000122b */
[-C--:B------:R-:W-:Y:S01]  /*4e10*/  FFMA.FTZ R39, R6, R35.reuse, -R39 ;  /* 0x0000002306277223 */ /* 0x080fe20000010827 */
[----:B------:R-:W-:Y:S01]  /*4e20*/  SHF.R.U32.HI R42, RZ, 0x10, R43 ;  /* 0x00000010ff2a7819 */ /* 0x000fe2000001162b */
[C---:B------:R-:W-:Y:S01]  /*4e30*/  FMUL.FTZ R38, R5.reuse, R38 ;  /* 0x0000002605267220 */ /* 0x040fe20000410000 */
[----:B------:R-:W-:Y:S01]  /*4e40*/  FFMA.FTZ R37, R10, R35, R37 ;  /* 0x000000230a257223 */ /* 0x000fe20000010025 */
[----:B------:R-:W-:Y:S01]  /*4e50*/  FFMA.FTZ R40, R5, R36, -R40 ;  /* 0x0000002405287223 */ /* 0x000fe20000010828 */
[----:B------:R-:W-:-:S02]  /*4e60*/  HADD2.F32 R35, -RZ, R97.H1_H1 ;  /* 0x30000061ff237230 */ /* 0x000fc40000004100 */
[----:B------:R-:W-:Y:S01]  /*4e70*/  FFMA.FTZ R38, R9, R36, R38 ;  /* 0x0000002409267223 */ /* 0x000fe20000010026 */
[----:B------:R-:W-:Y:S02]  /*4e80*/  HADD2.F32 R6, -RZ, R11.H0_H0 ;  /* 0x2000000bff067230 */ /* 0x000fe40000004100 */
[----:B------:R-:W-:Y:S02]  /*4e90*/  HADD2.F32 R5, -RZ, R7.H0_H0 ;  /* 0x20000007ff057230 */ /* 0x000fe40000004100 */
[----:B------:R-:W-:Y:S01]  /*4ea0*/  HADD2.F32 R11, -RZ, R11.H1_H1 ;  /* 0x3000000bff0b7230 */ /* 0x000fe20000004100 */
[----:B------:R-:W-:Y:S01]  /*4eb0*/  F2FP.F16.F32.PACK_AB R37, R38, R37 ;  /* 0x000000252625723e */ /* 0x000fe200000000ff */
[----:B------:R-:W-:Y:S02]  /*4ec0*/  HADD2.F32 R36, -RZ, R42.H0_H0 ;  /* 0x2000002aff247230 */ /* 0x000fe40000004100 */
[----:B------:R-:W-:Y:S01]  /*4ed0*/  FMUL.FTZ R42, R6, R35 ;  /* 0x00000023062a7220 */ /* 0x000fe20000410000 */
[----:B------:R-:W-:-:S02]  /*4ee0*/  HADD2.F32 R7, -RZ, R7.H1_H1 ;  /* 0x30000007ff077230 */ /* 0x000fc40000004100 */
[----:B------:R-:W-:Y:S01]  /*4ef0*/  FMUL.FTZ R35, R5, R35 ;  /* 0x0000002305237220 */ /* 0x000fe20000410000 */
[----:B------:R-:W-:Y:S02]  /*4f00*/  HADD2.F32 R9, -RZ, R93.H1_H1 ;  /* 0x3000005dff097230 */ /* 0x000fe40000004100 */
[----:B------:R-:W-:Y:S02]  /*4f10*/  HADD2.F32 R10, -RZ, R82.H0_H0 ;  /* 0x20000052ff0a7230 */ /* 0x000fe40000004100 */
[-C--:B------:R-:W-:Y:S01]  /*4f20*/  FMUL.FTZ R82, R11, R36.reuse ;  /* 0x000000240b527220 */ /* 0x080fe20000410000 */
[----:B---3--:R-:W-:Y:S01]  /*4f30*/  FMUL.FTZ R84, R7, R36 ;  /* 0x0000002407547220 */ /* 0x008fe20000410000 */
[-C--:B------:R-:W-:Y:S01]  /*4f40*/  FFMA.FTZ R36, R6, R9.reuse, R35 ;  /* 0x0000000906247223 */ /* 0x080fe20000010023 */
[----:B------:R-:W-:Y:S01]  /*4f50*/  FFMA.FTZ R42, R5, R9, -R42 ;  /* 0x00000009052a7223 */ /* 0x000fe2000001082a */
[----:B------:R-:W-:Y:S02]  /*4f60*/  HADD2.F32 R6, -RZ, R32.H0_H0 ;  /* 0x20000020ff067230 */ /* 0x000fe40000004100 */
[----:B------:R-:W-:Y:S01]  /*4f70*/  FFMA.FTZ R43, R7, R10, -R82 ;  /* 0x0000000a072b7223 */ /* 0x000fe20000010852 */
[----:B------:R-:W-:-:S02]  /*4f80*/  HADD2.F32 R99, -RZ, R99.H0_H0 ;  /* 0x20000063ff637230 */ /* 0x000fc40000004100 */
[----:B------:R-:W-:Y:S01]  /*4f90*/  FFMA.FTZ R83, R11, R10, R84 ;  /* 0x0000000a0b537223 */ /* 0x000fe20000010054 */
[----:B------:R-:W-:Y:S02]  /*4fa0*/  HADD2.F32 R9, -RZ, R85.H0_H0 ;  /* 0x20000055ff097230 */ /* 0x000fe40000004100 */
[----:B------:R-:W-:Y:S02]  /*4fb0*/  HADD2.F32 R5, -RZ, R4.H0_H0 ;  /* 0x20000004ff057230 */ /* 0x000fe40000004100 */
[-C--:B------:R-:W-:Y:S01]  /*4fc0*/  FMUL.FTZ R10, R6, R99.reuse ;  /* 0x00000063060a7220 */ /* 0x080fe20000410000 */
[----:B------:R-:W-:Y:S01]  /*4fd0*/  HADD2.F32 R32, -RZ, R32.H1_H1 ;  /* 0x30000020ff207230 */ /* 0x000fe20000004100 */
[----:B------:R-:W-:Y:S01]  /*4fe0*/  F2FP.F16.F32.PACK_AB R83, R83, R36 ;  /* 0x000000245353723e */ /* 0x000fe200000000ff */
[----:B------:R-:W-:Y:S02]  /*4ff0*/  HADD2.F32 R4, -RZ, R4.H1_H1 ;  /* 0x30000004ff047230 */ /* 0x000fe40000004100 */
[----:B------:R-:W-:Y:S01]  /*5000*/  FMUL.FTZ R99, R5, R99 ;  /* 0x0000006305637220 */ /* 0x000fe20000410000 */
[----:B------:R-:W-:-:S02]  /*5010*/  HADD2.F32 R95, -RZ, R95.H0_H0 ;  /* 0x2000005fff5f7230 */ /* 0x000fc40000004100 */
[-C--:B------:R-:W-:Y:S01]  /*5020*/  FMUL.FTZ R11, R32, R9.reuse ;  /* 0x00000009200b7220 */ /* 0x080fe20000410000 */
[----:B------:R-:W-:Y:S02]  /*5030*/  HADD2.F32 R7, -RZ, R92.H0_H0 ;  /* 0x2000005cff077230 */ /* 0x000fe40000004100 */
[C---:B------:R-:W-:Y:S01]  /*5040*/  FMUL.FTZ R9, R4.reuse, R9 ;  /* 0x0000000904097220 */ /* 0x040fe20000410000 */
[----:B------:R-:W-:Y:S02]  /*5050*/  HADD2.F32 R97, -RZ, R97.H0_H0 ;  /* 0x20000061ff617230 */ /* 0x000fe40000004100 */
[----:B------:R-:W-:Y:S01]  /*5060*/  FFMA.FTZ R10, R5, R95, -R10 ;  /* 0x0000005f050a7223 */ /* 0x000fe2000001080a */
[----:B------:R-:W-:Y:S02]  /*5070*/  HADD2.F32 R5, -RZ, R34.H0_H0 ;  /* 0x20000022ff057230 */ /* 0x000fe40000004100 */
[-C--:B------:R-:W-:Y:S01]  /*5080*/  FFMA.FTZ R11, R4, R7.reuse, -R11 ;  /* 0x00000007040b7223 */ /* 0x080fe2000001080b */
[----:B------:R-:W-:Y:S01]  /*5090*/  FFMA.FTZ R32, R32, R7, R9 ;  /* 0x0000000720207223 */ /* 0x000fe20000010009 */
[----:B------:R-:W-:-:S02]  /*50a0*/  HADD2.F32 R9, -RZ, R41.H0_H0 ;  /* 0x20000029ff097230 */ /* 0x000fc40000004100 */
[----:B------:R-:W-:Y:S01]  /*50b0*/  FFMA.FTZ R99, R6, R95, R99 ;  /* 0x0000005f06637223 */ /* 0x000fe20000010063 */
[----:B------:R-:W-:Y:S02]  /*50c0*/  HADD2.F32 R4, -RZ, R8.H0_H0 ;  /* 0x20000008ff047230 */ /* 0x000fe40000004100 */
[-C--:B------:R-:W-:Y:S01]  /*50d0*/  FMUL.FTZ R35, R5, R97.reuse ;  /* 0x0000006105237220 */ /* 0x080fe20000410000 */
[----:B------:R-:W-:Y:S02]  /*50e0*/  HADD2.F32 R34, -RZ, R34.H1_H1 ;  /* 0x30000022ff227230 */ /* 0x000fe40000004100 */
        /* <DEDUP_REMOVED lines=14> */
[----:B------:R-:W-:Y:S01]  /*51d0*/  F2FP.F16.F32.PACK_AB R10, R8, R35 ;  /* 0x00000023080a723e */ /* 0x000fe200000000ff */
[----:B------:R-:W-:Y:S01]  /*51e0*/  IMAD.MOV.U32 R8, RZ, RZ, R36 ;  /* 0x000000ffff087224 */ /* 0x000fe200078e0024 */
[----:B------:R-:W-:Y:S01]  /*51f0*/  F2FP.F16.F32.PACK_AB R82, R9, R6 ;  /* 0x000000060952723e */ /* 0x000fe200000000ff */
[----:B------:R-:W-:Y:S01]  /*5200*/  IMAD.MOV.U32 R9, RZ, RZ, R37 ;  /* 0x000000ffff097224 */ /* 0x000fe200078e0025 */
[----:B------:R-:W-:Y:S01]  /*5210*/  F2FP.F16.F32.PACK_AB R7, R43, R42 ;  /* 0x0000002a2b07723e */ /* 0x000fe200000000ff */
[----:B------:R-:W-:-:S02]  /*5220*/  IMAD.MOV.U32 R6, RZ, RZ, R10 ;  /* 0x000000ffff067224 */ /* 0x000fc400078e000a */
[----:B------:R-:W-:-:S07]  /*5230*/  IMAD.MOV.U32 R10, RZ, RZ, R82 ;  /* 0x000000ffff0a7224 */ /* 0x000fce00078e0052 */
.L_x_12029:
[----:B------:R-:W-:Y:S05]  /*5240*/  BSYNC B1 ;  /* 0x0000000000017941 */ /* 0x000fea0003800000 */
.L_x_12028:
[----:B0-----:R0:W-:Y:S01]  /*5250*/  ST.E.128 desc[UR42][R12.64], R4 ;  /* 0x000000040c007985 */ /* 0x0011e2000c101d2a */
[----:B------:R-:W-:Y:S02]  /*5260*/  ISETP.GE.AND P2, PT, R15, R96, PT ;  /* 0x000000600f00720c */ /* 0x000fe40003f46270 */
[----:B------:R-:W-:-:S11]  /*5270*/  MOV R32, R14 ;  /* 0x0000000e00207202 */ /* 0x000fd60000000f00 */
[----:B------:R-:W-:Y:S05]  /*5280*/  @P2 BRA `(.L_x_12008) ;  /* 0x0000000400242947 */ /* 0x000fea0003800000 */
[----:B0-----:R-:W-:-:S05]  /*5290*/  IMAD.WIDE R4, R15, 0x2, R32 ;  /* 0x000000020f047825 */ /* 0x001fca00078e0220 */
[----:B------:R0:W-:Y:S01]  /*52a0*/  ST.E.128 desc[UR42][R4.64], R8 ;  /* 0x0000000804007985 */ /* 0x0001e2000c101d2a */
[----:B------:R-:W-:Y:S05]  /*52b0*/  BRA `(.L_x_12008) ;  /* 0x0000000400187947 */ /* 0x000fea0003800000 */
.L_x_11989:
[----:B------:R-:W-:-:S04]  /*52c0*/  ULOP3.LUT UR4, UR36, 0x1, URZ, 0xfc, !UPT ;  /* 0x0000000124047892 */ /* 0x000fc8000f8efc3f */
[----:B------:R-:W-:-:S06]  /*52d0*/  UISETP.NE.AND UP0, UPT, UR4, 0x3, UPT ;  /* 0x000000030400788c */ /* 0x000fcc000bf05270 */
[----:B------:R-:W-:-:S13]  /*52e0*/  PLOP3.LUT P3, PT, PT, PT, UP0, 0x80, 0x0 ;  /* 0x000000000000781c */ /* 0x000fda0003f6f008 */
[----:B------:R-:W-:Y:S05]  /*52f0*/  @!P3 BRA `(.L_x_12030) ;  /* 0x000000000004b947 */ /* 0x000fea0003800000 */
[----:B------:R-:W-:Y:S01]  /*5300*/  BPT.TRAP 0x1 ;  /* 0x000000040000795c */ /* 0x000fe20000300000 */
.L_x_12030:
[----:B------:R-:W-:Y:S01]  /*5310*/  IMAD R79, R19, 0x8, R148 ;  /* 0x00000008134f7824 */ /* 0x000fe200078e0294 */
[----:B------:R-:W-:Y:S01]  /*5320*/  SHF.L.U32 R94, R154, 0x1f, RZ ;  /* 0x0000001f9a5e7819 */ /* 0x000fe200000006ff */
[----:B------:R-:W-:Y:S01]  /*5330*/  BSSY B1, `(.L_x_12031) ;  /* 0x0000004000017945 */ /* 0x000fe20003800000 */
[----:B------:R-:W-:Y:S02]  /*5340*/  SHF.R.S32.HI R88, RZ, 0x1f, R87 ;  /* 0x0000001fff587819 */ /* 0x000fe40000011457 */
[----:B------:R-:W0:Y:S02]  /*5350*/  SYNCS.PHASECHK.TRANS64.TRYWAIT P2, [R79+URZ+0x22890], R94 ;  /* 0x0228905e4f0075a7 */ /* 0x000e24000804017f */
[----:B0-----:R-:W-:Y:S05]  /*5360*/  @!P2 BRA `(.L_x_12032) ;  /* 0x000002580000a947 */ /* 0x001fea0003800000 */
.L_x_12358:
[----:B------:R-:W-:Y:S05]  /*5370*/  BSYNC B1 ;  /* 0x0000000000017941 */ /* 0x000fea0003800000 */
.L_x_12031:
        /* <DEDUP_REMOVED lines=19> */
[C---:B------:R-:W-:Y:S01]  /*54b0*/  LEA R8, P2, R4.reuse, UR4, 0x1 ;  /* 0x0000000404087c11 */ /* 0x040fe2000f8408ff */
[----:B------:R-:W-:Y:S01]  /*54c0*/  IMAD.IADD R32, R91, 0x1, -R152 ;  /* 0x000000015b207824 */ /* 0x000fe200078e0a98 */
[----:B------:R-:W-:Y:S02]  /*54d0*/  UMOV UR4, 0xffffffff ;  /* 0xffffffff00047882 */ /* 0x000fe40000000000 */
[----:B------:R-:W-:Y:S02]  /*54e0*/  LEA.HI.X R9, R4, UR5, R7, 0x1, P2 ;  /* 0x0000000504097c11 */ /* 0x000fe400090f0c07 */
[----:B------:R-:W-:Y:S01]  /*54f0*/  ISETP.GE.AND P2, PT, R32, 0x1, PT ;  /* 0x000000012000780c */ /* 0x000fe20003f46270 */
[----:B------:R-:W-:-:S12]  /*5500*/  BRA.DIV UR4, `(.L_x_12033) ;  /* 0x0000025604ac7947 */ /* 0x000fd8000b800000 */
[----:B------:R1:W2:Y:S04]  /*5510*/  SHFL.IDX PT, R5, R9, RZ, 0x1c1f ;  /* 0x001c1fff09057589 */ /* 0x0002a800000e0000 */
[----:B------:R1:W3:Y:S02]  /*5520*/  SHFL.IDX PT, R14, R8, RZ, 0x1c1f ;  /* 0x001c1fff080e7589 */ /* 0x0002e400000e0000 */
.L_x_12362:
[----:B------:R-:W-:Y:S04]  /*5530*/  BSSY B1, `(.L_x_12034) ;  /* 0x000000d000017945 */ /* 0x000fe80003800000 */
[----:B------:R-:W-:Y:S05]  /*5540*/  @!P2 BRA `(.L_x_12035) ;  /* 0x00000000002ca947 */ /* 0x000fea0003800000 */
[----:B------:R-:W-:Y:S02]  /*5550*/  ULDC UR4, c[0x0][0x2f4] ;  /* 0x0000bd0000047ab9 */ /* 0x000fe40000000800 */
[----:B------:R-:W-:-:S13]  /*5560*/  ISETP.GE.AND P2, PT, R16, UR4, PT ;  /* 0x0000000410007c0c */ /* 0x000fda000bf46270 */
[----:B---3--:R-:W-:-:S04]  /*5570*/  @!P2 LEA R10, P4, R16, R14, 0x1 ;  /* 0x0000000e100aa211 */ /* 0x008fc800078808ff */
[----:B--2---:R-:W-:Y:S02]  /*5580*/  @!P2 LEA.HI.X R11, R16, R5, R17, 0x1, P4 ;  /* 0x00000005100ba211 */ /* 0x004fe400020f0c11 */
[----:B------:R-:W-:-:S13]  /*5590*/  ISETP.GE.AND P4, PT, R18, UR4, PT ;  /* 0x0000000412007c0c */ /* 0x000fda000bf86270 */
[----:B------:R-:W-:-:S04]  /*55a0*/  @!P4 LEA R14, P5, R18, R14, 0x1 ;  /* 0x0000000e120ec211 */ /* 0x000fc800078a08ff */
[----:B------:R-:W-:Y:S02]  /*55b0*/  @!P4 LEA.HI.X R15, R18, R5, R153, 0x1, P5 ;  /* 0x00000005120fc211 */ /* 0x000fe400028f0c99 */
[----:B------:R-:W2:Y:S04]  /*55c0*/  @!P2 LDS.128 R4, [R95] ;  /* 0x000000005f04a984 */ /* 0x000ea80000000c00 */
[----:B--2---:R-:W-:Y:S04]  /*55d0*/  @!P2 ST.E.128 desc[UR42][R10.64], R4 ;  /* 0x000000040a00a985 */ /* 0x004fe8000c101d2a */
[----:B------:R-:W2:Y:S04]  /*55e0*/  @!P4 LDS.128 R4, [R84] ;  /* 0x000000005404c984 */ /* 0x000ea80000000c00 */
[----:B--2---:R4:W-:Y:S02]  /*55f0*/  @!P4 ST.E.128 desc[UR42][R14.64], R4 ;  /* 0x000000040e00c985 */ /* 0x0049e4000c101d2a */
.L_x_12035:
[----:B------:R-:W-:Y:S05]  /*5600*/  BSYNC B1 ;  /* 0x0000000000017941 */ /* 0x000fea0003800000 */
.L_x_12034:
[----:B------:R-:W-:-:S03]  /*5610*/  UMOV UR4, 0xffffffff ;  /* 0xffffffff00047882 */ /* 0x000fc60000000000 */
[----:B------:R-:W-:Y:S05]  /*5620*/  BRA.DIV UR4, `(.L_x_12036) ;  /* 0x0000025604ac7947 */ /* 0x000fea000b800000 */
[----:B--2-4-:R2:W4:Y:S04]  /*5630*/  SHFL.IDX PT, R5, R9, 0x1, 0x1c1f ;  /* 0x003c1f0009057f89 */ /* 0x01452800000e0000 */
[----:B---3--:R2:W3:Y:S02]  /*5640*/  SHFL.IDX PT, R14, R8, 0x1, 0x1c1f ;  /* 0x003c1f00080e7f89 */ /* 0x0084e400000e0000 */
.L_x_12366:
[----:B------:R-:W-:-:S13]  /*5650*/  ISETP.GE.AND P2, PT, R32, 0x41, PT ;  /* 0x000000412000780c */ /* 0x000fda0003f46270 */
[----:B------:R-:W-:Y:S05]  /*5660*/  @!P2 BRA `(.L_x_12008) ;  /* 0x00000000002ca947 */ /* 0x000fea0003800000 */
[----:B------:R-:W-:Y:S02]  /*5670*/  ULDC UR4, c[0x0][0x2f4] ;  /* 0x0000bd0000047ab9 */ /* 0x000fe40000000800 */
[----:B------:R-:W-:-:S13]  /*5680*/  ISETP.GE.AND P2, PT, R16, UR4, PT ;  /* 0x0000000410007c0c */ /* 0x000fda000bf46270 */
[----:B-123--:R-:W-:-:S04]  /*5690*/  @!P2 LEA R8, P4, R16, R14, 0x1 ;  /* 0x0000000e1008a211 */ /* 0x00efc800078808ff */
[----:B----4-:R-:W-:Y:S02]  /*56a0*/  @!P2 LEA.HI.X R9, R16, R5, R17, 0x1, P4 ;  /* 0x000000051009a211 */ /* 0x010fe400020f0c11 */
[----:B------:R-:W-:-:S13]  /*56b0*/  ISETP.GE.AND P4, PT, R18, UR4, PT ;  /* 0x0000000412007c0c */ /* 0x000fda000bf86270 */
[----:B------:R-:W-:-:S04]  /*56c0*/  @!P4 LEA R14, P5, R18, R14, 0x1 ;  /* 0x0000000e120ec211 */ /* 0x000fc800078a08ff */
[----:B------:R-:W-:Y:S02]  /*56d0*/  @!P4 LEA.HI.X R15, R18, R5, R153, 0x1, P5 ;  /* 0x00000005120fc211 */ /* 0x000fe400028f0c99 */
[----:B------:R-:W1:Y:S04]  /*56e0*/  @!P2 LDS.128 R4, [R95+0x2000] ;  /* 0x002000005f04a984 */ /* 0x000e680000000c00 */
[----:B-1----:R-:W-:Y:S04]  /*56f0*/  @!P2 ST.E.128 desc[UR42][R8.64], R4 ;  /* 0x000000040800a985 */ /* 0x002fe8000c101d2a */
[----:B------:R-:W1:Y:S04]  /*5700*/  @!P4 LDS.128 R4, [R84+0x2000] ;  /* 0x002000005404c984 */ /* 0x000e680000000c00 */
[----:B-1----:R1:W-:Y:S02]  /*5710*/  @!P4 ST.E.128 desc[UR42][R14.64], R4 ;  /* 0x000000040e00c985 */ /* 0x0023e4000c101d2a */
.L_x_12008:
[----:B------:R-:W-:Y:S05]  /*5720*/  BSYNC B0 ;  /* 0x0000000000007941 */ /* 0x000fea0003800000 */
.L_x_11988:
[----:B01--4-:R-:W0:Y:S01]  /*5730*/  S2R R4, SR_TID.X ;  /* 0x0000000000047919 */ /* 0x013e220000002100 */
        /* <DEDUP_REMOVED lines=8> */
[----:B0-----:R-:W-:-:S02]  /*57c0*/  SHF.R.U32.HI R5, RZ, 0x7, R4 ;  /* 0x00000007ff057819 */ /* 0x001fc40000011604 */
[----:B------:R-:W-:-:S03]  /*57d0*/  LOP3.LUT P2, RZ, R4, 0x7f, RZ, 0xc0, !PT ;  /* 0x0000007f04ff7812 */ /* 0x000fc6000784c0ff */
[----:B--2---:R-:W-:-:S10]  /*57e0*/  VIADD R8, R5, 0x8 ;  /* 0x0000000805087836 */ /* 0x004fd40000000000 */
[----:B------:R-:W-:-:S05]  /*57f0*/  @!P2 VIADD R4, R79, 0x228a0 ;  /* 0x000228a04f04a836 */ /* 0x000fca0000000000 */
[----:B------:R-:W-:Y:S01]  /*5800*/  @!P2 PRMT R4, RZ, 0x654, R4 ;  /* 0x00000654ff04a816 */ /* 0x000fe20000000004 */
[----:B-1----:R0:W-:Y:S06]  /*5810*/  BAR.SYNC.DEFER_BLOCKING R8, 0x80 ;  /* 0x000200080000751d */ /* 0x0021ec0000010000 */
[----:B------:R0:W-:Y:S01]  /*5820*/  @!P2 SYNCS.ARRIVE.TRANS64.RED.A1T0 RZ, [R4+URZ], RZ ;  /* 0x000000ff04ffa9a7 */ /* 0x0001e2000810043f */
[----:B------:R-:W-:Y:S05]  /*5830*/  @!P3 BRA `(.L_x_12038) ;  /* 0x000000000004b947 */ /* 0x000fea0003800000 */
[----:B------:R-:W-:Y:S01]  /*5840*/  BPT.TRAP 0x1 ;  /* 0x000000040000795c */ /* 0x000fe20000300000 */
.L_x_12038:
[----:B------:R-:W-:Y:S05]  /*5850*/  BSYNC B0 ;  /* 0x0000000000007941 */ /* 0x000fea0003800000 */
.L_x_12037:
[----:B------:R-:W1:Y:S01]  /*5860*/  SYNCS.PHASECHK.TRANS64.TRYWAIT P3, [R79+URZ+0x228b0], R94 ;  /* 0x0228b05e4f0075a7 */ /* 0x000e62000806017f */
[----:B------:R-:W-:Y:S04]  /*5870*/  BSSY B0, `(.L_x_12039) ;  /* 0x0000002000007945 */ /* 0x000fe80003800000 */
[----:B-1----:R-:W-:Y:S05]  /*5880*/  @!P3 BRA `(.L_x_12040) ;  /* 0x00000254005cb947 */ /* 0x002fea0003800000 */
.L_x_12367:
[----:B------:R-:W-:Y:S05]  /*5890*/  BSYNC B0 ;  /* 0x0000000000007941 */ /* 0x000fea0003800000 */
.L_x_12039:
[----:B------:R-:W-:Y:S01]  /*58a0*/  ULDC.64 UR4, c[0x0][0x328] ;  /* 0x0000ca0000047ab9 */ /* 0x000fe20000000a00 */
[----:B------:R-:W-:Y:S01]  /*58b0*/  IMAD.IADD R91, R91, 0x1, -R152 ;  /* 0x000000015b5b7824 */ /* 0x000fe200078e0a98 */
        /* <DEDUP_REMOVED lines=24> */
[----:B------:R0:W4:Y:S08]  /*5a40*/  SHFL.IDX PT, R38, R37, RZ, 0x1c1f ;  /* 0x001c1fff25267589 */ /* 0x00013000000e0000 */
[----:B0-----:R-:W-:Y:S05]  /*5a50*/  @!P3 BRA `(.L_x_12042) ;  /* 0x0000000000a4b947 */ /* 0x001fea0003800000 */
[----:B------:R-:W-:Y:S02]  /*5a60*/  ISETP.NE.AND P5, PT, R72, RZ, PT ;  /* 0x000000ff4800720c */ /* 0x000fe40003fa5270 */
[----:B------:R-:W-:Y:S02]  /*5a70*/  ISETP.NE.AND P4, PT, R73, RZ, PT ;  /* 0x000000ff4900720c */ /* 0x000fe40003f85270 */
[----:B------:R-:W-:-:S09]  /*5a80*/  PRMT R9, R53, 0x8880, RZ ;  /* 0x0000888035097816 */ /* 0x000fd200000000ff */
[----:B------:R-:W0:Y:S01]  /*5a90*/  @P5 LDS.128 R4, [R40] ;  /* 0x0000000028045984 */ /* 0x000e220000000c00 */
[----:B--2---:R-:W-:-:S04]  /*5aa0*/  @P5 LEA R10, P3, R16, R39, 0x1 ;  /* 0x00000027100a5211 */ /* 0x004fc800078608ff */
[----:B----4-:R-:W-:Y:S02]  /*5ab0*/  @P5 LEA.HI.X R11, R16, R38, R17, 0x1, P3 ;  /* 0x00000026100b5211 */ /* 0x010fe400018f0c11 */
[----:B------:R-:W-:-:S04]  /*5ac0*/  @P4 LEA R34, P3, R18, R39, 0x1 ;  /* 0x0000002712224211 */ /* 0x000fc800078608ff */
[----:B------:R-:W-:Y:S02]  /*5ad0*/  @P4 LEA.HI.X R35, R18, R38, R153, 0x1, P3 ;  /* 0x0000002612234211 */ /* 0x000fe400018f0c99 */
[----:B------:R-:W-:-:S13]  /*5ae0*/  ISETP.NE.AND P3, PT, R74, RZ, PT ;  /* 0x000000ff4a00720c */ /* 0x000fda0003f65270 */
[----:B------:R-:W-:-:S04]  /*5af0*/  @P3 LEA R12, P6, R167, R39, 0x1 ;  /* 0x00000027a70c3211 */ /* 0x000fc800078c08ff */
[----:B------:R-:W-:Y:S01]  /*5b00*/  @P3 LEA.HI.X R13, R167, R38, R197, 0x1, P6 ;  /* 0x00000026a70d3211 */ /* 0x000fe200030f0cc5 */
[----:B0-----:R-:W-:Y:S01]  /*5b10*/  @P5 ST.E.128 desc[UR42][R10.64], R4 ;  /* 0x000000040a005985 */ /* 0x001fe2000c101d2a */
[----:B------:R-:W-:-:S03]  /*5b20*/  ISETP.NE.AND P5, PT, R75, RZ, PT ;  /* 0x000000ff4b00720c */ /* 0x000fc60003fa5270 */
[----:B------:R-:W0:Y:S10]  /*5b30*/  @P4 LDS.128 R4, [R41] ;  /* 0x0000000029044984 */ /* 0x000e340000000c00 */
[----:B---3--:R-:W-:-:S04]  /*5b40*/  @P5 LEA R14, P6, R166, R39, 0x1 ;  /* 0x00000027a60e5211 */ /* 0x008fc800078c08ff */
[----:B------:R-:W-:Y:S01]  /*5b50*/  @P5 LEA.HI.X R15, R166, R38, R196, 0x1, P6 ;  /* 0x00000026a60f5211 */ /* 0x000fe200030f0cc4 */
[----:B0-----:R-:W-:Y:S01]  /*5b60*/  @P4 ST.E.128 desc[UR42][R34.64], R4 ;  /* 0x0000000422004985 */ /* 0x001fe2000c101d2a */
[----:B------:R-:W-:-:S03]  /*5b70*/  ISETP.NE.AND P4, PT, R76, RZ, PT ;  /* 0x000000ff4c00720c */ /* 0x000fc60003f85270 */
[----:B------:R-:W0:Y:S10]  /*5b80*/  @P3 LDS.128 R4, [R40+0x3000] ;  /* 0x0030000028043984 */ /* 0x000e340000000c00 */
[----:B------:R-:W-:-:S04]  /*5b90*/  @P4 LEA R32, P6, R165, R39, 0x1 ;  /* 0x00000027a5204211 */ /* 0x000fc800078c08ff */
        /* <DEDUP_REMOVED lines=12> */
[----:B------:R-:W-:-:S03]  /*5c60*/  ISETP.GT.AND P4, PT, R9, -0x1, PT ;  /* 0xffffffff0900780c */ /* 0x000fc60003f84270 */
[----:B------:R-:W0:Y:S10]  /*5c70*/  @P3 LDS.128 R4, [R41+0x6000] ;  /* 0x0060000029043984 */ /* 0x000e340000000c00 */
[----:B------:R-:W-:-:S04]  /*5c80*/  @!P4 LEA R12, P6, R188, R39, 0x1 ;  /* 0x00000027bc0cc211 */ /* 0x000fc800078c08ff */
[----:B------:R-:W-:Y:S01]  /*5c90*/  @!P4 LEA.HI.X R13, R188, R38, R191, 0x1, P6 ;  /* 0x00000026bc0dc211 */ /* 0x000fe200030f0cbf */
[----:B0-----:R-:W-:Y:S04]  /*5ca0*/  @P3 ST.E.128 desc[UR42][R10.64], R4 ;  /* 0x000000040a003985 */ /* 0x001fe8000c101d2a */
[----:B------:R-:W0:Y:S04]  /*5cb0*/  @P5 LDS.128 R4, [R40+0x9000] ;  /* 0x0090000028045984 */ /* 0x000e280000000c00 */
[----:B0-----:R-:W-:Y:S04]  /*5cc0*/  @P5 ST.E.128 desc[UR42][R34.64], R4 ;  /* 0x0000000422005985 */ /* 0x001fe8000c101d2a */
[----:B------:R-:W0:Y:S04]  /*5cd0*/  @!P4 LDS.128 R4, [R41+0x9000] ;  /* 0x009000002904c984 */ /* 0x000e280000000c00 */
[----:B0-----:R0:W-:Y:S02]  /*5ce0*/  @!P4 ST.E.128 desc[UR42][R12.64], R4 ;  /* 0x000000040c00c985 */ /* 0x0011e4000c101d2a */
.L_x_12042:
[----:B------:R-:W-:Y:S05]  /*5cf0*/  BSYNC B0 ;  /* 0x0000000000007941 */ /* 0x000fea0003800000 */
.L_x_12041:
[----:B------:R-:W-:Y:S01]  /*5d00*/  ISETP.GE.AND P3, PT, R91, 0x41, PT ;  /* 0x000000415b00780c */ /* 0x000fe20003f66270 */
[----:B----4-:R4:W0:Y:S01]  /*5d10*/  SHFL.IDX PT, R38, R37, 0x1, 0x1c1f ;  /* 0x003c1f0025267f89 */ /* 0x01082200000e0000 */
[----:B------:R-:W-:Y:S03]  /*5d20*/  BSSY B0, `(.L_x_12043) ;  /* 0x000002c000007945 */ /* 0x000fe60003800000 */
[----:B------:R4:W0:Y:S08]  /*5d30*/  SHFL.IDX PT, R9, R36, 0x1, 0x1c1f ;  /* 0x003c1f0024097f89 */ /* 0x00083000000e0000 */
[----:B----4-:R-:W-:Y:S05]  /*5d40*/  @!P3 BRA `(.L_x_12044) ;  /* 0x0000000000a4b947 */ /* 0x010fea0003800000 */
[----:B------:R-:W-:Y:S02]  /*5d50*/  ISETP.NE.AND P5, PT, R72, RZ, PT ;  /* 0x000000ff4800720c */ /* 0x000fe40003fa5270 */
[----:B------:R-:W-:-:S11]  /*5d60*/  ISETP.NE.AND P4, PT, R73, RZ, PT ;  /* 0x000000ff4900720c */ /* 0x000fd60003f85270 */
[----:B0-----:R-:W0:Y:S01]  /*5d70*/  @P5 LDS.128 R4, [R40+0x2000] ;  /* 0x0020000028045984 */ /* 0x001e220000000c00 */
[----:B------:R-:W-:-:S04]  /*5d80*/  @P5 LEA R32, P3, R16, R9, 0x1 ;  /* 0x0000000910205211 */ /* 0x000fc800078608ff */
[----:B------:R-:W-:Y:S02]  /*5d90*/  @P5 LEA.HI.X R33, R16, R38, R17, 0x1, P3 ;  /* 0x0000002610215211 */ /* 0x000fe400018f0c11 */
[----:B------:R-:W-:-:S04]  /*5da0*/  @P4 LEA R34, P3, R18, R9, 0x1 ;  /* 0x0000000912224211 */ /* 0x000fc800078608ff */
[----:B------:R-:W-:Y:S02]  /*5db0*/  @P4 LEA.HI.X R35, R18, R38, R153, 0x1, P3 ;  /* 0x0000002612234211 */ /* 0x000fe400018f0c99 */
[----:B------:R-:W-:-:S13]  /*5dc0*/  ISETP.NE.AND P3, PT, R74, RZ, PT ;  /* 0x000000ff4a00720c */ /* 0x000fda0003f65270 */
        /* <DEDUP_REMOVED lines=10> */
[----:B---3--:R-:W-:-:S04]  /*5e70*/  @P4 LEA R14, P6, R165, R9, 0x1 ;  /* 0x00000009a50e4211 */ /* 0x008fc800078c08ff */
[----:B------:R-:W-:Y:S01]  /*5e80*/  @P4 LEA.HI.X R15, R165, R38, R195, 0x1, P6 ;  /* 0x00000026a50f4211 */ /* 0x000fe200030f0cc3 */
[----:B0-----:R0:W-:Y:S01]  /*5e90*/  @P3 ST.E.128 desc[UR42][R10.64], R4 ;  /* 0x000000040a003985 */ /* 0x0011e2000c101d2a */
[----:B------:R-:W-:-:S03]  /*5ea0*/  ISETP.NE.AND P3, PT, R77, RZ, PT ;  /* 0x000000ff4d00720c */ /* 0x000fc60003f65270 */
[----:B------:R-:W3:Y:S10]  /*5eb0*/  @P5 LDS.128 R4, [R41+0x5000] ;  /* 0x0050000029045984 */ /* 0x000ef40000000c00 */
[----:B------:R-:W-:-:S04]  /*5ec0*/  @P3 LEA R32, P6, R164, R9, 0x1 ;  /* 0x00000009a4203211 */ /* 0x000fc800078c08ff */
[----:B------:R-:W-:Y:S02]  /*5ed0*/  @P3 LEA.HI.X R33, R164, R38, R194, 0x1, P6 ;  /* 0x00000026a4213211 */ /* 0x000fe400030f0cc2 */
[----:B0-----:R-:W-:Y:S01]  /*5ee0*/  PRMT R10, R53, 0x8880, RZ ;  /* 0x00008880350a7816 */ /* 0x001fe200000000ff */
[----:B---3--:R-:W-:Y:S01]  /*5ef0*/  @P5 ST.E.128 desc[UR42][R12.64], R4 ;  /* 0x000000040c005985 */ /* 0x008fe2000c101d2a */
        /* <DEDUP_REMOVED lines=14> */
.L_x_12044:
[----:B------:R-:W-:Y:S05]  /*5fe0*/  BSYNC B0 ;  /* 0x0000000000007941 */ /* 0x000fea0003800000 */
.L_x_12043:
        /* <DEDUP_REMOVED lines=8> */
[----:B------:R-:W-:-:S03]  /*6070*/  ISETP.NE.AND P3, PT, R81, RZ, PT ;  /* 0x000000ff5100720c */ /* 0x000fc60003f65270 */
[----:B------:R-:W-:Y:S02]  /*6080*/  @!P2 PRMT R79, RZ, 0x654, R79 ;  /* 0x00000654ff4fa816 */ /* 0x000fe4000000004f */
[----:B------:R-:W-:Y:S02]  /*6090*/  IADD3 R19, R19, 0x1, RZ ;  /* 0x0000000113137810 */ /* 0x000fe40007ffe0ff */
[----:B------:R1:W-:Y:S02]  /*60a0*/  @!P2 SYNCS.ARRIVE.TRANS64.RED.A1T0 RZ, [R79+URZ], RZ ;  /* 0x000000ff4fffa9a7 */ /* 0x0003e4000810043f */
        /* <DEDUP_REMOVED lines=9> */
[----:B------:R-:W-:Y:S05]  /*6140*/  @!P3 WARPSYNC.ALL ;  /* 0x000000000000b948 */ /* 0x000fea0003800000 */
[----:B------:R-:W-:Y:S06]  /*6150*/  @!P3 BAR.ARV 0x9, 0x100 ;  /* 0x024400000000bb1d */ /* 0x000fec0000002000 */
.L_x_11983:
[----:B------:R-:W0:Y:S01]  /*6160*/  S2R R3, SR_SWINHI ;  /* 0x0000000000037919 */ /* 0x000e220000002f00 */
[----:B------:R-:W1:Y:S01]  /*6170*/  LDC R13, c[0x0][0x448] ;  /* 0x00011200ff0d7b82 */ /* 0x000e620000000800 */
[----:B---3--:R-:W-:Y:S01]  /*6180*/  IMAD.U32 R14, RZ, RZ, UR36 ;  /* 0x00000024ff0e7e24 */ /* 0x008fe2000f8e00ff */
[----:B------:R-:W-:Y:S01]  /*6190*/  MOV R72, UR44 ;  /* 0x0000002c00487c02 */ /* 0x000fe20008000f00 */
[----:B------:R-:W-:Y:S01]  /*61a0*/  IMAD.MOV.U32 R15, RZ, RZ, 0x80 ;  /* 0x00000080ff0f7424 */ /* 0x000fe200078e00ff */
[----:B------:R-:W-:Y:S01]  /*61b0*/  STL [R1+0x50], R125 ;  /* 0x0000507d01007387 */ /* 0x000fe20000100800 */
[----:B------:R-:W-:Y:S01]  /*61c0*/  IMAD.MOV.U32 R26, RZ, RZ, 0x100 ;  /* 0x00000100ff1a7424 */ /* 0x000fe200078e00ff */
[----:B------:R-:W-:Y:S01]  /*61d0*/  IADD3 R72, P5, R72, 0x50, RZ ;  /* 0x0000005048487810 */ /* 0x000fe20007fbe0ff */
[----:B------:R-:W-:Y:S01]  /*61e0*/  IMAD.U32 R24, RZ, RZ, UR36 ;  /* 0x00000024ff187e24 */ /* 0x000fe2000f8e00ff */
[----:B------:R-:W3:Y:S01]  /*61f0*/  LDC R12, c[0x0][0x988] ;  /* 0x00026200ff0c7b82 */ /* 0x000ee20000000800 */
[----:B------:R-:W-:Y:S01]  /*6200*/  IMAD.MOV.U32 R25, RZ, RZ, 0x80 ;  /* 0x00000080ff197424 */ /* 0x000fe200078e00ff */
[----:B------:R-:W-:Y:S01]  /*6210*/  STL.64 [R1+0x28], R14 ;  /* 0x0000280e01007387 */ /* 0x000fe20000100a00 */
[----:B------:R-:W-:-:S02]  /*6220*/  IMAD.U32 R36, RZ, RZ, UR44 ;  /* 0x0000002cff247e24 */ /* 0x000fc4000f8e00ff */
[----:B------:R-:W-:Y:S01]  /*6230*/  IMAD.U32 R35, RZ, RZ, UR44 ;  /* 0x0000002cff237e24 */ /* 0x000fe2000f8e00ff */
[----:B------:R-:W-:Y:S01]  /*6240*/  STL.64 [R1+0x30], R26 ;  /* 0x0000301a01007387 */ /* 0x000fe20000100a00 */
[----:B------:R-:W-:-:S03]  /*6250*/  IMAD.U32 R33, RZ, RZ, UR44 ;  /* 0x0000002cff217e24 */ /* 0x000fc6000f8e00ff */
[----:B------:R-:W-:Y:S04]  /*6260*/  STL.128 [R1], R24 ;  /* 0x0000001801007387 */ /* 0x000fe80000100c00 */
[----:B------:R-:W-:Y:S04]  /*6270*/  STL.128 [R1+0x1d0], RZ ;  /* 0x0001d0ff01007387 */ /* 0x000fe80000100c00 */
[----:B------:R-:W-:Y:S04]  /*6280*/  STL.128 [R1+0x1e0], RZ ;  /* 0x0001e0ff01007387 */ /* 0x000fe80000100c00 */
[----:B------:R-:W-:Y:S01]  /*6290*/  STL.128 [R1+0x200], RZ ;  /* 0x000200ff01007387 */ /* 0x000fe20000100c00 */
[----:B------:R-:W-:-:S02]  /*62a0*/  MOV R4, R148 ;  /* 0x0000009400047202 */ /* 0x000fc40000000f00 */
[----:B0-----:R-:W-:Y:S01]  /*62b0*/  MOV R5, R3 ;  /* 0x0000000300057202 */ /* 0x001fe20000000f00 */
[----:B---3--:R-:W-:Y:S01]  /*62c0*/  STL [R1+0x1f0], R12 ;  /* 0x0001f00c01007387 */ /* 0x008fe20000100800 */
[C---:B------:R-:W-:Y:S02]  /*62d0*/  IADD3 R8, P1, R4.reuse, 0x22830, RZ ;  /* 0x0002283004087810 */ /* 0x040fe40007f3e0ff */
[C---:B------:R-:W-:Y:S01]  /*62e0*/  IADD3 R0, P3, R4.reuse, 0x22850, RZ ;  /* 0x0002285004007810 */ /* 0x040fe20007f7e0ff */
[----:B------:R-:W-:Y:S01]  /*62f0*/  STL.128 [R1+0x210], RZ ;  /* 0x000210ff01007387 */ /* 0x000fe20000100c00 */
[----:B------:R-:W-:Y:S02]  /*6300*/  IADD3.X R9, RZ, R5, RZ, P1, !PT ;  /* 0x00000005ff097210 */ /* 0x000fe40000ffe4ff */
[----:B-1----:R-:W-:Y:S01]  /*6310*/  ISETP.NE.AND P1, PT, R13, 0x1, PT ;  /* 0x000000010d00780c */ /* 0x002fe20003f25270 */
[--C-:B------:R-:W-:Y:S01]  /*6320*/  IMAD.X R3, RZ, RZ, R5.reuse, P3 ;  /* 0x000000ffff037224 */ /* 0x100fe200018e0605 */
[C---:B------:R-:W-:Y:S01]  /*6330*/  IADD3 R6, P4, R4.reuse, 0x22860, RZ ;  /* 0x0002286004067810 */ /* 0x040fe20007f9e0ff */
[----:B------:R-:W-:Y:S01]  /*6340*/  STL.64 [R1+0x18], R8 ;  /* 0x0000180801007387 */ /* 0x000fe20000100a00 */
[----:B------:R-:W-:Y:S01]  /*6350*/  IADD3 R10, P2, R4, 0x22840, RZ ;  /* 0x00022840040a7810 */ /* 0x000fe20007f5e0ff */
[----:B------:R-:W-:Y:S01]  /*6360*/  IMAD.MOV.U32 R4, RZ, RZ, R0 ;  /* 0x000000ffff047224 */ /* 0x000fe200078e0000 */
[----:B------:R-:W-:Y:S01]  /*6370*/  IADD3 R35, P3, R35, 0x200, RZ ;  /* 0x0000020023237810 */ /* 0x000fe20007f7e0ff */
[--C-:B------:R-:W-:Y:S01]  /*6380*/  IMAD.X R7, RZ, RZ, R5.reuse, P4 ;  /* 0x000000ffff077224 */ /* 0x100fe200020e0605 */
[----:B------:R-:W-:Y:S01]  /*6390*/  STL.128 [R1+0x220], RZ ;  /* 0x000220ff01007387 */ /* 0x000fe20000100c00 */
[----:B------:R-:W-:Y:S01]  /*63a0*/  IMAD.X R11, RZ, RZ, R5, P2 ;  /* 0x000000ffff0b7224 */ /* 0x000fe200010e0605 */
[----:B------:R-:W-:Y:S01]  /*63b0*/  IADD3 R36, P2, R36, 0x1d0, RZ ;  /* 0x000001d024247810 */ /* 0x000fe20007f5e0ff */
[----:B------:R-:W-:Y:S01]  /*63c0*/  IMAD.MOV.U32 R5, RZ, RZ, R3 ;  /* 0x000000ffff057224 */ /* 0x000fe200078e0003 */
[----:B------:R-:W-:Y:S01]  /*63d0*/  STL.128 [R1+0x230], RZ ;  /* 0x000230ff01007387 */ /* 0x000fe20000100c00 */
[----:B------:R-:W0:Y:S01]  /*63e0*/  @P1 LDC R0, c[0x0][0x44c] ;  /* 0x00011300ff001b82 */ /* 0x000e220000000800 */
[----:B------:R-:W-:Y:S01]  /*63f0*/  VIADD R3, R208, 0x7f ;  /* 0x0000007fd0037836 */ /* 0x000fe20000000000 */
[----:B------:R-:W-:Y:S01]  /*6400*/  IADD3 R33, P4, R33, 0x28, RZ ;  /* 0x0000002821217810 */ /* 0x000fe20007f9e0ff */
[----:B------:R1:W-:Y:S04]  /*6410*/  STL.128 [R1+0x40], R4 ;  /* 0x0000400401007387 */ /* 0x0003e80000100c00 */
[----:B------:R3:W-:Y:S04]  /*6420*/  STL.64 [R1+0x20], R10 ;  /* 0x0000200a01007387 */ /* 0x0007e80000100a00 */
[----:B------:R3:W-:Y:S04]  /*6430*/  STL.128 [R1+0x240], RZ ;  /* 0x000240ff01007387 */ /* 0x0007e80000100c00 */
[----:B------:R3:W-:Y:S01]  /*6440*/  STL.128 [R1+0x250], RZ ;  /* 0x000250ff01007387 */ /* 0x0007e20000100c00 */
[----:B-1----:R-:W1:Y:S03]  /*6450*/  @P1 LDC R5, c[0x0][0x450] ;  /* 0x00011400ff051b82 */ /* 0x002e660000000800 */
[----:B------:R3:W-:Y:S04]  /*6460*/  STL.128 [R1+0x260], RZ ;  /* 0x000260ff01007387 */ /* 0x0007e80000100c00 */
[----:B------:R3:W-:Y:S01]  /*6470*/  STL.128 [R1+0x270], RZ ;  /* 0x000270ff01007387 */ /* 0x0007e20000100c00 */
[----:B0-----:R-:W-:Y:S01]  /*6480*/  @P1 IMAD.HI.U32 R0, R3, R0, RZ ;  /* 0x0000000003001227 */ /* 0x001fe200078e00ff */
[----:B------:R-:W0:Y:S02]  /*6490*/  LDC.64 R6, c[0x0][0x9e0] ;  /* 0x00027800ff067b82 */ /* 0x000e240000000a00 */
[----:B------:R3:W-:Y:S04]  /*64a0*/  STL.128 [R1+0x280], RZ ;  /* 0x000280ff01007387 */ /* 0x0007e80000100c00 */
[----:B------:R3:W-:Y:S04]  /*64b0*/  STL.128 [R1+0x290], RZ ;  /* 0x000290ff01007387 */ /* 0x0007e80000100c00 */
[----:B------:R3:W-:Y:S04]  /*64c0*/  STL.128 [R1+0x2a0], RZ ;  /* 0x0002a0ff01007387 */ /* 0x0007e80000100c00 */
[----:B------:R3:W-:Y:S01]  /*64d0*/  STL.128 [R1+0x2b0], RZ ;  /* 0x0002b0ff01007387 */ /* 0x0007e20000100c00 */
[----:B-1----:R-:W-:-:S03]  /*64e0*/  @P1 SHF.R.U32.HI R3, RZ, R5, R0 ;  /* 0x00000005ff031219 */ /* 0x002fc60000011600 */
[----:B------:R3:W-:Y:S04]  /*64f0*/  STL.128 [R1+0x2c0], RZ ;  /* 0x0002c0ff01007387 */ /* 0x0007e80000100c00 */
[----:B------:R3:W-:Y:S01]  /*6500*/  STL.128 [R1+0x2d0], RZ ;  /* 0x0002d0ff01007387 */ /* 0x0007e20000100c00 */
[----:B0-----:R-:W-:-:S03]  /*6510*/  ISETP.GE.AND P6, PT, R7, 0x1, PT ;  /* 0x000000010700780c */ /* 0x001fc60003fc6270 */
        /* <DEDUP_REMOVED lines=21> */
[----:B------:R-:W0:Y:S01]  /*6670*/  FENCE.VIEW.ASYNC.G ;  /* 0x00000000000073c6 */ /* 0x000e220000000100 */
[----:B------:R-:W-:Y:S05]  /*6680*/  WARPSYNC.ALL ;  /* 0x0000000000007948 */ /* 0x000fea0003800000 */
[----:B0-----:R-:W-:Y:S06]  /*6690*/  BAR.ARV 0xc, 0x180 ;  /* 0x0306000000007b1d */ /* 0x001fec0000002000 */
.L_x_12046:
[----:B------:R-:W-:Y:S02]  /*66a0*/  IMAD.IADD R3, R192, 0x1, R3 ;  /* 0x00000001c0037824 */ /* 0x000fe400078e0203 */
[----:B------:R-:W-:Y:S02]  /*66b0*/  IMAD.X R47, RZ, RZ, UR45, P2 ;  /* 0x0000002dff2f7e24 */ /* 0x000fe400090e06ff */
[----:B------:R-:W-:Y:S02]  /*66c0*/  IMAD.X R44, RZ, RZ, UR45, P3 ;  /* 0x0000002dff2c7e24 */ /* 0x000fe400098e06ff */
[----:B------:R-:W-:Y:S02]  /*66d0*/  IMAD.X R42, RZ, RZ, UR45, P4 ;  /* 0x0000002dff2a7e24 */ /* 0x000fe4000a0e06ff */
[----:B------:R-:W-:Y:S02]  /*66e0*/  IMAD.X R73, RZ, RZ, UR45, P5 ;  /* 0x0000002dff497e24 */ /* 0x000fe4000a8e06ff */
[----:B------:R-:W-:Y:S01]  /*66f0*/  IMAD.IADD R6, R3, 0x1, R6 ;  /* 0x0000000103067824 */ /* 0x000fe200078e0206 */
[----:B------:R-:W-:Y:S06]  /*6700*/  @!P6 BRA `(.L_x_12047) ;  /* 0x000000000048e947 */ /* 0x000fec0003800000 */
[C---:B------:R-:W-:Y:S01]  /*6710*/  ISETP.GT.AND P0, PT, R3.reuse, RZ, PT ;  /* 0x000000ff0300720c */ /* 0x040fe20003f04270 */
[----:B------:R-:W-:Y:S01]  /*6720*/  BSSY B0, `(.L_x_12048) ;  /* 0x000000e000007945 */ /* 0x000fe20003800000 */
[----:B------:R-:W-:-:S11]  /*6730*/  VIADD R0, R3, 0xffffffff ;  /* 0xffffffff03007836 */ /* 0x000fd60000000000 */
[----:B------:R-:W-:Y:S05]  /*6740*/  @P0 BRA `(.L_x_12049) ;  /* 0x00000000001c0947 */ /* 0x000fea0003800000 */
[----:B------:R-:W-:Y:S02]  /*6750*/  ISETP.NE.AND P0, PT, R7, 0x1, PT ;  /* 0x000000010700780c */ /* 0x000fe40003f05270 */
[----:B------:R-:W-:-:S11]  /*6760*/  IADD3 R3, -R3, RZ, RZ ;  /* 0x000000ff03037210 */ /* 0x000fd60007ffe1ff */
[----:B------:R-:W0:Y:S02]  /*6770*/  @P0 LDC.64 R4, c[0x0][0x9e8] ;  /* 0x00027a00ff040b82 */ /* 0x000e240000000a00 */
[----:B0-----:R-:W-:-:S05]  /*6780*/  @P0 IMAD.HI.U32 R0, R3, R4, RZ ;  /* 0x0000000403000227 */ /* 0x001fca00078e00ff */
[----:B------:R-:W-:-:S04]  /*6790*/  @P0 SHF.R.U32.HI R3, RZ, R5, R0 ;  /* 0x00000005ff030219 */ /* 0x000fc80000011600 */
[----:B------:R-:W-:Y:S01]  /*67a0*/  LOP3.LUT R0, RZ, R3, RZ, 0x33, !PT ;  /* 0x00000003ff007212 */ /* 0x000fe200078e33ff */
[----:B------:R-:W-:Y:S06]  /*67b0*/  BRA `(.L_x_12050) ;  /* 0x0000000000107947 */ /* 0x000fec0003800000 */
.L_x_12049:
[----:B------:R-:W-:-:S13]  /*67c0*/  ISETP.NE.AND P0, PT, R7, 0x1, PT ;  /* 0x000000010700780c */ /* 0x000fda0003f05270 */
[----:B------:R-:W0:Y:S02]  /*67d0*/  @P0 LDC.64 R4, c[0x0][0x9e8] ;  /* 0x00027a00ff040b82 */ /* 0x000e240000000a00 */
[----:B0-----:R-:W-:-:S05]  /*67e0*/  @P0 IMAD.HI.U32 R4, R0, R4, RZ ;  /* 0x0000000400040227 */ /* 0x001fca00078e00ff */
[----:B------:R-:W-:-:S07]  /*67f0*/  @P0 SHF.R.U32.HI R0, RZ, R5, R4 ;  /* 0x00000005ff000219 */ /* 0x000fce0000011604 */
.L_x_12050:
[----:B------:R-:W-:Y:S05]  /*6800*/  BSYNC B0 ;  /* 0x0000000000007941 */ /* 0x000fea0003800000 */
.L_x_12048:
[----:B------:R-:W-:-:S05]  /*6810*/  IMAD R3, R0, R7, R7 ;  /* 0x0000000700037224 */ /* 0x000fca00078e0207 */
[----:B------:R-:W-:-:S07]  /*6820*/  VIMNMX R6, R6, R3, PT ;  /* 0x0000000306067248 */ /* 0x000fce0003fe0100 */
.L_x_12047:
[----:B------:R-:W0:Y:S01]  /*6830*/  @P1 LDC R3, c[0x0][0x44c] ;  /* 0x00011300ff031b82 */ /* 0x000e220000000800 */
[----:B------:R-:W-:Y:S01]  /*6840*/  VIADD R6, R6, 0x5f ;  /* 0x0000005f06067836 */ /* 0x000fe20000000000 */
[----:B------:R-:W-:Y:S01]  /*6850*/  ULDC UR4, c[0x0][0x9dc] ;  /* 0x0002770000047ab9 */ /* 0x000fe20000000800 */
[----:B------:R-:W-:Y:S02]  /*6860*/  IMAD.MOV.U32 R0, RZ, RZ, R208 ;  /* 0x000000ffff007224 */ /* 0x000fe400078e00d0 */
[----:B------:R-:W-:-:S03]  /*6870*/  IMAD.HI R6, R6, 0x2aaaaaab, RZ ;  /* 0x2aaaaaab06067827 */ /* 0x000fc600078e02ff */
[----:B------:R-:W1:Y:S01]  /*6880*/  @P1 LDC R5, c[0x0][0x450] ;  /* 0x00011400ff051b82 */ /* 0x000e620000000800 */
[----:B0-----:R-:W-:Y:S01]  /*6890*/  @P1 IMAD.HI.U32 R4, R208, R3, RZ ;  /* 0x00000003d0041227 */ /* 0x001fe200078e00ff */
[----:B------:R-:W-:-:S04]  /*68a0*/  SHF.R.U32.HI R3, RZ, 0x1f, R6 ;  /* 0x0000001fff037819 */ /* 0x000fc80000011606 */
[----:B------:R-:W-:Y:S02]  /*68b0*/  LEA.HI.SX32 R3, R6, R3, 0x1c ;  /* 0x0000000306037211 */ /* 0x000fe400078fe2ff */
[----:B-1----:R-:W-:Y:S02]  /*68c0*/  @P1 SHF.R.U32.HI R0, RZ, R5, R4 ;  /* 0x00000005ff001219 */ /* 0x002fe40000011604 */
[----:B------:R-:W-:-:S03]  /*68d0*/  VIMNMX R184, R184, R3, PT ;  /* 0x00000003b8b87248 */ /* 0x000fc60003fe0100 */
        /* <DEDUP_REMOVED lines=13> */
.L_x_12053:
[----:B------:R-:W-:-:S13]  /*69b0*/  ISETP.NE.AND P0, PT, R7, 0x1, PT ;  /* 0x000000010700780c */ /* 0x000fda0003f05270 */
[----:B------:R-:W0:Y:S02]  /*69c0*/  @P0 LDC.64 R4, c[0x0][0x9e8] ;  /* 0x00027a00ff040b82 */ /* 0x000e240000000a00 */
[----:B0-----:R-:W-:-:S05]  /*69d0*/  @P0 IMAD.HI.U32 R4, R0, R4, RZ ;  /* 0x0000000400040227 */ /* 0x001fca00078e00ff */
[----:B------:R-:W-:-:S07]  /*69e0*/  @P0 SHF.R.U32.HI R0, RZ, R5, R4 ;  /* 0x00000005ff000219 */ /* 0x000fce0000011604 */
.L_x_12054:
[----:B------:R-:W-:Y:S05]  /*69f0*/  BSYNC B0 ;  /* 0x0000000000007941 */ /* 0x000fea0003800000 */
.L_x_12052:
[----:B------:R-:W-:-:S05]  /*6a00*/  IMAD R0, R0, R7, RZ ;  /* 0x0000000700007224 */ /* 0x000fca00078e02ff */
[----:B------:R-:W-:-:S07]  /*6a10*/  VIMNMX R3, R3, R0, !PT ;  /* 0x0000000003037248 */ /* 0x000fce0007fe0100 */
.L_x_12051:
[----:B------:R-:W-:Y:S01]  /*6a20*/  IMAD.HI R3, R3, 0x2aaaaaab, RZ ;  /* 0x2aaaaaab03037827 */ /* 0x000fe200078e02ff */
[----:B------:R-:W-:-:S04]  /*6a30*/  PLOP3.LUT P0, PT, PT, PT, PT, 0x80, 0x0 ;  /* 0x000000000000781c */ /* 0x000fc80003f0f070 */
[----:B------:R-:W-:-:S04]  /*6a40*/  SHF.R.U32.HI R0, RZ, 0x1f, R3 ;  /* 0x0000001fff007819 */ /* 0x000fc80000011603 */
[----:B------:R-:W-:-:S04]  /*6a50*/  LEA.HI.SX32 R0, R3, R0, 0x1c ;  /* 0x0000000003007211 */ /* 0x000fc800078fe2ff */
[----:B------:R-:W-:-:S04]  /*6a60*/  VIMNMX R203, RZ, R0, !PT ;  /* 0x00000000ffcb7248 */ /* 0x000fc80007fe0100 */
[----:B------:R-:W-:-:S13]  /*6a70*/  ISETP.GT.AND P1, PT, R184, R203, PT ;  /* 0x000000cbb800720c */ /* 0x000fda0003f24270 */
[----:B------:R-:W-:Y:S05]  /*6a80*/  @!P1 BRA `(.L_x_12055) ;  /* 0x00000198006c9947 */ /* 0x000fea0003800000 */
[----:B------:R0:W-:Y:S01]  /*6a90*/  STL.64 [R1+0x58], RZ ;  /* 0x000058ff01007387 */ /* 0x0001e20000100a00 */
[----:B------:R-:W-:Y:S01]  /*6aa0*/  IMAD.U32 R32, RZ, RZ, UR44 ;  /* 0x0000002cff207e24 */ /* 0x000fe2000f8e00ff */
[----:B------:R-:W-:Y:S01]  /*6ab0*/  MOV R40, UR44 ;  /* 0x0000002c00287c02 */ /* 0x000fe20008000f00 */
[----:B--2---:R-:W-:Y:S01]  /*6ac0*/  IMAD.U32 R39, RZ, RZ, UR44 ;  /* 0x0000002cff277e24 */ /* 0x004fe2000f8e00ff */
[----:B------:R-:W-:Y:S01]  /*6ad0*/  UMOV UR4, 0xffffffff ;  /* 0xffffffff00047882 */ /* 0x000fe20000000000 */
[----:B------:R-:W-:Y:S01]  /*6ae0*/  IMAD.U32 R34, RZ, RZ, UR44 ;  /* 0x0000002cff227e24 */ /* 0x000fe2000f8e00ff */
[----:B------:R-:W-:Y:S01]  /*6af0*/  IADD3 R32, P0, R32, 0x78, RZ ;  /* 0x0000007820207810 */ /* 0x000fe20007f1e0ff */
[----:B------:R-:W-:Y:S01]  /*6b00*/  IMAD.U32 R24, RZ, RZ, UR44 ;  /* 0x0000002cff187e24 */ /* 0x000fe2000f8e00ff */
[----:B------:R-:W-:Y:S02]  /*6b10*/  IADD3 R39, P1, R39, 0x70, RZ ;  /* 0x0000007027277810 */ /* 0x000fe40007f3e0ff */
        /* <DEDUP_REMOVED lines=8> */
[----:B0-----:R-:W-:Y:S07]  /*6ba0*/  BRA.DIV UR4, `(.L_x_12056) ;  /* 0x0000024204a87947 */ /* 0x001fee000b800000 */
[----:B------:R0:W1:Y:S02]  /*6bb0*/  SHFL.IDX PT, R14, R225, RZ, 0x1f ;  /* 0x00001fffe10e7589 */ /* 0x00006400000e0000 */
.L_x_12370:
[----:B-1----:R-:W-:Y:S01]  /*6bc0*/  LEA.HI R0, R14, R14, RZ, 0x1 ;  /* 0x0000000e0e007211 */ /* 0x002fe200078f08ff */
[C---:B------:R-:W-:Y:S01]  /*6bd0*/  VIADD R26, R148.reuse, 0x18400 ;  /* 0x00018400941a7836 */ /* 0x040fe20000000000 */
[----:B------:R-:W-:Y:S01]  /*6be0*/  MOV R9, 0x40000040 ;  /* 0x4000004000097802 */ /* 0x000fe20000000f00 */
[----:B------:R-:W-:Y:S01]  /*6bf0*/  VIADD R7, R148, 0x400 ;  /* 0x0000040094077836 */ /* 0x000fe20000000000 */
[----:B------:R-:W-:Y:S01]  /*6c00*/  LOP3.LUT R3, R0, 0x1e, RZ, 0xc0, !PT ;  /* 0x0000001e00037812 */ /* 0x000fe200078ec0ff */
[----:B------:R-:W-:Y:S01]  /*6c10*/  IMAD.MOV.U32 R4, RZ, RZ, 0x1 ;  /* 0x00000001ff047424 */ /* 0x000fe200078e00ff */
[----:B------:R-:W-:Y:S01]  /*6c20*/  IADD3 R0, R148, 0x1c400, RZ ;  /* 0x0001c40094007810 */ /* 0x000fe20007ffe0ff */
[----:B------:R-:W-:Y:S01]  /*6c30*/  IMAD.MOV.U32 R5, RZ, RZ, RZ ;  /* 0x000000ffff057224 */ /* 0x000fe200078e00ff */
[----:B------:R-:W-:Y:S01]  /*6c40*/  SHF.R.U32.HI R7, RZ, 0x4, R7 ;  /* 0x00000004ff077819 */ /* 0x000fe20000011607 */
[----:B------:R-:W-:Y:S01]  /*6c50*/  IMAD.IADD R3, R14, 0x1, -R3 ;  /* 0x000000010e037824 */ /* 0x000fe200078e0a03 */
[----:B------:R-:W-:Y:S01]  /*6c60*/  SHF.R.U32.HI R0, RZ, 0x4, R0 ;  /* 0x00000004ff007819 */ /* 0x000fe20000011600 */
[----:B------:R-:W-:Y:S01]  /*6c70*/  IMAD.MOV.U32 R6, RZ, RZ, 0x1 ;  /* 0x00000001ff067424 */ /* 0x000fe200078e00ff */
[----:B------:R-:W-:Y:S01]  /*6c80*/  LOP3.LUT R8, R7, 0x3fff, RZ, 0xc0, !PT ;  /* 0x00003fff07087812 */ /* 0x000fe200078ec0ff */
[----:B------:R-:W-:Y:S01]  /*6c90*/  IMAD R3, R3, 0x2000, R26 ;  /* 0x0000200003037824 */ /* 0x000fe200078e021a */
[----:B------:R-:W-:Y:S01]  /*6ca0*/  LOP3.LUT R0, R0, 0x3fff, RZ, 0xc0, !PT ;  /* 0x00003fff00007812 */ /* 0x000fe200078ec0ff */
[----:B------:R-:W-:Y:S01]  /*6cb0*/  IMAD.MOV.U32 R7, RZ, RZ, RZ ;  /* 0x000000ffff077224 */ /* 0x000fe200078e00ff */
[----:B------:R-:W-:Y:S01]  /*6cc0*/  LOP3.LUT R8, R8, 0x3000000, RZ, 0xfc, !PT ;  /* 0x0300000008087812 */ /* 0x000fe200078efcff */
[----:B------:R-:W-:Y:S01]  /*6cd0*/  STL.128 [R1+0x90], RZ ;  /* 0x000090ff01007387 */ /* 0x000fe20000100c00 */
[----:B------:R-:W-:Y:S01]  /*6ce0*/  SHF.R.U32.HI R3, RZ, 0x4, R3 ;  /* 0x00000004ff037819 */ /* 0x000fe20000011603 */
[----:B------:R-:W-:Y:S01]  /*6cf0*/  IMAD.U32 R38, RZ, RZ, UR44 ;  /* 0x0000002cff267e24 */ /* 0x000fe2000f8e00ff */
[----:B------:R-:W-:Y:S01]  /*6d00*/  LOP3.LUT R0, R0, 0x10000, RZ, 0xfc, !PT ;  /* 0x0001000000007812 */ /* 0x000fe200078efcff */
[----:B------:R1:W-:Y:S01]  /*6d10*/  STL.128 [R1+0x60], R4 ;  /* 0x0000600401007387 */ /* 0x0003e20000100c00 */
[----:B------:R-:W-:Y:S01]  /*6d20*/  LOP3.LUT R3, R3, 0x3fff, RZ, 0xc0, !PT ;  /* 0x00003fff03037812 */ /* 0x000fe200078ec0ff */
[----:B------:R-:W-:Y:S01]  /*6d30*/  BSSY B6, `(.L_x_12057) ;  /* 0x0000021000067945 */ /* 0x000fe20003800000 */
[----:B------:R-:W-:Y:S01]  /*6d40*/  LOP3.LUT P0, RZ, R26, 0x1bf, RZ, 0xc0, !PT ;  /* 0x000001bf1aff7812 */ /* 0x000fe2000780c0ff */
[----:B------:R2:W-:Y:S01]  /*6d50*/  STL.64 [R1+0x80], R8 ;  /* 0x0000800801007387 */ /* 0x0005e20000100a00 */
[----:B------:R-:W-:-:S02]  /*6d60*/  LOP3.LUT R3, R3, 0x10000, RZ, 0xfc, !PT ;  /* 0x0001000003037812 */ /* 0x000fc400078efcff */
[----:B------:R-:W-:Y:S01]  /*6d70*/  IADD3 R38, P1, R38, 0x90, RZ ;  /* 0x0000009026267810 */ /* 0x000fe20007f3e0ff */
[----:B------:R2:W-:Y:S04]  /*6d80*/  STL.128 [R1+0xa0], RZ ;  /* 0x0000a0ff01007387 */ /* 0x0005e80000100c00 */
[----:B------:R2:W-:Y:S01]  /*6d90*/  STL.128 [R1+0xb0], RZ ;  /* 0x0000b0ff01007387 */ /* 0x0005e20000100c00 */
[----:B------:R-:W-:Y:S02]  /*6da0*/  IMAD.X R37, RZ, RZ, UR45, P1 ;  /* 0x0000002dff257e24 */ /* 0x000fe400088e06ff */
[----:B-1----:R-:W-:Y:S01]  /*6db0*/  IMAD.MOV.U32 R6, RZ, RZ, R0 ;  /* 0x000000ffff067224 */ /* 0x002fe200078e0000 */
[----:B------:R2:W-:Y:S01]  /*6dc0*/  STL.128 [R1+0xc0], RZ ;  /* 0x0000c0ff01007387 */ /* 0x0005e20000100c00 */
[----:B------:R-:W-:-:S02]  /*6dd0*/  IMAD.MOV.U32 R7, RZ, RZ, 0x40000040 ;  /* 0x40000040ff077424 */ /* 0x000fc400078e00ff */
[----:B------:R-:W-:Y:S01]  /*6de0*/  IMAD.MOV.U32 R4, RZ, RZ, R3 ;  /* 0x000000ffff047224 */ /* 0x000fe200078e0003 */
[----:B------:R2:W-:Y:S01]  /*6df0*/  STL.128 [R1+0xd0], RZ ;  /* 0x0000d0ff01007387 */ /* 0x0005e20000100c00 */
[----:B------:R-:W-:-:S03]  /*6e00*/  IMAD.MOV.U32 R5, RZ, RZ, 0x40000040 ;  /* 0x40000040ff057424 */ /* 0x000fc600078e00ff */
[----:B------:R2:W-:Y:S04]  /*6e10*/  STL.128 [R1+0xe0], RZ ;  /* 0x0000e0ff01007387 */ /* 0x0005e80000100c00 */
[----:B------:R2:W-:Y:S01]  /*6e20*/  STL.128 [R1+0x70], R4 ;  /* 0x0000700401007387 */ /* 0x0005e20000100c00 */
[----:B------:R-:W-:Y:S05]  /*6e30*/  @!P0 BRA `(.L_x_12058) ;  /* 0x0000000000408947 */ /* 0x000fea0003800000 */
[----:B------:R-:W-:Y:S01]  /*6e40*/  MOV R0, 0x0 ;  /* 0x0000000000007802 */ /* 0x000fe20000000f00 */
[----:B------:R-:W-:Y:S01]  /*6e50*/  ULDC.64 UR4, c[0x4][0xf0] ;  /* 0x01003c0000047ab9 */ /* 0x000fe20000000a00 */
[----:B------:R-:W-:Y:S01]  /*6e60*/  ULDC.64 UR6, c[0x4][0xf8] ;  /* 0x01003e0000067ab9 */ /* 0x000fe20000000a00 */
[----:B--2---:R-:W-:Y:S01]  /*6e70*/  IMAD.U32 R4, RZ, RZ, UR4 ;  /* 0x00000004ff047e24 */ /* 0x004fe2000f8e00ff */
[----:B------:R1:W2:Y:S01]  /*6e80*/  LDC.64 R14, c[0x4][R0] ;  /* 0x01000000000e7b82 */ /* 0x0002a20000000a00 */
[----:B------:R-:W-:Y:S01]  /*6e90*/  MOV R5, UR5 ;  /* 0x0000000500057c02 */ /* 0x000fe20008000f00 */
[----:B------:R-:W-:Y:S01]  /*6ea0*/  ULDC.64 UR4, c[0x4][0x38] ;  /* 0x01000e0000047ab9 */ /* 0x000fe20000000a00 */
[----:B------:R-:W-:Y:S02]  /*6eb0*/  IMAD.U32 R6, RZ, RZ, UR6 ;  /* 0x00000006ff067e24 */ /* 0x000fe4000f8e00ff */
[----:B------:R-:W-:Y:S02]  /*6ec0*/  IMAD.U32 R7, RZ, RZ, UR7 ;  /* 0x00000007ff077e24 */ /* 0x000fe4000f8e00ff */
[----:B---3--:R-:W-:-:S02]  /*6ed0*/  IMAD.U32 R10, RZ, RZ, UR4 ;  /* 0x00000004ff0a7e24 */ /* 0x008fc4000f8e00ff */
[----:B------:R-:W-:Y:S02]  /*6ee0*/  IMAD.U32 R11, RZ, RZ, UR5 ;  /* 0x00000005ff0b7e24 */ /* 0x000fe4000f8e00ff */
[----:B------:R-:W-:Y:S02]  /*6ef0*/  IMAD.MOV.U32 R8, RZ, RZ, 0x70 ;  /* 0x00000070ff087424 */ /* 0x000fe400078e00ff */
[----:B------:R-:W-:Y:S02]  /*6f00*/  IMAD.MOV.U32 R12, RZ, RZ, 0x1 ;  /* 0x00000001ff0c7424 */ /* 0x000fe400078e00ff */
[----:B-1----:R-:W-:-:S07]  /*6f10*/  IMAD.MOV.U32 R13, RZ, RZ, RZ ;  /* 0x000000ffff0d7224 */ /* 0x002fce00078e00ff */
[----:B------:R-:W-:-:S07]  /*6f20*/  LEPC R20, `(.L_x_12058) ;  /* 0x000000001014794e */ /* 0x000fce0000000000 */
[----:B0-2--5:R-:W-:Y:S05]  /*6f30*/  CALL.ABS.NOINC R14 ;  /* 0x000000000e007343 */ /* 0x025fea0003c00000 */
.L_x_12058:
[----:B------:R-:W-:Y:S05]  /*6f40*/  BSYNC B6 ;  /* 0x0000000000067941 */ /* 0x000fea0003800000 */
.L_x_12057:
[----:B------:R-:W1:Y:S01]  /*6f50*/  S2R R27, SR_TID.X ;  /* 0x00000000001b7919 */ /* 0x000e620000002100 */
[----:B---3--:R-:W3:Y:S01]  /*6f60*/  LDC.64 R10, c[0x0][0x9d8] ;  /* 0x00027600ff0a7b82 */ /* 0x008ee20000000a00 */
[----:B------:R-:W-:Y:S01]  /*6f70*/  UIADD3 UR5, UP0, UR44, 0xf0, URZ ;  /* 0x000000f02c057890 */ /* 0x000fe2000ff1e03f */
[----:B--2---:R-:W-:Y:S01]  /*6f80*/  IMAD.MOV.U32 R8, RZ, RZ, RZ ;  /* 0x000000ffff087224 */ /* 0x004fe200078e00ff */
[----:B------:R-:W-:Y:S01]  /*6f90*/  STL.64 [R1+0x100], R24 ;  /* 0x0001001801007387 */ /* 0x000fe20000100a00 */
[----:B------:R-:W-:Y:S01]  /*6fa0*/  IMAD.U32 R3, RZ, RZ, UR44 ;  /* 0x0000002cff037e24 */ /* 0x000fe2000f8e00ff */
[----:B------:R-:W-:Y:S01]  /*6fb0*/  UIADD3.X UR6, URZ, UR45, URZ, UP0, !UPT ;  /* 0x0000002d3f067290 */ /* 0x000fe200087fe43f */
[----:B------:R-:W-:Y:S01]  /*6fc0*/  IMAD.U32 R41, RZ, RZ, UR44 ;  /* 0x0000002cff297e24 */ /* 0x000fe2000f8e00ff */
[----:B------:R-:W-:Y:S01]  /*6fd0*/  UIADD3 UR4, UP0, UR44, 0x13c, URZ ;  /* 0x0000013c2c047890 */ /* 0x000fe2000ff1e03f */
[----:B------:R-:W2:Y:S01]  /*6fe0*/  LDC.64 R20, c[0x0][0x9e0] ;  /* 0x00027800ff147b82 */ /* 0x000ea20000000a00 */
[----:B------:R-:W-:Y:S01]  /*6ff0*/  MOV R12, UR5 ;  /* 0x00000005000c7c02 */ /* 0x000fe20008000f00 */
[----:B------:R-:W-:Y:S01]  /*7000*/  STL.64 [R1+0xf0], R218 ;  /* 0x0000f0da01007387 */ /* 0x000fe20000100a00 */
[----:B------:R-:W-:Y:S01]  /*7010*/  UIADD3.X UR5, URZ, UR45, URZ, UP0, !UPT ;  /* 0x0000002d3f057290 */ /* 0x000fe200087fe43f */
[----:B------:R-:W-:Y:S01]  /*7020*/  IMAD.U32 R13, RZ, RZ, UR6 ;  /* 0x00000006ff0d7e24 */ /* 0x000fe2000f8e00ff */
[----:B------:R-:W-:Y:S01]  /*7030*/  IADD3 R41, P3, R41, 0x108, RZ ;  /* 0x0000010829297810 */ /* 0x000fe20007f7e0ff */
[----:B------:R-:W-:Y:S01]  /*7040*/  IMAD.U32 R14, RZ, RZ, UR4 ;  /* 0x00000004ff0e7e24 */ /* 0x000fe2000f8e00ff */
[----:B------:R-:W-:Y:S01]  /*7050*/  STL.U8 [R1+0x108], RZ ;  /* 0x000108ff01007387 */ /* 0x000fe20000100000 */
[----:B------:R-:W4:Y:S01]  /*7060*/  LDC.64 R48, c[0x0][0x9e8] ;  /* 0x00027a00ff307b82 */ /* 0x000f220000000a00 */
[----:B------:R-:W-:Y:S01]  /*7070*/  IMAD.U32 R15, RZ, RZ, UR5 ;  /* 0x00000005ff0f7e24 */ /* 0x000fe2000f8e00ff */
[----:B------:R-:W-:Y:S01]  /*7080*/  ULDC UR4, c[0x0][0x3f4] ;  /* 0x0000fd0000047ab9 */ /* 0x000fe20000000800 */
[----:B------:R-:W-:Y:S01]  /*7090*/  STL.64 [R1+0xf8], R12 ;  /* 0x0000f80c01007387 */ /* 0x000fe20000100a00 */
[----:B------:R-:W-:Y:S01]  /*70a0*/  ISETP.LT.AND P0, PT, RZ, UR4, PT ;  /* 0x00000004ff007c0c */ /* 0x000fe2000bf01270 */
[----:B------:R-:W-:-:S02]  /*70b0*/  IMAD.U32 R0, RZ, RZ, UR44 ;  /* 0x0000002cff007e24 */ /* 0x000fc4000f8e00ff */
[----:B------:R-:W-:Y:S01]  /*70c0*/  STL.64 [R1+0x140], R14 ;  /* 0x0001400e01007387 */ /* 0x000fe20000100a00 */
[----:B------:R-:W0:Y:S01]  /*70d0*/  LDC R6, c[0x0][0x450] ;  /* 0x00011400ff067b82 */ /* 0x000e220000000800 */
[----:B---3--:R-:W-:Y:S02]  /*70e0*/  IMAD.MOV.U32 R30, RZ, RZ, R11 ;  /* 0x000000ffff1e7224 */ /* 0x008fe400078e000b */
[----:B------:R-:W-:Y:S02]  /*70f0*/  IMAD.MOV.U32 R7, RZ, RZ, R10 ;  /* 0x000000ffff077224 */ /* 0x000fe400078e000a */
[----:B------:R-:W-:Y:S02]  /*7100*/  IMAD.X R54, RZ, RZ, UR45, P3 ;  /* 0x0000002dff367e24 */ /* 0x000fe400098e06ff */
[----:B-1----:R-:W-:Y:S01]  /*7110*/  VIADD R217, R27, 0xffffff80 ;  /* 0xffffff801bd97836 */ /* 0x002fe20000000000 */
[----:B------:R-:W0:Y:S01]  /*7120*/  LDC.64 R4, c[0x0][0x448] ;  /* 0x00011200ff047b82 */ /* 0x000e220000000a00 */
[----:B--2---:R-:W-:Y:S01]  /*7130*/  MOV R9, R21 ;  /* 0x0000001500097202 */ /* 0x004fe20000000f00 */
[----:B------:R-:W-:-:S02]  /*7140*/  IMAD.MOV.U32 R31, RZ, RZ, R20 ;  /* 0x000000ffff1f7224 */ /* 0x000fc400078e0014 */
[----:B------:R-:W-:Y:S01]  /*7150*/  STL [R1+0x10c], R217 ;  /* 0x00010cd901007387 */ /* 0x000fe20000100800 */
[----:B----4-:R-:W-:-:S03]  /*7160*/  IMAD.MOV.U32 R10, RZ, RZ, R48 ;  /* 0x000000ffff0a7224 */ /* 0x010fc600078e0030 */
[----:B------:R1:W-:Y:S01]  /*7170*/  STL.128 [R1+0x110], R28 ;  /* 0x0001101c01007387 */ /* 0x0003e20000100c00 */
[----:B------:R-:W-:-:S05]  /*7180*/  IMAD.MOV.U32 R11, RZ, RZ, R49 ;  /* 0x000000ffff0b7224 */ /* 0x000fca00078e0031 */
[----:B------:R2:W-:Y:S04]  /*7190*/  STL.128 [R1+0x120], R8 ;  /* 0x0001200801007387 */ /* 0x0005e80000100c00 */
[----:B0-----:R2:W-:Y:S01]  /*71a0*/  STL.128 [R1+0x130], R4 ;  /* 0x0001300401007387 */ /* 0x0015e20000100c00 */
[----:B-1----:R-:W-:Y:S01]  /*71b0*/  IMAD.U32 R29, RZ, RZ, UR44 ;  /* 0x0000002cff1d7e24 */ /* 0x002fe2000f8e00ff */
[----:B------:R-:W-:Y:S02]  /*71c0*/  IADD3 R30, P2, R3, 0x10c, RZ ;  /* 0x0000010c031e7810 */ /* 0x000fe40007f5e0ff */
[----:B------:R-:W-:Y:S02]  /*71d0*/  IADD3 R31, P1, R0, 0x140, RZ ;  /* 0x00000140001f7810 */ /* 0x000fe40007f3e0ff */
[----:B------:R-:W-:Y:S01]  /*71e0*/  IADD3 R29, P4, R29, 0xf8, RZ ;  /* 0x000000f81d1d7810 */ /* 0x000fe20007f9e0ff */
[----:B------:R-:W-:Y:S01]  /*71f0*/  IMAD.X R49, RZ, RZ, UR45, P2 ;  /* 0x0000002dff317e24 */ /* 0x000fe200090e06ff */
[----:B------:R-:W-:-:S03]  /*7200*/  IADD3.X R52, RZ, UR45, RZ, P1, !PT ;  /* 0x0000002dff347c10 */ /* 0x000fc60008ffe4ff */
[----:B------:R-:W-:Y:S01]  /*7210*/  IMAD.X R48, RZ, RZ, UR45, P4 ;  /* 0x0000002dff307e24 */ /* 0x000fe2000a0e06ff */
[----:B------:R-:W-:Y:S07]  /*7220*/  @P0 BRA `(.L_x_12059) ;  /* 0x0000000000400947 */ /* 0x000fee0003800000 */
[----:B------:R-:W-:-:S04]  /*7230*/  ULEA.HI UR4, UR37, UR37, URZ, 0x1 ;  /* 0x0000002525047291 */ /* 0x000fc8000f8f083f */
[----:B------:R-:W-:-:S04]  /*7240*/  ULOP3.LUT UR4, UR4, 0xfffffffe, URZ, 0xc0, !UPT ;  /* 0xfffffffe04047892 */ /* 0x000fc8000f8ec03f */
[----:B------:R-:W-:-:S06]  /*7250*/  UIADD3 UR4, UR37, -UR4, URZ ;  /* 0x8000000425047290 */ /* 0x000fcc000fffe03f */
[----:B------:R-:W-:-:S05]  /*7260*/  IMAD.U32 R3, RZ, RZ, UR4 ;  /* 0x00000004ff037e24 */ /* 0x000fca000f8e00ff */
[----:B------:R-:W-:-:S04]  /*7270*/  SHF.L.U32 R3, R3, 0x1f, RZ ;  /* 0x0000001f03037819 */ /* 0x000fc800000006ff */
[----:B------:R0:W1:Y:S03]  /*7280*/  SYNCS.PHASECHK.TRANS64.TRYWAIT P0, [R148+URZ+0x22800], R3 ;  /* 0x02280003940075a7 */ /* 0x000066000800017f */
[----:B-1----:R-:W-:Y:S05]  /*7290*/  @!P0 NANOSLEEP.SYNCS 0x989680 ;  /* 0x009896800000895d */ /* 0x002fea0003900000 */
[----:B------:R-:W1:Y:S01]  /*72a0*/  @!P0 SYNCS.PHASECHK.TRANS64 P0, [R148+URZ+0x22800], R3 ;  /* 0x02280003940085a7 */ /* 0x000e62000800007f */
[----:B------:R-:W-:Y:S04]  /*72b0*/  BSSY B0, `(.L_x_12060) ;  /* 0x0000006000007945 */ /* 0x000fe80003800000 */
[----:B-1----:R-:W-:Y:S05]  /*72c0*/  @P0 BRA `(.L_x_12061) ;  /* 0x0000000000100947 */ /* 0x002fea0003800000 */
.L_x_12062:
[----:B-1----:R1:W3:Y:S02]  /*72d0*/  SYNCS.PHASECHK.TRANS64.TRYWAIT P0, [R148+URZ+0x22800], R3 ;  /* 0x02280003940075a7 */ /* 0x0022e4000800017f */
[----:B---3--:R-:W-:Y:S05]  /*72e0*/  @!P0 NANOSLEEP.SYNCS 0x989680 ;  /* 0x009896800000895d */ /* 0x008fea0003900000 */
[----:B------:R-:W3:Y:S02]  /*72f0*/  @!P0 SYNCS.PHASECHK.TRANS64 P0, [R148+URZ+0x22800], R3 ;  /* 0x02280003940085a7 */ /* 0x000ee4000800007f */
[----:B---3--:R-:W-:Y:S05]  /*7300*/  @!P0 BRA `(.L_x_12062) ;  /* 0xfffffffc00f08947 */ /* 0x008fea000383ffff */
.L_x_12061:
[----:B------:R-:W-:Y:S05]  /*7310*/  BSYNC B0 ;  /* 0x0000000000007941 */ /* 0x000fea0003800000 */
.L_x_12060:
[----:B------:R-:W-:Y:S05]  /*7320*/  BRA `(.L_x_12063) ;  /* 0x0000002800f07947 */ /* 0x000fea0003800000 */
.L_x_12059:
[----:B------:R-:W-:Y:S01]  /*7330*/  LOP3.LUT P0, RZ, R26, 0x3ff, RZ, 0xc0, !PT ;  /* 0x000003ff1aff7812 */ /* 0x000fe2000780c0ff */
[----:B------:R-:W-:Y:S01]  /*7340*/  ULDC.64 UR4, c[0x0][0x3f8] ;  /* 0x0000fe0000047ab9 */ /* 0x000fe20000000a00 */
[----:B--2--5:R-:W-:Y:S01]  /*7350*/  SHF.R.S32.HI R5, RZ, 0x1f, R2 ;  /* 0x0000001fff057819 */ /* 0x024fe20000011402 */
        /* <DEDUP_REMOVED lines=27> */
.L_x_12065:
[----:B------:R-:W-:Y:S05]  /*7510*/  BSYNC B6 ;  /* 0x0000000000067941 */ /* 0x000fea0003800000 */
.L_x_12064:
[----:B------:R-:W2:Y:S01]  /*7520*/  LDL R25, [R1+0x50] ;  /* 0x0000500001197983 */ /* 0x000ea20000100800 */
[----:B------:R-:W-:Y:S01]  /*7530*/  ULDC.U8 UR4, c[0x0][0x410] ;  /* 0x0001040000047ab9 */ /* 0x000fe20000000000 */
[----:B------:R-:W-:Y:S01]  /*7540*/  BSSY B0, `(.L_x_12066) ;  /* 0x0000292000007945 */ /* 0x000fe20003800000 */
[----:B------:R-:W-:Y:S02]  /*7550*/  ISETP.NE.AND P0, PT, RZ, UR4, PT ;  /* 0x00000004ff007c0c */ /* 0x000fe4000bf05270 */
[----:B--2---:R-:W-:-:S11]  /*7560*/  LEA R25, R25, R152, 0x7 ;  /* 0x0000009819197211 */ /* 0x004fd600078e38ff */
[----:B------:R-:W-:Y:S05]  /*7570*/  @!P0 BRA `(.L_x_12067) ;  /* 0x0000001400448947 */ /* 0x000fea0003800000 */
        /* <DEDUP_REMOVED lines=34> */
.L_x_12376:
        /* <DEDUP_REMOVED lines=8> */
[----:B------:R-:W-:Y:S01]  /*7820*/  ULDC UR4, c[0x0][0x3f4] ;  /* 0x0000fd0000047ab9 */ /* 0x000fe20000000800 */
[----:B------:R-:W-:Y:S02]  /*7830*/  CS2R R56, SRZ ;  /* 0x0000000000387805 */ /* 0x000fe4000001ff00 */
[----:B------:R-:W-:Y:S02]  /*7840*/  ISETP.GE.AND P3, PT, R155, UR4, PT ;  /* 0x000000049b007c0c */ /* 0x000fe4000bf66270 */
[----:B------:R-:W-:Y:S01]  /*7850*/  ISETP.GE.AND P2, PT, R22, UR4, PT ;  /* 0x0000000416007c0c */ /* 0x000fe2000bf46270 */
[----:B---3--:R-:W-:Y:S01]  /*7860*/  IMAD.MOV.U32 R15, RZ, RZ, R5 ;  /* 0x000000ffff0f7224 */ /* 0x008fe200078e0005 */
[----:B------:R-:W-:Y:S02]  /*7870*/  CS2R R58, SRZ ;  /* 0x00000000003a7805 */ /* 0x000fe4000001ff00 */
[----:B------:R-:W-:-:S07]  /*7880*/  CS2R R20, SRZ ;  /* 0x0000000000147805 */ /* 0x000fce000001ff00 */
[C---:B------:R-:W-:Y:S02]  /*7890*/  @!P3 SHF.L.U32 R13, R155.reuse, 0x1, RZ ;  /* 0x000000019b0db819 */ /* 0x040fe400000006ff */
[----:B-12---:R-:W-:Y:S01]  /*78a0*/  @!P2 IMAD.WIDE R8, R22, 0x2, R2 ;  /* 0x000000021608a825 */ /* 0x006fe200078e0202 */
[----:B------:R-:W-:Y:S02]  /*78b0*/  @!P3 SHF.L.U64.HI R24, R155, 0x1, R221 ;  /* 0x000000019b18b819 */ /* 0x000fe400000102dd */
[-C--:B------:R-:W-:Y:S02]  /*78c0*/  @!P3 IADD3 R2, P0, R2, R13.reuse, RZ ;  /* 0x0000000d0202b210 */ /* 0x080fe40007f1e0ff */
[----:B----4-:R-:W-:Y:S02]  /*78d0*/  @!P3 IADD3 R12, P1, R14, R13, RZ ;  /* 0x0000000d0e0cb210 */ /* 0x010fe40007f3e0ff */
[----:B------:R-:W-:Y:S01]  /*78e0*/  CS2R R26, SRZ ;  /* 0x00000000001a7805 */ /* 0x000fe2000001ff00 */
[----:B------:R-:W-:Y:S01]  /*78f0*/  @!P2 IMAD.WIDE R10, R22, 0x2, R14 ;  /* 0x00000002160aa825 */ /* 0x000fe200078e020e */
[----:B------:R1:W5:Y:S03]  /*7900*/  @!P2 LD.E.64 R56, desc[UR42][R8.64] ;  /* 0x0000002a0838a980 */ /* 0x000366000c101b00 */
[--C-:B------:R-:W-:Y:S01]  /*7910*/  @!P3 IMAD.X R3, R3, 0x1, R24.reuse, P0 ;  /* 0x000000010303b824 */ /* 0x100fe200000e0618 */
[----:B------:R1:W5:Y:S01]  /*7920*/  @!P2 LD.E.64 R58, desc[UR42][R10.64] ;  /* 0x0000002a0a3aa980 */ /* 0x000362000c101b00 */
[----:B------:R-:W-:-:S03]  /*7930*/  @!P3 IMAD.X R13, R5, 0x1, R24, P1 ;  /* 0x00000001050db824 */ /* 0x000fc600008e0618 */
[----:B------:R1:W5:Y:S04]  /*7940*/  @!P3 LD.E.64 R20, desc[UR42][R2.64] ;  /* 0x0000002a0214b980 */ /* 0x000368000c101b00 */
[----:B------:R1:W5:Y:S02]  /*7950*/  @!P3 LD.E.64 R26, desc[UR42][R12.64] ;  /* 0x0000002a0c1ab980 */ /* 0x000364000c101b00 */
.L_x_12070:
[----:B------:R-:W-:Y:S05]  /*7960*/  BSYNC B1 ;  /* 0x0000000000017941 */ /* 0x000fea0003800000 */
.L_x_12069:
        /* <DEDUP_REMOVED lines=21> */
.L_x_12382:
[----:B------:R-:W-:Y:S01]  /*7ac0*/  VIADD R25, R25, 0x40 ;  /* 0x0000004019197836 */ /* 0x000fe20000000000 */
[----:B------:R-:W-:Y:S01]  /*7ad0*/  BSSY B1, `(.L_x_12072) ;  /* 0x000001a000017945 */ /* 0x000fe20003800000 */
        /* <DEDUP_REMOVED lines=9> */
[----:B0-----:R-:W-:Y:S01]  /*7b70*/  IMAD.MOV.U32 R15, RZ, RZ, R5 ;  /* 0x000000ffff0f7224 */ /* 0x001fe200078e0005 */
[----:B------:R-:W-:-:S09]  /*7b80*/  CS2R R12, SRZ ;  /* 0x00000000000c7805 */ /* 0x000fd2000001ff00 */
[C---:B------:R-:W-:Y:S01]  /*7b90*/  @!P3 IMAD.SHL.U32 R9, R155.reuse, 0x2, RZ ;  /* 0x000000029b09b824 */ /* 0x040fe200078e00ff */
[----:B-1----:R-:W-:Y:S01]  /*7ba0*/  @!P3 SHF.L.U64.HI R0, R155, 0x1, R221 ;  /* 0x000000019b00b819 */ /* 0x002fe200000102dd */
[----:B--23--:R-:W-:-:S03]  /*7bb0*/  @!P2 IMAD.WIDE R6, R22, 0x2, R2 ;  /* 0x000000021606a825 */ /* 0x00cfc600078e0202 */
[-C--:B------:R-:W-:Y:S02]  /*7bc0*/  @!P3 IADD3 R2, P0, R2, R9.reuse, RZ ;  /* 0x000000090202b210 */ /* 0x080fe40007f1e0ff */
[----:B----4-:R-:W-:Y:S02]  /*7bd0*/  @!P3 IADD3 R4, P1, R14, R9, RZ ;  /* 0x000000090e04b210 */ /* 0x010fe40007f3e0ff */
[----:B------:R-:W-:Y:S02]  /*7be0*/  CS2R R8, SRZ ;  /* 0x0000000000087805 */ /* 0x000fe4000001ff00 */
[----:B------:R-:W-:Y:S01]  /*7bf0*/  CS2R R10, SRZ ;  /* 0x00000000000a7805 */ /* 0x000fe2000001ff00 */
[----:B------:R-:W-:Y:S01]  /*7c00*/  @!P2 IMAD.WIDE R14, R22, 0x2, R14 ;  /* 0x00000002160ea825 */ /* 0x000fe200078e020e */
[----:B------:R-:W-:Y:S01]  /*7c10*/  @!P3 IADD3.X R5, R5, R0, RZ, P1, !PT ;  /* 0x000000000505b210 */ /* 0x000fe20000ffe4ff */
[----:B------:R0:W5:Y:S02]  /*7c20*/  @!P2 LD.E.64 R24, desc[UR42][R6.64] ;  /* 0x0000002a0618a980 */ /* 0x000164000c101b00 */
[----:B------:R-:W-:-:S02]  /*7c30*/  @!P3 IMAD.X R3, R3, 0x1, R0, P0 ;  /* 0x000000010303b824 */ /* 0x000fc400000e0600 */
[----:B------:R0:W5:Y:S04]  /*7c40*/  @!P2 LD.E.64 R12, desc[UR42][R14.64] ;  /* 0x0000002a0e0ca980 */ /* 0x000168000c101b00 */
[----:B------:R0:W5:Y:S04]  /*7c50*/  @!P3 LD.E.64 R8, desc[UR42][R2.64] ;  /* 0x0000002a0208b980 */ /* 0x000168000c101b00 */
[----:B------:R0:W5:Y:S02]  /*7c60*/  @!P3 LD.E.64 R10, desc[UR42][R4.64] ;  /* 0x0000002a040ab980 */ /* 0x000164000c101b00 */
.L_x_12073:
[----:B------:R-:W-:Y:S05]  /*7c70*/  BSYNC B1 ;  /* 0x0000000000017941 */ /* 0x000fea0003800000 */
.L_x_12072:
[----:B------:R-:W-:Y:S01]  /*7c80*/  ULEA.HI UR4, UR37, UR37, URZ, 0x1 ;  /* 0x0000002525047291 */ /* 0x000fe2000f8f083f */
[----:B------:R-:W-:Y:S03]  /*7c90*/  BSSY B1, `(.L_x_12074) ;  /* 0x0000007000017945 */ /* 0x000fe60003800000 */
[----:B------:R-:W-:-:S04]  /*7ca0*/  ULOP3.LUT UR4, UR4, 0xfffffffe, URZ, 0xc0, !UPT ;  /* 0xfffffffe04047892 */ /* 0x000fc8000f8ec03f */
[----:B------:R-:W-:-:S06]  /*7cb0*/  UIADD3 UR4, UR37, -UR4, URZ ;  /* 0x8000000425047290 */ /* 0x000fcc000fffe03f */
[----:B0-2---:R-:W-:-:S05]  /*7cc0*/  IMAD.U32 R3, RZ, RZ, UR4 ;  /* 0x00000004ff037e24 */ /* 0x005fca000f8e00ff */
[----:B------:R-:W-:-:S04]  /*7cd0*/  SHF.L.U32 R3, R3, 0x1f, RZ ;  /* 0x0000001f03037819 */ /* 0x000fc800000006ff */
[----:B------:R-:W0:Y:S02]  /*7ce0*/  SYNCS.PHASECHK.TRANS64.TRYWAIT P0, [R148+URZ+0x22800], R3 ;  /* 0x02280003940075a7 */ /* 0x000e24000800017f */
[----:B0-----:R-:W-:Y:S05]  /*7cf0*/  @!P0 BRA `(.L_x_12075) ;  /* 0x00000234005c8947 */ /* 0x001fea0003800000 */
.L_x_12383:
[----:B------:R-:W-:Y:S05]  /*7d00*/  BSYNC B1 ;  /* 0x0000000000017941 */ /* 0x000fea0003800000 */
.L_x_12074:
[----:B-1----:R-:W2:Y:S01]  /*7d10*/  LDL R4, [R1+0x50] ;  /* 0x0000500001047983 */ /* 0x002ea20000100800 */
[C---:B------:R-:W-:Y:S01]  /*7d20*/  IMAD.SHL.U32 R0, R215.reuse, 0x40, RZ ;  /* 0x00000040d7007824 */ /* 0x040fe200078e00ff */
[----:B------:R-:W-:Y:S01]  /*7d30*/  LOP3.LUT P1, RZ, R215, 0x4, RZ, 0xc0, !PT ;  /* 0x00000004d7ff7812 */ /* 0x000fe2000782c0ff */
[----:B---3-5:R-:W-:Y:S01]  /*7d40*/  IMAD.MOV.U32 R2, RZ, RZ, R9 ;  /* 0x000000ffff027224 */ /* 0x028fe200078e0009 */
[----:B------:R-:W-:Y:S01]  /*7d50*/  BSSY B1, `(.L_x_12076) ;  /* 0x0000075000017945 */ /* 0x000fe20003800000 */
[----:B------:R-:W-:Y:S01]  /*7d60*/  IMAD.MOV.U32 R5, RZ, RZ, R10 ;  /* 0x000000ffff057224 */ /* 0x000fe200078e000a */
[----:B0-----:R-:W-:Y:S01]  /*7d70*/  LOP3.LUT R3, R0, 0x1c0, RZ, 0xc0, !PT ;  /* 0x000001c000037812 */ /* 0x001fe200078ec0ff */
[----:B------:R-:W-:-:S03]  /*7d80*/  IMAD.MOV.U32 R6, RZ, RZ, R13 ;  /* 0x000000ffff067224 */ /* 0x000fc600078e000d */
[----:B------:R-:W-:Y:S02]  /*7d90*/  LOP3.LUT R0, R3, 0x18, R16, 0xf8, !PT ;  /* 0x0000001803007812 */ /* 0x000fe400078ef810 */
[----:B------:R-:W-:-:S04]  /*7da0*/  SHF.R.U32.HI R3, RZ, 0x3, R3 ;  /* 0x00000003ff037819 */ /* 0x000fc80000011603 */
[----:B------:R-:W-:Y:S01]  /*7db0*/  LOP3.LUT R3, R0, R3, RZ, 0x3c, !PT ;  /* 0x0000000300037212 */ /* 0x000fe200078e3cff */
[----:B------:R-:W-:-:S04]  /*7dc0*/  IMAD.MOV.U32 R0, RZ, RZ, R8 ;  /* 0x000000ffff007224 */ /* 0x000fc800078e0008 */
[----:B------:R-:W-:Y:S01]  /*7dd0*/  IMAD R3, R204, 0x200, R3 ;  /* 0x00000200cc037824 */ /* 0x000fe200078e0203 */
[----:B------:R-:W-:Y:S01]  /*7de0*/  PRMT R0, R0, 0x5410, R2 ;  /* 0x0000541000007816 */ /* 0x000fe20000000002 */
[----:B------:R-:W-:Y:S02]  /*7df0*/  IMAD.MOV.U32 R2, RZ, RZ, R24 ;  /* 0x000000ffff027224 */ /* 0x000fe400078e0018 */
[----:B------:R-:W-:Y:S01]  /*7e00*/  IMAD R148, R3, 0x2, R148 ;  /* 0x0000000203947824 */ /* 0x000fe200078e0294 */
[----:B------:R-:W-:-:S03]  /*7e10*/  MOV R3, R25 ;  /* 0x0000001900037202 */ /* 0x000fc60000000f00 */
[----:B------:R-:W-:Y:S01]  /*7e20*/  VIADD R7, R148, 0x18400 ;  /* 0x0001840094077836 */ /* 0x000fe20000000000 */
[----:B------:R-:W-:Y:S01]  /*7e30*/  PRMT R67, R2, 0x5410, R3 ;  /* 0x0000541002437816 */ /* 0x000fe20000000003 */
[----:B------:R-:W-:Y:S01]  /*7e40*/  VIADD R2, R148, 0x18440 ;  /* 0x0001844094027836 */ /* 0x000fe20000000000 */
[----:B------:R-:W-:Y:S01]  /*7e50*/  PRMT R3, R3, 0x5410, R5 ;  /* 0x0000541003037816 */ /* 0x000fe20000000005 */
[----:B------:R-:W-:Y:S02]  /*7e60*/  IMAD.MOV.U32 R5, RZ, RZ, R12 ;  /* 0x000000ffff057224 */ /* 0x000fe400078e000c */
[----:B------:R-:W-:-:S03]  /*7e70*/  @P1 VIADD R2, R7, 0xffffffc0 ;  /* 0xffffffc007021836 */ /* 0x000fc60000000000 */
[----:B------:R-:W-:Y:S01]  /*7e80*/  PRMT R68, R5, 0x5410, R6 ;  /* 0x0000541005447816 */ /* 0x000fe20000000006 */
[----:B--2---:R-:W-:-:S05]  /*7e90*/  IMAD R4, R4, -0x80, R28 ;  /* 0xffffff8004047824 */ /* 0x004fca00078e021c */
        /* <DEDUP_REMOVED lines=11> */
[--C-:B------:R-:W-:Y:S01]  /*7f50*/  SHF.R.U64 R62, R56, 0x10, R57.reuse ;  /* 0x00000010383e7819 */ /* 0x100fe20000001239 */
[----:B------:R-:W-:Y:S01]  /*7f60*/  HADD2.F32 R56, -RZ, R50.H0_H0 ;  /* 0x20000032ff387230 */ /* 0x000fe20000004100 */
[----:B------:R-:W-:Y:S01]  /*7f70*/  SHF.R.U32.HI R55, RZ, 0x10, R57 ;  /* 0x00000010ff377819 */ /* 0x000fe20000011639 */
[----:B------:R-:W-:Y:S01]  /*7f80*/  HADD2.F32 R53, -RZ, R53.H0_H0 ;  /* 0x20000035ff357230 */ /* 0x000fe20000004100 */
[--C-:B------:R-:W-:Y:S02]  /*7f90*/  SHF.R.U32.HI R57, RZ, 0x10, R59.reuse ;  /* 0x00000010ff397819 */ /* 0x100fe4000001163b */
[----:B------:R-:W-:Y:S01]  /*7fa0*/  SHF.R.U64 R61, R58, 0x10, R59 ;  /* 0x000000103a3d7819 */ /* 0x000fe2000000123b */
[----:B------:R-:W-:Y:S02]  /*7fb0*/  HADD2.F32 R55, -RZ, R55.H0_H0 ;  /* 0x20000037ff377230 */ /* 0x000fe40000004100 */
[----:B------:R-:W-:-:S02]  /*7fc0*/  HADD2.F32 R57, -RZ, R57.H0_H0 ;  /* 0x20000039ff397230 */ /* 0x000fc40000004100 */
[--C-:B0-----:R-:W-:Y:S02]  /*7fd0*/  HADD2.F32 R28, -RZ, R7.reuse.H0_H0 ;  /* 0x20000007ff1c7230 */ /* 0x101fe40000004100 */
[----:B------:R-:W-:Y:S02]  /*7fe0*/  HADD2.F32 R50, -RZ, R7.H1_H1 ;  /* 0x30000007ff327230 */ /* 0x000fe40000004100 */
[--C-:B------:R-:W-:Y:S02]  /*7ff0*/  HADD2.F32 R7, -RZ, R4.reuse.H0_H0 ;  /* 0x20000004ff077230 */ /* 0x100fe40000004100 */
[----:B------:R-:W-:Y:S02]  /*8000*/  HADD2.F32 R4, -RZ, R4.H1_H1 ;  /* 0x30000004ff047230 */ /* 0x000fe40000004100 */
[C---:B------:R-:W-:Y:S01]  /*8010*/  FMUL.FTZ R59, R50.reuse, R57 ;  /* 0x00000039323b7220 */ /* 0x040fe20000410000 */
[----:B------:R-:W-:Y:S01]  /*8020*/  FMUL.FTZ R58, R50, R55 ;  /* 0x00000037323a7220 */ /* 0x000fe20000410000 */
[----:B----4-:R-:W-:-:S02]  /*8030*/  HADD2.F32 R14, -RZ, R6.H0_H0 ;  /* 0x20000006ff0e7230 */ /* 0x010fc40000004100 */
[-C--:B------:R-:W-:Y:S01]  /*8040*/  FMUL.FTZ R50, R4, R56.reuse ;  /* 0x0000003804327220 */ /* 0x080fe20000410000 */
        /* <DEDUP_REMOVED lines=8> */
[----:B------:R-:W-:-:S02]  /*80d0*/  HADD2.F32 R28, -RZ, R65.H0_H0 ;  /* 0x20000041ff1c7230 */ /* 0x000fc40000004100 */
[----:B------:R-:W-:Y:S02]  /*80e0*/  HADD2.F32 R5, -RZ, R5.H1_H1 ;  /* 0x30000005ff057230 */ /* 0x000fe40000004100 */
[CC--:B------:R-:W-:Y:S01]  /*80f0*/  FMUL.FTZ R57, R15.reuse, R53.reuse ;  /* 0x000000350f397220 */ /* 0x0c0fe20000410000 */
[----:B------:R-:W-:Y:S02]  /*8100*/  HADD2.F32 R50, -RZ, R61.H0_H0 ;  /* 0x2000003dff327230 */ /* 0x000fe40000004100 */
[-C--:B------:R-:W-:Y:S01]  /*8110*/  FMUL.FTZ R56, R15, R28.reuse ;  /* 0x0000001c0f387220 */ /* 0x080fe20000410000 */
[----:B------:R-:W-:Y:S02]  /*8120*/  HADD2.F32 R4, -RZ, R62.H0_H0 ;  /* 0x2000003eff047230 */ /* 0x000fe40000004100 */
[C---:B------:R-:W-:Y:S01]  /*8130*/  FFMA.FTZ R57, R14.reuse, R28, -R57 ;  /* 0x0000001c0e397223 */ /* 0x040fe20000010839 */
[C---:B------:R-:W-:Y:S01]  /*8140*/  FMUL.FTZ R7, R5.reuse, R50 ;  /* 0x0000003205077220 */ /* 0x040fe20000410000 */
[----:B------:R-:W-:Y:S01]  /*8150*/  FFMA.FTZ R56, R14, R53, R56 ;  /* 0x000000350e387223 */ /* 0x000fe20000010038 */
[----:B------:R-:W-:-:S02]  /*8160*/  FMUL.FTZ R15, R5, R4 ;  /* 0x00000004050f7220 */ /* 0x000fc40000410000 */
[----:B------:R-:W-:Y:S01]  /*8170*/  FFMA.FTZ R5, R6, R4, -R7 ;  /* 0x0000000406057223 */ /* 0x000fe20000010807 */
[----:B------:R-:W-:Y:S01]  /*8180*/  F2FP.F16.F32.PACK_AB R7, R60, R59 ;  /* 0x0000003b3c07723e */ /* 0x000fe200000000ff */
[----:B------:R-:W-:Y:S01]  /*8190*/  FFMA.FTZ R50, R6, R50, R15 ;  /* 0x0000003206327223 */ /* 0x000fe2000001000f */
[----:B------:R-:W-:Y:S02]  /*81a0*/  F2FP.F16.F32.PACK_AB R6, R56, R57 ;  /* 0x000000393806723e */ /* 0x000fe400000000ff */
[----:B------:R-:W-:Y:S02]  /*81b0*/  F2FP.F16.F32.PACK_AB R4, R58, R55 ;  /* 0x000000373a04723e */ /* 0x000fe400000000ff */
[----:B------:R-:W-:-:S05]  /*81c0*/  F2FP.F16.F32.PACK_AB R5, R50, R5 ;  /* 0x000000053205723e */ /* 0x000fca00000000ff */
[----:B------:R0:W-:Y:S02]  /*81d0*/  STS.128 [R148+0x18400], R4 ;  /* 0x0184000494007388 */ /* 0x0001e40000000c00 */
.L_x_12079:
[----:B------:R-:W-:Y:S05]  /*81e0*/  BSYNC B2 ;  /* 0x0000000000027941 */ /* 0x000fea0003800000 */
.L_x_12078:
[----:B------:R-:W-:Y:S05]  /*81f0*/  @P1 BRA `(.L_x_12077) ;  /* 0x0000000000a81947 */ /* 0x000fea0003800000 */
[----:B0-----:R-:W0:Y:S01]  /*8200*/  LDS.128 R4, [R2] ;  /* 0x0000000002047984 */ /* 0x001e220000000c00 */
[----:B------:R-:W-:Y:S01]  /*8210*/  SHF.R.U32.HI R50, RZ, 0x10, R27 ;  /* 0x00000010ff327819 */ /* 0x000fe2000001161b */
[----:B------:R-:W-:Y:S01]  /*8220*/  HADD2.F32 R28, -RZ, R65.H1_H1 ;  /* 0x30000041ff1c7230 */ /* 0x000fe20000004100 */
[--C-:B----4-:R-:W-:Y:S02]  /*8230*/  SHF.R.U32.HI R14, RZ, 0x10, R21.reuse ;  /* 0x00000010ff0e7819 */ /* 0x110fe40000011615 */
[----:B------:R-:W-:Y:S01]  /*8240*/  SHF.R.U64 R59, R20, 0x10, R21 ;  /* 0x00000010143b7819 */ /* 0x000fe20000001215 */
[----:B------:R-:W-:Y:S01]  /*8250*/  HADD2.F32 R50, -RZ, R50.H0_H0 ;  /* 0x20000032ff327230 */ /* 0x000fe20000004100 */
        /* <DEDUP_REMOVED lines=9> */
[----:B------:R-:W-:-:S02]  /*82f0*/  HADD2.F32 R14, -RZ, R6.H0_H0 ;  /* 0x20000006ff0e7230 */ /* 0x000fc40000004100 */
[----:B------:R-:W-:Y:S01]  /*8300*/  FMUL.FTZ R56, R4, R28 ;  /* 0x0000001c04387220 */ /* 0x000fe20000410000 */
[----:B------:R-:W-:Y:S01]  /*8310*/  FFMA.FTZ R58, R20, R50, R21 ;  /* 0x00000032143a7223 */ /* 0x000fe20000010015 */
[----:B------:R-:W-:Y:S02]  /*8320*/  HADD2.F32 R15, -RZ, R6.H1_H1 ;  /* 0x30000006ff0f7230 */ /* 0x000fe40000004100 */
[-C--:B------:R-:W-:Y:S01]  /*8330*/  FMUL.FTZ R50, R4, R26.reuse ;  /* 0x0000001a04327220 */ /* 0x080fe20000410000 */
[C---:B------:R-:W-:Y:S01]  /*8340*/  FFMA.FTZ R56, R7.reuse, R26, -R56 ;  /* 0x0000001a07387223 */ /* 0x040fe20000010838 */
[--C-:B------:R-:W-:Y:S02]  /*8350*/  HADD2.F32 R6, -RZ, R5.reuse.H0_H0 ;  /* 0x20000005ff067230 */ /* 0x100fe40000004100 */
[----:B------:R-:W-:Y:S01]  /*8360*/  FFMA.FTZ R55, R20, R27, -R53 ;  /* 0x0000001b14377223 */ /* 0x000fe20000010835 */
[----:B------:R-:W-:Y:S02]  /*8370*/  HADD2.F32 R26, -RZ, R66.H0_H0 ;  /* 0x20000042ff1a7230 */ /* 0x000fe40000004100 */
[----:B------:R-:W-:Y:S01]  /*8380*/  FFMA.FTZ R27, R7, R28, R50 ;  /* 0x0000001c071b7223 */ /* 0x000fe20000010032 */
[----:B------:R-:W-:-:S02]  /*8390*/  HADD2.F32 R5, -RZ, R5.H1_H1 ;  /* 0x30000005ff057230 */ /* 0x000fc40000004100 */
[----:B------:R-:W-:Y:S02]  /*83a0*/  HADD2.F32 R20, -RZ, R64.H1_H1 ;  /* 0x30000040ff147230 */ /* 0x000fe40000004100 */
[C---:B------:R-:W-:Y:S01]  /*83b0*/  FMUL.FTZ R53, R15.reuse, R26 ;  /* 0x0000001a0f357220 */ /* 0x040fe20000410000 */
[----:B------:R-:W-:Y:S02]  /*83c0*/  HADD2.F32 R21, -RZ, R57.H0_H0 ;  /* 0x20000039ff157230 */ /* 0x000fe40000004100 */
[----:B------:R-:W-:Y:S02]  /*83d0*/  HADD2.F32 R4, -RZ, R59.H0_H0 ;  /* 0x2000003bff047230 */ /* 0x000fe40000004100 */
[-C--:B------:R-:W-:Y:S01]  /*83e0*/  FMUL.FTZ R15, R15, R20.reuse ;  /* 0x000000140f0f7220 */ /* 0x080fe20000410000 */
[C---:B------:R-:W-:Y:S01]  /*83f0*/  FFMA.FTZ R53, R14.reuse, R20, -R53 ;  /* 0x000000140e357223 */ /* 0x040fe20000010835 */
[C---:B------:R-:W-:Y:S01]  /*8400*/  FMUL.FTZ R7, R5.reuse, R21 ;  /* 0x0000001505077220 */ /* 0x040fe20000410000 */
[----:B------:R-:W-:Y:S01]  /*8410*/  FMUL.FTZ R28, R5, R4 ;  /* 0x00000004051c7220 */ /* 0x000fe20000410000 */
[----:B------:R-:W-:-:S02]  /*8420*/  FFMA.FTZ R14, R14, R26, R15 ;  /* 0x0000001a0e0e7223 */ /* 0x000fc4000001000f */
[----:B------:R-:W-:Y:S01]  /*8430*/  FFMA.FTZ R5, R6, R4, -R7 ;  /* 0x0000000406057223 */ /* 0x000fe20000010807 */
[----:B------:R-:W-:Y:S01]  /*8440*/  F2FP.F16.F32.PACK_AB R7, R58, R55 ;  /* 0x000000373a07723e */ /* 0x000fe200000000ff */
[----:B------:R-:W-:Y:S01]  /*8450*/  FFMA.FTZ R28, R6, R21, R28 ;  /* 0x00000015061c7223 */ /* 0x000fe2000001001c */
[----:B------:R-:W-:Y:S02]  /*8460*/  F2FP.F16.F32.PACK_AB R4, R27, R56 ;  /* 0x000000381b04723e */ /* 0x000fe400000000ff */
[----:B------:R-:W-:Y:S02]  /*8470*/  F2FP.F16.F32.PACK_AB R6, R14, R53 ;  /* 0x000000350e06723e */ /* 0x000fe400000000ff */
[----:B------:R-:W-:-:S05]  /*8480*/  F2FP.F16.F32.PACK_AB R5, R28, R5 ;  /* 0x000000051c05723e */ /* 0x000fca00000000ff */
[----:B------:R1:W-:Y:S02]  /*8490*/  STS.128 [R2], R4 ;  /* 0x0000000402007388 */ /* 0x0003e40000000c00 */
.L_x_12077:
[----:B------:R-:W-:Y:S05]  /*84a0*/  BSYNC B1 ;  /* 0x0000000000017941 */ /* 0x000fea0003800000 */
.L_x_12076:
[----:B------:R-:W-:-:S13]  /*84b0*/  ISETP.GE.AND P0, PT, R190, R63, PT ;  /* 0x0000003fbe00720c */ /* 0x000fda0003f06270 */
[----:B------:R-:W-:Y:S05]  /*84c0*/  @P0 BRA `(.L_x_12080) ;  /* 0x0000001800640947 */ /* 0x000fea0003800000 */
[----:B01----:R-:W0:Y:S01]  /*84d0*/  LDC R4, c[0x0][0x3f4] ;  /* 0x0000fd00ff047b82 */ /* 0x003e220000000800 */
[----:B------:R-:W-:Y:S01]  /*84e0*/  BSSY B1, `(.L_x_12081) ;  /* 0x000002e000017945 */ /* 0x000fe20003800000 */
[-C--:B0-----:R-:W-:Y:S02]  /*84f0*/  ISETP.GE.AND P0, PT, R22, R4.reuse, PT ;  /* 0x000000041600720c */ /* 0x081fe40003f06270 */
[----:B------:R-:W-:-:S11]  /*8500*/  ISETP.GE.AND P1, PT, R155, R4, PT ;  /* 0x000000049b00720c */ /* 0x000fd60003f26270 */
[----:B------:R-:W-:Y:S05]  /*8510*/  @P0 BRA `(.L_x_12082) ;  /* 0x0000000000a80947 */ /* 0x000fea0003800000 */
[----:B------:R-:W4:Y:S01]  /*8520*/  LDS.128 R4, [R148+0x1a400] ;  /* 0x01a4000094047984 */ /* 0x000f220000000c00 */
[--C-:B------:R-:W-:Y:S01]  /*8530*/  SHF.R.U32.HI R21, RZ, 0x10, R25.reuse ;  /* 0x00000010ff157819 */ /* 0x100fe20000011619 */
[----:B------:R-:W-:Y:S01]  /*8540*/  HADD2.F32 R20, -RZ, R67.H0_H0 ;  /* 0x20000043ff147230 */ /* 0x000fe20000004100 */
[----:B------:R-:W-:Y:S01]  /*8550*/  SHF.R.U64 R55, R24, 0x10, R25 ;  /* 0x0000001018377819 */ /* 0x000fe20000001219 */
[----:B------:R-:W-:Y:S01]  /*8560*/  HADD2.F32 R24, -RZ, R68.H0_H0 ;  /* 0x20000044ff187230 */ /* 0x000fe20000004100 */
[--C-:B------:R-:W-:Y:S01]  /*8570*/  SHF.R.U32.HI R25, RZ, 0x10, R13.reuse ;  /* 0x00000010ff197819 */ /* 0x100fe2000001160d */
[----:B------:R-:W-:Y:S01]  /*8580*/  HADD2.F32 R21, -RZ, R21.H0_H0 ;  /* 0x20000015ff157230 */ /* 0x000fe20000004100 */
[----:B------:R-:W-:-:S03]  /*8590*/  SHF.R.U64 R53, R12, 0x10, R13 ;  /* 0x000000100c357819 */ /* 0x000fc6000000120d */
[----:B------:R-:W-:Y:S02]  /*85a0*/  HADD2.F32 R25, -RZ, R25.H0_H0 ;  /* 0x20000019ff197230 */ /* 0x000fe40000004100 */
[--C-:B----4-:R-:W-:Y:S02]  /*85b0*/  HADD2.F32 R14, -RZ, R7.reuse.H0_H0 ;  /* 0x20000007ff0e7230 */ /* 0x110fe40000004100 */
        /* <DEDUP_REMOVED lines=31> */
[----:B------:R0:W-:Y:S02]  /*87b0*/  STS.128 [R148+0x1a400], R4 ;  /* 0x01a4000494007388 */ /* 0x0001e40000000c00 */
.L_x_12082:
[----:B------:R-:W-:Y:S05]  /*87c0*/  BSYNC B1 ;  /* 0x0000000000017941 */ /* 0x000fea0003800000 */
.L_x_12081:
[----:B------:R-:W-:Y:S05]  /*87d0*/  @P1 BRA `(.L_x_12080) ;  /* 0x0000001400a01947 */ /* 0x000fea0003800000 */
[----:B0-----:R-:W0:Y:S01]  /*87e0*/  LDS.128 R4, [R2+0x2000] ;  /* 0x0020000002047984 */ /* 0x001e220000000c00 */
[----:B------:R-:W-:Y:S01]  /*87f0*/  SHF.R.U32.HI R13, RZ, 0x10, R9 ;  /* 0x00000010ff0d7819 */ /* 0x000fe20000011609 */
[----:B------:R-:W-:Y:S01]  /*8800*/  HADD2.F32 R12, -RZ, R0.H0_H0 ;  /* 0x20000000ff0c7230 */ /* 0x000fe20000004100 */
[--C-:B------:R-:W-:Y:S01]  /*8810*/  SHF.R.U32.HI R15, RZ, 0x10, R11.reuse ;  /* 0x00000010ff0f7819 */ /* 0x100fe2000001160b */
[----:B----4-:R-:W-:Y:S01]  /*8820*/  HADD2.F32 R14, -RZ, R3.H1_H1 ;  /* 0x30000003ff0e7230 */ /* 0x010fe20000004100 */
        /* <DEDUP_REMOVED lines=8> */
[----:B------:R-:W-:Y:S02]  /*88b0*/  HADD2.F32 R4, -RZ, R4.H1_H1 ;  /* 0x30000004ff047230 */ /* 0x000fe40000004100 */
[-C--:B------:R-:W-:Y:S01]  /*88c0*/  FMUL.FTZ R24, R11, R13.reuse ;  /* 0x0000000d0b187220 */ /* 0x080fe20000410000 */
[--C-:B------:R-:W-:Y:S02]  /*88d0*/  HADD2.F32 R8, -RZ, R6.reuse.H0_H0 ;  /* 0x20000006ff087230 */ /* 0x100fe40000004100 */
[----:B------:R-:W-:Y:S01]  /*88e0*/  FFMA.FTZ R21, R10, R13, -R21 ;  /* 0x0000000d0a157223 */ /* 0x000fe20000010815 */
[----:B------:R-:W-:-:S02]  /*88f0*/  HADD2.F32 R9, -RZ, R6.H1_H1 ;  /* 0x30000006ff097230 */ /* 0x000fc40000004100 */
[----:B------:R-:W-:Y:S01]  /*8900*/  FFMA.FTZ R26, R10, R15, R24 ;  /* 0x0000000f0a1a7223 */ /* 0x000fe20000010018 */
[----:B------:R-:W-:Y:S02]  /*8910*/  HADD2.F32 R6, -RZ, R5.H0_H0 ;  /* 0x20000005ff067230 */ /* 0x000fe40000004100 */
[C---:B------:R-:W-:Y:S01]  /*8920*/  FMUL.FTZ R20, R4.reuse, R14 ;  /* 0x0000000e04147220 */ /* 0x040fe20000410000 */
[-C--:B------:R-:W-:Y:S01]  /*8930*/  FMUL.FTZ R24, R4, R12.reuse ;  /* 0x0000000c04187220 */ /* 0x080fe20000410000 */
[----:B------:R-:W-:Y:S02]  /*8940*/  HADD2.F32 R10, -RZ, R3.H0_H0 ;  /* 0x20000003ff0a7230 */ /* 0x000fe40000004100 */
[----:B------:R-:W-:Y:S02]  /*8950*/  HADD2.F32 R5, -RZ, R5.H1_H1 ;  /* 0x30000005ff057230 */ /* 0x000fe40000004100 */
        /* <DEDUP_REMOVED lines=9> */
[----:B------:R-:W-:Y:S01]  /*89f0*/  FMUL.FTZ R9, R5, R0 ;  /* 0x0000000005097220 */ /* 0x000fe20000410000 */
[----:B------:R-:W-:Y:S01]  /*8a00*/  FFMA.FTZ R8, R8, R10, R15 ;  /* 0x0000000a08087223 */ /* 0x000fe2000001000f */
[----:B------:R-:W-:Y:S01]  /*8a10*/  FFMA.FTZ R5, R6, R0, -R7 ;  /* 0x0000000006057223 */ /* 0x000fe20000010807 */
[----:B------:R-:W-:Y:S01]  /*8a20*/  F2FP.F16.F32.PACK_AB R7, R26, R21 ;  /* 0x000000151a07723e */ /* 0x000fe200000000ff */
[----:B------:R-:W-:Y:S01]  /*8a30*/  FFMA.FTZ R0, R6, R4, R9 ;  /* 0x0000000406007223 */ /* 0x000fe20000010009 */
[----:B------:R-:W-:-:S02]  /*8a40*/  F2FP.F16.F32.PACK_AB R4, R11, R20 ;  /* 0x000000140b04723e */ /* 0x000fc400000000ff */
[----:B------:R-:W-:Y:S02]  /*8a50*/  F2FP.F16.F32.PACK_AB R6, R8, R13 ;  /* 0x0000000d0806723e */ /* 0x000fe400000000ff */
[----:B------:R-:W-:-:S05]  /*8a60*/  F2FP.F16.F32.PACK_AB R5, R0, R5 ;  /* 0x000000050005723e */ /* 0x000fca00000000ff */
[----:B------:R2:W-:Y:S01]  /*8a70*/  STS.128 [R2+0x2000], R4 ;  /* 0x0020000402007388 */ /* 0x0005e20000000c00 */
[----:B------:R-:W-:Y:S05]  /*8a80*/  BRA `(.L_x_12080) ;  /* 0x0000001000f47947 */ /* 0x000fea0003800000 */
.L_x_12067:
[----:B------:R-:W0:Y:S01]  /*8a90*/  LDC R21, c[0x0][0x448] ;  /* 0x00011200ff157b82 */ /* 0x000e220000000800 */
[----:B------:R-:W-:Y:S01]  /*8aa0*/  LEA R5, R220, R25, 0x6 ;  /* 0x00000019dc057211 */ /* 0x000fe200078e30ff */
        /* <DEDUP_REMOVED lines=38> */
[----:B-1----:R-:W-:-:S04]  /*8d10*/  @!P1 IADD3 R2, P2, R2, R7, RZ ;  /* 0x0000000702029210 */ /* 0x002fc80007f5e0ff */
[----:B--2---:R-:W-:Y:S01]  /*8d20*/  @!P1 IADD3.X R5, R0, R4, RZ, P2, !PT ;  /* 0x0000000400059210 */ /* 0x004fe200017fe4ff */
[----:B------:R-:W-:-:S04]  /*8d30*/  @!P1 IMAD.MOV.U32 R8, RZ, RZ, R2 ;  /* 0x000000ffff089224 */ /* 0x000fc800078e0002 */
        /* <DEDUP_REMOVED lines=11> */
[----:B0-----:R0:W0:Y:S01]  /*8df0*/  SHFL.IDX PT, R14, R50, 0x1, 0x1c1f ;  /* 0x003c1f00320e7f89 */ /* 0x00102200000e0000 */
[----:B--2---:R-:W-:-:S02]  /*8e00*/  @!P1 IMAD.MOV.U32 R56, RZ, RZ, R10 ;  /* 0x000000ffff389224 */ /* 0x004fc400078e000a */
[----:B------:R-:W-:Y:S02]  /*8e10*/  @!P1 IMAD.MOV.U32 R57, RZ, RZ, R11 ;  /* 0x000000ffff399224 */ /* 0x000fe400078e000b */
[----:B------:R-:W-:Y:S02]  /*8e20*/  IMAD.MOV.U32 R0, RZ, RZ, R56 ;  /* 0x000000ffff007224 */ /* 0x000fe400078e0038 */
[----:B------:R-:W-:Y:S01]  /*8e30*/  @!P1 IMAD.MOV.U32 R58, RZ, RZ, R8 ;  /* 0x000000ffff3a9224 */ /* 0x000fe200078e0008 */
[----:B------:R-:W-:Y:S01]  /*8e40*/  MOV R2, R57 ;  /* 0x0000003900027202 */ /* 0x000fe20000000f00 */
[----:B------:R-:W-:Y:S01]  /*8e50*/  @!P1 IMAD.MOV.U32 R59, RZ, RZ, R9 ;  /* 0x000000ffff3b9224 */ /* 0x000fe200078e0009 */
[----:B------:R-:W-:Y:S01]  /*8e60*/  PRMT R78, R0, 0x7610, R78 ;  /* 0x00007610004e7816 */ /* 0x000fe2000000004e */
[----:B---3--:R-:W-:Y:S01]  /*8e70*/  @!P1 IMAD.MOV.U32 R20, RZ, RZ, R6 ;  /* 0x000000ffff149224 */ /* 0x008fe200078e0006 */
[----:B------:R2:W3:Y:S01]  /*8e80*/  SHFL.IDX PT, R0, R27, 0x1, 0x1c1f ;  /* 0x003c1f001b007f89 */ /* 0x0004e200000e0000 */
[----:B------:R-:W-:-:S02]  /*8e90*/  PRMT R65, R2, 0x7610, R65 ;  /* 0x0000761002417816 */ /* 0x000fc40000000041 */
[----:B------:R-:W-:Y:S01]  /*8ea0*/  CS2R R2, SRZ ;  /* 0x0000000000027805 */ /* 0x000fe2000001ff00 */
[----:B------:R-:W-:Y:S01]  /*8eb0*/  @!P1 IMAD.MOV.U32 R21, RZ, RZ, R7 ;  /* 0x000000ffff159224 */ /* 0x000fe200078e0007 */
[----:B------:R-:W-:Y:S01]  /*8ec0*/  @!P1 MOV R3, R5 ;  /* 0x0000000500039202 */ /* 0x000fe20000000f00 */
[----:B------:R-:W-:Y:S02]  /*8ed0*/  @!P1 IMAD.MOV.U32 R2, RZ, RZ, R4 ;  /* 0x000000ffff029224 */ /* 0x000fe400078e0004 */
        /* <DEDUP_REMOVED lines=10> */
[----:B0-----:R-:W-:Y:S02]  /*8f80*/  PRMT R50, R50, 0x5410, R4 ;  /* 0x0000541032327816 */ /* 0x001fe40000000004 */
[----:B-1234-:R-:W-:-:S07]  /*8f90*/  PRMT R65, R65, 0x5410, R5 ;  /* 0x0000541041417816 */ /* 0x01efce0000000005 */
.L_x_12393:
[----:B------:R-:W-:Y:S01]  /*8fa0*/  VIADD R25, R25, 0x40 ;  /* 0x0000004019197836 */ /* 0x000fe20000000000 */
[----:B------:R-:W-:Y:S01]  /*8fb0*/  BSSY B1, `(.L_x_12084) ;  /* 0x0000012000017945 */ /* 0x000fe20003800000 */
[----:B------:R-:W-:Y:S02]  /*8fc0*/  CS2R R4, SRZ ;  /* 0x0000000000047805 */ /* 0x000fe4000001ff00 */
[----:B------:R-:W-:Y:S02]  /*8fd0*/  CS2R R10, SRZ ;  /* 0x00000000000a7805 */ /* 0x000fe4000001ff00 */
[----:B------:R-:W-:Y:S02]  /*8fe0*/  CS2R R8, SRZ ;  /* 0x0000000000087805 */ /* 0x000fe4000001ff00 */
[----:B------:R-:W-:-:S13]  /*8ff0*/  ISETP.GE.AND P1, PT, R25, R28, PT ;  /* 0x0000001c1900720c */ /* 0x000fda0003f26270 */
[----:B------:R-:W-:Y:S05]  /*9000*/  @P1 BRA `(.L_x_12085) ;  /* 0x0000000000301947 */ /* 0x000fea0003800000 */
        /* <DEDUP_REMOVED lines=12> */
.L_x_12085:
[----:B------:R-:W-:Y:S05]  /*90d0*/  BSYNC B1 ;  /* 0x0000000000017941 */ /* 0x000fea0003800000 */
.L_x_12084:
[----:B------:R-:W-:Y:S01]  /*90e0*/  ULEA.HI UR4, UR37, UR37, URZ, 0x1 ;  /* 0x0000002525047291 */ /* 0x000fe2000f8f083f */
[----:B------:R-:W-:Y:S03]  /*90f0*/  BSSY B1, `(.L_x_12086) ;  /* 0x0000007000017945 */ /* 0x000fe60003800000 */
[----:B------:R-:W-:-:S04]  /*9100*/  ULOP3.LUT UR4, UR4, 0xfffffffe, URZ, 0xc0, !UPT ;  /* 0xfffffffe04047892 */ /* 0x000fc8000f8ec03f */
[----:B------:R-:W-:-:S06]  /*9110*/  UIADD3 UR4, UR37, -UR4, URZ ;  /* 0x8000000425047290 */ /* 0x000fcc000fffe03f */
[----:B------:R-:W-:-:S05]  /*9120*/  IMAD.U32 R13, RZ, RZ, UR4 ;  /* 0x00000004ff0d7e24 */ /* 0x000fca000f8e00ff */
[----:B------:R-:W-:-:S04]  /*9130*/  SHF.L.U32 R13, R13, 0x1f, RZ ;  /* 0x0000001f0d0d7819 */ /* 0x000fc800000006ff */
[----:B------:R-:W0:Y:S02]  /*9140*/  SYNCS.PHASECHK.TRANS64.TRYWAIT P1, [R148+URZ+0x22800], R13 ;  /* 0x0228000d940075a7 */ /* 0x000e24000802017f */
[----:B0-----:R-:W-:Y:S05]  /*9150*/  @!P1 BRA `(.L_x_12087) ;  /* 0x0000022400cc9947 */ /* 0x001fea0003800000 */
.L_x_12394:
[----:B------:R-:W-:Y:S05]  /*9160*/  BSYNC B1 ;  /* 0x0000000000017941 */ /* 0x000fea0003800000 */
.L_x_12086:
[----:B------:R-:W2:Y:S01]  /*9170*/  LDL R15, [R1+0x50] ;  /* 0x00005000010f7983 */ /* 0x000ea20000100800 */
[----:B-----5:R-:W-:Y:S01]  /*9180*/  IMAD.MOV.U32 R12, RZ, RZ, R6 ;  /* 0x000000ffff0c7224 */ /* 0x020fe200078e0006 */
[----:B------:R-:W-:Y:S01]  /*9190*/  BSSY B1, `(.L_x_12088) ;  /* 0x0000072000017945 */ /* 0x000fe20003800000 */
[----:B0-----:R-:W-:Y:S02]  /*91a0*/  IMAD.MOV.U32 R13, RZ, RZ, R7 ;  /* 0x000000ffff0d7224 */ /* 0x001fe400078e0007 */
[----:B------:R-:W-:Y:S02]  /*91b0*/  IMAD.MOV.U32 R14, RZ, RZ, R4 ;  /* 0x000000ffff0e7224 */ /* 0x000fe400078e0004 */
[----:B------:R-:W-:Y:S02]  /*91c0*/  IMAD.MOV.U32 R80, RZ, RZ, R8 ;  /* 0x000000ffff507224 */ /* 0x000fe400078e0008 */
[----:B------:R-:W-:Y:S02]  /*91d0*/  IMAD.MOV.U32 R81, RZ, RZ, R9 ;  /* 0x000000ffff517224 */ /* 0x000fe400078e0009 */
[----:B--2---:R-:W-:Y:S01]  /*91e0*/  IMAD R0, R15, -0x80, R28 ;  /* 0xffffff800f007824 */ /* 0x004fe200078e021c */
[----:B------:R-:W-:Y:S01]  /*91f0*/  PRMT R28, R12, 0x5410, R13 ;  /* 0x000054100c1c7816 */ /* 0x000fe2000000000d */
[----:B------:R-:W-:-:S03]  /*9200*/  IMAD.MOV.U32 R12, RZ, RZ, R5 ;  /* 0x000000ffff0c7224 */ /* 0x000fc600078e0005 */
[----:B------:R-:W-:Y:S02]  /*9210*/  VIMNMX R13, R0, 0x80, PT ;  /* 0x00000080000d7848 */ /* 0x000fe40003fe0100 */
[----:B------:R-:W-:Y:S01]  /*9220*/  PRMT R0, R14, 0x7610, R0 ;  /* 0x000076100e007816 */ /* 0x000fe20000000000 */
[----:B------:R-:W-:Y:S01]  /*9230*/  IMAD.MOV.U32 R14, RZ, RZ, R10 ;  /* 0x000000ffff0e7224 */ /* 0x000fe200078e000a */
[-C--:B------:R-:W-:Y:S02]  /*9240*/  ISETP.GE.OR P1, PT, R152, R13.reuse, P0 ;  /* 0x0000000d9800720c */ /* 0x080fe40000726670 */
[----:B------:R-:W-:Y:S01]  /*9250*/  ISETP.GE.OR P0, PT, R190, R13, P0 ;  /* 0x0000000dbe00720c */ /* 0x000fe20000706670 */
[----:B------:R-:W-:Y:S01]  /*9260*/  IMAD.MOV.U32 R13, RZ, RZ, R11 ;  /* 0x000000ffff0d7224 */ /* 0x000fe200078e000b */
[----:B------:R-:W-:Y:S02]  /*9270*/  PRMT R79, R12, 0x7610, R79 ;  /* 0x000076100c4f7816 */ /* 0x000fe4000000004f */
[----:B------:R-:W-:-:S02]  /*9280*/  IADD3 R12, R16, R55, RZ ;  /* 0x00000037100c7210 */ /* 0x000fc40007ffe0ff */
[----:B------:R-:W-:Y:S02]  /*9290*/  PRMT R50, R14, 0x7610, R50 ;  /* 0x000076100e327816 */ /* 0x000fe40000000032 */
[----:B------:R-:W-:Y:S02]  /*92a0*/  PRMT R0, R0, 0x5410, R13 ;  /* 0x0000541000007816 */ /* 0x000fe4000000000d */
[----:B------:R-:W-:Y:S01]  /*92b0*/  LOP3.LUT R55, R12, 0x38, RZ, 0xc0, !PT ;  /* 0x000000380c377812 */ /* 0x000fe200078ec0ff */
[----:B------:R-:W-:Y:S06]  /*92c0*/  @P1 BRA `(.L_x_12089) ;  /* 0x0000000400781947 */ /* 0x000fec0003800000 */
[----:B------:R-:W-:Y:S01]  /*92d0*/  IMAD.SHL.U32 R12, R215, 0x40, RZ ;  /* 0x00000040d70c7824 */ /* 0x000fe200078e00ff */
[----:B------:R-:W-:Y:S01]  /*92e0*/  SHF.R.U64 R76, R56, 0x10, R57 ;  /* 0x00000010384c7819 */ /* 0x000fe20000001239 */
[----:B------:R-:W-:Y:S01]  /*92f0*/  HADD2.F32 R60, -RZ, R53.H1_H1 ;  /* 0x30000035ff3c7230 */ /* 0x000fe20000004100 */
[----:B------:R-:W-:Y:S01]  /*9300*/  SHF.R.U32.HI R62, RZ, 0x10, R3 ;  /* 0x00000010ff3e7819 */ /* 0x000fe20000011603 */
[----:B------:R-:W-:Y:S01]  /*9310*/  HADD2.F32 R61, -RZ, R61.H0_H0 ;  /* 0x2000003dff3d7230 */ /* 0x000fe20000004100 */
[----:B------:R-:W-:Y:S01]  /*9320*/  LOP3.LUT R25, R12, 0x1c0, RZ, 0xc0, !PT ;  /* 0x000001c00c197812 */ /* 0x000fe200078ec0ff */
[----:B------:R-:W-:Y:S01]  /*9330*/  HADD2.F32 R53, -RZ, R53.H0_H0 ;  /* 0x20000035ff357230 */ /* 0x000fe20000004100 */
[----:B------:R-:W-:Y:S01]  /*9340*/  SHF.R.U32.HI R63, RZ, 0x10, R59 ;  /* 0x00000010ff3f7819 */ /* 0x000fe2000001163b */
[----:B------:R-:W-:Y:S01]  /*9350*/  HADD2.F32 R62, -RZ, R62.H0_H0 ;  /* 0x2000003eff3e7230 */ /* 0x000fe20000004100 */
[----:B------:R-:W-:Y:S02]  /*9360*/  SHF.R.U32.HI R14, RZ, 0x3, R25 ;  /* 0x00000003ff0e7819 */ /* 0x000fe40000011619 */
[----:B------:R-:W-:-:S02]  /*9370*/  LOP3.LUT R12, R25, 0x38, R16, 0xf8, !PT ;  /* 0x00000038190c7812 */ /* 0x000fc400078ef810 */
[----:B------:R-:W-:Y:S02]  /*9380*/  LOP3.LUT R25, R14, R55, R25, 0x1e, !PT ;  /* 0x000000370e197212 */ /* 0x000fe400078e1e19 */
[----:B------:R-:W-:Y:S02]  /*9390*/  LOP3.LUT R13, R12, R14, RZ, 0x3c, !PT ;  /* 0x0000000e0c0d7212 */ /* 0x000fe400078e3cff */
[----:B------:R-:W-:Y:S01]  /*93a0*/  SHF.R.U64 R74, R2, 0x10, R3 ;  /* 0x00000010024a7819 */ /* 0x000fe20000001203 */
[C---:B------:R-:W-:Y:S01]  /*93b0*/  IMAD R25, R204.reuse, 0x200, R25 ;  /* 0x00000200cc197824 */ /* 0x040fe200078e0219 */
[----:B------:R-:W-:Y:S01]  /*93c0*/  SHF.R.U32.HI R75, RZ, 0x10, R57 ;  /* 0x00000010ff4b7819 */ /* 0x000fe20000011639 */
[----:B------:R-:W-:Y:S01]  /*93d0*/  IMAD R13, R204, 0x200, R13 ;  /* 0x00000200cc0d7824 */ /* 0x000fe200078e020d */
[----:B------:R-:W-:Y:S01]  /*93e0*/  SHF.R.U64 R77, R58, 0x10, R59 ;  /* 0x000000103a4d7819 */ /* 0x000fe2000000123b */
[--C-:B------:R-:W-:Y:S01]  /*93f0*/  IMAD R69, R25, 0x2, R148.reuse ;  /* 0x0000000219457824 */ /* 0x100fe200078e0294 */
[--C-:B------:R-:W-:Y:S01]  /*9400*/  SHF.R.U32.HI R70, RZ, 0x10, R21.reuse ;  /* 0x00000010ff467819 */ /* 0x100fe20000011615 */
[----:B------:R-:W-:Y:S01]  /*9410*/  IMAD R67, R13, 0x2, R148 ;  /* 0x000000020d437824 */ /* 0x000fe200078e0294 */
[----:B------:R-:W-:-:S02]  /*9420*/  SHF.R.U64 R71, R20, 0x10, R21 ;  /* 0x0000001014477819 */ /* 0x000fc40000001215 */
        /* <DEDUP_REMOVED lines=8> */
[----:B------:R-:W-:Y:S02]  /*94b0*/  HADD2.F32 R13, -RZ, R13.H1_H1 ;  /* 0x3000000dff0d7230 */ /* 0x000fe40000004100 */
[C---:B------:R-:W-:Y:S01]  /*94c0*/  FFMA.FTZ R64, R3.reuse, R60, -R64 ;  /* 0x0000003c03407223 */ /* 0x040fe20000010840 */
[----:B------:R-:W-:Y:S02]  /*94d0*/  HADD2.F32 R58, -RZ, R27.H0_H0 ;  /* 0x2000001bff3a7230 */ /* 0x000fe40000004100 */
[----:B------:R-:W-:Y:S01]  /*94e0*/  FFMA.FTZ R66, R3, R61, R66 ;  /* 0x0000003d03427223 */ /* 0x000fe20000010042 */
[--C-:B------:R-:W-:Y:S02]  /*94f0*/  HADD2.F32 R63, -RZ, R65.reuse.H1_H1 ;  /* 0x30000041ff3f7230 */ /* 0x100fe40000004100 */
[C---:B------:R-:W-:Y:S01]  /*9500*/  FMUL.FTZ R60, R57.reuse, R62 ;  /* 0x0000003e393c7220 */ /* 0x040fe20000410000 */
[----:B------:R-:W-:Y:S02]  /*9510*/  HADD2.F32 R3, -RZ, R65.H0_H0 ;  /* 0x20000041ff037230 */ /* 0x000fe40000004100 */
[----:B------:R-:W-:Y:S01]  /*9520*/  FMUL.FTZ R68, R57, R56 ;  /* 0x0000003839447220 */ /* 0x000fe20000410000 */
[----:B------:R-:W-:-:S02]  /*9530*/  HADD2.F32 R20, -RZ, R15.H0_H0 ;  /* 0x2000000fff147230 */ /* 0x000fc40000004100 */
[----:B------:R-:W-:Y:S01]  /*9540*/  FFMA.FTZ R57, R13, R56, -R60 ;  /* 0x000000380d397223 */ /* 0x000fe2000001083c */
[C---:B------:R-:W-:Y:S01]  /*9550*/  FMUL.FTZ R65, R58.reuse, R63 ;  /* 0x0000003f3a417220 */ /* 0x040fe20000410000 */
[----:B------:R-:W-:Y:S02]  /*9560*/  HADD2.F32 R59, -RZ, R27.H1_H1 ;  /* 0x3000001bff3b7230 */ /* 0x000fe40000004100 */
[-C--:B------:R-:W-:Y:S01]  /*9570*/  FMUL.FTZ R58, R58, R3.reuse ;  /* 0x000000033a3a7220 */ /* 0x080fe20000410000 */
[----:B------:R-:W-:Y:S02]  /*9580*/  HADD2.F32 R60, -RZ, R70.H0_H0 ;  /* 0x20000046ff3c7230 */ /* 0x000fe40000004100 */
[C---:B------:R-:W-:Y:S01]  /*9590*/  FFMA.FTZ R65, R20.reuse, R3, -R65 ;  /* 0x0000000314417223 */ /* 0x040fe20000010841 */
[----:B------:R-:W-:Y:S02]  /*95a0*/  HADD2.F32 R21, -RZ, R15.H1_H1 ;  /* 0x3000000fff157230 */ /* 0x000fe40000004100 */
[----:B------:R-:W-:Y:S01]  /*95b0*/  FFMA.FTZ R63, R20, R63, R58 ;  /* 0x0000003f143f7223 */ /* 0x000fe2000001003a */
[----:B------:R-:W-:-:S02]  /*95c0*/  HADD2.F32 R56, -RZ, R75.H0_H0 ;  /* 0x2000004bff387230 */ /* 0x000fc40000004100 */
[----:B------:R-:W-:Y:S01]  /*95d0*/  FMUL.FTZ R20, R59, R60 ;  /* 0x0000003c3b147220 */ /* 0x000fe20000410000 */
[----:B------:R-:W-:Y:S02]  /*95e0*/  HADD2.F32 R25, -RZ, R24.H0_H0 ;  /* 0x20000018ff197230 */ /* 0x000fe40000004100 */
[----:B------:R-:W-:Y:S01]  /*95f0*/  FFMA.FTZ R61, R13, R62, R68 ;  /* 0x0000003e0d3d7223 */ /* 0x000fe20000010044 */
[----:B------:R-:W-:Y:S02]  /*9600*/  HADD2.F32 R3, -RZ, R78.H1_H1 ;  /* 0x3000004eff037230 */ /* 0x000fe40000004100 */
[-C--:B------:R-:W-:Y:S01]  /*9610*/  FMUL.FTZ R68, R59, R56.reuse ;  /* 0x000000383b447220 */ /* 0x080fe20000410000 */
[----:B------:R-:W-:Y:S02]  /*9620*/  HADD2.F32 R2, -RZ, R12.H0_H0 ;  /* 0x2000000cff027230 */ /* 0x000fe40000004100 */
[----:B------:R-:W-:Y:S01]  /*9630*/  FFMA.FTZ R62, R21, R56, -R20 ;  /* 0x00000038153e7223 */ /* 0x000fe20000010814 */
[----:B------:R-:W-:-:S02]  /*9640*/  HADD2.F32 R27, -RZ, R26.H0_H0 ;  /* 0x2000001aff1b7230 */ /* 0x000fc40000004100 */
[C---:B------:R-:W-:Y:S01]  /*9650*/  FMUL.FTZ R13, R25.reuse, R3 ;  /* 0x00000003190d7220 */ /* 0x040fe20000410000 */
[----:B------:R-:W-:Y:S02]  /*9660*/  HADD2.F32 R56, -RZ, R50.H1_H1 ;  /* 0x30000032ff387230 */ /* 0x000fe40000004100 */
[-C--:B------:R-:W-:Y:S01]  /*9670*/  FMUL.FTZ R58, R25, R53.reuse ;  /* 0x00000035193a7220 */ /* 0x080fe20000410000 */
[----:B------:R-:W-:Y:S02]  /*9680*/  HADD2.F32 R20, -RZ, R78.H0_H0 ;  /* 0x2000004eff147230 */ /* 0x000fe40000004100 */
[----:B------:R-:W-:Y:S01]  /*9690*/  FFMA.FTZ R68, R21, R60, R68 ;  /* 0x0000003c15447223 */ /* 0x000fe20000010044 */
[----:B------:R-:W-:Y:S02]  /*96a0*/  HADD2.F32 R15, -RZ, R14.H0_H0 ;  /* 0x2000000eff0f7230 */ /* 0x000fe40000004100 */
[C---:B------:R-:W-:Y:S01]  /*96b0*/  FFMA.FTZ R53, R2.reuse, R53, -R13 ;  /* 0x0000003502357223 */ /* 0x040fe2000001080d */
[----:B------:R-:W-:Y:S01]  /*96c0*/  FFMA.FTZ R58, R2, R3, R58 ;  /* 0x00000003023a7223 */ /* 0x000fe2000001003a */
[----:B------:R-:W-:-:S02]  /*96d0*/  HADD2.F32 R24, -RZ, R24.H1_H1 ;  /* 0x30000018ff187230 */ /* 0x000fc40000004100 */
[C---:B------:R-:W-:Y:S01]  /*96e0*/  FMUL.FTZ R60, R27.reuse, R56 ;  /* 0x000000381b3c7220 */ /* 0x040fe20000410000 */
[-C--:B------:R-:W-:Y:S01]  /*96f0*/  FMUL.FTZ R2, R27, R20.reuse ;  /* 0x000000141b027220 */ /* 0x080fe20000410000 */
[----:B------:R-:W-:Y:S02]  /*9700*/  HADD2.F32 R21, -RZ, R74.H0_H0 ;  /* 0x2000004aff157230 */ /* 0x000fe40000004100 */
[----:B------:R-:W-:Y:S02]  /*9710*/  HADD2.F32 R26, -RZ, R26.H1_H1 ;  /* 0x3000001aff1a7230 */ /* 0x000fe40000004100 */
        /* <DEDUP_REMOVED lines=25> */
.L_x_12089:
[----:B------:R-:W-:Y:S05]  /*98b0*/  BSYNC B1 ;  /* 0x0000000000017941 */ /* 0x000fea0003800000 */
.L_x_12088:
[----:B------:R-:W-:Y:S02]  /*98c0*/  PRMT R50, R50, 0x5410, R80 ;  /* 0x0000541032327816 */ /* 0x000fe40000000050 */
[----:B------:R-:W-:Y:S01]  /*98d0*/  PRMT R21, R81, 0x7610, R21 ;  /* 0x0000761051157816 */ /* 0x000fe20000000015 */
[----:B------:R-:W-:Y:S06]  /*98e0*/  @P0 BRA `(.L_x_12080) ;  /* 0x00000004005c0947 */ /* 0x000fec0003800000 */
[----:B------:R-:W-:Y:S01]  /*98f0*/  LOP3.LUT R2, R206, R55, R205, 0x1e, !PT ;  /* 0x00000037ce027212 */ /* 0x000fe200078e1ecd */
[----:B0-----:R-:W0:Y:S01]  /*9900*/  LDS.128 R12, [R223+0x18400] ;  /* 0x01840000df0c7984 */ /* 0x001e220000000c00 */
[----:B------:R-:W-:Y:S01]  /*9910*/  SHF.R.U64 R60, R8, 0x10, R9 ;  /* 0x00000010083c7819 */ /* 0x000fe20000001209 */
[----:B------:R-:W-:Y:S01]  /*9920*/  HADD2.F32 R21, -RZ, R21.H0_H0 ;  /* 0x20000015ff157230 */ /* 0x000fe20000004100 */
[----:B------:R-:W-:Y:S02]  /*9930*/  IADD3 R3, R207, R2, RZ ;  /* 0x00000002cf037210 */ /* 0x000fe40007ffe0ff */
[--C-:B------:R-:W-:Y:S02]  /*9940*/  SHF.R.U64 R59, R10, 0x10, R11.reuse ;  /* 0x000000100a3b7819 */ /* 0x100fe4000000120b */
[----:B------:R-:W-:Y:S01]  /*9950*/  SHF.R.U32.HI R57, RZ, 0x10, R11 ;  /* 0x00000010ff397819 */ /* 0x000fe2000001160b */
[----:B------:R-:W-:Y:S01]  /*9960*/  IMAD R3, R3, 0x2, R148 ;  /* 0x0000000203037824 */ /* 0x000fe200078e0294 */
[----:B------:R-:W-:Y:S01]  /*9970*/  SHF.R.U32.HI R20, RZ, 0x10, R9 ;  /* 0x00000010ff147819 */ /* 0x000fe20000011609 */
[----:B------:R-:W-:Y:S01]  /*9980*/  HADD2.F32 R11, -RZ, R79.H0_H0 ;  /* 0x2000004fff0b7230 */ /* 0x000fe20000004100 */
[----:B------:R-:W-:-:S02]  /*9990*/  SHF.R.U64 R63, R4, 0x10, R5 ;  /* 0x00000010043f7819 */ /* 0x000fc40000001205 */
[----:B------:R-:W1:Y:S01]  /*99a0*/  LDS.128 R24, [R3+0x18400] ;  /* 0x0184000003187984 */ /* 0x000e620000000c00 */
[----:B------:R-:W-:Y:S01]  /*99b0*/  SHF.R.U32.HI R56, RZ, 0x10, R5 ;  /* 0x00000010ff387819 */ /* 0x000fe20000011605 */
[----:B------:R-:W-:Y:S01]  /*99c0*/  HADD2.F32 R20, -RZ, R20.H0_H0 ;  /* 0x20000014ff147230 */ /* 0x000fe20000004100 */
[--C-:B------:R-:W-:Y:S02]  /*99d0*/  SHF.R.U64 R62, R6, 0x10, R7.reuse ;  /* 0x00000010063e7819 */ /* 0x100fe40000001207 */
[----:B------:R-:W-:Y:S01]  /*99e0*/  SHF.R.U32.HI R61, RZ, 0x10, R7 ;  /* 0x00000010ff3d7819 */ /* 0x000fe20000011607 */
[--C-:B0-----:R-:W-:Y:S02]  /*99f0*/  HADD2.F32 R4, -RZ, R13.reuse.H0_H0 ;  /* 0x2000000dff047230 */ /* 0x101fe40000004100 */
[----:B------:R-:W-:Y:S02]  /*9a00*/  HADD2.F32 R13, -RZ, R13.H1_H1 ;  /* 0x3000000dff0d7230 */ /* 0x000fe40000004100 */
[----:B------:R-:W-:-:S02]  /*9a10*/  HADD2.F32 R2, -RZ, R12.H0_H0 ;  /* 0x2000000cff027230 */ /* 0x000fc40000004100 */
[----:B------:R-:W-:Y:S02]  /*9a20*/  HADD2.F32 R5, -RZ, R14.H0_H0 ;  /* 0x2000000eff057230 */ /* 0x000fe40000004100 */
[--C-:B------:R-:W-:Y:S02]  /*9a30*/  HADD2.F32 R6, -RZ, R15.reuse.H0_H0 ;  /* 0x2000000fff067230 */ /* 0x100fe40000004100 */
[----:B------:R-:W-:Y:S02]  /*9a40*/  HADD2.F32 R15, -RZ, R15.H1_H1 ;  /* 0x3000000fff0f7230 */ /* 0x000fe40000004100 */
        /* <DEDUP_REMOVED lines=11> */
[----:B------:R-:W-:-:S02]  /*9b00*/  HADD2.F32 R4, -RZ, R0.H0_H0 ;  /* 0x20000000ff047230 */ /* 0x000fc40000004100 */
[-C--:B------:R-:W-:Y:S01]  /*9b10*/  FMUL.FTZ R58, R25, R8.reuse ;  /* 0x00000008193a7220 */ /* 0x080fe20000410000 */
[----:B------:R-:W-:Y:S01]  /*9b20*/  FFMA.FTZ R56, R13, R8, -R56 ;  /* 0x000000080d387223 */ /* 0x000fe20000010838 */
[CC--:B------:R-:W-:Y:S01]  /*9b30*/  FMUL.FTZ R21, R7.reuse, R11.reuse ;  /* 0x0000000b07157220 */ /* 0x0c0fe20000410000 */
[----:B------:R-:W-:Y:S02]  /*9b40*/  HADD2.F32 R9, -RZ, R26.H0_H0 ;  /* 0x2000001aff097230 */ /* 0x000fe40000004100 */
[-C--:B------:R-:W-:Y:S01]  /*9b50*/  FMUL.FTZ R8, R7, R4.reuse ;  /* 0x0000000407087220 */ /* 0x080fe20000410000 */
[----:B------:R-:W-:Y:S02]  /*9b60*/  HADD2.F32 R50, -RZ, R50.H0_H0 ;  /* 0x20000032ff327230 */ /* 0x000fe40000004100 */
[C---:B------:R-:W-:Y:S01]  /*9b70*/  FFMA.FTZ R21, R2.reuse, R4, -R21 ;  /* 0x0000000402157223 */ /* 0x040fe20000010815 */
[----:B------:R-:W-:Y:S02]  /*9b80*/  HADD2.F32 R4, -RZ, R28.H0_H0 ;  /* 0x2000001cff047230 */ /* 0x000fe40000004100 */
[----:B------:R-:W-:Y:S01]  /*9b90*/  FFMA.FTZ R8, R2, R11, R8 ;  /* 0x0000000b02087223 */ /* 0x000fe20000010008 */
[----:B------:R-:W-:-:S02]  /*9ba0*/  HADD2.F32 R10, -RZ, R27.H0_H0 ;  /* 0x2000001bff0a7230 */ /* 0x000fc40000004100 */
[----:B------:R-:W-:Y:S01]  /*9bb0*/  FMUL.FTZ R2, R9, R50 ;  /* 0x0000003209027220 */ /* 0x000fe20000410000 */
[----:B------:R-:W-:Y:S02]  /*9bc0*/  HADD2.F32 R11, -RZ, R0.H1_H1 ;  /* 0x30000000ff0b7230 */ /* 0x000fe40000004100 */
[----:B------:R-:W-:Y:S01]  /*9bd0*/  FFMA.FTZ R58, R13, R20, R58 ;  /* 0x000000140d3a7223 */ /* 0x000fe2000001003a */
[----:B------:R-:W-:Y:S02]  /*9be0*/  HADD2.F32 R7, -RZ, R28.H1_H1 ;  /* 0x3000001cff077230 */ /* 0x000fe40000004100 */
[-C--:B------:R-:W-:Y:S01]  /*9bf0*/  FMUL.FTZ R28, R9, R4.reuse ;  /* 0x00000004091c7220 */ /* 0x080fe20000410000 */
[----:B------:R-:W-:Y:S01]  /*9c00*/  FFMA.FTZ R20, R5, R4, -R2 ;  /* 0x0000000405147223 */ /* 0x000fe20000010802 */
[C---:B------:R-:W-:Y:S01]  /*9c10*/  FMUL.FTZ R9, R10.reuse, R11 ;  /* 0x0000000b0a097220 */ /* 0x040fe20000410000 */
[----:B------:R-:W-:Y:S02]  /*9c20*/  HADD2.F32 R27, -RZ, R27.H1_H1 ;  /* 0x3000001bff1b7230 */ /* 0x000fe40000004100 */
[----:B------:R-:W-:Y:S01]  /*9c30*/  FMUL.FTZ R4, R10, R7 ;  /* 0x000000070a047220 */ /* 0x000fe20000410000 */
[----:B------:R-:W-:-:S02]  /*9c40*/  HADD2.F32 R2, -RZ, R57.H0_H0 ;  /* 0x20000039ff027230 */ /* 0x000fc40000004100 */
[----:B------:R-:W-:Y:S01]  /*9c50*/  FFMA.FTZ R10, R5, R50, R28 ;  /* 0x00000032050a7223 */ /* 0x000fe2000001001c */
[----:B------:R-:W-:Y:S02]  /*9c60*/  HADD2.F32 R0, -RZ, R61.H0_H0 ;  /* 0x2000003dff007230 */ /* 0x000fe40000004100 */
[C---:B------:R-:W-:Y:S01]  /*9c70*/  FFMA.FTZ R28, R6.reuse, R7, -R9 ;  /* 0x00000007061c7223 */ /* 0x040fe20000010809 */
[----:B------:R-:W-:Y:S01]  /*9c80*/  FFMA.FTZ R6, R6, R11, R4 ;  /* 0x0000000b06067223 */ /* 0x000fe20000010004 */
[----:B------:R-:W-:Y:S02]  /*9c90*/  HADD2.F32 R24, -RZ, R24.H1_H1 ;  /* 0x30000018ff187230 */ /* 0x000fe40000004100 */
[C---:B------:R-:W-:Y:S01]  /*9ca0*/  FMUL.FTZ R50, R27.reuse, R2 ;  /* 0x000000021b327220 */ /* 0x040fe20000410000 */
[----:B------:R-:W-:Y:S02]  /*9cb0*/  HADD2.F32 R26, -RZ, R26.H1_H1 ;  /* 0x3000001aff1a7230 */ /* 0x000fe40000004100 */
[----:B------:R-:W-:Y:S01]  /*9cc0*/  FMUL.FTZ R4, R27, R0 ;  /* 0x000000001b047220 */ /* 0x000fe20000410000 */
[----:B------:R-:W-:-:S02]  /*9cd0*/  HADD2.F32 R9, -RZ, R60.H0_H0 ;  /* 0x2000003cff097230 */ /* 0x000fc40000004100 */
        /* <DEDUP_REMOVED lines=8> */
[-C--:B------:R-:W-:Y:S01]  /*9d60*/  FMUL.FTZ R24, R24, R5.reuse ;  /* 0x0000000518187220 */ /* 0x080fe20000410000 */
[----:B------:R-:W-:Y:S01]  /*9d70*/  FFMA.FTZ R4, R12, R5, -R13 ;  /* 0x000000050c047223 */ /* 0x000fe2000001080d */
[----:B------:R-:W-:Y:S01]  /*9d80*/  FMUL.FTZ R26, R26, R7 ;  /* 0x000000071a1a7220 */ /* 0x000fe20000410000 */
[----:B------:R-:W-:Y:S01]  /*9d90*/  F2FP.F16.F32.PACK_AB R5, R56, R53 ;  /* 0x000000353805723e */ /* 0x000fe200000000ff */
[----:B------:R-:W-:Y:S01]  /*9da0*/  FFMA.FTZ R15, R14, R7, -R15 ;  /* 0x000000070e0f7223 */ /* 0x000fe2000001080f */
[----:B------:R-:W-:Y:S01]  /*9db0*/  FFMA.FTZ R13, R12, R9, R24 ;  /* 0x000000090c0d7223 */ /* 0x000fe20000010018 */
        /* <DEDUP_REMOVED lines=10> */
.L_x_12080:
[----:B------:R-:W-:Y:S05]  /*9e60*/  BSYNC B0 ;  /* 0x0000000000007941 */ /* 0x000fea0003800000 */
.L_x_12066:
        /* <DEDUP_REMOVED lines=8> */
.L_x_12063:
[----:B------:R-:W3:Y:S01]  /*9ef0*/  S2R R0, SR_TID.X ;  /* 0x0000000000007919 */ /* 0x000ee20000002100 */
[----:B012---:R-:W-:Y:S01]  /*9f00*/  IMAD.U32 R4, RZ, RZ, UR44 ;  /* 0x0000002cff047e24 */ /* 0x007fe2000f8e00ff */
[----:B------:R-:W-:Y:S01]  /*9f10*/  MOV R6, R39 ;  /* 0x0000002700067202 */ /* 0x000fe20000000f00 */
[----:B------:R-:W-:Y:S01]  /*9f20*/  IMAD.U32 R5, RZ, RZ, UR45 ;  /* 0x0000002dff057e24 */ /* 0x000fe2000f8e00ff */
[----:B------:R-:W-:Y:S05]  /*9f30*/  WARPSYNC.ALL ;  /* 0x0000000000007948 */ /* 0x000fea0003800000 */
[----:B------:R-:W-:Y:S01]  /*9f40*/  IMAD.MOV.U32 R7, RZ, RZ, R46 ;  /* 0x000000ffff077224 */ /* 0x000fe200078e002e */
[----:B------:R-:W-:Y:S01]  /*9f50*/  UIADD3 UR4, UP0, UR44, 0x1cc, URZ ;  /* 0x000001cc2c047890 */ /* 0x000fe2000ff1e03f */
[----:B------:R-:W-:-:S02]  /*9f60*/  IMAD.MOV.U32 R8, RZ, RZ, R40 ;  /* 0x000000ffff087224 */ /* 0x000fc400078e0028 */
[----:B------:R-:W-:Y:S01]  /*9f70*/  IMAD.MOV.U32 R9, RZ, RZ, R51 ;  /* 0x000000ffff097224 */ /* 0x000fe200078e0033 */
[----:B------:R0:W-:Y:S01]  /*9f80*/  STL.128 [R1+0x160], R4 ;  /* 0x0001600401007387 */ /* 0x0001e20000100c00 */
[----:B------:R-:W-:Y:S01]  /*9f90*/  IMAD.MOV.U32 R10, RZ, RZ, R41 ;  /* 0x000000ffff0a7224 */ /* 0x000fe200078e0029 */
[----:B------:R-:W-:Y:S01]  /*9fa0*/  UIADD3.X UR5, URZ, UR45, URZ, UP0, !UPT ;  /* 0x0000002d3f057290 */ /* 0x000fe200087fe43f */
[----:B------:R-:W-:Y:S02]  /*9fb0*/  IMAD.MOV.U32 R11, RZ, RZ, R54 ;  /* 0x000000ffff0b7224 */ /* 0x000fe400078e0036 */
[----:B------:R-:W-:Y:S02]  /*9fc0*/  IMAD.U32 R12, RZ, RZ, UR39 ;  /* 0x00000027ff0c7e24 */ /* 0x000fe4000f8e00ff */
[----:B------:R-:W-:Y:S01]  /*9fd0*/  IMAD.U32 R13, RZ, RZ, UR38 ;  /* 0x00000026ff0d7e24 */ /* 0x000fe2000f8e00ff */
[----:B------:R1:W-:Y:S04]  /*9fe0*/  STL.128 [R1+0x150], R8 ;  /* 0x0001500801007387 */ /* 0x0003e80000100c00 */
[----:B------:R-:W-:Y:S01]  /*9ff0*/  STL.64 [R1+0x148], R12 ;  /* 0x0001480c01007387 */ /* 0x000fe20000100a00 */
[----:B0-----:R-:W-:Y:S01]  /*a000*/  IMAD.MOV.U32 R4, RZ, RZ, R29 ;  /* 0x000000ffff047224 */ /* 0x001fe200078e001d */
[----:B------:R-:W-:Y:S01]  /*a010*/  MOV R6, R35 ;  /* 0x0000002300067202 */ /* 0x000fe20000000f00 */
[----:B------:R-:W-:Y:S01]  /*a020*/  IMAD.MOV.U32 R5, RZ, RZ, R48 ;  /* 0x000000ffff057224 */ /* 0x000fe200078e0030 */
[----:B---3-5:R-:W-:Y:S01]  /*a030*/  SHF.R.U32.HI R2, RZ, 0x7, R0 ;  /* 0x00000007ff027819 */ /* 0x028fe20000011600 */
[----:B------:R-:W-:-:S02]  /*a040*/  IMAD.U32 R0, RZ, RZ, UR44 ;  /* 0x0000002cff007e24 */ /* 0x000fc4000f8e00ff */
[----:B------:R-:W-:Y:S02]  /*a050*/  IMAD.MOV.U32 R7, RZ, RZ, R44 ;  /* 0x000000ffff077224 */ /* 0x000fe400078e002c */
[----:B-1----:R-:W-:Y:S01]  /*a060*/  IMAD.MOV.U32 R8, RZ, RZ, R31 ;  /* 0x000000ffff087224 */ /* 0x002fe200078e001f */
[----:B------:R-:W-:Y:S01]  /*a070*/  IADD3 R0, P0, R0, 0x80, RZ ;  /* 0x0000008000007810 */ /* 0x000fe20007f1e0ff */
[----:B------:R-:W-:Y:S01]  /*a080*/  IMAD.MOV.U32 R9, RZ, RZ, R52 ;  /* 0x000000ffff097224 */ /* 0x000fe200078e0034 */
[----:B------:R0:W-:Y:S01]  /*a090*/  STL.128 [R1+0x190], R4 ;  /* 0x0001900401007387 */ /* 0x0001e20000100c00 */
[----:B------:R-:W-:Y:S02]  /*a0a0*/  IMAD.MOV.U32 R10, RZ, RZ, R36 ;  /* 0x000000ffff0a7224 */ /* 0x000fe400078e0024 */
[----:B------:R-:W-:Y:S02]  /*a0b0*/  IMAD.X R3, RZ, RZ, UR45, P0 ;  /* 0x0000002dff037e24 */ /* 0x000fe400080e06ff */
[----:B------:R-:W-:-:S02]  /*a0c0*/  IMAD.MOV.U32 R11, RZ, RZ, R47 ;  /* 0x000000ffff0b7224 */ /* 0x000fc400078e002f */
[----:B------:R-:W-:-:S03]  /*a0d0*/  VIADD R2, R2, 0x8 ;  /* 0x0000000802027836 */ /* 0x000fc60000000000 */
[----:B------:R1:W-:Y:S02]  /*a0e0*/  STL.128 [R1+0x180], R8 ;  /* 0x0001800801007387 */ /* 0x0003e40000100c00 */
[----:B------:R2:W-:Y:S01]  /*a0f0*/  BAR.SYNC.DEFER_BLOCKING R2, 0x100 ;  /* 0x000400020000751d */ /* 0x0005e20000010000 */
[----:B0-----:R-:W-:Y:S01]  /*a100*/  IMAD.MOV.U32 R4, RZ, RZ, R33 ;  /* 0x000000ffff047224 */ /* 0x001fe200078e0021 */
[----:B------:R-:W-:Y:S01]  /*a110*/  MOV R6, R34 ;  /* 0x0000002200067202 */ /* 0x000fe20000000f00 */
[----:B------:R-:W-:Y:S02]  /*a120*/  IMAD.MOV.U32 R5, RZ, RZ, R42 ;  /* 0x000000ffff057224 */ /* 0x000fe400078e002a */
[----:B------:R-:W-:Y:S02]  /*a130*/  IMAD.MOV.U32 R7, RZ, RZ, R45 ;  /* 0x000000ffff077224 */ /* 0x000fe400078e002d */
[----:B--2---:R-:W-:-:S03]  /*a140*/  VIADD R2, R184, 0xffffffff ;  /* 0xffffffffb8027836 */ /* 0x004fc60000000000 */
[----:B------:R0:W-:Y:S01]  /*a150*/  STL.128 [R1+0x1a0], R4 ;  /* 0x0001a00401007387 */ /* 0x0001e20000100c00 */
[----:B-1----:R-:W-:Y:S01]  /*a160*/  IMAD.U32 R8, RZ, RZ, UR4 ;  /* 0x00000004ff087e24 */ /* 0x002fe2000f8e00ff */
[----:B------:R-:W-:Y:S01]  /*a170*/  MOV R10, 0xa260 ;  /* 0x0000a260000a7802 */ /* 0x000fe20000000f00 */
[----:B------:R-:W-:Y:S02]  /*a180*/  IMAD.U32 R9, RZ, RZ, UR5 ;  /* 0x00000005ff097e24 */ /* 0x000fe4000f8e00ff */
[----:B0-----:R-:W-:Y:S01]  /*a190*/  IMAD.MOV.U32 R4, RZ, RZ, R38 ;  /* 0x000000ffff047224 */ /* 0x001fe200078e0026 */
[----:B------:R-:W-:Y:S01]  /*a1a0*/  MOV R7, R3 ;  /* 0x0000000300077202 */ /* 0x000fe20000000f00 */
[----:B------:R-:W-:Y:S02]  /*a1b0*/  IMAD.MOV.U32 R5, RZ, RZ, R37 ;  /* 0x000000ffff057224 */ /* 0x000fe400078e0025 */
[----:B------:R-:W-:Y:S02]  /*a1c0*/  IMAD.MOV.U32 R6, RZ, RZ, R0 ;  /* 0x000000ffff067224 */ /* 0x000fe400078e0000 */
[----:B------:R-:W-:-:S03]  /*a1d0*/  IMAD.U32 R0, RZ, RZ, UR44 ;  /* 0x0000002cff007e24 */ /* 0x000fc6000f8e00ff */
[----:B------:R0:W-:Y:S01]  /*a1e0*/  STL.128 [R1+0x1b0], R4 ;  /* 0x0001b00401007387 */ /* 0x0001e20000100c00 */
[----:B------:R-:W-:Y:S02]  /*a1f0*/  VIADD R0, R0, 0x148 ;  /* 0x0000014800007836 */ /* 0x000fe40000000000 */
[----:B0-----:R-:W-:Y:S02]  /*a200*/  IMAD.MOV.U32 R4, RZ, RZ, R32 ;  /* 0x000000ffff047224 */ /* 0x001fe400078e0020 */
[----:B------:R-:W-:Y:S02]  /*a210*/  IMAD.MOV.U32 R5, RZ, RZ, R43 ;  /* 0x000000ffff057224 */ /* 0x000fe400078e002b */
[----:B------:R-:W-:Y:S02]  /*a220*/  IMAD.MOV.U32 R6, RZ, RZ, R8 ;  /* 0x000000ffff067224 */ /* 0x000fe400078e0008 */
[----:B------:R-:W-:-:S05]  /*a230*/  IMAD.MOV.U32 R7, RZ, RZ, R9 ;  /* 0x000000ffff077224 */ /* 0x000fca00078e0009 */
[----:B------:R0:W-:Y:S02]  /*a240*/  STL.128 [R1+0x170], R4 ;  /* 0x0001700401007387 */ /* 0x0001e40000100c00 */
[----:B0---4-:R-:W-:Y:S05]  /*a250*/  CALL.REL.NOINC `($_ZN7cutlass13device_kernelIN5flash11enable_sm90INS1_16FlashAttnFwdSm90INS1_25CollectiveMainloopFwdSm90ILi2EN4cute5tupleIJNS5_1CILi1EEES8_S8_EEENS6_IJNS7_ILi128EEENS7_ILi96EEENS7_ILi64EEEEEELi256ENS_6half_tEfNS_4arch4Sm90ELb0ELb1ELb1ELb1ELb1ELb1ELb0ELb1ELb0ELb1ELb0ELb0EEENS1_21CollectiveEpilogueFwdINS6_IJSA_NS7_ILi256EEESB_EEES9_SE_SG_Li256ELb1ELb1ELb0ELb0EEENS1_36VarlenDynamicPersistentTileSchedulerILi128ELi96ELi256ELi128ELb0ELb1ELb1ELb1ELb0ELb1EEEEEEEEEvNT_6ParamsE$_ZZN5flash25CollectiveMainloopFwdSm90ILi2EN4cute5tupleIJNS1_1CILi1EEES4_S4_EEENS2_IJNS3_ILi128EEENS3_ILi96EEENS3_ILi64EEEEEELi256EN7cutlass6half_tEfNSA_4arch4Sm90ELb0ELb1ELb1ELb1ELb1ELb1ELb0ELb1ELb0ELb1ELb0ELb0EE3mmaINS_16FlashAttnFwdSm90ISE_NS_21CollectiveEpilogueFwdINS2_IJS6_NS3_ILi256EEES7_EEES5_SB_SD_Li256ELb1ELb1ELb0ELb0EEENS_36VarlenDynamicPersistentTileSchedulerILi128ELi96ELi256ELi128ELb0ELb1ELb1ELb1ELb0ELb1EEEE13SharedStorageENS1_6TensorINS1_11ArrayEngineIfLm128EEENS1_6LayoutINS2_IJNS2_IJNS3_ILi2EEEST_NS3_ILi32EEEEEES4_S4_EEENS2_IJNS2_IJS4_ST_NS3_ILi4EEEEEENS3_ILi0EEESZ_EEEEEEENS_7SoftmaxILi2ELi0EEEEEbRKNSE_6ParamsENSA_13PipelineAsyncILi2EEES19_RNSA_13PipelineStateILj2EEERT0_RT1_iRiRKNS_16SeqlenInfoQKNewKILb1ELb1EEENS2_IJiiiiEEERT_ENKUliT_T0_T1_E_clIZSF_ISO_S12_S14_EbS17_S19_S19_S1C_S1E_S1G_iS1H_S1L_S1M_S1O_EUlRS1P_iE0_NS3_ILb1EEES1W_EEDaiS1P_S1Q_S1R_) ;  /* 0x0000025400b87944 */ /* 0x011fea0003c00000 */
[----:B------:R-:W2:Y:S01]  /*a260*/  LDL R2, [R1+0x50] ;  /* 0x0000500001027983 */ /* 0x000ea20000100800 */
[----:B------:R-:W0:Y:S08]  /*a270*/  LDC R0, c[0x0][0x448] ;  /* 0x00011200ff007b82 */ /* 0x000e300000000800 */
[----:B------:R-:W1:Y:S01]  /*a280*/  LDC.64 R6, c[0x0][0x9e0] ;  /* 0x00027800ff067b82 */ /* 0x000e620000000a00 */
[----:B0-----:R-:W-:-:S13]  /*a290*/  ISETP.NE.AND P0, PT, R0, 0x1, PT ;  /* 0x000000010000780c */ /* 0x001fda0003f05270 */
[----:B------:R-:W0:Y:S08]  /*a2a0*/  @P0 LDC R3, c[0x0][0x44c] ;  /* 0x00011300ff030b82 */ /* 0x000e300000000800 */
[----:B------:R-:W3:Y:S01]  /*a2b0*/  @P0 LDC R4, c[0x0][0x450] ;  /* 0x00011400ff040b82 */ /* 0x000ee20000000800 */
[----:B--2---:R-:W-:-:S05]  /*a2c0*/  SHF.L.U32 R2, R2, 0x7, RZ ;  /* 0x0000000702027819 */ /* 0x004fca00000006ff */
        /* <DEDUP_REMOVED lines=19> */
.L_x_12092:
[----:B------:R-:W-:-:S13]  /*a400*/  ISETP.NE.AND P0, PT, R7, 0x1, PT ;  /* 0x000000010700780c */ /* 0x000fda0003f05270 */
[----:B------:R-:W0:Y:S02]  /*a410*/  @P0 LDC.64 R4, c[0x0][0x9e8] ;  /* 0x00027a00ff040b82 */ /* 0x000e240000000a00 */
[----:B0-----:R-:W-:-:S05]  /*a420*/  @P0 IMAD.HI.U32 R4, R3, R4, RZ ;  /* 0x0000000403040227 */ /* 0x001fca00078e00ff */
[----:B------:R-:W-:-:S07]  /*a430*/  @P0 SHF.R.U32.HI R3, RZ, R5, R4 ;  /* 0x00000005ff030219 */ /* 0x000fce0000011604 */
.L_x_12093:
[----:B------:R-:W-:Y:S05]  /*a440*/  BSYNC B0 ;  /* 0x0000000000007941 */ /* 0x000fea0003800000 */
.L_x_12091:
[----:B------:R-:W-:-:S05]  /*a450*/  IMAD R3, R3, R7, R7 ;  /* 0x0000000703037224 */ /* 0x000fca00078e0207 */
[----:B------:R-:W-:-:S07]  /*a460*/  VIMNMX R6, R6, R3, PT ;  /* 0x0000000306067248 */ /* 0x000fce0003fe0100 */
.L_x_12090:
[----:B------:R-:W-:-:S05]  /*a470*/  IMAD.HI R6, R6, 0x2aaaaaab, RZ ;  /* 0x2aaaaaab06067827 */ /* 0x000fca00078e02ff */
[----:B------:R-:W-:-:S04]  /*a480*/  SHF.R.U32.HI R3, RZ, 0x1f, R6 ;  /* 0x0000001fff037819 */ /* 0x000fc80000011606 */
[----:B------:R-:W-:-:S04]  /*a490*/  LEA.HI.SX32 R14, R6, R3, 0x1c ;  /* 0x00000003060e7211 */ /* 0x000fc800078fe2ff */
[----:B------:R-:W-:-:S04]  /*a4a0*/  VIMNMX R14, R203, R14, !PT ;  /* 0x0000000ecb0e7248 */ /* 0x000fc80007fe0100 */
[----:B------:R-:W-:-:S13]  /*a4b0*/  ISETP.GE.AND P0, PT, R0, R14, PT ;  /* 0x0000000e0000720c */ /* 0x000fda0003f06270 */
[----:B------:R-:W-:Y:S05]  /*a4c0*/  @!P0 BRA `(.L_x_12094) ;  /* 0x0000007400108947 */ /* 0x000fea0003800000 */
.L_x_12123:
[----:B------:R-:W2:Y:S04]  /*a4d0*/  LDL R4, [R1+0x1c0] ;  /* 0x0001c00001047983 */ /* 0x000ea80000100800 */
[----:B0-----:R-:W3:Y:S01]  /*a4e0*/  LDL R2, [R1+0x1c8] ;  /* 0x0001c80001027983 */ /* 0x001ee20000100800 */
[----:B--2---:R-:W-:-:S05]  /*a4f0*/  VIADD R4, R4, 0x1 ;  /* 0x0000000104047836 */ /* 0x004fca0000000000 */
[----:B------:R-:W-:-:S13]  /*a500*/  ISETP.NE.AND P0, PT, R4, 0x2, PT ;  /* 0x000000020400780c */ /* 0x000fda0003f05270 */
[----:B------:R0:W5:Y:S04]  /*a510*/  @P0 LDL R6, [R1+0x1c4] ;  /* 0x0001c40001060983 */ /* 0x0001680000100800 */
[----:B------:R-:W2:Y:S01]  /*a520*/  @!P0 LDL R3, [R1+0x1c4] ;  /* 0x0001c40001038983 */ /* 0x000ea20000100800 */
[----:B---3--:R-:W-:Y:S01]  /*a530*/  IADD3 R2, R2, 0x1, RZ ;  /* 0x0000000102027810 */ /* 0x008fe20007ffe0ff */
[----:B------:R-:W-:Y:S02]  /*a540*/  IMAD.U32 R8, RZ, RZ, UR44 ;  /* 0x0000002cff087e24 */ /* 0x000fe4000f8e00ff */
[----:B------:R-:W-:Y:S01]  /*a550*/  IMAD.U32 R9, RZ, RZ, UR45 ;  /* 0x0000002dff097e24 */ /* 0x000fe2000f8e00ff */
[----:B------:R1:W-:Y:S04]  /*a560*/  STL [R1+0x1c0], R4 ;  /* 0x0001c00401007387 */ /* 0x0003e80000100800 */
[----:B------:R0:W-:Y:S04]  /*a570*/  STL [R1+0x1c8], R2 ;  /* 0x0001c80201007387 */ /* 0x0001e80000100800 */
[----:B------:R0:W-:Y:S01]  /*a580*/  @!P0 STL [R1+0x1c0], RZ ;  /* 0x0001c0ff01008387 */ /* 0x0001e20000100800 */
[----:B--2---:R-:W-:-:S05]  /*a590*/  @!P0 LOP3.LUT R6, R3, 0x1, RZ, 0x3c, !PT ;  /* 0x0000000103068812 */ /* 0x004fca00078e3cff */
[----:B------:R0:W-:Y:S04]  /*a5a0*/  @!P0 STL [R1+0x1c4], R6 ;  /* 0x0001c40601008387 */ /* 0x0001e80000100800 */
[----:B------:R-:W2:Y:S01]  /*a5b0*/  LD.E R3, desc[UR42][R8.64] ;  /* 0x0000002a08037980 */ /* 0x000ea2000c101900 */
[----:B------:R-:W-:Y:S05]  /*a5c0*/  YIELD ;  /* 0x0000000000007946 */ /* 0x000fea0003800000 */
[----:B------:R-:W-:Y:S01]  /*a5d0*/  BSSY B0, `(.L_x_12095) ;  /* 0x0000006000007945 */ /* 0x000fe20003800000 */
[----:B-1----:R-:W-:Y:S01]  /*a5e0*/  @!P0 IMAD.MOV.U32 R4, RZ, RZ, RZ ;  /* 0x000000ffff048224 */ /* 0x002fe200078e00ff */
[----:B--2---:R-:W-:-:S04]  /*a5f0*/  LOP3.LUT R3, R3, 0x1, RZ, 0xfc, !PT ;  /* 0x0000000103037812 */ /* 0x004fc800078efcff */
[----:B------:R-:W-:-:S13]  /*a600*/  ISETP.NE.AND P1, PT, R3, 0x3, PT ;  /* 0x000000030300780c */ /* 0x000fda0003f25270 */
[----:B0-----:R-:W-:Y:S05]  /*a610*/  @!P1 BRA `(.L_x_12096) ;  /* 0x0000000000049947 */ /* 0x001fea0003800000 */
[----:B------:R-:W-:Y:S01]  /*a620*/  BPT.TRAP 0x1 ;  /* 0x000000040000795c */ /* 0x000fe20000300000 */
.L_x_12096:
[----:B------:R-:W-:Y:S05]  /*a630*/  BSYNC B0 ;  /* 0x0000000000007941 */ /* 0x000fea0003800000 */
.L_x_12095:
[----:B------:R-:W-:Y:S02]  /*a640*/  IMAD.U32 R8, RZ, RZ, UR44 ;  /* 0x0000002cff087e24 */ /* 0x000fe4000f8e00ff */
[----:B------:R-:W-:-:S05]  /*a650*/  IMAD.U32 R9, RZ, RZ, UR45 ;  /* 0x0000002dff097e24 */ /* 0x000fca000f8e00ff */
[----:B------:R-:W2:Y:S01]  /*a660*/  LD.E.64 R2, desc[UR42][R8.64+0x18] ;  /* 0x0000182a08027980 */ /* 0x000ea2000c101b00 */
[----:B-----5:R-:W-:Y:S01]  /*a670*/  SHF.L.U32 R5, R6, 0x1f, RZ ;  /* 0x0000001f06057819 */ /* 0x020fe200000006ff */
[----:B------:R-:W-:Y:S02]  /*a680*/  IMAD.U32 R6, RZ, RZ, UR44 ;  /* 0x0000002cff067e24 */ /* 0x000fe4000f8e00ff */
[----:B------:R-:W-:Y:S01]  /*a690*/  IMAD.U32 R7, RZ, RZ, UR45 ;  /* 0x0000002dff077e24 */ /* 0x000fe2000f8e00ff */
[----:B--2---:R-:W-:-:S04]  /*a6a0*/  MOV R3, R2 ;  /* 0x0000000200037202 */ /* 0x004fc80000000f00 */
[----:B------:R-:W-:-:S04]  /*a6b0*/  LEA R4, R4, R3, 0x3 ;  /* 0x0000000304047211 */ /* 0x000fc800078e18ff */
[----:B------:R0:W1:Y:S01]  /*a6c0*/  SYNCS.PHASECHK.TRANS64.TRYWAIT P0, [R4+URZ], R5 ;  /* 0x00000005040075a7 */ /* 0x000062000800017f */
[----:B------:R-:W2:Y:S04]  /*a6d0*/  LD.E R2, desc[UR42][R6.64] ;  /* 0x0000002a06027980 */ /* 0x000ea8000c101900 */
[----:B------:R0:W5:Y:S01]  /*a6e0*/  LDL.64 R10, [R1+0x1c0] ;  /* 0x0001c000010a7983 */ /* 0x0001620000100a00 */
[----:B------:R-:W-:Y:S01]  /*a6f0*/  BSSY B0, `(.L_x_12097) ;  /* 0x0000005000007945 */ /* 0x000fe20003800000 */
[----:B--2---:R-:W-:-:S04]  /*a700*/  LOP3.LUT R2, R2, 0x1, RZ, 0xfc, !PT ;  /* 0x0000000102027812 */ /* 0x004fc800078efcff */
[----:B------:R-:W-:-:S13]  /*a710*/  ISETP.NE.AND P1, PT, R2, 0x3, PT ;  /* 0x000000030200780c */ /* 0x000fda0003f25270 */
[----:B01----:R-:W-:Y:S05]  /*a720*/  @!P1 BRA `(.L_x_12098) ;  /* 0x0000000000049947 */ /* 0x003fea0003800000 */
[----:B------:R-:W-:Y:S01]  /*a730*/  BPT.TRAP 0x1 ;  /* 0x000000040000795c */ /* 0x000fe20000300000 */
.L_x_12098:
[----:B------:R-:W-:Y:S05]  /*a740*/  BSYNC B0 ;  /* 0x0000000000007941 */ /* 0x000fea0003800000 */
.L_x_12097:
[----:B------:R-:W-:Y:S04]  /*a750*/  BSSY B0, `(.L_x_12099) ;  /* 0x000000a000007945 */ /* 0x000fe80003800000 */
[----:B------:R-:W-:Y:S05]  /*a760*/  @P0 BRA `(.L_x_12100) ;  /* 0x0000000000200947 */ /* 0x000fea0003800000 */
[----:B------:R-:W-:Y:S02]  /*a770*/  IMAD.U32 R2, RZ, RZ, UR44 ;  /* 0x0000002cff027e24 */ /* 0x000fe4000f8e00ff */
[----:B------:R-:W-:-:S06]  /*a780*/  IMAD.U32 R3, RZ, RZ, UR45 ;  /* 0x0000002dff037e24 */ /* 0x000fcc000f8e00ff */
[----:B------:R-:W2:Y:S01]  /*a790*/  LD.E.64 R2, desc[UR42][R2.64+0x18] ;  /* 0x0000182a02027980 */ /* 0x000ea2000c101b00 */
[----:B-----5:R-:W-:Y:S02]  /*a7a0*/  SHF.L.U32 R7, R11, 0x1f, RZ ;  /* 0x0000001f0b077819 */ /* 0x020fe400000006ff */
[----:B--2---:R-:W-:-:S05]  /*a7b0*/  MOV R5, R2 ;  /* 0x0000000200057202 */ /* 0x004fca0000000f00 */
[----:B------:R-:W-:-:S04]  /*a7c0*/  IMAD R4, R10, 0x8, R5 ;  /* 0x000000080a047824 */ /* 0x000fc800078e0205 */
[----:B------:R-:W0:Y:S02]  /*a7d0*/  SYNCS.PHASECHK.TRANS64.TRYWAIT P0, [R4+URZ], R7 ;  /* 0x00000007040075a7 */ /* 0x000e24000800017f */
[----:B0-----:R-:W-:Y:S05]  /*a7e0*/  @!P0 BRA `(.L_x_12101) ;  /* 0x00000210003c8947 */ /* 0x001fea0003800000 */
.L_x_12100:
[----:B------:R-:W-:Y:S05]  /*a7f0*/  BSYNC B0 ;  /* 0x0000000000007941 */ /* 0x000fea0003800000 */
.L_x_12099:
[----:B0-----:R-:W2:Y:S04]  /*a800*/  LDL R7, [R1+0x1c0] ;  /* 0x0001c00001077983 */ /* 0x001ea80000100800 */
[----:B------:R-:W2:Y:S01]  /*a810*/  LDL.64 R2, [R1+0x78] ;  /* 0x0000780001027983 */ /* 0x000ea20000100a00 */
[----:B------:R-:W-:Y:S05]  /*a820*/  WARPSYNC.ALL ;  /* 0x0000000000007948 */ /* 0x000fea0003800000 */
[----:B------:R-:W3:Y:S04]  /*a830*/  LDL.64 R12, [R1+0x70] ;  /* 0x00007000010c7983 */ /* 0x000ee80000100a00 */
[----:B------:R-:W4:Y:S04]  /*a840*/  LDL.64 R4, [R1+0x70] ;  /* 0x0000700001047983 */ /* 0x000f280000100a00 */
[----:B------:R-:W4:Y:S01]  /*a850*/  LDL.64 R8, [R1+0x70] ;  /* 0x0000700001087983 */ /* 0x000f220000100a00 */
[----:B--2---:R-:W-:-:S03]  /*a860*/  IMAD R2, R7, 0x300, R2 ;  /* 0x0000030007027824 */ /* 0x004fc600078e0202 */
[----:B-----5:R-:W2:Y:S01]  /*a870*/  LDL.64 R10, [R1+0x70] ;  /* 0x00007000010a7983 */ /* 0x020ea20000100a00 */
[----:B------:R-:W-:Y:S01]  /*a880*/  R2UR UR7, R3 ;  /* 0x00000000030772ca */ /* 0x000fe200000e0000 */
[----:B------:R-:W-:Y:S01]  /*a890*/  WARPGROUP.ARRIVE ;  /* 0x00000000000079c5 */ /* 0x000fe20000000000 */
[C---:B------:R-:W-:Y:S01]  /*a8a0*/  R2UR UR6, R2.reuse ;  /* 0x00000000020672ca */ /* 0x040fe200000e0000 */
[----:B------:R-:W-:-:S04]  /*a8b0*/  VIADD R6, R2, 0x2 ;  /* 0x0000000202067836 */ /* 0x000fc80000000000 */
[----:B------:R-:W0:Y:S01]  /*a8c0*/  S2R R15, SR_TID.X ;  /* 0x00000000000f7919 */ /* 0x000e220000002100 */
[----:B------:R-:W-:Y:S02]  /*a8d0*/  IMAD.MOV.U32 R7, RZ, RZ, R3 ;  /* 0x000000ffff077224 */ /* 0x000fe400078e0003 */
[----:B------:R-:W-:Y:S01]  /*a8e0*/  IMAD.MOV.U32 R187, RZ, RZ, 0x1 ;  /* 0x00000001ffbb7424 */ /* 0x000fe200078e00ff */
[----:B------:R1:W-:Y:S04]  /*a8f0*/  STL [R1+0x60], RZ ;  /* 0x000060ff01007387 */ /* 0x0003e80000100800 */
[----:B------:R1:W-:Y:S04]  /*a900*/  STL [R1+0x60], R187 ;  /* 0x000060bb01007387 */ /* 0x0003e80000100800 */
[----:B------:R1:W-:Y:S04]  /*a910*/  STL [R1+0x60], R187 ;  /* 0x000060bb01007387 */ /* 0x0003e80000100800 */
[----:B------:R1:W-:Y:S04]  /*a920*/  STL [R1+0x60], R187 ;  /* 0x000060bb01007387 */ /* 0x0003e80000100800 */
[----:B------:R1:W-:Y:S01]  /*a930*/  STL [R1+0x60], R187 ;  /* 0x000060bb01007387 */ /* 0x0003e20000100800 */
[----:B0-----:R-:W-:-:S02]  /*a940*/  SHF.R.U32.HI R15, RZ, 0x7, R15 ;  /* 0x00000007ff0f7819 */ /* 0x001fc4000001160f */
[----:B---3--:R-:W-:Y:S02]  /*a950*/  R2UR UR4, R12 ;  /* 0x000000000c0472ca */ /* 0x008fe400000e0000 */
[----:B------:R-:W-:Y:S01]  /*a960*/  R2UR UR5, R13 ;  /* 0x000000000d0572ca */ /* 0x000fe200000e0000 */
[----:B----4-:R-:W-:Y:S02]  /*a970*/  VIADD R4, R4, 0x2 ;  /* 0x0000000204047836 */ /* 0x010fe40000000000 */
[----:B------:R-:W-:Y:S02]  /*a980*/  VIADD R8, R8, 0x4 ;  /* 0x0000000408087836 */ /* 0x000fe40000000000 */
[----:B--2---:R-:W-:-:S08]  /*a990*/  VIADD R10, R10, 0x6 ;  /* 0x000000060a0a7836 */ /* 0x004fd00000000000 */
[----:B------:R-:W-:Y:S01]  /*a9a0*/  HGMMA.64x96x16.F32 R24, gdesc[UR4], RZ, !UPT, gsb0 ;  /* 0x01600000041879f0 */ /* 0x000fe2000c0008ff */
[----:B------:R-:W-:Y:S01]  /*a9b0*/  R2UR UR6, R6 ;  /* 0x00000000060672ca */ /* 0x000fe200000e0000 */
[----:B------:R-:W-:Y:S01]  /*a9c0*/  IMAD.U32 R6, RZ, RZ, UR44 ;  /* 0x0000002cff067e24 */ /* 0x000fe2000f8e00ff */
[----:B------:R-:W-:Y:S01]  /*a9d0*/  R2UR UR7, R7 ;  /* 0x00000000070772ca */ /* 0x000fe200000e0000 */
[----:B------:R-:W-:Y:S01]  /*a9e0*/  IMAD.U32 R7, RZ, RZ, UR45 ;  /* 0x0000002dff077e24 */ /* 0x000fe2000f8e00ff */
[----:B------:R-:W-:Y:S02]  /*a9f0*/  R2UR UR4, R4 ;  /* 0x00000000040472ca */ /* 0x000fe400000e0000 */
[----:B------:R-:W-:Y:S01]  /*aa00*/  R2UR UR5, R5 ;  /* 0x00000000050572ca */ /* 0x000fe200000e0000 */
[----:B------:R-:W-:Y:S01]  /*aa10*/  IMAD.MOV.U32 R5, RZ, RZ, R3 ;  /* 0x000000ffff057224 */ /* 0x000fe200078e0003 */
[C---:B------:R-:W-:Y:S01]  /*aa20*/  IADD3 R4, R2.reuse, 0x4, RZ ;  /* 0x0000000402047810 */ /* 0x040fe20007ffe0ff */
        /* <DEDUP_REMOVED lines=13> */
[----:B------:R-:W-:Y:S01]  /*ab00*/  R2UR UR4, R10 ;  /* 0x000000000a0472ca */ /* 0x000fe200000e0000 */
[----:B------:R1:W5:Y:S01]  /*ab10*/  LDL R3, [R1+0x1c0] ;  /* 0x0001c00001037983 */ /* 0x0003620000100800 */
[----:B------:R-:W-:Y:S02]  /*ab20*/  R2UR UR5, R11 ;  /* 0x000000000b0572ca */ /* 0x000fe400000e0000 */
[----:B------:R-:W-:Y:S01]  /*ab30*/  IADD3 R2, -R15, 0xb, RZ ;  /* 0x0000000b0f027810 */ /* 0x000fe20007ffe1ff */
[----:B------:R-:W-:-:S02]  /*ab40*/  WARPGROUP.DEPBAR.LE gsb0, 0x0 ;  /* 0x00008000000079c5 */ /* 0x000fc40000010000 */
[----:B------:R-:W-:-:S08]  /*ab50*/  WARPGROUP.ARRIVE ;  /* 0x00000000000079c5 */ /* 0x000fd00000000000 */
[----:B------:R-:W-:Y:S03]  /*ab60*/  HGMMA.64x96x16.F32 R24, gdesc[UR4], R24, gsb0 ;  /* 0x01600000041879f0 */ /* 0x000fe60008000818 */
[----:B------:R-:W-:Y:S02]  /*ab70*/  WARPGROUP.DEPBAR.LE gsb0, 0x0 ;  /* 0x00008000000079c5 */ /* 0x000fe40000010000 */
[----:B------:R1:W-:Y:S06]  /*ab80*/  BAR.ARV R2, 0x100 ;  /* 0x000400020000751d */ /* 0x0003ec0000002000 */
[----:B------:R-:W2:Y:S01]  /*ab90*/  LD.E R4, desc[UR42][R6.64] ;  /* 0x0000002a06047980 */ /* 0x000ea2000c101900 */
[----:B------:R-:W-:Y:S01]  /*aba0*/  BSSY B0, `(.L_x_12102) ;  /* 0x0000005000007945 */ /* 0x000fe20003800000 */
[----:B--2---:R-:W-:-:S04]  /*abb0*/  LOP3.LUT R4, R4, 0x1, RZ, 0xfc, !PT ;  /* 0x0000000104047812 */ /* 0x004fc800078efcff */
[----:B------:R-:W-:-:S13]  /*abc0*/  ISETP.NE.AND P0, PT, R4, 0x3, PT ;  /* 0x000000030400780c */ /* 0x000fda0003f05270 */
[----:B-1----:R-:W-:Y:S05]  /*abd0*/  @!P0 BRA `(.L_x_12103) ;  /* 0x0000000000048947 */ /* 0x002fea0003800000 */
[----:B------:R-:W-:Y:S01]  /*abe0*/  BPT.TRAP 0x1 ;  /* 0x000000040000795c */ /* 0x000fe20000300000 */
.L_x_12103:
[----:B------:R-:W-:Y:S05]  /*abf0*/  BSYNC B0 ;  /* 0x0000000000007941 */ /* 0x000fea0003800000 */
.L_x_12102:
[----:B------:R-:W-:Y:S01]  /*ac00*/  IMAD.U32 R4, RZ, RZ, UR44 ;  /* 0x0000002cff047e24 */ /* 0x000fe2000f8e00ff */
[----:B------:R-:W-:Y:S01]  /*ac10*/  MOV R5, UR45 ;  /* 0x0000002d00057c02 */ /* 0x000fe20008000f00 */
[----:B------:R-:W-:-:S05]  /*ac20*/  IMAD.U32 R6, RZ, RZ, UR44 ;  /* 0x0000002cff067e24 */ /* 0x000fca000f8e00ff */
[----:B------:R-:W2:Y:S01]  /*ac30*/  LD.E.64 R4, desc[UR42][R4.64+0x20] ;  /* 0x0000202a04047980 */ /* 0x000ea2000c101b00 */
[----:B------:R-:W-:-:S05]  /*ac40*/  IMAD.U32 R7, RZ, RZ, UR45 ;  /* 0x0000002dff077e24 */ /* 0x000fca000f8e00ff */
[----:B------:R-:W3:Y:S01]  /*ac50*/  LD.E R6, desc[UR42][R6.64+0xc] ;  /* 0x00000c2a06067980 */ /* 0x000ee2000c101900 */
[----:B--2---:R-:W-:-:S05]  /*ac60*/  MOV R2, R4 ;  /* 0x0000000400027202 */ /* 0x004fca0000000f00 */
[----:B-----5:R-:W-:-:S05]  /*ac70*/  IMAD R3, R3, 0x8, R2 ;  /* 0x0000000803037824 */ /* 0x020fca00078e0202 */
[----:B---3--:R-:W-:-:S04]  /*ac80*/  PRMT R3, R6, 0x654, R3 ;  /* 0x0000065406037816 */ /* 0x008fc80000000003 */
[----:B------:R0:W-:Y:S01]  /*ac90*/  SYNCS.ARRIVE.TRANS64.RED.A1T0 RZ, [R3+URZ], RZ ;  /* 0x000000ff03ff79a7 */ /* 0x0001e2000810043f */
[----:B------:R-:W2:Y:S04]  /*aca0*/  LDL.64 R76, [R1+0x140] ;  /* 0x00014000014c7983 */ /* 0x000ea80000100a00 */
[----:B------:R-:W3:Y:S04]  /*acb0*/  LDL R73, [R1+0x10c] ;  /* 0x00010c0001497983 */ /* 0x000ee80000100800 */
[----:B------:R-:W4:Y:S04]  /*acc0*/  LDL R74, [R1+0x50] ;  /* 0x00005000014a7983 */ /* 0x000f280000100800 */
[----:B0-----:R-:W3:Y:S04]  /*acd0*/  LDL.64 R2, [R1+0x130] ;  /* 0x0001300001027983 */ /* 0x001ee80000100a00 */
[----:B------:R-:W4:Y:S04]  /*ace0*/  LDL R72, [R1+0x138] ;  /* 0x0001380001487983 */ /* 0x000f280000100800 */
[----:B------:R-:W4:Y:S04]  /*acf0*/  LDL.128 R8, [R1+0x120] ;  /* 0x0001200001087983 */ /* 0x000f280000100c00 */
[----:B------:R-:W4:Y:S04]  /*ad00*/  LDL.128 R4, [R1+0x110] ;  /* 0x0001100001047983 */ /* 0x000f280000100c00 */
[----:B--2---:R-:W2:Y:S01]  /*ad10*/  LD.E R20, desc[UR42][R76.64] ;  /* 0x0000002a4c147980 */ /* 0x004ea2000c101900 */
[----:B---3--:R-:W-:-:S02]  /*ad20*/  ISETP.NE.AND P0, PT, R2, 0x1, PT ;  /* 0x000000010200780c */ /* 0x008fc40003f05270 */
        /* <DEDUP_REMOVED lines=8> */
[----:B------:R-:W-:-:S03]  /*adb0*/  FMUL.FTZ R149, R48, R20 ;  /* 0x0000001430957220 */ /* 0x000fc60000410000 */
[----:B------:R-:W-:Y:S01]  /*adc0*/  LOP3.LUT R48, R42, 0xffffff80, RZ, 0xc0, !PT ;  /* 0xffffff802a307812 */ /* 0x000fe200078ec0ff */
[-C--:B------:R-:W-:Y:S01]  /*add0*/  FMUL.FTZ R21, R25, R20.reuse ;  /* 0x0000001419157220 */ /* 0x080fe20000410000 */
[-C--:B------:R-:W-:Y:S01]  /*ade0*/  FMUL.FTZ R25, R30, R20.reuse ;  /* 0x000000141e197220 */ /* 0x080fe20000410000 */
[-C--:B------:R-:W-:Y:S02]  /*adf0*/  FMUL.FTZ R30, R39, R20.reuse ;  /* 0x00000014271e7220 */ /* 0x080fe40000410000 */
[----:B------:R-:W-:Y:S02]  /*ae00*/  IMAD.IADD R48, R73, 0x1, -R48 ;  /* 0x0000000149307824 */ /* 0x000fe400078e0a30 */
[-C--:B------:R-:W-:Y:S01]  /*ae10*/  FMUL.FTZ R39, R41, R20.reuse ;  /* 0x0000001429277220 */ /* 0x080fe20000410000 */
[-C--:B------:R-:W-:Y:S01]  /*ae20*/  FMUL.FTZ R41, R44, R20.reuse ;  /* 0x000000142c297220 */ /* 0x080fe20000410000 */
[-C--:B------:R-:W-:Y:S01]  /*ae30*/  FMUL.FTZ R44, R49, R20.reuse ;  /* 0x00000014312c7220 */ /* 0x080fe20000410000 */
[----:B------:R-:W-:Y:S01]  /*ae40*/  SHF.R.S32.HI R49, RZ, 0x1f, R48 ;  /* 0x0000001fff317819 */ /* 0x000fe20000011430 */
[-C--:B------:R-:W-:Y:S01]  /*ae50*/  FMUL.FTZ R173, R50, R20.reuse ;  /* 0x0000001432ad7220 */ /* 0x080fe20000410000 */
[----:B------:R-:W-:-:S02]  /*ae60*/  FMUL.FTZ R15, R27, R20 ;  /* 0x000000141b0f7220 */ /* 0x000fc40000410000 */
[----:B------:R-:W-:Y:S01]  /*ae70*/  LEA.HI R50, R49, R48, RZ, 0x2 ;  /* 0x0000003031327211 */ /* 0x000fe200078f10ff */
[-C--:B------:R-:W-:Y:S01]  /*ae80*/  FMUL.FTZ R27, R34, R20.reuse ;  /* 0x00000014221b7220 */ /* 0x080fe20000410000 */
[-C--:B------:R-:W-:Y:S01]  /*ae90*/  FMUL.FTZ R125, R51, R20.reuse ;  /* 0x00000014337d7220 */ /* 0x080fe20000410000 */
[-C--:B------:R-:W-:Y:S01]  /*aea0*/  FMUL.FTZ R76, R32, R20.reuse ;  /* 0x00000014204c7220 */ /* 0x080fe20000410000 */
[-C--:B------:R-:W-:Y:S01]  /*aeb0*/  FMUL.FTZ R34, R47, R20.reuse ;  /* 0x000000142f227220 */ /* 0x080fe20000410000 */
[----:B------:R-:W-:Y:S01]  /*aec0*/  LEA.HI R51, R36, R73, RZ, 0x2 ;  /* 0x0000004924337211 */ /* 0x000fe200078f10ff */
[-C--:B------:R-:W-:Y:S01]  /*aed0*/  FMUL.FTZ R32, R43, R20.reuse ;  /* 0x000000142b207220 */ /* 0x080fe20000410000 */
[--C-:B------:R-:W-:Y:S01]  /*aee0*/  SHF.R.S32.HI R36, RZ, 0x2, R50.reuse ;  /* 0x00000002ff247819 */ /* 0x100fe20000011432 */
[-C--:B------:R-:W-:Y:S01]  /*aef0*/  FMUL.FTZ R43, R45, R20.reuse ;  /* 0x000000142d2b7220 */ /* 0x080fe20000410000 */
[----:B------:R-:W-:Y:S01]  /*af00*/  SHF.R.S32.HI R47, RZ, 0x1f, R50 ;  /* 0x0000001fff2f7819 */ /* 0x000fe20000011432 */
[----:B------:R-:W-:Y:S01]  /*af10*/  FMUL.FTZ R45, R52, R20 ;  /* 0x00000014342d7220 */ /* 0x000fe20000410000 */
[----:B------:R-:W-:-:S02]  /*af20*/  LOP3.LUT R52, R51, 0xfffffffc, RZ, 0xc0, !PT ;  /* 0xfffffffc33347812 */ /* 0x000fc400078ec0ff */
[----:B------:R-:W-:Y:S02]  /*af30*/  LEA.HI R51, R47, R36, RZ, 0x3 ;  /* 0x000000242f337211 */ /* 0x000fe400078f18ff */
[----:B------:R-:W-:Y:S02]  /*af40*/  SHF.R.S32.HI R47, RZ, 0x7, R42 ;  /* 0x00000007ff2f7819 */ /* 0x000fe4000001142a */
[----:B------:R-:W-:Y:S01]  /*af50*/  LEA.HI R49, R49, R48, RZ, 0x5 ;  /* 0x0000003031317211 */ /* 0x000fe200078f28ff */
[----:B------:R-:W-:Y:S01]  /*af60*/  IMAD.IADD R52, R73, 0x1, -R52 ;  /* 0x0000000149347824 */ /* 0x000fe200078e0a34 */
[----:B------:R-:W-:Y:S02]  /*af70*/  LOP3.LUT R51, R51, 0xfffffff8, RZ, 0xc0, !PT ;  /* 0xfffffff833337812 */ /* 0x000fe400078ec0ff */
[----:B------:R-:W-:Y:S02]  /*af80*/  LEA.HI R42, R42, R47, RZ, 0x1 ;  /* 0x0000002f2a2a7211 */ /* 0x000fe400078f08ff */
[----:B------:R-:W-:Y:S01]  /*af90*/  SHF.R.S32.HI R49, RZ, 0x5, R49 ;  /* 0x00000005ff317819 */ /* 0x000fe20000011431 */
[----:B------:R-:W-:Y:S01]  /*afa0*/  IMAD.IADD R51, R36, 0x1, -R51 ;  /* 0x0000000124337824 */ /* 0x000fe200078e0a33 */
[----:B------:R-:W-:-:S02]  /*afb0*/  LOP3.LUT R42, R42, 0x3fffffe, RZ, 0xc0, !PT ;  /* 0x03fffffe2a2a7812 */ /* 0x000fc400078ec0ff */
[----:B------:R-:W-:Y:S01]  /*afc0*/  LEA.HI R36, R52, R52, RZ, 0x1 ;  /* 0x0000003434247211 */ /* 0x000fe200078f08ff */
[----:B------:R-:W-:Y:S01]  /*afd0*/  IMAD R74, R74, 0x8, R49 ;  /* 0x000000084a4a7824 */ /* 0x000fe200078e0231 */
[----:B------:R-:W-:Y:S02]  /*afe0*/  IADD3 R42, R47, -R42, RZ ;  /* 0x8000002a2f2a7210 */ /* 0x000fe40007ffe0ff */
[----:B------:R-:W-:Y:S01]  /*aff0*/  LOP3.LUT R47, R36, 0x1ffffffe, RZ, 0xc0, !PT ;  /* 0x1ffffffe242f7812 */ /* 0x000fe200078ec0ff */
[----:B------:R-:W-:-:S04]  /*b000*/  IMAD.U32 R51, R74, 0x10, R51 ;  /* 0x000000104a337824 */ /* 0x000fc800078e0033 */
[----:B------:R-:W-:Y:S02]  /*b010*/  IMAD.IADD R47, R52, 0x1, -R47 ;  /* 0x00000001342f7824 */ /* 0x000fe400078e0a2f */
[----:B------:R-:W-:-:S04]  /*b020*/  IMAD R42, R42, 0x40, R51 ;  /* 0x000000402a2a7824 */ /* 0x000fc800078e0233 */
[----:B------:R-:W-:-:S04]  /*b030*/  IMAD R2, R47, 0x8, R42 ;  /* 0x000000082f027824 */ /* 0x000fc800078e022a */
[----:B------:R-:W-:-:S04]  /*b040*/  @P0 IMAD.HI.U32 R3, R2, R3, RZ ;  /* 0x0000000302030227 */ /* 0x000fc800078e00ff */
[-C--:B------:R-:W-:Y:S01]  /*b050*/  FMUL.FTZ R57, R57, R20.reuse ;  /* 0x0000001439397220 */ /* 0x080fe20000410000 */
[-C--:B------:R-:W-:Y:S01]  /*b060*/  FMUL.FTZ R75, R29, R20.reuse ;  /* 0x000000141d4b7220 */ /* 0x080fe20000410000 */
[----:B------:R-:W-:Y:S01]  /*b070*/  FMUL.FTZ R29, R38, R20 ;  /* 0x00000014261d7220 */ /* 0x000fe20000410000 */
[----:B------:R-:W-:Y:S01]  /*b080*/  @P0 SHF.R.U32.HI R2, RZ, R72, R3 ;  /* 0x00000048ff020219 */ /* 0x000fe20000011603 */
[-C--:B------:R-:W-:Y:S01]  /*b090*/  FMUL.FTZ R38, R55, R20.reuse ;  /* 0x0000001437267220 */ /* 0x080fe20000410000 */
[----:B------:R-:W-:Y:S01]  /*b0a0*/  LOP3.LUT R3, R50, 0x7ffffffc, RZ, 0xc0, !PT ;  /* 0x7ffffffc32037812 */ /* 0x000fe200078ec0ff */
[----:B------:R0:W1:Y:S01]  /*b0b0*/  MUFU.TANH R55, R57 ;  /* 0x0000003900377308 */ /* 0x0000620000002400 */
[----:B------:R-:W-:Y:S02]  /*b0c0*/  IMAD.MOV.U32 R47, RZ, RZ, -0x60 ;  /* 0xffffffa0ff2f7424 */ /* 0x000fe400078e00ff */
[-C--:B------:R-:W-:Y:S01]  /*b0d0*/  FMUL.FTZ R13, R24, R20.reuse ;  /* 0x00000014180d7220 */ /* 0x080fe20000410000 */
[-C--:B------:R-:W-:Y:S01]  /*b0e0*/  FMUL.FTZ R24, R28, R20.reuse ;  /* 0x000000141c187220 */ /* 0x080fe20000410000 */
[-C--:B------:R-:W-:Y:S01]  /*b0f0*/  FMUL.FTZ R77, R33, R20.reuse ;  /* 0x00000014214d7220 */ /* 0x080fe20000410000 */
[----:B0-----:R-:W0:Y:S01]  /*b100*/  SHFL.IDX PT, R57, R2, RZ, 0x1c1f ;  /* 0x001c1fff02397589 */ /* 0x001e2200000e0000 */
        /* <DEDUP_REMOVED lines=22> */
[----:B------:R-:W-:Y:S01]  /*b270*/  FMUL.FTZ R69, R69, R20 ;  /* 0x0000001445457220 */ /* 0x000fe20000410000 */
[----:B------:R-:W-:Y:S01]  /*b280*/  IMAD R47, R48, -0x2, R47 ;  /* 0xfffffffe302f7824 */ /* 0x000fe200078e022f */
[----:B------:R-:W2:Y:S01]  /*b290*/  MUFU.TANH R13, R13 ;  /* 0x0000000d000d7308 */ /* 0x000ea20000002400 */
[----:B------:R-:W-:-:S03]  /*b2a0*/  LOP3.LUT R49, RZ, R6, RZ, 0x33, !PT ;  /* 0x00000006ff317212 */ /* 0x000fc600078e33ff */
[----:B------:R-:W-:-:S04]  /*b2b0*/  IADD3 R20, -R4, R47, R5 ;  /* 0x0000002f04147210 */ /* 0x000fc80007ffe105 */
[----:B------:R-:W3:Y:S01]  /*b2c0*/  MUFU.TANH R21, R21 ;  /* 0x0000001500157308 */ /* 0x000ee20000002400 */
[----:B------:R-:W-:-:S07]  /*b2d0*/  IADD3 R49, R20, R49, RZ ;  /* 0x0000003114317210 */ /* 0x000fce0007ffe0ff */
        /* <DEDUP_REMOVED lines=45> */
[----:B------:R-:W-:-:S02]  /*b5b0*/  IMAD.IADD R48, R20, 0x1, R7 ;  /* 0x0000000114307824 */ /* 0x000fc400078e0207 */
        /* <DEDUP_REMOVED lines=15> */
.L_x_12107:
[----:B------:R-:W-:-:S13]  /*b6b0*/  ISETP.NE.AND P0, PT, R9, 0x1, PT ;  /* 0x000000010900780c */ /* 0x000fda0003f05270 */
[----:B------:R-:W-:-:S05]  /*b6c0*/  @P0 IMAD.HI.U32 R20, R8, R10, RZ ;  /* 0x0000000a08140227 */ /* 0x000fca00078e00ff */
[----:B------:R-:W-:-:S07]  /*b6d0*/  @P0 SHF.R.U32.HI R8, RZ, R11, R20 ;  /* 0x0000000bff080219 */ /* 0x000fce0000011614 */
.L_x_12108:
[----:B------:R-:W-:Y:S05]  /*b6e0*/  BSYNC B1 ;  /* 0x0000000000017941 */ /* 0x000fea0003800000 */
.L_x_12106:
[----:B------:R-:W-:-:S05]  /*b6f0*/  IMAD R8, R8, R9, R52 ;  /* 0x0000000908087224 */ /* 0x000fca00078e0234 */
[----:B------:R-:W-:Y:S02]  /*b700*/  VIMNMX R7, R7, R8, !PT ;  /* 0x0000000807077248 */ /* 0x000fe40007fe0100 */
[----:B------:R-:W-:-:S07]  /*b710*/  VIADDMNMX R6, R8, R9, R6, PT ;  /* 0x0000000908067246 */ /* 0x000fce0003800106 */
.L_x_12105:
[----:B------:R-:W-:Y:S05]  /*b720*/  BSYNC B0 ;  /* 0x0000000000007941 */ /* 0x000fea0003800000 */
.L_x_12104:
[C---:B------:R-:W-:Y:S01]  /*b730*/  ISETP.GE.AND P0, PT, R51.reuse, 0x2, PT ;  /* 0x000000023300780c */ /* 0x040fe20003f06270 */
[----:B------:R-:W0:Y:S01]  /*b740*/  SHFL.IDX PT, R2, R2, 0x1, 0x1c1f ;  /* 0x003c1f0002027f89 */ /* 0x000e2200000e0000 */
[----:B------:R-:W-:Y:S01]  /*b750*/  ISETP.GE.AND P4, PT, R51, 0xa, PT ;  /* 0x0000000a3300780c */ /* 0x000fe20003f86270 */
[----:B------:R-:W-:Y:S01]  /*b760*/  BSSY B0, `(.L_x_12109) ;  /* 0x0000086000007945 */ /* 0x000fe20003800000 */
[----:B------:R-:W-:Y:S02]  /*b770*/  ISETP.GT.AND P2, PT, R7, 0x1, !P0 ;  /* 0x000000010700780c */ /* 0x000fe40004744270 */
[----:B------:R-:W-:Y:S02]  /*b780*/  ISETP.GE.AND P1, PT, R51, 0x9, PT ;  /* 0x000000093300780c */ /* 0x000fe40003f26270 */
[----:B------:R-:W-:Y:S02]  /*b790*/  ISETP.LT.OR P2, PT, R6, 0x2, P2 ;  /* 0x000000020600780c */ /* 0x000fe40001741670 */
[----:B------:R-:W-:-:S02]  /*b7a0*/  P2R R20, PR, RZ, 0x10 ;  /* 0x00000010ff147803 */ /* 0x000fc40000000000 */
[----:B------:R-:W-:Y:S02]  /*b7b0*/  FSEL R141, R21, -INF , !P2 ;  /* 0xff800000158d7808 */ /* 0x000fe40005000000 */
[C---:B------:R-:W-:Y:S02]  /*b7c0*/  ISETP.GT.AND P2, PT, R7.reuse, 0x9, !P4 ;  /* 0x000000090700780c */ /* 0x040fe40006744270 */
[----:B------:R-:W-:Y:S02]  /*b7d0*/  ISETP.GT.AND P3, PT, R7, 0x8, !P1 ;  /* 0x000000080700780c */ /* 0x000fe40004f64270 */
[----:B------:R-:W-:Y:S02]  /*b7e0*/  ISETP.LT.OR P2, PT, R6, 0xa, P2 ;  /* 0x0000000a0600780c */ /* 0x000fe40001741670 */
[----:B------:R-:W-:Y:S02]  /*b7f0*/  ISETP.GE.AND P4, PT, R51, 0x11, PT ;  /* 0x000000113300780c */ /* 0x000fe40003f86270 */
[----:B------:R-:W-:-:S02]  /*b800*/  FSEL R151, R75, -INF , !P2 ;  /* 0xff8000004b977808 */ /* 0x000fc40005000000 */
[----:B------:R-:W-:Y:S02]  /*b810*/  ISETP.LT.OR P3, PT, R6, 0x9, P3 ;  /* 0x000000090600780c */ /* 0x000fe40001f61670 */
        /* <DEDUP_REMOVED lines=115> */
.L_x_12112:
[----:B------:R-:W-:-:S13]  /*bf50*/  ISETP.NE.AND P6, PT, R9, 0x1, PT ;  /* 0x000000010900780c */ /* 0x000fda0003fc5270 */
[----:B------:R-:W-:-:S05]  /*bf60*/  @P6 IMAD.HI.U32 R10, R4, R10, RZ ;  /* 0x0000000a040a6227 */ /* 0x000fca00078e00ff */
[----:B------:R-:W-:-:S07]  /*bf70*/  @P6 SHF.R.U32.HI R4, RZ, R11, R10 ;  /* 0x0000000bff046219 */ /* 0x000fce000001160a */
.L_x_12113:
[----:B------:R-:W-:Y:S05]  /*bf80*/  BSYNC B1 ;  /* 0x0000000000017941 */ /* 0x000fea0003800000 */
.L_x_12111:
[----:B------:R-:W-:-:S05]  /*bf90*/  IMAD R4, R4, R9, R52 ;  /* 0x0000000904047224 */ /* 0x000fca00078e0234 */
[----:B------:R-:W-:Y:S02]  /*bfa0*/  VIADDMNMX R6, R4, R9, R6, PT ;  /* 0x0000000904067246 */ /* 0x000fe40003800106 */
[----:B------:R-:W-:-:S07]  /*bfb0*/  VIMNMX R7, R7, R4, !PT ;  /* 0x0000000407077248 */ /* 0x000fce0007fe0100 */
.L_x_12110:
[----:B------:R-:W-:Y:S05]  /*bfc0*/  BSYNC B0 ;  /* 0x0000000000007941 */ /* 0x000fea0003800000 */
.L_x_12109:
        /* <DEDUP_REMOVED lines=10> */
[----:B------:R-:W2:Y:S01]  /*c070*/  LDL R15, [R1+0x1f0] ;  /* 0x0001f000010f7983 */ /* 0x000ea20000100800 */
[----:B------:R-:W-:Y:S02]  /*c080*/  ISETP.GT.AND P0, PT, R7, 0x9, !P0 ;  /* 0x000000090700780c */ /* 0x000fe40004704270 */
[----:B------:R-:W-:Y:S01]  /*c090*/  ISETP.NE.AND P1, PT, R47, RZ, PT ;  /* 0x000000ff2f00720c */ /* 0x000fe20003f25270 */
[----:B------:R-:W3:Y:S01]  /*c0a0*/  LDL.64 R102, [R1+0x210] ;  /* 0x0002100001667983 */ /* 0x000ee20000100a00 */
[----:B------:R-:W-:Y:S02]  /*c0b0*/  ISETP.LT.OR P0, PT, R6, 0xa, P0 ;  /* 0x0000000a0600780c */ /* 0x000fe40000701670 */
[----:B------:R-:W-:Y:S01]  /*c0c0*/  ISETP.NE.AND P6, PT, R58, RZ, PT ;  /* 0x000000ff3a00720c */ /* 0x000fe20003fc5270 */
[----:B------:R-:W3:Y:S01]  /*c0d0*/  LDL.64 R104, [R1+0x220] ;  /* 0x0002200001687983 */ /* 0x000ee20000100a00 */
[----:B------:R-:W-:-:S02]  /*c0e0*/  FSEL R49, R26, -INF , !P0 ;  /* 0xff8000001a317808 */ /* 0x000fc40004000000 */
[----:B------:R-:W-:Y:S01]  /*c0f0*/  ISETP.NE.AND P0, PT, R21, RZ, PT ;  /* 0x000000ff1500720c */ /* 0x000fe20003f05270 */
[----:B------:R-:W3:Y:S03]  /*c100*/  LDL.64 R138, [R1+0x240] ;  /* 0x00024000018a7983 */ /* 0x000ee60000100a00 */
[----:B------:R-:W-:Y:S01]  /*c110*/  ISETP.GT.AND P0, PT, R7, 0x10, !P0 ;  /* 0x000000100700780c */ /* 0x000fe20004704270 */
[----:B------:R-:W3:Y:S03]  /*c120*/  LDL.64 R128, [R1+0x250] ;  /* 0x0002500001807983 */ /* 0x000ee60000100a00 */
[----:B------:R-:W-:Y:S01]  /*c130*/  ISETP.LT.OR P0, PT, R6, 0x11, P0 ;  /* 0x000000110600780c */ /* 0x000fe20000701670 */
[----:B------:R-:W3:Y:S03]  /*c140*/  LDL.64 R100, [R1+0x260] ;  /* 0x0002600001647983 */ /* 0x000ee60000100a00 */
[----:B------:R-:W-:Y:S01]  /*c150*/  FSEL R27, R27, -INF , !P0 ;  /* 0xff8000001b1b7808 */ /* 0x000fe20004000000 */
[----:B------:R-:W3:Y:S01]  /*c160*/  LDL.64 R92, [R1+0x270] ;  /* 0x00027000015c7983 */ /* 0x000ee20000100a00 */
[----:B------:R-:W-:-:S02]  /*c170*/  ISETP.NE.AND P0, PT, R24, RZ, PT ;  /* 0x000000ff1800720c */ /* 0x000fc40003f05270 */
[C---:B------:R-:W-:Y:S01]  /*c180*/  ISETP.GT.AND P2, PT, R7.reuse, 0x49, !P2 ;  /* 0x000000490700780c */ /* 0x040fe20005744270 */
[----:B------:R-:W3:Y:S01]  /*c190*/  LDL.64 R88, [R1+0x280] ;  /* 0x0002800001587983 */ /* 0x000ee20000100a00 */
[C---:B------:R-:W-:Y:S02]  /*c1a0*/  ISETP.GT.AND P0, PT, R7.reuse, 0x11, !P0 ;  /* 0x000000110700780c */ /* 0x040fe40004704270 */
[C---:B------:R-:W-:Y:S01]  /*c1b0*/  ISETP.GT.AND P3, PT, R7.reuse, 0x50, !P3 ;  /* 0x000000500700780c */ /* 0x040fe20005f64270 */
[----:B------:R-:W3:Y:S01]  /*c1c0*/  LDL.64 R86, [R1+0x290] ;  /* 0x0002900001567983 */ /* 0x000ee20000100a00 */
[----:B------:R-:W-:Y:S02]  /*c1d0*/  ISETP.LT.OR P0, PT, R6, 0x12, P0 ;  /* 0x000000120600780c */ /* 0x000fe40000701670 */
[----:B------:R-:W-:Y:S01]  /*c1e0*/  ISETP.GT.AND P4, PT, R7, 0x51, !P4 ;  /* 0x000000510700780c */ /* 0x000fe20006784270 */
[----:B------:R-:W3:Y:S01]  /*c1f0*/  LDL.64 R84, [R1+0x2a0] ;  /* 0x0002a00001547983 */ /* 0x000ee20000100a00 */
[----:B------:R-:W-:-:S02]  /*c200*/  FSEL R47, R28, -INF , !P0 ;  /* 0xff8000001c2f7808 */ /* 0x000fc40004000000 */
[----:B------:R-:W-:Y:S01]  /*c210*/  ISETP.GT.AND P0, PT, R7, 0x18, !P1 ;  /* 0x000000180700780c */ /* 0x000fe20004f04270 */
[----:B------:R-:W3:Y:S01]  /*c220*/  LDL.64 R82, [R1+0x2f0] ;  /* 0x0002f00001527983 */ /* 0x000ee20000100a00 */
[----:B------:R-:W-:Y:S02]  /*c230*/  ISETP.NE.AND P1, PT, R56, RZ, PT ;  /* 0x000000ff3800720c */ /* 0x000fe40003f25270 */
[----:B------:R-:W-:Y:S01]  /*c240*/  ISETP.LT.OR P0, PT, R6, 0x19, P0 ;  /* 0x000000190600780c */ /* 0x000fe20000701670 */
[----:B------:R-:W3:Y:S03]  /*c250*/  LDL.64 R136, [R1+0x228] ;  /* 0x0002280001887983 */ /* 0x000ee60000100a00 */
[----:B------:R-:W-:Y:S01]  /*c260*/  FSEL R29, R29, -INF , !P0 ;  /* 0xff8000001d1d7808 */ /* 0x000fe20004000000 */
[----:B------:R-:W3:Y:S01]  /*c270*/  LDL.64 R110, [R1+0x388] ;  /* 0x00038800016e7983 */ /* 0x000ee20000100a00 */
[----:B------:R-:W-:-:S02]  /*c280*/  ISETP.GT.AND P0, PT, R7, 0x19, !P6 ;  /* 0x000000190700780c */ /* 0x000fc40007704270 */
[----:B------:R-:W-:Y:S01]  /*c290*/  ISETP.NE.AND P6, PT, R8, RZ, PT ;  /* 0x000000ff0800720c */ /* 0x000fe20003fc5270 */
[----:B------:R-:W3:Y:S01]  /*c2a0*/  LDL.64 R112, [R1+0x398] ;  /* 0x0003980001707983 */ /* 0x000ee20000100a00 */
[----:B------:R-:W-:-:S03]  /*c2b0*/  ISETP.LT.OR P0, PT, R6, 0x1a, P0 ;  /* 0x0000001a0600780c */ /* 0x000fc60000701670 */
[----:B------:R-:W4:Y:S01]  /*c2c0*/  LDL.64 R8, [R1+0x1d0] ;  /* 0x0001d00001087983 */ /* 0x000f220000100a00 */
[----:B------:R-:W-:Y:S02]  /*c2d0*/  FSEL R163, R30, -INF , !P0 ;  /* 0xff8000001ea37808 */ /* 0x000fe40004000000 */
        /* <DEDUP_REMOVED lines=11> */
[----:B------:R-:W-:-:S03]  /*c390*/  ISETP.GT.AND P0, PT, R7, 0x21, !P0 ;  /* 0x000000210700780c */ /* 0x000fc60004704270 */
[----:B------:R-:W3:Y:S01]  /*c3a0*/  LDL R186, [R1+0x28] ;  /* 0x0000280001ba7983 */ /* 0x000ee20000100800 */
        /* <DEDUP_REMOVED lines=35> */
[C---:B------:R-:W-:Y:S02]  /*c5e0*/  ISETP.LT.OR P2, PT, R6.reuse, 0x4a, P2 ;  /* 0x0000004a0600780c */ /* 0x040fe40001741670 */
[C---:B------:R-:W-:Y:S02]  /*c5f0*/  ISETP.LT.OR P0, PT, R6.reuse, 0x1, P0 ;  /* 0x000000010600780c */ /* 0x040fe40000701670 */
[----:B------:R-:W-:Y:S02]  /*c600*/  ISETP.LT.OR P3, PT, R6, 0x51, P3 ;  /* 0x000000510600780c */ /* 0x000fe40001f61670 */
[----:B------:R-:W-:-:S02]  /*c610*/  FSEL R75, R12, -INF , !P0 ;  /* 0xff8000000c4b7808 */ /* 0x000fc40004000000 */
[----:B------:R-:W-:Y:S02]  /*c620*/  ISETP.GT.AND P0, PT, R7, 0x48, !P1 ;  /* 0x000000480700780c */ /* 0x000fe40004f04270 */
[----:B------:R-:W-:Y:S02]  /*c630*/  ISETP.NE.AND P6, PT, R13, RZ, PT ;  /* 0x000000ff0d00720c */ /* 0x000fe40003fc5270 */
[----:B------:R-:W-:-:S04]  /*c640*/  ISETP.LT.OR P0, PT, R6, 0x49, P0 ;  /* 0x000000490600780c */ /* 0x000fc80000701670 */
[----:B------:R-:W-:Y:S02]  /*c650*/  FSEL R28, R35, -INF , !P0 ;  /* 0xff800000231c7808 */ /* 0x000fe40004000000 */
[----:B------:R-:W-:Y:S01]  /*c660*/  FSEL R106, R106, -INF , !P2 ;  /* 0xff8000006a6a7808 */ /* 0x000fe20005000000 */
[----:B------:R-:W3:Y:S01]  /*c670*/  LDL.64 R34, [R1+0x298] ;  /* 0x0002980001227983 */ /* 0x000ee20000100a00 */
[----:B------:R-:W-:Y:S02]  /*c680*/  ISETP.LT.OR P4, PT, R6, 0x52, P4 ;  /* 0x000000520600780c */ /* 0x000fe40002781670 */
[----:B------:R-:W-:Y:S02]  /*c690*/  FSEL R140, R140, -INF , !P3 ;  /* 0xff8000008c8c7808 */ /* 0x000fe40005800000 */
[----:B------:R-:W-:Y:S02]  /*c6a0*/  ISETP.GT.AND P0, PT, R7, 0x59, !P6 ;  /* 0x000000590700780c */ /* 0x000fe40007704270 */
[----:B------:R-:W-:-:S02]  /*c6b0*/  ISETP.LT.OR P5, PT, R6, 0x59, P5 ;  /* 0x000000590600780c */ /* 0x000fc40002fa1670 */
[----:B----4-:R-:W-:-:S04]  /*c6c0*/  FMNMX.FTZ R2, R81, R8, !PT ;  /* 0x0000000851027209 */ /* 0x010fc80007810000 */
        /* <DEDUP_REMOVED lines=45> */
[----:B------:R-:W-:Y:S02]  /*c9a0*/  FMNMX.FTZ R5, R106, R5, !PT ;  /* 0x000000056a057209 */ /* 0x000fe40007810000 */
[----:B------:R-:W-:Y:S02]  /*c9b0*/  FSEL R24, R36, -INF , !P4 ;  /* 0xff80000024187808 */ /* 0x000fe40006000000 */
[----:B------:R-:W-:Y:S02]  /*c9c0*/  FMNMX.FTZ R5, R140, R5, !PT ;  /* 0x000000058c057209 */ /* 0x000fe40007810000 */
[----:B------:R-:W-:Y:S02]  /*c9d0*/  ISETP.LT.OR P0, PT, R6, 0x5a, P0 ;  /* 0x0000005a0600780c */ /* 0x000fe40000701670 */
[----:B------:R-:W-:Y:S01]  /*c9e0*/  FSEL R20, R3, -INF , !P5 ;  /* 0xff80000003147808 */ /* 0x000fe20006800000 */
[----:B------:R-:W4:Y:S01]  /*c9f0*/  LDL.64 R6, [R1+0x1e0] ;  /* 0x0001e00001067983 */ /* 0x000f220000100a00 */
[----:B------:R-:W-:-:S02]  /*ca00*/  FMNMX.FTZ R5, R24, R5, !PT ;  /* 0x0000000518057209 */ /* 0x000fc40007810000 */
[----:B------:R-:W-:Y:S02]  /*ca10*/  FSEL R13, R42, -INF , !P0 ;  /* 0xff8000002a0d7808 */ /* 0x000fe40004000000 */
[----:B------:R-:W-:-:S04]  /*ca20*/  FMNMX.FTZ R4, R20, R5, !PT ;  /* 0x0000000514047209 */ /* 0x000fc80007810000 */
[----:B------:R-:W-:Y:S02]  /*ca30*/  FMNMX.FTZ R3, R13, R4, !PT ;  /* 0x000000040d037209 */ /* 0x000fe40007810000 */
[----:B0-----:R-:W-:-:S03]  /*ca40*/  FMNMX.FTZ R4, R11, R10, !PT ;  /* 0x0000000a0b047209 */ /* 0x001fc60007810000 */
[----:B------:R0:W-:Y:S04]  /*ca50*/  STL.64 [R1+0x1d0], R2 ;  /* 0x0001d00201007387 */ /* 0x0001e80000100a00 */
[----:B------:R-:W2:Y:S04]  /*ca60*/  LDL R11, [R1+0x1d4] ;  /* 0x0001d400010b7983 */ /* 0x000ea80000100800 */
[----:B------:R-:W-:Y:S04]  /*ca70*/  STL [R1+0x1d0], R4 ;  /* 0x0001d00401007387 */ /* 0x000fe80000100800 */
[----:B------:R-:W3:Y:S04]  /*ca80*/  LDL R12, [R1+0x1d0] ;  /* 0x0001d000010c7983 */ /* 0x000ee80000100800 */
[----:B0-----:R-:W4:Y:S04]  /*ca90*/  LDL.64 R2, [R1+0x230] ;  /* 0x0002300001027983 */ /* 0x001f280000100a00 */
[----:B--2---:R-:W0:Y:S02]  /*caa0*/  SHFL.BFLY PT, R4, R11, 0x2, 0x1f ;  /* 0x0c401f000b047f89 */ /* 0x004e2400000e0000 */
[----:B0-----:R-:W-:-:S05]  /*cab0*/  FMNMX.FTZ R4, R4, R11, !PT ;  /* 0x0000000b04047209 */ /* 0x001fca0007810000 */
[----:B------:R-:W0:Y:S01]  /*cac0*/  SHFL.BFLY PT, R185, R4, 0x1, 0x1f ;  /* 0x0c201f0004b97f89 */ /* 0x000e2200000e0000 */
[----:B---3--:R-:W-:Y:S01]  /*cad0*/  FMUL.FTZ R5, R15, R12 ;  /* 0x0000000c0f057220 */ /* 0x008fe20000410000 */
[----:B------:R-:W-:-:S04]  /*cae0*/  FSETP.NEU.FTZ.AND P0, PT, R12, -INF , PT ;  /* 0xff8000000c00780b */ /* 0x000fc80003f1d000 */
[----:B------:R-:W-:Y:S02]  /*caf0*/  FSEL R10, R5, RZ, P0 ;  /* 0x000000ff050a7208 */ /* 0x000fe40000000000 */
[----:B------:R-:W-:Y:S02]  /*cb00*/  FSEL R5, R12, RZ, P0 ;  /* 0x000000ff0c057208 */ /* 0x000fe40000000000 */
[----:B0-----:R-:W-:-:S04]  /*cb10*/  FMNMX.FTZ R185, R4, R185, !PT ;  /* 0x000000b904b97209 */ /* 0x001fc80007810000 */
[C---:B------:R-:W-:Y:S01]  /*cb20*/  FSETP.NEU.FTZ.AND P0, PT, R185.reuse, -INF , PT ;  /* 0xff800000b900780b */ /* 0x040fe20003f1d000 */
[----:B------:R-:W-:-:S03]  /*cb30*/  FMUL.FTZ R30, R185, R15 ;  /* 0x0000000fb91e7220 */ /* 0x000fc60000410000 */
[----:B------:R-:W-:Y:S02]  /*cb40*/  FSEL R4, R185, RZ, P0 ;  /* 0x000000ffb9047208 */ /* 0x000fe40000000000 */
[----:B------:R-:W-:Y:S01]  /*cb50*/  FSEL R30, R30, RZ, P0 ;  /* 0x000000ff1e1e7208 */ /* 0x000fe20000000000 */
[----:B------:R-:W-:Y:S02]  /*cb60*/  FADD.FTZ R8, R8, -R5 ;  /* 0x8000000508087221 */ /* 0x000fe40000010000 */
[----:B------:R-:W-:Y:S01]  /*cb70*/  FADD.FTZ R4, R9, -R4 ;  /* 0x8000000409047221 */ /* 0x000fe20000010000 */
[-C--:B------:R-:W-:Y:S01]  /*cb80*/  FFMA.FTZ R156, R81, R15.reuse, -R10 ;  /* 0x0000000f519c7223 */ /* 0x080fe2000001080a */
[-C--:B------:R-:W-:Y:S01]  /*cb90*/  FFMA.FTZ R157, R75, R15.reuse, -R30 ;  /* 0x0000000f4b9d7223 */ /* 0x080fe2000001081e */
[-C--:B------:R-:W-:Y:S01]  /*cba0*/  FMUL.FTZ R8, R8, R15.reuse ;  /* 0x0000000f08087220 */ /* 0x080fe20000410000 */
[----:B------:R-:W-:Y:S01]  /*cbb0*/  FMUL.FTZ R150, R15, R4 ;  /* 0x000000040f967220 */ /* 0x000fe20000410000 */
        /* <DEDUP_REMOVED lines=10> */
[----:B------:R-:W4:Y:S01]  /*cc60*/  MUFU.EX2 R184, R8 ;  /* 0x0000000800b87308 */ /* 0x000f220000000800 */
[-C--:B------:R-:W-:Y:S01]  /*cc70*/  FFMA.FTZ R143, R47, R15.reuse, -R30 ;  /* 0x0000000f2f8f7223 */ /* 0x080fe2000001081e */
        /* <DEDUP_REMOVED lines=19> */
[-C--:B------:R-:W-:Y:S01]  /*cdb0*/  FFMA.FTZ R146, R37, R15.reuse, -R10 ;  /* 0x0000000f25927223 */ /* 0x080fe2000001080a */
        /* <DEDUP_REMOVED lines=19> */
[----:B------:R-:W-:Y:S01]  /*cef0*/  FFMA.FTZ R183, R20, R15, -R30 ;  /* 0x0000000f14b77223 */ /* 0x000fe2000001081e */
[----:B------:R-:W3:Y:S04]  /*cf00*/  LDL.64 R4, [R1+0x2b0] ;  /* 0x0002b00001047983 */ /* 0x000ee80000100a00 */
[----:B------:R-:W3:Y:S02]  /*cf10*/  LDL.64 R80, [R1+0x300] ;  /* 0x0003000001507983 */ /* 0x000ee40000100a00 */
[----:B------:R-:W3:Y:S01]  /*cf20*/  MUFU.EX2 R159, R159 ;  /* 0x0000009f009f7308 */ /* 0x000ee20000000800 */
[----:B----4-:R-:W-:Y:S01]  /*cf30*/  FFMA.FTZ R10, R184, R6, R156 ;  /* 0x00000006b80a7223 */ /* 0x010fe2000001009c */
[----:B0-----:R-:W-:Y:S01]  /*cf40*/  FFMA.FTZ R12, R7, R150, R157 ;  /* 0x00000096070c7223 */ /* 0x001fe2000001009d */
[----:B------:R-:W4:Y:S04]  /*cf50*/  LDL.64 R76, [R1+0x2d0] ;  /* 0x0002d000014c7983 */ /* 0x000f280000100a00 */
[----:B------:R-:W4:Y:S01]  /*cf60*/  LDL.64 R78, [R1+0x310] ;  /* 0x00031000014e7983 */ /* 0x000f220000100a00 */
[----:B------:R-:W0:Y:S03]  /*cf70*/  MUFU.EX2 R151, R151 ;  /* 0x0000009700977308 */ /* 0x000e260000000800 */
[----:B------:R-:W4:Y:S04]  /*cf80*/  LDL.64 R74, [R1+0x330] ;  /* 0x00033000014a7983 */ /* 0x000f280000100a00 */
[----:B------:R-:W4:Y:S01]  /*cf90*/  LDL.64 R50, [R1+0x208] ;  /* 0x0002080001327983 */ /* 0x000f220000100a00 */
[----:B------:R-:W0:Y:S01]  /*cfa0*/  MUFU.EX2 R144, R144 ;  /* 0x0000009000907308 */ /* 0x000e220000000800 */
[----:B-1----:R-:W-:Y:S01]  /*cfb0*/  FADD.FTZ R11, R141, R10 ;  /* 0x0000000a8d0b7221 */ /* 0x002fe20000010000 */
[----:B--2---:R-:W-:Y:S01]  /*cfc0*/  FADD.FTZ R12, R145, R12 ;  /* 0x0000000c910c7221 */ /* 0x004fe20000010000 */
[----:B------:R-:W2:Y:S04]  /*cfd0*/  LDL.64 R48, [R1+0x218] ;  /* 0x0002180001307983 */ /* 0x000ea80000100a00 */
[----:B------:R-:W2:Y:S01]  /*cfe0*/  LDL.64 R44, [R1+0x238] ;  /* 0x00023800012c7983 */ /* 0x000ea20000100a00 */
[----:B------:R-:W1:Y:S08]  /*cff0*/  MUFU.EX2 R135, R135 ;  /* 0x0000008700877308 */ /* 0x000e700000000800 */
[----:B------:R-:W1:Y:S01]  /*d000*/  MUFU.EX2 R161, R161 ;  /* 0x000000a100a17308 */ /* 0x000e620000000800 */
[----:B---3--:R-:W-:Y:S01]  /*d010*/  FADD.FTZ R10, R158, R11 ;  /* 0x0000000b9e0a7221 */ /* 0x008fe20000010000 */
[----:B------:R-:W-:-:S06]  /*d020*/  FADD.FTZ R11, R159, R12 ;  /* 0x0000000c9f0b7221 */ /* 0x000fcc0000010000 */
[----:B------:R-:W3:Y:S01]  /*d030*/  MUFU.EX2 R160, R160 ;  /* 0x000000a000a07308 */ /* 0x000ee20000000800 */
        /* <DEDUP_REMOVED lines=10> */
[----:B------:R-:W2:Y:S04]  /*d0e0*/  LDL.64 R8, [R1+0x2e0] ;  /* 0x0002e00001087983 */ /* 0x000ea80000100a00 */
[----:B------:R-:W2:Y:S01]  /*d0f0*/  LDL.64 R66, [R1+0x320] ;  /* 0x0003200001427983 */ /* 0x000ea20000100a00 */
[----:B------:R-:W0:Y:S03]  /*d100*/  MUFU.EX2 R162, R162 ;  /* 0x000000a200a27308 */ /* 0x000e260000000800 */
[----:B------:R-:W2:Y:S04]  /*d110*/  LDL.64 R72, [R1+0x340] ;  /* 0x0003400001487983 */ /* 0x000ea80000100a00 */
[----:B------:R-:W2:Y:S01]  /*d120*/  LDL.64 R70, [R1+0x350] ;  /* 0x0003500001467983 */ /* 0x000ea20000100a00 */
[----:B------:R-:W0:Y:S01]  /*d130*/  MUFU.EX2 R142, R142 ;  /* 0x0000008e008e7308 */ /* 0x000e220000000800 */
[----:B-1----:R-:W-:Y:S01]  /*d140*/  FADD.FTZ R11, R135, R10 ;  /* 0x0000000a870b7221 */ /* 0x002fe20000010000 */
[----:B------:R-:W-:Y:S01]  /*d150*/  FADD.FTZ R12, R161, R12 ;  /* 0x0000000ca10c7221 */ /* 0x000fe20000010000 */
[----:B------:R-:W2:Y:S04]  /*d160*/  LDL.64 R68, [R1+0x360] ;  /* 0x0003600001447983 */ /* 0x000ea80000100a00 */
[----:B------:R-:W2:Y:S01]  /*d170*/  LDL.64 R56, [R1+0x370] ;  /* 0x0003700001387983 */ /* 0x000ea20000100a00 */
[----:B------:R-:W1:Y:S03]  /*d180*/  MUFU.EX2 R134, R134 ;  /* 0x0000008600867308 */ /* 0x000e660000000800 */
[----:B------:R-:W2:Y:S04]  /*d190*/  LDL.64 R64, [R1+0x380] ;  /* 0x0003800001407983 */ /* 0x000ea80000100a00 */
[----:B------:R-:W2:Y:S01]  /*d1a0*/  LDL.64 R62, [R1+0x390] ;  /* 0x00039000013e7983 */ /* 0x000ea20000100a00 */
[----:B------:R-:W1:Y:S01]  /*d1b0*/  MUFU.EX2 R163, R163 ;  /* 0x000000a300a37308 */ /* 0x000e620000000800 */
[----:B---3--:R-:W-:Y:S01]  /*d1c0*/  FADD.FTZ R11, R160, R11 ;  /* 0x0000000ba00b7221 */ /* 0x008fe20000010000 */
[----:B------:R-:W-:Y:S01]  /*d1d0*/  FADD.FTZ R21, R143, R12 ;  /* 0x0000000c8f157221 */ /* 0x000fe20000010000 */
[----:B------:R-:W3:Y:S04]  /*d1e0*/  LDL.64 R60, [R1+0x3a0] ;  /* 0x0003a000013c7983 */ /* 0x000ee80000100a00 */
[----:B------:R-:W3:Y:S01]  /*d1f0*/  LDL.64 R58, [R1+0x3b0] ;  /* 0x0003b000013a7983 */ /* 0x000ee20000100a00 */
[----:B------:R-:W1:Y:S03]  /*d200*/  MUFU.EX2 R133, R133 ;  /* 0x0000008500857308 */ /* 0x000e660000000800 */
[----:B------:R-:W3:Y:S04]  /*d210*/  LDL.64 R46, [R1+0x3c0] ;  /* 0x0003c000012e7983 */ /* 0x000ee80000100a00 */
[----:B------:R-:W3:Y:S01]  /*d220*/  LDL.64 R54, [R1+0x3d0] ;  /* 0x0003d00001367983 */ /* 0x000ee20000100a00 */
[----:B------:R-:W1:Y:S01]  /*d230*/  MUFU.EX2 R169, R169 ;  /* 0x000000a900a97308 */ /* 0x000e620000000800 */
[----:B0-----:R-:W-:Y:S01]  /*d240*/  FADD.FTZ R11, R162, R11 ;  /* 0x0000000ba20b7221 */ /* 0x001fe20000010000 */
[----:B------:R-:W-:Y:S01]  /*d250*/  FADD.FTZ R10, R142, R21 ;  /* 0x000000158e0a7221 */ /* 0x000fe20000010000 */
[----:B------:R-:W3:Y:S05]  /*d260*/  LDL.64 R52, [R1+0x3e0] ;  /* 0x0003e00001347983 */ /* 0x000eea0000100a00 */
[----:B------:R-:W0:Y:S08]  /*d270*/  MUFU.EX2 R168, R168 ;  /* 0x000000a800a87308 */ /* 0x000e300000000800 */
        /* <DEDUP_REMOVED lines=9> */
[C---:B------:R-:W-:Y:S01]  /*d310*/  FMUL.FTZ R99, R150.reuse, R99 ;  /* 0x0000006396637220 */ /* 0x040fe20000410000 */
[----:B------:R-:W-:Y:S01]  /*d320*/  FMUL.FTZ R98, R150, R98 ;  /* 0x0000006296627220 */ /* 0x000fe20000410000 */
[----:B------:R-:W3:Y:S04]  /*d330*/  LDL.64 R42, [R1+0x248] ;  /* 0x00024800012a7983 */ /* 0x000ee80000100a00 */
[----:B------:R-:W3:Y:S01]  /*d340*/  LDL.64 R40, [R1+0x258] ;  /* 0x0002580001287983 */ /* 0x000ee20000100a00 */
[----:B------:R-:W0:Y:S01]  /*d350*/  MUFU.EX2 R127, R127 ;  /* 0x0000007f007f7308 */ /* 0x000e220000000800 */
[----:B-1----:R-:W-:Y:S01]  /*d360*/  FADD.FTZ R12, R134, R11 ;  /* 0x0000000b860c7221 */ /* 0x002fe20000010000 */
[----:B------:R-:W-:Y:S01]  /*d370*/  FADD.FTZ R10, R163, R10 ;  /* 0x0000000aa30a7221 */ /* 0x000fe20000010000 */
[----:B------:R-:W3:Y:S04]  /*d380*/  LDL.64 R38, [R1+0x268] ;  /* 0x0002680001267983 */ /* 0x000ee80000100a00 */
[----:B------:R-:W3:Y:S01]  /*d390*/  LDL.64 R36, [R1+0x288] ;  /* 0x0002880001247983 */ /* 0x000ee20000100a00 */
[----:B------:R-:W1:Y:S01]  /*d3a0*/  MUFU.EX2 R171, R171 ;  /* 0x000000ab00ab7308 */ /* 0x000e620000000800 */
[----:B------:R-:W-:Y:S01]  /*d3b0*/  FADD.FTZ R11, R133, R12 ;  /* 0x0000000c850b7221 */ /* 0x000fe20000010000 */
[----:B------:R-:W-:Y:S01]  /*d3c0*/  FADD.FTZ R10, R169, R10 ;  /* 0x0000000aa90a7221 */ /* 0x000fe20000010000 */
[----:B------:R-:W3:Y:S05]  /*d3d0*/  LDL.64 R32, [R1+0x2a8] ;  /* 0x0002a80001207983 */ /* 0x000eea0000100a00 */
[----:B------:R-:W1:Y:S01]  /*d3e0*/  MUFU.EX2 R126, R126 ;  /* 0x0000007e007e7308 */ /* 0x000e620000000800 */
[----:B0-----:R-:W-:Y:S01]  /*d3f0*/  FADD.FTZ R11, R168, R11 ;  /* 0x0000000ba80b7221 */ /* 0x001fe20000010000 */
[----:B------:R-:W-:-:S06]  /*d400*/  FADD.FTZ R10, R127, R10 ;  /* 0x0000000a7f0a7221 */ /* 0x000fcc0000010000 */
        /* <DEDUP_REMOVED lines=13> */
[----:B------:R-:W-:Y:S01]  /*d4e0*/  FFMA.FTZ R15, R13, R15, -R30 ;  /* 0x0000000f0d0f7223 */ /* 0x000fe2000001081e */
[----:B------:R-:W-:Y:S01]  /*d4f0*/  FADD.FTZ R11, R174, R11 ;  /* 0x0000000bae0b7221 */ /* 0x000fe20000010000 */
[----:B------:R-:W-:Y:S01]  /*d500*/  FADD.FTZ R13, R175, R12 ;  /* 0x0000000caf0d7221 */ /* 0x000fe20000010000 */
[----:B------:R-:W3:Y:S04]  /*d510*/  LDL.64 R28, [R1+0x278] ;  /* 0x00027800011c7983 */ /* 0x000ee80000100a00 */
[----:B------:R-:W1:Y:S01]  /*d520*/  MUFU.EX2 R107, R107 ;  /* 0x0000006b006b7308 */ /* 0x000e620000000800 */
[----:B------:R-:W-:Y:S01]  /*d530*/  FADD.FTZ R11, R148, R11 ;  /* 0x0000000b940b7221 */ /* 0x000fe20000010000 */
[----:B0-----:R-:W-:Y:S01]  /*d540*/  FADD.FTZ R10, R124, R13 ;  /* 0x0000000d7c0a7221 */ /* 0x001fe20000010000 */
[----:B------:R-:W3:Y:S05]  /*d550*/  LDL.64 R26, [R1+0x2d8] ;  /* 0x0002d800011a7983 */ /* 0x000eea0000100a00 */
[----:B------:R-:W0:Y:S01]  /*d560*/  MUFU.EX2 R179, R179 ;  /* 0x000000b300b37308 */ /* 0x000e220000000800 */
[----:B------:R-:W-:Y:S01]  /*d570*/  FADD.FTZ R12, R176, R11 ;  /* 0x0000000bb00c7221 */ /* 0x000fe20000010000 */
[----:B-1----:R-:W-:Y:S01]  /*d580*/  FADD.FTZ R10, R177, R10 ;  /* 0x0000000ab10a7221 */ /* 0x002fe20000010000 */
[----:B------:R-:W3:Y:S05]  /*d590*/  LDL.64 R24, [R1+0x2e8] ;  /* 0x0002e80001187983 */ /* 0x000eea0000100a00 */
[----:B------:R-:W1:Y:S08]  /*d5a0*/  MUFU.EX2 R131, R131 ;  /* 0x0000008300837308 */ /* 0x000e700000000800 */
[----:B------:R-:W1:Y:S01]  /*d5b0*/  MUFU.EX2 R106, R106 ;  /* 0x0000006a006a7308 */ /* 0x000e620000000800 */
[----:B------:R-:W-:Y:S01]  /*d5c0*/  FADD.FTZ R11, R147, R12 ;  /* 0x0000000c930b7221 */ /* 0x000fe20000010000 */
[----:B------:R-:W-:-:S06]  /*d5d0*/  FADD.FTZ R10, R107, R10 ;  /* 0x0000000a6b0a7221 */ /* 0x000fcc0000010000 */
[----:B------:R-:W1:Y:S08]  /*d5e0*/  MUFU.EX2 R180, R180 ;  /* 0x000000b400b47308 */ /* 0x000e700000000800 */
[----:B------:R-:W4:Y:S01]  /*d5f0*/  MUFU.EX2 R140, R140 ;  /* 0x0000008c008c7308 */ /* 0x000f220000000800 */
[----:B------:R-:W-:Y:S01]  /*d600*/  FADD.FTZ R12, R178, R11 ;  /* 0x0000000bb20c7221 */ /* 0x000fe20000010000 */
[----:B0-----:R-:W-:-:S06]  /*d610*/  FADD.FTZ R11, R179, R10 ;  /* 0x0000000ab30b7221 */ /* 0x001fcc0000010000 */
[----:B------:R-:W0:Y:S08]  /*d620*/  MUFU.EX2 R130, R130 ;  /* 0x0000008200827308 */ /* 0x000e300000000800 */
[----:B------:R-:W0:Y:S01]  /*d630*/  MUFU.EX2 R181, R181 ;  /* 0x000000b500b57308 */ /* 0x000e220000000800 */
[----:B-1----:R-:W-:Y:S01]  /*d640*/  FADD.FTZ R13, R131, R12 ;  /* 0x0000000c830d7221 */ /* 0x002fe20000010000 */
[----:B------:R-:W-:-:S06]  /*d650*/  FADD.FTZ R21, R106, R11 ;  /* 0x0000000b6a157221 */ /* 0x000fcc0000010000 */
[----:B------:R-:W1:Y:S08]  /*d660*/  MUFU.EX2 R182, R182 ;  /* 0x000000b600b67308 */ /* 0x000e700000000800 */
[----:B------:R-:W1:Y:S01]  /*d670*/  MUFU.EX2 R183, R183 ;  /* 0x000000b700b77308 */ /* 0x000e620000000800 */
[----:B------:R-:W-:Y:S01]  /*d680*/  FADD.FTZ R13, R180, R13 ;  /* 0x0000000db40d7221 */ /* 0x000fe20000010000 */
[----:B----4-:R-:W-:-:S06]  /*d690*/  FADD.FTZ R12, R140, R21 ;  /* 0x000000158c0c7221 */ /* 0x010fcc0000010000 */
[----:B------:R-:W4:Y:S01]  /*d6a0*/  MUFU.EX2 R146, R146 ;  /* 0x0000009200927308 */ /* 0x000f220000000800 */
[----:B------:R4:W-:Y:S04]  /*d6b0*/  STL.64 [R1+0x3f0], R90 ;  /* 0x0003f05a01007387 */ /* 0x0009e80000100a00 */
[----:B------:R-:W-:Y:S03]  /*d6c0*/  STL.64 [R1+0x3f8], R98 ;  /* 0x0003f86201007387 */ /* 0x000fe60000100a00 */
[----:B------:R-:W4:Y:S01]  /*d6d0*/  MUFU.EX2 R15, R15 ;  /* 0x0000000f000f7308 */ /* 0x000f220000000800 */
[----:B0-----:R-:W-:Y:S01]  /*d6e0*/  FADD.FTZ R95, R130, R13 ;  /* 0x0000000d825f7221 */ /* 0x001fe20000010000 */
[----:B------:R-:W-:Y:S01]  /*d6f0*/  FADD.FTZ R94, R181, R12 ;  /* 0x0000000cb55e7221 */ /* 0x000fe20000010000 */
[----:B------:R-:W-:Y:S02]  /*d700*/  STL.64 [R1+0x200], R96 ;  /* 0x0002006001007387 */ /* 0x000fe40000100a00 */
[----:B-1----:R-:W-:Y:S01]  /*d710*/  FADD.FTZ R95, R182, R95 ;  /* 0x0000005fb65f7221 */ /* 0x002fe20000010000 */
[----:B------:R-:W-:Y:S01]  /*d720*/  FADD.FTZ R108, R183, R94 ;  /* 0x0000005eb76c7221 */ /* 0x000fe20000010000 */
[----:B------:R-:W-:Y:S02]  /*d730*/  STL.64 [R1+0x220], R104 ;  /* 0x0002206801007387 */ /* 0x000fe40000100a00 */
[----:B----4-:R-:W-:-:S02]  /*d740*/  FADD.FTZ R94, R146, R95 ;  /* 0x0000005f925e7221 */ /* 0x010fc40000010000 */
[----:B------:R-:W4:Y:S04]  /*d750*/  LDL.64 R6, [R1+0x2c0] ;  /* 0x0002c00001067983 */ /* 0x000f280000100a00 */
[----:B------:R-:W4:Y:S01]  /*d760*/  LDL.64 R30, [R1+0x2b8] ;  /* 0x0002b800011e7983 */ /* 0x000f220000100a00 */
[----:B------:R-:W-:Y:S01]  /*d770*/  FADD.FTZ R95, R15, R108 ;  /* 0x0000006c0f5f7221 */ /* 0x000fe20000010000 */
[C---:B------:R-:W-:Y:S02]  /*d780*/  FMUL.FTZ R108, R184.reuse, R102 ;  /* 0x00000066b86c7220 */ /* 0x040fe40000410000 */
[----:B------:R-:W4:Y:S04]  /*d790*/  LDL.64 R10, [R1+0x2c8] ;  /* 0x0002c800010a7983 */ /* 0x000f280000100a00 */
[----:B------:R0:W-:Y:S04]  /*d7a0*/  STL.64 [R1+0x1e0], R94 ;  /* 0x0001e05e01007387 */ /* 0x0001e80000100a00 */
[----:B------:R1:W-:Y:S04]  /*d7b0*/  STL.64 [R1+0x210], R108 ;  /* 0x0002106c01007387 */ /* 0x0003e80000100a00 */
        /* <DEDUP_REMOVED lines=8> */
[----:B-1----:R-:W4:Y:S01]  /*d840*/  LDL.64 R108, [R1+0x378] ;  /* 0x00037800016c7983 */ /* 0x002f220000100a00 */
[C---:B------:R-:W-:Y:S01]  /*d850*/  FMUL.FTZ R3, R184.reuse, R3 ;  /* 0x00000003b8037220 */ /* 0x040fe20000410000 */
[----:B------:R-:W-:-:S05]  /*d860*/  FMUL.FTZ R2, R184, R2 ;  /* 0x00000002b8027220 */ /* 0x000fca0000410000 */
        /* <DEDUP_REMOVED lines=102> */
[----:B------:R-:W-:Y:S02]  /*ded0*/  FMUL.FTZ R24, R150, R24 ;  /* 0x0000001896187220 */ /* 0x000fe40000410000 */
        /* <DEDUP_REMOVED lines=22> */
[----:B------:R-:W-:Y:S01]  /*e040*/  FMUL.FTZ R6, R184, R6 ;  /* 0x00000006b8067220 */ /* 0x000fe20000410000 */
[C---:B------:R-:W-:Y:S01]  /*e050*/  FMUL.FTZ R31, R150.reuse, R31 ;  /* 0x0000001f961f7220 */ /* 0x040fe20000410000 */
[C---:B------:R-:W-:Y:S01]  /*e060*/  FMUL.FTZ R30, R150.reuse, R30 ;  /* 0x0000001e961e7220 */ /* 0x040fe20000410000 */
[C---:B------:R-:W-:Y:S01]  /*e070*/  FMUL.FTZ R11, R150.reuse, R11 ;  /* 0x0000000b960b7220 */ /* 0x040fe20000410000 */
[C---:B------:R-:W-:Y:S01]  /*e080*/  FMUL.FTZ R10, R150.reuse, R10 ;  /* 0x0000000a960a7220 */ /* 0x040fe20000410000 */
        /* <DEDUP_REMOVED lines=76> */
.L_x_12115:
[----:B------:R-:W-:Y:S05]  /*e550*/  BSYNC B0 ;  /* 0x0000000000007941 */ /* 0x000fea0003800000 */
.L_x_12114:
        /* <DEDUP_REMOVED lines=8> */
.L_x_12117:
[----:B------:R-:W-:Y:S05]  /*e5e0*/  BSYNC B0 ;  /* 0x0000000000007941 */ /* 0x000fea0003800000 */
.L_x_12116:
[----:B------:R-:W-:Y:S04]  /*e5f0*/  BSSY B0, `(.L_x_12118) ;  /* 0x0000004000007945 */ /* 0x000fe80003800000 */
[----:B-1----:R-:W-:Y:S05]  /*e600*/  @P0 BRA `(.L_x_12119) ;  /* 0x0000000000080947 */ /* 0x002fea0003800000 */
[----:B------:R-:W1:Y:S02]  /*e610*/  SYNCS.PHASECHK.TRANS64.TRYWAIT P0, [R2+URZ], R3 ;  /* 0x00000003020075a7 */ /* 0x000e64000800017f */
[----:B-1----:R-:W-:Y:S05]  /*e620*/  @!P0 BRA `(.L_x_12120) ;  /* 0x000001d000c08947 */ /* 0x002fea0003800000 */
.L_x_12119:
[----:B------:R-:W-:Y:S05]  /*e630*/  BSYNC B0 ;  /* 0x0000000000007941 */ /* 0x000fea0003800000 */
.L_x_12118:
[----:B------:R-:W2:Y:S01]  /*e640*/  S2R R115, SR_TID.X ;  /* 0x0000000000737919 */ /* 0x000ea20000002100 */
[----:B------:R-:W3:Y:S04]  /*e650*/  LDL R4, [R1+0x200] ;  /* 0x0002000001047983 */ /* 0x000ee80000100800 */
[----:B------:R-:W4:Y:S04]  /*e660*/  LDL R5, [R1+0x2dc] ;  /* 0x0002dc0001057983 */ /* 0x000f280000100800 */
[----:B------:R-:W4:Y:S04]  /*e670*/  LDL R76, [R1+0x204] ;  /* 0x00020400014c7983 */ /* 0x000f280000100800 */
[----:B------:R-:W4:Y:S04]  /*e680*/  LDL R78, [R1+0x208] ;  /* 0x00020800014e7983 */ /* 0x000f280000100800 */
[----:B------:R-:W4:Y:S04]  /*e690*/  LDL R80, [R1+0x20c] ;  /* 0x00020c0001507983 */ /* 0x000f280000100800 */
[----:B------:R-:W4:Y:S04]  /*e6a0*/  LDL R6, [R1+0x210] ;  /* 0x0002100001067983 */ /* 0x000f280000100800 */
[----:B------:R-:W4:Y:S01]  /*e6b0*/  LDL R82, [R1+0x214] ;  /* 0x0002140001527983 */ /* 0x000f220000100800 */
[----:B--2---:R-:W-:-:S03]  /*e6c0*/  SHF.R.U32.HI R121, RZ, 0x7, R115 ;  /* 0x00000007ff797819 */ /* 0x004fc60000011673 */
        /* <DEDUP_REMOVED lines=121> */
[----:B------:R-:W-:Y:S01]  /*ee60*/  VIADD R121, R121, 0x8 ;  /* 0x0000000879797836 */ /* 0x000fe20000000000 */
[----:B01----:R-:W-:Y:S01]  /*ee70*/  MOV R2, UR44 ;  /* 0x0000002c00027c02 */ /* 0x003fe20008000f00 */
[----:B------:R-:W-:Y:S01]  /*ee80*/  IMAD.U32 R3, RZ, RZ, UR45 ;  /* 0x0000002dff037e24 */ /* 0x000fe2000f8e00ff */
[----:B------:R-:W-:Y:S05]  /*ee90*/  WARPSYNC.ALL ;  /* 0x0000000000007948 */ /* 0x000fea0003800000 */
[----:B------:R0:W-:Y:S06]  /*eea0*/  BAR.SYNC.DEFER_BLOCKING R121, 0x100 ;  /* 0x000400790000751d */ /* 0x0001ec0000010000 */
[----:B------:R-:W2:Y:S04]  /*eeb0*/  LD.E.64 R2, desc[UR42][R2.64+0x80] ;  /* 0x0000802a02027980 */ /* 0x000ea8000c101b00 */
[----:B---3--:R1:W-:Y:S04]  /*eec0*/  STL [R1+0x200], R4 ;  /* 0x0002000401007387 */ /* 0x0083e80000100800 */
[----:B----4-:R3:W-:Y:S04]  /*eed0*/  STL [R1+0x2dc], R5 ;  /* 0x0002dc0501007387 */ /* 0x0107e80000100800 */
[----:B-1----:R-:W4:Y:S04]  /*eee0*/  LDL R4, [R1+0x68] ;  /* 0x0000680001047983 */ /* 0x002f280000100800 */
[----:B---3--:R-:W3:Y:S04]  /*eef0*/  LDL R5, [R1+0x1c0] ;  /* 0x0001c00001057983 */ /* 0x008ee80000100800 */
        /* <DEDUP_REMOVED lines=124> */
[----:B------:R-:W-:Y:S04]  /*f6c0*/  STL [R1+0x3f8], R117 ;  /* 0x0003f87501007387 */ /* 0x000fe80000100800 */
[----:B------:R3:W-:Y:S04]  /*f6d0*/  STL [R1+0x3fc], R119 ;  /* 0x0003fc7701007387 */ /* 0x0007e80000100800 */
[----:B-1----:R-:W3:Y:S04]  /*f6e0*/  LDL.128 R24, [R1+0x200] ;  /* 0x0002000001187983 */ /* 0x002ee80000100c00 */
[----:B--2---:R-:W2:Y:S04]  /*f6f0*/  LDL.128 R28, [R1+0x210] ;  /* 0x00021000011c7983 */ /* 0x004ea80000100c00 */
[----:B0-----:R-:W2:Y:S04]  /*f700*/  LDL.128 R32, [R1+0x220] ;  /* 0x0002200001207983 */ /* 0x001ea80000100c00 */
[----:B----4-:R-:W2:Y:S04]  /*f710*/  LDL.128 R36, [R1+0x230] ;  /* 0x0002300001247983 */ /* 0x010ea80000100c00 */
[----:B---3--:R-:W2:Y:S04]  /*f720*/  LDL.128 R40, [R1+0x240] ;  /* 0x0002400001287983 */ /* 0x008ea80000100c00 */
        /* <DEDUP_REMOVED lines=28> */
[----:B------:R-:W-:-:S02]  /*f8f0*/  ISETP.NE.U32.AND P0, PT, R4, RZ, PT ;  /* 0x000000ff0400720c */ /* 0x000fc40003f05070 */
[----:B------:R-:W-:Y:S02]  /*f900*/  R2UR UR7, R3 ;  /* 0x00000000030772ca */ /* 0x000fe400000e0000 */
[----:B------:R-:W-:-:S09]  /*f910*/  R2UR UR6, R2 ;  /* 0x00000000020672ca */ /* 0x000fd200000e0000 */
[----:B------:R-:W-:Y:S01]  /*f920*/  VOTEU.ANY UP0, P0 ;  /* 0x00000000003f7886 */ /* 0x000fe20000000100 */
[----:B------:R-:W-:Y:S02]  /*f930*/  VIADD R4, R2, 0x80 ;  /* 0x0000008002047836 */ /* 0x000fe40000000000 */
        /* <DEDUP_REMOVED lines=83> */
[----:B------:R-:W-:Y:S01]  /*fe70*/  IMAD.MOV.U32 R5, RZ, RZ, R3 ;  /* 0x000000ffff057224 */ /* 0x000fe200078e0003 */
[----:B------:R-:W-:Y:S01]  /*fe80*/  IADD3 R4, R2, 0x200, RZ ;  /* 0x0000020002047810 */ /* 0x000fe20007ffe0ff */
        /* <DEDUP_REMOVED lines=412> */
.L_x_12122:
[----:B------:R-:W-:Y:S05]  /*11850*/  BSYNC B0 ;  /* 0x0000000000007941 */ /* 0x000fea0003800000 */
.L_x_12121:
        /* <DEDUP_REMOVED lines=11> */
.L_x_12094:
[----:B------:R-:W0:Y:S01]  /*11910*/  LDC R3, c[0x0][0x448] ;  /* 0x00011200ff037b82 */ /* 0x000e220000000800 */
[----:B------:R-:W-:-:S07]  /*11920*/  ULDC UR4, c[0x0][0x9dc] ;  /* 0x0002770000047ab9 */ /* 0x000fce0000000800 */
[----:B------:R-:W1:Y:S01]  /*11930*/  LDC R6, c[0x0][0x9e4] ;  /* 0x00027900ff067b82 */ /* 0x000e620000000800 */
[----:B0-----:R-:W-:Y:S01]  /*11940*/  ISETP.NE.AND P0, PT, R3, 0x1, PT ;  /* 0x000000010300780c */ /* 0x001fe20003f05270 */
[----:B------:R-:W-:-:S12]  /*11950*/  VIADD R3, R2, 0x7f ;  /* 0x0000007f02037836 */ /* 0x000fd80000000000 */
[----:B------:R-:W0:Y:S08]  /*11960*/  @P0 LDC R4, c[0x0][0x44c] ;  /* 0x00011300ff040b82 */ /* 0x000e300000000800 */
[----:B------:R-:W2:Y:S01]  /*11970*/  @P0 LDC R5, c[0x0][0x450] ;  /* 0x00011400ff050b82 */ /* 0x000ea20000000800 */
[----:B0-----:R-:W-:-:S05]  /*11980*/  @P0 IMAD.HI.U32 R2, R3, R4, RZ ;  /* 0x0000000403020227 */ /* 0x001fca00078e00ff */
[----:B--2---:R-:W-:Y:S02]  /*11990*/  @P0 SHF.R.U32.HI R3, RZ, R5, R2 ;  /* 0x00000005ff030219 */ /* 0x004fe40000011602 */
[----:B-1----:R-:W-:-:S03]  /*119a0*/  ISETP.GE.AND P0, PT, R6, 0x1, PT ;  /* 0x000000010600780c */ /* 0x002fc60003f06270 */
[----:B------:R-:W-:-:S05]  /*119b0*/  IMAD.IADD R3, R192, 0x1, R3 ;  /* 0x00000001c0037824 */ /* 0x000fca00078e0203 */
[----:B------:R-:W-:-:S05]  /*119c0*/  IADD3 R2, R3, -UR4, RZ ;  /* 0x8000000403027c10 */ /* 0x000fca000fffe0ff */
        /* <DEDUP_REMOVED lines=11> */
.L_x_12126:
[----:B------:R-:W-:-:S13]  /*11a80*/  ISETP.NE.AND P0, PT, R6, 0x1, PT ;  /* 0x000000010600780c */ /* 0x000fda0003f05270 */
[----:B------:R-:W0:Y:S02]  /*11a90*/  @P0 LDC.64 R4, c[0x0][0x9e8] ;  /* 0x00027a00ff040b82 */ /* 0x000e240000000a00 */
[----:B0-----:R-:W-:-:S05]  /*11aa0*/  @P0 IMAD.HI.U32 R4, R3, R4, RZ ;  /* 0x0000000403040227 */ /* 0x001fca00078e00ff */
[----:B------:R-:W-:-:S07]  /*11ab0*/  @P0 SHF.R.U32.HI R3, RZ, R5, R4 ;  /* 0x00000005ff030219 */ /* 0x000fce0000011604 */
.L_x_12127:
[----:B------:R-:W-:Y:S05]  /*11ac0*/  BSYNC B0 ;  /* 0x0000000000007941 */ /* 0x000fea0003800000 */
.L_x_12125:
[----:B------:R-:W-:-:S05]  /*11ad0*/  IMAD R3, R3, R6, RZ ;  /* 0x0000000603037224 */ /* 0x000fca00078e02ff */
[----:B------:R-:W-:-:S07]  /*11ae0*/  VIMNMX R2, R2, R3, !PT ;  /* 0x0000000302027248 */ /* 0x000fce0007fe0100 */
.L_x_12124:
[----:B------:R-:W-:-:S04]  /*11af0*/  VIADD R2, R2, 0x5f ;  /* 0x0000005f02027836 */ /* 0x000fc80000000000 */
[----:B------:R-:W-:-:S05]  /*11b00*/  IMAD.HI R2, R2, 0x2aaaaaab, RZ ;  /* 0x2aaaaaab02027827 */ /* 0x000fca00078e02ff */
[----:B------:R-:W-:-:S04]  /*11b10*/  SHF.R.U32.HI R3, RZ, 0x1f, R2 ;  /* 0x0000001fff037819 */ /* 0x000fc80000011602 */
[----:B------:R-:W-:-:S04]  /*11b20*/  LEA.HI.SX32 R14, R2, R3, 0x1c ;  /* 0x00000003020e7211 */ /* 0x000fc800078fe2ff */
[----:B------:R-:W-:-:S04]  /*11b30*/  VIMNMX R14, R203, R14, !PT ;  /* 0x0000000ecb0e7248 */ /* 0x000fc80007fe0100 */
[----:B------:R-:W-:-:S13]  /*11b40*/  ISETP.GE.AND P0, PT, R0, R14, PT ;  /* 0x0000000e0000720c */ /* 0x000fda0003f06270 */
[----:B------:R-:W-:Y:S05]  /*11b50*/  @!P0 BRA `(.L_x_12128) ;  /* 0x0000006000448947 */ /* 0x000fea0003800000 */
.L_x_12147:
[----:B------:R-:W2:Y:S04]  /*11b60*/  LDL R4, [R1+0x1c0] ;  /* 0x0001c00001047983 */ /* 0x000ea80000100800 */
[----:B0-----:R-:W3:Y:S01]  /*11b70*/  LDL R2, [R1+0x1c8] ;  /* 0x0001c80001027983 */ /* 0x001ee20000100800 */
[----:B--2---:R-:W-:-:S05]  /*11b80*/  VIADD R4, R4, 0x1 ;  /* 0x0000000104047836 */ /* 0x004fca0000000000 */
[----:B------:R-:W-:-:S13]  /*11b90*/  ISETP.NE.AND P0, PT, R4, 0x2, PT ;  /* 0x000000020400780c */ /* 0x000fda0003f05270 */
[----:B------:R0:W5:Y:S04]  /*11ba0*/  @P0 LDL R6, [R1+0x1c4] ;  /* 0x0001c40001060983 */ /* 0x0001680000100800 */
[----:B------:R-:W2:Y:S01]  /*11bb0*/  @!P0 LDL R3, [R1+0x1c4] ;  /* 0x0001c40001038983 */ /* 0x000ea20000100800 */
[----:B---3--:R-:W-:Y:S02]  /*11bc0*/  VIADD R2, R2, 0x1 ;  /* 0x0000000102027836 */ /* 0x008fe40000000000 */
        /* <DEDUP_REMOVED lines=15> */
.L_x_12130:
[----:B------:R-:W-:Y:S05]  /*11cc0*/  BSYNC B0 ;  /* 0x0000000000007941 */ /* 0x000fea0003800000 */
.L_x_12129:
[----:B------:R-:W-:Y:S01]  /*11cd0*/  IMAD.U32 R8, RZ, RZ, UR44 ;  /* 0x0000002cff087e24 */ /* 0x000fe2000f8e00ff */
[----:B------:R-:W-:-:S05]  /*11ce0*/  MOV R9, UR45 ;  /* 0x0000002d00097c02 */ /* 0x000fca0008000f00 */
[----:B------:R-:W2:Y:S01]  /*11cf0*/  LD.E.64 R2, desc[UR42][R8.64+0x18] ;  /* 0x0000182a08027980 */ /* 0x000ea2000c101b00 */
[----:B-----5:R-:W-:Y:S01]  /*11d00*/  SHF.L.U32 R5, R6, 0x1f, RZ ;  /* 0x0000001f06057819 */ /* 0x020fe200000006ff */
[----:B------:R-:W-:Y:S02]  /*11d10*/  IMAD.U32 R6, RZ, RZ, UR44 ;  /* 0x0000002cff067e24 */ /* 0x000fe4000f8e00ff */
[----:B------:R-:W-:Y:S01]  /*11d20*/  IMAD.U32 R7, RZ, RZ, UR45 ;  /* 0x0000002dff077e24 */ /* 0x000fe2000f8e00ff */
[----:B--2---:R-:W-:-:S05]  /*11d30*/  MOV R3, R2 ;  /* 0x0000000200037202 */ /* 0x004fca0000000f00 */
[----:B------:R-:W-:-:S04]  /*11d40*/  IMAD R4, R4, 0x8, R3 ;  /* 0x0000000804047824 */ /* 0x000fc800078e0203 */
        /* <DEDUP_REMOVED lines=8> */
.L_x_12132:
[----:B------:R-:W-:Y:S05]  /*11dd0*/  BSYNC B0 ;  /* 0x0000000000007941 */ /* 0x000fea0003800000 */
.L_x_12131:
        /* <DEDUP_REMOVED lines=10> */
.L_x_12134:
[----:B------:R-:W-:Y:S05]  /*11e80*/  BSYNC B0 ;  /* 0x0000000000007941 */ /* 0x000fea0003800000 */
.L_x_12133:
[----:B------:R-:W1:Y:S01]  /*11e90*/  S2R R2, SR_TID.X ;  /* 0x0000000000027919 */ /* 0x000e620000002100 */
[----:B0-----:R-:W2:Y:S01]  /*11ea0*/  LDL R7, [R1+0x1c0] ;  /* 0x0001c00001077983 */ /* 0x001ea20000100800 */
[----:B-1----:R-:W-:-:S03]  /*11eb0*/  SHF.R.U32.HI R5, RZ, 0x7, R2 ;  /* 0x00000007ff057819 */ /* 0x002fc60000011602 */
[----:B------:R-:W2:Y:S01]  /*11ec0*/  LDL.64 R2, [R1+0x78] ;  /* 0x0000780001027983 */ /* 0x000ea20000100a00 */
[----:B------:R-:W-:Y:S05]  /*11ed0*/  WARPSYNC.ALL ;  /* 0x0000000000007948 */ /* 0x000fea0003800000 */
[----:B------:R-:W-:Y:S01]  /*11ee0*/  IADD3 R12, -R5, 0xb, RZ ;  /* 0x0000000b050c7810 */ /* 0x000fe20007ffe1ff */
        /* <DEDUP_REMOVED lines=8> */
[----:B------:R-:W-:Y:S01]  /*11f70*/  IMAD.MOV.U32 R7, RZ, RZ, R3 ;  /* 0x000000ffff077224 */ /* 0x000fe200078e0003 */
[----:B------:R-:W-:Y:S01]  /*11f80*/  IADD3 R6, R2, 0x2, RZ ;  /* 0x0000000202067810 */ /* 0x000fe20007ffe0ff */
[----:B------:R-:W-:Y:S01]  /*11f90*/  IMAD.MOV.U32 R199, RZ, RZ, 0x1 ;  /* 0x00000001ffc77424 */ /* 0x000fe200078e00ff */
[----:B------:R0:W-:Y:S04]  /*11fa0*/  STL [R1+0x60], RZ ;  /* 0x000060ff01007387 */ /* 0x0001e80000100800 */
[----:B------:R0:W-:Y:S04]  /*11fb0*/  STL [R1+0x60], R199 ;  /* 0x000060c701007387 */ /* 0x0001e80000100800 */
[----:B------:R0:W-:Y:S04]  /*11fc0*/  STL [R1+0x60], R199 ;  /* 0x000060c701007387 */ /* 0x0001e80000100800 */
[----:B------:R0:W-:Y:S04]  /*11fd0*/  STL [R1+0x60], R199 ;  /* 0x000060c701007387 */ /* 0x0001e80000100800 */
[----:B------:R0:W-:Y:S01]  /*11fe0*/  STL [R1+0x60], R199 ;  /* 0x000060c701007387 */ /* 0x0001e20000100800 */
[----:B---3--:R-:W-:-:S02]  /*11ff0*/  R2UR UR4, R20 ;  /* 0x00000000140472ca */ /* 0x008fc400000e0000 */
[----:B------:R-:W-:Y:S01]  /*12000*/  R2UR UR5, R21 ;  /* 0x00000000150572ca */ /* 0x000fe200000e0000 */
[----:B----4-:R-:W-:Y:S02]  /*12010*/  VIADD R4, R4, 0x2 ;  /* 0x0000000204047836 */ /* 0x010fe40000000000 */
[----:B------:R-:W-:Y:S02]  /*12020*/  VIADD R8, R8, 0x4 ;  /* 0x0000000408087836 */ /* 0x000fe40000000000 */
[----:B--2---:R-:W-:-:S08]  /*12030*/  VIADD R10, R10, 0x6 ;  /* 0x000000060a0a7836 */ /* 0x004fd00000000000 */
[----:B------:R-:W-:Y:S01]  /*12040*/  HGMMA.64x96x16.F32 R24, gdesc[UR4], RZ, !UPT, gsb0 ;  /* 0x01600000041879f0 */ /* 0x000fe2000c0008ff */
[----:B------:R-:W-:Y:S02]  /*12050*/  R2UR UR6, R6 ;  /* 0x00000000060672ca */ /* 0x000fe400000e0000 */
[----:B------:R-:W-:Y:S02]  /*12060*/  R2UR UR7, R7 ;  /* 0x00000000070772ca */ /* 0x000fe400000e0000 */
[----:B------:R-:W-:Y:S01]  /*12070*/  R2UR UR4, R4 ;  /* 0x00000000040472ca */ /* 0x000fe200000e0000 */
[C---:B------:R-:W-:Y:S01]  /*12080*/  VIADD R4, R2.reuse, 0x4 ;  /* 0x0000000402047836 */ /* 0x040fe20000000000 */
[----:B------:R-:W-:Y:S01]  /*12090*/  R2UR UR5, R5 ;  /* 0x00000000050572ca */ /* 0x000fe200000e0000 */
[----:B------:R-:W-:Y:S02]  /*120a0*/  IMAD.MOV.U32 R5, RZ, RZ, R3 ;  /* 0x000000ffff057224 */ /* 0x000fe400078e0003 */
[----:B------:R-:W-:Y:S01]  /*120b0*/  VIADD R2, R2, 0x6 ;  /* 0x0000000602027836 */ /* 0x000fe20000000000 */
[----:B------:R-:W-:-:S02]  /*120c0*/  WARPGROUP.DEPBAR.LE gsb0, 0x0 ;  /* 0x00008000000079c5 */ /* 0x000fc40000010000 */
[----:B------:R-:W-:-:S07]  /*120d0*/  WARPGROUP.ARRIVE ;  /* 0x00000000000079c5 */ /* 0x000fce0000000000 */
[----:B------:R-:W-:Y:S01]  /*120e0*/  HGMMA.64x96x16.F32 R24, gdesc[UR4], R24, gsb0 ;  /* 0x01600000041879f0 */ /* 0x000fe20008000818 */
[----:B------:R-:W-:Y:S02]  /*120f0*/  R2UR UR6, R4 ;  /* 0x00000000040672ca */ /* 0x000fe400000e0000 */
[----:B------:R-:W-:Y:S01]  /*12100*/  R2UR UR7, R5 ;  /* 0x00000000050772ca */ /* 0x000fe200000e0000 */
[----:B------:R-:W-:Y:S01]  /*12110*/  IMAD.U32 R5, RZ, RZ, UR45 ;  /* 0x0000002dff057e24 */ /* 0x000fe2000f8e00ff */
[----:B------:R-:W-:Y:S02]  /*12120*/  R2UR UR4, R8 ;  /* 0x00000000080472ca */ /* 0x000fe400000e0000 */
[----:B------:R-:W-:Y:S02]  /*12130*/  R2UR UR5, R9 ;  /* 0x00000000090572ca */ /* 0x000fe400000e0000 */
[----:B------:R-:W-:Y:S01]  /*12140*/  MOV R4, UR44 ;  /* 0x0000002c00047c02 */ /* 0x000fe20008000f00 */
[----:B------:R-:W-:-:S02]  /*12150*/  WARPGROUP.DEPBAR.LE gsb0, 0x0 ;  /* 0x00008000000079c5 */ /* 0x000fc40000010000 */
[----:B------:R-:W-:-:S08]  /*12160*/  WARPGROUP.ARRIVE ;  /* 0x00000000000079c5 */ /* 0x000fd00000000000 */
[----:B------:R-:W-:Y:S01]  /*12170*/  HGMMA.64x96x16.F32 R24, gdesc[UR4], R24, gsb0 ;  /* 0x01600000041879f0 */ /* 0x000fe20008000818 */
[----:B------:R-:W-:Y:S02]  /*12180*/  R2UR UR6, R2 ;  /* 0x00000000020672ca */ /* 0x000fe400000e0000 */
[----:B------:R-:W-:Y:S01]  /*12190*/  R2UR UR7, R3 ;  /* 0x00000000030772ca */ /* 0x000fe200000e0000 */
[----:B------:R0:W5:Y:S01]  /*121a0*/  LDL R2, [R1+0x1c0] ;  /* 0x0001c00001027983 */ /* 0x0001620000100800 */
[----:B------:R-:W-:Y:S02]  /*121b0*/  R2UR UR4, R10 ;  /* 0x000000000a0472ca */ /* 0x000fe400000e0000 */
[----:B------:R-:W-:Y:S01]  /*121c0*/  R2UR UR5, R11 ;  /* 0x000000000b0572ca */ /* 0x000fe200000e0000 */
[----:B------:R-:W-:Y:S02]  /*121d0*/  WARPGROUP.DEPBAR.LE gsb0, 0x0 ;  /* 0x00008000000079c5 */ /* 0x000fe40000010000 */
[----:B------:R-:W-:-:S10]  /*121e0*/  WARPGROUP.ARRIVE ;  /* 0x00000000000079c5 */ /* 0x000fd40000000000 */
[----:B------:R-:W-:Y:S03]  /*121f0*/  HGMMA.64x96x16.F32 R24, gdesc[UR4], R24, gsb0 ;  /* 0x01600000041879f0 */ /* 0x000fe60008000818 */
[----:B------:R-:W-:Y:S02]  /*12200*/  WARPGROUP.DEPBAR.LE gsb0, 0x0 ;  /* 0x00008000000079c5 */ /* 0x000fe40000010000 */
[----:B------:R0:W-:Y:S06]  /*12210*/  BAR.ARV R12, 0x100 ;  /* 0x0004000c0000751d */ /* 0x0001ec0000002000 */
[----:B------:R-:W2:Y:S01]  /*12220*/  LD.E R3, desc[UR42][R4.64] ;  /* 0x0000002a04037980 */ /* 0x000ea2000c101900 */
[----:B------:R-:W-:Y:S01]  /*12230*/  BSSY B0, `(.L_x_12136) ;  /* 0x0000005000007945 */ /* 0x000fe20003800000 */
[----:B--2---:R-:W-:-:S04]  /*12240*/  LOP3.LUT R3, R3, 0x1, RZ, 0xfc, !PT ;  /* 0x0000000103037812 */ /* 0x004fc800078efcff */
[----:B------:R-:W-:-:S13]  /*12250*/  ISETP.NE.AND P0, PT, R3, 0x3, PT ;  /* 0x000000030300780c */ /* 0x000fda0003f05270 */
[----:B0-----:R-:W-:Y:S05]  /*12260*/  @!P0 BRA `(.L_x_12137) ;  /* 0x0000000000048947 */ /* 0x001fea0003800000 */
[----:B------:R-:W-:Y:S01]  /*12270*/  BPT.TRAP 0x1 ;  /* 0x000000040000795c */ /* 0x000fe20000300000 */
.L_x_12137:
[----:B------:R-:W-:Y:S05]  /*12280*/  BSYNC B0 ;  /* 0x0000000000007941 */ /* 0x000fea0003800000 */
.L_x_12136:
[----:B------:R-:W-:Y:S02]  /*12290*/  IMAD.U32 R10, RZ, RZ, UR44 ;  /* 0x0000002cff0a7e24 */ /* 0x000fe4000f8e00ff */
[----:B------:R-:W-:-:S05]  /*122a0*/  IMAD.U32 R11, RZ, RZ, UR45 ;  /* 0x0000002dff0b7e24 */ /* 0x000fca000f8e00ff */
[----:B------:R-:W2:Y:S01]  /*122b0*/  LD.E.64 R4, desc[UR42][R10.64+0x20] ;  /* 0x0000202a0a047980 */ /* 0x000ea2000c101b00 */
[----:B------:R-:W-:Y:S02]  /*122c0*/  IMAD.U32 R8, RZ, RZ, UR44 ;  /* 0x0000002cff087e24 */ /* 0x000fe4000f8e00ff */
[----:B------:R-:W-:-:S05]  /*122d0*/  IMAD.U32 R9, RZ, RZ, UR45 ;  /* 0x0000002dff097e24 */ /* 0x000fca000f8e00ff */
[----:B------:R-:W3:Y:S01]  /*122e0*/  LD.E R8, desc[UR42][R8.64+0xc] ;  /* 0x00000c2a08087980 */ /* 0x000ee2000c101900 */
[----:B--2---:R-:W-:-:S05]  /*122f0*/  MOV R3, R4 ;  /* 0x0000000400037202 */ /* 0x004fca0000000f00 */
[----:B-----5:R-:W-:-:S05]  /*12300*/  IMAD R3, R2, 0x8, R3 ;  /* 0x0000000802037824 */ /* 0x020fca00078e0203 */
[----:B---3--:R-:W-:-:S04]  /*12310*/  PRMT R3, R8, 0x654, R3 ;  /* 0x0000065408037816 */ /* 0x008fc80000000003 */
        /* <DEDUP_REMOVED lines=56> */
[----:B------:R-:W-:Y:S01]  /*126a0*/  FMUL.FTZ R40, R46, R2 ;  /* 0x000000022e287220 */ /* 0x000fe20000410000 */
[----:B--2---:R-:W-:-:S06]  /*126b0*/  FMNMX.FTZ R7, R162, R7, !PT ;  /* 0x00000007a2077209 */ /* 0x004fcc0007810000 */
        /* <DEDUP_REMOVED lines=9> */
[----:B------:R-:W-:Y:S01]  /*12750*/  FMUL.FTZ R50, R52, R2 ;  /* 0x0000000234327220 */ /* 0x000fe20000410000 */
[----:B--2---:R-:W-:-:S05]  /*12760*/  FMNMX.FTZ R7, R168, R7, !PT ;  /* 0x00000007a8077209 */ /* 0x004fca0007810000 */
[----:B------:R-:W2:Y:S01]  /*12770*/  MUFU.TANH R46, R46 ;  /* 0x0000002e002e7308 */ /* 0x000ea20000002400 */
[-C--:B------:R-:W-:Y:S01]  /*12780*/  FMUL.FTZ R11, R27, R2.reuse ;  /* 0x000000021b0b7220 */ /* 0x080fe20000410000 */
[-C--:B------:R-:W-:Y:S01]  /*12790*/  FMUL.FTZ R52, R53, R2.reuse ;  /* 0x0000000235347220 */ /* 0x080fe20000410000 */
[----:B------:R-:W-:-:S05]  /*127a0*/  FMUL.FTZ R28, R54, R2 ;  /* 0x00000002361c7220 */ /* 0x000fca0000410000 */
[----:B------:R-:W3:Y:S01]  /*127b0*/  MUFU.TANH R48, R48 ;  /* 0x0000003000307308 */ /* 0x000ee20000002400 */
[----:B0-----:R-:W-:Y:S01]  /*127c0*/  FMNMX.FTZ R7, R136, R7, !PT ;  /* 0x0000000788077209 */ /* 0x001fe20007810000 */
[-C--:B------:R-:W-:Y:S01]  /*127d0*/  FMUL.FTZ R12, R30, R2.reuse ;  /* 0x000000021e0c7220 */ /* 0x080fe20000410000 */
[----:B------:R-:W-:-:S05]  /*127e0*/  FMUL.FTZ R54, R56, R2 ;  /* 0x0000000238367220 */ /* 0x000fca0000410000 */
[----:B------:R-:W0:Y:S01]  /*127f0*/  MUFU.TANH R9, R9 ;  /* 0x0000000900097308 */ /* 0x000e220000002400 */
[----:B-1----:R-:W-:Y:S01]  /*12800*/  FMNMX.FTZ R7, R170, R7, !PT ;  /* 0x00000007aa077209 */ /* 0x002fe20007810000 */
[----:B------:R-:W-:-:S06]  /*12810*/  FMUL.FTZ R72, R31, R2 ;  /* 0x000000021f487220 */ /* 0x000fcc0000410000 */
[----:B------:R-:W1:Y:S01]  /*12820*/  MUFU.TANH R50, R50 ;  /* 0x0000003200327308 */ /* 0x000e620000002400 */
[----:B------:R-:W-:Y:S01]  /*12830*/  FMUL.FTZ R56, R57, R2 ;  /* 0x0000000239387220 */ /* 0x000fe20000410000 */
[----:B--2---:R-:W-:-:S06]  /*12840*/  FMNMX.FTZ R7, R46, R7, !PT ;  /* 0x000000072e077209 */ /* 0x004fcc0007810000 */
[----:B------:R-:W2:Y:S01]  /*12850*/  MUFU.TANH R11, R11 ;  /* 0x0000000b000b7308 */ /* 0x000ea20000002400 */
[-C--:B------:R-:W-:Y:S01]  /*12860*/  FMUL.FTZ R32, R34, R2.reuse ;  /* 0x0000000222207220 */ /* 0x080fe20000410000 */
[----:B------:R-:W-:-:S06]  /*12870*/  FMUL.FTZ R178, R60, R2 ;  /* 0x000000023cb27220 */ /* 0x000fcc0000410000 */
[----:B------:R-:W4:Y:S01]  /*12880*/  MUFU.TANH R52, R52 ;  /* 0x0000003400347308 */ /* 0x000f220000002400 */
[----:B------:R-:W-:Y:S01]  /*12890*/  FMUL.FTZ R24, R58, R2 ;  /* 0x000000023a187220 */ /* 0x000fe20000410000 */
[----:B---3--:R-:W-:-:S06]  /*128a0*/  FMNMX.FTZ R7, R48, R7, !PT ;  /* 0x0000000730077209 */ /* 0x008fcc0007810000 */
[----:B------:R-:W3:Y:S01]  /*128b0*/  MUFU.TANH R12, R12 ;  /* 0x0000000c000c7308 */ /* 0x000ee20000002400 */
[-C--:B------:R-:W-:Y:S01]  /*128c0*/  FMUL.FTZ R34, R35, R2.reuse ;  /* 0x0000000223227220 */ /* 0x080fe20000410000 */
[----:B------:R-:W-:-:S06]  /*128d0*/  FMUL.FTZ R58, R61, R2 ;  /* 0x000000023d3a7220 */ /* 0x000fcc0000410000 */
[----:B------:R-:W3:Y:S01]  /*128e0*/  MUFU.TANH R54, R54 ;  /* 0x0000003600367308 */ /* 0x000ee20000002400 */
[----:B0-----:R-:W-:Y:S01]  /*128f0*/  FMNMX.FTZ R6, R9, R5, !PT ;  /* 0x0000000509067209 */ /* 0x001fe20007810000 */
[----:B------:R-:W-:Y:S01]  /*12900*/  FMUL.FTZ R74, R38, R2 ;  /* 0x00000002264a7220 */ /* 0x000fe20000410000 */
[----:B-1----:R-:W-:-:S05]  /*12910*/  FMNMX.FTZ R21, R50, R7, !PT ;  /* 0x0000000732157209 */ /* 0x002fca0007810000 */
[----:B------:R-:W0:Y:S01]  /*12920*/  MUFU.TANH R72, R72 ;  /* 0x0000004800487308 */ /* 0x000e220000002400 */
[----:B------:R-:W-:-:S07]  /*12930*/  FMUL.FTZ R180, R64, R2 ;  /* 0x0000000240b47220 */ /* 0x000fce0000410000 */
[----:B------:R-:W1:Y:S01]  /*12940*/  MUFU.TANH R56, R56 ;  /* 0x0000003800387308 */ /* 0x000e620000002400 */
[----:B--2---:R-:W-:Y:S01]  /*12950*/  FMNMX.FTZ R7, R11, R6, !PT ;  /* 0x000000060b077209 */ /* 0x004fe20007810000 */
[----:B------:R-:W-:Y:S01]  /*12960*/  FMUL.FTZ R38, R39, R2 ;  /* 0x0000000227267220 */ /* 0x000fe20000410000 */
[----:B----4-:R-:W-:-:S05]  /*12970*/  FMNMX.FTZ R21, R52, R21, !PT ;  /* 0x0000001534157209 */ /* 0x010fca0007810000 */
[----:B------:R-:W2:Y:S01]  /*12980*/  MUFU.TANH R32, R32 ;  /* 0x0000002000207308 */ /* 0x000ea20000002400 */
[----:B------:R-:W-:-:S07]  /*12990*/  FMUL.FTZ R60, R65, R2 ;  /* 0x00000002413c7220 */ /* 0x000fce0000410000 */
[----:B------:R-:W4:Y:S01]  /*129a0*/  MUFU.TANH R178, R178 ;  /* 0x000000b200b27308 */ /* 0x000f220000002400 */
[----:B---3--:R-:W-:Y:S01]  /*129b0*/  FMNMX.FTZ R7, R12, R7, !PT ;  /* 0x000000070c077209 */ /* 0x008fe20007810000 */
[----:B------:R-:W-:Y:S01]  /*129c0*/  FMUL.FTZ R42, R42, R2 ;  /* 0x000000022a2a7220 */ /* 0x000fe20000410000 */
[----:B------:R-:W-:-:S05]  /*129d0*/  FMNMX.FTZ R21, R54, R21, !PT ;  /* 0x0000001536157209 */ /* 0x000fca0007810000 */
[----:B------:R-:W3:Y:S01]  /*129e0*/  MUFU.TANH R34, R34 ;  /* 0x0000002200227308 */ /* 0x000ee20000002400 */
[----:B------:R-:W-:-:S07]  /*129f0*/  FMUL.FTZ R68, R68, R2 ;  /* 0x0000000244447220 */ /* 0x000fce0000410000 */
[----:B------:R-:W3:Y:S01]  /*12a00*/  MUFU.TANH R58, R58 ;  /* 0x0000003a003a7308 */ /* 0x000ee20000002400 */
[----:B0-----:R-:W-:Y:S01]  /*12a10*/  FMNMX.FTZ R7, R72, R7, !PT ;  /* 0x0000000748077209 */ /* 0x001fe20007810000 */
[----:B------:R-:W-:Y:S01]  /*12a20*/  FMUL.FTZ R36, R43, R2 ;  /* 0x000000022b247220 */ /* 0x000fe20000410000 */
[----:B-1----:R-:W-:-:S05]  /*12a30*/  FMNMX.FTZ R21, R56, R21, !PT ;  /* 0x0000001538157209 */ /* 0x002fca0007810000 */
[----:B------:R-:W0:Y:S08]  /*12a40*/  MUFU.TANH R74, R74 ;  /* 0x0000004a004a7308 */ /* 0x000e300000002400 */
[----:B------:R-:W1:Y:S01]  /*12a50*/  MUFU.TANH R180, R180 ;  /* 0x000000b400b47308 */ /* 0x000e620000002400 */
[----:B------:R-:W-:Y:S01]  /*12a60*/  FMUL.FTZ R69, R69, R2 ;  /* 0x0000000245457220 */ /* 0x000fe20000410000 */
[----:B--2---:R-:W-:-:S06]  /*12a70*/  FMNMX.FTZ R7, R32, R7, !PT ;  /* 0x0000000720077209 */ /* 0x004fcc0007810000 */
[----:B------:R-:W2:Y:S01]  /*12a80*/  MUFU.TANH R38, R38 ;  /* 0x0000002600267308 */ /* 0x000ea20000002400 */
[----:B----4-:R-:W-:-:S07]  /*12a90*/  FMNMX.FTZ R21, R178, R21, !PT ;  /* 0x00000015b2157209 */ /* 0x010fce0007810000 */
[----:B------:R-:W4:Y:S01]  /*12aa0*/  MUFU.TANH R60, R60 ;  /* 0x0000003c003c7308 */ /* 0x000f220000002400 */
[----:B---3--:R-:W-:Y:S01]  /*12ab0*/  FMNMX.FTZ R7, R34, R7, !PT ;  /* 0x0000000722077209 */ /* 0x008fe20007810000 */
[----:B------:R-:W-:Y:S01]  /*12ac0*/  FMUL.FTZ R44, R47, R2 ;  /* 0x000000022f2c7220 */ /* 0x000fe20000410000 */
[----:B------:R-:W-:-:S05]  /*12ad0*/  FMNMX.FTZ R21, R58, R21, !PT ;  /* 0x000000153a157209 */ /* 0x000fca0007810000 */
[----:B------:R-:W3:Y:S08]  /*12ae0*/  MUFU.TANH R42, R42 ;  /* 0x0000002a002a7308 */ /* 0x000ef00000002400 */
[----:B------:R-:W3:Y:S01]  /*12af0*/  MUFU.TANH R68, R68 ;  /* 0x0000004400447308 */ /* 0x000ee20000002400 */
[----:B0-----:R-:W-:Y:S02]  /*12b00*/  FMNMX.FTZ R7, R74, R7, !PT ;  /* 0x000000074a077209 */ /* 0x001fe40007810000 */
[----:B-1----:R-:W-:-:S05]  /*12b10*/  FMNMX.FTZ R21, R180, R21, !PT ;  /* 0x00000015b4157209 */ /* 0x002fca0007810000 */
[----:B------:R-:W0:Y:S08]  /*12b20*/  MUFU.TANH R36, R36 ;  /* 0x0000002400247308 */ /* 0x000e300000002400 */
[----:B------:R-:W1:Y:S01]  /*12b30*/  MUFU.TANH R64, R69 ;  /* 0x0000004500407308 */ /* 0x000e620000002400 */
[----:B--2---:R-:W-:Y:S01]  /*12b40*/  FMNMX.FTZ R7, R38, R7, !PT ;  /* 0x0000000726077209 */ /* 0x004fe20007810000 */
[----:B------:R-:W-:Y:S01]  /*12b50*/  FMUL.FTZ R30, R51, R2 ;  /* 0x00000002331e7220 */ /* 0x000fe20000410000 */
[----:B----4-:R-:W-:-:S05]  /*12b60*/  FMNMX.FTZ R21, R60, R21, !PT ;  /* 0x000000153c157209 */ /* 0x010fca0007810000 */
[----:B------:R-:W2:Y:S01]  /*12b70*/  MUFU.TANH R40, R40 ;  /* 0x0000002800287308 */ /* 0x000ea20000002400 */
[----:B---3--:R-:W-:Y:S02]  /*12b80*/  FMNMX.FTZ R7, R42, R7, !PT ;  /* 0x000000072a077209 */ /* 0x008fe40007810000 */
[----:B------:R-:W-:-:S05]  /*12b90*/  FMNMX.FTZ R21, R68, R21, !PT ;  /* 0x0000001544157209 */ /* 0x000fca0007810000 */
[----:B------:R-:W3:Y:S01]  /*12ba0*/  MUFU.TANH R44, R44 ;  /* 0x0000002c002c7308 */ /* 0x000ee20000002400 */
[----:B0-----:R-:W-:Y:S01]  /*12bb0*/  FMNMX.FTZ R7, R36, R7, !PT ;  /* 0x0000000724077209 */ /* 0x001fe20007810000 */
[----:B------:R-:W-:Y:S01]  /*12bc0*/  FMUL.FTZ R26, R55, R2 ;  /* 0x00000002371a7220 */ /* 0x000fe20000410000 */
[----:B-1----:R-:W-:-:S05]  /*12bd0*/  FMNMX.FTZ R20, R64, R21, !PT ;  /* 0x0000001540147209 */ /* 0x002fca0007810000 */
[----:B------:R-:W0:Y:S01]  /*12be0*/  MUFU.TANH R134, R134 ;  /* 0x0000008600867308 */ /* 0x000e220000002400 */
[----:B--2---:R-:W-:Y:S01]  /*12bf0*/  FMNMX.FTZ R7, R40, R7, !PT ;  /* 0x0000000728077209 */ /* 0x004fe20007810000 */
        /* <DEDUP_REMOVED lines=22> */
[----:B--2---:R-:W-:Y:S01]  /*12d60*/  FMNMX.FTZ R7, R24, R7, !PT ;  /* 0x0000000718077209 */ /* 0x004fe20007810000 */
[----:B------:R-:W2:Y:S06]  /*12d70*/  LDL.64 R62, [R1+0x3b0] ;  /* 0x0003b000013e7983 */ /* 0x000eac0000100a00 */
[----:B------:R-:W0:Y:S01]  /*12d80*/  MUFU.TANH R35, R35 ;  /* 0x0000002300237308 */ /* 0x000e220000002400 */
[----:B-1----:R-:W-:-:S07]  /*12d90*/  FMNMX.FTZ R6, R130, R7, !PT ;  /* 0x0000000782067209 */ /* 0x002fce0007810000 */
[----:B------:R-:W1:Y:S01]  /*12da0*/  MUFU.TANH R181, R181 ;  /* 0x000000b500b57308 */ /* 0x000e620000002400 */
[----:B------:R-:W1:Y:S01]  /*12db0*/  SHFL.BFLY PT, R7, R8, 0x1, 0x1f ;  /* 0x0c201f0008077f89 */ /* 0x000e6200000e0000 */
[----:B0-----:R-:W-:-:S06]  /*12dc0*/  FMNMX.FTZ R6, R179, R6, !PT ;  /* 0x00000006b3067209 */ /* 0x001fcc0007810000 */
[----:B------:R-:W0:Y:S01]  /*12dd0*/  MUFU.TANH R33, R33 ;  /* 0x0000002100217308 */ /* 0x000e220000002400 */
[----:B------:R-:W-:-:S07]  /*12de0*/  FMNMX.FTZ R6, R35, R6, !PT ;  /* 0x0000000623067209 */ /* 0x000fce0007810000 */
[----:B------:R-:W0:Y:S01]  /*12df0*/  MUFU.TANH R31, R31 ;  /* 0x0000001f001f7308 */ /* 0x000e220000002400 */
[----:B-1----:R-:W-:-:S07]  /*12e00*/  FMNMX.FTZ R6, R181, R6, !PT ;  /* 0x00000006b5067209 */ /* 0x002fce0007810000 */
[----:B------:R-:W1:Y:S01]  /*12e10*/  MUFU.TANH R29, R29 ;  /* 0x0000001d001d7308 */ /* 0x000e620000002400 */
[----:B0-----:R-:W-:Y:S02]  /*12e20*/  FMNMX.FTZ R6, R33, R6, !PT ;  /* 0x0000000621067209 */ /* 0x001fe40007810000 */
[----:B------:R-:W-:Y:S02]  /*12e30*/  FMNMX.FTZ R2, R8, R7, !PT ;  /* 0x0000000708027209 */ /* 0x000fe40007810000 */
[----:B------:R-:W3:Y:S01]  /*12e40*/  LDL R8, [R1+0x1f0] ;  /* 0x0001f00001087983 */ /* 0x000ee20000100800 */
[----:B------:R-:W-:-:S04]  /*12e50*/  FMNMX.FTZ R6, R31, R6, !PT ;  /* 0x000000061f067209 */ /* 0x000fc80007810000 */
[----:B-1----:R-:W-:Y:S02]  /*12e60*/  FMNMX.FTZ R21, R29, R6, !PT ;  /* 0x000000061d157209 */ /* 0x002fe40007810000 */
[----:B------:R-:W4:Y:S04]  /*12e70*/  LDL.64 R6, [R1+0x1e0] ;  /* 0x0001e00001067983 */ /* 0x000f280000100a00 */
[----:B------:R-:W-:Y:S04]  /*12e80*/  STL.64 [R1+0x1d0], R20 ;  /* 0x0001d01401007387 */ /* 0x000fe80000100a00 */
[----:B------:R0:W-:Y:S04]  /*12e90*/  STL [R1+0x1d0], R2 ;  /* 0x0001d00201007387 */ /* 0x0001e80000100800 */
[----:B------:R-:W2:Y:S04]  /*12ea0*/  LDL R27, [R1+0x1d0] ;  /* 0x0001d000011b7983 */ /* 0x000ea80000100800 */
[----:B------:R-:W4:Y:S01]  /*12eb0*/  LDL R10, [R1+0x1d4] ;  /* 0x0001d400010a7983 */ /* 0x000f220000100800 */
[----:B--2---:R-:W-:Y:S01]  /*12ec0*/  FADD.FTZ R25, R4, -R27 ;  /* 0x8000001b04197221 */ /* 0x004fe20000010000 */
[----:B---3--:R-:W-:-:S04]  /*12ed0*/  FMUL.FTZ R27, R8, R27 ;  /* 0x0000001b081b7220 */ /* 0x008fc80000410000 */
[-CC-:B------:R-:W-:Y:S02]  /*12ee0*/  FFMA.FTZ R156, R3, R8.reuse, -R27.reuse ;  /* 0x00000008039c7223 */ /* 0x180fe4000001081b */
[----:B0-----:R-:W2:Y:S01]  /*12ef0*/  LDL.64 R2, [R1+0x220] ;  /* 0x0002200001027983 */ /* 0x001ea20000100a00 */
[----:B------:R-:W-:-:S03]  /*12f00*/  FFMA.FTZ R145, R13, R8, -R27 ;  /* 0x000000080d917223 */ /* 0x000fc6000001081b */
[----:B----4-:R-:W0:Y:S02]  /*12f10*/  SHFL.BFLY PT, R13, R10, 0x2, 0x1f ;  /* 0x0c401f000a0d7f89 */ /* 0x010e2400000e0000 */
[----:B0-----:R-:W-:-:S05]  /*12f20*/  FMNMX.FTZ R4, R13, R10, !PT ;  /* 0x0000000a0d047209 */ /* 0x001fca0007810000 */
[----:B------:R-:W0:Y:S01]  /*12f30*/  SHFL.BFLY PT, R187, R4, 0x1, 0x1f ;  /* 0x0c201f0004bb7f89 */ /* 0x000e2200000e0000 */
[-C--:B------:R-:W-:Y:S01]  /*12f40*/  FFMA.FTZ R158, R15, R8.reuse, -R27 ;  /* 0x000000080f9e7223 */ /* 0x080fe2000001081b */
[----:B------:R-:W-:Y:S01]  /*12f50*/  FMUL.FTZ R25, R25, R8 ;  /* 0x0000000819197220 */ /* 0x000fe20000410000 */
[----:B------:R-:W-:Y:S01]  /*12f60*/  MUFU.EX2 R156, R156 ;  /* 0x0000009c009c7308 */ /* 0x000fe20000000800 */
[----:B0-----:R-:W-:-:S05]  /*12f70*/  FMNMX.FTZ R187, R4, R187, !PT ;  /* 0x000000bb04bb7209 */ /* 0x001fca0007810000 */
[----:B------:R-:W-:Y:S01]  /*12f80*/  FMUL.FTZ R15, R187, R8 ;  /* 0x00000008bb0f7220 */ /* 0x000fe20000410000 */
[----:B------:R-:W-:-:S03]  /*12f90*/  FADD.FTZ R5, R5, -R187 ;  /* 0x800000bb05057221 */ /* 0x000fc60000010000 */
[-CC-:B------:R-:W-:Y:S01]  /*12fa0*/  FFMA.FTZ R185, R9, R8.reuse, -R15.reuse ;  /* 0x0000000809b97223 */ /* 0x180fe2000001080f */
[----:B------:R-:W-:Y:S01]  /*12fb0*/  FMUL.FTZ R5, R8, R5 ;  /* 0x0000000508057220 */ /* 0x000fe20000410000 */
[-CC-:B------:R-:W-:Y:S01]  /*12fc0*/  FFMA.FTZ R157, R11, R8.reuse, -R15.reuse ;  /* 0x000000080b9d7223 */ /* 0x180fe2000001080f */
[----:B------:R-:W0:Y:S01]  /*12fd0*/  MUFU.EX2 R146, R25 ;  /* 0x0000001900927308 */ /* 0x000e220000000800 */
[-CC-:B------:R-:W-:Y:S01]  /*12fe0*/  FFMA.FTZ R159, R12, R8.reuse, -R15.reuse ;  /* 0x000000080c9f7223 */ /* 0x180fe2000001080f */
[-C--:B------:R-:W-:Y:S01]  /*12ff0*/  FFMA.FTZ R151, R72, R8.reuse, -R15 ;  /* 0x0000000848977223 */ /* 0x080fe2000001080f */
[----:B------:R-:W-:-:S05]  /*13000*/  FFMA.FTZ R184, R76, R8, -R27 ;  /* 0x000000084cb87223 */ /* 0x000fca000001081b */
[----:B------:R-:W-:Y:S01]  /*13010*/  MUFU.EX2 R145, R145 ;  /* 0x0000009100917308 */ /* 0x000fe20000000800 */
        /* <DEDUP_REMOVED lines=27> */
[----:B------:R-:W3:Y:S01]  /*131d0*/  MUFU.EX2 R157, R157 ;  /* 0x0000009d009d7308 */ /* 0x000ee20000000800 */
[----:B0-----:R-:W-:Y:S01]  /*131e0*/  FFMA.FTZ R12, R146, R6, R156 ;  /* 0x00000006920c7223 */ /* 0x001fe2000001009c */
[-C--:B------:R-:W-:Y:S01]  /*131f0*/  FFMA.FTZ R177, R24, R8.reuse, -R15 ;  /* 0x0000000818b17223 */ /* 0x080fe2000001080f */
[-C--:B------:R-:W-:Y:S01]  /*13200*/  FFMA.FTZ R147, R54, R8.reuse, -R27 ;  /* 0x0000000836937223 */ /* 0x080fe2000001081b */
[-C--:B------:R-:W-:Y:S01]  /*13210*/  FFMA.FTZ R130, R130, R8.reuse, -R15 ;  /* 0x0000000882827223 */ /* 0x080fe2000001080f */
[-C--:B------:R-:W-:Y:S01]  /*13220*/  FFMA.FTZ R176, R56, R8.reuse, -R27 ;  /* 0x0000000838b07223 */ /* 0x080fe2000001081b */
[-C--:B------:R-:W-:Y:S01]  /*13230*/  FFMA.FTZ R179, R179, R8.reuse, -R15 ;  /* 0x00000008b3b37223 */ /* 0x080fe2000001080f */
[----:B------:R-:W-:Y:S01]  /*13240*/  FFMA.FTZ R178, R178, R8, -R27 ;  /* 0x00000008b2b27223 */ /* 0x000fe2000001081b */
        /* <DEDUP_REMOVED lines=10> */
[-CC-:B------:R-:W-:Y:S01]  /*132f0*/  FFMA.FTZ R182, R68, R8.reuse, -R27.reuse ;  /* 0x0000000844b67223 */ /* 0x180fe2000001081b */
[----:B------:R-:W-:Y:S01]  /*13300*/  FFMA.FTZ R144, R64, R8, -R27 ;  /* 0x0000000840907223 */ /* 0x000fe2000001081b */
[C---:B------:R-:W-:Y:S01]  /*13310*/  FMUL.FTZ R99, R146.reuse, R99 ;  /* 0x0000006392637220 */ /* 0x040fe20000410000 */
[C---:B------:R-:W-:Y:S01]  /*13320*/  FMUL.FTZ R98, R146.reuse, R98 ;  /* 0x0000006292627220 */ /* 0x040fe20000410000 */
[C---:B------:R-:W-:Y:S01]  /*13330*/  FMUL.FTZ R103, R146.reuse, R95 ;  /* 0x0000005f92677220 */ /* 0x040fe20000410000 */
[C---:B------:R-:W-:Y:S01]  /*13340*/  FMUL.FTZ R102, R146.reuse, R94 ;  /* 0x0000005e92667220 */ /* 0x040fe20000410000 */
[----:B------:R-:W4:Y:S01]  /*13350*/  MUFU.EX2 R184, R184 ;  /* 0x000000b800b87308 */ /* 0x000f220000000800 */
[----:B---3--:R-:W-:Y:S01]  /*13360*/  FADD.FTZ R20, R157, R20 ;  /* 0x000000149d147221 */ /* 0x008fe20000010000 */
[----:B------:R-:W-:Y:S01]  /*13370*/  FADD.FTZ R9, R145, R12 ;  /* 0x0000000c91097221 */ /* 0x000fe20000010000 */
[C---:B------:R-:W-:Y:S01]  /*13380*/  FMUL.FTZ R109, R146.reuse, R109 ;  /* 0x0000006d926d7220 */ /* 0x040fe20000410000 */
[----:B------:R-:W-:Y:S01]  /*13390*/  FMUL.FTZ R108, R146, R108 ;  /* 0x0000006c926c7220 */ /* 0x000fe20000410000 */
[----:B------:R-:W3:Y:S03]  /*133a0*/  LDL.64 R10, [R1+0x2c0] ;  /* 0x0002c000010a7983 */ /* 0x000ee60000100a00 */
[----:B------:R-:W4:Y:S01]  /*133b0*/  MUFU.EX2 R161, R161 ;  /* 0x000000a100a17308 */ /* 0x000f220000000800 */
[----:B------:R-:W3:Y:S04]  /*133c0*/  LDL.64 R78, [R1+0x330] ;  /* 0x00033000014e7983 */ /* 0x000ee80000100a00 */
[----:B------:R-:W3:Y:S03]  /*133d0*/  LDL.64 R76, [R1+0x340] ;  /* 0x00034000014c7983 */ /* 0x000ee60000100a00 */
[----:B------:R-:W4:Y:S01]  /*133e0*/  MUFU.EX2 R141, R141 ;  /* 0x0000008d008d7308 */ /* 0x000f220000000800 */
[----:B0-----:R-:W-:Y:S01]  /*133f0*/  FADD.FTZ R20, R159, R20 ;  /* 0x000000149f147221 */ /* 0x001fe20000010000 */
[----:B------:R-:W-:Y:S01]  /*13400*/  FADD.FTZ R9, R158, R9 ;  /* 0x000000099e097221 */ /* 0x000fe20000010000 */
[----:B------:R-:W3:Y:S04]  /*13410*/  LDL.64 R74, [R1+0x350] ;  /* 0x00035000014a7983 */ /* 0x000ee80000100a00 */
[----:B------:R-:W3:Y:S01]  /*13420*/  LDL.64 R72, [R1+0x360] ;  /* 0x0003600001487983 */ /* 0x000ee20000100a00 */
[----:B------:R-:W0:Y:S08]  /*13430*/  MUFU.EX2 R150, R150 ;  /* 0x0000009600967308 */ /* 0x000e300000000800 */
[----:B------:R-:W0:Y:S01]  /*13440*/  MUFU.EX2 R160, R160 ;  /* 0x000000a000a07308 */ /* 0x000e220000000800 */
[----:B-1----:R-:W-:Y:S01]  /*13450*/  FADD.FTZ R20, R151, R20 ;  /* 0x0000001497147221 */ /* 0x002fe20000010000 */
[----:B----4-:R-:W-:Y:S01]  /*13460*/  FADD.FTZ R12, R184, R9 ;  /* 0x00000009b80c7221 */ /* 0x010fe20000010000 */
[----:B------:R-:W4:Y:S04]  /*13470*/  LDL.64 R42, [R1+0x268] ;  /* 0x00026800012a7983 */ /* 0x000f280000100a00 */
[----:B------:R-:W4:Y:S01]  /*13480*/  LDL.64 R38, [R1+0x288] ;  /* 0x0002880001267983 */ /* 0x000f220000100a00 */
[----:B------:R-:W1:Y:S08]  /*13490*/  MUFU.EX2 R163, R163 ;  /* 0x000000a300a37308 */ /* 0x000e700000000800 */
[----:B------:R-:W1:Y:S01]  /*134a0*/  MUFU.EX2 R162, R162 ;  /* 0x000000a200a27308 */ /* 0x000e620000000800 */
[----:B------:R-:W-:Y:S01]  /*134b0*/  FADD.FTZ R13, R161, R20 ;  /* 0x00000014a10d7221 */ /* 0x000fe20000010000 */
[----:B------:R-:W-:-:S06]  /*134c0*/  FADD.FTZ R9, R141, R12 ;  /* 0x0000000c8d097221 */ /* 0x000fcc0000010000 */
[----:B------:R-:W1:Y:S08]  /*134d0*/  MUFU.EX2 R139, R139 ;  /* 0x0000008b008b7308 */ /* 0x000e700000000800 */
[----:B------:R-:W1:Y:S01]  /*134e0*/  MUFU.EX2 R140, R140 ;  /* 0x0000008c008c7308 */ /* 0x000e620000000800 */
[----:B0-----:R-:W-:Y:S01]  /*134f0*/  FADD.FTZ R12, R150, R13 ;  /* 0x0000000d960c7221 */ /* 0x001fe20000010000 */
[----:B------:R-:W-:-:S06]  /*13500*/  FADD.FTZ R9, R160, R9 ;  /* 0x00000009a0097221 */ /* 0x000fcc0000010000 */
[----:B------:R-:W0:Y:S08]  /*13510*/  MUFU.EX2 R169, R169 ;  /* 0x000000a900a97308 */ /* 0x000e300000000800 */
[----:B------:R-:W0:Y:S01]  /*13520*/  MUFU.EX2 R138, R138 ;  /* 0x0000008a008a7308 */ /* 0x000e220000000800 */
[----:B-1----:R-:W-:Y:S01]  /*13530*/  FADD.FTZ R12, R163, R12 ;  /* 0x0000000ca30c7221 */ /* 0x002fe20000010000 */
[----:B------:R-:W-:Y:S01]  /*13540*/  FADD.FTZ R9, R162, R9 ;  /* 0x00000009a2097221 */ /* 0x000fe20000010000 */
[C---:B------:R-:W-:Y:S01]  /*13550*/  FMUL.FTZ R101, R186.reuse, R101 ;  /* 0x00000065ba657220 */ /* 0x040fe20000410000 */
[----:B------:R-:W-:Y:S01]  /*13560*/  FMUL.FTZ R100, R186, R100 ;  /* 0x00000064ba647220 */ /* 0x000fe20000410000 */
[----:B------:R-:W3:Y:S03]  /*13570*/  LDL.64 R4, [R1+0x2a0] ;  /* 0x0002a00001047983 */ /* 0x000ee60000100a00 */
[----:B------:R-:W1:Y:S01]  /*13580*/  MUFU.EX2 R137, R137 ;  /* 0x0000008900897308 */ /* 0x000e620000000800 */
[----:B------:R-:W4:Y:S07]  /*13590*/  LDL.64 R36, [R1+0x298] ;  /* 0x0002980001247983 */ /* 0x000f2e0000100a00 */
        /* <DEDUP_REMOVED lines=11> */
[----:B------:R-:W0:Y:S03]  /*13650*/  MUFU.EX2 R135, R135 ;  /* 0x0000008700877308 */ /* 0x000e260000000800 */
[----:B------:R-:W4:Y:S05]  /*13660*/  LDL.64 R44, [R1+0x258] ;  /* 0x00025800012c7983 */ /* 0x000f2a0000100a00 */
        /* <DEDUP_REMOVED lines=10> */
[----:B------:R-:W2:Y:S08]  /*13710*/  MUFU.EX2 R173, R173 ;  /* 0x000000ad00ad7308 */ /* 0x000eb00000000800 */
[----:B------:R-:W2:Y:S01]  /*13720*/  MUFU.EX2 R172, R172 ;  /* 0x000000ac00ac7308 */ /* 0x000ea20000000800 */
        /* <DEDUP_REMOVED lines=8> */
[----:B------:R-:W4:Y:S04]  /*137b0*/  LDL.64 R34, [R1+0x2a8] ;  /* 0x0002a80001227983 */ /* 0x000f280000100a00 */
[----:B------:R-:W4:Y:S01]  /*137c0*/  LDL.64 R24, [R1+0x2f8] ;  /* 0x0002f80001187983 */ /* 0x000f220000100a00 */
[----:B------:R-:W1:Y:S08]  /*137d0*/  MUFU.EX2 R131, R131 ;  /* 0x0000008300837308 */ /* 0x000e700000000800 */
[----:B------:R-:W1:Y:S01]  /*137e0*/  MUFU.EX2 R148, R148 ;  /* 0x0000009400947308 */ /* 0x000e620000000800 */
[----:B--2---:R-:W-:Y:S01]  /*137f0*/  FADD.FTZ R20, R173, R20 ;  /* 0x00000014ad147221 */ /* 0x004fe20000010000 */
[----:B------:R-:W-:-:S06]  /*13800*/  FADD.FTZ R9, R172, R9 ;  /* 0x00000009ac097221 */ /* 0x000fcc0000010000 */
[----:B------:R-:W2:Y:S08]  /*13810*/  MUFU.EX2 R177, R177 ;  /* 0x000000b100b17308 */ /* 0x000eb00000000800 */
[----:B------:R-:W2:Y:S01]  /*13820*/  MUFU.EX2 R147, R147 ;  /* 0x0000009300937308 */ /* 0x000ea20000000800 */
[----:B0-----:R-:W-:Y:S01]  /*13830*/  FADD.FTZ R20, R175, R20 ;  /* 0x00000014af147221 */ /* 0x001fe20000010000 */
[----:B------:R-:W-:-:S06]  /*13840*/  FADD.FTZ R9, R174, R9 ;  /* 0x00000009ae097221 */ /* 0x000fcc0000010000 */
[----:B------:R-:W0:Y:S08]  /*13850*/  MUFU.EX2 R130, R130 ;  /* 0x0000008200827308 */ /* 0x000e300000000800 */
[----:B------:R-:W0:Y:S01]  /*13860*/  MUFU.EX2 R176, R176 ;  /* 0x000000b000b07308 */ /* 0x000e220000000800 */
[----:B-1----:R-:W-:Y:S01]  /*13870*/  FADD.FTZ R20, R131, R20 ;  /* 0x0000001483147221 */ /* 0x002fe20000010000 */
[----:B------:R-:W-:-:S06]  /*13880*/  FADD.FTZ R12, R148, R9 ;  /* 0x00000009940c7221 */ /* 0x000fcc0000010000 */
        /* <DEDUP_REMOVED lines=8> */
[----:B------:R-:W0:Y:S01]  /*13910*/  MUFU.EX2 R181, R181 ;  /* 0x000000b500b57308 */ /* 0x000e220000000800 */
[----:B------:R-:W-:-:S07]  /*13920*/  FFMA.FTZ R15, R29, R8, -R15 ;  /* 0x000000081d0f7223 */ /* 0x000fce000001080f */
[----:B------:R-:W0:Y:S01]  /*13930*/  MUFU.EX2 R180, R180 ;  /* 0x000000b400b47308 */ /* 0x000e220000000800 */
[----:B-1----:R-:W-:Y:S01]  /*13940*/  FADD.FTZ R13, R179, R12 ;  /* 0x0000000cb30d7221 */ /* 0x002fe20000010000 */
[----:B------:R-:W-:Y:S01]  /*13950*/  FADD.FTZ R8, R178, R9 ;  /* 0x00000009b2087221 */ /* 0x000fe20000010000 */
[----:B------:R-:W4:Y:S04]  /*13960*/  LDL.64 R60, [R1+0x370] ;  /* 0x00037000013c7983 */ /* 0x000f280000100a00 */
[----:B------:R-:W4:Y:S01]  /*13970*/  LDL.64 R68, [R1+0x380] ;  /* 0x0003800001447983 */ /* 0x000f220000100a00 */
[----:B------:R-:W1:Y:S03]  /*13980*/  MUFU.EX2 R126, R126 ;  /* 0x0000007e007e7308 */ /* 0x000e660000000800 */
[----:B------:R-:W4:Y:S04]  /*13990*/  LDL.64 R32, [R1+0x2b8] ;  /* 0x0002b80001207983 */ /* 0x000f280000100a00 */
[----:B------:R-:W4:Y:S01]  /*139a0*/  LDL.64 R30, [R1+0x278] ;  /* 0x00027800011e7983 */ /* 0x000f220000100a00 */
[----:B------:R-:W1:Y:S01]  /*139b0*/  MUFU.EX2 R127, R127 ;  /* 0x0000007f007f7308 */ /* 0x000e620000000800 */
[----:B--2---:R-:W-:Y:S01]  /*139c0*/  FADD.FTZ R12, R128, R13 ;  /* 0x0000000d800c7221 */ /* 0x004fe20000010000 */
[----:B------:R-:W-:Y:S01]  /*139d0*/  FADD.FTZ R9, R129, R8 ;  /* 0x0000000881097221 */ /* 0x000fe20000010000 */
[----:B------:R-:W2:Y:S04]  /*139e0*/  LDL.64 R64, [R1+0x3a0] ;  /* 0x0003a00001407983 */ /* 0x000ea80000100a00 */
[----:B------:R-:W2:Y:S01]  /*139f0*/  LDL.64 R26, [R1+0x2e8] ;  /* 0x0002e800011a7983 */ /* 0x000ea20000100a00 */
[----:B------:R-:W1:Y:S08]  /*13a00*/  MUFU.EX2 R183, R183 ;  /* 0x000000b700b77308 */ /* 0x000e700000000800 */
[----:B------:R-:W1:Y:S01]  /*13a10*/  MUFU.EX2 R182, R182 ;  /* 0x000000b600b67308 */ /* 0x000e620000000800 */
[----:B0-----:R-:W-:Y:S01]  /*13a20*/  FADD.FTZ R13, R181, R12 ;  /* 0x0000000cb50d7221 */ /* 0x001fe20000010000 */
[----:B------:R-:W-:-:S06]  /*13a30*/  FADD.FTZ R8, R180, R9 ;  /* 0x00000009b4087221 */ /* 0x000fcc0000010000 */
[----:B------:R-:W-:Y:S01]  /*13a40*/  MUFU.EX2 R144, R144 ;  /* 0x0000009000907308 */ /* 0x000fe20000000800 */
[----:B------:R0:W-:Y:S04]  /*13a50*/  STL.64 [R1+0x3f0], R98 ;  /* 0x0003f06201007387 */ /* 0x0001e80000100a00 */
[----:B------:R-:W-:Y:S03]  /*13a60*/  STL.64 [R1+0x3f8], R100 ;  /* 0x0003f86401007387 */ /* 0x000fe60000100a00 */
[----:B------:R-:W0:Y:S01]  /*13a70*/  MUFU.EX2 R15, R15 ;  /* 0x0000000f000f7308 */ /* 0x000e220000000800 */
[----:B-1----:R-:W-:Y:S01]  /*13a80*/  FADD.FTZ R12, R126, R13 ;  /* 0x0000000d7e0c7221 */ /* 0x002fe20000010000 */
[----:B------:R-:W-:Y:S01]  /*13a90*/  FADD.FTZ R9, R127, R8 ;  /* 0x000000087f097221 */ /* 0x000fe20000010000 */
[----:B------:R-:W-:Y:S02]  /*13aa0*/  STL.64 [R1+0x200], R102 ;  /* 0x0002006601007387 */ /* 0x000fe40000100a00 */
[----:B------:R-:W-:Y:S01]  /*13ab0*/  FADD.FTZ R8, R183, R12 ;  /* 0x0000000cb7087221 */ /* 0x000fe20000010000 */
[----:B------:R-:W-:Y:S01]  /*13ac0*/  FADD.FTZ R21, R182, R9 ;  /* 0x00000009b6157221 */ /* 0x000fe20000010000 */
[----:B------:R-:W-:Y:S04]  /*13ad0*/  STL.64 [R1+0x210], R108 ;  /* 0x0002106c01007387 */ /* 0x000fe80000100a00 */
[----:B------:R-:W2:Y:S04]  /*13ae0*/  LDL.64 R12, [R1+0x2c8] ;  /* 0x0002c800010c7983 */ /* 0x000ea80000100a00 */
[----:B------:R-:W2:Y:S01]  /*13af0*/  LDL.64 R28, [R1+0x2d8] ;  /* 0x0002d800011c7983 */ /* 0x000ea20000100a00 */
[----:B0-----:R-:W-:Y:S01]  /*13b00*/  FADD.FTZ R9, R15, R8 ;  /* 0x000000080f097221 */ /* 0x001fe20000010000 */
[----:B------:R-:W-:-:S02]  /*13b10*/  FADD.FTZ R8, R144, R21 ;  /* 0x0000001590087221 */ /* 0x000fc40000010000 */
[----:B------:R-:W2:Y:S04]  /*13b20*/  LDL.64 R94, [R1+0x328] ;  /* 0x00032800015e7983 */ /* 0x000ea80000100a00 */
[----:B------:R0:W-:Y:S04]  /*13b30*/  STL.64 [R1+0x1e0], R8 ;  /* 0x0001e00801007387 */ /* 0x0001e80000100a00 */
[----:B------:R-:W2:Y:S04]  /*13b40*/  LDL.64 R20, [R1+0x308] ;  /* 0x0003080001147983 */ /* 0x000ea80000100a00 */
[----:B------:R-:W2:Y:S04]  /*13b50*/  LDL.64 R98, [R1+0x338] ;  /* 0x0003380001627983 */ /* 0x000ea80000100a00 */
[----:B0-----:R-:W2:Y:S04]  /*13b60*/  LDL.64 R8, [R1+0x318] ;  /* 0x0003180001087983 */ /* 0x001ea80000100a00 */
[----:B------:R-:W2:Y:S04]  /*13b70*/  LDL.64 R102, [R1+0x348] ;  /* 0x0003480001667983 */ /* 0x000ea80000100a00 */
[----:B------:R-:W2:Y:S04]  /*13b80*/  LDL.64 R100, [R1+0x358] ;  /* 0x0003580001647983 */ /* 0x000ea80000100a00 */
[----:B------:R-:W2:Y:S01]  /*13b90*/  LDL.64 R108, [R1+0x368] ;  /* 0x00036800016c7983 */ /* 0x000ea20000100a00 */
        /* <DEDUP_REMOVED lines=117> */
[----:B------:R-:W-:Y:S01]  /*142f0*/  FMUL.FTZ R68, R146, R68 ;  /* 0x0000004492447220 */ /* 0x000fe20000410000 */
[C---:B------:R-:W-:Y:S01]  /*14300*/  FMUL.FTZ R33, R186.reuse, R33 ;  /* 0x00000021ba217220 */ /* 0x040fe20000410000 */
[C---:B------:R-:W-:Y:S01]  /*14310*/  FMUL.FTZ R32, R186.reuse, R32 ;  /* 0x00000020ba207220 */ /* 0x040fe20000410000 */
[C---:B------:R-:W-:Y:S01]  /*14320*/  FMUL.FTZ R31, R186.reuse, R31 ;  /* 0x0000001fba1f7220 */ /* 0x040fe20000410000 */
[----:B------:R-:W-:Y:S01]  /*14330*/  FMUL.FTZ R30, R186, R30 ;  /* 0x0000001eba1e7220 */ /* 0x000fe20000410000 */
[C---:B--2---:R-:W-:Y:S01]  /*14340*/  FMUL.FTZ R65, R146.reuse, R65 ;  /* 0x0000004192417220 */ /* 0x044fe20000410000 */
[----:B------:R-:W-:Y:S01]  /*14350*/  FMUL.FTZ R64, R146, R64 ;  /* 0x0000004092407220 */ /* 0x000fe20000410000 */
[C---:B------:R-:W-:Y:S01]  /*14360*/  FMUL.FTZ R27, R186.reuse, R27 ;  /* 0x0000001bba1b7220 */ /* 0x040fe20000410000 */
        /* <DEDUP_REMOVED lines=86> */
.L_x_12139:
[----:B------:R-:W-:Y:S05]  /*148d0*/  BSYNC B0 ;  /* 0x0000000000007941 */ /* 0x000fea0003800000 */
.L_x_12138:
        /* <DEDUP_REMOVED lines=8> */
.L_x_12141:
[----:B------:R-:W-:Y:S05]  /*14960*/  BSYNC B0 ;  /* 0x0000000000007941 */ /* 0x000fea0003800000 */
.L_x_12140:
[----:B------:R-:W-:Y:S04]  /*14970*/  BSSY B0, `(.L_x_12142) ;  /* 0x0000004000007945 */ /* 0x000fe80003800000 */
[----:B-1----:R-:W-:Y:S05]  /*14980*/  @P0 BRA `(.L_x_12143) ;  /* 0x0000000000080947 */ /* 0x002fea0003800000 */
[----:B------:R-:W1:Y:S02]  /*14990*/  SYNCS.PHASECHK.TRANS64.TRYWAIT P0, [R2+URZ], R3 ;  /* 0x00000003020075a7 */ /* 0x000e64000800017f */
[----:B-1----:R-:W-:Y:S05]  /*149a0*/  @!P0 BRA `(.L_x_12144) ;  /* 0x0000017000088947 */ /* 0x002fea0003800000 */
.L_x_12143:
[----:B------:R-:W-:Y:S05]  /*149b0*/  BSYNC B0 ;  /* 0x0000000000007941 */ /* 0x000fea0003800000 */
.L_x_12142:
        /* <DEDUP_REMOVED lines=130> */
[----:B------:R-:W-:Y:S01]  /*151e0*/  IADD3 R119, R119, 0x8, RZ ;  /* 0x0000000877777810 */ /* 0x000fe20007ffe0ff */
[----:B01----:R-:W-:-:S02]  /*151f0*/  IMAD.U32 R2, RZ, RZ, UR44 ;  /* 0x0000002cff027e24 */ /* 0x003fc4000f8e00ff */
        /* <DEDUP_REMOVED lines=217> */
[----:B------:R-:W-:Y:S01]  /*15f90*/  MOV R5, R3 ;  /* 0x0000000300057202 */ /* 0x000fe20000000f00 */
        /* <DEDUP_REMOVED lines=451> */
.L_x_12146:
[----:B------:R-:W-:Y:S05]  /*17bd0*/  BSYNC B0 ;  /* 0x0000000000007941 */ /* 0x000fea0003800000 */
.L_x_12145:
        /* <DEDUP_REMOVED lines=9> */
.L_x_12128:
[----:B------:R-:W-:-:S13]  /*17c70*/  ISETP.GE.AND P0, PT, R0, R203, PT ;  /* 0x000000cb0000720c */ /* 0x000fda0003f06270 */
[----:B------:R-:W-:Y:S05]  /*17c80*/  @!P0 BRA `(.L_x_12148) ;  /* 0x0000007400088947 */ /* 0x000fea0003800000 */
.L_x_12177:
[----:B------:R-:W2:Y:S04]  /*17c90*/  LDL R4, [R1+0x1c0] ;  /* 0x0001c00001047983 */ /* 0x000ea80000100800 */
[----:B01----:R-:W3:Y:S01]  /*17ca0*/  LDL R2, [R1+0x1c8] ;  /* 0x0001c80001027983 */ /* 0x003ee20000100800 */
[----:B--2---:R-:W-:-:S05]  /*17cb0*/  VIADD R4, R4, 0x1 ;  /* 0x0000000104047836 */ /* 0x004fca0000000000 */
[----:B------:R-:W-:-:S13]  /*17cc0*/  ISETP.NE.AND P0, PT, R4, 0x2, PT ;  /* 0x000000020400780c */ /* 0x000fda0003f05270 */
[----:B------:R0:W5:Y:S04]  /*17cd0*/  @P0 LDL R6, [R1+0x1c4] ;  /* 0x0001c40001060983 */ /* 0x0001680000100800 */
[----:B------:R-:W2:Y:S01]  /*17ce0*/  @!P0 LDL R3, [R1+0x1c4] ;  /* 0x0001c40001038983 */ /* 0x000ea20000100800 */
[----:B---3--:R-:W-:Y:S01]  /*17cf0*/  VIADD R2, R2, 0x1 ;  /* 0x0000000102027836 */ /* 0x008fe20000000000 */
[----:B------:R-:W-:Y:S01]  /*17d00*/  MOV R8, UR44 ;  /* 0x0000002c00087c02 */ /* 0x000fe20008000f00 */
        /* <DEDUP_REMOVED lines=14> */
.L_x_12150:
[----:B------:R-:W-:Y:S05]  /*17df0*/  BSYNC B0 ;  /* 0x0000000000007941 */ /* 0x000fea0003800000 */
.L_x_12149:
[----:B------:R-:W-:Y:S02]  /*17e00*/  IMAD.U32 R8, RZ, RZ, UR44 ;  /* 0x0000002cff087e24 */ /* 0x000fe4000f8e00ff */
[----:B------:R-:W-:-:S05]  /*17e10*/  IMAD.U32 R9, RZ, RZ, UR45 ;  /* 0x0000002dff097e24 */ /* 0x000fca000f8e00ff */
        /* <DEDUP_REMOVED lines=14> */
.L_x_12152:
[----:B------:R-:W-:Y:S05]  /*17f00*/  BSYNC B0 ;  /* 0x0000000000007941 */ /* 0x000fea0003800000 */
.L_x_12151:
[----:B------:R-:W-:Y:S04]  /*17f10*/  BSSY B0, `(.L_x_12153) ;  /* 0x000000a000007945 */ /* 0x000fe80003800000 */
[----:B------:R-:W-:Y:S05]  /*17f20*/  @P0 BRA `(.L_x_12154) ;  /* 0x0000000000200947 */ /* 0x000fea0003800000 */
[----:B------:R-:W-:Y:S01]  /*17f30*/  MOV R2, UR44 ;  /* 0x0000002c00027c02 */ /* 0x000fe20008000f00 */
[----:B------:R-:W-:-:S06]  /*17f40*/  IMAD.U32 R3, RZ, RZ, UR45 ;  /* 0x0000002dff037e24 */ /* 0x000fcc000f8e00ff */
[----:B------:R-:W2:Y:S01]  /*17f50*/  LD.E.64 R2, desc[UR42][R2.64+0x18] ;  /* 0x0000182a02027980 */ /* 0x000ea2000c101b00 */
[----:B-----5:R-:W-:Y:S02]  /*17f60*/  SHF.L.U32 R7, R11, 0x1f, RZ ;  /* 0x0000001f0b077819 */ /* 0x020fe400000006ff */
[----:B--2---:R-:W-:-:S05]  /*17f70*/  MOV R5, R2 ;  /* 0x0000000200057202 */ /* 0x004fca0000000f00 */
[----:B------:R-:W-:-:S04]  /*17f80*/  IMAD R4, R10, 0x8, R5 ;  /* 0x000000080a047824 */ /* 0x000fc800078e0205 */
[----:B------:R-:W0:Y:S02]  /*17f90*/  SYNCS.PHASECHK.TRANS64.TRYWAIT P0, [R4+URZ], R7 ;  /* 0x00000007040075a7 */ /* 0x000e24000800017f */
[----:B0-----:R-:W-:Y:S05]  /*17fa0*/  @!P0 BRA `(.L_x_12155) ;  /* 0x00000138009c8947 */ /* 0x001fea0003800000 */
.L_x_12154:
[----:B------:R-:W-:Y:S05]  /*17fb0*/  BSYNC B0 ;  /* 0x0000000000007941 */ /* 0x000fea0003800000 */
.L_x_12153:
        /* <DEDUP_REMOVED lines=31> */
[----:B------:R-:W-:Y:S01]  /*181b0*/  R2UR UR4, R4 ;  /* 0x00000000040472ca */ /* 0x000fe200000e0000 */
[C---:B------:R-:W-:Y:S01]  /*181c0*/  VIADD R4, R2.reuse, 0x4 ;  /* 0x0000000402047836 */ /* 0x040fe20000000000 */
[----:B------:R-:W-:Y:S01]  /*181d0*/  R2UR UR5, R5 ;  /* 0x00000000050572ca */ /* 0x000fe200000e0000 */
[----:B------:R-:W-:Y:S01]  /*181e0*/  VIADD R2, R2, 0x6 ;  /* 0x0000000602027836 */ /* 0x000fe20000000000 */
[----:B------:R-:W-:Y:S01]  /*181f0*/  MOV R5, R3 ;  /* 0x0000000300057202 */ /* 0x000fe20000000f00 */
[----:B------:R-:W-:-:S02]  /*18200*/  WARPGROUP.DEPBAR.LE gsb0, 0x0 ;  /* 0x00008000000079c5 */ /* 0x000fc40000010000 */
[----:B------:R-:W-:-:S08]  /*18210*/  WARPGROUP.ARRIVE ;  /* 0x00000000000079c5 */ /* 0x000fd00000000000 */
        /* <DEDUP_REMOVED lines=25> */
.L_x_12157:
[----:B------:R-:W-:Y:S05]  /*183b0*/  BSYNC B0 ;  /* 0x0000000000007941 */ /* 0x000fea0003800000 */
.L_x_12156:
[----:B------:R-:W-:Y:S02]  /*183c0*/  IMAD.U32 R4, RZ, RZ, UR44 ;  /* 0x0000002cff047e24 */ /* 0x000fe4000f8e00ff */
[----:B------:R-:W-:Y:S01]  /*183d0*/  IMAD.U32 R5, RZ, RZ, UR45 ;  /* 0x0000002dff057e24 */ /* 0x000fe2000f8e00ff */
[----:B------:R-:W-:-:S05]  /*183e0*/  MOV R6, UR44 ;  /* 0x0000002c00067c02 */ /* 0x000fca0008000f00 */
        /* <DEDUP_REMOVED lines=34> */
[-C--:B------:R-:W-:Y:S02]  /*18610*/  FMUL.FTZ R14, R27, R15.reuse ;  /* 0x0000000f1b0e7220 */ /* 0x080fe40000410000 */
[----:B------:R-:W-:Y:S01]  /*18620*/  SHF.R.S32.HI R43, RZ, 0x1f, R46 ;  /* 0x0000001fff2b7819 */ /* 0x000fe2000001142e */
[-C--:B------:R-:W-:Y:S01]  /*18630*/  FMUL.FTZ R137, R45, R15.reuse ;  /* 0x0000000f2d897220 */ /* 0x080fe20000410000 */
[-C--:B------:R-:W-:Y:S01]  /*18640*/  FMUL.FTZ R27, R35, R15.reuse ;  /* 0x0000000f231b7220 */ /* 0x080fe20000410000 */
[-C--:B------:R-:W-:Y:S01]  /*18650*/  FMUL.FTZ R35, R40, R15.reuse ;  /* 0x0000000f28237220 */ /* 0x080fe20000410000 */
[----:B------:R-:W-:Y:S01]  /*18660*/  LEA.HI R45, R43, R46, RZ, 0x2 ;  /* 0x0000002e2b2d7211 */ /* 0x000fe200078f10ff */
[-C--:B------:R-:W-:Y:S01]  /*18670*/  FMUL.FTZ R77, R33, R15.reuse ;  /* 0x0000000f214d7220 */ /* 0x080fe20000410000 */
[-C--:B------:R-:W-:Y:S01]  /*18680*/  FMUL.FTZ R40, R49, R15.reuse ;  /* 0x0000000f31287220 */ /* 0x080fe20000410000 */
[----:B------:R-:W-:Y:S01]  /*18690*/  FMUL.FTZ R33, R47, R15 ;  /* 0x0000000f2f217220 */ /* 0x000fe20000410000 */
[----:B------:R-:W-:-:S02]  /*186a0*/  LEA.HI R49, R42, R73, RZ, 0x2 ;  /* 0x000000492a317211 */ /* 0x000fc400078f10ff */
[--C-:B------:R-:W-:Y:S02]  /*186b0*/  SHF.R.S32.HI R47, RZ, 0x2, R45.reuse ;  /* 0x00000002ff2f7819 */ /* 0x100fe4000001142d */
[----:B------:R-:W-:Y:S01]  /*186c0*/  SHF.R.S32.HI R42, RZ, 0x1f, R45 ;  /* 0x0000001fff2a7819 */ /* 0x000fe2000001142d */
[----:B------:R-:W-:Y:S01]  /*186d0*/  FMUL.FTZ R173, R50, R15 ;  /* 0x0000000f32ad7220 */ /* 0x000fe20000410000 */
[----:B------:R-:W-:Y:S02]  /*186e0*/  LOP3.LUT R50, R49, 0xfffffffc, RZ, 0xc0, !PT ;  /* 0xfffffffc31327812 */ /* 0x000fe400078ec0ff */
[----:B------:R-:W-:Y:S02]  /*186f0*/  LEA.HI R49, R42, R47, RZ, 0x3 ;  /* 0x0000002f2a317211 */ /* 0x000fe400078f18ff */
        /* <DEDUP_REMOVED lines=11> */
[----:B------:R-:W-:-:S02]  /*187b0*/  LOP3.LUT R42, R47, 0x1ffffffe, RZ, 0xc0, !PT ;  /* 0x1ffffffe2f2a7812 */ /* 0x000fc400078ec0ff */
[----:B------:R-:W-:-:S03]  /*187c0*/  LEA R50, R43, R50, 0x4 ;  /* 0x000000322b327211 */ /* 0x000fc600078e20ff */
[----:B------:R-:W-:Y:S02]  /*187d0*/  IMAD.IADD R42, R73, 0x1, -R42 ;  /* 0x00000001492a7824 */ /* 0x000fe400078e0a2a */
[----:B------:R-:W-:-:S04]  /*187e0*/  IMAD R41, R41, 0x40, R50 ;  /* 0x0000004029297824 */ /* 0x000fc800078e0232 */
[----:B------:R-:W-:-:S04]  /*187f0*/  IMAD R42, R42, 0x8, R41 ;  /* 0x000000082a2a7824 */ /* 0x000fc800078e0229 */
[----:B------:R-:W-:-:S05]  /*18800*/  @P0 IMAD.HI.U32 R3, R42, R3, RZ ;  /* 0x000000032a030227 */ /* 0x000fca00078e00ff */
[----:B------:R-:W-:Y:S01]  /*18810*/  @P0 SHF.R.U32.HI R42, RZ, R72, R3 ;  /* 0x00000048ff2a0219 */ /* 0x000fe20000011603 */
[-C--:B------:R-:W-:Y:S01]  /*18820*/  FMUL.FTZ R56, R56, R15.reuse ;  /* 0x0000000f38387220 */ /* 0x080fe20000410000 */
[----:B------:R-:W-:Y:S01]  /*18830*/  LOP3.LUT R45, R45, 0x7ffffffc, RZ, 0xc0, !PT ;  /* 0x7ffffffc2d2d7812 */ /* 0x000fe200078ec0ff */
[-C--:B------:R-:W-:Y:S01]  /*18840*/  FMUL.FTZ R60, R60, R15.reuse ;  /* 0x0000000f3c3c7220 */ /* 0x080fe20000410000 */
[-C--:B------:R-:W-:Y:S01]  /*18850*/  FMUL.FTZ R64, R64, R15.reuse ;  /* 0x0000000f40407220 */ /* 0x080fe20000410000 */
[----:B------:R-:W0:Y:S01]  /*18860*/  SHFL.IDX PT, R41, R42, RZ, 0x1c1f ;  /* 0x001c1fff2a297589 */ /* 0x000e2200000e0000 */
[----:B------:R-:W-:Y:S02]  /*18870*/  IMAD.MOV.U32 R3, RZ, RZ, -0x60 ;  /* 0xffffffa0ff037424 */ /* 0x000fe400078e00ff */
        /* <DEDUP_REMOVED lines=9> */
[----:B------:R1:W2:Y:S01]  /*18910*/  MUFU.TANH R54, R56 ;  /* 0x0000003800367308 */ /* 0x0002a20000002400 */
[----:B------:R-:W-:Y:S01]  /*18920*/  FMUL.FTZ R48, R62, R15 ;  /* 0x0000000f3e307220 */ /* 0x000fe20000410000 */
[----:B------:R-:W-:-:S02]  /*18930*/  IMAD.IADD R45, R46, 0x1, -R45 ;  /* 0x000000012e2d7824 */ /* 0x000fc400078e0a2d */
[----:B------:R-:W-:Y:S01]  /*18940*/  FMUL.FTZ R129, R51, R15 ;  /* 0x0000000f33817220 */ /* 0x000fe20000410000 */
[----:B------:R-:W-:Y:S02]  /*18950*/  IMAD R2, R0, R3, 0x1 ;  /* 0x0000000100027424 */ /* 0x000fe400078e0203 */
[-C--:B------:R-:W-:Y:S01]  /*18960*/  FMUL.FTZ R52, R52, R15.reuse ;  /* 0x0000000f34347220 */ /* 0x080fe20000410000 */
[-C--:B------:R-:W-:Y:S01]  /*18970*/  FMUL.FTZ R39, R55, R15.reuse ;  /* 0x0000000f37277220 */ /* 0x080fe20000410000 */
[-C--:B------:R-:W-:Y:S01]  /*18980*/  FMUL.FTZ R44, R59, R15.reuse ;  /* 0x0000000f3b2c7220 */ /* 0x080fe20000410000 */
[----:B------:R3:W4:Y:S01]  /*18990*/  MUFU.TANH R58, R60 ;  /* 0x0000003c003a7308 */ /* 0x0007220000002400 */
[-C--:B------:R-:W-:Y:S01]  /*189a0*/  FMUL.FTZ R61, R61, R15.reuse ;  /* 0x0000000f3d3d7220 */ /* 0x080fe20000410000 */
[-C--:B------:R-:W-:Y:S01]  /*189b0*/  FMUL.FTZ R126, R63, R15.reuse ;  /* 0x0000000f3f7e7220 */ /* 0x080fe20000410000 */
[-C--:B-1----:R-:W-:Y:S01]  /*189c0*/  FMUL.FTZ R56, R66, R15.reuse ;  /* 0x0000000f42387220 */ /* 0x082fe20000410000 */
[-C--:B------:R-:W-:Y:S01]  /*189d0*/  FMUL.FTZ R68, R68, R15.reuse ;  /* 0x0000000f44447220 */ /* 0x080fe20000410000 */
[----:B------:R-:W-:-:S03]  /*189e0*/  FMUL.FTZ R62, R70, R15 ;  /* 0x0000000f463e7220 */ /* 0x000fc60000410000 */
[----:B------:R1:W0:Y:S01]  /*189f0*/  MUFU.TANH R79, R64 ;  /* 0x00000040004f7308 */ /* 0x0002220000002400 */
[-C--:B---3--:R-:W-:Y:S01]  /*18a00*/  FMUL.FTZ R60, R71, R15.reuse ;  /* 0x0000000f473c7220 */ /* 0x088fe20000410000 */
[-C--:B------:R-:W-:Y:S01]  /*18a10*/  FMUL.FTZ R53, R53, R15.reuse ;  /* 0x0000000f35357220 */ /* 0x080fe20000410000 */
[-C--:B------:R-:W-:Y:S01]  /*18a20*/  FMUL.FTZ R57, R57, R15.reuse ;  /* 0x0000000f39397220 */ /* 0x080fe20000410000 */
[-C--:B------:R-:W-:Y:S01]  /*18a30*/  FMUL.FTZ R65, R65, R15.reuse ;  /* 0x0000000f41417220 */ /* 0x080fe20000410000 */
[-C--:B------:R-:W-:Y:S01]  /*18a40*/  FMUL.FTZ R69, R69, R15.reuse ;  /* 0x0000000f45457220 */ /* 0x080fe20000410000 */
[----:B------:R-:W-:Y:S02]  /*18a50*/  IMAD R2, R45, -0x2, R2 ;  /* 0xfffffffe2d027824 */ /* 0x000fe400078e0202 */
[----:B-1----:R-:W-:Y:S01]  /*18a60*/  FMUL.FTZ R64, R67, R15 ;  /* 0x0000000f43407220 */ /* 0x002fe20000410000 */
[----:B------:R-:W1:Y:S02]  /*18a70*/  MUFU.TANH R13, R13 ;  /* 0x0000000d000d7308 */ /* 0x000e640000002400 */
[----:B------:R-:W-:-:S02]  /*18a80*/  IADD3 R46, -R4, R2, R5 ;  /* 0x00000002042e7210 */ /* 0x000fc40007ffe105 */
[----:B------:R-:W-:-:S04]  /*18a90*/  LOP3.LUT R3, RZ, R6, RZ, 0x33, !PT ;  /* 0x00000006ff037212 */ /* 0x000fc800078e33ff */
        /* <DEDUP_REMOVED lines=45> */
[----:B------:R-:W-:Y:S01]  /*18d70*/  IMAD.IADD R46, R46, 0x1, R3 ;  /* 0x000000012e2e7824 */ /* 0x000fe200078e0203 */
[----:B------:R-:W-:Y:S01]  /*18d80*/  IADD3 R66, R2, -0x1, RZ ;  /* 0xffffffff02427810 */ /* 0x000fe20007ffe0ff */
[----:B------:R-:W-:-:S02]  /*18d90*/  IMAD R50, R0, -0x60, R8 ;  /* 0xffffffa000327824 */ /* 0x000fc400078e0208 */
        /* <DEDUP_REMOVED lines=13> */
.L_x_12161:
[----:B------:R-:W-:-:S13]  /*18e70*/  ISETP.NE.AND P0, PT, R9, 0x1, PT ;  /* 0x000000010900780c */ /* 0x000fda0003f05270 */
[----:B------:R-:W-:-:S05]  /*18e80*/  @P0 IMAD.HI.U32 R8, R6, R10, RZ ;  /* 0x0000000a06080227 */ /* 0x000fca00078e00ff */
[----:B------:R-:W-:-:S07]  /*18e90*/  @P0 SHF.R.U32.HI R6, RZ, R11, R8 ;  /* 0x0000000bff060219 */ /* 0x000fce0000011608 */
.L_x_12162:
[----:B------:R-:W-:Y:S05]  /*18ea0*/  BSYNC B1 ;  /* 0x0000000000017941 */ /* 0x000fea0003800000 */
.L_x_12160:
[----:B------:R-:W-:-:S05]  /*18eb0*/  IMAD R6, R6, R9, R66 ;  /* 0x0000000906067224 */ /* 0x000fca00078e0242 */
[----:B------:R-:W-:Y:S02]  /*18ec0*/  VIMNMX R3, R3, R6, !PT ;  /* 0x0000000603037248 */ /* 0x000fe40007fe0100 */
[----:B------:R-:W-:-:S07]  /*18ed0*/  VIADDMNMX R2, R6, R9, R2, PT ;  /* 0x0000000906027246 */ /* 0x000fce0003800102 */
.L_x_12159:
[----:B------:R-:W-:Y:S05]  /*18ee0*/  BSYNC B0 ;  /* 0x0000000000007941 */ /* 0x000fea0003800000 */
.L_x_12158:
[C---:B------:R-:W-:Y:S01]  /*18ef0*/  ISETP.GE.AND P0, PT, R50.reuse, 0x2, PT ;  /* 0x000000023200780c */ /* 0x040fe20003f06270 */
[----:B------:R-:W0:Y:S01]  /*18f00*/  SHFL.IDX PT, R42, R42, 0x1, 0x1c1f ;  /* 0x003c1f002a2a7f89 */ /* 0x000e2200000e0000 */
[C---:B------:R-:W-:Y:S01]  /*18f10*/  ISETP.GE.AND P4, PT, R50.reuse, 0xa, PT ;  /* 0x0000000a3200780c */ /* 0x040fe20003f86270 */
        /* <DEDUP_REMOVED lines=11> */
[C---:B------:R-:W-:Y:S01]  /*18fd0*/  ISETP.LT.OR P3, PT, R2.reuse, 0x9, P3 ;  /* 0x000000090200780c */ /* 0x040fe20001f61670 */
[----:B0-----:R-:W-:Y:S01]  /*18fe0*/  IMAD.IADD R6, R45, 0x1, R42 ;  /* 0x000000012d067824 */ /* 0x001fe200078e022a */
        /* <DEDUP_REMOVED lines=99> */
[----:B------:R-:W-:-:S03]  /*19620*/  IMAD.IADD R3, R46, 0x1, R42 ;  /* 0x000000012e037824 */ /* 0x000fc600078e022a */
        /* <DEDUP_REMOVED lines=14> */
.L_x_12166:
[----:B------:R-:W-:-:S13]  /*19710*/  ISETP.NE.AND P6, PT, R9, 0x1, PT ;  /* 0x000000010900780c */ /* 0x000fda0003fc5270 */
[----:B------:R-:W-:-:S05]  /*19720*/  @P6 IMAD.HI.U32 R10, R4, R10, RZ ;  /* 0x0000000a040a6227 */ /* 0x000fca00078e00ff */
[----:B------:R-:W-:-:S07]  /*19730*/  @P6 SHF.R.U32.HI R4, RZ, R11, R10 ;  /* 0x0000000bff046219 */ /* 0x000fce000001160a */
.L_x_12167:
[----:B------:R-:W-:Y:S05]  /*19740*/  BSYNC B1 ;  /* 0x0000000000017941 */ /* 0x000fea0003800000 */
.L_x_12165:
[----:B------:R-:W-:-:S05]  /*19750*/  IMAD R4, R4, R9, R66 ;  /* 0x0000000904047224 */ /* 0x000fca00078e0242 */
[----:B------:R-:W-:Y:S02]  /*19760*/  VIADDMNMX R6, R4, R9, R6, PT ;  /* 0x0000000904067246 */ /* 0x000fe40003800106 */
[----:B------:R-:W-:-:S07]  /*19770*/  VIMNMX R3, R3, R4, !PT ;  /* 0x0000000403037248 */ /* 0x000fce0007fe0100 */
.L_x_12164:
[----:B------:R-:W-:Y:S05]  /*19780*/  BSYNC B0 ;  /* 0x0000000000007941 */ /* 0x000fea0003800000 */
.L_x_12163:
[C---:B------:R-:W-:Y:S01]  /*19790*/  ISETP.GT.AND P0, PT, R3.reuse, 0x1, !P0 ;  /* 0x000000010300780c */ /* 0x040fe20004704270 */
[----:B------:R-:W2:Y:S01]  /*197a0*/  LDL R61, [R1+0x1f0] ;  /* 0x0001f000013d7983 */ /* 0x000ea20000100800 */
        /* <DEDUP_REMOVED lines=8> */
[----:B------:R-:W2:Y:S01]  /*19830*/  LDL.64 R8, [R1+0x1d0] ;  /* 0x0001d00001087983 */ /* 0x000ea20000100a00 */
        /* <DEDUP_REMOVED lines=15> */
[----:B------:R-:W-:-:S02]  /*19930*/  ISETP.NE.AND P0, PT, R67, RZ, PT ;  /* 0x000000ff4300720c */ /* 0x000fc40003f05270 */
[C---:B------:R-:W-:Y:S01]  /*19940*/  ISETP.GT.AND P2, PT, R3.reuse, 0x49, !P2 ;  /* 0x000000490300780c */ /* 0x040fe20005744270 */
[----:B------:R-:W4:Y:S01]  /*19950*/  LDL.64 R100, [R1+0x270] ;  /* 0x0002700001647983 */ /* 0x000f220000100a00 */
[C---:B------:R-:W-:Y:S02]  /*19960*/  ISETP.GT.AND P0, PT, R3.reuse, 0x11, !P0 ;  /* 0x000000110300780c */ /* 0x040fe40004704270 */
[C---:B------:R-:W-:Y:S01]  /*19970*/  ISETP.GT.AND P3, PT, R3.reuse, 0x50, !P3 ;  /* 0x000000500300780c */ /* 0x040fe20005f64270 */
[----:B------:R-:W4:Y:S01]  /*19980*/  LDL.64 R96, [R1+0x280] ;  /* 0x0002800001607983 */ /* 0x000f220000100a00 */
[----:B------:R-:W-:Y:S02]  /*19990*/  ISETP.LT.OR P0, PT, R6, 0x12, P0 ;  /* 0x000000120600780c */ /* 0x000fe40000701670 */
[----:B------:R-:W-:Y:S01]  /*199a0*/  ISETP.GT.AND P4, PT, R3, 0x51, !P4 ;  /* 0x000000510300780c */ /* 0x000fe20006784270 */
[----:B------:R-:W4:Y:S01]  /*199b0*/  LDL.64 R94, [R1+0x290] ;  /* 0x00029000015e7983 */ /* 0x000f220000100a00 */
[----:B------:R-:W-:-:S02]  /*199c0*/  FSEL R27, R27, -INF , !P0 ;  /* 0xff8000001b1b7808 */ /* 0x000fc40004000000 */
[C---:B------:R-:W-:Y:S01]  /*199d0*/  ISETP.GT.AND P0, PT, R3.reuse, 0x18, !P1 ;  /* 0x000000180300780c */ /* 0x040fe20004f04270 */
[----:B------:R-:W4:Y:S01]  /*199e0*/  LDL.64 R84, [R1+0x2a0] ;  /* 0x0002a00001547983 */ /* 0x000f220000100a00 */
[----:B------:R-:W-:Y:S02]  /*199f0*/  ISETP.NE.AND P1, PT, R54, RZ, PT ;  /* 0x000000ff3600720c */ /* 0x000fe40003f25270 */
        /* <DEDUP_REMOVED lines=8> */
[----:B------:R-:W-:Y:S01]  /*19a80*/  ISETP.GT.AND P5, PT, R3, 0x58, !P5 ;  /* 0x000000580300780c */ /* 0x000fe20006fa4270 */
        /* <DEDUP_REMOVED lines=13> */
[----:B------:R-:W4:Y:S01]  /*19b60*/  LDL R187, [R1+0x28] ;  /* 0x0000280001bb7983 */ /* 0x000f220000100800 */
        /* <DEDUP_REMOVED lines=35> */
[----:B--2---:R-:W-:Y:S02]  /*19da0*/  FMNMX.FTZ R2, R79, R8, !PT ;  /* 0x000000084f027209 */ /* 0x004fe40007810000 */
[----:B------:R-:W-:Y:S02]  /*19db0*/  ISETP.LT.OR P0, PT, R6, 0x1, P0 ;  /* 0x000000010600780c */ /* 0x000fe40000701670 */
[----:B------:R-:W-:Y:S02]  /*19dc0*/  FMNMX.FTZ R2, R141, R2, !PT ;  /* 0x000000028d027209 */ /* 0x000fe40007810000 */
[----:B------:R-:W-:-:S02]  /*19dd0*/  FSEL R67, R12, -INF , !P0 ;  /* 0xff8000000c437808 */ /* 0x000fc40004000000 */
[----:B------:R-:W-:Y:S02]  /*19de0*/  FMNMX.FTZ R2, R73, R2, !PT ;  /* 0x0000000249027209 */ /* 0x000fe40007810000 */
[C---:B------:R-:W-:Y:S02]  /*19df0*/  ISETP.LT.OR P2, PT, R6.reuse, 0x4a, P2 ;  /* 0x0000004a0600780c */ /* 0x040fe40001741670 */
[----:B------:R-:W-:Y:S02]  /*19e00*/  FMNMX.FTZ R2, R75, R2, !PT ;  /* 0x000000024b027209 */ /* 0x000fe40007810000 */
[----:B------:R-:W-:Y:S02]  /*19e10*/  ISETP.LT.OR P3, PT, R6, 0x51, P3 ;  /* 0x000000510600780c */ /* 0x000fe40001f61670 */
[----:B------:R-:W-:Y:S02]  /*19e20*/  FMNMX.FTZ R2, R71, R2, !PT ;  /* 0x0000000247027209 */ /* 0x000fe40007810000 */
        /* <DEDUP_REMOVED lines=28> */
[----:B------:R-:W-:-:S04]  /*19ff0*/  FMNMX.FTZ R4, R31, R2, !PT ;  /* 0x000000021f047209 */ /* 0x000fc80007810000 */
[----:B------:R-:W-:-:S04]  /*1a000*/  FMNMX.FTZ R4, R171, R4, !PT ;  /* 0x00000004ab047209 */ /* 0x000fc80007810000 */
[----:B------:R-:W-:Y:S02]  /*1a010*/  FMNMX.FTZ R4, R33, R4, !PT ;  /* 0x0000000421047209 */ /* 0x000fe40007810000 */
[----:B------:R-:W-:Y:S02]  /*1a020*/  FMNMX.FTZ R2, R13, R10, !PT ;  /* 0x0000000a0d027209 */ /* 0x000fe40007810000 */
[----:B------:R-:W-:-:S03]  /*1a030*/  FMNMX.FTZ R4, R173, R4, !PT ;  /* 0x00000004ad047209 */ /* 0x000fc60007810000 */
[----:B------:R-:W0:Y:S01]  /*1a040*/  SHFL.BFLY PT, R7, R2, 0x2, 0x1f ;  /* 0x0c401f0002077f89 */ /* 0x000e2200000e0000 */
[----:B------:R-:W-:-:S04]  /*1a050*/  FMNMX.FTZ R4, R129, R4, !PT ;  /* 0x0000000481047209 */ /* 0x000fc80007810000 */
[----:B------:R-:W-:Y:S02]  /*1a060*/  FMNMX.FTZ R4, R175, R4, !PT ;  /* 0x00000004af047209 */ /* 0x000fe40007810000 */
[----:B------:R-:W-:Y:S02]  /*1a070*/  ISETP.GT.AND P0, PT, R3, 0x48, !P1 ;  /* 0x000000480300780c */ /* 0x000fe40004f04270 */
[----:B------:R-:W-:Y:S02]  /*1a080*/  FMNMX.FTZ R4, R39, R4, !PT ;  /* 0x0000000427047209 */ /* 0x000fe40007810000 */
[----:B------:R-:W-:Y:S02]  /*1a090*/  ISETP.LT.OR P0, PT, R6, 0x49, P0 ;  /* 0x000000490600780c */ /* 0x000fe40000701670 */
[----:B------:R-:W-:Y:S02]  /*1a0a0*/  FMNMX.FTZ R5, R177, R4, !PT ;  /* 0x00000004b1057209 */ /* 0x000fe40007810000 */
[----:B------:R-:W-:-:S02]  /*1a0b0*/  FSEL R48, R48, -INF , !P0 ;  /* 0xff80000030307808 */ /* 0x000fc40004000000 */
[----:B------:R-:W-:Y:S02]  /*1a0c0*/  FMNMX.FTZ R5, R44, R5, !PT ;  /* 0x000000052c057209 */ /* 0x000fe40007810000 */
[----:B------:R-:W-:Y:S02]  /*1a0d0*/  FSEL R126, R126, -INF , !P2 ;  /* 0xff8000007e7e7808 */ /* 0x000fe40005000000 */
[----:B------:R-:W-:Y:S02]  /*1a0e0*/  FMNMX.FTZ R5, R48, R5, !PT ;  /* 0x0000000530057209 */ /* 0x000fe40007810000 */
[----:B------:R-:W-:Y:S02]  /*1a0f0*/  ISETP.LT.OR P4, PT, R6, 0x52, P4 ;  /* 0x000000520600780c */ /* 0x000fe40002781670 */
[----:B0-----:R-:W-:Y:S02]  /*1a100*/  FMNMX.FTZ R7, R2, R7, !PT ;  /* 0x0000000702077209 */ /* 0x001fe40007810000 */
[----:B------:R-:W-:-:S02]  /*1a110*/  FSEL R56, R56, -INF , !P3 ;  /* 0xff80000038387808 */ /* 0x000fc40005800000 */
[----:B------:R-:W-:Y:S01]  /*1a120*/  FMNMX.FTZ R5, R126, R5, !PT ;  /* 0x000000057e057209 */ /* 0x000fe20007810000 */
[----:B------:R-:W0:Y:S01]  /*1a130*/  SHFL.BFLY PT, R4, R7, 0x1, 0x1f ;  /* 0x0c201f0007047f89 */ /* 0x000e2200000e0000 */
[----:B------:R-:W-:Y:S02]  /*1a140*/  ISETP.GT.AND P0, PT, R3, 0x59, !P6 ;  /* 0x000000590300780c */ /* 0x000fe40007704270 */
[----:B------:R-:W-:Y:S02]  /*1a150*/  ISETP.LT.OR P5, PT, R6, 0x59, P5 ;  /* 0x000000590600780c */ /* 0x000fe40002fa1670 */
[----:B------:R-:W-:Y:S02]  /*1a160*/  FSEL R64, R64, -INF , !P4 ;  /* 0xff80000040407808 */ /* 0x000fe40006000000 */
[----:B------:R-:W-:Y:S02]  /*1a170*/  FMNMX.FTZ R5, R56, R5, !PT ;  /* 0x0000000538057209 */ /* 0x000fe40007810000 */
[----:B------:R-:W-:-:S02]  /*1a180*/  ISETP.LT.OR P0, PT, R6, 0x5a, P0 ;  /* 0x0000005a0600780c */ /* 0x000fc40000701670 */
[----:B------:R-:W-:Y:S02]  /*1a190*/  FSEL R62, R62, -INF , !P5 ;  /* 0xff8000003e3e7808 */ /* 0x000fe40006800000 */
[----:B------:R-:W-:Y:S02]  /*1a1a0*/  FMNMX.FTZ R5, R64, R5, !PT ;  /* 0x0000000540057209 */ /* 0x000fe40007810000 */
[----:B------:R-:W-:Y:S02]  /*1a1b0*/  FSEL R60, R60, -INF , !P0 ;  /* 0xff8000003c3c7808 */ /* 0x000fe40004000000 */
[----:B------:R-:W-:-:S04]  /*1a1c0*/  FMNMX.FTZ R3, R62, R5, !PT ;  /* 0x000000053e037209 */ /* 0x000fc80007810000 */
[----:B------:R-:W-:-:S05]  /*1a1d0*/  FMNMX.FTZ R3, R60, R3, !PT ;  /* 0x000000033c037209 */ /* 0x000fca0007810000 */
[----:B------:R1:W-:Y:S04]  /*1a1e0*/  STL.64 [R1+0x1d0], R2 ;  /* 0x0001d00201007387 */ /* 0x0003e80000100a00 */
[----:B------:R-:W2:Y:S01]  /*1a1f0*/  LDL R11, [R1+0x1d4] ;  /* 0x0001d400010b7983 */ /* 0x000ea20000100800 */
[----:B0-----:R-:W-:-:S03]  /*1a200*/  FMNMX.FTZ R6, R7, R4, !PT ;  /* 0x0000000407067209 */ /* 0x001fc60007810000 */
[----:B------:R-:W3:Y:S04]  /*1a210*/  LDL.64 R4, [R1+0x1e0] ;  /* 0x0001e00001047983 */ /* 0x000ee80000100a00 */
[----:B------:R-:W-:Y:S04]  /*1a220*/  STL [R1+0x1d0], R6 ;  /* 0x0001d00601007387 */ /* 0x000fe80000100800 */
[----:B------:R-:W4:Y:S04]  /*1a230*/  LDL R12, [R1+0x1d0] ;  /* 0x0001d000010c7983 */ /* 0x000f280000100800 */
[----:B-1----:R-:W3:Y:S04]  /*1a240*/  LDL.64 R2, [R1+0x220] ;  /* 0x0002200001027983 */ /* 0x002ee80000100a00 */
[----:B--2---:R-:W0:Y:S01]  /*1a250*/  SHFL.BFLY PT, R6, R11, 0x2, 0x1f ;  /* 0x0c401f000b067f89 */ /* 0x004e2200000e0000 */
[----:B----4-:R-:W-:Y:S01]  /*1a260*/  FMUL.FTZ R7, R61, R12 ;  /* 0x0000000c3d077220 */ /* 0x010fe20000410000 */
[----:B------:R-:W-:-:S04]  /*1a270*/  FSETP.NEU.FTZ.AND P0, PT, R12, -INF , PT ;  /* 0xff8000000c00780b */ /* 0x000fc80003f1d000 */
[----:B------:R-:W-:-:S05]  /*1a280*/  FSEL R10, R7, RZ, P0 ;  /* 0x000000ff070a7208 */ /* 0x000fca0000000000 */
[----:B------:R-:W-:Y:S01]  /*1a290*/  FFMA.FTZ R148, R47, R61, -R10 ;  /* 0x0000003d2f947223 */ /* 0x000fe2000001080a */
[----:B0-----:R-:W-:-:S05]  /*1a2a0*/  FMNMX.FTZ R47, R6, R11, !PT ;  /* 0x0000000b062f7209 */ /* 0x001fca0007810000 */
[----:B------:R-:W0:Y:S01]  /*1a2b0*/  SHFL.BFLY PT, R186, R47, 0x1, 0x1f ;  /* 0x0c201f002fba7f89 */ /* 0x000e2200000e0000 */
[----:B------:R-:W-:Y:S01]  /*1a2c0*/  FSEL R7, R12, RZ, P0 ;  /* 0x000000ff0c077208 */ /* 0x000fe20000000000 */
[----:B------:R-:W-:-:S04]  /*1a2d0*/  FFMA.FTZ R156, R79, R61, -R10 ;  /* 0x0000003d4f9c7223 */ /* 0x000fc8000001080a */
[----:B------:R-:W-:Y:S01]  /*1a2e0*/  FADD.FTZ R8, R8, -R7 ;  /* 0x8000000708087221 */ /* 0x000fe20000010000 */
[----:B0-----:R-:W-:-:S04]  /*1a2f0*/  FMNMX.FTZ R186, R47, R186, !PT ;  /* 0x000000ba2fba7209 */ /* 0x001fc80007810000 */
[C---:B------:R-:W-:Y:S01]  /*1a300*/  FSETP.NEU.FTZ.AND P0, PT, R186.reuse, -INF , PT ;  /* 0xff800000ba00780b */ /* 0x040fe20003f1d000 */
[----:B------:R-:W-:-:S03]  /*1a310*/  FMUL.FTZ R108, R186, R61 ;  /* 0x0000003dba6c7220 */ /* 0x000fc60000410000 */
[----:B------:R-:W-:Y:S02]  /*1a320*/  FSEL R6, R186, RZ, P0 ;  /* 0x000000ffba067208 */ /* 0x000fe40000000000 */
[----:B------:R-:W-:-:S03]  /*1a330*/  FSEL R108, R108, RZ, P0 ;  /* 0x000000ff6c6c7208 */ /* 0x000fc60000000000 */
[----:B------:R-:W-:Y:S01]  /*1a340*/  FADD.FTZ R6, R9, -R6 ;  /* 0x8000000609067221 */ /* 0x000fe20000010000 */
[-C--:B------:R-:W-:Y:S01]  /*1a350*/  FMUL.FTZ R8, R8, R61.reuse ;  /* 0x0000003d08087220 */ /* 0x080fe20000410000 */
[-C--:B------:R-:W-:Y:S01]  /*1a360*/  FFMA.FTZ R157, R67, R61.reuse, -R108 ;  /* 0x0000003d439d7223 */ /* 0x080fe2000001086c */
[-C--:B------:R-:W-:Y:S01]  /*1a370*/  FFMA.FTZ R141, R141, R61.reuse, -R10 ;  /* 0x0000003d8d8d7223 */ /* 0x080fe2000001080a */
[----:B------:R-:W-:Y:S01]  /*1a380*/  FMUL.FTZ R6, R61, R6 ;  /* 0x000000063d067220 */ /* 0x000fe20000410000 */
[-C--:B------:R-:W-:Y:S01]  /*1a390*/  FFMA.FTZ R146, R45, R61.reuse, -R108 ;  /* 0x0000003d2d927223 */ /* 0x080fe2000001086c */
[----:B------:R-:W-:Y:S01]  /*1a3a0*/  MUFU.EX2 R156, R156 ;  /* 0x0000009c009c7308 */ /* 0x000fe20000000800 */
[-C--:B------:R-:W-:Y:S01]  /*1a3b0*/  FFMA.FTZ R158, R73, R61.reuse, -R10 ;  /* 0x0000003d499e7223 */ /* 0x080fe2000001080a */
[----:B------:R-:W-:-:S06]  /*1a3c0*/  FFMA.FTZ R159, R37, R61, -R108 ;  /* 0x0000003d259f7223 */ /* 0x000fcc000001086c */
[----:B------:R-:W3:Y:S01]  /*1a3d0*/  MUFU.EX2 R185, R8 ;  /* 0x0000000800b97308 */ /* 0x000ee20000000800 */
[-C--:B------:R-:W-:Y:S01]  /*1a3e0*/  FFMA.FTZ R184, R75, R61.reuse, -R10 ;  /* 0x0000003d4bb87223 */ /* 0x080fe2000001080a */
[----:B------:R-:W-:-:S06]  /*1a3f0*/  FFMA.FTZ R145, R43, R61, -R108 ;  /* 0x0000003d2b917223 */ /* 0x000fcc000001086c */
[----:B------:R-:W-:Y:S01]  /*1a400*/  MUFU.EX2 R157, R157 ;  /* 0x0000009d009d7308 */ /* 0x000fe20000000800 */
[-C--:B------:R-:W-:Y:S01]  /*1a410*/  FFMA.FTZ R140, R71, R61.reuse, -R10 ;  /* 0x0000003d478c7223 */ /* 0x080fe2000001080a */
[-C--:B------:R-:W-:Y:S01]  /*1a420*/  FFMA.FTZ R161, R25, R61.reuse, -R108 ;  /* 0x0000003d19a17223 */ /* 0x080fe2000001086c */
[-C--:B------:R-:W-:Y:S01]  /*1a430*/  FFMA.FTZ R160, R77, R61.reuse, -R10 ;  /* 0x0000003d4da07223 */ /* 0x080fe2000001080a */
[-C--:B------:R-:W-:Y:S01]  /*1a440*/  FFMA.FTZ R144, R27, R61.reuse, -R108 ;  /* 0x0000003d1b907223 */ /* 0x080fe2000001086c */
[-CC-:B------:R-:W-:Y:S01]  /*1a450*/  FFMA.FTZ R136, R35, R61.reuse, -R10.reuse ;  /* 0x0000003d23887223 */ /* 0x180fe2000001080a */
[-C--:B------:R-:W-:Y:S01]  /*1a460*/  FFMA.FTZ R162, R69, R61.reuse, -R10 ;  /* 0x0000003d45a27223 */ /* 0x080fe2000001080a */
[----:B------:R-:W-:Y:S01]  /*1a470*/  FFMA.FTZ R163, R163, R61, -R108 ;  /* 0x0000003da3a37223 */ /* 0x000fe2000001086c */
[----:B------:R-:W0:Y:S08]  /*1a480*/  MUFU.EX2 R151, R6 ;  /* 0x0000000600977308 */ /* 0x000e300000000800 */
[----:B------:R-:W1:Y:S08]  /*1a490*/  MUFU.EX2 R141, R141 ;  /* 0x0000008d008d7308 */ /* 0x000e700000000800 */
[----:B------:R-:W2:Y:S08]  /*1a4a0*/  MUFU.EX2 R146, R146 ;  /* 0x0000009200927308 */ /* 0x000eb00000000800 */
[----:B------:R-:W4:Y:S08]  /*1a4b0*/  MUFU.EX2 R158, R158 ;  /* 0x0000009e009e7308 */ /* 0x000f300000000800 */
[----:B------:R-:W4:Y:S01]  /*1a4c0*/  MUFU.EX2 R159, R159 ;  /* 0x0000009f009f7308 */ /* 0x000f220000000800 */
[----:B---3--:R-:W-:Y:S01]  /*1a4d0*/  FFMA.FTZ R34, R185, R4, R156 ;  /* 0x00000004b9227223 */ /* 0x008fe2000001009c */
[----:B0-----:R-:W-:Y:S01]  /*1a4e0*/  FFMA.FTZ R35, R5, R151, R157 ;  /* 0x0000009705237223 */ /* 0x001fe2000001009d */
[-C--:B------:R-:W-:Y:S01]  /*1a4f0*/  FFMA.FTZ R139, R139, R61.reuse, -R10 ;  /* 0x0000003d8b8b7223 */ /* 0x080fe2000001080a */
[-CC-:B------:R-:W-:Y:S01]  /*1a500*/  FFMA.FTZ R132, R29, R61.reuse, -R108.reuse ;  /* 0x0000003d1d847223 */ /* 0x180fe2000001086c */
[-C--:B------:R-:W-:Y:S01]  /*1a510*/  FFMA.FTZ R128, R39, R61.reuse, -R108 ;  /* 0x0000003d27807223 */ /* 0x080fe2000001086c */
[-C--:B------:R-:W-:Y:S01]  /*1a520*/  FFMA.FTZ R168, R65, R61.reuse, -R10 ;  /* 0x0000003d41a87223 */ /* 0x080fe2000001080a */
[-C--:B------:R-:W-:Y:S01]  /*1a530*/  FFMA.FTZ R169, R169, R61.reuse, -R108 ;  /* 0x0000003da9a97223 */ /* 0x080fe2000001086c */
        /* <DEDUP_REMOVED lines=8> */
[----:B------:R-:W3:Y:S01]  /*1a5c0*/  MUFU.EX2 R145, R145 ;  /* 0x0000009100917308 */ /* 0x000ee20000000800 */
[----:B-1----:R-:W-:Y:S01]  /*1a5d0*/  FADD.FTZ R37, R141, R34 ;  /* 0x000000228d257221 */ /* 0x002fe20000010000 */
[----:B--2---:R-:W-:Y:S01]  /*1a5e0*/  FADD.FTZ R36, R146, R35 ;  /* 0x0000002392247221 */ /* 0x004fe20000010000 */
[-C--:B------:R-:W-:Y:S01]  /*1a5f0*/  FFMA.FTZ R150, R57, R61.reuse, -R10 ;  /* 0x0000003d39967223 */ /* 0x080fe2000001080a */
[-C--:B------:R-:W-:Y:S01]  /*1a600*/  FFMA.FTZ R173, R173, R61.reuse, -R108 ;  /* 0x0000003dadad7223 */ /* 0x080fe2000001086c */
[-CC-:B------:R-:W-:Y:S01]  /*1a610*/  FFMA.FTZ R176, R49, R61.reuse, -R10.reuse ;  /* 0x0000003d31b07223 */ /* 0x180fe2000001080a */
[-C--:B------:R-:W-:Y:S01]  /*1a620*/  FFMA.FTZ R172, R55, R61.reuse, -R10 ;  /* 0x0000003d37ac7223 */ /* 0x080fe2000001080a */
[-C--:B------:R-:W-:Y:S01]  /*1a630*/  FFMA.FTZ R129, R129, R61.reuse, -R108 ;  /* 0x0000003d81817223 */ /* 0x080fe2000001086c */
[----:B------:R-:W1:Y:S01]  /*1a640*/  MUFU.EX2 R140, R140 ;  /* 0x0000008c008c7308 */ /* 0x000e620000000800 */
[-CC-:B------:R-:W-:Y:S01]  /*1a650*/  FFMA.FTZ R149, R51, R61.reuse, -R10.reuse ;  /* 0x0000003d33957223 */ /* 0x180fe2000001080a */
[-C--:B------:R-:W-:Y:S01]  /*1a660*/  FFMA.FTZ R174, R53, R61.reuse, -R10 ;  /* 0x0000003d35ae7223 */ /* 0x080fe2000001080a */
[-CC-:B------:R-:W-:Y:S01]  /*1a670*/  FFMA.FTZ R175, R175, R61.reuse, -R108.reuse ;  /* 0x0000003dafaf7223 */ /* 0x180fe2000001086c */
[-CC-:B------:R-:W-:Y:S01]  /*1a680*/  FFMA.FTZ R177, R177, R61.reuse, -R108.reuse ;  /* 0x0000003db1b17223 */ /* 0x180fe2000001086c */
[-CC-:B------:R-:W-:Y:S01]  /*1a690*/  FFMA.FTZ R127, R44, R61.reuse, -R108.reuse ;  /* 0x0000003d2c7f7223 */ /* 0x180fe2000001086c */
[----:B------:R-:W-:-:S02]  /*1a6a0*/  FFMA.FTZ R179, R48, R61, -R108 ;  /* 0x0000003d30b37223 */ /* 0x000fc4000001086c */
[----:B------:R-:W-:Y:S01]  /*1a6b0*/  MUFU.EX2 R148, R148 ;  /* 0x0000009400947308 */ /* 0x000fe20000000800 */
[-CC-:B------:R-:W-:Y:S01]  /*1a6c0*/  FFMA.FTZ R126, R126, R61.reuse, -R108.reuse ;  /* 0x0000003d7e7e7223 */ /* 0x180fe2000001086c */
[-C--:B------:R-:W-:Y:S01]  /*1a6d0*/  FFMA.FTZ R109, R64, R61.reuse, -R108 ;  /* 0x0000003d406d7223 */ /* 0x080fe2000001086c */
[-C--:B------:R-:W-:Y:S01]  /*1a6e0*/  FFMA.FTZ R180, R21, R61.reuse, -R10 ;  /* 0x0000003d15b47223 */ /* 0x080fe2000001080a */
[-CC-:B------:R-:W-:Y:S01]  /*1a6f0*/  FFMA.FTZ R181, R56, R61.reuse, -R108.reuse ;  /* 0x0000003d38b57223 */ /* 0x180fe2000001086c */
[-C--:B------:R-:W-:Y:S01]  /*1a700*/  FFMA.FTZ R183, R62, R61.reuse, -R108 ;  /* 0x0000003d3eb77223 */ /* 0x080fe2000001086c */
[-CC-:B------:R-:W-:Y:S01]  /*1a710*/  FFMA.FTZ R133, R133, R61.reuse, -R10.reuse ;  /* 0x0000003d85857223 */ /* 0x180fe2000001080a */
[-C--:B------:R-:W-:Y:S01]  /*1a720*/  FFMA.FTZ R182, R15, R61.reuse, -R10 ;  /* 0x0000003d0fb67223 */ /* 0x080fe2000001080a */
[----:B------:R-:W2:Y:S01]  /*1a730*/  MUFU.EX2 R161, R161 ;  /* 0x000000a100a17308 */ /* 0x000ea20000000800 */
[----:B----4-:R-:W-:Y:S01]  /*1a740*/  FADD.FTZ R39, R158, R37 ;  /* 0x000000259e277221 */ /* 0x010fe20000010000 */
[----:B------:R-:W-:Y:S01]  /*1a750*/  FADD.FTZ R38, R159, R36 ;  /* 0x000000249f267221 */ /* 0x000fe20000010000 */
[----:B------:R-:W-:Y:S01]  /*1a760*/  FFMA.FTZ R147, R13, R61, -R10 ;  /* 0x0000003d0d937223 */ /* 0x000fe2000001080a */
[C---:B------:R-:W-:Y:S01]  /*1a770*/  FMUL.FTZ R91, R185.reuse, R91 ;  /* 0x0000005bb95b7220 */ /* 0x040fe20000410000 */
[C---:B------:R-:W-:Y:S01]  /*1a780*/  FMUL.FTZ R90, R185.reuse, R90 ;  /* 0x0000005ab95a7220 */ /* 0x040fe20000410000 */
[C---:B------:R-:W-:Y:S01]  /*1a790*/  FMUL.FTZ R111, R185.reuse, R99 ;  /* 0x00000063b96f7220 */ /* 0x040fe20000410000 */
[C---:B------:R-:W-:Y:S01]  /*1a7a0*/  FMUL.FTZ R110, R185.reuse, R98 ;  /* 0x00000062b96e7220 */ /* 0x040fe20000410000 */
[----:B------:R-:W4:Y:S01]  /*1a7b0*/  MUFU.EX2 R160, R160 ;  /* 0x000000a000a07308 */ /* 0x000f220000000800 */
[C---:B------:R-:W-:Y:S01]  /*1a7c0*/  FMUL.FTZ R107, R185.reuse, R107 ;  /* 0x0000006bb96b7220 */ /* 0x040fe20000410000 */
[----:B------:R-:W-:Y:S01]  /*1a7d0*/  FMUL.FTZ R106, R185, R106 ;  /* 0x0000006ab96a7220 */ /* 0x000fe20000410000 */
[----:B------:R-:W4:Y:S04]  /*1a7e0*/  LDL.64 R8, [R1+0x2e0] ;  /* 0x0002e00001087983 */ /* 0x000f280000100a00 */
[----:B------:R-:W4:Y:S01]  /*1a7f0*/  LDL.64 R24, [R1+0x330] ;  /* 0x0003300001187983 */ /* 0x000f220000100a00 */
[----:B------:R-:W4:Y:S01]  /*1a800*/  MUFU.EX2 R144, R144 ;  /* 0x0000009000907308 */ /* 0x000f220000000800 */
[----:B0-----:R-:W-:Y:S01]  /*1a810*/  FADD.FTZ R41, R184, R39 ;  /* 0x00000027b8297221 */ /* 0x001fe20000010000 */
[----:B---3--:R-:W-:Y:S01]  /*1a820*/  FADD.FTZ R40, R145, R38 ;  /* 0x0000002691287221 */ /* 0x008fe20000010000 */
[----:B------:R-:W3:Y:S05]  /*1a830*/  LDL.64 R26, [R1+0x340] ;  /* 0x00034000011a7983 */ /* 0x000eea0000100a00 */
[----:B------:R-:W0:Y:S08]  /*1a840*/  MUFU.EX2 R162, R162 ;  /* 0x000000a200a27308 */ /* 0x000e300000000800 */
[----:B------:R-:W0:Y:S01]  /*1a850*/  MUFU.EX2 R163, R163 ;  /* 0x000000a300a37308 */ /* 0x000e220000000800 */
[----:B-1----:R-:W-:Y:S01]  /*1a860*/  FADD.FTZ R43, R140, R41 ;  /* 0x000000298c2b7221 */ /* 0x002fe20000010000 */
[----:B--2---:R-:W-:-:S06]  /*1a870*/  FADD.FTZ R45, R161, R40 ;  /* 0x00000028a12d7221 */ /* 0x004fcc0000010000 */
[----:B------:R-:W-:Y:S01]  /*1a880*/  MUFU.EX2 R136, R136 ;  /* 0x0000008800887308 */ /* 0x000fe20000000800 */
[C---:B------:R-:W-:Y:S01]  /*1a890*/  FMUL.FTZ R89, R151.reuse, R89 ;  /* 0x0000005997597220 */ /* 0x040fe20000410000 */
[----:B------:R-:W-:Y:S01]  /*1a8a0*/  FMUL.FTZ R88, R151, R88 ;  /* 0x0000005897587220 */ /* 0x000fe20000410000 */
[----:B------:R-:W2:Y:S04]  /*1a8b0*/  LDL.64 R4, [R1+0x2c0] ;  /* 0x0002c00001047983 */ /* 0x000ea80000100a00 */
[----:B------:R-:W3:Y:S01]  /*1a8c0*/  LDL.64 R6, [R1+0x2d0] ;  /* 0x0002d00001067983 */ /* 0x000ee20000100a00 */
[----:B------:R-:W1:Y:S03]  /*1a8d0*/  MUFU.EX2 R139, R139 ;  /* 0x0000008b008b7308 */ /* 0x000e660000000800 */
[----:B------:R-:W3:Y:S05]  /*1a8e0*/  LDL.64 R28, [R1+0x350] ;  /* 0x00035000011c7983 */ /* 0x000eea0000100a00 */
[----:B------:R-:W1:Y:S01]  /*1a8f0*/  MUFU.EX2 R132, R132 ;  /* 0x0000008400847308 */ /* 0x000e620000000800 */
[----:B----4-:R-:W-:Y:S01]  /*1a900*/  FADD.FTZ R47, R160, R43 ;  /* 0x0000002ba02f7221 */ /* 0x010fe20000010000 */
[----:B------:R-:W-:Y:S01]  /*1a910*/  FADD.FTZ R46, R144, R45 ;  /* 0x0000002d902e7221 */ /* 0x000fe20000010000 */
[----:B------:R-:W4:Y:S04]  /*1a920*/  LDL.64 R20, [R1+0x320] ;  /* 0x0003200001147983 */ /* 0x000f280000100a00 */
[----:B------:R-:W4:Y:S01]  /*1a930*/  LDL.64 R30, [R1+0x360] ;  /* 0x00036000011e7983 */ /* 0x000f220000100a00 */
[----:B------:R-:W1:Y:S08]  /*1a940*/  MUFU.EX2 R168, R168 ;  /* 0x000000a800a87308 */ /* 0x000e700000000800 */
[----:B------:R-:W1:Y:S01]  /*1a950*/  MUFU.EX2 R169, R169 ;  /* 0x000000a900a97308 */ /* 0x000e620000000800 */
[----:B0-----:R-:W-:Y:S01]  /*1a960*/  FADD.FTZ R50, R162, R47 ;  /* 0x0000002fa2327221 */ /* 0x001fe20000010000 */
[----:B------:R-:W-:Y:S01]  /*1a970*/  FADD.FTZ R47, R163, R46 ;  /* 0x0000002ea32f7221 */ /* 0x000fe20000010000 */
[----:B------:R-:W4:Y:S05]  /*1a980*/  LDL.64 R32, [R1+0x370] ;  /* 0x0003700001207983 */ /* 0x000f2a0000100a00 */
[----:B------:R-:W0:Y:S08]  /*1a990*/  MUFU.EX2 R138, R138 ;  /* 0x0000008a008a7308 */ /* 0x000e300000000800 */
[----:B------:R-:W0:Y:S01]  /*1a9a0*/  MUFU.EX2 R131, R131 ;  /* 0x0000008300837308 */ /* 0x000e220000000800 */
[----:B-1----:R-:W-:Y:S01]  /*1a9b0*/  FADD.FTZ R49, R139, R50 ;  /* 0x000000328b317221 */ /* 0x002fe20000010000 */
[----:B------:R-:W-:Y:S01]  /*1a9c0*/  FADD.FTZ R50, R132, R47 ;  /* 0x0000002f84327221 */ /* 0x000fe20000010000 */
[----:B------:R-:W4:Y:S05]  /*1a9d0*/  LDL.64 R34, [R1+0x380] ;  /* 0x0003800001227983 */ /* 0x000f2a0000100a00 */
        /* <DEDUP_REMOVED lines=28> */
[----:B------:R-:W1:Y:S01]  /*1aba0*/  MUFU.EX2 R127, R127 ;  /* 0x0000007f007f7308 */ /* 0x000e620000000800 */
[----:B0-----:R-:W-:Y:S01]  /*1abb0*/  FADD.FTZ R65, R149, R64 ;  /* 0x0000004095417221 */ /* 0x001fe20000010000 */
[----:B------:R-:W-:-:S06]  /*1abc0*/  FADD.FTZ R62, R128, R63 ;  /* 0x0000003f803e7221 */ /* 0x000fcc0000010000 */
[----:B------:R-:W0:Y:S08]  /*1abd0*/  MUFU.EX2 R178, R178 ;  /* 0x000000b200b27308 */ /* 0x000e300000000800 */
[----:B------:R-:W0:Y:S01]  /*1abe0*/  MUFU.EX2 R179, R179 ;  /* 0x000000b300b37308 */ /* 0x000e220000000800 */
[----:B-1----:R-:W-:Y:S01]  /*1abf0*/  FADD.FTZ R65, R176, R65 ;  /* 0x00000041b0417221 */ /* 0x002fe20000010000 */
[----:B------:R-:W-:-:S06]  /*1ac00*/  FADD.FTZ R64, R177, R62 ;  /* 0x0000003eb1407221 */ /* 0x000fcc0000010000 */
[----:B------:R-:W1:Y:S01]  /*1ac10*/  MUFU.EX2 R126, R126 ;  /* 0x0000007e007e7308 */ /* 0x000e620000000800 */
[----:B------:R-:W-:Y:S01]  /*1ac20*/  FADD.FTZ R69, R148, R65 ;  /* 0x0000004194457221 */ /* 0x000fe20000010000 */
[----:B------:R-:W-:-:S06]  /*1ac30*/  FADD.FTZ R68, R127, R64 ;  /* 0x000000407f447221 */ /* 0x000fcc0000010000 */
[----:B------:R-:W1:Y:S01]  /*1ac40*/  MUFU.EX2 R180, R180 ;  /* 0x000000b400b47308 */ /* 0x000e620000000800 */
[----:B------:R-:W-:-:S07]  /*1ac50*/  FFMA.FTZ R108, R60, R61, -R108 ;  /* 0x0000003d3c6c7223 */ /* 0x000fce000001086c */
[----:B------:R-:W1:Y:S01]  /*1ac60*/  MUFU.EX2 R181, R181 ;  /* 0x000000b500b57308 */ /* 0x000e620000000800 */
[----:B0-----:R-:W-:Y:S01]  /*1ac70*/  FADD.FTZ R71, R178, R69 ;  /* 0x00000045b2477221 */ /* 0x001fe20000010000 */
[----:B------:R-:W-:Y:S01]  /*1ac80*/  FADD.FTZ R73, R179, R68 ;  /* 0x00000044b3497221 */ /* 0x000fe20000010000 */
[----:B------:R-:W4:Y:S04]  /*1ac90*/  LDL.64 R10, [R1+0x2f0] ;  /* 0x0002f000010a7983 */ /* 0x000f280000100a00 */
[----:B------:R-:W4:Y:S01]  /*1aca0*/  LDL.64 R14, [R1+0x310] ;  /* 0x00031000010e7983 */ /* 0x000f220000100a00 */
[----:B------:R-:W0:Y:S08]  /*1acb0*/  MUFU.EX2 R133, R133 ;  /* 0x0000008500857308 */ /* 0x000e300000000800 */
[----:B------:R-:W0:Y:S01]  /*1acc0*/  MUFU.EX2 R109, R109 ;  /* 0x0000006d006d7308 */ /* 0x000e220000000800 */
[----:B------:R-:W-:Y:S01]  /*1acd0*/  FADD.FTZ R75, R136, R71 ;  /* 0x00000047884b7221 */ /* 0x000fe20000010000 */
[----:B-1----:R-:W-:Y:S01]  /*1ace0*/  FADD.FTZ R72, R126, R73 ;  /* 0x000000497e487221 */ /* 0x002fe20000010000 */
[----:B------:R-:W4:Y:S04]  /*1acf0*/  LDL.64 R12, [R1+0x300] ;  /* 0x00030000010c7983 */ /* 0x000f280000100a00 */
[----:B------:R-:W4:Y:S01]  /*1ad00*/  LDL.64 R36, [R1+0x390] ;  /* 0x0003900001247983 */ /* 0x000f220000100a00 */
[----:B------:R-:W1:Y:S08]  /*1ad10*/  MUFU.EX2 R182, R182 ;  /* 0x000000b600b67308 */ /* 0x000e700000000800 */
[----:B------:R-:W1:Y:S01]  /*1ad20*/  MUFU.EX2 R183, R183 ;  /* 0x000000b700b77308 */ /* 0x000e620000000800 */
[----:B------:R-:W-:Y:S01]  /*1ad30*/  FADD.FTZ R76, R180, R75 ;  /* 0x0000004bb44c7221 */ /* 0x000fe20000010000 */
[----:B------:R-:W-:-:S06]  /*1ad40*/  FADD.FTZ R78, R181, R72 ;  /* 0x00000048b54e7221 */ /* 0x000fcc0000010000 */
[----:B------:R-:W1:Y:S01]  /*1ad50*/  MUFU.EX2 R147, R147 ;  /* 0x0000009300937308 */ /* 0x000e620000000800 */
[----:B------:R-:W-:Y:S04]  /*1ad60*/  STL.64 [R1+0x3f0], R90 ;  /* 0x0003f05a01007387 */ /* 0x000fe80000100a00 */
[----:B------:R-:W-:Y:S03]  /*1ad70*/  STL.64 [R1+0x3f8], R88 ;  /* 0x0003f85801007387 */ /* 0x000fe60000100a00 */
[----:B------:R-:W1:Y:S01]  /*1ad80*/  MUFU.EX2 R108, R108 ;  /* 0x0000006c006c7308 */ /* 0x000e620000000800 */
[----:B0-----:R-:W-:Y:S01]  /*1ad90*/  FADD.FTZ R81, R133, R76 ;  /* 0x0000004c85517221 */ /* 0x001fe20000010000 */
[----:B------:R-:W-:Y:S01]  /*1ada0*/  FADD.FTZ R80, R109, R78 ;  /* 0x0000004e6d507221 */ /* 0x000fe20000010000 */
[----:B------:R-:W-:Y:S02]  /*1adb0*/  STL.64 [R1+0x200], R110 ;  /* 0x0002006e01007387 */ /* 0x000fe40000100a00 */
[----:B-1----:R-:W-:Y:S01]  /*1adc0*/  FADD.FTZ R86, R182, R81 ;  /* 0x00000051b6567221 */ /* 0x002fe20000010000 */
[----:B------:R-:W-:Y:S01]  /*1add0*/  FADD.FTZ R87, R183, R80 ;  /* 0x00000050b7577221 */ /* 0x000fe20000010000 */
[----:B------:R-:W-:Y:S02]  /*1ade0*/  STL.64 [R1+0x210], R106 ;  /* 0x0002106a01007387 */ /* 0x000fe40000100a00 */
[----:B------:R-:W-:-:S02]  /*1adf0*/  FADD.FTZ R86, R147, R86 ;  /* 0x0000005693567221 */ /* 0x000fc40000010000 */
[----:B------:R-:W4:Y:S04]  /*1ae00*/  LDL.64 R38, [R1+0x3a0] ;  /* 0x0003a00001267983 */ /* 0x000f280000100a00 */
[----:B------:R-:W4:Y:S01]  /*1ae10*/  LDL.64 R40, [R1+0x3b0] ;  /* 0x0003b00001287983 */ /* 0x000f220000100a00 */
[----:B------:R-:W-:-:S03]  /*1ae20*/  FADD.FTZ R87, R108, R87 ;  /* 0x000000576c577221 */ /* 0x000fc60000010000 */
[----:B------:R-:W4:Y:S04]  /*1ae30*/  LDL.64 R42, [R1+0x3c0] ;  /* 0x0003c000012a7983 */ /* 0x000f280000100a00 */
[----:B------:R0:W-:Y:S04]  /*1ae40*/  STL.64 [R1+0x1e0], R86 ;  /* 0x0001e05601007387 */ /* 0x0001e80000100a00 */
        /* <DEDUP_REMOVED lines=24> */
[----:B------:R-:W4:Y:S01]  /*1afd0*/  LDL.64 R110, [R1+0x378] ;  /* 0x00037800016e7983 */ /* 0x000f220000100a00 */
        /* <DEDUP_REMOVED lines=211> */
.L_x_12169:
[----:B------:R-:W-:Y:S05]  /*1bd10*/  BSYNC B0 ;  /* 0x0000000000007941 */ /* 0x000fea0003800000 */
.L_x_12168:
        /* <DEDUP_REMOVED lines=8> */
.L_x_12171:
[----:B------:R-:W-:Y:S05]  /*1bda0*/  BSYNC B0 ;  /* 0x0000000000007941 */ /* 0x000fea0003800000 */
.L_x_12170:
[----:B------:R-:W-:Y:S04]  /*1bdb0*/  BSSY B0, `(.L_x_12172) ;  /* 0x0000004000007945 */ /* 0x000fe80003800000 */
[----:B-1----:R-:W-:Y:S05]  /*1bdc0*/  @P0 BRA `(.L_x_12173) ;  /* 0x0000000000080947 */ /* 0x002fea0003800000 */
[----:B------:R-:W1:Y:S02]  /*1bdd0*/  SYNCS.PHASECHK.TRANS64.TRYWAIT P0, [R2+URZ], R3 ;  /* 0x00000003020075a7 */ /* 0x000e64000800017f */
[----:B-1----:R-:W-:Y:S05]  /*1bde0*/  @!P0 BRA `(.L_x_12174) ;  /* 0x000000fc00208947 */ /* 0x002fea0003800000 */
.L_x_12173:
[----:B------:R-:W-:Y:S05]  /*1bdf0*/  BSYNC B0 ;  /* 0x0000000000007941 */ /* 0x000fea0003800000 */
.L_x_12172:
        /* <DEDUP_REMOVED lines=801> */
.L_x_12176:
[----:B------:R-:W-:Y:S05]  /*1f010*/  BSYNC B0 ;  /* 0x0000000000007941 */ /* 0x000fea0003800000 */
.L_x_12175:
        /* <DEDUP_REMOVED lines=9> */
.L_x_12148:
[----:B------:R-:W2:Y:S01]  /*1f0b0*/  LDL R5, [R1+0x1e0] ;  /* 0x0001e00001057983 */ /* 0x000ea20000100800 */
[----:B------:R-:W-:Y:S05]  /*1f0c0*/  WARPSYNC.ALL ;  /* 0x0000000000007948 */ /* 0x000fea0003800000 */
        /* <DEDUP_REMOVED lines=61> */
[----:B------:R-:W4:Y:S04]  /*1f4a0*/  LDL R136, [R1+0x1c8] ;  /* 0x0001c80001887983 */ /* 0x000f280000100800 */
[----:B------:R-:W5:Y:S04]  /*1f4b0*/  LDL.64 R10, [R1+0x378] ;  /* 0x00037800010a7983 */ /* 0x000f680000100a00 */
[----:B--2---:R-:W2:Y:S02]  /*1f4c0*/  SHFL.BFLY PT, R0, R5, 0x2, 0x1f ;  /* 0x0c401f0005007f89 */ /* 0x004ea400000e0000 */
[----:B--2---:R-:W-:-:S05]  /*1f4d0*/  FADD.FTZ R0, R5, R0 ;  /* 0x0000000005007221 */ /* 0x004fca0000010000 */
[----:B------:R-:W0:Y:S02]  /*1f4e0*/  SHFL.BFLY PT, R3, R0, 0x1, 0x1f ;  /* 0x0c201f0000037f89 */ /* 0x000e2400000e0000 */
[----:B01----:R-:W-:Y:S02]  /*1f4f0*/  FADD.FTZ R2, R0, R3 ;  /* 0x0000000300027221 */ /* 0x003fe40000010000 */
[----:B------:R-:W2:Y:S04]  /*1f500*/  LDL R0, [R1+0x1c0] ;  /* 0x0001c00001007983 */ /* 0x000ea80000100800 */
[----:B------:R-:W-:Y:S04]  /*1f510*/  STL [R1+0x1e0], R2 ;  /* 0x0001e00201007387 */ /* 0x000fe80000100800 */
[----:B------:R-:W4:Y:S04]  /*1f520*/  LDL R147, [R1+0x1e0] ;  /* 0x0001e00001937983 */ /* 0x000f280000100800 */
[----:B---3--:R-:W0:Y:S02]  /*1f530*/  SHFL.BFLY PT, R3, R6, 0x2, 0x1f ;  /* 0x0c401f0006037f89 */ /* 0x008e2400000e0000 */
[----:B0-----:R-:W-:-:S02]  /*1f540*/  FADD.FTZ R3, R3, R6 ;  /* 0x0000000603037221 */ /* 0x001fc40000010000 */
[----:B------:R-:W3:Y:S04]  /*1f550*/  LDL.64 R6, [R1+0x3d8] ;  /* 0x0003d80001067983 */ /* 0x000ee80000100a00 */
[----:B------:R-:W0:Y:S02]  /*1f560*/  SHFL.BFLY PT, R4, R3, 0x1, 0x1f ;  /* 0x0c201f0003047f89 */ /* 0x000e2400000e0000 */
[----:B0-----:R-:W-:Y:S02]  /*1f570*/  FADD.FTZ R140, R3, R4 ;  /* 0x00000004038c7221 */ /* 0x001fe40000010000 */
[----:B------:R-:W3:Y:S03]  /*1f580*/  LDL.64 R2, [R1+0x3c8] ;  /* 0x0003c80001027983 */ /* 0x000ee60000100a00 */
[----:B------:R-:W-:Y:S01]  /*1f590*/  FSETP.NE.FTZ.AND P1, PT, R140, RZ, PT ;  /* 0x000000ff8c00720b */ /* 0x000fe20003f35000 */
[----:B------:R-:W3:-:S12]  /*1f5a0*/  LDL.64 R4, [R1+0x3e8] ;  /* 0x0003e80001047983 */ /* 0x000ed80000100a00 */
[----:B------:R-:W3:Y:S04]  /*1f5b0*/  @P1 LDL R143, [R1+0x1f0] ;  /* 0x0001f000018f1983 */ /* 0x000ee80000100800 */
[----:B------:R-:W3:Y:S01]  /*1f5c0*/  @P1 LDL R146, [R1+0x1d4] ;  /* 0x0001d40001921983 */ /* 0x000ee20000100800 */
[----:B----4-:R-:W-:-:S13]  /*1f5d0*/  FSETP.NE.FTZ.AND P0, PT, R147, RZ, PT ;  /* 0x000000ff9300720b */ /* 0x010fda0003f15000 */
[----:B------:R-:W4:Y:S04]  /*1f5e0*/  @P0 LDL R138, [R1+0x1f0] ;  /* 0x0001f000018a0983 */ /* 0x000f280000100800 */
[----:B------:R-:W4:Y:S01]  /*1f5f0*/  @P0 LDL R139, [R1+0x1d0] ;  /* 0x0001d000018b0983 */ /* 0x000f220000100800 */
[----:B------:R-:W0:Y:S01]  /*1f600*/  @P0 MUFU.LG2 R141, R147 ;  /* 0x00000093008d0308 */ /* 0x000e220000000c00 */
[----:B------:R-:W-:Y:S02]  /*1f610*/  IMAD.MOV.U32 R142, RZ, RZ, -0x800000 ;  /* 0xff800000ff8e7424 */ /* 0x000fe400078e00ff */
[----:B------:R-:W-:Y:S01]  /*1f620*/  IMAD.MOV.U32 R137, RZ, RZ, RZ ;  /* 0x000000ffff897224 */ /* 0x000fe200078e00ff */
[----:B------:R-:W1:Y:S04]  /*1f630*/  S2R R149, SR_TID.X ;  /* 0x0000000000957919 */ /* 0x000e680000002100 */
[----:B------:R-:W5:Y:S01]  /*1f640*/  @P1 MUFU.LG2 R145, R140 ;  /* 0x0000008c00911308 */ /* 0x000f620000000c00 */
[----:B0-----:R-:W-:-:S07]  /*1f650*/  @P0 FMUL.FTZ R141, R141, 0.69314718246459960938 ;  /* 0x3f3172188d8d0820 */ /* 0x001fce0000410000 */
[----:B------:R-:W0:Y:S01]  /*1f660*/  @P0 MUFU.RCP R137, R147 ;  /* 0x0000009300890308 */ /* 0x000e220000001000 */
[----:B------:R-:W-:Y:S01]  /*1f670*/  IMAD.MOV.U32 R144, RZ, RZ, -0x800000 ;  /* 0xff800000ff907424 */ /* 0x000fe200078e00ff */
[----:B------:R-:W-:Y:S01]  /*1f680*/  IADD3 R136, R136, 0x1, RZ ;  /* 0x0000000188887810 */ /* 0x000fe20007ffe0ff */
[----:B--2---:R-:W-:Y:S02]  /*1f690*/  VIADD R0, R0, 0x1 ;  /* 0x0000000100007836 */ /* 0x004fe40000000000 */
[----:B-----5:R-:W-:Y:S01]  /*1f6a0*/  @P1 FMUL.FTZ R148, R145, 0.69314718246459960938 ;  /* 0x3f31721891941820 */ /* 0x020fe20000410000 */
[----:B------:R-:W-:Y:S04]  /*1f6b0*/  STL [R1+0x1e4], R140 ;  /* 0x0001e48c01007387 */ /* 0x000fe80000100800 */
[----:B------:R-:W-:Y:S01]  /*1f6c0*/  STL [R1+0x1c8], R136 ;  /* 0x0001c88801007387 */ /* 0x000fe20000100800 */
        /* <DEDUP_REMOVED lines=99> */
[----:B------:R-:W-:Y:S01]  /*1fd00*/  STL [R1+0x1c0], R0 ;  /* 0x0001c00001007387 */ /* 0x000fe20000100800 */
[----:B-1----:R-:W-:Y:S01]  /*1fd10*/  SHF.R.U32.HI R149, RZ, 0x7, R149 ;  /* 0x00000007ff957819 */ /* 0x002fe20000011695 */
[----:B------:R-:W-:Y:S01]  /*1fd20*/  BSSY B0, `(.L_x_12178) ;  /* 0x0000070000007945 */ /* 0x000fe20003800000 */
[----:B----4-:R-:W-:-:S04]  /*1fd30*/  @P0 FMUL.FTZ R138, R138, 0.69314718246459960938 ;  /* 0x3f3172188a8a0820 */ /* 0x010fc80000410000 */
[----:B------:R-:W-:Y:S01]  /*1fd40*/  @P0 FFMA.FTZ R142, R138, R139, R141 ;  /* 0x0000008b8a8e0223 */ /* 0x000fe2000001008d */
[----:B------:R-:W-:-:S06]  /*1fd50*/  IMAD.MOV.U32 R138, RZ, RZ, RZ ;  /* 0x000000ffff8a7224 */ /* 0x000fcc00078e00ff */
[----:B------:R-:W0:Y:S01]  /*1fd60*/  @P1 MUFU.RCP R138, R140 ;  /* 0x0000008c008a1308 */ /* 0x000e220000001000 */
[----:B------:R-:W-:Y:S01]  /*1fd70*/  STL [R1+0x1e0], R142 ;  /* 0x0001e08e01007387 */ /* 0x000fe20000100800 */
[----:B------:R-:W-:Y:S01]  /*1fd80*/  ISETP.NE.AND P1, PT, R0, 0x2, PT ;  /* 0x000000020000780c */ /* 0x000fe20003f25270 */
        /* <DEDUP_REMOVED lines=93> */
[-C--:B------:R-:W-:Y:S01]  /*20360*/  FMUL.FTZ R11, R11, R138.reuse ;  /* 0x0000008a0b0b7220 */ /* 0x080fe20000410000 */
[----:B------:R-:W-:-:S05]  /*20370*/  FMUL.FTZ R10, R10, R138 ;  /* 0x0000008a0a0a7220 */ /* 0x000fca0000410000 */
[----:B------:R0:W-:Y:S01]  /*20380*/  STL.64 [R1+0x378], R10 ;  /* 0x0003780a01007387 */ /* 0x0001e20000100a00 */
[----:B------:R-:W-:Y:S02]  /*20390*/  PLOP3.LUT P0, PT, PT, PT, PT, 0x8, 0x0 ;  /* 0x000000000000781c */ /* 0x000fe40003f0e170 */
[----:B0-----:R-:W-:-:S05]  /*203a0*/  IADD3 R10, -R149, 0xb, RZ ;  /* 0x0000000b950a7810 */ /* 0x001fca0007ffe1ff */
[----:B------:R0:W-:Y:S08]  /*203b0*/  BAR.ARV R10, 0x100 ;  /* 0x0004000a0000751d */ /* 0x0001f00000002000 */
[----:B------:R-:W-:Y:S06]  /*203c0*/  BAR.ARV 0x8, 0x180 ;  /* 0x0206000000007b1d */ /* 0x000fec0000002000 */
[----:B------:R-:W-:Y:S05]  /*203d0*/  @P1 BRA `(.L_x_12179) ;  /* 0x0000000000101947 */ /* 0x000fea0003800000 */
[----:B------:R-:W2:Y:S04]  /*203e0*/  LDL R0, [R1+0x1c4] ;  /* 0x0001c40001007983 */ /* 0x000ea80000100800 */
[----:B------:R1:W-:Y:S01]  /*203f0*/  STL [R1+0x1c0], RZ ;  /* 0x0001c0ff01007387 */ /* 0x0003e20000100800 */
[----:B--2---:R-:W-:-:S05]  /*20400*/  LOP3.LUT R0, R0, 0x1, RZ, 0x3c, !PT ;  /* 0x0000000100007812 */ /* 0x004fca00078e3cff */
[----:B------:R1:W-:Y:S02]  /*20410*/  STL [R1+0x1c4], R0 ;  /* 0x0001c40001007387 */ /* 0x0003e40000100800 */
.L_x_12179:
[----:B------:R-:W-:Y:S05]  /*20420*/  BSYNC B0 ;  /* 0x0000000000007941 */ /* 0x000fea0003800000 */
.L_x_12178:
[----:B------:R-:W-:-:S12]  /*20430*/  UIADD3 UR37, UR37, 0x1, URZ ;  /* 0x0000000125257890 */ /* 0x000fd8000fffe03f */
.L_x_12055:
[----:B------:R-:W-:Y:S05]  /*20440*/  WARPSYNC.ALL ;  /* 0x0000000000007948 */ /* 0x000fea0003800000 */
[----:B------:R-:W4:Y:S08]  /*20450*/  S2UR UR4, SR_CgaCtaId ;  /* 0x00000000000479c3 */ /* 0x000f300000008800 */
[----:B------:R-:W-:Y:S01]  /*20460*/  BAR.SYNC.DEFER_BLOCKING 0x5, 0x180 ;  /* 0x0146000000007b1d */ /* 0x000fe20000010000 */
[----:B------:R-:W-:-:S05]  /*20470*/  MOV R148, 0x400 ;  /* 0x0000040000947802 */ /* 0x000fca0000000f00 */
[----:B------:R-:W-:Y:S01]  /*20480*/  BSSY B0, `(.L_x_12180) ;  /* 0x00002e5000007945 */ /* 0x000fe20003800000 */
[----:B----4-:R-:W-:-:S05]  /*20490*/  IMAD.U32 R27, RZ, RZ, UR4 ;  /* 0x00000004ff1b7e24 */ /* 0x010fca000f8e00ff */
[----:B------:R-:W-:-:S05]  /*204a0*/  LEA R148, R27, R148, 0x18 ;  /* 0x000000941b947211 */ /* 0x000fca00078ec0ff */
[----:B------:R4:W0:Y:S01]  /*204b0*/  LDS.128 R124, [R148+0x228d0] ;  /* 0x0228d000947c7984 */ /* 0x0008220000000c00 */
[----:B------:R-:W-:Y:S06]  /*204c0*/  BAR.ARV 0x4, 0x180 ;  /* 0x0106000000007b1d */ /* 0x000fec0000002000 */
[----:B------:R-:W-:Y:S05]  /*204d0*/  @P0 BRA `(.L_x_12181) ;  /* 0x00000020002c0947 */ /* 0x000fea0003800000 */
        /* <DEDUP_REMOVED lines=26> */
[----:B------:R-:W2:Y:S04]  /*20680*/  LDL.128 R40, [R1+0x390] ;  /* 0x0003900001287983 */ /* 0x000ea80000100c00 */
[----:B------:R-:W2:Y:S04]  /*20690*/  LDL.128 R28, [R1+0x3c0] ;  /* 0x0003c000011c7983 */ /* 0x000ea80000100c00 */
[----:B------:R-:W2:Y:S04]  /*206a0*/  LDL.128 R32, [R1+0x3b0] ;  /* 0x0003b00001207983 */ /* 0x000ea80000100c00 */
[----:B0--3--:R-:W3:Y:S04]  /*206b0*/  LDL.128 R8, [R1+0x3e0] ;  /* 0x0003e00001087983 */ /* 0x009ee80000100c00 */
[----:B------:R-:W3:Y:S04]  /*206c0*/  LDL.128 R12, [R1+0x3d0] ;  /* 0x0003d000010c7983 */ /* 0x000ee80000100c00 */
[----:B------:R-:W3:Y:S01]  /*206d0*/  LDL.128 R4, [R1+0x3f0] ;  /* 0x0003f00001047983 */ /* 0x000ee20000100c00 */
[----:B------:R-:W0:Y:S01]  /*206e0*/  S2R R21, SR_SWINHI ;  /* 0x0000000000157919 */ /* 0x000e220000002f00 */
[----:B-----5:R-:W-:-:S02]  /*206f0*/  MOV R2, R148 ;  /* 0x0000009400027202 */ /* 0x020fc40000000f00 */
[----:B0-----:R-:W-:-:S03]  /*20700*/  MOV R3, R21 ;  /* 0x0000001500037202 */ /* 0x001fc60000000f00 */
[----:B------:R-:W-:-:S03]  /*20710*/  IMAD.WIDE R20, R227, 0x2, R2 ;  /* 0x00000002e3147825 */ /* 0x000fc600078e0202 */
[----:B------:R-:W-:-:S04]  /*20720*/  IADD3 R25, P1, R20, 0x20, RZ ;  /* 0x0000002014197810 */ /* 0x000fc80007f3e0ff */
[----:B------:R-:W-:-:S04]  /*20730*/  LOP3.LUT R24, R25, 0x380, RZ, 0xc0, !PT ;  /* 0x0000038019187812 */ /* 0x000fc800078ec0ff */
[----:B------:R-:W-:-:S04]  /*20740*/  SHF.R.U64 R24, R24, 0x3, RZ ;  /* 0x0000000318187819 */ /* 0x000fc800000012ff */
[----:B------:R-:W-:Y:S01]  /*20750*/  LOP3.LUT R24, R24, R25, RZ, 0x3c, !PT ;  /* 0x0000001918187212 */ /* 0x000fe200078e3cff */
[----:B------:R-:W-:Y:S01]  /*20760*/  IMAD.X R25, RZ, RZ, R21, P1 ;  /* 0x000000ffff197224 */ /* 0x000fe200008e0615 */
[C---:B------:R-:W-:Y:S02]  /*20770*/  IADD3 R169, P1, R20.reuse, 0x4060, RZ ;  /* 0x0000406014a97810 */ /* 0x040fe40007f3e0ff */
[C---:B------:R-:W-:Y:S02]  /*20780*/  IADD3 R150, P2, R20.reuse, 0x40, RZ ;  /* 0x0000004014967810 */ /* 0x040fe40007f5e0ff */
[----:B------:R-:W-:Y:S02]  /*20790*/  IADD3 R156, P3, R20, 0x60, RZ ;  /* 0x00000060149c7810 */ /* 0x000fe40007f7e0ff */
[----:B------:R-:W-:Y:S02]  /*207a0*/  LOP3.LUT R168, R169, 0x380, RZ, 0xc0, !PT ;  /* 0x00000380a9a87812 */ /* 0x000fe400078ec0ff */
[----:B-1----:R-:W-:-:S02]  /*207b0*/  LOP3.LUT R0, R150, 0x380, RZ, 0xc0, !PT ;  /* 0x0000038096007812 */ /* 0x002fc400078ec0ff */
[----:B------:R-:W-:Y:S02]  /*207c0*/  LOP3.LUT R157, R156, 0x380, RZ, 0xc0, !PT ;  /* 0x000003809c9d7812 */ /* 0x000fe400078ec0ff */
[----:B------:R-:W-:Y:S02]  /*207d0*/  IADD3 R163, P0, R20, 0x4040, RZ ;  /* 0x0000404014a37810 */ /* 0x000fe40007f1e0ff */
[----:B------:R-:W-:Y:S02]  /*207e0*/  SHF.R.U64 R168, R168, 0x3, RZ ;  /* 0x00000003a8a87819 */ /* 0x000fe400000012ff */
[----:B------:R-:W-:Y:S02]  /*207f0*/  SHF.R.U64 R151, R0, 0x3, RZ ;  /* 0x0000000300977819 */ /* 0x000fe400000012ff */
[----:B------:R-:W-:Y:S02]  /*20800*/  SHF.R.U64 R157, R157, 0x3, RZ ;  /* 0x000000039d9d7819 */ /* 0x000fe400000012ff */
[----:B------:R-:W-:-:S02]  /*20810*/  LOP3.LUT R162, R163, 0x380, RZ, 0xc0, !PT ;  /* 0x00000380a3a27812 */ /* 0x000fc400078ec0ff */
[----:B------:R-:W-:Y:S01]  /*20820*/  LOP3.LUT R168, R168, R169, RZ, 0x3c, !PT ;  /* 0x000000a9a8a87212 */ /* 0x000fe200078e3cff */
[--C-:B------:R-:W-:Y:S01]  /*20830*/  IMAD.X R169, RZ, RZ, R21.reuse, P1 ;  /* 0x000000ffffa97224 */ /* 0x100fe200008e0615 */
[C---:B------:R-:W-:Y:S02]  /*20840*/  IADD3 R159, P4, R20.reuse, 0x4000, RZ ;  /* 0x00004000149f7810 */ /* 0x040fe40007f9e0ff */
[C---:B------:R-:W-:Y:S01]  /*20850*/  IADD3 R181, P1, R20.reuse, 0xc020, RZ ;  /* 0x0000c02014b57810 */ /* 0x040fe20007f3e0ff */
[----:B------:R-:W-:Y:S05]  /*20860*/  WARPSYNC.ALL ;  /* 0x0000000000007948 */ /* 0x000fea0003800000 */
[----:B------:R-:W-:Y:S01]  /*20870*/  IADD3 R161, P5, R20, 0x4020, RZ ;  /* 0x0000402014a17810 */ /* 0x000fe20007fbe0ff */
[----:B------:R-:W-:Y:S01]  /*20880*/  ULDC.64 UR4, c[0x0][0xc00] ;  /* 0x0003000000047ab9 */ /* 0x000fe20000000a00 */
[----:B------:R-:W-:Y:S01]  /*20890*/  LOP3.LUT R150, R151, R150, RZ, 0x3c, !PT ;  /* 0x0000009697967212 */ /* 0x000fe200078e3cff */
[--C-:B------:R-:W-:Y:S01]  /*208a0*/  IMAD.X R151, RZ, RZ, R21.reuse, P2 ;  /* 0x000000ffff977224 */ /* 0x100fe200010e0615 */
[----:B------:R-:W-:Y:S01]  /*208b0*/  LOP3.LUT R156, R157, R156, RZ, 0x3c, !PT ;  /* 0x0000009c9d9c7212 */ /* 0x000fe200078e3cff */
[----:B------:R-:W-:Y:S01]  /*208c0*/  IMAD.X R157, RZ, RZ, R21, P3 ;  /* 0x000000ffff9d7224 */ /* 0x000fe200018e0615 */
[----:B------:R-:W-:-:S02]  /*208d0*/  SHF.R.U64 R162, R162, 0x3, RZ ;  /* 0x00000003a2a27819 */ /* 0x000fc400000012ff */
[C---:B------:R-:W-:Y:S02]  /*208e0*/  IADD3 R171, P2, R20.reuse, 0x8000, RZ ;  /* 0x0000800014ab7810 */ /* 0x040fe40007f5e0ff */
[----:B------:R-:W-:Y:S02]  /*208f0*/  IADD3 R173, P3, R20, 0x8020, RZ ;  /* 0x0000802014ad7810 */ /* 0x000fe40007f7e0ff */
[----:B------:R-:W-:Y:S02]  /*20900*/  LOP3.LUT R158, R159, 0x380, RZ, 0xc0, !PT ;  /* 0x000003809f9e7812 */ /* 0x000fe400078ec0ff */
[----:B------:R-:W-:Y:S02]  /*20910*/  LOP3.LUT R180, R181, 0x380, RZ, 0xc0, !PT ;  /* 0x00000380b5b47812 */ /* 0x000fe400078ec0ff */
[----:B------:R-:W-:Y:S02]  /*20920*/  LOP3.LUT R160, R161, 0x380, RZ, 0xc0, !PT ;  /* 0x00000380a1a07812 */ /* 0x000fe400078ec0ff */
[----:B------:R-:W-:-:S02]  /*20930*/  LOP3.LUT R162, R162, R163, RZ, 0x3c, !PT ;  /* 0x000000a3a2a27212 */ /* 0x000fc400078e3cff */
[----:B------:R-:W-:Y:S02]  /*20940*/  IADD3.X R163, RZ, R21, RZ, P0, !PT ;  /* 0x00000015ffa37210 */ /* 0x000fe400007fe4ff */
[----:B------:R-:W-:Y:S02]  /*20950*/  LOP3.LUT R170, R171, 0x380, RZ, 0xc0, !PT ;  /* 0x00000380abaa7812 */ /* 0x000fe400078ec0ff */
[----:B------:R-:W-:Y:S02]  /*20960*/  LOP3.LUT R172, R173, 0x380, RZ, 0xc0, !PT ;  /* 0x00000380adac7812 */ /* 0x000fe400078ec0ff */
[----:B------:R-:W-:Y:S02]  /*20970*/  IADD3 R179, P0, R20, 0xc000, RZ ;  /* 0x0000c00014b37810 */ /* 0x000fe40007f1e0ff */
[----:B------:R-:W-:Y:S02]  /*20980*/  SHF.R.U64 R158, R158, 0x3, RZ ;  /* 0x000000039e9e7819 */ /* 0x000fe400000012ff */
[----:B------:R-:W-:-:S02]  /*20990*/  SHF.R.U64 R180, R180, 0x3, RZ ;  /* 0x00000003b4b47819 */ /* 0x000fc400000012ff */
[----:B------:R-:W-:Y:S02]  /*209a0*/  SHF.R.U64 R160, R160, 0x3, RZ ;  /* 0x00000003a0a07819 */ /* 0x000fe400000012ff */
[----:B------:R-:W-:Y:S02]  /*209b0*/  MOV R24, R24 ;  /* 0x0000001800187202 */ /* 0x000fe40000000f00 */
[----:B------:R-:W-:Y:S02]  /*209c0*/  LOP3.LUT R25, R20, 0x380, RZ, 0xc0, !PT ;  /* 0x0000038014197812 */ /* 0x000fe400078ec0ff */
[----:B------:R-:W-:Y:S02]  /*209d0*/  SHF.R.U64 R170, R170, 0x3, RZ ;  /* 0x00000003aaaa7819 */ /* 0x000fe400000012ff */
[----:B------:R-:W-:Y:S02]  /*209e0*/  SHF.R.U64 R172, R172, 0x3, RZ ;  /* 0x00000003acac7819 */ /* 0x000fe400000012ff */
[----:B------:R-:W-:-:S02]  /*209f0*/  LOP3.LUT R178, R179, 0x380, RZ, 0xc0, !PT ;  /* 0x00000380b3b27812 */ /* 0x000fc400078ec0ff */
[----:B------:R-:W-:Y:S01]  /*20a00*/  LOP3.LUT R158, R158, R159, RZ, 0x3c, !PT ;  /* 0x0000009f9e9e7212 */ /* 0x000fe200078e3cff */
[--C-:B------:R-:W-:Y:S01]  /*20a10*/  IMAD.X R159, RZ, RZ, R21.reuse, P4 ;  /* 0x000000ffff9f7224 */ /* 0x100fe200020e0615 */
[----:B------:R-:W-:Y:S01]  /*20a20*/  LOP3.LUT R180, R180, R181, RZ, 0x3c, !PT ;  /* 0x000000b5b4b47212 */ /* 0x000fe200078e3cff */
[--C-:B------:R-:W-:Y:S01]  /*20a30*/  IMAD.X R181, RZ, RZ, R21.reuse, P1 ;  /* 0x000000ffffb57224 */ /* 0x100fe200008e0615 */
[----:B------:R-:W-:Y:S01]  /*20a40*/  LOP3.LUT R160, R160, R161, RZ, 0x3c, !PT ;  /* 0x000000a1a0a07212 */ /* 0x000fe200078e3cff */
[----:B------:R-:W-:Y:S01]  /*20a50*/  IMAD.X R161, RZ, RZ, R21, P5 ;  /* 0x000000ffffa17224 */ /* 0x000fe200028e0615 */
[----:B------:R-:W-:Y:S02]  /*20a60*/  IADD3 R175, P4, R20, 0x8040, RZ ;  /* 0x0000804014af7810 */ /* 0x000fe40007f9e0ff */
[----:B------:R-:W-:Y:S02]  /*20a70*/  SHF.R.U64 R25, R25, 0x3, RZ ;  /* 0x0000000319197819 */ /* 0x000fe400000012ff */
[----:B------:R-:W-:-:S02]  /*20a80*/  ISETP.NE.U32.AND P1, PT, RZ, UR4, PT ;  /* 0x00000004ff007c0c */ /* 0x000fc4000bf25070 */
[----:B------:R-:W-:Y:S01]  /*20a90*/  LOP3.LUT R170, R170, R171, RZ, 0x3c, !PT ;  /* 0x000000abaaaa7212 */ /* 0x000fe200078e3cff */
[--C-:B------:R-:W-:Y:S01]  /*20aa0*/  IMAD.X R171, RZ, RZ, R21.reuse, P2 ;  /* 0x000000ffffab7224 */ /* 0x100fe200010e0615 */
[----:B------:R-:W-:Y:S01]  /*20ab0*/  LOP3.LUT R172, R172, R173, RZ, 0x3c, !PT ;  /* 0x000000adacac7212 */ /* 0x000fe200078e3cff */
[----:B------:R-:W-:Y:S01]  /*20ac0*/  IMAD.X R173, RZ, RZ, R21, P3 ;  /* 0x000000ffffad7224 */ /* 0x000fe200018e0615 */
[----:B------:R-:W-:Y:S02]  /*20ad0*/  IADD3 R177, P5, R20, 0x8060, RZ ;  /* 0x0000806014b17810 */ /* 0x000fe40007fbe0ff */
[----:B------:R-:W-:Y:S02]  /*20ae0*/  SHF.R.U64 R178, R178, 0x3, RZ ;  /* 0x00000003b2b27819 */ /* 0x000fe400000012ff */
[C---:B------:R-:W-:Y:S02]  /*20af0*/  IADD3 R183, P2, R20.reuse, 0xc040, RZ ;  /* 0x0000c04014b77810 */ /* 0x040fe40007f5e0ff */
[----:B------:R-:W-:-:S02]  /*20b00*/  IADD3 R185, P3, R20, 0xc060, RZ ;  /* 0x0000c06014b97810 */ /* 0x000fc40007f7e0ff */
[----:B------:R-:W-:Y:S02]  /*20b10*/  LOP3.LUT R174, R175, 0x380, RZ, 0xc0, !PT ;  /* 0x00000380afae7812 */ /* 0x000fe400078ec0ff */
[----:B------:R-:W-:Y:S02]  /*20b20*/  LOP3.LUT R20, R25, R20, RZ, 0x3c, !PT ;  /* 0x0000001419147212 */ /* 0x000fe400078e3cff */
[----:B------:R-:W-:Y:S01]  /*20b30*/  ISETP.NE.AND.EX P1, PT, RZ, UR5, PT, P1 ;  /* 0x00000005ff007c0c */ /* 0x000fe2000bf25310 */
[----:B------:R-:W-:Y:S01]  /*20b40*/  ULDC.64 UR4, c[0x0][0xc08] ;  /* 0x0003020000047ab9 */ /* 0x000fe20000000a00 */
[----:B------:R-:W-:Y:S02]  /*20b50*/  LOP3.LUT R176, R177, 0x380, RZ, 0xc0, !PT ;  /* 0x00000380b1b07812 */ /* 0x000fe400078ec0ff */
[----:B------:R-:W-:Y:S01]  /*20b60*/  LOP3.LUT R178, R178, R179, RZ, 0x3c, !PT ;  /* 0x000000b3b2b27212 */ /* 0x000fe200078e3cff */
[----:B------:R-:W-:Y:S01]  /*20b70*/  IMAD.X R179, RZ, RZ, R21, P0 ;  /* 0x000000ffffb37224 */ /* 0x000fe200000e0615 */
[----:B------:R-:W-:-:S02]  /*20b80*/  ISETP.NE.U32.AND P0, PT, RZ, UR4, PT ;  /* 0x00000004ff007c0c */ /* 0x000fc4000bf05070 */
[----:B------:R-:W-:Y:S02]  /*20b90*/  SHF.R.U64 R174, R174, 0x3, RZ ;  /* 0x00000003aeae7819 */ /* 0x000fe400000012ff */
[----:B------:R-:W-:Y:S02]  /*20ba0*/  MOV R20, R20 ;  /* 0x0000001400147202 */ /* 0x000fe40000000f00 */
[----:B----4-:R-:W-:Y:S02]  /*20bb0*/  F2FP.F16.F32.PACK_AB R144, R145, R144 ;  /* 0x000000909190723e */ /* 0x010fe400000000ff */
[----:B------:R-:W-:Y:S02]  /*20bc0*/  F2FP.F16.F32.PACK_AB R145, R147, R146 ;  /* 0x000000929391723e */ /* 0x000fe400000000ff */
[----:B------:R-:W-:Y:S02]  /*20bd0*/  F2FP.F16.F32.PACK_AB R136, R137, R136 ;  /* 0x000000888988723e */ /* 0x000fe400000000ff */
[----:B------:R-:W-:-:S02]  /*20be0*/  F2FP.F16.F32.PACK_AB R137, R139, R138 ;  /* 0x0000008a8b89723e */ /* 0x000fc400000000ff */
[----:B------:R-:W-:Y:S02]  /*20bf0*/  F2FP.F16.F32.PACK_AB R146, R141, R140 ;  /* 0x0000008c8d92723e */ /* 0x000fe400000000ff */
[----:B------:R-:W-:Y:S01]  /*20c00*/  F2FP.F16.F32.PACK_AB R147, R143, R142 ;  /* 0x0000008e8f93723e */ /* 0x000fe200000000ff */
[----:B------:R-:W-:Y:S01]  /*20c10*/  BAR.SYNC.DEFER_BLOCKING 0x1, 0x100 ;  /* 0x0044000000007b1d */ /* 0x000fe20000010000 */
[----:B------:R-:W-:Y:S02]  /*20c20*/  F2FP.F16.F32.PACK_AB R128, R129, R128 ;  /* 0x000000808180723e */ /* 0x000fe400000000ff */
[----:B------:R-:W-:Y:S02]  /*20c30*/  SHF.R.U64 R176, R176, 0x3, RZ ;  /* 0x00000003b0b07819 */ /* 0x000fe400000012ff */
[----:B------:R-:W-:Y:S02]  /*20c40*/  LOP3.LUT R182, R183, 0x380, RZ, 0xc0, !PT ;  /* 0x00000380b7b67812 */ /* 0x000fe400078ec0ff */
[----:B------:R-:W-:-:S02]  /*20c50*/  LOP3.LUT R184, R185, 0x380, RZ, 0xc0, !PT ;  /* 0x00000380b9b87812 */ /* 0x000fc400078ec0ff */
[----:B------:R-:W-:Y:S02]  /*20c60*/  F2FP.F16.F32.PACK_AB R138, R133, R132 ;  /* 0x00000084858a723e */ /* 0x000fe400000000ff */
[----:B------:R-:W-:Y:S02]  /*20c70*/  F2FP.F16.F32.PACK_AB R139, R135, R134 ;  /* 0x00000086878b723e */ /* 0x000fe400000000ff */
[----:B------:R-:W-:Y:S02]  /*20c80*/  F2FP.F16.F32.PACK_AB R129, R131, R130 ;  /* 0x000000828381723e */ /* 0x000fe400000000ff */
[----:B------:R-:W-:Y:S02]  /*20c90*/  F2FP.F16.F32.PACK_AB R116, R117, R116 ;  /* 0x000000747574723e */ /* 0x000fe400000000ff */
[----:B------:R-:W-:Y:S02]  /*20ca0*/  MOV R150, R150 ;  /* 0x0000009600967202 */ /* 0x000fe40000000f00 */
[----:B------:R-:W-:-:S02]  /*20cb0*/  F2FP.F16.F32.PACK_AB R130, R121, R120 ;  /* 0x000000787982723e */ /* 0x000fc400000000ff */
[----:B------:R-:W-:Y:S02]  /*20cc0*/  F2FP.F16.F32.PACK_AB R131, R123, R122 ;  /* 0x0000007a7b83723e */ /* 0x000fe400000000ff */
[----:B------:R-:W-:Y:S02]  /*20cd0*/  F2FP.F16.F32.PACK_AB R117, R119, R118 ;  /* 0x000000767775723e */ /* 0x000fe400000000ff */
[----:B------:R-:W-:Y:S02]  /*20ce0*/  F2FP.F16.F32.PACK_AB R108, R109, R108 ;  /* 0x0000006c6d6c723e */ /* 0x000fe400000000ff */
[----:B------:R-:W-:Y:S02]  /*20cf0*/  MOV R156, R156 ;  /* 0x0000009c009c7202 */ /* 0x000fe40000000f00 */
[----:B------:R-:W-:Y:S02]  /*20d00*/  F2FP.F16.F32.PACK_AB R118, R113, R112 ;  /* 0x000000707176723e */ /* 0x000fe400000000ff */
[----:B------:R-:W-:-:S02]  /*20d10*/  F2FP.F16.F32.PACK_AB R119, R115, R114 ;  /* 0x000000727377723e */ /* 0x000fc400000000ff */
[----:B------:R-:W-:Y:S02]  /*20d20*/  F2FP.F16.F32.PACK_AB R109, R111, R110 ;  /* 0x0000006e6f6d723e */ /* 0x000fe400000000ff */
[----:B------:R-:W-:Y:S02]  /*20d30*/  F2FP.F16.F32.PACK_AB R100, R101, R100 ;  /* 0x000000646564723e */ /* 0x000fe400000000ff */
[----:B------:R-:W-:Y:S01]  /*20d40*/  ISETP.NE.AND.EX P0, PT, RZ, UR5, PT, P0 ;  /* 0x00000005ff007c0c */ /* 0x000fe2000bf05300 */
[----:B------:R-:W-:Y:S01]  /*20d50*/  STSM.16.M88.4 [R20], R144 ;  /* 0x0000009014007844 */ /* 0x000fe20000000200 */
[----:B------:R-:W-:Y:S01]  /*20d60*/  LOP3.LUT R174, R174, R175, RZ, 0x3c, !PT ;  /* 0x000000afaeae7212 */ /* 0x000fe200078e3cff */
[----:B------:R-:W-:Y:S01]  /*20d70*/  IMAD.X R175, RZ, RZ, R21, P4 ;  /* 0x000000ffffaf7224 */ /* 0x000fe200020e0615 */
[----:B------:R-:W-:Y:S02]  /*20d80*/  MOV R158, R158 ;  /* 0x0000009e009e7202 */ /* 0x000fe40000000f00 */
[----:B------:R-:W-:-:S02]  /*20d90*/  F2FP.F16.F32.PACK_AB R110, R105, R104 ;  /* 0x00000068696e723e */ /* 0x000fc400000000ff */
[----:B------:R-:W-:Y:S02]  /*20da0*/  F2FP.F16.F32.PACK_AB R111, R107, R106 ;  /* 0x0000006a6b6f723e */ /* 0x000fe400000000ff */
[----:B------:R-:W-:Y:S02]  /*20db0*/  F2FP.F16.F32.PACK_AB R101, R103, R102 ;  /* 0x000000666765723e */ /* 0x000fe400000000ff */
[----:B------:R-:W-:Y:S01]  /*20dc0*/  F2FP.F16.F32.PACK_AB R92, R93, R92 ;  /* 0x0000005c5d5c723e */ /* 0x000fe200000000ff */
[----:B------:R0:W-:Y:S01]  /*20dd0*/  STSM.16.M88.4 [R24], R136 ;  /* 0x0000008818007844 */ /* 0x0001e20000000200 */
[----:B------:R-:W-:Y:S01]  /*20de0*/  LOP3.LUT R176, R176, R177, RZ, 0x3c, !PT ;  /* 0x000000b1b0b07212 */ /* 0x000fe200078e3cff */
[----:B------:R-:W-:Y:S01]  /*20df0*/  IMAD.X R177, RZ, RZ, R21, P5 ;  /* 0x000000ffffb17224 */ /* 0x000fe200028e0615 */
[----:B------:R-:W-:Y:S02]  /*20e00*/  SHF.R.U64 R182, R182, 0x3, RZ ;  /* 0x00000003b6b67819 */ /* 0x000fe400000012ff */
[----:B------:R-:W-:-:S02]  /*20e10*/  SHF.R.U64 R184, R184, 0x3, RZ ;  /* 0x00000003b8b87819 */ /* 0x000fc400000012ff */
[----:B------:R-:W-:Y:S02]  /*20e20*/  MOV R160, R160 ;  /* 0x000000a000a07202 */ /* 0x000fe40000000f00 */
[----:B------:R-:W-:Y:S02]  /*20e30*/  F2FP.F16.F32.PACK_AB R102, R97, R96 ;  /* 0x000000606166723e */ /* 0x000fe400000000ff */
[----:B------:R-:W-:Y:S02]  /*20e40*/  F2FP.F16.F32.PACK_AB R103, R99, R98 ;  /* 0x000000626367723e */ /* 0x000fe400000000ff */
[----:B------:R-:W-:Y:S02]  /*20e50*/  F2FP.F16.F32.PACK_AB R93, R95, R94 ;  /* 0x0000005e5f5d723e */ /* 0x000fe400000000ff */
[----:B------:R-:W-:Y:S01]  /*20e60*/  F2FP.F16.F32.PACK_AB R84, R85, R84 ;  /* 0x000000545554723e */ /* 0x000fe200000000ff */
[----:B------:R1:W-:Y:S01]  /*20e70*/  STSM.16.M88.4 [R150], R128 ;  /* 0x0000008096007844 */ /* 0x0003e20000000200 */
[----:B------:R-:W-:Y:S01]  /*20e80*/  MOV R162, R162 ;  /* 0x000000a200a27202 */ /* 0x000fe20000000f00 */
[----:B0-----:R-:W0:Y:S01]  /*20e90*/  LDC.64 R24, c[0x0][0xc00] ;  /* 0x00030000ff187b82 */ /* 0x001e220000000a00 */
        /* <DEDUP_REMOVED lines=16> */
[----:B------:R1:W-:Y:S01]  /*20fa0*/  STSM.16.M88.4 [R160], R100 ;  /* 0x00000064a0007844 */ /* 0x0003e20000000200 */
[----:B------:R-:W-:Y:S02]  /*20fb0*/  LOP3.LUT R182, R182, R183, RZ, 0x3c, !PT ;  /* 0x000000b7b6b67212 */ /* 0x000fe400078e3cff */
        /* <DEDUP_REMOVED lines=8> */
[----:B------:R-:W-:Y:S02]  /*21040*/  IADD3.X R183, RZ, R21, RZ, P2, !PT ;  /* 0x00000015ffb77210 */ /* 0x000fe400017fe4ff */
        /* <DEDUP_REMOVED lines=10> */
[----:B--2---:R-:W-:Y:S01]  /*210f0*/  F2FP.F16.F32.PACK_AB R36, R37, R36 ;  /* 0x000000242524723e */ /* 0x004fe200000000ff */
[----:B------:R1:W-:Y:S01]  /*21100*/  STSM.16.M88.4 [R170], R76 ;  /* 0x0000004caa007844 */ /* 0x0003e20000000200 */
        /* <DEDUP_REMOVED lines=10> */
[----:B---3--:R-:W-:Y:S01]  /*211b0*/  F2FP.F16.F32.PACK_AB R8, R9, R8 ;  /* 0x000000080908723e */ /* 0x008fe200000000ff */
[----:B------:R1:W-:Y:S01]  /*211c0*/  STSM.16.M88.4 [R174], R60 ;  /* 0x0000003cae007844 */ /* 0x0003e20000000200 */
[----:B------:R-:W-:Y:S02]  /*211d0*/  MOV R182, R182 ;  /* 0x000000b600b67202 */ /* 0x000fe40000000f00 */
[----:B------:R-:W-:-:S02]  /*211e0*/  F2FP.F16.F32.PACK_AB R30, R13, R12 ;  /* 0x0000000c0d1e723e */ /* 0x000fc400000000ff */
[----:B------:R-:W-:Y:S02]  /*211f0*/  F2FP.F16.F32.PACK_AB R31, R15, R14 ;  /* 0x0000000e0f1f723e */ /* 0x000fe400000000ff */
[----:B------:R-:W-:Y:S01]  /*21200*/  F2FP.F16.F32.PACK_AB R9, R11, R10 ;  /* 0x0000000a0b09723e */ /* 0x000fe200000000ff */
[----:B------:R1:W-:Y:S01]  /*21210*/  STSM.16.M88.4 [R176], R52 ;  /* 0x00000034b0007844 */ /* 0x0003e20000000200 */
[----:B------:R-:W-:Y:S02]  /*21220*/  MOV R184, R184 ;  /* 0x000000b800b87202 */ /* 0x000fe40000000f00 */
[----:B------:R-:W-:Y:S02]  /*21230*/  F2FP.F16.F32.PACK_AB R10, R5, R4 ;  /* 0x00000004050a723e */ /* 0x000fe400000000ff */
[----:B------:R-:W-:Y:S01]  /*21240*/  F2FP.F16.F32.PACK_AB R11, R7, R6 ;  /* 0x00000006070b723e */ /* 0x000fe200000000ff */
[----:B------:R-:W2:Y:S01]  /*21250*/  @P0 LDC.64 R4, c[0x0][0xc08] ;  /* 0x00030200ff040b82 */ /* 0x000ea20000000a00 */
[----:B------:R1:W-:Y:S04]  /*21260*/  STSM.16.M88.4 [R178], R44 ;  /* 0x0000002cb2007844 */ /* 0x0003e80000000200 */
[----:B------:R1:W-:Y:S04]  /*21270*/  STSM.16.M88.4 [R180], R36 ;  /* 0x00000024b4007844 */ /* 0x0003e80000000200 */
[----:B------:R1:W-:Y:S04]  /*21280*/  STSM.16.M88.4 [R182], R28 ;  /* 0x0000001cb6007844 */ /* 0x0003e80000000200 */
[----:B------:R1:W-:Y:S01]  /*21290*/  STSM.16.M88.4 [R184], R8 ;  /* 0x00000008b8007844 */ /* 0x0003e20000000200 */
[----:B------:R-:W-:Y:S01]  /*212a0*/  ULDC UR4, c[0x0][0xa88] ;  /* 0x0002a20000047ab9 */ /* 0x000fe20000000800 */
[----:B0-----:R-:W-:-:S02]  /*212b0*/  IMAD.WIDE R6, R210, 0x4, R24 ;  /* 0x00000004d2067825 */ /* 0x001fc400078e0218 */
[----:B------:R-:W0:Y:S02]  /*212c0*/  LDC R25, c[0x0][0xbe8] ;  /* 0x0002fa00ff197b82 */ /* 0x000e240000000800 */
[----:B------:R-:W-:-:S06]  /*212d0*/  IMAD.MOV.U32 R20, RZ, RZ, RZ ;  /* 0x000000ffff147224 */ /* 0x000fcc00078e00ff */
[----:B------:R-:W-:Y:S01]  /*212e0*/  BAR.SYNC.DEFER_BLOCKING 0x1, 0x100 ;  /* 0x0044000000007b1d */ /* 0x000fe20000010000 */
[----:B------:R-:W-:Y:S02]  /*212f0*/  IMAD.U32 R24, RZ, RZ, UR4 ;  /* 0x00000004ff187e24 */ /* 0x000fe4000f8e00ff */
[----:B--2---:R-:W-:-:S03]  /*21300*/  @P0 IMAD.WIDE R4, R210, 0x4, R4 ;  /* 0x00000004d2040825 */ /* 0x004fc600078e0204 */
[----:B------:R1:W5:Y:S04]  /*21310*/  @P1 LDG.E R20, desc[UR42][R6.64] ;  /* 0x0000002a06141981 */ /* 0x000368000c1e1900 */
[----:B------:R1:W5:Y:S01]  /*21320*/  @P0 LDG.E R24, desc[UR42][R4.64] ;  /* 0x0000002a04180981 */ /* 0x000362000c1e1900 */
[----:B------:R-:W-:Y:S05]  /*21330*/  @P0 BRA `(.L_x_12182) ;  /* 0x0000000000100947 */ /* 0x000fea0003800000 */
[----:B------:R-:W-:Y:S05]  /*21340*/  @!P1 BRA `(.L_x_12182) ;  /* 0x00000000000c9947 */ /* 0x000fea0003800000 */
[----:B-1----:R-:W2:Y:S04]  /*21350*/  LDG.E R5, desc[UR42][R6.64] ;  /* 0x0000002a06057981 */ /* 0x002ea8000c1e1900 */
[----:B-----5:R-:W2:Y:S02]  /*21360*/  LDG.E R24, desc[UR42][R6.64+0x4] ;  /* 0x0000042a06187981 */ /* 0x020ea4000c1e1900 */
[----:B--2---:R-:W-:-:S07]  /*21370*/  IMAD.IADD R24, R24, 0x1, -R5 ;  /* 0x0000000118187824 */ /* 0x004fce00078e0a05 */
.L_x_12182:
[----:B0----5:R-:W-:Y:S01]  /*21380*/  IMAD R24, R24, R25, RZ ;  /* 0x0000001918187224 */ /* 0x021fe200078e02ff */
[----:B------:R-:W-:Y:S01]  /*21390*/  LOP3.LUT P0, RZ, R224, 0x3, RZ, 0xc0, !PT ;  /* 0x00000003e0ff7812 */ /* 0x000fe2000780c0ff */
[--C-:B------:R-:W-:Y:S01]  /*213a0*/  IMAD.IADD R15, R218, 0x1, R208.reuse ;  /* 0x00000001da0f7824 */ /* 0x100fe200078e02d0 */
[----:B------:R-:W-:Y:S01]  /*213b0*/  ISETP.NE.AND P2, PT, R25, 0x1, PT ;  /* 0x000000011900780c */ /* 0x000fe20003f45270 */
[----:B-1----:R-:W-:Y:S01]  /*213c0*/  IMAD.IADD R10, R226, 0x1, R208 ;  /* 0x00000001e20a7824 */ /* 0x002fe200078e02d0 */
[----:B------:R-:W-:Y:S01]  /*213d0*/  SHF.R.S32.HI R0, RZ, 0x1f, R209 ;  /* 0x0000001fff007819 */ /* 0x000fe200000114d1 */
[----:B------:R-:W-:Y:S01]  /*213e0*/  ULDC.64 UR4, c[0x0][0xb90] ;  /* 0x0002e40000047ab9 */ /* 0x000fe20000000a00 */
[----:B------:R-:W-:-:S09]  /*213f0*/  ISETP.GE.OR P3, PT, R15, R24, P0 ;  /* 0x000000180f00720c */ /* 0x000fd20000766670 */
[----:B------:R-:W0:Y:S04]  /*21400*/  @P2 LDC R5, c[0x0][0xbec] ;  /* 0x0002fb00ff052b82 */ /* 0x000e280000000800 */
[----:B------:R-:W2:Y:S01]  /*21410*/  @!P3 LDL R11, [R1+0x1e0] ;  /* 0x0001e000010bb983 */ /* 0x000ea20000100800 */
[----:B------:R-:W-:Y:S01]  /*21420*/  SHF.R.S32.HI R21, RZ, 0x1f, R20 ;  /* 0x0000001fff157819 */ /* 0x000fe20000011414 */
[----:B------:R-:W-:Y:S01]  /*21430*/  IMAD R6, R0, UR4, RZ ;  /* 0x0000000400067c24 */ /* 0x000fe2000f8e02ff */
[----:B------:R-:W-:Y:S01]  /*21440*/  SHF.R.S32.HI R26, RZ, 0x1f, R210 ;  /* 0x0000001fff1a7819 */ /* 0x000fe200000114d2 */
[----:B------:R-:W1:Y:S01]  /*21450*/  @P2 LDC R8, c[0x0][0xbf0] ;  /* 0x0002fc00ff082b82 */ /* 0x000e620000000800 */
[----:B------:R-:W-:Y:S01]  /*21460*/  IMAD.MOV.U32 R4, RZ, RZ, R10 ;  /* 0x000000ffff047224 */ /* 0x000fe200078e000a */
[----:B------:R-:W-:-:S02]  /*21470*/  SEL R80, R210, RZ, !P1 ;  /* 0x000000ffd2507207 */ /* 0x000fc40004800000 */
[----:B------:R-:W-:-:S04]  /*21480*/  SEL R26, R26, RZ, !P1 ;  /* 0x000000ff1a1a7207 */ /* 0x000fc80004800000 */
[----:B------:R-:W3:Y:S01]  /*21490*/  @P2 LDC R81, c[0x0][0xbec] ;  /* 0x0002fb00ff512b82 */ /* 0x000ee20000000800 */
[----:B0-----:R-:W-:-:S07]  /*214a0*/  @P2 IMAD.HI.U32 R5, R10, R5, RZ ;  /* 0x000000050a052227 */ /* 0x001fce00078e00ff */
[----:B------:R-:W0:Y:S01]  /*214b0*/  @P2 LDC R83, c[0x0][0xbf0] ;  /* 0x0002fc00ff532b82 */ /* 0x000e220000000800 */
[----:B-1----:R-:W-:Y:S01]  /*214c0*/  @P2 SHF.R.U32.HI R4, RZ, R8, R5 ;  /* 0x00000008ff042219 */ /* 0x002fe20000011605 */
[C---:B------:R-:W-:Y:S02]  /*214d0*/  IMAD R5, R209.reuse, UR5, R6 ;  /* 0x00000005d1057c24 */ /* 0x040fe4000f8e0206 */
[----:B------:R-:W-:Y:S01]  /*214e0*/  IMAD.WIDE.U32 R6, R209, UR4, R20 ;  /* 0x00000004d1067c25 */ /* 0x000fe2000f8e0014 */
[----:B------:R-:W-:Y:S01]  /*214f0*/  IADD3 R9, -R4, RZ, RZ ;  /* 0x000000ff04097210 */ /* 0x000fe20007ffe1ff */
[----:B------:R-:W-:Y:S01]  /*21500*/  ULDC.64 UR4, c[0x0][0xb98] ;  /* 0x0002e60000047ab9 */ /* 0x000fe20000000a00 */
[----:B------:R-:W-:Y:S01]  /*21510*/  SHF.R.S32.HI R13, RZ, 0x1f, R4 ;  /* 0x0000001fff0d7819 */ /* 0x000fe20000011404 */
[----:B------:R-:W-:Y:S02]  /*21520*/  IMAD.IADD R7, R7, 0x1, R5 ;  /* 0x0000000107077824 */ /* 0x000fe400078e0205 */
[----:B------:R-:W-:-:S02]  /*21530*/  IMAD R9, R25, R9, R10 ;  /* 0x0000000919097224 */ /* 0x000fc400078e020a */
[----:B------:R-:W-:Y:S02]  /*21540*/  IMAD R5, R26, UR4, RZ ;  /* 0x000000041a057c24 */ /* 0x000fe4000f8e02ff */
[----:B------:R-:W-:-:S04]  /*21550*/  IMAD.WIDE.U32 R6, R80, UR4, R6 ;  /* 0x0000000450067c25 */ /* 0x000fc8000f8e0006 */
[----:B------:R-:W-:Y:S01]  /*21560*/  IMAD R8, R80, UR5, R5 ;  /* 0x0000000550087c24 */ /* 0x000fe2000f8e0205 */
[----:B------:R-:W-:Y:S01]  /*21570*/  SHF.R.S32.HI R5, RZ, 0x1f, R9 ;  /* 0x0000001fff057819 */ /* 0x000fe20000011409 */
[----:B------:R-:W-:Y:S01]  /*21580*/  ULDC.64 UR4, c[0x0][0xb88] ;  /* 0x0002e20000047ab9 */ /* 0x000fe20000000a00 */
[----:B------:R-:W-:-:S03]  /*21590*/  IADD3 R4, P1, R4, R6, RZ ;  /* 0x0000000604047210 */ /* 0x000fc60007f3e0ff */
[----:B------:R-:W-:Y:S01]  /*215a0*/  IMAD R6, R5, UR4, RZ ;  /* 0x0000000405067c24 */ /* 0x000fe2000f8e02ff */
[----:B------:R-:W-:-:S03]  /*215b0*/  IADD3.X R5, R13, R7, R8, P1, !PT ;  /* 0x000000070d057210 */ /* 0x000fc60000ffe408 */
[C---:B------:R-:W-:Y:S02]  /*215c0*/  IMAD R7, R9.reuse, UR5, R6 ;  /* 0x0000000509077c24 */ /* 0x040fe4000f8e0206 */
[----:B------:R-:W-:Y:S01]  /*215d0*/  IMAD.WIDE.U32 R4, R9, UR4, R4 ;  /* 0x0000000409047c25 */ /* 0x000fe2000f8e0004 */
[----:B------:R-:W-:-:S03]  /*215e0*/  ULDC.64 UR4, c[0x0][0xb50] ;  /* 0x0002d40000047ab9 */ /* 0x000fc60000000a00 */
[----:B------:R-:W-:Y:S01]  /*215f0*/  IMAD.IADD R5, R5, 0x1, R7 ;  /* 0x0000000105057824 */ /* 0x000fe200078e0207 */
[----:B------:R-:W-:-:S04]  /*21600*/  LEA R10, P1, R4, UR4, 0x2 ;  /* 0x00000004040a7c11 */ /* 0x000fc8000f8210ff */
[----:B------:R-:W-:Y:S01]  /*21610*/  LEA.HI.X R4, R4, UR5, R5, 0x2, P1 ;  /* 0x0000000504047c11 */ /* 0x000fe200088f1405 */
[----:B------:R-:W-:Y:S01]  /*21620*/  SHFL.IDX PT, R6, R10, RZ, 0x1c1f ;  /* 0x001c1fff0a067589 */ /* 0x000fe200000e0000 */
[----:B------:R-:W-:Y:S01]  /*21630*/  VIADD R5, R15, 0x8 ;  /* 0x000000080f057836 */ /* 0x000fe20000000000 */
[----:B------:R-:W-:Y:S02]  /*21640*/  ULDC.64 UR4, c[0x0][0xaa0] ;  /* 0x0002a80000047ab9 */ /* 0x000fe40000000a00 */
[----:B------:R-:W2:Y:S02]  /*21650*/  SHFL.IDX PT, R7, R4, RZ, 0x1c1f ;  /* 0x001c1fff04077589 */ /* 0x000ea400000e0000 */
[----:B------:R-:W-:Y:S02]  /*21660*/  ISETP.GE.OR P0, PT, R5, R24, P0 ;  /* 0x000000180500720c */ /* 0x000fe40000706670 */
[----:B--2---:R1:W-:Y:S11]  /*21670*/  @!P3 ST.E desc[UR42][R6.64], R11 ;  /* 0x0000000b0600b985 */ /* 0x0043f6000c10192a */
[----:B------:R-:W2:Y:S01]  /*21680*/  @!P0 LDL R63, [R1+0x1e4] ;  /* 0x0001e400013f8983 */ /* 0x000ea20000100800 */
[----:B------:R-:W-:-:S03]  /*21690*/  IMAD R5, R216, 0x40, R198 ;  /* 0x00000040d8057824 */ /* 0x000fc600078e02c6 */
[----:B------:R-:W-:Y:S01]  /*216a0*/  SHFL.IDX PT, R58, R10, 0x1, 0x1c1f ;  /* 0x003c1f000a3a7f89 */ /* 0x000fe200000e0000 */
[----:B------:R-:W-:-:S03]  /*216b0*/  IMAD.WIDE R2, R5, 0x2, R2 ;  /* 0x0000000205027825 */ /* 0x000fc600078e0202 */
[----:B------:R4:W2:Y:S01]  /*216c0*/  SHFL.IDX PT, R59, R4, 0x1, 0x1c1f ;  /* 0x003c1f00043b7f89 */ /* 0x0008a200000e0000 */
[C---:B------:R-:W-:Y:S02]  /*216d0*/  IADD3 R29, P4, R2.reuse, 0x3000, RZ ;  /* 0x00003000021d7810 */ /* 0x040fe40007f9e0ff */
[C---:B------:R-:W-:Y:S02]  /*216e0*/  IADD3 R9, P1, R2.reuse, 0x1000, RZ ;  /* 0x0000100002097810 */ /* 0x040fe40007f3e0ff */
[----:B------:R-:W-:Y:S02]  /*216f0*/  IADD3 R13, P5, R2, 0x2000, RZ ;  /* 0x00002000020d7810 */ /* 0x000fe40007fbe0ff */
[----:B------:R-:W-:Y:S02]  /*21700*/  LOP3.LUT R28, R29, 0x380, RZ, 0xc0, !PT ;  /* 0x000003801d1c7812 */ /* 0x000fe400078ec0ff */
[----:B------:R-:W-:Y:S02]  /*21710*/  LOP3.LUT R8, R9, 0x380, RZ, 0xc0, !PT ;  /* 0x0000038009087812 */ /* 0x000fe400078ec0ff */
[----:B------:R-:W-:-:S02]  /*21720*/  LOP3.LUT R12, R13, 0x380, RZ, 0xc0, !PT ;  /* 0x000003800d0c7812 */ /* 0x000fc400078ec0ff */
        /* <DEDUP_REMOVED lines=21> */
[----:B------:R-:W-:Y:S01]  /*21880*/  LOP3.LUT R44, R44, R45, RZ, 0x3c, !PT ;  /* 0x0000002d2c2c7212 */ /* 0x000fe200078e3cff */
[----:B------:R-:W-:Y:S01]  /*21890*/  IMAD.X R45, RZ, RZ, R3, P4 ;  /* 0x000000ffff2d7224 */ /* 0x000fe200020e0603 */
[----:B------:R-:W-:-:S02]  /*218a0*/  LOP3.LUT R32, R32, R33, RZ, 0x3c, !PT ;  /* 0x0000002120207212 */ /* 0x000fc400078e3cff */
[----:B------:R-:W-:Y:S01]  /*218b0*/  LOP3.LUT R36, R36, R37, RZ, 0x3c, !PT ;  /* 0x0000002524247212 */ /* 0x000fe200078e3cff */
[--C-:B------:R-:W-:Y:S01]  /*218c0*/  IMAD.X R37, RZ, RZ, R3.reuse, P1 ;  /* 0x000000ffff257224 */ /* 0x100fe200008e0603 */
[----:B------:R-:W-:Y:S01]  /*218d0*/  LOP3.LUT R40, R40, R41, RZ, 0x3c, !PT ;  /* 0x0000002928287212 */ /* 0x000fe200078e3cff */
[----:B------:R-:W-:Y:S01]  /*218e0*/  IMAD.X R41, RZ, RZ, R3, P5 ;  /* 0x000000ffff297224 */ /* 0x000fe200028e0603 */
[----:B------:R-:W-:Y:S02]  /*218f0*/  IADD3.X R33, RZ, R3, RZ, P3, !PT ;  /* 0x00000003ff217210 */ /* 0x000fe40001ffe4ff */
        /* <DEDUP_REMOVED lines=22> */
[C---:B------:R-:W-:Y:S01]  /*21a60*/  IADD3 R69, P1, R2.reuse, 0xd000, RZ ;  /* 0x0000d00002457810 */ /* 0x040fe20007f3e0ff */
[----:B------:R-:W-:Y:S01]  /*21a70*/  IMAD.X R77, RZ, RZ, R3, P4 ;  /* 0x000000ffff4d7224 */ /* 0x000fe200020e0603 */
[C---:B------:R-:W-:Y:S02]  /*21a80*/  IADD3 R73, P5, R2.reuse, 0xe000, RZ ;  /* 0x0000e00002497810 */ /* 0x040fe40007fbe0ff */
[----:B-1----:R-:W-:Y:S02]  /*21a90*/  LOP3.LUT R7, R2, 0x380, RZ, 0xc0, !PT ;  /* 0x0000038002077812 */ /* 0x002fe400078ec0ff */
[----:B----4-:R-:W-:Y:S02]  /*21aa0*/  LOP3.LUT R4, R5, 0x380, RZ, 0xc0, !PT ;  /* 0x0000038005047812 */ /* 0x010fe400078ec0ff */
        /* <DEDUP_REMOVED lines=8> */
[----:B------:R-:W-:Y:S02]  /*21b30*/  LOP3.LUT R2, R7, R2, RZ, 0x3c, !PT ;  /* 0x0000000207027212 */ /* 0x000fe400078e3cff */
[----:B------:R-:W-:Y:S02]  /*21b40*/  LOP3.LUT R64, R64, R65, RZ, 0x3c, !PT ;  /* 0x0000004140407212 */ /* 0x000fe400078e3cff */
[----:B------:R-:W-:Y:S01]  /*21b50*/  LOP3.LUT R68, R68, R69, RZ, 0x3c, !PT ;  /* 0x0000004544447212 */ /* 0x000fe200078e3cff */
[--C-:B------:R-:W-:Y:S01]  /*21b60*/  IMAD.X R69, RZ, RZ, R3.reuse, P1 ;  /* 0x000000ffff457224 */ /* 0x100fe200008e0603 */
[----:B------:R-:W-:Y:S01]  /*21b70*/  LOP3.LUT R72, R72, R73, RZ, 0x3c, !PT ;  /* 0x0000004948487212 */ /* 0x000fe200078e3cff */
[----:B------:R-:W-:Y:S01]  /*21b80*/  IMAD.X R73, RZ, RZ, R3, P5 ;  /* 0x000000ffff497224 */ /* 0x000fe200028e0603 */
[----:B------:R-:W-:-:S02]  /*21b90*/  LOP3.LUT R76, R4, R5, RZ, 0x3c, !PT ;  /* 0x00000005044c7212 */ /* 0x000fc400078e3cff */
[----:B------:R-:W-:Y:S01]  /*21ba0*/  IADD3.X R65, RZ, R3, RZ, P3, !PT ;  /* 0x00000003ff417210 */ /* 0x000fe20001ffe4ff */
[----:B------:R-:W-:Y:S01]  /*21bb0*/  IMAD.IADD R87, R216, 0x1, R208 ;  /* 0x00000001d8577824 */ /* 0x000fe200078e02d0 */
[----:B------:R-:W-:Y:S01]  /*21bc0*/  BSSY B1, `(.L_x_12183) ;  /* 0x0000058000017945 */ /* 0x000fe20003800000 */
[----:B--2---:R1:W-:Y:S04]  /*21bd0*/  @!P0 ST.E desc[UR42][R58.64], R63 ;  /* 0x0000003f3a008985 */ /* 0x0043e8000c10192a */
[----:B------:R2:W5:Y:S04]  /*21be0*/  LD.E.128 R4, desc[UR42][R2.64] ;  /* 0x0000002a02047980 */ /* 0x000568000c101d00 */
[----:B------:R-:W5:Y:S04]  /*21bf0*/  LD.E.128 R8, desc[UR42][R8.64] ;  /* 0x0000002a08087980 */ /* 0x000f68000c101d00 */
[----:B------:R-:W5:Y:S01]  /*21c00*/  LD.E.128 R12, desc[UR42][R12.64] ;  /* 0x0000002a0c0c7980 */ /* 0x000f62000c101d00 */
[----:B--2---:R-:W-:-:S03]  /*21c10*/  IMAD R3, R21, UR4, RZ ;  /* 0x0000000415037c24 */ /* 0x004fc6000f8e02ff */
[----:B------:R-:W5:Y:S01]  /*21c20*/  LD.E.128 R28, desc[UR42][R28.64] ;  /* 0x0000002a1c1c7980 */ /* 0x000f62000c101d00 */
[C---:B------:R-:W-:Y:S02]  /*21c30*/  IMAD R21, R20.reuse, UR5, R3 ;  /* 0x0000000514157c24 */ /* 0x040fe4000f8e0203 */
[----:B------:R-:W-:Y:S01]  /*21c40*/  IMAD.WIDE.U32 R2, R20, UR4, RZ ;  /* 0x0000000414027c25 */ /* 0x000fe2000f8e00ff */
[----:B------:R-:W-:Y:S01]  /*21c50*/  ULDC.64 UR4, c[0x0][0xae8] ;  /* 0x0002ba0000047ab9 */ /* 0x000fe20000000a00 */
[----:B------:R-:W5:Y:S02]  /*21c60*/  LD.E.128 R32, desc[UR42][R32.64] ;  /* 0x0000002a20207980 */ /* 0x000f64000c101d00 */
[----:B------:R-:W-:Y:S02]  /*21c70*/  IMAD.IADD R3, R3, 0x1, R21 ;  /* 0x0000000103037824 */ /* 0x000fe400078e0215 */
[----:B------:R-:W-:Y:S01]  /*21c80*/  IMAD R21, R222, 0x20, R216 ;  /* 0x00000020de157824 */ /* 0x000fe200078e02d8 */
[----:B------:R-:W5:Y:S01]  /*21c90*/  LD.E.128 R36, desc[UR42][R36.64] ;  /* 0x0000002a24247980 */ /* 0x000f62000c101d00 */
[----:B------:R-:W-:-:S02]  /*21ca0*/  IMAD R0, R0, UR4, RZ ;  /* 0x0000000400007c24 */ /* 0x000fc4000f8e02ff */
[----:B------:R-:W-:Y:S01]  /*21cb0*/  IMAD.IADD R20, R208, 0x1, R21 ;  /* 0x00000001d0147824 */ /* 0x000fe200078e0215 */
[----:B------:R-:W5:Y:S01]  /*21cc0*/  LD.E.128 R40, desc[UR42][R40.64] ;  /* 0x0000002a28287980 */ /* 0x000f62000c101d00 */
[C---:B------:R-:W-:Y:S02]  /*21cd0*/  IMAD R21, R209.reuse, UR5, R0 ;  /* 0x00000005d1157c24 */ /* 0x040fe4000f8e0200 */
[----:B------:R-:W-:Y:S01]  /*21ce0*/  IMAD.WIDE.U32 R2, R209, UR4, R2 ;  /* 0x00000004d1027c25 */ /* 0x000fe2000f8e0002 */
[----:B------:R-:W-:Y:S01]  /*21cf0*/  ULDC.64 UR4, c[0x0][0xaf0] ;  /* 0x0002bc0000047ab9 */ /* 0x000fe20000000a00 */
[----:B------:R-:W5:Y:S02]  /*21d00*/  LD.E.128 R44, desc[UR42][R44.64] ;  /* 0x0000002a2c2c7980 */ /* 0x000f64000c101d00 */
[----:B---3--:R-:W-:Y:S02]  /*21d10*/  @P2 IMAD.HI.U32 R0, R20, R81, RZ ;  /* 0x0000005114002227 */ /* 0x008fe400078e00ff */
[----:B------:R-:W5:Y:S02]  /*21d20*/  LD.E.128 R48, desc[UR42][R48.64] ;  /* 0x0000002a30307980 */ /* 0x000f64000c101d00 */
[----:B------:R-:W-:Y:S01]  /*21d30*/  IMAD.IADD R3, R3, 0x1, R21 ;  /* 0x0000000103037824 */ /* 0x000fe200078e0215 */
[----:B------:R-:W-:Y:S01]  /*21d40*/  MOV R21, R20 ;  /* 0x0000001400157202 */ /* 0x000fe20000000f00 */
[----:B------:R-:W-:Y:S01]  /*21d50*/  IMAD R81, R26, UR4, RZ ;  /* 0x000000041a517c24 */ /* 0x000fe2000f8e02ff */
[----:B0-----:R-:W-:Y:S01]  /*21d60*/  @P2 SHF.R.U32.HI R21, RZ, R83, R0 ;  /* 0x00000053ff152219 */ /* 0x001fe20000011600 */
[----:B------:R-:W5:Y:S02]  /*21d70*/  LD.E.128 R52, desc[UR42][R52.64] ;  /* 0x0000002a34347980 */ /* 0x000f64000c101d00 */
[C---:B------:R-:W-:Y:S01]  /*21d80*/  IMAD R83, R80.reuse, UR5, R81 ;  /* 0x0000000550537c24 */ /* 0x040fe2000f8e0251 */
[----:B------:R-:W-:Y:S01]  /*21d90*/  SHF.R.S32.HI R0, RZ, 0x1f, R21 ;  /* 0x0000001fff007819 */ /* 0x000fe20000011415 */
[----:B------:R-:W-:Y:S01]  /*21da0*/  IMAD.WIDE.U32 R80, R80, UR4, R2 ;  /* 0x0000000450507c25 */ /* 0x000fe2000f8e0002 */
[----:B------:R-:W-:Y:S01]  /*21db0*/  ULDC.64 UR4, c[0x0][0xae0] ;  /* 0x0002b80000047ab9 */ /* 0x000fe20000000a00 */
[----:B-1----:R-:W5:Y:S02]  /*21dc0*/  LD.E.128 R56, desc[UR42][R56.64] ;  /* 0x0000002a38387980 */ /* 0x002f64000c101d00 */
[----:B------:R-:W-:-:S02]  /*21dd0*/  IMAD.MOV R2, RZ, RZ, -R21 ;  /* 0x000000ffff027224 */ /* 0x000fc400078e0a15 */
[----:B------:R-:W-:Y:S01]  /*21de0*/  IMAD R0, R0, UR4, RZ ;  /* 0x0000000400007c24 */ /* 0x000fe2000f8e02ff */
[----:B------:R-:W5:Y:S01]  /*21df0*/  LD.E.128 R60, desc[UR42][R60.64] ;  /* 0x0000002a3c3c7980 */ /* 0x000f62000c101d00 */
[----:B------:R-:W-:Y:S02]  /*21e00*/  IMAD R25, R25, R2, R20 ;  /* 0x0000000219197224 */ /* 0x000fe400078e0214 */
[----:B------:R-:W-:Y:S01]  /*21e10*/  IMAD.IADD R81, R81, 0x1, R83 ;  /* 0x0000000151517824 */ /* 0x000fe200078e0253 */
[----:B------:R-:W5:Y:S01]  /*21e20*/  LD.E.128 R64, desc[UR42][R64.64] ;  /* 0x0000002a40407980 */ /* 0x000f62000c101d00 */
[C---:B------:R-:W-:Y:S01]  /*21e30*/  IMAD R83, R21.reuse, UR5, R0 ;  /* 0x0000000515537c24 */ /* 0x040fe2000f8e0200 */
[----:B------:R-:W-:Y:S02]  /*21e40*/  SHF.R.S32.HI R0, RZ, 0x1f, R25 ;  /* 0x0000001fff007819 */ /* 0x000fe40000011419 */
[----:B------:R-:W5:Y:S01]  /*21e50*/  LD.E.128 R68, desc[UR42][R68.64] ;  /* 0x0000002a44447980 */ /* 0x000f62000c101d00 */
[----:B------:R-:W-:Y:S01]  /*21e60*/  IMAD.WIDE.U32 R2, R21, UR4, R80 ;  /* 0x0000000415027c25 */ /* 0x000fe2000f8e0050 */
[----:B------:R-:W-:-:S02]  /*21e70*/  ULDC.64 UR4, c[0x0][0xad8] ;  /* 0x0002b60000047ab9 */ /* 0x000fc40000000a00 */
[----:B------:R-:W5:Y:S04]  /*21e80*/  LD.E.128 R72, desc[UR42][R72.64] ;  /* 0x0000002a48487980 */ /* 0x000f68000c101d00 */
[----:B------:R-:W5:Y:S01]  /*21e90*/  LD.E.128 R76, desc[UR42][R76.64] ;  /* 0x0000002a4c4c7980 */ /* 0x000f62000c101d00 */
[----:B------:R-:W-:Y:S01]  /*21ea0*/  IMAD.IADD R3, R3, 0x1, R83 ;  /* 0x0000000103037824 */ /* 0x000fe200078e0253 */
[----:B------:R-:W-:Y:S01]  /*21eb0*/  ISETP.GE.AND P2, PT, R87, R24, PT ;  /* 0x000000185700720c */ /* 0x000fe20003f46270 */
[----:B------:R-:W-:Y:S01]  /*21ec0*/  IMAD R0, R0, UR4, RZ ;  /* 0x0000000400007c24 */ /* 0x000fe2000f8e02ff */
[----:B------:R-:W-:Y:S01]  /*21ed0*/  @!PT LDS RZ, [RZ] ;  /* 0x00000000fffff984 */ /* 0x000fe20000000800 */
[----:B------:R-:W-:Y:S01]  /*21ee0*/  @!PT LDS RZ, [RZ] ;  /* 0x00000000fffff984 */ /* 0x000fe20000000800 */
[----:B------:R-:W-:Y:S01]  /*21ef0*/  @!PT LDS RZ, [RZ] ;  /* 0x00000000fffff984 */ /* 0x000fe20000000800 */
[----:B------:R-:W-:Y:S01]  /*21f00*/  @!PT LDS RZ, [RZ] ;  /* 0x00000000fffff984 */ /* 0x000fe20000000800 */
[----:B------:R0:W-:Y:S06]  /*21f10*/  MEMBAR.ALL.CTA ;  /* 0x0000000000007992 */ /* 0x0001ec0000008000 */
[----:B0-----:R-:W0:Y:S01]  /*21f20*/  FENCE.VIEW.ASYNC.S ;  /* 0x00000000000073c6 */ /* 0x001e220000000000 */
[----:B------:R-:W-:-:S04]  /*21f30*/  IMAD.WIDE.U32 R2, R25, UR4, R2 ;  /* 0x0000000419027c25 */ /* 0x000fc8000f8e0002 */
[----:B------:R-:W-:Y:S01]  /*21f40*/  IMAD R81, R25, UR5, R0 ;  /* 0x0000000519517c24 */ /* 0x000fe2000f8e0200 */
[----:B------:R-:W-:Y:S01]  /*21f50*/  ULDC.64 UR4, c[0x0][0xa80] ;  /* 0x0002a00000047ab9 */ /* 0x000fe20000000a00 */
[----:B------:R-:W-:Y:S01]  /*21f60*/  VIADD R0, R148, 0x22820 ;  /* 0x0002282094007836 */ /* 0x000fe20000000000 */
[C---:B------:R-:W-:Y:S01]  /*21f70*/  LEA R25, P3, R2.reuse, UR4, 0x1 ;  /* 0x0000000402197c11 */ /* 0x040fe2000f8608ff */
[----:B------:R-:W-:Y:S01]  /*21f80*/  VIADD R21, R87, 0x20 ;  /* 0x0000002057157836 */ /* 0x000fe20000000000 */
[----:B------:R-:W-:Y:S02]  /*21f90*/  IADD3 R3, R3, R81, RZ ;  /* 0x0000005103037210 */ /* 0x000fe40007ffe0ff */
[----:B------:R-:W-:Y:S01]  /*21fa0*/  PRMT R0, RZ, 0x654, R0 ;  /* 0x00000654ff007816 */ /* 0x000fe20000000000 */
[----:B0-----:R0:W1:Y:S01]  /*21fb0*/  SHFL.IDX PT, R85, R25, RZ, 0x181f ;  /* 0x00181fff19557589 */ /* 0x00106200000e0000 */
[----:B------:R-:W-:Y:S02]  /*21fc0*/  LEA.HI.X R26, R2, UR5, R3, 0x1, P3 ;  /* 0x00000005021a7c11 */ /* 0x000fe400098f0c03 */
[----:B------:R-:W-:Y:S01]  /*21fd0*/  ISETP.GE.AND P1, PT, R21, R24, PT ;  /* 0x000000181500720c */ /* 0x000fe20003f26270 */
[----:B------:R-:W-:-:S02]  /*21fe0*/  VIADD R21, R87, 0x40 ;  /* 0x0000004057157836 */ /* 0x000fc40000000000 */
[----:B------:R0:W2:Y:S03]  /*21ff0*/  SHFL.IDX PT, R83, R26, RZ, 0x181f ;  /* 0x00181fff1a537589 */ /* 0x0000a600000e0000 */
[----:B------:R-:W-:Y:S01]  /*22000*/  ISETP.GE.AND P0, PT, R21, R24, PT ;  /* 0x000000181500720c */ /* 0x000fe20003f06270 */
[----:B------:R0:W-:Y:S01]  /*22010*/  SYNCS.ARRIVE.TRANS64.RED.A1T0 RZ, [R0+URZ], RZ ;  /* 0x000000ff00ff79a7 */ /* 0x0001e2000810043f */
[----:B------:R-:W-:Y:S11]  /*22020*/  @P2 BRA `(.L_x_12184) ;  /* 0x0000000000442947 */ /* 0x000ff60003800000 */
        /* <DEDUP_REMOVED lines=17> */
.L_x_12184:
[----:B------:R-:W-:Y:S05]  /*22140*/  BSYNC B1 ;  /* 0x0000000000017941 */ /* 0x000fea0003800000 */
.L_x_12183:
[----:B---3--:R3:W4:Y:S01]  /*22150*/  SHFL.IDX PT, R21, R26, 0x1, 0x181f ;  /* 0x00381f001a157f89 */ /* 0x00872200000e0000 */
[----:B------:R-:W-:Y:S03]  /*22160*/  BSSY B1, `(.L_x_12185) ;  /* 0x0000014000017945 */ /* 0x000fe60003800000 */
[----:B-----5:R3:W0:Y:S01]  /*22170*/  SHFL.IDX PT, R33, R25, 0x1, 0x181f ;  /* 0x00381f0019217f89 */ /* 0x02062200000e0000 */
        /* <DEDUP_REMOVED lines=18> */
.L_x_12186:
[----:B------:R-:W-:Y:S05]  /*222a0*/  BSYNC B1 ;  /* 0x0000000000017941 */ /* 0x000fea0003800000 */
.L_x_12185:
        /* <DEDUP_REMOVED lines=10> */
[C---:B------:R-:W-:Y:S02]  /*22350*/  @!P2 LEA R4, P4, R201.reuse, R7, 0x1 ;  /* 0x00000007c904a211 */ /* 0x040fe400078808ff */
        /* <DEDUP_REMOVED lines=10> */
.L_x_12188:
[----:B------:R-:W-:Y:S05]  /*22400*/  BSYNC B1 ;  /* 0x0000000000017941 */ /* 0x000fea0003800000 */
.L_x_12187:
        /* <DEDUP_REMOVED lines=10> */
[CC--:B------:R-:W-:Y:S02]  /*224b0*/  @!P4 LEA R4, P1, R201.reuse, R25.reuse, 0x1 ;  /* 0x00000019c904c211 */ /* 0x0c0fe400078208ff */
        /* <DEDUP_REMOVED lines=13> */
.L_x_12181:
[----:B------:R-:W-:Y:S01]  /*22590*/  ULDC.64 UR4, c[0x0][0xc00] ;  /* 0x0003000000047ab9 */ /* 0x000fe20000000a00 */
[----:B-----5:R-:W2:Y:S01]  /*225a0*/  LDC.64 R2, c[0x0][0xc00] ;  /* 0x00030000ff027b82 */ /* 0x020ea20000000a00 */
[----:B------:R-:W-:Y:S01]  /*225b0*/  ISETP.NE.U32.AND P0, PT, RZ, UR4, PT ;  /* 0x00000004ff007c0c */ /* 0x000fe2000bf05070 */
[----:B-1----:R-:W-:-:S03]  /*225c0*/  IMAD.MOV.U32 R0, RZ, RZ, RZ ;  /* 0x000000ffff007224 */ /* 0x002fc600078e00ff */
[----:B------:R-:W-:Y:S01]  /*225d0*/  ISETP.NE.AND.EX P0, PT, RZ, UR5, PT, P0 ;  /* 0x00000005ff007c0c */ /* 0x000fe2000bf05300 */
[----:B------:R-:W-:Y:S02]  /*225e0*/  ULDC.64 UR4, c[0x0][0xc08] ;  /* 0x0003020000047ab9 */ /* 0x000fe40000000a00 */
[----:B------:R-:W-:Y:S01]  /*225f0*/  ISETP.NE.U32.AND P1, PT, RZ, UR4, PT ;  /* 0x00000004ff007c0c */ /* 0x000fe2000bf25070 */
[----:B------:R-:W1:Y:S03]  /*22600*/  LDC R21, c[0x0][0xbe8] ;  /* 0x0002fa00ff157b82 */ /* 0x000e660000000800 */
        /* <DEDUP_REMOVED lines=8> */
[----:B-1----:R-:W-:Y:S02]  /*22690*/  ISETP.NE.AND P2, PT, R21, 0x1, PT ;  /* 0x000000011500780c */ /* 0x002fe40003f45270 */
[----:B------:R-:W-:Y:S02]  /*226a0*/  ISETP.GE.AND P3, PT, R217, 0x80, PT ;  /* 0x00000080d900780c */ /* 0x000fe40003f66270 */
[----:B------:R-:W-:-:S09]  /*226b0*/  SHF.R.S32.HI R7, RZ, 0x1f, R210 ;  /* 0x0000001fff077819 */ /* 0x000fd200000114d2 */
[----:B------:R-:W1:Y:S08]  /*226c0*/  @P2 LDC R20, c[0x0][0xbec] ;  /* 0x0002fb00ff142b82 */ /* 0x000e700000000800 */
[----:B------:R-:W0:Y:S01]  /*226d0*/  @P2 LDC R25, c[0x0][0xbf0] ;  /* 0x0002fc00ff192b82 */ /* 0x000e220000000800 */
[----:B--2---:R-:W-:Y:S05]  /*226e0*/  @P1 BRA `(.L_x_12190) ;  /* 0x0000000000101947 */ /* 0x004fea0003800000 */
[----:B------:R-:W-:Y:S05]  /*226f0*/  @!P0 BRA `(.L_x_12190) ;  /* 0x00000000000c8947 */ /* 0x000fea0003800000 */
[----:B------:R-:W2:Y:S04]  /*22700*/  LDG.E R5, desc[UR42][R2.64] ;  /* 0x0000002a02057981 */ /* 0x000ea8000c1e1900 */
[----:B-----5:R-:W2:Y:S02]  /*22710*/  LDG.E R6, desc[UR42][R2.64+0x4] ;  /* 0x0000042a02067981 */ /* 0x020ea4000c1e1900 */
[----:B--2---:R-:W-:-:S07]  /*22720*/  IMAD.IADD R6, R6, 0x1, -R5 ;  /* 0x0000000106067824 */ /* 0x004fce00078e0a05 */
.L_x_12190:
[----:B------:R-:W-:Y:S01]  /*22730*/  BSSY B1, `(.L_x_12191) ;  /* 0x000002d000017945 */ /* 0x000fe20003800000 */
[----:B0--3--:R-:W-:Y:S02]  /*22740*/  SHF.R.S32.HI R10, RZ, 0x1f, R209 ;  /* 0x0000001fff0a7819 */ /* 0x009fe400000114d1 */
[----:B------:R-:W-:Y:S02]  /*22750*/  SEL R13, R210, RZ, !P0 ;  /* 0x000000ffd20d7207 */ /* 0x000fe40004000000 */
[----:B------:R-:W-:Y:S02]  /*22760*/  SEL R12, R7, RZ, !P0 ;  /* 0x000000ff070c7207 */ /* 0x000fe40004000000 */
[----:B-----5:R-:W-:Y:S01]  /*22770*/  SHF.R.S32.HI R11, RZ, 0x1f, R0 ;  /* 0x0000001fff0b7819 */ /* 0x020fe20000011400 */
[----:B------:R-:W-:Y:S06]  /*22780*/  @P3 BRA `(.L_x_12192) ;  /* 0x00000000009c3947 */ /* 0x000fec0003800000 */
[----:B------:R-:W0:Y:S01]  /*22790*/  S2R R3, SR_TID.X ;  /* 0x0000000000037919 */ /* 0x000e220000002100 */
        /* <DEDUP_REMOVED lines=14> */
[----:B------:R-:W-:-:S04]  /*22880*/  ULDC.64 UR4, c[0x0][0xb98] ;  /* 0x0002e60000047ab9 */ /* 0x000fc80000000a00 */
[----:B------:R-:W-:Y:S02]  /*22890*/  IADD3 R3, R3, R7, RZ ;  /* 0x0000000703037210 */ /* 0x000fe40007ffe0ff */
        /* <DEDUP_REMOVED lines=22> */
.L_x_12192:
[----:B------:R-:W-:Y:S05]  /*22a00*/  BSYNC B1 ;  /* 0x0000000000017941 */ /* 0x000fea0003800000 */
.L_x_12191:
[----:B------:R-:W-:Y:S01]  /*22a10*/  ULDC.64 UR4, c[0x0][0xaa0] ;  /* 0x0002a80000047ab9 */ /* 0x000fe20000000a00 */
[----:B------:R-:W-:Y:S02]  /*22a20*/  IMAD R7, R222, 0x20, R216 ;  /* 0x00000020de077824 */ /* 0x000fe400078e02d8 */
[----:B0-----:R-:W-:Y:S02]  /*22a30*/  IMAD R3, R11, UR4, RZ ;  /* 0x000000040b037c24 */ /* 0x001fe4000f8e02ff */
        /* <DEDUP_REMOVED lines=9> */
[----:B-1----:R-:W-:-:S03]  /*22ad0*/  @P2 IMAD.HI.U32 R0, R9, R20, RZ ;  /* 0x0000001409002227 */ /* 0x002fc600078e00ff */
        /* <DEDUP_REMOVED lines=26> */
[----:B------:R0:W1:Y:S04]  /*22c80*/  SHFL.IDX PT, R3, R2, RZ, 0x181f ;  /* 0x00181fff02037589 */ /* 0x00006800000e0000 */
[----:B------:R0:W2:Y:S02]  /*22c90*/  SHFL.IDX PT, R14, R0, RZ, 0x181f ;  /* 0x00181fff000e7589 */ /* 0x0000a400000e0000 */
.L_x_12397:
[----:B------:R-:W-:Y:S01]  /*22ca0*/  IMAD R21, R6, R21, RZ ;  /* 0x0000001506157224 */ /* 0x000fe200078e02ff */
[----:B------:R-:W-:Y:S01]  /*22cb0*/  BSSY B1, `(.L_x_12194) ;  /* 0x0000015000017945 */ /* 0x000fe20003800000 */
[----:B------:R-:W-:-:S05]  /*22cc0*/  IMAD.IADD R208, R216, 0x1, R208 ;  /* 0x00000001d8d07824 */ /* 0x000fca00078e02d0 */
[----:B------:R-:W-:-:S13]  /*22cd0*/  ISETP.GE.AND P0, PT, R208, R21, PT ;  /* 0x00000015d000720c */ /* 0x000fda0003f06270 */
[----:B------:R-:W-:Y:S05]  /*22ce0*/  @P0 BRA `(.L_x_12195) ;  /* 0x0000000000440947 */ /* 0x000fea0003800000 */
[----:B------:R-:W-:Y:S02]  /*22cf0*/  ULDC UR4, c[0x0][0xac8] ;  /* 0x0002b20000047ab9 */ /* 0x000fe40000000800 */
[----:B------:R-:W-:Y:S02]  /*22d00*/  ISETP.GE.AND P3, PT, R198, UR4, PT ;  /* 0x00000004c6007c0c */ /* 0x000fe4000bf66270 */
[----:B------:R-:W-:Y:S02]  /*22d10*/  ISETP.GE.AND P2, PT, R201, UR4, PT ;  /* 0x00000004c9007c0c */ /* 0x000fe4000bf46270 */
[----:B------:R-:W-:Y:S02]  /*22d20*/  ISETP.GE.AND P1, PT, R200, UR4, PT ;  /* 0x00000004c8007c0c */ /* 0x000fe4000bf26270 */
[----:B------:R-:W-:-:S07]  /*22d30*/  ISETP.GE.AND P0, PT, R202, UR4, PT ;  /* 0x00000004ca007c0c */ /* 0x000fce000bf06270 */
[CC--:B--2---:R-:W-:Y:S02]  /*22d40*/  @!P3 LEA R4, P5, R198.reuse, R14.reuse, 0x1 ;  /* 0x0000000ec604b211 */ /* 0x0c4fe400078a08ff */
[CC--:B------:R-:W-:Y:S02]  /*22d50*/  @!P2 LEA R6, P4, R201.reuse, R14.reuse, 0x1 ;  /* 0x0000000ec906a211 */ /* 0x0c0fe400078808ff */
[-C--:B-1----:R-:W-:Y:S02]  /*22d60*/  @!P3 LEA.HI.X R5, R198, R3.reuse, R214, 0x1, P5 ;  /* 0x00000003c605b211 */ /* 0x082fe400028f0cd6 */
        /* <DEDUP_REMOVED lines=9> */
.L_x_12195:
[----:B------:R-:W-:Y:S05]  /*22e00*/  BSYNC B1 ;  /* 0x0000000000017941 */ /* 0x000fea0003800000 */
.L_x_12194:
[----:B------:R-:W-:-:S03]  /*22e10*/  UMOV UR4, 0xffffffff ;  /* 0xffffffff00047882 */ /* 0x000fc60000000000 */
[----:B------:R-:W-:Y:S05]  /*22e20*/  BRA.DIV UR4, `(.L_x_12196) ;  /* 0x0000008e04587947 */ /* 0x000fea000b800000 */
[----:B-1----:R1:W0:Y:S04]  /*22e30*/  SHFL.IDX PT, R3, R2, 0x1, 0x181f ;  /* 0x00381f0002037f89 */ /* 0x00222800000e0000 */
[----:B--23--:R1:W2:Y:S02]  /*22e40*/  SHFL.IDX PT, R14, R0, 0x1, 0x181f ;  /* 0x00381f00000e7f89 */ /* 0x00c2a400000e0000 */
.L_x_12401:
        /* <DEDUP_REMOVED lines=11> */
[-C--:B0-----:R-:W-:Y:S02]  /*22f00*/  @!P3 LEA.HI.X R5, R198, R3.reuse, R214, 0x1, P5 ;  /* 0x00000003c605b211 */ /* 0x081fe400028f0cd6 */
        /* <DEDUP_REMOVED lines=9> */
.L_x_12198:
[----:B------:R-:W-:Y:S05]  /*22fa0*/  BSYNC B1 ;  /* 0x0000000000017941 */ /* 0x000fea0003800000 */
.L_x_12197:
[----:B------:R-:W-:-:S03]  /*22fb0*/  UMOV UR4, 0xffffffff ;  /* 0xffffffff00047882 */ /* 0x000fc60000000000 */
[----:B------:R-:W-:Y:S05]  /*22fc0*/  BRA.DIV UR4, `(.L_x_12199) ;  /* 0x0000008e04387947 */ /* 0x000fea000b800000 */
[----:B0-----:R0:W0:Y:S04]  /*22fd0*/  SHFL.IDX PT, R3, R2, 0x2, 0x181f ;  /* 0x00581f0002037f89 */ /* 0x00102800000e0000 */
[----:B--23--:R2:W3:Y:S02]  /*22fe0*/  SHFL.IDX PT, R14, R0, 0x2, 0x181f ;  /* 0x00581f00000e7f89 */ /* 0x00c4e400000e0000 */
.L_x_12405:
        /* <DEDUP_REMOVED lines=9> */
[CC--:B---3--:R-:W-:Y:S02]  /*23080*/  @!P3 LEA R4, P5, R198.reuse, R14.reuse, 0x1 ;  /* 0x0000000ec604b211 */ /* 0x0c8fe400078a08ff */
        /* <DEDUP_REMOVED lines=11> */
.L_x_12201:
[----:B------:R-:W-:Y:S05]  /*23140*/  BSYNC B1 ;  /* 0x0000000000017941 */ /* 0x000fea0003800000 */
.L_x_12200:
[----:B------:R-:W-:-:S03]  /*23150*/  UMOV UR4, 0xffffffff ;  /* 0xffffffff00047882 */ /* 0x000fc60000000000 */
[----:B------:R-:W-:Y:S05]  /*23160*/  BRA.DIV UR4, `(.L_x_12202) ;  /* 0x0000008e04187947 */ /* 0x000fea000b800000 */
[----:B0-----:R0:W0:Y:S04]  /*23170*/  SHFL.IDX PT, R3, R2, 0x3, 0x181f ;  /* 0x00781f0002037f89 */ /* 0x00102800000e0000 */
[----:B---3--:R3:W0:Y:S02]  /*23180*/  SHFL.IDX PT, R14, R0, 0x3, 0x181f ;  /* 0x00781f00000e7f89 */ /* 0x00862400000e0000 */
.L_x_12409:
[----:B-123--:R-:W-:-:S04]  /*23190*/  IADD3 R0, R208, 0x60, RZ ;  /* 0x00000060d0007810 */ /* 0x00efc80007ffe0ff */
[----:B------:R-:W-:-:S13]  /*231a0*/  ISETP.GE.AND P0, PT, R0, R21, PT ;  /* 0x000000150000720c */ /* 0x000fda0003f06270 */
[----:B------:R-:W-:Y:S05]  /*231b0*/  @P0 BRA `(.L_x_12189) ;  /* 0x0000000000440947 */ /* 0x000fea0003800000 */
[----:B------:R-:W-:Y:S02]  /*231c0*/  ULDC UR4, c[0x0][0xac8] ;  /* 0x0002b20000047ab9 */ /* 0x000fe40000000800 */
[----:B------:R-:W-:Y:S02]  /*231d0*/  ISETP.GE.AND P3, PT, R198, UR4, PT ;  /* 0x00000004c6007c0c */ /* 0x000fe4000bf66270 */
[----:B------:R-:W-:Y:S02]  /*231e0*/  ISETP.GE.AND P2, PT, R201, UR4, PT ;  /* 0x00000004c9007c0c */ /* 0x000fe4000bf46270 */
[----:B------:R-:W-:Y:S02]  /*231f0*/  ISETP.GE.AND P1, PT, R200, UR4, PT ;  /* 0x00000004c8007c0c */ /* 0x000fe4000bf26270 */
[----:B------:R-:W-:-:S07]  /*23200*/  ISETP.GE.AND P0, PT, R202, UR4, PT ;  /* 0x00000004ca007c0c */ /* 0x000fce000bf06270 */
[CC--:B0-----:R-:W-:Y:S02]  /*23210*/  @!P3 LEA R4, P5, R198.reuse, R14.reuse, 0x1 ;  /* 0x0000000ec604b211 */ /* 0x0c1fe400078a08ff */
[CC--:B------:R-:W-:Y:S02]  /*23220*/  @!P2 LEA R6, P4, R201.reuse, R14.reuse, 0x1 ;  /* 0x0000000ec906a211 */ /* 0x0c0fe400078808ff */
[-C--:B------:R-:W-:Y:S02]  /*23230*/  @!P3 LEA.HI.X R5, R198, R3.reuse, R214, 0x1, P5 ;  /* 0x00000003c605b211 */ /* 0x080fe400028f0cd6 */
        /* <DEDUP_REMOVED lines=9> */
.L_x_12189:
[----:B------:R-:W-:Y:S05]  /*232d0*/  BSYNC B0 ;  /* 0x0000000000007941 */ /* 0x000fea0003800000 */
.L_x_12180:
[----:B------:R-:W-:Y:S02]  /*232e0*/  ULDC UR4, c[0x0][0xc3c] ;  /* 0x00030f0000047ab9 */ /* 0x000fe40000000800 */
[----:B------:R-:W-:-:S13]  /*232f0*/  ISETP.GE.AND P0, PT, R127, UR4, PT ;  /* 0x000000047f007c0c */ /* 0x000fda000bf06270 */
[----:B------:R-:W-:Y:S05]  /*23300*/  @!P0 BRA `(.L_x_12203) ;  /* 0xfffffddc00808947 */ /* 0x000fea000383ffff */
[----:B------:R-:W-:Y:S05]  /*23310*/  BRA `(.L_x_11971) ;  /* 0x0000007000c07947 */ /* 0x000fea0003800000 */
.L_x_11969:
        /* <DEDUP_REMOVED lines=16> */
.L_x_12204:
        /* <DEDUP_REMOVED lines=37> */
[----:B------:R-:W0:Y:S01]  /*23670*/  LDC R10, c[0x0][0xc3c] ;  /* 0x00030f00ff0a7b82 */ /* 0x000e220000000800 */
[----:B------:R-:W-:Y:S01]  /*23680*/  IMAD.MOV.U32 R4, RZ, RZ, R3 ;  /* 0x000000ffff047224 */ /* 0x000fe200078e0003 */
[----:B------:R-:W-:Y:S01]  /*23690*/  UMOV UR4, URZ ;  /* 0x0000003f00047c82 */ /* 0x000fe20008000000 */
[----:B------:R-:W-:Y:S01]  /*236a0*/  ULDC UR7, c[0x0][0xc3c] ;  /* 0x00030f0000077ab9 */ /* 0x000fe20000000800 */
[----:B------:R-:W-:-:S05]  /*236b0*/  ULDC UR5, c[0x0][0xc38] ;  /* 0x00030e0000057ab9 */ /* 0x000fca0000000800 */
.L_x_12210:
        /* <DEDUP_REMOVED lines=12> */
.L_x_12209:
[----:B------:R-:W-:Y:S05]  /*23780*/  BSYNC B0 ;  /* 0x0000000000007941 */ /* 0x000fea0003800000 */
.L_x_12208:
        /* <DEDUP_REMOVED lines=20> */
.L_x_12206:
        /* <DEDUP_REMOVED lines=20> */
.L_x_12211:
[----:B-1----:R-:W-:Y:S02]  /*23a10*/  IMAD.MOV R2, RZ, RZ, -R3 ;  /* 0x000000ffff027224 */ /* 0x002fe400078e0a03 */
[----:B---3--:R-:W-:-:S03]  /*23a20*/  IMAD R16, R16, UR5, R11 ;  /* 0x0000000510107c24 */ /* 0x008fc6000f8e020b */
[----:B------:R-:W-:Y:S02]  /*23a30*/  MOV R11, R2 ;  /* 0x00000002000b7202 */ /* 0x000fe40000000f00 */
        /* <DEDUP_REMOVED lines=56> */
.L_x_12207:
[----:B------:R-:W-:Y:S01]  /*23dc0*/  IMAD.MOV.U32 R17, RZ, RZ, RZ ;  /* 0x000000ffff117224 */ /* 0x000fe200078e00ff */
[----:B------:R-:W-:Y:S01]  /*23dd0*/  MOV R18, RZ ;  /* 0x000000ff00127202 */ /* 0x000fe20000000f00 */
[----:B------:R-:W-:-:S07]  /*23de0*/  IMAD.U32 R16, RZ, RZ, UR6 ;  /* 0x00000006ff107e24 */ /* 0x000fce000f8e00ff */
.L_x_12212:
[----:B------:R-:W-:-:S13]  /*23df0*/  ISETP.NE.AND P0, PT, R5, RZ, PT ;  /* 0x000000ff0500720c */ /* 0x000fda0003f05270 */
[----:B------:R-:W0:Y:S01]  /*23e00*/  @!P0 S2R R3, SR_CgaCtaId ;  /* 0x0000000000038919 */ /* 0x000e220000008800 */
[----:B------:R-:W-:-:S04]  /*23e10*/  @!P0 MOV R0, 0x400 ;  /* 0x0000040000008802 */ /* 0x000fc80000000f00 */
[----:B0-----:R-:W-:-:S05]  /*23e20*/  @!P0 LEA R0, R3, R0, 0x18 ;  /* 0x0000000003008211 */ /* 0x001fca00078ec0ff */
[----:B------:R1:W-:Y:S01]  /*23e30*/  @!P0 STS.128 [R0+0x228d0], R16 ;  /* 0x0228d01000008388 */ /* 0x0003e20000000c00 */
[----:B------:R-:W-:Y:S06]  /*23e40*/  BAR.ARV 0x5, 0x180 ;  /* 0x0146000000007b1d */ /* 0x000fec0000002000 */
.L_x_12205:
        /* <DEDUP_REMOVED lines=17> */
[----:B0-----:R-:W-:-:S06]  /*23f60*/  ULEA UR4, UR5, UR4, 0x18 ;  /* 0x0000000405047291 */ /* 0x001fcc000f8ec03f */
[----:B------:R-:W-:Y:S01]  /*23f70*/  MOV R22, UR4 ;  /* 0x0000000400167c02 */ /* 0x000fe20008000f00 */
[C---:B-1----:R-:W-:Y:S01]  /*23f80*/  IMAD.SHL.U32 R0, R5.reuse, 0x8, RZ ;  /* 0x0000000805007824 */ /* 0x042fe200078e00ff */
[----:B------:R-:W-:-:S04]  /*23f90*/  LOP3.LUT R4, R5, 0x7f, RZ, 0xc0, !PT ;  /* 0x0000007f05047812 */ /* 0x000fc800078ec0ff */
[----:B------:R-:W-:Y:S01]  /*23fa0*/  LOP3.LUT R2, R0, 0x1f8, RZ, 0xc0, !PT ;  /* 0x000001f800027812 */ /* 0x000fe200078ec0ff */
[----:B------:R-:W-:Y:S01]  /*23fb0*/  IMAD.SHL.U32 R30, R4, 0x8, RZ ;  /* 0x00000008041e7824 */ /* 0x000fe200078e00ff */
[----:B------:R-:W-:Y:S02]  /*23fc0*/  LOP3.LUT R0, R0, 0x38, RZ, 0xc0, !PT ;  /* 0x0000003800007812 */ /* 0x000fe400078ec0ff */
[----:B------:R-:W-:Y:S01]  /*23fd0*/  LOP3.LUT R3, R2, 0x38, R5, 0x78, !PT ;  /* 0x0000003802037812 */ /* 0x000fe200078e7805 */
[----:B------:R-:W-:-:S03]  /*23fe0*/  IMAD.SHL.U32 R2, R5, 0x10, RZ ;  /* 0x0000001005027824 */ /* 0x000fc600078e00ff */
[----:B------:R-:W-:Y:S02]  /*23ff0*/  LOP3.LUT R30, R3, 0x200, R30, 0xf8, !PT ;  /* 0x00000200031e7812 */ /* 0x000fe400078ef81e */
[----:B------:R-:W-:Y:S02]  /*24000*/  SHF.R.U32.HI R3, RZ, 0x3, R4 ;  /* 0x00000003ff037819 */ /* 0x000fe40000011604 */
[C---:B------:R-:W-:Y:S02]  /*24010*/  LOP3.LUT R4, R0.reuse, 0x40, RZ, 0xfc, !PT ;  /* 0x0000004000047812 */ /* 0x040fe400078efcff */
[----:B------:R-:W-:Y:S02]  /*24020*/  LOP3.LUT R2, R3, 0x70, R2, 0xf8, !PT ;  /* 0x0000007003027812 */ /* 0x000fe400078ef802 */
[C---:B------:R-:W-:Y:S02]  /*24030*/  LOP3.LUT R3, R0.reuse, 0x80, RZ, 0xfc, !PT ;  /* 0x0000008000037812 */ /* 0x040fe400078efcff */
[----:B------:R-:W-:Y:S01]  /*24040*/  LOP3.LUT R2, R0, 0xc0, RZ, 0xfc, !PT ;  /* 0x000000c000027812 */ /* 0x000fe200078efcff */
[----:B------:R-:W-:-:S05]  /*24050*/  IMAD R0, R30, 0x2, R22 ;  /* 0x000000021e007824 */ /* 0x000fca00078e0216 */
[----:B------:R2:W-:Y:S02]  /*24060*/  STL [R1+0x408], R0 ;  /* 0x0004080001007387 */ /* 0x0005e40000100800 */
.L_x_12328:
[----:B------:R-:W-:Y:S05]  /*24070*/  YIELD ;  /* 0x0000000000007946 */ /* 0x000fea0003800000 */
[----:B------:R-:W-:Y:S01]  /*24080*/  ULDC.64 UR4, c[0x0][0xa28] ;  /* 0x00028a0000047ab9 */ /* 0x000fe20000000a00 */
[----:B------:R-:W-:Y:S01]  /*24090*/  IMAD.MOV.U32 R31, RZ, RZ, RZ ;  /* 0x000000ffff1f7224 */ /* 0x000fe200078e00ff */
[----:B------:R-:W-:Y:S01]  /*240a0*/  ISETP.NE.U32.AND P0, PT, RZ, UR4, PT ;  /* 0x00000004ff007c0c */ /* 0x000fe2000bf05070 */
[----:B0-23--:R-:W0:Y:S01]  /*240b0*/  LDC.64 R4, c[0x0][0xa00] ;  /* 0x00028000ff047b82 */ /* 0x00de220000000a00 */
        /* <DEDUP_REMOVED lines=13> */
[----:B--2---:R-:W-:Y:S01]  /*24190*/  IMAD.MOV.U32 R0, RZ, RZ, RZ ;  /* 0x000000ffff007224 */ /* 0x004fe200078e00ff */
[----:B------:R-:W-:Y:S01]  /*241a0*/  ISETP.NE.U32.AND P0, PT, RZ, UR4, PT ;  /* 0x00000004ff007c0c */ /* 0x000fe2000bf05070 */
[----:B-1----:R-:W0:Y:S03]  /*241b0*/  LDC.64 R2, c[0x0][0xa10] ;  /* 0x00028400ff027b82 */ /* 0x002e260000000a00 */
[----:B------:R-:W-:-:S05]  /*241c0*/  ISETP.NE.AND.EX P0, PT, RZ, UR5, PT, P0 ;  /* 0x00000005ff007c0c */ /* 0x000fca000bf05300 */
[----:B------:R-:W1:Y:S08]  /*241d0*/  @P2 LDC.64 R6, c[0x0][0xa18] ;  /* 0x00028600ff062b82 */ /* 0x000e700000000a00 */
        /* <DEDUP_REMOVED lines=19> */
[----:B------:R-:W-:Y:S01]  /*24310*/  IMAD.MOV.U32 R12, RZ, RZ, R8 ;  /* 0x000000ffff0c7224 */ /* 0x000fe200078e0008 */
[----:B------:R-:W-:Y:S06]  /*24320*/  @P2 BRA `(.L_x_12214) ;  /* 0x0000000000142947 */ /* 0x000fec0003800000 */
[----:B------:R-:W-:Y:S05]  /*24330*/  @!P0 BRA `(.L_x_12214) ;  /* 0x0000000000108947 */ /* 0x000fea0003800000 */
[----:B0-----:R-:W2:Y:S04]  /*24340*/  LDG.E R8, desc[UR42][R4.64] ;  /* 0x0000002a04087981 */ /* 0x001ea8000c1e1900 */
[----:B------:R-:W2:Y:S02]  /*24350*/  LDG.E R7, desc[UR42][R4.64+0x4] ;  /* 0x0000042a04077981 */ /* 0x000ea4000c1e1900 */
[----:B--2---:R-:W-:-:S05]  /*24360*/  IMAD.IADD R12, R7, 0x1, -R8 ;  /* 0x00000001070c7824 */ /* 0x004fca00078e0a08 */
[----:B------:R1:W-:Y:S02]  /*24370*/  STL [R1+0x404], R12 ;  /* 0x0004040c01007387 */ /* 0x0003e40000100800 */
.L_x_12214:
        /* <DEDUP_REMOVED lines=8> */
.L_x_12215:
        /* <DEDUP_REMOVED lines=9> */
.L_x_12216:
[----:B--2---:R-:W2:Y:S01]  /*24490*/  @P1 LDG.E R5, desc[UR42][R2.64] ;  /* 0x0000002a02051981 */ /* 0x004ea2000c1e1900 */
[----:B------:R-:W3:Y:S03]  /*244a0*/  LDC R7, c[0x0][0x448] ;  /* 0x00011200ff077b82 */ /* 0x000ee60000000800 */
[----:B------:R4:W2:Y:S01]  /*244b0*/  @P1 LDG.E R4, desc[UR42][R2.64+0x4] ;  /* 0x0000042a02041981 */ /* 0x0008a2000c1e1900 */
[----:B------:R-:W-:Y:S02]  /*244c0*/  IMAD.SHL.U32 R35, R17, 0x80, RZ ;  /* 0x0000008011237824 */ /* 0x000fe400078e00ff */
[----:B-----5:R-:W-:Y:S02]  /*244d0*/  IMAD.IADD R10, R10, 0x1, -R31 ;  /* 0x000000010a0a7824 */ /* 0x020fe400078e0a1f */
[----:B----4-:R-:W4:Y:S01]  /*244e0*/  LDC.64 R2, c[0x0][0x9e0] ;  /* 0x00027800ff027b82 */ /* 0x010f220000000a00 */
[----:B---3--:R-:W-:-:S13]  /*244f0*/  ISETP.NE.AND P2, PT, R7, 0x1, PT ;  /* 0x000000010700780c */ /* 0x008fda0003f45270 */
[----:B------:R-:W3:Y:S01]  /*24500*/  @P2 LDC R7, c[0x0][0x44c] ;  /* 0x00011300ff072b82 */ /* 0x000ee20000000800 */
[----:B----4-:R-:W-:-:S07]  /*24510*/  ISETP.GE.AND P3, PT, R3, 0x1, PT ;  /* 0x000000010300780c */ /* 0x010fce0003f66270 */
[----:B0-----:R-:W0:Y:S01]  /*24520*/  @P2 LDC R8, c[0x0][0x450] ;  /* 0x00011400ff082b82 */ /* 0x001e220000000800 */
[----:B--2---:R-:W-:Y:S02]  /*24530*/  @P1 IMAD.IADD R6, R4, 0x1, -R5 ;  /* 0x0000000104061824 */ /* 0x004fe400078e0a05 */
[----:B------:R-:W-:Y:S02]  /*24540*/  VIADD R4, R35, 0x7f ;  /* 0x0000007f23047836 */ /* 0x000fe40000000000 */
[----:B------:R-:W-:Y:S02]  /*24550*/  IMAD.IADD R17, R10, 0x1, R6 ;  /* 0x000000010a117824 */ /* 0x000fe400078e0206 */
[----:B---3--:R-:W-:-:S03]  /*24560*/  @P2 IMAD.HI.U32 R5, R4, R7, RZ ;  /* 0x0000000704052227 */ /* 0x008fc600078e00ff */
[C---:B------:R-:W-:Y:S02]  /*24570*/  IADD3 R7, R17.reuse, 0x1, -R12 ;  /* 0x0000000111077810 */ /* 0x040fe40007ffe80c */
[----:B0-----:R-:W-:Y:S02]  /*24580*/  @P2 SHF.R.U32.HI R4, RZ, R8, R5 ;  /* 0x00000008ff042219 */ /* 0x001fe40000011605 */
[----:B------:R-:W-:-:S03]  /*24590*/  IADD3 R5, R17, 0x5f, RZ ;  /* 0x0000005f11057810 */ /* 0x000fc60007ffe0ff */
[----:B------:R-:W-:Y:S02]  /*245a0*/  IMAD.IADD R11, R7, 0x1, R4 ;  /* 0x00000001070b7824 */ /* 0x000fe400078e0204 */
[----:B------:R-:W-:-:S04]  /*245b0*/  IMAD.HI R5, R5, 0x2aaaaaab, RZ ;  /* 0x2aaaaaab05057827 */ /* 0x000fc800078e02ff */
[----:B------:R-:W-:Y:S01]  /*245c0*/  IMAD.IADD R2, R11, 0x1, R2 ;  /* 0x000000010b027824 */ /* 0x000fe200078e0202 */
[----:B------:R-:W-:-:S04]  /*245d0*/  SHF.R.U32.HI R4, RZ, 0x1f, R5 ;  /* 0x0000001fff047819 */ /* 0x000fc80000011605 */
[----:B------:R-:W-:Y:S01]  /*245e0*/  LEA.HI.SX32 R9, R5, R4, 0x1c ;  /* 0x0000000405097211 */ /* 0x000fe200078fe2ff */
        /* <DEDUP_REMOVED lines=12> */
.L_x_12219:
[----:B------:R-:W-:-:S13]  /*246b0*/  ISETP.NE.AND P0, PT, R3, 0x1, PT ;  /* 0x000000010300780c */ /* 0x000fda0003f05270 */
[----:B------:R-:W0:Y:S02]  /*246c0*/  @P0 LDC.64 R4, c[0x0][0x9e8] ;  /* 0x00027a00ff040b82 */ /* 0x000e240000000a00 */
[----:B0-----:R-:W-:-:S05]  /*246d0*/  @P0 IMAD.HI.U32 R4, R8, R4, RZ ;  /* 0x0000000408040227 */ /* 0x001fca00078e00ff */
[----:B------:R-:W-:-:S07]  /*246e0*/  @P0 SHF.R.U32.HI R8, RZ, R5, R4 ;  /* 0x00000005ff080219 */ /* 0x000fce0000011604 */
.L_x_12220:
[----:B------:R-:W-:Y:S05]  /*246f0*/  BSYNC B0 ;  /* 0x0000000000007941 */ /* 0x000fea0003800000 */
.L_x_12218:
[----:B------:R-:W-:-:S05]  /*24700*/  IMAD R5, R8, R3, R3 ;  /* 0x0000000308057224 */ /* 0x000fca00078e0203 */
[----:B------:R-:W-:-:S07]  /*24710*/  VIMNMX R2, R2, R5, PT ;  /* 0x0000000502027248 */ /* 0x000fce0003fe0100 */
.L_x_12217:
[----:B------:R-:W0:Y:S01]  /*24720*/  @P2 LDC R4, c[0x0][0x44c] ;  /* 0x00011300ff042b82 */ /* 0x000e220000000800 */
[----:B------:R-:W-:Y:S01]  /*24730*/  IMAD.MOV.U32 R5, RZ, RZ, R35 ;  /* 0x000000ffff057224 */ /* 0x000fe200078e0023 */
[----:B------:R-:W-:Y:S01]  /*24740*/  ULDC UR4, c[0x0][0x9dc] ;  /* 0x0002770000047ab9 */ /* 0x000fe20000000800 */
[----:B------:R-:W-:-:S05]  /*24750*/  IMAD.IADD R8, R17, 0x1, -R12 ;  /* 0x0000000111087824 */ /* 0x000fca00078e0a0c */
[----:B------:R-:W2:Y:S01]  /*24760*/  @P2 LDC R11, c[0x0][0x450] ;  /* 0x00011400ff0b2b82 */ /* 0x000ea20000000800 */
[----:B0-----:R-:W-:-:S05]  /*24770*/  @P2 IMAD.HI.U32 R4, R35, R4, RZ ;  /* 0x0000000423042227 */ /* 0x001fca00078e00ff */
[----:B--2---:R-:W-:-:S05]  /*24780*/  @P2 SHF.R.U32.HI R5, RZ, R11, R4 ;  /* 0x0000000bff052219 */ /* 0x004fca0000011604 */
[----:B-1----:R-:W-:-:S05]  /*24790*/  IMAD.IADD R12, R8, 0x1, R5 ;  /* 0x00000001080c7824 */ /* 0x002fca00078e0205 */
[----:B------:R-:W-:Y:S01]  /*247a0*/  IADD3 R11, R12, -UR4, RZ ;  /* 0x800000040c0b7c10 */ /* 0x000fe2000fffe0ff */
        /* <DEDUP_REMOVED lines=11> */
.L_x_12223:
[----:B------:R-:W-:-:S13]  /*24860*/  ISETP.NE.AND P0, PT, R3, 0x1, PT ;  /* 0x000000010300780c */ /* 0x000fda0003f05270 */
[----:B------:R-:W0:Y:S02]  /*24870*/  @P0 LDC.64 R4, c[0x0][0x9e8] ;  /* 0x00027a00ff040b82 */ /* 0x000e240000000a00 */
[----:B0-----:R-:W-:-:S05]  /*24880*/  @P0 IMAD.HI.U32 R4, R12, R4, RZ ;  /* 0x000000040c040227 */ /* 0x001fca00078e00ff */
[----:B------:R-:W-:-:S07]  /*24890*/  @P0 SHF.R.U32.HI R12, RZ, R5, R4 ;  /* 0x00000005ff0c0219 */ /* 0x000fce0000011604 */
.L_x_12224:
[----:B------:R-:W-:Y:S05]  /*248a0*/  BSYNC B0 ;  /* 0x0000000000007941 */ /* 0x000fea0003800000 */
.L_x_12222:
[----:B------:R-:W-:-:S05]  /*248b0*/  IMAD R12, R12, R3, RZ ;  /* 0x000000030c0c7224 */ /* 0x000fca00078e02ff */
[----:B------:R-:W-:-:S07]  /*248c0*/  VIMNMX R11, R11, R12, !PT ;  /* 0x0000000c0b0b7248 */ /* 0x000fce0007fe0100 */
.L_x_12221:
        /* <DEDUP_REMOVED lines=16> */
[----:B------:R-:W-:-:S07]  /*249d0*/  SHF.R.U32.HI R4, RZ, 0x6, R3 ;  /* 0x00000006ff047819 */ /* 0x000fce0000011603 */
[----:B------:R-:W-:Y:S02]  /*249e0*/  @P0 VIADD R5, R6, 0x5f ;  /* 0x0000005f06050836 */ /* 0x000fe40000000000 */
[----:B------:R-:W-:Y:S02]  /*249f0*/  IMAD.MOV.U32 R6, RZ, RZ, R4 ;  /* 0x000000ffff067224 */ /* 0x000fe400078e0004 */
        /* <DEDUP_REMOVED lines=13> */
.L_x_12412:
[----:B-1----:R-:W-:Y:S02]  /*24ad0*/  ISETP.NE.AND P0, PT, R14, RZ, PT ;  /* 0x000000ff0e00720c */ /* 0x002fe40003f05270 */
[----:B------:R-:W-:-:S11]  /*24ae0*/  PLOP3.LUT P6, PT, PT, PT, PT, 0x8, 0x0 ;  /* 0x000000000000781c */ /* 0x000fd60003fce170 */
[----:B------:R-:W-:Y:S05]  /*24af0*/  @P0 BRA `(.L_x_12228) ;  /* 0x00000000000c0947 */ /* 0x000fea0003800000 */
[----:B------:R-:W-:-:S03]  /*24b00*/  UMOV UR4, 0xffffffff ;  /* 0xffffffff00047882 */ /* 0x000fc60000000000 */
[----:B------:R-:W-:Y:S05]  /*24b10*/  BRA.DIV UR4, `(.L_x_12229) ;  /* 0x0000007604287947 */ /* 0x000fea000b800000 */
[----:B------:R-:W-:-:S13]  /*24b20*/  ELECT P6, URZ, PT ;  /* 0x00000000003f782f */ /* 0x000fda00038c0000 */
.L_x_12228:
        /* <DEDUP_REMOVED lines=9> */
.L_x_12415:
[----:B------:R-:W-:Y:S05]  /*24bc0*/  BSYNC B1 ;  /* 0x0000000000017941 */ /* 0x000fea0003800000 */
.L_x_12230:
[----:B------:R-:W-:Y:S04]  /*24bd0*/  BSSY B1, `(.L_x_12232) ;  /* 0x000007b000017945 */ /* 0x000fe80003800000 */
[----:B------:R-:W-:Y:S05]  /*24be0*/  @!P6 BRA `(.L_x_12233) ;  /* 0x0000000400e4e947 */ /* 0x000fea0003800000 */
[----:B------:R-:W1:Y:S01]  /*24bf0*/  S2R R2, SR_TID.X ;  /* 0x0000000000027919 */ /* 0x000e620000002100 */
[----:B------:R-:W-:Y:S01]  /*24c00*/  IMAD R12, R24, 0x8, R22 ;  /* 0x00000008180c7824 */ /* 0x000fe200078e0216 */
[----:B------:R-:W-:Y:S01]  /*24c10*/  BSSY B2, `(.L_x_12234) ;  /* 0x0000006000027945 */ /* 0x000fe20003800000 */
[----:B-1----:R-:W-:Y:S02]  /*24c20*/  LOP3.LUT R10, R2, 0x7f, RZ, 0xc0, !PT ;  /* 0x0000007f020a7812 */ /* 0x002fe400078ec0ff */
[----:B------:R-:W-:Y:S02]  /*24c30*/  SHF.L.U32 R2, R27, 0x1f, RZ ;  /* 0x0000001f1b027819 */ /* 0x000fe400000006ff */
[----:B------:R-:W-:Y:S02]  /*24c40*/  ISETP.NE.AND P1, PT, R10, RZ, PT ;  /* 0x000000ff0a00720c */ /* 0x000fe40003f25270 */
[----:B------:R-:W1:Y:S02]  /*24c50*/  SYNCS.PHASECHK.TRANS64.TRYWAIT P0, [R12+URZ+0x228a0], R2 ;  /* 0x0228a0020c0075a7 */ /* 0x000e64000800017f */
[----:B-1----:R-:W-:Y:S09]  /*24c60*/  @!P0 BRA `(.L_x_12235) ;  /* 0x0000007400088947 */ /* 0x002ff20003800000 */
.L_x_12416:
[----:B------:R-:W-:Y:S05]  /*24c70*/  BSYNC B2 ;  /* 0x0000000000027941 */ /* 0x000fea0003800000 */
.L_x_12234:
[----:B------:R-:W-:Y:S04]  /*24c80*/  BSSY B2, `(.L_x_12236) ;  /* 0x0000009000027945 */ /* 0x000fe80003800000 */
[----:B------:R-:W-:Y:S05]  /*24c90*/  @P1 BRA `(.L_x_12237) ;  /* 0x00000000001c1947 */ /* 0x000fea0003800000 */
[----:B0-----:R-:W0:Y:S02]  /*24ca0*/  S2R R3, SR_TID.X ;  /* 0x0000000000037919 */ /* 0x001e240000002100 */
[----:B0-----:R-:W-:Y:S01]  /*24cb0*/  LOP3.LUT R10, R3, 0x1f, RZ, 0xc0, !PT ;  /* 0x0000001f030a7812 */ /* 0x001fe200078ec0ff */
[----:B------:R-:W-:-:S03]  /*24cc0*/  IMAD.MOV.U32 R3, RZ, RZ, 0x3000 ;  /* 0x00003000ff037424 */ /* 0x000fc600078e00ff */
[----:B------:R-:W-:Y:S01]  /*24cd0*/  ISETP.NE.AND P0, PT, R10, RZ, PT ;  /* 0x000000ff0a00720c */ /* 0x000fe20003f05270 */
[----:B------:R2:W-:-:S12]  /*24ce0*/  SYNCS.ARRIVE.TRANS64 RZ, [R12+URZ+0x22890], R3 ;  /* 0x022890030cff79a7 */ /* 0x0005d8000800003f */
[----:B--2---:R-:W-:Y:S05]  /*24cf0*/  @!P0 BRA `(.L_x_12237) ;  /* 0x0000000000048947 */ /* 0x004fea0003800000 */
[----:B------:R-:W-:Y:S01]  /*24d00*/  BPT.TRAP 0x1 ;  /* 0x000000040000795c */ /* 0x000fe20000300000 */
.L_x_12237:
[----:B------:R-:W-:Y:S05]  /*24d10*/  BSYNC B2 ;  /* 0x0000000000027941 */ /* 0x000fea0003800000 */
.L_x_12236:
[----:B------:R-:W-:Y:S01]  /*24d20*/  MOV R11, RZ ;  /* 0x000000ff000b7202 */ /* 0x000fe20000000f00 */
[----:B------:R-:W-:Y:S01]  /*24d30*/  IMAD R10, R6, 0x60, R0 ;  /* 0x00000060060a7824 */ /* 0x000fe200078e0200 */
[----:B------:R-:W-:Y:S01]  /*24d40*/  UIADD3 UR4, UP0, UR40, 0x570, URZ ;  /* 0x0000057028047890 */ /* 0x000fe2000ff1e03f */
[----:B0-----:R-:W-:Y:S01]  /*24d50*/  IMAD R3, R24, 0x3000, R22 ;  /* 0x0000300018037824 */ /* 0x001fe200078e0216 */
[----:B------:R-:W-:Y:S01]  /*24d60*/  R2UR UR10, R11 ;  /* 0x000000000b0a72ca */ /* 0x000fe200000e0000 */
[----:B------:R-:W-:Y:S01]  /*24d70*/  VIADD R10, R10, 0xffffffa0 ;  /* 0xffffffa00a0a7836 */ /* 0x000fe20000000000 */
[----:B------:R-:W-:Y:S01]  /*24d80*/  PLOP3.LUT P0, PT, PT, PT, PT, 0x80, 0x0 ;  /* 0x000000000000781c */ /* 0x000fe20003f0f070 */
[----:B------:R-:W-:Y:S01]  /*24d90*/  VIADD R3, R3, 0x1c400 ;  /* 0x0001c40003037836 */ /* 0x000fe20000000000 */
[----:B------:R-:W-:Y:S01]  /*24da0*/  UIADD3.X UR5, URZ, UR41, URZ, UP0, !UPT ;  /* 0x000000293f057290 */ /* 0x000fe200087fe43f */
[----:B------:R-:W-:Y:S01]  /*24db0*/  VIADD R13, R12, 0x22890 ;  /* 0x000228900c0d7836 */ /* 0x000fe20000000000 */
[----:B------:R-:W-:Y:S01]  /*24dc0*/  UMOV UR6, 0x0 ;  /* 0x0000000000067882 */ /* 0x000fe20000000000 */
[----:B------:R-:W-:-:S09]  /*24dd0*/  UMOV UR7, 0x12f00000 ;  /* 0x12f0000000077882 */ /* 0x000fd20000000000 */
.L_x_12238:
        /* <DEDUP_REMOVED lines=13> */
.L_x_12417:
[----:B------:R-:W-:Y:S05]  /*24eb0*/  BSYNC B2 ;  /* 0x0000000000027941 */ /* 0x000fea0003800000 */
.L_x_12239:
        /* <DEDUP_REMOVED lines=11> */
.L_x_12242:
[----:B------:R-:W-:Y:S05]  /*24f70*/  BSYNC B2 ;  /* 0x0000000000027941 */ /* 0x000fea0003800000 */
.L_x_12241:
[----:B------:R-:W-:Y:S01]  /*24f80*/  R2UR UR6, R2 ;  /* 0x00000000020672ca */ /* 0x000fe200000e0000 */
[----:B------:R-:W-:Y:S01]  /*24f90*/  UIADD3 UR4, UP0, UR40, 0x670, URZ ;  /* 0x0000067028047890 */ /* 0x000fe2000ff1e03f */
[----:B------:R-:W-:Y:S01]  /*24fa0*/  R2UR UR7, R3 ;  /* 0x00000000030772ca */ /* 0x000fe200000e0000 */
[----:B------:R-:W-:Y:S01]  /*24fb0*/  VIADD R12, R12, 0x228b0 ;  /* 0x000228b00c0c7836 */ /* 0x000fe20000000000 */
[----:B------:R-:W-:Y:S01]  /*24fc0*/  R2UR UR10, R11 ;  /* 0x000000000b0a72ca */ /* 0x000fe200000e0000 */
[----:B------:R-:W-:Y:S01]  /*24fd0*/  IMAD R11, R24, 0xc000, R22 ;  /* 0x0000c000180b7824 */ /* 0x000fe200078e0216 */
[----:B------:R-:W-:Y:S01]  /*24fe0*/  PLOP3.LUT P0, PT, PT, PT, PT, 0x80, 0x0 ;  /* 0x000000000000781c */ /* 0x000fe20003f0f070 */
[----:B------:R-:W-:-:S03]  /*24ff0*/  UIADD3.X UR5, URZ, UR41, URZ, UP0, !UPT ;  /* 0x000000293f057290 */ /* 0x000fc600087fe43f */
[----:B------:R-:W-:-:S09]  /*25000*/  IADD3 R13, R11, 0x400, RZ ;  /* 0x000004000b0d7810 */ /* 0x000fd20007ffe0ff */
.L_x_12243:
        /* <DEDUP_REMOVED lines=15> */
.L_x_12244:
        /* <DEDUP_REMOVED lines=15> */
.L_x_12245:
        /* <DEDUP_REMOVED lines=15> */
.L_x_12246:
        /* <DEDUP_REMOVED lines=10> */
.L_x_12233:
[----:B------:R-:W-:Y:S05]  /*25380*/  BSYNC B1 ;  /* 0x0000000000017941 */ /* 0x000fea0003800000 */
.L_x_12232:
        /* <DEDUP_REMOVED lines=9> */
.L_x_12262:
        /* <DEDUP_REMOVED lines=11> */
.L_x_12418:
[----:B------:R-:W-:Y:S05]  /*254d0*/  BSYNC B2 ;  /* 0x0000000000027941 */ /* 0x000fea0003800000 */
.L_x_12249:
        /* <DEDUP_REMOVED lines=9> */
.L_x_12252:
[----:B------:R-:W-:Y:S05]  /*25570*/  BSYNC B2 ;  /* 0x0000000000027941 */ /* 0x000fea0003800000 */
.L_x_12251:
        /* <DEDUP_REMOVED lines=11> */
.L_x_12253:
        /* <DEDUP_REMOVED lines=13> */
.L_x_12419:
[----:B------:R-:W-:Y:S05]  /*25700*/  BSYNC B2 ;  /* 0x0000000000027941 */ /* 0x000fea0003800000 */
.L_x_12254:
        /* <DEDUP_REMOVED lines=11> */
.L_x_12257:
[----:B------:R-:W-:Y:S05]  /*257c0*/  BSYNC B2 ;  /* 0x0000000000027941 */ /* 0x000fea0003800000 */
.L_x_12256:
        /* <DEDUP_REMOVED lines=9> */
.L_x_12258:
        /* <DEDUP_REMOVED lines=15> */
.L_x_12259:
        /* <DEDUP_REMOVED lines=15> */
.L_x_12260:
        /* <DEDUP_REMOVED lines=15> */
.L_x_12261:
        /* <DEDUP_REMOVED lines=10> */
.L_x_12248:
[----:B------:R-:W-:Y:S05]  /*25bd0*/  BSYNC B1 ;  /* 0x0000000000017941 */ /* 0x000fea0003800000 */
.L_x_12247:
        /* <DEDUP_REMOVED lines=8> */
.L_x_12226:
[----:B------:R-:W-:Y:S05]  /*25c60*/  BSYNC B0 ;  /* 0x0000000000007941 */ /* 0x000fea0003800000 */
.L_x_12225:
[----:B------:R-:W1:Y:S01]  /*25c70*/  LDC R0, c[0x0][0x448] ;  /* 0x00011200ff007b82 */ /* 0x000e620000000800 */
[----:B------:R-:W-:Y:S07]  /*25c80*/  @!P0 WARPSYNC.ALL ;  /* 0x0000000000008948 */ /* 0x000fee0003800000 */
[----:B0-----:R-:W0:Y:S08]  /*25c90*/  LDC.64 R2, c[0x0][0x9e0] ;  /* 0x00027800ff027b82 */ /* 0x001e300000000a00 */
[----:B------:R-:W-:Y:S01]  /*25ca0*/  @!P0 BAR.SYNC.DEFER_BLOCKING 0xc, 0x180 ;  /* 0x0306000000008b1d */ /* 0x000fe20000010000 */
[----:B-1----:R-:W-:-:S02]  /*25cb0*/  ISETP.NE.AND P1, PT, R0, 0x1, PT ;  /* 0x000000010000780c */ /* 0x002fc40003f25270 */
[----:B------:R-:W-:Y:S02]  /*25cc0*/  IADD3 R0, R35, 0x7f, RZ ;  /* 0x0000007f23007810 */ /* 0x000fe40007ffe0ff */
[----:B0-----:R-:W-:-:S09]  /*25cd0*/  ISETP.GE.AND P2, PT, R3, 0x1, PT ;  /* 0x000000010300780c */ /* 0x001fd20003f46270 */
[----:B------:R-:W0:Y:S08]  /*25ce0*/  @P1 LDC R5, c[0x0][0x44c] ;  /* 0x00011300ff051b82 */ /* 0x000e300000000800 */
[----:B------:R-:W1:Y:S01]  /*25cf0*/  @P1 LDC R4, c[0x0][0x450] ;  /* 0x00011400ff041b82 */ /* 0x000e620000000800 */
[----:B0-----:R-:W-:-:S05]  /*25d00*/  @P1 IMAD.HI.U32 R5, R0, R5, RZ ;  /* 0x0000000500051227 */ /* 0x001fca00078e00ff */
[----:B-1----:R-:W-:-:S05]  /*25d10*/  @P1 SHF.R.U32.HI R0, RZ, R4, R5 ;  /* 0x00000004ff001219 */ /* 0x002fca0000011605 */
        /* <DEDUP_REMOVED lines=14> */
.L_x_12265:
[----:B------:R-:W-:-:S13]  /*25e00*/  ISETP.NE.AND P0, PT, R3, 0x1, PT ;  /* 0x000000010300780c */ /* 0x000fda0003f05270 */
[----:B------:R-:W0:Y:S02]  /*25e10*/  @P0 LDC.64 R4, c[0x0][0x9e8] ;  /* 0x00027a00ff040b82 */ /* 0x000e240000000a00 */
[----:B0-----:R-:W-:-:S05]  /*25e20*/  @P0 IMAD.HI.U32 R4, R0, R4, RZ ;  /* 0x0000000400040227 */ /* 0x001fca00078e00ff */
[----:B------:R-:W-:-:S07]  /*25e30*/  @P0 SHF.R.U32.HI R0, RZ, R5, R4 ;  /* 0x00000005ff000219 */ /* 0x000fce0000011604 */
.L_x_12266:
[----:B------:R-:W-:Y:S05]  /*25e40*/  BSYNC B0 ;  /* 0x0000000000007941 */ /* 0x000fea0003800000 */
.L_x_12264:
[----:B------:R-:W-:-:S05]  /*25e50*/  IMAD R5, R0, R3, R3 ;  /* 0x0000000300057224 */ /* 0x000fca00078e0203 */
[----:B------:R-:W-:-:S07]  /*25e60*/  VIMNMX R2, R2, R5, PT ;  /* 0x0000000502027248 */ /* 0x000fce0003fe0100 */
.L_x_12263:
[----:B------:R-:W0:Y:S01]  /*25e70*/  @P1 LDC R0, c[0x0][0x44c] ;  /* 0x00011300ff001b82 */ /* 0x000e220000000800 */
[----:B------:R-:W-:Y:S01]  /*25e80*/  VIADD R2, R2, 0x5f ;  /* 0x0000005f02027836 */ /* 0x000fe20000000000 */
[----:B------:R-:W-:Y:S01]  /*25e90*/  ULDC UR4, c[0x0][0x9dc] ;  /* 0x0002770000047ab9 */ /* 0x000fe20000000800 */
[----:B------:R-:W-:Y:S02]  /*25ea0*/  IMAD.MOV.U32 R7, RZ, RZ, R35 ;  /* 0x000000ffff077224 */ /* 0x000fe400078e0023 */
[----:B------:R-:W-:-:S03]  /*25eb0*/  IMAD.HI R2, R2, 0x2aaaaaab, RZ ;  /* 0x2aaaaaab02027827 */ /* 0x000fc600078e02ff */
[----:B------:R-:W1:Y:S01]  /*25ec0*/  @P1 LDC R5, c[0x0][0x450] ;  /* 0x00011400ff051b82 */ /* 0x000e620000000800 */
[----:B0-----:R-:W-:-:S05]  /*25ed0*/  @P1 IMAD.HI.U32 R0, R35, R0, RZ ;  /* 0x0000000023001227 */ /* 0x001fca00078e00ff */
[----:B-1----:R-:W-:Y:S02]  /*25ee0*/  @P1 SHF.R.U32.HI R7, RZ, R5, R0 ;  /* 0x00000005ff071219 */ /* 0x002fe40000011600 */
        /* <DEDUP_REMOVED lines=17> */
.L_x_12269:
[----:B------:R-:W-:-:S13]  /*26000*/  ISETP.NE.AND P0, PT, R3, 0x1, PT ;  /* 0x000000010300780c */ /* 0x000fda0003f05270 */
[----:B------:R-:W1:Y:S02]  /*26010*/  @P0 LDC.64 R4, c[0x0][0x9e8] ;  /* 0x00027a00ff040b82 */ /* 0x000e640000000a00 */
[----:B-1----:R-:W-:-:S05]  /*26020*/  @P0 IMAD.HI.U32 R4, R8, R4, RZ ;  /* 0x0000000408040227 */ /* 0x002fca00078e00ff */
[----:B------:R-:W-:-:S07]  /*26030*/  @P0 SHF.R.U32.HI R8, RZ, R5, R4 ;  /* 0x00000005ff080219 */ /* 0x000fce0000011604 */
.L_x_12270:
[----:B------:R-:W-:Y:S05]  /*26040*/  BSYNC B0 ;  /* 0x0000000000007941 */ /* 0x000fea0003800000 */
.L_x_12268:
[----:B------:R-:W-:-:S05]  /*26050*/  IMAD R3, R8, R3, RZ ;  /* 0x0000000308037224 */ /* 0x000fca00078e02ff */
[----:B------:R-:W-:-:S07]  /*26060*/  VIMNMX R0, R0, R3, !PT ;  /* 0x0000000300007248 */ /* 0x000fce0007fe0100 */
.L_x_12267:
        /* <DEDUP_REMOVED lines=24> */
.L_x_12272:
        /* <DEDUP_REMOVED lines=20> */
.L_x_12275:
[----:B------:R-:W-:Y:S05]  /*26330*/  BSYNC B6 ;  /* 0x0000000000067941 */ /* 0x000fea0003800000 */
.L_x_12274:
        /* <DEDUP_REMOVED lines=17> */
[----:B-1----:R-:W-:-:S07]  /*26450*/  IMAD.MOV.U32 R12, RZ, RZ, 0x1 ;  /* 0x00000001ff0c7424 */ /* 0x002fce00078e00ff */
[----:B------:R-:W-:-:S07]  /*26460*/  LEPC R20, `(.L_x_12278) ;  /* 0x000000001014794e */ /* 0x000fce0000000000 */
[----:B0-2---:R-:W-:Y:S05]  /*26470*/  CALL.ABS.NOINC R2 ;  /* 0x0000000002007343 */ /* 0x005fea0003c00000 */
.L_x_12278:
        /* <DEDUP_REMOVED lines=15> */
.L_x_12277:
[----:B------:R-:W-:Y:S05]  /*26570*/  BSYNC B6 ;  /* 0x0000000000067941 */ /* 0x000fea0003800000 */
.L_x_12276:
[----:B------:R-:W-:Y:S01]  /*26580*/  ULDC.64 UR4, c[0x0][0x9f8] ;  /* 0x00027e0000047ab9 */ /* 0x000fe20000000a00 */
[----:B------:R-:W-:Y:S01]  /*26590*/  IMAD.MOV.U32 R29, RZ, RZ, R19 ;  /* 0x000000ffff1d7224 */ /* 0x000fe200078e0013 */
[----:B------:R-:W-:Y:S01]  /*265a0*/  ISETP.NE.U32.AND P0, PT, RZ, UR4, PT ;  /* 0x00000004ff007c0c */ /* 0x000fe2000bf05070 */
[----:B------:R-:W1:Y:S01]  /*265b0*/  S2R R20, SR_TID.X ;  /* 0x0000000000147919 */ /* 0x000e620000002100 */
[----:B------:R-:W2:Y:S01]  /*265c0*/  LDC R10, c[0x0][0x430] ;  /* 0x00010c00ff0a7b82 */ /* 0x000ea20000000800 */
[----:B------:R-:W3:Y:S01]  /*265d0*/  S2R R21, SR_TID.X ;  /* 0x0000000000157919 */ /* 0x000ee20000002100 */
[----:B------:R-:W-:Y:S01]  /*265e0*/  ISETP.NE.AND.EX P0, PT, RZ, UR5, PT, P0 ;  /* 0x00000005ff007c0c */ /* 0x000fe2000bf05300 */
[----:B------:R-:W-:Y:S01]  /*265f0*/  VIADD R0, R33, 0xffffffff ;  /* 0xffffffff21007836 */ /* 0x000fe20000000000 */
[----:B------:R-:W-:Y:S01]  /*26600*/  ULDC UR4, c[0x0][0x2f4] ;  /* 0x0000bd0000047ab9 */ /* 0x000fe20000000800 */
[----:B------:R-:W4:Y:S01]  /*26610*/  S2R R12, SR_TID.X ;  /* 0x00000000000c7919 */ /* 0x000f220000002100 */
[----:B------:R-:W-:Y:S01]  /*26620*/  LOP3.LUT R23, R23, 0xffffffbf, RZ, 0xc0, !PT ;  /* 0xffffffbf17177812 */ /* 0x000fe200078ec0ff */
[----:B------:R-:W-:-:S08]  /*26630*/  ULDC UR5, c[0x0][0x320] ;  /* 0x0000c80000057ab9 */ /* 0x000fd00000000800 */
[----:B------:R-:W0:Y:S01]  /*26640*/  @P0 LDC.64 R2, c[0x0][0x9f8] ;  /* 0x00027e00ff020b82 */ /* 0x000e220000000a00 */
[----:B-1----:R-:W-:Y:S01]  /*26650*/  LOP3.LUT R20, R20, 0x7f, RZ, 0xc0, !PT ;  /* 0x0000007f14147812 */ /* 0x002fe200078ec0ff */
[----:B0-----:R-:W-:-:S05]  /*26660*/  @P0 IMAD.WIDE R2, R19, 0x4, R2 ;  /* 0x0000000413020825 */ /* 0x001fca00078e0202 */
[----:B------:R0:W4:Y:S01]  /*26670*/  @P0 LDG.E R29, desc[UR42][R2.64] ;  /* 0x0000002a021d0981 */ /* 0x000122000c1e1900 */
[----:B------:R-:W-:Y:S01]  /*26680*/  SHF.R.U32.HI R28, RZ, 0x3, R20 ;  /* 0x00000003ff1c7819 */ /* 0x000fe20000011614 */
[----:B---3--:R-:W-:Y:S01]  /*26690*/  IMAD.SHL.U32 R20, R21, 0x10, RZ ;  /* 0x0000001015147824 */ /* 0x008fe200078e00ff */
[----:B--2---:R-:W-:Y:S01]  /*266a0*/  ISETP.NE.AND P1, PT, R10, 0x1, PT ;  /* 0x000000010a00780c */ /* 0x004fe20003f25270 */
[----:B------:R-:W-:-:S03]  /*266b0*/  IMAD.MOV.U32 R37, RZ, RZ, RZ ;  /* 0x000000ffff257224 */ /* 0x000fc600078e00ff */
[----:B------:R-:W-:-:S05]  /*266c0*/  LOP3.LUT R20, R28, 0x70, R20, 0xf8, !PT ;  /* 0x000000701c147812 */ /* 0x000fca00078ef814 */
[----:B------:R-:W-:-:S04]  /*266d0*/  IMAD R8, R0, 0x60, R20 ;  /* 0x0000006000087824 */ /* 0x000fc800078e0214 */
[----:B------:R-:W1:Y:S01]  /*266e0*/  @P1 LDC R5, c[0x0][0x434] ;  /* 0x00010d00ff051b82 */ /* 0x000e620000000800 */
[C---:B------:R-:W-:Y:S01]  /*266f0*/  ISETP.GE.AND P0, PT, R8.reuse, R17, PT ;  /* 0x000000110800720c */ /* 0x040fe20003f06270 */
[----:B------:R-:W-:-:S03]  /*26700*/  IMAD.IADD R8, R8, 0x1, R31 ;  /* 0x0000000108087824 */ /* 0x000fc600078e021f */
[----:B------:R-:W-:Y:S02]  /*26710*/  ISETP.GT.U32.OR P0, PT, R20, 0x5f, P0 ;  /* 0x0000005f1400780c */ /* 0x000fe40000704470 */
[----:B------:R-:W-:Y:S01]  /*26720*/  MOV R9, R8 ;  /* 0x0000000800097202 */ /* 0x000fe20000000f00 */
[----:B------:R-:W2:Y:S10]  /*26730*/  @P1 LDC R7, c[0x0][0x438] ;  /* 0x00010e00ff071b82 */ /* 0x000eb40000000800 */
[----:B0-----:R-:W0:Y:S01]  /*26740*/  @!P0 LDC.64 R2, c[0x0][0x428] ;  /* 0x00010a00ff028b82 */ /* 0x001e220000000a00 */
[----:B-1----:R-:W-:-:S05]  /*26750*/  @P1 IMAD.HI.U32 R4, R8, R5, RZ ;  /* 0x0000000508041227 */ /* 0x002fca00078e00ff */
[----:B--2---:R-:W-:Y:S02]  /*26760*/  @P1 SHF.R.U32.HI R9, RZ, R7, R4 ;  /* 0x00000007ff091219 */ /* 0x004fe40000011604 */
[----:B------:R-:W1:Y:S02]  /*26770*/  @!P0 LDC.64 R4, c[0x0][0x418] ;  /* 0x00010600ff048b82 */ /* 0x000e640000000a00 */
[--C-:B------:R-:W-:Y:S01]  /*26780*/  @!P0 SHF.R.S32.HI R7, RZ, 0x1f, R9.reuse ;  /* 0x0000001fff078819 */ /* 0x100fe20000011409 */
[----:B------:R-:W-:Y:S02]  /*26790*/  @!P0 IMAD.MOV.U32 R6, RZ, RZ, R9 ;  /* 0x000000ffff068224 */ /* 0x000fe400078e0009 */
[C---:B----4-:R-:W-:Y:S01]  /*267a0*/  IMAD.SHL.U32 R11, R12.reuse, 0x8, RZ ;  /* 0x000000080c0b7824 */ /* 0x050fe200078e00ff */
[----:B------:R-:W-:-:S04]  /*267b0*/  SHF.L.U32 R28, R12, 0x3, RZ ;  /* 0x000000030c1c7819 */ /* 0x000fc800000006ff */
[----:B------:R-:W-:Y:S02]  /*267c0*/  LOP3.LUT R11, R11, 0x38, RZ, 0xc0, !PT ;  /* 0x000000380b0b7812 */ /* 0x000fe400078ec0ff */
[----:B------:R-:W-:-:S04]  /*267d0*/  LOP3.LUT R28, R28, 0x38, RZ, 0xc0, !PT ;  /* 0x000000381c1c7812 */ /* 0x000fc800078ec0ff */
[----:B------:R-:W-:-:S04]  /*267e0*/  LOP3.LUT R12, R28, 0x40, RZ, 0xfc, !PT ;  /* 0x000000401c0c7812 */ /* 0x000fc800078efcff */
[----:B------:R-:W-:Y:S02]  /*267f0*/  ISETP.GE.AND P4, PT, R12, UR5, PT ;  /* 0x000000050c007c0c */ /* 0x000fe4000bf86270 */
[----:B------:R-:W-:-:S04]  /*26800*/  LOP3.LUT R12, R11, 0x80, RZ, 0xfc, !PT ;  /* 0x000000800b0c7812 */ /* 0x000fc800078efcff */
[----:B------:R-:W-:Y:S01]  /*26810*/  ISETP.GE.AND P3, PT, R12, UR5, PT ;  /* 0x000000050c007c0c */ /* 0x000fe2000bf66270 */
[----:B------:R-:W-:Y:S01]  /*26820*/  UMOV UR6, 0xffffffff ;  /* 0xffffffff00067882 */ /* 0x000fe20000000000 */
[----:B------:R-:W-:Y:S01]  /*26830*/  SHF.R.S32.HI R34, RZ, 0x1f, R29 ;  /* 0x0000001fff227819 */ /* 0x000fe2000001141d */
[----:B0-----:R-:W-:-:S04]  /*26840*/  @!P0 IMAD.WIDE.U32 R6, R29, R2, R6 ;  /* 0x000000021d068225 */ /* 0x001fc800078e0006 */
[----:B------:R-:W-:Y:S01]  /*26850*/  @!P0 IMAD R2, R34, R2, RZ ;  /* 0x0000000222028224 */ /* 0x000fe200078e02ff */
[----:B-1----:R-:W-:-:S03]  /*26860*/  @!P0 LEA R4, P1, R6, R4, 0x2 ;  /* 0x0000000406048211 */ /* 0x002fc600078210ff */
[----:B------:R-:W-:Y:S02]  /*26870*/  @!P0 IMAD R3, R29, R3, R2 ;  /* 0x000000031d038224 */ /* 0x000fe400078e0202 */
[----:B------:R-:W-:Y:S02]  /*26880*/  IMAD.U32 R2, RZ, RZ, UR38 ;  /* 0x00000026ff027e24 */ /* 0x000fe4000f8e00ff */
[----:B------:R-:W-:-:S03]  /*26890*/  @!P0 IMAD.IADD R3, R7, 0x1, R3 ;  /* 0x0000000107038824 */ /* 0x000fc600078e0203 */
[----:B------:R-:W-:Y:S02]  /*268a0*/  ISETP.NE.AND P2, PT, R2, 0x3, PT ;  /* 0x000000030200780c */ /* 0x000fe40003f45270 */
[----:B------:R-:W-:Y:S02]  /*268b0*/  @!P0 LEA.HI.X R5, R6, R5, R3, 0x2, P1 ;  /* 0x0000000506058211 */ /* 0x000fe400008f1403 */
[----:B------:R-:W-:-:S09]  /*268c0*/  ISETP.GE.AND P1, PT, R11, UR4, PT ;  /* 0x000000040b007c0c */ /* 0x000fd2000bf26270 */
[----:B------:R-:W-:Y:S01]  /*268d0*/  @P2 LOP3.LUT R23, R23, 0x40, RZ, 0xfc, !PT ;  /* 0x0000004017172812 */ /* 0x000fe200078efcff */
[----:B------:R-:W-:Y:S01]  /*268e0*/  IMAD.MOV R3, RZ, RZ, -R9 ;  /* 0x000000ffff037224 */ /* 0x000fe200078e0a09 */
[----:B------:R0:W5:Y:S01]  /*268f0*/  @!P0 LDG.E R37, desc[UR42][R4.64] ;  /* 0x0000002a04258981 */ /* 0x000162000c1e1900 */
[----:B------:R-:W-:Y:S02]  /*26900*/  ISETP.GE.AND P0, PT, R11, UR5, PT ;  /* 0x000000050b007c0c */ /* 0x000fe4000bf06270 */
[----:B------:R-:W-:Y:S01]  /*26910*/  LOP3.LUT R23, R23, 0xfffffffe, RZ, 0xc0, !PT ;  /* 0xfffffffe17177812 */ /* 0x000fe200078ec0ff */
[----:B------:R-:W-:Y:S01]  /*26920*/  IMAD R3, R10, R3, R8 ;  /* 0x000000030a037224 */ /* 0x000fe200078e0208 */
[----:B------:R-:W-:Y:S02]  /*26930*/  LOP3.LUT R11, R11, 0xc0, RZ, 0xfc, !PT ;  /* 0x000000c00b0b7812 */ /* 0x000fe400078efcff */
[----:B------:R-:W-:Y:S02]  /*26940*/  @P1 LOP3.LUT R23, R23, 0x1, RZ, 0xfc, !PT ;  /* 0x0000000117171812 */ /* 0x000fe400078efcff */
[----:B------:R0:W-:Y:S01]  /*26950*/  STL [R1+0x400], R3 ;  /* 0x0004000301007387 */ /* 0x0001e20000100800 */
[----:B------:R-:W-:-:S02]  /*26960*/  ISETP.GE.AND P1, PT, R11, UR5, PT ;  /* 0x000000050b007c0c */ /* 0x000fc4000bf26270 */
[----:B------:R-:W-:-:S04]  /*26970*/  LOP3.LUT R23, R23, 0xfffffff7, RZ, 0xc0, !PT ;  /* 0xfffffff717177812 */ /* 0x000fc800078ec0ff */
[----:B------:R-:W-:-:S04]  /*26980*/  @P4 LOP3.LUT R23, R23, 0x8, RZ, 0xfc, !PT ;  /* 0x0000000817174812 */ /* 0x000fc800078efcff */
[----:B------:R-:W-:-:S04]  /*26990*/  LOP3.LUT R23, R23, 0xffffffef, RZ, 0xc0, !PT ;  /* 0xffffffef17177812 */ /* 0x000fc800078ec0ff */
[----:B------:R-:W-:-:S04]  /*269a0*/  LOP3.LUT R23, R23, 0xfffffffb, RZ, 0xc0, !PT ;  /* 0xfffffffb17177812 */ /* 0x000fc800078ec0ff */
[----:B------:R-:W-:-:S04]  /*269b0*/  @P3 LOP3.LUT R23, R23, 0x4, RZ, 0xfc, !PT ;  /* 0x0000000417173812 */ /* 0x000fc800078efcff */
[----:B------:R-:W-:-:S04]  /*269c0*/  @P0 LOP3.LUT R23, R23, 0x10, RZ, 0xfc, !PT ;  /* 0x0000001017170812 */ /* 0x000fc800078efcff */
[----:B------:R-:W-:-:S04]  /*269d0*/  LOP3.LUT R23, R23, 0xfffffffd, RZ, 0xc0, !PT ;  /* 0xfffffffd17177812 */ /* 0x000fc800078ec0ff */
[----:B------:R-:W-:Y:S01]  /*269e0*/  @P1 LOP3.LUT R23, R23, 0x2, RZ, 0xfc, !PT ;  /* 0x0000000217171812 */ /* 0x000fe200078efcff */
[----:B0-----:R-:W-:Y:S06]  /*269f0*/  BRA.DIV UR6, `(.L_x_12279) ;  /* 0x0000005606f47947 */ /* 0x001fec000b800000 */
.L_x_12422:
[----:B------:R-:W-:Y:S02]  /*26a00*/  SEL R6, RZ, 0x1, P0 ;  /* 0x00000001ff067807 */ /* 0x000fe40000000000 */
[----:B------:R-:W-:Y:S02]  /*26a10*/  ISETP.GT.U32.AND P0, PT, R20, 0x5f, PT ;  /* 0x0000005f1400780c */ /* 0x000fe40003f04070 */
[----:B------:R-:W-:Y:S02]  /*26a20*/  LOP3.LUT R23, R23, 0xffffffdf, RZ, 0xc0, !PT ;  /* 0xffffffdf17177812 */ /* 0x000fe400078ec0ff */
[----:B------:R-:W-:-:S09]  /*26a30*/  SHF.R.S32.HI R28, RZ, 0x1f, R18 ;  /* 0x0000001fff1c7819 */ /* 0x000fd20000011412 */
[----:B------:R-:W-:Y:S01]  /*26a40*/  @P0 LOP3.LUT R23, R23, 0x20, RZ, 0xfc, !PT ;  /* 0x0000002017170812 */ /* 0x000fe200078efcff */
[----:B------:R-:W-:Y:S06]  /*26a50*/  @!P2 BRA `(.L_x_12280) ;  /* 0x000000000004a947 */ /* 0x000fec0003800000 */
[----:B------:R-:W-:Y:S01]  /*26a60*/  BPT.TRAP 0x1 ;  /* 0x000000040000795c */ /* 0x000fe20000300000 */
.L_x_12280:
[----:B------:R-:W-:Y:S01]  /*26a70*/  IMAD R33, R0, -0x60, R17 ;  /* 0xffffffa000217824 */ /* 0x000fe200078e0211 */
[----:B------:R-:W-:Y:S01]  /*26a80*/  SHF.L.U32 R0, R26, 0x1f, RZ ;  /* 0x0000001f1a007819 */ /* 0x000fe200000006ff */
[----:B------:R-:W-:Y:S01]  /*26a90*/  IMAD R17, R25, 0x8, R22 ;  /* 0x0000000819117824 */ /* 0x000fe200078e0216 */
[----:B------:R-:W-:Y:S03]  /*26aa0*/  BSSY B0, `(.L_x_12281) ;  /* 0x0000003000007945 */ /* 0x000fe60003800000 */
[----:B------:R-:W0:Y:S02]  /*26ab0*/  SYNCS.PHASECHK.TRANS64.TRYWAIT P0, [R17+URZ+0x22840], R0 ;  /* 0x02284000110075a7 */ /* 0x000e24000800017f */
[----:B0-----:R-:W-:Y:S05]  /*26ac0*/  @!P0 BRA `(.L_x_12282) ;  /* 0x0000005400f08947 */ /* 0x001fea0003800000 */
.L_x_12423:
[----:B------:R-:W-:Y:S05]  /*26ad0*/  BSYNC B0 ;  /* 0x0000000000007941 */ /* 0x000fea0003800000 */
.L_x_12281:
[----:B------:R-:W0:Y:S01]  /*26ae0*/  LDL R2, [R1+0x400] ;  /* 0x0004000001027983 */ /* 0x000e220000100800 */
[----:B------:R-:W-:Y:S01]  /*26af0*/  ULDC.64 UR4, c[0x0][0x300] ;  /* 0x0000c00000047ab9 */ /* 0x000fe20000000a00 */
[----:B-----5:R-:W-:Y:S01]  /*26b00*/  SHF.R.S32.HI R4, RZ, 0x1f, R37 ;  /* 0x0000001fff047819 */ /* 0x020fe20000011425 */
[----:B------:R-:W1:Y:S01]  /*26b10*/  S2R R7, SR_TID.X ;  /* 0x0000000000077919 */ /* 0x000e620000002100 */
[----:B------:R-:W-:-:S03]  /*26b20*/  LOP3.LUT P2, RZ, R23, 0x1, RZ, 0xc0, !PT ;  /* 0x0000000117ff7812 */ /* 0x000fc6000784c0ff */
[----:B------:R-:W-:Y:S01]  /*26b30*/  STL [R1+0x42c], R4 ;  /* 0x00042c0401007387 */ /* 0x000fe20000100800 */
[----:B-1----:R-:W-:-:S05]  /*26b40*/  IMAD.SHL.U32 R8, R7, 0x8, RZ ;  /* 0x0000000807087824 */ /* 0x002fca00078e00ff */
[----:B------:R-:W-:Y:S02]  /*26b50*/  LOP3.LUT R8, R8, 0x38, RZ, 0xc0, !PT ;  /* 0x0000003808087812 */ /* 0x000fe400078ec0ff */
        /* <DEDUP_REMOVED lines=79> */
.L_x_12437:
        /* <DEDUP_REMOVED lines=10> */
.L_x_12284:
        /* <DEDUP_REMOVED lines=11> */
.L_x_12285:
[----:B0-----:R0:W5:Y:S01]  /*271a0*/  LDL.LU R3, [R1+0x40c] ;  /* 0x00040c0001037983 */ /* 0x0011620000300800 */
[C---:B------:R-:W-:Y:S01]  /*271b0*/  LOP3.LUT P2, RZ, R23.reuse, 0x8, RZ, 0xc0, !PT ;  /* 0x0000000817ff7812 */ /* 0x040fe2000784c0ff */
[----:B------:R0:W-:Y:S01]  /*271c0*/  SYNCS.ARRIVE.TRANS64.A1T0 RZ, [R17+URZ+0x22830], RZ ;  /* 0x022830ff11ff79a7 */ /* 0x0001e2000810003f */
[----:B------:R-:W-:-:S13]  /*271d0*/  LOP3.LUT P1, RZ, R23, 0x4, RZ, 0xc0, !PT ;  /* 0x0000000417ff7812 */ /* 0x000fda000782c0ff */
[----:B------:R-:W-:Y:S05]  /*271e0*/  WARPSYNC.ALL ;  /* 0x0000000000007948 */ /* 0x000fea0003800000 */
[----:B------:R-:W-:Y:S01]  /*271f0*/  BAR.SYNC.DEFER_BLOCKING 0x8, 0x180 ;  /* 0x0206000000007b1d */ /* 0x000fe20000010000 */
[----:B------:R-:W-:Y:S02]  /*27200*/  LOP3.LUT P0, RZ, R23, 0x2, RZ, 0xc0, !PT ;  /* 0x0000000217ff7812 */ /* 0x000fe4000780c0ff */
[----:B------:R-:W-:Y:S02]  /*27210*/  SEL R0, RZ, 0x2, P2 ;  /* 0x00000002ff007807 */ /* 0x000fe40001000000 */
[----:B------:R-:W-:Y:S01]  /*27220*/  SEL R2, RZ, 0x4, P1 ;  /* 0x00000004ff027807 */ /* 0x000fe20000800000 */
[----:B------:R-:W-:Y:S01]  /*27230*/  ULDC.64 UR4, c[0x0][0xa00] ;  /* 0x0002800000047ab9 */ /* 0x000fe20000000a00 */
[----:B------:R-:W-:Y:S01]  /*27240*/  SEL R36, RZ, 0x8, P0 ;  /* 0x00000008ff247807 */ /* 0x000fe20000000000 */
[----:B------:R-:W-:Y:S01]  /*27250*/  BSSY B6, `(.L_x_12286) ;  /* 0x0000025000067945 */ /* 0x000fe20003800000 */
[----:B------:R-:W-:-:S02]  /*27260*/  IADD3 R0, R2, R0, R6 ;  /* 0x0000000002007210 */ /* 0x000fc40007ffe006 */
[----:B------:R-:W-:-:S03]  /*27270*/  ISETP.NE.U32.AND P0, PT, RZ, UR4, PT ;  /* 0x00000004ff007c0c */ /* 0x000fc6000bf05070 */
[----:B------:R-:W-:Y:S01]  /*27280*/  IMAD.IADD R36, R0, 0x1, R36 ;  /* 0x0000000100247824 */ /* 0x000fe200078e0224 */
[----:B------:R-:W-:Y:S02]  /*27290*/  IADD3 R0, R22, 0x18400, RZ ;  /* 0x0001840016007810 */ /* 0x000fe40007ffe0ff */
[----:B------:R-:W-:Y:S01]  /*272a0*/  ISETP.NE.AND.EX P0, PT, RZ, UR5, PT, P0 ;  /* 0x00000005ff007c0c */ /* 0x000fe2000bf05300 */
[----:B------:R-:W-:Y:S01]  /*272b0*/  ULDC.64 UR4, c[0x0][0x298] ;  /* 0x0000a60000047ab9 */ /* 0x000fe20000000a00 */
[----:B------:R-:W-:Y:S02]  /*272c0*/  LOP3.LUT P1, RZ, R0, 0x3ff, RZ, 0xc0, !PT ;  /* 0x000003ff00ff7812 */ /* 0x000fe4000782c0ff */
[----:B------:R-:W-:Y:S02]  /*272d0*/  SHF.R.S32.HI R0, RZ, 0x1f, R19 ;  /* 0x0000001fff007819 */ /* 0x000fe40000011413 */
[----:B------:R-:W-:Y:S02]  /*272e0*/  SEL R2, R19, RZ, !P0 ;  /* 0x000000ff13027207 */ /* 0x000fe40004000000 */
[----:B------:R-:W-:-:S03]  /*272f0*/  SEL R0, R0, RZ, !P0 ;  /* 0x000000ff00007207 */ /* 0x000fc60004000000 */
[----:B------:R-:W-:Y:S04]  /*27300*/  STL [R1+0x410], R2 ;  /* 0x0004100201007387 */ /* 0x000fe80000100800 */
[----:B------:R1:W-:Y:S02]  /*27310*/  STL [R1+0x430], R0 ;  /* 0x0004300001007387 */ /* 0x0003e40000100800 */
[----:B-1---5:R-:W-:-:S05]  /*27320*/  SHF.R.S32.HI R0, RZ, 0x1f, R3 ;  /* 0x0000001fff007819 */ /* 0x022fca0000011403 */
[----:B------:R-:W-:-:S04]  /*27330*/  IMAD R0, R0, UR4, RZ ;  /* 0x0000000400007c24 */ /* 0x000fc8000f8e02ff */
[C---:B------:R-:W-:Y:S02]  /*27340*/  IMAD R0, R3.reuse, UR5, R0 ;  /* 0x0000000503007c24 */ /* 0x040fe4000f8e0200 */
[----:B------:R-:W-:-:S04]  /*27350*/  IMAD.WIDE.U32 R2, R3, UR4, RZ ;  /* 0x0000000403027c25 */ /* 0x000fc8000f8e00ff */
[----:B------:R-:W-:Y:S01]  /*27360*/  IMAD.IADD R0, R3, 0x1, R0 ;  /* 0x0000000103007824 */ /* 0x000fe200078e0200 */
[----:B------:R1:W-:Y:S04]  /*27370*/  STL.64 [R1+0x418], R2 ;  /* 0x0004180201007387 */ /* 0x0003e80000100a00 */
[----:B------:R1:W-:Y:S01]  /*27380*/  STL [R1+0x40c], R0 ;  /* 0x00040c0001007387 */ /* 0x0003e20000100800 */
[----:B------:R-:W-:Y:S05]  /*27390*/  @!P1 BRA `(.L_x_12287) ;  /* 0x0000000000409947 */ /* 0x000fea0003800000 */
[----:B-1----:R-:W-:Y:S01]  /*273a0*/  MOV R2, 0x0 ;  /* 0x0000000000027802 */ /* 0x002fe20000000f00 */
        /* <DEDUP_REMOVED lines=15> */
.L_x_12287:
[----:B------:R-:W-:Y:S05]  /*274a0*/  BSYNC B6 ;  /* 0x0000000000067941 */ /* 0x000fea0003800000 */
.L_x_12286:
[----:B------:R-:W2:Y:S01]  /*274b0*/  LDL.LU R21, [R1+0x40c] ;  /* 0x00040c0001157983 */ /* 0x000ea20000300800 */
[----:B------:R-:W-:Y:S01]  /*274c0*/  ULDC.64 UR4, c[0x0][0x2d8] ;  /* 0x0000b60000047ab9 */ /* 0x000fe20000000a00 */
[----:B------:R-:W3:Y:S02]  /*274d0*/  LDC R7, c[0x0][0x448] ;  /* 0x00011200ff077b82 */ /* 0x000ee40000000800 */
[----:B-1----:R-:W2:Y:S04]  /*274e0*/  LDL.LU.64 R2, [R1+0x418] ;  /* 0x0004180001027983 */ /* 0x002ea80000300a00 */
[----:B------:R-:W4:Y:S04]  /*274f0*/  LDL.LU R4, [R1+0x430] ;  /* 0x0004300001047983 */ /* 0x000f280000300800 */
[----:B------:R-:W4:Y:S01]  /*27500*/  LDL.LU R20, [R1+0x410] ;  /* 0x0004100001147983 */ /* 0x000f220000300800 */
[----:B------:R-:W-:-:S03]  /*27510*/  IMAD R0, R28, UR4, RZ ;  /* 0x000000041c007c24 */ /* 0x000fc6000f8e02ff */
[----:B------:R1:W5:Y:S01]  /*27520*/  LDL R8, [R1+0x408] ;  /* 0x0004080001087983 */ /* 0x0003620000100800 */
[----:B------:R-:W-:Y:S01]  /*27530*/  IMAD R0, R18, UR5, R0 ;  /* 0x0000000512007c24 */ /* 0x000fe2000f8e0200 */
[----:B---3--:R-:W-:-:S13]  /*27540*/  ISETP.NE.AND P0, PT, R7, 0x1, PT ;  /* 0x000000010700780c */ /* 0x008fda0003f05270 */
[----:B------:R-:W3:Y:S01]  /*27550*/  @P0 LDC R6, c[0x0][0x44c] ;  /* 0x00011300ff060b82 */ /* 0x000ee20000000800 */
[----:B--2---:R-:W-:Y:S02]  /*27560*/  IMAD.MOV.U32 R3, RZ, RZ, R21 ;  /* 0x000000ffff037224 */ /* 0x004fe400078e0015 */
[----:B------:R-:W2:Y:S01]  /*27570*/  S2R R21, SR_TID.X ;  /* 0x0000000000157919 */ /* 0x000ea20000002100 */
[----:B------:R-:W-:Y:S01]  /*27580*/  IMAD.WIDE.U32 R2, R18, UR4, R2 ;  /* 0x0000000412027c25 */ /* 0x000fe2000f8e0002 */
[----:B------:R-:W-:-:S03]  /*27590*/  ULDC.64 UR4, c[0x0][0x2e0] ;  /* 0x0000b80000047ab9 */ /* 0x000fc60000000a00 */
[----:B------:R-:W-:Y:S02]  /*275a0*/  IMAD.IADD R3, R3, 0x1, R0 ;  /* 0x0000000103037824 */ /* 0x000fe400078e0200 */
[----:B----4-:R-:W-:Y:S02]  /*275b0*/  IMAD R0, R4, UR4, RZ ;  /* 0x0000000404007c24 */ /* 0x010fe4000f8e02ff */
[----:B------:R-:W-:-:S04]  /*275c0*/  IMAD.WIDE.U32 R2, R20, UR4, R2 ;  /* 0x0000000414027c25 */ /* 0x000fc8000f8e0002 */
[----:B------:R-:W-:Y:S01]  /*275d0*/  IMAD R0, R20, UR5, R0 ;  /* 0x0000000514007c24 */ /* 0x000fe2000f8e0200 */
[----:B------:R-:W4:Y:S01]  /*275e0*/  S2R R10, SR_TID.X ;  /* 0x00000000000a7919 */ /* 0x000f220000002100 */
[----:B------:R-:W-:Y:S02]  /*275f0*/  ULDC.64 UR4, c[0x0][0x2d0] ;  /* 0x0000b40000047ab9 */ /* 0x000fe40000000a00 */
[----:B------:R-:W-:Y:S01]  /*27600*/  IMAD.IADD R3, R3, 0x1, R0 ;  /* 0x0000000103037824 */ /* 0x000fe200078e0200 */
[----:B------:R-:W0:Y:S01]  /*27610*/  S2R R20, SR_TID.X ;  /* 0x0000000000147919 */ /* 0x000e220000002100 */
[----:B------:R-:W1:Y:S01]  /*27620*/  @P0 LDC R0, c[0x0][0x450] ;  /* 0x00011400ff000b82 */ /* 0x000e620000000800 */
[----:B--2---:R-:W-:-:S04]  /*27630*/  LOP3.LUT R21, R21, 0x7f, RZ, 0xc0, !PT ;  /* 0x0000007f15157812 */ /* 0x004fc800078ec0ff */
[----:B------:R-:W-:Y:S02]  /*27640*/  SHF.R.U32.HI R21, RZ, 0x3, R21 ;  /* 0x00000003ff157819 */ /* 0x000fe40000011615 */
[----:B0-----:R-:W-:-:S04]  /*27650*/  SHF.L.U32 R20, R20, 0x4, RZ ;  /* 0x0000000414147819 */ /* 0x001fc800000006ff */
[----:B------:R-:W-:-:S05]  /*27660*/  LOP3.LUT R20, R21, 0x70, R20, 0xf8, !PT ;  /* 0x0000007015147812 */ /* 0x000fca00078ef814 */
[----:B------:R-:W-:Y:S02]  /*27670*/  IMAD.IADD R5, R20, 0x1, R35 ;  /* 0x0000000114057824 */ /* 0x000fe400078e0223 */
[----:B------:R0:W5:Y:S02]  /*27680*/  LDL R20, [R1+0x404] ;  /* 0x0004040001147983 */ /* 0x0001640000100800 */
[----:B---3--:R-:W-:-:S04]  /*27690*/  @P0 IMAD.HI.U32 R6, R5, R6, RZ ;  /* 0x0000000605060227 */ /* 0x008fc800078e00ff */
[----:B------:R-:W-:Y:S01]  /*276a0*/  IMAD.MOV.U32 R4, RZ, RZ, R5 ;  /* 0x000000ffff047224 */ /* 0x000fe200078e0005 */
[----:B-1----:R-:W-:-:S05]  /*276b0*/  @P0 SHF.R.U32.HI R4, RZ, R0, R6 ;  /* 0x00000000ff040219 */ /* 0x002fca0000011606 */
        /* <DEDUP_REMOVED lines=13> */
[----:B----4-:R-:W-:Y:S01]  /*27790*/  IMAD.SHL.U32 R9, R10, 0x8, RZ ;  /* 0x000000080a097824 */ /* 0x010fe200078e00ff */
        /* <DEDUP_REMOVED lines=9> */
[----:B0-----:R-:W-:Y:S10]  /*27830*/  BRA.DIV UR5, `(.L_x_12288) ;  /* 0x0000005205a87947 */ /* 0x001ff4000b800000 */
[----:B------:R-:W0:Y:S01]  /*27840*/  SHFL.IDX PT, R3, R0, RZ, 0x181f ;  /* 0x00181fff00037589 */ /* 0x000e2200000e0000 */
[----:B-----5:R-:W-:Y:S01]  /*27850*/  IMAD R5, R20, R7, RZ ;  /* 0x0000000714057224 */ /* 0x020fe200078e02ff */
[----:B------:R-:W-:Y:S02]  /*27860*/  IADD3 R35, R10, R35, RZ ;  /* 0x000000230a237210 */ /* 0x000fe40007ffe0ff */
[----:B------:R-:W1:Y:S02]  /*27870*/  SHFL.IDX PT, R2, R4, RZ, 0x181f ;  /* 0x00181fff04027589 */ /* 0x000e6400000e0000 */
[C---:B------:R-:W-:Y:S01]  /*27880*/  ISETP.GE.AND P0, PT, R35.reuse, R5, PT ;  /* 0x000000052300720c */ /* 0x040fe20003f06270 */
[----:B------:R-:W-:-:S12]  /*27890*/  VIADD R6, R35, 0x10 ;  /* 0x0000001023067836 */ /* 0x000fd80000000000 */
        /* <DEDUP_REMOVED lines=31> */
[----:B0-----:R-:W-:-:S04]  /*27a90*/  @!P0 LEA R3, P2, R9, R3, 0x1 ;  /* 0x0000000309038211 */ /* 0x001fc800078408ff */
[----:B-1----:R-:W-:-:S04]  /*27aa0*/  @!P0 IADD3.X R2, RZ, R2, RZ, P2, !PT ;  /* 0x00000002ff028210 */ /* 0x002fc800017fe4ff */
        /* <DEDUP_REMOVED lines=27> */
[----:B------:R-:W2:Y:S04]  /*27c60*/  SHFL.IDX PT, R4, R4, 0x7, 0x181f ;  /* 0x00f81f0004047f89 */ /* 0x000ea800000e0000 */
[----:B------:R-:W3:Y:S01]  /*27c70*/  SHFL.IDX PT, R0, R0, 0x7, 0x181f ;  /* 0x00f81f0000007f89 */ /* 0x000ee200000e0000 */
[----:B0-----:R-:W-:-:S05]  /*27c80*/  @!P0 LEA R3, P2, R9, R3, 0x1 ;  /* 0x0000000309038211 */ /* 0x001fca00078408ff */
[----:B-1----:R-:W-:-:S05]  /*27c90*/  @!P0 IMAD.X R2, RZ, RZ, R2, P2 ;  /* 0x000000ffff028224 */ /* 0x002fca00010e0602 */
[----:B------:R-:W-:-:S04]  /*27ca0*/  @!P0 LOP3.LUT R3, R3, R2, RZ, 0x3c, !PT ;  /* 0x0000000203038212 */ /* 0x000fc800078e3cff */
[----:B------:R-:W-:-:S04]  /*27cb0*/  @!P0 LOP3.LUT R2, R3, R2, RZ, 0x3c, !PT ;  /* 0x0000000203028212 */ /* 0x000fc800078e3cff */
[----:B------:R-:W-:-:S05]  /*27cc0*/  @!P0 LOP3.LUT R3, R3, R2, RZ, 0x3c, !PT ;  /* 0x0000000203038212 */ /* 0x000fca00078e3cff */
[----:B--23--:R0:W-:Y:S02]  /*27cd0*/  @!P0 LDGSTS.E.BYPASS.LTC128B.128 [R8+0x1b400], desc[UR42][R2.64], !P1 ;  /* 0x1b40000002088fae */ /* 0x00c1e4000c901d6a */
.L_x_12454:
[----:B------:R-:W-:-:S04]  /*27ce0*/  IADD3 R35, R35, 0x70, RZ ;  /* 0x0000007023237810 */ /* 0x000fc80007ffe0ff */
        /* <DEDUP_REMOVED lines=9> */
.L_x_12289:
        /* <DEDUP_REMOVED lines=18> */
.L_x_12455:
[----:B------:R-:W-:Y:S05]  /*27ea0*/  BSYNC B0 ;  /* 0x0000000000007941 */ /* 0x000fea0003800000 */
.L_x_12290:
[----:B------:R-:W-:-:S05]  /*27eb0*/  IMAD.U32 R0, RZ, RZ, UR38 ;  /* 0x00000026ff007e24 */ /* 0x000fca000f8e00ff */
[----:B------:R-:W-:-:S13]  /*27ec0*/  ISETP.NE.AND P0, PT, R0, 0x3, PT ;  /* 0x000000030000780c */ /* 0x000fda0003f05270 */
[----:B------:R-:W-:Y:S05]  /*27ed0*/  @!P0 BRA `(.L_x_12292) ;  /* 0x0000000000048947 */ /* 0x000fea0003800000 */
[----:B------:R-:W-:Y:S01]  /*27ee0*/  BPT.TRAP 0x1 ;  /* 0x000000040000795c */ /* 0x000fe20000300000 */
.L_x_12292:
[----:B------:R-:W-:Y:S01]  /*27ef0*/  SHF.L.U32 R0, R26, 0x1f, RZ ;  /* 0x0000001f1a007819 */ /* 0x000fe200000006ff */
[----:B------:R-:W-:Y:S03]  /*27f00*/  BSSY B0, `(.L_x_12293) ;  /* 0x0000003000007945 */ /* 0x000fe60003800000 */
[----:B------:R-:W1:Y:S02]  /*27f10*/  SYNCS.PHASECHK.TRANS64.TRYWAIT P0, [R17+URZ+0x22860], R0 ;  /* 0x02286000110075a7 */ /* 0x000e64000800017f */
[----:B-1----:R-:W-:Y:S05]  /*27f20*/  @!P0 BRA `(.L_x_12294) ;  /* 0x0000005400a48947 */ /* 0x002fea0003800000 */
.L_x_12456:
[----:B------:R-:W-:Y:S05]  /*27f30*/  BSYNC B0 ;  /* 0x0000000000007941 */ /* 0x000fea0003800000 */
.L_x_12293:
[----:B0-----:R-:W1:Y:S01]  /*27f40*/  LDL.LU R3, [R1+0x428] ;  /* 0x0004280001037983 */ /* 0x001e620000300800 */
[----:B------:R-:W-:-:S03]  /*27f50*/  ULDC.64 UR4, c[0x0][0x328] ;  /* 0x0000ca0000047ab9 */ /* 0x000fc60000000a00 */
[----:B------:R-:W2:Y:S04]  /*27f60*/  LDL.LU R2, [R1+0x400] ;  /* 0x0004000001027983 */ /* 0x000ea80000300800 */
[----:B------:R-:W3:Y:S01]  /*27f70*/  LDL.LU R4, [R1+0x42c] ;  /* 0x00042c0001047983 */ /* 0x000ee20000300800 */
[----:B-1----:R-:W-:-:S04]  /*27f80*/  IMAD R0, R3, UR4, RZ ;  /* 0x0000000403007c24 */ /* 0x002fc8000f8e02ff */
        /* <DEDUP_REMOVED lines=20> */
[----:B------:R-:W-:Y:S01]  /*280d0*/  LOP3.LUT R7, R36, 0x1, RZ, 0xc0, !PT ;  /* 0x0000000124077812 */ /* 0x000fe200078ec0ff */
[----:B------:R-:W-:Y:S01]  /*280e0*/  IMAD R4, R4, 0x2, R22 ;  /* 0x0000000204047824 */ /* 0x000fe200078e0216 */
[C---:B------:R-:W-:Y:S01]  /*280f0*/  LOP3.LUT P2, RZ, R36.reuse, 0x2, RZ, 0xc0, !PT ;  /* 0x0000000224ff7812 */ /* 0x040fe2000784c0ff */
[----:B------:R-:W1:Y:S01]  /*28100*/  SHFL.IDX PT, R14, R5, RZ, 0x181f ;  /* 0x00181fff050e7589 */ /* 0x000e6200000e0000 */
[----:B------:R-:W-:Y:S02]  /*28110*/  ISETP.NE.U32.AND P3, PT, R7, 0x1, PT ;  /* 0x000000010700780c */ /* 0x000fe40003f65070 */
[----:B------:R-:W-:Y:S01]  /*28120*/  LOP3.LUT P1, RZ, R36, 0x4, RZ, 0xc0, !PT ;  /* 0x0000000424ff7812 */ /* 0x000fe2000782c0ff */
[----:B------:R-:W2:Y:S03]  /*28130*/  SHFL.IDX PT, R3, R6, RZ, 0x181f ;  /* 0x00181fff06037589 */ /* 0x000ea600000e0000 */
[----:B------:R-:W-:Y:S01]  /*28140*/  ISETP.LT.OR P4, PT, R33, 0x1, !P1 ;  /* 0x000000012100780c */ /* 0x000fe20004f81670 */
[----:B0-----:R-:W-:-:S05]  /*28150*/  IMAD.SHL.U32 R2, R2, 0x8, RZ ;  /* 0x0000000802027824 */ /* 0x001fca00078e00ff */
        /* <DEDUP_REMOVED lines=40> */
[----:B0-----:R-:W-:Y:S02]  /*283e0*/  IADD3.X R9, RZ, R3, RZ, P4, !PT ;  /* 0x00000003ff097210 */ /* 0x001fe400027fe4ff */
        /* <DEDUP_REMOVED lines=21> */
.L_x_12470:
        /* <DEDUP_REMOVED lines=15> */
.L_x_12296:
        /* <DEDUP_REMOVED lines=11> */
.L_x_12297:
[----:B------:R-:W2:Y:S01]  /*286e0*/  LDL.LU R2, [R1+0x420] ;  /* 0x0004200001027983 */ /* 0x000ea20000300800 */
[----:B------:R0:W-:Y:S01]  /*286f0*/  SYNCS.ARRIVE.TRANS64.A1T0 RZ, [R17+URZ+0x22850], RZ ;  /* 0x022850ff11ff79a7 */ /* 0x0001e2000810003f */
[----:B------:R-:W-:Y:S01]  /*28700*/  BSSY B0, `(.L_x_12298) ;  /* 0x00000e0000007945 */ /* 0x000fe20003800000 */
[----:B--2---:R-:W-:-:S05]  /*28710*/  VIADD R10, R2, 0xfffffffe ;  /* 0xfffffffe020a7836 */ /* 0x004fca0000000000 */
[----:B------:R-:W-:-:S13]  /*28720*/  ISETP.GE.AND P0, PT, R10, R32, PT ;  /* 0x000000200a00720c */ /* 0x000fda0003f06270 */
[----:B0-----:R-:W-:Y:S05]  /*28730*/  @!P0 BRA `(.L_x_12299) ;  /* 0x0000000c00708947 */ /* 0x001fea0003800000 */
.L_x_12312:
[----:B0-----:R-:W0:Y:S01]  /*28740*/  S2R R2, SR_TID.X ;  /* 0x0000000000027919 */ /* 0x001e220000002100 */
[----:B------:R-:W1:Y:S01]  /*28750*/  LDC R6, c[0x0][0x430] ;  /* 0x00010c00ff067b82 */ /* 0x000e620000000800 */
[----:B------:R-:W-:Y:S01]  /*28760*/  IMAD R7, R10, 0x60, R31 ;  /* 0x000000600a077824 */ /* 0x000fe200078e021f */
[----:B--2---:R-:W2:Y:S01]  /*28770*/  S2R R3, SR_TID.X ;  /* 0x0000000000037919 */ /* 0x004ea20000002100 */
[----:B------:R-:W-:Y:S02]  /*28780*/  IMAD.U32 R12, RZ, RZ, UR38 ;  /* 0x00000026ff0c7e24 */ /* 0x000fe4000f8e00ff */
[----:B------:R-:W-:Y:S01]  /*28790*/  VIADD R25, R25, 0x1 ;  /* 0x0000000119197836 */ /* 0x000fe20000000000 */
[----:B-1----:R-:W-:Y:S02]  /*287a0*/  ISETP.NE.AND P0, PT, R6, 0x1, PT ;  /* 0x000000010600780c */ /* 0x002fe40003f05270 */
[----:B0-----:R-:W-:Y:S01]  /*287b0*/  LOP3.LUT R2, R2, 0x7f, RZ, 0xc0, !PT ;  /* 0x0000007f02027812 */ /* 0x001fe200078ec0ff */
[----:B--23--:R-:W-:-:S03]  /*287c0*/  IMAD.SHL.U32 R4, R3, 0x10, RZ ;  /* 0x0000001003047824 */ /* 0x00cfc600078e00ff */
[----:B------:R-:W-:-:S07]  /*287d0*/  SHF.R.U32.HI R2, RZ, 0x3, R2 ;  /* 0x00000003ff027819 */ /* 0x000fce0000011602 */
[----:B------:R-:W0:Y:S01]  /*287e0*/  @P0 LDC R3, c[0x0][0x438] ;  /* 0x00010e00ff030b82 */ /* 0x000e220000000800 */
[----:B------:R-:W-:-:S04]  /*287f0*/  LOP3.LUT R4, R2, 0x70, R4, 0xf8, !PT ;  /* 0x0000007002047812 */ /* 0x000fc800078ef804 */
[----:B------:R-:W-:-:S03]  /*28800*/  ISETP.GT.U32.AND P1, PT, R4, 0x5f, PT ;  /* 0x0000005f0400780c */ /* 0x000fc60003f24070 */
[----:B------:R-:W1:Y:S01]  /*28810*/  @P0 LDC R2, c[0x0][0x434] ;  /* 0x00010d00ff020b82 */ /* 0x000e620000000800 */
[----:B------:R-:W-:-:S05]  /*28820*/  IMAD.IADD R7, R4, 0x1, R7 ;  /* 0x0000000104077824 */ /* 0x000fca00078e0207 */
[----:B------:R-:W-:-:S04]  /*28830*/  MOV R11, R7 ;  /* 0x00000007000b7202 */ /* 0x000fc80000000f00 */
[----:B------:R-:W2:Y:S08]  /*28840*/  @!P1 LDC.64 R4, c[0x0][0x428] ;  /* 0x00010a00ff049b82 */ /* 0x000eb00000000a00 */
[----:B------:R-:W3:Y:S01]  /*28850*/  @!P1 LDC.64 R8, c[0x0][0x418] ;  /* 0x00010600ff089b82 */ /* 0x000ee20000000a00 */
[----:B-1----:R-:W-:-:S05]  /*28860*/  @P0 IMAD.HI.U32 R2, R7, R2, RZ ;  /* 0x0000000207020227 */ /* 0x002fca00078e00ff */
[----:B0-----:R-:W-:-:S04]  /*28870*/  @P0 SHF.R.U32.HI R11, RZ, R3, R2 ;  /* 0x00000003ff0b0219 */ /* 0x001fc80000011602 */
[--C-:B------:R-:W-:Y:S01]  /*28880*/  @!P1 SHF.R.S32.HI R3, RZ, 0x1f, R11.reuse ;  /* 0x0000001fff039819 */ /* 0x100fe2000001140b */
[----:B------:R-:W-:-:S04]  /*28890*/  @!P1 IMAD.MOV.U32 R2, RZ, RZ, R11 ;  /* 0x000000ffff029224 */ /* 0x000fc800078e000b */
[----:B--2---:R-:W-:-:S04]  /*288a0*/  @!P1 IMAD.WIDE.U32 R2, R29, R4, R2 ;  /* 0x000000041d029225 */ /* 0x004fc800078e0002 */
[----:B------:R-:W-:Y:S01]  /*288b0*/  @!P1 IMAD R4, R34, R4, RZ ;  /* 0x0000000422049224 */ /* 0x000fe200078e02ff */
[----:B---3--:R-:W-:-:S03]  /*288c0*/  @!P1 LEA R8, P0, R2, R8, 0x2 ;  /* 0x0000000802089211 */ /* 0x008fc600078010ff */
[----:B------:R-:W-:-:S04]  /*288d0*/  @!P1 IMAD R5, R29, R5, R4 ;  /* 0x000000051d059224 */ /* 0x000fc800078e0204 */
[----:B------:R-:W-:Y:S02]  /*288e0*/  @!P1 IMAD.IADD R3, R5, 0x1, R3 ;  /* 0x0000000105039824 */ /* 0x000fe400078e0203 */
[----:B------:R-:W-:-:S03]  /*288f0*/  IMAD.MOV.U32 R5, RZ, RZ, RZ ;  /* 0x000000ffff057224 */ /* 0x000fc600078e00ff */
[----:B------:R-:W-:Y:S01]  /*28900*/  @!P1 LEA.HI.X R9, R2, R9, R3, 0x2, P0 ;  /* 0x0000000902099211 */ /* 0x000fe200000f1403 */
[----:B------:R-:W-:Y:S01]  /*28910*/  IMAD.MOV R2, RZ, RZ, -R11 ;  /* 0x000000ffff027224 */ /* 0x000fe200078e0a0b */
[----:B------:R-:W-:-:S03]  /*28920*/  ISETP.NE.AND P0, PT, R25, 0x2, PT ;  /* 0x000000021900780c */ /* 0x000fc60003f05270 */
[----:B------:R0:W5:Y:S01]  /*28930*/  @!P1 LDG.E R5, desc[UR42][R8.64] ;  /* 0x0000002a08059981 */ /* 0x000162000c1e1900 */
[----:B------:R-:W-:Y:S01]  /*28940*/  ISETP.NE.AND P1, PT, R12, 0x3, PT ;  /* 0x000000030c00780c */ /* 0x000fe20003f25270 */
[----:B------:R-:W-:Y:S05]  /*28950*/  YIELD ;  /* 0x0000000000007946 */ /* 0x000fea0003800000 */
[----:B------:R-:W-:Y:S01]  /*28960*/  SEL R3, RZ, 0x1, P0 ;  /* 0x00000001ff037807 */ /* 0x000fe20000000000 */
[----:B------:R-:W-:Y:S01]  /*28970*/  IMAD R6, R6, R2, R7 ;  /* 0x0000000206067224 */ /* 0x000fe200078e0207 */
[----:B------:R-:W-:Y:S02]  /*28980*/  SEL R25, R25, RZ, P0 ;  /* 0x000000ff19197207 */ /* 0x000fe40000000000 */
[----:B------:R-:W-:-:S02]  /*28990*/  LOP3.LUT R26, R26, R3, RZ, 0x3c, !PT ;  /* 0x000000031a1a7212 */ /* 0x000fc400078e3cff */
[----:B------:R-:W-:Y:S01]  /*289a0*/  MOV R3, R10 ;  /* 0x0000000a00037202 */ /* 0x000fe20000000f00 */
[----:B------:R-:W-:-:S03]  /*289b0*/  VIADD R10, R10, 0xffffffff ;  /* 0xffffffff0a0a7836 */ /* 0x000fc60000000000 */
[----:B------:R-:W-:Y:S01]  /*289c0*/  ISETP.GT.AND P2, PT, R3, R32, PT ;  /* 0x000000200300720c */ /* 0x000fe20003f44270 */
[----:B0-----:R-:W-:-:S12]  /*289d0*/  @!P1 BRA `(.L_x_12300) ;  /* 0x0000000000049947 */ /* 0x001fd80003800000 */
[----:B------:R-:W-:Y:S01]  /*289e0*/  BPT.TRAP 0x1 ;  /* 0x000000040000795c */ /* 0x000fe20000300000 */
.L_x_12300:
[----:B------:R-:W-:Y:S01]  /*289f0*/  IMAD R4, R25, 0x8, R22 ;  /* 0x0000000819047824 */ /* 0x000fe200078e0216 */
[----:B------:R-:W-:Y:S01]  /*28a00*/  SHF.L.U32 R21, R26, 0x1f, RZ ;  /* 0x0000001f1a157819 */ /* 0x000fe200000006ff */
[----:B------:R-:W-:Y:S01]  /*28a10*/  BSSY B1, `(.L_x_12301) ;  /* 0x0000004000017945 */ /* 0x000fe20003800000 */
[----:B------:R-:W-:Y:S02]  /*28a20*/  SHF.R.S32.HI R17, RZ, 0x1f, R6 ;  /* 0x0000001fff117819 */ /* 0x000fe40000011406 */
[----:B------:R-:W0:Y:S02]  /*28a30*/  SYNCS.PHASECHK.TRANS64.TRYWAIT P0, [R4+URZ+0x22840], R21 ;  /* 0x02284015040075a7 */ /* 0x000e24000800017f */
[----:B0-----:R-:W-:Y:S05]  /*28a40*/  @!P0 BRA `(.L_x_12302) ;  /* 0x0000005400388947 */ /* 0x001fea0003800000 */
.L_x_12471:
[----:B------:R-:W-:Y:S05]  /*28a50*/  BSYNC B1 ;  /* 0x0000000000017941 */ /* 0x000fea0003800000 */
.L_x_12301:
        /* <DEDUP_REMOVED lines=52> */
.L_x_12485:
        /* <DEDUP_REMOVED lines=8> */
.L_x_12304:
        /* <DEDUP_REMOVED lines=11> */
.L_x_12305:
[----:B------:R2:W-:Y:S01]  /*28ed0*/  SYNCS.ARRIVE.TRANS64.A1T0 RZ, [R4+URZ+0x22830], RZ ;  /* 0x022830ff04ff79a7 */ /* 0x0005e2000810003f */
[----:B------:R-:W-:Y:S05]  /*28ee0*/  @!P3 BRA `(.L_x_12306) ;  /* 0x000000000004b947 */ /* 0x000fea0003800000 */
[----:B------:R-:W-:Y:S01]  /*28ef0*/  BPT.TRAP 0x1 ;  /* 0x000000040000795c */ /* 0x000fe20000300000 */
.L_x_12306:
[----:B------:R-:W3:Y:S01]  /*28f00*/  SYNCS.PHASECHK.TRANS64.TRYWAIT P0, [R4+URZ+0x22860], R21 ;  /* 0x02286015040075a7 */ /* 0x000ee2000800017f */
[----:B------:R-:W-:Y:S04]  /*28f10*/  BSSY B1, `(.L_x_12307) ;  /* 0x0000002000017945 */ /* 0x000fe80003800000 */
[----:B---3--:R-:W-:Y:S05]  /*28f20*/  @!P0 BRA `(.L_x_12308) ;  /* 0x0000005400b88947 */ /* 0x008fea0003800000 */
.L_x_12486:
[----:B------:R-:W-:Y:S05]  /*28f30*/  BSYNC B1 ;  /* 0x0000000000017941 */ /* 0x000fea0003800000 */
.L_x_12307:
        /* <DEDUP_REMOVED lines=10> */
[----:B------:R-:W-:Y:S02]  /*28fe0*/  IADD3 R3, R3, R17, RZ ;  /* 0x0000001103037210 */ /* 0x000fe40007ffe0ff */
        /* <DEDUP_REMOVED lines=57> */
.L_x_12500:
        /* <DEDUP_REMOVED lines=11> */
.L_x_12310:
        /* <DEDUP_REMOVED lines=11> */
.L_x_12311:
[----:B------:R0:W-:Y:S01]  /*294e0*/  SYNCS.ARRIVE.TRANS64.A1T0 RZ, [R4+URZ+0x22850], RZ ;  /* 0x022850ff04ff79a7 */ /* 0x0001e2000810003f */
[----:B------:R-:W-:Y:S05]  /*294f0*/  @P2 BRA `(.L_x_12312) ;  /* 0xfffffff000902947 */ /* 0x000fea000383ffff */
.L_x_12299:
[----:B------:R-:W-:Y:S05]  /*29500*/  BSYNC B0 ;  /* 0x0000000000007941 */ /* 0x000fea0003800000 */
.L_x_12298:
[----:B------:R-:W1:Y:S01]  /*29510*/  S2R R2, SR_TID.X ;  /* 0x0000000000027919 */ /* 0x000e620000002100 */
[----:B------:R-:W-:Y:S01]  /*29520*/  VIADD R25, R25, 0x1 ;  /* 0x0000000119197836 */ /* 0x000fe20000000000 */
[----:B------:R-:W-:Y:S04]  /*29530*/  BSSY B0, `(.L_x_12313) ;  /* 0x0000012000007945 */ /* 0x000fe80003800000 */
[----:B------:R-:W-:-:S04]  /*29540*/  ISETP.NE.AND P0, PT, R25, 0x2, PT ;  /* 0x000000021900780c */ /* 0x000fc80003f05270 */
[----:B------:R-:W-:Y:S02]  /*29550*/  SEL R5, RZ, 0x1, P0 ;  /* 0x00000001ff057807 */ /* 0x000fe40000000000 */
        /* <DEDUP_REMOVED lines=15> */
.L_x_12314:
[----:B------:R-:W-:Y:S05]  /*29650*/  BSYNC B0 ;  /* 0x0000000000007941 */ /* 0x000fea0003800000 */
.L_x_12313:
[----:B------:R-:W-:Y:S02]  /*29660*/  LOP3.LUT R26, R26, R5, RZ, 0x3c, !PT ;  /* 0x000000051a1a7212 */ /* 0x000fe400078e3cff */
[----:B------:R-:W-:-:S07]  /*29670*/  SEL R25, R25, RZ, P0 ;  /* 0x000000ff19197207 */ /* 0x000fce0000000000 */
.L_x_12273:
[----:B------:R-:W-:Y:S05]  /*29680*/  BSYNC B7 ;  /* 0x0000000000077941 */ /* 0x000fea0003800000 */
.L_x_12271:
        /* <DEDUP_REMOVED lines=11> */
.L_x_12315:
        /* <DEDUP_REMOVED lines=10> */
[----:B------:R-:W4:Y:S01]  /*297e0*/  @!P1 LDG.E R2, desc[UR42][R2.64] ;  /* 0x0000002a02029981 */ /* 0x000f22000c1e1900 */
[----:B------:R-:W-:Y:S02]  /*297f0*/  MOV R5, RZ ;  /* 0x000000ff00057202 */ /* 0x000fe40000000f00 */
[C---:B------:R-:W-:Y:S01]  /*29800*/  ISETP.GE.U32.AND P2, PT, R8.reuse, 0x2, PT ;  /* 0x000000020800780c */ /* 0x040fe20003f46070 */
[----:B------:R-:W-:Y:S01]  /*29810*/  SHFL.IDX PT, R0, R16, RZ, 0x1f ;  /* 0x00001fff10007589 */ /* 0x000fe200000e0000 */
[C---:B------:R-:W-:Y:S02]  /*29820*/  ISETP.GE.U32.AND P3, PT, R8.reuse, 0x4, PT ;  /* 0x000000040800780c */ /* 0x040fe40003f66070 */
[C---:B------:R-:W-:Y:S01]  /*29830*/  ISETP.GE.U32.AND P4, PT, R8.reuse, 0x8, PT ;  /* 0x000000080800780c */ /* 0x040fe20003f86070 */
[----:B0-23--:R-:W-:Y:S01]  /*29840*/  SHFL.IDX PT, R4, R16, 0x1, 0x1f ;  /* 0x00201f0010047f89 */ /* 0x00dfe200000e0000 */
        /* <DEDUP_REMOVED lines=19> */
.L_x_12510:
[----:B------:R-:W-:Y:S02]  /*29980*/  ULDC UR4, c[0x0][0xc38] ;  /* 0x00030e0000047ab9 */ /* 0x000fe40000000800 */
[----:B------:R-:W-:-:S05]  /*29990*/  MOV R7, UR4 ;  /* 0x0000000400077c02 */ /* 0x000fca0008000f00 */
[----:B-1----:R-:W-:-:S04]  /*299a0*/  IMAD R14, R14, R7, RZ ;  /* 0x000000070e0e7224 */ /* 0x002fc800078e02ff */
[----:B------:R-:W-:-:S05]  /*299b0*/  IMAD.IADD R9, R4, 0x1, R14 ;  /* 0x0000000104097824 */ /* 0x000fca00078e020e */
[----:B------:R-:W-:-:S13]  /*299c0*/  ISETP.GT.AND P6, PT, R9, R0, PT ;  /* 0x000000000900720c */ /* 0x000fda0003fc4270 */
[----:B------:R-:W-:Y:S05]  /*299d0*/  @P6 BRA `(.L_x_12318) ;  /* 0x00000000009c6947 */ /* 0x000fea0003800000 */
.L_x_12323:
        /* <DEDUP_REMOVED lines=14> */
.L_x_12321:
[----:B------:R-:W-:Y:S05]  /*29ac0*/  BSYNC B0 ;  /* 0x0000000000007941 */ /* 0x000fea0003800000 */
.L_x_12320:
        /* <DEDUP_REMOVED lines=18> */
.L_x_12518:
[----:B------:R-:W-:Y:S02]  /*29bf0*/  ULDC UR4, c[0x0][0xc38] ;  /* 0x00030e0000047ab9 */ /* 0x000fe40000000800 */
[----:B------:R-:W-:-:S04]  /*29c00*/  IMAD.U32 R7, RZ, RZ, UR4 ;  /* 0x00000004ff077e24 */ /* 0x000fc8000f8e00ff */
[----:B-1----:R-:W-:-:S04]  /*29c10*/  IMAD R14, R14, R7, RZ ;  /* 0x000000070e0e7224 */ /* 0x002fc800078e02ff */
[----:B------:R-:W-:-:S05]  /*29c20*/  IMAD.IADD R9, R14, 0x1, R9 ;  /* 0x000000010e097824 */ /* 0x000fca00078e0209 */
[----:B------:R-:W-:-:S13]  /*29c30*/  ISETP.GT.AND P6, PT, R9, R0, PT ;  /* 0x000000000900720c */ /* 0x000fda0003fc4270 */
[----:B------:R-:W-:Y:S05]  /*29c40*/  @!P6 BRA `(.L_x_12323) ;  /* 0xfffffffc0064e947 */ /* 0x000fea000383ffff */
.L_x_12318:
        /* <DEDUP_REMOVED lines=8> */
.L_x_12522:
[----:B------:R-:W-:Y:S01]  /*29cd0*/  ISETP.NE.AND P0, PT, R3, RZ, PT ;  /* 0x000000ff0300720c */ /* 0x000fe20003f05270 */
[----:B------:R-:W-:-:S12]  /*29ce0*/  IMAD.MOV.U32 R14, RZ, RZ, RZ ;  /* 0x000000ffff0e7224 */ /* 0x000fd800078e00ff */
[----:B------:R-:W-:Y:S05]  /*29cf0*/  @!P0 BRA `(.L_x_12325) ;  /* 0x0000000000108947 */ /* 0x000fea0003800000 */
[----:B------:R-:W-:Y:S01]  /*29d00*/  UMOV UR4, 0xffffffff ;  /* 0xffffffff00047882 */ /* 0x000fe20000000000 */
[----:B------:R-:W-:Y:S02]  /*29d10*/  IADD3 R12, R4, -0x1, RZ ;  /* 0xffffffff040c7810 */ /* 0x000fe40007ffe0ff */
[----:B------:R-:W-:Y:S05]  /*29d20*/  BRA.DIV UR4, `(.L_x_12326) ;  /* 0x0000005a043c7947 */ /* 0x000fea000b800000 */
[----:B------:R3:W4:Y:S02]  /*29d30*/  SHFL.IDX PT, R14, R2, R12, 0x1f ;  /* 0x00001f0c020e7589 */ /* 0x00072400000e0000 */
.L_x_12325:
[----:B0--3--:R-:W0:Y:S01]  /*29d40*/  LDC.64 R2, c[0x0][0xc90] ;  /* 0x00032400ff027b82 */ /* 0x009e220000000a00 */
[----:B------:R-:W-:-:S04]  /*29d50*/  IMAD.IADD R19, R4, 0x1, R19 ;  /* 0x0000000104137824 */ /* 0x000fc800078e0213 */
[----:B0-----:R-:W-:-:S05]  /*29d60*/  IMAD.WIDE R2, R19, 0x4, R2 ;  /* 0x0000000413027825 */ /* 0x001fca00078e0202 */
[----:B------:R0:W1:Y:S01]  /*29d70*/  LDG.E R6, desc[UR42][R2.64] ;  /* 0x0000002a02067981 */ /* 0x000062000c1e1900 */
[----:B----4-:R-:W-:Y:S02]  /*29d80*/  IMAD R16, R14, R7, R16 ;  /* 0x000000070e107224 */ /* 0x010fe400078e0210 */
[----:B0-----:R-:W-:Y:S02]  /*29d90*/  IMAD.MOV.U32 R2, RZ, RZ, RZ ;  /* 0x000000ffff027224 */ /* 0x001fe400078e00ff */
[----:B-12---:R-:W-:-:S05]  /*29da0*/  IMAD R4, R5, R6, RZ ;  /* 0x0000000605047224 */ /* 0x006fca00078e02ff */
        /* <DEDUP_REMOVED lines=36> */
[----:B0-----:R-:W-:-:S05]  /*29ff0*/  IADD3 R2, RZ, -R3, RZ ;  /* 0x80000003ff027210 */ /* 0x001fca0007ffe0ff */
[----:B------:R-:W-:Y:S02]  /*2a000*/  IMAD R11, R2, R7, RZ ;  /* 0x00000007020b7224 */ /* 0x000fe400078e02ff */
[----:B------:R-:W-:-:S04]  /*2a010*/  IMAD.MOV.U32 R2, RZ, RZ, RZ ;  /* 0x000000ffff027224 */ /* 0x000fc800078e00ff */
        /* <DEDUP_REMOVED lines=20> */
.L_x_12319:
[----:B------:R-:W-:Y:S01]  /*2a160*/  UMOV UR4, URZ ;  /* 0x0000003f00047c82 */ /* 0x000fe20008000000 */
[----:B------:R-:W-:Y:S01]  /*2a170*/  UMOV UR5, URZ ;  /* 0x0000003f00057c82 */ /* 0x000fe20008000000 */
[----:B------:R-:W-:Y:S01]  /*2a180*/  ULDC UR6, c[0x0][0xc3c] ;  /* 0x00030f0000067ab9 */ /* 0x000fe20000000800 */
[----:B------:R-:W-:Y:S02]  /*2a190*/  IMAD.MOV.U32 R16, RZ, RZ, R0 ;  /* 0x000000ffff107224 */ /* 0x000fe400078e0000 */
[----:B------:R-:W-:Y:S02]  /*2a1a0*/  IMAD.U32 R17, RZ, RZ, UR4 ;  /* 0x00000004ff117e24 */ /* 0x000fe4000f8e00ff */
[----:B------:R-:W-:Y:S02]  /*2a1b0*/  IMAD.U32 R18, RZ, RZ, UR5 ;  /* 0x00000005ff127e24 */ /* 0x000fe4000f8e00ff */
[----:B------:R-:W-:-:S07]  /*2a1c0*/  IMAD.U32 R19, RZ, RZ, UR6 ;  /* 0x00000006ff137e24 */ /* 0x000fce000f8e00ff */
.L_x_12327:
        /* <DEDUP_REMOVED lines=10> */
.L_x_12316:
[----:B------:R-:W-:Y:S02]  /*2a270*/  ULDC UR4, c[0x0][0xc3c] ;  /* 0x00030f0000047ab9 */ /* 0x000fe40000000800 */
[----:B----4-:R-:W-:-:S13]  /*2a280*/  ISETP.GE.AND P0, PT, R19, UR4, PT ;  /* 0x0000000413007c0c */ /* 0x010fda000bf06270 */
[----:B------:R-:W-:Y:S05]  /*2a290*/  @!P0 BRA `(.L_x_12328) ;  /* 0xffffff9c00748947 */ /* 0x000fea000383ffff */
[----:B------:R-:W-:Y:S05]  /*2a2a0*/  BSYNC B8 ;  /* 0x0000000000087941 */ /* 0x000fea0003800000 */
.L_x_12213:
[----:B-1----:R-:W4:Y:S01]  /*2a2b0*/  LDL.LU R0, [R1+0x424] ;  /* 0x0004240001007983 */ /* 0x002f220000300800 */
[----:B------:R-:W-:Y:S01]  /*2a2c0*/  BSSY B0, `(.L_x_12329) ;  /* 0x000000b000007945 */ /* 0x000fe20003800000 */
[----:B------:R-:W0:Y:S01]  /*2a2d0*/  S2R R5, SR_CgaCtaId ;  /* 0x0000000000057919 */ /* 0x000e220000008800 */
[----:B----4-:R-:W-:-:S04]  /*2a2e0*/  IADD3 R0, R0, 0x1, RZ ;  /* 0x0000000100007810 */ /* 0x010fc80007ffe0ff */
[----:B------:R-:W-:-:S04]  /*2a2f0*/  LEA.HI R2, R0, R0, RZ, 0x1 ;  /* 0x0000000000027211 */ /* 0x000fc800078f08ff */
[----:B------:R-:W-:Y:S02]  /*2a300*/  LOP3.LUT R3, R2, 0xfffffffe, RZ, 0xc0, !PT ;  /* 0xfffffffe02037812 */ /* 0x000fe400078ec0ff */
[----:B------:R-:W-:-:S03]  /*2a310*/  MOV R2, 0x400 ;  /* 0x0000040000027802 */ /* 0x000fc60000000f00 */
[----:B------:R-:W-:Y:S01]  /*2a320*/  IMAD.IADD R0, R0, 0x1, -R3 ;  /* 0x0000000100007824 */ /* 0x000fe200078e0a03 */
[----:B0-23--:R-:W-:-:S04]  /*2a330*/  LEA R4, R5, R2, 0x18 ;  /* 0x0000000205047211 */ /* 0x00dfc800078ec0ff */
[----:B------:R-:W-:-:S04]  /*2a340*/  SHF.L.U32 R0, R0, 0x1f, RZ ;  /* 0x0000001f00007819 */ /* 0x000fc800000006ff */
[----:B------:R-:W0:Y:S02]  /*2a350*/  SYNCS.PHASECHK.TRANS64.TRYWAIT P0, [R4+URZ+0x22820], R0 ;  /* 0x02282000040075a7 */ /* 0x000e24000800017f */
[----:B0-----:R-:W-:Y:S05]  /*2a360*/  @!P0 BRA `(.L_x_12330) ;  /* 0x0000005000d08947 */ /* 0x001fea0003800000 */
.L_x_12525:
[----:B------:R-:W-:Y:S05]  /*2a370*/  BSYNC B0 ;  /* 0x0000000000007941 */ /* 0x000fea0003800000 */
.L_x_12329:
[----:B------:R-:W-:-:S03]  /*2a380*/  UMOV UR4, 0xffffffff ;  /* 0xffffffff00047882 */ /* 0x000fc60000000000 */
[----:B------:R-:W-:Y:S05]  /*2a390*/  BRA.DIV UR4, `(.L_x_12331) ;  /* 0x0000005204d87947 */ /* 0x000fea000b800000 */
[----:B0-----:R-:W0:Y:S02]  /*2a3a0*/  S2R R0, SR_TID.X ;  /* 0x0000000000007919 */ /* 0x001e240000002100 */
[----:B0-----:R-:W-:-:S04]  /*2a3b0*/  SHF.R.U32.HI R0, RZ, 0x5, R0 ;  /* 0x00000005ff007819 */ /* 0x001fc80000011600 */
[----:B------:R-:W-:-:S05]  /*2a3c0*/  LOP3.LUT R0, R0, 0x3, RZ, 0xc0, !PT ;  /* 0x0000000300007812 */ /* 0x000fca00078ec0ff */
[----:B------:R0:W1:Y:S02]  /*2a3d0*/  SHFL.IDX PT, R14, R0, RZ, 0x1f ;  /* 0x00001fff000e7589 */ /* 0x00006400000e0000 */
.L_x_12528:
[----:B-1----:R-:W-:-:S13]  /*2a3e0*/  ISETP.NE.AND P0, PT, R14, RZ, PT ;  /* 0x000000ff0e00720c */ /* 0x002fda0003f05270 */
[----:B------:R-:W-:Y:S05]  /*2a3f0*/  @P0 BRA `(.L_x_11971) ;  /* 0x0000000000880947 */ /* 0x000fea0003800000 */
[----:B------:R-:W-:-:S03]  /*2a400*/  UMOV UR4, 0xffffffff ;  /* 0xffffffff00047882 */ /* 0x000fc60000000000 */
[----:B------:R-:W-:Y:S05]  /*2a410*/  BRA.DIV UR4, `(.L_x_12332) ;  /* 0x0000005204ec7947 */ /* 0x000fea000b800000 */
[----:B------:R-:W-:-:S13]  /*2a420*/  ELECT P6, URZ, PT ;  /* 0x00000000003f782f */ /* 0x000fda00038c0000 */
.L_x_12531:
[----:B------:R-:W-:Y:S05]  /*2a430*/  @!P6 BRA `(.L_x_11971) ;  /* 0x000000000078e947 */ /* 0x000fea0003800000 */
[----:B------:R-:W-:-:S06]  /*2a440*/  ULOP3.LUT UR4, UR36, 0x2, URZ, 0xfc, !UPT ;  /* 0x0000000224047892 */ /* 0x000fcc000f8efc3f */
[----:B0-----:R-:W-:-:S05]  /*2a450*/  IMAD.U32 R0, RZ, RZ, UR4 ;  /* 0x00000004ff007e24 */ /* 0x001fca000f8e00ff */
[----:B------:R-:W-:-:S13]  /*2a460*/  ISETP.NE.AND P0, PT, R0, 0x3, PT ;  /* 0x000000030000780c */ /* 0x000fda0003f05270 */
[----:B------:R-:W-:Y:S05]  /*2a470*/  @!P0 BRA `(.L_x_12333) ;  /* 0x0000000000048947 */ /* 0x000fea0003800000 */
[----:B------:R-:W-:Y:S01]  /*2a480*/  BPT.TRAP 0x1 ;  /* 0x000000040000795c */ /* 0x000fe20000300000 */
.L_x_12333:
[C---:B------:R-:W-:Y:S01]  /*2a490*/  IMAD R5, R25.reuse, 0x8, R4 ;  /* 0x0000000819057824 */ /* 0x040fe200078e0204 */
[----:B------:R-:W-:Y:S01]  /*2a4a0*/  SHF.L.U32 R0, R26, 0x1f, RZ ;  /* 0x0000001f1a007819 */ /* 0x000fe200000006ff */
[----:B------:R-:W-:-:S03]  /*2a4b0*/  VIADD R25, R25, 0x1 ;  /* 0x0000000119197836 */ /* 0x000fc60000000000 */
[----:B------:R-:W0:Y:S02]  /*2a4c0*/  SYNCS.PHASECHK.TRANS64.TRYWAIT P1, [R5+URZ+0x22840], R0 ;  /* 0x02284000050075a7 */ /* 0x000e24000802017f */
[----:B------:R-:W-:-:S04]  /*2a4d0*/  ISETP.NE.AND P2, PT, R25, 0x2, PT ;  /* 0x000000021900780c */ /* 0x000fc80003f45270 */
[----:B------:R-:W-:Y:S01]  /*2a4e0*/  SEL R3, RZ, 0x1, P2 ;  /* 0x00000001ff037807 */ /* 0x000fe20001000000 */
[----:B0-----:R-:W-:Y:S08]  /*2a4f0*/  @!P1 BRA `(.L_x_12334) ;  /* 0x0000005000d49947 */ /* 0x001ff00003800000 */
.L_x_12532:
[----:B------:R-:W-:Y:S02]  /*2a500*/  SEL R25, R25, RZ, P2 ;  /* 0x000000ff19197207 */ /* 0x000fe40001000000 */
[----:B------:R-:W-:Y:S01]  /*2a510*/  LOP3.LUT R2, R26, R3, RZ, 0x3c, !PT ;  /* 0x000000031a027212 */ /* 0x000fe200078e3cff */
[----:B------:R-:W-:Y:S06]  /*2a520*/  @!P0 BRA `(.L_x_12335) ;  /* 0x0000000000048947 */ /* 0x000fec0003800000 */
[----:B------:R-:W-:Y:S01]  /*2a530*/  BPT.TRAP 0x1 ;  /* 0x000000040000795c */ /* 0x000fe20000300000 */
.L_x_12335:
[----:B------:R-:W-:Y:S01]  /*2a540*/  IMAD R25, R25, 0x8, R4 ;  /* 0x0000000819197824 */ /* 0x000fe200078e0204 */
[----:B------:R-:W-:-:S04]  /*2a550*/  SHF.L.U32 R2, R2, 0x1f, RZ ;  /* 0x0000001f02027819 */ /* 0x000fc800000006ff */
[----:B------:R-:W1:Y:S02]  /*2a560*/  SYNCS.PHASECHK.TRANS64.TRYWAIT P1, [R25+URZ+0x22840], R2 ;  /* 0x02284002190075a7 */ /* 0x000e64000802017f */
[----:B-1----:R-:W-:Y:S05]  /*2a570*/  @!P1 BRA `(.L_x_12336) ;  /* 0x0000005000c89947 */ /* 0x002fea0003800000 */
.L_x_12533:
[----:B------:R-:W-:Y:S05]  /*2a580*/  @!P0 BRA `(.L_x_12337) ;  /* 0x0000000000048947 */ /* 0x000fea0003800000 */
[----:B------:R-:W-:Y:S01]  /*2a590*/  BPT.TRAP 0x1 ;  /* 0x000000040000795c */ /* 0x000fe20000300000 */
.L_x_12337:
[----:B------:R-:W2:Y:S02]  /*2a5a0*/  SYNCS.PHASECHK.TRANS64.TRYWAIT P1, [R5+URZ+0x22860], R0 ;  /* 0x02286000050075a7 */ /* 0x000ea4000802017f */
[----:B--2---:R-:W-:Y:S05]  /*2a5b0*/  @!P1 BRA `(.L_x_12338) ;  /* 0x0000005000cc9947 */ /* 0x004fea0003800000 */
.L_x_12534:
[----:B------:R-:W-:Y:S05]  /*2a5c0*/  @!P0 BRA `(.L_x_12339) ;  /* 0x0000000000048947 */ /* 0x000fea0003800000 */
[----:B------:R-:W-:Y:S01]  /*2a5d0*/  BPT.TRAP 0x1 ;  /* 0x000000040000795c */ /* 0x000fe20000300000 */
.L_x_12339:
[----:B---3--:R3:W4:Y:S02]  /*2a5e0*/  SYNCS.PHASECHK.TRANS64.TRYWAIT P0, [R25+URZ+0x22860], R2 ;  /* 0x02286002190075a7 */ /* 0x008724000800017f */
[----:B----4-:R-:W-:Y:S05]  /*2a5f0*/  @!P0 NANOSLEEP.SYNCS 0x989680 ;  /* 0x009896800000895d */ /* 0x010fea0003900000 */
[----:B------:R-:W4:Y:S02]  /*2a600*/  @!P0 SYNCS.PHASECHK.TRANS64 P0, [R25+URZ+0x22860], R2 ;  /* 0x02286002190085a7 */ /* 0x000f24000800007f */
[----:B----4-:R-:W-:Y:S05]  /*2a610*/  @!P0 BRA `(.L_x_12339) ;  /* 0xfffffffc00f08947 */ /* 0x010fea000383ffff */
.L_x_11971:
[----:B------:R-:W-:Y:S05]  /*2a620*/  BSYNC B9 ;  /* 0x0000000000097941 */ /* 0x000fea0003800000 */
.L_x_11968:
[----:B------:R-:W-:Y:S05]  /*2a630*/  EXIT ;  /* 0x000000000000794d */ /* 0x000fea0003800000 */
.L_x_11997:
[----:B0-----:R0:W1:Y:S02]  /*2a640*/  SYNCS.PHASECHK.TRANS64.TRYWAIT P5, [R79+URZ+0x22890], R94 ;  /* 0x0228905e4f0075a7 */ /* 0x00106400080a017f */
[----:B-1----:R-:W-:Y:S05]  /*2a650*/  @!P5 NANOSLEEP.SYNCS 0x989680 ;  /* 0x009896800000d95d */ /* 0x002fea0003900000 */
[----:B------:R-:W1:Y:S02]  /*2a660*/  @!P5 SYNCS.PHASECHK.TRANS64 P5, [R79+URZ+0x22890], R94 ;  /* 0x0228905e4f00d5a7 */ /* 0x000e6400080a007f */
[----:B-1----:R-:W-:Y:S05]  /*2a670*/  @!P5 BRA `(.L_x_11997) ;  /* 0xfffffffc00f0d947 */ /* 0x002fea000383ffff */
[----:B------:R-:W-:Y:S05]  /*2a680*/  BRA `(.L_x_12340) ;  /* 0xfffffd88002c7947 */ /* 0x000fea000383ffff */
.L_x_11998:
        /* <DEDUP_REMOVED lines=8> */
.L_x_12342:
[----:B------:R-:W-:Y:S05]  /*2a710*/  BSYNC B1 ;  /* 0x0000000000017941 */ /* 0x000fea0003800000 */
.L_x_12341:
        /* <DEDUP_REMOVED lines=8> */
.L_x_12343:
[----:B------:R-:W-:Y:S05]  /*2a7a0*/  BRA `(.L_x_12344) ;  /* 0xfffffd8400f87947 */ /* 0x000fea000383ffff */
.L_x_12007:
[----:B------:R-:W-:Y:S01]  /*2a7b0*/  BSSY B1, `(.L_x_12345) ;  /* 0x0000008000017945 */ /* 0x000fe20003800000 */
[----:B------:R-:W-:Y:S02]  /*2a7c0*/  IMAD.MOV.U32 R13, RZ, RZ, R92 ;  /* 0x000000ffff0d7224 */ /* 0x000fe400078e005c */
[----:B------:R-:W-:Y:S02]  /*2a7d0*/  IMAD.MOV.U32 R12, RZ, RZ, 0x1 ;  /* 0x00000001ff0c7424 */ /* 0x000fe400078e00ff */
[----:B0---4-:R-:W-:Y:S02]  /*2a7e0*/  IMAD.MOV.U32 R11, RZ, RZ, 0x1c1f ;  /* 0x00001c1fff0b7424 */ /* 0x011fe400078e00ff */
[----:B------:R-:W-:-:S07]  /*2a7f0*/  IMAD.MOV.U32 R15, RZ, RZ, -0x1 ;  /* 0xffffffffff0f7424 */ /* 0x000fce00078e00ff */
[----:B-123--:R-:W-:Y:S05]  /*2a800*/  WARPSYNC.COLLECTIVE R15, `(.L_x_12346) ;  /* 0x000000000f087348 */ /* 0x00efea0003c00000 */
[----:B---3--:R0:W3:Y:S02]  /*2a810*/  SHFL.IDX P6, R14, R13, R12, R11 ;  /* 0x0000000c0d0e7389 */ /* 0x0080e400000c000b */
[----:B0123--:R-:W-:Y:S01]  /*2a820*/  ENDCOLLECTIVE ;  /* 0x000000000000791b */ /* 0x00ffe20003800000 */
.L_x_12346:
[----:B------:R-:W-:Y:S05]  /*2a830*/  BSYNC B1 ;  /* 0x0000000000017941 */ /* 0x000fea0003800000 */
.L_x_12345:
        /* <DEDUP_REMOVED lines=8> */
.L_x_12347:
[----:B------:R-:W-:Y:S05]  /*2a8c0*/  BRA `(.L_x_12348) ;  /* 0xfffffd8c00687947 */ /* 0x000fea000383ffff */
.L_x_12021:
[----:B-1----:R1:W2:Y:S02]  /*2a8d0*/  SYNCS.PHASECHK.TRANS64.TRYWAIT P4, [R79+URZ+0x22890], R94 ;  /* 0x0228905e4f0075a7 */ /* 0x0022a4000808017f */
[----:B--2---:R-:W-:Y:S05]  /*2a8e0*/  @!P4 NANOSLEEP.SYNCS 0x989680 ;  /* 0x009896800000c95d */ /* 0x004fea0003900000 */
[----:B------:R-:W2:Y:S02]  /*2a8f0*/  @!P4 SYNCS.PHASECHK.TRANS64 P4, [R79+URZ+0x22890], R94 ;  /* 0x0228905e4f00c5a7 */ /* 0x000ea4000808007f */
[----:B--2---:R-:W-:Y:S05]  /*2a900*/  @!P4 BRA `(.L_x_12021) ;  /* 0xfffffffc00f0c947 */ /* 0x004fea000383ffff */
[----:B------:R-:W-:Y:S05]  /*2a910*/  BRA `(.L_x_12349) ;  /* 0xfffffd9800bc7947 */ /* 0x000fea000383ffff */
.L_x_12022:
        /* <DEDUP_REMOVED lines=8> */
.L_x_12351:
[----:B------:R-:W-:Y:S05]  /*2a9a0*/  BSYNC B1 ;  /* 0x0000000000017941 */ /* 0x000fea0003800000 */
.L_x_12350:
        /* <DEDUP_REMOVED lines=8> */
.L_x_12352:
[----:B------:R-:W-:Y:S01]  /*2aa30*/  IMAD.MOV.U32 R84, RZ, RZ, R14 ;  /* 0x000000ffff547224 */ /* 0x000fe200078e000e */
[----:B------:R-:W-:Y:S06]  /*2aa40*/  BRA `(.L_x_12353) ;  /* 0xfffffd9800887947 */ /* 0x000fec000383ffff */
.L_x_12027:
        /* <DEDUP_REMOVED lines=8> */
.L_x_12355:
[----:B------:R-:W-:Y:S05]  /*2aad0*/  BSYNC B1 ;  /* 0x0000000000017941 */ /* 0x000fea0003800000 */
.L_x_12354:
        /* <DEDUP_REMOVED lines=8> */
.L_x_12356:
[----:B------:R-:W-:Y:S05]  /*2ab60*/  BRA `(.L_x_12357) ;  /* 0xfffffda000047947 */ /* 0x000fea000383ffff */
.L_x_12032:
[----:B0-----:R0:W1:Y:S02]  /*2ab70*/  SYNCS.PHASECHK.TRANS64.TRYWAIT P2, [R79+URZ+0x22890], R94 ;  /* 0x0228905e4f0075a7 */ /* 0x001064000804017f */
[----:B-1----:R-:W-:Y:S05]  /*2ab80*/  @!P2 NANOSLEEP.SYNCS 0x989680 ;  /* 0x009896800000a95d */ /* 0x002fea0003900000 */
[----:B------:R-:W1:Y:S02]  /*2ab90*/  @!P2 SYNCS.PHASECHK.TRANS64 P2, [R79+URZ+0x22890], R94 ;  /* 0x0228905e4f00a5a7 */ /* 0x000e64000804007f */
[----:B-1----:R-:W-:Y:S05]  /*2aba0*/  @!P2 BRA `(.L_x_12032) ;  /* 0xfffffffc00f0a947 */ /* 0x002fea000383ffff */
[----:B------:R-:W-:Y:S05]  /*2abb0*/  BRA `(.L_x_12358) ;  /* 0xfffffda400ec7947 */ /* 0x000fea000383ffff */
.L_x_12033:
        /* <DEDUP_REMOVED lines=8> */
.L_x_12360:
[----:B------:R-:W-:Y:S05]  /*2ac40*/  BSYNC B1 ;  /* 0x0000000000017941 */ /* 0x000fea0003800000 */
.L_x_12359:
        /* <DEDUP_REMOVED lines=8> */
.L_x_12361:
[----:B------:R-:W-:Y:S05]  /*2acd0*/  BRA `(.L_x_12362) ;  /* 0xfffffda800147947 */ /* 0x000fea000383ffff */
.L_x_12036:
[----:B------:R-:W-:Y:S01]  /*2ace0*/  BSSY B1, `(.L_x_12363) ;  /* 0x0000008000017945 */ /* 0x000fe20003800000 */
[----:B------:R-:W-:Y:S02]  /*2acf0*/  IMAD.MOV.U32 R13, RZ, RZ, R9 ;  /* 0x000000ffff0d7224 */ /* 0x000fe400078e0009 */
[----:B------:R-:W-:Y:S02]  /*2ad00*/  IMAD.MOV.U32 R12, RZ, RZ, 0x1 ;  /* 0x00000001ff0c7424 */ /* 0x000fe400078e00ff */
[----:B------:R-:W-:Y:S02]  /*2ad10*/  IMAD.MOV.U32 R11, RZ, RZ, 0x1c1f ;  /* 0x00001c1fff0b7424 */ /* 0x000fe400078e00ff */
[----:B----4-:R-:W-:-:S07]  /*2ad20*/  IMAD.MOV.U32 R15, RZ, RZ, -0x1 ;  /* 0xffffffffff0f7424 */ /* 0x010fce00078e00ff */
[----:B0123--:R-:W-:Y:S05]  /*2ad30*/  WARPSYNC.COLLECTIVE R15, `(.L_x_12364) ;  /* 0x000000000f087348 */ /* 0x00ffea0003c00000 */
[----:B---3--:R3:W4:Y:S02]  /*2ad40*/  SHFL.IDX P6, R14, R13, R12, R11 ;  /* 0x0000000c0d0e7389 */ /* 0x00872400000c000b */
[----:B01234-:R-:W-:Y:S01]  /*2ad50*/  ENDCOLLECTIVE ;  /* 0x000000000000791b */ /* 0x01ffe20003800000 */
.L_x_12364:
[----:B------:R-:W-:Y:S05]  /*2ad60*/  BSYNC B1 ;  /* 0x0000000000017941 */ /* 0x000fea0003800000 */
.L_x_12363:
        /* <DEDUP_REMOVED lines=8> */
.L_x_12365:
[----:B------:R-:W-:Y:S05]  /*2adf0*/  BRA `(.L_x_12366) ;  /* 0xfffffda800147947 */ /* 0x000fea000383ffff */
.L_x_12040:
[----:B-1----:R1:W2:Y:S02]  /*2ae00*/  SYNCS.PHASECHK.TRANS64.TRYWAIT P3, [R79+URZ+0x228b0], R94 ;  /* 0x0228b05e4f0075a7 */ /* 0x0022a4000806017f */
[----:B--2---:R-:W-:Y:S05]  /*2ae10*/  @!P3 NANOSLEEP.SYNCS 0x989680 ;  /* 0x009896800000b95d */ /* 0x004fea0003900000 */
[----:B------:R-:W2:Y:S02]  /*2ae20*/  @!P3 SYNCS.PHASECHK.TRANS64 P3, [R79+URZ+0x228b0], R94 ;  /* 0x0228b05e4f00b5a7 */ /* 0x000ea4000806007f */
[----:B--2---:R-:W-:Y:S05]  /*2ae30*/  @!P3 BRA `(.L_x_12040) ;  /* 0xfffffffc00f0b947 */ /* 0x004fea000383ffff */
[----:B------:R-:W-:Y:S05]  /*2ae40*/  BRA `(.L_x_12367) ;  /* 0xfffffda800907947 */ /* 0x000fea000383ffff */
.L_x_12056:
[----:B------:R-:W-:Y:S01]  /*2ae50*/  BSSY B0, `(.L_x_12368) ;  /* 0x0000008000007945 */ /* 0x000fe20003800000 */
[----:B------:R-:W-:Y:S01]  /*2ae60*/  IMAD.MOV.U32 R13, RZ, RZ, R225 ;  /* 0x000000ffff0d7224 */ /* 0x000fe200078e00e1 */
[----:B---3--:R-:W-:Y:S01]  /*2ae70*/  MOV R11, 0x1f ;  /* 0x0000001f000b7802 */ /* 0x008fe20000000f00 */
[----:B------:R-:W-:Y:S02]  /*2ae80*/  IMAD.MOV.U32 R12, RZ, RZ, RZ ;  /* 0x000000ffff0c7224 */ /* 0x000fe400078e00ff */
[----:B------:R-:W-:-:S07]  /*2ae90*/  IMAD.MOV.U32 R15, RZ, RZ, -0x1 ;  /* 0xffffffffff0f7424 */ /* 0x000fce00078e00ff */
[----:B-----5:R-:W-:Y:S05]  /*2aea0*/  WARPSYNC.COLLECTIVE R15, `(.L_x_12369) ;  /* 0x000000000f087348 */ /* 0x020fea0003c00000 */
[----:B------:R0:W1:Y:S02]  /*2aeb0*/  SHFL.IDX P6, R14, R13, R12, R11 ;  /* 0x0000000c0d0e7389 */ /* 0x00006400000c000b */
[----:B01---5:R-:W-:Y:S01]  /*2aec0*/  ENDCOLLECTIVE ;  /* 0x000000000000791b */ /* 0x023fe20003800000 */
.L_x_12369:
[----:B------:R-:W-:Y:S05]  /*2aed0*/  BSYNC B0 ;  /* 0x0000000000007941 */ /* 0x000fea0003800000 */
.L_x_12368:
[----:B------:R-:W-:Y:S05]  /*2aee0*/  BRA `(.L_x_12370) ;  /* 0xfffffdbc00347947 */ /* 0x000fea000383ffff */
.L_x_12068:
        /* <DEDUP_REMOVED lines=8> */
.L_x_12372:
[----:B------:R-:W-:Y:S05]  /*2af70*/  BSYNC B1 ;  /* 0x0000000000017941 */ /* 0x000fea0003800000 */
.L_x_12371:
        /* <DEDUP_REMOVED lines=8> */
.L_x_12373:
[----:B------:R-:W-:Y:S02]  /*2b000*/  IMAD.MOV.U32 R13, RZ, RZ, R7 ;  /* 0x000000ffff0d7224 */ /* 0x000fe400078e0007 */
[----:B------:R-:W-:-:S07]  /*2b010*/  IMAD.MOV.U32 R2, RZ, RZ, R14 ;  /* 0x000000ffff027224 */ /* 0x000fce00078e000e */
[----:B------:R-:W-:Y:S05]  /*2b020*/  WARPSYNC.COLLECTIVE R15, `(.L_x_12374) ;  /* 0x000000000f087348 */ /* 0x000fea0003c00000 */
[----:B------:R0:W1:Y:S02]  /*2b030*/  SHFL.IDX P6, R14, R13, R12, R11 ;  /* 0x0000000c0d0e7389 */ /* 0x00006400000c000b */
[----:B01----:R-:W-:Y:S01]  /*2b040*/  ENDCOLLECTIVE ;  /* 0x000000000000791b */ /* 0x003fe20003800000 */
.L_x_12374:
[----:B------:R-:W-:Y:S01]  /*2b050*/  MOV R13, R6 ;  /* 0x00000006000d7202 */ /* 0x000fe20000000f00 */
[----:B------:R-:W-:-:S07]  /*2b060*/  IMAD.MOV.U32 R5, RZ, RZ, R14 ;  /* 0x000000ffff057224 */ /* 0x000fce00078e000e */
[----:B------:R-:W-:Y:S05]  /*2b070*/  WARPSYNC.COLLECTIVE R15, `(.L_x_12375) ;  /* 0x000000000f087348 */ /* 0x000fea0003c00000 */
[----:B------:R0:W1:Y:S02]  /*2b080*/  SHFL.IDX P6, R14, R13, R12, R11 ;  /* 0x0000000c0d0e7389 */ /* 0x00006400000c000b */
[----:B01----:R-:W-:Y:S01]  /*2b090*/  ENDCOLLECTIVE ;  /* 0x000000000000791b */ /* 0x003fe20003800000 */
.L_x_12375:
[----:B------:R-:W-:Y:S05]  /*2b0a0*/  BRA `(.L_x_12376) ;  /* 0xfffffdc400bc7947 */ /* 0x000fea000383ffff */
.L_x_12071:
        /* <DEDUP_REMOVED lines=8> */
.L_x_12378:
[----:B------:R-:W-:Y:S05]  /*2b130*/  BSYNC B1 ;  /* 0x0000000000017941 */ /* 0x000fea0003800000 */
.L_x_12377:
        /* <DEDUP_REMOVED lines=8> */
.L_x_12379:
[----:B------:R-:W-:Y:S02]  /*2b1c0*/  IMAD.MOV.U32 R13, RZ, RZ, R7 ;  /* 0x000000ffff0d7224 */ /* 0x000fe400078e0007 */
[----:B------:R-:W-:-:S07]  /*2b1d0*/  IMAD.MOV.U32 R2, RZ, RZ, R14 ;  /* 0x000000ffff027224 */ /* 0x000fce00078e000e */
[----:B------:R-:W-:Y:S05]  /*2b1e0*/  WARPSYNC.COLLECTIVE R15, `(.L_x_12380) ;  /* 0x000000000f087348 */ /* 0x000fea0003c00000 */
[----:B------:R0:W1:Y:S02]  /*2b1f0*/  SHFL.IDX P6, R14, R13, R12, R11 ;  /* 0x0000000c0d0e7389 */ /* 0x00006400000c000b */
[----:B01----:R-:W-:Y:S01]  /*2b200*/  ENDCOLLECTIVE ;  /* 0x000000000000791b */ /* 0x003fe20003800000 */
.L_x_12380:
[----:B------:R-:W-:Y:S02]  /*2b210*/  IMAD.MOV.U32 R13, RZ, RZ, R6 ;  /* 0x000000ffff0d7224 */ /* 0x000fe400078e0006 */
[----:B------:R-:W-:-:S07]  /*2b220*/  IMAD.MOV.U32 R5, RZ, RZ, R14 ;  /* 0x000000ffff057224 */ /* 0x000fce00078e000e */
[----:B------:R-:W-:Y:S05]  /*2b230*/  WARPSYNC.COLLECTIVE R15, `(.L_x_12381) ;  /* 0x000000000f087348 */ /* 0x000fea0003c00000 */
[----:B------:R0:W1:Y:S02]  /*2b240*/  SHFL.IDX P6, R14, R13, R12, R11 ;  /* 0x0000000c0d0e7389 */ /* 0x00006400000c000b */
[----:B01----:R-:W-:Y:S01]  /*2b250*/  ENDCOLLECTIVE ;  /* 0x000000000000791b */ /* 0x003fe20003800000 */
.L_x_12381:
[----:B------:R-:W-:Y:S05]  /*2b260*/  BRA `(.L_x_12382) ;  /* 0xfffffdc800147947 */ /* 0x000fea000383ffff */
.L_x_12075:
[----:B0-----:R0:W2:Y:S02]  /*2b270*/  SYNCS.PHASECHK.TRANS64.TRYWAIT P0, [R148+URZ+0x22800], R3 ;  /* 0x02280003940075a7 */ /* 0x0010a4000800017f */
[----:B--2---:R-:W-:Y:S05]  /*2b280*/  @!P0 NANOSLEEP.SYNCS 0x989680 ;  /* 0x009896800000895d */ /* 0x004fea0003900000 */
[----:B------:R-:W2:Y:S02]  /*2b290*/  @!P0 SYNCS.PHASECHK.TRANS64 P0, [R148+URZ+0x22800], R3 ;  /* 0x02280003940085a7 */ /* 0x000ea4000800007f */
[----:B--2---:R-:W-:Y:S05]  /*2b2a0*/  @!P0 BRA `(.L_x_12075) ;  /* 0xfffffffc00f08947 */ /* 0x004fea000383ffff */
[----:B------:R-:W-:Y:S05]  /*2b2b0*/  BRA `(.L_x_12383) ;  /* 0xfffffdc800907947 */ /* 0x000fea000383ffff */
.L_x_12083:
[----:B------:R-:W0:Y:S01]  /*2b2c0*/  LDC R55, c[0x0][0x3f4] ;  /* 0x0000fd00ff377b82 */ /* 0x000e220000000800 */
        /* <DEDUP_REMOVED lines=8> */
.L_x_12385:
[----:B------:R-:W-:Y:S05]  /*2b350*/  BSYNC B1 ;  /* 0x0000000000017941 */ /* 0x000fea0003800000 */
.L_x_12384:
[----:B------:R-:W-:Y:S01]  /*2b360*/  IMAD.MOV.U32 R13, RZ, RZ, R24 ;  /* 0x000000ffff0d7224 */ /* 0x000fe200078e0018 */
[----:B------:R-:W-:Y:S01]  /*2b370*/  MOV R11, 0x1c1f ;  /* 0x00001c1f000b7802 */ /* 0x000fe20000000f00 */
[----:B------:R-:W-:Y:S01]  /*2b380*/  IMAD.MOV.U32 R12, RZ, RZ, RZ ;  /* 0x000000ffff0c7224 */ /* 0x000fe200078e00ff */
[----:B------:R-:W-:Y:S01]  /*2b390*/  ISETP.GE.AND P0, PT, R16, R55, PT ;  /* 0x000000371000720c */ /* 0x000fe20003f06270 */
[----:B------:R-:W-:Y:S02]  /*2b3a0*/  IMAD.MOV.U32 R15, RZ, RZ, -0x1 ;  /* 0xffffffffff0f7424 */ /* 0x000fe400078e00ff */
[----:B------:R-:W-:Y:S02]  /*2b3b0*/  IMAD.MOV.U32 R0, RZ, RZ, R14 ;  /* 0x000000ffff007224 */ /* 0x000fe400078e000e */
[----:B------:R-:W-:-:S08]  /*2b3c0*/  IMAD R28, R28, R21, RZ ;  /* 0x000000151c1c7224 */ /* 0x000fd000078e02ff */
[----:B------:R-:W-:Y:S05]  /*2b3d0*/  WARPSYNC.COLLECTIVE R15, `(.L_x_12386) ;  /* 0x000000000f087348 */ /* 0x000fea0003c00000 */
[----:B------:R0:W1:Y:S02]  /*2b3e0*/  SHFL.IDX P6, R14, R13, R12, R11 ;  /* 0x0000000c0d0e7389 */ /* 0x00006400000c000b */
[----:B01----:R-:W-:Y:S01]  /*2b3f0*/  ENDCOLLECTIVE ;  /* 0x000000000000791b */ /* 0x003fe20003800000 */
.L_x_12386:
        /* <DEDUP_REMOVED lines=8> */
.L_x_12387:
[----:B------:R-:W-:-:S04]  /*2b480*/  @!P1 IADD3 R2, P2, R2, R7, RZ ;  /* 0x0000000702029210 */ /* 0x000fc80007f5e0ff */
[----:B------:R-:W-:Y:S01]  /*2b490*/  @!P1 IADD3.X R5, R0, R4, RZ, P2, !PT ;  /* 0x0000000400059210 */ /* 0x000fe200017fe4ff */
[----:B------:R-:W-:-:S04]  /*2b4a0*/  @!P1 IMAD.MOV.U32 R8, RZ, RZ, R2 ;  /* 0x000000ffff089224 */ /* 0x000fc800078e0002 */
[----:B------:R-:W-:Y:S02]  /*2b4b0*/  @!P1 IMAD.MOV.U32 R9, RZ, RZ, R5 ;  /* 0x000000ffff099224 */ /* 0x000fe400078e0005 */
[----:B------:R-:W-:Y:S02]  /*2b4c0*/  IMAD.MOV.U32 R13, RZ, RZ, R50 ;  /* 0x000000ffff0d7224 */ /* 0x000fe400078e0032 */
[----:B------:R-:W-:-:S07]  /*2b4d0*/  IMAD.MOV.U32 R3, RZ, RZ, R14 ;  /* 0x000000ffff037224 */ /* 0x000fce00078e000e */
[----:B------:R-:W-:Y:S05]  /*2b4e0*/  WARPSYNC.COLLECTIVE R15, `(.L_x_12388) ;  /* 0x000000000f087348 */ /* 0x000fea0003c00000 */
[----:B------:R0:W1:Y:S02]  /*2b4f0*/  SHFL.IDX P6, R14, R13, R12, R11 ;  /* 0x0000000c0d0e7389 */ /* 0x00006400000c000b */
[----:B01----:R-:W-:Y:S01]  /*2b500*/  ENDCOLLECTIVE ;  /* 0x000000000000791b */ /* 0x003fe20003800000 */
.L_x_12388:
        /* <DEDUP_REMOVED lines=10> */
[----:B0-----:R-:W-:Y:S01]  /*2b5b0*/  MOV R15, 0xffffffff ;  /* 0xffffffff000f7802 */ /* 0x001fe20000000f00 */
[----:B--2---:R-:W-:Y:S02]  /*2b5c0*/  @!P1 IMAD.MOV.U32 R57, RZ, RZ, R11 ;  /* 0x000000ffff399224 */ /* 0x004fe400078e000b */
[----:B------:R-:W-:-:S02]  /*2b5d0*/  IMAD.MOV.U32 R11, RZ, RZ, 0x1c1f ;  /* 0x00001c1fff0b7424 */ /* 0x000fc400078e00ff */
[----:B------:R-:W-:Y:S02]  /*2b5e0*/  @!P1 IMAD.MOV.U32 R56, RZ, RZ, R10 ;  /* 0x000000ffff389224 */ /* 0x000fe400078e000a */
[----:B------:R-:W-:-:S07]  /*2b5f0*/  IMAD.MOV.U32 R2, RZ, RZ, R57 ;  /* 0x000000ffff027224 */ /* 0x000fce00078e0039 */
[----:B-----5:R-:W-:Y:S05]  /*2b600*/  WARPSYNC.COLLECTIVE R15, `(.L_x_12389) ;  /* 0x000000000f087348 */ /* 0x020fea0003c00000 */
[----:B------:R0:W1:Y:S02]  /*2b610*/  SHFL.IDX P6, R14, R13, R12, R11 ;  /* 0x0000000c0d0e7389 */ /* 0x00006400000c000b */
[----:B01---5:R-:W-:Y:S01]  /*2b620*/  ENDCOLLECTIVE ;  /* 0x000000000000791b */ /* 0x023fe20003800000 */
.L_x_12389:
[----:B------:R-:W-:Y:S01]  /*2b630*/  @!P1 IMAD.MOV.U32 R58, RZ, RZ, R8 ;  /* 0x000000ffff3a9224 */ /* 0x000fe200078e0008 */
[----:B------:R-:W-:Y:S01]  /*2b640*/  MOV R0, R56 ;  /* 0x0000003800007202 */ /* 0x000fe20000000f00 */
[----:B------:R-:W-:Y:S01]  /*2b650*/  @!P1 IMAD.MOV.U32 R59, RZ, RZ, R9 ;  /* 0x000000ffff3b9224 */ /* 0x000fe200078e0009 */
[----:B------:R-:W-:Y:S02]  /*2b660*/  PRMT R65, R2, 0x7610, R65 ;  /* 0x0000761002417816 */ /* 0x000fe40000000041 */
[----:B------:R-:W-:Y:S02]  /*2b670*/  CS2R R2, SRZ ;  /* 0x0000000000027805 */ /* 0x000fe4000001ff00 */
[----:B------:R-:W-:Y:S01]  /*2b680*/  PRMT R78, R0, 0x7610, R78 ;  /* 0x00007610004e7816 */ /* 0x000fe2000000004e */
[----:B------:R-:W-:Y:S01]  /*2b690*/  IMAD.MOV.U32 R9, RZ, RZ, R59 ;  /* 0x000000ffff097224 */ /* 0x000fe200078e003b */
[----:B------:R-:W-:-:S04]  /*2b6a0*/  MOV R8, R58 ;  /* 0x0000003a00087202 */ /* 0x000fc80000000f00 */
[----:B------:R-:W-:Y:S01]  /*2b6b0*/  PRMT R53, R8, 0x5410, R9 ;  /* 0x0000541008357816 */ /* 0x000fe20000000009 */
[----:B------:R-:W-:Y:S02]  /*2b6c0*/  IMAD.MOV.U32 R13, RZ, RZ, R24 ;  /* 0x000000ffff0d7224 */ /* 0x000fe400078e0018 */
        /* <DEDUP_REMOVED lines=8> */
.L_x_12390:
[----:B------:R-:W-:Y:S01]  /*2b750*/  IMAD.MOV.U32 R6, RZ, RZ, R2 ;  /* 0x000000ffff067224 */ /* 0x000fe200078e0002 */
[----:B------:R-:W-:Y:S01]  /*2b760*/  MOV R5, R21 ;  /* 0x0000001500057202 */ /* 0x000fe20000000f00 */
[----:B------:R-:W-:Y:S02]  /*2b770*/  IMAD.MOV.U32 R7, RZ, RZ, R3 ;  /* 0x000000ffff077224 */ /* 0x000fe400078e0003 */
[----:B------:R-:W-:Y:S01]  /*2b780*/  IMAD.MOV.U32 R4, RZ, RZ, R20 ;  /* 0x000000ffff047224 */ /* 0x000fe200078e0014 */
[----:B------:R-:W-:Y:S02]  /*2b790*/  PRMT R78, R78, 0x5410, R6 ;  /* 0x000054104e4e7816 */ /* 0x000fe40000000006 */
[----:B------:R-:W-:Y:S02]  /*2b7a0*/  PRMT R61, R7, 0x7610, R61 ;  /* 0x00007610073d7816 */ /* 0x000fe4000000003d */
[----:B------:R-:W-:Y:S02]  /*2b7b0*/  CS2R R6, SRZ ;  /* 0x0000000000067805 */ /* 0x000fe4000001ff00 */
[----:B------:R-:W-:Y:S01]  /*2b7c0*/  PRMT R65, R65, 0x5410, R5 ;  /* 0x0000541041417816 */ /* 0x000fe20000000005 */
[----:B------:R-:W-:-:S02]  /*2b7d0*/  IMAD.MOV.U32 R13, RZ, RZ, R26 ;  /* 0x000000ffff0d7224 */ /* 0x000fc400078e001a */
[----:B------:R-:W-:-:S07]  /*2b7e0*/  IMAD.MOV.U32 R24, RZ, RZ, R14 ;  /* 0x000000ffff187224 */ /* 0x000fce00078e000e */
[----:B------:R-:W-:Y:S05]  /*2b7f0*/  WARPSYNC.COLLECTIVE R15, `(.L_x_12391) ;  /* 0x000000000f087348 */ /* 0x000fea0003c00000 */
[----:B------:R0:W1:Y:S02]  /*2b800*/  SHFL.IDX P6, R14, R13, R12, R11 ;  /* 0x0000000c0d0e7389 */ /* 0x00006400000c000b */
[----:B01----:R-:W-:Y:S01]  /*2b810*/  ENDCOLLECTIVE ;  /* 0x000000000000791b */ /* 0x003fe20003800000 */
.L_x_12391:
[----:B------:R-:W-:Y:S01]  /*2b820*/  IMAD.MOV.U32 R13, RZ, RZ, R50 ;  /* 0x000000ffff0d7224 */ /* 0x000fe200078e0032 */
[----:B------:R-:W-:Y:S01]  /*2b830*/  PRMT R50, R50, 0x5410, R4 ;  /* 0x0000541032327816 */ /* 0x000fe20000000004 */
[----:B------:R-:W-:-:S07]  /*2b840*/  IMAD.MOV.U32 R26, RZ, RZ, R14 ;  /* 0x000000ffff1a7224 */ /* 0x000fce00078e000e */
[----:B------:R-:W-:Y:S05]  /*2b850*/  WARPSYNC.COLLECTIVE R15, `(.L_x_12392) ;  /* 0x000000000f087348 */ /* 0x000fea0003c00000 */
[----:B------:R0:W1:Y:S02]  /*2b860*/  SHFL.IDX P6, R14, R13, R12, R11 ;  /* 0x0000000c0d0e7389 */ /* 0x00006400000c000b */
[----:B01----:R-:W-:Y:S01]  /*2b870*/  ENDCOLLECTIVE ;  /* 0x000000000000791b */ /* 0x003fe20003800000 */
.L_x_12392:
[----:B------:R-:W-:Y:S05]  /*2b880*/  BRA `(.L_x_12393) ;  /* 0xfffffdd400c47947 */ /* 0x000fea000383ffff */
.L_x_12087:
[----:B0-----:R0:W1:Y:S02]  /*2b890*/  SYNCS.PHASECHK.TRANS64.TRYWAIT P1, [R148+URZ+0x22800], R13 ;  /* 0x0228000d940075a7 */ /* 0x001064000802017f */
[----:B-1----:R-:W-:Y:S05]  /*2b8a0*/  @!P1 NANOSLEEP.SYNCS 0x989680 ;  /* 0x009896800000995d */ /* 0x002fea0003900000 */
[----:B------:R-:W1:Y:S02]  /*2b8b0*/  @!P1 SYNCS.PHASECHK.TRANS64 P1, [R148+URZ+0x22800], R13 ;  /* 0x0228000d940095a7 */ /* 0x000e64000802007f */
[----:B-1----:R-:W-:Y:S05]  /*2b8c0*/  @!P1 BRA `(.L_x_12087) ;  /* 0xfffffffc00f09947 */ /* 0x002fea000383ffff */
[----:B------:R-:W-:Y:S05]  /*2b8d0*/  BRA `(.L_x_12394) ;  /* 0xfffffdd800207947 */ /* 0x000fea000383ffff */
.L_x_12101:
[----:B0-----:R0:W1:Y:S02]  /*2b8e0*/  SYNCS.PHASECHK.TRANS64.TRYWAIT P0, [R4+URZ], R7 ;  /* 0x00000007040075a7 */ /* 0x001064000800017f */
[----:B-1----:R-:W-:Y:S05]  /*2b8f0*/  @!P0 NANOSLEEP.SYNCS 0x989680 ;  /* 0x009896800000895d */ /* 0x002fea0003900000 */
[----:B------:R-:W1:Y:S02]  /*2b900*/  @!P0 SYNCS.PHASECHK.TRANS64 P0, [R4+URZ], R7 ;  /* 0x00000007040085a7 */ /* 0x000e64000800007f */
[----:B-1----:R-:W-:Y:S05]  /*2b910*/  @!P0 BRA `(.L_x_12101) ;  /* 0xfffffffc00f08947 */ /* 0x002fea000383ffff */
[----:B------:R-:W-:Y:S05]  /*2b920*/  BRA `(.L_x_12100) ;  /* 0xfffffdec00b07947 */ /* 0x000fea000383ffff */
.L_x_12120:
[----:B-1----:R1:W2:Y:S02]  /*2b930*/  SYNCS.PHASECHK.TRANS64.TRYWAIT P0, [R2+URZ], R3 ;  /* 0x00000003020075a7 */ /* 0x0022a4000800017f */
[----:B--2---:R-:W-:Y:S05]  /*2b940*/  @!P0 NANOSLEEP.SYNCS 0x989680 ;  /* 0x009896800000895d */ /* 0x004fea0003900000 */
[----:B------:R-:W2:Y:S02]  /*2b950*/  @!P0 SYNCS.PHASECHK.TRANS64 P0, [R2+URZ], R3 ;  /* 0x00000003020085a7 */ /* 0x000ea4000800007f */
[----:B--2---:R-:W-:Y:S05]  /*2b960*/  @!P0 BRA `(.L_x_12120) ;  /* 0xfffffffc00f08947 */ /* 0x004fea000383ffff */
[----:B------:R-:W-:Y:S05]  /*2b970*/  BRA `(.L_x_12119) ;  /* 0xfffffe2c002c7947 */ /* 0x000fea000383ffff */
.L_x_12135:
[----:B0-----:R0:W1:Y:S02]  /*2b980*/  SYNCS.PHASECHK.TRANS64.TRYWAIT P0, [R4+URZ], R7 ;  /* 0x00000007040075a7 */ /* 0x001064000800017f */
[----:B-1----:R-:W-:Y:S05]  /*2b990*/  @!P0 NANOSLEEP.SYNCS 0x989680 ;  /* 0x009896800000895d */ /* 0x002fea0003900000 */
[----:B------:R-:W1:Y:S02]  /*2b9a0*/  @!P0 SYNCS.PHASECHK.TRANS64 P0, [R4+URZ], R7 ;  /* 0x00000007040085a7 */ /* 0x000e64000800007f */
[----:B-1----:R-:W-:Y:S05]  /*2b9b0*/  @!P0 BRA `(.L_x_12135) ;  /* 0xfffffffc00f08947 */ /* 0x002fea000383ffff */
[----:B------:R-:W-:Y:S05]  /*2b9c0*/  BRA `(.L_x_12134) ;  /* 0xfffffe64002c7947 */ /* 0x000fea000383ffff */
.L_x_12144:
[----:B-1----:R1:W2:Y:S02]  /*2b9d0*/  SYNCS.PHASECHK.TRANS64.TRYWAIT P0, [R2+URZ], R3 ;  /* 0x00000003020075a7 */ /* 0x0022a4000800017f */
[----:B--2---:R-:W-:Y:S05]  /*2b9e0*/  @!P0 NANOSLEEP.SYNCS 0x989680 ;  /* 0x009896800000895d */ /* 0x004fea0003900000 */
[----:B------:R-:W2:Y:S02]  /*2b9f0*/  @!P0 SYNCS.PHASECHK.TRANS64 P0, [R2+URZ], R3 ;  /* 0x00000003020085a7 */ /* 0x000ea4000800007f */
[----:B--2---:R-:W-:Y:S05]  /*2ba00*/  @!P0 BRA `(.L_x_12144) ;  /* 0xfffffffc00f08947 */ /* 0x004fea000383ffff */
[----:B------:R-:W-:Y:S05]  /*2ba10*/  BRA `(.L_x_12143) ;  /* 0xfffffe8c00e47947 */ /* 0x000fea000383ffff */
.L_x_12155:
[----:B0-----:R0:W1:Y:S02]  /*2ba20*/  SYNCS.PHASECHK.TRANS64.TRYWAIT P0, [R4+URZ], R7 ;  /* 0x00000007040075a7 */ /* 0x001064000800017f */
[----:B-1----:R-:W-:Y:S05]  /*2ba30*/  @!P0 NANOSLEEP.SYNCS 0x989680 ;  /* 0x009896800000895d */ /* 0x002fea0003900000 */
[----:B------:R-:W1:Y:S02]  /*2ba40*/  @!P0 SYNCS.PHASECHK.TRANS64 P0, [R4+URZ], R7 ;  /* 0x00000007040085a7 */ /* 0x000e64000800007f */
[----:B-1----:R-:W-:Y:S05]  /*2ba50*/  @!P0 BRA `(.L_x_12155) ;  /* 0xfffffffc00f08947 */ /* 0x002fea000383ffff */
[----:B------:R-:W-:Y:S05]  /*2ba60*/  BRA `(.L_x_12154) ;  /* 0xfffffec400507947 */ /* 0x000fea000383ffff */
.L_x_12174:
[----:B-1----:R1:W2:Y:S02]  /*2ba70*/  SYNCS.PHASECHK.TRANS64.TRYWAIT P0, [R2+URZ], R3 ;  /* 0x00000003020075a7 */ /* 0x0022a4000800017f */
[----:B--2---:R-:W-:Y:S05]  /*2ba80*/  @!P0 NANOSLEEP.SYNCS 0x989680 ;  /* 0x009896800000895d */ /* 0x004fea0003900000 */
[----:B------:R-:W2:Y:S02]  /*2ba90*/  @!P0 SYNCS.PHASECHK.TRANS64 P0, [R2+URZ], R3 ;  /* 0x00000003020085a7 */ /* 0x000ea4000800007f */
[----:B--2---:R-:W-:Y:S05]  /*2baa0*/  @!P0 BRA `(.L_x_12174) ;  /* 0xfffffffc00f08947 */ /* 0x004fea000383ffff */
[----:B------:R-:W-:Y:S05]  /*2bab0*/  BRA `(.L_x_12173) ;  /* 0xffffff0000cc7947 */ /* 0x000fea000383ffff */
.L_x_12193:
[----:B------:R-:W-:Y:S02]  /*2bac0*/  IMAD.MOV.U32 R13, RZ, RZ, R2 ;  /* 0x000000ffff0d7224 */ /* 0x000fe400078e0002 */
[----:B------:R-:W-:Y:S02]  /*2bad0*/  IMAD.MOV.U32 R12, RZ, RZ, RZ ;  /* 0x000000ffff0c7224 */ /* 0x000fe400078e00ff */
[----:B------:R-:W-:Y:S02]  /*2bae0*/  IMAD.MOV.U32 R11, RZ, RZ, 0x181f ;  /* 0x0000181fff0b7424 */ /* 0x000fe400078e00ff */
[----:B------:R-:W-:-:S07]  /*2baf0*/  IMAD.MOV.U32 R15, RZ, RZ, -0x1 ;  /* 0xffffffffff0f7424 */ /* 0x000fce00078e00ff */
[----:B----4-:R-:W-:Y:S05]  /*2bb00*/  WARPSYNC.COLLECTIVE R15, `(.L_x_12395) ;  /* 0x000000000f087348 */ /* 0x010fea0003c00000 */
[----:B------:R0:W1:Y:S02]  /*2bb10*/  SHFL.IDX P6, R14, R13, R12, R11 ;  /* 0x0000000c0d0e7389 */ /* 0x00006400000c000b */
[----:B01--4-:R-:W-:Y:S01]  /*2bb20*/  ENDCOLLECTIVE ;  /* 0x000000000000791b */ /* 0x013fe20003800000 */
.L_x_12395:
[----:B------:R-:W-:Y:S01]  /*2bb30*/  IMAD.MOV.U32 R13, RZ, RZ, R0 ;  /* 0x000000ffff0d7224 */ /* 0x000fe200078e0000 */
[----:B------:R-:W-:-:S07]  /*2bb40*/  MOV R3, R14 ;  /* 0x0000000e00037202 */ /* 0x000fce0000000f00 */
[----:B------:R-:W-:Y:S05]  /*2bb50*/  WARPSYNC.COLLECTIVE R15, `(.L_x_12396) ;  /* 0x000000000f087348 */ /* 0x000fea0003c00000 */
[----:B------:R0:W1:Y:S02]  /*2bb60*/  SHFL.IDX P6, R14, R13, R12, R11 ;  /* 0x0000000c0d0e7389 */ /* 0x00006400000c000b */
[----:B01----:R-:W-:Y:S01]  /*2bb70*/  ENDCOLLECTIVE ;  /* 0x000000000000791b */ /* 0x003fe20003800000 */
.L_x_12396:
[----:B------:R-:W-:Y:S05]  /*2bb80*/  BRA `(.L_x_12397) ;  /* 0xffffff7000447947 */ /* 0x000fea000383ffff */
.L_x_12196:
[----:B------:R-:W-:Y:S01]  /*2bb90*/  BSSY B1, `(.L_x_12398) ;  /* 0x0000008000017945 */ /* 0x000fe20003800000 */
[----:B------:R-:W-:Y:S02]  /*2bba0*/  IMAD.MOV.U32 R13, RZ, RZ, R2 ;  /* 0x000000ffff0d7224 */ /* 0x000fe400078e0002 */
[----:B------:R-:W-:Y:S02]  /*2bbb0*/  IMAD.MOV.U32 R12, RZ, RZ, 0x1 ;  /* 0x00000001ff0c7424 */ /* 0x000fe400078e00ff */
[----:B------:R-:W-:Y:S02]  /*2bbc0*/  IMAD.MOV.U32 R11, RZ, RZ, 0x181f ;  /* 0x0000181fff0b7424 */ /* 0x000fe400078e00ff */
[----:B---3--:R-:W-:-:S07]  /*2bbd0*/  IMAD.MOV.U32 R15, RZ, RZ, -0x1 ;  /* 0xffffffffff0f7424 */ /* 0x008fce00078e00ff */
[----:B012-4-:R-:W-:Y:S05]  /*2bbe0*/  WARPSYNC.COLLECTIVE R15, `(.L_x_12399) ;  /* 0x000000000f087348 */ /* 0x017fea0003c00000 */
[----:B--2---:R2:W3:Y:S02]  /*2bbf0*/  SHFL.IDX P6, R14, R13, R12, R11 ;  /* 0x0000000c0d0e7389 */ /* 0x0044e400000c000b */
[----:B01234-:R-:W-:Y:S01]  /*2bc00*/  ENDCOLLECTIVE ;  /* 0x000000000000791b */ /* 0x01ffe20003800000 */
.L_x_12399:
[----:B------:R-:W-:Y:S05]  /*2bc10*/  BSYNC B1 ;  /* 0x0000000000017941 */ /* 0x000fea0003800000 */
.L_x_12398:
        /* <DEDUP_REMOVED lines=8> */
.L_x_12400:
[----:B------:R-:W-:Y:S05]  /*2bca0*/  BRA `(.L_x_12401) ;  /* 0xffffff7000687947 */ /* 0x000fea000383ffff */
.L_x_12199:
[----:B------:R-:W-:Y:S01]  /*2bcb0*/  BSSY B1, `(.L_x_12402) ;  /* 0x0000008000017945 */ /* 0x000fe20003800000 */
[----:B------:R-:W-:Y:S01]  /*2bcc0*/  IMAD.MOV.U32 R13, RZ, RZ, R2 ;  /* 0x000000ffff0d7224 */ /* 0x000fe200078e0002 */
[----:B---3--:R-:W-:Y:S01]  /*2bcd0*/  MOV R15, 0xffffffff ;  /* 0xffffffff000f7802 */ /* 0x008fe20000000f00 */
[----:B------:R-:W-:Y:S02]  /*2bce0*/  IMAD.MOV.U32 R12, RZ, RZ, 0x2 ;  /* 0x00000002ff0c7424 */ /* 0x000fe400078e00ff */
[----:B------:R-:W-:-:S07]  /*2bcf0*/  IMAD.MOV.U32 R11, RZ, RZ, 0x181f ;  /* 0x0000181fff0b7424 */ /* 0x000fce00078e00ff */
[----:B012-4-:R-:W-:Y:S05]  /*2bd00*/  WARPSYNC.COLLECTIVE R15, `(.L_x_12403) ;  /* 0x000000000f087348 */ /* 0x017fea0003c00000 */
[----:B--2---:R2:W3:Y:S02]  /*2bd10*/  SHFL.IDX P6, R14, R13, R12, R11 ;  /* 0x0000000c0d0e7389 */ /* 0x0044e400000c000b */
[----:B01234-:R-:W-:Y:S01]  /*2bd20*/  ENDCOLLECTIVE ;  /* 0x000000000000791b */ /* 0x01ffe20003800000 */
.L_x_12403:
[----:B------:R-:W-:Y:S05]  /*2bd30*/  BSYNC B1 ;  /* 0x0000000000017941 */ /* 0x000fea0003800000 */
.L_x_12402:
        /* <DEDUP_REMOVED lines=8> */
.L_x_12404:
[----:B------:R-:W-:Y:S05]  /*2bdc0*/  BRA `(.L_x_12405) ;  /* 0xffffff7000887947 */ /* 0x000fea000383ffff */
.L_x_12202:
[----:B------:R-:W-:Y:S01]  /*2bdd0*/  BSSY B1, `(.L_x_12406) ;  /* 0x0000008000017945 */ /* 0x000fe20003800000 */
[----:B------:R-:W-:Y:S01]  /*2bde0*/  IMAD.MOV.U32 R13, RZ, RZ, R2 ;  /* 0x000000ffff0d7224 */ /* 0x000fe200078e0002 */
[----:B------:R-:W-:Y:S01]  /*2bdf0*/  MOV R12, 0x3 ;  /* 0x00000003000c7802 */ /* 0x000fe20000000f00 */
[----:B------:R-:W-:Y:S02]  /*2be00*/  IMAD.MOV.U32 R11, RZ, RZ, 0x181f ;  /* 0x0000181fff0b7424 */ /* 0x000fe400078e00ff */
[----:B0-----:R-:W-:-:S07]  /*2be10*/  IMAD.MOV.U32 R15, RZ, RZ, -0x1 ;  /* 0xffffffffff0f7424 */ /* 0x001fce00078e00ff */
[----:B-1234-:R-:W-:Y:S05]  /*2be20*/  WARPSYNC.COLLECTIVE R15, `(.L_x_12407) ;  /* 0x000000000f087348 */ /* 0x01efea0003c00000 */
[----:B---3--:R0:W3:Y:S02]  /*2be30*/  SHFL.IDX P6, R14, R13, R12, R11 ;  /* 0x0000000c0d0e7389 */ /* 0x0080e400000c000b */
[----:B01234-:R-:W-:Y:S01]  /*2be40*/  ENDCOLLECTIVE ;  /* 0x000000000000791b */ /* 0x01ffe20003800000 */
.L_x_12407:
[----:B------:R-:W-:Y:S05]  /*2be50*/  BSYNC B1 ;  /* 0x0000000000017941 */ /* 0x000fea0003800000 */
.L_x_12406:
        /* <DEDUP_REMOVED lines=8> */
.L_x_12408:
[----:B------:R-:W-:Y:S05]  /*2bee0*/  BRA `(.L_x_12409) ;  /* 0xffffff7000a87947 */ /* 0x000fea000383ffff */
.L_x_12227:
        /* <DEDUP_REMOVED lines=11> */
.L_x_12411:
[----:B------:R-:W-:Y:S05]  /*2bfa0*/  BSYNC B1 ;  /* 0x0000000000017941 */ /* 0x000fea0003800000 */
.L_x_12410:
[----:B------:R-:W-:Y:S05]  /*2bfb0*/  BRA `(.L_x_12412) ;  /* 0xffffff8800c47947 */ /* 0x000fea000383ffff */
.L_x_12229:
[----:B------:R-:W-:Y:S01]  /*2bfc0*/  BSSY B1, `(.L_x_12413) ;  /* 0x0000006000017945 */ /* 0x000fe20003800000 */
[----:B------:R-:W-:-:S07]  /*2bfd0*/  IMAD.MOV.U32 R15, RZ, RZ, -0x1 ;  /* 0xffffffffff0f7424 */ /* 0x000fce00078e00ff */
[----:B0-----:R-:W-:Y:S05]  /*2bfe0*/  WARPSYNC.COLLECTIVE R15, `(.L_x_12414) ;  /* 0x000000000f0c7348 */ /* 0x001fea0003c00000 */
[----:B------:R-:W-:Y:S02]  /*2bff0*/  ELECT P6, UR62, PT ;  /* 0x00000000003e782f */ /* 0x000fe400038c0000 */
[----:B------:R-:W-:Y:S01]  /*2c000*/  MOV R14, UR62 ;  /* 0x0000003e000e7c02 */ /* 0x000fe20008000f00 */
[----:B0-----:R-:W-:Y:S10]  /*2c010*/  ENDCOLLECTIVE ;  /* 0x000000000000791b */ /* 0x001ff40003800000 */
.L_x_12414:
[----:B------:R-:W-:Y:S05]  /*2c020*/  BSYNC B1 ;  /* 0x0000000000017941 */ /* 0x000fea0003800000 */
.L_x_12413:
[----:B------:R-:W-:Y:S05]  /*2c030*/  BRA `(.L_x_12228) ;  /* 0xffffff8800bc7947 */ /* 0x000fea000383ffff */
.L_x_12231:
[----:B0-----:R0:W1:Y:S02]  /*2c040*/  SYNCS.PHASECHK.TRANS64.TRYWAIT P0, [R22+URZ+0x22820], R3 ;  /* 0x02282003160075a7 */ /* 0x001064000800017f */
[----:B-1----:R-:W-:Y:S05]  /*2c050*/  @!P0 NANOSLEEP.SYNCS 0x989680 ;  /* 0x009896800000895d */ /* 0x002fea0003900000 */
[----:B------:R-:W1:Y:S02]  /*2c060*/  @!P0 SYNCS.PHASECHK.TRANS64 P0, [R22+URZ+0x22820], R3 ;  /* 0x02282003160085a7 */ /* 0x000e64000800007f */
[----:B-1----:R-:W-:Y:S05]  /*2c070*/  @!P0 BRA `(.L_x_12231) ;  /* 0xfffffffc00f08947 */ /* 0x002fea000383ffff */
[----:B------:R-:W-:Y:S05]  /*2c080*/  BRA `(.L_x_12415) ;  /* 0xffffff8800cc7947 */ /* 0x000fea000383ffff */
.L_x_12235:
[----:B-1----:R1:W2:Y:S02]  /*2c090*/  SYNCS.PHASECHK.TRANS64.TRYWAIT P0, [R12+URZ+0x228a0], R2 ;  /* 0x0228a0020c0075a7 */ /* 0x0022a4000800017f */
[----:B--2---:R-:W-:Y:S05]  /*2c0a0*/  @!P0 NANOSLEEP.SYNCS 0x989680 ;  /* 0x009896800000895d */ /* 0x004fea0003900000 */
[----:B------:R-:W2:Y:S02]  /*2c0b0*/  @!P0 SYNCS.PHASECHK.TRANS64 P0, [R12+URZ+0x228a0], R2 ;  /* 0x0228a0020c0085a7 */ /* 0x000ea4000800007f */
[----:B--2---:R-:W-:Y:S05]  /*2c0c0*/  @!P0 BRA `(.L_x_12235) ;  /* 0xfffffffc00f08947 */ /* 0x004fea000383ffff */
[----:B------:R-:W-:Y:S05]  /*2c0d0*/  BRA `(.L_x_12416) ;  /* 0xffffff8800e47947 */ /* 0x000fea000383ffff */
.L_x_12240:
[----:B0-----:R0:W2:Y:S02]  /*2c0e0*/  SYNCS.PHASECHK.TRANS64.TRYWAIT P0, [R12+URZ+0x228c0], R2 ;  /* 0x0228c0020c0075a7 */ /* 0x0010a4000800017f */
[----:B--2---:R-:W-:Y:S05]  /*2c0f0*/  @!P0 NANOSLEEP.SYNCS 0x989680 ;  /* 0x009896800000895d */ /* 0x004fea0003900000 */
[----:B------:R-:W2:Y:S02]  /*2c100*/  @!P0 SYNCS.PHASECHK.TRANS64 P0, [R12+URZ+0x228c0], R2 ;  /* 0x0228c0020c0085a7 */ /* 0x000ea4000800007f */
[----:B--2---:R-:W-:Y:S05]  /*2c110*/  @!P0 BRA `(.L_x_12240) ;  /* 0xfffffffc00f08947 */ /* 0x004fea000383ffff */
[----:B------:R-:W-:Y:S05]  /*2c120*/  BRA `(.L_x_12417) ;  /* 0xffffff8c00607947 */ /* 0x000fea000383ffff */
.L_x_12250:
[----:B0-----:R0:W1:Y:S02]  /*2c130*/  SYNCS.PHASECHK.TRANS64.TRYWAIT P1, [R10+URZ+0x228a0], R2 ;  /* 0x0228a0020a0075a7 */ /* 0x001064000802017f */
[----:B-1----:R-:W-:Y:S05]  /*2c140*/  @!P1 NANOSLEEP.SYNCS 0x989680 ;  /* 0x009896800000995d */ /* 0x002fea0003900000 */
[----:B------:R-:W1:Y:S02]  /*2c150*/  @!P1 SYNCS.PHASECHK.TRANS64 P1, [R10+URZ+0x228a0], R2 ;  /* 0x0228a0020a0095a7 */ /* 0x000e64000802007f */
[----:B-1----:R-:W-:Y:S05]  /*2c160*/  @!P1 BRA `(.L_x_12250) ;  /* 0xfffffffc00f09947 */ /* 0x002fea000383ffff */
[----:B------:R-:W-:Y:S05]  /*2c170*/  BRA `(.L_x_12418) ;  /* 0xffffff9000d47947 */ /* 0x000fea000383ffff */
.L_x_12255:
[----:B-1----:R1:W2:Y:S02]  /*2c180*/  SYNCS.PHASECHK.TRANS64.TRYWAIT P1, [R10+URZ+0x228c0], R2 ;  /* 0x0228c0020a0075a7 */ /* 0x0022a4000802017f */
[----:B--2---:R-:W-:Y:S05]  /*2c190*/  @!P1 NANOSLEEP.SYNCS 0x989680 ;  /* 0x009896800000995d */ /* 0x004fea0003900000 */
[----:B------:R-:W2:Y:S02]  /*2c1a0*/  @!P1 SYNCS.PHASECHK.TRANS64 P1, [R10+URZ+0x228c0], R2 ;  /* 0x0228c0020a0095a7 */ /* 0x000ea4000802007f */
[----:B--2---:R-:W-:Y:S05]  /*2c1b0*/  @!P1 BRA `(.L_x_12255) ;  /* 0xfffffffc00f09947 */ /* 0x004fea000383ffff */
[----:B------:R-:W-:Y:S05]  /*2c1c0*/  BRA `(.L_x_12419) ;  /* 0xffffff94004c7947 */ /* 0x000fea000383ffff */
.L_x_12279:
[----:B------:R-:W-:Y:S01]  /*2c1d0*/  SHF.R.U32.HI R11, RZ, 0x5, R21 ;  /* 0x00000005ff0b7819 */ /* 0x000fe20000011615 */
[----:B------:R-:W-:Y:S01]  /*2c1e0*/  BSSY B0, `(.L_x_12420) ;  /* 0x0000009000007945 */ /* 0x000fe20003800000 */
[----:B------:R-:W-:Y:S01]  /*2c1f0*/  MOV R12, RZ ;  /* 0x000000ff000c7202 */ /* 0x000fe20000000f00 */
[----:B------:R-:W-:Y:S01]  /*2c200*/  IMAD.MOV.U32 R15, RZ, RZ, -0x1 ;  /* 0xffffffffff0f7424 */ /* 0x000fe200078e00ff */
[----:B------:R-:W-:-:S05]  /*2c210*/  LOP3.LUT R11, R11, 0x3, RZ, 0xc0, !PT ;  /* 0x000000030b0b7812 */ /* 0x000fca00078ec0ff */
[----:B------:R-:W-:Y:S02]  /*2c220*/  IMAD.MOV.U32 R13, RZ, RZ, R11 ;  /* 0x000000ffff0d7224 */ /* 0x000fe400078e000b */
[----:B------:R-:W-:-:S07]  /*2c230*/  IMAD.MOV.U32 R11, RZ, RZ, 0x1f ;  /* 0x0000001fff0b7424 */ /* 0x000fce00078e00ff */
[----:B-----5:R-:W-:Y:S05]  /*2c240*/  WARPSYNC.COLLECTIVE R15, `(.L_x_12421) ;  /* 0x000000000f087348 */ /* 0x020fea0003c00000 */
[----:B------:R0:W1:Y:S02]  /*2c250*/  SHFL.IDX P6, R14, R13, R12, R11 ;  /* 0x0000000c0d0e7389 */ /* 0x00006400000c000b */
[----:B01---5:R-:W-:Y:S01]  /*2c260*/  ENDCOLLECTIVE ;  /* 0x000000000000791b */ /* 0x023fe20003800000 */
.L_x_12421:
[----:B------:R-:W-:Y:S05]  /*2c270*/  BSYNC B0 ;  /* 0x0000000000007941 */ /* 0x000fea0003800000 */
.L_x_12420:
[----:B------:R-:W-:Y:S05]  /*2c280*/  BRA `(.L_x_12422) ;  /* 0xffffffa400dc7947 */ /* 0x000fea000383ffff */
.L_x_12282:
[----:B0-----:R0:W1:Y:S02]  /*2c290*/  SYNCS.PHASECHK.TRANS64.TRYWAIT P0, [R17+URZ+0x22840], R0 ;  /* 0x02284000110075a7 */ /* 0x001064000800017f */
[----:B-1----:R-:W-:Y:S05]  /*2c2a0*/  @!P0 NANOSLEEP.SYNCS 0x989680 ;  /* 0x009896800000895d */ /* 0x002fea0003900000 */
[----:B------:R-:W1:Y:S02]  /*2c2b0*/  @!P0 SYNCS.PHASECHK.TRANS64 P0, [R17+URZ+0x22840], R0 ;  /* 0x02284000110085a7 */ /* 0x000e64000800007f */
[----:B-1----:R-:W-:Y:S05]  /*2c2c0*/  @!P0 BRA `(.L_x_12282) ;  /* 0xfffffffc00f08947 */ /* 0x002fea000383ffff */
[----:B------:R-:W-:Y:S05]  /*2c2d0*/  BRA `(.L_x_12423) ;  /* 0xffffffa400fc7947 */ /* 0x000fea000383ffff */
.L_x_12283:
        /* <DEDUP_REMOVED lines=8> */
.L_x_12425:
[----:B------:R-:W-:Y:S05]  /*2c360*/  BSYNC B0 ;  /* 0x0000000000007941 */ /* 0x000fea0003800000 */
.L_x_12424:
[----:B------:R-:W-:Y:S01]  /*2c370*/  IMAD.MOV.U32 R13, RZ, RZ, R0 ;  /* 0x000000ffff0d7224 */ /* 0x000fe200078e0000 */
[----:B------:R-:W-:Y:S01]  /*2c380*/  MOV R2, R14 ;  /* 0x0000000e00027202 */ /* 0x000fe20000000f00 */
[----:B------:R-:W-:Y:S01]  /*2c390*/  IMAD.MOV.U32 R12, RZ, RZ, RZ ;  /* 0x000000ffff0c7224 */ /* 0x000fe200078e00ff */
[----:B------:R-:W-:Y:S01]  /*2c3a0*/  @P0 LEA R7, R5, R22, 0x1 ;  /* 0x0000001605070211 */ /* 0x000fe200078e08ff */
[----:B------:R-:W-:Y:S02]  /*2c3b0*/  IMAD.MOV.U32 R11, RZ, RZ, 0x181f ;  /* 0x0000181fff0b7424 */ /* 0x000fe400078e00ff */
[----:B------:R-:W-:-:S07]  /*2c3c0*/  IMAD.MOV.U32 R15, RZ, RZ, -0x1 ;  /* 0xffffffffff0f7424 */ /* 0x000fce00078e00ff */
[----:B------:R-:W-:Y:S05]  /*2c3d0*/  WARPSYNC.COLLECTIVE R15, `(.L_x_12426) ;  /* 0x000000000f087348 */ /* 0x000fea0003c00000 */
[----:B------:R0:W1:Y:S02]  /*2c3e0*/  SHFL.IDX P6, R14, R13, R12, R11 ;  /* 0x0000000c0d0e7389 */ /* 0x00006400000c000b */
[----:B01----:R-:W-:Y:S01]  /*2c3f0*/  ENDCOLLECTIVE ;  /* 0x000000000000791b */ /* 0x003fe20003800000 */
.L_x_12426:
[----:B------:R-:W-:Y:S02]  /*2c400*/  IMAD.MOV.U32 R13, RZ, RZ, R4 ;  /* 0x000000ffff0d7224 */ /* 0x000fe400078e0004 */
[----:B------:R-:W-:Y:S02]  /*2c410*/  IMAD.MOV.U32 R12, RZ, RZ, 0x1 ;  /* 0x00000001ff0c7424 */ /* 0x000fe400078e00ff */
[----:B------:R-:W-:-:S07]  /*2c420*/  IMAD.MOV.U32 R3, RZ, RZ, R14 ;  /* 0x000000ffff037224 */ /* 0x000fce00078e000e */
[----:B------:R-:W-:Y:S05]  /*2c430*/  WARPSYNC.COLLECTIVE R15, `(.L_x_12427) ;  /* 0x000000000f087348 */ /* 0x000fea0003c00000 */
[----:B------:R0:W1:Y:S02]  /*2c440*/  SHFL.IDX P6, R14, R13, R12, R11 ;  /* 0x0000000c0d0e7389 */ /* 0x00006400000c000b */
[----:B01----:R-:W-:Y:S01]  /*2c450*/  ENDCOLLECTIVE ;  /* 0x000000000000791b */ /* 0x003fe20003800000 */
.L_x_12427:
        /* <DEDUP_REMOVED lines=15> */
.L_x_12428:
[----:B------:R-:W-:Y:S01]  /*2c550*/  @P0 LEA R7, R5, R22, 0x1 ;  /* 0x0000001605070211 */ /* 0x000fe200078e08ff */
[----:B------:R-:W-:Y:S02]  /*2c560*/  IMAD.MOV.U32 R13, RZ, RZ, R4 ;  /* 0x000000ffff0d7224 */ /* 0x000fe400078e0004 */
[----:B------:R-:W-:Y:S02]  /*2c570*/  IMAD.MOV.U32 R12, RZ, RZ, 0x2 ;  /* 0x00000002ff0c7424 */ /* 0x000fe400078e00ff */
[----:B------:R-:W-:-:S07]  /*2c580*/  IMAD.MOV.U32 R3, RZ, RZ, R14 ;  /* 0x000000ffff037224 */ /* 0x000fce00078e000e */
[----:B------:R-:W-:Y:S05]  /*2c590*/  WARPSYNC.COLLECTIVE R15, `(.L_x_12429) ;  /* 0x000000000f087348 */ /* 0x000fea0003c00000 */
[----:B------:R0:W1:Y:S02]  /*2c5a0*/  SHFL.IDX P6, R14, R13, R12, R11 ;  /* 0x0000000c0d0e7389 */ /* 0x00006400000c000b */
[----:B01----:R-:W-:Y:S01]  /*2c5b0*/  ENDCOLLECTIVE ;  /* 0x000000000000791b */ /* 0x003fe20003800000 */
.L_x_12429:
        /* <DEDUP_REMOVED lines=15> */
.L_x_12430:
[----:B------:R-:W-:Y:S01]  /*2c6b0*/  @P0 LEA R7, R5, R22, 0x1 ;  /* 0x0000001605070211 */ /* 0x000fe200078e08ff */
[----:B------:R-:W-:Y:S02]  /*2c6c0*/  IMAD.MOV.U32 R13, RZ, RZ, R4 ;  /* 0x000000ffff0d7224 */ /* 0x000fe400078e0004 */
[----:B------:R-:W-:Y:S02]  /*2c6d0*/  IMAD.MOV.U32 R12, RZ, RZ, 0x3 ;  /* 0x00000003ff0c7424 */ /* 0x000fe400078e00ff */
[----:B------:R-:W-:-:S07]  /*2c6e0*/  IMAD.MOV.U32 R3, RZ, RZ, R14 ;  /* 0x000000ffff037224 */ /* 0x000fce00078e000e */
[----:B------:R-:W-:Y:S05]  /*2c6f0*/  WARPSYNC.COLLECTIVE R15, `(.L_x_12431) ;  /* 0x000000000f087348 */ /* 0x000fea0003c00000 */
[----:B------:R0:W1:Y:S02]  /*2c700*/  SHFL.IDX P6, R14, R13, R12, R11 ;  /* 0x0000000c0d0e7389 */ /* 0x00006400000c000b */
[----:B01----:R-:W-:Y:S01]  /*2c710*/  ENDCOLLECTIVE ;  /* 0x000000000000791b */ /* 0x003fe20003800000 */
.L_x_12431:
        /* <DEDUP_REMOVED lines=15> */
.L_x_12432:
[----:B------:R-:W-:Y:S01]  /*2c810*/  @P0 LEA R7, R5, R22, 0x1 ;  /* 0x0000001605070211 */ /* 0x000fe200078e08ff */
[----:B------:R-:W-:Y:S02]  /*2c820*/  IMAD.MOV.U32 R13, RZ, RZ, R4 ;  /* 0x000000ffff0d7224 */ /* 0x000fe400078e0004 */
[----:B------:R-:W-:Y:S02]  /*2c830*/  IMAD.MOV.U32 R12, RZ, RZ, 0x4 ;  /* 0x00000004ff0c7424 */ /* 0x000fe400078e00ff */
[----:B------:R-:W-:-:S07]  /*2c840*/  IMAD.MOV.U32 R3, RZ, RZ, R14 ;  /* 0x000000ffff037224 */ /* 0x000fce00078e000e */
[----:B------:R-:W-:Y:S05]  /*2c850*/  WARPSYNC.COLLECTIVE R15, `(.L_x_12433) ;  /* 0x000000000f087348 */ /* 0x000fea0003c00000 */
[----:B------:R0:W1:Y:S02]  /*2c860*/  SHFL.IDX P6, R14, R13, R12, R11 ;  /* 0x0000000c0d0e7389 */ /* 0x00006400000c000b */
[----:B01----:R-:W-:Y:S01]  /*2c870*/  ENDCOLLECTIVE ;  /* 0x000000000000791b */ /* 0x003fe20003800000 */
.L_x_12433:
        /* <DEDUP_REMOVED lines=15> */
.L_x_12434:
[----:B------:R-:W-:Y:S01]  /*2c970*/  @P0 LEA R7, R5, R22, 0x1 ;  /* 0x0000001605070211 */ /* 0x000fe200078e08ff */
[----:B------:R-:W-:Y:S02]  /*2c980*/  IMAD.MOV.U32 R13, RZ, RZ, R4 ;  /* 0x000000ffff0d7224 */ /* 0x000fe400078e0004 */
[----:B------:R-:W-:Y:S02]  /*2c990*/  IMAD.MOV.U32 R12, RZ, RZ, 0x5 ;  /* 0x00000005ff0c7424 */ /* 0x000fe400078e00ff */
[----:B------:R-:W-:-:S07]  /*2c9a0*/  IMAD.MOV.U32 R3, RZ, RZ, R14 ;  /* 0x000000ffff037224 */ /* 0x000fce00078e000e */
[----:B------:R-:W-:Y:S05]  /*2c9b0*/  WARPSYNC.COLLECTIVE R15, `(.L_x_12435) ;  /* 0x000000000f087348 */ /* 0x000fea0003c00000 */
[----:B------:R0:W1:Y:S02]  /*2c9c0*/  SHFL.IDX P6, R14, R13, R12, R11 ;  /* 0x0000000c0d0e7389 */ /* 0x00006400000c000b */
[----:B01----:R-:W-:Y:S01]  /*2c9d0*/  ENDCOLLECTIVE ;  /* 0x000000000000791b */ /* 0x003fe20003800000 */
.L_x_12435:
        /* <DEDUP_REMOVED lines=10> */
.L_x_12436:
[----:B------:R-:W-:Y:S01]  /*2ca80*/  @!PT LDS RZ, [RZ] ;  /* 0x00000000fffff984 */ /* 0x000fe20000000800 */
[----:B------:R-:W-:Y:S01]  /*2ca90*/  @!PT LDS RZ, [RZ] ;  /* 0x00000000fffff984 */ /* 0x000fe20000000800 */
[----:B------:R-:W-:Y:S01]  /*2caa0*/  @!PT LDS RZ, [RZ] ;  /* 0x00000000fffff984 */ /* 0x000fe20000000800 */
[----:B------:R0:W-:Y:S01]  /*2cab0*/  @P0 LDGSTS.E.BYPASS.LTC128B.128 [R7+0x1e400], desc[UR42][R2.64], !P2 ;  /* 0x1e40000002070fae */ /* 0x0001e2000d101d6a */
[----:B------:R-:W-:Y:S01]  /*2cac0*/  IMAD.MOV.U32 R0, RZ, RZ, R14 ;  /* 0x000000ffff007224 */ /* 0x000fe200078e000e */
[----:B------:R-:W-:Y:S06]  /*2cad0*/  BRA `(.L_x_12437) ;  /* 0xffffffa4005c7947 */ /* 0x000fec000383ffff */
.L_x_12288:
[----:B------:R-:W-:Y:S01]  /*2cae0*/  IMAD.MOV.U32 R13, RZ, RZ, R4 ;  /* 0x000000ffff0d7224 */ /* 0x000fe200078e0004 */
[----:B------:R-:W-:Y:S01]  /*2caf0*/  MOV R12, RZ ;  /* 0x000000ff000c7202 */ /* 0x000fe20000000f00 */
[----:B------:R-:W-:Y:S02]  /*2cb00*/  IMAD.MOV.U32 R11, RZ, RZ, 0x181f ;  /* 0x0000181fff0b7424 */ /* 0x000fe400078e00ff */
[----:B------:R-:W-:Y:S02]  /*2cb10*/  IMAD.MOV.U32 R15, RZ, RZ, -0x1 ;  /* 0xffffffffff0f7424 */ /* 0x000fe400078e00ff */
[----:B-----5:R-:W-:Y:S02]  /*2cb20*/  IMAD R5, R20, R7, RZ ;  /* 0x0000000714057224 */ /* 0x020fe400078e02ff */
[----:B------:R-:W-:-:S07]  /*2cb30*/  IMAD.IADD R35, R10, 0x1, R35 ;  /* 0x000000010a237824 */ /* 0x000fce00078e0223 */
[----:B------:R-:W-:Y:S05]  /*2cb40*/  WARPSYNC.COLLECTIVE R15, `(.L_x_12438) ;  /* 0x000000000f087348 */ /* 0x000fea0003c00000 */
[----:B------:R0:W1:Y:S02]  /*2cb50*/  SHFL.IDX P6, R14, R13, R12, R11 ;  /* 0x0000000c0d0e7389 */ /* 0x00006400000c000b */
[----:B01----:R-:W-:Y:S01]  /*2cb60*/  ENDCOLLECTIVE ;  /* 0x000000000000791b */ /* 0x003fe20003800000 */
.L_x_12438:
[C---:B------:R-:W-:Y:S01]  /*2cb70*/  VIADD R6, R35.reuse, 0x10 ;  /* 0x0000001023067836 */ /* 0x040fe20000000000 */
[----:B------:R-:W-:Y:S01]  /*2cb80*/  ISETP.GE.AND P0, PT, R35, R5, PT ;  /* 0x000000052300720c */ /* 0x000fe20003f06270 */
[----:B------:R-:W-:Y:S02]  /*2cb90*/  IMAD.MOV.U32 R13, RZ, RZ, R0 ;  /* 0x000000ffff0d7224 */ /* 0x000fe400078e0000 */
[----:B------:R-:W-:-:S10]  /*2cba0*/  IMAD.MOV.U32 R2, RZ, RZ, R14 ;  /* 0x000000ffff027224 */ /* 0x000fd400078e000e */
[----:B------:R-:W-:Y:S05]  /*2cbb0*/  WARPSYNC.COLLECTIVE R15, `(.L_x_12439) ;  /* 0x000000000f087348 */ /* 0x000fea0003c00000 */
[----:B------:R0:W1:Y:S02]  /*2cbc0*/  SHFL.IDX P6, R14, R13, R12, R11 ;  /* 0x0000000c0d0e7389 */ /* 0x00006400000c000b */
[----:B01----:R-:W-:Y:S01]  /*2cbd0*/  ENDCOLLECTIVE ;  /* 0x000000000000791b */ /* 0x003fe20003800000 */
.L_x_12439:
[----:B------:R-:W-:Y:S02]  /*2cbe0*/  IMAD.MOV.U32 R13, RZ, RZ, R4 ;  /* 0x000000ffff0d7224 */ /* 0x000fe400078e0004 */
[----:B------:R-:W-:Y:S02]  /*2cbf0*/  IMAD.MOV.U32 R12, RZ, RZ, 0x1 ;  /* 0x00000001ff0c7424 */ /* 0x000fe400078e00ff */
[----:B------:R-:W-:-:S07]  /*2cc00*/  IMAD.MOV.U32 R3, RZ, RZ, R14 ;  /* 0x000000ffff037224 */ /* 0x000fce00078e000e */
[----:B------:R-:W-:Y:S05]  /*2cc10*/  WARPSYNC.COLLECTIVE R15, `(.L_x_12440) ;  /* 0x000000000f087348 */ /* 0x000fea0003c00000 */
[----:B------:R0:W1:Y:S02]  /*2cc20*/  SHFL.IDX P6, R14, R13, R12, R11 ;  /* 0x0000000c0d0e7389 */ /* 0x00006400000c000b */
[----:B01----:R-:W-:Y:S01]  /*2cc30*/  ENDCOLLECTIVE ;  /* 0x000000000000791b */ /* 0x003fe20003800000 */
.L_x_12440:
        /* <DEDUP_REMOVED lines=15> */
.L_x_12441:
[----:B------:R-:W-:Y:S02]  /*2cd30*/  IMAD.MOV.U32 R13, RZ, RZ, R4 ;  /* 0x000000ffff0d7224 */ /* 0x000fe400078e0004 */
[----:B------:R-:W-:Y:S02]  /*2cd40*/  IMAD.MOV.U32 R12, RZ, RZ, 0x2 ;  /* 0x00000002ff0c7424 */ /* 0x000fe400078e00ff */
[----:B------:R-:W-:-:S07]  /*2cd50*/  IMAD.MOV.U32 R3, RZ, RZ, R14 ;  /* 0x000000ffff037224 */ /* 0x000fce00078e000e */
[----:B------:R-:W-:Y:S05]  /*2cd60*/  WARPSYNC.COLLECTIVE R15, `(.L_x_12442) ;  /* 0x000000000f087348 */ /* 0x000fea0003c00000 */
[----:B------:R0:W1:Y:S02]  /*2cd70*/  SHFL.IDX P6, R14, R13, R12, R11 ;  /* 0x0000000c0d0e7389 */ /* 0x00006400000c000b */
[----:B01----:R-:W-:Y:S01]  /*2cd80*/  ENDCOLLECTIVE ;  /* 0x000000000000791b */ /* 0x003fe20003800000 */
.L_x_12442:
        /* <DEDUP_REMOVED lines=16> */
.L_x_12443:
[----:B------:R-:W-:Y:S02]  /*2ce90*/  IMAD.MOV.U32 R13, RZ, RZ, R4 ;  /* 0x000000ffff0d7224 */ /* 0x000fe400078e0004 */
[----:B------:R-:W-:Y:S02]  /*2cea0*/  IMAD.MOV.U32 R12, RZ, RZ, 0x3 ;  /* 0x00000003ff0c7424 */ /* 0x000fe400078e00ff */
[----:B------:R-:W-:-:S07]  /*2ceb0*/  IMAD.MOV.U32 R3, RZ, RZ, R14 ;  /* 0x000000ffff037224 */ /* 0x000fce00078e000e */
[----:B------:R-:W-:Y:S05]  /*2cec0*/  WARPSYNC.COLLECTIVE R15, `(.L_x_12444) ;  /* 0x000000000f087348 */ /* 0x000fea0003c00000 */
[----:B------:R0:W1:Y:S02]  /*2ced0*/  SHFL.IDX P6, R14, R13, R12, R11 ;  /* 0x0000000c0d0e7389 */ /* 0x00006400000c000b */
[----:B01----:R-:W-:Y:S01]  /*2cee0*/  ENDCOLLECTIVE ;  /* 0x000000000000791b */ /* 0x003fe20003800000 */
.L_x_12444:
        /* <DEDUP_REMOVED lines=16> */
.L_x_12445:
[----:B------:R-:W-:Y:S02]  /*2cff0*/  IMAD.MOV.U32 R13, RZ, RZ, R4 ;  /* 0x000000ffff0d7224 */ /* 0x000fe400078e0004 */
[----:B------:R-:W-:Y:S02]  /*2d000*/  IMAD.MOV.U32 R12, RZ, RZ, 0x4 ;  /* 0x00000004ff0c7424 */ /* 0x000fe400078e00ff */
[----:B------:R-:W-:-:S07]  /*2d010*/  IMAD.MOV.U32 R3, RZ, RZ, R14 ;  /* 0x000000ffff037224 */ /* 0x000fce00078e000e */
[----:B------:R-:W-:Y:S05]  /*2d020*/  WARPSYNC.COLLECTIVE R15, `(.L_x_12446) ;  /* 0x000000000f087348 */ /* 0x000fea0003c00000 */
[----:B------:R0:W1:Y:S02]  /*2d030*/  SHFL.IDX P6, R14, R13, R12, R11 ;  /* 0x0000000c0d0e7389 */ /* 0x00006400000c000b */
[----:B01----:R-:W-:Y:S01]  /*2d040*/  ENDCOLLECTIVE ;  /* 0x000000000000791b */ /* 0x003fe20003800000 */
.L_x_12446:
        /* <DEDUP_REMOVED lines=16> */
.L_x_12447:
[----:B------:R-:W-:Y:S02]  /*2d150*/  IMAD.MOV.U32 R13, RZ, RZ, R4 ;  /* 0x000000ffff0d7224 */ /* 0x000fe400078e0004 */
[----:B------:R-:W-:Y:S02]  /*2d160*/  IMAD.MOV.U32 R12, RZ, RZ, 0x5 ;  /* 0x00000005ff0c7424 */ /* 0x000fe400078e00ff */
[----:B------:R-:W-:-:S07]  /*2d170*/  IMAD.MOV.U32 R3, RZ, RZ, R14 ;  /* 0x000000ffff037224 */ /* 0x000fce00078e000e */
[----:B------:R-:W-:Y:S05]  /*2d180*/  WARPSYNC.COLLECTIVE R15, `(.L_x_12448) ;  /* 0x000000000f087348 */ /* 0x000fea0003c00000 */
[----:B------:R0:W1:Y:S02]  /*2d190*/  SHFL.IDX P6, R14, R13, R12, R11 ;  /* 0x0000000c0d0e7389 */ /* 0x00006400000c000b */
[----:B01----:R-:W-:Y:S01]  /*2d1a0*/  ENDCOLLECTIVE ;  /* 0x000000000000791b */ /* 0x003fe20003800000 */
.L_x_12448:
        /* <DEDUP_REMOVED lines=16> */
.L_x_12449:
[----:B------:R-:W-:Y:S02]  /*2d2b0*/  IMAD.MOV.U32 R13, RZ, RZ, R4 ;  /* 0x000000ffff0d7224 */ /* 0x000fe400078e0004 */
[----:B------:R-:W-:Y:S02]  /*2d2c0*/  IMAD.MOV.U32 R12, RZ, RZ, 0x6 ;  /* 0x00000006ff0c7424 */ /* 0x000fe400078e00ff */
[----:B------:R-:W-:-:S07]  /*2d2d0*/  IMAD.MOV.U32 R3, RZ, RZ, R14 ;  /* 0x000000ffff037224 */ /* 0x000fce00078e000e */
[----:B------:R-:W-:Y:S05]  /*2d2e0*/  WARPSYNC.COLLECTIVE R15, `(.L_x_12450) ;  /* 0x000000000f087348 */ /* 0x000fea0003c00000 */
[----:B------:R0:W1:Y:S02]  /*2d2f0*/  SHFL.IDX P6, R14, R13, R12, R11 ;  /* 0x0000000c0d0e7389 */ /* 0x00006400000c000b */
[----:B01----:R-:W-:Y:S01]  /*2d300*/  ENDCOLLECTIVE ;  /* 0x000000000000791b */ /* 0x003fe20003800000 */
.L_x_12450:
        /* <DEDUP_REMOVED lines=16> */
.L_x_12451:
[----:B------:R-:W-:Y:S02]  /*2d410*/  IMAD.MOV.U32 R13, RZ, RZ, R4 ;  /* 0x000000ffff0d7224 */ /* 0x000fe400078e0004 */
[----:B------:R-:W-:Y:S02]  /*2d420*/  IMAD.MOV.U32 R12, RZ, RZ, 0x7 ;  /* 0x00000007ff0c7424 */ /* 0x000fe400078e00ff */
[----:B------:R-:W-:-:S07]  /*2d430*/  IMAD.MOV.U32 R3, RZ, RZ, R14 ;  /* 0x000000ffff037224 */ /* 0x000fce00078e000e */
[----:B------:R-:W-:Y:S05]  /*2d440*/  WARPSYNC.COLLECTIVE R15, `(.L_x_12452) ;  /* 0x000000000f087348 */ /* 0x000fea0003c00000 */
[----:B------:R0:W1:Y:S02]  /*2d450*/  SHFL.IDX P6, R14, R13, R12, R11 ;  /* 0x0000000c0d0e7389 */ /* 0x00006400000c000b */
[----:B01----:R-:W-:Y:S01]  /*2d460*/  ENDCOLLECTIVE ;  /* 0x000000000000791b */ /* 0x003fe20003800000 */
.L_x_12452:
        /* <DEDUP_REMOVED lines=14> */
.L_x_12453:
[----:B------:R-:W-:Y:S01]  /*2d550*/  IMAD.MOV.U32 R0, RZ, RZ, R14 ;  /* 0x000000ffff007224 */ /* 0x000fe200078e000e */
[----:B------:R-:W-:Y:S06]  /*2d560*/  BRA `(.L_x_12454) ;  /* 0xffffffa400dc7947 */ /* 0x000fec000383ffff */
.L_x_12291:
[----:B0-----:R0:W1:Y:S02]  /*2d570*/  SYNCS.PHASECHK.TRANS64.TRYWAIT P0, [R22+URZ+0x22820], R3 ;  /* 0x02282003160075a7 */ /* 0x001064000800017f */
[----:B-1----:R-:W-:Y:S05]  /*2d580*/  @!P0 NANOSLEEP.SYNCS 0x989680 ;  /* 0x009896800000895d */ /* 0x002fea0003900000 */
[----:B------:R-:W1:Y:S02]  /*2d590*/  @!P0 SYNCS.PHASECHK.TRANS64 P0, [R22+URZ+0x22820], R3 ;  /* 0x02282003160085a7 */ /* 0x000e64000800007f */
[----:B-1----:R-:W-:Y:S05]  /*2d5a0*/  @!P0 BRA `(.L_x_12291) ;  /* 0xfffffffc00f08947 */ /* 0x002fea000383ffff */
[----:B------:R-:W-:Y:S05]  /*2d5b0*/  BRA `(.L_x_12455) ;  /* 0xffffffa800387947 */ /* 0x000fea000383ffff */
.L_x_12294:
[----:B-1----:R1:W2:Y:S02]  /*2d5c0*/  SYNCS.PHASECHK.TRANS64.TRYWAIT P0, [R17+URZ+0x22860], R0 ;  /* 0x02286000110075a7 */ /* 0x0022a4000800017f */
[----:B--2---:R-:W-:Y:S05]  /*2d5d0*/  @!P0 NANOSLEEP.SYNCS 0x989680 ;  /* 0x009896800000895d */ /* 0x004fea0003900000 */
[----:B------:R-:W2:Y:S02]  /*2d5e0*/  @!P0 SYNCS.PHASECHK.TRANS64 P0, [R17+URZ+0x22860], R0 ;  /* 0x02286000110085a7 */ /* 0x000ea4000800007f */
[----:B--2---:R-:W-:Y:S05]  /*2d5f0*/  @!P0 BRA `(.L_x_12294) ;  /* 0xfffffffc00f08947 */ /* 0x004fea000383ffff */
[----:B------:R-:W-:Y:S05]  /*2d600*/  BRA `(.L_x_12456) ;  /* 0xffffffa800487947 */ /* 0x000fea000383ffff */
.L_x_12295:
        /* <DEDUP_REMOVED lines=8> */
.L_x_12458:
[----:B------:R-:W-:Y:S05]  /*2d690*/  BSYNC B0 ;  /* 0x0000000000007941 */ /* 0x000fea0003800000 */
.L_x_12457:
        /* <DEDUP_REMOVED lines=13> */
.L_x_12459:
[----:B------:R-:W-:Y:S02]  /*2d770*/  IMAD.MOV.U32 R13, RZ, RZ, R6 ;  /* 0x000000ffff0d7224 */ /* 0x000fe400078e0006 */
[----:B------:R-:W-:Y:S01]  /*2d780*/  IMAD.MOV.U32 R12, RZ, RZ, 0x1 ;  /* 0x00000001ff0c7424 */ /* 0x000fe200078e00ff */
[----:B------:R-:W-:-:S04]  /*2d790*/  SHF.L.U32 R7, R7, 0x3, RZ ;  /* 0x0000000307077819 */ /* 0x000fc800000006ff */
[----:B------:R-:W-:-:S05]  /*2d7a0*/  LOP3.LUT R7, R7, 0x38, RZ, 0xc0, !PT ;  /* 0x0000003807077812 */ /* 0x000fca00078ec0ff */
[----:B------:R-:W-:Y:S01]  /*2d7b0*/  IMAD.SHL.U32 R0, R7, 0x2, RZ ;  /* 0x0000000207007824 */ /* 0x000fe200078e00ff */
[----:B------:R-:W-:-:S04]  /*2d7c0*/  LOP3.LUT R7, R36, 0x1, RZ, 0xc0, !PT ;  /* 0x0000000124077812 */ /* 0x000fc800078ec0ff */
[----:B------:R-:W-:Y:S02]  /*2d7d0*/  IADD3 R2, P0, R14, R0, RZ ;  /* 0x000000000e027210 */ /* 0x000fe40007f1e0ff */
[----:B------:R-:W-:-:S13]  /*2d7e0*/  ISETP.NE.U32.AND P3, PT, R7, 0x1, PT ;  /* 0x000000010700780c */ /* 0x000fda0003f65070 */
[----:B------:R-:W-:Y:S05]  /*2d7f0*/  WARPSYNC.COLLECTIVE R15, `(.L_x_12460) ;  /* 0x000000000f087348 */ /* 0x000fea0003c00000 */
[----:B------:R0:W1:Y:S02]  /*2d800*/  SHFL.IDX P6, R14, R13, R12, R11 ;  /* 0x0000000c0d0e7389 */ /* 0x00006400000c000b */
[----:B01----:R-:W-:Y:S01]  /*2d810*/  ENDCOLLECTIVE ;  /* 0x000000000000791b */ /* 0x003fe20003800000 */
.L_x_12460:
        /* <DEDUP_REMOVED lines=17> */
.L_x_12461:
[----:B------:R-:W-:Y:S02]  /*2d930*/  IMAD.MOV.U32 R13, RZ, RZ, R6 ;  /* 0x000000ffff0d7224 */ /* 0x000fe400078e0006 */
[----:B------:R-:W-:Y:S01]  /*2d940*/  IMAD.MOV.U32 R12, RZ, RZ, 0x2 ;  /* 0x00000002ff0c7424 */ /* 0x000fe200078e00ff */
[----:B------:R-:W-:-:S13]  /*2d950*/  IADD3 R2, P4, R14, R0, RZ ;  /* 0x000000000e027210 */ /* 0x000fda0007f9e0ff */
[----:B------:R-:W-:Y:S05]  /*2d960*/  WARPSYNC.COLLECTIVE R15, `(.L_x_12462) ;  /* 0x000000000f087348 */ /* 0x000fea0003c00000 */
[----:B------:R0:W1:Y:S02]  /*2d970*/  SHFL.IDX P6, R14, R13, R12, R11 ;  /* 0x0000000c0d0e7389 */ /* 0x00006400000c000b */
[----:B01----:R-:W-:Y:S01]  /*2d980*/  ENDCOLLECTIVE ;  /* 0x000000000000791b */ /* 0x003fe20003800000 */
.L_x_12462:
        /* <DEDUP_REMOVED lines=17> */
.L_x_12463:
[----:B------:R-:W-:Y:S02]  /*2daa0*/  IMAD.MOV.U32 R13, RZ, RZ, R6 ;  /* 0x000000ffff0d7224 */ /* 0x000fe400078e0006 */
[----:B------:R-:W-:Y:S01]  /*2dab0*/  IMAD.MOV.U32 R12, RZ, RZ, 0x3 ;  /* 0x00000003ff0c7424 */ /* 0x000fe200078e00ff */
[----:B------:R-:W-:-:S13]  /*2dac0*/  IADD3 R2, P4, R14, R0, RZ ;  /* 0x000000000e027210 */ /* 0x000fda0007f9e0ff */
[----:B------:R-:W-:Y:S05]  /*2dad0*/  WARPSYNC.COLLECTIVE R15, `(.L_x_12464) ;  /* 0x000000000f087348 */ /* 0x000fea0003c00000 */
[----:B------:R0:W1:Y:S02]  /*2dae0*/  SHFL.IDX P6, R14, R13, R12, R11 ;  /* 0x0000000c0d0e7389 */ /* 0x00006400000c000b */
[----:B01----:R-:W-:Y:S01]  /*2daf0*/  ENDCOLLECTIVE ;  /* 0x000000000000791b */ /* 0x003fe20003800000 */
.L_x_12464:
        /* <DEDUP_REMOVED lines=17> */
.L_x_12465:
[----:B------:R-:W-:Y:S01]  /*2dc10*/  IMAD.MOV.U32 R13, RZ, RZ, R6 ;  /* 0x000000ffff0d7224 */ /* 0x000fe200078e0006 */
[----:B------:R-:W-:Y:S02]  /*2dc20*/  MOV R12, 0x4 ;  /* 0x00000004000c7802 */ /* 0x000fe40000000f00 */
[----:B------:R-:W-:-:S13]  /*2dc30*/  IADD3 R2, P4, R14, R0, RZ ;  /* 0x000000000e027210 */ /* 0x000fda0007f9e0ff */
[----:B------:R-:W-:Y:S05]  /*2dc40*/  WARPSYNC.COLLECTIVE R15, `(.L_x_12466) ;  /* 0x000000000f087348 */ /* 0x000fea0003c00000 */
[----:B------:R0:W1:Y:S02]  /*2dc50*/  SHFL.IDX P6, R14, R13, R12, R11 ;  /* 0x0000000c0d0e7389 */ /* 0x00006400000c000b */
[----:B01----:R-:W-:Y:S01]  /*2dc60*/  ENDCOLLECTIVE ;  /* 0x000000000000791b */ /* 0x003fe20003800000 */
.L_x_12466:
        /* <DEDUP_REMOVED lines=17> */
.L_x_12467:
[----:B------:R-:W-:Y:S02]  /*2dd80*/  IMAD.MOV.U32 R13, RZ, RZ, R6 ;  /* 0x000000ffff0d7224 */ /* 0x000fe400078e0006 */
[----:B------:R-:W-:Y:S01]  /*2dd90*/  IMAD.MOV.U32 R12, RZ, RZ, 0x5 ;  /* 0x00000005ff0c7424 */ /* 0x000fe200078e00ff */
[----:B------:R-:W-:-:S13]  /*2dda0*/  IADD3 R2, P4, R14, R0, RZ ;  /* 0x000000000e027210 */ /* 0x000fda0007f9e0ff */
[----:B------:R-:W-:Y:S05]  /*2ddb0*/  WARPSYNC.COLLECTIVE R15, `(.L_x_12468) ;  /* 0x000000000f087348 */ /* 0x000fea0003c00000 */
[----:B------:R0:W1:Y:S02]  /*2ddc0*/  SHFL.IDX P6, R14, R13, R12, R11 ;  /* 0x0000000c0d0e7389 */ /* 0x00006400000c000b */
[----:B01----:R-:W-:Y:S01]  /*2ddd0*/  ENDCOLLECTIVE ;  /* 0x000000000000791b */ /* 0x003fe20003800000 */
.L_x_12468:
[----:B------:R-:W-:Y:S01]  /*2dde0*/  IMAD.X R3, RZ, RZ, R3, P4 ;  /* 0x000000ffff037224 */ /* 0x000fe200020e0603 */
[----:B------:R-:W-:Y:S02]  /*2ddf0*/  ISETP.LT.OR P4, PT, R33, 0x41, P3 ;  /* 0x000000412100780c */ /* 0x000fe40001f81670 */
        /* <DEDUP_REMOVED lines=10> */
.L_x_12469:
        /* <DEDUP_REMOVED lines=9> */
.L_x_12302:
[----:B0-----:R0:W1:Y:S02]  /*2df30*/  SYNCS.PHASECHK.TRANS64.TRYWAIT P0, [R4+URZ+0x22840], R21 ;  /* 0x02284015040075a7 */ /* 0x001064000800017f */
[----:B-1----:R-:W-:Y:S05]  /*2df40*/  @!P0 NANOSLEEP.SYNCS 0x989680 ;  /* 0x009896800000895d */ /* 0x002fea0003900000 */
[----:B------:R-:W1:Y:S02]  /*2df50*/  @!P0 SYNCS.PHASECHK.TRANS64 P0, [R4+URZ+0x22840], R21 ;  /* 0x02284015040085a7 */ /* 0x000e64000800007f */
[----:B-1----:R-:W-:Y:S05]  /*2df60*/  @!P0 BRA `(.L_x_12302) ;  /* 0xfffffffc00f08947 */ /* 0x002fea000383ffff */
[----:B------:R-:W-:Y:S05]  /*2df70*/  BRA `(.L_x_12471) ;  /* 0xffffffa800b47947 */ /* 0x000fea000383ffff */
.L_x_12303:
        /* <DEDUP_REMOVED lines=8> */
.L_x_12473:
[----:B------:R-:W-:Y:S05]  /*2e000*/  BSYNC B1 ;  /* 0x0000000000017941 */ /* 0x000fea0003800000 */
.L_x_12472:
        /* <DEDUP_REMOVED lines=9> */
.L_x_12474:
[----:B------:R-:W-:Y:S01]  /*2e0a0*/  IMAD.MOV.U32 R13, RZ, RZ, R9 ;  /* 0x000000ffff0d7224 */ /* 0x000fe200078e0009 */
[----:B------:R-:W-:Y:S01]  /*2e0b0*/  MOV R12, 0x1 ;  /* 0x00000001000c7802 */ /* 0x000fe20000000f00 */
[----:B------:R-:W-:-:S07]  /*2e0c0*/  IMAD.MOV.U32 R2, RZ, RZ, R14 ;  /* 0x000000ffff027224 */ /* 0x000fce00078e000e */
[----:B------:R-:W-:Y:S05]  /*2e0d0*/  WARPSYNC.COLLECTIVE R15, `(.L_x_12475) ;  /* 0x000000000f087348 */ /* 0x000fea0003c00000 */
[----:B------:R0:W1:Y:S02]  /*2e0e0*/  SHFL.IDX P6, R14, R13, R12, R11 ;  /* 0x0000000c0d0e7389 */ /* 0x00006400000c000b */
[----:B01----:R-:W-:Y:S01]  /*2e0f0*/  ENDCOLLECTIVE ;  /* 0x000000000000791b */ /* 0x003fe20003800000 */
.L_x_12475:
        /* <DEDUP_REMOVED lines=11> */
.L_x_12476:
[----:B------:R-:W-:Y:S02]  /*2e1b0*/  IMAD.MOV.U32 R13, RZ, RZ, R9 ;  /* 0x000000ffff0d7224 */ /* 0x000fe400078e0009 */
[----:B------:R-:W-:Y:S02]  /*2e1c0*/  IMAD.MOV.U32 R12, RZ, RZ, 0x2 ;  /* 0x00000002ff0c7424 */ /* 0x000fe400078e00ff */
[----:B------:R-:W-:-:S07]  /*2e1d0*/  IMAD.MOV.U32 R2, RZ, RZ, R14 ;  /* 0x000000ffff027224 */ /* 0x000fce00078e000e */
[----:B------:R-:W-:Y:S05]  /*2e1e0*/  WARPSYNC.COLLECTIVE R15, `(.L_x_12477) ;  /* 0x000000000f087348 */ /* 0x000fea0003c00000 */
[----:B------:R0:W1:Y:S02]  /*2e1f0*/  SHFL.IDX P6, R14, R13, R12, R11 ;  /* 0x0000000c0d0e7389 */ /* 0x00006400000c000b */
[----:B01----:R-:W-:Y:S01]  /*2e200*/  ENDCOLLECTIVE ;  /* 0x000000000000791b */ /* 0x003fe20003800000 */
.L_x_12477:
        /* <DEDUP_REMOVED lines=11> */
.L_x_12478:
[----:B------:R-:W-:Y:S02]  /*2e2c0*/  IMAD.MOV.U32 R13, RZ, RZ, R9 ;  /* 0x000000ffff0d7224 */ /* 0x000fe400078e0009 */
[----:B------:R-:W-:Y:S02]  /*2e2d0*/  IMAD.MOV.U32 R12, RZ, RZ, 0x3 ;  /* 0x00000003ff0c7424 */ /* 0x000fe400078e00ff */
[----:B------:R-:W-:-:S07]  /*2e2e0*/  IMAD.MOV.U32 R2, RZ, RZ, R14 ;  /* 0x000000ffff027224 */ /* 0x000fce00078e000e */
[----:B------:R-:W-:Y:S05]  /*2e2f0*/  WARPSYNC.COLLECTIVE R15, `(.L_x_12479) ;  /* 0x000000000f087348 */ /* 0x000fea0003c00000 */
[----:B------:R0:W1:Y:S02]  /*2e300*/  SHFL.IDX P6, R14, R13, R12, R11 ;  /* 0x0000000c0d0e7389 */ /* 0x00006400000c000b */
[----:B01----:R-:W-:Y:S01]  /*2e310*/  ENDCOLLECTIVE ;  /* 0x000000000000791b */ /* 0x003fe20003800000 */
.L_x_12479:
        /* <DEDUP_REMOVED lines=11> */
.L_x_12480:
[----:B------:R-:W-:Y:S02]  /*2e3d0*/  IMAD.MOV.U32 R13, RZ, RZ, R9 ;  /* 0x000000ffff0d7224 */ /* 0x000fe400078e0009 */
[----:B------:R-:W-:Y:S02]  /*2e3e0*/  IMAD.MOV.U32 R12, RZ, RZ, 0x4 ;  /* 0x00000004ff0c7424 */ /* 0x000fe400078e00ff */
[----:B------:R-:W-:-:S07]  /*2e3f0*/  IMAD.MOV.U32 R2, RZ, RZ, R14 ;  /* 0x000000ffff027224 */ /* 0x000fce00078e000e */
[----:B------:R-:W-:Y:S05]  /*2e400*/  WARPSYNC.COLLECTIVE R15, `(.L_x_12481) ;  /* 0x000000000f087348 */ /* 0x000fea0003c00000 */
[----:B------:R0:W1:Y:S02]  /*2e410*/  SHFL.IDX P6, R14, R13, R12, R11 ;  /* 0x0000000c0d0e7389 */ /* 0x00006400000c000b */
[----:B01----:R-:W-:Y:S01]  /*2e420*/  ENDCOLLECTIVE ;  /* 0x000000000000791b */ /* 0x003fe20003800000 */
.L_x_12481:
        /* <DEDUP_REMOVED lines=11> */
.L_x_12482:
[----:B------:R-:W-:Y:S02]  /*2e4e0*/  IMAD.MOV.U32 R13, RZ, RZ, R9 ;  /* 0x000000ffff0d7224 */ /* 0x000fe400078e0009 */
[----:B------:R-:W-:Y:S01]  /*2e4f0*/  IMAD.MOV.U32 R12, RZ, RZ, 0x5 ;  /* 0x00000005ff0c7424 */ /* 0x000fe200078e00ff */
[----:B------:R-:W-:-:S07]  /*2e500*/  MOV R2, R14 ;  /* 0x0000000e00027202 */ /* 0x000fce0000000f00 */
[----:B------:R-:W-:Y:S05]  /*2e510*/  WARPSYNC.COLLECTIVE R15, `(.L_x_12483) ;  /* 0x000000000f087348 */ /* 0x000fea0003c00000 */
[----:B------:R0:W1:Y:S02]  /*2e520*/  SHFL.IDX P6, R14, R13, R12, R11 ;  /* 0x0000000c0d0e7389 */ /* 0x00006400000c000b */
[----:B01----:R-:W-:Y:S01]  /*2e530*/  ENDCOLLECTIVE ;  /* 0x000000000000791b */ /* 0x003fe20003800000 */
.L_x_12483:
        /* <DEDUP_REMOVED lines=11> */
.L_x_12484:
[----:B------:R-:W-:Y:S01]  /*2e5f0*/  IMAD.MOV.U32 R2, RZ, RZ, R14 ;  /* 0x000000ffff027224 */ /* 0x000fe200078e000e */
[----:B------:R-:W-:Y:S06]  /*2e600*/  BRA `(.L_x_12485) ;  /* 0xffffffa400e47947 */ /* 0x000fec000383ffff */
.L_x_12308:
[----:B---3--:R3:W4:Y:S02]  /*2e610*/  SYNCS.PHASECHK.TRANS64.TRYWAIT P0, [R4+URZ+0x22860], R21 ;  /* 0x02286015040075a7 */ /* 0x008724000800017f */
[----:B----4-:R-:W-:Y:S05]  /*2e620*/  @!P0 NANOSLEEP.SYNCS 0x989680 ;  /* 0x009896800000895d */ /* 0x010fea0003900000 */
[----:B------:R-:W4:Y:S02]  /*2e630*/  @!P0 SYNCS.PHASECHK.TRANS64 P0, [R4+URZ+0x22860], R21 ;  /* 0x02286015040085a7 */ /* 0x000f24000800007f */
[----:B----4-:R-:W-:Y:S05]  /*2e640*/  @!P0 BRA `(.L_x_12308) ;  /* 0xfffffffc00f08947 */ /* 0x010fea000383ffff */
[----:B------:R-:W-:Y:S05]  /*2e650*/  BRA `(.L_x_12486) ;  /* 0xffffffa800347947 */ /* 0x000fea000383ffff */
.L_x_12309:
[----:B------:R-:W-:Y:S01]  /*2e660*/  BSSY B1, `(.L_x_12487) ;  /* 0x0000008000017945 */ /* 0x000fe20003800000 */
[----:B------:R-:W-:Y:S01]  /*2e670*/  MOV R13, R7 ;  /* 0x00000007000d7202 */ /* 0x000fe20000000f00 */
[----:B------:R-:W-:Y:S02]  /*2e680*/  IMAD.MOV.U32 R12, RZ, RZ, RZ ;  /* 0x000000ffff0c7224 */ /* 0x000fe400078e00ff */
[----:B------:R-:W-:Y:S02]  /*2e690*/  IMAD.MOV.U32 R11, RZ, RZ, 0x181f ;  /* 0x0000181fff0b7424 */ /* 0x000fe400078e00ff */
[----:B------:R-:W-:-:S07]  /*2e6a0*/  IMAD.MOV.U32 R15, RZ, RZ, -0x1 ;  /* 0xffffffffff0f7424 */ /* 0x000fce00078e00ff */
[----:B0123--:R-:W-:Y:S05]  /*2e6b0*/  WARPSYNC.COLLECTIVE R15, `(.L_x_12488) ;  /* 0x000000000f087348 */ /* 0x00ffea0003c00000 */
[----:B------:R4:W0:Y:S02]  /*2e6c0*/  SHFL.IDX P6, R14, R13, R12, R11 ;  /* 0x0000000c0d0e7389 */ /* 0x00082400000c000b */
[----:B01234-:R-:W-:Y:S01]  /*2e6d0*/  ENDCOLLECTIVE ;  /* 0x000000000000791b */ /* 0x01ffe20003800000 */
.L_x_12488:
[----:B------:R-:W-:Y:S05]  /*2e6e0*/  BSYNC B1 ;  /* 0x0000000000017941 */ /* 0x000fea0003800000 */
.L_x_12487:
        /* <DEDUP_REMOVED lines=9> */
.L_x_12489:
[----:B------:R-:W-:Y:S02]  /*2e780*/  IMAD.MOV.U32 R13, RZ, RZ, R7 ;  /* 0x000000ffff0d7224 */ /* 0x000fe400078e0007 */
[----:B------:R-:W-:Y:S01]  /*2e790*/  IMAD.MOV.U32 R12, RZ, RZ, 0x1 ;  /* 0x00000001ff0c7424 */ /* 0x000fe200078e00ff */
[----:B------:R-:W-:-:S13]  /*2e7a0*/  IADD3 R2, P0, R14, R0, RZ ;  /* 0x000000000e027210 */ /* 0x000fda0007f1e0ff */
[----:B------:R-:W-:Y:S05]  /*2e7b0*/  WARPSYNC.COLLECTIVE R15, `(.L_x_12490) ;  /* 0x000000000f087348 */ /* 0x000fea0003c00000 */
[----:B------:R0:W1:Y:S02]  /*2e7c0*/  SHFL.IDX P6, R14, R13, R12, R11 ;  /* 0x0000000c0d0e7389 */ /* 0x00006400000c000b */
[----:B01----:R-:W-:Y:S01]  /*2e7d0*/  ENDCOLLECTIVE ;  /* 0x000000000000791b */ /* 0x003fe20003800000 */
.L_x_12490:
        /* <DEDUP_REMOVED lines=13> */
.L_x_12491:
[----:B------:R-:W-:Y:S02]  /*2e8b0*/  IMAD.MOV.U32 R13, RZ, RZ, R7 ;  /* 0x000000ffff0d7224 */ /* 0x000fe400078e0007 */
[----:B------:R-:W-:Y:S01]  /*2e8c0*/  IMAD.MOV.U32 R12, RZ, RZ, 0x2 ;  /* 0x00000002ff0c7424 */ /* 0x000fe200078e00ff */
[----:B------:R-:W-:-:S13]  /*2e8d0*/  IADD3 R2, P0, R14, R0, RZ ;  /* 0x000000000e027210 */ /* 0x000fda0007f1e0ff */
[----:B------:R-:W-:Y:S05]  /*2e8e0*/  WARPSYNC.COLLECTIVE R15, `(.L_x_12492) ;  /* 0x000000000f087348 */ /* 0x000fea0003c00000 */
[----:B------:R0:W1:Y:S02]  /*2e8f0*/  SHFL.IDX P6, R14, R13, R12, R11 ;  /* 0x0000000c0d0e7389 */ /* 0x00006400000c000b */
[----:B01----:R-:W-:Y:S01]  /*2e900*/  ENDCOLLECTIVE ;  /* 0x000000000000791b */ /* 0x003fe20003800000 */
.L_x_12492:
        /* <DEDUP_REMOVED lines=13> */
.L_x_12493:
[----:B------:R-:W-:Y:S01]  /*2e9e0*/  MOV R13, R7 ;  /* 0x00000007000d7202 */ /* 0x000fe20000000f00 */
[----:B------:R-:W-:Y:S01]  /*2e9f0*/  IMAD.MOV.U32 R12, RZ, RZ, 0x3 ;  /* 0x00000003ff0c7424 */ /* 0x000fe200078e00ff */
[----:B------:R-:W-:-:S13]  /*2ea00*/  IADD3 R2, P0, R14, R0, RZ ;  /* 0x000000000e027210 */ /* 0x000fda0007f1e0ff */
[----:B------:R-:W-:Y:S05]  /*2ea10*/  WARPSYNC.COLLECTIVE R15, `(.L_x_12494) ;  /* 0x000000000f087348 */ /* 0x000fea0003c00000 */
[----:B------:R0:W1:Y:S02]  /*2ea20*/  SHFL.IDX P6, R14, R13, R12, R11 ;  /* 0x0000000c0d0e7389 */ /* 0x00006400000c000b */
[----:B01----:R-:W-:Y:S01]  /*2ea30*/  ENDCOLLECTIVE ;  /* 0x000000000000791b */ /* 0x003fe20003800000 */
.L_x_12494:
        /* <DEDUP_REMOVED lines=13> */
.L_x_12495:
[----:B------:R-:W-:Y:S02]  /*2eb10*/  IMAD.MOV.U32 R13, RZ, RZ, R7 ;  /* 0x000000ffff0d7224 */ /* 0x000fe400078e0007 */
[----:B------:R-:W-:Y:S01]  /*2eb20*/  IMAD.MOV.U32 R12, RZ, RZ, 0x4 ;  /* 0x00000004ff0c7424 */ /* 0x000fe200078e00ff */
[----:B------:R-:W-:-:S13]  /*2eb30*/  IADD3 R2, P0, R14, R0, RZ ;  /* 0x000000000e027210 */ /* 0x000fda0007f1e0ff */
[----:B------:R-:W-:Y:S05]  /*2eb40*/  WARPSYNC.COLLECTIVE R15, `(.L_x_12496) ;  /* 0x000000000f087348 */ /* 0x000fea0003c00000 */
[----:B------:R0:W1:Y:S02]  /*2eb50*/  SHFL.IDX P6, R14, R13, R12, R11 ;  /* 0x0000000c0d0e7389 */ /* 0x00006400000c000b */
[----:B01----:R-:W-:Y:S01]  /*2eb60*/  ENDCOLLECTIVE ;  /* 0x000000000000791b */ /* 0x003fe20003800000 */
.L_x_12496:
        /* <DEDUP_REMOVED lines=13> */
.L_x_12497:
[----:B------:R-:W-:Y:S02]  /*2ec40*/  IMAD.MOV.U32 R13, RZ, RZ, R7 ;  /* 0x000000ffff0d7224 */ /* 0x000fe400078e0007 */
[----:B------:R-:W-:Y:S01]  /*2ec50*/  IMAD.MOV.U32 R12, RZ, RZ, 0x5 ;  /* 0x00000005ff0c7424 */ /* 0x000fe200078e00ff */
[----:B------:R-:W-:-:S13]  /*2ec60*/  IADD3 R2, P0, R14, R0, RZ ;  /* 0x000000000e027210 */ /* 0x000fda0007f1e0ff */
[----:B------:R-:W-:Y:S05]  /*2ec70*/  WARPSYNC.COLLECTIVE R15, `(.L_x_12498) ;  /* 0x000000000f087348 */ /* 0x000fea0003c00000 */
[----:B------:R0:W1:Y:S02]  /*2ec80*/  SHFL.IDX P6, R14, R13, R12, R11 ;  /* 0x0000000c0d0e7389 */ /* 0x00006400000c000b */
[----:B01----:R-:W-:Y:S01]  /*2ec90*/  ENDCOLLECTIVE ;  /* 0x000000000000791b */ /* 0x003fe20003800000 */
.L_x_12498:
        /* <DEDUP_REMOVED lines=13> */
.L_x_12499:
[----:B------:R-:W-:Y:S05]  /*2ed70*/  BRA `(.L_x_12500) ;  /* 0xffffffa400807947 */ /* 0x000fea000383ffff */
.L_x_12317:
[----:B------:R-:W-:Y:S01]  /*2ed80*/  BSSY B0, `(.L_x_12501) ;  /* 0x0000008000007945 */ /* 0x000fe20003800000 */
[----:B------:R-:W-:Y:S01]  /*2ed90*/  MOV R13, R16 ;  /* 0x00000010000d7202 */ /* 0x000fe20000000f00 */
[----:B------:R-:W-:Y:S02]  /*2eda0*/  IMAD.MOV.U32 R12, RZ, RZ, RZ ;  /* 0x000000ffff0c7224 */ /* 0x000fe400078e00ff */
[----:B------:R-:W-:Y:S02]  /*2edb0*/  IMAD.MOV.U32 R11, RZ, RZ, 0x1f ;  /* 0x0000001fff0b7424 */ /* 0x000fe400078e00ff */
[----:B------:R-:W-:-:S07]  /*2edc0*/  IMAD.MOV.U32 R15, RZ, RZ, -0x1 ;  /* 0xffffffffff0f7424 */ /* 0x000fce00078e00ff */
[----:B0-23--:R-:W-:Y:S05]  /*2edd0*/  WARPSYNC.COLLECTIVE R15, `(.L_x_12502) ;  /* 0x000000000f087348 */ /* 0x00dfea0003c00000 */
[----:B------:R1:W4:Y:S02]  /*2ede0*/  SHFL.IDX P6, R14, R13, R12, R11 ;  /* 0x0000000c0d0e7389 */ /* 0x00032400000c000b */
[----:B01234-:R-:W-:Y:S01]  /*2edf0*/  ENDCOLLECTIVE ;  /* 0x000000000000791b */ /* 0x01ffe20003800000 */
.L_x_12502:
[----:B------:R-:W-:Y:S05]  /*2ee00*/  BSYNC B0 ;  /* 0x0000000000007941 */ /* 0x000fea0003800000 */
.L_x_12501:
[----:B------:R-:W-:Y:S01]  /*2ee10*/  IMAD.MOV.U32 R13, RZ, RZ, R16 ;  /* 0x000000ffff0d7224 */ /* 0x000fe200078e0010 */
[----:B------:R-:W-:Y:S01]  /*2ee20*/  MOV R11, 0x1f ;  /* 0x0000001f000b7802 */ /* 0x000fe20000000f00 */
[----:B------:R-:W-:Y:S02]  /*2ee30*/  IMAD.MOV.U32 R12, RZ, RZ, 0x1 ;  /* 0x00000001ff0c7424 */ /* 0x000fe400078e00ff */
[----:B------:R-:W-:Y:S02]  /*2ee40*/  IMAD.MOV.U32 R15, RZ, RZ, -0x1 ;  /* 0xffffffffff0f7424 */ /* 0x000fe400078e00ff */
[----:B------:R-:W-:Y:S02]  /*2ee50*/  IMAD.IADD R5, R19, 0x1, R8 ;  /* 0x0000000113057824 */ /* 0x000fe400078e0208 */
[----:B------:R-:W-:-:S07]  /*2ee60*/  IMAD.MOV.U32 R0, RZ, RZ, R14 ;  /* 0x000000ffff007224 */ /* 0x000fce00078e000e */
[----:B------:R-:W-:Y:S05]  /*2ee70*/  WARPSYNC.COLLECTIVE R15, `(.L_x_12503) ;  /* 0x000000000f087348 */ /* 0x000fea0003c00000 */
[----:B------:R0:W1:Y:S02]  /*2ee80*/  SHFL.IDX P6, R14, R13, R12, R11 ;  /* 0x0000000c0d0e7389 */ /* 0x00006400000c000b */
[----:B01----:R-:W-:Y:S01]  /*2ee90*/  ENDCOLLECTIVE ;  /* 0x000000000000791b */ /* 0x003fe20003800000 */
.L_x_12503:
        /* <DEDUP_REMOVED lines=18> */
.L_x_12504:
[----:B------:R-:W-:Y:S01]  /*2efc0*/  IMAD.MOV.U32 R12, RZ, RZ, 0x2 ;  /* 0x00000002ff0c7424 */ /* 0x000fe200078e00ff */
[----:B------:R-:W-:-:S05]  /*2efd0*/  SEL R6, R14, RZ, P1 ;  /* 0x000000ff0e067207 */ /* 0x000fca0000800000 */
[----:B------:R-:W-:-:S04]  /*2efe0*/  IMAD.IADD R6, R5, 0x1, R6 ;  /* 0x0000000105067824 */ /* 0x000fc800078e0206 */
[----:B------:R-:W-:-:S07]  /*2eff0*/  IMAD.MOV.U32 R13, RZ, RZ, R6 ;  /* 0x000000ffff0d7224 */ /* 0x000fce00078e0006 */
[----:B------:R-:W-:Y:S05]  /*2f000*/  WARPSYNC.COLLECTIVE R15, `(.L_x_12505) ;  /* 0x000000000f087348 */ /* 0x000fea0003c00000 */
[----:B------:R0:W1:Y:S02]  /*2f010*/  SHFL.UP P6, R14, R13, R12, R11 ;  /* 0x0400000c0d0e7389 */ /* 0x00006400000c000b */
[----:B01----:R-:W-:Y:S01]  /*2f020*/  ENDCOLLECTIVE ;  /* 0x000000000000791b */ /* 0x003fe20003800000 */
.L_x_12505:
[----:B------:R-:W-:Y:S01]  /*2f030*/  IMAD.MOV.U32 R12, RZ, RZ, 0x4 ;  /* 0x00000004ff0c7424 */ /* 0x000fe200078e00ff */
[----:B------:R-:W-:-:S05]  /*2f040*/  SEL R7, R14, RZ, P2 ;  /* 0x000000ff0e077207 */ /* 0x000fca0001000000 */
[----:B------:R-:W-:-:S04]  /*2f050*/  IMAD.IADD R7, R6, 0x1, R7 ;  /* 0x0000000106077824 */ /* 0x000fc800078e0207 */
[----:B------:R-:W-:-:S07]  /*2f060*/  IMAD.MOV.U32 R13, RZ, RZ, R7 ;  /* 0x000000ffff0d7224 */ /* 0x000fce00078e0007 */
[----:B------:R-:W-:Y:S05]  /*2f070*/  WARPSYNC.COLLECTIVE R15, `(.L_x_12506) ;  /* 0x000000000f087348 */ /* 0x000fea0003c00000 */
[----:B------:R0:W1:Y:S02]  /*2f080*/  SHFL.UP P6, R14, R13, R12, R11 ;  /* 0x0400000c0d0e7389 */ /* 0x00006400000c000b */
[----:B01----:R-:W-:Y:S01]  /*2f090*/  ENDCOLLECTIVE ;  /* 0x000000000000791b */ /* 0x003fe20003800000 */
.L_x_12506:
[----:B------:R-:W-:Y:S01]  /*2f0a0*/  IMAD.MOV.U32 R12, RZ, RZ, 0x8 ;  /* 0x00000008ff0c7424 */ /* 0x000fe200078e00ff */
[----:B------:R-:W-:-:S04]  /*2f0b0*/  SEL R2, R14, RZ, P3 ;  /* 0x000000ff0e027207 */ /* 0x000fc80001800000 */
[----:B------:R-:W-:-:S05]  /*2f0c0*/  IADD3 R2, R7, R2, RZ ;  /* 0x0000000207027210 */ /* 0x000fca0007ffe0ff */
[----:B------:R-:W-:-:S07]  /*2f0d0*/  IMAD.MOV.U32 R13, RZ, RZ, R2 ;  /* 0x000000ffff0d7224 */ /* 0x000fce00078e0002 */
[----:B------:R-:W-:Y:S05]  /*2f0e0*/  WARPSYNC.COLLECTIVE R15, `(.L_x_12507) ;  /* 0x000000000f087348 */ /* 0x000fea0003c00000 */
[----:B------:R0:W1:Y:S02]  /*2f0f0*/  SHFL.UP P6, R14, R13, R12, R11 ;  /* 0x0400000c0d0e7389 */ /* 0x00006400000c000b */
[----:B01----:R-:W-:Y:S01]  /*2f100*/  ENDCOLLECTIVE ;  /* 0x000000000000791b */ /* 0x003fe20003800000 */
.L_x_12507:
[----:B------:R-:W-:Y:S01]  /*2f110*/  IMAD.MOV.U32 R12, RZ, RZ, 0x10 ;  /* 0x00000010ff0c7424 */ /* 0x000fe200078e00ff */
[----:B------:R-:W-:-:S05]  /*2f120*/  SEL R3, R14, RZ, P4 ;  /* 0x000000ff0e037207 */ /* 0x000fca0002000000 */
[----:B------:R-:W-:-:S04]  /*2f130*/  IMAD.IADD R3, R2, 0x1, R3 ;  /* 0x0000000102037824 */ /* 0x000fc800078e0203 */
[----:B------:R-:W-:-:S07]  /*2f140*/  IMAD.MOV.U32 R13, RZ, RZ, R3 ;  /* 0x000000ffff0d7224 */ /* 0x000fce00078e0003 */
[----:B------:R-:W-:Y:S05]  /*2f150*/  WARPSYNC.COLLECTIVE R15, `(.L_x_12508) ;  /* 0x000000000f087348 */ /* 0x000fea0003c00000 */
[----:B------:R0:W1:Y:S02]  /*2f160*/  SHFL.UP P6, R14, R13, R12, R11 ;  /* 0x0400000c0d0e7389 */ /* 0x00006400000c000b */
[----:B01----:R-:W-:Y:S01]  /*2f170*/  ENDCOLLECTIVE ;  /* 0x000000000000791b */ /* 0x003fe20003800000 */
.L_x_12508:
        /* <DEDUP_REMOVED lines=8> */
.L_x_12509:
[----:B------:R-:W-:Y:S05]  /*2f200*/  BRA `(.L_x_12510) ;  /* 0xffffffa400dc7947 */ /* 0x000fea000383ffff */
.L_x_12322:
        /* <DEDUP_REMOVED lines=8> */
.L_x_12512:
[----:B------:R-:W-:Y:S05]  /*2f290*/  BSYNC B0 ;  /* 0x0000000000007941 */ /* 0x000fea0003800000 */
.L_x_12511:
        /* <DEDUP_REMOVED lines=8> */
.L_x_12513:
[----:B------:R-:W-:Y:S01]  /*2f320*/  IMAD.MOV.U32 R12, RZ, RZ, 0x4 ;  /* 0x00000004ff0c7424 */ /* 0x000fe200078e00ff */
[----:B------:R-:W-:-:S05]  /*2f330*/  SEL R2, R14, RZ, P2 ;  /* 0x000000ff0e027207 */ /* 0x000fca0001000000 */
[----:B------:R-:W-:-:S04]  /*2f340*/  IMAD.IADD R2, R13, 0x1, R2 ;  /* 0x000000010d027824 */ /* 0x000fc800078e0202 */
[----:B------:R-:W-:-:S07]  /*2f350*/  IMAD.MOV.U32 R13, RZ, RZ, R2 ;  /* 0x000000ffff0d7224 */ /* 0x000fce00078e0002 */
[----:B------:R-:W-:Y:S05]  /*2f360*/  WARPSYNC.COLLECTIVE R15, `(.L_x_12514) ;  /* 0x000000000f087348 */ /* 0x000fea0003c00000 */
[----:B------:R0:W1:Y:S02]  /*2f370*/  SHFL.UP P6, R14, R13, R12, R11 ;  /* 0x0400000c0d0e7389 */ /* 0x00006400000c000b */
[----:B01----:R-:W-:Y:S01]  /*2f380*/  ENDCOLLECTIVE ;  /* 0x000000000000791b */ /* 0x003fe20003800000 */
.L_x_12514:
[----:B------:R-:W-:Y:S01]  /*2f390*/  IMAD.MOV.U32 R12, RZ, RZ, 0x8 ;  /* 0x00000008ff0c7424 */ /* 0x000fe200078e00ff */
[----:B------:R-:W-:-:S04]  /*2f3a0*/  SEL R3, R14, RZ, P3 ;  /* 0x000000ff0e037207 */ /* 0x000fc80001800000 */
[----:B------:R-:W-:-:S05]  /*2f3b0*/  IADD3 R3, R2, R3, RZ ;  /* 0x0000000302037210 */ /* 0x000fca0007ffe0ff */
[----:B------:R-:W-:-:S07]  /*2f3c0*/  IMAD.MOV.U32 R13, RZ, RZ, R3 ;  /* 0x000000ffff0d7224 */ /* 0x000fce00078e0003 */
[----:B------:R-:W-:Y:S05]  /*2f3d0*/  WARPSYNC.COLLECTIVE R15, `(.L_x_12515) ;  /* 0x000000000f087348 */ /* 0x000fea0003c00000 */
[----:B------:R0:W1:Y:S02]  /*2f3e0*/  SHFL.UP P6, R14, R13, R12, R11 ;  /* 0x0400000c0d0e7389 */ /* 0x00006400000c000b */
[----:B01----:R-:W-:Y:S01]  /*2f3f0*/  ENDCOLLECTIVE ;  /* 0x000000000000791b */ /* 0x003fe20003800000 */
.L_x_12515:
[----:B------:R-:W-:Y:S01]  /*2f400*/  IMAD.MOV.U32 R12, RZ, RZ, 0x10 ;  /* 0x00000010ff0c7424 */ /* 0x000fe200078e00ff */
[----:B------:R-:W-:-:S05]  /*2f410*/  SEL R4, R14, RZ, P4 ;  /* 0x000000ff0e047207 */ /* 0x000fca0002000000 */
[----:B------:R-:W-:-:S04]  /*2f420*/  IMAD.IADD R4, R3, 0x1, R4 ;  /* 0x0000000103047824 */ /* 0x000fc800078e0204 */
[----:B------:R-:W-:-:S07]  /*2f430*/  IMAD.MOV.U32 R13, RZ, RZ, R4 ;  /* 0x000000ffff0d7224 */ /* 0x000fce00078e0004 */
[----:B------:R-:W-:Y:S05]  /*2f440*/  WARPSYNC.COLLECTIVE R15, `(.L_x_12516) ;  /* 0x000000000f087348 */ /* 0x000fea0003c00000 */
[----:B------:R0:W1:Y:S02]  /*2f450*/  SHFL.UP P6, R14, R13, R12, R11 ;  /* 0x0400000c0d0e7389 */ /* 0x00006400000c000b */
[----:B01----:R-:W-:Y:S01]  /*2f460*/  ENDCOLLECTIVE ;  /* 0x000000000000791b */ /* 0x003fe20003800000 */
.L_x_12516:
        /* <DEDUP_REMOVED lines=8> */
.L_x_12517:
[----:B------:R-:W-:Y:S05]  /*2f4f0*/  BRA `(.L_x_12518) ;  /* 0xffffffa400bc7947 */ /* 0x000fea000383ffff */
.L_x_12324:
[----:B------:R-:W-:Y:S01]  /*2f500*/  BSSY B0, `(.L_x_12519) ;  /* 0x0000006000007945 */ /* 0x000fe20003800000 */
[----:B------:R-:W-:Y:S01]  /*2f510*/  PLOP3.LUT P6, PT, P6, PT, PT, 0x8, 0x0 ;  /* 0x000000000000781c */ /* 0x000fe200037ce170 */
[----:B------:R-:W-:-:S12]  /*2f520*/  IMAD.MOV.U32 R15, RZ, RZ, -0x1 ;  /* 0xffffffffff0f7424 */ /* 0x000fd800078e00ff */
[----:B0-----:R-:W-:Y:S05]  /*2f530*/  WARPSYNC.COLLECTIVE R15, `(.L_x_12520) ;  /* 0x000000000f087348 */ /* 0x001fea0003c00000 */
[----:B------:R-:W-:Y:S01]  /*2f540*/  VOTE.ANY R14, PT, P6 ;  /* 0x00000000000e7806 */ /* 0x000fe200030e0100 */
[----:B0-----:R-:W-:Y:S06]  /*2f550*/  ENDCOLLECTIVE ;  /* 0x000000000000791b */ /* 0x001fec0003800000 */
.L_x_12520:
[----:B------:R-:W-:Y:S05]  /*2f560*/  BSYNC B0 ;  /* 0x0000000000007941 */ /* 0x000fea0003800000 */
.L_x_12519:
        /* <DEDUP_REMOVED lines=9> */
.L_x_12521:
[----:B------:R-:W-:Y:S01]  /*2f600*/  IMAD.MOV.U32 R5, RZ, RZ, R14 ;  /* 0x000000ffff057224 */ /* 0x000fe200078e000e */
[----:B------:R-:W-:Y:S06]  /*2f610*/  BRA `(.L_x_12522) ;  /* 0xffffffa400ac7947 */ /* 0x000fec000383ffff */
.L_x_12326:
[----:B------:R-:W-:Y:S01]  /*2f620*/  BSSY B0, `(.L_x_12523) ;  /* 0x0000007000007945 */ /* 0x000fe20003800000 */
[----:B------:R-:W-:Y:S02]  /*2f630*/  IMAD.MOV.U32 R13, RZ, RZ, R2 ;  /* 0x000000ffff0d7224 */ /* 0x000fe400078e0002 */
[----:B------:R-:W-:Y:S02]  /*2f640*/  IMAD.MOV.U32 R11, RZ, RZ, 0x1f ;  /* 0x0000001fff0b7424 */ /* 0x000fe400078e00ff */
[----:B------:R-:W-:-:S07]  /*2f650*/  IMAD.MOV.U32 R15, RZ, RZ, -0x1 ;  /* 0xffffffffff0f7424 */ /* 0x000fce00078e00ff */
[----:B012---:R-:W-:Y:S05]  /*2f660*/  WARPSYNC.COLLECTIVE R15, `(.L_x_12524) ;  /* 0x000000000f087348 */ /* 0x007fea0003c00000 */
[----:B------:R3:W4:Y:S02]  /*2f670*/  SHFL.IDX P6, R14, R13, R12, R11 ;  /* 0x0000000c0d0e7389 */ /* 0x00072400000c000b */
[----:B01234-:R-:W-:Y:S01]  /*2f680*/  ENDCOLLECTIVE ;  /* 0x000000000000791b */ /* 0x01ffe20003800000 */
.L_x_12524:
[----:B------:R-:W-:Y:S05]  /*2f690*/  BSYNC B0 ;  /* 0x0000000000007941 */ /* 0x000fea0003800000 */
.L_x_12523:
[----:B------:R-:W-:Y:S05]  /*2f6a0*/  BRA `(.L_x_12325) ;  /* 0xffffffa400a47947 */ /* 0x000fea000383ffff */
.L_x_12330:
[----:B0-----:R0:W1:Y:S02]  /*2f6b0*/  SYNCS.PHASECHK.TRANS64.TRYWAIT P0, [R4+URZ+0x22820], R0 ;  /* 0x02282000040075a7 */ /* 0x001064000800017f */
[----:B-1----:R-:W-:Y:S05]  /*2f6c0*/  @!P0 NANOSLEEP.SYNCS 0x989680 ;  /* 0x009896800000895d */ /* 0x002fea0003900000 */
[----:B------:R-:W1:Y:S02]  /*2f6d0*/  @!P0 SYNCS.PHASECHK.TRANS64 P0, [R4+URZ+0x22820], R0 ;  /* 0x02282000040085a7 */ /* 0x000e64000800007f */
[----:B-1----:R-:W-:Y:S05]  /*2f6e0*/  @!P0 BRA `(.L_x_12330) ;  /* 0xfffffffc00f08947 */ /* 0x002fea000383ffff */
[----:B------:R-:W-:Y:S05]  /*2f6f0*/  BRA `(.L_x_12525) ;  /* 0xffffffac001c7947 */ /* 0x000fea000383ffff */
.L_x_12331:
        /* <DEDUP_REMOVED lines=8> */
[----:B0-----:R-:W-:Y:S05]  /*2f780*/  WARPSYNC.COLLECTIVE R15, `(.L_x_12527) ;  /* 0x000000000f087348 */ /* 0x001fea0003c00000 */
[----:B------:R1:W2:Y:S02]  /*2f790*/  SHFL.IDX P6, R14, R13, R12, R11 ;  /* 0x0000000c0d0e7389 */ /* 0x0002a400000c000b */
[----:B012---:R-:W-:Y:S01]  /*2f7a0*/  ENDCOLLECTIVE ;  /* 0x000000000000791b */ /* 0x007fe20003800000 */
.L_x_12527:
[----:B------:R-:W-:Y:S05]  /*2f7b0*/  BSYNC B0 ;  /* 0x0000000000007941 */ /* 0x000fea0003800000 */
.L_x_12526:
[----:B------:R-:W-:Y:S05]  /*2f7c0*/  BRA `(.L_x_12528) ;  /* 0xffffffac00047947 */ /* 0x000fea000383ffff */
.L_x_12332:
[----:B------:R-:W-:Y:S01]  /*2f7d0*/  BSSY B0, `(.L_x_12529) ;  /* 0x0000006000007945 */ /* 0x000fe20003800000 */
[----:B------:R-:W-:-:S07]  /*2f7e0*/  IMAD.MOV.U32 R15, RZ, RZ, -0x1 ;  /* 0xffffffffff0f7424 */ /* 0x000fce00078e00ff */
[----:B0-----:R-:W-:Y:S05]  /*2f7f0*/  WARPSYNC.COLLECTIVE R15, `(.L_x_12530) ;  /* 0x000000000f0c7348 */ /* 0x001fea0003c00000 */
[----:B------:R-:W-:Y:S02]  /*2f800*/  ELECT P6, UR62, PT ;  /* 0x00000000003e782f */ /* 0x000fe400038c0000 */
[----:B------:R-:W-:Y:S01]  /*2f810*/  MOV R14, UR62 ;  /* 0x0000003e000e7c02 */ /* 0x000fe20008000f00 */
[----:B0-----:R-:W-:Y:S10]  /*2f820*/  ENDCOLLECTIVE ;  /* 0x000000000000791b */ /* 0x001ff40003800000 */
.L_x_12530:
[----:B------:R-:W-:Y:S05]  /*2f830*/  BSYNC B0 ;  /* 0x0000000000007941 */ /* 0x000fea0003800000 */
.L_x_12529:
[----:B------:R-:W-:Y:S05]  /*2f840*/  BRA `(.L_x_12531) ;  /* 0xffffffa800f87947 */ /* 0x000fea000383ffff */
.L_x_12334:
[----:B0-----:R0:W1:Y:S02]  /*2f850*/  SYNCS.PHASECHK.TRANS64.TRYWAIT P1, [R5+URZ+0x22840], R0 ;  /* 0x02284000050075a7 */ /* 0x001064000802017f */
[----:B-1----:R-:W-:Y:S05]  /*2f860*/  @!P1 NANOSLEEP.SYNCS 0x989680 ;  /* 0x009896800000995d */ /* 0x002fea0003900000 */
[----:B------:R-:W1:Y:S02]  /*2f870*/  @!P1 SYNCS.PHASECHK.TRANS64 P1, [R5+URZ+0x22840], R0 ;  /* 0x02284000050095a7 */ /* 0x000e64000802007f */
[----:B-1----:R-:W-:Y:S05]  /*2f880*/  @!P1 BRA `(.L_x_12334) ;  /* 0xfffffffc00f09947 */ /* 0x002fea000383ffff */
[----:B------:R-:W-:Y:S05]  /*2f890*/  BRA `(.L_x_12532) ;  /* 0xffffffac00187947 */ /* 0x000fea000383ffff */
.L_x_12336:
[----:B-1----:R1:W2:Y:S02]  /*2f8a0*/  SYNCS.PHASECHK.TRANS64.TRYWAIT P1, [R25+URZ+0x22840], R2 ;  /* 0x02284002190075a7 */ /* 0x0022a4000802017f */
[----:B--2---:R-:W-:Y:S05]  /*2f8b0*/  @!P1 NANOSLEEP.SYNCS 0x989680 ;  /* 0x009896800000995d */ /* 0x004fea0003900000 */
[----:B------:R-:W2:Y:S02]  /*2f8c0*/  @!P1 SYNCS.PHASECHK.TRANS64 P1, [R25+URZ+0x22840], R2 ;  /* 0x02284002190095a7 */ /* 0x000ea4000802007f */
[----:B--2---:R-:W-:Y:S05]  /*2f8d0*/  @!P1 BRA `(.L_x_12336) ;  /* 0xfffffffc00f09947 */ /* 0x004fea000383ffff */
[----:B------:R-:W-:Y:S05]  /*2f8e0*/  BRA `(.L_x_12533) ;  /* 0xffffffac00247947 */ /* 0x000fea000383ffff */
.L_x_12338:
[----:B--2---:R2:W3:Y:S02]  /*2f8f0*/  SYNCS.PHASECHK.TRANS64.TRYWAIT P1, [R5+URZ+0x22860], R0 ;  /* 0x02286000050075a7 */ /* 0x0044e4000802017f */
[----:B---3--:R-:W-:Y:S05]  /*2f900*/  @!P1 NANOSLEEP.SYNCS 0x989680 ;  /* 0x009896800000995d */ /* 0x008fea0003900000 */
[----:B------:R-:W3:Y:S02]  /*2f910*/  @!P1 SYNCS.PHASECHK.TRANS64 P1, [R5+URZ+0x22860], R0 ;  /* 0x02286000050095a7 */ /* 0x000ee4000802007f */
[----:B---3--:R-:W-:Y:S05]  /*2f920*/  @!P1 BRA `(.L_x_12338) ;  /* 0xfffffffc00f09947 */ /* 0x008fea000383ffff */
[----:B------:R-:W-:Y:S05]  /*2f930*/  BRA `(.L_x_12534) ;  /* 0xffffffac00207947 */ /* 0x000fea000383ffff */
        .type           $_ZN7cutlass13device_kernelIN5flash11enable_sm90INS1_16FlashAttnFwdSm90INS1_25CollectiveMainloopFwdSm90ILi2EN4cute5tupleIJNS5_1CILi1EEES8_S8_EEENS6_IJNS7_ILi128EEENS7_ILi96EEENS7_ILi64EEEEEELi256ENS_6half_tEfNS_4arch4Sm90ELb0ELb1ELb1ELb1ELb1ELb1ELb0ELb1ELb0ELb1ELb0ELb0EEENS1_21CollectiveEpilogueFwdINS6_IJSA_NS7_ILi256EEESB_EEES9_SE_SG_Li256ELb1ELb1ELb0ELb0EEENS1_36VarlenDynamicPersistentTileSchedulerILi128ELi96ELi256ELi128ELb0ELb1ELb1ELb1ELb0ELb1EEEEEEEEEvNT_6ParamsE$_ZZN5flash25CollectiveMainloopFwdSm90ILi2EN4cute5tupleIJNS1_1CILi1EEES4_S4_EEENS2_IJNS3_ILi128EEENS3_ILi96EEENS3_ILi64EEEEEELi256EN7cutlass6half_tEfNSA_4arch4Sm90ELb0ELb1ELb1ELb1ELb1ELb1ELb0ELb1ELb0ELb1ELb0ELb0EE3mmaINS_16FlashAttnFwdSm90ISE_NS_21CollectiveEpilogueFwdINS2_IJS6_NS3_ILi256EEES7_EEES5_SB_SD_Li256ELb1ELb1ELb0ELb0EEENS_36VarlenDynamicPersistentTileSchedulerILi128ELi96ELi256ELi128ELb0ELb1ELb1ELb1ELb0ELb1EEEE13SharedStorageENS1_6TensorINS1_11ArrayEngineIfLm128EEENS1_6LayoutINS2_IJNS2_IJNS3_ILi2EEEST_NS3_ILi32EEEEEES4_S4_EEENS2_IJNS2_IJS4_ST_NS3_ILi4EEEEEENS3_ILi0EEESZ_EEEEEEENS_7SoftmaxILi2ELi0EEEEEbRKNSE_6ParamsENSA_13PipelineAsyncILi2EEES19_RNSA_13PipelineStateILj2EEERT0_RT1_iRiRKNS_16SeqlenInfoQKNewKILb1ELb1EEENS2_IJiiiiEEERT_ENKUliT_T0_T1_E_clIZSF_ISO_S12_S14_EbS17_S19_S19_S1C_S1E_S1G_iS1H_S1L_S1M_S1O_EUlRS1P_iE0_NS3_ILb1EEES1W_EEDaiS1P_S1Q_S1R_,@function
        .size           $_ZN7cutlass13device_kernelIN5flash11enable_sm90INS1_16FlashAttnFwdSm90INS1_25CollectiveMainloopFwdSm90ILi2EN4cute5tupleIJNS5_1CILi1EEES8_S8_EEENS6_IJNS7_ILi128EEENS7_ILi96EEENS7_ILi64EEEEEELi256ENS_6half_tEfNS_4arch4Sm90ELb0ELb1ELb1ELb1ELb1ELb1ELb0ELb1ELb0ELb1ELb0ELb0EEENS1_21CollectiveEpilogueFwdINS6_IJSA_NS7_ILi256EEESB_EEES9_SE_SG_Li256ELb1ELb1ELb0ELb0EEENS1_36VarlenDynamicPersistentTileSchedulerILi128ELi96ELi256ELi128ELb0ELb1ELb1ELb1ELb0ELb1EEEEEEEEEvNT_6ParamsE$_ZZN5flash25CollectiveMainloopFwdSm90ILi2EN4cute5tupleIJNS1_1CILi1EEES4_S4_EEENS2_IJNS3_ILi128EEENS3_ILi96EEENS3_ILi64EEEEEELi256EN7cutlass6half_tEfNSA_4arch4Sm90ELb0ELb1ELb1ELb1ELb1ELb1ELb0ELb1ELb0ELb1ELb0ELb0EE3mmaINS_16FlashAttnFwdSm90ISE_NS_21CollectiveEpilogueFwdINS2_IJS6_NS3_ILi256EEES7_EEES5_SB_SD_Li256ELb1ELb1ELb0ELb0EEENS_36VarlenDynamicPersistentTileSchedulerILi128ELi96ELi256ELi128ELb0ELb1ELb1ELb1ELb0ELb1EEEE13SharedStorageENS1_6TensorINS1_11ArrayEngineIfLm128EEENS1_6LayoutINS2_IJNS2_IJNS3_ILi2EEEST_NS3_ILi32EEEEEES4_S4_EEENS2_IJNS2_IJS4_ST_NS3_ILi4EEEEEENS3_ILi0EEESZ_EEEEEEENS_7SoftmaxILi2ELi0EEEEEbRKNSE_6ParamsENSA_13PipelineAsyncILi2EEES19_RNSA_13PipelineStateILj2EEERT0_RT1_iRiRKNS_16SeqlenInfoQKNewKILb1ELb1EEENS2_IJiiiiEEERT_ENKUliT_T0_T1_E_clIZSF_ISO_S12_S14_EbS17_S19_S19_S1C_S1E_S1G_iS1H_S1L_S1M_S1O_EUlRS1P_iE0_NS3_ILb1EEES1W_EEDaiS1P_S1Q_S1R_,(.L_x_15674 - $_ZN7cutlass13device_kernelIN5flash11enable_sm90INS1_16FlashAttnFwdSm90INS1_25CollectiveMainloopFwdSm90ILi2EN4cute5tupleIJNS5_1CILi1EEES8_S8_EEENS6_IJNS7_ILi128EEENS7_ILi96EEENS7_ILi64EEEEEELi256ENS_6half_tEfNS_4arch4Sm90ELb0ELb1ELb1ELb1ELb1ELb1ELb0ELb1ELb0ELb1ELb0ELb0EEENS1_21CollectiveEpilogueFwdINS6_IJSA_NS7_ILi256EEESB_EEES9_SE_SG_Li256ELb1ELb1ELb0ELb0EEENS1_36VarlenDynamicPersistentTileSchedulerILi128ELi96ELi256ELi128ELb0ELb1ELb1ELb1ELb0ELb1EEEEEEEEEvNT_6ParamsE$_ZZN5flash25CollectiveMainloopFwdSm90ILi2EN4cute5tupleIJNS1_1CILi1EEES4_S4_EEENS2_IJNS3_ILi128EEENS3_ILi96EEENS3_ILi64EEEEEELi256EN7cutlass6half_tEfNSA_4arch4Sm90ELb0ELb1ELb1ELb1ELb1ELb1ELb0ELb1ELb0ELb1ELb0ELb0EE3mmaINS_16FlashAttnFwdSm90ISE_NS_21CollectiveEpilogueFwdINS2_IJS6_NS3_ILi256EEES7_EEES5_SB_SD_Li256ELb1ELb1ELb0ELb0EEENS_36VarlenDynamicPersistentTileSchedulerILi128ELi96ELi256ELi128ELb0ELb1ELb1ELb1ELb0ELb1EEEE13SharedStorageENS1_6TensorINS1_11ArrayEngineIfLm128EEENS1_6LayoutINS2_IJNS2_IJNS3_ILi2EEEST_NS3_ILi32EEEEEES4_S4_EEENS2_IJNS2_IJS4_ST_NS3_ILi4EEEEEENS3_ILi0EEESZ_EEEEEEENS_7SoftmaxILi2ELi0EEEEEbRKNSE_6ParamsENSA_13PipelineAsyncILi2EEES19_RNSA_13PipelineStateILj2EEERT0_RT1_iRiRKNS_16SeqlenInfoQKNewKILb1ELb1EEENS2_IJiiiiEEERT_ENKUliT_T0_T1_E_clIZSF_ISO_S12_S14_EbS17_S19_S19_S1C_S1E_S1G_iS1H_S1L_S1M_S1O_EUlRS1P_iE0_NS3_ILb1EEES1W_EEDaiS1P_S1Q_S1R_)
$_ZN7cutlass13device_kernelIN5flash11enable_sm90INS1_16FlashAttnFwdSm90INS1_25CollectiveMainloopFwdSm90ILi2EN4cute5tupleIJNS5_1CILi1EEES8_S8_EEENS6_IJNS7_ILi128EEENS7_ILi96EEENS7_ILi64EEEEEELi256ENS_6half_tEfNS_4arch4Sm90ELb0ELb1ELb1ELb1ELb1ELb1ELb0ELb1ELb0ELb1ELb0ELb0EEENS1_21CollectiveEpilogueFwdINS6_IJSA_NS7_ILi256EEESB_EEES9_SE_SG_Li256ELb1ELb1ELb0ELb0EEENS1_36VarlenDynamicPersistentTileSchedulerILi128ELi96ELi256ELi128ELb0ELb1ELb1ELb1ELb0ELb1EEEEEEEEEvNT_6ParamsE$_ZZN5flash25CollectiveMainloopFwdSm90ILi2EN4cute5tupleIJNS1_1CILi1EEES4_S4_EEENS2_IJNS3_ILi128EEENS3_ILi96EEENS3_ILi64EEEEEELi256EN7cutlass6half_tEfNSA_4arch4Sm90ELb0ELb1ELb1ELb1ELb1ELb1ELb0ELb1ELb0ELb1ELb0ELb0EE3mmaINS_16FlashAttnFwdSm90ISE_NS_21CollectiveEpilogueFwdINS2_IJS6_NS3_ILi256EEES7_EEES5_SB_SD_Li256ELb1ELb1ELb0ELb0EEENS_36VarlenDynamicPersistentTileSchedulerILi128ELi96ELi256ELi128ELb0ELb1ELb1ELb1ELb0ELb1EEEE13SharedStorageENS1_6TensorINS1_11ArrayEngineIfLm128EEENS1_6LayoutINS2_IJNS2_IJNS3_ILi2EEEST_NS3_ILi32EEEEEES4_S4_EEENS2_IJNS2_IJS4_ST_NS3_ILi4EEEEEENS3_ILi0EEESZ_EEEEEEENS_7SoftmaxILi2ELi0EEEEEbRKNSE_6ParamsENSA_13PipelineAsyncILi2EEES19_RNSA_13PipelineStateILj2EEERT0_RT1_iRiRKNS_16SeqlenInfoQKNewKILb1ELb1EEENS2_IJiiiiEEERT_ENKUliT_T0_T1_E_clIZSF_ISO_S12_S14_EbS17_S19_S19_S1C_S1E_S1G_iS1H_S1L_S1M_S1O_EUlRS1P_iE0_NS3_ILb1EEES1W_EEDaiS1P_S1Q_S1R_:
[----:B------:R-:W-:Y:S01]  /*2f940*/  R2UR UR5, R0 ;  /* 0x00000000000572ca */ /* 0x000fe200000e0000 */
[----:B------:R-:W-:-:S12]  /*2f950*/  ULDC UR4, c[0x0][0x20] ;  /* 0x0000080000047ab9 */ /* 0x000fd80000000800 */
[----:B------:R-:W-:-:S09]  /*2f960*/  UIADD3 UR4, -UR4, UR5, URZ ;  /* 0x0000000504047290 */ /* 0x000fd2000fffe13f */
[----:B------:R-:W2:Y:S04]  /*2f970*/  LDL.64 R8, [UR4+0x18] ;  /* 0x00001804ff087983 */ /* 0x000ea80008100a00 */
[----:B------:R-:W3:Y:S01]  /*2f980*/  LDL.64 R6, [UR4] ;  /* 0x00000004ff067983 */ /* 0x000ee20008100a00 */
[----:B------:R-:W-:-:S03]  /*2f990*/  ULDC.64 UR6, c[0x0][0x208] ;  /* 0x0000820000067ab9 */ /* 0x000fc60000000a00 */
[----:B--2---:R-:W2:Y:S04]  /*2f9a0*/  LD.E R4, desc[UR6][R8.64] ;  /* 0x0000000608047980 */ /* 0x004ea8000c101900 */
[----:B---3--:R0:W5:Y:S04]  /*2f9b0*/  LD.E R0, desc[UR6][R6.64] ;  /* 0x0000000606007980 */ /* 0x008168000c101900 */
[----:B------:R0:W5:Y:S01]  /*2f9c0*/  LD.E R3, desc[UR6][R6.64+0x4] ;  /* 0x0000040606037980 */ /* 0x000162000c101900 */
[----:B------:R-:W-:Y:S01]  /*2f9d0*/  BSSY B0, `(.L_x_12535) ;  /* 0x0000007000007945 */ /* 0x000fe20003800000 */
[----:B------:R-:W-:Y:S01]  /*2f9e0*/  IMAD.MOV.U32 R5, RZ, RZ, R49 ;  /* 0x000000ffff057224 */ /* 0x000fe200078e0031 */
[----:B--2---:R-:W-:-:S04]  /*2f9f0*/  LOP3.LUT R4, R4, 0x1, RZ, 0xfc, !PT ;  /* 0x0000000104047812 */ /* 0x004fc800078efcff */
[----:B------:R-:W-:Y:S01]  /*2fa00*/  ISETP.NE.AND P0, PT, R4, 0x3, PT ;  /* 0x000000030400780c */ /* 0x000fe20003f05270 */
[----:B------:R-:W-:-:S12]  /*2fa10*/  IMAD.MOV.U32 R4, RZ, RZ, R30 ;  /* 0x000000ffff047224 */ /* 0x000fd800078e001e */
[----:B0-----:R-:W-:Y:S05]  /*2fa20*/  @!P0 BRA `(.L_x_12536) ;  /* 0x0000000000048947 */ /* 0x001fea0003800000 */
[----:B------:R-:W-:Y:S01]  /*2fa30*/  BPT.TRAP 0x1 ;  /* 0x000000040000795c */ /* 0x000fe20000300000 */
.L_x_12536:
[----:B------:R-:W-:Y:S05]  /*2fa40*/  BSYNC B0 ;  /* 0x0000000000007941 */ /* 0x000fea0003800000 */
.L_x_12535:
[----:B------:R-:W2:Y:S01]  /*2fa50*/  LD.E.64 R12, desc[UR6][R8.64+0x18] ;  /* 0x00001806080c7980 */ /* 0x000ea2000c101b00 */
[----:B-----5:R-:W-:Y:S02]  /*2fa60*/  SHF.L.U32 R15, R3, 0x1f, RZ ;  /* 0x0000001f030f7819 */ /* 0x020fe400000006ff */
[----:B--2---:R-:W-:-:S05]  /*2fa70*/  MOV R13, R12 ;  /* 0x0000000c000d7202 */ /* 0x004fca0000000f00 */
[----:B------:R-:W-:-:S04]  /*2fa80*/  IMAD R0, R0, 0x8, R13 ;  /* 0x0000000800007824 */ /* 0x000fc800078e020d */
[----:B------:R0:W1:Y:S01]  /*2fa90*/  SYNCS.PHASECHK.TRANS64.TRYWAIT P0, [R0+URZ], R15 ;  /* 0x0000000f000075a7 */ /* 0x000062000800017f */
[----:B------:R-:W2:Y:S04]  /*2faa0*/  LD.E R12, desc[UR6][R8.64] ;  /* 0x00000006080c7980 */ /* 0x000ea8000c101900 */
[----:B------:R0:W5:Y:S04]  /*2fab0*/  LD.E R3, desc[UR6][R6.64] ;  /* 0x0000000606037980 */ /* 0x000168000c101900 */
[----:B------:R0:W5:Y:S01]  /*2fac0*/  LD.E R11, desc[UR6][R6.64+0x4] ;  /* 0x00000406060b7980 */ /* 0x000162000c101900 */
[----:B------:R-:W-:Y:S01]  /*2fad0*/  BSSY B0, `(.L_x_12537) ;  /* 0x0000005000007945 */ /* 0x000fe20003800000 */
[----:B--2---:R-:W-:-:S04]  /*2fae0*/  LOP3.LUT R12, R12, 0x1, RZ, 0xfc, !PT ;  /* 0x000000010c0c7812 */ /* 0x004fc800078efcff */
[----:B------:R-:W-:-:S13]  /*2faf0*/  ISETP.NE.AND P1, PT, R12, 0x3, PT ;  /* 0x000000030c00780c */ /* 0x000fda0003f25270 */
[----:B01----:R-:W-:Y:S05]  /*2fb00*/  @!P1 BRA `(.L_x_12538) ;  /* 0x0000000000049947 */ /* 0x003fea0003800000 */
[----:B------:R-:W-:Y:S01]  /*2fb10*/  BPT.TRAP 0x1 ;  /* 0x000000040000795c */ /* 0x000fe20000300000 */
.L_x_12538:
[----:B------:R-:W-:Y:S05]  /*2fb20*/  BSYNC B0 ;  /* 0x0000000000007941 */ /* 0x000fea0003800000 */
.L_x_12537:
[----:B------:R-:W-:Y:S04]  /*2fb30*/  BSSY B0, `(.L_x_12539) ;  /* 0x0000008000007945 */ /* 0x000fe80003800000 */
[----:B------:R-:W-:Y:S05]  /*2fb40*/  @P0 BRA `(.L_x_12540) ;  /* 0x0000000000180947 */ /* 0x000fea0003800000 */
[----:B------:R-:W2:Y:S01]  /*2fb50*/  LD.E.64 R8, desc[UR6][R8.64+0x18] ;  /* 0x0000180608087980 */ /* 0x000ea2000c101b00 */
[----:B-----5:R-:W-:Y:S02]  /*2fb60*/  SHF.L.U32 R6, R11, 0x1f, RZ ;  /* 0x0000001f0b067819 */ /* 0x020fe400000006ff */
[----:B--2---:R-:W-:-:S04]  /*2fb70*/  MOV R0, R8 ;  /* 0x0000000800007202 */ /* 0x004fc80000000f00 */
[----:B------:R-:W-:-:S04]  /*2fb80*/  LEA R3, R3, R0, 0x3 ;  /* 0x0000000003037211 */ /* 0x000fc800078e18ff */
[----:B------:R-:W0:Y:S02]  /*2fb90*/  SYNCS.PHASECHK.TRANS64.TRYWAIT P0, [R3+URZ], R6 ;  /* 0x00000006030075a7 */ /* 0x000e24000800017f */
[----:B0-----:R-:W-:Y:S05]  /*2fba0*/  @!P0 BRA `(.L_x_12541) ;  /* 0x000000ac00288947 */ /* 0x001fea0003800000 */
.L_x_12540:
[----:B------:R-:W-:Y:S05]  /*2fbb0*/  BSYNC B0 ;  /* 0x0000000000007941 */ /* 0x000fea0003800000 */
.L_x_12539:
[----:B------:R-:W2:Y:S04]  /*2fbc0*/  LDL.64 R12, [UR4] ;  /* 0x00000004ff0c7983 */ /* 0x000ea80008100a00 */
[----:B------:R-:W3:Y:S04]  /*2fbd0*/  LDL.64 R8, [UR4+0x28] ;  /* 0x00002804ff087983 */ /* 0x000ee80008100a00 */
[----:B0-----:R-:W4:Y:S04]  /*2fbe0*/  LDL.64 R6, [UR4+0x20] ;  /* 0x00002004ff067983 */ /* 0x001f280008100a00 */
[----:B------:R-:W4:Y:S04]  /*2fbf0*/  LDL.64 R14, [UR4+0x8] ;  /* 0x00000804ff0e7983 */ /* 0x000f280008100a00 */
[----:B--2---:R-:W2:Y:S04]  /*2fc00*/  LD.E R13, desc[UR6][R12.64] ;  /* 0x000000060c0d7980 */ /* 0x004ea8000c101900 */
[----:B---3--:R-:W2:Y:S01]  /*2fc10*/  LD.E.64 R20, desc[UR6][R8.64] ;  /* 0x0000000608147980 */ /* 0x008ea2000c101b00 */
[----:B------:R-:W-:Y:S05]  /*2fc20*/  WARPSYNC.ALL ;  /* 0x0000000000007948 */ /* 0x000fea0003800000 */
[----:B----4-:R0:W-:Y:S04]  /*2fc30*/  ST.E desc[UR6][R14.64], RZ ;  /* 0x000000ff0e007985 */ /* 0x0101e8000c101906 */
[----:B------:R-:W3:Y:S01]  /*2fc40*/  LD.E.64 R8, desc[UR6][R6.64] ;  /* 0x0000000606087980 */ /* 0x000ee2000c101b00 */
[----:B--2---:R-:W-:Y:S01]  /*2fc50*/  IMAD R12, R13, 0x300, R20 ;  /* 0x000003000d0c7824 */ /* 0x004fe200078e0214 */
[----:B------:R-:W-:Y:S01]  /*2fc60*/  WARPGROUP.ARRIVE ;  /* 0x00000000000079c5 */ /* 0x000fe20000000000 */
[----:B------:R-:W-:-:S02]  /*2fc70*/  IMAD.MOV.U32 R13, RZ, RZ, R21 ;  /* 0x000000ffff0d7224 */ /* 0x000fc400078e0015 */
[----:B------:R-:W-:Y:S01]  /*2fc80*/  IMAD.MOV.U32 R0, RZ, RZ, 0x1 ;  /* 0x00000001ff007424 */ /* 0x000fe200078e00ff */
        /* <DEDUP_REMOVED lines=10> */
[----:B------:R-:W-:-:S03]  /*2fd30*/  WARPGROUP.ARRIVE ;  /* 0x00000000000079c5 */ /* 0x000fc60000000000 */
        /* <DEDUP_REMOVED lines=19> */
[----:B------:R-:W-:Y:S01]  /*2fe70*/  IMAD.MOV.U32 R13, RZ, RZ, R21 ;  /* 0x000000ffff0d7224 */ /* 0x000fe200078e0015 */
[----:B------:R-:W-:Y:S01]  /*2fe80*/  IADD3 R12, R12, 0x6, RZ ;  /* 0x000000060c0c7810 */ /* 0x000fe20007ffe0ff */
[----:B------:R-:W-:-:S03]  /*2fe90*/  WARPGROUP.ARRIVE ;  /* 0x00000000000079c5 */ /* 0x000fc60000000000 */
        /* <DEDUP_REMOVED lines=8> */
[----:B------:R-:W2:Y:S04]  /*2ff20*/  LDL.64 R12, [UR4+0x18] ;  /* 0x00001804ff0c7983 */ /* 0x000ea80008100a00 */
[----:B------:R-:W3:Y:S01]  /*2ff30*/  LDL.64 R8, [UR4] ;  /* 0x00000004ff087983 */ /* 0x000ee20008100a00 */
[----:B------:R-:W1:Y:S02]  /*2ff40*/  S2R R6, SR_TID.X ;  /* 0x0000000000067919 */ /* 0x000e640000002100 */
[----:B-1---5:R-:W-:-:S04]  /*2ff50*/  SHF.R.U32.HI R3, RZ, 0x7, R6 ;  /* 0x00000007ff037819 */ /* 0x022fc80000011606 */
[----:B------:R-:W-:-:S05]  /*2ff60*/  IADD3 R3, -R3, 0xb, RZ ;  /* 0x0000000b03037810 */ /* 0x000fca0007ffe1ff */
[----:B------:R0:W-:Y:S06]  /*2ff70*/  BAR.ARV R3, 0x100 ;  /* 0x000400030000751d */ /* 0x0001ec0000002000 */
[----:B--2---:R-:W2:Y:S04]  /*2ff80*/  LD.E R11, desc[UR6][R12.64] ;  /* 0x000000060c0b7980 */ /* 0x004ea8000c101900 */
[----:B---3--:R0:W5:Y:S01]  /*2ff90*/  LD.E R7, desc[UR6][R8.64] ;  /* 0x0000000608077980 */ /* 0x008162000c101900 */
[----:B------:R-:W-:Y:S01]  /*2ffa0*/  BSSY B0, `(.L_x_12542) ;  /* 0x0000005000007945 */ /* 0x000fe20003800000 */
[----:B--2---:R-:W-:-:S04]  /*2ffb0*/  LOP3.LUT R11, R11, 0x1, RZ, 0xfc, !PT ;  /* 0x000000010b0b7812 */ /* 0x004fc800078efcff */
[----:B------:R-:W-:-:S13]  /*2ffc0*/  ISETP.NE.AND P0, PT, R11, 0x3, PT ;  /* 0x000000030b00780c */ /* 0x000fda0003f05270 */
[----:B0-----:R-:W-:Y:S05]  /*2ffd0*/  @!P0 BRA `(.L_x_12543) ;  /* 0x0000000000048947 */ /* 0x001fea0003800000 */
[----:B------:R-:W-:Y:S01]  /*2ffe0*/  BPT.TRAP 0x1 ;  /* 0x000000040000795c */ /* 0x000fe20000300000 */
.L_x_12543:
[----:B------:R-:W-:Y:S05]  /*2fff0*/  BSYNC B0 ;  /* 0x0000000000007941 */ /* 0x000fea0003800000 */
.L_x_12542:
[----:B------:R-:W2:Y:S04]  /*30000*/  LD.E.64 R8, desc[UR6][R12.64+0x20] ;  /* 0x000020060c087980 */ /* 0x000ea8000c101b00 */
[----:B------:R-:W3:Y:S01]  /*30010*/  LD.E R3, desc[UR6][R12.64+0xc] ;  /* 0x00000c060c037980 */ /* 0x000ee2000c101900 */
[----:B--2---:R-:W-:-:S05]  /*30020*/  MOV R8, R8 ;  /* 0x0000000800087202 */ /* 0x004fca0000000f00 */
[----:B-----5:R-:W-:-:S05]  /*30030*/  IMAD R8, R7, 0x8, R8 ;  /* 0x0000000807087824 */ /* 0x020fca00078e0208 */
[----:B---3--:R-:W-:-:S04]  /*30040*/  PRMT R3, R3, 0x654, R8 ;  /* 0x0000065403037816 */ /* 0x008fc80000000008 */
[----:B------:R0:W-:Y:S01]  /*30050*/  SYNCS.ARRIVE.TRANS64.RED.A1T0 RZ, [R3+URZ], RZ ;  /* 0x000000ff03ff79a7 */ /* 0x0001e2000810043f */
[----:B------:R-:W2:Y:S04]  /*30060*/  LDL.64 R8, [UR4+0x38] ;  /* 0x00003804ff087983 */ /* 0x000ea80008100a00 */
[----:B------:R-:W3:Y:S04]  /*30070*/  LD.E R82, desc[UR6][R4.64] ;  /* 0x0000000604527980 */ /* 0x000ee8000c101900 */
[----:B0-----:R-:W4:Y:S04]  /*30080*/  LD.E R3, desc[UR6][R4.64+0x24] ;  /* 0x0000240604037980 */ /* 0x001f28000c101900 */
[----:B------:R0:W3:Y:S04]  /*30090*/  LD.E R84, desc[UR6][R72.64] ;  /* 0x0000000648547980 */ /* 0x0000e8000c101900 */
[----:B------:R-:W3:Y:S04]  /*300a0*/  LD.E R7, desc[UR6][R4.64+0x8] ;  /* 0x0000080604077980 */ /* 0x000ee8000c101900 */
[----:B------:R-:W3:Y:S04]  /*300b0*/  LD.E R74, desc[UR6][R4.64+0xc] ;  /* 0x00000c06044a7980 */ /* 0x000ee8000c101900 */
[----:B------:R-:W3:Y:S04]  /*300c0*/  LD.E R72, desc[UR6][R4.64+0x10] ;  /* 0x0000100604487980 */ /* 0x000ee8000c101900 */
[----:B------:R-:W0:Y:S04]  /*300d0*/  LD.E R73, desc[UR6][R4.64+0x14] ;  /* 0x0000140604497980 */ /* 0x000e28000c101900 */
[----:B--2---:R-:W2:Y:S01]  /*300e0*/  LD.E.64 R14, desc[UR6][R8.64] ;  /* 0x00000006080e7980 */ /* 0x004ea2000c101b00 */
[----:B----4-:R-:W-:-:S03]  /*300f0*/  ISETP.NE.AND P0, PT, R3, 0x1, PT ;  /* 0x000000010300780c */ /* 0x010fc60003f05270 */
[----:B------:R-:W4:Y:S04]  /*30100*/  LD.E R9, desc[UR6][R4.64+0x18] ;  /* 0x0000180604097980 */ /* 0x000f28000c101900 */
[----:B------:R-:W4:Y:S06]  /*30110*/  LD.E R8, desc[UR6][R4.64+0x4] ;  /* 0x0000040604087980 */ /* 0x000f2c000c101900 */
[----:B------:R-:W4:Y:S04]  /*30120*/  @P0 LD.E R77, desc[UR6][R4.64+0x28] ;  /* 0x00002806044d0980 */ /* 0x000f28000c101900 */
[----:B------:R-:W4:Y:S04]  /*30130*/  @P0 LD.E R76, desc[UR6][R4.64+0x2c] ;  /* 0x00002c06044c0980 */ /* 0x000f28000c101900 */
[----:B--2---:R-:W2:Y:S01]  /*30140*/  LD.E R21, desc[UR6][R14.64] ;  /* 0x000000060e157980 */ /* 0x004ea2000c101900 */
[----:B---3--:R-:W-:-:S02]  /*30150*/  LOP3.LUT R74, RZ, R74, RZ, 0x33, !PT ;  /* 0x0000004aff4a7212 */ /* 0x008fc400078e33ff */
[----:B----4-:R-:W-:Y:S01]  /*30160*/  ISETP.GE.AND P1, PT, R9, 0x1, PT ;  /* 0x000000010900780c */ /* 0x010fe20003f26270 */
[----:B------:R-:W-:Y:S01]  /*30170*/  BSSY B0, `(.L_x_12544) ;  /* 0x00000a7000007945 */ /* 0x000fe20003800000 */
[----:B0-----:R-:W-:Y:S02]  /*30180*/  IMAD R73, R2, -0x60, R73 ;  /* 0xffffffa002497824 */ /* 0x001fe400078e0249 */
[-C--:B--2---:R-:W-:Y:S01]  /*30190*/  FMUL.FTZ R80, R45, R21.reuse ;  /* 0x000000152d507220 */ /* 0x084fe20000410000 */
        /* <DEDUP_REMOVED lines=26> */
[----:B------:R-:W-:Y:S01]  /*30340*/  LOP3.LUT R45, R45, 0xfffffffc, RZ, 0xc0, !PT ;  /* 0xfffffffc2d2d7812 */ /* 0x000fe200078ec0ff */
[----:B------:R-:W-:Y:S01]  /*30350*/  FMUL.FTZ R42, R59, R21 ;  /* 0x000000153b2a7220 */ /* 0x000fe20000410000 */
[----:B------:R-:W-:-:S02]  /*30360*/  LEA.HI R57, R54, R55, RZ, 0x5 ;  /* 0x0000003736397211 */ /* 0x000fc400078f28ff */
[--C-:B------:R-:W-:Y:S02]  /*30370*/  SHF.R.S32.HI R54, RZ, 0x2, R56.reuse ;  /* 0x00000002ff367819 */ /* 0x100fe40000011438 */
[----:B------:R-:W-:Y:S01]  /*30380*/  SHF.R.S32.HI R59, RZ, 0x1f, R56 ;  /* 0x0000001fff3b7819 */ /* 0x000fe20000011438 */
[----:B------:R-:W-:Y:S01]  /*30390*/  IMAD.IADD R82, R82, 0x1, -R45 ;  /* 0x0000000152527824 */ /* 0x000fe200078e0a2d */
[----:B------:R-:W-:Y:S02]  /*303a0*/  SHF.R.S32.HI R45, RZ, 0x7, R46 ;  /* 0x00000007ff2d7819 */ /* 0x000fe4000001142e */
[----:B------:R-:W-:Y:S02]  /*303b0*/  LEA.HI R59, R59, R54, RZ, 0x3 ;  /* 0x000000363b3b7211 */ /* 0x000fe400078f18ff */
[----:B------:R-:W-:Y:S02]  /*303c0*/  SHF.R.S32.HI R57, RZ, 0x5, R57 ;  /* 0x00000005ff397819 */ /* 0x000fe40000011439 */
[----:B------:R-:W-:-:S02]  /*303d0*/  LEA.HI R46, R46, R45, RZ, 0x1 ;  /* 0x0000002d2e2e7211 */ /* 0x000fc400078f08ff */
[----:B------:R-:W-:Y:S01]  /*303e0*/  LOP3.LUT R59, R59, 0xfffffff8, RZ, 0xc0, !PT ;  /* 0xfffffff83b3b7812 */ /* 0x000fe200078ec0ff */
[----:B------:R-:W-:Y:S01]  /*303f0*/  IMAD R84, R84, 0x8, R57 ;  /* 0x0000000854547824 */ /* 0x000fe200078e0239 */
[----:B------:R-:W-:Y:S02]  /*30400*/  LOP3.LUT R46, R46, 0x3fffffe, RZ, 0xc0, !PT ;  /* 0x03fffffe2e2e7812 */ /* 0x000fe400078ec0ff */
[----:B------:R-:W-:Y:S02]  /*30410*/  LEA.HI R57, R82, R82, RZ, 0x1 ;  /* 0x0000005252397211 */ /* 0x000fe400078f08ff */
[----:B------:R-:W-:Y:S01]  /*30420*/  IADD3 R59, R54, -R59, RZ ;  /* 0x8000003b363b7210 */ /* 0x000fe20007ffe0ff */
[----:B------:R-:W-:Y:S01]  /*30430*/  IMAD.IADD R46, R45, 0x1, -R46 ;  /* 0x000000012d2e7824 */ /* 0x000fe200078e0a2e */
[----:B------:R-:W-:-:S03]  /*30440*/  LOP3.LUT R57, R57, 0x1ffffffe, RZ, 0xc0, !PT ;  /* 0x1ffffffe39397812 */ /* 0x000fc600078ec0ff */
[----:B------:R-:W-:Y:S02]  /*30450*/  IMAD.U32 R59, R84, 0x10, R59 ;  /* 0x00000010543b7824 */ /* 0x000fe400078e003b */
[-C--:B------:R-:W-:Y:S01]  /*30460*/  FMUL.FTZ R64, R64, R21.reuse ;  /* 0x0000001540407220 */ /* 0x080fe20000410000 */
[-C--:B------:R-:W-:Y:S01]  /*30470*/  FMUL.FTZ R12, R27, R21.reuse ;  /* 0x000000151b0c7220 */ /* 0x080fe20000410000 */
[----:B------:R-:W-:Y:S02]  /*30480*/  IMAD.IADD R57, R82, 0x1, -R57 ;  /* 0x0000000152397824 */ /* 0x000fe400078e0a39 */
[-C--:B------:R-:W-:Y:S01]  /*30490*/  FMUL.FTZ R27, R43, R21.reuse ;  /* 0x000000152b1b7220 */ /* 0x080fe20000410000 */
[----:B------:R-:W-:Y:S02]  /*304a0*/  IMAD R46, R46, 0x40, R59 ;  /* 0x000000402e2e7824 */ /* 0x000fe400078e023b */
[----:B------:R-:W-:Y:S02]  /*304b0*/  FMUL.FTZ R43, R62, R21 ;  /* 0x000000153e2b7220 */ /* 0x000fe40000410000 */
[----:B------:R0:W1:Y:S02]  /*304c0*/  MUFU.TANH R62, R64 ;  /* 0x00000040003e7308 */ /* 0x0000640000002400 */
[----:B0-----:R-:W-:-:S04]  /*304d0*/  IMAD R64, R57, 0x8, R46 ;  /* 0x0000000839407824 */ /* 0x001fc800078e022e */
[----:B------:R-:W-:-:S05]  /*304e0*/  @P0 IMAD.HI.U32 R77, R64, R77, RZ ;  /* 0x0000004d404d0227 */ /* 0x000fca00078e00ff */
[----:B------:R-:W-:Y:S01]  /*304f0*/  @P0 SHF.R.U32.HI R64, RZ, R76, R77 ;  /* 0x0000004cff400219 */ /* 0x000fe2000001164d */
[----:B------:R-:W-:Y:S01]  /*30500*/  IMAD R57, R2, -0x60, R7 ;  /* 0xffffffa002397824 */ /* 0x000fe200078e0207 */
        /* <DEDUP_REMOVED lines=24> */
[----:B------:R-:W-:Y:S01]  /*30690*/  IADD3 R45, R57, 0x1, RZ ;  /* 0x00000001392d7810 */ /* 0x000fe20007ffe0ff */
[----:B------:R-:W-:Y:S01]  /*306a0*/  FMUL.FTZ R61, R71, R21 ;  /* 0x00000015473d7220 */ /* 0x000fe20000410000 */
[----:B------:R-:W-:Y:S01]  /*306b0*/  IMAD.IADD R56, R55, 0x1, -R56 ;  /* 0x0000000137387824 */ /* 0x000fe200078e0a38 */
[----:B------:R-:W2:Y:S03]  /*306c0*/  MUFU.TANH R11, R11 ;  /* 0x0000000b000b7308 */ /* 0x000ea60000002400 */
[----:B------:R-:W-:-:S05]  /*306d0*/  IMAD R45, R56, -0x2, R45 ;  /* 0xfffffffe382d7824 */ /* 0x000fca00078e022d */
[----:B------:R-:W3:Y:S01]  /*306e0*/  MUFU.TANH R75, R75 ;  /* 0x0000004b004b7308 */ /* 0x000ee20000002400 */
[----:B------:R-:W-:-:S07]  /*306f0*/  IMAD.IADD R45, R45, 0x1, -R8 ;  /* 0x000000012d2d7824 */ /* 0x000fce00078e0a08 */
[----:B------:R-:W4:Y:S01]  /*30700*/  MUFU.TANH R3, R3 ;  /* 0x0000000300037308 */ /* 0x000f220000002400 */
[----:B------:R-:W-:-:S07]  /*30710*/  IMAD.SHL.U32 R21, R56, 0x2, RZ ;  /* 0x0000000238157824 */ /* 0x000fce00078e00ff */
        /* <DEDUP_REMOVED lines=47> */
[----:B------:R-:W-:Y:S01]  /*30a10*/  IMAD R70, R2, -0x60, -R21 ;  /* 0xffffffa002467824 */ /* 0x000fe200078e0a15 */
        /* <DEDUP_REMOVED lines=11> */
[----:B------:R-:W2:Y:S04]  /*30ad0*/  LD.E R21, desc[UR6][R4.64+0x1c] ;  /* 0x00001c0604157980 */ /* 0x000ea8000c101900 */
[----:B------:R-:W3:Y:S01]  /*30ae0*/  LD.E R54, desc[UR6][R4.64+0x20] ;  /* 0x0000200604367980 */ /* 0x000ee2000c101900 */
[----:B--2---:R-:W-:-:S05]  /*30af0*/  IMAD.HI.U32 R21, R46, R21, RZ ;  /* 0x000000152e157227 */ /* 0x004fca00078e00ff */
[----:B---3--:R-:W-:-:S07]  /*30b00*/  SHF.R.U32.HI R46, RZ, R54, R21 ;  /* 0x00000036ff2e7219 */ /* 0x008fce0000011615 */
.L_x_12549:
[----:B------:R-:W-:Y:S05]  /*30b10*/  BSYNC B2 ;  /* 0x0000000000027941 */ /* 0x000fea0003800000 */
.L_x_12548:
[----:B------:R-:W-:Y:S01]  /*30b20*/  LOP3.LUT R46, RZ, R46, RZ, 0x33, !PT ;  /* 0x0000002eff2e7212 */ /* 0x000fe200078e33ff */
[----:B------:R-:W-:Y:S06]  /*30b30*/  BRA `(.L_x_12550) ;  /* 0x0000000000187947 */ /* 0x000fec0003800000 */
.L_x_12547:
[----:B------:R-:W-:-:S13]  /*30b40*/  ISETP.NE.AND P0, PT, R9, 0x1, PT ;  /* 0x000000010900780c */ /* 0x000fda0003f05270 */
[----:B------:R-:W-:Y:S05]  /*30b50*/  @!P0 BRA `(.L_x_12550) ;  /* 0x0000000000108947 */ /* 0x000fea0003800000 */
[----:B------:R-:W2:Y:S04]  /*30b60*/  LD.E R21, desc[UR6][R4.64+0x1c] ;  /* 0x00001c0604157980 */ /* 0x000ea8000c101900 */
[----:B------:R-:W3:Y:S01]  /*30b70*/  LD.E R45, desc[UR6][R4.64+0x20] ;  /* 0x00002006042d7980 */ /* 0x000ee2000c101900 */
[----:B--2---:R-:W-:-:S05]  /*30b80*/  IMAD.HI.U32 R46, R46, R21, RZ ;  /* 0x000000152e2e7227 */ /* 0x004fca00078e00ff */
[----:B---3--:R-:W-:-:S07]  /*30b90*/  SHF.R.U32.HI R46, RZ, R45, R46 ;  /* 0x0000002dff2e7219 */ /* 0x008fce000001162e */
.L_x_12550:
[----:B------:R-:W-:Y:S05]  /*30ba0*/  BSYNC B1 ;  /* 0x0000000000017941 */ /* 0x000fea0003800000 */
.L_x_12546:
[----:B------:R-:W-:-:S05]  /*30bb0*/  IMAD R46, R9, R46, R70 ;  /* 0x0000002e092e7224 */ /* 0x000fca00078e0246 */
[----:B------:R-:W-:Y:S02]  /*30bc0*/  VIMNMX R63, R63, R46, !PT ;  /* 0x0000002e3f3f7248 */ /* 0x000fe40007fe0100 */
[----:B------:R-:W-:-:S07]  /*30bd0*/  VIADDMNMX R2, R46, R9, R2, PT ;  /* 0x000000092e027246 */ /* 0x000fce0003800102 */
.L_x_12545:
[----:B------:R-:W-:Y:S05]  /*30be0*/  BSYNC B0 ;  /* 0x0000000000007941 */ /* 0x000fea0003800000 */
.L_x_12544:
[C---:B------:R-:W-:Y:S01]  /*30bf0*/  ISETP.GE.AND P0, PT, R73.reuse, 0x2, PT ;  /* 0x000000024900780c */ /* 0x040fe20003f06270 */
[----:B------:R-:W-:Y:S01]  /*30c00*/  BSSY B0, `(.L_x_12551) ;  /* 0x0000090000007945 */ /* 0x000fe20003800000 */
[----:B------:R-:W-:Y:S02]  /*30c10*/  ISETP.GE.AND P4, PT, R73, 0xa, PT ;  /* 0x0000000a4900780c */ /* 0x000fe40003f86270 */
        /* <DEDUP_REMOVED lines=93> */
[----:B-1----:R-:W-:Y:S02]  /*311f0*/  FSEL R29, R62, -INF , !P4 ;  /* 0xff8000003e1d7808 */ /* 0x002fe40006000000 */
[----:B------:R-:W-:-:S04]  /*31200*/  ISETP.GE.AND P4, PT, R73, 0x52, PT ;  /* 0x000000524900780c */ /* 0x000fc80003f86270 */
[----:B------:R-:W-:-:S04]  /*31210*/  ISETP.GT.AND P5, PT, R63, 0x51, !P4 ;  /* 0x000000513f00780c */ /* 0x000fc800067a4270 */
[----:B------:R-:W-:-:S04]  /*31220*/  ISETP.LT.OR P5, PT, R2, 0x52, P5 ;  /* 0x000000520200780c */ /* 0x000fc80002fa1670 */
[----:B------:R-:W-:Y:S02]  /*31230*/  FSEL R28, R65, -INF , !P5 ;  /* 0xff800000411c7808 */ /* 0x000fe40006800000 */
[----:B------:R-:W-:Y:S01]  /*31240*/  ISETP.GE.AND P5, PT, R73, 0x59, PT ;  /* 0x000000594900780c */ /* 0x000fe20003fa6270 */
[----:B------:R-:W0:Y:S03]  /*31250*/  SHFL.IDX PT, R65, R64, 0x1, 0x1c1f ;  /* 0x003c1f0040417f89 */ /* 0x000e2600000e0000 */
        /* <DEDUP_REMOVED lines=29> */
.L_x_12556:
[----:B------:R-:W-:Y:S05]  /*31430*/  BSYNC B2 ;  /* 0x0000000000027941 */ /* 0x000fea0003800000 */
.L_x_12555:
[----:B------:R-:W-:Y:S01]  /*31440*/  LOP3.LUT R8, RZ, R8, RZ, 0x33, !PT ;  /* 0x00000008ff087212 */ /* 0x000fe200078e33ff */
[----:B------:R-:W-:Y:S06]  /*31450*/  BRA `(.L_x_12557) ;  /* 0x0000000000187947 */ /* 0x000fec0003800000 */
.L_x_12554:
[----:B------:R-:W-:-:S13]  /*31460*/  ISETP.NE.AND P6, PT, R9, 0x1, PT ;  /* 0x000000010900780c */ /* 0x000fda0003fc5270 */
[----:B------:R-:W-:Y:S05]  /*31470*/  @!P6 BRA `(.L_x_12557) ;  /* 0x000000000010e947 */ /* 0x000fea0003800000 */
[----:B------:R-:W2:Y:S04]  /*31480*/  LD.E R7, desc[UR6][R4.64+0x1c] ;  /* 0x00001c0604077980 */ /* 0x000ea8000c101900 */
[----:B------:R-:W3:Y:S01]  /*31490*/  LD.E R65, desc[UR6][R4.64+0x20] ;  /* 0x0000200604417980 */ /* 0x000ee2000c101900 */
[----:B--2---:R-:W-:-:S05]  /*314a0*/  IMAD.HI.U32 R8, R8, R7, RZ ;  /* 0x0000000708087227 */ /* 0x004fca00078e00ff */
[----:B---3--:R-:W-:-:S07]  /*314b0*/  SHF.R.U32.HI R8, RZ, R65, R8 ;  /* 0x00000041ff087219 */ /* 0x008fce0000011608 */
.L_x_12557:
[----:B------:R-:W-:Y:S05]  /*314c0*/  BSYNC B1 ;  /* 0x0000000000017941 */ /* 0x000fea0003800000 */
.L_x_12553:
[----:B------:R-:W-:-:S05]  /*314d0*/  IMAD R8, R9, R8, R70 ;  /* 0x0000000809087224 */ /* 0x000fca00078e0246 */
[----:B------:R-:W-:Y:S02]  /*314e0*/  VIADDMNMX R2, R8, R9, R2, PT ;  /* 0x0000000908027246 */ /* 0x000fe40003800102 */
[----:B------:R-:W-:-:S07]  /*314f0*/  VIMNMX R63, R63, R8, !PT ;  /* 0x000000083f3f7248 */ /* 0x000fce0007fe0100 */
.L_x_12552:
[----:B------:R-:W-:Y:S05]  /*31500*/  BSYNC B0 ;  /* 0x0000000000007941 */ /* 0x000fea0003800000 */
.L_x_12551:
[----:B------:R-:W2:Y:S01]  /*31510*/  LDL.64 R4, [UR4+0x40] ;  /* 0x00004004ff047983 */ /* 0x000ea20008100a00 */
        /* <DEDUP_REMOVED lines=68> */
[C---:B------:R-:W-:Y:S02]  /*31960*/  ISETP.GT.AND P0, PT, R63.reuse, RZ, !P6 ;  /* 0x000000ff3f00720c */ /* 0x040fe40007704270 */
[C---:B------:R-:W-:Y:S02]  /*31970*/  ISETP.GT.AND P2, PT, R63.reuse, 0x49, !P2 ;  /* 0x000000493f00780c */ /* 0x040fe40005744270 */
[----:B------:R-:W-:Y:S02]  /*31980*/  ISETP.LT.OR P0, PT, R2, 0x1, P0 ;  /* 0x000000010200780c */ /* 0x000fe40000701670 */
[----:B------:R-:W-:Y:S02]  /*31990*/  ISETP.GT.AND P3, PT, R63, 0x50, !P3 ;  /* 0x000000503f00780c */ /* 0x000fe40005f64270 */
[----:B------:R-:W-:-:S02]  /*319a0*/  FSEL R7, R3, -INF , !P0 ;  /* 0xff80000003077808 */ /* 0x000fc40004000000 */
[----:B------:R-:W-:Y:S02]  /*319b0*/  ISETP.GT.AND P4, PT, R63, 0x51, !P4 ;  /* 0x000000513f00780c */ /* 0x000fe40006784270 */
[----:B------:R-:W-:Y:S02]  /*319c0*/  FMNMX.FTZ R8, R7, R12, !PT ;  /* 0x0000000c07087209 */ /* 0x000fe40007810000 */
[----:B------:R-:W-:Y:S02]  /*319d0*/  ISETP.NE.AND P6, PT, R73, RZ, PT ;  /* 0x000000ff4900720c */ /* 0x000fe40003fc5270 */
        /* <DEDUP_REMOVED lines=13> */
[----:B------:R-:W-:Y:S02]  /*31ab0*/  ISETP.GT.AND P0, PT, R63, 0x48, !P1 ;  /* 0x000000483f00780c */ /* 0x000fe40004f04270 */
[----:B------:R-:W-:Y:S02]  /*31ac0*/  FMNMX.FTZ R8, R39, R8, !PT ;  /* 0x0000000827087209 */ /* 0x000fe40007810000 */
[C---:B------:R-:W-:Y:S02]  /*31ad0*/  ISETP.LT.OR P0, PT, R2.reuse, 0x49, P0 ;  /* 0x000000490200780c */ /* 0x040fe40000701670 */
[----:B------:R-:W-:Y:S02]  /*31ae0*/  FMNMX.FTZ R3, R41, R8, !PT ;  /* 0x0000000829037209 */ /* 0x000fe40007810000 */
[----:B------:R-:W-:-:S02]  /*31af0*/  ISETP.LT.OR P2, PT, R2, 0x4a, P2 ;  /* 0x0000004a0200780c */ /* 0x000fc40001741670 */
[----:B------:R-:W-:Y:S02]  /*31b00*/  FSEL R43, R43, -INF , !P0 ;  /* 0xff8000002b2b7808 */ /* 0x000fe40004000000 */
[----:B------:R-:W-:Y:S02]  /*31b10*/  FMNMX.FTZ R8, R42, R3, !PT ;  /* 0x000000032a087209 */ /* 0x000fe40007810000 */
[----:B------:R-:W-:Y:S02]  /*31b20*/  ISETP.LT.OR P3, PT, R2, 0x51, P3 ;  /* 0x000000510200780c */ /* 0x000fe40001f61670 */
[----:B------:R-:W-:Y:S02]  /*31b30*/  FSEL R44, R44, -INF , !P2 ;  /* 0xff8000002c2c7808 */ /* 0x000fe40005000000 */
[----:B------:R-:W-:Y:S02]  /*31b40*/  FMNMX.FTZ R3, R43, R8, !PT ;  /* 0x000000082b037209 */ /* 0x000fe40007810000 */
[----:B------:R-:W-:-:S02]  /*31b50*/  ISETP.GT.AND P5, PT, R63, 0x58, !P5 ;  /* 0x000000583f00780c */ /* 0x000fc40006fa4270 */
[----:B------:R-:W-:Y:S02]  /*31b60*/  ISETP.LT.OR P4, PT, R2, 0x52, P4 ;  /* 0x000000520200780c */ /* 0x000fe40002781670 */
[----:B------:R-:W-:Y:S02]  /*31b70*/  FSEL R8, R58, -INF , !P3 ;  /* 0xff8000003a087808 */ /* 0x000fe40005800000 */
[----:B------:R-:W-:Y:S02]  /*31b80*/  FMNMX.FTZ R3, R44, R3, !PT ;  /* 0x000000032c037209 */ /* 0x000fe40007810000 */
[----:B------:R-:W-:Y:S02]  /*31b90*/  ISETP.GT.AND P0, PT, R63, 0x59, !P6 ;  /* 0x000000593f00780c */ /* 0x000fe40007704270 */
[----:B------:R-:W-:Y:S02]  /*31ba0*/  ISETP.LT.OR P5, PT, R2, 0x59, P5 ;  /* 0x000000590200780c */ /* 0x000fe40002fa1670 */
[----:B------:R-:W-:-:S02]  /*31bb0*/  FSEL R9, R59, -INF , !P4 ;  /* 0xff8000003b097808 */ /* 0x000fc40006000000 */
[----:B------:R-:W-:Y:S02]  /*31bc0*/  FMNMX.FTZ R64, R8, R3, !PT ;  /* 0x0000000308407209 */ /* 0x000fe40007810000 */
[----:B------:R-:W-:Y:S02]  /*31bd0*/  ISETP.LT.OR P0, PT, R2, 0x5a, P0 ;  /* 0x0000005a0200780c */ /* 0x000fe40000701670 */
[----:B------:R-:W-:Y:S02]  /*31be0*/  FSEL R58, R60, -INF , !P5 ;  /* 0xff8000003c3a7808 */ /* 0x000fe40006800000 */
[----:B------:R-:W-:Y:S02]  /*31bf0*/  FMNMX.FTZ R3, R9, R64, !PT ;  /* 0x0000004009037209 */ /* 0x000fe40007810000 */
[----:B------:R-:W-:Y:S02]  /*31c00*/  FSEL R59, R61, -INF , !P0 ;  /* 0xff8000003d3b7808 */ /* 0x000fe40004000000 */
        /* <DEDUP_REMOVED lines=27> */
[----:B------:R-:W0:Y:S02]  /*31dc0*/  SHFL.BFLY PT, R2, R61, 0x2, 0x1f ;  /* 0x0c401f003d027f89 */ /* 0x000e2400000e0000 */
[----:B0-----:R-:W-:-:S05]  /*31dd0*/  FMNMX.FTZ R63, R61, R2, !PT ;  /* 0x000000023d3f7209 */ /* 0x001fca0007810000 */
[----:B------:R-:W0:Y:S04]  /*31de0*/  SHFL.BFLY PT, R2, R63, 0x1, 0x1f ;  /* 0x0c201f003f027f89 */ /* 0x000e2800000e0000 */
[----:B------:R-:W-:Y:S01]  /*31df0*/  ST.E desc[UR6][R4.64], R61 ;  /* 0x0000003d04007985 */ /* 0x000fe2000c101906 */
[----:B0-----:R-:W-:-:S05]  /*31e00*/  FMNMX.FTZ R65, R63, R2, !PT ;  /* 0x000000023f417209 */ /* 0x001fca0007810000 */
[----:B------:R-:W-:Y:S04]  /*31e10*/  ST.E desc[UR6][R4.64], R65 ;  /* 0x0000004104007985 */ /* 0x000fe8000c101906 */
[----:B--2---:R-:W0:Y:S02]  /*31e20*/  SHFL.BFLY PT, R3, R60, 0x2, 0x1f ;  /* 0x0c401f003c037f89 */ /* 0x004e2400000e0000 */
[----:B0-----:R-:W-:-:S05]  /*31e30*/  FMNMX.FTZ R64, R60, R3, !PT ;  /* 0x000000033c407209 */ /* 0x001fca0007810000 */
[----:B------:R-:W0:Y:S02]  /*31e40*/  SHFL.BFLY PT, R3, R64, 0x1, 0x1f ;  /* 0x0c201f0040037f89 */ /* 0x000e2400000e0000 */
[----:B0-----:R-:W-:-:S05]  /*31e50*/  FMNMX.FTZ R67, R64, R3, !PT ;  /* 0x0000000340437209 */ /* 0x001fca0007810000 */
[----:B------:R0:W-:Y:S04]  /*31e60*/  ST.E desc[UR6][R4.64+0x4], R67 ;  /* 0x0000044304007985 */ /* 0x0001e8000c101906 */
[----:B------:R-:W2:Y:S04]  /*31e70*/  LDL.64 R2, [UR4+0x40] ;  /* 0x00004004ff027983 */ /* 0x000ea80008100a00 */
        /* <DEDUP_REMOVED lines=10> */
[----:B------:R-:W-:-:S03]  /*31f20*/  FFMA.FTZ R61, R75, R60, -R69 ;  /* 0x0000003c4b3d7223 */ /* 0x000fc60000010845 */
[-CC-:B------:R-:W-:Y:S01]  /*31f30*/  FFMA.FTZ R7, R7, R60.reuse, -R5.reuse ;  /* 0x0000003c07077223 */ /* 0x180fe20000010805 */
[-C--:B------:R-:W-:Y:S01]  /*31f40*/  FFMA.FTZ R12, R12, R60.reuse, -R5 ;  /* 0x0000003c0c0c7223 */ /* 0x080fe20000010805 */
[-C--:B------:R-:W-:Y:S01]  /*31f50*/  FFMA.FTZ R174, R46, R60.reuse, -R69 ;  /* 0x0000003c2eae7223 */ /* 0x080fe20000010845 */
[-C--:B------:R-:W-:Y:S01]  /*31f60*/  FFMA.FTZ R13, R13, R60.reuse, -R5 ;  /* 0x0000003c0d0d7223 */ /* 0x080fe20000010805 */
[----:B------:R-:W-:Y:S01]  /*31f70*/  MUFU.EX2 R172, R172 ;  /* 0x000000ac00ac7308 */ /* 0x000fe20000000800 */
[-C--:B------:R-:W-:Y:S01]  /*31f80*/  FFMA.FTZ R45, R45, R60.reuse, -R69 ;  /* 0x0000003c2d2d7223 */ /* 0x080fe20000010845 */
[----:B------:R-:W-:-:S06]  /*31f90*/  FFMA.FTZ R14, R14, R60, -R5 ;  /* 0x0000003c0e0e7223 */ /* 0x000fcc0000010805 */
[----:B------:R-:W-:Y:S01]  /*31fa0*/  MUFU.EX2 R61, R61 ;  /* 0x0000003d003d7308 */ /* 0x000fe20000000800 */
[-C--:B------:R-:W-:Y:S01]  /*31fb0*/  FFMA.FTZ R156, R32, R60.reuse, -R69 ;  /* 0x0000003c209c7223 */ /* 0x080fe20000010845 */
[----:B------:R-:W-:-:S06]  /*31fc0*/  FFMA.FTZ R15, R15, R60, -R5 ;  /* 0x0000003c0f0f7223 */ /* 0x000fcc0000010805 */
        /* <DEDUP_REMOVED lines=9> */
[----:B------:R-:W-:-:S07]  /*32060*/  FFMA.FTZ R24, R24, R60, -R5 ;  /* 0x0000003c18187223 */ /* 0x000fce0000010805 */
[----:B------:R-:W4:Y:S01]  /*32070*/  MUFU.EX2 R14, R14 ;  /* 0x0000000e000e7308 */ /* 0x000f220000000800 */
[----:B------:R-:W-:Y:S01]  /*32080*/  FFMA.FTZ R57, R57, R60, -R69 ;  /* 0x0000003c39397223 */ /* 0x000fe20000010845 */
[----:B0-----:R-:W-:-:S06]  /*32090*/  FADD.FTZ R4, R7, R12 ;  /* 0x0000000c07047221 */ /* 0x001fcc0000010000 */
[----:B------:R-:W0:Y:S01]  /*320a0*/  MUFU.EX2 R156, R156 ;  /* 0x0000009c009c7308 */ /* 0x000e220000000800 */
[-C--:B------:R-:W-:Y:S01]  /*320b0*/  FFMA.FTZ R180, R29, R60.reuse, -R69 ;  /* 0x0000003c1db47223 */ /* 0x080fe20000010845 */
[----:B------:R-:W-:-:S06]  /*320c0*/  FFMA.FTZ R25, R25, R60, -R5 ;  /* 0x0000003c19197223 */ /* 0x000fcc0000010805 */
[----:B------:R-:W0:Y:S01]  /*320d0*/  MUFU.EX2 R15, R15 ;  /* 0x0000000f000f7308 */ /* 0x000e220000000800 */
[-CC-:B------:R-:W-:Y:S01]  /*320e0*/  FFMA.FTZ R29, R28, R60.reuse, -R69.reuse ;  /* 0x0000003c1c1d7223 */ /* 0x180fe20000010845 */
[----:B------:R-:W-:-:S06]  /*320f0*/  FFMA.FTZ R160, R40, R60, -R69 ;  /* 0x0000003c28a07223 */ /* 0x000fcc0000010845 */
[----:B------:R-:W0:Y:S01]  /*32100*/  MUFU.EX2 R33, R33 ;  /* 0x0000002100217308 */ /* 0x000e220000000800 */
[----:B------:R-:W-:-:S07]  /*32110*/  FFMA.FTZ R162, R37, R60, -R69 ;  /* 0x0000003c25a27223 */ /* 0x000fce0000010845 */
[----:B------:R1:W-:Y:S01]  /*32120*/  MUFU.EX2 R182, R11 ;  /* 0x0000000b00b67308 */ /* 0x0003e20000000800 */
[----:B------:R-:W-:-:S07]  /*32130*/  FFMA.FTZ R26, R26, R60, -R5 ;  /* 0x0000003c1a1a7223 */ /* 0x000fce0000010805 */
[----:B------:R-:W0:Y:S01]  /*32140*/  MUFU.EX2 R20, R20 ;  /* 0x0000001400147308 */ /* 0x000e220000000800 */
[----:B-1----:R-:W-:Y:S01]  /*32150*/  FADD.FTZ R11, R172, R61 ;  /* 0x0000003dac0b7221 */ /* 0x002fe20000010000 */
[----:B------:R-:W-:-:S03]  /*32160*/  FFMA.FTZ R37, R55, R60, -R69 ;  /* 0x0000003c37257223 */ /* 0x000fc60000010845 */
[----:B------:R-:W-:Y:S01]  /*32170*/  FADD.FTZ R28, R174, R11 ;  /* 0x0000000bae1c7221 */ /* 0x000fe20000010000 */
[----:B--2---:R-:W-:Y:S02]  /*32180*/  FADD.FTZ R11, R13, R4 ;  /* 0x000000040d0b7221 */ /* 0x004fe40000010000 */
[----:B------:R-:W1:Y:S01]  /*32190*/  MUFU.EX2 R158, R158 ;  /* 0x0000009e009e7308 */ /* 0x000e620000000800 */
[----:B---3--:R-:W-:Y:S01]  /*321a0*/  FADD.FTZ R55, R45, R28 ;  /* 0x0000001c2d377221 */ /* 0x008fe20000010000 */
[----:B------:R-:W-:Y:S01]  /*321b0*/  FFMA.FTZ R63, R56, R60, -R69 ;  /* 0x0000003c383f7223 */ /* 0x000fe20000010845 */
[----:B----4-:R-:W-:-:S05]  /*321c0*/  FADD.FTZ R4, R14, R11 ;  /* 0x0000000b0e047221 */ /* 0x010fca0000010000 */
[----:B------:R-:W2:Y:S01]  /*321d0*/  MUFU.EX2 R24, R24 ;  /* 0x0000001800187308 */ /* 0x000ea20000000800 */
[----:B------:R-:W-:Y:S01]  /*321e0*/  FFMA.FTZ R27, R27, R60, -R5 ;  /* 0x0000003c1b1b7223 */ /* 0x000fe20000010805 */
[----:B0-----:R-:W-:-:S06]  /*321f0*/  FADD.FTZ R28, R156, R55 ;  /* 0x000000379c1c7221 */ /* 0x001fcc0000010000 */
[----:B------:R-:W0:Y:S01]  /*32200*/  MUFU.EX2 R57, R57 ;  /* 0x0000003900397308 */ /* 0x000e220000000800 */
[----:B------:R-:W-:Y:S01]  /*32210*/  FADD.FTZ R11, R15, R4 ;  /* 0x000000040f0b7221 */ /* 0x000fe20000010000 */
[----:B------:R-:W-:-:S06]  /*32220*/  FFMA.FTZ R30, R30, R60, -R5 ;  /* 0x0000003c1e1e7223 */ /* 0x000fcc0000010805 */
[----:B------:R-:W3:Y:S01]  /*32230*/  MUFU.EX2 R25, R25 ;  /* 0x0000001900197308 */ /* 0x000ee20000000800 */
[----:B------:R-:W-:Y:S01]  /*32240*/  FADD.FTZ R55, R33, R28 ;  /* 0x0000001c21377221 */ /* 0x000fe20000010000 */
[----:B------:R-:W-:-:S06]  /*32250*/  FADD.FTZ R11, R20, R11 ;  /* 0x0000000b140b7221 */ /* 0x000fcc0000010000 */
[----:B------:R-:W4:Y:S01]  /*32260*/  MUFU.EX2 R160, R160 ;  /* 0x000000a000a07308 */ /* 0x000f220000000800 */
[----:B------:R-:W-:-:S07]  /*32270*/  FFMA.FTZ R31, R31, R60, -R5 ;  /* 0x0000003c1f1f7223 */ /* 0x000fce0000010805 */
[----:B------:R-:W4:Y:S01]  /*32280*/  MUFU.EX2 R26, R26 ;  /* 0x0000001a001a7308 */ /* 0x000f220000000800 */
[----:B-1----:R-:W-:Y:S01]  /*32290*/  FADD.FTZ R4, R158, R55 ;  /* 0x000000379e047221 */ /* 0x002fe20000010000 */
[----:B------:R-:W-:-:S06]  /*322a0*/  FFMA.FTZ R168, R47, R60, -R69 ;  /* 0x0000003c2fa87223 */ /* 0x000fcc0000010845 */
[----:B------:R-:W1:Y:S01]  /*322b0*/  MUFU.EX2 R63, R63 ;  /* 0x0000003f003f7308 */ /* 0x000e620000000800 */
[----:B--2---:R-:W-:Y:S01]  /*322c0*/  FADD.FTZ R28, R24, R11 ;  /* 0x0000000b181c7221 */ /* 0x004fe20000010000 */
[----:B------:R-:W-:-:S06]  /*322d0*/  FFMA.FTZ R34, R34, R60, -R5 ;  /* 0x0000003c22227223 */ /* 0x000fcc0000010805 */
[----:B------:R-:W2:Y:S01]  /*322e0*/  MUFU.EX2 R27, R27 ;  /* 0x0000001b001b7308 */ /* 0x000ea20000000800 */
[----:B0-----:R-:W-:Y:S01]  /*322f0*/  FADD.FTZ R11, R57, R4 ;  /* 0x00000004390b7221 */ /* 0x001fe20000010000 */
[----:B------:R-:W-:-:S06]  /*32300*/  FFMA.FTZ R47, R54, R60, -R69 ;  /* 0x0000003c362f7223 */ /* 0x000fcc0000010845 */
[----:B------:R-:W0:Y:S01]  /*32310*/  MUFU.EX2 R162, R162 ;  /* 0x000000a200a27308 */ /* 0x000e220000000800 */
        /* <DEDUP_REMOVED lines=28> */
[----:B--2---:R-:W-:-:S06]  /*324e0*/  FADD.FTZ R28, R34, R55 ;  /* 0x00000037221c7221 */ /* 0x004fcc0000010000 */
[----:B------:R-:W1:Y:S01]  /*324f0*/  MUFU.EX2 R53, R53 ;  /* 0x0000003500357308 */ /* 0x000e620000000800 */
[-C--:B------:R-:W-:Y:S01]  /*32500*/  FFMA.FTZ R178, R50, R60.reuse, -R69 ;  /* 0x0000003c32b27223 */ /* 0x080fe20000010845 */
[----:B------:R-:W-:-:S06]  /*32510*/  FFMA.FTZ R43, R43, R60, -R5 ;  /* 0x0000003c2b2b7223 */ /* 0x000fcc0000010805 */
[----:B------:R-:W2:Y:S01]  /*32520*/  MUFU.EX2 R39, R39 ;  /* 0x0000002700277308 */ /* 0x000ea20000000800 */
[----:B0-----:R-:W-:Y:S01]  /*32530*/  FADD.FTZ R11, R47, R4 ;  /* 0x000000042f0b7221 */ /* 0x001fe20000010000 */
[----:B---3--:R-:W-:-:S06]  /*32540*/  FADD.FTZ R55, R35, R28 ;  /* 0x0000001c23377221 */ /* 0x008fcc0000010000 */
[----:B------:R-:W0:Y:S01]  /*32550*/  MUFU.EX2 R176, R176 ;  /* 0x000000b000b07308 */ /* 0x000e220000000800 */
[-C--:B------:R-:W-:Y:S01]  /*32560*/  FFMA.FTZ R51, R51, R60.reuse, -R69 ;  /* 0x0000003c33337223 */ /* 0x080fe20000010845 */
[----:B------:R-:W-:-:S06]  /*32570*/  FFMA.FTZ R44, R44, R60, -R5 ;  /* 0x0000003c2c2c7223 */ /* 0x000fcc0000010805 */
[----:B------:R-:W3:Y:S01]  /*32580*/  MUFU.EX2 R41, R41 ;  /* 0x0000002900297308 */ /* 0x000ee20000000800 */
[----:B----4-:R-:W-:Y:S01]  /*32590*/  FADD.FTZ R4, R170, R11 ;  /* 0x0000000baa047221 */ /* 0x010fe20000010000 */
[----:B------:R-:W-:-:S06]  /*325a0*/  FADD.FTZ R32, R38, R55 ;  /* 0x0000003726207221 */ /* 0x000fcc0000010000 */
[----:B------:R-:W4:Y:S08]  /*325b0*/  MUFU.EX2 R49, R49 ;  /* 0x0000003100317308 */ /* 0x000f300000000800 */
[----:B------:R-:W4:Y:S01]  /*325c0*/  MUFU.EX2 R42, R42 ;  /* 0x0000002a002a7308 */ /* 0x000f220000000800 */
[----:B------:R-:W-:Y:S01]  /*325d0*/  FFMA.FTZ R8, R8, R60, -R5 ;  /* 0x0000003c08087223 */ /* 0x000fe20000010805 */
[----:B-1----:R-:W-:Y:S01]  /*325e0*/  FADD.FTZ R11, R53, R4 ;  /* 0x00000004350b7221 */ /* 0x002fe20000010000 */
[----:B--2---:R-:W-:-:S05]  /*325f0*/  FADD.FTZ R32, R39, R32 ;  /* 0x0000002027207221 */ /* 0x004fca0000010000 */
[----:B------:R-:W1:Y:S08]  /*32600*/  MUFU.EX2 R178, R178 ;  /* 0x000000b200b27308 */ /* 0x000e700000000800 */
[----:B------:R-:W-:Y:S01]  /*32610*/  MUFU.EX2 R43, R43 ;  /* 0x0000002b002b7308 */ /* 0x000fe20000000800 */
[----:B------:R-:W-:Y:S01]  /*32620*/  FFMA.FTZ R9, R9, R60, -R5 ;  /* 0x0000003c09097223 */ /* 0x000fe20000010805 */
[----:B0-----:R-:W-:Y:S01]  /*32630*/  FADD.FTZ R4, R176, R11 ;  /* 0x0000000bb0047221 */ /* 0x001fe20000010000 */
[----:B---3--:R-:W-:-:S05]  /*32640*/  FADD.FTZ R11, R41, R32 ;  /* 0x00000020290b7221 */ /* 0x008fca0000010000 */
[----:B------:R-:W0:Y:S01]  /*32650*/  MUFU.EX2 R51, R51 ;  /* 0x0000003300337308 */ /* 0x000e220000000800 */
[-C--:B------:R-:W-:Y:S01]  /*32660*/  FFMA.FTZ R21, R21, R60.reuse, -R69 ;  /* 0x0000003c15157223 */ /* 0x080fe20000010845 */
[----:B------:R-:W-:-:S06]  /*32670*/  FFMA.FTZ R58, R58, R60, -R5 ;  /* 0x0000003c3a3a7223 */ /* 0x000fcc0000010805 */
[----:B------:R-:W2:Y:S01]  /*32680*/  MUFU.EX2 R44, R44 ;  /* 0x0000002c002c7308 */ /* 0x000ea20000000800 */
[----:B----4-:R-:W-:Y:S01]  /*32690*/  FADD.FTZ R55, R49, R4 ;  /* 0x0000000431377221 */ /* 0x010fe20000010000 */
[----:B------:R-:W-:-:S06]  /*326a0*/  FADD.FTZ R4, R42, R11 ;  /* 0x0000000b2a047221 */ /* 0x000fcc0000010000 */
[----:B------:R-:W3:Y:S08]  /*326b0*/  MUFU.EX2 R180, R180 ;  /* 0x000000b400b47308 */ /* 0x000ef00000000800 */
[----:B------:R1:W4:Y:S01]  /*326c0*/  MUFU.EX2 R181, R8 ;  /* 0x0000000800b57308 */ /* 0x0003220000000800 */
[----:B------:R-:W-:-:S07]  /*326d0*/  FFMA.FTZ R5, R59, R60, -R5 ;  /* 0x0000003c3b057223 */ /* 0x000fce0000010805 */
[----:B------:R-:W4:Y:S01]  /*326e0*/  MUFU.EX2 R29, R29 ;  /* 0x0000001d001d7308 */ /* 0x000f220000000800 */
[----:B-1----:R-:W-:-:S07]  /*326f0*/  FADD.FTZ R8, R178, R55 ;  /* 0x00000037b2087221 */ /* 0x002fce0000010000 */
[----:B------:R1:W4:Y:S01]  /*32700*/  MUFU.EX2 R28, R9 ;  /* 0x00000009001c7308 */ /* 0x0003220000000800 */
[----:B0-----:R-:W-:-:S07]  /*32710*/  FADD.FTZ R11, R51, R8 ;  /* 0x00000008330b7221 */ /* 0x001fce0000010000 */
[----:B------:R-:W0:Y:S01]  /*32720*/  MUFU.EX2 R21, R21 ;  /* 0x0000001500157308 */ /* 0x000e220000000800 */
[----:B-1----:R-:W-:-:S07]  /*32730*/  FADD.FTZ R9, R43, R4 ;  /* 0x000000042b097221 */ /* 0x002fce0000010000 */
[----:B------:R-:W1:Y:S01]  /*32740*/  MUFU.EX2 R58, R58 ;  /* 0x0000003a003a7308 */ /* 0x000e620000000800 */
[----:B--2---:R-:W-:Y:S01]  /*32750*/  FADD.FTZ R4, R44, R9 ;  /* 0x000000092c047221 */ /* 0x004fe20000010000 */
[----:B---3--:R-:W-:-:S06]  /*32760*/  FADD.FTZ R8, R180, R11 ;  /* 0x0000000bb4087221 */ /* 0x008fcc0000010000 */
[----:B------:R-:W2:Y:S01]  /*32770*/  MUFU.EX2 R183, R5 ;  /* 0x0000000500b77308 */ /* 0x000ea20000000800 */
[----:B----4-:R-:W-:Y:S01]  /*32780*/  FADD.FTZ R9, R181, R4 ;  /* 0x00000004b5097221 */ /* 0x010fe20000010000 */
[----:B------:R-:W-:-:S03]  /*32790*/  FADD.FTZ R8, R29, R8 ;  /* 0x000000081d087221 */ /* 0x000fc60000010000 */
[----:B------:R-:W-:Y:S01]  /*327a0*/  FADD.FTZ R9, R28, R9 ;  /* 0x000000091c097221 */ /* 0x000fe20000010000 */
[----:B0-----:R-:W-:-:S03]  /*327b0*/  FADD.FTZ R11, R21, R8 ;  /* 0x00000008150b7221 */ /* 0x001fc60000010000 */
[----:B-1----:R-:W-:Y:S01]  /*327c0*/  FADD.FTZ R4, R58, R9 ;  /* 0x000000093a047221 */ /* 0x002fe20000010000 */
[----:B------:R-:W-:-:S03]  /*327d0*/  FADD.FTZ R11, R182, R11 ;  /* 0x0000000bb60b7221 */ /* 0x000fc60000010000 */
[----:B--2---:R-:W-:Y:S02]  /*327e0*/  FADD.FTZ R55, R183, R4 ;  /* 0x00000004b7377221 */ /* 0x004fe40000010000 */
[----:B------:R0:W-:Y:S04]  /*327f0*/  ST.E desc[UR6][R2.64+0x10], R11 ;  /* 0x0000100b02007985 */ /* 0x0001e8000c101906 */
[----:B------:R0:W-:Y:S04]  /*32800*/  ST.E desc[UR6][R2.64+0x14], R55 ;  /* 0x0000143702007985 */ /* 0x0001e8000c101906 */
[----:B------:R-:W2:Y:S04]  /*32810*/  LDL.64 R8, [UR4+0x58] ;  /* 0x00005804ff087983 */ /* 0x000ea80008100a00 */
[----:B------:R-:W3:Y:S04]  /*32820*/  LDL.64 R4, [UR4] ;  /* 0x00000004ff047983 */ /* 0x000ee80008100a00 */
[----:B--2---:R-:W2:Y:S04]  /*32830*/  LD.E R40, desc[UR6][R8.64] ;  /* 0x0000000608287980 */ /* 0x004ea8000c101900 */
[----:B---3--:R0:W5:Y:S04]  /*32840*/  LD.E R32, desc[UR6][R4.64] ;  /* 0x0000000604207980 */ /* 0x008168000c101900 */
[----:B------:R0:W5:Y:S01]  /*32850*/  LD.E R36, desc[UR6][R4.64+0x4] ;  /* 0x0000040604247980 */ /* 0x000162000c101900 */
        /* <DEDUP_REMOVED lines=25> */
[----:B--2---:R-:W-:-:S04]  /*329f0*/  LOP3.LUT R40, R40, 0x1, RZ, 0xfc, !PT ;  /* 0x0000000128287812 */ /* 0x004fc800078efcff */
[----:B------:R-:W-:-:S13]  /*32a00*/  ISETP.NE.AND P0, PT, R40, 0x3, PT ;  /* 0x000000032800780c */ /* 0x000fda0003f05270 */
[----:B0-----:R-:W-:Y:S05]  /*32a10*/  @!P0 BRA `(.L_x_12559) ;  /* 0x0000000000048947 */ /* 0x001fea0003800000 */
[----:B------:R-:W-:Y:S01]  /*32a20*/  BPT.TRAP 0x1 ;  /* 0x000000040000795c */ /* 0x000fe20000300000 */
.L_x_12559:
[----:B------:R-:W-:Y:S05]  /*32a30*/  BSYNC B0 ;  /* 0x0000000000007941 */ /* 0x000fea0003800000 */
.L_x_12558:
[----:B------:R-:W2:Y:S01]  /*32a40*/  LD.E.64 R2, desc[UR6][R8.64+0x18] ;  /* 0x0000180608027980 */ /* 0x000ea2000c101b00 */
[----:B-----5:R-:W-:Y:S02]  /*32a50*/  SHF.L.U32 R11, R36, 0x1f, RZ ;  /* 0x0000001f240b7819 */ /* 0x020fe400000006ff */
[----:B--2---:R-:W-:-:S04]  /*32a60*/  MOV R3, R2 ;  /* 0x0000000200037202 */ /* 0x004fc80000000f00 */
[----:B------:R-:W-:-:S04]  /*32a70*/  LEA R32, R32, R3, 0x3 ;  /* 0x0000000320207211 */ /* 0x000fc800078e18ff */
        /* <DEDUP_REMOVED lines=9> */
.L_x_12561:
[----:B------:R-:W-:Y:S05]  /*32b10*/  BSYNC B0 ;  /* 0x0000000000007941 */ /* 0x000fea0003800000 */
.L_x_12560:
        /* <DEDUP_REMOVED lines=8> */
.L_x_12563:
[----:B------:R-:W-:Y:S05]  /*32ba0*/  BSYNC B0 ;  /* 0x0000000000007941 */ /* 0x000fea0003800000 */
.L_x_12562:
[----:B------:R-:W2:Y:S04]  /*32bb0*/  LDL.64 R8, [UR4] ;  /* 0x00000004ff087983 */ /* 0x000ea80008100a00 */
[----:B------:R-:W3:Y:S04]  /*32bc0*/  LDL.64 R4, [UR4+0x70] ;  /* 0x00007004ff047983 */ /* 0x000ee80008100a00 */
[----:B0----5:R-:W4:Y:S01]  /*32bd0*/  LDL.64 R2, [UR4+0x50] ;  /* 0x00005004ff027983 */ /* 0x021f220008100a00 */
[----:B------:R-:W-:Y:S01]  /*32be0*/  LEA.HI R6, R6, 0x8, RZ, 0x19 ;  /* 0x0000000806067811 */ /* 0x000fe200078fc8ff */
[----:B------:R-:W-:Y:S05]  /*32bf0*/  WARPSYNC.ALL ;  /* 0x0000000000007948 */ /* 0x000fea0003800000 */
[----:B------:R0:W-:Y:S06]  /*32c00*/  BAR.SYNC.DEFER_BLOCKING R6, 0x100 ;  /* 0x000400060000751d */ /* 0x0001ec0000010000 */
[----:B0-----:R-:W4:Y:S04]  /*32c10*/  LDL.64 R6, [UR4+0x60] ;  /* 0x00006004ff067983 */ /* 0x001f280008100a00 */
[----:B--2---:R-:W2:Y:S04]  /*32c20*/  LD.E R9, desc[UR6][R8.64] ;  /* 0x0000000608097980 */ /* 0x004ea8000c101900 */
[----:B---3--:R-:W2:Y:S04]  /*32c30*/  LD.E.64 R4, desc[UR6][R4.64] ;  /* 0x0000000604047980 */ /* 0x008ea8000c101b00 */
[----:B----4-:R-:W3:Y:S04]  /*32c40*/  LD.E R11, desc[UR6][R2.64] ;  /* 0x00000006020b7980 */ /* 0x010ee8000c101900 */
        /* <DEDUP_REMOVED lines=127> */
[----:B--2---:R-:W-:Y:S01]  /*33440*/  IMAD R4, R9, 0xc00, R4 ;  /* 0x00000c0009047824 */ /* 0x004fe200078e0204 */
[----:B------:R-:W-:-:S04]  /*33450*/  R2UR UR11, R5 ;  /* 0x00000000050b72ca */ /* 0x000fc800000e0000 */
[----:B------:R-:W-:Y:S01]  /*33460*/  R2UR UR10, R4 ;  /* 0x00000000040a72ca */ /* 0x000fe200000e0000 */
        /* <DEDUP_REMOVED lines=128> */
[----:B------:R-:W-:Y:S01]  /*33c70*/  ST.E desc[UR6][R6.64], RZ ;  /* 0x000000ff06007985 */ /* 0x000fe2000c101906 */
[----:B0-----:R-:W-:-:S06]  /*33c80*/  WARPGROUP.ARRIVE ;  /* 0x00000000000079c5 */ /* 0x001fcc0000000000 */
[----:B------:R-:W-:Y:S03]  /*33c90*/  HGMMA.64x256x16.F32 R24, R172, gdesc[UR8].tnspB, RZ, !UPT, gsb0 ;  /* 0x43e00008ac187df0 */ /* 0x000fe6000c0008ff */
[----:B------:R-:W-:Y:S02]  /*33ca0*/  WARPGROUP.DEPBAR.LE gsb0, 0x0 ;  /* 0x00008000000079c5 */ /* 0x000fe40000010000 */
        /* <DEDUP_REMOVED lines=129> */
[----:B0-----:R-:W4:Y:S04]  /*344c0*/  LD.E R24, desc[UR6][R2.64] ;  /* 0x0000000602187980 */ /* 0x001f28000c101900 */
[----:B-1----:R-:W4:Y:S04]  /*344d0*/  LD.E R25, desc[UR6][R2.64+0x4] ;  /* 0x0000040602197980 */ /* 0x002f28000c101900 */
[----:B--2---:R-:W2:Y:S04]  /*344e0*/  LD.E R26, desc[UR6][R2.64+0x8] ;  /* 0x00000806021a7980 */ /* 0x004ea8000c101900 */
[----:B---3--:R-:W2:Y:S04]  /*344f0*/  LD.E R27, desc[UR6][R2.64+0xc] ;  /* 0x00000c06021b7980 */ /* 0x008ea8000c101900 */
        /* <DEDUP_REMOVED lines=127> */
[----:B------:R-:W-:Y:S01]  /*34cf0*/  R2UR UR11, R9 ;  /* 0x00000000090b72ca */ /* 0x000fe200000e0000 */
[----:B--2---:R-:W-:-:S12]  /*34d00*/  WARPGROUP.ARRIVE ;  /* 0x00000000000079c5 */ /* 0x004fd80000000000 */
[----:B------:R-:W-:Y:S03]  /*34d10*/  HGMMA.64x256x16.F32 R24, R156, gdesc[UR8].tnspB, R24, gsb0 ;  /* 0x43e000089c187df0 */ /* 0x000fe60008000818 */
        /* <DEDUP_REMOVED lines=523> */
[----:B------:R-:W-:-:S04]  /*36dd0*/  MOV R9, R5 ;  /* 0x0000000500097202 */ /* 0x000fc80000000f00 */
        /* <DEDUP_REMOVED lines=528> */
[----:B------:R-:W-:Y:S01]  /*38ee0*/  R2UR UR10, R4 ;  /* 0x00000000040a72ca */ /* 0x000fe200000e0000 */
[----:B--2---:R-:W-:-:S12]  /*38ef0*/  WARPGROUP.ARRIVE ;  /* 0x00000000000079c5 */ /* 0x004fd80000000000 */
[----:B------:R-:W-:Y:S03]  /*38f00*/  HGMMA.64x256x16.F32 R24, R180, gdesc[UR8].tnspB, R24, gsb0 ;  /* 0x43e00008b4187df0 */ /* 0x000fe60008000818 */
        /* <DEDUP_REMOVED lines=130> */
[----:B0-----:R-:W2:Y:S04]  /*39730*/  LD.E R92, desc[UR6][R2.64+0x1fc] ;  /* 0x0001fc06025c7980 */ /* 0x001ea8000c101900 */
        /* <DEDUP_REMOVED lines=255> */
[----:B0-----:R-:W2:Y:S04]  /*3a730*/  LDL.64 R6, [UR4+0x58] ;  /* 0x00005804ff067983 */ /* 0x001ea80008100a00 */
[----:B------:R-:W3:Y:S04]  /*3a740*/  LDL.64 R4, [UR4] ;  /* 0x00000004ff047983 */ /* 0x000ee80008100a00 */
[----:B--2---:R-:W2:Y:S04]  /*3a750*/  LD.E R0, desc[UR6][R6.64] ;  /* 0x0000000606007980 */ /* 0x004ea8000c101900 */
[----:B---3--:R1:W5:Y:S01]  /*3a760*/  LD.E R4, desc[UR6][R4.64] ;  /* 0x0000000604047980 */ /* 0x008362000c101900 */
[----:B------:R-:W-:Y:S01]  /*3a770*/  BSSY B0, `(.L_x_12565) ;  /* 0x0000005000007945 */ /* 0x000fe20003800000 */
[----:B--2---:R-:W-:-:S04]  /*3a780*/  LOP3.LUT R0, R0, 0x1, RZ, 0xfc, !PT ;  /* 0x0000000100007812 */ /* 0x004fc800078efcff */
[----:B------:R-:W-:-:S13]  /*3a790*/  ISETP.NE.AND P0, PT, R0, 0x3, PT ;  /* 0x000000030000780c */ /* 0x000fda0003f05270 */
[----:B-1----:R-:W-:Y:S05]  /*3a7a0*/  @!P0 BRA `(.L_x_12566) ;  /* 0x0000000000048947 */ /* 0x002fea0003800000 */
[----:B------:R-:W-:Y:S01]  /*3a7b0*/  BPT.TRAP 0x1 ;  /* 0x000000040000795c */ /* 0x000fe20000300000 */
.L_x_12566:
[----:B------:R-:W-:Y:S05]  /*3a7c0*/  BSYNC B0 ;  /* 0x0000000000007941 */ /* 0x000fea0003800000 */
.L_x_12565:
[----:B------:R-:W2:Y:S04]  /*3a7d0*/  LD.E.64 R2, desc[UR6][R6.64+0x20] ;  /* 0x0000200606027980 */ /* 0x000ea8000c101b00 */
[----:B------:R-:W3:Y:S01]  /*3a7e0*/  LD.E R0, desc[UR6][R6.64+0xc] ;  /* 0x00000c0606007980 */ /* 0x000ee2000c101900 */
[----:B------:R-:W-:Y:S01]  /*3a7f0*/  IMAD.MOV.U32 R11, RZ, RZ, 0x0 ;  /* 0x00000000ff0b7424 */ /* 0x000fe200078e00ff */
[----:B--2---:R-:W-:-:S05]  /*3a800*/  MOV R3, R2 ;  /* 0x0000000200037202 */ /* 0x004fca0000000f00 */
[----:B-----5:R-:W-:-:S05]  /*3a810*/  IMAD R3, R4, 0x8, R3 ;  /* 0x0000000804037824 */ /* 0x020fca00078e0203 */
[----:B---3--:R-:W-:-:S04]  /*3a820*/  PRMT R0, R0, 0x654, R3 ;  /* 0x0000065400007816 */ /* 0x008fc80000000003 */
[----:B------:R0:W-:Y:S02]  /*3a830*/  SYNCS.ARRIVE.TRANS64.RED.A1T0 RZ, [R0+URZ], RZ ;  /* 0x000000ff00ff79a7 */ /* 0x0001e4000810043f */
[----:B0-----:R-:W-:Y:S05]  /*3a840*/  RET.REL.NODEC R10 `(_ZN7cutlass13device_kernelIN5flash11enable_sm90INS1_16FlashAttnFwdSm90INS1_25CollectiveMainloopFwdSm90ILi2EN4cute5tupleIJNS5_1CILi1EEES8_S8_EEENS6_IJNS7_ILi128EEENS7_ILi96EEENS7_ILi64EEEEEELi256ENS_6half_tEfNS_4arch4Sm90ELb0ELb1ELb1ELb1ELb1ELb1ELb0ELb1ELb0ELb1ELb0ELb0EEENS1_21CollectiveEpilogueFwdINS6_IJSA_NS7_ILi256EEESB_EEES9_SE_SG_Li256ELb1ELb1ELb0ELb0EEENS1_36VarlenDynamicPersistentTileSchedulerILi128ELi96ELi256ELi128ELb0ELb1ELb1ELb1ELb0ELb1EEEEEEEEEvNT_6ParamsE) ;  /* 0xfffffc540aec7950 */ /* 0x001fea0003c3ffff */
.L_x_12541:
[----:B0-----:R0:W1:Y:S02]  /*3a850*/  SYNCS.PHASECHK.TRANS64.TRYWAIT P0, [R3+URZ], R6 ;  /* 0x00000006030075a7 */ /* 0x001064000800017f */
[----:B-1----:R-:W-:Y:S05]  /*3a860*/  @!P0 NANOSLEEP.SYNCS 0x989680 ;  /* 0x009896800000895d */ /* 0x002fea0003900000 */
[----:B------:R-:W1:Y:S02]  /*3a870*/  @!P0 SYNCS.PHASECHK.TRANS64 P0, [R3+URZ], R6 ;  /* 0x00000006030085a7 */ /* 0x000e64000800007f */
[----:B-1----:R-:W-:Y:S05]  /*3a880*/  @!P0 BRA `(.L_x_12541) ;  /* 0xfffffffc00f08947 */ /* 0x002fea000383ffff */
[----:B------:R-:W-:Y:S05]  /*3a890*/  BRA `(.L_x_12540) ;  /* 0xffffff5000c47947 */ /* 0x000fea000383ffff */
.L_x_12564:
[----:B0-----:R0:W1:Y:S02]  /*3a8a0*/  SYNCS.PHASECHK.TRANS64.TRYWAIT P0, [R2+URZ], R3 ;  /* 0x00000003020075a7 */ /* 0x001064000800017f */
[----:B-1----:R-:W-:Y:S05]  /*3a8b0*/  @!P0 NANOSLEEP.SYNCS 0x989680 ;  /* 0x009896800000895d */ /* 0x002fea0003900000 */
[----:B------:R-:W1:Y:S02]  /*3a8c0*/  @!P0 SYNCS.PHASECHK.TRANS64 P0, [R2+URZ], R3 ;  /* 0x00000003020085a7 */ /* 0x000e64000800007f */
[----:B-1----:R-:W-:Y:S05]  /*3a8d0*/  @!P0 BRA `(.L_x_12564) ;  /* 0xfffffffc00f08947 */ /* 0x002fea000383ffff */
[----:B------:R-:W-:Y:S05]  /*3a8e0*/  BRA `(.L_x_12563) ;  /* 0xffffff8000ac7947 */ /* 0x000fea000383ffff */
.L_x_12567:
        /* <DEDUP_REMOVED lines=9> */
.L_x_15674:


//--------------------- .text._ZN7cutlass13device_kernelIN5flash11enable_sm90INS1_16FlashAttnFwdSm90INS1_25CollectiveMainloopFwdSm90ILi2EN4cute5tupleIJNS5_1CILi1EEES8_S8_EEENS6_IJNS7_ILi128EEENS7_ILi96EEENS7_ILi64EEEEEELi256ENS_6half_tEfNS_4arch4Sm90ELb0ELb1ELb1ELb1ELb1ELb0ELb1ELb1ELb0ELb1ELb0ELb0EEENS1_21CollectiveEpilogueFwdINS6_IJSA_NS7_ILi256EEESB_EEES9_SE_SG_Li256ELb1ELb1ELb0ELb0EEENS1_36VarlenDynamicPersistentTileSchedulerILi128ELi96ELi256ELi128ELb0ELb1ELb1ELb1ELb0ELb1EEEEEEEEEvNT_6ParamsE --------------------------
	.section	.text._ZN7cutlass13device_kernelIN5flash11enable_sm90INS1_16FlashAttnFwdSm90INS1_25CollectiveMainloopFwdSm90ILi2EN4cute5tupleIJNS5_1CILi1EEES8_S8_EEENS6_IJNS7_ILi128EEENS7_ILi96EEENS7_ILi64EEEEEELi256ENS_6half_tEfNS_4arch4Sm90ELb0ELb1ELb1ELb1ELb1ELb0ELb1ELb1ELb0ELb1ELb0ELb0EEENS1_21CollectiveEpilogueFwdINS6_IJSA_NS7_ILi256EEESB_EEES9_SE_SG_Li256ELb1ELb1ELb0ELb0EEENS1_36VarlenDynamicPersistentTileSchedulerILi128ELi96ELi256ELi128ELb0ELb1ELb1ELb1ELb0ELb1EEEEEEEEEvNT_6ParamsE,"ax",@progbits
	.align	128
.text._ZN7cutlass13device_kernelIN5flash11enable_sm90INS1_16FlashAttnFwdSm90INS1_25CollectiveMainloopFwdSm90ILi2EN4cute5tupleIJNS5_1CILi1EEES8_S8_EEENS6_IJNS7_ILi128EEENS7_ILi96EEENS7_ILi64EEEEEELi256ENS_6half_tEfNS_4arch4Sm90ELb0ELb1ELb1ELb1ELb1ELb0ELb1ELb1ELb0ELb1ELb0ELb0EEENS1_21CollectiveEpilogueFwdINS6_IJSA_NS7_ILi256EEESB_EEES9_SE_SG_Li256ELb1ELb1ELb0ELb0EEENS1_36VarlenDynamicPersistentTileSchedulerILi128ELi96ELi256ELi128ELb0ELb1ELb1ELb1ELb0ELb1EEEEEEEEEvNT_6ParamsE:
        .type           _ZN7cutlass13device_kernelIN5flash11enable_sm90INS1_16FlashAttnFwdSm90INS1_25CollectiveMainloopFwdSm90ILi2EN4cute5tupleIJNS5_1CILi1EEES8_S8_EEENS6_IJNS7_ILi128EEENS7_ILi96EEENS7_ILi64EEEEEELi256ENS_6half_tEfNS_4arch4Sm90ELb0ELb1ELb1ELb1ELb1ELb0ELb1ELb1ELb0ELb1ELb0ELb0EEENS1_21CollectiveEpilogueFwdINS6_IJSA_NS7_ILi256EEESB_EEES9_SE_SG_Li256ELb1ELb1ELb0ELb0EEENS1_36VarlenDynamicPersistentTileSchedulerILi128ELi96ELi256ELi128ELb0ELb1ELb1ELb1ELb0ELb1EEEEEEEEEvNT_6ParamsE,@function
        .size           _ZN7cutlass13device_kernelIN5flash11enable_sm90INS1_16FlashAttnFwdSm90INS1_25CollectiveMainloopFwdSm90ILi2EN4cute5tupleIJNS5_1CILi1EEES8_S8_EEENS6_IJNS7_ILi128EEENS7_ILi96EEENS7_ILi64EEEEEELi256ENS_6half_tEfNS_4arch4Sm90ELb0ELb1ELb1ELb1ELb1ELb0ELb1ELb1ELb0ELb1ELb0ELb0EEENS1_21CollectiveEpilogueFwdINS6_IJSA_NS7_ILi256EEESB_EEES9_SE_SG_Li256ELb1ELb1ELb0ELb0EEENS1_36VarlenDynamicPersistentTileSchedulerILi128ELi96ELi256ELi128ELb0ELb1ELb1ELb1ELb0ELb1EEEEEEEEEvNT_6ParamsE,(.L_x_15676 - _ZN7cutlass13device_kernelIN5flash11enable_sm90INS1_16FlashAttnFwdSm90INS1_25CollectiveMainloopFwdSm90ILi2EN4cute5tupleIJNS5_1CILi1EEES8_S8_EEENS6_IJNS7_ILi128EEENS7_ILi96EEENS7_ILi64EEEEEELi256ENS_6half_tEfNS_4arch4Sm90ELb0ELb1ELb1ELb1ELb1ELb0ELb1ELb1ELb0ELb1ELb0ELb0EEENS1_21CollectiveEpilogueFwdINS6_IJSA_NS7_ILi256EEESB_EEES9_SE_SG_Li256ELb1ELb1ELb0ELb0EEENS1_36VarlenDynamicPersistentTileSchedulerILi128ELi96ELi256ELi128ELb0ELb1ELb1ELb1ELb0ELb1EEEEEEEEEvNT_6ParamsE)
        .other          _ZN7cutlass13device_kernelIN5flash11enable_sm90INS1_16FlashAttnFwdSm90INS1_25CollectiveMainloopFwdSm90ILi2EN4cute5tupleIJNS5_1CILi1EEES8_S8_EEENS6_IJNS7_ILi128EEENS7_ILi96EEENS7_ILi64EEEEEELi256ENS_6half_tEfNS_4arch4Sm90ELb0ELb1ELb1ELb1ELb1ELb0ELb1ELb1ELb0ELb1ELb0ELb0EEENS1_21CollectiveEpilogueFwdINS6_IJSA_NS7_ILi256EEESB_EEES9_SE_SG_Li256ELb1ELb1ELb0ELb0EEENS1_36VarlenDynamicPersistentTileSchedulerILi128ELi96ELi256ELi128ELb0ELb1ELb1ELb1ELb0ELb1EEEEEEEEEvNT_6ParamsE,@"STO_CUDA_ENTRY STV_DEFAULT"
_ZN7cutlass13device_kernelIN5flash11enable_sm90INS1_16FlashAttnFwdSm90INS1_25CollectiveMainloopFwdSm90ILi2EN4cute5tupleIJNS5_1CILi1EEES8_S8_EEENS6_IJNS7_ILi128EEENS7_ILi96EEENS7_ILi64EEEEEELi256ENS_6half_tEfNS_4arch4Sm90ELb0ELb1ELb1ELb1ELb1ELb0ELb1ELb1ELb0ELb1ELb0ELb0EEENS1_21CollectiveEpilogueFwdINS6_IJSA_NS7_ILi256EEESB_EEES9_SE_SG_Li256ELb1ELb1ELb0ELb0EEENS1_36VarlenDynamicPersistentTileSchedulerILi128ELi96ELi256ELi128ELb0ELb1ELb1ELb1ELb0ELb1EEEEEEEEEvNT_6ParamsE:
        /* <DEDUP_REMOVED lines=47> */
.L_x_12568:
        /* <DEDUP_REMOVED lines=22> */
.L_x_12569:
        /* <DEDUP_REMOVED lines=18> */
.L_x_12570:
        /* <DEDUP_REMOVED lines=22> */
.L_x_12571:
        /* <DEDUP_REMOVED lines=23> */
.L_x_12572:
        /* <DEDUP_REMOVED lines=18> */
.L_x_12574:
[----:B------:R-:W-:-:S08]  /*0960*/  NOP ;  /* 0x0000000000007918 */ /* 0x000fd00000000000 */
[----:B------:R-:W0:Y:S02]  /*0970*/  USETMAXREG.TRY_ALLOC.CTAPOOL UP0, 0xe8 ;  /* 0x000000e8000079c8 */ /* 0x000e240008000600 */
[----:B0-----:R-:W-:-:S13]  /*0980*/  PLOP3.LUT P0, PT, PT, PT, UP0, 0x80, 0x0 ;  /* 0x000000000000781c */ /* 0x001fda0003f0f008 */
[----:B------:R-:W-:Y:S05]  /*0990*/  @!P0 BRA `(.L_x_12574) ;  /* 0xfffffffc00f08947 */ /* 0x000fea000383ffff */
[----:B------:R-:W-:Y:S01]  /*09a0*/  ISETP.NE.AND P0, PT, R20, 0x1, PT ;  /* 0x000000011400780c */ /* 0x000fe20003f05270 */
[----:B------:R-:W0:Y:S08]  /*09b0*/  S2UR UR12, SR_CgaCtaId ;  /* 0x00000000000c79c3 */ /* 0x000e300000008800 */
[----:B------:R-:W-:Y:S06]  /*09c0*/  BAR.ARV 0x8, 0x180 ;  /* 0x0206000000007b1d */ /* 0x000fec0000002000 */
[----:B------:R-:W-:Y:S01]  /*09d0*/  UMOV UR42, 0x400 ;  /* 0x00000400002a7882 */ /* 0x000fe20000000000 */
[----:B------:R-:W-:Y:S01]  /*09e0*/  ULDC UR4, c[0x0][0xd3c] ;  /* 0x00034f0000047ab9 */ /* 0x000fe20000000800 */
[----:B------:R-:W-:Y:S08]  /*09f0*/  @!P0 BAR.ARV 0x9, 0x100 ;  /* 0x0244000000008b1d */ /* 0x000ff00000002000 */
[----:B------:R-:W-:Y:S01]  /*0a00*/  BAR.SYNC.DEFER_BLOCKING 0x5, 0x180 ;  /* 0x0146000000007b1d */ /* 0x000fe20000010000 */
[----:B------:R-:W-:-:S02]  /*0a10*/  IADD3 R212, P1, R16, 0x1f8, RZ ;  /* 0x000001f810d47810 */ /* 0x000fc40007f3e0ff */
[----:B------:R-:W-:Y:S01]  /*0a20*/  IADD3 R215, P2, R16, 0x204, RZ ;  /* 0x0000020410d77810 */ /* 0x000fe20007f5e0ff */
[----:B0-----:R-:W-:Y:S02]  /*0a30*/  ULEA UR42, UR12, UR42, 0x18 ;  /* 0x0000002a0c2a7291 */ /* 0x001fe4000f8ec03f */
[--C-:B------:R-:W-:Y:S01]  /*0a40*/  IMAD.X R213, RZ, RZ, R17.reuse, P1 ;  /* 0x000000ffffd57224 */ /* 0x100fe200008e0611 */
[----:B------:R-:W-:Y:S01]  /*0a50*/  STL.64 [R1+0x1f8], RZ ;  /* 0x0001f8ff01007387 */ /* 0x000fe20000100a00 */
[----:B------:R-:W-:-:S03]  /*0a60*/  IMAD.X R214, RZ, RZ, R17, P2 ;  /* 0x000000ffffd67224 */ /* 0x000fc600010e0611 */
[----:B------:R-:W-:Y:S04]  /*0a70*/  STL [R1+0x200], RZ ;  /* 0x000200ff01007387 */ /* 0x000fe80000100800 */
[----:B------:R-:W-:Y:S04]  /*0a80*/  STL [R1+0x204], RZ ;  /* 0x000204ff01007387 */ /* 0x000fe80000100800 */
[----:B------:R-:W0:Y:S01]  /*0a90*/  LDS.128 R24, [UR42+0x324d0] ;  /* 0x0324d02aff187984 */ /* 0x000e220008000c00 */
[----:B------:R-:W-:Y:S06]  /*0aa0*/  BAR.ARV 0x4, 0x180 ;  /* 0x0106000000007b1d */ /* 0x000fec0000002000 */
[----:B0-----:R-:W-:-:S13]  /*0ab0*/  ISETP.GE.AND P0, PT, R27, UR4, PT ;  /* 0x000000041b007c0c */ /* 0x001fda000bf06270 */
[----:B------:R-:W-:Y:S05]  /*0ac0*/  @P0 EXIT ;  /* 0x000000000000094d */ /* 0x000fea0003800000 */
[----:B------:R-:W0:Y:S01]  /*0ad0*/  S2R R0, SR_TID.X ;  /* 0x0000000000007919 */ /* 0x000e220000002100 */
[----:B------:R-:W2:Y:S01]  /*0ae0*/  S2UR UR4, SR_SWINHI ;  /* 0x00000000000479c3 */ /* 0x000ea20000002f00 */
[----:B------:R-:W-:Y:S01]  /*0af0*/  IMAD.MOV.U32 R184, RZ, RZ, 0x2 ;  /* 0x00000002ffb87424 */ /* 0x000fe200078e00ff */
[----:B------:R-:W-:Y:S01]  /*0b00*/  R2UR UR5, R25 ;  /* 0x00000000190572ca */ /* 0x000fe200000e0000 */
[----:B------:R-:W-:Y:S01]  /*0b10*/  VIADD R209, R20, 0x8 ;  /* 0x0000000814d17836 */ /* 0x000fe20000000000 */
[----:B------:R-:W-:Y:S02]  /*0b20*/  R2UR UR7, R26 ;  /* 0x000000001a0772ca */ /* 0x000fe400000e0000 */
[----:B------:R-:W-:Y:S02]  /*0b30*/  R2UR UR6, R27 ;  /* 0x000000001b0672ca */ /* 0x000fe400000e0000 */
[----:B------:R-:W-:Y:S01]  /*0b40*/  IADD3 R208, -R20, 0xb, RZ ;  /* 0x0000000b14d07810 */ /* 0x000fe20007ffe1ff */
[----:B------:R-:W-:Y:S01]  /*0b50*/  UMOV UR58, UR42 ;  /* 0x0000002a003a7c82 */ /* 0x000fe20008000000 */
[----:B--2---:R-:W-:Y:S01]  /*0b60*/  UMOV UR59, UR4 ;  /* 0x00000004003b7c82 */ /* 0x004fe20008000000 */
[----:B0-----:R-:W-:-:S05]  /*0b70*/  VIADD R205, R0, 0xffffff80 ;  /* 0xffffff8000cd7836 */ /* 0x001fca0000000000 */
[----:B------:R-:W-:-:S04]  /*0b80*/  SHF.R.S32.HI R0, RZ, 0x1f, R205 ;  /* 0x0000001fff007819 */ /* 0x000fc800000114cd */
[CC--:B------:R-:W-:Y:S02]  /*0b90*/  LEA.HI R15, R0.reuse, R205.reuse, RZ, 0x7 ;  /* 0x000000cd000f7211 */ /* 0x0c0fe400078f38ff */
[CC--:B------:R-:W-:Y:S02]  /*0ba0*/  LEA.HI R3, R0.reuse, R205.reuse, RZ, 0x4 ;  /* 0x000000cd00037211 */ /* 0x0c0fe400078f20ff */
[----:B-1----:R-:W-:Y:S02]  /*0bb0*/  LOP3.LUT R2, R15, 0xffffff80, RZ, 0xc0, !PT ;  /* 0xffffff800f027812 */ /* 0x002fe400078ec0ff */
[CC--:B------:R-:W-:Y:S02]  /*0bc0*/  LEA.HI R4, R0.reuse, R205.reuse, RZ, 0x5 ;  /* 0x000000cd00047211 */ /* 0x0c0fe400078f28ff */
[----:B------:R-:W-:Y:S01]  /*0bd0*/  SHF.R.S32.HI R6, RZ, 0x4, R3 ;  /* 0x00000004ff067819 */ /* 0x000fe20000011403 */
[----:B------:R-:W-:Y:S01]  /*0be0*/  IMAD.IADD R211, R205, 0x1, -R2 ;  /* 0x00000001cdd37824 */ /* 0x000fe200078e0a02 */
[----:B------:R-:W-:Y:S01]  /*0bf0*/  LEA.HI R9, R0, R205, RZ, 0x2 ;  /* 0x000000cd00097211 */ /* 0x000fe200078f10ff */
[----:B------:R-:W-:Y:S01]  /*0c00*/  IMAD.SHL.U32 R5, R4, 0x20, RZ ;  /* 0x0000002004057824 */ /* 0x000fe200078e00ff */
[----:B------:R-:W-:-:S02]  /*0c10*/  LOP3.LUT R4, R3, 0x3fffff0, RZ, 0xc0, !PT ;  /* 0x03fffff003047812 */ /* 0x000fc400078ec0ff */
[----:B------:R-:W-:Y:S02]  /*0c20*/  SHF.R.S32.HI R2, RZ, 0x1f, R211 ;  /* 0x0000001fff027819 */ /* 0x000fe400000114d3 */
[----:B------:R-:W-:Y:S02]  /*0c30*/  LEA.HI R3, R3, R6, RZ, 0x1 ;  /* 0x0000000603037211 */ /* 0x000fe400078f08ff */
[----:B------:R-:W-:Y:S02]  /*0c40*/  LEA.HI R21, R2, R211, RZ, 0x2 ;  /* 0x000000d302157211 */ /* 0x000fe400078f10ff */
[----:B------:R-:W-:Y:S01]  /*0c50*/  LOP3.LUT R8, R5, 0xfffffc00, RZ, 0xc0, !PT ;  /* 0xfffffc0005087812 */ /* 0x000fe200078ec0ff */
[----:B------:R-:W-:Y:S01]  /*0c60*/  IMAD.IADD R5, R205, 0x1, -R4 ;  /* 0x00000001cd057824 */ /* 0x000fe200078e0a04 */
[----:B------:R-:W-:Y:S02]  /*0c70*/  LOP3.LUT R7, R3, 0x1ffffffe, RZ, 0xc0, !PT ;  /* 0x1ffffffe03077812 */ /* 0x000fe400078ec0ff */
[--C-:B------:R-:W-:Y:S01]  /*0c80*/  SHF.R.S32.HI R3, RZ, 0x2, R21.reuse ;  /* 0x00000002ff037819 */ /* 0x100fe20000011415 */
[----:B------:R-:W-:Y:S01]  /*0c90*/  IMAD R8, R5, 0x40, R8 ;  /* 0x0000004005087824 */ /* 0x000fe200078e0208 */
[----:B------:R-:W-:Y:S01]  /*0ca0*/  SHF.R.S32.HI R4, RZ, 0x1f, R21 ;  /* 0x0000001fff047819 */ /* 0x000fe20000011415 */
[----:B------:R-:W-:Y:S01]  /*0cb0*/  IMAD.IADD R7, R6, 0x1, -R7 ;  /* 0x0000000106077824 */ /* 0x000fe200078e0a07 */
[----:B------:R-:W-:-:S02]  /*0cc0*/  LOP3.LUT R10, R9, 0xfffffffc, RZ, 0xc0, !PT ;  /* 0xfffffffc090a7812 */ /* 0x000fc400078ec0ff */
[----:B------:R-:W-:Y:S01]  /*0cd0*/  LEA.HI R4, R4, R3, RZ, 0x3 ;  /* 0x0000000304047211 */ /* 0x000fe200078f18ff */
[----:B------:R-:W-:Y:S01]  /*0ce0*/  IMAD R7, R7, 0x8, R8 ;  /* 0x0000000807077824 */ /* 0x000fe200078e0208 */
[----:B------:R-:W-:Y:S01]  /*0cf0*/  LEA.HI R2, R2, R211, RZ, 0x5 ;  /* 0x000000d302027211 */ /* 0x000fe200078f28ff */
[----:B------:R-:W-:Y:S01]  /*0d00*/  IMAD.IADD R10, R205, 0x1, -R10 ;  /* 0x00000001cd0a7824 */ /* 0x000fe200078e0a0a */
[----:B------:R-:W-:Y:S01]  /*0d10*/  LOP3.LUT R4, R4, 0xfffffff8, RZ, 0xc0, !PT ;  /* 0xfffffff804047812 */ /* 0x000fe200078ec0ff */
[----:B------:R-:W-:Y:S01]  /*0d20*/  IMAD.WIDE R184, R7, R184, UR58 ;  /* 0x0000003a07b87e25 */ /* 0x000fe2000f8e02b8 */
[----:B------:R-:W-:Y:S02]  /*0d30*/  SHF.R.S32.HI R2, RZ, 0x5, R2 ;  /* 0x00000005ff027819 */ /* 0x000fe40000011402 */
[----:B------:R-:W-:Y:S01]  /*0d40*/  LEA.HI R5, R10, R10, RZ, 0x1 ;  /* 0x0000000a0a057211 */ /* 0x000fe200078f08ff */
[----:B------:R-:W-:Y:S01]  /*0d50*/  IMAD.IADD R3, R3, 0x1, -R4 ;  /* 0x0000000103037824 */ /* 0x000fe200078e0a04 */
[----:B------:R-:W-:-:S02]  /*0d60*/  LEA.HI R0, R0, R205, RZ, 0x3 ;  /* 0x000000cd00007211 */ /* 0x000fc400078f18ff */
[----:B------:R-:W-:Y:S01]  /*0d70*/  LOP3.LUT R5, R5, 0x1ffffffe, RZ, 0xc0, !PT ;  /* 0x1ffffffe05057812 */ /* 0x000fe200078ec0ff */
[----:B------:R-:W-:Y:S01]  /*0d80*/  IMAD R206, R2, 0x10, R3 ;  /* 0x0000001002ce7824 */ /* 0x000fe200078e0203 */
[----:B------:R-:W-:Y:S02]  /*0d90*/  IADD3 R3, P6, R184, 0x20, RZ ;  /* 0x00000020b8037810 */ /* 0x000fe40007fde0ff */
[----:B------:R-:W-:Y:S01]  /*0da0*/  SHF.R.S32.HI R218, RZ, 0x7, R15 ;  /* 0x00000007ffda7819 */ /* 0x000fe2000001140f */
[----:B------:R-:W-:Y:S01]  /*0db0*/  IMAD.IADD R25, R10, 0x1, -R5 ;  /* 0x000000010a197824 */ /* 0x000fe200078e0a05 */
[----:B------:R-:W-:Y:S02]  /*0dc0*/  LOP3.LUT R2, R3, 0x380, RZ, 0xc0, !PT ;  /* 0x0000038003027812 */ /* 0x000fe400078ec0ff */
[----:B------:R-:W-:Y:S02]  /*0dd0*/  IADD3 R5, P5, R184, 0x40, RZ ;  /* 0x00000040b8057810 */ /* 0x000fe40007fbe0ff */
[----:B------:R-:W-:-:S02]  /*0de0*/  SHF.R.U64 R2, R2, 0x3, RZ ;  /* 0x0000000302027819 */ /* 0x000fc400000012ff */
[----:B------:R-:W-:Y:S02]  /*0df0*/  LOP3.LUT R4, R5, 0x380, RZ, 0xc0, !PT ;  /* 0x0000038005047812 */ /* 0x000fe400078ec0ff */
[----:B------:R-:W-:Y:S01]  /*0e00*/  LOP3.LUT R2, R2, R3, RZ, 0x3c, !PT ;  /* 0x0000000302027212 */ /* 0x000fe200078e3cff */
[----:B------:R-:W-:Y:S01]  /*0e10*/  IMAD.X R3, RZ, RZ, R185, P6 ;  /* 0x000000ffff037224 */ /* 0x000fe200030e06b9 */
[----:B------:R-:W-:Y:S02]  /*0e20*/  SHF.R.U64 R4, R4, 0x3, RZ ;  /* 0x0000000304047819 */ /* 0x000fe400000012ff */
[----:B------:R-:W-:Y:S02]  /*0e30*/  IADD3 R13, P1, R184, 0x4040, RZ ;  /* 0x00004040b80d7810 */ /* 0x000fe40007f3e0ff */
[----:B------:R-:W-:Y:S02]  /*0e40*/  LOP3.LUT R4, R4, R5, RZ, 0x3c, !PT ;  /* 0x0000000504047212 */ /* 0x000fe400078e3cff */
[----:B------:R-:W-:-:S02]  /*0e50*/  IADD3 R7, P4, R184, 0x60, RZ ;  /* 0x00000060b8077810 */ /* 0x000fc40007f9e0ff */
[C---:B------:R-:W-:Y:S02]  /*0e60*/  IADD3 R9, P3, R184.reuse, 0x4000, RZ ;  /* 0x00004000b8097810 */ /* 0x040fe40007f7e0ff */
[C---:B------:R-:W-:Y:S02]  /*0e70*/  IADD3 R11, P2, R184.reuse, 0x4020, RZ ;  /* 0x00004020b80b7810 */ /* 0x040fe40007f5e0ff */
[C---:B------:R-:W-:Y:S02]  /*0e80*/  IADD3 R5, P0, R184.reuse, 0x4060, RZ ;  /* 0x00004060b8057810 */ /* 0x040fe40007f1e0ff */
[----:B------:R-:W-:Y:S02]  /*0e90*/  IADD3 R19, P6, R184, 0x8000, RZ ;  /* 0x00008000b8137810 */ /* 0x000fe40007fde0ff */
[----:B------:R-:W-:Y:S02]  /*0ea0*/  MOV R227, R2 ;  /* 0x0000000200e37202 */ /* 0x000fe40000000f00 */
[----:B------:R-:W-:-:S02]  /*0eb0*/  LOP3.LUT R210, R0, 0xfffffff8, RZ, 0xc0, !PT ;  /* 0xfffffff800d27812 */ /* 0x000fc400078ec0ff */
[----:B------:R-:W-:Y:S01]  /*0ec0*/  LEA.HI R2, R15, R218, RZ, 0x1 ;  /* 0x000000da0f027211 */ /* 0x000fe200078f08ff */
[----:B------:R-:W-:Y:S01]  /*0ed0*/  IMAD.X R15, RZ, RZ, R185, P0 ;  /* 0x000000ffff0f7224 */ /* 0x000fe200000e06b9 */
[----:B------:R-:W-:Y:S01]  /*0ee0*/  LOP3.LUT R12, R13, 0x380, RZ, 0xc0, !PT ;  /* 0x000003800d0c7812 */ /* 0x000fe200078ec0ff */
[----:B------:R-:W-:Y:S01]  /*0ef0*/  IMAD.IADD R210, R205, 0x1, -R210 ;  /* 0x00000001cdd27824 */ /* 0x000fe200078e0ad2 */
[----:B------:R-:W-:Y:S02]  /*0f00*/  LOP3.LUT R6, R7, 0x380, RZ, 0xc0, !PT ;  /* 0x0000038007067812 */ /* 0x000fe400078ec0ff */
[----:B------:R-:W-:Y:S01]  /*0f10*/  LOP3.LUT R8, R9, 0x380, RZ, 0xc0, !PT ;  /* 0x0000038009087812 */ /* 0x000fe200078ec0ff */
[----:B------:R-:W-:Y:S01]  /*0f20*/  IMAD.SHL.U32 R193, R210, 0x8, RZ ;  /* 0x00000008d2c17824 */ /* 0x000fe200078e00ff */
[----:B------:R-:W-:Y:S02]  /*0f30*/  LOP3.LUT R10, R11, 0x380, RZ, 0xc0, !PT ;  /* 0x000003800b0a7812 */ /* 0x000fe400078ec0ff */
[----:B------:R-:W-:Y:S01]  /*0f40*/  LOP3.LUT R14, R5, 0x380, RZ, 0xc0, !PT ;  /* 0x00000380050e7812 */ /* 0x000fe200078ec0ff */
[----:B------:R-:W-:Y:S01]  /*0f50*/  VIADD R195, R193, 0x40 ;  /* 0x00000040c1c37836 */ /* 0x000fe20000000000 */
[----:B------:R-:W-:Y:S01]  /*0f60*/  LOP3.LUT R18, R19, 0x380, RZ, 0xc0, !PT ;  /* 0x0000038013127812 */ /* 0x000fe200078ec0ff */
[C---:B------:R-:W-:Y:S01]  /*0f70*/  VIADD R194, R193.reuse, 0x80 ;  /* 0x00000080c1c27836 */ /* 0x040fe20000000000 */
[----:B------:R-:W-:Y:S01]  /*0f80*/  LOP3.LUT R3, R2, 0x3fffffe, RZ, 0xc0, !PT ;  /* 0x03fffffe02037812 */ /* 0x000fe200078ec0ff */
[----:B------:R-:W-:Y:S01]  /*0f90*/  VIADD R196, R193, 0xc0 ;  /* 0x000000c0c1c47836 */ /* 0x000fe20000000000 */
[----:B------:R-:W-:-:S02]  /*0fa0*/  SHF.R.U64 R12, R12, 0x3, RZ ;  /* 0x000000030c0c7819 */ /* 0x000fc400000012ff */
[----:B------:R-:W-:Y:S01]  /*0fb0*/  SHF.R.U64 R6, R6, 0x3, RZ ;  /* 0x0000000306067819 */ /* 0x000fe200000012ff */
[----:B------:R-:W-:Y:S01]  /*0fc0*/  IMAD.IADD R3, R218, 0x1, -R3 ;  /* 0x00000001da037824 */ /* 0x000fe200078e0a03 */
[----:B------:R-:W-:Y:S02]  /*0fd0*/  SHF.R.U64 R8, R8, 0x3, RZ ;  /* 0x0000000308087819 */ /* 0x000fe400000012ff */
[----:B------:R-:W-:Y:S01]  /*0fe0*/  SHF.R.U64 R10, R10, 0x3, RZ ;  /* 0x000000030a0a7819 */ /* 0x000fe200000012ff */
[----:B------:R-:W-:Y:S01]  /*0ff0*/  IMAD R206, R3, 0x40, R206 ;  /* 0x0000004003ce7824 */ /* 0x000fe200078e02ce */
[----:B------:R-:W-:Y:S02]  /*1000*/  SHF.R.U64 R14, R14, 0x3, RZ ;  /* 0x000000030e0e7819 */ /* 0x000fe400000012ff */
[----:B------:R-:W-:Y:S01]  /*1010*/  SHF.R.U64 R18, R18, 0x3, RZ ;  /* 0x0000000312127819 */ /* 0x000fe200000012ff */
[----:B------:R-:W-:Y:S01]  /*1020*/  IMAD R228, R25, 0x8, R206 ;  /* 0x0000000819e47824 */ /* 0x000fe200078e02ce */
[----:B------:R-:W-:-:S02]  /*1030*/  SHF.R.S32.HI R203, RZ, 0x3, R0 ;  /* 0x00000003ffcb7819 */ /* 0x000fc40000011400 */
[----:B------:R-:W-:Y:S02]  /*1040*/  LOP3.LUT R0, R21, 0x7ffffffc, RZ, 0xc0, !PT ;  /* 0x7ffffffc15007812 */ /* 0x000fe400078ec0ff */
        /* <DEDUP_REMOVED lines=12> */
[C---:B------:R-:W-:Y:S01]  /*1110*/  IADD3 R22, P0, R16.reuse, 0x11c, RZ ;  /* 0x0000011c10167810 */ /* 0x040fe20007f1e0ff */
[----:B------:R-:W-:Y:S01]  /*1120*/  IMAD.IADD R0, R211, 0x1, -R0 ;  /* 0x00000001d3007824 */ /* 0x000fe200078e0a00 */
[----:B------:R-:W-:-:S02]  /*1130*/  IADD3 R217, P1, R16, 0x210, RZ ;  /* 0x0000021010d97810 */ /* 0x000fc40007f3e0ff */
[----:B------:R-:W-:Y:S01]  /*1140*/  MOV R226, R4 ;  /* 0x0000000400e27202 */ /* 0x000fe20000000f00 */
        /* <DEDUP_REMOVED lines=8> */
[----:B------:R-:W-:Y:S02]  /*11d0*/  MOV R219, R18 ;  /* 0x0000001200db7202 */ /* 0x000fe40000000f00 */
[----:B------:R-:W-:Y:S02]  /*11e0*/  SHF.R.S32.HI R202, RZ, 0x1f, R193 ;  /* 0x0000001fffca7819 */ /* 0x000fe400000114c1 */
[----:B------:R-:W-:Y:S02]  /*11f0*/  SHF.R.S32.HI R201, RZ, 0x1f, R195 ;  /* 0x0000001fffc97819 */ /* 0x000fe400000114c3 */
[----:B------:R-:W-:Y:S02]  /*1200*/  SHF.R.S32.HI R200, RZ, 0x1f, R194 ;  /* 0x0000001fffc87819 */ /* 0x000fe400000114c2 */
[----:B------:R-:W-:-:S07]  /*1210*/  SHF.R.S32.HI R199, RZ, 0x1f, R196 ;  /* 0x0000001fffc77819 */ /* 0x000fce00000114c4 */
.L_x_12707:
        /* <DEDUP_REMOVED lines=12> */
[----:B012---:R-:W-:Y:S02]  /*12e0*/  IMAD.U32 R2, RZ, RZ, UR8 ;  /* 0x00000008ff027e24 */ /* 0x007fe4000f8e00ff */
[----:B------:R-:W-:Y:S01]  /*12f0*/  IMAD.U32 R3, RZ, RZ, UR9 ;  /* 0x00000009ff037e24 */ /* 0x000fe2000f8e00ff */
        /* <DEDUP_REMOVED lines=13> */
[----:B------:R-:W-:Y:S01]  /*13d0*/  ULDC UR43, c[0x0][0x288] ;  /* 0x0000a200002b7ab9 */ /* 0x000fe20000000800 */
[----:B------:R-:W-:Y:S01]  /*13e0*/  UMOV UR61, UR7 ;  /* 0x00000007003d7c82 */ /* 0x000fe20008000000 */
[----:B------:R-:W-:-:S04]  /*13f0*/  USEL UR8, UR8, 0x1, UP0 ;  /* 0x0000000108087887 */ /* 0x000fc80008000000 */
[----:B------:R-:W-:Y:S01]  /*1400*/  UIMAD UR44, UR8, UR44, URZ ;  /* 0x0000002c082c72a4 */ /* 0x000fe2000f8e023f */
[----:B--2---:R-:W-:Y:S02]  /*1410*/  @P0 R2UR UR4, R2 ;  /* 0x00000000020402ca */ /* 0x004fe400000e0000 */
[----:B---3--:R-:W-:Y:S01]  /*1420*/  @P2 R2UR UR43, R4 ;  /* 0x00000000042b22ca */ /* 0x008fe200000e0000 */
[----:B----4-:R-:W-:-:S14]  /*1430*/  @P2 BRA `(.L_x_12575) ;  /* 0x0000000000342947 */ /* 0x010fdc0003800000 */
        /* <DEDUP_REMOVED lines=13> */
.L_x_12575:
[----:B------:R-:W-:Y:S01]  /*1510*/  IMAD.U32 R204, RZ, RZ, UR6 ;  /* 0x00000006ffcc7e24 */ /* 0x000fe2000f8e00ff */
[----:B------:R-:W-:Y:S06]  /*1520*/  @!P1 BRA `(.L_x_12576) ;  /* 0x00000000001c9947 */ /* 0x000fec0003800000 */
[----:B------:R-:W-:Y:S02]  /*1530*/  ULDC.64 UR8, c[0x0][0xb18] ;  /* 0x0002c60000087ab9 */ /* 0x000fe40000000a00 */
[----:B------:R-:W-:-:S06]  /*1540*/  UIMAD.WIDE UR6, UR6, 0x4, UR8 ;  /* 0x00000004060678a5 */ /* 0x000fcc000f8e0208 */
[----:B------:R-:W-:Y:S02]  /*1550*/  IMAD.U32 R2, RZ, RZ, UR6 ;  /* 0x00000006ff027e24 */ /* 0x000fe4000f8e00ff */
[----:B------:R-:W-:-:S05]  /*1560*/  IMAD.U32 R3, RZ, RZ, UR7 ;  /* 0x00000007ff037e24 */ /* 0x000fca000f8e00ff */
[----:B------:R-:W2:Y:S02]  /*1570*/  LDG.E R2, desc[UR36][R2.64] ;  /* 0x0000002402027981 */ /* 0x000ea4000c1e1900 */
[----:B--2---:R-:W-:Y:S01]  /*1580*/  R2UR UR44, R2 ;  /* 0x00000000022c72ca */ /* 0x004fe200000e0000 */
[----:B------:R-:W-:-:S14]  /*1590*/  BRA `(.L_x_12577) ;  /* 0x0000000000347947 */ /* 0x000fdc0003800000 */
.L_x_12576:
        /* <DEDUP_REMOVED lines=13> */
.L_x_12577:
        /* <DEDUP_REMOVED lines=103> */
.L_x_12579:
[----:B------:R-:W-:-:S11]  /*1ce0*/  UISETP.NE.AND UP0, UPT, UR5, 0x1, UPT ;  /* 0x000000010500788c */ /* 0x000fd6000bf05270 */
[----:B------:R-:W-:Y:S02]  /*1cf0*/  @UP0 ULDC.64 UR10, c[0x0][0xae0] ;  /* 0x0002b800000a0ab9 */ /* 0x000fe40000000a00 */
[----:B------:R-:W-:-:S04]  /*1d00*/  UIMAD.WIDE.U32 UR6, UR8, UR10, URZ ;  /* 0x0000000a080672a5 */ /* 0x000fc8000f8e003f */
[----:B------:R-:W-:-:S12]  /*1d10*/  @UP0 USHF.R.U32.HI UR8, URZ, UR11, UR7 ;  /* 0x0000000b3f080299 */ /* 0x000fd80008011607 */
.L_x_12580:
[----:B------:R-:W-:-:S04]  /*1d20*/  UIMAD UR8, UR8, UR5, UR5 ;  /* 0x00000005080872a4 */ /* 0x000fc8000f8e0205 */
[----:B------:R-:W-:-:S04]  /*1d30*/  UISETP.LT.AND UP0, UPT, UR4, UR8, UPT ;  /* 0x000000080400728c */ /* 0x000fc8000bf01270 */
[----:B------:R-:W-:-:S12]  /*1d40*/  USEL UR4, UR4, UR8, UP0 ;  /* 0x0000000804047287 */ /* 0x000fd80008000000 */
.L_x_12578:
        /* <DEDUP_REMOVED lines=34> */
.L_x_12582:
[----:B------:R-:W-:-:S11]  /*1f70*/  UISETP.NE.AND UP0, UPT, UR5, 0x1, UPT ;  /* 0x000000010500788c */ /* 0x000fd6000bf05270 */
[----:B------:R-:W-:Y:S02]  /*1f80*/  @UP0 ULDC.64 UR10, c[0x0][0xae0] ;  /* 0x0002b800000a0ab9 */ /* 0x000fe40000000a00 */
[----:B------:R-:W-:-:S04]  /*1f90*/  UIMAD.WIDE.U32 UR6, UR4, UR10, URZ ;  /* 0x0000000a040672a5 */ /* 0x000fc8000f8e003f */
[----:B------:R-:W-:-:S12]  /*1fa0*/  @UP0 USHF.R.U32.HI UR4, URZ, UR11, UR7 ;  /* 0x0000000b3f040299 */ /* 0x000fd80008011607 */
.L_x_12583:
[----:B------:R-:W-:-:S04]  /*1fb0*/  UIMAD UR4, UR4, UR5, URZ ;  /* 0x00000005040472a4 */ /* 0x000fc8000f8e023f */
[----:B------:R-:W-:-:S04]  /*1fc0*/  UISETP.LT.AND UP0, UPT, UR8, UR4, UPT ;  /* 0x000000040800728c */ /* 0x000fc8000bf01270 */
[----:B------:R-:W-:-:S12]  /*1fd0*/  USEL UR8, UR8, UR4, !UP0 ;  /* 0x0000000408087287 */ /* 0x000fd8000c000000 */
.L_x_12581:
        /* <DEDUP_REMOVED lines=97> */
.L_x_12585:
[----:B------:R-:W1:Y:S01]  /*25f0*/  S2R R20, SR_TID.X ;  /* 0x0000000000147919 */ /* 0x000e620000002100 */
[----:B0-----:R-:W0:Y:S01]  /*2600*/  LDC.64 R10, c[0x0][0xad0] ;  /* 0x0002b400ff0a7b82 */ /* 0x001e220000000a00 */
[----:B------:R-:W-:Y:S01]  /*2610*/  IADD3 R8, P0, R16, 0x100, RZ ;  /* 0x0000010010087810 */ /* 0x000fe20007f1e0ff */
[----:B------:R-:W-:Y:S01]  /*2620*/  ULDC UR4, c[0x0][0x20] ;  /* 0x0000080000047ab9 */ /* 0x000fe20000000800 */
[----:B------:R-:W-:Y:S01]  /*2630*/  IMAD.U32 R0, RZ, RZ, UR43 ;  /* 0x0000002bff007e24 */ /* 0x000fe2000f8e00ff */
[----:B------:R-:W-:Y:S01]  /*2640*/  STL.64 [R1+0x110], R34 ;  /* 0x0001102201007387 */ /* 0x000fe20000100a00 */
[----:B------:R-:W-:Y:S02]  /*2650*/  VIADD R197, R22, -UR4 ;  /* 0x8000000416c57c36 */ /* 0x000fe40008000000 */
[--C-:B------:R-:W-:Y:S01]  /*2660*/  IMAD.X R9, RZ, RZ, R17.reuse, P0 ;  /* 0x000000ffff097224 */ /* 0x100fe200000e0611 */
[----:B------:R-:W2:Y:S01]  /*2670*/  LDC.64 R6, c[0x0][0x448] ;  /* 0x00011200ff067b82 */ /* 0x000ea20000000a00 */
[----:B------:R-:W-:Y:S01]  /*2680*/  IMAD.U32 R12, RZ, RZ, UR44 ;  /* 0x0000002cff0c7e24 */ /* 0x000fe2000f8e00ff */
[----:B------:R-:W-:Y:S04]  /*2690*/  STL.64 [R1+0x100], R206 ;  /* 0x000100ce01007387 */ /* 0x000fe80000100a00 */
[----:B------:R3:W-:Y:S02]  /*26a0*/  STL.64 [R1+0x108], R8 ;  /* 0x0001080801007387 */ /* 0x0007e40000100a00 */
[----:B------:R-:W4:Y:S02]  /*26b0*/  LDC.64 R2, c[0x0][0xad8] ;  /* 0x0002b600ff027b82 */ /* 0x000f240000000a00 */
[----:B------:R-:W-:Y:S04]  /*26c0*/  STL.U8 [R1+0x118], RZ ;  /* 0x000118ff01007387 */ /* 0x000fe80000100000 */
[----:B------:R5:W-:Y:S02]  /*26d0*/  STL [R197+0x4], R0 ;  /* 0x00000400c5007387 */ /* 0x000be40000100800 */
[----:B------:R-:W3:Y:S02]  /*26e0*/  LDC.64 R4, c[0x0][0xae0] ;  /* 0x0002b800ff047b82 */ /* 0x000ee40000000a00 */
[----:B------:R0:W-:Y:S04]  /*26f0*/  STL [R197+0x8], R12 ;  /* 0x0000080cc5007387 */ /* 0x0001e80000100800 */
[----:B0-----:R0:W-:Y:S01]  /*2700*/  STL [R197+0xc], R11 ;  /* 0x00000c0bc5007387 */ /* 0x0011e20000100800 */
[----:B-1----:R-:W-:Y:S01]  /*2710*/  VIADD R205, R20, 0xffffff80 ;  /* 0xffffff8014cd7836 */ /* 0x002fe20000000000 */
[----:B------:R-:W1:Y:S02]  /*2720*/  LDC R229, c[0x0][0x450] ;  /* 0x00011400ffe57b82 */ /* 0x000e640000000800 */
[----:B--2---:R0:W-:Y:S04]  /*2730*/  STL [R197+0x24], R6 ;  /* 0x00002406c5007387 */ /* 0x0041e80000100800 */
[----:B------:R0:W-:Y:S04]  /*2740*/  STL [R197+0x14], RZ ;  /* 0x000014ffc5007387 */ /* 0x0001e80000100800 */
[----:B------:R0:W-:Y:S04]  /*2750*/  STL [R197], R205 ;  /* 0x000000cdc5007387 */ /* 0x0001e80000100800 */
[----:B------:R0:W-:Y:S04]  /*2760*/  STL [R197+0x28], R7 ;  /* 0x00002807c5007387 */ /* 0x0001e80000100800 */
[----:B----4-:R0:W-:Y:S04]  /*2770*/  STL [R197+0x10], R2 ;  /* 0x00001002c5007387 */ /* 0x0101e80000100800 */
[----:B------:R0:W-:Y:S04]  /*2780*/  STL [R197+0x18], R3 ;  /* 0x00001803c5007387 */ /* 0x0001e80000100800 */
[----:B---3--:R0:W-:Y:S04]  /*2790*/  STL [R197+0x1c], R4 ;  /* 0x00001c04c5007387 */ /* 0x0081e80000100800 */
[----:B------:R0:W-:Y:S04]  /*27a0*/  STL [R197+0x20], R5 ;  /* 0x00002005c5007387 */ /* 0x0001e80000100800 */
[----:B-1----:R0:W-:Y:S04]  /*27b0*/  STL [R197+0x2c], R229 ;  /* 0x00002ce5c5007387 */ /* 0x0021e80000100800 */
[----:B------:R-:W5:Y:S01]  /*27c0*/  LDL R13, [R1+0x204] ;  /* 0x00020400010d7983 */ /* 0x000f620000100800 */
[----:B------:R-:W-:Y:S01]  /*27d0*/  IADD3 R8, P0, R16, 0x14c, RZ ;  /* 0x0000014c10087810 */ /* 0x000fe20007f1e0ff */
[----:B------:R-:W-:Y:S02]  /*27e0*/  BSSY B0, `(.L_x_12586) ;  /* 0x000000a000007945 */ /* 0x000fe40003800000 */
[----:B------:R0:W-:Y:S02]  /*27f0*/  STL [R1+0x14c], R10 ;  /* 0x00014c0a01007387 */ /* 0x0001e40000100800 */
[----:B------:R-:W-:-:S05]  /*2800*/  IMAD.X R9, RZ, RZ, R17, P0 ;  /* 0x000000ffff097224 */ /* 0x000fca00000e0611 */
[----:B------:R0:W-:Y:S01]  /*2810*/  STL.64 [R1+0x150], R8 ;  /* 0x0001500801007387 */ /* 0x0001e20000100a00 */
[----:B-----5:R-:W-:-:S04]  /*2820*/  LEA.HI R0, R13, R13, RZ, 0x1 ;  /* 0x0000000d0d007211 */ /* 0x020fc800078f08ff */
[----:B------:R-:W-:-:S05]  /*2830*/  LOP3.LUT R0, R0, 0xfffffffe, RZ, 0xc0, !PT ;  /* 0xfffffffe00007812 */ /* 0x000fca00078ec0ff */
[----:B------:R-:W-:-:S05]  /*2840*/  IMAD.IADD R0, R13, 0x1, -R0 ;  /* 0x000000010d007824 */ /* 0x000fca00078e0a00 */
[----:B------:R-:W-:-:S04]  /*2850*/  SHF.L.U32 R0, R0, 0x1f, RZ ;  /* 0x0000001f00007819 */ /* 0x000fc800000006ff */
[----:B------:R-:W1:Y:S02]  /*2860*/  SYNCS.PHASECHK.TRANS64.TRYWAIT P0, [UR42+0x32400], R0 ;  /* 0x03240000ff0075a7 */ /* 0x000e64000800016a */
[----:B01----:R-:W-:Y:S05]  /*2870*/  @!P0 BRA `(.L_x_12587) ;  /* 0x0000026c004c8947 */ /* 0x003fea0003800000 */
.L_x_12806:
[----:B------:R-:W-:Y:S05]  /*2880*/  BSYNC B0 ;  /* 0x0000000000007941 */ /* 0x000fea0003800000 */
.L_x_12586:
        /* <DEDUP_REMOVED lines=25> */
[----:B0-----:R-:W-:Y:S02]  /*2a20*/  IMAD.MOV.U32 R8, RZ, RZ, R19 ;  /* 0x000000ffff087224 */ /* 0x001fe400078e0013 */
[----:B------:R-:W-:Y:S02]  /*2a30*/  IMAD.MOV.U32 R9, RZ, RZ, R38 ;  /* 0x000000ffff097224 */ /* 0x000fe400078e0026 */
[----:B------:R-:W-:Y:S02]  /*2a40*/  IMAD.MOV.U32 R10, RZ, RZ, R29 ;  /* 0x000000ffff0a7224 */ /* 0x000fe400078e001d */
[----:B------:R-:W-:Y:S02]  /*2a50*/  IMAD.MOV.U32 R11, RZ, RZ, R42 ;  /* 0x000000ffff0b7224 */ /* 0x000fe400078e002a */
[----:B------:R-:W-:Y:S01]  /*2a60*/  IMAD.X R19, RZ, RZ, R17, P1 ;  /* 0x000000ffff137224 */ /* 0x000fe200008e0611 */
[----:B------:R-:W-:-:S02]  /*2a70*/  IADD3 R6, P1, R16, 0x108, RZ ;  /* 0x0000010810067810 */ /* 0x000fc40007f3e0ff */
[----:B------:R0:W-:Y:S03]  /*2a80*/  STL.128 [R1+0x1a0], R8 ;  /* 0x0001a00801007387 */ /* 0x0001e60000100c00 */
[----:B------:R-:W-:Y:S02]  /*2a90*/  IMAD.X R13, RZ, RZ, R17, P1 ;  /* 0x000000ffff0d7224 */ /* 0x000fe400008e0611 */
[----:B0-----:R-:W-:Y:S02]  /*2aa0*/  IMAD.MOV.U32 R8, RZ, RZ, R30 ;  /* 0x000000ffff087224 */ /* 0x001fe400078e001e */
[----:B------:R-:W-:Y:S02]  /*2ab0*/  IMAD.MOV.U32 R9, RZ, RZ, R31 ;  /* 0x000000ffff097224 */ /* 0x000fe400078e001f */
[----:B------:R-:W-:Y:S02]  /*2ac0*/  IMAD.MOV.U32 R10, RZ, RZ, R0 ;  /* 0x000000ffff0a7224 */ /* 0x000fe400078e0000 */
[----:B------:R-:W-:-:S02]  /*2ad0*/  IMAD.MOV.U32 R11, RZ, RZ, R19 ;  /* 0x000000ffff0b7224 */ /* 0x000fc400078e0013 */
[----:B------:R-:W-:-:S03]  /*2ae0*/  IMAD.MOV.U32 R19, RZ, RZ, R40 ;  /* 0x000000ffff137224 */ /* 0x000fc600078e0028 */
[----:B------:R0:W-:Y:S02]  /*2af0*/  STL.128 [R1+0x1b0], R8 ;  /* 0x0001b00801007387 */ /* 0x0001e40000100c00 */
[----:B0-----:R-:W-:Y:S02]  /*2b00*/  IMAD.MOV.U32 R10, RZ, RZ, R33 ;  /* 0x000000ffff0a7224 */ /* 0x001fe400078e0021 */
        /* <DEDUP_REMOVED lines=20> */
.L_x_12589:
[----:B------:R-:W-:Y:S05]  /*2c50*/  BSYNC B0 ;  /* 0x0000000000007941 */ /* 0x000fea0003800000 */
.L_x_12588:
        /* <DEDUP_REMOVED lines=8> */
.L_x_12591:
[----:B------:R-:W-:Y:S05]  /*2ce0*/  BSYNC B0 ;  /* 0x0000000000007941 */ /* 0x000fea0003800000 */
.L_x_12590:
[----:B------:R-:W-:Y:S04]  /*2cf0*/  BSSY B0, `(.L_x_12592) ;  /* 0x0000004000007945 */ /* 0x000fe80003800000 */
[----:B-1----:R-:W-:Y:S05]  /*2d00*/  @P0 BRA `(.L_x_12593) ;  /* 0x0000000000080947 */ /* 0x002fea0003800000 */
[----:B------:R-:W1:Y:S02]  /*2d10*/  SYNCS.PHASECHK.TRANS64.TRYWAIT P0, [R20+URZ], R21 ;  /* 0x00000015140075a7 */ /* 0x000e64000800017f */
[----:B-1----:R-:W-:Y:S05]  /*2d20*/  @!P0 BRA `(.L_x_12594) ;  /* 0x0000026800388947 */ /* 0x002fea0003800000 */
.L_x_12593:
[----:B------:R-:W-:Y:S05]  /*2d30*/  BSYNC B0 ;  /* 0x0000000000007941 */ /* 0x000fea0003800000 */
.L_x_12592:
        /* <DEDUP_REMOVED lines=58> */
.L_x_12807:
[----:B------:R-:W-:Y:S05]  /*30e0*/  BSYNC B0 ;  /* 0x0000000000007941 */ /* 0x000fea0003800000 */
.L_x_12595:
[----:B0-----:R-:W2:Y:S04]  /*30f0*/  LDL R6, [R1+0x28] ;  /* 0x0000280001067983 */ /* 0x001ea80000100800 */
[----:B------:R0:W5:Y:S01]  /*3100*/  LDL.64 R8, [R1+0x1f8] ;  /* 0x0001f80001087983 */ /* 0x0001620000100a00 */
[----:B------:R-:W-:Y:S01]  /*3110*/  BSSY B0, `(.L_x_12597) ;  /* 0x0000005000007945 */ /* 0x000fe20003800000 */
[----:B--2---:R-:W-:-:S04]  /*3120*/  LOP3.LUT R6, R6, 0x1, RZ, 0xfc, !PT ;  /* 0x0000000106067812 */ /* 0x004fc800078efcff */
[----:B------:R-:W-:-:S13]  /*3130*/  ISETP.NE.AND P1, PT, R6, 0x3, PT ;  /* 0x000000030600780c */ /* 0x000fda0003f25270 */
[----:B0-----:R-:W-:Y:S05]  /*3140*/  @!P1 BRA `(.L_x_12598) ;  /* 0x0000000000049947 */ /* 0x001fea0003800000 */
[----:B------:R-:W-:Y:S01]  /*3150*/  BPT.TRAP 0x1 ;  /* 0x000000040000795c */ /* 0x000fe20000300000 */
.L_x_12598:
[----:B------:R-:W-:Y:S05]  /*3160*/  BSYNC B0 ;  /* 0x0000000000007941 */ /* 0x000fea0003800000 */
.L_x_12597:
        /* <DEDUP_REMOVED lines=8> */
.L_x_12600:
[----:B------:R-:W-:Y:S05]  /*31f0*/  BSYNC B0 ;  /* 0x0000000000007941 */ /* 0x000fea0003800000 */
.L_x_12599:
[----:B------:R-:W-:Y:S04]  /*3200*/  BSSY B0, `(.L_x_12601) ;  /* 0x0000004000007945 */ /* 0x000fe80003800000 */
[----:B-1----:R-:W-:Y:S05]  /*3210*/  @P0 BRA `(.L_x_12602) ;  /* 0x0000000000080947 */ /* 0x002fea0003800000 */
[----:B------:R-:W1:Y:S02]  /*3220*/  SYNCS.PHASECHK.TRANS64.TRYWAIT P0, [R8+URZ], R9 ;  /* 0x00000009080075a7 */ /* 0x000e64000800017f */
[----:B-1----:R-:W-:Y:S05]  /*3230*/  @!P0 BRA `(.L_x_12603) ;  /* 0x0000026400208947 */ /* 0x002fea0003800000 */
.L_x_12602:
[----:B------:R-:W-:Y:S05]  /*3240*/  BSYNC B0 ;  /* 0x0000000000007941 */ /* 0x000fea0003800000 */
.L_x_12601:
        /* <DEDUP_REMOVED lines=204> */
.L_x_12605:
[----:B------:R-:W-:Y:S05]  /*3f10*/  BSYNC B0 ;  /* 0x0000000000007941 */ /* 0x000fea0003800000 */
.L_x_12604:
        /* <DEDUP_REMOVED lines=13> */
[----:B--2---:R-:W2:Y:S01]  /*3ff0*/  LD.E R13, desc[UR36][R12.64] ;  /* 0x000000240c0d7980 */ /* 0x004ea2000c101900 */
[----:B----4-:R-:W-:-:S03]  /*4000*/  ISETP.NE.AND P0, PT, R6, 0x1, PT ;  /* 0x000000010600780c */ /* 0x010fc60003f05270 */
[----:B------:R-:W4:Y:S04]  /*4010*/  LDL R6, [R197+0x8] ;  /* 0x00000800c5067983 */ /* 0x000f280000100800 */
[----:B------:R-:W4:Y:S06]  /*4020*/  LDL R12, [R197+0x14] ;  /* 0x00001400c50c7983 */ /* 0x000f2c0000100800 */
        /* <DEDUP_REMOVED lines=15> */
[----:B------:R-:W-:Y:S02]  /*4120*/  SHF.R.S32.HI R27, RZ, 0x1f, R28 ;  /* 0x0000001fff1b7819 */ /* 0x000fe4000001141c */
[----:B------:R-:W-:Y:S02]  /*4130*/  LEA.HI R26, R26, R15, RZ, 0x2 ;  /* 0x0000000f1a1a7211 */ /* 0x000fe400078f10ff */
[----:B------:R-:W-:Y:S01]  /*4140*/  LEA.HI R29, R27, R28, RZ, 0x2 ;  /* 0x0000001c1b1d7211 */ /* 0x000fe200078f10ff */
[-C--:B------:R-:W-:Y:S01]  /*4150*/  FMUL.FTZ R147, R30, R13.reuse ;  /* 0x0000000d1e937220 */ /* 0x080fe20000410000 */
[----:B------:R-:W-:Y:S01]  /*4160*/  FMUL.FTZ R146, R31, R13 ;  /* 0x0000000d1f927220 */ /* 0x000fe20000410000 */
[----:B------:R-:W-:Y:S02]  /*4170*/  LOP3.LUT R26, R26, 0xfffffffc, RZ, 0xc0, !PT ;  /* 0xfffffffc1a1a7812 */ /* 0x000fe400078ec0ff */
[--C-:B------:R-:W-:Y:S02]  /*4180*/  SHF.R.S32.HI R30, RZ, 0x2, R29.reuse ;  /* 0x00000002ff1e7819 */ /* 0x100fe4000001141d */
[----:B------:R-:W-:Y:S01]  /*4190*/  SHF.R.S32.HI R31, RZ, 0x1f, R29 ;  /* 0x0000001fff1f7819 */ /* 0x000fe2000001141d */
[----:B------:R-:W-:Y:S01]  /*41a0*/  IMAD.IADD R15, R15, 0x1, -R26 ;  /* 0x000000010f0f7824 */ /* 0x000fe200078e0a1a */
[----:B------:R-:W-:-:S02]  /*41b0*/  SHF.R.S32.HI R26, RZ, 0x7, R25 ;  /* 0x00000007ff1a7819 */ /* 0x000fc40000011419 */
[----:B------:R-:W-:Y:S02]  /*41c0*/  LEA.HI R31, R31, R30, RZ, 0x3 ;  /* 0x0000001e1f1f7211 */ /* 0x000fe400078f18ff */
[----:B------:R-:W-:Y:S02]  /*41d0*/  LEA.HI R27, R27, R28, RZ, 0x5 ;  /* 0x0000001c1b1b7211 */ /* 0x000fe400078f28ff */
[----:B------:R-:W-:Y:S02]  /*41e0*/  LOP3.LUT R31, R31, 0xfffffff8, RZ, 0xc0, !PT ;  /* 0xfffffff81f1f7812 */ /* 0x000fe400078ec0ff */
[----:B------:R-:W-:Y:S02]  /*41f0*/  LEA.HI R25, R25, R26, RZ, 0x1 ;  /* 0x0000001a19197211 */ /* 0x000fe400078f08ff */
[----:B------:R-:W-:Y:S01]  /*4200*/  SHF.R.S32.HI R27, RZ, 0x5, R27 ;  /* 0x00000005ff1b7819 */ /* 0x000fe2000001141b */
[----:B------:R-:W-:Y:S01]  /*4210*/  IMAD.IADD R31, R30, 0x1, -R31 ;  /* 0x000000011e1f7824 */ /* 0x000fe200078e0a1f */
        /* <DEDUP_REMOVED lines=59> */
[----:B------:R-:W-:Y:S01]  /*45d0*/  IMAD R18, R29, -0x2, R18 ;  /* 0xfffffffe1d127824 */ /* 0x000fe200078e0212 */
[----:B------:R-:W-:Y:S01]  /*45e0*/  LOP3.LUT R13, RZ, R10, RZ, 0x33, !PT ;  /* 0x0000000aff0d7212 */ /* 0x000fe200078e33ff */
[----:B------:R-:W-:-:S03]  /*45f0*/  VIADD R14, R14, 0x60 ;  /* 0x000000600e0e7836 */ /* 0x000fc60000000000 */
[----:B------:R-:W2:Y:S01]  /*4600*/  MUFU.TANH R121, R121 ;  /* 0x0000007900797308 */ /* 0x000ea20000002400 */
[----:B------:R-:W-:-:S07]  /*4610*/  IMAD.IADD R18, R18, 0x1, -R9 ;  /* 0x0000000112127824 */ /* 0x000fce00078e0a09 */
        /* <DEDUP_REMOVED lines=67> */
.L_x_12611:
[----:B------:R-:W-:Y:S05]  /*4a50*/  BSYNC B2 ;  /* 0x0000000000027941 */ /* 0x000fea0003800000 */
.L_x_12610:
[----:B------:R-:W-:Y:S01]  /*4a60*/  LOP3.LUT R13, RZ, R13, RZ, 0x33, !PT ;  /* 0x0000000dff0d7212 */ /* 0x000fe200078e33ff */
[----:B------:R-:W-:Y:S06]  /*4a70*/  BRA `(.L_x_12612) ;  /* 0x0000000000187947 */ /* 0x000fec0003800000 */
.L_x_12609:
[----:B------:R-:W-:-:S13]  /*4a80*/  ISETP.NE.AND P0, PT, R8, 0x1, PT ;  /* 0x000000010800780c */ /* 0x000fda0003f05270 */
[----:B------:R-:W-:Y:S05]  /*4a90*/  @!P0 BRA `(.L_x_12612) ;  /* 0x0000000000108947 */ /* 0x000fea0003800000 */
[----:B------:R-:W2:Y:S04]  /*4aa0*/  LDL R12, [R197+0x1c] ;  /* 0x00001c00c50c7983 */ /* 0x000ea80000100800 */
[----:B------:R-:W3:Y:S01]  /*4ab0*/  LDL R26, [R197+0x20] ;  /* 0x00002000c51a7983 */ /* 0x000ee20000100800 */
[----:B--2---:R-:W-:-:S05]  /*4ac0*/  IMAD.HI.U32 R13, R13, R12, RZ ;  /* 0x0000000c0d0d7227 */ /* 0x004fca00078e00ff */
[----:B---3--:R-:W-:-:S07]  /*4ad0*/  SHF.R.U32.HI R13, RZ, R26, R13 ;  /* 0x0000001aff0d7219 */ /* 0x008fce000001160d */
.L_x_12612:
[----:B------:R-:W-:Y:S05]  /*4ae0*/  BSYNC B1 ;  /* 0x0000000000017941 */ /* 0x000fea0003800000 */
.L_x_12608:
[----:B------:R-:W-:-:S05]  /*4af0*/  IMAD R13, R8, R13, R29 ;  /* 0x0000000d080d7224 */ /* 0x000fca00078e021d */
[----:B------:R-:W-:Y:S02]  /*4b00*/  VIMNMX R10, R10, R13, !PT ;  /* 0x0000000d0a0a7248 */ /* 0x000fe40007fe0100 */
[----:B------:R-:W-:-:S07]  /*4b10*/  VIADDMNMX R11, R13, R8, R11, PT ;  /* 0x000000080d0b7246 */ /* 0x000fce000380010b */
.L_x_12607:
[----:B------:R-:W-:Y:S05]  /*4b20*/  BSYNC B0 ;  /* 0x0000000000007941 */ /* 0x000fea0003800000 */
.L_x_12606:
        /* <DEDUP_REMOVED lines=132> */
.L_x_12618:
[----:B------:R-:W-:Y:S05]  /*5370*/  BSYNC B2 ;  /* 0x0000000000027941 */ /* 0x000fea0003800000 */
.L_x_12617:
[----:B------:R-:W-:Y:S01]  /*5380*/  LOP3.LUT R9, RZ, R9, RZ, 0x33, !PT ;  /* 0x00000009ff097212 */ /* 0x000fe200078e33ff */
[----:B------:R-:W-:Y:S06]  /*5390*/  BRA `(.L_x_12619) ;  /* 0x0000000000187947 */ /* 0x000fec0003800000 */
.L_x_12616:
[----:B------:R-:W-:-:S13]  /*53a0*/  ISETP.NE.AND P6, PT, R8, 0x1, PT ;  /* 0x000000010800780c */ /* 0x000fda0003fc5270 */
[----:B------:R-:W-:Y:S05]  /*53b0*/  @!P6 BRA `(.L_x_12619) ;  /* 0x000000000010e947 */ /* 0x000fea0003800000 */
[----:B------:R-:W2:Y:S04]  /*53c0*/  LDL R6, [R197+0x1c] ;  /* 0x00001c00c5067983 */ /* 0x000ea80000100800 */
[----:B------:R-:W3:Y:S01]  /*53d0*/  LDL R12, [R197+0x20] ;  /* 0x00002000c50c7983 */ /* 0x000ee20000100800 */
[----:B--2---:R-:W-:-:S05]  /*53e0*/  IMAD.HI.U32 R9, R9, R6, RZ ;  /* 0x0000000609097227 */ /* 0x004fca00078e00ff */
[----:B---3--:R-:W-:-:S07]  /*53f0*/  SHF.R.U32.HI R9, RZ, R12, R9 ;  /* 0x0000000cff097219 */ /* 0x008fce0000011609 */
.L_x_12619:
[----:B------:R-:W-:Y:S05]  /*5400*/  BSYNC B1 ;  /* 0x0000000000017941 */ /* 0x000fea0003800000 */
.L_x_12615:
[----:B------:R-:W-:-:S05]  /*5410*/  IMAD R9, R8, R9, R29 ;  /* 0x0000000908097224 */ /* 0x000fca00078e021d */
[----:B------:R-:W-:Y:S02]  /*5420*/  VIADDMNMX R11, R9, R8, R11, PT ;  /* 0x00000008090b7246 */ /* 0x000fe4000380010b */
[----:B------:R-:W-:-:S07]  /*5430*/  VIMNMX R10, R10, R9, !PT ;  /* 0x000000090a0a7248 */ /* 0x000fce0007fe0100 */
.L_x_12614:
[----:B------:R-:W-:Y:S05]  /*5440*/  BSYNC B0 ;  /* 0x0000000000007941 */ /* 0x000fea0003800000 */
.L_x_12613:
        /* <DEDUP_REMOVED lines=10> */
[----:B------:R-:W2:Y:S01]  /*54f0*/  LDL R138, [R1+0x218] ;  /* 0x00021800018a7983 */ /* 0x000ea20000100800 */
[----:B------:R-:W-:Y:S02]  /*5500*/  ISETP.GT.AND P0, PT, R10, 0x9, !P0 ;  /* 0x000000090a00780c */ /* 0x000fe40004704270 */
[----:B------:R-:W-:Y:S01]  /*5510*/  ISETP.NE.AND P1, PT, R28, RZ, PT ;  /* 0x000000ff1c00720c */ /* 0x000fe20003f25270 */
[----:B------:R-:W2:Y:S01]  /*5520*/  LDL R25, [R1+0x22c] ;  /* 0x00022c0001197983 */ /* 0x000ea20000100800 */
[----:B------:R-:W-:Y:S02]  /*5530*/  ISETP.LT.OR P0, PT, R11, 0xa, P0 ;  /* 0x0000000a0b00780c */ /* 0x000fe40000701670 */
[----:B------:R-:W-:Y:S01]  /*5540*/  ISETP.NE.AND P6, PT, R32, RZ, PT ;  /* 0x000000ff2000720c */ /* 0x000fe20003fc5270 */
[----:B------:R-:W2:Y:S01]  /*5550*/  LDL R28, [R1+0x238] ;  /* 0x00023800011c7983 */ /* 0x000ea20000100800 */
[----:B------:R-:W-:-:S02]  /*5560*/  FSEL R146, R146, -INF , !P0 ;  /* 0xff80000092927808 */ /* 0x000fc40004000000 */
[----:B------:R-:W-:Y:S01]  /*5570*/  ISETP.NE.AND P0, PT, R27, RZ, PT ;  /* 0x000000ff1b00720c */ /* 0x000fe20003f05270 */
[----:B------:R-:W2:Y:S01]  /*5580*/  LDL R26, [R1+0x230] ;  /* 0x00023000011a7983 */ /* 0x000ea20000100800 */
[----:B------:R-:W-:Y:S02]  /*5590*/  FMNMX.FTZ R9, R120, R121, !PT ;  /* 0x0000007978097209 */ /* 0x000fe40007810000 */
[----:B------:R-:W-:Y:S01]  /*55a0*/  ISETP.GT.AND P0, PT, R10, 0x10, !P0 ;  /* 0x000000100a00780c */ /* 0x000fe20004704270 */
[----:B------:R-:W2:Y:S01]  /*55b0*/  LDL R27, [R1+0x234] ;  /* 0x00023400011b7983 */ /* 0x000ea20000100800 */
[----:B------:R-:W-:Y:S02]  /*55c0*/  FMNMX.FTZ R8, R122, R9, !PT ;  /* 0x000000097a087209 */ /* 0x000fe40007810000 */
[----:B------:R-:W-:Y:S01]  /*55d0*/  ISETP.LT.OR P0, PT, R11, 0x11, P0 ;  /* 0x000000110b00780c */ /* 0x000fe20000701670 */
[----:B------:R-:W2:Y:S01]  /*55e0*/  LDL R29, [R1+0x23c] ;  /* 0x00023c00011d7983 */ /* 0x000ea20000100800 */
[----:B------:R-:W-:-:S02]  /*55f0*/  FMNMX.FTZ R13, R21, R8, !PT ;  /* 0x00000008150d7209 */ /* 0x000fc40007810000 */
[----:B------:R-:W-:Y:S01]  /*5600*/  FSEL R162, R162, -INF , !P0 ;  /* 0xff800000a2a27808 */ /* 0x000fe20004000000 */
[----:B------:R-:W2:Y:S01]  /*5610*/  LDL R30, [R1+0x240] ;  /* 0x00024000011e7983 */ /* 0x000ea20000100800 */
[----:B------:R-:W-:Y:S02]  /*5620*/  ISETP.GT.AND P0, PT, R10, 0x11, !P1 ;  /* 0x000000110a00780c */ /* 0x000fe40004f04270 */
[----:B------:R-:W-:Y:S01]  /*5630*/  ISETP.NE.AND P1, PT, R40, RZ, PT ;  /* 0x000000ff2800720c */ /* 0x000fe20003f25270 */
[----:B------:R-:W2:Y:S01]  /*5640*/  LDL R152, [R1+0x220] ;  /* 0x0002200001987983 */ /* 0x000ea20000100800 */
[----:B------:R-:W-:Y:S02]  /*5650*/  ISETP.LT.OR P0, PT, R11, 0x12, P0 ;  /* 0x000000120b00780c */ /* 0x000fe40000701670 */
[----:B------:R-:W-:Y:S01]  /*5660*/  ISETP.GT.AND P2, PT, R10, 0x49, !P2 ;  /* 0x000000490a00780c */ /* 0x000fe20005744270 */
[----:B------:R-:W2:Y:S01]  /*5670*/  LDL R151, [R1+0x21c] ;  /* 0x00021c0001977983 */ /* 0x000ea20000100800 */
[----:B------:R-:W-:-:S02]  /*5680*/  FSEL R163, R163, -INF , !P0 ;  /* 0xff800000a3a37808 */ /* 0x000fc40004000000 */
[----:B------:R-:W-:Y:S01]  /*5690*/  ISETP.NE.AND P0, PT, R31, RZ, PT ;  /* 0x000000ff1f00720c */ /* 0x000fe20003f05270 */
[----:B------:R-:W2:Y:S01]  /*56a0*/  LDL R32, [R1+0x248] ;  /* 0x0002480001207983 */ /* 0x000ea20000100800 */
[C---:B------:R-:W-:Y:S02]  /*56b0*/  ISETP.GT.AND P3, PT, R10.reuse, 0x50, !P3 ;  /* 0x000000500a00780c */ /* 0x040fe40005f64270 */
[C---:B------:R-:W-:Y:S01]  /*56c0*/  ISETP.GT.AND P0, PT, R10.reuse, 0x18, !P0 ;  /* 0x000000180a00780c */ /* 0x040fe20004704270 */
[----:B------:R-:W2:Y:S01]  /*56d0*/  LDL R31, [R1+0x244] ;  /* 0x00024400011f7983 */ /* 0x000ea20000100800 */
[C---:B------:R-:W-:Y:S02]  /*56e0*/  ISETP.LT.OR P2, PT, R11.reuse, 0x4a, P2 ;  /* 0x0000004a0b00780c */ /* 0x040fe40001741670 */
[----:B------:R-:W-:Y:S01]  /*56f0*/  ISETP.LT.OR P0, PT, R11, 0x19, P0 ;  /* 0x000000190b00780c */ /* 0x000fe20000701670 */
[----:B------:R-:W2:Y:S01]  /*5700*/  LDL R40, [R1+0x268] ;  /* 0x0002680001287983 */ /* 0x000ea20000100800 */
[----:B------:R-:W-:-:S02]  /*5710*/  ISETP.GT.AND P4, PT, R10, 0x51, !P4 ;  /* 0x000000510a00780c */ /* 0x000fc40006784270 */
[----:B------:R-:W-:Y:S01]  /*5720*/  FSEL R158, R158, -INF , !P0 ;  /* 0xff8000009e9e7808 */ /* 0x000fe20004000000 */
[----:B------:R-:W2:Y:S01]  /*5730*/  LDL R44, [R1+0x278] ;  /* 0x00027800012c7983 */ /* 0x000ea20000100800 */
[----:B------:R-:W-:Y:S02]  /*5740*/  ISETP.GT.AND P0, PT, R10, 0x19, !P6 ;  /* 0x000000190a00780c */ /* 0x000fe40007704270 */
[----:B------:R-:W-:Y:S01]  /*5750*/  ISETP.NE.AND P6, PT, R41, RZ, PT ;  /* 0x000000ff2900720c */ /* 0x000fe20003fc5270 */
[----:B------:R-:W2:Y:S01]  /*5760*/  LDL R45, [R1+0x27c] ;  /* 0x00027c00012d7983 */ /* 0x000ea20000100800 */
[C---:B------:R-:W-:Y:S02]  /*5770*/  ISETP.LT.OR P0, PT, R11.reuse, 0x1a, P0 ;  /* 0x0000001a0b00780c */ /* 0x040fe40000701670 */
[----:B------:R-:W-:Y:S01]  /*5780*/  ISETP.LT.OR P3, PT, R11, 0x51, P3 ;  /* 0x000000510b00780c */ /* 0x000fe20001f61670 */
[----:B------:R-:W2:Y:S01]  /*5790*/  LDL R41, [R1+0x26c] ;  /* 0x00026c0001297983 */ /* 0x000ea20000100800 */
[----:B------:R-:W-:-:S02]  /*57a0*/  FSEL R190, R190, -INF , !P0 ;  /* 0xff800000bebe7808 */ /* 0x000fc40004000000 */
[----:B------:R-:W-:Y:S01]  /*57b0*/  ISETP.NE.AND P0, PT, R33, RZ, PT ;  /* 0x000000ff2100720c */ /* 0x000fe20003f05270 */
[----:B------:R-:W2:Y:S01]  /*57c0*/  LDL R46, [R1+0x280] ;  /* 0x00028000012e7983 */ /* 0x000ea20000100800 */
[----:B------:R-:W-:Y:S02]  /*57d0*/  FSEL R171, R171, -INF , !P2 ;  /* 0xff800000abab7808 */ /* 0x000fe40005000000 */
        /* <DEDUP_REMOVED lines=9> */
[----:B------:R-:W-:Y:S01]  /*5870*/  FSEL R172, R172, -INF , !P3 ;  /* 0xff800000acac7808 */ /* 0x000fe20005800000 */
[----:B------:R-:W2:Y:S01]  /*5880*/  LDL R34, [R1+0x250] ;  /* 0x0002500001227983 */ /* 0x000ea20000100800 */
[----:B------:R-:W-:Y:S02]  /*5890*/  ISETP.GT.AND P0, PT, R10, 0x21, !P0 ;  /* 0x000000210a00780c */ /* 0x000fe40004704270 */
[C---:B------:R-:W-:Y:S01]  /*58a0*/  ISETP.LT.OR P5, PT, R11.reuse, 0x59, P5 ;  /* 0x000000590b00780c */ /* 0x040fe20002fa1670 */
[----:B------:R-:W2:Y:S01]  /*58b0*/  LDL R49, [R1+0x28c] ;  /* 0x00028c0001317983 */ /* 0x000ea20000100800 */
[----:B------:R-:W-:-:S02]  /*58c0*/  ISETP.LT.OR P0, PT, R11, 0x22, P0 ;  /* 0x000000220b00780c */ /* 0x000fc40000701670 */
[----:B------:R-:W-:Y:S01]  /*58d0*/  FSEL R173, R173, -INF , !P4 ;  /* 0xff800000adad7808 */ /* 0x000fe20006000000 */
[----:B------:R-:W2:Y:S01]  /*58e0*/  LDL R50, [R1+0x290] ;  /* 0x0002900001327983 */ /* 0x000ea20000100800 */
[----:B------:R-:W-:Y:S02]  /*58f0*/  FSEL R180, R180, -INF , !P0 ;  /* 0xff800000b4b47808 */ /* 0x000fe40004000000 */
[----:B------:R-:W-:Y:S01]  /*5900*/  ISETP.NE.AND P0, PT, R35, RZ, PT ;  /* 0x000000ff2300720c */ /* 0x000fe20003f05270 */
[----:B------:R-:W2:Y:S01]  /*5910*/  LDL R51, [R1+0x294] ;  /* 0x0002940001337983 */ /* 0x000ea20000100800 */
[----:B------:R-:W-:Y:S02]  /*5920*/  FSEL R174, R174, -INF , !P5 ;  /* 0xff800000aeae7808 */ /* 0x000fe40006800000 */
[----:B------:R-:W-:Y:S01]  /*5930*/  ISETP.GT.AND P0, PT, R10, 0x28, !P0 ;  /* 0x000000280a00780c */ /* 0x000fe20004704270 */
[----:B------:R-:W2:Y:S03]  /*5940*/  LDL R35, [R1+0x254] ;  /* 0x0002540001237983 */ /* 0x000ea60000100800 */
[----:B------:R-:W-:Y:S01]  /*5950*/  ISETP.LT.OR P0, PT, R11, 0x29, P0 ;  /* 0x000000290b00780c */ /* 0x000fe20000701670 */
[----:B------:R-:W2:Y:S03]  /*5960*/  LDL R52, [R1+0x298] ;  /* 0x0002980001347983 */ /* 0x000ea60000100800 */
[----:B------:R-:W-:Y:S01]  /*5970*/  FSEL R181, R181, -INF , !P0 ;  /* 0xff800000b5b57808 */ /* 0x000fe20004000000 */
[----:B------:R-:W2:Y:S01]  /*5980*/  LDL R53, [R1+0x29c] ;  /* 0x00029c0001357983 */ /* 0x000ea20000100800 */
[----:B------:R-:W-:-:S03]  /*5990*/  ISETP.NE.AND P0, PT, R36, RZ, PT ;  /* 0x000000ff2400720c */ /* 0x000fc60003f05270 */
[----:B------:R-:W2:Y:S01]  /*59a0*/  LDL R36, [R1+0x258] ;  /* 0x0002580001247983 */ /* 0x000ea20000100800 */
[----:B------:R-:W-:-:S03]  /*59b0*/  ISETP.GT.AND P0, PT, R10, 0x29, !P0 ;  /* 0x000000290a00780c */ /* 0x000fc60004704270 */
[----:B------:R-:W2:Y:S01]  /*59c0*/  LDL R54, [R1+0x2a0] ;  /* 0x0002a00001367983 */ /* 0x000ea20000100800 */
[----:B------:R-:W-:-:S03]  /*59d0*/  ISETP.LT.OR P0, PT, R11, 0x2a, P0 ;  /* 0x0000002a0b00780c */ /* 0x000fc60000701670 */
[----:B------:R-:W2:Y:S01]  /*59e0*/  LDL R55, [R1+0x2a4] ;  /* 0x0002a40001377983 */ /* 0x000ea20000100800 */
[----:B------:R-:W-:Y:S02]  /*59f0*/  FSEL R182, R182, -INF , !P0 ;  /* 0xff800000b6b67808 */ /* 0x000fe40004000000 */
[----:B------:R-:W-:Y:S01]  /*5a00*/  ISETP.NE.AND P0, PT, R37, RZ, PT ;  /* 0x000000ff2500720c */ /* 0x000fe20003f05270 */
[----:B------:R-:W2:Y:S03]  /*5a10*/  LDL R56, [R1+0x2a8] ;  /* 0x0002a80001387983 */ /* 0x000ea60000100800 */
        /* <DEDUP_REMOVED lines=15> */
[C---:B------:R-:W-:Y:S01]  /*5b10*/  ISETP.GT.AND P0, PT, R10.reuse, 0x38, !P0 ;  /* 0x000000380a00780c */ /* 0x040fe20004704270 */
[----:B------:R-:W2:Y:S03]  /*5b20*/  LDL R39, [R1+0x264] ;  /* 0x0002640001277983 */ /* 0x000ea60000100800 */
[----:B------:R-:W-:Y:S01]  /*5b30*/  ISETP.LT.OR P0, PT, R11, 0x39, P0 ;  /* 0x000000390b00780c */ /* 0x000fe20000701670 */
[----:B------:R-:W2:Y:S03]  /*5b40*/  LDL R62, [R1+0x2c0] ;  /* 0x0002c000013e7983 */ /* 0x000ea60000100800 */
[----:B------:R-:W-:Y:S01]  /*5b50*/  FSEL R187, R187, -INF , !P0 ;  /* 0xff800000bbbb7808 */ /* 0x000fe20004000000 */
[----:B------:R-:W2:Y:S01]  /*5b60*/  LDL R63, [R1+0x2c4] ;  /* 0x0002c400013f7983 */ /* 0x000ea20000100800 */
[----:B------:R-:W-:-:S02]  /*5b70*/  ISETP.GT.AND P0, PT, R10, 0x39, !P1 ;  /* 0x000000390a00780c */ /* 0x000fc40004f04270 */
[----:B------:R-:W-:Y:S01]  /*5b80*/  ISETP.NE.AND P1, PT, R43, RZ, PT ;  /* 0x000000ff2b00720c */ /* 0x000fe20003f25270 */
[----:B------:R-:W2:Y:S01]  /*5b90*/  LDL R64, [R1+0x2c8] ;  /* 0x0002c80001407983 */ /* 0x000ea20000100800 */
[----:B------:R-:W-:Y:S02]  /*5ba0*/  ISETP.LT.OR P0, PT, R11, 0x3a, P0 ;  /* 0x0000003a0b00780c */ /* 0x000fe40000701670 */
[----:B------:R-:W-:Y:S01]  /*5bb0*/  ISETP.GT.AND P1, PT, R10, 0x48, !P1 ;  /* 0x000000480a00780c */ /* 0x000fe20004f24270 */
[----:B------:R-:W2:Y:S01]  /*5bc0*/  LDL R43, [R1+0x274] ;  /* 0x00027400012b7983 */ /* 0x000ea20000100800 */
[----:B------:R-:W-:Y:S02]  /*5bd0*/  FSEL R188, R188, -INF , !P0 ;  /* 0xff800000bcbc7808 */ /* 0x000fe40004000000 */
[----:B------:R-:W-:Y:S01]  /*5be0*/  ISETP.NE.AND P0, PT, R15, RZ, PT ;  /* 0x000000ff0f00720c */ /* 0x000fe20003f05270 */
[----:B------:R-:W2:Y:S01]  /*5bf0*/  LDL R65, [R1+0x2cc] ;  /* 0x0002cc0001417983 */ /* 0x000ea20000100800 */
[----:B------:R-:W-:-:S02]  /*5c00*/  ISETP.LT.OR P1, PT, R11, 0x49, P1 ;  /* 0x000000490b00780c */ /* 0x000fc40000f21670 */
[----:B------:R-:W-:Y:S01]  /*5c10*/  ISETP.GT.AND P0, PT, R10, RZ, !P0 ;  /* 0x000000ff0a00720c */ /* 0x000fe20004704270 */
[----:B------:R-:W2:Y:S01]  /*5c20*/  LDL R66, [R1+0x2d0] ;  /* 0x0002d00001427983 */ /* 0x000ea20000100800 */
[----:B------:R-:W-:Y:S02]  /*5c30*/  FSEL R170, R170, -INF , !P1 ;  /* 0xff800000aaaa7808 */ /* 0x000fe40004800000 */
[----:B------:R-:W-:Y:S01]  /*5c40*/  ISETP.LT.OR P0, PT, R11, 0x1, P0 ;  /* 0x000000010b00780c */ /* 0x000fe20000701670 */
[----:B------:R-:W2:Y:S03]  /*5c50*/  LDL R67, [R1+0x2d4] ;  /* 0x0002d40001437983 */ /* 0x000ea60000100800 */
[----:B------:R-:W-:Y:S01]  /*5c60*/  FSEL R149, R149, -INF , !P0 ;  /* 0xff80000095957808 */ /* 0x000fe20004000000 */
[----:B------:R-:W2:Y:S01]  /*5c70*/  LDL R68, [R1+0x2d8] ;  /* 0x0002d80001447983 */ /* 0x000ea20000100800 */
[----:B------:R-:W-:-:S02]  /*5c80*/  ISETP.GT.AND P0, PT, R10, 0x40, !P6 ;  /* 0x000000400a00780c */ /* 0x000fc40007704270 */
[----:B------:R-:W-:Y:S01]  /*5c90*/  FMNMX.FTZ R6, R149, R148, !PT ;  /* 0x0000009495067209 */ /* 0x000fe20007810000 */
[----:B------:R-:W2:Y:S01]  /*5ca0*/  LDL R69, [R1+0x2dc] ;  /* 0x0002dc0001457983 */ /* 0x000ea20000100800 */
[----:B------:R-:W-:Y:S02]  /*5cb0*/  ISETP.LT.OR P0, PT, R11, 0x41, P0 ;  /* 0x000000410b00780c */ /* 0x000fe40000701670 */
[----:B------:R-:W-:Y:S01]  /*5cc0*/  FMNMX.FTZ R9, R147, R6, !PT ;  /* 0x0000000693097209 */ /* 0x000fe20007810000 */
[----:B------:R-:W2:Y:S01]  /*5cd0*/  LDL R70, [R1+0x2e0] ;  /* 0x0002e00001467983 */ /* 0x000ea20000100800 */
[----:B------:R-:W-:Y:S02]  /*5ce0*/  FMNMX.FTZ R6, R192, R13, !PT ;  /* 0x0000000dc0067209 */ /* 0x000fe40007810000 */
[----:B------:R-:W-:Y:S01]  /*5cf0*/  FMNMX.FTZ R9, R146, R9, !PT ;  /* 0x0000000992097209 */ /* 0x000fe20007810000 */
[----:B------:R-:W2:Y:S01]  /*5d00*/  LDL R71, [R1+0x2e4] ;  /* 0x0002e40001477983 */ /* 0x000ea20000100800 */
[----:B------:R-:W-:-:S02]  /*5d10*/  FSEL R168, R168, -INF , !P0 ;  /* 0xff800000a8a87808 */ /* 0x000fc40004000000 */
[----:B------:R-:W-:Y:S01]  /*5d20*/  FMNMX.FTZ R8, R162, R9, !PT ;  /* 0x00000009a2087209 */ /* 0x000fe20007810000 */
[----:B------:R-:W2:Y:S01]  /*5d30*/  LDL R72, [R1+0x2e8] ;  /* 0x0002e80001487983 */ /* 0x000ea20000100800 */
[----:B------:R-:W-:Y:S02]  /*5d40*/  FMNMX.FTZ R9, R161, R6, !PT ;  /* 0x00000006a1097209 */ /* 0x000fe40007810000 */
[----:B------:R-:W-:Y:S01]  /*5d50*/  FMNMX.FTZ R13, R163, R8, !PT ;  /* 0x00000008a30d7209 */ /* 0x000fe20007810000 */
[----:B------:R-:W2:Y:S01]  /*5d60*/  LDL R73, [R1+0x2ec] ;  /* 0x0002ec0001497983 */ /* 0x000ea20000100800 */
[----:B------:R-:W-:Y:S02]  /*5d70*/  FMNMX.FTZ R9, R156, R9, !PT ;  /* 0x000000099c097209 */ /* 0x000fe40007810000 */
[----:B------:R-:W-:Y:S01]  /*5d80*/  FMNMX.FTZ R13, R158, R13, !PT ;  /* 0x0000000d9e0d7209 */ /* 0x000fe20007810000 */
[----:B------:R-:W2:Y:S01]  /*5d90*/  LDL R74, [R1+0x2f0] ;  /* 0x0002f000014a7983 */ /* 0x000ea20000100800 */
[----:B------:R-:W-:-:S02]  /*5da0*/  FMNMX.FTZ R9, R224, R9, !PT ;  /* 0x00000009e0097209 */ /* 0x000fc40007810000 */
        /* <DEDUP_REMOVED lines=18> */
[----:B------:R-:W-:Y:S01]  /*5ed0*/  ISETP.NE.AND P0, PT, R42, RZ, PT ;  /* 0x000000ff2a00720c */ /* 0x000fe20003f05270 */
[----:B------:R-:W2:Y:S01]  /*5ee0*/  LDL R81, [R1+0x30c] ;  /* 0x00030c0001517983 */ /* 0x000ea20000100800 */
[----:B------:R-:W-:Y:S02]  /*5ef0*/  FMNMX.FTZ R9, R136, R9, !PT ;  /* 0x0000000988097209 */ /* 0x000fe40007810000 */
[----:B------:R-:W-:Y:S01]  /*5f00*/  FMNMX.FTZ R6, R186, R13, !PT ;  /* 0x0000000dba067209 */ /* 0x000fe20007810000 */
[----:B------:R-:W2:Y:S01]  /*5f10*/  LDL R42, [R1+0x270] ;  /* 0x00027000012a7983 */ /* 0x000ea20000100800 */
[----:B------:R-:W-:Y:S02]  /*5f20*/  FMNMX.FTZ R9, R20, R9, !PT ;  /* 0x0000000914097209 */ /* 0x000fe40007810000 */
[----:B------:R-:W-:Y:S01]  /*5f30*/  ISETP.GT.AND P0, PT, R10, 0x41, !P0 ;  /* 0x000000410a00780c */ /* 0x000fe20004704270 */
[----:B------:R-:W2:Y:S01]  /*5f40*/  LDL R82, [R1+0x310] ;  /* 0x0003100001527983 */ /* 0x000ea20000100800 */
[----:B------:R-:W-:-:S02]  /*5f50*/  FMNMX.FTZ R13, R187, R6, !PT ;  /* 0x00000006bb0d7209 */ /* 0x000fc40007810000 */
[----:B------:R-:W-:Y:S01]  /*5f60*/  FMNMX.FTZ R9, R176, R9, !PT ;  /* 0x00000009b0097209 */ /* 0x000fe20007810000 */
[----:B------:R-:W2:Y:S01]  /*5f70*/  LDL R83, [R1+0x314] ;  /* 0x0003140001537983 */ /* 0x000ea20000100800 */
[----:B------:R-:W-:Y:S02]  /*5f80*/  ISETP.LT.OR P0, PT, R11, 0x42, P0 ;  /* 0x000000420b00780c */ /* 0x000fe40000701670 */
[----:B------:R-:W-:Y:S01]  /*5f90*/  FMNMX.FTZ R13, R188, R13, !PT ;  /* 0x0000000dbc0d7209 */ /* 0x000fe20007810000 */
[----:B------:R-:W2:Y:S01]  /*5fa0*/  LDL R84, [R1+0x318] ;  /* 0x0003180001547983 */ /* 0x000ea20000100800 */
[----:B------:R-:W-:Y:S02]  /*5fb0*/  FMNMX.FTZ R9, R130, R9, !PT ;  /* 0x0000000982097209 */ /* 0x000fe40007810000 */
[----:B------:R-:W-:Y:S01]  /*5fc0*/  FSEL R169, R169, -INF , !P0 ;  /* 0xff800000a9a97808 */ /* 0x000fe20004000000 */
        /* <DEDUP_REMOVED lines=10> */
[----:B------:R-:W-:-:S02]  /*6070*/  ISETP.NE.AND P6, PT, R24, RZ, PT ;  /* 0x000000ff1800720c */ /* 0x000fc40003fc5270 */
[----:B------:R-:W-:Y:S01]  /*6080*/  FMNMX.FTZ R13, R171, R6, !PT ;  /* 0x00000006ab0d7209 */ /* 0x000fe20007810000 */
[----:B------:R-:W2:Y:S01]  /*6090*/  LDL R24, [R1+0x228] ;  /* 0x0002280001187983 */ /* 0x000ea20000100800 */
[----:B------:R-:W-:Y:S02]  /*60a0*/  FMNMX.FTZ R9, R164, R9, !PT ;  /* 0x00000009a4097209 */ /* 0x000fe40007810000 */
[----:B------:R-:W-:Y:S01]  /*60b0*/  ISETP.GT.AND P6, PT, R10, 0x59, !P6 ;  /* 0x000000590a00780c */ /* 0x000fe200077c4270 */
[----:B------:R-:W2:Y:S01]  /*60c0*/  LDL R89, [R1+0x32c] ;  /* 0x00032c0001597983 */ /* 0x000ea20000100800 */
[----:B------:R-:W-:Y:S02]  /*60d0*/  FMNMX.FTZ R6, R172, R13, !PT ;  /* 0x0000000dac067209 */ /* 0x000fe40007810000 */
[----:B------:R-:W-:Y:S01]  /*60e0*/  FMNMX.FTZ R9, R124, R9, !PT ;  /* 0x000000097c097209 */ /* 0x000fe20007810000 */
[----:B------:R-:W2:Y:S01]  /*60f0*/  LDL R10, [R1+0x440] ;  /* 0x00044000010a7983 */ /* 0x000ea20000100800 */
[----:B------:R-:W-:-:S02]  /*6100*/  ISETP.LT.OR P6, PT, R11, 0x5a, P6 ;  /* 0x0000005a0b00780c */ /* 0x000fc400037c1670 */
[----:B------:R-:W-:Y:S01]  /*6110*/  FMNMX.FTZ R11, R173, R6, !PT ;  /* 0x00000006ad0b7209 */ /* 0x000fe20007810000 */
[----:B------:R-:W2:Y:S01]  /*6120*/  LDL R90, [R1+0x330] ;  /* 0x00033000015a7983 */ /* 0x000ea20000100800 */
[----:B------:R-:W-:Y:S02]  /*6130*/  FMNMX.FTZ R12, R166, R9, !PT ;  /* 0x00000009a60c7209 */ /* 0x000fe40007810000 */
[----:B------:R-:W-:Y:S01]  /*6140*/  FSEL R175, R175, -INF , !P6 ;  /* 0xff800000afaf7808 */ /* 0x000fe20007000000 */
[----:B------:R-:W2:Y:S01]  /*6150*/  LDL R91, [R1+0x334] ;  /* 0x00033400015b7983 */ /* 0x000ea20000100800 */
[----:B------:R-:W-:-:S03]  /*6160*/  FMNMX.FTZ R6, R174, R11, !PT ;  /* 0x0000000bae067209 */ /* 0x000fc60007810000 */
[----:B------:R-:W0:Y:S01]  /*6170*/  SHFL.BFLY PT, R9, R12, 0x2, 0x1f ;  /* 0x0c401f000c097f89 */ /* 0x000e2200000e0000 */
[----:B------:R-:W-:-:S03]  /*6180*/  FMNMX.FTZ R13, R175, R6, !PT ;  /* 0x00000006af0d7209 */ /* 0x000fc60007810000 */
[----:B------:R-:W2:Y:S04]  /*6190*/  LDL R92, [R1+0x338] ;  /* 0x00033800015c7983 */ /* 0x000ea80000100800 */
[----:B------:R-:W-:Y:S04]  /*61a0*/  STL.64 [R1+0x420], R12 ;  /* 0x0004200c01007387 */ /* 0x000fe80000100a00 */
[----:B------:R-:W2:Y:S04]  /*61b0*/  LDL R18, [R1+0x424] ;  /* 0x0004240001127983 */ /* 0x000ea80000100800 */
[----:B------:R-:W2:Y:S04]  /*61c0*/  LDL R93, [R1+0x33c] ;  /* 0x00033c00015d7983 */ /* 0x000ea80000100800 */
[----:B------:R-:W2:Y:S01]  /*61d0*/  LDL R94, [R1+0x340] ;  /* 0x00034000015e7983 */ /* 0x000ea20000100800 */
[----:B0-----:R-:W-:-:S03]  /*61e0*/  FMNMX.FTZ R6, R12, R9, !PT ;  /* 0x000000090c067209 */ /* 0x001fc60007810000 */
[----:B------:R-:W2:Y:S04]  /*61f0*/  LDL R95, [R1+0x344] ;  /* 0x00034400015f7983 */ /* 0x000ea80000100800 */
[----:B------:R-:W0:Y:S04]  /*6200*/  SHFL.BFLY PT, R9, R6, 0x1, 0x1f ;  /* 0x0c201f0006097f89 */ /* 0x000e2800000e0000 */
[----:B------:R-:W2:Y:S04]  /*6210*/  LDL R96, [R1+0x348] ;  /* 0x0003480001607983 */ /* 0x000ea80000100800 */
[----:B------:R-:W2:Y:S04]  /*6220*/  LDL R97, [R1+0x34c] ;  /* 0x00034c0001617983 */ /* 0x000ea80000100800 */
[----:B------:R-:W2:Y:S04]  /*6230*/  LDL R98, [R1+0x350] ;  /* 0x0003500001627983 */ /* 0x000ea80000100800 */
[----:B------:R-:W2:Y:S04]  /*6240*/  LDL R99, [R1+0x354] ;  /* 0x0003540001637983 */ /* 0x000ea80000100800 */
[----:B------:R-:W2:Y:S01]  /*6250*/  LDL R100, [R1+0x358] ;  /* 0x0003580001647983 */ /* 0x000ea20000100800 */
[----:B0-----:R-:W-:-:S03]  /*6260*/  FMNMX.FTZ R14, R6, R9, !PT ;  /* 0x00000009060e7209 */ /* 0x001fc60007810000 */
[----:B------:R-:W2:Y:S04]  /*6270*/  LDL R101, [R1+0x35c] ;  /* 0x00035c0001657983 */ /* 0x000ea80000100800 */
[----:B------:R-:W-:Y:S04]  /*6280*/  STL [R1+0x420], R14 ;  /* 0x0004200e01007387 */ /* 0x000fe80000100800 */
[----:B------:R-:W2:Y:S04]  /*6290*/  LDL R123, [R1+0x420] ;  /* 0x00042000017b7983 */ /* 0x000ea80000100800 */
[----:B------:R-:W2:Y:S04]  /*62a0*/  LDL.64 R8, [R1+0x88] ;  /* 0x0000880001087983 */ /* 0x000ea80000100a00 */
[----:B---3--:R0:W-:Y:S04]  /*62b0*/  STL [R1+0x210], R132 ;  /* 0x0002108401007387 */ /* 0x0081e80000100800 */
[----:B----4-:R1:W-:Y:S04]  /*62c0*/  STL [R1+0x214], R134 ;  /* 0x0002148601007387 */ /* 0x0103e80000100800 */
[----:B--2---:R2:W-:Y:S04]  /*62d0*/  STL [R1+0x218], R138 ;  /* 0x0002188a01007387 */ /* 0x0045e80000100800 */
        /* <DEDUP_REMOVED lines=30> */
[----:B------:R-:W0:Y:S02]  /*64c0*/  SHFL.BFLY PT, R11, R18, 0x2, 0x1f ;  /* 0x0c401f00120b7f89 */ /* 0x000e2400000e0000 */
[----:B0-----:R-:W-:-:S02]  /*64d0*/  FMNMX.FTZ R6, R11, R18, !PT ;  /* 0x000000120b067209 */ /* 0x001fc40007810000 */
[----:B------:R-:W3:Y:S04]  /*64e0*/  LDL R11, [R1+0x224] ;  /* 0x00022400010b7983 */ /* 0x000ee80000100800 */
[----:B------:R-:W0:Y:S01]  /*64f0*/  SHFL.BFLY PT, R127, R6, 0x1, 0x1f ;  /* 0x0c201f00067f7f89 */ /* 0x000e2200000e0000 */
[----:B------:R-:W-:Y:S01]  /*6500*/  FSETP.NEU.FTZ.AND P0, PT, R123, -INF , PT ;  /* 0xff8000007b00780b */ /* 0x000fe20003f1d000 */
[----:B------:R-:W-:-:S05]  /*6510*/  FMUL.FTZ R123, R10, R123 ;  /* 0x0000007b0a7b7220 */ /* 0x000fca0000410000 */
[----:B------:R-:W-:Y:S01]  /*6520*/  FSEL R123, R123, RZ, P0 ;  /* 0x000000ff7b7b7208 */ /* 0x000fe20000000000 */
[----:B------:R-:W-:Y:S01]  /*6530*/  IMAD R8, R125, 0xc00, R8 ;  /* 0x00000c007d087824 */ /* 0x000fe200078e0208 */
[----:B0-----:R-:W-:Y:S01]  /*6540*/  FMNMX.FTZ R6, R6, R127, !PT ;  /* 0x0000007f06067209 */ /* 0x001fe20007810000 */
[----:B------:R-:W2:Y:S02]  /*6550*/  LDL R125, [R1+0x3bc] ;  /* 0x0003bc00017d7983 */ /* 0x000ea40000100800 */
        /* <DEDUP_REMOVED lines=37> */
[----:B------:R-:W-:Y:S01]  /*67b0*/  FSETP.NEU.FTZ.AND P0, PT, R6, -INF , PT ;  /* 0xff8000000600780b */ /* 0x000fe20003f1d000 */
[----:B------:R-:W-:Y:S02]  /*67c0*/  MUFU.EX2 R120, R120 ;  /* 0x0000007800787308 */ /* 0x000fe40000000800 */
[----:B------:R0:W-:Y:S06]  /*67d0*/  STL [R1+0x22c], R25 ;  /* 0x00022c1901007387 */ /* 0x0001ec0000100800 */
[----:B------:R-:W1:Y:S01]  /*67e0*/  MUFU.EX2 R121, R121 ;  /* 0x0000007900797308 */ /* 0x000e620000000800 */
[----:B------:R-:W-:Y:S07]  /*67f0*/  STL [R1+0x228], R24 ;  /* 0x0002281801007387 */ /* 0x000fee0000100800 */
[----:B0-----:R-:W-:Y:S08]  /*6800*/  MUFU.EX2 R25, R21 ;  /* 0x0000001500197308 */ /* 0x001ff00000000800 */
[----:B------:R-:W0:Y:S01]  /*6810*/  MUFU.EX2 R122, R122 ;  /* 0x0000007a007a7308 */ /* 0x000e220000000800 */
[----:B------:R1:W-:Y:S04]  /*6820*/  STL [R1+0x238], R28 ;  /* 0x0002381c01007387 */ /* 0x0003e80000100800 */
[----:B------:R4:W-:Y:S01]  /*6830*/  STL [R1+0x234], R27 ;  /* 0x0002341b01007387 */ /* 0x0009e20000100800 */
[----:B-1----:R-:W-:-:S02]  /*6840*/  VIADD R28, R8, 0x80 ;  /* 0x00000080081c7836 */ /* 0x002fc40000000000 */
[----:B----4-:R-:W-:-:S03]  /*6850*/  FADD.FTZ R27, R120, R121 ;  /* 0x00000079781b7221 */ /* 0x010fc60000010000 */
[----:B------:R-:W-:Y:S01]  /*6860*/  R2UR UR10, R28 ;  /* 0x000000001c0a72ca */ /* 0x000fe200000e0000 */
[----:B------:R1:W-:Y:S01]  /*6870*/  STL [R1+0x230], R26 ;  /* 0x0002301a01007387 */ /* 0x0003e20000100800 */
[----:B------:R-:W-:Y:S01]  /*6880*/  R2UR UR6, R8 ;  /* 0x00000000080672ca */ /* 0x000fe200000e0000 */
[----:B0-----:R-:W-:Y:S01]  /*6890*/  FADD.FTZ R28, R122, R27 ;  /* 0x0000001b7a1c7221 */ /* 0x001fe20000010000 */
[----:B------:R-:W-:Y:S01]  /*68a0*/  R2UR UR7, R9 ;  /* 0x00000000090772ca */ /* 0x000fe200000e0000 */
[----:B------:R0:W-:Y:S01]  /*68b0*/  STL [R1+0x23c], R29 ;  /* 0x00023c1d01007387 */ /* 0x0001e20000100800 */
[----:B------:R-:W-:-:S03]  /*68c0*/  IMAD.MOV.U32 R27, RZ, RZ, R9 ;  /* 0x000000ffff1b7224 */ /* 0x000fc600078e0009 */
[----:B------:R4:W-:Y:S01]  /*68d0*/  STL [R1+0x240], R30 ;  /* 0x0002401e01007387 */ /* 0x0009e20000100800 */
[----:B-1----:R-:W-:-:S03]  /*68e0*/  VIADD R26, R8, 0x180 ;  /* 0x00000180081a7836 */ /* 0x002fc60000000000 */
[----:B------:R1:W-:Y:S01]  /*68f0*/  STL [R1+0x244], R31 ;  /* 0x0002441f01007387 */ /* 0x0003e20000100800 */
[--C-:B0-----:R-:W-:Y:S01]  /*6900*/  IMAD.MOV.U32 R29, RZ, RZ, R9.reuse ;  /* 0x000000ffff1d7224 */ /* 0x101fe200078e0009 */
[----:B------:R-:W-:Y:S02]  /*6910*/  F2FP.F16.F32.PACK_AB R154, R25, R122 ;  /* 0x0000007a199a723e */ /* 0x000fe400000000ff */
[----:B------:R0:W-:Y:S01]  /*6920*/  STL [R1+0x220], R152 ;  /* 0x0002209801007387 */ /* 0x0001e20000100800 */
[----:B----4-:R-:W-:Y:S02]  /*6930*/  VIADD R30, R8, 0x100 ;  /* 0x00000100081e7836 */ /* 0x010fe40000000000 */
[----:B-1----:R-:W-:Y:S01]  /*6940*/  IMAD.MOV.U32 R31, RZ, RZ, R9 ;  /* 0x000000ffff1f7224 */ /* 0x002fe200078e0009 */
[----:B------:R-:W-:Y:S01]  /*6950*/  STL [R1+0x21c], R151 ;  /* 0x00021c9701007387 */ /* 0x000fe20000100800 */
[----:B0-----:R-:W-:-:S03]  /*6960*/  F2FP.F16.F32.PACK_AB R152, R121, R120 ;  /* 0x000000787998723e */ /* 0x001fc600000000ff */
[----:B------:R-:W-:Y:S01]  /*6970*/  STL [R1+0x248], R32 ;  /* 0x0002482001007387 */ /* 0x000fe20000100800 */
[----:B------:R-:W-:Y:S01]  /*6980*/  R2UR UR11, R29 ;  /* 0x000000001d0b72ca */ /* 0x000fe200000e0000 */
[----:B------:R-:W-:Y:S01]  /*6990*/  FADD.FTZ R191, R25, R28 ;  /* 0x0000001c19bf7221 */ /* 0x000fe20000010000 */
[----:B------:R-:W-:Y:S01]  /*69a0*/  R2UR UR14, R30 ;  /* 0x000000001e0e72ca */ /* 0x000fe200000e0000 */
        /* <DEDUP_REMOVED lines=24> */
[----:B---3--:R0:W-:Y:S02]  /*6b30*/  STL [R1+0x224], R11 ;  /* 0x0002240b01007387 */ /* 0x0081e40000100800 */
[----:B0-----:R-:W-:-:S05]  /*6b40*/  FMUL.FTZ R11, R6, R10 ;  /* 0x0000000a060b7220 */ /* 0x001fca0000410000 */
[----:B------:R-:W-:-:S05]  /*6b50*/  FSEL R11, R11, RZ, P0 ;  /* 0x000000ff0b0b7208 */ /* 0x000fca0000000000 */
[-CC-:B------:R-:W-:Y:S01]  /*6b60*/  FFMA.FTZ R149, R149, R10.reuse, -R11.reuse ;  /* 0x0000000a95957223 */ /* 0x180fe2000001080b */
[-CC-:B------:R-:W-:Y:S01]  /*6b70*/  FFMA.FTZ R148, R148, R10.reuse, -R11.reuse ;  /* 0x0000000a94947223 */ /* 0x180fe2000001080b */
[-CC-:B------:R-:W-:Y:S01]  /*6b80*/  FFMA.FTZ R21, R146, R10.reuse, -R11.reuse ;  /* 0x0000000a92157223 */ /* 0x180fe2000001080b */
[----:B------:R-:W-:-:S03]  /*6b90*/  FFMA.FTZ R147, R147, R10, -R11 ;  /* 0x0000000a93937223 */ /* 0x000fc6000001080b */
[----:B------:R-:W-:Y:S08]  /*6ba0*/  MUFU.EX2 R149, R149 ;  /* 0x0000009500957308 */ /* 0x000ff00000000800 */
[----:B------:R-:W0:Y:S08]  /*6bb0*/  MUFU.EX2 R148, R148 ;  /* 0x0000009400947308 */ /* 0x000e300000000800 */
[----:B------:R-:W1:Y:S08]  /*6bc0*/  MUFU.EX2 R24, R147 ;  /* 0x0000009300187308 */ /* 0x000e700000000800 */
[----:B------:R-:W3:Y:S01]  /*6bd0*/  MUFU.EX2 R21, R21 ;  /* 0x0000001500157308 */ /* 0x000ee20000000800 */
[----:B0-----:R-:W-:Y:S01]  /*6be0*/  FADD.FTZ R189, R149, R148 ;  /* 0x0000009495bd7221 */ /* 0x001fe20000010000 */
[----:B------:R-:W-:Y:S01]  /*6bf0*/  F2FP.F16.F32.PACK_AB R153, R148, R149 ;  /* 0x000000959499723e */ /* 0x000fe200000000ff */
[----:B------:R-:W-:Y:S04]  /*6c00*/  STL [R1+0x2a0], R54 ;  /* 0x0002a03601007387 */ /* 0x000fe80000100800 */
[----:B------:R-:W-:Y:S01]  /*6c10*/  STL [R1+0x2a4], R55 ;  /* 0x0002a43701007387 */ /* 0x000fe20000100800 */
[----:B-1----:R-:W-:-:S03]  /*6c20*/  FADD.FTZ R189, R24, R189 ;  /* 0x000000bd18bd7221 */ /* 0x002fc60000010000 */
[----:B------:R-:W-:Y:S01]  /*6c30*/  STL [R1+0x2a8], R56 ;  /* 0x0002a83801007387 */ /* 0x000fe20000100800 */
[----:B---3--:R-:W-:-:S03]  /*6c40*/  F2FP.F16.F32.PACK_AB R155, R21, R24 ;  /* 0x00000018159b723e */ /* 0x008fc600000000ff */
        /* <DEDUP_REMOVED lines=95> */
[----:B------:R-:W-:Y:S08]  /*7240*/  MUFU.EX2 R156, R156 ;  /* 0x0000009c009c7308 */ /* 0x000ff00000000800 */
[----:B------:R-:W0:Y:S08]  /*7250*/  MUFU.EX2 R157, R157 ;  /* 0x0000009d009d7308 */ /* 0x000e300000000800 */
[----:B------:R-:W-:Y:S08]  /*7260*/  MUFU.EX2 R162, R162 ;  /* 0x000000a200a27308 */ /* 0x000ff00000000800 */
[----:B------:R-:W2:Y:S08]  /*7270*/  MUFU.EX2 R163, R163 ;  /* 0x000000a300a37308 */ /* 0x000eb00000000800 */
[----:B------:R-:W-:Y:S08]  /*7280*/  MUFU.EX2 R158, R158 ;  /* 0x0000009e009e7308 */ /* 0x000ff00000000800 */
[----:B------:R-:W3:Y:S01]  /*7290*/  MUFU.EX2 R190, R190 ;  /* 0x000000be00be7308 */ /* 0x000ee20000000800 */
[----:B------:R-:W-:Y:S04]  /*72a0*/  STL [R1+0x408], R198 ;  /* 0x000408c601007387 */ /* 0x000fe80000100800 */
[----:B------:R-:W-:Y:S01]  /*72b0*/  STL [R1+0x40c], R224 ;  /* 0x00040ce001007387 */ /* 0x000fe20000100800 */
[-CC-:B------:R-:W-:Y:S01]  /*72c0*/  FFMA.FTZ R160, R160, R10.reuse, -R11.reuse ;  /* 0x0000000aa0a07223 */ /* 0x180fe2000001080b */
[-CC-:B------:R-:W-:Y:S01]  /*72d0*/  FFMA.FTZ R180, R180, R10.reuse, -R11.reuse ;  /* 0x0000000ab4b47223 */ /* 0x180fe2000001080b */
[-CC-:B------:R-:W-:Y:S01]  /*72e0*/  FFMA.FTZ R181, R181, R10.reuse, -R11.reuse ;  /* 0x0000000ab5b57223 */ /* 0x180fe2000001080b */
[----:B------:R-:W-:Y:S01]  /*72f0*/  FFMA.FTZ R182, R182, R10, -R11 ;  /* 0x0000000ab6b67223 */ /* 0x000fe2000001080b */
[----:B------:R-:W-:Y:S08]  /*7300*/  MUFU.EX2 R159, R159 ;  /* 0x0000009f009f7308 */ /* 0x000ff00000000800 */
[----:B------:R-:W-:Y:S08]  /*7310*/  MUFU.EX2 R12, R12 ;  /* 0x0000000c000c7308 */ /* 0x000ff00000000800 */
[----:B------:R-:W-:Y:S08]  /*7320*/  MUFU.EX2 R13, R13 ;  /* 0x0000000d000d7308 */ /* 0x000ff00000000800 */
[----:B------:R-:W-:Y:S08]  /*7330*/  MUFU.EX2 R14, R14 ;  /* 0x0000000e000e7308 */ /* 0x000ff00000000800 */
[----:B------:R-:W-:Y:S01]  /*7340*/  MUFU.EX2 R160, R160 ;  /* 0x000000a000a07308 */ /* 0x000fe20000000800 */
[----:B------:R-:W-:-:S07]  /*7350*/  WARPGROUP.DEPBAR.LE gsb0, 0x0 ;  /* 0x00008000000079c5 */ /* 0x000fce0000010000 */
[----:B------:R-:W4:Y:S01]  /*7360*/  MUFU.EX2 R152, R192 ;  /* 0x000000c000987308 */ /* 0x000f220000000800 */
[----:B0-----:R-:W-:Y:S02]  /*7370*/  F2FP.F16.F32.PACK_AB R154, R157, R156 ;  /* 0x0000009c9d9a723e */ /* 0x001fe400000000ff */
[----:B--2---:R-:W-:Y:S02]  /*7380*/  F2FP.F16.F32.PACK_AB R153, R163, R162 ;  /* 0x000000a2a399723e */ /* 0x004fe400000000ff */
[----:B---3--:R-:W-:Y:S01]  /*7390*/  F2FP.F16.F32.PACK_AB R155, R190, R158 ;  /* 0x0000009ebe9b723e */ /* 0x008fe200000000ff */
[----:B------:R-:W-:Y:S04]  /*73a0*/  STL.128 [R1+0x210], R24 ;  /* 0x0002101801007387 */ /* 0x000fe80000100c00 */
[----:B------:R-:W-:Y:S01]  /*73b0*/  STL.128 [R1+0x220], R28 ;  /* 0x0002201c01007387 */ /* 0x000fe20000100c00 */
[----:B----4-:R-:W-:Y:S01]  /*73c0*/  FADD.FTZ R191, R152, R191 ;  /* 0x000000bf98bf7221 */ /* 0x010fe20000010000 */
[----:B------:R-:W-:-:S02]  /*73d0*/  F2FP.F16.F32.PACK_AB R152, R161, R152 ;  /* 0x00000098a198723e */ /* 0x000fc400000000ff */
        /* <DEDUP_REMOVED lines=36> */
[----:B------:R-:W-:Y:S01]  /*7620*/  FADD.FTZ R191, R161, R191 ;  /* 0x000000bfa1bf7221 */ /* 0x000fe20000010000 */
[-CC-:B------:R-:W-:Y:S01]  /*7630*/  FFMA.FTZ R183, R183, R10.reuse, -R11.reuse ;  /* 0x0000000ab7b77223 */ /* 0x180fe2000001080b */
[-CC-:B------:R-:W-:Y:S01]  /*7640*/  FFMA.FTZ R186, R186, R10.reuse, -R11.reuse ;  /* 0x0000000ababa7223 */ /* 0x180fe2000001080b */
[-CC-:B------:R-:W-:Y:S01]  /*7650*/  FFMA.FTZ R21, R187, R10.reuse, -R11.reuse ;  /* 0x0000000abb157223 */ /* 0x180fe2000001080b */
[----:B------:R-:W-:-:S02]  /*7660*/  FFMA.FTZ R161, R188, R10, -R11 ;  /* 0x0000000abca17223 */ /* 0x000fc4000001080b */
[----:B------:R-:W-:Y:S08]  /*7670*/  MUFU.EX2 R15, R15 ;  /* 0x0000000f000f7308 */ /* 0x000ff00000000800 */
[----:B------:R-:W3:Y:S08]  /*7680*/  MUFU.EX2 R18, R18 ;  /* 0x0000001200127308 */ /* 0x000ef00000000800 */
[----:B------:R-:W-:Y:S08]  /*7690*/  MUFU.EX2 R19, R19 ;  /* 0x0000001300137308 */ /* 0x000ff00000000800 */
[----:B------:R-:W4:Y:S08]  /*76a0*/  MUFU.EX2 R20, R20 ;  /* 0x0000001400147308 */ /* 0x000f300000000800 */
[----:B------:R-:W-:Y:S08]  /*76b0*/  MUFU.EX2 R183, R183 ;  /* 0x000000b700b77308 */ /* 0x000ff00000000800 */
[----:B------:R-:W1:Y:S08]  /*76c0*/  MUFU.EX2 R186, R186 ;  /* 0x000000ba00ba7308 */ /* 0x000e700000000800 */
[----:B------:R-:W-:Y:S08]  /*76d0*/  MUFU.EX2 R21, R21 ;  /* 0x0000001500157308 */ /* 0x000ff00000000800 */
[----:B------:R-:W1:Y:S01]  /*76e0*/  MUFU.EX2 R161, R161 ;  /* 0x000000a100a17308 */ /* 0x000e620000000800 */
[----:B------:R-:W-:-:S02]  /*76f0*/  WARPGROUP.DEPBAR.LE gsb0, 0x0 ;  /* 0x00008000000079c5 */ /* 0x000fc40000010000 */
[----:B------:R-:W-:Y:S02]  /*7700*/  F2FP.F16.F32.PACK_AB R152, R12, R159 ;  /* 0x0000009f0c98723e */ /* 0x000fe400000000ff */
        /* <DEDUP_REMOVED lines=37> */
[----:B------:R-:W-:-:S04]  /*7960*/  FADD.FTZ R162, R162, R189 ;  /* 0x000000bda2a27221 */ /* 0x000fc80000010000 */
[----:B------:R-:W-:Y:S01]  /*7970*/  FADD.FTZ R163, R163, R162 ;  /* 0x000000a2a3a37221 */ /* 0x000fe20000010000 */
[-CC-:B------:R-:W-:Y:S01]  /*7980*/  FFMA.FTZ R168, R168, R10.reuse, -R11.reuse ;  /* 0x0000000aa8a87223 */ /* 0x180fe2000001080b */
[-CC-:B------:R-:W-:Y:S01]  /*7990*/  FFMA.FTZ R170, R170, R10.reuse, -R11.reuse ;  /* 0x0000000aaaaa7223 */ /* 0x180fe2000001080b */
[-C--:B------:R-:W-:Y:S01]  /*79a0*/  FFMA.FTZ R171, R171, R10.reuse, -R11 ;  /* 0x0000000aabab7223 */ /* 0x080fe2000001080b */
[----:B------:R-:W-:Y:S01]  /*79b0*/  FADD.FTZ R163, R158, R163 ;  /* 0x000000a39ea37221 */ /* 0x000fe20000010000 */
[-CC-:B------:R-:W-:Y:S01]  /*79c0*/  FFMA.FTZ R158, R169, R10.reuse, -R11.reuse ;  /* 0x0000000aa99e7223 */ /* 0x180fe2000001080b */
[-CC-:B------:R-:W-:Y:S01]  /*79d0*/  FFMA.FTZ R172, R172, R10.reuse, -R11.reuse ;  /* 0x0000000aacac7223 */ /* 0x180fe2000001080b */
[-CC-:B------:R-:W-:Y:S01]  /*79e0*/  FFMA.FTZ R173, R173, R10.reuse, -R11.reuse ;  /* 0x0000000aadad7223 */ /* 0x180fe2000001080b */
[-CC-:B------:R-:W-:Y:S01]  /*79f0*/  FFMA.FTZ R174, R174, R10.reuse, -R11.reuse ;  /* 0x0000000aaeae7223 */ /* 0x180fe2000001080b */
[----:B------:R-:W-:Y:S01]  /*7a00*/  FFMA.FTZ R175, R175, R10, -R11 ;  /* 0x0000000aafaf7223 */ /* 0x000fe2000001080b */
[----:B------:R-:W-:Y:S01]  /*7a10*/  VIADD R10, R8, 0x200 ;  /* 0x00000200080a7836 */ /* 0x000fe20000000000 */
[----:B------:R-:W-:Y:S04]  /*7a20*/  MUFU.EX2 R176, R176 ;  /* 0x000000b000b07308 */ /* 0x000fe80000000800 */
[----:B------:R-:W-:-:S04]  /*7a30*/  R2UR UR6, R10 ;  /* 0x000000000a0672ca */ /* 0x000fc800000e0000 */
[----:B------:R-:W0:Y:S08]  /*7a40*/  MUFU.EX2 R177, R177 ;  /* 0x000000b100b17308 */ /* 0x000e300000000800 */
[----:B------:R-:W-:Y:S08]  /*7a50*/  MUFU.EX2 R178, R178 ;  /* 0x000000b200b27308 */ /* 0x000ff00000000800 */
[----:B------:R-:W2:Y:S08]  /*7a60*/  MUFU.EX2 R179, R179 ;  /* 0x000000b300b37308 */ /* 0x000eb00000000800 */
[----:B------:R-:W-:Y:S08]  /*7a70*/  MUFU.EX2 R158, R158 ;  /* 0x0000009e009e7308 */ /* 0x000ff00000000800 */
[----:B------:R-:W-:Y:S01]  /*7a80*/  MUFU.EX2 R10, R171 ;  /* 0x000000ab000a7308 */ /* 0x000fe20000000800 */
[----:B------:R-:W-:-:S05]  /*7a90*/  IMAD.MOV.U32 R11, RZ, RZ, R9 ;  /* 0x000000ffff0b7224 */ /* 0x000fca00078e0009 */
[----:B------:R-:W-:Y:S01]  /*7aa0*/  R2UR UR7, R11 ;  /* 0x000000000b0772ca */ /* 0x000fe200000e0000 */
[----:B------:R-:W-:Y:S02]  /*7ab0*/  WARPGROUP.DEPBAR.LE gsb0, 0x0 ;  /* 0x00008000000079c5 */ /* 0x000fe40000010000 */
[----:B---3--:R-:W-:Y:S02]  /*7ac0*/  F2FP.F16.F32.PACK_AB R152, R18, R15 ;  /* 0x0000000f1298723e */ /* 0x008fe400000000ff */
[----:B----4-:R-:W-:Y:S02]  /*7ad0*/  F2FP.F16.F32.PACK_AB R154, R20, R19 ;  /* 0x00000013149a723e */ /* 0x010fe400000000ff */
[----:B-1----:R-:W-:Y:S02]  /*7ae0*/  F2FP.F16.F32.PACK_AB R153, R186, R183 ;  /* 0x000000b7ba99723e */ /* 0x002fe400000000ff */
        /* <DEDUP_REMOVED lines=43> */
[----:B------:R-:W-:Y:S01]  /*7da0*/  VIADD R8, R8, 0x280 ;  /* 0x0000028008087836 */ /* 0x000fe20000000000 */
[----:B------:R-:W-:-:S02]  /*7db0*/  WARPGROUP.DEPBAR.LE gsb0, 0x0 ;  /* 0x00008000000079c5 */ /* 0x000fc40000010000 */
[----:B------:R-:W-:-:S04]  /*7dc0*/  FADD.FTZ R152, R156, R191 ;  /* 0x000000bf9c987221 */ /* 0x000fc80000010000 */
[----:B------:R-:W1:Y:S01]  /*7dd0*/  MUFU.EX2 R156, R168 ;  /* 0x000000a8009c7308 */ /* 0x000e620000000800 */
[----:B------:R-:W-:-:S07]  /*7de0*/  FADD.FTZ R152, R157, R152 ;  /* 0x000000989d987221 */ /* 0x000fce0000010000 */
[----:B------:R-:W3:Y:S01]  /*7df0*/  MUFU.EX2 R157, R170 ;  /* 0x000000aa009d7308 */ /* 0x000ee20000000800 */
[----:B------:R-:W-:Y:S01]  /*7e00*/  FADD.FTZ R159, R159, R152 ;  /* 0x000000989f9f7221 */ /* 0x000fe20000010000 */
[----:B0-----:R-:W-:Y:S02]  /*7e10*/  F2FP.F16.F32.PACK_AB R152, R177, R176 ;  /* 0x000000b0b198723e */ /* 0x001fe400000000ff */
[----:B--2---:R-:W-:Y:S01]  /*7e20*/  F2FP.F16.F32.PACK_AB R154, R179, R178 ;  /* 0x000000b2b39a723e */ /* 0x004fe200000000ff */
[----:B------:R-:W-:Y:S01]  /*7e30*/  STL.128 [R1+0x210], R24 ;  /* 0x0002101801007387 */ /* 0x000fe20000100c00 */
[----:B-1----:R-:W-:-:S03]  /*7e40*/  F2FP.F16.F32.PACK_AB R153, R158, R156 ;  /* 0x0000009c9e99723e */ /* 0x002fc600000000ff */
[----:B------:R-:W-:Y:S04]  /*7e50*/  STL.128 [R1+0x220], R28 ;  /* 0x0002201c01007387 */ /* 0x000fe80000100c00 */
[----:B------:R-:W-:Y:S01]  /*7e60*/  STL.128 [R1+0x230], R32 ;  /* 0x0002302001007387 */ /* 0x000fe20000100c00 */
[----:B---3--:R-:W-:-:S03]  /*7e70*/  F2FP.F16.F32.PACK_AB R155, R10, R157 ;  /* 0x0000009d0a9b723e */ /* 0x008fc600000000ff */
        /* <DEDUP_REMOVED lines=33> */
[----:B------:R-:W-:Y:S01]  /*8090*/  FADD.FTZ R163, R190, R163 ;  /* 0x000000a3bea37221 */ /* 0x000fe20000010000 */
[----:B------:R-:W-:Y:S01]  /*80a0*/  FADD.FTZ R12, R12, R159 ;  /* 0x0000009f0c0c7221 */ /* 0x000fe20000010000 */
[----:B------:R-:W2:Y:S02]  /*80b0*/  LDL R9, [R1+0x28] ;  /* 0x0000280001097983 */ /* 0x000ea40000100800 */
[----:B------:R-:W-:Y:S01]  /*80c0*/  FADD.FTZ R11, R160, R163 ;  /* 0x000000a3a00b7221 */ /* 0x000fe20000010000 */
[----:B------:R-:W-:Y:S01]  /*80d0*/  FADD.FTZ R13, R13, R12 ;  /* 0x0000000c0d0d7221 */ /* 0x000fe20000010000 */
[----:B------:R0:W5:Y:S02]  /*80e0*/  LDL R8, [R1+0x1f8] ;  /* 0x0001f80001087983 */ /* 0x0001640000100800 */
[----:B------:R-:W-:Y:S01]  /*80f0*/  FADD.FTZ R180, R180, R11 ;  /* 0x0000000bb4b47221 */ /* 0x000fe20000010000 */
[----:B------:R-:W-:-:S03]  /*8100*/  FADD.FTZ R160, R14, R13 ;  /* 0x0000000d0ea07221 */ /* 0x000fc60000010000 */
[----:B------:R-:W-:Y:S01]  /*8110*/  FADD.FTZ R181, R181, R180 ;  /* 0x000000b4b5b57221 */ /* 0x000fe20000010000 */
[----:B------:R-:W-:Y:S02]  /*8120*/  WARPGROUP.DEPBAR.LE gsb0, 0x0 ;  /* 0x00008000000079c5 */ /* 0x000fe40000010000 */
[----:B------:R-:W-:Y:S02]  /*8130*/  F2FP.F16.F32.PACK_AB R152, R164, R167 ;  /* 0x000000a7a498723e */ /* 0x000fe400000000ff */
[----:B------:R-:W-:Y:S02]  /*8140*/  F2FP.F16.F32.PACK_AB R154, R166, R165 ;  /* 0x000000a5a69a723e */ /* 0x000fe400000000ff */
        /* <DEDUP_REMOVED lines=364> */
.L_x_12621:
[----:B------:R-:W-:Y:S05]  /*9810*/  BSYNC B0 ;  /* 0x0000000000007941 */ /* 0x000fea0003800000 */
.L_x_12620:
        /* <DEDUP_REMOVED lines=31> */
.L_x_12624:
[----:B------:R-:W-:-:S13]  /*9a10*/  ISETP.NE.AND P0, PT, R3, 0x1, PT ;  /* 0x000000010300780c */ /* 0x000fda0003f05270 */
[----:B------:R-:W-:-:S05]  /*9a20*/  @P0 IMAD.HI.U32 R4, R6, R4, RZ ;  /* 0x0000000406040227 */ /* 0x000fca00078e00ff */
[----:B------:R-:W-:-:S07]  /*9a30*/  @P0 SHF.R.U32.HI R6, RZ, R5, R4 ;  /* 0x00000005ff060219 */ /* 0x000fce0000011604 */
.L_x_12625:
[----:B------:R-:W-:Y:S05]  /*9a40*/  BSYNC B0 ;  /* 0x0000000000007941 */ /* 0x000fea0003800000 */
.L_x_12623:
[----:B------:R-:W-:-:S05]  /*9a50*/  IMAD R3, R6, R3, R3 ;  /* 0x0000000306037224 */ /* 0x000fca00078e0203 */
[----:B------:R-:W-:-:S07]  /*9a60*/  VIMNMX R2, R2, R3, PT ;  /* 0x0000000302027248 */ /* 0x000fce0003fe0100 */
.L_x_12622:
        /* <DEDUP_REMOVED lines=8> */
.L_x_12629:
[----:B------:R-:W-:Y:S01]  /*9af0*/  VIADD R0, R16, 0x158 ;  /* 0x0000015810007836 */ /* 0x000fe20000000000 */
[----:B------:R-:W-:-:S07]  /*9b00*/  MOV R224, 0x9b20 ;  /* 0x00009b2000e07802 */ /* 0x000fce0000000f00 */
[----:B------:R-:W-:Y:S05]  /*9b10*/  CALL.REL.NOINC `($_ZN7cutlass13device_kernelIN5flash11enable_sm90INS1_16FlashAttnFwdSm90INS1_25CollectiveMainloopFwdSm90ILi2EN4cute5tupleIJNS5_1CILi1EEES8_S8_EEENS6_IJNS7_ILi128EEENS7_ILi96EEENS7_ILi64EEEEEELi256ENS_6half_tEfNS_4arch4Sm90ELb0ELb1ELb1ELb1ELb1ELb0ELb1ELb1ELb0ELb1ELb0ELb0EEENS1_21CollectiveEpilogueFwdINS6_IJSA_NS7_ILi256EEESB_EEES9_SE_SG_Li256ELb1ELb1ELb0ELb0EEENS1_36VarlenDynamicPersistentTileSchedulerILi128ELi96ELi256ELi128ELb0ELb1ELb1ELb1ELb0ELb1EEEEEEEEEvNT_6ParamsE$_ZZN5flash25CollectiveMainloopFwdSm90ILi2EN4cute5tupleIJNS1_1CILi1EEES4_S4_EEENS2_IJNS3_ILi128EEENS3_ILi96EEENS3_ILi64EEEEEELi256EN7cutlass6half_tEfNSA_4arch4Sm90ELb0ELb1ELb1ELb1ELb1ELb0ELb1ELb1ELb0ELb1ELb0ELb0EE3mmaINS_16FlashAttnFwdSm90ISE_NS_21CollectiveEpilogueFwdINS2_IJS6_NS3_ILi256EEES7_EEES5_SB_SD_Li256ELb1ELb1ELb0ELb0EEENS_36VarlenDynamicPersistentTileSchedulerILi128ELi96ELi256ELi128ELb0ELb1ELb1ELb1ELb0ELb1EEEE13SharedStorageENS1_6TensorINS1_11ArrayEngineIfLm128EEENS1_6LayoutINS2_IJNS2_IJNS3_ILi2EEEST_NS3_ILi32EEEEEES4_S4_EEENS2_IJNS2_IJS4_ST_NS3_ILi4EEEEEENS3_ILi0EEESZ_EEEEEEENS_7SoftmaxILi2ELi0EEEEEbRKNSE_6ParamsENSA_13PipelineAsyncILi2EEES19_RNSA_13PipelineStateILj2EEERT0_RT1_iRiRKNS_16SeqlenInfoQKNewKILb1ELb0EEENS2_IJiiiiEEERT_ENKUliT_T0_T1_E_clIZSF_ISO_S12_S14_EbS17_S19_S19_S1C_S1E_S1G_iS1H_S1L_S1M_S1O_EUlRS1P_iE1_NS3_ILb0EEENS3_ILb1EEEEEDaiS1P_S1Q_S1R_) ;  /* 0x0000023c00e07944 */ /* 0x000fea0003c00000 */
[C---:B------:R-:W-:Y:S01]  /*9b20*/  ISETP.GT.AND P0, PT, R10.reuse, R192, PT ;  /* 0x000000c00a00720c */ /* 0x040fe20003f04270 */
[----:B------:R-:W-:-:S12]  /*9b30*/  VIADD R10, R10, 0xffffffff ;  /* 0xffffffff0a0a7836 */ /* 0x000fd80000000000 */
[----:B------:R-:W-:Y:S05]  /*9b40*/  @P0 BRA `(.L_x_12629) ;  /* 0xfffffffc00e80947 */ /* 0x000fea000383ffff */
[----:B------:R-:W-:Y:S05]  /*9b50*/  BSYNC B0 ;  /* 0x0000000000007941 */ /* 0x000fea0003800000 */
.L_x_12628:
[----:B------:R-:W2:Y:S02]  /*9b60*/  LDL R0, [R1+0x50] ;  /* 0x0000500001007983 */ /* 0x000ea40000100800 */
[----:B--2---:R-:W-:-:S07]  /*9b70*/  IMAD.SHL.U32 R0, R0, 0x80, RZ ;  /* 0x0000008000007824 */ /* 0x004fce00078e00ff */
.L_x_12627:
[----:B------:R-:W-:Y:S05]  /*9b80*/  BSYNC B1 ;  /* 0x0000000000017941 */ /* 0x000fea0003800000 */
.L_x_12626:
        /* <DEDUP_REMOVED lines=26> */
.L_x_12632:
[----:B------:R-:W-:Y:S02]  /*9d30*/  ULDC UR4, c[0x0][0xadc] ;  /* 0x0002b70000047ab9 */ /* 0x000fe40000000800 */
[----:B------:R-:W-:-:S05]  /*9d40*/  IMAD.U32 R5, RZ, RZ, UR4 ;  /* 0x00000004ff057e24 */ /* 0x000fca000f8e00ff */
[----:B------:R-:W-:-:S13]  /*9d50*/  ISETP.NE.AND P0, PT, R5, 0x1, PT ;  /* 0x000000010500780c */ /* 0x000fda0003f05270 */
[----:B------:R-:W0:Y:S02]  /*9d60*/  @P0 LDC.64 R6, c[0x0][0xae0] ;  /* 0x0002b800ff060b82 */ /* 0x000e240000000a00 */
[----:B0-----:R-:W-:-:S05]  /*9d70*/  @P0 IMAD.HI.U32 R4, R0, R6, RZ ;  /* 0x0000000600040227 */ /* 0x001fca00078e00ff */
[----:B------:R-:W-:-:S07]  /*9d80*/  @P0 SHF.R.U32.HI R0, RZ, R7, R4 ;  /* 0x00000007ff000219 */ /* 0x000fce0000011604 */
.L_x_12633:
[----:B------:R-:W-:Y:S05]  /*9d90*/  BSYNC B0 ;  /* 0x0000000000007941 */ /* 0x000fea0003800000 */
.L_x_12631:
[----:B------:R-:W-:-:S05]  /*9da0*/  IMAD R3, R0, R5, RZ ;  /* 0x0000000500037224 */ /* 0x000fca00078e02ff */
[----:B------:R-:W-:-:S07]  /*9db0*/  VIMNMX R2, R2, R3, !PT ;  /* 0x0000000302027248 */ /* 0x000fce0007fe0100 */
.L_x_12630:
[----:B------:R-:W-:-:S04]  /*9dc0*/  VIADD R2, R2, 0x5f ;  /* 0x0000005f02027836 */ /* 0x000fc80000000000 */
[----:B------:R-:W-:-:S05]  /*9dd0*/  IMAD.HI R2, R2, 0x2aaaaaab, RZ ;  /* 0x2aaaaaab02027827 */ /* 0x000fca00078e02ff */
[----:B------:R-:W-:-:S04]  /*9de0*/  SHF.R.U32.HI R3, RZ, 0x1f, R2 ;  /* 0x0000001fff037819 */ /* 0x000fc80000011602 */
[----:B------:R-:W-:-:S04]  /*9df0*/  LEA.HI.SX32 R2, R2, R3, 0x1c ;  /* 0x0000000302027211 */ /* 0x000fc800078fe2ff */
[----:B------:R-:W-:-:S04]  /*9e00*/  VIMNMX R2, R2, UR40, !PT ;  /* 0x0000002802027c48 */ /* 0x000fc8000ffe0100 */
[----:B------:R-:W-:-:S13]  /*9e10*/  ISETP.GE.AND P0, PT, R10, R2, PT ;  /* 0x000000020a00720c */ /* 0x000fda0003f06270 */
[----:B------:R-:W-:Y:S05]  /*9e20*/  @!P0 BRA `(.L_x_12634) ;  /* 0x0000009c00788947 */ /* 0x000fea0003800000 */
.L_x_12653:
        /* <DEDUP_REMOVED lines=20> */
.L_x_12636:
[----:B------:R-:W-:Y:S05]  /*9f70*/  BSYNC B0 ;  /* 0x0000000000007941 */ /* 0x000fea0003800000 */
.L_x_12635:
        /* <DEDUP_REMOVED lines=9> */
.L_x_12638:
[----:B------:R-:W-:Y:S05]  /*a010*/  BSYNC B0 ;  /* 0x0000000000007941 */ /* 0x000fea0003800000 */
.L_x_12637:
[----:B------:R-:W-:Y:S04]  /*a020*/  BSSY B0, `(.L_x_12639) ;  /* 0x0000006000007945 */ /* 0x000fe80003800000 */
[----:B--2---:R-:W-:Y:S05]  /*a030*/  @P0 BRA `(.L_x_12640) ;  /* 0x0000000000100947 */ /* 0x004fea0003800000 */
[----:B-----5:R-:W-:Y:S01]  /*a040*/  IMAD R6, R6, 0x8, R3 ;  /* 0x0000000806067824 */ /* 0x020fe200078e0203 */
[----:B------:R-:W-:-:S04]  /*a050*/  SHF.L.U32 R7, R7, 0x1f, RZ ;  /* 0x0000001f07077819 */ /* 0x000fc800000006ff */
[----:B------:R-:W0:Y:S02]  /*a060*/  SYNCS.PHASECHK.TRANS64.TRYWAIT P0, [R6+URZ], R7 ;  /* 0x00000007060075a7 */ /* 0x000e24000800017f */
[----:B0-----:R-:W-:Y:S05]  /*a070*/  @!P0 BRA `(.L_x_12641) ;  /* 0x000001f400a48947 */ /* 0x001fea0003800000 */
.L_x_12640:
[----:B------:R-:W-:Y:S05]  /*a080*/  BSYNC B0 ;  /* 0x0000000000007941 */ /* 0x000fea0003800000 */
.L_x_12639:
        /* <DEDUP_REMOVED lines=57> */
.L_x_12643:
[----:B------:R-:W-:Y:S05]  /*a420*/  BSYNC B0 ;  /* 0x0000000000007941 */ /* 0x000fea0003800000 */
.L_x_12642:
        /* <DEDUP_REMOVED lines=11> */
.L_x_12645:
[----:B------:R-:W-:Y:S05]  /*a4e0*/  BSYNC B0 ;  /* 0x0000000000007941 */ /* 0x000fea0003800000 */
.L_x_12644:
[----:B------:R-:W-:Y:S04]  /*a4f0*/  BSSY B0, `(.L_x_12646) ;  /* 0x0000007000007945 */ /* 0x000fe80003800000 */
[----:B------:R-:W-:Y:S05]  /*a500*/  @P0 BRA `(.L_x_12647) ;  /* 0x0000000000140947 */ /* 0x000fea0003800000 */
[----:B------:R-:W2:Y:S02]  /*a510*/  LD.E.64 R4, desc[UR36][R16.64+0x40] ;  /* 0x0000402410047980 */ /* 0x000ea4000c101b00 */
[----:B--2---:R-:W-:-:S05]  /*a520*/  MOV R5, R4 ;  /* 0x0000000400057202 */ /* 0x004fca0000000f00 */
[----:B------:R-:W-:-:S04]  /*a530*/  IMAD R18, R18, 0x8, R5 ;  /* 0x0000000812127824 */ /* 0x000fc800078e0205 */
[----:B------:R-:W0:Y:S02]  /*a540*/  SYNCS.PHASECHK.TRANS64.TRYWAIT P0, [R18+URZ], R19 ;  /* 0x00000013120075a7 */ /* 0x000e24000800017f */
[----:B0-----:R-:W-:Y:S05]  /*a550*/  @!P0 BRA `(.L_x_12648) ;  /* 0x000001f000808947 */ /* 0x001fea0003800000 */
.L_x_12647:
[----:B------:R-:W-:Y:S05]  /*a560*/  BSYNC B0 ;  /* 0x0000000000007941 */ /* 0x000fea0003800000 */
.L_x_12646:
        /* <DEDUP_REMOVED lines=204> */
.L_x_12650:
[----:B------:R-:W-:Y:S05]  /*b230*/  BSYNC B0 ;  /* 0x0000000000007941 */ /* 0x000fea0003800000 */
.L_x_12649:
        /* <DEDUP_REMOVED lines=10> */
[-C--:B------:R-:W-:Y:S01]  /*b2e0*/  FMUL.FTZ R11, R28, R8.reuse ;  /* 0x000000081c0b7220 */ /* 0x080fe20000410000 */
        /* <DEDUP_REMOVED lines=17> */
[----:B------:R-:W2:Y:S02]  /*b400*/  LDL R24, [R1+0x440] ;  /* 0x0004400001187983 */ /* 0x000ea40000100800 */
[----:B------:R-:W1:Y:S01]  /*b410*/  MUFU.TANH R11, R11 ;  /* 0x0000000b000b7308 */ /* 0x000e620000002400 */
[----:B------:R-:W-:Y:S01]  /*b420*/  FMUL.FTZ R25, R30, R8 ;  /* 0x000000081e197220 */ /* 0x000fe20000410000 */
[----:B---3--:R-:W-:-:S06]  /*b430*/  FMNMX.FTZ R12, R3, R4, !PT ;  /* 0x00000004030c7209 */ /* 0x008fcc0007810000 */
[----:B------:R-:W3:Y:S01]  /*b440*/  MUFU.TANH R20, R20 ;  /* 0x0000001400147308 */ /* 0x000ee20000002400 */
[----:B------:R-:W-:Y:S01]  /*b450*/  FMUL.FTZ R30, R36, R8 ;  /* 0x00000008241e7220 */ /* 0x000fe20000410000 */
[----:B0-----:R-:W-:-:S06]  /*b460*/  FMNMX.FTZ R12, R7, R12, !PT ;  /* 0x0000000c070c7209 */ /* 0x001fcc0007810000 */
[----:B------:R-:W0:Y:S01]  /*b470*/  MUFU.TANH R26, R26 ;  /* 0x0000001a001a7308 */ /* 0x000e220000002400 */
[-C--:B------:R-:W-:Y:S01]  /*b480*/  FMUL.FTZ R32, R37, R8.reuse ;  /* 0x0000000825207220 */ /* 0x080fe20000410000 */
[----:B------:R-:W-:Y:S01]  /*b490*/  FMUL.FTZ R29, R34, R8 ;  /* 0x00000008221d7220 */ /* 0x000fe20000410000 */
[----:B-1----:R-:W-:-:S05]  /*b4a0*/  FMNMX.FTZ R15, R11, R12, !PT ;  /* 0x0000000c0b0f7209 */ /* 0x002fca0007810000 */
[----:B------:R-:W1:Y:S01]  /*b4b0*/  MUFU.TANH R28, R28 ;  /* 0x0000001c001c7308 */ /* 0x000e620000002400 */
[----:B------:R-:W-:Y:S01]  /*b4c0*/  FMUL.FTZ R34, R40, R8 ;  /* 0x0000000828227220 */ /* 0x000fe20000410000 */
[----:B---3--:R-:W-:-:S06]  /*b4d0*/  FMNMX.FTZ R15, R20, R15, !PT ;  /* 0x0000000f140f7209 */ /* 0x008fcc0007810000 */
[----:B------:R-:W3:Y:S01]  /*b4e0*/  MUFU.TANH R30, R30 ;  /* 0x0000001e001e7308 */ /* 0x000ee20000002400 */
[-C--:B------:R-:W-:Y:S01]  /*b4f0*/  FMUL.FTZ R36, R41, R8.reuse ;  /* 0x0000000829247220 */ /* 0x080fe20000410000 */
[----:B------:R-:W-:Y:S01]  /*b500*/  FMUL.FTZ R33, R38, R8 ;  /* 0x0000000826217220 */ /* 0x000fe20000410000 */
[----:B0-----:R-:W-:-:S05]  /*b510*/  FMNMX.FTZ R15, R26, R15, !PT ;  /* 0x0000000f1a0f7209 */ /* 0x001fca0007810000 */
[----:B------:R-:W0:Y:S01]  /*b520*/  MUFU.TANH R32, R32 ;  /* 0x0000002000207308 */ /* 0x000e220000002400 */
[----:B------:R-:W-:Y:S01]  /*b530*/  FMUL.FTZ R38, R44, R8 ;  /* 0x000000082c267220 */ /* 0x000fe20000410000 */
[----:B-1----:R-:W-:-:S06]  /*b540*/  FMNMX.FTZ R15, R28, R15, !PT ;  /* 0x0000000f1c0f7209 */ /* 0x002fcc0007810000 */
        /* <DEDUP_REMOVED lines=11> */
[----:B---3--:R-:W-:-:S07]  /*b600*/  FMNMX.FTZ R15, R36, R15, !PT ;  /* 0x0000000f240f7209 */ /* 0x008fce0007810000 */
[----:B------:R-:W3:Y:S01]  /*b610*/  MUFU.TANH R44, R44 ;  /* 0x0000002c002c7308 */ /* 0x000ee20000002400 */
[----:B0-----:R-:W-:-:S07]  /*b620*/  FMNMX.FTZ R15, R38, R15, !PT ;  /* 0x0000000f260f7209 */ /* 0x001fce0007810000 */
[----:B------:R-:W0:Y:S01]  /*b630*/  MUFU.TANH R42, R42 ;  /* 0x0000002a002a7308 */ /* 0x000e220000002400 */
[----:B------:R-:W-:Y:S01]  /*b640*/  FMUL.FTZ R41, R46, R8 ;  /* 0x000000082e297220 */ /* 0x000fe20000410000 */
[----:B-1----:R-:W-:-:S06]  /*b650*/  FMNMX.FTZ R15, R40, R15, !PT ;  /* 0x0000000f280f7209 */ /* 0x002fcc0007810000 */
[----:B------:R-:W1:Y:S01]  /*b660*/  MUFU.TANH R52, R52 ;  /* 0x0000003400347308 */ /* 0x000e620000002400 */
[----:B------:R-:W-:-:S07]  /*b670*/  FMUL.FTZ R27, R31, R8 ;  /* 0x000000081f1b7220 */ /* 0x000fce0000410000 */
[----:B------:R-:W4:Y:S01]  /*b680*/  MUFU.TANH R6, R6 ;  /* 0x0000000600067308 */ /* 0x000f220000002400 */
[----:B---3--:R-:W-:-:S07]  /*b690*/  FMNMX.FTZ R15, R44, R15, !PT ;  /* 0x0000000f2c0f7209 */ /* 0x008fce0007810000 */
[----:B------:R-:W3:Y:S08]  /*b6a0*/  MUFU.TANH R46, R9 ;  /* 0x00000009002e7308 */ /* 0x000ef00000002400 */
[----:B------:R-:W3:Y:S01]  /*b6b0*/  MUFU.TANH R13, R13 ;  /* 0x0000000d000d7308 */ /* 0x000ee20000002400 */
[----:B0-----:R-:W-:-:S07]  /*b6c0*/  FMNMX.FTZ R15, R42, R15, !PT ;  /* 0x0000000f2a0f7209 */ /* 0x001fce0007810000 */
[----:B------:R-:W0:Y:S01]  /*b6d0*/  MUFU.TANH R56, R56 ;  /* 0x0000003800387308 */ /* 0x000e220000002400 */
[----:B------:R-:W-:-:S07]  /*b6e0*/  FMUL.FTZ R31, R35, R8 ;  /* 0x00000008231f7220 */ /* 0x000fce0000410000 */
[----:B------:R-:W0:Y:S01]  /*b6f0*/  MUFU.TANH R25, R25 ;  /* 0x0000001900197308 */ /* 0x000e220000002400 */
[----:B-1----:R-:W-:Y:S01]  /*b700*/  FMNMX.FTZ R15, R52, R15, !PT ;  /* 0x0000000f340f7209 */ /* 0x002fe20007810000 */
[----:B------:R-:W-:-:S06]  /*b710*/  FMUL.FTZ R45, R47, R8 ;  /* 0x000000082f2d7220 */ /* 0x000fcc0000410000 */
[----:B------:R-:W1:Y:S01]  /*b720*/  MUFU.TANH R48, R57 ;  /* 0x0000003900307308 */ /* 0x000e620000002400 */
[----:B----4-:R-:W-:Y:S01]  /*b730*/  FMNMX.FTZ R12, R6, R5, !PT ;  /* 0x00000005060c7209 */ /* 0x010fe20007810000 */
[----:B------:R-:W-:-:S06]  /*b740*/  FMUL.FTZ R47, R50, R8 ;  /* 0x00000008322f7220 */ /* 0x000fcc0000410000 */
[----:B------:R-:W4:Y:S01]  /*b750*/  MUFU.TANH R27, R27 ;  /* 0x0000001b001b7308 */ /* 0x000f220000002400 */
[----:B---3--:R-:W-:-:S07]  /*b760*/  FMNMX.FTZ R15, R46, R15, !PT ;  /* 0x0000000f2e0f7209 */ /* 0x008fce0007810000 */
[----:B------:R-:W3:Y:S01]  /*b770*/  MUFU.TANH R60, R60 ;  /* 0x0000003c003c7308 */ /* 0x000ee20000002400 */
[----:B------:R-:W-:Y:S01]  /*b780*/  FMNMX.FTZ R12, R13, R12, !PT ;  /* 0x0000000c0d0c7209 */ /* 0x000fe20007810000 */
[----:B------:R-:W-:-:S06]  /*b790*/  FMUL.FTZ R35, R39, R8 ;  /* 0x0000000827237220 */ /* 0x000fcc0000410000 */
[----:B------:R-:W3:Y:S01]  /*b7a0*/  MUFU.TANH R29, R29 ;  /* 0x0000001d001d7308 */ /* 0x000ee20000002400 */
[----:B0-----:R-:W-:Y:S01]  /*b7b0*/  FMNMX.FTZ R15, R56, R15, !PT ;  /* 0x0000000f380f7209 */ /* 0x001fe20007810000 */
[----:B------:R-:W-:-:S06]  /*b7c0*/  FMUL.FTZ R49, R51, R8 ;  /* 0x0000000833317220 */ /* 0x000fcc0000410000 */
[----:B------:R-:W0:Y:S01]  /*b7d0*/  MUFU.TANH R50, R61 ;  /* 0x0000003d00327308 */ /* 0x000e220000002400 */
[----:B------:R-:W-:Y:S01]  /*b7e0*/  FMNMX.FTZ R12, R25, R12, !PT ;  /* 0x0000000c190c7209 */ /* 0x000fe20007810000 */
[----:B------:R-:W-:-:S06]  /*b7f0*/  FMUL.FTZ R51, R54, R8 ;  /* 0x0000000836337220 */ /* 0x000fcc0000410000 */
[----:B------:R-:W0:Y:S01]  /*b800*/  MUFU.TANH R31, R31 ;  /* 0x0000001f001f7308 */ /* 0x000e220000002400 */
[----:B-1----:R-:W-:-:S07]  /*b810*/  FMNMX.FTZ R15, R48, R15, !PT ;  /* 0x0000000f300f7209 */ /* 0x002fce0007810000 */
[----:B------:R-:W1:Y:S01]  /*b820*/  MUFU.TANH R64, R64 ;  /* 0x0000004000407308 */ /* 0x000e620000002400 */
[----:B----4-:R-:W-:Y:S01]  /*b830*/  FMNMX.FTZ R12, R27, R12, !PT ;  /* 0x0000000c1b0c7209 */ /* 0x010fe20007810000 */
[----:B------:R-:W-:-:S06]  /*b840*/  FMUL.FTZ R39, R43, R8 ;  /* 0x000000082b277220 */ /* 0x000fcc0000410000 */
[----:B------:R-:W4:Y:S01]  /*b850*/  MUFU.TANH R33, R33 ;  /* 0x0000002100217308 */ /* 0x000f220000002400 */
[----:B---3--:R-:W-:Y:S01]  /*b860*/  FMNMX.FTZ R15, R60, R15, !PT ;  /* 0x0000000f3c0f7209 */ /* 0x008fe20007810000 */
[----:B------:R-:W-:-:S06]  /*b870*/  FMUL.FTZ R53, R55, R8 ;  /* 0x0000000837357220 */ /* 0x000fcc0000410000 */
[----:B------:R-:W3:Y:S01]  /*b880*/  MUFU.TANH R54, R65 ;  /* 0x0000004100367308 */ /* 0x000ee20000002400 */
[----:B------:R-:W-:Y:S01]  /*b890*/  FMNMX.FTZ R12, R29, R12, !PT ;  /* 0x0000000c1d0c7209 */ /* 0x000fe20007810000 */
[----:B------:R-:W-:-:S06]  /*b8a0*/  FMUL.FTZ R55, R58, R8 ;  /* 0x000000083a377220 */ /* 0x000fcc0000410000 */
[----:B------:R-:W3:Y:S01]  /*b8b0*/  MUFU.TANH R35, R35 ;  /* 0x0000002300237308 */ /* 0x000ee20000002400 */
[----:B0-----:R-:W-:-:S07]  /*b8c0*/  FMNMX.FTZ R15, R50, R15, !PT ;  /* 0x0000000f320f7209 */ /* 0x001fce0007810000 */
[----:B------:R-:W0:Y:S01]  /*b8d0*/  MUFU.TANH R68, R68 ;  /* 0x0000004400447308 */ /* 0x000e220000002400 */
[----:B------:R-:W-:-:S07]  /*b8e0*/  FMNMX.FTZ R12, R31, R12, !PT ;  /* 0x0000000c1f0c7209 */ /* 0x000fce0007810000 */
[----:B------:R-:W0:Y:S01]  /*b8f0*/  MUFU.TANH R37, R37 ;  /* 0x0000002500257308 */ /* 0x000e220000002400 */
[----:B-1----:R-:W-:-:S07]  /*b900*/  FMNMX.FTZ R15, R64, R15, !PT ;  /* 0x0000000f400f7209 */ /* 0x002fce0007810000 */
[----:B------:R-:W1:Y:S01]  /*b910*/  MUFU.TANH R58, R69 ;  /* 0x00000045003a7308 */ /* 0x000e620000002400 */
[----:B----4-:R-:W-:-:S07]  /*b920*/  FMNMX.FTZ R12, R33, R12, !PT ;  /* 0x0000000c210c7209 */ /* 0x010fce0007810000 */
[----:B------:R-:W4:Y:S01]  /*b930*/  MUFU.TANH R39, R39 ;  /* 0x0000002700277308 */ /* 0x000f220000002400 */
[----:B---3--:R-:W-:Y:S02]  /*b940*/  FMNMX.FTZ R15, R54, R15, !PT ;  /* 0x0000000f360f7209 */ /* 0x008fe40007810000 */
[----:B------:R-:W-:-:S05]  /*b950*/  FMNMX.FTZ R12, R35, R12, !PT ;  /* 0x0000000c230c7209 */ /* 0x000fca0007810000 */
[----:B------:R-:W3:Y:S01]  /*b960*/  MUFU.TANH R41, R41 ;  /* 0x0000002900297308 */ /* 0x000ee20000002400 */
[----:B0-----:R-:W-:Y:S02]  /*b970*/  FMNMX.FTZ R15, R68, R15, !PT ;  /* 0x0000000f440f7209 */ /* 0x001fe40007810000 */
[----:B------:R-:W-:-:S05]  /*b980*/  FMNMX.FTZ R12, R37, R12, !PT ;  /* 0x0000000c250c7209 */ /* 0x000fca0007810000 */
[----:B------:R-:W0:Y:S01]  /*b990*/  MUFU.TANH R45, R45 ;  /* 0x0000002d002d7308 */ /* 0x000e220000002400 */
[----:B-1----:R-:W-:Y:S02]  /*b9a0*/  FMNMX.FTZ R14, R58, R15, !PT ;  /* 0x0000000f3a0e7209 */ /* 0x002fe40007810000 */
[----:B----4-:R-:W-:-:S05]  /*b9b0*/  FMNMX.FTZ R12, R39, R12, !PT ;  /* 0x0000000c270c7209 */ /* 0x010fca0007810000 */
[----:B------:R-:W1:Y:S01]  /*b9c0*/  MUFU.TANH R47, R47 ;  /* 0x0000002f002f7308 */ /* 0x000e620000002400 */
[----:B---3--:R-:W-:Y:S01]  /*b9d0*/  FMNMX.FTZ R12, R41, R12, !PT ;  /* 0x0000000c290c7209 */ /* 0x008fe20007810000 */
[----:B------:R-:W3:Y:S06]  /*b9e0*/  SHFL.BFLY PT, R9, R14, 0x2, 0x1f ;  /* 0x0c401f000e097f89 */ /* 0x000eec00000e0000 */
[----:B------:R-:W4:Y:S01]  /*b9f0*/  MUFU.TANH R49, R49 ;  /* 0x0000003100317308 */ /* 0x000f220000002400 */
[----:B0-----:R-:W-:Y:S01]  /*ba00*/  FMNMX.FTZ R12, R45, R12, !PT ;  /* 0x0000000c2d0c7209 */ /* 0x001fe20007810000 */
[----:B------:R-:W-:-:S06]  /*ba10*/  FMUL.FTZ R57, R59, R8 ;  /* 0x000000083b397220 */ /* 0x000fcc0000410000 */
[----:B------:R-:W0:Y:S01]  /*ba20*/  MUFU.TANH R51, R51 ;  /* 0x0000003300337308 */ /* 0x000e220000002400 */
[----:B-1----:R-:W-:Y:S01]  /*ba30*/  FMNMX.FTZ R12, R47, R12, !PT ;  /* 0x0000000c2f0c7209 */ /* 0x002fe20007810000 */
[----:B------:R-:W-:-:S06]  /*ba40*/  FMUL.FTZ R59, R62, R8 ;  /* 0x000000083e3b7220 */ /* 0x000fcc0000410000 */
[----:B------:R-:W1:Y:S01]  /*ba50*/  MUFU.TANH R53, R53 ;  /* 0x0000003500357308 */ /* 0x000e620000002400 */
[----:B----4-:R-:W-:Y:S01]  /*ba60*/  FMNMX.FTZ R12, R49, R12, !PT ;  /* 0x0000000c310c7209 */ /* 0x010fe20007810000 */
[----:B------:R-:W-:-:S06]  /*ba70*/  FMUL.FTZ R61, R63, R8 ;  /* 0x000000083f3d7220 */ /* 0x000fcc0000410000 */
        /* <DEDUP_REMOVED lines=8> */
[----:B------:R-:W-:Y:S01]  /*bb00*/  FMUL.FTZ R67, R70, R8 ;  /* 0x0000000846437220 */ /* 0x000fe20000410000 */
[----:B---3--:R-:W-:-:S05]  /*bb10*/  FMNMX.FTZ R9, R14, R9, !PT ;  /* 0x000000090e097209 */ /* 0x008fca0007810000 */
[----:B------:R-:W3:Y:S01]  /*bb20*/  MUFU.TANH R61, R61 ;  /* 0x0000003d003d7308 */ /* 0x000ee20000002400 */
[----:B0-----:R-:W-:Y:S01]  /*bb30*/  FMNMX.FTZ R12, R57, R12, !PT ;  /* 0x0000000c390c7209 */ /* 0x001fe20007810000 */
[----:B------:R-:W0:Y:S06]  /*bb40*/  SHFL.BFLY PT, R18, R9, 0x1, 0x1f ;  /* 0x0c201f0009127f89 */ /* 0x000e2c00000e0000 */
[----:B------:R-:W4:Y:S01]  /*bb50*/  MUFU.TANH R63, R63 ;  /* 0x0000003f003f7308 */ /* 0x000f220000002400 */
[----:B------:R-:W-:Y:S01]  /*bb60*/  FMUL.FTZ R69, R71, R8 ;  /* 0x0000000847457220 */ /* 0x000fe20000410000 */
[----:B-1----:R-:W-:-:S06]  /*bb70*/  FMNMX.FTZ R12, R59, R12, !PT ;  /* 0x0000000c3b0c7209 */ /* 0x002fcc0007810000 */
[----:B------:R-:W1:Y:S01]  /*bb80*/  MUFU.TANH R65, R65 ;  /* 0x0000004100417308 */ /* 0x000e620000002400 */
[----:B---3--:R-:W-:-:S07]  /*bb90*/  FMNMX.FTZ R12, R61, R12, !PT ;  /* 0x0000000c3d0c7209 */ /* 0x008fce0007810000 */
[----:B------:R-:W3:Y:S01]  /*bba0*/  MUFU.TANH R67, R67 ;  /* 0x0000004300437308 */ /* 0x000ee20000002400 */
[----:B----4-:R-:W-:-:S07]  /*bbb0*/  FMNMX.FTZ R12, R63, R12, !PT ;  /* 0x0000000c3f0c7209 */ /* 0x010fce0007810000 */
[----:B------:R-:W4:Y:S01]  /*bbc0*/  MUFU.TANH R69, R69 ;  /* 0x0000004500457308 */ /* 0x000f220000002400 */
[----:B-1----:R-:W-:-:S04]  /*bbd0*/  FMNMX.FTZ R12, R65, R12, !PT ;  /* 0x0000000c410c7209 */ /* 0x002fc80007810000 */
[----:B---3--:R-:W-:-:S04]  /*bbe0*/  FMNMX.FTZ R12, R67, R12, !PT ;  /* 0x0000000c430c7209 */ /* 0x008fc80007810000 */
[----:B----4-:R-:W-:Y:S02]  /*bbf0*/  FMNMX.FTZ R15, R69, R12, !PT ;  /* 0x0000000c450f7209 */ /* 0x010fe40007810000 */
[----:B0-----:R-:W-:Y:S02]  /*bc00*/  FMNMX.FTZ R12, R9, R18, !PT ;  /* 0x00000012090c7209 */ /* 0x001fe40007810000 */
[----:B------:R-:W3:Y:S04]  /*bc10*/  LDL.64 R8, [R1+0x430] ;  /* 0x0004300001087983 */ /* 0x000ee80000100a00 */
[----:B------:R-:W-:Y:S04]  /*bc20*/  STL.64 [R1+0x420], R14 ;  /* 0x0004200e01007387 */ /* 0x000fe80000100a00 */
[----:B------:R-:W-:Y:S04]  /*bc30*/  STL [R1+0x420], R12 ;  /* 0x0004200c01007387 */ /* 0x000fe80000100800 */
[----:B------:R-:W4:Y:S04]  /*bc40*/  LDL R21, [R1+0x420] ;  /* 0x0004200001157983 */ /* 0x000f280000100800 */
[----:B------:R-:W3:Y:S01]  /*bc50*/  LDL R18, [R1+0x424] ;  /* 0x0004240001127983 */ /* 0x000ee20000100800 */
[----:B----4-:R-:W-:-:S04]  /*bc60*/  FADD.FTZ R19, R4, -R21 ;  /* 0x8000001504137221 */ /* 0x010fc80000010000 */
[----:B--2---:R-:W-:Y:S01]  /*bc70*/  FMUL.FTZ R4, R19, R24 ;  /* 0x0000001813047220 */ /* 0x004fe20000410000 */
[----:B------:R-:W-:-:S04]  /*bc80*/  FMUL.FTZ R19, R24, R21 ;  /* 0x0000001518137220 */ /* 0x000fc80000410000 */
[-CC-:B------:R-:W-:Y:S02]  /*bc90*/  FFMA.FTZ R154, R11, R24.reuse, -R19.reuse ;  /* 0x000000180b9a7223 */ /* 0x180fe40000010813 */
[----:B---3--:R-:W0:Y:S01]  /*bca0*/  SHFL.BFLY PT, R11, R18, 0x2, 0x1f ;  /* 0x0c401f00120b7f89 */ /* 0x008e2200000e0000 */
[----:B------:R-:W-:Y:S01]  /*bcb0*/  FFMA.FTZ R186, R26, R24, -R19 ;  /* 0x000000181aba7223 */ /* 0x000fe20000010813 */
[----:B0-----:R-:W-:-:S05]  /*bcc0*/  FMNMX.FTZ R11, R11, R18, !PT ;  /* 0x000000120b0b7209 */ /* 0x001fca0007810000 */
[----:B------:R-:W0:Y:S01]  /*bcd0*/  SHFL.BFLY PT, R26, R11, 0x1, 0x1f ;  /* 0x0c201f000b1a7f89 */ /* 0x000e2200000e0000 */
[-CC-:B------:R-:W-:Y:S01]  /*bce0*/  FFMA.FTZ R183, R28, R24.reuse, -R19.reuse ;  /* 0x000000181cb77223 */ /* 0x180fe20000010813 */
[-CC-:B------:R-:W-:Y:S01]  /*bcf0*/  FFMA.FTZ R3, R3, R24.reuse, -R19.reuse ;  /* 0x0000001803037223 */ /* 0x180fe20000010813 */
[----:B------:R-:W-:Y:S01]  /*bd00*/  FFMA.FTZ R152, R7, R24, -R19 ;  /* 0x0000001807987223 */ /* 0x000fe20000010813 */
[----:B------:R-:W-:Y:S01]  /*bd10*/  MUFU.EX2 R4, R4 ;  /* 0x0000000400047308 */ /* 0x000fe20000000800 */
        /* <DEDUP_REMOVED lines=11> */
[----:B------:R-:W0:Y:S01]  /*bdd0*/  MUFU.EX2 R188, R188 ;  /* 0x000000bc00bc7308 */ /* 0x000e220000000800 */
[----:B------:R-:W-:-:S07]  /*bde0*/  FFMA.FTZ R181, R29, R24, -R28 ;  /* 0x000000181db57223 */ /* 0x000fce000001081c */
[----:B------:R-:W1:Y:S08]  /*bdf0*/  MUFU.EX2 R153, R153 ;  /* 0x0000009900997308 */ /* 0x000e700000000800 */
[----:B------:R-:W2:Y:S01]  /*be00*/  MUFU.EX2 R152, R152 ;  /* 0x0000009800987308 */ /* 0x000ea20000000800 */
[----:B------:R-:W-:-:S07]  /*be10*/  FFMA.FTZ R182, R31, R24, -R28 ;  /* 0x000000181fb67223 */ /* 0x000fce000001081c */
[----:B------:R-:W3:Y:S08]  /*be20*/  MUFU.EX2 R155, R155 ;  /* 0x0000009b009b7308 */ /* 0x000ef00000000800 */
[----:B------:R-:W4:Y:S01]  /*be30*/  MUFU.EX2 R154, R154 ;  /* 0x0000009a009a7308 */ /* 0x000f220000000800 */
[----:B0-----:R-:W-:Y:S01]  /*be40*/  FFMA.FTZ R14, R9, R43, R188 ;  /* 0x0000002b090e7223 */ /* 0x001fe200000100bc */
[----:B------:R-:W-:-:S06]  /*be50*/  FFMA.FTZ R177, R33, R24, -R28 ;  /* 0x0000001821b17223 */ /* 0x000fcc000001081c */
[----:B------:R-:W0:Y:S01]  /*be60*/  MUFU.EX2 R6, R6 ;  /* 0x0000000600067308 */ /* 0x000e220000000800 */
[----:B------:R-:W-:Y:S01]  /*be70*/  FFMA.FTZ R5, R4, R8, R3 ;  /* 0x0000000804057223 */ /* 0x000fe20000010003 */
        /* <DEDUP_REMOVED lines=17> */
[----:B------:R-:W-:Y:S01]  /*bf90*/  FADD.FTZ R5, R7, R8 ;  /* 0x0000000807057221 */ /* 0x000fe20000010000 */
        /* <DEDUP_REMOVED lines=9> */
[----:B----4-:R-:W-:-:S06]  /*c030*/  FADD.FTZ R8, R183, R8 ;  /* 0x00000008b7087221 */ /* 0x010fcc0000010000 */
[----:B------:R-:W3:Y:S01]  /*c040*/  MUFU.EX2 R173, R173 ;  /* 0x000000ad00ad7308 */ /* 0x000ee20000000800 */
[-C--:B------:R-:W-:Y:S01]  /*c050*/  FFMA.FTZ R171, R40, R24.reuse, -R19 ;  /* 0x0000001828ab7223 */ /* 0x080fe20000010813 */
[----:B------:R-:W-:-:S06]  /*c060*/  FFMA.FTZ R170, R45, R24, -R28 ;  /* 0x000000182daa7223 */ /* 0x000fcc000001081c */
[----:B------:R-:W4:Y:S01]  /*c070*/  MUFU.EX2 R175, R175 ;  /* 0x000000af00af7308 */ /* 0x000f220000000800 */
[----:B0-----:R-:W-:Y:S01]  /*c080*/  FADD.FTZ R9, R177, R14 ;  /* 0x0000000eb1097221 */ /* 0x001fe20000010000 */
[----:B------:R-:W-:-:S06]  /*c090*/  FADD.FTZ R5, R179, R8 ;  /* 0x00000008b3057221 */ /* 0x000fcc0000010000 */
[----:B------:R-:W0:Y:S01]  /*c0a0*/  MUFU.EX2 R174, R174 ;  /* 0x000000ae00ae7308 */ /* 0x000e220000000800 */
[-C--:B------:R-:W-:Y:S01]  /*c0b0*/  FFMA.FTZ R168, R44, R24.reuse, -R19 ;  /* 0x000000182ca87223 */ /* 0x080fe20000010813 */
[----:B------:R-:W-:-:S06]  /*c0c0*/  FFMA.FTZ R165, R47, R24, -R28 ;  /* 0x000000182fa57223 */ /* 0x000fcc000001081c */
[----:B------:R-:W0:Y:S01]  /*c0d0*/  MUFU.EX2 R176, R176 ;  /* 0x000000b000b07308 */ /* 0x000e220000000800 */
[----:B-1----:R-:W-:Y:S01]  /*c0e0*/  FADD.FTZ R14, R178, R9 ;  /* 0x00000009b20e7221 */ /* 0x002fe20000010000 */
[----:B--2---:R-:W-:-:S06]  /*c0f0*/  FADD.FTZ R8, R180, R5 ;  /* 0x00000005b4087221 */ /* 0x004fcc0000010000 */
[----:B------:R-:W1:Y:S01]  /*c100*/  MUFU.EX2 R169, R169 ;  /* 0x000000a900a97308 */ /* 0x000e620000000800 */
[-C--:B------:R-:W-:Y:S01]  /*c110*/  FFMA.FTZ R167, R42, R24.reuse, -R19 ;  /* 0x000000182aa77223 */ /* 0x080fe20000010813 */
[----:B------:R-:W-:-:S06]  /*c120*/  FFMA.FTZ R166, R49, R24, -R28 ;  /* 0x0000001831a67223 */ /* 0x000fcc000001081c */
[----:B------:R-:W2:Y:S01]  /*c130*/  MUFU.EX2 R172, R172 ;  /* 0x000000ac00ac7308 */ /* 0x000ea20000000800 */
[----:B---3--:R-:W-:Y:S01]  /*c140*/  FADD.FTZ R9, R173, R14 ;  /* 0x0000000ead097221 */ /* 0x008fe20000010000 */
[----:B----4-:R-:W-:-:S06]  /*c150*/  FADD.FTZ R5, R175, R8 ;  /* 0x00000008af057221 */ /* 0x010fcc0000010000 */
[----:B------:R-:W-:Y:S01]  /*c160*/  MUFU.EX2 R171, R171 ;  /* 0x000000ab00ab7308 */ /* 0x000fe20000000800 */
[-C--:B------:R-:W-:Y:S01]  /*c170*/  FFMA.FTZ R163, R52, R24.reuse, -R19 ;  /* 0x0000001834a37223 */ /* 0x080fe20000010813 */
[----:B------:R-:W-:-:S06]  /*c180*/  FFMA.FTZ R161, R51, R24, -R28 ;  /* 0x0000001833a17223 */ /* 0x000fcc000001081c */
[----:B------:R-:W3:Y:S01]  /*c190*/  MUFU.EX2 R170, R170 ;  /* 0x000000aa00aa7308 */ /* 0x000ee20000000800 */
[----:B0-----:R-:W-:Y:S01]  /*c1a0*/  FADD.FTZ R8, R174, R9 ;  /* 0x00000009ae087221 */ /* 0x001fe20000010000 */
[----:B------:R-:W-:-:S06]  /*c1b0*/  FADD.FTZ R5, R176, R5 ;  /* 0x00000005b0057221 */ /* 0x000fcc0000010000 */
[----:B------:R-:W-:Y:S01]  /*c1c0*/  MUFU.EX2 R168, R168 ;  /* 0x000000a800a87308 */ /* 0x000fe20000000800 */
[-C--:B------:R-:W-:Y:S01]  /*c1d0*/  FFMA.FTZ R164, R46, R24.reuse, -R19 ;  /* 0x000000182ea47223 */ /* 0x080fe20000010813 */
[----:B------:R-:W-:-:S06]  /*c1e0*/  FFMA.FTZ R162, R53, R24, -R28 ;  /* 0x0000001835a27223 */ /* 0x000fcc000001081c */
[----:B------:R-:W0:Y:S01]  /*c1f0*/  MUFU.EX2 R165, R165 ;  /* 0x000000a500a57308 */ /* 0x000e220000000800 */
[----:B-1----:R-:W-:Y:S01]  /*c200*/  FADD.FTZ R9, R169, R8 ;  /* 0x00000008a9097221 */ /* 0x002fe20000010000 */
[----:B--2---:R-:W-:-:S06]  /*c210*/  FADD.FTZ R8, R172, R5 ;  /* 0x00000005ac087221 */ /* 0x004fcc0000010000 */
[----:B------:R-:W-:Y:S01]  /*c220*/  MUFU.EX2 R167, R167 ;  /* 0x000000a700a77308 */ /* 0x000fe20000000800 */
[-C--:B------:R-:W-:Y:S01]  /*c230*/  FFMA.FTZ R159, R56, R24.reuse, -R19 ;  /* 0x00000018389f7223 */ /* 0x080fe20000010813 */
[----:B------:R-:W-:-:S06]  /*c240*/  FFMA.FTZ R157, R55, R24, -R28 ;  /* 0x00000018379d7223 */ /* 0x000fcc000001081c */
[----:B------:R-:W1:Y:S01]  /*c250*/  MUFU.EX2 R166, R166 ;  /* 0x000000a600a67308 */ /* 0x000e620000000800 */
[----:B---3--:R-:W-:Y:S01]  /*c260*/  FADD.FTZ R14, R170, R9 ;  /* 0x00000009aa0e7221 */ /* 0x008fe20000010000 */
[----:B------:R-:W-:-:S06]  /*c270*/  FADD.FTZ R5, R171, R8 ;  /* 0x00000008ab057221 */ /* 0x000fcc0000010000 */
[----:B------:R-:W-:Y:S01]  /*c280*/  MUFU.EX2 R163, R163 ;  /* 0x000000a300a37308 */ /* 0x000fe20000000800 */
[-C--:B------:R-:W-:Y:S01]  /*c290*/  FFMA.FTZ R160, R48, R24.reuse, -R19 ;  /* 0x0000001830a07223 */ /* 0x080fe20000010813 */
[----:B------:R-:W-:-:S06]  /*c2a0*/  FFMA.FTZ R158, R57, R24, -R28 ;  /* 0x00000018399e7223 */ /* 0x000fcc000001081c */
[----:B------:R-:W2:Y:S01]  /*c2b0*/  MUFU.EX2 R161, R161 ;  /* 0x000000a100a17308 */ /* 0x000ea20000000800 */
[-CC-:B------:R-:W-:Y:S01]  /*c2c0*/  FFMA.FTZ R156, R60, R24.reuse, -R19.reuse ;  /* 0x000000183c9c7223 */ /* 0x180fe20000010813 */
[-CC-:B------:R-:W-:Y:S01]  /*c2d0*/  FFMA.FTZ R21, R50, R24.reuse, -R19.reuse ;  /* 0x0000001832157223 */ /* 0x180fe20000010813 */
[----:B------:R-:W-:-:S05]  /*c2e0*/  FFMA.FTZ R15, R64, R24, -R19 ;  /* 0x00000018400f7223 */ /* 0x000fca0000010813 */
[----:B------:R-:W-:Y:S01]  /*c2f0*/  MUFU.EX2 R164, R164 ;  /* 0x000000a400a47308 */ /* 0x000fe20000000800 */
[-CC-:B------:R-:W-:Y:S01]  /*c300*/  FFMA.FTZ R18, R54, R24.reuse, -R19.reuse ;  /* 0x0000001836127223 */ /* 0x180fe20000010813 */
[-CC-:B------:R-:W-:Y:S01]  /*c310*/  FFMA.FTZ R68, R68, R24.reuse, -R19.reuse ;  /* 0x0000001844447223 */ /* 0x180fe20000010813 */
[----:B------:R-:W-:-:S05]  /*c320*/  FFMA.FTZ R12, R58, R24, -R19 ;  /* 0x000000183a0c7223 */ /* 0x000fca0000010813 */
[----:B------:R-:W3:Y:S01]  /*c330*/  MUFU.EX2 R162, R162 ;  /* 0x000000a200a27308 */ /* 0x000ee20000000800 */
[----:B0-----:R-:W-:Y:S01]  /*c340*/  FADD.FTZ R9, R165, R14 ;  /* 0x0000000ea5097221 */ /* 0x001fe20000010000 */
[----:B------:R-:W-:Y:S01]  /*c350*/  FADD.FTZ R8, R168, R5 ;  /* 0x00000005a8087221 */ /* 0x000fe20000010000 */
[----:B------:R-:W-:-:S05]  /*c360*/  FFMA.FTZ R19, R59, R24, -R28 ;  /* 0x000000183b137223 */ /* 0x000fca000001081c */
[----:B------:R-:W-:Y:S01]  /*c370*/  MUFU.EX2 R159, R159 ;  /* 0x0000009f009f7308 */ /* 0x000fe20000000800 */
[----:B-1----:R-:W-:Y:S01]  /*c380*/  FADD.FTZ R30, R166, R9 ;  /* 0x00000009a61e7221 */ /* 0x002fe20000010000 */
[----:B------:R-:W-:-:S06]  /*c390*/  FADD.FTZ R8, R167, R8 ;  /* 0x00000008a7087221 */ /* 0x000fcc0000010000 */
[----:B------:R-:W0:Y:S01]  /*c3a0*/  MUFU.EX2 R157, R157 ;  /* 0x0000009d009d7308 */ /* 0x000e220000000800 */
[----:B------:R-:W-:Y:S01]  /*c3b0*/  FFMA.FTZ R20, R61, R24, -R28 ;  /* 0x000000183d147223 */ /* 0x000fe2000001081c */
[----:B--2---:R-:W-:Y:S01]  /*c3c0*/  FADD.FTZ R9, R161, R30 ;  /* 0x0000001ea1097221 */ /* 0x004fe20000010000 */
[----:B------:R-:W-:-:S05]  /*c3d0*/  FADD.FTZ R5, R163, R8 ;  /* 0x00000008a3057221 */ /* 0x000fca0000010000 */
[----:B------:R-:W-:Y:S01]  /*c3e0*/  MUFU.EX2 R160, R160 ;  /* 0x000000a000a07308 */ /* 0x000fe20000000800 */
[----:B------:R-:W-:-:S07]  /*c3f0*/  FFMA.FTZ R13, R63, R24, -R28 ;  /* 0x000000183f0d7223 */ /* 0x000fce000001081c */
[----:B------:R-:W1:Y:S01]  /*c400*/  MUFU.EX2 R158, R158 ;  /* 0x0000009e009e7308 */ /* 0x000e620000000800 */
[----:B---3--:R-:W-:Y:S01]  /*c410*/  FADD.FTZ R32, R162, R9 ;  /* 0x00000009a2207221 */ /* 0x008fe20000010000 */
        /* <DEDUP_REMOVED lines=16> */
[----:B------:R-:W-:Y:S08]  /*c520*/  MUFU.EX2 R18, R18 ;  /* 0x0000001200127308 */ /* 0x000ff00000000800 */
[----:B------:R-:W2:Y:S01]  /*c530*/  MUFU.EX2 R14, R14 ;  /* 0x0000000e000e7308 */ /* 0x000ea20000000800 */
[----:B0-----:R-:W-:Y:S01]  /*c540*/  FADD.FTZ R28, R20, R25 ;  /* 0x00000019141c7221 */ /* 0x001fe20000010000 */
[----:B------:R-:W-:-:S06]  /*c550*/  FADD.FTZ R24, R21, R24 ;  /* 0x0000001815187221 */ /* 0x000fcc0000010000 */
[----:B------:R-:W-:Y:S08]  /*c560*/  MUFU.EX2 R11, R68 ;  /* 0x00000044000b7308 */ /* 0x000ff00000000800 */
[----:B------:R-:W0:Y:S01]  /*c570*/  MUFU.EX2 R8, R8 ;  /* 0x0000000800087308 */ /* 0x000e220000000800 */
[----:B-1----:R-:W-:Y:S01]  /*c580*/  FADD.FTZ R25, R13, R28 ;  /* 0x0000001c0d197221 */ /* 0x002fe20000010000 */
[----:B------:R-:W-:-:S06]  /*c590*/  FADD.FTZ R5, R15, R24 ;  /* 0x000000180f057221 */ /* 0x000fcc0000010000 */
[----:B------:R-:W1:Y:S08]  /*c5a0*/  MUFU.EX2 R12, R12 ;  /* 0x0000000c000c7308 */ /* 0x000e700000000800 */
[----:B------:R-:W3:Y:S01]  /*c5b0*/  MUFU.EX2 R9, R9 ;  /* 0x0000000900097308 */ /* 0x000ee20000000800 */
[----:B--2---:R-:W-:Y:S01]  /*c5c0*/  FADD.FTZ R25, R14, R25 ;  /* 0x000000190e197221 */ /* 0x004fe20000010000 */
[----:B------:R-:W-:-:S03]  /*c5d0*/  FADD.FTZ R24, R18, R5 ;  /* 0x0000000512187221 */ /* 0x000fc60000010000 */
[----:B0-----:R-:W-:Y:S01]  /*c5e0*/  FADD.FTZ R28, R8, R25 ;  /* 0x00000019081c7221 */ /* 0x001fe20000010000 */
[----:B------:R-:W-:-:S04]  /*c5f0*/  FADD.FTZ R5, R11, R24 ;  /* 0x000000180b057221 */ /* 0x000fc80000010000 */
[----:B-1----:R-:W-:Y:S01]  /*c600*/  FADD.FTZ R36, R12, R5 ;  /* 0x000000050c247221 */ /* 0x002fe20000010000 */
        /* <DEDUP_REMOVED lines=160> */
[----:B-1----:R-:W-:-:S04]  /*d010*/  FMUL.FTZ R37, R43, R130 ;  /* 0x000000822b257220 */ /* 0x002fc80000410000 */
        /* <DEDUP_REMOVED lines=61> */
[C---:B------:R-:W-:Y:S01]  /*d3f0*/  FMUL.FTZ R47, R4.reuse, R47 ;  /* 0x0000002f042f7220 */ /* 0x040fe20000410000 */
[----:B------:R-:W-:Y:S02]  /*d400*/  FMUL.FTZ R45, R4, R45 ;  /* 0x0000002d042d7220 */ /* 0x000fe40000410000 */
        /* <DEDUP_REMOVED lines=48> */
[C---:B------:R-:W-:Y:S02]  /*d710*/  FMUL.FTZ R131, R4.reuse, R131 ;  /* 0x0000008304837220 */ /* 0x040fe40000410000 */
[----:B------:R2:W-:Y:S01]  /*d720*/  ST.E desc[UR36][R16.64+0x3ac], R37 ;  /* 0x0003ac2510007985 */ /* 0x0005e2000c101924 */
[----:B---3--:R-:W-:Y:S01]  /*d730*/  FMUL.FTZ R33, R43, R42 ;  /* 0x0000002a2b217220 */ /* 0x008fe20000410000 */
[----:B------:R-:W-:-:S02]  /*d740*/  FMUL.FTZ R129, R4, R129 ;  /* 0x0000008104817220 */ /* 0x000fc40000410000 */
[----:B------:R3:W-:Y:S01]  /*d750*/  ST.E desc[UR36][R16.64+0x3b8], R41 ;  /* 0x0003b82910007985 */ /* 0x0007e2000c101924 */
[C---:B0-----:R-:W-:Y:S01]  /*d760*/  FMUL.FTZ R35, R43.reuse, R40 ;  /* 0x000000282b237220 */ /* 0x041fe20000410000 */
        /* <DEDUP_REMOVED lines=103> */
[----:B------:R-:W-:Y:S04]  /*dde0*/  ST.E desc[UR36][R16.64+0x3dc], R39 ;  /* 0x0003dc2710007985 */ /* 0x000fe8000c101924 */
[----:B------:R4:W-:Y:S04]  /*ddf0*/  ST.E desc[UR36][R16.64+0x3e8], R37 ;  /* 0x0003e82510007985 */ /* 0x0009e8000c101924 */
[----:B------:R4:W-:Y:S04]  /*de00*/  ST.E desc[UR36][R16.64+0x3ec], R41 ;  /* 0x0003ec2910007985 */ /* 0x0009e8000c101924 */
[----:B------:R-:W-:Y:S04]  /*de10*/  ST.E desc[UR36][R16.64+0x3f8], R45 ;  /* 0x0003f82d10007985 */ /* 0x000fe8000c101924 */
[----:B------:R-:W-:Y:S04]  /*de20*/  ST.E desc[UR36][R16.64+0x3fc], R47 ;  /* 0x0003fc2f10007985 */ /* 0x000fe8000c101924 */
[----:B------:R4:W-:Y:S01]  /*de30*/  ST.E desc[UR36][R16.64+0x408], R43 ;  /* 0x0004082b10007985 */ /* 0x0009e2000c101924 */
[----:B------:R1:W-:Y:S06]  /*de40*/  BAR.SYNC.DEFER_BLOCKING R209, 0x100 ;  /* 0x000400d10000751d */ /* 0x0003ec0000010000 */
[----:B------:R-:W4:Y:S04]  /*de50*/  LDL R144, [R1+0x1f8] ;  /* 0x0001f80001907983 */ /* 0x000f280000100800 */
        /* <DEDUP_REMOVED lines=128> */
[----:B------:R-:W4:Y:S04]  /*e660*/  LD.E.64 R4, desc[UR36][R16.64+0x88] ;  /* 0x0000882410047980 */ /* 0x000f28000c101b00 */
        /* <DEDUP_REMOVED lines=128> */
[----:B0-----:R-:W4:Y:S01]  /*ee70*/  LDL R187, [R1+0x68] ;  /* 0x0000680001bb7983 */ /* 0x001f220000100800 */
[----:B------:R-:W-:-:S03]  /*ee80*/  IMAD R4, R144, 0xc00, R4 ;  /* 0x00000c0090047824 */ /* 0x000fc600078e0204 */
        /* <DEDUP_REMOVED lines=1230> */
.L_x_12652:
[----:B------:R-:W-:Y:S05]  /*13b70*/  BSYNC B0 ;  /* 0x0000000000007941 */ /* 0x000fea0003800000 */
.L_x_12651:
        /* <DEDUP_REMOVED lines=9> */
.L_x_12634:
[----:B------:R-:W-:-:S13]  /*13c10*/  ISETP.GE.AND P0, PT, R10, UR40, PT ;  /* 0x000000280a007c0c */ /* 0x000fda000bf06270 */
[----:B------:R-:W-:Y:S05]  /*13c20*/  @!P0 BRA `(.L_x_12654) ;  /* 0x000000b000b88947 */ /* 0x000fea0003800000 */
[----:B------:R1:W5:Y:S01]  /*13c30*/  LDL.64 R2, [R1+0x158] ;  /* 0x0001580001027983 */ /* 0x0003620000100a00 */
[----:B------:R-:W-:-:S05]  /*13c40*/  IADD3 R4, P0, R16, 0x28, RZ ;  /* 0x0000002810047810 */ /* 0x000fca0007f1e0ff */
[----:B------:R-:W-:-:S08]  /*13c50*/  IMAD.X R5, RZ, RZ, R17, P0 ;  /* 0x000000ffff057224 */ /* 0x000fd000000e0611 */
.L_x_12687:
        /* <DEDUP_REMOVED lines=20> */
.L_x_12656:
[----:B------:R-:W-:Y:S05]  /*13da0*/  BSYNC B0 ;  /* 0x0000000000007941 */ /* 0x000fea0003800000 */
.L_x_12655:
        /* <DEDUP_REMOVED lines=10> */
.L_x_12658:
[----:B------:R-:W-:Y:S05]  /*13e50*/  BSYNC B0 ;  /* 0x0000000000007941 */ /* 0x000fea0003800000 */
.L_x_12657:
[----:B------:R-:W-:Y:S04]  /*13e60*/  BSSY B0, `(.L_x_12659) ;  /* 0x0000006000007945 */ /* 0x000fe80003800000 */
[----:B--2---:R-:W-:Y:S05]  /*13e70*/  @P0 BRA `(.L_x_12660) ;  /* 0x0000000000100947 */ /* 0x004fea0003800000 */
[----:B-----5:R-:W-:Y:S01]  /*13e80*/  IMAD R0, R0, 0x8, R8 ;  /* 0x0000000800007824 */ /* 0x020fe200078e0208 */
[----:B0-----:R-:W-:-:S04]  /*13e90*/  SHF.L.U32 R7, R6, 0x1f, RZ ;  /* 0x0000001f06077819 */ /* 0x001fc800000006ff */
[----:B------:R-:W0:Y:S02]  /*13ea0*/  SYNCS.PHASECHK.TRANS64.TRYWAIT P0, [R0+URZ], R7 ;  /* 0x00000007000075a7 */ /* 0x000e24000800017f */
[----:B0-----:R-:W-:Y:S05]  /*13eb0*/  @!P0 BRA `(.L_x_12661) ;  /* 0x00000158003c8947 */ /* 0x001fea0003800000 */
.L_x_12660:
[----:B------:R-:W-:Y:S05]  /*13ec0*/  BSYNC B0 ;  /* 0x0000000000007941 */ /* 0x000fea0003800000 */
.L_x_12659:
        /* <DEDUP_REMOVED lines=59> */
.L_x_12663:
[----:B------:R-:W-:Y:S05]  /*14280*/  BSYNC B0 ;  /* 0x0000000000007941 */ /* 0x000fea0003800000 */
.L_x_12662:
        /* <DEDUP_REMOVED lines=13> */
.L_x_12665:
[----:B------:R-:W-:Y:S05]  /*14360*/  BSYNC B0 ;  /* 0x0000000000007941 */ /* 0x000fea0003800000 */
.L_x_12664:
        /* <DEDUP_REMOVED lines=8> */
.L_x_12667:
[----:B------:R-:W-:Y:S05]  /*143f0*/  BSYNC B0 ;  /* 0x0000000000007941 */ /* 0x000fea0003800000 */
.L_x_12666:
[----:B------:R-:W2:Y:S04]  /*14400*/  LDL R5, [R1+0x70] ;  /* 0x0000700001057983 */ /* 0x000ea80000100800 */
[----:B------:R-:W3:Y:S04]  /*14410*/  LD.E R11, desc[UR36][R2.64] ;  /* 0x00000024020b7980 */ /* 0x000ee8000c101900 */
[----:B------:R-:W3:Y:S04]  /*14420*/  LDL.64 R20, [R1+0xf8] ;  /* 0x0000f80001147983 */ /* 0x000ee80000100a00 */
[----:B0----5:R-:W4:Y:S04]  /*14430*/  LDL.64 R6, [R1+0xf0] ;  /* 0x0000f00001067983 */ /* 0x021f280000100a00 */
[----:B------:R-:W4:Y:S04]  /*14440*/  LDL.64 R8, [R1+0xf0] ;  /* 0x0000f00001087983 */ /* 0x000f280000100a00 */
        /* <DEDUP_REMOVED lines=14> */
[----:B------:R-:W2:Y:S08]  /*14530*/  LDL R5, [R1] ;  /* 0x0000000001057983 */ /* 0x000eb00000100800 */
[----:B------:R-:W-:Y:S01]  /*14540*/  HGMMA.64x96x16.F32 R24, gdesc[UR4], R24, UP0, gsb0 ;  /* 0x01600000041879f0 */ /* 0x000fe2000b800818 */
[----:B------:R-:W-:-:S02]  /*14550*/  VIADD R6, R4, 0x2 ;  /* 0x0000000204067836 */ /* 0x000fc40000000000 */
[----:B------:R-:W-:Y:S01]  /*14560*/  IMAD.MOV.U32 R7, RZ, RZ, R21 ;  /* 0x000000ffff077224 */ /* 0x000fe200078e0015 */
[----:B------:R-:W-:Y:S02]  /*14570*/  R2UR UR4, R8 ;  /* 0x00000000080472ca */ /* 0x000fe400000e0000 */
[----:B------:R-:W-:Y:S02]  /*14580*/  R2UR UR6, R6 ;  /* 0x00000000060672ca */ /* 0x000fe400000e0000 */
[----:B------:R-:W-:Y:S02]  /*14590*/  R2UR UR7, R7 ;  /* 0x00000000070772ca */ /* 0x000fe400000e0000 */
[----:B------:R-:W-:Y:S02]  /*145a0*/  R2UR UR5, R9 ;  /* 0x00000000090572ca */ /* 0x000fe400000e0000 */
[----:B------:R-:W3:Y:S01]  /*145b0*/  LDL.64 R8, [R1+0xf0] ;  /* 0x0000f00001087983 */ /* 0x000ee20000100a00 */
[----:B------:R-:W-:Y:S01]  /*145c0*/  VIADD R12, R12, 0x4 ;  /* 0x000000040c0c7836 */ /* 0x000fe20000000000 */
[----:B------:R-:W-:-:S02]  /*145d0*/  WARPGROUP.DEPBAR.LE gsb0, 0x0 ;  /* 0x00008000000079c5 */ /* 0x000fc40000010000 */
[----:B------:R-:W-:-:S07]  /*145e0*/  WARPGROUP.ARRIVE ;  /* 0x00000000000079c5 */ /* 0x000fce0000000000 */
[----:B------:R-:W-:Y:S01]  /*145f0*/  HGMMA.64x96x16.F32 R24, gdesc[UR4], R24, gsb0 ;  /* 0x01600000041879f0 */ /* 0x000fe20008000818 */
[----:B------:R-:W-:Y:S02]  /*14600*/  VIADD R6, R4, 0x4 ;  /* 0x0000000404067836 */ /* 0x000fe40000000000 */
[----:B------:R-:W-:Y:S01]  /*14610*/  IMAD.MOV.U32 R7, RZ, RZ, R21 ;  /* 0x000000ffff077224 */ /* 0x000fe200078e0015 */
[----:B------:R-:W-:Y:S02]  /*14620*/  R2UR UR4, R12 ;  /* 0x000000000c0472ca */ /* 0x000fe400000e0000 */
[----:B------:R-:W-:Y:S02]  /*14630*/  R2UR UR6, R6 ;  /* 0x00000000060672ca */ /* 0x000fe400000e0000 */
[----:B------:R-:W-:Y:S02]  /*14640*/  R2UR UR7, R7 ;  /* 0x00000000070772ca */ /* 0x000fe400000e0000 */
[----:B------:R-:W-:-:S02]  /*14650*/  R2UR UR5, R13 ;  /* 0x000000000d0572ca */ /* 0x000fc400000e0000 */
[----:B------:R-:W4:Y:S01]  /*14660*/  LDL.64 R12, [R1+0xf0] ;  /* 0x0000f000010c7983 */ /* 0x000f220000100a00 */
[----:B------:R-:W-:Y:S01]  /*14670*/  VIADD R14, R14, 0x6 ;  /* 0x000000060e0e7836 */ /* 0x000fe20000000000 */
[----:B------:R-:W-:Y:S02]  /*14680*/  WARPGROUP.DEPBAR.LE gsb0, 0x0 ;  /* 0x00008000000079c5 */ /* 0x000fe40000010000 */
        /* <DEDUP_REMOVED lines=8> */
[----:B------:R-:W2:Y:S01]  /*14710*/  LDL.64 R14, [R1+0xf0] ;  /* 0x0000f000010e7983 */ /* 0x000ea20000100a00 */
        /* <DEDUP_REMOVED lines=11> */
[----:B---3--:R-:W-:Y:S01]  /*147d0*/  VIADD R8, R8, 0x402 ;  /* 0x0000040208087836 */ /* 0x008fe20000000000 */
        /* <DEDUP_REMOVED lines=9> */
[----:B------:R-:W3:Y:S01]  /*14870*/  LDL.64 R8, [R1+0xf0] ;  /* 0x0000f00001087983 */ /* 0x000ee20000100a00 */
[----:B----4-:R-:W-:Y:S01]  /*14880*/  VIADD R12, R12, 0x404 ;  /* 0x000004040c0c7836 */ /* 0x010fe20000000000 */
        /* <DEDUP_REMOVED lines=10> */
[----:B--2---:R-:W-:Y:S01]  /*14930*/  VIADD R14, R14, 0x406 ;  /* 0x000004060e0e7836 */ /* 0x004fe20000000000 */
        /* <DEDUP_REMOVED lines=63> */
[----:B------:R-:W-:Y:S01]  /*14d30*/  R2UR UR5, R19 ;  /* 0x00000000130572ca */ /* 0x000fe200000e0000 */
[----:B---3--:R-:W-:-:S02]  /*14d40*/  VIADD R8, R8, 0xc02 ;  /* 0x00000c0208087836 */ /* 0x008fc40000000000 */
        /* <DEDUP_REMOVED lines=9> */
[----:B----4-:R-:W-:Y:S01]  /*14de0*/  VIADD R12, R12, 0xc04 ;  /* 0x00000c040c0c7836 */ /* 0x010fe20000000000 */
[----:B------:R0:W-:Y:S01]  /*14df0*/  STL [R1+0x70], R0 ;  /* 0x0000700001007387 */ /* 0x0001e20000100800 */
[----:B------:R-:W-:Y:S01]  /*14e00*/  VIADD R20, R4, 0x904 ;  /* 0x0000090404147836 */ /* 0x000fe20000000000 */
[----:B------:R-:W-:-:S02]  /*14e10*/  WARPGROUP.DEPBAR.LE gsb0, 0x0 ;  /* 0x00008000000079c5 */ /* 0x000fc40000010000 */
[----:B------:R-:W-:Y:S01]  /*14e20*/  WARPGROUP.ARRIVE ;  /* 0x00000000000079c5 */ /* 0x000fe20000000000 */
[----:B--2---:R-:W-:Y:S01]  /*14e30*/  VIADD R14, R14, 0xc06 ;  /* 0x00000c060e0e7836 */ /* 0x004fe20000000000 */
[----:B------:R0:W5:Y:S05]  /*14e40*/  LDL R7, [R1+0xc] ;  /* 0x00000c0001077983 */ /* 0x00016a0000100800 */
[----:B------:R-:W-:Y:S01]  /*14e50*/  HGMMA.64x96x16.F32 R24, gdesc[UR4], R24, gsb0 ;  /* 0x01600000041879f0 */ /* 0x000fe20008000818 */
[----:B------:R-:W-:Y:S02]  /*14e60*/  R2UR UR6, R20 ;  /* 0x00000000140672ca */ /* 0x000fe400000e0000 */
[----:B------:R-:W-:-:S02]  /*14e70*/  R2UR UR7, R21 ;  /* 0x00000000150772ca */ /* 0x000fc400000e0000 */
[----:B------:R-:W-:Y:S02]  /*14e80*/  R2UR UR4, R12 ;  /* 0x000000000c0472ca */ /* 0x000fe400000e0000 */
[----:B------:R-:W-:Y:S01]  /*14e90*/  R2UR UR5, R13 ;  /* 0x000000000d0572ca */ /* 0x000fe200000e0000 */
[----:B------:R-:W-:Y:S01]  /*14ea0*/  VIADD R20, R4, 0x906 ;  /* 0x0000090604147836 */ /* 0x000fe20000000000 */
[----:B------:R-:W-:Y:S02]  /*14eb0*/  WARPGROUP.DEPBAR.LE gsb0, 0x0 ;  /* 0x00008000000079c5 */ /* 0x000fe40000010000 */
[----:B------:R-:W-:-:S09]  /*14ec0*/  WARPGROUP.ARRIVE ;  /* 0x00000000000079c5 */ /* 0x000fd20000000000 */
        /* <DEDUP_REMOVED lines=26> */
[----:B------:R-:W-:-:S04]  /*15070*/  LOP3.LUT R5, R5, 0x1, RZ, 0xfc, !PT ;  /* 0x0000000105057812 */ /* 0x000fc800078efcff */
[----:B------:R-:W-:Y:S01]  /*15080*/  ISETP.NE.AND P0, PT, R5, 0x3, PT ;  /* 0x000000030500780c */ /* 0x000fe20003f05270 */
[----:B------:R-:W-:-:S12]  /*15090*/  BSSY B0, `(.L_x_12669) ;  /* 0x0000003000007945 */ /* 0x000fd80003800000 */
[----:B0-----:R-:W-:Y:S05]  /*150a0*/  @!P0 BRA `(.L_x_12670) ;  /* 0x0000000000048947 */ /* 0x001fea0003800000 */
[----:B------:R-:W-:Y:S01]  /*150b0*/  BPT.TRAP 0x1 ;  /* 0x000000040000795c */ /* 0x000fe20000300000 */
.L_x_12670:
[----:B------:R-:W-:Y:S05]  /*150c0*/  BSYNC B0 ;  /* 0x0000000000007941 */ /* 0x000fea0003800000 */
.L_x_12669:
        /* <DEDUP_REMOVED lines=23> */
[----:B------:R-:W-:-:S03]  /*15240*/  FMUL.FTZ R74, R29, R11 ;  /* 0x0000000b1d4a7220 */ /* 0x000fc60000410000 */
[----:B------:R0:W2:Y:S01]  /*15250*/  MUFU.TANH R83, R33 ;  /* 0x0000002100537308 */ /* 0x0000a20000002400 */
[-C--:B------:R-:W-:Y:S01]  /*15260*/  FMUL.FTZ R29, R42, R11.reuse ;  /* 0x0000000b2a1d7220 */ /* 0x080fe20000410000 */
[-C--:B------:R-:W-:Y:S01]  /*15270*/  FMUL.FTZ R20, R30, R11.reuse ;  /* 0x0000000b1e147220 */ /* 0x080fe20000410000 */
[----:B0-----:R-:W-:Y:S01]  /*15280*/  SHF.R.S32.HI R33, RZ, 0x1f, R14 ;  /* 0x0000001fff217819 */ /* 0x001fe2000001140e */
[----:B------:R-:W-:-:S03]  /*15290*/  FMUL.FTZ R30, R43, R11 ;  /* 0x0000000b2b1e7220 */ /* 0x000fc60000410000 */
[----:B------:R-:W-:-:S04]  /*152a0*/  LEA.HI R42, R33, R14, RZ, 0x7 ;  /* 0x0000000e212a7211 */ /* 0x000fc800078f38ff */
[----:B------:R-:W-:Y:S01]  /*152b0*/  LOP3.LUT R43, R42, 0xffffff80, RZ, 0xc0, !PT ;  /* 0xffffff802a2b7812 */ /* 0x000fe200078ec0ff */
[-C--:B------:R-:W-:Y:S01]  /*152c0*/  FMUL.FTZ R13, R27, R11.reuse ;  /* 0x0000000b1b0d7220 */ /* 0x080fe20000410000 */
[----:B------:R-:W-:-:S03]  /*152d0*/  FMUL.FTZ R27, R38, R11 ;  /* 0x0000000b261b7220 */ /* 0x000fc60000410000 */
[----:B------:R-:W-:Y:S02]  /*152e0*/  IMAD.IADD R43, R14, 0x1, -R43 ;  /* 0x000000010e2b7824 */ /* 0x000fe400078e0a2b */
[-C--:B------:R-:W-:Y:S01]  /*152f0*/  FMUL.FTZ R38, R40, R11.reuse ;  /* 0x0000000b28267220 */ /* 0x080fe20000410000 */
        /* <DEDUP_REMOVED lines=10> */
[-C--:B------:R-:W-:Y:S01]  /*153a0*/  FMUL.FTZ R37, R46, R11.reuse ;  /* 0x0000000b2e257220 */ /* 0x080fe20000410000 */
[-C--:B------:R-:W-:Y:S01]  /*153b0*/  FMUL.FTZ R48, R48, R11.reuse ;  /* 0x0000000b30307220 */ /* 0x080fe20000410000 */
[----:B------:R-:W-:Y:S01]  /*153c0*/  LEA.HI R45, R33, R14, RZ, 0x2 ;  /* 0x0000000e212d7211 */ /* 0x000fe200078f10ff */
[----:B------:R-:W-:Y:S01]  /*153d0*/  FMUL.FTZ R12, R26, R11 ;  /* 0x0000000b1a0c7220 */ /* 0x000fe20000410000 */
[----:B------:R-:W-:Y:S01]  /*153e0*/  LEA.HI R46, R44, R43, RZ, 0x2 ;  /* 0x0000002b2c2e7211 */ /* 0x000fe200078f10ff */
[-C--:B------:R-:W-:Y:S01]  /*153f0*/  FMUL.FTZ R26, R35, R11.reuse ;  /* 0x0000000b231a7220 */ /* 0x080fe20000410000 */
[----:B------:R-:W-:Y:S01]  /*15400*/  FMUL.FTZ R35, R47, R11 ;  /* 0x0000000b2f237220 */ /* 0x000fe20000410000 */
[----:B------:R0:W3:Y:S01]  /*15410*/  MUFU.TANH R77, R48 ;  /* 0x00000030004d7308 */ /* 0x0000e20000002400 */
[----:B------:R-:W-:-:S02]  /*15420*/  LOP3.LUT R45, R45, 0xfffffffc, RZ, 0xc0, !PT ;  /* 0xfffffffc2d2d7812 */ /* 0x000fc400078ec0ff */
[--C-:B------:R-:W-:Y:S02]  /*15430*/  SHF.R.S32.HI R47, RZ, 0x2, R46.reuse ;  /* 0x00000002ff2f7819 */ /* 0x100fe4000001142e */
[----:B0-----:R-:W-:Y:S01]  /*15440*/  SHF.R.S32.HI R48, RZ, 0x1f, R46 ;  /* 0x0000001fff307819 */ /* 0x001fe2000001142e */
        /* <DEDUP_REMOVED lines=22> */
[-C--:B------:R-:W-:Y:S01]  /*155b0*/  FMUL.FTZ R32, R52, R11.reuse ;  /* 0x0000000b34207220 */ /* 0x080fe20000410000 */
[----:B------:R-:W-:Y:S01]  /*155c0*/  LOP3.LUT R46, R46, 0x7ffffffc, RZ, 0xc0, !PT ;  /* 0x7ffffffc2e2e7812 */ /* 0x000fe200078ec0ff */
[----:B------:R-:W0:Y:S01]  /*155d0*/  SHFL.IDX PT, R18, R47, RZ, 0x1c1f ;  /* 0x001c1fff2f127589 */ /* 0x000e2200000e0000 */
[----:B------:R-:W-:Y:S02]  /*155e0*/  IMAD.MOV.U32 R19, RZ, RZ, -0x60 ;  /* 0xffffffa0ff137424 */ /* 0x000fe400078e00ff */
        /* <DEDUP_REMOVED lines=21> */
[----:B------:R-:W-:Y:S01]  /*15740*/  FMUL.FTZ R54, R70, R11 ;  /* 0x0000000b46367220 */ /* 0x000fe20000410000 */
[----:B------:R-:W-:-:S02]  /*15750*/  IMAD.IADD R46, R43, 0x1, -R46 ;  /* 0x000000012b2e7824 */ /* 0x000fc400078e0a2e */
[----:B------:R-:W-:Y:S01]  /*15760*/  FMUL.FTZ R11, R71, R11 ;  /* 0x0000000b470b7220 */ /* 0x000fe20000410000 */
[----:B------:R-:W-:Y:S01]  /*15770*/  IMAD R19, R10, R19, 0x1 ;  /* 0x000000010a137424 */ /* 0x000fe200078e0213 */
[----:B------:R-:W1:Y:S03]  /*15780*/  MUFU.TANH R24, R24 ;  /* 0x0000001800187308 */ /* 0x000e660000002400 */
[----:B------:R-:W-:Y:S01]  /*15790*/  IMAD R19, R46, -0x2, R19 ;  /* 0xfffffffe2e137824 */ /* 0x000fe200078e0213 */
        /* <DEDUP_REMOVED lines=64> */
.L_x_12676:
[----:B------:R-:W-:Y:S05]  /*15ba0*/  BSYNC B2 ;  /* 0x0000000000027941 */ /* 0x000fea0003800000 */
.L_x_12675:
[----:B------:R-:W-:Y:S01]  /*15bb0*/  LOP3.LUT R9, RZ, R9, RZ, 0x33, !PT ;  /* 0x00000009ff097212 */ /* 0x000fe200078e33ff */
[----:B------:R-:W-:Y:S06]  /*15bc0*/  BRA `(.L_x_12677) ;  /* 0x0000000000187947 */ /* 0x000fec0003800000 */
.L_x_12674:
[----:B------:R-:W-:-:S13]  /*15bd0*/  ISETP.NE.AND P0, PT, R6, 0x1, PT ;  /* 0x000000010600780c */ /* 0x000fda0003f05270 */
[----:B------:R-:W-:Y:S05]  /*15be0*/  @!P0 BRA `(.L_x_12677) ;  /* 0x0000000000108947 */ /* 0x000fea0003800000 */
[----:B------:R-:W2:Y:S04]  /*15bf0*/  LDL R14, [R197+0x1c] ;  /* 0x00001c00c50e7983 */ /* 0x000ea80000100800 */
[----:B------:R-:W3:Y:S01]  /*15c00*/  LDL R18, [R197+0x20] ;  /* 0x00002000c5127983 */ /* 0x000ee20000100800 */
[----:B--2---:R-:W-:-:S05]  /*15c10*/  IMAD.HI.U32 R9, R9, R14, RZ ;  /* 0x0000000e09097227 */ /* 0x004fca00078e00ff */
[----:B---3--:R-:W-:-:S07]  /*15c20*/  SHF.R.U32.HI R9, RZ, R18, R9 ;  /* 0x00000012ff097219 */ /* 0x008fce0000011609 */
.L_x_12677:
[----:B------:R-:W-:Y:S05]  /*15c30*/  BSYNC B1 ;  /* 0x0000000000017941 */ /* 0x000fea0003800000 */
.L_x_12673:
[----:B------:R-:W-:-:S05]  /*15c40*/  IMAD R9, R6, R9, R19 ;  /* 0x0000000906097224 */ /* 0x000fca00078e0213 */
[----:B------:R-:W-:Y:S02]  /*15c50*/  VIMNMX R8, R8, R9, !PT ;  /* 0x0000000908087248 */ /* 0x000fe40007fe0100 */
[----:B------:R-:W-:-:S07]  /*15c60*/  VIADDMNMX R7, R9, R6, R7, PT ;  /* 0x0000000609077246 */ /* 0x000fce0003800107 */
.L_x_12672:
[----:B------:R-:W-:Y:S05]  /*15c70*/  BSYNC B0 ;  /* 0x0000000000007941 */ /* 0x000fea0003800000 */
.L_x_12671:
        /* <DEDUP_REMOVED lines=132> */
.L_x_12683:
[----:B------:R-:W-:Y:S05]  /*164c0*/  BSYNC B2 ;  /* 0x0000000000027941 */ /* 0x000fea0003800000 */
.L_x_12682:
[----:B------:R-:W-:Y:S01]  /*164d0*/  LOP3.LUT R5, RZ, R5, RZ, 0x33, !PT ;  /* 0x00000005ff057212 */ /* 0x000fe200078e33ff */
[----:B------:R-:W-:Y:S06]  /*164e0*/  BRA `(.L_x_12684) ;  /* 0x0000000000187947 */ /* 0x000fec0003800000 */
.L_x_12681:
[----:B------:R-:W-:-:S13]  /*164f0*/  ISETP.NE.AND P6, PT, R6, 0x1, PT ;  /* 0x000000010600780c */ /* 0x000fda0003fc5270 */
[----:B------:R-:W-:Y:S05]  /*16500*/  @!P6 BRA `(.L_x_12684) ;  /* 0x000000000010e947 */ /* 0x000fea0003800000 */
[----:B------:R-:W2:Y:S04]  /*16510*/  LDL R4, [R197+0x1c] ;  /* 0x00001c00c5047983 */ /* 0x000ea80000100800 */
[----:B------:R-:W3:Y:S01]  /*16520*/  LDL R40, [R197+0x20] ;  /* 0x00002000c5287983 */ /* 0x000ee20000100800 */
[----:B--2---:R-:W-:-:S05]  /*16530*/  IMAD.HI.U32 R5, R5, R4, RZ ;  /* 0x0000000405057227 */ /* 0x004fca00078e00ff */
[----:B---3--:R-:W-:-:S07]  /*16540*/  SHF.R.U32.HI R5, RZ, R40, R5 ;  /* 0x00000028ff057219 */ /* 0x008fce0000011605 */
.L_x_12684:
[----:B------:R-:W-:Y:S05]  /*16550*/  BSYNC B1 ;  /* 0x0000000000017941 */ /* 0x000fea0003800000 */
.L_x_12680:
[----:B------:R-:W-:-:S05]  /*16560*/  IMAD R5, R6, R5, R19 ;  /* 0x0000000506057224 */ /* 0x000fca00078e0213 */
[----:B------:R-:W-:Y:S02]  /*16570*/  VIADDMNMX R7, R5, R6, R7, PT ;  /* 0x0000000605077246 */ /* 0x000fe40003800107 */
[----:B------:R-:W-:-:S07]  /*16580*/  VIMNMX R8, R8, R5, !PT ;  /* 0x0000000508087248 */ /* 0x000fce0007fe0100 */
.L_x_12679:
[----:B------:R-:W-:Y:S05]  /*16590*/  BSYNC B0 ;  /* 0x0000000000007941 */ /* 0x000fea0003800000 */
.L_x_12678:
        /* <DEDUP_REMOVED lines=107> */
[----:B------:R-:W-:Y:S02]  /*16c50*/  ISETP.LT.OR P0, PT, R7, 0x42, P0 ;  /* 0x000000420700780c */ /* 0x000fe40000701670 */
[----:B------:R-:W-:Y:S02]  /*16c60*/  FMNMX.FTZ R4, R25, R4, !PT ;  /* 0x0000000419047209 */ /* 0x000fe40007810000 */
[----:B------:R-:W-:Y:S02]  /*16c70*/  FMNMX.FTZ R9, R48, R9, !PT ;  /* 0x0000000930097209 */ /* 0x000fe40007810000 */
[----:B------:R-:W-:Y:S02]  /*16c80*/  ISETP.LT.OR P1, PT, R7, 0x49, P1 ;  /* 0x000000490700780c */ /* 0x000fe40000f21670 */
[----:B------:R-:W-:-:S02]  /*16c90*/  FSEL R31, R31, -INF , !P0 ;  /* 0xff8000001f1f7808 */ /* 0x000fc40004000000 */
        /* <DEDUP_REMOVED lines=10> */
[----:B------:R-:W-:Y:S02]  /*16d40*/  ISETP.GT.AND P5, PT, R8, 0x58, !P5 ;  /* 0x000000580800780c */ /* 0x000fe40006fa4270 */
[----:B------:R-:W-:-:S02]  /*16d50*/  ISETP.LT.OR P4, PT, R7, 0x52, P4 ;  /* 0x000000520700780c */ /* 0x000fc40002781670 */
[----:B------:R-:W-:Y:S02]  /*16d60*/  FSEL R32, R15, -INF , !P3 ;  /* 0xff8000000f207808 */ /* 0x000fe40005800000 */
[----:B------:R-:W-:Y:S02]  /*16d70*/  FMNMX.FTZ R5, R33, R4, !PT ;  /* 0x0000000421057209 */ /* 0x000fe40007810000 */
[----:B------:R-:W-:Y:S02]  /*16d80*/  FMNMX.FTZ R9, R18, R9, !PT ;  /* 0x0000000912097209 */ /* 0x000fe40007810000 */
[----:B------:R-:W-:Y:S02]  /*16d90*/  ISETP.GT.AND P0, PT, R8, 0x59, !P6 ;  /* 0x000000590800780c */ /* 0x000fe40007704270 */
[----:B------:R-:W-:Y:S02]  /*16da0*/  ISETP.LT.OR P5, PT, R7, 0x59, P5 ;  /* 0x000000590700780c */ /* 0x000fe40002fa1670 */
[----:B------:R-:W-:-:S02]  /*16db0*/  FSEL R50, R51, -INF , !P4 ;  /* 0xff80000033327808 */ /* 0x000fc40006000000 */
[----:B------:R-:W-:Y:S02]  /*16dc0*/  FMNMX.FTZ R5, R32, R5, !PT ;  /* 0x0000000520057209 */ /* 0x000fe40007810000 */
[----:B------:R-:W-:Y:S02]  /*16dd0*/  FMNMX.FTZ R9, R14, R9, !PT ;  /* 0x000000090e097209 */ /* 0x000fe40007810000 */
[----:B------:R-:W-:Y:S02]  /*16de0*/  ISETP.LT.OR P0, PT, R7, 0x5a, P0 ;  /* 0x0000005a0700780c */ /* 0x000fe40000701670 */
[----:B------:R-:W-:Y:S02]  /*16df0*/  FSEL R51, R54, -INF , !P5 ;  /* 0xff80000036337808 */ /* 0x000fe40006800000 */
[----:B------:R-:W-:Y:S01]  /*16e00*/  FMNMX.FTZ R4, R50, R5, !PT ;  /* 0x0000000532047209 */ /* 0x000fe20007810000 */
[----:B------:R-:W2:Y:S01]  /*16e10*/  LDL R54, [R1+0x440] ;  /* 0x0004400001367983 */ /* 0x000ea20000100800 */
[----:B------:R-:W-:-:S02]  /*16e20*/  FMNMX.FTZ R6, R24, R9, !PT ;  /* 0x0000000918067209 */ /* 0x000fc40007810000 */
[----:B------:R-:W-:Y:S02]  /*16e30*/  FSEL R52, R11, -INF , !P0 ;  /* 0xff8000000b347808 */ /* 0x000fe40004000000 */
[----:B------:R-:W-:Y:S01]  /*16e40*/  FMNMX.FTZ R7, R51, R4, !PT ;  /* 0x0000000433077209 */ /* 0x000fe20007810000 */
[----:B------:R-:W0:Y:S03]  /*16e50*/  SHFL.BFLY PT, R9, R6, 0x2, 0x1f ;  /* 0x0c401f0006097f89 */ /* 0x000e2600000e0000 */
[----:B------:R-:W-:Y:S01]  /*16e60*/  FMNMX.FTZ R7, R52, R7, !PT ;  /* 0x0000000734077209 */ /* 0x000fe20007810000 */
[----:B------:R-:W3:Y:S04]  /*16e70*/  LDL.64 R4, [R1+0x430] ;  /* 0x0004300001047983 */ /* 0x000ee80000100a00 */
[----:B------:R-:W-:Y:S04]  /*16e80*/  STL.64 [R1+0x420], R6 ;  /* 0x0004200601007387 */ /* 0x000fe80000100a00 */
[----:B------:R-:W4:Y:S01]  /*16e90*/  LDL R11, [R1+0x424] ;  /* 0x00042400010b7983 */ /* 0x000f220000100800 */
[----:B0-----:R-:W-:-:S05]  /*16ea0*/  FMNMX.FTZ R9, R6, R9, !PT ;  /* 0x0000000906097209 */ /* 0x001fca0007810000 */
[----:B------:R-:W0:Y:S02]  /*16eb0*/  SHFL.BFLY PT, R12, R9, 0x1, 0x1f ;  /* 0x0c201f00090c7f89 */ /* 0x000e2400000e0000 */
[----:B0-----:R-:W-:-:S05]  /*16ec0*/  FMNMX.FTZ R8, R9, R12, !PT ;  /* 0x0000000c09087209 */ /* 0x001fca0007810000 */
[----:B------:R-:W-:Y:S04]  /*16ed0*/  STL [R1+0x420], R8 ;  /* 0x0004200801007387 */ /* 0x000fe80000100800 */
[----:B------:R-:W2:Y:S04]  /*16ee0*/  LDL R12, [R1+0x420] ;  /* 0x00042000010c7983 */ /* 0x000ea80000100800 */
[----:B----4-:R-:W0:Y:S02]  /*16ef0*/  SHFL.BFLY PT, R6, R11, 0x2, 0x1f ;  /* 0x0c401f000b067f89 */ /* 0x010e2400000e0000 */
[----:B0-----:R-:W-:-:S05]  /*16f00*/  FMNMX.FTZ R6, R6, R11, !PT ;  /* 0x0000000b06067209 */ /* 0x001fca0007810000 */
[----:B------:R-:W0:Y:S01]  /*16f10*/  SHFL.BFLY PT, R7, R6, 0x1, 0x1f ;  /* 0x0c201f0006077f89 */ /* 0x000e2200000e0000 */
[----:B--2---:R-:W-:Y:S01]  /*16f20*/  FMUL.FTZ R9, R54, R12 ;  /* 0x0000000c36097220 */ /* 0x004fe20000410000 */
[----:B------:R-:W-:Y:S02]  /*16f30*/  FSETP.NEU.FTZ.AND P0, PT, R12, -INF , PT ;  /* 0xff8000000c00780b */ /* 0x000fe40003f1d000 */
[----:B0-----:R-:W-:Y:S02]  /*16f40*/  FMNMX.FTZ R30, R6, R7, !PT ;  /* 0x00000007061e7209 */ /* 0x001fe40007810000 */
[----:B------:R-:W-:Y:S02]  /*16f50*/  FSEL R9, R9, RZ, P0 ;  /* 0x000000ff09097208 */ /* 0x000fe40000000000 */
[----:B------:R-:W-:Y:S01]  /*16f60*/  FSEL R11, R12, RZ, P0 ;  /* 0x000000ff0c0b7208 */ /* 0x000fe20000000000 */
[CC--:B------:R-:W-:Y:S01]  /*16f70*/  FMUL.FTZ R6, R30.reuse, R54.reuse ;  /* 0x000000361e067220 */ /* 0x0c0fe20000410000 */
[----:B------:R-:W-:Y:S01]  /*16f80*/  FSETP.NEU.FTZ.AND P0, PT, R30, -INF , PT ;  /* 0xff8000001e00780b */ /* 0x000fe20003f1d000 */
[-CC-:B------:R-:W-:Y:S01]  /*16f90*/  FFMA.FTZ R13, R14, R54.reuse, -R9.reuse ;  /* 0x000000360e0d7223 */ /* 0x180fe20000010809 */
[-CC-:B------:R-:W-:Y:S01]  /*16fa0*/  FFMA.FTZ R152, R152, R54.reuse, -R9.reuse ;  /* 0x0000003698987223 */ /* 0x180fe20000010809 */
[-CC-:B------:R-:W-:Y:S01]  /*16fb0*/  FFMA.FTZ R188, R188, R54.reuse, -R9.reuse ;  /* 0x00000036bcbc7223 */ /* 0x180fe20000010809 */
        /* <DEDUP_REMOVED lines=22> */
[----:B------:R-:W-:Y:S01]  /*17120*/  FSEL R9, R6, RZ, P0 ;  /* 0x000000ff06097208 */ /* 0x000fe20000000000 */
[----:B------:R-:W-:Y:S01]  /*17130*/  FADD.FTZ R11, R20, -R11 ;  /* 0x8000000b140b7221 */ /* 0x000fe20000010000 */
[----:B------:R-:W-:-:S03]  /*17140*/  FADD.FTZ R21, R21, -R8 ;  /* 0x8000000815157221 */ /* 0x000fc60000010000 */
[-CC-:B------:R-:W-:Y:S01]  /*17150*/  FFMA.FTZ R153, R53, R54.reuse, -R9.reuse ;  /* 0x0000003635997223 */ /* 0x180fe20000010809 */
[-C--:B------:R-:W-:Y:S01]  /*17160*/  FMUL.FTZ R11, R11, R54.reuse ;  /* 0x000000360b0b7220 */ /* 0x080fe20000410000 */
[----:B------:R-:W-:Y:S01]  /*17170*/  FMUL.FTZ R21, R54, R21 ;  /* 0x0000001536157220 */ /* 0x000fe20000410000 */
[-CC-:B------:R-:W-:Y:S01]  /*17180*/  FFMA.FTZ R7, R40, R54.reuse, -R9.reuse ;  /* 0x0000003628077223 */ /* 0x180fe20000010809 */
[----:B------:R-:W-:Y:S01]  /*17190*/  MUFU.EX2 R152, R152 ;  /* 0x0000009800987308 */ /* 0x000fe20000000800 */
[----:B------:R-:W-:-:S07]  /*171a0*/  FFMA.FTZ R155, R47, R54, -R9 ;  /* 0x000000362f9b7223 */ /* 0x000fce0000010809 */
[----:B------:R-:W3:Y:S01]  /*171b0*/  MUFU.EX2 R35, R11 ;  /* 0x0000000b00237308 */ /* 0x000ee20000000800 */
[----:B------:R-:W-:-:S07]  /*171c0*/  FFMA.FTZ R6, R39, R54, -R9 ;  /* 0x0000003627067223 */ /* 0x000fce0000010809 */
[----:B------:R-:W-:Y:S08]  /*171d0*/  MUFU.EX2 R153, R153 ;  /* 0x0000009900997308 */ /* 0x000ff00000000800 */
[----:B------:R-:W0:Y:S01]  /*171e0*/  MUFU.EX2 R36, R21 ;  /* 0x0000001500247308 */ /* 0x000e220000000800 */
[----:B------:R-:W-:-:S07]  /*171f0*/  FFMA.FTZ R179, R46, R54, -R9 ;  /* 0x000000362eb37223 */ /* 0x000fce0000010809 */
[----:B------:R-:W1:Y:S08]  /*17200*/  MUFU.EX2 R188, R188 ;  /* 0x000000bc00bc7308 */ /* 0x000e700000000800 */
[----:B------:R-:W2:Y:S01]  /*17210*/  MUFU.EX2 R7, R7 ;  /* 0x0000000700077308 */ /* 0x000ea20000000800 */
[----:B------:R-:W-:-:S07]  /*17220*/  FFMA.FTZ R180, R45, R54, -R9 ;  /* 0x000000362db47223 */ /* 0x000fce0000010809 */
[----:B------:R-:W4:Y:S08]  /*17230*/  MUFU.EX2 R154, R154 ;  /* 0x0000009a009a7308 */ /* 0x000f300000000800 */
[----:B------:R-:W4:Y:S01]  /*17240*/  MUFU.EX2 R155, R155 ;  /* 0x0000009b009b7308 */ /* 0x000f220000000800 */
[----:B---3--:R-:W-:Y:S01]  /*17250*/  FFMA.FTZ R11, R35, R4, R152 ;  /* 0x00000004230b7223 */ /* 0x008fe20000010098 */
[----:B0-----:R-:W-:-:S06]  /*17260*/  FFMA.FTZ R4, R5, R36, R153 ;  /* 0x0000002405047223 */ /* 0x001fcc0000010099 */
[----:B------:R-:W0:Y:S01]  /*17270*/  MUFU.EX2 R187, R187 ;  /* 0x000000bb00bb7308 */ /* 0x000e220000000800 */
[----:B------:R-:W-:-:S07]  /*17280*/  FFMA.FTZ R177, R43, R54, -R9 ;  /* 0x000000362bb17223 */ /* 0x000fce0000010809 */
[----:B------:R-:W3:Y:S01]  /*17290*/  MUFU.EX2 R6, R6 ;  /* 0x0000000600067308 */ /* 0x000ee20000000800 */
[----:B-1----:R-:W-:Y:S01]  /*172a0*/  FADD.FTZ R11, R188, R11 ;  /* 0x0000000bbc0b7221 */ /* 0x002fe20000010000 */
[----:B--2---:R-:W-:-:S06]  /*172b0*/  FADD.FTZ R4, R7, R4 ;  /* 0x0000000407047221 */ /* 0x004fcc0000010000 */
[----:B------:R-:W1:Y:S01]  /*172c0*/  MUFU.EX2 R186, R186 ;  /* 0x000000ba00ba7308 */ /* 0x000e620000000800 */
[----:B------:R-:W-:-:S07]  /*172d0*/  FFMA.FTZ R178, R44, R54, -R9 ;  /* 0x000000362cb27223 */ /* 0x000fce0000010809 */
[----:B------:R-:W2:Y:S01]  /*172e0*/  MUFU.EX2 R179, R179 ;  /* 0x000000b300b37308 */ /* 0x000ea20000000800 */
[----:B----4-:R-:W-:Y:S01]  /*172f0*/  FADD.FTZ R8, R154, R11 ;  /* 0x0000000b9a087221 */ /* 0x010fe20000010000 */
[----:B------:R-:W-:-:S06]  /*17300*/  FADD.FTZ R5, R155, R4 ;  /* 0x000000049b057221 */ /* 0x000fcc0000010000 */
[----:B------:R-:W4:Y:S01]  /*17310*/  MUFU.EX2 R183, R183 ;  /* 0x000000b700b77308 */ /* 0x000f220000000800 */
[----:B------:R-:W-:-:S07]  /*17320*/  FFMA.FTZ R171, R42, R54, -R9 ;  /* 0x000000362aab7223 */ /* 0x000fce0000010809 */
[----:B------:R-:W4:Y:S01]  /*17330*/  MUFU.EX2 R180, R180 ;  /* 0x000000b400b47308 */ /* 0x000f220000000800 */
[----:B0-----:R-:W-:Y:S01]  /*17340*/  FADD.FTZ R11, R187, R8 ;  /* 0x00000008bb0b7221 */ /* 0x001fe20000010000 */
[----:B---3--:R-:W-:-:S06]  /*17350*/  FADD.FTZ R4, R6, R5 ;  /* 0x0000000506047221 */ /* 0x008fcc0000010000 */
        /* <DEDUP_REMOVED lines=75> */
[----:B------:R-:W0:Y:S08]  /*17810*/  MUFU.EX2 R18, R18 ;  /* 0x0000001200127308 */ /* 0x000e300000000800 */
[----:B------:R-:W3:Y:S01]  /*17820*/  MUFU.EX2 R12, R12 ;  /* 0x0000000c000c7308 */ /* 0x000ee20000000800 */
[----:B-1----:R-:W-:Y:S01]  /*17830*/  FADD.FTZ R4, R158, R5 ;  /* 0x000000059e047221 */ /* 0x002fe20000010000 */
[----:B--2---:R-:W-:-:S06]  /*17840*/  FADD.FTZ R24, R20, R25 ;  /* 0x0000001914187221 */ /* 0x004fcc0000010000 */
[----:B------:R-:W1:Y:S08]  /*17850*/  MUFU.EX2 R13, R13 ;  /* 0x0000000d000d7308 */ /* 0x000e700000000800 */
[----:B------:R-:W2:Y:S01]  /*17860*/  MUFU.EX2 R8, R8 ;  /* 0x0000000800087308 */ /* 0x000ea20000000800 */
[----:B----4-:R-:W-:Y:S01]  /*17870*/  FADD.FTZ R5, R15, R4 ;  /* 0x000000040f057221 */ /* 0x010fe20000010000 */
[----:B------:R-:W-:-:S06]  /*17880*/  FADD.FTZ R25, R11, R24 ;  /* 0x000000180b197221 */ /* 0x000fcc0000010000 */
[----:B------:R-:W4:Y:S08]  /*17890*/  MUFU.EX2 R14, R14 ;  /* 0x0000000e000e7308 */ /* 0x000f300000000800 */
[----:B------:R-:W4:Y:S01]  /*178a0*/  MUFU.EX2 R9, R9 ;  /* 0x0000000900097308 */ /* 0x000f220000000800 */
[----:B0-----:R-:W-:Y:S01]  /*178b0*/  FADD.FTZ R4, R18, R5 ;  /* 0x0000000512047221 */ /* 0x001fe20000010000 */
[----:B---3--:R-:W-:-:S03]  /*178c0*/  FADD.FTZ R25, R12, R25 ;  /* 0x000000190c197221 */ /* 0x008fc60000010000 */
[----:B-1----:R-:W-:Y:S01]  /*178d0*/  FADD.FTZ R5, R13, R4 ;  /* 0x000000040d057221 */ /* 0x002fe20000010000 */
[----:B--2---:R-:W-:-:S03]  /*178e0*/  FADD.FTZ R4, R8, R25 ;  /* 0x0000001908047221 */ /* 0x004fc60000010000 */
[----:B----4-:R-:W-:Y:S01]  /*178f0*/  FADD.FTZ R32, R14, R5 ;  /* 0x000000050e207221 */ /* 0x010fe20000010000 */
[----:B------:R0:W-:Y:S01]  /*17900*/  STL [R1+0x424], R30 ;  /* 0x0004241e01007387 */ /* 0x0001e20000100800 */
        /* <DEDUP_REMOVED lines=136> */
[----:B------:R0:W-:Y:S04]  /*18190*/  ST.E desc[UR36][R16.64+0x210], R29 ;  /* 0x0002101d10007985 */ /* 0x0001e8000c101924 */
[----:B------:R1:W-:Y:S04]  /*181a0*/  ST.E desc[UR36][R16.64+0x214], R31 ;  /* 0x0002141f10007985 */ /* 0x0003e8000c101924 */
[----:B------:R2:W-:Y:S04]  /*181b0*/  ST.E desc[UR36][R16.64+0x220], R27 ;  /* 0x0002201b10007985 */ /* 0x0005e8000c101924 */
        /* <DEDUP_REMOVED lines=16> */
[C---:B0-----:R-:W-:Y:S02]  /*182c0*/  FMUL.FTZ R25, R35.reuse, R110 ;  /* 0x0000006e23197220 */ /* 0x041fe40000410000 */
        /* <DEDUP_REMOVED lines=30> */
[----:B------:R0:W-:Y:S01]  /*184b0*/  ST.E desc[UR36][R16.64+0x380], R27 ;  /* 0x0003801b10007985 */ /* 0x0001e2000c101924 */
[C---:B------:R-:W-:Y:S01]  /*184c0*/  FMUL.FTZ R26, R35.reuse, R26 ;  /* 0x0000001a231a7220 */ /* 0x040fe20000410000 */
        /* <DEDUP_REMOVED lines=28> */
[----:B------:R4:W-:Y:S01]  /*18690*/  ST.E desc[UR36][R16.64+0x3b0], R25 ;  /* 0x0003b01910007985 */ /* 0x0009e2000c101924 */
[C---:B0-----:R-:W-:Y:S01]  /*186a0*/  FMUL.FTZ R27, R35.reuse, R48 ;  /* 0x00000030231b7220 */ /* 0x041fe20000410000 */
[C---:B-1----:R-:W-:Y:S01]  /*186b0*/  FMUL.FTZ R29, R35.reuse, R40 ;  /* 0x00000028231d7220 */ /* 0x042fe20000410000 */
[C---:B--2---:R-:W-:Y:S01]  /*186c0*/  FMUL.FTZ R31, R35.reuse, R46 ;  /* 0x0000002e231f7220 */ /* 0x044fe20000410000 */
[C---:B------:R-:W-:Y:S01]  /*186d0*/  FMUL.FTZ R44, R35.reuse, R44 ;  /* 0x0000002c232c7220 */ /* 0x040fe20000410000 */
[C---:B------:R-:W-:Y:S01]  /*186e0*/  FMUL.FTZ R42, R35.reuse, R42 ;  /* 0x0000002a232a7220 */ /* 0x040fe20000410000 */
[C---:B---3--:R-:W-:Y:S01]  /*186f0*/  FMUL.FTZ R5, R35.reuse, R38 ;  /* 0x0000002623057220 */ /* 0x048fe20000410000 */
[C---:B------:R-:W-:Y:S01]  /*18700*/  FMUL.FTZ R34, R36.reuse, R34 ;  /* 0x0000002224227220 */ /* 0x040fe20000410000 */
[----:B------:R-:W-:Y:S01]  /*18710*/  FMUL.FTZ R35, R35, R30 ;  /* 0x0000001e23237220 */ /* 0x000fe20000410000 */
        /* <DEDUP_REMOVED lines=163> */
[----:B------:R-:W4:Y:S04]  /*19150*/  LD.E R27, desc[UR36][R16.64+0x214] ;  /* 0x00021424101b7980 */ /* 0x000f28000c101900 */
[----:B------:R-:W4:Y:S04]  /*19160*/  LD.E R29, desc[UR36][R16.64+0x218] ;  /* 0x00021824101d7980 */ /* 0x000f28000c101900 */
[----:B------:R-:W4:Y:S04]  /*19170*/  LD.E R31, desc[UR36][R16.64+0x21c] ;  /* 0x00021c24101f7980 */ /* 0x000f28000c101900 */
        /* <DEDUP_REMOVED lines=255> */
[----:B------:R-:W4:Y:S04]  /*1a170*/  LD.E R24, desc[UR36][R16.64+0x210] ;  /* 0x0002102410187980 */ /* 0x000f28000c101900 */
        /* <DEDUP_REMOVED lines=72> */
[----:B------:R-:W-:-:S03]  /*1a600*/  IMAD R4, R25, 0xc00, R4 ;  /* 0x00000c0019047824 */ /* 0x000fc600078e0204 */
        /* <DEDUP_REMOVED lines=1158> */
.L_x_12686:
[----:B------:R-:W-:Y:S05]  /*1ee70*/  BSYNC B0 ;  /* 0x0000000000007941 */ /* 0x000fea0003800000 */
.L_x_12685:
        /* <DEDUP_REMOVED lines=9> */
.L_x_12654:
        /* <DEDUP_REMOVED lines=77> */
[----:B------:R-:W3:Y:S04]  /*1f3e0*/  LDL.64 R4, [R1+0x230] ;  /* 0x0002300001047983 */ /* 0x000ee80000100a00 */
[----:B------:R-:W0:Y:S08]  /*1f3f0*/  SHFL.BFLY PT, R3, R6, 0x1, 0x1f ;  /* 0x0c201f0006037f89 */ /* 0x000e3000000e0000 */
[----:B------:R-:W3:Y:S01]  /*1f400*/  @!P2 LDL R134, [R1+0x1fc] ;  /* 0x0001fc000186a983 */ /* 0x000ee20000100800 */
[----:B0-----:R-:W-:-:S03]  /*1f410*/  FADD.FTZ R140, R6, R3 ;  /* 0x00000003068c7221 */ /* 0x001fc60000010000 */
[----:B------:R-:W3:Y:S02]  /*1f420*/  LDL.64 R2, [R1+0x220] ;  /* 0x0002200001027983 */ /* 0x000ee40000100a00 */
[----:B------:R-:W-:Y:S02]  /*1f430*/  FSETP.NE.FTZ.AND P1, PT, R140, RZ, PT ;  /* 0x000000ff8c00720b */ /* 0x000fe40003f35000 */
[----:B--2---:R-:W2:Y:S11]  /*1f440*/  LDL.64 R6, [R1+0x240] ;  /* 0x0002400001067983 */ /* 0x004eb60000100a00 */
[----:B------:R-:W2:Y:S04]  /*1f450*/  @P1 LDL R143, [R1+0x440] ;  /* 0x00044000018f1983 */ /* 0x000ea80000100800 */
[----:B------:R-:W2:Y:S01]  /*1f460*/  @P1 LDL R145, [R1+0x424] ;  /* 0x0004240001911983 */ /* 0x000ea20000100800 */
[----:B------:R-:W-:-:S02]  /*1f470*/  IMAD.MOV.U32 R137, RZ, RZ, RZ ;  /* 0x000000ffff897224 */ /* 0x000fc400078e00ff */
[----:B------:R-:W-:Y:S02]  /*1f480*/  IMAD.MOV.U32 R142, RZ, RZ, -0x800000 ;  /* 0xff800000ff8e7424 */ /* 0x000fe400078e00ff */
[----:B------:R-:W-:Y:S01]  /*1f490*/  IMAD.MOV.U32 R144, RZ, RZ, -0x800000 ;  /* 0xff800000ff907424 */ /* 0x000fe200078e00ff */
[----:B------:R1:W-:Y:S08]  /*1f4a0*/  BAR.ARV R208, 0x100 ;  /* 0x000400d00000751d */ /* 0x0003f00000002000 */
[----:B------:R-:W-:Y:S06]  /*1f4b0*/  BAR.ARV 0x8, 0x180 ;  /* 0x0206000000007b1d */ /* 0x000fec0000002000 */
[----:B-----5:R-:W-:-:S13]  /*1f4c0*/  FSETP.NE.FTZ.AND P0, PT, R147, RZ, PT ;  /* 0x000000ff9300720b */ /* 0x020fda0003f15000 */
[----:B------:R-:W5:Y:S04]  /*1f4d0*/  @P0 LDL R138, [R1+0x440] ;  /* 0x00044000018a0983 */ /* 0x000f680000100800 */
[----:B------:R-:W5:Y:S01]  /*1f4e0*/  @P0 LDL R139, [R1+0x420] ;  /* 0x00042000018b0983 */ /* 0x000f620000100800 */
[----:B------:R-:W0:Y:S08]  /*1f4f0*/  @P0 MUFU.LG2 R141, R147 ;  /* 0x00000093008d0308 */ /* 0x000e300000000c00 */
[----:B------:R-:W1:Y:S01]  /*1f500*/  @P0 MUFU.RCP R137, R147 ;  /* 0x0000009300890308 */ /* 0x000e620000001000 */
[----:B0-----:R-:W-:-:S07]  /*1f510*/  @P0 FMUL.FTZ R141, R141, 0.69314718246459960938 ;  /* 0x3f3172188d8d0820 */ /* 0x001fce0000410000 */
[----:B------:R-:W0:Y:S01]  /*1f520*/  @P1 MUFU.LG2 R146, R140 ;  /* 0x0000008c00921308 */ /* 0x000e220000000c00 */
[----:B----4-:R-:W-:Y:S01]  /*1f530*/  VIADD R0, R0, 0x1 ;  /* 0x0000000100007836 */ /* 0x010fe20000000000 */
[----:B------:R-:W-:Y:S01]  /*1f540*/  STL [R1+0x434], R140 ;  /* 0x0004348c01007387 */ /* 0x000fe20000100800 */
[----:B---3--:R-:W-:Y:S01]  /*1f550*/  @!P2 LOP3.LUT R134, R134, 0x1, RZ, 0x3c, !PT ;  /* 0x000000018686a812 */ /* 0x008fe200078e3cff */
        /* <DEDUP_REMOVED lines=102> */
[----:B-----5:R-:W-:-:S04]  /*1fbc0*/  @P0 FMUL.FTZ R138, R138, 0.69314718246459960938 ;  /* 0x3f3172188a8a0820 */ /* 0x020fc80000410000 */
[----:B------:R-:W-:Y:S01]  /*1fbd0*/  @P0 FFMA.FTZ R142, R138, R139, R141 ;  /* 0x0000008b8a8e0223 */ /* 0x000fe2000001008d */
[----:B------:R-:W-:-:S06]  /*1fbe0*/  IMAD.MOV.U32 R138, RZ, RZ, RZ ;  /* 0x000000ffff8a7224 */ /* 0x000fcc00078e00ff */
[----:B------:R-:W2:Y:S01]  /*1fbf0*/  @P1 MUFU.RCP R138, R140 ;  /* 0x0000008c008a1308 */ /* 0x000ea20000001000 */
[----:B0-----:R-:W-:Y:S01]  /*1fc00*/  @P1 FMUL.FTZ R139, R146, 0.69314718246459960938 ;  /* 0x3f317218928b1820 */ /* 0x001fe20000410000 */
[----:B------:R-:W-:-:S04]  /*1fc10*/  @P1 FMUL.FTZ R146, R143, 0.69314718246459960938 ;  /* 0x3f3172188f921820 */ /* 0x000fc80000410000 */
[----:B------:R-:W-:Y:S01]  /*1fc20*/  @P1 FFMA.FTZ R144, R146, R145, R139 ;  /* 0x0000009192901223 */ /* 0x000fe2000001008b */
[----:B------:R1:W-:Y:S04]  /*1fc30*/  STL [R1+0x430], R142 ;  /* 0x0004308e01007387 */ /* 0x0003e80000100800 */
[----:B------:R1:W-:Y:S01]  /*1fc40*/  STL [R1+0x434], R144 ;  /* 0x0004349001007387 */ /* 0x0003e20000100800 */
        /* <DEDUP_REMOVED lines=96> */
[----:B------:R-:W-:-:S13]  /*20250*/  PLOP3.LUT P0, PT, PT, PT, PT, 0x8, 0x0 ;  /* 0x000000000000781c */ /* 0x000fda0003f0e170 */
.L_x_12584:
[----:B------:R-:W2:Y:S08]  /*20260*/  S2UR UR12, SR_CgaCtaId ;  /* 0x00000000000c79c3 */ /* 0x000eb00000008800 */
[----:B------:R-:W-:Y:S06]  /*20270*/  BAR.SYNC.DEFER_BLOCKING 0x5, 0x180 ;  /* 0x0146000000007b1d */ /* 0x000fec0000010000 */
[----:B------:R-:W-:Y:S01]  /*20280*/  UMOV UR42, 0x400 ;  /* 0x00000400002a7882 */ /* 0x000fe20000000000 */
[----:B------:R-:W-:Y:S01]  /*20290*/  BSSY B0, `(.L_x_12688) ;  /* 0x00002c8000007945 */ /* 0x000fe20003800000 */
[----:B--2---:R-:W-:-:S09]  /*202a0*/  ULEA UR42, UR12, UR42, 0x18 ;  /* 0x0000002a0c2a7291 */ /* 0x004fd2000f8ec03f */
[----:B01----:R-:W0:Y:S02]  /*202b0*/  LDS.128 R4, [UR42+0x324d0] ;  /* 0x0324d02aff047984 */ /* 0x003e240008000c00 */
[----:B0-----:R-:W-:Y:S02]  /*202c0*/  R2UR UR5, R5 ;  /* 0x00000000050572ca */ /* 0x001fe400000e0000 */
[----:B------:R-:W-:Y:S02]  /*202d0*/  R2UR UR7, R6 ;  /* 0x00000000060772ca */ /* 0x000fe400000e0000 */
[----:B------:R-:W-:Y:S01]  /*202e0*/  R2UR UR6, R7 ;  /* 0x00000000070672ca */ /* 0x000fe200000e0000 */
[----:B------:R-:W-:Y:S06]  /*202f0*/  BAR.ARV 0x4, 0x180 ;  /* 0x0106000000007b1d */ /* 0x000fec0000002000 */
[----:B------:R-:W-:Y:S08]  /*20300*/  @P0 BRA `(.L_x_12689) ;  /* 0x0000001c00980947 */ /* 0x000ff00003800000 */
[----:B------:R-:W2:Y:S01]  /*20310*/  LDL.128 R136, [R1+0x210] ;  /* 0x0002100001887983 */ /* 0x000ea20000100c00 */
[----:B------:R-:W-:Y:S01]  /*20320*/  R2UR UR4, R204 ;  /* 0x00000000cc0472ca */ /* 0x000fe200000e0000 */
[----:B------:R-:W-:Y:S02]  /*20330*/  ULDC.64 UR8, c[0x0][0xd00] ;  /* 0x0003400000087ab9 */ /* 0x000fe40000000a00 */
        /* <DEDUP_REMOVED lines=31> */
[----:B------:R-:W-:-:S02]  /*20530*/  IADD3 R3, P6, R184, 0x8020, RZ ;  /* 0x00008020b8037810 */ /* 0x000fc40007fde0ff */
[C---:B------:R-:W-:Y:S02]  /*20540*/  LOP3.LUT R149, R184.reuse, 0x380, RZ, 0xc0, !PT ;  /* 0x00000380b8957812 */ /* 0x040fe400078ec0ff */
[C---:B------:R-:W-:Y:S02]  /*20550*/  IADD3 R19, P5, R184.reuse, 0x8040, RZ ;  /* 0x00008040b8137810 */ /* 0x040fe40007fbe0ff */
[----:B------:R-:W-:Y:S02]  /*20560*/  LOP3.LUT R0, R3, 0x380, RZ, 0xc0, !PT ;  /* 0x0000038003007812 */ /* 0x000fe400078ec0ff */
[C---:B------:R-:W-:Y:S02]  /*20570*/  IADD3 R20, P4, R184.reuse, 0x8060, RZ ;  /* 0x00008060b8147810 */ /* 0x040fe40007f9e0ff */
[----:B------:R-:W-:Y:S02]  /*20580*/  SHF.R.U64 R149, R149, 0x3, RZ ;  /* 0x0000000395957819 */ /* 0x000fe400000012ff */
[----:B------:R-:W-:-:S02]  /*20590*/  IADD3 R141, P3, R184, 0xc000, RZ ;  /* 0x0000c000b88d7810 */ /* 0x000fc40007f7e0ff */
[----:B------:R-:W-:Y:S02]  /*205a0*/  LOP3.LUT R2, R19, 0x380, RZ, 0xc0, !PT ;  /* 0x0000038013027812 */ /* 0x000fe400078ec0ff */
[----:B------:R-:W-:Y:S02]  /*205b0*/  SHF.R.U64 R0, R0, 0x3, RZ ;  /* 0x0000000300007819 */ /* 0x000fe400000012ff */
[----:B------:R-:W-:Y:S02]  /*205c0*/  LOP3.LUT R18, R20, 0x380, RZ, 0xc0, !PT ;  /* 0x0000038014127812 */ /* 0x000fe400078ec0ff */
[----:B------:R-:W-:Y:S01]  /*205d0*/  LOP3.LUT R148, R149, R184, RZ, 0x3c, !PT ;  /* 0x000000b895947212 */ /* 0x000fe200078e3cff */
[----:B------:R-:W-:Y:S01]  /*205e0*/  IMAD.MOV.U32 R149, RZ, RZ, R185 ;  /* 0x000000ffff957224 */ /* 0x000fe200078e00b9 */
[----:B------:R-:W-:Y:S02]  /*205f0*/  LOP3.LUT R21, R141, 0x380, RZ, 0xc0, !PT ;  /* 0x000003808d157812 */ /* 0x000fe400078ec0ff */
[----:B------:R-:W-:-:S02]  /*20600*/  IADD3 R145, P2, R184, 0xc020, RZ ;  /* 0x0000c020b8917810 */ /* 0x000fc40007f5e0ff */
[----:B------:R-:W-:Y:S02]  /*20610*/  SHF.R.U64 R2, R2, 0x3, RZ ;  /* 0x0000000302027819 */ /* 0x000fe400000012ff */
[----:B------:R-:W-:Y:S02]  /*20620*/  LOP3.LUT R140, R0, R3, RZ, 0x3c, !PT ;  /* 0x00000003008c7212 */ /* 0x000fe400078e3cff */
[C---:B------:R-:W-:Y:S02]  /*20630*/  IADD3 R143, P1, R184.reuse, 0xc040, RZ ;  /* 0x0000c040b88f7810 */ /* 0x040fe40007f3e0ff */
[----:B------:R-:W-:Y:S02]  /*20640*/  IADD3 R3, P0, R184, 0xc060, RZ ;  /* 0x0000c060b8037810 */ /* 0x000fe40007f1e0ff */
[----:B------:R-:W-:Y:S02]  /*20650*/  SHF.R.U64 R147, R18, 0x3, RZ ;  /* 0x0000000312937819 */ /* 0x000fe400000012ff */
[----:B------:R-:W-:-:S02]  /*20660*/  SHF.R.U64 R0, R21, 0x3, RZ ;  /* 0x0000000315007819 */ /* 0x000fc400000012ff */
[----:B------:R-:W-:Y:S02]  /*20670*/  LOP3.LUT R144, R145, 0x380, RZ, 0xc0, !PT ;  /* 0x0000038091907812 */ /* 0x000fe400078ec0ff */
[----:B------:R-:W-:Y:S02]  /*20680*/  LOP3.LUT R18, R2, R19, RZ, 0x3c, !PT ;  /* 0x0000001302127212 */ /* 0x000fe400078e3cff */
[----:B------:R-:W-:Y:S02]  /*20690*/  LOP3.LUT R142, R143, 0x380, RZ, 0xc0, !PT ;  /* 0x000003808f8e7812 */ /* 0x000fe400078ec0ff */
[----:B------:R-:W-:Y:S02]  /*206a0*/  MOV R148, R148 ;  /* 0x0000009400947202 */ /* 0x000fe40000000f00 */
[----:B------:R-:W-:Y:S02]  /*206b0*/  LOP3.LUT R2, R3, 0x380, RZ, 0xc0, !PT ;  /* 0x0000038003027812 */ /* 0x000fe400078ec0ff */
[----:B------:R-:W-:-:S02]  /*206c0*/  LOP3.LUT R146, R147, R20, RZ, 0x3c, !PT ;  /* 0x0000001493927212 */ /* 0x000fc400078e3cff */
[----:B------:R-:W-:Y:S01]  /*206d0*/  LOP3.LUT R20, R0, R141, RZ, 0x3c, !PT ;  /* 0x0000008d00147212 */ /* 0x000fe200078e3cff */
[--C-:B------:R-:W-:Y:S01]  /*206e0*/  IMAD.X R141, RZ, RZ, R185.reuse, P6 ;  /* 0x000000ffff8d7224 */ /* 0x100fe200030e06b9 */
[----:B------:R-:W-:Y:S01]  /*206f0*/  SHF.R.U64 R144, R144, 0x3, RZ ;  /* 0x0000000390907819 */ /* 0x000fe200000012ff */
[--C-:B------:R-:W-:Y:S01]  /*20700*/  IMAD.X R19, RZ, RZ, R185.reuse, P5 ;  /* 0x000000ffff137224 */ /* 0x100fe200028e06b9 */
[----:B------:R-:W-:Y:S01]  /*20710*/  SHF.R.U64 R142, R142, 0x3, RZ ;  /* 0x000000038e8e7819 */ /* 0x000fe200000012ff */
[--C-:B------:R-:W-:Y:S01]  /*20720*/  IMAD.X R147, RZ, RZ, R185.reuse, P4 ;  /* 0x000000ffff937224 */ /* 0x100fe200020e06b9 */
[----:B------:R-:W-:Y:S01]  /*20730*/  SHF.R.U64 R2, R2, 0x3, RZ ;  /* 0x0000000302027819 */ /* 0x000fe200000012ff */
[--C-:B------:R-:W-:Y:S01]  /*20740*/  IMAD.X R21, RZ, RZ, R185.reuse, P3 ;  /* 0x000000ffff157224 */ /* 0x100fe200018e06b9 */
[----:B------:R-:W-:Y:S01]  /*20750*/  LOP3.LUT R144, R144, R145, RZ, 0x3c, !PT ;  /* 0x0000009190907212 */ /* 0x000fe200078e3cff */
[--C-:B------:R-:W-:Y:S01]  /*20760*/  IMAD.X R145, RZ, RZ, R185.reuse, P2 ;  /* 0x000000ffff917224 */ /* 0x100fe200010e06b9 */
[----:B------:R-:W-:Y:S01]  /*20770*/  LOP3.LUT R142, R142, R143, RZ, 0x3c, !PT ;  /* 0x0000008f8e8e7212 */ /* 0x000fe200078e3cff */
[----:B------:R-:W-:Y:S01]  /*20780*/  UISETP.NE.U32.AND UP0, UPT, UR8, URZ, UPT ;  /* 0x0000003f0800728c */ /* 0x000fe2000bf05070 */
[----:B------:R-:W-:Y:S01]  /*20790*/  LOP3.LUT R2, R2, R3, RZ, 0x3c, !PT ;  /* 0x0000000302027212 */ /* 0x000fe200078e3cff */
[--C-:B------:R-:W-:Y:S01]  /*207a0*/  IMAD.X R143, RZ, RZ, R185.reuse, P1 ;  /* 0x000000ffff8f7224 */ /* 0x100fe200008e06b9 */
[----:B------:R-:W-:Y:S01]  /*207b0*/  MOV R0, R140 ;  /* 0x0000008c00007202 */ /* 0x000fe20000000f00 */
[----:B------:R-:W-:Y:S01]  /*207c0*/  IMAD.X R3, RZ, RZ, R185, P0 ;  /* 0x000000ffff037224 */ /* 0x000fe200000e06b9 */
        /* <DEDUP_REMOVED lines=9> */
[----:B------:R-:W-:Y:S02]  /*20860*/  PLOP3.LUT P1, PT, PT, PT, UP0, 0x80, 0x0 ;  /* 0x000000000000781c */ /* 0x000fe40003f2f008 */
[----:B--2---:R-:W-:-:S02]  /*20870*/  F2FP.F16.F32.PACK_AB R136, R137, R136 ;  /* 0x000000888988723e */ /* 0x004fc400000000ff */
[----:B------:R-:W-:Y:S02]  /*20880*/  F2FP.F16.F32.PACK_AB R137, R139, R138 ;  /* 0x0000008a8b89723e */ /* 0x000fe400000000ff */
[----:B---3--:R-:W-:Y:S02]  /*20890*/  F2FP.F16.F32.PACK_AB R128, R129, R128 ;  /* 0x000000808180723e */ /* 0x008fe400000000ff */
[----:B------:R-:W-:Y:S02]  /*208a0*/  F2FP.F16.F32.PACK_AB R129, R131, R130 ;  /* 0x000000828381723e */ /* 0x000fe400000000ff */
[----:B----4-:R-:W-:Y:S02]  /*208b0*/  F2FP.F16.F32.PACK_AB R138, R133, R132 ;  /* 0x00000084858a723e */ /* 0x010fe400000000ff */
[----:B------:R-:W-:Y:S01]  /*208c0*/  F2FP.F16.F32.PACK_AB R139, R135, R134 ;  /* 0x00000086878b723e */ /* 0x000fe200000000ff */
[----:B------:R-:W-:Y:S01]  /*208d0*/  BAR.SYNC.DEFER_BLOCKING 0x1, 0x100 ;  /* 0x0044000000007b1d */ /* 0x000fe20000010000 */
        /* <DEDUP_REMOVED lines=34> */
[----:B------:R-:W-:Y:S01]  /*20b00*/  F2FP.F16.F32.PACK_AB R65, R67, R66 ;  /* 0x000000424341723e */ /* 0x000fe200000000ff */
[----:B------:R-:W0:Y:S01]  /*20b10*/  LDC R76, c[0x0][0xce8] ;  /* 0x00033a00ff4c7b82 */ /* 0x000e220000000800 */
        /* <DEDUP_REMOVED lines=34> */
[----:B------:R-:W-:Y:S01]  /*20d40*/  F2FP.F16.F32.PACK_AB R11, R7, R6 ;  /* 0x00000006070b723e */ /* 0x000fe200000000ff */
[----:B------:R2:W-:Y:S01]  /*20d50*/  STSM.16.M88.4 [R20], R40 ;  /* 0x0000002814007844 */ /* 0x0005e20000000200 */
[----:B------:R-:W-:-:S03]  /*20d60*/  IMAD.U32 R4, RZ, RZ, UR8 ;  /* 0x00000008ff047e24 */ /* 0x000fc6000f8e00ff */
[----:B------:R2:W-:Y:S01]  /*20d70*/  STSM.16.M88.4 [R21], R32 ;  /* 0x0000002015007844 */ /* 0x0005e20000000200 */
[----:B------:R-:W-:Y:S01]  /*20d80*/  IMAD.U32 R5, RZ, RZ, UR9 ;  /* 0x00000009ff057e24 */ /* 0x000fe2000f8e00ff */
[----:B------:R-:W-:Y:S02]  /*20d90*/  ULDC.64 UR8, c[0x0][0xd08] ;  /* 0x0003420000087ab9 */ /* 0x000fe40000000a00 */
[----:B------:R2:W-:Y:S04]  /*20da0*/  STSM.16.M88.4 [R142], R24 ;  /* 0x000000188e007844 */ /* 0x0005e80000000200 */
[----:B------:R2:W-:Y:S01]  /*20db0*/  STSM.16.M88.4 [R2], R8 ;  /* 0x0000000802007844 */ /* 0x0005e20000000200 */
[----:B------:R-:W-:Y:S01]  /*20dc0*/  UISETP.NE.U32.AND UP1, UPT, UR8, URZ, UPT ;  /* 0x0000003f0800728c */ /* 0x000fe2000bf25070 */
[----:B------:R-:W-:Y:S03]  /*20dd0*/  BAR.SYNC.DEFER_BLOCKING 0x1, 0x100 ;  /* 0x0044000000007b1d */ /* 0x000fe60000010000 */
[----:B------:R-:W-:-:S06]  /*20de0*/  UISETP.NE.AND.EX UP1, UPT, UR9, URZ, UPT, UP1 ;  /* 0x0000003f0900728c */ /* 0x000fcc000bf25310 */
[----:B------:R-:W-:-:S05]  /*20df0*/  PLOP3.LUT P2, PT, PT, PT, UP1, 0x80, 0x0 ;  /* 0x000000000000781c */ /* 0x000fca0003f4f018 */
[----:B------:R-:W-:Y:S02]  /*20e00*/  @UP1 ULDC.64 UR8, c[0x0][0xd08] ;  /* 0x0003420000081ab9 */ /* 0x000fe40000000a00 */
[----:B------:R-:W-:-:S03]  /*20e10*/  @UP1 UIMAD.WIDE UR8, UR4, 0x4, UR8 ;  /* 0x00000004040818a5 */ /* 0x000fc6000f8e0208 */
[----:B------:R-:W-:Y:S02]  /*20e20*/  ULDC UR4, c[0x0][0xb88] ;  /* 0x0002e20000047ab9 */ /* 0x000fe40000000800 */
[----:B------:R-:W-:Y:S02]  /*20e30*/  IMAD.U32 R3, RZ, RZ, UR4 ;  /* 0x00000004ff037e24 */ /* 0x000fe4000f8e00ff */
[----:B------:R-:W-:Y:S01]  /*20e40*/  IMAD.U32 R6, RZ, RZ, UR8 ;  /* 0x00000008ff067e24 */ /* 0x000fe2000f8e00ff */
[----:B-1----:R-:W3:Y:S01]  /*20e50*/  @P1 LDG.E R0, desc[UR36][R4.64] ;  /* 0x0000002404001981 */ /* 0x002ee2000c1e1900 */
[----:B------:R-:W-:-:S05]  /*20e60*/  IMAD.U32 R7, RZ, RZ, UR9 ;  /* 0x00000009ff077e24 */ /* 0x000fca000f8e00ff */
[----:B------:R2:W5:Y:S01]  /*20e70*/  @P2 LDG.E R3, desc[UR36][R6.64] ;  /* 0x0000002406032981 */ /* 0x000562000c1e1900 */
[----:B------:R-:W-:Y:S01]  /*20e80*/  UMOV UR4, URZ ;  /* 0x0000003f00047c82 */ /* 0x000fe20008000000 */
[----:B------:R-:W-:Y:S02]  /*20e90*/  LOP3.LUT P0, RZ, R211, 0x3, RZ, 0xc0, !PT ;  /* 0x00000003d3ff7812 */ /* 0x000fe4000780c0ff */
[----:B---3--:R-:W-:Y:S01]  /*20ea0*/  @P1 R2UR UR4, R0 ;  /* 0x00000000000412ca */ /* 0x008fe200000e0000 */
[----:B0-2---:R-:W-:-:S14]  /*20eb0*/  @P2 BRA `(.L_x_12690) ;  /* 0x0000000000102947 */ /* 0x005fdc0003800000 */
[----:B------:R-:W-:Y:S05]  /*20ec0*/  @!P1 BRA `(.L_x_12690) ;  /* 0x00000000000c9947 */ /* 0x000fea0003800000 */
[----:B------:R-:W2:Y:S04]  /*20ed0*/  LDG.E R0, desc[UR36][R4.64] ;  /* 0x0000002404007981 */ /* 0x000ea8000c1e1900 */
[----:B-----5:R-:W2:Y:S02]  /*20ee0*/  LDG.E R3, desc[UR36][R4.64+0x4] ;  /* 0x0000042404037981 */ /* 0x020ea4000c1e1900 */
[----:B--2---:R-:W-:-:S07]  /*20ef0*/  IMAD.IADD R3, R3, 0x1, -R0 ;  /* 0x0000000103037824 */ /* 0x004fce00078e0a00 */
.L_x_12690:
[----:B-----5:R-:W-:Y:S01]  /*20f00*/  IMAD R18, R3, R76, RZ ;  /* 0x0000004c03127224 */ /* 0x020fe200078e02ff */
[----:B------:R-:W-:Y:S01]  /*20f10*/  R2UR UR15, R204 ;  /* 0x00000000cc0f72ca */ /* 0x000fe200000e0000 */
[----:B------:R-:W-:Y:S01]  /*20f20*/  VIADD R13, R206, UR60 ;  /* 0x0000003cce0d7c36 */ /* 0x000fe20008000000 */
[----:B------:R-:W-:Y:S01]  /*20f30*/  ISETP.NE.AND P1, PT, R76, 0x1, PT ;  /* 0x000000014c00780c */ /* 0x000fe20003f25270 */
[----:B------:R-:W-:Y:S01]  /*20f40*/  VIADD R5, R228, UR60 ;  /* 0x0000003ce4057c36 */ /* 0x000fe20008000000 */
[----:B------:R-:W-:Y:S02]  /*20f50*/  USHF.R.S32.HI UR18, URZ, 0x1f, UR61 ;  /* 0x0000001f3f127899 */ /* 0x000fe4000801143d */
[----:B------:R-:W-:Y:S01]  /*20f60*/  ISETP.GE.OR P2, PT, R13, R18, P0 ;  /* 0x000000120d00720c */ /* 0x000fe20000746670 */
[----:B------:R-:W-:-:S08]  /*20f70*/  ULDC.64 UR16, c[0x0][0xc90] ;  /* 0x0003240000107ab9 */ /* 0x000fd00000000a00 */
[----:B------:R-:W0:Y:S04]  /*20f80*/  @P1 LDC R2, c[0x0][0xcec] ;  /* 0x00033b00ff021b82 */ /* 0x000e280000000800 */
[----:B------:R-:W2:Y:S01]  /*20f90*/  @!P2 LDL R11, [R1+0x430] ;  /* 0x00043000010ba983 */ /* 0x000ea20000100800 */
[----:B------:R-:W-:Y:S01]  /*20fa0*/  USHF.R.S32.HI UR13, URZ, 0x1f, UR15 ;  /* 0x0000001f3f0d7899 */ /* 0x000fe2000801140f */
[----:B------:R-:W-:Y:S01]  /*20fb0*/  IMAD.MOV.U32 R0, RZ, RZ, R5 ;  /* 0x000000ffff007224 */ /* 0x000fe200078e0005 */
[----:B------:R-:W-:Y:S01]  /*20fc0*/  USHF.R.S32.HI UR11, URZ, 0x1f, UR4 ;  /* 0x0000001f3f0b7899 */ /* 0x000fe20008011404 */
[----:B------:R-:W1:Y:S01]  /*20fd0*/  @P1 LDC R3, c[0x0][0xcf0] ;  /* 0x00033c00ff031b82 */ /* 0x000e620000000800 */
[----:B------:R-:W-:Y:S01]  /*20fe0*/  UIMAD UR14, UR18, UR16, URZ ;  /* 0x00000010120e72a4 */ /* 0x000fe2000f8e023f */
[----:B------:R-:W-:Y:S01]  /*20ff0*/  UMOV UR10, UR4 ;  /* 0x00000004000a7c82 */ /* 0x000fe20008000000 */
[----:B------:R-:W-:-:S02]  /*21000*/  USEL UR13, UR13, URZ, !UP0 ;  /* 0x0000003f0d0d7287 */ /* 0x000fc4000c000000 */
[----:B------:R-:W-:Y:S02]  /*21010*/  UIMAD.WIDE.U32 UR8, UR61, UR16, UR10 ;  /* 0x000000103d0872a5 */ /* 0x000fe4000f8e000a */
[----:B------:R-:W-:Y:S02]  /*21020*/  UIMAD UR14, UR61, UR17, UR14 ;  /* 0x000000113d0e72a4 */ /* 0x000fe4000f8e020e */
[----:B------:R-:W-:Y:S01]  /*21030*/  USEL UR19, UR15, URZ, !UP0 ;  /* 0x0000003f0f137287 */ /* 0x000fe2000c000000 */
[----:B------:R-:W-:Y:S01]  /*21040*/  ULDC.64 UR16, c[0x0][0xc98] ;  /* 0x0003260000107ab9 */ /* 0x000fe20000000a00 */
[----:B------:R-:W-:Y:S02]  /*21050*/  UIADD3 UR9, UR9, UR14, URZ ;  /* 0x0000000e09097290 */ /* 0x000fe4000fffe03f */
[----:B------:R-:W-:Y:S01]  /*21060*/  UIMAD UR10, UR13, UR16, URZ ;  /* 0x000000100d0a72a4 */ /* 0x000fe2000f8e023f */
[----:B0-----:R-:W-:Y:S01]  /*21070*/  @P1 IMAD.HI.U32 R2, R5, R2, RZ ;  /* 0x0000000205021227 */ /* 0x001fe200078e00ff */
        /* <DEDUP_REMOVED lines=32> */
[----:B------:R-:W-:Y:S01]  /*21280*/  IADD3 R29, P5, R2, 0x4000, RZ ;  /* 0x00004000021d7810 */ /* 0x000fe20007fbe0ff */
[----:B------:R-:W-:Y:S01]  /*21290*/  IMAD.X R13, RZ, RZ, R3, P3 ;  /* 0x000000ffff0d7224 */ /* 0x000fe200018e0603 */
        /* <DEDUP_REMOVED lines=8> */
[----:B------:R-:W-:Y:S02]  /*21320*/  LOP3.LUT R32, R33, 0x380, RZ, 0xc0, !PT ;  /* 0x0000038021207812 */ /* 0x000fe400078ec0ff */
        /* <DEDUP_REMOVED lines=11> */
[----:B------:R-:W-:Y:S02]  /*213e0*/  LOP3.LUT R36, R37, 0x380, RZ, 0xc0, !PT ;  /* 0x0000038025247812 */ /* 0x000fe400078ec0ff */
[----:B------:R-:W-:-:S02]  /*213f0*/  LOP3.LUT R40, R41, 0x380, RZ, 0xc0, !PT ;  /* 0x0000038029287812 */ /* 0x000fc400078ec0ff */
[----:B------:R-:W-:Y:S02]  /*21400*/  LOP3.LUT R44, R45, 0x380, RZ, 0xc0, !PT ;  /* 0x000003802d2c7812 */ /* 0x000fe400078ec0ff */
[----:B------:R-:W-:Y:S02]  /*21410*/  LOP3.LUT R48, R49, 0x380, RZ, 0xc0, !PT ;  /* 0x0000038031307812 */ /* 0x000fe400078ec0ff */
[----:B------:R-:W-:Y:S01]  /*21420*/  LOP3.LUT R32, R32, R33, RZ, 0x3c, !PT ;  /* 0x0000002120207212 */ /* 0x000fe200078e3cff */
[----:B------:R-:W-:Y:S01]  /*21430*/  IMAD.X R33, RZ, RZ, R3, P6 ;  /* 0x000000ffff217224 */ /* 0x000fe200030e0603 */
[----:B------:R-:W-:Y:S02]  /*21440*/  IADD3 R53, P6, R2, 0xa000, RZ ;  /* 0x0000a00002357810 */ /* 0x000fe40007fde0ff */
[----:B------:R-:W-:Y:S02]  /*21450*/  SHF.R.U64 R36, R36, 0x3, RZ ;  /* 0x0000000324247819 */ /* 0x000fe400000012ff */
[----:B------:R-:W-:-:S02]  /*21460*/  SHF.R.U64 R40, R40, 0x3, RZ ;  /* 0x0000000328287819 */ /* 0x000fc400000012ff */
[----:B------:R-:W-:Y:S02]  /*21470*/  SHF.R.U64 R44, R44, 0x3, RZ ;  /* 0x000000032c2c7819 */ /* 0x000fe400000012ff */
[----:B------:R-:W-:Y:S02]  /*21480*/  SHF.R.U64 R48, R48, 0x3, RZ ;  /* 0x0000000330307819 */ /* 0x000fe400000012ff */
[----:B------:R-:W-:Y:S02]  /*21490*/  LOP3.LUT R52, R53, 0x380, RZ, 0xc0, !PT ;  /* 0x0000038035347812 */ /* 0x000fe400078ec0ff */
        /* <DEDUP_REMOVED lines=13> */
[----:B0-----:R-:W-:Y:S02]  /*21570*/  LOP3.LUT R9, R2, 0x380, RZ, 0xc0, !PT ;  /* 0x0000038002097812 */ /* 0x001fe400078ec0ff */
[----:B------:R-:W-:Y:S02]  /*21580*/  SHF.R.U64 R52, R52, 0x3, RZ ;  /* 0x0000000334347819 */ /* 0x000fe400000012ff */
[----:B------:R-:W-:-:S02]  /*21590*/  SHF.R.U64 R4, R4, 0x3, RZ ;  /* 0x0000000304047819 */ /* 0x000fc400000012ff */
[----:B------:R-:W-:Y:S02]  /*215a0*/  LOP3.LUT R56, R57, 0x380, RZ, 0xc0, !PT ;  /* 0x0000038039387812 */ /* 0x000fe400078ec0ff */
        /* <DEDUP_REMOVED lines=9> */
[----:B------:R-:W-:Y:S01]  /*21640*/  SHF.R.U64 R60, R60, 0x3, RZ ;  /* 0x000000033c3c7819 */ /* 0x000fe200000012ff */
[----:B------:R-:W-:Y:S01]  /*21650*/  IMAD.X R73, RZ, RZ, R3, P6 ;  /* 0x000000ffff497224 */ /* 0x000fe200030e0603 */
[----:B------:R-:W-:Y:S02]  /*21660*/  SHF.R.U64 R64, R64, 0x3, RZ ;  /* 0x0000000340407819 */ /* 0x000fe400000012ff */
        /* <DEDUP_REMOVED lines=11> */
[----:B------:R-:W-:-:S03]  /*21720*/  UIMAD UR10, UR11, UR14, URZ ;  /* 0x0000000e0b0a72a4 */ /* 0x000fc6000f8e023f */
[----:B------:R-:W-:Y:S01]  /*21730*/  SHF.R.U64 R0, R0, 0x3, RZ ;  /* 0x0000000300007819 */ /* 0x000fe200000012ff */
[----:B------:R-:W-:Y:S02]  /*21740*/  UIMAD.WIDE.U32 UR8, UR4, UR14, URZ ;  /* 0x0000000e040872a5 */ /* 0x000fe4000f8e003f */
[----:B------:R-:W-:Y:S01]  /*21750*/  UIMAD UR10, UR4, UR15, UR10 ;  /* 0x0000000f040a72a4 */ /* 0x000fe2000f8e020a */
[----:B------:R-:W-:Y:S01]  /*21760*/  LOP3.LUT R72, R0, R7, RZ, 0x3c, !PT ;  /* 0x0000000700487212 */ /* 0x000fe200078e3cff */
[----:B------:R-:W-:Y:S01]  /*21770*/  IMAD R0, R210, 0x20, R203 ;  /* 0x00000020d2007824 */ /* 0x000fe200078e02cb */
[----:B------:R-:W-:Y:S01]  /*21780*/  ULDC.64 UR14, c[0x0][0xbe8] ;  /* 0x0002fa00000e7ab9 */ /* 0x000fe20000000a00 */
[----:B------:R-:W-:Y:S02]  /*21790*/  UIADD3 UR9, UR9, UR10, URZ ;  /* 0x0000000a09097290 */ /* 0x000fe4000fffe03f */
[----:B------:R-:W-:Y:S02]  /*217a0*/  UIMAD UR4, UR18, UR14, URZ ;  /* 0x0000000e120472a4 */ /* 0x000fe4000f8e023f */
[----:B------:R-:W-:-:S02]  /*217b0*/  UIMAD.WIDE.U32 UR8, UR61, UR14, UR8 ;  /* 0x0000000e3d0872a5 */ /* 0x000fc4000f8e0008 */
        /* <DEDUP_REMOVED lines=14> */
[----:B0-----:R-:W0:Y:S01]  /*218a0*/  @P1 LDC R21, c[0x0][0xcf0] ;  /* 0x00033c00ff151b82 */ /* 0x001e220000000800 */
[----:B------:R-:W-:-:S02]  /*218b0*/  VIADD R20, R0, UR60 ;  /* 0x0000003c00147c36 */ /* 0x000fc40008000000 */
[----:B------:R-:W5:Y:S04]  /*218c0*/  LD.E.128 R12, desc[UR36][R12.64] ;  /* 0x000000240c0c7980 */ /* 0x000f68000c101d00 */
[----:B------:R-:W5:Y:S01]  /*218d0*/  LD.E.128 R24, desc[UR36][R24.64] ;  /* 0x0000002418187980 */ /* 0x000f62000c101d00 */
[----:B-1----:R-:W1:Y:S01]  /*218e0*/  @P1 LDC R3, c[0x0][0xcec] ;  /* 0x00033b00ff031b82 */ /* 0x002e620000000800 */
[----:B------:R-:W-:Y:S02]  /*218f0*/  IMAD.MOV.U32 R19, RZ, RZ, R20 ;  /* 0x000000ffff137224 */ /* 0x000fe400078e0014 */
[----:B------:R-:W5:Y:S01]  /*21900*/  LD.E.128 R28, desc[UR36][R28.64] ;  /* 0x000000241c1c7980 */ /* 0x000f62000c101d00 */
[----:B------:R-:W-:-:S03]  /*21910*/  IMAD.U32 R2, RZ, RZ, UR8 ;  /* 0x00000008ff027e24 */ /* 0x000fc6000f8e00ff */
[----:B------:R-:W5:Y:S04]  /*21920*/  LD.E.128 R32, desc[UR36][R32.64] ;  /* 0x0000002420207980 */ /* 0x000f68000c101d00 */
[----:B------:R-:W5:Y:S04]  /*21930*/  LD.E.128 R36, desc[UR36][R36.64] ;  /* 0x0000002424247980 */ /* 0x000f68000c101d00 */
[----:B------:R-:W5:Y:S04]  /*21940*/  LD.E.128 R40, desc[UR36][R40.64] ;  /* 0x0000002428287980 */ /* 0x000f68000c101d00 */
[----:B------:R-:W5:Y:S04]  /*21950*/  LD.E.128 R44, desc[UR36][R44.64] ;  /* 0x000000242c2c7980 */ /* 0x000f68000c101d00 */
[----:B------:R-:W5:Y:S01]  /*21960*/  LD.E.128 R48, desc[UR36][R48.64] ;  /* 0x0000002430307980 */ /* 0x000f62000c101d00 */
[----:B-1----:R-:W-:-:S03]  /*21970*/  @P1 IMAD.HI.U32 R0, R20, R3, RZ ;  /* 0x0000000314001227 */ /* 0x002fc600078e00ff */
[----:B------:R-:W5:Y:S02]  /*21980*/  LD.E.128 R52, desc[UR36][R52.64] ;  /* 0x0000002434347980 */ /* 0x000f64000c101d00 */
[----:B0-----:R-:W-:Y:S02]  /*21990*/  @P1 SHF.R.U32.HI R19, RZ, R21, R0 ;  /* 0x00000015ff131219 */ /* 0x001fe40000011600 */
        /* <DEDUP_REMOVED lines=14> */
[----:B------:R-:W-:Y:S01]  /*21a80*/  IMAD.WIDE.U32 R2, R19, UR10, R2 ;  /* 0x0000000a13027c25 */ /* 0x000fe2000f8e0002 */
[----:B------:R-:W-:Y:S01]  /*21a90*/  UIADD3 UR4, UR42, 0x32420, URZ ;  /* 0x000324202a047890 */ /* 0x000fe2000fffe03f */
[----:B------:R-:W-:Y:S01]  /*21aa0*/  @!PT LDS RZ, [RZ] ;  /* 0x00000000fffff984 */ /* 0x000fe20000000800 */
[----:B------:R-:W-:Y:S01]  /*21ab0*/  @!PT LDS RZ, [RZ] ;  /* 0x00000000fffff984 */ /* 0x000fe20000000800 */
[----:B------:R-:W-:Y:S01]  /*21ac0*/  @!PT LDS RZ, [RZ] ;  /* 0x00000000fffff984 */ /* 0x000fe20000000800 */
[----:B------:R-:W-:Y:S01]  /*21ad0*/  @!PT LDS RZ, [RZ] ;  /* 0x00000000fffff984 */ /* 0x000fe20000000800 */
[----:B------:R0:W-:Y:S06]  /*21ae0*/  MEMBAR.ALL.CTA ;  /* 0x0000000000007992 */ /* 0x0001ec0000008000 */
[----:B0-----:R-:W0:Y:S01]  /*21af0*/  FENCE.VIEW.ASYNC.S ;  /* 0x00000000000073c6 */ /* 0x001e220000000000 */
[----:B------:R-:W-:Y:S01]  /*21b00*/  IMAD.IADD R3, R3, 0x1, R77 ;  /* 0x0000000103037824 */ /* 0x000fe200078e024d */
[----:B------:R-:W-:Y:S01]  /*21b10*/  UPRMT UR4, URZ, 0x654, UR4 ;  /* 0x000006543f047896 */ /* 0x000fe20008000004 */
[----:B------:R-:W-:-:S02]  /*21b20*/  IMAD R0, R0, UR8, RZ ;  /* 0x0000000800007c24 */ /* 0x000fc4000f8e02ff */
[----:B------:R-:W-:Y:S02]  /*21b30*/  VIADD R19, R81, 0x20 ;  /* 0x0000002051137836 */ /* 0x000fe40000000000 */
[C---:B------:R-:W-:Y:S02]  /*21b40*/  IMAD R77, R21.reuse, UR9, R0 ;  /* 0x00000009154d7c24 */ /* 0x040fe4000f8e0200 */
        /* <DEDUP_REMOVED lines=8> */
[----:B------:R-:W-:Y:S01]  /*21bd0*/  LEA.HI.X R19, R2, UR9, R3, 0x1, P3 ;  /* 0x0000000902137c11 */ /* 0x000fe200098f0c03 */
[----:B------:R-:W-:Y:S04]  /*21be0*/  SYNCS.ARRIVE.TRANS64.RED.A1T0 RZ, [UR4], RZ ;  /* 0x000000ffffff79a7 */ /* 0x000fe80008100404 */
[----:B------:R0:W2:Y:S01]  /*21bf0*/  SHFL.IDX PT, R79, R19, RZ, 0x181f ;  /* 0x00181fff134f7589 */ /* 0x0000a200000e0000 */
        /* <DEDUP_REMOVED lines=18> */
.L_x_12692:
[----:B------:R-:W-:Y:S05]  /*21d20*/  BSYNC B1 ;  /* 0x0000000000017941 */ /* 0x000fea0003800000 */
.L_x_12691:
        /* <DEDUP_REMOVED lines=21> */
.L_x_12694:
[----:B------:R-:W-:Y:S05]  /*21e80*/  BSYNC B1 ;  /* 0x0000000000017941 */ /* 0x000fea0003800000 */
.L_x_12693:
        /* <DEDUP_REMOVED lines=21> */
.L_x_12696:
[----:B------:R-:W-:Y:S05]  /*21fe0*/  BSYNC B1 ;  /* 0x0000000000017941 */ /* 0x000fea0003800000 */
.L_x_12695:
[----:B0-----:R-:W-:Y:S01]  /*21ff0*/  VIADD R3, R81, 0x60 ;  /* 0x0000006051037836 */ /* 0x001fe20000000000 */
[----:B---3--:R-:W3:Y:S04]  /*22000*/  SHFL.IDX PT, R19, R19, 0x3, 0x181f ;  /* 0x00781f0013137f89 */ /* 0x008ee800000e0000 */
        /* <DEDUP_REMOVED lines=22> */
.L_x_12689:
[----:B------:R-:W-:Y:S01]  /*22170*/  R2UR UR4, R204 ;  /* 0x00000000cc0472ca */ /* 0x000fe200000e0000 */
[----:B------:R-:W-:Y:S01]  /*22180*/  ULDC.64 UR8, c[0x0][0xd00] ;  /* 0x0003400000087ab9 */ /* 0x000fe20000000a00 */
[----:B------:R-:W0:Y:S01]  /*22190*/  LDC R11, c[0x0][0xce8] ;  /* 0x00033a00ff0b7b82 */ /* 0x000e220000000800 */
[----:B------:R-:W-:-:S04]  /*221a0*/  UISETP.NE.U32.AND UP0, UPT, UR8, URZ, UPT ;  /* 0x0000003f0800728c */ /* 0x000fc8000bf05070 */
[----:B------:R-:W-:-:S03]  /*221b0*/  UISETP.NE.AND.EX UP0, UPT, UR9, URZ, UPT, UP0 ;  /* 0x0000003f0900728c */ /* 0x000fc6000bf05300 */
[----:B------:R-:W-:-:S03]  /*221c0*/  ULDC.64 UR8, c[0x0][0xd00] ;  /* 0x0003400000087ab9 */ /* 0x000fc60000000a00 */
[----:B------:R-:W-:Y:S01]  /*221d0*/  UIMAD.WIDE UR8, UR4, 0x4, UR8 ;  /* 0x00000004040878a5 */ /* 0x000fe2000f8e0208 */
[----:B------:R-:W-:-:S05]  /*221e0*/  PLOP3.LUT P2, PT, PT, PT, UP0, 0x80, 0x0 ;  /* 0x000000000000781c */ /* 0x000fca0003f4f008 */
[----:B------:R-:W-:Y:S02]  /*221f0*/  IMAD.U32 R2, RZ, RZ, UR8 ;  /* 0x00000008ff027e24 */ /* 0x000fe4000f8e00ff */
[----:B------:R-:W-:Y:S01]  /*22200*/  IMAD.U32 R3, RZ, RZ, UR9 ;  /* 0x00000009ff037e24 */ /* 0x000fe2000f8e00ff */
[----:B------:R-:W-:Y:S02]  /*22210*/  ULDC.64 UR8, c[0x0][0xd08] ;  /* 0x0003420000087ab9 */ /* 0x000fe40000000a00 */
[----:B------:R-:W-:-:S03]  /*22220*/  UISETP.NE.U32.AND UP1, UPT, UR8, URZ, UPT ;  /* 0x0000003f0800728c */ /* 0x000fc6000bf25070 */
[----:B------:R-:W2:Y:S01]  /*22230*/  @P2 LDG.E R6, desc[UR36][R2.64] ;  /* 0x0000002402062981 */ /* 0x000ea2000c1e1900 */
[----:B------:R-:W-:-:S06]  /*22240*/  UISETP.NE.AND.EX UP1, UPT, UR9, URZ, UPT, UP1 ;  /* 0x0000003f0900728c */ /* 0x000fcc000bf25310 */
[----:B------:R-:W-:-:S05]  /*22250*/  PLOP3.LUT P3, PT, PT, PT, UP1, 0x80, 0x0 ;  /* 0x000000000000781c */ /* 0x000fca0003f6f018 */
[----:B------:R-:W-:Y:S02]  /*22260*/  @UP1 ULDC.64 UR8, c[0x0][0xd08] ;  /* 0x0003420000081ab9 */ /* 0x000fe40000000a00 */
[----:B------:R-:W-:-:S03]  /*22270*/  @UP1 UIMAD.WIDE UR8, UR4, 0x4, UR8 ;  /* 0x00000004040818a5 */ /* 0x000fc6000f8e0208 */
[----:B------:R-:W-:Y:S02]  /*22280*/  ULDC UR4, c[0x0][0xb88] ;  /* 0x0002e20000047ab9 */ /* 0x000fe40000000800 */
[----:B------:R-:W-:Y:S02]  /*22290*/  IMAD.U32 R0, RZ, RZ, UR4 ;  /* 0x00000004ff007e24 */ /* 0x000fe4000f8e00ff */
        /* <DEDUP_REMOVED lines=14> */
.L_x_12698:
[----:B------:R-:W-:Y:S01]  /*22380*/  R2UR UR9, R204 ;  /* 0x00000000cc0972ca */ /* 0x000fe200000e0000 */
[----:B------:R-:W-:Y:S01]  /*22390*/  USHF.R.S32.HI UR11, URZ, 0x1f, UR4 ;  /* 0x0000001f3f0b7899 */ /* 0x000fe20008011404 */
[----:B------:R-:W-:Y:S11]  /*223a0*/  BSSY B1, `(.L_x_12699) ;  /* 0x000002e000017945 */ /* 0x000ff60003800000 */
[----:B------:R-:W-:-:S02]  /*223b0*/  USHF.R.S32.HI UR8, URZ, 0x1f, UR9 ;  /* 0x0000001f3f087899 */ /* 0x000fc40008011409 */
        /* <DEDUP_REMOVED lines=44> */
.L_x_12700:
[----:B------:R-:W-:Y:S05]  /*22680*/  BSYNC B1 ;  /* 0x0000000000017941 */ /* 0x000fea0003800000 */
.L_x_12699:
[----:B0-----:R-:W0:Y:S01]  /*22690*/  @P0 LDC R3, c[0x0][0xcf0] ;  /* 0x00033c00ff030b82 */ /* 0x001e220000000800 */
[----:B------:R-:W-:Y:S01]  /*226a0*/  ULDC.64 UR16, c[0x0][0xba0] ;  /* 0x0002e80000107ab9 */ /* 0x000fe20000000a00 */
[----:B------:R-:W-:Y:S01]  /*226b0*/  IMAD R2, R210, 0x20, R203 ;  /* 0x00000020d2027824 */ /* 0x000fe200078e02cb */
[----:B------:R-:W-:Y:S01]  /*226c0*/  UIMAD UR10, UR11, UR16, URZ ;  /* 0x000000100b0a72a4 */ /* 0x000fe2000f8e023f */
[----:B------:R-:W-:Y:S01]  /*226d0*/  BSSY B1, `(.L_x_12701) ;  /* 0x0000041000017945 */ /* 0x000fe20003800000 */
[----:B------:R-:W-:Y:S01]  /*226e0*/  UIMAD.WIDE.U32 UR8, UR4, UR16, URZ ;  /* 0x00000010040872a5 */ /* 0x000fe2000f8e003f */
[----:B------:R-:W-:Y:S01]  /*226f0*/  VIADD R6, R2, UR60 ;  /* 0x0000003c02067c36 */ /* 0x000fe20008000000 */
[----:B------:R-:W-:-:S03]  /*22700*/  UIMAD UR10, UR4, UR17, UR10 ;  /* 0x00000011040a72a4 */ /* 0x000fc6000f8e020a */
[----:B------:R-:W-:Y:S01]  /*22710*/  ULDC.64 UR16, c[0x0][0xbe8] ;  /* 0x0002fa0000107ab9 */ /* 0x000fe20000000a00 */
[----:B------:R-:W-:Y:S01]  /*22720*/  UIADD3 UR9, UR9, UR10, URZ ;  /* 0x0000000a09097290 */ /* 0x000fe2000fffe03f */
[----:B------:R-:W-:Y:S01]  /*22730*/  @P0 IMAD.HI.U32 R2, R6, R9, RZ ;  /* 0x0000000906020227 */ /* 0x000fe200078e00ff */
[----:B------:R-:W-:Y:S02]  /*22740*/  UIMAD UR4, UR13, UR16, URZ ;  /* 0x000000100d0472a4 */ /* 0x000fe4000f8e023f */
[----:B------:R-:W-:Y:S01]  /*22750*/  UIMAD.WIDE.U32 UR8, UR61, UR16, UR8 ;  /* 0x000000103d0872a5 */ /* 0x000fe2000f8e0008 */
[----:B------:R-:W-:Y:S01]  /*22760*/  IMAD.MOV.U32 R5, RZ, RZ, R6 ;  /* 0x000000ffff057224 */ /* 0x000fe200078e0006 */
[----:B------:R-:W-:Y:S01]  /*22770*/  UIMAD UR4, UR61, UR17, UR4 ;  /* 0x000000113d0472a4 */ /* 0x000fe2000f8e0204 */
[----:B------:R-:W-:-:S03]  /*22780*/  ULDC.64 UR10, c[0x0][0xbf0] ;  /* 0x0002fc00000a7ab9 */ /* 0x000fc60000000a00 */
[----:B------:R-:W-:Y:S02]  /*22790*/  UIADD3 UR9, UR9, UR4, URZ ;  /* 0x0000000409097290 */ /* 0x000fe4000fffe03f */
[----:B------:R-:W-:Y:S01]  /*227a0*/  UIMAD UR4, UR15, UR10, URZ ;  /* 0x0000000a0f0472a4 */ /* 0x000fe2000f8e023f */
[----:B0-----:R-:W-:Y:S01]  /*227b0*/  @P0 SHF.R.U32.HI R5, RZ, R3, R2 ;  /* 0x00000003ff050219 */ /* 0x001fe20000011602 */
[----:B------:R-:W-:Y:S02]  /*227c0*/  UIMAD.WIDE.U32 UR8, UR14, UR10, UR8 ;  /* 0x0000000a0e0872a5 */ /* 0x000fe4000f8e0008 */
[----:B------:R-:W-:Y:S01]  /*227d0*/  UIMAD UR4, UR14, UR11, UR4 ;  /* 0x0000000b0e0472a4 */ /* 0x000fe2000f8e0204 */
[--C-:B------:R-:W-:Y:S01]  /*227e0*/  SHF.R.S32.HI R2, RZ, 0x1f, R5.reuse ;  /* 0x0000001fff027819 */ /* 0x100fe20000011405 */
[----:B------:R-:W-:Y:S01]  /*227f0*/  IMAD.MOV R7, RZ, RZ, -R5 ;  /* 0x000000ffff077224 */ /* 0x000fe200078e0a05 */
[----:B------:R-:W-:Y:S01]  /*22800*/  ULDC.64 UR10, c[0x0][0xbe0] ;  /* 0x0002f800000a7ab9 */ /* 0x000fe20000000a00 */
[----:B------:R-:W-:-:S02]  /*22810*/  UIADD3 UR4, UR9, UR4, URZ ;  /* 0x0000000409047290 */ /* 0x000fc4000fffe03f */
[----:B------:R-:W-:Y:S02]  /*22820*/  IMAD.U32 R3, RZ, RZ, UR9 ;  /* 0x00000009ff037e24 */ /* 0x000fe4000f8e00ff */
[----:B------:R-:W-:Y:S02]  /*22830*/  IMAD R4, R2, UR10, RZ ;  /* 0x0000000a02047c24 */ /* 0x000fe4000f8e02ff */
[----:B------:R-:W-:Y:S02]  /*22840*/  IMAD R7, R11, R7, R6 ;  /* 0x000000070b077224 */ /* 0x000fe400078e0206 */
        /* <DEDUP_REMOVED lines=41> */
.L_x_12702:
[----:B------:R-:W-:Y:S05]  /*22ae0*/  BSYNC B1 ;  /* 0x0000000000017941 */ /* 0x000fea0003800000 */
.L_x_12701:
        /* <DEDUP_REMOVED lines=21> */
.L_x_12704:
[----:B------:R-:W-:Y:S05]  /*22c40*/  BSYNC B1 ;  /* 0x0000000000017941 */ /* 0x000fea0003800000 */
.L_x_12703:
        /* <DEDUP_REMOVED lines=21> */
.L_x_12706:
[----:B------:R-:W-:Y:S05]  /*22da0*/  BSYNC B1 ;  /* 0x0000000000017941 */ /* 0x000fea0003800000 */
.L_x_12705:
[----:B0-----:R-:W-:Y:S01]  /*22db0*/  VIADD R0, R6, 0x60 ;  /* 0x0000006006007836 */ /* 0x001fe20000000000 */
[----:B--2-4-:R-:W0:Y:S04]  /*22dc0*/  SHFL.IDX PT, R5, R5, 0x3, 0x181f ;  /* 0x00781f0005057f89 */ /* 0x014e2800000e0000 */
[----:B------:R-:W-:Y:S01]  /*22dd0*/  ISETP.GE.AND P0, PT, R0, R11, PT ;  /* 0x0000000b0000720c */ /* 0x000fe20003f06270 */
[----:B-1-3--:R1:W2:-:S12]  /*22de0*/  SHFL.IDX PT, R2, R4, 0x3, 0x181f ;  /* 0x00781f0004027f89 */ /* 0x00a29800000e0000 */
        /* <DEDUP_REMOVED lines=18> */
.L_x_12697:
[----:B------:R-:W-:Y:S05]  /*22f10*/  BSYNC B0 ;  /* 0x0000000000007941 */ /* 0x000fea0003800000 */
.L_x_12688:
[----:B------:R-:W-:Y:S02]  /*22f20*/  ULDC UR4, c[0x0][0xd3c] ;  /* 0x00034f0000047ab9 */ /* 0x000fe40000000800 */
[----:B------:R-:W-:-:S06]  /*22f30*/  UISETP.GE.AND UP0, UPT, UR6, UR4, UPT ;  /* 0x000000040600728c */ /* 0x000fcc000bf06270 */
[----:B------:R-:W-:-:S13]  /*22f40*/  PLOP3.LUT P0, PT, PT, PT, UP0, 0x80, 0x0 ;  /* 0x000000000000781c */ /* 0x000fda0003f0f008 */
[----:B------:R-:W-:Y:S05]  /*22f50*/  @!P0 BRA `(.L_x_12707) ;  /* 0xfffffde000b08947 */ /* 0x000fea000383ffff */
[----:B------:R-:W-:Y:S05]  /*22f60*/  EXIT ;  /* 0x000000000000794d */ /* 0x000fea0003800000 */
.L_x_12573:
[----:B------:R-:W-:-:S08]  /*22f70*/  NOP ;  /* 0x0000000000007918 */ /* 0x000fd00000000000 */
[----:B-1----:R-:W0:-:S00]  /*22f80*/  USETMAXREG.DEALLOC.CTAPOOL 0x28 ;  /* 0x00000028000079c8 */ /* 0x002e0000080e0500 */
        /* <DEDUP_REMOVED lines=14> */
.L_x_12708:
        /* <DEDUP_REMOVED lines=40> */
.L_x_12714:
        /* <DEDUP_REMOVED lines=12> */
.L_x_12713:
[----:B------:R-:W-:Y:S05]  /*233b0*/  BSYNC B0 ;  /* 0x0000000000007941 */ /* 0x000fea0003800000 */
.L_x_12712:
        /* <DEDUP_REMOVED lines=20> */
.L_x_12710:
        /* <DEDUP_REMOVED lines=20> */
.L_x_12715:
        /* <DEDUP_REMOVED lines=59> */
.L_x_12711:
[----:B------:R-:W-:Y:S01]  /*239f0*/  ULDC UR4, c[0x0][0xd3c] ;  /* 0x00034f0000047ab9 */ /* 0x000fe20000000800 */
[----:B------:R-:W-:Y:S02]  /*23a00*/  IMAD.MOV.U32 R17, RZ, RZ, RZ ;  /* 0x000000ffff117224 */ /* 0x000fe400078e00ff */
[----:B------:R-:W-:Y:S02]  /*23a10*/  IMAD.U32 R16, RZ, RZ, UR6 ;  /* 0x00000006ff107e24 */ /* 0x000fe4000f8e00ff */
[----:B------:R-:W-:Y:S02]  /*23a20*/  IMAD.MOV.U32 R18, RZ, RZ, RZ ;  /* 0x000000ffff127224 */ /* 0x000fe400078e00ff */
[----:B------:R-:W-:-:S07]  /*23a30*/  IMAD.U32 R19, RZ, RZ, UR4 ;  /* 0x00000004ff137e24 */ /* 0x000fce000f8e00ff */
.L_x_12716:
[----:B------:R-:W-:-:S13]  /*23a40*/  ISETP.NE.AND P0, PT, R5, RZ, PT ;  /* 0x000000ff0500720c */ /* 0x000fda0003f05270 */
[----:B------:R-:W0:Y:S01]  /*23a50*/  @!P0 S2R R3, SR_CgaCtaId ;  /* 0x0000000000038919 */ /* 0x000e220000008800 */
[----:B------:R-:W-:-:S04]  /*23a60*/  @!P0 MOV R0, 0x400 ;  /* 0x0000040000008802 */ /* 0x000fc80000000f00 */
[----:B0-----:R-:W-:-:S05]  /*23a70*/  @!P0 LEA R0, R3, R0, 0x18 ;  /* 0x0000000003008211 */ /* 0x001fca00078ec0ff */
[----:B------:R1:W-:Y:S01]  /*23a80*/  @!P0 STS.128 [R0+0x324d0], R16 ;  /* 0x0324d01000008388 */ /* 0x0003e20000000c00 */
[----:B------:R-:W-:Y:S06]  /*23a90*/  BAR.ARV 0x5, 0x180 ;  /* 0x0146000000007b1d */ /* 0x000fec0000002000 */
.L_x_12709:
        /* <DEDUP_REMOVED lines=14> */
[----:B-1----:R-:W-:Y:S02]  /*23b80*/  LOP3.LUT R3, R4, 0x7f, RZ, 0xc0, !PT ;  /* 0x0000007f04037812 */ /* 0x002fe400078ec0ff */
        /* <DEDUP_REMOVED lines=17> */
.L_x_12792:
        /* <DEDUP_REMOVED lines=41> */
.L_x_12718:
        /* <DEDUP_REMOVED lines=8> */
.L_x_12719:
        /* <DEDUP_REMOVED lines=9> */
.L_x_12720:
[----:B------:R-:W4:Y:S01]  /*24040*/  LDL R6, [R1+0x450] ;  /* 0x0004500001067983 */ /* 0x000f220000100800 */
[----:B012---:R-:W0:Y:S01]  /*24050*/  LDC R0, c[0x0][0x448] ;  /* 0x00011200ff007b82 */ /* 0x007e220000000800 */
[----:B------:R-:W-:Y:S01]  /*24060*/  IMAD.SHL.U32 R37, R17, 0x80, RZ ;  /* 0x0000008011257824 */ /* 0x000fe200078e00ff */
[----:B------:R-:W-:Y:S01]  /*24070*/  LOP3.LUT R23, R23, 0xfffeffff, RZ, 0xc0, !PT ;  /* 0xfffeffff17177812 */ /* 0x000fe200078ec0ff */
[----:B-----5:R-:W-:-:S05]  /*24080*/  IMAD.IADD R17, R7, 0x1, -R30 ;  /* 0x0000000107117824 */ /* 0x020fca00078e0a1e */
[----:B---3--:R-:W1:Y:S01]  /*24090*/  LDC.64 R2, c[0x0][0xad8] ;  /* 0x0002b600ff027b82 */ /* 0x008e620000000a00 */
[----:B0-----:R-:W-:Y:S01]  /*240a0*/  ISETP.NE.AND P2, PT, R0, 0x1, PT ;  /* 0x000000010000780c */ /* 0x001fe20003f45270 */
[----:B------:R-:W-:Y:S01]  /*240b0*/  VIADD R0, R37, 0x7f ;  /* 0x0000007f25007836 */ /* 0x000fe20000000000 */
[----:B-1----:R-:W-:-:S11]  /*240c0*/  ISETP.GE.AND P1, PT, R3, 0x1, PT ;  /* 0x000000010300780c */ /* 0x002fd60003f26270 */
[----:B------:R-:W0:Y:S01]  /*240d0*/  @P2 LDC R5, c[0x0][0x44c] ;  /* 0x00011300ff052b82 */ /* 0x000e220000000800 */
[----:B------:R-:W-:-:S07]  /*240e0*/  @P2 LOP3.LUT R23, R23, 0x10000, RZ, 0xfc, !PT ;  /* 0x0001000017172812 */ /* 0x000fce00078efcff */
[----:B------:R-:W1:Y:S01]  /*240f0*/  @P2 LDC R9, c[0x0][0x450] ;  /* 0x00011400ff092b82 */ /* 0x000e620000000800 */
[----:B0-----:R-:W-:-:S05]  /*24100*/  @P2 IMAD.HI.U32 R4, R0, R5, RZ ;  /* 0x0000000500042227 */ /* 0x001fca00078e00ff */
[----:B-1----:R-:W-:Y:S02]  /*24110*/  @P2 SHF.R.U32.HI R0, RZ, R9, R4 ;  /* 0x00000009ff002219 */ /* 0x002fe40000011604 */
[----:B----4-:R-:W-:-:S05]  /*24120*/  IADD3 R5, R17, 0x1, -R6 ;  /* 0x0000000111057810 */ /* 0x010fca0007ffe806 */
        /* <DEDUP_REMOVED lines=14> */
.L_x_12723:
[----:B------:R-:W-:-:S13]  /*24210*/  ISETP.NE.AND P0, PT, R3, 0x1, PT ;  /* 0x000000010300780c */ /* 0x000fda0003f05270 */
[----:B------:R-:W0:Y:S02]  /*24220*/  @P0 LDC.64 R4, c[0x0][0xae0] ;  /* 0x0002b800ff040b82 */ /* 0x000e240000000a00 */
[----:B0-----:R-:W-:-:S05]  /*24230*/  @P0 IMAD.HI.U32 R4, R0, R4, RZ ;  /* 0x0000000400040227 */ /* 0x001fca00078e00ff */
[----:B------:R-:W-:-:S07]  /*24240*/  @P0 SHF.R.U32.HI R0, RZ, R5, R4 ;  /* 0x00000005ff000219 */ /* 0x000fce0000011604 */
.L_x_12724:
[----:B------:R-:W-:Y:S05]  /*24250*/  BSYNC B0 ;  /* 0x0000000000007941 */ /* 0x000fea0003800000 */
.L_x_12722:
[----:B------:R-:W-:-:S05]  /*24260*/  IMAD R5, R0, R3, R3 ;  /* 0x0000000300057224 */ /* 0x000fca00078e0203 */
[----:B------:R-:W-:-:S07]  /*24270*/  VIMNMX R2, R2, R5, PT ;  /* 0x0000000502027248 */ /* 0x000fce0003fe0100 */
.L_x_12721:
        /* <DEDUP_REMOVED lines=29> */
.L_x_12727:
[----:B------:R-:W-:-:S13]  /*24450*/  ISETP.NE.AND P0, PT, R3, 0x1, PT ;  /* 0x000000010300780c */ /* 0x000fda0003f05270 */
[----:B------:R-:W1:Y:S02]  /*24460*/  @P0 LDC.64 R4, c[0x0][0xae0] ;  /* 0x0002b800ff040b82 */ /* 0x000e640000000a00 */
[----:B-1----:R-:W-:-:S05]  /*24470*/  @P0 IMAD.HI.U32 R4, R2, R4, RZ ;  /* 0x0000000402040227 */ /* 0x002fca00078e00ff */
[----:B------:R-:W-:-:S07]  /*24480*/  @P0 SHF.R.U32.HI R2, RZ, R5, R4 ;  /* 0x00000005ff020219 */ /* 0x000fce0000011604 */
.L_x_12728:
[----:B------:R-:W-:Y:S05]  /*24490*/  BSYNC B0 ;  /* 0x0000000000007941 */ /* 0x000fea0003800000 */
.L_x_12726:
[----:B------:R-:W-:-:S05]  /*244a0*/  IMAD R3, R2, R3, RZ ;  /* 0x0000000302037224 */ /* 0x000fca00078e02ff */
[----:B------:R-:W-:-:S07]  /*244b0*/  VIMNMX R0, R0, R3, !PT ;  /* 0x0000000300007248 */ /* 0x000fce0007fe0100 */
.L_x_12725:
        /* <DEDUP_REMOVED lines=24> */
.L_x_12730:
        /* <DEDUP_REMOVED lines=20> */
.L_x_12733:
[----:B------:R-:W-:Y:S05]  /*24780*/  BSYNC B6 ;  /* 0x0000000000067941 */ /* 0x000fea0003800000 */
.L_x_12732:
        /* <DEDUP_REMOVED lines=20> */
.L_x_12736:
        /* <DEDUP_REMOVED lines=15> */
.L_x_12735:
[----:B------:R-:W-:Y:S05]  /*249c0*/  BSYNC B6 ;  /* 0x0000000000067941 */ /* 0x000fea0003800000 */
.L_x_12734:
[----:B------:R-:W1:Y:S01]  /*249d0*/  S2R R20, SR_TID.X ;  /* 0x0000000000147919 */ /* 0x000e620000002100 */
[----:B------:R-:W-:Y:S01]  /*249e0*/  ULDC.64 UR4, c[0x0][0xaf0] ;  /* 0x0002bc0000047ab9 */ /* 0x000fe20000000a00 */
[----:B------:R-:W-:Y:S01]  /*249f0*/  IMAD.MOV.U32 R28, RZ, RZ, R19 ;  /* 0x000000ffff1c7224 */ /* 0x000fe200078e0013 */
[----:B------:R-:W-:Y:S01]  /*24a00*/  ISETP.NE.U32.AND P0, PT, RZ, UR4, PT ;  /* 0x00000004ff007c0c */ /* 0x000fe2000bf05070 */
[----:B------:R-:W-:-:S03]  /*24a10*/  ULDC UR4, c[0x0][0x320] ;  /* 0x0000c80000047ab9 */ /* 0x000fc60000000800 */
[----:B------:R-:W-:-:S13]  /*24a20*/  ISETP.NE.AND.EX P0, PT, RZ, UR5, PT, P0 ;  /* 0x00000005ff007c0c */ /* 0x000fda000bf05300 */
[----:B------:R-:W2:Y:S01]  /*24a30*/  @P0 LDC.64 R2, c[0x0][0xaf0] ;  /* 0x0002bc00ff020b82 */ /* 0x000ea20000000a00 */
[----:B-1----:R-:W-:Y:S01]  /*24a40*/  IMAD.SHL.U32 R34, R20, 0x8, RZ ;  /* 0x0000000814227824 */ /* 0x002fe200078e00ff */
[----:B------:R-:W-:-:S06]  /*24a50*/  LOP3.LUT R23, R23, 0xffffffef, RZ, 0xc0, !PT ;  /* 0xffffffef17177812 */ /* 0x000fcc00078ec0ff */
[----:B------:R-:W1:Y:S01]  /*24a60*/  LDC R20, c[0x0][0x430] ;  /* 0x00010c00ff147b82 */ /* 0x000e620000000800 */
[----:B------:R-:W-:-:S04]  /*24a70*/  LOP3.LUT R34, R34, 0x38, RZ, 0xc0, !PT ;  /* 0x0000003822227812 */ /* 0x000fc800078ec0ff */
[----:B------:R-:W-:Y:S01]  /*24a80*/  LOP3.LUT R32, R34, 0x40, RZ, 0xfc, !PT ;  /* 0x0000004022207812 */ /* 0x000fe200078efcff */
[----:B--2---:R-:W-:-:S03]  /*24a90*/  @P0 IMAD.WIDE R2, R19, 0x4, R2 ;  /* 0x0000000413020825 */ /* 0x004fc600078e0202 */
        /* <DEDUP_REMOVED lines=17> */
.L_x_12810:
[----:B------:R-:W1:Y:S01]  /*24bb0*/  S2R R2, SR_TID.X ;  /* 0x0000000000027919 */ /* 0x000e620000002100 */
[----:B------:R-:W-:Y:S01]  /*24bc0*/  ISETP.NE.AND P1, PT, R20, 0x1, PT ;  /* 0x000000011400780c */ /* 0x000fe20003f25270 */
[----:B------:R-:W-:Y:S01]  /*24bd0*/  IMAD.MOV.U32 R36, RZ, RZ, RZ ;  /* 0x000000ffff247224 */ /* 0x000fe200078e00ff */
[----:B-----5:R-:W-:Y:S01]  /*24be0*/  SHF.R.S32.HI R32, RZ, 0x1f, R28 ;  /* 0x0000001fff207819 */ /* 0x020fe2000001141c */
[----:B------:R-:W2:Y:S01]  /*24bf0*/  S2R R3, SR_TID.X ;  /* 0x0000000000037919 */ /* 0x000ea20000002100 */
[----:B------:R-:W-:-:S09]  /*24c00*/  LOP3.LUT R23, R23, 0xffff7fff, RZ, 0xc0, !PT ;  /* 0xffff7fff17177812 */ /* 0x000fd200078ec0ff */
[----:B------:R-:W3:Y:S01]  /*24c10*/  @P1 LDC R5, c[0x0][0x434] ;  /* 0x00010d00ff051b82 */ /* 0x000ee20000000800 */
[----:B------:R-:W-:-:S07]  /*24c20*/  @P1 LOP3.LUT R23, R23, 0x8000, RZ, 0xfc, !PT ;  /* 0x0000800017171812 */ /* 0x000fce00078efcff */
[----:B------:R-:W4:Y:S01]  /*24c30*/  @P1 LDC R4, c[0x0][0x438] ;  /* 0x00010e00ff041b82 */ /* 0x000f220000000800 */
[----:B-1----:R-:W-:Y:S01]  /*24c40*/  LOP3.LUT R2, R2, 0x7f, RZ, 0xc0, !PT ;  /* 0x0000007f02027812 */ /* 0x002fe200078ec0ff */
[----:B--2---:R-:W-:-:S03]  /*24c50*/  IMAD.SHL.U32 R10, R3, 0x10, RZ ;  /* 0x00000010030a7824 */ /* 0x004fc600078e00ff */
[----:B------:R-:W-:-:S04]  /*24c60*/  SHF.R.U32.HI R2, RZ, 0x3, R2 ;  /* 0x00000003ff027819 */ /* 0x000fc80000011602 */
[----:B------:R-:W-:-:S05]  /*24c70*/  LOP3.LUT R10, R2, 0x70, R10, 0xf8, !PT ;  /* 0x00000070020a7812 */ /* 0x000fca00078ef80a */
[----:B------:R-:W-:-:S05]  /*24c80*/  IMAD R8, R0, 0x60, R10 ;  /* 0x0000006000087824 */ /* 0x000fca00078e020a */
[C---:B------:R-:W-:Y:S01]  /*24c90*/  ISETP.GE.AND P0, PT, R8.reuse, R17, PT ;  /* 0x000000110800720c */ /* 0x040fe20003f06270 */
[----:B------:R-:W-:-:S03]  /*24ca0*/  IMAD.IADD R8, R8, 0x1, R30 ;  /* 0x0000000108087824 */ /* 0x000fc600078e021e */
[----:B------:R-:W-:Y:S01]  /*24cb0*/  ISETP.GT.U32.OR P0, PT, R10, 0x5f, P0 ;  /* 0x0000005f0a00780c */ /* 0x000fe20000704470 */
[----:B---3--:R-:W-:-:S04]  /*24cc0*/  @P1 IMAD.HI.U32 R5, R8, R5, RZ ;  /* 0x0000000508051227 */ /* 0x008fc800078e00ff */
[----:B------:R-:W-:Y:S01]  /*24cd0*/  IMAD.MOV.U32 R6, RZ, RZ, R8 ;  /* 0x000000ffff067224 */ /* 0x000fe200078e0008 */
[----:B----4-:R-:W-:-:S07]  /*24ce0*/  @P1 SHF.R.U32.HI R6, RZ, R4, R5 ;  /* 0x00000004ff061219 */ /* 0x010fce0000011605 */
[----:B------:R-:W1:Y:S01]  /*24cf0*/  @!P0 LDC.64 R2, c[0x0][0x428] ;  /* 0x00010a00ff028b82 */ /* 0x000e620000000a00 */
[----:B------:R-:W-:-:S07]  /*24d00*/  @!P0 SHF.R.S32.HI R7, RZ, 0x1f, R6 ;  /* 0x0000001fff078819 */ /* 0x000fce0000011406 */
[----:B------:R-:W2:Y:S01]  /*24d10*/  @!P0 LDC.64 R4, c[0x0][0x418] ;  /* 0x00010600ff048b82 */ /* 0x000ea20000000a00 */
[----:B-1----:R-:W-:-:S04]  /*24d20*/  @!P0 IMAD R9, R32, R2, RZ ;  /* 0x0000000220098224 */ /* 0x002fc800078e02ff */
[C---:B------:R-:W-:Y:S02]  /*24d30*/  @!P0 IMAD R9, R28.reuse, R3, R9 ;  /* 0x000000031c098224 */ /* 0x040fe400078e0209 */
[----:B------:R-:W-:-:S04]  /*24d40*/  @!P0 IMAD.WIDE.U32 R2, R28, R2, R6 ;  /* 0x000000021c028225 */ /* 0x000fc800078e0006 */
[----:B------:R-:W-:Y:S01]  /*24d50*/  @!P0 IMAD.IADD R9, R3, 0x1, R9 ;  /* 0x0000000103098824 */ /* 0x000fe200078e0209 */
[----:B--2---:R-:W-:Y:S01]  /*24d60*/  @!P0 LEA R4, P1, R2, R4, 0x2 ;  /* 0x0000000402048211 */ /* 0x004fe200078210ff */
[----:B------:R-:W-:-:S03]  /*24d70*/  IMAD.MOV R3, RZ, RZ, -R6 ;  /* 0x000000ffff037224 */ /* 0x000fc600078e0a06 */
[----:B------:R-:W-:Y:S01]  /*24d80*/  @!P0 LEA.HI.X R5, R2, R5, R9, 0x2, P1 ;  /* 0x0000000502058211 */ /* 0x000fe200008f1409 */
[----:B------:R-:W-:Y:S02]  /*24d90*/  IMAD R3, R20, R3, R8 ;  /* 0x0000000314037224 */ /* 0x000fe400078e0208 */
[----:B------:R-:W-:Y:S02]  /*24da0*/  IMAD.U32 R2, RZ, RZ, UR38 ;  /* 0x00000026ff027e24 */ /* 0x000fe4000f8e00ff */
[----:B------:R1:W5:Y:S01]  /*24db0*/  @!P0 LDG.E R36, desc[UR36][R4.64] ;  /* 0x0000002404248981 */ /* 0x000362000c1e1900 */
[----:B------:R-:W-:Y:S02]  /*24dc0*/  ISETP.GT.U32.AND P1, PT, R10, 0x5f, PT ;  /* 0x0000005f0a00780c */ /* 0x000fe40003f24070 */
[----:B------:R-:W-:Y:S01]  /*24dd0*/  ISETP.NE.AND P0, PT, R2, 0x3, PT ;  /* 0x000000030200780c */ /* 0x000fe20003f05270 */
[----:B------:R2:W-:Y:S01]  /*24de0*/  STL [R1+0x454], R3 ;  /* 0x0004540301007387 */ /* 0x0005e20000100800 */
[----:B------:R-:W-:-:S02]  /*24df0*/  LOP3.LUT R23, R23, 0xfffffbff, RZ, 0xc0, !PT ;  /* 0xfffffbff17177812 */ /* 0x000fc400078ec0ff */
[----:B------:R-:W-:Y:S02]  /*24e00*/  SHF.R.S32.HI R27, RZ, 0x1f, R18 ;  /* 0x0000001fff1b7819 */ /* 0x000fe40000011412 */
[----:B--2---:R-:W-:-:S07]  /*24e10*/  SEL R3, RZ, 0x1, P2 ;  /* 0x00000001ff037807 */ /* 0x004fce0001000000 */
[----:B------:R-:W-:Y:S01]  /*24e20*/  @P0 LOP3.LUT R23, R23, 0x400, RZ, 0xfc, !PT ;  /* 0x0000040017170812 */ /* 0x000fe200078efcff */
[----:B------:R1:W-:Y:S03]  /*24e30*/  STL [R1+0x474], R3 ;  /* 0x0004740301007387 */ /* 0x0003e60000100800 */
[----:B------:R-:W-:-:S04]  /*24e40*/  LOP3.LUT R23, R23, 0xffffffdf, RZ, 0xc0, !PT ;  /* 0xffffffdf17177812 */ /* 0x000fc800078ec0ff */
[----:B------:R-:W-:Y:S01]  /*24e50*/  @P1 LOP3.LUT R23, R23, 0x20, RZ, 0xfc, !PT ;  /* 0x0000002017171812 */ /* 0x000fe200078efcff */
[----:B------:R-:W-:Y:S06]  /*24e60*/  @!P0 BRA `(.L_x_12738) ;  /* 0x0000000000048947 */ /* 0x000fec0003800000 */
[----:B------:R-:W-:Y:S01]  /*24e70*/  BPT.TRAP 0x1 ;  /* 0x000000040000795c */ /* 0x000fe20000300000 */
.L_x_12738:
[----:B0-----:R-:W-:Y:S01]  /*24e80*/  IMAD R31, R0, -0x60, R17 ;  /* 0xffffffa0001f7824 */ /* 0x001fe200078e0211 */
[----:B------:R-:W-:Y:S01]  /*24e90*/  SHF.L.U32 R0, R26, 0x1f, RZ ;  /* 0x0000001f1a007819 */ /* 0x000fe200000006ff */
[----:B------:R-:W-:Y:S01]  /*24ea0*/  IMAD R17, R24, 0x8, R22 ;  /* 0x0000000818117824 */ /* 0x000fe200078e0216 */
[----:B------:R-:W-:Y:S03]  /*24eb0*/  BSSY B0, `(.L_x_12739) ;  /* 0x0000003000007945 */ /* 0x000fe60003800000 */
[----:B------:R-:W0:Y:S02]  /*24ec0*/  SYNCS.PHASECHK.TRANS64.TRYWAIT P0, [R17+URZ+0x32440], R0 ;  /* 0x03244000110075a7 */ /* 0x000e24000800017f */
[----:B0-----:R-:W-:Y:S05]  /*24ed0*/  @!P0 BRA `(.L_x_12740) ;  /* 0x0000004800908947 */ /* 0x001fea0003800000 */
.L_x_12811:
[----:B------:R-:W-:Y:S05]  /*24ee0*/  BSYNC B0 ;  /* 0x0000000000007941 */ /* 0x000fea0003800000 */
.L_x_12739:
[----:B------:R-:W0:Y:S01]  /*24ef0*/  LDL R2, [R1+0x454] ;  /* 0x0004540001027983 */ /* 0x000e220000100800 */
[----:B------:R-:W-:Y:S01]  /*24f00*/  ULDC.64 UR4, c[0x0][0x300] ;  /* 0x0000c00000047ab9 */ /* 0x000fe20000000a00 */
[----:B-1---5:R-:W-:Y:S02]  /*24f10*/  SHF.R.S32.HI R4, RZ, 0x1f, R36 ;  /* 0x0000001fff047819 */ /* 0x022fe40000011424 */
        /* <DEDUP_REMOVED lines=87> */
.L_x_12825:
        /* <DEDUP_REMOVED lines=10> */
.L_x_12742:
        /* <DEDUP_REMOVED lines=10> */
.L_x_12743:
        /* <DEDUP_REMOVED lines=31> */
.L_x_12745:
[----:B------:R-:W-:Y:S05]  /*257c0*/  BSYNC B6 ;  /* 0x0000000000067941 */ /* 0x000fea0003800000 */
.L_x_12744:
[----:B------:R-:W3:Y:S01]  /*257d0*/  LDL R20, [R1+0x45c] ;  /* 0x00045c0001147983 */ /* 0x000ee20000100800 */
[----:B------:R-:W-:Y:S01]  /*257e0*/  IMAD.MOV.U32 R21, RZ, RZ, R34 ;  /* 0x000000ffff157224 */ /* 0x000fe200078e0022 */
[----:B------:R-:W-:Y:S01]  /*257f0*/  ULDC.64 UR4, c[0x0][0x298] ;  /* 0x0000a60000047ab9 */ /* 0x000fe20000000a00 */
[----:B0-----:R-:W0:Y:S01]  /*25800*/  LDC R5, c[0x0][0x448] ;  /* 0x00011200ff057b82 */ /* 0x001e220000000800 */
[----:B------:R-:W4:Y:S01]  /*25810*/  S2R R2, SR_TID.X ;  /* 0x0000000000027919 */ /* 0x000f220000002100 */
[----:B------:R-:W5:Y:S01]  /*25820*/  S2R R34, SR_TID.X ;  /* 0x0000000000227919 */ /* 0x000f620000002100 */
[----:B----4-:R-:W-:-:S04]  /*25830*/  LOP3.LUT R2, R2, 0x7f, RZ, 0xc0, !PT ;  /* 0x0000007f02027812 */ /* 0x010fc800078ec0ff */
[----:B--2---:R-:W-:Y:S02]  /*25840*/  SHF.R.U32.HI R0, RZ, 0x3, R2 ;  /* 0x00000003ff007819 */ /* 0x004fe40000011602 */
[----:B------:R-:W2:Y:S01]  /*25850*/  LDC R2, c[0x0][0x448] ;  /* 0x00011200ff027b82 */ /* 0x000ea20000000800 */
[----:B---3--:R-:W-:Y:S02]  /*25860*/  IMAD.MOV.U32 R4, RZ, RZ, R20 ;  /* 0x000000ffff047224 */ /* 0x008fe400078e0014 */
[----:B------:R-:W3:Y:S01]  /*25870*/  LDL R20, [R1+0x458] ;  /* 0x0004580001147983 */ /* 0x000ee20000100800 */
[----:B--2---:R-:W-:Y:S01]  /*25880*/  ISETP.NE.AND P6, PT, R2, 0x1, PT ;  /* 0x000000010200780c */ /* 0x004fe20003fc5270 */
[----:B-----5:R-:W-:Y:S02]  /*25890*/  IMAD.SHL.U32 R34, R34, 0x10, RZ ;  /* 0x0000001022227824 */ /* 0x020fe400078e00ff */
[----:B------:R-:W-:Y:S01]  /*258a0*/  IMAD R4, R4, UR4, RZ ;  /* 0x0000000404047c24 */ /* 0x000fe2000f8e02ff */
[----:B------:R-:W2:Y:S02]  /*258b0*/  S2R R6, SR_TID.X ;  /* 0x0000000000067919 */ /* 0x000ea40000002100 */
[----:B------:R-:W-:Y:S01]  /*258c0*/  LOP3.LUT R34, R0, 0x70, R34, 0xf8, !PT ;  /* 0x0000007000227812 */ /* 0x000fe200078ef822 */
[----:B------:R-:W-:-:S04]  /*258d0*/  IMAD R4, R35, UR5, R4 ;  /* 0x0000000523047c24 */ /* 0x000fc8000f8e0204 */
[----:B------:R-:W-:Y:S02]  /*258e0*/  IMAD.IADD R34, R34, 0x1, R37 ;  /* 0x0000000122227824 */ /* 0x000fe400078e0225 */
[----:B------:R-:W4:Y:S02]  /*258f0*/  @P6 LDC R3, c[0x0][0x44c] ;  /* 0x00011300ff036b82 */ /* 0x000f240000000800 */
[----:B------:R-:W-:-:S06]  /*25900*/  IMAD.MOV.U32 R0, RZ, RZ, R34 ;  /* 0x000000ffff007224 */ /* 0x000fcc00078e0022 */
[----:B------:R-:W5:Y:S01]  /*25910*/  @P6 LDC R2, c[0x0][0x450] ;  /* 0x00011400ff026b82 */ /* 0x000f620000000800 */
[----:B----4-:R-:W-:-:S05]  /*25920*/  @P6 IMAD.HI.U32 R3, R34, R3, RZ ;  /* 0x0000000322036227 */ /* 0x010fca00078e00ff */
[----:B-----5:R-:W-:Y:S01]  /*25930*/  @P6 SHF.R.U32.HI R0, RZ, R2, R3 ;  /* 0x00000002ff006219 */ /* 0x020fe20000011603 */
        /* <DEDUP_REMOVED lines=9> */
[----:B--2---:R-:W-:-:S04]  /*259d0*/  LOP3.LUT R21, R6, 0x7f, RZ, 0xc0, !PT ;  /* 0x0000007f06157812 */ /* 0x004fc800078ec0ff */
[----:B------:R-:W-:Y:S01]  /*259e0*/  SHF.R.U32.HI R21, RZ, 0x3, R21 ;  /* 0x00000003ff157819 */ /* 0x000fe20000011615 */
[C---:B---3--:R-:W-:Y:S02]  /*259f0*/  IMAD R4, R20.reuse, UR5, R4 ;  /* 0x0000000514047c24 */ /* 0x048fe4000f8e0204 */
[----:B------:R-:W-:Y:S01]  /*25a00*/  IMAD.WIDE.U32 R2, R20, UR4, R2 ;  /* 0x0000000414027c25 */ /* 0x000fe2000f8e0002 */
[----:B------:R-:W-:-:S03]  /*25a10*/  ULDC.64 UR4, c[0x0][0x2d0] ;  /* 0x0000b40000047ab9 */ /* 0x000fc60000000a00 */
[----:B------:R-:W-:Y:S01]  /*25a20*/  IMAD.IADD R3, R3, 0x1, R4 ;  /* 0x0000000103037824 */ /* 0x000fe200078e0204 */
[----:B------:R-:W-:Y:S01]  /*25a30*/  SHF.R.S32.HI R4, RZ, 0x1f, R0 ;  /* 0x0000001fff047819 */ /* 0x000fe20000011400 */
[----:B------:R-:W-:Y:S02]  /*25a40*/  IMAD.SHL.U32 R20, R6, 0x8, RZ ;  /* 0x0000000806147824 */ /* 0x000fe400078e00ff */
[----:B------:R-:W-:-:S03]  /*25a50*/  IMAD.WIDE.U32 R2, R0, UR4, R2 ;  /* 0x0000000400027c25 */ /* 0x000fc6000f8e0002 */
[----:B------:R-:W-:Y:S01]  /*25a60*/  LOP3.LUT R20, R20, 0x38, RZ, 0xc0, !PT ;  /* 0x0000003814147812 */ /* 0x000fe200078ec0ff */
[----:B------:R-:W-:-:S04]  /*25a70*/  IMAD R4, R4, UR4, RZ ;  /* 0x0000000404047c24 */ /* 0x000fc8000f8e02ff */
[----:B------:R-:W-:Y:S01]  /*25a80*/  IMAD R4, R0, UR5, R4 ;  /* 0x0000000500047c24 */ /* 0x000fe2000f8e0204 */
[----:B------:R-:W-:Y:S01]  /*25a90*/  ULDC.64 UR4, c[0x0][0x2c8] ;  /* 0x0000b20000047ab9 */ /* 0x000fe20000000a00 */
[----:B------:R-:W-:Y:S02]  /*25aa0*/  IMAD.MOV R0, RZ, RZ, -R0 ;  /* 0x000000ffff007224 */ /* 0x000fe400078e0a00 */
[----:B------:R-:W-:Y:S02]  /*25ab0*/  IMAD.IADD R3, R3, 0x1, R4 ;  /* 0x0000000103037824 */ /* 0x000fe400078e0204 */
[----:B0-----:R-:W-:-:S04]  /*25ac0*/  IMAD R0, R5, R0, R34 ;  /* 0x0000000005007224 */ /* 0x001fc800078e0222 */
        /* <DEDUP_REMOVED lines=13> */
[----:B------:R-:W-:Y:S01]  /*25ba0*/  IMAD.IADD R37, R21, 0x1, R37 ;  /* 0x0000000115257824 */ /* 0x000fe200078e0225 */
[----:B------:R-:W-:Y:S02]  /*25bb0*/  LOP3.LUT R23, R23, 0xffffdfff, RZ, 0xc0, !PT ;  /* 0xffffdfff17177812 */ /* 0x000fe400078ec0ff */
[----:B------:R-:W0:Y:S01]  /*25bc0*/  SHFL.IDX PT, R3, R0, RZ, 0x181f ;  /* 0x00181fff00037589 */ /* 0x000e2200000e0000 */
[----:B------:R-:W-:-:S03]  /*25bd0*/  VIADD R6, R37, 0x10 ;  /* 0x0000001025067836 */ /* 0x000fc60000000000 */
[----:B------:R-:W-:Y:S04]  /*25be0*/  SHFL.IDX PT, R12, R0, 0x1, 0x181f ;  /* 0x00381f00000c7f89 */ /* 0x000fe800000e0000 */
[----:B------:R-:W-:Y:S04]  /*25bf0*/  SHFL.IDX PT, R10, R0, 0x2, 0x181f ;  /* 0x00581f00000a7f89 */ /* 0x000fe800000e0000 */
[----:B------:R-:W-:Y:S01]  /*25c00*/  SHFL.IDX PT, R9, R0, 0x3, 0x181f ;  /* 0x00781f0000097f89 */ /* 0x000fe200000e0000 */
[----:B--2---:R-:W-:-:S03]  /*25c10*/  IMAD R5, R2, R5, RZ ;  /* 0x0000000502057224 */ /* 0x004fc600078e02ff */
[----:B------:R-:W2:Y:S02]  /*25c20*/  SHFL.IDX PT, R2, R4, RZ, 0x181f ;  /* 0x00181fff04027589 */ /* 0x000ea400000e0000 */
[CC--:B------:R-:W-:Y:S02]  /*25c30*/  ISETP.GE.AND P6, PT, R37.reuse, R5.reuse, PT ;  /* 0x000000052500720c */ /* 0x0c0fe40003fc6270 */
[----:B------:R-:W-:Y:S01]  /*25c40*/  ISETP.GE.AND P5, PT, R6, R5, PT ;  /* 0x000000050600720c */ /* 0x000fe20003fa6270 */
[----:B------:R-:W-:-:S05]  /*25c50*/  VIADD R6, R37, 0x20 ;  /* 0x0000002025067836 */ /* 0x000fca0000000000 */
[----:B------:R-:W-:-:S05]  /*25c60*/  ISETP.GE.AND P3, PT, R6, R5, PT ;  /* 0x000000050600720c */ /* 0x000fca0003f66270 */
[----:B0-----:R-:W-:Y:S02]  /*25c70*/  @!P6 LEA R3, P1, R20, R3, 0x1 ;  /* 0x000000031403e211 */ /* 0x001fe400078208ff */
[----:B------:R-:W-:-:S04]  /*25c80*/  @P6 LOP3.LUT R23, R23, 0x2000, RZ, 0xfc, !PT ;  /* 0x0000200017176812 */ /* 0x000fc800078efcff */
[----:B------:R-:W-:Y:S01]  /*25c90*/  LOP3.LUT R23, R23, 0xffffefff, RZ, 0xc0, !PT ;  /* 0xffffefff17177812 */ /* 0x000fe200078ec0ff */
[----:B--2---:R-:W-:Y:S01]  /*25ca0*/  @!P6 IMAD.X R8, RZ, RZ, R2, P1 ;  /* 0x000000ffff08e224 */ /* 0x004fe200008e0602 */
[----:B------:R-:W-:Y:S01]  /*25cb0*/  @!P5 LEA R12, P1, R20, R12, 0x1 ;  /* 0x0000000c140cd211 */ /* 0x000fe200078208ff */
[----:B------:R-:W0:Y:S01]  /*25cc0*/  SHFL.IDX PT, R2, R4, 0x1, 0x181f ;  /* 0x00381f0004027f89 */ /* 0x000e2200000e0000 */
[----:B------:R-:W-:-:S04]  /*25cd0*/  @P5 LOP3.LUT R23, R23, 0x1000, RZ, 0xfc, !PT ;  /* 0x0000100017175812 */ /* 0x000fc800078efcff */
[----:B------:R-:W-:-:S04]  /*25ce0*/  LOP3.LUT R23, R23, 0xfffff7ff, RZ, 0xc0, !PT ;  /* 0xfffff7ff17177812 */ /* 0x000fc800078ec0ff */
[----:B------:R-:W-:-:S04]  /*25cf0*/  @P3 LOP3.LUT R23, R23, 0x800, RZ, 0xfc, !PT ;  /* 0x0000080017173812 */ /* 0x000fc800078efcff */
[----:B------:R-:W-:Y:S01]  /*25d00*/  LOP3.LUT R23, R23, 0xfffffdff, RZ, 0xc0, !PT ;  /* 0xfffffdff17177812 */ /* 0x000fe200078ec0ff */
[----:B0-----:R-:W-:Y:S01]  /*25d10*/  @!P5 IMAD.X R7, RZ, RZ, R2, P1 ;  /* 0x000000ffff07d224 */ /* 0x001fe200008e0602 */
[----:B------:R-:W-:Y:S01]  /*25d20*/  @!P3 LEA R10, P1, R20, R10, 0x1 ;  /* 0x0000000a140ab211 */ /* 0x000fe200078208ff */
[----:B------:R-:W0:Y:S04]  /*25d30*/  SHFL.IDX PT, R2, R4, 0x2, 0x181f ;  /* 0x00581f0004027f89 */ /* 0x000e2800000e0000 */
[----:B0-----:R-:W-:Y:S02]  /*25d40*/  @!P3 IMAD.X R6, RZ, RZ, R2, P1 ;  /* 0x000000ffff06b224 */ /* 0x001fe400008e0602 */
[----:B------:R-:W-:-:S05]  /*25d50*/  VIADD R2, R37, 0x30 ;  /* 0x0000003025027836 */ /* 0x000fca0000000000 */
[----:B------:R-:W-:Y:S01]  /*25d60*/  ISETP.GE.AND P2, PT, R2, R5, PT ;  /* 0x000000050200720c */ /* 0x000fe20003f46270 */
[----:B------:R-:W-:-:S05]  /*25d70*/  VIADD R2, R37, 0x40 ;  /* 0x0000004025027836 */ /* 0x000fca0000000000 */
[----:B------:R-:W-:Y:S02]  /*25d80*/  ISETP.GE.AND P4, PT, R2, R5, PT ;  /* 0x000000050200720c */ /* 0x000fe40003f86270 */
[----:B------:R-:W0:Y:S05]  /*25d90*/  SHFL.IDX PT, R2, R4, 0x3, 0x181f ;  /* 0x00781f0004027f89 */ /* 0x000e2a00000e0000 */
[----:B------:R-:W-:Y:S02]  /*25da0*/  @!P2 LEA R13, P1, R20, R9, 0x1 ;  /* 0x00000009140da211 */ /* 0x000fe400078208ff */
[----:B------:R-:W2:Y:S01]  /*25db0*/  SHFL.IDX PT, R9, R0, 0x4, 0x181f ;  /* 0x00981f0000097f89 */ /* 0x000ea200000e0000 */
[----:B------:R-:W-:-:S04]  /*25dc0*/  @P2 LOP3.LUT R23, R23, 0x200, RZ, 0xfc, !PT ;  /* 0x0000020017172812 */ /* 0x000fc800078efcff */
[----:B------:R-:W-:-:S04]  /*25dd0*/  LOP3.LUT R23, R23, 0xfffffeff, RZ, 0xc0, !PT ;  /* 0xfffffeff17177812 */ /* 0x000fc800078ec0ff */
[----:B------:R-:W-:-:S04]  /*25de0*/  @P4 LOP3.LUT R23, R23, 0x100, RZ, 0xfc, !PT ;  /* 0x0000010017174812 */ /* 0x000fc800078efcff */
[----:B------:R-:W-:Y:S01]  /*25df0*/  LOP3.LUT R23, R23, 0xffffff7f, RZ, 0xc0, !PT ;  /* 0xffffff7f17177812 */ /* 0x000fe200078ec0ff */
[----:B0-----:R-:W-:Y:S02]  /*25e00*/  @!P2 IMAD.X R11, RZ, RZ, R2, P1 ;  /* 0x000000ffff0ba224 */ /* 0x001fe400008e0602 */
[----:B------:R-:W0:Y:S01]  /*25e10*/  SHFL.IDX PT, R2, R4, 0x4, 0x181f ;  /* 0x00981f0004027f89 */ /* 0x000e2200000e0000 */
[----:B--2---:R-:W-:-:S03]  /*25e20*/  @!P4 LEA R15, P1, R20, R9, 0x1 ;  /* 0x00000009140fc211 */ /* 0x004fc600078208ff */
[----:B------:R-:W-:Y:S02]  /*25e30*/  SHFL.IDX PT, R9, R0, 0x6, 0x181f ;  /* 0x00d81f0000097f89 */ /* 0x000fe400000e0000 */
[----:B0-----:R-:W-:Y:S02]  /*25e40*/  @!P4 IMAD.X R14, RZ, RZ, R2, P1 ;  /* 0x000000ffff0ec224 */ /* 0x001fe400008e0602 */
[----:B------:R-:W-:Y:S02]  /*25e50*/  @!P6 IMAD.MOV.U32 R2, RZ, RZ, R3 ;  /* 0x000000ffff02e224 */ /* 0x000fe400078e0003 */
[----:B------:R-:W-:Y:S02]  /*25e60*/  @!P6 IMAD.MOV.U32 R3, RZ, RZ, R8 ;  /* 0x000000ffff03e224 */ /* 0x000fe400078e0008 */
[----:B------:R-:W-:Y:S04]  /*25e70*/  SHFL.IDX PT, R8, R4, 0x6, 0x181f ;  /* 0x00d81f0004087f89 */ /* 0x000fe800000e0000 */
[----:B------:R0:W-:Y:S02]  /*25e80*/  @!P6 LDGSTS.E.BYPASS.LTC128B.128 [R25+0x18400], desc[UR36][R2.64], !P0 ;  /* 0x184000000219efae */ /* 0x0001e4000c101d64 */
[----:B0-----:R-:W-:-:S02]  /*25e90*/  @!P5 IMAD.MOV.U32 R2, RZ, RZ, R12 ;  /* 0x000000ffff02d224 */ /* 0x001fc400078e000c */
[----:B------:R-:W-:Y:S02]  /*25ea0*/  @!P5 IMAD.MOV.U32 R3, RZ, RZ, R7 ;  /* 0x000000ffff03d224 */ /* 0x000fe400078e0007 */
[----:B------:R-:W0:Y:S04]  /*25eb0*/  SHFL.IDX PT, R7, R0, 0x5, 0x181f ;  /* 0x00b81f0000077f89 */ /* 0x000e2800000e0000 */
[----:B------:R2:W-:Y:S04]  /*25ec0*/  @!P5 LDGSTS.E.BYPASS.LTC128B.128 [R25+0x18c00], desc[UR36][R2.64], !P0 ;  /* 0x18c000000219dfae */ /* 0x0005e8000c101d64 */
[----:B------:R-:W-:Y:S01]  /*25ed0*/  SHFL.IDX PT, R0, R0, 0x7, 0x181f ;  /* 0x00f81f0000007f89 */ /* 0x000fe200000e0000 */
[----:B--2---:R-:W-:-:S02]  /*25ee0*/  @!P3 IMAD.MOV.U32 R2, RZ, RZ, R10 ;  /* 0x000000ffff02b224 */ /* 0x004fc400078e000a */
[----:B------:R-:W-:Y:S02]  /*25ef0*/  @!P3 IMAD.MOV.U32 R3, RZ, RZ, R6 ;  /* 0x000000ffff03b224 */ /* 0x000fe400078e0006 */
[----:B------:R-:W2:Y:S04]  /*25f00*/  SHFL.IDX PT, R6, R4, 0x5, 0x181f ;  /* 0x00b81f0004067f89 */ /* 0x000ea800000e0000 */
[----:B------:R3:W-:Y:S04]  /*25f10*/  @!P3 LDGSTS.E.BYPASS.LTC128B.128 [R25+0x19400], desc[UR36][R2.64], !P0 ;  /* 0x194000000219bfae */ /* 0x0007e8000c101d64 */
[----:B------:R-:W4:Y:S01]  /*25f20*/  SHFL.IDX PT, R4, R4, 0x7, 0x181f ;  /* 0x00f81f0004047f89 */ /* 0x000f2200000e0000 */
[----:B---3--:R-:W-:-:S02]  /*25f30*/  VIADD R2, R37, 0x50 ;  /* 0x0000005025027836 */ /* 0x008fc40000000000 */
[----:B------:R-:W-:-:S03]  /*25f40*/  @!P2 IMAD.MOV.U32 R3, RZ, RZ, R11 ;  /* 0x000000ffff03a224 */ /* 0x000fc600078e000b */
[----:B------:R-:W-:Y:S01]  /*25f50*/  ISETP.GE.AND P3, PT, R2, R5, PT ;  /* 0x000000050200720c */ /* 0x000fe20003f66270 */
[----:B------:R-:W-:-:S05]  /*25f60*/  @!P2 IMAD.MOV.U32 R2, RZ, RZ, R13 ;  /* 0x000000ffff02a224 */ /* 0x000fca00078e000d */
[----:B------:R3:W-:Y:S07]  /*25f70*/  @!P2 LDGSTS.E.BYPASS.LTC128B.128 [R25+0x19c00], desc[UR36][R2.64], !P0 ;  /* 0x19c000000219afae */ /* 0x0007ee000c101d64 */
[----:B0-----:R-:W-:Y:S02]  /*25f80*/  @!P3 LEA R7, P1, R20, R7, 0x1 ;  /* 0x000000071407b211 */ /* 0x001fe400078208ff */
[----:B------:R-:W-:Y:S01]  /*25f90*/  @P3 LOP3.LUT R23, R23, 0x80, RZ, 0xfc, !PT ;  /* 0x0000008017173812 */ /* 0x000fe200078efcff */
[----:B---3--:R-:W-:-:S03]  /*25fa0*/  VIADD R2, R37, 0x60 ;  /* 0x0000006025027836 */ /* 0x008fc60000000000 */
[----:B------:R-:W-:Y:S01]  /*25fb0*/  LOP3.LUT R23, R23, 0xffffffbf, RZ, 0xc0, !PT ;  /* 0xffffffbf17177812 */ /* 0x000fe200078ec0ff */
[----:B------:R-:W-:Y:S02]  /*25fc0*/  @!P4 IMAD.MOV.U32 R3, RZ, RZ, R14 ;  /* 0x000000ffff03c224 */ /* 0x000fe400078e000e */
[----:B--2---:R-:W-:Y:S01]  /*25fd0*/  @!P3 IMAD.X R6, RZ, RZ, R6, P1 ;  /* 0x000000ffff06b224 */ /* 0x004fe200008e0606 */
[----:B------:R-:W-:Y:S01]  /*25fe0*/  ISETP.GE.AND P2, PT, R2, R5, PT ;  /* 0x000000050200720c */ /* 0x000fe20003f46270 */
[----:B------:R-:W-:-:S05]  /*25ff0*/  @!P4 IMAD.MOV.U32 R2, RZ, RZ, R15 ;  /* 0x000000ffff02c224 */ /* 0x000fca00078e000f */
[----:B------:R0:W-:Y:S07]  /*26000*/  @!P4 LDGSTS.E.BYPASS.LTC128B.128 [R25+0x1a400], desc[UR36][R2.64], !P0 ;  /* 0x1a4000000219cfae */ /* 0x0001ee000c101d64 */
[----:B------:R-:W-:Y:S02]  /*26010*/  @!P2 LEA R9, P1, R20, R9, 0x1 ;  /* 0x000000091409a211 */ /* 0x000fe400078208ff */
[----:B------:R-:W-:Y:S01]  /*26020*/  @P2 LOP3.LUT R23, R23, 0x40, RZ, 0xfc, !PT ;  /* 0x0000004017172812 */ /* 0x000fe200078efcff */
[----:B0-----:R-:W-:-:S02]  /*26030*/  @!P3 IMAD.MOV.U32 R2, RZ, RZ, R7 ;  /* 0x000000ffff02b224 */ /* 0x001fc400078e0007 */
[----:B------:R-:W-:Y:S02]  /*26040*/  @!P3 IMAD.MOV.U32 R3, RZ, RZ, R6 ;  /* 0x000000ffff03b224 */ /* 0x000fe400078e0006 */
[----:B------:R-:W-:-:S03]  /*26050*/  @!P2 IMAD.X R8, RZ, RZ, R8, P1 ;  /* 0x000000ffff08a224 */ /* 0x000fc600008e0608 */
[----:B------:R0:W-:Y:S02]  /*26060*/  @!P3 LDGSTS.E.BYPASS.LTC128B.128 [R25+0x1ac00], desc[UR36][R2.64], !P0 ;  /* 0x1ac000000219bfae */ /* 0x0001e4000c101d64 */
[----:B0-----:R-:W-:Y:S02]  /*26070*/  @!P2 IMAD.MOV.U32 R2, RZ, RZ, R9 ;  /* 0x000000ffff02a224 */ /* 0x001fe400078e0009 */
[----:B------:R-:W-:-:S05]  /*26080*/  @!P2 IMAD.MOV.U32 R3, RZ, RZ, R8 ;  /* 0x000000ffff03a224 */ /* 0x000fca00078e0008 */
[----:B----4-:R0:W-:Y:S02]  /*26090*/  @!P2 LDGSTS.E.BYPASS.LTC128B.128 [R25+0x1b400], desc[UR36][R2.64], !P0 ;  /* 0x1b4000000219afae */ /* 0x0101e4000c101d64 */
.L_x_12842:
        /* <DEDUP_REMOVED lines=12> */
.L_x_12747:
        /* <DEDUP_REMOVED lines=28> */
.L_x_12749:
[----:B------:R-:W-:Y:S05]  /*26320*/  BSYNC B6 ;  /* 0x0000000000067941 */ /* 0x000fea0003800000 */
.L_x_12748:
[----:B------:R-:W2:Y:S01]  /*26330*/  LDL.LU R4, [R1+0x45c] ;  /* 0x00045c0001047983 */ /* 0x000ea20000300800 */
[----:B0-----:R-:W0:Y:S01]  /*26340*/  LDC R2, c[0x0][0x448] ;  /* 0x00011200ff027b82 */ /* 0x001e220000000800 */
[----:B------:R-:W-:Y:S02]  /*26350*/  ULDC.64 UR4, c[0x0][0x398] ;  /* 0x0000e60000047ab9 */ /* 0x000fe40000000a00 */
[----:B------:R-:W3:Y:S04]  /*26360*/  LDL.LU R21, [R1+0x460] ;  /* 0x0004600001157983 */ /* 0x000ee80000300800 */
[----:B------:R-:W4:Y:S01]  /*26370*/  LDL.LU R20, [R1+0x458] ;  /* 0x0004580001147983 */ /* 0x000f220000300800 */
[----:B0-----:R-:W-:-:S13]  /*26380*/  ISETP.NE.AND P6, PT, R2, 0x1, PT ;  /* 0x000000010200780c */ /* 0x001fda0003fc5270 */
[----:B------:R-:W0:Y:S08]  /*26390*/  @P6 LDC R3, c[0x0][0x44c] ;  /* 0x00011300ff036b82 */ /* 0x000e300000000800 */
[----:B------:R-:W5:Y:S01]  /*263a0*/  @P6 LDC R2, c[0x0][0x450] ;  /* 0x00011400ff026b82 */ /* 0x000f620000000800 */
[----:B------:R-:W-:Y:S02]  /*263b0*/  IMAD.MOV.U32 R0, RZ, RZ, R34 ;  /* 0x000000ffff007224 */ /* 0x000fe400078e0022 */
[----:B0-----:R-:W-:-:S05]  /*263c0*/  @P6 IMAD.HI.U32 R3, R34, R3, RZ ;  /* 0x0000000322036227 */ /* 0x001fca00078e00ff */
[----:B-----5:R-:W-:Y:S01]  /*263d0*/  @P6 SHF.R.U32.HI R0, RZ, R2, R3 ;  /* 0x00000002ff006219 */ /* 0x020fe20000011603 */
        /* <DEDUP_REMOVED lines=29> */
[----:B------:R-:W-:Y:S02]  /*265b0*/  IMAD.SHL.U32 R20, R7, 0x8, RZ ;  /* 0x0000000807147824 */ /* 0x000fe400078e00ff */
[----:B------:R-:W-:-:S02]  /*265c0*/  IMAD R0, R4, UR5, R0 ;  /* 0x0000000504007c24 */ /* 0x000fc4000f8e0200 */
[----:B------:R-:W-:Y:S01]  /*265d0*/  IMAD.WIDE.U32 R2, R4, UR4, R2 ;  /* 0x0000000404027c25 */ /* 0x000fe2000f8e0002 */
[----:B------:R-:W-:Y:S01]  /*265e0*/  ULDC.64 UR4, c[0x0][0x390] ;  /* 0x0000e40000047ab9 */ /* 0x000fe20000000a00 */
[----:B------:R-:W-:Y:S02]  /*265f0*/  LOP3.LUT R20, R20, 0x38, RZ, 0xc0, !PT ;  /* 0x0000003814147812 */ /* 0x000fe400078ec0ff */
[----:B------:R-:W-:Y:S01]  /*26600*/  IMAD.IADD R4, R3, 0x1, R0 ;  /* 0x0000000103047824 */ /* 0x000fe200078e0200 */
[----:B------:R-:W-:Y:S01]  /*26610*/  LEA R0, P0, R2, UR4, 0x1 ;  /* 0x0000000402007c11 */ /* 0x000fe2000f8008ff */
[----:B------:R-:W-:Y:S01]  /*26620*/  ULDC UR4, c[0x0][0x3b8] ;  /* 0x0000ee0000047ab9 */ /* 0x000fe20000000800 */
[C---:B------:R-:W-:Y:S02]  /*26630*/  LOP3.LUT R9, R20.reuse, 0x40, RZ, 0xfc, !PT ;  /* 0x0000004014097812 */ /* 0x040fe400078efcff */
[C---:B------:R-:W-:Y:S02]  /*26640*/  LOP3.LUT R8, R20.reuse, 0x80, RZ, 0xfc, !PT ;  /* 0x0000008014087812 */ /* 0x040fe400078efcff */
[----:B------:R-:W-:-:S02]  /*26650*/  LOP3.LUT R7, R20, 0xc0, RZ, 0xfc, !PT ;  /* 0x000000c014077812 */ /* 0x000fc400078efcff */
[----:B------:R-:W-:Y:S01]  /*26660*/  LEA.HI.X R4, R2, UR5, R4, 0x1, P0 ;  /* 0x0000000502047c11 */ /* 0x000fe200080f0c04 */
[----:B------:R-:W-:Y:S01]  /*26670*/  UMOV UR5, 0xffffffff ;  /* 0xffffffff00057882 */ /* 0x000fe20000000000 */
[----:B------:R-:W-:Y:S02]  /*26680*/  ISETP.GE.AND P4, PT, R6, UR4, PT ;  /* 0x0000000406007c0c */ /* 0x000fe4000bf86270 */
[----:B------:R-:W-:Y:S02]  /*26690*/  ISETP.GE.AND P3, PT, R9, UR4, PT ;  /* 0x0000000409007c0c */ /* 0x000fe4000bf66270 */
[----:B------:R-:W-:Y:S02]  /*266a0*/  ISETP.GE.AND P2, PT, R8, UR4, PT ;  /* 0x0000000408007c0c */ /* 0x000fe4000bf46270 */
[----:B------:R-:W-:Y:S01]  /*266b0*/  ISETP.GE.AND P1, PT, R7, UR4, PT ;  /* 0x0000000407007c0c */ /* 0x000fe2000bf26270 */
[----:B------:R-:W-:-:S12]  /*266c0*/  BRA.DIV UR5, `(.L_x_12750) ;  /* 0x0000004605747947 */ /* 0x000fd8000b800000 */
[----:B------:R-:W0:Y:S01]  /*266d0*/  SHFL.IDX PT, R3, R0, RZ, 0x181f ;  /* 0x00181fff00037589 */ /* 0x000e2200000e0000 */
[C---:B------:R-:W-:Y:S02]  /*266e0*/  LOP3.LUT P6, RZ, R23.reuse, 0x2000, RZ, 0xc0, !PT ;  /* 0x0000200017ff7812 */ /* 0x040fe400078cc0ff */
[----:B------:R-:W-:Y:S01]  /*266f0*/  LOP3.LUT P5, RZ, R23, 0x1000, RZ, 0xc0, !PT ;  /* 0x0000100017ff7812 */ /* 0x000fe200078ac0ff */
[----:B------:R-:W2:Y:S04]  /*26700*/  SHFL.IDX PT, R2, R4, RZ, 0x181f ;  /* 0x00181fff04027589 */ /* 0x000ea800000e0000 */
[----:B------:R-:W-:Y:S04]  /*26710*/  SHFL.IDX PT, R5, R4, 0x1, 0x181f ;  /* 0x00381f0004057f89 */ /* 0x000fe800000e0000 */
[----:B------:R-:W-:Y:S02]  /*26720*/  SHFL.IDX PT, R14, R0, 0x7, 0x181f ;  /* 0x00f81f00000e7f89 */ /* 0x000fe400000e0000 */
[----:B0-----:R-:W-:-:S05]  /*26730*/  @!P6 LEA R3, P0, R6, R3, 0x1 ;  /* 0x000000030603e211 */ /* 0x001fca00078008ff */
[----:B--2---:R-:W-:-:S05]  /*26740*/  @!P6 IMAD.X R2, RZ, RZ, R2, P0 ;  /* 0x000000ffff02e224 */ /* 0x004fca00000e0602 */
        /* <DEDUP_REMOVED lines=64> */
[----:B------:R0:W2:Y:S04]  /*26b50*/  SHFL.IDX PT, R5, R4, 0x7, 0x181f ;  /* 0x00f81f0004057f89 */ /* 0x0000a800000e0000 */
[----:B------:R0:W-:Y:S04]  /*26b60*/  @!P5 LDGSTS.E.BYPASS.LTC128B.128 [R25+0x25400], desc[UR36][R2.64], !P4 ;  /* 0x254000000219dfae */ /* 0x0001e8000e101d64 */
[----:B------:R0:W-:Y:S04]  /*26b70*/  @!P5 LDGSTS.E.BYPASS.LTC128B.128 [R25+0x29400], desc[UR36][R2.64+0x80], !P3 ;  /* 0x294000800219dfae */ /* 0x0001e8000d901d64 */
[----:B------:R0:W-:Y:S04]  /*26b80*/  @!P5 LDGSTS.E.BYPASS.LTC128B.128 [R25+0x2d400], desc[UR36][R2.64+0x100], !P2 ;  /* 0x2d4001000219dfae */ /* 0x0001e8000d101d64 */
[----:B------:R0:W-:Y:S02]  /*26b90*/  @!P5 LDGSTS.E.BYPASS.LTC128B.128 [R25+0x31400], desc[UR36][R2.64+0x180], !P1 ;  /* 0x314001800219dfae */ /* 0x0001e4000c901d64 */
.L_x_12860:
[----:B------:R-:W-:Y:S01]  /*26ba0*/  LOP3.LUT P0, RZ, R23, 0x4000, RZ, 0xc0, !PT ;  /* 0x0000400017ff7812 */ /* 0x000fe2000780c0ff */
[----:B------:R-:W-:-:S12]  /*26bb0*/  BSSY B0, `(.L_x_12751) ;  /* 0x000000b000007945 */ /* 0x000fd80003800000 */
        /* <DEDUP_REMOVED lines=10> */
.L_x_12752:
[----:B------:R-:W-:Y:S05]  /*26c60*/  BSYNC B0 ;  /* 0x0000000000007941 */ /* 0x000fea0003800000 */
.L_x_12751:
[----:B------:R-:W-:Y:S01]  /*26c70*/  NOP ;  /* 0x0000000000007918 */ /* 0x000fe20000000000 */
[----:B------:R-:W-:-:S13]  /*26c80*/  PLOP3.LUT P0, PT, PT, PT, PT, 0x80, 0x0 ;  /* 0x000000000000781c */ /* 0x000fda0003f0f070 */
.L_x_12753:
[----:B------:R-:W-:Y:S02]  /*26c90*/  PLOP3.LUT P1, PT, P1, P0, PT, 0xa2, 0x0 ;  /* 0x000000000000781c */ /* 0x000fe40000f21472 */
[----:B------:R-:W-:-:S08]  /*26ca0*/  @P0 R2UR P1, UR4, R22 ;  /* 0x00000000160402ca */ /* 0x000fd00000020000 */
[----:B------:R-:W-:-:S05]  /*26cb0*/  @P0 PLOP3.LUT P0, PT, P1, PT, PT, 0x80, 0x0 ;  /* 0x000000000000081c */ /* 0x000fca0000f0f070 */
[----:B------:R-:W-:Y:S01]  /*26cc0*/  @!P1 SYNCS.ARRIVE.TRANS64.RED.A0T1 RZ, [UR4+0x32410], RZ ;  /* 0x032410ffffff99a7 */ /* 0x000fe20008200404 */
[----:B------:R-:W-:Y:S07]  /*26cd0*/  @!P1 ARRIVES.LDGSTSBAR.64.TRANSCNT [UR4+0x32410] ;  /* 0x03241000ff0099b0 */ /* 0x000fee0008000a84 */
[----:B------:R-:W-:Y:S05]  /*26ce0*/  @P0 BRA.U.ANY `(.L_x_12753) ;  /* 0xfffffffd00e80947 */ /* 0x000fea000393ffff */
[----:B0--3--:R-:W3:Y:S02]  /*26cf0*/  LDL.LU R2, [R1+0x470] ;  /* 0x0004700001027983 */ /* 0x009ee40000300800 */
        /* <DEDUP_REMOVED lines=9> */
[----:B------:R-:W3:Y:S03]  /*26d90*/  SYNCS.PHASECHK.TRANS64.TRYWAIT P0, [R22+URZ+0x32420], R3 ;  /* 0x03242003160075a7 */ /* 0x000ee6000800017f */
[----:B0--3--:R-:W-:Y:S05]  /*26da0*/  @!P0 BRA `(.L_x_12755) ;  /* 0x0000004800508947 */ /* 0x009fea0003800000 */
.L_x_12861:
[----:B------:R-:W-:Y:S05]  /*26db0*/  BSYNC B0 ;  /* 0x0000000000007941 */ /* 0x000fea0003800000 */
.L_x_12754:
[----:B------:R-:W-:-:S13]  /*26dc0*/  LOP3.LUT P0, RZ, R23, 0x400, RZ, 0xc0, !PT ;  /* 0x0000040017ff7812 */ /* 0x000fda000780c0ff */
[----:B------:R-:W-:Y:S05]  /*26dd0*/  @!P0 BRA `(.L_x_12756) ;  /* 0x0000000000048947 */ /* 0x000fea0003800000 */
[----:B------:R-:W-:Y:S01]  /*26de0*/  BPT.TRAP 0x1 ;  /* 0x000000040000795c */ /* 0x000fe20000300000 */
.L_x_12756:
[----:B------:R-:W-:Y:S01]  /*26df0*/  SHF.L.U32 R0, R26, 0x1f, RZ ;  /* 0x0000001f1a007819 */ /* 0x000fe200000006ff */
[----:B------:R-:W-:Y:S03]  /*26e00*/  BSSY B0, `(.L_x_12757) ;  /* 0x0000003000007945 */ /* 0x000fe60003800000 */
[----:B------:R-:W3:Y:S02]  /*26e10*/  SYNCS.PHASECHK.TRANS64.TRYWAIT P0, [R17+URZ+0x32460], R0 ;  /* 0x03246000110075a7 */ /* 0x000ee4000800017f */
[----:B---3--:R-:W-:Y:S05]  /*26e20*/  @!P0 BRA `(.L_x_12758) ;  /* 0x0000004800448947 */ /* 0x008fea0003800000 */
.L_x_12862:
[----:B------:R-:W-:Y:S05]  /*26e30*/  BSYNC B0 ;  /* 0x0000000000007941 */ /* 0x000fea0003800000 */
.L_x_12757:
[----:B0-----:R-:W3:Y:S01]  /*26e40*/  LDL.LU R3, [R1+0x468] ;  /* 0x0004680001037983 */ /* 0x001ee20000300800 */
[----:B------:R-:W-:-:S03]  /*26e50*/  ULDC.64 UR4, c[0x0][0x328] ;  /* 0x0000ca0000047ab9 */ /* 0x000fc60000000a00 */
[----:B------:R-:W2:Y:S04]  /*26e60*/  LDL.LU R2, [R1+0x454] ;  /* 0x0004540001027983 */ /* 0x000ea80000300800 */
[----:B------:R-:W4:Y:S04]  /*26e70*/  LDL.LU R6, [R1+0x46c] ;  /* 0x00046c0001067983 */ /* 0x000f280000300800 */
[----:B------:R-:W5:Y:S01]  /*26e80*/  LDL.LU R4, [R1+0x474] ;  /* 0x0004740001047983 */ /* 0x000f620000300800 */
[C---:B------:R-:W-:Y:S02]  /*26e90*/  LOP3.LUT P3, RZ, R23.reuse, 0x10, RZ, 0xc0, !PT ;  /* 0x0000001017ff7812 */ /* 0x040fe4000786c0ff */
[----:B------:R-:W-:-:S02]  /*26ea0*/  LOP3.LUT P2, RZ, R23, 0x8, RZ, 0xc0, !PT ;  /* 0x0000000817ff7812 */ /* 0x000fc4000784c0ff */
[C---:B------:R-:W-:Y:S02]  /*26eb0*/  LOP3.LUT P1, RZ, R23.reuse, 0x4, RZ, 0xc0, !PT ;  /* 0x0000000417ff7812 */ /* 0x040fe4000782c0ff */
[----:B------:R-:W-:Y:S02]  /*26ec0*/  LOP3.LUT P4, RZ, R23, 0x1, RZ, 0xc0, !PT ;  /* 0x0000000117ff7812 */ /* 0x000fe4000788c0ff */
[----:B------:R-:W-:Y:S01]  /*26ed0*/  SEL R7, RZ, 0x8, P1 ;  /* 0x00000008ff077807 */ /* 0x000fe20000800000 */
[----:B---3--:R-:W-:-:S04]  /*26ee0*/  IMAD R0, R3, UR4, RZ ;  /* 0x0000000403007c24 */ /* 0x008fc8000f8e02ff */
[C---:B--2---:R-:W-:Y:S01]  /*26ef0*/  IMAD R5, R2.reuse, UR5, R0 ;  /* 0x0000000502057c24 */ /* 0x044fe2000f8e0200 */
[----:B------:R-:W-:Y:S01]  /*26f00*/  SEL R0, RZ, 0x2, P3 ;  /* 0x00000002ff007807 */ /* 0x000fe20001800000 */
[----:B------:R-:W-:Y:S01]  /*26f10*/  IMAD.WIDE.U32 R2, R2, UR4, RZ ;  /* 0x0000000402027c25 */ /* 0x000fe2000f8e00ff */
[----:B------:R-:W-:-:S03]  /*26f20*/  ULDC.64 UR4, c[0x0][0x338] ;  /* 0x0000ce0000047ab9 */ /* 0x000fc60000000a00 */
[----:B------:R-:W-:Y:S02]  /*26f30*/  IMAD.IADD R3, R3, 0x1, R5 ;  /* 0x0000000103037824 */ /* 0x000fe400078e0205 */
[----:B----4-:R-:W-:Y:S02]  /*26f40*/  IMAD R5, R6, UR4, RZ ;  /* 0x0000000406057c24 */ /* 0x010fe4000f8e02ff */
        /* <DEDUP_REMOVED lines=13> */
[----:B-----5:R-:W-:Y:S01]  /*27020*/  IADD3 R0, R3, R0, R4 ;  /* 0x0000000003007210 */ /* 0x020fe20007ffe004 */
        /* <DEDUP_REMOVED lines=73> */
.L_x_12876:
        /* <DEDUP_REMOVED lines=15> */
.L_x_12760:
        /* <DEDUP_REMOVED lines=10> */
.L_x_12761:
[----:B0-----:R-:W2:Y:S01]  /*27650*/  LDL.LU R2, [R1+0x464] ;  /* 0x0004640001027983 */ /* 0x001ea20000300800 */
[----:B------:R0:W-:Y:S01]  /*27660*/  SYNCS.ARRIVE.TRANS64.A1T0 RZ, [R17+URZ+0x32450], RZ ;  /* 0x032450ff11ff79a7 */ /* 0x0001e2000810003f */
[----:B------:R-:W-:Y:S01]  /*27670*/  BSSY B0, `(.L_x_12762) ;  /* 0x00000dd000007945 */ /* 0x000fe20003800000 */
[----:B--2---:R-:W-:-:S05]  /*27680*/  VIADD R10, R2, 0xfffffffe ;  /* 0xfffffffe020a7836 */ /* 0x004fca0000000000 */
[----:B------:R-:W-:-:S13]  /*27690*/  ISETP.GE.AND P0, PT, R10, R33, PT ;  /* 0x000000210a00720c */ /* 0x000fda0003f06270 */
[----:B0-----:R-:W-:Y:S05]  /*276a0*/  @!P0 BRA `(.L_x_12763) ;  /* 0x0000000c00648947 */ /* 0x001fea0003800000 */
.L_x_12776:
        /* <DEDUP_REMOVED lines=29> */
[----:B------:R-:W-:Y:S01]  /*27880*/  @!P2 LEA.HI.X R7, R2, R7, R5, 0x2, P0 ;  /* 0x000000070207a211 */ /* 0x000fe200000f1405 */
[----:B------:R-:W-:Y:S01]  /*27890*/  IMAD.MOV R5, RZ, RZ, -R9 ;  /* 0x000000ffff057224 */ /* 0x000fe200078e0a09 */
[C---:B------:R-:W-:Y:S01]  /*278a0*/  ISETP.NE.AND P0, PT, R24.reuse, 0x2, PT ;  /* 0x000000021800780c */ /* 0x040fe20003f05270 */
[----:B------:R-:W-:Y:S02]  /*278b0*/  IMAD.MOV.U32 R2, RZ, RZ, R10 ;  /* 0x000000ffff027224 */ /* 0x000fe400078e000a */
[----:B------:R-:W-:Y:S01]  /*278c0*/  IMAD R5, R5, UR4, R8 ;  /* 0x0000000405057c24 */ /* 0x000fe2000f8e0208 */
[----:B------:R-:W-:Y:S01]  /*278d0*/  SEL R3, RZ, 0x1, P0 ;  /* 0x00000001ff037807 */ /* 0x000fe20000000000 */
[----:B------:R0:W5:Y:S01]  /*278e0*/  @!P2 LDG.E R4, desc[UR36][R6.64] ;  /* 0x000000240604a981 */ /* 0x000162000c1e1900 */
[----:B------:R-:W-:Y:S01]  /*278f0*/  SEL R24, R24, RZ, P0 ;  /* 0x000000ff18187207 */ /* 0x000fe20000000000 */
[----:B------:R-:W-:Y:S01]  /*27900*/  VIADD R10, R10, 0xffffffff ;  /* 0xffffffff0a0a7836 */ /* 0x000fe20000000000 */
[----:B------:R-:W-:-:S02]  /*27910*/  LOP3.LUT R26, R26, R3, RZ, 0x3c, !PT ;  /* 0x000000031a1a7212 */ /* 0x000fc400078e3cff */
[----:B------:R-:W-:Y:S01]  /*27920*/  ISETP.GT.AND P2, PT, R2, R33, PT ;  /* 0x000000210200720c */ /* 0x000fe20003f44270 */
[----:B------:R-:W-:-:S12]  /*27930*/  @!P1 BRA `(.L_x_12764) ;  /* 0x0000000000049947 */ /* 0x000fd80003800000 */
[----:B------:R-:W-:Y:S01]  /*27940*/  BPT.TRAP 0x1 ;  /* 0x000000040000795c */ /* 0x000fe20000300000 */
.L_x_12764:
[----:B0-----:R-:W-:Y:S01]  /*27950*/  IMAD R6, R24, 0x8, R22 ;  /* 0x0000000818067824 */ /* 0x001fe200078e0216 */
[----:B------:R-:W-:Y:S01]  /*27960*/  SHF.L.U32 R21, R26, 0x1f, RZ ;  /* 0x0000001f1a157819 */ /* 0x000fe200000006ff */
[----:B------:R-:W-:Y:S01]  /*27970*/  BSSY B1, `(.L_x_12765) ;  /* 0x0000004000017945 */ /* 0x000fe20003800000 */
[----:B-1----:R-:W-:Y:S02]  /*27980*/  SHF.R.S32.HI R17, RZ, 0x1f, R5 ;  /* 0x0000001fff117819 */ /* 0x002fe40000011405 */
[----:B------:R-:W0:Y:S02]  /*27990*/  SYNCS.PHASECHK.TRANS64.TRYWAIT P0, [R6+URZ+0x32440], R21 ;  /* 0x03244015060075a7 */ /* 0x000e24000800017f */
[----:B0-----:R-:W-:Y:S05]  /*279a0*/  @!P0 BRA `(.L_x_12766) ;  /* 0x0000004400b88947 */ /* 0x001fea0003800000 */
.L_x_12877:
[----:B------:R-:W-:Y:S05]  /*279b0*/  BSYNC B1 ;  /* 0x0000000000017941 */ /* 0x000fea0003800000 */
.L_x_12765:
        /* <DEDUP_REMOVED lines=52> */
.L_x_12891:
        /* <DEDUP_REMOVED lines=8> */
.L_x_12768:
        /* <DEDUP_REMOVED lines=10> */
.L_x_12769:
[----:B------:R3:W-:Y:S01]  /*27e20*/  SYNCS.ARRIVE.TRANS64.A1T0 RZ, [R6+URZ+0x32430], RZ ;  /* 0x032430ff06ff79a7 */ /* 0x0007e2000810003f */
[----:B------:R-:W-:Y:S05]  /*27e30*/  @!P3 BRA `(.L_x_12770) ;  /* 0x000000000004b947 */ /* 0x000fea0003800000 */
[----:B------:R-:W-:Y:S01]  /*27e40*/  BPT.TRAP 0x1 ;  /* 0x000000040000795c */ /* 0x000fe20000300000 */
.L_x_12770:
[----:B------:R-:W4:Y:S01]  /*27e50*/  SYNCS.PHASECHK.TRANS64.TRYWAIT P0, [R6+URZ+0x32460], R21 ;  /* 0x03246015060075a7 */ /* 0x000f22000800017f */
[----:B------:R-:W-:Y:S04]  /*27e60*/  BSSY B1, `(.L_x_12771) ;  /* 0x0000002000017945 */ /* 0x000fe80003800000 */
[----:B----4-:R-:W-:Y:S05]  /*27e70*/  @!P0 BRA `(.L_x_12772) ;  /* 0x00000048003c8947 */ /* 0x010fea0003800000 */
.L_x_12892:
[----:B------:R-:W-:Y:S05]  /*27e80*/  BSYNC B1 ;  /* 0x0000000000017941 */ /* 0x000fea0003800000 */
.L_x_12771:
        /* <DEDUP_REMOVED lines=68> */
.L_x_12906:
        /* <DEDUP_REMOVED lines=11> */
.L_x_12774:
        /* <DEDUP_REMOVED lines=10> */
.L_x_12775:
[----:B------:R2:W-:Y:S01]  /*28420*/  SYNCS.ARRIVE.TRANS64.A1T0 RZ, [R6+URZ+0x32450], RZ ;  /* 0x032450ff06ff79a7 */ /* 0x0005e2000810003f */
[----:B------:R-:W-:Y:S05]  /*28430*/  @P2 BRA `(.L_x_12776) ;  /* 0xfffffff0009c2947 */ /* 0x000fea000383ffff */
.L_x_12763:
[----:B------:R-:W-:Y:S05]  /*28440*/  BSYNC B0 ;  /* 0x0000000000007941 */ /* 0x000fea0003800000 */
.L_x_12762:
        /* <DEDUP_REMOVED lines=15> */
[----:B------:R-:W0:Y:S02]  /*28540*/  S2R R4, SR_LTMASK ;  /* 0x0000000000047919 */ /* 0x000e240000003900 */
[----:B0-----:R-:W-:-:S04]  /*28550*/  LOP3.LUT R4, R4, UR4, RZ, 0xc0, !PT ;  /* 0x0000000404047c12 */ /* 0x001fc8000f8ec0ff */
[----:B------:R-:W0:Y:S01]  /*28560*/  POPC R9, R4 ;  /* 0x0000000400097309 */ /* 0x000e220000000000 */
[----:B-----5:R-:W0:Y:S02]  /*28570*/  SHFL.IDX PT, R0, R3, R0, 0x1f ;  /* 0x00001f0003007589 */ /* 0x020e2400000e0000 */
[----:B0-----:R-:W-:-:S07]  /*28580*/  IADD3 R16, R0, UR39, R9 ;  /* 0x0000002700107c10 */ /* 0x001fce000fffe009 */
.L_x_12778:
[----:B------:R-:W-:Y:S05]  /*28590*/  BSYNC B0 ;  /* 0x0000000000007941 */ /* 0x000fea0003800000 */
.L_x_12777:
[----:B------:R-:W-:Y:S02]  /*285a0*/  SEL R24, R24, RZ, P0 ;  /* 0x000000ff18187207 */ /* 0x000fe40000000000 */
[----:B------:R-:W-:-:S07]  /*285b0*/  LOP3.LUT R26, R26, R5, RZ, 0x3c, !PT ;  /* 0x000000051a1a7212 */ /* 0x000fce00078e3cff */
.L_x_12731:
[----:B------:R-:W-:Y:S05]  /*285c0*/  BSYNC B7 ;  /* 0x0000000000077941 */ /* 0x000fea0003800000 */
.L_x_12729:
        /* <DEDUP_REMOVED lines=11> */
.L_x_12779:
        /* <DEDUP_REMOVED lines=36> */
.L_x_12916:
[----:B------:R-:W-:Y:S02]  /*288c0*/  ULDC UR4, c[0x0][0xd38] ;  /* 0x00034e0000047ab9 */ /* 0x000fe40000000800 */
[----:B------:R-:W-:-:S04]  /*288d0*/  IMAD.U32 R7, RZ, RZ, UR4 ;  /* 0x00000004ff077e24 */ /* 0x000fc8000f8e00ff */
[----:B---3--:R-:W-:-:S04]  /*288e0*/  IMAD R14, R14, R7, RZ ;  /* 0x000000070e0e7224 */ /* 0x008fc800078e02ff */
[----:B------:R-:W-:-:S05]  /*288f0*/  IMAD.IADD R9, R4, 0x1, R14 ;  /* 0x0000000104097824 */ /* 0x000fca00078e020e */
[----:B------:R-:W-:-:S13]  /*28900*/  ISETP.GT.AND P6, PT, R9, R0, PT ;  /* 0x000000000900720c */ /* 0x000fda0003fc4270 */
[----:B------:R-:W-:Y:S05]  /*28910*/  @P6 BRA `(.L_x_12782) ;  /* 0x00000000009c6947 */ /* 0x000fea0003800000 */
.L_x_12787:
        /* <DEDUP_REMOVED lines=14> */
.L_x_12785:
[----:B------:R-:W-:Y:S05]  /*28a00*/  BSYNC B0 ;  /* 0x0000000000007941 */ /* 0x000fea0003800000 */
.L_x_12784:
        /* <DEDUP_REMOVED lines=18> */
.L_x_12924:
[----:B------:R-:W-:Y:S02]  /*28b30*/  ULDC UR4, c[0x0][0xd38] ;  /* 0x00034e0000047ab9 */ /* 0x000fe40000000800 */
[----:B------:R-:W-:-:S04]  /*28b40*/  IMAD.U32 R7, RZ, RZ, UR4 ;  /* 0x00000004ff077e24 */ /* 0x000fc8000f8e00ff */
[----:B---3--:R-:W-:-:S04]  /*28b50*/  IMAD R14, R14, R7, RZ ;  /* 0x000000070e0e7224 */ /* 0x008fc800078e02ff */
[----:B------:R-:W-:-:S05]  /*28b60*/  IMAD.IADD R9, R14, 0x1, R9 ;  /* 0x000000010e097824 */ /* 0x000fca00078e0209 */
[----:B------:R-:W-:-:S13]  /*28b70*/  ISETP.GT.AND P6, PT, R9, R0, PT ;  /* 0x000000000900720c */ /* 0x000fda0003fc4270 */
[----:B------:R-:W-:Y:S05]  /*28b80*/  @!P6 BRA `(.L_x_12787) ;  /* 0xfffffffc0064e947 */ /* 0x000fea000383ffff */
.L_x_12782:
        /* <DEDUP_REMOVED lines=8> */
.L_x_12928:
[----:B------:R-:W-:Y:S01]  /*28c10*/  ISETP.NE.AND P0, PT, R2, RZ, PT ;  /* 0x000000ff0200720c */ /* 0x000fe20003f05270 */
[----:B------:R-:W-:-:S12]  /*28c20*/  IMAD.MOV.U32 R14, RZ, RZ, RZ ;  /* 0x000000ffff0e7224 */ /* 0x000fd800078e00ff */
[----:B------:R-:W-:Y:S05]  /*28c30*/  @!P0 BRA `(.L_x_12789) ;  /* 0x0000000000108947 */ /* 0x000fea0003800000 */
[----:B------:R-:W-:Y:S01]  /*28c40*/  UMOV UR4, 0xffffffff ;  /* 0xffffffff00047882 */ /* 0x000fe20000000000 */
[----:B------:R-:W-:Y:S02]  /*28c50*/  VIADD R12, R4, 0xffffffff ;  /* 0xffffffff040c7836 */ /* 0x000fe40000000000 */
[----:B------:R-:W-:Y:S05]  /*28c60*/  BRA.DIV UR4, `(.L_x_12790) ;  /* 0x0000004a04c47947 */ /* 0x000fea000b800000 */
[----:B------:R0:W0:Y:S02]  /*28c70*/  SHFL.IDX PT, R14, R6, R12, 0x1f ;  /* 0x00001f0c060e7589 */ /* 0x00002400000e0000 */
.L_x_12789:
        /* <DEDUP_REMOVED lines=66> */
.L_x_12783:
[----:B------:R-:W-:Y:S01]  /*290a0*/  UMOV UR4, URZ ;  /* 0x0000003f00047c82 */ /* 0x000fe20008000000 */
[----:B------:R-:W-:Y:S01]  /*290b0*/  UMOV UR5, URZ ;  /* 0x0000003f00057c82 */ /* 0x000fe20008000000 */
[----:B------:R-:W-:Y:S01]  /*290c0*/  ULDC UR6, c[0x0][0xd3c] ;  /* 0x00034f0000067ab9 */ /* 0x000fe20000000800 */
[----:B------:R-:W-:Y:S02]  /*290d0*/  IMAD.MOV.U32 R16, RZ, RZ, R0 ;  /* 0x000000ffff107224 */ /* 0x000fe400078e0000 */
[----:B-1----:R-:W-:Y:S02]  /*290e0*/  IMAD.U32 R17, RZ, RZ, UR4 ;  /* 0x00000004ff117e24 */ /* 0x002fe4000f8e00ff */
[----:B------:R-:W-:Y:S02]  /*290f0*/  IMAD.U32 R18, RZ, RZ, UR5 ;  /* 0x00000005ff127e24 */ /* 0x000fe4000f8e00ff */
[----:B------:R-:W-:-:S07]  /*29100*/  IMAD.U32 R19, RZ, RZ, UR6 ;  /* 0x00000006ff137e24 */ /* 0x000fce000f8e00ff */
.L_x_12791:
        /* <DEDUP_REMOVED lines=10> */
.L_x_12780:
[----:B------:R-:W-:Y:S02]  /*291b0*/  ULDC UR4, c[0x0][0xd3c] ;  /* 0x00034f0000047ab9 */ /* 0x000fe40000000800 */
[----:B0-----:R-:W-:-:S13]  /*291c0*/  ISETP.GE.AND P0, PT, R19, UR4, PT ;  /* 0x0000000413007c0c */ /* 0x001fda000bf06270 */
[----:B------:R-:W-:Y:S05]  /*291d0*/  @!P0 BRA `(.L_x_12792) ;  /* 0xffffffa800b08947 */ /* 0x000fea000383ffff */
[----:B------:R-:W-:Y:S05]  /*291e0*/  BSYNC B8 ;  /* 0x0000000000087941 */ /* 0x000fea0003800000 */
.L_x_12717:
        /* <DEDUP_REMOVED lines=12> */
.L_x_12931:
[----:B------:R-:W-:Y:S05]  /*292b0*/  BSYNC B0 ;  /* 0x0000000000007941 */ /* 0x000fea0003800000 */
.L_x_12793:
[----:B------:R-:W-:-:S03]  /*292c0*/  UMOV UR4, 0xffffffff ;  /* 0xffffffff00047882 */ /* 0x000fc60000000000 */
[----:B------:R-:W-:Y:S05]  /*292d0*/  BRA.DIV UR4, `(.L_x_12795) ;  /* 0x0000004604607947 */ /* 0x000fea000b800000 */
[----:B0-----:R-:W0:Y:S02]  /*292e0*/  S2R R0, SR_TID.X ;  /* 0x0000000000007919 */ /* 0x001e240000002100 */
[----:B0-----:R-:W-:-:S04]  /*292f0*/  SHF.R.U32.HI R0, RZ, 0x5, R0 ;  /* 0x00000005ff007819 */ /* 0x001fc80000011600 */
[----:B------:R-:W-:-:S05]  /*29300*/  LOP3.LUT R0, R0, 0x3, RZ, 0xc0, !PT ;  /* 0x0000000300007812 */ /* 0x000fca00078ec0ff */
[----:B------:R0:W1:Y:S02]  /*29310*/  SHFL.IDX PT, R14, R0, RZ, 0x1f ;  /* 0x00001fff000e7589 */ /* 0x00006400000e0000 */
.L_x_12934:
[----:B-1----:R-:W-:Y:S01]  /*29320*/  ISETP.NE.AND P0, PT, R14, RZ, PT ;  /* 0x000000ff0e00720c */ /* 0x002fe20003f05270 */
[----:B------:R-:W-:-:S12]  /*29330*/  BSSY B0, `(.L_x_12796) ;  /* 0x0000026000007945 */ /* 0x000fd80003800000 */
[----:B------:R-:W-:Y:S05]  /*29340*/  @P0 BRA `(.L_x_12797) ;  /* 0x0000000000900947 */ /* 0x000fea0003800000 */
[----:B------:R-:W-:-:S03]  /*29350*/  UMOV UR4, 0xffffffff ;  /* 0xffffffff00047882 */ /* 0x000fc60000000000 */
[----:B------:R-:W-:Y:S05]  /*29360*/  BRA.DIV UR4, `(.L_x_12798) ;  /* 0x0000004604707947 */ /* 0x000fea000b800000 */
[----:B------:R-:W-:-:S13]  /*29370*/  ELECT P6, URZ, PT ;  /* 0x00000000003f782f */ /* 0x000fda00038c0000 */
.L_x_12937:
        /* <DEDUP_REMOVED lines=8> */
.L_x_12799:
[----:B------:R-:W-:Y:S01]  /*29400*/  IMAD R5, R24, 0x8, R7 ;  /* 0x0000000818057824 */ /* 0x000fe200078e0207 */
[----:B------:R-:W-:Y:S01]  /*29410*/  SHF.L.U32 R0, R26, 0x1f, RZ ;  /* 0x0000001f1a007819 */ /* 0x000fe200000006ff */
[----:B------:R-:W-:-:S03]  /*29420*/  VIADD R24, R24, 0x1 ;  /* 0x0000000118187836 */ /* 0x000fc60000000000 */
[----:B------:R-:W0:Y:S02]  /*29430*/  SYNCS.PHASECHK.TRANS64.TRYWAIT P1, [R5+URZ+0x32440], R0 ;  /* 0x03244000050075a7 */ /* 0x000e24000802017f */
[----:B------:R-:W-:-:S04]  /*29440*/  ISETP.NE.AND P2, PT, R24, 0x2, PT ;  /* 0x000000021800780c */ /* 0x000fc80003f45270 */
[----:B------:R-:W-:Y:S01]  /*29450*/  SEL R3, RZ, 0x1, P2 ;  /* 0x00000001ff037807 */ /* 0x000fe20001000000 */
[----:B0-----:R-:W-:Y:S08]  /*29460*/  @!P1 BRA `(.L_x_12800) ;  /* 0x0000004400509947 */ /* 0x001ff00003800000 */
.L_x_12938:
[----:B------:R-:W-:Y:S02]  /*29470*/  SEL R24, R24, RZ, P2 ;  /* 0x000000ff18187207 */ /* 0x000fe40001000000 */
[----:B------:R-:W-:Y:S01]  /*29480*/  LOP3.LUT R2, R26, R3, RZ, 0x3c, !PT ;  /* 0x000000031a027212 */ /* 0x000fe200078e3cff */
[----:B------:R-:W-:Y:S06]  /*29490*/  @!P0 BRA `(.L_x_12801) ;  /* 0x0000000000048947 */ /* 0x000fec0003800000 */
[----:B------:R-:W-:Y:S01]  /*294a0*/  BPT.TRAP 0x1 ;  /* 0x000000040000795c */ /* 0x000fe20000300000 */
.L_x_12801:
[----:B------:R-:W-:Y:S01]  /*294b0*/  IMAD R3, R24, 0x8, R7 ;  /* 0x0000000818037824 */ /* 0x000fe200078e0207 */
[----:B------:R-:W-:-:S04]  /*294c0*/  SHF.L.U32 R2, R2, 0x1f, RZ ;  /* 0x0000001f02027819 */ /* 0x000fc800000006ff */
[----:B------:R-:W1:Y:S02]  /*294d0*/  SYNCS.PHASECHK.TRANS64.TRYWAIT P1, [R3+URZ+0x32440], R2 ;  /* 0x03244002030075a7 */ /* 0x000e64000802017f */
[----:B-1----:R-:W-:Y:S05]  /*294e0*/  @!P1 BRA `(.L_x_12802) ;  /* 0x0000004400449947 */ /* 0x002fea0003800000 */
.L_x_12939:
[----:B------:R-:W-:Y:S05]  /*294f0*/  @!P0 BRA `(.L_x_12803) ;  /* 0x0000000000048947 */ /* 0x000fea0003800000 */
[----:B------:R-:W-:Y:S01]  /*29500*/  BPT.TRAP 0x1 ;  /* 0x000000040000795c */ /* 0x000fe20000300000 */
.L_x_12803:
[----:B------:R-:W5:Y:S02]  /*29510*/  SYNCS.PHASECHK.TRANS64.TRYWAIT P1, [R5+URZ+0x32460], R0 ;  /* 0x03246000050075a7 */ /* 0x000f64000802017f */
[----:B-----5:R-:W-:Y:S05]  /*29520*/  @!P1 BRA `(.L_x_12804) ;  /* 0x0000004400489947 */ /* 0x020fea0003800000 */
.L_x_12940:
[----:B------:R-:W-:Y:S05]  /*29530*/  @!P0 BRA `(.L_x_12805) ;  /* 0x0000000000048947 */ /* 0x000fea0003800000 */
[----:B------:R-:W-:Y:S01]  /*29540*/  BPT.TRAP 0x1 ;  /* 0x000000040000795c */ /* 0x000fe20000300000 */
.L_x_12805:
[----:B------:R0:W0:Y:S02]  /*29550*/  SYNCS.PHASECHK.TRANS64.TRYWAIT P0, [R3+URZ+0x32460], R2 ;  /* 0x03246002030075a7 */ /* 0x000024000800017f */
[----:B0-----:R-:W-:Y:S05]  /*29560*/  @!P0 NANOSLEEP.SYNCS 0x989680 ;  /* 0x009896800000895d */ /* 0x001fea0003900000 */
[----:B------:R-:W0:Y:S02]  /*29570*/  @!P0 SYNCS.PHASECHK.TRANS64 P0, [R3+URZ+0x32460], R2 ;  /* 0x03246002030085a7 */ /* 0x000e24000800007f */
[----:B0-----:R-:W-:Y:S05]  /*29580*/  @!P0 BRA `(.L_x_12805) ;  /* 0xfffffffc00f08947 */ /* 0x001fea000383ffff */
.L_x_12797:
[----:B------:R-:W-:Y:S05]  /*29590*/  BSYNC B0 ;  /* 0x0000000000007941 */ /* 0x000fea0003800000 */
.L_x_12796:
[----:B------:R-:W-:Y:S05]  /*295a0*/  EXIT ;  /* 0x000000000000794d */ /* 0x000fea0003800000 */
.L_x_12587:
[----:B0-----:R-:W-:-:S04]  /*295b0*/  IMAD.U32 R9, RZ, RZ, UR42 ;  /* 0x0000002aff097e24 */ /* 0x001fc8000f8e00ff */
[----:B------:R0:W1:Y:S03]  /*295c0*/  SYNCS.PHASECHK.TRANS64.TRYWAIT P0, [R9+URZ+0x32400], R0 ;  /* 0x03240000090075a7 */ /* 0x000066000800017f */
[----:B-1----:R-:W-:Y:S05]  /*295d0*/  @!P0 NANOSLEEP.SYNCS 0x989680 ;  /* 0x009896800000895d */ /* 0x002fea0003900000 */
[----:B------:R-:W1:Y:S02]  /*295e0*/  @!P0 SYNCS.PHASECHK.TRANS64 P0, [R9+URZ+0x32400], R0 ;  /* 0x03240000090085a7 */ /* 0x000e64000800007f */
[----:B-1----:R-:W-:Y:S05]  /*295f0*/  @!P0 BRA `(.L_x_12587) ;  /* 0xfffffffc00ec8947 */ /* 0x002fea000383ffff */
[----:B------:R-:W-:Y:S05]  /*29600*/  BRA `(.L_x_12806) ;  /* 0xfffffd90009c7947 */ /* 0x000fea000383ffff */
.L_x_12594:
[----:B-1----:R1:W2:Y:S02]  /*29610*/  SYNCS.PHASECHK.TRANS64.TRYWAIT P0, [R20+URZ], R21 ;  /* 0x00000015140075a7 */ /* 0x0022a4000800017f */
[----:B--2---:R-:W-:Y:S05]  /*29620*/  @!P0 NANOSLEEP.SYNCS 0x989680 ;  /* 0x009896800000895d */ /* 0x004fea0003900000 */
[----:B------:R-:W2:Y:S02]  /*29630*/  @!P0 SYNCS.PHASECHK.TRANS64 P0, [R20+URZ], R21 ;  /* 0x00000015140085a7 */ /* 0x000ea4000800007f */
[----:B--2---:R-:W-:Y:S05]  /*29640*/  @!P0 BRA `(.L_x_12594) ;  /* 0xfffffffc00f08947 */ /* 0x004fea000383ffff */
[----:B------:R-:W-:Y:S05]  /*29650*/  BRA `(.L_x_12593) ;  /* 0xfffffd9400b47947 */ /* 0x000fea000383ffff */
.L_x_12596:
[----:B0-----:R-:W-:-:S04]  /*29660*/  IMAD.U32 R9, RZ, RZ, UR42 ;  /* 0x0000002aff097e24 */ /* 0x001fc8000f8e00ff */
[----:B------:R0:W1:Y:S03]  /*29670*/  SYNCS.PHASECHK.TRANS64.TRYWAIT P0, [R9+URZ+0x32410], R6 ;  /* 0x03241006090075a7 */ /* 0x000066000800017f */
[----:B-1----:R-:W-:Y:S05]  /*29680*/  @!P0 NANOSLEEP.SYNCS 0x989680 ;  /* 0x009896800000895d */ /* 0x002fea0003900000 */
[----:B------:R-:W1:Y:S02]  /*29690*/  @!P0 SYNCS.PHASECHK.TRANS64 P0, [R9+URZ+0x32410], R6 ;  /* 0x03241006090085a7 */ /* 0x000e64000800007f */
[----:B-1----:R-:W-:Y:S05]  /*296a0*/  @!P0 BRA `(.L_x_12596) ;  /* 0xfffffffc00ec8947 */ /* 0x002fea000383ffff */
[----:B------:R-:W-:Y:S05]  /*296b0*/  BRA `(.L_x_12807) ;  /* 0xfffffd9800887947 */ /* 0x000fea000383ffff */
.L_x_12603:
[----:B-1----:R1:W2:Y:S02]  /*296c0*/  SYNCS.PHASECHK.TRANS64.TRYWAIT P0, [R8+URZ], R9 ;  /* 0x00000009080075a7 */ /* 0x0022a4000800017f */
[----:B--2---:R-:W-:Y:S05]  /*296d0*/  @!P0 NANOSLEEP.SYNCS 0x989680 ;  /* 0x009896800000895d */ /* 0x004fea0003900000 */
[----:B------:R-:W2:Y:S02]  /*296e0*/  @!P0 SYNCS.PHASECHK.TRANS64 P0, [R8+URZ], R9 ;  /* 0x00000009080085a7 */ /* 0x000ea4000800007f */
[----:B--2---:R-:W-:Y:S05]  /*296f0*/  @!P0 BRA `(.L_x_12603) ;  /* 0xfffffffc00f08947 */ /* 0x004fea000383ffff */
[----:B------:R-:W-:Y:S05]  /*29700*/  BRA `(.L_x_12602) ;  /* 0xfffffd9800cc7947 */ /* 0x000fea000383ffff */
.L_x_12641:
[----:B0-----:R0:W2:Y:S02]  /*29710*/  SYNCS.PHASECHK.TRANS64.TRYWAIT P0, [R6+URZ], R7 ;  /* 0x00000007060075a7 */ /* 0x0010a4000800017f */
[----:B--2---:R-:W-:Y:S05]  /*29720*/  @!P0 NANOSLEEP.SYNCS 0x989680 ;  /* 0x009896800000895d */ /* 0x004fea0003900000 */
[----:B------:R-:W2:Y:S02]  /*29730*/  @!P0 SYNCS.PHASECHK.TRANS64 P0, [R6+URZ], R7 ;  /* 0x00000007060085a7 */ /* 0x000ea4000800007f */
[----:B--2---:R-:W-:Y:S05]  /*29740*/  @!P0 BRA `(.L_x_12641) ;  /* 0xfffffffc00f08947 */ /* 0x004fea000383ffff */
[----:B------:R-:W-:Y:S05]  /*29750*/  BRA `(.L_x_12640) ;  /* 0xfffffe0800487947 */ /* 0x000fea000383ffff */
.L_x_12648:
[----:B0-----:R0:W1:Y:S02]  /*29760*/  SYNCS.PHASECHK.TRANS64.TRYWAIT P0, [R18+URZ], R19 ;  /* 0x00000013120075a7 */ /* 0x001064000800017f */
[----:B-1----:R-:W-:Y:S05]  /*29770*/  @!P0 NANOSLEEP.SYNCS 0x989680 ;  /* 0x009896800000895d */ /* 0x002fea0003900000 */
[----:B------:R-:W1:Y:S02]  /*29780*/  @!P0 SYNCS.PHASECHK.TRANS64 P0, [R18+URZ], R19 ;  /* 0x00000013120085a7 */ /* 0x000e64000800007f */
[----:B-1----:R-:W-:Y:S05]  /*29790*/  @!P0 BRA `(.L_x_12648) ;  /* 0xfffffffc00f08947 */ /* 0x002fea000383ffff */
[----:B------:R-:W-:Y:S05]  /*297a0*/  BRA `(.L_x_12647) ;  /* 0xfffffe0c006c7947 */ /* 0x000fea000383ffff */
.L_x_12661:
[----:B0-----:R0:W2:Y:S02]  /*297b0*/  SYNCS.PHASECHK.TRANS64.TRYWAIT P0, [R0+URZ], R7 ;  /* 0x00000007000075a7 */ /* 0x0010a4000800017f */
[----:B--2---:R-:W-:Y:S05]  /*297c0*/  @!P0 NANOSLEEP.SYNCS 0x989680 ;  /* 0x009896800000895d */ /* 0x004fea0003900000 */
[----:B------:R-:W2:Y:S02]  /*297d0*/  @!P0 SYNCS.PHASECHK.TRANS64 P0, [R0+URZ], R7 ;  /* 0x00000007000085a7 */ /* 0x000ea4000800007f */
[----:B--2---:R-:W-:Y:S05]  /*297e0*/  @!P0 BRA `(.L_x_12661) ;  /* 0xfffffffc00f08947 */ /* 0x004fea000383ffff */
[----:B------:R-:W-:Y:S05]  /*297f0*/  BRA `(.L_x_12660) ;  /* 0xfffffea400b07947 */ /* 0x000fea000383ffff */
.L_x_12668:
[----:B0-----:R0:W2:Y:S02]  /*29800*/  SYNCS.PHASECHK.TRANS64.TRYWAIT P0, [R7+URZ], R8 ;  /* 0x00000008070075a7 */ /* 0x0010a4000800017f */
[----:B--2---:R-:W-:Y:S05]  /*29810*/  @!P0 NANOSLEEP.SYNCS 0x989680 ;  /* 0x009896800000895d */ /* 0x004fea0003900000 */
[----:B------:R-:W2:Y:S02]  /*29820*/  @!P0 SYNCS.PHASECHK.TRANS64 P0, [R7+URZ], R8 ;  /* 0x00000008070085a7 */ /* 0x000ea4000800007f */
[----:B--2---:R-:W-:Y:S05]  /*29830*/  @!P0 BRA `(.L_x_12668) ;  /* 0xfffffffc00f08947 */ /* 0x004fea000383ffff */
[----:B------:R-:W-:Y:S05]  /*29840*/  BRA `(.L_x_12667) ;  /* 0xfffffea800e87947 */ /* 0x000fea000383ffff */
.L_x_12737:
        /* <DEDUP_REMOVED lines=11> */
.L_x_12809:
[----:B------:R-:W-:Y:S05]  /*29900*/  BSYNC B0 ;  /* 0x0000000000007941 */ /* 0x000fea0003800000 */
.L_x_12808:
[----:B------:R-:W-:Y:S05]  /*29910*/  BRA `(.L_x_12810) ;  /* 0xffffffb000a47947 */ /* 0x000fea000383ffff */
.L_x_12740:
[----:B0-----:R0:W2:Y:S02]  /*29920*/  SYNCS.PHASECHK.TRANS64.TRYWAIT P0, [R17+URZ+0x32440], R0 ;  /* 0x03244000110075a7 */ /* 0x0010a4000800017f */
[----:B--2---:R-:W-:Y:S05]  /*29930*/  @!P0 NANOSLEEP.SYNCS 0x989680 ;  /* 0x009896800000895d */ /* 0x004fea0003900000 */
[----:B------:R-:W2:Y:S02]  /*29940*/  @!P0 SYNCS.PHASECHK.TRANS64 P0, [R17+URZ+0x32440], R0 ;  /* 0x03244000110085a7 */ /* 0x000ea4000800007f */
[----:B--2---:R-:W-:Y:S05]  /*29950*/  @!P0 BRA `(.L_x_12740) ;  /* 0xfffffffc00f08947 */ /* 0x004fea000383ffff */
[----:B------:R-:W-:Y:S05]  /*29960*/  BRA `(.L_x_12811) ;  /* 0xffffffb4005c7947 */ /* 0x000fea000383ffff */
.L_x_12741:
        /* <DEDUP_REMOVED lines=8> */
.L_x_12813:
[----:B------:R-:W-:Y:S05]  /*299f0*/  BSYNC B0 ;  /* 0x0000000000007941 */ /* 0x000fea0003800000 */
.L_x_12812:
        /* <DEDUP_REMOVED lines=9> */
.L_x_12814:
[----:B------:R-:W-:Y:S02]  /*29a90*/  IMAD.MOV.U32 R13, RZ, RZ, R4 ;  /* 0x000000ffff0d7224 */ /* 0x000fe400078e0004 */
[----:B------:R-:W-:Y:S02]  /*29aa0*/  IMAD.MOV.U32 R12, RZ, RZ, 0x1 ;  /* 0x00000001ff0c7424 */ /* 0x000fe400078e00ff */
[----:B------:R-:W-:-:S07]  /*29ab0*/  IMAD.MOV.U32 R3, RZ, RZ, R14 ;  /* 0x000000ffff037224 */ /* 0x000fce00078e000e */
[----:B------:R-:W-:Y:S05]  /*29ac0*/  WARPSYNC.COLLECTIVE R15, `(.L_x_12815) ;  /* 0x000000000f087348 */ /* 0x000fea0003c00000 */
[----:B------:R0:W1:Y:S02]  /*29ad0*/  SHFL.IDX P6, R14, R13, R12, R11 ;  /* 0x0000000c0d0e7389 */ /* 0x00006400000c000b */
[----:B01----:R-:W-:Y:S01]  /*29ae0*/  ENDCOLLECTIVE ;  /* 0x000000000000791b */ /* 0x003fe20003800000 */
.L_x_12815:
        /* <DEDUP_REMOVED lines=15> */
.L_x_12816:
[----:B------:R-:W-:Y:S02]  /*29be0*/  @P0 IMAD R6, R5, 0x2, R22 ;  /* 0x0000000205060824 */ /* 0x000fe400078e0216 */
[----:B------:R-:W-:Y:S02]  /*29bf0*/  IMAD.MOV.U32 R13, RZ, RZ, R4 ;  /* 0x000000ffff0d7224 */ /* 0x000fe400078e0004 */
[----:B------:R-:W-:Y:S02]  /*29c00*/  IMAD.MOV.U32 R12, RZ, RZ, 0x2 ;  /* 0x00000002ff0c7424 */ /* 0x000fe400078e00ff */
[----:B------:R-:W-:-:S07]  /*29c10*/  IMAD.MOV.U32 R3, RZ, RZ, R14 ;  /* 0x000000ffff037224 */ /* 0x000fce00078e000e */
[----:B------:R-:W-:Y:S05]  /*29c20*/  WARPSYNC.COLLECTIVE R15, `(.L_x_12817) ;  /* 0x000000000f087348 */ /* 0x000fea0003c00000 */
[----:B------:R0:W1:Y:S02]  /*29c30*/  SHFL.IDX P6, R14, R13, R12, R11 ;  /* 0x0000000c0d0e7389 */ /* 0x00006400000c000b */
[----:B01----:R-:W-:Y:S01]  /*29c40*/  ENDCOLLECTIVE ;  /* 0x000000000000791b */ /* 0x003fe20003800000 */
.L_x_12817:
        /* <DEDUP_REMOVED lines=15> */
.L_x_12818:
[----:B------:R-:W-:Y:S02]  /*29d40*/  @P0 IMAD R6, R5, 0x2, R22 ;  /* 0x0000000205060824 */ /* 0x000fe400078e0216 */
[----:B------:R-:W-:Y:S02]  /*29d50*/  IMAD.MOV.U32 R13, RZ, RZ, R4 ;  /* 0x000000ffff0d7224 */ /* 0x000fe400078e0004 */
[----:B------:R-:W-:Y:S02]  /*29d60*/  IMAD.MOV.U32 R12, RZ, RZ, 0x3 ;  /* 0x00000003ff0c7424 */ /* 0x000fe400078e00ff */
[----:B------:R-:W-:-:S07]  /*29d70*/  IMAD.MOV.U32 R3, RZ, RZ, R14 ;  /* 0x000000ffff037224 */ /* 0x000fce00078e000e */
[----:B------:R-:W-:Y:S05]  /*29d80*/  WARPSYNC.COLLECTIVE R15, `(.L_x_12819) ;  /* 0x000000000f087348 */ /* 0x000fea0003c00000 */
[----:B------:R0:W1:Y:S02]  /*29d90*/  SHFL.IDX P6, R14, R13, R12, R11 ;  /* 0x0000000c0d0e7389 */ /* 0x00006400000c000b */
[----:B01----:R-:W-:Y:S01]  /*29da0*/  ENDCOLLECTIVE ;  /* 0x000000000000791b */ /* 0x003fe20003800000 */
.L_x_12819:
        /* <DEDUP_REMOVED lines=15> */
.L_x_12820:
[----:B------:R-:W-:Y:S02]  /*29ea0*/  @P0 IMAD R6, R5, 0x2, R22 ;  /* 0x0000000205060824 */ /* 0x000fe400078e0216 */
[----:B------:R-:W-:Y:S02]  /*29eb0*/  IMAD.MOV.U32 R13, RZ, RZ, R4 ;  /* 0x000000ffff0d7224 */ /* 0x000fe400078e0004 */
[----:B------:R-:W-:Y:S02]  /*29ec0*/  IMAD.MOV.U32 R12, RZ, RZ, 0x4 ;  /* 0x00000004ff0c7424 */ /* 0x000fe400078e00ff */
[----:B------:R-:W-:-:S07]  /*29ed0*/  IMAD.MOV.U32 R3, RZ, RZ, R14 ;  /* 0x000000ffff037224 */ /* 0x000fce00078e000e */
[----:B------:R-:W-:Y:S05]  /*29ee0*/  WARPSYNC.COLLECTIVE R15, `(.L_x_12821) ;  /* 0x000000000f087348 */ /* 0x000fea0003c00000 */
[----:B------:R0:W1:Y:S02]  /*29ef0*/  SHFL.IDX P6, R14, R13, R12, R11 ;  /* 0x0000000c0d0e7389 */ /* 0x00006400000c000b */
[----:B01----:R-:W-:Y:S01]  /*29f00*/  ENDCOLLECTIVE ;  /* 0x000000000000791b */ /* 0x003fe20003800000 */
.L_x_12821:
        /* <DEDUP_REMOVED lines=15> */
.L_x_12822:
[----:B------:R-:W-:Y:S02]  /*2a000*/  @P0 IMAD R6, R5, 0x2, R22 ;  /* 0x0000000205060824 */ /* 0x000fe400078e0216 */
[----:B------:R-:W-:Y:S02]  /*2a010*/  IMAD.MOV.U32 R13, RZ, RZ, R4 ;  /* 0x000000ffff0d7224 */ /* 0x000fe400078e0004 */
[----:B------:R-:W-:Y:S02]  /*2a020*/  IMAD.MOV.U32 R12, RZ, RZ, 0x5 ;  /* 0x00000005ff0c7424 */ /* 0x000fe400078e00ff */
[----:B------:R-:W-:-:S07]  /*2a030*/  IMAD.MOV.U32 R3, RZ, RZ, R14 ;  /* 0x000000ffff037224 */ /* 0x000fce00078e000e */
[----:B------:R-:W-:Y:S05]  /*2a040*/  WARPSYNC.COLLECTIVE R15, `(.L_x_12823) ;  /* 0x000000000f087348 */ /* 0x000fea0003c00000 */
[----:B------:R0:W1:Y:S02]  /*2a050*/  SHFL.IDX P6, R14, R13, R12, R11 ;  /* 0x0000000c0d0e7389 */ /* 0x00006400000c000b */
[----:B01----:R-:W-:Y:S01]  /*2a060*/  ENDCOLLECTIVE ;  /* 0x000000000000791b */ /* 0x003fe20003800000 */
.L_x_12823:
        /* <DEDUP_REMOVED lines=10> */
.L_x_12824:
[----:B------:R-:W-:Y:S01]  /*2a110*/  @!PT LDS RZ, [RZ] ;  /* 0x00000000fffff984 */ /* 0x000fe20000000800 */
[----:B------:R-:W-:Y:S01]  /*2a120*/  @!PT LDS RZ, [RZ] ;  /* 0x00000000fffff984 */ /* 0x000fe20000000800 */
[----:B------:R-:W-:Y:S01]  /*2a130*/  @!PT LDS RZ, [RZ] ;  /* 0x00000000fffff984 */ /* 0x000fe20000000800 */
[----:B------:R1:W-:Y:S01]  /*2a140*/  @P0 LDGSTS.E.BYPASS.LTC128B.128 [R6+0x1e400], desc[UR36][R2.64], !P2 ;  /* 0x1e40000002060fae */ /* 0x0003e2000d101d64 */
[----:B------:R-:W-:Y:S01]  /*2a150*/  IMAD.MOV.U32 R0, RZ, RZ, R14 ;  /* 0x000000ffff007224 */ /* 0x000fe200078e000e */
[----:B------:R-:W-:Y:S06]  /*2a160*/  BRA `(.L_x_12825) ;  /* 0xffffffb000c87947 */ /* 0x000fec000383ffff */
.L_x_12746:
[----:B------:R0:W5:Y:S01]  /*2a170*/  LDL.LU R6, [R1+0x450] ;  /* 0x0004500001067983 */ /* 0x0001620000300800 */
[----:B------:R-:W-:Y:S01]  /*2a180*/  IMAD.MOV.U32 R13, RZ, RZ, R4 ;  /* 0x000000ffff0d7224 */ /* 0x000fe200078e0004 */
[----:B------:R-:W-:Y:S01]  /*2a190*/  LOP3.LUT R23, R23, 0xffffdfff, RZ, 0xc0, !PT ;  /* 0xffffdfff17177812 */ /* 0x000fe200078ec0ff */
[----:B------:R-:W-:Y:S02]  /*2a1a0*/  IMAD.MOV.U32 R12, RZ, RZ, RZ ;  /* 0x000000ffff0c7224 */ /* 0x000fe400078e00ff */
[----:B------:R-:W-:Y:S02]  /*2a1b0*/  IMAD.MOV.U32 R11, RZ, RZ, 0x181f ;  /* 0x0000181fff0b7424 */ /* 0x000fe400078e00ff */
[----:B------:R-:W-:Y:S02]  /*2a1c0*/  IMAD.MOV.U32 R15, RZ, RZ, -0x1 ;  /* 0xffffffffff0f7424 */ /* 0x000fe400078e00ff */
[----:B0-----:R-:W-:-:S07]  /*2a1d0*/  IMAD.IADD R37, R21, 0x1, R37 ;  /* 0x0000000115257824 */ /* 0x001fce00078e0225 */
[----:B-1---5:R-:W-:Y:S05]  /*2a1e0*/  WARPSYNC.COLLECTIVE R15, `(.L_x_12826) ;  /* 0x000000000f087348 */ /* 0x022fea0003c00000 */
[----:B------:R0:W2:Y:S02]  /*2a1f0*/  SHFL.IDX P6, R14, R13, R12, R11 ;  /* 0x0000000c0d0e7389 */ /* 0x0000a400000c000b */
[----:B012--5:R-:W-:Y:S01]  /*2a200*/  ENDCOLLECTIVE ;  /* 0x000000000000791b */ /* 0x027fe20003800000 */
.L_x_12826:
[----:B------:R-:W-:Y:S02]  /*2a210*/  IMAD.MOV.U32 R13, RZ, RZ, R0 ;  /* 0x000000ffff0d7224 */ /* 0x000fe400078e0000 */
[----:B------:R-:W-:-:S07]  /*2a220*/  IMAD.MOV.U32 R2, RZ, RZ, R14 ;  /* 0x000000ffff027224 */ /* 0x000fce00078e000e */
[----:B------:R-:W-:Y:S05]  /*2a230*/  WARPSYNC.COLLECTIVE R15, `(.L_x_12827) ;  /* 0x000000000f087348 */ /* 0x000fea0003c00000 */
[----:B------:R0:W1:Y:S02]  /*2a240*/  SHFL.IDX P6, R14, R13, R12, R11 ;  /* 0x0000000c0d0e7389 */ /* 0x00006400000c000b */
[----:B01----:R-:W-:Y:S01]  /*2a250*/  ENDCOLLECTIVE ;  /* 0x000000000000791b */ /* 0x003fe20003800000 */
.L_x_12827:
[----:B------:R-:W-:Y:S02]  /*2a260*/  IMAD.MOV.U32 R13, RZ, RZ, R4 ;  /* 0x000000ffff0d7224 */ /* 0x000fe400078e0004 */
[----:B------:R-:W-:Y:S02]  /*2a270*/  IMAD.MOV.U32 R12, RZ, RZ, 0x1 ;  /* 0x00000001ff0c7424 */ /* 0x000fe400078e00ff */
[----:B------:R-:W-:-:S07]  /*2a280*/  IMAD.MOV.U32 R3, RZ, RZ, R14 ;  /* 0x000000ffff037224 */ /* 0x000fce00078e000e */
[----:B------:R-:W-:Y:S05]  /*2a290*/  WARPSYNC.COLLECTIVE R15, `(.L_x_12828) ;  /* 0x000000000f087348 */ /* 0x000fea0003c00000 */
[----:B------:R0:W1:Y:S02]  /*2a2a0*/  SHFL.IDX P6, R14, R13, R12, R11 ;  /* 0x0000000c0d0e7389 */ /* 0x00006400000c000b */
[----:B01----:R-:W-:Y:S01]  /*2a2b0*/  ENDCOLLECTIVE ;  /* 0x000000000000791b */ /* 0x003fe20003800000 */
.L_x_12828:
[----:B------:R-:W-:Y:S02]  /*2a2c0*/  IMAD.MOV.U32 R13, RZ, RZ, R0 ;  /* 0x000000ffff0d7224 */ /* 0x000fe400078e0000 */
[----:B------:R-:W-:-:S05]  /*2a2d0*/  IMAD R5, R6, R5, RZ ;  /* 0x0000000506057224 */ /* 0x000fca00078e02ff */
[----:B------:R-:W-:-:S13]  /*2a2e0*/  ISETP.GE.AND P2, PT, R37, R5, PT ;  /* 0x000000052500720c */ /* 0x000fda0003f46270 */
[----:B------:R-:W-:Y:S02]  /*2a2f0*/  @!P2 LEA R3, P1, R20, R3, 0x1 ;  /* 0x000000031403a211 */ /* 0x000fe400078208ff */
[----:B------:R-:W-:-:S03]  /*2a300*/  @P2 LOP3.LUT R23, R23, 0x2000, RZ, 0xfc, !PT ;  /* 0x0000200017172812 */ /* 0x000fc600078efcff */
[----:B------:R-:W-:Y:S01]  /*2a310*/  @!P2 IMAD.X R8, RZ, RZ, R2, P1 ;  /* 0x000000ffff08a224 */ /* 0x000fe200008e0602 */
[----:B------:R-:W-:Y:S01]  /*2a320*/  LOP3.LUT R23, R23, 0xffffefff, RZ, 0xc0, !PT ;  /* 0xffffefff17177812 */ /* 0x000fe200078ec0ff */
[----:B------:R-:W-:Y:S02]  /*2a330*/  @!P2 IMAD.MOV.U32 R2, RZ, RZ, R3 ;  /* 0x000000ffff02a224 */ /* 0x000fe400078e0003 */
        /* <DEDUP_REMOVED lines=11> */
.L_x_12829:
[----:B------:R-:W-:Y:S01]  /*2a3f0*/  @P2 LOP3.LUT R23, R23, 0x1000, RZ, 0xfc, !PT ;  /* 0x0000100017172812 */ /* 0x000fe200078efcff */
[----:B------:R-:W-:-:S03]  /*2a400*/  IMAD.MOV.U32 R13, RZ, RZ, R4 ;  /* 0x000000ffff0d7224 */ /* 0x000fc600078e0004 */
[----:B------:R-:W-:Y:S01]  /*2a410*/  LOP3.LUT R23, R23, 0xfffff7ff, RZ, 0xc0, !PT ;  /* 0xfffff7ff17177812 */ /* 0x000fe200078ec0ff */
[----:B------:R-:W-:-:S05]  /*2a420*/  IMAD.MOV.U32 R12, RZ, RZ, R14 ;  /* 0x000000ffff0c7224 */ /* 0x000fca00078e000e */
[----:B------:R-:W-:-:S05]  /*2a430*/  @!P2 LEA R12, P1, R20, R12, 0x1 ;  /* 0x0000000c140ca211 */ /* 0x000fca00078208ff */
[----:B------:R-:W-:Y:S02]  /*2a440*/  @!P2 IMAD.X R7, RZ, RZ, R2, P1 ;  /* 0x000000ffff07a224 */ /* 0x000fe400008e0602 */
[----:B------:R-:W-:Y:S02]  /*2a450*/  @!P2 IMAD.MOV.U32 R2, RZ, RZ, R12 ;  /* 0x000000ffff02a224 */ /* 0x000fe400078e000c */
[----:B------:R-:W-:Y:S02]  /*2a460*/  IMAD.MOV.U32 R12, RZ, RZ, 0x2 ;  /* 0x00000002ff0c7424 */ /* 0x000fe400078e00ff */
[----:B------:R-:W-:-:S07]  /*2a470*/  @!P2 IMAD.MOV.U32 R3, RZ, RZ, R7 ;  /* 0x000000ffff03a224 */ /* 0x000fce00078e0007 */
[----:B------:R-:W-:Y:S05]  /*2a480*/  WARPSYNC.COLLECTIVE R15, `(.L_x_12830) ;  /* 0x000000000f087348 */ /* 0x000fea0003c00000 */
[----:B------:R0:W1:Y:S02]  /*2a490*/  SHFL.IDX P6, R14, R13, R12, R11 ;  /* 0x0000000c0d0e7389 */ /* 0x00006400000c000b */
[----:B01----:R-:W-:Y:S01]  /*2a4a0*/  ENDCOLLECTIVE ;  /* 0x000000000000791b */ /* 0x003fe20003800000 */
.L_x_12830:
        /* <DEDUP_REMOVED lines=11> */
.L_x_12831:
        /* <DEDUP_REMOVED lines=8> */
.L_x_12832:
        /* <DEDUP_REMOVED lines=15> */
.L_x_12833:
[----:B------:R-:W-:Y:S01]  /*2a6d0*/  @P2 LOP3.LUT R23, R23, 0x200, RZ, 0xfc, !PT ;  /* 0x0000020017172812 */ /* 0x000fe200078efcff */
[----:B------:R-:W-:-:S03]  /*2a6e0*/  IMAD.MOV.U32 R12, RZ, RZ, 0x4 ;  /* 0x00000004ff0c7424 */ /* 0x000fc600078e00ff */
[----:B------:R-:W-:Y:S01]  /*2a6f0*/  LOP3.LUT R23, R23, 0xfffffeff, RZ, 0xc0, !PT ;  /* 0xfffffeff17177812 */ /* 0x000fe200078ec0ff */
[----:B------:R-:W-:-:S05]  /*2a700*/  IMAD.MOV.U32 R9, RZ, RZ, R14 ;  /* 0x000000ffff097224 */ /* 0x000fca00078e000e */
[----:B------:R-:W-:-:S05]  /*2a710*/  @!P2 LEA R13, P1, R20, R9, 0x1 ;  /* 0x00000009140da211 */ /* 0x000fca00078208ff */
[----:B------:R-:W-:Y:S02]  /*2a720*/  @!P2 IMAD.X R11, RZ, RZ, R2, P1 ;  /* 0x000000ffff0ba224 */ /* 0x000fe400008e0602 */
[----:B------:R-:W-:Y:S02]  /*2a730*/  @!P2 IMAD.MOV.U32 R2, RZ, RZ, R13 ;  /* 0x000000ffff02a224 */ /* 0x000fe400078e000d */
[----:B------:R-:W-:Y:S02]  /*2a740*/  @!P2 IMAD.MOV.U32 R3, RZ, RZ, R11 ;  /* 0x000000ffff03a224 */ /* 0x000fe400078e000b */
[----:B------:R-:W-:Y:S02]  /*2a750*/  IMAD.MOV.U32 R13, RZ, RZ, R4 ;  /* 0x000000ffff0d7224 */ /* 0x000fe400078e0004 */
[----:B------:R-:W-:Y:S01]  /*2a760*/  IMAD.MOV.U32 R11, RZ, RZ, 0x181f ;  /* 0x0000181fff0b7424 */ /* 0x000fe200078e00ff */
[----:B------:R-:W-:Y:S01]  /*2a770*/  @!PT LDS RZ, [RZ] ;  /* 0x00000000fffff984 */ /* 0x000fe20000000800 */
[----:B------:R-:W-:Y:S01]  /*2a780*/  @!PT LDS RZ, [RZ] ;  /* 0x00000000fffff984 */ /* 0x000fe20000000800 */
[----:B------:R-:W-:Y:S01]  /*2a790*/  @!PT LDS RZ, [RZ] ;  /* 0x00000000fffff984 */ /* 0x000fe20000000800 */
[----:B------:R0:W-:Y:S06]  /*2a7a0*/  @!P2 LDGSTS.E.BYPASS.LTC128B.128 [R25+0x19c00], desc[UR36][R2.64], !P0 ;  /* 0x19c000000219afae */ /* 0x0001ec000c101d64 */
[----:B0-----:R-:W-:Y:S05]  /*2a7b0*/  WARPSYNC.COLLECTIVE R15, `(.L_x_12834) ;  /* 0x000000000f087348 */ /* 0x001fea0003c00000 */
[----:B------:R1:W2:Y:S02]  /*2a7c0*/  SHFL.IDX P6, R14, R13, R12, R11 ;  /* 0x0000000c0d0e7389 */ /* 0x0002a400000c000b */
[----:B012---:R-:W-:Y:S01]  /*2a7d0*/  ENDCOLLECTIVE ;  /* 0x000000000000791b */ /* 0x007fe20003800000 */
.L_x_12834:
[----:B------:R-:W-:-:S05]  /*2a7e0*/  VIADD R2, R37, 0x40 ;  /* 0x0000004025027836 */ /* 0x000fca0000000000 */
[----:B------:R-:W-:Y:S01]  /*2a7f0*/  ISETP.GE.AND P2, PT, R2, R5, PT ;  /* 0x000000050200720c */ /* 0x000fe20003f46270 */
[----:B------:R-:W-:Y:S02]  /*2a800*/  IMAD.MOV.U32 R13, RZ, RZ, R0 ;  /* 0x000000ffff0d7224 */ /* 0x000fe400078e0000 */
[----:B------:R-:W-:-:S10]  /*2a810*/  IMAD.MOV.U32 R2, RZ, RZ, R14 ;  /* 0x000000ffff027224 */ /* 0x000fd400078e000e */
[----:B------:R-:W-:Y:S05]  /*2a820*/  WARPSYNC.COLLECTIVE R15, `(.L_x_12835) ;  /* 0x000000000f087348 */ /* 0x000fea0003c00000 */
[----:B------:R0:W1:Y:S02]  /*2a830*/  SHFL.IDX P6, R14, R13, R12, R11 ;  /* 0x0000000c0d0e7389 */ /* 0x00006400000c000b */
[----:B01----:R-:W-:Y:S01]  /*2a840*/  ENDCOLLECTIVE ;  /* 0x000000000000791b */ /* 0x003fe20003800000 */
.L_x_12835:
[----:B------:R-:W-:-:S04]  /*2a850*/  @P2 LOP3.LUT R23, R23, 0x100, RZ, 0xfc, !PT ;  /* 0x0000010017172812 */ /* 0x000fc800078efcff */
[----:B------:R-:W-:Y:S01]  /*2a860*/  LOP3.LUT R23, R23, 0xffffff7f, RZ, 0xc0, !PT ;  /* 0xffffff7f17177812 */ /* 0x000fe200078ec0ff */
[----:B------:R-:W-:Y:S02]  /*2a870*/  IMAD.MOV.U32 R13, RZ, RZ, R4 ;  /* 0x000000ffff0d7224 */ /* 0x000fe400078e0004 */
[----:B------:R-:W-:Y:S02]  /*2a880*/  IMAD.MOV.U32 R12, RZ, RZ, 0x5 ;  /* 0x00000005ff0c7424 */ /* 0x000fe400078e00ff */
[----:B------:R-:W-:-:S05]  /*2a890*/  IMAD.MOV.U32 R9, RZ, RZ, R14 ;  /* 0x000000ffff097224 */ /* 0x000fca00078e000e */
[----:B------:R-:W-:-:S05]  /*2a8a0*/  @!P2 LEA R15, P1, R20, R9, 0x1 ;  /* 0x00000009140fa211 */ /* 0x000fca00078208ff */
[----:B------:R-:W-:Y:S02]  /*2a8b0*/  @!P2 IMAD.X R14, RZ, RZ, R2, P1 ;  /* 0x000000ffff0ea224 */ /* 0x000fe400008e0602 */
[----:B------:R-:W-:Y:S02]  /*2a8c0*/  @!P2 IMAD.MOV.U32 R2, RZ, RZ, R15 ;  /* 0x000000ffff02a224 */ /* 0x000fe400078e000f */
[----:B------:R-:W-:Y:S02]  /*2a8d0*/  IMAD.MOV.U32 R15, RZ, RZ, -0x1 ;  /* 0xffffffffff0f7424 */ /* 0x000fe400078e00ff */
[----:B------:R-:W-:-:S07]  /*2a8e0*/  @!P2 IMAD.MOV.U32 R3, RZ, RZ, R14 ;  /* 0x000000ffff03a224 */ /* 0x000fce00078e000e */
[----:B------:R-:W-:Y:S05]  /*2a8f0*/  WARPSYNC.COLLECTIVE R15, `(.L_x_12836) ;  /* 0x000000000f087348 */ /* 0x000fea0003c00000 */
[----:B------:R0:W1:Y:S02]  /*2a900*/  SHFL.IDX P6, R14, R13, R12, R11 ;  /* 0x0000000c0d0e7389 */ /* 0x00006400000c000b */
[----:B01----:R-:W-:Y:S01]  /*2a910*/  ENDCOLLECTIVE ;  /* 0x000000000000791b */ /* 0x003fe20003800000 */
.L_x_12836:
        /* <DEDUP_REMOVED lines=11> */
.L_x_12837:
        /* <DEDUP_REMOVED lines=8> */
.L_x_12838:
        /* <DEDUP_REMOVED lines=13> */
.L_x_12839:
        /* <DEDUP_REMOVED lines=9> */
.L_x_12840:
        /* <DEDUP_REMOVED lines=13> */
.L_x_12841:
[----:B------:R-:W-:Y:S01]  /*2ac80*/  IMAD.MOV.U32 R0, RZ, RZ, R14 ;  /* 0x000000ffff007224 */ /* 0x000fe200078e000e */
[----:B------:R-:W-:Y:S06]  /*2ac90*/  BRA `(.L_x_12842) ;  /* 0xffffffb400007947 */ /* 0x000fec000383ffff */
.L_x_12750:
        /* <DEDUP_REMOVED lines=8> */
.L_x_12844:
[----:B------:R-:W-:Y:S05]  /*2ad20*/  BSYNC B0 ;  /* 0x0000000000007941 */ /* 0x000fea0003800000 */
.L_x_12843:
        /* <DEDUP_REMOVED lines=9> */
.L_x_12845:
[----:B------:R-:W-:Y:S02]  /*2adc0*/  IMAD.MOV.U32 R13, RZ, RZ, R4 ;  /* 0x000000ffff0d7224 */ /* 0x000fe400078e0004 */
[----:B------:R-:W-:Y:S02]  /*2add0*/  IMAD.MOV.U32 R12, RZ, RZ, 0x1 ;  /* 0x00000001ff0c7424 */ /* 0x000fe400078e00ff */
[----:B------:R-:W-:-:S07]  /*2ade0*/  IMAD.MOV.U32 R3, RZ, RZ, R14 ;  /* 0x000000ffff037224 */ /* 0x000fce00078e000e */
[----:B------:R-:W-:Y:S05]  /*2adf0*/  WARPSYNC.COLLECTIVE R15, `(.L_x_12846) ;  /* 0x000000000f087348 */ /* 0x000fea0003c00000 */
[----:B------:R0:W1:Y:S02]  /*2ae00*/  SHFL.IDX P6, R14, R13, R12, R11 ;  /* 0x0000000c0d0e7389 */ /* 0x00006400000c000b */
[----:B01----:R-:W-:Y:S01]  /*2ae10*/  ENDCOLLECTIVE ;  /* 0x000000000000791b */ /* 0x003fe20003800000 */
.L_x_12846:
        /* <DEDUP_REMOVED lines=10> */
.L_x_12847:
        /* <DEDUP_REMOVED lines=12> */
[----:B------:R-:W-:-:S05]  /*2af80*/  @!P6 LEA R2, P0, R6, R2, 0x1 ;  /* 0x000000020602e211 */ /* 0x000fca00078008ff */
[----:B------:R-:W-:-:S05]  /*2af90*/  @!P6 IMAD.X R3, RZ, RZ, R5, P0 ;  /* 0x000000ffff03e224 */ /* 0x000fca00000e0605 */
[----:B------:R0:W-:Y:S04]  /*2afa0*/  @!P6 LDGSTS.E.BYPASS.LTC128B.128 [R25+0x22c00], desc[UR36][R2.64], !P4 ;  /* 0x22c000000219efae */ /* 0x0001e8000e101d64 */
[----:B------:R0:W-:Y:S04]  /*2afb0*/  @!P6 LDGSTS.E.BYPASS.LTC128B.128 [R25+0x26c00], desc[UR36][R2.64+0x80], !P3 ;  /* 0x26c000800219efae */ /* 0x0001e8000d901d64 */
[----:B------:R0:W-:Y:S04]  /*2afc0*/  @!P6 LDGSTS.E.BYPASS.LTC128B.128 [R25+0x2ac00], desc[UR36][R2.64+0x100], !P2 ;  /* 0x2ac001000219efae */ /* 0x0001e8000d101d64 */
[----:B------:R0:W-:Y:S02]  /*2afd0*/  @!P6 LDGSTS.E.BYPASS.LTC128B.128 [R25+0x2ec00], desc[UR36][R2.64+0x180], !P1 ;  /* 0x2ec001800219efae */ /* 0x0001e4000c901d64 */
[----:B0-----:R-:W-:Y:S05]  /*2afe0*/  WARPSYNC.COLLECTIVE R15, `(.L_x_12848) ;  /* 0x000000000f087348 */ /* 0x001fea0003c00000 */
[----:B------:R1:W2:Y:S02]  /*2aff0*/  SHFL.IDX P6, R14, R13, R12, R11 ;  /* 0x0000000c0d0e7389 */ /* 0x0002a400000c000b */
[----:B012---:R-:W-:Y:S01]  /*2b000*/  ENDCOLLECTIVE ;  /* 0x000000000000791b */ /* 0x007fe20003800000 */
.L_x_12848:
[----:B------:R-:W-:Y:S02]  /*2b010*/  IMAD.MOV.U32 R13, RZ, RZ, R0 ;  /* 0x000000ffff0d7224 */ /* 0x000fe400078e0000 */
[----:B------:R-:W-:-:S07]  /*2b020*/  IMAD.MOV.U32 R5, RZ, RZ, R14 ;  /* 0x000000ffff057224 */ /* 0x000fce00078e000e */
[----:B------:R-:W-:Y:S05]  /*2b030*/  WARPSYNC.COLLECTIVE R15, `(.L_x_12849) ;  /* 0x000000000f087348 */ /* 0x000fea0003c00000 */
[----:B------:R0:W1:Y:S02]  /*2b040*/  SHFL.IDX P6, R14, R13, R12, R11 ;  /* 0x0000000c0d0e7389 */ /* 0x00006400000c000b */
[----:B01----:R-:W-:Y:S01]  /*2b050*/  ENDCOLLECTIVE ;  /* 0x000000000000791b */ /* 0x003fe20003800000 */
.L_x_12849:
[----:B------:R-:W-:Y:S02]  /*2b060*/  IMAD.MOV.U32 R13, RZ, RZ, R4 ;  /* 0x000000ffff0d7224 */ /* 0x000fe400078e0004 */
[----:B------:R-:W-:Y:S02]  /*2b070*/  IMAD.MOV.U32 R12, RZ, RZ, 0x3 ;  /* 0x00000003ff0c7424 */ /* 0x000fe400078e00ff */
[----:B------:R-:W-:-:S07]  /*2b080*/  IMAD.MOV.U32 R2, RZ, RZ, R14 ;  /* 0x000000ffff027224 */ /* 0x000fce00078e000e */
[----:B------:R-:W-:Y:S05]  /*2b090*/  WARPSYNC.COLLECTIVE R15, `(.L_x_12850) ;  /* 0x000000000f087348 */ /* 0x000fea0003c00000 */
[----:B------:R0:W1:Y:S02]  /*2b0a0*/  SHFL.IDX P6, R14, R13, R12, R11 ;  /* 0x0000000c0d0e7389 */ /* 0x00006400000c000b */
[----:B01----:R-:W-:Y:S01]  /*2b0b0*/  ENDCOLLECTIVE ;  /* 0x000000000000791b */ /* 0x003fe20003800000 */
.L_x_12850:
        /* <DEDUP_REMOVED lines=15> */
.L_x_12851:
        /* <DEDUP_REMOVED lines=16> */
.L_x_12852:
[----:B------:R-:W-:Y:S02]  /*2b2b0*/  IMAD.MOV.U32 R13, RZ, RZ, R0 ;  /* 0x000000ffff0d7224 */ /* 0x000fe400078e0000 */
[----:B------:R-:W-:-:S07]  /*2b2c0*/  IMAD.MOV.U32 R5, RZ, RZ, R14 ;  /* 0x000000ffff057224 */ /* 0x000fce00078e000e */
[----:B------:R-:W-:Y:S05]  /*2b2d0*/  WARPSYNC.COLLECTIVE R15, `(.L_x_12853) ;  /* 0x000000000f087348 */ /* 0x000fea0003c00000 */
[----:B------:R0:W1:Y:S02]  /*2b2e0*/  SHFL.IDX P6, R14, R13, R12, R11 ;  /* 0x0000000c0d0e7389 */ /* 0x00006400000c000b */
[----:B01----:R-:W-:Y:S01]  /*2b2f0*/  ENDCOLLECTIVE ;  /* 0x000000000000791b */ /* 0x003fe20003800000 */
.L_x_12853:
[----:B------:R-:W-:Y:S02]  /*2b300*/  IMAD.MOV.U32 R13, RZ, RZ, R4 ;  /* 0x000000ffff0d7224 */ /* 0x000fe400078e0004 */
[----:B------:R-:W-:Y:S02]  /*2b310*/  IMAD.MOV.U32 R12, RZ, RZ, 0x5 ;  /* 0x00000005ff0c7424 */ /* 0x000fe400078e00ff */
[----:B------:R-:W-:-:S07]  /*2b320*/  IMAD.MOV.U32 R2, RZ, RZ, R14 ;  /* 0x000000ffff027224 */ /* 0x000fce00078e000e */
[----:B------:R-:W-:Y:S05]  /*2b330*/  WARPSYNC.COLLECTIVE R15, `(.L_x_12854) ;  /* 0x000000000f087348 */ /* 0x000fea0003c00000 */
[----:B------:R0:W1:Y:S02]  /*2b340*/  SHFL.IDX P6, R14, R13, R12, R11 ;  /* 0x0000000c0d0e7389 */ /* 0x00006400000c000b */
[----:B01----:R-:W-:Y:S01]  /*2b350*/  ENDCOLLECTIVE ;  /* 0x000000000000791b */ /* 0x003fe20003800000 */
.L_x_12854:
        /* <DEDUP_REMOVED lines=15> */
.L_x_12855:
        /* <DEDUP_REMOVED lines=16> */
.L_x_12856:
[----:B------:R-:W-:Y:S02]  /*2b550*/  IMAD.MOV.U32 R13, RZ, RZ, R0 ;  /* 0x000000ffff0d7224 */ /* 0x000fe400078e0000 */
[----:B------:R-:W-:-:S07]  /*2b560*/  IMAD.MOV.U32 R5, RZ, RZ, R14 ;  /* 0x000000ffff057224 */ /* 0x000fce00078e000e */
[----:B------:R-:W-:Y:S05]  /*2b570*/  WARPSYNC.COLLECTIVE R15, `(.L_x_12857) ;  /* 0x000000000f087348 */ /* 0x000fea0003c00000 */
[----:B------:R0:W1:Y:S02]  /*2b580*/  SHFL.IDX P6, R14, R13, R12, R11 ;  /* 0x0000000c0d0e7389 */ /* 0x00006400000c000b */
[----:B01----:R-:W-:Y:S01]  /*2b590*/  ENDCOLLECTIVE ;  /* 0x000000000000791b */ /* 0x003fe20003800000 */
.L_x_12857:
[----:B------:R-:W-:Y:S02]  /*2b5a0*/  IMAD.MOV.U32 R13, RZ, RZ, R4 ;  /* 0x000000ffff0d7224 */ /* 0x000fe400078e0004 */
[----:B------:R-:W-:Y:S02]  /*2b5b0*/  IMAD.MOV.U32 R12, RZ, RZ, 0x7 ;  /* 0x00000007ff0c7424 */ /* 0x000fe400078e00ff */
[----:B------:R-:W-:-:S07]  /*2b5c0*/  IMAD.MOV.U32 R2, RZ, RZ, R14 ;  /* 0x000000ffff027224 */ /* 0x000fce00078e000e */
[----:B------:R-:W-:Y:S05]  /*2b5d0*/  WARPSYNC.COLLECTIVE R15, `(.L_x_12858) ;  /* 0x000000000f087348 */ /* 0x000fea0003c00000 */
[----:B------:R0:W1:Y:S02]  /*2b5e0*/  SHFL.IDX P6, R14, R13, R12, R11 ;  /* 0x0000000c0d0e7389 */ /* 0x00006400000c000b */
[----:B01----:R-:W-:Y:S01]  /*2b5f0*/  ENDCOLLECTIVE ;  /* 0x000000000000791b */ /* 0x003fe20003800000 */
.L_x_12858:
        /* <DEDUP_REMOVED lines=14> */
.L_x_12859:
[----:B------:R-:W-:Y:S05]  /*2b6e0*/  BRA `(.L_x_12860) ;  /* 0xffffffb4002c7947 */ /* 0x000fea000383ffff */
.L_x_12755:
[----:B0-----:R0:W3:Y:S02]  /*2b6f0*/  SYNCS.PHASECHK.TRANS64.TRYWAIT P0, [R22+URZ+0x32420], R3 ;  /* 0x03242003160075a7 */ /* 0x0010e4000800017f */
[----:B---3--:R-:W-:Y:S05]  /*2b700*/  @!P0 NANOSLEEP.SYNCS 0x989680 ;  /* 0x009896800000895d */ /* 0x008fea0003900000 */
[----:B------:R-:W3:Y:S02]  /*2b710*/  @!P0 SYNCS.PHASECHK.TRANS64 P0, [R22+URZ+0x32420], R3 ;  /* 0x03242003160085a7 */ /* 0x000ee4000800007f */
[----:B---3--:R-:W-:Y:S05]  /*2b720*/  @!P0 BRA `(.L_x_12755) ;  /* 0xfffffffc00f08947 */ /* 0x008fea000383ffff */
[----:B------:R-:W-:Y:S05]  /*2b730*/  BRA `(.L_x_12861) ;  /* 0xffffffb4009c7947 */ /* 0x000fea000383ffff */
.L_x_12758:
[----:B---3--:R3:W4:Y:S02]  /*2b740*/  SYNCS.PHASECHK.TRANS64.TRYWAIT P0, [R17+URZ+0x32460], R0 ;  /* 0x03246000110075a7 */ /* 0x008724000800017f */
[----:B----4-:R-:W-:Y:S05]  /*2b750*/  @!P0 NANOSLEEP.SYNCS 0x989680 ;  /* 0x009896800000895d */ /* 0x010fea0003900000 */
[----:B------:R-:W4:Y:S02]  /*2b760*/  @!P0 SYNCS.PHASECHK.TRANS64 P0, [R17+URZ+0x32460], R0 ;  /* 0x03246000110085a7 */ /* 0x000f24000800007f */
[----:B----4-:R-:W-:Y:S05]  /*2b770*/  @!P0 BRA `(.L_x_12758) ;  /* 0xfffffffc00f08947 */ /* 0x010fea000383ffff */
[----:B------:R-:W-:Y:S05]  /*2b780*/  BRA `(.L_x_12862) ;  /* 0xffffffb400a87947 */ /* 0x000fea000383ffff */
.L_x_12759:
        /* <DEDUP_REMOVED lines=8> */
.L_x_12864:
[----:B------:R-:W-:Y:S05]  /*2b810*/  BSYNC B0 ;  /* 0x0000000000007941 */ /* 0x000fea0003800000 */
.L_x_12863:
        /* <DEDUP_REMOVED lines=13> */
.L_x_12865:
        /* <DEDUP_REMOVED lines=9> */
.L_x_12866:
        /* <DEDUP_REMOVED lines=17> */
.L_x_12867:
[----:B------:R-:W-:Y:S02]  /*2ba90*/  IMAD.MOV.U32 R13, RZ, RZ, R6 ;  /* 0x000000ffff0d7224 */ /* 0x000fe400078e0006 */
[----:B------:R-:W-:Y:S01]  /*2baa0*/  IMAD.MOV.U32 R12, RZ, RZ, 0x2 ;  /* 0x00000002ff0c7424 */ /* 0x000fe200078e00ff */
[----:B------:R-:W-:-:S13]  /*2bab0*/  IADD3 R2, P3, R14, R0, RZ ;  /* 0x000000000e027210 */ /* 0x000fda0007f7e0ff */
[----:B------:R-:W-:Y:S05]  /*2bac0*/  WARPSYNC.COLLECTIVE R15, `(.L_x_12868) ;  /* 0x000000000f087348 */ /* 0x000fea0003c00000 */
[----:B------:R0:W1:Y:S02]  /*2bad0*/  SHFL.IDX P6, R14, R13, R12, R11 ;  /* 0x0000000c0d0e7389 */ /* 0x00006400000c000b */
[----:B01----:R-:W-:Y:S01]  /*2bae0*/  ENDCOLLECTIVE ;  /* 0x000000000000791b */ /* 0x003fe20003800000 */
.L_x_12868:
        /* <DEDUP_REMOVED lines=17> */
.L_x_12869:
[----:B------:R-:W-:Y:S02]  /*2bc00*/  IMAD.MOV.U32 R13, RZ, RZ, R6 ;  /* 0x000000ffff0d7224 */ /* 0x000fe400078e0006 */
[----:B------:R-:W-:Y:S01]  /*2bc10*/  IMAD.MOV.U32 R12, RZ, RZ, 0x3 ;  /* 0x00000003ff0c7424 */ /* 0x000fe200078e00ff */
[----:B------:R-:W-:-:S13]  /*2bc20*/  IADD3 R2, P3, R14, R0, RZ ;  /* 0x000000000e027210 */ /* 0x000fda0007f7e0ff */
[----:B------:R-:W-:Y:S05]  /*2bc30*/  WARPSYNC.COLLECTIVE R15, `(.L_x_12870) ;  /* 0x000000000f087348 */ /* 0x000fea0003c00000 */
[----:B------:R0:W1:Y:S02]  /*2bc40*/  SHFL.IDX P6, R14, R13, R12, R11 ;  /* 0x0000000c0d0e7389 */ /* 0x00006400000c000b */
[----:B01----:R-:W-:Y:S01]  /*2bc50*/  ENDCOLLECTIVE ;  /* 0x000000000000791b */ /* 0x003fe20003800000 */
.L_x_12870:
        /* <DEDUP_REMOVED lines=17> */
.L_x_12871:
[----:B------:R-:W-:Y:S02]  /*2bd70*/  IMAD.MOV.U32 R13, RZ, RZ, R6 ;  /* 0x000000ffff0d7224 */ /* 0x000fe400078e0006 */
[----:B------:R-:W-:Y:S01]  /*2bd80*/  IMAD.MOV.U32 R12, RZ, RZ, 0x4 ;  /* 0x00000004ff0c7424 */ /* 0x000fe200078e00ff */
[----:B------:R-:W-:-:S13]  /*2bd90*/  IADD3 R2, P3, R14, R0, RZ ;  /* 0x000000000e027210 */ /* 0x000fda0007f7e0ff */
[----:B------:R-:W-:Y:S05]  /*2bda0*/  WARPSYNC.COLLECTIVE R15, `(.L_x_12872) ;  /* 0x000000000f087348 */ /* 0x000fea0003c00000 */
[----:B------:R0:W1:Y:S02]  /*2bdb0*/  SHFL.IDX P6, R14, R13, R12, R11 ;  /* 0x0000000c0d0e7389 */ /* 0x00006400000c000b */
[----:B01----:R-:W-:Y:S01]  /*2bdc0*/  ENDCOLLECTIVE ;  /* 0x000000000000791b */ /* 0x003fe20003800000 */
.L_x_12872:
        /* <DEDUP_REMOVED lines=17> */
.L_x_12873:
[----:B------:R-:W-:Y:S02]  /*2bee0*/  IMAD.MOV.U32 R13, RZ, RZ, R6 ;  /* 0x000000ffff0d7224 */ /* 0x000fe400078e0006 */
[----:B------:R-:W-:Y:S01]  /*2bef0*/  IMAD.MOV.U32 R12, RZ, RZ, 0x5 ;  /* 0x00000005ff0c7424 */ /* 0x000fe200078e00ff */
[----:B------:R-:W-:-:S13]  /*2bf00*/  IADD3 R2, P3, R14, R0, RZ ;  /* 0x000000000e027210 */ /* 0x000fda0007f7e0ff */
[----:B------:R-:W-:Y:S05]  /*2bf10*/  WARPSYNC.COLLECTIVE R15, `(.L_x_12874) ;  /* 0x000000000f087348 */ /* 0x000fea0003c00000 */
[----:B------:R0:W1:Y:S02]  /*2bf20*/  SHFL.IDX P6, R14, R13, R12, R11 ;  /* 0x0000000c0d0e7389 */ /* 0x00006400000c000b */
[----:B01----:R-:W-:Y:S01]  /*2bf30*/  ENDCOLLECTIVE ;  /* 0x000000000000791b */ /* 0x003fe20003800000 */
.L_x_12874:
        /* <DEDUP_REMOVED lines=12> */
.L_x_12875:
        /* <DEDUP_REMOVED lines=9> */
.L_x_12766:
[----:B0-----:R0:W1:Y:S02]  /*2c090*/  SYNCS.PHASECHK.TRANS64.TRYWAIT P0, [R6+URZ+0x32440], R21 ;  /* 0x03244015060075a7 */ /* 0x001064000800017f */
[----:B-1----:R-:W-:Y:S05]  /*2c0a0*/  @!P0 NANOSLEEP.SYNCS 0x989680 ;  /* 0x009896800000895d */ /* 0x002fea0003900000 */
[----:B------:R-:W1:Y:S02]  /*2c0b0*/  @!P0 SYNCS.PHASECHK.TRANS64 P0, [R6+URZ+0x32440], R21 ;  /* 0x03244015060085a7 */ /* 0x000e64000800007f */
[----:B-1----:R-:W-:Y:S05]  /*2c0c0*/  @!P0 BRA `(.L_x_12766) ;  /* 0xfffffffc00f08947 */ /* 0x002fea000383ffff */
[----:B------:R-:W-:Y:S05]  /*2c0d0*/  BRA `(.L_x_12877) ;  /* 0xffffffb800347947 */ /* 0x000fea000383ffff */
.L_x_12767:
        /* <DEDUP_REMOVED lines=8> */
.L_x_12879:
[----:B------:R-:W-:Y:S05]  /*2c160*/  BSYNC B1 ;  /* 0x0000000000017941 */ /* 0x000fea0003800000 */
.L_x_12878:
        /* <DEDUP_REMOVED lines=9> */
.L_x_12880:
[----:B------:R-:W-:Y:S02]  /*2c200*/  IMAD.MOV.U32 R13, RZ, RZ, R9 ;  /* 0x000000ffff0d7224 */ /* 0x000fe400078e0009 */
[----:B------:R-:W-:Y:S02]  /*2c210*/  IMAD.MOV.U32 R12, RZ, RZ, 0x1 ;  /* 0x00000001ff0c7424 */ /* 0x000fe400078e00ff */
[----:B------:R-:W-:-:S07]  /*2c220*/  IMAD.MOV.U32 R2, RZ, RZ, R14 ;  /* 0x000000ffff027224 */ /* 0x000fce00078e000e */
[----:B------:R-:W-:Y:S05]  /*2c230*/  WARPSYNC.COLLECTIVE R15, `(.L_x_12881) ;  /* 0x000000000f087348 */ /* 0x000fea0003c00000 */
[----:B------:R0:W1:Y:S02]  /*2c240*/  SHFL.IDX P6, R14, R13, R12, R11 ;  /* 0x0000000c0d0e7389 */ /* 0x00006400000c000b */
[----:B01----:R-:W-:Y:S01]  /*2c250*/  ENDCOLLECTIVE ;  /* 0x000000000000791b */ /* 0x003fe20003800000 */
.L_x_12881:
        /* <DEDUP_REMOVED lines=11> */
.L_x_12882:
[----:B------:R-:W-:Y:S02]  /*2c310*/  IMAD.MOV.U32 R13, RZ, RZ, R9 ;  /* 0x000000ffff0d7224 */ /* 0x000fe400078e0009 */
[----:B------:R-:W-:Y:S02]  /*2c320*/  IMAD.MOV.U32 R12, RZ, RZ, 0x2 ;  /* 0x00000002ff0c7424 */ /* 0x000fe400078e00ff */
[----:B------:R-:W-:-:S07]  /*2c330*/  IMAD.MOV.U32 R2, RZ, RZ, R14 ;  /* 0x000000ffff027224 */ /* 0x000fce00078e000e */
[----:B------:R-:W-:Y:S05]  /*2c340*/  WARPSYNC.COLLECTIVE R15, `(.L_x_12883) ;  /* 0x000000000f087348 */ /* 0x000fea0003c00000 */
[----:B------:R0:W1:Y:S02]  /*2c350*/  SHFL.IDX P6, R14, R13, R12, R11 ;  /* 0x0000000c0d0e7389 */ /* 0x00006400000c000b */
[----:B01----:R-:W-:Y:S01]  /*2c360*/  ENDCOLLECTIVE ;  /* 0x000000000000791b */ /* 0x003fe20003800000 */
.L_x_12883:
        /* <DEDUP_REMOVED lines=11> */
.L_x_12884:
[----:B------:R-:W-:Y:S02]  /*2c420*/  IMAD.MOV.U32 R13, RZ, RZ, R9 ;  /* 0x000000ffff0d7224 */ /* 0x000fe400078e0009 */
[----:B------:R-:W-:Y:S02]  /*2c430*/  IMAD.MOV.U32 R12, RZ, RZ, 0x3 ;  /* 0x00000003ff0c7424 */ /* 0x000fe400078e00ff */
[----:B------:R-:W-:-:S07]  /*2c440*/  IMAD.MOV.U32 R2, RZ, RZ, R14 ;  /* 0x000000ffff027224 */ /* 0x000fce00078e000e */
[----:B------:R-:W-:Y:S05]  /*2c450*/  WARPSYNC.COLLECTIVE R15, `(.L_x_12885) ;  /* 0x000000000f087348 */ /* 0x000fea0003c00000 */
[----:B------:R0:W1:Y:S02]  /*2c460*/  SHFL.IDX P6, R14, R13, R12, R11 ;  /* 0x0000000c0d0e7389 */ /* 0x00006400000c000b */
[----:B01----:R-:W-:Y:S01]  /*2c470*/  ENDCOLLECTIVE ;  /* 0x000000000000791b */ /* 0x003fe20003800000 */
.L_x_12885:
        /* <DEDUP_REMOVED lines=11> */
.L_x_12886:
[----:B------:R-:W-:Y:S02]  /*2c530*/  IMAD.MOV.U32 R13, RZ, RZ, R9 ;  /* 0x000000ffff0d7224 */ /* 0x000fe400078e0009 */
[----:B------:R-:W-:Y:S02]  /*2c540*/  IMAD.MOV.U32 R12, RZ, RZ, 0x4 ;  /* 0x00000004ff0c7424 */ /* 0x000fe400078e00ff */
[----:B------:R-:W-:-:S07]  /*2c550*/  IMAD.MOV.U32 R2, RZ, RZ, R14 ;  /* 0x000000ffff027224 */ /* 0x000fce00078e000e */
[----:B------:R-:W-:Y:S05]  /*2c560*/  WARPSYNC.COLLECTIVE R15, `(.L_x_12887) ;  /* 0x000000000f087348 */ /* 0x000fea0003c00000 */
[----:B------:R0:W1:Y:S02]  /*2c570*/  SHFL.IDX P6, R14, R13, R12, R11 ;  /* 0x0000000c0d0e7389 */ /* 0x00006400000c000b */
[----:B01----:R-:W-:Y:S01]  /*2c580*/  ENDCOLLECTIVE ;  /* 0x000000000000791b */ /* 0x003fe20003800000 */
.L_x_12887:
        /* <DEDUP_REMOVED lines=11> */
.L_x_12888:
[----:B------:R-:W-:Y:S02]  /*2c640*/  IMAD.MOV.U32 R13, RZ, RZ, R9 ;  /* 0x000000ffff0d7224 */ /* 0x000fe400078e0009 */
[----:B------:R-:W-:Y:S02]  /*2c650*/  IMAD.MOV.U32 R12, RZ, RZ, 0x5 ;  /* 0x00000005ff0c7424 */ /* 0x000fe400078e00ff */
[----:B------:R-:W-:-:S07]  /*2c660*/  IMAD.MOV.U32 R2, RZ, RZ, R14 ;  /* 0x000000ffff027224 */ /* 0x000fce00078e000e */
[----:B------:R-:W-:Y:S05]  /*2c670*/  WARPSYNC.COLLECTIVE R15, `(.L_x_12889) ;  /* 0x000000000f087348 */ /* 0x000fea0003c00000 */
[----:B------:R0:W1:Y:S02]  /*2c680*/  SHFL.IDX P6, R14, R13, R12, R11 ;  /* 0x0000000c0d0e7389 */ /* 0x00006400000c000b */
[----:B01----:R-:W-:Y:S01]  /*2c690*/  ENDCOLLECTIVE ;  /* 0x000000000000791b */ /* 0x003fe20003800000 */
.L_x_12889:
        /* <DEDUP_REMOVED lines=11> */
.L_x_12890:
[----:B------:R-:W-:Y:S01]  /*2c750*/  IMAD.MOV.U32 R2, RZ, RZ, R14 ;  /* 0x000000ffff027224 */ /* 0x000fe200078e000e */
[----:B------:R-:W-:Y:S06]  /*2c760*/  BRA `(.L_x_12891) ;  /* 0xffffffb400647947 */ /* 0x000fec000383ffff */
.L_x_12772:
[----:B----4-:R4:W0:Y:S02]  /*2c770*/  SYNCS.PHASECHK.TRANS64.TRYWAIT P0, [R6+URZ+0x32460], R21 ;  /* 0x03246015060075a7 */ /* 0x010824000800017f */
[----:B0-----:R-:W-:Y:S05]  /*2c780*/  @!P0 NANOSLEEP.SYNCS 0x989680 ;  /* 0x009896800000895d */ /* 0x001fea0003900000 */
[----:B------:R-:W0:Y:S02]  /*2c790*/  @!P0 SYNCS.PHASECHK.TRANS64 P0, [R6+URZ+0x32460], R21 ;  /* 0x03246015060085a7 */ /* 0x000e24000800007f */
[----:B0-----:R-:W-:Y:S05]  /*2c7a0*/  @!P0 BRA `(.L_x_12772) ;  /* 0xfffffffc00f08947 */ /* 0x001fea000383ffff */
[----:B------:R-:W-:Y:S05]  /*2c7b0*/  BRA `(.L_x_12892) ;  /* 0xffffffb400b07947 */ /* 0x000fea000383ffff */
.L_x_12773:
        /* <DEDUP_REMOVED lines=8> */
.L_x_12894:
[----:B------:R-:W-:Y:S05]  /*2c840*/  BSYNC B1 ;  /* 0x0000000000017941 */ /* 0x000fea0003800000 */
.L_x_12893:
        /* <DEDUP_REMOVED lines=9> */
.L_x_12895:
[----:B------:R-:W-:Y:S02]  /*2c8e0*/  IMAD.MOV.U32 R13, RZ, RZ, R9 ;  /* 0x000000ffff0d7224 */ /* 0x000fe400078e0009 */
[----:B------:R-:W-:Y:S01]  /*2c8f0*/  IMAD.MOV.U32 R12, RZ, RZ, 0x1 ;  /* 0x00000001ff0c7424 */ /* 0x000fe200078e00ff */
[----:B------:R-:W-:-:S13]  /*2c900*/  IADD3 R2, P0, R14, R0, RZ ;  /* 0x000000000e027210 */ /* 0x000fda0007f1e0ff */
[----:B------:R-:W-:Y:S05]  /*2c910*/  WARPSYNC.COLLECTIVE R15, `(.L_x_12896) ;  /* 0x000000000f087348 */ /* 0x000fea0003c00000 */
[----:B------:R0:W1:Y:S02]  /*2c920*/  SHFL.IDX P6, R14, R13, R12, R11 ;  /* 0x0000000c0d0e7389 */ /* 0x00006400000c000b */
[----:B01----:R-:W-:Y:S01]  /*2c930*/  ENDCOLLECTIVE ;  /* 0x000000000000791b */ /* 0x003fe20003800000 */
.L_x_12896:
        /* <DEDUP_REMOVED lines=13> */
.L_x_12897:
[----:B------:R-:W-:Y:S02]  /*2ca10*/  IMAD.MOV.U32 R13, RZ, RZ, R9 ;  /* 0x000000ffff0d7224 */ /* 0x000fe400078e0009 */
[----:B------:R-:W-:Y:S01]  /*2ca20*/  IMAD.MOV.U32 R12, RZ, RZ, 0x2 ;  /* 0x00000002ff0c7424 */ /* 0x000fe200078e00ff */
[----:B------:R-:W-:-:S13]  /*2ca30*/  IADD3 R2, P0, R14, R0, RZ ;  /* 0x000000000e027210 */ /* 0x000fda0007f1e0ff */
[----:B------:R-:W-:Y:S05]  /*2ca40*/  WARPSYNC.COLLECTIVE R15, `(.L_x_12898) ;  /* 0x000000000f087348 */ /* 0x000fea0003c00000 */
[----:B------:R0:W1:Y:S02]  /*2ca50*/  SHFL.IDX P6, R14, R13, R12, R11 ;  /* 0x0000000c0d0e7389 */ /* 0x00006400000c000b */
[----:B01----:R-:W-:Y:S01]  /*2ca60*/  ENDCOLLECTIVE ;  /* 0x000000000000791b */ /* 0x003fe20003800000 */
.L_x_12898:
        /* <DEDUP_REMOVED lines=13> */
.L_x_12899:
[----:B------:R-:W-:Y:S02]  /*2cb40*/  IMAD.MOV.U32 R13, RZ, RZ, R9 ;  /* 0x000000ffff0d7224 */ /* 0x000fe400078e0009 */
[----:B------:R-:W-:Y:S01]  /*2cb50*/  IMAD.MOV.U32 R12, RZ, RZ, 0x3 ;  /* 0x00000003ff0c7424 */ /* 0x000fe200078e00ff */
[----:B------:R-:W-:-:S13]  /*2cb60*/  IADD3 R2, P0, R14, R0, RZ ;  /* 0x000000000e027210 */ /* 0x000fda0007f1e0ff */
[----:B------:R-:W-:Y:S05]  /*2cb70*/  WARPSYNC.COLLECTIVE R15, `(.L_x_12900) ;  /* 0x000000000f087348 */ /* 0x000fea0003c00000 */
[----:B------:R0:W1:Y:S02]  /*2cb80*/  SHFL.IDX P6, R14, R13, R12, R11 ;  /* 0x0000000c0d0e7389 */ /* 0x00006400000c000b */
[----:B01----:R-:W-:Y:S01]  /*2cb90*/  ENDCOLLECTIVE ;  /* 0x000000000000791b */ /* 0x003fe20003800000 */
.L_x_12900:
        /* <DEDUP_REMOVED lines=13> */
.L_x_12901:
[----:B------:R-:W-:Y:S02]  /*2cc70*/  IMAD.MOV.U32 R13, RZ, RZ, R9 ;  /* 0x000000ffff0d7224 */ /* 0x000fe400078e0009 */
[----:B------:R-:W-:Y:S01]  /*2cc80*/  IMAD.MOV.U32 R12, RZ, RZ, 0x4 ;  /* 0x00000004ff0c7424 */ /* 0x000fe200078e00ff */
[----:B------:R-:W-:-:S13]  /*2cc90*/  IADD3 R2, P0, R14, R0, RZ ;  /* 0x000000000e027210 */ /* 0x000fda0007f1e0ff */
[----:B------:R-:W-:Y:S05]  /*2cca0*/  WARPSYNC.COLLECTIVE R15, `(.L_x_12902) ;  /* 0x000000000f087348 */ /* 0x000fea0003c00000 */
[----:B------:R0:W1:Y:S02]  /*2ccb0*/  SHFL.IDX P6, R14, R13, R12, R11 ;  /* 0x0000000c0d0e7389 */ /* 0x00006400000c000b */
[----:B01----:R-:W-:Y:S01]  /*2ccc0*/  ENDCOLLECTIVE ;  /* 0x000000000000791b */ /* 0x003fe20003800000 */
.L_x_12902:
        /* <DEDUP_REMOVED lines=13> */
.L_x_12903:
[----:B------:R-:W-:Y:S02]  /*2cda0*/  IMAD.MOV.U32 R13, RZ, RZ, R9 ;  /* 0x000000ffff0d7224 */ /* 0x000fe400078e0009 */
[----:B------:R-:W-:Y:S01]  /*2cdb0*/  IMAD.MOV.U32 R12, RZ, RZ, 0x5 ;  /* 0x00000005ff0c7424 */ /* 0x000fe200078e00ff */
[----:B------:R-:W-:-:S13]  /*2cdc0*/  IADD3 R2, P0, R14, R0, RZ ;  /* 0x000000000e027210 */ /* 0x000fda0007f1e0ff */
[----:B------:R-:W-:Y:S05]  /*2cdd0*/  WARPSYNC.COLLECTIVE R15, `(.L_x_12904) ;  /* 0x000000000f087348 */ /* 0x000fea0003c00000 */
[----:B------:R0:W1:Y:S02]  /*2cde0*/  SHFL.IDX P6, R14, R13, R12, R11 ;  /* 0x0000000c0d0e7389 */ /* 0x00006400000c000b */
[----:B01----:R-:W-:Y:S01]  /*2cdf0*/  ENDCOLLECTIVE ;  /* 0x000000000000791b */ /* 0x003fe20003800000 */
.L_x_12904:
        /* <DEDUP_REMOVED lines=13> */
.L_x_12905:
[----:B------:R-:W-:Y:S05]  /*2ced0*/  BRA `(.L_x_12906) ;  /* 0xffffffb000fc7947 */ /* 0x000fea000383ffff */
.L_x_12781:
        /* <DEDUP_REMOVED lines=8> */
.L_x_12908:
[----:B------:R-:W-:Y:S05]  /*2cf60*/  BSYNC B0 ;  /* 0x0000000000007941 */ /* 0x000fea0003800000 */
.L_x_12907:
        /* <DEDUP_REMOVED lines=9> */
.L_x_12909:
        /* <DEDUP_REMOVED lines=18> */
.L_x_12910:
[----:B------:R-:W-:Y:S01]  /*2d120*/  IMAD.MOV.U32 R12, RZ, RZ, 0x2 ;  /* 0x00000002ff0c7424 */ /* 0x000fe200078e00ff */
[----:B------:R-:W-:-:S05]  /*2d130*/  SEL R6, R14, RZ, P1 ;  /* 0x000000ff0e067207 */ /* 0x000fca0000800000 */
[----:B------:R-:W-:-:S04]  /*2d140*/  IMAD.IADD R6, R5, 0x1, R6 ;  /* 0x0000000105067824 */ /* 0x000fc800078e0206 */
[----:B------:R-:W-:-:S07]  /*2d150*/  IMAD.MOV.U32 R13, RZ, RZ, R6 ;  /* 0x000000ffff0d7224 */ /* 0x000fce00078e0006 */
[----:B------:R-:W-:Y:S05]  /*2d160*/  WARPSYNC.COLLECTIVE R15, `(.L_x_12911) ;  /* 0x000000000f087348 */ /* 0x000fea0003c00000 */
[----:B------:R0:W1:Y:S02]  /*2d170*/  SHFL.UP P6, R14, R13, R12, R11 ;  /* 0x0400000c0d0e7389 */ /* 0x00006400000c000b */
[----:B01----:R-:W-:Y:S01]  /*2d180*/  ENDCOLLECTIVE ;  /* 0x000000000000791b */ /* 0x003fe20003800000 */
.L_x_12911:
[----:B------:R-:W-:Y:S01]  /*2d190*/  IMAD.MOV.U32 R12, RZ, RZ, 0x4 ;  /* 0x00000004ff0c7424 */ /* 0x000fe200078e00ff */
[----:B------:R-:W-:-:S05]  /*2d1a0*/  SEL R7, R14, RZ, P2 ;  /* 0x000000ff0e077207 */ /* 0x000fca0001000000 */
[----:B------:R-:W-:-:S04]  /*2d1b0*/  IMAD.IADD R7, R6, 0x1, R7 ;  /* 0x0000000106077824 */ /* 0x000fc800078e0207 */
[----:B------:R-:W-:-:S07]  /*2d1c0*/  IMAD.MOV.U32 R13, RZ, RZ, R7 ;  /* 0x000000ffff0d7224 */ /* 0x000fce00078e0007 */
[----:B------:R-:W-:Y:S05]  /*2d1d0*/  WARPSYNC.COLLECTIVE R15, `(.L_x_12912) ;  /* 0x000000000f087348 */ /* 0x000fea0003c00000 */
[----:B------:R0:W1:Y:S02]  /*2d1e0*/  SHFL.UP P6, R14, R13, R12, R11 ;  /* 0x0400000c0d0e7389 */ /* 0x00006400000c000b */
[----:B01----:R-:W-:Y:S01]  /*2d1f0*/  ENDCOLLECTIVE ;  /* 0x000000000000791b */ /* 0x003fe20003800000 */
.L_x_12912:
[----:B------:R-:W-:Y:S01]  /*2d200*/  IMAD.MOV.U32 R12, RZ, RZ, 0x8 ;  /* 0x00000008ff0c7424 */ /* 0x000fe200078e00ff */
[----:B------:R-:W-:-:S05]  /*2d210*/  SEL R2, R14, RZ, P3 ;  /* 0x000000ff0e027207 */ /* 0x000fca0001800000 */
[----:B------:R-:W-:-:S04]  /*2d220*/  IMAD.IADD R2, R7, 0x1, R2 ;  /* 0x0000000107027824 */ /* 0x000fc800078e0202 */
[----:B------:R-:W-:-:S07]  /*2d230*/  IMAD.MOV.U32 R13, RZ, RZ, R2 ;  /* 0x000000ffff0d7224 */ /* 0x000fce00078e0002 */
[----:B------:R-:W-:Y:S05]  /*2d240*/  WARPSYNC.COLLECTIVE R15, `(.L_x_12913) ;  /* 0x000000000f087348 */ /* 0x000fea0003c00000 */
[----:B------:R0:W1:Y:S02]  /*2d250*/  SHFL.UP P6, R14, R13, R12, R11 ;  /* 0x0400000c0d0e7389 */ /* 0x00006400000c000b */
[----:B01----:R-:W-:Y:S01]  /*2d260*/  ENDCOLLECTIVE ;  /* 0x000000000000791b */ /* 0x003fe20003800000 */
.L_x_12913:
[----:B------:R-:W-:Y:S01]  /*2d270*/  IMAD.MOV.U32 R12, RZ, RZ, 0x10 ;  /* 0x00000010ff0c7424 */ /* 0x000fe200078e00ff */
[----:B------:R-:W-:-:S05]  /*2d280*/  SEL R3, R14, RZ, P4 ;  /* 0x000000ff0e037207 */ /* 0x000fca0002000000 */
[----:B------:R-:W-:-:S04]  /*2d290*/  IMAD.IADD R3, R2, 0x1, R3 ;  /* 0x0000000102037824 */ /* 0x000fc800078e0203 */
[----:B------:R-:W-:-:S07]  /*2d2a0*/  IMAD.MOV.U32 R13, RZ, RZ, R3 ;  /* 0x000000ffff0d7224 */ /* 0x000fce00078e0003 */
[----:B------:R-:W-:Y:S05]  /*2d2b0*/  WARPSYNC.COLLECTIVE R15, `(.L_x_12914) ;  /* 0x000000000f087348 */ /* 0x000fea0003c00000 */
[----:B------:R0:W1:Y:S02]  /*2d2c0*/  SHFL.UP P6, R14, R13, R12, R11 ;  /* 0x0400000c0d0e7389 */ /* 0x00006400000c000b */
[----:B01----:R-:W-:Y:S01]  /*2d2d0*/  ENDCOLLECTIVE ;  /* 0x000000000000791b */ /* 0x003fe20003800000 */
.L_x_12914:
        /* <DEDUP_REMOVED lines=8> */
.L_x_12915:
[----:B------:R-:W-:Y:S05]  /*2d360*/  BRA `(.L_x_12916) ;  /* 0xffffffb400547947 */ /* 0x000fea000383ffff */
.L_x_12786:
        /* <DEDUP_REMOVED lines=8> */
.L_x_12918:
[----:B------:R-:W-:Y:S05]  /*2d3f0*/  BSYNC B0 ;  /* 0x0000000000007941 */ /* 0x000fea0003800000 */
.L_x_12917:
        /* <DEDUP_REMOVED lines=8> */
.L_x_12919:
[----:B------:R-:W-:Y:S01]  /*2d480*/  IMAD.MOV.U32 R12, RZ, RZ, 0x4 ;  /* 0x00000004ff0c7424 */ /* 0x000fe200078e00ff */
[----:B------:R-:W-:-:S05]  /*2d490*/  SEL R2, R14, RZ, P2 ;  /* 0x000000ff0e027207 */ /* 0x000fca0001000000 */
[----:B------:R-:W-:-:S04]  /*2d4a0*/  IMAD.IADD R2, R13, 0x1, R2 ;  /* 0x000000010d027824 */ /* 0x000fc800078e0202 */
[----:B------:R-:W-:-:S07]  /*2d4b0*/  IMAD.MOV.U32 R13, RZ, RZ, R2 ;  /* 0x000000ffff0d7224 */ /* 0x000fce00078e0002 */
[----:B------:R-:W-:Y:S05]  /*2d4c0*/  WARPSYNC.COLLECTIVE R15, `(.L_x_12920) ;  /* 0x000000000f087348 */ /* 0x000fea0003c00000 */
[----:B------:R0:W1:Y:S02]  /*2d4d0*/  SHFL.UP P6, R14, R13, R12, R11 ;  /* 0x0400000c0d0e7389 */ /* 0x00006400000c000b */
[----:B01----:R-:W-:Y:S01]  /*2d4e0*/  ENDCOLLECTIVE ;  /* 0x000000000000791b */ /* 0x003fe20003800000 */
.L_x_12920:
[----:B------:R-:W-:Y:S01]  /*2d4f0*/  IMAD.MOV.U32 R12, RZ, RZ, 0x8 ;  /* 0x00000008ff0c7424 */ /* 0x000fe200078e00ff */
[----:B------:R-:W-:-:S05]  /*2d500*/  SEL R3, R14, RZ, P3 ;  /* 0x000000ff0e037207 */ /* 0x000fca0001800000 */
[----:B------:R-:W-:-:S04]  /*2d510*/  IMAD.IADD R3, R2, 0x1, R3 ;  /* 0x0000000102037824 */ /* 0x000fc800078e0203 */
[----:B------:R-:W-:-:S07]  /*2d520*/  IMAD.MOV.U32 R13, RZ, RZ, R3 ;  /* 0x000000ffff0d7224 */ /* 0x000fce00078e0003 */
[----:B------:R-:W-:Y:S05]  /*2d530*/  WARPSYNC.COLLECTIVE R15, `(.L_x_12921) ;  /* 0x000000000f087348 */ /* 0x000fea0003c00000 */
[----:B------:R0:W1:Y:S02]  /*2d540*/  SHFL.UP P6, R14, R13, R12, R11 ;  /* 0x0400000c0d0e7389 */ /* 0x00006400000c000b */
[----:B01----:R-:W-:Y:S01]  /*2d550*/  ENDCOLLECTIVE ;  /* 0x000000000000791b */ /* 0x003fe20003800000 */
.L_x_12921:
[----:B------:R-:W-:Y:S01]  /*2d560*/  IMAD.MOV.U32 R12, RZ, RZ, 0x10 ;  /* 0x00000010ff0c7424 */ /* 0x000fe200078e00ff */
[----:B------:R-:W-:-:S05]  /*2d570*/  SEL R4, R14, RZ, P4 ;  /* 0x000000ff0e047207 */ /* 0x000fca0002000000 */
[----:B------:R-:W-:-:S04]  /*2d580*/  IMAD.IADD R4, R3, 0x1, R4 ;  /* 0x0000000103047824 */ /* 0x000fc800078e0204 */
[----:B------:R-:W-:-:S07]  /*2d590*/  IMAD.MOV.U32 R13, RZ, RZ, R4 ;  /* 0x000000ffff0d7224 */ /* 0x000fce00078e0004 */
[----:B------:R-:W-:Y:S05]  /*2d5a0*/  WARPSYNC.COLLECTIVE R15, `(.L_x_12922) ;  /* 0x000000000f087348 */ /* 0x000fea0003c00000 */
[----:B------:R0:W1:Y:S02]  /*2d5b0*/  SHFL.UP P6, R14, R13, R12, R11 ;  /* 0x0400000c0d0e7389 */ /* 0x00006400000c000b */
[----:B01----:R-:W-:Y:S01]  /*2d5c0*/  ENDCOLLECTIVE ;  /* 0x000000000000791b */ /* 0x003fe20003800000 */
.L_x_12922:
        /* <DEDUP_REMOVED lines=8> */
.L_x_12923:
[----:B------:R-:W-:Y:S05]  /*2d650*/  BRA `(.L_x_12924) ;  /* 0xffffffb400347947 */ /* 0x000fea000383ffff */
.L_x_12788:
[----:B------:R-:W-:Y:S01]  /*2d660*/  BSSY B0, `(.L_x_12925) ;  /* 0x0000006000007945 */ /* 0x000fe20003800000 */
[----:B------:R-:W-:Y:S01]  /*2d670*/  PLOP3.LUT P6, PT, P6, PT, PT, 0x8, 0x0 ;  /* 0x000000000000781c */ /* 0x000fe200037ce170 */
[----:B------:R-:W-:-:S12]  /*2d680*/  IMAD.MOV.U32 R15, RZ, RZ, -0x1 ;  /* 0xffffffffff0f7424 */ /* 0x000fd800078e00ff */
[----:B012---:R-:W-:Y:S05]  /*2d690*/  WARPSYNC.COLLECTIVE R15, `(.L_x_12926) ;  /* 0x000000000f087348 */ /* 0x007fea0003c00000 */
[----:B------:R-:W-:Y:S01]  /*2d6a0*/  VOTE.ANY R14, PT, P6 ;  /* 0x00000000000e7806 */ /* 0x000fe200030e0100 */
[----:B012---:R-:W-:Y:S06]  /*2d6b0*/  ENDCOLLECTIVE ;  /* 0x000000000000791b */ /* 0x007fec0003800000 */
.L_x_12926:
[----:B------:R-:W-:Y:S05]  /*2d6c0*/  BSYNC B0 ;  /* 0x0000000000007941 */ /* 0x000fea0003800000 */
.L_x_12925:
        /* <DEDUP_REMOVED lines=9> */
.L_x_12927:
[----:B------:R-:W-:Y:S01]  /*2d760*/  IMAD.MOV.U32 R5, RZ, RZ, R14 ;  /* 0x000000ffff057224 */ /* 0x000fe200078e000e */
[----:B------:R-:W-:Y:S06]  /*2d770*/  BRA `(.L_x_12928) ;  /* 0xffffffb400247947 */ /* 0x000fec000383ffff */
.L_x_12790:
[----:B------:R-:W-:Y:S01]  /*2d780*/  BSSY B0, `(.L_x_12929) ;  /* 0x0000007000007945 */ /* 0x000fe20003800000 */
[----:B------:R-:W-:Y:S02]  /*2d790*/  IMAD.MOV.U32 R13, RZ, RZ, R6 ;  /* 0x000000ffff0d7224 */ /* 0x000fe400078e0006 */
[----:B------:R-:W-:Y:S02]  /*2d7a0*/  IMAD.MOV.U32 R11, RZ, RZ, 0x1f ;  /* 0x0000001fff0b7424 */ /* 0x000fe400078e00ff */
[----:B------:R-:W-:-:S07]  /*2d7b0*/  IMAD.MOV.U32 R15, RZ, RZ, -0x1 ;  /* 0xffffffffff0f7424 */ /* 0x000fce00078e00ff */
[----:B01234-:R-:W-:Y:S05]  /*2d7c0*/  WARPSYNC.COLLECTIVE R15, `(.L_x_12930) ;  /* 0x000000000f087348 */ /* 0x01ffea0003c00000 */
[----:B------:R0:W0:Y:S02]  /*2d7d0*/  SHFL.IDX P6, R14, R13, R12, R11 ;  /* 0x0000000c0d0e7389 */ /* 0x00002400000c000b */
[----:B01234-:R-:W-:Y:S01]  /*2d7e0*/  ENDCOLLECTIVE ;  /* 0x000000000000791b */ /* 0x01ffe20003800000 */
.L_x_12930:
[----:B------:R-:W-:Y:S05]  /*2d7f0*/  BSYNC B0 ;  /* 0x0000000000007941 */ /* 0x000fea0003800000 */
.L_x_12929:
[----:B------:R-:W-:Y:S05]  /*2d800*/  BRA `(.L_x_12789) ;  /* 0xffffffb4001c7947 */ /* 0x000fea000383ffff */
.L_x_12794:
[----:B0-----:R0:W1:Y:S02]  /*2d810*/  SYNCS.PHASECHK.TRANS64.TRYWAIT P0, [R7+URZ+0x32420], R0 ;  /* 0x03242000070075a7 */ /* 0x001064000800017f */
[----:B-1----:R-:W-:Y:S05]  /*2d820*/  @!P0 NANOSLEEP.SYNCS 0x989680 ;  /* 0x009896800000895d */ /* 0x002fea0003900000 */
[----:B------:R-:W1:Y:S02]  /*2d830*/  @!P0 SYNCS.PHASECHK.TRANS64 P0, [R7+URZ+0x32420], R0 ;  /* 0x03242000070085a7 */ /* 0x000e64000800007f */
[----:B-1----:R-:W-:Y:S05]  /*2d840*/  @!P0 BRA `(.L_x_12794) ;  /* 0xfffffffc00f08947 */ /* 0x002fea000383ffff */
[----:B------:R-:W-:Y:S05]  /*2d850*/  BRA `(.L_x_12931) ;  /* 0xffffffb800947947 */ /* 0x000fea000383ffff */
.L_x_12795:
        /* <DEDUP_REMOVED lines=11> */
.L_x_12933:
[----:B------:R-:W-:Y:S05]  /*2d910*/  BSYNC B0 ;  /* 0x0000000000007941 */ /* 0x000fea0003800000 */
.L_x_12932:
[----:B------:R-:W-:Y:S05]  /*2d920*/  BRA `(.L_x_12934) ;  /* 0xffffffb8007c7947 */ /* 0x000fea000383ffff */
.L_x_12798:
[----:B------:R-:W-:Y:S01]  /*2d930*/  BSSY B1, `(.L_x_12935) ;  /* 0x0000006000017945 */ /* 0x000fe20003800000 */
[----:B------:R-:W-:-:S07]  /*2d940*/  IMAD.MOV.U32 R15, RZ, RZ, -0x1 ;  /* 0xffffffffff0f7424 */ /* 0x000fce00078e00ff */
[----:B0-234-:R-:W-:Y:S05]  /*2d950*/  WARPSYNC.COLLECTIVE R15, `(.L_x_12936) ;  /* 0x000000000f0c7348 */ /* 0x01dfea0003c00000 */
[----:B------:R-:W-:Y:S02]  /*2d960*/  ELECT P6, UR62, PT ;  /* 0x00000000003e782f */ /* 0x000fe400038c0000 */
[----:B------:R-:W-:Y:S01]  /*2d970*/  MOV R14, UR62 ;  /* 0x0000003e000e7c02 */ /* 0x000fe20008000f00 */
[----:B0-234-:R-:W-:Y:S10]  /*2d980*/  ENDCOLLECTIVE ;  /* 0x000000000000791b */ /* 0x01dff40003800000 */
.L_x_12936:
[----:B------:R-:W-:Y:S05]  /*2d990*/  BSYNC B1 ;  /* 0x0000000000017941 */ /* 0x000fea0003800000 */
.L_x_12935:
[----:B------:R-:W-:Y:S05]  /*2d9a0*/  BRA `(.L_x_12937) ;  /* 0xffffffb800747947 */ /* 0x000fea000383ffff */
.L_x_12800:
[----:B0-----:R0:W1:Y:S02]  /*2d9b0*/  SYNCS.PHASECHK.TRANS64.TRYWAIT P1, [R5+URZ+0x32440], R0 ;  /* 0x03244000050075a7 */ /* 0x001064000802017f */
[----:B-1----:R-:W-:Y:S05]  /*2d9c0*/  @!P1 NANOSLEEP.SYNCS 0x989680 ;  /* 0x009896800000995d */ /* 0x002fea0003900000 */
[----:B------:R-:W1:Y:S02]  /*2d9d0*/  @!P1 SYNCS.PHASECHK.TRANS64 P1, [R5+URZ+0x32440], R0 ;  /* 0x03244000050095a7 */ /* 0x000e64000802007f */
[----:B-1----:R-:W-:Y:S05]  /*2d9e0*/  @!P1 BRA `(.L_x_12800) ;  /* 0xfffffffc00f09947 */ /* 0x002fea000383ffff */
[----:B------:R-:W-:Y:S05]  /*2d9f0*/  BRA `(.L_x_12938) ;  /* 0xffffffb8009c7947 */ /* 0x000fea000383ffff */
.L_x_12802:
[----:B-1----:R1:W0:Y:S02]  /*2da00*/  SYNCS.PHASECHK.TRANS64.TRYWAIT P1, [R3+URZ+0x32440], R2 ;  /* 0x03244002030075a7 */ /* 0x002224000802017f */
[----:B0-----:R-:W-:Y:S05]  /*2da10*/  @!P1 NANOSLEEP.SYNCS 0x989680 ;  /* 0x009896800000995d */ /* 0x001fea0003900000 */
[----:B------:R-:W0:Y:S02]  /*2da20*/  @!P1 SYNCS.PHASECHK.TRANS64 P1, [R3+URZ+0x32440], R2 ;  /* 0x03244002030095a7 */ /* 0x000e24000802007f */
[----:B0-----:R-:W-:Y:S05]  /*2da30*/  @!P1 BRA `(.L_x_12802) ;  /* 0xfffffffc00f09947 */ /* 0x001fea000383ffff */
[----:B------:R-:W-:Y:S05]  /*2da40*/  BRA `(.L_x_12939) ;  /* 0xffffffb800a87947 */ /* 0x000fea000383ffff */
.L_x_12804:
[----:B------:R0:W0:Y:S02]  /*2da50*/  SYNCS.PHASECHK.TRANS64.TRYWAIT P1, [R5+URZ+0x32460], R0 ;  /* 0x03246000050075a7 */ /* 0x000024000802017f */
[----:B0-----:R-:W-:Y:S05]  /*2da60*/  @!P1 NANOSLEEP.SYNCS 0x989680 ;  /* 0x009896800000995d */ /* 0x001fea0003900000 */
[----:B------:R-:W0:Y:S02]  /*2da70*/  @!P1 SYNCS.PHASECHK.TRANS64 P1, [R5+URZ+0x32460], R0 ;  /* 0x03246000050095a7 */ /* 0x000e24000802007f */
[----:B0-----:R-:W-:Y:S05]  /*2da80*/  @!P1 BRA `(.L_x_12804) ;  /* 0xfffffffc00f09947 */ /* 0x001fea000383ffff */
[----:B------:R-:W-:Y:S05]  /*2da90*/  BRA `(.L_x_12940) ;  /* 0xffffffb800a47947 */ /* 0x000fea000383ffff */
        .type           $_ZN7cutlass13device_kernelIN5flash11enable_sm90INS1_16FlashAttnFwdSm90INS1_25CollectiveMainloopFwdSm90ILi2EN4cute5tupleIJNS5_1CILi1EEES8_S8_EEENS6_IJNS7_ILi128EEENS7_ILi96EEENS7_ILi64EEEEEELi256ENS_6half_tEfNS_4arch4Sm90ELb0ELb1ELb1ELb1ELb1ELb0ELb1ELb1ELb0ELb1ELb0ELb0EEENS1_21CollectiveEpilogueFwdINS6_IJSA_NS7_ILi256EEESB_EEES9_SE_SG_Li256ELb1ELb1ELb0ELb0EEENS1_36VarlenDynamicPersistentTileSchedulerILi128ELi96ELi256ELi128ELb0ELb1ELb1ELb1ELb0ELb1EEEEEEEEEvNT_6ParamsE$_ZZN5flash25CollectiveMainloopFwdSm90ILi2EN4cute5tupleIJNS1_1CILi1EEES4_S4_EEENS2_IJNS3_ILi128EEENS3_ILi96EEENS3_ILi64EEEEEELi256EN7cutlass6half_tEfNSA_4arch4Sm90ELb0ELb1ELb1ELb1ELb1ELb0ELb1ELb1ELb0ELb1ELb0ELb0EE3mmaINS_16FlashAttnFwdSm90ISE_NS_21CollectiveEpilogueFwdINS2_IJS6_NS3_ILi256EEES7_EEES5_SB_SD_Li256ELb1ELb1ELb0ELb0EEENS_36VarlenDynamicPersistentTileSchedulerILi128ELi96ELi256ELi128ELb0ELb1ELb1ELb1ELb0ELb1EEEE13SharedStorageENS1_6TensorINS1_11ArrayEngineIfLm128EEENS1_6LayoutINS2_IJNS2_IJNS3_ILi2EEEST_NS3_ILi32EEEEEES4_S4_EEENS2_IJNS2_IJS4_ST_NS3_ILi4EEEEEENS3_ILi0EEESZ_EEEEEEENS_7SoftmaxILi2ELi0EEEEEbRKNSE_6ParamsENSA_13PipelineAsyncILi2EEES19_RNSA_13PipelineStateILj2EEERT0_RT1_iRiRKNS_16SeqlenInfoQKNewKILb1ELb0EEENS2_IJiiiiEEERT_ENKUliT_T0_T1_E_clIZSF_ISO_S12_S14_EbS17_S19_S19_S1C_S1E_S1G_iS1H_S1L_S1M_S1O_EUlRS1P_iE1_NS3_ILb0EEENS3_ILb1EEEEEDaiS1P_S1Q_S1R_,@function
        .size           $_ZN7cutlass13device_kernelIN5flash11enable_sm90INS1_16FlashAttnFwdSm90INS1_25CollectiveMainloopFwdSm90ILi2EN4cute5tupleIJNS5_1CILi1EEES8_S8_EEENS6_IJNS7_ILi128EEENS7_ILi96EEENS7_ILi64EEEEEELi256ENS_6half_tEfNS_4arch4Sm90ELb0ELb1ELb1ELb1ELb1ELb0ELb1ELb1ELb0ELb1ELb0ELb0EEENS1_21CollectiveEpilogueFwdINS6_IJSA_NS7_ILi256EEESB_EEES9_SE_SG_Li256ELb1ELb1ELb0ELb0EEENS1_36VarlenDynamicPersistentTileSchedulerILi128ELi96ELi256ELi128ELb0ELb1ELb1ELb1ELb0ELb1EEEEEEEEEvNT_6ParamsE$_ZZN5flash25CollectiveMainloopFwdSm90ILi2EN4cute5tupleIJNS1_1CILi1EEES4_S4_EEENS2_IJNS3_ILi128EEENS3_ILi96EEENS3_ILi64EEEEEELi256EN7cutlass6half_tEfNSA_4arch4Sm90ELb0ELb1ELb1ELb1ELb1ELb0ELb1ELb1ELb0ELb1ELb0ELb0EE3mmaINS_16FlashAttnFwdSm90ISE_NS_21CollectiveEpilogueFwdINS2_IJS6_NS3_ILi256EEES7_EEES5_SB_SD_Li256ELb1ELb1ELb0ELb0EEENS_36VarlenDynamicPersistentTileSchedulerILi128ELi96ELi256ELi128ELb0ELb1ELb1ELb1ELb0ELb1EEEE13SharedStorageENS1_6TensorINS1_11ArrayEngineIfLm128EEENS1_6LayoutINS2_IJNS2_IJNS3_ILi2EEEST_NS3_ILi32EEEEEES4_S4_EEENS2_IJNS2_IJS4_ST_NS3_ILi4EEEEEENS3_ILi0EEESZ_EEEEEEENS_7SoftmaxILi2ELi0EEEEEbRKNSE_6ParamsENSA_13PipelineAsyncILi2EEES19_RNSA_13PipelineStateILj2EEERT0_RT1_iRiRKNS_16SeqlenInfoQKNewKILb1ELb0EEENS2_IJiiiiEEERT_ENKUliT_T0_T1_E_clIZSF_ISO_S12_S14_EbS17_S19_S19_S1C_S1E_S1G_iS1H_S1L_S1M_S1O_EUlRS1P_iE1_NS3_ILb0EEENS3_ILb1EEEEEDaiS1P_S1Q_S1R_,(.L_x_15676 - $_ZN7cutlass13device_kernelIN5flash11enable_sm90INS1_16FlashAttnFwdSm90INS1_25CollectiveMainloopFwdSm90ILi2EN4cute5tupleIJNS5_1CILi1EEES8_S8_EEENS6_IJNS7_ILi128EEENS7_ILi96EEENS7_ILi64EEEEEELi256ENS_6half_tEfNS_4arch4Sm90ELb0ELb1ELb1ELb1ELb1ELb0ELb1ELb1ELb0ELb1ELb0ELb0EEENS1_21CollectiveEpilogueFwdINS6_IJSA_NS7_ILi256EEESB_EEES9_SE_SG_Li256ELb1ELb1ELb0ELb0EEENS1_36VarlenDynamicPersistentTileSchedulerILi128ELi96ELi256ELi128ELb0ELb1ELb1ELb1ELb0ELb1EEEEEEEEEvNT_6ParamsE$_ZZN5flash25CollectiveMainloopFwdSm90ILi2EN4cute5tupleIJNS1_1CILi1EEES4_S4_EEENS2_IJNS3_ILi128EEENS3_ILi96EEENS3_ILi64EEEEEELi256EN7cutlass6half_tEfNSA_4arch4Sm90ELb0ELb1ELb1ELb1ELb1ELb0ELb1ELb1ELb0ELb1ELb0ELb0EE3mmaINS_16FlashAttnFwdSm90ISE_NS_21CollectiveEpilogueFwdINS2_IJS6_NS3_ILi256EEES7_EEES5_SB_SD_Li256ELb1ELb1ELb0ELb0EEENS_36VarlenDynamicPersistentTileSchedulerILi128ELi96ELi256ELi128ELb0ELb1ELb1ELb1ELb0ELb1EEEE13SharedStorageENS1_6TensorINS1_11ArrayEngineIfLm128EEENS1_6LayoutINS2_IJNS2_IJNS3_ILi2EEEST_NS3_ILi32EEEEEES4_S4_EEENS2_IJNS2_IJS4_ST_NS3_ILi4EEEEEENS3_ILi0EEESZ_EEEEEEENS_7SoftmaxILi2ELi0EEEEEbRKNSE_6ParamsENSA_13PipelineAsyncILi2EEES19_RNSA_13PipelineStateILj2EEERT0_RT1_iRiRKNS_16SeqlenInfoQKNewKILb1ELb0EEENS2_IJiiiiEEERT_ENKUliT_T0_T1_E_clIZSF_ISO_S12_S14_EbS17_S19_S19_S1C_S1E_S1G_iS1H_S1L_S1M_S1O_EUlRS1P_iE1_NS3_ILb0EEENS3_ILb1EEEEEDaiS1P_S1Q_S1R_)
$_ZN7cutlass13device_kernelIN5flash11enable_sm90INS1_16FlashAttnFwdSm90INS1_25CollectiveMainloopFwdSm90ILi2EN4cute5tupleIJNS5_1CILi1EEES8_S8_EEENS6_IJNS7_ILi128EEENS7_ILi96EEENS7_ILi64EEEEEELi256ENS_6half_tEfNS_4arch4Sm90ELb0ELb1ELb1ELb1ELb1ELb0ELb1ELb1ELb0ELb1ELb0ELb0EEENS1_21CollectiveEpilogueFwdINS6_IJSA_NS7_ILi256EEESB_EEES9_SE_SG_Li256ELb1ELb1ELb0ELb0EEENS1_36VarlenDynamicPersistentTileSchedulerILi128ELi96ELi256ELi128ELb0ELb1ELb1ELb1ELb0ELb1EEEEEEEEEvNT_6ParamsE$_ZZN5flash25CollectiveMainloopFwdSm90ILi2EN4cute5tupleIJNS1_1CILi1EEES4_S4_EEENS2_IJNS3_ILi128EEENS3_ILi96EEENS3_ILi64EEEEEELi256EN7cutlass6half_tEfNSA_4arch4Sm90ELb0ELb1ELb1ELb1ELb1ELb0ELb1ELb1ELb0ELb1ELb0ELb0EE3mmaINS_16FlashAttnFwdSm90ISE_NS_21CollectiveEpilogueFwdINS2_IJS6_NS3_ILi256EEES7_EEES5_SB_SD_Li256ELb1ELb1ELb0ELb0EEENS_36VarlenDynamicPersistentTileSchedulerILi128ELi96ELi256ELi128ELb0ELb1ELb1ELb1ELb0ELb1EEEE13SharedStorageENS1_6TensorINS1_11ArrayEngineIfLm128EEENS1_6LayoutINS2_IJNS2_IJNS3_ILi2EEEST_NS3_ILi32EEEEEES4_S4_EEENS2_IJNS2_IJS4_ST_NS3_ILi4EEEEEENS3_ILi0EEESZ_EEEEEEENS_7SoftmaxILi2ELi0EEEEEbRKNSE_6ParamsENSA_13PipelineAsyncILi2EEES19_RNSA_13PipelineStateILj2EEERT0_RT1_iRiRKNS_16SeqlenInfoQKNewKILb1ELb0EEENS2_IJiiiiEEERT_ENKUliT_T0_T1_E_clIZSF_ISO_S12_S14_EbS17_S19_S19_S1C_S1E_S1G_iS1H_S1L_S1M_S1O_EUlRS1P_iE1_NS3_ILb0EEENS3_ILb1EEEEEDaiS1P_S1Q_S1R_:
        /* <DEDUP_REMOVED lines=46> */
.L_x_12942:
[----:B------:R-:W-:Y:S05]  /*2dd80*/  BSYNC B2 ;  /* 0x0000000000027941 */ /* 0x000fea0003800000 */
.L_x_12941:
        /* <DEDUP_REMOVED lines=17> */
.L_x_12944:
[----:B------:R-:W-:Y:S05]  /*2dea0*/  BSYNC B2 ;  /* 0x0000000000027941 */ /* 0x000fea0003800000 */
.L_x_12943:
        /* <DEDUP_REMOVED lines=10> */
.L_x_12946:
[----:B------:R-:W-:Y:S05]  /*2df50*/  BSYNC B2 ;  /* 0x0000000000027941 */ /* 0x000fea0003800000 */
.L_x_12945:
        /* <DEDUP_REMOVED lines=92> */
.L_x_12949:
[----:B------:R-:W-:Y:S05]  /*2e520*/  BSYNC B2 ;  /* 0x0000000000027941 */ /* 0x000fea0003800000 */
.L_x_12948:
        /* <DEDUP_REMOVED lines=17> */
.L_x_12951:
[----:B------:R-:W-:Y:S05]  /*2e640*/  BSYNC B2 ;  /* 0x0000000000027941 */ /* 0x000fea0003800000 */
.L_x_12950:
        /* <DEDUP_REMOVED lines=10> */
.L_x_12953:
[----:B------:R-:W-:Y:S05]  /*2e6f0*/  BSYNC B2 ;  /* 0x0000000000027941 */ /* 0x000fea0003800000 */
.L_x_12952:
        /* <DEDUP_REMOVED lines=288> */
.L_x_12956:
[----:B------:R-:W-:Y:S05]  /*2f900*/  BSYNC B2 ;  /* 0x0000000000027941 */ /* 0x000fea0003800000 */
.L_x_12955:
        /* <DEDUP_REMOVED lines=48> */
[-C--:B------:R-:W-:Y:S01]  /*2fc10*/  FMUL.FTZ R24, R38, R18.reuse ;  /* 0x0000001226187220 */ /* 0x080fe20000410000 */
[----:B------:R-:W-:Y:S01]  /*2fc20*/  SHF.R.S32.HI R38, RZ, 0x1f, R81 ;  /* 0x0000001fff267819 */ /* 0x000fe20000011451 */
[-C--:B------:R-:W-:Y:S01]  /*2fc30*/  FMUL.FTZ R72, R25, R18.reuse ;  /* 0x0000001219487220 */ /* 0x080fe20000410000 */
[-C--:B------:R-:W-:Y:S02]  /*2fc40*/  FMUL.FTZ R25, R39, R18.reuse ;  /* 0x0000001227197220 */ /* 0x080fe40000410000 */
[----:B------:R-:W-:Y:S01]  /*2fc50*/  LEA.HI R39, R38, R81, RZ, 0x7 ;  /* 0x0000005126277211 */ /* 0x000fe200078f38ff */
[-C--:B------:R-:W-:Y:S01]  /*2fc60*/  FMUL.FTZ R77, R36, R18.reuse ;  /* 0x00000012244d7220 */ /* 0x080fe20000410000 */
[----:B------:R-:W-:-:S02]  /*2fc70*/  FMUL.FTZ R13, R31, R18 ;  /* 0x000000121f0d7220 */ /* 0x000fc40000410000 */
        /* <DEDUP_REMOVED lines=9> */
[-C--:B0-----:R-:W-:Y:S01]  /*2fd10*/  FMUL.FTZ R2, R26, R18.reuse ;  /* 0x000000121a027220 */ /* 0x081fe20000410000 */
[-C--:B------:R-:W-:Y:S01]  /*2fd20*/  FMUL.FTZ R33, R50, R18.reuse ;  /* 0x0000001232217220 */ /* 0x080fe20000410000 */
[----:B------:R-:W-:Y:S01]  /*2fd30*/  FMUL.FTZ R26, R42, R18 ;  /* 0x000000122a1a7220 */ /* 0x000fe20000410000 */
[----:B------:R-:W-:Y:S01]  /*2fd40*/  LEA.HI R50, R49, R48, RZ, 0x2 ;  /* 0x0000003031327211 */ /* 0x000fe200078f10ff */
[-C--:B------:R-:W-:Y:S01]  /*2fd50*/  FMUL.FTZ R42, R44, R18.reuse ;  /* 0x000000122c2a7220 */ /* 0x080fe20000410000 */
        /* <DEDUP_REMOVED lines=27> */
[----:B------:R-:W-:Y:S01]  /*2ff10*/  @P0 IMAD.HI.U32 R79, R56, R79, RZ ;  /* 0x0000004f384f0227 */ /* 0x000fe200078e00ff */
[----:B------:R-:W-:-:S04]  /*2ff20*/  LOP3.LUT R49, R50, 0x7ffffffc, RZ, 0xc0, !PT ;  /* 0x7ffffffc32317812 */ /* 0x000fc800078ec0ff */
[----:B------:R-:W-:Y:S01]  /*2ff30*/  @P0 SHF.R.U32.HI R56, RZ, R76, R79 ;  /* 0x0000004cff380219 */ /* 0x000fe2000001164f */
[----:B------:R-:W-:Y:S01]  /*2ff40*/  FMUL.FTZ R64, R64, R18 ;  /* 0x0000001240407220 */ /* 0x000fe20000410000 */
[----:B------:R-:W-:-:S03]  /*2ff50*/  IMAD.MOV.U32 R51, RZ, RZ, -0x60 ;  /* 0xffffffa0ff337424 */ /* 0x000fc600078e00ff */
        /* <DEDUP_REMOVED lines=29> */
[----:B--2---:R-:W-:Y:S01]  /*30130*/  FMUL.FTZ R64, R71, R18 ;  /* 0x0000001247407220 */ /* 0x004fe20000410000 */
[----:B------:R-:W2:Y:S01]  /*30140*/  MUFU.TANH R9, R9 ;  /* 0x0000000900097308 */ /* 0x000ea20000002400 */
[----:B------:R-:W-:Y:S01]  /*30150*/  IMAD R48, R49, -0x2, R48 ;  /* 0xfffffffe31307824 */ /* 0x000fe200078e0230 */
[----:B------:R-:W-:-:S06]  /*30160*/  LOP3.LUT R18, RZ, R19, RZ, 0x33, !PT ;  /* 0x00000013ff127212 */ /* 0x000fcc00078e33ff */
        /* <DEDUP_REMOVED lines=69> */
.L_x_12962:
[----:B------:R-:W-:Y:S05]  /*305c0*/  BSYNC B4 ;  /* 0x0000000000047941 */ /* 0x000fea0003800000 */
.L_x_12961:
[----:B------:R-:W-:Y:S01]  /*305d0*/  LOP3.LUT R18, RZ, R18, RZ, 0x33, !PT ;  /* 0x00000012ff127212 */ /* 0x000fe200078e33ff */
[----:B------:R-:W-:Y:S06]  /*305e0*/  BRA `(.L_x_12963) ;  /* 0x0000000000287947 */ /* 0x000fec0003800000 */
.L_x_12960:
        /* <DEDUP_REMOVED lines=10> */
.L_x_12963:
[----:B------:R-:W-:Y:S05]  /*30690*/  BSYNC B3 ;  /* 0x0000000000037941 */ /* 0x000fea0003800000 */
.L_x_12959:
[----:B------:R-:W-:-:S05]  /*306a0*/  IMAD R18, R7, R18, R71 ;  /* 0x0000001207127224 */ /* 0x000fca00078e0247 */
[----:B------:R-:W-:Y:S02]  /*306b0*/  VIMNMX R55, R55, R18, !PT ;  /* 0x0000001237377248 */ /* 0x000fe40007fe0100 */
[----:B------:R-:W-:-:S07]  /*306c0*/  VIADDMNMX R58, R18, R7, R58, PT ;  /* 0x00000007123a7246 */ /* 0x000fce000380013a */
.L_x_12958:
[----:B------:R-:W-:Y:S05]  /*306d0*/  BSYNC B2 ;  /* 0x0000000000027941 */ /* 0x000fea0003800000 */
.L_x_12957:
        /* <DEDUP_REMOVED lines=136> */
.L_x_12969:
[----:B------:R-:W-:Y:S05]  /*30f60*/  BSYNC B4 ;  /* 0x0000000000047941 */ /* 0x000fea0003800000 */
.L_x_12968:
[----:B------:R-:W-:Y:S01]  /*30f70*/  LOP3.LUT R8, RZ, R8, RZ, 0x33, !PT ;  /* 0x00000008ff087212 */ /* 0x000fe200078e33ff */
[----:B------:R-:W-:Y:S06]  /*30f80*/  BRA `(.L_x_12970) ;  /* 0x0000000000287947 */ /* 0x000fec0003800000 */
.L_x_12967:
        /* <DEDUP_REMOVED lines=10> */
.L_x_12970:
[----:B------:R-:W-:Y:S05]  /*31030*/  BSYNC B3 ;  /* 0x0000000000037941 */ /* 0x000fea0003800000 */
.L_x_12966:
[----:B------:R-:W-:-:S05]  /*31040*/  IMAD R8, R7, R8, R71 ;  /* 0x0000000807087224 */ /* 0x000fca00078e0247 */
[----:B------:R-:W-:Y:S02]  /*31050*/  VIADDMNMX R68, R8, R7, R68, PT ;  /* 0x0000000708447246 */ /* 0x000fe40003800144 */
[----:B------:R-:W-:-:S07]  /*31060*/  VIMNMX R65, R65, R8, !PT ;  /* 0x0000000841417248 */ /* 0x000fce0007fe0100 */
.L_x_12965:
[----:B------:R-:W-:Y:S05]  /*31070*/  BSYNC B2 ;  /* 0x0000000000027941 */ /* 0x000fea0003800000 */
.L_x_12964:
        /* <DEDUP_REMOVED lines=77> */
[----:B------:R-:W-:Y:S02]  /*31550*/  ISETP.GT.AND P2, PT, R65, 0x49, !P2 ;  /* 0x000000494100780c */ /* 0x000fe40005744270 */
[----:B------:R-:W-:Y:S02]  /*31560*/  ISETP.LT.OR P1, PT, R68, 0x49, P1 ;  /* 0x000000494400780c */ /* 0x000fe40000f21670 */
[----:B------:R-:W-:Y:S02]  /*31570*/  FSEL R35, R35, -INF , !P0 ;  /* 0xff80000023237808 */ /* 0x000fe40004000000 */
[----:B------:R-:W-:-:S02]  /*31580*/  ISETP.GT.AND P3, PT, R65, 0x50, !P3 ;  /* 0x000000504100780c */ /* 0x000fc40005f64270 */
[----:B------:R-:W-:Y:S02]  /*31590*/  ISETP.LT.OR P2, PT, R68, 0x4a, P2 ;  /* 0x0000004a4400780c */ /* 0x000fe40001741670 */
        /* <DEDUP_REMOVED lines=52> */
[----:B------:R-:W2:Y:S01]  /*318e0*/  LD.E R70, desc[UR4][R8.64+0x20] ;  /* 0x0000200408467980 */ /* 0x000ea2000c101900 */
        /* <DEDUP_REMOVED lines=99> */
[----:B------:R-:W-:Y:S01]  /*31f20*/  FFMA.FTZ R174, R34, R65, -R8 ;  /* 0x0000004122ae7223 */ /* 0x000fe20000010808 */
[----:B--2---:R-:W-:-:S06]  /*31f30*/  FADD.FTZ R34, R154, R21 ;  /* 0x000000159a227221 */ /* 0x004fcc0000010000 */
[----:B------:R-:W2:Y:S01]  /*31f40*/  MUFU.EX2 R19, R19 ;  /* 0x0000001300137308 */ /* 0x000ea20000000800 */
[----:B------:R-:W-:Y:S01]  /*31f50*/  FADD.FTZ R9, R155, R32 ;  /* 0x000000209b097221 */ /* 0x000fe20000010000 */
[----:B------:R-:W-:-:S06]  /*31f60*/  FFMA.FTZ R167, R59, R65, -R8 ;  /* 0x000000413ba77223 */ /* 0x000fcc0000010808 */
        /* <DEDUP_REMOVED lines=239> */
[----:B------:R-:W-:-:S03]  /*32e60*/  FMUL.FTZ R107, R24, R107 ;  /* 0x0000006b186b7220 */ /* 0x000fc60000410000 */
[----:B------:R-:W2:Y:S04]  /*32e70*/  LD.E R138, desc[UR20][R8.64+0x1b8] ;  /* 0x0001b814088a7980 */ /* 0x000ea8000c101900 */
[----:B------:R-:W2:Y:S04]  /*32e80*/  LD.E R136, desc[UR22][R8.64+0x1bc] ;  /* 0x0001bc1608887980 */ /* 0x000ea8000c101900 */
[----:B------:R-:W2:Y:S04]  /*32e90*/  LD.E R144, desc[UR10][R8.64+0x1c8] ;  /* 0x0001c80a08907980 */ /* 0x000ea8000c101900 */
[----:B------:R-:W2:Y:S04]  /*32ea0*/  LD.E R140, desc[UR12][R8.64+0x1cc] ;  /* 0x0001cc0c088c7980 */ /* 0x000ea8000c101900 */
[----:B------:R-:W2:Y:S04]  /*32eb0*/  LD.E R142, desc[UR14][R8.64+0x1d8] ;  /* 0x0001d80e088e7980 */ /* 0x000ea8000c101900 */
[----:B------:R-:W2:Y:S04]  /*32ec0*/  LD.E R190, desc[UR16][R8.64+0x1dc] ;  /* 0x0001dc1008be7980 */ /* 0x000ea8000c101900 */
[----:B------:R-:W2:Y:S04]  /*32ed0*/  LD.E R146, desc[UR18][R8.64+0x1e8] ;  /* 0x0001e81208927980 */ /* 0x000ea8000c101900 */
[----:B------:R0:W-:Y:S04]  /*32ee0*/  ST.E desc[UR4][R8.64+0xb0], R107 ;  /* 0x0000b06b08007985 */ /* 0x0001e8000c101904 */
[----:B------:R-:W2:Y:S04]  /*32ef0*/  LD.E R150, desc[UR20][R8.64+0x1ec] ;  /* 0x0001ec1408967980 */ /* 0x000ea8000c101900 */
[----:B------:R-:W2:Y:S01]  /*32f00*/  LD.E R148, desc[UR22][R8.64+0x1f8] ;  /* 0x0001f81608947980 */ /* 0x000ea2000c101900 */
[----:B0-----:R-:W-:-:S03]  /*32f10*/  FMUL.FTZ R107, R24, R83 ;  /* 0x00000053186b7220 */ /* 0x001fc60000410000 */
        /* <DEDUP_REMOVED lines=234> */
[C---:B---3--:R-:W-:Y:S01]  /*33dc0*/  FMUL.FTZ R35, R7.reuse, R146 ;  /* 0x0000009207237220 */ /* 0x048fe20000410000 */
[C---:B------:R-:W-:Y:S02]  /*33dd0*/  FMUL.FTZ R83, R7.reuse, R83 ;  /* 0x0000005307537220 */ /* 0x040fe40000410000 */
[----:B------:R3:W-:Y:S01]  /*33de0*/  ST.E desc[UR4][R8.64+0x1c8], R3 ;  /* 0x0001c80308007985 */ /* 0x0007e2000c101904 */
[C---:B0-----:R-:W-:Y:S01]  /*33df0*/  FMUL.FTZ R37, R7.reuse, R150 ;  /* 0x0000009607257220 */ /* 0x041fe20000410000 */
[C---:B-1----:R-:W-:Y:S02]  /*33e00*/  FMUL.FTZ R29, R7.reuse, R190 ;  /* 0x000000be071d7220 */ /* 0x042fe40000410000 */
[----:B------:R0:W-:Y:S01]  /*33e10*/  ST.E desc[UR8][R8.64+0x1cc], R31 ;  /* 0x0001cc1f08007985 */ /* 0x0001e2000c101908 */
[----:B--2---:R-:W-:-:S03]  /*33e20*/  FMUL.FTZ R39, R7, R148 ;  /* 0x0000009407277220 */ /* 0x004fc60000410000 */
[----:B------:R-:W-:Y:S04]  /*33e30*/  ST.E desc[UR10][R8.64+0x1d8], R33 ;  /* 0x0001d82108007985 */ /* 0x000fe8000c10190a */
[----:B------:R-:W-:Y:S04]  /*33e40*/  ST.E desc[UR6][R8.64+0x1dc], R29 ;  /* 0x0001dc1d08007985 */ /* 0x000fe8000c101906 */
[----:B------:R-:W-:Y:S04]  /*33e50*/  ST.E desc[UR12][R8.64+0x1e8], R35 ;  /* 0x0001e82308007985 */ /* 0x000fe8000c10190c */
[----:B------:R-:W-:Y:S04]  /*33e60*/  ST.E desc[UR14][R8.64+0x1ec], R37 ;  /* 0x0001ec2508007985 */ /* 0x000fe8000c10190e */
[----:B------:R-:W-:Y:S04]  /*33e70*/  ST.E desc[UR16][R8.64+0x1f8], R39 ;  /* 0x0001f82708007985 */ /* 0x000fe8000c101910 */
[----:B------:R1:W-:Y:S04]  /*33e80*/  ST.E desc[UR18][R8.64+0x1fc], R83 ;  /* 0x0001fc5308007985 */ /* 0x0003e8000c101912 */
[----:B---3--:R-:W2:Y:S01]  /*33e90*/  LDL.64 R2, [R0+0x80] ;  /* 0x0000800000027983 */ /* 0x008ea20000100a00 */
[----:B------:R-:W-:-:S02]  /*33ea0*/  LEA.HI R24, R6, 0x8, RZ, 0x19 ;  /* 0x0000000806187811 */ /* 0x000fc400078fc8ff */
[----:B------:R-:W-:Y:S01]  /*33eb0*/  R2UR UR28, R4 ;  /* 0x00000000041c72ca */ /* 0x000fe200000e0000 */
[----:B0-----:R-:W3:Y:S02]  /*33ec0*/  LDL.64 R30, [R0] ;  /* 0x00000000001e7983 */ /* 0x001ee40000100a00 */
[----:B------:R0:W-:Y:S01]  /*33ed0*/  BAR.SYNC.DEFER_BLOCKING R24, 0x100 ;  /* 0x000400180000751d */ /* 0x0001e20000010000 */
[----:B------:R-:W-:-:S05]  /*33ee0*/  R2UR UR29, R5 ;  /* 0x00000000051d72ca */ /* 0x000fca00000e0000 */
[----:B------:R-:W4:Y:S04]  /*33ef0*/  LDL.64 R6, [R0+0x98] ;  /* 0x0000980000067983 */ /* 0x000f280000100a00 */
[----:B-1----:R-:W4:Y:S04]  /*33f00*/  LDL.64 R8, [R0+0x88] ;  /* 0x0000880000087983 */ /* 0x002f280000100a00 */
        /* <DEDUP_REMOVED lines=64> */
[----:B0-----:R-:W2:Y:S04]  /*34310*/  LD.E R24, desc[UR26][R2.64+0x100] ;  /* 0x0001001a02187980 */ /* 0x001ea8000c101900 */
        /* <DEDUP_REMOVED lines=218> */
[----:B0-----:R-:W4:Y:S01]  /*350c0*/  LD.E R29, desc[UR22][R2.64+0x14] ;  /* 0x00001416021d7980 */ /* 0x001f22000c101900 */
[----:B------:R-:W-:Y:S02]  /*350d0*/  F2FP.F16.F32.PACK_AB R154, R27, R154 ;  /* 0x0000009a1b9a723e */ /* 0x000fe400000000ff */
[----:B------:R-:W-:Y:S01]  /*350e0*/  F2FP.F16.F32.PACK_AB R153, R26, R153 ;  /* 0x000000991a99723e */ /* 0x000fe200000000ff */
[----:B------:R-:W4:Y:S01]  /*350f0*/  LD.E R25, desc[UR30][R2.64+0x4] ;  /* 0x0000041e02197980 */ /* 0x000f22000c101900 */
[----:B------:R-:W-:-:S03]  /*35100*/  F2FP.F16.F32.PACK_AB R155, R28, R155 ;  /* 0x0000009b1c9b723e */ /* 0x000fc600000000ff */
        /* <DEDUP_REMOVED lines=128> */
[----:B------:R-:W-:Y:S01]  /*35910*/  R2UR UR7, R7 ;  /* 0x00000000070772ca */ /* 0x000fe200000e0000 */
[----:B------:R-:W-:Y:S01]  /*35920*/  VOTEU.ANY UP0, P0 ;  /* 0x00000000003f7886 */ /* 0x000fe20000000100 */
        /* <DEDUP_REMOVED lines=52> */
[----:B------:R-:W-:Y:S02]  /*35c70*/  R2UR UR4, R4 ;  /* 0x00000000040472ca */ /* 0x000fe400000e0000 */
[----:B------:R-:W-:-:S13]  /*35c80*/  R2UR UR5, R5 ;  /* 0x00000000050572ca */ /* 0x000fda00000e0000 */
        /* <DEDUP_REMOVED lines=3851> */
[----:B------:R-:W-:Y:S02]  /*44d40*/  F2FP.F16.F32.PACK_AB R188, R187, R188 ;  /* 0x000000bcbbbc723e */ /* 0x000fe400000000ff */
        /* <DEDUP_REMOVED lines=1174> */
.L_x_12972:
[----:B------:R-:W-:Y:S05]  /*496b0*/  BSYNC B2 ;  /* 0x0000000000027941 */ /* 0x000fea0003800000 */
.L_x_12971:
        /* <DEDUP_REMOVED lines=8> */
[----:B-----5:R-:W-:-:S05]  /*49740*/  IMAD R3, R6, 0x8, R3 ;  /* 0x0000000806037824 */ /* 0x020fca00078e0203 */
[----:B---3--:R-:W-:Y:S01]  /*49750*/  PRMT R0, R0, 0x654, R3 ;  /* 0x0000065400007816 */ /* 0x008fe20000000003 */
[----:B------:R-:W-:-:S03]  /*49760*/  IMAD.MOV.U32 R3, RZ, RZ, 0x0 ;  /* 0x00000000ff037424 */ /* 0x000fc600078e00ff */
[----:B------:R0:W-:Y:S02]  /*49770*/  SYNCS.ARRIVE.TRANS64.RED.A1T0 RZ, [R0+URZ], RZ ;  /* 0x000000ff00ff79a7 */ /* 0x0001e4000810043f */
[----:B0-----:R-:W-:Y:S05]  /*49780*/  RET.REL.NODEC R2 `(_ZN7cutlass13device_kernelIN5flash11enable_sm90INS1_16FlashAttnFwdSm90INS1_25CollectiveMainloopFwdSm90ILi2EN4cute5tupleIJNS5_1CILi1EEES8_S8_EEENS6_IJNS7_ILi128EEENS7_ILi96EEENS7_ILi64EEEEEELi256ENS_6half_tEfNS_4arch4Sm90ELb0ELb1ELb1ELb1ELb1ELb0ELb1ELb1ELb0ELb1ELb0ELb0EEENS1_21CollectiveEpilogueFwdINS6_IJSA_NS7_ILi256EEESB_EEES9_SE_SG_Li256ELb1ELb1ELb0ELb0EEENS1_36VarlenDynamicPersistentTileSchedulerILi128ELi96ELi256ELi128ELb0ELb1ELb1ELb1ELb0ELb1EEEEEEEEEvNT_6ParamsE) ;  /* 0xfffffb68021c7950 */ /* 0x001fea0003c3ffff */
.L_x_12947:
[----:B0-----:R0:W1:Y:S02]  /*49790*/  SYNCS.PHASECHK.TRANS64.TRYWAIT P0, [R2+URZ], R3 ;  /* 0x00000003020075a7 */ /* 0x001064000800017f */
[----:B-1----:R-:W-:Y:S05]  /*497a0*/  @!P0 NANOSLEEP.SYNCS 0x989680 ;  /* 0x009896800000895d */ /* 0x002fea0003900000 */
[----:B------:R-:W1:Y:S02]  /*497b0*/  @!P0 SYNCS.PHASECHK.TRANS64 P0, [R2+URZ], R3 ;  /* 0x00000003020085a7 */ /* 0x000e64000800007f */
[----:B-1----:R-:W-:Y:S05]  /*497c0*/  @!P0 BRA `(.L_x_12947) ;  /* 0xfffffffc00f08947 */ /* 0x002fea000383ffff */
[----:B------:R-:W-:Y:S05]  /*497d0*/  BRA `(.L_x_12946) ;  /* 0xfffffe4400dc7947 */ /* 0x000fea000383ffff */
.L_x_12954:
[----:B0-----:R0:W1:Y:S02]  /*497e0*/  SYNCS.PHASECHK.TRANS64.TRYWAIT P0, [R8+URZ], R9 ;  /* 0x00000009080075a7 */ /* 0x001064000800017f */
[----:B-1----:R-:W-:Y:S05]  /*497f0*/  @!P0 NANOSLEEP.SYNCS 0x989680 ;  /* 0x009896800000895d */ /* 0x002fea0003900000 */
[----:B------:R-:W1:Y:S02]  /*49800*/  @!P0 SYNCS.PHASECHK.TRANS64 P0, [R8+URZ], R9 ;  /* 0x00000009080085a7 */ /* 0x000e64000800007f */
[----:B-1----:R-:W-:Y:S05]  /*49810*/  @!P0 BRA `(.L_x_12954) ;  /* 0xfffffffc00f08947 */ /* 0x002fea000383ffff */
[----:B------:R-:W-:Y:S05]  /*49820*/  BRA `(.L_x_12953) ;  /* 0xfffffe4c00b07947 */ /* 0x000fea000383ffff */
.L_x_12973:
        /* <DEDUP_REMOVED lines=13> */
.L_x_15676:


//--------------------- .text._ZN7cutlass13device_kernelIN5flash11enable_sm90INS1_16FlashAttnFwdSm90INS1_25CollectiveMainloopFwdSm90ILi2EN4cute5tupleIJNS5_1CILi1EEES8_S8_EEENS6_IJNS7_ILi128EEENS7_ILi96EEENS7_ILi64EEEEEELi256ENS_6half_tEfNS_4arch4Sm90ELb0ELb1ELb1ELb1ELb1ELb1ELb1ELb1ELb0ELb1ELb0ELb0EEENS1_21CollectiveEpilogueFwdINS6_IJSA_NS7_ILi256EEESB_EEES9_SE_SG_Li256ELb1ELb1ELb0ELb0EEENS1_36VarlenDynamicPersistentTileSchedulerILi128ELi96ELi256ELi128ELb0ELb1ELb1ELb1ELb0ELb1EEEEEEEEEvNT_6ParamsE --------------------------
	.section	.text._ZN7cutlass13device_kernelIN5flash11enable_sm90INS1_16FlashAttnFwdSm90INS1_25CollectiveMainloopFwdSm90ILi2EN4cute5tupleIJNS5_1CILi1EEES8_S8_EEENS6_IJNS7_ILi128EEENS7_ILi96EEENS7_ILi64EEEEEELi256ENS_6half_tEfNS_4arch4Sm90ELb0ELb1ELb1ELb1ELb1ELb1ELb1ELb1ELb0ELb1ELb0ELb0EEENS1_21CollectiveEpilogueFwdINS6_IJSA_NS7_ILi256EEESB_EEES9_SE_SG_Li256ELb1ELb1ELb0ELb0EEENS1_36VarlenDynamicPersistentTileSchedulerILi128ELi96ELi256ELi128ELb0ELb1ELb1ELb1ELb0ELb1EEEEEEEEEvNT_6ParamsE,"ax",@progbits
	.align	128
.text._ZN7cutlass13device_kernelIN5flash11enable_sm90INS1_16FlashAttnFwdSm90INS1_25CollectiveMainloopFwdSm90ILi2EN4cute5tupleIJNS5_1CILi1EEES8_S8_EEENS6_IJNS7_ILi128EEENS7_ILi96EEENS7_ILi64EEEEEELi256ENS_6half_tEfNS_4arch4Sm90ELb0ELb1ELb1ELb1ELb1ELb1ELb1ELb1ELb0ELb1ELb0ELb0EEENS1_21CollectiveEpilogueFwdINS6_IJSA_NS7_ILi256EEESB_EEES9_SE_SG_Li256ELb1ELb1ELb0ELb0EEENS1_36VarlenDynamicPersistentTileSchedulerILi128ELi96ELi256ELi128ELb0ELb1ELb1ELb1ELb0ELb1EEEEEEEEEvNT_6ParamsE:
        .type           _ZN7cutlass13device_kernelIN5flash11enable_sm90INS1_16FlashAttnFwdSm90INS1_25CollectiveMainloopFwdSm90ILi2EN4cute5tupleIJNS5_1CILi1EEES8_S8_EEENS6_IJNS7_ILi128EEENS7_ILi96EEENS7_ILi64EEEEEELi256ENS_6half_tEfNS_4arch4Sm90ELb0ELb1ELb1ELb1ELb1ELb1ELb1ELb1ELb0ELb1ELb0ELb0EEENS1_21CollectiveEpilogueFwdINS6_IJSA_NS7_ILi256EEESB_EEES9_SE_SG_Li256ELb1ELb1ELb0ELb0EEENS1_36VarlenDynamicPersistentTileSchedulerILi128ELi96ELi256ELi128ELb0ELb1ELb1ELb1ELb0ELb1EEEEEEEEEvNT_6ParamsE,@function
        .size           _ZN7cutlass13device_kernelIN5flash11enable_sm90INS1_16FlashAttnFwdSm90INS1_25CollectiveMainloopFwdSm90ILi2EN4cute5tupleIJNS5_1CILi1EEES8_S8_EEENS6_IJNS7_ILi128EEENS7_ILi96EEENS7_ILi64EEEEEELi256ENS_6half_tEfNS_4arch4Sm90ELb0ELb1ELb1ELb1ELb1ELb1ELb1ELb1ELb0ELb1ELb0ELb0EEENS1_21CollectiveEpilogueFwdINS6_IJSA_NS7_ILi256EEESB_EEES9_SE_SG_Li256ELb1ELb1ELb0ELb0EEENS1_36VarlenDynamicPersistentTileSchedulerILi128ELi96ELi256ELi128ELb0ELb1ELb1ELb1ELb0ELb1EEEEEEEEEvNT_6ParamsE,(.L_x_15678 - _ZN7cutlass13device_kernelIN5flash11enable_sm90INS1_16FlashAttnFwdSm90INS1_25CollectiveMainloopFwdSm90ILi2EN4cute5tupleIJNS5_1CILi1EEES8_S8_EEENS6_IJNS7_ILi128EEENS7_ILi96EEENS7_ILi64EEEEEELi256ENS_6half_tEfNS_4arch4Sm90ELb0ELb1ELb1ELb1ELb1ELb1ELb1ELb1ELb0ELb1ELb0ELb0EEENS1_21CollectiveEpilogueFwdINS6_IJSA_NS7_ILi256EEESB_EEES9_SE_SG_Li256ELb1ELb1ELb0ELb0EEENS1_36VarlenDynamicPersistentTileSchedulerILi128ELi96ELi256ELi128ELb0ELb1ELb1ELb1ELb0ELb1EEEEEEEEEvNT_6ParamsE)
        .other          _ZN7cutlass13device_kernelIN5flash11enable_sm90INS1_16FlashAttnFwdSm90INS1_25CollectiveMainloopFwdSm90ILi2EN4cute5tupleIJNS5_1CILi1EEES8_S8_EEENS6_IJNS7_ILi128EEENS7_ILi96EEENS7_ILi64EEEEEELi256ENS_6half_tEfNS_4arch4Sm90ELb0ELb1ELb1ELb1ELb1ELb1ELb1ELb1ELb0ELb1ELb0ELb0EEENS1_21CollectiveEpilogueFwdINS6_IJSA_NS7_ILi256EEESB_EEES9_SE_SG_Li256ELb1ELb1ELb0ELb0EEENS1_36VarlenDynamicPersistentTileSchedulerILi128ELi96ELi256ELi128ELb0ELb1ELb1ELb1ELb0ELb1EEEEEEEEEvNT_6ParamsE,@"STO_CUDA_ENTRY STV_DEFAULT"
_ZN7cutlass13device_kernelIN5flash11enable_sm90INS1_16FlashAttnFwdSm90INS1_25CollectiveMainloopFwdSm90ILi2EN4cute5tupleIJNS5_1CILi1EEES8_S8_EEENS6_IJNS7_ILi128EEENS7_ILi96EEENS7_ILi64EEEEEELi256ENS_6half_tEfNS_4arch4Sm90ELb0ELb1ELb1ELb1ELb1ELb1ELb1ELb1ELb0ELb1ELb0ELb0EEENS1_21CollectiveEpilogueFwdINS6_IJSA_NS7_ILi256EEESB_EEES9_SE_SG_Li256ELb1ELb1ELb0ELb0EEENS1_36VarlenDynamicPersistentTileSchedulerILi128ELi96ELi256ELi128ELb0ELb1ELb1ELb1ELb0ELb1EEEEEEEEEvNT_6ParamsE:
        /* <DEDUP_REMOVED lines=23> */
.L_x_12975:
[----:B------:R-:W-:Y:S05]  /*0170*/  BSYNC B0 ;  /* 0x0000000000007941 */ /* 0x000fea0003800000 */
.L_x_12974:
        /* <DEDUP_REMOVED lines=21> */
[----:B0-----:R0:W1:Y:S01]  /*02d0*/  @UP1 SYNCS.EXCH.64 URZ, [UR8+0x32400], UR4 ;  /* 0x03240004083f15b2 */ /* 0x0010620008000100 */
[----:B------:R0:W2:Y:S04]  /*02e0*/  @UP2 SYNCS.EXCH.64 URZ, [UR8+0x32410], UR4 ;  /* 0x03241004083f25b2 */ /* 0x0000a80008000100 */
[----:B------:R0:W3:Y:S01]  /*02f0*/  @UP3 SYNCS.EXCH.64 URZ, [UR8+0x32420], UR6 ;  /* 0x03242006083f35b2 */ /* 0x0000e20008000100 */
        /* <DEDUP_REMOVED lines=19> */
.L_x_12976:
        /* <DEDUP_REMOVED lines=22> */
.L_x_12977:
        /* <DEDUP_REMOVED lines=18> */
.L_x_12978:
        /* <DEDUP_REMOVED lines=22> */
.L_x_12979:
        /* <DEDUP_REMOVED lines=22> */
.L_x_12980:
[----:B------:R-:W-:Y:S01]  /*0970*/  PLOP3.LUT P0, PT, PT, PT, UP0, 0x80, 0x0 ;  /* 0x000000000000781c */ /* 0x000fe20003f0f008 */
[----:B------:R-:W-:Y:S01]  /*0980*/  UMOV UR38, 0x1 ;  /* 0x0000000100267882 */ /* 0x000fe20000000000 */
[----:B------:R-:W-:Y:S01]  /*0990*/  NOP ;  /* 0x0000000000007918 */ /* 0x000fe20000000000 */
[----:B------:R-:W-:Y:S01]  /*09a0*/  USEL UR38, UR38, 0x2, !UP0 ;  /* 0x0000000226267887 */ /* 0x000fe2000c000000 */
[----:B------:R-:W-:Y:S01]  /*09b0*/  BSSY B9, `(.L_x_12981) ;  /* 0x0003671000097945 */ /* 0x000fe20003800000 */
[----:B------:R-:W-:Y:S01]  /*09c0*/  ULDC.64 UR44, c[0x0][0x208] ;  /* 0x00008200002c7ab9 */ /* 0x000fe20000000a00 */
[----:B------:R-:W-:Y:S02]  /*09d0*/  IMAD.U32 R16, RZ, RZ, UR37 ;  /* 0x00000025ff107e24 */ /* 0x000fe4000f8e00ff */
[----:B------:R-:W-:Y:S01]  /*09e0*/  IMAD.U32 R17, RZ, RZ, UR36 ;  /* 0x00000024ff117e24 */ /* 0x000fe2000f8e00ff */
[----:B0123--:R-:W-:Y:S06]  /*09f0*/  BAR.SYNC.DEFER_BLOCKING 0x0 ;  /* 0x0000000000007b1d */ /* 0x00ffec0000010000 */
[----:B------:R-:W-:Y:S05]  /*0a00*/  @!P0 BRA `(.L_x_12982) ;  /* 0x000002e400f08947 */ /* 0x000fea0003800000 */
.L_x_12983:
        /* <DEDUP_REMOVED lines=9> */
[----:B------:R-:W-:Y:S01]  /*0aa0*/  UIADD3 UR40, UP1, UR37, 0x204, URZ ;  /* 0x0000020425287890 */ /* 0x000fe2000ff3e03f */
[----:B------:R-:W-:Y:S01]  /*0ab0*/  STL.64 [R1+0x1f8], RZ ;  /* 0x0001f8ff01007387 */ /* 0x000fe20000100a00 */
[----:B------:R-:W-:Y:S02]  /*0ac0*/  UIADD3.X UR41, URZ, UR36, URZ, UP0, !UPT ;  /* 0x000000243f297290 */ /* 0x000fe400087fe43f */
[----:B------:R-:W-:Y:S01]  /*0ad0*/  UIADD3.X UR42, URZ, UR36, URZ, UP1, !UPT ;  /* 0x000000243f2a7290 */ /* 0x000fe20008ffe43f */
[----:B------:R-:W-:Y:S04]  /*0ae0*/  STL [R1+0x200], RZ ;  /* 0x000200ff01007387 */ /* 0x000fe80000100800 */
        /* <DEDUP_REMOVED lines=12> */
[----:B------:R-:W-:Y:S02]  /*0bb0*/  VIADD R227, R0, 0xffffff80 ;  /* 0xffffff8000e37836 */ /* 0x000fe40000000000 */
[----:B------:R-:W-:Y:S02]  /*0bc0*/  VIADD R213, R12, 0x8 ;  /* 0x000000080cd57836 */ /* 0x000fe40000000000 */
[----:B------:R-:W-:Y:S01]  /*0bd0*/  IMAD.MOV.U32 R153, RZ, RZ, RZ ;  /* 0x000000ffff997224 */ /* 0x000fe200078e00ff */
[----:B------:R-:W-:Y:S01]  /*0be0*/  SHF.R.S32.HI R0, RZ, 0x1f, R227 ;  /* 0x0000001fff007819 */ /* 0x000fe200000114e3 */
[----:B------:R-:W-:-:S03]  /*0bf0*/  IMAD.MOV.U32 R158, RZ, RZ, RZ ;  /* 0x000000ffff9e7224 */ /* 0x000fc600078e00ff */
[CC--:B------:R-:W-:Y:S02]  /*0c00*/  LEA.HI R2, R0.reuse, R227.reuse, RZ, 0x7 ;  /* 0x000000e300027211 */ /* 0x0c0fe400078f38ff */
[-C--:B------:R-:W-:Y:S02]  /*0c10*/  LEA.HI R7, R0, R227.reuse, RZ, 0x4 ;  /* 0x000000e300077211 */ /* 0x080fe400078f20ff */
[----:B------:R-:W-:Y:S02]  /*0c20*/  LOP3.LUT R4, R2, 0xffffff80, RZ, 0xc0, !PT ;  /* 0xffffff8002047812 */ /* 0x000fe400078ec0ff */
[----:B------:R-:W-:Y:S02]  /*0c30*/  SHF.R.S32.HI R13, RZ, 0x7, R2 ;  /* 0x00000007ff0d7819 */ /* 0x000fe40000011402 */
[----:B------:R-:W-:Y:S01]  /*0c40*/  LEA.HI R9, R0, R227, RZ, 0x5 ;  /* 0x000000e300097211 */ /* 0x000fe200078f28ff */
[----:B------:R-:W-:Y:S01]  /*0c50*/  IMAD.IADD R11, R227, 0x1, -R4 ;  /* 0x00000001e30b7824 */ /* 0x000fe200078e0a04 */
[----:B------:R-:W-:Y:S01]  /*0c60*/  LEA.HI R2, R2, R13, RZ, 0x1 ;  /* 0x0000000d02027211 */ /* 0x000fe200078f08ff */
[----:B------:R-:W-:Y:S01]  /*0c70*/  STL [R1+0x474], R13 ;  /* 0x0004740d01007387 */ /* 0x000fe20000100800 */
[----:B------:R-:W-:-:S02]  /*0c80*/  SHF.R.S32.HI R10, RZ, 0x4, R7 ;  /* 0x00000004ff0a7819 */ /* 0x000fc40000011407 */
[----:B------:R-:W-:Y:S01]  /*0c90*/  SHF.R.S32.HI R3, RZ, 0x1f, R11 ;  /* 0x0000001fff037819 */ /* 0x000fe2000001140b */
[----:B------:R-:W-:Y:S01]  /*0ca0*/  STL [R1+0x46c], R11 ;  /* 0x00046c0b01007387 */ /* 0x000fe20000100800 */
        /* <DEDUP_REMOVED lines=8> */
[C---:B------:R-:W-:Y:S02]  /*0d30*/  LOP3.LUT R8, R7.reuse, 0x3fffff0, RZ, 0xc0, !PT ;  /* 0x03fffff007087812 */ /* 0x040fe400078ec0ff */
[----:B------:R-:W-:Y:S02]  /*0d40*/  LOP3.LUT R6, R6, 0xfffffff8, RZ, 0xc0, !PT ;  /* 0xfffffff806067812 */ /* 0x000fe400078ec0ff */
[----:B------:R-:W-:Y:S01]  /*0d50*/  LEA.HI R7, R7, R10, RZ, 0x1 ;  /* 0x0000000a07077211 */ /* 0x000fe200078f08ff */
[----:B------:R-:W-:Y:S01]  /*0d60*/  IMAD.IADD R8, R227, 0x1, -R8 ;  /* 0x00000001e3087824 */ /* 0x000fe200078e0a08 */
[----:B------:R-:W-:Y:S01]  /*0d70*/  SHF.R.S32.HI R9, RZ, 0x5, R9 ;  /* 0x00000005ff097819 */ /* 0x000fe20000011409 */
[----:B------:R-:W-:Y:S01]  /*0d80*/  IMAD.IADD R6, R5, 0x1, -R6 ;  /* 0x0000000105067824 */ /* 0x000fe200078e0a06 */
[----:B------:R-:W-:-:S02]  /*0d90*/  LEA.HI R5, R0, R227, RZ, 0x3 ;  /* 0x000000e300057211 */ /* 0x000fc400078f18ff */
[----:B------:R-:W-:Y:S01]  /*0da0*/  LOP3.LUT R7, R7, 0x1ffffffe, RZ, 0xc0, !PT ;  /* 0x1ffffffe07077812 */ /* 0x000fe200078ec0ff */
[----:B------:R-:W-:Y:S01]  /*0db0*/  IMAD R8, R9, 0x10, R8 ;  /* 0x0000001009087824 */ /* 0x000fe200078e0208 */
[----:B------:R-:W-:Y:S01]  /*0dc0*/  LEA R3, R3, R6, 0x4 ;  /* 0x0000000603037211 */ /* 0x000fe200078e20ff */
[----:B------:R-:W-:Y:S01]  /*0dd0*/  IMAD.SHL.U32 R192, R9, 0x200, RZ ;  /* 0x0000020009c07824 */ /* 0x000fe200078e00ff */
[----:B------:R-:W-:Y:S01]  /*0de0*/  SHF.R.S32.HI R218, RZ, 0x3, R5 ;  /* 0x00000003ffda7819 */ /* 0x000fe20000011405 */
[----:B------:R-:W-:Y:S01]  /*0df0*/  IMAD.IADD R7, R10, 0x1, -R7 ;  /* 0x000000010a077824 */ /* 0x000fe200078e0a07 */
[----:B------:R-:W-:Y:S01]  /*0e00*/  LOP3.LUT R4, R4, 0x7ffffffc, RZ, 0xc0, !PT ;  /* 0x7ffffffc04047812 */ /* 0x000fe200078ec0ff */
[----:B------:R-:W-:Y:S01]  /*0e10*/  IMAD R228, R2, 0x40, R3 ;  /* 0x0000004002e47824 */ /* 0x000fe200078e0203 */
[----:B------:R-:W-:Y:S01]  /*0e20*/  LEA.HI R2, R0, R227, RZ, 0x2 ;  /* 0x000000e300027211 */ /* 0x000fe200078f10ff */
[----:B------:R-:W-:Y:S02]  /*0e30*/  IMAD R7, R8, 0x8, R7 ;  /* 0x0000000808077824 */ /* 0x000fe400078e0207 */
[----:B------:R-:W-:Y:S01]  /*0e40*/  IMAD.IADD R4, R11, 0x1, -R4 ;  /* 0x000000010b047824 */ /* 0x000fe200078e0a04 */
[----:B------:R-:W-:-:S02]  /*0e50*/  LOP3.LUT R0, R2, 0xfffffffc, RZ, 0xc0, !PT ;  /* 0xfffffffc02007812 */ /* 0x000fc400078ec0ff */
[--C-:B------:R-:W-:Y:S01]  /*0e60*/  SHF.R.S32.HI R154, RZ, 0x2, R2.reuse ;  /* 0x00000002ff9a7819 */ /* 0x100fe20000011402 */
[----:B------:R-:W-:Y:S01]  /*0e70*/  IMAD.SHL.U32 R229, R4, 0x2, RZ ;  /* 0x0000000204e57824 */ /* 0x000fe200078e00ff */
[----:B------:R-:W-:Y:S01]  /*0e80*/  SHF.R.S32.HI R3, RZ, 0x1f, R2 ;  /* 0x0000001fff037819 */ /* 0x000fe20000011402 */
[----:B------:R-:W-:Y:S01]  /*0e90*/  IMAD.IADD R193, R227, 0x1, -R0 ;  /* 0x00000001e3c17824 */ /* 0x000fe200078e0a00 */
[----:B------:R-:W-:Y:S01]  /*0ea0*/  LOP3.LUT R2, R5, 0xfffffff8, RZ, 0xc0, !PT ;  /* 0xfffffff805027812 */ /* 0x000fe200078ec0ff */
[----:B------:R-:W-:Y:S01]  /*0eb0*/  VIADD R166, R154, 0x40 ;  /* 0x000000409aa67836 */ /* 0x000fe20000000000 */
[----:B------:R-:W-:Y:S01]  /*0ec0*/  LEA.HI R3, R3, R154, RZ, 0x3 ;  /* 0x0000009a03037211 */ /* 0x000fe200078f18ff */
[C---:B------:R-:W-:Y:S01]  /*0ed0*/  IMAD.SHL.U32 R156, R193.reuse, 0x4, RZ ;  /* 0x00000004c19c7824 */ /* 0x040fe200078e00ff */
[----:B------:R-:W-:Y:S01]  /*0ee0*/  LEA.HI R0, R193, R193, RZ, 0x1 ;  /* 0x000000c1c1007211 */ /* 0x000fe200078f08ff */
[----:B------:R-:W-:Y:S01]  /*0ef0*/  IMAD.IADD R6, R227, 0x1, -R2 ;  /* 0x00000001e3067824 */ /* 0x000fe200078e0a02 */
[----:B------:R-:W-:Y:S01]  /*0f00*/  LOP3.LUT R3, R3, 0xfffffff8, RZ, 0xc0, !PT ;  /* 0xfffffff803037812 */ /* 0x000fe200078ec0ff */
[----:B------:R-:W-:Y:S01]  /*0f10*/  VIADD R159, R156, 0x10 ;  /* 0x000000109c9f7836 */ /* 0x000fe20000000000 */
[----:B------:R-:W-:Y:S01]  /*0f20*/  SHF.R.S32.HI R5, RZ, 0x1f, R166 ;  /* 0x0000001fff057819 */ /* 0x000fe200000114a6 */
[----:B------:R-:W-:Y:S01]  /*0f30*/  IMAD.SHL.U32 R186, R6, 0x8, RZ ;  /* 0x0000000806ba7824 */ /* 0x000fe200078e00ff */
[----:B------:R0:W-:Y:S01]  /*0f40*/  STL [R1+0x464], R6 ;  /* 0x0004640601007387 */ /* 0x0001e20000100800 */
[----:B------:R-:W-:Y:S01]  /*0f50*/  LOP3.LUT R0, R0, 0x1ffffffe, RZ, 0xc0, !PT ;  /* 0x1ffffffe00007812 */ /* 0x000fe200078ec0ff */
[----:B------:R-:W-:Y:S01]  /*0f60*/  IMAD.SHL.U32 R22, R193, 0x8, RZ ;  /* 0x00000008c1167824 */ /* 0x000fe200078e00ff */
[----:B------:R-:W-:Y:S01]  /*0f70*/  LEA.HI R5, R5, R166, RZ, 0x3 ;  /* 0x000000a605057211 */ /* 0x000fe200078f18ff */
[----:B------:R-:W-:Y:S01]  /*0f80*/  VIADD R188, R186, 0x40 ;  /* 0x00000040babc7836 */ /* 0x000fe20000000000 */
[----:B------:R-:W-:Y:S01]  /*0f90*/  SHF.L.U32 R206, R166, 0x6, RZ ;  /* 0x00000006a6ce7819 */ /* 0x000fe200000006ff */
[C---:B------:R-:W-:Y:S01]  /*0fa0*/  VIADD R152, R22.reuse, 0x20 ;  /* 0x0000002016987836 */ /* 0x040fe20000000000 */
[----:B------:R-:W-:Y:S01]  /*0fb0*/  IADD3 R164, R22, 0xe0, RZ ;  /* 0x000000e016a47810 */ /* 0x000fe20007ffe0ff */
[----:B------:R-:W-:Y:S01]  /*0fc0*/  IMAD.SHL.U32 R5, R5, 0x40, RZ ;  /* 0x0000004005057824 */ /* 0x000fe200078e00ff */
[----:B------:R-:W-:Y:S01]  /*0fd0*/  LOP3.LUT R206, R206, 0x1c0, RZ, 0xc0, !PT ;  /* 0x000001c0cece7812 */ /* 0x000fe200078ec0ff */
[----:B0-----:R-:W-:Y:S01]  /*0fe0*/  IMAD.IADD R6, R154, 0x1, -R3 ;  /* 0x000000019a067824 */ /* 0x001fe200078e0a03 */
[----:B------:R-:W-:Y:S01]  /*0ff0*/  SHF.R.S32.HI R23, RZ, 0x1f, R22 ;  /* 0x0000001fff177819 */ /* 0x000fe20000011416 */
[----:B------:R-:W-:Y:S01]  /*1000*/  IMAD.IADD R3, R193, 0x1, -R0 ;  /* 0x00000001c1037824 */ /* 0x000fe200078e0a00 */
[----:B------:R-:W-:Y:S01]  /*1010*/  SHF.R.S32.HI R0, RZ, 0x1f, R159 ;  /* 0x0000001fff007819 */ /* 0x000fe2000001149f */
[----:B------:R-:W-:Y:S01]  /*1020*/  IMAD.SHL.U32 R191, R6, 0x40, RZ ;  /* 0x0000004006bf7824 */ /* 0x000fe200078e00ff */
[----:B------:R-:W-:Y:S01]  /*1030*/  SHF.R.U32.HI R208, RZ, 0x3, R206 ;  /* 0x00000003ffd07819 */ /* 0x000fe200000116ce */
[----:B------:R0:W-:Y:S01]  /*1040*/  STL [R1+0x460], R6 ;  /* 0x0004600601007387 */ /* 0x0001e20000100800 */
[----:B------:R-:W-:Y:S01]  /*1050*/  LOP3.LUT R2, R206, 0x38, R22, 0xf8, !PT ;  /* 0x00000038ce027812 */ /* 0x000fe200078ef816 */
[C---:B------:R-:W-:Y:S01]  /*1060*/  VIADD R163, R22.reuse, 0x40 ;  /* 0x0000004016a37836 */ /* 0x040fe20000000000 */
[----:B------:R-:W-:Y:S01]  /*1070*/  LOP3.LUT R191, R191, 0x1c0, RZ, 0xc0, !PT ;  /* 0x000001c0bfbf7812 */ /* 0x000fe200078ec0ff */
[----:B------:R1:W-:Y:S01]  /*1080*/  STL [R1+0x45c], R0 ;  /* 0x00045c0001007387 */ /* 0x0003e20000100800 */
[----:B------:R-:W-:Y:S01]  /*1090*/  LOP3.LUT R209, R5, 0xfffffe00, RZ, 0xc0, !PT ;  /* 0xfffffe0005d17812 */ /* 0x000fe200078ec0ff */
[C---:B------:R-:W-:Y:S01]  /*10a0*/  VIADD R162, R22.reuse, 0x60 ;  /* 0x0000006016a27836 */ /* 0x040fe20000000000 */
[----:B------:R-:W-:Y:S01]  /*10b0*/  SHF.R.U32.HI R207, RZ, 0x3, R191 ;  /* 0x00000003ffcf7819 */ /* 0x000fe200000116bf */
[C---:B------:R-:W-:Y:S01]  /*10c0*/  VIADD R161, R22.reuse, 0x80 ;  /* 0x0000008016a17836 */ /* 0x040fe20000000000 */
[----:B------:R-:W-:Y:S01]  /*10d0*/  LOP3.LUT R5, R209, R2, R208, 0xf6, !PT ;  /* 0x00000002d1057212 */ /* 0x000fe200078ef6d0 */
[----:B0-----:R-:W-:Y:S01]  /*10e0*/  IMAD.SHL.U32 R6, R7, 0x8, RZ ;  /* 0x0000000807067824 */ /* 0x001fe200078e00ff */
[----:B------:R-:W-:Y:S01]  /*10f0*/  SHF.R.S32.HI R217, RZ, 0x1f, R186 ;  /* 0x0000001fffd97819 */ /* 0x000fe200000114ba */
[C---:B------:R-:W-:Y:S01]  /*1100*/  VIADD R160, R22.reuse, 0xa0 ;  /* 0x000000a016a07836 */ /* 0x040fe20000000000 */
[----:B------:R-:W-:Y:S01]  /*1110*/  LEA R2, R5, R148, 0x1 ;  /* 0x0000009405027211 */ /* 0x000fe200078e08ff */
[----:B------:R-:W-:Y:S01]  /*1120*/  VIADD R165, R22, 0xc0 ;  /* 0x000000c016a57836 */ /* 0x000fe20000000000 */
[----:B-1----:R-:W-:Y:S01]  /*1130*/  LOP3.LUT R0, R191, 0x18, R22, 0xf8, !PT ;  /* 0x00000018bf007812 */ /* 0x002fe200078ef816 */
[----:B------:R-:W-:Y:S01]  /*1140*/  STL [R1+0x47c], R6 ;  /* 0x00047c0601007387 */ /* 0x000fe20000100800 */
[C---:B------:R-:W-:Y:S01]  /*1150*/  VIADD R187, R186.reuse, 0x80 ;  /* 0x00000080babb7836 */ /* 0x040fe20000000000 */
[----:B------:R-:W-:Y:S01]  /*1160*/  SHF.R.S32.HI R155, RZ, 0x1f, R152 ;  /* 0x0000001fff9b7819 */ /* 0x000fe20000011498 */
[----:B------:R-:W-:Y:S01]  /*1170*/  VIADD R189, R186, 0xc0 ;  /* 0x000000c0babd7836 */ /* 0x000fe20000000000 */
[----:B------:R-:W-:Y:S01]  /*1180*/  LOP3.LUT R0, R0, R207, RZ, 0x3c, !PT ;  /* 0x000000cf00007212 */ /* 0x000fe200078e3cff */
[----:B------:R-:W-:Y:S01]  /*1190*/  STL [R1+0x468], R2 ;  /* 0x0004680201007387 */ /* 0x000fe20000100800 */
[----:B------:R-:W-:-:S02]  /*11a0*/  SHF.R.S32.HI R185, RZ, 0x1f, R163 ;  /* 0x0000001fffb97819 */ /* 0x000fc400000114a3 */
[----:B------:R-:W-:Y:S01]  /*11b0*/  LOP3.LUT R167, R0, R192, RZ, 0xfc, !PT ;  /* 0x000000c000a77212 */ /* 0x000fe200078efcff */
[----:B------:R0:W-:Y:S01]  /*11c0*/  STL [R1+0x470], R0 ;  /* 0x0004700001007387 */ /* 0x0001e20000100800 */
[----:B------:R-:W-:Y:S02]  /*11d0*/  SHF.R.S32.HI R184, RZ, 0x1f, R162 ;  /* 0x0000001fffb87819 */ /* 0x000fe400000114a2 */
[----:B------:R-:W-:Y:S02]  /*11e0*/  SHF.R.S32.HI R183, RZ, 0x1f, R161 ;  /* 0x0000001fffb77819 */ /* 0x000fe400000114a1 */
[----:B------:R-:W-:Y:S02]  /*11f0*/  SHF.R.S32.HI R182, RZ, 0x1f, R160 ;  /* 0x0000001fffb67819 */ /* 0x000fe400000114a0 */
[----:B------:R-:W-:Y:S02]  /*1200*/  SHF.R.S32.HI R181, RZ, 0x1f, R165 ;  /* 0x0000001fffb57819 */ /* 0x000fe400000114a5 */
[----:B------:R-:W-:Y:S01]  /*1210*/  SHF.R.S32.HI R180, RZ, 0x1f, R164 ;  /* 0x0000001fffb47819 */ /* 0x000fe200000114a4 */
[----:B0-----:R-:W-:Y:S01]  /*1220*/  IMAD R0, R3, 0x8, R228 ;  /* 0x0000000803007824 */ /* 0x001fe200078e02e4 */
[----:B------:R-:W-:-:S02]  /*1230*/  SHF.R.S32.HI R216, RZ, 0x1f, R188 ;  /* 0x0000001fffd87819 */ /* 0x000fc400000114bc */
[----:B------:R-:W-:Y:S02]  /*1240*/  SHF.R.S32.HI R215, RZ, 0x1f, R187 ;  /* 0x0000001fffd77819 */ /* 0x000fe400000114bb */
[----:B------:R0:W-:Y:S01]  /*1250*/  STL [R1+0x478], R0 ;  /* 0x0004780001007387 */ /* 0x0001e20000100800 */
[----:B------:R-:W-:-:S07]  /*1260*/  SHF.R.S32.HI R214, RZ, 0x1f, R189 ;  /* 0x0000001fffd67819 */ /* 0x000fce00000114bd */
.L_x_13214:
[----:B------:R-:W-:Y:S05]  /*1270*/  YIELD ;  /* 0x0000000000007946 */ /* 0x000fea0003800000 */
[----:B------:R-:W-:Y:S01]  /*1280*/  ULDC.64 UR4, c[0x0][0xb20] ;  /* 0x0002c80000047ab9 */ /* 0x000fe20000000a00 */
[----:B0-----:R-:W1:Y:S01]  /*1290*/  LDC.64 R4, c[0x0][0xb00] ;  /* 0x0002c000ff047b82 */ /* 0x001e620000000a00 */
        /* <DEDUP_REMOVED lines=9> */
[----:B--2---:R-:W2:Y:S01]  /*1330*/  @P1 LDC.64 R2, c[0x0][0xb20] ;  /* 0x0002c800ff021b82 */ /* 0x004ea20000000a00 */
[----:B------:R-:W-:Y:S01]  /*1340*/  ISETP.NE.AND.EX P0, PT, RZ, UR5, PT, P0 ;  /* 0x00000005ff007c0c */ /* 0x000fe2000bf05300 */
[----:B-1-3--:R-:W-:-:S06]  /*1350*/  IMAD.WIDE R8, R127, 0x4, R4 ;  /* 0x000000047f087825 */ /* 0x00afcc00078e0204 */
[----:B------:R-:W1:Y:S01]  /*1360*/  @P2 LDC.64 R6, c[0x0][0xb10] ;  /* 0x0002c400ff062b82 */ /* 0x000e620000000a00 */
[----:B------:R-:W-:Y:S02]  /*1370*/  ULDC UR4, c[0x0][0x288] ;  /* 0x0000a20000047ab9 */ /* 0x000fe40000000800 */
[----:B------:R-:W-:Y:S01]  /*1380*/  IMAD.U32 R28, RZ, RZ, UR4 ;  /* 0x00000004ff1c7e24 */ /* 0x000fe2000f8e00ff */
[----:B------:R-:W-:Y:S02]  /*1390*/  ULDC.64 UR4, c[0x0][0x418] ;  /* 0x0001060000047ab9 */ /* 0x000fe40000000a00 */
[----:B------:R3:W5:Y:S01]  /*13a0*/  @P0 LDG.E R19, desc[UR44][R8.64] ;  /* 0x0000002c08130981 */ /* 0x000762000c1e1900 */
[----:B--2---:R-:W-:-:S05]  /*13b0*/  @P1 IMAD.WIDE R2, R127, 0x4, R2 ;  /* 0x000000047f021825 */ /* 0x004fca00078e0202 */
        /* <DEDUP_REMOVED lines=12> */
[----:B---34-:R-:W-:Y:S06]  /*1480*/  @P2 BRA `(.L_x_12985) ;  /* 0x0000000000242947 */ /* 0x018fec0003800000 */
[----:B------:R-:W-:Y:S02]  /*1490*/  ULDC.64 UR4, c[0x0][0xaf8] ;  /* 0x0002be0000047ab9 */ /* 0x000fe40000000a00 */
[----:B------:R-:W-:-:S04]  /*14a0*/  ISETP.NE.U32.AND P1, PT, RZ, UR4, PT ;  /* 0x00000004ff007c0c */ /* 0x000fc8000bf25070 */
[----:B------:R-:W-:-:S13]  /*14b0*/  ISETP.NE.AND.EX P1, PT, RZ, UR5, PT, P1 ;  /* 0x00000005ff007c0c */ /* 0x000fda000bf25310 */
[----:B------:R-:W-:Y:S05]  /*14c0*/  @!P1 BRA `(.L_x_12985) ;  /* 0x0000000000149947 */ /* 0x000fea0003800000 */
[----:B------:R-:W1:Y:S02]  /*14d0*/  LDC.64 R2, c[0x0][0xaf8] ;  /* 0x0002be00ff027b82 */ /* 0x000e640000000a00 */
[----:B-1----:R-:W-:-:S05]  /*14e0*/  IMAD.WIDE R2, R127, 0x4, R2 ;  /* 0x000000047f027825 */ /* 0x002fca00078e0202 */
[----:B-----5:R-:W2:Y:S04]  /*14f0*/  LDG.E R28, desc[UR44][R2.64] ;  /* 0x0000002c021c7981 */ /* 0x020ea8000c1e1900 */
[----:B------:R-:W2:Y:S02]  /*1500*/  LDG.E R5, desc[UR44][R2.64+0x4] ;  /* 0x0000042c02057981 */ /* 0x000ea4000c1e1900 */
[----:B--2---:R-:W-:-:S07]  /*1510*/  IMAD.IADD R28, R5, 0x1, -R28 ;  /* 0x00000001051c7824 */ /* 0x004fce00078e0a1c */
.L_x_12985:
[----:B------:R-:W-:Y:S01]  /*1520*/  ULDC.64 UR4, c[0x0][0xb18] ;  /* 0x0002c60000047ab9 */ /* 0x000fe20000000a00 */
[----:B------:R-:W-:Y:S01]  /*1530*/  IMAD.MOV.U32 R211, RZ, RZ, R126 ;  /* 0x000000ffffd37224 */ /* 0x000fe200078e007e */
[----:B------:R-:W-:Y:S01]  /*1540*/  ISETP.NE.U32.AND P1, PT, RZ, UR4, PT ;  /* 0x00000004ff007c0c */ /* 0x000fe2000bf25070 */
[----:B------:R-:W-:-:S03]  /*1550*/  IMAD.MOV.U32 R212, RZ, RZ, R127 ;  /* 0x000000ffffd47224 */ /* 0x000fc600078e007f */
[----:B------:R-:W-:-:S13]  /*1560*/  ISETP.NE.AND.EX P1, PT, RZ, UR5, PT, P1 ;  /* 0x00000005ff007c0c */ /* 0x000fda000bf25310 */
[----:B------:R-:W-:Y:S05]  /*1570*/  @!P1 BRA `(.L_x_12986) ;  /* 0x0000000000109947 */ /* 0x000fea0003800000 */
[----:B------:R-:W1:Y:S02]  /*1580*/  LDC.64 R2, c[0x0][0xb18] ;  /* 0x0002c600ff027b82 */ /* 0x000e640000000a00 */
[----:B-1----:R-:W-:-:S05]  /*1590*/  IMAD.WIDE R2, R127, 0x4, R2 ;  /* 0x000000047f027825 */ /* 0x002fca00078e0202 */
[----:B------:R1:W5:Y:S01]  /*15a0*/  LDG.E R18, desc[UR44][R2.64] ;  /* 0x0000002c02127981 */ /* 0x000362000c1e1900 */
[----:B------:R-:W-:Y:S05]  /*15b0*/  BRA `(.L_x_12987) ;  /* 0x0000000000107947 */ /* 0x000fea0003800000 */
.L_x_12986:
[----:B------:R-:W-:Y:S05]  /*15c0*/  @!P0 BRA `(.L_x_12987) ;  /* 0x00000000000c8947 */ /* 0x000fea0003800000 */
[----:B------:R-:W2:Y:S04]  /*15d0*/  LDG.E R3, desc[UR44][R8.64] ;  /* 0x0000002c08037981 */ /* 0x000ea8000c1e1900 */
[----:B------:R-:W2:Y:S02]  /*15e0*/  LDG.E R18, desc[UR44][R8.64+0x4] ;  /* 0x0000042c08127981 */ /* 0x000ea4000c1e1900 */
[----:B--2---:R-:W-:-:S07]  /*15f0*/  IMAD.IADD R18, R18, 0x1, -R3 ;  /* 0x0000000112127824 */ /* 0x004fce00078e0a03 */
.L_x_12987:
[----:B------:R-:W-:Y:S01]  /*1600*/  ULDC.64 UR4, c[0x0][0xb08] ;  /* 0x0002c20000047ab9 */ /* 0x000fe20000000a00 */
[----:B------:R-:W2:Y:S01]  /*1610*/  LDC R8, c[0x0][0x448] ;  /* 0x00011200ff087b82 */ /* 0x000ea20000000800 */
[----:B------:R-:W-:-:S04]  /*1620*/  ISETP.NE.U32.AND P0, PT, RZ, UR4, PT ;  /* 0x00000004ff007c0c */ /* 0x000fc8000bf05070 */
[----:B------:R-:W-:Y:S01]  /*1630*/  ISETP.NE.AND.EX P0, PT, RZ, UR5, PT, P0 ;  /* 0x00000005ff007c0c */ /* 0x000fe2000bf05300 */
[----:B------:R-:W-:Y:S02]  /*1640*/  ULDC.64 UR4, c[0x0][0xb28] ;  /* 0x0002ca0000047ab9 */ /* 0x000fe40000000a00 */
[----:B------:R-:W-:Y:S01]  /*1650*/  ISETP.NE.U32.AND P1, PT, RZ, UR4, PT ;  /* 0x00000004ff007c0c */ /* 0x000fe2000bf25070 */
[----:B------:R-:W3:Y:S03]  /*1660*/  LDC.64 R12, c[0x0][0xad8] ;  /* 0x0002b600ff0c7b82 */ /* 0x000ee60000000a00 */
[----:B------:R-:W-:-:S06]  /*1670*/  ISETP.NE.AND.EX P1, PT, RZ, UR5, PT, P1 ;  /* 0x00000005ff007c0c */ /* 0x000fcc000bf25310 */
[----:B------:R-:W4:Y:S08]  /*1680*/  @P0 LDC.64 R4, c[0x0][0xb08] ;  /* 0x0002c200ff040b82 */ /* 0x000f300000000a00 */
[----:B------:R-:W2:Y:S01]  /*1690*/  @P1 LDC.64 R6, c[0x0][0xb28] ;  /* 0x0002ca00ff061b82 */ /* 0x000ea20000000a00 */
[----:B----4-:R-:W-:-:S05]  /*16a0*/  @P0 IMAD.WIDE R4, R127, 0x4, R4 ;  /* 0x000000047f040825 */ /* 0x010fca00078e0204 */
[----:B0-----:R-:W4:Y:S04]  /*16b0*/  @P0 LDG.E R0, desc[UR44][R4.64] ;  /* 0x0000002c04000981 */ /* 0x001f28000c1e1900 */
[----:B-1----:R-:W4:Y:S01]  /*16c0*/  @P0 LDG.E R3, desc[UR44][R4.64+0x4] ;  /* 0x0000042c04030981 */ /* 0x002f22000c1e1900 */
[----:B-----5:R-:W-:Y:S01]  /*16d0*/  MOV R2, R18 ;  /* 0x0000001200027202 */ /* 0x020fe20000000f00 */
[----:B--2---:R-:W-:-:S05]  /*16e0*/  @P1 IMAD.WIDE R6, R127, 0x4, R6 ;  /* 0x000000047f061825 */ /* 0x004fca00078e0206 */
[----:B------:R0:W5:Y:S01]  /*16f0*/  @P1 LDG.E R2, desc[UR44][R6.64] ;  /* 0x0000002c06021981 */ /* 0x000162000c1e1900 */
[----:B------:R-:W-:Y:S01]  /*1700*/  ISETP.NE.AND P1, PT, R8, 0x1, PT ;  /* 0x000000010800780c */ /* 0x000fe20003f25270 */
[----:B------:R-:W-:Y:S01]  /*1710*/  IMAD.SHL.U32 R210, R125, 0x80, RZ ;  /* 0x000000807dd27824 */ /* 0x000fe200078e00ff */
[----:B---3--:R-:W-:Y:S01]  /*1720*/  ISETP.GE.AND P2, PT, R13, 0x1, PT ;  /* 0x000000010d00780c */ /* 0x008fe20003f46270 */
[----:B------:R-:W-:-:S10]  /*1730*/  IMAD.IADD R10, R18, 0x1, -R11 ;  /* 0x00000001120a7824 */ /* 0x000fd400078e0a0b */
[----:B------:R-:W1:Y:S08]  /*1740*/  @P1 LDC R8, c[0x0][0x44c] ;  /* 0x00011300ff081b82 */ /* 0x000e700000000800 */
[----:B------:R-:W2:Y:S01]  /*1750*/  @P1 LDC R9, c[0x0][0x450] ;  /* 0x00011400ff091b82 */ /* 0x000ea20000000800 */
[----:B----4-:R-:W-:Y:S02]  /*1760*/  @P0 IMAD.IADD R45, R3, 0x1, -R0 ;  /* 0x00000001032d0824 */ /* 0x010fe400078e0a00 */
[----:B------:R-:W-:-:S02]  /*1770*/  VIADD R3, R210, 0x7f ;  /* 0x0000007fd2037836 */ /* 0x000fc40000000000 */
[----:B------:R-:W-:Y:S02]  /*1780*/  IMAD.IADD R29, R10, 0x1, R45 ;  /* 0x000000010a1d7824 */ /* 0x000fe400078e022d */
[----:B-1----:R-:W-:-:S03]  /*1790*/  @P1 IMAD.HI.U32 R4, R3, R8, RZ ;  /* 0x0000000803041227 */ /* 0x002fc600078e00ff */
[C---:B------:R-:W-:Y:S01]  /*17a0*/  IADD3 R194, R29.reuse, 0x1, -R28 ;  /* 0x000000011dc27810 */ /* 0x040fe20007ffe81c */
[----:B------:R-:W-:Y:S02]  /*17b0*/  VIADD R0, R29, 0x5f ;  /* 0x0000005f1d007836 */ /* 0x000fe40000000000 */
[----:B------:R-:W-:Y:S01]  /*17c0*/  IMAD.MOV.U32 R5, RZ, RZ, R3 ;  /* 0x000000ffff057224 */ /* 0x000fe200078e0003 */
[----:B--2---:R-:W-:Y:S01]  /*17d0*/  @P1 SHF.R.U32.HI R5, RZ, R9, R4 ;  /* 0x00000009ff051219 */ /* 0x004fe20000011604 */
[----:B------:R-:W-:-:S04]  /*17e0*/  IMAD.HI R0, R0, 0x2aaaaaab, RZ ;  /* 0x2aaaaaab00007827 */ /* 0x000fc800078e02ff */
[----:B0-----:R-:W-:Y:S01]  /*17f0*/  IMAD.IADD R7, R194, 0x1, R5 ;  /* 0x00000001c2077824 */ /* 0x001fe200078e0205 */
        /* <DEDUP_REMOVED lines=15> */
.L_x_12990:
[----:B------:R-:W-:-:S13]  /*18f0*/  ISETP.NE.AND P0, PT, R13, 0x1, PT ;  /* 0x000000010d00780c */ /* 0x000fda0003f05270 */
[----:B------:R-:W0:Y:S02]  /*1900*/  @P0 LDC.64 R4, c[0x0][0xae0] ;  /* 0x0002b800ff040b82 */ /* 0x000e240000000a00 */
[----:B0-----:R-:W-:-:S05]  /*1910*/  @P0 IMAD.HI.U32 R4, R3, R4, RZ ;  /* 0x0000000403040227 */ /* 0x001fca00078e00ff */
[----:B------:R-:W-:-:S07]  /*1920*/  @P0 SHF.R.U32.HI R3, RZ, R5, R4 ;  /* 0x00000005ff030219 */ /* 0x000fce0000011604 */
.L_x_12991:
[----:B------:R-:W-:Y:S05]  /*1930*/  BSYNC B0 ;  /* 0x0000000000007941 */ /* 0x000fea0003800000 */
.L_x_12989:
[----:B------:R-:W-:-:S05]  /*1940*/  IMAD R3, R3, R13, R13 ;  /* 0x0000000d03037224 */ /* 0x000fca00078e020d */
[----:B------:R-:W-:-:S07]  /*1950*/  VIMNMX R0, R0, R3, PT ;  /* 0x0000000300007248 */ /* 0x000fce0003fe0100 */
.L_x_12988:
        /* <DEDUP_REMOVED lines=20> */
.L_x_12994:
[----:B------:R-:W-:-:S13]  /*1aa0*/  ISETP.NE.AND P0, PT, R13, 0x1, PT ;  /* 0x000000010d00780c */ /* 0x000fda0003f05270 */
[----:B------:R-:W0:Y:S02]  /*1ab0*/  @P0 LDC.64 R6, c[0x0][0xae0] ;  /* 0x0002b800ff060b82 */ /* 0x000e240000000a00 */
[----:B0-----:R-:W-:-:S05]  /*1ac0*/  @P0 IMAD.HI.U32 R6, R3, R6, RZ ;  /* 0x0000000603060227 */ /* 0x001fca00078e00ff */
[----:B------:R-:W-:-:S07]  /*1ad0*/  @P0 SHF.R.U32.HI R3, RZ, R7, R6 ;  /* 0x00000007ff030219 */ /* 0x000fce0000011606 */
.L_x_12995:
[----:B------:R-:W-:Y:S05]  /*1ae0*/  BSYNC B0 ;  /* 0x0000000000007941 */ /* 0x000fea0003800000 */
.L_x_12993:
[----:B------:R-:W-:-:S05]  /*1af0*/  IMAD R3, R3, R13, RZ ;  /* 0x0000000d03037224 */ /* 0x000fca00078e02ff */
[----:B------:R-:W-:-:S07]  /*1b00*/  VIMNMX R4, R4, R3, !PT ;  /* 0x0000000304047248 */ /* 0x000fce0007fe0100 */
.L_x_12992:
        /* <DEDUP_REMOVED lines=44> */
.L_x_12998:
[----:B------:R-:W-:Y:S05]  /*1dd0*/  BSYNC B6 ;  /* 0x0000000000067941 */ /* 0x000fea0003800000 */
.L_x_12997:
        /* <DEDUP_REMOVED lines=20> */
.L_x_13000:
[----:B------:R-:W-:Y:S05]  /*1f20*/  BSYNC B6 ;  /* 0x0000000000067941 */ /* 0x000fea0003800000 */
.L_x_12999:
[----:B------:R-:W-:Y:S01]  /*1f30*/  ULDC.64 UR4, c[0x0][0xaf0] ;  /* 0x0002bc0000047ab9 */ /* 0x000fe20000000a00 */
[----:B------:R-:W2:Y:S01]  /*1f40*/  LDL R32, [R1+0x460] ;  /* 0x0004600001207983 */ /* 0x000ea20000100800 */
[----:B------:R-:W-:Y:S01]  /*1f50*/  ISETP.NE.U32.AND P0, PT, RZ, UR4, PT ;  /* 0x00000004ff007c0c */ /* 0x000fe2000bf05070 */
[----:B------:R-:W-:Y:S01]  /*1f60*/  IMAD.MOV.U32 R0, RZ, RZ, R127 ;  /* 0x000000ffff007224 */ /* 0x000fe200078e007f */
[----:B------:R-:W-:Y:S01]  /*1f70*/  SHF.R.S32.HI R3, RZ, 0x1f, R154 ;  /* 0x0000001fff037819 */ /* 0x000fe2000001149a */
[----:B------:R-:W-:Y:S01]  /*1f80*/  ULDC UR8, c[0x0][0x320] ;  /* 0x0000c80000087ab9 */ /* 0x000fe20000000800 */
[----:B------:R-:W-:Y:S01]  /*1f90*/  ISETP.NE.AND.EX P0, PT, RZ, UR5, PT, P0 ;  /* 0x00000005ff007c0c */ /* 0x000fe2000bf05300 */
[----:B------:R-:W0:Y:S01]  /*1fa0*/  S2R R20, SR_TID.X ;  /* 0x0000000000147919 */ /* 0x000e220000002100 */
[----:B------:R-:W-:Y:S01]  /*1fb0*/  ULDC.64 UR4, c[0x0][0x3f8] ;  /* 0x0000fe0000047ab9 */ /* 0x000fe20000000a00 */
[----:B------:R-:W1:Y:S01]  /*1fc0*/  LDC R33, c[0x0][0x3f4] ;  /* 0x0000fd00ff217b82 */ /* 0x000e620000000800 */
[----:B------:R-:W-:-:S09]  /*1fd0*/  ULDC.64 UR6, c[0x0][0x408] ;  /* 0x0001020000067ab9 */ /* 0x000fd20000000a00 */
[----:B------:R-:W3:Y:S02]  /*1fe0*/  @P0 LDC.64 R4, c[0x0][0xaf0] ;  /* 0x0002bc00ff040b82 */ /* 0x000ee40000000a00 */
[----:B---3--:R-:W-:-:S05]  /*1ff0*/  @P0 IMAD.WIDE R4, R127, 0x4, R4 ;  /* 0x000000047f040825 */ /* 0x008fca00078e0204 */
[----:B------:R3:W4:Y:S01]  /*2000*/  @P0 LDG.E R0, desc[UR44][R4.64] ;  /* 0x0000002c04000981 */ /* 0x000722000c1e1900 */
[C---:B------:R-:W-:Y:S01]  /*2010*/  IMAD R9, R3.reuse, UR4, RZ ;  /* 0x0000000403097c24 */ /* 0x040fe2000f8e02ff */
[----:B------:R-:W-:Y:S01]  /*2020*/  ISETP.GE.AND P1, PT, R152, UR8, PT ;  /* 0x0000000898007c0c */ /* 0x000fe2000bf26270 */
[----:B------:R-:W-:Y:S01]  /*2030*/  IMAD R11, R3, UR6, RZ ;  /* 0x00000006030b7c24 */ /* 0x000fe2000f8e02ff */
[----:B------:R-:W-:Y:S01]  /*2040*/  ISETP.GE.AND P0, PT, R22, UR8, PT ;  /* 0x0000000816007c0c */ /* 0x000fe2000bf06270 */
[C---:B------:R-:W-:Y:S01]  /*2050*/  IMAD R13, R154.reuse, UR5, R9 ;  /* 0x000000059a0d7c24 */ /* 0x040fe2000f8e0209 */
[----:B------:R-:W-:Y:S01]  /*2060*/  SEL R9, RZ, 0xffffffff, P1 ;  /* 0xffffffffff097807 */ /* 0x000fe20000800000 */
[C---:B------:R-:W-:Y:S01]  /*2070*/  IMAD R11, R154.reuse, UR7, R11 ;  /* 0x000000079a0b7c24 */ /* 0x040fe2000f8e020b */
[----:B------:R-:W-:Y:S01]  /*2080*/  SHF.R.S32.HI R157, RZ, 0x1f, R156 ;  /* 0x0000001fff9d7819 */ /* 0x000fe2000001149c */
[----:B------:R-:W-:Y:S01]  /*2090*/  IMAD.IADD R46, R19, 0x1, R18 ;  /* 0x00000001132e7824 */ /* 0x000fe200078e0212 */
[----:B0-----:R-:W-:Y:S01]  /*20a0*/  SHF.R.U32.HI R34, RZ, 0x7, R20 ;  /* 0x00000007ff227819 */ /* 0x001fe20000011614 */
[----:B------:R-:W-:Y:S01]  /*20b0*/  IMAD.SHL.U32 R9, R9, 0x2, RZ ;  /* 0x0000000209097824 */ /* 0x000fe200078e00ff */
[----:B------:R-:W-:Y:S01]  /*20c0*/  SEL R8, RZ, 0x1, P0 ;  /* 0x00000001ff087807 */ /* 0x000fe20000000000 */
[----:B---3--:R-:W-:Y:S01]  /*20d0*/  IMAD.WIDE.U32 R4, R154, UR6, R156 ;  /* 0x000000069a047c25 */ /* 0x008fe2000f8e009c */
[----:B------:R-:W-:-:S02]  /*20e0*/  ISETP.NE.AND P6, PT, R34, 0x1, PT ;  /* 0x000000012200780c */ /* 0x000fc40003fc5270 */
[----:B------:R-:W-:Y:S01]  /*20f0*/  LOP3.LUT R10, R9, 0x2, R8, 0xe2, !PT ;  /* 0x00000002090a7812 */ /* 0x000fe200078ee208 */
[----:B------:R-:W-:Y:S01]  /*2100*/  IMAD.WIDE.U32 R8, R154, UR4, R22 ;  /* 0x000000049a087c25 */ /* 0x000fe2000f8e0016 */
[----:B------:R-:W-:Y:S02]  /*2110*/  ISETP.GE.AND P0, PT, R163, UR8, PT ;  /* 0x00000008a3007c0c */ /* 0x000fe4000bf06270 */
[----:B------:R-:W-:Y:S01]  /*2120*/  ISETP.GE.AND P1, PT, R162, UR8, PT ;  /* 0x00000008a2007c0c */ /* 0x000fe2000bf26270 */
[----:B------:R-:W-:Y:S01]  /*2130*/  IMAD.WIDE.U32 R6, R154, UR4, R156 ;  /* 0x000000049a067c25 */ /* 0x000fe2000f8e009c */
[----:B-----5:R-:W-:Y:S02]  /*2140*/  SHF.R.S32.HI R47, RZ, 0x1f, R2 ;  /* 0x0000001fff2f7819 */ /* 0x020fe40000011402 */
[----:B------:R-:W-:Y:S01]  /*2150*/  SEL R12, RZ, 0x8, P1 ;  /* 0x00000008ff0c7807 */ /* 0x000fe20000800000 */
[----:B------:R-:W-:Y:S01]  /*2160*/  IMAD.IADD R5, R5, 0x1, R11 ;  /* 0x0000000105057824 */ /* 0x000fe200078e020b */
[----:B------:R-:W-:Y:S01]  /*2170*/  SEL R11, RZ, 0x4, P0 ;  /* 0x00000004ff0b7807 */ /* 0x000fe20000000000 */
[----:B------:R-:W-:Y:S01]  /*2180*/  IMAD.IADD R7, R7, 0x1, R13 ;  /* 0x0000000107077824 */ /* 0x000fe200078e020d */
[----:B------:R-:W-:Y:S01]  /*2190*/  ISETP.GE.AND P0, PT, R161, UR8, PT ;  /* 0x00000008a1007c0c */ /* 0x000fe2000bf06270 */
[----:B------:R-:W-:Y:S01]  /*21a0*/  IMAD R15, R47, UR6, RZ ;  /* 0x000000062f0f7c24 */ /* 0x000fe2000f8e02ff */
[----:B------:R-:W-:Y:S01]  /*21b0*/  ISETP.GE.AND P1, PT, R160, UR8, PT ;  /* 0x00000008a0007c0c */ /* 0x000fe2000bf26270 */
[----:B------:R-:W-:Y:S01]  /*21c0*/  IMAD.WIDE.U32 R18, R2, UR6, R4 ;  /* 0x0000000602127c25 */ /* 0x000fe2000f8e0004 */
[----:B------:R-:W-:-:S02]  /*21d0*/  IADD3 R9, R13, R9, RZ ;  /* 0x000000090d097210 */ /* 0x000fc40007ffe0ff */
[----:B------:R-:W-:Y:S01]  /*21e0*/  LOP3.LUT R10, R12, R10, R11, 0xfe, !PT ;  /* 0x0000000a0c0a7212 */ /* 0x000fe200078efe0b */
[----:B------:R-:W-:Y:S01]  /*21f0*/  IMAD R13, R47, UR4, RZ ;  /* 0x000000042f0d7c24 */ /* 0x000fe2000f8e02ff */
[----:B------:R-:W-:Y:S01]  /*2200*/  SEL R11, RZ, 0x10, P0 ;  /* 0x00000010ff0b7807 */ /* 0x000fe20000000000 */
[C---:B------:R-:W-:Y:S01]  /*2210*/  IMAD R15, R2.reuse, UR7, R15 ;  /* 0x00000007020f7c24 */ /* 0x040fe2000f8e020f */
[----:B------:R-:W-:Y:S01]  /*2220*/  SEL R12, RZ, 0x20, P1 ;  /* 0x00000020ff0c7807 */ /* 0x000fe20000800000 */
[C---:B------:R-:W-:Y:S01]  /*2230*/  IMAD R13, R2.reuse, UR5, R13 ;  /* 0x00000005020d7c24 */ /* 0x040fe2000f8e020d */
[----:B------:R-:W-:Y:S01]  /*2240*/  ISETP.GE.AND P1, PT, R165, UR8, PT ;  /* 0x00000008a5007c0c */ /* 0x000fe2000bf26270 */
[----:B------:R-:W-:Y:S01]  /*2250*/  IMAD.WIDE.U32 R20, R2, UR4, R6 ;  /* 0x0000000402147c25 */ /* 0x000fe2000f8e0006 */
[----:B------:R-:W-:Y:S02]  /*2260*/  ISETP.GE.AND P2, PT, R164, UR8, PT ;  /* 0x00000008a4007c0c */ /* 0x000fe4000bf46270 */
[----:B-1----:R-:W-:Y:S01]  /*2270*/  ISETP.GE.AND P0, PT, R22, R33, PT ;  /* 0x000000211600720c */ /* 0x002fe20003f06270 */
[----:B------:R-:W-:Y:S01]  /*2280*/  IMAD.WIDE.U32 R24, R2, UR4, R8 ;  /* 0x0000000402187c25 */ /* 0x000fe2000f8e0008 */
[----:B------:R-:W-:Y:S05]  /*2290*/  @!P6 WARPSYNC.ALL ;  /* 0x000000000000e948 */ /* 0x000fea0003800000 */
[----:B------:R-:W-:Y:S01]  /*22a0*/  ULDC UR4, c[0x0][0x2f4] ;  /* 0x0000bd0000047ab9 */ /* 0x000fe20000000800 */
[C---:B------:R-:W-:Y:S01]  /*22b0*/  SEL R7, R33.reuse, RZ, P0 ;  /* 0x000000ff21077207 */ /* 0x040fe20000000000 */
[----:B------:R-:W-:Y:S01]  /*22c0*/  IMAD.MOV.U32 R50, RZ, RZ, 0x20 ;  /* 0x00000020ff327424 */ /* 0x000fe200078e00ff */
[----:B------:R-:W-:Y:S01]  /*22d0*/  ISETP.GE.AND P3, PT, R152, UR4, PT ;  /* 0x0000000498007c0c */ /* 0x000fe2000bf66270 */
[----:B------:R-:W-:Y:S01]  /*22e0*/  IMAD.SHL.U32 R52, R33, 0x2, RZ ;  /* 0x0000000221347824 */ /* 0x000fe200078e00ff */
[----:B------:R-:W-:Y:S01]  /*22f0*/  SEL R5, RZ, 0x40, P1 ;  /* 0x00000040ff057807 */ /* 0x000fe20000800000 */
[C---:B------:R-:W-:Y:S01]  /*2300*/  IMAD.IADD R7, R22.reuse, 0x1, R7 ;  /* 0x0000000116077824 */ /* 0x040fe200078e0207 */
[----:B------:R-:W-:Y:S01]  /*2310*/  SEL R4, RZ, 0xffffffff, P3 ;  /* 0xffffffffff047807 */ /* 0x000fe20001800000 */
[----:B------:R-:W-:Y:S01]  /*2320*/  IMAD.IADD R54, R19, 0x1, R15 ;  /* 0x0000000113367824 */ /* 0x000fe200078e020f */
[----:B------:R-:W-:Y:S01]  /*2330*/  ISETP.GE.AND P1, PT, R22, UR4, PT ;  /* 0x0000000416007c0c */ /* 0x000fe2000bf26270 */
[----:B------:R-:W-:Y:S01]  /*2340*/  IMAD.IADD R55, R21, 0x1, R13 ;  /* 0x0000000115377824 */ /* 0x000fe200078e020d */
[----:B------:R-:W-:Y:S01]  /*2350*/  LOP3.LUT R10, R12, R10, R11, 0xfe, !PT ;  /* 0x0000000a0c0a7212 */ /* 0x000fe200078efe0b */
[----:B------:R-:W-:Y:S01]  /*2360*/  IMAD.SHL.U32 R6, R4, 0x2, RZ ;  /* 0x0000000204067824 */ /* 0x000fe200078e00ff */
[----:B------:R-:W-:Y:S01]  /*2370*/  SEL R48, RZ, 0x7fff80, P2 ;  /* 0x007fff80ff307807 */ /* 0x000fe20001000000 */
[----:B------:R-:W-:Y:S01]  /*2380*/  IMAD.IADD R56, R13, 0x1, R25 ;  /* 0x000000010d387824 */ /* 0x000fe200078e0219 */
[----:B------:R-:W-:-:S02]  /*2390*/  SHF.R.S32.HI R4, RZ, 0x1f, R7 ;  /* 0x0000001fff047819 */ /* 0x000fc40000011407 */
[----:B------:R-:W-:Y:S02]  /*23a0*/  SEL R49, RZ, 0x1, P1 ;  /* 0x00000001ff317807 */ /* 0x000fe40000800000 */
[----:B------:R-:W-:Y:S02]  /*23b0*/  LOP3.LUT R48, R48, R10, R5, 0xfe, !PT ;  /* 0x0000000a30307212 */ /* 0x000fe400078efe05 */
[----:B------:R-:W-:Y:S02]  /*23c0*/  LEA.HI R4, R4, R7, RZ, 0x3 ;  /* 0x0000000704047211 */ /* 0x000fe400078f18ff */
[----:B------:R-:W-:Y:S02]  /*23d0*/  LOP3.LUT R49, R6, 0x2, R49, 0xe2, !PT ;  /* 0x0000000206317812 */ /* 0x000fe400078ee231 */
[--C-:B------:R-:W-:Y:S02]  /*23e0*/  LOP3.LUT R6, R191, 0x38, R4.reuse, 0xf8, !PT ;  /* 0x00000038bf067812 */ /* 0x100fe400078ef804 */
[----:B------:R-:W-:-:S02]  /*23f0*/  LOP3.LUT R5, R206, 0x38, R4, 0xf8, !PT ;  /* 0x00000038ce057812 */ /* 0x000fc400078ef804 */
[----:B------:R-:W-:Y:S02]  /*2400*/  PRMT R69, R48, 0x8880, RZ ;  /* 0x0000888030457816 */ /* 0x000fe400000000ff */
[----:B------:R-:W-:Y:S02]  /*2410*/  LOP3.LUT R61, R6, R207, RZ, 0x3c, !PT ;  /* 0x000000cf063d7212 */ /* 0x000fe400078e3cff */
[----:B------:R-:W-:Y:S02]  /*2420*/  LOP3.LUT R62, R5, R208, RZ, 0x3c, !PT ;  /* 0x000000d0053e7212 */ /* 0x000fe400078e3cff */
[----:B------:R-:W-:Y:S01]  /*2430*/  PRMT R69, R69, 0x7710, RZ ;  /* 0x0000771045457816 */ /* 0x000fe200000000ff */
[----:B------:R-:W-:Y:S01]  /*2440*/  IMAD.IADD R61, R192, 0x1, R61 ;  /* 0x00000001c03d7824 */ /* 0x000fe200078e023d */
[----:B------:R-:W-:Y:S01]  /*2450*/  LOP3.LUT R59, R4, 0xfffffff8, RZ, 0xc0, !PT ;  /* 0xfffffff8043b7812 */ /* 0x000fe200078ec0ff */
[----:B------:R-:W-:Y:S01]  /*2460*/  IMAD.IADD R62, R209, 0x1, R62 ;  /* 0x00000001d13e7824 */ /* 0x000fe200078e023e */
[----:B------:R-:W-:-:S02]  /*2470*/  LOP3.LUT R63, R69, 0x1, RZ, 0xc0, !PT ;  /* 0x00000001453f7812 */ /* 0x000fc400078ec0ff */
[C---:B------:R-:W-:Y:S02]  /*2480*/  LOP3.LUT R64, R69.reuse, 0x2, RZ, 0xc0, !PT ;  /* 0x0000000245407812 */ /* 0x040fe400078ec0ff */
[C---:B------:R-:W-:Y:S02]  /*2490*/  LOP3.LUT R65, R69.reuse, 0x4, RZ, 0xc0, !PT ;  /* 0x0000000445417812 */ /* 0x040fe400078ec0ff */
[C---:B------:R-:W-:Y:S02]  /*24a0*/  LOP3.LUT R66, R69.reuse, 0x8, RZ, 0xc0, !PT ;  /* 0x0000000845427812 */ /* 0x040fe400078ec0ff */
[C---:B------:R-:W-:Y:S02]  /*24b0*/  LOP3.LUT R67, R69.reuse, 0x10, RZ, 0xc0, !PT ;  /* 0x0000001045437812 */ /* 0x040fe400078ec0ff */
[----:B------:R-:W-:Y:S02]  /*24c0*/  LOP3.LUT R68, R69, 0x20, RZ, 0xc0, !PT ;  /* 0x0000002045447812 */ /* 0x000fe400078ec0ff */
[----:B------:R-:W-:-:S02]  /*24d0*/  SHF.R.S32.HI R51, RZ, 0x1f, R126 ;  /* 0x0000001fff337819 */ /* 0x000fc4000001147e */
[----:B------:R-:W-:Y:S02]  /*24e0*/  SHF.R.S32.HI R58, RZ, 0x3, R4 ;  /* 0x00000003ff3a7819 */ /* 0x000fe40000011404 */
[----:B------:R-:W-:Y:S02]  /*24f0*/  SHF.R.S32.HI R60, RZ, 0x1f, R59 ;  /* 0x0000001fff3c7819 */ /* 0x000fe4000001143b */
[----:B------:R-:W-:Y:S01]  /*2500*/  LOP3.LUT R69, R69, 0x40, RZ, 0xc0, !PT ;  /* 0x0000004045457812 */ /* 0x000fe200078ec0ff */
[----:B------:R-:W-:Y:S01]  /*2510*/  @!P6 BAR.SYNC.DEFER_BLOCKING 0x9, 0x100 ;  /* 0x024400000000eb1d */ /* 0x000fe20000010000 */
[----:B--2---:R-:W-:-:S04]  /*2520*/  LOP3.LUT P4, RZ, R32, 0x4, RZ, 0xc0, !PT ;  /* 0x0000000420ff7812 */ /* 0x004fc8000788c0ff */
[----:B------:R-:W-:-:S05]  /*2530*/  SEL R50, R50, 0xffffffe0, !P4 ;  /* 0xffffffe032327807 */ /* 0x000fca0006000000 */
[----:B------:R-:W-:Y:S01]  /*2540*/  IMAD.IADD R53, R167, 0x1, R50 ;  /* 0x00000001a7357824 */ /* 0x000fe200078e0232 */
[----:B----4-:R-:W-:-:S07]  /*2550*/  SHF.R.S32.HI R57, RZ, 0x1f, R0 ;  /* 0x0000001fff397819 */ /* 0x010fce0000011400 */
.L_x_13058:
[----:B------:R-:W0:Y:S01]  /*2560*/  LDC R77, c[0x0][0x430] ;  /* 0x00010c00ff4d7b82 */ /* 0x000e220000000800 */
[----:B------:R-:W-:Y:S01]  /*2570*/  IADD3 R31, R31, -0x1, RZ ;  /* 0xffffffff1f1f7810 */ /* 0x000fe20007ffe0ff */
[----:B------:R-:W-:Y:S02]  /*2580*/  IMAD R4, R193, 0x40, R154 ;  /* 0x00000040c1047824 */ /* 0x000fe400078e029a */
[----:B------:R-:W-:Y:S02]  /*2590*/  IMAD.MOV.U32 R76, RZ, RZ, RZ ;  /* 0x000000ffff4c7224 */ /* 0x000fe400078e00ff */
[----:B--2---:R-:W-:Y:S02]  /*25a0*/  IMAD R8, R31, 0x60, R4 ;  /* 0x000000601f087824 */ /* 0x004fe400078e0204 */
[----:B------:R-:W1:Y:S02]  /*25b0*/  LDC R85, c[0x0][0x3f4] ;  /* 0x0000fd00ff557b82 */ /* 0x000e640000000800 */
        /* <DEDUP_REMOVED lines=16> */
[----:B------:R-:W-:Y:S01]  /*26c0*/  @!P2 IMAD.IADD R5, R5, 0x1, R7 ;  /* 0x000000010505a824 */ /* 0x000fe200078e0207 */
[----:B--2---:R-:W-:-:S04]  /*26d0*/  @!P2 LEA R6, P3, R4, R12, 0x2 ;  /* 0x0000000c0406a211 */ /* 0x004fc800078610ff */
[----:B------:R-:W-:Y:S02]  /*26e0*/  @!P2 LEA.HI.X R7, R4, R13, R5, 0x2, P3 ;  /* 0x0000000d0407a211 */ /* 0x000fe400018f1405 */
[----:B-1----:R-:W-:Y:S01]  /*26f0*/  ISETP.GE.AND P3, PT, R85, 0x1, PT ;  /* 0x000000015500780c */ /* 0x002fe20003f66270 */
[----:B------:R-:W-:Y:S01]  /*2700*/  IMAD.MOV R4, RZ, RZ, -R9 ;  /* 0x000000ffff047224 */ /* 0x000fe200078e0a09 */
[----:B------:R-:W-:Y:S05]  /*2710*/  YIELD ;  /* 0x0000000000007946 */ /* 0x000fea0003800000 */
[C---:B------:R-:W-:Y:S01]  /*2720*/  IMAD R75, R153.reuse, 0x1800, R167 ;  /* 0x00001800994b7824 */ /* 0x040fe200078e02a7 */
[----:B------:R-:W-:Y:S01]  /*2730*/  BSSY B0, `(.L_x_13001) ;  /* 0x0000317000007945 */ /* 0x000fe20003800000 */
[----:B------:R-:W-:Y:S01]  /*2740*/  IMAD R5, R153, 0x1800, R53 ;  /* 0x0000180099057824 */ /* 0x000fe200078e0235 */
[----:B------:R0:W5:Y:S01]  /*2750*/  @!P2 LDG.E R76, desc[UR44][R6.64] ;  /* 0x0000002c064ca981 */ /* 0x000162000c1e1900 */
[----:B------:R-:W-:Y:S01]  /*2760*/  IMAD R77, R77, R4, R11 ;  /* 0x000000044d4d7224 */ /* 0x000fe200078e020b */
[----:B------:R-:W-:Y:S01]  /*2770*/  ISETP.GT.AND P2, PT, R31, R44, PT ;  /* 0x0000002c1f00720c */ /* 0x000fe20003f44270 */
[----:B------:R-:W-:-:S02]  /*2780*/  IMAD R75, R75, 0x2, R30 ;  /* 0x000000024b4b7824 */ /* 0x000fc400078e021e */
[----:B------:R-:W-:Y:S01]  /*2790*/  IMAD R74, R5, 0x2, R30 ;  /* 0x00000002054a7824 */ /* 0x000fe200078e021e */
[----:B------:R-:W-:Y:S09]  /*27a0*/  @!P3 BRA `(.L_x_13002) ;  /* 0x0000002c0024b947 */ /* 0x000ff20003800000 */
[----:B------:R-:W-:Y:S01]  /*27b0*/  SHF.R.S32.HI R78, RZ, 0x1f, R77 ;  /* 0x0000001fff4e7819 */ /* 0x000fe2000001144d */
[----:B------:R-:W-:Y:S01]  /*27c0*/  ULDC.64 UR4, c[0x0][0x300] ;  /* 0x0000c00000047ab9 */ /* 0x000fe20000000a00 */
[----:B-----5:R-:W-:Y:S01]  /*27d0*/  SHF.R.S32.HI R79, RZ, 0x1f, R76 ;  /* 0x0000001fff4f7819 */ /* 0x020fe2000001144c */
[----:B------:R-:W-:Y:S01]  /*27e0*/  IMAD.WIDE.U32 R4, R77, UR4, RZ ;  /* 0x000000044d047c25 */ /* 0x000fe2000f8e00ff */
[----:B------:R-:W1:Y:S01]  /*27f0*/  LDC.64 R10, c[0x0][0x3f8] ;  /* 0x0000fe00ff0a7b82 */ /* 0x000e620000000a00 */
[----:B------:R-:W-:Y:S02]  /*2800*/  ULDC.U8 UR6, c[0x0][0x410] ;  /* 0x0001040000067ab9 */ /* 0x000fe40000000000 */
[----:B0-----:R-:W-:Y:S01]  /*2810*/  IMAD R6, R78, UR4, RZ ;  /* 0x000000044e067c24 */ /* 0x001fe2000f8e02ff */
[----:B------:R-:W-:Y:S01]  /*2820*/  ISETP.NE.AND P3, PT, RZ, UR6, PT ;  /* 0x00000006ff007c0c */ /* 0x000fe2000bf65270 */
[----:B------:R-:W-:Y:S02]  /*2830*/  IMAD R81, R31, -0x60, R45 ;  /* 0xffffffa01f517824 */ /* 0x000fe400078e022d */
[----:B------:R-:W-:Y:S01]  /*2840*/  IMAD R7, R77, UR5, R6 ;  /* 0x000000054d077c24 */ /* 0x000fe2000f8e0206 */
[----:B------:R-:W0:Y:S01]  /*2850*/  LDC.64 R12, c[0x0][0x408] ;  /* 0x00010200ff0c7b82 */ /* 0x000e220000000a00 */
[----:B------:R-:W-:Y:S01]  /*2860*/  ULDC.64 UR4, c[0x0][0x310] ;  /* 0x0000c40000047ab9 */ /* 0x000fe20000000a00 */
[----:B------:R-:W-:Y:S01]  /*2870*/  VIMNMX R81, R81, 0x60, PT ;  /* 0x0000006051517848 */ /* 0x000fe20003fe0100 */
[----:B------:R-:W-:-:S02]  /*2880*/  IMAD.IADD R5, R5, 0x1, R7 ;  /* 0x0000000105057824 */ /* 0x000fc400078e0207 */
[----:B------:R-:W-:Y:S02]  /*2890*/  IMAD R7, R79, UR4, RZ ;  /* 0x000000044f077c24 */ /* 0x000fe4000f8e02ff */
[----:B------:R-:W-:-:S04]  /*28a0*/  IMAD.WIDE.U32 R4, R76, UR4, R4 ;  /* 0x000000044c047c25 */ /* 0x000fc8000f8e0004 */
[----:B------:R-:W-:Y:S01]  /*28b0*/  IMAD R7, R76, UR5, R7 ;  /* 0x000000054c077c24 */ /* 0x000fe2000f8e0207 */
[----:B------:R-:W-:-:S04]  /*28c0*/  ULDC.64 UR4, c[0x0][0x308] ;  /* 0x0000c20000047ab9 */ /* 0x000fc80000000a00 */
[----:B------:R-:W-:Y:S01]  /*28d0*/  IADD3 R5, R5, R7, RZ ;  /* 0x0000000705057210 */ /* 0x000fe20007ffe0ff */
[----:B------:R-:W-:Y:S02]  /*28e0*/  IMAD R7, R51, UR4, RZ ;  /* 0x0000000433077c24 */ /* 0x000fe4000f8e02ff */
[----:B-1----:R-:W-:-:S04]  /*28f0*/  IMAD.WIDE.U32 R14, R31, R10, RZ ;  /* 0x0000000a1f0e7225 */ /* 0x002fc800078e00ff */
[----:B------:R-:W-:Y:S01]  /*2900*/  IMAD.WIDE.U32 R82, R126, UR4, R4 ;  /* 0x000000047e527c25 */ /* 0x000fe2000f8e0004 */
[----:B------:R-:W-:-:S03]  /*2910*/  SHF.R.S32.HI R5, RZ, 0x1f, R31 ;  /* 0x0000001fff057819 */ /* 0x000fc6000001141f */
[----:B------:R-:W-:Y:S01]  /*2920*/  IMAD R7, R126, UR5, R7 ;  /* 0x000000057e077c24 */ /* 0x000fe2000f8e0207 */
[----:B------:R-:W-:Y:S01]  /*2930*/  ULDC.64 UR4, c[0x0][0x2e8] ;  /* 0x0000ba0000047ab9 */ /* 0x000fe20000000a00 */
[C---:B------:R-:W-:Y:S01]  /*2940*/  IMAD R4, R5.reuse, R10, RZ ;  /* 0x0000000a05047224 */ /* 0x040fe200078e02ff */
[----:B------:R-:W-:Y:S01]  /*2950*/  LEA R80, P4, R82, UR4, 0x1 ;  /* 0x0000000452507c11 */ /* 0x000fe2000f8808ff */
[-C--:B0-----:R-:W-:Y:S02]  /*2960*/  IMAD R6, R5, R12.reuse, RZ ;  /* 0x0000000c05067224 */ /* 0x081fe400078e02ff */
[----:B------:R-:W-:Y:S02]  /*2970*/  IMAD.IADD R5, R83, 0x1, R7 ;  /* 0x0000000153057824 */ /* 0x000fe400078e0207 */
[----:B------:R-:W-:-:S03]  /*2980*/  IMAD.WIDE.U32 R70, R31, R12, RZ ;  /* 0x0000000c1f467225 */ /* 0x000fc600078e00ff */
[----:B------:R-:W-:Y:S01]  /*2990*/  LEA.HI.X R82, R82, UR5, R5, 0x1, P4 ;  /* 0x0000000552527c11 */ /* 0x000fe2000a0f0c05 */
[C---:B------:R-:W-:Y:S02]  /*29a0*/  IMAD R7, R31.reuse, R11, R4 ;  /* 0x0000000b1f077224 */ /* 0x040fe400078e0204 */
        /* <DEDUP_REMOVED lines=19> */
[----:B------:R-:W-:Y:S02]  /*2ae0*/  CS2R R38, SRZ ;  /* 0x0000000000267805 */ /* 0x000fe4000001ff00 */
[----:B------:R-:W-:Y:S02]  /*2af0*/  CS2R R72, SRZ ;  /* 0x0000000000487805 */ /* 0x000fe4000001ff00 */
[----:B------:R-:W-:Y:S01]  /*2b00*/  CS2R R40, SRZ ;  /* 0x0000000000287805 */ /* 0x000fe2000001ff00 */
[----:B------:R-:W-:-:S02]  /*2b10*/  IMAD.MOV.U32 R4, RZ, RZ, R18 ;  /* 0x000000ffff047224 */ /* 0x000fc400078e0012 */
[----:B------:R-:W-:Y:S02]  /*2b20*/  IMAD.MOV.U32 R5, RZ, RZ, R54 ;  /* 0x000000ffff057224 */ /* 0x000fe400078e0036 */
[----:B------:R-:W-:Y:S02]  /*2b30*/  IMAD R37, R83, 0x60, RZ ;  /* 0x0000006053257824 */ /* 0x000fe400078e02ff */
[----:B------:R-:W-:Y:S01]  /*2b40*/  IMAD.WIDE.U32 R34, R70, 0x60, R4 ;  /* 0x0000006046227825 */ /* 0x000fe200078e0004 */
[----:B------:R-:W-:-:S03]  /*2b50*/  LEA R4, P4, R32, UR4, 0x1 ;  /* 0x0000000420047c11 */ /* 0x000fc6000f8808ff */
[----:B------:R-:W-:Y:S01]  /*2b60*/  IMAD.IADD R5, R33, 0x1, R7 ;  /* 0x0000000121057824 */ /* 0x000fe200078e0207 */
[----:B------:R-:W-:Y:S01]  /*2b70*/  LEA R6, P5, R34, UR6, 0x1 ;  /* 0x0000000622067c11 */ /* 0x000fe2000f8a08ff */
[----:B------:R-:W-:-:S03]  /*2b80*/  IMAD.IADD R7, R35, 0x1, R37 ;  /* 0x0000000123077824 */ /* 0x000fc600078e0225 */
[----:B------:R-:W-:Y:S02]  /*2b90*/  LEA.HI.X R5, R32, UR5, R5, 0x1, P4 ;  /* 0x0000000520057c11 */ /* 0x000fe4000a0f0c05 */
[----:B------:R-:W-:Y:S02]  /*2ba0*/  LEA.HI.X R7, R34, UR7, R7, 0x1, P5 ;  /* 0x0000000722077c11 */ /* 0x000fe4000a8f0c07 */
[-C--:B------:R-:W-:Y:S02]  /*2bb0*/  ISETP.GE.AND P4, PT, R156, R85.reuse, PT ;  /* 0x000000559c00720c */ /* 0x080fe40003f86270 */
[----:B------:R-:W-:-:S11]  /*2bc0*/  ISETP.GE.AND P5, PT, R159, R85, PT ;  /* 0x000000559f00720c */ /* 0x000fd60003fa6270 */
[----:B------:R0:W5:Y:S04]  /*2bd0*/  @!P4 LDG.E.64 R42, desc[UR44][R4.64] ;  /* 0x0000002c042ac981 */ /* 0x000168000c1e1b00 */
[----:B------:R0:W5:Y:S04]  /*2be0*/  @!P5 LDG.E.64 R38, desc[UR44][R4.64+0x20] ;  /* 0x0000202c0426d981 */ /* 0x000168000c1e1b00 */
[----:B------:R0:W5:Y:S04]  /*2bf0*/  @!P4 LDG.E.64 R72, desc[UR44][R6.64] ;  /* 0x0000002c0648c981 */ /* 0x000168000c1e1b00 */
[----:B------:R0:W5:Y:S02]  /*2c00*/  @!P5 LDG.E.64 R40, desc[UR44][R6.64+0x20] ;  /* 0x0000202c0628d981 */ /* 0x000164000c1e1b00 */
.L_x_13005:
[----:B------:R-:W-:Y:S05]  /*2c10*/  BSYNC B1 ;  /* 0x0000000000017941 */ /* 0x000fea0003800000 */
.L_x_13004:
[----:B------:R-:W-:Y:S01]  /*2c20*/  ISETP.GE.AND P4, PT, R166, R81, PT ;  /* 0x00000051a600720c */ /* 0x000fe20003f86270 */
[----:B------:R-:W-:Y:S01]  /*2c30*/  BSSY B1, `(.L_x_13006) ;  /* 0x0000023000017945 */ /* 0x000fe20003800000 */
[----:B------:R-:W-:Y:S02]  /*2c40*/  CS2R R34, SRZ ;  /* 0x0000000000227805 */ /* 0x000fe4000001ff00 */
[----:B------:R-:W-:Y:S01]  /*2c50*/  CS2R R32, SRZ ;  /* 0x0000000000207805 */ /* 0x000fe2000001ff00 */
[----:B-----5:R-:W-:Y:S01]  /*2c60*/  IMAD.MOV.U32 R86, RZ, RZ, R38 ;  /* 0x000000ffff567224 */ /* 0x020fe200078e0026 */
[----:B------:R-:W-:Y:S02]  /*2c70*/  MOV R87, R39 ;  /* 0x0000002700577202 */ /* 0x000fe40000000f00 */
[----:B------:R-:W-:-:S05]  /*2c80*/  CS2R R36, SRZ ;  /* 0x0000000000247805 */ /* 0x000fca000001ff00 */
[----:B------:R-:W-:Y:S05]  /*2c90*/  @P4 BRA `(.L_x_13007) ;  /* 0x0000000000704947 */ /* 0x000fea0003800000 */
[C---:B0-----:R-:W-:Y:S01]  /*2ca0*/  SHF.L.U64.HI R5, R10.reuse, 0x6, R11 ;  /* 0x000000060a057819 */ /* 0x041fe2000001020b */
[----:B------:R-:W-:Y:S01]  /*2cb0*/  IMAD.SHL.U32 R4, R10, 0x40, RZ ;  /* 0x000000400a047824 */ /* 0x000fe200078e00ff */
[C---:B------:R-:W-:Y:S01]  /*2cc0*/  SHF.L.U64.HI R7, R12.reuse, 0x6, R13 ;  /* 0x000000060c077819 */ /* 0x040fe2000001020d */
[----:B------:R-:W-:Y:S01]  /*2cd0*/  IMAD.SHL.U32 R6, R12, 0x40, RZ ;  /* 0x000000400c067824 */ /* 0x000fe200078e00ff */
[----:B------:R-:W-:Y:S01]  /*2ce0*/  ULDC.64 UR4, c[0x0][0x3e8] ;  /* 0x0000fa0000047ab9 */ /* 0x000fe20000000a00 */
[----:B------:R-:W-:Y:S01]  /*2cf0*/  IMAD.WIDE.U32 R4, R14, 0x60, R4 ;  /* 0x000000600e047825 */ /* 0x000fe200078e0004 */
[----:B------:R-:W-:Y:S01]  /*2d00*/  ULDC.64 UR6, c[0x0][0x400] ;  /* 0x0001000000067ab9 */ /* 0x000fe20000000a00 */
[----:B------:R-:W-:Y:S02]  /*2d10*/  CS2R R34, SRZ ;  /* 0x0000000000227805 */ /* 0x000fe4000001ff00 */
[----:B------:R-:W-:Y:S01]  /*2d20*/  CS2R R36, SRZ ;  /* 0x0000000000247805 */ /* 0x000fe2000001ff00 */
[----:B------:R-:W-:Y:S01]  /*2d30*/  IMAD R10, R84, 0x60, RZ ;  /* 0x00000060540a7824 */ /* 0x000fe200078e02ff */
[----:B------:R-:W-:Y:S01]  /*2d40*/  IADD3 R9, P5, R20, R4, RZ ;  /* 0x0000000414097210 */ /* 0x000fe20007fbe0ff */
[----:B------:R-:W-:-:S03]  /*2d50*/  IMAD.WIDE.U32 R6, R70, 0x60, R6 ;  /* 0x0000006046067825 */ /* 0x000fc600078e0006 */
[----:B------:R-:W-:Y:S01]  /*2d60*/  IADD3.X R10, R55, R10, R5, P5, !PT ;  /* 0x0000000a370a7210 */ /* 0x000fe20002ffe405 */
[----:B------:R-:W-:Y:S01]  /*2d70*/  IMAD R83, R83, 0x60, RZ ;  /* 0x0000006053537824 */ /* 0x000fe200078e02ff */
[----:B------:R-:W-:-:S04]  /*2d80*/  IADD3 R8, P5, R18, R6, RZ ;  /* 0x0000000612087210 */ /* 0x000fc80007fbe0ff */
[----:B------:R-:W-:Y:S02]  /*2d90*/  IADD3.X R7, R54, R83, R7, P5, !PT ;  /* 0x0000005336077210 */ /* 0x000fe40002ffe407 */
        /* <DEDUP_REMOVED lines=12> */
.L_x_13007:
[----:B------:R-:W-:Y:S05]  /*2e60*/  BSYNC B1 ;  /* 0x0000000000017941 */ /* 0x000fea0003800000 */
.L_x_13006:
[----:B------:R-:W-:Y:S01]  /*2e70*/  ULOP3.LUT UR4, UR38, 0x1, URZ, 0xfc, !UPT ;  /* 0x0000000126047892 */ /* 0x000fe2000f8efc3f */
[----:B01----:R-:W-:Y:S01]  /*2e80*/  IMAD.MOV.U32 R4, RZ, RZ, R42 ;  /* 0x000000ffff047224 */ /* 0x003fe200078e002a */
[----:B------:R-:W-:Y:S01]  /*2e90*/  PRMT R89, R87, 0x5410, R86 ;  /* 0x0000541057597816 */ /* 0x000fe20000000056 */
[----:B------:R-:W-:Y:S01]  /*2ea0*/  IMAD.MOV.U32 R5, RZ, RZ, R43 ;  /* 0x000000ffff057224 */ /* 0x000fe200078e002b */
[----:B------:R-:W-:Y:S01]  /*2eb0*/  UISETP.NE.AND UP0, UPT, UR4, 0x3, UPT ;  /* 0x000000030400788c */ /* 0x000fe2000bf05270 */
[----:B------:R-:W-:Y:S02]  /*2ec0*/  IMAD.MOV.U32 R6, RZ, RZ, R40 ;  /* 0x000000ffff067224 */ /* 0x000fe400078e0028 */
[----:B-----5:R-:W-:Y:S01]  /*2ed0*/  IMAD.MOV.U32 R7, RZ, RZ, R8 ;  /* 0x000000ffff077224 */ /* 0x020fe200078e0008 */
[----:B------:R-:W-:Y:S01]  /*2ee0*/  PRMT R94, R4, 0x5410, R5 ;  /* 0x00005410045e7816 */ /* 0x000fe20000000005 */
[----:B------:R-:W-:Y:S01]  /*2ef0*/  IMAD.MOV.U32 R4, RZ, RZ, R41 ;  /* 0x000000ffff047224 */ /* 0x000fe200078e0029 */
[----:B------:R-:W-:Y:S01]  /*2f00*/  PRMT R95, R6, 0x7610, R95 ;  /* 0x00007610065f7816 */ /* 0x000fe2000000005f */
[----:B------:R-:W-:Y:S01]  /*2f10*/  IMAD.MOV.U32 R5, RZ, RZ, R72 ;  /* 0x000000ffff057224 */ /* 0x000fe200078e0048 */
[----:B------:R-:W-:Y:S01]  /*2f20*/  PLOP3.LUT P5, PT, PT, PT, UP0, 0x80, 0x0 ;  /* 0x000000000000781c */ /* 0x000fe20003faf008 */
        /* <DEDUP_REMOVED lines=11> */
[----:B------:R-:W-:Y:S02]  /*2fe0*/  IMAD.MOV.U32 R5, RZ, RZ, R33 ;  /* 0x000000ffff057224 */ /* 0x000fe400078e0021 */
[----:B------:R-:W-:-:S03]  /*2ff0*/  IMAD.MOV.U32 R6, RZ, RZ, R36 ;  /* 0x000000ffff067224 */ /* 0x000fc600078e0024 */
[----:B------:R-:W-:Y:S02]  /*3000*/  PRMT R86, R4, 0x5410, R5 ;  /* 0x0000541004567816 */ /* 0x000fe40000000005 */
[----:B------:R-:W-:Y:S01]  /*3010*/  PRMT R88, R7, 0x5410, R6 ;  /* 0x0000541007587816 */ /* 0x000fe20000000006 */
[----:B------:R-:W-:Y:S06]  /*3020*/  @!P5 BRA `(.L_x_13008) ;  /* 0x000000000004d947 */ /* 0x000fec0003800000 */
[----:B------:R-:W-:Y:S01]  /*3030*/  BPT.TRAP 0x1 ;  /* 0x000000040000795c */ /* 0x000fe20000300000 */
.L_x_13008:
[----:B------:R-:W-:Y:S01]  /*3040*/  IMAD R70, R153, 0x8, R148 ;  /* 0x0000000899467824 */ /* 0x000fe200078e0294 */
[----:B------:R-:W-:Y:S01]  /*3050*/  SHF.L.U32 R83, R158, 0x1f, RZ ;  /* 0x0000001f9e537819 */ /* 0x000fe200000006ff */
[----:B------:R-:W-:Y:S03]  /*3060*/  BSSY B1, `(.L_x_13009) ;  /* 0x0000003000017945 */ /* 0x000fe60003800000 */
[----:B------:R-:W0:Y:S02]  /*3070*/  SYNCS.PHASECHK.TRANS64.TRYWAIT P6, [R70+URZ+0x32490], R83 ;  /* 0x03249053460075a7 */ /* 0x000e2400080c017f */
[----:B0-----:R-:W-:Y:S05]  /*3080*/  @!P6 BRA `(.L_x_13010) ;  /* 0x000003400014e947 */ /* 0x001fea0003800000 */
.L_x_13357:
[----:B------:R-:W-:Y:S05]  /*3090*/  BSYNC B1 ;  /* 0x0000000000017941 */ /* 0x000fea0003800000 */
.L_x_13009:
[----:B------:R-:W-:-:S03]  /*30a0*/  UMOV UR4, 0xffffffff ;  /* 0xffffffff00047882 */ /* 0x000fc60000000000 */
[----:B------:R-:W-:Y:S05]  /*30b0*/  BRA.DIV UR4, `(.L_x_13011) ;  /* 0x00000342041c7947 */ /* 0x000fea000b800000 */
[----:B------:R1:W2:Y:S04]  /*30c0*/  SHFL.IDX PT, R71, R82, RZ, 0x1c1f ;  /* 0x001c1fff52477589 */ /* 0x0002a800000e0000 */
[----:B------:R1:W3:Y:S02]  /*30d0*/  SHFL.IDX PT, R14, R80, RZ, 0x1c1f ;  /* 0x001c1fff500e7589 */ /* 0x0002e400000e0000 */
.L_x_13361:
        /* <DEDUP_REMOVED lines=51> */
.L_x_13017:
[----:B------:R-:W-:Y:S05]  /*3410*/  BSYNC B3 ;  /* 0x0000000000037941 */ /* 0x000fea0003800000 */
.L_x_13016:
[----:B0-----:R4:W-:Y:S02]  /*3420*/  ST.E.128 desc[UR44][R10.64], R4 ;  /* 0x000000040a007985 */ /* 0x0019e4000c101d2c */
.L_x_13015:
[----:B------:R-:W-:Y:S05]  /*3430*/  BSYNC B2 ;  /* 0x0000000000027941 */ /* 0x000fea0003800000 */
.L_x_13014:
[----:B------:R-:W-:-:S13]  /*3440*/  LOP3.LUT P3, RZ, R49, 0x2, RZ, 0xc0, !PT ;  /* 0x0000000231ff7812 */ /* 0x000fda000786c0ff */
[----:B------:R-:W-:Y:S05]  /*3450*/  @!P3 BRA `(.L_x_13013) ;  /* 0x0000000000c4b947 */ /* 0x000fea0003800000 */
[----:B----4-:R4:W0:Y:S01]  /*3460*/  LDS.128 R4, [R74] ;  /* 0x000000004a047984 */ /* 0x0108220000000c00 */
        /* <DEDUP_REMOVED lines=8> */
[----:B------:R-:W-:Y:S01]  /*34f0*/  HADD2.F32 R6, -RZ, R5.H1_H1 ;  /* 0x30000005ff067230 */ /* 0x000fe20000004100 */
[--C-:B------:R-:W-:Y:S01]  /*3500*/  SHF.R.U64 R14, R38, 0x10, R39.reuse ;  /* 0x00000010260e7819 */ /* 0x100fe20000001227 */
[----:B------:R-:W-:Y:S01]  /*3510*/  HADD2.F32 R15, -RZ, R15.H0_H0 ;  /* 0x2000000fff0f7230 */ /* 0x000fe20000004100 */
[----:B------:R-:W-:Y:S01]  /*3520*/  SHF.R.U32.HI R38, RZ, 0x10, R39 ;  /* 0x00000010ff267819 */ /* 0x000fe20000011627 */
[----:B------:R-:W-:Y:S02]  /*3530*/  HADD2.F32 R40, -RZ, R40.H0_H0 ;  /* 0x20000028ff287230 */ /* 0x000fe40000004100 */
[--C-:B------:R-:W-:Y:S02]  /*3540*/  HADD2.F32 R13, -RZ, R7.reuse.H1_H1 ;  /* 0x30000007ff0d7230 */ /* 0x100fe40000004100 */
[----:B------:R-:W-:Y:S01]  /*3550*/  FMUL.FTZ R42, R6, R15 ;  /* 0x0000000f062a7220 */ /* 0x000fe20000410000 */
[----:B------:R-:W-:-:S02]  /*3560*/  HADD2.F32 R7, -RZ, R7.H0_H0 ;  /* 0x20000007ff077230 */ /* 0x000fc40000004100 */
[----:B------:R-:W-:Y:S02]  /*3570*/  HADD2.F32 R5, -RZ, R5.H0_H0 ;  /* 0x20000005ff057230 */ /* 0x000fe40000004100 */
[-C--:B------:R-:W-:Y:S01]  /*3580*/  FMUL.FTZ R72, R13, R40.reuse ;  /* 0x000000280d487220 */ /* 0x080fe20000410000 */
[----:B------:R-:W-:Y:S02]  /*3590*/  HADD2.F32 R14, -RZ, R14.H0_H0 ;  /* 0x2000000eff0e7230 */ /* 0x000fe40000004100 */
[----:B------:R-:W-:Y:S01]  /*35a0*/  FMUL.FTZ R40, R7, R40 ;  /* 0x0000002807287220 */ /* 0x000fe20000410000 */
[----:B------:R-:W-:Y:S02]  /*35b0*/  HADD2.F32 R38, -RZ, R38.H0_H0 ;  /* 0x20000026ff267230 */ /* 0x000fe40000004100 */
[C---:B------:R-:W-:Y:S01]  /*35c0*/  FMUL.FTZ R15, R5.reuse, R15 ;  /* 0x0000000f050f7220 */ /* 0x040fe20000410000 */
[----:B------:R-:W-:Y:S01]  /*35d0*/  FFMA.FTZ R42, R5, R14, -R42 ;  /* 0x0000000e052a7223 */ /* 0x000fe2000001082a */
[----:B------:R-:W-:-:S02]  /*35e0*/  HADD2.F32 R5, -RZ, R4.H1_H1 ;  /* 0x30000004ff057230 */ /* 0x000fc40000004100 */
[----:B------:R-:W-:Y:S01]  /*35f0*/  FFMA.FTZ R43, R13, R38, R40 ;  /* 0x000000260d2b7223 */ /* 0x000fe20000010028 */
[----:B------:R-:W-:Y:S01]  /*3600*/  FFMA.FTZ R41, R6, R14, R15 ;  /* 0x0000000e06297223 */ /* 0x000fe2000001000f */
[--C-:B------:R-:W-:Y:S02]  /*3610*/  HADD2.F32 R13, -RZ, R95.reuse.H0_H0 ;  /* 0x2000005fff0d7230 */ /* 0x100fe40000004100 */
[----:B------:R-:W-:Y:S01]  /*3620*/  FFMA.FTZ R72, R7, R38, -R72 ;  /* 0x0000002607487223 */ /* 0x000fe20000010848 */
[----:B------:R-:W-:Y:S02]  /*3630*/  HADD2.F32 R4, -RZ, R4.H0_H0 ;  /* 0x20000004ff047230 */ /* 0x000fe40000004100 */
[----:B------:R-:W-:Y:S02]  /*3640*/  HADD2.F32 R15, -RZ, R95.H1_H1 ;  /* 0x3000005fff0f7230 */ /* 0x000fe40000004100 */
[----:B------:R-:W-:Y:S01]  /*3650*/  FMUL.FTZ R39, R5, R13 ;  /* 0x0000000d05277220 */ /* 0x000fe20000410000 */
[----:B------:R-:W-:-:S02]  /*3660*/  HADD2.F32 R6, -RZ, R12.H1_H1 ;  /* 0x3000000cff067230 */ /* 0x000fc40000004100 */
[----:B------:R-:W-:Y:S01]  /*3670*/  FMUL.FTZ R14, R4, R13 ;  /* 0x0000000d040e7220 */ /* 0x000fe20000410000 */
[----:B------:R-:W-:Y:S02]  /*3680*/  HADD2.F32 R12, -RZ, R12.H0_H0 ;  /* 0x2000000cff0c7230 */ /* 0x000fe40000004100 */
[--C-:B------:R-:W-:Y:S02]  /*3690*/  HADD2.F32 R7, -RZ, R89.reuse.H1_H1 ;  /* 0x30000059ff077230 */ /* 0x100fe40000004100 */
[-C--:B------:R-:W-:Y:S01]  /*36a0*/  FMUL.FTZ R13, R6, R15.reuse ;  /* 0x0000000f060d7220 */ /* 0x080fe20000410000 */
        /* <DEDUP_REMOVED lines=10> */
.L_x_13019:
[----:B------:R-:W-:Y:S05]  /*3750*/  BSYNC B2 ;  /* 0x0000000000027941 */ /* 0x000fea0003800000 */
.L_x_13018:
[----:B0-----:R0:W-:Y:S02]  /*3760*/  ST.E.128 desc[UR44][R10.64], R4 ;  /* 0x000000040a007985 */ /* 0x0011e4000c101d2c */
.L_x_13013:
[----:B------:R-:W-:Y:S05]  /*3770*/  BSYNC B1 ;  /* 0x0000000000017941 */ /* 0x000fea0003800000 */
.L_x_13012:
[----:B------:R-:W-:-:S03]  /*3780*/  UMOV UR4, 0xffffffff ;  /* 0xffffffff00047882 */ /* 0x000fc60000000000 */
[----:B------:R-:W-:Y:S05]  /*3790*/  BRA.DIV UR4, `(.L_x_13020) ;  /* 0x0000033a04ac7947 */ /* 0x000fea000b800000 */
[----:B------:R0:W0:Y:S04]  /*37a0*/  SHFL.IDX PT, R39, R82, 0x1, 0x1c1f ;  /* 0x003c1f0052277f89 */ /* 0x00002800000e0000 */
[----:B---3--:R3:W0:Y:S02]  /*37b0*/  SHFL.IDX PT, R14, R80, 0x1, 0x1c1f ;  /* 0x003c1f00500e7f89 */ /* 0x00862400000e0000 */
.L_x_13365:
[----:B------:R-:W-:Y:S05]  /*37c0*/  @P4 BRA `(.L_x_13021) ;  /* 0x0000002000344947 */ /* 0x000fea0003800000 */
[----:B------:R-:W-:Y:S04]  /*37d0*/  BSSY B1, `(.L_x_13022) ;  /* 0x0000033000017945 */ /* 0x000fe80003800000 */
[----:B------:R-:W-:Y:S05]  /*37e0*/  @P1 BRA `(.L_x_13023) ;  /* 0x0000000000c41947 */ /* 0x000fea0003800000 */
[----:B0---4-:R0:W4:Y:S01]  /*37f0*/  LDS.128 R4, [R75+0x2000] ;  /* 0x002000004b047984 */ /* 0x0111220000000c00 */
[----:B------:R-:W-:Y:S01]  /*3800*/  ISETP.GE.AND P4, PT, R156, R85, PT ;  /* 0x000000559c00720c */ /* 0x000fe20003f86270 */
[----:B------:R-:W-:Y:S01]  /*3810*/  BSSY B2, `(.L_x_13024) ;  /* 0x000002d000027945 */ /* 0x000fe20003800000 */
[----:B------:R-:W-:-:S04]  /*3820*/  LEA R10, P3, R22, R14, 0x1 ;  /* 0x0000000e160a7211 */ /* 0x000fc800078608ff */
[----:B------:R-:W-:-:S07]  /*3830*/  LEA.HI.X R11, R22, R39, R23, 0x1, P3 ;  /* 0x00000027160b7211 */ /* 0x000fce00018f0c17 */
[----:B0-----:R-:W-:Y:S05]  /*3840*/  @P4 BRA `(.L_x_13025) ;  /* 0x0000000000a44947 */ /* 0x001fea0003800000 */
[--C-:B------:R-:W-:Y:S01]  /*3850*/  SHF.R.U64 R15, R34, 0x10, R35.reuse ;  /* 0x00000010220f7819 */ /* 0x100fe20000001223 */
[----:B----4-:R-:W-:Y:S01]  /*3860*/  IMAD.MOV.U32 R12, RZ, RZ, R6 ;  /* 0x000000ffff0c7224 */ /* 0x010fe200078e0006 */
[----:B------:R-:W-:Y:S01]  /*3870*/  SHF.R.U32.HI R34, RZ, 0x10, R35 ;  /* 0x00000010ff227819 */ /* 0x000fe20000011623 */
[----:B------:R-:W-:Y:S01]  /*3880*/  HADD2.F32 R6, -RZ, R5.H1_H1 ;  /* 0x30000005ff067230 */ /* 0x000fe20000004100 */
[--C-:B------:R-:W-:Y:S01]  /*3890*/  SHF.R.U64 R35, R36, 0x10, R37.reuse ;  /* 0x0000001024237819 */ /* 0x100fe20000001225 */
[--C-:B------:R-:W-:Y:S01]  /*38a0*/  HADD2.F32 R13, -RZ, R7.reuse.H1_H1 ;  /* 0x30000007ff0d7230 */ /* 0x100fe20000004100 */
        /* <DEDUP_REMOVED lines=8> */
[----:B------:R-:W-:Y:S02]  /*3930*/  HADD2.F32 R34, -RZ, R34.H0_H0 ;  /* 0x20000022ff227230 */ /* 0x000fe40000004100 */
[----:B------:R-:W-:Y:S01]  /*3940*/  FMUL.FTZ R36, R7, R36 ;  /* 0x0000002407247220 */ /* 0x000fe20000410000 */
[C---:B------:R-:W-:Y:S01]  /*3950*/  FMUL.FTZ R35, R5.reuse, R35 ;  /* 0x0000002305237220 */ /* 0x040fe20000410000 */
[----:B------:R-:W-:Y:S01]  /*3960*/  FFMA.FTZ R38, R5, R15, -R38 ;  /* 0x0000000f05267223 */ /* 0x000fe20000010826 */
[----:B------:R-:W-:-:S02]  /*3970*/  HADD2.F32 R5, -RZ, R4.H1_H1 ;  /* 0x30000004ff057230 */ /* 0x000fc40000004100 */
[-C--:B------:R-:W-:Y:S01]  /*3980*/  FFMA.FTZ R41, R13, R34.reuse, R36 ;  /* 0x000000220d297223 */ /* 0x080fe20000010024 */
[----:B------:R-:W-:Y:S01]  /*3990*/  FFMA.FTZ R37, R6, R15, R35 ;  /* 0x0000000f06257223 */ /* 0x000fe20000010023 */
[----:B------:R-:W-:Y:S02]  /*39a0*/  HADD2.F32 R13, -RZ, R88.H1_H1 ;  /* 0x30000058ff0d7230 */ /* 0x000fe40000004100 */
[----:B------:R-:W-:Y:S01]  /*39b0*/  FFMA.FTZ R40, R7, R34, -R40 ;  /* 0x0000002207287223 */ /* 0x000fe20000010828 */
[----:B------:R-:W-:Y:S02]  /*39c0*/  HADD2.F32 R4, -RZ, R4.H0_H0 ;  /* 0x20000004ff047230 */ /* 0x000fe40000004100 */
[----:B------:R-:W-:Y:S02]  /*39d0*/  HADD2.F32 R15, -RZ, R88.H0_H0 ;  /* 0x20000058ff0f7230 */ /* 0x000fe40000004100 */
        /* <DEDUP_REMOVED lines=16> */
.L_x_13025:
[----:B------:R-:W-:Y:S05]  /*3ae0*/  BSYNC B2 ;  /* 0x0000000000027941 */ /* 0x000fea0003800000 */
.L_x_13024:
[----:B----4-:R0:W-:Y:S02]  /*3af0*/  ST.E.128 desc[UR44][R10.64], R4 ;  /* 0x000000040a007985 */ /* 0x0101e4000c101d2c */
.L_x_13023:
[----:B------:R-:W-:Y:S05]  /*3b00*/  BSYNC B1 ;  /* 0x0000000000017941 */ /* 0x000fea0003800000 */
.L_x_13022:
[----:B------:R-:W-:-:S13]  /*3b10*/  LOP3.LUT P3, RZ, R49, 0x2, RZ, 0xc0, !PT ;  /* 0x0000000231ff7812 */ /* 0x000fda000786c0ff */
[----:B------:R-:W-:Y:S05]  /*3b20*/  @!P3 BRA `(.L_x_13021) ;  /* 0x0000001c005cb947 */ /* 0x000fea0003800000 */
[----:B0---4-:R0:W4:Y:S01]  /*3b30*/  LDS.128 R4, [R74+0x2000] ;  /* 0x002000004a047984 */ /* 0x0111220000000c00 */
[----:B------:R-:W-:Y:S01]  /*3b40*/  ISETP.GE.AND P4, PT, R159, R85, PT ;  /* 0x000000559f00720c */ /* 0x000fe20003f86270 */
[----:B------:R-:W-:Y:S01]  /*3b50*/  BSSY B1, `(.L_x_13026) ;  /* 0x000002d000017945 */ /* 0x000fe20003800000 */
[----:B------:R-:W-:-:S04]  /*3b60*/  LEA R14, P3, R152, R14, 0x1 ;  /* 0x0000000e980e7211 */ /* 0x000fc800078608ff */
[----:B------:R-:W-:-:S07]  /*3b70*/  LEA.HI.X R15, R152, R39, R155, 0x1, P3 ;  /* 0x00000027980f7211 */ /* 0x000fce00018f0c9b */
        /* <DEDUP_REMOVED lines=42> */
.L_x_13027:
[----:B------:R-:W-:Y:S05]  /*3e20*/  BSYNC B1 ;  /* 0x0000000000017941 */ /* 0x000fea0003800000 */
.L_x_13026:
[----:B----4-:R0:W-:Y:S01]  /*3e30*/  ST.E.128 desc[UR44][R14.64], R4 ;  /* 0x000000040e007985 */ /* 0x0101e2000c101d2c */
[----:B------:R-:W-:Y:S05]  /*3e40*/  BRA `(.L_x_13021) ;  /* 0x0000001800947947 */ /* 0x000fea0003800000 */
.L_x_13003:
[-C--:B------:R-:W-:Y:S01]  /*3e50*/  ISETP.GE.AND P4, PT, R154, R81.reuse, PT ;  /* 0x000000519a00720c */ /* 0x080fe20003f86270 */
[----:B------:R-:W-:Y:S01]  /*3e60*/  BSSY B1, `(.L_x_13028) ;  /* 0x0000027000017945 */ /* 0x000fe20003800000 */
[----:B------:R-:W-:Y:S02]  /*3e70*/  ISETP.GE.AND P5, PT, R166, R81, PT ;  /* 0x00000051a600720c */ /* 0x000fe40003fa6270 */
[----:B------:R-:W-:Y:S02]  /*3e80*/  CS2R R34, SRZ ;  /* 0x0000000000227805 */ /* 0x000fe4000001ff00 */
[CC--:B------:R-:W-:Y:S02]  /*3e90*/  ISETP.GE.OR P4, PT, R22.reuse, R85.reuse, P4 ;  /* 0x000000551600720c */ /* 0x0c0fe40002786670 */
[----:B------:R-:W-:Y:S02]  /*3ea0*/  CS2R R6, SRZ ;  /* 0x0000000000067805 */ /* 0x000fe4000001ff00 */
[----:B------:R-:W-:-:S02]  /*3eb0*/  ISETP.GE.AND P3, PT, R22, R85, PT ;  /* 0x000000551600720c */ /* 0x000fc40003f66270 */
[----:B------:R-:W-:Y:S02]  /*3ec0*/  CS2R R4, SRZ ;  /* 0x0000000000047805 */ /* 0x000fe4000001ff00 */
[----:B------:R-:W-:Y:S02]  /*3ed0*/  ISETP.GE.OR P5, PT, R22, R85, P5 ;  /* 0x000000551600720c */ /* 0x000fe40002fa6670 */
[----:B------:R-:W-:Y:S02]  /*3ee0*/  CS2R R38, SRZ ;  /* 0x0000000000267805 */ /* 0x000fe4000001ff00 */
[----:B------:R-:W-:Y:S02]  /*3ef0*/  CS2R R32, SRZ ;  /* 0x0000000000207805 */ /* 0x000fe4000001ff00 */
[----:B------:R-:W-:Y:S02]  /*3f00*/  CS2R R42, SRZ ;  /* 0x00000000002a7805 */ /* 0x000fe4000001ff00 */
        /* <DEDUP_REMOVED lines=9> */
[-C--:B------:R-:W-:Y:S02]  /*3fa0*/  IMAD R6, R47, R12.reuse, RZ ;  /* 0x0000000c2f067224 */ /* 0x080fe400078e02ff */
[----:B------:R-:W-:Y:S02]  /*3fb0*/  IMAD.IADD R5, R7, 0x1, R5 ;  /* 0x0000000107057824 */ /* 0x000fe400078e0205 */
        /* <DEDUP_REMOVED lines=9> */
[----:B------:R-:W-:Y:S02]  /*4050*/  IMAD R9, R84, 0x60, RZ ;  /* 0x0000006054097824 */ /* 0x000fe400078e02ff */
[----:B------:R-:W-:Y:S01]  /*4060*/  IMAD.WIDE.U32 R4, R14, 0x60, R4 ;  /* 0x000000600e047825 */ /* 0x000fe200078e0004 */
[----:B------:R-:W-:-:S03]  /*4070*/  LEA.HI.X R37, R6, UR7, R7, 0x1, P4 ;  /* 0x0000000706257c11 */ /* 0x000fc6000a0f0c07 */
[----:B------:R-:W-:Y:S01]  /*4080*/  IMAD.IADD R5, R9, 0x1, R5 ;  /* 0x0000000109057824 */ /* 0x000fe200078e0205 */
[C---:B------:R-:W-:Y:S02]  /*4090*/  LEA R6, P4, R4.reuse, UR4, 0x1 ;  /* 0x0000000404067c11 */ /* 0x040fe4000f8808ff */
[----:B------:R-:W5:Y:S02]  /*40a0*/  LDG.E.128 R36, desc[UR44][R36.64] ;  /* 0x0000002c24247981 */ /* 0x000f64000c1e1d00 */
[----:B------:R-:W-:-:S06]  /*40b0*/  LEA.HI.X R7, R4, UR5, R5, 0x1, P4 ;  /* 0x0000000504077c11 */ /* 0x000fcc000a0f0c05 */
[----:B------:R-:W5:Y:S03]  /*40c0*/  LDG.E.128 R4, desc[UR44][R6.64] ;  /* 0x0000002c06047981 */ /* 0x000f66000c1e1d00 */
.L_x_13029:
[----:B------:R-:W-:Y:S05]  /*40d0*/  BSYNC B1 ;  /* 0x0000000000017941 */ /* 0x000fea0003800000 */
.L_x_13028:
[----:B------:R-:W-:Y:S01]  /*40e0*/  BSSY B1, `(.L_x_13030) ;  /* 0x0000022000017945 */ /* 0x000fe20003800000 */
[----:B-----5:R-:W-:Y:S01]  /*40f0*/  IMAD.MOV.U32 R72, RZ, RZ, R6 ;  /* 0x000000ffff487224 */ /* 0x020fe200078e0006 */
[----:B------:R-:W-:Y:S02]  /*4100*/  CS2R R40, SRZ ;  /* 0x0000000000287805 */ /* 0x000fe4000001ff00 */
[----:B------:R-:W-:Y:S05]  /*4110*/  @P5 BRA `(.L_x_13031) ;  /* 0x0000000000785947 */ /* 0x000fea0003800000 */
[C---:B------:R-:W-:Y:S01]  /*4120*/  SHF.L.U64.HI R9, R10.reuse, 0x6, R11 ;  /* 0x000000060a097819 */ /* 0x040fe2000001020b */
[----:B------:R-:W-:Y:S01]  /*4130*/  IMAD.SHL.U32 R8, R10, 0x40, RZ ;  /* 0x000000400a087824 */ /* 0x000fe200078e00ff */
[----:B------:R-:W-:Y:S01]  /*4140*/  MOV R11, R23 ;  /* 0x00000017000b7202 */ /* 0x000fe20000000f00 */
[-C--:B------:R-:W-:Y:S01]  /*4150*/  IMAD R15, R3, R12.reuse, RZ ;  /* 0x0000000c030f7224 */ /* 0x080fe200078e02ff */
[----:B------:R-:W-:Y:S01]  /*4160*/  SHF.L.U64.HI R33, R12, 0x6, R13 ;  /* 0x000000060c217819 */ /* 0x000fe2000001020d */
[----:B------:R-:W-:Y:S01]  /*4170*/  IMAD.MOV.U32 R10, RZ, RZ, R22 ;  /* 0x000000ffff0a7224 */ /* 0x000fe200078e0016 */
[----:B------:R-:W-:Y:S01]  /*4180*/  ULDC.64 UR4, c[0x0][0x3e8] ;  /* 0x0000fa0000047ab9 */ /* 0x000fe20000000a00 */
[C---:B------:R-:W-:Y:S01]  /*4190*/  IMAD R15, R154.reuse, R13, R15 ;  /* 0x0000000d9a0f7224 */ /* 0x040fe200078e020f */
[----:B------:R-:W-:Y:S01]  /*41a0*/  ULDC.64 UR6, c[0x0][0x400] ;  /* 0x0001000000067ab9 */ /* 0x000fe20000000a00 */
[----:B------:R-:W-:-:S04]  /*41b0*/  IMAD.WIDE.U32 R10, R154, R12, R10 ;  /* 0x0000000c9a0a7225 */ /* 0x000fc800078e000a */
[----:B------:R-:W-:Y:S02]  /*41c0*/  IMAD.SHL.U32 R32, R12, 0x40, RZ ;  /* 0x000000400c207824 */ /* 0x000fe400078e00ff */
[----:B------:R-:W-:Y:S02]  /*41d0*/  IMAD.IADD R11, R15, 0x1, R11 ;  /* 0x000000010f0b7824 */ /* 0x000fe400078e020b */
[----:B------:R-:W-:-:S04]  /*41e0*/  IMAD.WIDE.U32 R8, R14, 0x60, R8 ;  /* 0x000000600e087825 */ /* 0x000fc800078e0008 */
[----:B------:R-:W-:Y:S01]  /*41f0*/  IMAD.WIDE.U32 R32, R70, 0x60, R32 ;  /* 0x0000006046207825 */ /* 0x000fe200078e0020 */
[----:B------:R-:W-:-:S03]  /*4200*/  IADD3 R14, P4, R24, R8, RZ ;  /* 0x00000008180e7210 */ /* 0x000fc60007f9e0ff */
[----:B------:R-:W-:Y:S02]  /*4210*/  IMAD R83, R83, 0x60, RZ ;  /* 0x0000006053537824 */ /* 0x000fe400078e02ff */
[-C--:B------:R-:W-:Y:S02]  /*4220*/  IMAD R34, R47, R12.reuse, RZ ;  /* 0x0000000c2f227224 */ /* 0x080fe400078e02ff */
[----:B------:R-:W-:-:S04]  /*4230*/  IMAD.WIDE.U32 R10, R2, R12, R10 ;  /* 0x0000000c020a7225 */ /* 0x000fc800078e000a */
[----:B------:R-:W-:Y:S01]  /*4240*/  IMAD R15, R84, 0x60, RZ ;  /* 0x00000060540f7824 */ /* 0x000fe200078e02ff */
[----:B------:R-:W-:Y:S01]  /*4250*/  IADD3 R8, P5, R32, R10, RZ ;  /* 0x0000000a20087210 */ /* 0x000fe20007fbe0ff */
[----:B------:R-:W-:Y:S02]  /*4260*/  IMAD R34, R2, R13, R34 ;  /* 0x0000000d02227224 */ /* 0x000fe400078e0222 */
[----:B------:R-:W-:Y:S01]  /*4270*/  IMAD.IADD R83, R83, 0x1, R33 ;  /* 0x0000000153537824 */ /* 0x000fe200078e0221 */
[----:B------:R-:W-:Y:S02]  /*4280*/  IADD3.X R9, R56, R15, R9, P4, !PT ;  /* 0x0000000f38097210 */ /* 0x000fe400027fe409 */
[----:B------:R-:W-:Y:S02]  /*4290*/  LEA R32, P4, R14, UR4, 0x1 ;  /* 0x000000040e207c11 */ /* 0x000fe4000f8808ff */
[----:B------:R-:W-:Y:S02]  /*42a0*/  IADD3.X R11, R83, R34, R11, P5, !PT ;  /* 0x00000022530b7210 */ /* 0x000fe40002ffe40b */
[----:B------:R-:W-:-:S02]  /*42b0*/  LEA R40, P5, R8, UR6, 0x1 ;  /* 0x0000000608287c11 */ /* 0x000fc4000f8a08ff */
[----:B------:R-:W-:Y:S02]  /*42c0*/  LEA.HI.X R33, R14, UR5, R9, 0x1, P4 ;  /* 0x000000050e217c11 */ /* 0x000fe4000a0f0c09 */
[----:B------:R-:W-:-:S04]  /*42d0*/  LEA.HI.X R41, R8, UR7, R11, 0x1, P5 ;  /* 0x0000000708297c11 */ /* 0x000fc8000a8f0c0b */
[----:B------:R-:W5:Y:S04]  /*42e0*/  LDG.E.128 R32, desc[UR44][R32.64] ;  /* 0x0000002c20207981 */ /* 0x000f68000c1e1d00 */
[----:B------:R-:W5:Y:S02]  /*42f0*/  LDG.E.128 R40, desc[UR44][R40.64] ;  /* 0x0000002c28287981 */ /* 0x000f64000c1e1d00 */
.L_x_13031:
[----:B------:R-:W-:Y:S05]  /*4300*/  BSYNC B1 ;  /* 0x0000000000017941 */ /* 0x000fea0003800000 */
.L_x_13030:
[----:B------:R-:W-:Y:S01]  /*4310*/  ULOP3.LUT UR4, UR38, 0x1, URZ, 0xfc, !UPT ;  /* 0x0000000126047892 */ /* 0x000fe2000f8efc3f */
        /* <DEDUP_REMOVED lines=14> */
[----:B-----5:R-:W-:Y:S02]  /*4400*/  MOV R11, R34 ;  /* 0x00000022000b7202 */ /* 0x020fe40000000f00 */
[----:B------:R-:W-:Y:S01]  /*4410*/  PRMT R94, R94, 0x5410, R8 ;  /* 0x000054105e5e7816 */ /* 0x000fe20000000008 */
[----:B------:R-:W-:Y:S01]  /*4420*/  IMAD.MOV.U32 R8, RZ, RZ, R35 ;  /* 0x000000ffff087224 */ /* 0x000fe200078e0023 */
[----:B------:R-:W-:Y:S01]  /*4430*/  PRMT R101, R101, 0x5410, R9 ;  /* 0x0000541065657816 */ /* 0x000fe20000000009 */
[----:B------:R-:W-:Y:S01]  /*4440*/  IMAD.MOV.U32 R9, RZ, RZ, R32 ;  /* 0x000000ffff097224 */ /* 0x000fe200078e0020 */
[----:B------:R-:W-:Y:S01]  /*4450*/  PRMT R92, R92, 0x5410, R10 ;  /* 0x000054105c5c7816 */ /* 0x000fe2000000000a */
[----:B------:R-:W-:Y:S01]  /*4460*/  IMAD.MOV.U32 R10, RZ, RZ, R33 ;  /* 0x000000ffff0a7224 */ /* 0x000fe200078e0021 */
[----:B------:R-:W-:Y:S01]  /*4470*/  PRMT R84, R11, 0x7610, R84 ;  /* 0x000076100b547816 */ /* 0x000fe20000000054 */
[----:B------:R-:W-:-:S03]  /*4480*/  IMAD.MOV.U32 R11, RZ, RZ, R41 ;  /* 0x000000ffff0b7224 */ /* 0x000fc600078e0029 */
        /* <DEDUP_REMOVED lines=9> */
.L_x_13032:
[----:B------:R-:W-:Y:S01]  /*4520*/  IMAD R70, R153, 0x8, R148 ;  /* 0x0000000899467824 */ /* 0x000fe200078e0294 */
[----:B------:R-:W-:Y:S01]  /*4530*/  SHF.L.U32 R83, R158, 0x1f, RZ ;  /* 0x0000001f9e537819 */ /* 0x000fe200000006ff */
[----:B------:R-:W0:Y:S01]  /*4540*/  LDC R71, c[0x0][0x2f4] ;  /* 0x0000bd00ff477b82 */ /* 0x000e220000000800 */
[----:B------:R-:W-:Y:S02]  /*4550*/  BSSY B1, `(.L_x_13033) ;  /* 0x0000003000017945 */ /* 0x000fe40003800000 */
[----:B------:R-:W1:Y:S02]  /*4560*/  SYNCS.PHASECHK.TRANS64.TRYWAIT P4, [R70+URZ+0x32490], R83 ;  /* 0x03249053460075a7 */ /* 0x000e64000808017f */
[----:B-1----:R-:W-:Y:S05]  /*4570*/  @!P4 BRA `(.L_x_13034) ;  /* 0x0000032c007cc947 */ /* 0x002fea0003800000 */
.L_x_13366:
[----:B------:R-:W-:Y:S05]  /*4580*/  BSYNC B1 ;  /* 0x0000000000017941 */ /* 0x000fea0003800000 */
.L_x_13033:
[----:B------:R-:W-:Y:S01]  /*4590*/  UMOV UR4, 0xffffffff ;  /* 0xffffffff00047882 */ /* 0x000fe20000000000 */
[----:B0-----:R-:W-:Y:S02]  /*45a0*/  IMAD.IADD R85, R71, 0x1, -R52 ;  /* 0x0000000147557824 */ /* 0x001fe400078e0a34 */
[----:B------:R-:W-:Y:S05]  /*45b0*/  BRA.DIV UR4, `(.L_x_13035) ;  /* 0x0000032e04807947 */ /* 0x000fea000b800000 */
[----:B------:R0:W2:Y:S04]  /*45c0*/  SHFL.IDX PT, R75, R82, RZ, 0x1c1f ;  /* 0x001c1fff524b7589 */ /* 0x0000a800000e0000 */
[----:B------:R0:W3:Y:S02]  /*45d0*/  SHFL.IDX PT, R74, R80, RZ, 0x1c1f ;  /* 0x001c1fff504a7589 */ /* 0x0000e400000e0000 */
.L_x_13370:
        /* <DEDUP_REMOVED lines=11> */
[----:B------:R-:W-:Y:S02]  /*4690*/  LOP3.LUT R8, R191, 0x38, R90, 0xf8, !PT ;  /* 0x00000038bf087812 */ /* 0x000fe400078ef85a */
[----:B------:R-:W-:Y:S02]  /*46a0*/  ISETP.GE.AND P4, PT, R90, R71, PT ;  /* 0x000000475a00720c */ /* 0x000fe40003f86270 */
        /* <DEDUP_REMOVED lines=10> */
[--C-:B------:R-:W-:Y:S02]  /*4750*/  SHF.R.U64 R97, R36, 0x10, R37.reuse ;  /* 0x0000001024617819 */ /* 0x100fe40000001225 */
[----:B------:R-:W-:Y:S02]  /*4760*/  SHF.R.U32.HI R36, RZ, 0x10, R37 ;  /* 0x00000010ff247819 */ /* 0x000fe40000011625 */
[--C-:B------:R-:W-:Y:S01]  /*4770*/  SHF.R.U64 R100, R4, 0x10, R5.reuse ;  /* 0x0000001004647819 */ /* 0x100fe20000001205 */
[----:B--2---:R-:W-:Y:S01]  /*4780*/  HADD2.F32 R4, -RZ, R9.H0_H0 ;  /* 0x20000009ff047230 */ /* 0x004fe20000004100 */
        /* <DEDUP_REMOVED lines=17> */
[----:B------:R-:W-:Y:S02]  /*48a0*/  HADD2.F32 R7, -RZ, R94.H1_H1 ;  /* 0x3000005eff077230 */ /* 0x000fe40000004100 */
[----:B------:R-:W-:Y:S01]  /*48b0*/  FFMA.FTZ R90, R5, R6, R90 ;  /* 0x00000006055a7223 */ /* 0x000fe2000001005a */
[----:B------:R-:W-:-:S02]  /*48c0*/  HADD2.F32 R5, -RZ, R15.H0_H0 ;  /* 0x2000000fff057230 */ /* 0x000fc40000004100 */
[-C--:B------:R-:W-:Y:S01]  /*48d0*/  FFMA.FTZ R39, R13, R36.reuse, R38 ;  /* 0x000000240d277223 */ /* 0x080fe20000010026 */
[----:B------:R-:W-:Y:S02]  /*48e0*/  HADD2.F32 R4, -RZ, R11.H0_H0 ;  /* 0x2000000bff047230 */ /* 0x000fe40000004100 */
[----:B------:R-:W-:Y:S01]  /*48f0*/  FFMA.FTZ R92, R9, R36, -R92 ;  /* 0x00000024095c7223 */ /* 0x000fe2000001085c */
[----:B------:R-:W-:Y:S02]  /*4900*/  HADD2.F32 R15, -RZ, R15.H1_H1 ;  /* 0x3000000fff0f7230 */ /* 0x000fe40000004100 */
[----:B------:R-:W-:Y:S01]  /*4910*/  FMUL.FTZ R9, R5, R7 ;  /* 0x0000000705097220 */ /* 0x000fe20000410000 */
[----:B------:R-:W-:Y:S01]  /*4920*/  HADD2.F32 R38, -RZ, R91.H0_H0 ;  /* 0x2000005bff267230 */ /* 0x000fe20000004100 */
[----:B------:R-:W-:Y:S01]  /*4930*/  F2FP.F16.F32.PACK_AB R39, R39, R90 ;  /* 0x0000005a2727723e */ /* 0x000fe200000000ff */
[----:B------:R-:W-:Y:S01]  /*4940*/  HADD2.F32 R11, -RZ, R11.H1_H1 ;  /* 0x3000000bff0b7230 */ /* 0x000fe20000004100 */
[----:B------:R-:W-:Y:S01]  /*4950*/  F2FP.F16.F32.PACK_AB R37, R92, R37 ;  /* 0x000000255c25723e */ /* 0x000fe200000000ff */
[----:B------:R-:W-:-:S02]  /*4960*/  HADD2.F32 R6, -RZ, R94.H0_H0 ;  /* 0x2000005eff067230 */ /* 0x000fc40000004100 */
[C---:B------:R-:W-:Y:S01]  /*4970*/  FMUL.FTZ R94, R4.reuse, R7 ;  /* 0x00000007045e7220 */ /* 0x040fe20000410000 */
[----:B------:R-:W-:Y:S02]  /*4980*/  HADD2.F32 R36, -RZ, R93.H0_H0 ;  /* 0x2000005dff247230 */ /* 0x000fe40000004100 */
[-C--:B------:R-:W-:Y:S01]  /*4990*/  FMUL.FTZ R96, R15, R38.reuse ;  /* 0x000000260f607220 */ /* 0x080fe20000410000 */
[----:B------:R-:W-:Y:S01]  /*49a0*/  FMUL.FTZ R98, R11, R38 ;  /* 0x000000260b627220 */ /* 0x000fe20000410000 */
[-C--:B------:R-:W-:Y:S01]  /*49b0*/  FFMA.FTZ R38, R4, R6.reuse, -R9 ;  /* 0x0000000604267223 */ /* 0x080fe20000010809 */
[----:B------:R-:W-:Y:S01]  /*49c0*/  FFMA.FTZ R94, R5, R6, R94 ;  /* 0x00000006055e7223 */ /* 0x000fe2000001005e */
[----:B------:R-:W-:Y:S02]  /*49d0*/  HADD2.F32 R9, -RZ, R101.H1_H1 ;  /* 0x30000065ff097230 */ /* 0x000fe40000004100 */
[----:B------:R-:W-:Y:S01]  /*49e0*/  FFMA.FTZ R91, R11, R36, -R96 ;  /* 0x000000240b5b7223 */ /* 0x000fe20000010860 */
[----:B------:R-:W-:-:S02]  /*49f0*/  HADD2.F32 R5, -RZ, R12.H0_H0 ;  /* 0x2000000cff057230 */ /* 0x000fc40000004100 */
[----:B------:R-:W-:Y:S01]  /*4a00*/  FFMA.FTZ R93, R15, R36, R98 ;  /* 0x000000240f5d7223 */ /* 0x000fe20000010062 */
[----:B------:R-:W-:Y:S02]  /*4a10*/  HADD2.F32 R4, -RZ, R8.H0_H0 ;  /* 0x20000008ff047230 */ /* 0x000fe40000004100 */
[----:B------:R-:W-:Y:S02]  /*4a20*/  HADD2.F32 R11, -RZ, R97.H0_H0 ;  /* 0x20000061ff0b7230 */ /* 0x000fe40000004100 */
[-C--:B------:R-:W-:Y:S01]  /*4a30*/  FMUL.FTZ R13, R5, R9.reuse ;  /* 0x00000009050d7220 */ /* 0x080fe20000410000 */
[----:B------:R-:W-:Y:S02]  /*4a40*/  HADD2.F32 R12, -RZ, R12.H1_H1 ;  /* 0x3000000cff0c7230 */ /* 0x000fe40000004100 */
[----:B------:R-:W-:Y:S01]  /*4a50*/  FMUL.FTZ R36, R4, R9 ;  /* 0x0000000904247220 */ /* 0x000fe20000410000 */
[----:B------:R-:W-:Y:S01]  /*4a60*/  HADD2.F32 R6, -RZ, R101.H0_H0 ;  /* 0x20000065ff067230 */ /* 0x000fe20000004100 */
[----:B------:R-:W-:Y:S01]  /*4a70*/  F2FP.F16.F32.PACK_AB R38, R91, R38 ;  /* 0x000000265b26723e */ /* 0x000fe200000000ff */
[----:B------:R-:W-:-:S02]  /*4a80*/  HADD2.F32 R8, -RZ, R8.H1_H1 ;  /* 0x30000008ff087230 */ /* 0x000fc40000004100 */
[-C--:B------:R-:W-:Y:S01]  /*4a90*/  FMUL.FTZ R9, R12, R11.reuse ;  /* 0x0000000b0c097220 */ /* 0x080fe20000410000 */
[----:B------:R-:W-:Y:S02]  /*4aa0*/  HADD2.F32 R7, -RZ, R100.H0_H0 ;  /* 0x20000064ff077230 */ /* 0x000fe40000004100 */
[-C--:B------:R-:W-:Y:S01]  /*4ab0*/  FFMA.FTZ R13, R4, R6.reuse, -R13 ;  /* 0x00000006040d7223 */ /* 0x080fe2000001080d */
[----:B------:R-:W-:Y:S01]  /*4ac0*/  FFMA.FTZ R36, R5, R6, R36 ;  /* 0x0000000605247223 */ /* 0x000fe20000010024 */
[C---:B------:R-:W-:Y:S01]  /*4ad0*/  FMUL.FTZ R11, R8.reuse, R11 ;  /* 0x0000000b080b7220 */ /* 0x040fe20000410000 */
[--C-:B------:R-:W-:Y:S02]  /*4ae0*/  HADD2.F32 R6, -RZ, R89.reuse.H0_H0 ;  /* 0x20000059ff067230 */ /* 0x100fe40000004100 */
[-C--:B------:R-:W-:Y:S01]  /*4af0*/  FFMA.FTZ R8, R8, R7.reuse, -R9 ;  /* 0x0000000708087223 */ /* 0x080fe20000010809 */
[----:B------:R-:W-:Y:S02]  /*4b00*/  HADD2.F32 R89, -RZ, R89.H1_H1 ;  /* 0x30000059ff597230 */ /* 0x000fe40000004100 */
[----:B------:R-:W-:Y:S01]  /*4b10*/  FFMA.FTZ R11, R12, R7, R11 ;  /* 0x000000070c0b7223 */ /* 0x000fe2000001000b */
[----:B------:R-:W-:Y:S01]  /*4b20*/  HADD2.F32 R5, -RZ, R14.H0_H0 ;  /* 0x2000000eff057230 */ /* 0x000fe20000004100 */
[----:B------:R-:W-:Y:S01]  /*4b30*/  F2FP.F16.F32.PACK_AB R93, R93, R94 ;  /* 0x0000005e5d5d723e */ /* 0x000fe200000000ff */
[----:B------:R-:W-:Y:S01]  /*4b40*/  HADD2.F32 R4, -RZ, R10.H0_H0 ;  /* 0x2000000aff047230 */ /* 0x000fe20000004100 */
[----:B------:R-:W-:Y:S01]  /*4b50*/  F2FP.F16.F32.PACK_AB R8, R8, R13 ;  /* 0x0000000d0808723e */ /* 0x000fe200000000ff */
[----:B------:R-:W-:-:S02]  /*4b60*/  HADD2.F32 R9, -RZ, R95.H0_H0 ;  /* 0x2000005fff097230 */ /* 0x000fc40000004100 */
[CC--:B------:R-:W-:Y:S01]  /*4b70*/  FMUL.FTZ R15, R5.reuse, R89.reuse ;  /* 0x00000059050f7220 */ /* 0x0c0fe20000410000 */
[----:B------:R-:W-:Y:S02]  /*4b80*/  HADD2.F32 R14, -RZ, R14.H1_H1 ;  /* 0x3000000eff0e7230 */ /* 0x000fe40000004100 */
[C---:B------:R-:W-:Y:S01]  /*4b90*/  FMUL.FTZ R12, R4.reuse, R89 ;  /* 0x00000059040c7220 */ /* 0x040fe20000410000 */
[----:B------:R-:W-:Y:S02]  /*4ba0*/  HADD2.F32 R10, -RZ, R10.H1_H1 ;  /* 0x3000000aff0a7230 */ /* 0x000fe40000004100 */
[-C--:B------:R-:W-:Y:S01]  /*4bb0*/  FFMA.FTZ R15, R4, R6.reuse, -R15 ;  /* 0x00000006040f7223 */ /* 0x080fe2000001080f */
[----:B------:R-:W-:Y:S02]  /*4bc0*/  HADD2.F32 R7, -RZ, R99.H0_H0 ;  /* 0x20000063ff077230 */ /* 0x000fe40000004100 */
[-C--:B------:R-:W-:Y:S01]  /*4bd0*/  FMUL.FTZ R89, R14, R9.reuse ;  /* 0x000000090e597220 */ /* 0x080fe20000410000 */
[----:B------:R-:W-:Y:S01]  /*4be0*/  FFMA.FTZ R12, R5, R6, R12 ;  /* 0x00000006050c7223 */ /* 0x000fe2000001000c */
[C---:B------:R-:W-:Y:S01]  /*4bf0*/  FMUL.FTZ R9, R10.reuse, R9 ;  /* 0x000000090a097220 */ /* 0x040fe20000410000 */
[----:B------:R-:W-:Y:S01]  /*4c00*/  F2FP.F16.F32.PACK_AB R36, R11, R36 ;  /* 0x000000240b24723e */ /* 0x000fe200000000ff */
[----:B------:R-:W-:Y:S01]  /*4c10*/  FFMA.FTZ R10, R10, R7, -R89 ;  /* 0x000000070a0a7223 */ /* 0x000fe20000010859 */
[----:B------:R-:W-:-:S02]  /*4c20*/  IMAD.MOV.U32 R13, RZ, RZ, R39 ;  /* 0x000000ffff0d7224 */ /* 0x000fc400078e0027 */
[----:B------:R-:W-:Y:S01]  /*4c30*/  FFMA.FTZ R9, R14, R7, R9 ;  /* 0x000000070e097223 */ /* 0x000fe20000010009 */
[----:B------:R-:W-:Y:S01]  /*4c40*/  IMAD.MOV.U32 R11, RZ, RZ, R38 ;  /* 0x000000ffff0b7224 */ /* 0x000fe200078e0026 */
[----:B------:R-:W-:Y:S01]  /*4c50*/  F2FP.F16.F32.PACK_AB R10, R10, R15 ;  /* 0x0000000f0a0a723e */ /* 0x000fe200000000ff */
[----:B------:R-:W-:Y:S02]  /*4c60*/  IMAD.MOV.U32 R15, RZ, RZ, R93 ;  /* 0x000000ffff0f7224 */ /* 0x000fe400078e005d */
[----:B------:R-:W-:Y:S01]  /*4c70*/  F2FP.F16.F32.PACK_AB R14, R9, R12 ;  /* 0x0000000c090e723e */ /* 0x000fe200000000ff */
[----:B------:R-:W-:Y:S02]  /*4c80*/  IMAD.MOV.U32 R9, RZ, RZ, R37 ;  /* 0x000000ffff097224 */ /* 0x000fe400078e0025 */
[----:B------:R-:W-:-:S07]  /*4c90*/  IMAD.MOV.U32 R12, RZ, RZ, R36 ;  /* 0x000000ffff0c7224 */ /* 0x000fce00078e0024 */
.L_x_13039:
[----:B------:R-:W-:Y:S05]  /*4ca0*/  BSYNC B2 ;  /* 0x0000000000027941 */ /* 0x000fea0003800000 */
.L_x_13038:
[----:B--2---:R4:W-:Y:S04]  /*4cb0*/  ST.E.128 desc[UR44][R72.64], R8 ;  /* 0x0000000848007985 */ /* 0x0049e8000c101d2c */
[----:B---3--:R4:W-:Y:S02]  /*4cc0*/  @!P4 ST.E.128 desc[UR44][R74.64], R12 ;  /* 0x0000000c4a00c985 */ /* 0x0089e4000c101d2c */
.L_x_13037:
[----:B------:R-:W-:Y:S05]  /*4cd0*/  BSYNC B1 ;  /* 0x0000000000017941 */ /* 0x000fea0003800000 */
.L_x_13036:
[----:B------:R-:W-:-:S03]  /*4ce0*/  UMOV UR4, 0xffffffff ;  /* 0xffffffff00047882 */ /* 0x000fc60000000000 */
[----:B------:R-:W-:Y:S05]  /*4cf0*/  BRA.DIV UR4, `(.L_x_13040) ;  /* 0x0000032604fc7947 */ /* 0x000fea000b800000 */
[----:B------:R0:W0:Y:S04]  /*4d00*/  SHFL.IDX PT, R37, R82, 0x1, 0x1c1f ;  /* 0x003c1f0052257f89 */ /* 0x00002800000e0000 */
[----:B----4-:R4:W0:Y:S02]  /*4d10*/  SHFL.IDX PT, R14, R80, 0x1, 0x1c1f ;  /* 0x003c1f00500e7f89 */ /* 0x01082400000e0000 */
.L_x_13374:
        /* <DEDUP_REMOVED lines=15> */
[----:B------:R-:W-:-:S05]  /*4e10*/  IMAD R7, R153, 0x1800, R4 ;  /* 0x0000180099077824 */ /* 0x000fca00078e0204 */
[----:B------:R-:W-:Y:S02]  /*4e20*/  LEA R8, R7, R148, 0x1 ;  /* 0x0000009407087211 */ /* 0x000fe400078e08ff */
[----:B------:R-:W0:Y:S04]  /*4e30*/  LDS.128 R4, [R5+0x1c400] ;  /* 0x01c4000005047984 */ /* 0x000e280000000c00 */
[----:B------:R-:W0:Y:S01]  /*4e40*/  LDS.128 R8, [R8+0x1c400] ;  /* 0x01c4000008087984 */ /* 0x000e220000000c00 */
[----:B------:R-:W-:Y:S05]  /*4e50*/  @P3 BRA `(.L_x_13042) ;  /* 0x0000000400583947 */ /* 0x000fea0003800000 */
[----:B------:R-:W-:Y:S01]  /*4e60*/  SHF.R.U32.HI R36, RZ, 0x10, R41 ;  /* 0x00000010ff247819 */ /* 0x000fe20000011629 */
[----:B------:R-:W-:Y:S01]  /*4e70*/  HADD2.F32 R39, -RZ, R88.H1_H1 ;  /* 0x30000058ff277230 */ /* 0x000fe20000004100 */
[--C-:B------:R-:W-:Y:S01]  /*4e80*/  SHF.R.U64 R85, R32, 0x10, R33.reuse ;  /* 0x0000001020557819 */ /* 0x100fe20000001221 */
[----:B0-----:R-:W-:Y:S01]  /*4e90*/  IMAD.MOV.U32 R32, RZ, RZ, R8 ;  /* 0x000000ffff207224 */ /* 0x001fe200078e0008 */
[----:B------:R-:W-:Y:S01]  /*4ea0*/  SHF.R.U32.HI R38, RZ, 0x10, R33 ;  /* 0x00000010ff267819 */ /* 0x000fe20000011621 */
[----:B------:R-:W-:Y:S01]  /*4eb0*/  IMAD.MOV.U32 R33, RZ, RZ, R10 ;  /* 0x000000ffff217224 */ /* 0x000fe200078e000a */
[--C-:B------:R-:W-:Y:S01]  /*4ec0*/  SHF.R.U64 R82, R34, 0x10, R35.reuse ;  /* 0x0000001022527819 */ /* 0x100fe20000001223 */
[----:B------:R-:W-:Y:S01]  /*4ed0*/  IMAD.MOV.U32 R8, RZ, RZ, R6 ;  /* 0x000000ffff087224 */ /* 0x000fe200078e0006 */
[----:B------:R-:W-:Y:S01]  /*4ee0*/  SHF.R.U32.HI R72, RZ, 0x10, R35 ;  /* 0x00000010ff487819 */ /* 0x000fe20000011623 */
[--C-:B------:R-:W-:Y:S01]  /*4ef0*/  HADD2.F32 R10, -RZ, R9.reuse.H0_H0 ;  /* 0x20000009ff0a7230 */ /* 0x100fe20000004100 */
[----:B----4-:R-:W-:Y:S01]  /*4f00*/  SHF.R.U64 R80, R40, 0x10, R41 ;  /* 0x0000001028507819 */ /* 0x010fe20000001229 */
[----:B------:R-:W-:Y:S01]  /*4f10*/  HADD2.F32 R9, -RZ, R9.H1_H1 ;  /* 0x30000009ff097230 */ /* 0x000fe20000004100 */
[----:B---3--:R-:W-:Y:S01]  /*4f20*/  SHF.R.U64 R74, R42, 0x10, R43 ;  /* 0x000000102a4a7819 */ /* 0x008fe2000000122b */
[----:B------:R-:W-:-:S02]  /*4f30*/  HADD2.F32 R6, -RZ, R5.H0_H0 ;  /* 0x20000005ff067230 */ /* 0x000fc40000004100 */
[-C--:B------:R-:W-:Y:S01]  /*4f40*/  FMUL.FTZ R41, R10, R39.reuse ;  /* 0x000000270a297220 */ /* 0x080fe20000410000 */
[----:B------:R-:W-:Y:S01]  /*4f50*/  HADD2.F32 R36, -RZ, R36.H0_H0 ;  /* 0x20000024ff247230 */ /* 0x000fe20000004100 */
[----:B------:R-:W-:Y:S01]  /*4f60*/  SHF.R.U32.HI R42, RZ, 0x10, R43 ;  /* 0x00000010ff2a7819 */ /* 0x000fe2000001162b */
[----:B------:R-:W-:Y:S02]  /*4f70*/  HADD2.F32 R5, -RZ, R5.H1_H1 ;  /* 0x30000005ff057230 */ /* 0x000fe40000004100 */
[----:B------:R-:W-:Y:S01]  /*4f80*/  FMUL.FTZ R39, R6, R39 ;  /* 0x0000002706277220 */ /* 0x000fe20000410000 */
[----:B------:R-:W-:Y:S02]  /*4f90*/  HADD2.F32 R34, -RZ, R38.H0_H0 ;  /* 0x20000026ff227230 */ /* 0x000fe40000004100 */
[-C--:B------:R-:W-:Y:S01]  /*4fa0*/  FMUL.FTZ R38, R9, R36.reuse ;  /* 0x0000002409267220 */ /* 0x080fe20000410000 */
[----:B------:R-:W-:Y:S02]  /*4fb0*/  HADD2.F32 R35, -RZ, R86.H1_H1 ;  /* 0x30000056ff237230 */ /* 0x000fe40000004100 */
[----:B------:R-:W-:Y:S01]  /*4fc0*/  FMUL.FTZ R36, R5, R36 ;  /* 0x0000002405247220 */ /* 0x000fe20000410000 */
[----:B------:R-:W-:-:S02]  /*4fd0*/  HADD2.F32 R88, -RZ, R88.H0_H0 ;  /* 0x20000058ff587230 */ /* 0x000fc40000004100 */
[-C--:B------:R-:W-:Y:S01]  /*4fe0*/  FFMA.FTZ R38, R5, R34.reuse, -R38 ;  /* 0x0000002205267223 */ /* 0x080fe20000010826 */
[----:B------:R-:W-:Y:S02]  /*4ff0*/  HADD2.F32 R5, -RZ, R7.H0_H0 ;  /* 0x20000007ff057230 */ /* 0x000fe40000004100 */
[----:B------:R-:W-:Y:S01]  /*5000*/  FFMA.FTZ R40, R9, R34, R36 ;  /* 0x0000002209287223 */ /* 0x000fe20000010024 */
[-C--:B------:R-:W-:Y:S01]  /*5010*/  FFMA.FTZ R41, R6, R35.reuse, -R41 ;  /* 0x0000002306297223 */ /* 0x080fe20000010829 */
[----:B------:R-:W-:Y:S02]  /*5020*/  HADD2.F32 R34, -RZ, R87.H1_H1 ;  /* 0x30000057ff227230 */ /* 0x000fe40000004100 */
[----:B------:R-:W-:Y:S01]  /*5030*/  FFMA.FTZ R39, R10, R35, R39 ;  /* 0x000000230a277223 */ /* 0x000fe20000010027 */
[----:B------:R-:W-:Y:S02]  /*5040*/  HADD2.F32 R6, -RZ, R11.H0_H0 ;  /* 0x2000000bff067230 */ /* 0x000fe40000004100 */
[----:B------:R-:W-:-:S02]  /*5050*/  HADD2.F32 R9, -RZ, R84.H1_H1 ;  /* 0x30000054ff097230 */ /* 0x000fc40000004100 */
[-C--:B------:R-:W-:Y:S01]  /*5060*/  FMUL.FTZ R35, R5, R34.reuse ;  /* 0x0000002205237220 */ /* 0x080fe20000410000 */
[----:B------:R-:W-:Y:S01]  /*5070*/  HADD2.F32 R11, -RZ, R11.H1_H1 ;  /* 0x3000000bff0b7230 */ /* 0x000fe20000004100 */
[----:B------:R-:W-:Y:S01]  /*5080*/  F2FP.F16.F32.PACK_AB R39, R40, R39 ;  /* 0x000000272827723e */ /* 0x000fe200000000ff */
[----:B------:R-:W-:Y:S02]  /*5090*/  HADD2.F32 R36, -RZ, R42.H0_H0 ;  /* 0x2000002aff247230 */ /* 0x000fe40000004100 */
[C---:B------:R-:W-:Y:S01]  /*50a0*/  FMUL.FTZ R42, R6.reuse, R34 ;  /* 0x00000022062a7220 */ /* 0x040fe20000410000 */
[----:B------:R-:W-:Y:S02]  /*50b0*/  HADD2.F32 R7, -RZ, R7.H1_H1 ;  /* 0x30000007ff077230 */ /* 0x000fe40000004100 */
[----:B------:R-:W-:Y:S02]  /*50c0*/  HADD2.F32 R10, -RZ, R72.H0_H0 ;  /* 0x20000048ff0a7230 */ /* 0x000fe40000004100 */
[-C--:B------:R-:W-:Y:S01]  /*50d0*/  FFMA.FTZ R72, R6, R9.reuse, R35 ;  /* 0x0000000906487223 */ /* 0x080fe20000010023 */
[----:B------:R-:W-:Y:S01]  /*50e0*/  FMUL.FTZ R34, R11, R36 ;  /* 0x000000240b227220 */ /* 0x000fe20000410000 */
[----:B------:R-:W-:Y:S01]  /*50f0*/  FFMA.FTZ R42, R5, R9, -R42 ;  /* 0x00000009052a7223 */ /* 0x000fe2000001082a */
[----:B------:R-:W-:-:S02]  /*5100*/  HADD2.F32 R6, -RZ, R32.H0_H0 ;  /* 0x20000020ff067230 */ /* 0x000fc40000004100 */
[C---:B------:R-:W-:Y:S01]  /*5110*/  FMUL.FTZ R36, R7.reuse, R36 ;  /* 0x0000002407247220 */ /* 0x040fe20000410000 */
[----:B------:R-:W-:Y:S02]  /*5120*/  HADD2.F32 R9, -RZ, R80.H0_H0 ;  /* 0x20000050ff097230 */ /* 0x000fe40000004100 */
[-C--:B------:R-:W-:Y:S01]  /*5130*/  FFMA.FTZ R73, R7, R10.reuse, -R34 ;  /* 0x0000000a07497223 */ /* 0x080fe20000010822 */
[----:B------:R-:W-:Y:S02]  /*5140*/  HADD2.F32 R5, -RZ, R4.H0_H0 ;  /* 0x20000004ff057230 */ /* 0x000fe40000004100 */
[----:B--2---:R-:W-:Y:S01]  /*5150*/  FFMA.FTZ R75, R11, R10, R36 ;  /* 0x0000000a0b4b7223 */ /* 0x004fe20000010024 */
[----:B------:R-:W-:Y:S02]  /*5160*/  HADD2.F32 R32, -RZ, R32.H1_H1 ;  /* 0x30000020ff207230 */ /* 0x000fe40000004100 */
[----:B------:R-:W-:Y:S01]  /*5170*/  FMUL.FTZ R10, R6, R88 ;  /* 0x00000058060a7220 */ /* 0x000fe20000410000 */
[----:B------:R-:W-:-:S02]  /*5180*/  HADD2.F32 R4, -RZ, R4.H1_H1 ;  /* 0x30000004ff047230 */ /* 0x000fc40000004100 */
[C---:B------:R-:W-:Y:S01]  /*5190*/  FMUL.FTZ R11, R5.reuse, R88 ;  /* 0x00000058050b7220 */ /* 0x040fe20000410000 */
[----:B------:R-:W-:Y:S02]  /*51a0*/  HADD2.F32 R86, -RZ, R86.H0_H0 ;  /* 0x20000056ff567230 */ /* 0x000fe40000004100 */
[-C--:B------:R-:W-:Y:S01]  /*51b0*/  FMUL.FTZ R35, R32, R9.reuse ;  /* 0x0000000920237220 */ /* 0x080fe20000410000 */
[----:B------:R-:W-:Y:S02]  /*51c0*/  HADD2.F32 R7, -RZ, R85.H0_H0 ;  /* 0x20000055ff077230 */ /* 0x000fe40000004100 */
[----:B------:R-:W-:Y:S01]  /*51d0*/  FMUL.FTZ R9, R4, R9 ;  /* 0x0000000904097220 */ /* 0x000fe20000410000 */
[----:B------:R-:W-:Y:S02]  /*51e0*/  HADD2.F32 R87, -RZ, R87.H0_H0 ;  /* 0x20000057ff577230 */ /* 0x000fe40000004100 */
[----:B------:R-:W-:Y:S01]  /*51f0*/  FFMA.FTZ R10, R5, R86, -R10 ;  /* 0x00000056050a7223 */ /* 0x000fe2000001080a */
[----:B------:R-:W-:-:S02]  /*5200*/  HADD2.F32 R5, -RZ, R33.H0_H0 ;  /* 0x20000021ff057230 */ /* 0x000fc40000004100 */
[-C--:B------:R-:W-:Y:S01]  /*5210*/  FFMA.FTZ R35, R4, R7.reuse, -R35 ;  /* 0x0000000704237223 */ /* 0x080fe20000010823 */
[----:B------:R-:W-:Y:S01]  /*5220*/  FFMA.FTZ R32, R32, R7, R9 ;  /* 0x0000000720207223 */ /* 0x000fe20000010009 */
[----:B------:R-:W-:Y:S02]  /*5230*/  HADD2.F32 R4, -RZ, R8.H0_H0 ;  /* 0x20000008ff047230 */ /* 0x000fe40000004100 */
        /* <DEDUP_REMOVED lines=11> */
[----:B------:R-:W-:Y:S01]  /*52f0*/  F2FP.F16.F32.PACK_AB R7, R73, R42 ;  /* 0x0000002a4907723e */ /* 0x000fe200000000ff */
[-C--:B------:R-:W-:Y:S01]  /*5300*/  FFMA.FTZ R34, R5, R84.reuse, R34 ;  /* 0x0000005405227223 */ /* 0x080fe20000010022 */
[----:B------:R-:W-:Y:S01]  /*5310*/  FFMA.FTZ R9, R4, R84, -R9 ;  /* 0x0000005404097223 */ /* 0x000fe20000010809 */
[-C--:B------:R-:W-:Y:S01]  /*5320*/  FFMA.FTZ R8, R8, R6.reuse, -R43 ;  /* 0x0000000608087223 */ /* 0x080fe2000001082b */
[----:B------:R-:W-:Y:S01]  /*5330*/  F2FP.F16.F32.PACK_AB R5, R38, R41 ;  /* 0x000000292605723e */ /* 0x000fe200000000ff */
[----:B------:R-:W-:Y:S01]  /*5340*/  FFMA.FTZ R33, R33, R6, R36 ;  /* 0x0000000621217223 */ /* 0x000fe20000010024 */
[----:B------:R-:W-:Y:S01]  /*5350*/  F2FP.F16.F32.PACK_AB R38, R32, R11 ;  /* 0x0000000b2026723e */ /* 0x000fe200000000ff */
[----:B------:R-:W-:Y:S01]  /*5360*/  IMAD.MOV.U32 R11, RZ, RZ, R72 ;  /* 0x000000ffff0b7224 */ /* 0x000fe200078e0048 */
[----:B------:R-:W-:-:S02]  /*5370*/  F2FP.F16.F32.PACK_AB R4, R35, R10 ;  /* 0x0000000a2304723e */ /* 0x000fc400000000ff */
[----:B------:R-:W-:Y:S01]  /*5380*/  F2FP.F16.F32.PACK_AB R6, R8, R9 ;  /* 0x000000090806723e */ /* 0x000fe200000000ff */
[----:B------:R-:W-:Y:S01]  /*5390*/  IMAD.MOV.U32 R8, RZ, RZ, R38 ;  /* 0x000000ffff087224 */ /* 0x000fe200078e0026 */
[----:B------:R-:W-:Y:S01]  /*53a0*/  F2FP.F16.F32.PACK_AB R10, R33, R34 ;  /* 0x00000022210a723e */ /* 0x000fe200000000ff */
[----:B------:R-:W-:-:S07]  /*53b0*/  IMAD.MOV.U32 R9, RZ, RZ, R39 ;  /* 0x000000ffff097224 */ /* 0x000fce00078e0027 */
.L_x_13042:
[----:B------:R-:W-:Y:S05]  /*53c0*/  BSYNC B1 ;  /* 0x0000000000017941 */ /* 0x000fea0003800000 */
.L_x_13041:
[----:B0-----:R0:W-:Y:S01]  /*53d0*/  ST.E.128 desc[UR44][R12.64], R4 ;  /* 0x000000040c007985 */ /* 0x0011e2000c101d2c */
[----:B------:R-:W-:Y:S01]  /*53e0*/  ISETP.GE.AND P3, PT, R15, R71, PT ;  /* 0x000000470f00720c */ /* 0x000fe20003f66270 */
[----:B------:R-:W-:-:S12]  /*53f0*/  IMAD.MOV.U32 R36, RZ, RZ, R14 ;  /* 0x000000ffff247224 */ /* 0x000fd800078e000e */
[----:B------:R-:W-:Y:S05]  /*5400*/  @P3 BRA `(.L_x_13021) ;  /* 0x0000000400243947 */ /* 0x000fea0003800000 */
[----:B0-----:R-:W-:-:S05]  /*5410*/  IMAD.WIDE R4, R15, 0x2, R36 ;  /* 0x000000020f047825 */ /* 0x001fca00078e0224 */
[----:B------:R0:W-:Y:S01]  /*5420*/  ST.E.128 desc[UR44][R4.64], R8 ;  /* 0x0000000804007985 */ /* 0x0001e2000c101d2c */
[----:B------:R-:W-:Y:S05]  /*5430*/  BRA `(.L_x_13021) ;  /* 0x0000000400187947 */ /* 0x000fea0003800000 */
.L_x_13002:
[----:B------:R-:W-:-:S04]  /*5440*/  ULOP3.LUT UR4, UR38, 0x1, URZ, 0xfc, !UPT ;  /* 0x0000000126047892 */ /* 0x000fc8000f8efc3f */
[----:B------:R-:W-:-:S06]  /*5450*/  UISETP.NE.AND UP0, UPT, UR4, 0x3, UPT ;  /* 0x000000030400788c */ /* 0x000fcc000bf05270 */
[----:B------:R-:W-:-:S13]  /*5460*/  PLOP3.LUT P5, PT, PT, PT, UP0, 0x80, 0x0 ;  /* 0x000000000000781c */ /* 0x000fda0003faf008 */
[----:B------:R-:W-:Y:S05]  /*5470*/  @!P5 BRA `(.L_x_13043) ;  /* 0x000000000004d947 */ /* 0x000fea0003800000 */
[----:B------:R-:W-:Y:S01]  /*5480*/  BPT.TRAP 0x1 ;  /* 0x000000040000795c */ /* 0x000fe20000300000 */
.L_x_13043:
[----:B------:R-:W-:Y:S01]  /*5490*/  IMAD R70, R153, 0x8, R148 ;  /* 0x0000000899467824 */ /* 0x000fe200078e0294 */
[----:B------:R-:W-:Y:S01]  /*54a0*/  SHF.L.U32 R83, R158, 0x1f, RZ ;  /* 0x0000001f9e537819 */ /* 0x000fe200000006ff */
[----:B------:R-:W-:Y:S01]  /*54b0*/  BSSY B1, `(.L_x_13044) ;  /* 0x0000004000017945 */ /* 0x000fe20003800000 */
[----:B------:R-:W-:Y:S02]  /*54c0*/  SHF.R.S32.HI R78, RZ, 0x1f, R77 ;  /* 0x0000001fff4e7819 */ /* 0x000fe4000001144d */
[----:B------:R-:W1:Y:S02]  /*54d0*/  SYNCS.PHASECHK.TRANS64.TRYWAIT P3, [R70+URZ+0x32490], R83 ;  /* 0x03249053460075a7 */ /* 0x000e64000806017f */
[----:B-1----:R-:W-:Y:S05]  /*54e0*/  @!P3 BRA `(.L_x_13045) ;  /* 0x000003200048b947 */ /* 0x002fea0003800000 */
.L_x_13375:
[----:B------:R-:W-:Y:S05]  /*54f0*/  BSYNC B1 ;  /* 0x0000000000017941 */ /* 0x000fea0003800000 */
.L_x_13044:
[----:B------:R-:W-:Y:S01]  /*5500*/  ULDC.64 UR4, c[0x0][0x300] ;  /* 0x0000c00000047ab9 */ /* 0x000fe20000000a00 */
[----:B-----5:R-:W-:Y:S01]  /*5510*/  SHF.R.S32.HI R79, RZ, 0x1f, R76 ;  /* 0x0000001fff4f7819 */ /* 0x020fe2000001144c */
[----:B0-----:R-:W-:Y:S02]  /*5520*/  IMAD R6, R78, UR4, RZ ;  /* 0x000000044e067c24 */ /* 0x001fe4000f8e02ff */
        /* <DEDUP_REMOVED lines=11> */
[----:B------:R-:W-:Y:S02]  /*55e0*/  IMAD.IADD R5, R5, 0x1, R9 ;  /* 0x0000000105057824 */ /* 0x000fe400078e0209 */
[----:B------:R-:W-:Y:S01]  /*55f0*/  IMAD R7, R51, UR4, RZ ;  /* 0x0000000433077c24 */ /* 0x000fe2000f8e02ff */
[----:B------:R-:W-:Y:S01]  /*5600*/  ISETP.GE.AND P3, PT, R32, 0x1, PT ;  /* 0x000000012000780c */ /* 0x000fe20003f66270 */
        /* <DEDUP_REMOVED lines=10> */
.L_x_13379:
[----:B------:R-:W-:Y:S04]  /*56b0*/  BSSY B1, `(.L_x_13047) ;  /* 0x000000d000017945 */ /* 0x000fe80003800000 */
[----:B------:R-:W-:Y:S05]  /*56c0*/  @!P3 BRA `(.L_x_13048) ;  /* 0x00000000002cb947 */ /* 0x000fea0003800000 */
[----:B------:R-:W-:Y:S02]  /*56d0*/  ULDC UR4, c[0x0][0x2f4] ;  /* 0x0000bd0000047ab9 */ /* 0x000fe40000000800 */
[----:B------:R-:W-:-:S13]  /*56e0*/  ISETP.GE.AND P3, PT, R22, UR4, PT ;  /* 0x0000000416007c0c */ /* 0x000fda000bf66270 */
[----:B------:R-:W4:Y:S01]  /*56f0*/  @!P3 LDS.128 R4, [R75] ;  /* 0x000000004b04b984 */ /* 0x000f220000000c00 */
[----:B---3--:R-:W-:-:S04]  /*5700*/  @!P3 LEA R12, P4, R22, R14, 0x1 ;  /* 0x0000000e160cb211 */ /* 0x008fc800078808ff */
[----:B--2---:R-:W-:Y:S02]  /*5710*/  @!P3 LEA.HI.X R13, R22, R9, R23, 0x1, P4 ;  /* 0x00000009160db211 */ /* 0x004fe400020f0c17 */
[----:B------:R-:W-:-:S03]  /*5720*/  ISETP.GE.AND P4, PT, R152, UR4, PT ;  /* 0x0000000498007c0c */ /* 0x000fc6000bf86270 */
[----:B----4-:R-:W-:Y:S10]  /*5730*/  @!P3 ST.E.128 desc[UR44][R12.64], R4 ;  /* 0x000000040c00b985 */ /* 0x010ff4000c101d2c */
[C---:B------:R-:W-:Y:S01]  /*5740*/  @!P4 LEA R14, P3, R152.reuse, R14, 0x1 ;  /* 0x0000000e980ec211 */ /* 0x040fe200078608ff */
[----:B------:R-:W2:Y:S03]  /*5750*/  @!P4 LDS.128 R4, [R74] ;  /* 0x000000004a04c984 */ /* 0x000ea60000000c00 */
[----:B------:R-:W-:-:S05]  /*5760*/  @!P4 LEA.HI.X R15, R152, R9, R155, 0x1, P3 ;  /* 0x00000009980fc211 */ /* 0x000fca00018f0c9b */
[----:B--2---:R4:W-:Y:S04]  /*5770*/  @!P4 ST.E.128 desc[UR44][R14.64], R4 ;  /* 0x000000040e00c985 */ /* 0x0049e8000c101d2c */
.L_x_13048:
[----:B------:R-:W-:Y:S05]  /*5780*/  BSYNC B1 ;  /* 0x0000000000017941 */ /* 0x000fea0003800000 */
.L_x_13047:
[----:B------:R-:W-:-:S03]  /*5790*/  UMOV UR4, 0xffffffff ;  /* 0xffffffff00047882 */ /* 0x000fc60000000000 */
[----:B------:R-:W-:Y:S05]  /*57a0*/  BRA.DIV UR4, `(.L_x_13049) ;  /* 0x0000031e04f47947 */ /* 0x000fea000b800000 */
[----:B--2---:R2:W0:Y:S04]  /*57b0*/  SHFL.IDX PT, R9, R10, 0x1, 0x1c1f ;  /* 0x003c1f000a097f89 */ /* 0x00442800000e0000 */
[----:B---34-:R2:W3:Y:S02]  /*57c0*/  SHFL.IDX PT, R14, R8, 0x1, 0x1c1f ;  /* 0x003c1f00080e7f89 */ /* 0x0184e400000e0000 */
.L_x_13383:
[----:B------:R-:W-:-:S13]  /*57d0*/  ISETP.GE.AND P3, PT, R32, 0x41, PT ;  /* 0x000000412000780c */ /* 0x000fda0003f66270 */
[----:B------:R-:W-:Y:S05]  /*57e0*/  @!P3 BRA `(.L_x_13021) ;  /* 0x00000000002cb947 */ /* 0x000fea0003800000 */
[----:B------:R-:W-:Y:S02]  /*57f0*/  ULDC UR4, c[0x0][0x2f4] ;  /* 0x0000bd0000047ab9 */ /* 0x000fe40000000800 */
[----:B------:R-:W-:-:S13]  /*5800*/  ISETP.GE.AND P3, PT, R22, UR4, PT ;  /* 0x0000000416007c0c */ /* 0x000fda000bf66270 */
[----:B------:R-:W4:Y:S01]  /*5810*/  @!P3 LDS.128 R4, [R75+0x2000] ;  /* 0x002000004b04b984 */ /* 0x000f220000000c00 */
[----:B0-23--:R-:W-:-:S04]  /*5820*/  @!P3 LEA R10, P4, R22, R14, 0x1 ;  /* 0x0000000e160ab211 */ /* 0x00dfc800078808ff */
[----:B------:R-:W-:Y:S02]  /*5830*/  @!P3 LEA.HI.X R11, R22, R9, R23, 0x1, P4 ;  /* 0x00000009160bb211 */ /* 0x000fe400020f0c17 */
[----:B------:R-:W-:-:S03]  /*5840*/  ISETP.GE.AND P4, PT, R152, UR4, PT ;  /* 0x0000000498007c0c */ /* 0x000fc6000bf86270 */
[----:B----4-:R-:W-:Y:S10]  /*5850*/  @!P3 ST.E.128 desc[UR44][R10.64], R4 ;  /* 0x000000040a00b985 */ /* 0x010ff4000c101d2c */
[C---:B------:R-:W-:Y:S01]  /*5860*/  @!P4 LEA R14, P3, R152.reuse, R14, 0x1 ;  /* 0x0000000e980ec211 */ /* 0x040fe200078608ff */
[----:B------:R-:W0:Y:S03]  /*5870*/  @!P4 LDS.128 R4, [R74+0x2000] ;  /* 0x002000004a04c984 */ /* 0x000e260000000c00 */
[----:B------:R-:W-:-:S05]  /*5880*/  @!P4 LEA.HI.X R15, R152, R9, R155, 0x1, P3 ;  /* 0x00000009980fc211 */ /* 0x000fca00018f0c9b */
[----:B0-----:R4:W-:Y:S04]  /*5890*/  @!P4 ST.E.128 desc[UR44][R14.64], R4 ;  /* 0x000000040e00c985 */ /* 0x0019e8000c101d2c */
.L_x_13021:
[----:B------:R-:W-:Y:S05]  /*58a0*/  BSYNC B0 ;  /* 0x0000000000007941 */ /* 0x000fea0003800000 */
.L_x_13001:
[----:B0---4-:R-:W0:Y:S01]  /*58b0*/  S2R R4, SR_TID.X ;  /* 0x0000000000047919 */ /* 0x011e220000002100 */
[----:B------:R-:W-:Y:S01]  /*58c0*/  @!PT LDS RZ, [RZ] ;  /* 0x00000000fffff984 */ /* 0x000fe20000000800 */
[----:B------:R-:W-:Y:S01]  /*58d0*/  @!PT LDS RZ, [RZ] ;  /* 0x00000000fffff984 */ /* 0x000fe20000000800 */
[----:B------:R-:W-:Y:S01]  /*58e0*/  @!PT LDS RZ, [RZ] ;  /* 0x00000000fffff984 */ /* 0x000fe20000000800 */
[----:B------:R-:W-:Y:S01]  /*58f0*/  @!PT LDS RZ, [RZ] ;  /* 0x00000000fffff984 */ /* 0x000fe20000000800 */
[----:B------:R4:W-:Y:S06]  /*5900*/  MEMBAR.ALL.CTA ;  /* 0x0000000000007992 */ /* 0x0009ec0000008000 */
[----:B----4-:R-:W4:Y:S01]  /*5910*/  FENCE.VIEW.ASYNC.S ;  /* 0x00000000000073c6 */ /* 0x010f220000000000 */
[----:B------:R-:W-:Y:S05]  /*5920*/  WARPSYNC.ALL ;  /* 0x0000000000007948 */ /* 0x000fea0003800000 */
[----:B------:R-:W-:Y:S01]  /*5930*/  BSSY B0, `(.L_x_13050) ;  /* 0x0000008000007945 */ /* 0x000fe20003800000 */
[----:B----4-:R4:W-:Y:S01]  /*5940*/  BAR.SYNC.DEFER_BLOCKING R213, 0x80 ;  /* 0x000200d50000751d */ /* 0x0109e20000010000 */
[----:B0-----:R-:W-:-:S13]  /*5950*/  LOP3.LUT P3, RZ, R4, 0x7f, RZ, 0xc0, !PT ;  /* 0x0000007f04ff7812 */ /* 0x001fda000786c0ff */
[----:B------:R-:W-:-:S05]  /*5960*/  @!P3 VIADD R4, R70, 0x324a0 ;  /* 0x000324a04604b836 */ /* 0x000fca0000000000 */
[----:B------:R-:W-:-:S04]  /*5970*/  @!P3 PRMT R4, RZ, 0x654, R4 ;  /* 0x00000654ff04b816 */ /* 0x000fc80000000004 */
[----:B------:R4:W-:Y:S01]  /*5980*/  @!P3 SYNCS.ARRIVE.TRANS64.RED.A1T0 RZ, [R4+URZ], RZ ;  /* 0x000000ff04ffb9a7 */ /* 0x0009e2000810043f */
[----:B------:R-:W-:Y:S05]  /*5990*/  @!P5 BRA `(.L_x_13051) ;  /* 0x000000000004d947 */ /* 0x000fea0003800000 */
[----:B------:R-:W-:Y:S01]  /*59a0*/  BPT.TRAP 0x1 ;  /* 0x000000040000795c */ /* 0x000fe20000300000 */
.L_x_13051:
[----:B------:R-:W-:Y:S05]  /*59b0*/  BSYNC B0 ;  /* 0x0000000000007941 */ /* 0x000fea0003800000 */
.L_x_13050:
[----:B------:R-:W0:Y:S01]  /*59c0*/  SYNCS.PHASECHK.TRANS64.TRYWAIT P4, [R70+URZ+0x324b0], R83 ;  /* 0x0324b053460075a7 */ /* 0x000e22000808017f */
[----:B------:R-:W-:Y:S04]  /*59d0*/  BSSY B0, `(.L_x_13052) ;  /* 0x0000002000007945 */ /* 0x000fe80003800000 */
[----:B0-----:R-:W-:Y:S05]  /*59e0*/  @!P4 BRA `(.L_x_13053) ;  /* 0x0000031c00acc947 */ /* 0x001fea0003800000 */
.L_x_13384:
[----:B------:R-:W-:Y:S05]  /*59f0*/  BSYNC B0 ;  /* 0x0000000000007941 */ /* 0x000fea0003800000 */
.L_x_13052:
[----:B------:R-:W-:Y:S01]  /*5a00*/  ULDC.64 UR4, c[0x0][0x328] ;  /* 0x0000ca0000047ab9 */ /* 0x000fe20000000a00 */
[----:B------:R-:W-:Y:S01]  /*5a10*/  IMAD.IADD R81, R81, 0x1, -R154 ;  /* 0x0000000151517824 */ /* 0x000fe200078e0a9a */
[----:B------:R-:W-:Y:S01]  /*5a20*/  BSSY B0, `(.L_x_13054) ;  /* 0x0000043000007945 */ /* 0x000fe20003800000 */
[----:B------:R-:W-:Y:S02]  /*5a30*/  IMAD R78, R78, UR4, RZ ;  /* 0x000000044e4e7c24 */ /* 0x000fe4000f8e02ff */
[----:B----4-:R-:W-:Y:S01]  /*5a40*/  IMAD.WIDE.U32 R4, R77, UR4, RZ ;  /* 0x000000044d047c25 */ /* 0x010fe2000f8e00ff */
[----:B------:R-:W-:-:S03]  /*5a50*/  ISETP.GE.AND P4, PT, R81, 0x1, PT ;  /* 0x000000015100780c */ /* 0x000fc60003f86270 */
[----:B------:R-:W-:Y:S01]  /*5a60*/  IMAD R77, R77, UR5, R78 ;  /* 0x000000054d4d7c24 */ /* 0x000fe2000f8e024e */
[----:B------:R-:W-:Y:S01]  /*5a70*/  ULDC.64 UR4, c[0x0][0x338] ;  /* 0x0000ce0000047ab9 */ /* 0x000fe20000000a00 */
[----:B------:R-:W-:Y:S02]  /*5a80*/  IMAD R7, R153, 0x6000, R167 ;  /* 0x0000600099077824 */ /* 0x000fe400078e02a7 */
        /* <DEDUP_REMOVED lines=13> */
[--C-:B------:R-:W-:Y:S01]  /*5b60*/  IMAD R34, R7, 0x2, R26.reuse ;  /* 0x0000000207227824 */ /* 0x100fe200078e021a */
[----:B------:R-:W-:Y:S01]  /*5b70*/  LEA.HI.X R32, R4, UR5, R9, 0x1, P5 ;  /* 0x0000000504207c11 */ /* 0x000fe2000a8f0c09 */
[----:B------:R0:W4:Y:S01]  /*5b80*/  SHFL.IDX PT, R35, R15, RZ, 0x1c1f ;  /* 0x001c1fff0f237589 */ /* 0x00012200000e0000 */
[----:B------:R-:W-:-:S03]  /*5b90*/  IMAD R36, R5, 0x2, R26 ;  /* 0x0000000205247824 */ /* 0x000fc600078e021a */
[----:B------:R0:W0:Y:S01]  /*5ba0*/  SHFL.IDX PT, R33, R32, RZ, 0x1c1f ;  /* 0x001c1fff20217589 */ /* 0x00002200000e0000 */
[----:B------:R-:W-:Y:S05]  /*5bb0*/  @!P4 BRA `(.L_x_13055) ;  /* 0x0000000000a4c947 */ /* 0x000fea0003800000 */
[----:B------:R-:W-:Y:S02]  /*5bc0*/  ISETP.NE.AND P5, PT, R63, RZ, PT ;  /* 0x000000ff3f00720c */ /* 0x000fe40003fa5270 */
[----:B---3--:R-:W-:-:S11]  /*5bd0*/  PRMT R14, R48, 0x8880, RZ ;  /* 0x00008880300e7816 */ /* 0x008fd600000000ff */
[----:B------:R-:W3:Y:S01]  /*5be0*/  @P5 LDS.128 R4, [R34] ;  /* 0x0000000022045984 */ /* 0x000ee20000000c00 */
[----:B--2-4-:R-:W-:-:S04]  /*5bf0*/  @P5 LEA R8, P4, R22, R35, 0x1 ;  /* 0x0000002316085211 */ /* 0x014fc800078808ff */
[----:B0-----:R-:W-:Y:S02]  /*5c00*/  @P5 LEA.HI.X R9, R22, R33, R23, 0x1, P4 ;  /* 0x0000002116095211 */ /* 0x001fe400020f0c17 */
[----:B------:R-:W-:-:S03]  /*5c10*/  ISETP.NE.AND P4, PT, R64, RZ, PT ;  /* 0x000000ff4000720c */ /* 0x000fc60003f85270 */
[----:B---3--:R-:W-:Y:S10]  /*5c20*/  @P5 ST.E.128 desc[UR44][R8.64], R4 ;  /* 0x0000000408005985 */ /* 0x008ff4000c101d2c */
[C---:B------:R-:W-:Y:S01]  /*5c30*/  @P4 LEA R10, P5, R152.reuse, R35, 0x1 ;  /* 0x00000023980a4211 */ /* 0x040fe200078a08ff */
[----:B------:R-:W0:Y:S03]  /*5c40*/  @P4 LDS.128 R4, [R36] ;  /* 0x0000000024044984 */ /* 0x000e260000000c00 */
[----:B------:R-:W-:-:S02]  /*5c50*/  @P4 LEA.HI.X R11, R152, R33, R155, 0x1, P5 ;  /* 0x00000021980b4211 */ /* 0x000fc400028f0c9b */
[----:B------:R-:W-:-:S03]  /*5c60*/  ISETP.NE.AND P5, PT, R65, RZ, PT ;  /* 0x000000ff4100720c */ /* 0x000fc60003fa5270 */
[----:B0-----:R-:W-:Y:S10]  /*5c70*/  @P4 ST.E.128 desc[UR44][R10.64], R4 ;  /* 0x000000040a004985 */ /* 0x001ff4000c101d2c */
[C---:B------:R-:W-:Y:S01]  /*5c80*/  @P5 LEA R12, P4, R163.reuse, R35, 0x1 ;  /* 0x00000023a30c5211 */ /* 0x040fe200078808ff */
[----:B------:R-:W0:Y:S03]  /*5c90*/  @P5 LDS.128 R4, [R34+0x3000] ;  /* 0x0030000022045984 */ /* 0x000e260000000c00 */
        /* <DEDUP_REMOVED lines=21> */
[----:B------:R-:W-:-:S03]  /*5df0*/  ISETP.GT.AND P4, PT, R14, -0x1, PT ;  /* 0xffffffff0e00780c */ /* 0x000fc60003f84270 */
[----:B0-----:R-:W-:Y:S10]  /*5e00*/  @P5 ST.E.128 desc[UR44][R8.64], R4 ;  /* 0x0000000408005985 */ /* 0x001ff4000c101d2c */
[C---:B------:R-:W-:Y:S01]  /*5e10*/  @!P4 LEA R10, P5, R164.reuse, R35, 0x1 ;  /* 0x00000023a40ac211 */ /* 0x040fe200078a08ff */
[----:B------:R-:W0:Y:S03]  /*5e20*/  @!P4 LDS.128 R4, [R36+0x9000] ;  /* 0x009000002404c984 */ /* 0x000e260000000c00 */
[----:B------:R-:W-:-:S05]  /*5e30*/  @!P4 LEA.HI.X R11, R164, R33, R180, 0x1, P5 ;  /* 0x00000021a40bc211 */ /* 0x000fca00028f0cb4 */
[----:B0-----:R0:W-:Y:S04]  /*5e40*/  @!P4 ST.E.128 desc[UR44][R10.64], R4 ;  /* 0x000000040a00c985 */ /* 0x0011e8000c101d2c */
.L_x_13055:
[----:B------:R-:W-:Y:S05]  /*5e50*/  BSYNC B0 ;  /* 0x0000000000007941 */ /* 0x000fea0003800000 */
.L_x_13054:
[----:B------:R-:W-:Y:S01]  /*5e60*/  ISETP.GE.AND P4, PT, R81, 0x41, PT ;  /* 0x000000415100780c */ /* 0x000fe20003f86270 */
[----:B0-----:R0:W0:Y:S01]  /*5e70*/  SHFL.IDX PT, R33, R32, 0x1, 0x1c1f ;  /* 0x003c1f0020217f89 */ /* 0x00102200000e0000 */
[----:B------:R-:W-:Y:S03]  /*5e80*/  BSSY B0, `(.L_x_13056) ;  /* 0x000002c000007945 */ /* 0x000fe60003800000 */
[----:B------:R-:W0:Y:S08]  /*5e90*/  SHFL.IDX PT, R15, R15, 0x1, 0x1c1f ;  /* 0x003c1f000f0f7f89 */ /* 0x000e3000000e0000 */
[----:B------:R-:W-:Y:S05]  /*5ea0*/  @!P4 BRA `(.L_x_13057) ;  /* 0x0000000000a4c947 */ /* 0x000fea0003800000 */
[----:B------:R-:W-:Y:S02]  /*5eb0*/  ISETP.NE.AND P5, PT, R63, RZ, PT ;  /* 0x000000ff3f00720c */ /* 0x000fe40003fa5270 */
[----:B---3--:R-:W-:-:S11]  /*5ec0*/  PRMT R14, R48, 0x8880, RZ ;  /* 0x00008880300e7816 */ /* 0x008fd600000000ff */
[----:B------:R-:W3:Y:S01]  /*5ed0*/  @P5 LDS.128 R4, [R34+0x2000] ;  /* 0x0020000022045984 */ /* 0x000ee20000000c00 */
[----:B0-2---:R-:W-:-:S04]  /*5ee0*/  @P5 LEA R8, P4, R22, R15, 0x1 ;  /* 0x0000000f16085211 */ /* 0x005fc800078808ff */
[----:B------:R-:W-:Y:S02]  /*5ef0*/  @P5 LEA.HI.X R9, R22, R33, R23, 0x1, P4 ;  /* 0x0000002116095211 */ /* 0x000fe400020f0c17 */
[----:B------:R-:W-:-:S03]  /*5f00*/  ISETP.NE.AND P4, PT, R64, RZ, PT ;  /* 0x000000ff4000720c */ /* 0x000fc60003f85270 */
[----:B---3--:R-:W-:Y:S10]  /*5f10*/  @P5 ST.E.128 desc[UR44][R8.64], R4 ;  /* 0x0000000408005985 */ /* 0x008ff4000c101d2c */
        /* <DEDUP_REMOVED lines=34> */
.L_x_13057:
[----:B------:R-:W-:Y:S05]  /*6140*/  BSYNC B0 ;  /* 0x0000000000007941 */ /* 0x000fea0003800000 */
.L_x_13056:
[----:B------:R-:W-:Y:S01]  /*6150*/  @!PT LDS RZ, [RZ] ;  /* 0x00000000fffff984 */ /* 0x000fe20000000800 */
[----:B------:R-:W-:Y:S01]  /*6160*/  @!PT LDS RZ, [RZ] ;  /* 0x00000000fffff984 */ /* 0x000fe20000000800 */
[----:B------:R-:W-:Y:S01]  /*6170*/  @!PT LDS RZ, [RZ] ;  /* 0x00000000fffff984 */ /* 0x000fe20000000800 */
[----:B------:R-:W-:Y:S01]  /*6180*/  @!PT LDS RZ, [RZ] ;  /* 0x00000000fffff984 */ /* 0x000fe20000000800 */
[----:B------:R5:W-:Y:S06]  /*6190*/  MEMBAR.ALL.CTA ;  /* 0x0000000000007992 */ /* 0x000bec0000008000 */
[----:B-----5:R-:W5:Y:S01]  /*61a0*/  FENCE.VIEW.ASYNC.S ;  /* 0x00000000000073c6 */ /* 0x020f620000000000 */
[----:B-1----:R-:W-:Y:S01]  /*61b0*/  @!P3 VIADD R70, R70, 0x324c0 ;  /* 0x000324c04646b836 */ /* 0x002fe20000000000 */
[----:B------:R-:W-:-:S04]  /*61c0*/  IADD3 R153, R153, 0x1, RZ ;  /* 0x0000000199997810 */ /* 0x000fc80007ffe0ff */
[----:B------:R-:W-:Y:S01]  /*61d0*/  @!P3 PRMT R70, RZ, 0x654, R70 ;  /* 0x00000654ff46b816 */ /* 0x000fe20000000046 */
[----:B-----5:R1:W-:Y:S06]  /*61e0*/  BAR.SYNC.DEFER_BLOCKING R213, 0x80 ;  /* 0x000200d50000751d */ /* 0x0203ec0000010000 */
[----:B------:R1:W-:Y:S01]  /*61f0*/  @!P3 SYNCS.ARRIVE.TRANS64.RED.A1T0 RZ, [R70+URZ], RZ ;  /* 0x000000ff46ffb9a7 */ /* 0x0003e2000810043f */
[----:B------:R-:W-:-:S04]  /*6200*/  ISETP.NE.AND P3, PT, R153, 0x2, PT ;  /* 0x000000029900780c */ /* 0x000fc80003f65270 */
[----:B0-----:R-:W-:Y:S02]  /*6210*/  SEL R5, RZ, 0x1, P3 ;  /* 0x00000001ff057807 */ /* 0x001fe40001800000 */
        /* <DEDUP_REMOVED lines=9> */
.L_x_12996:
[----:B------:R-:W0:Y:S01]  /*62b0*/  S2R R3, SR_SWINHI ;  /* 0x0000000000037919 */ /* 0x000e220000002f00 */
[----:B------:R-:W1:Y:S01]  /*62c0*/  LDC R13, c[0x0][0x448] ;  /* 0x00011200ff0d7b82 */ /* 0x000e620000000800 */
[----:B---3--:R-:W-:Y:S02]  /*62d0*/  IMAD.U32 R14, RZ, RZ, UR38 ;  /* 0x00000026ff0e7e24 */ /* 0x008fe4000f8e00ff */
[----:B------:R-:W-:Y:S01]  /*62e0*/  IMAD.MOV.U32 R15, RZ, RZ, 0x80 ;  /* 0x00000080ff0f7424 */ /* 0x000fe200078e00ff */
[----:B------:R-:W-:Y:S01]  /*62f0*/  STL [R1+0x50], R125 ;  /* 0x0000507d01007387 */ /* 0x000fe20000100800 */
[----:B------:R-:W-:Y:S02]  /*6300*/  IMAD.MOV.U32 R26, RZ, RZ, 0x100 ;  /* 0x00000100ff1a7424 */ /* 0x000fe400078e00ff */
[----:B------:R-:W-:Y:S01]  /*6310*/  IMAD.U32 R24, RZ, RZ, UR38 ;  /* 0x00000026ff187e24 */ /* 0x000fe2000f8e00ff */
[----:B------:R-:W3:Y:S01]  /*6320*/  LDC R12, c[0x0][0xa80] ;  /* 0x0002a000ff0c7b82 */ /* 0x000ee20000000800 */
[----:B------:R-:W-:Y:S01]  /*6330*/  IMAD.MOV.U32 R25, RZ, RZ, 0x80 ;  /* 0x00000080ff197424 */ /* 0x000fe200078e00ff */
[----:B------:R-:W-:Y:S01]  /*6340*/  STL.64 [R1+0x28], R14 ;  /* 0x0000280e01007387 */ /* 0x000fe20000100a00 */
[----:B------:R-:W-:-:S03]  /*6350*/  IMAD.U32 R72, RZ, RZ, UR37 ;  /* 0x00000025ff487e24 */ /* 0x000fc6000f8e00ff */
[----:B------:R-:W-:Y:S04]  /*6360*/  STL.64 [R1+0x30], R26 ;  /* 0x0000301a01007387 */ /* 0x000fe80000100a00 */
[----:B------:R-:W-:Y:S04]  /*6370*/  STL.128 [R1], R24 ;  /* 0x0000001801007387 */ /* 0x000fe80000100c00 */
[----:B------:R-:W-:Y:S04]  /*6380*/  STL.128 [R1+0x420], RZ ;  /* 0x000420ff01007387 */ /* 0x000fe80000100c00 */
[----:B------:R-:W-:Y:S04]  /*6390*/  STL.128 [R1+0x430], RZ ;  /* 0x000430ff01007387 */ /* 0x000fe80000100c00 */
[----:B------:R-:W-:Y:S01]  /*63a0*/  STL.128 [R1+0x210], RZ ;  /* 0x000210ff01007387 */ /* 0x000fe20000100c00 */
[----:B------:R-:W-:-:S02]  /*63b0*/  MOV R4, R148 ;  /* 0x0000009400047202 */ /* 0x000fc40000000f00 */
[----:B0-----:R-:W-:Y:S01]  /*63c0*/  MOV R5, R3 ;  /* 0x0000000300057202 */ /* 0x001fe20000000f00 */
[----:B---3--:R-:W-:Y:S01]  /*63d0*/  STL [R1+0x440], R12 ;  /* 0x0004400c01007387 */ /* 0x008fe20000100800 */
[C---:B--2---:R-:W-:Y:S02]  /*63e0*/  IADD3 R8, P1, R4.reuse, 0x32430, RZ ;  /* 0x0003243004087810 */ /* 0x044fe40007f3e0ff */
[C---:B------:R-:W-:Y:S01]  /*63f0*/  IADD3 R0, P3, R4.reuse, 0x32450, RZ ;  /* 0x0003245004007810 */ /* 0x040fe20007f7e0ff */
[----:B------:R-:W-:Y:S01]  /*6400*/  STL.128 [R1+0x220], RZ ;  /* 0x000220ff01007387 */ /* 0x000fe20000100c00 */
[C---:B------:R-:W-:Y:S01]  /*6410*/  IADD3 R6, P4, R4.reuse, 0x32460, RZ ;  /* 0x0003246004067810 */ /* 0x040fe20007f9e0ff */
[--C-:B------:R-:W-:Y:S01]  /*6420*/  IMAD.X R9, RZ, RZ, R5.reuse, P1 ;  /* 0x000000ffff097224 */ /* 0x100fe200008e0605 */
[----:B-1----:R-:W-:Y:S01]  /*6430*/  ISETP.NE.AND P1, PT, R13, 0x1, PT ;  /* 0x000000010d00780c */ /* 0x002fe20003f25270 */
[--C-:B------:R-:W-:Y:S01]  /*6440*/  IMAD.X R3, RZ, RZ, R5.reuse, P3 ;  /* 0x000000ffff037224 */ /* 0x100fe200018e0605 */
[----:B------:R-:W-:Y:S01]  /*6450*/  IADD3 R10, P2, R4, 0x32440, RZ ;  /* 0x00032440040a7810 */ /* 0x000fe20007f5e0ff */
[--C-:B------:R-:W-:Y:S01]  /*6460*/  IMAD.X R7, RZ, RZ, R5.reuse, P4 ;  /* 0x000000ffff077224 */ /* 0x100fe200020e0605 */
[----:B------:R-:W-:Y:S01]  /*6470*/  STL.64 [R1+0x18], R8 ;  /* 0x0000180801007387 */ /* 0x000fe20000100a00 */
[----:B------:R-:W-:Y:S01]  /*6480*/  IMAD.MOV.U32 R4, RZ, RZ, R0 ;  /* 0x000000ffff047224 */ /* 0x000fe200078e0000 */
[----:B------:R-:W-:Y:S01]  /*6490*/  IADD3 R72, P3, R72, 0x50, RZ ;  /* 0x0000005048487810 */ /* 0x000fe20007f7e0ff */
[----:B------:R-:W-:Y:S01]  /*64a0*/  IMAD.X R11, RZ, RZ, R5, P2 ;  /* 0x000000ffff0b7224 */ /* 0x000fe200010e0605 */
[----:B------:R-:W-:Y:S01]  /*64b0*/  MOV R5, R3 ;  /* 0x0000000300057202 */ /* 0x000fe20000000f00 */
[----:B------:R-:W-:Y:S01]  /*64c0*/  STL.128 [R1+0x230], RZ ;  /* 0x000230ff01007387 */ /* 0x000fe20000100c00 */
[----:B------:R-:W-:-:S03]  /*64d0*/  VIADD R3, R210, 0x7f ;  /* 0x0000007fd2037836 */ /* 0x000fc60000000000 */
[----:B------:R-:W0:Y:S01]  /*64e0*/  @P1 LDC R0, c[0x0][0x44c] ;  /* 0x00011300ff001b82 */ /* 0x000e220000000800 */
        /* <DEDUP_REMOVED lines=16> */
[----:B------:R-:W-:Y:S01]  /*65f0*/  IMAD.IADD R3, R194, 0x1, R3 ;  /* 0x00000001c2037824 */ /* 0x000fe200078e0203 */
[----:B0-----:R-:W-:Y:S02]  /*6600*/  ISETP.GE.AND P2, PT, R7, 0x1, PT ;  /* 0x000000010700780c */ /* 0x001fe40003f46270 */
        /* <DEDUP_REMOVED lines=25> */
.L_x_13059:
[----:B------:R-:W-:Y:S02]  /*67a0*/  IMAD.X R73, RZ, RZ, UR36, P3 ;  /* 0x00000024ff497e24 */ /* 0x000fe400098e06ff */
        /* <DEDUP_REMOVED lines=13> */
.L_x_13062:
[----:B------:R-:W-:-:S13]  /*6880*/  ISETP.NE.AND P0, PT, R7, 0x1, PT ;  /* 0x000000010700780c */ /* 0x000fda0003f05270 */
[----:B------:R-:W0:Y:S02]  /*6890*/  @P0 LDC.64 R4, c[0x0][0xae0] ;  /* 0x0002b800ff040b82 */ /* 0x000e240000000a00 */
[----:B0-----:R-:W-:-:S05]  /*68a0*/  @P0 IMAD.HI.U32 R4, R0, R4, RZ ;  /* 0x0000000400040227 */ /* 0x001fca00078e00ff */
[----:B------:R-:W-:-:S07]  /*68b0*/  @P0 SHF.R.U32.HI R0, RZ, R5, R4 ;  /* 0x00000005ff000219 */ /* 0x000fce0000011604 */
.L_x_13063:
[----:B------:R-:W-:Y:S05]  /*68c0*/  BSYNC B0 ;  /* 0x0000000000007941 */ /* 0x000fea0003800000 */
.L_x_13061:
[----:B------:R-:W-:-:S05]  /*68d0*/  IMAD R3, R0, R7, R7 ;  /* 0x0000000700037224 */ /* 0x000fca00078e0207 */
[----:B------:R-:W-:-:S07]  /*68e0*/  VIMNMX R6, R6, R3, PT ;  /* 0x0000000306067248 */ /* 0x000fce0003fe0100 */
.L_x_13060:
        /* <DEDUP_REMOVED lines=11> */
[----:B------:R-:W-:-:S05]  /*69a0*/  IMAD.IADD R0, R173, 0x1, R0 ;  /* 0x00000001ad007824 */ /* 0x000fca00078e0200 */
        /* <DEDUP_REMOVED lines=12> */
.L_x_13066:
[----:B------:R-:W-:-:S13]  /*6a70*/  ISETP.NE.AND P0, PT, R7, 0x1, PT ;  /* 0x000000010700780c */ /* 0x000fda0003f05270 */
[----:B------:R-:W0:Y:S02]  /*6a80*/  @P0 LDC.64 R4, c[0x0][0xae0] ;  /* 0x0002b800ff040b82 */ /* 0x000e240000000a00 */
[----:B0-----:R-:W-:-:S05]  /*6a90*/  @P0 IMAD.HI.U32 R4, R0, R4, RZ ;  /* 0x0000000400040227 */ /* 0x001fca00078e00ff */
[----:B------:R-:W-:-:S07]  /*6aa0*/  @P0 SHF.R.U32.HI R0, RZ, R5, R4 ;  /* 0x00000005ff000219 */ /* 0x000fce0000011604 */
.L_x_13067:
[----:B------:R-:W-:Y:S05]  /*6ab0*/  BSYNC B0 ;  /* 0x0000000000007941 */ /* 0x000fea0003800000 */
.L_x_13065:
[----:B------:R-:W-:-:S05]  /*6ac0*/  IMAD R0, R0, R7, RZ ;  /* 0x0000000700007224 */ /* 0x000fca00078e02ff */
[----:B------:R-:W-:-:S07]  /*6ad0*/  VIMNMX R3, R3, R0, !PT ;  /* 0x0000000003037248 */ /* 0x000fce0007fe0100 */
.L_x_13064:
        /* <DEDUP_REMOVED lines=9> */
[----:B------:R-:W-:Y:S01]  /*6b70*/  UMOV UR4, 0xffffffff ;  /* 0xffffffff00047882 */ /* 0x000fe20000000000 */
[----:B------:R-:W-:Y:S02]  /*6b80*/  IMAD.U32 R18, RZ, RZ, UR37 ;  /* 0x00000025ff127e24 */ /* 0x000fe4000f8e00ff */
[----:B------:R-:W-:Y:S01]  /*6b90*/  IMAD.U32 R24, RZ, RZ, UR37 ;  /* 0x00000025ff187e24 */ /* 0x000fe2000f8e00ff */
[----:B------:R-:W-:Y:S01]  /*6ba0*/  IADD3 R32, P0, R32, 0x88, RZ ;  /* 0x0000008820207810 */ /* 0x000fe20007f1e0ff */
[----:B----4-:R-:W-:Y:S01]  /*6bb0*/  IMAD.U32 R35, RZ, RZ, UR37 ;  /* 0x00000025ff237e24 */ /* 0x010fe2000f8e00ff */
[----:B------:R-:W-:Y:S02]  /*6bc0*/  IADD3 R18, P1, R18, 0x78, RZ ;  /* 0x0000007812127810 */ /* 0x000fe40007f3e0ff */
[----:B------:R-:W-:Y:S01]  /*6bd0*/  IADD3 R24, P2, R24, 0x58, RZ ;  /* 0x0000005818187810 */ /* 0x000fe20007f5e0ff */
[----:B------:R-:W-:Y:S01]  /*6be0*/  IMAD.X R33, RZ, RZ, UR36, P0 ;  /* 0x00000024ff217e24 */ /* 0x000fe200080e06ff */
[----:B------:R-:W-:Y:S01]  /*6bf0*/  IADD3 R35, P3, R35, 0x60, RZ ;  /* 0x0000006023237810 */ /* 0x000fe20007f7e0ff */
[----:B------:R-:W-:-:S02]  /*6c00*/  IMAD.X R19, RZ, RZ, UR36, P1 ;  /* 0x00000024ff137e24 */ /* 0x000fc400088e06ff */
[----:B------:R-:W-:Y:S02]  /*6c10*/  IMAD.X R25, RZ, RZ, UR36, P2 ;  /* 0x00000024ff197e24 */ /* 0x000fe400090e06ff */
[----:B------:R-:W-:Y:S01]  /*6c20*/  IMAD.X R44, RZ, RZ, UR36, P3 ;  /* 0x00000024ff2c7e24 */ /* 0x000fe200098e06ff */
[----:B0-----:R-:W-:Y:S07]  /*6c30*/  BRA.DIV UR4, `(.L_x_13069) ;  /* 0x0000030e042c7947 */ /* 0x001fee000b800000 */
[----:B------:R-:W3:Y:S04]  /*6c40*/  LDL R0, [R1+0x474] ;  /* 0x0004740001007983 */ /* 0x000ee80000100800 */
[----:B---3--:R0:W1:Y:S02]  /*6c50*/  SHFL.IDX PT, R14, R0, RZ, 0x1f ;  /* 0x00001fff000e7589 */ /* 0x00806400000e0000 */
.L_x_13387:
[----:B01----:R-:W-:Y:S01]  /*6c60*/  LEA.HI R0, R14, R14, RZ, 0x1 ;  /* 0x0000000e0e007211 */ /* 0x003fe200078f08ff */
[C---:B------:R-:W-:Y:S01]  /*6c70*/  VIADD R27, R148.reuse, 0x18400 ;  /* 0x00018400941b7836 */ /* 0x040fe20000000000 */
[----:B------:R-:W-:Y:S01]  /*6c80*/  STL.128 [R1+0x90], RZ ;  /* 0x000090ff01007387 */ /* 0x000fe20000100c00 */
[----:B------:R-:W-:Y:S01]  /*6c90*/  VIADD R8, R148, 0x400 ;  /* 0x0000040094087836 */ /* 0x000fe20000000000 */
[----:B------:R-:W-:Y:S01]  /*6ca0*/  LOP3.LUT R3, R0, 0x7fffe, RZ, 0xc0, !PT ;  /* 0x0007fffe00037812 */ /* 0x000fe200078ec0ff */
[----:B------:R-:W-:Y:S01]  /*6cb0*/  IMAD.MOV.U32 R4, RZ, RZ, 0x1 ;  /* 0x00000001ff047424 */ /* 0x000fe200078e00ff */
[----:B------:R-:W-:Y:S01]  /*6cc0*/  STL.128 [R1+0xa0], RZ ;  /* 0x0000a0ff01007387 */ /* 0x000fe20000100c00 */
[----:B------:R-:W-:Y:S01]  /*6cd0*/  IMAD.MOV.U32 R5, RZ, RZ, RZ ;  /* 0x000000ffff057224 */ /* 0x000fe200078e00ff */
[----:B------:R-:W-:Y:S01]  /*6ce0*/  IADD3 R0, R14, -R3, RZ ;  /* 0x800000030e007210 */ /* 0x000fe20007ffe0ff */
[----:B------:R-:W-:Y:S01]  /*6cf0*/  VIADD R3, R148, 0x1c400 ;  /* 0x0001c40094037836 */ /* 0x000fe20000000000 */
[----:B------:R-:W-:Y:S01]  /*6d00*/  SHF.R.U32.HI R8, RZ, 0x4, R8 ;  /* 0x00000004ff087819 */ /* 0x000fe20000011608 */
[----:B------:R-:W-:Y:S01]  /*6d10*/  IMAD.MOV.U32 R6, RZ, RZ, 0x1 ;  /* 0x00000001ff067424 */ /* 0x000fe200078e00ff */
[----:B------:R-:W-:Y:S01]  /*6d20*/  STL.128 [R1+0xb0], RZ ;  /* 0x0000b0ff01007387 */ /* 0x000fe20000100c00 */
[----:B------:R-:W-:Y:S01]  /*6d30*/  IMAD R0, R0, 0x2000, R27 ;  /* 0x0000200000007824 */ /* 0x000fe200078e021b */
[----:B------:R-:W-:Y:S01]  /*6d40*/  SHF.R.U32.HI R3, RZ, 0x4, R3 ;  /* 0x00000004ff037819 */ /* 0x000fe20000011603 */
[----:B------:R-:W-:Y:S01]  /*6d50*/  IMAD.MOV.U32 R7, RZ, RZ, RZ ;  /* 0x000000ffff077224 */ /* 0x000fe200078e00ff */
[----:B------:R-:W-:Y:S01]  /*6d60*/  LOP3.LUT R8, R8, 0x3fff, RZ, 0xc0, !PT ;  /* 0x00003fff08087812 */ /* 0x000fe200078ec0ff */
[----:B------:R-:W-:Y:S01]  /*6d70*/  VIADD R9, R0, 0xa000 ;  /* 0x0000a00000097836 */ /* 0x000fe20000000000 */
[----:B------:R-:W-:Y:S01]  /*6d80*/  LOP3.LUT R3, R3, 0x3fff, RZ, 0xc0, !PT ;  /* 0x00003fff03037812 */ /* 0x000fe200078ec0ff */
[----:B--2---:R-:W-:Y:S01]  /*6d90*/  IMAD.MOV.U32 R10, RZ, RZ, 0x1 ;  /* 0x00000001ff0a7424 */ /* 0x004fe200078e00ff */
[----:B------:R-:W-:Y:S01]  /*6da0*/  SHF.R.U32.HI R0, RZ, 0x4, R0 ;  /* 0x00000004ff007819 */ /* 0x000fe20000011600 */
[----:B------:R0:W-:Y:S01]  /*6db0*/  STL.128 [R1+0x60], R4 ;  /* 0x0000600401007387 */ /* 0x0001e20000100c00 */
[----:B------:R-:W-:Y:S01]  /*6dc0*/  SHF.R.U32.HI R9, RZ, 0x4, R9 ;  /* 0x00000004ff097819 */ /* 0x000fe20000011609 */
[----:B------:R-:W-:Y:S01]  /*6dd0*/  IMAD.MOV.U32 R11, RZ, RZ, RZ ;  /* 0x000000ffff0b7224 */ /* 0x000fe200078e00ff */
[----:B------:R-:W-:Y:S01]  /*6de0*/  LOP3.LUT R3, R3, 0x10000, RZ, 0xfc, !PT ;  /* 0x0001000003037812 */ /* 0x000fe200078efcff */
[----:B------:R-:W-:Y:S01]  /*6df0*/  STL.128 [R1+0xc0], RZ ;  /* 0x0000c0ff01007387 */ /* 0x000fe20000100c00 */
[----:B------:R-:W-:Y:S01]  /*6e00*/  LOP3.LUT R9, R9, 0x3fff, RZ, 0xc0, !PT ;  /* 0x00003fff09097812 */ /* 0x000fe200078ec0ff */
[----:B------:R-:W-:Y:S01]  /*6e10*/  IMAD.U32 R34, RZ, RZ, UR37 ;  /* 0x00000025ff227e24 */ /* 0x000fe2000f8e00ff */
[----:B------:R-:W-:Y:S01]  /*6e20*/  LOP3.LUT R0, R0, 0x3fff, RZ, 0xc0, !PT ;  /* 0x00003fff00007812 */ /* 0x000fe200078ec0ff */
[----:B------:R1:W-:Y:S01]  /*6e30*/  STL.64 [R1+0x70], R10 ;  /* 0x0000700a01007387 */ /* 0x0003e20000100a00 */
[----:B------:R-:W-:Y:S01]  /*6e40*/  LOP3.LUT R9, R9, 0x10000, RZ, 0xfc, !PT ;  /* 0x0001000009097812 */ /* 0x000fe200078efcff */
[----:B------:R-:W-:Y:S01]  /*6e50*/  IMAD.U32 R36, RZ, RZ, UR37 ;  /* 0x00000025ff247e24 */ /* 0x000fe2000f8e00ff */
[----:B------:R-:W-:Y:S01]  /*6e60*/  LOP3.LUT P0, RZ, R27, 0x1bf, RZ, 0xc0, !PT ;  /* 0x000001bf1bff7812 */ /* 0x000fe2000780c0ff */
[----:B------:R-:W-:Y:S01]  /*6e70*/  STL.128 [R1+0xd0], RZ ;  /* 0x0000d0ff01007387 */ /* 0x000fe20000100c00 */
[----:B------:R-:W-:Y:S01]  /*6e80*/  IMAD.U32 R37, RZ, RZ, UR37 ;  /* 0x00000025ff257e24 */ /* 0x000fe2000f8e00ff */
[----:B------:R-:W-:Y:S01]  /*6e90*/  IADD3 R34, P5, R34, 0x68, RZ ;  /* 0x0000006822227810 */ /* 0x000fe20007fbe0ff */
[----:B------:R-:W-:Y:S01]  /*6ea0*/  IMAD.U32 R43, RZ, RZ, UR37 ;  /* 0x00000025ff2b7e24 */ /* 0x000fe2000f8e00ff */
[C---:B0-----:R-:W-:Y:S01]  /*6eb0*/  LOP3.LUT R6, R8.reuse, 0x3000000, RZ, 0xfc, !PT ;  /* 0x0300000008067812 */ /* 0x041fe200078efcff */
[----:B------:R-:W-:Y:S01]  /*6ec0*/  IMAD.MOV.U32 R4, RZ, RZ, R3 ;  /* 0x000000ffff047224 */ /* 0x000fe200078e0003 */
[----:B------:R-:W-:Y:S01]  /*6ed0*/  MOV R5, 0x40000040 ;  /* 0x4000004000057802 */ /* 0x000fe20000000f00 */
[----:B------:R-:W-:Y:S01]  /*6ee0*/  IMAD.MOV.U32 R7, RZ, RZ, 0x40000040 ;  /* 0x40000040ff077424 */ /* 0x000fe200078e00ff */
[----:B------:R-:W-:Y:S01]  /*6ef0*/  LOP3.LUT R8, R8, 0x10000, RZ, 0xfc, !PT ;  /* 0x0001000008087812 */ /* 0x000fe200078efcff */
[----:B-1----:R-:W-:Y:S01]  /*6f00*/  IMAD.MOV.U32 R11, RZ, RZ, 0x40000040 ;  /* 0x40000040ff0b7424 */ /* 0x002fe200078e00ff */
[----:B------:R-:W-:Y:S01]  /*6f10*/  LOP3.LUT R10, R0, 0x10000, RZ, 0xfc, !PT ;  /* 0x00010000000a7812 */ /* 0x000fe200078efcff */
[----:B------:R-:W-:Y:S01]  /*6f20*/  STL.128 [R1+0xe0], RZ ;  /* 0x0000e0ff01007387 */ /* 0x000fe20000100c00 */
[----:B------:R-:W-:Y:S01]  /*6f30*/  IMAD.U32 R47, RZ, RZ, UR37 ;  /* 0x00000025ff2f7e24 */ /* 0x000fe2000f8e00ff */
[----:B------:R-:W-:Y:S01]  /*6f40*/  IADD3.X R45, RZ, UR36, RZ, P5, !PT ;  /* 0x00000024ff2d7c10 */ /* 0x000fe2000affe4ff */
[----:B------:R-:W-:Y:S01]  /*6f50*/  IMAD.U32 R40, RZ, RZ, UR37 ;  /* 0x00000025ff287e24 */ /* 0x000fe2000f8e00ff */
[----:B------:R0:W-:Y:S01]  /*6f60*/  STL.128 [R1+0x80], R4 ;  /* 0x0000800401007387 */ /* 0x0001e20000100c00 */
[----:B------:R-:W-:Y:S01]  /*6f70*/  IADD3 R36, P4, R36, 0x70, RZ ;  /* 0x0000007024247810 */ /* 0x000fe20007f9e0ff */
[----:B------:R-:W-:Y:S01]  /*6f80*/  BSSY B6, `(.L_x_13070) ;  /* 0x000001f000067945 */ /* 0x000fe20003800000 */
[----:B------:R-:W-:Y:S01]  /*6f90*/  IADD3 R37, P3, R37, 0x80, RZ ;  /* 0x0000008025257810 */ /* 0x000fe20007f7e0ff */
[----:B------:R1:W-:Y:S01]  /*6fa0*/  STL.64 [R1+0x78], R10 ;  /* 0x0000780a01007387 */ /* 0x0003e20000100a00 */
[----:B------:R-:W-:Y:S01]  /*6fb0*/  IADD3 R43, P2, R43, 0x90, RZ ;  /* 0x000000902b2b7810 */ /* 0x000fe20007f5e0ff */
[----:B------:R-:W-:Y:S01]  /*6fc0*/  IMAD.X R49, RZ, RZ, UR36, P4 ;  /* 0x00000024ff317e24 */ /* 0x000fe2000a0e06ff */
[----:B------:R-:W-:Y:S01]  /*6fd0*/  IADD3 R47, P1, R47, 0xf0, RZ ;  /* 0x000000f02f2f7810 */ /* 0x000fe20007f3e0ff */
[----:B------:R-:W-:Y:S01]  /*6fe0*/  IMAD.X R48, RZ, RZ, UR36, P3 ;  /* 0x00000024ff307e24 */ /* 0x000fe200098e06ff */
[----:B------:R-:W-:Y:S01]  /*6ff0*/  IADD3 R40, P5, R40, 0xf8, RZ ;  /* 0x000000f828287810 */ /* 0x000fe20007fbe0ff */
[----:B------:R-:W-:-:S02]  /*7000*/  IMAD.X R42, RZ, RZ, UR36, P2 ;  /* 0x00000024ff2a7e24 */ /* 0x000fc400090e06ff */
[----:B------:R-:W-:Y:S02]  /*7010*/  IMAD.X R46, RZ, RZ, UR36, P1 ;  /* 0x00000024ff2e7e24 */ /* 0x000fe400088e06ff */
[----:B------:R-:W-:Y:S02]  /*7020*/  IMAD.X R39, RZ, RZ, UR36, P5 ;  /* 0x00000024ff277e24 */ /* 0x000fe4000a8e06ff */
[----:B0-----:R-:W-:Y:S02]  /*7030*/  IMAD.MOV.U32 R6, RZ, RZ, R8 ;  /* 0x000000ffff067224 */ /* 0x001fe400078e0008 */
[----:B------:R-:W-:-:S05]  /*7040*/  IMAD.MOV.U32 R4, RZ, RZ, R9 ;  /* 0x000000ffff047224 */ /* 0x000fca00078e0009 */
[----:B------:R1:W-:Y:S01]  /*7050*/  STL.128 [R1+0xf0], R4 ;  /* 0x0000f00401007387 */ /* 0x0003e20000100c00 */
        /* <DEDUP_REMOVED lines=17> */
.L_x_13071:
[----:B------:R-:W-:Y:S05]  /*7170*/  BSYNC B6 ;  /* 0x0000000000067941 */ /* 0x000fea0003800000 */
.L_x_13070:
[----:B------:R-:W0:Y:S01]  /*7180*/  S2R R26, SR_TID.X ;  /* 0x00000000001a7919 */ /* 0x000e220000002100 */
[----:B-1----:R-:W1:Y:S01]  /*7190*/  LDC.64 R10, c[0x0][0xad0] ;  /* 0x0002b400ff0a7b82 */ /* 0x002e620000000a00 */
[----:B------:R-:W-:Y:S01]  /*71a0*/  UIADD3 UR5, UP0, UR37, 0x100, URZ ;  /* 0x0000010025057890 */ /* 0x000fe2000ff1e03f */
[----:B------:R-:W-:Y:S01]  /*71b0*/  IMAD.MOV.U32 R8, RZ, RZ, RZ ;  /* 0x000000ffff087224 */ /* 0x000fe200078e00ff */
[----:B------:R-:W-:Y:S01]  /*71c0*/  STL.64 [R1+0x110], R24 ;  /* 0x0001101801007387 */ /* 0x000fe20000100a00 */
[----:B------:R-:W-:Y:S01]  /*71d0*/  IMAD.U32 R0, RZ, RZ, UR37 ;  /* 0x00000025ff007e24 */ /* 0x000fe2000f8e00ff */
[----:B------:R-:W-:Y:S01]  /*71e0*/  UIADD3.X UR6, URZ, UR36, URZ, UP0, !UPT ;  /* 0x000000243f067290 */ /* 0x000fe200087fe43f */
[----:B------:R-:W-:Y:S01]  /*71f0*/  IMAD.U32 R38, RZ, RZ, UR37 ;  /* 0x00000025ff267e24 */ /* 0x000fe2000f8e00ff */
[----:B------:R-:W-:Y:S01]  /*7200*/  UIADD3 UR4, UP0, UR37, 0x14c, URZ ;  /* 0x0000014c25047890 */ /* 0x000fe2000ff1e03f */
[----:B------:R-:W2:Y:S01]  /*7210*/  LDC.64 R20, c[0x0][0xad8] ;  /* 0x0002b600ff147b82 */ /* 0x000ea20000000a00 */
[----:B------:R-:W-:Y:S01]  /*7220*/  IMAD.U32 R12, RZ, RZ, UR5 ;  /* 0x00000005ff0c7e24 */ /* 0x000fe2000f8e00ff */
[----:B------:R-:W-:Y:S01]  /*7230*/  STL.64 [R1+0x100], R228 ;  /* 0x000100e401007387 */ /* 0x000fe20000100a00 */
[----:B------:R-:W-:Y:S01]  /*7240*/  UIADD3.X UR5, URZ, UR36, URZ, UP0, !UPT ;  /* 0x000000243f057290 */ /* 0x000fe200087fe43f */
[----:B------:R-:W-:Y:S01]  /*7250*/  IMAD.U32 R13, RZ, RZ, UR6 ;  /* 0x00000006ff0d7e24 */ /* 0x000fe2000f8e00ff */
[----:B------:R-:W-:Y:S01]  /*7260*/  IADD3 R38, P2, R38, 0x118, RZ ;  /* 0x0000011826267810 */ /* 0x000fe20007f5e0ff */
[----:B------:R-:W-:Y:S01]  /*7270*/  IMAD.U32 R14, RZ, RZ, UR4 ;  /* 0x00000004ff0e7e24 */ /* 0x000fe2000f8e00ff */
[----:B------:R-:W-:Y:S01]  /*7280*/  STL.U8 [R1+0x118], RZ ;  /* 0x000118ff01007387 */ /* 0x000fe20000100000 */
[----:B------:R-:W3:Y:S01]  /*7290*/  LDC.64 R50, c[0x0][0xae0] ;  /* 0x0002b800ff327b82 */ /* 0x000ee20000000a00 */
[----:B------:R-:W-:Y:S01]  /*72a0*/  IMAD.U32 R15, RZ, RZ, UR5 ;  /* 0x00000005ff0f7e24 */ /* 0x000fe2000f8e00ff */
[----:B------:R-:W-:Y:S01]  /*72b0*/  ULDC UR4, c[0x0][0x3f4] ;  /* 0x0000fd0000047ab9 */ /* 0x000fe20000000800 */
[----:B------:R-:W-:Y:S01]  /*72c0*/  STL.64 [R1+0x108], R12 ;  /* 0x0001080c01007387 */ /* 0x000fe20000100a00 */
[----:B------:R-:W-:Y:S01]  /*72d0*/  ISETP.LT.AND P0, PT, RZ, UR4, PT ;  /* 0x00000004ff007c0c */ /* 0x000fe2000bf01270 */
[----:B------:R-:W-:-:S02]  /*72e0*/  IMAD.U32 R3, RZ, RZ, UR37 ;  /* 0x00000025ff037e24 */ /* 0x000fc4000f8e00ff */
[----:B------:R-:W-:Y:S01]  /*72f0*/  STL.64 [R1+0x150], R14 ;  /* 0x0001500e01007387 */ /* 0x000fe20000100a00 */
[----:B------:R-:W4:Y:S01]  /*7300*/  LDC R6, c[0x0][0x450] ;  /* 0x00011400ff067b82 */ /* 0x000f220000000800 */
[----:B-1----:R-:W-:Y:S02]  /*7310*/  IMAD.MOV.U32 R30, RZ, RZ, R11 ;  /* 0x000000ffff1e7224 */ /* 0x002fe400078e000b */
[----:B------:R-:W-:Y:S02]  /*7320*/  IMAD.MOV.U32 R7, RZ, RZ, R10 ;  /* 0x000000ffff077224 */ /* 0x000fe400078e000a */
[----:B0-----:R-:W-:-:S03]  /*7330*/  VIADD R227, R26, 0xffffff80 ;  /* 0xffffff801ae37836 */ /* 0x001fc60000000000 */
[----:B------:R-:W4:Y:S01]  /*7340*/  LDC.64 R4, c[0x0][0x448] ;  /* 0x00011200ff047b82 */ /* 0x000f220000000a00 */
[----:B--2---:R-:W-:Y:S01]  /*7350*/  IMAD.MOV.U32 R9, RZ, RZ, R21 ;  /* 0x000000ffff097224 */ /* 0x004fe200078e0015 */
[----:B------:R-:W-:Y:S01]  /*7360*/  MOV R31, R20 ;  /* 0x00000014001f7202 */ /* 0x000fe20000000f00 */
[----:B------:R-:W-:Y:S01]  /*7370*/  STL [R1+0x11c], R227 ;  /* 0x00011ce301007387 */ /* 0x000fe20000100800 */
[----:B---3--:R-:W-:-:S03]  /*7380*/  IMAD.MOV.U32 R10, RZ, RZ, R50 ;  /* 0x000000ffff0a7224 */ /* 0x008fc600078e0032 */
[----:B------:R0:W-:Y:S01]  /*7390*/  STL.128 [R1+0x120], R28 ;  /* 0x0001201c01007387 */ /* 0x0001e20000100c00 */
[----:B------:R-:W-:Y:S02]  /*73a0*/  IMAD.MOV.U32 R11, RZ, RZ, R51 ;  /* 0x000000ffff0b7224 */ /* 0x000fe400078e0033 */
[----:B------:R-:W-:-:S03]  /*73b0*/  IMAD.X R51, RZ, RZ, UR36, P2 ;  /* 0x00000024ff337e24 */ /* 0x000fc600090e06ff */
[----:B------:R1:W-:Y:S04]  /*73c0*/  STL.128 [R1+0x130], R8 ;  /* 0x0001300801007387 */ /* 0x0003e80000100c00 */
[----:B----4-:R1:W-:Y:S01]  /*73d0*/  STL.128 [R1+0x140], R4 ;  /* 0x0001400401007387 */ /* 0x0103e20000100c00 */
[----:B0-----:R-:W-:Y:S01]  /*73e0*/  IMAD.U32 R31, RZ, RZ, UR37 ;  /* 0x00000025ff1f7e24 */ /* 0x001fe2000f8e00ff */
[----:B------:R-:W-:Y:S02]  /*73f0*/  IADD3 R30, P1, R0, 0x11c, RZ ;  /* 0x0000011c001e7810 */ /* 0x000fe40007f3e0ff */
[----:B------:R-:W-:Y:S02]  /*7400*/  IADD3 R29, P3, R3, 0x108, RZ ;  /* 0x00000108031d7810 */ /* 0x000fe40007f7e0ff */
[----:B------:R-:W-:Y:S01]  /*7410*/  IADD3 R31, P4, R31, 0x150, RZ ;  /* 0x000001501f1f7810 */ /* 0x000fe20007f9e0ff */
[----:B------:R-:W-:Y:S01]  /*7420*/  IMAD.X R41, RZ, RZ, UR36, P1 ;  /* 0x00000024ff297e24 */ /* 0x000fe200088e06ff */
[----:B------:R-:W-:-:S03]  /*7430*/  IADD3.X R50, RZ, UR36, RZ, P3, !PT ;  /* 0x00000024ff327c10 */ /* 0x000fc60009ffe4ff */
[----:B------:R-:W-:Y:S01]  /*7440*/  IMAD.X R52, RZ, RZ, UR36, P4 ;  /* 0x00000024ff347e24 */ /* 0x000fe2000a0e06ff */
[----:B------:R-:W-:Y:S07]  /*7450*/  @P0 BRA `(.L_x_13072) ;  /* 0x0000000000400947 */ /* 0x000fee0003800000 */
[----:B------:R-:W2:Y:S02]  /*7460*/  LDL R3, [R1+0x204] ;  /* 0x0002040001037983 */ /* 0x000ea40000100800 */
[----:B--2---:R-:W-:-:S04]  /*7470*/  LEA.HI R0, R3, R3, RZ, 0x1 ;  /* 0x0000000303007211 */ /* 0x004fc800078f08ff */
[----:B------:R-:W-:-:S05]  /*7480*/  LOP3.LUT R0, R0, 0xfffffffe, RZ, 0xc0, !PT ;  /* 0xfffffffe00007812 */ /* 0x000fca00078ec0ff */
[----:B------:R-:W-:-:S05]  /*7490*/  IMAD.IADD R0, R3, 0x1, -R0 ;  /* 0x0000000103007824 */ /* 0x000fca00078e0a00 */
[----:B------:R-:W-:-:S04]  /*74a0*/  SHF.L.U32 R3, R0, 0x1f, RZ ;  /* 0x0000001f00037819 */ /* 0x000fc800000006ff */
[----:B------:R0:W2:Y:S03]  /*74b0*/  SYNCS.PHASECHK.TRANS64.TRYWAIT P0, [R148+URZ+0x32400], R3 ;  /* 0x03240003940075a7 */ /* 0x0000a6000800017f */
[----:B--2---:R-:W-:Y:S05]  /*74c0*/  @!P0 NANOSLEEP.SYNCS 0x989680 ;  /* 0x009896800000895d */ /* 0x004fea0003900000 */
[----:B------:R-:W2:Y:S01]  /*74d0*/  @!P0 SYNCS.PHASECHK.TRANS64 P0, [R148+URZ+0x32400], R3 ;  /* 0x03240003940085a7 */ /* 0x000ea2000800007f */
[----:B------:R-:W-:Y:S04]  /*74e0*/  BSSY B0, `(.L_x_13073) ;  /* 0x0000006000007945 */ /* 0x000fe80003800000 */
[----:B--2---:R-:W-:Y:S05]  /*74f0*/  @P0 BRA `(.L_x_13074) ;  /* 0x0000000000100947 */ /* 0x004fea0003800000 */
.L_x_13075:
[----:B--2---:R2:W3:Y:S02]  /*7500*/  SYNCS.PHASECHK.TRANS64.TRYWAIT P0, [R148+URZ+0x32400], R3 ;  /* 0x03240003940075a7 */ /* 0x0044e4000800017f */
[----:B---3--:R-:W-:Y:S05]  /*7510*/  @!P0 NANOSLEEP.SYNCS 0x989680 ;  /* 0x009896800000895d */ /* 0x008fea0003900000 */
[----:B------:R-:W3:Y:S02]  /*7520*/  @!P0 SYNCS.PHASECHK.TRANS64 P0, [R148+URZ+0x32400], R3 ;  /* 0x03240003940085a7 */ /* 0x000ee4000800007f */
[----:B---3--:R-:W-:Y:S05]  /*7530*/  @!P0 BRA `(.L_x_13075) ;  /* 0xfffffffc00f08947 */ /* 0x008fea000383ffff */
.L_x_13074:
[----:B------:R-:W-:Y:S05]  /*7540*/  BSYNC B0 ;  /* 0x0000000000007941 */ /* 0x000fea0003800000 */
.L_x_13073:
[----:B------:R-:W-:Y:S05]  /*7550*/  BRA `(.L_x_13076) ;  /* 0x0000002800dc7947 */ /* 0x000fea0003800000 */
.L_x_13072:
[----:B------:R-:W-:Y:S01]  /*7560*/  LOP3.LUT P0, RZ, R27, 0x3ff, RZ, 0xc0, !PT ;  /* 0x000003ff1bff7812 */ /* 0x000fe2000780c0ff */
[----:B------:R-:W-:Y:S01]  /*7570*/  ULDC.64 UR4, c[0x0][0x3f8] ;  /* 0x0000fe0000047ab9 */ /* 0x000fe20000000a00 */
[----:B-1---5:R-:W-:Y:S01]  /*7580*/  SHF.R.S32.HI R5, RZ, 0x1f, R2 ;  /* 0x0000001fff057819 */ /* 0x022fe20000011402 */
        /* <DEDUP_REMOVED lines=27> */
.L_x_13078:
[----:B------:R-:W-:Y:S05]  /*7740*/  BSYNC B6 ;  /* 0x0000000000067941 */ /* 0x000fea0003800000 */
.L_x_13077:
[----:B------:R-:W2:Y:S01]  /*7750*/  LDL R3, [R1+0x50] ;  /* 0x0000500001037983 */ /* 0x000ea20000100800 */
[----:B------:R-:W-:Y:S01]  /*7760*/  ULDC.U8 UR4, c[0x0][0x410] ;  /* 0x0001040000047ab9 */ /* 0x000fe20000000000 */
[----:B------:R-:W-:Y:S01]  /*7770*/  BSSY B0, `(.L_x_13079) ;  /* 0x000028d000007945 */ /* 0x000fe20003800000 */
[----:B------:R-:W-:Y:S01]  /*7780*/  ISETP.NE.AND P0, PT, RZ, UR4, PT ;  /* 0x00000004ff007c0c */ /* 0x000fe2000bf05270 */
[----:B--2---:R-:W-:-:S12]  /*7790*/  IMAD R0, R3, 0x80, R154 ;  /* 0x0000008003007824 */ /* 0x004fd800078e029a */
[----:B------:R-:W-:Y:S05]  /*77a0*/  @!P0 BRA `(.L_x_13080) ;  /* 0x0000001400448947 */ /* 0x000fea0003800000 */
[----:B------:R-:W0:Y:S01]  /*77b0*/  LDC R21, c[0x0][0x448] ;  /* 0x00011200ff157b82 */ /* 0x000e220000000800 */
[----:B------:R-:W-:Y:S01]  /*77c0*/  IMAD R5, R193, 0x40, R0 ;  /* 0x00000040c1057824 */ /* 0x000fe200078e0200 */
[----:B------:R-:W-:Y:S01]  /*77d0*/  ULDC.64 UR4, c[0x0][0x3f8] ;  /* 0x0000fe0000047ab9 */ /* 0x000fe20000000a00 */
[----:B------:R-:W-:Y:S01]  /*77e0*/  ULDC.64 UR6, c[0x0][0x408] ;  /* 0x0001020000067ab9 */ /* 0x000fe20000000a00 */
[----:B------:R-:W-:Y:S02]  /*77f0*/  IMAD.MOV.U32 R6, RZ, RZ, R26 ;  /* 0x000000ffff067224 */ /* 0x000fe400078e001a */
[----:B------:R-:W-:Y:S01]  /*7800*/  IMAD.MOV.U32 R7, RZ, RZ, R53 ;  /* 0x000000ffff077224 */ /* 0x000fe200078e0035 */
[----:B0-----:R-:W-:-:S13]  /*7810*/  ISETP.NE.AND P0, PT, R21, 0x1, PT ;  /* 0x000000011500780c */ /* 0x001fda0003f05270 */
[----:B------:R-:W0:Y:S08]  /*7820*/  @P0 LDC R2, c[0x0][0x44c] ;  /* 0x00011300ff020b82 */ /* 0x000e300000000800 */
[----:B------:R-:W1:Y:S01]  /*7830*/  @P0 LDC R3, c[0x0][0x450] ;  /* 0x00011400ff030b82 */ /* 0x000e620000000800 */
[----:B0-----:R-:W-:-:S05]  /*7840*/  @P0 IMAD.HI.U32 R2, R5, R2, RZ ;  /* 0x0000000205020227 */ /* 0x001fca00078e00ff */
[----:B-1----:R-:W-:Y:S01]  /*7850*/  @P0 SHF.R.U32.HI R5, RZ, R3, R2 ;  /* 0x00000003ff050219 */ /* 0x002fe20000011602 */
[----:B------:R-:W-:Y:S02]  /*7860*/  IMAD.MOV.U32 R2, RZ, RZ, R24 ;  /* 0x000000ffff027224 */ /* 0x000fe400078e0018 */
[----:B------:R-:W-:Y:S01]  /*7870*/  IMAD.MOV.U32 R3, RZ, RZ, R55 ;  /* 0x000000ffff037224 */ /* 0x000fe200078e0037 */
        /* <DEDUP_REMOVED lines=21> */
.L_x_13393:
        /* <DEDUP_REMOVED lines=14> */
[C---:B------:R-:W-:Y:S02]  /*7ab0*/  @!P3 SHF.L.U32 R21, R159.reuse, 0x1, RZ ;  /* 0x000000019f15b819 */ /* 0x040fe400000006ff */
[----:B-12---:R-:W-:Y:S02]  /*7ac0*/  @!P2 IMAD.WIDE R10, R156, 0x2, R2 ;  /* 0x000000029c0aa825 */ /* 0x006fe400078e0202 */
[-C--:B------:R-:W-:Y:S02]  /*7ad0*/  @!P3 IADD3 R2, P0, R2, R21.reuse, RZ ;  /* 0x000000150202b210 */ /* 0x080fe40007f1e0ff */
[----:B----4-:R-:W-:Y:S02]  /*7ae0*/  @!P3 IADD3 R20, P1, R14, R21, RZ ;  /* 0x000000150e14b210 */ /* 0x010fe40007f3e0ff */
[----:B------:R-:W-:Y:S02]  /*7af0*/  CS2R R56, SRZ ;  /* 0x0000000000387805 */ /* 0x000fe4000001ff00 */
[----:B------:R-:W-:Y:S01]  /*7b00*/  CS2R R26, SRZ ;  /* 0x00000000001a7805 */ /* 0x000fe2000001ff00 */
        /* <DEDUP_REMOVED lines=9> */
.L_x_13083:
[----:B------:R-:W-:Y:S05]  /*7ba0*/  BSYNC B1 ;  /* 0x0000000000017941 */ /* 0x000fea0003800000 */
.L_x_13082:
[----:B-12--5:R-:W-:Y:S01]  /*7bb0*/  IMAD.MOV.U32 R2, RZ, RZ, R26 ;  /* 0x000000ffff027224 */ /* 0x026fe200078e001a */
[----:B------:R-:W-:Y:S01]  /*7bc0*/  UMOV UR4, 0xffffffff ;  /* 0xffffffff00047882 */ /* 0x000fe20000000000 */
[----:B------:R-:W-:Y:S01]  /*7bd0*/  IMAD.MOV.U32 R3, RZ, RZ, R27 ;  /* 0x000000ffff037224 */ /* 0x000fe200078e001b */
[----:B------:R-:W-:Y:S01]  /*7be0*/  CS2R R20, SRZ ;  /* 0x0000000000147805 */ /* 0x000fe2000001ff00 */
[----:B---3--:R-:W-:Y:S02]  /*7bf0*/  IMAD.MOV.U32 R5, RZ, RZ, R54 ;  /* 0x000000ffff057224 */ /* 0x008fe400078e0036 */
        /* <DEDUP_REMOVED lines=9> */
[----:B------:R-:W-:Y:S02]  /*7c90*/  PRMT R67, R3, 0x5410, R9 ;  /* 0x0000541003437816 */ /* 0x000fe40000000009 */
[----:B------:R-:W-:Y:S01]  /*7ca0*/  PRMT R28, R28, 0x5410, R5 ;  /* 0x000054101c1c7816 */ /* 0x000fe20000000005 */
[----:B------:R-:W-:Y:S06]  /*7cb0*/  BRA.DIV UR4, `(.L_x_13084) ;  /* 0x000002fe04a47947 */ /* 0x000fec000b800000 */
[----:B------:R1:W2:Y:S04]  /*7cc0*/  SHFL.IDX PT, R5, R6, 0x1, 0x1c1f ;  /* 0x003c1f0006057f89 */ /* 0x0002a800000e0000 */
[----:B0-----:R-:W0:Y:S04]  /*7cd0*/  SHFL.IDX PT, R4, R4, 0x1, 0x1c1f ;  /* 0x003c1f0004047f89 */ /* 0x001e2800000e0000 */
[----:B------:R-:W3:Y:S04]  /*7ce0*/  SHFL.IDX PT, R7, R7, 0x1, 0x1c1f ;  /* 0x003c1f0007077f89 */ /* 0x000ee800000e0000 */
[----:B----4-:R1:W4:Y:S02]  /*7cf0*/  SHFL.IDX PT, R14, R8, 0x1, 0x1c1f ;  /* 0x003c1f00080e7f89 */ /* 0x01032400000e0000 */
.L_x_13399:
[----:B------:R-:W5:Y:S01]  /*7d00*/  LDL R3, [R1+0x204] ;  /* 0x0002040001037983 */ /* 0x000f620000100800 */
[----:B------:R-:W-:Y:S01]  /*7d10*/  VIADD R0, R0, 0x40 ;  /* 0x0000004000007836 */ /* 0x000fe20000000000 */
[----:B------:R-:W-:Y:S01]  /*7d20*/  BSSY B1, `(.L_x_13085) ;  /* 0x000001f000017945 */ /* 0x000fe20003800000 */
[----:B-1----:R-:W-:Y:S02]  /*7d30*/  CS2R R8, SRZ ;  /* 0x0000000000087805 */ /* 0x002fe4000001ff00 */
[----:B------:R-:W-:Y:S02]  /*7d40*/  CS2R R10, SRZ ;  /* 0x00000000000a7805 */ /* 0x000fe4000001ff00 */
[----:B------:R-:W-:Y:S02]  /*7d50*/  ISETP.GE.AND P0, PT, R0, R53, PT ;  /* 0x000000350000720c */ /* 0x000fe40003f06270 */
[----:B-----5:R-:W-:-:S04]  /*7d60*/  LEA.HI R2, R3, R3, RZ, 0x1 ;  /* 0x0000000303027211 */ /* 0x020fc800078f08ff */
[----:B------:R-:W-:-:S05]  /*7d70*/  LOP3.LUT R2, R2, 0xfffffffe, RZ, 0xc0, !PT ;  /* 0xfffffffe02027812 */ /* 0x000fca00078ec0ff */
[----:B------:R-:W-:Y:S01]  /*7d80*/  IMAD.IADD R0, R3, 0x1, -R2 ;  /* 0x0000000103007824 */ /* 0x000fe200078e0a02 */
[----:B------:R-:W-:-:S04]  /*7d90*/  CS2R R2, SRZ ;  /* 0x0000000000027805 */ /* 0x000fc8000001ff00 */
[----:B------:R-:W-:Y:S01]  /*7da0*/  SHF.L.U32 R13, R0, 0x1f, RZ ;  /* 0x0000001f000d7819 */ /* 0x000fe200000006ff */
[----:B------:R-:W-:Y:S06]  /*7db0*/  @P0 BRA `(.L_x_13086) ;  /* 0x0000000000540947 */ /* 0x000fec0003800000 */
[----:B------:R-:W4:Y:S01]  /*7dc0*/  LDL R6, [R1+0x45c] ;  /* 0x00045c0001067983 */ /* 0x000f220000100800 */
[----:B------:R-:W-:Y:S01]  /*7dd0*/  ULDC UR4, c[0x0][0x3f4] ;  /* 0x0000fd0000047ab9 */ /* 0x000fe20000000800 */
[----:B------:R-:W-:Y:S02]  /*7de0*/  CS2R R8, SRZ ;  /* 0x0000000000087805 */ /* 0x000fe4000001ff00 */
[----:B------:R-:W-:Y:S02]  /*7df0*/  ISETP.GE.AND P3, PT, R159, UR4, PT ;  /* 0x000000049f007c0c */ /* 0x000fe4000bf66270 */
[----:B------:R-:W-:Y:S01]  /*7e00*/  ISETP.GE.AND P2, PT, R156, UR4, PT ;  /* 0x000000049c007c0c */ /* 0x000fe2000bf46270 */
[----:B---3--:R-:W-:Y:S01]  /*7e10*/  IMAD.MOV.U32 R15, RZ, RZ, R7 ;  /* 0x000000ffff0f7224 */ /* 0x008fe200078e0007 */
[----:B------:R-:W-:-:S09]  /*7e20*/  CS2R R10, SRZ ;  /* 0x00000000000a7805 */ /* 0x000fd2000001ff00 */
[----:B------:R-:W-:Y:S02]  /*7e30*/  @!P3 IMAD.SHL.U32 R3, R159, 0x2, RZ ;  /* 0x000000029f03b824 */ /* 0x000fe400078e00ff */
[----:B0-2---:R-:W-:-:S03]  /*7e40*/  @!P2 IMAD.WIDE R58, R156, 0x2, R4 ;  /* 0x000000029c3aa825 */ /* 0x005fc600078e0204 */
[-C--:B------:R-:W-:Y:S02]  /*7e50*/  @!P3 IADD3 R4, P0, R4, R3.reuse, RZ ;  /* 0x000000030404b210 */ /* 0x080fe40007f1e0ff */
[----:B------:R-:W-:Y:S01]  /*7e60*/  CS2R R20, SRZ ;  /* 0x0000000000147805 */ /* 0x000fe2000001ff00 */
[----:B------:R1:W5:Y:S01]  /*7e70*/  @!P2 LD.E.64 R8, desc[UR44][R58.64] ;  /* 0x0000002c3a08a980 */ /* 0x000362000c101b00 */
[----:B----4-:R-:W-:Y:S02]  /*7e80*/  @!P3 SHF.L.U64.HI R0, R159, 0x1, R6 ;  /* 0x000000019f00b819 */ /* 0x010fe40000010206 */
[----:B------:R-:W-:Y:S02]  /*7e90*/  @!P3 IADD3 R6, P1, R14, R3, RZ ;  /* 0x000000030e06b210 */ /* 0x000fe40007f3e0ff */
[----:B------:R-:W-:Y:S01]  /*7ea0*/  CS2R R2, SRZ ;  /* 0x0000000000027805 */ /* 0x000fe2000001ff00 */
[----:B------:R-:W-:-:S04]  /*7eb0*/  @!P2 IMAD.WIDE R14, R156, 0x2, R14 ;  /* 0x000000029c0ea825 */ /* 0x000fc800078e020e */
[--C-:B------:R-:W-:Y:S01]  /*7ec0*/  @!P3 IMAD.X R5, R5, 0x1, R0.reuse, P0 ;  /* 0x000000010505b824 */ /* 0x100fe200000e0600 */
[----:B------:R1:W5:Y:S01]  /*7ed0*/  @!P2 LD.E.64 R10, desc[UR44][R14.64] ;  /* 0x0000002c0e0aa980 */ /* 0x000362000c101b00 */
[----:B------:R-:W-:-:S03]  /*7ee0*/  @!P3 IMAD.X R7, R7, 0x1, R0, P1 ;  /* 0x000000010707b824 */ /* 0x000fc600008e0600 */
[----:B------:R1:W5:Y:S04]  /*7ef0*/  @!P3 LD.E.64 R20, desc[UR44][R4.64] ;  /* 0x0000002c0414b980 */ /* 0x000368000c101b00 */
[----:B------:R1:W5:Y:S02]  /*7f00*/  @!P3 LD.E.64 R2, desc[UR44][R6.64] ;  /* 0x0000002c0602b980 */ /* 0x000364000c101b00 */
.L_x_13086:
[----:B------:R-:W-:Y:S05]  /*7f10*/  BSYNC B1 ;  /* 0x0000000000017941 */ /* 0x000fea0003800000 */
.L_x_13085:
[----:B------:R-:W0:Y:S01]  /*7f20*/  SYNCS.PHASECHK.TRANS64.TRYWAIT P0, [R148+URZ+0x32400], R13 ;  /* 0x0324000d940075a7 */ /* 0x000e22000800017f */
[----:B------:R-:W-:Y:S04]  /*7f30*/  BSSY B1, `(.L_x_13087) ;  /* 0x0000002000017945 */ /* 0x000fe80003800000 */
[----:B0-----:R-:W-:Y:S05]  /*7f40*/  @!P0 BRA `(.L_x_13088) ;  /* 0x000002fc00708947 */ /* 0x001fea0003800000 */
.L_x_13400:
[----:B------:R-:W-:Y:S05]  /*7f50*/  BSYNC B1 ;  /* 0x0000000000017941 */ /* 0x000fea0003800000 */
.L_x_13087:
[----:B-1----:R-:W2:Y:S04]  /*7f60*/  LDL R4, [R1+0x460] ;  /* 0x0004600001047983 */ /* 0x002ea80000100800 */
[----:B------:R-:W4:Y:S04]  /*7f70*/  LDL R0, [R1+0x470] ;  /* 0x0004700001007983 */ /* 0x000f280000100800 */
[----:B------:R-:W4:Y:S01]  /*7f80*/  LDL R6, [R1+0x50] ;  /* 0x0000500001067983 */ /* 0x000f220000100800 */
[----:B---3-5:R-:W-:Y:S01]  /*7f90*/  IMAD.MOV.U32 R7, RZ, RZ, R8 ;  /* 0x000000ffff077224 */ /* 0x028fe200078e0008 */
[----:B------:R-:W-:Y:S01]  /*7fa0*/  BSSY B1, `(.L_x_13089) ;  /* 0x0000073000017945 */ /* 0x000fe20003800000 */
[----:B--2---:R-:W-:Y:S01]  /*7fb0*/  LOP3.LUT P0, RZ, R4, 0x4, RZ, 0xc0, !PT ;  /* 0x0000000404ff7812 */ /* 0x004fe2000780c0ff */
[----:B----4-:R-:W-:-:S04]  /*7fc0*/  IMAD.IADD R5, R192, 0x1, R0 ;  /* 0x00000001c0057824 */ /* 0x010fc800078e0200 */
[----:B------:R-:W-:Y:S02]  /*7fd0*/  IMAD R12, R5, 0x2, R148 ;  /* 0x00000002050c7824 */ /* 0x000fe400078e0294 */
[----:B------:R-:W-:Y:S02]  /*7fe0*/  IMAD.MOV.U32 R5, RZ, RZ, R20 ;  /* 0x000000ffff057224 */ /* 0x000fe400078e0014 */
[C---:B------:R-:W-:Y:S02]  /*7ff0*/  VIADD R4, R12.reuse, 0x18400 ;  /* 0x000184000c047836 */ /* 0x040fe40000000000 */
[----:B------:R-:W-:Y:S01]  /*8000*/  VIADD R0, R12, 0x18440 ;  /* 0x000184400c007836 */ /* 0x000fe20000000000 */
[----:B------:R-:W-:Y:S01]  /*8010*/  PRMT R14, R5, 0x7610, R14 ;  /* 0x00007610050e7816 */ /* 0x000fe2000000000e */
[----:B------:R-:W-:Y:S01]  /*8020*/  IMAD.MOV.U32 R5, RZ, RZ, R9 ;  /* 0x000000ffff057224 */ /* 0x000fe200078e0009 */
[----:B------:R-:W-:Y:S01]  /*8030*/  @P0 IADD3 R0, R4, -0x40, RZ ;  /* 0xffffffc004000810 */ /* 0x000fe20007ffe0ff */
[----:B------:R-:W-:-:S02]  /*8040*/  IMAD R4, R6, -0x80, R53 ;  /* 0xffffff8006047824 */ /* 0x000fc400078e0235 */
[----:B------:R-:W-:Y:S01]  /*8050*/  IMAD.MOV.U32 R6, RZ, RZ, R21 ;  /* 0x000000ffff067224 */ /* 0x000fe200078e0015 */
[----:B------:R-:W-:Y:S01]  /*8060*/  PRMT R68, R7, 0x5410, R5 ;  /* 0x0000541007447816 */ /* 0x000fe20000000005 */
[----:B------:R-:W-:Y:S01]  /*8070*/  IMAD.MOV.U32 R5, RZ, RZ, R3 ;  /* 0x000000ffff057224 */ /* 0x000fe200078e0003 */
[----:B------:R-:W-:Y:S01]  /*8080*/  VIMNMX R65, R4, 0x80, PT ;  /* 0x0000008004417848 */ /* 0x000fe20003fe0100 */
[----:B------:R-:W-:Y:S01]  /*8090*/  IMAD.MOV.U32 R4, RZ, RZ, R2 ;  /* 0x000000ffff047224 */ /* 0x000fe200078e0002 */
[----:B------:R-:W-:Y:S01]  /*80a0*/  PRMT R13, R6, 0x7610, R13 ;  /* 0x00007610060d7816 */ /* 0x000fe2000000000d */
[----:B------:R-:W-:Y:S01]  /*80b0*/  IMAD.MOV.U32 R6, RZ, RZ, R10 ;  /* 0x000000ffff067224 */ /* 0x000fe200078e000a */
[----:B------:R-:W-:Y:S01]  /*80c0*/  ISETP.GE.AND P0, PT, R154, R65, PT ;  /* 0x000000419a00720c */ /* 0x000fe20003f06270 */
[----:B------:R-:W-:Y:S01]  /*80d0*/  IMAD.MOV.U32 R7, RZ, RZ, R11 ;  /* 0x000000ffff077224 */ /* 0x000fe200078e000b */
[----:B------:R-:W-:Y:S02]  /*80e0*/  PRMT R14, R14, 0x5410, R4 ;  /* 0x000054100e0e7816 */ /* 0x000fe40000000004 */
[----:B------:R-:W-:-:S02]  /*80f0*/  PRMT R13, R13, 0x5410, R5 ;  /* 0x000054100d0d7816 */ /* 0x000fc40000000005 */
[----:B------:R-:W-:-:S07]  /*8100*/  PRMT R69, R6, 0x5410, R7 ;  /* 0x0000541006457816 */ /* 0x000fce0000000007 */
[----:B------:R-:W-:Y:S05]  /*8110*/  @P0 BRA `(.L_x_13090) ;  /* 0x00000004006c0947 */ /* 0x000fea0003800000 */
[----:B------:R-:W0:Y:S01]  /*8120*/  LDC R4, c[0x0][0x3f4] ;  /* 0x0000fd00ff047b82 */ /* 0x000e220000000800 */
[----:B------:R-:W-:Y:S01]  /*8130*/  BSSY B2, `(.L_x_13091) ;  /* 0x000002e000027945 */ /* 0x000fe20003800000 */
[-C--:B0-----:R-:W-:Y:S02]  /*8140*/  ISETP.GE.AND P0, PT, R156, R4.reuse, PT ;  /* 0x000000049c00720c */ /* 0x081fe40003f06270 */
[----:B------:R-:W-:-:S11]  /*8150*/  ISETP.GE.AND P1, PT, R159, R4, PT ;  /* 0x000000049f00720c */ /* 0x000fd60003f26270 */
[----:B------:R-:W-:Y:S05]  /*8160*/  @P0 BRA `(.L_x_13092) ;  /* 0x0000000000a80947 */ /* 0x000fea0003800000 */
[----:B------:R-:W0:Y:S01]  /*8170*/  LDS.128 R4, [R12+0x18400] ;  /* 0x018400000c047984 */ /* 0x000e220000000c00 */
        /* <DEDUP_REMOVED lines=8> */
[--C-:B0-----:R-:W-:Y:S02]  /*8200*/  HADD2.F32 R53, -RZ, R7.reuse.H0_H0 ;  /* 0x20000007ff357230 */ /* 0x101fe40000004100 */
        /* <DEDUP_REMOVED lines=16> */
[----:B------:R-:W-:Y:S02]  /*8310*/  HADD2.F32 R53, -RZ, R66.H0_H0 ;  /* 0x20000042ff357230 */ /* 0x000fe40000004100 */
        /* <DEDUP_REMOVED lines=15> */
.L_x_13092:
[----:B------:R-:W-:Y:S05]  /*8410*/  BSYNC B2 ;  /* 0x0000000000027941 */ /* 0x000fea0003800000 */
.L_x_13091:
[----:B------:R-:W-:Y:S05]  /*8420*/  @P1 BRA `(.L_x_13090) ;  /* 0x0000000000a81947 */ /* 0x000fea0003800000 */
[----:B0-----:R-:W0:Y:S01]  /*8430*/  LDS.128 R4, [R0] ;  /* 0x0000000000047984 */ /* 0x001e220000000c00 */
        /* <DEDUP_REMOVED lines=41> */
.L_x_13090:
[----:B------:R-:W-:Y:S05]  /*86d0*/  BSYNC B1 ;  /* 0x0000000000017941 */ /* 0x000fea0003800000 */
.L_x_13089:
[----:B------:R-:W-:-:S13]  /*86e0*/  ISETP.GE.AND P0, PT, R166, R65, PT ;  /* 0x00000041a600720c */ /* 0x000fda0003f06270 */
[----:B------:R-:W-:Y:S05]  /*86f0*/  @P0 BRA `(.L_x_13093) ;  /* 0x0000001800500947 */ /* 0x000fea0003800000 */
[----:B01----:R-:W0:Y:S01]  /*8700*/  LDC R4, c[0x0][0x3f4] ;  /* 0x0000fd00ff047b82 */ /* 0x003e220000000800 */
        /* <DEDUP_REMOVED lines=30> */
[----:B------:R-:W-:-:S02]  /*88f0*/  HADD2.F32 R10, -RZ, R68.H1_H1 ;  /* 0x30000044ff0a7230 */ /* 0x000fc40000004100 */
        /* <DEDUP_REMOVED lines=15> */
.L_x_13095:
[----:B------:R-:W-:Y:S05]  /*89f0*/  BSYNC B1 ;  /* 0x0000000000017941 */ /* 0x000fea0003800000 */
.L_x_13094:
[----:B------:R-:W-:Y:S05]  /*8a00*/  @P1 BRA `(.L_x_13093) ;  /* 0x00000014008c1947 */ /* 0x000fea0003800000 */
[----:B0-----:R-:W0:Y:S01]  /*8a10*/  LDS.128 R4, [R0+0x2000] ;  /* 0x0020000000047984 */ /* 0x001e220000000c00 */
        /* <DEDUP_REMOVED lines=8> */
[----:B0-----:R-:W-:-:S02]  /*8aa0*/  HADD2.F32 R9, -RZ, R7.H1_H1 ;  /* 0x30000007ff097230 */ /* 0x001fc40000004100 */
[--C-:B------:R-:W-:Y:S02]  /*8ab0*/  HADD2.F32 R2, -RZ, R4.reuse.H0_H0 ;  /* 0x20000004ff027230 */ /* 0x100fe40000004100 */
[----:B------:R-:W-:Y:S02]  /*8ac0*/  HADD2.F32 R4, -RZ, R4.H1_H1 ;  /* 0x30000004ff047230 */ /* 0x000fe40000004100 */
[C---:B------:R-:W-:Y:S01]  /*8ad0*/  FMUL.FTZ R21, R9.reuse, R12 ;  /* 0x0000000c09157220 */ /* 0x040fe20000410000 */
[----:B------:R-:W-:Y:S02]  /*8ae0*/  HADD2.F32 R8, -RZ, R7.H0_H0 ;  /* 0x20000007ff087230 */ /* 0x000fe40000004100 */
[----:B------:R-:W-:Y:S01]  /*8af0*/  FMUL.FTZ R25, R9, R10 ;  /* 0x0000000a09197220 */ /* 0x000fe20000410000 */
[--C-:B------:R-:W-:Y:S02]  /*8b00*/  HADD2.F32 R7, -RZ, R6.reuse.H0_H0 ;  /* 0x20000006ff077230 */ /* 0x100fe40000004100 */
[----:B------:R-:W-:Y:S01]  /*8b10*/  FMUL.FTZ R9, R4, R15 ;  /* 0x0000000f04097220 */ /* 0x000fe20000410000 */
[----:B------:R-:W-:-:S02]  /*8b20*/  HADD2.F32 R6, -RZ, R6.H1_H1 ;  /* 0x30000006ff067230 */ /* 0x000fc40000004100 */
[----:B------:R-:W-:Y:S01]  /*8b30*/  FFMA.FTZ R14, R8, R10, -R21 ;  /* 0x0000000a080e7223 */ /* 0x000fe20000010815 */
[-C--:B------:R-:W-:Y:S01]  /*8b40*/  FMUL.FTZ R21, R4, R11.reuse ;  /* 0x0000000b04157220 */ /* 0x080fe20000410000 */
[----:B------:R-:W-:Y:S01]  /*8b50*/  FFMA.FTZ R11, R2, R11, -R9 ;  /* 0x0000000b020b7223 */ /* 0x000fe20000010809 */
[----:B------:R-:W-:Y:S02]  /*8b60*/  HADD2.F32 R9, -RZ, R13.H1_H1 ;  /* 0x3000000dff097230 */ /* 0x000fe40000004100 */
[----:B------:R-:W-:Y:S01]  /*8b70*/  FFMA.FTZ R25, R8, R12, R25 ;  /* 0x0000000c08197223 */ /* 0x000fe20000010019 */
[----:B------:R-:W-:Y:S02]  /*8b80*/  HADD2.F32 R3, -RZ, R5.H0_H0 ;  /* 0x20000005ff037230 */ /* 0x000fe40000004100 */
[----:B------:R-:W-:Y:S01]  /*8b90*/  FFMA.FTZ R2, R2, R15, R21 ;  /* 0x0000000f02027223 */ /* 0x000fe20000010015 */
[----:B------:R-:W-:Y:S02]  /*8ba0*/  HADD2.F32 R13, -RZ, R13.H0_H0 ;  /* 0x2000000dff0d7230 */ /* 0x000fe40000004100 */
[----:B------:R-:W-:Y:S01]  /*8bb0*/  FMUL.FTZ R10, R6, R9 ;  /* 0x00000009060a7220 */ /* 0x000fe20000410000 */
[----:B------:R-:W-:-:S02]  /*8bc0*/  HADD2.F32 R5, -RZ, R5.H1_H1 ;  /* 0x30000005ff057230 */ /* 0x000fc40000004100 */
        /* <DEDUP_REMOVED lines=8> */
[C---:B------:R-:W-:Y:S01]  /*8c50*/  FFMA.FTZ R5, R3.reuse, R4, -R6 ;  /* 0x0000000403057223 */ /* 0x040fe20000010806 */
[----:B------:R-:W-:Y:S01]  /*8c60*/  F2FP.F16.F32.PACK_AB R4, R2, R11 ;  /* 0x0000000b0204723e */ /* 0x000fe200000000ff */
[----:B------:R-:W-:Y:S01]  /*8c70*/  FFMA.FTZ R8, R3, R8, R15 ;  /* 0x0000000803087223 */ /* 0x000fe2000001000f */
[----:B------:R-:W-:-:S04]  /*8c80*/  F2FP.F16.F32.PACK_AB R6, R9, R10 ;  /* 0x0000000a0906723e */ /* 0x000fc800000000ff */
[----:B------:R-:W-:-:S05]  /*8c90*/  F2FP.F16.F32.PACK_AB R5, R8, R5 ;  /* 0x000000050805723e */ /* 0x000fca00000000ff */
[----:B------:R2:W-:Y:S01]  /*8ca0*/  STS.128 [R0+0x2000], R4 ;  /* 0x0020000400007388 */ /* 0x0005e20000000c00 */
[----:B------:R-:W-:Y:S05]  /*8cb0*/  BRA `(.L_x_13093) ;  /* 0x0000001000e07947 */ /* 0x000fea0003800000 */
.L_x_13080:
        /* <DEDUP_REMOVED lines=11> */
[----:B------:R-:W-:Y:S01]  /*8d70*/  IMAD.MOV.U32 R2, RZ, RZ, R26 ;  /* 0x000000ffff027224 */ /* 0x000fe200078e001a */
        /* <DEDUP_REMOVED lines=29> */
[----:B--2---:R-:W-:Y:S01]  /*8f50*/  @!P1 IMAD.X R7, R2, 0x1, R21, P2 ;  /* 0x0000000102079824 */ /* 0x004fe200010e0615 */
[----:B---3--:R-:W-:-:S04]  /*8f60*/  @!P1 IADD3 R14, P2, R14, R5, RZ ;  /* 0x000000050e0e9210 */ /* 0x008fc80007f5e0ff */
        /* <DEDUP_REMOVED lines=18> */
[----:B---3--:R-:W-:Y:S01]  /*9090*/  @!P1 IMAD.MOV.U32 R20, RZ, RZ, R4 ;  /* 0x000000ffff149224 */ /* 0x008fe200078e0004 */
[----:B------:R-:W-:Y:S02]  /*90a0*/  PRMT R79, R3, 0x7610, R79 ;  /* 0x00007610034f7816 */ /* 0x000fe4000000004f */
[----:B------:R-:W-:Y:S01]  /*90b0*/  CS2R R2, SRZ ;  /* 0x0000000000027805 */ /* 0x000fe2000001ff00 */
[----:B------:R-:W-:-:S02]  /*90c0*/  @!P1 IMAD.MOV.U32 R21, RZ, RZ, R5 ;  /* 0x000000ffff159224 */ /* 0x000fc400078e0005 */
[----:B------:R-:W-:Y:S02]  /*90d0*/  @!P1 IMAD.MOV.U32 R2, RZ, RZ, R6 ;  /* 0x000000ffff029224 */ /* 0x000fe400078e0006 */
[----:B------:R-:W-:Y:S02]  /*90e0*/  @!P1 IMAD.MOV.U32 R3, RZ, RZ, R7 ;  /* 0x000000ffff039224 */ /* 0x000fe400078e0007 */
[----:B------:R-:W-:Y:S02]  /*90f0*/  IMAD.MOV.U32 R4, RZ, RZ, R2 ;  /* 0x000000ffff047224 */ /* 0x000fe400078e0002 */
[----:B------:R-:W-:Y:S01]  /*9100*/  IMAD.MOV.U32 R6, RZ, RZ, R20 ;  /* 0x000000ffff067224 */ /* 0x000fe200078e0014 */
[----:B------:R-:W-:Y:S01]  /*9110*/  MOV R5, R3 ;  /* 0x0000000300057202 */ /* 0x000fe20000000f00 */
[----:B------:R-:W-:Y:S02]  /*9120*/  IMAD.MOV.U32 R7, RZ, RZ, R21 ;  /* 0x000000ffff077224 */ /* 0x000fe400078e0015 */
[----:B------:R-:W-:Y:S01]  /*9130*/  IMAD.MOV.U32 R8, RZ, RZ, R56 ;  /* 0x000000ffff087224 */ /* 0x000fe200078e0038 */
[----:B------:R-:W-:Y:S01]  /*9140*/  PRMT R65, R4, 0x5410, R6 ;  /* 0x0000541004417816 */ /* 0x000fe20000000006 */
[----:B------:R-:W-:Y:S01]  /*9150*/  IMAD.MOV.U32 R9, RZ, RZ, R57 ;  /* 0x000000ffff097224 */ /* 0x000fe200078e0039 */
[----:B------:R-:W-:-:S02]  /*9160*/  PRMT R61, R7, 0x7610, R61 ;  /* 0x00007610073d7816 */ /* 0x000fc4000000003d */
[----:B------:R-:W-:Y:S02]  /*9170*/  CS2R R6, SRZ ;  /* 0x0000000000067805 */ /* 0x000fe4000001ff00 */
[----:B------:R-:W-:Y:S02]  /*9180*/  PRMT R79, R79, 0x5410, R5 ;  /* 0x000054104f4f7816 */ /* 0x000fe40000000005 */
[----:B01--4-:R-:W-:-:S07]  /*9190*/  PRMT R28, R8, 0x5410, R9 ;  /* 0x00005410081c7816 */ /* 0x013fce0000000009 */
.L_x_13410:
        /* <DEDUP_REMOVED lines=24> */
.L_x_13098:
[----:B------:R-:W-:Y:S05]  /*9320*/  BSYNC B1 ;  /* 0x0000000000017941 */ /* 0x000fea0003800000 */
.L_x_13097:
[----:B------:R-:W0:Y:S01]  /*9330*/  SYNCS.PHASECHK.TRANS64.TRYWAIT P1, [R148+URZ+0x32400], R13 ;  /* 0x0324000d940075a7 */ /* 0x000e22000802017f */
[----:B------:R-:W-:Y:S04]  /*9340*/  BSSY B1, `(.L_x_13099) ;  /* 0x0000002000017945 */ /* 0x000fe80003800000 */
[----:B0-----:R-:W-:Y:S05]  /*9350*/  @!P1 BRA `(.L_x_13100) ;  /* 0x000002ec00e89947 */ /* 0x001fea0003800000 */
.L_x_13411:
[----:B------:R-:W-:Y:S05]  /*9360*/  BSYNC B1 ;  /* 0x0000000000017941 */ /* 0x000fea0003800000 */
.L_x_13099:
        /* <DEDUP_REMOVED lines=8> */
[----:B------:R-:W-:-:S02]  /*93f0*/  PRMT R53, R12, 0x5410, R13 ;  /* 0x000054100c357816 */ /* 0x000fc4000000000d */
[----:B------:R-:W-:Y:S02]  /*9400*/  MOV R12, R5 ;  /* 0x00000005000c7202 */ /* 0x000fe40000000f00 */
[----:B------:R-:W-:Y:S02]  /*9410*/  VIMNMX R13, R0, 0x80, PT ;  /* 0x00000080000d7848 */ /* 0x000fe40003fe0100 */
[----:B------:R-:W-:Y:S01]  /*9420*/  PRMT R0, R14, 0x7610, R0 ;  /* 0x000076100e007816 */ /* 0x000fe20000000000 */
[----:B------:R-:W-:Y:S01]  /*9430*/  IMAD.MOV.U32 R14, RZ, RZ, R10 ;  /* 0x000000ffff0e7224 */ /* 0x000fe200078e000a */
[-C--:B------:R-:W-:Y:S02]  /*9440*/  ISETP.GE.OR P1, PT, R154, R13.reuse, P0 ;  /* 0x0000000d9a00720c */ /* 0x080fe40000726670 */
[----:B------:R-:W-:Y:S01]  /*9450*/  ISETP.GE.OR P0, PT, R166, R13, P0 ;  /* 0x0000000da600720c */ /* 0x000fe20000706670 */
[----:B------:R-:W-:Y:S01]  /*9460*/  IMAD.MOV.U32 R13, RZ, RZ, R11 ;  /* 0x000000ffff0d7224 */ /* 0x000fe200078e000b */
[----:B------:R-:W-:Y:S01]  /*9470*/  PRMT R80, R12, 0x7610, R80 ;  /* 0x000076100c507816 */ /* 0x000fe20000000050 */
[----:B------:R-:W-:Y:S01]  /*9480*/  IMAD.IADD R12, R22, 0x1, R59 ;  /* 0x00000001160c7824 */ /* 0x000fe200078e023b */
[----:B------:R-:W-:-:S02]  /*9490*/  PRMT R58, R14, 0x7610, R58 ;  /* 0x000076100e3a7816 */ /* 0x000fc4000000003a */
[----:B------:R-:W-:Y:S02]  /*94a0*/  PRMT R0, R0, 0x5410, R13 ;  /* 0x0000541000007816 */ /* 0x000fe4000000000d */
[----:B------:R-:W-:-:S03]  /*94b0*/  LOP3.LUT R59, R12, 0x38, RZ, 0xc0, !PT ;  /* 0x000000380c3b7812 */ /* 0x000fc600078ec0ff */
[----:B------:R-:W-:Y:S05]  /*94c0*/  @P1 BRA `(.L_x_13102) ;  /* 0x00000004006c1947 */ /* 0x000fea0003800000 */
[----:B------:R-:W-:Y:S01]  /*94d0*/  LOP3.LUT R12, R191, 0x38, R22, 0xf8, !PT ;  /* 0x00000038bf0c7812 */ /* 0x000fe200078ef816 */
[----:B------:R-:W-:Y:S01]  /*94e0*/  HADD2.F32 R61, -RZ, R61.H0_H0 ;  /* 0x2000003dff3d7230 */ /* 0x000fe20000004100 */
[----:B------:R-:W-:Y:S01]  /*94f0*/  LOP3.LUT R25, R207, R59, R191, 0x1e, !PT ;  /* 0x0000003bcf197212 */ /* 0x000fe200078e1ebf */
[--C-:B------:R-:W-:Y:S01]  /*9500*/  HADD2.F32 R60, -RZ, R28.reuse.H1_H1 ;  /* 0x3000001cff3c7230 */ /* 0x100fe20000004100 */
[----:B------:R-:W-:Y:S01]  /*9510*/  LOP3.LUT R13, R12, R207, RZ, 0x3c, !PT ;  /* 0x000000cf0c0d7212 */ /* 0x000fe200078e3cff */
[----:B------:R-:W-:Y:S01]  /*9520*/  HADD2.F32 R28, -RZ, R28.H0_H0 ;  /* 0x2000001cff1c7230 */ /* 0x000fe20000004100 */
[----:B------:R-:W-:Y:S01]  /*9530*/  SHF.R.U64 R77, R54, 0x10, R55 ;  /* 0x00000010364d7819 */ /* 0x000fe20000001237 */
[----:B------:R-:W-:Y:S01]  /*9540*/  IMAD.IADD R25, R192, 0x1, R25 ;  /* 0x00000001c0197824 */ /* 0x000fe200078e0219 */
[----:B------:R-:W-:Y:S01]  /*9550*/  SHF.R.U64 R74, R2, 0x10, R3 ;  /* 0x00000010024a7819 */ /* 0x000fe20000001203 */
[----:B------:R-:W-:Y:S01]  /*9560*/  IMAD.IADD R13, R192, 0x1, R13 ;  /* 0x00000001c00d7824 */ /* 0x000fe200078e020d */
[----:B------:R-:W-:Y:S01]  /*9570*/  SHF.R.U32.HI R67, RZ, 0x10, R3 ;  /* 0x00000010ff437819 */ /* 0x000fe20000011603 */
[--C-:B------:R-:W-:Y:S01]  /*9580*/  IMAD R71, R25, 0x2, R148.reuse ;  /* 0x0000000219477824 */ /* 0x100fe200078e0294 */
[----:B------:R-:W-:Y:S01]  /*9590*/  SHF.R.U32.HI R62, RZ, 0x10, R21 ;  /* 0x00000010ff3e7819 */ /* 0x000fe20000011615 */
[----:B------:R-:W-:Y:S01]  /*95a0*/  IMAD R69, R13, 0x2, R148 ;  /* 0x000000020d457824 */ /* 0x000fe200078e0294 */
[----:B------:R-:W-:-:S02]  /*95b0*/  SHF.R.U32.HI R76, RZ, 0x10, R55 ;  /* 0x00000010ff4c7819 */ /* 0x000fc40000011637 */
[----:B------:R-:W0:Y:S01]  /*95c0*/  LDS.128 R24, [R71+0x18400] ;  /* 0x0184000047187984 */ /* 0x000e220000000c00 */
[--C-:B------:R-:W-:Y:S01]  /*95d0*/  SHF.R.U32.HI R63, RZ, 0x10, R57.reuse ;  /* 0x00000010ff3f7819 */ /* 0x100fe20000011639 */
[----:B------:R-:W-:Y:S01]  /*95e0*/  HADD2.F32 R62, -RZ, R62.H0_H0 ;  /* 0x2000003eff3e7230 */ /* 0x000fe20000004100 */
[----:B------:R-:W-:Y:S01]  /*95f0*/  SHF.R.U64 R78, R56, 0x10, R57 ;  /* 0x00000010384e7819 */ /* 0x000fe20000001239 */
[----:B------:R-:W1:Y:S01]  /*9600*/  LDS.128 R12, [R69+0x18400] ;  /* 0x01840000450c7984 */ /* 0x000e620000000c00 */
[----:B------:R-:W-:Y:S01]  /*9610*/  SHF.R.U64 R75, R20, 0x10, R21 ;  /* 0x00000010144b7819 */ /* 0x000fe20000001215 */
[--C-:B0-----:R-:W-:Y:S02]  /*9620*/  HADD2.F32 R54, -RZ, R25.reuse.H0_H0 ;  /* 0x20000019ff367230 */ /* 0x101fe40000004100 */
[----:B------:R-:W-:Y:S02]  /*9630*/  HADD2.F32 R55, -RZ, R25.H1_H1 ;  /* 0x30000019ff377230 */ /* 0x000fe40000004100 */
[----:B-1----:R-:W-:-:S02]  /*9640*/  HADD2.F32 R3, -RZ, R13.H0_H0 ;  /* 0x2000000dff037230 */ /* 0x002fc40000004100 */
[CC--:B------:R-:W-:Y:S01]  /*9650*/  FMUL.FTZ R64, R54.reuse, R61.reuse ;  /* 0x0000003d36407220 */ /* 0x0c0fe20000410000 */
[----:B------:R-:W-:Y:S01]  /*9660*/  FMUL.FTZ R66, R54, R60 ;  /* 0x0000003c36427220 */ /* 0x000fe20000410000 */
[----:B------:R-:W-:Y:S02]  /*9670*/  HADD2.F32 R25, -RZ, R24.H0_H0 ;  /* 0x20000018ff197230 */ /* 0x000fe40000004100 */
[----:B------:R-:W-:Y:S01]  /*9680*/  FMUL.FTZ R68, R55, R62 ;  /* 0x0000003e37447220 */ /* 0x000fe20000410000 */
[C---:B------:R-:W-:Y:S01]  /*9690*/  FFMA.FTZ R64, R3.reuse, R60, -R64 ;  /* 0x0000003c03407223 */ /* 0x040fe20000010840 */
[----:B------:R-:W-:Y:S02]  /*96a0*/  HADD2.F32 R60, -RZ, R65.H1_H1 ;  /* 0x30000041ff3c7230 */ /* 0x000fe40000004100 */
[----:B------:R-:W-:Y:S01]  /*96b0*/  FFMA.FTZ R66, R3, R61, R66 ;  /* 0x0000003d03427223 */ /* 0x000fe20000010042 */
[----:B------:R-:W-:Y:S02]  /*96c0*/  HADD2.F32 R13, -RZ, R13.H1_H1 ;  /* 0x3000000dff0d7230 */ /* 0x000fe40000004100 */
[----:B------:R-:W-:-:S02]  /*96d0*/  HADD2.F32 R2, -RZ, R12.H0_H0 ;  /* 0x2000000cff027230 */ /* 0x000fc40000004100 */
[C---:B------:R-:W-:Y:S01]  /*96e0*/  FMUL.FTZ R3, R25.reuse, R60 ;  /* 0x0000003c19037220 */ /* 0x040fe20000410000 */
[----:B------:R-:W-:Y:S02]  /*96f0*/  HADD2.F32 R54, -RZ, R63.H0_H0 ;  /* 0x2000003fff367230 */ /* 0x000fe40000004100 */
[-C--:B------:R-:W-:Y:S01]  /*9700*/  FMUL.FTZ R25, R25, R28.reuse ;  /* 0x0000001c19197220 */ /* 0x080fe20000410000 */
[----:B------:R-:W-:Y:S02]  /*9710*/  HADD2.F32 R56, -RZ, R26.H0_H0 ;  /* 0x2000001aff387230 */ /* 0x000fe40000004100 */
[----:B------:R-:W-:Y:S01]  /*9720*/  FFMA.FTZ R61, R2, R28, -R3 ;  /* 0x0000001c023d7223 */ /* 0x000fe20000010803 */
[----:B------:R-:W-:Y:S02]  /*9730*/  HADD2.F32 R57, -RZ, R27.H0_H0 ;  /* 0x2000001bff397230 */ /* 0x000fe40000004100 */
[-C--:B------:R-:W-:Y:S01]  /*9740*/  FMUL.FTZ R70, R55, R54.reuse ;  /* 0x0000003637467220 */ /* 0x080fe20000410000 */
[----:B------:R-:W-:Y:S01]  /*9750*/  FFMA.FTZ R63, R13, R54, -R68 ;  /* 0x000000360d3f7223 */ /* 0x000fe20000010844 */
[----:B------:R-:W-:-:S02]  /*9760*/  HADD2.F32 R55, -RZ, R65.H0_H0 ;  /* 0x20000041ff377230 */ /* 0x000fc40000004100 */
[----:B------:R-:W-:Y:S01]  /*9770*/  FFMA.FTZ R60, R2, R60, R25 ;  /* 0x0000003c023c7223 */ /* 0x000fe20000010019 */
[----:B------:R-:W-:Y:S02]  /*9780*/  HADD2.F32 R3, -RZ, R58.H1_H1 ;  /* 0x3000003aff037230 */ /* 0x000fe40000004100 */
[----:B------:R-:W-:Y:S01]  /*9790*/  FFMA.FTZ R65, R13, R62, R70 ;  /* 0x0000003e0d417223 */ /* 0x000fe20000010046 */
[--C-:B------:R-:W-:Y:S02]  /*97a0*/  HADD2.F32 R54, -RZ, R79.reuse.H1_H1 ;  /* 0x3000004fff367230 */ /* 0x100fe40000004100 */
[C---:B------:R-:W-:Y:S01]  /*97b0*/  FMUL.FTZ R13, R56.reuse, R55 ;  /* 0x00000037380d7220 */ /* 0x040fe20000410000 */
[----:B------:R-:W-:Y:S02]  /*97c0*/  HADD2.F32 R2, -RZ, R79.H0_H0 ;  /* 0x2000004fff027230 */ /* 0x000fe40000004100 */
[----:B------:R-:W-:Y:S01]  /*97d0*/  FMUL.FTZ R25, R56, R3 ;  /* 0x0000000338197220 */ /* 0x000fe20000410000 */
[----:B------:R-:W-:-:S02]  /*97e0*/  HADD2.F32 R20, -RZ, R14.H0_H0 ;  /* 0x2000000eff147230 */ /* 0x000fc40000004100 */
[C---:B------:R-:W-:Y:S01]  /*97f0*/  FMUL.FTZ R68, R57.reuse, R54 ;  /* 0x0000003639447220 */ /* 0x040fe20000410000 */
[----:B------:R-:W-:Y:S02]  /*9800*/  HADD2.F32 R21, -RZ, R15.H0_H0 ;  /* 0x2000000fff157230 */ /* 0x000fe40000004100 */
[-C--:B------:R-:W-:Y:S01]  /*9810*/  FMUL.FTZ R57, R57, R2.reuse ;  /* 0x0000000239397220 */ /* 0x080fe20000410000 */
[----:B------:R-:W-:Y:S02]  /*9820*/  HADD2.F32 R27, -RZ, R27.H1_H1 ;  /* 0x3000001bff1b7230 */ /* 0x000fe40000004100 */
[----:B------:R-:W-:Y:S01]  /*9830*/  FFMA.FTZ R62, R20, R3, -R13 ;  /* 0x00000003143e7223 */ /* 0x000fe2000001080d */
[----:B------:R-:W-:Y:S02]  /*9840*/  HADD2.F32 R56, -RZ, R67.H0_H0 ;  /* 0x20000043ff387230 */ /* 0x000fe40000004100 */
[----:B------:R-:W-:Y:S01]  /*9850*/  FFMA.FTZ R68, R21, R2, -R68 ;  /* 0x0000000215447223 */ /* 0x000fe20000010844 */
[----:B------:R-:W-:-:S02]  /*9860*/  HADD2.F32 R28, -RZ, R76.H0_H0 ;  /* 0x2000004cff1c7230 */ /* 0x000fc40000004100 */
[----:B------:R-:W-:Y:S01]  /*9870*/  FFMA.FTZ R57, R21, R54, R57 ;  /* 0x0000003615397223 */ /* 0x000fe20000010039 */
[----:B------:R-:W-:Y:S02]  /*9880*/  HADD2.F32 R15, -RZ, R15.H1_H1 ;  /* 0x3000000fff0f7230 */ /* 0x000fe40000004100 */
        /* <DEDUP_REMOVED lines=31> */
.L_x_13102:
[----:B------:R-:W-:Y:S05]  /*9a80*/  BSYNC B1 ;  /* 0x0000000000017941 */ /* 0x000fea0003800000 */
.L_x_13101:
[----:B------:R-:W-:Y:S02]  /*9a90*/  PRMT R54, R81, 0x7610, R54 ;  /* 0x0000761051367816 */ /* 0x000fe40000000036 */
[----:B------:R-:W-:Y:S01]  /*9aa0*/  PRMT R21, R82, 0x7610, R21 ;  /* 0x0000761052157816 */ /* 0x000fe20000000015 */
[----:B------:R-:W-:Y:S06]  /*9ab0*/  @P0 BRA `(.L_x_13093) ;  /* 0x0000000400600947 */ /* 0x000fec0003800000 */
[----:B------:R-:W2:Y:S01]  /*9ac0*/  LDL R65, [R1+0x468] ;  /* 0x0004680001417983 */ /* 0x000ea20000100800 */
[----:B------:R-:W-:Y:S01]  /*9ad0*/  LOP3.LUT R2, R208, R59, R206, 0x1e, !PT ;  /* 0x0000003bd0027212 */ /* 0x000fe200078e1ece */
[----:B------:R-:W-:Y:S01]  /*9ae0*/  HADD2.F32 R21, -RZ, R21.H0_H0 ;  /* 0x20000015ff157230 */ /* 0x000fe20000004100 */
[----:B------:R-:W-:Y:S01]  /*9af0*/  SHF.R.U64 R61, R8, 0x10, R9 ;  /* 0x00000010083d7819 */ /* 0x000fe20000001209 */
[----:B------:R-:W-:Y:S01]  /*9b00*/  HADD2.F32 R58, -RZ, R58.H0_H0 ;  /* 0x2000003aff3a7230 */ /* 0x000fe20000004100 */
[--C-:B------:R-:W-:Y:S01]  /*9b10*/  SHF.R.U64 R60, R10, 0x10, R11.reuse ;  /* 0x000000100a3c7819 */ /* 0x100fe2000000120b */
[----:B------:R-:W-:Y:S01]  /*9b20*/  IMAD.IADD R3, R209, 0x1, R2 ;  /* 0x00000001d1037824 */ /* 0x000fe200078e0202 */
[----:B------:R-:W-:Y:S01]  /*9b30*/  SHF.R.U32.HI R59, RZ, 0x10, R11 ;  /* 0x00000010ff3b7819 */ /* 0x000fe2000001160b */
[----:B------:R-:W-:Y:S01]  /*9b40*/  HADD2.F32 R11, -RZ, R80.H0_H0 ;  /* 0x20000050ff0b7230 */ /* 0x000fe20000004100 */
[----:B------:R-:W-:Y:S02]  /*9b50*/  SHF.R.U32.HI R20, RZ, 0x10, R9 ;  /* 0x00000010ff147819 */ /* 0x000fe40000011609 */
[----:B------:R-:W-:-:S02]  /*9b60*/  LEA R3, R3, R148, 0x1 ;  /* 0x0000009403037211 */ /* 0x000fc400078e08ff */
[--C-:B------:R-:W-:Y:S01]  /*9b70*/  SHF.R.U64 R64, R4, 0x10, R5.reuse ;  /* 0x0000001004407819 */ /* 0x100fe20000001205 */
[----:B------:R-:W-:Y:S01]  /*9b80*/  HADD2.F32 R20, -RZ, R20.H0_H0 ;  /* 0x20000014ff147230 */ /* 0x000fe20000004100 */
[----:B------:R-:W-:Y:S01]  /*9b90*/  SHF.R.U32.HI R28, RZ, 0x10, R5 ;  /* 0x00000010ff1c7819 */ /* 0x000fe20000011605 */
[----:B0-----:R-:W0:Y:S01]  /*9ba0*/  LDS.128 R24, [R3+0x18400] ;  /* 0x0184000003187984 */ /* 0x001e220000000c00 */
[--C-:B------:R-:W-:Y:S02]  /*9bb0*/  SHF.R.U64 R63, R6, 0x10, R7.reuse ;  /* 0x00000010063f7819 */ /* 0x100fe40000001207 */
[----:B------:R-:W-:Y:S01]  /*9bc0*/  SHF.R.U32.HI R62, RZ, 0x10, R7 ;  /* 0x00000010ff3e7819 */ /* 0x000fe20000011607 */
[--C-:B0-----:R-:W-:Y:S02]  /*9bd0*/  HADD2.F32 R8, -RZ, R25.reuse.H0_H0 ;  /* 0x20000019ff087230 */ /* 0x101fe40000004100 */
[----:B------:R-:W-:Y:S02]  /*9be0*/  HADD2.F32 R25, -RZ, R25.H1_H1 ;  /* 0x30000019ff197230 */ /* 0x000fe40000004100 */
[----:B------:R-:W-:-:S02]  /*9bf0*/  HADD2.F32 R7, -RZ, R24.H0_H0 ;  /* 0x20000018ff077230 */ /* 0x000fc40000004100 */
[C---:B------:R-:W-:Y:S01]  /*9c00*/  FMUL.FTZ R55, R8.reuse, R21 ;  /* 0x0000001508377220 */ /* 0x040fe20000410000 */
[----:B------:R-:W-:Y:S01]  /*9c10*/  FMUL.FTZ R57, R8, R11 ;  /* 0x0000000b08397220 */ /* 0x000fe20000410000 */
[----:B------:R-:W-:Y:S02]  /*9c20*/  HADD2.F32 R8, -RZ, R28.H0_H0 ;  /* 0x2000001cff087230 */ /* 0x000fe40000004100 */
[----:B------:R-:W-:Y:S01]  /*9c30*/  FMUL.FTZ R28, R25, R20 ;  /* 0x00000014191c7220 */ /* 0x000fe20000410000 */
[----:B------:R-:W-:Y:S02]  /*9c40*/  HADD2.F32 R9, -RZ, R26.H0_H0 ;  /* 0x2000001aff097230 */ /* 0x000fe40000004100 */
[--C-:B------:R-:W-:Y:S02]  /*9c50*/  HADD2.F32 R10, -RZ, R27.reuse.H0_H0 ;  /* 0x2000001bff0a7230 */ /* 0x100fe40000004100 */
[----:B------:R-:W-:Y:S02]  /*9c60*/  HADD2.F32 R27, -RZ, R27.H1_H1 ;  /* 0x3000001bff1b7230 */ /* 0x000fe40000004100 */
[----:B------:R-:W-:-:S02]  /*9c70*/  HADD2.F32 R24, -RZ, R24.H1_H1 ;  /* 0x30000018ff187230 */ /* 0x000fc40000004100 */
[----:B------:R-:W-:Y:S01]  /*9c80*/  HADD2.F32 R26, -RZ, R26.H1_H1 ;  /* 0x3000001aff1a7230 */ /* 0x000fe20000004100 */
[----:B--2---:R-:W0:Y:S02]  /*9c90*/  LDS.128 R12, [R65+0x18400] ;  /* 0x01840000410c7984 */ /* 0x004e240000000c00 */
[--C-:B0-----:R-:W-:Y:S02]  /*9ca0*/  HADD2.F32 R4, -RZ, R13.reuse.H0_H0 ;  /* 0x2000000dff047230 */ /* 0x101fe40000004100 */
[----:B------:R-:W-:Y:S02]  /*9cb0*/  HADD2.F32 R13, -RZ, R13.H1_H1 ;  /* 0x3000000dff0d7230 */ /* 0x000fe40000004100 */
[----:B------:R-:W-:Y:S02]  /*9cc0*/  HADD2.F32 R2, -RZ, R12.H0_H0 ;  /* 0x2000000cff027230 */ /* 0x000fe40000004100 */
        /* <DEDUP_REMOVED lines=9> */
[----:B------:R-:W-:Y:S02]  /*9d60*/  HADD2.F32 R7, -RZ, R0.H1_H1 ;  /* 0x30000000ff077230 */ /* 0x000fe40000004100 */
[----:B------:R-:W-:Y:S01]  /*9d70*/  FFMA.FTZ R21, R2, R4, -R21 ;  /* 0x0000000402157223 */ /* 0x000fe20000010815 */
[----:B------:R-:W-:-:S02]  /*9d80*/  HADD2.F32 R4, -RZ, R53.H0_H0 ;  /* 0x20000035ff047230 */ /* 0x000fc40000004100 */
[----:B------:R-:W-:Y:S01]  /*9d90*/  FFMA.FTZ R8, R2, R11, R8 ;  /* 0x0000000b02087223 */ /* 0x000fe20000010008 */
[----:B------:R-:W-:Y:S01]  /*9da0*/  FMUL.FTZ R2, R9, R58 ;  /* 0x0000003a09027220 */ /* 0x000fe20000410000 */
[----:B------:R-:W-:Y:S02]  /*9db0*/  HADD2.F32 R53, -RZ, R53.H1_H1 ;  /* 0x30000035ff357230 */ /* 0x000fe40000004100 */
        /* <DEDUP_REMOVED lines=9> */
[----:B------:R-:W-:Y:S02]  /*9e50*/  HADD2.F32 R15, -RZ, R15.H1_H1 ;  /* 0x3000000fff0f7230 */ /* 0x000fe40000004100 */
[----:B------:R-:W-:Y:S01]  /*9e60*/  FFMA.FTZ R10, R5, R58, R56 ;  /* 0x0000003a050a7223 */ /* 0x000fe20000010038 */
[----:B------:R-:W-:Y:S01]  /*9e70*/  FFMA.FTZ R6, R6, R7, R4 ;  /* 0x0000000706067223 */ /* 0x000fe20000010004 */
[C---:B------:R-:W-:Y:S01]  /*9e80*/  FMUL.FTZ R56, R27.reuse, R2 ;  /* 0x000000021b387220 */ /* 0x040fe20000410000 */
[----:B------:R-:W-:Y:S01]  /*9e90*/  FMUL.FTZ R4, R27, R0 ;  /* 0x000000001b047220 */ /* 0x000fe20000410000 */
[----:B------:R-:W-:-:S02]  /*9ea0*/  HADD2.F32 R9, -RZ, R61.H0_H0 ;  /* 0x2000003dff097230 */ /* 0x000fc40000004100 */
[----:B------:R-:W-:Y:S02]  /*9eb0*/  HADD2.F32 R11, -RZ, R60.H0_H0 ;  /* 0x2000003cff0b7230 */ /* 0x000fe40000004100 */
[C---:B------:R-:W-:Y:S01]  /*9ec0*/  FFMA.FTZ R56, R15.reuse, R0, -R56 ;  /* 0x000000000f387223 */ /* 0x040fe20000010838 */
[----:B------:R-:W-:Y:S02]  /*9ed0*/  HADD2.F32 R5, -RZ, R64.H0_H0 ;  /* 0x20000040ff057230 */ /* 0x000fe40000004100 */
[----:B------:R-:W-:Y:S01]  /*9ee0*/  FFMA.FTZ R27, R15, R2, R4 ;  /* 0x000000020f1b7223 */ /* 0x000fe20000010004 */
[----:B------:R-:W-:Y:S02]  /*9ef0*/  HADD2.F32 R7, -RZ, R63.H0_H0 ;  /* 0x2000003fff077230 */ /* 0x000fe40000004100 */
[----:B------:R-:W-:Y:S01]  /*9f00*/  FMUL.FTZ R13, R24, R9 ;  /* 0x00000009180d7220 */ /* 0x000fe20000410000 */
[----:B------:R-:W-:Y:S02]  /*9f10*/  HADD2.F32 R12, -RZ, R12.H1_H1 ;  /* 0x3000000cff0c7230 */ /* 0x000fe40000004100 */
[----:B------:R-:W-:Y:S01]  /*9f20*/  FMUL.FTZ R15, R26, R11 ;  /* 0x0000000b1a0f7220 */ /* 0x000fe20000410000 */
[----:B------:R-:W-:-:S02]  /*9f30*/  HADD2.F32 R14, -RZ, R14.H1_H1 ;  /* 0x3000000eff0e7230 */ /* 0x000fc40000004100 */
[----:B------:R-:W-:Y:S01]  /*9f40*/  FMUL.FTZ R24, R24, R5 ;  /* 0x0000000518187220 */ /* 0x000fe20000410000 */
[----:B------:R-:W-:Y:S01]  /*9f50*/  FMUL.FTZ R26, R26, R7 ;  /* 0x000000071a1a7220 */ /* 0x000fe20000410000 */
[----:B------:R-:W-:Y:S01]  /*9f60*/  FFMA.FTZ R4, R12, R5, -R13 ;  /* 0x000000050c047223 */ /* 0x000fe2000001080d */
        /* <DEDUP_REMOVED lines=13> */
.L_x_13093:
[----:B------:R-:W-:Y:S05]  /*a040*/  BSYNC B0 ;  /* 0x0000000000007941 */ /* 0x000fea0003800000 */
.L_x_13079:
        /* <DEDUP_REMOVED lines=8> */
.L_x_13076:
[----:B012---:R-:W0:Y:S01]  /*a0d0*/  S2R R3, SR_SWINHI ;  /* 0x0000000000037919 */ /* 0x007e220000002f00 */
[----:B-----5:R-:W-:Y:S01]  /*a0e0*/  IMAD.U32 R2, RZ, RZ, UR37 ;  /* 0x00000025ff027e24 */ /* 0x020fe2000f8e00ff */
[----:B------:R-:W-:Y:S05]  /*a0f0*/  WARPSYNC.ALL ;  /* 0x0000000000007948 */ /* 0x000fea0003800000 */
[----:B------:R-:W-:Y:S01]  /*a100*/  IMAD.U32 R0, RZ, RZ, UR37 ;  /* 0x00000025ff007e24 */ /* 0x000fe2000f8e00ff */
[----:B------:R-:W-:Y:S01]  /*a110*/  IADD3 R2, P0, R2, 0x210, RZ ;  /* 0x0000021002027810 */ /* 0x000fe20007f1e0ff */
[----:B------:R-:W-:-:S03]  /*a120*/  IMAD.U32 R20, RZ, RZ, UR37 ;  /* 0x00000025ff147e24 */ /* 0x000fc6000f8e00ff */
[----:B------:R-:W-:Y:S01]  /*a130*/  IADD3 R0, P1, R0, 0x420, RZ ;  /* 0x0000042000007810 */ /* 0x000fe20007f3e0ff */
[----:B------:R-:W-:Y:S01]  /*a140*/  IMAD.X R25, RZ, RZ, UR36, P0 ;  /* 0x00000024ff197e24 */ /* 0x000fe200080e06ff */
[----:B------:R-:W-:-:S05]  /*a150*/  IADD3 R20, P2, R20, 0x28, RZ ;  /* 0x0000002814147810 */ /* 0x000fca0007f5e0ff */
[----:B------:R-:W-:Y:S01]  /*a160*/  IMAD.X R21, RZ, RZ, UR36, P2 ;  /* 0x00000024ff157e24 */ /* 0x000fe200090e06ff */
[----:B------:R-:W-:Y:S02]  /*a170*/  MOV R10, R148 ;  /* 0x00000094000a7202 */ /* 0x000fe40000000f00 */
[----:B0-----:R-:W-:Y:S01]  /*a180*/  MOV R11, R3 ;  /* 0x00000003000b7202 */ /* 0x001fe20000000f00 */
[----:B------:R-:W-:Y:S02]  /*a190*/  IMAD.X R3, RZ, RZ, UR36, P1 ;  /* 0x00000024ff037e24 */ /* 0x000fe400088e06ff */
[----:B------:R-:W-:Y:S01]  /*a1a0*/  IMAD.MOV.U32 R4, RZ, RZ, R35 ;  /* 0x000000ffff047224 */ /* 0x000fe200078e0023 */
[----:B------:R-:W-:Y:S01]  /*a1b0*/  MOV R8, R37 ;  /* 0x0000002500087202 */ /* 0x000fe20000000f00 */
[----:B------:R-:W-:Y:S01]  /*a1c0*/  IMAD.MOV.U32 R5, RZ, RZ, R44 ;  /* 0x000000ffff057224 */ /* 0x000fe200078e002c */
[----:B------:R-:W-:Y:S01]  /*a1d0*/  UIADD3 UR4, UP0, UR37, 0x410, URZ ;  /* 0x0000041025047890 */ /* 0x000fe2000ff1e03f */
[----:B------:R-:W-:Y:S01]  /*a1e0*/  IMAD.MOV.U32 R6, RZ, RZ, R38 ;  /* 0x000000ffff067224 */ /* 0x000fe200078e0026 */
[----:B------:R-:W-:Y:S01]  /*a1f0*/  STL.128 [R1+0x170], R16 ;  /* 0x0001701001007387 */ /* 0x000fe20000100c00 */
[----:B------:R-:W-:Y:S01]  /*a200*/  IMAD.MOV.U32 R7, RZ, RZ, R51 ;  /* 0x000000ffff077224 */ /* 0x000fe200078e0033 */
[----:B------:R-:W-:Y:S01]  /*a210*/  UIADD3.X UR5, URZ, UR36, URZ, UP0, !UPT ;  /* 0x000000243f057290 */ /* 0x000fe200087fe43f */
[----:B------:R-:W-:Y:S01]  /*a220*/  IMAD.MOV.U32 R9, RZ, RZ, R48 ;  /* 0x000000ffff097224 */ /* 0x000fe200078e0030 */
[----:B------:R-:W-:Y:S01]  /*a230*/  STL.64 [R1+0x1f0], R32 ;  /* 0x0001f02001007387 */ /* 0x000fe20000100a00 */
[----:B------:R-:W-:-:S02]  /*a240*/  IMAD.MOV.U32 R12, RZ, RZ, R36 ;  /* 0x000000ffff0c7224 */ /* 0x000fc400078e0024 */
[----:B------:R-:W-:Y:S01]  /*a250*/  IMAD.MOV.U32 R13, RZ, RZ, R49 ;  /* 0x000000ffff0d7224 */ /* 0x000fe200078e0031 */
[----:B------:R0:W-:Y:S01]  /*a260*/  STL.128 [R1+0x160], R4 ;  /* 0x0001600401007387 */ /* 0x0001e20000100c00 */
[----:B------:R-:W-:Y:S02]  /*a270*/  IMAD.MOV.U32 R14, RZ, RZ, R47 ;  /* 0x000000ffff0e7224 */ /* 0x000fe400078e002f */
[----:B------:R-:W-:Y:S01]  /*a280*/  IMAD.MOV.U32 R15, RZ, RZ, R46 ;  /* 0x000000ffff0f7224 */ /* 0x000fe200078e002e */
[----:B------:R1:W-:Y:S04]  /*a290*/  STL.128 [R1+0x180], R8 ;  /* 0x0001800801007387 */ /* 0x0003e80000100c00 */
[----:B------:R-:W-:Y:S01]  /*a2a0*/  STL.128 [R1+0x1a0], R12 ;  /* 0x0001a00c01007387 */ /* 0x000fe20000100c00 */
[----:B0-----:R-:W-:-:S02]  /*a2b0*/  IMAD.MOV.U32 R4, RZ, RZ, R31 ;  /* 0x000000ffff047224 */ /* 0x001fc400078e001f */
[----:B------:R-:W-:Y:S02]  /*a2c0*/  IMAD.MOV.U32 R5, RZ, RZ, R52 ;  /* 0x000000ffff057224 */ /* 0x000fe400078e0034 */
[----:B------:R-:W-:Y:S02]  /*a2d0*/  IMAD.MOV.U32 R6, RZ, RZ, R0 ;  /* 0x000000ffff067224 */ /* 0x000fe400078e0000 */
[----:B------:R-:W-:Y:S02]  /*a2e0*/  IMAD.MOV.U32 R7, RZ, RZ, R3 ;  /* 0x000000ffff077224 */ /* 0x000fe400078e0003 */
[----:B------:R-:W-:Y:S02]  /*a2f0*/  IMAD.U32 R0, RZ, RZ, UR40 ;  /* 0x00000028ff007e24 */ /* 0x000fe4000f8e00ff */
[----:B-1----:R-:W-:Y:S01]  /*a300*/  IMAD.U32 R9, RZ, RZ, UR42 ;  /* 0x0000002aff097e24 */ /* 0x002fe2000f8e00ff */
[----:B------:R0:W-:Y:S01]  /*a310*/  STL.128 [R1+0x1c0], R4 ;  /* 0x0001c00401007387 */ /* 0x0001e20000100c00 */
[----:B------:R-:W-:-:S02]  /*a320*/  IMAD.U32 R8, RZ, RZ, UR4 ;  /* 0x00000004ff087e24 */ /* 0x000fc4000f8e00ff */
[----:B------:R-:W-:Y:S02]  /*a330*/  IMAD.U32 R3, RZ, RZ, UR41 ;  /* 0x00000029ff037e24 */ /* 0x000fe4000f8e00ff */
[----:B0-----:R-:W-:Y:S01]  /*a340*/  IMAD.MOV.U32 R4, RZ, RZ, R29 ;  /* 0x000000ffff047224 */ /* 0x001fe200078e001d */
[----:B------:R-:W-:Y:S01]  /*a350*/  MOV R5, R50 ;  /* 0x0000003200057202 */ /* 0x000fe20000000f00 */
[----:B------:R-:W-:Y:S02]  /*a360*/  IMAD.MOV.U32 R6, RZ, RZ, R2 ;  /* 0x000000ffff067224 */ /* 0x000fe400078e0002 */
[----:B------:R-:W-:Y:S02]  /*a370*/  IMAD.MOV.U32 R7, RZ, RZ, R25 ;  /* 0x000000ffff077224 */ /* 0x000fe400078e0019 */
[----:B------:R-:W-:-:S03]  /*a380*/  IMAD.U32 R2, RZ, RZ, UR39 ;  /* 0x00000027ff027e24 */ /* 0x000fc6000f8e00ff */
[----:B------:R0:W-:Y:S04]  /*a390*/  STL.128 [R1+0x1d0], R4 ;  /* 0x0001d00401007387 */ /* 0x0001e80000100c00 */
[----:B------:R-:W-:Y:S01]  /*a3a0*/  STL.64 [R1+0x158], R2 ;  /* 0x0001580201007387 */ /* 0x000fe20000100a00 */
[----:B0-----:R-:W-:Y:S02]  /*a3b0*/  IMAD.MOV.U32 R4, RZ, RZ, R34 ;  /* 0x000000ffff047224 */ /* 0x001fe400078e0022 */
[----:B------:R-:W-:Y:S02]  /*a3c0*/  IMAD.MOV.U32 R5, RZ, RZ, R45 ;  /* 0x000000ffff057224 */ /* 0x000fe400078e002d */
[----:B------:R-:W-:Y:S02]  /*a3d0*/  IMAD.MOV.U32 R6, RZ, RZ, R43 ;  /* 0x000000ffff067224 */ /* 0x000fe400078e002b */
[----:B------:R-:W-:-:S05]  /*a3e0*/  IMAD.MOV.U32 R7, RZ, RZ, R42 ;  /* 0x000000ffff077224 */ /* 0x000fca00078e002a */
[----:B------:R0:W-:Y:S02]  /*a3f0*/  STL.128 [R1+0x1e0], R4 ;  /* 0x0001e00401007387 */ /* 0x0001e40000100c00 */
[----:B0-----:R-:W-:Y:S01]  /*a400*/  MOV R6, R20 ;  /* 0x0000001400067202 */ /* 0x001fe20000000f00 */
[----:B------:R-:W-:Y:S02]  /*a410*/  IMAD.MOV.U32 R7, RZ, RZ, R21 ;  /* 0x000000ffff077224 */ /* 0x000fe400078e0015 */
[----:B------:R-:W-:Y:S02]  /*a420*/  IMAD.MOV.U32 R4, RZ, RZ, R0 ;  /* 0x000000ffff047224 */ /* 0x000fe400078e0000 */
[----:B------:R-:W-:Y:S02]  /*a430*/  IMAD.MOV.U32 R5, RZ, RZ, R9 ;  /* 0x000000ffff057224 */ /* 0x000fe400078e0009 */
[----:B------:R-:W-:Y:S01]  /*a440*/  IMAD.U32 R9, RZ, RZ, UR5 ;  /* 0x00000005ff097e24 */ /* 0x000fe2000f8e00ff */
[----:B------:R-:W-:Y:S01]  /*a450*/  UIADD3 UR5, UR37, 0x158, URZ ;  /* 0x0000015825057890 */ /* 0x000fe2000fffe03f */
[----:B------:R-:W-:Y:S01]  /*a460*/  VIADD R0, R172, 0xffffffff ;  /* 0xffffffffac007836 */ /* 0x000fe20000000000 */
[----:B------:R0:W-:Y:S02]  /*a470*/  STL.128 [R1+0x190], R4 ;  /* 0x0001900401007387 */ /* 0x0001e40000100c00 */
[----:B0-----:R-:W-:-:S02]  /*a480*/  IMAD.MOV.U32 R4, RZ, RZ, R40 ;  /* 0x000000ffff047224 */ /* 0x001fc400078e0028 */
[----:B------:R-:W-:Y:S02]  /*a490*/  IMAD.MOV.U32 R5, RZ, RZ, R39 ;  /* 0x000000ffff057224 */ /* 0x000fe400078e0027 */
[----:B------:R-:W-:Y:S02]  /*a4a0*/  IMAD.MOV.U32 R6, RZ, RZ, R8 ;  /* 0x000000ffff067224 */ /* 0x000fe400078e0008 */
[----:B------:R-:W-:-:S05]  /*a4b0*/  IMAD.MOV.U32 R7, RZ, RZ, R9 ;  /* 0x000000ffff077224 */ /* 0x000fca00078e0009 */
[----:B------:R0:W-:Y:S01]  /*a4c0*/  STL.128 [R1+0x1b0], R4 ;  /* 0x0001b00401007387 */ /* 0x0001e20000100c00 */
[----:B------:R0:W-:Y:S06]  /*a4d0*/  BAR.SYNC.DEFER_BLOCKING R213, 0x100 ;  /* 0x000400d50000751d */ /* 0x0001ec0000010000 */
[----:B0-----:R-:W-:Y:S05]  /*a4e0*/  CALL.REL.NOINC `($_ZN7cutlass13device_kernelIN5flash11enable_sm90INS1_16FlashAttnFwdSm90INS1_25CollectiveMainloopFwdSm90ILi2EN4cute5tupleIJNS5_1CILi1EEES8_S8_EEENS6_IJNS7_ILi128EEENS7_ILi96EEENS7_ILi64EEEEEELi256ENS_6half_tEfNS_4arch4Sm90ELb0ELb1ELb1ELb1ELb1ELb1ELb1ELb1ELb0ELb1ELb0ELb0EEENS1_21CollectiveEpilogueFwdINS6_IJSA_NS7_ILi256EEESB_EEES9_SE_SG_Li256ELb1ELb1ELb0ELb0EEENS1_36VarlenDynamicPersistentTileSchedulerILi128ELi96ELi256ELi128ELb0ELb1ELb1ELb1ELb0ELb1EEEEEEEEEvNT_6ParamsE$_ZZN5flash25CollectiveMainloopFwdSm90ILi2EN4cute5tupleIJNS1_1CILi1EEES4_S4_EEENS2_IJNS3_ILi128EEENS3_ILi96EEENS3_ILi64EEEEEELi256EN7cutlass6half_tEfNSA_4arch4Sm90ELb0ELb1ELb1ELb1ELb1ELb1ELb1ELb1ELb0ELb1ELb0ELb0EE3mmaINS_16FlashAttnFwdSm90ISE_NS_21CollectiveEpilogueFwdINS2_IJS6_NS3_ILi256EEES7_EEES5_SB_SD_Li256ELb1ELb1ELb0ELb0EEENS_36VarlenDynamicPersistentTileSchedulerILi128ELi96ELi256ELi128ELb0ELb1ELb1ELb1ELb0ELb1EEEE13SharedStorageENS1_6TensorINS1_11ArrayEngineIfLm128EEENS1_6LayoutINS2_IJNS2_IJNS3_ILi2EEEST_NS3_ILi32EEEEEES4_S4_EEENS2_IJNS2_IJS4_ST_NS3_ILi4EEEEEENS3_ILi0EEESZ_EEEEEEENS_7SoftmaxILi2ELi0EEEEEbRKNSE_6ParamsENSA_13PipelineAsyncILi2EEES19_RNSA_13PipelineStateILj2EEERT0_RT1_iRiRKNS_16SeqlenInfoQKNewKILb1ELb1EEENS2_IJiiiiEEERT_ENKUliT_T0_T1_E_clIZSF_ISO_S12_S14_EbS17_S19_S19_S1C_S1E_S1G_iS1H_S1L_S1M_S1O_EUlRS1P_iE0_NS3_ILb1EEES1W_EEDaiS1P_S1Q_S1R_) ;  /* 0x0000032c00147944 */ /* 0x001fea0003c00000 */
        /* <DEDUP_REMOVED lines=26> */
.L_x_13105:
[----:B------:R-:W-:-:S13]  /*a690*/  ISETP.NE.AND P0, PT, R7, 0x1, PT ;  /* 0x000000010700780c */ /* 0x000fda0003f05270 */
[----:B------:R-:W0:Y:S02]  /*a6a0*/  @P0 LDC.64 R4, c[0x0][0xae0] ;  /* 0x0002b800ff040b82 */ /* 0x000e240000000a00 */
[----:B0-----:R-:W-:-:S05]  /*a6b0*/  @P0 IMAD.HI.U32 R4, R3, R4, RZ ;  /* 0x0000000403040227 */ /* 0x001fca00078e00ff */
[----:B------:R-:W-:-:S07]  /*a6c0*/  @P0 SHF.R.U32.HI R3, RZ, R5, R4 ;  /* 0x00000005ff030219 */ /* 0x000fce0000011604 */
.L_x_13106:
[----:B------:R-:W-:Y:S05]  /*a6d0*/  BSYNC B0 ;  /* 0x0000000000007941 */ /* 0x000fea0003800000 */
.L_x_13104:
[----:B------:R-:W-:-:S05]  /*a6e0*/  IMAD R3, R3, R7, R7 ;  /* 0x0000000703037224 */ /* 0x000fca00078e0207 */
[----:B------:R-:W-:-:S07]  /*a6f0*/  VIMNMX R6, R6, R3, PT ;  /* 0x0000000306067248 */ /* 0x000fce0003fe0100 */
.L_x_13103:
[----:B------:R-:W-:-:S05]  /*a700*/  IMAD.HI R6, R6, 0x2aaaaaab, RZ ;  /* 0x2aaaaaab06067827 */ /* 0x000fca00078e02ff */
[----:B------:R-:W-:-:S04]  /*a710*/  SHF.R.U32.HI R3, RZ, 0x1f, R6 ;  /* 0x0000001fff037819 */ /* 0x000fc80000011606 */
[----:B------:R-:W-:-:S04]  /*a720*/  LEA.HI.SX32 R3, R6, R3, 0x1c ;  /* 0x0000000306037211 */ /* 0x000fc800078fe2ff */
[----:B------:R-:W-:-:S04]  /*a730*/  VIMNMX R3, R190, R3, !PT ;  /* 0x00000003be037248 */ /* 0x000fc80007fe0100 */
[----:B------:R-:W-:-:S13]  /*a740*/  ISETP.GE.AND P0, PT, R0, R3, PT ;  /* 0x000000030000720c */ /* 0x000fda0003f06270 */
[----:B------:R-:W-:Y:S05]  /*a750*/  @!P0 BRA `(.L_x_13107) ;  /* 0x000000b000908947 */ /* 0x000fea0003800000 */
.L_x_13136:
[----:B------:R-:W2:Y:S04]  /*a760*/  LDL R4, [R1+0x1f8] ;  /* 0x0001f80001047983 */ /* 0x000ea80000100800 */
[----:B0-----:R-:W3:Y:S01]  /*a770*/  LDL R2, [R1+0x200] ;  /* 0x0002000001027983 */ /* 0x001ee20000100800 */
[----:B--2---:R-:W-:-:S05]  /*a780*/  VIADD R4, R4, 0x1 ;  /* 0x0000000104047836 */ /* 0x004fca0000000000 */
[----:B------:R-:W-:-:S13]  /*a790*/  ISETP.NE.AND P0, PT, R4, 0x2, PT ;  /* 0x000000020400780c */ /* 0x000fda0003f05270 */
[----:B------:R0:W5:Y:S04]  /*a7a0*/  @P0 LDL R6, [R1+0x1fc] ;  /* 0x0001fc0001060983 */ /* 0x0001680000100800 */
[----:B------:R-:W2:Y:S01]  /*a7b0*/  @!P0 LDL R5, [R1+0x1fc] ;  /* 0x0001fc0001058983 */ /* 0x000ea20000100800 */
[----:B---3--:R-:W-:-:S03]  /*a7c0*/  VIADD R2, R2, 0x1 ;  /* 0x0000000102027836 */ /* 0x008fc60000000000 */
        /* <DEDUP_REMOVED lines=13> */
.L_x_13109:
[----:B------:R-:W-:Y:S05]  /*a8a0*/  BSYNC B0 ;  /* 0x0000000000007941 */ /* 0x000fea0003800000 */
.L_x_13108:
[----:B------:R-:W2:Y:S01]  /*a8b0*/  LD.E.64 R8, desc[UR44][R16.64+0x18] ;  /* 0x0000182c10087980 */ /* 0x000ea2000c101b00 */
[----:B-----5:R-:W-:Y:S02]  /*a8c0*/  SHF.L.U32 R5, R6, 0x1f, RZ ;  /* 0x0000001f06057819 */ /* 0x020fe400000006ff */
        /* <DEDUP_REMOVED lines=10> */
.L_x_13111:
[----:B------:R-:W-:Y:S05]  /*a970*/  BSYNC B0 ;  /* 0x0000000000007941 */ /* 0x000fea0003800000 */
.L_x_13110:
        /* <DEDUP_REMOVED lines=8> */
.L_x_13113:
[----:B------:R-:W-:Y:S05]  /*aa00*/  BSYNC B0 ;  /* 0x0000000000007941 */ /* 0x000fea0003800000 */
.L_x_13112:
[----:B------:R-:W2:Y:S04]  /*aa10*/  LDL R15, [R1+0x1f8] ;  /* 0x0001f800010f7983 */ /* 0x000ea80000100800 */
[----:B------:R-:W2:Y:S01]  /*aa20*/  LDL.64 R4, [R1+0x80] ;  /* 0x0000800001047983 */ /* 0x000ea20000100a00 */
[----:B------:R-:W-:Y:S05]  /*aa30*/  WARPSYNC.ALL ;  /* 0x0000000000007948 */ /* 0x000fea0003800000 */
[----:B------:R1:W-:Y:S04]  /*aa40*/  STL [R1+0x60], RZ ;  /* 0x000060ff01007387 */ /* 0x0003e80000100800 */
[----:B0----5:R-:W3:Y:S01]  /*aa50*/  LD.E.64 R6, desc[UR44][R16.64+0x78] ;  /* 0x0000782c10067980 */ /* 0x021ee2000c101b00 */
[----:B------:R-:W-:-:S05]  /*aa60*/  IMAD.MOV.U32 R2, RZ, RZ, 0x1 ;  /* 0x00000001ff027424 */ /* 0x000fca00078e00ff */
[----:B------:R1:W-:Y:S04]  /*aa70*/  STL [R1+0x60], R2 ;  /* 0x0000600201007387 */ /* 0x0003e80000100800 */
[----:B------:R-:W4:Y:S04]  /*aa80*/  LD.E.64 R8, desc[UR44][R16.64+0x78] ;  /* 0x0000782c10087980 */ /* 0x000f28000c101b00 */
[----:B------:R1:W-:Y:S04]  /*aa90*/  STL [R1+0x60], R2 ;  /* 0x0000600201007387 */ /* 0x0003e80000100800 */
[----:B------:R-:W4:Y:S01]  /*aaa0*/  LD.E.64 R10, desc[UR44][R16.64+0x78] ;  /* 0x0000782c100a7980 */ /* 0x000f22000c101b00 */
[----:B--2---:R-:W-:Y:S01]  /*aab0*/  IMAD R4, R15, 0x300, R4 ;  /* 0x000003000f047824 */ /* 0x004fe200078e0204 */
[----:B------:R-:W-:-:S02]  /*aac0*/  R2UR UR7, R5 ;  /* 0x00000000050772ca */ /* 0x000fc400000e0000 */
[----:B------:R1:W-:Y:S02]  /*aad0*/  STL [R1+0x60], R2 ;  /* 0x0000600201007387 */ /* 0x0003e40000100800 */
[----:B------:R-:W-:Y:S02]  /*aae0*/  R2UR UR6, R4 ;  /* 0x00000000040672ca */ /* 0x000fe400000e0000 */
[----:B------:R-:W2:Y:S01]  /*aaf0*/  LD.E.64 R12, desc[UR44][R16.64+0x78] ;  /* 0x0000782c100c7980 */ /* 0x000ea2000c101b00 */
[----:B------:R-:W-:-:S03]  /*ab00*/  WARPGROUP.ARRIVE ;  /* 0x00000000000079c5 */ /* 0x000fc60000000000 */
[----:B------:R1:W-:Y:S04]  /*ab10*/  STL [R1+0x60], R2 ;  /* 0x0000600201007387 */ /* 0x0003e80000100800 */
[----:B------:R1:W5:Y:S01]  /*ab20*/  LDL.64 R14, [R1+0x1f8] ;  /* 0x0001f800010e7983 */ /* 0x0003620000100a00 */
[----:B---3--:R-:W-:Y:S02]  /*ab30*/  R2UR UR4, R6 ;  /* 0x00000000060472ca */ /* 0x008fe400000e0000 */
        /* <DEDUP_REMOVED lines=36> */
[----:B-1----:R-:W-:Y:S05]  /*ad80*/  @!P0 BRA `(.L_x_13116) ;  /* 0x0000000000048947 */ /* 0x002fea0003800000 */
[----:B------:R-:W-:Y:S01]  /*ad90*/  BPT.TRAP 0x1 ;  /* 0x000000040000795c */ /* 0x000fe20000300000 */
.L_x_13116:
[----:B------:R-:W-:Y:S05]  /*ada0*/  BSYNC B0 ;  /* 0x0000000000007941 */ /* 0x000fea0003800000 */
.L_x_13115:
        /* <DEDUP_REMOVED lines=11> */
.L_x_13118:
[----:B------:R-:W-:Y:S05]  /*ae60*/  BSYNC B0 ;  /* 0x0000000000007941 */ /* 0x000fea0003800000 */
.L_x_13117:
[----:B------:R-:W-:Y:S04]  /*ae70*/  BSSY B0, `(.L_x_13119) ;  /* 0x0000007000007945 */ /* 0x000fe80003800000 */
[----:B------:R-:W-:Y:S05]  /*ae80*/  @P0 BRA `(.L_x_13120) ;  /* 0x0000000000140947 */ /* 0x000fea0003800000 */
[----:B------:R-:W2:Y:S02]  /*ae90*/  LD.E.64 R4, desc[UR44][R16.64+0x40] ;  /* 0x0000402c10047980 */ /* 0x000ea4000c101b00 */
[----:B--2---:R-:W-:-:S04]  /*aea0*/  MOV R5, R4 ;  /* 0x0000000400057202 */ /* 0x004fc80000000f00 */
[----:B------:R-:W-:-:S04]  /*aeb0*/  LEA R14, R14, R5, 0x3 ;  /* 0x000000050e0e7211 */ /* 0x000fc800078e18ff */
[----:B------:R-:W0:Y:S02]  /*aec0*/  SYNCS.PHASECHK.TRANS64.TRYWAIT P0, [R14+URZ], R15 ;  /* 0x0000000f0e0075a7 */ /* 0x000e24000800017f */
[----:B0-----:R-:W-:Y:S05]  /*aed0*/  @!P0 BRA `(.L_x_13121) ;  /* 0x000002d400308947 */ /* 0x001fea0003800000 */
.L_x_13120:
[----:B------:R-:W-:Y:S05]  /*aee0*/  BSYNC B0 ;  /* 0x0000000000007941 */ /* 0x000fea0003800000 */
.L_x_13119:
[----:B------:R-:W2:Y:S04]  /*aef0*/  LDL R9, [R1+0x1f8] ;  /* 0x0001f80001097983 */ /* 0x000ea80000100800 */
[----:B------:R-:W2:Y:S04]  /*af00*/  LDL.64 R4, [R1+0xf8] ;  /* 0x0000f80001047983 */ /* 0x000ea80000100a00 */
[----:B------:R-:W3:Y:S04]  /*af10*/  LDL R8, [R1+0x70] ;  /* 0x0000700001087983 */ /* 0x000ee80000100800 */
[----:B------:R-:W4:Y:S04]  /*af20*/  LDL.64 R6, [R1+0xf0] ;  /* 0x0000f00001067983 */ /* 0x000f280000100a00 */
[----:B------:R-:W4:Y:S04]  /*af30*/  LDL.64 R10, [R1+0xf0] ;  /* 0x0000f000010a7983 */ /* 0x000f280000100a00 */
[----:B------:R-:W4:Y:S04]  /*af40*/  LDL.64 R12, [R1+0xf0] ;  /* 0x0000f000010c7983 */ /* 0x000f280000100a00 */
[----:B0-----:R-:W4:Y:S01]  /*af50*/  LDL.64 R14, [R1+0xf0] ;  /* 0x0000f000010e7983 */ /* 0x001f220000100a00 */
[----:B------:R-:W-:Y:S05]  /*af60*/  WARPSYNC.ALL ;  /* 0x0000000000007948 */ /* 0x000fea0003800000 */
[----:B------:R-:W-:Y:S01]  /*af70*/  WARPGROUP.ARRIVE ;  /* 0x00000000000079c5 */ /* 0x000fe20000000000 */
[----:B--2---:R-:W-:Y:S01]  /*af80*/  IMAD R4, R9, 0xc00, R4 ;  /* 0x00000c0009047824 */ /* 0x004fe200078e0204 */
[----:B------:R-:W-:-:S02]  /*af90*/  R2UR UR7, R5 ;  /* 0x00000000050772ca */ /* 0x000fc400000e0000 */
[----:B---3--:R-:W-:Y:S02]  /*afa0*/  ISETP.NE.U32.AND P0, PT, R8, RZ, PT ;  /* 0x000000ff0800720c */ /* 0x008fe40003f05070 */
[----:B------:R-:W-:Y:S01]  /*afb0*/  R2UR UR6, R4 ;  /* 0x00000000040672ca */ /* 0x000fe200000e0000 */
[----:B------:R-:W2:Y:S01]  /*afc0*/  LDL.64 R8, [R1+0xf0] ;  /* 0x0000f00001087983 */ /* 0x000ea20000100a00 */
        /* <DEDUP_REMOVED lines=37> */
[----:B--2---:R-:W-:Y:S01]  /*b220*/  VIADD R8, R8, 0x400 ;  /* 0x0000040008087836 */ /* 0x004fe20000000000 */
[----:B------:R-:W-:Y:S01]  /*b230*/  IADD3 R6, R4, 0x300, RZ ;  /* 0x0000030004067810 */ /* 0x000fe20007ffe0ff */
        /* <DEDUP_REMOVED lines=43> */
[----:B------:R-:W-:Y:S01]  /*b4f0*/  IMAD.MOV.U32 R7, RZ, RZ, R5 ;  /* 0x000000ffff077224 */ /* 0x000fe200078e0005 */
[----:B--2---:R-:W-:Y:S02]  /*b500*/  IADD3 R8, R8, 0x800, RZ ;  /* 0x0000080008087810 */ /* 0x004fe40007ffe0ff */
        /* <DEDUP_REMOVED lines=31> */
[----:B------:R-:W-:Y:S01]  /*b700*/  VIADD R6, R4, 0x606 ;  /* 0x0000060604067836 */ /* 0x000fe20000000000 */
[----:B------:R-:W-:Y:S02]  /*b710*/  MOV R7, R5 ;  /* 0x0000000500077202 */ /* 0x000fe40000000f00 */
        /* <DEDUP_REMOVED lines=25> */
[----:B----4-:R-:W-:Y:S02]  /*b8b0*/  VIADD R12, R12, 0xc04 ;  /* 0x00000c040c0c7836 */ /* 0x010fe40000000000 */
        /* <DEDUP_REMOVED lines=9> */
[----:B------:R-:W-:Y:S01]  /*b950*/  VIADD R14, R14, 0xc06 ;  /* 0x00000c060e0e7836 */ /* 0x000fe20000000000 */
        /* <DEDUP_REMOVED lines=8> */
[----:B------:R-:W0:Y:S01]  /*b9e0*/  S2R R18, SR_TID.X ;  /* 0x0000000000127919 */ /* 0x000e220000002100 */
[----:B------:R1:W-:Y:S04]  /*b9f0*/  STL [R1+0x70], R2 ;  /* 0x0000700201007387 */ /* 0x0003e80000100800 */
[----:B------:R1:W-:Y:S01]  /*ba00*/  STL [R1+0x70], R2 ;  /* 0x0000700201007387 */ /* 0x0003e20000100800 */
[----:B------:R-:W-:-:S02]  /*ba10*/  WARPGROUP.DEPBAR.LE gsb0, 0x0 ;  /* 0x00008000000079c5 */ /* 0x000fc40000010000 */
[----:B------:R-:W-:Y:S01]  /*ba20*/  WARPGROUP.ARRIVE ;  /* 0x00000000000079c5 */ /* 0x000fe20000000000 */
[----:B------:R1:W5:Y:S05]  /*ba30*/  LDL R4, [R1+0x1f8] ;  /* 0x0001f80001047983 */ /* 0x00036a0000100800 */
[----:B------:R-:W-:Y:S01]  /*ba40*/  HGMMA.64x96x16.F32 R24, gdesc[UR4], R24, gsb0 ;  /* 0x01600000041879f0 */ /* 0x000fe20008000818 */
[----:B------:R1:W-:Y:S01]  /*ba50*/  STL [R1+0x70], R2 ;  /* 0x0000700201007387 */ /* 0x0003e20000100800 */
[----:B0-----:R-:W-:-:S03]  /*ba60*/  SHF.R.U32.HI R18, RZ, 0x7, R18 ;  /* 0x00000007ff127819 */ /* 0x001fc60000011612 */
[----:B------:R1:W-:Y:S04]  /*ba70*/  STL [R1+0x70], R2 ;  /* 0x0000700201007387 */ /* 0x0003e80000100800 */
[----:B------:R1:W-:Y:S04]  /*ba80*/  STL [R1+0x70], R2 ;  /* 0x0000700201007387 */ /* 0x0003e80000100800 */
[----:B------:R1:W-:Y:S04]  /*ba90*/  STL [R1+0x70], R2 ;  /* 0x0000700201007387 */ /* 0x0003e80000100800 */
[----:B------:R1:W-:Y:S01]  /*baa0*/  STL [R1+0x70], R2 ;  /* 0x0000700201007387 */ /* 0x0003e20000100800 */
[----:B------:R-:W-:-:S03]  /*bab0*/  IADD3 R6, -R18, 0xb, RZ ;  /* 0x0000000b12067810 */ /* 0x000fc60007ffe1ff */
        /* <DEDUP_REMOVED lines=11> */
[----:B------:R-:W2:Y:S01]  /*bb70*/  LD.E R5, desc[UR44][R16.64] ;  /* 0x0000002c10057980 */ /* 0x000ea2000c101900 */
[----:B------:R-:W-:Y:S01]  /*bb80*/  BSSY B0, `(.L_x_13122) ;  /* 0x0000005000007945 */ /* 0x000fe20003800000 */
[----:B--2---:R-:W-:-:S04]  /*bb90*/  LOP3.LUT R5, R5, 0x1, RZ, 0xfc, !PT ;  /* 0x0000000105057812 */ /* 0x004fc800078efcff */
[----:B------:R-:W-:-:S13]  /*bba0*/  ISETP.NE.AND P0, PT, R5, 0x3, PT ;  /* 0x000000030500780c */ /* 0x000fda0003f05270 */
[----:B-1----:R-:W-:Y:S05]  /*bbb0*/  @!P0 BRA `(.L_x_13123) ;  /* 0x0000000000048947 */ /* 0x002fea0003800000 */
[----:B------:R-:W-:Y:S01]  /*bbc0*/  BPT.TRAP 0x1 ;  /* 0x000000040000795c */ /* 0x000fe20000300000 */
.L_x_13123:
[----:B------:R-:W-:Y:S05]  /*bbd0*/  BSYNC B0 ;  /* 0x0000000000007941 */ /* 0x000fea0003800000 */
.L_x_13122:
[----:B------:R-:W2:Y:S04]  /*bbe0*/  LD.E.64 R6, desc[UR44][R16.64+0x20] ;  /* 0x0000202c10067980 */ /* 0x000ea8000c101b00 */
        /* <DEDUP_REMOVED lines=8> */
[----:B------:R-:W3:Y:S04]  /*bc70*/  LDL.64 R12, [R1+0x140] ;  /* 0x00014000010c7983 */ /* 0x000ee80000100a00 */
[----:B------:R-:W4:Y:S04]  /*bc80*/  LDL R21, [R1+0x148] ;  /* 0x0001480001157983 */ /* 0x000f280000100800 */
[----:B------:R-:W4:Y:S04]  /*bc90*/  LDL.128 R8, [R1+0x130] ;  /* 0x0001300001087983 */ /* 0x000f280000100c00 */
[----:B0-----:R-:W4:Y:S04]  /*bca0*/  LDL.128 R4, [R1+0x120] ;  /* 0x0001200001047983 */ /* 0x001f280000100c00 */
[----:B--2---:R-:W2:Y:S01]  /*bcb0*/  LD.E R19, desc[UR44][R18.64] ;  /* 0x0000002c12137980 */ /* 0x004ea2000c101900 */
[----:B---3--:R-:W-:-:S02]  /*bcc0*/  ISETP.NE.AND P0, PT, R12, 0x1, PT ;  /* 0x000000010c00780c */ /* 0x008fc40003f05270 */
[----:B----4-:R-:W-:Y:S01]  /*bcd0*/  ISETP.GE.AND P1, PT, R9, 0x1, PT ;  /* 0x000000010900780c */ /* 0x010fe20003f26270 */
        /* <DEDUP_REMOVED lines=44> */
[----:B------:R-:W-:Y:S01]  /*bfa0*/  SHF.R.S32.HI R58, RZ, 0x7, R45 ;  /* 0x00000007ff3a7819 */ /* 0x000fe2000001142d */
[----:B------:R-:W-:Y:S01]  /*bfb0*/  IMAD.IADD R73, R73, 0x1, -R60 ;  /* 0x0000000149497824 */ /* 0x000fe200078e0a3c */
        /* <DEDUP_REMOVED lines=14> */
[----:B------:R-:W-:-:S05]  /*c0a0*/  @P0 IMAD.HI.U32 R58, R86, R13, RZ ;  /* 0x0000000d563a0227 */ /* 0x000fca00078e00ff */
[----:B------:R-:W-:Y:S02]  /*c0b0*/  @P0 SHF.R.U32.HI R86, RZ, R21, R58 ;  /* 0x00000015ff560219 */ /* 0x000fe4000001163a */
[----:B------:R-:W-:Y:S02]  /*c0c0*/  LOP3.LUT R53, R53, 0x7ffffffc, RZ, 0xc0, !PT ;  /* 0x7ffffffc35357812 */ /* 0x000fe400078ec0ff */
[----:B------:R-:W-:Y:S01]  /*c0d0*/  MOV R21, 0xffffffa0 ;  /* 0xffffffa000157802 */ /* 0x000fe20000000f00 */
        /* <DEDUP_REMOVED lines=17> */
[----:B------:R-:W-:Y:S02]  /*c1f0*/  IMAD R50, R0, R21, 0x1 ;  /* 0x0000000100327424 */ /* 0x000fe400078e0215 */
[----:B------:R-:W-:Y:S01]  /*c200*/  FMUL.FTZ R19, R71, R19 ;  /* 0x0000001347137220 */ /* 0x000fe20000410000 */
[----:B------:R-:W1:Y:S01]  /*c210*/  MUFU.TANH R14, R14 ;  /* 0x0000000e000e7308 */ /* 0x000e620000002400 */
[----:B------:R-:W-:Y:S01]  /*c220*/  IMAD R50, R53, -0x2, R50 ;  /* 0xfffffffe35327824 */ /* 0x000fe200078e0232 */
[----:B------:R-:W-:-:S06]  /*c230*/  LOP3.LUT R21, RZ, R6, RZ, 0x33, !PT ;  /* 0x00000006ff157212 */ /* 0x000fcc00078e33ff */
[----:B------:R-:W2:Y:S01]  /*c240*/  MUFU.TANH R20, R20 ;  /* 0x0000001400147308 */ /* 0x000ea20000002400 */
[----:B------:R-:W-:-:S07]  /*c250*/  IADD3 R58, -R4, R50, R5 ;  /* 0x00000032043a7210 */ /* 0x000fce0007ffe105 */
        /* <DEDUP_REMOVED lines=63> */
.L_x_13127:
[----:B------:R-:W-:-:S13]  /*c650*/  ISETP.NE.AND P0, PT, R9, 0x1, PT ;  /* 0x000000010900780c */ /* 0x000fda0003f05270 */
[----:B------:R-:W-:-:S05]  /*c660*/  @P0 IMAD.HI.U32 R50, R8, R10, RZ ;  /* 0x0000000a08320227 */ /* 0x000fca00078e00ff */
[----:B------:R-:W-:-:S07]  /*c670*/  @P0 SHF.R.U32.HI R8, RZ, R11, R50 ;  /* 0x0000000bff080219 */ /* 0x000fce0000011632 */
.L_x_13128:
[----:B------:R-:W-:Y:S05]  /*c680*/  BSYNC B1 ;  /* 0x0000000000017941 */ /* 0x000fea0003800000 */
.L_x_13126:
[----:B------:R-:W-:-:S05]  /*c690*/  IMAD R8, R8, R9, R63 ;  /* 0x0000000908087224 */ /* 0x000fca00078e023f */
[----:B------:R-:W-:Y:S02]  /*c6a0*/  VIMNMX R7, R7, R8, !PT ;  /* 0x0000000807077248 */ /* 0x000fe40007fe0100 */
[----:B------:R-:W-:-:S07]  /*c6b0*/  VIADDMNMX R6, R8, R9, R6, PT ;  /* 0x0000000908067246 */ /* 0x000fce0003800106 */
.L_x_13125:
[----:B------:R-:W-:Y:S05]  /*c6c0*/  BSYNC B0 ;  /* 0x0000000000007941 */ /* 0x000fea0003800000 */
.L_x_13124:
[C---:B------:R-:W-:Y:S01]  /*c6d0*/  ISETP.GE.AND P0, PT, R59.reuse, 0x2, PT ;  /* 0x000000023b00780c */ /* 0x040fe20003f06270 */
[----:B------:R-:W0:Y:S01]  /*c6e0*/  SHFL.IDX PT, R86, R86, 0x1, 0x1c1f ;  /* 0x003c1f0056567f89 */ /* 0x000e2200000e0000 */
[----:B------:R-:W-:Y:S01]  /*c6f0*/  ISETP.GE.AND P2, PT, R59, 0xa, PT ;  /* 0x0000000a3b00780c */ /* 0x000fe20003f46270 */
[----:B------:R-:W-:Y:S01]  /*c700*/  BSSY B0, `(.L_x_13129) ;  /* 0x0000086000007945 */ /* 0x000fe20003800000 */
[----:B------:R-:W-:Y:S02]  /*c710*/  P2R R21, PR, RZ, 0x1 ;  /* 0x00000001ff157803 */ /* 0x000fe40000000000 */
[----:B------:R-:W-:Y:S02]  /*c720*/  ISETP.GT.AND P0, PT, R7, 0x1, !P0 ;  /* 0x000000010700780c */ /* 0x000fe40004704270 */
[----:B------:R-:W-:Y:S02]  /*c730*/  ISETP.GE.AND P1, PT, R59, 0x9, PT ;  /* 0x000000093b00780c */ /* 0x000fe40003f26270 */
[----:B------:R-:W-:-:S02]  /*c740*/  ISETP.LT.OR P0, PT, R6, 0x2, P0 ;  /* 0x000000020600780c */ /* 0x000fc40000701670 */
[----:B------:R-:W-:Y:S02]  /*c750*/  P2R R67, PR, RZ, 0x2 ;  /* 0x00000002ff437803 */ /* 0x000fe40000000000 */
[----:B------:R-:W-:Y:S02]  /*c760*/  FSEL R84, R20, -INF , !P0 ;  /* 0xff80000014547808 */ /* 0x000fe40004000000 */
[C---:B------:R-:W-:Y:S02]  /*c770*/  ISETP.GT.AND P0, PT, R7.reuse, 0x9, !P2 ;  /* 0x000000090700780c */ /* 0x040fe40005704270 */
[----:B------:R-:W-:Y:S02]  /*c780*/  P2R R71, PR, RZ, 0x4 ;  /* 0x00000004ff477803 */ /* 0x000fe40000000000 */
[----:B------:R-:W-:Y:S02]  /*c790*/  ISETP.LT.OR P0, PT, R6, 0xa, P0 ;  /* 0x0000000a0600780c */ /* 0x000fe40000701670 */
[----:B------:R-:W-:-:S02]  /*c7a0*/  ISETP.GT.AND P1, PT, R7, 0x8, !P1 ;  /* 0x000000080700780c */ /* 0x000fc40004f24270 */
[----:B------:R-:W-:Y:S01]  /*c7b0*/  ISETP.GE.AND P2, PT, R59, 0x11, PT ;  /* 0x000000113b00780c */ /* 0x000fe20003f46270 */
[----:B0-----:R-:W-:Y:S01]  /*c7c0*/  IMAD.IADD R8, R53, 0x1, R86 ;  /* 0x0000000135087824 */ /* 0x001fe200078e0256 */
[----:B------:R-:W-:Y:S02]  /*c7d0*/  FSEL R82, R74, -INF , !P0 ;  /* 0xff8000004a527808 */ /* 0x000fe40004000000 */
[----:B------:R-:W-:Y:S02]  /*c7e0*/  ISETP.LT.OR P1, PT, R6, 0x9, P1 ;  /* 0x000000090600780c */ /* 0x000fe40000f21670 */
[----:B------:R-:W-:Y:S02]  /*c7f0*/  ISETP.GT.AND P0, PT, R7, 0x10, !P2 ;  /* 0x000000100700780c */ /* 0x000fe40005704270 */
[----:B------:R-:W-:Y:S02]  /*c800*/  FSEL R170, R24, -INF , !P1 ;  /* 0xff80000018aa7808 */ /* 0x000fe40004800000 */
        /* <DEDUP_REMOVED lines=66> */
[----:B------:R-:W-:-:S02]  /*cc30*/  P2R R73, PR, RZ, 0x4 ;  /* 0x00000004ff497803 */ /* 0x000fc40000000000 */
        /* <DEDUP_REMOVED lines=43> */
.L_x_13132:
[----:B------:R-:W-:-:S13]  /*cef0*/  ISETP.NE.AND P6, PT, R9, 0x1, PT ;  /* 0x000000010900780c */ /* 0x000fda0003fc5270 */
[----:B------:R-:W-:-:S05]  /*cf00*/  @P6 IMAD.HI.U32 R10, R4, R10, RZ ;  /* 0x0000000a040a6227 */ /* 0x000fca00078e00ff */
[----:B------:R-:W-:-:S07]  /*cf10*/  @P6 SHF.R.U32.HI R4, RZ, R11, R10 ;  /* 0x0000000bff046219 */ /* 0x000fce000001160a */
.L_x_13133:
[----:B------:R-:W-:Y:S05]  /*cf20*/  BSYNC B1 ;  /* 0x0000000000017941 */ /* 0x000fea0003800000 */
.L_x_13131:
[----:B------:R-:W-:-:S05]  /*cf30*/  IMAD R4, R4, R9, R63 ;  /* 0x0000000904047224 */ /* 0x000fca00078e023f */
[----:B------:R-:W-:Y:S02]  /*cf40*/  VIADDMNMX R8, R4, R9, R8, PT ;  /* 0x0000000904087246 */ /* 0x000fe40003800108 */
[----:B------:R-:W-:-:S07]  /*cf50*/  VIMNMX R7, R7, R4, !PT ;  /* 0x0000000407077248 */ /* 0x000fce0007fe0100 */
.L_x_13130:
[----:B------:R-:W-:Y:S05]  /*cf60*/  BSYNC B0 ;  /* 0x0000000000007941 */ /* 0x000fea0003800000 */
.L_x_13129:
[----:B------:R-:W2:Y:S01]  /*cf70*/  LDL.64 R10, [R1+0x420] ;  /* 0x00042000010a7983 */ /* 0x000ea20000100a00 */
[----:B------:R-:W-:Y:S02]  /*cf80*/  ISETP.GT.AND P5, PT, R7, RZ, !P5 ;  /* 0x000000ff0700720c */ /* 0x000fe40006fa4270 */
        /* <DEDUP_REMOVED lines=51> */
[----:B------:R-:W-:Y:S02]  /*d2c0*/  ISETP.NE.AND P5, PT, R88, RZ, PT ;  /* 0x000000ff5800720c */ /* 0x000fe40003fa5270 */
[C---:B------:R-:W-:Y:S01]  /*d2d0*/  ISETP.GT.AND P0, PT, R7.reuse, 0x48, !P0 ;  /* 0x000000480700780c */ /* 0x040fe20004704270 */
[----:B------:R-:W3:Y:S01]  /*d2e0*/  LDL R88, [R1+0x440] ;  /* 0x0004400001587983 */ /* 0x000ee20000100800 */
        /* <DEDUP_REMOVED lines=16> */
[----:B--2---:R-:W-:Y:S02]  /*d3f0*/  FMNMX.FTZ R4, R168, R10, !PT ;  /* 0x0000000aa8047209 */ /* 0x004fe40007810000 */
[----:B------:R-:W-:Y:S02]  /*d400*/  ISETP.LT.OR P5, PT, R8, 0x42, P5 ;  /* 0x000000420800780c */ /* 0x000fe40002fa1670 */
[----:B------:R-:W-:Y:S02]  /*d410*/  FMNMX.FTZ R4, R84, R4, !PT ;  /* 0x0000000454047209 */ /* 0x000fe40007810000 */
[----:B------:R-:W-:-:S02]  /*d420*/  FSEL R44, R44, -INF , !P5 ;  /* 0xff8000002c2c7808 */ /* 0x000fc40006800000 */
[----:B------:R-:W-:Y:S02]  /*d430*/  FMNMX.FTZ R4, R170, R4, !PT ;  /* 0x00000004aa047209 */ /* 0x000fe40007810000 */
[C---:B------:R-:W-:Y:S02]  /*d440*/  ISETP.GT.AND P1, PT, R7.reuse, 0x49, !P1 ;  /* 0x000000490700780c */ /* 0x040fe40004f24270 */
[----:B------:R-:W-:Y:S02]  /*d450*/  FMNMX.FTZ R4, R82, R4, !PT ;  /* 0x0000000452047209 */ /* 0x000fe40007810000 */
[----:B------:R-:W-:Y:S02]  /*d460*/  ISETP.LT.OR P0, PT, R8, 0x49, P0 ;  /* 0x000000490800780c */ /* 0x000fe40000701670 */
[----:B------:R-:W-:Y:S02]  /*d470*/  FMNMX.FTZ R4, R68, R4, !PT ;  /* 0x0000000444047209 */ /* 0x000fe40007810000 */
[----:B------:R-:W-:-:S02]  /*d480*/  ISETP.GT.AND P2, PT, R7, 0x50, !P2 ;  /* 0x000000500700780c */ /* 0x000fc40005744270 */
[----:B------:R-:W-:Y:S02]  /*d490*/  FMNMX.FTZ R4, R80, R4, !PT ;  /* 0x0000000450047209 */ /* 0x000fe40007810000 */
        /* <DEDUP_REMOVED lines=33> */
[----:B------:R-:W-:Y:S02]  /*d6b0*/  ISETP.LT.OR P1, PT, R8, 0x4a, P1 ;  /* 0x0000004a0800780c */ /* 0x000fe40000f21670 */
[----:B------:R-:W-:Y:S02]  /*d6c0*/  FSEL R38, R38, -INF , !P0 ;  /* 0xff80000026267808 */ /* 0x000fe40004000000 */
        /* <DEDUP_REMOVED lines=22> */
[----:B------:R-:W-:-:S02]  /*d830*/  FMNMX.FTZ R7, R61, R4, !PT ;  /* 0x000000043d077209 */ /* 0x000fc40007810000 */
        /* <DEDUP_REMOVED lines=12> */
[C---:B------:R-:W-:Y:S02]  /*d900*/  FSETP.NEU.FTZ.AND P0, PT, R14.reuse, -INF , PT ;  /* 0xff8000000e00780b */ /* 0x040fe40003f1d000 */
        /* <DEDUP_REMOVED lines=13> */
[-C--:B------:R-:W-:Y:S01]  /*d9e0*/  FFMA.FTZ R13, R84, R88.reuse, -R9 ;  /* 0x00000058540d7223 */ /* 0x080fe20000010809 */
[-C--:B------:R-:W-:Y:S01]  /*d9f0*/  FFMA.FTZ R169, R55, R88.reuse, -R7 ;  /* 0x0000005837a97223 */ /* 0x080fe20000010807 */
[----:B------:R-:W-:Y:S01]  /*da00*/  MUFU.EX2 R168, R168 ;  /* 0x000000a800a87308 */ /* 0x000fe20000000800 */
[-CC-:B------:R-:W-:Y:S01]  /*da10*/  FFMA.FTZ R196, R24, R88.reuse, -R9.reuse ;  /* 0x0000005818c47223 */ /* 0x180fe20000010809 */
[-C--:B------:R-:W-:Y:S01]  /*da20*/  FFMA.FTZ R170, R170, R88.reuse, -R9 ;  /* 0x00000058aaaa7223 */ /* 0x080fe20000010809 */
[----:B------:R-:W-:-:S05]  /*da30*/  FFMA.FTZ R31, R41, R88, -R7 ;  /* 0x00000058291f7223 */ /* 0x000fca0000010807 */
[----:B------:R-:W2:Y:S01]  /*da40*/  MUFU.EX2 R63, R19 ;  /* 0x00000013003f7308 */ /* 0x000ea20000000800 */
[-C--:B------:R-:W-:Y:S01]  /*da50*/  FFMA.FTZ R37, R82, R88.reuse, -R9 ;  /* 0x0000005852257223 */ /* 0x080fe20000010809 */
[----:B------:R-:W-:-:S06]  /*da60*/  FFMA.FTZ R171, R53, R88, -R7 ;  /* 0x0000005835ab7223 */ /* 0x000fcc0000010807 */
[----:B------:R-:W-:Y:S08]  /*da70*/  MUFU.EX2 R32, R32 ;  /* 0x0000002000207308 */ /* 0x000ff00000000800 */
[----:B------:R-:W0:Y:S01]  /*da80*/  MUFU.EX2 R24, R11 ;  /* 0x0000000b00187308 */ /* 0x000e220000000800 */
[----:B------:R-:W-:-:S07]  /*da90*/  FFMA.FTZ R36, R68, R88, -R9 ;  /* 0x0000005844247223 */ /* 0x000fce0000010809 */
[----:B------:R-:W1:Y:S01]  /*daa0*/  MUFU.EX2 R13, R13 ;  /* 0x0000000d000d7308 */ /* 0x000e620000000800 */
[----:B------:R-:W-:-:S07]  /*dab0*/  FFMA.FTZ R30, R47, R88, -R7 ;  /* 0x000000582f1e7223 */ /* 0x000fce0000010807 */
[----:B------:R-:W3:Y:S01]  /*dac0*/  MUFU.EX2 R169, R169 ;  /* 0x000000a900a97308 */ /* 0x000ee20000000800 */
[----:B------:R-:W-:-:S07]  /*dad0*/  FFMA.FTZ R172, R80, R88, -R9 ;  /* 0x0000005850ac7223 */ /* 0x000fce0000010809 */
[----:B------:R-:W4:Y:S01]  /*dae0*/  MUFU.EX2 R170, R170 ;  /* 0x000000aa00aa7308 */ /* 0x000f220000000800 */
[----:B------:R-:W-:-:S07]  /*daf0*/  FFMA.FTZ R173, R51, R88, -R7 ;  /* 0x0000005833ad7223 */ /* 0x000fce0000010807 */
[----:B------:R-:W4:Y:S01]  /*db00*/  MUFU.EX2 R31, R31 ;  /* 0x0000001f001f7308 */ /* 0x000f220000000800 */
[----:B--2---:R-:W-:Y:S01]  /*db10*/  FFMA.FTZ R4, R63, R4, R168 ;  /* 0x000000043f047223 */ /* 0x004fe200000100a8 */
[----:B------:R-:W-:-:S06]  /*db20*/  FFMA.FTZ R35, R70, R88, -R9 ;  /* 0x0000005846237223 */ /* 0x000fcc0000010809 */
[----:B------:R-:W2:Y:S01]  /*db30*/  MUFU.EX2 R37, R37 ;  /* 0x0000002500257308 */ /* 0x000ea20000000800 */
[----:B0-----:R-:W-:Y:S01]  /*db40*/  FFMA.FTZ R8, R5, R24, R32 ;  /* 0x0000001805087223 */ /* 0x001fe20000010020 */
[----:B------:R-:W-:-:S06]  /*db50*/  FFMA.FTZ R29, R29, R88, -R7 ;  /* 0x000000581d1d7223 */ /* 0x000fcc0000010807 */
[----:B------:R-:W0:Y:S01]  /*db60*/  MUFU.EX2 R171, R171 ;  /* 0x000000ab00ab7308 */ /* 0x000e220000000800 */
[----:B-1----:R-:W-:Y:S01]  /*db70*/  FADD.FTZ R5, R13, R4 ;  /* 0x000000040d057221 */ /* 0x002fe20000010000 */
[----:B------:R-:W-:-:S06]  /*db80*/  FFMA.FTZ R174, R76, R88, -R9 ;  /* 0x000000584cae7223 */ /* 0x000fcc0000010809 */
[----:B------:R-:W1:Y:S01]  /*db90*/  MUFU.EX2 R36, R36 ;  /* 0x0000002400247308 */ /* 0x000e620000000800 */
        /* <DEDUP_REMOVED lines=9> */
[-CC-:B------:R-:W-:Y:S01]  /*dc30*/  FFMA.FTZ R21, R20, R88.reuse, -R9.reuse ;  /* 0x0000005814157223 */ /* 0x180fe20000010809 */
[-CC-:B------:R-:W-:Y:S01]  /*dc40*/  FFMA.FTZ R176, R74, R88.reuse, -R9.reuse ;  /* 0x000000584ab07223 */ /* 0x180fe20000010809 */
[----:B------:R-:W-:-:S05]  /*dc50*/  FFMA.FTZ R33, R66, R88, -R9 ;  /* 0x0000005842217223 */ /* 0x000fca0000010809 */
[----:B------:R-:W4:Y:S01]  /*dc60*/  MUFU.EX2 R35, R35 ;  /* 0x0000002300237308 */ /* 0x000f220000000800 */
[-CC-:B------:R-:W-:Y:S01]  /*dc70*/  FFMA.FTZ R178, R72, R88.reuse, -R9.reuse ;  /* 0x0000005848b27223 */ /* 0x180fe20000010809 */
        /* <DEDUP_REMOVED lines=9> */
[-CC-:B------:R-:W-:Y:S01]  /*dd10*/  FFMA.FTZ R195, R48, R88.reuse, -R9.reuse ;  /* 0x0000005830c37223 */ /* 0x180fe20000010809 */
[-C--:B------:R-:W-:Y:S01]  /*dd20*/  FFMA.FTZ R20, R46, R88.reuse, -R9 ;  /* 0x000000582e147223 */ /* 0x080fe20000010809 */
[----:B------:R-:W4:Y:S01]  /*dd30*/  MUFU.EX2 R174, R174 ;  /* 0x000000ae00ae7308 */ /* 0x000f220000000800 */
[----:B--2---:R-:W-:Y:S01]  /*dd40*/  FADD.FTZ R5, R37, R4 ;  /* 0x0000000425057221 */ /* 0x004fe20000010000 */
[----:B0-----:R-:W-:Y:S01]  /*dd50*/  FADD.FTZ R9, R171, R8 ;  /* 0x00000008ab097221 */ /* 0x001fe20000010000 */
[----:B------:R-:W-:-:S05]  /*dd60*/  FFMA.FTZ R177, R49, R88, -R7 ;  /* 0x0000005831b17223 */ /* 0x000fca0000010807 */
[----:B------:R-:W0:Y:S01]  /*dd70*/  MUFU.EX2 R175, R175 ;  /* 0x000000af00af7308 */ /* 0x000e220000000800 */
[----:B-1----:R-:W-:Y:S01]  /*dd80*/  FADD.FTZ R5, R36, R5 ;  /* 0x0000000524057221 */ /* 0x002fe20000010000 */
[----:B---3--:R-:W-:Y:S01]  /*dd90*/  FADD.FTZ R4, R30, R9 ;  /* 0x000000091e047221 */ /* 0x008fe20000010000 */
[----:B------:R-:W-:-:S05]  /*dda0*/  FFMA.FTZ R179, R27, R88, -R7 ;  /* 0x000000581bb37223 */ /* 0x000fca0000010807 */
[----:B------:R-:W1:Y:S01]  /*ddb0*/  MUFU.EX2 R34, R34 ;  /* 0x0000002200227308 */ /* 0x000e620000000800 */
[----:B----4-:R-:W-:Y:S01]  /*ddc0*/  FADD.FTZ R8, R172, R5 ;  /* 0x00000005ac087221 */ /* 0x010fe20000010000 */
[----:B------:R-:W-:-:S06]  /*ddd0*/  FADD.FTZ R4, R173, R4 ;  /* 0x00000004ad047221 */ /* 0x000fcc0000010000 */
[----:B------:R-:W2:Y:S01]  /*dde0*/  MUFU.EX2 R28, R28 ;  /* 0x0000001c001c7308 */ /* 0x000ea20000000800 */
[----:B------:R-:W-:Y:S01]  /*ddf0*/  FFMA.FTZ R12, R15, R88, -R7 ;  /* 0x000000580f0c7223 */ /* 0x000fe20000010807 */
[----:B------:R-:W-:-:S06]  /*de00*/  FADD.FTZ R5, R35, R8 ;  /* 0x0000000823057221 */ /* 0x000fcc0000010000 */
[----:B------:R-:W3:Y:S01]  /*de10*/  MUFU.EX2 R176, R176 ;  /* 0x000000b000b07308 */ /* 0x000ee20000000800 */
[----:B------:R-:W-:Y:S01]  /*de20*/  FADD.FTZ R4, R29, R4 ;  /* 0x000000041d047221 */ /* 0x000fe20000010000 */
[----:B------:R-:W-:-:S06]  /*de30*/  FFMA.FTZ R220, R25, R88, -R7 ;  /* 0x0000005819dc7223 */ /* 0x000fcc0000010807 */
[----:B------:R-:W4:Y:S01]  /*de40*/  MUFU.EX2 R177, R177 ;  /* 0x000000b100b17308 */ /* 0x000f220000000800 */
[----:B------:R-:W-:Y:S01]  /*de50*/  FADD.FTZ R5, R174, R5 ;  /* 0x00000005ae057221 */ /* 0x000fe20000010000 */
[----:B0-----:R-:W-:-:S06]  /*de60*/  FADD.FTZ R9, R175, R4 ;  /* 0x00000004af097221 */ /* 0x001fcc0000010000 */
[----:B------:R-:W0:Y:S01]  /*de70*/  MUFU.EX2 R33, R33 ;  /* 0x0000002100217308 */ /* 0x000e220000000800 */
[----:B------:R-:W-:-:S07]  /*de80*/  FFMA.FTZ R221, R18, R88, -R7 ;  /* 0x0000005812dd7223 */ /* 0x000fce0000010807 */
[----:B------:R-:W0:Y:S01]  /*de90*/  MUFU.EX2 R179, R179 ;  /* 0x000000b300b37308 */ /* 0x000e220000000800 */
[----:B-1----:R-:W-:Y:S01]  /*dea0*/  FADD.FTZ R5, R34, R5 ;  /* 0x0000000522057221 */ /* 0x002fe20000010000 */
[----:B--2---:R-:W-:-:S06]  /*deb0*/  FADD.FTZ R4, R28, R9 ;  /* 0x000000091c047221 */ /* 0x004fcc0000010000 */
[----:B------:R-:W1:Y:S01]  /*dec0*/  MUFU.EX2 R178, R178 ;  /* 0x000000b200b27308 */ /* 0x000e620000000800 */
        /* <DEDUP_REMOVED lines=8> */
[----:B------:R-:W-:-:S06]  /*df50*/  FADD.FTZ R9, R179, R4 ;  /* 0x00000004b3097221 */ /* 0x000fcc0000010000 */
        /* <DEDUP_REMOVED lines=40> */
[----:B------:R-:W3:Y:S08]  /*e1e0*/  MUFU.EX2 R196, R196 ;  /* 0x000000c400c47308 */ /* 0x000ef00000000800 */
[----:B------:R-:W4:Y:S01]  /*e1f0*/  MUFU.EX2 R19, R19 ;  /* 0x0000001300137308 */ /* 0x000f220000000800 */
[----:B0-----:R-:W-:Y:S01]  /*e200*/  FADD.FTZ R8, R201, R8 ;  /* 0x00000008c9087221 */ /* 0x001fe20000010000 */
[----:B------:R-:W-:-:S06]  /*e210*/  FADD.FTZ R5, R198, R5 ;  /* 0x00000005c6057221 */ /* 0x000fcc0000010000 */
[----:B------:R-:W0:Y:S08]  /*e220*/  MUFU.EX2 R21, R21 ;  /* 0x0000001500157308 */ /* 0x000e300000000800 */
[----:B------:R-:W0:Y:S01]  /*e230*/  MUFU.EX2 R14, R14 ;  /* 0x0000000e000e7308 */ /* 0x000e220000000800 */
[----:B-1----:R-:W-:Y:S01]  /*e240*/  FADD.FTZ R7, R195, R8 ;  /* 0x00000008c3077221 */ /* 0x002fe20000010000 */
[----:B--2---:R-:W-:-:S06]  /*e250*/  FADD.FTZ R4, R18, R5 ;  /* 0x0000000512047221 */ /* 0x004fcc0000010000 */
[----:B------:R-:W1:Y:S08]  /*e260*/  MUFU.EX2 R20, R20 ;  /* 0x0000001400147308 */ /* 0x000e700000000800 */
[----:B------:R-:W2:Y:S01]  /*e270*/  MUFU.EX2 R15, R15 ;  /* 0x0000000f000f7308 */ /* 0x000ea20000000800 */
[----:B---3--:R-:W-:Y:S01]  /*e280*/  FADD.FTZ R8, R196, R7 ;  /* 0x00000007c4087221 */ /* 0x008fe20000010000 */
[----:B----4-:R-:W-:-:S03]  /*e290*/  FADD.FTZ R5, R19, R4 ;  /* 0x0000000413057221 */ /* 0x010fc60000010000 */
[----:B0-----:R-:W-:Y:S01]  /*e2a0*/  FADD.FTZ R7, R21, R8 ;  /* 0x0000000815077221 */ /* 0x001fe20000010000 */
[----:B------:R-:W-:-:S03]  /*e2b0*/  FADD.FTZ R4, R14, R5 ;  /* 0x000000050e047221 */ /* 0x000fc60000010000 */
[----:B-1----:R-:W-:Y:S01]  /*e2c0*/  FADD.FTZ R8, R20, R7 ;  /* 0x0000000714087221 */ /* 0x002fe20000010000 */
[----:B------:R0:W-:Y:S01]  /*e2d0*/  STL [R1+0x424], R6 ;  /* 0x0004240601007387 */ /* 0x0001e20000100800 */
[----:B--2---:R-:W-:-:S05]  /*e2e0*/  FADD.FTZ R9, R15, R4 ;  /* 0x000000040f097221 */ /* 0x004fca0000010000 */
[----:B------:R1:W-:Y:S04]  /*e2f0*/  STL.64 [R1+0x430], R8 ;  /* 0x0004300801007387 */ /* 0x0003e80000100a00 */
[----:B------:R-:W2:Y:S01]  /*e300*/  LD.E R7, desc[UR44][R16.64+0x210] ;  /* 0x0002102c10077980 */ /* 0x000ea2000c101900 */
[----:B------:R-:W-:-:S04]  /*e310*/  UIADD3 UR4, UP0, UR37, 0x210, URZ ;  /* 0x0000021025047890 */ /* 0x000fc8000ff1e03f */
[----:B------:R-:W-:Y:S02]  /*e320*/  ULOP3.LUT UR5, UR4, 0x4, URZ, 0xfc, !UPT ;  /* 0x0000000404057892 */ /* 0x000fe4000f8efc3f */
[----:B------:R-:W-:-:S04]  /*e330*/  UIADD3.X UR6, URZ, UR36, URZ, UP0, !UPT ;  /* 0x000000243f067290 */ /* 0x000fc800087fe43f */
[----:B------:R-:W-:Y:S02]  /*e340*/  IMAD.U32 R4, RZ, RZ, UR5 ;  /* 0x00000005ff047e24 */ /* 0x000fe4000f8e00ff */
[----:B------:R-:W-:Y:S02]  /*e350*/  IMAD.U32 R5, RZ, RZ, UR6 ;  /* 0x00000006ff057e24 */ /* 0x000fe4000f8e00ff */
[----:B--2---:R-:W-:-:S05]  /*e360*/  FMUL.FTZ R7, R63, R7 ;  /* 0x000000073f077220 */ /* 0x004fca0000410000 */
[----:B------:R2:W-:Y:S04]  /*e370*/  ST.E desc[UR44][R16.64+0x210], R7 ;  /* 0x0002100710007985 */ /* 0x0005e8000c10192c */
[----:B------:R-:W3:Y:S02]  /*e380*/  LD.E R10, desc[UR44][R4.64] ;  /* 0x0000002c040a7980 */ /* 0x000ee4000c101900 */
[----:B---3--:R-:W-:-:S05]  /*e390*/  FMUL.FTZ R11, R63, R10 ;  /* 0x0000000a3f0b7220 */ /* 0x008fca0000410000 */
[----:B------:R3:W-:Y:S04]  /*e3a0*/  ST.E desc[UR44][R4.64], R11 ;  /* 0x0000000b04007985 */ /* 0x0007e8000c10192c */
[----:B------:R-:W4:Y:S04]  /*e3b0*/  LD.E R54, desc[UR44][R16.64+0x224] ;  /* 0x0002242c10367980 */ /* 0x000f28000c101900 */
[----:B------:R-:W2:Y:S04]  /*e3c0*/  LD.E R226, desc[UR44][R16.64+0x404] ;  /* 0x0004042c10e27980 */ /* 0x000ea8000c101900 */
        /* <DEDUP_REMOVED lines=58> */
[----:B-1----:R-:W3:Y:S04]  /*e770*/  LD.E R8, desc[UR44][R16.64+0x3f4] ;  /* 0x0003f42c10087980 */ /* 0x002ee8000c101900 */
[----:B------:R-:W3:Y:S01]  /*e780*/  LD.E R10, desc[UR44][R16.64+0x400] ;  /* 0x0004002c100a7980 */ /* 0x000ee2000c101900 */
[----:B------:R-:W-:Y:S01]  /*e790*/  ULOP3.LUT UR5, UR4, 0x8, URZ, 0xfc, !UPT ;  /* 0x0000000804057892 */ /* 0x000fe2000f8efc3f */
[C---:B----4-:R-:W-:Y:S01]  /*e7a0*/  FMUL.FTZ R9, R63.reuse, R54 ;  /* 0x000000363f097220 */ /* 0x050fe20000410000 */
[----:B--2---:R-:W-:-:S04]  /*e7b0*/  FMUL.FTZ R43, R63, R226 ;  /* 0x000000e23f2b7220 */ /* 0x004fc80000410000 */
[----:B------:R0:W-:Y:S01]  /*e7c0*/  ST.E desc[UR44][R16.64+0x224], R9 ;  /* 0x0002240910007985 */ /* 0x0001e2000c10192c */
[C---:B---3--:R-:W-:Y:S01]  /*e7d0*/  FMUL.FTZ R7, R63.reuse, R52 ;  /* 0x000000343f077220 */ /* 0x048fe20000410000 */
[C---:B------:R-:W-:Y:S01]  /*e7e0*/  FMUL.FTZ R11, R63.reuse, R56 ;  /* 0x000000383f0b7220 */ /* 0x040fe20000410000 */
[C---:B------:R-:W-:Y:S01]  /*e7f0*/  FMUL.FTZ R25, R63.reuse, R58 ;  /* 0x0000003a3f197220 */ /* 0x040fe20000410000 */
[C---:B------:R-:W-:Y:S01]  /*e800*/  FMUL.FTZ R27, R63.reuse, R60 ;  /* 0x0000003c3f1b7220 */ /* 0x040fe20000410000 */
[----:B------:R-:W-:Y:S01]  /*e810*/  ST.E desc[UR44][R16.64+0x404], R43 ;  /* 0x0004042b10007985 */ /* 0x000fe2000c10192c */
[----:B0-----:R-:W-:-:S03]  /*e820*/  FMUL.FTZ R9, R63, R68 ;  /* 0x000000443f097220 */ /* 0x001fc60000410000 */
[----:B------:R0:W-:Y:S01]  /*e830*/  ST.E desc[UR44][R16.64+0x220], R7 ;  /* 0x0002200710007985 */ /* 0x0001e2000c10192c */
[----:B------:R-:W-:-:S03]  /*e840*/  FMUL.FTZ R39, R63, R62 ;  /* 0x0000003e3f277220 */ /* 0x000fc60000410000 */
[----:B------:R1:W-:Y:S01]  /*e850*/  ST.E desc[UR44][R16.64+0x230], R11 ;  /* 0x0002300b10007985 */ /* 0x0003e2000c10192c */
[----:B------:R-:W-:-:S03]  /*e860*/  FMUL.FTZ R41, R63, R64 ;  /* 0x000000403f297220 */ /* 0x000fc60000410000 */
[----:B------:R2:W-:Y:S04]  /*e870*/  ST.E desc[UR44][R16.64+0x234], R25 ;  /* 0x0002341910007985 */ /* 0x0005e8000c10192c */
[----:B------:R3:W-:Y:S01]  /*e880*/  ST.E desc[UR44][R16.64+0x240], R27 ;  /* 0x0002401b10007985 */ /* 0x0007e2000c10192c */
[C---:B0-----:R-:W-:Y:S01]  /*e890*/  FMUL.FTZ R7, R63.reuse, R66 ;  /* 0x000000423f077220 */ /* 0x041fe20000410000 */
[C---:B------:R-:W-:Y:S02]  /*e8a0*/  FMUL.FTZ R43, R63.reuse, R70 ;  /* 0x000000463f2b7220 */ /* 0x040fe40000410000 */
[----:B------:R0:W-:Y:S01]  /*e8b0*/  ST.E desc[UR44][R16.64+0x260], R9 ;  /* 0x0002600910007985 */ /* 0x0001e2000c10192c */
[C---:B------:R-:W-:Y:S01]  /*e8c0*/  FMUL.FTZ R45, R63.reuse, R72 ;  /* 0x000000483f2d7220 */ /* 0x040fe20000410000 */
[C---:B-1----:R-:W-:Y:S01]  /*e8d0*/  FMUL.FTZ R11, R63.reuse, R74 ;  /* 0x0000004a3f0b7220 */ /* 0x042fe20000410000 */
[C---:B--2---:R-:W-:Y:S01]  /*e8e0*/  FMUL.FTZ R25, R63.reuse, R76 ;  /* 0x0000004c3f197220 */ /* 0x044fe20000410000 */
[C---:B---3--:R-:W-:Y:S01]  /*e8f0*/  FMUL.FTZ R27, R63.reuse, R78 ;  /* 0x0000004e3f1b7220 */ /* 0x048fe20000410000 */
[----:B------:R1:W-:Y:S01]  /*e900*/  ST.E desc[UR44][R16.64+0x244], R39 ;  /* 0x0002442710007985 */ /* 0x0003e2000c10192c */
[----:B0-----:R-:W-:-:S03]  /*e910*/  FMUL.FTZ R9, R63, R86 ;  /* 0x000000563f097220 */ /* 0x001fc60000410000 */
[----:B------:R0:W-:Y:S04]  /*e920*/  ST.E desc[UR44][R16.64+0x250], R41 ;  /* 0x0002502910007985 */ /* 0x0001e8000c10192c */
[----:B------:R2:W-:Y:S04]  /*e930*/  ST.E desc[UR44][R16.64+0x254], R7 ;  /* 0x0002540710007985 */ /* 0x0005e8000c10192c */
[----:B------:R3:W-:Y:S01]  /*e940*/  ST.E desc[UR44][R16.64+0x264], R43 ;  /* 0x0002642b10007985 */ /* 0x0007e2000c10192c */
[----:B-1----:R-:W-:-:S03]  /*e950*/  FMUL.FTZ R39, R63, R80 ;  /* 0x000000503f277220 */ /* 0x002fc60000410000 */
[----:B------:R1:W-:Y:S01]  /*e960*/  ST.E desc[UR44][R16.64+0x270], R45 ;  /* 0x0002702d10007985 */ /* 0x0003e2000c10192c */
[----:B0-----:R-:W-:-:S03]  /*e970*/  FMUL.FTZ R41, R63, R82 ;  /* 0x000000523f297220 */ /* 0x001fc60000410000 */
[----:B------:R0:W-:Y:S01]  /*e980*/  ST.E desc[UR44][R16.64+0x274], R11 ;  /* 0x0002740b10007985 */ /* 0x0001e2000c10192c */
[----:B--2---:R-:W-:-:S03]  /*e990*/  FMUL.FTZ R7, R63, R84 ;  /* 0x000000543f077220 */ /* 0x004fc60000410000 */
[----:B------:R2:W-:Y:S01]  /*e9a0*/  ST.E desc[UR44][R16.64+0x280], R25 ;  /* 0x0002801910007985 */ /* 0x0005e2000c10192c */
[----:B---3--:R-:W-:-:S03]  /*e9b0*/  FMUL.FTZ R43, R63, R90 ;  /* 0x0000005a3f2b7220 */ /* 0x008fc60000410000 */
[----:B------:R3:W-:Y:S01]  /*e9c0*/  ST.E desc[UR44][R16.64+0x284], R27 ;  /* 0x0002841b10007985 */ /* 0x0007e2000c10192c */
[C---:B-1----:R-:W-:Y:S01]  /*e9d0*/  FMUL.FTZ R45, R63.reuse, R92 ;  /* 0x0000005c3f2d7220 */ /* 0x042fe20000410000 */
[C---:B0-----:R-:W-:Y:S02]  /*e9e0*/  FMUL.FTZ R11, R63.reuse, R88 ;  /* 0x000000583f0b7220 */ /* 0x041fe40000410000 */
[----:B------:R0:W-:Y:S01]  /*e9f0*/  ST.E desc[UR44][R16.64+0x2a4], R9 ;  /* 0x0002a40910007985 */ /* 0x0001e2000c10192c */
[C---:B--2---:R-:W-:Y:S01]  /*ea00*/  FMUL.FTZ R25, R63.reuse, R94 ;  /* 0x0000005e3f197220 */ /* 0x044fe20000410000 */
[C---:B---3--:R-:W-:Y:S02]  /*ea10*/  FMUL.FTZ R27, R63.reuse, R96 ;  /* 0x000000603f1b7220 */ /* 0x048fe40000410000 */
[----:B------:R1:W-:Y:S01]  /*ea20*/  ST.E desc[UR44][R16.64+0x290], R39 ;  /* 0x0002902710007985 */ /* 0x0003e2000c10192c */
[----:B0-----:R-:W-:-:S03]  /*ea30*/  FMUL.FTZ R9, R63, R104 ;  /* 0x000000683f097220 */ /* 0x001fc60000410000 */
[----:B------:R0:W-:Y:S04]  /*ea40*/  ST.E desc[UR44][R16.64+0x294], R41 ;  /* 0x0002942910007985 */ /* 0x0001e8000c10192c */
[----:B------:R2:W-:Y:S01]  /*ea50*/  ST.E desc[UR44][R16.64+0x2a0], R7 ;  /* 0x0002a00710007985 */ /* 0x0005e2000c10192c */
[----:B-1----:R-:W-:-:S03]  /*ea60*/  FMUL.FTZ R39, R63, R100 ;  /* 0x000000643f277220 */ /* 0x002fc60000410000 */
[----:B------:R1:W-:Y:S04]  /*ea70*/  ST.E desc[UR44][R16.64+0x2b0], R11 ;  /* 0x0002b00b10007985 */ /* 0x0003e8000c10192c */
[----:B------:R3:W-:Y:S01]  /*ea80*/  ST.E desc[UR44][R16.64+0x2b4], R43 ;  /* 0x0002b42b10007985 */ /* 0x0007e2000c10192c */
[----:B0-----:R-:W-:-:S03]  /*ea90*/  FMUL.FTZ R41, R63, R102 ;  /* 0x000000663f297220 */ /* 0x001fc60000410000 */
[----:B------:R0:W-:Y:S01]  /*eaa0*/  ST.E desc[UR44][R16.64+0x2c0], R45 ;  /* 0x0002c02d10007985 */ /* 0x0001e2000c10192c */
[----:B--2---:R-:W-:-:S03]  /*eab0*/  FMUL.FTZ R7, R63, R98 ;  /* 0x000000623f077220 */ /* 0x004fc60000410000 */
[----:B------:R2:W-:Y:S01]  /*eac0*/  ST.E desc[UR44][R16.64+0x2c4], R25 ;  /* 0x0002c41910007985 */ /* 0x0005e2000c10192c */
[----:B-1----:R-:W-:-:S03]  /*ead0*/  FMUL.FTZ R11, R63, R106 ;  /* 0x0000006a3f0b7220 */ /* 0x002fc60000410000 */
[----:B------:R1:W-:Y:S01]  /*eae0*/  ST.E desc[UR44][R16.64+0x2d0], R27 ;  /* 0x0002d01b10007985 */ /* 0x0003e2000c10192c */
[C---:B---3--:R-:W-:Y:S01]  /*eaf0*/  FMUL.FTZ R43, R63.reuse, R110 ;  /* 0x0000006e3f2b7220 */ /* 0x048fe20000410000 */
[C---:B0-----:R-:W-:Y:S02]  /*eb00*/  FMUL.FTZ R45, R63.reuse, R112 ;  /* 0x000000703f2d7220 */ /* 0x041fe40000410000 */
[----:B------:R0:W-:Y:S01]  /*eb10*/  ST.E desc[UR44][R16.64+0x2f0], R9 ;  /* 0x0002f00910007985 */ /* 0x0001e2000c10192c */
[C---:B--2---:R-:W-:Y:S01]  /*eb20*/  FMUL.FTZ R25, R63.reuse, R108 ;  /* 0x0000006c3f197220 */ /* 0x044fe20000410000 */
[C---:B-1----:R-:W-:Y:S02]  /*eb30*/  FMUL.FTZ R27, R63.reuse, R114 ;  /* 0x000000723f1b7220 */ /* 0x042fe40000410000 */
        /* <DEDUP_REMOVED lines=41> */
[----:B------:R1:W-:Y:S01]  /*edd0*/  ST.E desc[UR44][R16.64+0x384], R41 ;  /* 0x0003842910007985 */ /* 0x0003e2000c10192c */
[----:B------:R-:W-:-:S03]  /*ede0*/  FMUL.FTZ R47, R63, R8 ;  /* 0x000000083f2f7220 */ /* 0x000fc60000410000 */
        /* <DEDUP_REMOVED lines=8> */
[----:B------:R-:W-:Y:S01]  /*ee70*/  MOV R8, UR5 ;  /* 0x0000000500087c02 */ /* 0x000fe20008000f00 */
[C---:B0-----:R-:W-:Y:S01]  /*ee80*/  FMUL.FTZ R27, R63.reuse, R42 ;  /* 0x0000002a3f1b7220 */ /* 0x041fe20000410000 */
[----:B------:R0:W-:Y:S01]  /*ee90*/  ST.E desc[UR44][R16.64+0x3b4], R9 ;  /* 0x0003b40910007985 */ /* 0x0001e2000c10192c */
[C---:B--2---:R-:W-:Y:S01]  /*eea0*/  FMUL.FTZ R43, R63.reuse, R26 ;  /* 0x0000001a3f2b7220 */ /* 0x044fe20000410000 */
[C---:B-1----:R-:W-:Y:S01]  /*eeb0*/  FMUL.FTZ R45, R63.reuse, R6 ;  /* 0x000000063f2d7220 */ /* 0x042fe20000410000 */
[----:B------:R-:W-:Y:S01]  /*eec0*/  FMUL.FTZ R63, R63, R10 ;  /* 0x0000000a3f3f7220 */ /* 0x000fe20000410000 */
[----:B0-----:R-:W-:Y:S01]  /*eed0*/  IMAD.U32 R9, RZ, RZ, UR6 ;  /* 0x00000006ff097e24 */ /* 0x001fe2000f8e00ff */
        /* <DEDUP_REMOVED lines=9> */
[----:B------:R2:W-:Y:S04]  /*ef70*/  ST.E desc[UR44][R16.64+0x400], R63 ;  /* 0x0004003f10007985 */ /* 0x0005e8000c10192c */
[----:B0-----:R-:W3:Y:S01]  /*ef80*/  LD.E R11, desc[UR44][R8.64] ;  /* 0x0000002c080b7980 */ /* 0x001ee2000c101900 */
[----:B------:R-:W-:Y:S01]  /*ef90*/  ULOP3.LUT UR4, UR4, 0xc, URZ, 0xfc, !UPT ;  /* 0x0000000c04047892 */ /* 0x000fe2000f8efc3f */
[----:B------:R-:W-:-:S05]  /*efa0*/  IMAD.U32 R7, RZ, RZ, UR6 ;  /* 0x00000006ff077e24 */ /* 0x000fca000f8e00ff */
[----:B------:R-:W-:Y:S02]  /*efb0*/  IMAD.U32 R6, RZ, RZ, UR4 ;  /* 0x00000004ff067e24 */ /* 0x000fe4000f8e00ff */
[----:B---3--:R-:W-:-:S05]  /*efc0*/  FMUL.FTZ R11, R24, R11 ;  /* 0x0000000b180b7220 */ /* 0x008fca0000410000 */
[----:B------:R0:W-:Y:S04]  /*efd0*/  ST.E desc[UR44][R8.64], R11 ;  /* 0x0000000b08007985 */ /* 0x0001e8000c10192c */
[----:B-1----:R-:W3:Y:S02]  /*efe0*/  LD.E R25, desc[UR44][R6.64] ;  /* 0x0000002c06197980 */ /* 0x002ee4000c101900 */
[----:B---3--:R-:W-:-:S05]  /*eff0*/  FMUL.FTZ R25, R24, R25 ;  /* 0x0000001918197220 */ /* 0x008fca0000410000 */
[----:B------:R1:W-:Y:S04]  /*f000*/  ST.E desc[UR44][R6.64], R25 ;  /* 0x0000001906007985 */ /* 0x0003e8000c10192c */
[----:B------:R-:W3:Y:S04]  /*f010*/  LD.E R61, desc[UR44][R16.64+0x228] ;  /* 0x0002282c103d7980 */ /* 0x000ee8000c101900 */
[----:B------:R-:W4:Y:S04]  /*f020*/  LD.E R57, desc[UR44][R16.64+0x3a8] ;  /* 0x0003a82c10397980 */ /* 0x000f28000c101900 */
[----:B------:R-:W4:Y:S04]  /*f030*/  LD.E R55, desc[UR44][R16.64+0x3ac] ;  /* 0x0003ac2c10377980 */ /* 0x000f28000c101900 */
[----:B------:R-:W4:Y:S04]  /*f040*/  LD.E R53, desc[UR44][R16.64+0x3b8] ;  /* 0x0003b82c10357980 */ /* 0x000f28000c101900 */
        /* <DEDUP_REMOVED lines=55> */
[----:B------:R-:W2:Y:S04]  /*f3c0*/  LD.E R39, desc[UR44][R16.64+0x3f8] ;  /* 0x0003f82c10277980 */ /* 0x000ea8000c101900 */
[----:B------:R-:W2:Y:S04]  /*f3d0*/  LD.E R27, desc[UR44][R16.64+0x3fc] ;  /* 0x0003fc2c101b7980 */ /* 0x000ea8000c101900 */
[----:B-1----:R-:W2:Y:S01]  /*f3e0*/  LD.E R25, desc[UR44][R16.64+0x408] ;  /* 0x0004082c10197980 */ /* 0x002ea2000c101900 */
[C---:B---3--:R-:W-:Y:S01]  /*f3f0*/  FMUL.FTZ R61, R24.reuse, R61 ;  /* 0x0000003d183d7220 */ /* 0x048fe20000410000 */
[C---:B----4-:R-:W-:Y:S01]  /*f400*/  FMUL.FTZ R57, R24.reuse, R57 ;  /* 0x0000003918397220 */ /* 0x050fe20000410000 */
[C---:B------:R-:W-:Y:S01]  /*f410*/  FMUL.FTZ R55, R24.reuse, R55 ;  /* 0x0000003718377220 */ /* 0x040fe20000410000 */
[----:B------:R-:W-:-:S02]  /*f420*/  FMUL.FTZ R53, R24, R53 ;  /* 0x0000003518357220 */ /* 0x000fc40000410000 */
[----:B------:R0:W-:Y:S01]  /*f430*/  ST.E desc[UR44][R16.64+0x228], R61 ;  /* 0x0002283d10007985 */ /* 0x0001e2000c10192c */
[----:B------:R-:W-:-:S03]  /*f440*/  FMUL.FTZ R26, R24, R26 ;  /* 0x0000001a181a7220 */ /* 0x000fc60000410000 */
[----:B------:R-:W-:Y:S01]  /*f450*/  ST.E desc[UR44][R16.64+0x3a8], R57 ;  /* 0x0003a83910007985 */ /* 0x000fe2000c10192c */
[----:B--2---:R-:W-:-:S03]  /*f460*/  FMUL.FTZ R63, R24, R63 ;  /* 0x0000003f183f7220 */ /* 0x004fc60000410000 */
[----:B------:R-:W-:Y:S01]  /*f470*/  ST.E desc[UR44][R16.64+0x3ac], R55 ;  /* 0x0003ac3710007985 */ /* 0x000fe2000c10192c */
[----:B------:R-:W-:-:S03]  /*f480*/  FMUL.FTZ R65, R24, R65 ;  /* 0x0000004118417220 */ /* 0x000fc60000410000 */
        /* <DEDUP_REMOVED lines=52> */
[C---:B-1----:R-:W-:Y:S01]  /*f7d0*/  FMUL.FTZ R53, R24.reuse, R11 ;  /* 0x0000000b18357220 */ /* 0x042fe20000410000 */
        /* <DEDUP_REMOVED lines=58> */
[----:B------:R1:W-:Y:S04]  /*fb80*/  ST.E desc[UR44][R16.64+0x3f8], R39 ;  /* 0x0003f82710007985 */ /* 0x0003e8000c10192c */
[----:B------:R-:W-:Y:S04]  /*fb90*/  ST.E desc[UR44][R16.64+0x3fc], R55 ;  /* 0x0003fc3710007985 */ /* 0x000fe8000c10192c */
[----:B------:R-:W-:Y:S01]  /*fba0*/  ST.E desc[UR44][R16.64+0x408], R57 ;  /* 0x0004083910007985 */ /* 0x000fe2000c10192c */
[----:B------:R2:W-:Y:S06]  /*fbb0*/  BAR.SYNC.DEFER_BLOCKING R213, 0x100 ;  /* 0x000400d50000751d */ /* 0x0005ec0000010000 */
[----:B------:R-:W3:Y:S04]  /*fbc0*/  LDL R24, [R1+0x1f8] ;  /* 0x0001f80001187983 */ /* 0x000ee80000100800 */
[----:B0-----:R-:W4:Y:S04]  /*fbd0*/  LD.E R45, desc[UR44][R16.64+0x210] ;  /* 0x0002102c102d7980 */ /* 0x001f28000c101900 */
[----:B------:R-:W3:Y:S04]  /*fbe0*/  LD.E.64 R10, desc[UR44][R16.64+0x88] ;  /* 0x0000882c100a7980 */ /* 0x000ee8000c101b00 */
[----:B----4-:R0:W-:Y:S04]  /*fbf0*/  ST.E desc[UR44][R16.64+0x210], R45 ;  /* 0x0002102d10007985 */ /* 0x0101e8000c10192c */
[----:B------:R-:W4:Y:S04]  /*fc00*/  LD.E R25, desc[UR44][R4.64] ;  /* 0x0000002c04197980 */ /* 0x000f28000c101900 */
[----:B----4-:R4:W-:Y:S04]  /*fc10*/  ST.E desc[UR44][R4.64], R25 ;  /* 0x0000001904007985 */ /* 0x0109e8000c10192c */
[----:B------:R-:W2:Y:S04]  /*fc20*/  LD.E R27, desc[UR44][R8.64] ;  /* 0x0000002c081b7980 */ /* 0x000ea8000c101900 */
[----:B--2---:R2:W-:Y:S04]  /*fc30*/  ST.E desc[UR44][R8.64], R27 ;  /* 0x0000001b08007985 */ /* 0x0045e8000c10192c */
[----:B-1----:R-:W3:Y:S04]  /*fc40*/  LD.E R39, desc[UR44][R6.64] ;  /* 0x0000002c06277980 */ /* 0x002ee8000c101900 */
[----:B---3--:R1:W-:Y:S04]  /*fc50*/  ST.E desc[UR44][R6.64], R39 ;  /* 0x0000002706007985 */ /* 0x0083e8000c10192c */
        /* <DEDUP_REMOVED lines=16> */
[----:B----4-:R-:W4:Y:S04]  /*fd60*/  LD.E R25, desc[UR44][R16.64+0x260] ;  /* 0x0002602c10197980 */ /* 0x010f28000c101900 */
[----:B------:R-:W4:Y:S04]  /*fd70*/  LD.E R26, desc[UR44][R16.64+0x264] ;  /* 0x0002642c101a7980 */ /* 0x000f28000c101900 */
[----:B--2---:R-:W2:Y:S04]  /*fd80*/  LD.E R27, desc[UR44][R16.64+0x268] ;  /* 0x0002682c101b7980 */ /* 0x004ea8000c101900 */
[----:B------:R-:W2:Y:S04]  /*fd90*/  LD.E R38, desc[UR44][R16.64+0x26c] ;  /* 0x00026c2c10267980 */ /* 0x000ea8000c101900 */
        /* <DEDUP_REMOVED lines=55> */
[----:B---3--:R0:W-:Y:S04]  /*10110*/  ST.E desc[UR44][R16.64+0x220], R41 ;  /* 0x0002202910007985 */ /* 0x0081e8000c10192c */
        /* <DEDUP_REMOVED lines=15> */
[----:B0-----:R-:W2:Y:S04]  /*10210*/  LD.E R41, desc[UR44][R16.64+0x278] ;  /* 0x0002782c10297980 */ /* 0x001ea8000c101900 */
[----:B-1----:R-:W2:Y:S04]  /*10220*/  LD.E R43, desc[UR44][R16.64+0x280] ;  /* 0x0002802c102b7980 */ /* 0x002ea8000c101900 */
[----:B---3--:R-:W3:Y:S04]  /*10230*/  LD.E R45, desc[UR44][R16.64+0x288] ;  /* 0x0002882c102d7980 */ /* 0x008ee8000c101900 */
        /* <DEDUP_REMOVED lines=46> */
[----:B------:R0:W-:Y:S04]  /*10520*/  ST.E desc[UR44][R16.64+0x260], R25 ;  /* 0x0002601910007985 */ /* 0x0001e8000c10192c */
[----:B------:R-:W-:Y:S04]  /*10530*/  ST.E desc[UR44][R16.64+0x264], R26 ;  /* 0x0002641a10007985 */ /* 0x000fe8000c10192c */
[----:B--2---:R1:W-:Y:S04]  /*10540*/  ST.E desc[UR44][R16.64+0x268], R27 ;  /* 0x0002681b10007985 */ /* 0x0043e8000c10192c */
        /* <DEDUP_REMOVED lines=25> */
[----:B---3--:R3:W-:Y:S04]  /*106e0*/  ST.E desc[UR44][R16.64+0x288], R45 ;  /* 0x0002882d10007985 */ /* 0x0087e8000c10192c */
[----:B------:R3:W-:Y:S04]  /*106f0*/  ST.E desc[UR44][R16.64+0x290], R47 ;  /* 0x0002902f10007985 */ /* 0x0007e8000c10192c */
[----:B------:R3:W-:Y:S04]  /*10700*/  ST.E desc[UR44][R16.64+0x298], R49 ;  /* 0x0002983110007985 */ /* 0x0007e8000c10192c */
[----:B------:R3:W-:Y:S04]  /*10710*/  ST.E desc[UR44][R16.64+0x2a0], R51 ;  /* 0x0002a03310007985 */ /* 0x0007e8000c10192c */
[----:B------:R3:W-:Y:S04]  /*10720*/  ST.E desc[UR44][R16.64+0x2a8], R53 ;  /* 0x0002a83510007985 */ /* 0x0007e8000c10192c */
[----:B------:R3:W-:Y:S04]  /*10730*/  ST.E desc[UR44][R16.64+0x2b0], R55 ;  /* 0x0002b03710007985 */ /* 0x0007e8000c10192c */
[----:B------:R3:W-:Y:S04]  /*10740*/  ST.E desc[UR44][R16.64+0x2b8], R57 ;  /* 0x0002b83910007985 */ /* 0x0007e8000c10192c */
[----:B----4-:R4:W-:Y:S04]  /*10750*/  ST.E desc[UR44][R16.64+0x2c0], R59 ;  /* 0x0002c03b10007985 */ /* 0x0109e8000c10192c */
        /* <DEDUP_REMOVED lines=73> */
[----:B------:R-:W-:-:S02]  /*10bf0*/  IMAD R10, R24, 0xc00, R10 ;  /* 0x00000c00180a7824 */ /* 0x000fc400078e020a */
[----:B-1----:R-:W-:Y:S01]  /*10c00*/  IMAD.MOV.U32 R27, RZ, RZ, R11 ;  /* 0x000000ffff1b7224 */ /* 0x002fe200078e000b */
[----:B------:R-:W-:Y:S01]  /*10c10*/  F2FP.F16.F32.PACK_AB R170, R37, R170 ;  /* 0x000000aa25aa723e */ /* 0x000fe200000000ff */
[----:B------:R-:W-:Y:S01]  /*10c20*/  VIADD R24, R10, 0x80 ;  /* 0x000000800a187836 */ /* 0x000fe20000000000 */
[----:B------:R-:W-:Y:S01]  /*10c30*/  F2FP.F16.F32.PACK_AB R172, R172, R36 ;  /* 0x00000024acac723e */ /* 0x000fe200000000ff */
[----:B------:R-:W-:Y:S01]  /*10c40*/  VIADD R26, R10, 0x100 ;  /* 0x000001000a1a7836 */ /* 0x000fe20000000000 */
[----:B------:R-:W-:Y:S01]  /*10c50*/  R2UR UR15, R27 ;  /* 0x000000001b0f72ca */ /* 0x000fe200000e0000 */
[----:B------:R-:W4:Y:S01]  /*10c60*/  LD.E R36, desc[UR44][R16.64+0x240] ;  /* 0x0002402c10247980 */ /* 0x000f22000c101900 */
[----:B------:R-:W-:Y:S02]  /*10c70*/  R2UR UR10, R24 ;  /* 0x00000000180a72ca */ /* 0x000fe400000e0000 */
[----:B------:R-:W-:Y:S01]  /*10c80*/  R2UR UR14, R26 ;  /* 0x000000001a0e72ca */ /* 0x000fe200000e0000 */
[----:B------:R-:W4:Y:S01]  /*10c90*/  LD.E R24, desc[UR44][R16.64+0x210] ;  /* 0x0002102c10187980 */ /* 0x000f22000c101900 */
[----:B------:R-:W-:-:S02]  /*10ca0*/  F2FP.F16.F32.PACK_AB R174, R174, R35 ;  /* 0x00000023aeae723e */ /* 0x000fc400000000ff */
[----:B------:R-:W-:Y:S01]  /*10cb0*/  F2FP.F16.F32.PACK_AB R176, R176, R34 ;  /* 0x00000022b0b0723e */ /* 0x000fe200000000ff */
[----:B------:R-:W4:Y:S01]  /*10cc0*/  LD.E R35, desc[UR44][R16.64+0x23c] ;  /* 0x00023c2c10237980 */ /* 0x000f22000c101900 */
[----:B------:R-:W-:Y:S02]  /*10cd0*/  F2FP.F16.F32.PACK_AB R178, R178, R33 ;  /* 0x00000021b2b2723e */ /* 0x000fe400000000ff */
[----:B------:R-:W-:Y:S01]  /*10ce0*/  F2FP.F16.F32.PACK_AB R169, R169, R32 ;  /* 0x00000020a9a9723e */ /* 0x000fe200000000ff */
[----:B------:R-:W4:Y:S01]  /*10cf0*/  LD.E R33, desc[UR44][R16.64+0x234] ;  /* 0x0002342c10217980 */ /* 0x000f22000c101900 */
[----:B------:R-:W-:Y:S02]  /*10d00*/  F2FP.F16.F32.PACK_AB R171, R171, R31 ;  /* 0x0000001fabab723e */ /* 0x000fe400000000ff */
[----:B------:R-:W-:Y:S01]  /*10d10*/  F2FP.F16.F32.PACK_AB R173, R173, R30 ;  /* 0x0000001eadad723e */ /* 0x000fe200000000ff */
[----:B------:R-:W4:Y:S01]  /*10d20*/  LD.E R31, desc[UR44][R16.64+0x22c] ;  /* 0x00022c2c101f7980 */ /* 0x000f22000c101900 */
[----:B------:R-:W-:-:S02]  /*10d30*/  F2FP.F16.F32.PACK_AB R175, R175, R29 ;  /* 0x0000001dafaf723e */ /* 0x000fc400000000ff */
[----:B------:R-:W-:Y:S01]  /*10d40*/  F2FP.F16.F32.PACK_AB R177, R177, R28 ;  /* 0x0000001cb1b1723e */ /* 0x000fe200000000ff */
[----:B------:R-:W4:Y:S04]  /*10d50*/  LD.E R29, desc[UR44][R16.64+0x224] ;  /* 0x0002242c101d7980 */ /* 0x000f28000c101900 */
[----:B------:R-:W4:Y:S04]  /*10d60*/  LD.E R28, desc[UR44][R16.64+0x220] ;  /* 0x0002202c101c7980 */ /* 0x000f28000c101900 */
        /* <DEDUP_REMOVED lines=11> */
[----:B---3--:R-:W2:Y:S04]  /*10e20*/  LD.E R45, desc[UR44][R16.64+0x264] ;  /* 0x0002642c102d7980 */ /* 0x008ea8000c101900 */
        /* <DEDUP_REMOVED lines=54> */
[----:B------:R-:W-:Y:S01]  /*11190*/  ISETP.NE.U32.AND P0, PT, R25, RZ, PT ;  /* 0x000000ff1900720c */ /* 0x000fe20003f05070 */
[----:B------:R-:W-:-:S02]  /*111a0*/  IMAD.MOV.U32 R25, RZ, RZ, R11 ;  /* 0x000000ffff197224 */ /* 0x000fc400078e000b */
[----:B------:R-:W2:Y:S03]  /*111b0*/  LD.E R100, desc[UR44][R16.64+0x340] ;  /* 0x0003402c10647980 */ /* 0x000ea6000c101900 */
        /* <DEDUP_REMOVED lines=58> */
[----:B------:R-:W-:-:S03]  /*11560*/  VOTEU.ANY UP0, P0 ;  /* 0x00000000003f7886 */ /* 0x000fc60000000100 */
[----:B--2---:R-:W-:-:S07]  /*11570*/  WARPGROUP.ARRIVE ;  /* 0x00000000000079c5 */ /* 0x004fce0000000000 */
[----:B------:R-:W-:Y:S01]  /*11580*/  HGMMA.64x256x16.F32 R24, R168, gdesc[UR4].tnspB, R24, UP0, gsb0 ;  /* 0x43e00004a8187df0 */ /* 0x000fe2000b800818 */
[----:B------:R-:W-:Y:S02]  /*11590*/  F2FP.F16.F32.PACK_AB R179, R12, R179 ;  /* 0x000000b30cb3723e */ /* 0x000fe400000000ff */
        /* <DEDUP_REMOVED lines=131> */
[----:B------:R-:W-:Y:S01]  /*11dd0*/  STL [R1+0x68], R2 ;  /* 0x0000680201007387 */ /* 0x000fe20000100800 */
[----:B------:R-:W-:Y:S02]  /*11de0*/  VIADD R12, R10, 0x180 ;  /* 0x000001800a0c7836 */ /* 0x000fe40000000000 */
[----:B------:R-:W-:-:S03]  /*11df0*/  IMAD.MOV.U32 R13, RZ, RZ, R11 ;  /* 0x000000ffff0d7224 */ /* 0x000fc600078e000b */
[----:B------:R-:W-:Y:S02]  /*11e00*/  R2UR UR6, R12 ;  /* 0x000000000c0672ca */ /* 0x000fe400000e0000 */
[----:B------:R-:W-:Y:S02]  /*11e10*/  R2UR UR7, R13 ;  /* 0x000000000d0772ca */ /* 0x000fe400000e0000 */
[----:B------:R-:W-:Y:S02]  /*11e20*/  F2FP.F16.F32.PACK_AB R168, R225, R224 ;  /* 0x000000e0e1a8723e */ /* 0x000fe400000000ff */
[----:B------:R-:W-:Y:S02]  /*11e30*/  F2FP.F16.F32.PACK_AB R170, R223, R222 ;  /* 0x000000dedfaa723e */ /* 0x000fe400000000ff */
[----:B------:R-:W-:Y:S02]  /*11e40*/  F2FP.F16.F32.PACK_AB R169, R221, R220 ;  /* 0x000000dcdda9723e */ /* 0x000fe400000000ff */
[----:B------:R-:W-:Y:S01]  /*11e50*/  F2FP.F16.F32.PACK_AB R171, R219, R205 ;  /* 0x000000cddbab723e */ /* 0x000fe200000000ff */
[----:B------:R-:W-:-:S02]  /*11e60*/  WARPGROUP.DEPBAR.LE gsb0, 0x0 ;  /* 0x00008000000079c5 */ /* 0x000fc40000010000 */
        /* <DEDUP_REMOVED lines=131> */
[----:B------:R-:W-:Y:S01]  /*126a0*/  VIADD R12, R10, 0x200 ;  /* 0x000002000a0c7836 */ /* 0x000fe20000000000 */
[----:B------:R-:W-:Y:S01]  /*126b0*/  MOV R13, R11 ;  /* 0x0000000b000d7202 */ /* 0x000fe20000000f00 */
        /* <DEDUP_REMOVED lines=131> */
[----:B------:R-:W-:Y:S01]  /*12ef0*/  R2UR UR6, R12 ;  /* 0x000000000c0672ca */ /* 0x000fe200000e0000 */
[----:B------:R-:W-:Y:S01]  /*12f00*/  STL [R1+0x68], R2 ;  /* 0x0000680201007387 */ /* 0x000fe20000100800 */
[----:B------:R-:W-:Y:S01]  /*12f10*/  R2UR UR7, R13 ;  /* 0x000000000d0772ca */ /* 0x000fe200000e0000 */
[----:B------:R-:W-:Y:S01]  /*12f20*/  VIADD R10, R10, 0x280 ;  /* 0x000002800a0a7836 */ /* 0x000fe20000000000 */
[----:B------:R-:W-:Y:S02]  /*12f30*/  WARPGROUP.DEPBAR.LE gsb0, 0x0 ;  /* 0x00008000000079c5 */ /* 0x000fe40000010000 */
[----:B------:R-:W-:Y:S01]  /*12f40*/  ST.E desc[UR44][R16.64+0x210], R24 ;  /* 0x0002101810007985 */ /* 0x000fe2000c10192c */
[----:B------:R-:W-:Y:S02]  /*12f50*/  F2FP.F16.F32.PACK_AB R168, R203, R204 ;  /* 0x000000cccba8723e */ /* 0x000fe400000000ff */
[----:B------:R-:W-:Y:S01]  /*12f60*/  F2FP.F16.F32.PACK_AB R170, R201, R202 ;  /* 0x000000cac9aa723e */ /* 0x000fe200000000ff */
[----:B------:R-:W-:Y:S01]  /*12f70*/  ST.E desc[UR44][R4.64], R25 ;  /* 0x0000001904007985 */ /* 0x000fe2000c10192c */
        /* <DEDUP_REMOVED lines=400> */
[----:B--2---:R1:W-:Y:S04]  /*14880*/  ST.E desc[UR44][R16.64+0x210], R11 ;  /* 0x0002100b10007985 */ /* 0x0043e8000c10192c */
[----:B------:R-:W2:Y:S04]  /*14890*/  LD.E R13, desc[UR44][R4.64] ;  /* 0x0000002c040d7980 */ /* 0x000ea8000c101900 */
[----:B--2---:R2:W-:Y:S04]  /*148a0*/  ST.E desc[UR44][R4.64], R13 ;  /* 0x0000000d04007985 */ /* 0x0045e8000c10192c */
[----:B------:R-:W3:Y:S04]  /*148b0*/  LD.E R15, desc[UR44][R8.64] ;  /* 0x0000002c080f7980 */ /* 0x000ee8000c101900 */
[----:B---3--:R3:W-:Y:S04]  /*148c0*/  ST.E desc[UR44][R8.64], R15 ;  /* 0x0000000f08007985 */ /* 0x0087e8000c10192c */
[----:B------:R-:W4:Y:S04]  /*148d0*/  LD.E R19, desc[UR44][R6.64] ;  /* 0x0000002c06137980 */ /* 0x000f28000c101900 */
[----:B----4-:R4:W-:Y:S04]  /*148e0*/  ST.E desc[UR44][R6.64], R19 ;  /* 0x0000001306007985 */ /* 0x0109e8000c10192c */
[----:B0-----:R-:W4:Y:S04]  /*148f0*/  LD.E R2, desc[UR44][R16.64+0x380] ;  /* 0x0003802c10027980 */ /* 0x001f28000c101900 */
        /* <DEDUP_REMOVED lines=8> */
[----:B---3--:R-:W3:Y:S04]  /*14980*/  LD.E R9, desc[UR44][R16.64+0x240] ;  /* 0x0002402c10097980 */ /* 0x008ee8000c101900 */
        /* <DEDUP_REMOVED lines=115> */
[----:B0-----:R-:W4:Y:S04]  /*150c0*/  LD.E R2, desc[UR44][R16.64+0x28] ;  /* 0x0000282c10027980 */ /* 0x001f28000c101900 */
[----:B------:R-:W-:Y:S04]  /*150d0*/  ST.E desc[UR44][R16.64+0x220], R21 ;  /* 0x0002201510007985 */ /* 0x000fe8000c10192c */
[----:B------:R-:W-:Y:S04]  /*150e0*/  ST.E desc[UR44][R16.64+0x224], R25 ;  /* 0x0002241910007985 */ /* 0x000fe8000c10192c */
[----:B------:R-:W-:Y:S04]  /*150f0*/  ST.E desc[UR44][R16.64+0x228], R27 ;  /* 0x0002281b10007985 */ /* 0x000fe8000c10192c */
[----:B------:R-:W-:Y:S04]  /*15100*/  ST.E desc[UR44][R16.64+0x22c], R29 ;  /* 0x00022c1d10007985 */ /* 0x000fe8000c10192c */
[----:B------:R-:W-:Y:S04]  /*15110*/  ST.E desc[UR44][R16.64+0x230], R11 ;  /* 0x0002300b10007985 */ /* 0x000fe8000c10192c */
[----:B------:R-:W-:Y:S04]  /*15120*/  ST.E desc[UR44][R16.64+0x234], R31 ;  /* 0x0002341f10007985 */ /* 0x000fe8000c10192c */
[----:B--2---:R-:W-:Y:S04]  /*15130*/  ST.E desc[UR44][R16.64+0x238], R5 ;  /* 0x0002380510007985 */ /* 0x004fe8000c10192c */
[----:B------:R-:W-:Y:S04]  /*15140*/  ST.E desc[UR44][R16.64+0x23c], R13 ;  /* 0x00023c0d10007985 */ /* 0x000fe8000c10192c */
[----:B---3--:R-:W-:Y:S04]  /*15150*/  ST.E desc[UR44][R16.64+0x240], R9 ;  /* 0x0002400910007985 */ /* 0x008fe8000c10192c */
[----:B------:R-:W-:Y:S04]  /*15160*/  ST.E desc[UR44][R16.64+0x244], R15 ;  /* 0x0002440f10007985 */ /* 0x000fe8000c10192c */
        /* <DEDUP_REMOVED lines=114> */
[----:B------:R-:W-:-:S04]  /*15890*/  LOP3.LUT R2, R2, 0x1, RZ, 0xfc, !PT ;  /* 0x0000000102027812 */ /* 0x000fc800078efcff */
[----:B------:R-:W-:Y:S01]  /*158a0*/  ISETP.NE.AND P0, PT, R2, 0x3, PT ;  /* 0x000000030200780c */ /* 0x000fe20003f05270 */
[----:B------:R-:W-:-:S12]  /*158b0*/  BSSY B0, `(.L_x_13134) ;  /* 0x0000003000007945 */ /* 0x000fd80003800000 */
[----:B-1----:R-:W-:Y:S05]  /*158c0*/  @!P0 BRA `(.L_x_13135) ;  /* 0x0000000000048947 */ /* 0x002fea0003800000 */
[----:B------:R-:W-:Y:S01]  /*158d0*/  BPT.TRAP 0x1 ;  /* 0x000000040000795c */ /* 0x000fe20000300000 */
.L_x_13135:
[----:B------:R-:W-:Y:S05]  /*158e0*/  BSYNC B0 ;  /* 0x0000000000007941 */ /* 0x000fea0003800000 */
.L_x_13134:
        /* <DEDUP_REMOVED lines=11> */
.L_x_13107:
        /* <DEDUP_REMOVED lines=23> */
.L_x_13139:
[----:B------:R-:W-:-:S13]  /*15b10*/  ISETP.NE.AND P0, PT, R6, 0x1, PT ;  /* 0x000000010600780c */ /* 0x000fda0003f05270 */
[----:B------:R-:W0:Y:S02]  /*15b20*/  @P0 LDC.64 R4, c[0x0][0xae0] ;  /* 0x0002b800ff040b82 */ /* 0x000e240000000a00 */
[----:B0-----:R-:W-:-:S05]  /*15b30*/  @P0 IMAD.HI.U32 R4, R3, R4, RZ ;  /* 0x0000000403040227 */ /* 0x001fca00078e00ff */
[----:B------:R-:W-:-:S07]  /*15b40*/  @P0 SHF.R.U32.HI R3, RZ, R5, R4 ;  /* 0x00000005ff030219 */ /* 0x000fce0000011604 */
.L_x_13140:
[----:B------:R-:W-:Y:S05]  /*15b50*/  BSYNC B0 ;  /* 0x0000000000007941 */ /* 0x000fea0003800000 */
.L_x_13138:
[----:B------:R-:W-:-:S05]  /*15b60*/  IMAD R3, R3, R6, RZ ;  /* 0x0000000603037224 */ /* 0x000fca00078e02ff */
[----:B------:R-:W-:-:S07]  /*15b70*/  VIMNMX R2, R2, R3, !PT ;  /* 0x0000000302027248 */ /* 0x000fce0007fe0100 */
.L_x_13137:
[----:B------:R-:W-:Y:S01]  /*15b80*/  VIADD R2, R2, 0x5f ;  /* 0x0000005f02027836 */ /* 0x000fe20000000000 */
[----:B------:R-:W-:-:S03]  /*15b90*/  UIADD3 UR4, UP0, UR37, 0x28, URZ ;  /* 0x0000002825047890 */ /* 0x000fc6000ff1e03f */
[----:B------:R-:W-:Y:S01]  /*15ba0*/  IMAD.HI R2, R2, 0x2aaaaaab, RZ ;  /* 0x2aaaaaab02027827 */ /* 0x000fe200078e02ff */
[----:B------:R-:W-:-:S03]  /*15bb0*/  UIADD3.X UR5, URZ, UR36, URZ, UP0, !UPT ;  /* 0x000000243f057290 */ /* 0x000fc600087fe43f */
[----:B------:R-:W-:Y:S01]  /*15bc0*/  IMAD.U32 R6, RZ, RZ, UR4 ;  /* 0x00000004ff067e24 */ /* 0x000fe2000f8e00ff */
[----:B------:R-:W-:Y:S02]  /*15bd0*/  SHF.R.U32.HI R3, RZ, 0x1f, R2 ;  /* 0x0000001fff037819 */ /* 0x000fe40000011602 */
[----:B------:R-:W-:Y:S02]  /*15be0*/  IMAD.U32 R7, RZ, RZ, UR5 ;  /* 0x00000005ff077e24 */ /* 0x000fe4000f8e00ff */
[----:B------:R-:W-:-:S04]  /*15bf0*/  LEA.HI.SX32 R3, R2, R3, 0x1c ;  /* 0x0000000302037211 */ /* 0x000fc800078fe2ff */
[----:B------:R-:W-:-:S04]  /*15c00*/  VIMNMX R4, R190, R3, !PT ;  /* 0x00000003be047248 */ /* 0x000fc80007fe0100 */
[----:B------:R-:W-:-:S13]  /*15c10*/  ISETP.GE.AND P0, PT, R0, R4, PT ;  /* 0x000000040000720c */ /* 0x000fda0003f06270 */
[----:B------:R-:W-:Y:S05]  /*15c20*/  @!P0 BRA `(.L_x_13141) ;  /* 0x0000009c00f88947 */ /* 0x000fea0003800000 */
[----:B------:R0:W5:Y:S02]  /*15c30*/  LDL.64 R2, [R1+0x158] ;  /* 0x0001580001027983 */ /* 0x0001640000100a00 */
.L_x_13160:
[----:B-1---5:R-:W2:Y:S04]  /*15c40*/  LD.E R5, desc[UR44][R2.64] ;  /* 0x0000002c02057980 */ /* 0x022ea8000c101900 */
[----:B------:R-:W3:Y:S01]  /*15c50*/  LD.E R8, desc[UR44][R2.64+0x8] ;  /* 0x0000082c02087980 */ /* 0x000ee2000c101900 */
[----:B--2---:R-:W-:-:S04]  /*15c60*/  IADD3 R5, R5, 0x1, RZ ;  /* 0x0000000105057810 */ /* 0x004fc80007ffe0ff */
        /* <DEDUP_REMOVED lines=9> */
[----:B------:R-:W2:Y:S04]  /*15d00*/  LDL.64 R72, [R1+0x170] ;  /* 0x0001700001487983 */ /* 0x000ea80000100a00 */
[----:B--2---:R-:W2:Y:S01]  /*15d10*/  LD.E R8, desc[UR44][R72.64] ;  /* 0x0000002c48087980 */ /* 0x004ea2000c101900 */
[----:B------:R-:W-:Y:S05]  /*15d20*/  YIELD ;  /* 0x0000000000007946 */ /* 0x000fea0003800000 */
[----:B------:R-:W-:Y:S01]  /*15d30*/  BSSY B0, `(.L_x_13142) ;  /* 0x0000006000007945 */ /* 0x000fe20003800000 */
[----:B---3--:R-:W-:Y:S01]  /*15d40*/  @!P0 IMAD.MOV.U32 R5, RZ, RZ, RZ ;  /* 0x000000ffff058224 */ /* 0x008fe200078e00ff */
[----:B--2---:R-:W-:-:S04]  /*15d50*/  LOP3.LUT R8, R8, 0x1, RZ, 0xfc, !PT ;  /* 0x0000000108087812 */ /* 0x004fc800078efcff */
[----:B------:R-:W-:-:S13]  /*15d60*/  ISETP.NE.AND P1, PT, R8, 0x3, PT ;  /* 0x000000030800780c */ /* 0x000fda0003f25270 */
[----:B-1----:R-:W-:Y:S05]  /*15d70*/  @!P1 BRA `(.L_x_13143) ;  /* 0x0000000000049947 */ /* 0x002fea0003800000 */
[----:B------:R-:W-:Y:S01]  /*15d80*/  BPT.TRAP 0x1 ;  /* 0x000000040000795c */ /* 0x000fe20000300000 */
.L_x_13143:
[----:B------:R-:W-:Y:S05]  /*15d90*/  BSYNC B0 ;  /* 0x0000000000007941 */ /* 0x000fea0003800000 */
.L_x_13142:
        /* <DEDUP_REMOVED lines=11> */
[----:B-12---:R-:W-:Y:S05]  /*15e50*/  @!P1 BRA `(.L_x_13145) ;  /* 0x0000000000049947 */ /* 0x006fea0003800000 */
[----:B------:R-:W-:Y:S01]  /*15e60*/  BPT.TRAP 0x1 ;  /* 0x000000040000795c */ /* 0x000fe20000300000 */
.L_x_13145:
[----:B------:R-:W-:Y:S05]  /*15e70*/  BSYNC B0 ;  /* 0x0000000000007941 */ /* 0x000fea0003800000 */
.L_x_13144:
[----:B------:R-:W-:Y:S04]  /*15e80*/  BSSY B0, `(.L_x_13146) ;  /* 0x0000008000007945 */ /* 0x000fe80003800000 */
[----:B------:R-:W-:Y:S05]  /*15e90*/  @P0 BRA `(.L_x_13147) ;  /* 0x0000000000180947 */ /* 0x000fea0003800000 */
[----:B------:R-:W2:Y:S01]  /*15ea0*/  LD.E.64 R8, desc[UR44][R72.64+0x18] ;  /* 0x0000182c48087980 */ /* 0x000ea2000c101b00 */
[----:B-----5:R-:W-:Y:S02]  /*15eb0*/  SHF.L.U32 R11, R11, 0x1f, RZ ;  /* 0x0000001f0b0b7819 */ /* 0x020fe400000006ff */
[----:B--2---:R-:W-:-:S05]  /*15ec0*/  MOV R9, R8 ;  /* 0x0000000800097202 */ /* 0x004fca0000000f00 */
[----:B------:R-:W-:-:S04]  /*15ed0*/  IMAD R10, R10, 0x8, R9 ;  /* 0x000000080a0a7824 */ /* 0x000fc800078e0209 */
[----:B------:R-:W1:Y:S02]  /*15ee0*/  SYNCS.PHASECHK.TRANS64.TRYWAIT P0, [R10+URZ], R11 ;  /* 0x0000000b0a0075a7 */ /* 0x000e64000800017f */
[----:B-1----:R-:W-:Y:S05]  /*15ef0*/  @!P0 BRA `(.L_x_13148) ;  /* 0x00000224003c8947 */ /* 0x002fea0003800000 */
.L_x_13147:
[----:B------:R-:W-:Y:S05]  /*15f00*/  BSYNC B0 ;  /* 0x0000000000007941 */ /* 0x000fea0003800000 */
.L_x_13146:
[----:B-1---5:R-:W2:Y:S04]  /*15f10*/  LD.E R11, desc[UR44][R2.64] ;  /* 0x0000002c020b7980 */ /* 0x022ea8000c101900 */
[----:B------:R-:W2:Y:S01]  /*15f20*/  LDL.64 R74, [R1+0x80] ;  /* 0x00008000014a7983 */ /* 0x000ea20000100a00 */
[----:B------:R-:W-:Y:S05]  /*15f30*/  WARPSYNC.ALL ;  /* 0x0000000000007948 */ /* 0x000fea0003800000 */
[----:B------:R1:W-:Y:S04]  /*15f40*/  STL [R1+0x60], RZ ;  /* 0x000060ff01007387 */ /* 0x0003e80000100800 */
[----:B------:R-:W3:Y:S01]  /*15f50*/  LD.E.64 R8, desc[UR44][R16.64+0x78] ;  /* 0x0000782c10087980 */ /* 0x000ee2000c101b00 */
[----:B------:R-:W-:-:S05]  /*15f60*/  IMAD.MOV.U32 R5, RZ, RZ, 0x1 ;  /* 0x00000001ff057424 */ /* 0x000fca00078e00ff */
[----:B------:R1:W-:Y:S04]  /*15f70*/  STL [R1+0x60], R5 ;  /* 0x0000600501007387 */ /* 0x0003e80000100800 */
[----:B------:R-:W4:Y:S04]  /*15f80*/  LD.E.64 R12, desc[UR44][R16.64+0x78] ;  /* 0x0000782c100c7980 */ /* 0x000f28000c101b00 */
[----:B------:R1:W-:Y:S04]  /*15f90*/  STL [R1+0x60], R5 ;  /* 0x0000600501007387 */ /* 0x0003e80000100800 */
[----:B------:R-:W4:Y:S01]  /*15fa0*/  LD.E.64 R14, desc[UR44][R16.64+0x78] ;  /* 0x0000782c100e7980 */ /* 0x000f22000c101b00 */
[----:B--2---:R-:W-:-:S02]  /*15fb0*/  IMAD R10, R11, 0x300, R74 ;  /* 0x000003000b0a7824 */ /* 0x004fc400078e024a */
[----:B------:R-:W-:Y:S01]  /*15fc0*/  IMAD.MOV.U32 R11, RZ, RZ, R75 ;  /* 0x000000ffff0b7224 */ /* 0x000fe200078e004b */
[----:B------:R1:W-:Y:S02]  /*15fd0*/  STL [R1+0x60], R5 ;  /* 0x0000600501007387 */ /* 0x0003e40000100800 */
[----:B------:R-:W-:Y:S02]  /*15fe0*/  R2UR UR6, R10 ;  /* 0x000000000a0672ca */ /* 0x000fe400000e0000 */
[----:B------:R-:W-:Y:S01]  /*15ff0*/  R2UR UR7, R11 ;  /* 0x000000000b0772ca */ /* 0x000fe200000e0000 */
[----:B------:R-:W2:Y:S01]  /*16000*/  LD.E.64 R18, desc[UR44][R16.64+0x78] ;  /* 0x0000782c10127980 */ /* 0x000ea2000c101b00 */
[----:B------:R-:W-:-:S03]  /*16010*/  WARPGROUP.ARRIVE ;  /* 0x00000000000079c5 */ /* 0x000fc60000000000 */
[----:B------:R1:W-:Y:S01]  /*16020*/  STL [R1+0x60], R5 ;  /* 0x0000600501007387 */ /* 0x0003e20000100800 */
        /* <DEDUP_REMOVED lines=11> */
[----:B------:R-:W3:Y:S04]  /*160e0*/  LD.E R21, desc[UR44][R6.64] ;  /* 0x0000002c06157980 */ /* 0x000ee8000c101900 */
[----:B------:R1:W5:Y:S04]  /*160f0*/  LD.E R11, desc[UR44][R2.64] ;  /* 0x0000002c020b7980 */ /* 0x000368000c101900 */
[----:B------:R1:W5:Y:S01]  /*16100*/  LD.E R20, desc[UR44][R2.64+0x4] ;  /* 0x0000042c02147980 */ /* 0x000362000c101900 */
[----:B------:R-:W-:Y:S01]  /*16110*/  WARPGROUP.ARRIVE ;  /* 0x00000000000079c5 */ /* 0x000fe20000000000 */
[----:B------:R-:W-:Y:S01]  /*16120*/  VIADD R14, R14, 0x4 ;  /* 0x000000040e0e7836 */ /* 0x000fe20000000000 */
[----:B------:R-:W-:Y:S01]  /*16130*/  IADD3 R8, R10, 0x4, RZ ;  /* 0x000000040a087810 */ /* 0x000fe20007ffe0ff */
[--C-:B------:R-:W-:Y:S01]  /*16140*/  IMAD.MOV.U32 R9, RZ, RZ, R75.reuse ;  /* 0x000000ffff097224 */ /* 0x100fe200078e004b */
[----:B------:R-:W-:Y:S01]  /*16150*/  BSSY B0, `(.L_x_13149) ;  /* 0x0000018000007945 */ /* 0x000fe20003800000 */
[----:B--2---:R-:W-:Y:S01]  /*16160*/  VIADD R18, R18, 0x6 ;  /* 0x0000000612127836 */ /* 0x004fe20000000000 */
[----:B------:R-:W-:Y:S01]  /*16170*/  HGMMA.64x96x16.F32 R24, gdesc[UR4], R24, gsb0 ;  /* 0x01600000041879f0 */ /* 0x000fe20008000818 */
[----:B------:R-:W-:Y:S01]  /*16180*/  R2UR UR6, R8 ;  /* 0x00000000080672ca */ /* 0x000fe200000e0000 */
[----:B------:R-:W-:Y:S01]  /*16190*/  VIADD R8, R10, 0x6 ;  /* 0x000000060a087836 */ /* 0x000fe20000000000 */
[----:B------:R-:W-:Y:S01]  /*161a0*/  R2UR UR7, R9 ;  /* 0x00000000090772ca */ /* 0x000fe200000e0000 */
[----:B------:R-:W-:Y:S01]  /*161b0*/  IMAD.MOV.U32 R9, RZ, RZ, R75 ;  /* 0x000000ffff097224 */ /* 0x000fe200078e004b */
[----:B------:R-:W-:-:S02]  /*161c0*/  R2UR UR4, R14 ;  /* 0x000000000e0472ca */ /* 0x000fc400000e0000 */
        /* <DEDUP_REMOVED lines=14> */
[----:B-1----:R-:W-:Y:S05]  /*162b0*/  @!P0 BRA `(.L_x_13150) ;  /* 0x0000000000048947 */ /* 0x002fea0003800000 */
[----:B------:R-:W-:Y:S01]  /*162c0*/  BPT.TRAP 0x1 ;  /* 0x000000040000795c */ /* 0x000fe20000300000 */
.L_x_13150:
[----:B------:R-:W-:Y:S05]  /*162d0*/  BSYNC B0 ;  /* 0x0000000000007941 */ /* 0x000fea0003800000 */
.L_x_13149:
        /* <DEDUP_REMOVED lines=13> */
.L_x_13152:
[----:B------:R-:W-:Y:S05]  /*163b0*/  BSYNC B0 ;  /* 0x0000000000007941 */ /* 0x000fea0003800000 */
.L_x_13151:
        /* <DEDUP_REMOVED lines=8> */
.L_x_13154:
[----:B------:R-:W-:Y:S05]  /*16440*/  BSYNC B0 ;  /* 0x0000000000007941 */ /* 0x000fea0003800000 */
.L_x_13153:
[----:B------:R-:W2:Y:S04]  /*16450*/  LDL R7, [R1+0x70] ;  /* 0x0000700001077983 */ /* 0x000ea80000100800 */
[----:B------:R-:W3:Y:S04]  /*16460*/  LD.E R19, desc[UR44][R2.64] ;  /* 0x0000002c02137980 */ /* 0x000ee8000c101900 */
[----:B------:R-:W3:Y:S04]  /*16470*/  LDL.64 R20, [R1+0xf8] ;  /* 0x0000f80001147983 */ /* 0x000ee80000100a00 */
[----:B-1---5:R-:W4:Y:S04]  /*16480*/  LDL.64 R8, [R1+0xf0] ;  /* 0x0000f00001087983 */ /* 0x022f280000100a00 */
[----:B------:R-:W4:Y:S04]  /*16490*/  LDL.64 R10, [R1+0xf0] ;  /* 0x0000f000010a7983 */ /* 0x000f280000100a00 */
[----:B------:R-:W4:Y:S04]  /*164a0*/  LDL.64 R12, [R1+0xf0] ;  /* 0x0000f000010c7983 */ /* 0x000f280000100a00 */
[----:B------:R-:W4:Y:S01]  /*164b0*/  LDL.64 R14, [R1+0xf0] ;  /* 0x0000f000010e7983 */ /* 0x000f220000100a00 */
[----:B------:R-:W-:Y:S05]  /*164c0*/  WARPSYNC.ALL ;  /* 0x0000000000007948 */ /* 0x000fea0003800000 */
[----:B------:R-:W-:Y:S01]  /*164d0*/  WARPGROUP.ARRIVE ;  /* 0x00000000000079c5 */ /* 0x000fe20000000000 */
[----:B--2---:R-:W-:Y:S01]  /*164e0*/  ISETP.NE.U32.AND P0, PT, R7, RZ, PT ;  /* 0x000000ff0700720c */ /* 0x004fe20003f05070 */
[----:B---3--:R-:W-:-:S02]  /*164f0*/  IMAD R6, R19, 0xc00, R20 ;  /* 0x00000c0013067824 */ /* 0x008fc400078e0214 */
[----:B------:R-:W-:Y:S01]  /*16500*/  IMAD.MOV.U32 R7, RZ, RZ, R21 ;  /* 0x000000ffff077224 */ /* 0x000fe200078e0015 */
[----:B------:R-:W2:Y:S01]  /*16510*/  LDL.64 R18, [R1+0xf0] ;  /* 0x0000f00001127983 */ /* 0x000ea20000100a00 */
[----:B----4-:R-:W-:Y:S02]  /*16520*/  R2UR UR4, R8 ;  /* 0x00000000080472ca */ /* 0x010fe400000e0000 */
[----:B------:R-:W-:Y:S02]  /*16530*/  R2UR UR6, R6 ;  /* 0x00000000060672ca */ /* 0x000fe400000e0000 */
[----:B------:R-:W-:Y:S02]  /*16540*/  R2UR UR7, R7 ;  /* 0x00000000070772ca */ /* 0x000fe400000e0000 */
[----:B------:R-:W-:Y:S02]  /*16550*/  R2UR UR5, R9 ;  /* 0x00000000090572ca */ /* 0x000fe400000e0000 */
[----:B------:R-:W-:-:S11]  /*16560*/  VOTEU.ANY UP0, P0 ;  /* 0x00000000003f7886 */ /* 0x000fd60000000100 */
        /* <DEDUP_REMOVED lines=12> */
[----:B------:R-:W-:Y:S01]  /*16630*/  VIADD R8, R6, 0x4 ;  /* 0x0000000406087836 */ /* 0x000fe20000000000 */
[----:B------:R-:W-:Y:S01]  /*16640*/  IADD3 R12, R12, 0x4, RZ ;  /* 0x000000040c0c7810 */ /* 0x000fe20007ffe0ff */
        /* <DEDUP_REMOVED lines=21> */
[----:B--2---:R-:W-:Y:S02]  /*167a0*/  VIADD R18, R18, 0x400 ;  /* 0x0000040012127836 */ /* 0x004fe40000000000 */
        /* <DEDUP_REMOVED lines=49> */
[----:B------:R-:W2:Y:S01]  /*16ac0*/  LDL.64 R8, [R1+0xf0] ;  /* 0x0000f00001087983 */ /* 0x000ea20000100a00 */
[----:B---3--:R-:W-:Y:S01]  /*16ad0*/  VIADD R10, R10, 0x802 ;  /* 0x000008020a0a7836 */ /* 0x008fe20000000000 */
[----:B------:R-:W-:Y:S01]  /*16ae0*/  IADD3 R20, R6, 0x602, RZ ;  /* 0x0000060206147810 */ /* 0x000fe20007ffe0ff */
[----:B------:R-:W-:-:S02]  /*16af0*/  WARPGROUP.DEPBAR.LE gsb0, 0x0 ;  /* 0x00008000000079c5 */ /* 0x000fc40000010000 */
[----:B------:R-:W-:-:S07]  /*16b00*/  WARPGROUP.ARRIVE ;  /* 0x00000000000079c5 */ /* 0x000fce0000000000 */
[----:B------:R-:W-:Y:S01]  /*16b10*/  HGMMA.64x96x16.F32 R24, gdesc[UR4], R24, gsb0 ;  /* 0x01600000041879f0 */ /* 0x000fe20008000818 */
[----:B------:R-:W-:Y:S02]  /*16b20*/  R2UR UR6, R20 ;  /* 0x00000000140672ca */ /* 0x000fe400000e0000 */
[----:B------:R-:W-:Y:S02]  /*16b30*/  R2UR UR7, R21 ;  /* 0x00000000150772ca */ /* 0x000fe400000e0000 */
[----:B------:R-:W-:Y:S02]  /*16b40*/  R2UR UR4, R10 ;  /* 0x000000000a0472ca */ /* 0x000fe400000e0000 */
[----:B------:R-:W-:Y:S02]  /*16b50*/  R2UR UR5, R11 ;  /* 0x000000000b0572ca */ /* 0x000fe400000e0000 */
[----:B------:R-:W3:Y:S01]  /*16b60*/  LDL.64 R10, [R1+0xf0] ;  /* 0x0000f000010a7983 */ /* 0x000ee20000100a00 */
[----:B----4-:R-:W-:-:S02]  /*16b70*/  VIADD R12, R12, 0x804 ;  /* 0x000008040c0c7836 */ /* 0x010fc40000000000 */
[----:B------:R-:W-:Y:S01]  /*16b80*/  VIADD R20, R6, 0x604 ;  /* 0x0000060406147836 */ /* 0x000fe20000000000 */
        /* <DEDUP_REMOVED lines=19> */
[----:B------:R-:W-:Y:S01]  /*16cc0*/  VIADD R20, R6, 0x900 ;  /* 0x0000090006147836 */ /* 0x000fe20000000000 */
[----:B------:R-:W-:Y:S02]  /*16cd0*/  WARPGROUP.DEPBAR.LE gsb0, 0x0 ;  /* 0x00008000000079c5 */ /* 0x000fe40000010000 */
[----:B------:R-:W-:-:S06]  /*16ce0*/  WARPGROUP.ARRIVE ;  /* 0x00000000000079c5 */ /* 0x000fcc0000000000 */
[----:B------:R-:W-:Y:S01]  /*16cf0*/  HGMMA.64x96x16.F32 R24, gdesc[UR4], R24, gsb0 ;  /* 0x01600000041879f0 */ /* 0x000fe20008000818 */
[----:B------:R-:W-:Y:S02]  /*16d00*/  R2UR UR6, R20 ;  /* 0x00000000140672ca */ /* 0x000fe400000e0000 */
[----:B------:R-:W-:Y:S02]  /*16d10*/  R2UR UR7, R21 ;  /* 0x00000000150772ca */ /* 0x000fe400000e0000 */
[----:B------:R-:W-:Y:S02]  /*16d20*/  R2UR UR4, R8 ;  /* 0x00000000080472ca */ /* 0x000fe400000e0000 */
[----:B------:R-:W-:Y:S01]  /*16d30*/  R2UR UR5, R9 ;  /* 0x00000000090572ca */ /* 0x000fe200000e0000 */
[----:B---3--:R-:W-:Y:S02]  /*16d40*/  VIADD R10, R10, 0xc02 ;  /* 0x00000c020a0a7836 */ /* 0x008fe40000000000 */
        /* <DEDUP_REMOVED lines=26> */
[----:B------:R-:W1:Y:S01]  /*16ef0*/  S2R R74, SR_TID.X ;  /* 0x00000000004a7919 */ /* 0x000e620000002100 */
[----:B------:R2:W-:Y:S04]  /*16f00*/  STL [R1+0x70], R5 ;  /* 0x0000700501007387 */ /* 0x0005e80000100800 */
[----:B------:R2:W-:Y:S01]  /*16f10*/  STL [R1+0x70], R5 ;  /* 0x0000700501007387 */ /* 0x0005e20000100800 */
[----:B------:R-:W-:-:S02]  /*16f20*/  WARPGROUP.DEPBAR.LE gsb0, 0x0 ;  /* 0x00008000000079c5 */ /* 0x000fc40000010000 */
[----:B------:R-:W-:-:S06]  /*16f30*/  WARPGROUP.ARRIVE ;  /* 0x00000000000079c5 */ /* 0x000fcc0000000000 */
[----:B------:R-:W-:Y:S01]  /*16f40*/  HGMMA.64x96x16.F32 R24, gdesc[UR4], R24, gsb0 ;  /* 0x01600000041879f0 */ /* 0x000fe20008000818 */
[----:B------:R2:W-:Y:S01]  /*16f50*/  STL [R1+0x70], R5 ;  /* 0x0000700501007387 */ /* 0x0005e20000100800 */
[----:B-1----:R-:W-:-:S03]  /*16f60*/  SHF.R.U32.HI R74, RZ, 0x7, R74 ;  /* 0x00000007ff4a7819 */ /* 0x002fc6000001164a */
        /* <DEDUP_REMOVED lines=16> */
[----:B------:R-:W3:Y:S04]  /*17070*/  LD.E R7, desc[UR44][R72.64] ;  /* 0x0000002c48077980 */ /* 0x000ee8000c101900 */
[----:B------:R2:W5:Y:S01]  /*17080*/  LD.E R6, desc[UR44][R2.64] ;  /* 0x0000002c02067980 */ /* 0x000562000c101900 */
[----:B------:R-:W-:Y:S01]  /*17090*/  BSSY B0, `(.L_x_13156) ;  /* 0x0000005000007945 */ /* 0x000fe20003800000 */
[----:B---3--:R-:W-:-:S04]  /*170a0*/  LOP3.LUT R7, R7, 0x1, RZ, 0xfc, !PT ;  /* 0x0000000107077812 */ /* 0x008fc800078efcff */
[----:B------:R-:W-:-:S13]  /*170b0*/  ISETP.NE.AND P0, PT, R7, 0x3, PT ;  /* 0x000000030700780c */ /* 0x000fda0003f05270 */
[----:B--2---:R-:W-:Y:S05]  /*170c0*/  @!P0 BRA `(.L_x_13157) ;  /* 0x0000000000048947 */ /* 0x004fea0003800000 */
[----:B------:R-:W-:Y:S01]  /*170d0*/  BPT.TRAP 0x1 ;  /* 0x000000040000795c */ /* 0x000fe20000300000 */
.L_x_13157:
[----:B------:R-:W-:Y:S05]  /*170e0*/  BSYNC B0 ;  /* 0x0000000000007941 */ /* 0x000fea0003800000 */
.L_x_13156:
[----:B------:R-:W2:Y:S04]  /*170f0*/  LD.E.64 R8, desc[UR44][R72.64+0x20] ;  /* 0x0000202c48087980 */ /* 0x000ea8000c101b00 */
[----:B------:R-:W3:Y:S01]  /*17100*/  LD.E R7, desc[UR44][R72.64+0xc] ;  /* 0x00000c2c48077980 */ /* 0x000ee2000c101900 */
[----:B--2---:R-:W-:-:S05]  /*17110*/  MOV R9, R8 ;  /* 0x0000000800097202 */ /* 0x004fca0000000f00 */
[----:B-----5:R-:W-:-:S05]  /*17120*/  IMAD R6, R6, 0x8, R9 ;  /* 0x0000000806067824 */ /* 0x020fca00078e0209 */
[----:B---3--:R-:W-:-:S04]  /*17130*/  PRMT R6, R7, 0x654, R6 ;  /* 0x0000065407067816 */ /* 0x008fc80000000006 */
[----:B------:R1:W-:Y:S01]  /*17140*/  SYNCS.ARRIVE.TRANS64.RED.A1T0 RZ, [R6+URZ], RZ ;  /* 0x000000ff06ff79a7 */ /* 0x0003e2000810043f */
[----:B------:R-:W2:Y:S04]  /*17150*/  LDL.64 R12, [R1+0x150] ;  /* 0x00015000010c7983 */ /* 0x000ea80000100a00 */
[----:B-1----:R-:W3:Y:S04]  /*17160*/  LD.E.64 R6, desc[UR44][R16.64+0x420] ;  /* 0x0004202c10067980 */ /* 0x002ee8000c101b00 */
[----:B--2---:R-:W2:Y:S01]  /*17170*/  LD.E R12, desc[UR44][R12.64] ;  /* 0x0000002c0c0c7980 */ /* 0x004ea2000c101900 */
[----:B------:R-:W-:-:S04]  /*17180*/  UIADD3 UR4, UP0, UR37, 0x420, URZ ;  /* 0x0000042025047890 */ /* 0x000fc8000ff1e03f */
[----:B------:R-:W-:Y:S02]  /*17190*/  ULOP3.LUT UR4, UR4, 0x4, URZ, 0xfc, !UPT ;  /* 0x0000000404047892 */ /* 0x000fe4000f8efc3f */
[----:B------:R-:W-:Y:S01]  /*171a0*/  UIADD3.X UR5, URZ, UR36, URZ, UP0, !UPT ;  /* 0x000000243f057290 */ /* 0x000fe200087fe43f */
[-C--:B--2---:R-:W-:Y:S01]  /*171b0*/  FMUL.FTZ R11, R24, R12.reuse ;  /* 0x0000000c180b7220 */ /* 0x084fe20000410000 */
[-C--:B------:R-:W-:Y:S01]  /*171c0*/  FMUL.FTZ R10, R25, R12.reuse ;  /* 0x0000000c190a7220 */ /* 0x080fe20000410000 */
[----:B------:R-:W-:-:S04]  /*171d0*/  FMUL.FTZ R15, R28, R12 ;  /* 0x0000000c1c0f7220 */ /* 0x000fc80000410000 */
[----:B------:R-:W3:Y:S01]  /*171e0*/  MUFU.TANH R11, R11 ;  /* 0x0000000b000b7308 */ /* 0x000ee20000002400 */
[-C--:B------:R-:W-:Y:S01]  /*171f0*/  FMUL.FTZ R20, R29, R12.reuse ;  /* 0x0000000c1d147220 */ /* 0x080fe20000410000 */
[----:B------:R-:W-:-:S06]  /*17200*/  FMUL.FTZ R21, R32, R12 ;  /* 0x0000000c20157220 */ /* 0x000fcc0000410000 */
[----:B------:R-:W1:Y:S01]  /*17210*/  MUFU.TANH R10, R10 ;  /* 0x0000000a000a7308 */ /* 0x000e620000002400 */
[----:B------:R-:W-:-:S07]  /*17220*/  FMUL.FTZ R28, R33, R12 ;  /* 0x0000000c211c7220 */ /* 0x000fce0000410000 */
[----:B------:R-:W2:Y:S01]  /*17230*/  MUFU.TANH R15, R15 ;  /* 0x0000000f000f7308 */ /* 0x000ea20000002400 */
[----:B------:R-:W-:Y:S01]  /*17240*/  FMUL.FTZ R14, R31, R12 ;  /* 0x0000000c1f0e7220 */ /* 0x000fe20000410000 */
[----:B---3--:R-:W-:-:S06]  /*17250*/  FMNMX.FTZ R31, R11, R6, !PT ;  /* 0x000000060b1f7209 */ /* 0x008fcc0007810000 */
[----:B------:R-:W3:Y:S01]  /*17260*/  MUFU.TANH R20, R20 ;  /* 0x0000001400147308 */ /* 0x000ee20000002400 */
[-C--:B------:R-:W-:Y:S01]  /*17270*/  FMUL.FTZ R29, R36, R12.reuse ;  /* 0x0000000c241d7220 */ /* 0x080fe20000410000 */
[-C--:B------:R-:W-:Y:S01]  /*17280*/  FMUL.FTZ R24, R38, R12.reuse ;  /* 0x0000000c26187220 */ /* 0x080fe20000410000 */
[-C--:B------:R-:W-:Y:S01]  /*17290*/  FMUL.FTZ R38, R46, R12.reuse ;  /* 0x0000000c2e267220 */ /* 0x080fe20000410000 */
[----:B------:R-:W-:-:S04]  /*172a0*/  FMUL.FTZ R46, R48, R12 ;  /* 0x0000000c302e7220 */ /* 0x000fc80000410000 */
[----:B------:R-:W4:Y:S01]  /*172b0*/  MUFU.TANH R21, R21 ;  /* 0x0000001500157308 */ /* 0x000f220000002400 */
[-C--:B------:R-:W-:Y:S01]  /*172c0*/  FMUL.FTZ R13, R30, R12.reuse ;  /* 0x0000000c1e0d7220 */ /* 0x080fe20000410000 */
[----:B-1----:R-:W-:Y:S01]  /*172d0*/  FMNMX.FTZ R48, R10, R31, !PT ;  /* 0x0000001f0a307209 */ /* 0x002fe20007810000 */
[----:B------:R-:W-:-:S05]  /*172e0*/  FMUL.FTZ R30, R37, R12 ;  /* 0x0000000c251e7220 */ /* 0x000fca0000410000 */
[----:B------:R-:W1:Y:S01]  /*172f0*/  MUFU.TANH R28, R28 ;  /* 0x0000001c001c7308 */ /* 0x000e620000002400 */
[----:B--2---:R-:W-:Y:S01]  /*17300*/  FMNMX.FTZ R31, R15, R48, !PT ;  /* 0x000000300f1f7209 */ /* 0x004fe20007810000 */
[-C--:B------:R-:W-:Y:S01]  /*17310*/  FMUL.FTZ R32, R40, R12.reuse ;  /* 0x0000000c28207220 */ /* 0x080fe20000410000 */
[----:B------:R-:W-:-:S05]  /*17320*/  FMUL.FTZ R18, R34, R12 ;  /* 0x0000000c22127220 */ /* 0x000fca0000410000 */
[----:B------:R-:W2:Y:S01]  /*17330*/  MUFU.TANH R29, R29 ;  /* 0x0000001d001d7308 */ /* 0x000ea20000002400 */
[----:B---3--:R-:W-:Y:S01]  /*17340*/  FMNMX.FTZ R48, R20, R31, !PT ;  /* 0x0000001f14307209 */ /* 0x008fe20007810000 */
[----:B------:R-:W-:-:S06]  /*17350*/  FMUL.FTZ R34, R41, R12 ;  /* 0x0000000c29227220 */ /* 0x000fcc0000410000 */
[----:B------:R-:W3:Y:S01]  /*17360*/  MUFU.TANH R30, R30 ;  /* 0x0000001e001e7308 */ /* 0x000ee20000002400 */
[----:B----4-:R-:W-:Y:S01]  /*17370*/  FMNMX.FTZ R31, R21, R48, !PT ;  /* 0x00000030151f7209 */ /* 0x010fe20007810000 */
[----:B------:R-:W-:-:S06]  /*17380*/  FMUL.FTZ R36, R44, R12 ;  /* 0x0000000c2c247220 */ /* 0x000fcc0000410000 */
[----:B------:R-:W4:Y:S01]  /*17390*/  MUFU.TANH R32, R32 ;  /* 0x0000002000207308 */ /* 0x000f220000002400 */
[----:B-1----:R-:W-:Y:S01]  /*173a0*/  FMNMX.FTZ R48, R28, R31, !PT ;  /* 0x0000001f1c307209 */ /* 0x002fe20007810000 */
[----:B------:R-:W-:-:S06]  /*173b0*/  FMUL.FTZ R44, R45, R12 ;  /* 0x0000000c2d2c7220 */ /* 0x000fcc0000410000 */
[----:B------:R-:W1:Y:S01]  /*173c0*/  MUFU.TANH R34, R34 ;  /* 0x0000002200227308 */ /* 0x000e620000002400 */
[----:B--2---:R-:W-:Y:S01]  /*173d0*/  FMNMX.FTZ R31, R29, R48, !PT ;  /* 0x000000301d1f7209 */ /* 0x004fe20007810000 */
[-C--:B------:R-:W-:Y:S01]  /*173e0*/  FMUL.FTZ R25, R39, R12.reuse ;  /* 0x0000000c27197220 */ /* 0x080fe20000410000 */
[----:B------:R-:W-:-:S05]  /*173f0*/  FMUL.FTZ R39, R47, R12 ;  /* 0x0000000c2f277220 */ /* 0x000fca0000410000 */
[----:B------:R-:W2:Y:S01]  /*17400*/  MUFU.TANH R36, R36 ;  /* 0x0000002400247308 */ /* 0x000ea20000002400 */
[----:B---3--:R-:W-:Y:S01]  /*17410*/  FMNMX.FTZ R31, R30, R31, !PT ;  /* 0x0000001f1e1f7209 */ /* 0x008fe20007810000 */
[-C--:B------:R-:W-:Y:S01]  /*17420*/  FMUL.FTZ R47, R49, R12.reuse ;  /* 0x0000000c312f7220 */ /* 0x080fe20000410000 */
[----:B------:R-:W-:-:S05]  /*17430*/  FMUL.FTZ R8, R26, R12 ;  /* 0x0000000c1a087220 */ /* 0x000fca0000410000 */
[----:B------:R-:W3:Y:S01]  /*17440*/  MUFU.TANH R44, R44 ;  /* 0x0000002c002c7308 */ /* 0x000ee20000002400 */
[-C--:B------:R-:W-:Y:S01]  /*17450*/  FMUL.FTZ R40, R50, R12.reuse ;  /* 0x0000000c32287220 */ /* 0x080fe20000410000 */
[----:B----4-:R-:W-:Y:S01]  /*17460*/  FMNMX.FTZ R31, R32, R31, !PT ;  /* 0x0000001f201f7209 */ /* 0x010fe20007810000 */
[----:B------:R-:W-:-:S05]  /*17470*/  FMUL.FTZ R50, R52, R12 ;  /* 0x0000000c34327220 */ /* 0x000fca0000410000 */
[----:B------:R-:W4:Y:S01]  /*17480*/  MUFU.TANH R46, R46 ;  /* 0x0000002e002e7308 */ /* 0x000f220000002400 */
[-C--:B------:R-:W-:Y:S01]  /*17490*/  FMUL.FTZ R9, R27, R12.reuse ;  /* 0x0000000c1b097220 */ /* 0x080fe20000410000 */
[-C--:B------:R-:W-:Y:S01]  /*174a0*/  FMUL.FTZ R41, R51, R12.reuse ;  /* 0x0000000c33297220 */ /* 0x080fe20000410000 */
[----:B-1----:R-:W-:Y:S01]  /*174b0*/  FMNMX.FTZ R31, R34, R31, !PT ;  /* 0x0000001f221f7209 */ /* 0x002fe20007810000 */
[----:B------:R-:W-:-:S04]  /*174c0*/  FMUL.FTZ R51, R53, R12 ;  /* 0x0000000c35337220 */ /* 0x000fc80000410000 */
[----:B------:R-:W1:Y:S01]  /*174d0*/  MUFU.TANH R47, R47 ;  /* 0x0000002f002f7308 */ /* 0x000e620000002400 */
[----:B--2---:R-:W-:Y:S01]  /*174e0*/  FMNMX.FTZ R31, R36, R31, !PT ;  /* 0x0000001f241f7209 */ /* 0x004fe20007810000 */
[----:B------:R-:W-:-:S06]  /*174f0*/  FMUL.FTZ R52, R56, R12 ;  /* 0x0000000c38347220 */ /* 0x000fcc0000410000 */
[----:B------:R-:W2:Y:S01]  /*17500*/  MUFU.TANH R8, R8 ;  /* 0x0000000800087308 */ /* 0x000ea20000002400 */
[----:B---3--:R-:W-:Y:S01]  /*17510*/  FMNMX.FTZ R31, R44, R31, !PT ;  /* 0x0000001f2c1f7209 */ /* 0x008fe20007810000 */
[----:B------:R-:W-:-:S06]  /*17520*/  FMUL.FTZ R53, R57, R12 ;  /* 0x0000000c39357220 */ /* 0x000fcc0000410000 */
[----:B------:R-:W3:Y:S01]  /*17530*/  MUFU.TANH R50, R50 ;  /* 0x0000003200327308 */ /* 0x000ee20000002400 */
[-C--:B------:R-:W-:Y:S01]  /*17540*/  FMUL.FTZ R26, R42, R12.reuse ;  /* 0x0000000c2a1a7220 */ /* 0x080fe20000410000 */
[----:B------:R-:W-:-:S06]  /*17550*/  FMUL.FTZ R42, R54, R12 ;  /* 0x0000000c362a7220 */ /* 0x000fcc0000410000 */
[----:B------:R-:W0:Y:S01]  /*17560*/  MUFU.TANH R9, R9 ;  /* 0x0000000900097308 */ /* 0x000e220000002400 */
[----:B----4-:R-:W-:Y:S01]  /*17570*/  FMNMX.FTZ R48, R46, R31, !PT ;  /* 0x0000001f2e307209 */ /* 0x010fe20007810000 */
[----:B------:R-:W-:-:S06]  /*17580*/  FMUL.FTZ R54, R60, R12 ;  /* 0x0000000c3c367220 */ /* 0x000fcc0000410000 */
[----:B------:R-:W4:Y:S01]  /*17590*/  MUFU.TANH R51, R51 ;  /* 0x0000003300337308 */ /* 0x000f220000002400 */
[-C--:B------:R-:W-:Y:S01]  /*175a0*/  FMUL.FTZ R27, R43, R12.reuse ;  /* 0x0000000c2b1b7220 */ /* 0x080fe20000410000 */
[----:B------:R-:W-:-:S06]  /*175b0*/  FMUL.FTZ R43, R55, R12 ;  /* 0x0000000c372b7220 */ /* 0x000fcc0000410000 */
[----:B------:R-:W4:Y:S01]  /*175c0*/  MUFU.TANH R13, R13 ;  /* 0x0000000d000d7308 */ /* 0x000f220000002400 */
[----:B-1----:R-:W-:Y:S01]  /*175d0*/  FMNMX.FTZ R31, R47, R48, !PT ;  /* 0x000000302f1f7209 */ /* 0x002fe20007810000 */
[----:B------:R-:W-:-:S06]  /*175e0*/  FMUL.FTZ R55, R61, R12 ;  /* 0x0000000c3d377220 */ /* 0x000fcc0000410000 */
[----:B------:R-:W1:Y:S01]  /*175f0*/  MUFU.TANH R52, R52 ;  /* 0x0000003400347308 */ /* 0x000e620000002400 */
[----:B------:R-:W-:Y:S01]  /*17600*/  FMUL.FTZ R19, R35, R12 ;  /* 0x0000000c23137220 */ /* 0x000fe20000410000 */
[----:B--2---:R-:W-:-:S06]  /*17610*/  FMNMX.FTZ R48, R8, R7, !PT ;  /* 0x0000000708307209 */ /* 0x004fcc0007810000 */
[----:B------:R-:W2:Y:S01]  /*17620*/  MUFU.TANH R53, R53 ;  /* 0x0000003500357308 */ /* 0x000ea20000002400 */
[----:B---3--:R-:W-:Y:S01]  /*17630*/  FMNMX.FTZ R60, R50, R31, !PT ;  /* 0x0000001f323c7209 */ /* 0x008fe20007810000 */
[----:B------:R-:W-:-:S06]  /*17640*/  FMUL.FTZ R56, R64, R12 ;  /* 0x0000000c40387220 */ /* 0x000fcc0000410000 */
[----:B------:R-:W3:Y:S01]  /*17650*/  MUFU.TANH R14, R14 ;  /* 0x0000000e000e7308 */ /* 0x000ee20000002400 */
[----:B0-----:R-:W-:Y:S01]  /*17660*/  FMNMX.FTZ R48, R9, R48, !PT ;  /* 0x0000003009307209 */ /* 0x001fe20007810000 */
[----:B------:R-:W-:Y:S01]  /*17670*/  FMUL.FTZ R45, R58, R12 ;  /* 0x0000000c3a2d7220 */ /* 0x000fe20000410000 */
[----:B----4-:R-:W-:-:S05]  /*17680*/  FMNMX.FTZ R33, R51, R60, !PT ;  /* 0x0000003c33217209 */ /* 0x010fca0007810000 */
[----:B------:R-:W0:Y:S01]  /*17690*/  MUFU.TANH R54, R54 ;  /* 0x0000003600367308 */ /* 0x000e220000002400 */
[----:B------:R-:W-:-:S07]  /*176a0*/  FMUL.FTZ R58, R65, R12 ;  /* 0x0000000c413a7220 */ /* 0x000fce0000410000 */
[----:B------:R-:W4:Y:S01]  /*176b0*/  MUFU.TANH R18, R18 ;  /* 0x0000001200127308 */ /* 0x000f220000002400 */
[----:B------:R-:W-:Y:S01]  /*176c0*/  FMNMX.FTZ R31, R13, R48, !PT ;  /* 0x000000300d1f7209 */ /* 0x000fe20007810000 */
[----:B------:R-:W-:Y:S01]  /*176d0*/  FMUL.FTZ R65, R68, R12 ;  /* 0x0000000c44417220 */ /* 0x000fe20000410000 */
[----:B-1----:R-:W-:-:S05]  /*176e0*/  FMNMX.FTZ R48, R52, R33, !PT ;  /* 0x0000002134307209 */ /* 0x002fca0007810000 */
[----:B------:R-:W1:Y:S08]  /*176f0*/  MUFU.TANH R55, R55 ;  /* 0x0000003700377308 */ /* 0x000e700000002400 */
[----:B------:R-:W1:Y:S01]  /*17700*/  MUFU.TANH R19, R19 ;  /* 0x0000001300137308 */ /* 0x000e620000002400 */
[----:B--2---:R-:W-:-:S07]  /*17710*/  FMNMX.FTZ R33, R53, R48, !PT ;  /* 0x0000003035217209 */ /* 0x004fce0007810000 */
[----:B------:R-:W2:Y:S01]  /*17720*/  MUFU.TANH R56, R56 ;  /* 0x0000003800387308 */ /* 0x000ea20000002400 */
[----:B---3--:R-:W-:-:S07]  /*17730*/  FMNMX.FTZ R31, R14, R31, !PT ;  /* 0x0000001f0e1f7209 */ /* 0x008fce0007810000 */
[----:B------:R-:W3:Y:S01]  /*17740*/  MUFU.TANH R24, R24 ;  /* 0x0000001800187308 */ /* 0x000ee20000002400 */
[----:B------:R-:W-:Y:S01]  /*17750*/  FMUL.FTZ R69, R69, R12 ;  /* 0x0000000c45457220 */ /* 0x000fe20000410000 */
[----:B0-----:R-:W-:-:S06]  /*17760*/  FMNMX.FTZ R60, R54, R33, !PT ;  /* 0x00000021363c7209 */ /* 0x001fcc0007810000 */
[----:B------:R-:W0:Y:S01]  /*17770*/  MUFU.TANH R58, R58 ;  /* 0x0000003a003a7308 */ /* 0x000e220000002400 */
[----:B----4-:R-:W-:-:S07]  /*17780*/  FMNMX.FTZ R48, R18, R31, !PT ;  /* 0x0000001f12307209 */ /* 0x010fce0007810000 */
[----:B------:R-:W4:Y:S01]  /*17790*/  MUFU.TANH R25, R25 ;  /* 0x0000001900197308 */ /* 0x000f220000002400 */
[----:B-1----:R-:W-:-:S07]  /*177a0*/  FMNMX.FTZ R33, R55, R60, !PT ;  /* 0x0000003c37217209 */ /* 0x002fce0007810000 */
[----:B------:R-:W1:Y:S01]  /*177b0*/  MUFU.TANH R65, R65 ;  /* 0x0000004100417308 */ /* 0x000e620000002400 */
[----:B------:R-:W-:-:S07]  /*177c0*/  FMNMX.FTZ R31, R19, R48, !PT ;  /* 0x00000030131f7209 */ /* 0x000fce0007810000 */
[----:B------:R-:W1:Y:S01]  /*177d0*/  MUFU.TANH R26, R26 ;  /* 0x0000001a001a7308 */ /* 0x000e620000002400 */
[----:B--2---:R-:W-:-:S07]  /*177e0*/  FMNMX.FTZ R33, R56, R33, !PT ;  /* 0x0000002138217209 */ /* 0x004fce0007810000 */
[----:B------:R-:W2:Y:S01]  /*177f0*/  MUFU.TANH R68, R69 ;  /* 0x0000004500447308 */ /* 0x000ea20000002400 */
[----:B---3--:R-:W-:-:S07]  /*17800*/  FMNMX.FTZ R48, R24, R31, !PT ;  /* 0x0000001f18307209 */ /* 0x008fce0007810000 */
[----:B------:R-:W3:Y:S01]  /*17810*/  MUFU.TANH R27, R27 ;  /* 0x0000001b001b7308 */ /* 0x000ee20000002400 */
[----:B0-----:R-:W-:Y:S02]  /*17820*/  FMNMX.FTZ R60, R58, R33, !PT ;  /* 0x000000213a3c7209 */ /* 0x001fe40007810000 */
[----:B----4-:R-:W-:-:S05]  /*17830*/  FMNMX.FTZ R31, R25, R48, !PT ;  /* 0x00000030191f7209 */ /* 0x010fca0007810000 */
[----:B------:R-:W0:Y:S01]  /*17840*/  MUFU.TANH R38, R38 ;  /* 0x0000002600267308 */ /* 0x000e220000002400 */
[----:B-1----:R-:W-:Y:S02]  /*17850*/  FMNMX.FTZ R33, R65, R60, !PT ;  /* 0x0000003c41217209 */ /* 0x002fe40007810000 */
[----:B------:R-:W-:-:S05]  /*17860*/  FMNMX.FTZ R48, R26, R31, !PT ;  /* 0x0000001f1a307209 */ /* 0x000fca0007810000 */
[----:B------:R-:W1:Y:S01]  /*17870*/  MUFU.TANH R39, R39 ;  /* 0x0000002700277308 */ /* 0x000e620000002400 */
[----:B--2---:R-:W-:Y:S02]  /*17880*/  FMNMX.FTZ R33, R68, R33, !PT ;  /* 0x0000002144217209 */ /* 0x004fe40007810000 */
[----:B---3--:R-:W-:-:S05]  /*17890*/  FMNMX.FTZ R31, R27, R48, !PT ;  /* 0x000000301b1f7209 */ /* 0x008fca0007810000 */
[----:B------:R-:W2:Y:S01]  /*178a0*/  MUFU.TANH R40, R40 ;  /* 0x0000002800287308 */ /* 0x000ea20000002400 */
[----:B0-----:R-:W-:Y:S01]  /*178b0*/  FMNMX.FTZ R48, R38, R31, !PT ;  /* 0x0000001f26307209 */ /* 0x001fe20007810000 */
[----:B------:R-:W0:Y:S06]  /*178c0*/  SHFL.BFLY PT, R72, R33, 0x2, 0x1f ;  /* 0x0c401f0021487f89 */ /* 0x000e2c00000e0000 */
[----:B------:R-:W3:Y:S01]  /*178d0*/  MUFU.TANH R41, R41 ;  /* 0x0000002900297308 */ /* 0x000ee20000002400 */
[----:B-1----:R-:W-:Y:S01]  /*178e0*/  FMNMX.FTZ R31, R39, R48, !PT ;  /* 0x00000030271f7209 */ /* 0x002fe20007810000 */
[----:B------:R-:W-:-:S06]  /*178f0*/  FMUL.FTZ R57, R59, R12 ;  /* 0x0000000c3b397220 */ /* 0x000fcc0000410000 */
[----:B------:R-:W1:Y:S01]  /*17900*/  MUFU.TANH R42, R42 ;  /* 0x0000002a002a7308 */ /* 0x000e620000002400 */
[----:B--2---:R-:W-:Y:S01]  /*17910*/  FMNMX.FTZ R48, R40, R31, !PT ;  /* 0x0000001f28307209 */ /* 0x004fe20007810000 */
[----:B------:R-:W-:-:S06]  /*17920*/  FMUL.FTZ R59, R62, R12 ;  /* 0x0000000c3e3b7220 */ /* 0x000fcc0000410000 */
[----:B------:R-:W2:Y:S01]  /*17930*/  MUFU.TANH R43, R43 ;  /* 0x0000002b002b7308 */ /* 0x000ea20000002400 */
[----:B---3--:R-:W-:Y:S01]  /*17940*/  FMNMX.FTZ R31, R41, R48, !PT ;  /* 0x00000030291f7209 */ /* 0x008fe20007810000 */
[----:B------:R-:W-:-:S06]  /*17950*/  FMUL.FTZ R60, R63, R12 ;  /* 0x0000000c3f3c7220 */ /* 0x000fcc0000410000 */
        /* <DEDUP_REMOVED lines=8> */
[----:B------:R-:W-:Y:S01]  /*179e0*/  FMUL.FTZ R64, R70, R12 ;  /* 0x0000000c46407220 */ /* 0x000fe20000410000 */
[----:B0-----:R-:W-:-:S05]  /*179f0*/  FMNMX.FTZ R72, R33, R72, !PT ;  /* 0x0000004821487209 */ /* 0x001fca0007810000 */
[----:B------:R-:W0:Y:S01]  /*17a00*/  MUFU.TANH R60, R60 ;  /* 0x0000003c003c7308 */ /* 0x000e220000002400 */
[----:B-1----:R-:W-:Y:S01]  /*17a10*/  FMNMX.FTZ R48, R57, R48, !PT ;  /* 0x0000003039307209 */ /* 0x002fe20007810000 */
[----:B------:R-:W1:Y:S06]  /*17a20*/  SHFL.BFLY PT, R35, R72, 0x1, 0x1f ;  /* 0x0c201f0048237f89 */ /* 0x000e6c00000e0000 */
[----:B------:R-:W3:Y:S01]  /*17a30*/  MUFU.TANH R62, R62 ;  /* 0x0000003e003e7308 */ /* 0x000ee20000002400 */
[----:B------:R-:W-:Y:S01]  /*17a40*/  FMUL.FTZ R12, R71, R12 ;  /* 0x0000000c470c7220 */ /* 0x000fe20000410000 */
[----:B--2---:R-:W-:-:S06]  /*17a50*/  FMNMX.FTZ R31, R59, R48, !PT ;  /* 0x000000303b1f7209 */ /* 0x004fcc0007810000 */
[----:B------:R-:W2:Y:S01]  /*17a60*/  MUFU.TANH R63, R63 ;  /* 0x0000003f003f7308 */ /* 0x000ea20000002400 */
[----:B0-----:R-:W-:-:S07]  /*17a70*/  FMNMX.FTZ R31, R60, R31, !PT ;  /* 0x0000001f3c1f7209 */ /* 0x001fce0007810000 */
[----:B------:R-:W0:Y:S01]  /*17a80*/  MUFU.TANH R64, R64 ;  /* 0x0000004000407308 */ /* 0x000e220000002400 */
[----:B---3--:R-:W-:-:S07]  /*17a90*/  FMNMX.FTZ R48, R62, R31, !PT ;  /* 0x0000001f3e307209 */ /* 0x008fce0007810000 */
[----:B------:R-:W3:Y:S01]  /*17aa0*/  MUFU.TANH R12, R12 ;  /* 0x0000000c000c7308 */ /* 0x000ee20000002400 */
[----:B--2---:R-:W-:Y:S01]  /*17ab0*/  FMNMX.FTZ R31, R63, R48, !PT ;  /* 0x000000303f1f7209 */ /* 0x004fe20007810000 */
[----:B------:R-:W-:Y:S01]  /*17ac0*/  IMAD.U32 R48, RZ, RZ, UR4 ;  /* 0x00000004ff307e24 */ /* 0x000fe2000f8e00ff */
[----:B-1----:R-:W-:Y:S01]  /*17ad0*/  FMNMX.FTZ R35, R72, R35, !PT ;  /* 0x0000002348237209 */ /* 0x002fe20007810000 */
[----:B------:R-:W-:Y:S01]  /*17ae0*/  IMAD.U32 R49, RZ, RZ, UR5 ;  /* 0x00000005ff317e24 */ /* 0x000fe2000f8e00ff */
[----:B0-----:R-:W-:Y:S01]  /*17af0*/  FMNMX.FTZ R31, R64, R31, !PT ;  /* 0x0000001f401f7209 */ /* 0x001fe20007810000 */
[----:B------:R-:W-:Y:S03]  /*17b00*/  ST.E desc[UR44][R16.64+0x420], R33 ;  /* 0x0004202110007985 */ /* 0x000fe6000c10192c */
[----:B---3--:R-:W-:-:S05]  /*17b10*/  FMNMX.FTZ R31, R12, R31, !PT ;  /* 0x0000001f0c1f7209 */ /* 0x008fca0007810000 */
[----:B------:R-:W-:Y:S04]  /*17b20*/  ST.E desc[UR44][R48.64], R31 ;  /* 0x0000001f30007985 */ /* 0x000fe8000c10192c */
[----:B------:R-:W-:Y:S04]  /*17b30*/  ST.E desc[UR44][R16.64+0x420], R35 ;  /* 0x0004202310007985 */ /* 0x000fe8000c10192c */
[----:B------:R-:W2:Y:S04]  /*17b40*/  LD.E R37, desc[UR44][R48.64] ;  /* 0x0000002c30257980 */ /* 0x000ea8000c101900 */
[----:B--2---:R-:W0:Y:S02]  /*17b50*/  SHFL.BFLY PT, R66, R37, 0x2, 0x1f ;  /* 0x0c401f0025427f89 */ /* 0x004e2400000e0000 */
[----:B0-----:R-:W-:-:S05]  /*17b60*/  FMNMX.FTZ R61, R37, R66, !PT ;  /* 0x00000042253d7209 */ /* 0x001fca0007810000 */
[----:B------:R-:W0:Y:S02]  /*17b70*/  SHFL.BFLY PT, R66, R61, 0x1, 0x1f ;  /* 0x0c201f003d427f89 */ /* 0x000e2400000e0000 */
[----:B0-----:R-:W-:-:S05]  /*17b80*/  FMNMX.FTZ R70, R61, R66, !PT ;  /* 0x000000423d467209 */ /* 0x001fca0007810000 */
[----:B------:R0:W-:Y:S04]  /*17b90*/  ST.E desc[UR44][R48.64], R70 ;  /* 0x0000004630007985 */ /* 0x0001e8000c10192c */
[----:B------:R-:W0:Y:S04]  /*17ba0*/  LD.E R67, desc[UR44][R16.64+0x440] ;  /* 0x0004402c10437980 */ /* 0x000e28000c101900 */
[----:B------:R-:W2:Y:S04]  /*17bb0*/  LD.E R69, desc[UR44][R16.64+0x420] ;  /* 0x0004202c10457980 */ /* 0x000ea8000c101900 */
[----:B------:R-:W3:Y:S04]  /*17bc0*/  LD.E R71, desc[UR44][R16.64+0x430] ;  /* 0x0004302c10477980 */ /* 0x000ee8000c101900 */
[----:B------:R-:W4:Y:S04]  /*17bd0*/  LD.E R73, desc[UR44][R16.64+0x434] ;  /* 0x0004342c10497980 */ /* 0x000f28000c101900 */
[----:B------:R-:W4:Y:S01]  /*17be0*/  LD.E R66, desc[UR44][R16.64+0x210] ;  /* 0x0002102c10427980 */ /* 0x000f22000c101900 */
[----:B------:R-:W-:Y:S01]  /*17bf0*/  FADD.FTZ R72, R7, -R70 ;  /* 0x8000004607487221 */ /* 0x000fe20000010000 */
[----:B------:R-:W-:-:S04]  /*17c00*/  UIADD3 UR4, UP0, UR37, 0x210, URZ ;  /* 0x0000021025047890 */ /* 0x000fc8000ff1e03f */
[----:B------:R-:W-:Y:S02]  /*17c10*/  ULOP3.LUT UR6, UR4, 0x4, URZ, 0xfc, !UPT ;  /* 0x0000000404067892 */ /* 0x000fe4000f8efc3f */
[----:B------:R-:W-:Y:S01]  /*17c20*/  UIADD3.X UR5, URZ, UR36, URZ, UP0, !UPT ;  /* 0x000000243f057290 */ /* 0x000fe200087fe43f */
[-C--:B0-----:R-:W-:Y:S01]  /*17c30*/  FMUL.FTZ R70, R70, R67.reuse ;  /* 0x0000004346467220 */ /* 0x081fe20000410000 */
[----:B--2---:R-:W-:Y:S01]  /*17c40*/  FMUL.FTZ R48, R69, R67 ;  /* 0x0000004345307220 */ /* 0x004fe20000410000 */
[----:B------:R-:W-:-:S03]  /*17c50*/  FADD.FTZ R6, R6, -R69 ;  /* 0x8000004506067221 */ /* 0x000fc60000010000 */
[-CC-:B------:R-:W-:Y:S01]  /*17c60*/  FFMA.FTZ R35, R15, R67.reuse, -R48.reuse ;  /* 0x000000430f237223 */ /* 0x180fe20000010830 */
[-CC-:B------:R-:W-:Y:S01]  /*17c70*/  FFMA.FTZ R168, R11, R67.reuse, -R48.reuse ;  /* 0x000000430ba87223 */ /* 0x180fe20000010830 */
        /* <DEDUP_REMOVED lines=8> */
[----:B------:R-:W-:-:S06]  /*17d00*/  FFMA.FTZ R34, R13, R67, -R70 ;  /* 0x000000430d227223 */ /* 0x000fcc0000010846 */
[----:B------:R-:W3:Y:S01]  /*17d10*/  MUFU.EX2 R168, R168 ;  /* 0x000000a800a87308 */ /* 0x000ee20000000800 */
[-C--:B------:R-:W-:Y:S01]  /*17d20*/  FFMA.FTZ R170, R20, R67.reuse, -R48 ;  /* 0x0000004314aa7223 */ /* 0x080fe20000010830 */
[----:B------:R-:W-:-:S06]  /*17d30*/  FFMA.FTZ R171, R14, R67, -R70 ;  /* 0x000000430eab7223 */ /* 0x000fcc0000010846 */
[----:B------:R-:W-:Y:S08]  /*17d40*/  MUFU.EX2 R61, R72 ;  /* 0x00000048003d7308 */ /* 0x000ff00000000800 */
[----:B------:R-:W4:Y:S01]  /*17d50*/  MUFU.EX2 R36, R36 ;  /* 0x0000002400247308 */ /* 0x000f220000000800 */
[-CC-:B------:R-:W-:Y:S01]  /*17d60*/  FFMA.FTZ R31, R29, R67.reuse, -R48.reuse ;  /* 0x000000431d1f7223 */ /* 0x180fe20000010830 */
[----:B------:R-:W-:-:S06]  /*17d70*/  FFMA.FTZ R33, R21, R67, -R48 ;  /* 0x0000004315217223 */ /* 0x000fcc0000010830 */
[----:B------:R-:W0:Y:S01]  /*17d80*/  MUFU.EX2 R37, R37 ;  /* 0x0000002500257308 */ /* 0x000e220000000800 */
[-C--:B------:R-:W-:Y:S01]  /*17d90*/  FFMA.FTZ R29, R32, R67.reuse, -R48 ;  /* 0x00000043201d7223 */ /* 0x080fe20000010830 */
[----:B------:R-:W-:-:S06]  /*17da0*/  FFMA.FTZ R32, R18, R67, -R70 ;  /* 0x0000004312207223 */ /* 0x000fcc0000010846 */
[----:B------:R-:W1:Y:S01]  /*17db0*/  MUFU.EX2 R169, R169 ;  /* 0x000000a900a97308 */ /* 0x000e620000000800 */
[----:B------:R-:W-:-:S07]  /*17dc0*/  FFMA.FTZ R172, R28, R67, -R48 ;  /* 0x000000431cac7223 */ /* 0x000fce0000010830 */
[----:B------:R-:W2:Y:S01]  /*17dd0*/  MUFU.EX2 R35, R35 ;  /* 0x0000002300237308 */ /* 0x000ea20000000800 */
[----:B------:R-:W-:-:S07]  /*17de0*/  FFMA.FTZ R173, R19, R67, -R70 ;  /* 0x0000004313ad7223 */ /* 0x000fce0000010846 */
[----:B------:R-:W2:Y:S01]  /*17df0*/  MUFU.EX2 R34, R34 ;  /* 0x0000002200227308 */ /* 0x000ea20000000800 */
[----:B---3--:R-:W-:Y:S01]  /*17e00*/  FFMA.FTZ R6, R7, R71, R168 ;  /* 0x0000004707067223 */ /* 0x008fe200000100a8 */
[----:B------:R-:W-:-:S06]  /*17e10*/  FFMA.FTZ R174, R30, R67, -R48 ;  /* 0x000000431eae7223 */ /* 0x000fcc0000010830 */
[----:B------:R-:W3:Y:S01]  /*17e20*/  MUFU.EX2 R170, R170 ;  /* 0x000000aa00aa7308 */ /* 0x000ee20000000800 */
[----:B----4-:R-:W-:Y:S01]  /*17e30*/  FFMA.FTZ R8, R61, R73, R36 ;  /* 0x000000493d087223 */ /* 0x010fe20000010024 */
[----:B------:R-:W-:-:S06]  /*17e40*/  FFMA.FTZ R30, R24, R67, -R70 ;  /* 0x00000043181e7223 */ /* 0x000fcc0000010846 */
        /* <DEDUP_REMOVED lines=22> */
[----:B------:R-:W-:-:S06]  /*17fb0*/  FFMA.FTZ R178, R44, R67, -R48 ;  /* 0x000000432cb27223 */ /* 0x000fcc0000010830 */
[----:B------:R-:W2:Y:S01]  /*17fc0*/  MUFU.EX2 R29, R29 ;  /* 0x0000001d001d7308 */ /* 0x000ea20000000800 */
[----:B------:R-:W-:Y:S01]  /*17fd0*/  FADD.FTZ R9, R173, R6 ;  /* 0x00000006ad097221 */ /* 0x000fe20000010000 */
        /* <DEDUP_REMOVED lines=51> */
[----:B------:R-:W-:-:S06]  /*18310*/  FADD.FTZ R11, R219, R8 ;  /* 0x00000008db0b7221 */ /* 0x000fcc0000010000 */
[----:B------:R-:W2:Y:S01]  /*18320*/  MUFU.EX2 R205, R205 ;  /* 0x000000cd00cd7308 */ /* 0x000ea20000000800 */
[-C--:B------:R-:W-:Y:S01]  /*18330*/  FFMA.FTZ R196, R56, R67.reuse, -R48 ;  /* 0x0000004338c47223 */ /* 0x080fe20000010830 */
        /* <DEDUP_REMOVED lines=35> */
[----:B-1----:R-:W-:Y:S01]  /*18570*/  FADD.FTZ R8, R18, R11 ;  /* 0x0000000b12087221 */ /* 0x002fe20000010000 */
[----:B------:R-:W-:Y:S01]  /*18580*/  FMUL.FTZ R25, R7, R66 ;  /* 0x0000004207197220 */ /* 0x000fe20000410000 */
[----:B------:R-:W-:Y:S02]  /*18590*/  IMAD.U32 R10, RZ, RZ, UR6 ;  /* 0x00000006ff0a7e24 */ /* 0x000fe4000f8e00ff */
[----:B--2---:R-:W-:Y:S01]  /*185a0*/  FADD.FTZ R9, R21, R6 ;  /* 0x0000000615097221 */ /* 0x004fe20000010000 */
[----:B------:R-:W-:Y:S01]  /*185b0*/  IMAD.U32 R11, RZ, RZ, UR5 ;  /* 0x00000005ff0b7e24 */ /* 0x000fe2000f8e00ff */
[----:B------:R-:W-:Y:S01]  /*185c0*/  ST.E desc[UR44][R16.64+0x210], R25 ;  /* 0x0002101910007985 */ /* 0x000fe2000c10192c */
[----:B------:R-:W-:-:S03]  /*185d0*/  FADD.FTZ R13, R19, R8 ;  /* 0x00000008130d7221 */ /* 0x000fc60000010000 */
[----:B------:R-:W-:Y:S04]  /*185e0*/  ST.E desc[UR44][R16.64+0x430], R9 ;  /* 0x0004300910007985 */ /* 0x000fe8000c10192c */
[----:B------:R0:W-:Y:S04]  /*185f0*/  ST.E desc[UR44][R16.64+0x434], R13 ;  /* 0x0004340d10007985 */ /* 0x0001e8000c10192c */
[----:B------:R-:W2:Y:S02]  /*18600*/  LD.E R6, desc[UR44][R10.64] ;  /* 0x0000002c0a067980 */ /* 0x000ea4000c101900 */
[----:B--2---:R-:W-:-:S05]  /*18610*/  FMUL.FTZ R27, R7, R6 ;  /* 0x00000006071b7220 */ /* 0x004fca0000410000 */
[----:B------:R1:W-:Y:S04]  /*18620*/  ST.E desc[UR44][R10.64], R27 ;  /* 0x0000001b0a007985 */ /* 0x0003e8000c10192c */
[----:B------:R-:W0:Y:S04]  /*18630*/  LD.E R54, desc[UR44][R16.64+0x224] ;  /* 0x0002242c10367980 */ /* 0x000e28000c101900 */
[----:B------:R-:W2:Y:S04]  /*18640*/  LD.E R52, desc[UR44][R16.64+0x220] ;  /* 0x0002202c10347980 */ /* 0x000ea8000c101900 */
[----:B------:R-:W3:Y:S04]  /*18650*/  LD.E R150, desc[UR44][R16.64+0x404] ;  /* 0x0004042c10967980 */ /* 0x000ee8000c101900 */
[----:B------:R-:W4:Y:S04]  /*18660*/  LD.E R56, desc[UR44][R16.64+0x230] ;  /* 0x0002302c10387980 */ /* 0x000f28000c101900 */
[----:B------:R-:W1:Y:S04]  /*18670*/  LD.E R58, desc[UR44][R16.64+0x234] ;  /* 0x0002342c103a7980 */ /* 0x000e68000c101900 */
        /* <DEDUP_REMOVED lines=57> */
[----:B------:R-:W-:Y:S01]  /*18a10*/  ULOP3.LUT UR6, UR4, 0x8, URZ, 0xfc, !UPT ;  /* 0x0000000804067892 */ /* 0x000fe2000f8efc3f */
[C---:B0-----:R-:W-:Y:S01]  /*18a20*/  FMUL.FTZ R13, R7.reuse, R54 ;  /* 0x00000036070d7220 */ /* 0x041fe20000410000 */
[----:B--2---:R-:W-:-:S04]  /*18a30*/  FMUL.FTZ R9, R7, R52 ;  /* 0x0000003407097220 */ /* 0x004fc80000410000 */
[----:B------:R0:W-:Y:S01]  /*18a40*/  ST.E desc[UR44][R16.64+0x224], R13 ;  /* 0x0002240d10007985 */ /* 0x0001e2000c10192c */
[----:B---3--:R-:W-:-:S03]  /*18a50*/  FMUL.FTZ R45, R7, R150 ;  /* 0x00000096072d7220 */ /* 0x008fc60000410000 */
[----:B------:R2:W-:Y:S01]  /*18a60*/  ST.E desc[UR44][R16.64+0x220], R9 ;  /* 0x0002200910007985 */ /* 0x0005e2000c10192c */
[C---:B----4-:R-:W-:Y:S01]  /*18a70*/  FMUL.FTZ R25, R7.reuse, R56 ;  /* 0x0000003807197220 */ /* 0x050fe20000410000 */
[C---:B-1----:R-:W-:Y:S01]  /*18a80*/  FMUL.FTZ R27, R7.reuse, R58 ;  /* 0x0000003a071b7220 */ /* 0x042fe20000410000 */
[C---:B------:R-:W-:Y:S01]  /*18a90*/  FMUL.FTZ R39, R7.reuse, R60 ;  /* 0x0000003c07277220 */ /* 0x040fe20000410000 */
[C---:B0-----:R-:W-:Y:S01]  /*18aa0*/  FMUL.FTZ R13, R7.reuse, R68 ;  /* 0x00000044070d7220 */ /* 0x041fe20000410000 */
[C---:B--2---:R-:W-:Y:S01]  /*18ab0*/  FMUL.FTZ R9, R7.reuse, R66 ;  /* 0x0000004207097220 */ /* 0x044fe20000410000 */
        /* <DEDUP_REMOVED lines=104> */
[----:B------:R-:W-:Y:S02]  /*19140*/  IMAD.U32 R8, RZ, RZ, UR6 ;  /* 0x00000006ff087e24 */ /* 0x000fe4000f8e00ff */
[----:B---3--:R-:W-:Y:S01]  /*19150*/  FMUL.FTZ R13, R7, R24 ;  /* 0x00000018070d7220 */ /* 0x008fe20000410000 */
[----:B0-----:R-:W-:Y:S01]  /*19160*/  IMAD.U32 R9, RZ, RZ, UR5 ;  /* 0x00000005ff097e24 */ /* 0x001fe2000f8e00ff */
[----:B------:R0:W-:Y:S04]  /*19170*/  ST.E desc[UR44][R16.64+0x3c0], R25 ;  /* 0x0003c01910007985 */ /* 0x0001e8000c10192c */
        /* <DEDUP_REMOVED lines=8> */
[----:B------:R-:W0:Y:S01]  /*19200*/  LD.E R12, desc[UR44][R8.64] ;  /* 0x0000002c080c7980 */ /* 0x000e22000c101900 */
[----:B------:R-:W-:Y:S01]  /*19210*/  ULOP3.LUT UR4, UR4, 0xc, URZ, 0xfc, !UPT ;  /* 0x0000000c04047892 */ /* 0x000fe2000f8efc3f */
[----:B------:R-:W-:-:S05]  /*19220*/  IMAD.U32 R7, RZ, RZ, UR5 ;  /* 0x00000005ff077e24 */ /* 0x000fca000f8e00ff */
[----:B------:R-:W-:Y:S02]  /*19230*/  IMAD.U32 R6, RZ, RZ, UR4 ;  /* 0x00000004ff067e24 */ /* 0x000fe4000f8e00ff */
[----:B0-----:R-:W-:-:S05]  /*19240*/  FMUL.FTZ R25, R61, R12 ;  /* 0x0000000c3d197220 */ /* 0x001fca0000410000 */
[----:B------:R-:W-:Y:S04]  /*19250*/  ST.E desc[UR44][R8.64], R25 ;  /* 0x0000001908007985 */ /* 0x000fe8000c10192c */
[----:B------:R-:W1:Y:S02]  /*19260*/  LD.E R12, desc[UR44][R6.64] ;  /* 0x0000002c060c7980 */ /* 0x000e64000c101900 */
[----:B-1----:R-:W-:-:S05]  /*19270*/  FMUL.FTZ R13, R61, R12 ;  /* 0x0000000c3d0d7220 */ /* 0x002fca0000410000 */
[----:B------:R0:W-:Y:S04]  /*19280*/  ST.E desc[UR44][R6.64], R13 ;  /* 0x0000000d06007985 */ /* 0x0001e8000c10192c */
[----:B------:R-:W2:Y:S04]  /*19290*/  LD.E R27, desc[UR44][R16.64+0x40c] ;  /* 0x00040c2c101b7980 */ /* 0x000ea8000c101900 */
[----:B------:R-:W0:Y:S04]  /*192a0*/  LD.E R62, desc[UR44][R16.64+0x228] ;  /* 0x0002282c103e7980 */ /* 0x000e28000c101900 */
        /* <DEDUP_REMOVED lines=61> */
[----:B0-----:R-:W-:-:S04]  /*19680*/  FMUL.FTZ R13, R61, R62 ;  /* 0x0000003e3d0d7220 */ /* 0x001fc80000410000 */
[----:B------:R0:W-:Y:S01]  /*19690*/  ST.E desc[UR44][R16.64+0x40c], R45 ;  /* 0x00040c2d10007985 */ /* 0x0001e2000c10192c */
[C---:B---3--:R-:W-:Y:S01]  /*196a0*/  FMUL.FTZ R25, R61.reuse, R64 ;  /* 0x000000403d197220 */ /* 0x048fe20000410000 */
[C---:B----4-:R-:W-:Y:S01]  /*196b0*/  FMUL.FTZ R27, R61.reuse, R66 ;  /* 0x000000423d1b7220 */ /* 0x050fe20000410000 */
[C---:B------:R-:W-:Y:S01]  /*196c0*/  FMUL.FTZ R39, R61.reuse, R68 ;  /* 0x000000443d277220 */ /* 0x040fe20000410000 */
[C---:B------:R-:W-:Y:S01]  /*196d0*/  FMUL.FTZ R41, R61.reuse, R70 ;  /* 0x000000463d297220 */ /* 0x040fe20000410000 */
[C---:B------:R-:W-:Y:S01]  /*196e0*/  FMUL.FTZ R43, R61.reuse, R72 ;  /* 0x000000483d2b7220 */ /* 0x040fe20000410000 */
[C---:B0-----:R-:W-:Y:S01]  /*196f0*/  FMUL.FTZ R45, R61.reuse, R76 ;  /* 0x0000004c3d2d7220 */ /* 0x041fe20000410000 */
[C---:B------:R-:W-:Y:S01]  /*19700*/  FMUL.FTZ R47, R61.reuse, R78 ;  /* 0x0000004e3d2f7220 */ /* 0x040fe20000410000 */
[C---:B------:R-:W-:Y:S01]  /*19710*/  FMUL.FTZ R49, R61.reuse, R80 ;  /* 0x000000503d317220 */ /* 0x040fe20000410000 */
[----:B------:R0:W-:Y:S04]  /*19720*/  ST.E desc[UR44][R16.64+0x228], R13 ;  /* 0x0002280d10007985 */ /* 0x0001e8000c10192c */
[----:B------:R1:W-:Y:S01]  /*19730*/  ST.E desc[UR44][R16.64+0x22c], R25 ;  /* 0x00022c1910007985 */ /* 0x0003e2000c10192c */
[----:B------:R-:W-:-:S03]  /*19740*/  FMUL.FTZ R51, R61, R82 ;  /* 0x000000523d337220 */ /* 0x000fc60000410000 */
        /* <DEDUP_REMOVED lines=97> */
[----:B------:R-:W-:Y:S01]  /*19d60*/  FMUL.FTZ R61, R61, R24 ;  /* 0x000000183d3d7220 */ /* 0x000fe20000410000 */
        /* <DEDUP_REMOVED lines=10> */
[----:B------:R-:W-:Y:S04]  /*19e10*/  ST.E desc[UR44][R16.64+0x3fc], R49 ;  /* 0x0003fc3110007985 */ /* 0x000fe8000c10192c */
[----:B------:R-:W-:Y:S01]  /*19e20*/  ST.E desc[UR44][R16.64+0x408], R61 ;  /* 0x0004083d10007985 */ /* 0x000fe2000c10192c */
[----:B------:R1:W-:Y:S06]  /*19e30*/  BAR.SYNC.DEFER_BLOCKING R213, 0x100 ;  /* 0x000400d50000751d */ /* 0x0003ec0000010000 */
[----:B0-----:R-:W2:Y:S04]  /*19e40*/  LD.E R25, desc[UR44][R16.64+0x210] ;  /* 0x0002102c10197980 */ /* 0x001ea8000c101900 */
[----:B------:R-:W4:Y:S04]  /*19e50*/  LD.E R24, desc[UR44][R2.64] ;  /* 0x0000002c02187980 */ /* 0x000f28000c101900 */
[----:B------:R-:W4:Y:S04]  /*19e60*/  LD.E.64 R12, desc[UR44][R16.64+0x88] ;  /* 0x0000882c100c7980 */ /* 0x000f28000c101b00 */
[----:B--2---:R0:W-:Y:S04]  /*19e70*/  ST.E desc[UR44][R16.64+0x210], R25 ;  /* 0x0002101910007985 */ /* 0x0041e8000c10192c */
[----:B-1----:R-:W2:Y:S04]  /*19e80*/  LD.E R27, desc[UR44][R10.64] ;  /* 0x0000002c0a1b7980 */ /* 0x002ea8000c101900 */
[----:B--2---:R1:W-:Y:S04]  /*19e90*/  ST.E desc[UR44][R10.64], R27 ;  /* 0x0000001b0a007985 */ /* 0x0043e8000c10192c */
[----:B------:R-:W2:Y:S04]  /*19ea0*/  LD.E R39, desc[UR44][R8.64] ;  /* 0x0000002c08277980 */ /* 0x000ea8000c101900 */
[----:B--2---:R2:W-:Y:S04]  /*19eb0*/  ST.E desc[UR44][R8.64], R39 ;  /* 0x0000002708007985 */ /* 0x0045e8000c10192c */
[----:B---3--:R-:W3:Y:S04]  /*19ec0*/  LD.E R41, desc[UR44][R6.64] ;  /* 0x0000002c06297980 */ /* 0x008ee8000c101900 */
[----:B---3--:R3:W-:Y:S04]  /*19ed0*/  ST.E desc[UR44][R6.64], R41 ;  /* 0x0000002906007985 */ /* 0x0087e8000c10192c */
[----:B----4-:R-:W4:Y:S04]  /*19ee0*/  LD.E R43, desc[UR44][R16.64+0x220] ;  /* 0x0002202c102b7980 */ /* 0x010f28000c101900 */
[----:B------:R-:W4:Y:S04]  /*19ef0*/  LD.E R45, desc[UR44][R16.64+0x224] ;  /* 0x0002242c102d7980 */ /* 0x000f28000c101900 */
[----:B------:R-:W4:Y:S04]  /*19f00*/  LD.E R47, desc[UR44][R16.64+0x228] ;  /* 0x0002282c102f7980 */ /* 0x000f28000c101900 */
[----:B0-----:R-:W4:Y:S04]  /*19f10*/  LD.E R25, desc[UR44][R16.64+0x22c] ;  /* 0x00022c2c10197980 */ /* 0x001f28000c101900 */
        /* <DEDUP_REMOVED lines=74> */
[----:B------:R0:W-:Y:S04]  /*1a3c0*/  ST.E desc[UR44][R16.64+0x22c], R25 ;  /* 0x00022c1910007985 */ /* 0x0001e8000c10192c */
[----:B------:R-:W-:Y:S04]  /*1a3d0*/  ST.E desc[UR44][R16.64+0x230], R49 ;  /* 0x0002303110007985 */ /* 0x000fe8000c10192c */
[----:B------:R-:W-:Y:S04]  /*1a3e0*/  ST.E desc[UR44][R16.64+0x234], R51 ;  /* 0x0002343310007985 */ /* 0x000fe8000c10192c */
[----:B------:R1:W-:Y:S04]  /*1a3f0*/  ST.E desc[UR44][R16.64+0x238], R27 ;  /* 0x0002381b10007985 */ /* 0x0003e8000c10192c */
[----:B------:R-:W-:Y:S04]  /*1a400*/  ST.E desc[UR44][R16.64+0x23c], R53 ;  /* 0x00023c3510007985 */ /* 0x000fe8000c10192c */
[----:B--2---:R2:W-:Y:S04]  /*1a410*/  ST.E desc[UR44][R16.64+0x240], R39 ;  /* 0x0002402710007985 */ /* 0x0045e8000c10192c */
[----:B------:R-:W-:Y:S04]  /*1a420*/  ST.E desc[UR44][R16.64+0x244], R55 ;  /* 0x0002443710007985 */ /* 0x000fe8000c10192c */
[----:B---3--:R3:W-:Y:S04]  /*1a430*/  ST.E desc[UR44][R16.64+0x248], R41 ;  /* 0x0002482910007985 */ /* 0x0087e8000c10192c */
[----:B------:R4:W-:Y:S04]  /*1a440*/  ST.E desc[UR44][R16.64+0x24c], R57 ;  /* 0x00024c3910007985 */ /* 0x0009e8000c10192c */
        /* <DEDUP_REMOVED lines=165> */
[C---:B------:R-:W-:Y:S01]  /*1aea0*/  VIADD R26, R12.reuse, 0x100 ;  /* 0x000001000c1a7836 */ /* 0x040fe20000000000 */
[----:B------:R-:W-:Y:S01]  /*1aeb0*/  IADD3 R24, R12, 0x80, RZ ;  /* 0x000000800c187810 */ /* 0x000fe20007ffe0ff */
[----:B------:R-:W4:Y:S01]  /*1aec0*/  LD.E R37, desc[UR44][R16.64+0x244] ;  /* 0x0002442c10257980 */ /* 0x000f22000c101900 */
[----:B------:R-:W-:Y:S02]  /*1aed0*/  R2UR UR15, R27 ;  /* 0x000000001b0f72ca */ /* 0x000fe400000e0000 */
[----:B------:R-:W-:Y:S01]  /*1aee0*/  R2UR UR10, R24 ;  /* 0x00000000180a72ca */ /* 0x000fe200000e0000 */
[----:B------:R-:W4:Y:S01]  /*1aef0*/  LD.E R38, desc[UR44][R16.64+0x248] ;  /* 0x0002482c10267980 */ /* 0x000f22000c101900 */
[----:B------:R-:W-:Y:S02]  /*1af00*/  R2UR UR14, R26 ;  /* 0x000000001a0e72ca */ /* 0x000fe400000e0000 */
[----:B------:R-:W-:Y:S01]  /*1af10*/  F2FP.F16.F32.PACK_AB R169, R169, R36 ;  /* 0x00000024a9a9723e */ /* 0x000fe200000000ff */
        /* <DEDUP_REMOVED lines=140> */
[----:B--2---:R-:W-:-:S11]  /*1b7e0*/  WARPGROUP.ARRIVE ;  /* 0x00000000000079c5 */ /* 0x004fd60000000000 */
[----:B------:R-:W-:Y:S01]  /*1b7f0*/  HGMMA.64x256x16.F32 R24, R168, gdesc[UR4].tnspB, R24, UP0, gsb0 ;  /* 0x43e00004a8187df0 */ /* 0x000fe2000b800818 */
[----:B------:R-:W-:Y:S02]  /*1b800*/  F2FP.F16.F32.PACK_AB R178, R178, R15 ;  /* 0x0000000fb2b2723e */ /* 0x000fe400000000ff */
[----:B------:R-:W-:Y:S01]  /*1b810*/  F2FP.F16.F32.PACK_AB R179, R14, R179 ;  /* 0x000000b30eb3723e */ /* 0x000fe200000000ff */
        /* <DEDUP_REMOVED lines=273> */
[----:B------:R-:W-:Y:S01]  /*1c930*/  IMAD.MOV.U32 R15, RZ, RZ, R13 ;  /* 0x000000ffff0f7224 */ /* 0x000fe200078e000d */
        /* <DEDUP_REMOVED lines=539> */
[----:B------:R-:W3:Y:S04]  /*1eaf0*/  LD.E R13, desc[UR44][R16.64+0x210] ;  /* 0x0002102c100d7980 */ /* 0x000ee8000c101900 */
[----:B---3--:R3:W-:Y:S04]  /*1eb00*/  ST.E desc[UR44][R16.64+0x210], R13 ;  /* 0x0002100d10007985 */ /* 0x0087e8000c10192c */
[----:B------:R-:W4:Y:S04]  /*1eb10*/  LD.E R15, desc[UR44][R10.64] ;  /* 0x0000002c0a0f7980 */ /* 0x000f28000c101900 */
[----:B----4-:R4:W-:Y:S04]  /*1eb20*/  ST.E desc[UR44][R10.64], R15 ;  /* 0x0000000f0a007985 */ /* 0x0109e8000c10192c */
[----:B------:R-:W2:Y:S04]  /*1eb30*/  LD.E R19, desc[UR44][R8.64] ;  /* 0x0000002c08137980 */ /* 0x000ea8000c101900 */
[----:B--2---:R2:W-:Y:S04]  /*1eb40*/  ST.E desc[UR44][R8.64], R19 ;  /* 0x0000001308007985 */ /* 0x0045e8000c10192c */
[----:B------:R-:W3:Y:S04]  /*1eb50*/  LD.E R21, desc[UR44][R6.64] ;  /* 0x0000002c06157980 */ /* 0x000ee8000c101900 */
[----:B---3--:R3:W-:Y:S04]  /*1eb60*/  ST.E desc[UR44][R6.64], R21 ;  /* 0x0000001506007985 */ /* 0x0087e8000c10192c */
[----:B0-----:R-:W3:Y:S04]  /*1eb70*/  LD.E R25, desc[UR44][R16.64+0x220] ;  /* 0x0002202c10197980 */ /* 0x001ee8000c101900 */
[----:B-1----:R-:W3:Y:S04]  /*1eb80*/  LD.E R27, desc[UR44][R16.64+0x224] ;  /* 0x0002242c101b7980 */ /* 0x002ee8000c101900 */
        /* <DEDUP_REMOVED lines=122> */
[----:B------:R-:W-:Y:S04]  /*1f330*/  ST.E desc[UR44][R16.64+0x220], R25 ;  /* 0x0002201910007985 */ /* 0x000fe8000c10192c */
[----:B------:R-:W-:Y:S04]  /*1f340*/  ST.E desc[UR44][R16.64+0x224], R27 ;  /* 0x0002241b10007985 */ /* 0x000fe8000c10192c */
[----:B------:R-:W-:Y:S04]  /*1f350*/  ST.E desc[UR44][R16.64+0x228], R5 ;  /* 0x0002280510007985 */ /* 0x000fe8000c10192c */
[----:B------:R-:W-:Y:S04]  /*1f360*/  ST.E desc[UR44][R16.64+0x22c], R29 ;  /* 0x00022c1d10007985 */ /* 0x000fe8000c10192c */
[----:B------:R-:W-:Y:S04]  /*1f370*/  ST.E desc[UR44][R16.64+0x230], R13 ;  /* 0x0002300d10007985 */ /* 0x000fe8000c10192c */
[----:B------:R-:W-:Y:S04]  /*1f380*/  ST.E desc[UR44][R16.64+0x234], R31 ;  /* 0x0002341f10007985 */ /* 0x000fe8000c10192c */
[----:B----4-:R-:W-:Y:S04]  /*1f390*/  ST.E desc[UR44][R16.64+0x238], R11 ;  /* 0x0002380b10007985 */ /* 0x010fe8000c10192c */
[----:B------:R-:W-:Y:S04]  /*1f3a0*/  ST.E desc[UR44][R16.64+0x23c], R15 ;  /* 0x00023c0f10007985 */ /* 0x000fe8000c10192c */
[----:B--2---:R-:W-:Y:S04]  /*1f3b0*/  ST.E desc[UR44][R16.64+0x240], R9 ;  /* 0x0002400910007985 */ /* 0x004fe8000c10192c */
[----:B------:R-:W-:Y:S04]  /*1f3c0*/  ST.E desc[UR44][R16.64+0x244], R19 ;  /* 0x0002441310007985 */ /* 0x000fe8000c10192c */
        /* <DEDUP_REMOVED lines=122> */
.L_x_13159:
[----:B------:R-:W-:Y:S05]  /*1fb70*/  BSYNC B0 ;  /* 0x0000000000007941 */ /* 0x000fea0003800000 */
.L_x_13158:
        /* <DEDUP_REMOVED lines=9> */
.L_x_13141:
[----:B------:R-:W-:-:S13]  /*1fc10*/  ISETP.GE.AND P0, PT, R0, R190, PT ;  /* 0x000000be0000720c */ /* 0x000fda0003f06270 */
[----:B------:R-:W-:Y:S05]  /*1fc20*/  @!P0 BRA `(.L_x_13161) ;  /* 0x000000b000bc8947 */ /* 0x000fea0003800000 */
[----:B------:R0:W5:Y:S02]  /*1fc30*/  LDL.64 R2, [R1+0x158] ;  /* 0x0001580001027983 */ /* 0x0001640000100a00 */
.L_x_13190:
[----:B-12--5:R-:W2:Y:S04]  /*1fc40*/  LD.E R5, desc[UR44][R2.64] ;  /* 0x0000002c02057980 */ /* 0x026ea8000c101900 */
        /* <DEDUP_REMOVED lines=20> */
.L_x_13163:
[----:B------:R-:W-:Y:S05]  /*1fd90*/  BSYNC B0 ;  /* 0x0000000000007941 */ /* 0x000fea0003800000 */
.L_x_13162:
        /* <DEDUP_REMOVED lines=13> */
.L_x_13165:
[----:B------:R-:W-:Y:S05]  /*1fe70*/  BSYNC B0 ;  /* 0x0000000000007941 */ /* 0x000fea0003800000 */
.L_x_13164:
        /* <DEDUP_REMOVED lines=8> */
.L_x_13167:
[----:B------:R-:W-:Y:S05]  /*1ff00*/  BSYNC B0 ;  /* 0x0000000000007941 */ /* 0x000fea0003800000 */
.L_x_13166:
[----:B------:R-:W2:Y:S04]  /*1ff10*/  LD.E R11, desc[UR44][R2.64] ;  /* 0x0000002c020b7980 */ /* 0x000ea8000c101900 */
[----:B------:R-:W2:Y:S01]  /*1ff20*/  LDL.64 R20, [R1+0x80] ;  /* 0x0000800001147983 */ /* 0x000ea20000100a00 */
[----:B------:R-:W-:Y:S05]  /*1ff30*/  WARPSYNC.ALL ;  /* 0x0000000000007948 */ /* 0x000fea0003800000 */
[----:B------:R3:W-:Y:S04]  /*1ff40*/  STL [R1+0x60], RZ ;  /* 0x000060ff01007387 */ /* 0x0007e80000100800 */
[----:B-1---5:R-:W4:Y:S01]  /*1ff50*/  LD.E.64 R8, desc[UR44][R16.64+0x78] ;  /* 0x0000782c10087980 */ /* 0x022f22000c101b00 */
[----:B------:R-:W-:-:S05]  /*1ff60*/  IMAD.MOV.U32 R4, RZ, RZ, 0x1 ;  /* 0x00000001ff047424 */ /* 0x000fca00078e00ff */
[----:B------:R3:W-:Y:S04]  /*1ff70*/  STL [R1+0x60], R4 ;  /* 0x0000600401007387 */ /* 0x0007e80000100800 */
[----:B------:R-:W3:Y:S04]  /*1ff80*/  LD.E.64 R12, desc[UR44][R16.64+0x78] ;  /* 0x0000782c100c7980 */ /* 0x000ee8000c101b00 */
[----:B------:R1:W-:Y:S04]  /*1ff90*/  STL [R1+0x60], R4 ;  /* 0x0000600401007387 */ /* 0x0003e80000100800 */
[----:B------:R-:W3:Y:S01]  /*1ffa0*/  LD.E.64 R14, desc[UR44][R16.64+0x78] ;  /* 0x0000782c100e7980 */ /* 0x000ee2000c101b00 */
        /* <DEDUP_REMOVED lines=8> */
[----:B----4-:R-:W-:Y:S02]  /*20030*/  R2UR UR4, R8 ;  /* 0x00000000080472ca */ /* 0x010fe400000e0000 */
[----:B------:R-:W-:-:S13]  /*20040*/  R2UR UR5, R9 ;  /* 0x00000000090572ca */ /* 0x000fda00000e0000 */
[----:B------:R-:W-:Y:S01]  /*20050*/  HGMMA.64x96x16.F32 R24, gdesc[UR4], RZ, !UPT, gsb0 ;  /* 0x01600000041879f0 */ /* 0x000fe2000c0008ff */
[----:B---3--:R-:W-:Y:S02]  /*20060*/  VIADD R12, R12, 0x2 ;  /* 0x000000020c0c7836 */ /* 0x008fe40000000000 */
        /* <DEDUP_REMOVED lines=38> */
.L_x_13170:
[----:B------:R-:W-:Y:S05]  /*202d0*/  BSYNC B0 ;  /* 0x0000000000007941 */ /* 0x000fea0003800000 */
.L_x_13169:
        /* <DEDUP_REMOVED lines=13> */
.L_x_13172:
[----:B------:R-:W-:Y:S05]  /*203b0*/  BSYNC B0 ;  /* 0x0000000000007941 */ /* 0x000fea0003800000 */
.L_x_13171:
        /* <DEDUP_REMOVED lines=8> */
.L_x_13174:
[----:B------:R-:W-:Y:S05]  /*20440*/  BSYNC B0 ;  /* 0x0000000000007941 */ /* 0x000fea0003800000 */
.L_x_13173:
[----:B------:R-:W2:Y:S04]  /*20450*/  LD.E R19, desc[UR44][R2.64] ;  /* 0x0000002c02137980 */ /* 0x000ea8000c101900 */
[----:B------:R-:W2:Y:S04]  /*20460*/  LDL.64 R6, [R1+0xf8] ;  /* 0x0000f80001067983 */ /* 0x000ea80000100a00 */
[----:B------:R-:W3:Y:S04]  /*20470*/  LDL R5, [R1+0x70] ;  /* 0x0000700001057983 */ /* 0x000ee80000100800 */
[----:B-1---5:R-:W4:Y:S04]  /*20480*/  LDL.64 R8, [R1+0xf0] ;  /* 0x0000f00001087983 */ /* 0x022f280000100a00 */
        /* <DEDUP_REMOVED lines=9> */
[----:B------:R-:W-:Y:S02]  /*20520*/  R2UR UR6, R6 ;  /* 0x00000000060672ca */ /* 0x000fe400000e0000 */
        /* <DEDUP_REMOVED lines=56> */
[----:B------:R-:W-:Y:S01]  /*208b0*/  VIADD R8, R6, 0x304 ;  /* 0x0000030406087836 */ /* 0x000fe20000000000 */
[----:B------:R-:W-:Y:S02]  /*208c0*/  WARPGROUP.DEPBAR.LE gsb0, 0x0 ;  /* 0x00008000000079c5 */ /* 0x000fe40000010000 */
[----:B------:R-:W-:-:S07]  /*208d0*/  WARPGROUP.ARRIVE ;  /* 0x00000000000079c5 */ /* 0x000fce0000000000 */
[----:B------:R-:W-:Y:S01]  /*208e0*/  HGMMA.64x96x16.F32 R24, gdesc[UR4], R24, gsb0 ;  /* 0x01600000041879f0 */ /* 0x000fe20008000818 */
[----:B------:R-:W-:Y:S01]  /*208f0*/  IMAD.MOV.U32 R9, RZ, RZ, R7 ;  /* 0x000000ffff097224 */ /* 0x000fe200078e0007 */
[----:B----4-:R-:W-:Y:S02]  /*20900*/  IADD3 R12, R12, 0x404, RZ ;  /* 0x000004040c0c7810 */ /* 0x010fe40007ffe0ff */
        /* <DEDUP_REMOVED lines=65> */
[--C-:B------:R-:W-:Y:S01]  /*20d20*/  IMAD.MOV.U32 R9, RZ, RZ, R7.reuse ;  /* 0x000000ffff097224 */ /* 0x100fe200078e0007 */
[----:B------:R-:W-:Y:S02]  /*20d30*/  R2UR UR4, R18 ;  /* 0x00000000120472ca */ /* 0x000fe400000e0000 */
[----:B------:R-:W-:Y:S02]  /*20d40*/  R2UR UR6, R8 ;  /* 0x00000000080672ca */ /* 0x000fe400000e0000 */
[----:B------:R-:W-:Y:S02]  /*20d50*/  R2UR UR7, R9 ;  /* 0x00000000090772ca */ /* 0x000fe400000e0000 */
[----:B------:R-:W-:Y:S01]  /*20d60*/  R2UR UR5, R19 ;  /* 0x00000000130572ca */ /* 0x000fe200000e0000 */
[----:B---3--:R-:W-:Y:S01]  /*20d70*/  VIADD R10, R10, 0xc02 ;  /* 0x00000c020a0a7836 */ /* 0x008fe20000000000 */
[----:B------:R-:W-:Y:S01]  /*20d80*/  IADD3 R8, R6, 0x902, RZ ;  /* 0x0000090206087810 */ /* 0x000fe20007ffe0ff */
[----:B------:R-:W-:Y:S01]  /*20d90*/  IMAD.MOV.U32 R9, RZ, RZ, R7 ;  /* 0x000000ffff097224 */ /* 0x000fe200078e0007 */
        /* <DEDUP_REMOVED lines=57> */
.L_x_13177:
[----:B------:R-:W-:Y:S05]  /*21130*/  BSYNC B0 ;  /* 0x0000000000007941 */ /* 0x000fea0003800000 */
.L_x_13176:
        /* <DEDUP_REMOVED lines=24> */
[-C--:B------:R-:W-:Y:S02]  /*212c0*/  FMUL.FTZ R34, R47, R20.reuse ;  /* 0x000000142f227220 */ /* 0x080fe40000410000 */
[----:B------:R-:W-:Y:S01]  /*212d0*/  LOP3.LUT R47, R46, 0xffffff80, RZ, 0xc0, !PT ;  /* 0xffffff802e2f7812 */ /* 0x000fe200078ec0ff */
[----:B------:R-:W-:-:S04]  /*212e0*/  FMUL.FTZ R81, R48, R20 ;  /* 0x0000001430517220 */ /* 0x000fc80000410000 */
[----:B------:R-:W-:Y:S02]  /*212f0*/  IMAD.IADD R48, R76, 0x1, -R47 ;  /* 0x000000014c307824 */ /* 0x000fe400078e0a2f */
[-C--:B------:R-:W-:Y:S01]  /*21300*/  FMUL.FTZ R82, R53, R20.reuse ;  /* 0x0000001435527220 */ /* 0x080fe20000410000 */
[-C--:B-1----:R-:W-:Y:S01]  /*21310*/  FMUL.FTZ R5, R24, R20.reuse ;  /* 0x0000001418057220 */ /* 0x082fe20000410000 */
        /* <DEDUP_REMOVED lines=15> */
[--C-:B------:R-:W-:Y:S01]  /*21410*/  SHF.R.S32.HI R52, RZ, 0x2, R50.reuse ;  /* 0x00000002ff347819 */ /* 0x100fe20000011432 */
[----:B------:R-:W-:Y:S01]  /*21420*/  FMUL.FTZ R39, R55, R20 ;  /* 0x0000001437277220 */ /* 0x000fe20000410000 */
[----:B------:R-:W-:-:S02]  /*21430*/  SHF.R.S32.HI R47, RZ, 0x1f, R50 ;  /* 0x0000001fff2f7819 */ /* 0x000fc40000011432 */
[----:B------:R-:W-:Y:S02]  /*21440*/  LOP3.LUT R55, R54, 0xfffffffc, RZ, 0xc0, !PT ;  /* 0xfffffffc36377812 */ /* 0x000fe400078ec0ff */
        /* <DEDUP_REMOVED lines=9> */
[----:B------:R-:W-:Y:S02]  /*214e0*/  LEA.HI R53, R76, R76, RZ, 0x1 ;  /* 0x0000004c4c357211 */ /* 0x000fe400078f08ff */
[----:B------:R-:W-:Y:S01]  /*214f0*/  LEA R52, R73, R52, 0x3 ;  /* 0x0000003449347211 */ /* 0x000fe200078e18ff */
[----:B------:R-:W-:Y:S01]  /*21500*/  IMAD.IADD R47, R47, 0x1, -R46 ;  /* 0x000000012f2f7824 */ /* 0x000fe200078e0a2e */
[----:B------:R-:W-:-:S03]  /*21510*/  LOP3.LUT R53, R53, 0x1ffffffe, RZ, 0xc0, !PT ;  /* 0x1ffffffe35357812 */ /* 0x000fc600078ec0ff */
[----:B------:R-:W-:Y:S02]  /*21520*/  IMAD.U32 R52, R52, 0x10, R55 ;  /* 0x0000001034347824 */ /* 0x000fe400078e0037 */
[----:B------:R-:W-:Y:S02]  /*21530*/  IMAD.IADD R53, R76, 0x1, -R53 ;  /* 0x000000014c357824 */ /* 0x000fe400078e0a35 */
[----:B------:R-:W-:-:S04]  /*21540*/  IMAD R52, R47, 0x40, R52 ;  /* 0x000000402f347824 */ /* 0x000fc800078e0234 */
[----:B------:R-:W-:-:S04]  /*21550*/  IMAD R6, R53, 0x8, R52 ;  /* 0x0000000835067824 */ /* 0x000fc800078e0234 */
[----:B------:R-:W-:-:S05]  /*21560*/  @P0 IMAD.HI.U32 R7, R6, R7, RZ ;  /* 0x0000000706070227 */ /* 0x000fca00078e00ff */
[----:B------:R-:W-:Y:S02]  /*21570*/  @P0 SHF.R.U32.HI R6, RZ, R72, R7 ;  /* 0x00000048ff060219 */ /* 0x000fe40000011607 */
[----:B------:R-:W-:Y:S01]  /*21580*/  LOP3.LUT R7, R50, 0x7ffffffc, RZ, 0xc0, !PT ;  /* 0x7ffffffc32077812 */ /* 0x000fe200078ec0ff */
[----:B------:R-:W-:Y:S02]  /*21590*/  IMAD.MOV.U32 R53, RZ, RZ, -0x60 ;  /* 0xffffffa0ff357424 */ /* 0x000fe400078e00ff */
[----:B------:R-:W1:Y:S01]  /*215a0*/  SHFL.IDX PT, R52, R6, RZ, 0x1c1f ;  /* 0x001c1fff06347589 */ /* 0x000e6200000e0000 */
        /* <DEDUP_REMOVED lines=27> */
[----:B------:R-:W-:Y:S02]  /*21760*/  FMUL.FTZ R20, R71, R20 ;  /* 0x0000001447147220 */ /* 0x000fe40000410000 */
[----:B------:R-:W-:Y:S01]  /*21770*/  IMAD R7, R7, -0x2, R50 ;  /* 0xfffffffe07077824 */ /* 0x000fe200078e0232 */
[----:B------:R-:W2:Y:S01]  /*21780*/  MUFU.TANH R5, R5 ;  /* 0x0000000500057308 */ /* 0x000ea20000002400 */
[----:B------:R-:W-:-:S03]  /*21790*/  LOP3.LUT R53, RZ, R10, RZ, 0x33, !PT ;  /* 0x0000000aff357212 */ /* 0x000fc600078e33ff */
[----:B------:R-:W-:-:S04]  /*217a0*/  IADD3 R50, -R8, R7, R9 ;  /* 0x0000000708327210 */ /* 0x000fc80007ffe109 */
[----:B------:R-:W3:Y:S01]  /*217b0*/  MUFU.TANH R21, R21 ;  /* 0x0000001500157308 */ /* 0x000ee20000002400 */
        /* <DEDUP_REMOVED lines=47> */
[----:B------:R-:W-:Y:S01]  /*21ab0*/  IMAD.IADD R67, R50, 0x1, R53 ;  /* 0x0000000132437824 */ /* 0x000fe200078e0235 */
[----:B-1----:R-:W-:Y:S01]  /*21ac0*/  IADD3 R62, R66, R52, RZ ;  /* 0x00000034423e7210 */ /* 0x002fe20007ffe0ff */
[----:B------:R-:W-:-:S02]  /*21ad0*/  VIADD R70, R7, 0xffffffff ;  /* 0xffffffff07467836 */ /* 0x000fc40000000000 */
[----:B------:R-:W-:Y:S02]  /*21ae0*/  IMAD R63, R0, -0x60, R12 ;  /* 0xffffffa0003f7824 */ /* 0x000fe400078e020c */
        /* <DEDUP_REMOVED lines=12> */
.L_x_13181:
[----:B------:R-:W-:-:S13]  /*21bb0*/  ISETP.NE.AND P0, PT, R13, 0x1, PT ;  /* 0x000000010d00780c */ /* 0x000fda0003f05270 */
[----:B------:R-:W-:-:S05]  /*21bc0*/  @P0 IMAD.HI.U32 R12, R10, R14, RZ ;  /* 0x0000000e0a0c0227 */ /* 0x000fca00078e00ff */
[----:B------:R-:W-:-:S07]  /*21bd0*/  @P0 SHF.R.U32.HI R10, RZ, R15, R12 ;  /* 0x0000000fff0a0219 */ /* 0x000fce000001160c */
.L_x_13182:
[----:B------:R-:W-:Y:S05]  /*21be0*/  BSYNC B1 ;  /* 0x0000000000017941 */ /* 0x000fea0003800000 */
.L_x_13180:
[----:B------:R-:W-:-:S05]  /*21bf0*/  IMAD R10, R10, R13, R70 ;  /* 0x0000000d0a0a7224 */ /* 0x000fca00078e0246 */
[----:B------:R-:W-:Y:S02]  /*21c00*/  VIMNMX R7, R7, R10, !PT ;  /* 0x0000000a07077248 */ /* 0x000fe40007fe0100 */
[----:B------:R-:W-:-:S07]  /*21c10*/  VIADDMNMX R62, R10, R13, R62, PT ;  /* 0x0000000d0a3e7246 */ /* 0x000fce000380013e */
.L_x_13179:
[----:B------:R-:W-:Y:S05]  /*21c20*/  BSYNC B0 ;  /* 0x0000000000007941 */ /* 0x000fea0003800000 */
.L_x_13178:
[C---:B------:R-:W-:Y:S01]  /*21c30*/  ISETP.GE.AND P0, PT, R63.reuse, 0x2, PT ;  /* 0x000000023f00780c */ /* 0x040fe20003f06270 */
[----:B------:R-:W1:Y:S01]  /*21c40*/  SHFL.IDX PT, R6, R6, 0x1, 0x1c1f ;  /* 0x003c1f0006067f89 */ /* 0x000e6200000e0000 */
        /* <DEDUP_REMOVED lines=13> */
[--C-:B-1----:R-:W-:Y:S01]  /*21d20*/  IMAD.IADD R66, R66, 0x1, R6.reuse ;  /* 0x0000000142427824 */ /* 0x102fe200078e0206 */
[----:B0-----:R-:W-:Y:S01]  /*21d30*/  FSEL R74, R74, -INF , !P0 ;  /* 0xff8000004a4a7808 */ /* 0x001fe20004000000 */
[----:B------:R-:W-:Y:S01]  /*21d40*/  IMAD.IADD R67, R67, 0x1, R6 ;  /* 0x0000000143437824 */ /* 0x000fe200078e0206 */
        /* <DEDUP_REMOVED lines=112> */
.L_x_13186:
[----:B------:R-:W-:-:S13]  /*22450*/  ISETP.NE.AND P6, PT, R13, 0x1, PT ;  /* 0x000000010d00780c */ /* 0x000fda0003fc5270 */
[----:B------:R-:W-:-:S05]  /*22460*/  @P6 IMAD.HI.U32 R14, R8, R14, RZ ;  /* 0x0000000e080e6227 */ /* 0x000fca00078e00ff */
[----:B------:R-:W-:-:S07]  /*22470*/  @P6 SHF.R.U32.HI R8, RZ, R15, R14 ;  /* 0x0000000fff086219 */ /* 0x000fce000001160e */
.L_x_13187:
[----:B------:R-:W-:Y:S05]  /*22480*/  BSYNC B1 ;  /* 0x0000000000017941 */ /* 0x000fea0003800000 */
.L_x_13185:
[----:B------:R-:W-:-:S05]  /*22490*/  IMAD R8, R8, R13, R70 ;  /* 0x0000000d08087224 */ /* 0x000fca00078e0246 */
[----:B------:R-:W-:Y:S02]  /*224a0*/  VIADDMNMX R66, R8, R13, R66, PT ;  /* 0x0000000d08427246 */ /* 0x000fe40003800142 */
[----:B------:R-:W-:-:S07]  /*224b0*/  VIMNMX R67, R67, R8, !PT ;  /* 0x0000000843437248 */ /* 0x000fce0007fe0100 */
.L_x_13184:
[----:B------:R-:W-:Y:S05]  /*224c0*/  BSYNC B0 ;  /* 0x0000000000007941 */ /* 0x000fea0003800000 */
.L_x_13183:
[----:B------:R-:W2:Y:S01]  /*224d0*/  LD.E.64 R6, desc[UR44][R16.64+0x420] ;  /* 0x0004202c10067980 */ /* 0x000ea2000c101b00 */
[----:B------:R-:W-:Y:S02]  /*224e0*/  ISETP.GT.AND P5, PT, R67, RZ, !P5 ;  /* 0x000000ff4300720c */ /* 0x000fe40006fa4270 */
[----:B------:R-:W-:Y:S01]  /*224f0*/  ISETP.NE.AND P6, PT, R86, RZ, PT ;  /* 0x000000ff5600720c */ /* 0x000fe20003fc5270 */
[----:B------:R-:W3:Y:S01]  /*22500*/  LD.E R64, desc[UR44][R16.64+0x440] ;  /* 0x0004402c10407980 */ /* 0x000ee2000c101900 */
        /* <DEDUP_REMOVED lines=67> */
[----:B------:R-:W-:Y:S02]  /*22940*/  ISETP.GT.AND P0, PT, R67, 0x48, !P0 ;  /* 0x000000484300780c */ /* 0x000fe40004704270 */
[----:B------:R-:W-:Y:S02]  /*22950*/  ISETP.LT.OR P5, PT, R66, 0x42, P5 ;  /* 0x000000424200780c */ /* 0x000fe40002fa1670 */
[----:B--2---:R-:W-:Y:S02]  /*22960*/  FMNMX.FTZ R29, R37, R6, !PT ;  /* 0x00000006251d7209 */ /* 0x004fe40007810000 */
[----:B------:R-:W-:-:S02]  /*22970*/  FSEL R43, R43, -INF , !P5 ;  /* 0xff8000002b2b7808 */ /* 0x000fc40006800000 */
        /* <DEDUP_REMOVED lines=25> */
[----:B------:R-:W0:Y:S01]  /*22b10*/  SHFL.BFLY PT, R30, R31, 0x2, 0x1f ;  /* 0x0c401f001f1e7f89 */ /* 0x000e2200000e0000 */
        /* <DEDUP_REMOVED lines=18> */
[----:B------:R-:W-:Y:S02]  /*22c40*/  FMNMX.FTZ R30, R42, R29, !PT ;  /* 0x0000001d2a1e7209 */ /* 0x000fe40007810000 */
[----:B------:R-:W-:Y:S02]  /*22c50*/  ISETP.GT.AND P2, PT, R67, 0x50, !P2 ;  /* 0x000000504300780c */ /* 0x000fe40005744270 */
[----:B------:R-:W-:Y:S02]  /*22c60*/  ISETP.LT.OR P1, PT, R66, 0x4a, P1 ;  /* 0x0000004a4200780c */ /* 0x000fe40000f21670 */
[----:B------:R-:W-:-:S02]  /*22c70*/  FSEL R63, R44, -INF , !P0 ;  /* 0xff8000002c3f7808 */ /* 0x000fc40004000000 */
[----:B------:R-:W-:Y:S02]  /*22c80*/  FMNMX.FTZ R30, R43, R30, !PT ;  /* 0x0000001e2b1e7209 */ /* 0x000fe40007810000 */
[C---:B------:R-:W-:Y:S02]  /*22c90*/  ISETP.GT.AND P3, PT, R67.reuse, 0x51, !P3 ;  /* 0x000000514300780c */ /* 0x040fe40005f64270 */
[----:B------:R-:W-:Y:S01]  /*22ca0*/  ISETP.GT.AND P4, PT, R67, 0x58, !P4 ;  /* 0x000000584300780c */ /* 0x000fe20006784270 */
[----:B------:R-:W0:Y:S01]  /*22cb0*/  SHFL.BFLY PT, R33, R32, 0x1, 0x1f ;  /* 0x0c201f0020217f89 */ /* 0x000e2200000e0000 */
[----:B------:R-:W-:Y:S02]  /*22cc0*/  ISETP.LT.OR P2, PT, R66, 0x51, P2 ;  /* 0x000000514200780c */ /* 0x000fe40001741670 */
[----:B------:R-:W-:Y:S01]  /*22cd0*/  FSEL R45, R45, -INF , !P1 ;  /* 0xff8000002d2d7808 */ /* 0x000fe20004800000 */
[----:B------:R-:W-:Y:S01]  /*22ce0*/  ST.E desc[UR44][R16.64+0x420], R31 ;  /* 0x0004201f10007985 */ /* 0x000fe2000c10192c */
[----:B------:R-:W-:-:S02]  /*22cf0*/  FMNMX.FTZ R30, R63, R30, !PT ;  /* 0x0000001e3f1e7209 */ /* 0x000fc40007810000 */
[----:B------:R-:W-:Y:S01]  /*22d00*/  ISETP.LT.OR P3, PT, R66, 0x52, P3 ;  /* 0x000000524200780c */ /* 0x000fe20001f61670 */
[----:B------:R-:W2:Y:S01]  /*22d10*/  LD.E R44, desc[UR44][R16.64+0x210] ;  /* 0x0002102c102c7980 */ /* 0x000ea2000c101900 */
[----:B------:R-:W-:Y:S02]  /*22d20*/  FSEL R65, R46, -INF , !P2 ;  /* 0xff8000002e417808 */ /* 0x000fe40005000000 */
[----:B------:R-:W-:Y:S01]  /*22d30*/  FMNMX.FTZ R30, R45, R30, !PT ;  /* 0x0000001e2d1e7209 */ /* 0x000fe20007810000 */
[----:B------:R-:W4:Y:S01]  /*22d40*/  LD.E R46, desc[UR44][R16.64+0x430] ;  /* 0x0004302c102e7980 */ /* 0x000f22000c101900 */
[----:B------:R-:W-:Y:S02]  /*22d50*/  ISETP.GT.AND P0, PT, R67, 0x59, !P6 ;  /* 0x000000594300780c */ /* 0x000fe40007704270 */
[----:B------:R-:W-:Y:S02]  /*22d60*/  ISETP.LT.OR P4, PT, R66, 0x59, P4 ;  /* 0x000000594200780c */ /* 0x000fe40002781670 */
[----:B------:R-:W-:-:S02]  /*22d70*/  FSEL R47, R47, -INF , !P3 ;  /* 0xff8000002f2f7808 */ /* 0x000fc40005800000 */
[----:B------:R-:W-:Y:S02]  /*22d80*/  FMNMX.FTZ R30, R65, R30, !PT ;  /* 0x0000001e411e7209 */ /* 0x000fe40007810000 */
[----:B------:R-:W-:Y:S02]  /*22d90*/  ISETP.LT.OR P0, PT, R66, 0x5a, P0 ;  /* 0x0000005a4200780c */ /* 0x000fe40000701670 */
[----:B------:R-:W-:Y:S02]  /*22da0*/  FSEL R67, R48, -INF , !P4 ;  /* 0xff80000030437808 */ /* 0x000fe40006000000 */
[----:B------:R-:W-:Y:S01]  /*22db0*/  FMNMX.FTZ R30, R47, R30, !PT ;  /* 0x0000001e2f1e7209 */ /* 0x000fe20007810000 */
[----:B------:R-:W2:Y:S01]  /*22dc0*/  LD.E R48, desc[UR44][R16.64+0x434] ;  /* 0x0004342c10307980 */ /* 0x000ea2000c101900 */
[----:B------:R-:W-:Y:S02]  /*22dd0*/  FSEL R69, R20, -INF , !P0 ;  /* 0xff80000014457808 */ /* 0x000fe40004000000 */
[----:B------:R-:W-:-:S04]  /*22de0*/  FMNMX.FTZ R30, R67, R30, !PT ;  /* 0x0000001e431e7209 */ /* 0x000fc80007810000 */
[----:B------:R-:W-:-:S05]  /*22df0*/  FMNMX.FTZ R29, R69, R30, !PT ;  /* 0x0000001e451d7209 */ /* 0x000fca0007810000 */
[----:B------:R-:W-:Y:S04]  /*22e00*/  ST.E desc[UR44][R16.64+0x424], R29 ;  /* 0x0004241d10007985 */ /* 0x000fe8000c10192c */
[----:B------:R-:W3:Y:S01]  /*22e10*/  LD.E R20, desc[UR44][R16.64+0x424] ;  /* 0x0004242c10147980 */ /* 0x000ee2000c101900 */
[----:B0-----:R-:W-:-:S05]  /*22e20*/  FMNMX.FTZ R33, R32, R33, !PT ;  /* 0x0000002120217209 */ /* 0x001fca0007810000 */
[----:B------:R-:W-:Y:S04]  /*22e30*/  ST.E desc[UR44][R16.64+0x420], R33 ;  /* 0x0004202110007985 */ /* 0x000fe8000c10192c */
[----:B------:R-:W4:Y:S01]  /*22e40*/  LD.E R71, desc[UR44][R16.64+0x420] ;  /* 0x0004202c10477980 */ /* 0x000f22000c101900 */
[----:B------:R-:W-:-:S04]  /*22e50*/  UIADD3 UR4, UP0, UR37, 0x210, URZ ;  /* 0x0000021025047890 */ /* 0x000fc8000ff1e03f */
[----:B------:R-:W-:Y:S02]  /*22e60*/  ULOP3.LUT UR6, UR4, 0x4, URZ, 0xfc, !UPT ;  /* 0x0000000404067892 */ /* 0x000fe4000f8efc3f */
[----:B------:R-:W-:Y:S01]  /*22e70*/  UIADD3.X UR5, URZ, UR36, URZ, UP0, !UPT ;  /* 0x000000243f057290 */ /* 0x000fe200087fe43f */
[----:B---3--:R-:W0:Y:S02]  /*22e80*/  SHFL.BFLY PT, R29, R20, 0x2, 0x1f ;  /* 0x0c401f00141d7f89 */ /* 0x008e2400000e0000 */
[----:B0-----:R-:W-:-:S05]  /*22e90*/  FMNMX.FTZ R29, R20, R29, !PT ;  /* 0x0000001d141d7209 */ /* 0x001fca0007810000 */
[----:B------:R-:W0:Y:S01]  /*22ea0*/  SHFL.BFLY PT, R20, R29, 0x1, 0x1f ;  /* 0x0c201f001d147f89 */ /* 0x000e2200000e0000 */
[C---:B----4-:R-:W-:Y:S01]  /*22eb0*/  FMUL.FTZ R30, R71.reuse, R64 ;  /* 0x00000040471e7220 */ /* 0x050fe20000410000 */
[----:B------:R-:W-:-:S04]  /*22ec0*/  FSETP.NEU.FTZ.AND P0, PT, R71, -INF , PT ;  /* 0xff8000004700780b */ /* 0x000fc80003f1d000 */
[----:B------:R-:W-:Y:S02]  /*22ed0*/  FSEL R31, R30, RZ, P0 ;  /* 0x000000ff1e1f7208 */ /* 0x000fe40000000000 */
[----:B------:R-:W-:-:S03]  /*22ee0*/  FSEL R71, R71, RZ, P0 ;  /* 0x000000ff47477208 */ /* 0x000fc60000000000 */
[-CC-:B------:R-:W-:Y:S01]  /*22ef0*/  FFMA.FTZ R222, R49, R64.reuse, -R31.reuse ;  /* 0x0000004031de7223 */ /* 0x180fe2000001081f */
[-CC-:B------:R-:W-:Y:S01]  /*22f00*/  FFMA.FTZ R201, R21, R64.reuse, -R31.reuse ;  /* 0x0000004015c97223 */ /* 0x180fe2000001081f */
[-C--:B------:R-:W-:Y:S01]  /*22f10*/  FFMA.FTZ R21, R5, R64.reuse, -R31 ;  /* 0x0000004005157223 */ /* 0x080fe2000001081f */
[----:B------:R-:W-:Y:S01]  /*22f20*/  FADD.FTZ R71, R6, -R71 ;  /* 0x8000004706477221 */ /* 0x000fe20000010000 */
[----:B------:R-:W-:Y:S01]  /*22f30*/  FFMA.FTZ R196, R11, R64, -R31 ;  /* 0x000000400bc47223 */ /* 0x000fe2000001081f */
[----:B0-----:R-:W-:-:S04]  /*22f40*/  FMNMX.FTZ R49, R29, R20, !PT ;  /* 0x000000141d317209 */ /* 0x001fc80007810000 */
[C---:B------:R-:W-:Y:S01]  /*22f50*/  FSETP.NEU.FTZ.AND P0, PT, R49.reuse, -INF , PT ;  /* 0xff8000003100780b */ /* 0x040fe20003f1d000 */
[----:B------:R-:W-:-:S03]  /*22f60*/  FMUL.FTZ R5, R49, R64 ;  /* 0x0000004031057220 */ /* 0x000fc60000410000 */
[----:B------:R-:W-:Y:S02]  /*22f70*/  FSEL R6, R49, RZ, P0 ;  /* 0x000000ff31067208 */ /* 0x000fe40000000000 */
[----:B------:R-:W-:Y:S01]  /*22f80*/  FSEL R11, R5, RZ, P0 ;  /* 0x000000ff050b7208 */ /* 0x000fe20000000000 */
[-CC-:B------:R-:W-:Y:S01]  /*22f90*/  FFMA.FTZ R168, R37, R64.reuse, -R31.reuse ;  /* 0x0000004025a87223 */ /* 0x180fe2000001081f */
[-CC-:B------:R-:W-:Y:S01]  /*22fa0*/  FFMA.FTZ R204, R41, R64.reuse, -R31.reuse ;  /* 0x0000004029cc7223 */ /* 0x180fe2000001081f */
[----:B------:R-:W-:Y:S01]  /*22fb0*/  FADD.FTZ R7, R7, -R6 ;  /* 0x8000000607077221 */ /* 0x000fe20000010000 */
        /* <DEDUP_REMOVED lines=19> */
[-CC-:B------:R-:W-:Y:S01]  /*230f0*/  FFMA.FTZ R31, R18, R64.reuse, -R11.reuse ;  /* 0x00000040121f7223 */ /* 0x180fe2000001080b */
[----:B------:R-:W-:Y:S01]  /*23100*/  FMUL.FTZ R7, R64, R7 ;  /* 0x0000000740077220 */ /* 0x000fe20000410000 */
[-CC-:B------:R-:W-:Y:S01]  /*23110*/  FFMA.FTZ R169, R62, R64.reuse, -R11.reuse ;  /* 0x000000403ea97223 */ /* 0x180fe2000001080b */
[----:B------:R-:W-:Y:S01]  /*23120*/  MUFU.EX2 R168, R168 ;  /* 0x000000a800a87308 */ /* 0x000fe20000000800 */
[----:B------:R-:W-:-:S07]  /*23130*/  FFMA.FTZ R30, R25, R64, -R11 ;  /* 0x00000040191e7223 */ /* 0x000fce000001080b */
[----:B------:R-:W0:Y:S01]  /*23140*/  MUFU.EX2 R41, R41 ;  /* 0x0000002900297308 */ /* 0x000e220000000800 */
[----:B------:R-:W-:-:S07]  /*23150*/  FFMA.FTZ R171, R61, R64, -R11 ;  /* 0x000000403dab7223 */ /* 0x000fce000001080b */
[----:B------:R-:W-:Y:S08]  /*23160*/  MUFU.EX2 R31, R31 ;  /* 0x0000001f001f7308 */ /* 0x000ff00000000800 */
[----:B------:R-:W2:Y:S01]  /*23170*/  MUFU.EX2 R12, R7 ;  /* 0x00000007000c7308 */ /* 0x000ea20000000800 */
[----:B------:R-:W-:-:S07]  /*23180*/  FFMA.FTZ R29, R27, R64, -R11 ;  /* 0x000000401b1d7223 */ /* 0x000fce000001080b */
[----:B------:R-:W1:Y:S08]  /*23190*/  MUFU.EX2 R37, R37 ;  /* 0x0000002500257308 */ /* 0x000e700000000800 */
[----:B------:R-:W3:Y:S01]  /*231a0*/  MUFU.EX2 R169, R169 ;  /* 0x000000a900a97308 */ /* 0x000ee20000000800 */
[----:B------:R-:W-:-:S07]  /*231b0*/  FFMA.FTZ R173, R28, R64, -R11 ;  /* 0x000000401cad7223 */ /* 0x000fce000001080b */
[----:B------:R-:W4:Y:S08]  /*231c0*/  MUFU.EX2 R36, R36 ;  /* 0x0000002400247308 */ /* 0x000f300000000800 */
[----:B------:R-:W4:Y:S01]  /*231d0*/  MUFU.EX2 R30, R30 ;  /* 0x0000001e001e7308 */ /* 0x000f220000000800 */
[----:B0-----:R-:W-:Y:S01]  /*231e0*/  FFMA.FTZ R46, R41, R46, R168 ;  /* 0x0000002e292e7223 */ /* 0x001fe200000100a8 */
[----:B--2---:R-:W-:-:S06]  /*231f0*/  FFMA.FTZ R48, R12, R48, R31 ;  /* 0x000000300c307223 */ /* 0x004fcc000001001f */
        /* <DEDUP_REMOVED lines=11> */
[-CC-:B------:R-:W-:Y:S01]  /*232b0*/  FFMA.FTZ R15, R19, R64.reuse, -R11.reuse ;  /* 0x00000040130f7223 */ /* 0x180fe2000001080b */
[----:B------:R-:W-:-:S06]  /*232c0*/  FFMA.FTZ R179, R14, R64, -R11 ;  /* 0x000000400eb37223 */ /* 0x000fcc000001080b */
[----:B------:R-:W4:Y:S01]  /*232d0*/  MUFU.EX2 R173, R173 ;  /* 0x000000ad00ad7308 */ /* 0x000f220000000800 */
[----:B------:R-:W-:Y:S01]  /*232e0*/  FFMA.FTZ R14, R8, R64, -R11 ;  /* 0x00000040080e7223 */ /* 0x000fe2000001080b */
[----:B0-----:R-:W-:-:S06]  /*232f0*/  FADD.FTZ R8, R170, R5 ;  /* 0x00000005aa087221 */ /* 0x001fcc0000010000 */
[----:B------:R-:W0:Y:S01]  /*23300*/  MUFU.EX2 R34, R34 ;  /* 0x0000002200227308 */ /* 0x000e220000000800 */
[----:B--2---:R-:W-:Y:S01]  /*23310*/  FADD.FTZ R6, R171, R6 ;  /* 0x00000006ab067221 */ /* 0x004fe20000010000 */
[----:B------:R-:W-:-:S06]  /*23320*/  FFMA.FTZ R177, R26, R64, -R11 ;  /* 0x000000401ab17223 */ /* 0x000fcc000001080b */
        /* <DEDUP_REMOVED lines=10> */
[----:B--2---:R-:W-:-:S06]  /*233d0*/  FADD.FTZ R6, R28, R7 ;  /* 0x000000071c067221 */ /* 0x004fcc0000010000 */
        /* <DEDUP_REMOVED lines=11> */
[----:B------:R-:W-:-:S07]  /*23490*/  FFMA.FTZ R205, R38, R64, -R11 ;  /* 0x0000004026cd7223 */ /* 0x000fce000001080b */
        /* <DEDUP_REMOVED lines=61> */
[----:B---3--:R-:W-:Y:S01]  /*23870*/  FADD.FTZ R7, R5, R6 ;  /* 0x0000000605077221 */ /* 0x008fe20000010000 */
[----:B------:R-:W-:Y:S01]  /*23880*/  FMUL.FTZ R13, R41, R44 ;  /* 0x0000002c290d7220 */ /* 0x000fe20000410000 */
[----:B------:R-:W-:Y:S02]  /*23890*/  IMAD.U32 R10, RZ, RZ, UR6 ;  /* 0x00000006ff0a7e24 */ /* 0x000fe4000f8e00ff */
[----:B----4-:R-:W-:Y:S01]  /*238a0*/  FADD.FTZ R9, R21, R8 ;  /* 0x0000000815097221 */ /* 0x010fe20000010000 */
[----:B------:R-:W-:Y:S01]  /*238b0*/  IMAD.U32 R11, RZ, RZ, UR5 ;  /* 0x00000005ff0b7e24 */ /* 0x000fe2000f8e00ff */
[----:B------:R-:W-:Y:S01]  /*238c0*/  ST.E desc[UR44][R16.64+0x424], R49 ;  /* 0x0004243110007985 */ /* 0x000fe2000c10192c */
[----:B------:R-:W-:-:S03]  /*238d0*/  FADD.FTZ R7, R18, R7 ;  /* 0x0000000712077221 */ /* 0x000fc60000010000 */
[----:B------:R0:W-:Y:S04]  /*238e0*/  ST.E desc[UR44][R16.64+0x430], R9 ;  /* 0x0004300910007985 */ /* 0x0001e8000c10192c */
[----:B------:R1:W-:Y:S04]  /*238f0*/  ST.E desc[UR44][R16.64+0x434], R7 ;  /* 0x0004340710007985 */ /* 0x0003e8000c10192c */
[----:B------:R2:W-:Y:S04]  /*23900*/  ST.E desc[UR44][R16.64+0x210], R13 ;  /* 0x0002100d10007985 */ /* 0x0005e8000c10192c */
[----:B------:R-:W3:Y:S02]  /*23910*/  LD.E R6, desc[UR44][R10.64] ;  /* 0x0000002c0a067980 */ /* 0x000ee4000c101900 */
[----:B---3--:R-:W-:-:S05]  /*23920*/  FMUL.FTZ R25, R41, R6 ;  /* 0x0000000629197220 */ /* 0x008fca0000410000 */
[----:B------:R3:W-:Y:S04]  /*23930*/  ST.E desc[UR44][R10.64], R25 ;  /* 0x000000190a007985 */ /* 0x0007e8000c10192c */
[----:B------:R-:W0:Y:S04]  /*23940*/  LD.E R54, desc[UR44][R16.64+0x224] ;  /* 0x0002242c10367980 */ /* 0x000e28000c101900 */
[----:B------:R-:W4:Y:S04]  /*23950*/  LD.E R226, desc[UR44][R16.64+0x404] ;  /* 0x0004042c10e27980 */ /* 0x000f28000c101900 */
[----:B------:R-:W1:Y:S04]  /*23960*/  LD.E R52, desc[UR44][R16.64+0x220] ;  /* 0x0002202c10347980 */ /* 0x000e68000c101900 */
        /* <DEDUP_REMOVED lines=59> */
[----:B------:R-:W-:Y:S01]  /*23d20*/  ULOP3.LUT UR6, UR4, 0x8, URZ, 0xfc, !UPT ;  /* 0x0000000804067892 */ /* 0x000fe2000f8efc3f */
[C---:B0-----:R-:W-:Y:S01]  /*23d30*/  FMUL.FTZ R9, R41.reuse, R54 ;  /* 0x0000003629097220 */ /* 0x041fe20000410000 */
[----:B----4-:R-:W-:-:S04]  /*23d40*/  FMUL.FTZ R45, R41, R226 ;  /* 0x000000e2292d7220 */ /* 0x010fc80000410000 */
[----:B------:R0:W-:Y:S01]  /*23d50*/  ST.E desc[UR44][R16.64+0x224], R9 ;  /* 0x0002240910007985 */ /* 0x0001e2000c10192c */
[C---:B-1----:R-:W-:Y:S01]  /*23d60*/  FMUL.FTZ R7, R41.reuse, R52 ;  /* 0x0000003429077220 */ /* 0x042fe20000410000 */
[C---:B--2---:R-:W-:Y:S01]  /*23d70*/  FMUL.FTZ R13, R41.reuse, R56 ;  /* 0x00000038290d7220 */ /* 0x044fe20000410000 */
[C---:B---3--:R-:W-:Y:S01]  /*23d80*/  FMUL.FTZ R25, R41.reuse, R58 ;  /* 0x0000003a29197220 */ /* 0x048fe20000410000 */
        /* <DEDUP_REMOVED lines=103> */
[----:B------:R-:W-:Y:S02]  /*24400*/  IMAD.U32 R8, RZ, RZ, UR6 ;  /* 0x00000006ff087e24 */ /* 0x000fe4000f8e00ff */
        /* <DEDUP_REMOVED lines=10> */
[----:B------:R2:W-:Y:S04]  /*244b0*/  ST.E desc[UR44][R16.64+0x3d4], R43 ;  /* 0x0003d42b10007985 */ /* 0x0005e8000c10192c */
[----:B------:R-:W-:Y:S04]  /*244c0*/  ST.E desc[UR44][R16.64+0x3e0], R27 ;  /* 0x0003e01b10007985 */ /* 0x000fe8000c10192c */
[----:B------:R-:W-:Y:S04]  /*244d0*/  ST.E desc[UR44][R16.64+0x3e4], R45 ;  /* 0x0003e42d10007985 */ /* 0x000fe8000c10192c */
[----:B------:R-:W-:Y:S04]  /*244e0*/  ST.E desc[UR44][R16.64+0x3f0], R47 ;  /* 0x0003f02f10007985 */ /* 0x000fe8000c10192c */
[----:B------:R3:W-:Y:S04]  /*244f0*/  ST.E desc[UR44][R16.64+0x3f4], R49 ;  /* 0x0003f43110007985 */ /* 0x0007e8000c10192c */
[----:B------:R4:W-:Y:S04]  /*24500*/  ST.E desc[UR44][R16.64+0x400], R41 ;  /* 0x0004002910007985 */ /* 0x0009e8000c10192c */
[----:B0-----:R-:W2:Y:S01]  /*24510*/  LD.E R13, desc[UR44][R8.64] ;  /* 0x0000002c080d7980 */ /* 0x001ea2000c101900 */
[----:B------:R-:W-:Y:S01]  /*24520*/  ULOP3.LUT UR4, UR4, 0xc, URZ, 0xfc, !UPT ;  /* 0x0000000c04047892 */ /* 0x000fe2000f8efc3f */
[----:B------:R-:W-:-:S05]  /*24530*/  IMAD.U32 R7, RZ, RZ, UR5 ;  /* 0x00000005ff077e24 */ /* 0x000fca000f8e00ff */
[----:B------:R-:W-:Y:S02]  /*24540*/  IMAD.U32 R6, RZ, RZ, UR4 ;  /* 0x00000004ff067e24 */ /* 0x000fe4000f8e00ff */
[----:B--2---:R-:W-:-:S05]  /*24550*/  FMUL.FTZ R13, R12, R13 ;  /* 0x0000000d0c0d7220 */ /* 0x004fca0000410000 */
[----:B------:R0:W-:Y:S04]  /*24560*/  ST.E desc[UR44][R8.64], R13 ;  /* 0x0000000d08007985 */ /* 0x0001e8000c10192c */
[----:B-1----:R-:W2:Y:S02]  /*24570*/  LD.E R25, desc[UR44][R6.64] ;  /* 0x0000002c06197980 */ /* 0x002ea4000c101900 */
[----:B--2---:R-:W-:-:S05]  /*24580*/  FMUL.FTZ R25, R12, R25 ;  /* 0x000000190c197220 */ /* 0x004fca0000410000 */
[----:B------:R1:W-:Y:S04]  /*24590*/  ST.E desc[UR44][R6.64], R25 ;  /* 0x0000001906007985 */ /* 0x0003e8000c10192c */
        /* <DEDUP_REMOVED lines=54> */
[----:B---3--:R-:W3:Y:S04]  /*24900*/  LD.E R49, desc[UR44][R16.64+0x3cc] ;  /* 0x0003cc2c10317980 */ /* 0x008ee8000c101900 */
[----:B------:R-:W3:Y:S04]  /*24910*/  LD.E R47, desc[UR44][R16.64+0x3d8] ;  /* 0x0003d82c102f7980 */ /* 0x000ee8000c101900 */
[----:B------:R-:W3:Y:S04]  /*24920*/  LD.E R45, desc[UR44][R16.64+0x3dc] ;  /* 0x0003dc2c102d7980 */ /* 0x000ee8000c101900 */
[----:B----4-:R-:W4:Y:S04]  /*24930*/  LD.E R41, desc[UR44][R16.64+0x3e8] ;  /* 0x0003e82c10297980 */ /* 0x010f28000c101900 */
[----:B0-----:R-:W4:Y:S04]  /*24940*/  LD.E R13, desc[UR44][R16.64+0x3ec] ;  /* 0x0003ec2c100d7980 */ /* 0x001f28000c101900 */
[----:B------:R-:W4:Y:S04]  /*24950*/  LD.E R39, desc[UR44][R16.64+0x3f8] ;  /* 0x0003f82c10277980 */ /* 0x000f28000c101900 */
[----:B------:R-:W4:Y:S04]  /*24960*/  LD.E R27, desc[UR44][R16.64+0x3fc] ;  /* 0x0003fc2c101b7980 */ /* 0x000f28000c101900 */
[----:B-1----:R-:W4:Y:S01]  /*24970*/  LD.E R25, desc[UR44][R16.64+0x408] ;  /* 0x0004082c10197980 */ /* 0x002f22000c101900 */
[C---:B--2---:R-:W-:Y:S01]  /*24980*/  FMUL.FTZ R61, R12.reuse, R61 ;  /* 0x0000003d0c3d7220 */ /* 0x044fe20000410000 */
[----:B------:R-:W-:-:S04]  /*24990*/  FMUL.FTZ R53, R12, R53 ;  /* 0x000000350c357220 */ /* 0x000fc80000410000 */
[----:B------:R0:W-:Y:S01]  /*249a0*/  ST.E desc[UR44][R16.64+0x228], R61 ;  /* 0x0002283d10007985 */ /* 0x0001e2000c10192c */
        /* <DEDUP_REMOVED lines=56> */
[C---:B----4-:R-:W-:Y:S01]  /*24d30*/  FMUL.FTZ R41, R12.reuse, R41 ;  /* 0x000000290c297220 */ /* 0x050fe20000410000 */
        /* <DEDUP_REMOVED lines=59> */
[----:B------:R2:W-:Y:S04]  /*250f0*/  ST.E desc[UR44][R16.64+0x3e8], R41 ;  /* 0x0003e82910007985 */ /* 0x0005e8000c10192c */
[----:B------:R-:W-:Y:S04]  /*25100*/  ST.E desc[UR44][R16.64+0x3ec], R53 ;  /* 0x0003ec3510007985 */ /* 0x000fe8000c10192c */
[----:B------:R-:W-:Y:S04]  /*25110*/  ST.E desc[UR44][R16.64+0x3f8], R39 ;  /* 0x0003f82710007985 */ /* 0x000fe8000c10192c */
[----:B------:R3:W-:Y:S04]  /*25120*/  ST.E desc[UR44][R16.64+0x3fc], R27 ;  /* 0x0003fc1b10007985 */ /* 0x0007e8000c10192c */
[----:B------:R4:W-:Y:S01]  /*25130*/  ST.E desc[UR44][R16.64+0x408], R25 ;  /* 0x0004081910007985 */ /* 0x0009e2000c10192c */
        /* <DEDUP_REMOVED lines=87> */
[----:B------:R1:W-:Y:S04]  /*256b0*/  ST.E desc[UR44][R16.64+0x224], R39 ;  /* 0x0002242710007985 */ /* 0x0003e8000c10192c */
[----:B------:R-:W-:Y:S04]  /*256c0*/  ST.E desc[UR44][R16.64+0x228], R47 ;  /* 0x0002282f10007985 */ /* 0x000fe8000c10192c */
[----:B------:R-:W-:Y:S04]  /*256d0*/  ST.E desc[UR44][R16.64+0x22c], R43 ;  /* 0x00022c2b10007985 */ /* 0x000fe8000c10192c */
[----:B------:R-:W-:Y:S04]  /*256e0*/  ST.E desc[UR44][R16.64+0x230], R49 ;  /* 0x0002303110007985 */ /* 0x000fe8000c10192c */
[----:B------:R-:W-:Y:S04]  /*256f0*/  ST.E desc[UR44][R16.64+0x234], R51 ;  /* 0x0002343310007985 */ /* 0x000fe8000c10192c */
[----:B------:R-:W-:Y:S04]  /*25700*/  ST.E desc[UR44][R16.64+0x238], R45 ;  /* 0x0002382d10007985 */ /* 0x000fe8000c10192c */
[----:B------:R-:W-:Y:S04]  /*25710*/  ST.E desc[UR44][R16.64+0x23c], R53 ;  /* 0x00023c3510007985 */ /* 0x000fe8000c10192c */
        /* <DEDUP_REMOVED lines=8> */
[----:B0-----:R-:W3:Y:S04]  /*257a0*/  LD.E R25, desc[UR44][R16.64+0x260] ;  /* 0x0002602c10197980 */ /* 0x001ee8000c101900 */
[----:B-1----:R-:W3:Y:S04]  /*257b0*/  LD.E R39, desc[UR44][R16.64+0x270] ;  /* 0x0002702c10277980 */ /* 0x002ee8000c101900 */
[----:B--2---:R-:W2:Y:S04]  /*257c0*/  LD.E R41, desc[UR44][R16.64+0x278] ;  /* 0x0002782c10297980 */ /* 0x004ea8000c101900 */
[----:B------:R-:W2:Y:S04]  /*257d0*/  LD.E R43, desc[UR44][R16.64+0x280] ;  /* 0x0002802c102b7980 */ /* 0x000ea8000c101900 */
[----:B------:R-:W2:Y:S04]  /*257e0*/  LD.E R45, desc[UR44][R16.64+0x288] ;  /* 0x0002882c102d7980 */ /* 0x000ea8000c101900 */
[----:B------:R-:W2:Y:S04]  /*257f0*/  LD.E R47, desc[UR44][R16.64+0x290] ;  /* 0x0002902c102f7980 */ /* 0x000ea8000c101900 */
[----:B------:R-:W2:Y:S04]  /*25800*/  LD.E R49, desc[UR44][R16.64+0x298] ;  /* 0x0002982c10317980 */ /* 0x000ea8000c101900 */
[----:B------:R-:W2:Y:S04]  /*25810*/  LD.E R51, desc[UR44][R16.64+0x2a0] ;  /* 0x0002a02c10337980 */ /* 0x000ea8000c101900 */
[----:B------:R-:W2:Y:S04]  /*25820*/  LD.E R53, desc[UR44][R16.64+0x2a8] ;  /* 0x0002a82c10357980 */ /* 0x000ea8000c101900 */
        /* <DEDUP_REMOVED lines=150> */
[----:B------:R-:W-:Y:S01]  /*26190*/  IMAD.MOV.U32 R27, RZ, RZ, R13 ;  /* 0x000000ffff1b7224 */ /* 0x000fe200078e000d */
        /* <DEDUP_REMOVED lines=965> */
[----:B------:R-:W-:Y:S04]  /*29df0*/  STL [R1+0x68], R4 ;  /* 0x0000680401007387 */ /* 0x000fe80000100800 */
        /* <DEDUP_REMOVED lines=8> */
[----:B------:R-:W3:Y:S04]  /*29e80*/  LD.E R21, desc[UR44][R16.64+0x220] ;  /* 0x0002202c10157980 */ /* 0x000ee8000c101900 */
[----:B0-----:R-:W3:Y:S04]  /*29e90*/  LD.E R25, desc[UR44][R16.64+0x224] ;  /* 0x0002242c10197980 */ /* 0x001ee8000c101900 */
[----:B-1----:R-:W3:Y:S04]  /*29ea0*/  LD.E R27, desc[UR44][R16.64+0x228] ;  /* 0x0002282c101b7980 */ /* 0x002ee8000c101900 */
        /* <DEDUP_REMOVED lines=245> */
[----:B0-----:R-:W2:Y:S04]  /*2ae00*/  LDL.64 R6, [R1+0x198] ;  /* 0x0001980001067983 */ /* 0x001ea80000100a00 */
[----:B------:R1:W5:Y:S04]  /*2ae10*/  LD.E R4, desc[UR44][R2.64] ;  /* 0x0000002c02047980 */ /* 0x000368000c101900 */
[----:B--2---:R-:W2:Y:S01]  /*2ae20*/  LD.E R5, desc[UR44][R6.64] ;  /* 0x0000002c06057980 */ /* 0x004ea2000c101900 */
[----:B------:R-:W-:Y:S01]  /*2ae30*/  BSSY B0, `(.L_x_13188) ;  /* 0x0000005000007945 */ /* 0x000fe20003800000 */
[----:B--2---:R-:W-:-:S04]  /*2ae40*/  LOP3.LUT R5, R5, 0x1, RZ, 0xfc, !PT ;  /* 0x0000000105057812 */ /* 0x004fc800078efcff */
[----:B------:R-:W-:-:S13]  /*2ae50*/  ISETP.NE.AND P0, PT, R5, 0x3, PT ;  /* 0x000000030500780c */ /* 0x000fda0003f05270 */
[----:B-1----:R-:W-:Y:S05]  /*2ae60*/  @!P0 BRA `(.L_x_13189) ;  /* 0x0000000000048947 */ /* 0x002fea0003800000 */
[----:B------:R-:W-:Y:S01]  /*2ae70*/  BPT.TRAP 0x1 ;  /* 0x000000040000795c */ /* 0x000fe20000300000 */
.L_x_13189:
[----:B------:R-:W-:Y:S05]  /*2ae80*/  BSYNC B0 ;  /* 0x0000000000007941 */ /* 0x000fea0003800000 */
.L_x_13188:
        /* <DEDUP_REMOVED lines=9> */
.L_x_13161:
[----:B-1----:R-:W3:Y:S01]  /*2af20*/  LDL R5, [R1+0x430] ;  /* 0x0004300001057983 */ /* 0x002ee20000100800 */
[----:B------:R-:W-:Y:S05]  /*2af30*/  WARPSYNC.ALL ;  /* 0x0000000000007948 */ /* 0x000fea0003800000 */
[----:B------:R-:W4:Y:S04]  /*2af40*/  LDL R6, [R1+0x434] ;  /* 0x0004340001067983 */ /* 0x000f280000100800 */
[----:B------:R-:W5:Y:S04]  /*2af50*/  LDL R136, [R1+0x1f8] ;  /* 0x0001f80001887983 */ /* 0x000f680000100800 */
        /* <DEDUP_REMOVED lines=61> */
[----:B------:R-:W2:Y:S04]  /*2b330*/  LDL R135, [R1+0x200] ;  /* 0x0002000001877983 */ /* 0x000ea80000100800 */
[----:B---3--:R-:W0:Y:S02]  /*2b340*/  SHFL.BFLY PT, R0, R5, 0x2, 0x1f ;  /* 0x0c401f0005007f89 */ /* 0x008e2400000e0000 */
[----:B0-----:R-:W-:-:S05]  /*2b350*/  FADD.FTZ R0, R5, R0 ;  /* 0x0000000005007221 */ /* 0x001fca0000010000 */
[----:B------:R-:W0:Y:S02]  /*2b360*/  SHFL.BFLY PT, R3, R0, 0x1, 0x1f ;  /* 0x0c201f0000037f89 */ /* 0x000e2400000e0000 */
[----:B0-----:R-:W-:Y:S01]  /*2b370*/  FADD.FTZ R2, R0, R3 ;  /* 0x0000000300027221 */ /* 0x001fe20000010000 */
[----:B-----5:R-:W-:Y:S01]  /*2b380*/  VIADD R136, R136, 0x1 ;  /* 0x0000000188887836 */ /* 0x020fe20000000000 */
[----:B------:R-:W3:Y:S04]  /*2b390*/  LDL R0, [R1+0x204] ;  /* 0x0002040001007983 */ /* 0x000ee80000100800 */
[----:B------:R-:W-:Y:S04]  /*2b3a0*/  STL [R1+0x430], R2 ;  /* 0x0004300201007387 */ /* 0x000fe80000100800 */
[----:B------:R-:W5:Y:S04]  /*2b3b0*/  LDL R147, [R1+0x430] ;  /* 0x0004300001937983 */ /* 0x000f680000100800 */
[----:B----4-:R-:W2:Y:S02]  /*2b3c0*/  SHFL.BFLY PT, R3, R6, 0x2, 0x1f ;  /* 0x0c401f0006037f89 */ /* 0x010ea400000e0000 */
[----:B--2---:R-:W-:Y:S01]  /*2b3d0*/  FADD.FTZ R4, R3, R6 ;  /* 0x0000000603047221 */ /* 0x004fe20000010000 */
[----:B------:R-:W-:Y:S01]  /*2b3e0*/  ISETP.NE.AND P2, PT, R136, 0x2, PT ;  /* 0x000000028800780c */ /* 0x000fe20003f45270 */
[----:B------:R-:W2:Y:S04]  /*2b3f0*/  LDL.64 R6, [R1+0x250] ;  /* 0x0002500001067983 */ /* 0x000ea80000100a00 */
[----:B------:R-:W0:Y:S08]  /*2b400*/  SHFL.BFLY PT, R3, R4, 0x1, 0x1f ;  /* 0x0c201f0004037f89 */ /* 0x000e3000000e0000 */
[----:B------:R-:W4:Y:S01]  /*2b410*/  @!P2 LDL R134, [R1+0x1fc] ;  /* 0x0001fc000186a983 */ /* 0x000f220000100800 */
[----:B0-----:R-:W-:-:S03]  /*2b420*/  FADD.FTZ R140, R4, R3 ;  /* 0x00000003048c7221 */ /* 0x001fc60000010000 */
[----:B------:R-:W2:Y:S02]  /*2b430*/  LDL.64 R2, [R1+0x230] ;  /* 0x0002300001027983 */ /* 0x000ea40000100a00 */
[----:B------:R-:W-:Y:S02]  /*2b440*/  FSETP.NE.FTZ.AND P1, PT, R140, RZ, PT ;  /* 0x000000ff8c00720b */ /* 0x000fe40003f35000 */
[----:B------:R-:W2:Y:S11]  /*2b450*/  LDL.64 R4, [R1+0x240] ;  /* 0x0002400001047983 */ /* 0x000eb60000100a00 */
[----:B------:R-:W2:Y:S04]  /*2b460*/  @P1 LDL R143, [R1+0x440] ;  /* 0x00044000018f1983 */ /* 0x000ea80000100800 */
[----:B------:R-:W2:Y:S01]  /*2b470*/  @P1 LDL R145, [R1+0x424] ;  /* 0x0004240001911983 */ /* 0x000ea20000100800 */
[----:B-----5:R-:W-:-:S13]  /*2b480*/  FSETP.NE.FTZ.AND P0, PT, R147, RZ, PT ;  /* 0x000000ff9300720b */ /* 0x020fda0003f15000 */
[----:B------:R-:W5:Y:S04]  /*2b490*/  @P0 LDL R138, [R1+0x440] ;  /* 0x00044000018a0983 */ /* 0x000f680000100800 */
[----:B------:R-:W5:Y:S01]  /*2b4a0*/  @P0 LDL R139, [R1+0x420] ;  /* 0x00042000018b0983 */ /* 0x000f620000100800 */
[----:B------:R-:W0:Y:S01]  /*2b4b0*/  S2R R137, SR_TID.X ;  /* 0x0000000000897919 */ /* 0x000e220000002100 */
[----:B------:R-:W1:Y:S01]  /*2b4c0*/  @P0 MUFU.LG2 R141, R147 ;  /* 0x00000093008d0308 */ /* 0x000e620000000c00 */
[----:B------:R-:W-:-:S07]  /*2b4d0*/  IMAD.MOV.U32 R142, RZ, RZ, -0x800000 ;  /* 0xff800000ff8e7424 */ /* 0x000fce00078e00ff */
[----:B------:R-:W-:Y:S01]  /*2b4e0*/  @P1 MUFU.LG2 R146, R140 ;  /* 0x0000008c00921308 */ /* 0x000fe20000000c00 */
[----:B-1----:R-:W-:Y:S01]  /*2b4f0*/  @P0 FMUL.FTZ R141, R141, 0.69314718246459960938 ;  /* 0x3f3172188d8d0820 */ /* 0x002fe20000410000 */
[----:B0-----:R-:W-:Y:S02]  /*2b500*/  SHF.R.U32.HI R144, RZ, 0x7, R137 ;  /* 0x00000007ff907819 */ /* 0x001fe40000011689 */
[----:B------:R-:W-:-:S06]  /*2b510*/  MOV R137, RZ ;  /* 0x000000ff00897202 */ /* 0x000fcc0000000f00 */
[----:B------:R-:W2:Y:S01]  /*2b520*/  @P0 MUFU.RCP R137, R147 ;  /* 0x0000009300890308 */ /* 0x000ea20000001000 */
[----:B------:R-:W-:Y:S01]  /*2b530*/  IADD3 R148, -R144, 0xb, RZ ;  /* 0x0000000b90947810 */ /* 0x000fe20007ffe1ff */
[----:B------:R-:W-:Y:S01]  /*2b540*/  IMAD.MOV.U32 R144, RZ, RZ, -0x800000 ;  /* 0xff800000ff907424 */ /* 0x000fe200078e00ff */
[----:B----4-:R-:W-:Y:S01]  /*2b550*/  @!P2 LOP3.LUT R134, R134, 0x1, RZ, 0x3c, !PT ;  /* 0x000000018686a812 */ /* 0x010fe200078e3cff */
[----:B---3--:R-:W-:Y:S01]  /*2b560*/  VIADD R0, R0, 0x1 ;  /* 0x0000000100007836 */ /* 0x008fe20000000000 */
[----:B------:R-:W-:Y:S01]  /*2b570*/  STL [R1+0x434], R140 ;  /* 0x0004348c01007387 */ /* 0x000fe20000100800 */
[-C--:B--2---:R-:W-:Y:S01]  /*2b580*/  FMUL.FTZ R3, R3, R137.reuse ;  /* 0x0000008903037220 */ /* 0x084fe20000410000 */
        /* <DEDUP_REMOVED lines=64> */
[----:B0-----:R-:W-:Y:S01]  /*2b990*/  VIADD R2, R135, 0x1 ;  /* 0x0000000187027836 */ /* 0x001fe20000000000 */
        /* <DEDUP_REMOVED lines=34> */
[----:B------:R0:W-:Y:S01]  /*2bbc0*/  STL [R1+0x204], R0 ;  /* 0x0002040001007387 */ /* 0x0001e20000100800 */
[----:B-----5:R-:W-:-:S04]  /*2bbd0*/  @P0 FMUL.FTZ R138, R138, 0.69314718246459960938 ;  /* 0x3f3172188a8a0820 */ /* 0x020fc80000410000 */
[----:B------:R-:W-:Y:S01]  /*2bbe0*/  @P0 FFMA.FTZ R142, R138, R139, R141 ;  /* 0x0000008b8a8e0223 */ /* 0x000fe2000001008d */
[----:B------:R-:W-:-:S06]  /*2bbf0*/  IMAD.MOV.U32 R138, RZ, RZ, RZ ;  /* 0x000000ffff8a7224 */ /* 0x000fcc00078e00ff */
[----:B------:R-:W1:Y:S01]  /*2bc00*/  @P1 MUFU.RCP R138, R140 ;  /* 0x0000008c008a1308 */ /* 0x000e620000001000 */
[----:B------:R-:W-:Y:S01]  /*2bc10*/  @P1 FMUL.FTZ R139, R146, 0.69314718246459960938 ;  /* 0x3f317218928b1820 */ /* 0x000fe20000410000 */
[----:B------:R-:W-:-:S04]  /*2bc20*/  @P1 FMUL.FTZ R146, R143, 0.69314718246459960938 ;  /* 0x3f3172188f921820 */ /* 0x000fc80000410000 */
[----:B------:R-:W-:Y:S01]  /*2bc30*/  @P1 FFMA.FTZ R144, R146, R145, R139 ;  /* 0x0000009192901223 */ /* 0x000fe2000001008b */
        /* <DEDUP_REMOVED lines=98> */
[----:B------:R0:W-:Y:S01]  /*2c260*/  @!P2 STL [R1+0x1f8], RZ ;  /* 0x0001f8ff0100a387 */ /* 0x0001e20000100800 */
[----:B------:R0:W-:Y:S08]  /*2c270*/  BAR.ARV R148, 0x100 ;  /* 0x000400940000751d */ /* 0x0001f00000002000 */
[----:B------:R-:W-:Y:S06]  /*2c280*/  BAR.ARV 0x8, 0x180 ;  /* 0x0206000000007b1d */ /* 0x000fec0000002000 */
[----:B------:R-:W-:-:S13]  /*2c290*/  PLOP3.LUT P0, PT, PT, PT, PT, 0x8, 0x0 ;  /* 0x000000000000781c */ /* 0x000fda0003f0e170 */
.L_x_13068:
[----:B------:R-:W-:Y:S05]  /*2c2a0*/  WARPSYNC.ALL ;  /* 0x0000000000007948 */ /* 0x000fea0003800000 */
[----:B------:R-:W1:Y:S08]  /*2c2b0*/  S2UR UR4, SR_CgaCtaId ;  /* 0x00000000000479c3 */ /* 0x000e700000008800 */
[----:B------:R-:W-:Y:S01]  /*2c2c0*/  BAR.SYNC.DEFER_BLOCKING 0x5, 0x180 ;  /* 0x0146000000007b1d */ /* 0x000fe20000010000 */
[----:B0-----:R-:W-:-:S05]  /*2c2d0*/  MOV R148, 0x400 ;  /* 0x0000040000947802 */ /* 0x001fca0000000f00 */
[----:B------:R-:W-:Y:S01]  /*2c2e0*/  BSSY B0, `(.L_x_13191) ;  /* 0x00002ea000007945 */ /* 0x000fe20003800000 */
[----:B-1----:R-:W-:-:S05]  /*2c2f0*/  IMAD.U32 R27, RZ, RZ, UR4 ;  /* 0x00000004ff1b7e24 */ /* 0x002fca000f8e00ff */
[----:B------:R-:W-:-:S05]  /*2c300*/  LEA R148, R27, R148, 0x18 ;  /* 0x000000941b947211 */ /* 0x000fca00078ec0ff */
[----:B------:R0:W1:Y:S01]  /*2c310*/  LDS.128 R124, [R148+0x324d0] ;  /* 0x0324d000947c7984 */ /* 0x0000620000000c00 */
[----:B------:R-:W-:Y:S06]  /*2c320*/  BAR.ARV 0x4, 0x180 ;  /* 0x0106000000007b1d */ /* 0x000fec0000002000 */
[----:B------:R-:W-:Y:S05]  /*2c330*/  @P0 BRA `(.L_x_13192) ;  /* 0x00000020003c0947 */ /* 0x000fea0003800000 */
[----:B------:R-:W3:Y:S04]  /*2c340*/  LDL R0, [R1+0x47c] ;  /* 0x00047c0001007983 */ /* 0x000ee80000100800 */
[----:B------:R-:W3:Y:S04]  /*2c350*/  LDL.128 R144, [R1+0x210] ;  /* 0x0002100001907983 */ /* 0x000ee80000100c00 */
        /* <DEDUP_REMOVED lines=27> */
[----:B----4-:R-:W4:Y:S04]  /*2c510*/  LDL.128 R32, [R1+0x3c0] ;  /* 0x0003c00001207983 */ /* 0x010f280000100c00 */
[----:B--2---:R-:W2:Y:S04]  /*2c520*/  LDL.128 R8, [R1+0x3f0] ;  /* 0x0003f00001087983 */ /* 0x004ea80000100c00 */
[----:B------:R-:W2:Y:S04]  /*2c530*/  LDL.128 R12, [R1+0x3e0] ;  /* 0x0003e000010c7983 */ /* 0x000ea80000100c00 */
[----:B------:R-:W2:Y:S01]  /*2c540*/  LDL.128 R4, [R1+0x400] ;  /* 0x0004000001047983 */ /* 0x000ea20000100c00 */
[----:B------:R-:W0:Y:S01]  /*2c550*/  S2R R19, SR_SWINHI ;  /* 0x0000000000137919 */ /* 0x000e220000002f00 */
[----:B-----5:R-:W-:-:S02]  /*2c560*/  MOV R2, R148 ;  /* 0x0000009400027202 */ /* 0x020fc40000000f00 */
[----:B0-----:R-:W-:Y:S01]  /*2c570*/  MOV R3, R19 ;  /* 0x0000001300037202 */ /* 0x001fe20000000f00 */
[----:B------:R-:W-:Y:S05]  /*2c580*/  WARPSYNC.ALL ;  /* 0x0000000000007948 */ /* 0x000fea0003800000 */
[----:B------:R-:W-:Y:S01]  /*2c590*/  ULDC.64 UR4, c[0x0][0xd00] ;  /* 0x0003400000047ab9 */ /* 0x000fe20000000a00 */
[----:B---3--:R-:W-:-:S03]  /*2c5a0*/  IMAD.WIDE R18, R0, 0x2, R2 ;  /* 0x0000000200127825 */ /* 0x008fc600078e0202 */
        /* <DEDUP_REMOVED lines=9> */
[----:B------:R-:W-:-:S02]  /*2c640*/  LOP3.LUT R0, R24, 0x380, RZ, 0xc0, !PT ;  /* 0x0000038018007812 */ /* 0x000fc400078ec0ff */
        /* <DEDUP_REMOVED lines=9> */
[C---:B------:R-:W-:Y:S02]  /*2c6e0*/  IADD3 R201, P1, R18.reuse, 0xc020, RZ ;  /* 0x0000c02012c97810 */ /* 0x040fe40007f3e0ff */
[----:B------:R-:W-:Y:S02]  /*2c6f0*/  IADD3 R171, P5, R18, 0x4020, RZ ;  /* 0x0000402012ab7810 */ /* 0x000fe40007fbe0ff */
        /* <DEDUP_REMOVED lines=10> */
[----:B------:R-:W-:Y:S01]  /*2c7a0*/  LOP3.LUT R172, R172, R173, RZ, 0x3c, !PT ;  /* 0x000000adacac7212 */ /* 0x000fe200078e3cff */
[----:B------:R-:W-:Y:S01]  /*2c7b0*/  IMAD.X R173, RZ, RZ, R19, P0 ;  /* 0x000000ffffad7224 */ /* 0x000fe200000e0613 */
[----:B------:R-:W-:-:S02]  /*2c7c0*/  LOP3.LUT R176, R177, 0x380, RZ, 0xc0, !PT ;  /* 0x00000380b1b07812 */ /* 0x000fc400078ec0ff */
[----:B------:R-:W-:Y:S02]  /*2c7d0*/  LOP3.LUT R178, R179, 0x380, RZ, 0xc0, !PT ;  /* 0x00000380b3b27812 */ /* 0x000fe400078ec0ff */
[----:B------:R-:W-:Y:S02]  /*2c7e0*/  IADD3 R199, P0, R18, 0xc000, RZ ;  /* 0x0000c00012c77810 */ /* 0x000fe40007f1e0ff */
[----:B------:R-:W-:Y:S02]  /*2c7f0*/  SHF.R.U64 R168, R168, 0x3, RZ ;  /* 0x00000003a8a87819 */ /* 0x000fe400000012ff */
[----:B------:R-:W-:Y:S02]  /*2c800*/  SHF.R.U64 R200, R200, 0x3, RZ ;  /* 0x00000003c8c87819 */ /* 0x000fe400000012ff */
[----:B------:R-:W-:Y:S02]  /*2c810*/  SHF.R.U64 R170, R170, 0x3, RZ ;  /* 0x00000003aaaa7819 */ /* 0x000fe400000012ff */
[----:B------:R-:W-:-:S02]  /*2c820*/  MOV R20, R20 ;  /* 0x0000001400147202 */ /* 0x000fc40000000f00 */
[----:B------:R-:W-:Y:S02]  /*2c830*/  LOP3.LUT R21, R18, 0x380, RZ, 0xc0, !PT ;  /* 0x0000038012157812 */ /* 0x000fe400078ec0ff */
[----:B------:R-:W-:Y:S02]  /*2c840*/  SHF.R.U64 R176, R176, 0x3, RZ ;  /* 0x00000003b0b07819 */ /* 0x000fe400000012ff */
[----:B------:R-:W-:Y:S02]  /*2c850*/  SHF.R.U64 R178, R178, 0x3, RZ ;  /* 0x00000003b2b27819 */ /* 0x000fe400000012ff */
[----:B------:R-:W-:Y:S02]  /*2c860*/  LOP3.LUT R198, R199, 0x380, RZ, 0xc0, !PT ;  /* 0x00000380c7c67812 */ /* 0x000fe400078ec0ff */
[----:B------:R-:W-:Y:S01]  /*2c870*/  LOP3.LUT R168, R168, R169, RZ, 0x3c, !PT ;  /* 0x000000a9a8a87212 */ /* 0x000fe200078e3cff */
[--C-:B------:R-:W-:Y:S01]  /*2c880*/  IMAD.X R169, RZ, RZ, R19.reuse, P4 ;  /* 0x000000ffffa97224 */ /* 0x100fe200020e0613 */
[----:B------:R-:W-:Y:S01]  /*2c890*/  LOP3.LUT R200, R200, R201, RZ, 0x3c, !PT ;  /* 0x000000c9c8c87212 */ /* 0x000fe200078e3cff */
[----:B------:R-:W-:Y:S01]  /*2c8a0*/  IMAD.X R201, RZ, RZ, R19, P1 ;  /* 0x000000ffffc97224 */ /* 0x000fe200008e0613 */
[----:B------:R-:W-:-:S02]  /*2c8b0*/  LOP3.LUT R170, R170, R171, RZ, 0x3c, !PT ;  /* 0x000000abaaaa7212 */ /* 0x000fc400078e3cff */
[----:B------:R-:W-:Y:S02]  /*2c8c0*/  IADD3 R195, P4, R18, 0x8040, RZ ;  /* 0x0000804012c37810 */ /* 0x000fe40007f9e0ff */
[----:B------:R-:W-:Y:S02]  /*2c8d0*/  IADD3.X R171, RZ, R19, RZ, P5, !PT ;  /* 0x00000013ffab7210 */ /* 0x000fe40002ffe4ff */
[----:B------:R-:W-:Y:S02]  /*2c8e0*/  SHF.R.U64 R21, R21, 0x3, RZ ;  /* 0x0000000315157819 */ /* 0x000fe400000012ff */
[----:B------:R-:W-:Y:S02]  /*2c8f0*/  ISETP.NE.U32.AND P1, PT, RZ, UR4, PT ;  /* 0x00000004ff007c0c */ /* 0x000fe4000bf25070 */
[----:B------:R-:W-:Y:S01]  /*2c900*/  LOP3.LUT R176, R176, R177, RZ, 0x3c, !PT ;  /* 0x000000b1b0b07212 */ /* 0x000fe200078e3cff */
[--C-:B------:R-:W-:Y:S01]  /*2c910*/  IMAD.X R177, RZ, RZ, R19.reuse, P2 ;  /* 0x000000ffffb17224 */ /* 0x100fe200010e0613 */
[----:B------:R-:W-:Y:S01]  /*2c920*/  LOP3.LUT R178, R178, R179, RZ, 0x3c, !PT ;  /* 0x000000b3b2b27212 */ /* 0x000fe200078e3cff */
[----:B------:R-:W-:Y:S01]  /*2c930*/  IMAD.X R179, RZ, RZ, R19, P3 ;  /* 0x000000ffffb37224 */ /* 0x000fe200018e0613 */
[----:B------:R-:W-:-:S02]  /*2c940*/  IADD3 R197, P5, R18, 0x8060, RZ ;  /* 0x0000806012c57810 */ /* 0x000fc40007fbe0ff */
[----:B------:R-:W-:Y:S02]  /*2c950*/  SHF.R.U64 R198, R198, 0x3, RZ ;  /* 0x00000003c6c67819 */ /* 0x000fe400000012ff */
[C---:B------:R-:W-:Y:S02]  /*2c960*/  IADD3 R203, P2, R18.reuse, 0xc040, RZ ;  /* 0x0000c04012cb7810 */ /* 0x040fe40007f5e0ff */
[----:B------:R-:W-:Y:S02]  /*2c970*/  IADD3 R204, P3, R18, 0xc060, RZ ;  /* 0x0000c06012cc7810 */ /* 0x000fe40007f7e0ff */
[----:B------:R-:W-:Y:S02]  /*2c980*/  LOP3.LUT R194, R195, 0x380, RZ, 0xc0, !PT ;  /* 0x00000380c3c27812 */ /* 0x000fe400078ec0ff */
[----:B------:R-:W-:Y:S02]  /*2c990*/  LOP3.LUT R18, R21, R18, RZ, 0x3c, !PT ;  /* 0x0000001215127212 */ /* 0x000fe400078e3cff */
[----:B------:R-:W-:Y:S01]  /*2c9a0*/  ISETP.NE.AND.EX P1, PT, RZ, UR5, PT, P1 ;  /* 0x00000005ff007c0c */ /* 0x000fe2000bf25310 */
[----:B------:R-:W-:Y:S01]  /*2c9b0*/  ULDC.64 UR4, c[0x0][0xd08] ;  /* 0x0003420000047ab9 */ /* 0x000fe20000000a00 */
[----:B------:R-:W-:-:S02]  /*2c9c0*/  LOP3.LUT R196, R197, 0x380, RZ, 0xc0, !PT ;  /* 0x00000380c5c47812 */ /* 0x000fc400078ec0ff */
[----:B------:R-:W-:Y:S01]  /*2c9d0*/  LOP3.LUT R198, R198, R199, RZ, 0x3c, !PT ;  /* 0x000000c7c6c67212 */ /* 0x000fe200078e3cff */
[----:B------:R-:W-:Y:S01]  /*2c9e0*/  IMAD.X R199, RZ, RZ, R19, P0 ;  /* 0x000000ffffc77224 */ /* 0x000fe200000e0613 */
[----:B------:R-:W-:Y:S02]  /*2c9f0*/  F2FP.F16.F32.PACK_AB R144, R145, R144 ;  /* 0x000000909190723e */ /* 0x000fe400000000ff */
[----:B------:R-:W-:Y:S02]  /*2ca00*/  F2FP.F16.F32.PACK_AB R145, R147, R146 ;  /* 0x000000929391723e */ /* 0x000fe400000000ff */
[----:B------:R-:W-:Y:S02]  /*2ca10*/  F2FP.F16.F32.PACK_AB R136, R137, R136 ;  /* 0x000000888988723e */ /* 0x000fe400000000ff */
[----:B------:R-:W-:Y:S02]  /*2ca20*/  ISETP.NE.U32.AND P0, PT, RZ, UR4, PT ;  /* 0x00000004ff007c0c */ /* 0x000fe4000bf05070 */
[----:B------:R-:W-:-:S02]  /*2ca30*/  SHF.R.U64 R194, R194, 0x3, RZ ;  /* 0x00000003c2c27819 */ /* 0x000fc400000012ff */
[----:B------:R-:W-:Y:S02]  /*2ca40*/  LOP3.LUT R202, R203, 0x380, RZ, 0xc0, !PT ;  /* 0x00000380cbca7812 */ /* 0x000fe400078ec0ff */
[----:B------:R-:W-:Y:S02]  /*2ca50*/  MOV R18, R18 ;  /* 0x0000001200127202 */ /* 0x000fe40000000f00 */
[----:B------:R-:W-:Y:S02]  /*2ca60*/  F2FP.F16.F32.PACK_AB R146, R141, R140 ;  /* 0x0000008c8d92723e */ /* 0x000fe400000000ff */
[----:B------:R-:W-:Y:S01]  /*2ca70*/  F2FP.F16.F32.PACK_AB R147, R143, R142 ;  /* 0x0000008e8f93723e */ /* 0x000fe200000000ff */
[----:B------:R-:W-:Y:S01]  /*2ca80*/  BAR.SYNC.DEFER_BLOCKING 0x1, 0x100 ;  /* 0x0044000000007b1d */ /* 0x000fe20000010000 */
[----:B------:R-:W-:Y:S02]  /*2ca90*/  F2FP.F16.F32.PACK_AB R137, R139, R138 ;  /* 0x0000008a8b89723e */ /* 0x000fe400000000ff */
[----:B------:R-:W-:-:S02]  /*2caa0*/  F2FP.F16.F32.PACK_AB R128, R129, R128 ;  /* 0x000000808180723e */ /* 0x000fc400000000ff */
[----:B------:R-:W-:Y:S02]  /*2cab0*/  SHF.R.U64 R196, R196, 0x3, RZ ;  /* 0x00000003c4c47819 */ /* 0x000fe400000012ff */
[----:B------:R-:W-:Y:S02]  /*2cac0*/  LOP3.LUT R205, R204, 0x380, RZ, 0xc0, !PT ;  /* 0x00000380cccd7812 */ /* 0x000fe400078ec0ff */
[----:B------:R-:W-:Y:S02]  /*2cad0*/  F2FP.F16.F32.PACK_AB R138, R133, R132 ;  /* 0x00000084858a723e */ /* 0x000fe400000000ff */
[----:B------:R-:W-:Y:S02]  /*2cae0*/  F2FP.F16.F32.PACK_AB R139, R135, R134 ;  /* 0x00000086878b723e */ /* 0x000fe400000000ff */
[----:B------:R-:W-:Y:S02]  /*2caf0*/  F2FP.F16.F32.PACK_AB R129, R131, R130 ;  /* 0x000000828381723e */ /* 0x000fe400000000ff */
[----:B------:R-:W-:-:S02]  /*2cb00*/  F2FP.F16.F32.PACK_AB R116, R117, R116 ;  /* 0x000000747574723e */ /* 0x000fc400000000ff */
[----:B------:R-:W-:Y:S02]  /*2cb10*/  MOV R24, R24 ;  /* 0x0000001800187202 */ /* 0x000fe40000000f00 */
        /* <DEDUP_REMOVED lines=9> */
[----:B------:R-:W-:Y:S01]  /*2cbb0*/  ISETP.NE.AND.EX P0, PT, RZ, UR5, PT, P0 ;  /* 0x00000005ff007c0c */ /* 0x000fe2000bf05300 */
        /* <DEDUP_REMOVED lines=65> */
[----:B------:R3:W-:Y:S01]  /*2cfd0*/  STSM.16.M88.4 [R178], R68 ;  /* 0x00000044b2007844 */ /* 0x0007e20000000200 */
[----:B------:R-:W-:Y:S02]  /*2cfe0*/  MOV R200, R200 ;  /* 0x000000c800c87202 */ /* 0x000fe40000000f00 */
[----:B----4-:R-:W-:-:S02]  /*2cff0*/  F2FP.F16.F32.PACK_AB R38, R33, R32 ;  /* 0x000000202126723e */ /* 0x010fc400000000ff */
[----:B------:R-:W-:Y:S02]  /*2d000*/  F2FP.F16.F32.PACK_AB R39, R35, R34 ;  /* 0x000000222327723e */ /* 0x000fe400000000ff */
[----:B------:R-:W-:Y:S02]  /*2d010*/  F2FP.F16.F32.PACK_AB R29, R31, R30 ;  /* 0x0000001e1f1d723e */ /* 0x000fe400000000ff */
[----:B--2---:R-:W-:Y:S01]  /*2d020*/  F2FP.F16.F32.PACK_AB R8, R9, R8 ;  /* 0x000000080908723e */ /* 0x004fe200000000ff */
[----:B------:R3:W-:Y:S01]  /*2d030*/  STSM.16.M88.4 [R194], R60 ;  /* 0x0000003cc2007844 */ /* 0x0007e20000000200 */
[----:B------:R-:W-:Y:S02]  /*2d040*/  MOV R202, R202 ;  /* 0x000000ca00ca7202 */ /* 0x000fe40000000f00 */
[----:B------:R-:W-:Y:S02]  /*2d050*/  F2FP.F16.F32.PACK_AB R30, R13, R12 ;  /* 0x0000000c0d1e723e */ /* 0x000fe400000000ff */
[----:B------:R-:W-:-:S02]  /*2d060*/  F2FP.F16.F32.PACK_AB R31, R15, R14 ;  /* 0x0000000e0f1f723e */ /* 0x000fc400000000ff */
        /* <DEDUP_REMOVED lines=11> */
[----:B0-----:R-:W-:Y:S01]  /*2d120*/  IMAD.WIDE R6, R212, 0x4, R20 ;  /* 0x00000004d4067825 */ /* 0x001fe200078e0214 */
[----:B------:R-:W-:Y:S01]  /*2d130*/  MOV R18, RZ ;  /* 0x000000ff00127202 */ /* 0x000fe20000000f00 */
[----:B------:R-:W-:Y:S02]  /*2d140*/  BAR.SYNC.DEFER_BLOCKING 0x1, 0x100 ;  /* 0x0044000000007b1d */ /* 0x000fe40000010000 */
[----:B------:R-:W-:-:S06]  /*2d150*/  IMAD.U32 R20, RZ, RZ, UR4 ;  /* 0x00000004ff147e24 */ /* 0x000fcc000f8e00ff */
[----:B------:R-:W0:Y:S01]  /*2d160*/  LDC R21, c[0x0][0xce8] ;  /* 0x00033a00ff157b82 */ /* 0x000e220000000800 */
[----:B--2---:R-:W-:Y:S01]  /*2d170*/  @P0 IMAD.WIDE R4, R212, 0x4, R4 ;  /* 0x00000004d4040825 */ /* 0x004fe200078e0204 */
[----:B------:R3:W5:Y:S04]  /*2d180*/  @P1 LDG.E R18, desc[UR44][R6.64] ;  /* 0x0000002c06121981 */ /* 0x000768000c1e1900 */
[----:B------:R3:W5:Y:S01]  /*2d190*/  @P0 LDG.E R20, desc[UR44][R4.64] ;  /* 0x0000002c04140981 */ /* 0x000762000c1e1900 */
[----:B------:R-:W-:Y:S05]  /*2d1a0*/  @P0 BRA `(.L_x_13193) ;  /* 0x0000000000100947 */ /* 0x000fea0003800000 */
[----:B------:R-:W-:Y:S05]  /*2d1b0*/  @!P1 BRA `(.L_x_13193) ;  /* 0x00000000000c9947 */ /* 0x000fea0003800000 */
[----:B---3--:R-:W2:Y:S04]  /*2d1c0*/  LDG.E R5, desc[UR44][R6.64] ;  /* 0x0000002c06057981 */ /* 0x008ea8000c1e1900 */
[----:B-----5:R-:W2:Y:S02]  /*2d1d0*/  LDG.E R20, desc[UR44][R6.64+0x4] ;  /* 0x0000042c06147981 */ /* 0x020ea4000c1e1900 */
[----:B--2---:R-:W-:-:S07]  /*2d1e0*/  IMAD.IADD R20, R20, 0x1, -R5 ;  /* 0x0000000114147824 */ /* 0x004fce00078e0a05 */
.L_x_13193:
[----:B---3--:R-:W2:Y:S04]  /*2d1f0*/  LDL R4, [R1+0x46c] ;  /* 0x00046c0001047983 */ /* 0x008ea80000100800 */
[----:B------:R-:W3:Y:S01]  /*2d200*/  LDL R0, [R1+0x478] ;  /* 0x0004780001007983 */ /* 0x000ee20000100800 */
[----:B0----5:R-:W-:Y:S02]  /*2d210*/  IMAD R20, R20, R21, RZ ;  /* 0x0000001514147224 */ /* 0x021fe400078e02ff */
[----:B------:R-:W-:Y:S01]  /*2d220*/  IMAD.IADD R15, R228, 0x1, R210 ;  /* 0x00000001e40f7824 */ /* 0x000fe200078e02d2 */
[----:B------:R-:W-:Y:S01]  /*2d230*/  ISETP.NE.AND P2, PT, R21, 0x1, PT ;  /* 0x000000011500780c */ /* 0x000fe20003f45270 */
[----:B------:R-:W-:Y:S01]  /*2d240*/  ULDC.64 UR4, c[0x0][0xc90] ;  /* 0x0003240000047ab9 */ /* 0x000fe20000000a00 */
[----:B------:R-:W4:Y:S11]  /*2d250*/  LDL R26, [R1+0x464] ;  /* 0x00046400011a7983 */ /* 0x000f360000100800 */
[----:B------:R-:W0:Y:S08]  /*2d260*/  @P2 LDC R5, c[0x0][0xcec] ;  /* 0x00033b00ff052b82 */ /* 0x000e300000000800 */
[----:B------:R-:W1:Y:S01]  /*2d270*/  @P2 LDC R8, c[0x0][0xcf0] ;  /* 0x00033c00ff082b82 */ /* 0x000e620000000800 */
[----:B------:R-:W-:-:S02]  /*2d280*/  SHF.R.S32.HI R19, RZ, 0x1f, R18 ;  /* 0x0000001fff137819 */ /* 0x000fc40000011412 */
[----:B------:R-:W-:Y:S02]  /*2d290*/  SHF.R.S32.HI R24, RZ, 0x1f, R212 ;  /* 0x0000001fff187819 */ /* 0x000fe400000114d4 */
[----:B------:R-:W-:Y:S02]  /*2d2a0*/  SEL R25, R212, RZ, !P1 ;  /* 0x000000ffd4197207 */ /* 0x000fe40004800000 */
[----:B------:R-:W-:Y:S01]  /*2d2b0*/  SEL R24, R24, RZ, !P1 ;  /* 0x000000ff18187207 */ /* 0x000fe20004800000 */
[----:B------:R-:W4:Y:S08]  /*2d2c0*/  @P2 LDC R81, c[0x0][0xcec] ;  /* 0x00033b00ff512b82 */ /* 0x000f300000000800 */
[----:B------:R-:W4:Y:S01]  /*2d2d0*/  @P2 LDC R83, c[0x0][0xcf0] ;  /* 0x00033c00ff532b82 */ /* 0x000f220000000800 */
[----:B--2---:R-:W-:-:S04]  /*2d2e0*/  LOP3.LUT P0, RZ, R4, 0x3, RZ, 0xc0, !PT ;  /* 0x0000000304ff7812 */ /* 0x004fc8000780c0ff */
[----:B------:R-:W-:-:S13]  /*2d2f0*/  ISETP.GE.OR P3, PT, R15, R20, P0 ;  /* 0x000000140f00720c */ /* 0x000fda0000766670 */
[----:B------:R-:W2:Y:S01]  /*2d300*/  @!P3 LDL R11, [R1+0x430] ;  /* 0x00043000010bb983 */ /* 0x000ea20000100800 */
[----:B---3--:R-:W-:Y:S01]  /*2d310*/  IMAD.IADD R10, R0, 0x1, R210 ;  /* 0x00000001000a7824 */ /* 0x008fe200078e02d2 */
[----:B------:R-:W-:-:S03]  /*2d320*/  SHF.R.S32.HI R0, RZ, 0x1f, R211 ;  /* 0x0000001fff007819 */ /* 0x000fc600000114d3 */
[----:B0-----:R-:W-:-:S04]  /*2d330*/  @P2 IMAD.HI.U32 R5, R10, R5, RZ ;  /* 0x000000050a052227 */ /* 0x001fc800078e00ff */
[----:B------:R-:W-:Y:S02]  /*2d340*/  IMAD R6, R0, UR4, RZ ;  /* 0x0000000400067c24 */ /* 0x000fe4000f8e02ff */
[----:B------:R-:W-:Y:S01]  /*2d350*/  IMAD.MOV.U32 R4, RZ, RZ, R10 ;  /* 0x000000ffff047224 */ /* 0x000fe200078e000a */
[----:B-1----:R-:W-:Y:S01]  /*2d360*/  @P2 SHF.R.U32.HI R4, RZ, R8, R5 ;  /* 0x00000008ff042219 */ /* 0x002fe20000011605 */
[C---:B------:R-:W-:Y:S02]  /*2d370*/  IMAD R5, R211.reuse, UR5, R6 ;  /* 0x00000005d3057c24 */ /* 0x040fe4000f8e0206 */
[----:B------:R-:W-:Y:S01]  /*2d380*/  IMAD.WIDE.U32 R6, R211, UR4, R18 ;  /* 0x00000004d3067c25 */ /* 0x000fe2000f8e0012 */
[----:B------:R-:W-:-:S03]  /*2d390*/  ULDC.64 UR4, c[0x0][0xc98] ;  /* 0x0003260000047ab9 */ /* 0x000fc60000000a00 */
[----:B------:R-:W-:Y:S02]  /*2d3a0*/  IMAD.MOV R9, RZ, RZ, -R4 ;  /* 0x000000ffff097224 */ /* 0x000fe400078e0a04 */
[----:B------:R-:W-:Y:S02]  /*2d3b0*/  IMAD.IADD R7, R7, 0x1, R5 ;  /* 0x0000000107077824 */ /* 0x000fe400078e0205 */
[----:B------:R-:W-:Y:S02]  /*2d3c0*/  IMAD R9, R21, R9, R10 ;  /* 0x0000000915097224 */ /* 0x000fe400078e020a */
[----:B------:R-:W-:Y:S02]  /*2d3d0*/  IMAD R8, R24, UR4, RZ ;  /* 0x0000000418087c24 */ /* 0x000fe4000f8e02ff */
[C---:B------:R-:W-:Y:S01]  /*2d3e0*/  IMAD.WIDE.U32 R6, R25.reuse, UR4, R6 ;  /* 0x0000000419067c25 */ /* 0x040fe2000f8e0006 */
[----:B------:R-:W-:Y:S02]  /*2d3f0*/  SHF.R.S32.HI R5, RZ, 0x1f, R9 ;  /* 0x0000001fff057819 */ /* 0x000fe40000011409 */
[----:B------:R-:W-:Y:S01]  /*2d400*/  SHF.R.S32.HI R13, RZ, 0x1f, R4 ;  /* 0x0000001fff0d7819 */ /* 0x000fe20000011404 */
[----:B------:R-:W-:Y:S01]  /*2d410*/  IMAD R8, R25, UR5, R8 ;  /* 0x0000000519087c24 */ /* 0x000fe2000f8e0208 */
[----:B------:R-:W-:Y:S01]  /*2d420*/  IADD3 R4, P1, R4, R6, RZ ;  /* 0x0000000604047210 */ /* 0x000fe20007f3e0ff */
[----:B------:R-:W-:-:S02]  /*2d430*/  ULDC.64 UR4, c[0x0][0xc88] ;  /* 0x0003220000047ab9 */ /* 0x000fc40000000a00 */
        /* <DEDUP_REMOVED lines=9> */
[----:B------:R-:W-:-:S03]  /*2d4d0*/  ULDC.64 UR4, c[0x0][0xba0] ;  /* 0x0002e80000047ab9 */ /* 0x000fc60000000a00 */
[----:B------:R-:W2:Y:S01]  /*2d4e0*/  SHFL.IDX PT, R7, R4, RZ, 0x1c1f ;  /* 0x001c1fff04077589 */ /* 0x000ea200000e0000 */
[----:B------:R-:W-:-:S05]  /*2d4f0*/  VIADD R5, R15, 0x8 ;  /* 0x000000080f057836 */ /* 0x000fca0000000000 */
[----:B------:R-:W-:Y:S01]  /*2d500*/  ISETP.GE.OR P0, PT, R5, R20, P0 ;  /* 0x000000140500720c */ /* 0x000fe20000706670 */
[----:B------:R-:W-:Y:S01]  /*2d510*/  IMAD R5, R218, 0x40, R186 ;  /* 0x00000040da057824 */ /* 0x000fe200078e02ba */
[----:B--2---:R0:W-:Y:S11]  /*2d520*/  @!P3 ST.E desc[UR44][R6.64], R11 ;  /* 0x0000000b0600b985 */ /* 0x0041f6000c10192c */
[----:B------:R-:W2:Y:S01]  /*2d530*/  @!P0 LDL R63, [R1+0x434] ;  /* 0x00043400013f8983 */ /* 0x000ea20000100800 */
[----:B------:R-:W-:-:S03]  /*2d540*/  IMAD.WIDE R2, R5, 0x2, R2 ;  /* 0x0000000205027825 */ /* 0x000fc600078e0202 */
        /* <DEDUP_REMOVED lines=11> */
[----:B------:R-:W-:Y:S02]  /*2d600*/  LOP3.LUT R8, R8, R9, RZ, 0x3c, !PT ;  /* 0x0000000908087212 */ /* 0x000fe400078e3cff */
[----:B------:R-:W-:Y:S01]  /*2d610*/  LOP3.LUT R12, R12, R13, RZ, 0x3c, !PT ;  /* 0x0000000d0c0c7212 */ /* 0x000fe200078e3cff */
[----:B------:R-:W-:Y:S01]  /*2d620*/  IMAD.X R13, RZ, RZ, R3, P5 ;  /* 0x000000ffff0d7224 */ /* 0x000fe200028e0603 */
[----:B------:R-:W-:-:S02]  /*2d630*/  IADD3.X R9, RZ, R3, RZ, P1, !PT ;  /* 0x00000003ff097210 */ /* 0x000fc40000ffe4ff */
        /* <DEDUP_REMOVED lines=25> */
[----:B------:R-:W-:-:S03]  /*2d7d0*/  LOP3.LUT R60, R61, 0x380, RZ, 0xc0, !PT ;  /* 0x000003803d3c7812 */ /* 0x000fc600078ec0ff */
[----:B------:R1:W2:Y:S01]  /*2d7e0*/  SHFL.IDX PT, R59, R4, 0x1, 0x1c1f ;  /* 0x003c1f00043b7f89 */ /* 0x0002a200000e0000 */
[----:B------:R-:W-:Y:S02]  /*2d7f0*/  LOP3.LUT R48, R49, 0x380, RZ, 0xc0, !PT ;  /* 0x0000038031307812 */ /* 0x000fe400078ec0ff */
[----:B------:R-:W-:Y:S02]  /*2d800*/  LOP3.LUT R52, R53, 0x380, RZ, 0xc0, !PT ;  /* 0x0000038035347812 */ /* 0x000fe400078ec0ff */
[----:B------:R-:W-:Y:S02]  /*2d810*/  LOP3.LUT R56, R57, 0x380, RZ, 0xc0, !PT ;  /* 0x0000038039387812 */ /* 0x000fe400078ec0ff */
        /* <DEDUP_REMOVED lines=17> */
[----:B-1----:R-:W-:Y:S02]  /*2d930*/  LOP3.LUT R4, R5, 0x380, RZ, 0xc0, !PT ;  /* 0x0000038005047812 */ /* 0x002fe400078ec0ff */
        /* <DEDUP_REMOVED lines=15> */
[----:B------:R-:W-:-:S02]  /*2da30*/  LOP3.LUT R76, R4, R5, RZ, 0x3c, !PT ;  /* 0x00000005044c7212 */ /* 0x000fc400078e3cff */
[----:B------:R-:W-:Y:S01]  /*2da40*/  IADD3.X R65, RZ, R3, RZ, P3, !PT ;  /* 0x00000003ff417210 */ /* 0x000fe20001ffe4ff */
[----:B------:R-:W-:Y:S01]  /*2da50*/  BSSY B1, `(.L_x_13194) ;  /* 0x0000059000017945 */ /* 0x000fe20003800000 */
[----:B--2---:R0:W-:Y:S04]  /*2da60*/  @!P0 ST.E desc[UR44][R58.64], R63 ;  /* 0x0000003f3a008985 */ /* 0x0041e8000c10192c */
[----:B------:R1:W5:Y:S04]  /*2da70*/  LD.E.128 R4, desc[UR44][R2.64] ;  /* 0x0000002c02047980 */ /* 0x000368000c101d00 */
[----:B------:R-:W5:Y:S04]  /*2da80*/  LD.E.128 R8, desc[UR44][R8.64] ;  /* 0x0000002c08087980 */ /* 0x000f68000c101d00 */
[----:B------:R-:W5:Y:S01]  /*2da90*/  LD.E.128 R12, desc[UR44][R12.64] ;  /* 0x0000002c0c0c7980 */ /* 0x000f62000c101d00 */
[----:B-1----:R-:W-:-:S03]  /*2daa0*/  IMAD R3, R19, UR4, RZ ;  /* 0x0000000413037c24 */ /* 0x002fc6000f8e02ff */
[----:B------:R-:W5:Y:S01]  /*2dab0*/  LD.E.128 R28, desc[UR44][R28.64] ;  /* 0x0000002c1c1c7980 */ /* 0x000f62000c101d00 */
[C---:B------:R-:W-:Y:S02]  /*2dac0*/  IMAD R19, R18.reuse, UR5, R3 ;  /* 0x0000000512137c24 */ /* 0x040fe4000f8e0203 */
[----:B------:R-:W-:Y:S01]  /*2dad0*/  IMAD.WIDE.U32 R2, R18, UR4, RZ ;  /* 0x0000000412027c25 */ /* 0x000fe2000f8e00ff */
[----:B------:R-:W-:Y:S01]  /*2dae0*/  ULDC.64 UR4, c[0x0][0xbe8] ;  /* 0x0002fa0000047ab9 */ /* 0x000fe20000000a00 */
[----:B------:R-:W5:Y:S02]  /*2daf0*/  LD.E.128 R32, desc[UR44][R32.64] ;  /* 0x0000002c20207980 */ /* 0x000f64000c101d00 */
[----:B------:R-:W-:Y:S02]  /*2db00*/  IMAD.IADD R3, R3, 0x1, R19 ;  /* 0x0000000103037824 */ /* 0x000fe400078e0213 */
[----:B----4-:R-:W-:Y:S01]  /*2db10*/  IMAD R19, R26, 0x20, R218 ;  /* 0x000000201a137824 */ /* 0x010fe200078e02da */
        /* <DEDUP_REMOVED lines=8> */
[----:B------:R-:W-:Y:S02]  /*2dba0*/  @P2 IMAD.HI.U32 R0, R26, R81, RZ ;  /* 0x000000511a002227 */ /* 0x000fe400078e00ff */
[----:B------:R-:W5:Y:S02]  /*2dbb0*/  LD.E.128 R48, desc[UR44][R48.64] ;  /* 0x0000002c30307980 */ /* 0x000f64000c101d00 */
[----:B------:R-:W-:-:S02]  /*2dbc0*/  IMAD.IADD R3, R3, 0x1, R19 ;  /* 0x0000000103037824 */ /* 0x000fc400078e0213 */
[----:B------:R-:W-:Y:S01]  /*2dbd0*/  IMAD.MOV.U32 R19, RZ, RZ, R26 ;  /* 0x000000ffff137224 */ /* 0x000fe200078e001a */
[----:B------:R-:W-:Y:S01]  /*2dbe0*/  @P2 SHF.R.U32.HI R19, RZ, R83, R0 ;  /* 0x00000053ff132219 */ /* 0x000fe20000011600 */
[----:B------:R-:W-:Y:S01]  /*2dbf0*/  IMAD R24, R24, UR4, RZ ;  /* 0x0000000418187c24 */ /* 0x000fe2000f8e02ff */
[----:B------:R-:W5:Y:S02]  /*2dc00*/  LD.E.128 R52, desc[UR44][R52.64] ;  /* 0x0000002c34347980 */ /* 0x000f64000c101d00 */
[--C-:B------:R-:W-:Y:S01]  /*2dc10*/  SHF.R.S32.HI R0, RZ, 0x1f, R19.reuse ;  /* 0x0000001fff007819 */ /* 0x100fe20000011413 */
[----:B------:R-:W-:Y:S01]  /*2dc20*/  IMAD.MOV R18, RZ, RZ, -R19 ;  /* 0x000000ffff127224 */ /* 0x000fe200078e0a13 */
[----:B0-----:R-:W5:Y:S01]  /*2dc30*/  LD.E.128 R56, desc[UR44][R56.64] ;  /* 0x0000002c38387980 */ /* 0x001f62000c101d00 */
[C---:B------:R-:W-:Y:S02]  /*2dc40*/  IMAD R81, R25.reuse, UR5, R24 ;  /* 0x0000000519517c24 */ /* 0x040fe4000f8e0218 */
[----:B------:R-:W-:Y:S01]  /*2dc50*/  IMAD.WIDE.U32 R2, R25, UR4, R2 ;  /* 0x0000000419027c25 */ /* 0x000fe2000f8e0002 */
[----:B------:R-:W-:Y:S01]  /*2dc60*/  ULDC.64 UR4, c[0x0][0xbe0] ;  /* 0x0002f80000047ab9 */ /* 0x000fe20000000a00 */
[----:B------:R-:W5:Y:S02]  /*2dc70*/  LD.E.128 R60, desc[UR44][R60.64] ;  /* 0x0000002c3c3c7980 */ /* 0x000f64000c101d00 */
[----:B------:R-:W-:-:S02]  /*2dc80*/  IMAD R0, R0, UR4, RZ ;  /* 0x0000000400007c24 */ /* 0x000fc4000f8e02ff */
[----:B------:R-:W-:Y:S01]  /*2dc90*/  IMAD R21, R21, R18, R26 ;  /* 0x0000001215157224 */ /* 0x000fe200078e021a */
[----:B------:R-:W5:Y:S01]  /*2dca0*/  LD.E.128 R64, desc[UR44][R64.64] ;  /* 0x0000002c40407980 */ /* 0x000f62000c101d00 */
[----:B------:R-:W-:-:S03]  /*2dcb0*/  IMAD.IADD R3, R3, 0x1, R81 ;  /* 0x0000000103037824 */ /* 0x000fc600078e0251 */
[----:B------:R-:W5:Y:S01]  /*2dcc0*/  LD.E.128 R68, desc[UR44][R68.64] ;  /* 0x0000002c44447980 */ /* 0x000f62000c101d00 */
[----:B------:R-:W-:-:S03]  /*2dcd0*/  IMAD R25, R19, UR5, R0 ;  /* 0x0000000513197c24 */ /* 0x000fc6000f8e0200 */
[----:B------:R-:W5:Y:S01]  /*2dce0*/  LD.E.128 R72, desc[UR44][R72.64] ;  /* 0x0000002c48487980 */ /* 0x000f62000c101d00 */
[----:B------:R-:W-:-:S03]  /*2dcf0*/  SHF.R.S32.HI R0, RZ, 0x1f, R21 ;  /* 0x0000001fff007819 */ /* 0x000fc60000011415 */
[----:B------:R-:W5:Y:S01]  /*2dd00*/  LD.E.128 R76, desc[UR44][R76.64] ;  /* 0x0000002c4c4c7980 */ /* 0x000f62000c101d00 */
        /* <DEDUP_REMOVED lines=10> */
[----:B------:R-:W-:Y:S01]  /*2ddb0*/  IADD3 R83, R218, R210, RZ ;  /* 0x000000d2da537210 */ /* 0x000fe20007ffe0ff */
[----:B------:R-:W-:-:S04]  /*2ddc0*/  IMAD.WIDE.U32 R2, R21, UR4, R2 ;  /* 0x0000000415027c25 */ /* 0x000fc8000f8e0002 */
[----:B------:R-:W-:Y:S01]  /*2ddd0*/  IMAD R25, R21, UR5, R0 ;  /* 0x0000000515197c24 */ /* 0x000fe2000f8e0200 */
[-C--:B------:R-:W-:Y:S01]  /*2dde0*/  ISETP.GE.AND P2, PT, R83, R20.reuse, PT ;  /* 0x000000145300720c */ /* 0x080fe20003f46270 */
[----:B------:R-:W-:Y:S01]  /*2ddf0*/  VIADD R0, R148, 0x32420 ;  /* 0x0003242094007836 */ /* 0x000fe20000000000 */
[----:B------:R-:W-:Y:S01]  /*2de00*/  ULDC.64 UR4, c[0x0][0xb80] ;  /* 0x0002e00000047ab9 */ /* 0x000fe20000000a00 */
[----:B------:R-:W-:Y:S01]  /*2de10*/  IMAD.IADD R3, R3, 0x1, R25 ;  /* 0x0000000103037824 */ /* 0x000fe200078e0219 */
[C---:B------:R-:W-:Y:S01]  /*2de20*/  LEA R21, P3, R2.reuse, UR4, 0x1 ;  /* 0x0000000402157c11 */ /* 0x040fe2000f8608ff */
[----:B------:R-:W-:Y:S01]  /*2de30*/  VIADD R19, R83, 0x20 ;  /* 0x0000002053137836 */ /* 0x000fe20000000000 */
[----:B------:R-:W-:Y:S02]  /*2de40*/  PRMT R0, RZ, 0x654, R0 ;  /* 0x00000654ff007816 */ /* 0x000fe40000000000 */
[----:B------:R-:W-:Y:S02]  /*2de50*/  LEA.HI.X R26, R2, UR5, R3, 0x1, P3 ;  /* 0x00000005021a7c11 */ /* 0x000fe400098f0c03 */
[-C--:B------:R-:W-:Y:S01]  /*2de60*/  ISETP.GE.AND P1, PT, R19, R20.reuse, PT ;  /* 0x000000141300720c */ /* 0x080fe20003f26270 */
[----:B------:R-:W-:Y:S01]  /*2de70*/  VIADD R19, R83, 0x40 ;  /* 0x0000004053137836 */ /* 0x000fe20000000000 */
[----:B0-----:R0:W1:Y:S01]  /*2de80*/  SHFL.IDX PT, R80, R21, RZ, 0x181f ;  /* 0x00181fff15507589 */ /* 0x00106200000e0000 */
[----:B------:R2:W-:Y:S03]  /*2de90*/  SYNCS.ARRIVE.TRANS64.RED.A1T0 RZ, [R0+URZ], RZ ;  /* 0x000000ff00ff79a7 */ /* 0x0005e6000810043f */
[----:B------:R-:W-:Y:S01]  /*2dea0*/  ISETP.GE.AND P0, PT, R19, R20, PT ;  /* 0x000000141300720c */ /* 0x000fe20003f06270 */
[----:B--2---:R0:W2:Y:S01]  /*2deb0*/  SHFL.IDX PT, R0, R26, RZ, 0x181f ;  /* 0x00181fff1a007589 */ /* 0x0040a200000e0000 */
        /* <DEDUP_REMOVED lines=18> */
.L_x_13195:
[----:B------:R-:W-:Y:S05]  /*2dfe0*/  BSYNC B1 ;  /* 0x0000000000017941 */ /* 0x000fea0003800000 */
.L_x_13194:
[----:B--2---:R2:W4:Y:S01]  /*2dff0*/  SHFL.IDX PT, R0, R26, 0x1, 0x181f ;  /* 0x00381f001a007f89 */ /* 0x00452200000e0000 */
        /* <DEDUP_REMOVED lines=8> */
[----:B---3--:R-:W-:-:S04]  /*2e080*/  @!P4 LEA R2, P5, R186, R18, 0x1 ;  /* 0x00000012ba02c211 */ /* 0x008fc800078a08ff */
[----:B----4-:R-:W-:Y:S02]  /*2e090*/  @!P4 LEA.HI.X R3, R186, R0, R217, 0x1, P5 ;  /* 0x00000000ba03c211 */ /* 0x010fe400028f0cd9 */
[----:B-----5:R-:W-:-:S03]  /*2e0a0*/  @!P3 LEA R4, P5, R188, R18, 0x1 ;  /* 0x00000012bc04b211 */ /* 0x020fc600078a08ff */
        /* <DEDUP_REMOVED lines=9> */
.L_x_13197:
[----:B------:R-:W-:Y:S05]  /*2e140*/  BSYNC B1 ;  /* 0x0000000000017941 */ /* 0x000fea0003800000 */
.L_x_13196:
[----:B----4-:R4:W0:Y:S01]  /*2e150*/  SHFL.IDX PT, R0, R26, 0x2, 0x181f ;  /* 0x00581f001a007f89 */ /* 0x01082200000e0000 */
        /* <DEDUP_REMOVED lines=20> */
.L_x_13199:
[----:B------:R-:W-:Y:S05]  /*2e2a0*/  BSYNC B1 ;  /* 0x0000000000017941 */ /* 0x000fea0003800000 */
.L_x_13198:
[----:B0-----:R-:W-:Y:S01]  /*2e2b0*/  VIADD R3, R83, 0x60 ;  /* 0x0000006053037836 */ /* 0x001fe20000000000 */
[----:B--2-4-:R-:W2:Y:S04]  /*2e2c0*/  SHFL.IDX PT, R26, R26, 0x3, 0x181f ;  /* 0x00781f001a1a7f89 */ /* 0x014ea800000e0000 */
        /* <DEDUP_REMOVED lines=10> */
[-C--:B--2---:R-:W-:Y:S02]  /*2e370*/  @!P3 LEA.HI.X R3, R186, R26.reuse, R217, 0x1, P0 ;  /* 0x0000001aba03b211 */ /* 0x084fe400000f0cd9 */
        /* <DEDUP_REMOVED lines=11> */
.L_x_13192:
[----:B------:R-:W-:Y:S01]  /*2e430*/  ULDC.64 UR4, c[0x0][0xd00] ;  /* 0x0003400000047ab9 */ /* 0x000fe20000000a00 */
[----:B-----5:R-:W3:Y:S01]  /*2e440*/  LDC.64 R2, c[0x0][0xd00] ;  /* 0x00034000ff027b82 */ /* 0x020ee20000000a00 */
[----:B------:R-:W-:Y:S01]  /*2e450*/  ISETP.NE.U32.AND P0, PT, RZ, UR4, PT ;  /* 0x00000004ff007c0c */ /* 0x000fe2000bf05070 */
[----:B------:R-:W-:-:S03]  /*2e460*/  IMAD.MOV.U32 R0, RZ, RZ, RZ ;  /* 0x000000ffff007224 */ /* 0x000fc600078e00ff */
[----:B------:R-:W-:Y:S01]  /*2e470*/  ISETP.NE.AND.EX P0, PT, RZ, UR5, PT, P0 ;  /* 0x00000005ff007c0c */ /* 0x000fe2000bf05300 */
[----:B------:R-:W-:Y:S02]  /*2e480*/  ULDC.64 UR4, c[0x0][0xd08] ;  /* 0x0003420000047ab9 */ /* 0x000fe40000000a00 */
[----:B------:R-:W-:Y:S01]  /*2e490*/  ISETP.NE.U32.AND P1, PT, RZ, UR4, PT ;  /* 0x00000004ff007c0c */ /* 0x000fe2000bf25070 */
[----:B------:R-:W2:Y:S03]  /*2e4a0*/  LDC R19, c[0x0][0xce8] ;  /* 0x00033a00ff137b82 */ /* 0x000ea60000000800 */
[----:B------:R-:W-:Y:S01]  /*2e4b0*/  ISETP.NE.AND.EX P1, PT, RZ, UR5, PT, P1 ;  /* 0x00000005ff007c0c */ /* 0x000fe2000bf25310 */
[----:B---3--:R-:W-:-:S12]  /*2e4c0*/  IMAD.WIDE R2, R212, 0x4, R2 ;  /* 0x00000004d4027825 */ /* 0x008fd800078e0202 */
[----:B------:R-:W3:Y:S01]  /*2e4d0*/  @P1 LDC.64 R4, c[0x0][0xd08] ;  /* 0x00034200ff041b82 */ /* 0x000ee20000000a00 */
[----:B------:R-:W-:Y:S02]  /*2e4e0*/  ULDC UR4, c[0x0][0xb88] ;  /* 0x0002e20000047ab9 */ /* 0x000fe40000000800 */
[----:B------:R-:W-:Y:S01]  /*2e4f0*/  IMAD.U32 R6, RZ, RZ, UR4 ;  /* 0x00000004ff067e24 */ /* 0x000fe2000f8e00ff */
[----:B------:R0:W5:Y:S01]  /*2e500*/  @P0 LDG.E R0, desc[UR44][R2.64] ;  /* 0x0000002c02000981 */ /* 0x000162000c1e1900 */
[----:B---3--:R-:W-:-:S05]  /*2e510*/  @P1 IMAD.WIDE R4, R212, 0x4, R4 ;  /* 0x00000004d4041825 */ /* 0x008fca00078e0204 */
[----:B------:R0:W5:Y:S01]  /*2e520*/  @P1 LDG.E R6, desc[UR44][R4.64] ;  /* 0x0000002c04061981 */ /* 0x000162000c1e1900 */
[----:B--2---:R-:W-:Y:S02]  /*2e530*/  ISETP.NE.AND P2, PT, R19, 0x1, PT ;  /* 0x000000011300780c */ /* 0x004fe40003f45270 */
        /* <DEDUP_REMOVED lines=9> */
.L_x_13201:
[----:B------:R-:W-:Y:S01]  /*2e5d0*/  BSSY B1, `(.L_x_13202) ;  /* 0x000002d000017945 */ /* 0x000fe20003800000 */
[----:B------:R-:W-:Y:S02]  /*2e5e0*/  SHF.R.S32.HI R10, RZ, 0x1f, R211 ;  /* 0x0000001fff0a7819 */ /* 0x000fe400000114d3 */
[----:B------:R-:W-:Y:S02]  /*2e5f0*/  SEL R13, R212, RZ, !P0 ;  /* 0x000000ffd40d7207 */ /* 0x000fe40004000000 */
[----:B------:R-:W-:Y:S02]  /*2e600*/  SEL R12, R7, RZ, !P0 ;  /* 0x000000ff070c7207 */ /* 0x000fe40004000000 */
[----:B-----5:R-:W-:Y:S01]  /*2e610*/  SHF.R.S32.HI R11, RZ, 0x1f, R0 ;  /* 0x0000001fff0b7819 */ /* 0x020fe20000011400 */
[----:B------:R-:W-:Y:S06]  /*2e620*/  @P3 BRA `(.L_x_13203) ;  /* 0x00000000009c3947 */ /* 0x000fec0003800000 */
[----:B------:R-:W0:Y:S01]  /*2e630*/  S2R R3, SR_TID.X ;  /* 0x0000000000037919 */ /* 0x000e220000002100 */
[----:B------:R-:W5:Y:S02]  /*2e640*/  LDC R14, c[0x0][0xce8] ;  /* 0x00033a00ff0e7b82 */ /* 0x000f640000000800 */
[----:B-----5:R-:W-:Y:S01]  /*2e650*/  IMAD R2, R6, R14, RZ ;  /* 0x0000000e06027224 */ /* 0x020fe200078e02ff */
[----:B0-----:R-:W-:-:S04]  /*2e660*/  IADD3 R9, R210, -0x80, R3 ;  /* 0xffffff80d2097810 */ /* 0x001fc80007ffe003 */
        /* <DEDUP_REMOVED lines=9> */
[----:B------:R-:W0:Y:S01]  /*2e700*/  @P0 LDC R4, c[0x0][0xcec] ;  /* 0x00033b00ff040b82 */ /* 0x000e220000000800 */
[----:B------:R-:W-:Y:S01]  /*2e710*/  IMAD R7, R211, UR5, R8 ;  /* 0x00000005d3077c24 */ /* 0x000fe2000f8e0208 */
[----:B------:R-:W-:-:S03]  /*2e720*/  ULDC.64 UR4, c[0x0][0xc98] ;  /* 0x0003260000047ab9 */ /* 0x000fc60000000a00 */
[----:B------:R-:W-:-:S03]  /*2e730*/  IMAD.IADD R3, R3, 0x1, R7 ;  /* 0x0000000103037824 */ /* 0x000fc600078e0207 */
[----:B------:R-:W5:Y:S01]  /*2e740*/  @P0 LDC R15, c[0x0][0xcf0] ;  /* 0x00033c00ff0f0b82 */ /* 0x000f620000000800 */
[----:B------:R-:W-:-:S04]  /*2e750*/  IMAD.WIDE.U32 R2, R13, UR4, R2 ;  /* 0x000000040d027c25 */ /* 0x000fc8000f8e0002 */
[----:B0-----:R-:W-:-:S05]  /*2e760*/  @P0 IMAD.HI.U32 R4, R9, R4, RZ ;  /* 0x0000000409040227 */ /* 0x001fca00078e00ff */
[----:B-----5:R-:W-:Y:S01]  /*2e770*/  @P0 SHF.R.U32.HI R5, RZ, R15, R4 ;  /* 0x0000000fff050219 */ /* 0x020fe20000011604 */
        /* <DEDUP_REMOVED lines=18> */
.L_x_13203:
[----:B------:R-:W-:Y:S05]  /*2e8a0*/  BSYNC B1 ;  /* 0x0000000000017941 */ /* 0x000fea0003800000 */
.L_x_13202:
[----:B0-----:R-:W5:Y:S01]  /*2e8b0*/  LDL R4, [R1+0x464] ;  /* 0x0004640001047983 */ /* 0x001f620000100800 */
[----:B------:R-:W-:Y:S02]  /*2e8c0*/  ULDC.64 UR4, c[0x0][0xba0] ;  /* 0x0002e80000047ab9 */ /* 0x000fe40000000a00 */
[----:B------:R-:W-:-:S04]  /*2e8d0*/  IMAD R3, R11, UR4, RZ ;  /* 0x000000040b037c24 */ /* 0x000fc8000f8e02ff */
[C---:B------:R-:W-:Y:S02]  /*2e8e0*/  IMAD R5, R0.reuse, UR5, R3 ;  /* 0x0000000500057c24 */ /* 0x040fe4000f8e0203 */
[----:B------:R-:W-:Y:S01]  /*2e8f0*/  IMAD.WIDE.U32 R2, R0, UR4, RZ ;  /* 0x0000000400027c25 */ /* 0x000fe2000f8e00ff */
[----:B------:R-:W-:-:S03]  /*2e900*/  ULDC.64 UR4, c[0x0][0xbe8] ;  /* 0x0002fa0000047ab9 */ /* 0x000fc60000000a00 */
[----:B------:R-:W-:Y:S02]  /*2e910*/  IMAD.IADD R3, R3, 0x1, R5 ;  /* 0x0000000103037824 */ /* 0x000fe400078e0205 */
[----:B------:R-:W-:-:S04]  /*2e920*/  IMAD.WIDE.U32 R2, R211, UR4, R2 ;  /* 0x00000004d3027c25 */ /* 0x000fc8000f8e0002 */
[----:B-----5:R-:W-:Y:S02]  /*2e930*/  IMAD R7, R4, 0x20, R218 ;  /* 0x0000002004077824 */ /* 0x020fe400078e02da */
[----:B------:R-:W-:Y:S02]  /*2e940*/  IMAD R4, R10, UR4, RZ ;  /* 0x000000040a047c24 */ /* 0x000fe4000f8e02ff */
[----:B------:R-:W-:Y:S02]  /*2e950*/  IMAD.IADD R9, R210, 0x1, R7 ;  /* 0x00000001d2097824 */ /* 0x000fe400078e0207 */
[----:B------:R-:W-:Y:S01]  /*2e960*/  IMAD R7, R211, UR5, R4 ;  /* 0x00000005d3077c24 */ /* 0x000fe2000f8e0204 */
[----:B------:R-:W-:Y:S01]  /*2e970*/  ULDC.64 UR4, c[0x0][0xbf0] ;  /* 0x0002fc0000047ab9 */ /* 0x000fe20000000a00 */
[----:B--2---:R-:W-:-:S04]  /*2e980*/  @P2 IMAD.HI.U32 R0, R9, R18, RZ ;  /* 0x0000001209002227 */ /* 0x004fc800078e00ff */
[----:B------:R-:W-:Y:S01]  /*2e990*/  IMAD.MOV.U32 R5, RZ, RZ, R9 ;  /* 0x000000ffff057224 */ /* 0x000fe200078e0009 */
[----:B---3--:R-:W-:Y:S01]  /*2e9a0*/  @P2 SHF.R.U32.HI R5, RZ, R21, R0 ;  /* 0x00000015ff052219 */ /* 0x008fe20000011600 */
[----:B------:R-:W-:Y:S02]  /*2e9b0*/  IMAD R4, R12, UR4, RZ ;  /* 0x000000040c047c24 */ /* 0x000fe4000f8e02ff */
[----:B------:R-:W-:Y:S01]  /*2e9c0*/  IMAD.IADD R3, R3, 0x1, R7 ;  /* 0x0000000103037824 */ /* 0x000fe200078e0207 */
[----:B------:R-:W-:Y:S01]  /*2e9d0*/  SHF.R.S32.HI R0, RZ, 0x1f, R5 ;  /* 0x0000001fff007819 */ /* 0x000fe20000011405 */
        /* <DEDUP_REMOVED lines=23> */
.L_x_13414:
        /* <DEDUP_REMOVED lines=22> */
.L_x_13206:
[----:B------:R-:W-:Y:S05]  /*2ecb0*/  BSYNC B1 ;  /* 0x0000000000017941 */ /* 0x000fea0003800000 */
.L_x_13205:
[----:B------:R-:W-:-:S03]  /*2ecc0*/  UMOV UR4, 0xffffffff ;  /* 0xffffffff00047882 */ /* 0x000fc60000000000 */
[----:B------:R-:W-:Y:S05]  /*2ecd0*/  BRA.DIV UR4, `(.L_x_13207) ;  /* 0x0000009a04487947 */ /* 0x000fea000b800000 */
[----:B--2---:R2:W0:Y:S04]  /*2ece0*/  SHFL.IDX PT, R0, R3, 0x1, 0x181f ;  /* 0x00381f0003007f89 */ /* 0x00442800000e0000 */
[----:B---3--:R2:W3:Y:S02]  /*2ecf0*/  SHFL.IDX PT, R14, R2, 0x1, 0x181f ;  /* 0x00381f00020e7f89 */ /* 0x0084e400000e0000 */
.L_x_13418:
        /* <DEDUP_REMOVED lines=21> */
.L_x_13209:
[----:B------:R-:W-:Y:S05]  /*2ee50*/  BSYNC B1 ;  /* 0x0000000000017941 */ /* 0x000fea0003800000 */
.L_x_13208:
[----:B------:R-:W-:-:S03]  /*2ee60*/  UMOV UR4, 0xffffffff ;  /* 0xffffffff00047882 */ /* 0x000fc60000000000 */
[----:B------:R-:W-:Y:S05]  /*2ee70*/  BRA.DIV UR4, `(.L_x_13210) ;  /* 0x0000009a04287947 */ /* 0x000fea000b800000 */
[----:B0-----:R0:W0:Y:S04]  /*2ee80*/  SHFL.IDX PT, R0, R3, 0x2, 0x181f ;  /* 0x00581f0003007f89 */ /* 0x00102800000e0000 */
[----:B---3--:R3:W0:Y:S02]  /*2ee90*/  SHFL.IDX PT, R14, R2, 0x2, 0x181f ;  /* 0x00581f00020e7f89 */ /* 0x00862400000e0000 */
.L_x_13422:
        /* <DEDUP_REMOVED lines=21> */
.L_x_13212:
[----:B------:R-:W-:Y:S05]  /*2eff0*/  BSYNC B1 ;  /* 0x0000000000017941 */ /* 0x000fea0003800000 */
.L_x_13211:
[----:B------:R-:W-:-:S03]  /*2f000*/  UMOV UR4, 0xffffffff ;  /* 0xffffffff00047882 */ /* 0x000fc60000000000 */
[----:B------:R-:W-:Y:S05]  /*2f010*/  BRA.DIV UR4, `(.L_x_13213) ;  /* 0x0000009a04087947 */ /* 0x000fea000b800000 */
[----:B0-----:R0:W0:Y:S04]  /*2f020*/  SHFL.IDX PT, R0, R3, 0x3, 0x181f ;  /* 0x00781f0003007f89 */ /* 0x00102800000e0000 */
[----:B------:R0:W0:Y:S02]  /*2f030*/  SHFL.IDX PT, R14, R2, 0x3, 0x181f ;  /* 0x00781f00020e7f89 */ /* 0x00002400000e0000 */
.L_x_13426:
        /* <DEDUP_REMOVED lines=20> */
.L_x_13200:
[----:B------:R-:W-:Y:S05]  /*2f180*/  BSYNC B0 ;  /* 0x0000000000007941 */ /* 0x000fea0003800000 */
.L_x_13191:
[----:B------:R-:W-:Y:S02]  /*2f190*/  ULDC UR4, c[0x0][0xd3c] ;  /* 0x00034f0000047ab9 */ /* 0x000fe40000000800 */
[----:B-1----:R-:W-:-:S13]  /*2f1a0*/  ISETP.GE.AND P0, PT, R127, UR4, PT ;  /* 0x000000047f007c0c */ /* 0x002fda000bf06270 */
[----:B------:R-:W-:Y:S05]  /*2f1b0*/  @!P0 BRA `(.L_x_13214) ;  /* 0xfffffd20002c8947 */ /* 0x000fea000383ffff */
[----:B------:R-:W-:Y:S05]  /*2f1c0*/  BRA `(.L_x_12984) ;  /* 0x0000007c00bc7947 */ /* 0x000fea0003800000 */
.L_x_12982:
        /* <DEDUP_REMOVED lines=16> */
.L_x_13215:
        /* <DEDUP_REMOVED lines=42> */
.L_x_13221:
        /* <DEDUP_REMOVED lines=12> */
.L_x_13220:
[----:B------:R-:W-:Y:S05]  /*2f630*/  BSYNC B0 ;  /* 0x0000000000007941 */ /* 0x000fea0003800000 */
.L_x_13219:
        /* <DEDUP_REMOVED lines=20> */
.L_x_13217:
        /* <DEDUP_REMOVED lines=20> */
.L_x_13222:
[----:B-1----:R-:W-:Y:S02]  /*2f8c0*/  IMAD.MOV R2, RZ, RZ, -R3 ;  /* 0x000000ffff027224 */ /* 0x002fe400078e0a03 */
[----:B---3--:R-:W-:Y:S02]  /*2f8d0*/  IMAD R16, R16, UR5, R11 ;  /* 0x0000000510107c24 */ /* 0x008fe4000f8e020b */
[----:B------:R-:W-:Y:S01]  /*2f8e0*/  IMAD.MOV.U32 R11, RZ, RZ, R2 ;  /* 0x000000ffff0b7224 */ /* 0x000fe200078e0002 */
[----:B------:R-:W-:Y:S02]  /*2f8f0*/  IABS R2, R4 ;  /* 0x0000000400027213 */ /* 0x000fe40000000000 */
[----:B--2---:R-:W-:Y:S01]  /*2f900*/  IADD3 R9, -R16, UR6, RZ ;  /* 0x0000000610097c10 */ /* 0x004fe2000fffe1ff */
[----:B------:R-:W-:Y:S02]  /*2f910*/  IMAD R11, R11, R12, RZ ;  /* 0x0000000c0b0b7224 */ /* 0x000fe400078e02ff */
[----:B------:R-:W-:Y:S01]  /*2f920*/  IMAD.MOV R8, RZ, RZ, -R2 ;  /* 0x000000ffff087224 */ /* 0x000fe200078e0a02 */
[----:B------:R-:W-:-:S02]  /*2f930*/  MOV R2, RZ ;  /* 0x000000ff00027202 */ /* 0x000fc40000000f00 */
        /* <DEDUP_REMOVED lines=19> */
[----:B------:R-:W-:Y:S01]  /*2fa70*/  IMAD R4, R4, R2, R9 ;  /* 0x0000000204047224 */ /* 0x000fe200078e0209 */
[----:B------:R-:W-:Y:S02]  /*2fa80*/  MOV R2, RZ ;  /* 0x000000ff00027202 */ /* 0x000fe40000000f00 */
        /* <DEDUP_REMOVED lines=30> */
.L_x_13218:
[----:B------:R-:W-:Y:S01]  /*2fc70*/  IMAD.MOV.U32 R17, RZ, RZ, RZ ;  /* 0x000000ffff117224 */ /* 0x000fe200078e00ff */
[----:B------:R-:W-:Y:S01]  /*2fc80*/  MOV R18, RZ ;  /* 0x000000ff00127202 */ /* 0x000fe20000000f00 */
[----:B------:R-:W-:-:S07]  /*2fc90*/  IMAD.U32 R16, RZ, RZ, UR6 ;  /* 0x00000006ff107e24 */ /* 0x000fce000f8e00ff */
.L_x_13223:
[----:B------:R-:W-:-:S13]  /*2fca0*/  ISETP.NE.AND P0, PT, R5, RZ, PT ;  /* 0x000000ff0500720c */ /* 0x000fda0003f05270 */
[----:B------:R-:W0:Y:S01]  /*2fcb0*/  @!P0 S2R R3, SR_CgaCtaId ;  /* 0x0000000000038919 */ /* 0x000e220000008800 */
[----:B------:R-:W-:-:S04]  /*2fcc0*/  @!P0 MOV R0, 0x400 ;  /* 0x0000040000008802 */ /* 0x000fc80000000f00 */
[----:B0-----:R-:W-:-:S05]  /*2fcd0*/  @!P0 LEA R0, R3, R0, 0x18 ;  /* 0x0000000003008211 */ /* 0x001fca00078ec0ff */
[----:B------:R0:W-:Y:S01]  /*2fce0*/  @!P0 STS.128 [R0+0x324d0], R16 ;  /* 0x0324d01000008388 */ /* 0x0001e20000000c00 */
[----:B------:R-:W-:Y:S06]  /*2fcf0*/  BAR.ARV 0x5, 0x180 ;  /* 0x0146000000007b1d */ /* 0x000fec0000002000 */
.L_x_13216:
        /* <DEDUP_REMOVED lines=22> */
[C---:B------:R-:W-:Y:S02]  /*2fe60*/  LOP3.LUT R2, R0.reuse, 0x1f8, RZ, 0xc0, !PT ;  /* 0x000001f800027812 */ /* 0x040fe400078ec0ff */
[----:B------:R-:W-:Y:S02]  /*2fe70*/  LOP3.LUT R0, R0, 0x38, RZ, 0xc0, !PT ;  /* 0x0000003800007812 */ /* 0x000fe400078ec0ff */
[----:B------:R-:W-:Y:S01]  /*2fe80*/  LOP3.LUT R3, R2, 0x38, R5, 0x78, !PT ;  /* 0x0000003802037812 */ /* 0x000fe200078e7805 */
[----:B------:R-:W-:-:S03]  /*2fe90*/  IMAD.SHL.U32 R2, R5, 0x10, RZ ;  /* 0x0000001005027824 */ /* 0x000fc600078e00ff */
[----:B------:R-:W-:Y:S02]  /*2fea0*/  LOP3.LUT R32, R3, 0x200, R32, 0xf8, !PT ;  /* 0x0000020003207812 */ /* 0x000fe400078ef820 */
[----:B------:R-:W-:-:S03]  /*2feb0*/  SHF.R.U32.HI R3, RZ, 0x3, R4 ;  /* 0x00000003ff037819 */ /* 0x000fc60000011604 */
[----:B------:R-:W-:Y:S01]  /*2fec0*/  IMAD R26, R32, 0x2, R23 ;  /* 0x00000002201a7824 */ /* 0x000fe200078e0217 */
[----:B------:R-:W-:Y:S02]  /*2fed0*/  LOP3.LUT R2, R3, 0x70, R2, 0xf8, !PT ;  /* 0x0000007003027812 */ /* 0x000fe400078ef802 */
[C---:B------:R-:W-:Y:S02]  /*2fee0*/  LOP3.LUT R3, R0.reuse, 0x40, RZ, 0xfc, !PT ;  /* 0x0000004000037812 */ /* 0x040fe400078efcff */
[C---:B------:R-:W-:Y:S02]  /*2fef0*/  LOP3.LUT R2, R0.reuse, 0x80, RZ, 0xfc, !PT ;  /* 0x0000008000027812 */ /* 0x040fe400078efcff */
[----:B---3--:R-:W-:-:S07]  /*2ff00*/  LOP3.LUT R0, R0, 0xc0, RZ, 0xfc, !PT ;  /* 0x000000c000007812 */ /* 0x008fce00078efcff */
.L_x_13345:
[----:B------:R-:W-:Y:S05]  /*2ff10*/  YIELD ;  /* 0x0000000000007946 */ /* 0x000fea0003800000 */
[----:B------:R-:W-:Y:S01]  /*2ff20*/  ULDC.64 UR4, c[0x0][0xb20] ;  /* 0x0002c80000047ab9 */ /* 0x000fe20000000a00 */
[----:B------:R-:W-:Y:S01]  /*2ff30*/  IMAD.MOV.U32 R33, RZ, RZ, RZ ;  /* 0x000000ffff217224 */ /* 0x000fe200078e00ff */
[----:B------:R-:W-:Y:S01]  /*2ff40*/  ISETP.NE.U32.AND P0, PT, RZ, UR4, PT ;  /* 0x00000004ff007c0c */ /* 0x000fe2000bf05070 */
[----:B--23--:R-:W0:Y:S01]  /*2ff50*/  LDC.64 R4, c[0x0][0xaf8] ;  /* 0x0002be00ff047b82 */ /* 0x00ce220000000a00 */
[----:B------:R-:W-:Y:S01]  /*2ff60*/  MOV R8, RZ ;  /* 0x000000ff00087202 */ /* 0x000fe20000000f00 */
        /* <DEDUP_REMOVED lines=43> */
.L_x_13225:
        /* <DEDUP_REMOVED lines=8> */
.L_x_13226:
        /* <DEDUP_REMOVED lines=9> */
.L_x_13227:
[----:B--2---:R-:W2:Y:S01]  /*30330*/  @P1 LDG.E R5, desc[UR44][R2.64] ;  /* 0x0000002c02051981 */ /* 0x004ea2000c1e1900 */
[----:B------:R-:W3:Y:S03]  /*30340*/  LDC R7, c[0x0][0x448] ;  /* 0x00011200ff077b82 */ /* 0x000ee60000000800 */
[----:B------:R4:W2:Y:S01]  /*30350*/  @P1 LDG.E R4, desc[UR44][R2.64+0x4] ;  /* 0x0000042c02041981 */ /* 0x0008a2000c1e1900 */
[----:B------:R-:W-:Y:S01]  /*30360*/  IMAD.SHL.U32 R36, R17, 0x80, RZ ;  /* 0x0000008011247824 */ /* 0x000fe200078e00ff */
[----:B-----5:R-:W-:-:S03]  /*30370*/  IADD3 R10, -R33, R10, RZ ;  /* 0x0000000a210a7210 */ /* 0x020fc60007ffe1ff */
[----:B----4-:R-:W4:Y:S01]  /*30380*/  LDC.64 R2, c[0x0][0xad8] ;  /* 0x0002b600ff027b82 */ /* 0x010f220000000a00 */
[----:B---3--:R-:W-:Y:S01]  /*30390*/  ISETP.NE.AND P2, PT, R7, 0x1, PT ;  /* 0x000000010700780c */ /* 0x008fe20003f45270 */
[----:B------:R-:W-:-:S12]  /*303a0*/  VIADD R7, R36, 0x7f ;  /* 0x0000007f24077836 */ /* 0x000fd80000000000 */
[----:B0-----:R-:W0:Y:S01]  /*303b0*/  @P2 LDC R8, c[0x0][0x44c] ;  /* 0x00011300ff082b82 */ /* 0x001e220000000800 */
[----:B----4-:R-:W-:-:S07]  /*303c0*/  ISETP.GE.AND P3, PT, R3, 0x1, PT ;  /* 0x000000010300780c */ /* 0x010fce0003f66270 */
[----:B------:R-:W3:Y:S01]  /*303d0*/  @P2 LDC R9, c[0x0][0x450] ;  /* 0x00011400ff092b82 */ /* 0x000ee20000000800 */
[----:B--2---:R-:W-:Y:S02]  /*303e0*/  @P1 IMAD.IADD R6, R4, 0x1, -R5 ;  /* 0x0000000104061824 */ /* 0x004fe400078e0a05 */
[----:B0-----:R-:W-:-:S04]  /*303f0*/  @P2 IMAD.HI.U32 R4, R7, R8, RZ ;  /* 0x0000000807042227 */ /* 0x001fc800078e00ff */
[----:B------:R-:W-:Y:S01]  /*30400*/  IMAD.IADD R17, R10, 0x1, R6 ;  /* 0x000000010a117824 */ /* 0x000fe200078e0206 */
[----:B---3--:R-:W-:-:S03]  /*30410*/  @P2 SHF.R.U32.HI R7, RZ, R9, R4 ;  /* 0x00000009ff072219 */ /* 0x008fc60000011604 */
[C---:B------:R-:W-:Y:S01]  /*30420*/  VIADD R4, R17.reuse, 0x5f ;  /* 0x0000005f11047836 */ /* 0x040fe20000000000 */
[----:B------:R-:W-:-:S03]  /*30430*/  IADD3 R8, R17, 0x1, -R13 ;  /* 0x0000000111087810 */ /* 0x000fc60007ffe80d */
[----:B------:R-:W-:-:S04]  /*30440*/  IMAD.HI R4, R4, 0x2aaaaaab, RZ ;  /* 0x2aaaaaab04047827 */ /* 0x000fc800078e02ff */
[----:B------:R-:W-:Y:S01]  /*30450*/  IMAD.IADD R7, R8, 0x1, R7 ;  /* 0x0000000108077824 */ /* 0x000fe200078e0207 */
[----:B------:R-:W-:-:S03]  /*30460*/  SHF.R.U32.HI R9, RZ, 0x1f, R4 ;  /* 0x0000001fff097819 */ /* 0x000fc60000011604 */
[----:B------:R-:W-:Y:S01]  /*30470*/  IMAD.IADD R2, R7, 0x1, R2 ;  /* 0x0000000107027824 */ /* 0x000fe200078e0202 */
        /* <DEDUP_REMOVED lines=13> */
.L_x_13230:
[----:B------:R-:W-:-:S13]  /*30550*/  ISETP.NE.AND P0, PT, R3, 0x1, PT ;  /* 0x000000010300780c */ /* 0x000fda0003f05270 */
[----:B------:R-:W0:Y:S02]  /*30560*/  @P0 LDC.64 R4, c[0x0][0xae0] ;  /* 0x0002b800ff040b82 */ /* 0x000e240000000a00 */
[----:B0-----:R-:W-:-:S05]  /*30570*/  @P0 IMAD.HI.U32 R4, R11, R4, RZ ;  /* 0x000000040b040227 */ /* 0x001fca00078e00ff */
[----:B------:R-:W-:-:S07]  /*30580*/  @P0 SHF.R.U32.HI R11, RZ, R5, R4 ;  /* 0x00000005ff0b0219 */ /* 0x000fce0000011604 */
.L_x_13231:
[----:B------:R-:W-:Y:S05]  /*30590*/  BSYNC B0 ;  /* 0x0000000000007941 */ /* 0x000fea0003800000 */
.L_x_13229:
[----:B------:R-:W-:-:S05]  /*305a0*/  IMAD R11, R11, R3, R3 ;  /* 0x000000030b0b7224 */ /* 0x000fca00078e0203 */
[----:B------:R-:W-:-:S07]  /*305b0*/  VIMNMX R2, R2, R11, PT ;  /* 0x0000000b02027248 */ /* 0x000fce0003fe0100 */
.L_x_13228:
[----:B------:R-:W0:Y:S01]  /*305c0*/  @P2 LDC R5, c[0x0][0x44c] ;  /* 0x00011300ff052b82 */ /* 0x000e220000000800 */
[----:B------:R-:W-:Y:S01]  /*305d0*/  IMAD.MOV.U32 R4, RZ, RZ, R36 ;  /* 0x000000ffff047224 */ /* 0x000fe200078e0024 */
[----:B------:R-:W-:Y:S01]  /*305e0*/  ULDC UR4, c[0x0][0xad4] ;  /* 0x0002b50000047ab9 */ /* 0x000fe20000000800 */
[----:B------:R-:W-:-:S05]  /*305f0*/  IMAD.IADD R7, R17, 0x1, -R13 ;  /* 0x0000000111077824 */ /* 0x000fca00078e0a0d */
[----:B------:R-:W2:Y:S01]  /*30600*/  @P2 LDC R12, c[0x0][0x450] ;  /* 0x00011400ff0c2b82 */ /* 0x000ea20000000800 */
        /* <DEDUP_REMOVED lines=15> */
.L_x_13234:
[----:B------:R-:W-:-:S13]  /*30700*/  ISETP.NE.AND P0, PT, R3, 0x1, PT ;  /* 0x000000010300780c */ /* 0x000fda0003f05270 */
[----:B------:R-:W0:Y:S02]  /*30710*/  @P0 LDC.64 R4, c[0x0][0xae0] ;  /* 0x0002b800ff040b82 */ /* 0x000e240000000a00 */
[----:B0-----:R-:W-:-:S05]  /*30720*/  @P0 IMAD.HI.U32 R4, R12, R4, RZ ;  /* 0x000000040c040227 */ /* 0x001fca00078e00ff */
[----:B------:R-:W-:-:S07]  /*30730*/  @P0 SHF.R.U32.HI R12, RZ, R5, R4 ;  /* 0x00000005ff0c0219 */ /* 0x000fce0000011604 */
.L_x_13235:
[----:B------:R-:W-:Y:S05]  /*30740*/  BSYNC B0 ;  /* 0x0000000000007941 */ /* 0x000fea0003800000 */
.L_x_13233:
[----:B------:R-:W-:-:S05]  /*30750*/  IMAD R12, R12, R3, RZ ;  /* 0x000000030c0c7224 */ /* 0x000fca00078e02ff */
[----:B------:R-:W-:-:S07]  /*30760*/  VIMNMX R11, R11, R12, !PT ;  /* 0x0000000c0b0b7248 */ /* 0x000fce0007fe0100 */
.L_x_13232:
[----:B------:R-:W-:Y:S01]  /*30770*/  IADD3 R2, R2, 0x5f, RZ ;  /* 0x0000005f02027810 */ /* 0x000fe20007ffe0ff */
[----:B------:R-:W-:Y:S01]  /*30780*/  IMAD.HI R11, R11, 0x2aaaaaab, RZ ;  /* 0x2aaaaaab0b0b7827 */ /* 0x000fe200078e02ff */
[----:B------:R-:W-:Y:S03]  /*30790*/  BSSY B0, `(.L_x_13236) ;  /* 0x0000137000007945 */ /* 0x000fe60003800000 */
        /* <DEDUP_REMOVED lines=28> */
[----:B------:R0:W2:Y:S02]  /*30960*/  SHFL.IDX PT, R14, R3, RZ, 0x1f ;  /* 0x00001fff030e7589 */ /* 0x0000a400000e0000 */
.L_x_13429:
[----:B--2---:R-:W-:Y:S02]  /*30970*/  ISETP.NE.AND P0, PT, R14, RZ, PT ;  /* 0x000000ff0e00720c */ /* 0x004fe40003f05270 */
[----:B------:R-:W-:-:S11]  /*30980*/  PLOP3.LUT P6, PT, PT, PT, PT, 0x8, 0x0 ;  /* 0x000000000000781c */ /* 0x000fd60003fce170 */
[----:B------:R-:W-:Y:S05]  /*30990*/  @P0 BRA `(.L_x_13239) ;  /* 0x00000000000c0947 */ /* 0x000fea0003800000 */
[----:B------:R-:W-:-:S03]  /*309a0*/  UMOV UR4, 0xffffffff ;  /* 0xffffffff00047882 */ /* 0x000fc60000000000 */
[----:B------:R-:W-:Y:S05]  /*309b0*/  BRA.DIV UR4, `(.L_x_13240) ;  /* 0x00000082041c7947 */ /* 0x000fea000b800000 */
[----:B------:R-:W-:-:S13]  /*309c0*/  ELECT P6, URZ, PT ;  /* 0x00000000003f782f */ /* 0x000fda00038c0000 */
.L_x_13239:
        /* <DEDUP_REMOVED lines=9> */
.L_x_13432:
[----:B------:R-:W-:Y:S05]  /*30a60*/  BSYNC B1 ;  /* 0x0000000000017941 */ /* 0x000fea0003800000 */
.L_x_13241:
[----:B------:R-:W-:Y:S04]  /*30a70*/  BSSY B1, `(.L_x_13243) ;  /* 0x000007b000017945 */ /* 0x000fe80003800000 */
[----:B------:R-:W-:Y:S05]  /*30a80*/  @!P6 BRA `(.L_x_13244) ;  /* 0x0000000400e4e947 */ /* 0x000fea0003800000 */
[----:B------:R-:W2:Y:S01]  /*30a90*/  S2R R3, SR_TID.X ;  /* 0x0000000000037919 */ /* 0x000ea20000002100 */
[----:B0-----:R-:W-:Y:S01]  /*30aa0*/  SHF.L.U32 R6, R28, 0x1f, RZ ;  /* 0x0000001f1c067819 */ /* 0x001fe200000006ff */
[----:B------:R-:W-:Y:S01]  /*30ab0*/  BSSY B2, `(.L_x_13245) ;  /* 0x0000006000027945 */ /* 0x000fe20003800000 */
[----:B--2---:R-:W-:Y:S01]  /*30ac0*/  LOP3.LUT R10, R3, 0x7f, RZ, 0xc0, !PT ;  /* 0x0000007f030a7812 */ /* 0x004fe200078ec0ff */
[----:B------:R-:W-:-:S03]  /*30ad0*/  IMAD R3, R24, 0x8, R23 ;  /* 0x0000000818037824 */ /* 0x000fc600078e0217 */
[----:B------:R-:W-:Y:S01]  /*30ae0*/  ISETP.NE.AND P1, PT, R10, RZ, PT ;  /* 0x000000ff0a00720c */ /* 0x000fe20003f25270 */
[----:B------:R-:W0:Y:S02]  /*30af0*/  SYNCS.PHASECHK.TRANS64.TRYWAIT P0, [R3+URZ+0x324a0], R6 ;  /* 0x0324a006030075a7 */ /* 0x000e24000800017f */
[----:B0-----:R-:W-:Y:S10]  /*30b00*/  @!P0 BRA `(.L_x_13246) ;  /* 0x0000007c00fc8947 */ /* 0x001ff40003800000 */
.L_x_13433:
[----:B------:R-:W-:Y:S05]  /*30b10*/  BSYNC B2 ;  /* 0x0000000000027941 */ /* 0x000fea0003800000 */
.L_x_13245:
[----:B------:R-:W-:Y:S04]  /*30b20*/  BSSY B2, `(.L_x_13247) ;  /* 0x0000009000027945 */ /* 0x000fe80003800000 */
[----:B------:R-:W-:Y:S05]  /*30b30*/  @P1 BRA `(.L_x_13248) ;  /* 0x00000000001c1947 */ /* 0x000fea0003800000 */
[----:B------:R-:W2:Y:S02]  /*30b40*/  S2R R10, SR_TID.X ;  /* 0x00000000000a7919 */ /* 0x000ea40000002100 */
[----:B--2---:R-:W-:Y:S01]  /*30b50*/  LOP3.LUT R11, R10, 0x1f, RZ, 0xc0, !PT ;  /* 0x0000001f0a0b7812 */ /* 0x004fe200078ec0ff */
[----:B------:R-:W-:-:S03]  /*30b60*/  IMAD.MOV.U32 R10, RZ, RZ, 0x3000 ;  /* 0x00003000ff0a7424 */ /* 0x000fc600078e00ff */
[----:B------:R-:W-:Y:S01]  /*30b70*/  ISETP.NE.AND P0, PT, R11, RZ, PT ;  /* 0x000000ff0b00720c */ /* 0x000fe20003f05270 */
[----:B------:R2:W-:-:S12]  /*30b80*/  SYNCS.ARRIVE.TRANS64 RZ, [R3+URZ+0x32490], R10 ;  /* 0x0324900a03ff79a7 */ /* 0x0005d8000800003f */
[----:B--2---:R-:W-:Y:S05]  /*30b90*/  @!P0 BRA `(.L_x_13248) ;  /* 0x0000000000048947 */ /* 0x004fea0003800000 */
[----:B------:R-:W-:Y:S01]  /*30ba0*/  BPT.TRAP 0x1 ;  /* 0x000000040000795c */ /* 0x000fe20000300000 */
.L_x_13248:
[----:B------:R-:W-:Y:S05]  /*30bb0*/  BSYNC B2 ;  /* 0x0000000000027941 */ /* 0x000fea0003800000 */
.L_x_13247:
        /* <DEDUP_REMOVED lines=12> */
.L_x_13249:
        /* <DEDUP_REMOVED lines=10> */
[----:B------:R-:W2:Y:S01]  /*30d20*/  SYNCS.PHASECHK.TRANS64.TRYWAIT P0, [R3+URZ+0x324c0], R6 ;  /* 0x0324c006030075a7 */ /* 0x000ea2000800017f */
[----:B------:R-:W-:Y:S04]  /*30d30*/  BSSY B2, `(.L_x_13250) ;  /* 0x0000002000027945 */ /* 0x000fe80003800000 */
[----:B--2---:R-:W-:Y:S05]  /*30d40*/  @!P0 BRA `(.L_x_13251) ;  /* 0x0000007c00808947 */ /* 0x004fea0003800000 */
.L_x_13434:
[----:B------:R-:W-:Y:S05]  /*30d50*/  BSYNC B2 ;  /* 0x0000000000027941 */ /* 0x000fea0003800000 */
.L_x_13250:
[----:B------:R-:W-:Y:S01]  /*30d60*/  BSSY B2, `(.L_x_13252) ;  /* 0x000000b000027945 */ /* 0x000fe20003800000 */
[----:B------:R-:W-:Y:S01]  /*30d70*/  MOV R12, 0x0 ;  /* 0x00000000000c7802 */ /* 0x000fe20000000f00 */
[----:B-1----:R-:W-:Y:S02]  /*30d80*/  IMAD.MOV.U32 R13, RZ, RZ, 0x12f00000 ;  /* 0x12f00000ff0d7424 */ /* 0x002fe400078e00ff */
[----:B------:R-:W-:Y:S05]  /*30d90*/  @P1 BRA `(.L_x_13253) ;  /* 0x00000000001c1947 */ /* 0x000fea0003800000 */
[----:B------:R-:W1:Y:S01]  /*30da0*/  S2R R11, SR_TID.X ;  /* 0x00000000000b7919 */ /* 0x000e620000002100 */
[----:B0-2---:R-:W-:-:S04]  /*30db0*/  IMAD.MOV.U32 R6, RZ, RZ, 0xc000 ;  /* 0x0000c000ff067424 */ /* 0x005fc800078e00ff */
[----:B------:R3:W-:Y:S01]  /*30dc0*/  SYNCS.ARRIVE.TRANS64 RZ, [R3+URZ+0x324b0], R6 ;  /* 0x0324b00603ff79a7 */ /* 0x0007e2000800003f */
[----:B-1----:R-:W-:-:S04]  /*30dd0*/  LOP3.LUT R11, R11, 0x1f, RZ, 0xc0, !PT ;  /* 0x0000001f0b0b7812 */ /* 0x002fc800078ec0ff */
[----:B------:R-:W-:-:S13]  /*30de0*/  ISETP.NE.AND P0, PT, R11, RZ, PT ;  /* 0x000000ff0b00720c */ /* 0x000fda0003f05270 */
[----:B---3--:R-:W-:Y:S05]  /*30df0*/  @!P0 BRA `(.L_x_13253) ;  /* 0x0000000000048947 */ /* 0x008fea0003800000 */
[----:B------:R-:W-:Y:S01]  /*30e00*/  BPT.TRAP 0x1 ;  /* 0x000000040000795c */ /* 0x000fe20000300000 */
.L_x_13253:
[----:B------:R-:W-:Y:S05]  /*30e10*/  BSYNC B2 ;  /* 0x0000000000027941 */ /* 0x000fea0003800000 */
.L_x_13252:
[----:B------:R-:W-:Y:S01]  /*30e20*/  R2UR UR10, R14 ;  /* 0x000000000e0a72ca */ /* 0x000fe200000e0000 */
[----:B0-2---:R-:W-:Y:S01]  /*30e30*/  IMAD R6, R24, 0xc000, R23 ;  /* 0x0000c00018067824 */ /* 0x005fe200078e0217 */
[----:B------:R-:W-:Y:S01]  /*30e40*/  R2UR UR6, R12 ;  /* 0x000000000c0672ca */ /* 0x000fe200000e0000 */
[----:B------:R-:W-:Y:S01]  /*30e50*/  UIADD3 UR4, UP0, UR42, 0x670, URZ ;  /* 0x000006702a047890 */ /* 0x000fe2000ff1e03f */
[----:B------:R-:W-:Y:S01]  /*30e60*/  R2UR UR7, R13 ;  /* 0x000000000d0772ca */ /* 0x000fe200000e0000 */
[----:B------:R-:W-:Y:S01]  /*30e70*/  VIADD R3, R3, 0x324b0 ;  /* 0x000324b003037836 */ /* 0x000fe20000000000 */
[----:B------:R-:W-:Y:S01]  /*30e80*/  PLOP3.LUT P0, PT, PT, PT, PT, 0x80, 0x0 ;  /* 0x000000000000781c */ /* 0x000fe20003f0f070 */
[----:B------:R-:W-:Y:S01]  /*30e90*/  VIADD R11, R6, 0x400 ;  /* 0x00000400060b7836 */ /* 0x000fe20000000000 */
[----:B------:R-:W-:-:S12]  /*30ea0*/  UIADD3.X UR5, URZ, UR43, URZ, UP0, !UPT ;  /* 0x0000002b3f057290 */ /* 0x000fd800087fe43f */
.L_x_13254:
        /* <DEDUP_REMOVED lines=15> */
.L_x_13255:
        /* <DEDUP_REMOVED lines=15> */
.L_x_13256:
        /* <DEDUP_REMOVED lines=15> */
.L_x_13257:
        /* <DEDUP_REMOVED lines=10> */
.L_x_13244:
[----:B------:R-:W-:Y:S05]  /*31220*/  BSYNC B1 ;  /* 0x0000000000017941 */ /* 0x000fea0003800000 */
.L_x_13243:
        /* <DEDUP_REMOVED lines=9> */
.L_x_13273:
[----:B------:R-:W-:Y:S05]  /*312c0*/  YIELD ;  /* 0x0000000000007946 */ /* 0x000fea0003800000 */
[----:B------:R-:W-:Y:S04]  /*312d0*/  BSSY B1, `(.L_x_13258) ;  /* 0x000007a000017945 */ /* 0x000fe80003800000 */
[----:B------:R-:W-:Y:S05]  /*312e0*/  @!P6 BRA `(.L_x_13259) ;  /* 0x0000000400e0e947 */ /* 0x000fea0003800000 */
[----:B------:R-:W2:Y:S01]  /*312f0*/  S2R R2, SR_TID.X ;  /* 0x0000000000027919 */ /* 0x000ea20000002100 */
[----:B------:R-:W-:Y:S01]  /*31300*/  IMAD R10, R24, 0x8, R23 ;  /* 0x00000008180a7824 */ /* 0x000fe200078e0217 */
[----:B------:R-:W-:Y:S01]  /*31310*/  BSSY B2, `(.L_x_13260) ;  /* 0x0000006000027945 */ /* 0x000fe20003800000 */
[----:B--2---:R-:W-:Y:S02]  /*31320*/  LOP3.LUT R3, R2, 0x7f, RZ, 0xc0, !PT ;  /* 0x0000007f02037812 */ /* 0x004fe400078ec0ff */
[----:B------:R-:W-:Y:S02]  /*31330*/  SHF.L.U32 R2, R28, 0x1f, RZ ;  /* 0x0000001f1c027819 */ /* 0x000fe400000006ff */
[----:B------:R-:W-:Y:S02]  /*31340*/  ISETP.NE.AND P2, PT, R3, RZ, PT ;  /* 0x000000ff0300720c */ /* 0x000fe40003f45270 */
[----:B------:R-:W2:Y:S02]  /*31350*/  SYNCS.PHASECHK.TRANS64.TRYWAIT P1, [R10+URZ+0x324a0], R2 ;  /* 0x0324a0020a0075a7 */ /* 0x000ea4000802017f */
[----:B--2---:R-:W-:Y:S09]  /*31360*/  @!P1 BRA `(.L_x_13261) ;  /* 0x00000078000c9947 */ /* 0x004ff20003800000 */
.L_x_13435:
[----:B------:R-:W-:Y:S05]  /*31370*/  BSYNC B2 ;  /* 0x0000000000027941 */ /* 0x000fea0003800000 */
.L_x_13260:
[----:B------:R-:W-:Y:S04]  /*31380*/  BSSY B2, `(.L_x_13262) ;  /* 0x0000009000027945 */ /* 0x000fe80003800000 */
[----:B------:R-:W-:Y:S05]  /*31390*/  @P2 BRA `(.L_x_13263) ;  /* 0x00000000001c2947 */ /* 0x000fea0003800000 */
[----:B------:R-:W0:Y:S02]  /*313a0*/  S2R R3, SR_TID.X ;  /* 0x0000000000037919 */ /* 0x000e240000002100 */
[----:B0-----:R-:W-:Y:S02]  /*313b0*/  LOP3.LUT R6, R3, 0x1f, RZ, 0xc0, !PT ;  /* 0x0000001f03067812 */ /* 0x001fe400078ec0ff */
[----:B------:R-:W-:Y:S02]  /*313c0*/  MOV R3, 0x3000 ;  /* 0x0000300000037802 */ /* 0x000fe40000000f00 */
[----:B------:R-:W-:Y:S02]  /*313d0*/  ISETP.NE.AND P1, PT, R6, RZ, PT ;  /* 0x000000ff0600720c */ /* 0x000fe40003f25270 */
[----:B------:R3:W-:Y:S11]  /*313e0*/  SYNCS.ARRIVE.TRANS64 RZ, [R10+URZ+0x32490], R3 ;  /* 0x032490030aff79a7 */ /* 0x0007f6000800003f */
[----:B---3--:R-:W-:Y:S05]  /*313f0*/  @!P1 BRA `(.L_x_13263) ;  /* 0x0000000000049947 */ /* 0x008fea0003800000 */
[----:B------:R-:W-:Y:S01]  /*31400*/  BPT.TRAP 0x1 ;  /* 0x000000040000795c */ /* 0x000fe20000300000 */
.L_x_13263:
[----:B------:R-:W-:Y:S05]  /*31410*/  BSYNC B2 ;  /* 0x0000000000027941 */ /* 0x000fea0003800000 */
.L_x_13262:
[----:B0-----:R-:W-:Y:S01]  /*31420*/  IMAD.MOV.U32 R6, RZ, RZ, RZ ;  /* 0x000000ffff067224 */ /* 0x001fe200078e00ff */
        /* <DEDUP_REMOVED lines=10> */
.L_x_13264:
        /* <DEDUP_REMOVED lines=13> */
.L_x_13436:
[----:B------:R-:W-:Y:S05]  /*315a0*/  BSYNC B2 ;  /* 0x0000000000027941 */ /* 0x000fea0003800000 */
.L_x_13265:
[----:B------:R-:W-:Y:S01]  /*315b0*/  BSSY B2, `(.L_x_13267) ;  /* 0x000000b000027945 */ /* 0x000fe20003800000 */
[----:B0-2---:R-:W-:Y:S02]  /*315c0*/  IMAD.MOV.U32 R2, RZ, RZ, 0x0 ;  /* 0x00000000ff027424 */ /* 0x005fe400078e00ff */
        /* <DEDUP_REMOVED lines=9> */
.L_x_13268:
[----:B------:R-:W-:Y:S05]  /*31660*/  BSYNC B2 ;  /* 0x0000000000027941 */ /* 0x000fea0003800000 */
.L_x_13267:
        /* <DEDUP_REMOVED lines=9> */
.L_x_13269:
        /* <DEDUP_REMOVED lines=15> */
.L_x_13270:
        /* <DEDUP_REMOVED lines=15> */
.L_x_13271:
        /* <DEDUP_REMOVED lines=15> */
.L_x_13272:
        /* <DEDUP_REMOVED lines=10> */
.L_x_13259:
[----:B------:R-:W-:Y:S05]  /*31a70*/  BSYNC B1 ;  /* 0x0000000000017941 */ /* 0x000fea0003800000 */
.L_x_13258:
        /* <DEDUP_REMOVED lines=8> */
.L_x_13237:
[----:B------:R-:W-:Y:S05]  /*31b00*/  BSYNC B0 ;  /* 0x0000000000007941 */ /* 0x000fea0003800000 */
.L_x_13236:
[----:B------:R-:W2:Y:S01]  /*31b10*/  LDC R0, c[0x0][0x448] ;  /* 0x00011200ff007b82 */ /* 0x000ea20000000800 */
[----:B------:R-:W-:Y:S01]  /*31b20*/  VIADD R5, R36, 0x7f ;  /* 0x0000007f24057836 */ /* 0x000fe20000000000 */
[----:B------:R-:W-:Y:S06]  /*31b30*/  @!P0 WARPSYNC.ALL ;  /* 0x0000000000008948 */ /* 0x000fec0003800000 */
[----:B------:R-:W3:Y:S08]  /*31b40*/  LDC.64 R2, c[0x0][0xad8] ;  /* 0x0002b600ff027b82 */ /* 0x000ef00000000a00 */
[----:B------:R-:W-:Y:S01]  /*31b50*/  @!P0 BAR.SYNC.DEFER_BLOCKING 0xc, 0x180 ;  /* 0x0306000000008b1d */ /* 0x000fe20000010000 */
[----:B--2---:R-:W-:-:S02]  /*31b60*/  ISETP.NE.AND P1, PT, R0, 0x1, PT ;  /* 0x000000010000780c */ /* 0x004fc40003f25270 */
[----:B---3--:R-:W-:-:S11]  /*31b70*/  ISETP.GE.AND P2, PT, R3, 0x1, PT ;  /* 0x000000010300780c */ /* 0x008fd60003f46270 */
[----:B------:R-:W2:Y:S08]  /*31b80*/  @P1 LDC R0, c[0x0][0x44c] ;  /* 0x00011300ff001b82 */ /* 0x000eb00000000800 */
[----:B------:R-:W3:Y:S01]  /*31b90*/  @P1 LDC R11, c[0x0][0x450] ;  /* 0x00011400ff0b1b82 */ /* 0x000ee20000000800 */
[----:B--2---:R-:W-:-:S05]  /*31ba0*/  @P1 IMAD.HI.U32 R0, R5, R0, RZ ;  /* 0x0000000005001227 */ /* 0x004fca00078e00ff */
        /* <DEDUP_REMOVED lines=10> */
[----:B------:R-:W2:Y:S02]  /*31c50*/  @P0 LDC.64 R4, c[0x0][0xae0] ;  /* 0x0002b800ff040b82 */ /* 0x000ea40000000a00 */
[----:B--2---:R-:W-:-:S05]  /*31c60*/  @P0 IMAD.HI.U32 R4, R11, R4, RZ ;  /* 0x000000040b040227 */ /* 0x004fca00078e00ff */
[----:B------:R-:W-:-:S04]  /*31c70*/  @P0 SHF.R.U32.HI R11, RZ, R5, R4 ;  /* 0x00000005ff0b0219 */ /* 0x000fc80000011604 */
[----:B------:R-:W-:Y:S01]  /*31c80*/  LOP3.LUT R0, RZ, R11, RZ, 0x33, !PT ;  /* 0x0000000bff007212 */ /* 0x000fe200078e33ff */
[----:B------:R-:W-:Y:S06]  /*31c90*/  BRA `(.L_x_13277) ;  /* 0x0000000000107947 */ /* 0x000fec0003800000 */
.L_x_13276:
[----:B------:R-:W-:-:S13]  /*31ca0*/  ISETP.NE.AND P0, PT, R3, 0x1, PT ;  /* 0x000000010300780c */ /* 0x000fda0003f05270 */
[----:B------:R-:W2:Y:S02]  /*31cb0*/  @P0 LDC.64 R4, c[0x0][0xae0] ;  /* 0x0002b800ff040b82 */ /* 0x000ea40000000a00 */
[----:B--2---:R-:W-:-:S05]  /*31cc0*/  @P0 IMAD.HI.U32 R4, R0, R4, RZ ;  /* 0x0000000400040227 */ /* 0x004fca00078e00ff */
[----:B------:R-:W-:-:S07]  /*31cd0*/  @P0 SHF.R.U32.HI R0, RZ, R5, R4 ;  /* 0x00000005ff000219 */ /* 0x000fce0000011604 */
.L_x_13277:
[----:B------:R-:W-:Y:S05]  /*31ce0*/  BSYNC B0 ;  /* 0x0000000000007941 */ /* 0x000fea0003800000 */
.L_x_13275:
[----:B------:R-:W-:-:S05]  /*31cf0*/  IMAD R5, R0, R3, R3 ;  /* 0x0000000300057224 */ /* 0x000fca00078e0203 */
[----:B------:R-:W-:-:S07]  /*31d00*/  VIMNMX R2, R2, R5, PT ;  /* 0x0000000502027248 */ /* 0x000fce0003fe0100 */
.L_x_13274:
[----:B------:R-:W2:Y:S01]  /*31d10*/  @P1 LDC R5, c[0x0][0x44c] ;  /* 0x00011300ff051b82 */ /* 0x000ea20000000800 */
[----:B------:R-:W-:Y:S01]  /*31d20*/  VIADD R2, R2, 0x5f ;  /* 0x0000005f02027836 */ /* 0x000fe20000000000 */
[----:B------:R-:W-:Y:S01]  /*31d30*/  ULDC UR4, c[0x0][0xad4] ;  /* 0x0002b50000047ab9 */ /* 0x000fe20000000800 */
[----:B------:R-:W-:Y:S02]  /*31d40*/  IMAD.MOV.U32 R0, RZ, RZ, R36 ;  /* 0x000000ffff007224 */ /* 0x000fe400078e0024 */
[----:B------:R-:W-:-:S03]  /*31d50*/  IMAD.HI R2, R2, 0x2aaaaaab, RZ ;  /* 0x2aaaaaab02027827 */ /* 0x000fc600078e02ff */
[----:B------:R-:W3:Y:S01]  /*31d60*/  @P1 LDC R4, c[0x0][0x450] ;  /* 0x00011400ff041b82 */ /* 0x000ee20000000800 */
[----:B--2---:R-:W-:-:S05]  /*31d70*/  @P1 IMAD.HI.U32 R5, R36, R5, RZ ;  /* 0x0000000524051227 */ /* 0x004fca00078e00ff */
[----:B---3--:R-:W-:Y:S02]  /*31d80*/  @P1 SHF.R.U32.HI R0, RZ, R4, R5 ;  /* 0x00000004ff001219 */ /* 0x008fe40000011605 */
[----:B------:R-:W-:-:S03]  /*31d90*/  SHF.R.U32.HI R5, RZ, 0x1f, R2 ;  /* 0x0000001fff057819 */ /* 0x000fc60000011602 */
[----:B------:R-:W-:Y:S01]  /*31da0*/  IMAD.IADD R7, R7, 0x1, R0 ;  /* 0x0000000107077824 */ /* 0x000fe200078e0200 */
[----:B------:R-:W-:-:S04]  /*31db0*/  LEA.HI.SX32 R2, R2, R5, 0x1c ;  /* 0x0000000502027211 */ /* 0x000fc800078fe2ff */
[----:B------:R-:W-:Y:S02]  /*31dc0*/  VIMNMX R31, R9, R2, PT ;  /* 0x00000002091f7248 */ /* 0x000fe40003fe0100 */
[----:B------:R-:W-:-:S03]  /*31dd0*/  IADD3 R0, R7, -UR4, RZ ;  /* 0x8000000407007c10 */ /* 0x000fc6000fffe0ff */
[----:B------:R2:W-:Y:S01]  /*31de0*/  STL [R1+0x490], R31 ;  /* 0x0004901f01007387 */ /* 0x0005e20000100800 */
[----:B------:R-:W-:Y:S05]  /*31df0*/  @!P2 BRA `(.L_x_13278) ;  /* 0x000000000044a947 */ /* 0x000fea0003800000 */
[----:B------:R-:W-:Y:S01]  /*31e00*/  ISETP.GT.AND P0, PT, R7, -0x1, PT ;  /* 0xffffffff0700780c */ /* 0x000fe20003f04270 */
[----:B------:R-:W-:-:S12]  /*31e10*/  BSSY B0, `(.L_x_13279) ;  /* 0x000000d000007945 */ /* 0x000fd80003800000 */
[----:B------:R-:W-:Y:S05]  /*31e20*/  @P0 BRA `(.L_x_13280) ;  /* 0x00000000001c0947 */ /* 0x000fea0003800000 */
[----:B------:R-:W-:Y:S02]  /*31e30*/  ISETP.NE.AND P0, PT, R3, 0x1, PT ;  /* 0x000000010300780c */ /* 0x000fe40003f05270 */
[----:B------:R-:W-:-:S11]  /*31e40*/  LOP3.LUT R7, RZ, R7, RZ, 0x33, !PT ;  /* 0x00000007ff077212 */ /* 0x000fd600078e33ff */
[----:B------:R-:W3:Y:S02]  /*31e50*/  @P0 LDC.64 R4, c[0x0][0xae0] ;  /* 0x0002b800ff040b82 */ /* 0x000ee40000000a00 */
[----:B---3--:R-:W-:-:S05]  /*31e60*/  @P0 IMAD.HI.U32 R4, R7, R4, RZ ;  /* 0x0000000407040227 */ /* 0x008fca00078e00ff */
[----:B------:R-:W-:-:S04]  /*31e70*/  @P0 SHF.R.U32.HI R7, RZ, R5, R4 ;  /* 0x00000005ff070219 */ /* 0x000fc80000011604 */
[----:B------:R-:W-:Y:S01]  /*31e80*/  LOP3.LUT R7, RZ, R7, RZ, 0x33, !PT ;  /* 0x00000007ff077212 */ /* 0x000fe200078e33ff */
[----:B------:R-:W-:Y:S06]  /*31e90*/  BRA `(.L_x_13281) ;  /* 0x0000000000107947 */ /* 0x000fec0003800000 */
.L_x_13280:
[----:B------:R-:W-:-:S13]  /*31ea0*/  ISETP.NE.AND P0, PT, R3, 0x1, PT ;  /* 0x000000010300780c */ /* 0x000fda0003f05270 */
[----:B------:R-:W3:Y:S02]  /*31eb0*/  @P0 LDC.64 R4, c[0x0][0xae0] ;  /* 0x0002b800ff040b82 */ /* 0x000ee40000000a00 */
[----:B---3--:R-:W-:-:S05]  /*31ec0*/  @P0 IMAD.HI.U32 R4, R7, R4, RZ ;  /* 0x0000000407040227 */ /* 0x008fca00078e00ff */
[----:B------:R-:W-:-:S07]  /*31ed0*/  @P0 SHF.R.U32.HI R7, RZ, R5, R4 ;  /* 0x00000005ff070219 */ /* 0x000fce0000011604 */
.L_x_13281:
[----:B------:R-:W-:Y:S05]  /*31ee0*/  BSYNC B0 ;  /* 0x0000000000007941 */ /* 0x000fea0003800000 */
.L_x_13279:
[----:B------:R-:W-:-:S05]  /*31ef0*/  IMAD R3, R7, R3, RZ ;  /* 0x0000000307037224 */ /* 0x000fca00078e02ff */
[----:B------:R-:W-:-:S07]  /*31f00*/  VIMNMX R0, R0, R3, !PT ;  /* 0x0000000300007248 */ /* 0x000fce0007fe0100 */
.L_x_13278:
[----:B------:R-:W-:Y:S01]  /*31f10*/  IMAD.HI R0, R0, 0x2aaaaaab, RZ ;  /* 0x2aaaaaab00007827 */ /* 0x000fe200078e02ff */
[----:B------:R-:W-:Y:S04]  /*31f20*/  BSSY B7, `(.L_x_13282) ;  /* 0x0000420000077945 */ /* 0x000fe80003800000 */
[----:B------:R-:W-:-:S04]  /*31f30*/  SHF.R.U32.HI R3, RZ, 0x1f, R0 ;  /* 0x0000001fff037819 */ /* 0x000fc80000011600 */
[----:B------:R-:W-:-:S04]  /*31f40*/  LEA.HI.SX32 R3, R0, R3, 0x1c ;  /* 0x0000000300037211 */ /* 0x000fc800078fe2ff */
[----:B------:R-:W-:-:S04]  /*31f50*/  VIMNMX R34, RZ, R3, !PT ;  /* 0x00000003ff227248 */ /* 0x000fc80007fe0100 */
[----:B------:R-:W-:-:S13]  /*31f60*/  ISETP.GT.AND P0, PT, R31, R34, PT ;  /* 0x000000221f00720c */ /* 0x000fda0003f04270 */
[----:B------:R-:W-:Y:S05]  /*31f70*/  @P0 BRA `(.L_x_13283) ;  /* 0x0000000000440947 */ /* 0x000fea0003800000 */
[----:B------:R-:W3:Y:S02]  /*31f80*/  S2R R2, SR_TID.X ;  /* 0x0000000000027919 */ /* 0x000ee40000002100 */
        /* <DEDUP_REMOVED lines=14> */
[----:B----4-:R-:W-:Y:S01]  /*32070*/  IADD3 R16, R0, UR39, R7 ;  /* 0x0000002700107c10 */ /* 0x010fe2000fffe007 */
[----:B------:R-:W-:Y:S06]  /*32080*/  BRA `(.L_x_13284) ;  /* 0x0000004000247947 */ /* 0x000fec0003800000 */
.L_x_13283:
        /* <DEDUP_REMOVED lines=9> */
[----:B------:R-:W3:Y:S01]  /*32120*/  LDC.64 R2, c[0x4][R2] ;  /* 0x0100000002027b82 */ /* 0x000ee20000000a00 */
[----:B------:R-:W-:Y:S02]  /*32130*/  IMAD.U32 R5, RZ, RZ, UR7 ;  /* 0x00000007ff057e24 */ /* 0x000fe4000f8e00ff */
[----:B0-----:R-:W-:Y:S02]  /*32140*/  IMAD.U32 R6, RZ, RZ, UR8 ;  /* 0x00000008ff067e24 */ /* 0x001fe4000f8e00ff */
[----:B------:R-:W-:-:S02]  /*32150*/  IMAD.U32 R7, RZ, RZ, UR9 ;  /* 0x00000009ff077e24 */ /* 0x000fc4000f8e00ff */
[----:B------:R-:W-:Y:S02]  /*32160*/  IMAD.U32 R10, RZ, RZ, UR4 ;  /* 0x00000004ff0a7e24 */ /* 0x000fe4000f8e00ff */
[----:B------:R-:W-:Y:S02]  /*32170*/  IMAD.U32 R11, RZ, RZ, UR5 ;  /* 0x00000005ff0b7e24 */ /* 0x000fe4000f8e00ff */
[----:B------:R-:W-:Y:S02]  /*32180*/  IMAD.MOV.U32 R8, RZ, RZ, 0x70 ;  /* 0x00000070ff087424 */ /* 0x000fe400078e00ff */
[----:B------:R-:W-:Y:S02]  /*32190*/  IMAD.MOV.U32 R12, RZ, RZ, 0x1 ;  /* 0x00000001ff0c7424 */ /* 0x000fe400078e00ff */
[----:B-1----:R-:W-:-:S07]  /*321a0*/  IMAD.MOV.U32 R13, RZ, RZ, RZ ;  /* 0x000000ffff0d7224 */ /* 0x002fce00078e00ff */
[----:B------:R-:W-:-:S07]  /*321b0*/  LEPC R20, `(.L_x_13286) ;  /* 0x000000001014794e */ /* 0x000fce0000000000 */
[----:B--23--:R-:W-:Y:S05]  /*321c0*/  CALL.ABS.NOINC R2 ;  /* 0x0000000002007343 */ /* 0x00cfea0003c00000 */
.L_x_13286:
[----:B------:R-:W-:Y:S05]  /*321d0*/  BSYNC B6 ;  /* 0x0000000000067941 */ /* 0x000fea0003800000 */
.L_x_13285:
        /* <DEDUP_REMOVED lines=8> */
[----:B------:R3:W4:Y:S01]  /*32260*/  LDC.64 R2, c[0x4][R29] ;  /* 0x010000001d027b82 */ /* 0x0007220000000a00 */
[----:B------:R-:W-:Y:S02]  /*32270*/  IMAD.U32 R4, RZ, RZ, UR6 ;  /* 0x00000006ff047e24 */ /* 0x000fe4000f8e00ff */
[----:B------:R-:W-:Y:S02]  /*32280*/  IMAD.U32 R5, RZ, RZ, UR7 ;  /* 0x00000007ff057e24 */ /* 0x000fe4000f8e00ff */
[----:B0-----:R-:W-:Y:S02]  /*32290*/  IMAD.U32 R6, RZ, RZ, UR8 ;  /* 0x00000008ff067e24 */ /* 0x001fe4000f8e00ff */
[----:B------:R-:W-:-:S02]  /*322a0*/  IMAD.U32 R7, RZ, RZ, UR9 ;  /* 0x00000009ff077e24 */ /* 0x000fc4000f8e00ff */
[----:B------:R-:W-:Y:S02]  /*322b0*/  IMAD.U32 R10, RZ, RZ, UR4 ;  /* 0x00000004ff0a7e24 */ /* 0x000fe4000f8e00ff */
[----:B------:R-:W-:Y:S02]  /*322c0*/  IMAD.U32 R11, RZ, RZ, UR5 ;  /* 0x00000005ff0b7e24 */ /* 0x000fe4000f8e00ff */
[----:B------:R-:W-:Y:S02]  /*322d0*/  IMAD.MOV.U32 R8, RZ, RZ, 0x70 ;  /* 0x00000070ff087424 */ /* 0x000fe400078e00ff */
[----:B------:R-:W-:Y:S02]  /*322e0*/  IMAD.MOV.U32 R12, RZ, RZ, 0x1 ;  /* 0x00000001ff0c7424 */ /* 0x000fe400078e00ff */
[----:B-1-3--:R-:W-:-:S07]  /*322f0*/  IMAD.MOV.U32 R13, RZ, RZ, RZ ;  /* 0x000000ffff0d7224 */ /* 0x00afce00078e00ff */
[----:B------:R-:W-:-:S07]  /*32300*/  LEPC R20, `(.L_x_13289) ;  /* 0x000000001014794e */ /* 0x000fce0000000000 */
[----:B--2-4-:R-:W-:Y:S05]  /*32310*/  CALL.ABS.NOINC R2 ;  /* 0x0000000002007343 */ /* 0x014fea0003c00000 */
.L_x_13289:
        /* <DEDUP_REMOVED lines=15> */
.L_x_13288:
[----:B------:R-:W-:Y:S05]  /*32410*/  BSYNC B6 ;  /* 0x0000000000067941 */ /* 0x000fea0003800000 */
.L_x_13287:
[----:B------:R-:W-:Y:S01]  /*32420*/  ULDC.64 UR4, c[0x0][0xaf0] ;  /* 0x0002bc0000047ab9 */ /* 0x000fe20000000a00 */
[----:B------:R-:W-:Y:S01]  /*32430*/  IMAD.MOV.U32 R30, RZ, RZ, R19 ;  /* 0x000000ffff1e7224 */ /* 0x000fe200078e0013 */
[----:B------:R-:W-:Y:S01]  /*32440*/  ISETP.NE.U32.AND P0, PT, RZ, UR4, PT ;  /* 0x00000004ff007c0c */ /* 0x000fe2000bf05070 */
[----:B------:R-:W3:Y:S01]  /*32450*/  S2R R20, SR_TID.X ;  /* 0x0000000000147919 */ /* 0x000ee20000002100 */
[----:B------:R-:W4:Y:S01]  /*32460*/  LDC R10, c[0x0][0x430] ;  /* 0x00010c00ff0a7b82 */ /* 0x000f220000000800 */
[----:B------:R-:W5:Y:S01]  /*32470*/  S2R R21, SR_TID.X ;  /* 0x0000000000157919 */ /* 0x000f620000002100 */
[----:B------:R-:W-:Y:S01]  /*32480*/  ISETP.NE.AND.EX P0, PT, RZ, UR5, PT, P0 ;  /* 0x00000005ff007c0c */ /* 0x000fe2000bf05300 */
[----:B------:R-:W-:Y:S01]  /*32490*/  VIADD R0, R31, 0xffffffff ;  /* 0xffffffff1f007836 */ /* 0x000fe20000000000 */
[----:B------:R-:W-:Y:S01]  /*324a0*/  ULDC UR4, c[0x0][0x2f4] ;  /* 0x0000bd0000047ab9 */ /* 0x000fe20000000800 */
[----:B------:R-:W-:Y:S01]  /*324b0*/  IMAD.MOV.U32 R11, RZ, RZ, RZ ;  /* 0x000000ffff0b7224 */ /* 0x000fe200078e00ff */
[----:B------:R-:W1:Y:S01]  /*324c0*/  S2R R12, SR_TID.X ;  /* 0x00000000000c7919 */ /* 0x000e620000002100 */
[----:B------:R-:W-:Y:S01]  /*324d0*/  LOP3.LUT R22, R22, 0xfffff7ff, RZ, 0xc0, !PT ;  /* 0xfffff7ff16167812 */ /* 0x000fe200078ec0ff */
[----:B------:R-:W-:-:S07]  /*324e0*/  ULDC UR5, c[0x0][0x320] ;  /* 0x0000c80000057ab9 */ /* 0x000fce0000000800 */
[----:B------:R-:W0:Y:S01]  /*324f0*/  @P0 LDC.64 R2, c[0x0][0xaf0] ;  /* 0x0002bc00ff020b82 */ /* 0x000e220000000a00 */
[----:B---3--:R-:W-:Y:S01]  /*32500*/  LOP3.LUT R20, R20, 0x7f, RZ, 0xc0, !PT ;  /* 0x0000007f14147812 */ /* 0x008fe200078ec0ff */
[----:B0-----:R-:W-:-:S05]  /*32510*/  @P0 IMAD.WIDE R2, R19, 0x4, R2 ;  /* 0x0000000413020825 */ /* 0x001fca00078e0202 */
[----:B------:R0:W3:Y:S01]  /*32520*/  @P0 LDG.E R30, desc[UR44][R2.64] ;  /* 0x0000002c021e0981 */ /* 0x0000e2000c1e1900 */
[----:B------:R-:W-:Y:S01]  /*32530*/  SHF.R.U32.HI R29, RZ, 0x3, R20 ;  /* 0x00000003ff1d7819 */ /* 0x000fe20000011614 */
[----:B-----5:R-:W-:Y:S01]  /*32540*/  IMAD.SHL.U32 R20, R21, 0x10, RZ ;  /* 0x0000001015147824 */ /* 0x020fe200078e00ff */
[----:B----4-:R-:W-:-:S04]  /*32550*/  ISETP.NE.AND P1, PT, R10, 0x1, PT ;  /* 0x000000010a00780c */ /* 0x010fc80003f25270 */
[----:B------:R-:W-:-:S05]  /*32560*/  LOP3.LUT R20, R29, 0x70, R20, 0xf8, !PT ;  /* 0x000000701d147812 */ /* 0x000fca00078ef814 */
[----:B------:R-:W-:-:S04]  /*32570*/  IMAD R8, R0, 0x60, R20 ;  /* 0x0000006000087824 */ /* 0x000fc800078e0214 */
[----:B------:R-:W4:Y:S01]  /*32580*/  @P1 LDC R5, c[0x0][0x434] ;  /* 0x00010d00ff051b82 */ /* 0x000f220000000800 */
[C---:B------:R-:W-:Y:S02]  /*32590*/  ISETP.GE.AND P0, PT, R8.reuse, R17, PT ;  /* 0x000000110800720c */ /* 0x040fe40003f06270 */
[----:B------:R-:W-:Y:S02]  /*325a0*/  IADD3 R8, R8, R33, RZ ;  /* 0x0000002108087210 */ /* 0x000fe40007ffe0ff */
[----:B------:R-:W-:-:S03]  /*325b0*/  ISETP.GT.U32.OR P0, PT, R20, 0x5f, P0 ;  /* 0x0000005f1400780c */ /* 0x000fc60000704470 */
[----:B------:R-:W5:Y:S01]  /*325c0*/  @P1 LDC R7, c[0x0][0x438] ;  /* 0x00010e00ff071b82 */ /* 0x000f620000000800 */
[----:B------:R-:W-:-:S09]  /*325d0*/  IMAD.MOV.U32 R9, RZ, RZ, R8 ;  /* 0x000000ffff097224 */ /* 0x000fd200078e0008 */
[----:B0-----:R-:W0:Y:S01]  /*325e0*/  @!P0 LDC.64 R2, c[0x0][0x428] ;  /* 0x00010a00ff028b82 */ /* 0x001e220000000a00 */
[----:B----4-:R-:W-:-:S05]  /*325f0*/  @P1 IMAD.HI.U32 R4, R8, R5, RZ ;  /* 0x0000000508041227 */ /* 0x010fca00078e00ff */
[----:B-----5:R-:W-:Y:S02]  /*32600*/  @P1 SHF.R.U32.HI R9, RZ, R7, R4 ;  /* 0x00000007ff091219 */ /* 0x020fe40000011604 */
[----:B------:R-:W4:Y:S02]  /*32610*/  @!P0 LDC.64 R4, c[0x0][0x418] ;  /* 0x00010600ff048b82 */ /* 0x000f240000000a00 */
[--C-:B------:R-:W-:Y:S01]  /*32620*/  @!P0 SHF.R.S32.HI R7, RZ, 0x1f, R9.reuse ;  /* 0x0000001fff078819 */ /* 0x100fe20000011409 */
[----:B------:R-:W-:Y:S01]  /*32630*/  @!P0 IMAD.MOV.U32 R6, RZ, RZ, R9 ;  /* 0x000000ffff068224 */ /* 0x000fe200078e0009 */
[----:B---3--:R-:W-:-:S03]  /*32640*/  SHF.R.S32.HI R35, RZ, 0x1f, R30 ;  /* 0x0000001fff237819 */ /* 0x008fc6000001141e */
[----:B0-----:R-:W-:-:S04]  /*32650*/  @!P0 IMAD.WIDE.U32 R6, R30, R2, R6 ;  /* 0x000000021e068225 */ /* 0x001fc800078e0006 */
[----:B------:R-:W-:Y:S01]  /*32660*/  @!P0 IMAD R2, R35, R2, RZ ;  /* 0x0000000223028224 */ /* 0x000fe200078e02ff */
[----:B----4-:R-:W-:-:S03]  /*32670*/  @!P0 LEA R4, P1, R6, R4, 0x2 ;  /* 0x0000000406048211 */ /* 0x010fc600078210ff */
[----:B------:R-:W-:-:S04]  /*32680*/  @!P0 IMAD R3, R30, R3, R2 ;  /* 0x000000031e038224 */ /* 0x000fc800078e0202 */
[----:B------:R-:W-:-:S05]  /*32690*/  @!P0 IMAD.IADD R3, R7, 0x1, R3 ;  /* 0x0000000107038824 */ /* 0x000fca00078e0203 */
[----:B------:R-:W-:-:S05]  /*326a0*/  @!P0 LEA.HI.X R5, R6, R5, R3, 0x2, P1 ;  /* 0x0000000506058211 */ /* 0x000fca00008f1403 */
[----:B------:R-:W3:Y:S01]  /*326b0*/  @!P0 LDG.E R11, desc[UR44][R4.64] ;  /* 0x0000002c040b8981 */ /* 0x000ee2000c1e1900 */
[----:B------:R-:W-:Y:S01]  /*326c0*/  IMAD.U32 R2, RZ, RZ, UR40 ;  /* 0x00000028ff027e24 */ /* 0x000fe2000f8e00ff */
[----:B------:R-:W-:Y:S01]  /*326d0*/  UMOV UR6, 0xffffffff ;  /* 0xffffffff00067882 */ /* 0x000fe20000000000 */
[----:B-1----:R-:W-:Y:S02]  /*326e0*/  IMAD.SHL.U32 R29, R12, 0x8, RZ ;  /* 0x000000080c1d7824 */ /* 0x002fe400078e00ff */
[----:B------:R-:W-:Y:S01]  /*326f0*/  IMAD.MOV R3, RZ, RZ, -R9 ;  /* 0x000000ffff037224 */ /* 0x000fe200078e0a09 */
[----:B------:R-:W-:Y:S02]  /*32700*/  ISETP.NE.AND P2, PT, R2, 0x3, PT ;  /* 0x000000030200780c */ /* 0x000fe40003f45270 */
[----:B------:R-:W-:Y:S01]  /*32710*/  LOP3.LUT R29, R29, 0x38, RZ, 0xc0, !PT ;  /* 0x000000381d1d7812 */ /* 0x000fe200078ec0ff */
[----:B------:R-:W-:-:S05]  /*32720*/  IMAD R3, R10, R3, R8 ;  /* 0x000000030a037224 */ /* 0x000fca00078e0208 */
[----:B------:R-:W-:Y:S05]  /*32730*/  STL [R1+0x45c], R3 ;  /* 0x00045c0301007387 */ /* 0x000fea0000100800 */
[----:B------:R-:W-:-:S04]  /*32740*/  @P2 LOP3.LUT R22, R22, 0x800, RZ, 0xfc, !PT ;  /* 0x0000080016162812 */ /* 0x000fc800078efcff */
[----:B------:R-:W-:Y:S01]  /*32750*/  LOP3.LUT R22, R22, 0xfffffffd, RZ, 0xc0, !PT ;  /* 0xfffffffd16167812 */ /* 0x000fe200078ec0ff */
[----:B---3--:R0:W-:Y:S02]  /*32760*/  STL [R1+0x458], R11 ;  /* 0x0004580b01007387 */ /* 0x0081e40000100800 */
[----:B0-----:R-:W-:Y:S01]  /*32770*/  IMAD.SHL.U32 R11, R12, 0x8, RZ ;  /* 0x000000080c0b7824 */ /* 0x001fe200078e00ff */
[----:B------:R-:W-:-:S04]  /*32780*/  LOP3.LUT R12, R29, 0x40, RZ, 0xfc, !PT ;  /* 0x000000401d0c7812 */ /* 0x000fc800078efcff */
[----:B------:R-:W-:Y:S02]  /*32790*/  LOP3.LUT R11, R11, 0x38, RZ, 0xc0, !PT ;  /* 0x000000380b0b7812 */ /* 0x000fe400078ec0ff */
[----:B------:R-:W-:Y:S02]  /*327a0*/  ISETP.GE.AND P4, PT, R12, UR5, PT ;  /* 0x000000050c007c0c */ /* 0x000fe4000bf86270 */
[C---:B------:R-:W-:Y:S02]  /*327b0*/  ISETP.GE.AND P1, PT, R11.reuse, UR4, PT ;  /* 0x000000040b007c0c */ /* 0x040fe4000bf26270 */
[C---:B------:R-:W-:Y:S02]  /*327c0*/  LOP3.LUT R12, R11.reuse, 0x80, RZ, 0xfc, !PT ;  /* 0x000000800b0c7812 */ /* 0x040fe400078efcff */
[----:B------:R-:W-:Y:S02]  /*327d0*/  ISETP.GE.AND P0, PT, R11, UR5, PT ;  /* 0x000000050b007c0c */ /* 0x000fe4000bf06270 */
[----:B------:R-:W-:-:S02]  /*327e0*/  ISETP.GE.AND P3, PT, R12, UR5, PT ;  /* 0x000000050c007c0c */ /* 0x000fc4000bf66270 */
[----:B------:R-:W-:-:S05]  /*327f0*/  LOP3.LUT R11, R11, 0xc0, RZ, 0xfc, !PT ;  /* 0x000000c00b0b7812 */ /* 0x000fca00078efcff */
[----:B------:R-:W-:Y:S02]  /*32800*/  @P1 LOP3.LUT R22, R22, 0x2, RZ, 0xfc, !PT ;  /* 0x0000000216161812 */ /* 0x000fe400078efcff */
[----:B------:R-:W-:Y:S02]  /*32810*/  ISETP.GE.AND P1, PT, R11, UR5, PT ;  /* 0x000000050b007c0c */ /* 0x000fe4000bf26270 */
        /* <DEDUP_REMOVED lines=8> */
[----:B------:R-:W-:Y:S06]  /*328a0*/  BRA.DIV UR6, `(.L_x_13290) ;  /* 0x0000006206e47947 */ /* 0x000fec000b800000 */
.L_x_13439:
[----:B------:R-:W-:Y:S02]  /*328b0*/  SEL R2, RZ, 0x1, P0 ;  /* 0x00000001ff027807 */ /* 0x000fe40000000000 */
[----:B------:R-:W-:Y:S02]  /*328c0*/  ISETP.GT.U32.AND P0, PT, R20, 0x5f, PT ;  /* 0x0000005f1400780c */ /* 0x000fe40003f04070 */
[----:B------:R-:W-:Y:S01]  /*328d0*/  LOP3.LUT R22, R22, 0xffffffdf, RZ, 0xc0, !PT ;  /* 0xffffffdf16167812 */ /* 0x000fe200078ec0ff */
[----:B------:R0:W-:Y:S01]  /*328e0*/  STL [R1+0x49c], R2 ;  /* 0x00049c0201007387 */ /* 0x0001e20000100800 */
[----:B------:R-:W-:-:S09]  /*328f0*/  SHF.R.S32.HI R29, RZ, 0x1f, R18 ;  /* 0x0000001fff1d7819 */ /* 0x000fd20000011412 */
[----:B------:R-:W-:Y:S01]  /*32900*/  @P0 LOP3.LUT R22, R22, 0x20, RZ, 0xfc, !PT ;  /* 0x0000002016160812 */ /* 0x000fe200078efcff */
[----:B0-----:R-:W-:Y:S06]  /*32910*/  @!P2 BRA `(.L_x_13291) ;  /* 0x000000000004a947 */ /* 0x001fec0003800000 */
[----:B------:R-:W-:Y:S01]  /*32920*/  BPT.TRAP 0x1 ;  /* 0x000000040000795c */ /* 0x000fe20000300000 */
.L_x_13291:
[----:B--2---:R-:W-:Y:S01]  /*32930*/  IMAD R31, R0, -0x60, R17 ;  /* 0xffffffa0001f7824 */ /* 0x004fe200078e0211 */
[----:B------:R-:W-:Y:S01]  /*32940*/  SHF.L.U32 R0, R27, 0x1f, RZ ;  /* 0x0000001f1b007819 */ /* 0x000fe200000006ff */
[----:B------:R-:W-:Y:S01]  /*32950*/  IMAD R17, R25, 0x8, R23 ;  /* 0x0000000819117824 */ /* 0x000fe200078e0217 */
[----:B------:R-:W-:Y:S03]  /*32960*/  BSSY B0, `(.L_x_13292) ;  /* 0x0000003000007945 */ /* 0x000fe60003800000 */
[----:B------:R-:W0:Y:S02]  /*32970*/  SYNCS.PHASECHK.TRANS64.TRYWAIT P0, [R17+URZ+0x32440], R0 ;  /* 0x03244000110075a7 */ /* 0x000e24000800017f */
[----:B0-----:R-:W-:Y:S05]  /*32980*/  @!P0 BRA `(.L_x_13293) ;  /* 0x0000006000dc8947 */ /* 0x001fea0003800000 */
.L_x_13440:
[----:B------:R-:W-:Y:S05]  /*32990*/  BSYNC B0 ;  /* 0x0000000000007941 */ /* 0x000fea0003800000 */
.L_x_13292:
        /* <DEDUP_REMOVED lines=20> */
[----:B------:R-:W1:Y:S03]  /*32ae0*/  S2R R4, SR_TID.X ;  /* 0x0000000000047919 */ /* 0x000e660000002100 */
[----:B------:R-:W-:Y:S01]  /*32af0*/  IADD3 R3, R3, R0, RZ ;  /* 0x0000000003037210 */ /* 0x000fe20007ffe0ff */
[----:B------:R-:W-:-:S04]  /*32b00*/  IMAD R0, R29, UR4, RZ ;  /* 0x000000041d007c24 */ /* 0x000fc8000f8e02ff */
[C---:B------:R-:W-:Y:S02]  /*32b10*/  IMAD R0, R18.reuse, UR5, R0 ;  /* 0x0000000512007c24 */ /* 0x040fe4000f8e0200 */
[----:B------:R-:W-:Y:S01]  /*32b20*/  IMAD.WIDE.U32 R2, R18, UR4, R2 ;  /* 0x0000000412027c25 */ /* 0x000fe2000f8e0002 */
[----:B------:R-:W-:Y:S01]  /*32b30*/  ULDC.64 UR4, c[0x0][0x2e8] ;  /* 0x0000ba0000047ab9 */ /* 0x000fe20000000a00 */
[----:B-1----:R-:W-:Y:S02]  /*32b40*/  LOP3.LUT R5, R4, 0x7f, RZ, 0xc0, !PT ;  /* 0x0000007f04057812 */ /* 0x002fe400078ec0ff */
        /* <DEDUP_REMOVED lines=61> */
.L_x_13454:
        /* <DEDUP_REMOVED lines=10> */
.L_x_13295:
        /* <DEDUP_REMOVED lines=11> */
.L_x_13296:
        /* <DEDUP_REMOVED lines=34> */
.L_x_13298:
[----:B------:R-:W-:Y:S05]  /*33290*/  BSYNC B6 ;  /* 0x0000000000067941 */ /* 0x000fea0003800000 */
.L_x_13297:
[----:B------:R-:W2:Y:S01]  /*332a0*/  LDL R21, [R1+0x450] ;  /* 0x0004500001157983 */ /* 0x000ea20000100800 */
[----:B------:R-:W3:Y:S01]  /*332b0*/  LDC R6, c[0x0][0x448] ;  /* 0x00011200ff067b82 */ /* 0x000ee20000000800 */
[----:B------:R-:W-:Y:S02]  /*332c0*/  ULDC.64 UR4, c[0x0][0x298] ;  /* 0x0000a60000047ab9 */ /* 0x000fe40000000a00 */
[----:B------:R-:W4:Y:S04]  /*332d0*/  LDL R20, [R1+0x484] ;  /* 0x0004840001147983 */ /* 0x000f280000100800 */
[----:B-1----:R-:W4:Y:S04]  /*332e0*/  LDL R0, [R1+0x478] ;  /* 0x0004780001007983 */ /* 0x002f280000100800 */
[----:B------:R1:W5:Y:S01]  /*332f0*/  LDL R9, [R1+0x454] ;  /* 0x0004540001097983 */ /* 0x0003620000100800 */
[----:B------:R-:W0:Y:S01]  /*33300*/  S2R R2, SR_TID.X ;  /* 0x0000000000027919 */ /* 0x000e220000002100 */
[----:B---3--:R-:W-:-:S13]  /*33310*/  ISETP.NE.AND P0, PT, R6, 0x1, PT ;  /* 0x000000010600780c */ /* 0x008fda0003f05270 */
[----:B------:R-:W3:Y:S01]  /*33320*/  @P0 LDC R3, c[0x0][0x450] ;  /* 0x00011400ff030b82 */ /* 0x000ee20000000800 */
[----:B0-----:R-:W-:-:S04]  /*33330*/  LOP3.LUT R2, R2, 0x7f, RZ, 0xc0, !PT ;  /* 0x0000007f02027812 */ /* 0x001fc800078ec0ff */
[----:B------:R-:W-:Y:S01]  /*33340*/  SHF.R.U32.HI R2, RZ, 0x3, R2 ;  /* 0x00000003ff027819 */ /* 0x000fe20000011602 */
[----:B--2---:R-:W-:Y:S02]  /*33350*/  IMAD.MOV.U32 R5, RZ, RZ, R21 ;  /* 0x000000ffff057224 */ /* 0x004fe400078e0015 */
[----:B----4-:R-:W-:Y:S02]  /*33360*/  IMAD.MOV.U32 R21, RZ, RZ, R20 ;  /* 0x000000ffff157224 */ /* 0x010fe400078e0014 */
[----:B------:R-:W2:Y:S01]  /*33370*/  LDL R20, [R1+0x464] ;  /* 0x0004640001147983 */ /* 0x000ea20000100800 */
[----:B------:R-:W-:Y:S02]  /*33380*/  IMAD.MOV.U32 R4, RZ, RZ, R0 ;  /* 0x000000ffff047224 */ /* 0x000fe400078e0000 */
[----:B------:R-:W0:Y:S02]  /*33390*/  S2R R0, SR_TID.X ;  /* 0x0000000000007919 */ /* 0x000e240000002100 */
[----:B0-----:R-:W-:-:S05]  /*333a0*/  IMAD.SHL.U32 R0, R0, 0x10, RZ ;  /* 0x0000001000007824 */ /* 0x001fca00078e00ff */
        /* <DEDUP_REMOVED lines=45> */
[----:B-1----:R-:W-:Y:S10]  /*33680*/  BRA.DIV UR5, `(.L_x_13299) ;  /* 0x0000005e05b07947 */ /* 0x002ff4000b800000 */
[----:B------:R-:W0:Y:S01]  /*33690*/  SHFL.IDX PT, R5, R0, RZ, 0x181f ;  /* 0x00181fff00057589 */ /* 0x000e2200000e0000 */
[----:B-----5:R-:W-:Y:S02]  /*336a0*/  IMAD R2, R9, R6, RZ ;  /* 0x0000000609027224 */ /* 0x020fe400078e02ff */
[----:B------:R-:W-:Y:S01]  /*336b0*/  IMAD.IADD R36, R8, 0x1, R36 ;  /* 0x0000000108247824 */ /* 0x000fe200078e0224 */
[----:B------:R-:W1:Y:S03]  /*336c0*/  SHFL.IDX PT, R4, R3, RZ, 0x181f ;  /* 0x00181fff03047589 */ /* 0x000e6600000e0000 */
[C---:B------:R-:W-:Y:S01]  /*336d0*/  VIADD R6, R36.reuse, 0x10 ;  /* 0x0000001024067836 */ /* 0x040fe20000000000 */
[C---:B------:R-:W-:Y:S01]  /*336e0*/  ISETP.GE.AND P0, PT, R36.reuse, R2, PT ;  /* 0x000000022400720c */ /* 0x040fe20003f06270 */
[----:B------:R-:W-:-:S03]  /*336f0*/  VIADD R8, R36, 0x30 ;  /* 0x0000003024087836 */ /* 0x000fc60000000000 */
[----:B------:R2:W-:Y:S04]  /*33700*/  STL [R1+0x468], R6 ;  /* 0x0004680601007387 */ /* 0x0005e80000100800 */
[----:B------:R-:W-:Y:S05]  /*33710*/  STL [R1+0x470], R8 ;  /* 0x0004700801007387 */ /* 0x000fea0000100800 */
        /* <DEDUP_REMOVED lines=11> */
[----:B------:R-:W1:Y:S01]  /*337d0*/  SHFL.IDX PT, R4, R3, 0x1, 0x181f ;  /* 0x00381f0003047f89 */ /* 0x000e6200000e0000 */
        /* <DEDUP_REMOVED lines=59> */
.L_x_13471:
[----:B0-2---:R-:W-:-:S05]  /*33b90*/  VIADD R4, R36, 0x70 ;  /* 0x0000007024047836 */ /* 0x005fca0000000000 */
[----:B------:R-:W-:Y:S01]  /*33ba0*/  ISETP.GE.AND P0, PT, R4, R2, PT ;  /* 0x000000020400720c */ /* 0x000fe20003f06270 */
[----:B------:R0:W-:-:S12]  /*33bb0*/  STL [R1+0x488], R4 ;  /* 0x0004880401007387 */ /* 0x0001d80000100800 */
[----:B------:R-:W-:-:S04]  /*33bc0*/  @!P0 LEA R2, P2, R7, R0, 0x1 ;  /* 0x0000000007028211 */ /* 0x000fc800078408ff */
[----:B------:R-:W-:-:S05]  /*33bd0*/  @!P0 IADD3.X R3, RZ, R3, RZ, P2, !PT ;  /* 0x00000003ff038210 */ /* 0x000fca00017fe4ff */
[----:B------:R-:W-:Y:S01]  /*33be0*/  @!PT LDS RZ, [RZ] ;  /* 0x00000000fffff984 */ /* 0x000fe20000000800 */
[----:B------:R-:W-:Y:S01]  /*33bf0*/  @!PT LDS RZ, [RZ] ;  /* 0x00000000fffff984 */ /* 0x000fe20000000800 */
[----:B------:R-:W-:Y:S01]  /*33c00*/  @!PT LDS RZ, [RZ] ;  /* 0x00000000fffff984 */ /* 0x000fe20000000800 */
[----:B------:R0:W-:Y:S01]  /*33c10*/  @!P0 LDGSTS.E.BYPASS.LTC128B.128 [R26+0x1bc00], desc[UR44][R2.64], !P1 ;  /* 0x1bc00000021a8fae */ /* 0x0001e2000c901d6c */
[----:B------:R-:W-:Y:S01]  /*33c20*/  PLOP3.LUT P0, PT, PT, PT, PT, 0x80, 0x0 ;  /* 0x000000000000781c */ /* 0x000fe20003f0f070 */
[----:B------:R-:W-:-:S12]  /*33c30*/  NOP ;  /* 0x0000000000007918 */ /* 0x000fd80000000000 */
.L_x_13300:
        /* <DEDUP_REMOVED lines=28> */
.L_x_13302:
[----:B------:R-:W-:Y:S05]  /*33e00*/  BSYNC B6 ;  /* 0x0000000000067941 */ /* 0x000fea0003800000 */
.L_x_13301:
[----:B------:R-:W2:Y:S01]  /*33e10*/  LDL.LU R0, [R1+0x478] ;  /* 0x0004780001007983 */ /* 0x000ea20000300800 */
[----:B------:R-:W1:Y:S01]  /*33e20*/  LDC R6, c[0x0][0x448] ;  /* 0x00011200ff067b82 */ /* 0x000e620000000800 */
[----:B------:R-:W-:Y:S02]  /*33e30*/  ULDC.64 UR4, c[0x0][0x398] ;  /* 0x0000e60000047ab9 */ /* 0x000fe40000000a00 */
[----:B0-----:R-:W3:Y:S04]  /*33e40*/  LDL.LU R2, [R1+0x450] ;  /* 0x0004500001027983 */ /* 0x001ee80000300800 */
[----:B------:R-:W4:Y:S04]  /*33e50*/  LDL.LU R21, [R1+0x484] ;  /* 0x0004840001157983 */ /* 0x000f280000300800 */
[----:B------:R-:W5:Y:S01]  /*33e60*/  LDL.LU R20, [R1+0x464] ;  /* 0x0004640001147983 */ /* 0x000f620000300800 */
[----:B------:R-:W-:Y:S01]  /*33e70*/  IMAD.MOV.U32 R4, RZ, RZ, R37 ;  /* 0x000000ffff047224 */ /* 0x000fe200078e0025 */
[----:B------:R-:W0:Y:S01]  /*33e80*/  S2R R8, SR_TID.X ;  /* 0x0000000000087919 */ /* 0x000e220000002100 */
[----:B-1----:R-:W-:-:S13]  /*33e90*/  ISETP.NE.AND P0, PT, R6, 0x1, PT ;  /* 0x000000010600780c */ /* 0x002fda0003f05270 */
[----:B------:R-:W1:Y:S01]  /*33ea0*/  @P0 LDC R5, c[0x0][0x450] ;  /* 0x00011400ff050b82 */ /* 0x000e620000000800 */
[----:B0-----:R-:W-:-:S05]  /*33eb0*/  IMAD.SHL.U32 R7, R8, 0x8, RZ ;  /* 0x0000000808077824 */ /* 0x001fca00078e00ff */
[----:B------:R-:W-:Y:S01]  /*33ec0*/  LOP3.LUT R7, R7, 0x38, RZ, 0xc0, !PT ;  /* 0x0000003807077812 */ /* 0x000fe200078ec0ff */
[----:B--2---:R-:W-:-:S04]  /*33ed0*/  IMAD R0, R0, UR4, RZ ;  /* 0x0000000400007c24 */ /* 0x004fc8000f8e02ff */
[C---:B---3--:R-:W-:Y:S02]  /*33ee0*/  IMAD R0, R2.reuse, UR5, R0 ;  /* 0x0000000502007c24 */ /* 0x048fe4000f8e0200 */
        /* <DEDUP_REMOVED lines=8> */
[----:B----4-:R-:W-:Y:S02]  /*33f70*/  IMAD R0, R21, UR4, RZ ;  /* 0x0000000415007c24 */ /* 0x010fe4000f8e02ff */
[----:B-----5:R-:W-:-:S04]  /*33f80*/  IMAD.WIDE.U32 R2, R20, UR4, R2 ;  /* 0x0000000414027c25 */ /* 0x020fc8000f8e0002 */
[----:B------:R-:W-:Y:S01]  /*33f90*/  IMAD R0, R20, UR5, R0 ;  /* 0x0000000514007c24 */ /* 0x000fe2000f8e0200 */
[----:B------:R-:W-:Y:S01]  /*33fa0*/  ULDC.64 UR4, c[0x0][0x3d0] ;  /* 0x0000f40000047ab9 */ /* 0x000fe20000000a00 */
[----:B------:R-:W-:Y:S02]  /*33fb0*/  IMAD.SHL.U32 R20, R8, 0x8, RZ ;  /* 0x0000000808147824 */ /* 0x000fe400078e00ff */
[----:B------:R-:W-:Y:S02]  /*33fc0*/  IMAD.IADD R3, R3, 0x1, R0 ;  /* 0x0000000103037824 */ /* 0x000fe400078e0200 */
[----:B------:R-:W0:Y:S01]  /*33fd0*/  @P0 LDC R0, c[0x0][0x44c] ;  /* 0x00011300ff000b82 */ /* 0x000e220000000800 */
[----:B------:R-:W-:-:S04]  /*33fe0*/  LOP3.LUT R20, R20, 0x38, RZ, 0xc0, !PT ;  /* 0x0000003814147812 */ /* 0x000fc800078ec0ff */
[C---:B------:R-:W-:Y:S02]  /*33ff0*/  LOP3.LUT R10, R20.reuse, 0x40, RZ, 0xfc, !PT ;  /* 0x00000040140a7812 */ /* 0x040fe400078efcff */
[C---:B------:R-:W-:Y:S02]  /*34000*/  LOP3.LUT R9, R20.reuse, 0x80, RZ, 0xfc, !PT ;  /* 0x0000008014097812 */ /* 0x040fe400078efcff */
[----:B------:R-:W-:Y:S01]  /*34010*/  LOP3.LUT R8, R20, 0xc0, RZ, 0xfc, !PT ;  /* 0x000000c014087812 */ /* 0x000fe200078efcff */
[----:B0-----:R-:W-:-:S05]  /*34020*/  @P0 IMAD.HI.U32 R0, R37, R0, RZ ;  /* 0x0000000025000227 */ /* 0x001fca00078e00ff */
[----:B-1----:R-:W-:-:S04]  /*34030*/  @P0 SHF.R.U32.HI R4, RZ, R5, R0 ;  /* 0x00000005ff040219 */ /* 0x002fc80000011600 */
        /* <DEDUP_REMOVED lines=27> */
[----:B------:R-:W-:Y:S01]  /*341f0*/  SHFL.IDX PT, R2, R0, RZ, 0x181f ;  /* 0x00181fff00027589 */ /* 0x000fe200000e0000 */
[----:B--2---:R-:W-:-:S03]  /*34200*/  IMAD.MOV.U32 R11, RZ, RZ, R3 ;  /* 0x000000ffff0b7224 */ /* 0x004fc600078e0003 */
[----:B------:R-:W0:Y:S01]  /*34210*/  SHFL.IDX PT, R3, R4, RZ, 0x181f ;  /* 0x00181fff04037589 */ /* 0x000e2200000e0000 */
[----:B---3--:R-:W-:-:S03]  /*34220*/  IMAD R5, R10, R6, RZ ;  /* 0x000000060a057224 */ /* 0x008fc600078e02ff */
[----:B------:R-:W2:Y:S02]  /*34230*/  LDL.LU R10, [R1+0x474] ;  /* 0x00047400010a7983 */ /* 0x000ea40000300800 */
[----:B------:R-:W-:-:S13]  /*34240*/  ISETP.GE.AND P0, PT, R36, R5, PT ;  /* 0x000000052400720c */ /* 0x000fda0003f06270 */
[----:B0-----:R-:W-:-:S05]  /*34250*/  @!P0 LEA R3, P6, R7, R3, 0x1 ;  /* 0x0000000307038211 */ /* 0x001fca00078c08ff */
[----:B------:R-:W-:-:S05]  /*34260*/  @!P0 IMAD.X R2, RZ, RZ, R2, P6 ;  /* 0x000000ffff028224 */ /* 0x000fca00030e0602 */
[----:B------:R-:W-:-:S04]  /*34270*/  @!P0 LOP3.LUT R3, R3, R2, RZ, 0x3c, !PT ;  /* 0x0000000203038212 */ /* 0x000fc800078e3cff */
[----:B------:R-:W-:-:S04]  /*34280*/  @!P0 LOP3.LUT R2, R3, R2, RZ, 0x3c, !PT ;  /* 0x0000000203028212 */ /* 0x000fc800078e3cff */
[----:B------:R-:W-:-:S05]  /*34290*/  @!P0 LOP3.LUT R3, R3, R2, RZ, 0x3c, !PT ;  /* 0x0000000203038212 */ /* 0x000fca00078e3cff */
[----:B------:R-:W-:Y:S01]  /*342a0*/  @!PT LDS RZ, [RZ] ;  /* 0x00000000fffff984 */ /* 0x000fe20000000800 */
[----:B------:R-:W-:Y:S04]  /*342b0*/  @!P0 LDGSTS.E.BYPASS.LTC128B.128 [R26+0x22400], desc[UR44][R2.64], !P4 ;  /* 0x22400000021a8fae */ /* 0x000fe8000e101d6c */
[----:B------:R-:W-:Y:S04]  /*342c0*/  @!P0 LDGSTS.E.BYPASS.LTC128B.128 [R26+0x26400], desc[UR44][R2.64+0x80], !P3 ;  /* 0x26400080021a8fae */ /* 0x000fe8000d901d6c */
[----:B------:R-:W-:Y:S04]  /*342d0*/  @!P0 LDGSTS.E.BYPASS.LTC128B.128 [R26+0x2a400], desc[UR44][R2.64+0x100], !P2 ;  /* 0x2a400100021a8fae */ /* 0x000fe8000d101d6c */
[----:B------:R0:W-:Y:S01]  /*342e0*/  @!P0 LDGSTS.E.BYPASS.LTC128B.128 [R26+0x2e400], desc[UR44][R2.64+0x180], !P1 ;  /* 0x2e400180021a8fae */ /* 0x0001e2000c901d6c */
[----:B----4-:R-:W-:-:S03]  /*342f0*/  ISETP.GE.AND P0, PT, R9, R5, PT ;  /* 0x000000050900720c */ /* 0x010fc60003f06270 */
[----:B------:R-:W3:Y:S04]  /*34300*/  LDL.LU R9, [R1+0x47c] ;  /* 0x00047c0001097983 */ /* 0x000ee80000300800 */
[----:B------:R-:W-:Y:S04]  /*34310*/  SHFL.IDX PT, R6, R0, 0x1, 0x181f ;  /* 0x00381f0000067f89 */ /* 0x000fe800000e0000 */
[----:B0-----:R-:W0:Y:S02]  /*34320*/  SHFL.IDX PT, R2, R4, 0x1, 0x181f ;  /* 0x00381f0004027f89 */ /* 0x001e2400000e0000 */
[----:B0-----:R-:W-:-:S04]  /*34330*/  @!P0 LEA R2, P6, R7, R2, 0x1 ;  /* 0x0000000207028211 */ /* 0x001fc800078c08ff */
[----:B------:R-:W-:-:S05]  /*34340*/  @!P0 IADD3.X R3, RZ, R6, RZ, P6, !PT ;  /* 0x00000006ff038210 */ /* 0x000fca00037fe4ff */
[----:B------:R-:W-:Y:S04]  /*34350*/  @!P0 LDGSTS.E.BYPASS.LTC128B.128 [R26+0x22c00], desc[UR44][R2.64], !P4 ;  /* 0x22c00000021a8fae */ /* 0x000fe8000e101d6c */
[----:B------:R-:W-:Y:S04]  /*34360*/  @!P0 LDGSTS.E.BYPASS.LTC128B.128 [R26+0x26c00], desc[UR44][R2.64+0x80], !P3 ;  /* 0x26c00080021a8fae */ /* 0x000fe8000d901d6c */
[----:B------:R-:W-:Y:S04]  /*34370*/  @!P0 LDGSTS.E.BYPASS.LTC128B.128 [R26+0x2ac00], desc[UR44][R2.64+0x100], !P2 ;  /* 0x2ac00100021a8fae */ /* 0x000fe8000d101d6c */
[----:B------:R0:W-:Y:S01]  /*34380*/  @!P0 LDGSTS.E.BYPASS.LTC128B.128 [R26+0x2ec00], desc[UR44][R2.64+0x180], !P1 ;  /* 0x2ec00180021a8fae */ /* 0x0001e2000c901d6c */
[----:B-----5:R-:W-:-:S03]  /*34390*/  ISETP.GE.AND P0, PT, R8, R5, PT ;  /* 0x000000050800720c */ /* 0x020fc60003f06270 */
[----:B------:R-:W4:Y:S04]  /*343a0*/  LDL.LU R8, [R1+0x480] ;  /* 0x0004800001087983 */ /* 0x000f280000300800 */
[----:B0-----:R-:W0:Y:S04]  /*343b0*/  SHFL.IDX PT, R2, R4, 0x2, 0x181f ;  /* 0x00581f0004027f89 */ /* 0x001e2800000e0000 */
[----:B------:R-:W1:Y:S02]  /*343c0*/  SHFL.IDX PT, R6, R0, 0x2, 0x181f ;  /* 0x00581f0000067f89 */ /* 0x000e6400000e0000 */
[----:B0-----:R-:W-:-:S05]  /*343d0*/  @!P0 LEA R2, P6, R7, R2, 0x1 ;  /* 0x0000000207028211 */ /* 0x001fca00078c08ff */
[----:B-1----:R-:W-:-:S05]  /*343e0*/  @!P0 IMAD.X R3, RZ, RZ, R6, P6 ;  /* 0x000000ffff038224 */ /* 0x002fca00030e0606 */
        /* <DEDUP_REMOVED lines=33> */
[----:B----4-:R-:W-:-:S13]  /*34600*/  ISETP.GE.AND P0, PT, R8, R5, PT ;  /* 0x000000050800720c */ /* 0x010fda0003f06270 */
        /* <DEDUP_REMOVED lines=8> */
.L_x_13489:
        /* <DEDUP_REMOVED lines=13> */
.L_x_13305:
[----:B------:R-:W-:Y:S05]  /*34760*/  BSYNC B0 ;  /* 0x0000000000007941 */ /* 0x000fea0003800000 */
.L_x_13304:
[----:B------:R-:W-:Y:S01]  /*34770*/  NOP ;  /* 0x0000000000007918 */ /* 0x000fe20000000000 */
[----:B------:R-:W-:-:S13]  /*34780*/  PLOP3.LUT P0, PT, PT, PT, PT, 0x80, 0x0 ;  /* 0x000000000000781c */ /* 0x000fda0003f0f070 */
.L_x_13306:
        /* <DEDUP_REMOVED lines=18> */
.L_x_13490:
[----:B------:R-:W-:Y:S05]  /*348b0*/  BSYNC B0 ;  /* 0x0000000000007941 */ /* 0x000fea0003800000 */
.L_x_13307:
[----:B------:R-:W-:-:S05]  /*348c0*/  IMAD.U32 R2, RZ, RZ, UR40 ;  /* 0x00000028ff027e24 */ /* 0x000fca000f8e00ff */
[----:B------:R-:W-:-:S13]  /*348d0*/  ISETP.NE.AND P0, PT, R2, 0x3, PT ;  /* 0x000000030200780c */ /* 0x000fda0003f05270 */
[----:B------:R-:W-:Y:S05]  /*348e0*/  @!P0 BRA `(.L_x_13309) ;  /* 0x0000000000048947 */ /* 0x000fea0003800000 */
[----:B------:R-:W-:Y:S01]  /*348f0*/  BPT.TRAP 0x1 ;  /* 0x000000040000795c */ /* 0x000fe20000300000 */
.L_x_13309:
[----:B0-----:R-:W-:Y:S01]  /*34900*/  SHF.L.U32 R0, R27, 0x1f, RZ ;  /* 0x0000001f1b007819 */ /* 0x001fe200000006ff */
[----:B------:R-:W-:Y:S03]  /*34910*/  BSSY B0, `(.L_x_13310) ;  /* 0x0000003000007945 */ /* 0x000fe60003800000 */
[----:B------:R-:W0:Y:S02]  /*34920*/  SYNCS.PHASECHK.TRANS64.TRYWAIT P0, [R17+URZ+0x32460], R0 ;  /* 0x03246000110075a7 */ /* 0x000e24000800017f */
[----:B0-----:R-:W-:Y:S05]  /*34930*/  @!P0 BRA `(.L_x_13311) ;  /* 0x0000006400288947 */ /* 0x001fea0003800000 */
.L_x_13491:
[----:B------:R-:W-:Y:S05]  /*34940*/  BSYNC B0 ;  /* 0x0000000000007941 */ /* 0x000fea0003800000 */
.L_x_13310:
[----:B------:R-:W0:Y:S01]  /*34950*/  LDL.LU R3, [R1+0x494] ;  /* 0x0004940001037983 */ /* 0x000e220000300800 */
[----:B------:R-:W-:-:S03]  /*34960*/  ULDC.64 UR4, c[0x0][0x328] ;  /* 0x0000ca0000047ab9 */ /* 0x000fc60000000a00 */
[----:B------:R-:W3:Y:S04]  /*34970*/  LDL.LU R2, [R1+0x45c] ;  /* 0x00045c0001027983 */ /* 0x000ee80000300800 */
[----:B------:R-:W4:Y:S04]  /*34980*/  LDL.LU R7, [R1+0x498] ;  /* 0x0004980001077983 */ /* 0x000f280000300800 */
[----:B--2---:R-:W2:Y:S04]  /*34990*/  LDL.LU R6, [R1+0x458] ;  /* 0x0004580001067983 */ /* 0x004ea80000300800 */
[----:B------:R-:W5:Y:S01]  /*349a0*/  LDL.LU R4, [R1+0x49c] ;  /* 0x00049c0001047983 */ /* 0x000f620000300800 */
[----:B------:R-:W-:-:S02]  /*349b0*/  LOP3.LUT P3, RZ, R22, 0x10, RZ, 0xc0, !PT ;  /* 0x0000001016ff7812 */ /* 0x000fc4000786c0ff */
[C---:B------:R-:W-:Y:S02]  /*349c0*/  LOP3.LUT P2, RZ, R22.reuse, 0x8, RZ, 0xc0, !PT ;  /* 0x0000000816ff7812 */ /* 0x040fe4000784c0ff */
[C---:B------:R-:W-:Y:S02]  /*349d0*/  LOP3.LUT P1, RZ, R22.reuse, 0x4, RZ, 0xc0, !PT ;  /* 0x0000000416ff7812 */ /* 0x040fe4000782c0ff */
[----:B------:R-:W-:Y:S01]  /*349e0*/  LOP3.LUT P4, RZ, R22, 0x1, RZ, 0xc0, !PT ;  /* 0x0000000116ff7812 */ /* 0x000fe2000788c0ff */
[----:B0-----:R-:W-:-:S04]  /*349f0*/  IMAD R0, R3, UR4, RZ ;  /* 0x0000000403007c24 */ /* 0x001fc8000f8e02ff */
[C---:B---3--:R-:W-:Y:S02]  /*34a00*/  IMAD R5, R2.reuse, UR5, R0 ;  /* 0x0000000502057c24 */ /* 0x048fe4000f8e0200 */
[----:B------:R-:W-:Y:S01]  /*34a10*/  IMAD.WIDE.U32 R2, R2, UR4, RZ ;  /* 0x0000000402027c25 */ /* 0x000fe2000f8e00ff */
[----:B------:R-:W-:-:S03]  /*34a20*/  ULDC.64 UR4, c[0x0][0x338] ;  /* 0x0000ce0000047ab9 */ /* 0x000fc60000000a00 */
[----:B------:R-:W-:Y:S02]  /*34a30*/  IMAD.IADD R3, R3, 0x1, R5 ;  /* 0x0000000103037824 */ /* 0x000fe400078e0205 */
[----:B----4-:R-:W-:Y:S01]  /*34a40*/  IMAD R0, R7, UR4, RZ ;  /* 0x0000000407007c24 */ /* 0x010fe2000f8e02ff */
[----:B------:R-:W-:Y:S01]  /*34a50*/  SEL R7, RZ, 0x8, P1 ;  /* 0x00000008ff077807 */ /* 0x000fe20000800000 */
[----:B--2---:R-:W-:-:S04]  /*34a60*/  IMAD.WIDE.U32 R2, R6, UR4, R2 ;  /* 0x0000000406027c25 */ /* 0x004fc8000f8e0002 */
[----:B------:R-:W-:Y:S01]  /*34a70*/  IMAD R5, R6, UR5, R0 ;  /* 0x0000000506057c24 */ /* 0x000fe2000f8e0200 */
[----:B------:R-:W-:Y:S01]  /*34a80*/  ULDC.64 UR4, c[0x0][0x330] ;  /* 0x0000cc0000047ab9 */ /* 0x000fe20000000a00 */
[----:B------:R-:W-:-:S03]  /*34a90*/  SEL R0, RZ, 0x2, P3 ;  /* 0x00000002ff007807 */ /* 0x000fc60001800000 */
        /* <DEDUP_REMOVED lines=84> */
.L_x_13505:
[----:B0-2---:R-:W-:Y:S02]  /*34fe0*/  IADD3 R2, P3, R14, R0, RZ ;  /* 0x000000000e027210 */ /* 0x005fe40007f7e0ff */
[C---:B------:R-:W-:Y:S02]  /*34ff0*/  ISETP.LT.OR P2, PT, R31.reuse, 0x51, !P2 ;  /* 0x000000511f00780c */ /* 0x040fe40005741670 */
[----:B------:R-:W-:Y:S02]  /*35000*/  IADD3.X R3, RZ, R6, RZ, P3, !PT ;  /* 0x00000006ff037210 */ /* 0x000fe40001ffe4ff */
[C---:B------:R-:W-:Y:S02]  /*35010*/  ISETP.LT.OR P3, PT, R31.reuse, 0x51, P4 ;  /* 0x000000511f00780c */ /* 0x040fe40002761670 */
[C---:B------:R-:W-:Y:S02]  /*35020*/  ISETP.LT.OR P1, PT, R31.reuse, 0x51, !P1 ;  /* 0x000000511f00780c */ /* 0x040fe40004f21670 */
[----:B------:R-:W-:-:S09]  /*35030*/  ISETP.LT.OR P0, PT, R31, 0x51, !P0 ;  /* 0x000000511f00780c */ /* 0x000fd20004701670 */
        /* <DEDUP_REMOVED lines=9> */
.L_x_13313:
        /* <DEDUP_REMOVED lines=11> */
.L_x_13314:
[----:B------:R-:W2:Y:S01]  /*35180*/  LDL.LU R2, [R1+0x490] ;  /* 0x0004900001027983 */ /* 0x000ea20000300800 */
[----:B------:R0:W-:Y:S01]  /*35190*/  SYNCS.ARRIVE.TRANS64.A1T0 RZ, [R17+URZ+0x32450], RZ ;  /* 0x032450ff11ff79a7 */ /* 0x0001e2000810003f */
[----:B------:R-:W-:Y:S01]  /*351a0*/  BSSY B0, `(.L_x_13315) ;  /* 0x00000e0000007945 */ /* 0x000fe20003800000 */
[----:B--2---:R-:W-:-:S05]  /*351b0*/  VIADD R10, R2, 0xfffffffe ;  /* 0xfffffffe020a7836 */ /* 0x004fca0000000000 */
[----:B------:R-:W-:-:S13]  /*351c0*/  ISETP.GE.AND P0, PT, R10, R34, PT ;  /* 0x000000220a00720c */ /* 0x000fda0003f06270 */
[----:B0-----:R-:W-:Y:S05]  /*351d0*/  @!P0 BRA `(.L_x_13316) ;  /* 0x0000000c00708947 */ /* 0x001fea0003800000 */
.L_x_13329:
[----:B0-----:R-:W0:Y:S01]  /*351e0*/  S2R R2, SR_TID.X ;  /* 0x0000000000027919 */ /* 0x001e220000002100 */
[----:B------:R-:W1:Y:S01]  /*351f0*/  LDC R6, c[0x0][0x430] ;  /* 0x00010c00ff067b82 */ /* 0x000e620000000800 */
[----:B------:R-:W-:Y:S01]  /*35200*/  IMAD R7, R10, 0x60, R33 ;  /* 0x000000600a077824 */ /* 0x000fe200078e0221 */
[----:B------:R-:W-:Y:S01]  /*35210*/  MOV R12, UR40 ;  /* 0x00000028000c7c02 */ /* 0x000fe20008000f00 */
[----:B--2---:R-:W2:Y:S01]  /*35220*/  S2R R3, SR_TID.X ;  /* 0x0000000000037919 */ /* 0x004ea20000002100 */
        /* <DEDUP_REMOVED lines=9> */
[----:B------:R-:W-:-:S04]  /*352c0*/  IMAD.IADD R7, R4, 0x1, R7 ;  /* 0x0000000104077824 */ /* 0x000fc800078e0207 */
[----:B------:R-:W-:-:S05]  /*352d0*/  IMAD.MOV.U32 R11, RZ, RZ, R7 ;  /* 0x000000ffff0b7224 */ /* 0x000fca00078e0007 */
        /* <DEDUP_REMOVED lines=17> */
[----:B------:R-:W-:Y:S01]  /*353f0*/  IMAD R6, R6, R3, R7 ;  /* 0x0000000306067224 */ /* 0x000fe200078e0207 */
[----:B------:R-:W-:Y:S01]  /*35400*/  SEL R2, RZ, 0x1, P0 ;  /* 0x00000001ff027807 */ /* 0x000fe20000000000 */
[----:B------:R-:W-:Y:S01]  /*35410*/  IMAD.MOV.U32 R3, RZ, RZ, R10 ;  /* 0x000000ffff037224 */ /* 0x000fe200078e000a */
[----:B------:R-:W-:Y:S05]  /*35420*/  YIELD ;  /* 0x0000000000007946 */ /* 0x000fea0003800000 */
[----:B------:R-:W-:Y:S01]  /*35430*/  SEL R25, R25, RZ, P0 ;  /* 0x000000ff19197207 */ /* 0x000fe20000000000 */
[----:B------:R-:W-:Y:S01]  /*35440*/  VIADD R10, R10, 0xffffffff ;  /* 0xffffffff0a0a7836 */ /* 0x000fe20000000000 */
[----:B------:R-:W-:-:S02]  /*35450*/  LOP3.LUT R27, R27, R2, RZ, 0x3c, !PT ;  /* 0x000000021b1b7212 */ /* 0x000fc400078e3cff */
[----:B------:R-:W-:Y:S01]  /*35460*/  ISETP.GT.AND P2, PT, R3, R34, PT ;  /* 0x000000220300720c */ /* 0x000fe20003f44270 */
[----:B0-----:R-:W-:-:S12]  /*35470*/  @!P1 BRA `(.L_x_13317) ;  /* 0x0000000000049947 */ /* 0x001fd80003800000 */
[----:B------:R-:W-:Y:S01]  /*35480*/  BPT.TRAP 0x1 ;  /* 0x000000040000795c */ /* 0x000fe20000300000 */
.L_x_13317:
[----:B------:R-:W-:Y:S01]  /*35490*/  IMAD R4, R25, 0x8, R23 ;  /* 0x0000000819047824 */ /* 0x000fe200078e0217 */
[----:B------:R-:W-:Y:S01]  /*354a0*/  SHF.L.U32 R21, R27, 0x1f, RZ ;  /* 0x0000001f1b157819 */ /* 0x000fe200000006ff */
[----:B------:R-:W-:Y:S01]  /*354b0*/  BSSY B1, `(.L_x_13318) ;  /* 0x0000004000017945 */ /* 0x000fe20003800000 */
[----:B------:R-:W-:Y:S02]  /*354c0*/  SHF.R.S32.HI R17, RZ, 0x1f, R6 ;  /* 0x0000001fff117819 */ /* 0x000fe40000011406 */
[----:B------:R-:W0:Y:S02]  /*354d0*/  SYNCS.PHASECHK.TRANS64.TRYWAIT P0, [R4+URZ+0x32440], R21 ;  /* 0x03244015040075a7 */ /* 0x000e24000800017f */
[----:B0-----:R-:W-:Y:S05]  /*354e0*/  @!P0 BRA `(.L_x_13319) ;  /* 0x0000006000908947 */ /* 0x001fea0003800000 */
.L_x_13506:
[----:B------:R-:W-:Y:S05]  /*354f0*/  BSYNC B1 ;  /* 0x0000000000017941 */ /* 0x000fea0003800000 */
.L_x_13318:
        /* <DEDUP_REMOVED lines=52> */
.L_x_13520:
        /* <DEDUP_REMOVED lines=8> */
.L_x_13321:
        /* <DEDUP_REMOVED lines=11> */
.L_x_13322:
[----:B------:R2:W-:Y:S01]  /*35970*/  SYNCS.ARRIVE.TRANS64.A1T0 RZ, [R4+URZ+0x32430], RZ ;  /* 0x032430ff04ff79a7 */ /* 0x0005e2000810003f */
[----:B------:R-:W-:Y:S05]  /*35980*/  @!P3 BRA `(.L_x_13323) ;  /* 0x000000000004b947 */ /* 0x000fea0003800000 */
[----:B------:R-:W-:Y:S01]  /*35990*/  BPT.TRAP 0x1 ;  /* 0x000000040000795c */ /* 0x000fe20000300000 */
.L_x_13323:
[----:B------:R-:W3:Y:S01]  /*359a0*/  SYNCS.PHASECHK.TRANS64.TRYWAIT P0, [R4+URZ+0x32460], R21 ;  /* 0x03246015040075a7 */ /* 0x000ee2000800017f */
[----:B------:R-:W-:Y:S04]  /*359b0*/  BSSY B1, `(.L_x_13324) ;  /* 0x0000002000017945 */ /* 0x000fe80003800000 */
[----:B---3--:R-:W-:Y:S05]  /*359c0*/  @!P0 BRA `(.L_x_13325) ;  /* 0x0000006400108947 */ /* 0x008fea0003800000 */
.L_x_13521:
[----:B------:R-:W-:Y:S05]  /*359d0*/  BSYNC B1 ;  /* 0x0000000000017941 */ /* 0x000fea0003800000 */
.L_x_13324:
        /* <DEDUP_REMOVED lines=68> */
.L_x_13535:
        /* <DEDUP_REMOVED lines=11> */
.L_x_13327:
        /* <DEDUP_REMOVED lines=11> */
.L_x_13328:
[----:B------:R0:W-:Y:S01]  /*35f80*/  SYNCS.ARRIVE.TRANS64.A1T0 RZ, [R4+URZ+0x32450], RZ ;  /* 0x032450ff04ff79a7 */ /* 0x0001e2000810003f */
[----:B------:R-:W-:Y:S05]  /*35f90*/  @P2 BRA `(.L_x_13329) ;  /* 0xfffffff000902947 */ /* 0x000fea000383ffff */
.L_x_13316:
[----:B------:R-:W-:Y:S05]  /*35fa0*/  BSYNC B0 ;  /* 0x0000000000007941 */ /* 0x000fea0003800000 */
.L_x_13315:
        /* <DEDUP_REMOVED lines=11> */
[----:B0-23--:R-:W1:Y:S02]  /*36060*/  FLO.U32 R4, UR4 ;  /* 0x0000000400047d00 */ /* 0x00de6400080e0000 */
[----:B-1----:R-:W-:-:S06]  /*36070*/  ISETP.EQ.U32.AND P1, PT, R4, R5, PT ;  /* 0x000000050400720c */ /* 0x002fcc0003f22070 */
[----:B------:R-:W4:Y:S07]  /*36080*/  POPC R5, UR4 ;  /* 0x0000000400057d09 */ /* 0x000f2e0008000000 */
[----:B----4-:R-:W2:Y:S01]  /*36090*/  @P1 ATOMG.E.ADD.STRONG.GPU PT, R3, desc[UR44][R2.64], R5 ;  /* 0x00000005020319a8 */ /* 0x010ea200081ee1ec */
[----:B------:R-:W0:Y:S02]  /*360a0*/  S2R R6, SR_LTMASK ;  /* 0x0000000000067919 */ /* 0x000e240000003900 */
[----:B0-----:R-:W-:-:S04]  /*360b0*/  LOP3.LUT R6, R6, UR4, RZ, 0xc0, !PT ;  /* 0x0000000406067c12 */ /* 0x001fc8000f8ec0ff */
[----:B------:R-:W0:Y:S01]  /*360c0*/  POPC R7, R6 ;  /* 0x0000000600077309 */ /* 0x000e220000000000 */
[----:B--2---:R-:W0:Y:S02]  /*360d0*/  SHFL.IDX PT, R4, R3, R4, 0x1f ;  /* 0x00001f0403047589 */ /* 0x004e2400000e0000 */
[----:B0-----:R-:W-:-:S07]  /*360e0*/  IADD3 R16, R4, UR39, R7 ;  /* 0x0000002704107c10 */ /* 0x001fce000fffe007 */
.L_x_13331:
[----:B------:R-:W-:Y:S05]  /*360f0*/  BSYNC B0 ;  /* 0x0000000000007941 */ /* 0x000fea0003800000 */
.L_x_13330:
[----:B------:R-:W-:Y:S02]  /*36100*/  LOP3.LUT R27, R27, R0, RZ, 0x3c, !PT ;  /* 0x000000001b1b7212 */ /* 0x000fe400078e3cff */
[----:B------:R-:W-:-:S07]  /*36110*/  SEL R25, R25, RZ, P0 ;  /* 0x000000ff19197207 */ /* 0x000fce0000000000 */
.L_x_13284:
[----:B------:R-:W-:Y:S05]  /*36120*/  BSYNC B7 ;  /* 0x0000000000077941 */ /* 0x000fea0003800000 */
.L_x_13282:
[----:B------:R-:W-:-:S13]  /*36130*/  LOP3.LUT P0, RZ, R22, 0x1000, RZ, 0xc0, !PT ;  /* 0x0000100016ff7812 */ /* 0x000fda000780c0ff */
[----:B------:R-:W-:Y:S05]  /*36140*/  @!P0 BRA `(.L_x_13332) ;  /* 0x0000000000248947 */ /* 0x000fea0003800000 */
[----:B------:R-:W-:Y:S05]  /*36150*/  WARPSYNC.ALL ;  /* 0x0000000000007948 */ /* 0x000fea0003800000 */
[----:B------:R-:W4:Y:S08]  /*36160*/  S2UR UR5, SR_CgaCtaId ;  /* 0x00000000000579c3 */ /* 0x000f300000008800 */
[----:B------:R-:W-:Y:S06]  /*36170*/  BAR.SYNC.DEFER_BLOCKING 0x5, 0x180 ;  /* 0x0146000000007b1d */ /* 0x000fec0000010000 */
[----:B------:R-:W-:-:S02]  /*36180*/  UMOV UR4, 0x400 ;  /* 0x0000040000047882 */ /* 0x000fc40000000000 */
[----:B----4-:R-:W-:-:S06]  /*36190*/  ULEA UR4, UR5, UR4, 0x18 ;  /* 0x0000000405047291 */ /* 0x010fcc000f8ec03f */
[----:B0-----:R-:W-:-:S05]  /*361a0*/  IMAD.U32 R23, RZ, RZ, UR4 ;  /* 0x00000004ff177e24 */ /* 0x001fca000f8e00ff */
[----:B------:R4:W0:Y:S01]  /*361b0*/  LDS.128 R16, [R23+0x324d0] ;  /* 0x0324d00017107984 */ /* 0x0008220000000c00 */
[----:B------:R-:W-:Y:S06]  /*361c0*/  BAR.ARV 0x4, 0x180 ;  /* 0x0106000000007b1d */ /* 0x000fec0000002000 */
[----:B------:R-:W-:Y:S05]  /*361d0*/  BRA `(.L_x_13333) ;  /* 0x0000000800cc7947 */ /* 0x000fea0003800000 */
.L_x_13332:
        /* <DEDUP_REMOVED lines=17> */
[----:B0-23--:R-:W-:Y:S01]  /*362f0*/  SHFL.IDX PT, R4, R16, 0x1, 0x1f ;  /* 0x00201f0010047f89 */ /* 0x00dfe200000e0000 */
        /* <DEDUP_REMOVED lines=18> */
.L_x_13545:
[----:B------:R-:W-:Y:S02]  /*36420*/  ULDC UR4, c[0x0][0xd38] ;  /* 0x00034e0000047ab9 */ /* 0x000fe40000000800 */
[----:B------:R-:W-:-:S04]  /*36430*/  IMAD.U32 R7, RZ, RZ, UR4 ;  /* 0x00000004ff077e24 */ /* 0x000fc8000f8e00ff */
[----:B--2---:R-:W-:-:S04]  /*36440*/  IMAD R14, R14, R7, RZ ;  /* 0x000000070e0e7224 */ /* 0x004fc800078e02ff */
[----:B------:R-:W-:-:S05]  /*36450*/  IMAD.IADD R9, R4, 0x1, R14 ;  /* 0x0000000104097824 */ /* 0x000fca00078e020e */
[----:B------:R-:W-:-:S13]  /*36460*/  ISETP.GT.AND P6, PT, R9, R0, PT ;  /* 0x000000000900720c */ /* 0x000fda0003fc4270 */
[----:B------:R-:W-:Y:S05]  /*36470*/  @P6 BRA `(.L_x_13335) ;  /* 0x00000000009c6947 */ /* 0x000fea0003800000 */
.L_x_13340:
        /* <DEDUP_REMOVED lines=14> */
.L_x_13338:
[----:B------:R-:W-:Y:S05]  /*36560*/  BSYNC B0 ;  /* 0x0000000000007941 */ /* 0x000fea0003800000 */
.L_x_13337:
[----:B------:R-:W-:-:S03]  /*36570*/  UMOV UR4, 0xffffffff ;  /* 0xffffffff00047882 */ /* 0x000fc60000000000 */
[----:B------:R-:W-:Y:S05]  /*36580*/  BRA.DIV UR4, `(.L_x_13339) ;  /* 0x0000006604207947 */ /* 0x000fea000b800000 */
[----:B-----5:R-:W2:Y:S02]  /*36590*/  SHFL.UP PT, R14, R5, 0x1, RZ ;  /* 0x04200000050e7989 */ /* 0x020ea400000e00ff */
[----:B--2---:R-:W-:-:S05]  /*365a0*/  SEL R14, R14, RZ, P1 ;  /* 0x000000ff0e0e7207 */ /* 0x004fca0000800000 */
[----:B-1----:R-:W-:-:S05]  /*365b0*/  IMAD.IADD R13, R5, 0x1, R14 ;  /* 0x00000001050d7824 */ /* 0x002fca00078e020e */
        /* <DEDUP_REMOVED lines=13> */
.L_x_13553:
[----:B------:R-:W-:Y:S02]  /*36690*/  ULDC UR4, c[0x0][0xd38] ;  /* 0x00034e0000047ab9 */ /* 0x000fe40000000800 */
[----:B------:R-:W-:-:S04]  /*366a0*/  IMAD.U32 R7, RZ, RZ, UR4 ;  /* 0x00000004ff077e24 */ /* 0x000fc8000f8e00ff */
[----:B-1----:R-:W-:-:S04]  /*366b0*/  IMAD R14, R14, R7, RZ ;  /* 0x000000070e0e7224 */ /* 0x002fc800078e02ff */
[----:B------:R-:W-:-:S05]  /*366c0*/  IMAD.IADD R9, R14, 0x1, R9 ;  /* 0x000000010e097824 */ /* 0x000fca00078e0209 */
[----:B------:R-:W-:-:S13]  /*366d0*/  ISETP.GT.AND P6, PT, R9, R0, PT ;  /* 0x000000000900720c */ /* 0x000fda0003fc4270 */
[----:B------:R-:W-:Y:S05]  /*366e0*/  @!P6 BRA `(.L_x_13340) ;  /* 0xfffffffc0064e947 */ /* 0x000fea000383ffff */
.L_x_13335:
        /* <DEDUP_REMOVED lines=8> */
.L_x_13557:
[----:B------:R-:W-:Y:S01]  /*36770*/  ISETP.NE.AND P0, PT, R3, RZ, PT ;  /* 0x000000ff0300720c */ /* 0x000fe20003f05270 */
[----:B------:R-:W-:-:S12]  /*36780*/  IMAD.MOV.U32 R14, RZ, RZ, RZ ;  /* 0x000000ffff0e7224 */ /* 0x000fd800078e00ff */
[----:B------:R-:W-:Y:S05]  /*36790*/  @!P0 BRA `(.L_x_13342) ;  /* 0x0000000000108947 */ /* 0x000fea0003800000 */
[----:B------:R-:W-:Y:S01]  /*367a0*/  UMOV UR4, 0xffffffff ;  /* 0xffffffff00047882 */ /* 0x000fe20000000000 */
[----:B------:R-:W-:Y:S02]  /*367b0*/  VIADD R12, R4, 0xffffffff ;  /* 0xffffffff040c7836 */ /* 0x000fe40000000000 */
[----:B------:R-:W-:Y:S05]  /*367c0*/  BRA.DIV UR4, `(.L_x_13343) ;  /* 0x0000006604947947 */ /* 0x000fea000b800000 */
[----:B------:R4:W0:Y:S02]  /*367d0*/  SHFL.IDX PT, R14, R2, R12, 0x1f ;  /* 0x00001f0c020e7589 */ /* 0x00082400000e0000 */
.L_x_13342:
        /* <DEDUP_REMOVED lines=66> */
.L_x_13336:
[----:B------:R-:W-:Y:S01]  /*36c00*/  UMOV UR4, URZ ;  /* 0x0000003f00047c82 */ /* 0x000fe20008000000 */
[----:B------:R-:W-:Y:S01]  /*36c10*/  UMOV UR5, URZ ;  /* 0x0000003f00057c82 */ /* 0x000fe20008000000 */
[----:B------:R-:W-:Y:S01]  /*36c20*/  ULDC UR6, c[0x0][0xd3c] ;  /* 0x00034f0000067ab9 */ /* 0x000fe20000000800 */
[----:B------:R-:W-:Y:S01]  /*36c30*/  IMAD.MOV.U32 R16, RZ, RZ, R0 ;  /* 0x000000ffff107224 */ /* 0x000fe200078e0000 */
[----:B------:R-:W-:Y:S01]  /*36c40*/  MOV R19, UR6 ;  /* 0x0000000600137c02 */ /* 0x000fe20008000f00 */
[----:B------:R-:W-:Y:S02]  /*36c50*/  IMAD.U32 R17, RZ, RZ, UR4 ;  /* 0x00000004ff117e24 */ /* 0x000fe4000f8e00ff */
[----:B------:R-:W-:-:S07]  /*36c60*/  IMAD.U32 R18, RZ, RZ, UR5 ;  /* 0x00000005ff127e24 */ /* 0x000fce000f8e00ff */
.L_x_13344:
        /* <DEDUP_REMOVED lines=10> */
.L_x_13333:
[----:B------:R-:W-:Y:S02]  /*36d10*/  ULDC UR4, c[0x0][0xd3c] ;  /* 0x00034f0000047ab9 */ /* 0x000fe40000000800 */
[----:B0-----:R-:W-:-:S13]  /*36d20*/  ISETP.GE.AND P0, PT, R19, UR4, PT ;  /* 0x0000000413007c0c */ /* 0x001fda000bf06270 */
[----:B------:R-:W-:Y:S05]  /*36d30*/  @!P0 BRA `(.L_x_13345) ;  /* 0xffffff9000748947 */ /* 0x000fea000383ffff */
[----:B------:R-:W-:Y:S05]  /*36d40*/  BSYNC B8 ;  /* 0x0000000000087941 */ /* 0x000fea0003800000 */
.L_x_13224:
        /* <DEDUP_REMOVED lines=12> */
.L_x_13560:
[----:B------:R-:W-:Y:S05]  /*36e10*/  BSYNC B0 ;  /* 0x0000000000007941 */ /* 0x000fea0003800000 */
.L_x_13346:
[----:B------:R-:W-:-:S03]  /*36e20*/  UMOV UR4, 0xffffffff ;  /* 0xffffffff00047882 */ /* 0x000fc60000000000 */
[----:B------:R-:W-:Y:S05]  /*36e30*/  BRA.DIV UR4, `(.L_x_13348) ;  /* 0x0000006204307947 */ /* 0x000fea000b800000 */
[----:B------:R-:W0:Y:S02]  /*36e40*/  S2R R0, SR_TID.X ;  /* 0x0000000000007919 */ /* 0x000e240000002100 */
[----:B0-----:R-:W-:-:S04]  /*36e50*/  SHF.R.U32.HI R0, RZ, 0x5, R0 ;  /* 0x00000005ff007819 */ /* 0x001fc80000011600 */
[----:B------:R-:W-:-:S05]  /*36e60*/  LOP3.LUT R0, R0, 0x3, RZ, 0xc0, !PT ;  /* 0x0000000300007812 */ /* 0x000fca00078ec0ff */
[----:B------:R0:W0:Y:S02]  /*36e70*/  SHFL.IDX PT, R14, R0, RZ, 0x1f ;  /* 0x00001fff000e7589 */ /* 0x00002400000e0000 */
.L_x_13563:
[----:B0-----:R-:W-:-:S13]  /*36e80*/  ISETP.NE.AND P0, PT, R14, RZ, PT ;  /* 0x000000ff0e00720c */ /* 0x001fda0003f05270 */
[----:B------:R-:W-:Y:S05]  /*36e90*/  @P0 BRA `(.L_x_12984) ;  /* 0x0000000000880947 */ /* 0x000fea0003800000 */
[----:B------:R-:W-:-:S03]  /*36ea0*/  UMOV UR4, 0xffffffff ;  /* 0xffffffff00047882 */ /* 0x000fc60000000000 */
[----:B------:R-:W-:Y:S05]  /*36eb0*/  BRA.DIV UR4, `(.L_x_13349) ;  /* 0x0000006204447947 */ /* 0x000fea000b800000 */
[----:B------:R-:W-:-:S13]  /*36ec0*/  ELECT P6, URZ, PT ;  /* 0x00000000003f782f */ /* 0x000fda00038c0000 */
.L_x_13566:
[----:B------:R-:W-:Y:S05]  /*36ed0*/  @!P6 BRA `(.L_x_12984) ;  /* 0x000000000078e947 */ /* 0x000fea0003800000 */
[----:B------:R-:W-:-:S06]  /*36ee0*/  ULOP3.LUT UR4, UR38, 0x2, URZ, 0xfc, !UPT ;  /* 0x0000000226047892 */ /* 0x000fcc000f8efc3f */
[----:B------:R-:W-:-:S05]  /*36ef0*/  IMAD.U32 R0, RZ, RZ, UR4 ;  /* 0x00000004ff007e24 */ /* 0x000fca000f8e00ff */
[----:B------:R-:W-:-:S13]  /*36f00*/  ISETP.NE.AND P0, PT, R0, 0x3, PT ;  /* 0x000000030000780c */ /* 0x000fda0003f05270 */
[----:B------:R-:W-:Y:S05]  /*36f10*/  @!P0 BRA `(.L_x_13350) ;  /* 0x0000000000048947 */ /* 0x000fea0003800000 */
[----:B------:R-:W-:Y:S01]  /*36f20*/  BPT.TRAP 0x1 ;  /* 0x000000040000795c */ /* 0x000fe20000300000 */
.L_x_13350:
[----:B------:R-:W-:Y:S01]  /*36f30*/  IMAD R3, R25, 0x8, R5 ;  /* 0x0000000819037824 */ /* 0x000fe200078e0205 */
[----:B------:R-:W-:Y:S01]  /*36f40*/  SHF.L.U32 R2, R27, 0x1f, RZ ;  /* 0x0000001f1b027819 */ /* 0x000fe200000006ff */
[----:B------:R-:W-:-:S03]  /*36f50*/  VIADD R25, R25, 0x1 ;  /* 0x0000000119197836 */ /* 0x000fc60000000000 */
[----:B------:R-:W0:Y:S02]  /*36f60*/  SYNCS.PHASECHK.TRANS64.TRYWAIT P1, [R3+URZ+0x32440], R2 ;  /* 0x03244002030075a7 */ /* 0x000e24000802017f */
[----:B------:R-:W-:-:S04]  /*36f70*/  ISETP.NE.AND P2, PT, R25, 0x2, PT ;  /* 0x000000021900780c */ /* 0x000fc80003f45270 */
[----:B------:R-:W-:Y:S01]  /*36f80*/  SEL R0, RZ, 0x1, P2 ;  /* 0x00000001ff007807 */ /* 0x000fe20001000000 */
[----:B0-----:R-:W-:Y:S08]  /*36f90*/  @!P1 BRA `(.L_x_13351) ;  /* 0x00000060002c9947 */ /* 0x001ff00003800000 */
.L_x_13567:
[----:B------:R-:W-:Y:S02]  /*36fa0*/  SEL R25, R25, RZ, P2 ;  /* 0x000000ff19197207 */ /* 0x000fe40001000000 */
[----:B------:R-:W-:Y:S01]  /*36fb0*/  LOP3.LUT R0, R27, R0, RZ, 0x3c, !PT ;  /* 0x000000001b007212 */ /* 0x000fe200078e3cff */
[----:B------:R-:W-:Y:S06]  /*36fc0*/  @!P0 BRA `(.L_x_13352) ;  /* 0x0000000000048947 */ /* 0x000fec0003800000 */
[----:B------:R-:W-:Y:S01]  /*36fd0*/  BPT.TRAP 0x1 ;  /* 0x000000040000795c */ /* 0x000fe20000300000 */
.L_x_13352:
[----:B------:R-:W-:Y:S01]  /*36fe0*/  IMAD R25, R25, 0x8, R5 ;  /* 0x0000000819197824 */ /* 0x000fe200078e0205 */
[----:B------:R-:W-:-:S04]  /*36ff0*/  SHF.L.U32 R0, R0, 0x1f, RZ ;  /* 0x0000001f00007819 */ /* 0x000fc800000006ff */
[----:B------:R-:W0:Y:S02]  /*37000*/  SYNCS.PHASECHK.TRANS64.TRYWAIT P1, [R25+URZ+0x32440], R0 ;  /* 0x03244000190075a7 */ /* 0x000e24000802017f */
[----:B0-----:R-:W-:Y:S05]  /*37010*/  @!P1 BRA `(.L_x_13353) ;  /* 0x0000006000209947 */ /* 0x001fea0003800000 */
.L_x_13568:
[----:B------:R-:W-:Y:S05]  /*37020*/  @!P0 BRA `(.L_x_13354) ;  /* 0x0000000000048947 */ /* 0x000fea0003800000 */
[----:B------:R-:W-:Y:S01]  /*37030*/  BPT.TRAP 0x1 ;  /* 0x000000040000795c */ /* 0x000fe20000300000 */
.L_x_13354:
[----:B------:R-:W0:Y:S02]  /*37040*/  SYNCS.PHASECHK.TRANS64.TRYWAIT P1, [R3+URZ+0x32460], R2 ;  /* 0x03246002030075a7 */ /* 0x000e24000802017f */
[----:B0-----:R-:W-:Y:S05]  /*37050*/  @!P1 BRA `(.L_x_13355) ;  /* 0x0000006000249947 */ /* 0x001fea0003800000 */
.L_x_13569:
[----:B------:R-:W-:Y:S05]  /*37060*/  @!P0 BRA `(.L_x_13356) ;  /* 0x0000000000048947 */ /* 0x000fea0003800000 */
[----:B------:R-:W-:Y:S01]  /*37070*/  BPT.TRAP 0x1 ;  /* 0x000000040000795c */ /* 0x000fe20000300000 */
.L_x_13356:
[----:B------:R0:W0:Y:S02]  /*37080*/  SYNCS.PHASECHK.TRANS64.TRYWAIT P0, [R25+URZ+0x32460], R0 ;  /* 0x03246000190075a7 */ /* 0x000024000800017f */
[----:B0-----:R-:W-:Y:S05]  /*37090*/  @!P0 NANOSLEEP.SYNCS 0x989680 ;  /* 0x009896800000895d */ /* 0x001fea0003900000 */
[----:B------:R-:W0:Y:S02]  /*370a0*/  @!P0 SYNCS.PHASECHK.TRANS64 P0, [R25+URZ+0x32460], R0 ;  /* 0x03246000190085a7 */ /* 0x000e24000800007f */
[----:B0-----:R-:W-:Y:S05]  /*370b0*/  @!P0 BRA `(.L_x_13356) ;  /* 0xfffffffc00f08947 */ /* 0x001fea000383ffff */
.L_x_12984:
[----:B------:R-:W-:Y:S05]  /*370c0*/  BSYNC B9 ;  /* 0x0000000000097941 */ /* 0x000fea0003800000 */
.L_x_12981:
[----:B------:R-:W-:Y:S05]  /*370d0*/  EXIT ;  /* 0x000000000000794d */ /* 0x000fea0003800000 */
.L_x_13010:
[----:B0-----:R0:W1:Y:S02]  /*370e0*/  SYNCS.PHASECHK.TRANS64.TRYWAIT P6, [R70+URZ+0x32490], R83 ;  /* 0x03249053460075a7 */ /* 0x00106400080c017f */
[----:B-1----:R-:W-:Y:S05]  /*370f0*/  @!P6 NANOSLEEP.SYNCS 0x989680 ;  /* 0x009896800000e95d */ /* 0x002fea0003900000 */
[----:B------:R-:W1:Y:S02]  /*37100*/  @!P6 SYNCS.PHASECHK.TRANS64 P6, [R70+URZ+0x32490], R83 ;  /* 0x032490534600e5a7 */ /* 0x000e6400080c007f */
[----:B-1----:R-:W-:Y:S05]  /*37110*/  @!P6 BRA `(.L_x_13010) ;  /* 0xfffffffc00f0e947 */ /* 0x002fea000383ffff */
[----:B------:R-:W-:Y:S05]  /*37120*/  BRA `(.L_x_13357) ;  /* 0xfffffcbc00d87947 */ /* 0x000fea000383ffff */
.L_x_13011:
        /* <DEDUP_REMOVED lines=8> */
.L_x_13359:
[----:B------:R-:W-:Y:S05]  /*371b0*/  BSYNC B1 ;  /* 0x0000000000017941 */ /* 0x000fea0003800000 */
.L_x_13358:
        /* <DEDUP_REMOVED lines=8> */
.L_x_13360:
[----:B------:R-:W-:Y:S05]  /*37240*/  BRA `(.L_x_13361) ;  /* 0xfffffcbc00a47947 */ /* 0x000fea000383ffff */
.L_x_13020:
        /* <DEDUP_REMOVED lines=8> */
.L_x_13363:
[----:B------:R-:W-:Y:S05]  /*372d0*/  BSYNC B1 ;  /* 0x0000000000017941 */ /* 0x000fea0003800000 */
.L_x_13362:
        /* <DEDUP_REMOVED lines=8> */
.L_x_13364:
[----:B------:R-:W-:Y:S05]  /*37360*/  BRA `(.L_x_13365) ;  /* 0xfffffcc400147947 */ /* 0x000fea000383ffff */
.L_x_13034:
[----:B-1----:R1:W2:Y:S02]  /*37370*/  SYNCS.PHASECHK.TRANS64.TRYWAIT P4, [R70+URZ+0x32490], R83 ;  /* 0x03249053460075a7 */ /* 0x0022a4000808017f */
[----:B--2---:R-:W-:Y:S05]  /*37380*/  @!P4 NANOSLEEP.SYNCS 0x989680 ;  /* 0x009896800000c95d */ /* 0x004fea0003900000 */
[----:B------:R-:W2:Y:S02]  /*37390*/  @!P4 SYNCS.PHASECHK.TRANS64 P4, [R70+URZ+0x32490], R83 ;  /* 0x032490534600c5a7 */ /* 0x000ea4000808007f */
[----:B--2---:R-:W-:Y:S05]  /*373a0*/  @!P4 BRA `(.L_x_13034) ;  /* 0xfffffffc00f0c947 */ /* 0x004fea000383ffff */
[----:B------:R-:W-:Y:S05]  /*373b0*/  BRA `(.L_x_13366) ;  /* 0xfffffcd000707947 */ /* 0x000fea000383ffff */
.L_x_13035:
        /* <DEDUP_REMOVED lines=8> */
.L_x_13368:
[----:B------:R-:W-:Y:S05]  /*37440*/  BSYNC B1 ;  /* 0x0000000000017941 */ /* 0x000fea0003800000 */
.L_x_13367:
        /* <DEDUP_REMOVED lines=8> */
.L_x_13369:
[----:B------:R-:W-:Y:S01]  /*374d0*/  IMAD.MOV.U32 R74, RZ, RZ, R14 ;  /* 0x000000ffff4a7224 */ /* 0x000fe200078e000e */
[----:B------:R-:W-:Y:S06]  /*374e0*/  BRA `(.L_x_13370) ;  /* 0xfffffcd0003c7947 */ /* 0x000fec000383ffff */
.L_x_13040:
        /* <DEDUP_REMOVED lines=8> */
.L_x_13372:
[----:B------:R-:W-:Y:S05]  /*37570*/  BSYNC B1 ;  /* 0x0000000000017941 */ /* 0x000fea0003800000 */
.L_x_13371:
        /* <DEDUP_REMOVED lines=8> */
.L_x_13373:
[----:B------:R-:W-:Y:S05]  /*37600*/  BRA `(.L_x_13374) ;  /* 0xfffffcd400c47947 */ /* 0x000fea000383ffff */
.L_x_13045:
[----:B-1----:R1:W2:Y:S02]  /*37610*/  SYNCS.PHASECHK.TRANS64.TRYWAIT P3, [R70+URZ+0x32490], R83 ;  /* 0x03249053460075a7 */ /* 0x0022a4000806017f */
[----:B--2---:R-:W-:Y:S05]  /*37620*/  @!P3 NANOSLEEP.SYNCS 0x989680 ;  /* 0x009896800000b95d */ /* 0x004fea0003900000 */
[----:B------:R-:W2:Y:S02]  /*37630*/  @!P3 SYNCS.PHASECHK.TRANS64 P3, [R70+URZ+0x32490], R83 ;  /* 0x032490534600b5a7 */ /* 0x000ea4000806007f */
[----:B--2---:R-:W-:Y:S05]  /*37640*/  @!P3 BRA `(.L_x_13045) ;  /* 0xfffffffc00f0b947 */ /* 0x004fea000383ffff */
[----:B------:R-:W-:Y:S05]  /*37650*/  BRA `(.L_x_13375) ;  /* 0xfffffcdc00a47947 */ /* 0x000fea000383ffff */
.L_x_13046:
        /* <DEDUP_REMOVED lines=8> */
.L_x_13377:
[----:B------:R-:W-:Y:S05]  /*376e0*/  BSYNC B1 ;  /* 0x0000000000017941 */ /* 0x000fea0003800000 */
.L_x_13376:
        /* <DEDUP_REMOVED lines=8> */
.L_x_13378:
[----:B------:R-:W-:Y:S05]  /*37770*/  BRA `(.L_x_13379) ;  /* 0xfffffcdc00cc7947 */ /* 0x000fea000383ffff */
.L_x_13049:
[----:B------:R-:W-:Y:S01]  /*37780*/  BSSY B1, `(.L_x_13380) ;  /* 0x0000008000017945 */ /* 0x000fe20003800000 */
[----:B------:R-:W-:Y:S01]  /*37790*/  IMAD.MOV.U32 R13, RZ, RZ, R10 ;  /* 0x000000ffff0d7224 */ /* 0x000fe200078e000a */
[----:B------:R-:W-:Y:S01]  /*377a0*/  MOV R11, 0x1c1f ;  /* 0x00001c1f000b7802 */ /* 0x000fe20000000f00 */
[----:B------:R-:W-:Y:S02]  /*377b0*/  IMAD.MOV.U32 R12, RZ, RZ, 0x1 ;  /* 0x00000001ff0c7424 */ /* 0x000fe400078e00ff */
[----:B----4-:R-:W-:-:S07]  /*377c0*/  IMAD.MOV.U32 R15, RZ, RZ, -0x1 ;  /* 0xffffffffff0f7424 */ /* 0x010fce00078e00ff */
[----:B0123--:R-:W-:Y:S05]  /*377d0*/  WARPSYNC.COLLECTIVE R15, `(.L_x_13381) ;  /* 0x000000000f087348 */ /* 0x00ffea0003c00000 */
[----:B---3--:R3:W4:Y:S02]  /*377e0*/  SHFL.IDX P6, R14, R13, R12, R11 ;  /* 0x0000000c0d0e7389 */ /* 0x00872400000c000b */
[----:B01234-:R-:W-:Y:S01]  /*377f0*/  ENDCOLLECTIVE ;  /* 0x000000000000791b */ /* 0x01ffe20003800000 */
.L_x_13381:
[----:B------:R-:W-:Y:S05]  /*37800*/  BSYNC B1 ;  /* 0x0000000000017941 */ /* 0x000fea0003800000 */
.L_x_13380:
        /* <DEDUP_REMOVED lines=8> */
.L_x_13382:
[----:B------:R-:W-:Y:S05]  /*37890*/  BRA `(.L_x_13383) ;  /* 0xfffffcdc00cc7947 */ /* 0x000fea000383ffff */
.L_x_13053:
[----:B------:R0:W0:Y:S02]  /*378a0*/  SYNCS.PHASECHK.TRANS64.TRYWAIT P4, [R70+URZ+0x324b0], R83 ;  /* 0x0324b053460075a7 */ /* 0x000024000808017f */
[----:B0-----:R-:W-:Y:S05]  /*378b0*/  @!P4 NANOSLEEP.SYNCS 0x989680 ;  /* 0x009896800000c95d */ /* 0x001fea0003900000 */
[----:B------:R-:W0:Y:S02]  /*378c0*/  @!P4 SYNCS.PHASECHK.TRANS64 P4, [R70+URZ+0x324b0], R83 ;  /* 0x0324b0534600c5a7 */ /* 0x000e24000808007f */
[----:B0-----:R-:W-:Y:S05]  /*378d0*/  @!P4 BRA `(.L_x_13053) ;  /* 0xfffffffc00f0c947 */ /* 0x001fea000383ffff */
[----:B------:R-:W-:Y:S05]  /*378e0*/  BRA `(.L_x_13384) ;  /* 0xfffffce000407947 */ /* 0x000fea000383ffff */
.L_x_13069:
[----:B------:R0:W5:Y:S01]  /*378f0*/  LDL R13, [R1+0x474] ;  /* 0x00047400010d7983 */ /* 0x0001620000100800 */
[----:B------:R-:W-:Y:S01]  /*37900*/  BSSY B0, `(.L_x_13385) ;  /* 0x0000007000007945 */ /* 0x000fe20003800000 */
[----:B------:R-:W-:Y:S02]  /*37910*/  IMAD.MOV.U32 R12, RZ, RZ, RZ ;  /* 0x000000ffff0c7224 */ /* 0x000fe400078e00ff */
[----:B--2---:R-:W-:Y:S02]  /*37920*/  IMAD.MOV.U32 R11, RZ, RZ, 0x1f ;  /* 0x0000001fff0b7424 */ /* 0x004fe400078e00ff */
[----:B------:R-:W-:-:S07]  /*37930*/  IMAD.MOV.U32 R15, RZ, RZ, -0x1 ;  /* 0xffffffffff0f7424 */ /* 0x000fce00078e00ff */
[----:B0----5:R-:W-:Y:S05]  /*37940*/  WARPSYNC.COLLECTIVE R15, `(.L_x_13386) ;  /* 0x000000000f087348 */ /* 0x021fea0003c00000 */
[----:B-----5:R1:W2:Y:S02]  /*37950*/  SHFL.IDX P6, R14, R13, R12, R11 ;  /* 0x0000000c0d0e7389 */ /* 0x0202a400000c000b */
[----:B012---:R-:W-:Y:S01]  /*37960*/  ENDCOLLECTIVE ;  /* 0x000000000000791b */ /* 0x007fe20003800000 */
.L_x_13386:
[----:B------:R-:W-:Y:S05]  /*37970*/  BSYNC B0 ;  /* 0x0000000000007941 */ /* 0x000fea0003800000 */
.L_x_13385:
[----:B------:R-:W-:Y:S05]  /*37980*/  BRA `(.L_x_13387) ;  /* 0xfffffcf000b47947 */ /* 0x000fea000383ffff */
.L_x_13081:
        /* <DEDUP_REMOVED lines=8> */
.L_x_13389:
[----:B------:R-:W-:Y:S05]  /*37a10*/  BSYNC B1 ;  /* 0x0000000000017941 */ /* 0x000fea0003800000 */
.L_x_13388:
        /* <DEDUP_REMOVED lines=8> */
.L_x_13390:
[----:B------:R-:W-:Y:S02]  /*37aa0*/  IMAD.MOV.U32 R13, RZ, RZ, R7 ;  /* 0x000000ffff0d7224 */ /* 0x000fe400078e0007 */
[----:B------:R-:W-:-:S07]  /*37ab0*/  IMAD.MOV.U32 R2, RZ, RZ, R14 ;  /* 0x000000ffff027224 */ /* 0x000fce00078e000e */
[----:B------:R-:W-:Y:S05]  /*37ac0*/  WARPSYNC.COLLECTIVE R15, `(.L_x_13391) ;  /* 0x000000000f087348 */ /* 0x000fea0003c00000 */
[----:B------:R0:W1:Y:S02]  /*37ad0*/  SHFL.IDX P6, R14, R13, R12, R11 ;  /* 0x0000000c0d0e7389 */ /* 0x00006400000c000b */
[----:B01----:R-:W-:Y:S01]  /*37ae0*/  ENDCOLLECTIVE ;  /* 0x000000000000791b */ /* 0x003fe20003800000 */
.L_x_13391:
[----:B------:R-:W-:Y:S01]  /*37af0*/  MOV R13, R8 ;  /* 0x00000008000d7202 */ /* 0x000fe20000000f00 */
[----:B------:R-:W-:-:S07]  /*37b00*/  IMAD.MOV.U32 R5, RZ, RZ, R14 ;  /* 0x000000ffff057224 */ /* 0x000fce00078e000e */
[----:B------:R-:W-:Y:S05]  /*37b10*/  WARPSYNC.COLLECTIVE R15, `(.L_x_13392) ;  /* 0x000000000f087348 */ /* 0x000fea0003c00000 */
[----:B------:R0:W1:Y:S02]  /*37b20*/  SHFL.IDX P6, R14, R13, R12, R11 ;  /* 0x0000000c0d0e7389 */ /* 0x00006400000c000b */
[----:B01----:R-:W-:Y:S01]  /*37b30*/  ENDCOLLECTIVE ;  /* 0x000000000000791b */ /* 0x003fe20003800000 */
.L_x_13392:
[----:B------:R-:W-:Y:S05]  /*37b40*/  BRA `(.L_x_13393) ;  /* 0xfffffcfc00a07947 */ /* 0x000fea000383ffff */
.L_x_13084:
        /* <DEDUP_REMOVED lines=8> */
.L_x_13395:
[----:B------:R-:W-:Y:S05]  /*37bd0*/  BSYNC B1 ;  /* 0x0000000000017941 */ /* 0x000fea0003800000 */
.L_x_13394:
        /* <DEDUP_REMOVED lines=8> */
.L_x_13396:
[----:B------:R-:W-:Y:S01]  /*37c60*/  MOV R13, R7 ;  /* 0x00000007000d7202 */ /* 0x000fe20000000f00 */
[----:B------:R-:W-:-:S07]  /*37c70*/  IMAD.MOV.U32 R4, RZ, RZ, R14 ;  /* 0x000000ffff047224 */ /* 0x000fce00078e000e */
[----:B------:R-:W-:Y:S05]  /*37c80*/  WARPSYNC.COLLECTIVE R15, `(.L_x_13397) ;  /* 0x000000000f087348 */ /* 0x000fea0003c00000 */
[----:B------:R0:W1:Y:S02]  /*37c90*/  SHFL.IDX P6, R14, R13, R12, R11 ;  /* 0x0000000c0d0e7389 */ /* 0x00006400000c000b */
[----:B01----:R-:W-:Y:S01]  /*37ca0*/  ENDCOLLECTIVE ;  /* 0x000000000000791b */ /* 0x003fe20003800000 */
.L_x_13397:
[----:B------:R-:W-:Y:S02]  /*37cb0*/  IMAD.MOV.U32 R13, RZ, RZ, R8 ;  /* 0x000000ffff0d7224 */ /* 0x000fe400078e0008 */
[----:B------:R-:W-:-:S07]  /*37cc0*/  IMAD.MOV.U32 R7, RZ, RZ, R14 ;  /* 0x000000ffff077224 */ /* 0x000fce00078e000e */
[----:B------:R-:W-:Y:S05]  /*37cd0*/  WARPSYNC.COLLECTIVE R15, `(.L_x_13398) ;  /* 0x000000000f087348 */ /* 0x000fea0003c00000 */
[----:B------:R0:W1:Y:S02]  /*37ce0*/  SHFL.IDX P6, R14, R13, R12, R11 ;  /* 0x0000000c0d0e7389 */ /* 0x00006400000c000b */
[----:B01----:R-:W-:Y:S01]  /*37cf0*/  ENDCOLLECTIVE ;  /* 0x000000000000791b */ /* 0x003fe20003800000 */
.L_x_13398:
[----:B------:R-:W-:Y:S05]  /*37d00*/  BRA `(.L_x_13399) ;  /* 0xfffffcfc00fc7947 */ /* 0x000fea000383ffff */
.L_x_13088:
[----:B------:R0:W0:Y:S02]  /*37d10*/  SYNCS.PHASECHK.TRANS64.TRYWAIT P0, [R148+URZ+0x32400], R13 ;  /* 0x0324000d940075a7 */ /* 0x000024000800017f */
[----:B0-----:R-:W-:Y:S05]  /*37d20*/  @!P0 NANOSLEEP.SYNCS 0x989680 ;  /* 0x009896800000895d */ /* 0x001fea0003900000 */
[----:B------:R-:W0:Y:S02]  /*37d30*/  @!P0 SYNCS.PHASECHK.TRANS64 P0, [R148+URZ+0x32400], R13 ;  /* 0x0324000d940085a7 */ /* 0x000e24000800007f */
[----:B0-----:R-:W-:Y:S05]  /*37d40*/  @!P0 BRA `(.L_x_13088) ;  /* 0xfffffffc00f08947 */ /* 0x001fea000383ffff */
[----:B------:R-:W-:Y:S05]  /*37d50*/  BRA `(.L_x_13400) ;  /* 0xfffffd00007c7947 */ /* 0x000fea000383ffff */
.L_x_13096:
        /* <DEDUP_REMOVED lines=9> */
.L_x_13402:
[----:B------:R-:W-:Y:S05]  /*37df0*/  BSYNC B1 ;  /* 0x0000000000017941 */ /* 0x000fea0003800000 */
.L_x_13401:
[----:B------:R-:W-:Y:S01]  /*37e00*/  IMAD.MOV.U32 R13, RZ, RZ, R25 ;  /* 0x000000ffff0d7224 */ /* 0x000fe200078e0019 */
[----:B------:R-:W-:Y:S01]  /*37e10*/  MOV R15, 0xffffffff ;  /* 0xffffffff000f7802 */ /* 0x000fe20000000f00 */
[----:B------:R-:W-:Y:S01]  /*37e20*/  IMAD.MOV.U32 R12, RZ, RZ, RZ ;  /* 0x000000ffff0c7224 */ /* 0x000fe200078e00ff */
[----:B------:R-:W-:Y:S01]  /*37e30*/  ISETP.GE.AND P0, PT, R22, R59, PT ;  /* 0x0000003b1600720c */ /* 0x000fe20003f06270 */
[----:B------:R-:W-:Y:S02]  /*37e40*/  IMAD.MOV.U32 R11, RZ, RZ, 0x1c1f ;  /* 0x00001c1fff0b7424 */ /* 0x000fe400078e00ff */
[----:B------:R-:W-:Y:S02]  /*37e50*/  IMAD.MOV.U32 R2, RZ, RZ, R14 ;  /* 0x000000ffff027224 */ /* 0x000fe400078e000e */
[----:B------:R-:W-:-:S08]  /*37e60*/  IMAD R53, R28, R21, RZ ;  /* 0x000000151c357224 */ /* 0x000fd000078e02ff */
[----:B------:R-:W-:Y:S05]  /*37e70*/  WARPSYNC.COLLECTIVE R15, `(.L_x_13403) ;  /* 0x000000000f087348 */ /* 0x000fea0003c00000 */
[----:B------:R0:W1:Y:S02]  /*37e80*/  SHFL.IDX P6, R14, R13, R12, R11 ;  /* 0x0000000c0d0e7389 */ /* 0x00006400000c000b */
[----:B01----:R-:W-:Y:S01]  /*37e90*/  ENDCOLLECTIVE ;  /* 0x000000000000791b */ /* 0x003fe20003800000 */
.L_x_13403:
        /* <DEDUP_REMOVED lines=8> */
.L_x_13404:
[----:B------:R-:W-:-:S05]  /*37f20*/  @!P1 IADD3 R6, P2, R3, R5, RZ ;  /* 0x0000000503069210 */ /* 0x000fca0007f5e0ff */
[----:B------:R-:W-:Y:S02]  /*37f30*/  @!P1 IMAD.X R7, R2, 0x1, R21, P2 ;  /* 0x0000000102079824 */ /* 0x000fe400010e0615 */
[----:B------:R-:W-:Y:S02]  /*37f40*/  IMAD.MOV.U32 R13, RZ, RZ, R27 ;  /* 0x000000ffff0d7224 */ /* 0x000fe400078e001b */
[----:B------:R-:W-:-:S07]  /*37f50*/  IMAD.MOV.U32 R4, RZ, RZ, R14 ;  /* 0x000000ffff047224 */ /* 0x000fce00078e000e */
[----:B------:R-:W-:Y:S05]  /*37f60*/  WARPSYNC.COLLECTIVE R15, `(.L_x_13405) ;  /* 0x000000000f087348 */ /* 0x000fea0003c00000 */
[----:B------:R0:W1:Y:S02]  /*37f70*/  SHFL.IDX P6, R14, R13, R12, R11 ;  /* 0x0000000c0d0e7389 */ /* 0x00006400000c000b */
[----:B01----:R-:W-:Y:S01]  /*37f80*/  ENDCOLLECTIVE ;  /* 0x000000000000791b */ /* 0x003fe20003800000 */
.L_x_13405:
        /* <DEDUP_REMOVED lines=11> */
[----:B--2---:R-:W-:Y:S02]  /*38040*/  @!P1 IMAD.MOV.U32 R55, RZ, RZ, R11 ;  /* 0x000000ffff379224 */ /* 0x004fe400078e000b */
[----:B------:R-:W-:-:S02]  /*38050*/  IMAD.MOV.U32 R11, RZ, RZ, 0x1c1f ;  /* 0x00001c1fff0b7424 */ /* 0x000fc400078e00ff */
[----:B------:R-:W-:Y:S02]  /*38060*/  @!P1 IMAD.MOV.U32 R54, RZ, RZ, R10 ;  /* 0x000000ffff369224 */ /* 0x000fe400078e000a */
[----:B------:R-:W-:-:S07]  /*38070*/  IMAD.MOV.U32 R3, RZ, RZ, R55 ;  /* 0x000000ffff037224 */ /* 0x000fce00078e0037 */
[----:B-----5:R-:W-:Y:S05]  /*38080*/  WARPSYNC.COLLECTIVE R15, `(.L_x_13406) ;  /* 0x000000000f087348 */ /* 0x020fea0003c00000 */
[----:B------:R0:W1:Y:S02]  /*38090*/  SHFL.IDX P6, R14, R13, R12, R11 ;  /* 0x0000000c0d0e7389 */ /* 0x00006400000c000b */
[----:B01---5:R-:W-:Y:S01]  /*380a0*/  ENDCOLLECTIVE ;  /* 0x000000000000791b */ /* 0x023fe20003800000 */
.L_x_13406:
[----:B------:R-:W-:Y:S01]  /*380b0*/  @!P1 IMAD.MOV.U32 R56, RZ, RZ, R8 ;  /* 0x000000ffff389224 */ /* 0x000fe200078e0008 */
[----:B------:R-:W-:Y:S01]  /*380c0*/  MOV R2, R54 ;  /* 0x0000003600027202 */ /* 0x000fe20000000f00 */
[----:B------:R-:W-:Y:S01]  /*380d0*/  @!P1 IMAD.MOV.U32 R57, RZ, RZ, R9 ;  /* 0x000000ffff399224 */ /* 0x000fe200078e0009 */
[----:B------:R-:W-:Y:S01]  /*380e0*/  PRMT R79, R3, 0x7610, R79 ;  /* 0x00007610034f7816 */ /* 0x000fe2000000004f */
[----:B------:R-:W-:Y:S01]  /*380f0*/  IMAD.MOV.U32 R8, RZ, RZ, R56 ;  /* 0x000000ffff087224 */ /* 0x000fe200078e0038 */
[----:B------:R-:W-:Y:S02]  /*38100*/  PRMT R58, R58, 0x5410, R2 ;  /* 0x000054103a3a7816 */ /* 0x000fe40000000002 */
[----:B------:R-:W-:Y:S01]  /*38110*/  CS2R R2, SRZ ;  /* 0x0000000000027805 */ /* 0x000fe2000001ff00 */
[----:B------:R-:W-:-:S05]  /*38120*/  IMAD.MOV.U32 R9, RZ, RZ, R57 ;  /* 0x000000ffff097224 */ /* 0x000fca00078e0039 */
[----:B------:R-:W-:Y:S01]  /*38130*/  PRMT R28, R8, 0x5410, R9 ;  /* 0x00005410081c7816 */ /* 0x000fe20000000009 */
[----:B------:R-:W-:Y:S02]  /*38140*/  IMAD.MOV.U32 R13, RZ, RZ, R25 ;  /* 0x000000ffff0d7224 */ /* 0x000fe400078e0019 */
[----:B------:R-:W-:Y:S02]  /*38150*/  @!P1 IMAD.MOV.U32 R2, RZ, RZ, R6 ;  /* 0x000000ffff029224 */ /* 0x000fe400078e0006 */
[----:B------:R-:W-:Y:S02]  /*38160*/  @!P1 IMAD.MOV.U32 R20, RZ, RZ, R4 ;  /* 0x000000ffff149224 */ /* 0x000fe400078e0004 */
[----:B------:R-:W-:Y:S02]  /*38170*/  @!P1 IMAD.MOV.U32 R21, RZ, RZ, R5 ;  /* 0x000000ffff159224 */ /* 0x000fe400078e0005 */
[----:B------:R-:W-:Y:S01]  /*38180*/  @!P1 IMAD.MOV.U32 R3, RZ, RZ, R7 ;  /* 0x000000ffff039224 */ /* 0x000fe200078e0007 */
[----:B------:R-:W-:Y:S01]  /*38190*/  MOV R6, R20 ;  /* 0x0000001400067202 */ /* 0x000fe20000000f00 */
[----:B------:R-:W-:-:S07]  /*381a0*/  IMAD.MOV.U32 R24, RZ, RZ, R14 ;  /* 0x000000ffff187224 */ /* 0x000fce00078e000e */
[----:B------:R-:W-:Y:S05]  /*381b0*/  WARPSYNC.COLLECTIVE R15, `(.L_x_13407) ;  /* 0x000000000f087348 */ /* 0x000fea0003c00000 */
[----:B------:R0:W1:Y:S02]  /*381c0*/  SHFL.IDX P6, R14, R13, R12, R11 ;  /* 0x0000000c0d0e7389 */ /* 0x00006400000c000b */
[----:B01----:R-:W-:Y:S01]  /*381d0*/  ENDCOLLECTIVE ;  /* 0x000000000000791b */ /* 0x003fe20003800000 */
.L_x_13407:
[----:B------:R-:W-:Y:S02]  /*381e0*/  IMAD.MOV.U32 R4, RZ, RZ, R2 ;  /* 0x000000ffff047224 */ /* 0x000fe400078e0002 */
[----:B------:R-:W-:Y:S02]  /*381f0*/  IMAD.MOV.U32 R7, RZ, RZ, R21 ;  /* 0x000000ffff077224 */ /* 0x000fe400078e0015 */
[----:B------:R-:W-:Y:S01]  /*38200*/  IMAD.MOV.U32 R5, RZ, RZ, R3 ;  /* 0x000000ffff057224 */ /* 0x000fe200078e0003 */
[----:B------:R-:W-:Y:S02]  /*38210*/  PRMT R65, R4, 0x5410, R6 ;  /* 0x0000541004417816 */ /* 0x000fe40000000006 */
[----:B------:R-:W-:Y:S02]  /*38220*/  PRMT R61, R7, 0x7610, R61 ;  /* 0x00007610073d7816 */ /* 0x000fe4000000003d */
[----:B------:R-:W-:Y:S02]  /*38230*/  CS2R R6, SRZ ;  /* 0x0000000000067805 */ /* 0x000fe4000001ff00 */
[----:B------:R-:W-:-:S02]  /*38240*/  PRMT R79, R79, 0x5410, R5 ;  /* 0x000054104f4f7816 */ /* 0x000fc40000000005 */
[----:B------:R-:W-:Y:S01]  /*38250*/  MOV R13, R26 ;  /* 0x0000001a000d7202 */ /* 0x000fe20000000f00 */
[----:B------:R-:W-:-:S07]  /*38260*/  IMAD.MOV.U32 R25, RZ, RZ, R14 ;  /* 0x000000ffff197224 */ /* 0x000fce00078e000e */
[----:B------:R-:W-:Y:S05]  /*38270*/  WARPSYNC.COLLECTIVE R15, `(.L_x_13408) ;  /* 0x000000000f087348 */ /* 0x000fea0003c00000 */
[----:B------:R0:W1:Y:S02]  /*38280*/  SHFL.IDX P6, R14, R13, R12, R11 ;  /* 0x0000000c0d0e7389 */ /* 0x00006400000c000b */
[----:B01----:R-:W-:Y:S01]  /*38290*/  ENDCOLLECTIVE ;  /* 0x000000000000791b */ /* 0x003fe20003800000 */
.L_x_13408:
[----:B------:R-:W-:Y:S02]  /*382a0*/  IMAD.MOV.U32 R13, RZ, RZ, R27 ;  /* 0x000000ffff0d7224 */ /* 0x000fe400078e001b */
[----:B------:R-:W-:-:S07]  /*382b0*/  IMAD.MOV.U32 R26, RZ, RZ, R14 ;  /* 0x000000ffff1a7224 */ /* 0x000fce00078e000e */
[----:B------:R-:W-:Y:S05]  /*382c0*/  WARPSYNC.COLLECTIVE R15, `(.L_x_13409) ;  /* 0x000000000f087348 */ /* 0x000fea0003c00000 */
[----:B------:R0:W1:Y:S02]  /*382d0*/  SHFL.IDX P6, R14, R13, R12, R11 ;  /* 0x0000000c0d0e7389 */ /* 0x00006400000c000b */
[----:B01----:R-:W-:Y:S01]  /*382e0*/  ENDCOLLECTIVE ;  /* 0x000000000000791b */ /* 0x003fe20003800000 */
.L_x_13409:
[----:B------:R-:W-:Y:S05]  /*382f0*/  BRA `(.L_x_13410) ;  /* 0xfffffd0c00a87947 */ /* 0x000fea000383ffff */
.L_x_13100:
[----:B0-----:R0:W1:Y:S02]  /*38300*/  SYNCS.PHASECHK.TRANS64.TRYWAIT P1, [R148+URZ+0x32400], R13 ;  /* 0x0324000d940075a7 */ /* 0x001064000802017f */
[----:B-1----:R-:W-:Y:S05]  /*38310*/  @!P1 NANOSLEEP.SYNCS 0x989680 ;  /* 0x009896800000995d */ /* 0x002fea0003900000 */
[----:B------:R-:W1:Y:S02]  /*38320*/  @!P1 SYNCS.PHASECHK.TRANS64 P1, [R148+URZ+0x32400], R13 ;  /* 0x0324000d940095a7 */ /* 0x000e64000802007f */
[----:B-1----:R-:W-:Y:S05]  /*38330*/  @!P1 BRA `(.L_x_13100) ;  /* 0xfffffffc00f09947 */ /* 0x002fea000383ffff */
[----:B------:R-:W-:Y:S05]  /*38340*/  BRA `(.L_x_13411) ;  /* 0xfffffd1000047947 */ /* 0x000fea000383ffff */
.L_x_13114:
[----:B0-----:R0:W1:Y:S02]  /*38350*/  SYNCS.PHASECHK.TRANS64.TRYWAIT P0, [R2+URZ], R7 ;  /* 0x00000007020075a7 */ /* 0x001064000800017f */
[----:B-1----:R-:W-:Y:S05]  /*38360*/  @!P0 NANOSLEEP.SYNCS 0x989680 ;  /* 0x009896800000895d */ /* 0x002fea0003900000 */
[----:B------:R-:W1:Y:S02]  /*38370*/  @!P0 SYNCS.PHASECHK.TRANS64 P0, [R2+URZ], R7 ;  /* 0x00000007020085a7 */ /* 0x000e64000800007f */
[----:B-1----:R-:W-:Y:S05]  /*38380*/  @!P0 BRA `(.L_x_13114) ;  /* 0xfffffffc00f08947 */ /* 0x002fea000383ffff */
[----:B------:R-:W-:Y:S05]  /*38390*/  BRA `(.L_x_13113) ;  /* 0xfffffd2400987947 */ /* 0x000fea000383ffff */
.L_x_13121:
[----:B0-----:R0:W1:Y:S02]  /*383a0*/  SYNCS.PHASECHK.TRANS64.TRYWAIT P0, [R14+URZ], R15 ;  /* 0x0000000f0e0075a7 */ /* 0x001064000800017f */
[----:B-1----:R-:W-:Y:S05]  /*383b0*/  @!P0 NANOSLEEP.SYNCS 0x989680 ;  /* 0x009896800000895d */ /* 0x002fea0003900000 */
[----:B------:R-:W1:Y:S02]  /*383c0*/  @!P0 SYNCS.PHASECHK.TRANS64 P0, [R14+URZ], R15 ;  /* 0x0000000f0e0085a7 */ /* 0x000e64000800007f */
[----:B-1----:R-:W-:Y:S05]  /*383d0*/  @!P0 BRA `(.L_x_13121) ;  /* 0xfffffffc00f08947 */ /* 0x002fea000383ffff */
[----:B------:R-:W-:Y:S05]  /*383e0*/  BRA `(.L_x_13120) ;  /* 0xfffffd2800bc7947 */ /* 0x000fea000383ffff */
.L_x_13148:
[----:B-1----:R1:W2:Y:S02]  /*383f0*/  SYNCS.PHASECHK.TRANS64.TRYWAIT P0, [R10+URZ], R11 ;  /* 0x0000000b0a0075a7 */ /* 0x0022a4000800017f */
[----:B--2---:R-:W-:Y:S05]  /*38400*/  @!P0 NANOSLEEP.SYNCS 0x989680 ;  /* 0x009896800000895d */ /* 0x004fea0003900000 */
[----:B------:R-:W2:Y:S02]  /*38410*/  @!P0 SYNCS.PHASECHK.TRANS64 P0, [R10+URZ], R11 ;  /* 0x0000000b0a0085a7 */ /* 0x000ea4000800007f */
[----:B--2---:R-:W-:Y:S05]  /*38420*/  @!P0 BRA `(.L_x_13148) ;  /* 0xfffffffc00f08947 */ /* 0x004fea000383ffff */
[----:B------:R-:W-:Y:S05]  /*38430*/  BRA `(.L_x_13147) ;  /* 0xfffffdd800b07947 */ /* 0x000fea000383ffff */
.L_x_13155:
[----:B-1----:R1:W2:Y:S02]  /*38440*/  SYNCS.PHASECHK.TRANS64.TRYWAIT P0, [R8+URZ], R9 ;  /* 0x00000009080075a7 */ /* 0x0022a4000800017f */
[----:B--2---:R-:W-:Y:S05]  /*38450*/  @!P0 NANOSLEEP.SYNCS 0x989680 ;  /* 0x009896800000895d */ /* 0x004fea0003900000 */
[----:B------:R-:W2:Y:S02]  /*38460*/  @!P0 SYNCS.PHASECHK.TRANS64 P0, [R8+URZ], R9 ;  /* 0x00000009080085a7 */ /* 0x000ea4000800007f */
[----:B--2---:R-:W-:Y:S05]  /*38470*/  @!P0 BRA `(.L_x_13155) ;  /* 0xfffffffc00f08947 */ /* 0x004fea000383ffff */
[----:B------:R-:W-:Y:S05]  /*38480*/  BRA `(.L_x_13154) ;  /* 0xfffffddc00ec7947 */ /* 0x000fea000383ffff */
.L_x_13168:
[----:B-1----:R1:W2:Y:S02]  /*38490*/  SYNCS.PHASECHK.TRANS64.TRYWAIT P0, [R8+URZ], R9 ;  /* 0x00000009080075a7 */ /* 0x0022a4000800017f */
[----:B--2---:R-:W-:Y:S05]  /*384a0*/  @!P0 NANOSLEEP.SYNCS 0x989680 ;  /* 0x009896800000895d */ /* 0x004fea0003900000 */
[----:B------:R-:W2:Y:S02]  /*384b0*/  @!P0 SYNCS.PHASECHK.TRANS64 P0, [R8+URZ], R9 ;  /* 0x00000009080085a7 */ /* 0x000ea4000800007f */
[----:B--2---:R-:W-:Y:S05]  /*384c0*/  @!P0 BRA `(.L_x_13168) ;  /* 0xfffffffc00f08947 */ /* 0x004fea000383ffff */
[----:B------:R-:W-:Y:S05]  /*384d0*/  BRA `(.L_x_13167) ;  /* 0xfffffe7800887947 */ /* 0x000fea000383ffff */
.L_x_13175:
[----:B-1----:R1:W2:Y:S02]  /*384e0*/  SYNCS.PHASECHK.TRANS64.TRYWAIT P0, [R8+URZ], R9 ;  /* 0x00000009080075a7 */ /* 0x0022a4000800017f */
[----:B--2---:R-:W-:Y:S05]  /*384f0*/  @!P0 NANOSLEEP.SYNCS 0x989680 ;  /* 0x009896800000895d */ /* 0x004fea0003900000 */
[----:B------:R-:W2:Y:S02]  /*38500*/  @!P0 SYNCS.PHASECHK.TRANS64 P0, [R8+URZ], R9 ;  /* 0x00000009080085a7 */ /* 0x000ea4000800007f */
[----:B--2---:R-:W-:Y:S05]  /*38510*/  @!P0 BRA `(.L_x_13175) ;  /* 0xfffffffc00f08947 */ /* 0x004fea000383ffff */
[----:B------:R-:W-:Y:S05]  /*38520*/  BRA `(.L_x_13174) ;  /* 0xfffffe7c00c47947 */ /* 0x000fea000383ffff */
.L_x_13204:
[----:B------:R-:W-:Y:S02]  /*38530*/  IMAD.MOV.U32 R13, RZ, RZ, R3 ;  /* 0x000000ffff0d7224 */ /* 0x000fe400078e0003 */
[----:B------:R-:W-:Y:S02]  /*38540*/  IMAD.MOV.U32 R12, RZ, RZ, RZ ;  /* 0x000000ffff0c7224 */ /* 0x000fe400078e00ff */
[----:B------:R-:W-:Y:S02]  /*38550*/  IMAD.MOV.U32 R11, RZ, RZ, 0x181f ;  /* 0x0000181fff0b7424 */ /* 0x000fe400078e00ff */
[----:B------:R-:W-:-:S07]  /*38560*/  IMAD.MOV.U32 R15, RZ, RZ, -0x1 ;  /* 0xffffffffff0f7424 */ /* 0x000fce00078e00ff */
[----:B-1--4-:R-:W-:Y:S05]  /*38570*/  WARPSYNC.COLLECTIVE R15, `(.L_x_13412) ;  /* 0x000000000f087348 */ /* 0x012fea0003c00000 */
[----:B------:R0:W2:Y:S02]  /*38580*/  SHFL.IDX P6, R14, R13, R12, R11 ;  /* 0x0000000c0d0e7389 */ /* 0x0000a400000c000b */
[----:B012-4-:R-:W-:Y:S01]  /*38590*/  ENDCOLLECTIVE ;  /* 0x000000000000791b */ /* 0x017fe20003800000 */
.L_x_13412:
[----:B------:R-:W-:Y:S02]  /*385a0*/  IMAD.MOV.U32 R13, RZ, RZ, R2 ;  /* 0x000000ffff0d7224 */ /* 0x000fe400078e0002 */
[----:B------:R-:W-:-:S07]  /*385b0*/  IMAD.MOV.U32 R0, RZ, RZ, R14 ;  /* 0x000000ffff007224 */ /* 0x000fce00078e000e */
[----:B------:R-:W-:Y:S05]  /*385c0*/  WARPSYNC.COLLECTIVE R15, `(.L_x_13413) ;  /* 0x000000000f087348 */ /* 0x000fea0003c00000 */
[----:B------:R0:W1:Y:S02]  /*385d0*/  SHFL.IDX P6, R14, R13, R12, R11 ;  /* 0x0000000c0d0e7389 */ /* 0x00006400000c000b */
[----:B01----:R-:W-:Y:S01]  /*385e0*/  ENDCOLLECTIVE ;  /* 0x000000000000791b */ /* 0x003fe20003800000 */
.L_x_13413:
[----:B------:R-:W-:Y:S05]  /*385f0*/  BRA `(.L_x_13414) ;  /* 0xffffff6400547947 */ /* 0x000fea000383ffff */
.L_x_13207:
[----:B------:R-:W-:Y:S01]  /*38600*/  BSSY B1, `(.L_x_13415) ;  /* 0x0000008000017945 */ /* 0x000fe20003800000 */
[----:B------:R-:W-:Y:S01]  /*38610*/  IMAD.MOV.U32 R13, RZ, RZ, R3 ;  /* 0x000000ffff0d7224 */ /* 0x000fe200078e0003 */
[----:B--2---:R-:W-:Y:S01]  /*38620*/  MOV R15, 0xffffffff ;  /* 0xffffffff000f7802 */ /* 0x004fe20000000f00 */
[----:B------:R-:W-:Y:S02]  /*38630*/  IMAD.MOV.U32 R12, RZ, RZ, 0x1 ;  /* 0x00000001ff0c7424 */ /* 0x000fe400078e00ff */
[----:B------:R-:W-:-:S07]  /*38640*/  IMAD.MOV.U32 R11, RZ, RZ, 0x181f ;  /* 0x0000181fff0b7424 */ /* 0x000fce00078e00ff */
[----:B01-34-:R-:W-:Y:S05]  /*38650*/  WARPSYNC.COLLECTIVE R15, `(.L_x_13416) ;  /* 0x000000000f087348 */ /* 0x01bfea0003c00000 */
[----:B---3--:R2:W3:Y:S02]  /*38660*/  SHFL.IDX P6, R14, R13, R12, R11 ;  /* 0x0000000c0d0e7389 */ /* 0x0084e400000c000b */
[----:B01234-:R-:W-:Y:S01]  /*38670*/  ENDCOLLECTIVE ;  /* 0x000000000000791b */ /* 0x01ffe20003800000 */
.L_x_13416:
[----:B------:R-:W-:Y:S05]  /*38680*/  BSYNC B1 ;  /* 0x0000000000017941 */ /* 0x000fea0003800000 */
.L_x_13415:
        /* <DEDUP_REMOVED lines=8> */
.L_x_13417:
[----:B------:R-:W-:Y:S05]  /*38710*/  BRA `(.L_x_13418) ;  /* 0xffffff6400787947 */ /* 0x000fea000383ffff */
.L_x_13210:
[----:B------:R-:W-:Y:S01]  /*38720*/  BSSY B1, `(.L_x_13419) ;  /* 0x0000008000017945 */ /* 0x000fe20003800000 */
[----:B------:R-:W-:Y:S02]  /*38730*/  IMAD.MOV.U32 R13, RZ, RZ, R3 ;  /* 0x000000ffff0d7224 */ /* 0x000fe400078e0003 */
[----:B------:R-:W-:Y:S02]  /*38740*/  IMAD.MOV.U32 R12, RZ, RZ, 0x2 ;  /* 0x00000002ff0c7424 */ /* 0x000fe400078e00ff */
[----:B------:R-:W-:Y:S02]  /*38750*/  IMAD.MOV.U32 R11, RZ, RZ, 0x181f ;  /* 0x0000181fff0b7424 */ /* 0x000fe400078e00ff */
[----:B0-----:R-:W-:-:S07]  /*38760*/  IMAD.MOV.U32 R15, RZ, RZ, -0x1 ;  /* 0xffffffffff0f7424 */ /* 0x001fce00078e00ff */
[----:B-1234-:R-:W-:Y:S05]  /*38770*/  WARPSYNC.COLLECTIVE R15, `(.L_x_13420) ;  /* 0x000000000f087348 */ /* 0x01efea0003c00000 */
[----:B---3--:R0:W3:Y:S02]  /*38780*/  SHFL.IDX P6, R14, R13, R12, R11 ;  /* 0x0000000c0d0e7389 */ /* 0x0080e400000c000b */
[----:B01234-:R-:W-:Y:S01]  /*38790*/  ENDCOLLECTIVE ;  /* 0x000000000000791b */ /* 0x01ffe20003800000 */
.L_x_13420:
[----:B------:R-:W-:Y:S05]  /*387a0*/  BSYNC B1 ;  /* 0x0000000000017941 */ /* 0x000fea0003800000 */
.L_x_13419:
        /* <DEDUP_REMOVED lines=8> */
.L_x_13421:
[----:B------:R-:W-:Y:S05]  /*38830*/  BRA `(.L_x_13422) ;  /* 0xffffff6400987947 */ /* 0x000fea000383ffff */
.L_x_13213:
[----:B------:R-:W-:Y:S01]  /*38840*/  BSSY B1, `(.L_x_13423) ;  /* 0x0000008000017945 */ /* 0x000fe20003800000 */
[----:B------:R-:W-:Y:S02]  /*38850*/  IMAD.MOV.U32 R13, RZ, RZ, R3 ;  /* 0x000000ffff0d7224 */ /* 0x000fe400078e0003 */
[----:B------:R-:W-:Y:S02]  /*38860*/  IMAD.MOV.U32 R12, RZ, RZ, 0x3 ;  /* 0x00000003ff0c7424 */ /* 0x000fe400078e00ff */
[----:B------:R-:W-:Y:S02]  /*38870*/  IMAD.MOV.U32 R11, RZ, RZ, 0x181f ;  /* 0x0000181fff0b7424 */ /* 0x000fe400078e00ff */
[----:B0-----:R-:W-:-:S07]  /*38880*/  IMAD.MOV.U32 R15, RZ, RZ, -0x1 ;  /* 0xffffffffff0f7424 */ /* 0x001fce00078e00ff */
[----:B-1234-:R-:W-:Y:S05]  /*38890*/  WARPSYNC.COLLECTIVE R15, `(.L_x_13424) ;  /* 0x000000000f087348 */ /* 0x01efea0003c00000 */
[----:B------:R0:W0:Y:S02]  /*388a0*/  SHFL.IDX P6, R14, R13, R12, R11 ;  /* 0x0000000c0d0e7389 */ /* 0x00002400000c000b */
[----:B01234-:R-:W-:Y:S01]  /*388b0*/  ENDCOLLECTIVE ;  /* 0x000000000000791b */ /* 0x01ffe20003800000 */
.L_x_13424:
[----:B------:R-:W-:Y:S05]  /*388c0*/  BSYNC B1 ;  /* 0x0000000000017941 */ /* 0x000fea0003800000 */
.L_x_13423:
        /* <DEDUP_REMOVED lines=8> */
.L_x_13425:
[----:B------:R-:W-:Y:S05]  /*38950*/  BRA `(.L_x_13426) ;  /* 0xffffff6400b87947 */ /* 0x000fea000383ffff */
.L_x_13238:
[----:B------:R-:W0:Y:S01]  /*38960*/  S2R R12, SR_TID.X ;  /* 0x00000000000c7919 */ /* 0x000e220000002100 */
[----:B------:R-:W-:Y:S01]  /*38970*/  BSSY B1, `(.L_x_13427) ;  /* 0x000000a000017945 */ /* 0x000fe20003800000 */
[----:B------:R-:W-:Y:S02]  /*38980*/  IMAD.MOV.U32 R11, RZ, RZ, 0x1f ;  /* 0x0000001fff0b7424 */ /* 0x000fe400078e00ff */
[----:B------:R-:W-:Y:S01]  /*38990*/  IMAD.MOV.U32 R15, RZ, RZ, -0x1 ;  /* 0xffffffffff0f7424 */ /* 0x000fe200078e00ff */
[----:B0-----:R-:W-:-:S04]  /*389a0*/  SHF.R.U32.HI R12, RZ, 0x5, R12 ;  /* 0x00000005ff0c7819 */ /* 0x001fc8000001160c */
[----:B------:R-:W-:-:S05]  /*389b0*/  LOP3.LUT R12, R12, 0x3, RZ, 0xc0, !PT ;  /* 0x000000030c0c7812 */ /* 0x000fca00078ec0ff */
[----:B-1----:R-:W-:Y:S02]  /*389c0*/  IMAD.MOV.U32 R13, RZ, RZ, R12 ;  /* 0x000000ffff0d7224 */ /* 0x002fe400078e000c */
[----:B------:R-:W-:-:S07]  /*389d0*/  IMAD.MOV.U32 R12, RZ, RZ, RZ ;  /* 0x000000ffff0c7224 */ /* 0x000fce00078e00ff */
[----:B------:R-:W-:Y:S05]  /*389e0*/  WARPSYNC.COLLECTIVE R15, `(.L_x_13428) ;  /* 0x000000000f087348 */ /* 0x000fea0003c00000 */
[----:B------:R0:W1:Y:S02]  /*389f0*/  SHFL.IDX P6, R14, R13, R12, R11 ;  /* 0x0000000c0d0e7389 */ /* 0x00006400000c000b */
[----:B01----:R-:W-:Y:S01]  /*38a00*/  ENDCOLLECTIVE ;  /* 0x000000000000791b */ /* 0x003fe20003800000 */
.L_x_13428:
[----:B------:R-:W-:Y:S05]  /*38a10*/  BSYNC B1 ;  /* 0x0000000000017941 */ /* 0x000fea0003800000 */
.L_x_13427:
[----:B------:R-:W-:Y:S05]  /*38a20*/  BRA `(.L_x_13429) ;  /* 0xffffff7c00d07947 */ /* 0x000fea000383ffff */
.L_x_13240:
[----:B------:R-:W-:Y:S01]  /*38a30*/  BSSY B1, `(.L_x_13430) ;  /* 0x0000006000017945 */ /* 0x000fe20003800000 */
[----:B------:R-:W-:-:S07]  /*38a40*/  IMAD.MOV.U32 R15, RZ, RZ, -0x1 ;  /* 0xffffffffff0f7424 */ /* 0x000fce00078e00ff */
[----:B01----:R-:W-:Y:S05]  /*38a50*/  WARPSYNC.COLLECTIVE R15, `(.L_x_13431) ;  /* 0x000000000f0c7348 */ /* 0x003fea0003c00000 */
[----:B------:R-:W-:Y:S02]  /*38a60*/  ELECT P6, UR62, PT ;  /* 0x00000000003e782f */ /* 0x000fe400038c0000 */
[----:B------:R-:W-:Y:S01]  /*38a70*/  MOV R14, UR62 ;  /* 0x0000003e000e7c02 */ /* 0x000fe20008000f00 */
[----:B01----:R-:W-:Y:S10]  /*38a80*/  ENDCOLLECTIVE ;  /* 0x000000000000791b */ /* 0x003ff40003800000 */
.L_x_13431:
[----:B------:R-:W-:Y:S05]  /*38a90*/  BSYNC B1 ;  /* 0x0000000000017941 */ /* 0x000fea0003800000 */
.L_x_13430:
[----:B------:R-:W-:Y:S05]  /*38aa0*/  BRA `(.L_x_13239) ;  /* 0xffffff7c00c87947 */ /* 0x000fea000383ffff */
.L_x_13242:
[----:B0-----:R0:W2:Y:S02]  /*38ab0*/  SYNCS.PHASECHK.TRANS64.TRYWAIT P0, [R23+URZ+0x32420], R6 ;  /* 0x03242006170075a7 */ /* 0x0010a4000800017f */
[----:B--2---:R-:W-:Y:S05]  /*38ac0*/  @!P0 NANOSLEEP.SYNCS 0x989680 ;  /* 0x009896800000895d */ /* 0x004fea0003900000 */
[----:B------:R-:W2:Y:S02]  /*38ad0*/  @!P0 SYNCS.PHASECHK.TRANS64 P0, [R23+URZ+0x32420], R6 ;  /* 0x03242006170085a7 */ /* 0x000ea4000800007f */
[----:B--2---:R-:W-:Y:S05]  /*38ae0*/  @!P0 BRA `(.L_x_13242) ;  /* 0xfffffffc00f08947 */ /* 0x004fea000383ffff */
[----:B------:R-:W-:Y:S05]  /*38af0*/  BRA `(.L_x_13432) ;  /* 0xffffff7c00d87947 */ /* 0x000fea000383ffff */
.L_x_13246:
[----:B0-----:R0:W2:Y:S02]  /*38b00*/  SYNCS.PHASECHK.TRANS64.TRYWAIT P0, [R3+URZ+0x324a0], R6 ;  /* 0x0324a006030075a7 */ /* 0x0010a4000800017f */
[----:B--2---:R-:W-:Y:S05]  /*38b10*/  @!P0 NANOSLEEP.SYNCS 0x989680 ;  /* 0x009896800000895d */ /* 0x004fea0003900000 */
[----:B------:R-:W2:Y:S02]  /*38b20*/  @!P0 SYNCS.PHASECHK.TRANS64 P0, [R3+URZ+0x324a0], R6 ;  /* 0x0324a006030085a7 */ /* 0x000ea4000800007f */
[----:B--2---:R-:W-:Y:S05]  /*38b30*/  @!P0 BRA `(.L_x_13246) ;  /* 0xfffffffc00f08947 */ /* 0x004fea000383ffff */
[----:B------:R-:W-:Y:S05]  /*38b40*/  BRA `(.L_x_13433) ;  /* 0xffffff7c00f07947 */ /* 0x000fea000383ffff */
.L_x_13251:
[----:B--2---:R2:W3:Y:S02]  /*38b50*/  SYNCS.PHASECHK.TRANS64.TRYWAIT P0, [R3+URZ+0x324c0], R6 ;  /* 0x0324c006030075a7 */ /* 0x0044e4000800017f */
[----:B---3--:R-:W-:Y:S05]  /*38b60*/  @!P0 NANOSLEEP.SYNCS 0x989680 ;  /* 0x009896800000895d */ /* 0x008fea0003900000 */
[----:B------:R-:W3:Y:S02]  /*38b70*/  @!P0 SYNCS.PHASECHK.TRANS64 P0, [R3+URZ+0x324c0], R6 ;  /* 0x0324c006030085a7 */ /* 0x000ee4000800007f */
[----:B---3--:R-:W-:Y:S05]  /*38b80*/  @!P0 BRA `(.L_x_13251) ;  /* 0xfffffffc00f08947 */ /* 0x008fea000383ffff */
[----:B------:R-:W-:Y:S05]  /*38b90*/  BRA `(.L_x_13434) ;  /* 0xffffff80006c7947 */ /* 0x000fea000383ffff */
.L_x_13261:
[----:B--2---:R2:W3:Y:S02]  /*38ba0*/  SYNCS.PHASECHK.TRANS64.TRYWAIT P1, [R10+URZ+0x324a0], R2 ;  /* 0x0324a0020a0075a7 */ /* 0x0044e4000802017f */
[----:B---3--:R-:W-:Y:S05]  /*38bb0*/  @!P1 NANOSLEEP.SYNCS 0x989680 ;  /* 0x009896800000995d */ /* 0x008fea0003900000 */
[----:B------:R-:W3:Y:S02]  /*38bc0*/  @!P1 SYNCS.PHASECHK.TRANS64 P1, [R10+URZ+0x324a0], R2 ;  /* 0x0324a0020a0095a7 */ /* 0x000ee4000802007f */
[----:B---3--:R-:W-:Y:S05]  /*38bd0*/  @!P1 BRA `(.L_x_13261) ;  /* 0xfffffffc00f09947 */ /* 0x008fea000383ffff */
[----:B------:R-:W-:Y:S05]  /*38be0*/  BRA `(.L_x_13435) ;  /* 0xffffff8400e07947 */ /* 0x000fea000383ffff */
.L_x_13266:
[----:B0-----:R0:W1:Y:S02]  /*38bf0*/  SYNCS.PHASECHK.TRANS64.TRYWAIT P1, [R10+URZ+0x324c0], R2 ;  /* 0x0324c0020a0075a7 */ /* 0x001064000802017f */
[----:B-1----:R-:W-:Y:S05]  /*38c00*/  @!P1 NANOSLEEP.SYNCS 0x989680 ;  /* 0x009896800000995d */ /* 0x002fea0003900000 */
[----:B------:R-:W1:Y:S02]  /*38c10*/  @!P1 SYNCS.PHASECHK.TRANS64 P1, [R10+URZ+0x324c0], R2 ;  /* 0x0324c0020a0095a7 */ /* 0x000e64000802007f */
[----:B-1----:R-:W-:Y:S05]  /*38c20*/  @!P1 BRA `(.L_x_13266) ;  /* 0xfffffffc00f09947 */ /* 0x002fea000383ffff */
[----:B------:R-:W-:Y:S05]  /*38c30*/  BRA `(.L_x_13436) ;  /* 0xffffff8800587947 */ /* 0x000fea000383ffff */
.L_x_13290:
[----:B------:R-:W-:Y:S01]  /*38c40*/  SHF.R.U32.HI R11, RZ, 0x5, R21 ;  /* 0x00000005ff0b7819 */ /* 0x000fe20000011615 */
[----:B------:R-:W-:Y:S01]  /*38c50*/  BSSY B0, `(.L_x_13437) ;  /* 0x0000009000007945 */ /* 0x000fe20003800000 */
[----:B------:R-:W-:Y:S02]  /*38c60*/  IMAD.MOV.U32 R12, RZ, RZ, RZ ;  /* 0x000000ffff0c7224 */ /* 0x000fe400078e00ff */
[----:B------:R-:W-:Y:S01]  /*38c70*/  LOP3.LUT R11, R11, 0x3, RZ, 0xc0, !PT ;  /* 0x000000030b0b7812 */ /* 0x000fe200078ec0ff */
[----:B------:R-:W-:-:S04]  /*38c80*/  IMAD.MOV.U32 R15, RZ, RZ, -0x1 ;  /* 0xffffffffff0f7424 */ /* 0x000fc800078e00ff */
[----:B------:R-:W-:Y:S02]  /*38c90*/  IMAD.MOV.U32 R13, RZ, RZ, R11 ;  /* 0x000000ffff0d7224 */ /* 0x000fe400078e000b */
[----:B------:R-:W-:-:S07]  /*38ca0*/  IMAD.MOV.U32 R11, RZ, RZ, 0x1f ;  /* 0x0000001fff0b7424 */ /* 0x000fce00078e00ff */
[----:B--2---:R-:W-:Y:S05]  /*38cb0*/  WARPSYNC.COLLECTIVE R15, `(.L_x_13438) ;  /* 0x000000000f087348 */ /* 0x004fea0003c00000 */
[----:B------:R0:W1:Y:S02]  /*38cc0*/  SHFL.IDX P6, R14, R13, R12, R11 ;  /* 0x0000000c0d0e7389 */ /* 0x00006400000c000b */
[----:B012---:R-:W-:Y:S01]  /*38cd0*/  ENDCOLLECTIVE ;  /* 0x000000000000791b */ /* 0x007fe20003800000 */
.L_x_13438:
[----:B------:R-:W-:Y:S05]  /*38ce0*/  BSYNC B0 ;  /* 0x0000000000007941 */ /* 0x000fea0003800000 */
.L_x_13437:
[----:B------:R-:W-:Y:S05]  /*38cf0*/  BRA `(.L_x_13439) ;  /* 0xffffff9800ec7947 */ /* 0x000fea000383ffff */
.L_x_13293:
[----:B0-----:R0:W1:Y:S02]  /*38d00*/  SYNCS.PHASECHK.TRANS64.TRYWAIT P0, [R17+URZ+0x32440], R0 ;  /* 0x03244000110075a7 */ /* 0x001064000800017f */
[----:B-1----:R-:W-:Y:S05]  /*38d10*/  @!P0 NANOSLEEP.SYNCS 0x989680 ;  /* 0x009896800000895d */ /* 0x002fea0003900000 */
[----:B------:R-:W1:Y:S02]  /*38d20*/  @!P0 SYNCS.PHASECHK.TRANS64 P0, [R17+URZ+0x32440], R0 ;  /* 0x03244000110085a7 */ /* 0x000e64000800007f */
[----:B-1----:R-:W-:Y:S05]  /*38d30*/  @!P0 BRA `(.L_x_13293) ;  /* 0xfffffffc00f08947 */ /* 0x002fea000383ffff */
[----:B------:R-:W-:Y:S05]  /*38d40*/  BRA `(.L_x_13440) ;  /* 0xffffff9c00107947 */ /* 0x000fea000383ffff */
.L_x_13294:
        /* <DEDUP_REMOVED lines=8> */
.L_x_13442:
[----:B------:R-:W-:Y:S05]  /*38dd0*/  BSYNC B0 ;  /* 0x0000000000007941 */ /* 0x000fea0003800000 */
.L_x_13441:
[----:B------:R-:W-:Y:S01]  /*38de0*/  IMAD.MOV.U32 R13, RZ, RZ, R0 ;  /* 0x000000ffff0d7224 */ /* 0x000fe200078e0000 */
[----:B------:R-:W-:Y:S01]  /*38df0*/  @P0 LEA R6, R5, R23, 0x1 ;  /* 0x0000001705060211 */ /* 0x000fe200078e08ff */
[----:B------:R-:W-:Y:S02]  /*38e00*/  IMAD.MOV.U32 R12, RZ, RZ, RZ ;  /* 0x000000ffff0c7224 */ /* 0x000fe400078e00ff */
[----:B------:R-:W-:Y:S02]  /*38e10*/  IMAD.MOV.U32 R11, RZ, RZ, 0x181f ;  /* 0x0000181fff0b7424 */ /* 0x000fe400078e00ff */
[----:B------:R-:W-:Y:S02]  /*38e20*/  IMAD.MOV.U32 R15, RZ, RZ, -0x1 ;  /* 0xffffffffff0f7424 */ /* 0x000fe400078e00ff */
[----:B------:R-:W-:-:S07]  /*38e30*/  IMAD.MOV.U32 R2, RZ, RZ, R14 ;  /* 0x000000ffff027224 */ /* 0x000fce00078e000e */
[----:B------:R-:W-:Y:S05]  /*38e40*/  WARPSYNC.COLLECTIVE R15, `(.L_x_13443) ;  /* 0x000000000f087348 */ /* 0x000fea0003c00000 */
[----:B------:R0:W1:Y:S02]  /*38e50*/  SHFL.IDX P6, R14, R13, R12, R11 ;  /* 0x0000000c0d0e7389 */ /* 0x00006400000c000b */
[----:B01----:R-:W-:Y:S01]  /*38e60*/  ENDCOLLECTIVE ;  /* 0x000000000000791b */ /* 0x003fe20003800000 */
.L_x_13443:
[----:B------:R-:W-:Y:S02]  /*38e70*/  IMAD.MOV.U32 R13, RZ, RZ, R4 ;  /* 0x000000ffff0d7224 */ /* 0x000fe400078e0004 */
[----:B------:R-:W-:Y:S02]  /*38e80*/  IMAD.MOV.U32 R12, RZ, RZ, 0x1 ;  /* 0x00000001ff0c7424 */ /* 0x000fe400078e00ff */
[----:B------:R-:W-:-:S07]  /*38e90*/  IMAD.MOV.U32 R3, RZ, RZ, R14 ;  /* 0x000000ffff037224 */ /* 0x000fce00078e000e */
[----:B------:R-:W-:Y:S05]  /*38ea0*/  WARPSYNC.COLLECTIVE R15, `(.L_x_13444) ;  /* 0x000000000f087348 */ /* 0x000fea0003c00000 */
[----:B------:R0:W1:Y:S02]  /*38eb0*/  SHFL.IDX P6, R14, R13, R12, R11 ;  /* 0x0000000c0d0e7389 */ /* 0x00006400000c000b */
[----:B01----:R-:W-:Y:S01]  /*38ec0*/  ENDCOLLECTIVE ;  /* 0x000000000000791b */ /* 0x003fe20003800000 */
.L_x_13444:
        /* <DEDUP_REMOVED lines=15> */
.L_x_13445:
[----:B------:R-:W-:Y:S02]  /*38fc0*/  @P0 IMAD R6, R5, 0x2, R23 ;  /* 0x0000000205060824 */ /* 0x000fe400078e0217 */
[----:B------:R-:W-:Y:S02]  /*38fd0*/  IMAD.MOV.U32 R13, RZ, RZ, R4 ;  /* 0x000000ffff0d7224 */ /* 0x000fe400078e0004 */
[----:B------:R-:W-:Y:S02]  /*38fe0*/  IMAD.MOV.U32 R12, RZ, RZ, 0x2 ;  /* 0x00000002ff0c7424 */ /* 0x000fe400078e00ff */
[----:B------:R-:W-:-:S07]  /*38ff0*/  IMAD.MOV.U32 R3, RZ, RZ, R14 ;  /* 0x000000ffff037224 */ /* 0x000fce00078e000e */
[----:B------:R-:W-:Y:S05]  /*39000*/  WARPSYNC.COLLECTIVE R15, `(.L_x_13446) ;  /* 0x000000000f087348 */ /* 0x000fea0003c00000 */
[----:B------:R0:W1:Y:S02]  /*39010*/  SHFL.IDX P6, R14, R13, R12, R11 ;  /* 0x0000000c0d0e7389 */ /* 0x00006400000c000b */
[----:B01----:R-:W-:Y:S01]  /*39020*/  ENDCOLLECTIVE ;  /* 0x000000000000791b */ /* 0x003fe20003800000 */
.L_x_13446:
        /* <DEDUP_REMOVED lines=15> */
.L_x_13447:
[----:B------:R-:W-:Y:S02]  /*39120*/  @P0 IMAD R6, R5, 0x2, R23 ;  /* 0x0000000205060824 */ /* 0x000fe400078e0217 */
[----:B------:R-:W-:Y:S02]  /*39130*/  IMAD.MOV.U32 R13, RZ, RZ, R4 ;  /* 0x000000ffff0d7224 */ /* 0x000fe400078e0004 */
[----:B------:R-:W-:Y:S02]  /*39140*/  IMAD.MOV.U32 R12, RZ, RZ, 0x3 ;  /* 0x00000003ff0c7424 */ /* 0x000fe400078e00ff */
[----:B------:R-:W-:-:S07]  /*39150*/  IMAD.MOV.U32 R3, RZ, RZ, R14 ;  /* 0x000000ffff037224 */ /* 0x000fce00078e000e */
[----:B------:R-:W-:Y:S05]  /*39160*/  WARPSYNC.COLLECTIVE R15, `(.L_x_13448) ;  /* 0x000000000f087348 */ /* 0x000fea0003c00000 */
[----:B------:R0:W1:Y:S02]  /*39170*/  SHFL.IDX P6, R14, R13, R12, R11 ;  /* 0x0000000c0d0e7389 */ /* 0x00006400000c000b */
[----:B01----:R-:W-:Y:S01]  /*39180*/  ENDCOLLECTIVE ;  /* 0x000000000000791b */ /* 0x003fe20003800000 */
.L_x_13448:
        /* <DEDUP_REMOVED lines=15> */
.L_x_13449:
[----:B------:R-:W-:Y:S01]  /*39280*/  @P0 IMAD R6, R5, 0x2, R23 ;  /* 0x0000000205060824 */ /* 0x000fe200078e0217 */
[----:B------:R-:W-:Y:S01]  /*39290*/  MOV R13, R4 ;  /* 0x00000004000d7202 */ /* 0x000fe20000000f00 */
[----:B------:R-:W-:Y:S02]  /*392a0*/  IMAD.MOV.U32 R12, RZ, RZ, 0x4 ;  /* 0x00000004ff0c7424 */ /* 0x000fe400078e00ff */
[----:B------:R-:W-:-:S07]  /*392b0*/  IMAD.MOV.U32 R3, RZ, RZ, R14 ;  /* 0x000000ffff037224 */ /* 0x000fce00078e000e */
[----:B------:R-:W-:Y:S05]  /*392c0*/  WARPSYNC.COLLECTIVE R15, `(.L_x_13450) ;  /* 0x000000000f087348 */ /* 0x000fea0003c00000 */
[----:B------:R0:W1:Y:S02]  /*392d0*/  SHFL.IDX P6, R14, R13, R12, R11 ;  /* 0x0000000c0d0e7389 */ /* 0x00006400000c000b */
[----:B01----:R-:W-:Y:S01]  /*392e0*/  ENDCOLLECTIVE ;  /* 0x000000000000791b */ /* 0x003fe20003800000 */
.L_x_13450:
        /* <DEDUP_REMOVED lines=15> */
.L_x_13451:
[----:B------:R-:W-:Y:S02]  /*393e0*/  @P0 IMAD R6, R5, 0x2, R23 ;  /* 0x0000000205060824 */ /* 0x000fe400078e0217 */
[----:B------:R-:W-:Y:S02]  /*393f0*/  IMAD.MOV.U32 R13, RZ, RZ, R4 ;  /* 0x000000ffff0d7224 */ /* 0x000fe400078e0004 */
[----:B------:R-:W-:Y:S02]  /*39400*/  IMAD.MOV.U32 R12, RZ, RZ, 0x5 ;  /* 0x00000005ff0c7424 */ /* 0x000fe400078e00ff */
[----:B------:R-:W-:-:S07]  /*39410*/  IMAD.MOV.U32 R3, RZ, RZ, R14 ;  /* 0x000000ffff037224 */ /* 0x000fce00078e000e */
[----:B------:R-:W-:Y:S05]  /*39420*/  WARPSYNC.COLLECTIVE R15, `(.L_x_13452) ;  /* 0x000000000f087348 */ /* 0x000fea0003c00000 */
[----:B------:R0:W1:Y:S02]  /*39430*/  SHFL.IDX P6, R14, R13, R12, R11 ;  /* 0x0000000c0d0e7389 */ /* 0x00006400000c000b */
[----:B01----:R-:W-:Y:S01]  /*39440*/  ENDCOLLECTIVE ;  /* 0x000000000000791b */ /* 0x003fe20003800000 */
.L_x_13452:
        /* <DEDUP_REMOVED lines=10> */
.L_x_13453:
[----:B------:R-:W-:Y:S01]  /*394f0*/  @!PT LDS RZ, [RZ] ;  /* 0x00000000fffff984 */ /* 0x000fe20000000800 */
[----:B------:R-:W-:Y:S01]  /*39500*/  @!PT LDS RZ, [RZ] ;  /* 0x00000000fffff984 */ /* 0x000fe20000000800 */
[----:B------:R-:W-:Y:S01]  /*39510*/  @!PT LDS RZ, [RZ] ;  /* 0x00000000fffff984 */ /* 0x000fe20000000800 */
[----:B------:R0:W-:Y:S01]  /*39520*/  @P0 LDGSTS.E.BYPASS.LTC128B.128 [R6+0x1e400], desc[UR44][R2.64], !P2 ;  /* 0x1e40000002060fae */ /* 0x0001e2000d101d6c */
[----:B------:R-:W-:Y:S01]  /*39530*/  MOV R0, R14 ;  /* 0x0000000e00007202 */ /* 0x000fe20000000f00 */
[----:B------:R-:W-:Y:S06]  /*39540*/  BRA `(.L_x_13454) ;  /* 0xffffff9800747947 */ /* 0x000fec000383ffff */
.L_x_13299:
        /* <DEDUP_REMOVED lines=9> */
.L_x_13455:
[C---:B------:R-:W-:Y:S01]  /*395e0*/  VIADD R10, R36.reuse, 0x10 ;  /* 0x00000010240a7836 */ /* 0x040fe20000000000 */
[C---:B------:R-:W-:Y:S01]  /*395f0*/  ISETP.GE.AND P0, PT, R36.reuse, R2, PT ;  /* 0x000000022400720c */ /* 0x040fe20003f06270 */
[C---:B------:R-:W-:Y:S01]  /*39600*/  VIADD R8, R36.reuse, 0x30 ;  /* 0x0000003024087836 */ /* 0x040fe20000000000 */
[----:B------:R-:W-:Y:S02]  /*39610*/  IADD3 R6, R36, 0x20, RZ ;  /* 0x0000002024067810 */ /* 0x000fe40007ffe0ff */
[----:B------:R0:W-:Y:S04]  /*39620*/  STL [R1+0x468], R10 ;  /* 0x0004680a01007387 */ /* 0x0001e80000100800 */
[----:B------:R0:W-:Y:S01]  /*39630*/  STL [R1+0x46c], R6 ;  /* 0x00046c0601007387 */ /* 0x0001e20000100800 */
[----:B------:R-:W-:-:S03]  /*39640*/  IMAD.MOV.U32 R13, RZ, RZ, R0 ;  /* 0x000000ffff0d7224 */ /* 0x000fc600078e0000 */
[----:B------:R0:W-:Y:S01]  /*39650*/  STL [R1+0x470], R8 ;  /* 0x0004700801007387 */ /* 0x0001e20000100800 */
[----:B------:R-:W-:-:S07]  /*39660*/  IMAD.MOV.U32 R4, RZ, RZ, R14 ;  /* 0x000000ffff047224 */ /* 0x000fce00078e000e */
[----:B0-----:R-:W-:Y:S05]  /*39670*/  WARPSYNC.COLLECTIVE R15, `(.L_x_13456) ;  /* 0x000000000f087348 */ /* 0x001fea0003c00000 */
[----:B------:R1:W2:Y:S02]  /*39680*/  SHFL.IDX P6, R14, R13, R12, R11 ;  /* 0x0000000c0d0e7389 */ /* 0x0002a400000c000b */
[----:B012---:R-:W-:Y:S01]  /*39690*/  ENDCOLLECTIVE ;  /* 0x000000000000791b */ /* 0x007fe20003800000 */
.L_x_13456:
[----:B------:R-:W-:Y:S01]  /*396a0*/  IMAD.MOV.U32 R13, RZ, RZ, R3 ;  /* 0x000000ffff0d7224 */ /* 0x000fe200078e0003 */
[----:B------:R-:W-:Y:S01]  /*396b0*/  MOV R12, 0x1 ;  /* 0x00000001000c7802 */ /* 0x000fe20000000f00 */
[----:B------:R-:W-:-:S07]  /*396c0*/  IMAD.MOV.U32 R5, RZ, RZ, R14 ;  /* 0x000000ffff057224 */ /* 0x000fce00078e000e */
[----:B------:R-:W-:Y:S05]  /*396d0*/  WARPSYNC.COLLECTIVE R15, `(.L_x_13457) ;  /* 0x000000000f087348 */ /* 0x000fea0003c00000 */
[----:B------:R0:W1:Y:S02]  /*396e0*/  SHFL.IDX P6, R14, R13, R12, R11 ;  /* 0x0000000c0d0e7389 */ /* 0x00006400000c000b */
[----:B01----:R-:W-:Y:S01]  /*396f0*/  ENDCOLLECTIVE ;  /* 0x000000000000791b */ /* 0x003fe20003800000 */
.L_x_13457:
        /* <DEDUP_REMOVED lines=15> */
.L_x_13458:
[----:B------:R-:W-:Y:S02]  /*397f0*/  IMAD.MOV.U32 R13, RZ, RZ, R3 ;  /* 0x000000ffff0d7224 */ /* 0x000fe400078e0003 */
[----:B------:R-:W-:Y:S02]  /*39800*/  IMAD.MOV.U32 R12, RZ, RZ, 0x2 ;  /* 0x00000002ff0c7424 */ /* 0x000fe400078e00ff */
[----:B------:R-:W-:-:S07]  /*39810*/  IMAD.MOV.U32 R5, RZ, RZ, R14 ;  /* 0x000000ffff057224 */ /* 0x000fce00078e000e */
[----:B------:R-:W-:Y:S05]  /*39820*/  WARPSYNC.COLLECTIVE R15, `(.L_x_13459) ;  /* 0x000000000f087348 */ /* 0x000fea0003c00000 */
[----:B------:R0:W1:Y:S02]  /*39830*/  SHFL.IDX P6, R14, R13, R12, R11 ;  /* 0x0000000c0d0e7389 */ /* 0x00006400000c000b */
[----:B01----:R-:W-:Y:S01]  /*39840*/  ENDCOLLECTIVE ;  /* 0x000000000000791b */ /* 0x003fe20003800000 */
.L_x_13459:
        /* <DEDUP_REMOVED lines=15> */
.L_x_13460:
[----:B------:R-:W-:Y:S02]  /*39940*/  IMAD.MOV.U32 R13, RZ, RZ, R3 ;  /* 0x000000ffff0d7224 */ /* 0x000fe400078e0003 */
[----:B------:R-:W-:Y:S02]  /*39950*/  IMAD.MOV.U32 R12, RZ, RZ, 0x3 ;  /* 0x00000003ff0c7424 */ /* 0x000fe400078e00ff */
[----:B------:R-:W-:-:S07]  /*39960*/  IMAD.MOV.U32 R5, RZ, RZ, R14 ;  /* 0x000000ffff057224 */ /* 0x000fce00078e000e */
[----:B------:R-:W-:Y:S05]  /*39970*/  WARPSYNC.COLLECTIVE R15, `(.L_x_13461) ;  /* 0x000000000f087348 */ /* 0x000fea0003c00000 */
[----:B------:R0:W1:Y:S02]  /*39980*/  SHFL.IDX P6, R14, R13, R12, R11 ;  /* 0x0000000c0d0e7389 */ /* 0x00006400000c000b */
[----:B01----:R-:W-:Y:S01]  /*39990*/  ENDCOLLECTIVE ;  /* 0x000000000000791b */ /* 0x003fe20003800000 */
.L_x_13461:
        /* <DEDUP_REMOVED lines=10> */
.L_x_13462:
[----:B------:R-:W-:Y:S01]  /*39a40*/  @!PT LDS RZ, [RZ] ;  /* 0x00000000fffff984 */ /* 0x000fe20000000800 */
[----:B------:R-:W-:Y:S01]  /*39a50*/  @!PT LDS RZ, [RZ] ;  /* 0x00000000fffff984 */ /* 0x000fe20000000800 */
[----:B------:R-:W-:Y:S01]  /*39a60*/  @!PT LDS RZ, [RZ] ;  /* 0x00000000fffff984 */ /* 0x000fe20000000800 */
[----:B------:R0:W-:Y:S01]  /*39a70*/  @!P0 LDGSTS.E.BYPASS.LTC128B.128 [R26+0x19400], desc[UR44][R4.64], !P1 ;  /* 0x19400000041a8fae */ /* 0x0001e2000c901d6c */
[----:B------:R-:W-:Y:S01]  /*39a80*/  ISETP.GE.AND P0, PT, R8, R2, PT ;  /* 0x000000020800720c */ /* 0x000fe20003f06270 */
[----:B------:R-:W-:-:S05]  /*39a90*/  VIADD R8, R36, 0x40 ;  /* 0x0000004024087836 */ /* 0x000fca0000000000 */
[----:B------:R1:W-:Y:S01]  /*39aa0*/  STL [R1+0x474], R8 ;  /* 0x0004740801007387 */ /* 0x0003e20000100800 */
[----:B------:R-:W-:Y:S02]  /*39ab0*/  IMAD.MOV.U32 R13, RZ, RZ, R3 ;  /* 0x000000ffff0d7224 */ /* 0x000fe400078e0003 */
[----:B------:R-:W-:Y:S02]  /*39ac0*/  IMAD.MOV.U32 R12, RZ, RZ, 0x4 ;  /* 0x00000004ff0c7424 */ /* 0x000fe400078e00ff */
[----:B0-----:R-:W-:-:S07]  /*39ad0*/  IMAD.MOV.U32 R4, RZ, RZ, R14 ;  /* 0x000000ffff047224 */ /* 0x001fce00078e000e */
[----:B-1----:R-:W-:Y:S05]  /*39ae0*/  WARPSYNC.COLLECTIVE R15, `(.L_x_13463) ;  /* 0x000000000f087348 */ /* 0x002fea0003c00000 */
[----:B------:R0:W2:Y:S02]  /*39af0*/  SHFL.IDX P6, R14, R13, R12, R11 ;  /* 0x0000000c0d0e7389 */ /* 0x0000a400000c000b */
[----:B012---:R-:W-:Y:S01]  /*39b00*/  ENDCOLLECTIVE ;  /* 0x000000000000791b */ /* 0x007fe20003800000 */
.L_x_13463:
        /* <DEDUP_REMOVED lines=10> */
.L_x_13464:
        /* <DEDUP_REMOVED lines=13> */
.L_x_13465:
        /* <DEDUP_REMOVED lines=10> */
.L_x_13466:
        /* <DEDUP_REMOVED lines=13> */
.L_x_13467:
        /* <DEDUP_REMOVED lines=10> */
[----:B------:R0:W-:Y:S01]  /*39e90*/  @!P0 LDGSTS.E.BYPASS.LTC128B.128 [R26+0x1ac00], desc[UR44][R4.64], !P1 ;  /* 0x1ac00000041a8fae */ /* 0x0001e2000c901d6c */
[----:B------:R-:W-:-:S13]  /*39ea0*/  ISETP.GE.AND P0, PT, R8, R2, PT ;  /* 0x000000020800720c */ /* 0x000fda0003f06270 */
[----:B0-----:R-:W-:Y:S05]  /*39eb0*/  WARPSYNC.COLLECTIVE R15, `(.L_x_13468) ;  /* 0x000000000f087348 */ /* 0x001fea0003c00000 */
[----:B------:R1:W2:Y:S02]  /*39ec0*/  SHFL.IDX P6, R14, R13, R12, R11 ;  /* 0x0000000c0d0e7389 */ /* 0x0002a400000c000b */
[----:B012---:R-:W-:Y:S01]  /*39ed0*/  ENDCOLLECTIVE ;  /* 0x000000000000791b */ /* 0x007fe20003800000 */
.L_x_13468:
[----:B------:R-:W-:Y:S02]  /*39ee0*/  IMAD.MOV.U32 R13, RZ, RZ, R3 ;  /* 0x000000ffff0d7224 */ /* 0x000fe400078e0003 */
[----:B------:R-:W-:Y:S02]  /*39ef0*/  IMAD.MOV.U32 R12, RZ, RZ, 0x7 ;  /* 0x00000007ff0c7424 */ /* 0x000fe400078e00ff */
[----:B------:R-:W-:-:S07]  /*39f00*/  IMAD.MOV.U32 R4, RZ, RZ, R14 ;  /* 0x000000ffff047224 */ /* 0x000fce00078e000e */
[----:B------:R-:W-:Y:S05]  /*39f10*/  WARPSYNC.COLLECTIVE R15, `(.L_x_13469) ;  /* 0x000000000f087348 */ /* 0x000fea0003c00000 */
[----:B------:R0:W1:Y:S02]  /*39f20*/  SHFL.IDX P6, R14, R13, R12, R11 ;  /* 0x0000000c0d0e7389 */ /* 0x00006400000c000b */
[----:B01----:R-:W-:Y:S01]  /*39f30*/  ENDCOLLECTIVE ;  /* 0x000000000000791b */ /* 0x003fe20003800000 */
.L_x_13469:
        /* <DEDUP_REMOVED lines=10> */
.L_x_13470:
[----:B------:R-:W-:Y:S01]  /*39fe0*/  @!PT LDS RZ, [RZ] ;  /* 0x00000000fffff984 */ /* 0x000fe20000000800 */
[----:B------:R-:W-:Y:S01]  /*39ff0*/  @!PT LDS RZ, [RZ] ;  /* 0x00000000fffff984 */ /* 0x000fe20000000800 */
[----:B------:R-:W-:Y:S01]  /*3a000*/  @!PT LDS RZ, [RZ] ;  /* 0x00000000fffff984 */ /* 0x000fe20000000800 */
[----:B------:R0:W-:Y:S01]  /*3a010*/  @!P0 LDGSTS.E.BYPASS.LTC128B.128 [R26+0x1b400], desc[UR44][R4.64], !P1 ;  /* 0x1b400000041a8fae */ /* 0x0001e2000c901d6c */
[----:B------:R-:W-:Y:S01]  /*3a020*/  IMAD.MOV.U32 R0, RZ, RZ, R14 ;  /* 0x000000ffff007224 */ /* 0x000fe200078e000e */
[----:B------:R-:W-:Y:S06]  /*3a030*/  BRA `(.L_x_13471) ;  /* 0xffffff9800d47947 */ /* 0x000fec000383ffff */
.L_x_13303:
        /* <DEDUP_REMOVED lines=12> */
[-C--:B---3--:R-:W-:Y:S01]  /*3a100*/  ISETP.GE.AND P6, PT, R13, R5.reuse, PT ;  /* 0x000000050d00720c */ /* 0x088fe20003fc6270 */
[----:B------:R-:W-:Y:S01]  /*3a110*/  IMAD.MOV.U32 R13, RZ, RZ, R0 ;  /* 0x000000ffff0d7224 */ /* 0x000fe200078e0000 */
[----:B----4-:R-:W-:Y:S01]  /*3a120*/  ISETP.GE.AND P5, PT, R12, R5, PT ;  /* 0x000000050c00720c */ /* 0x010fe20003fa6270 */
[----:B------:R-:W-:-:S08]  /*3a130*/  IMAD.MOV.U32 R12, RZ, RZ, RZ ;  /* 0x000000ffff0c7224 */ /* 0x000fd000078e00ff */
        /* <DEDUP_REMOVED lines=17> */
.L_x_13473:
[----:B------:R-:W-:Y:S05]  /*3a250*/  BSYNC B0 ;  /* 0x0000000000007941 */ /* 0x000fea0003800000 */
.L_x_13472:
        /* <DEDUP_REMOVED lines=11> */
.L_x_13474:
[----:B------:R-:W-:-:S04]  /*3a310*/  LOP3.LUT R22, R22, 0xffefffff, RZ, 0xc0, !PT ;  /* 0xffefffff16167812 */ /* 0x000fc800078ec0ff */
[----:B------:R-:W-:-:S04]  /*3a320*/  @P0 LOP3.LUT R22, R22, 0x100000, RZ, 0xfc, !PT ;  /* 0x0010000016160812 */ /* 0x000fc800078efcff */
[----:B------:R-:W-:Y:S01]  /*3a330*/  LOP3.LUT P0, RZ, R22, 0x400, RZ, 0xc0, !PT ;  /* 0x0000040016ff7812 */ /* 0x000fe2000780c0ff */
[----:B------:R-:W-:Y:S02]  /*3a340*/  IMAD.MOV.U32 R13, RZ, RZ, R0 ;  /* 0x000000ffff0d7224 */ /* 0x000fe400078e0000 */
[----:B------:R-:W-:Y:S01]  /*3a350*/  IMAD.MOV.U32 R12, RZ, RZ, 0x1 ;  /* 0x00000001ff0c7424 */ /* 0x000fe200078e00ff */
[----:B------:R-:W-:-:S09]  /*3a360*/  MOV R3, R14 ;  /* 0x0000000e00037202 */ /* 0x000fd20000000f00 */
[----:B------:R-:W-:-:S05]  /*3a370*/  @!P0 LEA R3, P6, R7, R3, 0x1 ;  /* 0x0000000307038211 */ /* 0x000fca00078c08ff */
[----:B------:R-:W-:-:S05]  /*3a380*/  @!P0 IMAD.X R2, RZ, RZ, R2, P6 ;  /* 0x000000ffff028224 */ /* 0x000fca00030e0602 */
[----:B------:R-:W-:-:S07]  /*3a390*/  @!P0 LOP3.LUT R3, R3, R2, RZ, 0x3c, !PT ;  /* 0x0000000203038212 */ /* 0x000fce00078e3cff */
[----:B------:R-:W-:Y:S05]  /*3a3a0*/  WARPSYNC.COLLECTIVE R15, `(.L_x_13475) ;  /* 0x000000000f087348 */ /* 0x000fea0003c00000 */
[----:B------:R0:W1:Y:S02]  /*3a3b0*/  SHFL.IDX P6, R14, R13, R12, R11 ;  /* 0x0000000c0d0e7389 */ /* 0x00006400000c000b */
[----:B01----:R-:W-:Y:S01]  /*3a3c0*/  ENDCOLLECTIVE ;  /* 0x000000000000791b */ /* 0x003fe20003800000 */
.L_x_13475:
        /* <DEDUP_REMOVED lines=15> */
.L_x_13476:
[----:B------:R-:W-:Y:S02]  /*3a4c0*/  IMAD.MOV.U32 R13, RZ, RZ, R0 ;  /* 0x000000ffff0d7224 */ /* 0x000fe400078e0000 */
[----:B------:R-:W-:Y:S02]  /*3a4d0*/  IMAD.MOV.U32 R12, RZ, RZ, 0x2 ;  /* 0x00000002ff0c7424 */ /* 0x000fe400078e00ff */
        /* <DEDUP_REMOVED lines=10> */
.L_x_13477:
[----:B------:R-:W-:Y:S01]  /*3a580*/  @!PT LDS RZ, [RZ] ;  /* 0x00000000fffff984 */ /* 0x000fe20000000800 */
[----:B------:R-:W-:Y:S01]  /*3a590*/  @!PT LDS RZ, [RZ] ;  /* 0x00000000fffff984 */ /* 0x000fe20000000800 */
[----:B------:R-:W-:Y:S01]  /*3a5a0*/  @!PT LDS RZ, [RZ] ;  /* 0x00000000fffff984 */ /* 0x000fe20000000800 */
[----:B------:R0:W-:Y:S04]  /*3a5b0*/  @!P5 LDGSTS.E.BYPASS.LTC128B.128 [R26+0x26c00], desc[UR44][R2.64+0x80], !P3 ;  /* 0x26c00080021adfae */ /* 0x0001e8000d901d6c */
[----:B------:R0:W-:Y:S04]  /*3a5c0*/  @!P5 LDGSTS.E.BYPASS.LTC128B.128 [R26+0x2ac00], desc[UR44][R2.64+0x100], !P2 ;  /* 0x2ac00100021adfae */ /* 0x0001e8000d101d6c */
[----:B------:R0:W-:Y:S01]  /*3a5d0*/  @!P5 LDGSTS.E.BYPASS.LTC128B.128 [R26+0x2ec00], desc[UR44][R2.64+0x180], !P1 ;  /* 0x2ec00180021adfae */ /* 0x0001e2000c901d6c */
[----:B------:R-:W-:Y:S02]  /*3a5e0*/  LOP3.LUT P5, RZ, R22, 0x80, RZ, 0xc0, !PT ;  /* 0x0000008016ff7812 */ /* 0x000fe400078ac0ff */
[----:B------:R-:W-:Y:S01]  /*3a5f0*/  MOV R13, R4 ;  /* 0x00000004000d7202 */ /* 0x000fe20000000f00 */
[----:B------:R-:W-:-:S10]  /*3a600*/  IMAD.MOV.U32 R6, RZ, RZ, R14 ;  /* 0x000000ffff067224 */ /* 0x000fd400078e000e */
[----:B0-----:R-:W-:Y:S05]  /*3a610*/  WARPSYNC.COLLECTIVE R15, `(.L_x_13478) ;  /* 0x000000000f087348 */ /* 0x001fea0003c00000 */
[----:B------:R1:W2:Y:S02]  /*3a620*/  SHFL.IDX P6, R14, R13, R12, R11 ;  /* 0x0000000c0d0e7389 */ /* 0x0002a400000c000b */
[----:B012---:R-:W-:Y:S01]  /*3a630*/  ENDCOLLECTIVE ;  /* 0x000000000000791b */ /* 0x007fe20003800000 */
.L_x_13478:
        /* <DEDUP_REMOVED lines=12> */
.L_x_13479:
        /* <DEDUP_REMOVED lines=12> */
.L_x_13480:
        /* <DEDUP_REMOVED lines=12> */
.L_x_13481:
[----:B------:R-:W-:Y:S01]  /*3a880*/  @!PT LDS RZ, [RZ] ;  /* 0x00000000fffff984 */ /* 0x000fe20000000800 */
[----:B------:R-:W-:Y:S01]  /*3a890*/  @!PT LDS RZ, [RZ] ;  /* 0x00000000fffff984 */ /* 0x000fe20000000800 */
[----:B------:R-:W-:Y:S01]  /*3a8a0*/  @!PT LDS RZ, [RZ] ;  /* 0x00000000fffff984 */ /* 0x000fe20000000800 */
[----:B------:R0:W-:Y:S04]  /*3a8b0*/  @!P5 LDGSTS.E.BYPASS.LTC128B.128 [R26+0x27c00], desc[UR44][R2.64+0x80], !P3 ;  /* 0x27c00080021adfae */ /* 0x0001e8000d901d6c */
[----:B------:R0:W-:Y:S04]  /*3a8c0*/  @!P5 LDGSTS.E.BYPASS.LTC128B.128 [R26+0x2bc00], desc[UR44][R2.64+0x100], !P2 ;  /* 0x2bc00100021adfae */ /* 0x0001e8000d101d6c */
[----:B------:R0:W-:Y:S01]  /*3a8d0*/  @!P5 LDGSTS.E.BYPASS.LTC128B.128 [R26+0x2fc00], desc[UR44][R2.64+0x180], !P1 ;  /* 0x2fc00180021adfae */ /* 0x0001e2000c901d6c */
[----:B------:R-:W-:Y:S01]  /*3a8e0*/  LOP3.LUT P5, RZ, R22, 0x200000, RZ, 0xc0, !PT ;  /* 0x0020000016ff7812 */ /* 0x000fe200078ac0ff */
[----:B------:R-:W-:Y:S01]  /*3a8f0*/  IMAD.MOV.U32 R13, RZ, RZ, R4 ;  /* 0x000000ffff0d7224 */ /* 0x000fe200078e0004 */
[----:B------:R-:W-:-:S11]  /*3a900*/  MOV R6, R14 ;  /* 0x0000000e00067202 */ /* 0x000fd60000000f00 */
[----:B0-----:R-:W-:Y:S05]  /*3a910*/  WARPSYNC.COLLECTIVE R15, `(.L_x_13482) ;  /* 0x000000000f087348 */ /* 0x001fea0003c00000 */
[----:B------:R1:W2:Y:S02]  /*3a920*/  SHFL.IDX P6, R14, R13, R12, R11 ;  /* 0x0000000c0d0e7389 */ /* 0x0002a400000c000b */
[----:B012---:R-:W-:Y:S01]  /*3a930*/  ENDCOLLECTIVE ;  /* 0x000000000000791b */ /* 0x007fe20003800000 */
.L_x_13482:
        /* <DEDUP_REMOVED lines=12> */
.L_x_13483:
        /* <DEDUP_REMOVED lines=12> */
.L_x_13484:
        /* <DEDUP_REMOVED lines=12> */
.L_x_13485:
        /* <DEDUP_REMOVED lines=11> */
.L_x_13486:
[----:B------:R-:W-:Y:S02]  /*3ac30*/  IMAD.MOV.U32 R13, RZ, RZ, R0 ;  /* 0x000000ffff0d7224 */ /* 0x000fe400078e0000 */
[----:B------:R-:W-:Y:S02]  /*3ac40*/  IMAD.MOV.U32 R12, RZ, RZ, 0x7 ;  /* 0x00000007ff0c7424 */ /* 0x000fe400078e00ff */
[----:B------:R-:W-:-:S07]  /*3ac50*/  IMAD.MOV.U32 R2, RZ, RZ, R14 ;  /* 0x000000ffff027224 */ /* 0x000fce00078e000e */
[----:B------:R-:W-:Y:S05]  /*3ac60*/  WARPSYNC.COLLECTIVE R15, `(.L_x_13487) ;  /* 0x000000000f087348 */ /* 0x000fea0003c00000 */
[----:B------:R0:W1:Y:S02]  /*3ac70*/  SHFL.IDX P6, R14, R13, R12, R11 ;  /* 0x0000000c0d0e7389 */ /* 0x00006400000c000b */
[----:B01----:R-:W-:Y:S01]  /*3ac80*/  ENDCOLLECTIVE ;  /* 0x000000000000791b */ /* 0x003fe20003800000 */
.L_x_13487:
        /* <DEDUP_REMOVED lines=14> */
.L_x_13488:
[----:B------:R-:W-:Y:S01]  /*3ad70*/  IMAD.MOV.U32 R2, RZ, RZ, R14 ;  /* 0x000000ffff027224 */ /* 0x000fe200078e000e */
[----:B------:R-:W-:Y:S06]  /*3ad80*/  BRA `(.L_x_13489) ;  /* 0xffffff9800407947 */ /* 0x000fec000383ffff */
.L_x_13308:
[----:B0-----:R0:W1:Y:S02]  /*3ad90*/  SYNCS.PHASECHK.TRANS64.TRYWAIT P0, [R23+URZ+0x32420], R0 ;  /* 0x03242000170075a7 */ /* 0x001064000800017f */
[----:B-1----:R-:W-:Y:S05]  /*3ada0*/  @!P0 NANOSLEEP.SYNCS 0x989680 ;  /* 0x009896800000895d */ /* 0x002fea0003900000 */
[----:B------:R-:W1:Y:S02]  /*3adb0*/  @!P0 SYNCS.PHASECHK.TRANS64 P0, [R23+URZ+0x32420], R0 ;  /* 0x03242000170085a7 */ /* 0x000e64000800007f */
[----:B-1----:R-:W-:Y:S05]  /*3adc0*/  @!P0 BRA `(.L_x_13308) ;  /* 0xfffffffc00f08947 */ /* 0x002fea000383ffff */
[----:B------:R-:W-:Y:S05]  /*3add0*/  BRA `(.L_x_13490) ;  /* 0xffffff9800b47947 */ /* 0x000fea000383ffff */
.L_x_13311:
[----:B0-----:R0:W1:Y:S02]  /*3ade0*/  SYNCS.PHASECHK.TRANS64.TRYWAIT P0, [R17+URZ+0x32460], R0 ;  /* 0x03246000110075a7 */ /* 0x001064000800017f */
[----:B-1----:R-:W-:Y:S05]  /*3adf0*/  @!P0 NANOSLEEP.SYNCS 0x989680 ;  /* 0x009896800000895d */ /* 0x002fea0003900000 */
[----:B------:R-:W1:Y:S02]  /*3ae00*/  @!P0 SYNCS.PHASECHK.TRANS64 P0, [R17+URZ+0x32460], R0 ;  /* 0x03246000110085a7 */ /* 0x000e64000800007f */
[----:B-1----:R-:W-:Y:S05]  /*3ae10*/  @!P0 BRA `(.L_x_13311) ;  /* 0xfffffffc00f08947 */ /* 0x002fea000383ffff */
[----:B------:R-:W-:Y:S05]  /*3ae20*/  BRA `(.L_x_13491) ;  /* 0xffffff9800c47947 */ /* 0x000fea000383ffff */
.L_x_13312:
        /* <DEDUP_REMOVED lines=8> */
.L_x_13493:
[----:B------:R-:W-:Y:S05]  /*3aeb0*/  BSYNC B0 ;  /* 0x0000000000007941 */ /* 0x000fea0003800000 */
.L_x_13492:
[----:B------:R-:W0:Y:S01]  /*3aec0*/  S2R R8, SR_TID.X ;  /* 0x0000000000087919 */ /* 0x000e220000002100 */
[----:B------:R-:W-:Y:S01]  /*3aed0*/  IMAD.MOV.U32 R13, RZ, RZ, R5 ;  /* 0x000000ffff0d7224 */ /* 0x000fe200078e0005 */
[----:B------:R-:W-:Y:S01]  /*3aee0*/  LEA R4, R4, R23, 0x1 ;  /* 0x0000001704047211 */ /* 0x000fe200078e08ff */
[----:B------:R-:W-:Y:S01]  /*3aef0*/  IMAD.MOV.U32 R12, RZ, RZ, RZ ;  /* 0x000000ffff0c7224 */ /* 0x000fe200078e00ff */
[C---:B------:R-:W-:Y:S01]  /*3af00*/  LOP3.LUT P2, RZ, R7.reuse, 0x2, RZ, 0xc0, !PT ;  /* 0x0000000207ff7812 */ /* 0x040fe2000784c0ff */
[----:B------:R-:W-:Y:S01]  /*3af10*/  IMAD.MOV.U32 R11, RZ, RZ, 0x181f ;  /* 0x0000181fff0b7424 */ /* 0x000fe200078e00ff */
[----:B------:R-:W-:Y:S01]  /*3af20*/  LOP3.LUT P1, RZ, R7, 0x4, RZ, 0xc0, !PT ;  /* 0x0000000407ff7812 */ /* 0x000fe2000782c0ff */
[----:B------:R-:W-:Y:S02]  /*3af30*/  IMAD.MOV.U32 R15, RZ, RZ, -0x1 ;  /* 0xffffffffff0f7424 */ /* 0x000fe400078e00ff */
[----:B------:R-:W-:Y:S01]  /*3af40*/  IMAD.MOV.U32 R3, RZ, RZ, R14 ;  /* 0x000000ffff037224 */ /* 0x000fe200078e000e */
[----:B------:R-:W-:-:S13]  /*3af50*/  ISETP.LT.OR P3, PT, R31, 0x1, !P1 ;  /* 0x000000011f00780c */ /* 0x000fda0004f61670 */
[----:B0-----:R-:W-:Y:S05]  /*3af60*/  WARPSYNC.COLLECTIVE R15, `(.L_x_13494) ;  /* 0x000000000f087348 */ /* 0x001fea0003c00000 */
[----:B------:R1:W2:Y:S02]  /*3af70*/  SHFL.IDX P6, R14, R13, R12, R11 ;  /* 0x0000000c0d0e7389 */ /* 0x0002a400000c000b */
[----:B012---:R-:W-:Y:S01]  /*3af80*/  ENDCOLLECTIVE ;  /* 0x000000000000791b */ /* 0x007fe20003800000 */
.L_x_13494:
        /* <DEDUP_REMOVED lines=9> */
.L_x_13495:
        /* <DEDUP_REMOVED lines=17> */
.L_x_13496:
[----:B------:R-:W-:Y:S02]  /*3b130*/  IMAD.MOV.U32 R13, RZ, RZ, R6 ;  /* 0x000000ffff0d7224 */ /* 0x000fe400078e0006 */
[----:B------:R-:W-:Y:S01]  /*3b140*/  IMAD.MOV.U32 R12, RZ, RZ, 0x2 ;  /* 0x00000002ff0c7424 */ /* 0x000fe200078e00ff */
[----:B------:R-:W-:-:S13]  /*3b150*/  IADD3 R2, P3, R14, R0, RZ ;  /* 0x000000000e027210 */ /* 0x000fda0007f7e0ff */
[----:B------:R-:W-:Y:S05]  /*3b160*/  WARPSYNC.COLLECTIVE R15, `(.L_x_13497) ;  /* 0x000000000f087348 */ /* 0x000fea0003c00000 */
[----:B------:R0:W1:Y:S02]  /*3b170*/  SHFL.IDX P6, R14, R13, R12, R11 ;  /* 0x0000000c0d0e7389 */ /* 0x00006400000c000b */
[----:B01----:R-:W-:Y:S01]  /*3b180*/  ENDCOLLECTIVE ;  /* 0x000000000000791b */ /* 0x003fe20003800000 */
.L_x_13497:
        /* <DEDUP_REMOVED lines=17> */
.L_x_13498:
[----:B------:R-:W-:Y:S01]  /*3b2a0*/  MOV R13, R6 ;  /* 0x00000006000d7202 */ /* 0x000fe20000000f00 */
[----:B------:R-:W-:Y:S01]  /*3b2b0*/  IMAD.MOV.U32 R12, RZ, RZ, 0x3 ;  /* 0x00000003ff0c7424 */ /* 0x000fe200078e00ff */
[----:B------:R-:W-:-:S13]  /*3b2c0*/  IADD3 R2, P3, R14, R0, RZ ;  /* 0x000000000e027210 */ /* 0x000fda0007f7e0ff */
[----:B------:R-:W-:Y:S05]  /*3b2d0*/  WARPSYNC.COLLECTIVE R15, `(.L_x_13499) ;  /* 0x000000000f087348 */ /* 0x000fea0003c00000 */
[----:B------:R0:W1:Y:S02]  /*3b2e0*/  SHFL.IDX P6, R14, R13, R12, R11 ;  /* 0x0000000c0d0e7389 */ /* 0x00006400000c000b */
[----:B01----:R-:W-:Y:S01]  /*3b2f0*/  ENDCOLLECTIVE ;  /* 0x000000000000791b */ /* 0x003fe20003800000 */
.L_x_13499:
        /* <DEDUP_REMOVED lines=17> */
.L_x_13500:
[----:B------:R-:W-:Y:S02]  /*3b410*/  IMAD.MOV.U32 R13, RZ, RZ, R6 ;  /* 0x000000ffff0d7224 */ /* 0x000fe400078e0006 */
[----:B------:R-:W-:Y:S01]  /*3b420*/  IMAD.MOV.U32 R12, RZ, RZ, 0x4 ;  /* 0x00000004ff0c7424 */ /* 0x000fe200078e00ff */
[----:B------:R-:W-:-:S13]  /*3b430*/  IADD3 R2, P3, R14, R0, RZ ;  /* 0x000000000e027210 */ /* 0x000fda0007f7e0ff */
[----:B------:R-:W-:Y:S05]  /*3b440*/  WARPSYNC.COLLECTIVE R15, `(.L_x_13501) ;  /* 0x000000000f087348 */ /* 0x000fea0003c00000 */
[----:B------:R0:W1:Y:S02]  /*3b450*/  SHFL.IDX P6, R14, R13, R12, R11 ;  /* 0x0000000c0d0e7389 */ /* 0x00006400000c000b */
[----:B01----:R-:W-:Y:S01]  /*3b460*/  ENDCOLLECTIVE ;  /* 0x000000000000791b */ /* 0x003fe20003800000 */
.L_x_13501:
        /* <DEDUP_REMOVED lines=17> */
.L_x_13502:
[----:B------:R-:W-:Y:S01]  /*3b580*/  IMAD.MOV.U32 R13, RZ, RZ, R6 ;  /* 0x000000ffff0d7224 */ /* 0x000fe200078e0006 */
[----:B------:R-:W-:Y:S02]  /*3b590*/  MOV R12, 0x5 ;  /* 0x00000005000c7802 */ /* 0x000fe40000000f00 */
[----:B------:R-:W-:-:S13]  /*3b5a0*/  IADD3 R2, P3, R14, R0, RZ ;  /* 0x000000000e027210 */ /* 0x000fda0007f7e0ff */
[----:B------:R-:W-:Y:S05]  /*3b5b0*/  WARPSYNC.COLLECTIVE R15, `(.L_x_13503) ;  /* 0x000000000f087348 */ /* 0x000fea0003c00000 */
[----:B------:R0:W1:Y:S02]  /*3b5c0*/  SHFL.IDX P6, R14, R13, R12, R11 ;  /* 0x0000000c0d0e7389 */ /* 0x00006400000c000b */
[----:B01----:R-:W-:Y:S01]  /*3b5d0*/  ENDCOLLECTIVE ;  /* 0x000000000000791b */ /* 0x003fe20003800000 */
.L_x_13503:
        /* <DEDUP_REMOVED lines=12> */
.L_x_13504:
        /* <DEDUP_REMOVED lines=9> */
.L_x_13319:
[----:B0-----:R0:W1:Y:S02]  /*3b730*/  SYNCS.PHASECHK.TRANS64.TRYWAIT P0, [R4+URZ+0x32440], R21 ;  /* 0x03244015040075a7 */ /* 0x001064000800017f */
[----:B-1----:R-:W-:Y:S05]  /*3b740*/  @!P0 NANOSLEEP.SYNCS 0x989680 ;  /* 0x009896800000895d */ /* 0x002fea0003900000 */
[----:B------:R-:W1:Y:S02]  /*3b750*/  @!P0 SYNCS.PHASECHK.TRANS64 P0, [R4+URZ+0x32440], R21 ;  /* 0x03244015040085a7 */ /* 0x000e64000800007f */
[----:B-1----:R-:W-:Y:S05]  /*3b760*/  @!P0 BRA `(.L_x_13319) ;  /* 0xfffffffc00f08947 */ /* 0x002fea000383ffff */
[----:B------:R-:W-:Y:S05]  /*3b770*/  BRA `(.L_x_13506) ;  /* 0xffffff9c005c7947 */ /* 0x000fea000383ffff */
.L_x_13320:
        /* <DEDUP_REMOVED lines=8> */
.L_x_13508:
[----:B------:R-:W-:Y:S05]  /*3b800*/  BSYNC B1 ;  /* 0x0000000000017941 */ /* 0x000fea0003800000 */
.L_x_13507:
        /* <DEDUP_REMOVED lines=9> */
.L_x_13509:
[----:B------:R-:W-:Y:S02]  /*3b8a0*/  IMAD.MOV.U32 R13, RZ, RZ, R9 ;  /* 0x000000ffff0d7224 */ /* 0x000fe400078e0009 */
[----:B------:R-:W-:Y:S02]  /*3b8b0*/  IMAD.MOV.U32 R12, RZ, RZ, 0x1 ;  /* 0x00000001ff0c7424 */ /* 0x000fe400078e00ff */
[----:B------:R-:W-:-:S07]  /*3b8c0*/  IMAD.MOV.U32 R2, RZ, RZ, R14 ;  /* 0x000000ffff027224 */ /* 0x000fce00078e000e */
[----:B------:R-:W-:Y:S05]  /*3b8d0*/  WARPSYNC.COLLECTIVE R15, `(.L_x_13510) ;  /* 0x000000000f087348 */ /* 0x000fea0003c00000 */
[----:B------:R0:W1:Y:S02]  /*3b8e0*/  SHFL.IDX P6, R14, R13, R12, R11 ;  /* 0x0000000c0d0e7389 */ /* 0x00006400000c000b */
[----:B01----:R-:W-:Y:S01]  /*3b8f0*/  ENDCOLLECTIVE ;  /* 0x000000000000791b */ /* 0x003fe20003800000 */
.L_x_13510:
        /* <DEDUP_REMOVED lines=11> */
.L_x_13511:
[----:B------:R-:W-:Y:S01]  /*3b9b0*/  IMAD.MOV.U32 R13, RZ, RZ, R9 ;  /* 0x000000ffff0d7224 */ /* 0x000fe200078e0009 */
[----:B------:R-:W-:Y:S01]  /*3b9c0*/  MOV R12, 0x2 ;  /* 0x00000002000c7802 */ /* 0x000fe20000000f00 */
[----:B------:R-:W-:-:S07]  /*3b9d0*/  IMAD.MOV.U32 R2, RZ, RZ, R14 ;  /* 0x000000ffff027224 */ /* 0x000fce00078e000e */
[----:B------:R-:W-:Y:S05]  /*3b9e0*/  WARPSYNC.COLLECTIVE R15, `(.L_x_13512) ;  /* 0x000000000f087348 */ /* 0x000fea0003c00000 */
[----:B------:R0:W1:Y:S02]  /*3b9f0*/  SHFL.IDX P6, R14, R13, R12, R11 ;  /* 0x0000000c0d0e7389 */ /* 0x00006400000c000b */
[----:B01----:R-:W-:Y:S01]  /*3ba00*/  ENDCOLLECTIVE ;  /* 0x000000000000791b */ /* 0x003fe20003800000 */
.L_x_13512:
        /* <DEDUP_REMOVED lines=11> */
.L_x_13513:
[----:B------:R-:W-:Y:S02]  /*3bac0*/  IMAD.MOV.U32 R13, RZ, RZ, R9 ;  /* 0x000000ffff0d7224 */ /* 0x000fe400078e0009 */
[----:B------:R-:W-:Y:S02]  /*3bad0*/  IMAD.MOV.U32 R12, RZ, RZ, 0x3 ;  /* 0x00000003ff0c7424 */ /* 0x000fe400078e00ff */
[----:B------:R-:W-:-:S07]  /*3bae0*/  IMAD.MOV.U32 R2, RZ, RZ, R14 ;  /* 0x000000ffff027224 */ /* 0x000fce00078e000e */
[----:B------:R-:W-:Y:S05]  /*3baf0*/  WARPSYNC.COLLECTIVE R15, `(.L_x_13514) ;  /* 0x000000000f087348 */ /* 0x000fea0003c00000 */
[----:B------:R0:W1:Y:S02]  /*3bb00*/  SHFL.IDX P6, R14, R13, R12, R11 ;  /* 0x0000000c0d0e7389 */ /* 0x00006400000c000b */
[----:B01----:R-:W-:Y:S01]  /*3bb10*/  ENDCOLLECTIVE ;  /* 0x000000000000791b */ /* 0x003fe20003800000 */
.L_x_13514:
        /* <DEDUP_REMOVED lines=11> */
.L_x_13515:
[----:B------:R-:W-:Y:S01]  /*3bbd0*/  MOV R13, R9 ;  /* 0x00000009000d7202 */ /* 0x000fe20000000f00 */
[----:B------:R-:W-:Y:S02]  /*3bbe0*/  IMAD.MOV.U32 R12, RZ, RZ, 0x4 ;  /* 0x00000004ff0c7424 */ /* 0x000fe400078e00ff */
[----:B------:R-:W-:-:S07]  /*3bbf0*/  IMAD.MOV.U32 R2, RZ, RZ, R14 ;  /* 0x000000ffff027224 */ /* 0x000fce00078e000e */
[----:B------:R-:W-:Y:S05]  /*3bc00*/  WARPSYNC.COLLECTIVE R15, `(.L_x_13516) ;  /* 0x000000000f087348 */ /* 0x000fea0003c00000 */
[----:B------:R0:W1:Y:S02]  /*3bc10*/  SHFL.IDX P6, R14, R13, R12, R11 ;  /* 0x0000000c0d0e7389 */ /* 0x00006400000c000b */
[----:B01----:R-:W-:Y:S01]  /*3bc20*/  ENDCOLLECTIVE ;  /* 0x000000000000791b */ /* 0x003fe20003800000 */
.L_x_13516:
        /* <DEDUP_REMOVED lines=11> */
.L_x_13517:
[----:B------:R-:W-:Y:S02]  /*3bce0*/  IMAD.MOV.U32 R13, RZ, RZ, R9 ;  /* 0x000000ffff0d7224 */ /* 0x000fe400078e0009 */
[----:B------:R-:W-:Y:S02]  /*3bcf0*/  IMAD.MOV.U32 R12, RZ, RZ, 0x5 ;  /* 0x00000005ff0c7424 */ /* 0x000fe400078e00ff */
[----:B------:R-:W-:-:S07]  /*3bd00*/  IMAD.MOV.U32 R2, RZ, RZ, R14 ;  /* 0x000000ffff027224 */ /* 0x000fce00078e000e */
[----:B------:R-:W-:Y:S05]  /*3bd10*/  WARPSYNC.COLLECTIVE R15, `(.L_x_13518) ;  /* 0x000000000f087348 */ /* 0x000fea0003c00000 */
[----:B------:R0:W1:Y:S02]  /*3bd20*/  SHFL.IDX P6, R14, R13, R12, R11 ;  /* 0x0000000c0d0e7389 */ /* 0x00006400000c000b */
[----:B01----:R-:W-:Y:S01]  /*3bd30*/  ENDCOLLECTIVE ;  /* 0x000000000000791b */ /* 0x003fe20003800000 */
.L_x_13518:
        /* <DEDUP_REMOVED lines=11> */
.L_x_13519:
[----:B------:R-:W-:Y:S01]  /*3bdf0*/  IMAD.MOV.U32 R2, RZ, RZ, R14 ;  /* 0x000000ffff027224 */ /* 0x000fe200078e000e */
[----:B------:R-:W-:Y:S06]  /*3be00*/  BRA `(.L_x_13520) ;  /* 0xffffff98008c7947 */ /* 0x000fec000383ffff */
.L_x_13325:
[----:B---3--:R3:W4:Y:S02]  /*3be10*/  SYNCS.PHASECHK.TRANS64.TRYWAIT P0, [R4+URZ+0x32460], R21 ;  /* 0x03246015040075a7 */ /* 0x008724000800017f */
[----:B----4-:R-:W-:Y:S05]  /*3be20*/  @!P0 NANOSLEEP.SYNCS 0x989680 ;  /* 0x009896800000895d */ /* 0x010fea0003900000 */
[----:B------:R-:W4:Y:S02]  /*3be30*/  @!P0 SYNCS.PHASECHK.TRANS64 P0, [R4+URZ+0x32460], R21 ;  /* 0x03246015040085a7 */ /* 0x000f24000800007f */
[----:B----4-:R-:W-:Y:S05]  /*3be40*/  @!P0 BRA `(.L_x_13325) ;  /* 0xfffffffc00f08947 */ /* 0x010fea000383ffff */
[----:B------:R-:W-:Y:S05]  /*3be50*/  BRA `(.L_x_13521) ;  /* 0xffffff9800dc7947 */ /* 0x000fea000383ffff */
.L_x_13326:
        /* <DEDUP_REMOVED lines=8> */
.L_x_13523:
[----:B------:R-:W-:Y:S05]  /*3bee0*/  BSYNC B1 ;  /* 0x0000000000017941 */ /* 0x000fea0003800000 */
.L_x_13522:
        /* <DEDUP_REMOVED lines=9> */
.L_x_13524:
[----:B------:R-:W-:Y:S01]  /*3bf80*/  MOV R13, R7 ;  /* 0x00000007000d7202 */ /* 0x000fe20000000f00 */
[----:B------:R-:W-:Y:S01]  /*3bf90*/  IMAD.MOV.U32 R12, RZ, RZ, 0x1 ;  /* 0x00000001ff0c7424 */ /* 0x000fe200078e00ff */
[----:B------:R-:W-:-:S13]  /*3bfa0*/  IADD3 R2, P0, R14, R0, RZ ;  /* 0x000000000e027210 */ /* 0x000fda0007f1e0ff */
[----:B------:R-:W-:Y:S05]  /*3bfb0*/  WARPSYNC.COLLECTIVE R15, `(.L_x_13525) ;  /* 0x000000000f087348 */ /* 0x000fea0003c00000 */
[----:B------:R0:W1:Y:S02]  /*3bfc0*/  SHFL.IDX P6, R14, R13, R12, R11 ;  /* 0x0000000c0d0e7389 */ /* 0x00006400000c000b */
[----:B01----:R-:W-:Y:S01]  /*3bfd0*/  ENDCOLLECTIVE ;  /* 0x000000000000791b */ /* 0x003fe20003800000 */
.L_x_13525:
        /* <DEDUP_REMOVED lines=13> */
.L_x_13526:
[----:B------:R-:W-:Y:S02]  /*3c0b0*/  IMAD.MOV.U32 R13, RZ, RZ, R7 ;  /* 0x000000ffff0d7224 */ /* 0x000fe400078e0007 */
[----:B------:R-:W-:Y:S01]  /*3c0c0*/  IMAD.MOV.U32 R12, RZ, RZ, 0x2 ;  /* 0x00000002ff0c7424 */ /* 0x000fe200078e00ff */
[----:B------:R-:W-:-:S13]  /*3c0d0*/  IADD3 R2, P0, R14, R0, RZ ;  /* 0x000000000e027210 */ /* 0x000fda0007f1e0ff */
[----:B------:R-:W-:Y:S05]  /*3c0e0*/  WARPSYNC.COLLECTIVE R15, `(.L_x_13527) ;  /* 0x000000000f087348 */ /* 0x000fea0003c00000 */
[----:B------:R0:W1:Y:S02]  /*3c0f0*/  SHFL.IDX P6, R14, R13, R12, R11 ;  /* 0x0000000c0d0e7389 */ /* 0x00006400000c000b */
[----:B01----:R-:W-:Y:S01]  /*3c100*/  ENDCOLLECTIVE ;  /* 0x000000000000791b */ /* 0x003fe20003800000 */
.L_x_13527:
        /* <DEDUP_REMOVED lines=13> */
.L_x_13528:
[----:B------:R-:W-:Y:S01]  /*3c1e0*/  IMAD.MOV.U32 R13, RZ, RZ, R7 ;  /* 0x000000ffff0d7224 */ /* 0x000fe200078e0007 */
[----:B------:R-:W-:Y:S02]  /*3c1f0*/  MOV R12, 0x3 ;  /* 0x00000003000c7802 */ /* 0x000fe40000000f00 */
[----:B------:R-:W-:-:S13]  /*3c200*/  IADD3 R2, P0, R14, R0, RZ ;  /* 0x000000000e027210 */ /* 0x000fda0007f1e0ff */
[----:B------:R-:W-:Y:S05]  /*3c210*/  WARPSYNC.COLLECTIVE R15, `(.L_x_13529) ;  /* 0x000000000f087348 */ /* 0x000fea0003c00000 */
[----:B------:R0:W1:Y:S02]  /*3c220*/  SHFL.IDX P6, R14, R13, R12, R11 ;  /* 0x0000000c0d0e7389 */ /* 0x00006400000c000b */
[----:B01----:R-:W-:Y:S01]  /*3c230*/  ENDCOLLECTIVE ;  /* 0x000000000000791b */ /* 0x003fe20003800000 */
.L_x_13529:
        /* <DEDUP_REMOVED lines=13> */
.L_x_13530:
[----:B------:R-:W-:Y:S02]  /*3c310*/  IMAD.MOV.U32 R13, RZ, RZ, R7 ;  /* 0x000000ffff0d7224 */ /* 0x000fe400078e0007 */
[----:B------:R-:W-:Y:S01]  /*3c320*/  IMAD.MOV.U32 R12, RZ, RZ, 0x4 ;  /* 0x00000004ff0c7424 */ /* 0x000fe200078e00ff */
[----:B------:R-:W-:-:S13]  /*3c330*/  IADD3 R2, P0, R14, R0, RZ ;  /* 0x000000000e027210 */ /* 0x000fda0007f1e0ff */
[----:B------:R-:W-:Y:S05]  /*3c340*/  WARPSYNC.COLLECTIVE R15, `(.L_x_13531) ;  /* 0x000000000f087348 */ /* 0x000fea0003c00000 */
[----:B------:R0:W1:Y:S02]  /*3c350*/  SHFL.IDX P6, R14, R13, R12, R11 ;  /* 0x0000000c0d0e7389 */ /* 0x00006400000c000b */
[----:B01----:R-:W-:Y:S01]  /*3c360*/  ENDCOLLECTIVE ;  /* 0x000000000000791b */ /* 0x003fe20003800000 */
.L_x_13531:
        /* <DEDUP_REMOVED lines=13> */
.L_x_13532:
[----:B------:R-:W-:Y:S01]  /*3c440*/  IMAD.MOV.U32 R13, RZ, RZ, R7 ;  /* 0x000000ffff0d7224 */ /* 0x000fe200078e0007 */
[----:B------:R-:W-:Y:S02]  /*3c450*/  MOV R12, 0x5 ;  /* 0x00000005000c7802 */ /* 0x000fe40000000f00 */
[----:B------:R-:W-:-:S13]  /*3c460*/  IADD3 R2, P0, R14, R0, RZ ;  /* 0x000000000e027210 */ /* 0x000fda0007f1e0ff */
[----:B------:R-:W-:Y:S05]  /*3c470*/  WARPSYNC.COLLECTIVE R15, `(.L_x_13533) ;  /* 0x000000000f087348 */ /* 0x000fea0003c00000 */
[----:B------:R0:W1:Y:S02]  /*3c480*/  SHFL.IDX P6, R14, R13, R12, R11 ;  /* 0x0000000c0d0e7389 */ /* 0x00006400000c000b */
[----:B01----:R-:W-:Y:S01]  /*3c490*/  ENDCOLLECTIVE ;  /* 0x000000000000791b */ /* 0x003fe20003800000 */
.L_x_13533:
        /* <DEDUP_REMOVED lines=13> */
.L_x_13534:
[----:B------:R-:W-:Y:S05]  /*3c570*/  BRA `(.L_x_13535) ;  /* 0xffffff9800287947 */ /* 0x000fea000383ffff */
.L_x_13334:
[----:B------:R-:W-:Y:S01]  /*3c580*/  BSSY B0, `(.L_x_13536) ;  /* 0x0000008000007945 */ /* 0x000fe20003800000 */
[----:B-1----:R-:W-:Y:S02]  /*3c590*/  IMAD.MOV.U32 R13, RZ, RZ, R16 ;  /* 0x000000ffff0d7224 */ /* 0x002fe400078e0010 */
[----:B------:R-:W-:Y:S02]  /*3c5a0*/  IMAD.MOV.U32 R12, RZ, RZ, RZ ;  /* 0x000000ffff0c7224 */ /* 0x000fe400078e00ff */
[----:B------:R-:W-:Y:S02]  /*3c5b0*/  IMAD.MOV.U32 R11, RZ, RZ, 0x1f ;  /* 0x0000001fff0b7424 */ /* 0x000fe400078e00ff */
[----:B------:R-:W-:-:S07]  /*3c5c0*/  IMAD.MOV.U32 R15, RZ, RZ, -0x1 ;  /* 0xffffffffff0f7424 */ /* 0x000fce00078e00ff */
[----:B0-23--:R-:W-:Y:S05]  /*3c5d0*/  WARPSYNC.COLLECTIVE R15, `(.L_x_13537) ;  /* 0x000000000f087348 */ /* 0x00dfea0003c00000 */
[----:B------:R1:W4:Y:S02]  /*3c5e0*/  SHFL.IDX P6, R14, R13, R12, R11 ;  /* 0x0000000c0d0e7389 */ /* 0x00032400000c000b */
[----:B01234-:R-:W-:Y:S01]  /*3c5f0*/  ENDCOLLECTIVE ;  /* 0x000000000000791b */ /* 0x01ffe20003800000 */
.L_x_13537:
[----:B------:R-:W-:Y:S05]  /*3c600*/  BSYNC B0 ;  /* 0x0000000000007941 */ /* 0x000fea0003800000 */
.L_x_13536:
        /* <DEDUP_REMOVED lines=9> */
.L_x_13538:
        /* <DEDUP_REMOVED lines=18> */
.L_x_13539:
[----:B------:R-:W-:Y:S02]  /*3c7c0*/  MOV R12, 0x2 ;  /* 0x00000002000c7802 */ /* 0x000fe40000000f00 */
[----:B------:R-:W-:-:S05]  /*3c7d0*/  SEL R6, R14, RZ, P1 ;  /* 0x000000ff0e067207 */ /* 0x000fca0000800000 */
[----:B------:R-:W-:-:S04]  /*3c7e0*/  IMAD.IADD R6, R5, 0x1, R6 ;  /* 0x0000000105067824 */ /* 0x000fc800078e0206 */
[----:B------:R-:W-:-:S07]  /*3c7f0*/  IMAD.MOV.U32 R13, RZ, RZ, R6 ;  /* 0x000000ffff0d7224 */ /* 0x000fce00078e0006 */
[----:B------:R-:W-:Y:S05]  /*3c800*/  WARPSYNC.COLLECTIVE R15, `(.L_x_13540) ;  /* 0x000000000f087348 */ /* 0x000fea0003c00000 */
[----:B------:R0:W1:Y:S02]  /*3c810*/  SHFL.UP P6, R14, R13, R12, R11 ;  /* 0x0400000c0d0e7389 */ /* 0x00006400000c000b */
[----:B01----:R-:W-:Y:S01]  /*3c820*/  ENDCOLLECTIVE ;  /* 0x000000000000791b */ /* 0x003fe20003800000 */
.L_x_13540:
[----:B------:R-:W-:Y:S01]  /*3c830*/  IMAD.MOV.U32 R12, RZ, RZ, 0x4 ;  /* 0x00000004ff0c7424 */ /* 0x000fe200078e00ff */
[----:B------:R-:W-:-:S05]  /*3c840*/  SEL R7, R14, RZ, P2 ;  /* 0x000000ff0e077207 */ /* 0x000fca0001000000 */
[----:B------:R-:W-:-:S04]  /*3c850*/  IMAD.IADD R7, R6, 0x1, R7 ;  /* 0x0000000106077824 */ /* 0x000fc800078e0207 */
[----:B------:R-:W-:-:S07]  /*3c860*/  IMAD.MOV.U32 R13, RZ, RZ, R7 ;  /* 0x000000ffff0d7224 */ /* 0x000fce00078e0007 */
[----:B------:R-:W-:Y:S05]  /*3c870*/  WARPSYNC.COLLECTIVE R15, `(.L_x_13541) ;  /* 0x000000000f087348 */ /* 0x000fea0003c00000 */
[----:B------:R0:W1:Y:S02]  /*3c880*/  SHFL.UP P6, R14, R13, R12, R11 ;  /* 0x0400000c0d0e7389 */ /* 0x00006400000c000b */
[----:B01----:R-:W-:Y:S01]  /*3c890*/  ENDCOLLECTIVE ;  /* 0x000000000000791b */ /* 0x003fe20003800000 */
.L_x_13541:
[----:B------:R-:W-:Y:S01]  /*3c8a0*/  IMAD.MOV.U32 R12, RZ, RZ, 0x8 ;  /* 0x00000008ff0c7424 */ /* 0x000fe200078e00ff */
[----:B------:R-:W-:-:S05]  /*3c8b0*/  SEL R2, R14, RZ, P3 ;  /* 0x000000ff0e027207 */ /* 0x000fca0001800000 */
[----:B------:R-:W-:-:S04]  /*3c8c0*/  IMAD.IADD R2, R7, 0x1, R2 ;  /* 0x0000000107027824 */ /* 0x000fc800078e0202 */
[----:B------:R-:W-:-:S07]  /*3c8d0*/  IMAD.MOV.U32 R13, RZ, RZ, R2 ;  /* 0x000000ffff0d7224 */ /* 0x000fce00078e0002 */
[----:B------:R-:W-:Y:S05]  /*3c8e0*/  WARPSYNC.COLLECTIVE R15, `(.L_x_13542) ;  /* 0x000000000f087348 */ /* 0x000fea0003c00000 */
[----:B------:R0:W1:Y:S02]  /*3c8f0*/  SHFL.UP P6, R14, R13, R12, R11 ;  /* 0x0400000c0d0e7389 */ /* 0x00006400000c000b */
[----:B01----:R-:W-:Y:S01]  /*3c900*/  ENDCOLLECTIVE ;  /* 0x000000000000791b */ /* 0x003fe20003800000 */
.L_x_13542:
[----:B------:R-:W-:Y:S01]  /*3c910*/  IMAD.MOV.U32 R12, RZ, RZ, 0x10 ;  /* 0x00000010ff0c7424 */ /* 0x000fe200078e00ff */
[----:B------:R-:W-:-:S05]  /*3c920*/  SEL R3, R14, RZ, P4 ;  /* 0x000000ff0e037207 */ /* 0x000fca0002000000 */
[----:B------:R-:W-:-:S04]  /*3c930*/  IMAD.IADD R3, R2, 0x1, R3 ;  /* 0x0000000102037824 */ /* 0x000fc800078e0203 */
[----:B------:R-:W-:-:S07]  /*3c940*/  IMAD.MOV.U32 R13, RZ, RZ, R3 ;  /* 0x000000ffff0d7224 */ /* 0x000fce00078e0003 */
[----:B------:R-:W-:Y:S05]  /*3c950*/  WARPSYNC.COLLECTIVE R15, `(.L_x_13543) ;  /* 0x000000000f087348 */ /* 0x000fea0003c00000 */
[----:B------:R0:W1:Y:S02]  /*3c960*/  SHFL.UP P6, R14, R13, R12, R11 ;  /* 0x0400000c0d0e7389 */ /* 0x00006400000c000b */
[----:B01----:R-:W-:Y:S01]  /*3c970*/  ENDCOLLECTIVE ;  /* 0x000000000000791b */ /* 0x003fe20003800000 */
.L_x_13543:
        /* <DEDUP_REMOVED lines=8> */
.L_x_13544:
[----:B------:R-:W-:Y:S05]  /*3ca00*/  BRA `(.L_x_13545) ;  /* 0xffffff9800847947 */ /* 0x000fea000383ffff */
.L_x_13339:
[----:B------:R-:W-:Y:S01]  /*3ca10*/  BSSY B0, `(.L_x_13546) ;  /* 0x0000008000007945 */ /* 0x000fe20003800000 */
[----:B-1---5:R-:W-:Y:S02]  /*3ca20*/  IMAD.MOV.U32 R13, RZ, RZ, R5 ;  /* 0x000000ffff0d7224 */ /* 0x022fe400078e0005 */
[----:B------:R-:W-:Y:S02]  /*3ca30*/  IMAD.MOV.U32 R12, RZ, RZ, 0x1 ;  /* 0x00000001ff0c7424 */ /* 0x000fe400078e00ff */
[----:B------:R-:W-:Y:S02]  /*3ca40*/  IMAD.MOV.U32 R11, RZ, RZ, RZ ;  /* 0x000000ffff0b7224 */ /* 0x000fe400078e00ff */
[----:B------:R-:W-:-:S07]  /*3ca50*/  IMAD.MOV.U32 R15, RZ, RZ, -0x1 ;  /* 0xffffffffff0f7424 */ /* 0x000fce00078e00ff */
[----:B0-----:R-:W-:Y:S05]  /*3ca60*/  WARPSYNC.COLLECTIVE R15, `(.L_x_13547) ;  /* 0x000000000f087348 */ /* 0x001fea0003c00000 */
[----:B------:R1:W2:Y:S02]  /*3ca70*/  SHFL.UP P6, R14, R13, R12, R11 ;  /* 0x0400000c0d0e7389 */ /* 0x0002a400000c000b */
[----:B012---:R-:W-:Y:S01]  /*3ca80*/  ENDCOLLECTIVE ;  /* 0x000000000000791b */ /* 0x007fe20003800000 */
.L_x_13547:
[----:B------:R-:W-:Y:S05]  /*3ca90*/  BSYNC B0 ;  /* 0x0000000000007941 */ /* 0x000fea0003800000 */
.L_x_13546:
[----:B------:R-:W-:Y:S01]  /*3caa0*/  SEL R14, R14, RZ, P1 ;  /* 0x000000ff0e0e7207 */ /* 0x000fe20000800000 */
[----:B------:R-:W-:Y:S01]  /*3cab0*/  IMAD.MOV.U32 R12, RZ, RZ, 0x2 ;  /* 0x00000002ff0c7424 */ /* 0x000fe200078e00ff */
[----:B------:R-:W-:Y:S01]  /*3cac0*/  MOV R11, RZ ;  /* 0x000000ff000b7202 */ /* 0x000fe20000000f00 */
[----:B------:R-:W-:Y:S02]  /*3cad0*/  IMAD.MOV.U32 R15, RZ, RZ, -0x1 ;  /* 0xffffffffff0f7424 */ /* 0x000fe400078e00ff */
[----:B------:R-:W-:-:S07]  /*3cae0*/  IMAD.IADD R13, R5, 0x1, R14 ;  /* 0x00000001050d7824 */ /* 0x000fce00078e020e */
[----:B------:R-:W-:Y:S05]  /*3caf0*/  WARPSYNC.COLLECTIVE R15, `(.L_x_13548) ;  /* 0x000000000f087348 */ /* 0x000fea0003c00000 */
[----:B------:R0:W1:Y:S02]  /*3cb00*/  SHFL.UP P6, R14, R13, R12, R11 ;  /* 0x0400000c0d0e7389 */ /* 0x00006400000c000b */
[----:B01----:R-:W-:Y:S01]  /*3cb10*/  ENDCOLLECTIVE ;  /* 0x000000000000791b */ /* 0x003fe20003800000 */
.L_x_13548:
[----:B------:R-:W-:Y:S01]  /*3cb20*/  IMAD.MOV.U32 R12, RZ, RZ, 0x4 ;  /* 0x00000004ff0c7424 */ /* 0x000fe200078e00ff */
[----:B------:R-:W-:-:S05]  /*3cb30*/  SEL R2, R14, RZ, P2 ;  /* 0x000000ff0e027207 */ /* 0x000fca0001000000 */
[----:B------:R-:W-:-:S04]  /*3cb40*/  IMAD.IADD R2, R13, 0x1, R2 ;  /* 0x000000010d027824 */ /* 0x000fc800078e0202 */
[----:B------:R-:W-:-:S07]  /*3cb50*/  IMAD.MOV.U32 R13, RZ, RZ, R2 ;  /* 0x000000ffff0d7224 */ /* 0x000fce00078e0002 */
[----:B------:R-:W-:Y:S05]  /*3cb60*/  WARPSYNC.COLLECTIVE R15, `(.L_x_13549) ;  /* 0x000000000f087348 */ /* 0x000fea0003c00000 */
[----:B------:R0:W1:Y:S02]  /*3cb70*/  SHFL.UP P6, R14, R13, R12, R11 ;  /* 0x0400000c0d0e7389 */ /* 0x00006400000c000b */
[----:B01----:R-:W-:Y:S01]  /*3cb80*/  ENDCOLLECTIVE ;  /* 0x000000000000791b */ /* 0x003fe20003800000 */
.L_x_13549:
[----:B------:R-:W-:Y:S01]  /*3cb90*/  IMAD.MOV.U32 R12, RZ, RZ, 0x8 ;  /* 0x00000008ff0c7424 */ /* 0x000fe200078e00ff */
[----:B------:R-:W-:-:S05]  /*3cba0*/  SEL R3, R14, RZ, P3 ;  /* 0x000000ff0e037207 */ /* 0x000fca0001800000 */
[----:B------:R-:W-:-:S04]  /*3cbb0*/  IMAD.IADD R3, R2, 0x1, R3 ;  /* 0x0000000102037824 */ /* 0x000fc800078e0203 */
[----:B------:R-:W-:-:S07]  /*3cbc0*/  IMAD.MOV.U32 R13, RZ, RZ, R3 ;  /* 0x000000ffff0d7224 */ /* 0x000fce00078e0003 */
[----:B------:R-:W-:Y:S05]  /*3cbd0*/  WARPSYNC.COLLECTIVE R15, `(.L_x_13550) ;  /* 0x000000000f087348 */ /* 0x000fea0003c00000 */
[----:B------:R0:W1:Y:S02]  /*3cbe0*/  SHFL.UP P6, R14, R13, R12, R11 ;  /* 0x0400000c0d0e7389 */ /* 0x00006400000c000b */
[----:B01----:R-:W-:Y:S01]  /*3cbf0*/  ENDCOLLECTIVE ;  /* 0x000000000000791b */ /* 0x003fe20003800000 */
.L_x_13550:
[----:B------:R-:W-:Y:S02]  /*3cc00*/  MOV R12, 0x10 ;  /* 0x00000010000c7802 */ /* 0x000fe40000000f00 */
[----:B------:R-:W-:-:S05]  /*3cc10*/  SEL R4, R14, RZ, P4 ;  /* 0x000000ff0e047207 */ /* 0x000fca0002000000 */
[----:B------:R-:W-:-:S04]  /*3cc20*/  IMAD.IADD R4, R3, 0x1, R4 ;  /* 0x0000000103047824 */ /* 0x000fc800078e0204 */
[----:B------:R-:W-:-:S07]  /*3cc30*/  IMAD.MOV.U32 R13, RZ, RZ, R4 ;  /* 0x000000ffff0d7224 */ /* 0x000fce00078e0004 */
[----:B------:R-:W-:Y:S05]  /*3cc40*/  WARPSYNC.COLLECTIVE R15, `(.L_x_13551) ;  /* 0x000000000f087348 */ /* 0x000fea0003c00000 */
[----:B------:R0:W1:Y:S02]  /*3cc50*/  SHFL.UP P6, R14, R13, R12, R11 ;  /* 0x0400000c0d0e7389 */ /* 0x00006400000c000b */
[----:B01----:R-:W-:Y:S01]  /*3cc60*/  ENDCOLLECTIVE ;  /* 0x000000000000791b */ /* 0x003fe20003800000 */
.L_x_13551:
        /* <DEDUP_REMOVED lines=8> */
.L_x_13552:
[----:B------:R-:W-:Y:S05]  /*3ccf0*/  BRA `(.L_x_13553) ;  /* 0xffffff9800647947 */ /* 0x000fea000383ffff */
.L_x_13341:
[----:B------:R-:W-:Y:S01]  /*3cd00*/  BSSY B0, `(.L_x_13554) ;  /* 0x0000006000007945 */ /* 0x000fe20003800000 */
[----:B------:R-:W-:Y:S01]  /*3cd10*/  PLOP3.LUT P6, PT, P6, PT, PT, 0x8, 0x0 ;  /* 0x000000000000781c */ /* 0x000fe200037ce170 */
[----:B------:R-:W-:-:S12]  /*3cd20*/  IMAD.MOV.U32 R15, RZ, RZ, -0x1 ;  /* 0xffffffffff0f7424 */ /* 0x000fd800078e00ff */
[----:B01----:R-:W-:Y:S05]  /*3cd30*/  WARPSYNC.COLLECTIVE R15, `(.L_x_13555) ;  /* 0x000000000f087348 */ /* 0x003fea0003c00000 */
[----:B------:R-:W-:Y:S01]  /*3cd40*/  VOTE.ANY R14, PT, P6 ;  /* 0x00000000000e7806 */ /* 0x000fe200030e0100 */
[----:B01----:R-:W-:Y:S06]  /*3cd50*/  ENDCOLLECTIVE ;  /* 0x000000000000791b */ /* 0x003fec0003800000 */
.L_x_13555:
[----:B------:R-:W-:Y:S05]  /*3cd60*/  BSYNC B0 ;  /* 0x0000000000007941 */ /* 0x000fea0003800000 */
.L_x_13554:
        /* <DEDUP_REMOVED lines=9> */
.L_x_13556:
[----:B------:R-:W-:Y:S01]  /*3ce00*/  IMAD.MOV.U32 R5, RZ, RZ, R14 ;  /* 0x000000ffff057224 */ /* 0x000fe200078e000e */
[----:B------:R-:W-:Y:S06]  /*3ce10*/  BRA `(.L_x_13557) ;  /* 0xffffff9800547947 */ /* 0x000fec000383ffff */
.L_x_13343:
[----:B------:R-:W-:Y:S01]  /*3ce20*/  BSSY B0, `(.L_x_13558) ;  /* 0x0000007000007945 */ /* 0x000fe20003800000 */
[----:B-1----:R-:W-:Y:S02]  /*3ce30*/  IMAD.MOV.U32 R13, RZ, RZ, R2 ;  /* 0x000000ffff0d7224 */ /* 0x002fe400078e0002 */
[----:B------:R-:W-:Y:S02]  /*3ce40*/  IMAD.MOV.U32 R11, RZ, RZ, 0x1f ;  /* 0x0000001fff0b7424 */ /* 0x000fe400078e00ff */
[----:B------:R-:W-:-:S07]  /*3ce50*/  IMAD.MOV.U32 R15, RZ, RZ, -0x1 ;  /* 0xffffffffff0f7424 */ /* 0x000fce00078e00ff */
[----:B0-23--:R-:W-:Y:S05]  /*3ce60*/  WARPSYNC.COLLECTIVE R15, `(.L_x_13559) ;  /* 0x000000000f087348 */ /* 0x00dfea0003c00000 */
[----:B------:R1:W4:Y:S02]  /*3ce70*/  SHFL.IDX P6, R14, R13, R12, R11 ;  /* 0x0000000c0d0e7389 */ /* 0x00032400000c000b */
[----:B01234-:R-:W-:Y:S01]  /*3ce80*/  ENDCOLLECTIVE ;  /* 0x000000000000791b */ /* 0x01ffe20003800000 */
.L_x_13559:
[----:B------:R-:W-:Y:S05]  /*3ce90*/  BSYNC B0 ;  /* 0x0000000000007941 */ /* 0x000fea0003800000 */
.L_x_13558:
[----:B------:R-:W-:Y:S05]  /*3cea0*/  BRA `(.L_x_13342) ;  /* 0xffffff98004c7947 */ /* 0x000fea000383ffff */
.L_x_13347:
[----:B------:R0:W0:Y:S02]  /*3ceb0*/  SYNCS.PHASECHK.TRANS64.TRYWAIT P0, [R5+URZ+0x32420], R0 ;  /* 0x03242000050075a7 */ /* 0x000024000800017f */
[----:B0-----:R-:W-:Y:S05]  /*3cec0*/  @!P0 NANOSLEEP.SYNCS 0x989680 ;  /* 0x009896800000895d */ /* 0x001fea0003900000 */
[----:B------:R-:W0:Y:S02]  /*3ced0*/  @!P0 SYNCS.PHASECHK.TRANS64 P0, [R5+URZ+0x32420], R0 ;  /* 0x03242000050085a7 */ /* 0x000e24000800007f */
[----:B0-----:R-:W-:Y:S05]  /*3cee0*/  @!P0 BRA `(.L_x_13347) ;  /* 0xfffffffc00f08947 */ /* 0x001fea000383ffff */
[----:B------:R-:W-:Y:S05]  /*3cef0*/  BRA `(.L_x_13560) ;  /* 0xffffff9c00c47947 */ /* 0x000fea000383ffff */
.L_x_13348:
[----:B------:R-:W0:Y:S01]  /*3cf00*/  S2R R2, SR_TID.X ;  /* 0x0000000000027919 */ /* 0x000e220000002100 */
[----:B------:R-:W-:Y:S01]  /*3cf10*/  BSSY B0, `(.L_x_13561) ;  /* 0x000000a000007945 */ /* 0x000fe20003800000 */
[----:B------:R-:W-:Y:S02]  /*3cf20*/  IMAD.MOV.U32 R12, RZ, RZ, RZ ;  /* 0x000000ffff0c7224 */ /* 0x000fe400078e00ff */
[----:B------:R-:W-:Y:S02]  /*3cf30*/  IMAD.MOV.U32 R11, RZ, RZ, 0x1f ;  /* 0x0000001fff0b7424 */ /* 0x000fe400078e00ff */
[----:B------:R-:W-:Y:S01]  /*3cf40*/  IMAD.MOV.U32 R15, RZ, RZ, -0x1 ;  /* 0xffffffffff0f7424 */ /* 0x000fe200078e00ff */
[----:B0-----:R-:W-:-:S04]  /*3cf50*/  SHF.R.U32.HI R2, RZ, 0x5, R2 ;  /* 0x00000005ff027819 */ /* 0x001fc80000011602 */
[----:B------:R-:W-:-:S05]  /*3cf60*/  LOP3.LUT R2, R2, 0x3, RZ, 0xc0, !PT ;  /* 0x0000000302027812 */ /* 0x000fca00078ec0ff */
[----:B-1----:R-:W-:-:S07]  /*3cf70*/  IMAD.MOV.U32 R13, RZ, RZ, R2 ;  /* 0x000000ffff0d7224 */ /* 0x002fce00078e0002 */
[----:B--234-:R-:W-:Y:S05]  /*3cf80*/  WARPSYNC.COLLECTIVE R15, `(.L_x_13562) ;  /* 0x000000000f087348 */ /* 0x01cfea0003c00000 */
[----:B------:R0:W1:Y:S02]  /*3cf90*/  SHFL.IDX P6, R14, R13, R12, R11 ;  /* 0x0000000c0d0e7389 */ /* 0x00006400000c000b */
[----:B01234-:R-:W-:Y:S01]  /*3cfa0*/  ENDCOLLECTIVE ;  /* 0x000000000000791b */ /* 0x01ffe20003800000 */
.L_x_13562:
[----:B------:R-:W-:Y:S05]  /*3cfb0*/  BSYNC B0 ;  /* 0x0000000000007941 */ /* 0x000fea0003800000 */
.L_x_13561:
[----:B------:R-:W-:Y:S05]  /*3cfc0*/  BRA `(.L_x_13563) ;  /* 0xffffff9c00ac7947 */ /* 0x000fea000383ffff */
.L_x_13349:
[----:B------:R-:W-:Y:S01]  /*3cfd0*/  BSSY B0, `(.L_x_13564) ;  /* 0x0000006000007945 */ /* 0x000fe20003800000 */
[----:B------:R-:W-:-:S07]  /*3cfe0*/  IMAD.MOV.U32 R15, RZ, RZ, -0x1 ;  /* 0xffffffffff0f7424 */ /* 0x000fce00078e00ff */
[----:B-1234-:R-:W-:Y:S05]  /*3cff0*/  WARPSYNC.COLLECTIVE R15, `(.L_x_13565) ;  /* 0x000000000f0c7348 */ /* 0x01efea0003c00000 */
[----:B------:R-:W-:Y:S02]  /*3d000*/  ELECT P6, UR62, PT ;  /* 0x00000000003e782f */ /* 0x000fe400038c0000 */
[----:B------:R-:W-:Y:S01]  /*3d010*/  MOV R14, UR62 ;  /* 0x0000003e000e7c02 */ /* 0x000fe20008000f00 */
[----:B-1234-:R-:W-:Y:S10]  /*3d020*/  ENDCOLLECTIVE ;  /* 0x000000000000791b */ /* 0x01eff40003800000 */
.L_x_13565:
[----:B------:R-:W-:Y:S05]  /*3d030*/  BSYNC B0 ;  /* 0x0000000000007941 */ /* 0x000fea0003800000 */
.L_x_13564:
[----:B------:R-:W-:Y:S05]  /*3d040*/  BRA `(.L_x_13566) ;  /* 0xffffff9c00a07947 */ /* 0x000fea000383ffff */
.L_x_13351:
[----:B------:R0:W0:Y:S02]  /*3d050*/  SYNCS.PHASECHK.TRANS64.TRYWAIT P1, [R3+URZ+0x32440], R2 ;  /* 0x03244002030075a7 */ /* 0x000024000802017f */
[----:B0-----:R-:W-:Y:S05]  /*3d060*/  @!P1 NANOSLEEP.SYNCS 0x989680 ;  /* 0x009896800000995d */ /* 0x001fea0003900000 */
[----:B------:R-:W0:Y:S02]  /*3d070*/  @!P1 SYNCS.PHASECHK.TRANS64 P1, [R3+URZ+0x32440], R2 ;  /* 0x03244002030095a7 */ /* 0x000e24000802007f */
[----:B0-----:R-:W-:Y:S05]  /*3d080*/  @!P1 BRA `(.L_x_13351) ;  /* 0xfffffffc00f09947 */ /* 0x001fea000383ffff */
[----:B------:R-:W-:Y:S05]  /*3d090*/  BRA `(.L_x_13567) ;  /* 0xffffff9c00c07947 */ /* 0x000fea000383ffff */
.L_x_13353:
[----:B------:R0:W0:Y:S02]  /*3d0a0*/  SYNCS.PHASECHK.TRANS64.TRYWAIT P1, [R25+URZ+0x32440], R0 ;  /* 0x03244000190075a7 */ /* 0x000024000802017f */
[----:B0-----:R-:W-:Y:S05]  /*3d0b0*/  @!P1 NANOSLEEP.SYNCS 0x989680 ;  /* 0x009896800000995d */ /* 0x001fea0003900000 */
[----:B------:R-:W0:Y:S02]  /*3d0c0*/  @!P1 SYNCS.PHASECHK.TRANS64 P1, [R25+URZ+0x32440], R0 ;  /* 0x03244000190095a7 */ /* 0x000e24000802007f */
[----:B0-----:R-:W-:Y:S05]  /*3d0d0*/  @!P1 BRA `(.L_x_13353) ;  /* 0xfffffffc00f09947 */ /* 0x001fea000383ffff */
[----:B------:R-:W-:Y:S05]  /*3d0e0*/  BRA `(.L_x_13568) ;  /* 0xffffff9c00cc7947 */ /* 0x000fea000383ffff */
.L_x_13355:
[----:B------:R0:W0:Y:S02]  /*3d0f0*/  SYNCS.PHASECHK.TRANS64.TRYWAIT P1, [R3+URZ+0x32460], R2 ;  /* 0x03246002030075a7 */ /* 0x000024000802017f */
[----:B0-----:R-:W-:Y:S05]  /*3d100*/  @!P1 NANOSLEEP.SYNCS 0x989680 ;  /* 0x009896800000995d */ /* 0x001fea0003900000 */
[----:B------:R-:W0:Y:S02]  /*3d110*/  @!P1 SYNCS.PHASECHK.TRANS64 P1, [R3+URZ+0x32460], R2 ;  /* 0x03246002030095a7 */ /* 0x000e24000802007f */
[----:B0-----:R-:W-:Y:S05]  /*3d120*/  @!P1 BRA `(.L_x_13355) ;  /* 0xfffffffc00f09947 */ /* 0x001fea000383ffff */
[----:B------:R-:W-:Y:S05]  /*3d130*/  BRA `(.L_x_13569) ;  /* 0xffffff9c00c87947 */ /* 0x000fea000383ffff */
        .type           $_ZN7cutlass13device_kernelIN5flash11enable_sm90INS1_16FlashAttnFwdSm90INS1_25CollectiveMainloopFwdSm90ILi2EN4cute5tupleIJNS5_1CILi1EEES8_S8_EEENS6_IJNS7_ILi128EEENS7_ILi96EEENS7_ILi64EEEEEELi256ENS_6half_tEfNS_4arch4Sm90ELb0ELb1ELb1ELb1ELb1ELb1ELb1ELb1ELb0ELb1ELb0ELb0EEENS1_21CollectiveEpilogueFwdINS6_IJSA_NS7_ILi256EEESB_EEES9_SE_SG_Li256ELb1ELb1ELb0ELb0EEENS1_36VarlenDynamicPersistentTileSchedulerILi128ELi96ELi256ELi128ELb0ELb1ELb1ELb1ELb0ELb1EEEEEEEEEvNT_6ParamsE$_ZZN5flash25CollectiveMainloopFwdSm90ILi2EN4cute5tupleIJNS1_1CILi1EEES4_S4_EEENS2_IJNS3_ILi128EEENS3_ILi96EEENS3_ILi64EEEEEELi256EN7cutlass6half_tEfNSA_4arch4Sm90ELb0ELb1ELb1ELb1ELb1ELb1ELb1ELb1ELb0ELb1ELb0ELb0EE3mmaINS_16FlashAttnFwdSm90ISE_NS_21CollectiveEpilogueFwdINS2_IJS6_NS3_ILi256EEES7_EEES5_SB_SD_Li256ELb1ELb1ELb0ELb0EEENS_36VarlenDynamicPersistentTileSchedulerILi128ELi96ELi256ELi128ELb0ELb1ELb1ELb1ELb0ELb1EEEE13SharedStorageENS1_6TensorINS1_11ArrayEngineIfLm128EEENS1_6LayoutINS2_IJNS2_IJNS3_ILi2EEEST_NS3_ILi32EEEEEES4_S4_EEENS2_IJNS2_IJS4_ST_NS3_ILi4EEEEEENS3_ILi0EEESZ_EEEEEEENS_7SoftmaxILi2ELi0EEEEEbRKNSE_6ParamsENSA_13PipelineAsyncILi2EEES19_RNSA_13PipelineStateILj2EEERT0_RT1_iRiRKNS_16SeqlenInfoQKNewKILb1ELb1EEENS2_IJiiiiEEERT_ENKUliT_T0_T1_E_clIZSF_ISO_S12_S14_EbS17_S19_S19_S1C_S1E_S1G_iS1H_S1L_S1M_S1O_EUlRS1P_iE0_NS3_ILb1EEES1W_EEDaiS1P_S1Q_S1R_,@function
        .size           $_ZN7cutlass13device_kernelIN5flash11enable_sm90INS1_16FlashAttnFwdSm90INS1_25CollectiveMainloopFwdSm90ILi2EN4cute5tupleIJNS5_1CILi1EEES8_S8_EEENS6_IJNS7_ILi128EEENS7_ILi96EEENS7_ILi64EEEEEELi256ENS_6half_tEfNS_4arch4Sm90ELb0ELb1ELb1ELb1ELb1ELb1ELb1ELb1ELb0ELb1ELb0ELb0EEENS1_21CollectiveEpilogueFwdINS6_IJSA_NS7_ILi256EEESB_EEES9_SE_SG_Li256ELb1ELb1ELb0ELb0EEENS1_36VarlenDynamicPersistentTileSchedulerILi128ELi96ELi256ELi128ELb0ELb1ELb1ELb1ELb0ELb1EEEEEEEEEvNT_6ParamsE$_ZZN5flash25CollectiveMainloopFwdSm90ILi2EN4cute5tupleIJNS1_1CILi1EEES4_S4_EEENS2_IJNS3_ILi128EEENS3_ILi96EEENS3_ILi64EEEEEELi256EN7cutlass6half_tEfNSA_4arch4Sm90ELb0ELb1ELb1ELb1ELb1ELb1ELb1ELb1ELb0ELb1ELb0ELb0EE3mmaINS_16FlashAttnFwdSm90ISE_NS_21CollectiveEpilogueFwdINS2_IJS6_NS3_ILi256EEES7_EEES5_SB_SD_Li256ELb1ELb1ELb0ELb0EEENS_36VarlenDynamicPersistentTileSchedulerILi128ELi96ELi256ELi128ELb0ELb1ELb1ELb1ELb0ELb1EEEE13SharedStorageENS1_6TensorINS1_11ArrayEngineIfLm128EEENS1_6LayoutINS2_IJNS2_IJNS3_ILi2EEEST_NS3_ILi32EEEEEES4_S4_EEENS2_IJNS2_IJS4_ST_NS3_ILi4EEEEEENS3_ILi0EEESZ_EEEEEEENS_7SoftmaxILi2ELi0EEEEEbRKNSE_6ParamsENSA_13PipelineAsyncILi2EEES19_RNSA_13PipelineStateILj2EEERT0_RT1_iRiRKNS_16SeqlenInfoQKNewKILb1ELb1EEENS2_IJiiiiEEERT_ENKUliT_T0_T1_E_clIZSF_ISO_S12_S14_EbS17_S19_S19_S1C_S1E_S1G_iS1H_S1L_S1M_S1O_EUlRS1P_iE0_NS3_ILb1EEES1W_EEDaiS1P_S1Q_S1R_,(.L_x_15678 - $_ZN7cutlass13device_kernelIN5flash11enable_sm90INS1_16FlashAttnFwdSm90INS1_25CollectiveMainloopFwdSm90ILi2EN4cute5tupleIJNS5_1CILi1EEES8_S8_EEENS6_IJNS7_ILi128EEENS7_ILi96EEENS7_ILi64EEEEEELi256ENS_6half_tEfNS_4arch4Sm90ELb0ELb1ELb1ELb1ELb1ELb1ELb1ELb1ELb0ELb1ELb0ELb0EEENS1_21CollectiveEpilogueFwdINS6_IJSA_NS7_ILi256EEESB_EEES9_SE_SG_Li256ELb1ELb1ELb0ELb0EEENS1_36VarlenDynamicPersistentTileSchedulerILi128ELi96ELi256ELi128ELb0ELb1ELb1ELb1ELb0ELb1EEEEEEEEEvNT_6ParamsE$_ZZN5flash25CollectiveMainloopFwdSm90ILi2EN4cute5tupleIJNS1_1CILi1EEES4_S4_EEENS2_IJNS3_ILi128EEENS3_ILi96EEENS3_ILi64EEEEEELi256EN7cutlass6half_tEfNSA_4arch4Sm90ELb0ELb1ELb1ELb1ELb1ELb1ELb1ELb1ELb0ELb1ELb0ELb0EE3mmaINS_16FlashAttnFwdSm90ISE_NS_21CollectiveEpilogueFwdINS2_IJS6_NS3_ILi256EEES7_EEES5_SB_SD_Li256ELb1ELb1ELb0ELb0EEENS_36VarlenDynamicPersistentTileSchedulerILi128ELi96ELi256ELi128ELb0ELb1ELb1ELb1ELb0ELb1EEEE13SharedStorageENS1_6TensorINS1_11ArrayEngineIfLm128EEENS1_6LayoutINS2_IJNS2_IJNS3_ILi2EEEST_NS3_ILi32EEEEEES4_S4_EEENS2_IJNS2_IJS4_ST_NS3_ILi4EEEEEENS3_ILi0EEESZ_EEEEEEENS_7SoftmaxILi2ELi0EEEEEbRKNSE_6ParamsENSA_13PipelineAsyncILi2EEES19_RNSA_13PipelineStateILj2EEERT0_RT1_iRiRKNS_16SeqlenInfoQKNewKILb1ELb1EEENS2_IJiiiiEEERT_ENKUliT_T0_T1_E_clIZSF_ISO_S12_S14_EbS17_S19_S19_S1C_S1E_S1G_iS1H_S1L_S1M_S1O_EUlRS1P_iE0_NS3_ILb1EEES1W_EEDaiS1P_S1Q_S1R_)
$_ZN7cutlass13device_kernelIN5flash11enable_sm90INS1_16FlashAttnFwdSm90INS1_25CollectiveMainloopFwdSm90ILi2EN4cute5tupleIJNS5_1CILi1EEES8_S8_EEENS6_IJNS7_ILi128EEENS7_ILi96EEENS7_ILi64EEEEEELi256ENS_6half_tEfNS_4arch4Sm90ELb0ELb1ELb1ELb1ELb1ELb1ELb1ELb1ELb0ELb1ELb0ELb0EEENS1_21CollectiveEpilogueFwdINS6_IJSA_NS7_ILi256EEESB_EEES9_SE_SG_Li256ELb1ELb1ELb0ELb0EEENS1_36VarlenDynamicPersistentTileSchedulerILi128ELi96ELi256ELi128ELb0ELb1ELb1ELb1ELb0ELb1EEEEEEEEEvNT_6ParamsE$_ZZN5flash25CollectiveMainloopFwdSm90ILi2EN4cute5tupleIJNS1_1CILi1EEES4_S4_EEENS2_IJNS3_ILi128EEENS3_ILi96EEENS3_ILi64EEEEEELi256EN7cutlass6half_tEfNSA_4arch4Sm90ELb0ELb1ELb1ELb1ELb1ELb1ELb1ELb1ELb0ELb1ELb0ELb0EE3mmaINS_16FlashAttnFwdSm90ISE_NS_21CollectiveEpilogueFwdINS2_IJS6_NS3_ILi256EEES7_EEES5_SB_SD_Li256ELb1ELb1ELb0ELb0EEENS_36VarlenDynamicPersistentTileSchedulerILi128ELi96ELi256ELi128ELb0ELb1ELb1ELb1ELb0ELb1EEEE13SharedStorageENS1_6TensorINS1_11ArrayEngineIfLm128EEENS1_6LayoutINS2_IJNS2_IJNS3_ILi2EEEST_NS3_ILi32EEEEEES4_S4_EEENS2_IJNS2_IJS4_ST_NS3_ILi4EEEEEENS3_ILi0EEESZ_EEEEEEENS_7SoftmaxILi2ELi0EEEEEbRKNSE_6ParamsENSA_13PipelineAsyncILi2EEES19_RNSA_13PipelineStateILj2EEERT0_RT1_iRiRKNS_16SeqlenInfoQKNewKILb1ELb1EEENS2_IJiiiiEEERT_ENKUliT_T0_T1_E_clIZSF_ISO_S12_S14_EbS17_S19_S19_S1C_S1E_S1G_iS1H_S1L_S1M_S1O_EUlRS1P_iE0_NS3_ILb1EEES1W_EEDaiS1P_S1Q_S1R_:
[----:B------:R-:W-:Y:S02]  /*3d140*/  ULDC UR4, c[0x0][0x20] ;  /* 0x0000080000047ab9 */ /* 0x000fe40000000800 */
        /* <DEDUP_REMOVED lines=10> */
[----:B------:R-:W-:Y:S02]  /*3d1f0*/  ISETP.NE.AND P0, PT, R2, 0x3, PT ;  /* 0x000000030200780c */ /* 0x000fe40003f05270 */
[----:B------:R-:W-:-:S11]  /*3d200*/  MOV R2, R30 ;  /* 0x0000001e00027202 */ /* 0x000fd60000000f00 */
[----:B0-----:R-:W-:Y:S05]  /*3d210*/  @!P0 BRA `(.L_x_13571) ;  /* 0x0000000000048947 */ /* 0x001fea0003800000 */
[----:B------:R-:W-:Y:S01]  /*3d220*/  BPT.TRAP 0x1 ;  /* 0x000000040000795c */ /* 0x000fe20000300000 */
.L_x_13571:
[----:B------:R-:W-:Y:S05]  /*3d230*/  BSYNC B0 ;  /* 0x0000000000007941 */ /* 0x000fea0003800000 */
.L_x_13570:
        /* <DEDUP_REMOVED lines=13> */
.L_x_13573:
[----:B------:R-:W-:Y:S05]  /*3d310*/  BSYNC B0 ;  /* 0x0000000000007941 */ /* 0x000fea0003800000 */
.L_x_13572:
        /* <DEDUP_REMOVED lines=8> */
.L_x_13575:
[----:B------:R-:W-:Y:S05]  /*3d3a0*/  BSYNC B0 ;  /* 0x0000000000007941 */ /* 0x000fea0003800000 */
.L_x_13574:
[----:B0----5:R-:W2:Y:S04]  /*3d3b0*/  LDL.64 R8, [UR4] ;  /* 0x00000004ff087983 */ /* 0x021ea80008100a00 */
[----:B------:R-:W3:Y:S04]  /*3d3c0*/  LDL.64 R6, [UR4+0x28] ;  /* 0x00002804ff067983 */ /* 0x000ee80008100a00 */
[----:B------:R-:W4:Y:S04]  /*3d3d0*/  LDL.64 R4, [UR4+0x20] ;  /* 0x00002004ff047983 */ /* 0x000f280008100a00 */
        /* <DEDUP_REMOVED lines=52> */
[----:B------:R-:W3:Y:S04]  /*3d720*/  LDL.64 R4, [UR4+0x30] ;  /* 0x00003004ff047983 */ /* 0x000ee80008100a00 */
        /* <DEDUP_REMOVED lines=9> */
.L_x_13604:
[----:B------:R-:W-:Y:S05]  /*3d7c0*/  BSYNC B0 ;  /* 0x0000000000007941 */ /* 0x000fea0003800000 */
.L_x_13577:
[----:B------:R-:W2:Y:S04]  /*3d7d0*/  LDL.64 R6, [UR4+0x40] ;  /* 0x00004004ff067983 */ /* 0x000ea80008100a00 */
[----:B0-----:R-:W3:Y:S04]  /*3d7e0*/  LDL.64 R4, [UR4] ;  /* 0x00000004ff047983 */ /* 0x001ee80008100a00 */
[----:B--2---:R-:W2:Y:S04]  /*3d7f0*/  LD.E R8, desc[UR6][R6.64] ;  /* 0x0000000606087980 */ /* 0x004ea8000c101900 */
[----:B---3--:R0:W5:Y:S04]  /*3d800*/  LD.E R10, desc[UR6][R4.64] ;  /* 0x00000006040a7980 */ /* 0x008168000c101900 */
[----:B------:R0:W5:Y:S01]  /*3d810*/  LD.E R11, desc[UR6][R4.64+0x4] ;  /* 0x00000406040b7980 */ /* 0x000162000c101900 */
[----:B------:R-:W-:Y:S01]  /*3d820*/  BSSY B0, `(.L_x_13579) ;  /* 0x0000005000007945 */ /* 0x000fe20003800000 */
[----:B--2---:R-:W-:-:S04]  /*3d830*/  LOP3.LUT R8, R8, 0x1, RZ, 0xfc, !PT ;  /* 0x0000000108087812 */ /* 0x004fc800078efcff */
[----:B------:R-:W-:-:S13]  /*3d840*/  ISETP.NE.AND P0, PT, R8, 0x3, PT ;  /* 0x000000030800780c */ /* 0x000fda0003f05270 */
[----:B0-----:R-:W-:Y:S05]  /*3d850*/  @!P0 BRA `(.L_x_13580) ;  /* 0x0000000000048947 */ /* 0x001fea0003800000 */
[----:B------:R-:W-:Y:S01]  /*3d860*/  BPT.TRAP 0x1 ;  /* 0x000000040000795c */ /* 0x000fe20000300000 */
.L_x_13580:
[----:B------:R-:W-:Y:S05]  /*3d870*/  BSYNC B0 ;  /* 0x0000000000007941 */ /* 0x000fea0003800000 */
.L_x_13579:
        /* <DEDUP_REMOVED lines=13> */
.L_x_13582:
[----:B------:R-:W-:Y:S05]  /*3d950*/  BSYNC B0 ;  /* 0x0000000000007941 */ /* 0x000fea0003800000 */
.L_x_13581:
        /* <DEDUP_REMOVED lines=8> */
.L_x_13584:
[----:B------:R-:W-:Y:S05]  /*3d9e0*/  BSYNC B0 ;  /* 0x0000000000007941 */ /* 0x000fea0003800000 */
.L_x_13583:
[----:B------:R-:W2:Y:S04]  /*3d9f0*/  LDL.64 R12, [UR4] ;  /* 0x00000004ff0c7983 */ /* 0x000ea80008100a00 */
[----:B------:R-:W0:Y:S04]  /*3da00*/  LDL.64 R10, [UR4+0x58] ;  /* 0x00005804ff0a7983 */ /* 0x000e280008100a00 */
[----:B------:R-:W3:Y:S04]  /*3da10*/  LDL.64 R6, [UR4+0x48] ;  /* 0x00004804ff067983 */ /* 0x000ee80008100a00 */
[----:B------:R-:W4:Y:S04]  /*3da20*/  LDL.64 R4, [UR4+0x50] ;  /* 0x00005004ff047983 */ /* 0x000f280008100a00 */
[----:B--2---:R-:W2:Y:S04]  /*3da30*/  LD.E R13, desc[UR6][R12.64] ;  /* 0x000000060c0d7980 */ /* 0x004ea8000c101900 */
[----:B0----5:R-:W2:Y:S04]  /*3da40*/  LD.E.64 R8, desc[UR6][R10.64] ;  /* 0x000000060a087980 */ /* 0x021ea8000c101b00 */
[----:B---3--:R-:W3:Y:S04]  /*3da50*/  LD.E R18, desc[UR6][R6.64] ;  /* 0x0000000606127980 */ /* 0x008ee8000c101900 */
[----:B----4-:R-:W4:Y:S01]  /*3da60*/  LD.E.64 R14, desc[UR6][R4.64] ;  /* 0x00000006040e7980 */ /* 0x010f22000c101b00 */
[----:B------:R-:W-:Y:S05]  /*3da70*/  WARPSYNC.ALL ;  /* 0x0000000000007948 */ /* 0x000fea0003800000 */
[----:B------:R-:W-:Y:S01]  /*3da80*/  WARPGROUP.ARRIVE ;  /* 0x00000000000079c5 */ /* 0x000fe20000000000 */
[----:B------:R-:W-:-:S02]  /*3da90*/  IMAD.MOV.U32 R19, RZ, RZ, 0x1 ;  /* 0x00000001ff137424 */ /* 0x000fc400078e00ff */
[----:B--2---:R-:W-:Y:S01]  /*3daa0*/  IMAD R8, R13, 0xc00, R8 ;  /* 0x00000c000d087824 */ /* 0x004fe200078e0208 */
[----:B------:R-:W-:Y:S02]  /*3dab0*/  R2UR UR11, R9 ;  /* 0x00000000090b72ca */ /* 0x000fe400000e0000 */
[----:B---3--:R-:W-:Y:S02]  /*3dac0*/  ISETP.NE.U32.AND P0, PT, R18, RZ, PT ;  /* 0x000000ff1200720c */ /* 0x008fe40003f05070 */
[----:B------:R-:W-:Y:S02]  /*3dad0*/  R2UR UR10, R8 ;  /* 0x00000000080a72ca */ /* 0x000fe400000e0000 */
[----:B----4-:R-:W-:Y:S02]  /*3dae0*/  R2UR UR8, R14 ;  /* 0x000000000e0872ca */ /* 0x010fe400000e0000 */
[----:B------:R-:W-:-:S07]  /*3daf0*/  R2UR UR9, R15 ;  /* 0x000000000f0972ca */ /* 0x000fce00000e0000 */
[----:B------:R-:W-:-:S06]  /*3db00*/  VOTEU.ANY UP0, P0 ;  /* 0x00000000003f7886 */ /* 0x000fcc0000000100 */
[----:B------:R-:W-:Y:S03]  /*3db10*/  HGMMA.64x96x16.F32 R24, gdesc[UR8], R24, UP0, gsb0 ;  /* 0x01600000081879f0 */ /* 0x000fe6000b800818 */
[----:B------:R-:W-:Y:S02]  /*3db20*/  WARPGROUP.DEPBAR.LE gsb0, 0x0 ;  /* 0x00008000000079c5 */ /* 0x000fe40000010000 */
[----:B------:R0:W-:Y:S04]  /*3db30*/  ST.E desc[UR6][R6.64], R19 ;  /* 0x0000001306007985 */ /* 0x0001e8000c101906 */
[----:B------:R-:W2:Y:S01]  /*3db40*/  LD.E.64 R10, desc[UR6][R4.64] ;  /* 0x00000006040a7980 */ /* 0x000ea2000c101b00 */
[----:B------:R-:W-:Y:S01]  /*3db50*/  VIADD R12, R8, 0x2 ;  /* 0x00000002080c7836 */ /* 0x000fe20000000000 */
[----:B------:R-:W-:Y:S01]  /*3db60*/  WARPGROUP.ARRIVE ;  /* 0x00000000000079c5 */ /* 0x000fe20000000000 */
[----:B------:R-:W-:-:S03]  /*3db70*/  IMAD.MOV.U32 R13, RZ, RZ, R9 ;  /* 0x000000ffff0d7224 */ /* 0x000fc600078e0009 */
        /* <DEDUP_REMOVED lines=49> */
[----:B------:R-:W-:Y:S02]  /*3de90*/  R2UR UR11, R13 ;  /* 0x000000000d0b72ca */ /* 0x000fe400000e0000 */
[----:B--2---:R-:W-:Y:S02]  /*3dea0*/  IADD3 R10, R10, 0x402, RZ ;  /* 0x000004020a0a7810 */ /* 0x004fe40007ffe0ff */
[----:B------:R-:W-:Y:S02]  /*3deb0*/  R2UR UR9, R11 ;  /* 0x000000000b0972ca */ /* 0x000fe400000e0000 */
        /* <DEDUP_REMOVED lines=30> */
[----:B------:R-:W-:Y:S01]  /*3e0a0*/  MOV R13, R9 ;  /* 0x00000009000d7202 */ /* 0x000fe20000000f00 */
        /* <DEDUP_REMOVED lines=83> */
[----:B------:R-:W-:Y:S01]  /*3e5e0*/  WARPGROUP.ARRIVE ;  /* 0x00000000000079c5 */ /* 0x000fe20000000000 */
[----:B------:R-:W-:-:S03]  /*3e5f0*/  VIADD R10, R8, 0x906 ;  /* 0x00000906080a7836 */ /* 0x000fc60000000000 */
[----:B------:R-:W-:Y:S02]  /*3e600*/  R2UR UR11, R11 ;  /* 0x000000000b0b72ca */ /* 0x000fe400000e0000 */
[----:B------:R-:W-:Y:S01]  /*3e610*/  R2UR UR10, R10 ;  /* 0x000000000a0a72ca */ /* 0x000fe200000e0000 */
[----:B--2---:R-:W-:Y:S01]  /*3e620*/  IMAD.MOV.U32 R9, RZ, RZ, R13 ;  /* 0x000000ffff097224 */ /* 0x004fe200078e000d */
[----:B------:R-:W-:-:S04]  /*3e630*/  IADD3 R8, R12, 0xc06, RZ ;  /* 0x00000c060c087810 */ /* 0x000fc80007ffe0ff */
[----:B------:R-:W-:Y:S02]  /*3e640*/  R2UR UR8, R8 ;  /* 0x00000000080872ca */ /* 0x000fe400000e0000 */
[----:B------:R-:W-:-:S13]  /*3e650*/  R2UR UR9, R9 ;  /* 0x00000000090972ca */ /* 0x000fda00000e0000 */
[----:B------:R-:W-:Y:S03]  /*3e660*/  HGMMA.64x96x16.F32 R24, gdesc[UR8], R24, gsb0 ;  /* 0x01600000081879f0 */ /* 0x000fe60008000818 */
[----:B------:R-:W-:Y:S02]  /*3e670*/  WARPGROUP.DEPBAR.LE gsb0, 0x0 ;  /* 0x00008000000079c5 */ /* 0x000fe40000010000 */
[----:B------:R0:W-:Y:S04]  /*3e680*/  ST.E desc[UR6][R6.64], R19 ;  /* 0x0000001306007985 */ /* 0x0001e8000c101906 */
[----:B------:R-:W2:Y:S04]  /*3e690*/  LDL.64 R10, [UR4+0x18] ;  /* 0x00001804ff0a7983 */ /* 0x000ea80008100a00 */
[----:B------:R-:W3:Y:S01]  /*3e6a0*/  LDL.64 R8, [UR4] ;  /* 0x00000004ff087983 */ /* 0x000ee20008100a00 */
[----:B------:R-:W1:Y:S02]  /*3e6b0*/  S2R R4, SR_TID.X ;  /* 0x0000000000047919 */ /* 0x000e640000002100 */
[----:B-1----:R-:W-:-:S04]  /*3e6c0*/  SHF.R.U32.HI R5, RZ, 0x7, R4 ;  /* 0x00000007ff057819 */ /* 0x002fc80000011604 */
        /* <DEDUP_REMOVED lines=9> */
.L_x_13587:
[----:B------:R-:W-:Y:S05]  /*3e760*/  BSYNC B0 ;  /* 0x0000000000007941 */ /* 0x000fea0003800000 */
.L_x_13586:
        /* <DEDUP_REMOVED lines=15> */
[----:B--2---:R-:W2:Y:S01]  /*3e860*/  LD.E.64 R12, desc[UR6][R8.64] ;  /* 0x00000006080c7980 */ /* 0x004ea2000c101b00 */
[----:B----4-:R-:W-:-:S03]  /*3e870*/  ISETP.NE.AND P0, PT, R5, 0x1, PT ;  /* 0x000000010500780c */ /* 0x010fc60003f05270 */
[----:B------:R-:W4:Y:S10]  /*3e880*/  LD.E R8, desc[UR6][R2.64+0x18] ;  /* 0x0000180602087980 */ /* 0x000f34000c101900 */
[----:B------:R-:W3:Y:S04]  /*3e890*/  @P0 LD.E R73, desc[UR6][R2.64+0x28] ;  /* 0x0000280602490980 */ /* 0x000ee8000c101900 */
[----:B------:R-:W3:Y:S04]  /*3e8a0*/  @P0 LD.E R72, desc[UR6][R2.64+0x2c] ;  /* 0x00002c0602480980 */ /* 0x000ee8000c101900 */
[----:B--2---:R-:W2:Y:S01]  /*3e8b0*/  LD.E R15, desc[UR6][R12.64] ;  /* 0x000000060c0f7980 */ /* 0x004ea2000c101900 */
[----:B----4-:R-:W-:Y:S01]  /*3e8c0*/  ISETP.GE.AND P1, PT, R8, 0x1, PT ;  /* 0x000000010800780c */ /* 0x010fe20003f26270 */
[----:B------:R-:W-:Y:S01]  /*3e8d0*/  BSSY B0, `(.L_x_13588) ;  /* 0x00000a8000007945 */ /* 0x000fe20003800000 */
[-C--:B--2---:R-:W-:Y:S01]  /*3e8e0*/  FMUL.FTZ R12, R31, R15.reuse ;  /* 0x0000000f1f0c7220 */ /* 0x084fe20000410000 */
[-C--:B------:R-:W-:Y:S01]  /*3e8f0*/  FMUL.FTZ R31, R47, R15.reuse ;  /* 0x0000000f2f1f7220 */ /* 0x080fe20000410000 */
[----:B---3--:R-:W-:Y:S01]  /*3e900*/  SHF.R.S32.HI R47, RZ, 0x1f, R78 ;  /* 0x0000001fff2f7819 */ /* 0x008fe2000001144e */
[----:B------:R-:W-:-:S03]  /*3e910*/  FMUL.FTZ R74, R48, R15 ;  /* 0x0000000f304a7220 */ /* 0x000fc60000410000 */
[----:B------:R-:W-:Y:S01]  /*3e920*/  LEA.HI R48, R47, R78, RZ, 0x7 ;  /* 0x0000004e2f307211 */ /* 0x000fe200078f38ff */
[----:B------:R-:W-:-:S03]  /*3e930*/  FMUL.FTZ R75, R49, R15 ;  /* 0x0000000f314b7220 */ /* 0x000fc60000410000 */
[----:B------:R-:W-:Y:S01]  /*3e940*/  LOP3.LUT R49, R48, 0xffffff80, RZ, 0xc0, !PT ;  /* 0xffffff8030317812 */ /* 0x000fe200078ec0ff */
[----:B------:R-:W-:-:S04]  /*3e950*/  FMUL.FTZ R13, R34, R15 ;  /* 0x0000000f220d7220 */ /* 0x000fc80000410000 */
[----:B------:R-:W-:Y:S02]  /*3e960*/  IMAD.IADD R49, R78, 0x1, -R49 ;  /* 0x000000014e317824 */ /* 0x000fe400078e0a31 */
[-C--:B------:R-:W-:Y:S01]  /*3e970*/  FMUL.FTZ R34, R50, R15.reuse ;  /* 0x0000000f32227220 */ /* 0x080fe20000410000 */
[----:B------:R-:W-:Y:S02]  /*3e980*/  LEA.HI R47, R47, R78, RZ, 0x2 ;  /* 0x0000004e2f2f7211 */ /* 0x000fe400078f10ff */
[----:B------:R-:W-:Y:S01]  /*3e990*/  SHF.R.S32.HI R50, RZ, 0x1f, R49 ;  /* 0x0000001fff327819 */ /* 0x000fe20000011431 */
[-C--:B------:R-:W-:Y:S01]  /*3e9a0*/  FMUL.FTZ R76, R52, R15.reuse ;  /* 0x0000000f344c7220 */ /* 0x080fe20000410000 */
[-C--:B------:R-:W-:Y:S01]  /*3e9b0*/  FMUL.FTZ R14, R35, R15.reuse ;  /* 0x0000000f230e7220 */ /* 0x080fe20000410000 */
[----:B------:R-:W-:Y:S01]  /*3e9c0*/  FMUL.FTZ R10, R27, R15 ;  /* 0x0000000f1b0a7220 */ /* 0x000fe20000410000 */
[C---:B------:R-:W-:Y:S01]  /*3e9d0*/  LEA.HI R52, R50.reuse, R49, RZ, 0x2 ;  /* 0x0000003132347211 */ /* 0x040fe200078f10ff */
        /* <DEDUP_REMOVED lines=16> */
[----:B------:R-:W-:Y:S01]  /*3eae0*/  LEA.HI R53, R78, R78, RZ, 0x1 ;  /* 0x0000004e4e357211 */ /* 0x000fe200078f08ff */
[----:B------:R-:W-:Y:S02]  /*3eaf0*/  IMAD.IADD R59, R50, 0x1, -R59 ;  /* 0x00000001323b7824 */ /* 0x000fe400078e0a3b */
[----:B------:R-:W-:Y:S01]  /*3eb00*/  FMUL.FTZ R9, R24, R15 ;  /* 0x0000000f18097220 */ /* 0x000fe20000410000 */
[----:B------:R-:W-:Y:S01]  /*3eb10*/  IMAD.IADD R48, R51, 0x1, -R48 ;  /* 0x0000000133307824 */ /* 0x000fe200078e0a30 */
[----:B------:R-:W-:Y:S01]  /*3eb20*/  LOP3.LUT R53, R53, 0x1ffffffe, RZ, 0xc0, !PT ;  /* 0x1ffffffe35357812 */ /* 0x000fe200078ec0ff */
[----:B------:R-:W-:-:S02]  /*3eb30*/  IMAD.U32 R59, R80, 0x10, R59 ;  /* 0x00000010503b7824 */ /* 0x000fc400078e003b */
[-C--:B------:R-:W-:Y:S01]  /*3eb40*/  FMUL.FTZ R24, R39, R15.reuse ;  /* 0x0000000f27187220 */ /* 0x080fe20000410000 */
[----:B------:R-:W-:Y:S01]  /*3eb50*/  FMUL.FTZ R39, R55, R15 ;  /* 0x0000000f37277220 */ /* 0x000fe20000410000 */
[----:B------:R-:W-:Y:S01]  /*3eb60*/  IADD3 R53, R78, -R53, RZ ;  /* 0x800000354e357210 */ /* 0x000fe20007ffe0ff */
[-C--:B------:R-:W-:Y:S01]  /*3eb70*/  FMUL.FTZ R55, R56, R15.reuse ;  /* 0x0000000f38377220 */ /* 0x080fe20000410000 */
[----:B------:R-:W-:Y:S02]  /*3eb80*/  IMAD R48, R48, 0x40, R59 ;  /* 0x0000004030307824 */ /* 0x000fe400078e023b */
[-C--:B------:R-:W-:Y:S01]  /*3eb90*/  FMUL.FTZ R56, R57, R15.reuse ;  /* 0x0000000f39387220 */ /* 0x080fe20000410000 */
[-C--:B------:R-:W-:Y:S01]  /*3eba0*/  FMUL.FTZ R57, R60, R15.reuse ;  /* 0x0000000f3c397220 */ /* 0x080fe20000410000 */
[----:B------:R-:W-:Y:S01]  /*3ebb0*/  FMUL.FTZ R60, R66, R15 ;  /* 0x0000000f423c7220 */ /* 0x000fe20000410000 */
[----:B------:R-:W-:-:S04]  /*3ebc0*/  IMAD R66, R53, 0x8, R48 ;  /* 0x0000000835427824 */ /* 0x000fc800078e0230 */
[----:B------:R-:W-:-:S05]  /*3ebd0*/  @P0 IMAD.HI.U32 R73, R66, R73, RZ ;  /* 0x0000004942490227 */ /* 0x000fca00078e00ff */
[----:B------:R-:W-:Y:S01]  /*3ebe0*/  @P0 SHF.R.U32.HI R66, RZ, R72, R73 ;  /* 0x00000048ff420219 */ /* 0x000fe20000011649 */
[----:B------:R-:W-:Y:S01]  /*3ebf0*/  FMUL.FTZ R5, R26, R15 ;  /* 0x0000000f1a057220 */ /* 0x000fe20000410000 */
[----:B------:R-:W-:-:S03]  /*3ec00*/  LOP3.LUT R52, R52, 0x7ffffffc, RZ, 0xc0, !PT ;  /* 0x7ffffffc34347812 */ /* 0x000fc600078ec0ff */
[----:B------:R-:W0:Y:S01]  /*3ec10*/  SHFL.IDX PT, R50, R66, RZ, 0x1c1f ;  /* 0x001c1fff42327589 */ /* 0x000e2200000e0000 */
[-C--:B------:R-:W-:Y:S01]  /*3ec20*/  FMUL.FTZ R11, R30, R15.reuse ;  /* 0x0000000f1e0b7220 */ /* 0x080fe20000410000 */
[-C--:B------:R-:W-:Y:S01]  /*3ec30*/  FMUL.FTZ R26, R42, R15.reuse ;  /* 0x0000000f2a1a7220 */ /* 0x080fe20000410000 */
        /* <DEDUP_REMOVED lines=26> */
[----:B------:R-:W-:Y:S01]  /*3ede0*/  FMUL.FTZ R63, R71, R15 ;  /* 0x0000000f473f7220 */ /* 0x000fe20000410000 */
[----:B------:R-:W-:Y:S01]  /*3edf0*/  VIADD R49, R51, 0x1 ;  /* 0x0000000133317836 */ /* 0x000fe20000000000 */
[----:B------:R-:W1:Y:S03]  /*3ee00*/  MUFU.TANH R9, R9 ;  /* 0x0000000900097308 */ /* 0x000e660000002400 */
[----:B------:R-:W-:Y:S01]  /*3ee10*/  IMAD R49, R52, -0x2, R49 ;  /* 0xfffffffe34317824 */ /* 0x000fe200078e0231 */
[----:B------:R-:W-:-:S04]  /*3ee20*/  LOP3.LUT R48, RZ, R21, RZ, 0x33, !PT ;  /* 0x00000015ff307212 */ /* 0x000fc800078e33ff */
        /* <DEDUP_REMOVED lines=50> */
[----:B------:R-:W-:-:S02]  /*3f150*/  IMAD.SHL.U32 R15, R52, 0x2, RZ ;  /* 0x00000002340f7824 */ /* 0x000fc400078e00ff */
[----:B------:R-:W-:Y:S01]  /*3f160*/  IMAD.IADD R71, R49, 0x1, R48 ;  /* 0x0000000131477824 */ /* 0x000fe200078e0230 */
[----:B0-----:R-:W-:Y:S01]  /*3f170*/  VIADDMNMX R59, R50, R70, R67, PT ;  /* 0x00000046323b7246 */ /* 0x001fe20003800143 */
[C---:B------:R-:W-:Y:S02]  /*3f180*/  IMAD R73, R0.reuse, -0x60, -R15 ;  /* 0xffffffa000497824 */ /* 0x040fe400078e0a0f */
        /* <DEDUP_REMOVED lines=15> */
.L_x_13593:
[----:B------:R-:W-:Y:S05]  /*3f280*/  BSYNC B2 ;  /* 0x0000000000027941 */ /* 0x000fea0003800000 */
.L_x_13592:
[----:B------:R-:W-:Y:S01]  /*3f290*/  LOP3.LUT R15, RZ, R15, RZ, 0x33, !PT ;  /* 0x0000000fff0f7212 */ /* 0x000fe200078e33ff */
[----:B------:R-:W-:Y:S06]  /*3f2a0*/  BRA `(.L_x_13594) ;  /* 0x0000000000187947 */ /* 0x000fec0003800000 */
.L_x_13591:
[----:B------:R-:W-:-:S13]  /*3f2b0*/  ISETP.NE.AND P0, PT, R8, 0x1, PT ;  /* 0x000000010800780c */ /* 0x000fda0003f05270 */
[----:B------:R-:W-:Y:S05]  /*3f2c0*/  @!P0 BRA `(.L_x_13594) ;  /* 0x0000000000108947 */ /* 0x000fea0003800000 */
[----:B------:R-:W2:Y:S04]  /*3f2d0*/  LD.E R0, desc[UR6][R2.64+0x1c] ;  /* 0x00001c0602007980 */ /* 0x000ea8000c101900 */
[----:B------:R-:W3:Y:S01]  /*3f2e0*/  LD.E R48, desc[UR6][R2.64+0x20] ;  /* 0x0000200602307980 */ /* 0x000ee2000c101900 */
[----:B--2---:R-:W-:-:S05]  /*3f2f0*/  IMAD.HI.U32 R15, R15, R0, RZ ;  /* 0x000000000f0f7227 */ /* 0x004fca00078e00ff */
[----:B---3--:R-:W-:-:S07]  /*3f300*/  SHF.R.U32.HI R15, RZ, R48, R15 ;  /* 0x00000030ff0f7219 */ /* 0x008fce000001160f */
.L_x_13594:
[----:B------:R-:W-:Y:S05]  /*3f310*/  BSYNC B1 ;  /* 0x0000000000017941 */ /* 0x000fea0003800000 */
.L_x_13590:
[----:B------:R-:W-:-:S05]  /*3f320*/  IMAD R15, R8, R15, R73 ;  /* 0x0000000f080f7224 */ /* 0x000fca00078e0249 */
[----:B------:R-:W-:Y:S02]  /*3f330*/  VIMNMX R18, R18, R15, !PT ;  /* 0x0000000f12127248 */ /* 0x000fe40007fe0100 */
[----:B------:R-:W-:-:S07]  /*3f340*/  VIADDMNMX R59, R15, R8, R59, PT ;  /* 0x000000080f3b7246 */ /* 0x000fce000380013b */
.L_x_13589:
[----:B------:R-:W-:Y:S05]  /*3f350*/  BSYNC B0 ;  /* 0x0000000000007941 */ /* 0x000fea0003800000 */
.L_x_13588:
        /* <DEDUP_REMOVED lines=102> */
[----:B------:R-:W-:Y:S02]  /*3f9c0*/  ISETP.GE.AND P5, PT, R72, 0x59, PT ;  /* 0x000000594800780c */ /* 0x000fe40003fa6270 */
[----:B0-----:R-:W-:Y:S02]  /*3f9d0*/  IADD3 R65, R71, R66, RZ ;  /* 0x0000004247417210 */ /* 0x001fe40007ffe0ff */
        /* <DEDUP_REMOVED lines=28> */
.L_x_13600:
[----:B------:R-:W-:Y:S05]  /*3fba0*/  BSYNC B2 ;  /* 0x0000000000027941 */ /* 0x000fea0003800000 */
.L_x_13599:
[----:B------:R-:W-:Y:S01]  /*3fbb0*/  LOP3.LUT R7, RZ, R7, RZ, 0x33, !PT ;  /* 0x00000007ff077212 */ /* 0x000fe200078e33ff */
[----:B------:R-:W-:Y:S06]  /*3fbc0*/  BRA `(.L_x_13601) ;  /* 0x0000000000187947 */ /* 0x000fec0003800000 */
.L_x_13598:
[----:B------:R-:W-:-:S13]  /*3fbd0*/  ISETP.NE.AND P6, PT, R8, 0x1, PT ;  /* 0x000000010800780c */ /* 0x000fda0003fc5270 */
[----:B------:R-:W-:Y:S05]  /*3fbe0*/  @!P6 BRA `(.L_x_13601) ;  /* 0x000000000010e947 */ /* 0x000fea0003800000 */
[----:B------:R-:W2:Y:S04]  /*3fbf0*/  LD.E R6, desc[UR6][R2.64+0x1c] ;  /* 0x00001c0602067980 */ /* 0x000ea8000c101900 */
[----:B------:R-:W3:Y:S01]  /*3fc00*/  LD.E R56, desc[UR6][R2.64+0x20] ;  /* 0x0000200602387980 */ /* 0x000ee2000c101900 */
[----:B--2---:R-:W-:-:S05]  /*3fc10*/  IMAD.HI.U32 R7, R7, R6, RZ ;  /* 0x0000000607077227 */ /* 0x004fca00078e00ff */
[----:B---3--:R-:W-:-:S07]  /*3fc20*/  SHF.R.U32.HI R7, RZ, R56, R7 ;  /* 0x00000038ff077219 */ /* 0x008fce0000011607 */
.L_x_13601:
[----:B------:R-:W-:Y:S05]  /*3fc30*/  BSYNC B1 ;  /* 0x0000000000017941 */ /* 0x000fea0003800000 */
.L_x_13597:
[----:B------:R-:W-:-:S05]  /*3fc40*/  IMAD R2, R8, R7, R73 ;  /* 0x0000000708027224 */ /* 0x000fca00078e0249 */
[----:B------:R-:W-:Y:S02]  /*3fc50*/  VIADDMNMX R9, R2, R8, R9, PT ;  /* 0x0000000802097246 */ /* 0x000fe40003800109 */
[----:B------:R-:W-:-:S07]  /*3fc60*/  VIMNMX R65, R65, R2, !PT ;  /* 0x0000000241417248 */ /* 0x000fce0007fe0100 */
.L_x_13596:
[----:B------:R-:W-:Y:S05]  /*3fc70*/  BSYNC B0 ;  /* 0x0000000000007941 */ /* 0x000fea0003800000 */
.L_x_13595:
[----:B------:R-:W2:Y:S01]  /*3fc80*/  LDL.64 R2, [UR4+0x70] ;  /* 0x00007004ff027983 */ /* 0x000ea20008100a00 */
[C---:B------:R-:W-:Y:S02]  /*3fc90*/  ISETP.GT.AND P0, PT, R65.reuse, 0x1, !P0 ;  /* 0x000000014100780c */ /* 0x040fe40004704270 */
[----:B------:R-:W-:Y:S01]  /*3fca0*/  ISETP.GT.AND P1, PT, R65, 0x8, !P1 ;  /* 0x000000084100780c */ /* 0x000fe20004f24270 */
[----:B------:R-:W-:Y:S01]  /*3fcb0*/  STL [R1+0x4a0], R16 ;  /* 0x0004a01001007387 */ /* 0x000fe20000100800 */
        /* <DEDUP_REMOVED lines=67> */
[----:B------:R-:W-:Y:S02]  /*400f0*/  ISETP.GT.AND P2, PT, R65, 0x49, !P2 ;  /* 0x000000494100780c */ /* 0x000fe40005744270 */
        /* <DEDUP_REMOVED lines=69> */
[----:B0-----:R-:W-:Y:S02]  /*40550*/  FMNMX.FTZ R8, R9, R6, !PT ;  /* 0x0000000609087209 */ /* 0x001fe40007810000 */
        /* <DEDUP_REMOVED lines=17> */
[----:B------:R-:W-:-:S03]  /*40670*/  FSETP.NEU.FTZ.AND P0, PT, R68, -INF , PT ;  /* 0xff8000004400780b */ /* 0x000fc60003f1d000 */
[-CC-:B------:R-:W-:Y:S01]  /*40680*/  FFMA.FTZ R25, R25, R63.reuse, -R66.reuse ;  /* 0x0000003f19197223 */ /* 0x180fe20000010842 */
[----:B------:R-:W-:Y:S01]  /*40690*/  FSEL R2, R2, RZ, P0 ;  /* 0x000000ff02027208 */ /* 0x000fe20000000000 */
[-C--:B------:R-:W-:Y:S02]  /*406a0*/  FFMA.FTZ R168, R64, R63.reuse, -R66 ;  /* 0x0000003f40a87223 */ /* 0x080fe40000010842 */
[----:B------:R0:W-:Y:S02]  /*406b0*/  MUFU.EX2 R27, R25 ;  /* 0x00000019001b7308 */ /* 0x0001e40000000800 */
[-C--:B------:R-:W-:Y:S01]  /*406c0*/  FFMA.FTZ R169, R59, R63.reuse, -R2 ;  /* 0x0000003f3ba97223 */ /* 0x080fe20000010802 */
[-C--:B------:R-:W-:Y:S01]  /*406d0*/  FFMA.FTZ R26, R28, R63.reuse, -R66 ;  /* 0x0000003f1c1a7223 */ /* 0x080fe20000010842 */
[-CC-:B0-----:R-:W-:Y:S01]  /*406e0*/  FFMA.FTZ R25, R24, R63.reuse, -R2.reuse ;  /* 0x0000003f18197223 */ /* 0x181fe20000010802 */
[----:B------:R-:W-:-:S03]  /*406f0*/  FFMA.FTZ R24, R57, R63, -R2 ;  /* 0x0000003f39187223 */ /* 0x000fc60000010802 */
[----:B------:R-:W0:Y:S01]  /*40700*/  MUFU.EX2 R168, R168 ;  /* 0x000000a800a87308 */ /* 0x000e220000000800 */
[-C--:B------:R-:W-:Y:S01]  /*40710*/  FFMA.FTZ R170, R29, R63.reuse, -R66 ;  /* 0x0000003f1daa7223 */ /* 0x080fe20000010842 */
[-C--:B------:R-:W-:Y:S01]  /*40720*/  FFMA.FTZ R171, R58, R63.reuse, -R2 ;  /* 0x0000003f3aab7223 */ /* 0x080fe20000010802 */
[----:B------:R-:W-:-:S05]  /*40730*/  FFMA.FTZ R223, R54, R63, -R66 ;  /* 0x0000003f36df7223 */ /* 0x000fca0000010842 */
[----:B------:R-:W-:Y:S01]  /*40740*/  MUFU.EX2 R25, R25 ;  /* 0x0000001900197308 */ /* 0x000fe20000000800 */
[----:B------:R-:W-:-:S07]  /*40750*/  FFMA.FTZ R219, R56, R63, -R2 ;  /* 0x0000003f38db7223 */ /* 0x000fce0000010802 */
[----:B------:R-:W1:Y:S01]  /*40760*/  MUFU.EX2 R169, R169 ;  /* 0x000000a900a97308 */ /* 0x000e620000000800 */
[----:B------:R-:W-:-:S07]  /*40770*/  FFMA.FTZ R224, R52, R63, -R66 ;  /* 0x0000003f34e07223 */ /* 0x000fce0000010842 */
[----:B------:R-:W2:Y:S01]  /*40780*/  MUFU.EX2 R26, R26 ;  /* 0x0000001a001a7308 */ /* 0x000ea20000000800 */
[----:B------:R-:W-:-:S07]  /*40790*/  FFMA.FTZ R220, R55, R63, -R2 ;  /* 0x0000003f37dc7223 */ /* 0x000fce0000010802 */
[----:B------:R-:W-:Y:S01]  /*407a0*/  MUFU.EX2 R24, R24 ;  /* 0x0000001800187308 */ /* 0x000fe20000000800 */
[----:B------:R-:W-:-:S07]  /*407b0*/  FFMA.FTZ R221, R53, R63, -R66 ;  /* 0x0000003f35dd7223 */ /* 0x000fce0000010842 */
[----:B------:R-:W3:Y:S01]  /*407c0*/  MUFU.EX2 R170, R170 ;  /* 0x000000aa00aa7308 */ /* 0x000ee20000000800 */
[----:B------:R-:W-:-:S07]  /*407d0*/  FFMA.FTZ R204, R20, R63, -R2 ;  /* 0x0000003f14cc7223 */ /* 0x000fce0000010802 */
[----:B------:R-:W4:Y:S01]  /*407e0*/  MUFU.EX2 R171, R171 ;  /* 0x000000ab00ab7308 */ /* 0x000f220000000800 */
[-CC-:B------:R-:W-:Y:S01]  /*407f0*/  FFMA.FTZ R226, R19, R63.reuse, -R66.reuse ;  /* 0x0000003f13e27223 */ /* 0x180fe20000010842 */
[----:B------:R-:W-:Y:S01]  /*40800*/  FFMA.FTZ R18, R18, R63, -R66 ;  /* 0x0000003f12127223 */ /* 0x000fe20000010842 */
[----:B0-----:R-:W-:-:S05]  /*40810*/  FADD.FTZ R3, R168, R27 ;  /* 0x0000001ba8037221 */ /* 0x001fca0000010000 */
[----:B------:R-:W0:Y:S01]  /*40820*/  MUFU.EX2 R223, R223 ;  /* 0x000000df00df7308 */ /* 0x000e220000000800 */
[-CC-:B------:R-:W-:Y:S01]  /*40830*/  FFMA.FTZ R222, R51, R63.reuse, -R66.reuse ;  /* 0x0000003f33de7223 */ /* 0x180fe20000010842 */
[----:B------:R-:W-:Y:S01]  /*40840*/  FFMA.FTZ R0, R0, R63, -R66 ;  /* 0x0000003f00007223 */ /* 0x000fe20000010842 */
[----:B-1----:R-:W-:-:S05]  /*40850*/  FADD.FTZ R19, R25, R169 ;  /* 0x000000a919137221 */ /* 0x002fca0000010000 */
[----:B------:R-:W1:Y:S01]  /*40860*/  MUFU.EX2 R219, R219 ;  /* 0x000000db00db7308 */ /* 0x000e620000000800 */
[----:B------:R-:W-:Y:S01]  /*40870*/  FFMA.FTZ R205, R14, R63, -R2 ;  /* 0x0000003f0ecd7223 */ /* 0x000fe20000010802 */
[----:B--2---:R-:W-:-:S06]  /*40880*/  FADD.FTZ R3, R26, R3 ;  /* 0x000000031a037221 */ /* 0x004fcc0000010000 */
[----:B------:R-:W2:Y:S01]  /*40890*/  MUFU.EX2 R224, R224 ;  /* 0x000000e000e07308 */ /* 0x000ea20000000800 */
[----:B------:R-:W-:-:S07]  /*408a0*/  FFMA.FTZ R9, R50, R63, -R66 ;  /* 0x0000003f32097223 */ /* 0x000fce0000010842 */
[----:B------:R-:W2:Y:S01]  /*408b0*/  MUFU.EX2 R220, R220 ;  /* 0x000000dc00dc7308 */ /* 0x000ea20000000800 */
[----:B---3--:R-:W-:Y:S01]  /*408c0*/  FADD.FTZ R20, R170, R3 ;  /* 0x00000003aa147221 */ /* 0x008fe20000010000 */
[----:B------:R-:W-:-:S06]  /*408d0*/  FFMA.FTZ R8, R48, R63, -R66 ;  /* 0x0000003f30087223 */ /* 0x000fcc0000010842 */
[----:B------:R-:W3:Y:S08]  /*408e0*/  MUFU.EX2 R221, R221 ;  /* 0x000000dd00dd7308 */ /* 0x000ef00000000800 */
[----:B------:R4:W-:Y:S08]  /*408f0*/  MUFU.EX2 R16, R18 ;  /* 0x0000001200107308 */ /* 0x0009f00000000800 */
[----:B------:R-:W3:Y:S01]  /*40900*/  MUFU.EX2 R204, R204 ;  /* 0x000000cc00cc7308 */ /* 0x000ee20000000800 */
[----:B----4-:R-:W-:-:S07]  /*40910*/  FADD.FTZ R18, R24, R19 ;  /* 0x0000001318127221 */ /* 0x010fce0000010000 */
[----:B------:R4:W-:Y:S01]  /*40920*/  MUFU.EX2 R213, R0 ;  /* 0x0000000000d57308 */ /* 0x0009e20000000800 */
[----:B------:R-:W-:Y:S01]  /*40930*/  FADD.FTZ R18, R171, R18 ;  /* 0x00000012ab127221 */ /* 0x000fe20000010000 */
[----:B0-----:R-:W-:-:S06]  /*40940*/  FADD.FTZ R3, R223, R20 ;  /* 0x00000014df037221 */ /* 0x001fcc0000010000 */
[----:B------:R-:W0:Y:S01]  /*40950*/  MUFU.EX2 R222, R222 ;  /* 0x000000de00de7308 */ /* 0x000e220000000800 */
[-CC-:B----4-:R-:W-:Y:S01]  /*40960*/  FFMA.FTZ R0, R13, R63.reuse, -R2.reuse ;  /* 0x0000003f0d007223 */ /* 0x190fe20000010802 */
[-C--:B------:R-:W-:Y:S01]  /*40970*/  FFMA.FTZ R13, R10, R63.reuse, -R2 ;  /* 0x0000003f0a0d7223 */ /* 0x080fe20000010802 */
[----:B------:R-:W-:-:S05]  /*40980*/  FFMA.FTZ R12, R49, R63, -R66 ;  /* 0x0000003f310c7223 */ /* 0x000fca0000010842 */
[----:B------:R-:W4:Y:S01]  /*40990*/  MUFU.EX2 R205, R205 ;  /* 0x000000cd00cd7308 */ /* 0x000f220000000800 */
[-C--:B------:R-:W-:Y:S01]  /*409a0*/  FFMA.FTZ R225, R15, R63.reuse, -R66 ;  /* 0x0000003f0fe17223 */ /* 0x080fe20000010842 */
[----:B-1----:R-:W-:Y:S01]  /*409b0*/  FADD.FTZ R19, R219, R18 ;  /* 0x00000012db137221 */ /* 0x002fe20000010000 */
[----:B------:R-:W-:-:S05]  /*409c0*/  FFMA.FTZ R15, R30, R63, -R2 ;  /* 0x0000003f1e0f7223 */ /* 0x000fca0000010802 */
[----:B------:R-:W1:Y:S01]  /*409d0*/  MUFU.EX2 R9, R9 ;  /* 0x0000000900097308 */ /* 0x000e620000000800 */
[----:B--2---:R-:W-:Y:S01]  /*409e0*/  FADD.FTZ R20, R224, R3 ;  /* 0x00000003e0147221 */ /* 0x004fe20000010000 */
[----:B------:R-:W-:-:S06]  /*409f0*/  FADD.FTZ R19, R220, R19 ;  /* 0x00000013dc137221 */ /* 0x000fcc0000010000 */
[----:B------:R-:W2:Y:S01]  /*40a00*/  MUFU.EX2 R0, R0 ;  /* 0x0000000000007308 */ /* 0x000ea20000000800 */
[-C--:B------:R-:W-:Y:S01]  /*40a10*/  FFMA.FTZ R11, R45, R63.reuse, -R66 ;  /* 0x0000003f2d0b7223 */ /* 0x080fe20000010842 */
[----:B------:R-:W-:Y:S01]  /*40a20*/  FFMA.FTZ R14, R31, R63, -R2 ;  /* 0x0000003f1f0e7223 */ /* 0x000fe20000010802 */
[----:B---3--:R-:W-:-:S05]  /*40a30*/  FADD.FTZ R3, R221, R20 ;  /* 0x00000014dd037221 */ /* 0x008fca0000010000 */
[----:B------:R-:W3:Y:S01]  /*40a40*/  MUFU.EX2 R8, R8 ;  /* 0x0000000800087308 */ /* 0x000ee20000000800 */
[----:B------:R-:W-:Y:S01]  /*40a50*/  FADD.FTZ R20, R204, R19 ;  /* 0x00000013cc147221 */ /* 0x000fe20000010000 */
[----:B------:R-:W-:-:S06]  /*40a60*/  FFMA.FTZ R178, R44, R63, -R66 ;  /* 0x0000003f2cb27223 */ /* 0x000fcc0000010842 */
[----:B------:R-:W3:Y:S01]  /*40a70*/  MUFU.EX2 R13, R13 ;  /* 0x0000000d000d7308 */ /* 0x000ee20000000800 */
[----:B------:R-:W-:Y:S01]  /*40a80*/  FFMA.FTZ R197, R34, R63, -R2 ;  /* 0x0000003f22c57223 */ /* 0x000fe20000010802 */
[----:B0-----:R-:W-:-:S06]  /*40a90*/  FADD.FTZ R28, R222, R3 ;  /* 0x00000003de1c7221 */ /* 0x001fcc0000010000 */
[----:B------:R-:W0:Y:S01]  /*40aa0*/  MUFU.EX2 R12, R12 ;  /* 0x0000000c000c7308 */ /* 0x000e220000000800 */
[----:B----4-:R-:W-:Y:S01]  /*40ab0*/  FADD.FTZ R3, R205, R20 ;  /* 0x00000014cd037221 */ /* 0x010fe20000010000 */
[----:B------:R-:W-:-:S06]  /*40ac0*/  FFMA.FTZ R177, R41, R63, -R66 ;  /* 0x0000003f29b17223 */ /* 0x000fcc0000010842 */
        /* <DEDUP_REMOVED lines=9> */
[----:B------:R-:W-:-:S06]  /*40b60*/  FADD.FTZ R28, R13, R28 ;  /* 0x0000001c0d1c7221 */ /* 0x000fcc0000010000 */
[----:B------:R-:W3:Y:S01]  /*40b70*/  MUFU.EX2 R178, R178 ;  /* 0x000000b200b27308 */ /* 0x000ee20000000800 */
[-C--:B------:R-:W-:Y:S01]  /*40b80*/  FFMA.FTZ R179, R40, R63.reuse, -R66 ;  /* 0x0000003f28b37223 */ /* 0x080fe20000010842 */
[----:B------:R-:W-:-:S06]  /*40b90*/  FFMA.FTZ R198, R39, R63, -R2 ;  /* 0x0000003f27c67223 */ /* 0x000fcc0000010802 */
[----:B------:R-:W3:Y:S01]  /*40ba0*/  MUFU.EX2 R197, R197 ;  /* 0x000000c500c57308 */ /* 0x000ee20000000800 */
[----:B0-----:R-:W-:Y:S01]  /*40bb0*/  FADD.FTZ R30, R12, R3 ;  /* 0x000000030c1e7221 */ /* 0x001fe20000010000 */
[----:B----4-:R-:W-:-:S06]  /*40bc0*/  FADD.FTZ R3, R15, R28 ;  /* 0x0000001c0f037221 */ /* 0x010fcc0000010000 */
[----:B------:R-:W0:Y:S01]  /*40bd0*/  MUFU.EX2 R177, R177 ;  /* 0x000000b100b17308 */ /* 0x000e220000000800 */
[-C--:B------:R-:W-:Y:S01]  /*40be0*/  FFMA.FTZ R200, R36, R63.reuse, -R66 ;  /* 0x0000003f24c87223 */ /* 0x080fe20000010842 */
        /* <DEDUP_REMOVED lines=12> */
[----:B------:R-:W-:-:S07]  /*40cb0*/  FFMA.FTZ R20, R46, R63, -R2 ;  /* 0x0000003f2e147223 */ /* 0x000fce0000010802 */
[----:B------:R-:W3:Y:S01]  /*40cc0*/  MUFU.EX2 R198, R198 ;  /* 0x000000c600c67308 */ /* 0x000ee20000000800 */
[----:B0-----:R-:W-:Y:S01]  /*40cd0*/  FADD.FTZ R30, R177, R30 ;  /* 0x0000001eb11e7221 */ /* 0x001fe20000010000 */
[----:B----4-:R-:W-:-:S06]  /*40ce0*/  FADD.FTZ R3, R196, R3 ;  /* 0x00000003c4037221 */ /* 0x010fcc0000010000 */
[----:B------:R-:W0:Y:S01]  /*40cf0*/  MUFU.EX2 R200, R200 ;  /* 0x000000c800c87308 */ /* 0x000e220000000800 */
[-C--:B------:R-:W-:Y:S01]  /*40d00*/  FFMA.FTZ R201, R32, R63.reuse, -R66 ;  /* 0x0000003f20c97223 */ /* 0x080fe20000010842 */
[----:B------:R-:W-:-:S06]  /*40d10*/  FFMA.FTZ R19, R47, R63, -R2 ;  /* 0x0000003f2f137223 */ /* 0x000fcc0000010802 */
[----:B------:R-:W4:Y:S01]  /*40d20*/  MUFU.EX2 R203, R203 ;  /* 0x000000cb00cb7308 */ /* 0x000f220000000800 */
[----:B-1----:R-:W-:Y:S01]  /*40d30*/  FADD.FTZ R30, R195, R30 ;  /* 0x0000001ec31e7221 */ /* 0x002fe20000010000 */
[----:B--2---:R-:W-:-:S06]  /*40d40*/  FADD.FTZ R3, R10, R3 ;  /* 0x000000030a037221 */ /* 0x004fcc0000010000 */
[----:B------:R-:W1:Y:S01]  /*40d50*/  MUFU.EX2 R199, R199 ;  /* 0x000000c700c77308 */ /* 0x000e620000000800 */
[----:B------:R-:W-:-:S07]  /*40d60*/  FFMA.FTZ R174, R5, R63, -R2 ;  /* 0x0000003f05ae7223 */ /* 0x000fce0000010802 */
        /* <DEDUP_REMOVED lines=9> */
[----:B------:R-:W-:-:S07]  /*40e00*/  FFMA.FTZ R176, R61, R63, -R2 ;  /* 0x0000003f3db07223 */ /* 0x000fce0000010802 */
        /* <DEDUP_REMOVED lines=8> */
[----:B------:R-:W3:Y:S08]  /*40e90*/  MUFU.EX2 R225, R225 ;  /* 0x000000e100e17308 */ /* 0x000ef00000000800 */
[----:B------:R-:W3:Y:S01]  /*40ea0*/  MUFU.EX2 R21, R21 ;  /* 0x0000001500157308 */ /* 0x000ee20000000800 */
[----:B0-----:R-:W-:Y:S01]  /*40eb0*/  FADD.FTZ R3, R201, R2 ;  /* 0x00000002c9037221 */ /* 0x001fe20000010000 */
[----:B----4-:R-:W-:-:S06]  /*40ec0*/  FADD.FTZ R5, R19, R28 ;  /* 0x0000001c13057221 */ /* 0x010fcc0000010000 */
[----:B------:R-:W0:Y:S01]  /*40ed0*/  MUFU.EX2 R176, R176 ;  /* 0x000000b000b07308 */ /* 0x000e220000000800 */
[----:B-1----:R-:W-:Y:S01]  /*40ee0*/  FADD.FTZ R2, R226, R3 ;  /* 0x00000003e2027221 */ /* 0x002fe20000010000 */
[----:B--2---:R-:W-:-:S06]  /*40ef0*/  FADD.FTZ R28, R174, R5 ;  /* 0x00000005ae1c7221 */ /* 0x004fcc0000010000 */
[----:B------:R-:W1:Y:S01]  /*40f00*/  MUFU.EX2 R175, R175 ;  /* 0x000000af00af7308 */ /* 0x000e620000000800 */
[----:B---3--:R-:W-:Y:S01]  /*40f10*/  FADD.FTZ R2, R225, R2 ;  /* 0x00000002e1027221 */ /* 0x008fe20000010000 */
[----:B------:R-:W-:-:S03]  /*40f20*/  FADD.FTZ R3, R21, R28 ;  /* 0x0000001c15037221 */ /* 0x000fc60000010000 */
[----:B------:R-:W-:Y:S01]  /*40f30*/  FADD.FTZ R2, R213, R2 ;  /* 0x00000002d5027221 */ /* 0x000fe20000010000 */
[----:B0-----:R-:W-:-:S03]  /*40f40*/  FADD.FTZ R28, R176, R3 ;  /* 0x00000003b01c7221 */ /* 0x001fc60000010000 */
[----:B------:R-:W-:Y:S01]  /*40f50*/  FADD.FTZ R33, R16, R2 ;  /* 0x0000000210217221 */ /* 0x000fe20000010000 */
[----:B-1----:R-:W-:-:S04]  /*40f60*/  FADD.FTZ R35, R175, R28 ;  /* 0x0000001caf237221 */ /* 0x002fc80000010000 */
[----:B------:R-:W-:Y:S04]  /*40f70*/  ST.E desc[UR6][R6.64+0x10], R33 ;  /* 0x0000102106007985 */ /* 0x000fe8000c101906 */
[----:B------:R0:W-:Y:S04]  /*40f80*/  ST.E desc[UR6][R6.64+0x14], R35 ;  /* 0x0000142306007985 */ /* 0x0001e8000c101906 */
[----:B------:R-:W2:Y:S04]  /*40f90*/  LDL.64 R30, [UR4] ;  /* 0x00000004ff1e7983 */ /* 0x000ea80008100a00 */
[----:B------:R-:W3:Y:S04]  /*40fa0*/  LDL.64 R28, [UR4+0x98] ;  /* 0x00009804ff1c7983 */ /* 0x000ee80008100a00 */
[----:B------:R-:W4:Y:S01]  /*40fb0*/  LDL.64 R2, [UR4+0x80] ;  /* 0x00008004ff027983 */ /* 0x000f220008100a00 */
[----:B------:R-:W-:-:S03]  /*40fc0*/  LEA.HI R32, R4, 0x8, RZ, 0x19 ;  /* 0x0000000804207811 */ /* 0x000fc600078fc8ff */
[----:B0-----:R-:W4:Y:S02]  /*40fd0*/  LDL.64 R6, [UR4+0x88] ;  /* 0x00008804ff067983 */ /* 0x001f240008100a00 */
[----:B------:R0:W-:Y:S06]  /*40fe0*/  BAR.SYNC.DEFER_BLOCKING R32, 0x100 ;  /* 0x000400200000751d */ /* 0x0001ec0000010000 */
        /* <DEDUP_REMOVED lines=76> */
[----:B--2---:R-:W-:-:S03]  /*414b0*/  IMAD R4, R31, 0xc00, R4 ;  /* 0x00000c001f047824 */ /* 0x004fc600078e0204 */
[----:B------:R-:W2:Y:S04]  /*414c0*/  LD.E R103, desc[UR6][R2.64+0x170] ;  /* 0x0001700602677980 */ /* 0x000ea8000c101900 */
[----:B---3--:R-:W-:Y:S04]  /*414d0*/  ST.E desc[UR6][R2.64], R37 ;  /* 0x0000002502007985 */ /* 0x008fe8000c101906 */
[----:B----4-:R-:W-:Y:S04]  /*414e0*/  ST.E desc[UR6][R2.64+0x4], R39 ;  /* 0x0000042702007985 */ /* 0x010fe8000c101906 */
        /* <DEDUP_REMOVED lines=15> */
[----:B------:R-:W2:Y:S04]  /*415e0*/  LD.E R31, desc[UR6][R2.64+0x50] ;  /* 0x00005006021f7980 */ /* 0x000ea8000c101900 */
[----:B0-----:R-:W2:Y:S04]  /*415f0*/  LD.E R33, desc[UR6][R2.64+0x58] ;  /* 0x0000580602217980 */ /* 0x001ea8000c101900 */
[----:B-1----:R-:W2:Y:S04]  /*41600*/  LD.E R35, desc[UR6][R2.64+0x60] ;  /* 0x0000600602237980 */ /* 0x002ea8000c101900 */
[----:B------:R-:W2:Y:S04]  /*41610*/  LD.E R37, desc[UR6][R2.64+0x68] ;  /* 0x0000680602257980 */ /* 0x000ea8000c101900 */
[----:B------:R-:W2:Y:S04]  /*41620*/  LD.E R39, desc[UR6][R2.64+0x70] ;  /* 0x0000700602277980 */ /* 0x000ea8000c101900 */
        /* <DEDUP_REMOVED lines=49> */
[----:B------:R-:W-:Y:S02]  /*41940*/  R2UR UR11, R5 ;  /* 0x00000000050b72ca */ /* 0x000fe400000e0000 */
[----:B------:R-:W-:Y:S02]  /*41950*/  F2FP.F16.F32.PACK_AB R168, R27, R168 ;  /* 0x000000a81ba8723e */ /* 0x000fe400000000ff */
        /* <DEDUP_REMOVED lines=25> */
[----:B------:R-:W-:Y:S04]  /*41af0*/  ST.E desc[UR6][R2.64+0x60], R35 ;  /* 0x0000602302007985 */ /* 0x000fe8000c101906 */
[----:B------:R-:W-:Y:S04]  /*41b00*/  ST.E desc[UR6][R2.64+0x68], R37 ;  /* 0x0000682502007985 */ /* 0x000fe8000c101906 */
[----:B------:R-:W-:Y:S04]  /*41b10*/  ST.E desc[UR6][R2.64+0x70], R39 ;  /* 0x0000702702007985 */ /* 0x000fe8000c101906 */
        /* <DEDUP_REMOVED lines=90> */
[----:B------:R0:W-:Y:S01]  /*420c0*/  ST.E desc[UR6][R2.64], R24 ;  /* 0x0000001802007985 */ /* 0x0001e2000c101906 */
[----:B------:R-:W-:Y:S01]  /*420d0*/  F2FP.F16.F32.PACK_AB R168, R224, R223 ;  /* 0x000000dfe0a8723e */ /* 0x000fe200000000ff */
[----:B------:R-:W-:Y:S02]  /*420e0*/  IMAD.MOV.U32 R224, RZ, RZ, 0x1 ;  /* 0x00000001ffe07424 */ /* 0x000fe400078e00ff */
[----:B------:R1:W-:Y:S04]  /*420f0*/  ST.E desc[UR6][R2.64+0x4], R25 ;  /* 0x0000041902007985 */ /* 0x0003e8000c101906 */
[----:B------:R2:W-:Y:S01]  /*42100*/  ST.E desc[UR6][R2.64+0x8], R26 ;  /* 0x0000081a02007985 */ /* 0x0005e2000c101906 */
[----:B0-----:R-:W-:-:S02]  /*42110*/  VIADD R24, R4, 0x80 ;  /* 0x0000008004187836 */ /* 0x001fc40000000000 */
[----:B-1----:R-:W-:Y:S01]  /*42120*/  IMAD.MOV.U32 R25, RZ, RZ, R5 ;  /* 0x000000ffff197224 */ /* 0x002fe200078e0005 */
[----:B------:R0:W-:Y:S02]  /*42130*/  ST.E desc[UR6][R2.64+0xc], R27 ;  /* 0x00000c1b02007985 */ /* 0x0001e4000c101906 */
[----:B------:R-:W-:Y:S02]  /*42140*/  R2UR UR10, R24 ;  /* 0x00000000180a72ca */ /* 0x000fe400000e0000 */
[----:B------:R1:W-:Y:S01]  /*42150*/  ST.E desc[UR6][R2.64+0x10], R28 ;  /* 0x0000101c02007985 */ /* 0x0003e2000c101906 */
[----:B------:R-:W-:-:S03]  /*42160*/  R2UR UR11, R25 ;  /* 0x00000000190b72ca */ /* 0x000fc600000e0000 */
        /* <DEDUP_REMOVED lines=124> */
[----:B------:R-:W4:Y:S04]  /*42930*/  LD.E R24, desc[UR6][R2.64] ;  /* 0x0000000602187980 */ /* 0x000f28000c101900 */
[----:B------:R-:W4:Y:S04]  /*42940*/  LD.E R25, desc[UR6][R2.64+0x4] ;  /* 0x0000040602197980 */ /* 0x000f28000c101900 */
[----:B--2---:R-:W2:Y:S04]  /*42950*/  LD.E R26, desc[UR6][R2.64+0x8] ;  /* 0x00000806021a7980 */ /* 0x004ea8000c101900 */
[----:B0-----:R-:W2:Y:S04]  /*42960*/  LD.E R27, desc[UR6][R2.64+0xc] ;  /* 0x00000c06021b7980 */ /* 0x001ea8000c101900 */
[----:B-1----:R-:W2:Y:S04]  /*42970*/  LD.E R28, desc[UR6][R2.64+0x10] ;  /* 0x00001006021c7980 */ /* 0x002ea8000c101900 */
        /* <DEDUP_REMOVED lines=123> */
[----:B------:R-:W-:-:S02]  /*43130*/  IMAD.MOV.U32 R170, RZ, RZ, R213 ;  /* 0x000000ffffaa7224 */ /* 0x000fc400078e00d5 */
[----:B------:R-:W-:Y:S02]  /*43140*/  IMAD.MOV.U32 R171, RZ, RZ, R16 ;  /* 0x000000ffffab7224 */ /* 0x000fe400078e0010 */
[----:B------:R-:W-:Y:S01]  /*43150*/  IMAD.MOV.U32 R223, RZ, RZ, R170 ;  /* 0x000000ffffdf7224 */ /* 0x000fe200078e00aa */
[----:B------:R-:W-:Y:S01]  /*43160*/  F2FP.F16.F32.PACK_AB R170, R222, R221 ;  /* 0x000000dddeaa723e */ /* 0x000fe200000000ff */
[----:B------:R-:W-:Y:S01]  /*43170*/  IMAD.MOV.U32 R222, RZ, RZ, R171 ;  /* 0x000000ffffde7224 */ /* 0x000fe200078e00ab */
[----:B------:R-:W-:Y:S01]  /*43180*/  F2FP.F16.F32.PACK_AB R169, R220, R219 ;  /* 0x000000dbdca9723e */ /* 0x000fe200000000ff */
[----:B------:R0:W5:Y:S01]  /*43190*/  LDL.LU R16, [R1+0x4a0] ;  /* 0x0004a00001107983 */ /* 0x0001620000300800 */
[----:B------:R-:W-:-:S04]  /*431a0*/  F2FP.F16.F32.PACK_AB R171, R205, R204 ;  /* 0x000000cccdab723e */ /* 0x000fc800000000ff */
[----:B--2---:R-:W-:-:S06]  /*431b0*/  WARPGROUP.ARRIVE ;  /* 0x00000000000079c5 */ /* 0x004fcc0000000000 */
[----:B------:R-:W-:Y:S03]  /*431c0*/  HGMMA.64x256x16.F32 R24, R168, gdesc[UR8].tnspB, R24, gsb0 ;  /* 0x43e00008a8187df0 */ /* 0x000fe60008000818 */
[----:B------:R-:W-:Y:S02]  /*431d0*/  WARPGROUP.DEPBAR.LE gsb0, 0x0 ;  /* 0x00008000000079c5 */ /* 0x000fe40000010000 */
[----:B------:R1:W-:Y:S04]  /*431e0*/  ST.E desc[UR6][R2.64], R24 ;  /* 0x0000001802007985 */ /* 0x0003e8000c101906 */
[----:B------:R2:W-:Y:S04]  /*431f0*/  ST.E desc[UR6][R2.64+0x4], R25 ;  /* 0x0000041902007985 */ /* 0x0005e8000c101906 */
[----:B------:R3:W-:Y:S01]  /*43200*/  ST.E desc[UR6][R2.64+0x8], R26 ;  /* 0x0000081a02007985 */ /* 0x0007e2000c101906 */
[----:B-1----:R-:W-:Y:S01]  /*43210*/  VIADD R24, R4, 0x100 ;  /* 0x0000010004187836 */ /* 0x002fe20000000000 */
[----:B--2---:R-:W-:-:S02]  /*43220*/  MOV R25, R5 ;  /* 0x0000000500197202 */ /* 0x004fc40000000f00 */
[----:B------:R1:W-:Y:S02]  /*43230*/  ST.E desc[UR6][R2.64+0xc], R27 ;  /* 0x00000c1b02007985 */ /* 0x0003e4000c101906 */
        /* <DEDUP_REMOVED lines=129> */
[----:B---3--:R-:W3:Y:S04]  /*43a50*/  LD.E R26, desc[UR6][R2.64+0x8] ;  /* 0x00000806021a7980 */ /* 0x008ee8000c101900 */
[----:B-1----:R-:W3:Y:S04]  /*43a60*/  LD.E R27, desc[UR6][R2.64+0xc] ;  /* 0x00000c06021b7980 */ /* 0x002ee8000c101900 */
[----:B--2---:R-:W3:Y:S04]  /*43a70*/  LD.E R28, desc[UR6][R2.64+0x10] ;  /* 0x00001006021c7980 */ /* 0x004ee8000c101900 */
[----:B----4-:R-:W3:Y:S04]  /*43a80*/  LD.E R29, desc[UR6][R2.64+0x14] ;  /* 0x00001406021d7980 */ /* 0x010ee8000c101900 */
        /* <DEDUP_REMOVED lines=122> */
[----:B------:R-:W-:-:S02]  /*44230*/  F2FP.F16.F32.PACK_AB R168, R8, R9 ;  /* 0x0000000908a8723e */ /* 0x000fc400000000ff */
[----:B------:R-:W-:Y:S02]  /*44240*/  F2FP.F16.F32.PACK_AB R170, R11, R12 ;  /* 0x0000000c0baa723e */ /* 0x000fe400000000ff */
[----:B------:R-:W-:Y:S02]  /*44250*/  F2FP.F16.F32.PACK_AB R169, R13, R0 ;  /* 0x000000000da9723e */ /* 0x000fe400000000ff */
[----:B------:R-:W-:-:S04]  /*44260*/  F2FP.F16.F32.PACK_AB R171, R14, R15 ;  /* 0x0000000f0eab723e */ /* 0x000fc800000000ff */
[----:B---3--:R-:W-:-:S06]  /*44270*/  WARPGROUP.ARRIVE ;  /* 0x00000000000079c5 */ /* 0x008fcc0000000000 */
        /* <DEDUP_REMOVED lines=266> */
[----:B------:R-:W-:-:S04]  /*45320*/  F2FP.F16.F32.PACK_AB R171, R198, R10 ;  /* 0x0000000ac6ab723e */ /* 0x000fc800000000ff */
[----:B--2---:R-:W-:-:S06]  /*45330*/  WARPGROUP.ARRIVE ;  /* 0x00000000000079c5 */ /* 0x004fcc0000000000 */
        /* <DEDUP_REMOVED lines=923> */
[----:B------:R-:W3:Y:S01]  /*48cf0*/  LDL.64 R4, [UR4] ;  /* 0x00000004ff047983 */ /* 0x000ee20008100a00 */
[----:B------:R-:W0:Y:S03]  /*48d00*/  S2R R213, SR_TID.X ;  /* 0x0000000000d57919 */ /* 0x000e260000002100 */
[----:B--2---:R-:W2:Y:S04]  /*48d10*/  LD.E R0, desc[UR6][R6.64] ;  /* 0x0000000606007980 */ /* 0x004ea8000c101900 */
[----:B---3--:R1:W5:Y:S01]  /*48d20*/  LD.E R4, desc[UR6][R4.64] ;  /* 0x0000000604047980 */ /* 0x008362000c101900 */
[----:B0-----:R-:W-:Y:S01]  /*48d30*/  SHF.R.U32.HI R213, RZ, 0x7, R213 ;  /* 0x00000007ffd57819 */ /* 0x001fe200000116d5 */
[----:B------:R-:W-:Y:S04]  /*48d40*/  BSSY B0, `(.L_x_13602) ;  /* 0x0000006000007945 */ /* 0x000fe80003800000 */
[----:B------:R-:W-:Y:S01]  /*48d50*/  VIADD R213, R213, 0x8 ;  /* 0x00000008d5d57836 */ /* 0x000fe20000000000 */
[----:B--2---:R-:W-:-:S04]  /*48d60*/  LOP3.LUT R0, R0, 0x1, RZ, 0xfc, !PT ;  /* 0x0000000100007812 */ /* 0x004fc800078efcff */
[----:B------:R-:W-:-:S13]  /*48d70*/  ISETP.NE.AND P0, PT, R0, 0x3, PT ;  /* 0x000000030000780c */ /* 0x000fda0003f05270 */
[----:B-1----:R-:W-:Y:S05]  /*48d80*/  @!P0 BRA `(.L_x_13603) ;  /* 0x0000000000048947 */ /* 0x002fea0003800000 */
[----:B------:R-:W-:Y:S01]  /*48d90*/  BPT.TRAP 0x1 ;  /* 0x000000040000795c */ /* 0x000fe20000300000 */
.L_x_13603:
[----:B------:R-:W-:Y:S05]  /*48da0*/  BSYNC B0 ;  /* 0x0000000000007941 */ /* 0x000fea0003800000 */
.L_x_13602:
        /* <DEDUP_REMOVED lines=9> */
[----:B0-----:R-:W-:Y:S05]  /*48e40*/  RET.REL.NODEC R2 `(_ZN7cutlass13device_kernelIN5flash11enable_sm90INS1_16FlashAttnFwdSm90INS1_25CollectiveMainloopFwdSm90ILi2EN4cute5tupleIJNS5_1CILi1EEES8_S8_EEENS6_IJNS7_ILi128EEENS7_ILi96EEENS7_ILi64EEEEEELi256ENS_6half_tEfNS_4arch4Sm90ELb0ELb1ELb1ELb1ELb1ELb1ELb1ELb1ELb0ELb1ELb0ELb0EEENS1_21CollectiveEpilogueFwdINS6_IJSA_NS7_ILi256EEESB_EEES9_SE_SG_Li256ELb1ELb1ELb0ELb0EEENS1_36VarlenDynamicPersistentTileSchedulerILi128ELi96ELi256ELi128ELb0ELb1ELb1ELb1ELb0ELb1EEEEEEEEEvNT_6ParamsE) ;  /* 0xfffffb70026c7950 */ /* 0x001fea0003c3ffff */
.L_x_13576:
[----:B0-----:R0:W1:Y:S02]  /*48e50*/  SYNCS.PHASECHK.TRANS64.TRYWAIT P0, [R8+URZ], R9 ;  /* 0x00000009080075a7 */ /* 0x001064000800017f */
[----:B-1----:R-:W-:Y:S05]  /*48e60*/  @!P0 NANOSLEEP.SYNCS 0x989680 ;  /* 0x009896800000895d */ /* 0x002fea0003900000 */
[----:B------:R-:W1:Y:S02]  /*48e70*/  @!P0 SYNCS.PHASECHK.TRANS64 P0, [R8+URZ], R9 ;  /* 0x00000009080085a7 */ /* 0x000e64000800007f */
[----:B-1----:R-:W-:Y:S05]  /*48e80*/  @!P0 BRA `(.L_x_13576) ;  /* 0xfffffffc00f08947 */ /* 0x002fea000383ffff */
[----:B------:R-:W-:Y:S05]  /*48e90*/  BRA `(.L_x_13575) ;  /* 0xffffff4400407947 */ /* 0x000fea000383ffff */
.L_x_13578:
[----:B0-----:R0:W1:Y:S02]  /*48ea0*/  SYNCS.PHASECHK.TRANS64.TRYWAIT P0, [R4+URZ+0x32410], R9 ;  /* 0x03241009040075a7 */ /* 0x001064000800017f */
[----:B-1----:R-:W-:Y:S05]  /*48eb0*/  @!P0 NANOSLEEP.SYNCS 0x989680 ;  /* 0x009896800000895d */ /* 0x002fea0003900000 */
[----:B------:R-:W1:Y:S02]  /*48ec0*/  @!P0 SYNCS.PHASECHK.TRANS64 P0, [R4+URZ+0x32410], R9 ;  /* 0x03241009040085a7 */ /* 0x000e64000800007f */
[----:B-1----:R-:W-:Y:S05]  /*48ed0*/  @!P0 BRA `(.L_x_13578) ;  /* 0xfffffffc00f08947 */ /* 0x002fea000383ffff */
[----:B------:R-:W-:Y:S05]  /*48ee0*/  BRA `(.L_x_13604) ;  /* 0xffffff4800347947 */ /* 0x000fea000383ffff */
.L_x_13585:
[----:B0-----:R0:W1:Y:S02]  /*48ef0*/  SYNCS.PHASECHK.TRANS64.TRYWAIT P0, [R8+URZ], R9 ;  /* 0x00000009080075a7 */ /* 0x001064000800017f */
[----:B-1----:R-:W-:Y:S05]  /*48f00*/  @!P0 NANOSLEEP.SYNCS 0x989680 ;  /* 0x009896800000895d */ /* 0x002fea0003900000 */
[----:B------:R-:W1:Y:S02]  /*48f10*/  @!P0 SYNCS.PHASECHK.TRANS64 P0, [R8+URZ], R9 ;  /* 0x00000009080085a7 */ /* 0x000e64000800007f */
[----:B-1----:R-:W-:Y:S05]  /*48f20*/  @!P0 BRA `(.L_x_13585) ;  /* 0xfffffffc00f08947 */ /* 0x002fea000383ffff */
[----:B------:R-:W-:Y:S05]  /*48f30*/  BRA `(.L_x_13584) ;  /* 0xffffff4800a87947 */ /* 0x000fea000383ffff */
.L_x_13605:
        /* <DEDUP_REMOVED lines=12> */
.L_x_15678:


//--------------------- .text._ZN7cutlass13device_kernelIN5flash11enable_sm90INS1_16FlashAttnFwdSm90INS1_25CollectiveMainloopFwdSm90ILi2EN4cute5tupleIJNS5_1CILi1EEES8_S8_EEENS6_IJNS7_ILi128EEENS7_ILi96EEENS7_ILi64EEEEEELi256ENS_6half_tEfNS_4arch4Sm90ELb1ELb0ELb1ELb0ELb1ELb0ELb0ELb1ELb0ELb1ELb0ELb0EEENS1_21CollectiveEpilogueFwdINS6_IJSA_NS7_ILi256EEESB_EEES9_SE_SG_Li256ELb0ELb1ELb0ELb0EEENS1_30DynamicPersistentTileSchedulerILi256ELi128ELb0ELb1ELb1EEEEEEEEEvNT_6ParamsE --------------------------
	.section	.text._ZN7cutlass13device_kernelIN5flash11enable_sm90INS1_16FlashAttnFwdSm90INS1_25CollectiveMainloopFwdSm90ILi2EN4cute5tupleIJNS5_1CILi1EEES8_S8_EEENS6_IJNS7_ILi128EEENS7_ILi96EEENS7_ILi64EEEEEELi256ENS_6half_tEfNS_4arch4Sm90ELb1ELb0ELb1ELb0ELb1ELb0ELb0ELb1ELb0ELb1ELb0ELb0EEENS1_21CollectiveEpilogueFwdINS6_IJSA_NS7_ILi256EEESB_EEES9_SE_SG_Li256ELb0ELb1ELb0ELb0EEENS1_30DynamicPersistentTileSchedulerILi256ELi128ELb0ELb1ELb1EEEEEEEEEvNT_6ParamsE,"ax",@progbits
	.align	128
.text._ZN7cutlass13device_kernelIN5flash11enable_sm90INS1_16FlashAttnFwdSm90INS1_25CollectiveMainloopFwdSm90ILi2EN4cute5tupleIJNS5_1CILi1EEES8_S8_EEENS6_IJNS7_ILi128EEENS7_ILi96EEENS7_ILi64EEEEEELi256ENS_6half_tEfNS_4arch4Sm90ELb1ELb0ELb1ELb0ELb1ELb0ELb0ELb1ELb0ELb1ELb0ELb0EEENS1_21CollectiveEpilogueFwdINS6_IJSA_NS7_ILi256EEESB_EEES9_SE_SG_Li256ELb0ELb1ELb0ELb0EEENS1_30DynamicPersistentTileSchedulerILi256ELi128ELb0ELb1ELb1EEEEEEEEEvNT_6ParamsE:
        .type           _ZN7cutlass13device_kernelIN5flash11enable_sm90INS1_16FlashAttnFwdSm90INS1_25CollectiveMainloopFwdSm90ILi2EN4cute5tupleIJNS5_1CILi1EEES8_S8_EEENS6_IJNS7_ILi128EEENS7_ILi96EEENS7_ILi64EEEEEELi256ENS_6half_tEfNS_4arch4Sm90ELb1ELb0ELb1ELb0ELb1ELb0ELb0ELb1ELb0ELb1ELb0ELb0EEENS1_21CollectiveEpilogueFwdINS6_IJSA_NS7_ILi256EEESB_EEES9_SE_SG_Li256ELb0ELb1ELb0ELb0EEENS1_30DynamicPersistentTileSchedulerILi256ELi128ELb0ELb1ELb1EEEEEEEEEvNT_6ParamsE,@function
        .size           _ZN7cutlass13device_kernelIN5flash11enable_sm90INS1_16FlashAttnFwdSm90INS1_25CollectiveMainloopFwdSm90ILi2EN4cute5tupleIJNS5_1CILi1EEES8_S8_EEENS6_IJNS7_ILi128EEENS7_ILi96EEENS7_ILi64EEEEEELi256ENS_6half_tEfNS_4arch4Sm90ELb1ELb0ELb1ELb0ELb1ELb0ELb0ELb1ELb0ELb1ELb0ELb0EEENS1_21CollectiveEpilogueFwdINS6_IJSA_NS7_ILi256EEESB_EEES9_SE_SG_Li256ELb0ELb1ELb0ELb0EEENS1_30DynamicPersistentTileSchedulerILi256ELi128ELb0ELb1ELb1EEEEEEEEEvNT_6ParamsE,(.L_x_15680 - _ZN7cutlass13device_kernelIN5flash11enable_sm90INS1_16FlashAttnFwdSm90INS1_25CollectiveMainloopFwdSm90ILi2EN4cute5tupleIJNS5_1CILi1EEES8_S8_EEENS6_IJNS7_ILi128EEENS7_ILi96EEENS7_ILi64EEEEEELi256ENS_6half_tEfNS_4arch4Sm90ELb1ELb0ELb1ELb0ELb1ELb0ELb0ELb1ELb0ELb1ELb0ELb0EEENS1_21CollectiveEpilogueFwdINS6_IJSA_NS7_ILi256EEESB_EEES9_SE_SG_Li256ELb0ELb1ELb0ELb0EEENS1_30DynamicPersistentTileSchedulerILi256ELi128ELb0ELb1ELb1EEEEEEEEEvNT_6ParamsE)
        .other          _ZN7cutlass13device_kernelIN5flash11enable_sm90INS1_16FlashAttnFwdSm90INS1_25CollectiveMainloopFwdSm90ILi2EN4cute5tupleIJNS5_1CILi1EEES8_S8_EEENS6_IJNS7_ILi128EEENS7_ILi96EEENS7_ILi64EEEEEELi256ENS_6half_tEfNS_4arch4Sm90ELb1ELb0ELb1ELb0ELb1ELb0ELb0ELb1ELb0ELb1ELb0ELb0EEENS1_21CollectiveEpilogueFwdINS6_IJSA_NS7_ILi256EEESB_EEES9_SE_SG_Li256ELb0ELb1ELb0ELb0EEENS1_30DynamicPersistentTileSchedulerILi256ELi128ELb0ELb1ELb1EEEEEEEEEvNT_6ParamsE,@"STO_CUDA_ENTRY STV_DEFAULT"
_ZN7cutlass13device_kernelIN5flash11enable_sm90INS1_16FlashAttnFwdSm90INS1_25CollectiveMainloopFwdSm90ILi2EN4cute5tupleIJNS5_1CILi1EEES8_S8_EEENS6_IJNS7_ILi128EEENS7_ILi96EEENS7_ILi64EEEEEELi256ENS_6half_tEfNS_4arch4Sm90ELb1ELb0ELb1ELb0ELb1ELb0ELb0ELb1ELb0ELb1ELb0ELb0EEENS1_21CollectiveEpilogueFwdINS6_IJSA_NS7_ILi256EEESB_EEES9_SE_SG_Li256ELb0ELb1ELb0ELb0EEENS1_30DynamicPersistentTileSchedulerILi256ELi128ELb0ELb1ELb1EEEEEEEEEvNT_6ParamsE:
        /* <DEDUP_REMOVED lines=45> */
.L_x_13606:
        /* <DEDUP_REMOVED lines=22> */
.L_x_13607:
        /* <DEDUP_REMOVED lines=18> */
.L_x_13608:
        /* <DEDUP_REMOVED lines=22> */
.L_x_13609:
        /* <DEDUP_REMOVED lines=23> */
.L_x_13610:
        /* <DEDUP_REMOVED lines=8> */
.L_x_13612:
[----:B------:R-:W-:-:S08]  /*08a0*/  NOP ;  /* 0x0000000000007918 */ /* 0x000fd00000000000 */
[----:B------:R-:W0:Y:S02]  /*08b0*/  USETMAXREG.TRY_ALLOC.CTAPOOL UP0, 0xe8 ;  /* 0x000000e8000079c8 */ /* 0x000e240008000600 */
[----:B0-----:R-:W-:-:S13]  /*08c0*/  PLOP3.LUT P0, PT, PT, PT, UP0, 0x80, 0x0 ;  /* 0x000000000000781c */ /* 0x001fda0003f0f008 */
[----:B------:R-:W-:Y:S05]  /*08d0*/  @!P0 BRA `(.L_x_13612) ;  /* 0xfffffffc00f08947 */ /* 0x000fea000383ffff */
[----:B------:R-:W0:Y:S01]  /*08e0*/  S2R R0, SR_TID.X ;  /* 0x0000000000007919 */ /* 0x000e220000002100 */
[----:B------:R-:W1:Y:S08]  /*08f0*/  S2UR UR4, SR_CTAID.X ;  /* 0x00000000000479c3 */ /* 0x000e700000002500 */
[----:B------:R-:W-:Y:S08]  /*0900*/  BAR.ARV 0x4, 0x180 ;  /* 0x0106000000007b1d */ /* 0x000ff00000002000 */
[----:B------:R-:W-:Y:S06]  /*0910*/  BAR.ARV 0x8, 0x180 ;  /* 0x0206000000007b1d */ /* 0x000fec0000002000 */
[----:B0-----:R-:W-:-:S04]  /*0920*/  SHF.R.U32.HI R0, RZ, 0x7, R0 ;  /* 0x00000007ff007819 */ /* 0x001fc80000011600 */
[----:B------:R-:W-:Y:S02]  /*0930*/  ISETP.NE.AND P0, PT, R0, 0x1, PT ;  /* 0x000000010000780c */ /* 0x000fe40003f05270 */
[----:B------:R-:W1:Y:S11]  /*0940*/  LDC R0, c[0x0][0xc38] ;  /* 0x00030e00ff007b82 */ /* 0x000e760000000800 */
[----:B------:R-:W-:Y:S06]  /*0950*/  @!P0 BAR.ARV 0x9, 0x100 ;  /* 0x0244000000008b1d */ /* 0x000fec0000002000 */
[----:B-1----:R-:W-:-:S13]  /*0960*/  ISETP.LE.AND P0, PT, R0, UR4, PT ;  /* 0x0000000400007c0c */ /* 0x002fda000bf03270 */
[----:B------:R-:W-:Y:S05]  /*0970*/  @P0 EXIT ;  /* 0x000000000000094d */ /* 0x000fea0003800000 */
[----:B------:R-:W0:Y:S01]  /*0980*/  S2R R2, SR_TID.X ;  /* 0x0000000000027919 */ /* 0x000e220000002100 */
[----:B------:R-:W-:Y:S01]  /*0990*/  ULOP3.LUT UR44, UR45, 0x1, URZ, 0xfc, !UPT ;  /* 0x000000012d2c7892 */ /* 0x000fe2000f8efc3f */
[----:B------:R-:W-:Y:S01]  /*09a0*/  UMOV UR38, URZ ;  /* 0x0000003f00267c82 */ /* 0x000fe20008000000 */
        /* <DEDUP_REMOVED lines=20> */
[----:B------:R-:W-:Y:S02]  /*0af0*/  LOP3.LUT R7, R10, 0xfffffffc, RZ, 0xc0, !PT ;  /* 0xfffffffc0a077812 */ /* 0x000fe400078ec0ff */
[----:B------:R-:W-:Y:S02]  /*0b00*/  LEA.HI R11, R11, R8, RZ, 0x3 ;  /* 0x000000080b0b7211 */ /* 0x000fe400078f18ff */
[----:B------:R-:W-:Y:S01]  /*0b10*/  SHF.R.S32.HI R207, RZ, 0x7, R0 ;  /* 0x00000007ffcf7819 */ /* 0x000fe20000011400 */
[----:B------:R-:W-:Y:S01]  /*0b20*/  IMAD.IADD R7, R214, 0x1, -R7 ;  /* 0x00000001d6077824 */ /* 0x000fe200078e0a07 */
[----:B------:R-:W-:Y:S02]  /*0b30*/  LEA.HI R3, R3, R214, RZ, 0x3 ;  /* 0x000000d603037211 */ /* 0x000fe400078f18ff */
[----:B------:R-:W-:-:S02]  /*0b40*/  LOP3.LUT R4, R4, 0xfffffc00, RZ, 0xc0, !PT ;  /* 0xfffffc0004047812 */ /* 0x000fc400078ec0ff */
[----:B------:R-:W-:Y:S02]  /*0b50*/  IADD3 R5, R214, -R5, RZ ;  /* 0x80000005d6057210 */ /* 0x000fe40007ffe0ff */
[----:B------:R-:W-:Y:S02]  /*0b60*/  LOP3.LUT R11, R11, 0xfffffff8, RZ, 0xc0, !PT ;  /* 0xfffffff80b0b7812 */ /* 0x000fe400078ec0ff */
[----:B------:R-:W-:Y:S01]  /*0b70*/  LEA.HI R0, R0, R207, RZ, 0x1 ;  /* 0x000000cf00007211 */ /* 0x000fe200078f08ff */
[----:B------:R-:W-:Y:S01]  /*0b80*/  IMAD R5, R5, 0x40, R4 ;  /* 0x0000004005057824 */ /* 0x000fe200078e0204 */
[----:B------:R-:W-:Y:S01]  /*0b90*/  LOP3.LUT R23, R3, 0xfffffff8, RZ, 0xc0, !PT ;  /* 0xfffffff803177812 */ /* 0x000fe200078ec0ff */
[----:B------:R-:W-:Y:S01]  /*0ba0*/  IMAD.IADD R8, R8, 0x1, -R11 ;  /* 0x0000000108087824 */ /* 0x000fe200078e0a0b */
[----:B------:R-:W-:Y:S01]  /*0bb0*/  LEA.HI R9, R9, R206, RZ, 0x5 ;  /* 0x000000ce09097211 */ /* 0x000fe200078f28ff */
[----:B------:R-:W-:Y:S01]  /*0bc0*/  IMAD R209, R2, 0x8, R5 ;  /* 0x0000000802d17824 */ /* 0x000fe200078e0205 */
[----:B------:R-:W-:Y:S01]  /*0bd0*/  LOP3.LUT R0, R0, 0x3fffffe, RZ, 0xc0, !PT ;  /* 0x03fffffe00007812 */ /* 0x000fe200078ec0ff */
[----:B------:R-:W-:Y:S01]  /*0be0*/  IMAD.IADD R23, R214, 0x1, -R23 ;  /* 0x00000001d6177824 */ /* 0x000fe200078e0a17 */
[----:B------:R-:W-:-:S02]  /*0bf0*/  SHF.R.S32.HI R9, RZ, 0x5, R9 ;  /* 0x00000005ff097819 */ /* 0x000fc40000011409 */
[----:B------:R-:W-:Y:S01]  /*0c00*/  LEA.HI R4, R7, R7, RZ, 0x1 ;  /* 0x0000000707047211 */ /* 0x000fe200078f08ff */
[----:B------:R-:W-:Y:S01]  /*0c10*/  IMAD.IADD R0, R207, 0x1, -R0 ;  /* 0x00000001cf007824 */ /* 0x000fe200078e0a00 */
[----:B------:R-:W-:Y:S01]  /*0c20*/  LEA R9, R9, R8, 0x4 ;  /* 0x0000000809097211 */ /* 0x000fe200078e20ff */
[----:B------:R-:W-:Y:S01]  /*0c30*/  IMAD.SHL.U32 R2, R23, 0x8, RZ ;  /* 0x0000000817027824 */ /* 0x000fe200078e00ff */
[----:B------:R-:W-:Y:S02]  /*0c40*/  LOP3.LUT R4, R4, 0x1ffffffe, RZ, 0xc0, !PT ;  /* 0x1ffffffe04047812 */ /* 0x000fe400078ec0ff */
[----:B------:R-:W-:Y:S01]  /*0c50*/  LEA R208, R0, R9, 0x6 ;  /* 0x0000000900d07211 */ /* 0x000fe200078e30ff */
[----:B------:R-:W-:Y:S01]  /*0c60*/  VIADD R19, R2, 0x40 ;  /* 0x0000004002137836 */ /* 0x000fe20000000000 */
[----:B------:R-:W-:Y:S01]  /*0c70*/  LOP3.LUT R17, R6, 0x7ffffffc, RZ, 0xc0, !PT ;  /* 0x7ffffffc06117812 */ /* 0x000fe200078ec0ff */
[C---:B------:R-:W-:Y:S01]  /*0c80*/  VIADD R18, R2.reuse, 0x80 ;  /* 0x0000008002127836 */ /* 0x040fe20000000000 */
[----:B------:R-:W-:Y:S01]  /*0c90*/  SHF.R.S32.HI R205, RZ, 0x3, R3 ;  /* 0x00000003ffcd7819 */ /* 0x000fe20000011403 */
[----:B------:R-:W-:Y:S01]  /*0ca0*/  VIADD R22, R2, 0xc0 ;  /* 0x000000c002167836 */ /* 0x000fe20000000000 */
[----:B------:R-:W-:Y:S01]  /*0cb0*/  SHF.R.S32.HI R213, RZ, 0x1f, R2 ;  /* 0x0000001fffd57819 */ /* 0x000fe20000011402 */
[----:B------:R-:W-:Y:S01]  /*0cc0*/  IMAD.IADD R7, R7, 0x1, -R4 ;  /* 0x0000000107077824 */ /* 0x000fe200078e0a04 */
[----:B------:R-:W-:-:S02]  /*0cd0*/  SHF.R.S32.HI R212, RZ, 0x1f, R19 ;  /* 0x0000001fffd47819 */ /* 0x000fc40000011413 */
[----:B------:R-:W-:Y:S01]  /*0ce0*/  SHF.R.S32.HI R211, RZ, 0x1f, R18 ;  /* 0x0000001fffd37819 */ /* 0x000fe20000011412 */
[----:B------:R-:W-:Y:S01]  /*0cf0*/  IMAD R16, R7, 0x8, R208 ;  /* 0x0000000807107824 */ /* 0x000fe200078e02d0 */
[----:B------:R-:W-:Y:S02]  /*0d00*/  SHF.R.S32.HI R210, RZ, 0x1f, R22 ;  /* 0x0000001fffd27819 */ /* 0x000fe40000011416 */
[----:B------:R-:W-:-:S07]  /*0d10*/  IADD3 R17, R206, -R17, RZ ;  /* 0x80000011ce117210 */ /* 0x000fce0007ffe0ff */
.L_x_13669:
        /* <DEDUP_REMOVED lines=21> */
.L_x_13613:
[----:B------:R-:W-:Y:S01]  /*0e70*/  ULDC UR8, c[0x0][0xc54] ;  /* 0x0003150000087ab9 */ /* 0x000fe20000000800 */
[----:B------:R-:W-:Y:S01]  /*0e80*/  UMOV UR4, UR9 ;  /* 0x0000000900047c82 */ /* 0x000fe20008000000 */
[----:B------:R-:W-:-:S11]  /*0e90*/  UISETP.NE.AND UP0, UPT, UR8, 0x1, UPT ;  /* 0x000000010800788c */ /* 0x000fd6000bf05270 */
[----:B------:R-:W-:Y:S02]  /*0ea0*/  @UP0 ULDC.64 UR10, c[0x0][0xc58] ;  /* 0x00031600000a0ab9 */ /* 0x000fe40000000a00 */
[----:B------:R-:W-:-:S04]  /*0eb0*/  UIMAD.WIDE.U32 UR6, UR9, UR10, URZ ;  /* 0x0000000a090672a5 */ /* 0x000fc8000f8e003f */
[----:B------:R-:W-:-:S04]  /*0ec0*/  @UP0 USHF.R.U32.HI UR4, URZ, UR11, UR7 ;  /* 0x0000000b3f040299 */ /* 0x000fc80008011607 */
[----:B------:R-:W-:-:S12]  /*0ed0*/  UIMAD UR6, UR4, UR8, URZ ;  /* 0x00000008040672a4 */ /* 0x000fd8000f8e023f */
.L_x_13614:
[----:B------:R-:W-:Y:S01]  /*0ee0*/  ULOP3.LUT UR4, URZ, UR4, URZ, 0x33, !UPT ;  /* 0x000000043f047292 */ /* 0x000fe2000f8e333f */
[----:B------:R-:W-:Y:S01]  /*0ef0*/  PLOP3.LUT P0, PT, PT, PT, PT, 0x80, 0x0 ;  /* 0x000000000000781c */ /* 0x000fe20003f0f070 */
[----:B------:R-:W-:Y:S01]  /*0f00*/  UIADD3 UR10, UR9, -UR6, URZ ;  /* 0x80000006090a7290 */ /* 0x000fe2000fffe03f */
[----:B------:R-:W-:Y:S01]  /*0f10*/  IMAD.MOV.U32 R3, RZ, RZ, RZ ;  /* 0x000000ffff037224 */ /* 0x000fe200078e00ff */
[----:B------:R-:W-:Y:S01]  /*0f20*/  ULDC UR7, c[0x0][0x448] ;  /* 0x0001120000077ab9 */ /* 0x000fe20000000800 */
[----:B------:R-:W-:Y:S01]  /*0f30*/  ULDC UR6, c[0x0][0xc3c] ;  /* 0x00030f0000067ab9 */ /* 0x000fe20000000800 */
[----:B------:R-:W-:Y:S01]  /*0f40*/  UISETP.NE.AND UP2, UPT, UR7, 0x1, UPT ;  /* 0x000000010700788c */ /* 0x000fe2000bf45270 */
[----:B------:R-:W-:Y:S01]  /*0f50*/  IMAD.MOV.U32 R4, RZ, RZ, RZ ;  /* 0x000000ffff047224 */ /* 0x000fe200078e00ff */
[----:B------:R-:W-:Y:S01]  /*0f60*/  UIADD3 UR4, UR4, UR6, URZ ;  /* 0x0000000604047290 */ /* 0x000fe2000fffe03f */
[----:B------:R-:W-:Y:S01]  /*0f70*/  IMAD.MOV.U32 R0, RZ, RZ, RZ ;  /* 0x000000ffff007224 */ /* 0x000fe200078e00ff */
[----:B------:R-:W-:Y:S01]  /*0f80*/  ULDC.64 UR12, c[0x0][0x418] ;  /* 0x00010600000c7ab9 */ /* 0x000fe20000000a00 */
[----:B------:R-:W-:Y:S01]  /*0f90*/  ULDC UR42, c[0x0][0x424] ;  /* 0x00010900002a7ab9 */ /* 0x000fe20000000800 */
[----:B------:R-:W-:Y:S01]  /*0fa0*/  UISETP.NE.U32.AND UP0, UPT, UR12, URZ, UPT ;  /* 0x0000003f0c00728c */ /* 0x000fe2000bf05070 */
[----:B------:R-:W-:Y:S01]  /*0fb0*/  CS2R R174, SRZ ;  /* 0x0000000000ae7805 */ /* 0x000fe2000001ff00 */
[----:B------:R-:W-:Y:S01]  /*0fc0*/  USHF.L.U32 UR43, UR4, 0x7, URZ ;  /* 0x00000007042b7899 */ /* 0x000fe2000800063f */
[----:B------:R-:W-:Y:S01]  /*0fd0*/  CS2R R148, SRZ ;  /* 0x0000000000947805 */ /* 0x000fe2000001ff00 */
[----:B------:R-:W-:Y:S01]  /*0fe0*/  UISETP.NE.AND.EX UP0, UPT, UR13, URZ, UPT, UP0 ;  /* 0x0000003f0d00728c */ /* 0x000fe2000bf05300 */
[----:B------:R-:W-:Y:S01]  /*0ff0*/  CS2R R172, SRZ ;  /* 0x0000000000ac7805 */ /* 0x000fe2000001ff00 */
[----:B------:R-:W-:Y:S01]  /*1000*/  UIADD3 UR4, UR43, 0x7f, URZ ;  /* 0x0000007f2b047890 */ /* 0x000fe2000fffe03f */
[----:B------:R-:W-:Y:S01]  /*1010*/  CS2R R144, SRZ ;  /* 0x0000000000907805 */ /* 0x000fe2000001ff00 */
[----:B------:R-:W-:Y:S01]  /*1020*/  ULDC UR8, c[0x0][0x288] ;  /* 0x0000a20000087ab9 */ /* 0x000fe20000000800 */
[----:B------:R-:W-:Y:S01]  /*1030*/  @UP2 ULDC UR6, c[0x0][0x44c] ;  /* 0x0001130000062ab9 */ /* 0x000fe20000000800 */
[----:B------:R-:W-:Y:S01]  /*1040*/  UIADD3 UR8, -UR8, 0x60, URZ ;  /* 0x0000006008087890 */ /* 0x000fe2000fffe13f */
[----:B------:R-:W-:Y:S01]  /*1050*/  CS2R R170, SRZ ;  /* 0x0000000000aa7805 */ /* 0x000fe2000001ff00 */
[----:B------:R-:W-:Y:S01]  /*1060*/  UIMAD.WIDE.U32 UR6, UR4, UR6, URZ ;  /* 0x00000006040672a5 */ /* 0x000fe2000f8e003f */
[----:B------:R-:W-:Y:S01]  /*1070*/  CS2R R140, SRZ ;  /* 0x00000000008c7805 */ /* 0x000fe2000001ff00 */
[----:B------:R-:W-:Y:S01]  /*1080*/  USEL UR42, UR42, 0x1, UP0 ;  /* 0x000000012a2a7887 */ /* 0x000fe20008000000 */
[----:B------:R-:W-:Y:S01]  /*1090*/  CS2R R128, SRZ ;  /* 0x0000000000807805 */ /* 0x000fe2000001ff00 */
[----:B------:R-:W-:Y:S01]  /*10a0*/  ULDC UR9, c[0x0][0x2f0] ;  /* 0x0000bc0000097ab9 */ /* 0x000fe20000000800 */
[----:B------:R-:W-:Y:S01]  /*10b0*/  @UP2 ULDC UR12, c[0x0][0x450] ;  /* 0x00011400000c2ab9 */ /* 0x000fe20000000800 */
[----:B------:R-:W-:Y:S01]  /*10c0*/  UIMAD UR8, UR42, UR9, UR8 ;  /* 0x000000092a0872a4 */ /* 0x000fe2000f8e0208 */
[----:B------:R-:W-:Y:S01]  /*10d0*/  CS2R R108, SRZ ;  /* 0x00000000006c7805 */ /* 0x000fe2000001ff00 */
[----:B------:R-:W-:Y:S01]  /*10e0*/  @UP2 USHF.R.U32.HI UR4, URZ, UR12, UR7 ;  /* 0x0000000c3f042299 */ /* 0x000fe20008011607 */
[----:B------:R-:W-:Y:S01]  /*10f0*/  CS2R R136, SRZ ;  /* 0x0000000000887805 */ /* 0x000fe2000001ff00 */
[----:B------:R-:W-:Y:S01]  /*1100*/  UIMAD UR6, UR42, UR9, 0x5f ;  /* 0x0000005f2a0674a4 */ /* 0x000fe2000f8e0209 */
[----:B------:R-:W-:Y:S01]  /*1110*/  CS2R R104, SRZ ;  /* 0x0000000000687805 */ /* 0x000fe2000001ff00 */
[----:B------:R-:W-:Y:S01]  /*1120*/  UIADD3 UR8, UR8, UR4, URZ ;  /* 0x0000000408087290 */ /* 0x000fe2000fffe03f */
[----:B------:R-:W-:Y:S01]  /*1130*/  CS2R R100, SRZ ;  /* 0x0000000000647805 */ /* 0x000fe2000001ff00 */
[----:B------:R-:W-:Y:S01]  /*1140*/  UIMAD.WIDE UR6, UR6, 0x2aaaaaab, URZ ;  /* 0x2aaaaaab060678a5 */ /* 0x000fe2000f8e023f */
[----:B------:R-:W-:Y:S01]  /*1150*/  CS2R R132, SRZ ;  /* 0x0000000000847805 */ /* 0x000fe2000001ff00 */
[----:B------:R-:W-:Y:S01]  /*1160*/  UIMAD.WIDE UR8, UR8, 0x2aaaaaab, URZ ;  /* 0x2aaaaaab080878a5 */ /* 0x000fe2000f8e023f */
[----:B------:R-:W-:Y:S01]  /*1170*/  CS2R R96, SRZ ;  /* 0x0000000000607805 */ /* 0x000fe2000001ff00 */
[----:B------:R-:W-:Y:S01]  /*1180*/  ULDC UR11, c[0x0][0xc54] ;  /* 0x00031500000b7ab9 */ /* 0x000fe20000000800 */
[----:B------:R-:W-:Y:S01]  /*1190*/  USHF.R.U32.HI UR4, URZ, 0x1f, UR7 ;  /* 0x0000001f3f047899 */ /* 0x000fe20008011607 */
[----:B------:R-:W-:Y:S01]  /*11a0*/  CS2R R92, SRZ ;  /* 0x00000000005c7805 */ /* 0x000fe2000001ff00 */
[----:B------:R-:W-:Y:S01]  /*11b0*/  UIMAD UR11, UR5, UR11, UR10 ;  /* 0x0000000b050b72a4 */ /* 0x000fe2000f8e020a */
[----:B------:R-:W-:Y:S01]  /*11c0*/  MOV R204, RZ ;  /* 0x000000ff00cc7202 */ /* 0x000fe20000000f00 */
[----:B------:R-:W-:Y:S01]  /*11d0*/  USHF.R.U32.HI UR5, URZ, 0x1f, UR9 ;  /* 0x0000001f3f057899 */ /* 0x000fe20008011609 */
[----:B------:R-:W-:Y:S01]  /*11e0*/  CS2R R88, SRZ ;  /* 0x0000000000587805 */ /* 0x000fe2000001ff00 */
[----:B------:R-:W-:Y:S01]  /*11f0*/  ULEA.HI.SX32 UR7, UR7, UR4, 0x1c ;  /* 0x0000000407077291 */ /* 0x000fe2000f8fe23f */
[----:B------:R-:W-:Y:S01]  /*1200*/  CS2R R84, SRZ ;  /* 0x0000000000547805 */ /* 0x000fe2000001ff00 */
[----:B------:R-:W-:Y:S01]  /*1210*/  ULEA.HI.SX32 UR9, UR9, UR5, 0x1c ;  /* 0x0000000509097291 */ /* 0x000fe2000f8fe23f */
[----:B------:R-:W-:Y:S01]  /*1220*/  CS2R R124, SRZ ;  /* 0x00000000007c7805 */ /* 0x000fe2000001ff00 */
[----:B------:R-:W-:Y:S01]  /*1230*/  ULDC UR39, c[0x0][0xc48] ;  /* 0x0003120000277ab9 */ /* 0x000fe20000000800 */
[----:B------:R-:W-:Y:S01]  /*1240*/  UMOV UR41, UR11 ;  /* 0x0000000b00297c82 */ /* 0x000fe20008000000 */
[----:B------:R-:W-:Y:S01]  /*1250*/  UISETP.LT.AND UP0, UPT, UR7, UR9, UPT ;  /* 0x000000090700728c */ /* 0x000fe2000bf01270 */
[----:B------:R-:W-:Y:S01]  /*1260*/  CS2R R80, SRZ ;  /* 0x0000000000507805 */ /* 0x000fe2000001ff00 */
[----:B------:R-:W-:Y:S01]  /*1270*/  UISETP.NE.AND UP1, UPT, UR39, 0x1, UPT ;  /* 0x000000012700788c */ /* 0x000fe2000bf25270 */
[----:B------:R-:W-:Y:S01]  /*1280*/  CS2R R76, SRZ ;  /* 0x00000000004c7805 */ /* 0x000fe2000001ff00 */
[----:B------:R-:W-:Y:S01]  /*1290*/  USEL UR40, UR7, UR9, UP0 ;  /* 0x0000000907287287 */ /* 0x000fe20008000000 */
[----:B------:R-:W-:Y:S01]  /*12a0*/  CS2R R176, SRZ ;  /* 0x0000000000b07805 */ /* 0x000fe2000001ff00 */
[----:B------:R-:W-:Y:S01]  /*12b0*/  UP2UR UR46, UPR, URZ, 0x4 ;  /* 0x000000043f2e7883 */ /* 0x000fe20008000000 */
[----:B------:R-:W-:Y:S01]  /*12c0*/  IMAD.MOV.U32 R200, RZ, RZ, RZ ;  /* 0x000000ffffc87224 */ /* 0x000fe200078e00ff */
[----:B------:R-:W-:Y:S01]  /*12d0*/  UISETP.GE.AND UP0, UPT, UR40, 0x1, UPT ;  /* 0x000000012800788c */ /* 0x000fe2000bf06270 */
[----:B------:R-:W-:-:S02]  /*12e0*/  CS2R R72, SRZ ;  /* 0x0000000000487805 */ /* 0x000fc4000001ff00 */
[----:B------:R-:W-:Y:S02]  /*12f0*/  CS2R R68, SRZ ;  /* 0x0000000000447805 */ /* 0x000fe4000001ff00 */
[----:B------:R-:W-:Y:S02]  /*1300*/  CS2R R198, SRZ ;  /* 0x0000000000c67805 */ /* 0x000fe4000001ff00 */
[----:B------:R-:W-:Y:S01]  /*1310*/  CS2R R64, SRZ ;  /* 0x0000000000407805 */ /* 0x000fe2000001ff00 */
[----:B------:R-:W-:Y:S01]  /*1320*/  @UP1 ULDC UR10, c[0x0][0xc4c] ;  /* 0x00031300000a1ab9 */ /* 0x000fe20000000800 */
[----:B------:R-:W-:Y:S01]  /*1330*/  PLOP3.LUT P1, PT, PT, PT, UP0, 0x80, 0x0 ;  /* 0x000000000000781c */ /* 0x000fe20003f2f008 */
[----:B------:R-:W-:Y:S01]  /*1340*/  UIMAD.WIDE.U32 UR4, UR11, UR10, URZ ;  /* 0x0000000a0b0472a5 */ /* 0x000fe2000f8e003f */
[----:B------:R-:W-:Y:S01]  /*1350*/  CS2R R60, SRZ ;  /* 0x00000000003c7805 */ /* 0x000fe2000001ff00 */
[----:B------:R-:W-:Y:S01]  /*1360*/  @UP1 ULDC UR6, c[0x0][0xc50] ;  /* 0x0003140000061ab9 */ /* 0x000fe20000000800 */
[----:B------:R-:W-:Y:S01]  /*1370*/  CS2R R56, SRZ ;  /* 0x0000000000387805 */ /* 0x000fe2000001ff00 */
[----:B------:R-:W-:Y:S01]  /*1380*/  @UP1 USHF.R.U32.HI UR41, URZ, UR6, UR5 ;  /* 0x000000063f291299 */ /* 0x000fe20008011605 */
[----:B------:R-:W-:-:S02]  /*1390*/  CS2R R52, SRZ ;  /* 0x0000000000347805 */ /* 0x000fc4000001ff00 */
[----:B------:R-:W-:Y:S02]  /*13a0*/  CS2R R196, SRZ ;  /* 0x0000000000c47805 */ /* 0x000fe4000001ff00 */
[----:B------:R-:W-:Y:S01]  /*13b0*/  CS2R R48, SRZ ;  /* 0x0000000000307805 */ /* 0x000fe2000001ff00 */
[----:B------:R-:W-:Y:S01]  /*13c0*/  UIADD3 UR4, -UR41, URZ, URZ ;  /* 0x0000003f29047290 */ /* 0x000fe2000fffe13f */
        /* <DEDUP_REMOVED lines=34> */
[----:B------:R-:W-:Y:S01]  /*15f0*/  CS2R R24, SRZ ;  /* 0x0000000000187805 */ /* 0x000fe2000001ff00 */
        /* <DEDUP_REMOVED lines=32> */
.L_x_13616:
        /* <DEDUP_REMOVED lines=10> */
.L_x_13733:
[----:B0-----:R-:W-:Y:S01]  /*18a0*/  IMAD.U32 R0, RZ, RZ, UR44 ;  /* 0x0000002cff007e24 */ /* 0x001fe2000f8e00ff */
[----:B------:R-:W-:Y:S05]  /*18b0*/  WARPSYNC.ALL ;  /* 0x0000000000007948 */ /* 0x000fea0003800000 */
[----:B------:R0:W-:Y:S01]  /*18c0*/  BAR.SYNC.DEFER_BLOCKING R7, 0x100 ;  /* 0x000400070000751d */ /* 0x0001e20000010000 */
[----:B------:R-:W-:-:S13]  /*18d0*/  ISETP.NE.AND P0, PT, R0, 0x3, PT ;  /* 0x000000030000780c */ /* 0x000fda0003f05270 */
[----:B0-----:R-:W-:Y:S05]  /*18e0*/  @!P0 BRA `(.L_x_13618) ;  /* 0x0000000000048947 */ /* 0x001fea0003800000 */
[----:B------:R-:W-:Y:S01]  /*18f0*/  BPT.TRAP 0x1 ;  /* 0x000000040000795c */ /* 0x000fe20000300000 */
.L_x_13618:
[----:B------:R-:W-:Y:S01]  /*1900*/  ULEA UR22, UR36, UR47, 0x3 ;  /* 0x0000002f24167291 */ /* 0x000fe2000f8e183f */
[----:B------:R-:W-:-:S04]  /*1910*/  MOV R8, UR37 ;  /* 0x0000002500087c02 */ /* 0x000fc80008000f00 */
[----:B------:R-:W-:-:S04]  /*1920*/  SHF.L.U32 R8, R8, 0x1f, RZ ;  /* 0x0000001f08087819 */ /* 0x000fc800000006ff */
[----:B------:R0:W1:Y:S01]  /*1930*/  SYNCS.PHASECHK.TRANS64.TRYWAIT P1, [UR22+0x22830], R8 ;  /* 0x02283008ff0075a7 */ /* 0x0000620008020156 */
[----:B------:R-:W-:Y:S05]  /*1940*/  @!P0 BRA `(.L_x_13619) ;  /* 0x0000000000048947 */ /* 0x000fea0003800000 */
[----:B------:R-:W-:Y:S01]  /*1950*/  BPT.TRAP 0x1 ;  /* 0x000000040000795c */ /* 0x000fe20000300000 */
.L_x_13619:
[----:B-1----:R-:W-:Y:S05]  /*1960*/  @P1 BRA `(.L_x_13620) ;  /* 0x0000000000081947 */ /* 0x002fea0003800000 */
[----:B------:R-:W1:Y:S02]  /*1970*/  SYNCS.PHASECHK.TRANS64.TRYWAIT P1, [UR22+0x22830], R8 ;  /* 0x02283008ff0075a7 */ /* 0x000e640008020156 */
[----:B-1----:R-:W-:Y:S05]  /*1980*/  @!P1 BRA `(.L_x_13621) ;  /* 0x000000e000e49947 */ /* 0x002fea0003800000 */
.L_x_13620:
        /* <DEDUP_REMOVED lines=38> */
.L_x_13622:
[----:B------:R-:W-:Y:S01]  /*1bf0*/  UISETP.NE.AND UP0, UPT, UR46, URZ, UPT ;  /* 0x0000003f2e00728c */ /* 0x000fe2000bf05270 */
[----:B------:R-:W-:Y:S01]  /*1c00*/  VIADD R4, R16, UR43 ;  /* 0x0000002b10047c36 */ /* 0x000fe20008000000 */
[----:B------:R-:W-:Y:S01]  /*1c10*/  ULDC UR11, c[0x0][0x2f0] ;  /* 0x0000bc00000b7ab9 */ /* 0x000fe20000000800 */
[----:B------:R-:W-:Y:S01]  /*1c20*/  ULDC UR7, c[0x0][0x9d8] ;  /* 0x0002760000077ab9 */ /* 0x000fe20000000800 */
[----:B------:R-:W-:Y:S01]  /*1c30*/  ULDC UR14, c[0x0][0x288] ;  /* 0x0000a200000e7ab9 */ /* 0x000fe20000000800 */
[----:B------:R-:W-:Y:S01]  /*1c40*/  FMUL.FTZ R27, R27, UR7 ;  /* 0x000000071b1b7c20 */ /* 0x000fe20008410000 */
[----:B------:R-:W-:Y:S01]  /*1c50*/  PLOP3.LUT P1, PT, PT, PT, UP0, 0x80, 0x0 ;  /* 0x000000000000781c */ /* 0x000fe20003f2f008 */
[----:B------:R-:W-:Y:S01]  /*1c60*/  FMUL.FTZ R26, R26, UR7 ;  /* 0x000000071a1a7c20 */ /* 0x000fe20008410000 */
[----:B------:R-:W-:Y:S01]  /*1c70*/  PLOP3.LUT P2, PT, PT, PT, UP0, 0x80, 0x0 ;  /* 0x000000000000781c */ /* 0x000fe20003f4f008 */
[----:B------:R-:W-:Y:S01]  /*1c80*/  FMUL.FTZ R30, R30, UR7 ;  /* 0x000000071e1e7c20 */ /* 0x000fe20008410000 */
[----:B------:R-:W-:Y:S01]  /*1c90*/  FMUL.FTZ R31, R31, UR7 ;  /* 0x000000071f1f7c20 */ /* 0x000fe20008410000 */
[----:B------:R-:W-:Y:S01]  /*1ca0*/  @UP0 ULDC UR6, c[0x0][0x44c] ;  /* 0x0001130000060ab9 */ /* 0x000fe20000000800 */
[----:B------:R-:W3:Y:S01]  /*1cb0*/  MUFU.TANH R20, R26 ;  /* 0x0000001a00147308 */ /* 0x000ee20000002400 */
[----:B------:R-:W-:Y:S01]  /*1cc0*/  FMUL.FTZ R34, R34, UR7 ;  /* 0x0000000722227c20 */ /* 0x000fe20008410000 */
[----:B------:R-:W-:Y:S01]  /*1cd0*/  FMUL.FTZ R35, R35, UR7 ;  /* 0x0000000723237c20 */ /* 0x000fe20008410000 */
[----:B------:R-:W-:Y:S01]  /*1ce0*/  FMUL.FTZ R25, R25, UR7 ;  /* 0x0000000719197c20 */ /* 0x000fe20008410000 */
[----:B------:R-:W-:Y:S01]  /*1cf0*/  FMUL.FTZ R38, R38, UR7 ;  /* 0x0000000726267c20 */ /* 0x000fe20008410000 */
[----:B------:R-:W-:Y:S01]  /*1d00*/  FMUL.FTZ R39, R39, UR7 ;  /* 0x0000000727277c20 */ /* 0x000fe20008410000 */
[----:B------:R-:W-:Y:S01]  /*1d10*/  FMUL.FTZ R28, R28, UR7 ;  /* 0x000000071c1c7c20 */ /* 0x000fe20008410000 */
[----:B-1----:R-:W-:Y:S01]  /*1d20*/  @P1 IMAD.HI.U32 R3, R4, UR6, RZ ;  /* 0x0000000604031c27 */ /* 0x002fe2000f8e00ff */
[----:B------:R-:W-:Y:S01]  /*1d30*/  @UP0 ULDC UR6, c[0x0][0x450] ;  /* 0x0001140000060ab9 */ /* 0x000fe20000000800 */
[----:B------:R-:W1:Y:S02]  /*1d40*/  MUFU.TANH R27, R27 ;  /* 0x0000001b001b7308 */ /* 0x000e640000002400 */
[----:B------:R-:W-:Y:S01]  /*1d50*/  FMUL.FTZ R42, R42, UR7 ;  /* 0x000000072a2a7c20 */ /* 0x000fe20008410000 */
[----:B------:R-:W-:Y:S01]  /*1d60*/  FMUL.FTZ R43, R43, UR7 ;  /* 0x000000072b2b7c20 */ /* 0x000fe20008410000 */
[----:B------:R-:W-:Y:S01]  /*1d70*/  @P2 SHF.R.U32.HI R4, RZ, UR6, R3 ;  /* 0x00000006ff042c19 */ /* 0x000fe20008011603 */
[----:B------:R-:W-:Y:S01]  /*1d80*/  UMOV UR6, 0xffffffa0 ;  /* 0xffffffa000067882 */ /* 0x000fe20000000000 */
[----:B------:R-:W-:Y:S01]  /*1d90*/  FMUL.FTZ R32, R32, UR7 ;  /* 0x0000000720207c20 */ /* 0x000fe20008410000 */
[----:B------:R-:W-:Y:S01]  /*1da0*/  UIMAD UR6, UR40, UR6, 0x60 ;  /* 0x00000060280674a4 */ /* 0x000fe2000f8e0206 */
[----:B------:R-:W-:Y:S01]  /*1db0*/  FMUL.FTZ R40, R40, UR7 ;  /* 0x0000000728287c20 */ /* 0x000fe20008410000 */
[----:B------:R-:W4:Y:S01]  /*1dc0*/  SHFL.IDX PT, R3, R4, 0x1, 0x1c1f ;  /* 0x003c1f0004037f89 */ /* 0x000f2200000e0000 */
[----:B------:R-:W5:Y:S01]  /*1dd0*/  MUFU.TANH R30, R30 ;  /* 0x0000001e001e7308 */ /* 0x000f620000002400 */
[----:B------:R-:W-:Y:S01]  /*1de0*/  UIMAD UR6, UR42, UR11, UR6 ;  /* 0x0000000b2a0672a4 */ /* 0x000fe2000f8e0206 */
[----:B------:R-:W-:Y:S01]  /*1df0*/  FMUL.FTZ R46, R46, UR7 ;  /* 0x000000072e2e7c20 */ /* 0x000fe20008410000 */
[----:B------:R-:W-:Y:S01]  /*1e00*/  FMUL.FTZ R41, R41, UR7 ;  /* 0x0000000729297c20 */ /* 0x000fe20008410000 */
[----:B------:R-:W-:Y:S01]  /*1e10*/  FMUL.FTZ R36, R36, UR7 ;  /* 0x0000000724247c20 */ /* 0x000fe20008410000 */
[----:B------:R-:W-:Y:S01]  /*1e20*/  FMUL.FTZ R47, R47, UR7 ;  /* 0x000000072f2f7c20 */ /* 0x000fe20008410000 */
[----:B------:R-:W-:Y:S01]  /*1e30*/  FMUL.FTZ R50, R50, UR7 ;  /* 0x0000000732327c20 */ /* 0x000fe20008410000 */
[----:B------:R-:W-:Y:S01]  /*1e40*/  IMAD.U32 R6, RZ, RZ, UR6 ;  /* 0x00000006ff067e24 */ /* 0x000fe2000f8e00ff */
[----:B------:R-:W-:Y:S01]  /*1e50*/  MUFU.TANH R31, R31 ;  /* 0x0000001f001f7308 */ /* 0x000fe20000002400 */
[----:B------:R-:W-:Y:S01]  /*1e60*/  FMUL.FTZ R51, R51, UR7 ;  /* 0x0000000733337c20 */ /* 0x000fe20008410000 */
[----:B------:R-:W-:Y:S01]  /*1e70*/  FMUL.FTZ R54, R54, UR7 ;  /* 0x0000000736367c20 */ /* 0x000fe20008410000 */
[----:B------:R-:W-:-:S02]  /*1e80*/  IMAD R5, R17, -0x2, R6 ;  /* 0xfffffffe11057824 */ /* 0x000fc400078e0206 */
[----:B------:R-:W-:Y:S01]  /*1e90*/  FMUL.FTZ R55, R55, UR7 ;  /* 0x0000000737377c20 */ /* 0x000fe20008410000 */
[----:B------:R-:W-:Y:S02]  /*1ea0*/  IMAD.U32 R6, RZ, RZ, UR14 ;  /* 0x0000000eff067e24 */ /* 0x000fe4000f8e00ff */
[----:B------:R-:W-:Y:S01]  /*1eb0*/  FMUL.FTZ R58, R58, UR7 ;  /* 0x000000073a3a7c20 */ /* 0x000fe20008410000 */
[----:B------:R-:W-:Y:S01]  /*1ec0*/  FMUL.FTZ R59, R59, UR7 ;  /* 0x000000073b3b7c20 */ /* 0x000fe20008410000 */
[----:B------:R-:W0:Y:S01]  /*1ed0*/  MUFU.TANH R34, R34 ;  /* 0x0000002200227308 */ /* 0x000e220000002400 */
[----:B------:R-:W-:Y:S01]  /*1ee0*/  FMUL.FTZ R62, R62, UR7 ;  /* 0x000000073e3e7c20 */ /* 0x000fe20008410000 */
[----:B------:R-:W-:Y:S01]  /*1ef0*/  IADD3 R6, R5, 0x1, -R6 ;  /* 0x0000000105067810 */ /* 0x000fe20007ffe806 */
[----:B------:R-:W-:Y:S01]  /*1f00*/  FMUL.FTZ R63, R63, UR7 ;  /* 0x000000073f3f7c20 */ /* 0x000fe20008410000 */
[----:B------:R-:W-:Y:S01]  /*1f10*/  FMUL.FTZ R66, R66, UR7 ;  /* 0x0000000742427c20 */ /* 0x000fe20008410000 */
[----:B------:R-:W-:Y:S01]  /*1f20*/  FMUL.FTZ R67, R67, UR7 ;  /* 0x0000000743437c20 */ /* 0x000fe20008410000 */
[----:B------:R-:W-:Y:S01]  /*1f30*/  FMUL.FTZ R70, R70, UR7 ;  /* 0x0000000746467c20 */ /* 0x000fe20008410000 */
[-CC-:B----4-:R-:W-:Y:S01]  /*1f40*/  VIADDMNMX R3, R3, R6.reuse, R5.reuse, PT ;  /* 0x0000000603037246 */ /* 0x190fe20003800105 */
[----:B------:R1:W-:Y:S01]  /*1f50*/  MUFU.TANH R11, R25 ;  /* 0x00000019000b7308 */ /* 0x0003e20000002400 */
[----:B------:R-:W-:Y:S01]  /*1f60*/  FMUL.FTZ R71, R71, UR7 ;  /* 0x0000000747477c20 */ /* 0x000fe20008410000 */
[----:B------:R-:W4:Y:S01]  /*1f70*/  SHFL.IDX PT, R4, R4, RZ, 0x1c1f ;  /* 0x001c1fff04047589 */ /* 0x000f2200000e0000 */
[C---:B------:R-:W-:Y:S01]  /*1f80*/  ISETP.GT.AND P1, PT, R3.reuse, RZ, PT ;  /* 0x000000ff0300720c */ /* 0x040fe20003f24270 */
[----:B------:R-:W-:Y:S01]  /*1f90*/  FMUL.FTZ R24, R24, UR7 ;  /* 0x0000000718187c20 */ /* 0x000fe20008410000 */
[----:B------:R-:W-:Y:S01]  /*1fa0*/  ISETP.GT.AND P2, PT, R3, 0x1, PT ;  /* 0x000000010300780c */ /* 0x000fe20003f44270 */
[----:B------:R-:W-:Y:S01]  /*1fb0*/  FMUL.FTZ R29, R29, UR7 ;  /* 0x000000071d1d7c20 */ /* 0x000fe20008410000 */
[----:B------:R-:W-:Y:S01]  /*1fc0*/  ISETP.GT.AND P3, PT, R3, 0x8, PT ;  /* 0x000000080300780c */ /* 0x000fe20003f64270 */
[----:B------:R-:W-:Y:S01]  /*1fd0*/  MUFU.TANH R35, R35 ;  /* 0x0000002300237308 */ /* 0x000fe20000002400 */
[----:B---3--:R-:W-:Y:S01]  /*1fe0*/  FSEL R20, R20, -INF , P1 ;  /* 0xff80000014147808 */ /* 0x008fe20000800000 */
[----:B------:R-:W-:Y:S01]  /*1ff0*/  FMUL.FTZ R33, R33, UR7 ;  /* 0x0000000721217c20 */ /* 0x000fe20008410000 */
[----:B-1----:R-:W-:Y:S01]  /*2000*/  FSEL R25, R27, -INF , P2 ;  /* 0xff8000001b197808 */ /* 0x002fe20001000000 */
[----:B------:R-:W-:Y:S01]  /*2010*/  FMUL.FTZ R37, R37, UR7 ;  /* 0x0000000725257c20 */ /* 0x000fe20008410000 */
[----:B------:R-:W-:Y:S01]  /*2020*/  ISETP.GT.AND P1, PT, R3, 0x9, PT ;  /* 0x000000090300780c */ /* 0x000fe20003f24270 */
[----:B------:R-:W-:Y:S01]  /*2030*/  ULDC UR10, c[0x0][0x988] ;  /* 0x00026200000a7ab9 */ /* 0x000fe20000000800 */
[----:B-----5:R-:W-:Y:S01]  /*2040*/  FSEL R26, R30, -INF , P3 ;  /* 0xff8000001e1a7808 */ /* 0x020fe20001800000 */
[----:B------:R-:W1:Y:S01]  /*2050*/  MUFU.TANH R38, R38 ;  /* 0x0000002600267308 */ /* 0x000e620000002400 */
[----:B------:R-:W-:Y:S01]  /*2060*/  FMNMX.FTZ R9, R20, R25, !PT ;  /* 0x0000001914097209 */ /* 0x000fe20007810000 */
[----:B------:R-:W-:Y:S01]  /*2070*/  FMUL.FTZ R49, R49, UR7 ;  /* 0x0000000731317c20 */ /* 0x000fe20008410000 */
[----:B------:R-:W-:Y:S01]  /*2080*/  ISETP.GT.AND P2, PT, R3, 0x10, PT ;  /* 0x000000100300780c */ /* 0x000fe20003f44270 */
[----:B------:R-:W-:Y:S01]  /*2090*/  FMUL.FTZ R44, R44, UR7 ;  /* 0x000000072c2c7c20 */ /* 0x000fe20008410000 */
[----:B------:R-:W-:Y:S01]  /*20a0*/  FMNMX.FTZ R9, R26, R9, !PT ;  /* 0x000000091a097209 */ /* 0x000fe20007810000 */
[----:B------:R-:W-:Y:S01]  /*20b0*/  FMUL.FTZ R45, R45, UR7 ;  /* 0x000000072d2d7c20 */ /* 0x000fe20008410000 */
[----:B0-----:R-:W-:Y:S01]  /*20c0*/  FSEL R30, R34, -INF , P2 ;  /* 0xff800000221e7808 */ /* 0x001fe20001000000 */
[----:B------:R0:W-:Y:S01]  /*20d0*/  MUFU.TANH R12, R28 ;  /* 0x0000001c000c7308 */ /* 0x0001e20000002400 */
[----:B------:R-:W-:Y:S01]  /*20e0*/  ISETP.GT.AND P2, PT, R3, 0x18, PT ;  /* 0x000000180300780c */ /* 0x000fe20003f44270 */
[----:B------:R-:W-:Y:S01]  /*20f0*/  FMUL.FTZ R48, R48, UR7 ;  /* 0x0000000730307c20 */ /* 0x000fe20008410000 */
[----:B----4-:R-:W-:Y:S01]  /*2100*/  VIADDMNMX R6, R4, R6, R5, PT ;  /* 0x0000000604067246 */ /* 0x010fe20003800105 */
[----:B------:R-:W-:Y:S01]  /*2110*/  FMUL.FTZ R52, R52, UR7 ;  /* 0x0000000734347c20 */ /* 0x000fe20008410000 */
[----:B------:R-:W-:Y:S01]  /*2120*/  FMUL.FTZ R53, R53, UR7 ;  /* 0x0000000735357c20 */ /* 0x000fe20008410000 */
[----:B------:R-:W-:Y:S01]  /*2130*/  FMUL.FTZ R56, R56, UR7 ;  /* 0x0000000738387c20 */ /* 0x000fe20008410000 */
[----:B------:R-:W-:Y:S01]  /*2140*/  ISETP.GT.AND P3, PT, R6, 0x8, PT ;  /* 0x000000080600780c */ /* 0x000fe20003f64270 */
[----:B------:R-:W-:Y:S01]  /*2150*/  MUFU.TANH R39, R39 ;  /* 0x0000002700277308 */ /* 0x000fe20000002400 */
[----:B0-----:R-:W-:Y:S01]  /*2160*/  FSEL R28, R31, -INF , P1 ;  /* 0xff8000001f1c7808 */ /* 0x001fe20000800000 */
[----:B------:R-:W-:Y:S01]  /*2170*/  FMUL.FTZ R57, R57, UR7 ;  /* 0x0000000739397c20 */ /* 0x000fe20008410000 */
[----:B------:R-:W-:Y:S01]  /*2180*/  ISETP.GT.AND P1, PT, R3, 0x11, PT ;  /* 0x000000110300780c */ /* 0x000fe20003f24270 */
[----:B------:R-:W-:Y:S01]  /*2190*/  FMUL.FTZ R60, R60, UR7 ;  /* 0x000000073c3c7c20 */ /* 0x000fe20008410000 */
[----:B------:R-:W-:Y:S01]  /*21a0*/  FMNMX.FTZ R9, R28, R9, !PT ;  /* 0x000000091c097209 */ /* 0x000fe20007810000 */
[----:B------:R-:W-:Y:S01]  /*21b0*/  FMUL.FTZ R61, R61, UR7 ;  /* 0x000000073d3d7c20 */ /* 0x000fe20008410000 */
[----:B-1----:R-:W-:Y:S01]  /*21c0*/  FSEL R34, R38, -INF , P2 ;  /* 0xff80000026227808 */ /* 0x002fe20001000000 */
[----:B------:R-:W0:Y:S01]  /*21d0*/  MUFU.TANH R42, R42 ;  /* 0x0000002a002a7308 */ /* 0x000e220000002400 */
[----:B------:R-:W-:Y:S01]  /*21e0*/  FMNMX.FTZ R9, R30, R9, !PT ;  /* 0x000000091e097209 */ /* 0x000fe20007810000 */
[----:B------:R-:W-:Y:S01]  /*21f0*/  FMUL.FTZ R64, R64, UR7 ;  /* 0x0000000740407c20 */ /* 0x000fe20008410000 */
[----:B------:R-:W-:Y:S01]  /*2200*/  ISETP.GT.AND P2, PT, R3, 0x20, PT ;  /* 0x000000200300780c */ /* 0x000fe20003f44270 */
[----:B------:R-:W-:Y:S01]  /*2210*/  FMUL.FTZ R65, R65, UR7 ;  /* 0x0000000741417c20 */ /* 0x000fe20008410000 */
[----:B------:R-:W-:Y:S01]  /*2220*/  FMUL.FTZ R68, R68, UR7 ;  /* 0x0000000744447c20 */ /* 0x000fe20008410000 */
[----:B------:R-:W-:Y:S01]  /*2230*/  FMUL.FTZ R69, R69, UR7 ;  /* 0x0000000745457c20 */ /* 0x000fe20008410000 */
[----:B------:R-:W-:Y:S01]  /*2240*/  UIADD3 UR6, UR22, 0x22840, URZ ;  /* 0x0002284016067890 */ /* 0x000fe2000fffe03f */
[----:B------:R1:W-:Y:S03]  /*2250*/  MUFU.TANH R15, R32 ;  /* 0x00000020000f7308 */ /* 0x0003e60000002400 */
[----:B------:R-:W-:-:S05]  /*2260*/  UPRMT UR6, UR50, 0x654, UR6 ;  /* 0x0000065432067896 */ /* 0x000fca0008000006 */
[----:B------:R-:W-:Y:S01]  /*2270*/  MUFU.TANH R43, R43 ;  /* 0x0000002b002b7308 */ /* 0x000fe20000002400 */
[----:B-1----:R-:W-:Y:S02]  /*2280*/  FSEL R32, R35, -INF , P1 ;  /* 0xff80000023207808 */ /* 0x002fe40000800000 */
[C---:B------:R-:W-:Y:S01]  /*2290*/  ISETP.GT.AND P1, PT, R3.reuse, 0x19, PT ;  /* 0x000000190300780c */ /* 0x040fe20003f24270 */
[----:B------:R-:W-:Y:S01]  /*22a0*/  SYNCS.ARRIVE.TRANS64.RED.A1T0 RZ, [UR6], RZ ;  /* 0x000000ffffff79a7 */ /* 0x000fe20008100406 */
[----:B------:R-:W-:Y:S02]  /*22b0*/  FMNMX.FTZ R9, R32, R9, !PT ;  /* 0x0000000920097209 */ /* 0x000fe40007810000 */
[----:B0-----:R-:W-:Y:S01]  /*22c0*/  FSEL R38, R42, -INF , P2 ;  /* 0xff8000002a267808 */ /* 0x001fe20001000000 */
[----:B------:R-:W-:Y:S01]  /*22d0*/  MUFU.TANH R72, R40 ;  /* 0x0000002800487308 */ /* 0x000fe20000002400 */
[----:B------:R-:W-:Y:S02]  /*22e0*/  FMNMX.FTZ R9, R34, R9, !PT ;  /* 0x0000000922097209 */ /* 0x000fe40007810000 */
[----:B------:R-:W-:-:S05]  /*22f0*/  ISETP.GT.AND P2, PT, R3, 0x28, PT ;  /* 0x000000280300780c */ /* 0x000fca0003f44270 */
[----:B------:R-:W0:Y:S08]  /*2300*/  MUFU.TANH R40, R46 ;  /* 0x0000002e00287308 */ /* 0x000e300000002400 */
[----:B------:R-:W-:Y:S08]  /*2310*/  MUFU.TANH R73, R41 ;  /* 0x0000002900497308 */ /* 0x000ff00000002400 */
[----:B------:R1:W-:Y:S01]  /*2320*/  MUFU.TANH R21, R36 ;  /* 0x0000002400157308 */ /* 0x0003e20000002400 */
[----:B0-----:R-:W-:-:S02]  /*2330*/  FSEL R40, R40, -INF , P2 ;  /* 0xff80000028287808 */ /* 0x001fc40001000000 */
[----:B------:R-:W-:-:S05]  /*2340*/  ISETP.GT.AND P2, PT, R3, 0x30, PT ;  /* 0x000000300300780c */ /* 0x000fca0003f44270 */
[----:B------:R-:W0:Y:S01]  /*2350*/  MUFU.TANH R41, R47 ;  /* 0x0000002f00297308 */ /* 0x000e220000002400 */
[----:B-1----:R-:W-:Y:S02]  /*2360*/  FSEL R36, R39, -INF , P1 ;  /* 0xff80000027247808 */ /* 0x002fe40000800000 */
[----:B------:R-:W-:Y:S02]  /*2370*/  ISETP.GT.AND P1, PT, R3, 0x21, PT ;  /* 0x000000210300780c */ /* 0x000fe40003f24270 */
[----:B------:R-:W-:Y:S02]  /*2380*/  FMNMX.FTZ R9, R36, R9, !PT ;  /* 0x0000000924097209 */ /* 0x000fe40007810000 */
[----:B------:R-:W-:Y:S01]  /*2390*/  FSEL R39, R43, -INF , P1 ;  /* 0xff8000002b277808 */ /* 0x000fe20000800000 */
[----:B------:R-:W1:Y:S01]  /*23a0*/  MUFU.TANH R50, R50 ;  /* 0x0000003200327308 */ /* 0x000e620000002400 */
[----:B------:R-:W-:Y:S02]  /*23b0*/  FMNMX.FTZ R10, R38, R9, !PT ;  /* 0x00000009260a7209 */ /* 0x000fe40007810000 */
[----:B------:R-:W-:-:S02]  /*23c0*/  ISETP.GT.AND P1, PT, R3, 0x29, PT ;  /* 0x000000290300780c */ /* 0x000fc40003f24270 */
[----:B------:R-:W-:-:S03]  /*23d0*/  FMNMX.FTZ R9, R39, R10, !PT ;  /* 0x0000000a27097209 */ /* 0x000fc60007810000 */
[----:B------:R-:W3:Y:S01]  /*23e0*/  MUFU.TANH R51, R51 ;  /* 0x0000003300337308 */ /* 0x000ee20000002400 */
[----:B0-----:R-:W-:Y:S02]  /*23f0*/  FSEL R41, R41, -INF , P1 ;  /* 0xff80000029297808 */ /* 0x001fe40000800000 */
[----:B------:R-:W-:Y:S02]  /*2400*/  FMNMX.FTZ R10, R40, R9, !PT ;  /* 0x00000009280a7209 */ /* 0x000fe40007810000 */
[----:B------:R-:W-:Y:S02]  /*2410*/  ISETP.GT.AND P1, PT, R3, 0x31, PT ;  /* 0x000000310300780c */ /* 0x000fe40003f24270 */
[----:B------:R-:W-:Y:S01]  /*2420*/  FMNMX.FTZ R9, R41, R10, !PT ;  /* 0x0000000a29097209 */ /* 0x000fe20007810000 */
[----:B------:R-:W0:Y:S01]  /*2430*/  MUFU.TANH R46, R54 ;  /* 0x00000036002e7308 */ /* 0x000e220000002400 */
[----:B-1----:R-:W-:Y:S02]  /*2440*/  FSEL R42, R50, -INF , P2 ;  /* 0xff800000322a7808 */ /* 0x002fe40001000000 */
[----:B------:R-:W-:-:S02]  /*2450*/  ISETP.GT.AND P2, PT, R3, 0x38, PT ;  /* 0x000000380300780c */ /* 0x000fc40003f44270 */
[----:B------:R-:W-:-:S03]  /*2460*/  FMNMX.FTZ R10, R42, R9, !PT ;  /* 0x000000092a0a7209 */ /* 0x000fc60007810000 */
[----:B------:R-:W1:Y:S01]  /*2470*/  MUFU.TANH R47, R55 ;  /* 0x00000037002f7308 */ /* 0x000e620000002400 */
[----:B---3--:R-:W-:Y:S02]  /*2480*/  FSEL R43, R51, -INF , P1 ;  /* 0xff800000332b7808 */ /* 0x008fe40000800000 */
[----:B------:R-:W-:Y:S02]  /*2490*/  ISETP.GT.AND P1, PT, R3, 0x39, PT ;  /* 0x000000390300780c */ /* 0x000fe40003f24270 */
[----:B------:R-:W-:-:S03]  /*24a0*/  FMNMX.FTZ R9, R43, R10, !PT ;  /* 0x0000000a2b097209 */ /* 0x000fc60007810000 */
[----:B------:R-:W3:Y:S01]  /*24b0*/  MUFU.TANH R58, R58 ;  /* 0x0000003a003a7308 */ /* 0x000ee20000002400 */
[----:B0-----:R-:W-:Y:S02]  /*24c0*/  FSEL R46, R46, -INF , P2 ;  /* 0xff8000002e2e7808 */ /* 0x001fe40001000000 */
[----:B------:R-:W-:Y:S02]  /*24d0*/  ISETP.GT.AND P2, PT, R3, 0x40, PT ;  /* 0x000000400300780c */ /* 0x000fe40003f44270 */
[----:B------:R-:W-:-:S03]  /*24e0*/  FMNMX.FTZ R10, R46, R9, !PT ;  /* 0x000000092e0a7209 */ /* 0x000fc60007810000 */
[----:B------:R-:W0:Y:S01]  /*24f0*/  MUFU.TANH R59, R59 ;  /* 0x0000003b003b7308 */ /* 0x000e220000002400 */
[----:B-1----:R-:W-:Y:S02]  /*2500*/  FSEL R47, R47, -INF , P1 ;  /* 0xff8000002f2f7808 */ /* 0x002fe40000800000 */
[----:B------:R-:W-:Y:S02]  /*2510*/  ISETP.GT.AND P1, PT, R3, 0x41, PT ;  /* 0x000000410300780c */ /* 0x000fe40003f24270 */
        /* <DEDUP_REMOVED lines=31> */
[----:B------:R-:W-:Y:S02]  /*2710*/  ISETP.GT.AND P1, PT, R6, RZ, PT ;  /* 0x000000ff0600720c */ /* 0x000fe40003f24270 */
[----:B------:R-:W-:-:S03]  /*2720*/  FMNMX.FTZ R10, R3, R10, !PT ;  /* 0x0000000a030a7209 */ /* 0x000fc60007810000 */
[----:B------:R-:W0:Y:S01]  /*2730*/  MUFU.TANH R33, R33 ;  /* 0x0000002100217308 */ /* 0x000e220000002400 */
[----:B-1----:R-:W-:Y:S01]  /*2740*/  FSEL R4, R24, -INF , P1 ;  /* 0xff80000018047808 */ /* 0x002fe20000800000 */
[----:B------:R-:W1:Y:S01]  /*2750*/  SHFL.BFLY PT, R9, R10, 0x2, 0x1f ;  /* 0x0c401f000a097f89 */ /* 0x000e6200000e0000 */
[----:B------:R-:W-:-:S05]  /*2760*/  ISETP.GT.AND P1, PT, R6, 0x9, PT ;  /* 0x000000090600780c */ /* 0x000fca0003f24270 */
[----:B------:R-:W4:Y:S08]  /*2770*/  MUFU.TANH R37, R37 ;  /* 0x0000002500257308 */ /* 0x000f300000002400 */
[----:B------:R5:W-:Y:S08]  /*2780*/  MUFU.TANH R66, R49 ;  /* 0x0000003100427308 */ /* 0x000bf00000002400 */
[----:B------:R2:W2:Y:S01]  /*2790*/  MUFU.TANH R35, R44 ;  /* 0x0000002c00237308 */ /* 0x0004a20000002400 */
[----:B-1----:R-:W-:-:S05]  /*27a0*/  FMNMX.FTZ R9, R10, R9, !PT ;  /* 0x000000090a097209 */ /* 0x002fca0007810000 */
[----:B------:R-:W1:Y:S02]  /*27b0*/  SHFL.BFLY PT, R10, R9, 0x1, 0x1f ;  /* 0x0c201f00090a7f89 */ /* 0x000e6400000e0000 */
[----:B------:R-:W2:Y:S08]  /*27c0*/  MUFU.TANH R45, R45 ;  /* 0x0000002d002d7308 */ /* 0x000eb00000002400 */
[----:B------:R-:W2:Y:S08]  /*27d0*/  MUFU.TANH R63, R48 ;  /* 0x00000030003f7308 */ /* 0x000eb00000002400 */
[----:B------:R-:W2:Y:S01]  /*27e0*/  MUFU.TANH R52, R52 ;  /* 0x0000003400347308 */ /* 0x000ea20000002400 */
[----:B-1----:R-:W-:-:S07]  /*27f0*/  FMNMX.FTZ R5, R9, R10, !PT ;  /* 0x0000000a09057209 */ /* 0x002fce0007810000 */
[----:B------:R-:W1:Y:S01]  /*2800*/  MUFU.TANH R53, R53 ;  /* 0x0000003500357308 */ /* 0x000e620000002400 */
[----:B------:R-:W-:Y:S02]  /*2810*/  FSEL R9, R11, -INF , P2 ;  /* 0xff8000000b097808 */ /* 0x000fe40001000000 */
[----:B------:R-:W-:Y:S02]  /*2820*/  FSEL R10, R12, -INF , P3 ;  /* 0xff8000000c0a7808 */ /* 0x000fe40001800000 */
[----:B------:R-:W-:Y:S02]  /*2830*/  FMNMX.FTZ R13, R4, R9, !PT ;  /* 0x00000009040d7209 */ /* 0x000fe40007810000 */
[----:B------:R-:W-:Y:S01]  /*2840*/  ISETP.GT.AND P2, PT, R6, 0x10, PT ;  /* 0x000000100600780c */ /* 0x000fe20003f44270 */
[----:B------:R-:W1:Y:S01]  /*2850*/  MUFU.TANH R56, R56 ;  /* 0x0000003800387308 */ /* 0x000e620000002400 */
[----:B---3--:R-:W-:Y:S02]  /*2860*/  FSEL R11, R29, -INF , P1 ;  /* 0xff8000001d0b7808 */ /* 0x008fe40000800000 */
[----:B------:R-:W-:-:S02]  /*2870*/  FMNMX.FTZ R14, R10, R13, !PT ;  /* 0x0000000d0a0e7209 */ /* 0x000fc40007810000 */
[----:B------:R-:W-:Y:S02]  /*2880*/  FSEL R12, R15, -INF , P2 ;  /* 0xff8000000f0c7808 */ /* 0x000fe40001000000 */
[C---:B------:R-:W-:Y:S01]  /*2890*/  ISETP.GT.AND P1, PT, R6.reuse, 0x11, PT ;  /* 0x000000110600780c */ /* 0x040fe20003f24270 */
[----:B------:R-:W3:Y:S01]  /*28a0*/  MUFU.TANH R57, R57 ;  /* 0x0000003900397308 */ /* 0x000ee20000002400 */
[----:B------:R-:W-:Y:S01]  /*28b0*/  FMNMX.FTZ R15, R11, R14, !PT ;  /* 0x0000000e0b0f7209 */ /* 0x000fe20007810000 */
[C---:B------:R-:W-:Y:S01]  /*28c0*/  FMUL.FTZ R14, R5.reuse, UR10 ;  /* 0x0000000a050e7c20 */ /* 0x040fe20008410000 */
[----:B------:R-:W-:Y:S02]  /*28d0*/  FSETP.NEU.FTZ.AND P2, PT, R5, -INF , PT ;  /* 0xff8000000500780b */ /* 0x000fe40003f5d000 */
[----:B------:R-:W-:Y:S02]  /*28e0*/  ISETP.GT.AND P3, PT, R6, 0x18, PT ;  /* 0x000000180600780c */ /* 0x000fe40003f64270 */
[----:B0-----:R-:W-:Y:S01]  /*28f0*/  FSEL R13, R33, -INF , P1 ;  /* 0xff800000210d7808 */ /* 0x001fe20000800000 */
[----:B------:R-:W0:Y:S01]  /*2900*/  MUFU.TANH R60, R60 ;  /* 0x0000003c003c7308 */ /* 0x000e220000002400 */
[----:B------:R-:W-:-:S02]  /*2910*/  FMNMX.FTZ R24, R12, R15, !PT ;  /* 0x0000000f0c187209 */ /* 0x000fc40007810000 */
[----:B-----5:R-:W-:Y:S02]  /*2920*/  FSEL R49, R14, RZ, P2 ;  /* 0x000000ff0e317208 */ /* 0x020fe40001000000 */
[----:B------:R-:W-:Y:S02]  /*2930*/  FSEL R14, R21, -INF , P3 ;  /* 0xff800000150e7808 */ /* 0x000fe40001800000 */
[----:B------:R-:W-:Y:S01]  /*2940*/  ISETP.GT.AND P1, PT, R6, 0x19, PT ;  /* 0x000000190600780c */ /* 0x000fe20003f24270 */
[--C-:B------:R-:W-:Y:S01]  /*2950*/  FFMA.FTZ R29, R20, UR10, -R49.reuse ;  /* 0x0000000a141d7c23 */ /* 0x100fe20008010831 */
[----:B------:R-:W-:Y:S01]  /*2960*/  FMNMX.FTZ R21, R13, R24, !PT ;  /* 0x000000180d157209 */ /* 0x000fe20007810000 */
[--C-:B------:R-:W-:Y:S01]  /*2970*/  FFMA.FTZ R31, R25, UR10, -R49.reuse ;  /* 0x0000000a191f7c23 */ /* 0x100fe20008010831 */
[----:B------:R-:W-:Y:S01]  /*2980*/  ISETP.GT.AND P2, PT, R6, 0x20, PT ;  /* 0x000000200600780c */ /* 0x000fe20003f44270 */
[----:B------:R5:W-:Y:S01]  /*2990*/  MUFU.EX2 R153, R29 ;  /* 0x0000001d00997308 */ /* 0x000be20000000800 */
[----:B----4-:R-:W-:Y:S01]  /*29a0*/  FSEL R15, R37, -INF , P1 ;  /* 0xff800000250f7808 */ /* 0x010fe20000800000 */
[--C-:B------:R-:W-:Y:S01]  /*29b0*/  FFMA.FTZ R33, R26, UR10, -R49.reuse ;  /* 0x0000000a1a217c23 */ /* 0x100fe20008010831 */
[----:B------:R-:W-:Y:S01]  /*29c0*/  FMNMX.FTZ R24, R14, R21, !PT ;  /* 0x000000150e187209 */ /* 0x000fe20007810000 */
[--C-:B------:R-:W-:Y:S01]  /*29d0*/  FFMA.FTZ R37, R30, UR10, -R49.reuse ;  /* 0x0000000a1e257c23 */ /* 0x100fe20008010831 */
[----:B------:R-:W-:Y:S01]  /*29e0*/  ISETP.GT.AND P1, PT, R6, 0x21, PT ;  /* 0x000000210600780c */ /* 0x000fe20003f24270 */
[--C-:B------:R-:W-:Y:S01]  /*29f0*/  FFMA.FTZ R38, R38, UR10, -R49.reuse ;  /* 0x0000000a26267c23 */ /* 0x100fe20008010831 */
[----:B------:R-:W-:Y:S01]  /*2a00*/  FSEL R20, R72, -INF , P2 ;  /* 0xff80000048147808 */ /* 0x000fe20001000000 */
[----:B------:R4:W-:Y:S01]  /*2a10*/  MUFU.EX2 R48, R31 ;  /* 0x0000001f00307308 */ /* 0x0009e20000000800 */
[----:B------:R-:W-:Y:S01]  /*2a20*/  FMNMX.FTZ R27, R15, R24, !PT ;  /* 0x000000180f1b7209 */ /* 0x000fe20007810000 */
[--C-:B------:R-:W-:Y:S01]  /*2a30*/  FFMA.FTZ R40, R40, UR10, -R49.reuse ;  /* 0x0000000a28287c23 */ /* 0x100fe20008010831 */
[----:B------:R-:W-:Y:S01]  /*2a40*/  ISETP.GT.AND P2, PT, R6, 0x28, PT ;  /* 0x000000280600780c */ /* 0x000fe20003f44270 */
[--C-:B------:R-:W-:Y:S01]  /*2a50*/  FFMA.FTZ R41, R41, UR10, -R49.reuse ;  /* 0x0000000a29297c23 */ /* 0x100fe20008010831 */
[----:B------:R-:W-:Y:S01]  /*2a60*/  FSEL R21, R73, -INF , P1 ;  /* 0xff80000049157808 */ /* 0x000fe20000800000 */
[--C-:B------:R-:W-:Y:S01]  /*2a70*/  FFMA.FTZ R42, R42, UR10, -R49.reuse ;  /* 0x0000000a2a2a7c23 */ /* 0x100fe20008010831 */
[----:B--2---:R-:W-:Y:S01]  /*2a80*/  FMNMX.FTZ R44, R20, R27, !PT ;  /* 0x0000001b142c7209 */ /* 0x004fe20007810000 */
[----:B------:R-:W2:Y:S01]  /*2a90*/  MUFU.TANH R61, R61 ;  /* 0x0000003d003d7308 */ /* 0x000ea20000002400 */
[----:B------:R-:W-:Y:S01]  /*2aa0*/  ISETP.GT.AND P1, PT, R6, 0x29, PT ;  /* 0x000000290600780c */ /* 0x000fe20003f24270 */
[--C-:B------:R-:W-:Y:S01]  /*2ab0*/  FFMA.FTZ R43, R43, UR10, -R49.reuse ;  /* 0x0000000a2b2b7c23 */ /* 0x100fe20008010831 */
[----:B------:R-:W-:Y:S01]  /*2ac0*/  FSEL R24, R35, -INF , P2 ;  /* 0xff80000023187808 */ /* 0x000fe20001000000 */
[--C-:B------:R-:W-:Y:S01]  /*2ad0*/  FFMA.FTZ R35, R28, UR10, -R49.reuse ;  /* 0x0000000a1c237c23 */ /* 0x100fe20008010831 */
[----:B------:R-:W-:Y:S01]  /*2ae0*/  FMNMX.FTZ R27, R21, R44, !PT ;  /* 0x0000002c151b7209 */ /* 0x000fe20007810000 */
[--C-:B------:R-:W-:Y:S01]  /*2af0*/  FFMA.FTZ R46, R46, UR10, -R49.reuse ;  /* 0x0000000a2e2e7c23 */ /* 0x100fe20008010831 */
[----:B------:R-:W-:Y:S01]  /*2b00*/  ISETP.GT.AND P2, PT, R6, 0x30, PT ;  /* 0x000000300600780c */ /* 0x000fe20003f44270 */
[----:B------:R-:W2:Y:S01]  /*2b10*/  MUFU.TANH R64, R64 ;  /* 0x0000004000407308 */ /* 0x000ea20000002400 */
[----:B------:R-:W-:Y:S01]  /*2b20*/  FSEL R25, R45, -INF , P1 ;  /* 0xff8000002d197808 */ /* 0x000fe20000800000 */
[--C-:B------:R-:W-:Y:S01]  /*2b30*/  FFMA.FTZ R45, R32, UR10, -R49.reuse ;  /* 0x0000000a202d7c23 */ /* 0x100fe20008010831 */
[----:B------:R-:W-:Y:S01]  /*2b40*/  FMNMX.FTZ R44, R24, R27, !PT ;  /* 0x0000001b182c7209 */ /* 0x000fe20007810000 */
[--C-:B------:R-:W-:Y:S01]  /*2b50*/  FFMA.FTZ R47, R47, UR10, -R49.reuse ;  /* 0x0000000a2f2f7c23 */ /* 0x100fe20008010831 */
[----:B------:R-:W-:Y:S01]  /*2b60*/  ISETP.GT.AND P1, PT, R6, 0x31, PT ;  /* 0x000000310600780c */ /* 0x000fe20003f24270 */
[--C-:B------:R-:W-:Y:S01]  /*2b70*/  FFMA.FTZ R50, R50, UR10, -R49.reuse ;  /* 0x0000000a32327c23 */ /* 0x100fe20008010831 */
[----:B------:R-:W-:Y:S01]  /*2b80*/  FSEL R26, R63, -INF , P2 ;  /* 0xff8000003f1a7808 */ /* 0x000fe20001000000 */
[----:B------:R3:W-:Y:S01]  /*2b90*/  MUFU.EX2 R155, R33 ;  /* 0x00000021009b7308 */ /* 0x0007e20000000800 */
[----:B-----5:R-:W-:Y:S01]  /*2ba0*/  FMNMX.FTZ R29, R25, R44, !PT ;  /* 0x0000002c191d7209 */ /* 0x020fe20007810000 */
[--C-:B------:R-:W-:Y:S01]  /*2bb0*/  FFMA.FTZ R51, R51, UR10, -R49.reuse ;  /* 0x0000000a33337c23 */ /* 0x100fe20008010831 */
[----:B------:R-:W-:Y:S01]  /*2bc0*/  ISETP.GT.AND P2, PT, R6, 0x38, PT ;  /* 0x000000380600780c */ /* 0x000fe20003f44270 */
[--C-:B------:R-:W-:Y:S01]  /*2bd0*/  FFMA.FTZ R54, R54, UR10, -R49.reuse ;  /* 0x0000000a36367c23 */ /* 0x100fe20008010831 */
[----:B------:R-:W-:Y:S01]  /*2be0*/  FSEL R27, R66, -INF , P1 ;  /* 0xff800000421b7808 */ /* 0x000fe20000800000 */
[--C-:B------:R-:W-:Y:S01]  /*2bf0*/  FFMA.FTZ R55, R55, UR10, -R49.reuse ;  /* 0x0000000a37377c23 */ /* 0x100fe20008010831 */
[----:B------:R-:W-:Y:S01]  /*2c00*/  FMNMX.FTZ R44, R26, R29, !PT ;  /* 0x0000001d1a2c7209 */ /* 0x000fe20007810000 */
[----:B------:R-:W5:Y:S01]  /*2c10*/  MUFU.TANH R65, R65 ;  /* 0x0000004100417308 */ /* 0x000f620000002400 */
[----:B------:R-:W-:Y:S01]  /*2c20*/  ISETP.GT.AND P1, PT, R6, 0x39, PT ;  /* 0x000000390600780c */ /* 0x000fe20003f24270 */
[--C-:B------:R-:W-:Y:S01]  /*2c30*/  FFMA.FTZ R58, R58, UR10, -R49.reuse ;  /* 0x0000000a3a3a7c23 */ /* 0x100fe20008010831 */
[----:B------:R-:W-:Y:S01]  /*2c40*/  FSEL R28, R52, -INF , P2 ;  /* 0xff800000341c7808 */ /* 0x000fe20001000000 */
[--C-:B------:R-:W-:Y:S01]  /*2c50*/  FFMA.FTZ R59, R59, UR10, -R49.reuse ;  /* 0x0000000a3b3b7c23 */ /* 0x100fe20008010831 */
[----:B----4-:R-:W-:Y:S01]  /*2c60*/  FMNMX.FTZ R31, R27, R44, !PT ;  /* 0x0000002c1b1f7209 */ /* 0x010fe20007810000 */
[--C-:B------:R-:W-:Y:S01]  /*2c70*/  FFMA.FTZ R62, R62, UR10, -R49.reuse ;  /* 0x0000000a3e3e7c23 */ /* 0x100fe20008010831 */
[----:B------:R-:W-:Y:S01]  /*2c80*/  ISETP.GT.AND P2, PT, R6, 0x40, PT ;  /* 0x000000400600780c */ /* 0x000fe20003f44270 */
[----:B------:R-:W4:Y:S01]  /*2c90*/  MUFU.TANH R68, R68 ;  /* 0x0000004400447308 */ /* 0x000f220000002400 */
[----:B-1----:R-:W-:Y:S01]  /*2ca0*/  FSEL R29, R53, -INF , P1 ;  /* 0xff800000351d7808 */ /* 0x002fe20000800000 */
[--C-:B------:R-:W-:Y:S01]  /*2cb0*/  FFMA.FTZ R53, R34, UR10, -R49.reuse ;  /* 0x0000000a22357c23 */ /* 0x100fe20008010831 */
[----:B------:R-:W-:Y:S01]  /*2cc0*/  FMNMX.FTZ R44, R28, R31, !PT ;  /* 0x0000001f1c2c7209 */ /* 0x000fe20007810000 */
[----:B------:R-:W-:Y:S01]  /*2cd0*/  FFMA.FTZ R3, R3, UR10, -R49 ;  /* 0x0000000a03037c23 */ /* 0x000fe20008010831 */
[----:B------:R-:W-:-:S02]  /*2ce0*/  ISETP.GT.AND P1, PT, R6, 0x41, PT ;  /* 0x000000410600780c */ /* 0x000fc40003f24270 */
[----:B------:R-:W-:Y:S01]  /*2cf0*/  FSEL R30, R56, -INF , P2 ;  /* 0xff800000381e7808 */ /* 0x000fe20001000000 */
[----:B------:R1:W-:Y:S01]  /*2d00*/  MUFU.EX2 R52, R35 ;  /* 0x0000002300347308 */ /* 0x0003e20000000800 */
[----:B---3--:R-:W-:Y:S02]  /*2d10*/  FMNMX.FTZ R33, R29, R44, !PT ;  /* 0x0000002c1d217209 */ /* 0x008fe40007810000 */
[----:B------:R-:W-:Y:S02]  /*2d20*/  ISETP.GT.AND P2, PT, R6, 0x48, PT ;  /* 0x000000480600780c */ /* 0x000fe40003f44270 */
[----:B------:R-:W-:Y:S01]  /*2d30*/  FSEL R31, R57, -INF , P1 ;  /* 0xff800000391f7808 */ /* 0x000fe20000800000 */
[----:B------:R-:W-:Y:S01]  /*2d40*/  FFMA.FTZ R57, R36, UR10, -R49 ;  /* 0x0000000a24397c23 */ /* 0x000fe20008010831 */
[----:B------:R-:W-:Y:S01]  /*2d50*/  FMNMX.FTZ R44, R30, R33, !PT ;  /* 0x000000211e2c7209 */ /* 0x000fe20007810000 */
[----:B------:R-:W3:Y:S01]  /*2d60*/  MUFU.TANH R69, R69 ;  /* 0x0000004500457308 */ /* 0x000ee20000002400 */
[----:B------:R-:W-:-:S02]  /*2d70*/  ISETP.GT.AND P1, PT, R6, 0x49, PT ;  /* 0x000000490600780c */ /* 0x000fc40003f24270 */
[----:B0-----:R-:W-:Y:S02]  /*2d80*/  FSEL R32, R60, -INF , P2 ;  /* 0xff8000003c207808 */ /* 0x001fe40001000000 */
[----:B-1----:R-:W-:Y:S02]  /*2d90*/  FMNMX.FTZ R35, R31, R44, !PT ;  /* 0x0000002c1f237209 */ /* 0x002fe40007810000 */
[----:B------:R-:W-:Y:S01]  /*2da0*/  ISETP.GT.AND P2, PT, R6, 0x50, PT ;  /* 0x000000500600780c */ /* 0x000fe20003f44270 */
[----:B------:R0:W-:Y:S01]  /*2db0*/  MUFU.EX2 R157, R37 ;  /* 0x00000025009d7308 */ /* 0x0001e20000000800 */
[----:B--2---:R-:W-:Y:S02]  /*2dc0*/  FSEL R33, R61, -INF , P1 ;  /* 0xff8000003d217808 */ /* 0x004fe40000800000 */
[----:B------:R-:W-:Y:S02]  /*2dd0*/  FMNMX.FTZ R44, R32, R35, !PT ;  /* 0x00000023202c7209 */ /* 0x000fe40007810000 */
[----:B------:R-:W-:-:S02]  /*2de0*/  ISETP.GT.AND P1, PT, R6, 0x51, PT ;  /* 0x000000510600780c */ /* 0x000fc40003f24270 */
[----:B------:R-:W-:Y:S01]  /*2df0*/  FSEL R34, R64, -INF , P2 ;  /* 0xff80000040227808 */ /* 0x000fe20001000000 */
[----:B------:R1:W-:Y:S01]  /*2e00*/  MUFU.EX2 R56, R45 ;  /* 0x0000002d00387308 */ /* 0x0003e20000000800 */
[----:B0-----:R-:W-:Y:S01]  /*2e10*/  FMNMX.FTZ R37, R33, R44, !PT ;  /* 0x0000002c21257209 */ /* 0x001fe20007810000 */
[----:B------:R-:W-:Y:S01]  /*2e20*/  FADD.FTZ R64, R153, R48 ;  /* 0x0000003099407221 */ /* 0x000fe20000010000 */
[----:B------:R-:W-:Y:S02]  /*2e30*/  ISETP.GT.AND P2, PT, R6, 0x58, PT ;  /* 0x000000580600780c */ /* 0x000fe40003f44270 */
[----:B-----5:R-:W-:Y:S02]  /*2e40*/  FSEL R35, R65, -INF , P1 ;  /* 0xff80000041237808 */ /* 0x020fe40000800000 */
[----:B------:R-:W-:Y:S01]  /*2e50*/  FMNMX.FTZ R44, R34, R37, !PT ;  /* 0x00000025222c7209 */ /* 0x000fe20007810000 */
[----:B------:R-:W-:Y:S01]  /*2e60*/  MUFU.EX2 R161, R38 ;  /* 0x0000002600a17308 */ /* 0x000fe20000000800 */
[----:B------:R-:W-:-:S02]  /*2e70*/  ISETP.GT.AND P1, PT, R6, 0x59, PT ;  /* 0x000000590600780c */ /* 0x000fc40003f24270 */
[----:B----4-:R-:W-:Y:S02]  /*2e80*/  FSEL R36, R68, -INF , P2 ;  /* 0xff80000044247808 */ /* 0x010fe40001000000 */
[----:B-1----:R-:W-:Y:S01]  /*2e90*/  FMNMX.FTZ R45, R35, R44, !PT ;  /* 0x0000002c232d7209 */ /* 0x002fe20007810000 */
[----:B------:R-:W-:Y:S01]  /*2ea0*/  FFMA.FTZ R44, R39, UR10, -R49 ;  /* 0x0000000a272c7c23 */ /* 0x000fe20008010831 */
[----:B---3--:R-:W-:Y:S01]  /*2eb0*/  FSEL R37, R69, -INF , P1 ;  /* 0xff80000045257808 */ /* 0x008fe20000800000 */
[----:B------:R-:W-:Y:S01]  /*2ec0*/  MUFU.EX2 R53, R53 ;  /* 0x0000003500357308 */ /* 0x000fe20000000800 */
[----:B------:R-:W-:Y:S02]  /*2ed0*/  FMNMX.FTZ R6, R36, R45, !PT ;  /* 0x0000002d24067209 */ /* 0x000fe40007810000 */
[----:B------:R-:W-:Y:S02]  /*2ee0*/  F2FP.F16.F32.PACK_AB R153, R48, R153 ;  /* 0x000000993099723e */ /* 0x000fe400000000ff */
[----:B------:R-:W-:-:S03]  /*2ef0*/  FMNMX.FTZ R6, R37, R6, !PT ;  /* 0x0000000625067209 */ /* 0x000fc60007810000 */
[----:B------:R-:W0:Y:S02]  /*2f00*/  MUFU.EX2 R60, R57 ;  /* 0x00000039003c7308 */ /* 0x000e240000000800 */
[----:B------:R-:W1:Y:S06]  /*2f10*/  SHFL.BFLY PT, R39, R6, 0x2, 0x1f ;  /* 0x0c401f0006277f89 */ /* 0x000e6c00000e0000 */
[----:B------:R-:W-:Y:S08]  /*2f20*/  MUFU.EX2 R44, R44 ;  /* 0x0000002c002c7308 */ /* 0x000ff00000000800 */
[----:B------:R-:W-:Y:S01]  /*2f30*/  MUFU.EX2 R40, R40 ;  /* 0x0000002800287308 */ /* 0x000fe20000000800 */
[----:B0-----:R-:W-:-:S07]  /*2f40*/  F2FP.F16.F32.PACK_AB R159, R60, R53 ;  /* 0x000000353c9f723e */ /* 0x001fce00000000ff */
[----:B------:R-:W0:Y:S01]  /*2f50*/  MUFU.EX2 R41, R41 ;  /* 0x0000002900297308 */ /* 0x000e220000000800 */
[----:B-1----:R-:W-:-:S05]  /*2f60*/  FMNMX.FTZ R39, R6, R39, !PT ;  /* 0x0000002706277209 */ /* 0x002fca0007810000 */
[----:B------:R-:W1:Y:S02]  /*2f70*/  SHFL.BFLY PT, R6, R39, 0x1, 0x1f ;  /* 0x0c201f0027067f89 */ /* 0x000e6400000e0000 */
[----:B------:R-:W-:Y:S08]  /*2f80*/  MUFU.EX2 R42, R42 ;  /* 0x0000002a002a7308 */ /* 0x000ff00000000800 */
[----:B------:R-:W2:Y:S01]  /*2f90*/  MUFU.EX2 R43, R43 ;  /* 0x0000002b002b7308 */ /* 0x000ea20000000800 */
[----:B0-----:R-:W-:-:S07]  /*2fa0*/  F2FP.F16.F32.PACK_AB R163, R41, R40 ;  /* 0x0000002829a3723e */ /* 0x001fce00000000ff */
[----:B------:R-:W-:Y:S01]  /*2fb0*/  MUFU.EX2 R46, R46 ;  /* 0x0000002e002e7308 */ /* 0x000fe20000000800 */
[----:B-1----:R-:W-:-:S07]  /*2fc0*/  FMNMX.FTZ R6, R39, R6, !PT ;  /* 0x0000000627067209 */ /* 0x002fce0007810000 */
[----:B------:R-:W0:Y:S01]  /*2fd0*/  MUFU.EX2 R47, R47 ;  /* 0x0000002f002f7308 */ /* 0x000e220000000800 */
[----:B--2---:R-:W-:Y:S02]  /*2fe0*/  F2FP.F16.F32.PACK_AB R165, R43, R42 ;  /* 0x0000002a2ba5723e */ /* 0x004fe400000000ff */
[C---:B------:R-:W-:Y:S01]  /*2ff0*/  FSETP.NEU.FTZ.AND P1, PT, R6.reuse, -INF , PT ;  /* 0xff8000000600780b */ /* 0x040fe20003f3d000 */
[----:B------:R-:W-:-:S04]  /*3000*/  FMUL.FTZ R38, R6, UR10 ;  /* 0x0000000a06267c20 */ /* 0x000fc80008410000 */
[----:B------:R-:W-:Y:S01]  /*3010*/  MUFU.EX2 R50, R50 ;  /* 0x0000003200327308 */ /* 0x000fe20000000800 */
[----:B------:R-:W-:-:S05]  /*3020*/  FSEL R38, R38, RZ, P1 ;  /* 0x000000ff26267208 */ /* 0x000fca0000800000 */
        /* <DEDUP_REMOVED lines=25> */
[--C-:B------:R-:W-:Y:S01]  /*31c0*/  FFMA.FTZ R36, R36, UR10, -R38.reuse ;  /* 0x0000000a24247c23 */ /* 0x100fe20008010826 */
[----:B------:R-:W-:Y:S01]  /*31d0*/  FFMA.FTZ R37, R37, UR10, -R38 ;  /* 0x0000000a25257c23 */ /* 0x000fe20008010826 */
[----:B0-----:R-:W-:-:S03]  /*31e0*/  F2FP.F16.F32.PACK_AB R167, R47, R46 ;  /* 0x0000002e2fa7723e */ /* 0x001fc600000000ff */
[----:B------:R-:W0:Y:S01]  /*31f0*/  MUFU.EX2 R11, R11 ;  /* 0x0000000b000b7308 */ /* 0x000e220000000800 */
[----:B-1----:R-:W-:Y:S01]  /*3200*/  FADD.FTZ R39, R4, R9 ;  /* 0x0000000904277221 */ /* 0x002fe20000010000 */
[----:B------:R-:W-:-:S06]  /*3210*/  F2FP.F16.F32.PACK_AB R152, R9, R4 ;  /* 0x000000040998723e */ /* 0x000fcc00000000ff */
[----:B------:R-:W1:Y:S01]  /*3220*/  MUFU.EX2 R12, R12 ;  /* 0x0000000c000c7308 */ /* 0x000e620000000800 */
[----:B--2---:R-:W-:Y:S01]  /*3230*/  FADD.FTZ R66, R10, R39 ;  /* 0x000000270a427221 */ /* 0x004fe20000010000 */
[----:B------:R-:W-:Y:S01]  /*3240*/  FADD.FTZ R39, R155, R64 ;  /* 0x000000409b277221 */ /* 0x000fe20000010000 */
[----:B------:R-:W-:-:S03]  /*3250*/  F2FP.F16.F32.PACK_AB R155, R52, R155 ;  /* 0x0000009b349b723e */ /* 0x000fc600000000ff */
[----:B------:R-:W-:Y:S02]  /*3260*/  FADD.FTZ R64, R52, R39 ;  /* 0x0000002734407221 */ /* 0x000fe40000010000 */
[----:B------:R-:W2:Y:S01]  /*3270*/  MUFU.EX2 R13, R13 ;  /* 0x0000000d000d7308 */ /* 0x000ea20000000800 */
[----:B0-----:R-:W-:Y:S01]  /*3280*/  FADD.FTZ R45, R11, R66 ;  /* 0x000000420b2d7221 */ /* 0x001fe20000010000 */
[----:B------:R-:W-:Y:S01]  /*3290*/  FADD.FTZ R39, R157, R64 ;  /* 0x000000409d277221 */ /* 0x000fe20000010000 */
[----:B------:R-:W-:Y:S02]  /*32a0*/  F2FP.F16.F32.PACK_AB R154, R11, R10 ;  /* 0x0000000a0b9a723e */ /* 0x000fe400000000ff */
[C---:B------:R-:W-:Y:S01]  /*32b0*/  F2FP.F16.F32.PACK_AB R157, R56.reuse, R157 ;  /* 0x0000009d389d723e */ /* 0x040fe200000000ff */
        /* <DEDUP_REMOVED lines=8> */
[C---:B------:R-:W-:Y:S02]  /*3340*/  F2FP.F16.F32.PACK_AB R161, R44.reuse, R161 ;  /* 0x000000a12ca1723e */ /* 0x040fe400000000ff */
[----:B------:R-:W-:Y:S01]  /*3350*/  F2FP.F16.F32.PACK_AB R156, R13, R12 ;  /* 0x0000000c0d9c723e */ /* 0x000fe200000000ff */
[----:B------:R-:W-:Y:S02]  /*3360*/  FADD.FTZ R39, R44, R39 ;  /* 0x000000272c277221 */ /* 0x000fe40000010000 */
[----:B------:R-:W2:Y:S01]  /*3370*/  MUFU.EX2 R20, R20 ;  /* 0x0000001400147308 */ /* 0x000ea20000000800 */
[----:B0-----:R-:W-:Y:S01]  /*3380*/  FADD.FTZ R66, R14, R45 ;  /* 0x0000002d0e427221 */ /* 0x001fe20000010000 */
[----:B------:R-:W-:-:S06]  /*3390*/  FADD.FTZ R48, R40, R39 ;  /* 0x0000002728307221 */ /* 0x000fcc0000010000 */
[----:B------:R-:W0:Y:S01]  /*33a0*/  MUFU.EX2 R21, R21 ;  /* 0x0000001500157308 */ /* 0x000e220000000800 */
[C---:B-1----:R-:W-:Y:S01]  /*33b0*/  FADD.FTZ R45, R15.reuse, R66 ;  /* 0x000000420f2d7221 */ /* 0x042fe20000010000 */
[----:B------:R-:W-:-:S06]  /*33c0*/  F2FP.F16.F32.PACK_AB R158, R15, R14 ;  /* 0x0000000e0f9e723e */ /* 0x000fcc00000000ff */
[----:B------:R-:W1:Y:S01]  /*33d0*/  MUFU.EX2 R24, R24 ;  /* 0x0000001800187308 */ /* 0x000e620000000800 */
[----:B--2---:R-:W-:-:S07]  /*33e0*/  FADD.FTZ R38, R20, R45 ;  /* 0x0000002d14267221 */ /* 0x004fce0000010000 */
[----:B------:R-:W2:Y:S01]  /*33f0*/  MUFU.EX2 R25, R25 ;  /* 0x0000001900197308 */ /* 0x000ea20000000800 */
[C---:B0-----:R-:W-:Y:S01]  /*3400*/  FADD.FTZ R45, R21.reuse, R38 ;  /* 0x00000026152d7221 */ /* 0x041fe20000010000 */
[----:B------:R-:W-:-:S06]  /*3410*/  F2FP.F16.F32.PACK_AB R160, R21, R20 ;  /* 0x0000001415a0723e */ /* 0x000fcc00000000ff */
[----:B------:R-:W0:Y:S01]  /*3420*/  MUFU.EX2 R26, R26 ;  /* 0x0000001a001a7308 */ /* 0x000e220000000800 */
[----:B-1----:R-:W-:Y:S01]  /*3430*/  FADD.FTZ R38, R24, R45 ;  /* 0x0000002d18267221 */ /* 0x002fe20000010000 */
[----:B------:R-:W-:-:S04]  /*3440*/  FADD.FTZ R45, R41, R48 ;  /* 0x00000030292d7221 */ /* 0x000fc80000010000 */
[----:B------:R-:W-:Y:S02]  /*3450*/  FADD.FTZ R10, R42, R45 ;  /* 0x0000002d2a0a7221 */ /* 0x000fe40000010000 */
[----:B------:R-:W1:Y:S01]  /*3460*/  MUFU.EX2 R27, R27 ;  /* 0x0000001b001b7308 */ /* 0x000e620000000800 */
[----:B--2---:R-:W-:Y:S01]  /*3470*/  FADD.FTZ R39, R25, R38 ;  /* 0x0000002619277221 */ /* 0x004fe20000010000 */
[----:B------:R-:W-:Y:S01]  /*3480*/  FADD.FTZ R11, R43, R10 ;  /* 0x0000000a2b0b7221 */ /* 0x000fe20000010000 */
[----:B------:R-:W-:-:S03]  /*3490*/  F2FP.F16.F32.PACK_AB R162, R25, R24 ;  /* 0x0000001819a2723e */ /* 0x000fc600000000ff */
[----:B------:R-:W-:Y:S02]  /*34a0*/  FADD.FTZ R10, R46, R11 ;  /* 0x0000000b2e0a7221 */ /* 0x000fe40000010000 */
[----:B------:R-:W2:Y:S01]  /*34b0*/  MUFU.EX2 R28, R28 ;  /* 0x0000001c001c7308 */ /* 0x000ea20000000800 */
[----:B0-----:R-:W-:Y:S01]  /*34c0*/  FADD.FTZ R4, R26, R39 ;  /* 0x000000271a047221 */ /* 0x001fe20000010000 */
[----:B------:R-:W-:-:S04]  /*34d0*/  FADD.FTZ R11, R47, R10 ;  /* 0x0000000a2f0b7221 */ /* 0x000fc80000010000 */
[----:B------:R-:W-:Y:S02]  /*34e0*/  FADD.FTZ R10, R50, R11 ;  /* 0x0000000b320a7221 */ /* 0x000fe40000010000 */
        /* <DEDUP_REMOVED lines=38> */
[----:B------:R2:W0:Y:S01]  /*3750*/  MUFU.EX2 R175, R3 ;  /* 0x0000000300af7308 */ /* 0x0004220000000800 */
[----:B-1----:R-:W-:Y:S01]  /*3760*/  FADD.FTZ R10, R62, R11 ;  /* 0x0000000b3e0a7221 */ /* 0x002fe20000010000 */
[C---:B--2---:R-:W-:Y:S01]  /*3770*/  FADD.FTZ R3, R37.reuse, R4 ;  /* 0x0000000425037221 */ /* 0x044fe20000010000 */
[----:B------:R-:W-:Y:S02]  /*3780*/  F2FP.F16.F32.PACK_AB R174, R37, R36 ;  /* 0x0000002425ae723e */ /* 0x000fe400000000ff */
[C---:B0-----:R-:W-:Y:S01]  /*3790*/  FADD.FTZ R4, R175.reuse, R10 ;  /* 0x0000000aaf047221 */ /* 0x041fe20000010000 */
[----:B------:R-:W-:Y:S01]  /*37a0*/  F2FP.F16.F32.PACK_AB R175, R175, R62 ;  /* 0x0000003eafaf723e */ /* 0x000fe200000000ff */
[----:B------:R-:W-:Y:S06]  /*37b0*/  @!P0 BRA `(.L_x_13623) ;  /* 0x0000000000048947 */ /* 0x000fec0003800000 */
[----:B------:R-:W-:Y:S01]  /*37c0*/  BPT.TRAP 0x1 ;  /* 0x000000040000795c */ /* 0x000fe20000300000 */
.L_x_13623:
[----:B------:R0:W1:Y:S01]  /*37d0*/  SYNCS.PHASECHK.TRANS64.TRYWAIT P1, [UR22+0x22850], R8 ;  /* 0x02285008ff0075a7 */ /* 0x0000620008020156 */
[----:B------:R-:W-:Y:S05]  /*37e0*/  @!P0 BRA `(.L_x_13624) ;  /* 0x0000000000048947 */ /* 0x000fea0003800000 */
[----:B------:R-:W-:Y:S01]  /*37f0*/  BPT.TRAP 0x1 ;  /* 0x000000040000795c */ /* 0x000fe20000300000 */
.L_x_13624:
[----:B-1----:R-:W-:Y:S05]  /*3800*/  @P1 BRA `(.L_x_13625) ;  /* 0x0000000000081947 */ /* 0x002fea0003800000 */
[----:B------:R-:W1:Y:S02]  /*3810*/  SYNCS.PHASECHK.TRANS64.TRYWAIT P1, [UR22+0x22850], R8 ;  /* 0x02285008ff0075a7 */ /* 0x000e640008020156 */
[----:B-1----:R-:W-:Y:S05]  /*3820*/  @!P1 BRA `(.L_x_13626) ;  /* 0x000000c400549947 */ /* 0x002fea0003800000 */
.L_x_13625:
        /* <DEDUP_REMOVED lines=43> */
.L_x_13627:
[----:B------:R-:W-:Y:S01]  /*3ae0*/  UISETP.NE.AND UP0, UPT, UR46, URZ, UPT ;  /* 0x0000003f2e00728c */ /* 0x000fe2000bf05270 */
[----:B------:R-:W2:Y:S01]  /*3af0*/  S2UR UR18, SR_CgaCtaId ;  /* 0x00000000001279c3 */ /* 0x000ea20000008800 */
[----:B------:R-:W-:Y:S01]  /*3b00*/  UMOV UR15, UR43 ;  /* 0x0000002b000f7c82 */ /* 0x000fe20008000000 */
[----:B------:R-:W-:Y:S02]  /*3b10*/  UIMAD UR11, UR42, UR11, -UR14 ;  /* 0x0000000b2a0b72a4 */ /* 0x000fe4000f8e0a0e */
[----:B------:R-:W-:Y:S02]  /*3b20*/  UIADD3 UR22, UR22, 0x22860, URZ ;  /* 0x0002286016167890 */ /* 0x000fe4000fffe03f */
[----:B------:R-:W-:-:S04]  /*3b30*/  UIADD3 UR23, UR40, -0x2, URZ ;  /* 0xfffffffe28177890 */ /* 0x000fc8000fffe03f */
[----:B------:R-:W-:Y:S01]  /*3b40*/  @UP0 ULDC UR6, c[0x0][0x44c] ;  /* 0x0001130000060ab9 */ /* 0x000fe20000000800 */
[----:B------:R-:W-:Y:S01]  /*3b50*/  @UP0 ULDC UR19, c[0x0][0x450] ;  /* 0x0001140000130ab9 */ /* 0x000fe20000000800 */
[----:B------:R-:W-:-:S04]  /*3b60*/  UIMAD.WIDE.U32 UR6, UR43, UR6, URZ ;  /* 0x000000062b0672a5 */ /* 0x000fc8000f8e003f */
[----:B------:R-:W-:-:S04]  /*3b70*/  @UP0 USHF.R.U32.HI UR15, URZ, UR19, UR7 ;  /* 0x000000133f0f0299 */ /* 0x000fc80008011607 */
[----:B------:R-:W-:-:S04]  /*3b80*/  UIADD3 UR6, UR11, UR15, URZ ;  /* 0x0000000f0b067290 */ /* 0x000fc8000fffe03f */
[----:B------:R-:W-:Y:S02]  /*3b90*/  UIMAD.WIDE UR6, UR6, 0x2aaaaaab, URZ ;  /* 0x2aaaaaab060678a5 */ /* 0x000fe4000f8e023f */
[----:B--2---:R-:W-:Y:S02]  /*3ba0*/  UPRMT UR22, UR18, 0x654, UR22 ;  /* 0x0000065412167896 */ /* 0x004fe40008000016 */
[----:B------:R-:W-:-:S04]  /*3bb0*/  USHF.R.U32.HI UR6, URZ, 0x1f, UR7 ;  /* 0x0000001f3f067899 */ /* 0x000fc80008011607 */
[----:B------:R-:W-:-:S03]  /*3bc0*/  ULEA.HI.SX32 UR6, UR7, UR6, 0x1c ;  /* 0x0000000607067291 */ /* 0x000fc6000f8fe23f */
[----:B------:R-:W-:Y:S01]  /*3bd0*/  SYNCS.ARRIVE.TRANS64.RED.A1T0 RZ, [UR22], RZ ;  /* 0x000000ffffff79a7 */ /* 0x000fe20008100416 */
[----:B------:R-:W-:-:S04]  /*3be0*/  UISETP.LT.AND UP0, UPT, URZ, UR6, UPT ;  /* 0x000000063f00728c */ /* 0x000fc8000bf01270 */
[----:B------:R-:W-:-:S04]  /*3bf0*/  USEL UR22, URZ, UR6, !UP0 ;  /* 0x000000063f167287 */ /* 0x000fc8000c000000 */
[----:B------:R-:W-:-:S06]  /*3c00*/  UISETP.GE.AND UP0, UPT, UR23, UR22, UPT ;  /* 0x000000161700728c */ /* 0x000fcc000bf06270 */
[----:B------:R-:W-:-:S13]  /*3c10*/  PLOP3.LUT P1, PT, PT, PT, UP0, 0x80, 0x0 ;  /* 0x000000000000781c */ /* 0x000fda0003f2f008 */
[----:B------:R-:W-:Y:S05]  /*3c20*/  @!P1 BRA `(.L_x_13628) ;  /* 0x0000002800bc9947 */ /* 0x000fea0003800000 */
[----:B-1----:R-:W-:Y:S01]  /*3c30*/  IMAD.MOV.U32 R9, RZ, RZ, R5 ;  /* 0x000000ffff097224 */ /* 0x002fe200078e0005 */
[----:B0-----:R-:W-:Y:S01]  /*3c40*/  MOV R8, R6 ;  /* 0x0000000600087202 */ /* 0x001fe20000000f00 */
[----:B------:R-:W-:Y:S01]  /*3c50*/  ULDC UR27, c[0x0][0x288] ;  /* 0x0000a200001b7ab9 */ /* 0x000fe20000000800 */
[----:B------:R-:W-:Y:S01]  /*3c60*/  ULDC UR28, c[0x0][0x9d8] ;  /* 0x00027600001c7ab9 */ /* 0x000fe20000000800 */
[----:B------:R-:W-:-:S05]  /*3c70*/  ULDC UR24, c[0x0][0x988] ;  /* 0x0002620000187ab9 */ /* 0x000fca0000000800 */
.L_x_13639:
[----:B------:R-:W-:-:S04]  /*3c80*/  UIADD3 UR36, UR36, 0x1, URZ ;  /* 0x0000000124247890 */ /* 0x000fc8000fffe03f */
[----:B------:R-:W-:-:S04]  /*3c90*/  UISETP.NE.AND UP0, UPT, UR36, 0x2, UPT ;  /* 0x000000022400788c */ /* 0x000fc8000bf05270 */
[----:B------:R-:W-:Y:S02]  /*3ca0*/  USEL UR6, URZ, 0x1, UP0 ;  /* 0x000000013f067887 */ /* 0x000fe40008000000 */
[----:B------:R-:W-:Y:S02]  /*3cb0*/  USEL UR36, UR36, URZ, UP0 ;  /* 0x0000003f24247287 */ /* 0x000fe40008000000 */
[----:B------:R-:W-:Y:S01]  /*3cc0*/  ULOP3.LUT UR37, UR37, UR6, URZ, 0x3c, !UPT ;  /* 0x0000000625257292 */ /* 0x000fe2000f8e3c3f */
[----:B01----:R-:W-:Y:S11]  /*3cd0*/  @!P0 BRA `(.L_x_13629) ;  /* 0x0000000000048947 */ /* 0x003ff60003800000 */
[----:B------:R-:W-:Y:S01]  /*3ce0*/  BPT.TRAP 0x1 ;  /* 0x000000040000795c */ /* 0x000fe20000300000 */
.L_x_13629:
        /* <DEDUP_REMOVED lines=9> */
.L_x_13630:
[----:B-1----:R-:W-:Y:S05]  /*3d80*/  @P1 BRA `(.L_x_13631) ;  /* 0x0000000000081947 */ /* 0x002fea0003800000 */
[----:B------:R-:W1:Y:S02]  /*3d90*/  SYNCS.PHASECHK.TRANS64.TRYWAIT P1, [UR26+0x22830], R7 ;  /* 0x02283007ff0075a7 */ /* 0x000e64000802015a */
[----:B-1----:R-:W-:Y:S05]  /*3da0*/  @!P1 BRA `(.L_x_13632) ;  /* 0x000000c0000c9947 */ /* 0x002fea0003800000 */
.L_x_13631:
        /* <DEDUP_REMOVED lines=26> */
.L_x_13633:
[----:B------:R-:W-:Y:S01]  /*3f50*/  UISETP.NE.AND UP0, UPT, UR46, URZ, UPT ;  /* 0x0000003f2e00728c */ /* 0x000fe2000bf05270 */
[----:B------:R-:W-:Y:S02]  /*3f60*/  VIADD R5, R16, UR43 ;  /* 0x0000002b10057c36 */ /* 0x000fe40008000000 */
[----:B------:R-:W-:Y:S01]  /*3f70*/  FMUL.FTZ R14, R161, UR28 ;  /* 0x0000001ca10e7c20 */ /* 0x000fe20008410000 */
[----:B------:R-:W-:Y:S01]  /*3f80*/  FMUL.FTZ R6, R152, UR28 ;  /* 0x0000001c98067c20 */ /* 0x000fe20008410000 */
[----:B------:R-:W-:Y:S01]  /*3f90*/  FMUL.FTZ R152, R169, UR28 ;  /* 0x0000001ca9987c20 */ /* 0x000fe20008410000 */
[----:B------:R-:W-:Y:S01]  /*3fa0*/  FMUL.FTZ R13, R160, UR28 ;  /* 0x0000001ca00d7c20 */ /* 0x000fe20008410000 */
[----:B------:R-:W-:Y:S01]  /*3fb0*/  PLOP3.LUT P1, PT, PT, PT, UP0, 0x80, 0x0 ;  /* 0x000000000000781c */ /* 0x000fe20003f2f008 */
[----:B------:R-:W2:Y:S01]  /*3fc0*/  LDC R169, c[0x0][0x2f0] ;  /* 0x0000bc00ffa97b82 */ /* 0x000ea20000000800 */
[----:B------:R-:W-:Y:S01]  /*3fd0*/  PLOP3.LUT P2, PT, PT, PT, UP0, 0x80, 0x0 ;  /* 0x000000000000781c */ /* 0x000fe20003f4f008 */
[----:B------:R-:W-:Y:S01]  /*3fe0*/  FMUL.FTZ R160, R167, UR28 ;  /* 0x0000001ca7a07c20 */ /* 0x000fe20008410000 */
[----:B------:R-:W-:Y:S01]  /*3ff0*/  FMUL.FTZ R154, R154, UR28 ;  /* 0x0000001c9a9a7c20 */ /* 0x000fe20008410000 */
[----:B------:R-:W-:Y:S01]  /*4000*/  @UP0 ULDC UR6, c[0x0][0x44c] ;  /* 0x0001130000060ab9 */ /* 0x000fe20000000800 */
[----:B------:R-:W-:-:S02]  /*4010*/  IMAD.MOV.U32 R200, RZ, RZ, -0x2 ;  /* 0xfffffffeffc87424 */ /* 0x000fc400078e00ff */
[----:B------:R-:W-:Y:S01]  /*4020*/  FMUL.FTZ R10, R153, UR28 ;  /* 0x0000001c990a7c20 */ /* 0x000fe20008410000 */
[----:B------:R-:W-:Y:S01]  /*4030*/  FMUL.FTZ R153, R155, UR28 ;  /* 0x0000001c9b997c20 */ /* 0x000fe20008410000 */
[----:B------:R-:W-:Y:S01]  /*4040*/  FMUL.FTZ R155, R158, UR28 ;  /* 0x0000001c9e9b7c20 */ /* 0x000fe20008410000 */
[----:B------:R-:W3:Y:S01]  /*4050*/  MUFU.TANH R154, R154 ;  /* 0x0000009a009a7308 */ /* 0x000ee20000002400 */
        /* <DEDUP_REMOVED lines=9> */
[----:B------:R-:W4:Y:S01]  /*40f0*/  MUFU.TANH R153, R153 ;  /* 0x0000009900997308 */ /* 0x000f220000002400 */
[----:B------:R-:W-:Y:S01]  /*4100*/  UIMAD UR6, UR23, -0x60, UR6 ;  /* 0xffffffa0170678a4 */ /* 0x000fe2000f8e0206 */
[----:B------:R-:W-:Y:S01]  /*4110*/  FMUL.FTZ R12, R157, UR28 ;  /* 0x0000001c9d0c7c20 */ /* 0x000fe20008410000 */
[----:B------:R-:W5:Y:S01]  /*4120*/  SHFL.IDX PT, R167, R5, 0x1, 0x1c1f ;  /* 0x003c1f0005a77f89 */ /* 0x000f6200000e0000 */
[----:B------:R-:W-:Y:S01]  /*4130*/  FMUL.FTZ R157, R163, UR28 ;  /* 0x0000001ca39d7c20 */ /* 0x000fe20008410000 */
[----:B------:R-:W-:Y:S01]  /*4140*/  FMUL.FTZ R159, R166, UR28 ;  /* 0x0000001ca69f7c20 */ /* 0x000fe20008410000 */
[----:B------:R-:W-:Y:S01]  /*4150*/  FMUL.FTZ R162, R170, UR28 ;  /* 0x0000001caaa27c20 */ /* 0x000fe20008410000 */
[----:B------:R-:W-:Y:S01]  /*4160*/  IMAD R200, R17, R200, UR6 ;  /* 0x0000000611c87e24 */ /* 0x000fe2000f8e02c8 */
[----:B------:R-:W0:Y:S01]  /*4170*/  MUFU.TANH R155, R155 ;  /* 0x0000009b009b7308 */ /* 0x000e220000002400 */
[----:B------:R-:W-:Y:S01]  /*4180*/  FMUL.FTZ R161, R171, UR28 ;  /* 0x0000001caba17c20 */ /* 0x000fe20008410000 */
[----:B------:R-:W-:Y:S01]  /*4190*/  FMUL.FTZ R163, R174, UR28 ;  /* 0x0000001caea37c20 */ /* 0x000fe20008410000 */
[----:B--2---:R-:W-:-:S02]  /*41a0*/  IMAD R200, R169, UR42, R200 ;  /* 0x0000002aa9c87c24 */ /* 0x004fc4000f8e02c8 */
        /* <DEDUP_REMOVED lines=13> */
[----:B------:R-:W1:Y:S01]  /*4280*/  SHFL.IDX PT, R5, R5, RZ, 0x1c1f ;  /* 0x001c1fff05057589 */ /* 0x000e6200000e0000 */
[----:B------:R-:W-:Y:S01]  /*4290*/  FMUL.FTZ R183, R180, UR28 ;  /* 0x0000001cb4b77c20 */ /* 0x000fe20008410000 */
[----:B-----5:R-:W-:Y:S01]  /*42a0*/  IADD3 R178, R167, -UR27, R200 ;  /* 0x8000001ba7b27c10 */ /* 0x020fe2000fffe0c8 */
[----:B------:R-:W-:Y:S01]  /*42b0*/  FMUL.FTZ R167, R182, UR28 ;  /* 0x0000001cb6a77c20 */ /* 0x000fe20008410000 */
[----:B------:R-:W-:Y:S01]  /*42c0*/  FMUL.FTZ R180, R188, UR28 ;  /* 0x0000001cbcb47c20 */ /* 0x000fe20008410000 */
[----:B------:R-:W-:Y:S01]  /*42d0*/  FMUL.FTZ R196, R196, UR28 ;  /* 0x0000001cc4c47c20 */ /* 0x000fe20008410000 */
[C---:B------:R-:W-:Y:S01]  /*42e0*/  ISETP.GT.AND P1, PT, R178.reuse, RZ, PT ;  /* 0x000000ffb200720c */ /* 0x040fe20003f24270 */
[----:B------:R-:W5:Y:S01]  /*42f0*/  MUFU.TANH R157, R157 ;  /* 0x0000009d009d7308 */ /* 0x000f620000002400 */
[----:B------:R-:W-:Y:S01]  /*4300*/  ISETP.GT.AND P2, PT, R178, 0x1, PT ;  /* 0x00000001b200780c */ /* 0x000fe20003f44270 */
[----:B------:R-:W-:Y:S01]  /*4310*/  UMOV UR10, UR24 ;  /* 0x00000018000a7c82 */ /* 0x000fe20008000000 */
[----:B---3--:R-:W-:Y:S01]  /*4320*/  FSEL R154, R154, -INF , P1 ;  /* 0xff8000009a9a7808 */ /* 0x008fe20000800000 */
[----:B------:R-:W-:Y:S01]  /*4330*/  FMUL.FTZ R186, R192, UR28 ;  /* 0x0000001cc0ba7c20 */ /* 0x000fe20008410000 */
[----:B------:R-:W-:Y:S01]  /*4340*/  ISETP.GT.AND P1, PT, R178, 0x8, PT ;  /* 0x00000008b200780c */ /* 0x000fe20003f24270 */
[----:B------:R-:W-:Y:S01]  /*4350*/  FMUL.FTZ R192, R197, UR28 ;  /* 0x0000001cc5c07c20 */ /* 0x000fe20008410000 */
[----:B----4-:R-:W-:Y:S01]  /*4360*/  FSEL R153, R153, -INF , P2 ;  /* 0xff80000099997808 */ /* 0x010fe20001000000 */
[----:B------:R-:W3:Y:S01]  /*4370*/  MUFU.TANH R159, R159 ;  /* 0x0000009f009f7308 */ /* 0x000ee20000002400 */
[----:B------:R-:W-:Y:S01]  /*4380*/  FMNMX.FTZ R170, R154, R9, !PT ;  /* 0x000000099aaa7209 */ /* 0x000fe20007810000 */
[----:B------:R-:W-:Y:S01]  /*4390*/  UIADD3 UR6, UR26, 0x22840, URZ ;  /* 0x000228401a067890 */ /* 0x000fe2000fffe03f */
[----:B------:R-:W-:-:S02]  /*43a0*/  ISETP.GT.AND P2, PT, R178, 0x9, PT ;  /* 0x00000009b200780c */ /* 0x000fc40003f44270 */
[----:B0-----:R-:W-:Y:S01]  /*43b0*/  FSEL R155, R155, -INF , P1 ;  /* 0xff8000009b9b7808 */ /* 0x001fe20000800000 */
[----:B------:R-:W-:Y:S01]  /*43c0*/  UPRMT UR6, UR25, 0x654, UR6 ;  /* 0x0000065419067896 */ /* 0x000fe20008000006 */
[----:B------:R-:W-:Y:S01]  /*43d0*/  FMNMX.FTZ R170, R153, R170, !PT ;  /* 0x000000aa99aa7209 */ /* 0x000fe20007810000 */
[----:B------:R-:W0:Y:S01]  /*43e0*/  MUFU.TANH R160, R160 ;  /* 0x000000a000a07308 */ /* 0x000e220000002400 */
[----:B------:R-:W-:Y:S02]  /*43f0*/  ISETP.GT.AND P1, PT, R178, 0x10, PT ;  /* 0x00000010b200780c */ /* 0x000fe40003f24270 */
[----:B--2---:R-:W-:Y:S02]  /*4400*/  FSEL R156, R156, -INF , P2 ;  /* 0xff8000009c9c7808 */ /* 0x004fe40001000000 */
[----:B------:R-:W-:Y:S01]  /*4410*/  FMNMX.FTZ R171, R155, R170, !PT ;  /* 0x000000aa9bab7209 */ /* 0x000fe20007810000 */
[----:B------:R-:W-:Y:S01]  /*4420*/  FMUL.FTZ R170, R187, UR28 ;  /* 0x0000001cbbaa7c20 */ /* 0x000fe20008410000 */
[----:B------:R-:W-:Y:S01]  /*4430*/  ISETP.GT.AND P2, PT, R178, 0x11, PT ;  /* 0x00000011b200780c */ /* 0x000fe20003f44270 */
[----:B------:R-:W2:Y:S01]  /*4440*/  MUFU.TANH R162, R162 ;  /* 0x000000a200a27308 */ /* 0x000ea20000002400 */
[----:B-1----:R-:W-:Y:S01]  /*4450*/  FSEL R158, R158, -INF , P1 ;  /* 0xff8000009e9e7808 */ /* 0x002fe20000800000 */
[----:B------:R-:W-:Y:S01]  /*4460*/  SYNCS.ARRIVE.TRANS64.RED.A1T0 RZ, [UR6], RZ ;  /* 0x000000ffffff79a7 */ /* 0x000fe20008100406 */
[----:B------:R-:W-:-:S02]  /*4470*/  FMNMX.FTZ R171, R156, R171, !PT ;  /* 0x000000ab9cab7209 */ /* 0x000fc40007810000 */
[----:B------:R-:W-:Y:S02]  /*4480*/  ISETP.GT.AND P1, PT, R178, 0x18, PT ;  /* 0x00000018b200780c */ /* 0x000fe40003f24270 */
[----:B-----5:R-:W-:Y:S01]  /*4490*/  FSEL R157, R157, -INF , P2 ;  /* 0xff8000009d9d7808 */ /* 0x020fe20001000000 */
[----:B------:R-:W1:Y:S01]  /*44a0*/  MUFU.TANH R161, R161 ;  /* 0x000000a100a17308 */ /* 0x000e620000002400 */
[----:B------:R-:W-:Y:S02]  /*44b0*/  FMNMX.FTZ R174, R158, R171, !PT ;  /* 0x000000ab9eae7209 */ /* 0x000fe40007810000 */
[C---:B------:R-:W-:Y:S02]  /*44c0*/  ISETP.GT.AND P2, PT, R178.reuse, 0x19, PT ;  /* 0x00000019b200780c */ /* 0x040fe40003f44270 */
[----:B---3--:R-:W-:Y:S02]  /*44d0*/  FSEL R159, R159, -INF , P1 ;  /* 0xff8000009f9f7808 */ /* 0x008fe40000800000 */
[----:B------:R-:W-:Y:S01]  /*44e0*/  FMNMX.FTZ R174, R157, R174, !PT ;  /* 0x000000ae9dae7209 */ /* 0x000fe20007810000 */
[----:B------:R-:W3:Y:S01]  /*44f0*/  MUFU.TANH R163, R163 ;  /* 0x000000a300a37308 */ /* 0x000ee20000002400 */
[----:B------:R-:W-:-:S02]  /*4500*/  ISETP.GT.AND P1, PT, R178, 0x20, PT ;  /* 0x00000020b200780c */ /* 0x000fc40003f24270 */
[----:B0-----:R-:W-:Y:S02]  /*4510*/  FSEL R160, R160, -INF , P2 ;  /* 0xff800000a0a07808 */ /* 0x001fe40001000000 */
[----:B------:R-:W-:Y:S01]  /*4520*/  FMNMX.FTZ R171, R159, R174, !PT ;  /* 0x000000ae9fab7209 */ /* 0x000fe20007810000 */
[----:B------:R-:W-:Y:S01]  /*4530*/  FMUL.FTZ R174, R190, UR28 ;  /* 0x0000001cbeae7c20 */ /* 0x000fe20008410000 */
[----:B------:R-:W-:Y:S01]  /*4540*/  ISETP.GT.AND P2, PT, R178, 0x21, PT ;  /* 0x00000021b200780c */ /* 0x000fe20003f44270 */
[----:B------:R-:W0:Y:S01]  /*4550*/  MUFU.TANH R164, R164 ;  /* 0x000000a400a47308 */ /* 0x000e220000002400 */
[----:B--2---:R-:W-:Y:S01]  /*4560*/  FSEL R162, R162, -INF , P1 ;  /* 0xff800000a2a27808 */ /* 0x004fe20000800000 */
[----:B------:R-:W-:Y:S01]  /*4570*/  FMUL.FTZ R190, R173, UR28 ;  /* 0x0000001cadbe7c20 */ /* 0x000fe20008410000 */
[----:B------:R-:W-:Y:S02]  /*4580*/  FMNMX.FTZ R171, R160, R171, !PT ;  /* 0x000000aba0ab7209 */ /* 0x000fe40007810000 */
[----:B------:R-:W-:-:S02]  /*4590*/  ISETP.GT.AND P1, PT, R178, 0x28, PT ;  /* 0x00000028b200780c */ /* 0x000fc40003f24270 */
[----:B-1----:R-:W-:Y:S01]  /*45a0*/  FSEL R161, R161, -INF , P2 ;  /* 0xff800000a1a17808 */ /* 0x002fe20001000000 */
[----:B------:R-:W1:Y:S01]  /*45b0*/  MUFU.TANH R165, R165 ;  /* 0x000000a500a57308 */ /* 0x000e620000002400 */
[----:B------:R-:W-:Y:S02]  /*45c0*/  FMNMX.FTZ R182, R162, R171, !PT ;  /* 0x000000aba2b67209 */ /* 0x000fe40007810000 */
[C---:B------:R-:W-:Y:S02]  /*45d0*/  ISETP.GT.AND P2, PT, R178.reuse, 0x29, PT ;  /* 0x00000029b200780c */ /* 0x040fe40003f44270 */
[----:B---3--:R-:W-:Y:S02]  /*45e0*/  FSEL R163, R163, -INF , P1 ;  /* 0xff800000a3a37808 */ /* 0x008fe40000800000 */
[----:B------:R-:W-:Y:S01]  /*45f0*/  FMNMX.FTZ R182, R161, R182, !PT ;  /* 0x000000b6a1b67209 */ /* 0x000fe20007810000 */
[----:B------:R-:W2:Y:S01]  /*4600*/  MUFU.TANH R166, R166 ;  /* 0x000000a600a67308 */ /* 0x000ea20000002400 */
[----:B------:R-:W-:-:S02]  /*4610*/  ISETP.GT.AND P1, PT, R178, 0x30, PT ;  /* 0x00000030b200780c */ /* 0x000fc40003f24270 */
[----:B0-----:R-:W-:Y:S02]  /*4620*/  FSEL R164, R164, -INF , P2 ;  /* 0xff800000a4a47808 */ /* 0x001fe40001000000 */
[----:B------:R-:W-:Y:S02]  /*4630*/  FMNMX.FTZ R171, R163, R182, !PT ;  /* 0x000000b6a3ab7209 */ /* 0x000fe40007810000 */
[----:B------:R-:W-:Y:S01]  /*4640*/  ISETP.GT.AND P2, PT, R178, 0x31, PT ;  /* 0x00000031b200780c */ /* 0x000fe20003f44270 */
[----:B------:R-:W0:Y:S01]  /*4650*/  MUFU.TANH R167, R167 ;  /* 0x000000a700a77308 */ /* 0x000e220000002400 */
[----:B-1----:R-:W-:Y:S02]  /*4660*/  FSEL R165, R165, -INF , P1 ;  /* 0xff800000a5a57808 */ /* 0x002fe40000800000 */
[----:B------:R-:W-:Y:S02]  /*4670*/  FMNMX.FTZ R182, R164, R171, !PT ;  /* 0x000000aba4b67209 */ /* 0x000fe40007810000 */
[----:B------:R-:W-:-:S02]  /*4680*/  ISETP.GT.AND P1, PT, R178, 0x38, PT ;  /* 0x00000038b200780c */ /* 0x000fc40003f24270 */
[----:B------:R-:W-:Y:S01]  /*4690*/  FMNMX.FTZ R171, R165, R182, !PT ;  /* 0x000000b6a5ab7209 */ /* 0x000fe20007810000 */
        /* <DEDUP_REMOVED lines=13> */
[----:B--2---:R-:W-:Y:S02]  /*4770*/  FSEL R169, R169, -INF , P1 ;  /* 0xff800000a9a97808 */ /* 0x004fe40000800000 */
[----:B------:R-:W-:Y:S02]  /*4780*/  ISETP.GT.AND P1, PT, R178, 0x48, PT ;  /* 0x00000048b200780c */ /* 0x000fe40003f24270 */
[----:B------:R-:W-:-:S03]  /*4790*/  FMNMX.FTZ R171, R169, R182, !PT ;  /* 0x000000b6a9ab7209 */ /* 0x000fc60007810000 */
[----:B------:R2:W3:Y:S01]  /*47a0*/  MUFU.TANH R175, R191 ;  /* 0x000000bf00af7308 */ /* 0x0004e20000002400 */
[----:B0-----:R-:W-:Y:S02]  /*47b0*/  FSEL R170, R170, -INF , P2 ;  /* 0xff800000aaaa7808 */ /* 0x001fe40001000000 */
[----:B------:R-:W-:Y:S02]  /*47c0*/  ISETP.GT.AND P2, PT, R178, 0x49, PT ;  /* 0x00000049b200780c */ /* 0x000fe40003f44270 */
[----:B------:R-:W-:-:S03]  /*47d0*/  FMNMX.FTZ R171, R170, R171, !PT ;  /* 0x000000abaaab7209 */ /* 0x000fc60007810000 */
[----:B------:R0:W4:Y:S01]  /*47e0*/  MUFU.TANH R179, R194 ;  /* 0x000000c200b37308 */ /* 0x0001220000002400 */
[----:B-1----:R-:W-:Y:S01]  /*47f0*/  FSEL R174, R174, -INF , P1 ;  /* 0xff800000aeae7808 */ /* 0x002fe20000800000 */
[----:B--2---:R-:W-:Y:S01]  /*4800*/  FMUL.FTZ R191, R176, UR28 ;  /* 0x0000001cb0bf7c20 */ /* 0x004fe20008410000 */
[----:B------:R-:W-:Y:S02]  /*4810*/  ISETP.GT.AND P1, PT, R178, 0x50, PT ;  /* 0x00000050b200780c */ /* 0x000fe40003f24270 */
[----:B------:R-:W-:-:S03]  /*4820*/  FMNMX.FTZ R182, R174, R171, !PT ;  /* 0x000000abaeb67209 */ /* 0x000fc60007810000 */
[----:B------:R-:W1:Y:S01]  /*4830*/  MUFU.TANH R195, R195 ;  /* 0x000000c300c37308 */ /* 0x000e620000002400 */
[----:B---3--:R-:W-:Y:S01]  /*4840*/  FSEL R175, R175, -INF , P2 ;  /* 0xff800000afaf7808 */ /* 0x008fe20001000000 */
[----:B0-----:R-:W-:Y:S01]  /*4850*/  FMUL.FTZ R194, R172, UR28 ;  /* 0x0000001cacc27c20 */ /* 0x001fe20008410000 */
[----:B------:R-:W-:Y:S02]  /*4860*/  ISETP.GT.AND P2, PT, R178, 0x51, PT ;  /* 0x00000051b200780c */ /* 0x000fe40003f44270 */
[----:B------:R-:W-:-:S03]  /*4870*/  FMNMX.FTZ R182, R175, R182, !PT ;  /* 0x000000b6afb67209 */ /* 0x000fc60007810000 */
[----:B------:R-:W0:Y:S01]  /*4880*/  MUFU.TANH R198, R198 ;  /* 0x000000c600c67308 */ /* 0x000e220000002400 */
[----:B----4-:R-:W-:Y:S02]  /*4890*/  FSEL R171, R179, -INF , P1 ;  /* 0xff800000b3ab7808 */ /* 0x010fe40000800000 */
[----:B------:R-:W-:Y:S02]  /*48a0*/  ISETP.GT.AND P1, PT, R178, 0x58, PT ;  /* 0x00000058b200780c */ /* 0x000fe40003f24270 */
[----:B------:R-:W-:-:S03]  /*48b0*/  FMNMX.FTZ R179, R171, R182, !PT ;  /* 0x000000b6abb37209 */ /* 0x000fc60007810000 */
[----:B------:R-:W2:Y:S01]  /*48c0*/  MUFU.TANH R199, R199 ;  /* 0x000000c700c77308 */ /* 0x000ea20000002400 */
[----:B-1----:R-:W-:Y:S02]  /*48d0*/  FSEL R172, R195, -INF , P2 ;  /* 0xff800000c3ac7808 */ /* 0x002fe40001000000 */
[----:B------:R-:W-:Y:S02]  /*48e0*/  ISETP.GT.AND P2, PT, R178, 0x59, PT ;  /* 0x00000059b200780c */ /* 0x000fe40003f44270 */
[----:B------:R-:W-:-:S03]  /*48f0*/  FMNMX.FTZ R182, R172, R179, !PT ;  /* 0x000000b3acb67209 */ /* 0x000fc60007810000 */
[----:B------:R-:W-:Y:S01]  /*4900*/  MUFU.TANH R6, R6 ;  /* 0x0000000600067308 */ /* 0x000fe20000002400 */
[----:B0-----:R-:W-:-:S04]  /*4910*/  FSEL R173, R198, -INF , P1 ;  /* 0xff800000c6ad7808 */ /* 0x001fc80000800000 */
[----:B------:R-:W-:Y:S01]  /*4920*/  FMNMX.FTZ R179, R173, R182, !PT ;  /* 0x000000b6adb37209 */ /* 0x000fe20007810000 */
[----:B------:R-:W-:Y:S01]  /*4930*/  FMUL.FTZ R182, R177, UR28 ;  /* 0x0000001cb1b67c20 */ /* 0x000fe20008410000 */
[----:B------:R-:W-:Y:S01]  /*4940*/  FMUL.FTZ R177, R181, UR28 ;  /* 0x0000001cb5b17c20 */ /* 0x000fe20008410000 */
[----:B------:R-:W0:Y:S01]  /*4950*/  MUFU.TANH R10, R10 ;  /* 0x0000000a000a7308 */ /* 0x000e220000002400 */
[----:B--2---:R-:W-:Y:S01]  /*4960*/  FSEL R178, R199, -INF , P2 ;  /* 0xff800000c7b27808 */ /* 0x004fe20001000000 */
[----:B------:R-:W-:-:S03]  /*4970*/  FMUL.FTZ R181, R189, UR28 ;  /* 0x0000001cbdb57c20 */ /* 0x000fc60008410000 */
[----:B------:R-:W-:Y:S01]  /*4980*/  FMNMX.FTZ R176, R178, R179, !PT ;  /* 0x000000b3b2b07209 */ /* 0x000fe20007810000 */
[----:B------:R-:W-:Y:S01]  /*4990*/  FMUL.FTZ R179, R184, UR28 ;  /* 0x0000001cb8b37c20 */ /* 0x000fe20008410000 */
[----:B------:R-:W-:Y:S01]  /*49a0*/  IADD3 R184, R5, -UR27, R200 ;  /* 0x8000001b05b87c10 */ /* 0x000fe2000fffe0c8 */
[----:B------:R-:W-:Y:S02]  /*49b0*/  MUFU.TANH R11, R11 ;  /* 0x0000000b000b7308 */ /* 0x000fe40000002400 */
[----:B------:R-:W1:Y:S01]  /*49c0*/  SHFL.BFLY PT, R187, R176, 0x2, 0x1f ;  /* 0x0c401f00b0bb7f89 */ /* 0x000e6200000e0000 */
[C---:B------:R-:W-:Y:S02]  /*49d0*/  ISETP.GT.AND P1, PT, R184.reuse, RZ, PT ;  /* 0x000000ffb800720c */ /* 0x040fe40003f24270 */
[C---:B------:R-:W-:Y:S02]  /*49e0*/  ISETP.GT.AND P2, PT, R184.reuse, 0x1, PT ;  /* 0x00000001b800780c */ /* 0x040fe40003f44270 */
[----:B------:R-:W-:Y:S01]  /*49f0*/  ISETP.GT.AND P3, PT, R184, 0x18, PT ;  /* 0x00000018b800780c */ /* 0x000fe20003f64270 */
[----:B------:R-:W2:Y:S01]  /*4a00*/  MUFU.TANH R12, R12 ;  /* 0x0000000c000c7308 */ /* 0x000ea20000002400 */
[----:B0-----:R-:W-:-:S02]  /*4a10*/  FSEL R10, R10, -INF , P2 ;  /* 0xff8000000a0a7808 */ /* 0x001fc40001000000 */
[----:B------:R-:W-:-:S05]  /*4a20*/  ISETP.GT.AND P2, PT, R184, 0x9, PT ;  /* 0x00000009b800780c */ /* 0x000fca0003f44270 */
[----:B------:R-:W-:Y:S08]  /*4a30*/  MUFU.TANH R13, R13 ;  /* 0x0000000d000d7308 */ /* 0x000ff00000002400 */
[----:B------:R-:W-:Y:S01]  /*4a40*/  MUFU.TANH R14, R14 ;  /* 0x0000000e000e7308 */ /* 0x000fe20000002400 */
[----:B--2---:R-:W-:Y:S02]  /*4a50*/  FSEL R12, R12, -INF , P2 ;  /* 0xff8000000c0c7808 */ /* 0x004fe40001000000 */
[----:B-1----:R-:W-:Y:S01]  /*4a60*/  FMNMX.FTZ R187, R176, R187, !PT ;  /* 0x000000bbb0bb7209 */ /* 0x002fe20007810000 */
[----:B------:R-:W-:Y:S01]  /*4a70*/  FMUL.FTZ R176, R185, UR28 ;  /* 0x0000001cb9b07c20 */ /* 0x000fe20008410000 */
[----:B------:R-:W-:Y:S01]  /*4a80*/  ISETP.GT.AND P2, PT, R184, 0x11, PT ;  /* 0x00000011b800780c */ /* 0x000fe20003f44270 */
[----:B------:R-:W-:-:S02]  /*4a90*/  FMUL.FTZ R185, R193, UR28 ;  /* 0x0000001cc1b97c20 */ /* 0x000fc40008410000 */
[----:B------:R-:W0:Y:S01]  /*4aa0*/  SHFL.BFLY PT, R198, R187, 0x1, 0x1f ;  /* 0x0c201f00bbc67f89 */ /* 0x000e2200000e0000 */
[----:B------:R-:W1:Y:S08]  /*4ab0*/  MUFU.TANH R15, R15 ;  /* 0x0000000f000f7308 */ /* 0x000e700000002400 */
[----:B------:R-:W2:Y:S08]  /*4ac0*/  MUFU.TANH R20, R20 ;  /* 0x0000001400147308 */ /* 0x000eb00000002400 */
[----:B------:R-:W3:Y:S01]  /*4ad0*/  MUFU.TANH R21, R21 ;  /* 0x0000001500157308 */ /* 0x000ee20000002400 */
[----:B-1----:R-:W-:-:S02]  /*4ae0*/  FSEL R15, R15, -INF , P3 ;  /* 0xff8000000f0f7808 */ /* 0x002fc40001800000 */
[----:B------:R-:W-:Y:S02]  /*4af0*/  ISETP.GT.AND P3, PT, R184, 0x20, PT ;  /* 0x00000020b800780c */ /* 0x000fe40003f64270 */
[----:B0-----:R-:W-:-:S03]  /*4b00*/  FMNMX.FTZ R5, R187, R198, !PT ;  /* 0x000000c6bb057209 */ /* 0x001fc60007810000 */
[----:B------:R-:W0:Y:S01]  /*4b10*/  MUFU.TANH R152, R152 ;  /* 0x0000009800987308 */ /* 0x000e220000002400 */
[----:B------:R-:W-:Y:S02]  /*4b20*/  FSEL R187, R6, -INF , P1 ;  /* 0xff80000006bb7808 */ /* 0x000fe40000800000 */
[----:B------:R-:W-:Y:S01]  /*4b30*/  ISETP.GT.AND P1, PT, R184, 0x8, PT ;  /* 0x00000008b800780c */ /* 0x000fe20003f24270 */
[----:B------:R-:W-:Y:S01]  /*4b40*/  FMUL.FTZ R193, R5, UR10 ;  /* 0x0000000a05c17c20 */ /* 0x000fe20008410000 */
[----:B------:R-:W-:Y:S02]  /*4b50*/  FMNMX.FTZ R189, R187, R8, !PT ;  /* 0x00000008bbbd7209 */ /* 0x000fe40007810000 */
[----:B------:R-:W-:Y:S01]  /*4b60*/  FSEL R11, R11, -INF , P1 ;  /* 0xff8000000b0b7808 */ /* 0x000fe20000800000 */
[----:B------:R1:W-:Y:S01]  /*4b70*/  MUFU.TANH R6, R196 ;  /* 0x000000c400067308 */ /* 0x0003e20000002400 */
[----:B------:R-:W-:Y:S02]  /*4b80*/  FMNMX.FTZ R188, R10, R189, !PT ;  /* 0x000000bd0abc7209 */ /* 0x000fe40007810000 */
[----:B------:R-:W-:-:S02]  /*4b90*/  ISETP.GT.AND P1, PT, R184, 0x10, PT ;  /* 0x00000010b800780c */ /* 0x000fc40003f24270 */
[----:B------:R-:W-:Y:S02]  /*4ba0*/  FMNMX.FTZ R189, R11, R188, !PT ;  /* 0x000000bc0bbd7209 */ /* 0x000fe40007810000 */
[----:B------:R-:W-:Y:S01]  /*4bb0*/  FSEL R13, R13, -INF , P1 ;  /* 0xff8000000d0d7808 */ /* 0x000fe20000800000 */
[----:B------:R-:W4:Y:S01]  /*4bc0*/  MUFU.TANH R194, R194 ;  /* 0x000000c200c27308 */ /* 0x000f220000002400 */
[----:B-1----:R-:W-:Y:S02]  /*4bd0*/  FMNMX.FTZ R196, R12, R189, !PT ;  /* 0x000000bd0cc47209 */ /* 0x002fe40007810000 */
[----:B------:R-:W-:Y:S02]  /*4be0*/  FSEL R188, R14, -INF , P2 ;  /* 0xff8000000ebc7808 */ /* 0x000fe40001000000 */
[----:B------:R-:W-:Y:S02]  /*4bf0*/  FMNMX.FTZ R189, R13, R196, !PT ;  /* 0x000000c40dbd7209 */ /* 0x000fe40007810000 */
[----:B------:R-:W-:Y:S01]  /*4c00*/  FSETP.NEU.FTZ.AND P1, PT, R5, -INF , PT ;  /* 0xff8000000500780b */ /* 0x000fe20003f3d000 */
[----:B------:R-:W1:Y:S01]  /*4c10*/  MUFU.TANH R190, R190 ;  /* 0x000000be00be7308 */ /* 0x000e620000002400 */
[----:B------:R-:W-:-:S02]  /*4c20*/  ISETP.GT.AND P2, PT, R184, 0x19, PT ;  /* 0x00000019b800780c */ /* 0x000fc40003f44270 */
[----:B------:R-:W-:Y:S02]  /*4c30*/  FMNMX.FTZ R196, R188, R189, !PT ;  /* 0x000000bdbcc47209 */ /* 0x000fe40007810000 */
[----:B------:R-:W-:Y:S02]  /*4c40*/  FSEL R14, R193, RZ, P1 ;  /* 0x000000ffc10e7208 */ /* 0x000fe40000800000 */
[----:B--2---:R-:W-:Y:S01]  /*4c50*/  FSEL R20, R20, -INF , P2 ;  /* 0xff80000014147808 */ /* 0x004fe20001000000 */
[----:B------:R-:W2:Y:S01]  /*4c60*/  MUFU.TANH R191, R191 ;  /* 0x000000bf00bf7308 */ /* 0x000ea20000002400 */
[----:B------:R-:W-:Y:S01]  /*4c70*/  FMNMX.FTZ R193, R15, R196, !PT ;  /* 0x000000c40fc17209 */ /* 0x000fe20007810000 */
[--C-:B------:R-:W-:Y:S01]  /*4c80*/  FFMA.FTZ R189, R154, UR10, -R14.reuse ;  /* 0x0000000a9abd7c23 */ /* 0x100fe2000801080e */
[----:B------:R-:W-:Y:S01]  /*4c90*/  ISETP.GT.AND P2, PT, R184, 0x21, PT ;  /* 0x00000021b800780c */ /* 0x000fe20003f44270 */
[--C-:B------:R-:W-:Y:S01]  /*4ca0*/  FFMA.FTZ R195, R153, UR10, -R14.reuse ;  /* 0x0000000a99c37c23 */ /* 0x100fe2000801080e */
[----:B---3--:R-:W-:Y:S01]  /*4cb0*/  FSEL R21, R21, -INF , P3 ;  /* 0xff80000015157808 */ /* 0x008fe20001800000 */
[--C-:B------:R-:W-:Y:S01]  /*4cc0*/  FFMA.FTZ R155, R155, UR10, -R14.reuse ;  /* 0x0000000a9b9b7c23 */ /* 0x100fe2000801080e */
[----:B------:R-:W-:Y:S01]  /*4cd0*/  FMNMX.FTZ R154, R20, R193, !PT ;  /* 0x000000c1149a7209 */ /* 0x000fe20007810000 */
[----:B------:R-:W3:Y:S01]  /*4ce0*/  MUFU.TANH R182, R182 ;  /* 0x000000b600b67308 */ /* 0x000ee20000002400 */
[----:B------:R-:W-:Y:S01]  /*4cf0*/  ISETP.GT.AND P3, PT, R184, 0x28, PT ;  /* 0x00000028b800780c */ /* 0x000fe20003f64270 */
[--C-:B------:R-:W-:Y:S01]  /*4d00*/  FFMA.FTZ R156, R156, UR10, -R14.reuse ;  /* 0x0000000a9c9c7c23 */ /* 0x100fe2000801080e */
[----:B0-----:R-:W-:Y:S01]  /*4d10*/  FSEL R152, R152, -INF , P2 ;  /* 0xff80000098987808 */ /* 0x001fe20001000000 */
[--C-:B------:R-:W-:Y:S01]  /*4d20*/  FFMA.FTZ R158, R158, UR10, -R14.reuse ;  /* 0x0000000a9e9e7c23 */ /* 0x100fe2000801080e */
[----:B------:R-:W-:Y:S01]  /*4d30*/  FMNMX.FTZ R193, R21, R154, !PT ;  /* 0x0000009a15c17209 */ /* 0x000fe20007810000 */
[--C-:B------:R-:W-:Y:S01]  /*4d40*/  FFMA.FTZ R157, R157, UR10, -R14.reuse ;  /* 0x0000000a9d9d7c23 */ /* 0x100fe2000801080e */
[----:B----4-:R-:W-:Y:S01]  /*4d50*/  FSEL R153, R194, -INF , P3 ;  /* 0xff800000c2997808 */ /* 0x010fe20001800000 */
[----:B------:R-:W0:Y:S01]  /*4d60*/  MUFU.TANH R183, R183 ;  /* 0x000000b700b77308 */ /* 0x000e220000002400 */
[----:B------:R-:W-:Y:S01]  /*4d70*/  ISETP.GT.AND P2, PT, R184, 0x29, PT ;  /* 0x00000029b800780c */ /* 0x000fe20003f44270 */
[--C-:B------:R-:W-:Y:S01]  /*4d80*/  FFMA.FTZ R159, R159, UR10, -R14.reuse ;  /* 0x0000000a9f9f7c23 */ /* 0x100fe2000801080e */
[----:B------:R-:W-:Y:S01]  /*4d90*/  FMNMX.FTZ R194, R152, R193, !PT ;  /* 0x000000c198c27209 */ /* 0x000fe20007810000 */
[--C-:B------:R-:W-:Y:S01]  /*4da0*/  FFMA.FTZ R160, R160, UR10, -R14.reuse ;  /* 0x0000000aa0a07c23 */ /* 0x100fe2000801080e */
[----:B------:R-:W-:Y:S01]  /*4db0*/  ISETP.GT.AND P3, PT, R184, 0x30, PT ;  /* 0x00000030b800780c */ /* 0x000fe20003f64270 */
[--C-:B------:R-:W-:Y:S01]  /*4dc0*/  FFMA.FTZ R162, R162, UR10, -R14.reuse ;  /* 0x0000000aa2a27c23 */ /* 0x100fe2000801080e */
[----:B-1----:R-:W-:Y:S01]  /*4dd0*/  FSEL R190, R190, -INF , P2 ;  /* 0xff800000bebe7808 */ /* 0x002fe20001000000 */
[----:B------:R-:W1:Y:S01]  /*4de0*/  MUFU.TANH R177, R177 ;  /* 0x000000b100b17308 */ /* 0x000e620000002400 */
[----:B------:R-:W-:Y:S01]  /*4df0*/  FMNMX.FTZ R193, R153, R194, !PT ;  /* 0x000000c299c17209 */ /* 0x000fe20007810000 */
[--C-:B------:R-:W-:Y:S01]  /*4e00*/  FFMA.FTZ R161, R161, UR10, -R14.reuse ;  /* 0x0000000aa1a17c23 */ /* 0x100fe2000801080e */
[----:B------:R-:W-:Y:S01]  /*4e10*/  ISETP.GT.AND P2, PT, R184, 0x31, PT ;  /* 0x00000031b800780c */ /* 0x000fe20003f44270 */
[--C-:B------:R-:W-:Y:S01]  /*4e20*/  FFMA.FTZ R163, R163, UR10, -R14.reuse ;  /* 0x0000000aa3a37c23 */ /* 0x100fe2000801080e */
[----:B--2---:R-:W-:Y:S01]  /*4e30*/  FSEL R191, R191, -INF , P3 ;  /* 0xff800000bfbf7808 */ /* 0x004fe20001800000 */
[--C-:B------:R-:W-:Y:S01]  /*4e40*/  FFMA.FTZ R164, R164, UR10, -R14.reuse ;  /* 0x0000000aa4a47c23 */ /* 0x100fe2000801080e */
[----:B------:R-:W-:Y:S01]  /*4e50*/  FMNMX.FTZ R194, R190, R193, !PT ;  /* 0x000000c1bec27209 */ /* 0x000fe20007810000 */
[----:B------:R-:W2:Y:S01]  /*4e60*/  MUFU.TANH R179, R179 ;  /* 0x000000b300b37308 */ /* 0x000ea20000002400 */
[----:B------:R-:W-:Y:S01]  /*4e70*/  ISETP.GT.AND P3, PT, R184, 0x38, PT ;  /* 0x00000038b800780c */ /* 0x000fe20003f64270 */
[--C-:B------:R-:W-:Y:S01]  /*4e80*/  FFMA.FTZ R165, R165, UR10, -R14.reuse ;  /* 0x0000000aa5a57c23 */ /* 0x100fe2000801080e */
[----:B---3--:R-:W-:Y:S01]  /*4e90*/  FSEL R182, R182, -INF , P2 ;  /* 0xff800000b6b67808 */ /* 0x008fe20001000000 */
[--C-:B------:R-:W-:Y:S01]  /*4ea0*/  FFMA.FTZ R166, R166, UR10, -R14.reuse ;  /* 0x0000000aa6a67c23 */ /* 0x100fe2000801080e */
[----:B------:R-:W-:Y:S01]  /*4eb0*/  FMNMX.FTZ R193, R191, R194, !PT ;  /* 0x000000c2bfc17209 */ /* 0x000fe20007810000 */
[--C-:B------:R-:W-:Y:S01]  /*4ec0*/  FFMA.FTZ R167, R167, UR10, -R14.reuse ;  /* 0x0000000aa7a77c23 */ /* 0x100fe2000801080e */
[----:B------:R-:W-:Y:S01]  /*4ed0*/  ISETP.GT.AND P2, PT, R184, 0x39, PT ;  /* 0x00000039b800780c */ /* 0x000fe20003f44270 */
[----:B------:R-:W3:Y:S01]  /*4ee0*/  MUFU.TANH R176, R176 ;  /* 0x000000b000b07308 */ /* 0x000ee20000002400 */
[----:B0-----:R-:W-:Y:S01]  /*4ef0*/  FSEL R183, R183, -INF , P3 ;  /* 0xff800000b7b77808 */ /* 0x001fe20001800000 */
[--C-:B------:R-:W-:Y:S01]  /*4f00*/  FFMA.FTZ R168, R168, UR10, -R14.reuse ;  /* 0x0000000aa8a87c23 */ /* 0x100fe2000801080e */
[----:B------:R-:W-:Y:S01]  /*4f10*/  FMNMX.FTZ R194, R182, R193, !PT ;  /* 0x000000c1b6c27209 */ /* 0x000fe20007810000 */
[--C-:B------:R-:W-:Y:S01]  /*4f20*/  FFMA.FTZ R169, R169, UR10, -R14.reuse ;  /* 0x0000000aa9a97c23 */ /* 0x100fe2000801080e */
[----:B------:R-:W-:Y:S01]  /*4f30*/  ISETP.GT.AND P3, PT, R184, 0x40, PT ;  /* 0x00000040b800780c */ /* 0x000fe20003f64270 */
[----:B------:R-:W-:Y:S01]  /*4f40*/  FFMA.FTZ R170, R170, UR10, -R14 ;  /* 0x0000000aaaaa7c23 */ /* 0x000fe2000801080e */
[----:B-1----:R-:W-:Y:S01]  /*4f50*/  FSEL R177, R177, -INF , P2 ;  /* 0xff800000b1b17808 */ /* 0x002fe20001000000 */
[----:B------:R-:W0:Y:S01]  /*4f60*/  MUFU.TANH R180, R180 ;  /* 0x000000b400b47308 */ /* 0x000e220000002400 */
[----:B------:R-:W-:-:S02]  /*4f70*/  FMNMX.FTZ R194, R183, R194, !PT ;  /* 0x000000c2b7c27209 */ /* 0x000fc40007810000 */
[C---:B------:R-:W-:Y:S02]  /*4f80*/  ISETP.GT.AND P2, PT, R184.reuse, 0x41, PT ;  /* 0x00000041b800780c */ /* 0x040fe40003f44270 */
[----:B--2---:R-:W-:Y:S02]  /*4f90*/  FSEL R179, R179, -INF , P3 ;  /* 0xff800000b3b37808 */ /* 0x004fe40001800000 */
[----:B------:R-:W-:Y:S01]  /*4fa0*/  FMNMX.FTZ R194, R177, R194, !PT ;  /* 0x000000c2b1c27209 */ /* 0x000fe20007810000 */
[----:B------:R-:W-:Y:S01]  /*4fb0*/  MUFU.TANH R181, R181 ;  /* 0x000000b500b57308 */ /* 0x000fe20000002400 */
[----:B------:R-:W-:Y:S02]  /*4fc0*/  ISETP.GT.AND P3, PT, R184, 0x48, PT ;  /* 0x00000048b800780c */ /* 0x000fe40003f64270 */
[----:B---3--:R-:W-:Y:S02]  /*4fd0*/  FSEL R176, R176, -INF , P2 ;  /* 0xff800000b0b07808 */ /* 0x008fe40001000000 */
[----:B------:R-:W-:-:S02]  /*4fe0*/  FMNMX.FTZ R193, R179, R194, !PT ;  /* 0x000000c2b3c17209 */ /* 0x000fc40007810000 */
[----:B------:R-:W-:Y:S01]  /*4ff0*/  ISETP.GT.AND P2, PT, R184, 0x49, PT ;  /* 0x00000049b800780c */ /* 0x000fe20003f44270 */
[----:B------:R-:W1:Y:S01]  /*5000*/  MUFU.TANH R186, R186 ;  /* 0x000000ba00ba7308 */ /* 0x000e620000002400 */
[----:B0-----:R-:W-:Y:S02]  /*5010*/  FSEL R180, R180, -INF , P3 ;  /* 0xff800000b4b47808 */ /* 0x001fe40001800000 */
[----:B------:R-:W-:-:S05]  /*5020*/  ISETP.GT.AND P3, PT, R184, 0x50, PT ;  /* 0x00000050b800780c */ /* 0x000fca0003f64270 */
[----:B------:R-:W0:Y:S08]  /*5030*/  MUFU.TANH R185, R185 ;  /* 0x000000b900b97308 */ /* 0x000e300000002400 */
[----:B------:R2:W-:Y:S01]  /*5040*/  MUFU.EX2 R154, R195 ;  /* 0x000000c3009a7308 */ /* 0x0005e20000000800 */
[----:B-1----:R-:W-:Y:S02]  /*5050*/  FSEL R186, R186, -INF , P3 ;  /* 0xff800000baba7808 */ /* 0x002fe40001800000 */
[----:B------:R-:W-:-:S05]  /*5060*/  ISETP.GT.AND P3, PT, R184, 0x58, PT ;  /* 0x00000058b800780c */ /* 0x000fca0003f64270 */
[----:B------:R-:W1:Y:S01]  /*5070*/  MUFU.TANH R192, R192 ;  /* 0x000000c000c07308 */ /* 0x000e620000002400 */
[----:B--2---:R-:W-:Y:S02]  /*5080*/  FMNMX.FTZ R195, R176, R193, !PT ;  /* 0x000000c1b0c37209 */ /* 0x004fe40007810000 */
[----:B------:R-:W-:Y:S02]  /*5090*/  FSEL R193, R181, -INF , P2 ;  /* 0xff800000b5c17808 */ /* 0x000fe40001000000 */
[----:B------:R-:W-:Y:S02]  /*50a0*/  FMNMX.FTZ R194, R180, R195, !PT ;  /* 0x000000c3b4c27209 */ /* 0x000fe40007810000 */
[----:B------:R-:W-:Y:S01]  /*50b0*/  ISETP.GT.AND P2, PT, R184, 0x51, PT ;  /* 0x00000051b800780c */ /* 0x000fe20003f44270 */
[----:B------:R-:W-:Y:S01]  /*50c0*/  MUFU.EX2 R189, R189 ;  /* 0x000000bd00bd7308 */ /* 0x000fe20000000800 */
[----:B------:R-:W-:Y:S02]  /*50d0*/  FMNMX.FTZ R181, R193, R194, !PT ;  /* 0x000000c2c1b57209 */ /* 0x000fe40007810000 */
[----:B0-----:R-:W-:-:S02]  /*50e0*/  FSEL R194, R185, -INF , P2 ;  /* 0xff800000b9c27808 */ /* 0x001fc40001000000 */
[----:B------:R-:W-:Y:S02]  /*50f0*/  FMNMX.FTZ R181, R186, R181, !PT ;  /* 0x000000b5bab57209 */ /* 0x000fe40007810000 */
[----:B------:R-:W-:Y:S01]  /*5100*/  FSEL R195, R6, -INF , P3 ;  /* 0xff80000006c37808 */ /* 0x000fe20001800000 */
[----:B------:R-:W-:Y:S01]  /*5110*/  MUFU.EX2 R155, R155 ;  /* 0x0000009b009b7308 */ /* 0x000fe20000000800 */
[----:B------:R-:W-:Y:S01]  /*5120*/  ISETP.GT.AND P2, PT, R184, 0x59, PT ;  /* 0x00000059b800780c */ /* 0x000fe20003f44270 */
[--C-:B------:R-:W-:Y:S01]  /*5130*/  FFMA.FTZ R184, R175, UR10, -R14.reuse ;  /* 0x0000000aafb87c23 */ /* 0x100fe2000801080e */
[----:B------:R-:W-:Y:S01]  /*5140*/  FMNMX.FTZ R6, R194, R181, !PT ;  /* 0x000000b5c2067209 */ /* 0x000fe20007810000 */
[----:B------:R-:W-:Y:S01]  /*5150*/  FFMA.FTZ R175, R173, UR10, -R14 ;  /* 0x0000000aadaf7c23 */ /* 0x000fe2000801080e */
[----:B-1----:R-:W-:Y:S02]  /*5160*/  FSEL R192, R192, -INF , P2 ;  /* 0xff800000c0c07808 */ /* 0x002fe40001000000 */
        /* <DEDUP_REMOVED lines=11> */
[----:B------:R-:W0:Y:S07]  /*5220*/  SHFL.BFLY PT, R6, R185, 0x1, 0x1f ;  /* 0x0c201f00b9067f89 */ /* 0x000e2e00000e0000 */
        /* <DEDUP_REMOVED lines=8> */
[----:B------:R-:W-:Y:S03]  /*52b0*/  MUFU.EX2 R164, R164 ;  /* 0x000000a400a47308 */ /* 0x000fe60000000800 */
[----:B------:R-:W-:-:S05]  /*52c0*/  FSEL R196, R196, RZ, P2 ;  /* 0x000000ffc4c47208 */ /* 0x000fca0001000000 */
[----:B------:R-:W-:Y:S01]  /*52d0*/  MUFU.EX2 R165, R165 ;  /* 0x000000a500a57308 */ /* 0x000fe20000000800 */
[--C-:B------:R-:W-:Y:S01]  /*52e0*/  FFMA.FTZ R172, R10, UR10, -R196.reuse ;  /* 0x0000000a0aac7c23 */ /* 0x100fe200080108c4 */
[----:B------:R-:W-:Y:S01]  /*52f0*/  FSEL R10, R5, RZ, P1 ;  /* 0x000000ff050a7208 */ /* 0x000fe20000800000 */
[--C-:B------:R-:W-:Y:S01]  /*5300*/  FFMA.FTZ R171, R187, UR10, -R196.reuse ;  /* 0x0000000abbab7c23 */ /* 0x100fe200080108c4 */
[--C-:B------:R-:W-:Y:S01]  /*5310*/  FFMA.FTZ R11, R11, UR10, -R196.reuse ;  /* 0x0000000a0b0b7c23 */ /* 0x100fe200080108c4 */
[--C-:B------:R-:W-:Y:S01]  /*5320*/  FFMA.FTZ R12, R12, UR10, -R196.reuse ;  /* 0x0000000a0c0c7c23 */ /* 0x100fe200080108c4 */
[--C-:B------:R-:W-:Y:S01]  /*5330*/  FFMA.FTZ R13, R13, UR10, -R196.reuse ;  /* 0x0000000a0d0d7c23 */ /* 0x100fe200080108c4 */
[----:B------:R-:W-:Y:S01]  /*5340*/  FADD.FTZ R10, -R10, R9 ;  /* 0x000000090a0a7221 */ /* 0x000fe20000010100 */
[----:B------:R-:W-:Y:S01]  /*5350*/  FSEL R9, R6, RZ, P2 ;  /* 0x000000ff06097208 */ /* 0x000fe20001000000 */
[----:B------:R-:W-:Y:S01]  /*5360*/  MUFU.EX2 R171, R171 ;  /* 0x000000ab00ab7308 */ /* 0x000fe20000000800 */
[--C-:B------:R-:W-:Y:S01]  /*5370*/  FFMA.FTZ R188, R188, UR10, -R196.reuse ;  /* 0x0000000abcbc7c23 */ /* 0x100fe200080108c4 */
[----:B------:R-:W-:Y:S01]  /*5380*/  FMUL.FTZ R10, R10, UR10 ;  /* 0x0000000a0a0a7c20 */ /* 0x000fe20008410000 */
[----:B------:R-:W-:Y:S01]  /*5390*/  FFMA.FTZ R173, R15, UR10, -R196 ;  /* 0x0000000a0fad7c23 */ /* 0x000fe200080108c4 */
[----:B------:R-:W-:Y:S01]  /*53a0*/  FADD.FTZ R9, -R9, R8 ;  /* 0x0000000809097221 */ /* 0x000fe20000010100 */
[--C-:B------:R-:W-:Y:S01]  /*53b0*/  FFMA.FTZ R198, R20, UR10, -R196.reuse ;  /* 0x0000000a14c67c23 */ /* 0x100fe200080108c4 */
        /* <DEDUP_REMOVED lines=16> */
[----:B------:R-:W-:-:S03]  /*54c0*/  FFMA.FTZ R192, R192, UR10, -R196 ;  /* 0x0000000ac0c07c23 */ /* 0x000fc600080108c4 */
        /* <DEDUP_REMOVED lines=9> */
[----:B-1----:R-:W-:Y:S01]  /*5560*/  FFMA.FTZ R3, R8, R3, R171 ;  /* 0x0000000308037223 */ /* 0x002fe200000100ab */
        /* <DEDUP_REMOVED lines=9> */
[----:B------:R-:W-:Y:S01]  /*5600*/  FADD.FTZ R179, R155, R200 ;  /* 0x000000c89bb37221 */ /* 0x000fe20000010000 */
[----:B------:R-:W-:Y:S01]  /*5610*/  F2FP.F16.F32.PACK_AB R155, R156, R155 ;  /* 0x0000009b9c9b723e */ /* 0x000fe200000000ff */
[-C--:B------:R-:W-:Y:S01]  /*5620*/  FMUL.FTZ R36, R36, R8.reuse ;  /* 0x0000000824247220 */ /* 0x080fe20000410000 */
[-C--:B------:R-:W-:Y:S01]  /*5630*/  FMUL.FTZ R37, R37, R8.reuse ;  /* 0x0000000825257220 */ /* 0x080fe20000410000 */
[----:B------:R-:W-:Y:S01]  /*5640*/  FADD.FTZ R179, R156, R179 ;  /* 0x000000b39cb37221 */ /* 0x000fe20000010000 */
        /* <DEDUP_REMOVED lines=18> */
[----:B------:R-:W-:Y:S01]  /*5770*/  FADD.FTZ R152, R158, R179 ;  /* 0x000000b39e987221 */ /* 0x000fe20000010000 */
[-C--:B------:R-:W-:Y:S01]  /*5780*/  FMUL.FTZ R64, R64, R8.reuse ;  /* 0x0000000840407220 */ /* 0x080fe20000410000 */
[-C--:B------:R-:W-:Y:S01]  /*5790*/  FMUL.FTZ R65, R65, R8.reuse ;  /* 0x0000000841417220 */ /* 0x080fe20000410000 */
[----:B------:R-:W-:Y:S01]  /*57a0*/  FMUL.FTZ R68, R68, R8 ;  /* 0x0000000844447220 */ /* 0x000fe20000410000 */
[C---:B------:R-:W-:Y:S01]  /*57b0*/  FADD.FTZ R152, R157.reuse, R152 ;  /* 0x000000989d987221 */ /* 0x040fe20000010000 */
[----:B------:R-:W-:Y:S01]  /*57c0*/  F2FP.F16.F32.PACK_AB R157, R157, R158 ;  /* 0x0000009e9d9d723e */ /* 0x000fe200000000ff */
[----:B------:R-:W2:Y:S01]  /*57d0*/  MUFU.EX2 R198, R198 ;  /* 0x000000c600c67308 */ /* 0x000ea20000000800 */
[-C--:B------:R-:W-:Y:S01]  /*57e0*/  FMUL.FTZ R69, R69, R8.reuse ;  /* 0x0000000845457220 */ /* 0x080fe20000410000 */
[----:B------:R-:W-:Y:S01]  /*57f0*/  FADD.FTZ R179, R159, R152 ;  /* 0x000000989fb37221 */ /* 0x000fe20000010000 */
[----:B------:R-:W-:Y:S01]  /*5800*/  F2FP.F16.F32.PACK_AB R159, R160, R159 ;  /* 0x0000009fa09f723e */ /* 0x000fe200000000ff */
[-C--:B------:R-:W-:Y:S01]  /*5810*/  FMUL.FTZ R72, R72, R8.reuse ;  /* 0x0000000848487220 */ /* 0x080fe20000410000 */
[-C--:B------:R-:W-:Y:S01]  /*5820*/  FMUL.FTZ R73, R73, R8.reuse ;  /* 0x0000000849497220 */ /* 0x080fe20000410000 */
[----:B------:R-:W-:Y:S01]  /*5830*/  FADD.FTZ R179, R160, R179 ;  /* 0x000000b3a0b37221 */ /* 0x000fe20000010000 */
        /* <DEDUP_REMOVED lines=18> */
[----:B----4-:R-:W-:Y:S01]  /*5960*/  FFMA.FTZ R177, R180, UR10, -R196 ;  /* 0x0000000ab4b17c23 */ /* 0x010fe200080108c4 */
[----:B0-----:R-:W-:Y:S01]  /*5970*/  FADD.FTZ R180, R188, R153 ;  /* 0x00000099bcb47221 */ /* 0x001fe20000010000 */
[-C--:B------:R-:W-:Y:S01]  /*5980*/  FMUL.FTZ R105, R105, R8.reuse ;  /* 0x0000000869697220 */ /* 0x080fe20000410000 */
[-C--:B------:R-:W-:Y:S01]  /*5990*/  FMUL.FTZ R108, R108, R8.reuse ;  /* 0x000000086c6c7220 */ /* 0x080fe20000410000 */
[-C--:B------:R-:W-:Y:S01]  /*59a0*/  FMUL.FTZ R109, R109, R8.reuse ;  /* 0x000000086d6d7220 */ /* 0x080fe20000410000 */
[----:B-1----:R-:W-:Y:S01]  /*59b0*/  FADD.FTZ R153, R173, R180 ;  /* 0x000000b4ad997221 */ /* 0x002fe20000010000 */
[----:B------:R-:W-:Y:S01]  /*59c0*/  FADD.FTZ R180, R162, R179 ;  /* 0x000000b3a2b47221 */ /* 0x000fe20000010000 */
[----:B------:R-:W0:Y:S01]  /*59d0*/  MUFU.EX2 R15, R15 ;  /* 0x0000000f000f7308 */ /* 0x000e220000000800 */
[----:B------:R-:W-:Y:S01]  /*59e0*/  FMUL.FTZ R112, R112, R8 ;  /* 0x0000000870707220 */ /* 0x000fe20000410000 */
[----:B--2---:R-:W-:Y:S01]  /*59f0*/  FADD.FTZ R153, R198, R153 ;  /* 0x00000099c6997221 */ /* 0x004fe20000010000 */
[C---:B------:R-:W-:Y:S01]  /*5a00*/  FADD.FTZ R180, R161.reuse, R180 ;  /* 0x000000b4a1b47221 */ /* 0x040fe20000010000 */
[----:B------:R-:W-:Y:S01]  /*5a10*/  F2FP.F16.F32.PACK_AB R161, R161, R162 ;  /* 0x000000a2a1a1723e */ /* 0x000fe200000000ff */
[-C--:B------:R-:W-:Y:S01]  /*5a20*/  FMUL.FTZ R113, R113, R8.reuse ;  /* 0x0000000871717220 */ /* 0x080fe20000410000 */
[----:B---3--:R-:W-:Y:S01]  /*5a30*/  FADD.FTZ R152, R20, R153 ;  /* 0x0000009914987221 */ /* 0x008fe20000010000 */
[----:B------:R-:W-:Y:S01]  /*5a40*/  FADD.FTZ R187, R163, R180 ;  /* 0x000000b4a3bb7221 */ /* 0x000fe20000010000 */
[----:B------:R-:W1:Y:S01]  /*5a50*/  MUFU.EX2 R190, R190 ;  /* 0x000000be00be7308 */ /* 0x000e620000000800 */
[----:B------:R-:W-:Y:S01]  /*5a60*/  F2FP.F16.F32.PACK_AB R153, R154, R189 ;  /* 0x000000bd9a99723e */ /* 0x000fe200000000ff */
[C---:B-----5:R-:W-:Y:S01]  /*5a70*/  FADD.FTZ R152, R21.reuse, R152 ;  /* 0x0000009815987221 */ /* 0x060fe20000010000 */
[----:B------:R-:W-:Y:S01]  /*5a80*/  FADD.FTZ R158, R164, R187 ;  /* 0x000000bba49e7221 */ /* 0x000fe20000010000 */
[----:B------:R-:W-:Y:S01]  /*5a90*/  F2FP.F16.F32.PACK_AB R154, R12, R11 ;  /* 0x0000000b0c9a723e */ /* 0x000fe200000000ff */
[----:B------:R-:W-:Y:S01]  /*5aa0*/  FMUL.FTZ R116, R116, R8 ;  /* 0x0000000874747220 */ /* 0x000fe20000410000 */
[----:B------:R-:W-:Y:S01]  /*5ab0*/  F2FP.F16.F32.PACK_AB R160, R21, R20 ;  /* 0x0000001415a0723e */ /* 0x000fe200000000ff */
[-C--:B------:R-:W-:Y:S01]  /*5ac0*/  FMUL.FTZ R117, R117, R8.reuse ;  /* 0x0000000875757220 */ /* 0x080fe20000410000 */
[----:B------:R-:W2:Y:S01]  /*5ad0*/  MUFU.EX2 R9, R9 ;  /* 0x0000000900097308 */ /* 0x000ea20000000800 */
[----:B0-----:R-:W-:Y:S01]  /*5ae0*/  FADD.FTZ R179, R15, R152 ;  /* 0x000000980fb37221 */ /* 0x001fe20000010000 */
[----:B------:R-:W-:Y:S01]  /*5af0*/  F2FP.F16.F32.PACK_AB R152, R172, R171 ;  /* 0x000000abac98723e */ /* 0x000fe200000000ff */
[-C--:B------:R-:W-:Y:S01]  /*5b00*/  FMUL.FTZ R120, R120, R8.reuse ;  /* 0x0000000878787220 */ /* 0x080fe20000410000 */
[----:B------:R-:W-:Y:S01]  /*5b10*/  F2FP.F16.F32.PACK_AB R163, R164, R163 ;  /* 0x000000a3a4a3723e */ /* 0x000fe200000000ff */
        /* <DEDUP_REMOVED lines=14> */
[----:B------:R-:W-:Y:S01]  /*5c00*/  FADD.FTZ R13, R165, R158 ;  /* 0x0000009ea50d7221 */ /* 0x000fe20000010000 */
[----:B------:R-:W-:Y:S01]  /*5c10*/  F2FP.F16.F32.PACK_AB R158, R198, R173 ;  /* 0x000000adc69e723e */ /* 0x000fe200000000ff */
        /* <DEDUP_REMOVED lines=9> */
[----:B------:R-:W-:Y:S01]  /*5cb0*/  FMUL.FTZ R149, R149, R8 ;  /* 0x0000000895957220 */ /* 0x000fe20000410000 */
        /* <DEDUP_REMOVED lines=22> */
[----:B------:R-:W-:Y:S01]  /*5e20*/  FADD.FTZ R12, R4, R13 ;  /* 0x0000000d040c7221 */ /* 0x000fe20000010000 */
        /* <DEDUP_REMOVED lines=64> */
[----:B------:R-:W-:-:S02]  /*6230*/  FMUL.FTZ R151, R151, R10 ;  /* 0x0000000a97977220 */ /* 0x000fc40000410000 */
        /* <DEDUP_REMOVED lines=16> */
[----:B0-----:R-:W-:-:S04]  /*6340*/  FADD.FTZ R3, R195, R4 ;  /* 0x00000004c3037221 */ /* 0x001fc80000010000 */
[C---:B-1----:R-:W-:Y:S01]  /*6350*/  FADD.FTZ R3, R192.reuse, R3 ;  /* 0x00000003c0037221 */ /* 0x042fe20000010000 */
[----:B------:R-:W-:Y:S01]  /*6360*/  F2FP.F16.F32.PACK_AB R174, R192, R195 ;  /* 0x000000c3c0ae723e */ /* 0x000fe200000000ff */
[C---:B--2---:R-:W-:Y:S01]  /*6370*/  FADD.FTZ R4, R14.reuse, R9 ;  /* 0x000000090e047221 */ /* 0x044fe20000010000 */
[----:B------:R-:W-:Y:S01]  /*6380*/  F2FP.F16.F32.PACK_AB R175, R14, R175 ;  /* 0x000000af0eaf723e */ /* 0x000fe200000000ff */
[----:B------:R-:W-:Y:S06]  /*6390*/  @!P0 BRA `(.L_x_13634) ;  /* 0x0000000000048947 */ /* 0x000fec0003800000 */
[----:B------:R-:W-:Y:S01]  /*63a0*/  BPT.TRAP 0x1 ;  /* 0x000000040000795c */ /* 0x000fe20000300000 */
.L_x_13634:
[----:B------:R0:W1:Y:S01]  /*63b0*/  SYNCS.PHASECHK.TRANS64.TRYWAIT P1, [UR26+0x22850], R7 ;  /* 0x02285007ff0075a7 */ /* 0x000062000802015a */
[----:B------:R-:W-:Y:S05]  /*63c0*/  @!P0 BRA `(.L_x_13635) ;  /* 0x0000000000048947 */ /* 0x000fea0003800000 */
[----:B------:R-:W-:Y:S01]  /*63d0*/  BPT.TRAP 0x1 ;  /* 0x000000040000795c */ /* 0x000fe20000300000 */
.L_x_13635:
[----:B------:R-:W-:Y:S01]  /*63e0*/  VIADD R8, R201, 0x8 ;  /* 0x00000008c9087836 */ /* 0x000fe20000000000 */
[----:B-1----:R-:W-:Y:S06]  /*63f0*/  @P1 BRA `(.L_x_13636) ;  /* 0x0000000000081947 */ /* 0x002fec0003800000 */
[----:B------:R-:W1:Y:S02]  /*6400*/  SYNCS.PHASECHK.TRANS64.TRYWAIT P1, [UR26+0x22850], R7 ;  /* 0x02285007ff0075a7 */ /* 0x000e64000802015a */
[----:B-1----:R-:W-:Y:S05]  /*6410*/  @!P1 BRA `(.L_x_13637) ;  /* 0x0000009800889947 */ /* 0x002fea0003800000 */
.L_x_13636:
        /* <DEDUP_REMOVED lines=39> */
.L_x_13638:
[----:B------:R-:W-:Y:S01]  /*6690*/  UISETP.GT.AND UP0, UPT, UR23, UR22, UPT ;  /* 0x000000161700728c */ /* 0x000fe2000bf04270 */
[----:B------:R-:W-:Y:S01]  /*66a0*/  MOV R9, R5 ;  /* 0x0000000500097202 */ /* 0x000fe20000000f00 */
[----:B------:R-:W-:Y:S01]  /*66b0*/  UIADD3 UR26, UR26, 0x22860, URZ ;  /* 0x000228601a1a7890 */ /* 0x000fe2000fffe03f */
[----:B------:R-:W-:Y:S01]  /*66c0*/  IMAD.MOV.U32 R8, RZ, RZ, R6 ;  /* 0x000000ffff087224 */ /* 0x000fe200078e0006 */
[----:B------:R-:W-:Y:S02]  /*66d0*/  UIADD3 UR23, UR23, -0x1, URZ ;  /* 0xffffffff17177890 */ /* 0x000fe4000fffe03f */
[----:B------:R-:W-:Y:S01]  /*66e0*/  PLOP3.LUT P1, PT, PT, PT, UP0, 0x80, 0x0 ;  /* 0x000000000000781c */ /* 0x000fe20003f2f008 */
[----:B------:R-:W-:-:S09]  /*66f0*/  UPRMT UR26, UR25, 0x654, UR26 ;  /* 0x00000654191a7896 */ /* 0x000fd2000800001a */
[----:B------:R-:W-:Y:S03]  /*6700*/  SYNCS.ARRIVE.TRANS64.RED.A1T0 RZ, [UR26], RZ ;  /* 0x000000ffffff79a7 */ /* 0x000fe6000810041a */
[----:B------:R-:W-:Y:S05]  /*6710*/  @P1 BRA `(.L_x_13639) ;  /* 0xffffffd400581947 */ /* 0x000fea000383ffff */
.L_x_13628:
[----:B------:R-:W-:-:S13]  /*6720*/  ISETP.LE.AND P1, PT, RZ, UR23, PT ;  /* 0x00000017ff007c0c */ /* 0x000fda000bf23270 */
[----:B------:R-:W-:Y:S05]  /*6730*/  @!P1 BRA `(.L_x_13640) ;  /* 0x0000002000d49947 */ /* 0x000fea0003800000 */
[----:B01----:R-:W-:Y:S01]  /*6740*/  IMAD.MOV.U32 R8, RZ, RZ, R5 ;  /* 0x000000ffff087224 */ /* 0x003fe200078e0005 */
[----:B------:R-:W-:Y:S01]  /*6750*/  ULDC UR26, c[0x0][0x9d8] ;  /* 0x00027600001a7ab9 */ /* 0x000fe20000000800 */
[----:B------:R-:W-:Y:S01]  /*6760*/  IMAD.MOV.U32 R9, RZ, RZ, R6 ;  /* 0x000000ffff097224 */ /* 0x000fe200078e0006 */
[----:B------:R-:W-:-:S06]  /*6770*/  ULDC UR22, c[0x0][0x988] ;  /* 0x0002620000167ab9 */ /* 0x000fcc0000000800 */
.L_x_13651:
[----:B------:R-:W-:-:S04]  /*6780*/  UIADD3 UR36, UR36, 0x1, URZ ;  /* 0x0000000124247890 */ /* 0x000fc8000fffe03f */
[----:B------:R-:W-:-:S04]  /*6790*/  UISETP.NE.AND UP0, UPT, UR36, 0x2, UPT ;  /* 0x000000022400788c */ /* 0x000fc8000bf05270 */
[----:B------:R-:W-:Y:S02]  /*67a0*/  USEL UR6, URZ, 0x1, UP0 ;  /* 0x000000013f067887 */ /* 0x000fe40008000000 */
[----:B------:R-:W-:Y:S02]  /*67b0*/  USEL UR36, UR36, URZ, UP0 ;  /* 0x0000003f24247287 */ /* 0x000fe40008000000 */
[----:B------:R-:W-:Y:S01]  /*67c0*/  ULOP3.LUT UR37, UR37, UR6, URZ, 0x3c, !UPT ;  /* 0x0000000625257292 */ /* 0x000fe2000f8e3c3f */
[----:B01----:R-:W-:Y:S11]  /*67d0*/  @!P0 BRA `(.L_x_13641) ;  /* 0x0000000000048947 */ /* 0x003ff60003800000 */
[----:B------:R-:W-:Y:S01]  /*67e0*/  BPT.TRAP 0x1 ;  /* 0x000000040000795c */ /* 0x000fe20000300000 */
.L_x_13641:
        /* <DEDUP_REMOVED lines=9> */
.L_x_13642:
[----:B-1----:R-:W-:Y:S05]  /*6880*/  @P1 BRA `(.L_x_13643) ;  /* 0x0000000000081947 */ /* 0x002fea0003800000 */
[----:B------:R-:W1:Y:S02]  /*6890*/  SYNCS.PHASECHK.TRANS64.TRYWAIT P1, [UR25+0x22830], R7 ;  /* 0x02283007ff0075a7 */ /* 0x000e640008020159 */
[----:B-1----:R-:W-:Y:S05]  /*68a0*/  @!P1 BRA `(.L_x_13644) ;  /* 0x00000094007c9947 */ /* 0x002fea0003800000 */
.L_x_13643:
        /* <DEDUP_REMOVED lines=26> */
.L_x_13645:
        /* <DEDUP_REMOVED lines=37> */
[----:B------:R-:W-:Y:S01]  /*6ca0*/  UMOV UR10, UR22 ;  /* 0x00000016000a7c82 */ /* 0x000fe20008000000 */
        /* <DEDUP_REMOVED lines=19> */
[----:B----4-:R-:W-:Y:S01]  /*6de0*/  FMNMX.FTZ R6, R152, R173, !PT ;  /* 0x000000ad98067209 */ /* 0x010fe20007810000 */
[----:B------:R-:W-:Y:S01]  /*6df0*/  FMUL.FTZ R173, R189, UR26 ;  /* 0x0000001abdad7c20 */ /* 0x000fe20008410000 */
[----:B------:R-:W-:Y:S05]  /*6e00*/  SYNCS.ARRIVE.TRANS64.RED.A1T0 RZ, [UR6], RZ ;  /* 0x000000ffffff79a7 */ /* 0x000fea0008100406 */
        /* <DEDUP_REMOVED lines=37> */
[----:B----4-:R-:W-:Y:S01]  /*7060*/  FMNMX.FTZ R6, R180, R185, !PT ;  /* 0x000000b9b4067209 */ /* 0x010fe20007810000 */
[----:B------:R-:W-:Y:S01]  /*7070*/  FMUL.FTZ R185, R187, UR26 ;  /* 0x0000001abbb97c20 */ /* 0x000fe20008410000 */
[----:B------:R-:W-:Y:S01]  /*7080*/  FMUL.FTZ R187, R191, UR26 ;  /* 0x0000001abfbb7c20 */ /* 0x000fe20008410000 */
[----:B------:R-:W-:Y:S02]  /*7090*/  FMUL.FTZ R191, R199, UR26 ;  /* 0x0000001ac7bf7c20 */ /* 0x000fe40008410000 */
[----:B------:R-:W4:Y:S02]  /*70a0*/  SHFL.BFLY PT, R189, R6, 0x2, 0x1f ;  /* 0x0c401f0006bd7f89 */ /* 0x000f2400000e0000 */
[----:B------:R-:W5:Y:S08]  /*70b0*/  MUFU.TANH R15, R15 ;  /* 0x0000000f000f7308 */ /* 0x000f700000002400 */
[----:B------:R-:W0:Y:S08]  /*70c0*/  MUFU.TANH R20, R20 ;  /* 0x0000001400147308 */ /* 0x000e300000002400 */
[----:B------:R-:W1:Y:S01]  /*70d0*/  MUFU.TANH R153, R153 ;  /* 0x0000009900997308 */ /* 0x000e620000002400 */
[----:B----4-:R-:W-:Y:S01]  /*70e0*/  FMNMX.FTZ R176, R6, R189, !PT ;  /* 0x000000bd06b07209 */ /* 0x010fe20007810000 */
[----:B------:R-:W-:-:S06]  /*70f0*/  FMUL.FTZ R189, R195, UR26 ;  /* 0x0000001ac3bd7c20 */ /* 0x000fcc0008410000 */
[----:B------:R-:W4:Y:S01]  /*7100*/  MUFU.TANH R154, R154 ;  /* 0x0000009a009a7308 */ /* 0x000f220000002400 */
[----:B------:R-:W2:Y:S07]  /*7110*/  SHFL.BFLY PT, R193, R176, 0x1, 0x1f ;  /* 0x0c201f00b0c17f89 */ /* 0x000eae00000e0000 */
[----:B------:R-:W4:Y:S08]  /*7120*/  MUFU.TANH R156, R156 ;  /* 0x0000009c009c7308 */ /* 0x000f300000002400 */
[----:B------:R-:W4:Y:S08]  /*7130*/  MUFU.TANH R158, R158 ;  /* 0x0000009e009e7308 */ /* 0x000f300000002400 */
[----:B------:R-:W4:Y:S01]  /*7140*/  MUFU.TANH R161, R161 ;  /* 0x000000a100a17308 */ /* 0x000f220000002400 */
[----:B--2---:R-:W-:-:S05]  /*7150*/  FMNMX.FTZ R6, R176, R193, !PT ;  /* 0x000000c1b0067209 */ /* 0x004fca0007810000 */
[C---:B------:R-:W-:Y:S01]  /*7160*/  FADD.FTZ R9, -R6.reuse, R9 ;  /* 0x0000000906097221 */ /* 0x040fe20000010100 */
[----:B------:R-:W-:Y:S01]  /*7170*/  FMUL.FTZ R200, R6, UR10 ;  /* 0x0000000a06c87c20 */ /* 0x000fe20008410000 */
[----:B------:R-:W2:Y:S02]  /*7180*/  MUFU.TANH R162, R162 ;  /* 0x000000a200a27308 */ /* 0x000ea40000002400 */
[----:B------:R-:W-:Y:S01]  /*7190*/  FMUL.FTZ R176, R9, UR10 ;  /* 0x0000000a09b07c20 */ /* 0x000fe20008410000 */
[----:B------:R-:W-:Y:S01]  /*71a0*/  FMNMX.FTZ R9, R11, R8, !PT ;  /* 0x000000080b097209 */ /* 0x000fe20007810000 */
[--C-:B------:R-:W-:Y:S01]  /*71b0*/  FFMA.FTZ R193, R10, UR10, -R200.reuse ;  /* 0x0000000a0ac17c23 */ /* 0x100fe200080108c8 */
[--C-:B------:R-:W-:Y:S01]  /*71c0*/  FFMA.FTZ R196, R5, UR10, -R200.reuse ;  /* 0x0000000a05c47c23 */ /* 0x100fe200080108c8 */
[--C-:B------:R-:W-:Y:S01]  /*71d0*/  FFMA.FTZ R192, R152, UR10, -R200.reuse ;  /* 0x0000000a98c07c23 */ /* 0x100fe200080108c8 */
[----:B---3--:R-:W-:Y:S01]  /*71e0*/  FMNMX.FTZ R10, R12, R9, !PT ;  /* 0x000000090c0a7209 */ /* 0x008fe20007810000 */
[----:B------:R-:W3:Y:S01]  /*71f0*/  MUFU.TANH R164, R164 ;  /* 0x000000a400a47308 */ /* 0x000ee20000002400 */
[--C-:B------:R-:W-:Y:S01]  /*7200*/  FFMA.FTZ R198, R14, UR10, -R200.reuse ;  /* 0x0000000a0ec67c23 */ /* 0x100fe200080108c8 */
[--C-:B------:R-:W-:Y:S01]  /*7210*/  FFMA.FTZ R14, R155, UR10, -R200.reuse ;  /* 0x0000000a9b0e7c23 */ /* 0x100fe200080108c8 */
[----:B-----5:R-:W-:Y:S01]  /*7220*/  FMNMX.FTZ R9, R15, R10, !PT ;  /* 0x0000000a0f097209 */ /* 0x020fe20007810000 */
[--C-:B------:R-:W-:Y:S01]  /*7230*/  FFMA.FTZ R155, R163, UR10, -R200.reuse ;  /* 0x0000000aa39b7c23 */ /* 0x100fe200080108c8 */
[--C-:B------:R-:W-:Y:S01]  /*7240*/  FFMA.FTZ R194, R167, UR10, -R200.reuse ;  /* 0x0000000aa7c27c23 */ /* 0x100fe200080108c8 */
[--C-:B------:R-:W-:Y:S01]  /*7250*/  FFMA.FTZ R167, R169, UR10, -R200.reuse ;  /* 0x0000000aa9a77c23 */ /* 0x100fe200080108c8 */
[----:B0-----:R-:W-:Y:S01]  /*7260*/  FMNMX.FTZ R10, R20, R9, !PT ;  /* 0x00000009140a7209 */ /* 0x001fe20007810000 */
[----:B------:R-:W0:Y:S01]  /*7270*/  MUFU.TANH R175, R175 ;  /* 0x000000af00af7308 */ /* 0x000e220000002400 */
[--C-:B------:R-:W-:Y:S01]  /*7280*/  FFMA.FTZ R169, R171, UR10, -R200.reuse ;  /* 0x0000000aaba97c23 */ /* 0x100fe200080108c8 */
[--C-:B------:R-:W-:Y:S01]  /*7290*/  FFMA.FTZ R171, R173, UR10, -R200.reuse ;  /* 0x0000000aadab7c23 */ /* 0x100fe200080108c8 */
[----:B-1----:R-:W-:Y:S01]  /*72a0*/  FMNMX.FTZ R5, R153, R10, !PT ;  /* 0x0000000a99057209 */ /* 0x002fe20007810000 */
[--C-:B------:R-:W-:Y:S01]  /*72b0*/  FFMA.FTZ R173, R177, UR10, -R200.reuse ;  /* 0x0000000ab1ad7c23 */ /* 0x100fe200080108c8 */
[--C-:B------:R-:W-:Y:S01]  /*72c0*/  FFMA.FTZ R197, R13, UR10, -R200.reuse ;  /* 0x0000000a0dc57c23 */ /* 0x100fe200080108c8 */
[--C-:B------:R-:W-:Y:S01]  /*72d0*/  FFMA.FTZ R21, R21, UR10, -R200.reuse ;  /* 0x0000000a15157c23 */ /* 0x100fe200080108c8 */
[----:B----4-:R-:W-:Y:S01]  /*72e0*/  FMNMX.FTZ R5, R154, R5, !PT ;  /* 0x000000059a057209 */ /* 0x010fe20007810000 */
[----:B------:R-:W1:Y:S01]  /*72f0*/  MUFU.TANH R178, R178 ;  /* 0x000000b200b27308 */ /* 0x000e620000002400 */
        /* <DEDUP_REMOVED lines=10> */
[----:B------:R-:W-:Y:S01]  /*73a0*/  FMNMX.FTZ R5, R161, R10, !PT ;  /* 0x0000000aa1057209 */ /* 0x000fe20007810000 */
[--C-:B------:R-:W-:Y:S01]  /*73b0*/  FFMA.FTZ R163, R165, UR10, -R200.reuse ;  /* 0x0000000aa5a37c23 */ /* 0x100fe200080108c8 */
[--C-:B------:R-:W-:Y:S01]  /*73c0*/  FFMA.FTZ R174, R181, UR10, -R200.reuse ;  /* 0x0000000ab5ae7c23 */ /* 0x100fe200080108c8 */
[--C-:B------:R-:W-:Y:S01]  /*73d0*/  FFMA.FTZ R181, R180, UR10, -R200.reuse ;  /* 0x0000000ab4b57c23 */ /* 0x100fe200080108c8 */
[----:B--2---:R-:W-:Y:S01]  /*73e0*/  FMNMX.FTZ R5, R162, R5, !PT ;  /* 0x00000005a2057209 */ /* 0x004fe20007810000 */
[----:B------:R-:W2:Y:S01]  /*73f0*/  MUFU.TANH R182, R182 ;  /* 0x000000b600b67308 */ /* 0x000ea20000002400 */
[----:B------:R-:W-:-:S02]  /*7400*/  FFMA.FTZ R160, R160, UR10, -R200 ;  /* 0x0000000aa0a07c23 */ /* 0x000fc400080108c8 */
[----:B---3--:R-:W-:-:S04]  /*7410*/  FMNMX.FTZ R10, R164, R5, !PT ;  /* 0x00000005a40a7209 */ /* 0x008fc80007810000 */
[----:B0-----:R-:W-:Y:S01]  /*7420*/  FMNMX.FTZ R5, R175, R10, !PT ;  /* 0x0000000aaf057209 */ /* 0x001fe20007810000 */
[----:B------:R-:W0:Y:S03]  /*7430*/  MUFU.TANH R183, R183 ;  /* 0x000000b700b77308 */ /* 0x000e260000002400 */
[----:B-1----:R-:W-:-:S04]  /*7440*/  FMNMX.FTZ R10, R178, R5, !PT ;  /* 0x00000005b20a7209 */ /* 0x002fc80007810000 */
[----:B----4-:R-:W-:Y:S01]  /*7450*/  FMNMX.FTZ R5, R179, R10, !PT ;  /* 0x0000000ab3057209 */ /* 0x010fe20007810000 */
[----:B------:R-:W1:Y:S03]  /*7460*/  MUFU.TANH R184, R184 ;  /* 0x000000b800b87308 */ /* 0x000e660000002400 */
[----:B--2---:R-:W-:-:S05]  /*7470*/  FMNMX.FTZ R10, R182, R5, !PT ;  /* 0x00000005b60a7209 */ /* 0x004fca0007810000 */
        /* <DEDUP_REMOVED lines=14> */
[----:B------:R-:W-:Y:S01]  /*7560*/  MUFU.EX2 R10, R155 ;  /* 0x0000009b000a7308 */ /* 0x000fe20000000800 */
[----:B-1----:R-:W-:-:S07]  /*7570*/  FMNMX.FTZ R152, R190, R5, !PT ;  /* 0x00000005be987209 */ /* 0x002fce0007810000 */
[----:B------:R-:W0:Y:S01]  /*7580*/  MUFU.EX2 R176, R176 ;  /* 0x000000b000b07308 */ /* 0x000e220000000800 */
[----:B--2---:R-:W-:-:S05]  /*7590*/  FMNMX.FTZ R152, R191, R152, !PT ;  /* 0x00000098bf987209 */ /* 0x004fca0007810000 */
[----:B------:R-:W1:Y:S02]  /*75a0*/  SHFL.BFLY PT, R5, R152, 0x2, 0x1f ;  /* 0x0c401f0098057f89 */ /* 0x000e6400000e0000 */
[----:B------:R-:W2:Y:S08]  /*75b0*/  MUFU.EX2 R193, R193 ;  /* 0x000000c100c17308 */ /* 0x000eb00000000800 */
        /* <DEDUP_REMOVED lines=15> */
[-C--:B------:R-:W-:Y:S01]  /*76b0*/  FMUL.FTZ R48, R48, R176.reuse ;  /* 0x000000b030307220 */ /* 0x080fe20000410000 */
[----:B------:R-:W1:Y:S01]  /*76c0*/  MUFU.EX2 R198, R198 ;  /* 0x000000c600c67308 */ /* 0x000e620000000800 */
[-C--:B------:R-:W-:Y:S01]  /*76d0*/  FMUL.FTZ R49, R49, R176.reuse ;  /* 0x000000b031317220 */ /* 0x080fe20000410000 */
[-C--:B------:R-:W-:Y:S01]  /*76e0*/  FMUL.FTZ R52, R52, R176.reuse ;  /* 0x000000b034347220 */ /* 0x080fe20000410000 */
[----:B------:R-:W4:Y:S01]  /*76f0*/  SHFL.BFLY PT, R152, R155, 0x1, 0x1f ;  /* 0x0c201f009b987f89 */ /* 0x000f2200000e0000 */
        /* <DEDUP_REMOVED lines=23> */
[----:B----4-:R-:W-:Y:S01]  /*7870*/  FMNMX.FTZ R5, R155, R152, !PT ;  /* 0x000000989b057209 */ /* 0x010fe20007810000 */
[-C--:B------:R-:W-:Y:S01]  /*7880*/  FMUL.FTZ R93, R93, R176.reuse ;  /* 0x000000b05d5d7220 */ /* 0x080fe20000410000 */
[-C--:B------:R-:W-:Y:S01]  /*7890*/  FMUL.FTZ R96, R96, R176.reuse ;  /* 0x000000b060607220 */ /* 0x080fe20000410000 */
[-C--:B------:R-:W-:Y:S01]  /*78a0*/  FMUL.FTZ R97, R97, R176.reuse ;  /* 0x000000b061617220 */ /* 0x080fe20000410000 */
[-C--:B------:R-:W-:Y:S01]  /*78b0*/  FMUL.FTZ R100, R100, R176.reuse ;  /* 0x000000b064647220 */ /* 0x080fe20000410000 */
[C---:B------:R-:W-:Y:S01]  /*78c0*/  FADD.FTZ R8, -R5.reuse, R8 ;  /* 0x0000000805087221 */ /* 0x040fe20000010100 */
[----:B------:R-:W-:Y:S01]  /*78d0*/  FMUL.FTZ R155, R5, UR10 ;  /* 0x0000000a059b7c20 */ /* 0x000fe20008410000 */
[----:B------:R-:W-:Y:S01]  /*78e0*/  MUFU.EX2 R195, R195 ;  /* 0x000000c300c37308 */ /* 0x000fe20000000800 */
        /* <DEDUP_REMOVED lines=9> */
[----:B--2---:R-:W-:Y:S01]  /*7980*/  FFMA.FTZ R153, R176, R3, R193 ;  /* 0x00000003b0997223 */ /* 0x004fe200000100c1 */
[--C-:B------:R-:W-:Y:S01]  /*7990*/  FFMA.FTZ R159, R156, UR10, -R155.reuse ;  /* 0x0000000a9c9f7c23 */ /* 0x100fe2000801089b */
[--C-:B------:R-:W-:Y:S01]  /*79a0*/  FFMA.FTZ R165, R175, UR10, -R155.reuse ;  /* 0x0000000aafa57c23 */ /* 0x100fe2000801089b */
[----:B------:R-:W-:Y:S01]  /*79b0*/  FFMA.FTZ R180, R158, UR10, -R155 ;  /* 0x0000000a9eb47c23 */ /* 0x000fe2000801089b */
[----:B---3--:R-:W-:Y:S01]  /*79c0*/  FADD.FTZ R152, R196, R153 ;  /* 0x00000099c4987221 */ /* 0x008fe20000010000 */
[--C-:B------:R-:W-:Y:S01]  /*79d0*/  FFMA.FTZ R175, R178, UR10, -R155.reuse ;  /* 0x0000000ab2af7c23 */ /* 0x100fe2000801089b */
[----:B------:R-:W2:Y:S01]  /*79e0*/  MUFU.EX2 R8, R8 ;  /* 0x0000000800087308 */ /* 0x000ea20000000800 */
[--C-:B------:R-:W-:Y:S01]  /*79f0*/  FFMA.FTZ R178, R179, UR10, -R155.reuse ;  /* 0x0000000ab3b27c23 */ /* 0x100fe2000801089b */
[----:B0-----:R-:W-:Y:S01]  /*7a00*/  FADD.FTZ R179, R197, R152 ;  /* 0x00000098c5b37221 */ /* 0x001fe20000010000 */
[--C-:B------:R-:W-:Y:S01]  /*7a10*/  FFMA.FTZ R161, R161, UR10, -R155.reuse ;  /* 0x0000000aa1a17c23 */ /* 0x100fe2000801089b */
[--C-:B------:R-:W-:Y:S01]  /*7a20*/  FFMA.FTZ R162, R162, UR10, -R155.reuse ;  /* 0x0000000aa2a27c23 */ /* 0x100fe2000801089b */
[----:B------:R-:W-:Y:S01]  /*7a30*/  FFMA.FTZ R3, R182, UR10, -R155 ;  /* 0x0000000ab6037c23 */ /* 0x000fe2000801089b */
[----:B-1----:R-:W-:Y:S01]  /*7a40*/  FADD.FTZ R154, R198, R179 ;  /* 0x000000b3c69a7221 */ /* 0x002fe20000010000 */
        /* <DEDUP_REMOVED lines=19> */
[--C-:B------:R-:W-:Y:S01]  /*7b80*/  FFMA.FTZ R4, R183, UR10, -R155.reuse ;  /* 0x0000000ab7047c23 */ /* 0x100fe2000801089b */
[----:B------:R-:W-:Y:S01]  /*7b90*/  FFMA.FTZ R183, R186, UR10, -R155 ;  /* 0x0000000abab77c23 */ /* 0x000fe2000801089b */
[-C--:B------:R-:W-:Y:S01]  /*7ba0*/  FMUL.FTZ R116, R116, R176.reuse ;  /* 0x000000b074747220 */ /* 0x080fe20000410000 */
[-C--:B------:R-:W-:Y:S01]  /*7bb0*/  FMUL.FTZ R117, R117, R176.reuse ;  /* 0x000000b075757220 */ /* 0x080fe20000410000 */
[-C--:B------:R-:W-:Y:S01]  /*7bc0*/  FMUL.FTZ R120, R120, R176.reuse ;  /* 0x000000b078787220 */ /* 0x080fe20000410000 */
[-C--:B------:R-:W-:Y:S01]  /*7bd0*/  FMUL.FTZ R121, R121, R176.reuse ;  /* 0x000000b079797220 */ /* 0x080fe20000410000 */
[----:B------:R-:W0:Y:S01]  /*7be0*/  MUFU.EX2 R157, R157 ;  /* 0x0000009d009d7308 */ /* 0x000e220000000800 */
[----:B-1----:R-:W-:Y:S01]  /*7bf0*/  FADD.FTZ R152, R12, R153 ;  /* 0x000000990c987221 */ /* 0x002fe20000010000 */
[----:B------:R-:W-:Y:S01]  /*7c00*/  FADD.FTZ R153, R21, R154 ;  /* 0x0000009a15997221 */ /* 0x000fe20000010000 */
[-C--:B------:R-:W-:Y:S01]  /*7c10*/  FMUL.FTZ R124, R124, R176.reuse ;  /* 0x000000b07c7c7220 */ /* 0x080fe20000410000 */
[-C--:B------:R-:W-:Y:S01]  /*7c20*/  FMUL.FTZ R125, R125, R176.reuse ;  /* 0x000000b07d7d7220 */ /* 0x080fe20000410000 */
[-C--:B------:R-:W-:Y:S01]  /*7c30*/  FMUL.FTZ R128, R128, R176.reuse ;  /* 0x000000b080807220 */ /* 0x080fe20000410000 */
[----:B------:R-:W-:Y:S01]  /*7c40*/  FADD.FTZ R153, R192, R153 ;  /* 0x00000099c0997221 */ /* 0x000fe20000010000 */
[-C--:B------:R-:W-:Y:S01]  /*7c50*/  FMUL.FTZ R129, R129, R176.reuse ;  /* 0x000000b081817220 */ /* 0x080fe20000410000 */
[----:B------:R-:W1:Y:S01]  /*7c60*/  MUFU.EX2 R20, R20 ;  /* 0x0000001400147308 */ /* 0x000e620000000800 */
        /* <DEDUP_REMOVED lines=40> */
[----:B-1----:R-:W-:Y:S01]  /*7ef0*/  FADD.FTZ R153, R13, R154 ;  /* 0x0000009a0d997221 */ /* 0x002fe20000010000 */
        /* <DEDUP_REMOVED lines=19> */
[----:B------:R-:W-:Y:S01]  /*8030*/  FADD.FTZ R156, R10, R153 ;  /* 0x000000990a9c7221 */ /* 0x000fe20000010000 */
[----:B------:R-:W-:Y:S01]  /*8040*/  F2FP.F16.F32.PACK_AB R153, R11, R8 ;  /* 0x000000080b99723e */ /* 0x000fe200000000ff */
        /* <DEDUP_REMOVED lines=20> */
[----:B------:R-:W-:Y:S01]  /*8190*/  FMUL.FTZ R103, R103, R177 ;  /* 0x000000b167677220 */ /* 0x000fe20000410000 */
        /* <DEDUP_REMOVED lines=82> */
[----:B--2---:R-:W-:Y:S01]  /*86c0*/  FADD.FTZ R8, R190, R9 ;  /* 0x00000009be087221 */ /* 0x004fe20000010000 */
[C---:B0-----:R-:W-:Y:S01]  /*86d0*/  FADD.FTZ R3, R181.reuse, R4 ;  /* 0x00000004b5037221 */ /* 0x041fe20000010000 */
[----:B------:R-:W-:Y:S02]  /*86e0*/  F2FP.F16.F32.PACK_AB R174, R181, R174 ;  /* 0x000000aeb5ae723e */ /* 0x000fe400000000ff */
[C---:B-1----:R-:W-:Y:S01]  /*86f0*/  FADD.FTZ R4, R175.reuse, R8 ;  /* 0x00000008af047221 */ /* 0x042fe20000010000 */
[----:B------:R-:W-:Y:S01]  /*8700*/  F2FP.F16.F32.PACK_AB R175, R175, R190 ;  /* 0x000000beafaf723e */ /* 0x000fe200000000ff */
[----:B------:R-:W-:Y:S06]  /*8710*/  @!P0 BRA `(.L_x_13646) ;  /* 0x0000000000048947 */ /* 0x000fec0003800000 */
[----:B------:R-:W-:Y:S01]  /*8720*/  BPT.TRAP 0x1 ;  /* 0x000000040000795c */ /* 0x000fe20000300000 */
.L_x_13646:
[----:B------:R0:W1:Y:S01]  /*8730*/  SYNCS.PHASECHK.TRANS64.TRYWAIT P1, [UR25+0x22850], R7 ;  /* 0x02285007ff0075a7 */ /* 0x0000620008020159 */
[----:B------:R-:W-:Y:S05]  /*8740*/  @!P0 BRA `(.L_x_13647) ;  /* 0x0000000000048947 */ /* 0x000fea0003800000 */
[----:B------:R-:W-:Y:S01]  /*8750*/  BPT.TRAP 0x1 ;  /* 0x000000040000795c */ /* 0x000fe20000300000 */
.L_x_13647:
[----:B------:R-:W-:Y:S01]  /*8760*/  IADD3 R8, R201, 0x8, RZ ;  /* 0x00000008c9087810 */ /* 0x000fe20007ffe0ff */
[----:B-1----:R-:W-:Y:S06]  /*8770*/  @P1 BRA `(.L_x_13648) ;  /* 0x0000000000081947 */ /* 0x002fec0003800000 */
[----:B------:R-:W1:Y:S02]  /*8780*/  SYNCS.PHASECHK.TRANS64.TRYWAIT P1, [UR25+0x22850], R7 ;  /* 0x02285007ff0075a7 */ /* 0x000e640008020159 */
[----:B-1----:R-:W-:Y:S05]  /*8790*/  @!P1 BRA `(.L_x_13649) ;  /* 0x0000007400d89947 */ /* 0x002fea0003800000 */
.L_x_13648:
        /* <DEDUP_REMOVED lines=39> */
.L_x_13650:
[----:B------:R-:W-:Y:S01]  /*8a10*/  UIADD3 UR25, UR25, 0x22860, URZ ;  /* 0x0002286019197890 */ /* 0x000fe2000fffe03f */
[----:B------:R-:W-:Y:S01]  /*8a20*/  ISETP.LT.AND P1, PT, RZ, UR23, PT ;  /* 0x00000017ff007c0c */ /* 0x000fe2000bf21270 */
[----:B------:R-:W-:Y:S01]  /*8a30*/  UIADD3 UR23, UR23, -0x1, URZ ;  /* 0xffffffff17177890 */ /* 0x000fe2000fffe03f */
[----:B------:R-:W-:Y:S01]  /*8a40*/  IMAD.MOV.U32 R8, RZ, RZ, R5 ;  /* 0x000000ffff087224 */ /* 0x000fe200078e0005 */
[----:B------:R-:W-:Y:S01]  /*8a50*/  UPRMT UR25, UR24, 0x654, UR25 ;  /* 0x0000065418197896 */ /* 0x000fe20008000019 */
[----:B------:R-:W-:-:S08]  /*8a60*/  IMAD.MOV.U32 R9, RZ, RZ, R6 ;  /* 0x000000ffff097224 */ /* 0x000fd000078e0006 */
[----:B------:R-:W-:Y:S01]  /*8a70*/  SYNCS.ARRIVE.TRANS64.RED.A1T0 RZ, [UR25], RZ ;  /* 0x000000ffffff79a7 */ /* 0x000fe20008100419 */
[----:B------:R-:W-:Y:S05]  /*8a80*/  @P1 BRA `(.L_x_13651) ;  /* 0xffffffdc003c1947 */ /* 0x000fea000383ffff */
.L_x_13640:
[----:B01----:R-:W0:Y:S01]  /*8a90*/  SHFL.BFLY PT, R8, R3, 0x2, 0x1f ;  /* 0x0c401f0003087f89 */ /* 0x003e2200000e0000 */
[----:B------:R-:W-:Y:S01]  /*8aa0*/  UIADD3 UR36, UR36, 0x1, URZ ;  /* 0x0000000124247890 */ /* 0x000fe2000fffe03f */
[----:B------:R-:W-:Y:S01]  /*8ab0*/  IMAD.U32 R13, RZ, RZ, UR10 ;  /* 0x0000000aff0d7e24 */ /* 0x000fe2000f8e00ff */
[----:B------:R1:W-:Y:S06]  /*8ac0*/  BAR.ARV R0, 0x100 ;  /* 0x000400000000751d */ /* 0x0003ec0000002000 */
[----:B------:R-:W-:Y:S02]  /*8ad0*/  UISETP.NE.AND UP0, UPT, UR36, 0x2, UPT ;  /* 0x000000022400788c */ /* 0x000fe4000bf05270 */
[----:B------:R-:W-:Y:S06]  /*8ae0*/  BAR.ARV 0x8, 0x180 ;  /* 0x0206000000007b1d */ /* 0x000fec0000002000 */
[----:B-1----:R-:W-:Y:S01]  /*8af0*/  IMAD.MOV.U32 R0, RZ, RZ, RZ ;  /* 0x000000ffff007224 */ /* 0x002fe200078e00ff */
[----:B------:R-:W-:Y:S01]  /*8b00*/  USEL UR4, URZ, 0x1, UP0 ;  /* 0x000000013f047887 */ /* 0x000fe20008000000 */
[----:B------:R-:W1:Y:S01]  /*8b10*/  SHFL.BFLY PT, R9, R4, 0x2, 0x1f ;  /* 0x0c401f0004097f89 */ /* 0x000e6200000e0000 */
[----:B------:R-:W-:Y:S01]  /*8b20*/  PLOP3.LUT P0, PT, PT, PT, PT, 0x8, 0x0 ;  /* 0x000000000000781c */ /* 0x000fe20003f0e170 */
[----:B------:R-:W-:Y:S01]  /*8b30*/  UIADD3 UR38, UR38, 0x1, URZ ;  /* 0x0000000126267890 */ /* 0x000fe2000fffe03f */
[----:B0-----:R-:W-:Y:S01]  /*8b40*/  FADD.FTZ R8, R8, R3 ;  /* 0x0000000308087221 */ /* 0x001fe20000010000 */
[----:B------:R-:W-:Y:S01]  /*8b50*/  IMAD.MOV.U32 R3, RZ, RZ, -0x800000 ;  /* 0xff800000ff037424 */ /* 0x000fe200078e00ff */
[----:B------:R-:W-:-:S02]  /*8b60*/  USEL UR36, UR36, URZ, UP0 ;  /* 0x0000003f24247287 */ /* 0x000fc40008000000 */
[----:B------:R-:W-:Y:S01]  /*8b70*/  ULOP3.LUT UR37, UR37, UR4, URZ, 0x3c, !UPT ;  /* 0x0000000425257292 */ /* 0x000fe2000f8e3c3f */
[----:B------:R-:W0:Y:S01]  /*8b80*/  SHFL.BFLY PT, R7, R8, 0x1, 0x1f ;  /* 0x0c201f0008077f89 */ /* 0x000e2200000e0000 */
[----:B-1----:R-:W-:Y:S01]  /*8b90*/  FADD.FTZ R9, R9, R4 ;  /* 0x0000000409097221 */ /* 0x002fe20000010000 */
[----:B------:R-:W-:-:S04]  /*8ba0*/  IMAD.MOV.U32 R4, RZ, RZ, -0x800000 ;  /* 0xff800000ff047424 */ /* 0x000fc800078e00ff */
[----:B------:R-:W1:Y:S01]  /*8bb0*/  SHFL.BFLY PT, R10, R9, 0x1, 0x1f ;  /* 0x0c201f00090a7f89 */ /* 0x000e6200000e0000 */
[----:B0-----:R-:W-:Y:S01]  /*8bc0*/  FADD.FTZ R11, R8, R7 ;  /* 0x00000007080b7221 */ /* 0x001fe20000010000 */
[----:B------:R-:W-:-:S04]  /*8bd0*/  IMAD.MOV.U32 R7, RZ, RZ, RZ ;  /* 0x000000ffff077224 */ /* 0x000fc800078e00ff */
[----:B------:R-:W-:-:S13]  /*8be0*/  FSETP.NE.FTZ.AND P1, PT, R11, RZ, PT ;  /* 0x000000ff0b00720b */ /* 0x000fda0003f35000 */
[----:B------:R-:W0:Y:S01]  /*8bf0*/  @P1 MUFU.RCP R7, R11 ;  /* 0x0000000b00071308 */ /* 0x000e220000001000 */
[----:B-1----:R-:W-:-:S05]  /*8c00*/  FADD.FTZ R10, R9, R10 ;  /* 0x0000000a090a7221 */ /* 0x002fca0000010000 */
[----:B------:R-:W-:Y:S02]  /*8c10*/  FSETP.NE.FTZ.AND P2, PT, R10, RZ, PT ;  /* 0x000000ff0a00720b */ /* 0x000fe40003f55000 */
[----:B------:R-:W1:Y:S01]  /*8c20*/  @P1 MUFU.LG2 R8, R11 ;  /* 0x0000000b00081308 */ /* 0x000e620000000c00 */
[-C--:B0-----:R-:W-:Y:S01]  /*8c30*/  FMUL.FTZ R24, R24, R7.reuse ;  /* 0x0000000718187220 */ /* 0x081fe20000410000 */
[-C--:B------:R-:W-:Y:S01]  /*8c40*/  FMUL.FTZ R25, R25, R7.reuse ;  /* 0x0000000719197220 */ /* 0x080fe20000410000 */
[----:B------:R-:W-:-:S08]  /*8c50*/  FMUL.FTZ R28, R28, R7 ;  /* 0x000000071c1c7220 */ /* 0x000fd00000410000 */
        /* <DEDUP_REMOVED lines=8> */
[----:B------:R0:W2:Y:S01]  /*8ce0*/  @P2 MUFU.RCP R0, R10 ;  /* 0x0000000a00002308 */ /* 0x0000a20000001000 */
        /* <DEDUP_REMOVED lines=54> */
[----:B------:R-:W-:Y:S01]  /*9050*/  MOV R7, UR10 ;  /* 0x0000000a00077c02 */ /* 0x000fe20008000f00 */
[----:B------:R-:W-:Y:S01]  /*9060*/  @P2 FMUL.FTZ R13, R13, 0.69314718246459960938 ;  /* 0x3f3172180d0d2820 */ /* 0x000fe20000410000 */
[----:B-1----:R-:W-:Y:S01]  /*9070*/  @P1 FMUL.FTZ R8, R8, 0.69314718246459960938 ;  /* 0x3f31721808081820 */ /* 0x002fe20000410000 */
[----:B0-----:R-:W-:Y:S01]  /*9080*/  @P2 FMUL.FTZ R10, R9, 0.69314718246459960938 ;  /* 0x3f317218090a2820 */ /* 0x001fe20000410000 */
[-C--:B--2---:R-:W-:Y:S01]  /*9090*/  FMUL.FTZ R32, R27, R0.reuse ;  /* 0x000000001b207220 */ /* 0x084fe20000410000 */
[----:B------:R-:W-:Y:S01]  /*90a0*/  @P1 FMUL.FTZ R7, R7, 0.69314718246459960938 ;  /* 0x3f31721807071820 */ /* 0x000fe20000410000 */
        /* <DEDUP_REMOVED lines=65> */
.L_x_13615:
        /* <DEDUP_REMOVED lines=10> */
[----:B------:R-:W-:-:S07]  /*9560*/  IMAD.MOV.U32 R6, RZ, RZ, 0x2 ;  /* 0x00000002ff067424 */ /* 0x000fce00078e00ff */
[----:B------:R-:W-:Y:S01]  /*9570*/  BAR.SYNC.DEFER_BLOCKING 0x1, 0x100 ;  /* 0x0044000000007b1d */ /* 0x000fe20000010000 */
[----:B------:R-:W-:Y:S01]  /*9580*/  IMAD R138, R205, 0x40, R2 ;  /* 0x00000040cd8a7824 */ /* 0x000fe200078e0202 */
[----:B------:R-:W-:Y:S01]  /*9590*/  F2FP.F16.F32.PACK_AB R24, R25, R24 ;  /* 0x000000181918723e */ /* 0x000fe200000000ff */
[----:B------:R-:W-:Y:S01]  /*95a0*/  IMAD.MOV.U32 R139, RZ, RZ, 0x2 ;  /* 0x00000002ff8b7424 */ /* 0x000fe200078e00ff */
[----:B------:R-:W-:Y:S01]  /*95b0*/  F2FP.F16.F32.PACK_AB R25, R32, R26 ;  /* 0x0000001a2019723e */ /* 0x000fe200000000ff */
[----:B------:R-:W-:Y:S01]  /*95c0*/  USHF.R.S32.HI UR10, URZ, 0x1f, UR39 ;  /* 0x0000001f3f0a7899 */ /* 0x000fe20008011427 */
[----:B------:R-:W-:Y:S01]  /*95d0*/  F2FP.F16.F32.PACK_AB R26, R29, R28 ;  /* 0x0000001c1d1a723e */ /* 0x000fe200000000ff */
[----:B------:R-:W-:Y:S01]  /*95e0*/  ULDC.64 UR8, c[0x0][0xb90] ;  /* 0x0002e40000087ab9 */ /* 0x000fe20000000a00 */
[----:B------:R-:W-:Y:S01]  /*95f0*/  F2FP.F16.F32.PACK_AB R27, R27, R30 ;  /* 0x0000001e1b1b723e */ /* 0x000fe200000000ff */
[----:B------:R-:W-:Y:S01]  /*9600*/  USHF.R.S32.HI UR12, URZ, 0x1f, UR41 ;  /* 0x0000001f3f0c7899 */ /* 0x000fe20008011429 */
        /* <DEDUP_REMOVED lines=8> */
[----:B------:R-:W-:Y:S01]  /*9690*/  UIMAD UR5, UR10, UR8, URZ ;  /* 0x000000080a0572a4 */ /* 0x000fe2000f8e023f */
[----:B------:R-:W-:Y:S01]  /*96a0*/  IMAD.WIDE R6, R209, R6, UR6 ;  /* 0x00000006d1067e25 */ /* 0x000fe2000f8e0206 */
[----:B------:R-:W-:-:S02]  /*96b0*/  F2FP.F16.F32.PACK_AB R145, R173, R172 ;  /* 0x000000acad91723e */ /* 0x000fc400000000ff */
[----:B------:R-:W-:Y:S01]  /*96c0*/  UIMAD UR5, UR39, UR9, UR5 ;  /* 0x00000009270572a4 */ /* 0x000fe2000f8e0205 */
[----:B------:R-:W-:Y:S01]  /*96d0*/  IMAD.WIDE R138, R138, R139, UR6 ;  /* 0x000000068a8a7e25 */ /* 0x000fe2000f8e028b */
[C---:B------:R-:W-:Y:S01]  /*96e0*/  IADD3 R153, P3, R6.reuse, 0xc060, RZ ;  /* 0x0000c06006997810 */ /* 0x040fe20007f7e0ff */
[----:B------:R-:W-:Y:S01]  /*96f0*/  UIMAD.WIDE.U32 UR6, UR39, UR8, URZ ;  /* 0x00000008270672a5 */ /* 0x000fe2000f8e003f */
[C---:B------:R-:W-:Y:S02]  /*9700*/  IADD3 R157, P4, R6.reuse, 0xc040, RZ ;  /* 0x0000c040069d7810 */ /* 0x040fe40007f9e0ff */
[----:B------:R-:W-:Y:S01]  /*9710*/  LOP3.LUT R152, R153, 0x380, RZ, 0xc0, !PT ;  /* 0x0000038099987812 */ /* 0x000fe200078ec0ff */
[----:B------:R-:W-:Y:S01]  /*9720*/  ULDC.64 UR8, c[0x0][0xb98] ;  /* 0x0002e60000087ab9 */ /* 0x000fe20000000a00 */
[----:B------:R-:W-:Y:S01]  /*9730*/  IADD3 R159, P5, R6, 0xc020, RZ ;  /* 0x0000c020069f7810 */ /* 0x000fe20007fbe0ff */
[----:B------:R-:W-:Y:S01]  /*9740*/  UIADD3 UR7, UR7, UR5, URZ ;  /* 0x0000000507077290 */ /* 0x000fe2000fffe03f */
[----:B------:R-:W-:Y:S01]  /*9750*/  SHF.R.U64 R152, R152, 0x3, RZ ;  /* 0x0000000398987819 */ /* 0x000fe200000012ff */
[----:B------:R-:W-:Y:S01]  /*9760*/  UIMAD UR5, UR12, UR8, URZ ;  /* 0x000000080c0572a4 */ /* 0x000fe2000f8e023f */
[----:B------:R-:W-:Y:S01]  /*9770*/  LOP3.LUT R156, R157, 0x380, RZ, 0xc0, !PT ;  /* 0x000003809d9c7812 */ /* 0x000fe200078ec0ff */
[----:B------:R-:W-:Y:S01]  /*9780*/  UIMAD.WIDE.U32 UR6, UR41, UR8, UR6 ;  /* 0x00000008290672a5 */ /* 0x000fe2000f8e0006 */
[----:B------:R-:W-:Y:S01]  /*9790*/  LOP3.LUT R158, R159, 0x380, RZ, 0xc0, !PT ;  /* 0x000003809f9e7812 */ /* 0x000fe200078ec0ff */
[----:B------:R-:W-:Y:S01]  /*97a0*/  UIMAD UR5, UR41, UR9, UR5 ;  /* 0x00000009290572a4 */ /* 0x000fe2000f8e0205 */
[----:B------:R-:W-:-:S02]  /*97b0*/  IADD3 R111, P2, R6, 0x8020, RZ ;  /* 0x00008020066f7810 */ /* 0x000fc40007f5e0ff */
[----:B------:R-:W-:Y:S01]  /*97c0*/  LOP3.LUT R152, R152, R153, RZ, 0x3c, !PT ;  /* 0x0000009998987212 */ /* 0x000fe200078e3cff */
[----:B------:R-:W-:Y:S01]  /*97d0*/  ULDC.64 UR8, c[0x0][0xae8] ;  /* 0x0002ba0000087ab9 */ /* 0x000fe20000000a00 */
[C---:B------:R-:W-:Y:S01]  /*97e0*/  LOP3.LUT R143, R6.reuse, 0x380, RZ, 0xc0, !PT ;  /* 0x00000380068f7812 */ /* 0x040fe200078ec0ff */
[--C-:B------:R-:W-:Y:S01]  /*97f0*/  IMAD.X R163, RZ, RZ, R7.reuse, P2 ;  /* 0x000000ffffa37224 */ /* 0x100fe200010e0607 */
[----:B------:R-:W-:Y:S02]  /*9800*/  IADD3 R115, P0, R6, 0x8060, RZ ;  /* 0x0000806006737810 */ /* 0x000fe40007f1e0ff */
[----:B------:R-:W-:Y:S02]  /*9810*/  IADD3.X R153, RZ, R7, RZ, P3, !PT ;  /* 0x00000007ff997210 */ /* 0x000fe40001ffe4ff */
[----:B------:R-:W-:Y:S01]  /*9820*/  SHF.R.U64 R156, R156, 0x3, RZ ;  /* 0x000000039c9c7819 */ /* 0x000fe200000012ff */
[----:B------:R-:W-:Y:S01]  /*9830*/  IMAD.X R165, RZ, RZ, R7, P0 ;  /* 0x000000ffffa57224 */ /* 0x000fe200000e0607 */
[----:B------:R-:W-:-:S02]  /*9840*/  SHF.R.U64 R158, R158, 0x3, RZ ;  /* 0x000000039e9e7819 */ /* 0x000fc400000012ff */
[C---:B------:R-:W-:Y:S02]  /*9850*/  IADD3 R117, P6, R6.reuse, 0xc000, RZ ;  /* 0x0000c00006757810 */ /* 0x040fe40007fde0ff */
[C---:B------:R-:W-:Y:S02]  /*9860*/  IADD3 R21, P3, R6.reuse, 0x20, RZ ;  /* 0x0000002006157810 */ /* 0x040fe40007f7e0ff */
[C---:B------:R-:W-:Y:S01]  /*9870*/  IADD3 R113, P1, R6.reuse, 0x8040, RZ ;  /* 0x0000804006717810 */ /* 0x040fe20007f3e0ff */
[--C-:B------:R-:W-:Y:S01]  /*9880*/  IMAD.X R161, RZ, RZ, R7.reuse, P6 ;  /* 0x000000ffffa17224 */ /* 0x100fe200030e0607 */
[----:B------:R-:W-:Y:S01]  /*9890*/  SHF.R.U64 R143, R143, 0x3, RZ ;  /* 0x000000038f8f7819 */ /* 0x000fe200000012ff */
[----:B------:R-:W-:Y:S01]  /*98a0*/  IMAD.X R167, RZ, RZ, R7, P3 ;  /* 0x000000ffffa77224 */ /* 0x000fe200018e0607 */
[----:B------:R-:W-:Y:S02]  /*98b0*/  IADD3 R5, P2, R6, 0x4000, RZ ;  /* 0x0000400006057810 */ /* 0x000fe40007f5e0ff */
[----:B------:R-:W-:-:S02]  /*98c0*/  LOP3.LUT R9, R115, 0x380, RZ, 0xc0, !PT ;  /* 0x0000038073097812 */ /* 0x000fc400078ec0ff */
[----:B------:R-:W-:Y:S01]  /*98d0*/  LOP3.LUT R156, R156, R157, RZ, 0x3c, !PT ;  /* 0x0000009d9c9c7212 */ /* 0x000fe200078e3cff */
[--C-:B------:R-:W-:Y:S01]  /*98e0*/  IMAD.X R157, RZ, RZ, R7.reuse, P4 ;  /* 0x000000ffff9d7224 */ /* 0x100fe200020e0607 */
[----:B------:R-:W-:Y:S01]  /*98f0*/  LOP3.LUT R158, R158, R159, RZ, 0x3c, !PT ;  /* 0x0000009f9e9e7212 */ /* 0x000fe200078e3cff */
[--C-:B------:R-:W-:Y:S01]  /*9900*/  IMAD.X R159, RZ, RZ, R7.reuse, P5 ;  /* 0x000000ffff9f7224 */ /* 0x100fe200028e0607 */
[----:B------:R-:W-:Y:S01]  /*9910*/  IADD3.X R155, RZ, R7, RZ, P1, !PT ;  /* 0x00000007ff9b7210 */ /* 0x000fe20000ffe4ff */
[--C-:B------:R-:W-:Y:S01]  /*9920*/  IMAD.X R147, RZ, RZ, R7.reuse, P2 ;  /* 0x000000ffff937224 */ /* 0x100fe200010e0607 */
[C---:B------:R-:W-:Y:S02]  /*9930*/  IADD3 R12, P4, R6.reuse, 0x8000, RZ ;  /* 0x00008000060c7810 */ /* 0x040fe40007f9e0ff */
[C---:B------:R-:W-:Y:S02]  /*9940*/  IADD3 R107, P5, R6.reuse, 0x4060, RZ ;  /* 0x00004060066b7810 */ /* 0x040fe40007fbe0ff */
[C---:B------:R-:W-:Y:S01]  /*9950*/  IADD3 R103, P6, R6.reuse, 0x4040, RZ ;  /* 0x0000404006677810 */ /* 0x040fe20007fde0ff */
[--C-:B------:R-:W-:Y:S01]  /*9960*/  IMAD.X R169, RZ, RZ, R7.reuse, P4 ;  /* 0x000000ffffa97224 */ /* 0x100fe200020e0607 */
[C---:B------:R-:W-:Y:S01]  /*9970*/  IADD3 R10, P0, R6.reuse, 0x4020, RZ ;  /* 0x00004020060a7810 */ /* 0x040fe20007f1e0ff */
[----:B------:R-:W-:Y:S01]  /*9980*/  IMAD.X R151, RZ, RZ, R7, P5 ;  /* 0x000000ffff977224 */ /* 0x000fe200028e0607 */
[----:B------:R-:W-:-:S02]  /*9990*/  IADD3 R31, P1, R6, 0x40, RZ ;  /* 0x00000040061f7810 */ /* 0x000fc40007f3e0ff */
[----:B------:R-:W-:Y:S01]  /*99a0*/  IADD3 R8, P3, R6, 0x60, RZ ;  /* 0x0000006006087810 */ /* 0x000fe20007f7e0ff */
[--C-:B------:R-:W-:Y:S01]  /*99b0*/  IMAD.X R13, RZ, RZ, R7.reuse, P0 ;  /* 0x000000ffff0d7224 */ /* 0x100fe200000e0607 */
[----:B------:R-:W-:Y:S01]  /*99c0*/  LOP3.LUT R142, R143, R6, RZ, 0x3c, !PT ;  /* 0x000000068f8e7212 */ /* 0x000fe200078e3cff */
[--C-:B------:R-:W-:Y:S01]  /*99d0*/  IMAD.X R11, RZ, RZ, R7.reuse, P1 ;  /* 0x000000ffff0b7224 */ /* 0x100fe200008e0607 */
[----:B------:R-:W-:Y:S01]  /*99e0*/  SHF.R.U64 R6, R9, 0x3, RZ ;  /* 0x0000000309067819 */ /* 0x000fe200000012ff */
[----:B------:R-:W-:Y:S01]  /*99f0*/  IMAD.X R9, RZ, RZ, R7, P3 ;  /* 0x000000ffff097224 */ /* 0x000fe200018e0607 */
[----:B------:R-:W-:Y:S02]  /*9a00*/  LOP3.LUT R102, R5, 0x380, RZ, 0xc0, !PT ;  /* 0x0000038005667812 */ /* 0x000fe400078ec0ff */
[----:B------:R-:W-:Y:S02]  /*9a10*/  LOP3.LUT R14, R117, 0x380, RZ, 0xc0, !PT ;  /* 0x00000380750e7812 */ /* 0x000fe400078ec0ff */
[----:B------:R-:W-:-:S02]  /*9a20*/  LOP3.LUT R164, R6, R115, RZ, 0x3c, !PT ;  /* 0x0000007306a47212 */ /* 0x000fc400078e3cff */
[----:B------:R-:W-:Y:S02]  /*9a30*/  SHF.R.U64 R102, R102, 0x3, RZ ;  /* 0x0000000366667819 */ /* 0x000fe400000012ff */
[----:B------:R-:W-:Y:S02]  /*9a40*/  IADD3 R115, P2, R138, 0x7000, RZ ;  /* 0x000070008a737810 */ /* 0x000fe40007f5e0ff */
[----:B------:R-:W-:Y:S02]  /*9a50*/  SHF.R.U64 R14, R14, 0x3, RZ ;  /* 0x000000030e0e7819 */ /* 0x000fe400000012ff */
[----:B------:R-:W-:Y:S02]  /*9a60*/  LOP3.LUT R146, R102, R5, RZ, 0x3c, !PT ;  /* 0x0000000566927212 */ /* 0x000fe400078e3cff */
[----:B------:R-:W-:Y:S01]  /*9a70*/  LOP3.LUT R114, R115, 0x380, RZ, 0xc0, !PT ;  /* 0x0000038073727812 */ /* 0x000fe200078ec0ff */
[----:B------:R-:W0:Y:S01]  /*9a80*/  LDC R5, c[0x0][0xbe8] ;  /* 0x0002fa00ff057b82 */ /* 0x000e220000000800 */
[----:B------:R-:W-:-:S02]  /*9a90*/  LOP3.LUT R160, R14, R117, RZ, 0x3c, !PT ;  /* 0x000000750ea07212 */ /* 0x000fc400078e3cff */
[-C--:B------:R-:W-:Y:S02]  /*9aa0*/  IADD3.X R15, RZ, R7.reuse, RZ, P6, !PT ;  /* 0x00000007ff0f7210 */ /* 0x080fe400037fe4ff */
[----:B------:R-:W-:Y:S02]  /*9ab0*/  MOV R143, R7 ;  /* 0x00000007008f7202 */ /* 0x000fe40000000f00 */
[----:B------:R-:W-:Y:S02]  /*9ac0*/  LOP3.LUT R14, R111, 0x380, RZ, 0xc0, !PT ;  /* 0x000003806f0e7812 */ /* 0x000fe400078ec0ff */
[----:B------:R-:W-:Y:S02]  /*9ad0*/  LOP3.LUT R7, R12, 0x380, RZ, 0xc0, !PT ;  /* 0x000003800c077812 */ /* 0x000fe400078ec0ff */
[----:B------:R-:W-:Y:S02]  /*9ae0*/  SHF.R.U64 R114, R114, 0x3, RZ ;  /* 0x0000000372727819 */ /* 0x000fe400000012ff */
[----:B------:R-:W-:-:S02]  /*9af0*/  LOP3.LUT R6, R21, 0x380, RZ, 0xc0, !PT ;  /* 0x0000038015067812 */ /* 0x000fc400078ec0ff */
[----:B------:R-:W-:Y:S02]  /*9b00*/  SHF.R.U64 R14, R14, 0x3, RZ ;  /* 0x000000030e0e7819 */ /* 0x000fe400000012ff */
[----:B------:R-:W-:Y:S02]  /*9b10*/  SHF.R.U64 R7, R7, 0x3, RZ ;  /* 0x0000000307077819 */ /* 0x000fe400000012ff */
[----:B------:R-:W-:Y:S01]  /*9b20*/  LOP3.LUT R114, R114, R115, RZ, 0x3c, !PT ;  /* 0x0000007372727212 */ /* 0x000fe200078e3cff */
[----:B------:R-:W-:Y:S01]  /*9b30*/  IMAD.X R115, RZ, RZ, R139, P2 ;  /* 0x000000ffff737224 */ /* 0x000fe200010e068b */
[----:B------:R-:W-:Y:S02]  /*9b40*/  SHF.R.U64 R6, R6, 0x3, RZ ;  /* 0x0000000306067819 */ /* 0x000fe400000012ff */
[----:B------:R-:W-:Y:S02]  /*9b50*/  LOP3.LUT R162, R14, R111, RZ, 0x3c, !PT ;  /* 0x0000006f0ea27212 */ /* 0x000fe400078e3cff */
[----:B------:R-:W-:-:S02]  /*9b60*/  IADD3 R135, P2, R138, 0xe000, RZ ;  /* 0x0000e0008a877810 */ /* 0x000fc40007f5e0ff */
[----:B------:R-:W-:Y:S02]  /*9b70*/  LOP3.LUT R168, R7, R12, RZ, 0x3c, !PT ;  /* 0x0000000c07a87212 */ /* 0x000fe400078e3cff */
[----:B------:R-:W-:Y:S02]  /*9b80*/  LOP3.LUT R14, R107, 0x380, RZ, 0xc0, !PT ;  /* 0x000003806b0e7812 */ /* 0x000fe400078ec0ff */
[----:B------:R-:W-:Y:S02]  /*9b90*/  LOP3.LUT R12, R103, 0x380, RZ, 0xc0, !PT ;  /* 0x00000380670c7812 */ /* 0x000fe400078ec0ff */
[----:B------:R-:W-:Y:S02]  /*9ba0*/  LOP3.LUT R166, R6, R21, RZ, 0x3c, !PT ;  /* 0x0000001506a67212 */ /* 0x000fe400078e3cff */
        /* <DEDUP_REMOVED lines=12> */
[----:B------:R-:W-:Y:S01]  /*9c70*/  LOP3.LUT R134, R134, R135, RZ, 0x3c, !PT ;  /* 0x0000008786867212 */ /* 0x000fe200078e3cff */
[----:B------:R-:W-:Y:S01]  /*9c80*/  IMAD.X R135, RZ, RZ, R139, P2 ;  /* 0x000000ffff877224 */ /* 0x000fe200010e068b */
[----:B------:R-:W-:-:S02]  /*9c90*/  IADD3 R7, P3, R138, 0x1000, RZ ;  /* 0x000010008a077810 */ /* 0x000fc40007f7e0ff */
[----:B------:R-:W-:Y:S02]  /*9ca0*/  LOP3.LUT R31, R8, 0x380, RZ, 0xc0, !PT ;  /* 0x00000380081f7812 */ /* 0x000fe400078ec0ff */
[----:B0-----:R-:W-:Y:S02]  /*9cb0*/  ISETP.NE.AND P2, PT, R5, 0x1, PT ;  /* 0x000000010500780c */ /* 0x001fe40003f45270 */
[----:B------:R-:W-:Y:S02]  /*9cc0*/  LOP3.LUT R6, R7, 0x380, RZ, 0xc0, !PT ;  /* 0x0000038007067812 */ /* 0x000fe400078ec0ff */
[----:B------:R-:W-:Y:S02]  /*9cd0*/  SHF.R.U64 R31, R31, 0x3, RZ ;  /* 0x000000031f1f7819 */ /* 0x000fe400000012ff */
[----:B------:R-:W-:Y:S02]  /*9ce0*/  SHF.R.U64 R6, R6, 0x3, RZ ;  /* 0x0000000306067819 */ /* 0x000fe400000012ff */
[----:B------:R-:W-:-:S02]  /*9cf0*/  LOP3.LUT R8, R31, R8, RZ, 0x3c, !PT ;  /* 0x000000081f087212 */ /* 0x000fc400078e3cff */
[----:B------:R-:W-:Y:S02]  /*9d00*/  MOV R152, R152 ;  /* 0x0000009800987202 */ /* 0x000fe40000000f00 */
[----:B------:R-:W-:Y:S01]  /*9d10*/  LOP3.LUT R6, R6, R7, RZ, 0x3c, !PT ;  /* 0x0000000706067212 */ /* 0x000fe200078e3cff */
[----:B------:R-:W-:Y:S01]  /*9d20*/  IMAD.X R7, RZ, RZ, R139, P3 ;  /* 0x000000ffff077224 */ /* 0x000fe200018e068b */
[----:B------:R-:W-:Y:S02]  /*9d30*/  MOV R153, R8 ;  /* 0x0000000800997202 */ /* 0x000fe40000000f00 */
[----:B------:R-:W-:Y:S02]  /*9d40*/  F2FP.F16.F32.PACK_AB R9, R35, R34 ;  /* 0x000000222309723e */ /* 0x000fe400000000ff */
[----:B------:R-:W-:Y:S01]  /*9d50*/  IADD3 R117, P3, R138, 0x8000, RZ ;  /* 0x000080008a757810 */ /* 0x000fe20007f7e0ff */
[----:B------:R-:W0:Y:S01]  /*9d60*/  @P2 LDC R34, c[0x0][0xbec] ;  /* 0x0002fb00ff222b82 */ /* 0x000e220000000800 */
[----:B------:R-:W-:-:S02]  /*9d70*/  LOP3.LUT R20, R113, 0x380, RZ, 0xc0, !PT ;  /* 0x0000038071147812 */ /* 0x000fc400078ec0ff */
[----:B------:R-:W-:Y:S02]  /*9d80*/  LOP3.LUT R116, R117, 0x380, RZ, 0xc0, !PT ;  /* 0x0000038075747812 */ /* 0x000fe400078ec0ff */
[----:B------:R-:W-:Y:S02]  /*9d90*/  SHF.R.U64 R20, R20, 0x3, RZ ;  /* 0x0000000314147819 */ /* 0x000fe400000012ff */
[----:B------:R-:W-:Y:S01]  /*9da0*/  SHF.R.U64 R116, R116, 0x3, RZ ;  /* 0x0000000374747819 */ /* 0x000fe200000012ff */
[----:B------:R-:W1:Y:S01]  /*9db0*/  @P2 LDC R35, c[0x0][0xbf0] ;  /* 0x0002fc00ff232b82 */ /* 0x000e620000000800 */
[----:B------:R-:W-:Y:S02]  /*9dc0*/  LOP3.LUT R154, R20, R113, RZ, 0x3c, !PT ;  /* 0x00000071149a7212 */ /* 0x000fe400078e3cff */
[----:B------:R-:W-:Y:S02]  /*9dd0*/  LOP3.LUT R116, R116, R117, RZ, 0x3c, !PT ;  /* 0x0000007574747212 */ /* 0x000fe400078e3cff */
[----:B------:R-:W-:-:S02]  /*9de0*/  IADD3 R111, P0, R138, 0x5000, RZ ;  /* 0x000050008a6f7810 */ /* 0x000fc40007f1e0ff */
[----:B------:R-:W-:Y:S02]  /*9df0*/  IADD3.X R117, RZ, R139, RZ, P3, !PT ;  /* 0x0000008bff757210 */ /* 0x000fe40001ffe4ff */
[----:B------:R-:W-:Y:S02]  /*9e00*/  IADD3 R29, P3, R138, 0xf000, RZ ;  /* 0x0000f0008a1d7810 */ /* 0x000fe40007f7e0ff */
[----:B------:R-:W-:Y:S02]  /*9e10*/  LOP3.LUT R110, R111, 0x380, RZ, 0xc0, !PT ;  /* 0x000003806f6e7812 */ /* 0x000fe400078ec0ff */
[----:B------:R-:W-:Y:S02]  /*9e20*/  MOV R154, R154 ;  /* 0x0000009a009a7202 */ /* 0x000fe40000000f00 */
[----:B------:R-:W-:Y:S02]  /*9e30*/  LOP3.LUT R28, R29, 0x380, RZ, 0xc0, !PT ;  /* 0x000003801d1c7812 */ /* 0x000fe400078ec0ff */
[----:B------:R-:W-:-:S02]  /*9e40*/  MOV R155, R10 ;  /* 0x0000000a009b7202 */ /* 0x000fc40000000f00 */
[----:B------:R-:W-:Y:S01]  /*9e50*/  F2FP.F16.F32.PACK_AB R10, R37, R179 ;  /* 0x000000b3250a723e */ /* 0x000fe200000000ff */
[----:B------:R-:W-:Y:S01]  /*9e60*/  VIADD R37, R16, UR43 ;  /* 0x0000002b10257c36 */ /* 0x000fe20008000000 */
[----:B------:R-:W-:Y:S01]  /*9e70*/  MOV R31, R142 ;  /* 0x0000008e001f7202 */ /* 0x000fe20000000f00 */
[----:B------:R-:W-:Y:S01]  /*9e80*/  IMAD.X R143, RZ, RZ, R139, P3 ;  /* 0x000000ffff8f7224 */ /* 0x000fe200018e068b */
[----:B------:R-:W-:Y:S01]  /*9e90*/  SHF.R.U64 R110, R110, 0x3, RZ ;  /* 0x000000036e6e7819 */ /* 0x000fe200000012ff */
[----:B0-----:R-:W-:Y:S01]  /*9ea0*/  @P2 IMAD.HI.U32 R34, R37, R34, RZ ;  /* 0x0000002225222227 */ /* 0x001fe200078e00ff */
[----:B------:R-:W-:Y:S01]  /*9eb0*/  SHF.R.U64 R28, R28, 0x3, RZ ;  /* 0x000000031c1c7819 */ /* 0x000fe200000012ff */
[----:B------:R0:W-:Y:S01]  /*9ec0*/  STSM.16.M88.4 [R31], R24 ;  /* 0x000000181f007844 */ /* 0x0001e20000000200 */
[----:B------:R-:W-:Y:S02]  /*9ed0*/  IADD3 R113, P1, R138, 0x6000, RZ ;  /* 0x000060008a717810 */ /* 0x000fe40007f3e0ff */
[----:B------:R-:W-:-:S02]  /*9ee0*/  MOV R150, R150 ;  /* 0x0000009600967202 */ /* 0x000fc40000000f00 */
[----:B------:R-:W-:Y:S02]  /*9ef0*/  MOV R166, R166 ;  /* 0x000000a600a67202 */ /* 0x000fe40000000f00 */
[----:B------:R-:W-:Y:S02]  /*9f00*/  MOV R32, R14 ;  /* 0x0000000e00207202 */ /* 0x000fe40000000f00 */
[----:B------:R-:W-:Y:S02]  /*9f10*/  MOV R151, R12 ;  /* 0x0000000c00977202 */ /* 0x000fe40000000f00 */
[----:B------:R-:W-:Y:S01]  /*9f20*/  F2FP.F16.F32.PACK_AB R8, R33, R178 ;  /* 0x000000b22108723e */ /* 0x000fe200000000ff */
[----:B------:R-:W-:Y:S01]  /*9f30*/  IMAD.MOV.U32 R33, RZ, RZ, R37 ;  /* 0x000000ffff217224 */ /* 0x000fe200078e0025 */
[----:B------:R-:W-:Y:S02]  /*9f40*/  F2FP.F16.F32.PACK_AB R11, R39, R38 ;  /* 0x00000026270b723e */ /* 0x000fe400000000ff */
[----:B------:R-:W-:Y:S01]  /*9f50*/  LOP3.LUT R110, R110, R111, RZ, 0x3c, !PT ;  /* 0x0000006f6e6e7212 */ /* 0x000fe200078e3cff */
[----:B------:R-:W-:Y:S01]  /*9f60*/  IMAD.X R111, RZ, RZ, R139, P0 ;  /* 0x000000ffff6f7224 */ /* 0x000fe200000e068b */
[----:B------:R-:W-:Y:S01]  /*9f70*/  F2FP.F16.F32.PACK_AB R12, R41, R180 ;  /* 0x000000b4290c723e */ /* 0x000fe200000000ff */
[----:B------:R2:W-:Y:S01]  /*9f80*/  STSM.16.M88.4 [R166], R8 ;  /* 0x00000008a6007844 */ /* 0x0005e20000000200 */
[----:B------:R-:W-:-:S02]  /*9f90*/  F2FP.F16.F32.PACK_AB R13, R43, R42 ;  /* 0x0000002a2b0d723e */ /* 0x000fc400000000ff */
[----:B------:R-:W-:Y:S02]  /*9fa0*/  F2FP.F16.F32.PACK_AB R14, R45, R181 ;  /* 0x000000b52d0e723e */ /* 0x000fe400000000ff */
[----:B------:R-:W-:Y:S02]  /*9fb0*/  F2FP.F16.F32.PACK_AB R15, R47, R46 ;  /* 0x0000002e2f0f723e */ /* 0x000fe400000000ff */
[----:B------:R-:W-:Y:S02]  /*9fc0*/  LOP3.LUT R142, R28, R29, RZ, 0x3c, !PT ;  /* 0x0000001d1c8e7212 */ /* 0x000fe400078e3cff */
[----:B0-----:R-:W-:Y:S01]  /*9fd0*/  F2FP.F16.F32.PACK_AB R24, R49, R182 ;  /* 0x000000b63118723e */ /* 0x001fe200000000ff */
[----:B------:R0:W-:Y:S01]  /*9fe0*/  STSM.16.M88.4 [R155], R12 ;  /* 0x0000000c9b007844 */ /* 0x0001e20000000200 */
[----:B------:R-:W-:Y:S02]  /*9ff0*/  F2FP.F16.F32.PACK_AB R25, R51, R50 ;  /* 0x000000323319723e */ /* 0x000fe400000000ff */
[----:B------:R-:W-:-:S02]  /*a000*/  F2FP.F16.F32.PACK_AB R26, R53, R183 ;  /* 0x000000b7351a723e */ /* 0x000fc400000000ff */
[----:B------:R-:W-:Y:S02]  /*a010*/  F2FP.F16.F32.PACK_AB R27, R55, R54 ;  /* 0x00000036371b723e */ /* 0x000fe400000000ff */
[----:B------:R-:W-:Y:S02]  /*a020*/  LOP3.LUT R112, R113, 0x380, RZ, 0xc0, !PT ;  /* 0x0000038071707812 */ /* 0x000fe400078ec0ff */
[----:B------:R-:W-:Y:S01]  /*a030*/  IADD3 R127, P0, R138, 0xc000, RZ ;  /* 0x0000c0008a7f7810 */ /* 0x000fe20007f1e0ff */
[----:B------:R-:W-:Y:S01]  /*a040*/  STSM.16.M88.4 [R153], R24 ;  /* 0x0000001899007844 */ /* 0x000fe20000000200 */
[----:B------:R-:W-:Y:S02]  /*a050*/  MOV R146, R146 ;  /* 0x0000009200927202 */ /* 0x000fe40000000f00 */
[----:B------:R-:W-:Y:S02]  /*a060*/  F2FP.F16.F32.PACK_AB R28, R57, R184 ;  /* 0x000000b8391c723e */ /* 0x000fe400000000ff */
[----:B------:R-:W-:-:S02]  /*a070*/  F2FP.F16.F32.PACK_AB R29, R59, R58 ;  /* 0x0000003a3b1d723e */ /* 0x000fc400000000ff */
[----:B------:R-:W-:Y:S02]  /*a080*/  F2FP.F16.F32.PACK_AB R31, R63, R62 ;  /* 0x0000003e3f1f723e */ /* 0x000fe400000000ff */
[----:B-1----:R-:W-:Y:S02]  /*a090*/  @P2 SHF.R.U32.HI R33, RZ, R35, R34 ;  /* 0x00000023ff212219 */ /* 0x002fe40000011622 */
[----:B------:R-:W-:Y:S01]  /*a0a0*/  SHF.R.U64 R112, R112, 0x3, RZ ;  /* 0x0000000370707819 */ /* 0x000fe200000012ff */
[----:B------:R1:W-:Y:S01]  /*a0b0*/  STSM.16.M88.4 [R146], R28 ;  /* 0x0000001c92007844 */ /* 0x0003e20000000200 */
[----:B------:R-:W-:Y:S02]  /*a0c0*/  LOP3.LUT R126, R127, 0x380, RZ, 0xc0, !PT ;  /* 0x000003807f7e7812 */ /* 0x000fe400078ec0ff */
[----:B--2---:R-:W-:Y:S02]  /*a0d0*/  F2FP.F16.F32.PACK_AB R8, R65, R186 ;  /* 0x000000ba4108723e */ /* 0x004fe400000000ff */
[----:B------:R-:W-:-:S02]  /*a0e0*/  F2FP.F16.F32.PACK_AB R9, R67, R66 ;  /* 0x000000424309723e */ /* 0x000fc400000000ff */
[----:B------:R-:W-:Y:S02]  /*a0f0*/  F2FP.F16.F32.PACK_AB R10, R69, R187 ;  /* 0x000000bb450a723e */ /* 0x000fe400000000ff */
[----:B------:R-:W-:Y:S02]  /*a100*/  F2FP.F16.F32.PACK_AB R11, R71, R70 ;  /* 0x00000046470b723e */ /* 0x000fe400000000ff */
[----:B0-----:R-:W-:Y:S02]  /*a110*/  F2FP.F16.F32.PACK_AB R12, R73, R188 ;  /* 0x000000bc490c723e */ /* 0x001fe400000000ff */
[----:B------:R-:W-:Y:S01]  /*a120*/  F2FP.F16.F32.PACK_AB R13, R75, R74 ;  /* 0x0000004a4b0d723e */ /* 0x000fe200000000ff */
[----:B------:R-:W-:Y:S01]  /*a130*/  STSM.16.M88.4 [R151], R8 ;  /* 0x0000000897007844 */ /* 0x000fe20000000200 */
[----:B------:R-:W-:Y:S02]  /*a140*/  F2FP.F16.F32.PACK_AB R14, R77, R189 ;  /* 0x000000bd4d0e723e */ /* 0x000fe400000000ff */
[----:B-1----:R-:W-:-:S02]  /*a150*/  IADD3 R28, -R33, RZ, RZ ;  /* 0x000000ff211c7210 */ /* 0x002fc40007ffe1ff */
[----:B------:R-:W-:Y:S02]  /*a160*/  F2FP.F16.F32.PACK_AB R15, R79, R78 ;  /* 0x0000004e4f0f723e */ /* 0x000fe400000000ff */
[----:B------:R-:W-:Y:S01]  /*a170*/  LOP3.LUT R112, R112, R113, RZ, 0x3c, !PT ;  /* 0x0000007170707212 */ /* 0x000fe200078e3cff */
[----:B------:R-:W-:Y:S01]  /*a180*/  IMAD.X R113, RZ, RZ, R139, P1 ;  /* 0x000000ffff717224 */ /* 0x000fe200008e068b */
[----:B------:R-:W-:Y:S01]  /*a190*/  SHF.R.U64 R126, R126, 0x3, RZ ;  /* 0x000000037e7e7819 */ /* 0x000fe200000012ff */
[----:B------:R-:W-:Y:S01]  /*a1a0*/  IMAD R35, R5, R28, R37 ;  /* 0x0000001c05237224 */ /* 0x000fe200078e0225 */
[----:B------:R-:W-:Y:S01]  /*a1b0*/  F2FP.F16.F32.PACK_AB R24, R81, R190 ;  /* 0x000000be5118723e */ /* 0x000fe200000000ff */
[----:B------:R0:W-:Y:S01]  /*a1c0*/  STSM.16.M88.4 [R32], R12 ;  /* 0x0000000c20007844 */ /* 0x0001e20000000200 */
[----:B------:R-:W-:Y:S02]  /*a1d0*/  F2FP.F16.F32.PACK_AB R25, R83, R82 ;  /* 0x000000525319723e */ /* 0x000fe400000000ff */
[----:B------:R-:W-:-:S02]  /*a1e0*/  F2FP.F16.F32.PACK_AB R26, R85, R191 ;  /* 0x000000bf551a723e */ /* 0x000fc400000000ff */
[----:B------:R-:W-:Y:S02]  /*a1f0*/  F2FP.F16.F32.PACK_AB R27, R87, R86 ;  /* 0x00000056571b723e */ /* 0x000fe400000000ff */
[----:B------:R-:W-:Y:S02]  /*a200*/  IADD3 R131, P1, R138, 0xd000, RZ ;  /* 0x0000d0008a837810 */ /* 0x000fe40007f3e0ff */
[----:B------:R-:W-:Y:S01]  /*a210*/  LOP3.LUT R126, R126, R127, RZ, 0x3c, !PT ;  /* 0x0000007f7e7e7212 */ /* 0x000fe200078e3cff */
[----:B------:R-:W-:Y:S01]  /*a220*/  IMAD.X R127, RZ, RZ, R139, P0 ;  /* 0x000000ffff7f7224 */ /* 0x000fe200000e068b */
[----:B------:R1:W-:Y:S01]  /*a230*/  STSM.16.M88.4 [R150], R24 ;  /* 0x0000001896007844 */ /* 0x0003e20000000200 */
[----:B------:R-:W-:Y:S02]  /*a240*/  LOP3.LUT R130, R131, 0x380, RZ, 0xc0, !PT ;  /* 0x0000038083827812 */ /* 0x000fe400078ec0ff */
[C---:B------:R-:W-:Y:S01]  /*a250*/  IADD3 R21, P4, R138.reuse, 0x2000, RZ ;  /* 0x000020008a157810 */ /* 0x040fe20007f9e0ff */
[----:B0-----:R-:W-:Y:S01]  /*a260*/  IMAD.U32 R14, RZ, RZ, UR5 ;  /* 0x00000005ff0e7e24 */ /* 0x001fe2000f8e00ff */
[----:B------:R-:W-:Y:S01]  /*a270*/  SHF.R.S32.HI R13, RZ, 0x1f, R33 ;  /* 0x0000001fff0d7819 */ /* 0x000fe20000011421 */
[----:B------:R-:W-:Y:S01]  /*a280*/  ULDC UR5, c[0x0][0xa88] ;  /* 0x0002a20000057ab9 */ /* 0x000fe20000000800 */
[----:B------:R-:W-:-:S02]  /*a290*/  IADD3 R103, P5, R138, 0x3000, RZ ;  /* 0x000030008a677810 */ /* 0x000fc40007fbe0ff */
[----:B------:R-:W-:Y:S02]  /*a2a0*/  IADD3 R107, P6, R138, 0x4000, RZ ;  /* 0x000040008a6b7810 */ /* 0x000fe40007fde0ff */
[----:B------:R-:W-:Y:S02]  /*a2b0*/  SHF.R.S32.HI R12, RZ, 0x1f, R35 ;  /* 0x0000001fff0c7819 */ /* 0x000fe40000011423 */
[----:B------:R-:W-:Y:S02]  /*a2c0*/  SHF.R.U64 R130, R130, 0x3, RZ ;  /* 0x0000000382827819 */ /* 0x000fe400000012ff */
[----:B-1----:R-:W-:Y:S01]  /*a2d0*/  IADD3 R24, P0, R33, UR6, RZ ;  /* 0x0000000621187c10 */ /* 0x002fe2000ff1e0ff */
[----:B------:R-:W-:Y:S01]  /*a2e0*/  VIADD R27, R208, UR43 ;  /* 0x0000002bd01b7c36 */ /* 0x000fe20008000000 */
[----:B------:R-:W-:Y:S02]  /*a2f0*/  LOP3.LUT R20, R21, 0x380, RZ, 0xc0, !PT ;  /* 0x0000038015147812 */ /* 0x000fe400078ec0ff */
[----:B------:R-:W-:Y:S01]  /*a300*/  IADD3.X R25, R13, UR7, R14, P0, !PT ;  /* 0x000000070d197c10 */ /* 0x000fe200087fe40e */
[----:B------:R-:W-:Y:S01]  /*a310*/  ULDC.64 UR6, c[0x0][0xb88] ;  /* 0x0002e20000067ab9 */ /* 0x000fe20000000a00 */
[----:B------:R-:W-:Y:S01]  /*a320*/  LOP3.LUT R102, R103, 0x380, RZ, 0xc0, !PT ;  /* 0x0000038067667812 */ /* 0x000fe200078ec0ff */
[----:B------:R-:W-:Y:S01]  /*a330*/  IMAD R12, R12, UR6, RZ ;  /* 0x000000060c0c7c24 */ /* 0x000fe2000f8e02ff */
[----:B------:R-:W-:Y:S01]  /*a340*/  LOP3.LUT R106, R107, 0x380, RZ, 0xc0, !PT ;  /* 0x000003806b6a7812 */ /* 0x000fe200078ec0ff */
[----:B------:R-:W-:Y:S01]  /*a350*/  IMAD.WIDE.U32 R24, R35, UR6, R24 ;  /* 0x0000000623187c25 */ /* 0x000fe2000f8e0018 */
[----:B------:R-:W-:-:S02]  /*a360*/  LOP3.LUT R130, R130, R131, RZ, 0x3c, !PT ;  /* 0x0000008382827212 */ /* 0x000fc400078e3cff */
[----:B------:R-:W-:Y:S01]  /*a370*/  MOV R168, R168 ;  /* 0x000000a800a87202 */ /* 0x000fe20000000f00 */
[----:B------:R-:W-:Y:S01]  /*a380*/  IMAD R35, R35, UR7, R12 ;  /* 0x0000000723237c24 */ /* 0x000fe2000f8e020c */
[----:B------:R-:W-:Y:S01]  /*a390*/  F2FP.F16.F32.PACK_AB R28, R89, R192 ;  /* 0x000000c0591c723e */ /* 0x000fe200000000ff */
[----:B------:R-:W-:Y:S01]  /*a3a0*/  ULDC.64 UR6, c[0x0][0xb50] ;  /* 0x0002d40000067ab9 */ /* 0x000fe20000000a00 */
[----:B------:R-:W-:Y:S02]  /*a3b0*/  F2FP.F16.F32.PACK_AB R29, R91, R90 ;  /* 0x0000005a5b1d723e */ /* 0x000fe400000000ff */
[----:B------:R-:W-:Y:S02]  /*a3c0*/  F2FP.F16.F32.PACK_AB R30, R93, R193 ;  /* 0x000000c15d1e723e */ /* 0x000fe400000000ff */
[----:B------:R-:W-:Y:S02]  /*a3d0*/  F2FP.F16.F32.PACK_AB R31, R95, R94 ;  /* 0x0000005e5f1f723e */ /* 0x000fe400000000ff */
[----:B------:R-:W-:-:S02]  /*a3e0*/  LOP3.LUT R131, R138, 0x380, RZ, 0xc0, !PT ;  /* 0x000003808a837812 */ /* 0x000fc400078ec0ff */
[----:B------:R-:W-:Y:S01]  /*a3f0*/  MOV R162, R162 ;  /* 0x000000a200a27202 */ /* 0x000fe20000000f00 */
[----:B------:R-:W-:Y:S01]  /*a400*/  STSM.16.M88.4 [R168], R28 ;  /* 0x0000001ca8007844 */ /* 0x000fe20000000200 */
[----:B------:R-:W-:Y:S02]  /*a410*/  F2FP.F16.F32.PACK_AB R8, R97, R194 ;  /* 0x000000c26108723e */ /* 0x000fe400000000ff */
[----:B------:R-:W-:Y:S02]  /*a420*/  F2FP.F16.F32.PACK_AB R9, R99, R98 ;  /* 0x000000626309723e */ /* 0x000fe400000000ff */
[----:B------:R-:W-:Y:S02]  /*a430*/  F2FP.F16.F32.PACK_AB R10, R101, R195 ;  /* 0x000000c3650a723e */ /* 0x000fe400000000ff */
[----:B------:R-:W-:Y:S01]  /*a440*/  F2FP.F16.F32.PACK_AB R11, R40, R36 ;  /* 0x00000024280b723e */ /* 0x000fe200000000ff */
[----:B------:R-:W-:Y:S01]  /*a450*/  IMAD R40, R5, UR5, RZ ;  /* 0x0000000505287c24 */ /* 0x000fe2000f8e02ff */
[----:B------:R-:W-:-:S02]  /*a460*/  SHF.R.U64 R20, R20, 0x3, RZ ;  /* 0x0000000314147819 */ /* 0x000fc400000012ff */
[----:B------:R-:W-:Y:S01]  /*a470*/  SHF.R.U64 R102, R102, 0x3, RZ ;  /* 0x0000000366667819 */ /* 0x000fe200000012ff */
[----:B------:R0:W-:Y:S01]  /*a480*/  STSM.16.M88.4 [R162], R8 ;  /* 0x00000008a2007844 */ /* 0x0001e20000000200 */
        /* <DEDUP_REMOVED lines=8> */
[----:B------:R-:W-:Y:S02]  /*a510*/  LOP3.LUT P0, RZ, R206, 0x3, RZ, 0xc0, !PT ;  /* 0x00000003ceff7812 */ /* 0x000fe4000780c0ff */
[C---:B------:R-:W-:Y:S01]  /*a520*/  IADD3 R119, P4, R138.reuse, 0x9000, RZ ;  /* 0x000090008a777810 */ /* 0x040fe20007f9e0ff */
[----:B0-----:R-:W-:Y:S01]  /*a530*/  IMAD.IADD R11, R25, 0x1, R35 ;  /* 0x00000001190b7824 */ /* 0x001fe200078e0223 */
[C---:B------:R-:W-:Y:S01]  /*a540*/  IADD3 R121, P5, R138.reuse, 0xa000, RZ ;  /* 0x0000a0008a797810 */ /* 0x040fe20007fbe0ff */
[----:B------:R-:W-:Y:S01]  /*a550*/  VIADD R9, R27, 0x8 ;  /* 0x000000081b097836 */ /* 0x000fe20000000000 */
[----:B------:R-:W-:Y:S02]  /*a560*/  IADD3 R123, P6, R138, 0xb000, RZ ;  /* 0x0000b0008a7b7810 */ /* 0x000fe40007fde0ff */
[----:B------:R-:W-:Y:S02]  /*a570*/  LEA R26, P3, R24, UR6, 0x2 ;  /* 0x00000006181a7c11 */ /* 0x000fe4000f8610ff */
[----:B------:R-:W-:-:S02]  /*a580*/  LOP3.LUT R138, R131, R138, RZ, 0x3c, !PT ;  /* 0x0000008a838a7212 */ /* 0x000fc400078e3cff */
[----:B------:R-:W-:Y:S01]  /*a590*/  IADD3.X R131, RZ, R139, RZ, P1, !PT ;  /* 0x0000008bff837210 */ /* 0x000fe20000ffe4ff */
[----:B------:R-:W-:Y:S01]  /*a5a0*/  SHFL.IDX PT, R36, R26, RZ, 0x1c1f ;  /* 0x001c1fff1a247589 */ /* 0x000fe200000e0000 */
[----:B------:R-:W-:Y:S02]  /*a5b0*/  F2FP.F16.F32.PACK_AB R12, R105, R196 ;  /* 0x000000c4690c723e */ /* 0x000fe400000000ff */
[----:B------:R-:W-:Y:S01]  /*a5c0*/  F2FP.F16.F32.PACK_AB R13, R48, R44 ;  /* 0x0000002c300d723e */ /* 0x000fe200000000ff */
[----:B------:R-:W-:Y:S01]  /*a5d0*/  SHFL.IDX PT, R38, R26, 0x1, 0x1c1f ;  /* 0x003c1f001a267f89 */ /* 0x000fe200000e0000 */
[----:B------:R-:W-:Y:S02]  /*a5e0*/  F2FP.F16.F32.PACK_AB R14, R109, R197 ;  /* 0x000000c56d0e723e */ /* 0x000fe400000000ff */
[----:B------:R-:W-:Y:S02]  /*a5f0*/  F2FP.F16.F32.PACK_AB R15, R56, R52 ;  /* 0x00000034380f723e */ /* 0x000fe400000000ff */
[----:B------:R-:W-:-:S02]  /*a600*/  ISETP.GE.OR P1, PT, R27, R40, P0 ;  /* 0x000000281b00720c */ /* 0x000fc40000726670 */
[----:B------:R-:W-:Y:S01]  /*a610*/  LEA.HI.X R27, R24, UR7, R11, 0x2, P3 ;  /* 0x00000007181b7c11 */ /* 0x000fe200098f140b */
[----:B------:R0:W-:Y:S01]  /*a620*/  STSM.16.M88.4 [R154], R12 ;  /* 0x0000000c9a007844 */ /* 0x0001e20000000200 */
[----:B------:R-:W-:Y:S02]  /*a630*/  ISETP.GE.OR P0, PT, R9, R40, P0 ;  /* 0x000000280900720c */ /* 0x000fe40000706670 */
[----:B------:R-:W-:Y:S01]  /*a640*/  MOV R164, R164 ;  /* 0x000000a400a47202 */ /* 0x000fe20000000f00 */
[----:B------:R-:W1:Y:S01]  /*a650*/  SHFL.IDX PT, R37, R27, RZ, 0x1c1f ;  /* 0x001c1fff1b257589 */ /* 0x000e6200000e0000 */
[----:B------:R-:W-:Y:S02]  /*a660*/  F2FP.F16.F32.PACK_AB R8, R175, R198 ;  /* 0x000000c6af08723e */ /* 0x000fe400000000ff */
[----:B------:R-:W-:Y:S01]  /*a670*/  F2FP.F16.F32.PACK_AB R9, R64, R60 ;  /* 0x0000003c4009723e */ /* 0x000fe200000000ff */
[----:B------:R2:W3:Y:S01]  /*a680*/  SHFL.IDX PT, R39, R27, 0x1, 0x1c1f ;  /* 0x003c1f001b277f89 */ /* 0x0004e200000e0000 */
        /* <DEDUP_REMOVED lines=14> */
[----:B------:R-:W-:Y:S02]  /*a770*/  F2FP.F16.F32.PACK_AB R26, R141, R140 ;  /* 0x0000008c8d1a723e */ /* 0x000fe400000000ff */
[----:B--2---:R-:W-:-:S02]  /*a780*/  F2FP.F16.F32.PACK_AB R27, R171, R170 ;  /* 0x000000aaab1b723e */ /* 0x004fc400000000ff */
[----:B------:R-:W-:Y:S02]  /*a790*/  F2FP.F16.F32.PACK_AB R146, R149, R148 ;  /* 0x000000949592723e */ /* 0x000fe400000000ff */
[----:B------:R-:W-:Y:S01]  /*a7a0*/  F2FP.F16.F32.PACK_AB R147, R0, R174 ;  /* 0x000000ae0093723e */ /* 0x000fe200000000ff */
[----:B------:R-:W-:Y:S01]  /*a7b0*/  STSM.16.M88.4 [R156], R24 ;  /* 0x000000189c007844 */ /* 0x000fe20000000200 */
[----:B------:R-:W-:Y:S01]  /*a7c0*/  UIMAD UR5, UR10, UR8, URZ ;  /* 0x000000080a0572a4 */ /* 0x000fe2000f8e023f */
[----:B------:R-:W-:Y:S02]  /*a7d0*/  LOP3.LUT R118, R119, 0x380, RZ, 0xc0, !PT ;  /* 0x0000038077767812 */ /* 0x000fe400078ec0ff */
[----:B------:R-:W-:Y:S01]  /*a7e0*/  STSM.16.M88.4 [R152], R144 ;  /* 0x0000009098007844 */ /* 0x000fe20000000200 */
[----:B------:R-:W-:Y:S01]  /*a7f0*/  LEA R0, R23, R205, 0x5 ;  /* 0x000000cd17007211 */ /* 0x000fe200078e28ff */
[----:B------:R-:W-:Y:S01]  /*a800*/  UIMAD.WIDE.U32 UR6, UR39, UR8, URZ ;  /* 0x00000008270672a5 */ /* 0x000fe2000f8e003f */
[----:B------:R-:W-:Y:S01]  /*a810*/  LOP3.LUT R120, R121, 0x380, RZ, 0xc0, !PT ;  /* 0x0000038079787812 */ /* 0x000fe200078ec0ff */
[----:B------:R-:W-:Y:S01]  /*a820*/  BAR.SYNC.DEFER_BLOCKING 0x1, 0x100 ;  /* 0x0044000000007b1d */ /* 0x000fe20000010000 */
[----:B------:R-:W-:Y:S01]  /*a830*/  UIMAD UR5, UR39, UR9, UR5 ;  /* 0x00000009270572a4 */ /* 0x000fe2000f8e0205 */
[----:B------:R-:W-:-:S02]  /*a840*/  LOP3.LUT R122, R123, 0x380, RZ, 0xc0, !PT ;  /* 0x000003807b7a7812 */ /* 0x000fc400078ec0ff */
[----:B------:R-:W-:Y:S02]  /*a850*/  SHF.R.U64 R118, R118, 0x3, RZ ;  /* 0x0000000376767819 */ /* 0x000fe400000012ff */
[----:B------:R-:W-:Y:S01]  /*a860*/  ULDC.64 UR10, c[0x0][0xaf0] ;  /* 0x0002bc00000a7ab9 */ /* 0x000fe20000000a00 */
[----:B------:R-:W-:Y:S01]  /*a870*/  SHF.R.U64 R120, R120, 0x3, RZ ;  /* 0x0000000378787819 */ /* 0x000fe200000012ff */
[----:B-1----:R-:W-:Y:S01]  /*a880*/  @!P1 ST.E desc[UR48][R36.64], R4 ;  /* 0x0000000424009985 */ /* 0x002fe2000c101930 */
[----:B------:R-:W-:Y:S01]  /*a890*/  UIMAD UR8, UR12, UR10, URZ ;  /* 0x0000000a0c0872a4 */ /* 0x000fe2000f8e023f */
[----:B------:R-:W-:Y:S02]  /*a8a0*/  SHF.R.U64 R122, R122, 0x3, RZ ;  /* 0x000000037a7a7819 */ /* 0x000fe400000012ff */
[----:B---3--:R0:W-:Y:S01]  /*a8b0*/  @!P0 ST.E desc[UR48][R38.64], R3 ;  /* 0x0000000326008985 */ /* 0x0081e2000c101930 */
[----:B------:R-:W-:Y:S01]  /*a8c0*/  UIADD3 UR7, UR7, UR5, URZ ;  /* 0x0000000507077290 */ /* 0x000fe2000fffe03f */
[----:B------:R-:W-:-:S02]  /*a8d0*/  LOP3.LUT R118, R118, R119, RZ, 0x3c, !PT ;  /* 0x0000007776767212 */ /* 0x000fc400078e3cff */
[----:B------:R1:W5:Y:S01]  /*a8e0*/  LD.E.128 R28, desc[UR48][R6.64] ;  /* 0x00000030061c7980 */ /* 0x000362000c101d00 */
[----:B------:R-:W-:Y:S02]  /*a8f0*/  LOP3.LUT R120, R120, R121, RZ, 0x3c, !PT ;  /* 0x0000007978787212 */ /* 0x000fe400078e3cff */
[----:B------:R-:W-:Y:S01]  /*a900*/  LOP3.LUT R122, R122, R123, RZ, 0x3c, !PT ;  /* 0x0000007b7a7a7212 */ /* 0x000fe200078e3cff */
[----:B------:R2:W5:Y:S01]  /*a910*/  LD.E.128 R32, desc[UR48][R20.64] ;  /* 0x0000003014207980 */ /* 0x000562000c101d00 */
[----:B------:R-:W-:Y:S01]  /*a920*/  UIMAD UR5, UR41, UR11, UR8 ;  /* 0x0000000b290572a4 */ /* 0x000fe2000f8e0208 */
[--C-:B------:R-:W-:Y:S01]  /*a930*/  IMAD.X R119, RZ, RZ, R139.reuse, P4 ;  /* 0x000000ffff777224 */ /* 0x100fe200020e068b */
[----:B------:R-:W-:Y:S01]  /*a940*/  UIMAD.WIDE.U32 UR6, UR41, UR10, UR6 ;  /* 0x0000000a290672a5 */ /* 0x000fe2000f8e0006 */
[--C-:B------:R-:W-:Y:S01]  /*a950*/  IMAD.X R121, RZ, RZ, R139.reuse, P5 ;  /* 0x000000ffff797224 */ /* 0x100fe200028e068b */
[----:B------:R-:W-:Y:S01]  /*a960*/  ULDC.64 UR8, c[0x0][0xae0] ;  /* 0x0002b80000087ab9 */ /* 0x000fe20000000a00 */
[----:B-1----:R-:W1:Y:S01]  /*a970*/  @P2 LDC R7, c[0x0][0xbec] ;  /* 0x0002fb00ff072b82 */ /* 0x002e620000000800 */
[----:B------:R-:W-:Y:S01]  /*a980*/  IMAD.X R123, RZ, RZ, R139, P6 ;  /* 0x000000ffff7b7224 */ /* 0x000fe200030e068b */
[----:B------:R-:W5:Y:S04]  /*a990*/  LD.E.128 R100, desc[UR48][R102.64] ;  /* 0x0000003066647980 */ /* 0x000f68000c101d00 */
[----:B------:R-:W5:Y:S02]  /*a9a0*/  LD.E.128 R104, desc[UR48][R106.64] ;  /* 0x000000306a687980 */ /* 0x000f64000c101d00 */
[----:B--2---:R-:W2:Y:S01]  /*a9b0*/  @P2 LDC R21, c[0x0][0xbf0] ;  /* 0x0002fc00ff152b82 */ /* 0x004ea20000000800 */
[----:B------:R-:W-:Y:S01]  /*a9c0*/  VIADD R20, R0, UR43 ;  /* 0x0000002b00147c36 */ /* 0x000fe20008000000 */
[----:B------:R-:W-:Y:S01]  /*a9d0*/  UIADD3 UR5, UR7, UR5, URZ ;  /* 0x0000000507057290 */ /* 0x000fe2000fffe03f */
[----:B------:R-:W-:Y:S01]  /*a9e0*/  IMAD.U32 R6, RZ, RZ, UR6 ;  /* 0x00000006ff067e24 */ /* 0x000fe2000f8e00ff */
[----:B------:R-:W5:Y:S01]  /*a9f0*/  LD.E.128 R136, desc[UR48][R138.64] ;  /* 0x000000308a887980 */ /* 0x000f62000c101d00 */
[----:B0-----:R-:W-:-:S03]  /*aa00*/  IMAD.MOV.U32 R3, RZ, RZ, R20 ;  /* 0x000000ffff037224 */ /* 0x001fc600078e0014 */
[----:B------:R-:W5:Y:S04]  /*aa10*/  LD.E.128 R108, desc[UR48][R110.64] ;  /* 0x000000306e6c7980 */ /* 0x000f68000c101d00 */
[----:B------:R0:W5:Y:S01]  /*aa20*/  LD.E.128 R8, desc[UR48][R112.64] ;  /* 0x0000003070087980 */ /* 0x000162000c101d00 */
[----:B-1----:R-:W-:-:S03]  /*aa30*/  @P2 IMAD.HI.U32 R0, R20, R7, RZ ;  /* 0x0000000714002227 */ /* 0x002fc600078e00ff */
[----:B------:R0:W5:Y:S04]  /*aa40*/  LD.E.128 R12, desc[UR48][R114.64] ;  /* 0x00000030720c7980 */ /* 0x000168000c101d00 */
[----:B------:R0:W5:Y:S01]  /*aa50*/  LD.E.128 R48, desc[UR48][R116.64] ;  /* 0x0000003074307980 */ /* 0x000162000c101d00 */
[----:B--2---:R-:W-:-:S03]  /*aa60*/  @P2 SHF.R.U32.HI R3, RZ, R21, R0 ;  /* 0x00000015ff032219 */ /* 0x004fc60000011600 */
[----:B------:R0:W5:Y:S01]  /*aa70*/  LD.E.128 R44, desc[UR48][R118.64] ;  /* 0x00000030762c7980 */ /* 0x000162000c101d00 */
[--C-:B------:R-:W-:Y:S01]  /*aa80*/  SHF.R.S32.HI R0, RZ, 0x1f, R3.reuse ;  /* 0x0000001fff007819 */ /* 0x100fe20000011403 */
[----:B------:R-:W-:Y:S01]  /*aa90*/  IMAD.MOV R4, RZ, RZ, -R3 ;  /* 0x000000ffff047224 */ /* 0x000fe200078e0a03 */
[----:B------:R-:W-:Y:S01]  /*aaa0*/  MOV R7, UR7 ;  /* 0x0000000700077c02 */ /* 0x000fe20008000f00 */
[----:B------:R-:W-:Y:S01]  /*aab0*/  IMAD.U32 R7, RZ, RZ, UR5 ;  /* 0x00000005ff077e24 */ /* 0x000fe2000f8e00ff */
[----:B------:R0:W5:Y:S01]  /*aac0*/  LD.E.128 R24, desc[UR48][R120.64] ;  /* 0x0000003078187980 */ /* 0x000162000c101d00 */
[----:B------:R-:W-:Y:S01]  /*aad0*/  IMAD R0, R0, UR8, RZ ;  /* 0x0000000800007c24 */ /* 0x000fe2000f8e02ff */
[----:B------:R-:W-:Y:S01]  /*aae0*/  ULDC.64 UR6, c[0x0][0xad8] ;  /* 0x0002b60000067ab9 */ /* 0x000fe20000000a00 */
[----:B------:R-:W-:Y:S01]  /*aaf0*/  IMAD R21, R5, R4, R20 ;  /* 0x0000000405157224 */ /* 0x000fe200078e0214 */
[----:B------:R0:W5:Y:S01]  /*ab00*/  LD.E.128 R36, desc[UR48][R122.64] ;  /* 0x000000307a247980 */ /* 0x000162000c101d00 */
[----:B------:R-:W-:-:S03]  /*ab10*/  IMAD R41, R3, UR9, R0 ;  /* 0x0000000903297c24 */ /* 0x000fc6000f8e0200 */
[----:B------:R-:W5:Y:S01]  /*ab20*/  LD.E.128 R124, desc[UR48][R126.64] ;  /* 0x000000307e7c7980 */ /* 0x000f62000c101d00 */
[----:B------:R-:W-:-:S03]  /*ab30*/  SHF.R.S32.HI R0, RZ, 0x1f, R21 ;  /* 0x0000001fff007819 */ /* 0x000fc60000011415 */
[----:B------:R-:W5:Y:S01]  /*ab40*/  LD.E.128 R128, desc[UR48][R130.64] ;  /* 0x0000003082807980 */ /* 0x000f62000c101d00 */
[----:B------:R-:W-:-:S03]  /*ab50*/  IMAD.WIDE.U32 R4, R3, UR8, R6 ;  /* 0x0000000803047c25 */ /* 0x000fc6000f8e0006 */
        /* <DEDUP_REMOVED lines=10> */
[----:B------:R-:W-:Y:S01]  /*ac00*/  VIADD R53, R205, UR43 ;  /* 0x0000002bcd357c36 */ /* 0x000fe20008000000 */
[----:B------:R-:W-:Y:S01]  /*ac10*/  UIADD3 UR5, UR13, 0x22820, URZ ;  /* 0x000228200d057890 */ /* 0x000fe2000fffe03f */
[C---:B------:R-:W-:Y:S02]  /*ac20*/  IMAD R7, R21.reuse, UR7, R0 ;  /* 0x0000000715077c24 */ /* 0x040fe4000f8e0200 */
[----:B------:R-:W-:Y:S01]  /*ac30*/  IMAD.WIDE.U32 R4, R21, UR6, R4 ;  /* 0x0000000615047c25 */ /* 0x000fe2000f8e0004 */
[C---:B------:R-:W-:Y:S01]  /*ac40*/  ISETP.GE.AND P2, PT, R53.reuse, R40, PT ;  /* 0x000000283500720c */ /* 0x040fe20003f46270 */
[----:B------:R-:W-:Y:S02]  /*ac50*/  ULDC.64 UR6, c[0x0][0xa80] ;  /* 0x0002a00000067ab9 */ /* 0x000fe40000000a00 */
[----:B------:R-:W-:Y:S01]  /*ac60*/  VIADD R3, R53, 0x20 ;  /* 0x0000002035037836 */ /* 0x000fe20000000000 */
[----:B------:R-:W-:Y:S01]  /*ac70*/  LEA R0, P3, R4, UR6, 0x1 ;  /* 0x0000000604007c11 */ /* 0x000fe2000f8608ff */
[----:B------:R-:W-:Y:S01]  /*ac80*/  IMAD.IADD R5, R5, 0x1, R7 ;  /* 0x0000000105057824 */ /* 0x000fe200078e0207 */
[----:B------:R-:W-:-:S02]  /*ac90*/  UPRMT UR5, URZ, 0x654, UR5 ;  /* 0x000006543f057896 */ /* 0x000fc40008000005 */
[-C--:B------:R-:W-:Y:S02]  /*aca0*/  ISETP.GE.AND P1, PT, R3, R40.reuse, PT ;  /* 0x000000280300720c */ /* 0x080fe40003f26270 */
[----:B------:R-:W-:Y:S02]  /*acb0*/  IADD3 R3, R53, 0x40, RZ ;  /* 0x0000004035037810 */ /* 0x000fe40007ffe0ff */
[----:B------:R-:W-:Y:S01]  /*acc0*/  LEA.HI.X R41, R4, UR7, R5, 0x1, P3 ;  /* 0x0000000704297c11 */ /* 0x000fe200098f0c05 */
[----:B-1----:R0:W1:Y:S01]  /*acd0*/  SHFL.IDX PT, R43, R0, RZ, 0x181f ;  /* 0x00181fff002b7589 */ /* 0x00206200000e0000 */
[----:B------:R-:W-:Y:S01]  /*ace0*/  ISETP.GE.AND P0, PT, R3, R40, PT ;  /* 0x000000280300720c */ /* 0x000fe20003f06270 */
[----:B------:R-:W-:Y:S01]  /*acf0*/  SYNCS.ARRIVE.TRANS64.RED.A1T0 RZ, [UR5], RZ ;  /* 0x000000ffffff79a7 */ /* 0x000fe20008100405 */
[----:B------:R-:W-:Y:S01]  /*ad00*/  BSSY B1, `(.L_x_13654) ;  /* 0x0000014000017945 */ /* 0x000fe20003800000 */
[----:B------:R0:W2:Y:S03]  /*ad10*/  SHFL.IDX PT, R3, R41, RZ, 0x181f ;  /* 0x00181fff29037589 */ /* 0x0000a600000e0000 */
        /* <DEDUP_REMOVED lines=18> */
.L_x_13655:
[----:B------:R-:W-:Y:S05]  /*ae40*/  BSYNC B1 ;  /* 0x0000000000017941 */ /* 0x000fea0003800000 */
.L_x_13654:
        /* <DEDUP_REMOVED lines=11> */
[----:B----4-:R-:W-:Y:S02]  /*af00*/  @!P4 LEA.HI.X R5, R2, R3, R213, 0x1, P6 ;  /* 0x000000030205c211 */ /* 0x010fe400030f0cd5 */
[----:B------:R-:W-:Y:S02]  /*af10*/  @!P2 LEA R20, P6, R18, R43, 0x1 ;  /* 0x0000002b1214a211 */ /* 0x000fe400078c08ff */
[----:B------:R-:W-:Y:S01]  /*af20*/  @!P3 LEA.HI.X R7, R19, R3, R212, 0x1, P5 ;  /* 0x000000031307b211 */ /* 0x000fe200028f0cd4 */
[----:B-----5:R3:W-:Y:S01]  /*af30*/  @!P4 ST.E.128 desc[UR48][R4.64], R28 ;  /* 0x0000001c0400c985 */ /* 0x0207e2000c101d30 */
[----:B------:R-:W-:-:S02]  /*af40*/  @!P1 LEA R42, P5, R22, R43, 0x1 ;  /* 0x0000002b162a9211 */ /* 0x000fc400078a08ff */
[-C--:B------:R-:W-:Y:S01]  /*af50*/  @!P2 LEA.HI.X R21, R18, R3.reuse, R211, 0x1, P6 ;  /* 0x000000031215a211 */ /* 0x080fe200030f0cd3 */
[----:B------:R3:W-:Y:S01]  /*af60*/  @!P3 ST.E.128 desc[UR48][R6.64], R108 ;  /* 0x0000006c0600b985 */ /* 0x0007e2000c101d30 */
[----:B------:R-:W-:-:S03]  /*af70*/  @!P1 LEA.HI.X R43, R22, R3, R210, 0x1, P5 ;  /* 0x00000003162b9211 */ /* 0x000fc600028f0cd2 */
[----:B------:R3:W-:Y:S04]  /*af80*/  @!P2 ST.E.128 desc[UR48][R20.64], R44 ;  /* 0x0000002c1400a985 */ /* 0x0007e8000c101d30 */
[----:B------:R3:W-:Y:S02]  /*af90*/  @!P1 ST.E.128 desc[UR48][R42.64], R128 ;  /* 0x000000802a009985 */ /* 0x0007e4000c101d30 */
.L_x_13657:
[----:B------:R-:W-:Y:S05]  /*afa0*/  BSYNC B1 ;  /* 0x0000000000017941 */ /* 0x000fea0003800000 */
.L_x_13656:
        /* <DEDUP_REMOVED lines=10> */
[CC--:B------:R-:W-:Y:S02]  /*b050*/  @!P2 LEA R6, P5, R19.reuse, R29.reuse, 0x1 ;  /* 0x0000001d1306a211 */ /* 0x0c0fe400078a08ff */
        /* <DEDUP_REMOVED lines=10> */
.L_x_13659:
[----:B------:R-:W-:Y:S05]  /*b100*/  BSYNC B1 ;  /* 0x0000000000017941 */ /* 0x000fea0003800000 */
.L_x_13658:
[----:B0-----:R-:W-:Y:S01]  /*b110*/  VIADD R3, R53, 0x60 ;  /* 0x0000006035037836 */ /* 0x001fe20000000000 */
[----:B--2-4-:R-:W0:Y:S04]  /*b120*/  SHFL.IDX PT, R41, R41, 0x3, 0x181f ;  /* 0x00781f0029297f89 */ /* 0x014e2800000e0000 */
[----:B------:R-:W-:Y:S01]  /*b130*/  ISETP.GE.AND P0, PT, R3, R40, PT ;  /* 0x000000280300720c */ /* 0x000fe20003f06270 */
[----:B------:R2:W4:-:S12]  /*b140*/  SHFL.IDX PT, R11, R0, 0x3, 0x181f ;  /* 0x00781f00000b7f89 */ /* 0x00051800000e0000 */
[----:B--2---:R-:W-:Y:S05]  /*b150*/  @P0 BRA `(.L_x_13660) ;  /* 0x0000000c00200947 */ /* 0x004fea0003800000 */
[----:B------:R-:W-:Y:S02]  /*b160*/  ULDC UR5, c[0x0][0xac8] ;  /* 0x0002b20000057ab9 */ /* 0x000fe40000000800 */
[----:B------:R-:W-:Y:S02]  /*b170*/  ISETP.GE.AND P3, PT, R2, UR5, PT ;  /* 0x0000000502007c0c */ /* 0x000fe4000bf66270 */
[----:B------:R-:W-:Y:S02]  /*b180*/  ISETP.GE.AND P4, PT, R19, UR5, PT ;  /* 0x0000000513007c0c */ /* 0x000fe4000bf86270 */
[----:B------:R-:W-:-:S09]  /*b190*/  ISETP.GE.AND P5, PT, R18, UR5, PT ;  /* 0x0000000512007c0c */ /* 0x000fd2000bfa6270 */
[-C--:B----4-:R-:W-:Y:S02]  /*b1a0*/  @!P3 LEA R4, P0, R2, R11.reuse, 0x1 ;  /* 0x0000000b0204b211 */ /* 0x090fe400078008ff */
        /* <DEDUP_REMOVED lines=14> */
.L_x_13653:
[----:B------:R-:W0:Y:S01]  /*b290*/  LDC R10, c[0x0][0xbe8] ;  /* 0x0002fa00ff0a7b82 */ /* 0x000e220000000800 */
[----:B------:R-:W-:Y:S01]  /*b2a0*/  ISETP.GE.AND P0, PT, R214, 0x80, PT ;  /* 0x00000080d600780c */ /* 0x000fe20003f06270 */
[----:B------:R-:W-:Y:S01]  /*b2b0*/  USHF.R.S32.HI UR8, URZ, 0x1f, UR39 ;  /* 0x0000001f3f087899 */ /* 0x000fe20008011427 */
[----:B------:R-:W-:Y:S01]  /*b2c0*/  BSSY B1, `(.L_x_13661) ;  /* 0x000002f000017945 */ /* 0x000fe20003800000 */
[----:B------:R-:W-:Y:S01]  /*b2d0*/  USHF.R.S32.HI UR9, URZ, 0x1f, UR41 ;  /* 0x0000001f3f097899 */ /* 0x000fe20008011429 */
[----:B------:R-:W-:Y:S01]  /*b2e0*/  IMAD R8, R23, 0x20, R205 ;  /* 0x0000002017087824 */ /* 0x000fe200078e02cd */
        /* <DEDUP_REMOVED lines=14> */
[----:B------:R-:W-:Y:S01]  /*b3d0*/  MOV R4, R6 ;  /* 0x0000000600047202 */ /* 0x000fe20000000f00 */
        /* <DEDUP_REMOVED lines=29> */
.L_x_13662:
[----:B------:R-:W-:Y:S05]  /*b5b0*/  BSYNC B1 ;  /* 0x0000000000017941 */ /* 0x000fea0003800000 */
.L_x_13661:
[----:B------:R-:W-:Y:S01]  /*b5c0*/  ULDC.64 UR10, c[0x0][0xae8] ;  /* 0x0002ba00000a7ab9 */ /* 0x000fe20000000a00 */
[----:B------:R-:W-:Y:S01]  /*b5d0*/  IADD3 R8, R8, UR43, RZ ;  /* 0x0000002b08087c10 */ /* 0x000fe2000fffe0ff */
[----:B------:R-:W-:Y:S01]  /*b5e0*/  UIMAD UR5, UR8, UR10, URZ ;  /* 0x0000000a080572a4 */ /* 0x000fe2000f8e023f */
[----:B------:R-:W-:Y:S01]  /*b5f0*/  BSSY B1, `(.L_x_13663) ;  /* 0x000003c000017945 */ /* 0x000fe20003800000 */
[----:B------:R-:W-:Y:S02]  /*b600*/  UIMAD.WIDE.U32 UR6, UR39, UR10, URZ ;  /* 0x0000000a270672a5 */ /* 0x000fe4000f8e003f */
[----:B------:R-:W-:Y:S01]  /*b610*/  UIMAD UR5, UR39, UR11, UR5 ;  /* 0x0000000b270572a4 */ /* 0x000fe2000f8e0205 */
[----:B0-----:R-:W-:Y:S02]  /*b620*/  @P1 IMAD.HI.U32 R0, R8, R9, RZ ;  /* 0x0000000908001227 */ /* 0x001fe400078e00ff */
[----:B------:R-:W-:Y:S01]  /*b630*/  ULDC.64 UR10, c[0x0][0xaf0] ;  /* 0x0002bc00000a7ab9 */ /* 0x000fe20000000a00 */
[----:B------:R-:W-:Y:S01]  /*b640*/  UIADD3 UR7, UR7, UR5, URZ ;  /* 0x0000000507077290 */ /* 0x000fe2000fffe03f */
[----:B--2---:R-:W-:Y:S01]  /*b650*/  IMAD.MOV.U32 R3, RZ, RZ, R8 ;  /* 0x000000ffff037224 */ /* 0x004fe200078e0008 */
[----:B------:R-:W-:Y:S01]  /*b660*/  UIMAD UR5, UR9, UR10, URZ ;  /* 0x0000000a090572a4 */ /* 0x000fe2000f8e023f */
        /* <DEDUP_REMOVED lines=9> */
[----:B------:R-:W-:Y:S01]  /*b700*/  IMAD R7, R10, R7, R8 ;  /* 0x000000070a077224 */ /* 0x000fe200078e0208 */
[----:B------:R-:W-:Y:S01]  /*b710*/  MOV R5, UR5 ;  /* 0x0000000500057c02 */ /* 0x000fe20008000f00 */
[----:B------:R-:W-:Y:S01]  /*b720*/  IMAD.U32 R4, RZ, RZ, UR6 ;  /* 0x00000006ff047e24 */ /* 0x000fe2000f8e00ff */
[----:B------:R-:W-:Y:S01]  /*b730*/  ULDC.64 UR6, c[0x0][0xad8] ;  /* 0x0002b60000067ab9 */ /* 0x000fe20000000a00 */
[C---:B------:R-:W-:Y:S01]  /*b740*/  IMAD R9, R3.reuse, UR9, R0 ;  /* 0x0000000903097c24 */ /* 0x040fe2000f8e0200 */
[----:B------:R-:W-:Y:S01]  /*b750*/  SHF.R.S32.HI R0, RZ, 0x1f, R7 ;  /* 0x0000001fff007819 */ /* 0x000fe20000011407 */
[----:B------:R-:W-:Y:S01]  /*b760*/  IMAD.WIDE.U32 R4, R3, UR8, R4 ;  /* 0x0000000803047c25 */ /* 0x000fe2000f8e0004 */
[----:B------:R-:W-:-:S03]  /*b770*/  ULDC UR5, c[0x0][0xa88] ;  /* 0x0002a20000057ab9 */ /* 0x000fc60000000800 */
[----:B------:R-:W-:Y:S02]  /*b780*/  IMAD.IADD R5, R5, 0x1, R9 ;  /* 0x0000000105057824 */ /* 0x000fe400078e0209 */
[----:B------:R-:W-:Y:S02]  /*b790*/  IMAD R6, R0, UR6, RZ ;  /* 0x0000000600067c24 */ /* 0x000fe4000f8e02ff */
[----:B------:R-:W-:Y:S02]  /*b7a0*/  VIADD R8, R205, UR43 ;  /* 0x0000002bcd087c36 */ /* 0x000fe40008000000 */
[----:B------:R-:W-:Y:S02]  /*b7b0*/  IMAD R9, R10, UR5, RZ ;  /* 0x000000050a097c24 */ /* 0x000fe4000f8e02ff */
        /* <DEDUP_REMOVED lines=9> */
[----:B------:R-:W-:Y:S01]  /*b850*/  LEA.HI.X R7, R4, UR7, R3, 0x1, P3 ;  /* 0x0000000704077c11 */ /* 0x000fe200098f0c03 */
[----:B------:R0:W1:Y:S03]  /*b860*/  SHFL.IDX PT, R5, R6, RZ, 0x181f ;  /* 0x00181fff06057589 */ /* 0x00006600000e0000 */
[----:B------:R-:W-:Y:S01]  /*b870*/  ISETP.GE.AND P0, PT, R0, R9, PT ;  /* 0x000000090000720c */ /* 0x000fe20003f06270 */
[----:B------:R0:W2:Y:S01]  /*b880*/  SHFL.IDX PT, R3, R7, RZ, 0x181f ;  /* 0x00181fff07037589 */ /* 0x0000a200000e0000 */
[----:B------:R-:W-:Y:S11]  /*b890*/  @P2 BRA `(.L_x_13664) ;  /* 0x0000000000442947 */ /* 0x000ff60003800000 */
        /* <DEDUP_REMOVED lines=17> */
.L_x_13664:
[----:B------:R-:W-:Y:S05]  /*b9b0*/  BSYNC B1 ;  /* 0x0000000000017941 */ /* 0x000fea0003800000 */
.L_x_13663:
        /* <DEDUP_REMOVED lines=21> */
.L_x_13666:
[----:B------:R-:W-:Y:S05]  /*bb10*/  BSYNC B1 ;  /* 0x0000000000017941 */ /* 0x000fea0003800000 */
.L_x_13665:
        /* <DEDUP_REMOVED lines=21> */
.L_x_13668:
[----:B------:R-:W-:Y:S05]  /*bc70*/  BSYNC B1 ;  /* 0x0000000000017941 */ /* 0x000fea0003800000 */
.L_x_13667:
[----:B------:R-:W-:Y:S01]  /*bc80*/  VIADD R0, R8, 0x60 ;  /* 0x0000006008007836 */ /* 0x000fe20000000000 */
[----:B0-----:R0:W0:Y:S04]  /*bc90*/  SHFL.IDX PT, R3, R7, 0x3, 0x181f ;  /* 0x00781f0007037f89 */ /* 0x00102800000e0000 */
[----:B------:R-:W-:Y:S01]  /*bca0*/  ISETP.GE.AND P0, PT, R0, R9, PT ;  /* 0x000000090000720c */ /* 0x000fe20003f06270 */
[----:B-1-3--:R1:W3:-:S12]  /*bcb0*/  SHFL.IDX PT, R5, R6, 0x3, 0x181f ;  /* 0x00781f0006057f89 */ /* 0x00a2d800000e0000 */
[----:B-1----:R-:W-:Y:S05]  /*bcc0*/  @P0 BRA `(.L_x_13660) ;  /* 0x0000000000440947 */ /* 0x002fea0003800000 */
[----:B------:R-:W-:Y:S02]  /*bcd0*/  ULDC UR5, c[0x0][0xac8] ;  /* 0x0002b20000057ab9 */ /* 0x000fe40000000800 */
[----:B------:R-:W-:Y:S02]  /*bce0*/  ISETP.GE.AND P3, PT, R2, UR5, PT ;  /* 0x0000000502007c0c */ /* 0x000fe4000bf66270 */
[----:B------:R-:W-:Y:S02]  /*bcf0*/  ISETP.GE.AND P2, PT, R19, UR5, PT ;  /* 0x0000000513007c0c */ /* 0x000fe4000bf46270 */
[----:B------:R-:W-:Y:S02]  /*bd00*/  ISETP.GE.AND P1, PT, R18, UR5, PT ;  /* 0x0000000512007c0c */ /* 0x000fe4000bf26270 */
[----:B------:R-:W-:-:S07]  /*bd10*/  ISETP.GE.AND P0, PT, R22, UR5, PT ;  /* 0x0000000516007c0c */ /* 0x000fce000bf06270 */
[-C--:B--234-:R-:W-:Y:S02]  /*bd20*/  @!P3 LEA R6, P6, R2, R5.reuse, 0x1 ;  /* 0x000000050206b211 */ /* 0x09cfe400078c08ff */
        /* <DEDUP_REMOVED lines=11> */
.L_x_13660:
[----:B------:R-:W-:Y:S05]  /*bde0*/  BSYNC B0 ;  /* 0x0000000000007941 */ /* 0x000fea0003800000 */
.L_x_13652:
[----:B------:R-:W-:Y:S02]  /*bdf0*/  ULDC UR5, c[0x0][0xc38] ;  /* 0x00030e0000057ab9 */ /* 0x000fe40000000800 */
[----:B------:R-:W-:-:S06]  /*be00*/  UISETP.GE.AND UP0, UPT, UR4, UR5, UPT ;  /* 0x000000050400728c */ /* 0x000fcc000bf06270 */
[----:B------:R-:W-:-:S13]  /*be10*/  PLOP3.LUT P0, PT, PT, PT, UP0, 0x80, 0x0 ;  /* 0x000000000000781c */ /* 0x000fda0003f0f008 */
[----:B------:R-:W-:Y:S05]  /*be20*/  @!P0 BRA `(.L_x_13669) ;  /* 0xffffff4c00bc8947 */ /* 0x000fea000383ffff */
[----:B------:R-:W-:Y:S05]  /*be30*/  EXIT ;  /* 0x000000000000794d */ /* 0x000fea0003800000 */
.L_x_13611:
[----:B------:R-:W-:-:S08]  /*be40*/  NOP ;  /* 0x0000000000007918 */ /* 0x000fd00000000000 */
[----:B------:R-:W0:-:S00]  /*be50*/  USETMAXREG.DEALLOC.CTAPOOL 0x28 ;  /* 0x00000028000079c8 */ /* 0x000e0000080e0500 */
        /* <DEDUP_REMOVED lines=19> */
[----:B------:R-:W-:Y:S01]  /*bf90*/  ULDC UR9, c[0x0][0x2b8] ;  /* 0x0000ae0000097ab9 */ /* 0x000fe20000000800 */
[----:B------:R-:W-:Y:S01]  /*bfa0*/  UISETP.NE.U32.AND UP0, UPT, UR6, URZ, UPT ;  /* 0x0000003f0600728c */ /* 0x000fe2000bf05070 */
[----:B------:R-:W-:Y:S01]  /*bfb0*/  IMAD.U32 R31, RZ, RZ, UR5 ;  /* 0x00000005ff1f7e24 */ /* 0x000fe2000f8e00ff */
[----:B------:R-:W-:Y:S01]  /*bfc0*/  ULDC UR38, c[0x0][0x288] ;  /* 0x0000a20000267ab9 */ /* 0x000fe20000000800 */
[----:B------:R-:W-:Y:S01]  /*bfd0*/  ULDC UR6, c[0x0][0x448] ;  /* 0x0001120000067ab9 */ /* 0x000fe20000000800 */
[----:B------:R-:W-:Y:S01]  /*bfe0*/  UISETP.NE.AND.EX UP0, UPT, UR7, URZ, UPT, UP0 ;  /* 0x0000003f0700728c */ /* 0x000fe2000bf05300 */
[----:B------:R-:W-:Y:S01]  /*bff0*/  IMAD.MOV.U32 R25, RZ, RZ, 0x1 ;  /* 0x00000001ff197424 */ /* 0x000fe200078e00ff */
[----:B------:R-:W-:Y:S01]  /*c000*/  MOV R18, RZ ;  /* 0x000000ff00127202 */ /* 0x000fe20000000f00 */
[----:B------:R-:W-:Y:S01]  /*c010*/  UMOV UR7, 0x400 ;  /* 0x0000040000077882 */ /* 0x000fe20000000000 */
        /* <DEDUP_REMOVED lines=16> */
[----:B------:R-:W-:Y:S02]  /*c120*/  LOP3.LUT R28, R3, 0x200, R28, 0xf8, !PT ;  /* 0x00000200031c7812 */ /* 0x000fe400078ef81c */
[----:B------:R-:W-:-:S02]  /*c130*/  SEL R0, RZ, 0x1, P0 ;  /* 0x00000001ff007807 */ /* 0x000fc40000000000 */
[----:B------:R-:W-:Y:S01]  /*c140*/  @P2 LOP3.LUT R17, R17, 0x10, RZ, 0xfc, !PT ;  /* 0x0000001011112812 */ /* 0x000fe200078efcff */
[----:B------:R-:W-:Y:S01]  /*c150*/  IMAD R32, R28, 0x2, R16 ;  /* 0x000000021c207824 */ /* 0x000fe200078e0210 */
[----:B------:R-:W-:Y:S02]  /*c160*/  SHF.L.U32 R3, R2, 0x1, RZ ;  /* 0x0000000102037819 */ /* 0x000fe400000006ff */
[----:B------:R-:W-:Y:S02]  /*c170*/  LOP3.LUT R17, R17, 0xfffffff7, RZ, 0xc0, !PT ;  /* 0xfffffff711117812 */ /* 0x000fe400078ec0ff */
[----:B------:R-:W-:Y:S02]  /*c180*/  LOP3.LUT R0, R3, 0x2, R0, 0xe2, !PT ;  /* 0x0000000203007812 */ /* 0x000fe400078ee200 */
[----:B------:R-:W-:Y:S02]  /*c190*/  @P1 LOP3.LUT R17, R17, 0x8, RZ, 0xfc, !PT ;  /* 0x0000000811111812 */ /* 0x000fe400078efcff */
[----:B------:R-:W-:-:S02]  /*c1a0*/  SEL R3, RZ, 0x4, P1 ;  /* 0x00000004ff037807 */ /* 0x000fc40000800000 */
[----:B------:R-:W-:Y:S02]  /*c1b0*/  LOP3.LUT R17, R17, 0xffffffdf, RZ, 0xc0, !PT ;  /* 0xffffffdf11117812 */ /* 0x000fe400078ec0ff */
[----:B------:R-:W-:Y:S01]  /*c1c0*/  ISETP.GE.AND P1, PT, R6, UR37, PT ;  /* 0x0000002506007c0c */ /* 0x000fe2000bf26270 */
[----:B------:R-:W-:Y:S01]  /*c1d0*/  UIMAD UR37, UR6, UR38, URZ ;  /* 0x00000026062572a4 */ /* 0x000fe2000f8e023f */
[----:B------:R-:W-:Y:S02]  /*c1e0*/  @P0 LOP3.LUT R17, R17, 0x20, RZ, 0xfc, !PT ;  /* 0x0000002011110812 */ /* 0x000fe400078efcff */
[----:B------:R-:W-:Y:S01]  /*c1f0*/  ISETP.GE.AND P0, PT, R4, UR4, PT ;  /* 0x0000000404007c0c */ /* 0x000fe2000bf06270 */
[----:B------:R-:W-:Y:S01]  /*c200*/  ULDC UR4, c[0x0][0x424] ;  /* 0x0001090000047ab9 */ /* 0x000fe20000000800 */
[----:B------:R-:W-:Y:S01]  /*c210*/  LOP3.LUT R17, R17, 0xfffffffb, RZ, 0xc0, !PT ;  /* 0xfffffffb11117812 */ /* 0x000fe200078ec0ff */
[----:B------:R-:W-:Y:S01]  /*c220*/  USEL UR4, UR4, 0x1, UP0 ;  /* 0x0000000104047887 */ /* 0x000fe20008000000 */
[----:B------:R-:W-:Y:S01]  /*c230*/  LOP3.LUT R5, R0, R3, RZ, 0xfc, !PT ;  /* 0x0000000300057212 */ /* 0x000fe200078efcff */
[----:B------:R-:W-:Y:S01]  /*c240*/  IMAD.SHL.U32 R0, R8, 0x10, RZ ;  /* 0x0000001008007824 */ /* 0x000fe200078e00ff */
[----:B------:R-:W-:Y:S01]  /*c250*/  SHF.R.U32.HI R33, RZ, 0x3, R7 ;  /* 0x00000003ff217819 */ /* 0x000fe20000011607 */
[----:B------:R-:W-:Y:S01]  /*c260*/  UIMAD UR36, UR4, UR36, URZ ;  /* 0x00000024042472a4 */ /* 0x000fe2000f8e023f */
[----:B------:R-:W-:Y:S01]  /*c270*/  SEL R35, RZ, 0x8, P0 ;  /* 0x00000008ff237807 */ /* 0x000fe20000000000 */
[----:B------:R0:W-:Y:S01]  /*c280*/  STL [R1+0x4], R5 ;  /* 0x0000040501007387 */ /* 0x0001e20000100800 */
[----:B------:R-:W-:Y:S01]  /*c290*/  LOP3.LUT R0, R33, 0x70, R0, 0xf8, !PT ;  /* 0x0000007021007812 */ /* 0x000fe200078ef800 */
[----:B------:R-:W-:Y:S01]  /*c2a0*/  UIADD3 UR4, UR36, 0x5f, URZ ;  /* 0x0000005f24047890 */ /* 0x000fe2000fffe03f */
[----:B------:R-:W-:Y:S01]  /*c2b0*/  LOP3.LUT R35, R5, R35, RZ, 0xfc, !PT ;  /* 0x0000002305237212 */ /* 0x000fe200078efcff */
[----:B------:R0:W-:Y:S01]  /*c2c0*/  STL [R1], RZ ;  /* 0x000000ff01007387 */ /* 0x0001e20000100800 */
[----:B------:R-:W-:Y:S01]  /*c2d0*/  @P0 LOP3.LUT R17, R17, 0x4, RZ, 0xfc, !PT ;  /* 0x0000000411110812 */ /* 0x000fe200078efcff */
[----:B------:R-:W-:-:S02]  /*c2e0*/  UIMAD.WIDE UR4, UR4, 0x2aaaaaab, URZ ;  /* 0x2aaaaaab040478a5 */ /* 0x000fc4000f8e023f */
[----:B------:R-:W-:Y:S01]  /*c2f0*/  UIADD3 UR38, UR36, 0x60, -UR38 ;  /* 0x0000006024267890 */ /* 0x000fe2000fffe826 */
[----:B------:R-:W-:Y:S01]  /*c300*/  LOP3.LUT R17, R17, 0xfffffffe, RZ, 0xc0, !PT ;  /* 0xfffffffe11117812 */ /* 0x000fe200078ec0ff */
[----:B------:R-:W-:-:S03]  /*c310*/  USHF.R.U32.HI UR39, URZ, 0x1f, UR5 ;  /* 0x0000001f3f277899 */ /* 0x000fc60008011605 */
[----:B------:R-:W-:Y:S01]  /*c320*/  @P1 LOP3.LUT R17, R17, 0x1, RZ, 0xfc, !PT ;  /* 0x0000000111111812 */ /* 0x000fe200078efcff */
[----:B------:R-:W-:Y:S01]  /*c330*/  ULEA.HI.SX32 UR39, UR5, UR39, 0x1c ;  /* 0x0000002705277291 */ /* 0x000fe2000f8fe23f */
[----:B------:R-:W-:Y:S02]  /*c340*/  ISETP.GE.AND P1, PT, R6, UR9, PT ;  /* 0x0000000906007c0c */ /* 0x000fe4000bf26270 */
[----:B------:R-:W-:-:S11]  /*c350*/  LOP3.LUT R17, R17, 0xfffffeff, RZ, 0xc0, !PT ;  /* 0xfffffeff11117812 */ /* 0x000fd600078ec0ff */
[----:B0-----:R-:W-:-:S07]  /*c360*/  @P1 LOP3.LUT R17, R17, 0x100, RZ, 0xfc, !PT ;  /* 0x0000010011111812 */ /* 0x001fce00078efcff */
.L_x_13719:
        /* <DEDUP_REMOVED lines=22> */
.L_x_13671:
[----:B------:R-:W-:Y:S01]  /*c4d0*/  ULDC UR8, c[0x0][0xc54] ;  /* 0x0003150000087ab9 */ /* 0x000fe20000000800 */
[----:B------:R-:W-:Y:S01]  /*c4e0*/  UMOV UR6, UR7 ;  /* 0x0000000700067c82 */ /* 0x000fe20008000000 */
[----:B------:R-:W-:-:S11]  /*c4f0*/  UISETP.NE.AND UP0, UPT, UR8, 0x1, UPT ;  /* 0x000000010800788c */ /* 0x000fd6000bf05270 */
[----:B------:R-:W-:Y:S02]  /*c500*/  @UP0 ULDC.64 UR10, c[0x0][0xc58] ;  /* 0x00031600000a0ab9 */ /* 0x000fe40000000a00 */
[----:B------:R-:W-:-:S04]  /*c510*/  UIMAD.WIDE.U32 UR4, UR7, UR10, URZ ;  /* 0x0000000a070472a5 */ /* 0x000fc8000f8e003f */
[----:B------:R-:W-:-:S04]  /*c520*/  @UP0 USHF.R.U32.HI UR6, URZ, UR11, UR5 ;  /* 0x0000000b3f060299 */ /* 0x000fc80008011605 */
[----:B------:R-:W-:-:S12]  /*c530*/  UIMAD UR4, UR6, UR8, URZ ;  /* 0x00000008060472a4 */ /* 0x000fd8000f8e023f */
.L_x_13672:
        /* <DEDUP_REMOVED lines=58> */
.L_x_13674:
[----:B------:R-:W-:Y:S01]  /*c8e0*/  IADD3 R0, R16, 0x1c400, RZ ;  /* 0x0001c40010007810 */ /* 0x000fe20007ffe0ff */
[----:B------:R-:W-:Y:S03]  /*c8f0*/  BSSY B6, `(.L_x_13676) ;  /* 0x0000013000067945 */ /* 0x000fe60003800000 */
        /* <DEDUP_REMOVED lines=18> */
.L_x_13677:
[----:B------:R-:W-:Y:S05]  /*ca20*/  BSYNC B6 ;  /* 0x0000000000067941 */ /* 0x000fea0003800000 */
.L_x_13676:
        /* <DEDUP_REMOVED lines=20> */
.L_x_13680:
        /* <DEDUP_REMOVED lines=15> */
.L_x_13679:
[----:B------:R-:W-:Y:S05]  /*cc60*/  BSYNC B6 ;  /* 0x0000000000067941 */ /* 0x000fea0003800000 */
.L_x_13678:
        /* <DEDUP_REMOVED lines=12> */
[----:B------:R-:W-:Y:S01]  /*cd30*/  UMOV UR5, 0xffffffff ;  /* 0xffffffff00057882 */ /* 0x000fe20000000000 */
[----:B------:R-:W-:Y:S02]  /*cd40*/  IMAD.U32 R0, RZ, RZ, UR43 ;  /* 0x0000002bff007e24 */ /* 0x000fe4000f8e00ff */
[----:B------:R-:W-:Y:S02]  /*cd50*/  IMAD.U32 R19, RZ, RZ, UR4 ;  /* 0x00000004ff137e24 */ /* 0x000fe4000f8e00ff */
[----:B------:R-:W-:Y:S01]  /*cd60*/  VIADD R0, R0, 0xffffffff ;  /* 0xffffffff00007836 */ /* 0x000fe20000000000 */
[----:B------:R-:W-:Y:S06]  /*cd70*/  BRA.DIV UR5, `(.L_x_13681) ;  /* 0x0000003205787947 */ /* 0x000fec000b800000 */
.L_x_13735:
[----:B-1----:R-:W1:Y:S01]  /*cd80*/  S2R R2, SR_TID.X ;  /* 0x0000000000027919 */ /* 0x002e620000002100 */
[----:B0-----:R-:W-:Y:S02]  /*cd90*/  ISETP.NE.AND P1, PT, R10, 0x1, PT ;  /* 0x000000010a00780c */ /* 0x001fe40003f25270 */
[----:B-----5:R-:W-:Y:S02]  /*cda0*/  SHF.R.S32.HI R29, RZ, 0x1f, R27 ;  /* 0x0000001fff1d7819 */ /* 0x020fe4000001141b */
[----:B------:R-:W-:Y:S02]  /*cdb0*/  LOP3.LUT R17, R17, 0xffffff7f, RZ, 0xc0, !PT ;  /* 0xffffff7f11117812 */ /* 0x000fe400078ec0ff */
[----:B------:R-:W-:-:S07]  /*cdc0*/  MOV R24, RZ ;  /* 0x000000ff00187202 */ /* 0x000fce0000000f00 */
[----:B------:R-:W0:Y:S01]  /*cdd0*/  @P1 LDC R3, c[0x0][0x434] ;  /* 0x00010d00ff031b82 */ /* 0x000e220000000800 */
[----:B------:R-:W-:-:S07]  /*cde0*/  @P1 LOP3.LUT R17, R17, 0x80, RZ, 0xfc, !PT ;  /* 0x0000008011111812 */ /* 0x000fce00078efcff */
[----:B------:R-:W2:Y:S01]  /*cdf0*/  @P1 LDC R5, c[0x0][0x438] ;  /* 0x00010e00ff051b82 */ /* 0x000ea20000000800 */
[----:B-1----:R-:W-:-:S04]  /*ce00*/  SHF.L.U32 R8, R2, 0x4, RZ ;  /* 0x0000000402087819 */ /* 0x002fc800000006ff */
        /* <DEDUP_REMOVED lines=33> */
.L_x_13682:
[----:B------:R-:W-:Y:S01]  /*d020*/  IMAD R22, R18, 0x8, R16 ;  /* 0x0000000812167824 */ /* 0x000fe200078e0210 */
[----:B------:R-:W-:Y:S01]  /*d030*/  SHF.L.U32 R3, R25, 0x1f, RZ ;  /* 0x0000001f19037819 */ /* 0x000fe200000006ff */
[----:B------:R-:W-:Y:S03]  /*d040*/  BSSY B0, `(.L_x_13683) ;  /* 0x0000003000007945 */ /* 0x000fe60003800000 */
[----:B------:R-:W0:Y:S02]  /*d050*/  SYNCS.PHASECHK.TRANS64.TRYWAIT P0, [R22+URZ+0x22840], R3 ;  /* 0x02284003160075a7 */ /* 0x000e24000800017f */
[----:B0-----:R-:W-:Y:S05]  /*d060*/  @!P0 BRA `(.L_x_13684) ;  /* 0x0000002c00e88947 */ /* 0x001fea0003800000 */
.L_x_13736:
[----:B------:R-:W-:Y:S05]  /*d070*/  BSYNC B0 ;  /* 0x0000000000007941 */ /* 0x000fea0003800000 */
.L_x_13683:
        /* <DEDUP_REMOVED lines=16> */
[----:B------:R-:W-:Y:S01]  /*d180*/  IMAD.WIDE.U32 R2, R19, UR4, R2 ;  /* 0x0000000413027c25 */ /* 0x000fe2000f8e0002 */
[----:B-1----:R-:W-:-:S03]  /*d190*/  SHF.L.U32 R8, R6, 0x3, RZ ;  /* 0x0000000306087819 */ /* 0x002fc600000006ff */
[----:B------:R-:W-:Y:S01]  /*d1a0*/  IMAD R5, R19, UR5, R4 ;  /* 0x0000000513057c24 */ /* 0x000fe2000f8e0204 */
[----:B------:R-:W-:Y:S02]  /*d1b0*/  ULDC.64 UR4, c[0x0][0x2e8] ;  /* 0x0000ba0000047ab9 */ /* 0x000fe40000000a00 */
[----:B------:R-:W-:Y:S01]  /*d1c0*/  LEA R4, P0, R2, UR4, 0x1 ;  /* 0x0000000402047c11 */ /* 0x000fe2000f8008ff */
[----:B------:R-:W-:Y:S01]  /*d1d0*/  IMAD.IADD R5, R3, 0x1, R5 ;  /* 0x0000000103057824 */ /* 0x000fe200078e0205 */
[----:B------:R-:W-:Y:S01]  /*d1e0*/  UMOV UR4, 0xffffffff ;  /* 0xffffffff00047882 */ /* 0x000fe20000000000 */
[----:B------:R-:W-:Y:S01]  /*d1f0*/  IMAD.MOV.U32 R3, RZ, RZ, -0x60 ;  /* 0xffffffa0ff037424 */ /* 0x000fe200078e00ff */
[----:B------:R-:W-:Y:S02]  /*d200*/  LOP3.LUT R8, R8, 0x38, RZ, 0xc0, !PT ;  /* 0x0000003808087812 */ /* 0x000fe400078ec0ff */
[----:B------:R-:W-:Y:S01]  /*d210*/  LEA.HI.X R5, R2, UR5, R5, 0x1, P0 ;  /* 0x0000000502057c11 */ /* 0x000fe200080f0c05 */
[----:B------:R-:W-:-:S04]  /*d220*/  IMAD R0, R0, R3, UR36 ;  /* 0x0000002400007e24 */ /* 0x000fc8000f8e0203 */
        /* <DEDUP_REMOVED lines=14> */
[----:B------:R-:W-:Y:S02]  /*d310*/  @P0 LEA R9, R0, R16, 0x1 ;  /* 0x0000001000090211 */ /* 0x000fe400078e08ff */
        /* <DEDUP_REMOVED lines=23> */
[----:B------:R0:W3:Y:S02]  /*d490*/  SHFL.IDX PT, R14, R4, 0x5, 0x181f ;  /* 0x00b81f00040e7f89 */ /* 0x0000e400000e0000 */
[----:B-1----:R-:W-:-:S05]  /*d4a0*/  @P0 IADD3.X R3, RZ, R6, RZ, P1, !PT ;  /* 0x00000006ff030210 */ /* 0x002fca0000ffe4ff */
[----:B------:R0:W-:Y:S04]  /*d4b0*/  @P0 LDGSTS.E.BYPASS.LTC128B.128 [R7+0x1e400], desc[UR48][R2.64], !P2 ;  /* 0x1e40000002070fae */ /* 0x0001e8000d101d70 */
.L_x_13750:
        /* <DEDUP_REMOVED lines=10> */
.L_x_13686:
        /* <DEDUP_REMOVED lines=11> */
.L_x_13687:
[----:B------:R-:W-:Y:S01]  /*d610*/  IADD3 R0, R16, 0x18400, RZ ;  /* 0x0001840010007810 */ /* 0x000fe20007ffe0ff */
        /* <DEDUP_REMOVED lines=22> */
.L_x_13689:
[----:B------:R-:W-:Y:S05]  /*d780*/  BSYNC B6 ;  /* 0x0000000000067941 */ /* 0x000fea0003800000 */
.L_x_13688:
[----:B0-----:R-:W0:Y:S01]  /*d790*/  S2R R2, SR_TID.X ;  /* 0x0000000000027919 */ /* 0x001e220000002100 */
[----:B------:R-:W-:Y:S01]  /*d7a0*/  UISETP.NE.AND UP0, UPT, UR47, URZ, UPT ;  /* 0x0000003f2f00728c */ /* 0x000fe2000bf05270 */
[----:B------:R-:W-:Y:S01]  /*d7b0*/  IMAD.U32 R0, RZ, RZ, UR42 ;  /* 0x0000002aff007e24 */ /* 0x000fe2000f8e00ff */
[----:B------:R-:W-:Y:S01]  /*d7c0*/  R2UR UR6, R26 ;  /* 0x000000001a0672ca */ /* 0x000fe200000e0000 */
[----:B------:R-:W-:Y:S01]  /*d7d0*/  ULDC.64 UR8, c[0x0][0x2d8] ;  /* 0x0000b60000087ab9 */ /* 0x000fe20000000a00 */
[----:B------:R-:W-:Y:S01]  /*d7e0*/  R2UR UR7, R19 ;  /* 0x00000000130772ca */ /* 0x000fe200000e0000 */
[----:B------:R-:W2:Y:S01]  /*d7f0*/  S2R R20, SR_TID.X ;  /* 0x0000000000147919 */ /* 0x000ea20000002100 */
[----:B------:R-:W-:Y:S02]  /*d800*/  PLOP3.LUT P0, PT, PT, PT, UP0, 0x80, 0x0 ;  /* 0x000000000000781c */ /* 0x000fe40003f0f008 */
[----:B------:R-:W-:-:S03]  /*d810*/  LOP3.LUT P5, RZ, R17, 0x100, RZ, 0xc0, !PT ;  /* 0x0000010011ff7812 */ /* 0x000fc600078ac0ff */
[----:B------:R-:W-:-:S04]  /*d820*/  @UP0 ULDC UR4, c[0x0][0x44c] ;  /* 0x0001130000040ab9 */ /* 0x000fc80000000800 */
[----:B------:R-:W-:-:S04]  /*d830*/  UIMAD UR6, UR6, UR8, URZ ;  /* 0x00000008060672a4 */ /* 0x000fc8000f8e023f */
[----:B------:R-:W-:Y:S02]  /*d840*/  UIMAD UR7, UR7, UR9, UR6 ;  /* 0x00000009070772a4 */ /* 0x000fe4000f8e0206 */
[----:B------:R-:W-:Y:S01]  /*d850*/  USHF.R.S32.HI UR6, URZ, 0x1f, UR41 ;  /* 0x0000001f3f067899 */ /* 0x000fe20008011429 */
[----:B0-----:R-:W-:-:S04]  /*d860*/  SHF.L.U32 R2, R2, 0x4, RZ ;  /* 0x0000000402027819 */ /* 0x001fc800000006ff */
[----:B------:R-:W-:Y:S01]  /*d870*/  LOP3.LUT R2, R33, 0x70, R2, 0xf8, !PT ;  /* 0x0000007021027812 */ /* 0x000fe200078ef802 */
[----:B--2---:R-:W-:-:S04]  /*d880*/  IMAD.SHL.U32 R8, R20, 0x8, RZ ;  /* 0x0000000814087824 */ /* 0x004fc800078e00ff */
[----:B------:R-:W-:Y:S01]  /*d890*/  IMAD R0, R0, 0x80, R2 ;  /* 0x0000008000007824 */ /* 0x000fe200078e0202 */
        /* <DEDUP_REMOVED lines=19> */
[----:B------:R-:W-:Y:S01]  /*d9d0*/  MOV R9, UR8 ;  /* 0x0000000800097c02 */ /* 0x000fe20008000f00 */
        /* <DEDUP_REMOVED lines=16> */
[----:B------:R-:W-:-:S03]  /*dae0*/  IMAD.U32 R4, RZ, RZ, UR42 ;  /* 0x0000002aff047e24 */ /* 0x000fc6000f8e00ff */
[----:B------:R-:W2:Y:S02]  /*daf0*/  SHFL.IDX PT, R2, R5, RZ, 0x181f ;  /* 0x00181fff05027589 */ /* 0x000ea400000e0000 */
[----:B------:R-:W-:Y:S02]  /*db00*/  LEA R4, R4, R33, 0x7 ;  /* 0x0000002104047211 */ /* 0x000fe400078e38ff */
[----:B------:R-:W-:Y:S02]  /*db10*/  SHFL.IDX PT, R6, R5, 0x1, 0x181f ;  /* 0x00381f0005067f89 */ /* 0x000fe400000e0000 */
[C---:B------:R-:W-:Y:S01]  /*db20*/  ISETP.GE.AND P0, PT, R4.reuse, UR37, PT ;  /* 0x0000002504007c0c */ /* 0x040fe2000bf06270 */
[----:B------:R-:W-:-:S12]  /*db30*/  VIADD R7, R4, 0x10 ;  /* 0x0000001004077836 */ /* 0x000fd80000000000 */
[----:B0-----:R-:W-:-:S05]  /*db40*/  @!P0 LEA R14, P1, R8, R14, 0x1 ;  /* 0x0000000e080e8211 */ /* 0x001fca00078208ff */
[----:B--2---:R-:W-:Y:S02]  /*db50*/  @!P0 IMAD.X R3, RZ, RZ, R2, P1 ;  /* 0x000000ffff038224 */ /* 0x004fe400008e0602 */
[----:B------:R-:W-:Y:S02]  /*db60*/  @!P0 IMAD.MOV.U32 R2, RZ, RZ, R14 ;  /* 0x000000ffff028224 */ /* 0x000fe400078e000e */
[----:B------:R-:W0:Y:S04]  /*db70*/  SHFL.IDX PT, R14, R0, 0x1, 0x181f ;  /* 0x00381f00000e7f89 */ /* 0x000e2800000e0000 */
[----:B------:R0:W-:Y:S01]  /*db80*/  @!P0 LDGSTS.E.BYPASS.LTC128B.128 [R32+0x18400], desc[UR48][R2.64], !P5 ;  /* 0x1840000002208fae */ /* 0x0001e2000e901d70 */
[----:B------:R-:W-:Y:S02]  /*db90*/  ISETP.GE.AND P0, PT, R7, UR37, PT ;  /* 0x0000002507007c0c */ /* 0x000fe4000bf06270 */
[----:B------:R-:W-:-:S11]  /*dba0*/  IADD3 R7, R4, 0x20, RZ ;  /* 0x0000002004077810 */ /* 0x000fd60007ffe0ff */
        /* <DEDUP_REMOVED lines=39> */
.L_x_13767:
[----:B------:R-:W-:-:S04]  /*de20*/  IADD3 R4, R4, 0x70, RZ ;  /* 0x0000007004047810 */ /* 0x000fc80007ffe0ff */
        /* <DEDUP_REMOVED lines=9> */
.L_x_13691:
        /* <DEDUP_REMOVED lines=18> */
.L_x_13768:
[----:B------:R-:W-:Y:S05]  /*dfe0*/  BSYNC B0 ;  /* 0x0000000000007941 */ /* 0x000fea0003800000 */
.L_x_13692:
[----:B------:R-:W-:-:S05]  /*dff0*/  IMAD.U32 R0, RZ, RZ, UR44 ;  /* 0x0000002cff007e24 */ /* 0x000fca000f8e00ff */
[----:B------:R-:W-:-:S13]  /*e000*/  ISETP.NE.AND P0, PT, R0, 0x3, PT ;  /* 0x000000030000780c */ /* 0x000fda0003f05270 */
[----:B------:R-:W-:Y:S05]  /*e010*/  @!P0 BRA `(.L_x_13694) ;  /* 0x0000000000048947 */ /* 0x000fea0003800000 */
[----:B------:R-:W-:Y:S01]  /*e020*/  BPT.TRAP 0x1 ;  /* 0x000000040000795c */ /* 0x000fe20000300000 */
.L_x_13694:
[----:B0-----:R-:W-:Y:S01]  /*e030*/  SHF.L.U32 R3, R25, 0x1f, RZ ;  /* 0x0000001f19037819 */ /* 0x001fe200000006ff */
[----:B------:R-:W-:Y:S03]  /*e040*/  BSSY B0, `(.L_x_13695) ;  /* 0x0000003000007945 */ /* 0x000fe60003800000 */
[----:B------:R-:W0:Y:S02]  /*e050*/  SYNCS.PHASECHK.TRANS64.TRYWAIT P0, [R22+URZ+0x22860], R3 ;  /* 0x02286003160075a7 */ /* 0x000e24000800017f */
[----:B0-----:R-:W-:Y:S05]  /*e060*/  @!P0 BRA `(.L_x_13696) ;  /* 0x0000002c00f48947 */ /* 0x001fea0003800000 */
.L_x_13769:
[----:B------:R-:W-:Y:S05]  /*e070*/  BSYNC B0 ;  /* 0x0000000000007941 */ /* 0x000fea0003800000 */
.L_x_13695:
[----:B------:R-:W-:Y:S01]  /*e080*/  ULDC.64 UR4, c[0x0][0x328] ;  /* 0x0000ca0000047ab9 */ /* 0x000fe20000000a00 */
[----:B------:R-:W-:Y:S01]  /*e090*/  IMAD R4, R18, 0x6000, R28 ;  /* 0x0000600012047824 */ /* 0x000fe200078e021c */
[----:B------:R-:W-:Y:S01]  /*e0a0*/  LOP3.LUT P4, RZ, R35, 0x8, RZ, 0xc0, !PT ;  /* 0x0000000823ff7812 */ /* 0x000fe2000788c0ff */
[----:B0-----:R-:W-:-:S04]  /*e0b0*/  IMAD R3, R36, UR4, RZ ;  /* 0x0000000424037c24 */ /* 0x001fc8000f8e02ff */
[C---:B------:R-:W-:Y:S02]  /*e0c0*/  IMAD R5, R34.reuse, UR5, R3 ;  /* 0x0000000522057c24 */ /* 0x040fe4000f8e0203 */
        /* <DEDUP_REMOVED lines=23> */
[----:B------:R-:W-:-:S04]  /*e240*/  LOP3.LUT R2, R2, 0x38, RZ, 0xc0, !PT ;  /* 0x0000003802027812 */ /* 0x000fc800078ec0ff */
[----:B------:R-:W-:-:S04]  /*e250*/  SHF.L.U32 R0, R2, 0x1, RZ ;  /* 0x0000000102007819 */ /* 0x000fc800000006ff */
        /* <DEDUP_REMOVED lines=41> */
[----:B------:R-:W2:Y:S01]  /*e4f0*/  SHFL.IDX PT, R14, R5, 0x4, 0x181f ;  /* 0x00981f00050e7f89 */ /* 0x000ea200000e0000 */
[----:B0-----:R-:W-:Y:S02]  /*e500*/  IADD3.X R3, RZ, R3, RZ, P3, !PT ;  /* 0x00000003ff037210 */ /* 0x001fe40001ffe4ff */
        /* <DEDUP_REMOVED lines=21> */
.L_x_13783:
        /* <DEDUP_REMOVED lines=15> */
.L_x_13698:
        /* <DEDUP_REMOVED lines=11> */
.L_x_13699:
[----:B------:R-:W-:Y:S01]  /*e800*/  UISETP.GE.AND UP0, UPT, UR43, 0x2, UPT ;  /* 0x000000022b00788c */ /* 0x000fe2000bf06270 */
[----:B------:R0:W-:Y:S05]  /*e810*/  SYNCS.ARRIVE.TRANS64.A1T0 RZ, [R22+URZ+0x22850], RZ ;  /* 0x022850ff16ff79a7 */ /* 0x0001ea000810003f */
[----:B------:R-:W-:-:S13]  /*e820*/  PLOP3.LUT P0, PT, PT, PT, UP0, 0x40, 0x0 ;  /* 0x000000000000781c */ /* 0x000fda0003f0e808 */
[----:B0-----:R-:W-:Y:S05]  /*e830*/  @P0 BRA `(.L_x_13700) ;  /* 0x0000000c00740947 */ /* 0x001fea0003800000 */
[----:B------:R-:W-:Y:S01]  /*e840*/  UIADD3 UR4, UR43, -0x2, URZ ;  /* 0xfffffffe2b047890 */ /* 0x000fe2000fffe03f */
[----:B------:R-:W-:Y:S05]  /*e850*/  BSSY B0, `(.L_x_13700) ;  /* 0x00000db000007945 */ /* 0x000fea0003800000 */
[----:B------:R-:W-:-:S07]  /*e860*/  IMAD.U32 R20, RZ, RZ, UR4 ;  /* 0x00000004ff147e24 */ /* 0x000fce000f8e00ff */
.L_x_13713:
[----:B0-----:R-:W0:Y:S01]  /*e870*/  S2R R2, SR_TID.X ;  /* 0x0000000000027919 */ /* 0x001e220000002100 */
[----:B------:R-:W2:Y:S01]  /*e880*/  LDC R3, c[0x0][0x430] ;  /* 0x00010c00ff037b82 */ /* 0x000ea20000000800 */
[----:B------:R-:W-:Y:S01]  /*e890*/  IMAD R8, R20, 0x60, R30 ;  /* 0x0000006014087824 */ /* 0x000fe200078e021e */
[----:B------:R-:W-:Y:S02]  /*e8a0*/  IADD3 R18, R18, 0x1, RZ ;  /* 0x0000000112127810 */ /* 0x000fe40007ffe0ff */
[----:B--2---:R-:W-:Y:S02]  /*e8b0*/  ISETP.NE.AND P0, PT, R3, 0x1, PT ;  /* 0x000000010300780c */ /* 0x004fe40003f05270 */
[----:B0-----:R-:W-:-:S04]  /*e8c0*/  SHF.L.U32 R2, R2, 0x4, RZ ;  /* 0x0000000402027819 */ /* 0x001fc800000006ff */
[----:B------:R-:W-:-:S07]  /*e8d0*/  LOP3.LUT R2, R33, 0x70, R2, 0xf8, !PT ;  /* 0x0000007021027812 */ /* 0x000fce00078ef802 */
[----:B------:R-:W0:Y:S01]  /*e8e0*/  @P0 LDC R3, c[0x0][0x434] ;  /* 0x00010d00ff030b82 */ /* 0x000e220000000800 */
[C---:B------:R-:W-:Y:S01]  /*e8f0*/  ISETP.GT.U32.AND P1, PT, R2.reuse, 0x5f, PT ;  /* 0x0000005f0200780c */ /* 0x040fe20003f24070 */
[----:B------:R-:W-:-:S04]  /*e900*/  IMAD.IADD R8, R2, 0x1, R8 ;  /* 0x0000000102087824 */ /* 0x000fc800078e0208 */
[----:B------:R-:W-:Y:S02]  /*e910*/  IMAD.MOV.U32 R9, RZ, RZ, R8 ;  /* 0x000000ffff097224 */ /* 0x000fe400078e0008 */
[----:B------:R-:W2:Y:S08]  /*e920*/  @P0 LDC R7, c[0x0][0x438] ;  /* 0x00010e00ff070b82 */ /* 0x000eb00000000800 */
        /* <DEDUP_REMOVED lines=24> */
[----:B------:R-:W-:Y:S01]  /*eab0*/  IMAD R5, R5, UR4, R8 ;  /* 0x0000000405057c24 */ /* 0x000fe2000f8e0208 */
[----:B------:R-:W-:-:S02]  /*eac0*/  IADD3 R20, R20, -0x1, RZ ;  /* 0xffffffff14147810 */ /* 0x000fc40007ffe0ff */
[----:B------:R-:W-:Y:S01]  /*ead0*/  ISETP.GT.AND P2, PT, R2, RZ, PT ;  /* 0x000000ff0200720c */ /* 0x000fe20003f44270 */
[----:B0-----:R-:W-:-:S12]  /*eae0*/  @!P1 BRA `(.L_x_13701) ;  /* 0x0000000000049947 */ /* 0x001fd80003800000 */
[----:B------:R-:W-:Y:S01]  /*eaf0*/  BPT.TRAP 0x1 ;  /* 0x000000040000795c */ /* 0x000fe20000300000 */
.L_x_13701:
[----:B------:R-:W-:Y:S01]  /*eb00*/  IMAD R10, R18, 0x8, R16 ;  /* 0x00000008120a7824 */ /* 0x000fe200078e0210 */
[----:B------:R-:W-:Y:S01]  /*eb10*/  SHF.L.U32 R24, R25, 0x1f, RZ ;  /* 0x0000001f19187819 */ /* 0x000fe200000006ff */
[----:B------:R-:W-:Y:S01]  /*eb20*/  BSSY B1, `(.L_x_13702) ;  /* 0x0000004000017945 */ /* 0x000fe20003800000 */
[----:B-1----:R-:W-:Y:S02]  /*eb30*/  SHF.R.S32.HI R22, RZ, 0x1f, R5 ;  /* 0x0000001fff167819 */ /* 0x002fe40000011405 */
[----:B------:R-:W0:Y:S02]  /*eb40*/  SYNCS.PHASECHK.TRANS64.TRYWAIT P0, [R10+URZ+0x22840], R24 ;  /* 0x022840180a0075a7 */ /* 0x000e24000800017f */
[----:B0-----:R-:W-:Y:S05]  /*eb50*/  @!P0 BRA `(.L_x_13703) ;  /* 0x0000002c00908947 */ /* 0x001fea0003800000 */
.L_x_13784:
[----:B------:R-:W-:Y:S05]  /*eb60*/  BSYNC B1 ;  /* 0x0000000000017941 */ /* 0x000fea0003800000 */
.L_x_13702:
        /* <DEDUP_REMOVED lines=29> */
[----:B------:R-:W1:Y:S01]  /*ed40*/  SHFL.IDX PT, R14, R9, 0x2, 0x181f ;  /* 0x00581f00090e7f89 */ /* 0x000e6200000e0000 */
[----:B--2---:R-:W-:Y:S02]  /*ed50*/  IADD3.X R3, RZ, R3, RZ, P0, !PT ;  /* 0x00000003ff037210 */ /* 0x004fe400007fe4ff */
[----:B---3--:R-:W-:-:S03]  /*ed60*/  IADD3 R6, P0, R6, R0, RZ ;  /* 0x0000000006067210 */ /* 0x008fc60007f1e0ff */
[----:B------:R2:W-:Y:S02]  /*ed70*/  LDGSTS.E.BYPASS.LTC128B.128 [R8+0x1c400], desc[UR48][R2.64], !P1 ;  /* 0x1c40000002087fae */ /* 0x0005e4000c901d70 */
        /* <DEDUP_REMOVED lines=15> */
[----:B------:R3:W1:Y:S01]  /*ee70*/  SHFL.IDX PT, R14, R9, 0x5, 0x181f ;  /* 0x00b81f00090e7f89 */ /* 0x00066200000e0000 */
[----:B--2---:R-:W-:-:S05]  /*ee80*/  IADD3.X R3, RZ, R3, RZ, P0, !PT ;  /* 0x00000003ff037210 */ /* 0x004fca00007fe4ff */
[----:B----4-:R3:W-:Y:S04]  /*ee90*/  LDGSTS.E.BYPASS.LTC128B.128 [R8+0x1e400], desc[UR48][R2.64], !P1 ;  /* 0x1e40000002087fae */ /* 0x0107e8000c901d70 */
.L_x_13798:
        /* <DEDUP_REMOVED lines=8> */
.L_x_13705:
        /* <DEDUP_REMOVED lines=11> */
.L_x_13706:
[----:B------:R1:W-:Y:S01]  /*efd0*/  SYNCS.ARRIVE.TRANS64.A1T0 RZ, [R10+URZ+0x22830], RZ ;  /* 0x022830ff0aff79a7 */ /* 0x0003e2000810003f */
[----:B------:R-:W-:Y:S05]  /*efe0*/  @!P3 BRA `(.L_x_13707) ;  /* 0x000000000004b947 */ /* 0x000fea0003800000 */
[----:B------:R-:W-:Y:S01]  /*eff0*/  BPT.TRAP 0x1 ;  /* 0x000000040000795c */ /* 0x000fe20000300000 */
.L_x_13707:
[----:B------:R-:W2:Y:S01]  /*f000*/  SYNCS.PHASECHK.TRANS64.TRYWAIT P0, [R10+URZ+0x22860], R24 ;  /* 0x022860180a0075a7 */ /* 0x000ea2000800017f */
[----:B------:R-:W-:Y:S04]  /*f010*/  BSSY B1, `(.L_x_13708) ;  /* 0x0000002000017945 */ /* 0x000fe80003800000 */
[----:B--2---:R-:W-:Y:S05]  /*f020*/  @!P0 BRA `(.L_x_13709) ;  /* 0x0000003000008947 */ /* 0x004fea0003800000 */
.L_x_13799:
[----:B------:R-:W-:Y:S05]  /*f030*/  BSYNC B1 ;  /* 0x0000000000017941 */ /* 0x000fea0003800000 */
.L_x_13708:
        /* <DEDUP_REMOVED lines=25> */
[----:B------:R-:W3:Y:S01]  /*f1d0*/  SHFL.IDX PT, R14, R21, RZ, 0x181f ;  /* 0x00181fff150e7589 */ /* 0x000ee200000e0000 */
[----:B------:R-:W-:-:S03]  /*f1e0*/  LEA R22, R22, R16, 0x1 ;  /* 0x0000001016167211 */ /* 0x000fc600078e08ff */
        /* <DEDUP_REMOVED lines=41> */
.L_x_13813:
        /* <DEDUP_REMOVED lines=11> */
.L_x_13711:
        /* <DEDUP_REMOVED lines=11> */
.L_x_13712:
[----:B------:R0:W-:Y:S01]  /*f5e0*/  SYNCS.ARRIVE.TRANS64.A1T0 RZ, [R10+URZ+0x22850], RZ ;  /* 0x022850ff0aff79a7 */ /* 0x0001e2000810003f */
[----:B------:R-:W-:Y:S05]  /*f5f0*/  @P2 BRA `(.L_x_13713) ;  /* 0xfffffff0009c2947 */ /* 0x000fea000383ffff */
[----:B------:R-:W-:Y:S05]  /*f600*/  BSYNC B0 ;  /* 0x0000000000007941 */ /* 0x000fea0003800000 */
.L_x_13700:
        /* <DEDUP_REMOVED lines=21> */
.L_x_13715:
[----:B------:R-:W-:Y:S05]  /*f760*/  BSYNC B0 ;  /* 0x0000000000007941 */ /* 0x000fea0003800000 */
.L_x_13714:
[----:B------:R-:W-:-:S07]  /*f770*/  LOP3.LUT R25, R25, R0, RZ, 0x3c, !PT ;  /* 0x0000000019197212 */ /* 0x000fce00078e3cff */
.L_x_13675:
[----:B------:R-:W-:Y:S05]  /*f780*/  BSYNC B7 ;  /* 0x0000000000077941 */ /* 0x000fea0003800000 */
.L_x_13673:
        /* <DEDUP_REMOVED lines=8> */
[----:B------:R2:W3:Y:S01]  /*f810*/  LDS R31, [R16+0x228d0] ;  /* 0x0228d000101f7984 */ /* 0x0004e20000000800 */
[----:B------:R-:W-:Y:S06]  /*f820*/  BAR.ARV 0x4, 0x180 ;  /* 0x0106000000007b1d */ /* 0x000fec0000002000 */
[----:B------:R-:W-:Y:S05]  /*f830*/  BRA `(.L_x_13717) ;  /* 0x00000000002c7947 */ /* 0x000fea0003800000 */
.L_x_13716:
[----:B------:R-:W-:-:S03]  /*f840*/  UMOV UR4, 0xffffffff ;  /* 0xffffffff00047882 */ /* 0x000fc60000000000 */
[----:B------:R-:W-:Y:S05]  /*f850*/  BRA.DIV UR4, `(.L_x_13718) ;  /* 0x0000002e04d07947 */ /* 0x000fea000b800000 */
[----:B------:R2:W3:Y:S02]  /*f860*/  SHFL.IDX PT, R14, R31, RZ, 0x1f ;  /* 0x00001fff1f0e7589 */ /* 0x0004e400000e0000 */
.L_x_13816:
        /* <DEDUP_REMOVED lines=8> */
.L_x_13717:
[----:B------:R-:W-:Y:S02]  /*f8f0*/  ULDC UR4, c[0x0][0xc38] ;  /* 0x00030e0000047ab9 */ /* 0x000fe40000000800 */
[----:B---3--:R-:W-:-:S13]  /*f900*/  ISETP.GE.AND P0, PT, R31, UR4, PT ;  /* 0x000000041f007c0c */ /* 0x008fda000bf06270 */
[----:B------:R-:W-:Y:S05]  /*f910*/  @!P0 BRA `(.L_x_13719) ;  /* 0xffffffc800948947 */ /* 0x000fea000383ffff */
.L_x_13670:
[----:B------:R-:W3:Y:S01]  /*f920*/  LDL.LU R0, [R1] ;  /* 0x0000000001007983 */ /* 0x000ee20000300800 */
        /* <DEDUP_REMOVED lines=11> */
.L_x_13817:
[----:B------:R-:W-:Y:S05]  /*f9e0*/  BSYNC B0 ;  /* 0x0000000000007941 */ /* 0x000fea0003800000 */
.L_x_13720:
[----:B------:R-:W-:-:S03]  /*f9f0*/  UMOV UR4, 0xffffffff ;  /* 0xffffffff00047882 */ /* 0x000fc60000000000 */
[----:B------:R-:W-:Y:S05]  /*fa00*/  BRA.DIV UR4, `(.L_x_13722) ;  /* 0x0000002e04a07947 */ /* 0x000fea000b800000 */
[----:B---3--:R-:W3:Y:S02]  /*fa10*/  S2R R0, SR_TID.X ;  /* 0x0000000000007919 */ /* 0x008ee40000002100 */
[----:B---3--:R-:W-:-:S04]  /*fa20*/  SHF.R.U32.HI R0, RZ, 0x5, R0 ;  /* 0x00000005ff007819 */ /* 0x008fc80000011600 */
[----:B------:R-:W-:-:S05]  /*fa30*/  LOP3.LUT R0, R0, 0x3, RZ, 0xc0, !PT ;  /* 0x0000000300007812 */ /* 0x000fca00078ec0ff */
[----:B------:R3:W4:Y:S02]  /*fa40*/  SHFL.IDX PT, R14, R0, RZ, 0x1f ;  /* 0x00001fff000e7589 */ /* 0x00072400000e0000 */
.L_x_13820:
[----:B----4-:R-:W-:Y:S01]  /*fa50*/  ISETP.NE.AND P0, PT, R14, RZ, PT ;  /* 0x000000ff0e00720c */ /* 0x010fe20003f05270 */
[----:B------:R-:W-:-:S12]  /*fa60*/  BSSY B0, `(.L_x_13723) ;  /* 0x0000024000007945 */ /* 0x000fd80003800000 */
[----:B------:R-:W-:Y:S05]  /*fa70*/  @P0 BRA `(.L_x_13724) ;  /* 0x0000000000880947 */ /* 0x000fea0003800000 */
[----:B------:R-:W-:-:S03]  /*fa80*/  UMOV UR4, 0xffffffff ;  /* 0xffffffff00047882 */ /* 0x000fc60000000000 */
[----:B------:R-:W-:Y:S05]  /*fa90*/  BRA.DIV UR4, `(.L_x_13725) ;  /* 0x0000002e04b07947 */ /* 0x000fea000b800000 */
[----:B------:R-:W-:-:S13]  /*faa0*/  ELECT P6, URZ, PT ;  /* 0x00000000003f782f */ /* 0x000fda00038c0000 */
.L_x_13823:
[----:B------:R-:W-:Y:S05]  /*fab0*/  @!P6 BRA `(.L_x_13724) ;  /* 0x000000000078e947 */ /* 0x000fea0003800000 */
[----:B------:R-:W-:-:S06]  /*fac0*/  ULOP3.LUT UR4, UR45, 0x2, URZ, 0xfc, !UPT ;  /* 0x000000022d047892 */ /* 0x000fcc000f8efc3f */
[----:B---3--:R-:W-:-:S05]  /*fad0*/  IMAD.U32 R0, RZ, RZ, UR4 ;  /* 0x00000004ff007e24 */ /* 0x008fca000f8e00ff */
[----:B------:R-:W-:-:S13]  /*fae0*/  ISETP.NE.AND P0, PT, R0, 0x3, PT ;  /* 0x000000030000780c */ /* 0x000fda0003f05270 */
[----:B------:R-:W-:Y:S05]  /*faf0*/  @!P0 BRA `(.L_x_13726) ;  /* 0x0000000000048947 */ /* 0x000fea0003800000 */
[----:B------:R-:W-:Y:S01]  /*fb00*/  BPT.TRAP 0x1 ;  /* 0x000000040000795c */ /* 0x000fe20000300000 */
.L_x_13726:
[C---:B------:R-:W-:Y:S01]  /*fb10*/  LEA R3, R18.reuse, R5, 0x3 ;  /* 0x0000000512037211 */ /* 0x040fe200078e18ff */
[----:B------:R-:W-:Y:S01]  /*fb20*/  VIADD R18, R18, 0x1 ;  /* 0x0000000112127836 */ /* 0x000fe20000000000 */
[----:B------:R-:W-:-:S04]  /*fb30*/  SHF.L.U32 R2, R25, 0x1f, RZ ;  /* 0x0000001f19027819 */ /* 0x000fc800000006ff */
[----:B------:R-:W3:Y:S01]  /*fb40*/  SYNCS.PHASECHK.TRANS64.TRYWAIT P1, [R3+URZ+0x22840], R2 ;  /* 0x02284002030075a7 */ /* 0x000ee2000802017f */
[----:B------:R-:W-:-:S04]  /*fb50*/  ISETP.NE.AND P2, PT, R18, 0x2, PT ;  /* 0x000000021200780c */ /* 0x000fc80003f45270 */
[----:B------:R-:W-:Y:S01]  /*fb60*/  SEL R0, RZ, 0x1, P2 ;  /* 0x00000001ff007807 */ /* 0x000fe20001000000 */
[----:B---3--:R-:W-:Y:S08]  /*fb70*/  @!P1 BRA `(.L_x_13727) ;  /* 0x0000002c00989947 */ /* 0x008ff00003800000 */
.L_x_13824:
[----:B------:R-:W-:Y:S02]  /*fb80*/  SEL R18, R18, RZ, P2 ;  /* 0x000000ff12127207 */ /* 0x000fe40001000000 */
[----:B------:R-:W-:Y:S01]  /*fb90*/  LOP3.LUT R0, R25, R0, RZ, 0x3c, !PT ;  /* 0x0000000019007212 */ /* 0x000fe200078e3cff */
[----:B------:R-:W-:Y:S06]  /*fba0*/  @!P0 BRA `(.L_x_13728) ;  /* 0x0000000000048947 */ /* 0x000fec0003800000 */
[----:B------:R-:W-:Y:S01]  /*fbb0*/  BPT.TRAP 0x1 ;  /* 0x000000040000795c */ /* 0x000fe20000300000 */
.L_x_13728:
[----:B------:R-:W-:Y:S01]  /*fbc0*/  IMAD R5, R18, 0x8, R5 ;  /* 0x0000000812057824 */ /* 0x000fe200078e0205 */
[----:B------:R-:W-:-:S04]  /*fbd0*/  SHF.L.U32 R0, R0, 0x1f, RZ ;  /* 0x0000001f00007819 */ /* 0x000fc800000006ff */
[----:B------:R-:W4:Y:S02]  /*fbe0*/  SYNCS.PHASECHK.TRANS64.TRYWAIT P1, [R5+URZ+0x22840], R0 ;  /* 0x02284000050075a7 */ /* 0x000f24000802017f */
[----:B----4-:R-:W-:Y:S05]  /*fbf0*/  @!P1 BRA `(.L_x_13729) ;  /* 0x0000002c008c9947 */ /* 0x010fea0003800000 */
.L_x_13825:
[----:B------:R-:W-:Y:S05]  /*fc00*/  @!P0 BRA `(.L_x_13730) ;  /* 0x0000000000048947 */ /* 0x000fea0003800000 */
[----:B------:R-:W-:Y:S01]  /*fc10*/  BPT.TRAP 0x1 ;  /* 0x000000040000795c */ /* 0x000fe20000300000 */
.L_x_13730:
[----:B------:R-:W0:Y:S02]  /*fc20*/  SYNCS.PHASECHK.TRANS64.TRYWAIT P1, [R3+URZ+0x22860], R2 ;  /* 0x02286002030075a7 */ /* 0x000e24000802017f */
[----:B0-----:R-:W-:Y:S05]  /*fc30*/  @!P1 BRA `(.L_x_13731) ;  /* 0x0000002c00909947 */ /* 0x001fea0003800000 */
.L_x_13826:
[----:B------:R-:W-:Y:S05]  /*fc40*/  @!P0 BRA `(.L_x_13732) ;  /* 0x0000000000048947 */ /* 0x000fea0003800000 */
[----:B------:R-:W-:Y:S01]  /*fc50*/  BPT.TRAP 0x1 ;  /* 0x000000040000795c */ /* 0x000fe20000300000 */
.L_x_13732:
[----:B------:R0:W0:Y:S02]  /*fc60*/  SYNCS.PHASECHK.TRANS64.TRYWAIT P0, [R5+URZ+0x22860], R0 ;  /* 0x02286000050075a7 */ /* 0x000024000800017f */
[----:B0-----:R-:W-:Y:S05]  /*fc70*/  @!P0 NANOSLEEP.SYNCS 0x989680 ;  /* 0x009896800000895d */ /* 0x001fea0003900000 */
[----:B------:R-:W0:Y:S02]  /*fc80*/  @!P0 SYNCS.PHASECHK.TRANS64 P0, [R5+URZ+0x22860], R0 ;  /* 0x02286000050085a7 */ /* 0x000e24000800007f */
[----:B0-----:R-:W-:Y:S05]  /*fc90*/  @!P0 BRA `(.L_x_13732) ;  /* 0xfffffffc00f08947 */ /* 0x001fea000383ffff */
.L_x_13724:
[----:B------:R-:W-:Y:S05]  /*fca0*/  BSYNC B0 ;  /* 0x0000000000007941 */ /* 0x000fea0003800000 */
.L_x_13723:
[----:B------:R-:W-:Y:S05]  /*fcb0*/  EXIT ;  /* 0x000000000000794d */ /* 0x000fea0003800000 */
.L_x_13617:
[----:B0-----:R-:W-:-:S04]  /*fcc0*/  IMAD.U32 R3, RZ, RZ, UR47 ;  /* 0x0000002fff037e24 */ /* 0x001fc8000f8e00ff */
[----:B------:R0:W1:Y:S03]  /*fcd0*/  SYNCS.PHASECHK.TRANS64.TRYWAIT P0, [R3+URZ+0x22800], R0 ;  /* 0x02280000030075a7 */ /* 0x000066000800017f */
[----:B-1----:R-:W-:Y:S05]  /*fce0*/  @!P0 NANOSLEEP.SYNCS 0x989680 ;  /* 0x009896800000895d */ /* 0x002fea0003900000 */
[----:B------:R-:W1:Y:S02]  /*fcf0*/  @!P0 SYNCS.PHASECHK.TRANS64 P0, [R3+URZ+0x22800], R0 ;  /* 0x02280000030085a7 */ /* 0x000e64000800007f */
[----:B-1----:R-:W-:Y:S05]  /*fd00*/  @!P0 BRA `(.L_x_13617) ;  /* 0xfffffffc00ec8947 */ /* 0x002fea000383ffff */
[----:B------:R-:W-:Y:S05]  /*fd10*/  BRA `(.L_x_13733) ;  /* 0xffffff1800e07947 */ /* 0x000fea000383ffff */
.L_x_13621:
[----:B-1----:R-:W-:-:S04]  /*fd20*/  IMAD.U32 R3, RZ, RZ, UR22 ;  /* 0x00000016ff037e24 */ /* 0x002fc8000f8e00ff */
[----:B------:R1:W2:Y:S03]  /*fd30*/  SYNCS.PHASECHK.TRANS64.TRYWAIT P1, [R3+URZ+0x22830], R8 ;  /* 0x02283008030075a7 */ /* 0x0002a6000802017f */
[----:B--2---:R-:W-:Y:S05]  /*fd40*/  @!P1 NANOSLEEP.SYNCS 0x989680 ;  /* 0x009896800000995d */ /* 0x004fea0003900000 */
[----:B------:R-:W2:Y:S02]  /*fd50*/  @!P1 SYNCS.PHASECHK.TRANS64 P1, [R3+URZ+0x22830], R8 ;  /* 0x02283008030095a7 */ /* 0x000ea4000802007f */
[----:B--2---:R-:W-:Y:S05]  /*fd60*/  @!P1 BRA `(.L_x_13621) ;  /* 0xfffffffc00ec9947 */ /* 0x004fea000383ffff */
[----:B------:R-:W-:Y:S05]  /*fd70*/  BRA `(.L_x_13620) ;  /* 0xffffff1c00047947 */ /* 0x000fea000383ffff */
.L_x_13626:
[----:B-1----:R-:W-:-:S04]  /*fd80*/  MOV R9, UR22 ;  /* 0x0000001600097c02 */ /* 0x002fc80008000f00 */
[----:B------:R1:W2:Y:S03]  /*fd90*/  SYNCS.PHASECHK.TRANS64.TRYWAIT P1, [R9+URZ+0x22850], R8 ;  /* 0x02285008090075a7 */ /* 0x0002a6000802017f */
[----:B--2---:R-:W-:Y:S05]  /*fda0*/  @!P1 NANOSLEEP.SYNCS 0x989680 ;  /* 0x009896800000995d */ /* 0x004fea0003900000 */
[----:B------:R-:W2:Y:S02]  /*fdb0*/  @!P1 SYNCS.PHASECHK.TRANS64 P1, [R9+URZ+0x22850], R8 ;  /* 0x02285008090095a7 */ /* 0x000ea4000802007f */
[----:B--2---:R-:W-:Y:S05]  /*fdc0*/  @!P1 BRA `(.L_x_13626) ;  /* 0xfffffffc00ec9947 */ /* 0x004fea000383ffff */
[----:B------:R-:W-:Y:S05]  /*fdd0*/  BRA `(.L_x_13625) ;  /* 0xffffff3800947947 */ /* 0x000fea000383ffff */
.L_x_13632:
[----:B-1----:R-:W-:-:S04]  /*fde0*/  IMAD.U32 R0, RZ, RZ, UR26 ;  /* 0x0000001aff007e24 */ /* 0x002fc8000f8e00ff */
[----:B------:R1:W2:Y:S03]  /*fdf0*/  SYNCS.PHASECHK.TRANS64.TRYWAIT P1, [R0+URZ+0x22830], R7 ;  /* 0x02283007000075a7 */ /* 0x0002a6000802017f */
[----:B--2---:R-:W-:Y:S05]  /*fe00*/  @!P1 NANOSLEEP.SYNCS 0x989680 ;  /* 0x009896800000995d */ /* 0x004fea0003900000 */
[----:B------:R-:W2:Y:S02]  /*fe10*/  @!P1 SYNCS.PHASECHK.TRANS64 P1, [R0+URZ+0x22830], R7 ;  /* 0x02283007000095a7 */ /* 0x000ea4000802007f */
[----:B--2---:R-:W-:Y:S05]  /*fe20*/  @!P1 BRA `(.L_x_13632) ;  /* 0xfffffffc00ec9947 */ /* 0x004fea000383ffff */
[----:B------:R-:W-:Y:S05]  /*fe30*/  BRA `(.L_x_13631) ;  /* 0xffffff3c00dc7947 */ /* 0x000fea000383ffff */
.L_x_13637:
[----:B-1----:R-:W-:-:S04]  /*fe40*/  IMAD.U32 R10, RZ, RZ, UR26 ;  /* 0x0000001aff0a7e24 */ /* 0x002fc8000f8e00ff */
[----:B------:R1:W2:Y:S03]  /*fe50*/  SYNCS.PHASECHK.TRANS64.TRYWAIT P1, [R10+URZ+0x22850], R7 ;  /* 0x022850070a0075a7 */ /* 0x0002a6000802017f */
[----:B--2---:R-:W-:Y:S05]  /*fe60*/  @!P1 NANOSLEEP.SYNCS 0x989680 ;  /* 0x009896800000995d */ /* 0x004fea0003900000 */
[----:B------:R-:W2:Y:S02]  /*fe70*/  @!P1 SYNCS.PHASECHK.TRANS64 P1, [R10+URZ+0x22850], R7 ;  /* 0x022850070a0095a7 */ /* 0x000ea4000802007f */
[----:B--2---:R-:W-:Y:S05]  /*fe80*/  @!P1 BRA `(.L_x_13637) ;  /* 0xfffffffc00ec9947 */ /* 0x004fea000383ffff */
[----:B------:R-:W-:Y:S05]  /*fe90*/  BRA `(.L_x_13636) ;  /* 0xffffff6400607947 */ /* 0x000fea000383ffff */
.L_x_13644:
[----:B-1----:R-:W-:-:S04]  /*fea0*/  IMAD.U32 R0, RZ, RZ, UR25 ;  /* 0x00000019ff007e24 */ /* 0x002fc8000f8e00ff */
[----:B------:R1:W2:Y:S03]  /*feb0*/  SYNCS.PHASECHK.TRANS64.TRYWAIT P1, [R0+URZ+0x22830], R7 ;  /* 0x02283007000075a7 */ /* 0x0002a6000802017f */
[----:B--2---:R-:W-:Y:S05]  /*fec0*/  @!P1 NANOSLEEP.SYNCS 0x989680 ;  /* 0x009896800000995d */ /* 0x004fea0003900000 */
[----:B------:R-:W2:Y:S02]  /*fed0*/  @!P1 SYNCS.PHASECHK.TRANS64 P1, [R0+URZ+0x22830], R7 ;  /* 0x02283007000095a7 */ /* 0x000ea4000802007f */
[----:B--2---:R-:W-:Y:S05]  /*fee0*/  @!P1 BRA `(.L_x_13644) ;  /* 0xfffffffc00ec9947 */ /* 0x004fea000383ffff */
[----:B------:R-:W-:Y:S05]  /*fef0*/  BRA `(.L_x_13643) ;  /* 0xffffff68006c7947 */ /* 0x000fea000383ffff */
.L_x_13649:
[----:B-1----:R-:W-:-:S04]  /*ff00*/  IMAD.U32 R10, RZ, RZ, UR25 ;  /* 0x00000019ff0a7e24 */ /* 0x002fc8000f8e00ff */
[----:B------:R1:W2:Y:S03]  /*ff10*/  SYNCS.PHASECHK.TRANS64.TRYWAIT P1, [R10+URZ+0x22850], R7 ;  /* 0x022850070a0075a7 */ /* 0x0002a6000802017f */
[----:B--2---:R-:W-:Y:S05]  /*ff20*/  @!P1 NANOSLEEP.SYNCS 0x989680 ;  /* 0x009896800000995d */ /* 0x004fea0003900000 */
[----:B------:R-:W2:Y:S02]  /*ff30*/  @!P1 SYNCS.PHASECHK.TRANS64 P1, [R10+URZ+0x22850], R7 ;  /* 0x022850070a0095a7 */ /* 0x000ea4000802007f */
[----:B--2---:R-:W-:Y:S05]  /*ff40*/  @!P1 BRA `(.L_x_13649) ;  /* 0xfffffffc00ec9947 */ /* 0x004fea000383ffff */
[----:B------:R-:W-:Y:S05]  /*ff50*/  BRA `(.L_x_13648) ;  /* 0xffffff8800107947 */ /* 0x000fea000383ffff */
.L_x_13681:
[----:B------:R-:W2:Y:S01]  /*ff60*/  S2R R20, SR_TID.X ;  /* 0x0000000000147919 */ /* 0x000ea20000002100 */
[----:B------:R-:W-:Y:S02]  /*ff70*/  IMAD.MOV.U32 R12, RZ, RZ, RZ ;  /* 0x000000ffff0c7224 */ /* 0x000fe400078e00ff */
[----:B------:R-:W-:Y:S02]  /*ff80*/  IMAD.MOV.U32 R11, RZ, RZ, 0x1f ;  /* 0x0000001fff0b7424 */ /* 0x000fe400078e00ff */
[----:B------:R-:W-:Y:S01]  /*ff90*/  IMAD.MOV.U32 R15, RZ, RZ, -0x1 ;  /* 0xffffffffff0f7424 */ /* 0x000fe200078e00ff */
[----:B--2---:R-:W-:-:S04]  /*ffa0*/  SHF.R.U32.HI R20, RZ, 0x5, R20 ;  /* 0x00000005ff147819 */ /* 0x004fc80000011614 */
[----:B------:R-:W-:-:S04]  /*ffb0*/  LOP3.LUT R20, R20, 0x3, RZ, 0xc0, !PT ;  /* 0x0000000314147812 */ /* 0x000fc800078ec0ff */
[----:B------:R-:W-:-:S07]  /*ffc0*/  MOV R13, R20 ;  /* 0x00000014000d7202 */ /* 0x000fce0000000f00 */
[----:B01---5:R-:W-:Y:S05]  /*ffd0*/  WARPSYNC.COLLECTIVE R15, `(.L_x_13734) ;  /* 0x000000000f087348 */ /* 0x023fea0003c00000 */
[----:B------:R2:W3:Y:S02]  /*ffe0*/  SHFL.IDX P6, R14, R13, R12, R11 ;  /* 0x0000000c0d0e7389 */ /* 0x0004e400000c000b */
[----:B0123-5:R-:W-:Y:S01]  /*fff0*/  ENDCOLLECTIVE ;  /* 0x000000000000791b */ /* 0x02ffe20003800000 */
.L_x_13734:
[----:B------:R-:W-:Y:S05]  /*10000*/  BRA `(.L_x_13735) ;  /* 0xffffffcc005c7947 */ /* 0x000fea000383ffff */
.L_x_13684:
[----:B0-----:R0:W1:Y:S02]  /*10010*/  SYNCS.PHASECHK.TRANS64.TRYWAIT P0, [R22+URZ+0x22840], R3 ;  /* 0x02284003160075a7 */ /* 0x001064000800017f */
[----:B-1----:R-:W-:Y:S05]  /*10020*/  @!P0 NANOSLEEP.SYNCS 0x989680 ;  /* 0x009896800000895d */ /* 0x002fea0003900000 */
[----:B------:R-:W1:Y:S02]  /*10030*/  @!P0 SYNCS.PHASECHK.TRANS64 P0, [R22+URZ+0x22840], R3 ;  /* 0x02284003160085a7 */ /* 0x000e64000800007f */
[----:B-1----:R-:W-:Y:S05]  /*10040*/  @!P0 BRA `(.L_x_13684) ;  /* 0xfffffffc00f08947 */ /* 0x002fea000383ffff */
[----:B------:R-:W-:Y:S05]  /*10050*/  BRA `(.L_x_13736) ;  /* 0xffffffd000047947 */ /* 0x000fea000383ffff */
.L_x_13685:
        /* <DEDUP_REMOVED lines=8> */
.L_x_13738:
[----:B------:R-:W-:Y:S05]  /*100e0*/  BSYNC B0 ;  /* 0x0000000000007941 */ /* 0x000fea0003800000 */
.L_x_13737:
        /* <DEDUP_REMOVED lines=9> */
.L_x_13739:
        /* <DEDUP_REMOVED lines=8> */
.L_x_13740:
        /* <DEDUP_REMOVED lines=11> */
.L_x_13741:
[----:B------:R-:W-:Y:S02]  /*102b0*/  IMAD.MOV.U32 R13, RZ, RZ, R5 ;  /* 0x000000ffff0d7224 */ /* 0x000fe400078e0005 */
[----:B------:R-:W-:Y:S01]  /*102c0*/  IMAD.MOV.U32 R12, RZ, RZ, 0x2 ;  /* 0x00000002ff0c7424 */ /* 0x000fe200078e00ff */
[----:B------:R-:W-:-:S13]  /*102d0*/  @P0 LEA R2, P1, R8, R14, 0x1 ;  /* 0x0000000e08020211 */ /* 0x000fda00078208ff */
[----:B------:R-:W-:Y:S05]  /*102e0*/  WARPSYNC.COLLECTIVE R15, `(.L_x_13742) ;  /* 0x000000000f087348 */ /* 0x000fea0003c00000 */
[----:B------:R0:W1:Y:S02]  /*102f0*/  SHFL.IDX P6, R14, R13, R12, R11 ;  /* 0x0000000c0d0e7389 */ /* 0x00006400000c000b */
[----:B01----:R-:W-:Y:S01]  /*10300*/  ENDCOLLECTIVE ;  /* 0x000000000000791b */ /* 0x003fe20003800000 */
.L_x_13742:
[----:B------:R-:W-:-:S05]  /*10310*/  @P0 IADD3.X R3, RZ, R6, RZ, P1, !PT ;  /* 0x00000006ff030210 */ /* 0x000fca0000ffe4ff */
        /* <DEDUP_REMOVED lines=11> */
.L_x_13743:
[----:B------:R-:W-:Y:S02]  /*103d0*/  IMAD.MOV.U32 R13, RZ, RZ, R5 ;  /* 0x000000ffff0d7224 */ /* 0x000fe400078e0005 */
[----:B------:R-:W-:Y:S01]  /*103e0*/  IMAD.MOV.U32 R12, RZ, RZ, 0x3 ;  /* 0x00000003ff0c7424 */ /* 0x000fe200078e00ff */
[----:B------:R-:W-:-:S13]  /*103f0*/  @P0 LEA R2, P1, R8, R14, 0x1 ;  /* 0x0000000e08020211 */ /* 0x000fda00078208ff */
[----:B------:R-:W-:Y:S05]  /*10400*/  WARPSYNC.COLLECTIVE R15, `(.L_x_13744) ;  /* 0x000000000f087348 */ /* 0x000fea0003c00000 */
[----:B------:R0:W1:Y:S02]  /*10410*/  SHFL.IDX P6, R14, R13, R12, R11 ;  /* 0x0000000c0d0e7389 */ /* 0x00006400000c000b */
[----:B01----:R-:W-:Y:S01]  /*10420*/  ENDCOLLECTIVE ;  /* 0x000000000000791b */ /* 0x003fe20003800000 */
.L_x_13744:
[----:B------:R-:W-:-:S05]  /*10430*/  @P0 IMAD.X R3, RZ, RZ, R6, P1 ;  /* 0x000000ffff030224 */ /* 0x000fca00008e0606 */
        /* <DEDUP_REMOVED lines=11> */
.L_x_13745:
[----:B------:R-:W-:Y:S01]  /*104f0*/  IMAD.MOV.U32 R13, RZ, RZ, R5 ;  /* 0x000000ffff0d7224 */ /* 0x000fe200078e0005 */
[----:B------:R-:W-:Y:S02]  /*10500*/  MOV R12, 0x4 ;  /* 0x00000004000c7802 */ /* 0x000fe40000000f00 */
[----:B------:R-:W-:-:S13]  /*10510*/  @P0 LEA R2, P1, R8, R14, 0x1 ;  /* 0x0000000e08020211 */ /* 0x000fda00078208ff */
[----:B------:R-:W-:Y:S05]  /*10520*/  WARPSYNC.COLLECTIVE R15, `(.L_x_13746) ;  /* 0x000000000f087348 */ /* 0x000fea0003c00000 */
[----:B------:R0:W1:Y:S02]  /*10530*/  SHFL.IDX P6, R14, R13, R12, R11 ;  /* 0x0000000c0d0e7389 */ /* 0x00006400000c000b */
[----:B01----:R-:W-:Y:S01]  /*10540*/  ENDCOLLECTIVE ;  /* 0x000000000000791b */ /* 0x003fe20003800000 */
.L_x_13746:
        /* <DEDUP_REMOVED lines=12> */
.L_x_13747:
[----:B------:R-:W-:Y:S01]  /*10610*/  MOV R13, R5 ;  /* 0x00000005000d7202 */ /* 0x000fe20000000f00 */
[----:B------:R-:W-:Y:S01]  /*10620*/  IMAD.MOV.U32 R12, RZ, RZ, 0x5 ;  /* 0x00000005ff0c7424 */ /* 0x000fe200078e00ff */
[----:B------:R-:W-:-:S13]  /*10630*/  @P0 LEA R2, P1, R8, R14, 0x1 ;  /* 0x0000000e08020211 */ /* 0x000fda00078208ff */
[----:B------:R-:W-:Y:S05]  /*10640*/  WARPSYNC.COLLECTIVE R15, `(.L_x_13748) ;  /* 0x000000000f087348 */ /* 0x000fea0003c00000 */
[----:B------:R0:W1:Y:S02]  /*10650*/  SHFL.IDX P6, R14, R13, R12, R11 ;  /* 0x0000000c0d0e7389 */ /* 0x00006400000c000b */
[----:B01----:R-:W-:Y:S01]  /*10660*/  ENDCOLLECTIVE ;  /* 0x000000000000791b */ /* 0x003fe20003800000 */
.L_x_13748:
        /* <DEDUP_REMOVED lines=10> */
.L_x_13749:
[----:B------:R-:W-:Y:S05]  /*10710*/  BRA `(.L_x_13750) ;  /* 0xffffffcc00687947 */ /* 0x000fea000383ffff */
.L_x_13690:
[----:B------:R-:W-:Y:S01]  /*10720*/  IMAD.MOV.U32 R13, RZ, RZ, R5 ;  /* 0x000000ffff0d7224 */ /* 0x000fe200078e0005 */
[----:B------:R-:W-:Y:S01]  /*10730*/  MOV R12, RZ ;  /* 0x000000ff000c7202 */ /* 0x000fe20000000f00 */
[----:B------:R-:W-:Y:S01]  /*10740*/  IMAD.MOV.U32 R11, RZ, RZ, 0x181f ;  /* 0x0000181fff0b7424 */ /* 0x000fe200078e00ff */
[----:B------:R-:W-:Y:S01]  /*10750*/  MOV R4, UR42 ;  /* 0x0000002a00047c02 */ /* 0x000fe20008000f00 */
[----:B------:R-:W-:-:S04]  /*10760*/  IMAD.MOV.U32 R15, RZ, RZ, -0x1 ;  /* 0xffffffffff0f7424 */ /* 0x000fc800078e00ff */
[----:B------:R-:W-:-:S07]  /*10770*/  IMAD R4, R4, 0x80, R33 ;  /* 0x0000008004047824 */ /* 0x000fce00078e0221 */
[----:B-1----:R-:W-:Y:S05]  /*10780*/  WARPSYNC.COLLECTIVE R15, `(.L_x_13751) ;  /* 0x000000000f087348 */ /* 0x002fea0003c00000 */
[----:B------:R0:W2:Y:S02]  /*10790*/  SHFL.IDX P6, R14, R13, R12, R11 ;  /* 0x0000000c0d0e7389 */ /* 0x0000a400000c000b */
[----:B012---:R-:W-:Y:S01]  /*107a0*/  ENDCOLLECTIVE ;  /* 0x000000000000791b */ /* 0x007fe20003800000 */
.L_x_13751:
[C---:B------:R-:W-:Y:S01]  /*107b0*/  VIADD R6, R4.reuse, 0x10 ;  /* 0x0000001004067836 */ /* 0x040fe20000000000 */
[----:B------:R-:W-:Y:S01]  /*107c0*/  ISETP.GE.AND P0, PT, R4, UR37, PT ;  /* 0x0000002504007c0c */ /* 0x000fe2000bf06270 */
[----:B------:R-:W-:Y:S02]  /*107d0*/  IMAD.MOV.U32 R13, RZ, RZ, R0 ;  /* 0x000000ffff0d7224 */ /* 0x000fe400078e0000 */
[----:B------:R-:W-:-:S10]  /*107e0*/  IMAD.MOV.U32 R2, RZ, RZ, R14 ;  /* 0x000000ffff027224 */ /* 0x000fd400078e000e */
[----:B------:R-:W-:Y:S05]  /*107f0*/  WARPSYNC.COLLECTIVE R15, `(.L_x_13752) ;  /* 0x000000000f087348 */ /* 0x000fea0003c00000 */
[----:B------:R0:W1:Y:S02]  /*10800*/  SHFL.IDX P6, R14, R13, R12, R11 ;  /* 0x0000000c0d0e7389 */ /* 0x00006400000c000b */
[----:B01----:R-:W-:Y:S01]  /*10810*/  ENDCOLLECTIVE ;  /* 0x000000000000791b */ /* 0x003fe20003800000 */
.L_x_13752:
        /* <DEDUP_REMOVED lines=8> */
.L_x_13753:
        /* <DEDUP_REMOVED lines=10> */
.L_x_13754:
[----:B------:R-:W-:Y:S02]  /*10940*/  IMAD.MOV.U32 R13, RZ, RZ, R5 ;  /* 0x000000ffff0d7224 */ /* 0x000fe400078e0005 */
[----:B------:R-:W-:Y:S01]  /*10950*/  IMAD.MOV.U32 R12, RZ, RZ, 0x2 ;  /* 0x00000002ff0c7424 */ /* 0x000fe200078e00ff */
[----:B------:R-:W-:-:S13]  /*10960*/  @!P0 LEA R2, P1, R8, R14, 0x1 ;  /* 0x0000000e08028211 */ /* 0x000fda00078208ff */
[----:B------:R-:W-:Y:S05]  /*10970*/  WARPSYNC.COLLECTIVE R15, `(.L_x_13755) ;  /* 0x000000000f087348 */ /* 0x000fea0003c00000 */
[----:B------:R0:W1:Y:S02]  /*10980*/  SHFL.IDX P6, R14, R13, R12, R11 ;  /* 0x0000000c0d0e7389 */ /* 0x00006400000c000b */
[----:B01----:R-:W-:Y:S01]  /*10990*/  ENDCOLLECTIVE ;  /* 0x000000000000791b */ /* 0x003fe20003800000 */
.L_x_13755:
[----:B------:R-:W-:Y:S01]  /*109a0*/  @!P0 IMAD.X R3, RZ, RZ, R6, P1 ;  /* 0x000000ffff038224 */ /* 0x000fe200008e0606 */
[----:B------:R-:W-:-:S04]  /*109b0*/  IADD3 R6, R4, 0x20, RZ ;  /* 0x0000002004067810 */ /* 0x000fc80007ffe0ff */
        /* <DEDUP_REMOVED lines=10> */
.L_x_13756:
[----:B------:R-:W-:Y:S02]  /*10a60*/  IMAD.MOV.U32 R13, RZ, RZ, R5 ;  /* 0x000000ffff0d7224 */ /* 0x000fe400078e0005 */
[----:B------:R-:W-:Y:S01]  /*10a70*/  IMAD.MOV.U32 R12, RZ, RZ, 0x3 ;  /* 0x00000003ff0c7424 */ /* 0x000fe200078e00ff */
[----:B------:R-:W-:-:S13]  /*10a80*/  @!P0 LEA R2, P1, R8, R14, 0x1 ;  /* 0x0000000e08028211 */ /* 0x000fda00078208ff */
[----:B------:R-:W-:Y:S05]  /*10a90*/  WARPSYNC.COLLECTIVE R15, `(.L_x_13757) ;  /* 0x000000000f087348 */ /* 0x000fea0003c00000 */
[----:B------:R0:W1:Y:S02]  /*10aa0*/  SHFL.IDX P6, R14, R13, R12, R11 ;  /* 0x0000000c0d0e7389 */ /* 0x00006400000c000b */
[----:B01----:R-:W-:Y:S01]  /*10ab0*/  ENDCOLLECTIVE ;  /* 0x000000000000791b */ /* 0x003fe20003800000 */
.L_x_13757:
[----:B------:R-:W-:Y:S01]  /*10ac0*/  @!P0 IADD3.X R3, RZ, R6, RZ, P1, !PT ;  /* 0x00000006ff038210 */ /* 0x000fe20000ffe4ff */
[----:B------:R-:W-:-:S04]  /*10ad0*/  VIADD R6, R4, 0x30 ;  /* 0x0000003004067836 */ /* 0x000fc80000000000 */
        /* <DEDUP_REMOVED lines=10> */
.L_x_13758:
[----:B------:R-:W-:Y:S02]  /*10b80*/  IMAD.MOV.U32 R13, RZ, RZ, R5 ;  /* 0x000000ffff0d7224 */ /* 0x000fe400078e0005 */
[----:B------:R-:W-:Y:S01]  /*10b90*/  IMAD.MOV.U32 R12, RZ, RZ, 0x4 ;  /* 0x00000004ff0c7424 */ /* 0x000fe200078e00ff */
[----:B------:R-:W-:-:S13]  /*10ba0*/  @!P0 LEA R2, P1, R8, R14, 0x1 ;  /* 0x0000000e08028211 */ /* 0x000fda00078208ff */
[----:B------:R-:W-:Y:S05]  /*10bb0*/  WARPSYNC.COLLECTIVE R15, `(.L_x_13759) ;  /* 0x000000000f087348 */ /* 0x000fea0003c00000 */
[----:B------:R0:W1:Y:S02]  /*10bc0*/  SHFL.IDX P6, R14, R13, R12, R11 ;  /* 0x0000000c0d0e7389 */ /* 0x00006400000c000b */
[----:B01----:R-:W-:Y:S01]  /*10bd0*/  ENDCOLLECTIVE ;  /* 0x000000000000791b */ /* 0x003fe20003800000 */
.L_x_13759:
[----:B------:R-:W-:Y:S02]  /*10be0*/  @!P0 IMAD.X R3, RZ, RZ, R6, P1 ;  /* 0x000000ffff038224 */ /* 0x000fe400008e0606 */
[----:B------:R-:W-:-:S03]  /*10bf0*/  VIADD R6, R4, 0x40 ;  /* 0x0000004004067836 */ /* 0x000fc60000000000 */
[----:B------:R-:W-:Y:S01]  /*10c00*/  @!PT LDS RZ, [RZ] ;  /* 0x00000000fffff984 */ /* 0x000fe20000000800 */
[----:B------:R-:W-:Y:S01]  /*10c10*/  @!PT LDS RZ, [RZ] ;  /* 0x00000000fffff984 */ /* 0x000fe20000000800 */
[----:B------:R-:W-:Y:S01]  /*10c20*/  @!PT LDS RZ, [RZ] ;  /* 0x00000000fffff984 */ /* 0x000fe20000000800 */
[----:B------:R0:W-:Y:S02]  /*10c30*/  @!P0 LDGSTS.E.BYPASS.LTC128B.128 [R32+0x19c00], desc[UR48][R2.64], !P5 ;  /* 0x19c0000002208fae */ /* 0x0001e4000e901d70 */
[----:B------:R-:W-:Y:S01]  /*10c40*/  ISETP.GE.AND P0, PT, R6, UR37, PT ;  /* 0x0000002506007c0c */ /* 0x000fe2000bf06270 */
[----:B------:R-:W-:Y:S01]  /*10c50*/  IMAD.MOV.U32 R13, RZ, RZ, R0 ;  /* 0x000000ffff0d7224 */ /* 0x000fe200078e0000 */
[----:B------:R-:W-:-:S11]  /*10c60*/  MOV R6, R14 ;  /* 0x0000000e00067202 */ /* 0x000fd60000000f00 */
[----:B0-----:R-:W-:Y:S05]  /*10c70*/  WARPSYNC.COLLECTIVE R15, `(.L_x_13760) ;  /* 0x000000000f087348 */ /* 0x001fea0003c00000 */
[----:B------:R1:W2:Y:S02]  /*10c80*/  SHFL.IDX P6, R14, R13, R12, R11 ;  /* 0x0000000c0d0e7389 */ /* 0x0002a400000c000b */
[----:B012---:R-:W-:Y:S01]  /*10c90*/  ENDCOLLECTIVE ;  /* 0x000000000000791b */ /* 0x007fe20003800000 */
.L_x_13760:
[----:B------:R-:W-:Y:S01]  /*10ca0*/  IMAD.MOV.U32 R13, RZ, RZ, R5 ;  /* 0x000000ffff0d7224 */ /* 0x000fe200078e0005 */
[----:B------:R-:W-:Y:S02]  /*10cb0*/  MOV R12, 0x5 ;  /* 0x00000005000c7802 */ /* 0x000fe40000000f00 */
[----:B------:R-:W-:-:S13]  /*10cc0*/  @!P0 LEA R2, P1, R8, R14, 0x1 ;  /* 0x0000000e08028211 */ /* 0x000fda00078208ff */
[----:B------:R-:W-:Y:S05]  /*10cd0*/  WARPSYNC.COLLECTIVE R15, `(.L_x_13761) ;  /* 0x000000000f087348 */ /* 0x000fea0003c00000 */
[----:B------:R0:W1:Y:S02]  /*10ce0*/  SHFL.IDX P6, R14, R13, R12, R11 ;  /* 0x0000000c0d0e7389 */ /* 0x00006400000c000b */
[----:B01----:R-:W-:Y:S01]  /*10cf0*/  ENDCOLLECTIVE ;  /* 0x000000000000791b */ /* 0x003fe20003800000 */
.L_x_13761:
        /* <DEDUP_REMOVED lines=12> */
.L_x_13762:
[----:B------:R-:W-:Y:S01]  /*10dc0*/  MOV R13, R5 ;  /* 0x00000005000d7202 */ /* 0x000fe20000000f00 */
[----:B------:R-:W-:Y:S01]  /*10dd0*/  IMAD.MOV.U32 R12, RZ, RZ, 0x6 ;  /* 0x00000006ff0c7424 */ /* 0x000fe200078e00ff */
[----:B------:R-:W-:-:S13]  /*10de0*/  @!P0 LEA R2, P1, R8, R14, 0x1 ;  /* 0x0000000e08028211 */ /* 0x000fda00078208ff */
[----:B------:R-:W-:Y:S05]  /*10df0*/  WARPSYNC.COLLECTIVE R15, `(.L_x_13763) ;  /* 0x000000000f087348 */ /* 0x000fea0003c00000 */
[----:B------:R0:W1:Y:S02]  /*10e00*/  SHFL.IDX P6, R14, R13, R12, R11 ;  /* 0x0000000c0d0e7389 */ /* 0x00006400000c000b */
[----:B01----:R-:W-:Y:S01]  /*10e10*/  ENDCOLLECTIVE ;  /* 0x000000000000791b */ /* 0x003fe20003800000 */
.L_x_13763:
        /* <DEDUP_REMOVED lines=12> */
.L_x_13764:
[----:B------:R-:W-:Y:S01]  /*10ee0*/  MOV R13, R5 ;  /* 0x00000005000d7202 */ /* 0x000fe20000000f00 */
[----:B------:R-:W-:Y:S01]  /*10ef0*/  IMAD.MOV.U32 R12, RZ, RZ, 0x7 ;  /* 0x00000007ff0c7424 */ /* 0x000fe200078e00ff */
[----:B------:R-:W-:-:S13]  /*10f00*/  @!P0 LEA R2, P1, R8, R14, 0x1 ;  /* 0x0000000e08028211 */ /* 0x000fda00078208ff */
[----:B------:R-:W-:Y:S05]  /*10f10*/  WARPSYNC.COLLECTIVE R15, `(.L_x_13765) ;  /* 0x000000000f087348 */ /* 0x000fea0003c00000 */
[----:B------:R0:W1:Y:S02]  /*10f20*/  SHFL.IDX P6, R14, R13, R12, R11 ;  /* 0x0000000c0d0e7389 */ /* 0x00006400000c000b */
[----:B01----:R-:W-:Y:S01]  /*10f30*/  ENDCOLLECTIVE ;  /* 0x000000000000791b */ /* 0x003fe20003800000 */
.L_x_13765:
        /* <DEDUP_REMOVED lines=10> */
.L_x_13766:
[----:B------:R-:W-:Y:S05]  /*10fe0*/  BRA `(.L_x_13767) ;  /* 0xffffffcc008c7947 */ /* 0x000fea000383ffff */
.L_x_13693:
[----:B0-----:R0:W2:Y:S02]  /*10ff0*/  SYNCS.PHASECHK.TRANS64.TRYWAIT P0, [R16+URZ+0x22820], R3 ;  /* 0x02282003100075a7 */ /* 0x0010a4000800017f */
[----:B--2---:R-:W-:Y:S05]  /*11000*/  @!P0 NANOSLEEP.SYNCS 0x989680 ;  /* 0x009896800000895d */ /* 0x004fea0003900000 */
[----:B------:R-:W2:Y:S02]  /*11010*/  @!P0 SYNCS.PHASECHK.TRANS64 P0, [R16+URZ+0x22820], R3 ;  /* 0x02282003100085a7 */ /* 0x000ea4000800007f */
[----:B--2---:R-:W-:Y:S05]  /*11020*/  @!P0 BRA `(.L_x_13693) ;  /* 0xfffffffc00f08947 */ /* 0x004fea000383ffff */
[----:B------:R-:W-:Y:S05]  /*11030*/  BRA `(.L_x_13768) ;  /* 0xffffffcc00e87947 */ /* 0x000fea000383ffff */
.L_x_13696:
[----:B0-----:R0:W2:Y:S02]  /*11040*/  SYNCS.PHASECHK.TRANS64.TRYWAIT P0, [R22+URZ+0x22860], R3 ;  /* 0x02286003160075a7 */ /* 0x0010a4000800017f */
[----:B--2---:R-:W-:Y:S05]  /*11050*/  @!P0 NANOSLEEP.SYNCS 0x989680 ;  /* 0x009896800000895d */ /* 0x004fea0003900000 */
[----:B------:R-:W2:Y:S02]  /*11060*/  @!P0 SYNCS.PHASECHK.TRANS64 P0, [R22+URZ+0x22860], R3 ;  /* 0x02286003160085a7 */ /* 0x000ea4000800007f */
[----:B--2---:R-:W-:Y:S05]  /*11070*/  @!P0 BRA `(.L_x_13696) ;  /* 0xfffffffc00f08947 */ /* 0x004fea000383ffff */
[----:B------:R-:W-:Y:S05]  /*11080*/  BRA `(.L_x_13769) ;  /* 0xffffffcc00f87947 */ /* 0x000fea000383ffff */
.L_x_13697:
        /* <DEDUP_REMOVED lines=8> */
.L_x_13771:
[----:B------:R-:W-:Y:S05]  /*11110*/  BSYNC B0 ;  /* 0x0000000000007941 */ /* 0x000fea0003800000 */
.L_x_13770:
[----:B------:R0:W5:Y:S01]  /*11120*/  LDL R7, [R1+0x4] ;  /* 0x0000040001077983 */ /* 0x0001620000100800 */
[----:B------:R-:W-:Y:S01]  /*11130*/  IMAD.MOV.U32 R13, RZ, RZ, R5 ;  /* 0x000000ffff0d7224 */ /* 0x000fe200078e0005 */
[----:B------:R-:W-:Y:S01]  /*11140*/  MOV R12, RZ ;  /* 0x000000ff000c7202 */ /* 0x000fe20000000f00 */
[----:B------:R-:W-:Y:S01]  /*11150*/  IMAD.MOV.U32 R11, RZ, RZ, 0x181f ;  /* 0x0000181fff0b7424 */ /* 0x000fe200078e00ff */
[----:B------:R-:W1:Y:S01]  /*11160*/  S2R R8, SR_TID.X ;  /* 0x0000000000087919 */ /* 0x000e620000002100 */
[----:B------:R-:W-:Y:S01]  /*11170*/  IMAD.MOV.U32 R15, RZ, RZ, -0x1 ;  /* 0xffffffffff0f7424 */ /* 0x000fe200078e00ff */
[----:B------:R-:W-:Y:S01]  /*11180*/  LOP3.LUT P1, RZ, R35, 0x2, RZ, 0xc0, !PT ;  /* 0x0000000223ff7812 */ /* 0x000fe2000782c0ff */
[----:B------:R-:W-:Y:S02]  /*11190*/  IMAD.MOV.U32 R3, RZ, RZ, R14 ;  /* 0x000000ffff037224 */ /* 0x000fe400078e000e */
[----:B0-----:R-:W-:-:S10]  /*111a0*/  IMAD R4, R4, 0x2, R16 ;  /* 0x0000000204047824 */ /* 0x001fd400078e0210 */
[----:B-1---5:R-:W-:Y:S05]  /*111b0*/  WARPSYNC.COLLECTIVE R15, `(.L_x_13772) ;  /* 0x000000000f087348 */ /* 0x022fea0003c00000 */
[----:B------:R0:W2:Y:S02]  /*111c0*/  SHFL.IDX P6, R14, R13, R12, R11 ;  /* 0x0000000c0d0e7389 */ /* 0x0000a400000c000b */
[----:B012--5:R-:W-:Y:S01]  /*111d0*/  ENDCOLLECTIVE ;  /* 0x000000000000791b */ /* 0x027fe20003800000 */
.L_x_13772:
[----:B------:R-:W-:Y:S01]  /*111e0*/  IMAD.MOV.U32 R13, RZ, RZ, R6 ;  /* 0x000000ffff0d7224 */ /* 0x000fe200078e0006 */
[----:B------:R-:W-:Y:S01]  /*111f0*/  MOV R12, 0x1 ;  /* 0x00000001000c7802 */ /* 0x000fe20000000f00 */
[----:B------:R-:W-:-:S05]  /*11200*/  IMAD.SHL.U32 R8, R8, 0x8, RZ ;  /* 0x0000000808087824 */ /* 0x000fca00078e00ff */
[----:B------:R-:W-:-:S04]  /*11210*/  LOP3.LUT R8, R8, 0x38, RZ, 0xc0, !PT ;  /* 0x0000003808087812 */ /* 0x000fc800078ec0ff */
[----:B------:R-:W-:-:S04]  /*11220*/  SHF.L.U32 R0, R8, 0x1, RZ ;  /* 0x0000000108007819 */ /* 0x000fc800000006ff */
[----:B------:R-:W-:-:S13]  /*11230*/  IADD3 R2, P0, R14, R0, RZ ;  /* 0x000000000e027210 */ /* 0x000fda0007f1e0ff */
[----:B------:R-:W-:Y:S05]  /*11240*/  WARPSYNC.COLLECTIVE R15, `(.L_x_13773) ;  /* 0x000000000f087348 */ /* 0x000fea0003c00000 */
[----:B------:R0:W1:Y:S02]  /*11250*/  SHFL.IDX P6, R14, R13, R12, R11 ;  /* 0x0000000c0d0e7389 */ /* 0x00006400000c000b */
[----:B01----:R-:W-:Y:S01]  /*11260*/  ENDCOLLECTIVE ;  /* 0x000000000000791b */ /* 0x003fe20003800000 */
.L_x_13773:
        /* <DEDUP_REMOVED lines=19> */
.L_x_13774:
[----:B------:R-:W-:Y:S01]  /*113a0*/  MOV R13, R6 ;  /* 0x00000006000d7202 */ /* 0x000fe20000000f00 */
[----:B------:R-:W-:Y:S01]  /*113b0*/  IMAD.MOV.U32 R12, RZ, RZ, 0x2 ;  /* 0x00000002ff0c7424 */ /* 0x000fe200078e00ff */
[----:B------:R-:W-:-:S13]  /*113c0*/  IADD3 R2, P3, R14, R0, RZ ;  /* 0x000000000e027210 */ /* 0x000fda0007f7e0ff */
[----:B------:R-:W-:Y:S05]  /*113d0*/  WARPSYNC.COLLECTIVE R15, `(.L_x_13775) ;  /* 0x000000000f087348 */ /* 0x000fea0003c00000 */
[----:B------:R0:W1:Y:S02]  /*113e0*/  SHFL.IDX P6, R14, R13, R12, R11 ;  /* 0x0000000c0d0e7389 */ /* 0x00006400000c000b */
[----:B01----:R-:W-:Y:S01]  /*113f0*/  ENDCOLLECTIVE ;  /* 0x000000000000791b */ /* 0x003fe20003800000 */
.L_x_13775:
        /* <DEDUP_REMOVED lines=17> */
.L_x_13776:
[----:B------:R-:W-:Y:S02]  /*11510*/  IMAD.MOV.U32 R13, RZ, RZ, R6 ;  /* 0x000000ffff0d7224 */ /* 0x000fe400078e0006 */
[----:B------:R-:W-:Y:S01]  /*11520*/  IMAD.MOV.U32 R12, RZ, RZ, 0x3 ;  /* 0x00000003ff0c7424 */ /* 0x000fe200078e00ff */
[----:B------:R-:W-:-:S13]  /*11530*/  IADD3 R2, P3, R14, R0, RZ ;  /* 0x000000000e027210 */ /* 0x000fda0007f7e0ff */
[----:B------:R-:W-:Y:S05]  /*11540*/  WARPSYNC.COLLECTIVE R15, `(.L_x_13777) ;  /* 0x000000000f087348 */ /* 0x000fea0003c00000 */
[----:B------:R0:W1:Y:S02]  /*11550*/  SHFL.IDX P6, R14, R13, R12, R11 ;  /* 0x0000000c0d0e7389 */ /* 0x00006400000c000b */
[----:B01----:R-:W-:Y:S01]  /*11560*/  ENDCOLLECTIVE ;  /* 0x000000000000791b */ /* 0x003fe20003800000 */
.L_x_13777:
        /* <DEDUP_REMOVED lines=17> */
.L_x_13778:
[----:B------:R-:W-:Y:S02]  /*11680*/  IMAD.MOV.U32 R13, RZ, RZ, R6 ;  /* 0x000000ffff0d7224 */ /* 0x000fe400078e0006 */
[----:B------:R-:W-:Y:S01]  /*11690*/  IMAD.MOV.U32 R12, RZ, RZ, 0x4 ;  /* 0x00000004ff0c7424 */ /* 0x000fe200078e00ff */
[----:B------:R-:W-:-:S13]  /*116a0*/  IADD3 R2, P3, R14, R0, RZ ;  /* 0x000000000e027210 */ /* 0x000fda0007f7e0ff */
[----:B------:R-:W-:Y:S05]  /*116b0*/  WARPSYNC.COLLECTIVE R15, `(.L_x_13779) ;  /* 0x000000000f087348 */ /* 0x000fea0003c00000 */
[----:B------:R0:W1:Y:S02]  /*116c0*/  SHFL.IDX P6, R14, R13, R12, R11 ;  /* 0x0000000c0d0e7389 */ /* 0x00006400000c000b */
[----:B01----:R-:W-:Y:S01]  /*116d0*/  ENDCOLLECTIVE ;  /* 0x000000000000791b */ /* 0x003fe20003800000 */
.L_x_13779:
        /* <DEDUP_REMOVED lines=17> */
.L_x_13780:
[----:B------:R-:W-:Y:S01]  /*117f0*/  IMAD.MOV.U32 R13, RZ, RZ, R6 ;  /* 0x000000ffff0d7224 */ /* 0x000fe200078e0006 */
[----:B------:R-:W-:Y:S02]  /*11800*/  MOV R12, 0x5 ;  /* 0x00000005000c7802 */ /* 0x000fe40000000f00 */
[----:B------:R-:W-:-:S13]  /*11810*/  IADD3 R2, P3, R14, R0, RZ ;  /* 0x000000000e027210 */ /* 0x000fda0007f7e0ff */
[----:B------:R-:W-:Y:S05]  /*11820*/  WARPSYNC.COLLECTIVE R15, `(.L_x_13781) ;  /* 0x000000000f087348 */ /* 0x000fea0003c00000 */
[----:B------:R0:W1:Y:S02]  /*11830*/  SHFL.IDX P6, R14, R13, R12, R11 ;  /* 0x0000000c0d0e7389 */ /* 0x00006400000c000b */
[----:B01----:R-:W-:Y:S01]  /*11840*/  ENDCOLLECTIVE ;  /* 0x000000000000791b */ /* 0x003fe20003800000 */
.L_x_13781:
        /* <DEDUP_REMOVED lines=12> */
.L_x_13782:
        /* <DEDUP_REMOVED lines=9> */
.L_x_13703:
[----:B0-----:R0:W1:Y:S02]  /*119a0*/  SYNCS.PHASECHK.TRANS64.TRYWAIT P0, [R10+URZ+0x22840], R24 ;  /* 0x022840180a0075a7 */ /* 0x001064000800017f */
[----:B-1----:R-:W-:Y:S05]  /*119b0*/  @!P0 NANOSLEEP.SYNCS 0x989680 ;  /* 0x009896800000895d */ /* 0x002fea0003900000 */
[----:B------:R-:W1:Y:S02]  /*119c0*/  @!P0 SYNCS.PHASECHK.TRANS64 P0, [R10+URZ+0x22840], R24 ;  /* 0x022840180a0085a7 */ /* 0x000e64000800007f */
[----:B-1----:R-:W-:Y:S05]  /*119d0*/  @!P0 BRA `(.L_x_13703) ;  /* 0xfffffffc00f08947 */ /* 0x002fea000383ffff */
[----:B------:R-:W-:Y:S05]  /*119e0*/  BRA `(.L_x_13784) ;  /* 0xffffffd0005c7947 */ /* 0x000fea000383ffff */
.L_x_13704:
        /* <DEDUP_REMOVED lines=8> */
.L_x_13786:
[----:B------:R-:W-:Y:S05]  /*11a70*/  BSYNC B1 ;  /* 0x0000000000017941 */ /* 0x000fea0003800000 */
.L_x_13785:
        /* <DEDUP_REMOVED lines=9> */
.L_x_13787:
[----:B------:R-:W-:Y:S02]  /*11b10*/  IMAD.MOV.U32 R13, RZ, RZ, R21 ;  /* 0x000000ffff0d7224 */ /* 0x000fe400078e0015 */
[----:B------:R-:W-:Y:S01]  /*11b20*/  IMAD.MOV.U32 R12, RZ, RZ, 0x1 ;  /* 0x00000001ff0c7424 */ /* 0x000fe200078e00ff */
[----:B------:R-:W-:-:S13]  /*11b30*/  IADD3 R2, P0, R14, R0, RZ ;  /* 0x000000000e027210 */ /* 0x000fda0007f1e0ff */
[----:B------:R-:W-:Y:S05]  /*11b40*/  WARPSYNC.COLLECTIVE R15, `(.L_x_13788) ;  /* 0x000000000f087348 */ /* 0x000fea0003c00000 */
[----:B------:R0:W1:Y:S02]  /*11b50*/  SHFL.IDX P6, R14, R13, R12, R11 ;  /* 0x0000000c0d0e7389 */ /* 0x00006400000c000b */
[----:B01----:R-:W-:Y:S01]  /*11b60*/  ENDCOLLECTIVE ;  /* 0x000000000000791b */ /* 0x003fe20003800000 */
.L_x_13788:
[----:B------:R-:W-:-:S05]  /*11b70*/  IADD3.X R3, RZ, R3, RZ, P0, !PT ;  /* 0x00000003ff037210 */ /* 0x000fca00007fe4ff */
        /* <DEDUP_REMOVED lines=9> */
.L_x_13789:
[----:B------:R-:W-:Y:S01]  /*11c10*/  MOV R13, R21 ;  /* 0x00000015000d7202 */ /* 0x000fe20000000f00 */
[----:B------:R-:W-:Y:S02]  /*11c20*/  IMAD.MOV.U32 R12, RZ, RZ, 0x2 ;  /* 0x00000002ff0c7424 */ /* 0x000fe400078e00ff */
[----:B------:R-:W-:-:S07]  /*11c30*/  IMAD.MOV.U32 R6, RZ, RZ, R14 ;  /* 0x000000ffff067224 */ /* 0x000fce00078e000e */
[----:B------:R-:W-:Y:S05]  /*11c40*/  WARPSYNC.COLLECTIVE R15, `(.L_x_13790) ;  /* 0x000000000f087348 */ /* 0x000fea0003c00000 */
[----:B------:R0:W1:Y:S02]  /*11c50*/  SHFL.IDX P6, R14, R13, R12, R11 ;  /* 0x0000000c0d0e7389 */ /* 0x00006400000c000b */
[----:B01----:R-:W-:Y:S01]  /*11c60*/  ENDCOLLECTIVE ;  /* 0x000000000000791b */ /* 0x003fe20003800000 */
.L_x_13790:
        /* <DEDUP_REMOVED lines=11> */
.L_x_13791:
[----:B------:R-:W-:Y:S02]  /*11d20*/  IMAD.MOV.U32 R13, RZ, RZ, R21 ;  /* 0x000000ffff0d7224 */ /* 0x000fe400078e0015 */
[----:B------:R-:W-:Y:S01]  /*11d30*/  IMAD.MOV.U32 R12, RZ, RZ, 0x3 ;  /* 0x00000003ff0c7424 */ /* 0x000fe200078e00ff */
[----:B------:R-:W-:-:S13]  /*11d40*/  IADD3 R2, P0, R14, R0, RZ ;  /* 0x000000000e027210 */ /* 0x000fda0007f1e0ff */
[----:B------:R-:W-:Y:S05]  /*11d50*/  WARPSYNC.COLLECTIVE R15, `(.L_x_13792) ;  /* 0x000000000f087348 */ /* 0x000fea0003c00000 */
[----:B------:R0:W1:Y:S02]  /*11d60*/  SHFL.IDX P6, R14, R13, R12, R11 ;  /* 0x0000000c0d0e7389 */ /* 0x00006400000c000b */
[----:B01----:R-:W-:Y:S01]  /*11d70*/  ENDCOLLECTIVE ;  /* 0x000000000000791b */ /* 0x003fe20003800000 */
.L_x_13792:
[----:B------:R-:W-:-:S05]  /*11d80*/  IADD3.X R3, RZ, R3, RZ, P0, !PT ;  /* 0x00000003ff037210 */ /* 0x000fca00007fe4ff */
        /* <DEDUP_REMOVED lines=9> */
.L_x_13793:
[----:B------:R-:W-:Y:S02]  /*11e20*/  IMAD.MOV.U32 R13, RZ, RZ, R21 ;  /* 0x000000ffff0d7224 */ /* 0x000fe400078e0015 */
[----:B------:R-:W-:Y:S01]  /*11e30*/  IMAD.MOV.U32 R12, RZ, RZ, 0x4 ;  /* 0x00000004ff0c7424 */ /* 0x000fe200078e00ff */
[----:B------:R-:W-:-:S13]  /*11e40*/  IADD3 R2, P0, R14, R0, RZ ;  /* 0x000000000e027210 */ /* 0x000fda0007f1e0ff */
[----:B------:R-:W-:Y:S05]  /*11e50*/  WARPSYNC.COLLECTIVE R15, `(.L_x_13794) ;  /* 0x000000000f087348 */ /* 0x000fea0003c00000 */
[----:B------:R0:W1:Y:S02]  /*11e60*/  SHFL.IDX P6, R14, R13, R12, R11 ;  /* 0x0000000c0d0e7389 */ /* 0x00006400000c000b */
[----:B01----:R-:W-:Y:S01]  /*11e70*/  ENDCOLLECTIVE ;  /* 0x000000000000791b */ /* 0x003fe20003800000 */
.L_x_13794:
        /* <DEDUP_REMOVED lines=10> */
.L_x_13795:
[----:B------:R-:W-:Y:S01]  /*11f20*/  IMAD.MOV.U32 R13, RZ, RZ, R21 ;  /* 0x000000ffff0d7224 */ /* 0x000fe200078e0015 */
[----:B------:R-:W-:Y:S02]  /*11f30*/  MOV R12, 0x5 ;  /* 0x00000005000c7802 */ /* 0x000fe40000000f00 */
[----:B------:R-:W-:-:S13]  /*11f40*/  IADD3 R2, P0, R14, R0, RZ ;  /* 0x000000000e027210 */ /* 0x000fda0007f1e0ff */
[----:B------:R-:W-:Y:S05]  /*11f50*/  WARPSYNC.COLLECTIVE R15, `(.L_x_13796) ;  /* 0x000000000f087348 */ /* 0x000fea0003c00000 */
[----:B------:R0:W1:Y:S02]  /*11f60*/  SHFL.IDX P6, R14, R13, R12, R11 ;  /* 0x0000000c0d0e7389 */ /* 0x00006400000c000b */
[----:B01----:R-:W-:Y:S01]  /*11f70*/  ENDCOLLECTIVE ;  /* 0x000000000000791b */ /* 0x003fe20003800000 */
.L_x_13796:
        /* <DEDUP_REMOVED lines=10> */
.L_x_13797:
[----:B------:R-:W-:Y:S05]  /*12020*/  BRA `(.L_x_13798) ;  /* 0xffffffcc009c7947 */ /* 0x000fea000383ffff */
.L_x_13709:
[----:B--2---:R2:W3:Y:S02]  /*12030*/  SYNCS.PHASECHK.TRANS64.TRYWAIT P0, [R10+URZ+0x22860], R24 ;  /* 0x022860180a0075a7 */ /* 0x0044e4000800017f */
[----:B---3--:R-:W-:Y:S05]  /*12040*/  @!P0 NANOSLEEP.SYNCS 0x989680 ;  /* 0x009896800000895d */ /* 0x008fea0003900000 */
[----:B------:R-:W3:Y:S02]  /*12050*/  @!P0 SYNCS.PHASECHK.TRANS64 P0, [R10+URZ+0x22860], R24 ;  /* 0x022860180a0085a7 */ /* 0x000ee4000800007f */
[----:B---3--:R-:W-:Y:S05]  /*12060*/  @!P0 BRA `(.L_x_13709) ;  /* 0xfffffffc00f08947 */ /* 0x008fea000383ffff */
[----:B------:R-:W-:Y:S05]  /*12070*/  BRA `(.L_x_13799) ;  /* 0xffffffcc00ec7947 */ /* 0x000fea000383ffff */
.L_x_13710:
[----:B------:R-:W-:Y:S01]  /*12080*/  BSSY B1, `(.L_x_13800) ;  /* 0x0000008000017945 */ /* 0x000fe20003800000 */
[----:B------:R-:W-:Y:S01]  /*12090*/  IMAD.MOV.U32 R13, RZ, RZ, R23 ;  /* 0x000000ffff0d7224 */ /* 0x000fe200078e0017 */
[----:B------:R-:W-:Y:S01]  /*120a0*/  MOV R12, RZ ;  /* 0x000000ff000c7202 */ /* 0x000fe20000000f00 */
[----:B------:R-:W-:Y:S02]  /*120b0*/  IMAD.MOV.U32 R11, RZ, RZ, 0x181f ;  /* 0x0000181fff0b7424 */ /* 0x000fe400078e00ff */
[----:B------:R-:W-:-:S07]  /*120c0*/  IMAD.MOV.U32 R15, RZ, RZ, -0x1 ;  /* 0xffffffffff0f7424 */ /* 0x000fce00078e00ff */
[----:B012---:R-:W-:Y:S05]  /*120d0*/  WARPSYNC.COLLECTIVE R15, `(.L_x_13801) ;  /* 0x000000000f087348 */ /* 0x007fea0003c00000 */
[----:B------:R3:W4:Y:S02]  /*120e0*/  SHFL.IDX P6, R14, R13, R12, R11 ;  /* 0x0000000c0d0e7389 */ /* 0x00072400000c000b */
[----:B01234-:R-:W-:Y:S01]  /*120f0*/  ENDCOLLECTIVE ;  /* 0x000000000000791b */ /* 0x01ffe20003800000 */
.L_x_13801:
[----:B------:R-:W-:Y:S05]  /*12100*/  BSYNC B1 ;  /* 0x0000000000017941 */ /* 0x000fea0003800000 */
.L_x_13800:
        /* <DEDUP_REMOVED lines=9> */
.L_x_13802:
[----:B------:R-:W-:Y:S02]  /*121a0*/  IMAD.MOV.U32 R13, RZ, RZ, R23 ;  /* 0x000000ffff0d7224 */ /* 0x000fe400078e0017 */
[----:B------:R-:W-:Y:S01]  /*121b0*/  IMAD.MOV.U32 R12, RZ, RZ, 0x1 ;  /* 0x00000001ff0c7424 */ /* 0x000fe200078e00ff */
[----:B------:R-:W-:-:S13]  /*121c0*/  IADD3 R2, P0, R14, R0, RZ ;  /* 0x000000000e027210 */ /* 0x000fda0007f1e0ff */
[----:B------:R-:W-:Y:S05]  /*121d0*/  WARPSYNC.COLLECTIVE R15, `(.L_x_13803) ;  /* 0x000000000f087348 */ /* 0x000fea0003c00000 */
[----:B------:R0:W1:Y:S02]  /*121e0*/  SHFL.IDX P6, R14, R13, R12, R11 ;  /* 0x0000000c0d0e7389 */ /* 0x00006400000c000b */
[----:B01----:R-:W-:Y:S01]  /*121f0*/  ENDCOLLECTIVE ;  /* 0x000000000000791b */ /* 0x003fe20003800000 */
.L_x_13803:
        /* <DEDUP_REMOVED lines=13> */
.L_x_13804:
[----:B------:R-:W-:Y:S01]  /*122d0*/  IMAD.MOV.U32 R13, RZ, RZ, R23 ;  /* 0x000000ffff0d7224 */ /* 0x000fe200078e0017 */
[----:B------:R-:W-:Y:S02]  /*122e0*/  MOV R12, 0x2 ;  /* 0x00000002000c7802 */ /* 0x000fe40000000f00 */
[----:B------:R-:W-:-:S13]  /*122f0*/  IADD3 R2, P0, R14, R0, RZ ;  /* 0x000000000e027210 */ /* 0x000fda0007f1e0ff */
[----:B------:R-:W-:Y:S05]  /*12300*/  WARPSYNC.COLLECTIVE R15, `(.L_x_13805) ;  /* 0x000000000f087348 */ /* 0x000fea0003c00000 */
[----:B------:R0:W1:Y:S02]  /*12310*/  SHFL.IDX P6, R14, R13, R12, R11 ;  /* 0x0000000c0d0e7389 */ /* 0x00006400000c000b */
[----:B01----:R-:W-:Y:S01]  /*12320*/  ENDCOLLECTIVE ;  /* 0x000000000000791b */ /* 0x003fe20003800000 */
.L_x_13805:
        /* <DEDUP_REMOVED lines=13> */
.L_x_13806:
[----:B------:R-:W-:Y:S01]  /*12400*/  MOV R13, R23 ;  /* 0x00000017000d7202 */ /* 0x000fe20000000f00 */
[----:B------:R-:W-:Y:S01]  /*12410*/  IMAD.MOV.U32 R12, RZ, RZ, 0x3 ;  /* 0x00000003ff0c7424 */ /* 0x000fe200078e00ff */
[----:B------:R-:W-:-:S13]  /*12420*/  IADD3 R2, P0, R14, R0, RZ ;  /* 0x000000000e027210 */ /* 0x000fda0007f1e0ff */
[----:B------:R-:W-:Y:S05]  /*12430*/  WARPSYNC.COLLECTIVE R15, `(.L_x_13807) ;  /* 0x000000000f087348 */ /* 0x000fea0003c00000 */
[----:B------:R0:W1:Y:S02]  /*12440*/  SHFL.IDX P6, R14, R13, R12, R11 ;  /* 0x0000000c0d0e7389 */ /* 0x00006400000c000b */
[----:B01----:R-:W-:Y:S01]  /*12450*/  ENDCOLLECTIVE ;  /* 0x000000000000791b */ /* 0x003fe20003800000 */
.L_x_13807:
        /* <DEDUP_REMOVED lines=13> */
.L_x_13808:
[----:B------:R-:W-:Y:S02]  /*12530*/  IMAD.MOV.U32 R13, RZ, RZ, R23 ;  /* 0x000000ffff0d7224 */ /* 0x000fe400078e0017 */
[----:B------:R-:W-:Y:S01]  /*12540*/  IMAD.MOV.U32 R12, RZ, RZ, 0x4 ;  /* 0x00000004ff0c7424 */ /* 0x000fe200078e00ff */
[----:B------:R-:W-:-:S13]  /*12550*/  IADD3 R2, P0, R14, R0, RZ ;  /* 0x000000000e027210 */ /* 0x000fda0007f1e0ff */
[----:B------:R-:W-:Y:S05]  /*12560*/  WARPSYNC.COLLECTIVE R15, `(.L_x_13809) ;  /* 0x000000000f087348 */ /* 0x000fea0003c00000 */
[----:B------:R0:W1:Y:S02]  /*12570*/  SHFL.IDX P6, R14, R13, R12, R11 ;  /* 0x0000000c0d0e7389 */ /* 0x00006400000c000b */
[----:B01----:R-:W-:Y:S01]  /*12580*/  ENDCOLLECTIVE ;  /* 0x000000000000791b */ /* 0x003fe20003800000 */
.L_x_13809:
[----:B------:R-:W-:-:S05]  /*12590*/  IADD3.X R3, RZ, R5, RZ, P0, !PT ;  /* 0x00000005ff037210 */ /* 0x000fca00007fe4ff */
        /* <DEDUP_REMOVED lines=12> */
.L_x_13810:
[----:B------:R-:W-:Y:S02]  /*12660*/  IMAD.MOV.U32 R13, RZ, RZ, R23 ;  /* 0x000000ffff0d7224 */ /* 0x000fe400078e0017 */
[----:B------:R-:W-:Y:S01]  /*12670*/  IMAD.MOV.U32 R12, RZ, RZ, 0x5 ;  /* 0x00000005ff0c7424 */ /* 0x000fe200078e00ff */
[----:B------:R-:W-:-:S13]  /*12680*/  IADD3 R2, P0, R14, R0, RZ ;  /* 0x000000000e027210 */ /* 0x000fda0007f1e0ff */
[----:B------:R-:W-:Y:S05]  /*12690*/  WARPSYNC.COLLECTIVE R15, `(.L_x_13811) ;  /* 0x000000000f087348 */ /* 0x000fea0003c00000 */
[----:B------:R0:W1:Y:S02]  /*126a0*/  SHFL.IDX P6, R14, R13, R12, R11 ;  /* 0x0000000c0d0e7389 */ /* 0x00006400000c000b */
[----:B01----:R-:W-:Y:S01]  /*126b0*/  ENDCOLLECTIVE ;  /* 0x000000000000791b */ /* 0x003fe20003800000 */
.L_x_13811:
        /* <DEDUP_REMOVED lines=13> */
.L_x_13812:
[----:B------:R-:W-:Y:S05]  /*12790*/  BRA `(.L_x_13813) ;  /* 0xffffffcc00387947 */ /* 0x000fea000383ffff */
.L_x_13718:
        /* <DEDUP_REMOVED lines=8> */
.L_x_13815:
[----:B------:R-:W-:Y:S05]  /*12820*/  BSYNC B0 ;  /* 0x0000000000007941 */ /* 0x000fea0003800000 */
.L_x_13814:
[----:B------:R-:W-:Y:S05]  /*12830*/  BRA `(.L_x_13816) ;  /* 0xffffffd0000c7947 */ /* 0x000fea000383ffff */
.L_x_13721:
[----:B---3--:R3:W4:Y:S02]  /*12840*/  SYNCS.PHASECHK.TRANS64.TRYWAIT P0, [R5+URZ+0x22820], R0 ;  /* 0x02282000050075a7 */ /* 0x008724000800017f */
[----:B----4-:R-:W-:Y:S05]  /*12850*/  @!P0 NANOSLEEP.SYNCS 0x989680 ;  /* 0x009896800000895d */ /* 0x010fea0003900000 */
[----:B------:R-:W4:Y:S02]  /*12860*/  @!P0 SYNCS.PHASECHK.TRANS64 P0, [R5+URZ+0x22820], R0 ;  /* 0x02282000050085a7 */ /* 0x000f24000800007f */
[----:B----4-:R-:W-:Y:S05]  /*12870*/  @!P0 BRA `(.L_x_13721) ;  /* 0xfffffffc00f08947 */ /* 0x010fea000383ffff */
[----:B------:R-:W-:Y:S05]  /*12880*/  BRA `(.L_x_13817) ;  /* 0xffffffd000547947 */ /* 0x000fea000383ffff */
.L_x_13722:
        /* <DEDUP_REMOVED lines=11> */
.L_x_13819:
[----:B------:R-:W-:Y:S05]  /*12940*/  BSYNC B0 ;  /* 0x0000000000007941 */ /* 0x000fea0003800000 */
.L_x_13818:
[----:B------:R-:W-:Y:S05]  /*12950*/  BRA `(.L_x_13820) ;  /* 0xffffffd0003c7947 */ /* 0x000fea000383ffff */
.L_x_13725:
[----:B------:R-:W-:Y:S01]  /*12960*/  BSSY B1, `(.L_x_13821) ;  /* 0x0000006000017945 */ /* 0x000fe20003800000 */
[----:B------:R-:W-:-:S07]  /*12970*/  IMAD.MOV.U32 R15, RZ, RZ, -0x1 ;  /* 0xffffffffff0f7424 */ /* 0x000fce00078e00ff */
[----:B0123-5:R-:W-:Y:S05]  /*12980*/  WARPSYNC.COLLECTIVE R15, `(.L_x_13822) ;  /* 0x000000000f0c7348 */ /* 0x02ffea0003c00000 */
[----:B------:R-:W-:Y:S02]  /*12990*/  ELECT P6, UR62, PT ;  /* 0x00000000003e782f */ /* 0x000fe400038c0000 */
[----:B------:R-:W-:Y:S01]  /*129a0*/  MOV R14, UR62 ;  /* 0x0000003e000e7c02 */ /* 0x000fe20008000f00 */
[----:B0123-5:R-:W-:Y:S10]  /*129b0*/  ENDCOLLECTIVE ;  /* 0x000000000000791b */ /* 0x02fff40003800000 */
.L_x_13822:
[----:B------:R-:W-:Y:S05]  /*129c0*/  BSYNC B1 ;  /* 0x0000000000017941 */ /* 0x000fea0003800000 */
.L_x_13821:
[----:B------:R-:W-:Y:S05]  /*129d0*/  BRA `(.L_x_13823) ;  /* 0xffffffd000347947 */ /* 0x000fea000383ffff */
.L_x_13727:
[----:B---3--:R3:W4:Y:S02]  /*129e0*/  SYNCS.PHASECHK.TRANS64.TRYWAIT P1, [R3+URZ+0x22840], R2 ;  /* 0x02284002030075a7 */ /* 0x008724000802017f */
[----:B----4-:R-:W-:Y:S05]  /*129f0*/  @!P1 NANOSLEEP.SYNCS 0x989680 ;  /* 0x009896800000995d */ /* 0x010fea0003900000 */
[----:B------:R-:W4:Y:S02]  /*12a00*/  @!P1 SYNCS.PHASECHK.TRANS64 P1, [R3+URZ+0x22840], R2 ;  /* 0x02284002030095a7 */ /* 0x000f24000802007f */
[----:B----4-:R-:W-:Y:S05]  /*12a10*/  @!P1 BRA `(.L_x_13727) ;  /* 0xfffffffc00f09947 */ /* 0x010fea000383ffff */
[----:B------:R-:W-:Y:S05]  /*12a20*/  BRA `(.L_x_13824) ;  /* 0xffffffd000547947 */ /* 0x000fea000383ffff */
.L_x_13729:
[----:B----4-:R4:W0:Y:S02]  /*12a30*/  SYNCS.PHASECHK.TRANS64.TRYWAIT P1, [R5+URZ+0x22840], R0 ;  /* 0x02284000050075a7 */ /* 0x010824000802017f */
[----:B0-----:R-:W-:Y:S05]  /*12a40*/  @!P1 NANOSLEEP.SYNCS 0x989680 ;  /* 0x009896800000995d */ /* 0x001fea0003900000 */
[----:B------:R-:W0:Y:S02]  /*12a50*/  @!P1 SYNCS.PHASECHK.TRANS64 P1, [R5+URZ+0x22840], R0 ;  /* 0x02284000050095a7 */ /* 0x000e24000802007f */
[----:B0-----:R-:W-:Y:S05]  /*12a60*/  @!P1 BRA `(.L_x_13729) ;  /* 0xfffffffc00f09947 */ /* 0x001fea000383ffff */
[----:B------:R-:W-:Y:S05]  /*12a70*/  BRA `(.L_x_13825) ;  /* 0xffffffd000607947 */ /* 0x000fea000383ffff */
.L_x_13731:
[----:B------:R0:W0:Y:S02]  /*12a80*/  SYNCS.PHASECHK.TRANS64.TRYWAIT P1, [R3+URZ+0x22860], R2 ;  /* 0x02286002030075a7 */ /* 0x000024000802017f */
[----:B0-----:R-:W-:Y:S05]  /*12a90*/  @!P1 NANOSLEEP.SYNCS 0x989680 ;  /* 0x009896800000995d */ /* 0x001fea0003900000 */
[----:B------:R-:W0:Y:S02]  /*12aa0*/  @!P1 SYNCS.PHASECHK.TRANS64 P1, [R3+URZ+0x22860], R2 ;  /* 0x02286002030095a7 */ /* 0x000e24000802007f */
[----:B0-----:R-:W-:Y:S05]  /*12ab0*/  @!P1 BRA `(.L_x_13731) ;  /* 0xfffffffc00f09947 */ /* 0x001fea000383ffff */
[----:B------:R-:W-:Y:S05]  /*12ac0*/  BRA `(.L_x_13826) ;  /* 0xffffffd0005c7947 */ /* 0x000fea000383ffff */
.L_x_13827:
        /* <DEDUP_REMOVED lines=11> */
.L_x_15680:


//--------------------- .text._ZN7cutlass13device_kernelIN5flash11enable_sm90INS1_16FlashAttnFwdSm90INS1_25CollectiveMainloopFwdSm90ILi2EN4cute5tupleIJNS5_1CILi1EEES8_S8_EEENS6_IJNS7_ILi128EEENS7_ILi96EEENS7_ILi64EEEEEELi256ENS_6half_tEfNS_4arch4Sm90ELb1ELb0ELb1ELb0ELb1ELb0ELb1ELb1ELb0ELb1ELb0ELb0EEENS1_21CollectiveEpilogueFwdINS6_IJSA_NS7_ILi256EEESB_EEES9_SE_SG_Li256ELb0ELb1ELb0ELb0EEENS1_30DynamicPersistentTileSchedulerILi256ELi128ELb0ELb1ELb1EEEEEEEEEvNT_6ParamsE --------------------------
	.section	.text._ZN7cutlass13device_kernelIN5flash11enable_sm90INS1_16FlashAttnFwdSm90INS1_25CollectiveMainloopFwdSm90ILi2EN4cute5tupleIJNS5_1CILi1EEES8_S8_EEENS6_IJNS7_ILi128EEENS7_ILi96EEENS7_ILi64EEEEEELi256ENS_6half_tEfNS_4arch4Sm90ELb1ELb0ELb1ELb0ELb1ELb0ELb1ELb1ELb0ELb1ELb0ELb0EEENS1_21CollectiveEpilogueFwdINS6_IJSA_NS7_ILi256EEESB_EEES9_SE_SG_Li256ELb0ELb1ELb0ELb0EEENS1_30DynamicPersistentTileSchedulerILi256ELi128ELb0ELb1ELb1EEEEEEEEEvNT_6ParamsE,"ax",@progbits
	.align	128
.text._ZN7cutlass13device_kernelIN5flash11enable_sm90INS1_16FlashAttnFwdSm90INS1_25CollectiveMainloopFwdSm90ILi2EN4cute5tupleIJNS5_1CILi1EEES8_S8_EEENS6_IJNS7_ILi128EEENS7_ILi96EEENS7_ILi64EEEEEELi256ENS_6half_tEfNS_4arch4Sm90ELb1ELb0ELb1ELb0ELb1ELb0ELb1ELb1ELb0ELb1ELb0ELb0EEENS1_21CollectiveEpilogueFwdINS6_IJSA_NS7_ILi256EEESB_EEES9_SE_SG_Li256ELb0ELb1ELb0ELb0EEENS1_30DynamicPersistentTileSchedulerILi256ELi128ELb0ELb1ELb1EEEEEEEEEvNT_6ParamsE:
        .type           _ZN7cutlass13device_kernelIN5flash11enable_sm90INS1_16FlashAttnFwdSm90INS1_25CollectiveMainloopFwdSm90ILi2EN4cute5tupleIJNS5_1CILi1EEES8_S8_EEENS6_IJNS7_ILi128EEENS7_ILi96EEENS7_ILi64EEEEEELi256ENS_6half_tEfNS_4arch4Sm90ELb1ELb0ELb1ELb0ELb1ELb0ELb1ELb1ELb0ELb1ELb0ELb0EEENS1_21CollectiveEpilogueFwdINS6_IJSA_NS7_ILi256EEESB_EEES9_SE_SG_Li256ELb0ELb1ELb0ELb0EEENS1_30DynamicPersistentTileSchedulerILi256ELi128ELb0ELb1ELb1EEEEEEEEEvNT_6ParamsE,@function
        .size           _ZN7cutlass13device_kernelIN5flash11enable_sm90INS1_16FlashAttnFwdSm90INS1_25CollectiveMainloopFwdSm90ILi2EN4cute5tupleIJNS5_1CILi1EEES8_S8_EEENS6_IJNS7_ILi128EEENS7_ILi96EEENS7_ILi64EEEEEELi256ENS_6half_tEfNS_4arch4Sm90ELb1ELb0ELb1ELb0ELb1ELb0ELb1ELb1ELb0ELb1ELb0ELb0EEENS1_21CollectiveEpilogueFwdINS6_IJSA_NS7_ILi256EEESB_EEES9_SE_SG_Li256ELb0ELb1ELb0ELb0EEENS1_30DynamicPersistentTileSchedulerILi256ELi128ELb0ELb1ELb1EEEEEEEEEvNT_6ParamsE,(.L_x_15681 - _ZN7cutlass13device_kernelIN5flash11enable_sm90INS1_16FlashAttnFwdSm90INS1_25CollectiveMainloopFwdSm90ILi2EN4cute5tupleIJNS5_1CILi1EEES8_S8_EEENS6_IJNS7_ILi128EEENS7_ILi96EEENS7_ILi64EEEEEELi256ENS_6half_tEfNS_4arch4Sm90ELb1ELb0ELb1ELb0ELb1ELb0ELb1ELb1ELb0ELb1ELb0ELb0EEENS1_21CollectiveEpilogueFwdINS6_IJSA_NS7_ILi256EEESB_EEES9_SE_SG_Li256ELb0ELb1ELb0ELb0EEENS1_30DynamicPersistentTileSchedulerILi256ELi128ELb0ELb1ELb1EEEEEEEEEvNT_6ParamsE)
        .other          _ZN7cutlass13device_kernelIN5flash11enable_sm90INS1_16FlashAttnFwdSm90INS1_25CollectiveMainloopFwdSm90ILi2EN4cute5tupleIJNS5_1CILi1EEES8_S8_EEENS6_IJNS7_ILi128EEENS7_ILi96EEENS7_ILi64EEEEEELi256ENS_6half_tEfNS_4arch4Sm90ELb1ELb0ELb1ELb0ELb1ELb0ELb1ELb1ELb0ELb1ELb0ELb0EEENS1_21CollectiveEpilogueFwdINS6_IJSA_NS7_ILi256EEESB_EEES9_SE_SG_Li256ELb0ELb1ELb0ELb0EEENS1_30DynamicPersistentTileSchedulerILi256ELi128ELb0ELb1ELb1EEEEEEEEEvNT_6ParamsE,@"STO_CUDA_ENTRY STV_DEFAULT"
_ZN7cutlass13device_kernelIN5flash11enable_sm90INS1_16FlashAttnFwdSm90INS1_25CollectiveMainloopFwdSm90ILi2EN4cute5tupleIJNS5_1CILi1EEES8_S8_EEENS6_IJNS7_ILi128EEENS7_ILi96EEENS7_ILi64EEEEEELi256ENS_6half_tEfNS_4arch4Sm90ELb1ELb0ELb1ELb0ELb1ELb0ELb1ELb1ELb0ELb1ELb0ELb0EEENS1_21CollectiveEpilogueFwdINS6_IJSA_NS7_ILi256EEESB_EEES9_SE_SG_Li256ELb0ELb1ELb0ELb0EEENS1_30DynamicPersistentTileSchedulerILi256ELi128ELb0ELb1ELb1EEEEEEEEEvNT_6ParamsE:
        /* <DEDUP_REMOVED lines=47> */
.L_x_13828:
        /* <DEDUP_REMOVED lines=22> */
.L_x_13829:
        /* <DEDUP_REMOVED lines=18> */
.L_x_13830:
        /* <DEDUP_REMOVED lines=22> */
.L_x_13831:
        /* <DEDUP_REMOVED lines=23> */
.L_x_13832:
        /* <DEDUP_REMOVED lines=10> */
.L_x_13834:
[----:B------:R-:W-:-:S08]  /*08e0*/  NOP ;  /* 0x0000000000007918 */ /* 0x000fd00000000000 */
[----:B------:R-:W1:Y:S02]  /*08f0*/  USETMAXREG.TRY_ALLOC.CTAPOOL UP0, 0xe8 ;  /* 0x000000e8000079c8 */ /* 0x000e640008000600 */
[----:B-1----:R-:W-:-:S13]  /*0900*/  PLOP3.LUT P0, PT, PT, PT, UP0, 0x80, 0x0 ;  /* 0x000000000000781c */ /* 0x002fda0003f0f008 */
[----:B------:R-:W-:Y:S05]  /*0910*/  @!P0 BRA `(.L_x_13834) ;  /* 0xfffffffc00f08947 */ /* 0x000fea000383ffff */
[----:B------:R-:W1:Y:S01]  /*0920*/  S2R R0, SR_TID.X ;  /* 0x0000000000007919 */ /* 0x000e620000002100 */
[----:B------:R-:W2:Y:S08]  /*0930*/  S2UR UR4, SR_CTAID.X ;  /* 0x00000000000479c3 */ /* 0x000eb00000002500 */
[----:B------:R-:W-:Y:S08]  /*0940*/  BAR.ARV 0x4, 0x180 ;  /* 0x0106000000007b1d */ /* 0x000ff00000002000 */
[----:B------:R-:W-:Y:S06]  /*0950*/  BAR.ARV 0x8, 0x180 ;  /* 0x0206000000007b1d */ /* 0x000fec0000002000 */
[----:B-1----:R-:W-:-:S04]  /*0960*/  SHF.R.U32.HI R0, RZ, 0x7, R0 ;  /* 0x00000007ff007819 */ /* 0x002fc80000011600 */
[----:B------:R-:W-:Y:S02]  /*0970*/  ISETP.NE.AND P0, PT, R0, 0x1, PT ;  /* 0x000000010000780c */ /* 0x000fe40003f05270 */
[----:B------:R-:W2:Y:S11]  /*0980*/  LDC R0, c[0x0][0xd38] ;  /* 0x00034e00ff007b82 */ /* 0x000eb60000000800 */
[----:B------:R-:W-:Y:S06]  /*0990*/  @!P0 BAR.ARV 0x9, 0x100 ;  /* 0x0244000000008b1d */ /* 0x000fec0000002000 */
[----:B--2---:R-:W-:-:S13]  /*09a0*/  ISETP.LE.AND P0, PT, R0, UR4, PT ;  /* 0x0000000400007c0c */ /* 0x004fda000bf03270 */
[----:B------:R-:W-:Y:S05]  /*09b0*/  @P0 EXIT ;  /* 0x000000000000094d */ /* 0x000fea0003800000 */
[----:B------:R-:W2:Y:S01]  /*09c0*/  LDL R3, [R1+0xc] ;  /* 0x00000c0001037983 */ /* 0x000ea20000100800 */
[----:B------:R-:W-:Y:S01]  /*09d0*/  IMAD.MOV.U32 R222, RZ, RZ, RZ ;  /* 0x000000ffffde7224 */ /* 0x000fe200078e00ff */
[----:B------:R-:W-:Y:S01]  /*09e0*/  UMOV UR39, URZ ;  /* 0x0000003f00277c82 */ /* 0x000fe20008000000 */
[----:B------:R-:W-:Y:S01]  /*09f0*/  UMOV UR38, URZ ;  /* 0x0000003f00267c82 */ /* 0x000fe20008000000 */
[----:B0-----:R-:W0:Y:S02]  /*0a00*/  S2R R2, SR_TID.X ;  /* 0x0000000000027919 */ /* 0x001e240000002100 */
[----:B0-----:R-:W-:-:S05]  /*0a10*/  VIADD R12, R2, 0xffffff80 ;  /* 0xffffff80020c7836 */ /* 0x001fca0000000000 */
[----:B------:R-:W-:-:S04]  /*0a20*/  SHF.R.S32.HI R0, RZ, 0x1f, R12 ;  /* 0x0000001fff007819 */ /* 0x000fc8000001140c */
[CC--:B------:R-:W-:Y:S02]  /*0a30*/  LEA.HI R4, R0.reuse, R12.reuse, RZ, 0x5 ;  /* 0x0000000c00047211 */ /* 0x0c0fe400078f28ff */
[----:B------:R-:W-:-:S03]  /*0a40*/  LEA.HI R2, R0, R12, RZ, 0x4 ;  /* 0x0000000c00027211 */ /* 0x000fc600078f20ff */
[----:B------:R-:W-:Y:S01]  /*0a50*/  IMAD.SHL.U32 R6, R4, 0x20, RZ ;  /* 0x0000002004067824 */ /* 0x000fe200078e00ff */
[----:B------:R-:W-:Y:S02]  /*0a60*/  LOP3.LUT R4, R2, 0x3fffff0, RZ, 0xc0, !PT ;  /* 0x03fffff002047812 */ /* 0x000fe400078ec0ff */
[----:B------:R-:W-:Y:S02]  /*0a70*/  SHF.R.S32.HI R5, RZ, 0x4, R2 ;  /* 0x00000004ff057819 */ /* 0x000fe40000011402 */
[----:B------:R-:W-:Y:S01]  /*0a80*/  LOP3.LUT R7, R6, 0xfffffc00, RZ, 0xc0, !PT ;  /* 0xfffffc0006077812 */ /* 0x000fe200078ec0ff */
[----:B------:R-:W-:Y:S01]  /*0a90*/  IMAD.IADD R4, R12, 0x1, -R4 ;  /* 0x000000010c047824 */ /* 0x000fe200078e0a04 */
[----:B------:R-:W-:Y:S02]  /*0aa0*/  LEA.HI R6, R0, R12, RZ, 0x2 ;  /* 0x0000000c00067211 */ /* 0x000fe400078f10ff */
[----:B------:R-:W-:Y:S02]  /*0ab0*/  LEA.HI R2, R2, R5, RZ, 0x1 ;  /* 0x0000000502027211 */ /* 0x000fe400078f08ff */
[----:B------:R-:W-:-:S02]  /*0ac0*/  LOP3.LUT R6, R6, 0xfffffffc, RZ, 0xc0, !PT ;  /* 0xfffffffc06067812 */ /* 0x000fc400078ec0ff */
[----:B------:R-:W-:Y:S02]  /*0ad0*/  LOP3.LUT R2, R2, 0x1ffffffe, RZ, 0xc0, !PT ;  /* 0x1ffffffe02027812 */ /* 0x000fe400078ec0ff */
[----:B------:R-:W-:Y:S01]  /*0ae0*/  LEA R7, R4, R7, 0x6 ;  /* 0x0000000704077211 */ /* 0x000fe200078e30ff */
[----:B------:R-:W-:Y:S02]  /*0af0*/  IMAD.IADD R6, R12, 0x1, -R6 ;  /* 0x000000010c067824 */ /* 0x000fe400078e0a06 */
[----:B------:R-:W-:-:S03]  /*0b00*/  IMAD.IADD R2, R5, 0x1, -R2 ;  /* 0x0000000105027824 */ /* 0x000fc600078e0a02 */
[----:B------:R-:W-:Y:S01]  /*0b10*/  LEA.HI R4, R6, R6, RZ, 0x1 ;  /* 0x0000000606047211 */ /* 0x000fe200078f08ff */
[----:B------:R-:W-:-:S03]  /*0b20*/  IMAD R226, R2, 0x8, R7 ;  /* 0x0000000802e27824 */ /* 0x000fc600078e0207 */
[----:B------:R-:W-:-:S05]  /*0b30*/  LOP3.LUT R5, R4, 0x1ffffffe, RZ, 0xc0, !PT ;  /* 0x1ffffffe04057812 */ /* 0x000fca00078ec0ff */
[----:B------:R-:W-:Y:S01]  /*0b40*/  IMAD.IADD R6, R6, 0x1, -R5 ;  /* 0x0000000106067824 */ /* 0x000fe200078e0a05 */
[----:B--2---:R-:W-:Y:S02]  /*0b50*/  R2UR UR5, R3 ;  /* 0x00000000030572ca */ /* 0x004fe400000e0000 */
[CC--:B------:R-:W-:Y:S02]  /*0b60*/  LEA.HI R3, R0.reuse, R12.reuse, RZ, 0x7 ;  /* 0x0000000c00037211 */ /* 0x0c0fe400078f38ff */
[----:B------:R-:W-:Y:S02]  /*0b70*/  LEA.HI R0, R0, R12, RZ, 0x3 ;  /* 0x0000000c00007211 */ /* 0x000fe400078f18ff */
[C---:B------:R-:W-:Y:S02]  /*0b80*/  LOP3.LUT R223, R3.reuse, 0xffffff80, RZ, 0xc0, !PT ;  /* 0xffffff8003df7812 */ /* 0x040fe400078ec0ff */
[----:B------:R-:W-:Y:S02]  /*0b90*/  SHF.R.S32.HI R224, RZ, 0x7, R3 ;  /* 0x00000007ffe07819 */ /* 0x000fe40000011403 */
[----:B------:R-:W-:Y:S01]  /*0ba0*/  LOP3.LUT R218, R0, 0xfffffff8, RZ, 0xc0, !PT ;  /* 0xfffffff800da7812 */ /* 0x000fe200078ec0ff */
[C---:B------:R-:W-:Y:S01]  /*0bb0*/  IMAD.IADD R223, R12.reuse, 0x1, -R223 ;  /* 0x000000010cdf7824 */ /* 0x040fe200078e0adf */
[----:B------:R-:W-:Y:S01]  /*0bc0*/  LEA.HI R3, R3, R224, RZ, 0x1 ;  /* 0x000000e003037211 */ /* 0x000fe200078f08ff */
[----:B------:R-:W-:Y:S01]  /*0bd0*/  ULOP3.LUT UR5, UR5, 0x1, URZ, 0xfc, !UPT ;  /* 0x0000000105057892 */ /* 0x000fe2000f8efc3f */
[----:B------:R-:W-:-:S02]  /*0be0*/  IADD3 R218, R12, -R218, RZ ;  /* 0x800000da0cda7210 */ /* 0x000fc40007ffe0ff */
[----:B------:R-:W-:Y:S02]  /*0bf0*/  SHF.R.S32.HI R8, RZ, 0x1f, R223 ;  /* 0x0000001fff087819 */ /* 0x000fe400000114df */
[----:B------:R-:W-:Y:S01]  /*0c00*/  LOP3.LUT R3, R3, 0x3fffffe, RZ, 0xc0, !PT ;  /* 0x03fffffe03037812 */ /* 0x000fe200078ec0ff */
[----:B------:R-:W-:Y:S01]  /*0c10*/  IMAD.SHL.U32 R200, R218, 0x8, RZ ;  /* 0x00000008dac87824 */ /* 0x000fe200078e00ff */
[CC--:B------:R-:W-:Y:S01]  /*0c20*/  LEA.HI R9, R8.reuse, R223.reuse, RZ, 0x2 ;  /* 0x000000df08097211 */ /* 0x0c0fe200078f10ff */
[----:B------:R-:W-:Y:S01]  /*0c30*/  IMAD.U32 R227, RZ, RZ, UR5 ;  /* 0x00000005ffe37e24 */ /* 0x000fe2000f8e00ff */
[----:B------:R-:W-:Y:S01]  /*0c40*/  LEA.HI R8, R8, R223, RZ, 0x5 ;  /* 0x000000df08087211 */ /* 0x000fe200078f28ff */
[----:B------:R-:W-:Y:S01]  /*0c50*/  IMAD.IADD R3, R224, 0x1, -R3 ;  /* 0x00000001e0037824 */ /* 0x000fe200078e0a03 */
[--C-:B------:R-:W-:Y:S01]  /*0c60*/  SHF.R.S32.HI R10, RZ, 0x2, R9.reuse ;  /* 0x00000002ff0a7819 */ /* 0x100fe20000011409 */
[C---:B------:R-:W-:Y:S01]  /*0c70*/  VIADD R216, R200.reuse, 0x40 ;  /* 0x00000040c8d87836 */ /* 0x040fe20000000000 */
[----:B------:R-:W-:Y:S01]  /*0c80*/  SHF.R.S32.HI R11, RZ, 0x1f, R9 ;  /* 0x0000001fff0b7819 */ /* 0x000fe20000011409 */
[----:B------:R-:W-:Y:S01]  /*0c90*/  VIADD R217, R200, 0xc0 ;  /* 0x000000c0c8d97836 */ /* 0x000fe20000000000 */
[----:B------:R-:W-:-:S02]  /*0ca0*/  SHF.R.S32.HI R8, RZ, 0x5, R8 ;  /* 0x00000005ff087819 */ /* 0x000fc40000011408 */
[----:B------:R-:W-:Y:S02]  /*0cb0*/  LEA.HI R11, R11, R10, RZ, 0x3 ;  /* 0x0000000a0b0b7211 */ /* 0x000fe400078f18ff */
[----:B------:R-:W-:Y:S02]  /*0cc0*/  LOP3.LUT R214, R9, 0x7ffffffc, RZ, 0xc0, !PT ;  /* 0x7ffffffc09d67812 */ /* 0x000fe400078ec0ff */
[----:B------:R-:W-:Y:S02]  /*0cd0*/  LOP3.LUT R11, R11, 0xfffffff8, RZ, 0xc0, !PT ;  /* 0xfffffff80b0b7812 */ /* 0x000fe400078ec0ff */
[----:B------:R-:W-:Y:S01]  /*0ce0*/  IADD3 R215, R200, 0x80, RZ ;  /* 0x00000080c8d77810 */ /* 0x000fe20007ffe0ff */
[----:B------:R-:W-:Y:S01]  /*0cf0*/  IMAD.IADD R214, R223, 0x1, -R214 ;  /* 0x00000001dfd67824 */ /* 0x000fe200078e0ad6 */
[----:B------:R-:W-:Y:S01]  /*0d00*/  SHF.R.S32.HI R221, RZ, 0x3, R0 ;  /* 0x00000003ffdd7819 */ /* 0x000fe20000011400 */
[----:B------:R-:W-:Y:S01]  /*0d10*/  IMAD.IADD R11, R10, 0x1, -R11 ;  /* 0x000000010a0b7824 */ /* 0x000fe200078e0a0b */
[----:B------:R-:W-:-:S02]  /*0d20*/  SHF.R.S32.HI R0, RZ, 0x1f, R200 ;  /* 0x0000001fff007819 */ /* 0x000fc400000114c8 */
[----:B------:R-:W-:Y:S01]  /*0d30*/  SHF.R.S32.HI R2, RZ, 0x1f, R216 ;  /* 0x0000001fff027819 */ /* 0x000fe200000114d8 */
[----:B------:R-:W-:Y:S01]  /*0d40*/  IMAD R8, R8, 0x10, R11 ;  /* 0x0000001008087824 */ /* 0x000fe200078e020b */
[----:B------:R-:W-:Y:S02]  /*0d50*/  SHF.R.S32.HI R0, RZ, 0x1f, R215 ;  /* 0x0000001fff007819 */ /* 0x000fe400000114d7 */
[----:B------:R-:W-:Y:S01]  /*0d60*/  SHF.R.S32.HI R229, RZ, 0x1f, R217 ;  /* 0x0000001fffe57819 */ /* 0x000fe200000114d9 */
[----:B------:R-:W-:-:S04]  /*0d70*/  IMAD R225, R3, 0x40, R8 ;  /* 0x0000004003e17824 */ /* 0x000fc800078e0208 */
[----:B------:R-:W-:-:S07]  /*0d80*/  IMAD R213, R6, 0x8, R225 ;  /* 0x0000000806d57824 */ /* 0x000fce00078e02e1 */
.L_x_13892:
        /* <DEDUP_REMOVED lines=21> */
.L_x_13835:
[----:B------:R-:W-:Y:S01]  /*0ee0*/  ULDC UR7, c[0x0][0xd54] ;  /* 0x0003550000077ab9 */ /* 0x000fe20000000800 */
[----:B------:R-:W-:Y:S01]  /*0ef0*/  UMOV UR6, UR9 ;  /* 0x0000000900067c82 */ /* 0x000fe20008000000 */
[----:B------:R-:W-:-:S11]  /*0f00*/  UISETP.NE.AND UP0, UPT, UR7, 0x1, UPT ;  /* 0x000000010700788c */ /* 0x000fd6000bf05270 */
[----:B------:R-:W-:Y:S02]  /*0f10*/  @UP0 ULDC.64 UR10, c[0x0][0xd58] ;  /* 0x00035600000a0ab9 */ /* 0x000fe40000000a00 */
[----:B------:R-:W-:-:S04]  /*0f20*/  UIMAD.WIDE.U32 UR4, UR9, UR10, URZ ;  /* 0x0000000a090472a5 */ /* 0x000fc8000f8e003f */
[----:B------:R-:W-:-:S04]  /*0f30*/  @UP0 USHF.R.U32.HI UR6, URZ, UR11, UR5 ;  /* 0x0000000b3f060299 */ /* 0x000fc80008011605 */
[----:B------:R-:W-:-:S12]  /*0f40*/  UIMAD UR4, UR6, UR7, URZ ;  /* 0x00000007060472a4 */ /* 0x000fd8000f8e023f */
.L_x_13836:
[----:B------:R-:W0:Y:S01]  /*0f50*/  LDC R228, c[0x0][0x448] ;  /* 0x00011200ffe47b82 */ /* 0x000e220000000800 */
[----:B------:R-:W-:Y:S01]  /*0f60*/  ULOP3.LUT UR5, URZ, UR6, URZ, 0x33, !UPT ;  /* 0x000000063f057292 */ /* 0x000fe2000f8e333f */
[----:B------:R-:W-:Y:S01]  /*0f70*/  CS2R R162, SRZ ;  /* 0x0000000000a27805 */ /* 0x000fe2000001ff00 */
[----:B------:R-:W-:Y:S01]  /*0f80*/  ULDC.64 UR10, c[0x0][0x418] ;  /* 0x00010600000a7ab9 */ /* 0x000fe20000000a00 */
[----:B------:R-:W-:Y:S01]  /*0f90*/  ULDC UR6, c[0x0][0xd3c] ;  /* 0x00034f0000067ab9 */ /* 0x000fe20000000800 */
[----:B------:R-:W-:Y:S01]  /*0fa0*/  UISETP.NE.U32.AND UP0, UPT, UR10, URZ, UPT ;  /* 0x0000003f0a00728c */ /* 0x000fe2000bf05070 */
[----:B------:R-:W-:Y:S01]  /*0fb0*/  CS2R R148, SRZ ;  /* 0x0000000000947805 */ /* 0x000fe2000001ff00 */
[----:B------:R-:W-:Y:S01]  /*0fc0*/  UIADD3 UR5, UR5, UR6, URZ ;  /* 0x0000000605057290 */ /* 0x000fe2000fffe03f */
[----:B------:R-:W-:Y:S01]  /*0fd0*/  CS2R R160, SRZ ;  /* 0x0000000000a07805 */ /* 0x000fe2000001ff00 */
[----:B------:R-:W-:Y:S01]  /*0fe0*/  UISETP.NE.AND.EX UP0, UPT, UR11, URZ, UPT, UP0 ;  /* 0x0000003f0b00728c */ /* 0x000fe2000bf05300 */
[----:B------:R-:W-:Y:S01]  /*0ff0*/  CS2R R144, SRZ ;  /* 0x0000000000907805 */ /* 0x000fe2000001ff00 */
[----:B------:R-:W-:Y:S01]  /*1000*/  USHF.L.U32 UR60, UR5, 0x7, URZ ;  /* 0x00000007053c7899 */ /* 0x000fe2000800063f */
[----:B------:R-:W-:Y:S01]  /*1010*/  CS2R R158, SRZ ;  /* 0x00000000009e7805 */ /* 0x000fe2000001ff00 */
[----:B------:R-:W-:Y:S01]  /*1020*/  ULDC UR6, c[0x0][0x424] ;  /* 0x0001090000067ab9 */ /* 0x000fe20000000800 */
[----:B------:R-:W-:Y:S01]  /*1030*/  ULDC UR5, c[0x0][0x288] ;  /* 0x0000a20000057ab9 */ /* 0x000fe20000000800 */
[----:B------:R-:W-:Y:S01]  /*1040*/  UIADD3 UR10, UR60, 0x7f, URZ ;  /* 0x0000007f3c0a7890 */ /* 0x000fe2000fffe03f */
[----:B------:R-:W-:Y:S01]  /*1050*/  CS2R R140, SRZ ;  /* 0x00000000008c7805 */ /* 0x000fe2000001ff00 */
[----:B------:R-:W-:Y:S01]  /*1060*/  UIADD3 UR5, -UR5, 0x60, URZ ;  /* 0x0000006005057890 */ /* 0x000fe2000fffe13f */
[----:B------:R-:W-:Y:S01]  /*1070*/  CS2R R128, SRZ ;  /* 0x0000000000807805 */ /* 0x000fe2000001ff00 */
[----:B------:R-:W-:Y:S01]  /*1080*/  USEL UR12, UR6, 0x1, UP0 ;  /* 0x00000001060c7887 */ /* 0x000fe20008000000 */
[----:B------:R-:W-:Y:S01]  /*1090*/  CS2R R136, SRZ ;  /* 0x0000000000887805 */ /* 0x000fe2000001ff00 */
[----:B------:R-:W-:Y:S01]  /*10a0*/  ULDC UR7, c[0x0][0x2f0] ;  /* 0x0000bc0000077ab9 */ /* 0x000fe20000000800 */
[----:B------:R-:W-:Y:S01]  /*10b0*/  IMAD.U32 R0, RZ, RZ, UR10 ;  /* 0x0000000aff007e24 */ /* 0x000fe2000f8e00ff */
[----:B------:R-:W-:Y:S01]  /*10c0*/  UIMAD UR5, UR12, UR7, UR5 ;  /* 0x000000070c0572a4 */ /* 0x000fe2000f8e0205 */
[----:B0-----:R-:W-:Y:S01]  /*10d0*/  ISETP.NE.AND P0, PT, R228, 0x1, PT ;  /* 0x00000001e400780c */ /* 0x001fe20003f05270 */
[----:B------:R-:W-:Y:S01]  /*10e0*/  UIADD3 UR4, UR9, -UR4, URZ ;  /* 0x8000000409047290 */ /* 0x000fe2000fffe03f */
[----:B------:R-:W-:Y:S01]  /*10f0*/  IMAD.U32 R212, RZ, RZ, UR12 ;  /* 0x0000000cffd47e24 */ /* 0x000fe2000f8e00ff */
[----:B------:R-:W-:Y:S01]  /*1100*/  UIMAD UR6, UR12, UR7, 0x5f ;  /* 0x0000005f0c0674a4 */ /* 0x000fe2000f8e0207 */
[----:B------:R-:W-:Y:S01]  /*1110*/  CS2R R92, SRZ ;  /* 0x00000000005c7805 */ /* 0x000fe2000001ff00 */
[----:B------:R-:W-:Y:S01]  /*1120*/  ULDC UR9, c[0x0][0xd48] ;  /* 0x0003520000097ab9 */ /* 0x000fe20000000800 */
[----:B------:R-:W-:Y:S01]  /*1130*/  CS2R R88, SRZ ;  /* 0x0000000000587805 */ /* 0x000fe2000001ff00 */
[----:B------:R-:W-:Y:S01]  /*1140*/  UISETP.NE.AND UP0, UPT, UR9, 0x1, UPT ;  /* 0x000000010900788c */ /* 0x000fe2000bf05270 */
[----:B------:R-:W-:Y:S01]  /*1150*/  CS2R R132, SRZ ;  /* 0x0000000000847805 */ /* 0x000fe2000001ff00 */
[----:B------:R-:W-:Y:S01]  /*1160*/  UIMAD.WIDE UR6, UR6, 0x2aaaaaab, URZ ;  /* 0x2aaaaaab060678a5 */ /* 0x000fe2000f8e023f */
[----:B------:R-:W-:-:S02]  /*1170*/  CS2R R84, SRZ ;  /* 0x0000000000547805 */ /* 0x000fc4000001ff00 */
[----:B------:R-:W-:Y:S02]  /*1180*/  CS2R R80, SRZ ;  /* 0x0000000000507805 */ /* 0x000fe4000001ff00 */
[----:B------:R-:W-:Y:S01]  /*1190*/  CS2R R194, SRZ ;  /* 0x0000000000c27805 */ /* 0x000fe2000001ff00 */
[----:B------:R-:W0:Y:S01]  /*11a0*/  @P0 LDC R2, c[0x0][0x44c] ;  /* 0x00011300ff020b82 */ /* 0x000e220000000800 */
[----:B------:R-:W-:Y:S01]  /*11b0*/  USHF.R.U32.HI UR6, URZ, 0x1f, UR7 ;  /* 0x0000001f3f067899 */ /* 0x000fe20008011607 */
[----:B------:R-:W-:Y:S02]  /*11c0*/  CS2R R76, SRZ ;  /* 0x00000000004c7805 */ /* 0x000fe4000001ff00 */
[----:B------:R-:W-:Y:S02]  /*11d0*/  CS2R R72, SRZ ;  /* 0x0000000000487805 */ /* 0x000fe4000001ff00 */
[----:B------:R-:W-:Y:S01]  /*11e0*/  CS2R R124, SRZ ;  /* 0x00000000007c7805 */ /* 0x000fe2000001ff00 */
[----:B------:R-:W-:Y:S01]  /*11f0*/  ULEA.HI.SX32 UR6, UR7, UR6, 0x1c ;  /* 0x0000000607067291 */ /* 0x000fe2000f8fe23f */
[----:B------:R-:W-:-:S02]  /*1200*/  CS2R R68, SRZ ;  /* 0x0000000000447805 */ /* 0x000fc4000001ff00 */
[----:B------:R-:W-:Y:S01]  /*1210*/  CS2R R64, SRZ ;  /* 0x0000000000407805 */ /* 0x000fe2000001ff00 */
[----:B------:R-:W1:Y:S01]  /*1220*/  @P0 LDC R3, c[0x0][0x450] ;  /* 0x00011400ff030b82 */ /* 0x000e620000000800 */
[----:B------:R-:W-:Y:S01]  /*1230*/  @UP0 ULDC UR7, c[0x0][0xd50] ;  /* 0x0003540000070ab9 */ /* 0x000fe20000000800 */
        /* <DEDUP_REMOVED lines=14> */
[----:B0-----:R-:W-:Y:S01]  /*1320*/  @P0 IMAD.HI.U32 R2, R2, UR10, RZ ;  /* 0x0000000a02020c27 */ /* 0x001fe2000f8e00ff */
[----:B------:R-:W-:Y:S02]  /*1330*/  CS2R R164, SRZ ;  /* 0x0000000000a47805 */ /* 0x000fe4000001ff00 */
[----:B------:R-:W-:Y:S02]  /*1340*/  CS2R R98, SRZ ;  /* 0x0000000000627805 */ /* 0x000fe4000001ff00 */
[----:B------:R-:W-:Y:S01]  /*1350*/  CS2R R186, SRZ ;  /* 0x0000000000ba7805 */ /* 0x000fe2000001ff00 */
[----:B------:R-:W-:Y:S01]  /*1360*/  IMAD.MOV.U32 R188, RZ, RZ, RZ ;  /* 0x000000ffffbc7224 */ /* 0x000fe200078e00ff */
[----:B------:R-:W-:-:S02]  /*1370*/  CS2R R94, SRZ ;  /* 0x00000000005e7805 */ /* 0x000fc4000001ff00 */
[----:B------:R-:W-:Y:S02]  /*1380*/  CS2R R90, SRZ ;  /* 0x00000000005a7805 */ /* 0x000fe4000001ff00 */
[----:B------:R-:W-:Y:S02]  /*1390*/  CS2R R184, SRZ ;  /* 0x0000000000b87805 */ /* 0x000fe4000001ff00 */
[----:B-1----:R-:W-:Y:S02]  /*13a0*/  @P0 SHF.R.U32.HI R0, RZ, R3, R2 ;  /* 0x00000003ff000219 */ /* 0x002fe40000011602 */
[----:B------:R-:W-:Y:S02]  /*13b0*/  CS2R R86, SRZ ;  /* 0x0000000000567805 */ /* 0x000fe4000001ff00 */
[----:B------:R-:W-:Y:S02]  /*13c0*/  PLOP3.LUT P0, PT, PT, PT, PT, 0x80, 0x0 ;  /* 0x000000000000781c */ /* 0x000fe40003f0f070 */
[----:B------:R-:W-:-:S02]  /*13d0*/  CS2R R82, SRZ ;  /* 0x0000000000527805 */ /* 0x000fc4000001ff00 */
[----:B------:R-:W-:Y:S01]  /*13e0*/  CS2R R182, SRZ ;  /* 0x0000000000b67805 */ /* 0x000fe2000001ff00 */
[----:B------:R-:W-:Y:S01]  /*13f0*/  VIADD R0, R0, UR5 ;  /* 0x0000000500007c36 */ /* 0x000fe20008000000 */
[----:B------:R-:W-:Y:S01]  /*1400*/  ULDC UR5, c[0x0][0xd54] ;  /* 0x0003550000057ab9 */ /* 0x000fe20000000800 */
[----:B------:R-:W-:Y:S01]  /*1410*/  CS2R R78, SRZ ;  /* 0x00000000004e7805 */ /* 0x000fe2000001ff00 */
[----:B------:R-:W-:Y:S01]  /*1420*/  UIMAD UR8, UR8, UR5, UR4 ;  /* 0x00000005080872a4 */ /* 0x000fe2000f8e0204 */
[----:B------:R-:W-:Y:S01]  /*1430*/  IMAD.HI R0, R0, 0x2aaaaaab, RZ ;  /* 0x2aaaaaab00007827 */ /* 0x000fe200078e02ff */
[----:B------:R-:W-:Y:S01]  /*1440*/  CS2R R74, SRZ ;  /* 0x00000000004a7805 */ /* 0x000fe2000001ff00 */
[----:B------:R-:W-:Y:S01]  /*1450*/  @UP0 ULDC UR4, c[0x0][0xd4c] ;  /* 0x0003530000040ab9 */ /* 0x000fe20000000800 */
[----:B------:R-:W-:Y:S01]  /*1460*/  CS2R R180, SRZ ;  /* 0x0000000000b47805 */ /* 0x000fe2000001ff00 */
[----:B------:R-:W-:Y:S01]  /*1470*/  UIMAD.WIDE.U32 UR4, UR8, UR4, URZ ;  /* 0x00000004080472a5 */ /* 0x000fe2000f8e003f */
[----:B------:R-:W-:Y:S01]  /*1480*/  SHF.R.U32.HI R3, RZ, 0x1f, R0 ;  /* 0x0000001fff037819 */ /* 0x000fe20000011600 */
[----:B------:R-:W-:Y:S01]  /*1490*/  UMOV UR10, UR8 ;  /* 0x00000008000a7c82 */ /* 0x000fe20008000000 */
[----:B------:R-:W-:Y:S01]  /*14a0*/  CS2R R70, SRZ ;  /* 0x0000000000467805 */ /* 0x000fe2000001ff00 */
[----:B------:R-:W-:Y:S01]  /*14b0*/  @UP0 USHF.R.U32.HI UR10, URZ, UR7, UR5 ;  /* 0x000000073f0a0299 */ /* 0x000fe20008011605 */
[----:B------:R-:W-:-:S02]  /*14c0*/  LEA.HI.SX32 R201, R0, R3, 0x1c ;  /* 0x0000000300c97211 */ /* 0x000fc400078fe2ff */
[----:B------:R-:W-:Y:S02]  /*14d0*/  CS2R R2, SRZ ;  /* 0x0000000000027805 */ /* 0x000fe4000001ff00 */
[----:B------:R-:W-:Y:S01]  /*14e0*/  MOV R0, RZ ;  /* 0x000000ff00007202 */ /* 0x000fe20000000f00 */
[----:B------:R-:W-:Y:S01]  /*14f0*/  UIADD3 UR4, -UR10, URZ, URZ ;  /* 0x0000003f0a047290 */ /* 0x000fe2000fffe13f */
[----:B------:R-:W-:Y:S01]  /*1500*/  VIMNMX R201, R201, UR6, PT ;  /* 0x00000006c9c97c48 */ /* 0x000fe2000bfe0100 */
[----:B------:R-:W-:Y:S01]  /*1510*/  IMAD.U32 R220, RZ, RZ, UR10 ;  /* 0x0000000affdc7e24 */ /* 0x000fe2000f8e00ff */
[----:B------:R-:W-:Y:S01]  /*1520*/  CS2R R66, SRZ ;  /* 0x0000000000427805 */ /* 0x000fe2000001ff00 */
[----:B------:R-:W-:Y:S01]  /*1530*/  UIMAD UR4, UR9, UR4, UR8 ;  /* 0x00000004090472a4 */ /* 0x000fe2000f8e0208 */
[----:B------:R-:W-:Y:S02]  /*1540*/  ISETP.GE.AND P1, PT, R201, 0x1, PT ;  /* 0x00000001c900780c */ /* 0x000fe40003f26270 */
[----:B------:R-:W-:-:S02]  /*1550*/  CS2R R178, SRZ ;  /* 0x0000000000b27805 */ /* 0x000fc4000001ff00 */
[----:B------:R-:W-:Y:S02]  /*1560*/  CS2R R62, SRZ ;  /* 0x00000000003e7805 */ /* 0x000fe4000001ff00 */
[----:B------:R-:W-:Y:S02]  /*1570*/  CS2R R58, SRZ ;  /* 0x00000000003a7805 */ /* 0x000fe4000001ff00 */
[----:B------:R-:W-:Y:S01]  /*1580*/  CS2R R176, SRZ ;  /* 0x0000000000b07805 */ /* 0x000fe2000001ff00 */
[----:B------:R-:W-:Y:S01]  /*1590*/  IMAD.U32 R219, RZ, RZ, UR4 ;  /* 0x00000004ffdb7e24 */ /* 0x000fe2000f8e00ff */
        /* <DEDUP_REMOVED lines=25> */
[----:B------:R-:W-:Y:S02]  /*1730*/  USHF.R.U32.HI UR4, URZ, 0x4, UR5 ;  /* 0x000000043f047899 */ /* 0x000fe40008011605 */
[----:B------:R-:W-:Y:S02]  /*1740*/  UIADD3 UR5, UR5, 0xa000, URZ ;  /* 0x0000a00005057890 */ /* 0x000fe4000fffe03f */
[----:B------:R-:W-:Y:S02]  /*1750*/  ULOP3.LUT UR4, UR4, 0x3fff, URZ, 0xc0, !UPT ;  /* 0x00003fff04047892 */ /* 0x000fe4000f8ec03f */
[----:B------:R-:W-:Y:S02]  /*1760*/  USHF.R.U32.HI UR5, URZ, 0x4, UR5 ;  /* 0x000000043f057899 */ /* 0x000fe40008011605 */
[----:B------:R-:W-:Y:S02]  /*1770*/  ULOP3.LUT UR42, UR4, 0x10000, URZ, 0xfc, !UPT ;  /* 0x00010000042a7892 */ /* 0x000fe4000f8efc3f */
[----:B------:R-:W-:-:S03]  /*1780*/  ULOP3.LUT UR41, UR5, 0x3fff, URZ, 0xc0, !UPT ;  /* 0x00003fff05297892 */ /* 0x000fc6000f8ec03f */
[----:B------:R-:W-:Y:S02]  /*1790*/  UMOV UR5, 0x40000040 ;  /* 0x4000004000057882 */ /* 0x000fe40000000000 */
[----:B------:R-:W-:Y:S01]  /*17a0*/  UMOV UR4, UR42 ;  /* 0x0000002a00047c82 */ /* 0x000fe20008000000 */
[----:B------:R-:W-:Y:S02]  /*17b0*/  IMAD.U32 R23, RZ, RZ, UR5 ;  /* 0x00000005ff177e24 */ /* 0x000fe4000f8e00ff */
[----:B------:R-:W-:Y:S01]  /*17c0*/  IMAD.U32 R22, RZ, RZ, UR4 ;  /* 0x00000004ff167e24 */ /* 0x000fe2000f8e00ff */
        /* <DEDUP_REMOVED lines=17> */
.L_x_13838:
[----:B------:R-:W-:Y:S01]  /*18e0*/  LEA.HI R0, R222, R222, RZ, 0x1 ;  /* 0x000000dede007211 */ /* 0x000fe200078f08ff */
[----:B------:R-:W0:Y:S03]  /*18f0*/  S2R R2, SR_TID.X ;  /* 0x0000000000027919 */ /* 0x000e260000002100 */
[----:B------:R-:W-:-:S05]  /*1900*/  LOP3.LUT R3, R0, 0xfffffffe, RZ, 0xc0, !PT ;  /* 0xfffffffe00037812 */ /* 0x000fca00078ec0ff */
[----:B------:R-:W-:-:S05]  /*1910*/  IMAD.IADD R0, R222, 0x1, -R3 ;  /* 0x00000001de007824 */ /* 0x000fca00078e0a03 */
[----:B------:R-:W-:-:S04]  /*1920*/  SHF.L.U32 R0, R0, 0x1f, RZ ;  /* 0x0000001f00007819 */ /* 0x000fc800000006ff */
[----:B------:R-:W1:Y:S01]  /*1930*/  SYNCS.PHASECHK.TRANS64.TRYWAIT P0, [UR40+0x32400], R0 ;  /* 0x03240000ff0075a7 */ /* 0x000e620008000168 */
[----:B0-----:R-:W-:-:S05]  /*1940*/  SHF.R.U32.HI R2, RZ, 0x7, R2 ;  /* 0x00000007ff027819 */ /* 0x001fca0000011602 */
[----:B------:R-:W-:Y:S01]  /*1950*/  VIADD R209, R2, 0x8 ;  /* 0x0000000802d17836 */ /* 0x000fe20000000000 */
[----:B-1----:R-:W-:Y:S06]  /*1960*/  @!P0 BRA `(.L_x_13839) ;  /* 0x0000010800188947 */ /* 0x002fec0003800000 */
.L_x_13960:
[----:B------:R-:W-:Y:S05]  /*1970*/  WARPSYNC.ALL ;  /* 0x0000000000007948 */ /* 0x000fea0003800000 */
[----:B------:R-:W-:Y:S01]  /*1980*/  R2UR UR4, R227 ;  /* 0x00000000e30472ca */ /* 0x000fe200000e0000 */
[----:B------:R1:W-:-:S12]  /*1990*/  BAR.SYNC.DEFER_BLOCKING R209, 0x100 ;  /* 0x000400d10000751d */ /* 0x0003d80000010000 */
[----:B------:R-:W-:-:S05]  /*19a0*/  IMAD.U32 R2, RZ, RZ, UR4 ;  /* 0x00000004ff027e24 */ /* 0x000fca000f8e00ff */
[----:B------:R-:W-:-:S13]  /*19b0*/  ISETP.NE.AND P0, PT, R2, 0x3, PT ;  /* 0x000000030200780c */ /* 0x000fda0003f05270 */
[----:B-1----:R-:W-:Y:S05]  /*19c0*/  @!P0 BRA `(.L_x_13840) ;  /* 0x0000000000048947 */ /* 0x002fea0003800000 */
[----:B------:R-:W-:Y:S01]  /*19d0*/  BPT.TRAP 0x1 ;  /* 0x000000040000795c */ /* 0x000fe20000300000 */
.L_x_13840:
[----:B------:R-:W-:Y:S01]  /*19e0*/  ULEA UR6, UR38, UR40, 0x3 ;  /* 0x0000002826067291 */ /* 0x000fe2000f8e183f */
[----:B------:R-:W-:-:S05]  /*19f0*/  IMAD.U32 R2, RZ, RZ, UR39 ;  /* 0x00000027ff027e24 */ /* 0x000fca000f8e00ff */
[----:B------:R-:W-:-:S04]  /*1a00*/  SHF.L.U32 R2, R2, 0x1f, RZ ;  /* 0x0000001f02027819 */ /* 0x000fc800000006ff */
[----:B------:R1:W2:Y:S01]  /*1a10*/  SYNCS.PHASECHK.TRANS64.TRYWAIT P1, [UR6+0x32430], R2 ;  /* 0x03243002ff0075a7 */ /* 0x0002a20008020146 */
[----:B------:R-:W-:Y:S05]  /*1a20*/  @!P0 BRA `(.L_x_13841) ;  /* 0x0000000000048947 */ /* 0x000fea0003800000 */
[----:B------:R-:W-:Y:S01]  /*1a30*/  BPT.TRAP 0x1 ;  /* 0x000000040000795c */ /* 0x000fe20000300000 */
.L_x_13841:
[----:B--2---:R-:W-:Y:S05]  /*1a40*/  @P1 BRA `(.L_x_13842) ;  /* 0x0000000000081947 */ /* 0x004fea0003800000 */
[----:B------:R-:W2:Y:S02]  /*1a50*/  SYNCS.PHASECHK.TRANS64.TRYWAIT P1, [UR6+0x32430], R2 ;  /* 0x03243002ff0075a7 */ /* 0x000ea40008020146 */
[----:B--2---:R-:W-:Y:S05]  /*1a60*/  @!P1 BRA `(.L_x_13843) ;  /* 0x0000010400f09947 */ /* 0x004fea0003800000 */
.L_x_13842:
[----:B------:R-:W-:Y:S01]  /*1a70*/  UIADD3 UR4, UR40, 0x1c400, URZ ;  /* 0x0001c40028047890 */ /* 0x000fe2000fffe03f */
[----:B------:R-:W-:Y:S01]  /*1a80*/  WARPGROUP.ARRIVE ;  /* 0x00000000000079c5 */ /* 0x000fe20000000000 */
[----:B------:R-:W-:Y:S01]  /*1a90*/  UMOV UR8, UR42 ;  /* 0x0000002a00087c82 */ /* 0x000fe20008000000 */
[----:B------:R-:W-:Y:S01]  /*1aa0*/  UMOV UR9, 0x40000040 ;  /* 0x4000004000097882 */ /* 0x000fe20000000000 */
[----:B------:R-:W-:Y:S01]  /*1ab0*/  USHF.R.U32.HI UR4, URZ, 0x4, UR4 ;  /* 0x000000043f047899 */ /* 0x000fe20008011604 */
[----:B------:R-:W-:-:S03]  /*1ac0*/  UMOV UR11, 0x40000040 ;  /* 0x40000040000b7882 */ /* 0x000fc60000000000 */
[----:B------:R-:W-:-:S04]  /*1ad0*/  ULOP3.LUT UR4, UR4, 0x3fff, URZ, 0xc0, !UPT ;  /* 0x00003fff04047892 */ /* 0x000fc8000f8ec03f */
[----:B------:R-:W-:-:S04]  /*1ae0*/  ULOP3.LUT UR5, UR4, 0x10000, URZ, 0xfc, !UPT ;  /* 0x0001000004057892 */ /* 0x000fc8000f8efc3f */
[----:B------:R-:W-:Y:S02]  /*1af0*/  UIMAD UR4, UR38, 0x300, UR5 ;  /* 0x00000300260478a4 */ /* 0x000fe4000f8e0205 */
[----:B------:R-:W-:Y:S01]  /*1b00*/  IMAD.U32 R20, RZ, RZ, UR5 ;  /* 0x00000005ff147e24 */ /* 0x000fe2000f8e00ff */
[----:B------:R-:W-:Y:S02]  /*1b10*/  UIADD3 UR5, UR42, 0x2, URZ ;  /* 0x000000022a057890 */ /* 0x000fe4000fffe03f */
[----:B------:R-:W-:Y:S02]  /*1b20*/  UIADD3 UR7, UR4, 0x2, URZ ;  /* 0x0000000204077890 */ /* 0x000fe4000fffe03f */
[----:B------:R-:W-:Y:S02]  /*1b30*/  UMOV UR10, UR4 ;  /* 0x00000004000a7c82 */ /* 0x000fe40008000000 */
[----:B------:R-:W-:Y:S01]  /*1b40*/  HGMMA.64x96x16.F32 R24, gdesc[UR8], RZ, !UPT, gsb0 ;  /* 0x01600000081879f0 */ /* 0x000fe2000c0008ff */
        /* <DEDUP_REMOVED lines=17> */
[----:B------:R-:W-:Y:S02]  /*1c60*/  IMAD.U32 R16, RZ, RZ, UR8 ;  /* 0x00000008ff107e24 */ /* 0x000fe4000f8e00ff */
        /* <DEDUP_REMOVED lines=16> */
.L_x_13961:
[----:B------:R-:W-:Y:S05]  /*1d70*/  @!P0 BRA `(.L_x_13845) ;  /* 0x0000000000048947 */ /* 0x000fea0003800000 */
[----:B------:R-:W-:Y:S01]  /*1d80*/  BPT.TRAP 0x1 ;  /* 0x000000040000795c */ /* 0x000fe20000300000 */
.L_x_13845:
[----:B------:R2:W3:Y:S01]  /*1d90*/  SYNCS.PHASECHK.TRANS64.TRYWAIT P1, [UR6+0x32450], R2 ;  /* 0x03245002ff0075a7 */ /* 0x0004e20008020146 */
[----:B------:R-:W-:Y:S05]  /*1da0*/  @!P0 BRA `(.L_x_13846) ;  /* 0x0000000000048947 */ /* 0x000fea0003800000 */
[----:B------:R-:W-:Y:S01]  /*1db0*/  BPT.TRAP 0x1 ;  /* 0x000000040000795c */ /* 0x000fe20000300000 */
.L_x_13846:
[----:B---3--:R-:W-:Y:S05]  /*1dc0*/  @P1 BRA `(.L_x_13847) ;  /* 0x0000000000081947 */ /* 0x008fea0003800000 */
[----:B------:R-:W3:Y:S02]  /*1dd0*/  SYNCS.PHASECHK.TRANS64.TRYWAIT P1, [UR6+0x32450], R2 ;  /* 0x03245002ff0075a7 */ /* 0x000ee40008020146 */
[----:B---3--:R-:W-:Y:S05]  /*1de0*/  @!P1 BRA `(.L_x_13848) ;  /* 0x0000010400409947 */ /* 0x008fea0003800000 */
.L_x_13847:
[----:B------:R-:W-:Y:S01]  /*1df0*/  UIADD3 UR40, UR40, 0x400, URZ ;  /* 0x0000040028287890 */ /* 0x000fe2000fffe03f */
[----:B------:R-:W-:Y:S01]  /*1e00*/  WARPGROUP.ARRIVE ;  /* 0x00000000000079c5 */ /* 0x000fe20000000000 */
[----:B------:R-:W-:-:S05]  /*1e10*/  ULOP3.LUT UR4, UR41, 0x10000, URZ, 0xfc, !UPT ;  /* 0x0001000029047892 */ /* 0x000fca000f8efc3f */
[----:B0-----:R-:W0:Y:S01]  /*1e20*/  S2R R0, SR_TID.X ;  /* 0x0000000000007919 */ /* 0x001e220000002100 */
[----:B------:R-:W-:Y:S01]  /*1e30*/  USHF.R.U32.HI UR7, URZ, 0x4, UR40 ;  /* 0x000000043f077899 */ /* 0x000fe20008011628 */
[----:B------:R-:W-:Y:S01]  /*1e40*/  UMOV UR9, 0x40000040 ;  /* 0x4000004000097882 */ /* 0x000fe20000000000 */
[----:B------:R-:W-:Y:S02]  /*1e50*/  UMOV UR11, 0x40000040 ;  /* 0x40000040000b7882 */ /* 0x000fe40000000000 */
[----:B------:R-:W-:Y:S01]  /*1e60*/  ULOP3.LUT UR7, UR7, 0x3fff, URZ, 0xc0, !UPT ;  /* 0x00003fff07077892 */ /* 0x000fe2000f8ec03f */
[----:B------:R-:W-:Y:S01]  /*1e70*/  IMAD.U32 R13, RZ, RZ, UR9 ;  /* 0x00000009ff0d7e24 */ /* 0x000fe2000f8e00ff */
[----:B------:R-:W-:Y:S01]  /*1e80*/  UMOV UR8, UR4 ;  /* 0x0000000400087c82 */ /* 0x000fe20008000000 */
[----:B------:R-:W-:Y:S01]  /*1e90*/  UMOV UR13, 0x40000040 ;  /* 0x40000040000d7882 */ /* 0x000fe20000000000 */
[----:B------:R-:W-:Y:S01]  /*1ea0*/  ULOP3.LUT UR61, UR7, 0x10000, URZ, 0xfc, !UPT ;  /* 0x00010000073d7892 */ /* 0x000fe2000f8efc3f */
[----:B------:R-:W-:Y:S01]  /*1eb0*/  IMAD.U32 R12, RZ, RZ, UR8 ;  /* 0x00000008ff0c7e24 */ /* 0x000fe2000f8e00ff */
[----:B------:R-:W-:Y:S01]  /*1ec0*/  UMOV UR15, 0x40000040 ;  /* 0x40000040000f7882 */ /* 0x000fe20000000000 */
[----:B------:R-:W-:Y:S01]  /*1ed0*/  IMAD.U32 R11, RZ, RZ, UR13 ;  /* 0x0000000dff0b7e24 */ /* 0x000fe2000f8e00ff */
[----:B------:R-:W-:-:S02]  /*1ee0*/  UIMAD UR5, UR38, 0xc00, UR61 ;  /* 0x00000c00260578a4 */ /* 0x000fc4000f8e023d */
[----:B------:R-:W-:Y:S02]  /*1ef0*/  UIADD3 UR52, UR4, 0x402, URZ ;  /* 0x0000040204347890 */ /* 0x000fe4000fffe03f */
[----:B------:R-:W-:Y:S01]  /*1f00*/  UIADD3 UR54, UR5, 0x302, URZ ;  /* 0x0000030205367890 */ /* 0x000fe2000fffe03f */
[----:B------:R-:W-:Y:S02]  /*1f10*/  UMOV UR53, 0x40000040 ;  /* 0x4000004000357882 */ /* 0x000fe40000000000 */
[----:B------:R-:W-:Y:S01]  /*1f20*/  UMOV UR10, UR5 ;  /* 0x00000005000a7c82 */ /* 0x000fe20008000000 */
[----:B------:R-:W-:Y:S01]  /*1f30*/  UMOV UR55, 0x40000040 ;  /* 0x4000004000377882 */ /* 0x000fe20000000000 */
[----:B------:R-:W-:Y:S01]  /*1f40*/  HGMMA.64x96x16.F32 R24, gdesc[UR8], R24, gsb0 ;  /* 0x01600000081879f0 */ /* 0x000fe20008000818 */
[----:B------:R-:W-:Y:S02]  /*1f50*/  UIADD3 UR8, UR4, 0x2, URZ ;  /* 0x0000000204087890 */ /* 0x000fe4000fffe03f */
[----:B------:R-:W-:-:S02]  /*1f60*/  UIADD3 UR9, UR5, 0x2, URZ ;  /* 0x0000000205097890 */ /* 0x000fc4000fffe03f */
[----:B------:R-:W-:Y:S01]  /*1f70*/  UIADD3 UR10, UR5, 0x304, URZ ;  /* 0x00000304050a7890 */ /* 0x000fe2000fffe03f */
[----:B------:R-:W-:Y:S02]  /*1f80*/  UMOV UR11, 0x40000040 ;  /* 0x40000040000b7882 */ /* 0x000fe40000000000 */
[----:B------:R-:W-:Y:S01]  /*1f90*/  UMOV UR12, UR8 ;  /* 0x00000008000c7c82 */ /* 0x000fe20008000000 */
[----:B------:R-:W-:Y:S01]  /*1fa0*/  UIADD3 UR8, UR4, 0x4, URZ ;  /* 0x0000000404087890 */ /* 0x000fe2000fffe03f */
[----:B------:R-:W-:Y:S01]  /*1fb0*/  MOV R10, UR12 ;  /* 0x0000000c000a7c02 */ /* 0x000fe20008000f00 */
[----:B------:R-:W-:Y:S01]  /*1fc0*/  UMOV UR14, UR9 ;  /* 0x00000009000e7c82 */ /* 0x000fe20008000000 */
[----:B------:R-:W-:Y:S01]  /*1fd0*/  UIADD3 UR9, UR5, 0x4, URZ ;  /* 0x0000000405097890 */ /* 0x000fe2000fffe03f */
[----:B0-----:R-:W-:Y:S01]  /*1fe0*/  SHF.R.U32.HI R0, RZ, 0x7, R0 ;  /* 0x00000007ff007819 */ /* 0x001fe20000011600 */
        /* <DEDUP_REMOVED lines=63> */
[----:B-12---:R-:W-:Y:S01]  /*23e0*/  IMAD.U32 R2, RZ, RZ, UR12 ;  /* 0x0000000cff027e24 */ /* 0x006fe2000f8e00ff */
[----:B------:R-:W-:Y:S01]  /*23f0*/  UMOV UR9, 0x40000040 ;  /* 0x4000004000097882 */ /* 0x000fe20000000000 */
[----:B------:R-:W-:Y:S01]  /*2400*/  MOV R3, UR13 ;  /* 0x0000000d00037c02 */ /* 0x000fe20008000f00 */
        /* <DEDUP_REMOVED lines=44> */
.L_x_13849:
[----:B------:R-:W-:Y:S01]  /*26d0*/  ISETP.NE.AND P6, PT, R228, 0x1, PT ;  /* 0x00000001e400780c */ /* 0x000fe20003fc5270 */
[----:B------:R-:W-:Y:S01]  /*26e0*/  ULDC UR4, c[0x0][0xad0] ;  /* 0x0002b40000047ab9 */ /* 0x000fe20000000800 */
[----:B------:R-:W-:Y:S02]  /*26f0*/  VIADD R4, R213, UR60 ;  /* 0x0000003cd5047c36 */ /* 0x000fe40008000000 */
[----:B------:R-:W-:Y:S01]  /*2700*/  FMUL.FTZ R24, R24, UR4 ;  /* 0x0000000418187c20 */ /* 0x000fe20008410000 */
[----:B------:R-:W1:Y:S01]  /*2710*/  LDC R208, c[0x0][0x2f0] ;  /* 0x0000bc00ffd07b82 */ /* 0x000e620000000800 */
[----:B------:R-:W-:Y:S01]  /*2720*/  R2UR UR5, R212 ;  /* 0x00000000d40572ca */ /* 0x000fe200000e0000 */
[----:B------:R-:W-:Y:S01]  /*2730*/  FMUL.FTZ R25, R25, UR4 ;  /* 0x0000000419197c20 */ /* 0x000fe20008410000 */
[----:B------:R2:W3:Y:S01]  /*2740*/  MUFU.TANH R72, R24 ;  /* 0x0000001800487308 */ /* 0x0004e20000002400 */
[----:B------:R-:W-:Y:S01]  /*2750*/  FMUL.FTZ R32, R32, UR4 ;  /* 0x0000000420207c20 */ /* 0x000fe20008410000 */
[----:B------:R-:W-:Y:S01]  /*2760*/  FMUL.FTZ R33, R33, UR4 ;  /* 0x0000000421217c20 */ /* 0x000fe20008410000 */
[----:B------:R-:W-:Y:S01]  /*2770*/  FMUL.FTZ R28, R28, UR4 ;  /* 0x000000041c1c7c20 */ /* 0x000fe20008410000 */
[----:B------:R-:W-:Y:S01]  /*2780*/  FMUL.FTZ R36, R36, UR4 ;  /* 0x0000000424247c20 */ /* 0x000fe20008410000 */
[----:B------:R-:W4:Y:S01]  /*2790*/  LDC R207, c[0x0][0x288] ;  /* 0x0000a200ffcf7b82 */ /* 0x000f220000000800 */
[----:B------:R-:W-:Y:S01]  /*27a0*/  FMUL.FTZ R41, R41, UR4 ;  /* 0x0000000429297c20 */ /* 0x000fe20008410000 */
[----:B------:R-:W-:Y:S01]  /*27b0*/  FMUL.FTZ R44, R44, UR4 ;  /* 0x000000042c2c7c20 */ /* 0x000fe20008410000 */
[----:B------:R5:W0:Y:S01]  /*27c0*/  MUFU.TANH R73, R25 ;  /* 0x0000001900497308 */ /* 0x000a220000002400 */
[----:B------:R-:W-:Y:S01]  /*27d0*/  FMUL.FTZ R37, R37, UR4 ;  /* 0x0000000425257c20 */ /* 0x000fe20008410000 */
[----:B------:R-:W-:Y:S01]  /*27e0*/  FMUL.FTZ R45, R45, UR4 ;  /* 0x000000042d2d7c20 */ /* 0x000fe20008410000 */
[----:B------:R-:W-:Y:S01]  /*27f0*/  FMUL.FTZ R52, R52, UR4 ;  /* 0x0000000434347c20 */ /* 0x000fe20008410000 */
[----:B------:R-:W-:Y:S01]  /*2800*/  FMUL.FTZ R53, R53, UR4 ;  /* 0x0000000435357c20 */ /* 0x000fe20008410000 */
[----:B------:R-:W3:Y:S01]  /*2810*/  @P6 LDC R5, c[0x0][0x44c] ;  /* 0x00011300ff056b82 */ /* 0x000ee20000000800 */
[----:B------:R-:W-:Y:S01]  /*2820*/  FMUL.FTZ R29, R29, UR4 ;  /* 0x000000041d1d7c20 */ /* 0x000fe20008410000 */
[----:B------:R-:W-:Y:S01]  /*2830*/  FMUL.FTZ R48, R48, UR4 ;  /* 0x0000000430307c20 */ /* 0x000fe20008410000 */
[----:B------:R-:W0:Y:S01]  /*2840*/  MUFU.TANH R32, R32 ;  /* 0x0000002000207308 */ /* 0x000e220000002400 */
[----:B------:R-:W-:Y:S01]  /*2850*/  FMUL.FTZ R56, R56, UR4 ;  /* 0x0000000438387c20 */ /* 0x000fe20008410000 */
[----:B------:R-:W-:Y:S01]  /*2860*/  FMUL.FTZ R61, R61, UR4 ;  /* 0x000000043d3d7c20 */ /* 0x000fe20008410000 */
[----:B------:R-:W-:Y:S01]  /*2870*/  FMUL.FTZ R64, R64, UR4 ;  /* 0x0000000440407c20 */ /* 0x000fe20008410000 */
[----:B------:R-:W-:Y:S01]  /*2880*/  FMUL.FTZ R57, R57, UR4 ;  /* 0x0000000439397c20 */ /* 0x000fe20008410000 */
[----:B--2---:R-:W2:Y:S01]  /*2890*/  @P6 LDC R24, c[0x0][0x450] ;  /* 0x00011400ff186b82 */ /* 0x004ea20000000800 */
        /* <DEDUP_REMOVED lines=15> */
[----:B---3--:R-:W-:-:S04]  /*2990*/  @P6 IMAD.HI.U32 R5, R4, R5, RZ ;  /* 0x0000000504056227 */ /* 0x008fc800078e00ff */
[----:B------:R-:W-:Y:S01]  /*29a0*/  FMUL.FTZ R42, R42, UR4 ;  /* 0x000000042a2a7c20 */ /* 0x000fe20008410000 */
[----:B------:R-:W-:Y:S01]  /*29b0*/  FMUL.FTZ R43, R43, UR4 ;  /* 0x000000042b2b7c20 */ /* 0x000fe20008410000 */
[----:B------:R-:W3:Y:S01]  /*29c0*/  MUFU.TANH R36, R36 ;  /* 0x0000002400247308 */ /* 0x000ee20000002400 */
[----:B------:R-:W-:Y:S01]  /*29d0*/  FMUL.FTZ R46, R46, UR4 ;  /* 0x000000042e2e7c20 */ /* 0x000fe20008410000 */
[----:B------:R-:W-:Y:S01]  /*29e0*/  FMUL.FTZ R47, R47, UR4 ;  /* 0x000000042f2f7c20 */ /* 0x000fe20008410000 */
[----:B------:R-:W-:Y:S01]  /*29f0*/  FMUL.FTZ R50, R50, UR4 ;  /* 0x0000000432327c20 */ /* 0x000fe20008410000 */
[----:B------:R-:W-:Y:S01]  /*2a00*/  FMUL.FTZ R51, R51, UR4 ;  /* 0x0000000433337c20 */ /* 0x000fe20008410000 */
[----:B--2---:R-:W-:Y:S01]  /*2a10*/  @P6 SHF.R.U32.HI R4, RZ, R24, R5 ;  /* 0x00000018ff046219 */ /* 0x004fe20000011605 */
[----:B------:R-:W-:Y:S02]  /*2a20*/  IMAD.MOV.U32 R24, RZ, RZ, -0x60 ;  /* 0xffffffa0ff187424 */ /* 0x000fe400078e00ff */
[----:B------:R-:W-:Y:S01]  /*2a30*/  FMUL.FTZ R54, R54, UR4 ;  /* 0x0000000436367c20 */ /* 0x000fe20008410000 */
[----:B------:R-:W2:Y:S01]  /*2a40*/  MUFU.TANH R41, R41 ;  /* 0x0000002900297308 */ /* 0x000ea20000002400 */
[----:B------:R-:W-:Y:S01]  /*2a50*/  FMUL.FTZ R55, R55, UR4 ;  /* 0x0000000437377c20 */ /* 0x000fe20008410000 */
[----:B------:R-:W0:Y:S01]  /*2a60*/  SHFL.IDX PT, R21, R4, RZ, 0x1c1f ;  /* 0x001c1fff04157589 */ /* 0x000e2200000e0000 */
[----:B------:R-:W-:-:S02]  /*2a70*/  IMAD R5, R201, R24, 0x60 ;  /* 0x00000060c9057424 */ /* 0x000fc400078e0218 */
[----:B------:R-:W-:Y:S01]  /*2a80*/  FMUL.FTZ R58, R58, UR4 ;  /* 0x000000043a3a7c20 */ /* 0x000fe20008410000 */
[----:B------:R-:W-:Y:S01]  /*2a90*/  FMUL.FTZ R59, R59, UR4 ;  /* 0x000000043b3b7c20 */ /* 0x000fe20008410000 */
[----:B-----5:R5:W3:Y:S01]  /*2aa0*/  SHFL.IDX PT, R25, R4, 0x1, 0x1c1f ;  /* 0x003c1f0004197f89 */ /* 0x020ae200000e0000 */
[----:B-1----:R-:W-:Y:S01]  /*2ab0*/  IMAD R5, R208, UR5, R5 ;  /* 0x00000005d0057c24 */ /* 0x002fe2000f8e0205 */
[----:B------:R-:W1:Y:S01]  /*2ac0*/  MUFU.TANH R44, R44 ;  /* 0x0000002c002c7308 */ /* 0x000e620000002400 */
[----:B------:R-:W-:Y:S01]  /*2ad0*/  FMUL.FTZ R62, R62, UR4 ;  /* 0x000000043e3e7c20 */ /* 0x000fe20008410000 */
[----:B------:R-:W-:Y:S01]  /*2ae0*/  FMUL.FTZ R69, R69, UR4 ;  /* 0x0000000445457c20 */ /* 0x000fe20008410000 */
[----:B------:R-:W-:Y:S02]  /*2af0*/  IMAD R24, R214, -0x2, R5 ;  /* 0xfffffffed6187824 */ /* 0x000fe400078e0205 */
[----:B------:R-:W-:Y:S01]  /*2b00*/  FMUL.FTZ R63, R63, UR4 ;  /* 0x000000043f3f7c20 */ /* 0x000fe20008410000 */
[----:B------:R-:W-:Y:S01]  /*2b10*/  FMUL.FTZ R66, R66, UR4 ;  /* 0x0000000442427c20 */ /* 0x000fe20008410000 */
[----:B------:R-:W-:Y:S01]  /*2b20*/  FMUL.FTZ R67, R67, UR4 ;  /* 0x0000000443437c20 */ /* 0x000fe20008410000 */
[----:B------:R-:W-:Y:S01]  /*2b30*/  FMUL.FTZ R70, R70, UR4 ;  /* 0x0000000446467c20 */ /* 0x000fe20008410000 */
[----:B----4-:R-:W-:Y:S01]  /*2b40*/  IADD3 R5, R24, 0x1, -R207 ;  /* 0x0000000118057810 */ /* 0x010fe20007ffe8cf */
[----:B------:R-:W-:Y:S01]  /*2b50*/  MUFU.TANH R37, R37 ;  /* 0x0000002500257308 */ /* 0x000fe20000002400 */
[----:B------:R-:W-:Y:S01]  /*2b60*/  FMUL.FTZ R71, R71, UR4 ;  /* 0x0000000447477c20 */ /* 0x000fe20008410000 */
[----:B------:R-:W-:Y:S01]  /*2b70*/  ULDC UR5, c[0x0][0xa80] ;  /* 0x0002a00000057ab9 */ /* 0x000fe20000000800 */
[----:B------:R-:W-:-:S02]  /*2b80*/  UIADD3 UR10, UR6, 0x32440, URZ ;  /* 0x00032440060a7890 */ /* 0x000fc4000fffe03f */
[----:B------:R-:W-:Y:S02]  /*2b90*/  ULOP3.LUT UR7, UR7, 0x3000000, URZ, 0xfc, !UPT ;  /* 0x0300000007077892 */ /* 0x000fe4000f8efc3f */
[----:B------:R-:W-:Y:S01]  /*2ba0*/  UPRMT UR10, UR48, 0x654, UR10 ;  /* 0x00000654300a7896 */ /* 0x000fe2000800000a */
[----:B------:R-:W4:Y:S01]  /*2bb0*/  MUFU.TANH R45, R45 ;  /* 0x0000002d002d7308 */ /* 0x000f220000002400 */
[----:B0-----:R-:W-:Y:S01]  /*2bc0*/  VIADDMNMX R21, R21, R5, R24, PT ;  /* 0x0000000515157246 */ /* 0x001fe20003800118 */
[----:B------:R-:W-:Y:S01]  /*2bd0*/  UIMAD UR4, UR38, 0xc00, UR7 ;  /* 0x00000c00260478a4 */ /* 0x000fe2000f8e0207 */
[----:B------:R-:W-:Y:S02]  /*2be0*/  UMOV UR11, 0x40000040 ;  /* 0x40000040000b7882 */ /* 0x000fe40000000000 */
[C---:B------:R-:W-:Y:S02]  /*2bf0*/  ISETP.GT.AND P5, PT, R21.reuse, RZ, PT ;  /* 0x000000ff1500720c */ /* 0x040fe40003fa4270 */
[C---:B------:R-:W-:Y:S01]  /*2c00*/  ISETP.GT.AND P4, PT, R21.reuse, 0x1, PT ;  /* 0x000000011500780c */ /* 0x040fe20003f84270 */
[----:B------:R-:W0:Y:S01]  /*2c10*/  MUFU.TANH R52, R52 ;  /* 0x0000003400347308 */ /* 0x000e220000002400 */
[----:B-----5:R-:W-:Y:S01]  /*2c20*/  FSEL R4, R72, -INF , P5 ;  /* 0xff80000048047808 */ /* 0x020fe20002800000 */
[----:B------:R-:W-:Y:S01]  /*2c30*/  SYNCS.ARRIVE.TRANS64.RED.A1T0 RZ, [UR10], RZ ;  /* 0x000000ffffff79a7 */ /* 0x000fe2000810040a */
[C---:B------:R-:W-:Y:S01]  /*2c40*/  ISETP.GT.AND P2, PT, R21.reuse, 0x10, PT ;  /* 0x000000101500780c */ /* 0x040fe20003f44270 */
[----:B------:R-:W-:Y:S01]  /*2c50*/  UMOV UR10, UR4 ;  /* 0x00000004000a7c82 */ /* 0x000fe20008000000 */
[----:B------:R-:W-:-:S02]  /*2c60*/  ISETP.GT.AND P5, PT, R21, 0x11, PT ;  /* 0x000000111500780c */ /* 0x000fc40003fa4270 */
[----:B---3--:R-:W-:Y:S01]  /*2c70*/  VIADDMNMX R25, R25, R5, R24, PT ;  /* 0x0000000519197246 */ /* 0x008fe20003800118 */
[----:B------:R-:W3:Y:S01]  /*2c80*/  MUFU.TANH R53, R53 ;  /* 0x0000003500357308 */ /* 0x000ee20000002400 */
[----:B------:R-:W-:Y:S02]  /*2c90*/  ISETP.GT.AND P3, PT, R21, 0x8, PT ;  /* 0x000000081500780c */ /* 0x000fe40003f64270 */
[----:B------:R-:W-:Y:S02]  /*2ca0*/  FSEL R24, R73, -INF , P4 ;  /* 0xff80000049187808 */ /* 0x000fe40002000000 */
[----:B------:R-:W-:Y:S02]  /*2cb0*/  ISETP.GT.AND P4, PT, R21, 0x18, PT ;  /* 0x000000181500780c */ /* 0x000fe40003f84270 */
[----:B------:R-:W-:Y:S01]  /*2cc0*/  FSEL R171, R32, -INF , P2 ;  /* 0xff80000020ab7808 */ /* 0x000fe20001000000 */
[----:B------:R-:W-:Y:S01]  /*2cd0*/  MUFU.TANH R29, R29 ;  /* 0x0000001d001d7308 */ /* 0x000fe20000002400 */
[----:B------:R-:W-:-:S02]  /*2ce0*/  FSEL R172, R33, -INF , P5 ;  /* 0xff80000021ac7808 */ /* 0x000fc40002800000 */
[C---:B------:R-:W-:Y:S02]  /*2cf0*/  ISETP.GT.AND P2, PT, R21.reuse, 0x21, PT ;  /* 0x000000211500780c */ /* 0x040fe40003f44270 */
[C---:B------:R-:W-:Y:S02]  /*2d00*/  ISETP.GT.AND P5, PT, R21.reuse, 0x28, PT ;  /* 0x000000281500780c */ /* 0x040fe40003fa4270 */
[----:B------:R-:W-:Y:S01]  /*2d10*/  FSEL R173, R36, -INF , P4 ;  /* 0xff80000024ad7808 */ /* 0x000fe20002000000 */
[----:B------:R-:W-:Y:S01]  /*2d20*/  MUFU.TANH R48, R48 ;  /* 0x0000003000307308 */ /* 0x000fe20000002400 */
[----:B------:R-:W-:Y:S02]  /*2d30*/  ISETP.GT.AND P4, PT, R21, 0x29, PT ;  /* 0x000000291500780c */ /* 0x000fe40003f84270 */
[----:B--2---:R-:W-:Y:S02]  /*2d40*/  FSEL R181, R41, -INF , P2 ;  /* 0xff80000029b57808 */ /* 0x004fe40001000000 */
[----:B-1----:R-:W-:-:S02]  /*2d50*/  FSEL R183, R44, -INF , P5 ;  /* 0xff8000002cb77808 */ /* 0x002fc40002800000 */
[C---:B------:R-:W-:Y:S01]  /*2d60*/  ISETP.GT.AND P2, PT, R21.reuse, 0x38, PT ;  /* 0x000000381500780c */ /* 0x040fe20003f44270 */
[----:B------:R-:W1:Y:S01]  /*2d70*/  MUFU.TANH R56, R56 ;  /* 0x0000003800387308 */ /* 0x000e620000002400 */
[C---:B------:R-:W-:Y:S02]  /*2d80*/  ISETP.GT.AND P5, PT, R21.reuse, 0x39, PT ;  /* 0x000000391500780c */ /* 0x040fe40003fa4270 */
[----:B------:R-:W-:Y:S02]  /*2d90*/  ISETP.GT.AND P1, PT, R21, 0x9, PT ;  /* 0x000000091500780c */ /* 0x000fe40003f24270 */
[----:B------:R-:W-:Y:S02]  /*2da0*/  FMNMX.FTZ R5, R4, R24, !PT ;  /* 0x0000001804057209 */ /* 0x000fe40007810000 */
[----:B----4-:R-:W-:Y:S01]  /*2db0*/  FSEL R185, R45, -INF , P4 ;  /* 0xff8000002db97808 */ /* 0x010fe20002000000 */
[----:B------:R-:W2:Y:S01]  /*2dc0*/  MUFU.TANH R61, R61 ;  /* 0x0000003d003d7308 */ /* 0x000ea20000002400 */
[----:B------:R-:W-:-:S02]  /*2dd0*/  ISETP.GT.AND P4, PT, R21, 0x40, PT ;  /* 0x000000401500780c */ /* 0x000fc40003f84270 */
[----:B0-----:R-:W-:Y:S02]  /*2de0*/  FSEL R204, R52, -INF , P2 ;  /* 0xff80000034cc7808 */ /* 0x001fe40001000000 */
[----:B---3--:R-:W-:Y:S02]  /*2df0*/  FSEL R206, R53, -INF , P5 ;  /* 0xff80000035ce7808 */ /* 0x008fe40002800000 */
[C---:B------:R-:W-:Y:S01]  /*2e00*/  ISETP.GT.AND P2, PT, R21.reuse, 0x49, PT ;  /* 0x000000491500780c */ /* 0x040fe20003f44270 */
[----:B------:R-:W0:Y:S01]  /*2e10*/  MUFU.TANH R64, R64 ;  /* 0x0000004000407308 */ /* 0x000e220000002400 */
[C---:B------:R-:W-:Y:S02]  /*2e20*/  ISETP.GT.AND P5, PT, R21.reuse, 0x50, PT ;  /* 0x000000501500780c */ /* 0x040fe40003fa4270 */
[----:B-1----:R-:W-:Y:S02]  /*2e30*/  FSEL R195, R56, -INF , P4 ;  /* 0xff80000038c37808 */ /* 0x002fe40002000000 */
[----:B------:R-:W-:-:S03]  /*2e40*/  ISETP.GT.AND P4, PT, R21, 0x51, PT ;  /* 0x000000511500780c */ /* 0x000fc60003f84270 */
[----:B------:R-:W-:Y:S01]  /*2e50*/  MUFU.TANH R57, R57 ;  /* 0x0000003900397308 */ /* 0x000fe20000002400 */
[----:B--2---:R-:W-:Y:S02]  /*2e60*/  FSEL R192, R61, -INF , P2 ;  /* 0xff8000003dc07808 */ /* 0x004fe40001000000 */
[----:B------:R-:W-:-:S05]  /*2e70*/  ISETP.GT.AND P2, PT, R25, RZ, PT ;  /* 0x000000ff1900720c */ /* 0x000fca0003f44270 */
[----:B------:R1:W-:Y:S01]  /*2e80*/  MUFU.TANH R74, R26 ;  /* 0x0000001a004a7308 */ /* 0x0003e20000002400 */
[----:B0-----:R-:W-:Y:S02]  /*2e90*/  FSEL R161, R64, -INF , P5 ;  /* 0xff80000040a17808 */ /* 0x001fe40002800000 */
[----:B------:R-:W-:-:S05]  /*2ea0*/  ISETP.GT.AND P5, PT, R25, 0x1, PT ;  /* 0x000000011900780c */ /* 0x000fca0003fa4270 */
[----:B------:R-:W0:Y:S01]  /*2eb0*/  MUFU.TANH R65, R65 ;  /* 0x0000004100417308 */ /* 0x000e220000002400 */
[----:B-1----:R-:W-:Y:S02]  /*2ec0*/  FSEL R26, R28, -INF , P3 ;  /* 0xff8000001c1a7808 */ /* 0x002fe40001800000 */
[----:B------:R-:W-:Y:S02]  /*2ed0*/  ISETP.GT.AND P3, PT, R21, 0x19, PT ;  /* 0x000000191500780c */ /* 0x000fe40003f64270 */
[----:B------:R-:W-:Y:S02]  /*2ee0*/  FSEL R28, R29, -INF , P1 ;  /* 0xff8000001d1c7808 */ /* 0x000fe40000800000 */
[----:B------:R-:W-:Y:S01]  /*2ef0*/  FSEL R174, R37, -INF , P3 ;  /* 0xff80000025ae7808 */ /* 0x000fe20001800000 */
[----:B------:R1:W2:Y:S01]  /*2f00*/  MUFU.TANH R75, R27 ;  /* 0x0000001b004b7308 */ /* 0x0002a20000002400 */
[----:B------:R-:W-:Y:S02]  /*2f10*/  ISETP.GT.AND P3, PT, R21, 0x30, PT ;  /* 0x000000301500780c */ /* 0x000fe40003f64270 */
[----:B------:R-:W-:-:S02]  /*2f20*/  FMNMX.FTZ R5, R26, R5, !PT ;  /* 0x000000051a057209 */ /* 0x000fc40007810000 */
[----:B------:R-:W-:Y:S02]  /*2f30*/  FSEL R202, R48, -INF , P3 ;  /* 0xff80000030ca7808 */ /* 0x000fe40001800000 */
[----:B------:R-:W-:Y:S01]  /*2f40*/  ISETP.GT.AND P3, PT, R21, 0x41, PT ;  /* 0x000000411500780c */ /* 0x000fe20003f64270 */
[----:B------:R-:W3:Y:S01]  /*2f50*/  MUFU.TANH R68, R68 ;  /* 0x0000004400447308 */ /* 0x000ee20000002400 */
[----:B0-----:R-:W-:Y:S02]  /*2f60*/  FSEL R162, R65, -INF , P4 ;  /* 0xff80000041a27808 */ /* 0x001fe40002000000 */
[----:B------:R-:W-:Y:S02]  /*2f70*/  FSEL R187, R57, -INF , P3 ;  /* 0xff80000039bb7808 */ /* 0x000fe40001800000 */
[----:B------:R-:W-:Y:S02]  /*2f80*/  ISETP.GT.AND P3, PT, R21, 0x58, PT ;  /* 0x000000581500780c */ /* 0x000fe40003f64270 */
[----:B------:R-:W-:Y:S01]  /*2f90*/  ISETP.GT.AND P4, PT, R25, 0x8, PT ;  /* 0x000000081900780c */ /* 0x000fe20003f84270 */
[----:B------:R0:W4:Y:S01]  /*2fa0*/  MUFU.TANH R76, R30 ;  /* 0x0000001e004c7308 */ /* 0x0001220000002400 */
[----:B-1----:R-:W-:-:S02]  /*2fb0*/  FSEL R27, R74, -INF , P2 ;  /* 0xff8000004a1b7808 */ /* 0x002fc40001000000 */
[----:B--2---:R-:W-:Y:S02]  /*2fc0*/  FSEL R29, R75, -INF , P5 ;  /* 0xff8000004b1d7808 */ /* 0x004fe40002800000 */
[----:B------:R-:W-:Y:S02]  /*2fd0*/  ISETP.GT.AND P1, PT, R21, 0x20, PT ;  /* 0x000000201500780c */ /* 0x000fe40003f24270 */
[----:B------:R-:W-:Y:S01]  /*2fe0*/  ISETP.GT.AND P2, PT, R25, 0x10, PT ;  /* 0x000000101900780c */ /* 0x000fe20003f44270 */
[----:B------:R4:W1:Y:S01]  /*2ff0*/  MUFU.TANH R77, R31 ;  /* 0x0000001f004d7308 */ /* 0x0008620000002400 */
[----:B0-----:R-:W-:Y:S02]  /*3000*/  FMNMX.FTZ R30, R28, R5, !PT ;  /* 0x000000051c1e7209 */ /* 0x001fe40007810000 */
[----:B---3--:R-:W-:Y:S02]  /*3010*/  FSEL R163, R68, -INF , P3 ;  /* 0xff80000044a37808 */ /* 0x008fe40001800000 */
[----:B------:R-:W-:-:S02]  /*3020*/  FMNMX.FTZ R5, R171, R30, !PT ;  /* 0x0000001eab057209 */ /* 0x000fc40007810000 */
[----:B------:R-:W-:Y:S01]  /*3030*/  ISETP.GT.AND P3, PT, R25, 0x9, PT ;  /* 0x000000091900780c */ /* 0x000fe20003f64270 */
[----:B------:R-:W0:Y:S01]  /*3040*/  MUFU.TANH R40, R40 ;  /* 0x0000002800287308 */ /* 0x000e220000002400 */
[----:B------:R-:W-:Y:S02]  /*3050*/  FMNMX.FTZ R32, R172, R5, !PT ;  /* 0x00000005ac207209 */ /* 0x000fe40007810000 */
[----:B----4-:R-:W-:Y:S02]  /*3060*/  FSEL R31, R76, -INF , P4 ;  /* 0xff8000004c1f7808 */ /* 0x010fe40002000000 */
[----:B------:R-:W-:Y:S02]  /*3070*/  FMNMX.FTZ R30, R27, R29, !PT ;  /* 0x0000001d1b1e7209 */ /* 0x000fe40007810000 */
[----:B------:R-:W-:Y:S01]  /*3080*/  FMNMX.FTZ R5, R173, R32, !PT ;  /* 0x00000020ad057209 */ /* 0x000fe20007810000 */
[----:B------:R-:W2:Y:S01]  /*3090*/  MUFU.TANH R34, R34 ;  /* 0x0000002200227308 */ /* 0x000ea20000002400 */
[----:B-1----:R-:W-:-:S02]  /*30a0*/  FSEL R33, R77, -INF , P3 ;  /* 0xff8000004d217808 */ /* 0x002fc40001800000 */
[----:B------:R-:W-:Y:S02]  /*30b0*/  FMNMX.FTZ R30, R31, R30, !PT ;  /* 0x0000001e1f1e7209 */ /* 0x000fe40007810000 */
[----:B------:R-:W-:Y:S02]  /*30c0*/  FMNMX.FTZ R32, R174, R5, !PT ;  /* 0x00000005ae207209 */ /* 0x000fe40007810000 */
[----:B------:R-:W-:Y:S01]  /*30d0*/  ISETP.GT.AND P4, PT, R25, 0x11, PT ;  /* 0x000000111900780c */ /* 0x000fe20003f84270 */
[----:B------:R-:W1:Y:S01]  /*30e0*/  MUFU.TANH R35, R35 ;  /* 0x0000002300237308 */ /* 0x000e620000002400 */
[----:B0-----:R-:W-:Y:S02]  /*30f0*/  FSEL R179, R40, -INF , P1 ;  /* 0xff80000028b37808 */ /* 0x001fe40000800000 */
[----:B------:R-:W-:Y:S02]  /*3100*/  FMNMX.FTZ R30, R33, R30, !PT ;  /* 0x0000001e211e7209 */ /* 0x000fe40007810000 */
[----:B------:R-:W-:-:S02]  /*3110*/  FMNMX.FTZ R32, R179, R32, !PT ;  /* 0x00000020b3207209 */ /* 0x000fc40007810000 */
[----:B------:R-:W-:Y:S01]  /*3120*/  ISETP.GT.AND P1, PT, R21, 0x31, PT ;  /* 0x000000311500780c */ /* 0x000fe20003f24270 */
[----:B------:R-:W0:Y:S01]  /*3130*/  MUFU.TANH R38, R38 ;  /* 0x0000002600267308 */ /* 0x000e220000002400 */
[----:B--2---:R-:W-:Y:S02]  /*3140*/  FSEL R175, R34, -INF , P2 ;  /* 0xff80000022af7808 */ /* 0x004fe40001000000 */
[----:B------:R-:W-:Y:S02]  /*3150*/  ISETP.GT.AND P3, PT, R25, 0x18, PT ;  /* 0x000000181900780c */ /* 0x000fe40003f64270 */
[----:B------:R-:W-:Y:S02]  /*3160*/  FMNMX.FTZ R5, R175, R30, !PT ;  /* 0x0000001eaf057209 */ /* 0x000fe40007810000 */
[----:B------:R-:W-:Y:S01]  /*3170*/  FMNMX.FTZ R32, R181, R32, !PT ;  /* 0x00000020b5207209 */ /* 0x000fe20007810000 */
[----:B------:R-:W2:Y:S01]  /*3180*/  MUFU.TANH R49, R49 ;  /* 0x0000003100317308 */ /* 0x000ea20000002400 */
[----:B-1----:R-:W-:-:S02]  /*3190*/  FSEL R176, R35, -INF , P4 ;  /* 0xff80000023b07808 */ /* 0x002fc40002000000 */
[----:B------:R-:W-:Y:S02]  /*31a0*/  ISETP.GT.AND P2, PT, R25, 0x19, PT ;  /* 0x000000191900780c */ /* 0x000fe40003f44270 */
[----:B------:R-:W-:Y:S02]  /*31b0*/  FMNMX.FTZ R30, R176, R5, !PT ;  /* 0x00000005b01e7209 */ /* 0x000fe40007810000 */
[----:B------:R-:W-:Y:S01]  /*31c0*/  FMNMX.FTZ R32, R183, R32, !PT ;  /* 0x00000020b7207209 */ /* 0x000fe20007810000 */
[----:B------:R-:W1:Y:S01]  /*31d0*/  MUFU.TANH R39, R39 ;  /* 0x0000002700277308 */ /* 0x000e620000002400 */
[----:B0-----:R-:W-:Y:S02]  /*31e0*/  FSEL R177, R38, -INF , P3 ;  /* 0xff80000026b17808 */ /* 0x001fe40001800000 */
[----:B------:R-:W-:Y:S02]  /*31f0*/  ISETP.GT.AND P4, PT, R25, 0x20, PT ;  /* 0x000000201900780c */ /* 0x000fe40003f84270 */
[----:B------:R-:W-:-:S02]  /*3200*/  FMNMX.FTZ R5, R177, R30, !PT ;  /* 0x0000001eb1057209 */ /* 0x000fc40007810000 */
[----:B------:R-:W-:Y:S01]  /*3210*/  ISETP.GT.AND P3, PT, R25, 0x21, PT ;  /* 0x000000211900780c */ /* 0x000fe20003f64270 */
[----:B------:R-:W0:Y:S01]  /*3220*/  MUFU.TANH R60, R60 ;  /* 0x0000003c003c7308 */ /* 0x000e220000002400 */
[----:B--2---:R-:W-:Y:S02]  /*3230*/  FSEL R203, R49, -INF , P1 ;  /* 0xff80000031cb7808 */ /* 0x004fe40000800000 */
[----:B------:R-:W-:-:S05]  /*3240*/  ISETP.GT.AND P1, PT, R21, 0x48, PT ;  /* 0x000000481500780c */ /* 0x000fca0003f24270 */
[----:B------:R-:W2:Y:S01]  /*3250*/  MUFU.TANH R42, R42 ;  /* 0x0000002a002a7308 */ /* 0x000ea20000002400 */
[----:B-1----:R-:W-:Y:S02]  /*3260*/  FSEL R178, R39, -INF , P2 ;  /* 0xff80000027b27808 */ /* 0x002fe40001000000 */
[----:B------:R-:W-:Y:S02]  /*3270*/  ISETP.GT.AND P2, PT, R25, 0x28, PT ;  /* 0x000000281900780c */ /* 0x000fe40003f44270 */
[----:B------:R-:W-:-:S03]  /*3280*/  FMNMX.FTZ R5, R178, R5, !PT ;  /* 0x00000005b2057209 */ /* 0x000fc60007810000 */
[----:B------:R-:W1:Y:S01]  /*3290*/  MUFU.TANH R43, R43 ;  /* 0x0000002b002b7308 */ /* 0x000e620000002400 */
[----:B0-----:R-:W-:Y:S02]  /*32a0*/  FSEL R190, R60, -INF , P1 ;  /* 0xff8000003cbe7808 */ /* 0x001fe40000800000 */
[----:B------:R-:W-:Y:S02]  /*32b0*/  ISETP.GT.AND P1, PT, R21, 0x59, PT ;  /* 0x000000591500780c */ /* 0x000fe40003f24270 */
[----:B------:R-:W-:-:S03]  /*32c0*/  FMNMX.FTZ R21, R185, R32, !PT ;  /* 0x00000020b9157209 */ /* 0x000fc60007810000 */
[----:B------:R-:W0:Y:S01]  /*32d0*/  MUFU.TANH R46, R46 ;  /* 0x0000002e002e7308 */ /* 0x000e220000002400 */
[----:B--2---:R-:W-:Y:S02]  /*32e0*/  FSEL R180, R42, -INF , P4 ;  /* 0xff8000002ab47808 */ /* 0x004fe40002000000 */
[----:B------:R-:W-:Y:S02]  /*32f0*/  FMNMX.FTZ R30, R202, R21, !PT ;  /* 0x00000015ca1e7209 */ /* 0x000fe40007810000 */
[----:B------:R-:W-:Y:S02]  /*3300*/  FMNMX.FTZ R5, R180, R5, !PT ;  /* 0x00000005b4057209 */ /* 0x000fe40007810000 */
[----:B------:R-:W-:Y:S01]  /*3310*/  FMNMX.FTZ R21, R203, R30, !PT ;  /* 0x0000001ecb157209 */ /* 0x000fe20007810000 */
[----:B------:R-:W2:Y:S01]  /*3320*/  MUFU.TANH R47, R47 ;  /* 0x0000002f002f7308 */ /* 0x000ea20000002400 */
[----:B-1----:R-:W-:Y:S02]  /*3330*/  FSEL R182, R43, -INF , P3 ;  /* 0xff8000002bb67808 */ /* 0x002fe40001800000 */
[----:B------:R-:W-:-:S02]  /*3340*/  ISETP.GT.AND P4, PT, R25, 0x29, PT ;  /* 0x000000291900780c */ /* 0x000fc40003f84270 */
[----:B------:R-:W-:Y:S02]  /*3350*/  FMNMX.FTZ R5, R182, R5, !PT ;  /* 0x00000005b6057209 */ /* 0x000fe40007810000 */
[----:B------:R-:W-:Y:S01]  /*3360*/  FMNMX.FTZ R21, R204, R21, !PT ;  /* 0x00000015cc157209 */ /* 0x000fe20007810000 */
[----:B------:R-:W1:Y:S01]  /*3370*/  MUFU.TANH R50, R50 ;  /* 0x0000003200327308 */ /* 0x000e620000002400 */
[----:B0-----:R-:W-:Y:S02]  /*3380*/  FSEL R184, R46, -INF , P2 ;  /* 0xff8000002eb87808 */ /* 0x001fe40001000000 */
[----:B------:R-:W-:Y:S02]  /*3390*/  ISETP.GT.AND P3, PT, R25, 0x30, PT ;  /* 0x000000301900780c */ /* 0x000fe40003f64270 */
[----:B------:R-:W-:Y:S02]  /*33a0*/  FMNMX.FTZ R5, R184, R5, !PT ;  /* 0x00000005b8057209 */ /* 0x000fe40007810000 */
[----:B------:R-:W-:Y:S01]  /*33b0*/  FMNMX.FTZ R30, R206, R21, !PT ;  /* 0x00000015ce1e7209 */ /* 0x000fe20007810000 */
[----:B------:R-:W0:Y:S01]  /*33c0*/  MUFU.TANH R51, R51 ;  /* 0x0000003300337308 */ /* 0x000e220000002400 */
[----:B--2---:R-:W-:-:S02]  /*33d0*/  FSEL R186, R47, -INF , P4 ;  /* 0xff8000002fba7808 */ /* 0x004fc40002000000 */
[----:B------:R-:W-:Y:S02]  /*33e0*/  ISETP.GT.AND P2, PT, R25, 0x31, PT ;  /* 0x000000311900780c */ /* 0x000fe40003f44270 */
[----:B------:R-:W-:Y:S02]  /*33f0*/  FMNMX.FTZ R5, R186, R5, !PT ;  /* 0x00000005ba057209 */ /* 0x000fe40007810000 */
[----:B------:R-:W-:Y:S01]  /*3400*/  FMNMX.FTZ R32, R195, R30, !PT ;  /* 0x0000001ec3207209 */ /* 0x000fe20007810000 */
[----:B------:R-:W2:Y:S01]  /*3410*/  MUFU.TANH R54, R54 ;  /* 0x0000003600367308 */ /* 0x000ea20000002400 */
[----:B-1----:R-:W-:Y:S02]  /*3420*/  FSEL R196, R50, -INF , P3 ;  /* 0xff80000032c47808 */ /* 0x002fe40001800000 */
[----:B------:R-:W-:Y:S02]  /*3430*/  ISETP.GT.AND P4, PT, R25, 0x38, PT ;  /* 0x000000381900780c */ /* 0x000fe40003f84270 */
[----:B------:R-:W-:-:S02]  /*3440*/  FMNMX.FTZ R30, R196, R5, !PT ;  /* 0x00000005c41e7209 */ /* 0x000fc40007810000 */
[----:B------:R-:W-:Y:S01]  /*3450*/  ISETP.GT.AND P3, PT, R25, 0x39, PT ;  /* 0x000000391900780c */ /* 0x000fe20003f64270 */
[----:B------:R-:W1:Y:S01]  /*3460*/  MUFU.TANH R55, R55 ;  /* 0x0000003700377308 */ /* 0x000e620000002400 */
[----:B0-----:R-:W-:Y:S02]  /*3470*/  FSEL R197, R51, -INF , P2 ;  /* 0xff80000033c57808 */ /* 0x001fe40001000000 */
[----:B------:R-:W-:Y:S02]  /*3480*/  FMNMX.FTZ R21, R187, R32, !PT ;  /* 0x00000020bb157209 */ /* 0x000fe40007810000 */
[----:B------:R-:W-:Y:S02]  /*3490*/  FMNMX.FTZ R5, R197, R30, !PT ;  /* 0x0000001ec5057209 */ /* 0x000fe40007810000 */
[----:B------:R-:W-:Y:S01]  /*34a0*/  ISETP.GT.AND P2, PT, R25, 0x40, PT ;  /* 0x000000401900780c */ /* 0x000fe20003f44270 */
[----:B------:R-:W0:Y:S01]  /*34b0*/  MUFU.TANH R58, R58 ;  /* 0x0000003a003a7308 */ /* 0x000e220000002400 */
[----:B--2---:R-:W-:-:S02]  /*34c0*/  FSEL R198, R54, -INF , P4 ;  /* 0xff80000036c67808 */ /* 0x004fc40002000000 */
[----:B------:R-:W-:Y:S02]  /*34d0*/  FMNMX.FTZ R21, R190, R21, !PT ;  /* 0x00000015be157209 */ /* 0x000fe40007810000 */
[----:B------:R-:W-:Y:S02]  /*34e0*/  FMNMX.FTZ R30, R198, R5, !PT ;  /* 0x00000005c61e7209 */ /* 0x000fe40007810000 */
[----:B------:R-:W-:Y:S01]  /*34f0*/  ISETP.GT.AND P4, PT, R25, 0x41, PT ;  /* 0x000000411900780c */ /* 0x000fe20003f84270 */
[----:B------:R-:W2:Y:S01]  /*3500*/  MUFU.TANH R59, R59 ;  /* 0x0000003b003b7308 */ /* 0x000ea20000002400 */
[----:B-1----:R-:W-:Y:S02]  /*3510*/  FSEL R199, R55, -INF , P3 ;  /* 0xff80000037c77808 */ /* 0x002fe40001800000 */
[----:B------:R-:W-:Y:S02]  /*3520*/  FMNMX.FTZ R32, R192, R21, !PT ;  /* 0x00000015c0207209 */ /* 0x000fe40007810000 */
        /* <DEDUP_REMOVED lines=11> */
[----:B------:R-:W-:Y:S01]  /*35e0*/  FMNMX.FTZ R5, R163, R32, !PT ;  /* 0x00000020a3057209 */ /* 0x000fe20007810000 */
[----:B------:R-:W2:Y:S01]  /*35f0*/  MUFU.TANH R63, R63 ;  /* 0x0000003f003f7308 */ /* 0x000ea20000002400 */
[----:B-1----:R-:W-:-:S04]  /*3600*/  FSEL R191, R62, -INF , P3 ;  /* 0xff8000003ebf7808 */ /* 0x002fc80001800000 */
[----:B------:R-:W-:-:S03]  /*3610*/  FMNMX.FTZ R30, R191, R30, !PT ;  /* 0x0000001ebf1e7209 */ /* 0x000fc60007810000 */
[----:B------:R-:W1:Y:S01]  /*3620*/  MUFU.TANH R66, R66 ;  /* 0x0000004200427308 */ /* 0x000e620000002400 */
[----:B0-----:R-:W-:Y:S01]  /*3630*/  FSEL R164, R69, -INF , P1 ;  /* 0xff80000045a47808 */ /* 0x001fe20000800000 */
[----:B------:R0:W-:Y:S01]  /*3640*/  BAR.SYNC.DEFER_BLOCKING R209, 0x100 ;  /* 0x000400d10000751d */ /* 0x0001e20000010000 */
[----:B------:R-:W-:Y:S02]  /*3650*/  ISETP.GT.AND P1, PT, R25, 0x50, PT ;  /* 0x000000501900780c */ /* 0x000fe40003f24270 */
[----:B------:R-:W-:-:S03]  /*3660*/  FMNMX.FTZ R21, R164, R5, !PT ;  /* 0x00000005a4157209 */ /* 0x000fc60007810000 */
[----:B------:R-:W3:Y:S01]  /*3670*/  MUFU.TANH R67, R67 ;  /* 0x0000004300437308 */ /* 0x000ee20000002400 */
[----:B--2---:R-:W-:Y:S01]  /*3680*/  FSEL R193, R63, -INF , P2 ;  /* 0xff8000003fc17808 */ /* 0x004fe20001000000 */
[----:B------:R-:W2:Y:S01]  /*3690*/  SHFL.BFLY PT, R32, R21, 0x2, 0x1f ;  /* 0x0c401f0015207f89 */ /* 0x000ea200000e0000 */
[----:B------:R-:W-:Y:S02]  /*36a0*/  ISETP.GT.AND P2, PT, R25, 0x51, PT ;  /* 0x000000511900780c */ /* 0x000fe40003f44270 */
[----:B------:R-:W-:-:S03]  /*36b0*/  FMNMX.FTZ R30, R193, R30, !PT ;  /* 0x0000001ec11e7209 */ /* 0x000fc60007810000 */
[----:B------:R-:W4:Y:S01]  /*36c0*/  MUFU.TANH R70, R70 ;  /* 0x0000004600467308 */ /* 0x000f220000002400 */
[----:B-1----:R-:W-:Y:S02]  /*36d0*/  FSEL R165, R66, -INF , P1 ;  /* 0xff80000042a57808 */ /* 0x002fe40000800000 */
[----:B------:R-:W-:Y:S02]  /*36e0*/  ISETP.GT.AND P1, PT, R25, 0x58, PT ;  /* 0x000000581900780c */ /* 0x000fe40003f24270 */
[----:B------:R-:W-:-:S03]  /*36f0*/  FMNMX.FTZ R5, R165, R30, !PT ;  /* 0x0000001ea5057209 */ /* 0x000fc60007810000 */
[----:B------:R-:W1:Y:S01]  /*3700*/  MUFU.TANH R71, R71 ;  /* 0x0000004700477308 */ /* 0x000e620000002400 */
[----:B---3--:R-:W-:Y:S02]  /*3710*/  FSEL R166, R67, -INF , P2 ;  /* 0xff80000043a67808 */ /* 0x008fe40001000000 */
[----:B------:R-:W-:Y:S02]  /*3720*/  ISETP.GT.AND P2, PT, R25, 0x59, PT ;  /* 0x000000591900780c */ /* 0x000fe40003f44270 */
[----:B------:R-:W-:Y:S02]  /*3730*/  FMNMX.FTZ R30, R166, R5, !PT ;  /* 0x00000005a61e7209 */ /* 0x000fe40007810000 */
[----:B----4-:R-:W-:Y:S02]  /*3740*/  FSEL R167, R70, -INF , P1 ;  /* 0xff80000046a77808 */ /* 0x010fe40000800000 */
[----:B--2---:R-:W-:Y:S02]  /*3750*/  FMNMX.FTZ R32, R21, R32, !PT ;  /* 0x0000002015207209 */ /* 0x004fe40007810000 */
[----:B------:R-:W-:-:S03]  /*3760*/  FMNMX.FTZ R5, R167, R30, !PT ;  /* 0x0000001ea7057209 */ /* 0x000fc60007810000 */
[----:B------:R-:W2:Y:S01]  /*3770*/  SHFL.BFLY PT, R205, R32, 0x1, 0x1f ;  /* 0x0c201f0020cd7f89 */ /* 0x000ea200000e0000 */
[----:B-1----:R-:W-:-:S04]  /*3780*/  FSEL R168, R71, -INF , P2 ;  /* 0xff80000047a87808 */ /* 0x002fc80001000000 */
[----:B------:R-:W-:-:S05]  /*3790*/  FMNMX.FTZ R5, R168, R5, !PT ;  /* 0x00000005a8057209 */ /* 0x000fca0007810000 */
[----:B------:R-:W1:Y:S01]  /*37a0*/  SHFL.BFLY PT, R30, R5, 0x2, 0x1f ;  /* 0x0c401f00051e7f89 */ /* 0x000e6200000e0000 */
[----:B--2---:R-:W-:-:S04]  /*37b0*/  FMNMX.FTZ R205, R32, R205, !PT ;  /* 0x000000cd20cd7209 */ /* 0x004fc80007810000 */
[C---:B------:R-:W-:Y:S01]  /*37c0*/  FSETP.NEU.FTZ.AND P1, PT, R205.reuse, -INF , PT ;  /* 0xff800000cd00780b */ /* 0x040fe20003f3d000 */
[----:B------:R-:W-:Y:S01]  /*37d0*/  FMUL.FTZ R169, R205, UR5 ;  /* 0x00000005cda97c20 */ /* 0x000fe20008410000 */
[----:B-1----:R-:W-:-:S04]  /*37e0*/  FMNMX.FTZ R30, R5, R30, !PT ;  /* 0x0000001e051e7209 */ /* 0x002fc80007810000 */
        /* <DEDUP_REMOVED lines=20> */
[--C-:B------:R-:W-:Y:S01]  /*3930*/  FFMA.FTZ R195, R195, UR5, -R169.reuse ;  /* 0x00000005c3c37c23 */ /* 0x100fe200080108a9 */
[--C-:B------:R-:W-:Y:S01]  /*3940*/  FFMA.FTZ R187, R187, UR5, -R169.reuse ;  /* 0x00000005bbbb7c23 */ /* 0x100fe200080108a9 */
[--C-:B------:R-:W-:Y:S01]  /*3950*/  FFMA.FTZ R190, R190, UR5, -R169.reuse ;  /* 0x00000005bebe7c23 */ /* 0x100fe200080108a9 */
[--C-:B------:R-:W-:Y:S01]  /*3960*/  FFMA.FTZ R192, R192, UR5, -R169.reuse ;  /* 0x00000005c0c07c23 */ /* 0x100fe200080108a9 */
[----:B-1----:R-:W-:Y:S01]  /*3970*/  FMNMX.FTZ R189, R30, R189, !PT ;  /* 0x000000bd1ebd7209 */ /* 0x002fe20007810000 */
[----:B------:R-:W-:Y:S01]  /*3980*/  MUFU.EX2 R21, R21 ;  /* 0x0000001500157308 */ /* 0x000fe20000000800 */
[--C-:B------:R-:W-:Y:S01]  /*3990*/  FFMA.FTZ R161, R161, UR5, -R169.reuse ;  /* 0x00000005a1a17c23 */ /* 0x100fe200080108a9 */
[--C-:B------:R-:W-:Y:S01]  /*39a0*/  FFMA.FTZ R162, R162, UR5, -R169.reuse ;  /* 0x00000005a2a27c23 */ /* 0x100fe200080108a9 */
[C---:B------:R-:W-:Y:S01]  /*39b0*/  FSETP.NEU.FTZ.AND P1, PT, R189.reuse, -INF , PT ;  /* 0xff800000bd00780b */ /* 0x040fe20003f3d000 */
[----:B------:R-:W-:Y:S01]  /*39c0*/  FMUL.FTZ R170, R189, UR5 ;  /* 0x00000005bdaa7c20 */ /* 0x000fe20008410000 */
[--C-:B------:R-:W-:Y:S01]  /*39d0*/  FFMA.FTZ R163, R163, UR5, -R169.reuse ;  /* 0x00000005a3a37c23 */ /* 0x100fe200080108a9 */
[----:B------:R-:W-:-:S02]  /*39e0*/  FFMA.FTZ R164, R164, UR5, -R169 ;  /* 0x00000005a4a47c23 */ /* 0x000fc400080108a9 */
[----:B------:R-:W1:Y:S01]  /*39f0*/  MUFU.EX2 R156, R156 ;  /* 0x0000009c009c7308 */ /* 0x000e620000000800 */
[----:B------:R-:W-:Y:S02]  /*3a00*/  FSEL R170, R170, RZ, P1 ;  /* 0x000000ffaaaa7208 */ /* 0x000fe40000800000 */
[----:B--2---:R-:W-:Y:S01]  /*3a10*/  F2FP.F16.F32.PACK_AB R152, R5, R4 ;  /* 0x000000040598723e */ /* 0x004fe200000000ff */
        /* <DEDUP_REMOVED lines=29> */
[----:B------:R-:W-:-:S02]  /*3bf0*/  FADD.FTZ R21, R21, R4 ;  /* 0x0000000415157221 */ /* 0x000fc40000010000 */
[----:B------:R-:W2:Y:S01]  /*3c00*/  MUFU.EX2 R160, R160 ;  /* 0x000000a000a07308 */ /* 0x000ea20000000800 */
[----:B-1----:R-:W-:Y:S01]  /*3c10*/  F2FP.F16.F32.PACK_AB R153, R158, R157 ;  /* 0x0000009d9e99723e */ /* 0x002fe200000000ff */
[----:B------:R-:W-:Y:S01]  /*3c20*/  FADD.FTZ R158, R157, R158 ;  /* 0x0000009e9d9e7221 */ /* 0x000fe20000010000 */
[----:B------:R-:W-:-:S05]  /*3c30*/  FADD.FTZ R156, R156, R21 ;  /* 0x000000159c9c7221 */ /* 0x000fca0000010000 */
[----:B------:R-:W-:Y:S08]  /*3c40*/  MUFU.EX2 R171, R171 ;  /* 0x000000ab00ab7308 */ /* 0x000ff00000000800 */
[----:B------:R-:W1:Y:S01]  /*3c50*/  MUFU.EX2 R172, R172 ;  /* 0x000000ac00ac7308 */ /* 0x000e620000000800 */
[----:B--2---:R-:W-:Y:S01]  /*3c60*/  F2FP.F16.F32.PACK_AB R155, R160, R159 ;  /* 0x0000009fa09b723e */ /* 0x004fe200000000ff */
        /* <DEDUP_REMOVED lines=9> */
[----:B------:R-:W2:Y:S08]  /*3d00*/  MUFU.EX2 R176, R176 ;  /* 0x000000b000b07308 */ /* 0x000eb00000000800 */
[----:B------:R-:W-:Y:S08]  /*3d10*/  MUFU.EX2 R177, R177 ;  /* 0x000000b100b17308 */ /* 0x000ff00000000800 */
[----:B------:R-:W3:Y:S08]  /*3d20*/  MUFU.EX2 R178, R178 ;  /* 0x000000b200b27308 */ /* 0x000ef00000000800 */
[----:B------:R-:W4:Y:S08]  /*3d30*/  MUFU.EX2 R179, R179 ;  /* 0x000000b300b37308 */ /* 0x000f300000000800 */
[----:B------:R-:W-:Y:S08]  /*3d40*/  MUFU.EX2 R181, R181 ;  /* 0x000000b500b57308 */ /* 0x000ff00000000800 */
[----:B------:R-:W-:Y:S08]  /*3d50*/  MUFU.EX2 R183, R183 ;  /* 0x000000b700b77308 */ /* 0x000ff00000000800 */
[----:B------:R-:W-:Y:S08]  /*3d60*/  MUFU.EX2 R185, R185 ;  /* 0x000000b900b97308 */ /* 0x000ff00000000800 */
[----:B------:R-:W5:Y:S08]  /*3d70*/  MUFU.EX2 R180, R180 ;  /* 0x000000b400b47308 */ /* 0x000f700000000800 */
[----:B------:R-:W0:Y:S08]  /*3d80*/  MUFU.EX2 R182, R182 ;  /* 0x000000b600b67308 */ /* 0x000e300000000800 */
[----:B------:R-:W0:Y:S08]  /*3d90*/  MUFU.EX2 R184, R184 ;  /* 0x000000b800b87308 */ /* 0x000e300000000800 */
        /* <DEDUP_REMOVED lines=9> */
[----:B------:R-:W0:Y:S08]  /*3e30*/  MUFU.EX2 R195, R195 ;  /* 0x000000c300c37308 */ /* 0x000e300000000800 */
[----:B------:R-:W-:Y:S08]  /*3e40*/  MUFU.EX2 R187, R187 ;  /* 0x000000bb00bb7308 */ /* 0x000ff00000000800 */
[----:B------:R-:W-:Y:S08]  /*3e50*/  MUFU.EX2 R190, R190 ;  /* 0x000000be00be7308 */ /* 0x000ff00000000800 */
[----:B------:R-:W-:Y:S08]  /*3e60*/  MUFU.EX2 R192, R192 ;  /* 0x000000c000c07308 */ /* 0x000ff00000000800 */
[----:B------:R-:W0:Y:S08]  /*3e70*/  MUFU.EX2 R194, R194 ;  /* 0x000000c200c27308 */ /* 0x000e300000000800 */
[----:B------:R-:W0:Y:S08]  /*3e80*/  MUFU.EX2 R188, R188 ;  /* 0x000000bc00bc7308 */ /* 0x000e300000000800 */
[----:B------:R-:W-:Y:S08]  /*3e90*/  MUFU.EX2 R191, R191 ;  /* 0x000000bf00bf7308 */ /* 0x000ff00000000800 */
[----:B------:R-:W0:Y:S08]  /*3ea0*/  MUFU.EX2 R193, R193 ;  /* 0x000000c100c17308 */ /* 0x000e300000000800 */
[----:B------:R-:W-:Y:S08]  /*3eb0*/  MUFU.EX2 R161, R161 ;  /* 0x000000a100a17308 */ /* 0x000ff00000000800 */
[----:B------:R-:W0:Y:S08]  /*3ec0*/  MUFU.EX2 R162, R162 ;  /* 0x000000a200a27308 */ /* 0x000e300000000800 */
[----:B------:R-:W-:Y:S08]  /*3ed0*/  MUFU.EX2 R163, R163 ;  /* 0x000000a300a37308 */ /* 0x000ff00000000800 */
[----:B------:R-:W-:Y:S08]  /*3ee0*/  MUFU.EX2 R164, R164 ;  /* 0x000000a400a47308 */ /* 0x000ff00000000800 */
[----:B------:R-:W-:Y:S01]  /*3ef0*/  MUFU.EX2 R165, R165 ;  /* 0x000000a500a57308 */ /* 0x000fe20000000800 */
[----:B------:R-:W-:-:S02]  /*3f00*/  WARPGROUP.DEPBAR.LE gsb0, 0x0 ;  /* 0x00008000000079c5 */ /* 0x000fc40000010000 */
[----:B-1----:R-:W-:Y:S01]  /*3f10*/  F2FP.F16.F32.PACK_AB R152, R172, R171 ;  /* 0x000000abac98723e */ /* 0x002fe200000000ff */
[----:B------:R-:W-:Y:S01]  /*3f20*/  FADD.FTZ R171, R171, R156 ;  /* 0x0000009cabab7221 */ /* 0x000fe20000010000 */
[----:B--2---:R-:W-:Y:S01]  /*3f30*/  F2FP.F16.F32.PACK_AB R153, R176, R175 ;  /* 0x000000afb099723e */ /* 0x004fe200000000ff */
[----:B------:R-:W-:Y:S01]  /*3f40*/  FADD.FTZ R175, R175, R160 ;  /* 0x000000a0afaf7221 */ /* 0x000fe20000010000 */
[----:B------:R-:W-:Y:S01]  /*3f50*/  F2FP.F16.F32.PACK_AB R154, R174, R173 ;  /* 0x000000adae9a723e */ /* 0x000fe200000000ff */
[----:B------:R-:W1:Y:S01]  /*3f60*/  MUFU.EX2 R166, R166 ;  /* 0x000000a600a67308 */ /* 0x000e620000000800 */
        /* <DEDUP_REMOVED lines=12> */
[----:B----4-:R-:W-:Y:S01]  /*4030*/  FADD.FTZ R174, R179, R174 ;  /* 0x000000aeb3ae7221 */ /* 0x010fe20000010000 */
[----:B------:R-:W2:Y:S01]  /*4040*/  MUFU.EX2 R168, R168 ;  /* 0x000000a800a87308 */ /* 0x000ea20000000800 */
[----:B-----5:R-:W-:-:S02]  /*4050*/  FADD.FTZ R177, R180, R177 ;  /* 0x000000b1b4b17221 */ /* 0x020fc40000010000 */
[----:B------:R-:W-:Y:S02]  /*4060*/  FADD.FTZ R174, R181, R174 ;  /* 0x000000aeb5ae7221 */ /* 0x000fe40000010000 */
[----:B0-----:R-:W-:Y:S02]  /*4070*/  FADD.FTZ R177, R182, R177 ;  /* 0x000000b1b6b17221 */ /* 0x001fe40000010000 */
[----:B------:R-:W-:Y:S02]  /*4080*/  FADD.FTZ R174, R183, R174 ;  /* 0x000000aeb7ae7221 */ /* 0x000fe40000010000 */
[----:B------:R-:W-:-:S04]  /*4090*/  FADD.FTZ R177, R184, R177 ;  /* 0x000000b1b8b17221 */ /* 0x000fc80000010000 */
[----:B------:R-:W-:Y:S01]  /*40a0*/  FADD.FTZ R177, R186, R177 ;  /* 0x000000b1bab17221 */ /* 0x000fe20000010000 */
[----:B------:R-:W-:Y:S02]  /*40b0*/  WARPGROUP.DEPBAR.LE gsb0, 0x0 ;  /* 0x00008000000079c5 */ /* 0x000fe40000010000 */
[----:B------:R-:W-:Y:S02]  /*40c0*/  F2FP.F16.F32.PACK_AB R152, R181, R179 ;  /* 0x000000b3b598723e */ /* 0x000fe400000000ff */
[----:B------:R-:W-:Y:S02]  /*40d0*/  F2FP.F16.F32.PACK_AB R153, R182, R180 ;  /* 0x000000b4b699723e */ /* 0x000fe400000000ff */
[C---:B------:R-:W-:Y:S01]  /*40e0*/  F2FP.F16.F32.PACK_AB R154, R185.reuse, R183 ;  /* 0x000000b7b99a723e */ /* 0x040fe200000000ff */
[----:B------:R-:W-:Y:S01]  /*40f0*/  FADD.FTZ R185, R185, R174 ;  /* 0x000000aeb9b97221 */ /* 0x000fe20000010000 */
        /* <DEDUP_REMOVED lines=21> */
[----:B------:R-:W-:Y:S01]  /*4250*/  FADD.FTZ R206, R195, R206 ;  /* 0x000000cec3ce7221 */ /* 0x000fe20000010000 */
[----:B------:R-:W-:Y:S01]  /*4260*/  UMOV UR11, 0x40000040 ;  /* 0x40000040000b7882 */ /* 0x000fe20000000000 */
[----:B------:R-:W-:Y:S01]  /*4270*/  FADD.FTZ R199, R194, R199 ;  /* 0x000000c7c2c77221 */ /* 0x000fe20000010000 */
[----:B------:R-:W-:Y:S02]  /*4280*/  WARPGROUP.DEPBAR.LE gsb0, 0x0 ;  /* 0x00008000000079c5 */ /* 0x000fe40000010000 */
[C---:B------:R-:W-:Y:S01]  /*4290*/  F2FP.F16.F32.PACK_AB R152, R187.reuse, R195 ;  /* 0x000000c3bb98723e */ /* 0x040fe200000000ff */
        /* <DEDUP_REMOVED lines=9> */
[----:B------:R-:W-:-:S10]  /*4330*/  FADD.FTZ R188, R193, R188 ;  /* 0x000000bcc1bc7221 */ /* 0x000fd40000010000 */
        /* <DEDUP_REMOVED lines=21> */
.L_x_13850:
[----:B------:R-:W0:Y:S01]  /*4490*/  @P6 LDC R152, c[0x0][0x44c] ;  /* 0x00011300ff986b82 */ /* 0x000e220000000800 */
[----:B------:R-:W-:Y:S01]  /*44a0*/  R2UR UR4, R212 ;  /* 0x00000000d40472ca */ /* 0x000fe200000e0000 */
[----:B------:R-:W-:Y:S01]  /*44b0*/  IMAD.U32 R21, RZ, RZ, UR60 ;  /* 0x0000003cff157e24 */ /* 0x000fe2000f8e00ff */
[----:B------:R-:W-:Y:S01]  /*44c0*/  UIADD3 UR6, UR6, 0x32460, URZ ;  /* 0x0003246006067890 */ /* 0x000fe2000fffe03f */
[----:B------:R-:W-:-:S03]  /*44d0*/  VIADD R201, R201, 0xfffffffe ;  /* 0xfffffffec9c97836 */ /* 0x000fc60000000000 */
[----:B------:R-:W-:Y:S01]  /*44e0*/  UPRMT UR6, UR48, 0x654, UR6 ;  /* 0x0000065430067896 */ /* 0x000fe20008000006 */
[----:B------:R-:W1:Y:S06]  /*44f0*/  @P6 LDC R153, c[0x0][0x450] ;  /* 0x00011400ff996b82 */ /* 0x000e6c0000000800 */
[----:B------:R-:W-:Y:S02]  /*4500*/  IMAD R208, R208, UR4, -R207 ;  /* 0x00000004d0d07c24 */ /* 0x000fe4000f8e0acf */
[----:B------:R-:W-:Y:S01]  /*4510*/  SYNCS.ARRIVE.TRANS64.RED.A1T0 RZ, [UR6], RZ ;  /* 0x000000ffffff79a7 */ /* 0x000fe20008100406 */
[----:B0-----:R-:W-:-:S05]  /*4520*/  @P6 IMAD.HI.U32 R152, R152, UR60, RZ ;  /* 0x0000003c98986c27 */ /* 0x001fca000f8e00ff */
[----:B-1----:R-:W-:-:S05]  /*4530*/  @P6 SHF.R.U32.HI R21, RZ, R153, R152 ;  /* 0x00000099ff156219 */ /* 0x002fca0000011698 */
[----:B------:R-:W-:-:S04]  /*4540*/  IMAD.IADD R21, R208, 0x1, R21 ;  /* 0x00000001d0157824 */ /* 0x000fc800078e0215 */
[----:B------:R-:W-:-:S05]  /*4550*/  IMAD.HI R21, R21, 0x2aaaaaab, RZ ;  /* 0x2aaaaaab15157827 */ /* 0x000fca00078e02ff */
[----:B------:R-:W-:-:S04]  /*4560*/  SHF.R.U32.HI R152, RZ, 0x1f, R21 ;  /* 0x0000001fff987819 */ /* 0x000fc80000011615 */
[----:B------:R-:W-:-:S04]  /*4570*/  LEA.HI.SX32 R152, R21, R152, 0x1c ;  /* 0x0000009815987211 */ /* 0x000fc800078fe2ff */
[----:B------:R-:W-:-:S04]  /*4580*/  VIMNMX R211, RZ, R152, !PT ;  /* 0x00000098ffd37248 */ /* 0x000fc80007fe0100 */
[----:B------:R-:W-:-:S13]  /*4590*/  ISETP.GE.AND P1, PT, R201, R211, PT ;  /* 0x000000d3c900720c */ /* 0x000fda0003f26270 */
[----:B------:R-:W-:Y:S05]  /*45a0*/  @!P1 BRA `(.L_x_13851) ;  /* 0x0000003000489947 */ /* 0x000fea0003800000 */
[----:B------:R-:W-:Y:S01]  /*45b0*/  IMAD.MOV.U32 R202, RZ, RZ, R189 ;  /* 0x000000ffffca7224 */ /* 0x000fe200078e00bd */
[----:B------:R-:W-:-:S07]  /*45c0*/  MOV R21, R205 ;  /* 0x000000cd00157202 */ /* 0x000fce0000000f00 */
.L_x_13862:
        /* <DEDUP_REMOVED lines=8> */
.L_x_13852:
        /* <DEDUP_REMOVED lines=9> */
.L_x_13853:
[----:B-1----:R-:W-:Y:S05]  /*46e0*/  @P1 BRA `(.L_x_13854) ;  /* 0x0000000000081947 */ /* 0x002fea0003800000 */
[----:B------:R-:W1:Y:S02]  /*46f0*/  SYNCS.PHASECHK.TRANS64.TRYWAIT P1, [UR4+0x32430], R0 ;  /* 0x03243000ff0075a7 */ /* 0x000e640008020144 */
[----:B-1----:R-:W-:Y:S05]  /*4700*/  @!P1 BRA `(.L_x_13855) ;  /* 0x000000dc00109947 */ /* 0x002fea0003800000 */
.L_x_13854:
[----:B------:R-:W-:Y:S01]  /*4710*/  R2UR UR5, R20 ;  /* 0x00000000140572ca */ /* 0x000fe200000e0000 */
[----:B-1----:R-:W-:Y:S01]  /*4720*/  WARPGROUP.ARRIVE ;  /* 0x00000000000079c5 */ /* 0x002fe20000000000 */
[----:B------:R-:W-:Y:S01]  /*4730*/  R2UR UR48, R22 ;  /* 0x00000000163072ca */ /* 0x000fe200000e0000 */
[----:B------:R-:W-:Y:S01]  /*4740*/  UMOV UR51, 0x40000040 ;  /* 0x4000004000337882 */ /* 0x000fe20000000000 */
[----:B------:R-:W-:-:S09]  /*4750*/  R2UR UR49, R23 ;  /* 0x00000000173172ca */ /* 0x000fd200000e0000 */
[----:B------:R-:W-:-:S07]  /*4760*/  UIMAD UR5, UR38, 0x300, UR5 ;  /* 0x00000300260578a4 */ /* 0x000fce000f8e0205 */
[----:B------:R-:W-:Y:S02]  /*4770*/  UMOV UR50, UR5 ;  /* 0x0000000500327c82 */ /* 0x000fe40008000000 */
        /* <DEDUP_REMOVED lines=25> */
.L_x_13856:
[----:B------:R1:W2:Y:S01]  /*4910*/  SYNCS.PHASECHK.TRANS64.TRYWAIT P1, [UR4+0x32450], R0 ;  /* 0x03245000ff0075a7 */ /* 0x0002a20008020144 */
[----:B------:R-:W-:Y:S05]  /*4920*/  @!P0 BRA `(.L_x_13857) ;  /* 0x0000000000048947 */ /* 0x000fea0003800000 */
[----:B------:R-:W-:Y:S01]  /*4930*/  BPT.TRAP 0x1 ;  /* 0x000000040000795c */ /* 0x000fe20000300000 */
.L_x_13857:
[----:B--2---:R-:W-:Y:S05]  /*4940*/  @P1 BRA `(.L_x_13858) ;  /* 0x0000000000081947 */ /* 0x004fea0003800000 */
[----:B------:R-:W2:Y:S02]  /*4950*/  SYNCS.PHASECHK.TRANS64.TRYWAIT P1, [UR4+0x32450], R0 ;  /* 0x03245000ff0075a7 */ /* 0x000ea40008020144 */
[----:B--2---:R-:W-:Y:S05]  /*4960*/  @!P1 BRA `(.L_x_13859) ;  /* 0x000000d800909947 */ /* 0x004fea0003800000 */
.L_x_13858:
[----:B------:R-:W-:Y:S01]  /*4970*/  R2UR UR48, R12 ;  /* 0x000000000c3072ca */ /* 0x000fe200000e0000 */
[----:B------:R-:W-:Y:S01]  /*4980*/  UIMAD UR5, UR6, 0xc00, UR61 ;  /* 0x00000c00060578a4 */ /* 0x000fe2000f8e023d */
[----:B------:R-:W-:Y:S01]  /*4990*/  R2UR UR49, R13 ;  /* 0x000000000d3172ca */ /* 0x000fe200000e0000 */
[----:B------:R-:W-:Y:S01]  /*49a0*/  WARPGROUP.ARRIVE ;  /* 0x00000000000079c5 */ /* 0x000fe20000000000 */
[----:B------:R-:W-:Y:S01]  /*49b0*/  UMOV UR51, 0x40000040 ;  /* 0x4000004000337882 */ /* 0x000fe20000000000 */
[----:B------:R-:W-:-:S04]  /*49c0*/  UIADD3 UR10, UR5, 0x304, URZ ;  /* 0x00000304050a7890 */ /* 0x000fc8000fffe03f */
[----:B--2---:R-:W2:Y:S01]  /*49d0*/  S2R R203, SR_TID.X ;  /* 0x0000000000cb7919 */ /* 0x004ea20000002100 */
        /* <DEDUP_REMOVED lines=23> */
[----:B--2---:R-:W-:-:S04]  /*4b50*/  SHF.R.U32.HI R203, RZ, 0x7, R203 ;  /* 0x00000007ffcb7819 */ /* 0x004fc800000116cb */
[----:B01----:R-:W-:Y:S01]  /*4b60*/  IADD3 R0, -R203, 0xb, RZ ;  /* 0x0000000bcb007810 */ /* 0x003fe20007ffe1ff */
        /* <DEDUP_REMOVED lines=69> */
.L_x_13860:
[----:B------:R-:W-:Y:S01]  /*4fc0*/  ISETP.NE.AND P1, PT, R228, 0x1, PT ;  /* 0x00000001e400780c */ /* 0x000fe20003f25270 */
[----:B------:R-:W-:Y:S01]  /*4fd0*/  VIADD R206, R213, UR60 ;  /* 0x0000003cd5ce7c36 */ /* 0x000fe20008000000 */
[----:B------:R-:W1:Y:S01]  /*4fe0*/  LDC R205, c[0x0][0x2f0] ;  /* 0x0000bc00ffcd7b82 */ /* 0x000e620000000800 */
[----:B------:R-:W-:Y:S01]  /*4ff0*/  R2UR UR10, R212 ;  /* 0x00000000d40a72ca */ /* 0x000fe200000e0000 */
[----:B------:R-:W-:Y:S01]  /*5000*/  ULDC UR5, c[0x0][0xad0] ;  /* 0x0002b40000057ab9 */ /* 0x000fe20000000800 */
[----:B------:R-:W-:Y:S01]  /*5010*/  UIMAD UR6, UR6, 0xc00, UR7 ;  /* 0x00000c00060678a4 */ /* 0x000fe2000f8e0207 */
[----:B------:R-:W-:Y:S01]  /*5020*/  FMUL.FTZ R157, R157, UR5 ;  /* 0x000000059d9d7c20 */ /* 0x000fe20008410000 */
[----:B------:R-:W-:Y:S01]  /*5030*/  FMUL.FTZ R160, R160, UR5 ;  /* 0x00000005a0a07c20 */ /* 0x000fe20008410000 */
[----:B------:R-:W-:Y:S01]  /*5040*/  FMUL.FTZ R168, R168, UR5 ;  /* 0x00000005a8a87c20 */ /* 0x000fe20008410000 */
[----:B------:R-:W-:Y:S01]  /*5050*/  FMUL.FTZ R152, R152, UR5 ;  /* 0x0000000598987c20 */ /* 0x000fe20008410000 */
[----:B------:R-:W-:Y:S01]  /*5060*/  FMUL.FTZ R169, R169, UR5 ;  /* 0x00000005a9a97c20 */ /* 0x000fe20008410000 */
[----:B------:R-:W-:Y:S01]  /*5070*/  FMUL.FTZ R177, R177, UR5 ;  /* 0x00000005b1b17c20 */ /* 0x000fe20008410000 */
[----:B------:R-:W2:Y:S01]  /*5080*/  MUFU.TANH R157, R157 ;  /* 0x0000009d009d7308 */ /* 0x000ea20000002400 */
[----:B------:R-:W3:Y:S01]  /*5090*/  @P1 LDC R203, c[0x0][0x44c] ;  /* 0x00011300ffcb1b82 */ /* 0x000ee20000000800 */
[----:B------:R-:W-:Y:S01]  /*50a0*/  FMUL.FTZ R153, R153, UR5 ;  /* 0x0000000599997c20 */ /* 0x000fe20008410000 */
[----:B------:R-:W-:Y:S01]  /*50b0*/  FMUL.FTZ R161, R161, UR5 ;  /* 0x00000005a1a17c20 */ /* 0x000fe20008410000 */
[----:B------:R-:W-:Y:S01]  /*50c0*/  FMUL.FTZ R180, R180, UR5 ;  /* 0x00000005b4b47c20 */ /* 0x000fe20008410000 */
[----:B------:R-:W-:Y:S01]  /*50d0*/  FMUL.FTZ R154, R154, UR5 ;  /* 0x000000059a9a7c20 */ /* 0x000fe20008410000 */
[----:B------:R-:W-:Y:S01]  /*50e0*/  FMUL.FTZ R164, R164, UR5 ;  /* 0x00000005a4a47c20 */ /* 0x000fe20008410000 */
[----:B------:R-:W-:Y:S01]  /*50f0*/  FMUL.FTZ R172, R172, UR5 ;  /* 0x00000005acac7c20 */ /* 0x000fe20008410000 */
[----:B------:R-:W4:Y:S01]  /*5100*/  MUFU.TANH R160, R160 ;  /* 0x000000a000a07308 */ /* 0x000f220000002400 */
[----:B------:R-:W5:Y:S01]  /*5110*/  @P1 LDC R204, c[0x0][0x450] ;  /* 0x00011400ffcc1b82 */ /* 0x000f620000000800 */
        /* <DEDUP_REMOVED lines=15> */
[----:B---3--:R-:W-:-:S04]  /*5210*/  @P1 IMAD.HI.U32 R203, R206, R203, RZ ;  /* 0x000000cbcecb1227 */ /* 0x008fc800078e00ff */
[----:B------:R-:W-:Y:S01]  /*5220*/  FMUL.FTZ R167, R167, UR5 ;  /* 0x00000005a7a77c20 */ /* 0x000fe20008410000 */
[----:B------:R-:W-:Y:S01]  /*5230*/  FMUL.FTZ R170, R170, UR5 ;  /* 0x00000005aaaa7c20 */ /* 0x000fe20008410000 */
[----:B------:R-:W-:Y:S01]  /*5240*/  FMUL.FTZ R171, R171, UR5 ;  /* 0x00000005abab7c20 */ /* 0x000fe20008410000 */
[----:B------:R-:W-:Y:S01]  /*5250*/  FMUL.FTZ R174, R174, UR5 ;  /* 0x00000005aeae7c20 */ /* 0x000fe20008410000 */
[----:B------:R-:W-:Y:S01]  /*5260*/  FMUL.FTZ R175, R175, UR5 ;  /* 0x00000005afaf7c20 */ /* 0x000fe20008410000 */
[----:B------:R-:W-:Y:S01]  /*5270*/  FMUL.FTZ R178, R178, UR5 ;  /* 0x00000005b2b27c20 */ /* 0x000fe20008410000 */
        /* <DEDUP_REMOVED lines=8> */
[----:B------:R-:W3:Y:S01]  /*5300*/  MUFU.TANH R177, R177 ;  /* 0x000000b100b17308 */ /* 0x000ee20000002400 */
[----:B------:R-:W-:Y:S01]  /*5310*/  FMUL.FTZ R190, R190, UR5 ;  /* 0x00000005bebe7c20 */ /* 0x000fe20008410000 */
[----:B------:R2:W4:Y:S01]  /*5320*/  SHFL.IDX PT, R204, R206, 0x1, 0x1c1f ;  /* 0x003c1f00cecc7f89 */ /* 0x00052200000e0000 */
[----:B------:R-:W-:Y:S01]  /*5330*/  FMUL.FTZ R191, R191, UR5 ;  /* 0x00000005bfbf7c20 */ /* 0x000fe20008410000 */
[----:B------:R-:W-:Y:S01]  /*5340*/  FMUL.FTZ R194, R194, UR5 ;  /* 0x00000005c2c27c20 */ /* 0x000fe20008410000 */
[----:B------:R-:W-:Y:S01]  /*5350*/  FMUL.FTZ R195, R195, UR5 ;  /* 0x00000005c3c37c20 */ /* 0x000fe20008410000 */
[----:B------:R-:W-:Y:S01]  /*5360*/  FMUL.FTZ R198, R198, UR5 ;  /* 0x00000005c6c67c20 */ /* 0x000fe20008410000 */
[----:B------:R-:W-:Y:S01]  /*5370*/  FMUL.FTZ R188, R188, UR5 ;  /* 0x00000005bcbc7c20 */ /* 0x000fe20008410000 */
[----:B------:R-:W3:Y:S01]  /*5380*/  MUFU.TANH R153, R153 ;  /* 0x0000009900997308 */ /* 0x000ee20000002400 */
[----:B------:R-:W-:Y:S01]  /*5390*/  FMUL.FTZ R199, R199, UR5 ;  /* 0x00000005c7c77c20 */ /* 0x000fe20008410000 */
[----:B--2---:R-:W-:-:S02]  /*53a0*/  IMAD.MOV.U32 R206, RZ, RZ, -0x60 ;  /* 0xffffffa0ffce7424 */ /* 0x004fc400078e00ff */
[----:B------:R-:W-:Y:S01]  /*53b0*/  FMUL.FTZ R189, R189, UR5 ;  /* 0x00000005bdbd7c20 */ /* 0x000fe20008410000 */
[----:B------:R-:W-:Y:S01]  /*53c0*/  FMUL.FTZ R192, R192, UR5 ;  /* 0x00000005c0c07c20 */ /* 0x000fe20008410000 */
[----:B------:R-:W-:Y:S01]  /*53d0*/  FMUL.FTZ R197, R197, UR5 ;  /* 0x00000005c5c57c20 */ /* 0x000fe20008410000 */
[----:B------:R-:W-:Y:S02]  /*53e0*/  IMAD R206, R201, R206, 0x1 ;  /* 0x00000001c9ce7424 */ /* 0x000fe400078e02ce */
[----:B------:R-:W-:Y:S01]  /*53f0*/  FMUL.FTZ R193, R193, UR5 ;  /* 0x00000005c1c17c20 */ /* 0x000fe20008410000 */
[----:B------:R-:W2:Y:S01]  /*5400*/  MUFU.TANH R161, R161 ;  /* 0x000000a100a17308 */ /* 0x000ea20000002400 */
[----:B------:R-:W-:Y:S01]  /*5410*/  FMUL.FTZ R196, R196, UR5 ;  /* 0x00000005c4c47c20 */ /* 0x000fe20008410000 */
[----:B------:R-:W-:Y:S01]  /*5420*/  IMAD R206, R214, -0x2, R206 ;  /* 0xfffffffed6ce7824 */ /* 0x000fe200078e02ce */
[----:B------:R-:W-:Y:S01]  /*5430*/  ULDC UR5, c[0x0][0xa80] ;  /* 0x0002a00000057ab9 */ /* 0x000fe20000000800 */
[----:B------:R-:W-:-:S02]  /*5440*/  UMOV UR11, 0x40000040 ;  /* 0x40000040000b7882 */ /* 0x000fc40000000000 */
[----:B-1----:R-:W-:Y:S01]  /*5450*/  IMAD R205, R205, UR10, R206 ;  /* 0x0000000acdcd7c24 */ /* 0x002fe2000f8e02ce */
[----:B------:R-:W-:Y:S01]  /*5460*/  ULDC UR10, c[0x0][0x288] ;  /* 0x0000a200000a7ab9 */ /* 0x000fe20000000800 */
[----:B------:R-:W1:Y:S03]  /*5470*/  MUFU.TANH R180, R180 ;  /* 0x000000b400b47308 */ /* 0x000e660000002400 */
[--C-:B-----5:R-:W-:Y:S02]  /*5480*/  IADD3 R203, R203, -UR10, R205.reuse ;  /* 0x8000000acbcb7c10 */ /* 0x120fe4000fffe0cd */
[----:B----4-:R-:W-:Y:S01]  /*5490*/  IADD3 R204, R204, -UR10, R205 ;  /* 0x8000000acccc7c10 */ /* 0x010fe2000fffe0cd */
[----:B------:R-:W-:Y:S01]  /*54a0*/  UIADD3 UR10, UR4, 0x32440, URZ ;  /* 0x00032440040a7890 */ /* 0x000fe2000fffe03f */
[C---:B------:R-:W-:Y:S01]  /*54b0*/  ISETP.GT.AND P4, PT, R203.reuse, 0x9, PT ;  /* 0x00000009cb00780c */ /* 0x040fe20003f84270 */
[----:B------:R-:W4:Y:S01]  /*54c0*/  MUFU.TANH R154, R154 ;  /* 0x0000009a009a7308 */ /* 0x000f220000002400 */
[----:B------:R-:W-:Y:S01]  /*54d0*/  ISETP.GT.AND P5, PT, R203, 0x10, PT ;  /* 0x00000010cb00780c */ /* 0x000fe20003fa4270 */
[----:B------:R-:W-:Y:S01]  /*54e0*/  UPRMT UR10, UR54, 0x654, UR10 ;  /* 0x00000654360a7896 */ /* 0x000fe2000800000a */
[----:B------:R-:W-:-:S02]  /*54f0*/  FSEL R157, R157, -INF , P4 ;  /* 0xff8000009d9d7808 */ /* 0x000fc40002000000 */
[C---:B------:R-:W-:Y:S02]  /*5500*/  ISETP.GT.AND P4, PT, R203.reuse, 0x20, PT ;  /* 0x00000020cb00780c */ /* 0x040fe40003f84270 */
[C---:B------:R-:W-:Y:S01]  /*5510*/  ISETP.GT.AND P1, PT, R203.reuse, RZ, PT ;  /* 0x000000ffcb00720c */ /* 0x040fe20003f24270 */
[----:B------:R-:W5:Y:S01]  /*5520*/  MUFU.TANH R164, R164 ;  /* 0x000000a400a47308 */ /* 0x000f620000002400 */
[----:B------:R-:W-:Y:S02]  /*5530*/  FSEL R160, R160, -INF , P5 ;  /* 0xff800000a0a07808 */ /* 0x000fe40002800000 */
[C---:B------:R-:W-:Y:S01]  /*5540*/  ISETP.GT.AND P5, PT, R203.reuse, 0x21, PT ;  /* 0x00000021cb00780c */ /* 0x040fe20003fa4270 */
[----:B------:R-:W-:Y:S01]  /*5550*/  SYNCS.ARRIVE.TRANS64.RED.A1T0 RZ, [UR10], RZ ;  /* 0x000000ffffff79a7 */ /* 0x000fe2000810040a */
[----:B0-----:R-:W-:Y:S01]  /*5560*/  FSEL R168, R168, -INF , P4 ;  /* 0xff800000a8a87808 */ /* 0x001fe20002000000 */
[----:B------:R-:W-:Y:S01]  /*5570*/  UMOV UR10, UR6 ;  /* 0x00000006000a7c82 */ /* 0x000fe20008000000 */
[C---:B------:R-:W-:Y:S01]  /*5580*/  ISETP.GT.AND P4, PT, R203.reuse, 0x31, PT ;  /* 0x00000031cb00780c */ /* 0x040fe20003f84270 */
[----:B------:R-:W0:Y:S01]  /*5590*/  MUFU.TANH R172, R172 ;  /* 0x000000ac00ac7308 */ /* 0x000e220000002400 */
[----:B------:R-:W-:-:S02]  /*55a0*/  ISETP.GT.AND P2, PT, R203, 0x1, PT ;  /* 0x00000001cb00780c */ /* 0x000fc40003f44270 */
[----:B------:R-:W-:Y:S02]  /*55b0*/  FSEL R152, R152, -INF , P1 ;  /* 0xff80000098987808 */ /* 0x000fe40000800000 */
[----:B------:R-:W-:Y:S02]  /*55c0*/  ISETP.GT.AND P1, PT, R203, 0x11, PT ;  /* 0x00000011cb00780c */ /* 0x000fe40003f24270 */
[----:B---3--:R-:W-:Y:S01]  /*55d0*/  FSEL R169, R169, -INF , P5 ;  /* 0xff800000a9a97808 */ /* 0x008fe20002800000 */
[----:B------:R-:W3:Y:S01]  /*55e0*/  MUFU.TANH R155, R155 ;  /* 0x0000009b009b7308 */ /* 0x000ee20000002400 */
[----:B------:R-:W-:Y:S02]  /*55f0*/  ISETP.GT.AND P5, PT, R203, 0x38, PT ;  /* 0x00000038cb00780c */ /* 0x000fe40003fa4270 */
[----:B------:R-:W-:Y:S02]  /*5600*/  FSEL R177, R177, -INF , P4 ;  /* 0xff800000b1b17808 */ /* 0x000fe40002000000 */
[----:B------:R-:W-:-:S02]  /*5610*/  FSEL R153, R153, -INF , P2 ;  /* 0xff80000099997808 */ /* 0x000fc40001000000 */
[----:B------:R-:W-:Y:S01]  /*5620*/  ISETP.GT.AND P4, PT, R204, RZ, PT ;  /* 0x000000ffcc00720c */ /* 0x000fe20003f84270 */
[----:B------:R-:W3:Y:S01]  /*5630*/  MUFU.TANH R173, R173 ;  /* 0x000000ad00ad7308 */ /* 0x000ee20000002400 */
[----:B------:R-:W-:Y:S02]  /*5640*/  ISETP.GT.AND P2, PT, R203, 0x18, PT ;  /* 0x00000018cb00780c */ /* 0x000fe40003f44270 */
[----:B--2---:R-:W-:Y:S02]  /*5650*/  FSEL R161, R161, -INF , P1 ;  /* 0xff800000a1a17808 */ /* 0x004fe40000800000 */
[----:B------:R-:W-:Y:S02]  /*5660*/  ISETP.GT.AND P1, PT, R203, 0x28, PT ;  /* 0x00000028cb00780c */ /* 0x000fe40003f24270 */
[----:B-1----:R-:W-:Y:S01]  /*5670*/  FSEL R180, R180, -INF , P5 ;  /* 0xff800000b4b47808 */ /* 0x002fe20002800000 */
[----:B------:R-:W1:Y:S01]  /*5680*/  MUFU.TANH R181, R181 ;  /* 0x000000b500b57308 */ /* 0x000e620000002400 */
[----:B------:R-:W-:-:S02]  /*5690*/  ISETP.GT.AND P5, PT, R204, 0x1, PT ;  /* 0x00000001cc00780c */ /* 0x000fc40003fa4270 */
[----:B----4-:R-:W-:Y:S02]  /*56a0*/  FSEL R154, R154, -INF , P4 ;  /* 0xff8000009a9a7808 */ /* 0x010fe40002000000 */
[----:B-----5:R-:W-:Y:S02]  /*56b0*/  FSEL R164, R164, -INF , P2 ;  /* 0xff800000a4a47808 */ /* 0x020fe40001000000 */
[C---:B------:R-:W-:Y:S01]  /*56c0*/  ISETP.GT.AND P2, PT, R203.reuse, 0x29, PT ;  /* 0x00000029cb00780c */ /* 0x040fe20003f44270 */
[----:B------:R-:W2:Y:S01]  /*56d0*/  MUFU.TANH R158, R158 ;  /* 0x0000009e009e7308 */ /* 0x000ea20000002400 */
[----:B0-----:R-:W-:Y:S02]  /*56e0*/  FSEL R172, R172, -INF , P1 ;  /* 0xff800000acac7808 */ /* 0x001fe40000800000 */
[----:B------:R-:W-:Y:S02]  /*56f0*/  ISETP.GT.AND P1, PT, R203, 0x39, PT ;  /* 0x00000039cb00780c */ /* 0x000fe40003f24270 */
[----:B------:R-:W-:-:S02]  /*5700*/  ISETP.GT.AND P4, PT, R204, 0x8, PT ;  /* 0x00000008cc00780c */ /* 0x000fc40003f84270 */
[----:B---3--:R-:W-:Y:S01]  /*5710*/  FSEL R155, R155, -INF , P5 ;  /* 0xff8000009b9b7808 */ /* 0x008fe20002800000 */
[----:B------:R-:W0:Y:S01]  /*5720*/  MUFU.TANH R184, R184 ;  /* 0x000000b800b87308 */ /* 0x000e220000002400 */
[----:B------:R-:W-:Y:S02]  /*5730*/  FMNMX.FTZ R205, R154, R202, !PT ;  /* 0x000000ca9acd7209 */ /* 0x000fe40007810000 */
[----:B------:R-:W-:Y:S02]  /*5740*/  FSEL R173, R173, -INF , P2 ;  /* 0xff800000adad7808 */ /* 0x000fe40001000000 */
[----:B------:R-:W-:Y:S02]  /*5750*/  ISETP.GT.AND P2, PT, R203, 0x40, PT ;  /* 0x00000040cb00780c */ /* 0x000fe40003f44270 */
[----:B-1----:R-:W-:Y:S01]  /*5760*/  FSEL R181, R181, -INF , P1 ;  /* 0xff800000b5b57808 */ /* 0x002fe20000800000 */
[----:B------:R-:W1:Y:S01]  /*5770*/  MUFU.TANH R156, R156 ;  /* 0x0000009c009c7308 */ /* 0x000e620000002400 */
[----:B------:R-:W-:-:S02]  /*5780*/  ISETP.GT.AND P3, PT, R203, 0x8, PT ;  /* 0x00000008cb00780c */ /* 0x000fc40003f64270 */
[----:B------:R-:W-:Y:S02]  /*5790*/  ISETP.GT.AND P1, PT, R204, 0x9, PT ;  /* 0x00000009cc00780c */ /* 0x000fe40003f24270 */
[----:B--2---:R-:W-:Y:S02]  /*57a0*/  FSEL R158, R158, -INF , P4 ;  /* 0xff8000009e9e7808 */ /* 0x004fe40002000000 */
[----:B------:R-:W-:Y:S01]  /*57b0*/  FMNMX.FTZ R205, R155, R205, !PT ;  /* 0x000000cd9bcd7209 */ /* 0x000fe20007810000 */
[----:B------:R-:W2:Y:S01]  /*57c0*/  MUFU.TANH R159, R159 ;  /* 0x0000009f009f7308 */ /* 0x000ea20000002400 */
[----:B0-----:R-:W-:Y:S02]  /*57d0*/  FSEL R184, R184, -INF , P2 ;  /* 0xff800000b8b87808 */ /* 0x001fe40001000000 */
[----:B------:R-:W-:Y:S02]  /*57e0*/  ISETP.GT.AND P2, PT, R204, 0x10, PT ;  /* 0x00000010cc00780c */ /* 0x000fe40003f44270 */
[----:B------:R-:W-:-:S02]  /*57f0*/  FMNMX.FTZ R205, R158, R205, !PT ;  /* 0x000000cd9ecd7209 */ /* 0x000fc40007810000 */
[----:B------:R-:W-:Y:S01]  /*5800*/  ISETP.GT.AND P5, PT, R204, 0x11, PT ;  /* 0x00000011cc00780c */ /* 0x000fe20003fa4270 */
[----:B------:R-:W0:Y:S01]  /*5810*/  MUFU.TANH R162, R162 ;  /* 0x000000a200a27308 */ /* 0x000e220000002400 */
[----:B-1----:R-:W-:Y:S02]  /*5820*/  FSEL R156, R156, -INF , P3 ;  /* 0xff8000009c9c7808 */ /* 0x002fe40001800000 */
[----:B------:R-:W-:Y:S02]  /*5830*/  ISETP.GT.AND P3, PT, R203, 0x19, PT ;  /* 0x00000019cb00780c */ /* 0x000fe40003f64270 */
[----:B------:R-:W-:Y:S02]  /*5840*/  ISETP.GT.AND P4, PT, R204, 0x18, PT ;  /* 0x00000018cc00780c */ /* 0x000fe40003f84270 */
[----:B------:R-:W-:Y:S01]  /*5850*/  FMNMX.FTZ R206, R152, R21, !PT ;  /* 0x0000001598ce7209 */ /* 0x000fe20007810000 */
[----:B------:R-:W1:Y:S01]  /*5860*/  MUFU.TANH R165, R165 ;  /* 0x000000a500a57308 */ /* 0x000e620000002400 */
[----:B--2---:R-:W-:-:S02]  /*5870*/  FSEL R159, R159, -INF , P1 ;  /* 0xff8000009f9f7808 */ /* 0x004fc40000800000 */
[----:B------:R-:W-:Y:S02]  /*5880*/  ISETP.GT.AND P1, PT, R204, 0x19, PT ;  /* 0x00000019cc00780c */ /* 0x000fe40003f24270 */
[----:B------:R-:W-:Y:S02]  /*5890*/  FMNMX.FTZ R205, R159, R205, !PT ;  /* 0x000000cd9fcd7209 */ /* 0x000fe40007810000 */
[----:B------:R-:W-:Y:S01]  /*58a0*/  FMNMX.FTZ R206, R153, R206, !PT ;  /* 0x000000ce99ce7209 */ /* 0x000fe20007810000 */
[----:B------:R-:W2:Y:S01]  /*58b0*/  MUFU.TANH R163, R163 ;  /* 0x000000a300a37308 */ /* 0x000ea20000002400 */
[----:B0-----:R-:W-:Y:S02]  /*58c0*/  FSEL R162, R162, -INF , P2 ;  /* 0xff800000a2a27808 */ /* 0x001fe40001000000 */
[----:B------:R-:W-:Y:S02]  /*58d0*/  ISETP.GT.AND P2, PT, R204, 0x21, PT ;  /* 0x00000021cc00780c */ /* 0x000fe40003f44270 */
[----:B------:R-:W-:-:S02]  /*58e0*/  FMNMX.FTZ R205, R162, R205, !PT ;  /* 0x000000cda2cd7209 */ /* 0x000fc40007810000 */
[----:B------:R-:W-:Y:S01]  /*58f0*/  FMNMX.FTZ R206, R156, R206, !PT ;  /* 0x000000ce9cce7209 */ /* 0x000fe20007810000 */
[----:B------:R-:W0:Y:S01]  /*5900*/  MUFU.TANH R176, R176 ;  /* 0x000000b000b07308 */ /* 0x000e220000002400 */
[----:B-1----:R-:W-:Y:S02]  /*5910*/  FSEL R165, R165, -INF , P3 ;  /* 0xff800000a5a57808 */ /* 0x002fe40001800000 */
[----:B------:R-:W-:Y:S02]  /*5920*/  ISETP.GT.AND P3, PT, R203, 0x30, PT ;  /* 0x00000030cb00780c */ /* 0x000fe40003f64270 */
[----:B------:R-:W-:-:S03]  /*5930*/  FMNMX.FTZ R206, R157, R206, !PT ;  /* 0x000000ce9dce7209 */ /* 0x000fc60007810000 */
[----:B------:R-:W1:Y:S01]  /*5940*/  MUFU.TANH R166, R166 ;  /* 0x000000a600a67308 */ /* 0x000e620000002400 */
[----:B--2---:R-:W-:Y:S02]  /*5950*/  FSEL R163, R163, -INF , P5 ;  /* 0xff800000a3a37808 */ /* 0x004fe40002800000 */
[----:B------:R-:W-:Y:S02]  /*5960*/  ISETP.GT.AND P5, PT, R204, 0x28, PT ;  /* 0x00000028cc00780c */ /* 0x000fe40003fa4270 */
[----:B------:R-:W-:Y:S02]  /*5970*/  FMNMX.FTZ R205, R163, R205, !PT ;  /* 0x000000cda3cd7209 */ /* 0x000fe40007810000 */
[----:B------:R-:W-:Y:S01]  /*5980*/  FMNMX.FTZ R206, R160, R206, !PT ;  /* 0x000000cea0ce7209 */ /* 0x000fe20007810000 */
[----:B------:R-:W2:Y:S01]  /*5990*/  MUFU.TANH R185, R185 ;  /* 0x000000b900b97308 */ /* 0x000ea20000002400 */
[----:B0-----:R-:W-:Y:S02]  /*59a0*/  FSEL R176, R176, -INF , P3 ;  /* 0xff800000b0b07808 */ /* 0x001fe40001800000 */
[----:B------:R-:W-:-:S02]  /*59b0*/  ISETP.GT.AND P3, PT, R203, 0x41, PT ;  /* 0x00000041cb00780c */ /* 0x000fc40003f64270 */
[----:B------:R-:W-:-:S03]  /*59c0*/  FMNMX.FTZ R206, R161, R206, !PT ;  /* 0x000000cea1ce7209 */ /* 0x000fc60007810000 */
[----:B------:R-:W0:Y:S01]  /*59d0*/  MUFU.TANH R167, R167 ;  /* 0x000000a700a77308 */ /* 0x000e220000002400 */
[----:B-1----:R-:W-:Y:S02]  /*59e0*/  FSEL R166, R166, -INF , P4 ;  /* 0xff800000a6a67808 */ /* 0x002fe40002000000 */
[----:B------:R-:W-:Y:S02]  /*59f0*/  ISETP.GT.AND P4, PT, R204, 0x29, PT ;  /* 0x00000029cc00780c */ /* 0x000fe40003f84270 */
[----:B------:R-:W-:Y:S02]  /*5a00*/  FMNMX.FTZ R205, R166, R205, !PT ;  /* 0x000000cda6cd7209 */ /* 0x000fe40007810000 */
[----:B------:R-:W-:Y:S01]  /*5a10*/  FMNMX.FTZ R206, R164, R206, !PT ;  /* 0x000000cea4ce7209 */ /* 0x000fe20007810000 */
[----:B------:R-:W1:Y:S01]  /*5a20*/  MUFU.TANH R170, R170 ;  /* 0x000000aa00aa7308 */ /* 0x000e620000002400 */
[----:B--2---:R-:W-:Y:S02]  /*5a30*/  FSEL R185, R185, -INF , P3 ;  /* 0xff800000b9b97808 */ /* 0x004fe40001800000 */
[----:B------:R-:W-:-:S02]  /*5a40*/  ISETP.GT.AND P3, PT, R204, 0x20, PT ;  /* 0x00000020cc00780c */ /* 0x000fc40003f64270 */
[----:B------:R-:W-:-:S03]  /*5a50*/  FMNMX.FTZ R206, R165, R206, !PT ;  /* 0x000000cea5ce7209 */ /* 0x000fc60007810000 */
[----:B------:R-:W2:Y:S01]  /*5a60*/  MUFU.TANH R171, R171 ;  /* 0x000000ab00ab7308 */ /* 0x000ea20000002400 */
[----:B0-----:R-:W-:Y:S02]  /*5a70*/  FSEL R167, R167, -INF , P1 ;  /* 0xff800000a7a77808 */ /* 0x001fe40000800000 */
[----:B------:R-:W-:Y:S02]  /*5a80*/  ISETP.GT.AND P1, PT, R204, 0x30, PT ;  /* 0x00000030cc00780c */ /* 0x000fe40003f24270 */
[----:B------:R-:W-:Y:S02]  /*5a90*/  FMNMX.FTZ R205, R167, R205, !PT ;  /* 0x000000cda7cd7209 */ /* 0x000fe40007810000 */
[----:B------:R-:W-:Y:S01]  /*5aa0*/  FMNMX.FTZ R206, R168, R206, !PT ;  /* 0x000000cea8ce7209 */ /* 0x000fe20007810000 */
[----:B------:R-:W0:Y:S01]  /*5ab0*/  MUFU.TANH R174, R174 ;  /* 0x000000ae00ae7308 */ /* 0x000e220000002400 */
[----:B-1----:R-:W-:Y:S02]  /*5ac0*/  FSEL R170, R170, -INF , P3 ;  /* 0xff800000aaaa7808 */ /* 0x002fe40001800000 */
[----:B------:R-:W-:-:S02]  /*5ad0*/  ISETP.GT.AND P3, PT, R204, 0x31, PT ;  /* 0x00000031cc00780c */ /* 0x000fc40003f64270 */
[----:B------:R-:W-:Y:S02]  /*5ae0*/  FMNMX.FTZ R205, R170, R205, !PT ;  /* 0x000000cdaacd7209 */ /* 0x000fe40007810000 */
[----:B------:R-:W-:Y:S01]  /*5af0*/  FMNMX.FTZ R206, R169, R206, !PT ;  /* 0x000000cea9ce7209 */ /* 0x000fe20007810000 */
[----:B------:R-:W1:Y:S01]  /*5b00*/  MUFU.TANH R175, R175 ;  /* 0x000000af00af7308 */ /* 0x000e620000002400 */
[----:B--2---:R-:W-:Y:S02]  /*5b10*/  FSEL R171, R171, -INF , P2 ;  /* 0xff800000abab7808 */ /* 0x004fe40001000000 */
[----:B------:R-:W-:Y:S02]  /*5b20*/  ISETP.GT.AND P2, PT, R204, 0x38, PT ;  /* 0x00000038cc00780c */ /* 0x000fe40003f44270 */
[----:B------:R-:W-:Y:S02]  /*5b30*/  FMNMX.FTZ R205, R171, R205, !PT ;  /* 0x000000cdabcd7209 */ /* 0x000fe40007810000 */
[----:B------:R-:W-:Y:S01]  /*5b40*/  FMNMX.FTZ R206, R172, R206, !PT ;  /* 0x000000ceacce7209 */ /* 0x000fe20007810000 */
[----:B------:R-:W2:Y:S01]  /*5b50*/  MUFU.TANH R178, R178 ;  /* 0x000000b200b27308 */ /* 0x000ea20000002400 */
[----:B0-----:R-:W-:-:S02]  /*5b60*/  FSEL R174, R174, -INF , P5 ;  /* 0xff800000aeae7808 */ /* 0x001fc40002800000 */
[----:B------:R-:W-:Y:S02]  /*5b70*/  ISETP.GT.AND P5, PT, R204, 0x39, PT ;  /* 0x00000039cc00780c */ /* 0x000fe40003fa4270 */
[----:B------:R-:W-:Y:S02]  /*5b80*/  FMNMX.FTZ R205, R174, R205, !PT ;  /* 0x000000cdaecd7209 */ /* 0x000fe40007810000 */
[----:B------:R-:W-:Y:S01]  /*5b90*/  FMNMX.FTZ R206, R173, R206, !PT ;  /* 0x000000ceadce7209 */ /* 0x000fe20007810000 */
[----:B------:R-:W0:Y:S01]  /*5ba0*/  MUFU.TANH R179, R179 ;  /* 0x000000b300b37308 */ /* 0x000e220000002400 */
[----:B-1----:R-:W-:Y:S02]  /*5bb0*/  FSEL R175, R175, -INF , P4 ;  /* 0xff800000afaf7808 */ /* 0x002fe40002000000 */
[----:B------:R-:W-:Y:S02]  /*5bc0*/  ISETP.GT.AND P4, PT, R204, 0x40, PT ;  /* 0x00000040cc00780c */ /* 0x000fe40003f84270 */
[----:B------:R-:W-:-:S02]  /*5bd0*/  FMNMX.FTZ R205, R175, R205, !PT ;  /* 0x000000cdafcd7209 */ /* 0x000fc40007810000 */
        /* <DEDUP_REMOVED lines=36> */
[----:B-1----:R-:W-:-:S04]  /*5e20*/  FSEL R194, R194, -INF , P5 ;  /* 0xff800000c2c27808 */ /* 0x002fc80002800000 */
        /* <DEDUP_REMOVED lines=9> */
[----:B------:R-:W-:Y:S01]  /*5ec0*/  MUFU.TANH R189, R189 ;  /* 0x000000bd00bd7308 */ /* 0x000fe20000002400 */
[----:B-1----:R-:W-:Y:S02]  /*5ed0*/  FSEL R188, R188, -INF , P2 ;  /* 0xff800000bcbc7808 */ /* 0x002fe40001000000 */
[----:B------:R-:W-:-:S05]  /*5ee0*/  ISETP.GT.AND P2, PT, R203, 0x51, PT ;  /* 0x00000051cb00780c */ /* 0x000fca0003f44270 */
[----:B------:R-:W0:Y:S01]  /*5ef0*/  MUFU.TANH R192, R192 ;  /* 0x000000c000c07308 */ /* 0x000e220000002400 */
[----:B--2---:R-:W-:-:S07]  /*5f00*/  FSEL R199, R199, -INF , P3 ;  /* 0xff800000c7c77808 */ /* 0x004fce0001800000 */
[----:B------:R1:W-:Y:S08]  /*5f10*/  MUFU.TANH R204, R197 ;  /* 0x000000c500cc7308 */ /* 0x0003f00000002400 */
[----:B------:R-:W2:Y:S01]  /*5f20*/  MUFU.TANH R193, R193 ;  /* 0x000000c100c17308 */ /* 0x000ea20000002400 */
[----:B-1----:R-:W-:Y:S02]  /*5f30*/  FMNMX.FTZ R197, R181, R206, !PT ;  /* 0x000000ceb5c57209 */ /* 0x002fe40007810000 */
[----:B0-----:R-:W-:-:S02]  /*5f40*/  FSEL R192, R192, -INF , P1 ;  /* 0xff800000c0c07808 */ /* 0x001fc40000800000 */
[----:B------:R-:W-:Y:S02]  /*5f50*/  FMNMX.FTZ R197, R184, R197, !PT ;  /* 0x000000c5b8c57209 */ /* 0x000fe40007810000 */
[----:B------:R-:W-:Y:S01]  /*5f60*/  ISETP.GT.AND P1, PT, R203, 0x58, PT ;  /* 0x00000058cb00780c */ /* 0x000fe20003f24270 */
[----:B------:R-:W0:Y:S01]  /*5f70*/  MUFU.TANH R196, R196 ;  /* 0x000000c400c47308 */ /* 0x000e220000002400 */
[----:B------:R-:W-:Y:S02]  /*5f80*/  FMNMX.FTZ R206, R185, R197, !PT ;  /* 0x000000c5b9ce7209 */ /* 0x000fe40007810000 */
[----:B------:R-:W-:Y:S02]  /*5f90*/  FSEL R197, R189, -INF , P4 ;  /* 0xff800000bdc57808 */ /* 0x000fe40002000000 */
[----:B------:R-:W-:Y:S02]  /*5fa0*/  FMNMX.FTZ R206, R188, R206, !PT ;  /* 0x000000cebcce7209 */ /* 0x000fe40007810000 */
[----:B------:R-:W-:-:S02]  /*5fb0*/  FMNMX.FTZ R189, R199, R205, !PT ;  /* 0x000000cdc7bd7209 */ /* 0x000fc40007810000 */
[----:B------:R-:W-:Y:S02]  /*5fc0*/  FMNMX.FTZ R206, R197, R206, !PT ;  /* 0x000000cec5ce7209 */ /* 0x000fe40007810000 */
[----:B--2---:R-:W-:Y:S01]  /*5fd0*/  FSEL R193, R193, -INF , P2 ;  /* 0xff800000c1c17808 */ /* 0x004fe20001000000 */
[----:B------:R-:W1:Y:S01]  /*5fe0*/  SHFL.BFLY PT, R205, R189, 0x2, 0x1f ;  /* 0x0c401f00bdcd7f89 */ /* 0x000e6200000e0000 */
[----:B------:R-:W-:Y:S02]  /*5ff0*/  FMNMX.FTZ R206, R192, R206, !PT ;  /* 0x000000cec0ce7209 */ /* 0x000fe40007810000 */
[----:B------:R-:W-:Y:S02]  /*6000*/  ISETP.GT.AND P2, PT, R203, 0x59, PT ;  /* 0x00000059cb00780c */ /* 0x000fe40003f44270 */
[----:B0-----:R-:W-:Y:S02]  /*6010*/  FSEL R196, R196, -INF , P1 ;  /* 0xff800000c4c47808 */ /* 0x001fe40000800000 */
[----:B------:R-:W-:-:S02]  /*6020*/  FMNMX.FTZ R206, R193, R206, !PT ;  /* 0x000000cec1ce7209 */ /* 0x000fc40007810000 */
[----:B------:R-:W-:Y:S02]  /*6030*/  FSEL R204, R204, -INF , P2 ;  /* 0xff800000cccc7808 */ /* 0x000fe40001000000 */
[----:B------:R-:W-:-:S04]  /*6040*/  FMNMX.FTZ R203, R196, R206, !PT ;  /* 0x000000cec4cb7209 */ /* 0x000fc80007810000 */
[----:B------:R-:W-:-:S05]  /*6050*/  FMNMX.FTZ R203, R204, R203, !PT ;  /* 0x000000cbcccb7209 */ /* 0x000fca0007810000 */
[----:B------:R-:W0:Y:S01]  /*6060*/  SHFL.BFLY PT, R206, R203, 0x2, 0x1f ;  /* 0x0c401f00cbce7f89 */ /* 0x000e2200000e0000 */
[----:B-1----:R-:W-:-:S05]  /*6070*/  FMNMX.FTZ R189, R189, R205, !PT ;  /* 0x000000cdbdbd7209 */ /* 0x002fca0007810000 */
[----:B------:R-:W1:Y:S01]  /*6080*/  SHFL.BFLY PT, R208, R189, 0x1, 0x1f ;  /* 0x0c201f00bdd07f89 */ /* 0x000e6200000e0000 */
[----:B0-----:R-:W-:-:S05]  /*6090*/  FMNMX.FTZ R205, R203, R206, !PT ;  /* 0x000000cecbcd7209 */ /* 0x001fca0007810000 */
[----:B------:R-:W0:Y:S01]  /*60a0*/  SHFL.BFLY PT, R207, R205, 0x1, 0x1f ;  /* 0x0c201f00cdcf7f89 */ /* 0x000e2200000e0000 */
[----:B-1----:R-:W-:-:S04]  /*60b0*/  FMNMX.FTZ R189, R189, R208, !PT ;  /* 0x000000d0bdbd7209 */ /* 0x002fc80007810000 */
[C---:B------:R-:W-:Y:S01]  /*60c0*/  FSETP.NEU.FTZ.AND P2, PT, R189.reuse, -INF , PT ;  /* 0xff800000bd00780b */ /* 0x040fe20003f5d000 */
[----:B------:R-:W-:-:S05]  /*60d0*/  FMUL.FTZ R203, R189, UR5 ;  /* 0x00000005bdcb7c20 */ /* 0x000fca0008410000 */
[----:B------:R-:W-:-:S05]  /*60e0*/  FSEL R203, R203, RZ, P2 ;  /* 0x000000ffcbcb7208 */ /* 0x000fca0001000000 */
[--C-:B------:R-:W-:Y:S01]  /*60f0*/  FFMA.FTZ R206, R154, UR5, -R203.reuse ;  /* 0x000000059ace7c23 */ /* 0x100fe200080108cb */
[--C-:B------:R-:W-:Y:S01]  /*6100*/  FFMA.FTZ R208, R155, UR5, -R203.reuse ;  /* 0x000000059bd07c23 */ /* 0x100fe200080108cb */
[----:B------:R-:W1:Y:S01]  /*6110*/  S2R R154, SR_TID.X ;  /* 0x00000000009a7919 */ /* 0x000e620000002100 */
[--C-:B------:R-:W-:Y:S01]  /*6120*/  FFMA.FTZ R158, R158, UR5, -R203.reuse ;  /* 0x000000059e9e7c23 */ /* 0x100fe200080108cb */
[--C-:B------:R-:W-:Y:S01]  /*6130*/  FFMA.FTZ R159, R159, UR5, -R203.reuse ;  /* 0x000000059f9f7c23 */ /* 0x100fe200080108cb */
[----:B0-----:R-:W-:Y:S01]  /*6140*/  FMNMX.FTZ R205, R205, R207, !PT ;  /* 0x000000cfcdcd7209 */ /* 0x001fe20007810000 */
[----:B------:R-:W-:Y:S01]  /*6150*/  MUFU.EX2 R206, R206 ;  /* 0x000000ce00ce7308 */ /* 0x000fe20000000800 */
[--C-:B------:R-:W-:Y:S01]  /*6160*/  FFMA.FTZ R162, R162, UR5, -R203.reuse ;  /* 0x00000005a2a27c23 */ /* 0x100fe200080108cb */
[--C-:B------:R-:W-:Y:S01]  /*6170*/  FFMA.FTZ R163, R163, UR5, -R203.reuse ;  /* 0x00000005a3a37c23 */ /* 0x100fe200080108cb */
[C---:B------:R-:W-:Y:S01]  /*6180*/  FSETP.NEU.FTZ.AND P1, PT, R205.reuse, -INF , PT ;  /* 0xff800000cd00780b */ /* 0x040fe20003f3d000 */
[----:B------:R-:W-:Y:S01]  /*6190*/  FMUL.FTZ R209, R205, UR5 ;  /* 0x00000005cdd17c20 */ /* 0x000fe20008410000 */
[--C-:B------:R-:W-:Y:S01]  /*61a0*/  FFMA.FTZ R166, R166, UR5, -R203.reuse ;  /* 0x00000005a6a67c23 */ /* 0x100fe200080108cb */
[--C-:B------:R-:W-:Y:S01]  /*61b0*/  FFMA.FTZ R167, R167, UR5, -R203.reuse ;  /* 0x00000005a7a77c23 */ /* 0x100fe200080108cb */
[--C-:B------:R-:W-:Y:S01]  /*61c0*/  FFMA.FTZ R170, R170, UR5, -R203.reuse ;  /* 0x00000005aaaa7c23 */ /* 0x100fe200080108cb */
[----:B------:R-:W-:Y:S01]  /*61d0*/  MUFU.EX2 R208, R208 ;  /* 0x000000d000d07308 */ /* 0x000fe20000000800 */
[----:B------:R-:W-:Y:S01]  /*61e0*/  FSEL R209, R209, RZ, P1 ;  /* 0x000000ffd1d17208 */ /* 0x000fe20000800000 */
[--C-:B------:R-:W-:Y:S01]  /*61f0*/  FFMA.FTZ R171, R171, UR5, -R203.reuse ;  /* 0x00000005abab7c23 */ /* 0x100fe200080108cb */
[--C-:B------:R-:W-:Y:S01]  /*6200*/  FFMA.FTZ R174, R174, UR5, -R203.reuse ;  /* 0x00000005aeae7c23 */ /* 0x100fe200080108cb */
[--C-:B------:R-:W-:Y:S01]  /*6210*/  FFMA.FTZ R175, R175, UR5, -R203.reuse ;  /* 0x00000005afaf7c23 */ /* 0x100fe200080108cb */
[----:B------:R-:W-:Y:S01]  /*6220*/  FFMA.FTZ R178, R178, UR5, -R203 ;  /* 0x00000005b2b27c23 */ /* 0x000fe200080108cb */
[--C-:B------:R-:W-:Y:S01]  /*6230*/  FFMA.FTZ R210, R152, UR5, -R209.reuse ;  /* 0x0000000598d27c23 */ /* 0x100fe200080108d1 */
[----:B------:R-:W-:Y:S01]  /*6240*/  FSEL R152, R205, RZ, P1 ;  /* 0x000000ffcd987208 */ /* 0x000fe20000800000 */
[--C-:B------:R-:W-:Y:S01]  /*6250*/  FFMA.FTZ R157, R157, UR5, -R209.reuse ;  /* 0x000000059d9d7c23 */ /* 0x100fe200080108d1 */
[--C-:B------:R-:W-:Y:S01]  /*6260*/  FFMA.FTZ R207, R153, UR5, -R209.reuse ;  /* 0x0000000599cf7c23 */ /* 0x100fe200080108d1 */
[----:B------:R-:W-:Y:S01]  /*6270*/  FFMA.FTZ R156, R156, UR5, -R209 ;  /* 0x000000059c9c7c23 */ /* 0x000fe200080108d1 */
[----:B------:R-:W-:Y:S01]  /*6280*/  MUFU.EX2 R158, R158 ;  /* 0x0000009e009e7308 */ /* 0x000fe20000000800 */
[----:B------:R-:W-:Y:S01]  /*6290*/  FADD.FTZ R152, -R152, R21 ;  /* 0x0000001598987221 */ /* 0x000fe20000010100 */
[--C-:B------:R-:W-:Y:S01]  /*62a0*/  FFMA.FTZ R160, R160, UR5, -R209.reuse ;  /* 0x00000005a0a07c23 */ /* 0x100fe200080108d1 */
[--C-:B------:R-:W-:Y:S01]  /*62b0*/  FFMA.FTZ R161, R161, UR5, -R209.reuse ;  /* 0x00000005a1a17c23 */ /* 0x100fe200080108d1 */
[--C-:B------:R-:W-:Y:S01]  /*62c0*/  FFMA.FTZ R164, R164, UR5, -R209.reuse ;  /* 0x00000005a4a47c23 */ /* 0x100fe200080108d1 */
[--C-:B------:R-:W-:Y:S01]  /*62d0*/  FFMA.FTZ R165, R165, UR5, -R209.reuse ;  /* 0x00000005a5a57c23 */ /* 0x100fe200080108d1 */
[--C-:B------:R-:W-:Y:S01]  /*62e0*/  FFMA.FTZ R168, R168, UR5, -R209.reuse ;  /* 0x00000005a8a87c23 */ /* 0x100fe200080108d1 */
[--C-:B------:R-:W-:Y:S01]  /*62f0*/  FFMA.FTZ R169, R169, UR5, -R209.reuse ;  /* 0x00000005a9a97c23 */ /* 0x100fe200080108d1 */
[----:B------:R0:W-:Y:S01]  /*6300*/  MUFU.EX2 R21, R157 ;  /* 0x0000009d00157308 */ /* 0x0001e20000000800 */
[----:B-1----:R-:W-:Y:S01]  /*6310*/  SHF.R.U32.HI R154, RZ, 0x7, R154 ;  /* 0x00000007ff9a7819 */ /* 0x002fe2000001169a */
[--C-:B------:R-:W-:Y:S01]  /*6320*/  FFMA.FTZ R172, R172, UR5, -R209.reuse ;  /* 0x00000005acac7c23 */ /* 0x100fe200080108d1 */
[----:B------:R-:W-:Y:S01]  /*6330*/  FFMA.FTZ R173, R173, UR5, -R209 ;  /* 0x00000005adad7c23 */ /* 0x000fe200080108d1 */
[--C-:B------:R-:W-:Y:S01]  /*6340*/  FFMA.FTZ R179, R179, UR5, -R203.reuse ;  /* 0x00000005b3b37c23 */ /* 0x100fe200080108cb */
[----:B------:R-:W-:Y:S01]  /*6350*/  FFMA.FTZ R182, R182, UR5, -R203 ;  /* 0x00000005b6b67c23 */ /* 0x000fe200080108cb */
[--C-:B------:R-:W-:Y:S01]  /*6360*/  FFMA.FTZ R176, R176, UR5, -R209.reuse ;  /* 0x00000005b0b07c23 */ /* 0x100fe200080108d1 */
[--C-:B------:R-:W-:Y:S01]  /*6370*/  FFMA.FTZ R177, R177, UR5, -R209.reuse ;  /* 0x00000005b1b17c23 */ /* 0x100fe200080108d1 */
[----:B------:R-:W1:Y:S01]  /*6380*/  MUFU.EX2 R159, R159 ;  /* 0x0000009f009f7308 */ /* 0x000e620000000800 */
[----:B0-----:R-:W-:Y:S01]  /*6390*/  FMUL.FTZ R157, R152, UR5 ;  /* 0x00000005989d7c20 */ /* 0x001fe20008410000 */
[----:B------:R-:W-:Y:S01]  /*63a0*/  FSEL R152, R189, RZ, P2 ;  /* 0x000000ffbd987208 */ /* 0x000fe20001000000 */
[--C-:B------:R-:W-:Y:S01]  /*63b0*/  FFMA.FTZ R180, R180, UR5, -R209.reuse ;  /* 0x00000005b4b47c23 */ /* 0x100fe200080108d1 */
[----:B------:R-:W-:Y:S01]  /*63c0*/  FFMA.FTZ R181, R181, UR5, -R209 ;  /* 0x00000005b5b57c23 */ /* 0x000fe200080108d1 */
[--C-:B------:R-:W-:Y:S01]  /*63d0*/  FFMA.FTZ R183, R183, UR5, -R203.reuse ;  /* 0x00000005b7b77c23 */ /* 0x100fe200080108cb */
[--C-:B------:R-:W-:Y:S01]  /*63e0*/  FFMA.FTZ R186, R186, UR5, -R203.reuse ;  /* 0x00000005baba7c23 */ /* 0x100fe200080108cb */
[----:B------:R-:W-:Y:S01]  /*63f0*/  FADD.FTZ R153, -R152, R202 ;  /* 0x000000ca98997221 */ /* 0x000fe20000010100 */
[----:B------:R-:W-:Y:S01]  /*6400*/  VIADD R152, R154, 0x8 ;  /* 0x000000089a987836 */ /* 0x000fe20000000000 */
[----:B------:R-:W0:Y:S01]  /*6410*/  MUFU.EX2 R157, R157 ;  /* 0x0000009d009d7308 */ /* 0x000e220000000800 */
[--C-:B------:R-:W-:Y:S01]  /*6420*/  FFMA.FTZ R187, R187, UR5, -R203.reuse ;  /* 0x00000005bbbb7c23 */ /* 0x100fe200080108cb */
[----:B------:R-:W-:Y:S01]  /*6430*/  FMUL.FTZ R153, R153, UR5 ;  /* 0x0000000599997c20 */ /* 0x000fe20008410000 */
[----:B------:R-:W-:Y:S01]  /*6440*/  FFMA.FTZ R190, R190, UR5, -R203 ;  /* 0x00000005bebe7c23 */ /* 0x000fe200080108cb */
[--C-:B------:R-:W-:Y:S01]  /*6450*/  FFMA.FTZ R184, R184, UR5, -R209.reuse ;  /* 0x00000005b8b87c23 */ /* 0x100fe200080108d1 */
[--C-:B------:R-:W-:Y:S01]  /*6460*/  FFMA.FTZ R185, R185, UR5, -R209.reuse ;  /* 0x00000005b9b97c23 */ /* 0x100fe200080108d1 */
[--C-:B------:R-:W-:Y:S01]  /*6470*/  FFMA.FTZ R188, R188, UR5, -R209.reuse ;  /* 0x00000005bcbc7c23 */ /* 0x100fe200080108d1 */
[----:B------:R-:W-:Y:S01]  /*6480*/  FFMA.FTZ R197, R197, UR5, -R209 ;  /* 0x00000005c5c57c23 */ /* 0x000fe200080108d1 */
[----:B------:R-:W2:Y:S01]  /*6490*/  MUFU.EX2 R202, R153 ;  /* 0x0000009900ca7308 */ /* 0x000ea20000000800 */
[----:B-1----:R-:W-:Y:S01]  /*64a0*/  F2FP.F16.F32.PACK_AB R155, R159, R158 ;  /* 0x0000009e9f9b723e */ /* 0x002fe200000000ff */
[----:B------:R-:W-:Y:S01]  /*64b0*/  FFMA.FTZ R191, R191, UR5, -R203 ;  /* 0x00000005bfbf7c23 */ /* 0x000fe200080108cb */
[--C-:B------:R-:W-:Y:S01]  /*64c0*/  FFMA.FTZ R192, R192, UR5, -R209.reuse ;  /* 0x00000005c0c07c23 */ /* 0x100fe200080108d1 */
[--C-:B------:R-:W-:Y:S01]  /*64d0*/  FFMA.FTZ R196, R196, UR5, -R209.reuse ;  /* 0x00000005c4c47c23 */ /* 0x100fe200080108d1 */
[----:B------:R-:W-:Y:S01]  /*64e0*/  FFMA.FTZ R204, R204, UR5, -R209 ;  /* 0x00000005cccc7c23 */ /* 0x000fe200080108d1 */
[----:B------:R-:W-:-:S02]  /*64f0*/  FFMA.FTZ R199, R199, UR5, -R203 ;  /* 0x00000005c7c77c23 */ /* 0x000fc400080108cb */
[----:B------:R-:W-:Y:S01]  /*6500*/  MUFU.EX2 R210, R210 ;  /* 0x000000d200d27308 */ /* 0x000fe20000000800 */
        /* <DEDUP_REMOVED lines=8> */
[----:B------:R0:W-:Y:S01]  /*6590*/  BAR.SYNC.DEFER_BLOCKING R152, 0x100 ;  /* 0x000400980000751d */ /* 0x0001e20000010000 */
        /* <DEDUP_REMOVED lines=123> */
[----:B------:R-:W-:Y:S01]  /*6d50*/  MUFU.EX2 R162, R162 ;  /* 0x000000a200a27308 */ /* 0x000fe20000000800 */
[----:B0-----:R-:W-:Y:S01]  /*6d60*/  F2FP.F16.F32.PACK_AB R152, R207, R210 ;  /* 0x000000d2cf98723e */ /* 0x001fe200000000ff */
[----:B------:R-:W-:Y:S01]  /*6d70*/  FFMA.FTZ R5, R202, R5, R206 ;  /* 0x00000005ca057223 */ /* 0x000fe200000100ce */
[----:B-1----:R-:W-:Y:S01]  /*6d80*/  F2FP.F16.F32.PACK_AB R154, R21, R156 ;  /* 0x0000009c159a723e */ /* 0x002fe200000000ff */
[----:B------:R-:W-:-:S02]  /*6d90*/  FFMA.FTZ R4, R157, R4, R210 ;  /* 0x000000049d047223 */ /* 0x000fc400000100d2 */
[----:B------:R-:W-:Y:S01]  /*6da0*/  FADD.FTZ R5, R208, R5 ;  /* 0x00000005d0057221 */ /* 0x000fe20000010000 */
[----:B------:R-:W-:Y:S01]  /*6db0*/  WARPGROUP.ARRIVE ;  /* 0x00000000000079c5 */ /* 0x000fe20000000000 */
[----:B------:R-:W0:Y:S01]  /*6dc0*/  MUFU.EX2 R163, R163 ;  /* 0x000000a300a37308 */ /* 0x000e220000000800 */
[----:B------:R-:W-:Y:S01]  /*6dd0*/  FADD.FTZ R207, R207, R4 ;  /* 0x00000004cfcf7221 */ /* 0x000fe20000010000 */
[----:B------:R-:W-:-:S03]  /*6de0*/  FADD.FTZ R158, R158, R5 ;  /* 0x000000059e9e7221 */ /* 0x000fc60000010000 */
[----:B------:R-:W-:Y:S01]  /*6df0*/  HGMMA.64x256x16.F32 R24, R152, gdesc[UR8].tnspB, R24, gsb0 ;  /* 0x43e0000898187df0 */ /* 0x000fe20008000818 */
[----:B------:R-:W-:Y:S01]  /*6e00*/  UIADD3 UR10, UR6, 0x80, URZ ;  /* 0x00000080060a7890 */ /* 0x000fe2000fffe03f */
[----:B------:R-:W-:Y:S01]  /*6e10*/  FADD.FTZ R156, R156, R207 ;  /* 0x000000cf9c9c7221 */ /* 0x000fe20000010000 */
[----:B------:R-:W-:Y:S01]  /*6e20*/  MUFU.EX2 R166, R166 ;  /* 0x000000a600a67308 */ /* 0x000fe20000000800 */
[----:B------:R-:W-:Y:S01]  /*6e30*/  UMOV UR11, 0x40000040 ;  /* 0x40000040000b7882 */ /* 0x000fe20000000000 */
[----:B------:R-:W-:Y:S01]  /*6e40*/  FADD.FTZ R159, R159, R158 ;  /* 0x0000009e9f9f7221 */ /* 0x000fe20000010000 */
[----:B------:R-:W-:-:S05]  /*6e50*/  FADD.FTZ R21, R21, R156 ;  /* 0x0000009c15157221 */ /* 0x000fca0000010000 */
[----:B------:R-:W1:Y:S08]  /*6e60*/  MUFU.EX2 R167, R167 ;  /* 0x000000a700a77308 */ /* 0x000e700000000800 */
[----:B------:R-:W-:Y:S08]  /*6e70*/  MUFU.EX2 R160, R160 ;  /* 0x000000a000a07308 */ /* 0x000ff00000000800 */
[----:B------:R-:W2:Y:S08]  /*6e80*/  MUFU.EX2 R161, R161 ;  /* 0x000000a100a17308 */ /* 0x000eb00000000800 */
[----:B------:R-:W-:Y:S08]  /*6e90*/  MUFU.EX2 R164, R164 ;  /* 0x000000a400a47308 */ /* 0x000ff00000000800 */
[----:B------:R-:W3:Y:S08]  /*6ea0*/  MUFU.EX2 R165, R165 ;  /* 0x000000a500a57308 */ /* 0x000ef00000000800 */
[----:B------:R-:W-:Y:S08]  /*6eb0*/  MUFU.EX2 R170, R170 ;  /* 0x000000aa00aa7308 */ /* 0x000ff00000000800 */
[----:B------:R-:W-:Y:S08]  /*6ec0*/  MUFU.EX2 R171, R171 ;  /* 0x000000ab00ab7308 */ /* 0x000ff00000000800 */
[----:B------:R-:W-:Y:S08]  /*6ed0*/  MUFU.EX2 R174, R174 ;  /* 0x000000ae00ae7308 */ /* 0x000ff00000000800 */
[----:B------:R-:W-:Y:S08]  /*6ee0*/  MUFU.EX2 R168, R168 ;  /* 0x000000a800a87308 */ /* 0x000ff00000000800 */
[----:B------:R-:W4:Y:S08]  /*6ef0*/  MUFU.EX2 R169, R169 ;  /* 0x000000a900a97308 */ /* 0x000f300000000800 */
[----:B------:R-:W-:Y:S08]  /*6f00*/  MUFU.EX2 R172, R172 ;  /* 0x000000ac00ac7308 */ /* 0x000ff00000000800 */
[----:B------:R-:W5:Y:S08]  /*6f10*/  MUFU.EX2 R173, R173 ;  /* 0x000000ad00ad7308 */ /* 0x000f700000000800 */
[----:B------:R-:W5:Y:S08]  /*6f20*/  MUFU.EX2 R175, R175 ;  /* 0x000000af00af7308 */ /* 0x000f700000000800 */
[----:B------:R-:W-:Y:S08]  /*6f30*/  MUFU.EX2 R178, R178 ;  /* 0x000000b200b27308 */ /* 0x000ff00000000800 */
[----:B------:R-:W-:Y:S08]  /*6f40*/  MUFU.EX2 R179, R179 ;  /* 0x000000b300b37308 */ /* 0x000ff00000000800 */
[----:B------:R-:W-:Y:S08]  /*6f50*/  MUFU.EX2 R182, R182 ;  /* 0x000000b600b67308 */ /* 0x000ff00000000800 */
[----:B------:R-:W-:Y:S08]  /*6f60*/  MUFU.EX2 R176, R176 ;  /* 0x000000b000b07308 */ /* 0x000ff00000000800 */
[----:B------:R-:W5:Y:S08]  /*6f70*/  MUFU.EX2 R177, R177 ;  /* 0x000000b100b17308 */ /* 0x000f700000000800 */
        /* <DEDUP_REMOVED lines=11> */
[----:B------:R-:W5:Y:S08]  /*7030*/  MUFU.EX2 R192, R192 ;  /* 0x000000c000c07308 */ /* 0x000f700000000800 */
[----:B------:R-:W-:Y:S08]  /*7040*/  MUFU.EX2 R196, R196 ;  /* 0x000000c400c47308 */ /* 0x000ff00000000800 */
[----:B------:R-:W5:Y:S08]  /*7050*/  MUFU.EX2 R204, R204 ;  /* 0x000000cc00cc7308 */ /* 0x000f700000000800 */
[----:B------:R-:W-:Y:S01]  /*7060*/  MUFU.EX2 R199, R199 ;  /* 0x000000c700c77308 */ /* 0x000fe20000000800 */
[----:B------:R-:W-:-:S02]  /*7070*/  WARPGROUP.DEPBAR.LE gsb0, 0x0 ;  /* 0x00008000000079c5 */ /* 0x000fc40000010000 */
[----:B0-----:R-:W-:Y:S01]  /*7080*/  F2FP.F16.F32.PACK_AB R153, R163, R162 ;  /* 0x000000a2a399723e */ /* 0x001fe200000000ff */
[----:B------:R-:W-:Y:S01]  /*7090*/  FADD.FTZ R162, R162, R159 ;  /* 0x0000009fa2a27221 */ /* 0x000fe20000010000 */
[----:B-1----:R-:W-:Y:S02]  /*70a0*/  F2FP.F16.F32.PACK_AB R155, R167, R166 ;  /* 0x000000a6a79b723e */ /* 0x002fe400000000ff */
[----:B--2---:R-:W-:Y:S01]  /*70b0*/  F2FP.F16.F32.PACK_AB R152, R161, R160 ;  /* 0x000000a0a198723e */ /* 0x004fe200000000ff */
[----:B------:R-:W-:Y:S01]  /*70c0*/  FADD.FTZ R160, R160, R21 ;  /* 0x00000015a0a07221 */ /* 0x000fe20000010000 */
[----:B---3--:R-:W-:Y:S01]  /*70d0*/  F2FP.F16.F32.PACK_AB R154, R165, R164 ;  /* 0x000000a4a59a723e */ /* 0x008fe200000000ff */
[----:B------:R-:W-:Y:S02]  /*70e0*/  FADD.FTZ R163, R163, R162 ;  /* 0x000000a2a3a37221 */ /* 0x000fe40000010000 */
[----:B------:R-:W-:Y:S01]  /*70f0*/  FADD.FTZ R161, R161, R160 ;  /* 0x000000a0a1a17221 */ /* 0x000fe20000010000 */
[----:B------:R-:W-:Y:S01]  /*7100*/  WARPGROUP.ARRIVE ;  /* 0x00000000000079c5 */ /* 0x000fe20000000000 */
[----:B------:R-:W-:-:S02]  /*7110*/  FADD.FTZ R166, R166, R163 ;  /* 0x000000a3a6a67221 */ /* 0x000fc40000010000 */
[----:B------:R-:W-:Y:S02]  /*7120*/  FADD.FTZ R164, R164, R161 ;  /* 0x000000a1a4a47221 */ /* 0x000fe40000010000 */
[----:B------:R-:W-:Y:S01]  /*7130*/  FADD.FTZ R167, R167, R166 ;  /* 0x000000a6a7a77221 */ /* 0x000fe20000010000 */
[----:B------:R-:W-:Y:S01]  /*7140*/  HGMMA.64x256x16.F32 R24, R152, gdesc[UR8].tnspB, R24, gsb0 ;  /* 0x43e0000898187df0 */ /* 0x000fe20008000818 */
[----:B------:R-:W-:Y:S01]  /*7150*/  UIADD3 UR10, UR6, 0x100, URZ ;  /* 0x00000100060a7890 */ /* 0x000fe2000fffe03f */
[----:B------:R-:W-:Y:S01]  /*7160*/  FADD.FTZ R165, R165, R164 ;  /* 0x000000a4a5a57221 */ /* 0x000fe20000010000 */
[----:B------:R-:W-:Y:S01]  /*7170*/  UMOV UR11, 0x40000040 ;  /* 0x40000040000b7882 */ /* 0x000fe20000000000 */
[----:B------:R-:W-:Y:S02]  /*7180*/  WARPGROUP.DEPBAR.LE gsb0, 0x0 ;  /* 0x00008000000079c5 */ /* 0x000fe40000010000 */
[----:B----4-:R-:W-:Y:S01]  /*7190*/  F2FP.F16.F32.PACK_AB R152, R169, R168 ;  /* 0x000000a8a998723e */ /* 0x010fe200000000ff */
[----:B------:R-:W-:Y:S01]  /*71a0*/  FADD.FTZ R168, R168, R165 ;  /* 0x000000a5a8a87221 */ /* 0x000fe20000010000 */
[----:B------:R-:W-:Y:S01]  /*71b0*/  F2FP.F16.F32.PACK_AB R153, R171, R170 ;  /* 0x000000aaab99723e */ /* 0x000fe200000000ff */
[----:B------:R-:W-:Y:S01]  /*71c0*/  FADD.FTZ R170, R170, R167 ;  /* 0x000000a7aaaa7221 */ /* 0x000fe20000010000 */
[----:B-----5:R-:W-:Y:S01]  /*71d0*/  F2FP.F16.F32.PACK_AB R154, R173, R172 ;  /* 0x000000acad9a723e */ /* 0x020fe200000000ff */
[----:B------:R-:W-:Y:S01]  /*71e0*/  FADD.FTZ R169, R169, R168 ;  /* 0x000000a8a9a97221 */ /* 0x000fe20000010000 */
[----:B------:R-:W-:Y:S01]  /*71f0*/  F2FP.F16.F32.PACK_AB R155, R175, R174 ;  /* 0x000000aeaf9b723e */ /* 0x000fe200000000ff */
[----:B------:R-:W-:-:S02]  /*7200*/  FADD.FTZ R171, R171, R170 ;  /* 0x000000aaabab7221 */ /* 0x000fc40000010000 */
[----:B------:R-:W-:Y:S01]  /*7210*/  FADD.FTZ R172, R172, R169 ;  /* 0x000000a9acac7221 */ /* 0x000fe20000010000 */
[----:B------:R-:W-:Y:S01]  /*7220*/  WARPGROUP.ARRIVE ;  /* 0x00000000000079c5 */ /* 0x000fe20000000000 */
[----:B------:R-:W-:Y:S02]  /*7230*/  FADD.FTZ R174, R174, R171 ;  /* 0x000000abaeae7221 */ /* 0x000fe40000010000 */
[----:B------:R-:W-:Y:S02]  /*7240*/  FADD.FTZ R173, R173, R172 ;  /* 0x000000acadad7221 */ /* 0x000fe40000010000 */
[----:B------:R-:W-:-:S07]  /*7250*/  FADD.FTZ R175, R175, R174 ;  /* 0x000000aeafaf7221 */ /* 0x000fce0000010000 */
        /* <DEDUP_REMOVED lines=38> */
[----:B------:R-:W-:Y:S02]  /*74c0*/  WARPGROUP.DEPBAR.LE gsb0, 0x0 ;  /* 0x00008000000079c5 */ /* 0x000fe40000010000 */
[----:B------:R-:W-:Y:S01]  /*74d0*/  FFMA.FTZ R152, R193, UR5, -R209 ;  /* 0x00000005c1987c23 */ /* 0x000fe200080108d1 */
[--C-:B------:R-:W-:Y:S01]  /*74e0*/  FFMA.FTZ R193, R194, UR5, -R203.reuse ;  /* 0x00000005c2c17c23 */ /* 0x100fe200080108cb */
[--C-:B------:R-:W-:Y:S01]  /*74f0*/  FFMA.FTZ R194, R195, UR5, -R203.reuse ;  /* 0x00000005c3c27c23 */ /* 0x100fe200080108cb */
[----:B------:R-:W-:Y:S01]  /*7500*/  FFMA.FTZ R195, R198, UR5, -R203 ;  /* 0x00000005c6c37c23 */ /* 0x000fe200080108cb */
[----:B------:R-:W-:Y:S01]  /*7510*/  F2FP.F16.F32.PACK_AB R154, R204, R196 ;  /* 0x000000c4cc9a723e */ /* 0x000fe200000000ff */
[----:B------:R-:W0:Y:S08]  /*7520*/  MUFU.EX2 R198, R152 ;  /* 0x0000009800c67308 */ /* 0x000e300000000800 */
[----:B------:R-:W-:Y:S08]  /*7530*/  MUFU.EX2 R193, R193 ;  /* 0x000000c100c17308 */ /* 0x000ff00000000800 */
[----:B------:R-:W1:Y:S01]  /*7540*/  MUFU.EX2 R194, R194 ;  /* 0x000000c200c27308 */ /* 0x000e620000000800 */
[C---:B0-----:R-:W-:Y:S01]  /*7550*/  F2FP.F16.F32.PACK_AB R152, R198.reuse, R192 ;  /* 0x000000c0c698723e */ /* 0x041fe200000000ff */
[----:B------:R-:W-:-:S04]  /*7560*/  FADD.FTZ R197, R198, R197 ;  /* 0x000000c5c6c57221 */ /* 0x000fc80000010000 */
[----:B------:R-:W-:Y:S02]  /*7570*/  FADD.FTZ R197, R196, R197 ;  /* 0x000000c5c4c57221 */ /* 0x000fe40000010000 */
[----:B------:R-:W0:Y:S02]  /*7580*/  MUFU.EX2 R195, R195 ;  /* 0x000000c300c37308 */ /* 0x000e240000000800 */
[----:B------:R-:W-:Y:S01]  /*7590*/  FADD.FTZ R4, R204, R197 ;  /* 0x000000c5cc047221 */ /* 0x000fe20000010000 */
[----:B-1----:R-:W-:Y:S01]  /*75a0*/  F2FP.F16.F32.PACK_AB R153, R194, R193 ;  /* 0x000000c1c299723e */ /* 0x002fe200000000ff */
[----:B------:R-:W-:-:S04]  /*75b0*/  FADD.FTZ R193, R193, R190 ;  /* 0x000000bec1c17221 */ /* 0x000fc80000010000 */
[----:B------:R-:W-:Y:S01]  /*75c0*/  FADD.FTZ R194, R194, R193 ;  /* 0x000000c1c2c27221 */ /* 0x000fe20000010000 */
[----:B0-----:R-:W-:-:S03]  /*75d0*/  F2FP.F16.F32.PACK_AB R155, R199, R195 ;  /* 0x000000c3c79b723e */ /* 0x001fc600000000ff */
[----:B------:R-:W-:Y:S01]  /*75e0*/  FADD.FTZ R194, R195, R194 ;  /* 0x000000c2c3c27221 */ /* 0x000fe20000010000 */
[----:B------:R-:W-:-:S03]  /*75f0*/  WARPGROUP.ARRIVE ;  /* 0x00000000000079c5 */ /* 0x000fc60000000000 */
[----:B------:R-:W-:-:S03]  /*7600*/  FADD.FTZ R5, R199, R194 ;  /* 0x000000c2c7057221 */ /* 0x000fc60000010000 */
[----:B------:R-:W-:Y:S03]  /*7610*/  HGMMA.64x256x16.F32 R24, R152, gdesc[UR8].tnspB, R24, gsb0 ;  /* 0x43e0000898187df0 */ /* 0x000fe60008000818 */
[----:B------:R-:W-:Y:S02]  /*7620*/  WARPGROUP.DEPBAR.LE gsb0, 0x0 ;  /* 0x00008000000079c5 */ /* 0x000fe40000010000 */
[----:B------:R-:W-:Y:S05]  /*7630*/  @!P0 BRA `(.L_x_13861) ;  /* 0x0000000000048947 */ /* 0x000fea0003800000 */
[----:B------:R-:W-:Y:S01]  /*7640*/  BPT.TRAP 0x1 ;  /* 0x000000040000795c */ /* 0x000fe20000300000 */
.L_x_13861:
[----:B------:R-:W-:Y:S01]  /*7650*/  UIADD3 UR4, UR4, 0x32460, URZ ;  /* 0x0003246004047890 */ /* 0x000fe2000fffe03f */
[C---:B------:R-:W-:Y:S01]  /*7660*/  ISETP.GT.AND P1, PT, R201.reuse, R211, PT ;  /* 0x000000d3c900720c */ /* 0x040fe20003f24270 */
[----:B------:R-:W-:Y:S01]  /*7670*/  VIADD R201, R201, 0xffffffff ;  /* 0xffffffffc9c97836 */ /* 0x000fe20000000000 */
[----:B------:R-:W-:Y:S01]  /*7680*/  MOV R21, R205 ;  /* 0x000000cd00157202 */ /* 0x000fe20000000f00 */
[----:B------:R-:W-:Y:S01]  /*7690*/  UPRMT UR4, UR54, 0x654, UR4 ;  /* 0x0000065436047896 */ /* 0x000fe20008000004 */
[----:B------:R-:W-:-:S08]  /*76a0*/  IMAD.MOV.U32 R202, RZ, RZ, R189 ;  /* 0x000000ffffca7224 */ /* 0x000fd000078e00bd */
[----:B------:R-:W-:Y:S01]  /*76b0*/  SYNCS.ARRIVE.TRANS64.RED.A1T0 RZ, [UR4], RZ ;  /* 0x000000ffffff79a7 */ /* 0x000fe20008100404 */
[----:B------:R-:W-:Y:S05]  /*76c0*/  @P1 BRA `(.L_x_13862) ;  /* 0xffffffcc00c01947 */ /* 0x000fea000383ffff */
.L_x_13851:
[----:B------:R-:W-:-:S13]  /*76d0*/  ISETP.GE.AND P1, PT, R201, RZ, PT ;  /* 0x000000ffc900720c */ /* 0x000fda0003f26270 */
[----:B------:R-:W-:Y:S05]  /*76e0*/  @!P1 BRA `(.L_x_13863) ;  /* 0x00000028005c9947 */ /* 0x000fea0003800000 */
[----:B------:R-:W-:Y:S02]  /*76f0*/  IMAD.MOV.U32 R202, RZ, RZ, R189 ;  /* 0x000000ffffca7224 */ /* 0x000fe400078e00bd */
[----:B------:R-:W-:-:S07]  /*7700*/  IMAD.MOV.U32 R21, RZ, RZ, R205 ;  /* 0x000000ffff157224 */ /* 0x000fce00078e00cd */
.L_x_13874:
[----:B------:R-:W-:-:S04]  /*7710*/  UIADD3 UR38, UR38, 0x1, URZ ;  /* 0x0000000126267890 */ /* 0x000fc8000fffe03f */
[----:B------:R-:W-:-:S04]  /*7720*/  UISETP.NE.AND UP0, UPT, UR38, 0x2, UPT ;  /* 0x000000022600788c */ /* 0x000fc8000bf05270 */
[----:B------:R-:W-:Y:S02]  /*7730*/  USEL UR4, URZ, 0x1, UP0 ;  /* 0x000000013f047887 */ /* 0x000fe40008000000 */
[----:B------:R-:W-:Y:S02]  /*7740*/  USEL UR38, UR38, URZ, UP0 ;  /* 0x0000003f26267287 */ /* 0x000fe40008000000 */
[----:B------:R-:W-:Y:S01]  /*7750*/  ULOP3.LUT UR39, UR39, UR4, URZ, 0x3c, !UPT ;  /* 0x0000000427277292 */ /* 0x000fe2000f8e3c3f */
[----:B------:R-:W-:Y:S11]  /*7760*/  @!P0 BRA `(.L_x_13864) ;  /* 0x0000000000048947 */ /* 0x000ff60003800000 */
[----:B------:R-:W-:Y:S01]  /*7770*/  BPT.TRAP 0x1 ;  /* 0x000000040000795c */ /* 0x000fe20000300000 */
.L_x_13864:
        /* <DEDUP_REMOVED lines=9> */
.L_x_13865:
[----:B-1----:R-:W-:Y:S05]  /*7810*/  @P1 BRA `(.L_x_13866) ;  /* 0x0000000000081947 */ /* 0x002fea0003800000 */
[----:B------:R-:W1:Y:S02]  /*7820*/  SYNCS.PHASECHK.TRANS64.TRYWAIT P1, [UR4+0x32430], R0 ;  /* 0x03243000ff0075a7 */ /* 0x000e640008020144 */
[----:B-1----:R-:W-:Y:S05]  /*7830*/  @!P1 BRA `(.L_x_13867) ;  /* 0x000000a800f49947 */ /* 0x002fea0003800000 */
.L_x_13866:
        /* <DEDUP_REMOVED lines=32> */
.L_x_13868:
[----:B------:R1:W2:Y:S01]  /*7a40*/  SYNCS.PHASECHK.TRANS64.TRYWAIT P1, [UR4+0x32450], R0 ;  /* 0x03245000ff0075a7 */ /* 0x0002a20008020144 */
[----:B------:R-:W-:Y:S05]  /*7a50*/  @!P0 BRA `(.L_x_13869) ;  /* 0x0000000000048947 */ /* 0x000fea0003800000 */
[----:B------:R-:W-:Y:S01]  /*7a60*/  BPT.TRAP 0x1 ;  /* 0x000000040000795c */ /* 0x000fe20000300000 */
.L_x_13869:
[----:B--2---:R-:W-:Y:S05]  /*7a70*/  @P1 BRA `(.L_x_13870) ;  /* 0x0000000000081947 */ /* 0x004fea0003800000 */
[----:B------:R-:W2:Y:S02]  /*7a80*/  SYNCS.PHASECHK.TRANS64.TRYWAIT P1, [UR4+0x32450], R0 ;  /* 0x03245000ff0075a7 */ /* 0x000ea40008020144 */
[----:B--2---:R-:W-:Y:S05]  /*7a90*/  @!P1 BRA `(.L_x_13871) ;  /* 0x000000a800749947 */ /* 0x004fea0003800000 */
.L_x_13870:
        /* <DEDUP_REMOVED lines=101> */
.L_x_13872:
[----:B------:R-:W-:Y:S01]  /*80f0*/  ULDC UR5, c[0x0][0xad0] ;  /* 0x0002b40000057ab9 */ /* 0x000fe20000000800 */
[----:B------:R-:W-:Y:S01]  /*8100*/  UIADD3 UR10, UR4, 0x32440, URZ ;  /* 0x00032440040a7890 */ /* 0x000fe2000fffe03f */
        /* <DEDUP_REMOVED lines=50> */
[----:B------:R-:W-:-:S02]  /*8430*/  UPRMT UR11, UR6, 0x654, UR10 ;  /* 0x00000654060b7896 */ /* 0x000fc4000800000a */
[----:B------:R-:W-:Y:S02]  /*8440*/  UIMAD UR10, UR38, 0xc00, UR7 ;  /* 0x00000c00260a78a4 */ /* 0x000fe4000f8e0207 */
[----:B------:R-:W1:Y:S01]  /*8450*/  MUFU.TANH R154, R154 ;  /* 0x0000009a009a7308 */ /* 0x000e620000002400 */
[----:B--2---:R-:W-:Y:S01]  /*8460*/  FMNMX.FTZ R205, R156, R205, !PT ;  /* 0x000000cd9ccd7209 */ /* 0x004fe20007810000 */
[----:B------:R-:W-:Y:S01]  /*8470*/  UIADD3 UR14, UR10, 0x80, URZ ;  /* 0x000000800a0e7890 */ /* 0x000fe2000fffe03f */
[----:B------:R-:W-:Y:S02]  /*8480*/  UMOV UR15, 0x40000040 ;  /* 0x40000040000f7882 */ /* 0x000fe40000000000 */
[----:B------:R-:W-:Y:S01]  /*8490*/  SYNCS.ARRIVE.TRANS64.RED.A1T0 RZ, [UR11], RZ ;  /* 0x000000ffffff79a7 */ /* 0x000fe2000810040b */
[----:B------:R-:W-:Y:S02]  /*84a0*/  UMOV UR11, 0x40000040 ;  /* 0x40000040000b7882 */ /* 0x000fe40000000000 */
        /* <DEDUP_REMOVED lines=45> */
[----:B------:R-:W-:-:S06]  /*8780*/  FMUL.FTZ R192, R196, UR5 ;  /* 0x00000005c4c07c20 */ /* 0x000fcc0008410000 */
        /* <DEDUP_REMOVED lines=35> */
[----:B------:R-:W-:Y:S01]  /*89c0*/  FMUL.FTZ R196, R199, UR5 ;  /* 0x00000005c7c47c20 */ /* 0x000fe20008410000 */
[----:B------:R-:W-:-:S03]  /*89d0*/  ULDC UR5, c[0x0][0xa80] ;  /* 0x0002a00000057ab9 */ /* 0x000fc60000000800 */
[----:B------:R-:W3:Y:S02]  /*89e0*/  SHFL.BFLY PT, R198, R197, 0x2, 0x1f ;  /* 0x0c401f00c5c67f89 */ /* 0x000ee400000e0000 */
[----:B------:R-:W4:Y:S01]  /*89f0*/  MUFU.TANH R191, R191 ;  /* 0x000000bf00bf7308 */ /* 0x000f220000002400 */
[----:B-1----:R-:W-:-:S07]  /*8a00*/  FMNMX.FTZ R208, R190, R189, !PT ;  /* 0x000000bdbed07209 */ /* 0x002fce0007810000 */
[----:B------:R-:W1:Y:S01]  /*8a10*/  MUFU.TANH R194, R194 ;  /* 0x000000c200c27308 */ /* 0x000e620000002400 */
[----:B--2---:R-:W-:-:S07]  /*8a20*/  FMNMX.FTZ R208, R207, R208, !PT ;  /* 0x000000d0cfd07209 */ /* 0x004fce0007810000 */
[----:B------:R-:W2:Y:S01]  /*8a30*/  MUFU.TANH R195, R195 ;  /* 0x000000c300c37308 */ /* 0x000ea20000002400 */
[----:B----4-:R-:W-:Y:S02]  /*8a40*/  FMNMX.FTZ R189, R191, R208, !PT ;  /* 0x000000d0bfbd7209 */ /* 0x010fe40007810000 */
[----:B---3--:R-:W-:-:S05]  /*8a50*/  FMNMX.FTZ R209, R197, R198, !PT ;  /* 0x000000c6c5d17209 */ /* 0x008fca0007810000 */
[----:B------:R-:W3:Y:S01]  /*8a60*/  MUFU.TANH R196, R196 ;  /* 0x000000c400c47308 */ /* 0x000ee20000002400 */
[----:B-1----:R-:W-:Y:S01]  /*8a70*/  FMNMX.FTZ R208, R194, R189, !PT ;  /* 0x000000bdc2d07209 */ /* 0x002fe20007810000 */
[----:B------:R-:W1:Y:S03]  /*8a80*/  SHFL.BFLY PT, R198, R209, 0x1, 0x1f ;  /* 0x0c201f00d1c67f89 */ /* 0x000e6600000e0000 */
[----:B--2---:R-:W-:-:S04]  /*8a90*/  FMNMX.FTZ R189, R195, R208, !PT ;  /* 0x000000d0c3bd7209 */ /* 0x004fc80007810000 */
[----:B---3--:R-:W-:-:S05]  /*8aa0*/  FMNMX.FTZ R208, R196, R189, !PT ;  /* 0x000000bdc4d07209 */ /* 0x008fca0007810000 */
[----:B------:R-:W2:Y:S01]  /*8ab0*/  SHFL.BFLY PT, R189, R208, 0x2, 0x1f ;  /* 0x0c401f00d0bd7f89 */ /* 0x000ea200000e0000 */
[----:B-1----:R-:W-:-:S05]  /*8ac0*/  FMNMX.FTZ R205, R209, R198, !PT ;  /* 0x000000c6d1cd7209 */ /* 0x002fca0007810000 */
[C---:B------:R-:W-:Y:S01]  /*8ad0*/  FMUL.FTZ R198, R205.reuse, UR5 ;  /* 0x00000005cdc67c20 */ /* 0x040fe20008410000 */
[----:B------:R-:W-:-:S03]  /*8ae0*/  FADD.FTZ R21, -R205, R21 ;  /* 0x00000015cd157221 */ /* 0x000fc60000010100 */
[--C-:B------:R-:W-:Y:S01]  /*8af0*/  FFMA.FTZ R211, R152, UR5, -R198.reuse ;  /* 0x0000000598d37c23 */ /* 0x100fe200080108c6 */
[--C-:B------:R-:W-:Y:S01]  /*8b00*/  FFMA.FTZ R203, R203, UR5, -R198.reuse ;  /* 0x00000005cbcb7c23 */ /* 0x100fe200080108c6 */
[----:B------:R-:W-:Y:S01]  /*8b10*/  FMUL.FTZ R199, R21, UR5 ;  /* 0x0000000515c77c20 */ /* 0x000fe20008410000 */
[--C-:B------:R-:W-:Y:S01]  /*8b20*/  FFMA.FTZ R21, R153, UR5, -R198.reuse ;  /* 0x0000000599157c23 */ /* 0x100fe200080108c6 */
[--C-:B------:R-:W-:Y:S01]  /*8b30*/  FFMA.FTZ R157, R157, UR5, -R198.reuse ;  /* 0x000000059d9d7c23 */ /* 0x100fe200080108c6 */
[--C-:B------:R-:W-:Y:S01]  /*8b40*/  FFMA.FTZ R156, R156, UR5, -R198.reuse ;  /* 0x000000059c9c7c23 */ /* 0x100fe200080108c6 */
[--C-:B------:R-:W-:Y:S01]  /*8b50*/  FFMA.FTZ R158, R158, UR5, -R198.reuse ;  /* 0x000000059e9e7c23 */ /* 0x100fe200080108c6 */
[--C-:B------:R-:W-:Y:S01]  /*8b60*/  FFMA.FTZ R161, R161, UR5, -R198.reuse ;  /* 0x00000005a1a17c23 */ /* 0x100fe200080108c6 */
[----:B------:R-:W1:Y:S01]  /*8b70*/  MUFU.EX2 R199, R199 ;  /* 0x000000c700c77308 */ /* 0x000e620000000800 */
[--C-:B------:R-:W-:Y:S01]  /*8b80*/  FFMA.FTZ R163, R163, UR5, -R198.reuse ;  /* 0x00000005a3a37c23 */ /* 0x100fe200080108c6 */
[----:B--2---:R-:W-:Y:S01]  /*8b90*/  FMNMX.FTZ R189, R208, R189, !PT ;  /* 0x000000bdd0bd7209 */ /* 0x004fe20007810000 */
[--C-:B------:R-:W-:Y:S01]  /*8ba0*/  FFMA.FTZ R162, R162, UR5, -R198.reuse ;  /* 0x00000005a2a27c23 */ /* 0x100fe200080108c6 */
[--C-:B------:R-:W-:Y:S01]  /*8bb0*/  FFMA.FTZ R164, R164, UR5, -R198.reuse ;  /* 0x00000005a4a47c23 */ /* 0x100fe200080108c6 */
[--C-:B------:R-:W-:Y:S01]  /*8bc0*/  FFMA.FTZ R169, R169, UR5, -R198.reuse ;  /* 0x00000005a9a97c23 */ /* 0x100fe200080108c6 */
[--C-:B------:R-:W-:Y:S01]  /*8bd0*/  FFMA.FTZ R171, R171, UR5, -R198.reuse ;  /* 0x00000005abab7c23 */ /* 0x100fe200080108c6 */
[----:B------:R-:W2:Y:S01]  /*8be0*/  SHFL.BFLY PT, R197, R189, 0x1, 0x1f ;  /* 0x0c201f00bdc57f89 */ /* 0x000ea200000e0000 */
        /* <DEDUP_REMOVED lines=9> */
[-C--:B-1----:R-:W-:Y:S01]  /*8c80*/  FMUL.FTZ R24, R24, R199.reuse ;  /* 0x000000c718187220 */ /* 0x082fe20000410000 */
        /* <DEDUP_REMOVED lines=14> */
[-C--:B------:R-:W-:Y:S01]  /*8d70*/  FMUL.FTZ R49, R49, R199.reuse ;  /* 0x000000c731317220 */ /* 0x080fe20000410000 */
[----:B------:R1:W-:Y:S01]  /*8d80*/  MUFU.EX2 R197, R203 ;  /* 0x000000cb00c57308 */ /* 0x0003e20000000800 */
[-C--:B------:R-:W-:Y:S01]  /*8d90*/  FMUL.FTZ R52, R52, R199.reuse ;  /* 0x000000c734347220 */ /* 0x080fe20000410000 */
[-C--:B------:R-:W-:Y:S01]  /*8da0*/  FMUL.FTZ R53, R53, R199.reuse ;  /* 0x000000c735357220 */ /* 0x080fe20000410000 */
[C---:B------:R-:W-:Y:S01]  /*8db0*/  FADD.FTZ R152, -R189.reuse, R202 ;  /* 0x000000cabd987221 */ /* 0x040fe20000010100 */
[----:B------:R-:W-:Y:S01]  /*8dc0*/  FMUL.FTZ R209, R189, UR5 ;  /* 0x00000005bdd17c20 */ /* 0x000fe20008410000 */
[-C--:B------:R-:W-:Y:S01]  /*8dd0*/  FMUL.FTZ R56, R56, R199.reuse ;  /* 0x000000c738387220 */ /* 0x080fe20000410000 */
[----:B------:R-:W-:Y:S01]  /*8de0*/  FMUL.FTZ R57, R57, R199 ;  /* 0x000000c739397220 */ /* 0x000fe20000410000 */
[----:B------:R-:W-:Y:S01]  /*8df0*/  FMUL.FTZ R210, R152, UR5 ;  /* 0x0000000598d27c20 */ /* 0x000fe20008410000 */
[----:B------:R-:W-:-:S02]  /*8e00*/  VIADD R152, R212, 0x8 ;  /* 0x00000008d4987836 */ /* 0x000fc40000000000 */
[--C-:B-1----:R-:W-:Y:S01]  /*8e10*/  FFMA.FTZ R203, R204, UR5, -R209.reuse ;  /* 0x00000005cccb7c23 */ /* 0x102fe200080108d1 */
[--C-:B------:R-:W-:Y:S01]  /*8e20*/  FFMA.FTZ R211, R154, UR5, -R209.reuse ;  /* 0x000000059ad37c23 */ /* 0x100fe200080108d1 */
[--C-:B------:R-:W-:Y:S01]  /*8e30*/  FFMA.FTZ R202, R155, UR5, -R209.reuse ;  /* 0x000000059bca7c23 */ /* 0x100fe200080108d1 */
[--C-:B------:R-:W-:Y:S01]  /*8e40*/  FFMA.FTZ R204, R206, UR5, -R209.reuse ;  /* 0x00000005cecc7c23 */ /* 0x100fe200080108d1 */
[----:B------:R1:W-:Y:S01]  /*8e50*/  BAR.SYNC.DEFER_BLOCKING R152, 0x100 ;  /* 0x000400980000751d */ /* 0x0003e20000010000 */
        /* <DEDUP_REMOVED lines=116> */
[--C-:B------:R-:W-:Y:S01]  /*95a0*/  FFMA.FTZ R159, R159, UR5, -R209.reuse ;  /* 0x000000059f9f7c23 */ /* 0x100fe200080108d1 */
[----:B------:R-:W-:Y:S01]  /*95b0*/  F2FP.F16.F32.PACK_AB R154, R157, R197 ;  /* 0x000000c59d9a723e */ /* 0x000fe200000000ff */
[--C-:B------:R-:W-:Y:S01]  /*95c0*/  FFMA.FTZ R160, R160, UR5, -R209.reuse ;  /* 0x00000005a0a07c23 */ /* 0x100fe200080108d1 */
[----:B---3--:R-:W-:Y:S01]  /*95d0*/  F2FP.F16.F32.PACK_AB R153, R202, R211 ;  /* 0x000000d3ca99723e */ /* 0x008fe200000000ff */
[--C-:B------:R-:W-:Y:S01]  /*95e0*/  FFMA.FTZ R165, R165, UR5, -R209.reuse ;  /* 0x00000005a5a57c23 */ /* 0x100fe200080108d1 */
[----:B----4-:R-:W-:Y:S01]  /*95f0*/  F2FP.F16.F32.PACK_AB R155, R204, R203 ;  /* 0x000000cbcc9b723e */ /* 0x010fe200000000ff */
[--C-:B------:R-:W-:Y:S01]  /*9600*/  FFMA.FTZ R167, R167, UR5, -R209.reuse ;  /* 0x00000005a7a77c23 */ /* 0x100fe200080108d1 */
[----:B------:R-:W1:Y:S01]  /*9610*/  MUFU.EX2 R156, R156 ;  /* 0x0000009c009c7308 */ /* 0x000e620000000800 */
[--C-:B------:R-:W-:Y:S01]  /*9620*/  FFMA.FTZ R166, R166, UR5, -R209.reuse ;  /* 0x00000005a6a67c23 */ /* 0x100fe200080108d1 */
[----:B------:R-:W-:Y:S01]  /*9630*/  WARPGROUP.ARRIVE ;  /* 0x00000000000079c5 */ /* 0x000fe20000000000 */
[--C-:B------:R-:W-:Y:S01]  /*9640*/  FFMA.FTZ R168, R168, UR5, -R209.reuse ;  /* 0x00000005a8a87c23 */ /* 0x100fe200080108d1 */
[--C-:B------:R-:W-:Y:S01]  /*9650*/  FFMA.FTZ R173, R173, UR5, -R209.reuse ;  /* 0x00000005adad7c23 */ /* 0x100fe200080108d1 */
[--C-:B------:R-:W-:Y:S01]  /*9660*/  FFMA.FTZ R175, R175, UR5, -R209.reuse ;  /* 0x00000005afaf7c23 */ /* 0x100fe200080108d1 */
[--C-:B------:R-:W-:Y:S01]  /*9670*/  FFMA.FTZ R174, R174, UR5, -R209.reuse ;  /* 0x00000005aeae7c23 */ /* 0x100fe200080108d1 */
[--C-:B------:R-:W-:Y:S01]  /*9680*/  FFMA.FTZ R176, R176, UR5, -R209.reuse ;  /* 0x00000005b0b07c23 */ /* 0x100fe200080108d1 */
[----:B------:R-:W-:Y:S01]  /*9690*/  HGMMA.64x256x16.F32 R24, R152, gdesc[UR8].tnspB, R24, gsb0 ;  /* 0x43e0000898187df0 */ /* 0x000fe20008000818 */
        /* <DEDUP_REMOVED lines=12> */
[----:B------:R-:W-:Y:S01]  /*9760*/  FFMA.FTZ R193, R193, UR5, -R198 ;  /* 0x00000005c1c17c23 */ /* 0x000fe200080108c6 */
[--C-:B------:R-:W-:Y:S01]  /*9770*/  FFMA.FTZ R191, R191, UR5, -R209.reuse ;  /* 0x00000005bfbf7c23 */ /* 0x100fe200080108d1 */
[--C-:B------:R-:W-:Y:S01]  /*9780*/  FFMA.FTZ R194, R194, UR5, -R209.reuse ;  /* 0x00000005c2c27c23 */ /* 0x100fe200080108d1 */
[--C-:B------:R-:W-:Y:S01]  /*9790*/  FFMA.FTZ R195, R195, UR5, -R209.reuse ;  /* 0x00000005c3c37c23 */ /* 0x100fe200080108d1 */
[----:B------:R-:W-:Y:S01]  /*97a0*/  MUFU.EX2 R163, R163 ;  /* 0x000000a300a37308 */ /* 0x000fe20000000800 */
[----:B------:R-:W-:Y:S01]  /*97b0*/  FFMA.FTZ R196, R196, UR5, -R209 ;  /* 0x00000005c4c47c23 */ /* 0x000fe200080108d1 */
[----:B------:R-:W-:Y:S01]  /*97c0*/  UMOV UR11, 0x40000040 ;  /* 0x40000040000b7882 */ /* 0x000fe20000000000 */
[----:B------:R-:W-:Y:S01]  /*97d0*/  FFMA.FTZ R4, R199, R4, R208 ;  /* 0x00000004c7047223 */ /* 0x000fe200000100d0 */
[----:B------:R-:W-:-:S03]  /*97e0*/  FFMA.FTZ R5, R210, R5, R211 ;  /* 0x00000005d2057223 */ /* 0x000fc600000100d3 */
[----:B------:R-:W-:Y:S01]  /*97f0*/  FADD.FTZ R4, R21, R4 ;  /* 0x0000000415047221 */ /* 0x000fe20000010000 */
[----:B------:R-:W-:Y:S01]  /*9800*/  MUFU.EX2 R159, R159 ;  /* 0x0000009f009f7308 */ /* 0x000fe20000000800 */
[----:B------:R-:W-:Y:S02]  /*9810*/  FADD.FTZ R202, R202, R5 ;  /* 0x00000005caca7221 */ /* 0x000fe40000010000 */
[----:B------:R-:W-:Y:S02]  /*9820*/  FADD.FTZ R4, R197, R4 ;  /* 0x00000004c5047221 */ /* 0x000fe40000010000 */
[----:B------:R-:W-:Y:S02]  /*9830*/  FADD.FTZ R203, R203, R202 ;  /* 0x000000cacbcb7221 */ /* 0x000fe40000010000 */
[----:B------:R-:W-:Y:S01]  /*9840*/  FADD.FTZ R157, R157, R4 ;  /* 0x000000049d9d7221 */ /* 0x000fe20000010000 */
[----:B------:R-:W3:Y:S01]  /*9850*/  MUFU.EX2 R160, R160 ;  /* 0x000000a000a07308 */ /* 0x000ee20000000800 */
[----:B------:R-:W-:-:S02]  /*9860*/  FADD.FTZ R204, R204, R203 ;  /* 0x000000cbcccc7221 */ /* 0x000fc40000010000 */
[----:B-1----:R-:W-:-:S05]  /*9870*/  FADD.FTZ R157, R156, R157 ;  /* 0x0000009d9c9d7221 */ /* 0x002fca0000010000 */
[----:B------:R-:W-:Y:S08]  /*9880*/  MUFU.EX2 R165, R165 ;  /* 0x000000a500a57308 */ /* 0x000ff00000000800 */
[----:B------:R-:W1:Y:S08]  /*9890*/  MUFU.EX2 R167, R167 ;  /* 0x000000a700a77308 */ /* 0x000e700000000800 */
[----:B------:R-:W4:Y:S08]  /*98a0*/  MUFU.EX2 R162, R162 ;  /* 0x000000a200a27308 */ /* 0x000f300000000800 */
[----:B------:R-:W-:Y:S08]  /*98b0*/  MUFU.EX2 R164, R164 ;  /* 0x000000a400a47308 */ /* 0x000ff00000000800 */
[----:B------:R-:W-:Y:S08]  /*98c0*/  MUFU.EX2 R169, R169 ;  /* 0x000000a900a97308 */ /* 0x000ff00000000800 */
[----:B------:R-:W-:Y:S08]  /*98d0*/  MUFU.EX2 R171, R171 ;  /* 0x000000ab00ab7308 */ /* 0x000ff00000000800 */
[----:B------:R-:W5:Y:S08]  /*98e0*/  MUFU.EX2 R166, R166 ;  /* 0x000000a600a67308 */ /* 0x000f700000000800 */
        /* <DEDUP_REMOVED lines=17> */
[----:B------:R-:W0:Y:S08]  /*9a00*/  MUFU.EX2 R190, R190 ;  /* 0x000000be00be7308 */ /* 0x000e300000000800 */
[----:B------:R-:W0:Y:S08]  /*9a10*/  MUFU.EX2 R206, R206 ;  /* 0x000000ce00ce7308 */ /* 0x000e300000000800 */
[----:B------:R-:W0:Y:S08]  /*9a20*/  MUFU.EX2 R186, R186 ;  /* 0x000000ba00ba7308 */ /* 0x000e300000000800 */
[----:B------:R-:W0:Y:S08]  /*9a30*/  MUFU.EX2 R188, R188 ;  /* 0x000000bc00bc7308 */ /* 0x000e300000000800 */
[----:B------:R-:W0:Y:S01]  /*9a40*/  MUFU.EX2 R192, R192 ;  /* 0x000000c000c07308 */ /* 0x000e220000000800 */
[----:B------:R-:W-:-:S02]  /*9a50*/  WARPGROUP.DEPBAR.LE gsb0, 0x0 ;  /* 0x00008000000079c5 */ /* 0x000fc40000010000 */
[----:B--2---:R-:W-:-:S05]  /*9a60*/  F2FP.F16.F32.PACK_AB R152, R158, R156 ;  /* 0x0000009c9e98723e */ /* 0x004fca00000000ff */
[----:B------:R-:W2:Y:S01]  /*9a70*/  MUFU.EX2 R193, R193 ;  /* 0x000000c100c17308 */ /* 0x000ea20000000800 */
[----:B---3--:R-:W-:Y:S01]  /*9a80*/  F2FP.F16.F32.PACK_AB R153, R160, R159 ;  /* 0x0000009fa099723e */ /* 0x008fe200000000ff */
[----:B------:R-:W-:Y:S01]  /*9a90*/  FADD.FTZ R159, R159, R204 ;  /* 0x000000cc9f9f7221 */ /* 0x000fe20000010000 */
[----:B------:R-:W-:Y:S01]  /*9aa0*/  F2FP.F16.F32.PACK_AB R154, R163, R161 ;  /* 0x000000a1a39a723e */ /* 0x000fe200000000ff */
[----:B------:R-:W-:Y:S01]  /*9ab0*/  FADD.FTZ R158, R158, R157 ;  /* 0x0000009d9e9e7221 */ /* 0x000fe20000010000 */
[----:B-1----:R-:W-:Y:S01]  /*9ac0*/  F2FP.F16.F32.PACK_AB R155, R167, R165 ;  /* 0x000000a5a79b723e */ /* 0x002fe200000000ff */
        /* <DEDUP_REMOVED lines=11> */
[----:B----4-:R-:W-:-:S03]  /*9b80*/  FADD.FTZ R163, R162, R163 ;  /* 0x000000a3a2a37221 */ /* 0x010fc60000010000 */
[----:B-----5:R-:W-:Y:S02]  /*9b90*/  FADD.FTZ R167, R166, R167 ;  /* 0x000000a7a6a77221 */ /* 0x020fe40000010000 */
[----:B------:R-:W-:Y:S08]  /*9ba0*/  MUFU.EX2 R195, R195 ;  /* 0x000000c300c37308 */ /* 0x000ff00000000800 */
[----:B------:R-:W3:Y:S01]  /*9bb0*/  MUFU.EX2 R196, R196 ;  /* 0x000000c400c47308 */ /* 0x000ee20000000800 */
[----:B------:R-:W-:-:S02]  /*9bc0*/  WARPGROUP.DEPBAR.LE gsb0, 0x0 ;  /* 0x00008000000079c5 */ /* 0x000fc40000010000 */
[C---:B------:R-:W-:Y:S01]  /*9bd0*/  F2FP.F16.F32.PACK_AB R152, R164.reuse, R162 ;  /* 0x000000a2a498723e */ /* 0x040fe200000000ff */
[----:B------:R-:W-:Y:S01]  /*9be0*/  FADD.FTZ R164, R164, R163 ;  /* 0x000000a3a4a47221 */ /* 0x000fe20000010000 */
[C---:B0-----:R-:W-:Y:S01]  /*9bf0*/  F2FP.F16.F32.PACK_AB R153, R168.reuse, R166 ;  /* 0x000000a6a899723e */ /* 0x041fe200000000ff */
        /* <DEDUP_REMOVED lines=12> */
[----:B------:R-:W-:Y:S01]  /*9cc0*/  UMOV UR15, 0x40000040 ;  /* 0x40000040000f7882 */ /* 0x000fe20000000000 */
        /* <DEDUP_REMOVED lines=17> */
[----:B------:R-:W-:Y:S01]  /*9de0*/  UIADD3 UR10, UR10, 0x280, URZ ;  /* 0x000002800a0a7890 */ /* 0x000fe2000fffe03f */
[----:B------:R-:W-:-:S04]  /*9df0*/  FADD.FTZ R183, R184, R183 ;  /* 0x000000b7b8b77221 */ /* 0x000fc80000010000 */
[----:B------:R-:W-:Y:S01]  /*9e00*/  FADD.FTZ R183, R190, R183 ;  /* 0x000000b7beb77221 */ /* 0x000fe20000010000 */
[----:B------:R-:W-:Y:S02]  /*9e10*/  WARPGROUP.DEPBAR.LE gsb0, 0x0 ;  /* 0x00008000000079c5 */ /* 0x000fe40000010000 */
[C---:B------:R-:W-:Y:S01]  /*9e20*/  F2FP.F16.F32.PACK_AB R152, R180.reuse, R178 ;  /* 0x000000b2b498723e */ /* 0x040fe200000000ff */
[----:B------:R-:W-:Y:S01]  /*9e30*/  FADD.FTZ R180, R180, R179 ;  /* 0x000000b3b4b47221 */ /* 0x000fe20000010000 */
[----:B------:R-:W-:Y:S02]  /*9e40*/  F2FP.F16.F32.PACK_AB R153, R184, R182 ;  /* 0x000000b6b899723e */ /* 0x000fe400000000ff */
[----:B------:R-:W-:Y:S01]  /*9e50*/  F2FP.F16.F32.PACK_AB R154, R187, R185 ;  /* 0x000000b9bb9a723e */ /* 0x000fe200000000ff */
[----:B------:R-:W-:Y:S01]  /*9e60*/  FADD.FTZ R180, R185, R180 ;  /* 0x000000b4b9b47221 */ /* 0x000fe20000010000 */
[C---:B------:R-:W-:Y:S01]  /*9e70*/  F2FP.F16.F32.PACK_AB R155, R206.reuse, R190 ;  /* 0x000000bece9b723e */ /* 0x040fe200000000ff */
[----:B------:R-:W-:-:S02]  /*9e80*/  FADD.FTZ R206, R206, R183 ;  /* 0x000000b7cece7221 */ /* 0x000fc40000010000 */
[----:B------:R-:W-:Y:S01]  /*9e90*/  FADD.FTZ R187, R187, R180 ;  /* 0x000000b4bbbb7221 */ /* 0x000fe20000010000 */
[----:B------:R-:W-:-:S03]  /*9ea0*/  WARPGROUP.ARRIVE ;  /* 0x00000000000079c5 */ /* 0x000fc60000000000 */
[----:B------:R-:W-:-:S04]  /*9eb0*/  FADD.FTZ R187, R186, R187 ;  /* 0x000000bbbabb7221 */ /* 0x000fc80000010000 */
[----:B------:R-:W-:Y:S01]  /*9ec0*/  HGMMA.64x256x16.F32 R24, R152, gdesc[UR12].tnspB, R24, gsb0 ;  /* 0x43e0000c98187df0 */ /* 0x000fe20008000818 */
[----:B------:R-:W-:-:S04]  /*9ed0*/  FADD.FTZ R187, R188, R187 ;  /* 0x000000bbbcbb7221 */ /* 0x000fc80000010000 */
[----:B------:R-:W-:-:S04]  /*9ee0*/  FADD.FTZ R4, R192, R187 ;  /* 0x000000bbc0047221 */ /* 0x000fc80000010000 */
[----:B--2---:R-:W-:Y:S01]  /*9ef0*/  FADD.FTZ R4, R193, R4 ;  /* 0x00000004c1047221 */ /* 0x004fe20000010000 */
[----:B------:R-:W-:Y:S02]  /*9f00*/  WARPGROUP.DEPBAR.LE gsb0, 0x0 ;  /* 0x00008000000079c5 */ /* 0x000fe40000010000 */
[----:B------:R-:W-:Y:S02]  /*9f10*/  F2FP.F16.F32.PACK_AB R152, R188, R186 ;  /* 0x000000babc98723e */ /* 0x000fe400000000ff */
[----:B-1----:R-:W-:Y:S01]  /*9f20*/  F2FP.F16.F32.PACK_AB R153, R194, R191 ;  /* 0x000000bfc299723e */ /* 0x002fe200000000ff */
[----:B------:R-:W-:Y:S01]  /*9f30*/  FADD.FTZ R191, R191, R206 ;  /* 0x000000cebfbf7221 */ /* 0x000fe20000010000 */
[----:B------:R-:W-:Y:S02]  /*9f40*/  F2FP.F16.F32.PACK_AB R154, R193, R192 ;  /* 0x000000c0c19a723e */ /* 0x000fe400000000ff */
[----:B---3--:R-:W-:Y:S01]  /*9f50*/  F2FP.F16.F32.PACK_AB R155, R196, R195 ;  /* 0x000000c3c49b723e */ /* 0x008fe200000000ff */
[----:B------:R-:W-:-:S03]  /*9f60*/  FADD.FTZ R194, R194, R191 ;  /* 0x000000bfc2c27221 */ /* 0x000fc60000010000 */
[----:B------:R-:W-:Y:S01]  /*9f70*/  WARPGROUP.ARRIVE ;  /* 0x00000000000079c5 */ /* 0x000fe20000000000 */
[----:B------:R-:W-:-:S04]  /*9f80*/  FADD.FTZ R5, R195, R194 ;  /* 0x000000c2c3057221 */ /* 0x000fc80000010000 */
[----:B------:R-:W-:Y:S01]  /*9f90*/  FADD.FTZ R5, R196, R5 ;  /* 0x00000005c4057221 */ /* 0x000fe20000010000 */
[----:B------:R-:W-:Y:S03]  /*9fa0*/  HGMMA.64x256x16.F32 R24, R152, gdesc[UR8].tnspB, R24, gsb0 ;  /* 0x43e0000898187df0 */ /* 0x000fe60008000818 */
[----:B------:R-:W-:Y:S02]  /*9fb0*/  WARPGROUP.DEPBAR.LE gsb0, 0x0 ;  /* 0x00008000000079c5 */ /* 0x000fe40000010000 */
[----:B------:R-:W-:Y:S05]  /*9fc0*/  @!P0 BRA `(.L_x_13873) ;  /* 0x0000000000048947 */ /* 0x000fea0003800000 */
[----:B------:R-:W-:Y:S01]  /*9fd0*/  BPT.TRAP 0x1 ;  /* 0x000000040000795c */ /* 0x000fe20000300000 */
.L_x_13873:
[----:B------:R-:W-:Y:S01]  /*9fe0*/  UIADD3 UR4, UR4, 0x32460, URZ ;  /* 0x0003246004047890 */ /* 0x000fe2000fffe03f */
[C---:B------:R-:W-:Y:S01]  /*9ff0*/  ISETP.GT.AND P1, PT, R201.reuse, RZ, PT ;  /* 0x000000ffc900720c */ /* 0x040fe20003f24270 */
[----:B------:R-:W-:Y:S01]  /*a000*/  VIADD R201, R201, 0xffffffff ;  /* 0xffffffffc9c97836 */ /* 0x000fe20000000000 */
[----:B------:R-:W-:Y:S01]  /*a010*/  MOV R21, R205 ;  /* 0x000000cd00157202 */ /* 0x000fe20000000f00 */
[----:B------:R-:W-:Y:S01]  /*a020*/  UPRMT UR4, UR6, 0x654, UR4 ;  /* 0x0000065406047896 */ /* 0x000fe20008000004 */
[----:B------:R-:W-:-:S08]  /*a030*/  IMAD.MOV.U32 R202, RZ, RZ, R189 ;  /* 0x000000ffffca7224 */ /* 0x000fd000078e00bd */
[----:B------:R-:W-:Y:S01]  /*a040*/  SYNCS.ARRIVE.TRANS64.RED.A1T0 RZ, [UR4], RZ ;  /* 0x000000ffffff79a7 */ /* 0x000fe20008100404 */
[----:B------:R-:W-:Y:S05]  /*a050*/  @P1 BRA `(.L_x_13874) ;  /* 0xffffffd400ac1947 */ /* 0x000fea000383ffff */
.L_x_13863:
[----:B------:R-:W0:Y:S01]  /*a060*/  SHFL.BFLY PT, R3, R4, 0x2, 0x1f ;  /* 0x0c401f0004037f89 */ /* 0x000e2200000e0000 */
        /* <DEDUP_REMOVED lines=9> */
[----:B------:R-:W-:Y:S01]  /*a100*/  USEL UR38, UR38, URZ, UP0 ;  /* 0x0000003f26267287 */ /* 0x000fe20008000000 */
[----:B------:R-:W-:Y:S01]  /*a110*/  IADD3 R222, R222, 0x1, RZ ;  /* 0x00000001dede7810 */ /* 0x000fe20007ffe0ff */
[----:B0-----:R-:W-:Y:S01]  /*a120*/  FADD.FTZ R3, R3, R4 ;  /* 0x0000000403037221 */ /* 0x001fe20000010000 */
[----:B------:R-:W-:Y:S01]  /*a130*/  IMAD.U32 R4, RZ, RZ, UR5 ;  /* 0x00000005ff047e24 */ /* 0x000fe2000f8e00ff */
[----:B------:R-:W-:-:S03]  /*a140*/  ULOP3.LUT UR39, UR39, UR4, URZ, 0x3c, !UPT ;  /* 0x0000000427277292 */ /* 0x000fc6000f8e3c3f */
[----:B------:R-:W0:Y:S01]  /*a150*/  SHFL.BFLY PT, R2, R3, 0x1, 0x1f ;  /* 0x0c201f0003027f89 */ /* 0x000e2200000e0000 */
[----:B-1----:R-:W-:-:S05]  /*a160*/  FADD.FTZ R6, R6, R5 ;  /* 0x0000000506067221 */ /* 0x002fca0000010000 */
[----:B------:R-:W1:Y:S01]  /*a170*/  SHFL.BFLY PT, R7, R6, 0x1, 0x1f ;  /* 0x0c201f0006077f89 */ /* 0x000e6200000e0000 */
[----:B0-----:R-:W-:Y:S01]  /*a180*/  FADD.FTZ R8, R3, R2 ;  /* 0x0000000203087221 */ /* 0x001fe20000010000 */
[----:B------:R-:W-:Y:S02]  /*a190*/  IMAD.MOV.U32 R2, RZ, RZ, RZ ;  /* 0x000000ffff027224 */ /* 0x000fe400078e00ff */
[----:B------:R-:W-:Y:S02]  /*a1a0*/  IMAD.MOV.U32 R3, RZ, RZ, -0x800000 ;  /* 0xff800000ff037424 */ /* 0x000fe400078e00ff */
        /* <DEDUP_REMOVED lines=142> */
.L_x_13837:
        /* <DEDUP_REMOVED lines=12> */
[----:B------:R-:W-:Y:S01]  /*ab50*/  ULDC.64 UR8, c[0x0][0xc90] ;  /* 0x0003240000087ab9 */ /* 0x000fe20000000a00 */
[----:B------:R-:W-:Y:S02]  /*ab60*/  F2FP.F16.F32.PACK_AB R25, R27, R26 ;  /* 0x0000001a1b19723e */ /* 0x000fe400000000ff */
[----:B------:R-:W-:Y:S02]  /*ab70*/  F2FP.F16.F32.PACK_AB R26, R29, R28 ;  /* 0x0000001c1d1a723e */ /* 0x000fe400000000ff */
[----:B------:R-:W-:Y:S02]  /*ab80*/  F2FP.F16.F32.PACK_AB R27, R31, R30 ;  /* 0x0000001e1f1b723e */ /* 0x000fe400000000ff */
[----:B------:R-:W-:-:S02]  /*ab90*/  R2UR UR11, R219 ;  /* 0x00000000db0b72ca */ /* 0x000fc400000e0000 */
[----:B------:R-:W-:Y:S02]  /*aba0*/  R2UR UR13, R220 ;  /* 0x00000000dc0d72ca */ /* 0x000fe400000e0000 */
[----:B------:R-:W-:Y:S02]  /*abb0*/  F2FP.F16.F32.PACK_AB R136, R137, R136 ;  /* 0x000000888988723e */ /* 0x000fe400000000ff */
[----:B------:R-:W-:Y:S02]  /*abc0*/  F2FP.F16.F32.PACK_AB R137, R158, R128 ;  /* 0x000000809e89723e */ /* 0x000fe400000000ff */
[----:B------:R-:W-:Y:S02]  /*abd0*/  F2FP.F16.F32.PACK_AB R161, R162, R161 ;  /* 0x000000a1a2a1723e */ /* 0x000fe400000000ff */
[----:B------:R-:W-:Y:S02]  /*abe0*/  F2FP.F16.F32.PACK_AB R162, R149, R148 ;  /* 0x0000009495a2723e */ /* 0x000fe400000000ff */
[----:B------:R-:W-:Y:S01]  /*abf0*/  F2FP.F16.F32.PACK_AB R163, R0, R163 ;  /* 0x000000a300a3723e */ /* 0x000fe200000000ff */
[----:B------:R-:W-:-:S02]  /*ac00*/  USHF.R.S32.HI UR10, URZ, 0x1f, UR11 ;  /* 0x0000001f3f0a7899 */ /* 0x000fc4000801140b */
[----:B------:R-:W-:Y:S02]  /*ac10*/  UIMAD.WIDE.U32 UR6, UR11, UR8, URZ ;  /* 0x000000080b0672a5 */ /* 0x000fe4000f8e003f */
[----:B------:R-:W-:Y:S02]  /*ac20*/  UIMAD UR5, UR10, UR8, URZ ;  /* 0x000000080a0572a4 */ /* 0x000fe4000f8e023f */
[----:B------:R-:W-:Y:S02]  /*ac30*/  USHF.R.S32.HI UR12, URZ, 0x1f, UR13 ;  /* 0x0000001f3f0c7899 */ /* 0x000fe4000801140d */
[----:B------:R-:W-:Y:S01]  /*ac40*/  UIMAD UR5, UR11, UR9, UR5 ;  /* 0x000000090b0572a4 */ /* 0x000fe2000f8e0205 */
[----:B------:R-:W-:Y:S02]  /*ac50*/  MOV R154, R189 ;  /* 0x000000bd009a7202 */ /* 0x000fe40000000f00 */
[----:B0-----:R-:W-:Y:S01]  /*ac60*/  MOV R155, R4 ;  /* 0x00000004009b7202 */ /* 0x001fe20000000f00 */
[----:B------:R-:W-:Y:S01]  /*ac70*/  ULDC.64 UR8, c[0x0][0xc98] ;  /* 0x0003260000087ab9 */ /* 0x000fe20000000a00 */
[----:B------:R-:W-:Y:S01]  /*ac80*/  UIADD3 UR7, UR7, UR5, URZ ;  /* 0x0000000507077290 */ /* 0x000fe2000fffe03f */
[----:B------:R-:W-:Y:S01]  /*ac90*/  IMAD.WIDE R120, R226, 0x2, R154 ;  /* 0x00000002e2787825 */ /* 0x000fe200078e029a */
[----:B------:R-:W-:-:S02]  /*aca0*/  UIMAD UR5, UR12, UR8, URZ ;  /* 0x000000080c0572a4 */ /* 0x000fc4000f8e023f */
[----:B------:R-:W-:Y:S01]  /*acb0*/  UIMAD.WIDE.U32 UR6, UR13, UR8, UR6 ;  /* 0x000000080d0672a5 */ /* 0x000fe2000f8e0006 */
[----:B------:R-:W-:Y:S01]  /*acc0*/  IMAD.WIDE R154, R5, 0x2, R154 ;  /* 0x00000002059a7825 */ /* 0x000fe200078e029a */
[C---:B------:R-:W-:Y:S01]  /*acd0*/  IADD3 R7, P2, R120.reuse, 0xc040, RZ ;  /* 0x0000c04078077810 */ /* 0x040fe20007f5e0ff */
[----:B------:R-:W-:Y:S01]  /*ace0*/  UIMAD UR5, UR13, UR9, UR5 ;  /* 0x000000090d0572a4 */ /* 0x000fe2000f8e0205 */
[----:B------:R-:W-:Y:S02]  /*acf0*/  IADD3 R11, P3, R120, 0xc060, RZ ;  /* 0x0000c060780b7810 */ /* 0x000fe40007f7e0ff */
[----:B------:R-:W-:Y:S01]  /*ad00*/  LOP3.LUT R6, R7, 0x380, RZ, 0xc0, !PT ;  /* 0x0000038007067812 */ /* 0x000fe200078ec0ff */
[----:B------:R-:W-:Y:S01]  /*ad10*/  ULDC.64 UR8, c[0x0][0xbe8] ;  /* 0x0002fa0000087ab9 */ /* 0x000fe20000000a00 */
[----:B------:R-:W-:Y:S01]  /*ad20*/  LOP3.LUT R4, R11, 0x380, RZ, 0xc0, !PT ;  /* 0x000003800b047812 */ /* 0x000fe200078ec0ff */
[----:B------:R-:W-:Y:S01]  /*ad30*/  IMAD.X R5, RZ, RZ, R121, P3 ;  /* 0x000000ffff057224 */ /* 0x000fe200018e0679 */
[----:B------:R-:W-:-:S02]  /*ad40*/  SHF.R.U64 R6, R6, 0x3, RZ ;  /* 0x0000000306067819 */ /* 0x000fc400000012ff */
[----:B------:R-:W-:Y:S02]  /*ad50*/  SHF.R.U64 R4, R4, 0x3, RZ ;  /* 0x0000000304047819 */ /* 0x000fe400000012ff */
[----:B------:R-:W-:Y:S01]  /*ad60*/  LOP3.LUT R6, R6, R7, RZ, 0x3c, !PT ;  /* 0x0000000706067212 */ /* 0x000fe200078e3cff */
[----:B------:R-:W-:Y:S01]  /*ad70*/  IMAD.X R7, RZ, RZ, R121, P2 ;  /* 0x000000ffff077224 */ /* 0x000fe200010e0679 */
[C---:B------:R-:W-:Y:S02]  /*ad80*/  IADD3 R135, P2, R120.reuse, 0x8000, RZ ;  /* 0x0000800078877810 */ /* 0x040fe40007f5e0ff */
[----:B------:R-:W-:Y:S02]  /*ad90*/  LOP3.LUT R157, R120, 0x380, RZ, 0xc0, !PT ;  /* 0x00000380789d7812 */ /* 0x000fe400078ec0ff */
[----:B------:R-:W-:Y:S02]  /*ada0*/  LOP3.LUT R134, R135, 0x380, RZ, 0xc0, !PT ;  /* 0x0000038087867812 */ /* 0x000fe400078ec0ff */
[----:B------:R-:W-:-:S02]  /*adb0*/  LOP3.LUT R4, R4, R11, RZ, 0x3c, !PT ;  /* 0x0000000b04047212 */ /* 0x000fc400078e3cff */
[----:B------:R-:W-:Y:S02]  /*adc0*/  SHF.R.U64 R134, R134, 0x3, RZ ;  /* 0x0000000386867819 */ /* 0x000fe400000012ff */
[----:B------:R-:W-:Y:S02]  /*add0*/  IADD3 R11, P0, R120, 0xc000, RZ ;  /* 0x0000c000780b7810 */ /* 0x000fe40007f1e0ff */
[----:B------:R-:W-:Y:S01]  /*ade0*/  LOP3.LUT R134, R134, R135, RZ, 0x3c, !PT ;  /* 0x0000008786867212 */ /* 0x000fe200078e3cff */
[----:B------:R-:W-:Y:S01]  /*adf0*/  IMAD.X R135, RZ, RZ, R121, P2 ;  /* 0x000000ffff877224 */ /* 0x000fe200010e0679 */
[----:B------:R-:W-:Y:S02]  /*ae00*/  IADD3 R17, P2, R154, 0x1000, RZ ;  /* 0x000010009a117810 */ /* 0x000fe40007f5e0ff */
[----:B------:R-:W-:Y:S02]  /*ae10*/  SHF.R.U64 R157, R157, 0x3, RZ ;  /* 0x000000039d9d7819 */ /* 0x000fe400000012ff */
[----:B------:R-:W-:-:S02]  /*ae20*/  LOP3.LUT R16, R17, 0x380, RZ, 0xc0, !PT ;  /* 0x0000038011107812 */ /* 0x000fc400078ec0ff */
[----:B------:R-:W-:Y:S02]  /*ae30*/  IADD3 R9, P1, R120, 0xc020, RZ ;  /* 0x0000c02078097810 */ /* 0x000fe40007f3e0ff */
[----:B------:R-:W-:Y:S02]  /*ae40*/  SHF.R.U64 R16, R16, 0x3, RZ ;  /* 0x0000000310107819 */ /* 0x000fe400000012ff */
[----:B------:R-:W-:Y:S02]  /*ae50*/  LOP3.LUT R10, R11, 0x380, RZ, 0xc0, !PT ;  /* 0x000003800b0a7812 */ /* 0x000fe400078ec0ff */
[----:B------:R-:W-:Y:S01]  /*ae60*/  LOP3.LUT R156, R157, R120, RZ, 0x3c, !PT ;  /* 0x000000789d9c7212 */ /* 0x000fe200078e3cff */
[----:B------:R-:W-:Y:S01]  /*ae70*/  IMAD.MOV.U32 R157, RZ, RZ, R121 ;  /* 0x000000ffff9d7224 */ /* 0x000fe200078e0079 */
[----:B------:R-:W-:Y:S01]  /*ae80*/  LOP3.LUT R16, R16, R17, RZ, 0x3c, !PT ;  /* 0x0000001110107212 */ /* 0x000fe200078e3cff */
[----:B------:R-:W-:Y:S01]  /*ae90*/  IMAD.X R17, RZ, RZ, R155, P2 ;  /* 0x000000ffff117224 */ /* 0x000fe200010e069b */
[----:B------:R-:W-:-:S02]  /*aea0*/  IADD3 R111, P2, R154, 0x8000, RZ ;  /* 0x000080009a6f7810 */ /* 0x000fc40007f5e0ff */
[----:B------:R-:W-:Y:S02]  /*aeb0*/  LOP3.LUT R8, R9, 0x380, RZ, 0xc0, !PT ;  /* 0x0000038009087812 */ /* 0x000fe400078ec0ff */
[----:B------:R-:W-:Y:S02]  /*aec0*/  SHF.R.U64 R10, R10, 0x3, RZ ;  /* 0x000000030a0a7819 */ /* 0x000fe400000012ff */
[----:B------:R-:W-:Y:S01]  /*aed0*/  MOV R157, R156 ;  /* 0x0000009c009d7202 */ /* 0x000fe20000000f00 */
[----:B------:R-:W-:Y:S01]  /*aee0*/  BAR.SYNC.DEFER_BLOCKING 0x1, 0x100 ;  /* 0x0044000000007b1d */ /* 0x000fe20000010000 */
[----:B------:R-:W-:Y:S02]  /*aef0*/  LOP3.LUT R110, R111, 0x380, RZ, 0xc0, !PT ;  /* 0x000003806f6e7812 */ /* 0x000fe400078ec0ff */
[----:B------:R-:W-:Y:S02]  /*af00*/  SHF.R.U64 R8, R8, 0x3, RZ ;  /* 0x0000000308087819 */ /* 0x000fe400000012ff */
[----:B------:R-:W-:-:S03]  /*af10*/  LOP3.LUT R10, R10, R11, RZ, 0x3c, !PT ;  /* 0x0000000b0a0a7212 */ /* 0x000fc600078e3cff */
[----:B------:R-:W0:Y:S01]  /*af20*/  LDC R156, c[0x0][0xce8] ;  /* 0x00033a00ff9c7b82 */ /* 0x000e220000000800 */
[C---:B------:R-:W-:Y:S01]  /*af30*/  IADD3 R23, P4, R120.reuse, 0x8040, RZ ;  /* 0x0000804078177810 */ /* 0x040fe20007f9e0ff */
[--C-:B------:R-:W-:Y:S01]  /*af40*/  IMAD.X R11, RZ, RZ, R121.reuse, P0 ;  /* 0x000000ffff0b7224 */ /* 0x100fe200000e0679 */
[----:B------:R-:W-:Y:S02]  /*af50*/  IADD3 R143, P0, R120, 0x40, RZ ;  /* 0x00000040788f7810 */ /* 0x000fe40007f1e0ff */
[----:B------:R-:W-:Y:S02]  /*af60*/  SHF.R.U64 R110, R110, 0x3, RZ ;  /* 0x000000036e6e7819 */ /* 0x000fe400000012ff */
[----:B------:R-:W-:Y:S01]  /*af70*/  LOP3.LUT R8, R8, R9, RZ, 0x3c, !PT ;  /* 0x0000000908087212 */ /* 0x000fe200078e3cff */
[----:B------:R-:W-:Y:S01]  /*af80*/  IMAD.X R9, RZ, RZ, R121, P1 ;  /* 0x000000ffff097224 */ /* 0x000fe200008e0679 */
[----:B------:R-:W-:Y:S02]  /*af90*/  LOP3.LUT R22, R23, 0x380, RZ, 0xc0, !PT ;  /* 0x0000038017167812 */ /* 0x000fe400078ec0ff */
[----:B------:R-:W-:-:S02]  /*afa0*/  IADD3 R139, P1, R120, 0x4060, RZ ;  /* 0x00004060788b7810 */ /* 0x000fc40007f3e0ff */
[----:B------:R-:W-:Y:S02]  /*afb0*/  LOP3.LUT R142, R143, 0x380, RZ, 0xc0, !PT ;  /* 0x000003808f8e7812 */ /* 0x000fe400078ec0ff */
[----:B------:R-:W-:Y:S01]  /*afc0*/  LOP3.LUT R110, R110, R111, RZ, 0x3c, !PT ;  /* 0x0000006f6e6e7212 */ /* 0x000fe200078e3cff */
[----:B------:R-:W-:Y:S01]  /*afd0*/  IMAD.X R111, RZ, RZ, R155, P2 ;  /* 0x000000ffff6f7224 */ /* 0x000fe200010e069b */
[----:B------:R-:W-:Y:S01]  /*afe0*/  SHF.R.U64 R22, R22, 0x3, RZ ;  /* 0x0000000316167819 */ /* 0x000fe200000012ff */
[----:B------:R1:W-:Y:S01]  /*aff0*/  STSM.16.M88.4 [R157], R24 ;  /* 0x000000189d007844 */ /* 0x0003e20000000200 */
[----:B------:R-:W-:Y:S02]  /*b000*/  IADD3 R127, P2, R154, 0xf000, RZ ;  /* 0x0000f0009a7f7810 */ /* 0x000fe40007f5e0ff */
[----:B------:R-:W-:Y:S02]  /*b010*/  LOP3.LUT R138, R139, 0x380, RZ, 0xc0, !PT ;  /* 0x000003808b8a7812 */ /* 0x000fe400078ec0ff */
[----:B------:R-:W-:-:S02]  /*b020*/  SHF.R.U64 R142, R142, 0x3, RZ ;  /* 0x000000038e8e7819 */ /* 0x000fc400000012ff */
[----:B------:R-:W-:Y:S01]  /*b030*/  LOP3.LUT R22, R22, R23, RZ, 0x3c, !PT ;  /* 0x0000001716167212 */ /* 0x000fe200078e3cff */
[--C-:B------:R-:W-:Y:S01]  /*b040*/  IMAD.X R23, RZ, RZ, R121.reuse, P4 ;  /* 0x000000ffff177224 */ /* 0x100fe200020e0679 */
[----:B------:R-:W-:Y:S02]  /*b050*/  LOP3.LUT R126, R127, 0x380, RZ, 0xc0, !PT ;  /* 0x000003807f7e7812 */ /* 0x000fe400078ec0ff */
[----:B------:R-:W-:Y:S02]  /*b060*/  SHF.R.U64 R138, R138, 0x3, RZ ;  /* 0x000000038a8a7819 */ /* 0x000fe400000012ff */
[----:B------:R-:W-:Y:S01]  /*b070*/  LOP3.LUT R142, R142, R143, RZ, 0x3c, !PT ;  /* 0x0000008f8e8e7212 */ /* 0x000fe200078e3cff */
[----:B------:R-:W-:Y:S01]  /*b080*/  IMAD.X R143, RZ, RZ, R121, P0 ;  /* 0x000000ffff8f7224 */ /* 0x000fe200000e0679 */
[----:B------:R-:W-:Y:S02]  /*b090*/  IADD3 R21, P4, R120, 0x4000, RZ ;  /* 0x0000400078157810 */ /* 0x000fe40007f9e0ff */
[----:B------:R-:W-:-:S02]  /*b0a0*/  IADD3 R97, P0, R154, 0x3000, RZ ;  /* 0x000030009a617810 */ /* 0x000fc40007f1e0ff */
[----:B------:R-:W-:Y:S02]  /*b0b0*/  SHF.R.U64 R126, R126, 0x3, RZ ;  /* 0x000000037e7e7819 */ /* 0x000fe400000012ff */
[C---:B------:R-:W-:Y:S02]  /*b0c0*/  IADD3 R13, P6, R120.reuse, 0x8060, RZ ;  /* 0x00008060780d7810 */ /* 0x040fe40007fde0ff */
[C---:B------:R-:W-:Y:S02]  /*b0d0*/  IADD3 R15, P5, R120.reuse, 0x20, RZ ;  /* 0x00000020780f7810 */ /* 0x040fe40007fbe0ff */
[----:B------:R-:W-:Y:S02]  /*b0e0*/  IADD3 R131, P3, R120, 0x8020, RZ ;  /* 0x0000802078837810 */ /* 0x000fe40007f7e0ff */
[----:B------:R-:W-:Y:S01]  /*b0f0*/  LOP3.LUT R138, R138, R139, RZ, 0x3c, !PT ;  /* 0x0000008b8a8a7212 */ /* 0x000fe200078e3cff */
[----:B------:R-:W-:Y:S01]  /*b100*/  IMAD.X R139, RZ, RZ, R121, P1 ;  /* 0x000000ffff8b7224 */ /* 0x000fe200008e0679 */
[----:B------:R-:W-:-:S02]  /*b110*/  LOP3.LUT R20, R21, 0x380, RZ, 0xc0, !PT ;  /* 0x0000038015147812 */ /* 0x000fc400078ec0ff */
[----:B------:R-:W-:Y:S02]  /*b120*/  IADD3 R19, P1, R154, 0x2000, RZ ;  /* 0x000020009a137810 */ /* 0x000fe40007f3e0ff */
[----:B------:R-:W-:Y:S02]  /*b130*/  LOP3.LUT R96, R97, 0x380, RZ, 0xc0, !PT ;  /* 0x0000038061607812 */ /* 0x000fe400078ec0ff */
[----:B------:R-:W-:Y:S01]  /*b140*/  LOP3.LUT R126, R126, R127, RZ, 0x3c, !PT ;  /* 0x0000007f7e7e7212 */ /* 0x000fe200078e3cff */
[----:B------:R-:W-:Y:S01]  /*b150*/  IMAD.X R127, RZ, RZ, R155, P2 ;  /* 0x000000ffff7f7224 */ /* 0x000fe200010e069b */
[----:B------:R-:W-:Y:S02]  /*b160*/  LOP3.LUT R12, R13, 0x380, RZ, 0xc0, !PT ;  /* 0x000003800d0c7812 */ /* 0x000fe400078ec0ff */
[----:B------:R-:W-:Y:S02]  /*b170*/  LOP3.LUT R14, R15, 0x380, RZ, 0xc0, !PT ;  /* 0x000003800f0e7812 */ /* 0x000fe400078ec0ff */
[----:B------:R-:W-:-:S02]  /*b180*/  LOP3.LUT R130, R131, 0x380, RZ, 0xc0, !PT ;  /* 0x0000038083827812 */ /* 0x000fc400078ec0ff */
[----:B------:R-:W-:Y:S02]  /*b190*/  SHF.R.U64 R20, R20, 0x3, RZ ;  /* 0x0000000314147819 */ /* 0x000fe400000012ff */
[----:B0-----:R-:W-:Y:S02]  /*b1a0*/  ISETP.NE.AND P2, PT, R156, 0x1, PT ;  /* 0x000000019c00780c */ /* 0x001fe40003f45270 */
[----:B------:R-:W-:Y:S02]  /*b1b0*/  LOP3.LUT R18, R19, 0x380, RZ, 0xc0, !PT ;  /* 0x0000038013127812 */ /* 0x000fe400078ec0ff */
[----:B------:R-:W-:Y:S02]  /*b1c0*/  SHF.R.U64 R96, R96, 0x3, RZ ;  /* 0x0000000360607819 */ /* 0x000fe400000012ff */
[----:B------:R-:W-:Y:S02]  /*b1d0*/  SHF.R.U64 R12, R12, 0x3, RZ ;  /* 0x000000030c0c7819 */ /* 0x000fe400000012ff */
[----:B------:R-:W-:-:S02]  /*b1e0*/  SHF.R.U64 R14, R14, 0x3, RZ ;  /* 0x000000030e0e7819 */ /* 0x000fc400000012ff */
[----:B------:R-:W-:Y:S02]  /*b1f0*/  SHF.R.U64 R130, R130, 0x3, RZ ;  /* 0x0000000382827819 */ /* 0x000fe400000012ff */
[----:B------:R-:W-:Y:S01]  /*b200*/  LOP3.LUT R20, R20, R21, RZ, 0x3c, !PT ;  /* 0x0000001514147212 */ /* 0x000fe200078e3cff */
[----:B------:R-:W-:Y:S01]  /*b210*/  IMAD.X R21, RZ, RZ, R121, P4 ;  /* 0x000000ffff157224 */ /* 0x000fe200020e0679 */
[----:B------:R-:W-:Y:S02]  /*b220*/  SHF.R.U64 R18, R18, 0x3, RZ ;  /* 0x0000000312127819 */ /* 0x000fe400000012ff */
[----:B------:R-:W-:Y:S01]  /*b230*/  LOP3.LUT R96, R96, R97, RZ, 0x3c, !PT ;  /* 0x0000006160607212 */ /* 0x000fe200078e3cff */
[----:B------:R-:W-:Y:S01]  /*b240*/  IMAD.X R97, RZ, RZ, R155, P0 ;  /* 0x000000ffff617224 */ /* 0x000fe200000e069b */
[----:B------:R-:W-:Y:S02]  /*b250*/  IADD3 R107, P4, R154, 0x6000, RZ ;  /* 0x000060009a6b7810 */ /* 0x000fe40007f9e0ff */
[----:B------:R-:W-:Y:S01]  /*b260*/  LOP3.LUT R12, R12, R13, RZ, 0x3c, !PT ;  /* 0x0000000d0c0c7212 */ /* 0x000fe200078e3cff */
[----:B------:R-:W-:Y:S01]  /*b270*/  IMAD.X R13, RZ, RZ, R121, P6 ;  /* 0x000000ffff0d7224 */ /* 0x000fe200030e0679 */
[----:B------:R-:W-:-:S02]  /*b280*/  LOP3.LUT R14, R14, R15, RZ, 0x3c, !PT ;  /* 0x0000000f0e0e7212 */ /* 0x000fc400078e3cff */
[----:B------:R-:W-:Y:S01]  /*b290*/  LOP3.LUT R130, R130, R131, RZ, 0x3c, !PT ;  /* 0x0000008382827212 */ /* 0x000fe200078e3cff */
[----:B------:R-:W-:Y:S01]  /*b2a0*/  IMAD.X R131, RZ, RZ, R121, P3 ;  /* 0x000000ffff837224 */ /* 0x000fe200018e0679 */
[----:B------:R-:W-:Y:S02]  /*b2b0*/  IADD3 R115, P0, R154, 0xa000, RZ ;  /* 0x0000a0009a737810 */ /* 0x000fe40007f1e0ff */
[----:B------:R-:W-:Y:S02]  /*b2c0*/  IADD3.X R15, RZ, R121, RZ, P5, !PT ;  /* 0x00000079ff0f7210 */ /* 0x000fe40002ffe4ff */
[C---:B------:R-:W-:Y:S02]  /*b2d0*/  IADD3 R147, P6, R120.reuse, 0x4040, RZ ;  /* 0x0000404078937810 */ /* 0x040fe40007fde0ff */
[C---:B------:R-:W-:Y:S02]  /*b2e0*/  IADD3 R151, P5, R120.reuse, 0x4020, RZ ;  /* 0x0000402078977810 */ /* 0x040fe40007fbe0ff */
[----:B------:R-:W-:-:S02]  /*b2f0*/  IADD3 R153, P3, R120, 0x60, RZ ;  /* 0x0000006078997810 */ /* 0x000fc40007f7e0ff */
[----:B------:R-:W-:Y:S01]  /*b300*/  LOP3.LUT R18, R18, R19, RZ, 0x3c, !PT ;  /* 0x0000001312127212 */ /* 0x000fe200078e3cff */
[----:B------:R-:W-:Y:S01]  /*b310*/  IMAD.X R19, RZ, RZ, R155, P1 ;  /* 0x000000ffff137224 */ /* 0x000fe200008e069b */
[----:B------:R-:W-:Y:S02]  /*b320*/  LOP3.LUT R106, R107, 0x380, RZ, 0xc0, !PT ;  /* 0x000003806b6a7812 */ /* 0x000fe400078ec0ff */
[----:B------:R-:W-:Y:S02]  /*b330*/  IADD3 R113, P1, R154, 0x9000, RZ ;  /* 0x000090009a717810 */ /* 0x000fe40007f3e0ff */
[----:B------:R-:W-:Y:S02]  /*b340*/  LOP3.LUT R114, R115, 0x380, RZ, 0xc0, !PT ;  /* 0x0000038073727812 */ /* 0x000fe400078ec0ff */
[----:B------:R-:W-:Y:S02]  /*b350*/  MOV R30, R4 ;  /* 0x00000004001e7202 */ /* 0x000fe40000000f00 */
[----:B------:R-:W-:-:S02]  /*b360*/  F2FP.F16.F32.PACK_AB R5, R35, R34 ;  /* 0x000000222305723e */ /* 0x000fc400000000ff */
[----:B------:R-:W-:Y:S01]  /*b370*/  LOP3.LUT R146, R147, 0x380, RZ, 0xc0, !PT ;  /* 0x0000038093927812 */ /* 0x000fe200078ec0ff */
[----:B------:R-:W0:Y:S01]  /*b380*/  @P2 LDC R34, c[0x0][0xcec] ;  /* 0x00033b00ff222b82 */ /* 0x000e220000000800 */
[----:B------:R-:W-:Y:S02]  /*b390*/  LOP3.LUT R150, R151, 0x380, RZ, 0xc0, !PT ;  /* 0x0000038097967812 */ /* 0x000fe400078ec0ff */
[----:B------:R-:W-:Y:S02]  /*b3a0*/  LOP3.LUT R152, R153, 0x380, RZ, 0xc0, !PT ;  /* 0x0000038099987812 */ /* 0x000fe400078ec0ff */
[----:B------:R-:W-:Y:S02]  /*b3b0*/  SHF.R.U64 R106, R106, 0x3, RZ ;  /* 0x000000036a6a7819 */ /* 0x000fe400000012ff */
[----:B------:R-:W-:Y:S02]  /*b3c0*/  LOP3.LUT R112, R113, 0x380, RZ, 0xc0, !PT ;  /* 0x0000038071707812 */ /* 0x000fe400078ec0ff */
[----:B------:R-:W-:-:S02]  /*b3d0*/  SHF.R.U64 R114, R114, 0x3, RZ ;  /* 0x0000000372727819 */ /* 0x000fc400000012ff */
[----:B-1----:R-:W-:Y:S02]  /*b3e0*/  MOV R27, R6 ;  /* 0x00000006001b7202 */ /* 0x002fe40000000f00 */
[----:B------:R-:W-:Y:S02]  /*b3f0*/  SHF.R.U64 R146, R146, 0x3, RZ ;  /* 0x0000000392927819 */ /* 0x000fe400000012ff */
[----:B------:R-:W-:Y:S02]  /*b400*/  SHF.R.U64 R150, R150, 0x3, RZ ;  /* 0x0000000396967819 */ /* 0x000fe400000012ff */
[----:B------:R-:W-:Y:S02]  /*b410*/  SHF.R.U64 R152, R152, 0x3, RZ ;  /* 0x0000000398987819 */ /* 0x000fe400000012ff */
[----:B------:R-:W-:Y:S02]  /*b420*/  F2FP.F16.F32.PACK_AB R6, R37, R172 ;  /* 0x000000ac2506723e */ /* 0x000fe400000000ff */
[----:B------:R-:W-:Y:S01]  /*b430*/  LOP3.LUT R106, R106, R107, RZ, 0x3c, !PT ;  /* 0x0000006b6a6a7212 */ /* 0x000fe200078e3cff */
[----:B------:R-:W1:Y:S01]  /*b440*/  @P2 LDC R37, c[0x0][0xcf0] ;  /* 0x00033c00ff252b82 */ /* 0x000e620000000800 */
[----:B------:R-:W-:Y:S01]  /*b450*/  SHF.R.U64 R112, R112, 0x3, RZ ;  /* 0x0000000370707819 */ /* 0x000fe200000012ff */
[----:B------:R-:W-:Y:S01]  /*b460*/  IMAD.X R107, RZ, RZ, R155, P4 ;  /* 0x000000ffff6b7224 */ /* 0x000fe200020e069b */
[----:B------:R-:W-:-:S02]  /*b470*/  LOP3.LUT R114, R114, R115, RZ, 0x3c, !PT ;  /* 0x0000007372727212 */ /* 0x000fc400078e3cff */
[----:B------:R-:W-:Y:S02]  /*b480*/  IADD3 R115, P4, R154, 0xd000, RZ ;  /* 0x0000d0009a737810 */ /* 0x000fe40007f9e0ff */
[----:B------:R-:W-:Y:S01]  /*b490*/  LOP3.LUT R146, R146, R147, RZ, 0x3c, !PT ;  /* 0x0000009392927212 */ /* 0x000fe200078e3cff */
[--C-:B------:R-:W-:Y:S01]  /*b4a0*/  IMAD.X R147, RZ, RZ, R121.reuse, P6 ;  /* 0x000000ffff937224 */ /* 0x100fe200030e0679 */
[----:B------:R-:W-:Y:S02]  /*b4b0*/  LOP3.LUT R150, R150, R151, RZ, 0x3c, !PT ;  /* 0x0000009796967212 */ /* 0x000fe400078e3cff */
[----:B------:R-:W-:Y:S01]  /*b4c0*/  LOP3.LUT R152, R152, R153, RZ, 0x3c, !PT ;  /* 0x0000009998987212 */ /* 0x000fe200078e3cff */
[----:B------:R-:W-:Y:S01]  /*b4d0*/  IMAD.X R153, RZ, RZ, R121, P3 ;  /* 0x000000ffff997224 */ /* 0x000fe200018e0679 */
[----:B------:R-:W-:Y:S01]  /*b4e0*/  IADD3.X R151, RZ, R121, RZ, P5, !PT ;  /* 0x00000079ff977210 */ /* 0x000fe20002ffe4ff */
[----:B------:R-:W-:Y:S01]  /*b4f0*/  IMAD R0, R218, 0x20, R221 ;  /* 0x00000020da007824 */ /* 0x000fe200078e02dd */
[C---:B------:R-:W-:Y:S01]  /*b500*/  IADD3 R101, P6, R154.reuse, 0x4000, RZ ;  /* 0x000040009a657810 */ /* 0x040fe20007fde0ff */
[----:B------:R-:W-:Y:S01]  /*b510*/  IMAD.X R121, RZ, RZ, R155, P4 ;  /* 0x000000ffff797224 */ /* 0x000fe200020e069b */
[----:B------:R-:W-:-:S02]  /*b520*/  IADD3 R105, P5, R154, 0x5000, RZ ;  /* 0x000050009a697810 */ /* 0x000fc40007fbe0ff */
[----:B------:R-:W-:Y:S02]  /*b530*/  IADD3 R109, P3, R154, 0x7000, RZ ;  /* 0x000070009a6d7810 */ /* 0x000fe40007f7e0ff */
[----:B------:R-:W-:Y:S02]  /*b540*/  LOP3.LUT R112, R112, R113, RZ, 0x3c, !PT ;  /* 0x0000007170707212 */ /* 0x000fe400078e3cff */
[----:B------:R-:W-:Y:S02]  /*b550*/  LOP3.LUT R113, R115, 0x380, RZ, 0xc0, !PT ;  /* 0x0000038073717812 */ /* 0x000fe400078ec0ff */
[----:B------:R-:W-:Y:S02]  /*b560*/  LOP3.LUT R100, R101, 0x380, RZ, 0xc0, !PT ;  /* 0x0000038065647812 */ /* 0x000fe400078ec0ff */
[----:B------:R-:W-:Y:S02]  /*b570*/  LOP3.LUT R104, R105, 0x380, RZ, 0xc0, !PT ;  /* 0x0000038069687812 */ /* 0x000fe400078ec0ff */
[----:B------:R-:W-:-:S02]  /*b580*/  LOP3.LUT R108, R109, 0x380, RZ, 0xc0, !PT ;  /* 0x000003806d6c7812 */ /* 0x000fc400078ec0ff */
[----:B------:R-:W-:Y:S02]  /*b590*/  SHF.R.U64 R120, R113, 0x3, RZ ;  /* 0x0000000371787819 */ /* 0x000fe400000012ff */
[----:B------:R-:W-:Y:S02]  /*b5a0*/  LOP3.LUT R113, R154, 0x380, RZ, 0xc0, !PT ;  /* 0x000003809a717812 */ /* 0x000fe400078ec0ff */
[----:B------:R-:W-:Y:S02]  /*b5b0*/  SHF.R.U64 R100, R100, 0x3, RZ ;  /* 0x0000000364647819 */ /* 0x000fe400000012ff */
[----:B------:R-:W-:Y:S02]  /*b5c0*/  SHF.R.U64 R104, R104, 0x3, RZ ;  /* 0x0000000368687819 */ /* 0x000fe400000012ff */
[----:B------:R-:W-:Y:S02]  /*b5d0*/  SHF.R.U64 R108, R108, 0x3, RZ ;  /* 0x000000036c6c7819 */ /* 0x000fe400000012ff */
[----:B------:R-:W-:Y:S01]  /*b5e0*/  F2FP.F16.F32.PACK_AB R7, R39, R38 ;  /* 0x000000262707723e */ /* 0x000fe200000000ff */
[----:B------:R-:W-:Y:S01]  /*b5f0*/  VIADD R39, R213, UR60 ;  /* 0x0000003cd5277c36 */ /* 0x000fe20008000000 */
[----:B------:R-:W-:Y:S01]  /*b600*/  SHF.R.U64 R29, R113, 0x3, RZ ;  /* 0x00000003711d7819 */ /* 0x000fe200000012ff */
[--C-:B------:R-:W-:Y:S01]  /*b610*/  IMAD.X R113, RZ, RZ, R155.reuse, P1 ;  /* 0x000000ffff717224 */ /* 0x100fe200008e069b */
[----:B------:R-:W-:Y:S01]  /*b620*/  LOP3.LUT R100, R100, R101, RZ, 0x3c, !PT ;  /* 0x0000006564647212 */ /* 0x000fe200078e3cff */
[----:B------:R-:W-:Y:S01]  /*b630*/  IMAD.X R101, RZ, RZ, R155, P6 ;  /* 0x000000ffff657224 */ /* 0x000fe200030e069b */
[----:B------:R-:W-:Y:S01]  /*b640*/  LOP3.LUT R104, R104, R105, RZ, 0x3c, !PT ;  /* 0x0000006968687212 */ /* 0x000fe200078e3cff */
[----:B0-----:R-:W-:Y:S01]  /*b650*/  @P2 IMAD.HI.U32 R34, R39, R34, RZ ;  /* 0x0000002227222227 */ /* 0x001fe200078e00ff */
[----:B------:R-:W-:-:S02]  /*b660*/  LOP3.LUT R108, R108, R109, RZ, 0x3c, !PT ;  /* 0x0000006d6c6c7212 */ /* 0x000fc400078e3cff */
[----:B------:R-:W-:Y:S01]  /*b670*/  IADD3.X R105, RZ, R155, RZ, P5, !PT ;  /* 0x0000009bff697210 */ /* 0x000fe20002ffe4ff */
[--C-:B------:R-:W-:Y:S01]  /*b680*/  IMAD.X R109, RZ, RZ, R155.reuse, P3 ;  /* 0x000000ffff6d7224 */ /* 0x100fe200018e069b */
[C---:B------:R-:W-:Y:S02]  /*b690*/  IADD3 R117, P6, R154.reuse, 0xb000, RZ ;  /* 0x0000b0009a757810 */ /* 0x040fe40007fde0ff */
[C---:B------:R-:W-:Y:S02]  /*b6a0*/  IADD3 R119, P5, R154.reuse, 0xc000, RZ ;  /* 0x0000c0009a777810 */ /* 0x040fe40007fbe0ff */
[----:B------:R-:W-:Y:S02]  /*b6b0*/  IADD3 R123, P3, R154, 0xe000, RZ ;  /* 0x0000e0009a7b7810 */ /* 0x000fe40007f7e0ff */
[----:B------:R-:W-:Y:S01]  /*b6c0*/  LOP3.LUT R28, R29, R154, RZ, 0x3c, !PT ;  /* 0x0000009a1d1c7212 */ /* 0x000fe200078e3cff */
[----:B------:R-:W-:Y:S01]  /*b6d0*/  IMAD.MOV.U32 R29, RZ, RZ, R155 ;  /* 0x000000ffff1d7224 */ /* 0x000fe200078e009b */
[----:B------:R-:W-:-:S02]  /*b6e0*/  MOV R26, R8 ;  /* 0x00000008001a7202 */ /* 0x000fc40000000f00 */
[----:B------:R-:W-:Y:S02]  /*b6f0*/  MOV R25, R10 ;  /* 0x0000000a00197202 */ /* 0x000fe40000000f00 */
[----:B------:R-:W-:Y:S02]  /*b700*/  MOV R154, R14 ;  /* 0x0000000e009a7202 */ /* 0x000fe40000000f00 */
[----:B------:R-:W-:Y:S02]  /*b710*/  F2FP.F16.F32.PACK_AB R4, R33, R171 ;  /* 0x000000ab2104723e */ /* 0x000fe400000000ff */
[----:B------:R-:W-:Y:S02]  /*b720*/  MOV R24, R12 ;  /* 0x0000000c00187202 */ /* 0x000fe40000000f00 */
[----:B------:R-:W-:Y:S01]  /*b730*/  MOV R142, R142 ;  /* 0x0000008e008e7202 */ /* 0x000fe20000000f00 */
[----:B------:R0:W-:Y:S01]  /*b740*/  STSM.16.M88.4 [R154], R4 ;  /* 0x000000049a007844 */ /* 0x0001e20000000200 */
[----:B------:R-:W-:-:S02]  /*b750*/  F2FP.F16.F32.PACK_AB R8, R41, R173 ;  /* 0x000000ad2908723e */ /* 0x000fc400000000ff */
[----:B------:R-:W-:Y:S02]  /*b760*/  F2FP.F16.F32.PACK_AB R9, R43, R42 ;  /* 0x0000002a2b09723e */ /* 0x000fe400000000ff */
[----:B------:R-:W-:Y:S02]  /*b770*/  F2FP.F16.F32.PACK_AB R10, R45, R174 ;  /* 0x000000ae2d0a723e */ /* 0x000fe400000000ff */
[----:B------:R-:W-:Y:S02]  /*b780*/  F2FP.F16.F32.PACK_AB R11, R47, R46 ;  /* 0x0000002e2f0b723e */ /* 0x000fe400000000ff */
[----:B------:R-:W-:Y:S01]  /*b790*/  MOV R31, R22 ;  /* 0x00000016001f7202 */ /* 0x000fe20000000f00 */
[----:B------:R-:W2:Y:S01]  /*b7a0*/  @P2 LDC R47, c[0x0][0xcf0] ;  /* 0x00033c00ff2f2b82 */ /* 0x000ea20000000800 */
        /* <DEDUP_REMOVED lines=13> */
[----:B-1----:R-:W-:Y:S01]  /*b880*/  @P2 SHF.R.U32.HI R33, RZ, R37, R34 ;  /* 0x00000025ff212219 */ /* 0x002fe20000011622 */
[----:B------:R1:W-:Y:S01]  /*b890*/  STSM.16.M88.4 [R35], R20 ;  /* 0x0000001423007844 */ /* 0x0003e20000000200 */
[----:B------:R-:W-:Y:S02]  /*b8a0*/  MOV R150, R150 ;  /* 0x0000009600967202 */ /* 0x000fe40000000f00 */
[----:B0-----:R-:W-:-:S02]  /*b8b0*/  F2FP.F16.F32.PACK_AB R4, R65, R179 ;  /* 0x000000b34104723e */ /* 0x001fc400000000ff */
[----:B------:R-:W-:Y:S02]  /*b8c0*/  F2FP.F16.F32.PACK_AB R5, R67, R66 ;  /* 0x000000424305723e */ /* 0x000fe400000000ff */
[----:B------:R-:W-:Y:S02]  /*b8d0*/  F2FP.F16.F32.PACK_AB R6, R69, R180 ;  /* 0x000000b44506723e */ /* 0x000fe400000000ff */
[----:B------:R-:W-:Y:S02]  /*b8e0*/  F2FP.F16.F32.PACK_AB R7, R71, R70 ;  /* 0x000000464707723e */ /* 0x000fe400000000ff */
[----:B------:R-:W-:Y:S02]  /*b8f0*/  MOV R146, R146 ;  /* 0x0000009200927202 */ /* 0x000fe40000000f00 */
[----:B---3--:R-:W-:Y:S01]  /*b900*/  F2FP.F16.F32.PACK_AB R8, R73, R181 ;  /* 0x000000b54908723e */ /* 0x008fe200000000ff */
[----:B------:R-:W-:Y:S01]  /*b910*/  STSM.16.M88.4 [R150], R4 ;  /* 0x0000000496007844 */ /* 0x000fe20000000200 */
[----:B------:R-:W-:Y:S01]  /*b920*/  F2FP.F16.F32.PACK_AB R9, R75, R74 ;  /* 0x0000004a4b09723e */ /* 0x000fe200000000ff */
[----:B-1----:R-:W-:Y:S01]  /*b930*/  IMAD.MOV R35, RZ, RZ, -R33 ;  /* 0x000000ffff237224 */ /* 0x002fe200078e0a21 */
[----:B------:R-:W-:-:S02]  /*b940*/  F2FP.F16.F32.PACK_AB R10, R77, R182 ;  /* 0x000000b64d0a723e */ /* 0x000fc400000000ff */
[----:B------:R-:W-:Y:S01]  /*b950*/  F2FP.F16.F32.PACK_AB R11, R79, R78 ;  /* 0x0000004e4f0b723e */ /* 0x000fe200000000ff */
[----:B------:R-:W-:Y:S01]  /*b960*/  IMAD R35, R156, R35, R39 ;  /* 0x000000239c237224 */ /* 0x000fe200078e0227 */
[----:B------:R-:W-:Y:S02]  /*b970*/  MOV R138, R138 ;  /* 0x0000008a008a7202 */ /* 0x000fe40000000f00 */
[----:B------:R-:W-:Y:S01]  /*b980*/  F2FP.F16.F32.PACK_AB R12, R81, R183 ;  /* 0x000000b7510c723e */ /* 0x000fe200000000ff */
[----:B------:R0:W-:Y:S01]  /*b990*/  STSM.16.M88.4 [R146], R8 ;  /* 0x0000000892007844 */ /* 0x0001e20000000200 */
[----:B------:R-:W-:Y:S02]  /*b9a0*/  F2FP.F16.F32.PACK_AB R13, R83, R82 ;  /* 0x00000052530d723e */ /* 0x000fe400000000ff */
[----:B------:R-:W-:Y:S02]  /*b9b0*/  F2FP.F16.F32.PACK_AB R14, R85, R184 ;  /* 0x000000b8550e723e */ /* 0x000fe400000000ff */
[----:B------:R-:W-:-:S02]  /*b9c0*/  F2FP.F16.F32.PACK_AB R15, R87, R86 ;  /* 0x00000056570f723e */ /* 0x000fc400000000ff */
[----:B------:R-:W-:Y:S01]  /*b9d0*/  LOP3.LUT R120, R120, R115, RZ, 0x3c, !PT ;  /* 0x0000007378787212 */ /* 0x000fe200078e3cff */
[----:B------:R-:W-:Y:S01]  /*b9e0*/  IMAD.X R115, RZ, RZ, R155, P0 ;  /* 0x000000ffff737224 */ /* 0x000fe200000e069b */
[----:B------:R-:W-:Y:S01]  /*b9f0*/  LOP3.LUT R122, R123, 0x380, RZ, 0xc0, !PT ;  /* 0x000003807b7a7812 */ /* 0x000fe200078ec0ff */
[----:B------:R1:W-:Y:S01]  /*ba00*/  STSM.16.M88.4 [R138], R12 ;  /* 0x0000000c8a007844 */ /* 0x0003e20000000200 */
[----:B------:R-:W-:Y:S02]  /*ba10*/  MOV R134, R134 ;  /* 0x0000008600867202 */ /* 0x000fe40000000f00 */
[----:B------:R-:W-:Y:S02]  /*ba20*/  F2FP.F16.F32.PACK_AB R20, R89, R185 ;  /* 0x000000b95914723e */ /* 0x000fe400000000ff */
[----:B------:R-:W-:Y:S01]  /*ba30*/  F2FP.F16.F32.PACK_AB R21, R91, R90 ;  /* 0x0000005a5b15723e */ /* 0x000fe200000000ff */
[----:B0-----:R-:W-:Y:S01]  /*ba40*/  IMAD.U32 R10, RZ, RZ, UR5 ;  /* 0x00000005ff0a7e24 */ /* 0x001fe2000f8e00ff */
[----:B------:R-:W-:Y:S01]  /*ba50*/  SHF.R.S32.HI R9, RZ, 0x1f, R33 ;  /* 0x0000001fff097819 */ /* 0x000fe20000011421 */
[----:B------:R-:W-:Y:S01]  /*ba60*/  ULDC UR5, c[0x0][0xb88] ;  /* 0x0002e20000057ab9 */ /* 0x000fe20000000800 */
[----:B------:R-:W-:-:S02]  /*ba70*/  SHF.R.S32.HI R8, RZ, 0x1f, R35 ;  /* 0x0000001fff087819 */ /* 0x000fc40000011423 */
[----:B------:R-:W-:Y:S02]  /*ba80*/  F2FP.F16.F32.PACK_AB R22, R93, R186 ;  /* 0x000000ba5d16723e */ /* 0x000fe400000000ff */
[----:B------:R-:W-:Y:S02]  /*ba90*/  F2FP.F16.F32.PACK_AB R23, R95, R94 ;  /* 0x0000005e5f17723e */ /* 0x000fe400000000ff */
[----:B------:R-:W-:Y:S01]  /*baa0*/  MOV R130, R130 ;  /* 0x0000008200827202 */ /* 0x000fe20000000f00 */
[----:B-1----:R-:W-:Y:S01]  /*bab0*/  VIADD R15, R225, UR60 ;  /* 0x0000003ce10f7c36 */ /* 0x002fe20008000000 */
[----:B------:R-:W-:Y:S01]  /*bac0*/  IADD3 R12, P0, R33, UR6, RZ ;  /* 0x00000006210c7c10 */ /* 0x000fe2000ff1e0ff */
[----:B------:R0:W-:Y:S01]  /*bad0*/  STSM.16.M88.4 [R134], R20 ;  /* 0x0000001486007844 */ /* 0x0001e20000000200 */
[----:B------:R-:W-:Y:S02]  /*bae0*/  F2FP.F16.F32.PACK_AB R4, R164, R187 ;  /* 0x000000bba404723e */ /* 0x000fe400000000ff */
[----:B------:R-:W-:Y:S01]  /*baf0*/  IADD3.X R13, R9, UR7, R10, P0, !PT ;  /* 0x00000007090d7c10 */ /* 0x000fe200087fe40a */
[----:B------:R-:W-:Y:S01]  /*bb00*/  ULDC.64 UR6, c[0x0][0xc88] ;  /* 0x0003220000067ab9 */ /* 0x000fe20000000a00 */
[----:B------:R-:W-:Y:S01]  /*bb10*/  F2FP.F16.F32.PACK_AB R5, R99, R98 ;  /* 0x000000626305723e */ /* 0x000fe200000000ff */
[----:B------:R-:W-:Y:S01]  /*bb20*/  IMAD R8, R8, UR6, RZ ;  /* 0x0000000608087c24 */ /* 0x000fe2000f8e02ff */
[----:B------:R-:W-:Y:S01]  /*bb30*/  F2FP.F16.F32.PACK_AB R6, R165, R188 ;  /* 0x000000bca506723e */ /* 0x000fe200000000ff */
[----:B------:R-:W-:Y:S01]  /*bb40*/  IMAD.WIDE.U32 R12, R35, UR6, R12 ;  /* 0x00000006230c7c25 */ /* 0x000fe2000f8e000c */
[----:B------:R-:W-:-:S02]  /*bb50*/  F2FP.F16.F32.PACK_AB R7, R103, R102 ;  /* 0x000000666707723e */ /* 0x000fc400000000ff */
        /* <DEDUP_REMOVED lines=9> */
[----:B------:R-:W-:Y:S02]  /*bbf0*/  F2FP.F16.F32.PACK_AB R8, R166, R190 ;  /* 0x000000bea608723e */ /* 0x000fe400000000ff */
[----:B------:R-:W-:-:S02]  /*bc00*/  F2FP.F16.F32.PACK_AB R9, R36, R32 ;  /* 0x000000202409723e */ /* 0x000fc400000000ff */
[----:B------:R-:W-:Y:S02]  /*bc10*/  F2FP.F16.F32.PACK_AB R10, R167, R191 ;  /* 0x000000bfa70a723e */ /* 0x000fe400000000ff */
[----:B0-----:R-:W-:Y:S02]  /*bc20*/  LEA R20, P3, R12, UR6, 0x2 ;  /* 0x000000060c147c11 */ /* 0x001fe4000f8610ff */
[C---:B------:R-:W-:Y:S01]  /*bc30*/  ISETP.GE.OR P1, PT, R15.reuse, R44, P0 ;  /* 0x0000002c0f00720c */ /* 0x040fe20000726670 */
[----:B------:R0:W-:Y:S01]  /*bc40*/  STSM.16.M88.4 [R31], R8 ;  /* 0x000000081f007844 */ /* 0x0001e20000000200 */
[----:B-1----:R-:W-:Y:S01]  /*bc50*/  VIADD R5, R15, 0x8 ;  /* 0x000000080f057836 */ /* 0x002fe20000000000 */
[----:B------:R-:W-:Y:S01]  /*bc60*/  F2FP.F16.F32.PACK_AB R4, R168, R192 ;  /* 0x000000c0a804723e */ /* 0x000fe200000000ff */
[----:B------:R-:W-:Y:S01]  /*bc70*/  IMAD.IADD R7, R13, 0x1, R35 ;  /* 0x000000010d077824 */ /* 0x000fe200078e0223 */
[----:B------:R-:W-:Y:S01]  /*bc80*/  F2FP.F16.F32.PACK_AB R6, R169, R193 ;  /* 0x000000c1a906723e */ /* 0x000fe200000000ff */
[----:B------:R-:W-:Y:S01]  /*bc90*/  SHFL.IDX PT, R40, R20, RZ, 0x1c1f ;  /* 0x001c1fff14287589 */ /* 0x000fe200000e0000 */
[----:B------:R-:W-:-:S02]  /*bca0*/  ISETP.GE.OR P0, PT, R5, R44, P0 ;  /* 0x0000002c0500720c */ /* 0x000fc40000706670 */
[----:B------:R-:W-:Y:S01]  /*bcb0*/  LEA.HI.X R21, R12, UR7, R7, 0x2, P3 ;  /* 0x000000070c157c11 */ /* 0x000fe200098f1407 */
[----:B------:R-:W-:Y:S01]  /*bcc0*/  SHFL.IDX PT, R42, R20, 0x1, 0x1c1f ;  /* 0x003c1f00142a7f89 */ /* 0x000fe200000e0000 */
[----:B------:R-:W-:Y:S02]  /*bcd0*/  F2FP.F16.F32.PACK_AB R5, R52, R48 ;  /* 0x000000303405723e */ /* 0x000fe400000000ff */
[----:B------:R-:W-:Y:S01]  /*bce0*/  F2FP.F16.F32.PACK_AB R7, R60, R56 ;  /* 0x000000383c07723e */ /* 0x000fe200000000ff */
[----:B------:R-:W1:Y:S01]  /*bcf0*/  SHFL.IDX PT, R41, R21, RZ, 0x1c1f ;  /* 0x001c1fff15297589 */ /* 0x000e6200000e0000 */
[----:B------:R-:W-:Y:S02]  /*bd00*/  F2FP.F16.F32.PACK_AB R12, R129, R195 ;  /* 0x000000c3810c723e */ /* 0x000fe400000000ff */
[----:B0-----:R-:W-:Y:S01]  /*bd10*/  F2FP.F16.F32.PACK_AB R8, R170, R194 ;  /* 0x000000c2aa08723e */ /* 0x001fe200000000ff */
[----:B------:R-:W-:Y:S01]  /*bd20*/  STSM.16.M88.4 [R24], R4 ;  /* 0x0000000418007844 */ /* 0x000fe20000000200 */
[----:B------:R-:W-:-:S02]  /*bd30*/  F2FP.F16.F32.PACK_AB R9, R68, R64 ;  /* 0x000000404409723e */ /* 0x000fc400000000ff */
[----:B------:R-:W-:Y:S01]  /*bd40*/  F2FP.F16.F32.PACK_AB R10, R125, R124 ;  /* 0x0000007c7d0a723e */ /* 0x000fe200000000ff */
[----:B------:R-:W0:Y:S01]  /*bd50*/  SHFL.IDX PT, R43, R21, 0x1, 0x1c1f ;  /* 0x003c1f00152b7f89 */ /* 0x000e2200000e0000 */
[----:B------:R-:W-:Y:S02]  /*bd60*/  F2FP.F16.F32.PACK_AB R11, R76, R72 ;  /* 0x000000484c0b723e */ /* 0x000fe400000000ff */
[----:B------:R-:W-:Y:S02]  /*bd70*/  F2FP.F16.F32.PACK_AB R13, R84, R80 ;  /* 0x00000050540d723e */ /* 0x000fe400000000ff */
[----:B------:R-:W-:Y:S01]  /*bd80*/  F2FP.F16.F32.PACK_AB R14, R133, R132 ;  /* 0x00000084850e723e */ /* 0x000fe200000000ff */
[----:B------:R-:W-:Y:S01]  /*bd90*/  STSM.16.M88.4 [R25], R8 ;  /* 0x0000000819007844 */ /* 0x000fe20000000200 */
[----:B------:R-:W-:Y:S02]  /*bda0*/  F2FP.F16.F32.PACK_AB R15, R92, R88 ;  /* 0x000000585c0f723e */ /* 0x000fe400000000ff */
[----:B------:R-:W-:-:S02]  /*bdb0*/  F2FP.F16.F32.PACK_AB R138, R141, R140 ;  /* 0x0000008c8d8a723e */ /* 0x000fc400000000ff */
[----:B------:R-:W-:Y:S01]  /*bdc0*/  F2FP.F16.F32.PACK_AB R139, R160, R159 ;  /* 0x0000009fa08b723e */ /* 0x000fe200000000ff */
[----:B------:R-:W-:Y:S01]  /*bdd0*/  STSM.16.M88.4 [R26], R12 ;  /* 0x0000000c1a007844 */ /* 0x000fe20000000200 */
[----:B------:R-:W-:Y:S02]  /*bde0*/  F2FP.F16.F32.PACK_AB R160, R145, R144 ;  /* 0x0000009091a0723e */ /* 0x000fe400000000ff */
[----:B------:R-:W-:Y:S01]  /*bdf0*/  LOP3.LUT R116, R117, 0x380, RZ, 0xc0, !PT ;  /* 0x0000038075747812 */ /* 0x000fe200078ec0ff */
[----:B------:R-:W-:Y:S01]  /*be00*/  STSM.16.M88.4 [R27], R136 ;  /* 0x000000881b007844 */ /* 0x000fe20000000200 */
[----:B------:R-:W-:Y:S01]  /*be10*/  UIMAD UR5, UR10, UR8, URZ ;  /* 0x000000080a0572a4 */ /* 0x000fe2000f8e023f */
[----:B------:R-:W-:Y:S02]  /*be20*/  IADD3 R46, R0, UR60, RZ ;  /* 0x0000003c002e7c10 */ /* 0x000fe4000fffe0ff */
[----:B------:R-:W-:Y:S01]  /*be30*/  STSM.16.M88.4 [R30], R160 ;  /* 0x000000a01e007844 */ /* 0x000fe20000000200 */
[----:B------:R-:W-:Y:S01]  /*be40*/  UIMAD.WIDE.U32 UR6, UR11, UR8, URZ ;  /* 0x000000080b0672a5 */ /* 0x000fe2000f8e003f */
[----:B------:R-:W-:Y:S01]  /*be50*/  LOP3.LUT R118, R119, 0x380, RZ, 0xc0, !PT ;  /* 0x0000038077767812 */ /* 0x000fe200078ec0ff */
[----:B------:R-:W-:Y:S01]  /*be60*/  BAR.SYNC.DEFER_BLOCKING 0x1, 0x100 ;  /* 0x0044000000007b1d */ /* 0x000fe20000010000 */
[----:B------:R-:W-:Y:S01]  /*be70*/  UIMAD UR5, UR11, UR9, UR5 ;  /* 0x000000090b0572a4 */ /* 0x000fe2000f8e0205 */
[----:B------:R-:W-:Y:S01]  /*be80*/  IMAD.MOV.U32 R45, RZ, RZ, R46 ;  /* 0x000000ffff2d7224 */ /* 0x000fe200078e002e */
[----:B------:R-:W-:-:S02]  /*be90*/  SHF.R.U64 R116, R116, 0x3, RZ ;  /* 0x0000000374747819 */ /* 0x000fc400000012ff */
[----:B------:R-:W-:Y:S01]  /*bea0*/  SHF.R.U64 R118, R118, 0x3, RZ ;  /* 0x0000000376767819 */ /* 0x000fe200000012ff */
[----:B------:R-:W-:Y:S01]  /*beb0*/  ULDC.64 UR10, c[0x0][0xbf0] ;  /* 0x0002fc00000a7ab9 */ /* 0x000fe20000000a00 */
[----:B-1----:R1:W-:Y:S01]  /*bec0*/  @!P1 ST.E desc[UR36][R40.64], R3 ;  /* 0x0000000328009985 */ /* 0x0023e2000c101924 */
[----:B------:R-:W-:Y:S01]  /*bed0*/  UIMAD UR8, UR12, UR10, URZ ;  /* 0x0000000a0c0872a4 */ /* 0x000fe2000f8e023f */
[----:B------:R-:W-:Y:S01]  /*bee0*/  LOP3.LUT R116, R116, R117, RZ, 0x3c, !PT ;  /* 0x0000007574747212 */ /* 0x000fe200078e3cff */
[----:B------:R-:W-:Y:S01]  /*bef0*/  UIADD3 UR7, UR7, UR5, URZ ;  /* 0x0000000507077290 */ /* 0x000fe2000fffe03f */
[----:B------:R-:W-:Y:S01]  /*bf00*/  LOP3.LUT R118, R118, R119, RZ, 0x3c, !PT ;  /* 0x0000007776767212 */ /* 0x000fe200078e3cff */
[----:B-1----:R-:W1:Y:S01]  /*bf10*/  @P2 LDC R3, c[0x0][0xcec] ;  /* 0x00033b00ff032b82 */ /* 0x002e620000000800 */
[----:B------:R-:W-:Y:S01]  /*bf20*/  UIMAD UR5, UR13, UR11, UR8 ;  /* 0x0000000b0d0572a4 */ /* 0x000fe2000f8e0208 */
[----:B------:R-:W-:Y:S01]  /*bf30*/  IADD3.X R117, RZ, R155, RZ, P6, !PT ;  /* 0x0000009bff757210 */ /* 0x000fe200037fe4ff */
[----:B------:R-:W-:Y:S01]  /*bf40*/  UIMAD.WIDE.U32 UR6, UR13, UR10, UR6 ;  /* 0x0000000a0d0672a5 */ /* 0x000fe2000f8e0006 */
[----:B------:R-:W-:Y:S01]  /*bf50*/  IMAD.X R119, RZ, RZ, R155, P5 ;  /* 0x000000ffff777224 */ /* 0x000fe200028e069b */
[----:B------:R-:W-:Y:S01]  /*bf60*/  ULDC.64 UR8, c[0x0][0xbe0] ;  /* 0x0002f80000087ab9 */ /* 0x000fe20000000a00 */
[----:B0-----:R0:W-:Y:S01]  /*bf70*/  @!P0 ST.E desc[UR36][R42.64], R2 ;  /* 0x000000022a008985 */ /* 0x0011e2000c101924 */
[----:B------:R-:W-:-:S03]  /*bf80*/  UIADD3 UR5, UR7, UR5, URZ ;  /* 0x0000000507057290 */ /* 0x000fc6000fffe03f */
[----:B------:R3:W5:Y:S04]  /*bf90*/  LD.E.128 R20, desc[UR36][R28.64] ;  /* 0x000000241c147980 */ /* 0x000768000c101d00 */
[----:B------:R3:W5:Y:S01]  /*bfa0*/  LD.E.128 R32, desc[UR36][R16.64] ;  /* 0x0000002410207980 */ /* 0x000762000c101d00 */
[----:B-1----:R-:W-:-:S03]  /*bfb0*/  @P2 IMAD.HI.U32 R0, R46, R3, RZ ;  /* 0x000000032e002227 */ /* 0x002fc600078e00ff */
[----:B------:R3:W5:Y:S02]  /*bfc0*/  LD.E.128 R36, desc[UR36][R18.64] ;  /* 0x0000002412247980 */ /* 0x000764000c101d00 */
[----:B--2---:R-:W-:Y:S01]  /*bfd0*/  @P2 SHF.R.U32.HI R45, RZ, R47, R0 ;  /* 0x0000002fff2d2219 */ /* 0x004fe20000011600 */
[----:B0-----:R-:W-:Y:S01]  /*bfe0*/  IMAD.U32 R2, RZ, RZ, UR6 ;  /* 0x00000006ff027e24 */ /* 0x001fe2000f8e00ff */
[----:B------:R-:W5:Y:S02]  /*bff0*/  LD.E.128 R96, desc[UR36][R96.64] ;  /* 0x0000002460607980 */ /* 0x000f64000c101d00 */
[--C-:B------:R-:W-:Y:S01]  /*c000*/  SHF.R.S32.HI R0, RZ, 0x1f, R45.reuse ;  /* 0x0000001fff007819 */ /* 0x100fe2000001142d */
[----:B------:R-:W-:Y:S01]  /*c010*/  IMAD.MOV R47, RZ, RZ, -R45 ;  /* 0x000000ffff2f7224 */ /* 0x000fe200078e0a2d */
[----:B------:R-:W5:Y:S01]  /*c020*/  LD.E.128 R100, desc[UR36][R100.64] ;  /* 0x0000002464647980 */ /* 0x000f62000c101d00 */
[----:B------:R-:W-:Y:S01]  /*c030*/  IMAD.U32 R3, RZ, RZ, UR7 ;  /* 0x00000007ff037e24 */ /* 0x000fe2000f8e00ff */
[----:B------:R-:W-:Y:S01]  /*c040*/  ULDC.64 UR6, c[0x0][0xbd8] ;  /* 0x0002f60000067ab9 */ /* 0x000fe20000000a00 */
[----:B------:R-:W-:Y:S01]  /*c050*/  IMAD.U32 R3, RZ, RZ, UR5 ;  /* 0x00000005ff037e24 */ /* 0x000fe2000f8e00ff */
[----:B------:R3:W5:Y:S01]  /*c060*/  LD.E.128 R4, desc[UR36][R104.64] ;  /* 0x0000002468047980 */ /* 0x000762000c101d00 */
[----:B------:R-:W-:-:S02]  /*c070*/  IMAD R0, R0, UR8, RZ ;  /* 0x0000000800007c24 */ /* 0x000fc4000f8e02ff */
[----:B------:R-:W-:Y:S01]  /*c080*/  IMAD R47, R156, R47, R46 ;  /* 0x0000002f9c2f7224 */ /* 0x000fe200078e022e */
[----:B------:R3:W5:Y:S01]  /*c090*/  LD.E.128 R8, desc[UR36][R106.64] ;  /* 0x000000246a087980 */ /* 0x000762000c101d00 */
[C---:B------:R-:W-:Y:S02]  /*c0a0*/  IMAD R61, R45.reuse, UR9, R0 ;  /* 0x000000092d3d7c24 */ /* 0x040fe4000f8e0200 */
[----:B------:R-:W-:Y:S01]  /*c0b0*/  IMAD.WIDE.U32 R2, R45, UR8, R2 ;  /* 0x000000082d027c25 */ /* 0x000fe2000f8e0002 */
[----:B------:R3:W5:Y:S01]  /*c0c0*/  LD.E.128 R12, desc[UR36][R108.64] ;  /* 0x000000246c0c7980 */ /* 0x000762000c101d00 */
[----:B------:R-:W-:-:S03]  /*c0d0*/  SHF.R.S32.HI R0, RZ, 0x1f, R47 ;  /* 0x0000001fff007819 */ /* 0x000fc6000001142f */
[----:B------:R3:W5:Y:S04]  /*c0e0*/  LD.E.128 R48, desc[UR36][R110.64] ;  /* 0x000000246e307980 */ /* 0x000768000c101d00 */
[----:B------:R3:W5:Y:S04]  /*c0f0*/  LD.E.128 R24, desc[UR36][R112.64] ;  /* 0x0000002470187980 */ /* 0x000768000c101d00 */
[----:B------:R3:W5:Y:S04]  /*c100*/  LD.E.128 R40, desc[UR36][R114.64] ;  /* 0x0000002472287980 */ /* 0x000768000c101d00 */
[----:B------:R3:W5:Y:S04]  /*c110*/  LD.E.128 R28, desc[UR36][R116.64] ;  /* 0x00000024741c7980 */ /* 0x000768000c101d00 */
[----:B------:R3:W5:Y:S04]  /*c120*/  LD.E.128 R56, desc[UR36][R118.64] ;  /* 0x0000002476387980 */ /* 0x000768000c101d00 */
[----:B------:R3:W5:Y:S04]  /*c130*/  LD.E.128 R52, desc[UR36][R120.64] ;  /* 0x0000002478347980 */ /* 0x000768000c101d00 */
[----:B------:R3:W5:Y:S04]  /*c140*/  LD.E.128 R16, desc[UR36][R122.64] ;  /* 0x000000247a107980 */ /* 0x000768000c101d00 */
[----:B------:R-:W5:Y:S01]  /*c150*/  LD.E.128 R124, desc[UR36][R126.64] ;  /* 0x000000247e7c7980 */ /* 0x000f62000c101d00 */
[----:B------:R-:W-:Y:S01]  /*c160*/  VIADD R65, R221, UR60 ;  /* 0x0000003cdd417c36 */ /* 0x000fe20008000000 */
[----:B------:R-:W-:Y:S01]  /*c170*/  IADD3 R3, R3, R61, RZ ;  /* 0x0000003d03037210 */ /* 0x000fe20007ffe0ff */
[----:B------:R-:W-:Y:S01]  /*c180*/  IMAD R0, R0, UR6, RZ ;  /* 0x0000000600007c24 */ /* 0x000fe2000f8e02ff */
[----:B------:R-:W-:Y:S01]  /*c190*/  @!PT LDS RZ, [RZ] ;  /* 0x00000000fffff984 */ /* 0x000fe20000000800 */
[----:B------:R-:W-:Y:S01]  /*c1a0*/  @!PT LDS RZ, [RZ] ;  /* 0x00000000fffff984 */ /* 0x000fe20000000800 */
[----:B------:R-:W-:Y:S01]  /*c1b0*/  @!PT LDS RZ, [RZ] ;  /* 0x00000000fffff984 */ /* 0x000fe20000000800 */
[----:B------:R-:W-:Y:S01]  /*c1c0*/  @!PT LDS RZ, [RZ] ;  /* 0x00000000fffff984 */ /* 0x000fe20000000800 */
[----:B------:R0:W-:Y:S06]  /*c1d0*/  MEMBAR.ALL.CTA ;  /* 0x0000000000007992 */ /* 0x0001ec0000008000 */
[----:B0-----:R-:W0:Y:S01]  /*c1e0*/  FENCE.VIEW.ASYNC.S ;  /* 0x00000000000073c6 */ /* 0x001e220000000000 */
[C---:B------:R-:W-:Y:S01]  /*c1f0*/  VIADD R45, R65.reuse, 0x20 ;  /* 0x00000020412d7836 */ /* 0x040fe20000000000 */
[-C--:B------:R-:W-:Y:S01]  /*c200*/  ISETP.GE.AND P2, PT, R65, R44.reuse, PT ;  /* 0x0000002c4100720c */ /* 0x080fe20003f46270 */
[C---:B------:R-:W-:Y:S01]  /*c210*/  IMAD R61, R47.reuse, UR7, R0 ;  /* 0x000000072f3d7c24 */ /* 0x040fe2000f8e0200 */
[----:B------:R-:W-:Y:S01]  /*c220*/  BSSY B1, `(.L_x_13877) ;  /* 0x0000023000017945 */ /* 0x000fe20003800000 */
[----:B------:R-:W-:Y:S01]  /*c230*/  IMAD.WIDE.U32 R2, R47, UR6, R2 ;  /* 0x000000062f027c25 */ /* 0x000fe2000f8e0002 */
[-C--:B------:R-:W-:Y:S01]  /*c240*/  ISETP.GE.AND P1, PT, R45, R44.reuse, PT ;  /* 0x0000002c2d00720c */ /* 0x080fe20003f26270 */
[----:B------:R-:W-:Y:S01]  /*c250*/  ULDC.64 UR6, c[0x0][0xb80] ;  /* 0x0002e00000067ab9 */ /* 0x000fe20000000a00 */
[----:B------:R-:W-:Y:S01]  /*c260*/  SHF.R.S32.HI R196, RZ, 0x1f, R215 ;  /* 0x0000001fffc47819 */ /* 0x000fe200000114d7 */
[----:B------:R-:W-:Y:S01]  /*c270*/  VIADD R45, R65, 0x40 ;  /* 0x00000040412d7836 */ /* 0x000fe20000000000 */
[C---:B------:R-:W-:Y:S01]  /*c280*/  LEA R0, P3, R2.reuse, UR6, 0x1 ;  /* 0x0000000602007c11 */ /* 0x040fe2000f8608ff */
[----:B------:R-:W-:Y:S01]  /*c290*/  IMAD.IADD R3, R3, 0x1, R61 ;  /* 0x0000000103037824 */ /* 0x000fe200078e023d */
[----:B------:R-:W-:Y:S01]  /*c2a0*/  SHF.R.S32.HI R197, RZ, 0x1f, R216 ;  /* 0x0000001fffc57819 */ /* 0x000fe200000114d8 */
[----:B------:R-:W-:Y:S01]  /*c2b0*/  VIADD R189, R189, 0x32420 ;  /* 0x00032420bdbd7836 */ /* 0x000fe20000000000 */
[----:B------:R-:W-:Y:S01]  /*c2c0*/  ISETP.GE.AND P0, PT, R45, R44, PT ;  /* 0x0000002c2d00720c */ /* 0x000fe20003f06270 */
[----:B0-----:R3:W0:Y:S01]  /*c2d0*/  SHFL.IDX PT, R62, R0, RZ, 0x181f ;  /* 0x00181fff003e7589 */ /* 0x00162200000e0000 */
[----:B------:R-:W-:-:S02]  /*c2e0*/  LEA.HI.X R45, R2, UR7, R3, 0x1, P3 ;  /* 0x00000007022d7c11 */ /* 0x000fc400098f0c03 */
[----:B------:R-:W-:Y:S02]  /*c2f0*/  PRMT R189, RZ, 0x654, R189 ;  /* 0x00000654ffbd7816 */ /* 0x000fe400000000bd */
[----:B------:R-:W-:Y:S01]  /*c300*/  SHF.R.S32.HI R198, RZ, 0x1f, R200 ;  /* 0x0000001fffc67819 */ /* 0x000fe200000114c8 */
[----:B------:R3:W1:Y:S01]  /*c310*/  SHFL.IDX PT, R64, R45, RZ, 0x181f ;  /* 0x00181fff2d407589 */ /* 0x00066200000e0000 */
[----:B------:R3:W-:Y:S01]  /*c320*/  SYNCS.ARRIVE.TRANS64.RED.A1T0 RZ, [R189+URZ], RZ ;  /* 0x000000ffbdff79a7 */ /* 0x0007e2000810043f */
[----:B------:R-:W-:Y:S05]  /*c330*/  @P2 BRA `(.L_x_13878) ;  /* 0x0000000000442947 */ /* 0x000fea0003800000 */
[----:B------:R-:W-:Y:S02]  /*c340*/  ULDC UR5, c[0x0][0xbc8] ;  /* 0x0002f20000057ab9 */ /* 0x000fe40000000800 */
[----:B------:R-:W-:Y:S02]  /*c350*/  ISETP.GE.AND P5, PT, R200, UR5, PT ;  /* 0x00000005c8007c0c */ /* 0x000fe4000bfa6270 */
[----:B------:R-:W-:Y:S02]  /*c360*/  ISETP.GE.AND P4, PT, R216, UR5, PT ;  /* 0x00000005d8007c0c */ /* 0x000fe4000bf86270 */
[----:B------:R-:W-:Y:S02]  /*c370*/  ISETP.GE.AND P3, PT, R215, UR5, PT ;  /* 0x00000005d7007c0c */ /* 0x000fe4000bf66270 */
[----:B------:R-:W-:-:S07]  /*c380*/  ISETP.GE.AND P2, PT, R217, UR5, PT ;  /* 0x00000005d9007c0c */ /* 0x000fce000bf46270 */
[----:B0-----:R-:W-:-:S04]  /*c390*/  @!P5 LEA R2, P6, R200, R62, 0x1 ;  /* 0x0000003ec802d211 */ /* 0x001fc800078c08ff */
[----:B-1----:R-:W-:Y:S02]  /*c3a0*/  @!P5 LEA.HI.X R3, R200, R64, R198, 0x1, P6 ;  /* 0x00000040c803d211 */ /* 0x002fe400030f0cc6 */
        /* <DEDUP_REMOVED lines=10> */
.L_x_13878:
[----:B------:R-:W-:Y:S05]  /*c450*/  BSYNC B1 ;  /* 0x0000000000017941 */ /* 0x000fea0003800000 */
.L_x_13877:
[----:B--2--5:R2:W4:Y:S01]  /*c460*/  SHFL.IDX PT, R48, R45, 0x1, 0x181f ;  /* 0x00381f002d307f89 */ /* 0x02452200000e0000 */
        /* <DEDUP_REMOVED lines=20> */
.L_x_13880:
[----:B------:R-:W-:Y:S05]  /*c5b0*/  BSYNC B1 ;  /* 0x0000000000017941 */ /* 0x000fea0003800000 */
.L_x_13879:
        /* <DEDUP_REMOVED lines=11> */
[----:B------:R-:W-:Y:S02]  /*c670*/  @!P1 LEA R6, P4, R215, R20, 0x1 ;  /* 0x00000014d7069211 */ /* 0x000fe400078808ff */
[----:B------:R-:W-:Y:S02]  /*c680*/  @!P3 LEA.HI.X R3, R200, R22, R198, 0x1, P6 ;  /* 0x00000016c803b211 */ /* 0x000fe400030f0cc6 */
        /* <DEDUP_REMOVED lines=8> */
.L_x_13882:
[----:B------:R-:W-:Y:S05]  /*c710*/  BSYNC B1 ;  /* 0x0000000000017941 */ /* 0x000fea0003800000 */
.L_x_13881:
[----:B0-----:R-:W-:Y:S01]  /*c720*/  VIADD R3, R65, 0x60 ;  /* 0x0000006041037836 */ /* 0x001fe20000000000 */
[----:B------:R0:W0:Y:S04]  /*c730*/  SHFL.IDX PT, R8, R45, 0x3, 0x181f ;  /* 0x00781f002d087f89 */ /* 0x00002800000e0000 */
[----:B------:R-:W-:Y:S01]  /*c740*/  ISETP.GE.AND P0, PT, R3, R44, PT ;  /* 0x0000002c0300720c */ /* 0x000fe20003f06270 */
[----:B--23--:R-:W2:-:S12]  /*c750*/  SHFL.IDX PT, R0, R0, 0x3, 0x181f ;  /* 0x00781f0000007f89 */ /* 0x00ce9800000e0000 */
[----:B------:R-:W-:Y:S05]  /*c760*/  @P0 BRA `(.L_x_13883) ;  /* 0x0000000c004c0947 */ /* 0x000fea0003800000 */
[----:B------:R-:W-:Y:S02]  /*c770*/  ULDC UR5, c[0x0][0xbc8] ;  /* 0x0002f20000057ab9 */ /* 0x000fe40000000800 */
[----:B------:R-:W-:Y:S02]  /*c780*/  ISETP.GE.AND P3, PT, R200, UR5, PT ;  /* 0x00000005c8007c0c */ /* 0x000fe4000bf66270 */
[----:B------:R-:W-:Y:S02]  /*c790*/  ISETP.GE.AND P4, PT, R216, UR5, PT ;  /* 0x00000005d8007c0c */ /* 0x000fe4000bf86270 */
[----:B------:R-:W-:-:S09]  /*c7a0*/  ISETP.GE.AND P5, PT, R215, UR5, PT ;  /* 0x00000005d7007c0c */ /* 0x000fd2000bfa6270 */
[-C--:B--2---:R-:W-:Y:S02]  /*c7b0*/  @!P3 LEA R2, P0, R200, R0.reuse, 0x1 ;  /* 0x00000000c802b211 */ /* 0x084fe400078008ff */
        /* <DEDUP_REMOVED lines=10> */
[----:B---3--:R-:W-:-:S04]  /*c860*/  LEA R2, P0, R217, R0, 0x1 ;  /* 0x00000000d9027211 */ /* 0x008fc800078008ff */
[----:B------:R-:W-:-:S05]  /*c870*/  LEA.HI.X R3, R217, R8, R229, 0x1, P0 ;  /* 0x00000008d9037211 */ /* 0x000fca00000f0ce5 */
[----:B------:R0:W-:Y:S01]  /*c880*/  ST.E.128 desc[UR36][R2.64], R124 ;  /* 0x0000007c02007985 */ /* 0x0001e2000c101d24 */
[----:B------:R-:W-:Y:S05]  /*c890*/  BRA `(.L_x_13883) ;  /* 0x0000000c00007947 */ /* 0x000fea0003800000 */
.L_x_13876:
[----:B------:R-:W0:Y:S01]  /*c8a0*/  LDC R8, c[0x0][0xce8] ;  /* 0x00033a00ff087b82 */ /* 0x000e220000000800 */
[----:B------:R-:W1:Y:S01]  /*c8b0*/  S2R R0, SR_TID.X ;  /* 0x0000000000007919 */ /* 0x000e620000002100 */
[----:B------:R-:W-:Y:S01]  /*c8c0*/  R2UR UR6, R219 ;  /* 0x00000000db0672ca */ /* 0x000fe200000e0000 */
[----:B------:R-:W-:Y:S01]  /*c8d0*/  BSSY B1, `(.L_x_13884) ;  /* 0x0000035000017945 */ /* 0x000fe20003800000 */
[----:B------:R-:W-:Y:S02]  /*c8e0*/  R2UR UR5, R220 ;  /* 0x00000000dc0572ca */ /* 0x000fe400000e0000 */
[----:B------:R-:W-:-:S09]  /*c8f0*/  LEA R6, R218, R221, 0x5 ;  /* 0x000000ddda067211 */ /* 0x000fd200078e28ff */
[----:B------:R-:W-:Y:S02]  /*c900*/  USHF.R.S32.HI UR8, URZ, 0x1f, UR6 ;  /* 0x0000001f3f087899 */ /* 0x000fe40008011406 */
[----:B------:R-:W-:Y:S01]  /*c910*/  USHF.R.S32.HI UR9, URZ, 0x1f, UR5 ;  /* 0x0000001f3f097899 */ /* 0x000fe20008011405 */
[----:B0-----:R-:W-:Y:S01]  /*c920*/  ISETP.NE.AND P1, PT, R8, 0x1, PT ;  /* 0x000000010800780c */ /* 0x001fe20003f25270 */
[----:B-1----:R-:W-:-:S12]  /*c930*/  VIADD R0, R0, 0xffffff80 ;  /* 0xffffff8000007836 */ /* 0x002fd80000000000 */
[----:B------:R-:W0:Y:S01]  /*c940*/  @P1 LDC R9, c[0x0][0xcec] ;  /* 0x00033b00ff091b82 */ /* 0x000e220000000800 */
[----:B------:R-:W-:-:S07]  /*c950*/  ISETP.GE.AND P0, PT, R0, 0x80, PT ;  /* 0x000000800000780c */ /* 0x000fce0003f06270 */
[----:B------:R-:W1:Y:S06]  /*c960*/  @P1 LDC R11, c[0x0][0xcf0] ;  /* 0x00033c00ff0b1b82 */ /* 0x000e6c0000000800 */
        /* <DEDUP_REMOVED lines=13> */
[----:B------:R-:W-:Y:S01]  /*ca40*/  R2UR UR12, R220 ;  /* 0x00000000dc0c72ca */ /* 0x000fe200000e0000 */
[----:B------:R-:W-:-:S08]  /*ca50*/  IMAD.MOV.U32 R2, RZ, RZ, R4 ;  /* 0x000000ffff027224 */ /* 0x000fd000078e0004 */
        /* <DEDUP_REMOVED lines=28> */
.L_x_13885:
[----:B------:R-:W-:Y:S05]  /*cc20*/  BSYNC B1 ;  /* 0x0000000000017941 */ /* 0x000fea0003800000 */
.L_x_13884:
[----:B------:R-:W-:Y:S01]  /*cc30*/  R2UR UR13, R219 ;  /* 0x00000000db0d72ca */ /* 0x000fe200000e0000 */
[----:B------:R-:W-:Y:S01]  /*cc40*/  ULDC.64 UR10, c[0x0][0xbe8] ;  /* 0x0002fa00000a7ab9 */ /* 0x000fe20000000a00 */
[----:B------:R-:W-:Y:S01]  /*cc50*/  R2UR UR12, R220 ;  /* 0x00000000dc0c72ca */ /* 0x000fe200000e0000 */
[----:B------:R-:W-:Y:S01]  /*cc60*/  UIMAD UR5, UR8, UR10, URZ ;  /* 0x0000000a080572a4 */ /* 0x000fe2000f8e023f */
[----:B------:R-:W-:Y:S01]  /*cc70*/  IADD3 R6, R6, UR60, RZ ;  /* 0x0000003c06067c10 */ /* 0x000fe2000fffe0ff */
[----:B------:R-:W-:Y:S01]  /*cc80*/  BSSY B1, `(.L_x_13886) ;  /* 0x000003f000017945 */ /* 0x000fe20003800000 */
[----:B------:R-:W-:Y:S02]  /*cc90*/  SHF.R.S32.HI R16, RZ, 0x1f, R215 ;  /* 0x0000001fff107819 */ /* 0x000fe400000114d7 */
[----:B------:R-:W-:Y:S01]  /*cca0*/  SHF.R.S32.HI R17, RZ, 0x1f, R216 ;  /* 0x0000001fff117819 */ /* 0x000fe200000114d8 */
[----:B0-----:R-:W-:Y:S01]  /*ccb0*/  @P1 IMAD.HI.U32 R0, R6, R9, RZ ;  /* 0x0000000906001227 */ /* 0x001fe200078e00ff */
[----:B------:R-:W-:-:S03]  /*ccc0*/  SHF.R.S32.HI R18, RZ, 0x1f, R200 ;  /* 0x0000001fff127819 */ /* 0x000fc600000114c8 */
[----:B------:R-:W-:Y:S01]  /*ccd0*/  UIMAD.WIDE.U32 UR6, UR13, UR10, URZ ;  /* 0x0000000a0d0672a5 */ /* 0x000fe2000f8e003f */
[----:B--2---:R-:W-:Y:S01]  /*cce0*/  IMAD.MOV.U32 R5, RZ, RZ, R6 ;  /* 0x000000ffff057224 */ /* 0x004fe200078e0006 */
[----:B------:R-:W-:Y:S01]  /*ccf0*/  UIMAD UR5, UR13, UR11, UR5 ;  /* 0x0000000b0d0572a4 */ /* 0x000fe2000f8e0205 */
[----:B-1----:R-:W-:Y:S02]  /*cd00*/  @P1 SHF.R.U32.HI R5, RZ, R11, R0 ;  /* 0x0000000bff051219 */ /* 0x002fe40000011600 */
[----:B------:R-:W-:Y:S01]  /*cd10*/  ULDC.64 UR10, c[0x0][0xbf0] ;  /* 0x0002fc00000a7ab9 */ /* 0x000fe20000000a00 */
[----:B------:R-:W-:Y:S01]  /*cd20*/  UIADD3 UR7, UR7, UR5, URZ ;  /* 0x0000000507077290 */ /* 0x000fe2000fffe03f */
[--C-:B------:R-:W-:Y:S01]  /*cd30*/  SHF.R.S32.HI R0, RZ, 0x1f, R5.reuse ;  /* 0x0000001fff007819 */ /* 0x100fe20000011405 */
[----:B------:R-:W-:Y:S01]  /*cd40*/  UIMAD UR5, UR9, UR10, URZ ;  /* 0x0000000a090572a4 */ /* 0x000fe2000f8e023f */
[----:B------:R-:W-:Y:S01]  /*cd50*/  IMAD.MOV R7, RZ, RZ, -R5 ;  /* 0x000000ffff077224 */ /* 0x000fe200078e0a05 */
[----:B------:R-:W-:-:S02]  /*cd60*/  UIMAD.WIDE.U32 UR6, UR12, UR10, UR6 ;  /* 0x0000000a0c0672a5 */ /* 0x000fc4000f8e0006 */
[----:B------:R-:W-:Y:S01]  /*cd70*/  UIMAD UR5, UR12, UR11, UR5 ;  /* 0x0000000b0c0572a4 */ /* 0x000fe2000f8e0205 */
[----:B------:R-:W-:Y:S01]  /*cd80*/  IMAD R7, R8, R7, R6 ;  /* 0x0000000708077224 */ /* 0x000fe200078e0206 */
[----:B------:R-:W-:Y:S01]  /*cd90*/  ULDC.64 UR8, c[0x0][0xbe0] ;  /* 0x0002f80000087ab9 */ /* 0x000fe20000000a00 */
[----:B------:R-:W-:Y:S01]  /*cda0*/  IADD3 R6, R221, UR60, RZ ;  /* 0x0000003cdd067c10 */ /* 0x000fe2000fffe0ff */
        /* <DEDUP_REMOVED lines=44> */
.L_x_13887:
[----:B------:R-:W-:Y:S05]  /*d070*/  BSYNC B1 ;  /* 0x0000000000017941 */ /* 0x000fea0003800000 */
.L_x_13886:
        /* <DEDUP_REMOVED lines=21> */
.L_x_13889:
[----:B------:R-:W-:Y:S05]  /*d1d0*/  BSYNC B1 ;  /* 0x0000000000017941 */ /* 0x000fea0003800000 */
.L_x_13888:
        /* <DEDUP_REMOVED lines=21> */
.L_x_13891:
[----:B------:R-:W-:Y:S05]  /*d330*/  BSYNC B1 ;  /* 0x0000000000017941 */ /* 0x000fea0003800000 */
.L_x_13890:
        /* <DEDUP_REMOVED lines=22> */
.L_x_13883:
[----:B------:R-:W-:Y:S05]  /*d4a0*/  BSYNC B0 ;  /* 0x0000000000007941 */ /* 0x000fea0003800000 */
.L_x_13875:
[----:B------:R-:W-:Y:S02]  /*d4b0*/  ULDC UR5, c[0x0][0xd38] ;  /* 0x00034e0000057ab9 */ /* 0x000fe40000000800 */
[----:B------:R-:W-:-:S06]  /*d4c0*/  UISETP.GE.AND UP0, UPT, UR4, UR5, UPT ;  /* 0x000000050400728c */ /* 0x000fcc000bf06270 */
[----:B------:R-:W-:-:S13]  /*d4d0*/  PLOP3.LUT P0, PT, PT, PT, UP0, 0x80, 0x0 ;  /* 0x000000000000781c */ /* 0x000fda0003f0f008 */
[----:B------:R-:W-:Y:S05]  /*d4e0*/  @!P0 BRA `(.L_x_13892) ;  /* 0xffffff3800288947 */ /* 0x000fea000383ffff */
[----:B------:R-:W-:Y:S05]  /*d4f0*/  EXIT ;  /* 0x000000000000794d */ /* 0x000fea0003800000 */
.L_x_13833:
        /* <DEDUP_REMOVED lines=31> */
[----:B------:R-:W-:Y:S01]  /*d6f0*/  UIMAD UR41, UR41, UR40, URZ ;  /* 0x00000028292972a4 */ /* 0x000fe2000f8e023f */
[----:B------:R-:W-:Y:S01]  /*d700*/  IMAD.MOV.U32 R18, RZ, RZ, RZ ;  /* 0x000000ffff127224 */ /* 0x000fe200078e00ff */
[----:B------:R-:W-:Y:S01]  /*d710*/  USEL UR4, UR4, 0x1, UP0 ;  /* 0x0000000104047887 */ /* 0x000fe20008000000 */
[----:B------:R-:W-:Y:S01]  /*d720*/  UMOV UR5, 0x400 ;  /* 0x0000040000057882 */ /* 0x000fe20000000000 */
[----:B------:R-:W-:-:S02]  /*d730*/  ULDC UR47, c[0x0][0xc] ;  /* 0x00000300002f7ab9 */ /* 0x000fc40000000800 */
[----:B------:R-:W-:-:S04]  /*d740*/  UIMAD UR42, UR4, UR42, URZ ;  /* 0x0000002a042a72a4 */ /* 0x000fc8000f8e023f */
[----:B------:R-:W-:Y:S02]  /*d750*/  UIADD3 UR4, UR42, 0x5f, URZ ;  /* 0x0000005f2a047890 */ /* 0x000fe4000fffe03f */
[----:B------:R-:W-:Y:S02]  /*d760*/  UIADD3 UR40, UR42, 0x60, -UR40 ;  /* 0x000000602a287890 */ /* 0x000fe4000fffe828 */
[----:B-1----:R-:W-:Y:S02]  /*d770*/  ULEA UR6, UR6, UR5, 0x18 ;  /* 0x0000000506067291 */ /* 0x002fe4000f8ec03f */
[----:B------:R-:W-:Y:S01]  /*d780*/  UIMAD.WIDE UR4, UR4, 0x2aaaaaab, URZ ;  /* 0x2aaaaaab040478a5 */ /* 0x000fe2000f8e023f */
[----:B0-----:R-:W-:-:S03]  /*d790*/  SHF.L.U32 R29, R8, 0x3, RZ ;  /* 0x00000003081d7819 */ /* 0x001fc600000006ff */
[----:B------:R-:W-:Y:S01]  /*d7a0*/  IMAD.U32 R17, RZ, RZ, UR6 ;  /* 0x00000006ff117e24 */ /* 0x000fe2000f8e00ff */
[----:B------:R-:W-:Y:S01]  /*d7b0*/  LOP3.LUT R7, R8, 0x7f, RZ, 0xc0, !PT ;  /* 0x0000007f08077812 */ /* 0x000fe200078ec0ff */
[----:B------:R-:W-:Y:S01]  /*d7c0*/  USHF.R.U32.HI UR39, URZ, 0x1f, UR5 ;  /* 0x0000001f3f277899 */ /* 0x000fe20008011605 */
[C---:B------:R-:W-:Y:S02]  /*d7d0*/  LOP3.LUT R5, R29.reuse, 0x38, RZ, 0xc0, !PT ;  /* 0x000000381d057812 */ /* 0x040fe400078ec0ff */
[----:B------:R-:W-:Y:S01]  /*d7e0*/  LOP3.LUT R0, R29, 0x1f8, RZ, 0xc0, !PT ;  /* 0x000001f81d007812 */ /* 0x000fe200078ec0ff */
[----:B------:R-:W-:Y:S01]  /*d7f0*/  ULEA.HI.SX32 UR39, UR5, UR39, 0x1c ;  /* 0x0000002705277291 */ /* 0x000fe2000f8fe23f */
[C---:B------:R-:W-:Y:S02]  /*d800*/  LOP3.LUT R2, R5.reuse, 0x40, RZ, 0xfc, !PT ;  /* 0x0000004005027812 */ /* 0x040fe400078efcff */
[----:B------:R-:W-:Y:S02]  /*d810*/  ISETP.GE.AND P0, PT, R5, UR7, PT ;  /* 0x0000000705007c0c */ /* 0x000fe4000bf06270 */
[----:B------:R-:W-:-:S02]  /*d820*/  ISETP.GE.AND P2, PT, R2, UR9, PT ;  /* 0x0000000902007c0c */ /* 0x000fc4000bf46270 */
[----:B------:R-:W-:Y:S02]  /*d830*/  ISETP.GE.AND P1, PT, R2, UR7, PT ;  /* 0x0000000702007c0c */ /* 0x000fe4000bf26270 */
[----:B------:R-:W-:Y:S02]  /*d840*/  LOP3.LUT R0, R0, 0x38, R8, 0x78, !PT ;  /* 0x0000003800007812 */ /* 0x000fe400078e7808 */
[----:B------:R-:W-:Y:S02]  /*d850*/  LOP3.LUT R4, R5, 0x80, RZ, 0xfc, !PT ;  /* 0x0000008005047812 */ /* 0x000fe400078efcff */
[----:B------:R-:W-:Y:S02]  /*d860*/  LOP3.LUT R29, R0, 0x200, R29, 0xf8, !PT ;  /* 0x00000200001d7812 */ /* 0x000fe400078ef81d */
[----:B------:R-:W-:Y:S02]  /*d870*/  SEL R0, RZ, 0x1, P0 ;  /* 0x00000001ff007807 */ /* 0x000fe40000000000 */
[----:B------:R-:W-:-:S02]  /*d880*/  SEL R2, RZ, 0xffffffff, P1 ;  /* 0xffffffffff027807 */ /* 0x000fc40000800000 */
[----:B------:R-:W-:Y:S02]  /*d890*/  @P2 LOP3.LUT R16, R16, 0x40000, RZ, 0xfc, !PT ;  /* 0x0004000010102812 */ /* 0x000fe400078efcff */
[----:B------:R-:W-:Y:S02]  /*d8a0*/  SHF.R.U32.HI R35, RZ, 0x3, R7 ;  /* 0x00000003ff237819 */ /* 0x000fe40000011607 */
[----:B------:R-:W-:Y:S02]  /*d8b0*/  @P1 LOP3.LUT R16, R16, 0x10, RZ, 0xfc, !PT ;  /* 0x0000001010101812 */ /* 0x000fe400078efcff */
[----:B------:R-:W-:Y:S02]  /*d8c0*/  LEA R22, R29, R17, 0x1 ;  /* 0x000000111d167211 */ /* 0x000fe400078e08ff */
        /* <DEDUP_REMOVED lines=19> */
[----:B------:R-:W-:Y:S01]  /*da00*/  @P0 LOP3.LUT R16, R16, 0x20000, RZ, 0xfc, !PT ;  /* 0x0002000010100812 */ /* 0x000fe200078efcff */
[----:B------:R0:W-:Y:S01]  /*da10*/  STL [R1+0x4], RZ ;  /* 0x000004ff01007387 */ /* 0x0001e20000100800 */
        /* <DEDUP_REMOVED lines=15> */
[----:B0-----:R-:W-:-:S07]  /*db10*/  @P0 LOP3.LUT R16, R16, 0x80000, RZ, 0xfc, !PT ;  /* 0x0008000010100812 */ /* 0x001fce00078efcff */
.L_x_13946:
        /* <DEDUP_REMOVED lines=22> */
.L_x_13894:
[----:B------:R-:W-:Y:S01]  /*dc80*/  ULDC UR8, c[0x0][0xd54] ;  /* 0x0003550000087ab9 */ /* 0x000fe20000000800 */
[----:B------:R-:W-:Y:S01]  /*dc90*/  UMOV UR6, UR7 ;  /* 0x0000000700067c82 */ /* 0x000fe20008000000 */
[----:B------:R-:W-:-:S11]  /*dca0*/  UISETP.NE.AND UP0, UPT, UR8, 0x1, UPT ;  /* 0x000000010800788c */ /* 0x000fd6000bf05270 */
[----:B------:R-:W-:Y:S02]  /*dcb0*/  @UP0 ULDC.64 UR10, c[0x0][0xd58] ;  /* 0x00035600000a0ab9 */ /* 0x000fe40000000a00 */
[----:B------:R-:W-:-:S04]  /*dcc0*/  UIMAD.WIDE.U32 UR4, UR7, UR10, URZ ;  /* 0x0000000a070472a5 */ /* 0x000fc8000f8e003f */
[----:B------:R-:W-:-:S04]  /*dcd0*/  @UP0 USHF.R.U32.HI UR6, URZ, UR11, UR5 ;  /* 0x0000000b3f060299 */ /* 0x000fc80008011605 */
[----:B------:R-:W-:-:S12]  /*dce0*/  UIMAD UR4, UR6, UR8, URZ ;  /* 0x00000008060472a4 */ /* 0x000fd8000f8e023f */
.L_x_13895:
        /* <DEDUP_REMOVED lines=58> */
.L_x_13897:
        /* <DEDUP_REMOVED lines=20> */
.L_x_13900:
[----:B------:R-:W-:Y:S05]  /*e1d0*/  BSYNC B6 ;  /* 0x0000000000067941 */ /* 0x000fea0003800000 */
.L_x_13899:
        /* <DEDUP_REMOVED lines=19> */
[----:B-1---5:R-:W-:Y:S05]  /*e310*/  CALL.ABS.NOINC R2 ;  /* 0x0000000002007343 */ /* 0x022fea0003c00000 */
.L_x_13903:
[----:B------:R0:W1:Y:S01]  /*e320*/  LDC.64 R2, c[0x4][R19] ;  /* 0x0100000013027b82 */ /* 0x0000620000000a00 */
[----:B------:R-:W-:Y:S01]  /*e330*/  ULDC.64 UR4, c[0x4][0xf0] ;  /* 0x01003c0000047ab9 */ /* 0x000fe20000000a00 */
[----:B------:R-:W-:Y:S01]  /*e340*/  ULDC.64 UR6, c[0x4][0xf8] ;  /* 0x01003e0000067ab9 */ /* 0x000fe20000000a00 */
[----:B------:R-:W-:Y:S02]  /*e350*/  IMAD.U32 R4, RZ, RZ, UR4 ;  /* 0x00000004ff047e24 */ /* 0x000fe4000f8e00ff */
        /* <DEDUP_REMOVED lines=11> */
.L_x_13902:
[----:B------:R-:W-:Y:S05]  /*e410*/  BSYNC B6 ;  /* 0x0000000000067941 */ /* 0x000fea0003800000 */
.L_x_13901:
        /* <DEDUP_REMOVED lines=10> */
[----:B------:R-:W-:-:S04]  /*e4c0*/  ULDC UR4, c[0x0][0xd48] ;  /* 0x0003520000047ab9 */ /* 0x000fc80000000800 */
[----:B------:R1:W5:Y:S01]  /*e4d0*/  @P0 LDG.E R28, desc[UR36][R2.64] ;  /* 0x00000024021c0981 */ /* 0x000362000c1e1900 */
[----:B------:R-:W-:Y:S01]  /*e4e0*/  UMOV UR5, 0xffffffff ;  /* 0xffffffff00057882 */ /* 0x000fe20000000000 */
[----:B------:R-:W-:Y:S02]  /*e4f0*/  IMAD.U32 R0, RZ, RZ, UR44 ;  /* 0x0000002cff007e24 */ /* 0x000fe4000f8e00ff */
[----:B------:R-:W-:Y:S02]  /*e500*/  IMAD.U32 R19, RZ, RZ, UR4 ;  /* 0x00000004ff137e24 */ /* 0x000fe4000f8e00ff */
[----:B------:R-:W-:Y:S01]  /*e510*/  VIADD R0, R0, 0xffffffff ;  /* 0xffffffff00007836 */ /* 0x000fe20000000000 */
[----:B------:R-:W-:Y:S06]  /*e520*/  BRA.DIV UR5, `(.L_x_13904) ;  /* 0x0000003e05e87947 */ /* 0x000fec000b800000 */
.L_x_13963:
        /* <DEDUP_REMOVED lines=21> */
[----:B------:R-:W-:Y:S01]  /*e680*/  @!P0 IMAD R7, R28, R7, R2 ;  /* 0x000000071c078224 */ /* 0x000fe200078e0202 */
[----:B------:R-:W-:-:S05]  /*e690*/  @!P0 MOV R2, R9 ;  /* 0x0000000900028202 */ /* 0x000fca0000000f00 */
        /* <DEDUP_REMOVED lines=19> */
.L_x_13905:
[----:B------:R-:W-:Y:S01]  /*e7d0*/  IMAD R24, R18, 0x8, R17 ;  /* 0x0000000812187824 */ /* 0x000fe200078e0211 */
[----:B------:R-:W-:Y:S01]  /*e7e0*/  SHF.L.U32 R3, R26, 0x1f, RZ ;  /* 0x0000001f1a037819 */ /* 0x000fe200000006ff */
[----:B------:R-:W-:Y:S03]  /*e7f0*/  BSSY B0, `(.L_x_13906) ;  /* 0x0000003000007945 */ /* 0x000fe60003800000 */
[----:B------:R-:W0:Y:S02]  /*e800*/  SYNCS.PHASECHK.TRANS64.TRYWAIT P0, [R24+URZ+0x32440], R3 ;  /* 0x03244003180075a7 */ /* 0x000e24000800017f */
[----:B0-----:R-:W-:Y:S05]  /*e810*/  @!P0 BRA `(.L_x_13907) ;  /* 0x0000003c00588947 */ /* 0x001fea0003800000 */
.L_x_13964:
[----:B------:R-:W-:Y:S05]  /*e820*/  BSYNC B0 ;  /* 0x0000000000007941 */ /* 0x000fea0003800000 */
.L_x_13906:
[----:B------:R-:W-:Y:S01]  /*e830*/  SHF.R.S32.HI R37, RZ, 0x1f, R33 ;  /* 0x0000001fff257819 */ /* 0x000fe20000011421 */
[----:B------:R-:W-:Y:S01]  /*e840*/  ULDC.64 UR4, c[0x0][0x300] ;  /* 0x0000c00000047ab9 */ /* 0x000fe20000000a00 */
[----:B------:R-:W1:Y:S01]  /*e850*/  S2R R6, SR_TID.X ;  /* 0x0000000000067919 */ /* 0x000e620000002100 */
[----:B-----5:R-:W-:Y:S02]  /*e860*/  SHF.R.S32.HI R4, RZ, 0x1f, R25 ;  /* 0x0000001fff047819 */ /* 0x020fe40000011419 */
[----:B------:R-:W-:Y:S01]  /*e870*/  IMAD R2, R37, UR4, RZ ;  /* 0x0000000425027c24 */ /* 0x000fe2000f8e02ff */
[----:B------:R-:W-:Y:S02]  /*e880*/  LOP3.LUT P2, RZ, R16, 0x1, RZ, 0xc0, !PT ;  /* 0x0000000110ff7812 */ /* 0x000fe4000784c0ff */
[----:B------:R2:W-:Y:S01]  /*e890*/  STL [R1], R4 ;  /* 0x0000000401007387 */ /* 0x0005e20000100800 */
[C---:B------:R-:W-:Y:S02]  /*e8a0*/  IMAD R5, R33.reuse, UR5, R2 ;  /* 0x0000000521057c24 */ /* 0x040fe4000f8e0202 */
[----:B0-----:R-:W-:Y:S01]  /*e8b0*/  IMAD.WIDE.U32 R2, R33, UR4, RZ ;  /* 0x0000000421027c25 */ /* 0x001fe2000f8e00ff */
[----:B------:R-:W-:-:S04]  /*e8c0*/  ULDC.64 UR4, c[0x0][0x310] ;  /* 0x0000c40000047ab9 */ /* 0x000fc80000000a00 */
[----:B------:R-:W-:Y:S01]  /*e8d0*/  IADD3 R3, R3, R5, RZ ;  /* 0x0000000503037210 */ /* 0x000fe20007ffe0ff */
        /* <DEDUP_REMOVED lines=22> */
[----:B------:R-:W-:-:S03]  /*ea40*/  @P0 LEA R7, R0, R17, 0x1 ;  /* 0x0000001100070211 */ /* 0x000fc600078e08ff */
        /* <DEDUP_REMOVED lines=22> */
[----:B------:R-:W-:Y:S02]  /*ebb0*/  @P0 LEA R9, R0, R17, 0x1 ;  /* 0x0000001100090211 */ /* 0x000fe400078e08ff */
        /* <DEDUP_REMOVED lines=12> */
.L_x_13978:
        /* <DEDUP_REMOVED lines=10> */
.L_x_13909:
        /* <DEDUP_REMOVED lines=10> */
.L_x_13910:
        /* <DEDUP_REMOVED lines=24> */
.L_x_13912:
[----:B------:R-:W-:Y:S05]  /*ef40*/  BSYNC B6 ;  /* 0x0000000000067941 */ /* 0x000fea0003800000 */
.L_x_13911:
        /* <DEDUP_REMOVED lines=11> */
[----:B--2---:R-:W-:-:S05]  /*f000*/  IMAD.SHL.U32 R20, R20, 0x10, RZ ;  /* 0x0000001014147824 */ /* 0x004fca00078e00ff */
[----:B------:R-:W-:-:S05]  /*f010*/  LOP3.LUT R20, R35, 0x70, R20, 0xf8, !PT ;  /* 0x0000007023147812 */ /* 0x000fca00078ef814 */
[----:B------:R-:W-:-:S04]  /*f020*/  IMAD R34, R34, 0x80, R20 ;  /* 0x0000008022227824 */ /* 0x000fc800078e0214 */
        /* <DEDUP_REMOVED lines=14> */
[----:B0-----:R-:W-:Y:S01]  /*f110*/  MOV R5, UR5 ;  /* 0x0000000500057c02 */ /* 0x001fe20008000f00 */
[----:B------:R-:W-:Y:S02]  /*f120*/  IMAD.MOV R5, RZ, RZ, -R7 ;  /* 0x000000ffff057224 */ /* 0x000fe400078e0a07 */
        /* <DEDUP_REMOVED lines=22> */
[----:B------:R-:W-:Y:S01]  /*f290*/  IMAD.U32 R4, RZ, RZ, UR43 ;  /* 0x0000002bff047e24 */ /* 0x000fe2000f8e00ff */
[----:B------:R-:W-:Y:S01]  /*f2a0*/  LOP3.LUT R16, R16, 0xffffefff, RZ, 0xc0, !PT ;  /* 0xffffefff10107812 */ /* 0x000fe200078ec0ff */
[----:B------:R-:W2:Y:S02]  /*f2b0*/  SHFL.IDX PT, R14, R0, RZ, 0x181f ;  /* 0x00181fff000e7589 */ /* 0x000ea400000e0000 */
[----:B------:R-:W-:Y:S02]  /*f2c0*/  IMAD R4, R4, 0x80, R35 ;  /* 0x0000008004047824 */ /* 0x000fe400078e0223 */
[----:B------:R-:W3:Y:S02]  /*f2d0*/  SHFL.IDX PT, R3, R5, RZ, 0x181f ;  /* 0x00181fff05037589 */ /* 0x000ee400000e0000 */
[C---:B------:R-:W-:Y:S01]  /*f2e0*/  VIADD R6, R4.reuse, 0x10 ;  /* 0x0000001004067836 */ /* 0x040fe20000000000 */
[C---:B------:R-:W-:Y:S01]  /*f2f0*/  ISETP.GE.AND P1, PT, R4.reuse, UR41, PT ;  /* 0x0000002904007c0c */ /* 0x040fe2000bf26270 */
[----:B------:R-:W-:Y:S01]  /*f300*/  VIADD R13, R4, 0x40 ;  /* 0x00000040040d7836 */ /* 0x000fe20000000000 */
[----:B------:R-:W-:Y:S04]  /*f310*/  SHFL.IDX PT, R9, R0, 0x2, 0x181f ;  /* 0x00581f0000097f89 */ /* 0x000fe800000e0000 */
[----:B------:R-:W-:Y:S01]  /*f320*/  SHFL.IDX PT, R8, R5, 0x2, 0x181f ;  /* 0x00581f0005087f89 */ /* 0x000fe200000e0000 */
[----:B------:R-:W-:-:S03]  /*f330*/  ISETP.GE.AND P3, PT, R13, UR41, PT ;  /* 0x000000290d007c0c */ /* 0x000fc6000bf66270 */
[----:B------:R-:W-:Y:S03]  /*f340*/  SHFL.IDX PT, R7, R0, 0x3, 0x181f ;  /* 0x00781f0000077f89 */ /* 0x000fe600000e0000 */
[----:B------:R-:W-:Y:S01]  /*f350*/  @P1 LOP3.LUT R16, R16, 0x1000, RZ, 0xfc, !PT ;  /* 0x0000100010101812 */ /* 0x000fe200078efcff */
[----:B------:R-:W-:Y:S03]  /*f360*/  SHFL.IDX PT, R21, R0, 0x5, 0x181f ;  /* 0x00b81f0000157f89 */ /* 0x000fe600000e0000 */
[----:B------:R-:W-:Y:S01]  /*f370*/  LOP3.LUT R16, R16, 0xfffff7ff, RZ, 0xc0, !PT ;  /* 0xfffff7ff10107812 */ /* 0x000fe200078ec0ff */
[----:B------:R-:W-:Y:S01]  /*f380*/  SHFL.IDX PT, R15, R0, 0x6, 0x181f ;  /* 0x00d81f00000f7f89 */ /* 0x000fe200000e0000 */
[----:B0-----:R-:W-:-:S03]  /*f390*/  SHF.L.U32 R35, R2, 0x3, RZ ;  /* 0x0000000302237819 */ /* 0x001fc600000006ff */
[----:B------:R-:W-:Y:S01]  /*f3a0*/  SHFL.IDX PT, R2, R5, 0x1, 0x181f ;  /* 0x00381f0005027f89 */ /* 0x000fe200000e0000 */
        /* <DEDUP_REMOVED lines=19> */
[C---:B------:R-:W-:Y:S02]  /*f4e0*/  @!P4 LEA R7, P0, R35.reuse, R7, 0x1 ;  /* 0x000000072307c211 */ /* 0x040fe400078008ff */
[----:B------:R-:W-:Y:S02]  /*f4f0*/  LOP3.LUT R16, R16, 0xffbfffff, RZ, 0xc0, !PT ;  /* 0xffbfffff10107812 */ /* 0x000fe400078ec0ff */
[----:B--2---:R-:W-:Y:S02]  /*f500*/  @!P4 IADD3.X R6, RZ, R6, RZ, P0, !PT ;  /* 0x00000006ff06c210 */ /* 0x004fe400007fe4ff */
        /* <DEDUP_REMOVED lines=23> */
[----:B------:R-:W-:Y:S02]  /*f680*/  LOP3.LUT P0, RZ, R16, 0x800, RZ, 0xc0, !PT ;  /* 0x0000080010ff7812 */ /* 0x000fe4000780c0ff */
[----:B------:R-:W-:-:S05]  /*f690*/  @!P6 MOV R2, R12 ;  /* 0x0000000c0002e202 */ /* 0x000fca0000000f00 */
[----:B------:R0:W-:Y:S01]  /*f6a0*/  @!P6 LDGSTS.E.BYPASS.LTC128B.128 [R22+0x18400], desc[UR36][R2.64], !P5 ;  /* 0x184000000216efae */ /* 0x0001e2000e901d64 */
[----:B------:R-:W-:-:S05]  /*f6b0*/  LOP3.LUT P6, RZ, R16, 0x400000, RZ, 0xc0, !PT ;  /* 0x0040000010ff7812 */ /* 0x000fca00078cc0ff */
        /* <DEDUP_REMOVED lines=9> */
[----:B0-----:R-:W-:Y:S01]  /*f750*/  @!P3 MOV R2, R14 ;  /* 0x0000000e0002b202 */ /* 0x001fe20000000f00 */
        /* <DEDUP_REMOVED lines=12> */
.L_x_13995:
[----:B------:R-:W0:Y:S01]  /*f820*/  S2R R0, SR_TID.X ;  /* 0x0000000000007919 */ /* 0x000e220000002100 */
[----:B------:R-:W-:Y:S01]  /*f830*/  VIADD R4, R4, 0x70 ;  /* 0x0000007004047836 */ /* 0x000fe20000000000 */
[----:B------:R-:W-:-:S04]  /*f840*/  LOP3.LUT R16, R16, 0xffffbfff, RZ, 0xc0, !PT ;  /* 0xffffbfff10107812 */ /* 0x000fc800078ec0ff */
[----:B------:R-:W-:-:S13]  /*f850*/  ISETP.GE.AND P1, PT, R4, UR41, PT ;  /* 0x0000002904007c0c */ /* 0x000fda000bf26270 */
[----:B------:R-:W-:Y:S02]  /*f860*/  @P1 LOP3.LUT R16, R16, 0x4000, RZ, 0xfc, !PT ;  /* 0x0000400010101812 */ /* 0x000fe400078efcff */
[----:B0-----:R-:W-:-:S04]  /*f870*/  SHF.L.U32 R0, R0, 0x3, RZ ;  /* 0x0000000300007819 */ /* 0x001fc800000006ff */
        /* <DEDUP_REMOVED lines=9> */
.L_x_13914:
        /* <DEDUP_REMOVED lines=28> */
.L_x_13916:
[----:B------:R-:W-:Y:S05]  /*fad0*/  BSYNC B6 ;  /* 0x0000000000067941 */ /* 0x000fea0003800000 */
.L_x_13915:
        /* <DEDUP_REMOVED lines=34> */
[----:B------:R-:W-:Y:S02]  /*fd00*/  MOV R9, UR8 ;  /* 0x0000000800097c02 */ /* 0x000fe40008000f00 */
        /* <DEDUP_REMOVED lines=30> */
[----:B0-----:R-:W-:-:S04]  /*fef0*/  @!P1 LEA R14, P0, R20, R14, 0x1 ;  /* 0x0000000e140e9211 */ /* 0x001fc800078008ff */
[----:B--2---:R-:W-:Y:S01]  /*ff00*/  @!P1 MOV R2, R14 ;  /* 0x0000000e00029202 */ /* 0x004fe20000000f00 */
[----:B------:R-:W-:Y:S01]  /*ff10*/  @!P1 IMAD.X R5, RZ, RZ, R5, P0 ;  /* 0x000000ffff059224 */ /* 0x000fe200000e0605 */
[----:B------:R-:W0:Y:S03]  /*ff20*/  SHFL.IDX PT, R14, R0, 0x2, 0x181f ;  /* 0x00581f00000e7f89 */ /* 0x000e2600000e0000 */
[----:B------:R-:W-:Y:S02]  /*ff30*/  @!P1 IMAD.MOV.U32 R3, RZ, RZ, R5 ;  /* 0x000000ffff039224 */ /* 0x000fe400078e0005 */
[----:B------:R-:W2:Y:S04]  /*ff40*/  SHFL.IDX PT, R5, R4, 0x2, 0x181f ;  /* 0x00581f0004057f89 */ /* 0x000ea800000e0000 */
        /* <DEDUP_REMOVED lines=24> */
[----:B------:R-:W-:-:S03]  /*100d0*/  @!P6 MOV R3, R5 ;  /* 0x000000050003e202 */ /* 0x000fc60000000f00 */
        /* <DEDUP_REMOVED lines=27> */
[----:B0-----:R-:W-:-:S04]  /*10290*/  @!P1 LEA R14, P0, R20, R14, 0x1 ;  /* 0x0000000e140e9211 */ /* 0x001fc800078008ff */
[----:B--2---:R-:W-:Y:S01]  /*102a0*/  @!P1 IADD3.X R5, RZ, R5, RZ, P0, !PT ;  /* 0x00000005ff059210 */ /* 0x004fe200007fe4ff */
[----:B---3--:R-:W-:-:S04]  /*102b0*/  @!P1 IMAD.MOV.U32 R2, RZ, RZ, R14 ;  /* 0x000000ffff029224 */ /* 0x008fc800078e000e */
[----:B------:R-:W-:Y:S01]  /*102c0*/  @!P1 IMAD.MOV.U32 R3, RZ, RZ, R5 ;  /* 0x000000ffff039224 */ /* 0x000fe200078e0005 */
[----:B------:R0:W2:Y:S04]  /*102d0*/  SHFL.IDX PT, R14, R0, 0x7, 0x181f ;  /* 0x00f81f00000e7f89 */ /* 0x0000a800000e0000 */
[----:B------:R0:W-:Y:S04]  /*102e0*/  @!P1 LDGSTS.E.BYPASS.LTC128B.128 [R22+0x25400], desc[UR36][R2.64], !P2 ;  /* 0x2540000002169fae */ /* 0x0001e8000d101d64 */
[----:B------:R0:W-:Y:S04]  /*102f0*/  @!P1 LDGSTS.E.BYPASS.LTC128B.128 [R22+0x29400], desc[UR36][R2.64+0x80], !P3 ;  /* 0x2940008002169fae */ /* 0x0001e8000d901d64 */
[----:B------:R0:W-:Y:S04]  /*10300*/  @!P1 LDGSTS.E.BYPASS.LTC128B.128 [R22+0x2d400], desc[UR36][R2.64+0x100], !P4 ;  /* 0x2d40010002169fae */ /* 0x0001e8000e101d64 */
[----:B------:R0:W-:Y:S04]  /*10310*/  @!P1 LDGSTS.E.BYPASS.LTC128B.128 [R22+0x31400], desc[UR36][R2.64+0x180], !P5 ;  /* 0x3140018002169fae */ /* 0x0001e8000e901d64 */
[----:B------:R0:W3:Y:S02]  /*10320*/  SHFL.IDX PT, R5, R4, 0x7, 0x181f ;  /* 0x00f81f0004057f89 */ /* 0x0000e400000e0000 */
.L_x_14013:
        /* <DEDUP_REMOVED lines=12> */
.L_x_13918:
        /* <DEDUP_REMOVED lines=18> */
.L_x_14014:
[----:B------:R-:W-:Y:S05]  /*10510*/  BSYNC B0 ;  /* 0x0000000000007941 */ /* 0x000fea0003800000 */
.L_x_13919:
[----:B------:R-:W-:-:S13]  /*10520*/  LOP3.LUT P0, RZ, R16, 0x2000, RZ, 0xc0, !PT ;  /* 0x0000200010ff7812 */ /* 0x000fda000780c0ff */
[----:B------:R-:W-:Y:S05]  /*10530*/  @!P0 BRA `(.L_x_13921) ;  /* 0x0000000000048947 */ /* 0x000fea0003800000 */
[----:B------:R-:W-:Y:S01]  /*10540*/  BPT.TRAP 0x1 ;  /* 0x000000040000795c */ /* 0x000fe20000300000 */
.L_x_13921:
[----:B------:R-:W-:Y:S01]  /*10550*/  SHF.L.U32 R3, R26, 0x1f, RZ ;  /* 0x0000001f1a037819 */ /* 0x000fe200000006ff */
[----:B------:R-:W-:Y:S03]  /*10560*/  BSSY B0, `(.L_x_13922) ;  /* 0x0000003000007945 */ /* 0x000fe60003800000 */
[----:B------:R-:W2:Y:S02]  /*10570*/  SYNCS.PHASECHK.TRANS64.TRYWAIT P0, [R24+URZ+0x32460], R3 ;  /* 0x03246003180075a7 */ /* 0x000ea4000800017f */
[----:B--2---:R-:W-:Y:S05]  /*10580*/  @!P0 BRA `(.L_x_13923) ;  /* 0x0000003c00488947 */ /* 0x004fea0003800000 */
.L_x_14015:
[----:B------:R-:W-:Y:S05]  /*10590*/  BSYNC B0 ;  /* 0x0000000000007941 */ /* 0x000fea0003800000 */
.L_x_13922:
[----:B------:R-:W3:Y:S01]  /*105a0*/  LDL.LU R4, [R1] ;  /* 0x0000000001047983 */ /* 0x000ee20000300800 */
        /* <DEDUP_REMOVED lines=13> */
[----:B------:R-:W-:Y:S02]  /*10680*/  IADD3 R3, R3, R5, RZ ;  /* 0x0000000503037210 */ /* 0x000fe40007ffe0ff */
        /* <DEDUP_REMOVED lines=80> */
.L_x_14029:
        /* <DEDUP_REMOVED lines=15> */
.L_x_13925:
        /* <DEDUP_REMOVED lines=10> */
.L_x_13926:
[----:B------:R-:W-:Y:S01]  /*10d20*/  UISETP.GE.AND UP0, UPT, UR44, 0x2, UPT ;  /* 0x000000022c00788c */ /* 0x000fe2000bf06270 */
[----:B------:R2:W-:Y:S05]  /*10d30*/  SYNCS.ARRIVE.TRANS64.A1T0 RZ, [R24+URZ+0x32450], RZ ;  /* 0x032450ff18ff79a7 */ /* 0x0005ea000810003f */
[----:B------:R-:W-:-:S13]  /*10d40*/  PLOP3.LUT P0, PT, PT, PT, UP0, 0x40, 0x0 ;  /* 0x000000000000781c */ /* 0x000fda0003f0e808 */
[----:B--2---:R-:W-:Y:S05]  /*10d50*/  @P0 BRA `(.L_x_13927) ;  /* 0x0000000c00680947 */ /* 0x004fea0003800000 */
[----:B------:R-:W-:Y:S01]  /*10d60*/  UIADD3 UR4, UR44, -0x2, URZ ;  /* 0xfffffffe2c047890 */ /* 0x000fe2000fffe03f */
[----:B------:R-:W-:Y:S05]  /*10d70*/  BSSY B0, `(.L_x_13927) ;  /* 0x00000d8000007945 */ /* 0x000fea0003800000 */
[----:B------:R-:W-:-:S07]  /*10d80*/  IMAD.U32 R20, RZ, RZ, UR4 ;  /* 0x00000004ff147e24 */ /* 0x000fce000f8e00ff */
.L_x_13940:
        /* <DEDUP_REMOVED lines=29> */
[----:B------:R-:W-:-:S02]  /*10f60*/  ISETP.NE.AND P0, PT, R18, 0x2, PT ;  /* 0x000000021200780c */ /* 0x000fc40003f05270 */
[----:B------:R-:W-:Y:S01]  /*10f70*/  MOV R2, R20 ;  /* 0x0000001400027202 */ /* 0x000fe20000000f00 */
[----:B------:R-:W-:Y:S01]  /*10f80*/  IMAD R5, R5, UR4, R8 ;  /* 0x0000000405057c24 */ /* 0x000fe2000f8e0208 */
[----:B------:R-:W-:Y:S01]  /*10f90*/  SEL R3, RZ, 0x1, P0 ;  /* 0x00000001ff037807 */ /* 0x000fe20000000000 */
[----:B------:R0:W5:Y:S01]  /*10fa0*/  @!P2 LDG.E R4, desc[UR36][R6.64] ;  /* 0x000000240604a981 */ /* 0x000162000c1e1900 */
[----:B------:R-:W-:Y:S01]  /*10fb0*/  SEL R18, R18, RZ, P0 ;  /* 0x000000ff12127207 */ /* 0x000fe20000000000 */
[----:B------:R-:W-:Y:S01]  /*10fc0*/  VIADD R20, R20, 0xffffffff ;  /* 0xffffffff14147836 */ /* 0x000fe20000000000 */
[----:B------:R-:W-:Y:S02]  /*10fd0*/  LOP3.LUT R26, R26, R3, RZ, 0x3c, !PT ;  /* 0x000000031a1a7212 */ /* 0x000fe400078e3cff */
[----:B------:R-:W-:Y:S01]  /*10fe0*/  ISETP.GT.AND P2, PT, R2, RZ, PT ;  /* 0x000000ff0200720c */ /* 0x000fe20003f44270 */
[----:B-1----:R-:W-:-:S12]  /*10ff0*/  @!P1 BRA `(.L_x_13928) ;  /* 0x0000000000049947 */ /* 0x002fd80003800000 */
[----:B------:R-:W-:Y:S01]  /*11000*/  BPT.TRAP 0x1 ;  /* 0x000000040000795c */ /* 0x000fe20000300000 */
.L_x_13928:
[----:B------:R-:W-:Y:S01]  /*11010*/  IMAD R10, R18, 0x8, R17 ;  /* 0x00000008120a7824 */ /* 0x000fe200078e0211 */
[----:B------:R-:W-:Y:S01]  /*11020*/  SHF.L.U32 R25, R26, 0x1f, RZ ;  /* 0x0000001f1a197819 */ /* 0x000fe200000006ff */
[----:B------:R-:W-:Y:S01]  /*11030*/  BSSY B1, `(.L_x_13929) ;  /* 0x0000004000017945 */ /* 0x000fe20003800000 */
[----:B------:R-:W-:Y:S02]  /*11040*/  SHF.R.S32.HI R23, RZ, 0x1f, R5 ;  /* 0x0000001fff177819 */ /* 0x000fe40000011405 */
[----:B------:R-:W2:Y:S02]  /*11050*/  SYNCS.PHASECHK.TRANS64.TRYWAIT P0, [R10+URZ+0x32440], R25 ;  /* 0x032440190a0075a7 */ /* 0x000ea4000800017f */
[----:B--2---:R-:W-:Y:S05]  /*11060*/  @!P0 BRA `(.L_x_13930) ;  /* 0x0000003800e88947 */ /* 0x004fea0003800000 */
.L_x_14030:
[----:B------:R-:W-:Y:S05]  /*11070*/  BSYNC B1 ;  /* 0x0000000000017941 */ /* 0x000fea0003800000 */
.L_x_13929:
        /* <DEDUP_REMOVED lines=33> */
[----:B----4-:R-:W-:-:S05]  /*11290*/  IADD3.X R7, RZ, R7, RZ, P0, !PT ;  /* 0x00000007ff077210 */ /* 0x010fca00007fe4ff */
        /* <DEDUP_REMOVED lines=17> */
.L_x_14044:
        /* <DEDUP_REMOVED lines=8> */
.L_x_13932:
        /* <DEDUP_REMOVED lines=10> */
.L_x_13933:
[----:B------:R1:W-:Y:S01]  /*114d0*/  SYNCS.ARRIVE.TRANS64.A1T0 RZ, [R10+URZ+0x32430], RZ ;  /* 0x032430ff0aff79a7 */ /* 0x0003e2000810003f */
[----:B------:R-:W-:Y:S05]  /*114e0*/  @!P3 BRA `(.L_x_13934) ;  /* 0x000000000004b947 */ /* 0x000fea0003800000 */
[----:B------:R-:W-:Y:S01]  /*114f0*/  BPT.TRAP 0x1 ;  /* 0x000000040000795c */ /* 0x000fe20000300000 */
.L_x_13934:
[----:B------:R-:W3:Y:S01]  /*11500*/  SYNCS.PHASECHK.TRANS64.TRYWAIT P0, [R10+URZ+0x32460], R25 ;  /* 0x032460190a0075a7 */ /* 0x000ee2000800017f */
[----:B------:R-:W-:Y:S04]  /*11510*/  BSSY B1, `(.L_x_13935) ;  /* 0x0000002000017945 */ /* 0x000fe80003800000 */
[----:B---3--:R-:W-:Y:S05]  /*11520*/  @!P0 BRA `(.L_x_13936) ;  /* 0x0000003c005c8947 */ /* 0x008fea0003800000 */
.L_x_14045:
[----:B------:R-:W-:Y:S05]  /*11530*/  BSYNC B1 ;  /* 0x0000000000017941 */ /* 0x000fea0003800000 */
.L_x_13935:
        /* <DEDUP_REMOVED lines=62> */
[----:B------:R4:W0:Y:S01]  /*11920*/  SHFL.IDX PT, R14, R21, 0x5, 0x181f ;  /* 0x00b81f00150e7f89 */ /* 0x00082200000e0000 */
[----:B------:R-:W-:-:S05]  /*11930*/  IADD3.X R3, RZ, R25, RZ, P0, !PT ;  /* 0x00000019ff037210 */ /* 0x000fca00007fe4ff */
[----:B------:R4:W-:Y:S04]  /*11940*/  LDGSTS.E.BYPASS.LTC128B.128 [R23+0x2400], desc[UR36][R2.64], !P5 ;  /* 0x0240000002177fae */ /* 0x0009e8000e901d64 */
[----:B------:R4:W-:Y:S04]  /*11950*/  LDGSTS.E.BYPASS.LTC128B.128 [R23+0x5400], desc[UR36][R2.64+0x80], !P4 ;  /* 0x0540008002177fae */ /* 0x0009e8000e101d64 */
[----:B------:R4:W-:Y:S04]  /*11960*/  LDGSTS.E.BYPASS.LTC128B.128 [R23+0x8400], desc[UR36][R2.64+0x100], !P3 ;  /* 0x0840010002177fae */ /* 0x0009e8000d901d64 */
[----:B------:R4:W-:Y:S02]  /*11970*/  LDGSTS.E.BYPASS.LTC128B.128 [R23+0xb400], desc[UR36][R2.64+0x180], !P1 ;  /* 0x0b40018002177fae */ /* 0x0009e4000c901d64 */
.L_x_14059:
        /* <DEDUP_REMOVED lines=11> */
.L_x_13938:
        /* <DEDUP_REMOVED lines=10> */
.L_x_13939:
[----:B------:R2:W-:Y:S01]  /*11ad0*/  SYNCS.ARRIVE.TRANS64.A1T0 RZ, [R10+URZ+0x32450], RZ ;  /* 0x032450ff0aff79a7 */ /* 0x0005e2000810003f */
[----:B------:R-:W-:Y:S05]  /*11ae0*/  @P2 BRA `(.L_x_13940) ;  /* 0xfffffff000a82947 */ /* 0x000fea000383ffff */
[----:B------:R-:W-:Y:S05]  /*11af0*/  BSYNC B0 ;  /* 0x0000000000007941 */ /* 0x000fea0003800000 */
.L_x_13927:
        /* <DEDUP_REMOVED lines=21> */
.L_x_13942:
[----:B------:R-:W-:Y:S05]  /*11c50*/  BSYNC B0 ;  /* 0x0000000000007941 */ /* 0x000fea0003800000 */
.L_x_13941:
[----:B------:R-:W-:-:S07]  /*11c60*/  LOP3.LUT R26, R26, R5, RZ, 0x3c, !PT ;  /* 0x000000051a1a7212 */ /* 0x000fce00078e3cff */
.L_x_13898:
[----:B------:R-:W-:Y:S05]  /*11c70*/  BSYNC B7 ;  /* 0x0000000000077941 */ /* 0x000fea0003800000 */
.L_x_13896:
        /* <DEDUP_REMOVED lines=11> */
.L_x_13943:
[----:B------:R-:W-:-:S03]  /*11d30*/  UMOV UR4, 0xffffffff ;  /* 0xffffffff00047882 */ /* 0x000fc60000000000 */
[----:B------:R-:W-:Y:S05]  /*11d40*/  BRA.DIV UR4, `(.L_x_13945) ;  /* 0x0000003e04307947 */ /* 0x000fea000b800000 */
[----:B------:R3:W4:Y:S02]  /*11d50*/  SHFL.IDX PT, R14, R32, RZ, 0x1f ;  /* 0x00001fff200e7589 */ /* 0x00072400000e0000 */
.L_x_14062:
        /* <DEDUP_REMOVED lines=8> */
.L_x_13944:
[----:B------:R-:W-:Y:S02]  /*11de0*/  ULDC UR4, c[0x0][0xd38] ;  /* 0x00034e0000047ab9 */ /* 0x000fe40000000800 */
[----:B----4-:R-:W-:-:S13]  /*11df0*/  ISETP.GE.AND P0, PT, R32, UR4, PT ;  /* 0x0000000420007c0c */ /* 0x010fda000bf06270 */
[----:B------:R-:W-:Y:S05]  /*11e00*/  @!P0 BRA `(.L_x_13946) ;  /* 0xffffffbc00448947 */ /* 0x000fea000383ffff */
.L_x_13893:
        /* <DEDUP_REMOVED lines=12> */
.L_x_14063:
[----:B------:R-:W-:Y:S05]  /*11ed0*/  BSYNC B0 ;  /* 0x0000000000007941 */ /* 0x000fea0003800000 */
.L_x_13947:
[----:B------:R-:W-:-:S03]  /*11ee0*/  UMOV UR4, 0xffffffff ;  /* 0xffffffff00047882 */ /* 0x000fc60000000000 */
[----:B------:R-:W-:Y:S05]  /*11ef0*/  BRA.DIV UR4, `(.L_x_13949) ;  /* 0x0000003e04007947 */ /* 0x000fea000b800000 */
[----:B0-----:R-:W0:Y:S02]  /*11f00*/  S2R R0, SR_TID.X ;  /* 0x0000000000007919 */ /* 0x001e240000002100 */
[----:B0-----:R-:W-:-:S04]  /*11f10*/  SHF.R.U32.HI R0, RZ, 0x5, R0 ;  /* 0x00000005ff007819 */ /* 0x001fc80000011600 */
[----:B------:R-:W-:-:S05]  /*11f20*/  LOP3.LUT R0, R0, 0x3, RZ, 0xc0, !PT ;  /* 0x0000000300007812 */ /* 0x000fca00078ec0ff */
[----:B------:R0:W1:Y:S02]  /*11f30*/  SHFL.IDX PT, R14, R0, RZ, 0x1f ;  /* 0x00001fff000e7589 */ /* 0x00006400000e0000 */
.L_x_14066:
[----:B-1----:R-:W-:Y:S01]  /*11f40*/  ISETP.NE.AND P0, PT, R14, RZ, PT ;  /* 0x000000ff0e00720c */ /* 0x002fe20003f05270 */
[----:B------:R-:W-:-:S12]  /*11f50*/  BSSY B0, `(.L_x_13950) ;  /* 0x0000026000007945 */ /* 0x000fd80003800000 */
[----:B------:R-:W-:Y:S05]  /*11f60*/  @P0 BRA `(.L_x_13951) ;  /* 0x0000000000900947 */ /* 0x000fea0003800000 */
[----:B------:R-:W-:-:S03]  /*11f70*/  UMOV UR4, 0xffffffff ;  /* 0xffffffff00047882 */ /* 0x000fc60000000000 */
[----:B------:R-:W-:Y:S05]  /*11f80*/  BRA.DIV UR4, `(.L_x_13952) ;  /* 0x0000003e04107947 */ /* 0x000fea000b800000 */
[----:B------:R-:W-:-:S13]  /*11f90*/  ELECT P6, URZ, PT ;  /* 0x00000000003f782f */ /* 0x000fda00038c0000 */
.L_x_14069:
[----:B------:R-:W-:Y:S05]  /*11fa0*/  @!P6 BRA `(.L_x_13951) ;  /* 0x000000000080e947 */ /* 0x000fea0003800000 */
[----:B0-----:R-:W4:Y:S02]  /*11fb0*/  LDL R0, [R1+0xc] ;  /* 0x00000c0001007983 */ /* 0x001f240000100800 */
[----:B----4-:R-:W-:-:S13]  /*11fc0*/  R2UR UR4, R0 ;  /* 0x00000000000472ca */ /* 0x010fda00000e0000 */
[----:B------:R-:W-:-:S06]  /*11fd0*/  ULOP3.LUT UR4, UR4, 0x2, URZ, 0xfc, !UPT ;  /* 0x0000000204047892 */ /* 0x000fcc000f8efc3f */
[----:B------:R-:W-:-:S04]  /*11fe0*/  MOV R0, UR4 ;  /* 0x0000000400007c02 */ /* 0x000fc80008000f00 */
[----:B------:R-:W-:-:S13]  /*11ff0*/  ISETP.NE.AND P0, PT, R0, 0x3, PT ;  /* 0x000000030000780c */ /* 0x000fda0003f05270 */
[----:B------:R-:W-:Y:S05]  /*12000*/  @!P0 BRA `(.L_x_13953) ;  /* 0x0000000000048947 */ /* 0x000fea0003800000 */
[----:B------:R-:W-:Y:S01]  /*12010*/  BPT.TRAP 0x1 ;  /* 0x000000040000795c */ /* 0x000fe20000300000 */
.L_x_13953:
[----:B------:R-:W-:Y:S01]  /*12020*/  IMAD R5, R18, 0x8, R7 ;  /* 0x0000000812057824 */ /* 0x000fe200078e0207 */
[----:B------:R-:W-:Y:S01]  /*12030*/  SHF.L.U32 R0, R26, 0x1f, RZ ;  /* 0x0000001f1a007819 */ /* 0x000fe200000006ff */
[----:B------:R-:W-:-:S03]  /*12040*/  VIADD R18, R18, 0x1 ;  /* 0x0000000112127836 */ /* 0x000fc60000000000 */
[----:B------:R-:W0:Y:S02]  /*12050*/  SYNCS.PHASECHK.TRANS64.TRYWAIT P1, [R5+URZ+0x32440], R0 ;  /* 0x03244000050075a7 */ /* 0x000e24000802017f */
[----:B------:R-:W-:-:S04]  /*12060*/  ISETP.NE.AND P2, PT, R18, 0x2, PT ;  /* 0x000000021200780c */ /* 0x000fc80003f45270 */
[----:B------:R-:W-:Y:S01]  /*12070*/  SEL R3, RZ, 0x1, P2 ;  /* 0x00000001ff037807 */ /* 0x000fe20001000000 */
[----:B0-----:R-:W-:Y:S08]  /*12080*/  @!P1 BRA `(.L_x_13954) ;  /* 0x0000003800f09947 */ /* 0x001ff00003800000 */
.L_x_14070:
[----:B------:R-:W-:Y:S02]  /*12090*/  SEL R18, R18, RZ, P2 ;  /* 0x000000ff12127207 */ /* 0x000fe40001000000 */
[----:B------:R-:W-:Y:S01]  /*120a0*/  LOP3.LUT R2, R26, R3, RZ, 0x3c, !PT ;  /* 0x000000031a027212 */ /* 0x000fe200078e3cff */
[----:B------:R-:W-:Y:S06]  /*120b0*/  @!P0 BRA `(.L_x_13955) ;  /* 0x0000000000048947 */ /* 0x000fec0003800000 */
[----:B------:R-:W-:Y:S01]  /*120c0*/  BPT.TRAP 0x1 ;  /* 0x000000040000795c */ /* 0x000fe20000300000 */
.L_x_13955:
[----:B------:R-:W-:Y:S01]  /*120d0*/  IMAD R3, R18, 0x8, R7 ;  /* 0x0000000812037824 */ /* 0x000fe200078e0207 */
[----:B------:R-:W-:-:S04]  /*120e0*/  SHF.L.U32 R2, R2, 0x1f, RZ ;  /* 0x0000001f02027819 */ /* 0x000fc800000006ff */
[----:B------:R-:W1:Y:S02]  /*120f0*/  SYNCS.PHASECHK.TRANS64.TRYWAIT P1, [R3+URZ+0x32440], R2 ;  /* 0x03244002030075a7 */ /* 0x000e64000802017f */
[----:B-1----:R-:W-:Y:S05]  /*12100*/  @!P1 BRA `(.L_x_13956) ;  /* 0x0000003800e49947 */ /* 0x002fea0003800000 */
.L_x_14071:
[----:B------:R-:W-:Y:S05]  /*12110*/  @!P0 BRA `(.L_x_13957) ;  /* 0x0000000000048947 */ /* 0x000fea0003800000 */
[----:B------:R-:W-:Y:S01]  /*12120*/  BPT.TRAP 0x1 ;  /* 0x000000040000795c */ /* 0x000fe20000300000 */
.L_x_13957:
[----:B------:R-:W4:Y:S02]  /*12130*/  SYNCS.PHASECHK.TRANS64.TRYWAIT P1, [R5+URZ+0x32460], R0 ;  /* 0x03246000050075a7 */ /* 0x000f24000802017f */
[----:B----4-:R-:W-:Y:S05]  /*12140*/  @!P1 BRA `(.L_x_13958) ;  /* 0x0000003800e89947 */ /* 0x010fea0003800000 */
.L_x_14072:
[----:B------:R-:W-:Y:S05]  /*12150*/  @!P0 BRA `(.L_x_13959) ;  /* 0x0000000000048947 */ /* 0x000fea0003800000 */
[----:B------:R-:W-:Y:S01]  /*12160*/  BPT.TRAP 0x1 ;  /* 0x000000040000795c */ /* 0x000fe20000300000 */
.L_x_13959:
[----:B------:R0:W0:Y:S02]  /*12170*/  SYNCS.PHASECHK.TRANS64.TRYWAIT P0, [R3+URZ+0x32460], R2 ;  /* 0x03246002030075a7 */ /* 0x000024000800017f */
[----:B0-----:R-:W-:Y:S05]  /*12180*/  @!P0 NANOSLEEP.SYNCS 0x989680 ;  /* 0x009896800000895d */ /* 0x001fea0003900000 */
[----:B------:R-:W0:Y:S02]  /*12190*/  @!P0 SYNCS.PHASECHK.TRANS64 P0, [R3+URZ+0x32460], R2 ;  /* 0x03246002030085a7 */ /* 0x000e24000800007f */
[----:B0-----:R-:W-:Y:S05]  /*121a0*/  @!P0 BRA `(.L_x_13959) ;  /* 0xfffffffc00f08947 */ /* 0x001fea000383ffff */
.L_x_13951:
[----:B------:R-:W-:Y:S05]  /*121b0*/  BSYNC B0 ;  /* 0x0000000000007941 */ /* 0x000fea0003800000 */
.L_x_13950:
[----:B------:R-:W-:Y:S05]  /*121c0*/  EXIT ;  /* 0x000000000000794d */ /* 0x000fea0003800000 */
.L_x_13839:
[----:B0-----:R-:W-:-:S04]  /*121d0*/  IMAD.U32 R3, RZ, RZ, UR40 ;  /* 0x00000028ff037e24 */ /* 0x001fc8000f8e00ff */
[----:B------:R0:W1:Y:S03]  /*121e0*/  SYNCS.PHASECHK.TRANS64.TRYWAIT P0, [R3+URZ+0x32400], R0 ;  /* 0x03240000030075a7 */ /* 0x000066000800017f */
[----:B-1----:R-:W-:Y:S05]  /*121f0*/  @!P0 NANOSLEEP.SYNCS 0x989680 ;  /* 0x009896800000895d */ /* 0x002fea0003900000 */
[----:B------:R-:W1:Y:S02]  /*12200*/  @!P0 SYNCS.PHASECHK.TRANS64 P0, [R3+URZ+0x32400], R0 ;  /* 0x03240000030085a7 */ /* 0x000e64000800007f */
[----:B-1----:R-:W-:Y:S05]  /*12210*/  @!P0 BRA `(.L_x_13839) ;  /* 0xfffffffc00ec8947 */ /* 0x002fea000383ffff */
[----:B------:R-:W-:Y:S05]  /*12220*/  BRA `(.L_x_13960) ;  /* 0xfffffef400d07947 */ /* 0x000fea000383ffff */
.L_x_13843:
[----:B0-----:R-:W-:-:S04]  /*12230*/  IMAD.U32 R3, RZ, RZ, UR6 ;  /* 0x00000006ff037e24 */ /* 0x001fc8000f8e00ff */
[----:B------:R0:W2:Y:S03]  /*12240*/  SYNCS.PHASECHK.TRANS64.TRYWAIT P1, [R3+URZ+0x32430], R2 ;  /* 0x03243002030075a7 */ /* 0x0000a6000802017f */
[----:B--2---:R-:W-:Y:S05]  /*12250*/  @!P1 NANOSLEEP.SYNCS 0x989680 ;  /* 0x009896800000995d */ /* 0x004fea0003900000 */
[----:B------:R-:W2:Y:S02]  /*12260*/  @!P1 SYNCS.PHASECHK.TRANS64 P1, [R3+URZ+0x32430], R2 ;  /* 0x03243002030095a7 */ /* 0x000ea4000802007f */
[----:B--2---:R-:W-:Y:S05]  /*12270*/  @!P1 BRA `(.L_x_13843) ;  /* 0xfffffffc00ec9947 */ /* 0x004fea000383ffff */
[----:B------:R-:W-:Y:S05]  /*12280*/  BRA `(.L_x_13842) ;  /* 0xfffffef400f87947 */ /* 0x000fea000383ffff */
.L_x_13844:
[----:B0-----:R-:W-:-:S04]  /*12290*/  IMAD.U32 R3, RZ, RZ, UR40 ;  /* 0x00000028ff037e24 */ /* 0x001fc8000f8e00ff */
[----:B------:R0:W2:Y:S03]  /*122a0*/  SYNCS.PHASECHK.TRANS64.TRYWAIT P1, [R3+URZ+0x32410], R0 ;  /* 0x03241000030075a7 */ /* 0x0000a6000802017f */
[----:B--2---:R-:W-:Y:S05]  /*122b0*/  @!P1 NANOSLEEP.SYNCS 0x989680 ;  /* 0x009896800000995d */ /* 0x004fea0003900000 */
[----:B------:R-:W2:Y:S02]  /*122c0*/  @!P1 SYNCS.PHASECHK.TRANS64 P1, [R3+URZ+0x32410], R0 ;  /* 0x03241000030095a7 */ /* 0x000ea4000802007f */
[----:B--2---:R-:W-:Y:S05]  /*122d0*/  @!P1 BRA `(.L_x_13844) ;  /* 0xfffffffc00ec9947 */ /* 0x004fea000383ffff */
[----:B------:R-:W-:Y:S05]  /*122e0*/  BRA `(.L_x_13961) ;  /* 0xfffffef800a07947 */ /* 0x000fea000383ffff */
.L_x_13848:
[----:B0-----:R-:W-:-:S04]  /*122f0*/  MOV R3, UR6 ;  /* 0x0000000600037c02 */ /* 0x001fc80008000f00 */
[----:B------:R0:W3:Y:S03]  /*12300*/  SYNCS.PHASECHK.TRANS64.TRYWAIT P1, [R3+URZ+0x32450], R2 ;  /* 0x03245002030075a7 */ /* 0x0000e6000802017f */
[----:B---3--:R-:W-:Y:S05]  /*12310*/  @!P1 NANOSLEEP.SYNCS 0x989680 ;  /* 0x009896800000995d */ /* 0x008fea0003900000 */
[----:B------:R-:W3:Y:S02]  /*12320*/  @!P1 SYNCS.PHASECHK.TRANS64 P1, [R3+URZ+0x32450], R2 ;  /* 0x03245002030095a7 */ /* 0x000ee4000802007f */
[----:B---3--:R-:W-:Y:S05]  /*12330*/  @!P1 BRA `(.L_x_13848) ;  /* 0xfffffffc00ec9947 */ /* 0x008fea000383ffff */
[----:B------:R-:W-:Y:S05]  /*12340*/  BRA `(.L_x_13847) ;  /* 0xfffffef800a87947 */ /* 0x000fea000383ffff */
.L_x_13855:
[----:B-1----:R-:W-:-:S04]  /*12350*/  IMAD.U32 R153, RZ, RZ, UR4 ;  /* 0x00000004ff997e24 */ /* 0x002fc8000f8e00ff */
[----:B------:R1:W2:Y:S03]  /*12360*/  SYNCS.PHASECHK.TRANS64.TRYWAIT P1, [R153+URZ+0x32430], R0 ;  /* 0x03243000990075a7 */ /* 0x0002a6000802017f */
[----:B--2---:R-:W-:Y:S05]  /*12370*/  @!P1 NANOSLEEP.SYNCS 0x989680 ;  /* 0x009896800000995d */ /* 0x004fea0003900000 */
[----:B------:R-:W2:Y:S02]  /*12380*/  @!P1 SYNCS.PHASECHK.TRANS64 P1, [R153+URZ+0x32430], R0 ;  /* 0x03243000990095a7 */ /* 0x000ea4000802007f */
[----:B--2---:R-:W-:Y:S05]  /*12390*/  @!P1 BRA `(.L_x_13855) ;  /* 0xfffffffc00ec9947 */ /* 0x004fea000383ffff */
[----:B------:R-:W-:Y:S05]  /*123a0*/  BRA `(.L_x_13854) ;  /* 0xffffff2000d87947 */ /* 0x000fea000383ffff */
.L_x_13859:
[----:B--2---:R-:W-:-:S04]  /*123b0*/  IMAD.U32 R203, RZ, RZ, UR4 ;  /* 0x00000004ffcb7e24 */ /* 0x004fc8000f8e00ff */
[----:B------:R2:W3:Y:S03]  /*123c0*/  SYNCS.PHASECHK.TRANS64.TRYWAIT P1, [R203+URZ+0x32450], R0 ;  /* 0x03245000cb0075a7 */ /* 0x0004e6000802017f */
[----:B---3--:R-:W-:Y:S05]  /*123d0*/  @!P1 NANOSLEEP.SYNCS 0x989680 ;  /* 0x009896800000995d */ /* 0x008fea0003900000 */
[----:B------:R-:W3:Y:S02]  /*123e0*/  @!P1 SYNCS.PHASECHK.TRANS64 P1, [R203+URZ+0x32450], R0 ;  /* 0x03245000cb0095a7 */ /* 0x000ee4000802007f */
[----:B---3--:R-:W-:Y:S05]  /*123f0*/  @!P1 BRA `(.L_x_13859) ;  /* 0xfffffffc00ec9947 */ /* 0x008fea000383ffff */
[----:B------:R-:W-:Y:S05]  /*12400*/  BRA `(.L_x_13858) ;  /* 0xffffff2400587947 */ /* 0x000fea000383ffff */
.L_x_13867:
[----:B-1----:R-:W-:-:S04]  /*12410*/  IMAD.U32 R153, RZ, RZ, UR4 ;  /* 0x00000004ff997e24 */ /* 0x002fc8000f8e00ff */
[----:B------:R1:W2:Y:S03]  /*12420*/  SYNCS.PHASECHK.TRANS64.TRYWAIT P1, [R153+URZ+0x32430], R0 ;  /* 0x03243000990075a7 */ /* 0x0002a6000802017f */
[----:B--2---:R-:W-:Y:S05]  /*12430*/  @!P1 NANOSLEEP.SYNCS 0x989680 ;  /* 0x009896800000995d */ /* 0x004fea0003900000 */
[----:B------:R-:W2:Y:S02]  /*12440*/  @!P1 SYNCS.PHASECHK.TRANS64 P1, [R153+URZ+0x32430], R0 ;  /* 0x03243000990095a7 */ /* 0x000ea4000802007f */
[----:B--2---:R-:W-:Y:S05]  /*12450*/  @!P1 BRA `(.L_x_13867) ;  /* 0xfffffffc00ec9947 */ /* 0x004fea000383ffff */
[----:B------:R-:W-:Y:S05]  /*12460*/  BRA `(.L_x_13866) ;  /* 0xffffff5000f47947 */ /* 0x000fea000383ffff */
.L_x_13871:
[----:B--2---:R-:W-:-:S04]  /*12470*/  IMAD.U32 R203, RZ, RZ, UR4 ;  /* 0x00000004ffcb7e24 */ /* 0x004fc8000f8e00ff */
[----:B------:R2:W3:Y:S03]  /*12480*/  SYNCS.PHASECHK.TRANS64.TRYWAIT P1, [R203+URZ+0x32450], R0 ;  /* 0x03245000cb0075a7 */ /* 0x0004e6000802017f */
[----:B---3--:R-:W-:Y:S05]  /*12490*/  @!P1 NANOSLEEP.SYNCS 0x989680 ;  /* 0x009896800000995d */ /* 0x008fea0003900000 */
[----:B------:R-:W3:Y:S02]  /*124a0*/  @!P1 SYNCS.PHASECHK.TRANS64 P1, [R203+URZ+0x32450], R0 ;  /* 0x03245000cb0095a7 */ /* 0x000ee4000802007f */
[----:B---3--:R-:W-:Y:S05]  /*124b0*/  @!P1 BRA `(.L_x_13871) ;  /* 0xfffffffc00ec9947 */ /* 0x008fea000383ffff */
[----:B------:R-:W-:Y:S05]  /*124c0*/  BRA `(.L_x_13870) ;  /* 0xffffff5400747947 */ /* 0x000fea000383ffff */
.L_x_13904:
        /* <DEDUP_REMOVED lines=10> */
.L_x_13962:
[----:B------:R-:W-:Y:S05]  /*12570*/  BRA `(.L_x_13963) ;  /* 0xffffffbc00ec7947 */ /* 0x000fea000383ffff */
.L_x_13907:
[----:B0-----:R0:W1:Y:S02]  /*12580*/  SYNCS.PHASECHK.TRANS64.TRYWAIT P0, [R24+URZ+0x32440], R3 ;  /* 0x03244003180075a7 */ /* 0x001064000800017f */
[----:B-1----:R-:W-:Y:S05]  /*12590*/  @!P0 NANOSLEEP.SYNCS 0x989680 ;  /* 0x009896800000895d */ /* 0x002fea0003900000 */
[----:B------:R-:W1:Y:S02]  /*125a0*/  @!P0 SYNCS.PHASECHK.TRANS64 P0, [R24+URZ+0x32440], R3 ;  /* 0x03244003180085a7 */ /* 0x000e64000800007f */
[----:B-1----:R-:W-:Y:S05]  /*125b0*/  @!P0 BRA `(.L_x_13907) ;  /* 0xfffffffc00f08947 */ /* 0x002fea000383ffff */
[----:B------:R-:W-:Y:S05]  /*125c0*/  BRA `(.L_x_13964) ;  /* 0xffffffc000947947 */ /* 0x000fea000383ffff */
.L_x_13908:
        /* <DEDUP_REMOVED lines=8> */
.L_x_13966:
[----:B------:R-:W-:Y:S05]  /*12650*/  BSYNC B0 ;  /* 0x0000000000007941 */ /* 0x000fea0003800000 */
.L_x_13965:
        /* <DEDUP_REMOVED lines=9> */
.L_x_13967:
        /* <DEDUP_REMOVED lines=8> */
.L_x_13968:
        /* <DEDUP_REMOVED lines=11> */
.L_x_13969:
[----:B------:R-:W-:Y:S02]  /*12820*/  IMAD.MOV.U32 R13, RZ, RZ, R5 ;  /* 0x000000ffff0d7224 */ /* 0x000fe400078e0005 */
[----:B------:R-:W-:Y:S01]  /*12830*/  IMAD.MOV.U32 R12, RZ, RZ, 0x2 ;  /* 0x00000002ff0c7424 */ /* 0x000fe200078e00ff */
[----:B------:R-:W-:-:S13]  /*12840*/  @P0 LEA R2, P1, R8, R14, 0x1 ;  /* 0x0000000e08020211 */ /* 0x000fda00078208ff */
[----:B------:R-:W-:Y:S05]  /*12850*/  WARPSYNC.COLLECTIVE R15, `(.L_x_13970) ;  /* 0x000000000f087348 */ /* 0x000fea0003c00000 */
[----:B------:R0:W1:Y:S02]  /*12860*/  SHFL.IDX P6, R14, R13, R12, R11 ;  /* 0x0000000c0d0e7389 */ /* 0x00006400000c000b */
[----:B01----:R-:W-:Y:S01]  /*12870*/  ENDCOLLECTIVE ;  /* 0x000000000000791b */ /* 0x003fe20003800000 */
.L_x_13970:
[----:B------:R-:W-:-:S05]  /*12880*/  @P0 IMAD.X R3, RZ, RZ, R6, P1 ;  /* 0x000000ffff030224 */ /* 0x000fca00008e0606 */
        /* <DEDUP_REMOVED lines=11> */
.L_x_13971:
[----:B------:R-:W-:Y:S02]  /*12940*/  IMAD.MOV.U32 R13, RZ, RZ, R5 ;  /* 0x000000ffff0d7224 */ /* 0x000fe400078e0005 */
[----:B------:R-:W-:Y:S01]  /*12950*/  IMAD.MOV.U32 R12, RZ, RZ, 0x3 ;  /* 0x00000003ff0c7424 */ /* 0x000fe200078e00ff */
[----:B------:R-:W-:-:S13]  /*12960*/  @P0 LEA R2, P1, R8, R14, 0x1 ;  /* 0x0000000e08020211 */ /* 0x000fda00078208ff */
[----:B------:R-:W-:Y:S05]  /*12970*/  WARPSYNC.COLLECTIVE R15, `(.L_x_13972) ;  /* 0x000000000f087348 */ /* 0x000fea0003c00000 */
[----:B------:R0:W1:Y:S02]  /*12980*/  SHFL.IDX P6, R14, R13, R12, R11 ;  /* 0x0000000c0d0e7389 */ /* 0x00006400000c000b */
[----:B01----:R-:W-:Y:S01]  /*12990*/  ENDCOLLECTIVE ;  /* 0x000000000000791b */ /* 0x003fe20003800000 */
.L_x_13972:
        /* <DEDUP_REMOVED lines=12> */
.L_x_13973:
[----:B------:R-:W-:Y:S02]  /*12a60*/  IMAD.MOV.U32 R13, RZ, RZ, R5 ;  /* 0x000000ffff0d7224 */ /* 0x000fe400078e0005 */
[----:B------:R-:W-:Y:S01]  /*12a70*/  IMAD.MOV.U32 R12, RZ, RZ, 0x4 ;  /* 0x00000004ff0c7424 */ /* 0x000fe200078e00ff */
[----:B------:R-:W-:-:S13]  /*12a80*/  @P0 LEA R2, P1, R8, R14, 0x1 ;  /* 0x0000000e08020211 */ /* 0x000fda00078208ff */
[----:B------:R-:W-:Y:S05]  /*12a90*/  WARPSYNC.COLLECTIVE R15, `(.L_x_13974) ;  /* 0x000000000f087348 */ /* 0x000fea0003c00000 */
[----:B------:R0:W1:Y:S02]  /*12aa0*/  SHFL.IDX P6, R14, R13, R12, R11 ;  /* 0x0000000c0d0e7389 */ /* 0x00006400000c000b */
[----:B01----:R-:W-:Y:S01]  /*12ab0*/  ENDCOLLECTIVE ;  /* 0x000000000000791b */ /* 0x003fe20003800000 */
.L_x_13974:
        /* <DEDUP_REMOVED lines=12> */
.L_x_13975:
[----:B------:R-:W-:Y:S02]  /*12b80*/  IMAD.MOV.U32 R13, RZ, RZ, R5 ;  /* 0x000000ffff0d7224 */ /* 0x000fe400078e0005 */
[----:B------:R-:W-:Y:S01]  /*12b90*/  IMAD.MOV.U32 R12, RZ, RZ, 0x5 ;  /* 0x00000005ff0c7424 */ /* 0x000fe200078e00ff */
[----:B------:R-:W-:-:S13]  /*12ba0*/  @P0 LEA R2, P1, R8, R14, 0x1 ;  /* 0x0000000e08020211 */ /* 0x000fda00078208ff */
[----:B------:R-:W-:Y:S05]  /*12bb0*/  WARPSYNC.COLLECTIVE R15, `(.L_x_13976) ;  /* 0x000000000f087348 */ /* 0x000fea0003c00000 */
[----:B------:R0:W1:Y:S02]  /*12bc0*/  SHFL.IDX P6, R14, R13, R12, R11 ;  /* 0x0000000c0d0e7389 */ /* 0x00006400000c000b */
[----:B01----:R-:W-:Y:S01]  /*12bd0*/  ENDCOLLECTIVE ;  /* 0x000000000000791b */ /* 0x003fe20003800000 */
.L_x_13976:
[----:B------:R-:W-:-:S05]  /*12be0*/  @P0 IMAD.X R3, RZ, RZ, R6, P1 ;  /* 0x000000ffff030224 */ /* 0x000fca00008e0606 */
        /* <DEDUP_REMOVED lines=9> */
.L_x_13977:
[----:B------:R-:W-:Y:S05]  /*12c80*/  BRA `(.L_x_13978) ;  /* 0xffffffbc00fc7947 */ /* 0x000fea000383ffff */
.L_x_13913:
[----:B------:R-:W-:Y:S01]  /*12c90*/  IMAD.MOV.U32 R13, RZ, RZ, R5 ;  /* 0x000000ffff0d7224 */ /* 0x000fe200078e0005 */
[----:B------:R-:W0:Y:S01]  /*12ca0*/  S2R R20, SR_TID.X ;  /* 0x0000000000147919 */ /* 0x000e220000002100 */
[----:B------:R-:W-:Y:S01]  /*12cb0*/  IMAD.MOV.U32 R12, RZ, RZ, RZ ;  /* 0x000000ffff0c7224 */ /* 0x000fe200078e00ff */
[----:B------:R-:W-:Y:S01]  /*12cc0*/  LOP3.LUT R16, R16, 0xffffefff, RZ, 0xc0, !PT ;  /* 0xffffefff10107812 */ /* 0x000fe200078ec0ff */
[----:B------:R-:W-:Y:S02]  /*12cd0*/  IMAD.MOV.U32 R11, RZ, RZ, 0x181f ;  /* 0x0000181fff0b7424 */ /* 0x000fe400078e00ff */
[----:B------:R-:W-:Y:S02]  /*12ce0*/  IMAD.MOV.U32 R15, RZ, RZ, -0x1 ;  /* 0xffffffffff0f7424 */ /* 0x000fe400078e00ff */
[----:B------:R-:W-:-:S07]  /*12cf0*/  IMAD.U32 R4, RZ, RZ, UR43 ;  /* 0x0000002bff047e24 */ /* 0x000fce000f8e00ff */
[----:B01----:R-:W-:Y:S05]  /*12d00*/  WARPSYNC.COLLECTIVE R15, `(.L_x_13979) ;  /* 0x000000000f087348 */ /* 0x003fea0003c00000 */
[----:B------:R2:W3:Y:S02]  /*12d10*/  SHFL.IDX P6, R14, R13, R12, R11 ;  /* 0x0000000c0d0e7389 */ /* 0x0004e400000c000b */
[----:B0123--:R-:W-:Y:S01]  /*12d20*/  ENDCOLLECTIVE ;  /* 0x000000000000791b */ /* 0x00ffe20003800000 */
.L_x_13979:
[----:B------:R-:W-:-:S05]  /*12d30*/  IMAD R4, R4, 0x80, R35 ;  /* 0x0000008004047824 */ /* 0x000fca00078e0223 */
[C---:B------:R-:W-:Y:S02]  /*12d40*/  ISETP.GE.AND P1, PT, R4.reuse, UR41, PT ;  /* 0x0000002904007c0c */ /* 0x040fe4000bf26270 */
[----:B------:R-:W-:Y:S02]  /*12d50*/  IADD3 R6, R4, 0x10, RZ ;  /* 0x0000001004067810 */ /* 0x000fe40007ffe0ff */
[----:B------:R-:W-:-:S09]  /*12d60*/  MOV R13, R0 ;  /* 0x00000000000d7202 */ /* 0x000fd20000000f00 */
[----:B------:R-:W-:Y:S01]  /*12d70*/  @P1 LOP3.LUT R16, R16, 0x1000, RZ, 0xfc, !PT ;  /* 0x0000100010101812 */ /* 0x000fe200078efcff */
[----:B------:R-:W-:-:S03]  /*12d80*/  IMAD.SHL.U32 R8, R20, 0x8, RZ ;  /* 0x0000000814087824 */ /* 0x000fc600078e00ff */
[----:B------:R-:W-:Y:S01]  /*12d90*/  LOP3.LUT R16, R16, 0xfffff7ff, RZ, 0xc0, !PT ;  /* 0xfffff7ff10107812 */ /* 0x000fe200078ec0ff */
[----:B------:R-:W-:-:S07]  /*12da0*/  IMAD.MOV.U32 R3, RZ, RZ, R14 ;  /* 0x000000ffff037224 */ /* 0x000fce00078e000e */
[----:B------:R-:W-:Y:S05]  /*12db0*/  WARPSYNC.COLLECTIVE R15, `(.L_x_13980) ;  /* 0x000000000f087348 */ /* 0x000fea0003c00000 */
[----:B------:R0:W1:Y:S02]  /*12dc0*/  SHFL.IDX P6, R14, R13, R12, R11 ;  /* 0x0000000c0d0e7389 */ /* 0x00006400000c000b */
[----:B01----:R-:W-:Y:S01]  /*12dd0*/  ENDCOLLECTIVE ;  /* 0x000000000000791b */ /* 0x003fe20003800000 */
.L_x_13980:
        /* <DEDUP_REMOVED lines=9> */
.L_x_13981:
        /* <DEDUP_REMOVED lines=13> */
.L_x_13982:
[----:B------:R-:W-:Y:S02]  /*12f40*/  IMAD.MOV.U32 R13, RZ, RZ, R5 ;  /* 0x000000ffff0d7224 */ /* 0x000fe400078e0005 */
[----:B------:R-:W-:Y:S01]  /*12f50*/  IMAD.MOV.U32 R12, RZ, RZ, 0x2 ;  /* 0x00000002ff0c7424 */ /* 0x000fe200078e00ff */
[----:B------:R-:W-:-:S05]  /*12f60*/  @!P1 LEA R10, P0, R8, R14, 0x1 ;  /* 0x0000000e080a9211 */ /* 0x000fca00078008ff */
[----:B------:R-:W-:Y:S01]  /*12f70*/  @!P1 IMAD.X R11, RZ, RZ, R2, P0 ;  /* 0x000000ffff0b9224 */ /* 0x000fe200000e0602 */
[----:B------:R-:W-:Y:S01]  /*12f80*/  @!P1 MOV R2, R10 ;  /* 0x0000000a00029202 */ /* 0x000fe20000000f00 */
[----:B------:R-:W-:Y:S02]  /*12f90*/  IMAD.SHL.U32 R10, R20, 0x8, RZ ;  /* 0x00000008140a7824 */ /* 0x000fe400078e00ff */
[----:B------:R-:W-:Y:S02]  /*12fa0*/  @!P1 IMAD.MOV.U32 R3, RZ, RZ, R11 ;  /* 0x000000ffff039224 */ /* 0x000fe400078e000b */
[----:B------:R-:W-:Y:S01]  /*12fb0*/  IMAD.MOV.U32 R11, RZ, RZ, 0x181f ;  /* 0x0000181fff0b7424 */ /* 0x000fe200078e00ff */
[----:B------:R-:W-:Y:S02]  /*12fc0*/  LOP3.LUT R10, R10, 0x38, RZ, 0xc0, !PT ;  /* 0x000000380a0a7812 */ /* 0x000fe400078ec0ff */
        /* <DEDUP_REMOVED lines=9> */
.L_x_13983:
[----:B------:R-:W-:Y:S01]  /*13060*/  @P1 LOP3.LUT R16, R16, 0x400, RZ, 0xfc, !PT ;  /* 0x0000040010101812 */ /* 0x000fe200078efcff */
[----:B------:R-:W-:-:S03]  /*13070*/  IMAD.MOV.U32 R13, RZ, RZ, R0 ;  /* 0x000000ffff0d7224 */ /* 0x000fc600078e0000 */
[----:B------:R-:W-:Y:S02]  /*13080*/  LOP3.LUT R16, R16, 0xfffffdff, RZ, 0xc0, !PT ;  /* 0xfffffdff10107812 */ /* 0x000fe400078ec0ff */
[----:B------:R-:W-:-:S07]  /*13090*/  MOV R8, R14 ;  /* 0x0000000e00087202 */ /* 0x000fce0000000f00 */
[----:B------:R-:W-:Y:S05]  /*130a0*/  WARPSYNC.COLLECTIVE R15, `(.L_x_13984) ;  /* 0x000000000f087348 */ /* 0x000fea0003c00000 */
[----:B------:R0:W1:Y:S02]  /*130b0*/  SHFL.IDX P6, R14, R13, R12, R11 ;  /* 0x0000000c0d0e7389 */ /* 0x00006400000c000b */
[----:B01----:R-:W-:Y:S01]  /*130c0*/  ENDCOLLECTIVE ;  /* 0x000000000000791b */ /* 0x003fe20003800000 */
.L_x_13984:
[----:B------:R-:W-:Y:S02]  /*130d0*/  IMAD.MOV.U32 R13, RZ, RZ, R5 ;  /* 0x000000ffff0d7224 */ /* 0x000fe400078e0005 */
[----:B------:R-:W-:Y:S02]  /*130e0*/  IMAD.MOV.U32 R12, RZ, RZ, 0x3 ;  /* 0x00000003ff0c7424 */ /* 0x000fe400078e00ff */
[----:B------:R-:W-:-:S07]  /*130f0*/  IMAD.MOV.U32 R9, RZ, RZ, R14 ;  /* 0x000000ffff097224 */ /* 0x000fce00078e000e */
[----:B------:R-:W-:Y:S05]  /*13100*/  WARPSYNC.COLLECTIVE R15, `(.L_x_13985) ;  /* 0x000000000f087348 */ /* 0x000fea0003c00000 */
[----:B------:R0:W1:Y:S02]  /*13110*/  SHFL.IDX P6, R14, R13, R12, R11 ;  /* 0x0000000c0d0e7389 */ /* 0x00006400000c000b */
[----:B01----:R-:W-:Y:S01]  /*13120*/  ENDCOLLECTIVE ;  /* 0x000000000000791b */ /* 0x003fe20003800000 */
.L_x_13985:
        /* <DEDUP_REMOVED lines=14> */
.L_x_13986:
[----:B------:R-:W-:-:S04]  /*13210*/  @P1 LOP3.LUT R16, R16, 0x200, RZ, 0xfc, !PT ;  /* 0x0000020010101812 */ /* 0x000fc800078efcff */
[----:B------:R-:W-:Y:S01]  /*13220*/  LOP3.LUT R16, R16, 0xfffffeff, RZ, 0xc0, !PT ;  /* 0xfffffeff10107812 */ /* 0x000fe200078ec0ff */
[----:B------:R-:W-:Y:S01]  /*13230*/  IMAD.MOV.U32 R13, RZ, RZ, R5 ;  /* 0x000000ffff0d7224 */ /* 0x000fe200078e0005 */
[----:B------:R-:W-:Y:S02]  /*13240*/  MOV R12, 0x4 ;  /* 0x00000004000c7802 */ /* 0x000fe40000000f00 */
[----:B------:R-:W-:-:S07]  /*13250*/  MOV R7, R14 ;  /* 0x0000000e00077202 */ /* 0x000fce0000000f00 */
[----:B------:R-:W-:Y:S05]  /*13260*/  WARPSYNC.COLLECTIVE R15, `(.L_x_13987) ;  /* 0x000000000f087348 */ /* 0x000fea0003c00000 */
[----:B------:R0:W1:Y:S02]  /*13270*/  SHFL.IDX P6, R14, R13, R12, R11 ;  /* 0x0000000c0d0e7389 */ /* 0x00006400000c000b */
[----:B01----:R-:W-:Y:S01]  /*13280*/  ENDCOLLECTIVE ;  /* 0x000000000000791b */ /* 0x003fe20003800000 */
.L_x_13987:
        /* <DEDUP_REMOVED lines=10> */
[----:B------:R-:W-:-:S02]  /*13330*/  ISETP.GE.AND P1, PT, R6, UR41, PT ;  /* 0x0000002906007c0c */ /* 0x000fc4000bf26270 */
[----:B------:R-:W-:Y:S01]  /*13340*/  IADD3 R6, R4, 0x50, RZ ;  /* 0x0000005004067810 */ /* 0x000fe20007ffe0ff */
[----:B0-----:R-:W-:-:S10]  /*13350*/  IMAD.MOV.U32 R2, RZ, RZ, R14 ;  /* 0x000000ffff027224 */ /* 0x001fd400078e000e */
[----:B------:R-:W-:Y:S05]  /*13360*/  WARPSYNC.COLLECTIVE R15, `(.L_x_13988) ;  /* 0x000000000f087348 */ /* 0x000fea0003c00000 */
[----:B------:R0:W1:Y:S02]  /*13370*/  SHFL.IDX P6, R14, R13, R12, R11 ;  /* 0x0000000c0d0e7389 */ /* 0x00006400000c000b */
[----:B01----:R-:W-:Y:S01]  /*13380*/  ENDCOLLECTIVE ;  /* 0x000000000000791b */ /* 0x003fe20003800000 */
.L_x_13988:
        /* <DEDUP_REMOVED lines=16> */
.L_x_13989:
[----:B------:R-:W-:Y:S01]  /*13490*/  @P1 LOP3.LUT R16, R16, 0x80, RZ, 0xfc, !PT ;  /* 0x0000008010101812 */ /* 0x000fe200078efcff */
[----:B------:R-:W-:-:S03]  /*134a0*/  IMAD.MOV.U32 R13, RZ, RZ, R0 ;  /* 0x000000ffff0d7224 */ /* 0x000fc600078e0000 */
[----:B------:R-:W-:Y:S01]  /*134b0*/  LOP3.LUT R16, R16, 0xffffffbf, RZ, 0xc0, !PT ;  /* 0xffffffbf10107812 */ /* 0x000fe200078ec0ff */
[----:B------:R-:W-:-:S07]  /*134c0*/  IMAD.MOV.U32 R2, RZ, RZ, R14 ;  /* 0x000000ffff027224 */ /* 0x000fce00078e000e */
[----:B------:R-:W-:Y:S05]  /*134d0*/  WARPSYNC.COLLECTIVE R15, `(.L_x_13990) ;  /* 0x000000000f087348 */ /* 0x000fea0003c00000 */
[----:B------:R0:W1:Y:S02]  /*134e0*/  SHFL.IDX P6, R14, R13, R12, R11 ;  /* 0x0000000c0d0e7389 */ /* 0x00006400000c000b */
[----:B01----:R-:W-:Y:S01]  /*134f0*/  ENDCOLLECTIVE ;  /* 0x000000000000791b */ /* 0x003fe20003800000 */
.L_x_13990:
[----:B------:R-:W-:Y:S02]  /*13500*/  IMAD.MOV.U32 R13, RZ, RZ, R5 ;  /* 0x000000ffff0d7224 */ /* 0x000fe400078e0005 */
[----:B------:R-:W-:Y:S02]  /*13510*/  IMAD.MOV.U32 R12, RZ, RZ, 0x6 ;  /* 0x00000006ff0c7424 */ /* 0x000fe400078e00ff */
[----:B------:R-:W-:-:S07]  /*13520*/  IMAD.MOV.U32 R21, RZ, RZ, R14 ;  /* 0x000000ffff157224 */ /* 0x000fce00078e000e */
[----:B------:R-:W-:Y:S05]  /*13530*/  WARPSYNC.COLLECTIVE R15, `(.L_x_13991) ;  /* 0x000000000f087348 */ /* 0x000fea0003c00000 */
[----:B------:R0:W1:Y:S02]  /*13540*/  SHFL.IDX P6, R14, R13, R12, R11 ;  /* 0x0000000c0d0e7389 */ /* 0x00006400000c000b */
[----:B01----:R-:W-:Y:S01]  /*13550*/  ENDCOLLECTIVE ;  /* 0x000000000000791b */ /* 0x003fe20003800000 */
.L_x_13991:
[----:B------:R-:W-:-:S04]  /*13560*/  @!P1 LEA R21, P0, R10, R21, 0x1 ;  /* 0x000000150a159211 */ /* 0x000fc800078008ff */
[----:B------:R-:W-:Y:S01]  /*13570*/  @!P1 IADD3.X R20, RZ, R2, RZ, P0, !PT ;  /* 0x00000002ff149210 */ /* 0x000fe200007fe4ff */
[----:B------:R-:W-:-:S04]  /*13580*/  @!P1 IMAD.MOV.U32 R2, RZ, RZ, R21 ;  /* 0x000000ffff029224 */ /* 0x000fc800078e0015 */
[----:B------:R-:W-:Y:S01]  /*13590*/  @!P1 IMAD.MOV.U32 R3, RZ, RZ, R20 ;  /* 0x000000ffff039224 */ /* 0x000fe200078e0014 */
[----:B------:R-:W-:-:S04]  /*135a0*/  MOV R13, R0 ;  /* 0x00000000000d7202 */ /* 0x000fc80000000f00 */
        /* <DEDUP_REMOVED lines=8> */
.L_x_13992:
[----:B------:R-:W-:-:S05]  /*13630*/  VIADD R3, R4, 0x60 ;  /* 0x0000006004037836 */ /* 0x000fca0000000000 */
[----:B------:R-:W-:Y:S02]  /*13640*/  ISETP.GE.AND P1, PT, R3, UR41, PT ;  /* 0x0000002903007c0c */ /* 0x000fe4000bf26270 */
[----:B------:R-:W-:Y:S01]  /*13650*/  MOV R13, R5 ;  /* 0x00000005000d7202 */ /* 0x000fe20000000f00 */
        /* <DEDUP_REMOVED lines=15> */
.L_x_13993:
[----:B------:R-:W-:Y:S02]  /*13750*/  IMAD.MOV.U32 R13, RZ, RZ, R0 ;  /* 0x000000ffff0d7224 */ /* 0x000fe400078e0000 */
[----:B------:R-:W-:-:S07]  /*13760*/  IMAD.MOV.U32 R5, RZ, RZ, R14 ;  /* 0x000000ffff057224 */ /* 0x000fce00078e000e */
[----:B------:R-:W-:Y:S05]  /*13770*/  WARPSYNC.COLLECTIVE R15, `(.L_x_13994) ;  /* 0x000000000f087348 */ /* 0x000fea0003c00000 */
[----:B------:R0:W1:Y:S02]  /*13780*/  SHFL.IDX P6, R14, R13, R12, R11 ;  /* 0x0000000c0d0e7389 */ /* 0x00006400000c000b */
[----:B01----:R-:W-:Y:S01]  /*13790*/  ENDCOLLECTIVE ;  /* 0x000000000000791b */ /* 0x003fe20003800000 */
.L_x_13994:
[----:B------:R-:W-:Y:S05]  /*137a0*/  BRA `(.L_x_13995) ;  /* 0xffffffc0001c7947 */ /* 0x000fea000383ffff */
.L_x_13917:
        /* <DEDUP_REMOVED lines=8> */
.L_x_13997:
[----:B------:R-:W-:Y:S05]  /*13830*/  BSYNC B0 ;  /* 0x0000000000007941 */ /* 0x000fea0003800000 */
.L_x_13996:
[----:B------:R-:W-:Y:S01]  /*13840*/  IMAD.MOV.U32 R13, RZ, RZ, R0 ;  /* 0x000000ffff0d7224 */ /* 0x000fe200078e0000 */
[----:B------:R-:W-:Y:S01]  /*13850*/  MOV R11, 0x181f ;  /* 0x0000181f000b7802 */ /* 0x000fe20000000f00 */
[----:B------:R-:W-:Y:S01]  /*13860*/  IMAD.MOV.U32 R12, RZ, RZ, RZ ;  /* 0x000000ffff0c7224 */ /* 0x000fe200078e00ff */
[----:B------:R-:W-:Y:S01]  /*13870*/  LOP3.LUT P1, RZ, R16, 0x1000, RZ, 0xc0, !PT ;  /* 0x0000100010ff7812 */ /* 0x000fe2000782c0ff */
[----:B------:R-:W-:Y:S02]  /*13880*/  IMAD.MOV.U32 R15, RZ, RZ, -0x1 ;  /* 0xffffffffff0f7424 */ /* 0x000fe400078e00ff */
[----:B------:R-:W-:-:S10]  /*13890*/  IMAD.MOV.U32 R2, RZ, RZ, R14 ;  /* 0x000000ffff027224 */ /* 0x000fd400078e000e */
[----:B------:R-:W-:Y:S05]  /*138a0*/  WARPSYNC.COLLECTIVE R15, `(.L_x_13998) ;  /* 0x000000000f087348 */ /* 0x000fea0003c00000 */
[----:B------:R0:W1:Y:S02]  /*138b0*/  SHFL.IDX P6, R14, R13, R12, R11 ;  /* 0x0000000c0d0e7389 */ /* 0x00006400000c000b */
[----:B01----:R-:W-:Y:S01]  /*138c0*/  ENDCOLLECTIVE ;  /* 0x000000000000791b */ /* 0x003fe20003800000 */
.L_x_13998:
        /* <DEDUP_REMOVED lines=8> */
.L_x_13999:
        /* <DEDUP_REMOVED lines=8> */
[----:B------:R-:W-:Y:S02]  /*139d0*/  LOP3.LUT P1, RZ, R16, 0x400, RZ, 0xc0, !PT ;  /* 0x0000040010ff7812 */ /* 0x000fe4000782c0ff */
[----:B------:R-:W-:-:S11]  /*139e0*/  MOV R5, R14 ;  /* 0x0000000e00057202 */ /* 0x000fd60000000f00 */
[----:B0-----:R-:W-:Y:S05]  /*139f0*/  WARPSYNC.COLLECTIVE R15, `(.L_x_14000) ;  /* 0x000000000f087348 */ /* 0x001fea0003c00000 */
[----:B------:R1:W2:Y:S02]  /*13a00*/  SHFL.IDX P6, R14, R13, R12, R11 ;  /* 0x0000000c0d0e7389 */ /* 0x0002a400000c000b */
[----:B012---:R-:W-:Y:S01]  /*13a10*/  ENDCOLLECTIVE ;  /* 0x000000000000791b */ /* 0x007fe20003800000 */
.L_x_14000:
[----:B------:R-:W-:Y:S01]  /*13a20*/  IMAD.MOV.U32 R13, RZ, RZ, R4 ;  /* 0x000000ffff0d7224 */ /* 0x000fe200078e0004 */
[----:B------:R-:W-:Y:S02]  /*13a30*/  MOV R12, 0x2 ;  /* 0x00000002000c7802 */ /* 0x000fe40000000f00 */
        /* <DEDUP_REMOVED lines=15> */
.L_x_14001:
[----:B------:R-:W-:Y:S02]  /*13b30*/  IMAD.MOV.U32 R13, RZ, RZ, R0 ;  /* 0x000000ffff0d7224 */ /* 0x000fe400078e0000 */
[----:B------:R-:W-:-:S07]  /*13b40*/  IMAD.MOV.U32 R5, RZ, RZ, R14 ;  /* 0x000000ffff057224 */ /* 0x000fce00078e000e */
[----:B------:R-:W-:Y:S05]  /*13b50*/  WARPSYNC.COLLECTIVE R15, `(.L_x_14002) ;  /* 0x000000000f087348 */ /* 0x000fea0003c00000 */
[----:B------:R0:W1:Y:S02]  /*13b60*/  SHFL.IDX P6, R14, R13, R12, R11 ;  /* 0x0000000c0d0e7389 */ /* 0x00006400000c000b */
[----:B01----:R-:W-:Y:S01]  /*13b70*/  ENDCOLLECTIVE ;  /* 0x000000000000791b */ /* 0x003fe20003800000 */
.L_x_14002:
[----:B------:R-:W-:Y:S01]  /*13b80*/  MOV R13, R4 ;  /* 0x00000004000d7202 */ /* 0x000fe20000000f00 */
[----:B------:R-:W-:Y:S01]  /*13b90*/  IMAD.MOV.U32 R12, RZ, RZ, 0x3 ;  /* 0x00000003ff0c7424 */ /* 0x000fe200078e00ff */
[----:B------:R-:W-:-:S05]  /*13ba0*/  @!P1 LEA R14, P0, R20, R14, 0x1 ;  /* 0x0000000e140e9211 */ /* 0x000fca00078008ff */
[----:B------:R-:W-:-:S08]  /*13bb0*/  @!P1 IMAD.MOV.U32 R2, RZ, RZ, R14 ;  /* 0x000000ffff029224 */ /* 0x000fd000078e000e */
[----:B------:R-:W-:Y:S05]  /*13bc0*/  WARPSYNC.COLLECTIVE R15, `(.L_x_14003) ;  /* 0x000000000f087348 */ /* 0x000fea0003c00000 */
[----:B------:R0:W1:Y:S02]  /*13bd0*/  SHFL.IDX P6, R14, R13, R12, R11 ;  /* 0x0000000c0d0e7389 */ /* 0x00006400000c000b */
[----:B01----:R-:W-:Y:S01]  /*13be0*/  ENDCOLLECTIVE ;  /* 0x000000000000791b */ /* 0x003fe20003800000 */
.L_x_14003:
        /* <DEDUP_REMOVED lines=15> */
.L_x_14004:
[----:B------:R-:W-:Y:S02]  /*13ce0*/  IMAD.MOV.U32 R13, RZ, RZ, R4 ;  /* 0x000000ffff0d7224 */ /* 0x000fe400078e0004 */
[----:B------:R-:W-:Y:S01]  /*13cf0*/  IMAD.MOV.U32 R12, RZ, RZ, 0x4 ;  /* 0x00000004ff0c7424 */ /* 0x000fe200078e00ff */
[----:B------:R-:W-:-:S13]  /*13d00*/  LOP3.LUT P6, RZ, R16, 0x200, RZ, 0xc0, !PT ;  /* 0x0000020010ff7812 */ /* 0x000fda00078cc0ff */
[----:B------:R-:W-:-:S05]  /*13d10*/  @!P6 LEA R14, P0, R20, R14, 0x1 ;  /* 0x0000000e140ee211 */ /* 0x000fca00078008ff */
[----:B------:R-:W-:Y:S02]  /*13d20*/  @!P6 IMAD.X R5, RZ, RZ, R5, P0 ;  /* 0x000000ffff05e224 */ /* 0x000fe400000e0605 */
[----:B------:R-:W-:-:S03]  /*13d30*/  @!P6 IMAD.MOV.U32 R2, RZ, RZ, R14 ;  /* 0x000000ffff02e224 */ /* 0x000fc600078e000e */
[----:B------:R-:W-:-:S05]  /*13d40*/  @!P6 MOV R3, R5 ;  /* 0x000000050003e202 */ /* 0x000fca0000000f00 */
        /* <DEDUP_REMOVED lines=10> */
.L_x_14005:
[----:B------:R-:W-:Y:S02]  /*13df0*/  IMAD.MOV.U32 R13, RZ, RZ, R0 ;  /* 0x000000ffff0d7224 */ /* 0x000fe400078e0000 */
[----:B------:R-:W-:-:S07]  /*13e00*/  IMAD.MOV.U32 R5, RZ, RZ, R14 ;  /* 0x000000ffff057224 */ /* 0x000fce00078e000e */
[----:B------:R-:W-:Y:S05]  /*13e10*/  WARPSYNC.COLLECTIVE R15, `(.L_x_14006) ;  /* 0x000000000f087348 */ /* 0x000fea0003c00000 */
[----:B------:R0:W1:Y:S02]  /*13e20*/  SHFL.IDX P6, R14, R13, R12, R11 ;  /* 0x0000000c0d0e7389 */ /* 0x00006400000c000b */
[----:B01----:R-:W-:Y:S01]  /*13e30*/  ENDCOLLECTIVE ;  /* 0x000000000000791b */ /* 0x003fe20003800000 */
.L_x_14006:
[----:B------:R-:W-:Y:S02]  /*13e40*/  IMAD.MOV.U32 R13, RZ, RZ, R4 ;  /* 0x000000ffff0d7224 */ /* 0x000fe400078e0004 */
[----:B------:R-:W-:Y:S01]  /*13e50*/  IMAD.MOV.U32 R12, RZ, RZ, 0x5 ;  /* 0x00000005ff0c7424 */ /* 0x000fe200078e00ff */
[----:B------:R-:W-:-:S04]  /*13e60*/  @!P1 LEA R14, P0, R20, R14, 0x1 ;  /* 0x0000000e140e9211 */ /* 0x000fc800078008ff */
[----:B------:R-:W-:Y:S01]  /*13e70*/  @!P1 MOV R2, R14 ;  /* 0x0000000e00029202 */ /* 0x000fe20000000f00 */
[----:B------:R-:W-:-:S08]  /*13e80*/  @!P1 IMAD.X R5, RZ, RZ, R5, P0 ;  /* 0x000000ffff059224 */ /* 0x000fd000000e0605 */
[----:B------:R-:W-:Y:S05]  /*13e90*/  WARPSYNC.COLLECTIVE R15, `(.L_x_14007) ;  /* 0x000000000f087348 */ /* 0x000fea0003c00000 */
[----:B------:R0:W1:Y:S02]  /*13ea0*/  SHFL.IDX P6, R14, R13, R12, R11 ;  /* 0x0000000c0d0e7389 */ /* 0x00006400000c000b */
[----:B01----:R-:W-:Y:S01]  /*13eb0*/  ENDCOLLECTIVE ;  /* 0x000000000000791b */ /* 0x003fe20003800000 */
.L_x_14007:
[----:B------:R-:W-:-:S05]  /*13ec0*/  @!P1 IMAD.MOV.U32 R3, RZ, RZ, R5 ;  /* 0x000000ffff039224 */ /* 0x000fca00078e0005 */
[----:B------:R-:W-:Y:S01]  /*13ed0*/  @!PT LDS RZ, [RZ] ;  /* 0x00000000fffff984 */ /* 0x000fe20000000800 */
[----:B------:R-:W-:Y:S01]  /*13ee0*/  @!PT LDS RZ, [RZ] ;  /* 0x00000000fffff984 */ /* 0x000fe20000000800 */
[----:B------:R-:W-:Y:S01]  /*13ef0*/  @!PT LDS RZ, [RZ] ;  /* 0x00000000fffff984 */ /* 0x000fe20000000800 */
[----:B------:R0:W-:Y:S04]  /*13f00*/  @!P1 LDGSTS.E.BYPASS.LTC128B.128 [R22+0x24400], desc[UR36][R2.64], !P2 ;  /* 0x2440000002169fae */ /* 0x0001e8000d101d64 */
[----:B------:R0:W-:Y:S01]  /*13f10*/  @!P1 LDGSTS.E.BYPASS.LTC128B.128 [R22+0x28400], desc[UR36][R2.64+0x80], !P3 ;  /* 0x2840008002169fae */ /* 0x0001e2000d901d64 */
[----:B------:R-:W-:-:S03]  /*13f20*/  IMAD.MOV.U32 R13, RZ, RZ, R0 ;  /* 0x000000ffff0d7224 */ /* 0x000fc600078e0000 */
[----:B------:R0:W-:Y:S04]  /*13f30*/  @!P1 LDGSTS.E.BYPASS.LTC128B.128 [R22+0x2c400], desc[UR36][R2.64+0x100], !P4 ;  /* 0x2c40010002169fae */ /* 0x0001e8000e101d64 */
[----:B------:R0:W-:Y:S01]  /*13f40*/  @!P1 LDGSTS.E.BYPASS.LTC128B.128 [R22+0x30400], desc[UR36][R2.64+0x180], !P5 ;  /* 0x3040018002169fae */ /* 0x0001e2000e901d64 */
[----:B------:R-:W-:Y:S01]  /*13f50*/  LOP3.LUT P1, RZ, R16, 0x40, RZ, 0xc0, !PT ;  /* 0x0000004010ff7812 */ /* 0x000fe2000782c0ff */
[----:B------:R-:W-:-:S12]  /*13f60*/  IMAD.MOV.U32 R5, RZ, RZ, R14 ;  /* 0x000000ffff057224 */ /* 0x000fd800078e000e */
[----:B0-----:R-:W-:Y:S05]  /*13f70*/  WARPSYNC.COLLECTIVE R15, `(.L_x_14008) ;  /* 0x000000000f087348 */ /* 0x001fea0003c00000 */
[----:B------:R1:W2:Y:S02]  /*13f80*/  SHFL.IDX P6, R14, R13, R12, R11 ;  /* 0x0000000c0d0e7389 */ /* 0x0002a400000c000b */
[----:B012---:R-:W-:Y:S01]  /*13f90*/  ENDCOLLECTIVE ;  /* 0x000000000000791b */ /* 0x007fe20003800000 */
.L_x_14008:
[----:B------:R-:W-:Y:S02]  /*13fa0*/  IMAD.MOV.U32 R13, RZ, RZ, R4 ;  /* 0x000000ffff0d7224 */ /* 0x000fe400078e0004 */
[----:B------:R-:W-:Y:S01]  /*13fb0*/  IMAD.MOV.U32 R12, RZ, RZ, 0x6 ;  /* 0x00000006ff0c7424 */ /* 0x000fe200078e00ff */
[----:B------:R-:W-:-:S13]  /*13fc0*/  LOP3.LUT P6, RZ, R16, 0x80, RZ, 0xc0, !PT ;  /* 0x0000008010ff7812 */ /* 0x000fda00078cc0ff */
[----:B------:R-:W-:-:S04]  /*13fd0*/  @!P6 LEA R14, P0, R20, R14, 0x1 ;  /* 0x0000000e140ee211 */ /* 0x000fc800078008ff */
[----:B------:R-:W-:Y:S01]  /*13fe0*/  @!P6 IADD3.X R5, RZ, R5, RZ, P0, !PT ;  /* 0x00000005ff05e210 */ /* 0x000fe200007fe4ff */
[----:B------:R-:W-:-:S04]  /*13ff0*/  @!P6 IMAD.MOV.U32 R2, RZ, RZ, R14 ;  /* 0x000000ffff02e224 */ /* 0x000fc800078e000e */
        /* <DEDUP_REMOVED lines=11> */
.L_x_14009:
[----:B------:R-:W-:Y:S01]  /*140b0*/  MOV R13, R0 ;  /* 0x00000000000d7202 */ /* 0x000fe20000000f00 */
[----:B------:R-:W-:-:S07]  /*140c0*/  IMAD.MOV.U32 R5, RZ, RZ, R14 ;  /* 0x000000ffff057224 */ /* 0x000fce00078e000e */
[----:B------:R-:W-:Y:S05]  /*140d0*/  WARPSYNC.COLLECTIVE R15, `(.L_x_14010) ;  /* 0x000000000f087348 */ /* 0x000fea0003c00000 */
[----:B------:R0:W1:Y:S02]  /*140e0*/  SHFL.IDX P6, R14, R13, R12, R11 ;  /* 0x0000000c0d0e7389 */ /* 0x00006400000c000b */
[----:B01----:R-:W-:Y:S01]  /*140f0*/  ENDCOLLECTIVE ;  /* 0x000000000000791b */ /* 0x003fe20003800000 */
.L_x_14010:
[----:B------:R-:W-:Y:S02]  /*14100*/  IMAD.MOV.U32 R13, RZ, RZ, R4 ;  /* 0x000000ffff0d7224 */ /* 0x000fe400078e0004 */
[----:B------:R-:W-:Y:S01]  /*14110*/  IMAD.MOV.U32 R12, RZ, RZ, 0x7 ;  /* 0x00000007ff0c7424 */ /* 0x000fe200078e00ff */
[----:B------:R-:W-:-:S05]  /*14120*/  @!P1 LEA R14, P0, R20, R14, 0x1 ;  /* 0x0000000e140e9211 */ /* 0x000fca00078008ff */
[----:B------:R-:W-:-:S08]  /*14130*/  @!P1 IMAD.MOV.U32 R2, RZ, RZ, R14 ;  /* 0x000000ffff029224 */ /* 0x000fd000078e000e */
[----:B------:R-:W-:Y:S05]  /*14140*/  WARPSYNC.COLLECTIVE R15, `(.L_x_14011) ;  /* 0x000000000f087348 */ /* 0x000fea0003c00000 */
[----:B------:R0:W1:Y:S02]  /*14150*/  SHFL.IDX P6, R14, R13, R12, R11 ;  /* 0x0000000c0d0e7389 */ /* 0x00006400000c000b */
[----:B01----:R-:W-:Y:S01]  /*14160*/  ENDCOLLECTIVE ;  /* 0x000000000000791b */ /* 0x003fe20003800000 */
.L_x_14011:
        /* <DEDUP_REMOVED lines=10> */
[----:B------:R-:W-:-:S07]  /*14210*/  MOV R5, R14 ;  /* 0x0000000e00057202 */ /* 0x000fce0000000f00 */
[----:B0-----:R-:W-:Y:S05]  /*14220*/  WARPSYNC.COLLECTIVE R15, `(.L_x_14012) ;  /* 0x000000000f087348 */ /* 0x001fea0003c00000 */
[----:B------:R1:W2:Y:S02]  /*14230*/  SHFL.IDX P6, R14, R13, R12, R11 ;  /* 0x0000000c0d0e7389 */ /* 0x0002a400000c000b */
[----:B012---:R-:W-:Y:S01]  /*14240*/  ENDCOLLECTIVE ;  /* 0x000000000000791b */ /* 0x007fe20003800000 */
.L_x_14012:
[----:B------:R-:W-:Y:S05]  /*14250*/  BRA `(.L_x_14013) ;  /* 0xffffffc000347947 */ /* 0x000fea000383ffff */
.L_x_13920:
[----:B0-----:R0:W2:Y:S02]  /*14260*/  SYNCS.PHASECHK.TRANS64.TRYWAIT P0, [R17+URZ+0x32420], R0 ;  /* 0x03242000110075a7 */ /* 0x0010a4000800017f */
[----:B--2---:R-:W-:Y:S05]  /*14270*/  @!P0 NANOSLEEP.SYNCS 0x989680 ;  /* 0x009896800000895d */ /* 0x004fea0003900000 */
[----:B------:R-:W2:Y:S02]  /*14280*/  @!P0 SYNCS.PHASECHK.TRANS64 P0, [R17+URZ+0x32420], R0 ;  /* 0x03242000110085a7 */ /* 0x000ea4000800007f */
[----:B--2---:R-:W-:Y:S05]  /*14290*/  @!P0 BRA `(.L_x_13920) ;  /* 0xfffffffc00f08947 */ /* 0x004fea000383ffff */
[----:B------:R-:W-:Y:S05]  /*142a0*/  BRA `(.L_x_14014) ;  /* 0xffffffc000987947 */ /* 0x000fea000383ffff */
.L_x_13923:
[----:B--2---:R2:W3:Y:S02]  /*142b0*/  SYNCS.PHASECHK.TRANS64.TRYWAIT P0, [R24+URZ+0x32460], R3 ;  /* 0x03246003180075a7 */ /* 0x0044e4000800017f */
[----:B---3--:R-:W-:Y:S05]  /*142c0*/  @!P0 NANOSLEEP.SYNCS 0x989680 ;  /* 0x009896800000895d */ /* 0x008fea0003900000 */
[----:B------:R-:W3:Y:S02]  /*142d0*/  @!P0 SYNCS.PHASECHK.TRANS64 P0, [R24+URZ+0x32460], R3 ;  /* 0x03246003180085a7 */ /* 0x000ee4000800007f */
[----:B---3--:R-:W-:Y:S05]  /*142e0*/  @!P0 BRA `(.L_x_13923) ;  /* 0xfffffffc00f08947 */ /* 0x008fea000383ffff */
[----:B------:R-:W-:Y:S05]  /*142f0*/  BRA `(.L_x_14015) ;  /* 0xffffffc000a47947 */ /* 0x000fea000383ffff */
.L_x_13924:
        /* <DEDUP_REMOVED lines=8> */
.L_x_14017:
[----:B------:R-:W-:Y:S05]  /*14380*/  BSYNC B0 ;  /* 0x0000000000007941 */ /* 0x000fea0003800000 */
.L_x_14016:
[----:B------:R0:W5:Y:S01]  /*14390*/  LDL R7, [R1+0x8] ;  /* 0x0000080001077983 */ /* 0x0001620000100800 */
[----:B------:R-:W-:Y:S01]  /*143a0*/  IMAD.MOV.U32 R13, RZ, RZ, R5 ;  /* 0x000000ffff0d7224 */ /* 0x000fe200078e0005 */
[----:B------:R-:W-:Y:S01]  /*143b0*/  MOV R3, R14 ;  /* 0x0000000e00037202 */ /* 0x000fe20000000f00 */
[----:B------:R-:W-:Y:S01]  /*143c0*/  IMAD.MOV.U32 R12, RZ, RZ, RZ ;  /* 0x000000ffff0c7224 */ /* 0x000fe200078e00ff */
[----:B------:R-:W1:Y:S01]  /*143d0*/  S2R R8, SR_TID.X ;  /* 0x0000000000087919 */ /* 0x000e620000002100 */
[----:B------:R-:W-:Y:S01]  /*143e0*/  IMAD.MOV.U32 R11, RZ, RZ, 0x181f ;  /* 0x0000181fff0b7424 */ /* 0x000fe200078e00ff */
[----:B------:R-:W-:Y:S01]  /*143f0*/  LOP3.LUT P1, RZ, R36, 0x2, RZ, 0xc0, !PT ;  /* 0x0000000224ff7812 */ /* 0x000fe2000782c0ff */
[----:B------:R-:W-:Y:S02]  /*14400*/  IMAD.MOV.U32 R15, RZ, RZ, -0x1 ;  /* 0xffffffffff0f7424 */ /* 0x000fe400078e00ff */
[----:B0-----:R-:W-:-:S10]  /*14410*/  IMAD R4, R4, 0x2, R17 ;  /* 0x0000000204047824 */ /* 0x001fd400078e0211 */
[----:B-1---5:R-:W-:Y:S05]  /*14420*/  WARPSYNC.COLLECTIVE R15, `(.L_x_14018) ;  /* 0x000000000f087348 */ /* 0x022fea0003c00000 */
[----:B------:R0:W2:Y:S02]  /*14430*/  SHFL.IDX P6, R14, R13, R12, R11 ;  /* 0x0000000c0d0e7389 */ /* 0x0000a400000c000b */
[----:B012--5:R-:W-:Y:S01]  /*14440*/  ENDCOLLECTIVE ;  /* 0x000000000000791b */ /* 0x027fe20003800000 */
.L_x_14018:
[----:B------:R-:W-:Y:S02]  /*14450*/  IMAD.MOV.U32 R13, RZ, RZ, R6 ;  /* 0x000000ffff0d7224 */ /* 0x000fe400078e0006 */
[----:B------:R-:W-:Y:S02]  /*14460*/  IMAD.MOV.U32 R12, RZ, RZ, 0x1 ;  /* 0x00000001ff0c7424 */ /* 0x000fe400078e00ff */
[----:B------:R-:W-:-:S05]  /*14470*/  IMAD.SHL.U32 R8, R8, 0x8, RZ ;  /* 0x0000000808087824 */ /* 0x000fca00078e00ff */
[----:B------:R-:W-:-:S04]  /*14480*/  LOP3.LUT R8, R8, 0x38, RZ, 0xc0, !PT ;  /* 0x0000003808087812 */ /* 0x000fc800078ec0ff */
[----:B------:R-:W-:-:S04]  /*14490*/  SHF.L.U32 R0, R8, 0x1, RZ ;  /* 0x0000000108007819 */ /* 0x000fc800000006ff */
[----:B------:R-:W-:-:S13]  /*144a0*/  IADD3 R2, P0, R14, R0, RZ ;  /* 0x000000000e027210 */ /* 0x000fda0007f1e0ff */
[----:B------:R-:W-:Y:S05]  /*144b0*/  WARPSYNC.COLLECTIVE R15, `(.L_x_14019) ;  /* 0x000000000f087348 */ /* 0x000fea0003c00000 */
[----:B------:R0:W1:Y:S02]  /*144c0*/  SHFL.IDX P6, R14, R13, R12, R11 ;  /* 0x0000000c0d0e7389 */ /* 0x00006400000c000b */
[----:B01----:R-:W-:Y:S01]  /*144d0*/  ENDCOLLECTIVE ;  /* 0x000000000000791b */ /* 0x003fe20003800000 */
.L_x_14019:
[----:B------:R-:W-:Y:S01]  /*144e0*/  IMAD.X R3, RZ, RZ, R3, P0 ;  /* 0x000000ffff037224 */ /* 0x000fe200000e0603 */
[----:B------:R-:W-:Y:S02]  /*144f0*/  MOV R13, R5 ;  /* 0x00000005000d7202 */ /* 0x000fe40000000f00 */
        /* <DEDUP_REMOVED lines=17> */
.L_x_14020:
[----:B------:R-:W-:Y:S02]  /*14610*/  IMAD.MOV.U32 R13, RZ, RZ, R6 ;  /* 0x000000ffff0d7224 */ /* 0x000fe400078e0006 */
[----:B------:R-:W-:Y:S01]  /*14620*/  IMAD.MOV.U32 R12, RZ, RZ, 0x2 ;  /* 0x00000002ff0c7424 */ /* 0x000fe200078e00ff */
[----:B------:R-:W-:-:S13]  /*14630*/  IADD3 R2, P3, R14, R0, RZ ;  /* 0x000000000e027210 */ /* 0x000fda0007f7e0ff */
[----:B------:R-:W-:Y:S05]  /*14640*/  WARPSYNC.COLLECTIVE R15, `(.L_x_14021) ;  /* 0x000000000f087348 */ /* 0x000fea0003c00000 */
[----:B------:R0:W1:Y:S02]  /*14650*/  SHFL.IDX P6, R14, R13, R12, R11 ;  /* 0x0000000c0d0e7389 */ /* 0x00006400000c000b */
[----:B01----:R-:W-:Y:S01]  /*14660*/  ENDCOLLECTIVE ;  /* 0x000000000000791b */ /* 0x003fe20003800000 */
.L_x_14021:
        /* <DEDUP_REMOVED lines=17> */
.L_x_14022:
[----:B------:R-:W-:Y:S02]  /*14780*/  IMAD.MOV.U32 R13, RZ, RZ, R6 ;  /* 0x000000ffff0d7224 */ /* 0x000fe400078e0006 */
[----:B------:R-:W-:Y:S01]  /*14790*/  IMAD.MOV.U32 R12, RZ, RZ, 0x3 ;  /* 0x00000003ff0c7424 */ /* 0x000fe200078e00ff */
[----:B------:R-:W-:-:S13]  /*147a0*/  IADD3 R2, P3, R14, R0, RZ ;  /* 0x000000000e027210 */ /* 0x000fda0007f7e0ff */
[----:B------:R-:W-:Y:S05]  /*147b0*/  WARPSYNC.COLLECTIVE R15, `(.L_x_14023) ;  /* 0x000000000f087348 */ /* 0x000fea0003c00000 */
[----:B------:R0:W1:Y:S02]  /*147c0*/  SHFL.IDX P6, R14, R13, R12, R11 ;  /* 0x0000000c0d0e7389 */ /* 0x00006400000c000b */
[----:B01----:R-:W-:Y:S01]  /*147d0*/  ENDCOLLECTIVE ;  /* 0x000000000000791b */ /* 0x003fe20003800000 */
.L_x_14023:
[----:B------:R-:W-:Y:S02]  /*147e0*/  IADD3.X R3, RZ, R3, RZ, P3, !PT ;  /* 0x00000003ff037210 */ /* 0x000fe40001ffe4ff */
        /* <DEDUP_REMOVED lines=16> */
.L_x_14024:
[----:B------:R-:W-:Y:S01]  /*148f0*/  MOV R13, R6 ;  /* 0x00000006000d7202 */ /* 0x000fe20000000f00 */
[----:B------:R-:W-:Y:S01]  /*14900*/  IMAD.MOV.U32 R12, RZ, RZ, 0x4 ;  /* 0x00000004ff0c7424 */ /* 0x000fe200078e00ff */
[----:B------:R-:W-:-:S13]  /*14910*/  IADD3 R2, P3, R14, R0, RZ ;  /* 0x000000000e027210 */ /* 0x000fda0007f7e0ff */
[----:B------:R-:W-:Y:S05]  /*14920*/  WARPSYNC.COLLECTIVE R15, `(.L_x_14025) ;  /* 0x000000000f087348 */ /* 0x000fea0003c00000 */
[----:B------:R0:W1:Y:S02]  /*14930*/  SHFL.IDX P6, R14, R13, R12, R11 ;  /* 0x0000000c0d0e7389 */ /* 0x00006400000c000b */
[----:B01----:R-:W-:Y:S01]  /*14940*/  ENDCOLLECTIVE ;  /* 0x000000000000791b */ /* 0x003fe20003800000 */
.L_x_14025:
        /* <DEDUP_REMOVED lines=17> */
.L_x_14026:
[----:B------:R-:W-:Y:S01]  /*14a60*/  IMAD.MOV.U32 R13, RZ, RZ, R6 ;  /* 0x000000ffff0d7224 */ /* 0x000fe200078e0006 */
[----:B------:R-:W-:Y:S02]  /*14a70*/  MOV R12, 0x5 ;  /* 0x00000005000c7802 */ /* 0x000fe40000000f00 */
[----:B------:R-:W-:-:S13]  /*14a80*/  IADD3 R2, P3, R14, R0, RZ ;  /* 0x000000000e027210 */ /* 0x000fda0007f7e0ff */
[----:B------:R-:W-:Y:S05]  /*14a90*/  WARPSYNC.COLLECTIVE R15, `(.L_x_14027) ;  /* 0x000000000f087348 */ /* 0x000fea0003c00000 */
[----:B------:R0:W1:Y:S02]  /*14aa0*/  SHFL.IDX P6, R14, R13, R12, R11 ;  /* 0x0000000c0d0e7389 */ /* 0x00006400000c000b */
[----:B01----:R-:W-:Y:S01]  /*14ab0*/  ENDCOLLECTIVE ;  /* 0x000000000000791b */ /* 0x003fe20003800000 */
.L_x_14027:
        /* <DEDUP_REMOVED lines=12> */
.L_x_14028:
        /* <DEDUP_REMOVED lines=9> */
.L_x_13930:
[----:B--2---:R2:W3:Y:S02]  /*14c10*/  SYNCS.PHASECHK.TRANS64.TRYWAIT P0, [R10+URZ+0x32440], R25 ;  /* 0x032440190a0075a7 */ /* 0x0044e4000800017f */
[----:B---3--:R-:W-:Y:S05]  /*14c20*/  @!P0 NANOSLEEP.SYNCS 0x989680 ;  /* 0x009896800000895d */ /* 0x008fea0003900000 */
[----:B------:R-:W3:Y:S02]  /*14c30*/  @!P0 SYNCS.PHASECHK.TRANS64 P0, [R10+URZ+0x32440], R25 ;  /* 0x032440190a0085a7 */ /* 0x000ee4000800007f */
[----:B---3--:R-:W-:Y:S05]  /*14c40*/  @!P0 BRA `(.L_x_13930) ;  /* 0xfffffffc00f08947 */ /* 0x008fea000383ffff */
[----:B------:R-:W-:Y:S05]  /*14c50*/  BRA `(.L_x_14030) ;  /* 0xffffffc400047947 */ /* 0x000fea000383ffff */
.L_x_13931:
[----:B------:R-:W-:Y:S01]  /*14c60*/  BSSY B1, `(.L_x_14031) ;  /* 0x0000008000017945 */ /* 0x000fe20003800000 */
[----:B------:R-:W-:Y:S01]  /*14c70*/  IMAD.MOV.U32 R13, RZ, RZ, R21 ;  /* 0x000000ffff0d7224 */ /* 0x000fe200078e0015 */
[----:B------:R-:W-:Y:S01]  /*14c80*/  MOV R15, 0xffffffff ;  /* 0xffffffff000f7802 */ /* 0x000fe20000000f00 */
[----:B------:R-:W-:Y:S02]  /*14c90*/  IMAD.MOV.U32 R12, RZ, RZ, RZ ;  /* 0x000000ffff0c7224 */ /* 0x000fe400078e00ff */
[----:B------:R-:W-:-:S07]  /*14ca0*/  IMAD.MOV.U32 R11, RZ, RZ, 0x181f ;  /* 0x0000181fff0b7424 */ /* 0x000fce00078e00ff */
[----:B--2---:R-:W-:Y:S05]  /*14cb0*/  WARPSYNC.COLLECTIVE R15, `(.L_x_14032) ;  /* 0x000000000f087348 */ /* 0x004fea0003c00000 */
[----:B------:R0:W1:Y:S02]  /*14cc0*/  SHFL.IDX P6, R14, R13, R12, R11 ;  /* 0x0000000c0d0e7389 */ /* 0x00006400000c000b */
[----:B012---:R-:W-:Y:S01]  /*14cd0*/  ENDCOLLECTIVE ;  /* 0x000000000000791b */ /* 0x007fe20003800000 */
.L_x_14032:
[----:B------:R-:W-:Y:S05]  /*14ce0*/  BSYNC B1 ;  /* 0x0000000000017941 */ /* 0x000fea0003800000 */
.L_x_14031:
        /* <DEDUP_REMOVED lines=9> */
.L_x_14033:
[----:B------:R-:W-:Y:S02]  /*14d80*/  IMAD.MOV.U32 R13, RZ, RZ, R21 ;  /* 0x000000ffff0d7224 */ /* 0x000fe400078e0015 */
[----:B------:R-:W-:Y:S01]  /*14d90*/  IMAD.MOV.U32 R12, RZ, RZ, 0x1 ;  /* 0x00000001ff0c7424 */ /* 0x000fe200078e00ff */
[----:B------:R-:W-:-:S13]  /*14da0*/  IADD3 R2, P0, R14, R0, RZ ;  /* 0x000000000e027210 */ /* 0x000fda0007f1e0ff */
[----:B------:R-:W-:Y:S05]  /*14db0*/  WARPSYNC.COLLECTIVE R15, `(.L_x_14034) ;  /* 0x000000000f087348 */ /* 0x000fea0003c00000 */
[----:B------:R0:W1:Y:S02]  /*14dc0*/  SHFL.IDX P6, R14, R13, R12, R11 ;  /* 0x0000000c0d0e7389 */ /* 0x00006400000c000b */
[----:B01----:R-:W-:Y:S01]  /*14dd0*/  ENDCOLLECTIVE ;  /* 0x000000000000791b */ /* 0x003fe20003800000 */
.L_x_14034:
[----:B------:R-:W-:-:S05]  /*14de0*/  IADD3.X R3, RZ, R3, RZ, P0, !PT ;  /* 0x00000003ff037210 */ /* 0x000fca00007fe4ff */
        /* <DEDUP_REMOVED lines=9> */
.L_x_14035:
[----:B------:R-:W-:Y:S02]  /*14e80*/  IMAD.MOV.U32 R13, RZ, RZ, R21 ;  /* 0x000000ffff0d7224 */ /* 0x000fe400078e0015 */
[----:B------:R-:W-:Y:S01]  /*14e90*/  IMAD.MOV.U32 R12, RZ, RZ, 0x2 ;  /* 0x00000002ff0c7424 */ /* 0x000fe200078e00ff */
[----:B------:R-:W-:-:S07]  /*14ea0*/  MOV R6, R14 ;  /* 0x0000000e00067202 */ /* 0x000fce0000000f00 */
[----:B------:R-:W-:Y:S05]  /*14eb0*/  WARPSYNC.COLLECTIVE R15, `(.L_x_14036) ;  /* 0x000000000f087348 */ /* 0x000fea0003c00000 */
[----:B------:R0:W1:Y:S02]  /*14ec0*/  SHFL.IDX P6, R14, R13, R12, R11 ;  /* 0x0000000c0d0e7389 */ /* 0x00006400000c000b */
[----:B01----:R-:W-:Y:S01]  /*14ed0*/  ENDCOLLECTIVE ;  /* 0x000000000000791b */ /* 0x003fe20003800000 */
.L_x_14036:
        /* <DEDUP_REMOVED lines=11> */
.L_x_14037:
[----:B------:R-:W-:Y:S02]  /*14f90*/  IMAD.MOV.U32 R13, RZ, RZ, R21 ;  /* 0x000000ffff0d7224 */ /* 0x000fe400078e0015 */
[----:B------:R-:W-:Y:S01]  /*14fa0*/  IMAD.MOV.U32 R12, RZ, RZ, 0x3 ;  /* 0x00000003ff0c7424 */ /* 0x000fe200078e00ff */
[----:B------:R-:W-:-:S13]  /*14fb0*/  IADD3 R2, P0, R14, R0, RZ ;  /* 0x000000000e027210 */ /* 0x000fda0007f1e0ff */
[----:B------:R-:W-:Y:S05]  /*14fc0*/  WARPSYNC.COLLECTIVE R15, `(.L_x_14038) ;  /* 0x000000000f087348 */ /* 0x000fea0003c00000 */
[----:B------:R0:W1:Y:S02]  /*14fd0*/  SHFL.IDX P6, R14, R13, R12, R11 ;  /* 0x0000000c0d0e7389 */ /* 0x00006400000c000b */
[----:B01----:R-:W-:Y:S01]  /*14fe0*/  ENDCOLLECTIVE ;  /* 0x000000000000791b */ /* 0x003fe20003800000 */
.L_x_14038:
        /* <DEDUP_REMOVED lines=10> */
.L_x_14039:
[----:B------:R-:W-:Y:S01]  /*15090*/  MOV R13, R21 ;  /* 0x00000015000d7202 */ /* 0x000fe20000000f00 */
[----:B------:R-:W-:Y:S01]  /*150a0*/  IMAD.MOV.U32 R12, RZ, RZ, 0x4 ;  /* 0x00000004ff0c7424 */ /* 0x000fe200078e00ff */
[----:B------:R-:W-:-:S13]  /*150b0*/  IADD3 R2, P0, R14, R0, RZ ;  /* 0x000000000e027210 */ /* 0x000fda0007f1e0ff */
[----:B------:R-:W-:Y:S05]  /*150c0*/  WARPSYNC.COLLECTIVE R15, `(.L_x_14040) ;  /* 0x000000000f087348 */ /* 0x000fea0003c00000 */
[----:B------:R0:W1:Y:S02]  /*150d0*/  SHFL.IDX P6, R14, R13, R12, R11 ;  /* 0x0000000c0d0e7389 */ /* 0x00006400000c000b */
[----:B01----:R-:W-:Y:S01]  /*150e0*/  ENDCOLLECTIVE ;  /* 0x000000000000791b */ /* 0x003fe20003800000 */
.L_x_14040:
        /* <DEDUP_REMOVED lines=10> */
.L_x_14041:
[----:B------:R-:W-:Y:S01]  /*15190*/  IMAD.MOV.U32 R13, RZ, RZ, R21 ;  /* 0x000000ffff0d7224 */ /* 0x000fe200078e0015 */
[----:B------:R-:W-:Y:S02]  /*151a0*/  MOV R12, 0x5 ;  /* 0x00000005000c7802 */ /* 0x000fe40000000f00 */
[----:B------:R-:W-:-:S13]  /*151b0*/  IADD3 R2, P0, R14, R0, RZ ;  /* 0x000000000e027210 */ /* 0x000fda0007f1e0ff */
[----:B------:R-:W-:Y:S05]  /*151c0*/  WARPSYNC.COLLECTIVE R15, `(.L_x_14042) ;  /* 0x000000000f087348 */ /* 0x000fea0003c00000 */
[----:B------:R0:W1:Y:S02]  /*151d0*/  SHFL.IDX P6, R14, R13, R12, R11 ;  /* 0x0000000c0d0e7389 */ /* 0x00006400000c000b */
[----:B01----:R-:W-:Y:S01]  /*151e0*/  ENDCOLLECTIVE ;  /* 0x000000000000791b */ /* 0x003fe20003800000 */
.L_x_14042:
        /* <DEDUP_REMOVED lines=10> */
.L_x_14043:
[----:B------:R-:W-:Y:S05]  /*15290*/  BRA `(.L_x_14044) ;  /* 0xffffffc000447947 */ /* 0x000fea000383ffff */
.L_x_13936:
[----:B---3--:R3:W4:Y:S02]  /*152a0*/  SYNCS.PHASECHK.TRANS64.TRYWAIT P0, [R10+URZ+0x32460], R25 ;  /* 0x032460190a0075a7 */ /* 0x008724000800017f */
[----:B----4-:R-:W-:Y:S05]  /*152b0*/  @!P0 NANOSLEEP.SYNCS 0x989680 ;  /* 0x009896800000895d */ /* 0x010fea0003900000 */
[----:B------:R-:W4:Y:S02]  /*152c0*/  @!P0 SYNCS.PHASECHK.TRANS64 P0, [R10+URZ+0x32460], R25 ;  /* 0x032460190a0085a7 */ /* 0x000f24000800007f */
[----:B----4-:R-:W-:Y:S05]  /*152d0*/  @!P0 BRA `(.L_x_13936) ;  /* 0xfffffffc00f08947 */ /* 0x010fea000383ffff */
[----:B------:R-:W-:Y:S05]  /*152e0*/  BRA `(.L_x_14045) ;  /* 0xffffffc000907947 */ /* 0x000fea000383ffff */
.L_x_13937:
[----:B------:R-:W-:Y:S01]  /*152f0*/  BSSY B1, `(.L_x_14046) ;  /* 0x0000008000017945 */ /* 0x000fe20003800000 */
[----:B------:R-:W-:Y:S01]  /*15300*/  IMAD.MOV.U32 R13, RZ, RZ, R24 ;  /* 0x000000ffff0d7224 */ /* 0x000fe200078e0018 */
[----:B------:R-:W-:Y:S01]  /*15310*/  MOV R15, 0xffffffff ;  /* 0xffffffff000f7802 */ /* 0x000fe20000000f00 */
[----:B------:R-:W-:Y:S02]  /*15320*/  IMAD.MOV.U32 R12, RZ, RZ, RZ ;  /* 0x000000ffff0c7224 */ /* 0x000fe400078e00ff */
[----:B------:R-:W-:-:S07]  /*15330*/  IMAD.MOV.U32 R11, RZ, RZ, 0x181f ;  /* 0x0000181fff0b7424 */ /* 0x000fce00078e00ff */
[----:B-123--:R-:W-:Y:S05]  /*15340*/  WARPSYNC.COLLECTIVE R15, `(.L_x_14047) ;  /* 0x000000000f087348 */ /* 0x00efea0003c00000 */
[----:B------:R0:W4:Y:S02]  /*15350*/  SHFL.IDX P6, R14, R13, R12, R11 ;  /* 0x0000000c0d0e7389 */ /* 0x00012400000c000b */
[----:B01234-:R-:W-:Y:S01]  /*15360*/  ENDCOLLECTIVE ;  /* 0x000000000000791b */ /* 0x01ffe20003800000 */
.L_x_14047:
[----:B------:R-:W-:Y:S05]  /*15370*/  BSYNC B1 ;  /* 0x0000000000017941 */ /* 0x000fea0003800000 */
.L_x_14046:
        /* <DEDUP_REMOVED lines=9> */
.L_x_14048:
[----:B------:R-:W-:Y:S02]  /*15410*/  IMAD.MOV.U32 R13, RZ, RZ, R24 ;  /* 0x000000ffff0d7224 */ /* 0x000fe400078e0018 */
[----:B------:R-:W-:Y:S01]  /*15420*/  IMAD.MOV.U32 R12, RZ, RZ, 0x1 ;  /* 0x00000001ff0c7424 */ /* 0x000fe200078e00ff */
[----:B------:R-:W-:-:S13]  /*15430*/  IADD3 R2, P0, R14, R0, RZ ;  /* 0x000000000e027210 */ /* 0x000fda0007f1e0ff */
[----:B------:R-:W-:Y:S05]  /*15440*/  WARPSYNC.COLLECTIVE R15, `(.L_x_14049) ;  /* 0x000000000f087348 */ /* 0x000fea0003c00000 */
[----:B------:R0:W1:Y:S02]  /*15450*/  SHFL.IDX P6, R14, R13, R12, R11 ;  /* 0x0000000c0d0e7389 */ /* 0x00006400000c000b */
[----:B01----:R-:W-:Y:S01]  /*15460*/  ENDCOLLECTIVE ;  /* 0x000000000000791b */ /* 0x003fe20003800000 */
.L_x_14049:
        /* <DEDUP_REMOVED lines=13> */
.L_x_14050:
[----:B------:R-:W-:Y:S02]  /*15540*/  IMAD.MOV.U32 R13, RZ, RZ, R24 ;  /* 0x000000ffff0d7224 */ /* 0x000fe400078e0018 */
[----:B------:R-:W-:Y:S01]  /*15550*/  IMAD.MOV.U32 R12, RZ, RZ, 0x2 ;  /* 0x00000002ff0c7424 */ /* 0x000fe200078e00ff */
[----:B------:R-:W-:-:S13]  /*15560*/  IADD3 R2, P0, R14, R0, RZ ;  /* 0x000000000e027210 */ /* 0x000fda0007f1e0ff */
[----:B------:R-:W-:Y:S05]  /*15570*/  WARPSYNC.COLLECTIVE R15, `(.L_x_14051) ;  /* 0x000000000f087348 */ /* 0x000fea0003c00000 */
[----:B------:R0:W1:Y:S02]  /*15580*/  SHFL.IDX P6, R14, R13, R12, R11 ;  /* 0x0000000c0d0e7389 */ /* 0x00006400000c000b */
[----:B01----:R-:W-:Y:S01]  /*15590*/  ENDCOLLECTIVE ;  /* 0x000000000000791b */ /* 0x003fe20003800000 */
.L_x_14051:
        /* <DEDUP_REMOVED lines=13> */
.L_x_14052:
[----:B------:R-:W-:Y:S01]  /*15670*/  MOV R13, R24 ;  /* 0x00000018000d7202 */ /* 0x000fe20000000f00 */
[----:B------:R-:W-:Y:S01]  /*15680*/  IMAD.MOV.U32 R12, RZ, RZ, 0x3 ;  /* 0x00000003ff0c7424 */ /* 0x000fe200078e00ff */
[----:B------:R-:W-:-:S13]  /*15690*/  IADD3 R2, P0, R14, R0, RZ ;  /* 0x000000000e027210 */ /* 0x000fda0007f1e0ff */
[----:B------:R-:W-:Y:S05]  /*156a0*/  WARPSYNC.COLLECTIVE R15, `(.L_x_14053) ;  /* 0x000000000f087348 */ /* 0x000fea0003c00000 */
[----:B------:R0:W1:Y:S02]  /*156b0*/  SHFL.IDX P6, R14, R13, R12, R11 ;  /* 0x0000000c0d0e7389 */ /* 0x00006400000c000b */
[----:B01----:R-:W-:Y:S01]  /*156c0*/  ENDCOLLECTIVE ;  /* 0x000000000000791b */ /* 0x003fe20003800000 */
.L_x_14053:
        /* <DEDUP_REMOVED lines=13> */
.L_x_14054:
[----:B------:R-:W-:Y:S01]  /*157a0*/  IMAD.MOV.U32 R13, RZ, RZ, R24 ;  /* 0x000000ffff0d7224 */ /* 0x000fe200078e0018 */
[----:B------:R-:W-:Y:S02]  /*157b0*/  MOV R12, 0x4 ;  /* 0x00000004000c7802 */ /* 0x000fe40000000f00 */
[----:B------:R-:W-:-:S13]  /*157c0*/  IADD3 R2, P0, R14, R0, RZ ;  /* 0x000000000e027210 */ /* 0x000fda0007f1e0ff */
[----:B------:R-:W-:Y:S05]  /*157d0*/  WARPSYNC.COLLECTIVE R15, `(.L_x_14055) ;  /* 0x000000000f087348 */ /* 0x000fea0003c00000 */
[----:B------:R0:W1:Y:S02]  /*157e0*/  SHFL.IDX P6, R14, R13, R12, R11 ;  /* 0x0000000c0d0e7389 */ /* 0x00006400000c000b */
[----:B01----:R-:W-:Y:S01]  /*157f0*/  ENDCOLLECTIVE ;  /* 0x000000000000791b */ /* 0x003fe20003800000 */
.L_x_14055:
        /* <DEDUP_REMOVED lines=13> */
.L_x_14056:
[----:B------:R-:W-:Y:S02]  /*158d0*/  IMAD.MOV.U32 R13, RZ, RZ, R24 ;  /* 0x000000ffff0d7224 */ /* 0x000fe400078e0018 */
[----:B------:R-:W-:Y:S01]  /*158e0*/  IMAD.MOV.U32 R12, RZ, RZ, 0x5 ;  /* 0x00000005ff0c7424 */ /* 0x000fe200078e00ff */
[----:B------:R-:W-:-:S13]  /*158f0*/  IADD3 R2, P0, R14, R0, RZ ;  /* 0x000000000e027210 */ /* 0x000fda0007f1e0ff */
[----:B------:R-:W-:Y:S05]  /*15900*/  WARPSYNC.COLLECTIVE R15, `(.L_x_14057) ;  /* 0x000000000f087348 */ /* 0x000fea0003c00000 */
[----:B------:R0:W1:Y:S02]  /*15910*/  SHFL.IDX P6, R14, R13, R12, R11 ;  /* 0x0000000c0d0e7389 */ /* 0x00006400000c000b */
[----:B01----:R-:W-:Y:S01]  /*15920*/  ENDCOLLECTIVE ;  /* 0x000000000000791b */ /* 0x003fe20003800000 */
.L_x_14057:
        /* <DEDUP_REMOVED lines=13> */
.L_x_14058:
[----:B------:R-:W-:Y:S05]  /*15a00*/  BRA `(.L_x_14059) ;  /* 0xffffffbc00dc7947 */ /* 0x000fea000383ffff */
.L_x_13945:
        /* <DEDUP_REMOVED lines=8> */
.L_x_14061:
[----:B------:R-:W-:Y:S05]  /*15a90*/  BSYNC B0 ;  /* 0x0000000000007941 */ /* 0x000fea0003800000 */
.L_x_14060:
[----:B------:R-:W-:Y:S05]  /*15aa0*/  BRA `(.L_x_14062) ;  /* 0xffffffc000ac7947 */ /* 0x000fea000383ffff */
.L_x_13948:
[----:B0-----:R0:W1:Y:S02]  /*15ab0*/  SYNCS.PHASECHK.TRANS64.TRYWAIT P0, [R7+URZ+0x32420], R0 ;  /* 0x03242000070075a7 */ /* 0x001064000800017f */
[----:B-1----:R-:W-:Y:S05]  /*15ac0*/  @!P0 NANOSLEEP.SYNCS 0x989680 ;  /* 0x009896800000895d */ /* 0x002fea0003900000 */
[----:B------:R-:W1:Y:S02]  /*15ad0*/  @!P0 SYNCS.PHASECHK.TRANS64 P0, [R7+URZ+0x32420], R0 ;  /* 0x03242000070085a7 */ /* 0x000e64000800007f */
[----:B-1----:R-:W-:Y:S05]  /*15ae0*/  @!P0 BRA `(.L_x_13948) ;  /* 0xfffffffc00f08947 */ /* 0x002fea000383ffff */
[----:B------:R-:W-:Y:S05]  /*15af0*/  BRA `(.L_x_14063) ;  /* 0xffffffc000f47947 */ /* 0x000fea000383ffff */
.L_x_13949:
        /* <DEDUP_REMOVED lines=8> */
[----:B0-23-5:R-:W-:Y:S05]  /*15b80*/  WARPSYNC.COLLECTIVE R15, `(.L_x_14065) ;  /* 0x000000000f087348 */ /* 0x02dfea0003c00000 */
[----:B------:R1:W4:Y:S02]  /*15b90*/  SHFL.IDX P6, R14, R13, R12, R11 ;  /* 0x0000000c0d0e7389 */ /* 0x00032400000c000b */
[----:B012345:R-:W-:Y:S01]  /*15ba0*/  ENDCOLLECTIVE ;  /* 0x000000000000791b */ /* 0x03ffe20003800000 */
.L_x_14065:
[----:B------:R-:W-:Y:S05]  /*15bb0*/  BSYNC B0 ;  /* 0x0000000000007941 */ /* 0x000fea0003800000 */
.L_x_14064:
[----:B------:R-:W-:Y:S05]  /*15bc0*/  BRA `(.L_x_14066) ;  /* 0xffffffc000dc7947 */ /* 0x000fea000383ffff */
.L_x_13952:
[----:B------:R-:W-:Y:S01]  /*15bd0*/  BSSY B1, `(.L_x_14067) ;  /* 0x0000006000017945 */ /* 0x000fe20003800000 */
[----:B------:R-:W-:-:S07]  /*15be0*/  IMAD.MOV.U32 R15, RZ, RZ, -0x1 ;  /* 0xffffffffff0f7424 */ /* 0x000fce00078e00ff */
[----:B0-23-5:R-:W-:Y:S05]  /*15bf0*/  WARPSYNC.COLLECTIVE R15, `(.L_x_14068) ;  /* 0x000000000f0c7348 */ /* 0x02dfea0003c00000 */
[----:B------:R-:W-:Y:S02]  /*15c00*/  ELECT P6, UR62, PT ;  /* 0x00000000003e782f */ /* 0x000fe400038c0000 */
[----:B------:R-:W-:Y:S01]  /*15c10*/  MOV R14, UR62 ;  /* 0x0000003e000e7c02 */ /* 0x000fe20008000f00 */
[----:B0-23-5:R-:W-:Y:S10]  /*15c20*/  ENDCOLLECTIVE ;  /* 0x000000000000791b */ /* 0x02dff40003800000 */
.L_x_14068:
[----:B------:R-:W-:Y:S05]  /*15c30*/  BSYNC B1 ;  /* 0x0000000000017941 */ /* 0x000fea0003800000 */
.L_x_14067:
[----:B------:R-:W-:Y:S05]  /*15c40*/  BRA `(.L_x_14069) ;  /* 0xffffffc000d47947 */ /* 0x000fea000383ffff */
.L_x_13954:
[----:B0-----:R0:W1:Y:S02]  /*15c50*/  SYNCS.PHASECHK.TRANS64.TRYWAIT P1, [R5+URZ+0x32440], R0 ;  /* 0x03244000050075a7 */ /* 0x001064000802017f */
[----:B-1----:R-:W-:Y:S05]  /*15c60*/  @!P1 NANOSLEEP.SYNCS 0x989680 ;  /* 0x009896800000995d */ /* 0x002fea0003900000 */
[----:B------:R-:W1:Y:S02]  /*15c70*/  @!P1 SYNCS.PHASECHK.TRANS64 P1, [R5+URZ+0x32440], R0 ;  /* 0x03244000050095a7 */ /* 0x000e64000802007f */
[----:B-1----:R-:W-:Y:S05]  /*15c80*/  @!P1 BRA `(.L_x_13954) ;  /* 0xfffffffc00f09947 */ /* 0x002fea000383ffff */
[----:B------:R-:W-:Y:S05]  /*15c90*/  BRA `(.L_x_14070) ;  /* 0xffffffc000fc7947 */ /* 0x000fea000383ffff */
.L_x_13956:
[----:B-1----:R1:W4:Y:S02]  /*15ca0*/  SYNCS.PHASECHK.TRANS64.TRYWAIT P1, [R3+URZ+0x32440], R2 ;  /* 0x03244002030075a7 */ /* 0x002324000802017f */
[----:B----4-:R-:W-:Y:S05]  /*15cb0*/  @!P1 NANOSLEEP.SYNCS 0x989680 ;  /* 0x009896800000995d */ /* 0x010fea0003900000 */
[----:B------:R-:W4:Y:S02]  /*15cc0*/  @!P1 SYNCS.PHASECHK.TRANS64 P1, [R3+URZ+0x32440], R2 ;  /* 0x03244002030095a7 */ /* 0x000f24000802007f */
[----:B----4-:R-:W-:Y:S05]  /*15cd0*/  @!P1 BRA `(.L_x_13956) ;  /* 0xfffffffc00f09947 */ /* 0x010fea000383ffff */
[----:B------:R-:W-:Y:S05]  /*15ce0*/  BRA `(.L_x_14071) ;  /* 0xffffffc400087947 */ /* 0x000fea000383ffff */
.L_x_13958:
[----:B----4-:R4:W0:Y:S02]  /*15cf0*/  SYNCS.PHASECHK.TRANS64.TRYWAIT P1, [R5+URZ+0x32460], R0 ;  /* 0x03246000050075a7 */ /* 0x010824000802017f */
[----:B0-----:R-:W-:Y:S05]  /*15d00*/  @!P1 NANOSLEEP.SYNCS 0x989680 ;  /* 0x009896800000995d */ /* 0x001fea0003900000 */
[----:B------:R-:W0:Y:S02]  /*15d10*/  @!P1 SYNCS.PHASECHK.TRANS64 P1, [R5+URZ+0x32460], R0 ;  /* 0x03246000050095a7 */ /* 0x000e24000802007f */
[----:B0-----:R-:W-:Y:S05]  /*15d20*/  @!P1 BRA `(.L_x_13958) ;  /* 0xfffffffc00f09947 */ /* 0x001fea000383ffff */
[----:B------:R-:W-:Y:S05]  /*15d30*/  BRA `(.L_x_14072) ;  /* 0xffffffc400047947 */ /* 0x000fea000383ffff */
.L_x_14073:
        /* <DEDUP_REMOVED lines=12> */
.L_x_15681:


//--------------------- .text._ZN7cutlass13device_kernelIN5flash11enable_sm90INS1_16FlashAttnFwdSm90INS1_25CollectiveMainloopFwdSm90ILi2EN4cute5tupleIJNS5_1CILi1EEES8_S8_EEENS6_IJNS7_ILi128EEENS7_ILi96EEENS7_ILi64EEEEEELi256ENS_6half_tEfNS_4arch4Sm90ELb1ELb0ELb1ELb1ELb1ELb0ELb0ELb1ELb0ELb1ELb0ELb0EEENS1_21CollectiveEpilogueFwdINS6_IJSA_NS7_ILi256EEESB_EEES9_SE_SG_Li256ELb1ELb1ELb0ELb0EEENS1_36VarlenDynamicPersistentTileSchedulerILi128ELi96ELi256ELi128ELb0ELb1ELb1ELb1ELb1ELb1EEEEEEEEEvNT_6ParamsE --------------------------
	.section	.text._ZN7cutlass13device_kernelIN5flash11enable_sm90INS1_16FlashAttnFwdSm90INS1_25CollectiveMainloopFwdSm90ILi2EN4cute5tupleIJNS5_1CILi1EEES8_S8_EEENS6_IJNS7_ILi128EEENS7_ILi96EEENS7_ILi64EEEEEELi256ENS_6half_tEfNS_4arch4Sm90ELb1ELb0ELb1ELb1ELb1ELb0ELb0ELb1ELb0ELb1ELb0ELb0EEENS1_21CollectiveEpilogueFwdINS6_IJSA_NS7_ILi256EEESB_EEES9_SE_SG_Li256ELb1ELb1ELb0ELb0EEENS1_36VarlenDynamicPersistentTileSchedulerILi128ELi96ELi256ELi128ELb0ELb1ELb1ELb1ELb1ELb1EEEEEEEEEvNT_6ParamsE,"ax",@progbits
	.align	128
.text._ZN7cutlass13device_kernelIN5flash11enable_sm90INS1_16FlashAttnFwdSm90INS1_25CollectiveMainloopFwdSm90ILi2EN4cute5tupleIJNS5_1CILi1EEES8_S8_EEENS6_IJNS7_ILi128EEENS7_ILi96EEENS7_ILi64EEEEEELi256ENS_6half_tEfNS_4arch4Sm90ELb1ELb0ELb1ELb1ELb1ELb0ELb0ELb1ELb0ELb1ELb0ELb0EEENS1_21CollectiveEpilogueFwdINS6_IJSA_NS7_ILi256EEESB_EEES9_SE_SG_Li256ELb1ELb1ELb0ELb0EEENS1_36VarlenDynamicPersistentTileSchedulerILi128ELi96ELi256ELi128ELb0ELb1ELb1ELb1ELb1ELb1EEEEEEEEEvNT_6ParamsE:
        .type           _ZN7cutlass13device_kernelIN5flash11enable_sm90INS1_16FlashAttnFwdSm90INS1_25CollectiveMainloopFwdSm90ILi2EN4cute5tupleIJNS5_1CILi1EEES8_S8_EEENS6_IJNS7_ILi128EEENS7_ILi96EEENS7_ILi64EEEEEELi256ENS_6half_tEfNS_4arch4Sm90ELb1ELb0ELb1ELb1ELb1ELb0ELb0ELb1ELb0ELb1ELb0ELb0EEENS1_21CollectiveEpilogueFwdINS6_IJSA_NS7_ILi256EEESB_EEES9_SE_SG_Li256ELb1ELb1ELb0ELb0EEENS1_36VarlenDynamicPersistentTileSchedulerILi128ELi96ELi256ELi128ELb0ELb1ELb1ELb1ELb1ELb1EEEEEEEEEvNT_6ParamsE,@function
        .size           _ZN7cutlass13device_kernelIN5flash11enable_sm90INS1_16FlashAttnFwdSm90INS1_25CollectiveMainloopFwdSm90ILi2EN4cute5tupleIJNS5_1CILi1EEES8_S8_EEENS6_IJNS7_ILi128EEENS7_ILi96EEENS7_ILi64EEEEEELi256ENS_6half_tEfNS_4arch4Sm90ELb1ELb0ELb1ELb1ELb1ELb0ELb0ELb1ELb0ELb1ELb0ELb0EEENS1_21CollectiveEpilogueFwdINS6_IJSA_NS7_ILi256EEESB_EEES9_SE_SG_Li256ELb1ELb1ELb0ELb0EEENS1_36VarlenDynamicPersistentTileSchedulerILi128ELi96ELi256ELi128ELb0ELb1ELb1ELb1ELb1ELb1EEEEEEEEEvNT_6ParamsE,(.L_x_15682 - _ZN7cutlass13device_kernelIN5flash11enable_sm90INS1_16FlashAttnFwdSm90INS1_25CollectiveMainloopFwdSm90ILi2EN4cute5tupleIJNS5_1CILi1EEES8_S8_EEENS6_IJNS7_ILi128EEENS7_ILi96EEENS7_ILi64EEEEEELi256ENS_6half_tEfNS_4arch4Sm90ELb1ELb0ELb1ELb1ELb1ELb0ELb0ELb1ELb0ELb1ELb0ELb0EEENS1_21CollectiveEpilogueFwdINS6_IJSA_NS7_ILi256EEESB_EEES9_SE_SG_Li256ELb1ELb1ELb0ELb0EEENS1_36VarlenDynamicPersistentTileSchedulerILi128ELi96ELi256ELi128ELb0ELb1ELb1ELb1ELb1ELb1EEEEEEEEEvNT_6ParamsE)
        .other          _ZN7cutlass13device_kernelIN5flash11enable_sm90INS1_16FlashAttnFwdSm90INS1_25CollectiveMainloopFwdSm90ILi2EN4cute5tupleIJNS5_1CILi1EEES8_S8_EEENS6_IJNS7_ILi128EEENS7_ILi96EEENS7_ILi64EEEEEELi256ENS_6half_tEfNS_4arch4Sm90ELb1ELb0ELb1ELb1ELb1ELb0ELb0ELb1ELb0ELb1ELb0ELb0EEENS1_21CollectiveEpilogueFwdINS6_IJSA_NS7_ILi256EEESB_EEES9_SE_SG_Li256ELb1ELb1ELb0ELb0EEENS1_36VarlenDynamicPersistentTileSchedulerILi128ELi96ELi256ELi128ELb0ELb1ELb1ELb1ELb1ELb1EEEEEEEEEvNT_6ParamsE,@"STO_CUDA_ENTRY STV_DEFAULT"
_ZN7cutlass13device_kernelIN5flash11enable_sm90INS1_16FlashAttnFwdSm90INS1_25CollectiveMainloopFwdSm90ILi2EN4cute5tupleIJNS5_1CILi1EEES8_S8_EEENS6_IJNS7_ILi128EEENS7_ILi96EEENS7_ILi64EEEEEELi256ENS_6half_tEfNS_4arch4Sm90ELb1ELb0ELb1ELb1ELb1ELb0ELb0ELb1ELb0ELb1ELb0ELb0EEENS1_21CollectiveEpilogueFwdINS6_IJSA_NS7_ILi256EEESB_EEES9_SE_SG_Li256ELb1ELb1ELb0ELb0EEENS1_36VarlenDynamicPersistentTileSchedulerILi128ELi96ELi256ELi128ELb0ELb1ELb1ELb1ELb1ELb1EEEEEEEEEvNT_6ParamsE:
        /* <DEDUP_REMOVED lines=45> */
.L_x_14074:
        /* <DEDUP_REMOVED lines=22> */
.L_x_14075:
        /* <DEDUP_REMOVED lines=18> */
.L_x_14076:
        /* <DEDUP_REMOVED lines=22> */
.L_x_14077:
        /* <DEDUP_REMOVED lines=23> */
.L_x_14078:
        /* <DEDUP_REMOVED lines=8> */
.L_x_14080:
        /* <DEDUP_REMOVED lines=23> */
[----:B------:R-:W-:Y:S01]  /*0a10*/  R2UR UR7, R7 ;  /* 0x00000000070772ca */ /* 0x000fe200000e0000 */
        /* <DEDUP_REMOVED lines=24> */
[----:B------:R-:W-:-:S02]  /*0ba0*/  LEA.HI R0, R0, R209, RZ, 0x3 ;  /* 0x000000d100007211 */ /* 0x000fc400078f18ff */
[----:B------:R-:W-:Y:S01]  /*0bb0*/  LOP3.LUT R2, R2, 0x1ffffffe, RZ, 0xc0, !PT ;  /* 0x1ffffffe02027812 */ /* 0x000fe200078ec0ff */
[----:B------:R-:W-:Y:S01]  /*0bc0*/  IMAD.IADD R6, R209, 0x1, -R6 ;  /* 0x00000001d1067824 */ /* 0x000fe200078e0a06 */
[----:B------:R-:W-:Y:S02]  /*0bd0*/  LOP3.LUT R11, R11, 0xfffffff8, RZ, 0xc0, !PT ;  /* 0xfffffff80b0b7812 */ /* 0x000fe400078ec0ff */
[----:B------:R-:W-:Y:S02]  /*0be0*/  LEA.HI R8, R8, R201, RZ, 0x5 ;  /* 0x000000c908087211 */ /* 0x000fe400078f28ff */
[----:B------:R-:W-:Y:S01]  /*0bf0*/  LEA.HI R3, R3, R202, RZ, 0x1 ;  /* 0x000000ca03037211 */ /* 0x000fe200078f08ff */
[----:B------:R-:W-:Y:S01]  /*0c00*/  IMAD.IADD R11, R10, 0x1, -R11 ;  /* 0x000000010a0b7824 */ /* 0x000fe200078e0a0b */
[----:B------:R-:W-:Y:S02]  /*0c10*/  LOP3.LUT R4, R0, 0xfffffff8, RZ, 0xc0, !PT ;  /* 0xfffffff800047812 */ /* 0x000fe400078ec0ff */
[----:B------:R-:W-:-:S02]  /*0c20*/  IADD3 R2, R5, -R2, RZ ;  /* 0x8000000205027210 */ /* 0x000fc40007ffe0ff */
[----:B------:R-:W-:Y:S01]  /*0c30*/  SHF.R.S32.HI R8, RZ, 0x5, R8 ;  /* 0x00000005ff087819 */ /* 0x000fe20000011408 */
[----:B------:R-:W-:Y:S01]  /*0c40*/  IMAD.IADD R23, R209, 0x1, -R4 ;  /* 0x00000001d1177824 */ /* 0x000fe200078e0a04 */
[----:B------:R-:W-:Y:S01]  /*0c50*/  LOP3.LUT R3, R3, 0x3fffffe, RZ, 0xc0, !PT ;  /* 0x03fffffe03037812 */ /* 0x000fe200078ec0ff */
[----:B------:R-:W-:Y:S01]  /*0c60*/  IMAD R204, R2, 0x8, R7 ;  /* 0x0000000802cc7824 */ /* 0x000fe200078e0207 */
[----:B------:R-:W-:Y:S01]  /*0c70*/  LEA.HI R5, R6, R6, RZ, 0x1 ;  /* 0x0000000606057211 */ /* 0x000fe200078f08ff */
[----:B------:R-:W-:Y:S01]  /*0c80*/  IMAD R8, R8, 0x10, R11 ;  /* 0x0000001008087824 */ /* 0x000fe200078e020b */
[----:B------:R-:W-:Y:S01]  /*0c90*/  SHF.R.S32.HI R200, RZ, 0x3, R0 ;  /* 0x00000003ffc87819 */ /* 0x000fe20000011400 */
[----:B------:R-:W-:Y:S01]  /*0ca0*/  IMAD.IADD R3, R202, 0x1, -R3 ;  /* 0x00000001ca037824 */ /* 0x000fe200078e0a03 */
[----:B------:R-:W-:Y:S01]  /*0cb0*/  LOP3.LUT R5, R5, 0x1ffffffe, RZ, 0xc0, !PT ;  /* 0x1ffffffe05057812 */ /* 0x000fe200078ec0ff */
[----:B------:R-:W-:Y:S01]  /*0cc0*/  IMAD.SHL.U32 R2, R23, 0x8, RZ ;  /* 0x0000000817027824 */ /* 0x000fe200078e00ff */
[----:B------:R-:W-:Y:S01]  /*0cd0*/  LOP3.LUT R0, R9, 0x7ffffffc, RZ, 0xc0, !PT ;  /* 0x7ffffffc09007812 */ /* 0x000fe200078ec0ff */
[----:B------:R-:W-:Y:S01]  /*0ce0*/  IMAD R203, R3, 0x40, R8 ;  /* 0x0000004003cb7824 */ /* 0x000fe200078e0208 */
[----:B------:R-:W-:Y:S01]  /*0cf0*/  IADD3 R16, R6, -R5, RZ ;  /* 0x8000000506107210 */ /* 0x000fe20007ffe0ff */
[C---:B------:R-:W-:Y:S01]  /*0d00*/  VIADD R19, R2.reuse, 0x40 ;  /* 0x0000004002137836 */ /* 0x040fe20000000000 */
[----:B------:R-:W-:Y:S01]  /*0d10*/  SHF.R.S32.HI R208, RZ, 0x1f, R2 ;  /* 0x0000001fffd07819 */ /* 0x000fe20000011402 */
[----:B------:R-:W-:Y:S01]  /*0d20*/  VIADD R18, R2, 0x80 ;  /* 0x0000008002127836 */ /* 0x000fe20000000000 */
[----:B------:R-:W-:Y:S01]  /*0d30*/  LEA R16, R16, R203, 0x3 ;  /* 0x000000cb10107211 */ /* 0x000fe200078e18ff */
[----:B------:R-:W-:Y:S01]  /*0d40*/  VIADD R22, R2, 0xc0 ;  /* 0x000000c002167836 */ /* 0x000fe20000000000 */
[----:B------:R-:W-:Y:S01]  /*0d50*/  SHF.R.S32.HI R207, RZ, 0x1f, R19 ;  /* 0x0000001fffcf7819 */ /* 0x000fe20000011413 */
[----:B------:R-:W-:Y:S01]  /*0d60*/  IMAD.IADD R17, R201, 0x1, -R0 ;  /* 0x00000001c9117824 */ /* 0x000fe200078e0a00 */
[----:B------:R-:W-:-:S02]  /*0d70*/  SHF.R.S32.HI R206, RZ, 0x1f, R18 ;  /* 0x0000001fffce7819 */ /* 0x000fc40000011412 */
[----:B------:R-:W-:-:S07]  /*0d80*/  SHF.R.S32.HI R205, RZ, 0x1f, R22 ;  /* 0x0000001fffcd7819 */ /* 0x000fce0000011416 */
.L_x_14140:
[----:B------:R-:W-:Y:S01]  /*0d90*/  ULDC.64 UR8, c[0x0][0xc88] ;  /* 0x0003220000087ab9 */ /* 0x000fe20000000a00 */
[----:B------:R-:W-:Y:S01]  /*0da0*/  ULDC.64 UR10, c[0x0][0xa18] ;  /* 0x00028600000a7ab9 */ /* 0x000fe20000000a00 */
[----:B------:R-:W-:Y:S02]  /*0db0*/  UIMAD.WIDE UR8, UR7, 0x4, UR8 ;  /* 0x00000004070878a5 */ /* 0x000fe4000f8e0208 */
[----:B------:R-:W-:Y:S01]  /*0dc0*/  UISETP.NE.U32.AND UP1, UPT, UR10, URZ, UPT ;  /* 0x0000003f0a00728c */ /* 0x000fe2000bf25070 */
[----:B------:R-:W-:Y:S01]  /*0dd0*/  ULDC UR4, c[0x0][0x424] ;  /* 0x0001090000047ab9 */ /* 0x000fe20000000800 */
[----:B------:R-:W-:Y:S02]  /*0de0*/  ULDC UR7, c[0x0][0x2f0] ;  /* 0x0000bc0000077ab9 */ /* 0x000fe40000000800 */
[----:B01----:R-:W-:Y:S02]  /*0df0*/  IMAD.U32 R4, RZ, RZ, UR8 ;  /* 0x00000008ff047e24 */ /* 0x003fe4000f8e00ff */
[----:B--2---:R-:W-:Y:S01]  /*0e00*/  IMAD.U32 R5, RZ, RZ, UR9 ;  /* 0x00000009ff057e24 */ /* 0x004fe2000f8e00ff */
        /* <DEDUP_REMOVED lines=18> */
[----:B------:R-:W2:Y:S04]  /*0f30*/  @P0 LDG.E R4, desc[UR48][R4.64] ;  /* 0x0000003004040981 */ /* 0x000ea8000c1e1900 */
[----:B---3--:R-:W3:Y:S01]  /*0f40*/  @P2 LDG.E R6, desc[UR48][R6.64] ;  /* 0x0000003006062981 */ /* 0x008ee2000c1e1900 */
        /* <DEDUP_REMOVED lines=11> */
[----:B----4-:R-:W-:-:S14]  /*1000*/  @P2 BRA `(.L_x_14081) ;  /* 0x0000000000382947 */ /* 0x010fdc0003800000 */
[----:B------:R-:W-:Y:S01]  /*1010*/  ULDC.64 UR6, c[0x0][0xa00] ;  /* 0x0002800000067ab9 */ /* 0x000fe20000000a00 */
[----:B------:R-:W-:Y:S01]  /*1020*/  ULDC UR42, c[0x0][0x288] ;  /* 0x0000a200002a7ab9 */ /* 0x000fe20000000800 */
[----:B------:R-:W-:-:S04]  /*1030*/  ISETP.NE.U32.AND P0, PT, RZ, UR6, PT ;  /* 0x00000006ff007c0c */ /* 0x000fc8000bf05070 */
[----:B------:R-:W-:-:S13]  /*1040*/  ISETP.NE.AND.EX P0, PT, RZ, UR7, PT, P0 ;  /* 0x00000007ff007c0c */ /* 0x000fda000bf05300 */
[----:B------:R-:W-:Y:S05]  /*1050*/  @!P0 BRA `(.L_x_14081) ;  /* 0x0000000000248947 */ /* 0x000fea0003800000 */
[----:B------:R-:W-:Y:S02]  /*1060*/  ULDC.64 UR6, c[0x0][0xa00] ;  /* 0x0002800000067ab9 */ /* 0x000fe40000000a00 */
[----:B------:R-:W-:-:S06]  /*1070*/  UIMAD.WIDE UR6, UR40, 0x4, UR6 ;  /* 0x00000004280678a5 */ /* 0x000fcc000f8e0206 */
[----:B------:R-:W-:Y:S01]  /*1080*/  MOV R4, UR6 ;  /* 0x0000000600047c02 */ /* 0x000fe20008000f00 */
[----:B------:R-:W-:-:S05]  /*1090*/  IMAD.U32 R5, RZ, RZ, UR7 ;  /* 0x00000007ff057e24 */ /* 0x000fca000f8e00ff */
[----:B------:R-:W2:Y:S04]  /*10a0*/  LDG.E R3, desc[UR48][R4.64] ;  /* 0x0000003004037981 */ /* 0x000ea8000c1e1900 */
[----:B------:R-:W3:Y:S01]  /*10b0*/  LDG.E R0, desc[UR48][R4.64+0x4] ;  /* 0x0000043004007981 */ /* 0x000ee2000c1e1900 */
[----:B--2---:R-:W-:Y:S02]  /*10c0*/  R2UR UR42, R3 ;  /* 0x00000000032a72ca */ /* 0x004fe400000e0000 */
[----:B---3--:R-:W-:-:S13]  /*10d0*/  R2UR UR6, R0 ;  /* 0x00000000000672ca */ /* 0x008fda00000e0000 */
[----:B------:R-:W-:-:S12]  /*10e0*/  UIADD3 UR42, -UR42, UR6, URZ ;  /* 0x000000062a2a7290 */ /* 0x000fd8000fffe13f */
.L_x_14081:
[----:B------:R-:W-:Y:S05]  /*10f0*/  @!P1 BRA `(.L_x_14082) ;  /* 0x00000000001c9947 */ /* 0x000fea0003800000 */
[----:B------:R-:W-:-:S04]  /*1100*/  ULEA UR4, UP0, UR40, UR8, 0x2 ;  /* 0x0000000828047291 */ /* 0x000fc8000f80103f */
[----:B------:R-:W-:Y:S02]  /*1110*/  ULEA.HI.X UR6, UR40, UR9, UR41, 0x2, UP0 ;  /* 0x0000000928067291 */ /* 0x000fe400080f1429 */
[----:B------:R-:W-:-:S04]  /*1120*/  IMAD.U32 R4, RZ, RZ, UR4 ;  /* 0x00000004ff047e24 */ /* 0x000fc8000f8e00ff */
[----:B------:R-:W-:-:S05]  /*1130*/  IMAD.U32 R5, RZ, RZ, UR6 ;  /* 0x00000006ff057e24 */ /* 0x000fca000f8e00ff */
[----:B------:R-:W2:Y:S02]  /*1140*/  LDG.E R4, desc[UR48][R4.64] ;  /* 0x0000003004047981 */ /* 0x000ea4000c1e1900 */
[----:B--2---:R-:W-:Y:S01]  /*1150*/  R2UR UR4, R4 ;  /* 0x00000000040472ca */ /* 0x004fe200000e0000 */
[----:B------:R-:W-:-:S14]  /*1160*/  BRA `(.L_x_14083) ;  /* 0x0000000000347947 */ /* 0x000fdc0003800000 */
.L_x_14082:
        /* <DEDUP_REMOVED lines=13> */
.L_x_14083:
[----:B------:R-:W-:Y:S01]  /*1240*/  UIADD3 UR44, -UR44, UR4, URZ ;  /* 0x000000042c2c7290 */ /* 0x000fe2000fffe13f */
[----:B------:R-:W-:Y:S01]  /*1250*/  PLOP3.LUT P0, PT, PT, PT, PT, 0x80, 0x0 ;  /* 0x000000000000781c */ /* 0x000fe20003f0f070 */
[----:B------:R-:W-:Y:S01]  /*1260*/  USHF.L.U32 UR45, UR5, 0x7, URZ ;  /* 0x00000007052d7899 */ /* 0x000fe2000800063f */
[----:B------:R-:W-:Y:S01]  /*1270*/  IMAD.MOV.U32 R3, RZ, RZ, RZ ;  /* 0x000000ffff037224 */ /* 0x000fe200078e00ff */
[----:B------:R-:W-:Y:S01]  /*1280*/  ULDC UR4, c[0x0][0x448] ;  /* 0x0001120000047ab9 */ /* 0x000fe20000000800 */
[----:B------:R-:W-:Y:S01]  /*1290*/  UIADD3 UR7, UR44, 0x60, -UR42 ;  /* 0x000000602c077890 */ /* 0x000fe2000fffe82a */
[----:B------:R-:W-:Y:S01]  /*12a0*/  CS2R R8, SRZ ;  /* 0x0000000000087805 */ /* 0x000fe2000001ff00 */
[----:B------:R-:W-:Y:S01]  /*12b0*/  UISETP.NE.AND UP0, UPT, UR4, 0x1, UPT ;  /* 0x000000010400788c */ /* 0x000fe2000bf05270 */
[----:B------:R-:W-:Y:S01]  /*12c0*/  MOV R0, RZ ;  /* 0x000000ff00007202 */ /* 0x000fe20000000f00 */
[----:B------:R-:W-:Y:S01]  /*12d0*/  UIADD3 UR6, UR45, 0x7f, URZ ;  /* 0x0000007f2d067890 */ /* 0x000fe2000fffe03f */
[----:B------:R-:W-:Y:S01]  /*12e0*/  IMAD.MOV.U32 R150, RZ, RZ, RZ ;  /* 0x000000ffff967224 */ /* 0x000fe200078e00ff */
[----:B------:R-:W-:Y:S01]  /*12f0*/  UP2UR UR47, UPR, URZ, 0x1 ;  /* 0x000000013f2f7883 */ /* 0x000fe20008000000 */
[----:B------:R-:W-:-:S02]  /*1300*/  CS2R R148, SRZ ;  /* 0x0000000000947805 */ /* 0x000fc4000001ff00 */
[----:B------:R-:W-:Y:S02]  /*1310*/  CS2R R146, SRZ ;  /* 0x0000000000927805 */ /* 0x000fe4000001ff00 */
[----:B------:R-:W-:Y:S02]  /*1320*/  CS2R R144, SRZ ;  /* 0x0000000000907805 */ /* 0x000fe4000001ff00 */
[----:B------:R-:W-:Y:S02]  /*1330*/  CS2R R142, SRZ ;  /* 0x00000000008e7805 */ /* 0x000fe4000001ff00 */
[----:B------:R-:W-:Y:S02]  /*1340*/  CS2R R140, SRZ ;  /* 0x00000000008c7805 */ /* 0x000fe4000001ff00 */
[----:B------:R-:W-:Y:S01]  /*1350*/  CS2R R138, SRZ ;  /* 0x00000000008a7805 */ /* 0x000fe2000001ff00 */
[----:B------:R-:W-:Y:S01]  /*1360*/  @UP0 ULDC UR4, c[0x0][0x44c] ;  /* 0x0001130000040ab9 */ /* 0x000fe20000000800 */
[----:B------:R-:W-:Y:S01]  /*1370*/  @UP0 ULDC UR8, c[0x0][0x450] ;  /* 0x0001140000080ab9 */ /* 0x000fe20000000800 */
[----:B------:R-:W-:Y:S01]  /*1380*/  UIMAD.WIDE.U32 UR4, UR6, UR4, URZ ;  /* 0x00000004060472a5 */ /* 0x000fe2000f8e003f */
[----:B------:R-:W-:Y:S01]  /*1390*/  CS2R R136, SRZ ;  /* 0x0000000000887805 */ /* 0x000fe2000001ff00 */
[----:B------:R-:W-:Y:S01]  /*13a0*/  UIADD3 UR4, UR44, 0x5f, URZ ;  /* 0x0000005f2c047890 */ /* 0x000fe2000fffe03f */
[----:B------:R-:W-:Y:S01]  /*13b0*/  CS2R R134, SRZ ;  /* 0x0000000000867805 */ /* 0x000fe2000001ff00 */
[----:B------:R-:W-:Y:S01]  /*13c0*/  @UP0 USHF.R.U32.HI UR6, URZ, UR8, UR5 ;  /* 0x000000083f060299 */ /* 0x000fe20008011605 */
[----:B------:R-:W-:Y:S01]  /*13d0*/  CS2R R132, SRZ ;  /* 0x0000000000847805 */ /* 0x000fe2000001ff00 */
[----:B------:R-:W-:Y:S01]  /*13e0*/  UIMAD.WIDE UR4, UR4, 0x2aaaaaab, URZ ;  /* 0x2aaaaaab040478a5 */ /* 0x000fe2000f8e023f */
[----:B------:R-:W-:Y:S01]  /*13f0*/  CS2R R130, SRZ ;  /* 0x0000000000827805 */ /* 0x000fe2000001ff00 */
[----:B------:R-:W-:Y:S01]  /*1400*/  UIADD3 UR6, UR7, UR6, URZ ;  /* 0x0000000607067290 */ /* 0x000fe2000fffe03f */
[----:B------:R-:W-:Y:S01]  /*1410*/  CS2R R128, SRZ ;  /* 0x0000000000807805 */ /* 0x000fe2000001ff00 */
[----:B------:R-:W-:Y:S01]  /*1420*/  USHF.R.U32.HI UR4, URZ, 0x1f, UR5 ;  /* 0x0000001f3f047899 */ /* 0x000fe20008011605 */
[----:B------:R-:W-:Y:S01]  /*1430*/  CS2R R126, SRZ ;  /* 0x00000000007e7805 */ /* 0x000fe2000001ff00 */
[----:B------:R-:W-:Y:S01]  /*1440*/  UIMAD.WIDE UR6, UR6, 0x2aaaaaab, URZ ;  /* 0x2aaaaaab060678a5 */ /* 0x000fe2000f8e023f */
[----:B------:R-:W-:Y:S01]  /*1450*/  CS2R R124, SRZ ;  /* 0x00000000007c7805 */ /* 0x000fe2000001ff00 */
[----:B------:R-:W-:Y:S01]  /*1460*/  ULEA.HI.SX32 UR4, UR5, UR4, 0x1c ;  /* 0x0000000405047291 */ /* 0x000fe2000f8fe23f */
[----:B------:R-:W-:Y:S01]  /*1470*/  CS2R R122, SRZ ;  /* 0x00000000007a7805 */ /* 0x000fe2000001ff00 */
[----:B------:R-:W-:Y:S01]  /*1480*/  USHF.R.U32.HI UR6, URZ, 0x1f, UR7 ;  /* 0x0000001f3f067899 */ /* 0x000fe20008011607 */
[----:B------:R-:W-:-:S02]  /*1490*/  CS2R R120, SRZ ;  /* 0x0000000000787805 */ /* 0x000fc4000001ff00 */
[----:B------:R-:W-:Y:S02]  /*14a0*/  CS2R R118, SRZ ;  /* 0x0000000000767805 */ /* 0x000fe4000001ff00 */
[----:B------:R-:W-:Y:S01]  /*14b0*/  CS2R R116, SRZ ;  /* 0x0000000000747805 */ /* 0x000fe2000001ff00 */
[----:B------:R-:W-:Y:S01]  /*14c0*/  ULEA.HI.SX32 UR6, UR7, UR6, 0x1c ;  /* 0x0000000607067291 */ /* 0x000fe2000f8fe23f */
        /* <DEDUP_REMOVED lines=8> */
[----:B------:R-:W-:Y:S01]  /*1550*/  IMAD.MOV.U32 R170, RZ, RZ, RZ ;  /* 0x000000ffffaa7224 */ /* 0x000fe200078e00ff */
[----:B------:R-:W-:Y:S02]  /*1560*/  CS2R R168, SRZ ;  /* 0x0000000000a87805 */ /* 0x000fe4000001ff00 */
[----:B------:R-:W-:Y:S01]  /*1570*/  CS2R R100, SRZ ;  /* 0x0000000000647805 */ /* 0x000fe2000001ff00 */
[----:B------:R-:W-:Y:S01]  /*1580*/  UISETP.GE.AND UP0, UPT, UR50, 0x1, UPT ;  /* 0x000000013200788c */ /* 0x000fe2000bf06270 */
[----:B------:R-:W-:Y:S02]  /*1590*/  CS2R R166, SRZ ;  /* 0x0000000000a67805 */ /* 0x000fe4000001ff00 */
[----:B------:R-:W-:-:S02]  /*15a0*/  CS2R R96, SRZ ;  /* 0x0000000000607805 */ /* 0x000fc4000001ff00 */
[----:B------:R-:W-:Y:S02]  /*15b0*/  CS2R R86, SRZ ;  /* 0x0000000000567805 */ /* 0x000fe4000001ff00 */
[----:B------:R-:W-:Y:S02]  /*15c0*/  CS2R R92, SRZ ;  /* 0x00000000005c7805 */ /* 0x000fe4000001ff00 */
[----:B------:R-:W-:Y:S02]  /*15d0*/  CS2R R90, SRZ ;  /* 0x00000000005a7805 */ /* 0x000fe4000001ff00 */
[----:B------:R-:W-:Y:S02]  /*15e0*/  PLOP3.LUT P1, PT, PT, PT, UP0, 0x80, 0x0 ;  /* 0x000000000000781c */ /* 0x000fe40003f2f008 */
        /* <DEDUP_REMOVED lines=64> */
.L_x_14085:
        /* <DEDUP_REMOVED lines=10> */
.L_x_14225:
[----:B0-----:R-:W-:Y:S01]  /*1a90*/  MOV R0, UR46 ;  /* 0x0000002e00007c02 */ /* 0x001fe20008000f00 */
[----:B------:R-:W-:Y:S05]  /*1aa0*/  WARPSYNC.ALL ;  /* 0x0000000000007948 */ /* 0x000fea0003800000 */
[----:B------:R0:W-:Y:S01]  /*1ab0*/  BAR.SYNC.DEFER_BLOCKING R7, 0x100 ;  /* 0x000400070000751d */ /* 0x0001e20000010000 */
[----:B------:R-:W-:-:S13]  /*1ac0*/  ISETP.NE.AND P0, PT, R0, 0x3, PT ;  /* 0x000000030000780c */ /* 0x000fda0003f05270 */
[----:B0-----:R-:W-:Y:S05]  /*1ad0*/  @!P0 BRA `(.L_x_14087) ;  /* 0x0000000000048947 */ /* 0x001fea0003800000 */
[----:B------:R-:W-:Y:S01]  /*1ae0*/  BPT.TRAP 0x1 ;  /* 0x000000040000795c */ /* 0x000fe20000300000 */
.L_x_14087:
[----:B------:R-:W-:Y:S01]  /*1af0*/  ULEA UR22, UR38, UR51, 0x3 ;  /* 0x0000003326167291 */ /* 0x000fe2000f8e183f */
[----:B------:R-:W-:-:S05]  /*1b00*/  IMAD.U32 R8, RZ, RZ, UR37 ;  /* 0x00000025ff087e24 */ /* 0x000fca000f8e00ff */
[----:B------:R-:W-:-:S04]  /*1b10*/  SHF.L.U32 R8, R8, 0x1f, RZ ;  /* 0x0000001f08087819 */ /* 0x000fc800000006ff */
[----:B------:R0:W1:Y:S01]  /*1b20*/  SYNCS.PHASECHK.TRANS64.TRYWAIT P1, [UR22+0x22830], R8 ;  /* 0x02283008ff0075a7 */ /* 0x0000620008020156 */
[----:B------:R-:W-:Y:S05]  /*1b30*/  @!P0 BRA `(.L_x_14088) ;  /* 0x0000000000048947 */ /* 0x000fea0003800000 */
[----:B------:R-:W-:Y:S01]  /*1b40*/  BPT.TRAP 0x1 ;  /* 0x000000040000795c */ /* 0x000fe20000300000 */
.L_x_14088:
[----:B-1----:R-:W-:Y:S05]  /*1b50*/  @P1 BRA `(.L_x_14089) ;  /* 0x0000000000081947 */ /* 0x002fea0003800000 */
[----:B------:R-:W1:Y:S02]  /*1b60*/  SYNCS.PHASECHK.TRANS64.TRYWAIT P1, [UR22+0x22830], R8 ;  /* 0x02283008ff0075a7 */ /* 0x000e640008020156 */
[----:B-1----:R-:W-:Y:S05]  /*1b70*/  @!P1 BRA `(.L_x_14090) ;  /* 0x0000010000309947 */ /* 0x002fea0003800000 */
.L_x_14089:
[----:B------:R-:W-:Y:S01]  /*1b80*/  UIADD3 UR4, UR51, 0x1c400, URZ ;  /* 0x0001c40033047890 */ /* 0x000fe2000fffe03f */
[----:B------:R-:W-:Y:S01]  /*1b90*/  WARPGROUP.ARRIVE ;  /* 0x00000000000079c5 */ /* 0x000fe20000000000 */
[----:B------:R-:W-:-:S05]  /*1ba0*/  ULOP3.LUT UR16, UR53, 0x10000, URZ, 0xfc, !UPT ;  /* 0x0001000035107892 */ /* 0x000fca000f8efc3f */
[----:B------:R-:W2:Y:S01]  /*1bb0*/  S2R R0, SR_TID.X ;  /* 0x0000000000007919 */ /* 0x000ea20000002100 */
[----:B------:R-:W-:Y:S01]  /*1bc0*/  USHF.R.U32.HI UR4, URZ, 0x4, UR4 ;  /* 0x000000043f047899 */ /* 0x000fe20008011604 */
[----:B------:R-:W-:Y:S01]  /*1bd0*/  UMOV UR17, 0x40000040 ;  /* 0x4000004000117882 */ /* 0x000fe20000000000 */
[----:B------:R-:W-:Y:S02]  /*1be0*/  UMOV UR19, 0x40000040 ;  /* 0x4000004000137882 */ /* 0x000fe40000000000 */
[----:B------:R-:W-:Y:S01]  /*1bf0*/  ULOP3.LUT UR4, UR4, 0x3fff, URZ, 0xc0, !UPT ;  /* 0x00003fff04047892 */ /* 0x000fe2000f8ec03f */
[----:B------:R-:W-:Y:S01]  /*1c00*/  UMOV UR5, 0x40000040 ;  /* 0x4000004000057882 */ /* 0x000fe20000000000 */
[----:B------:R-:W-:Y:S02]  /*1c10*/  UMOV UR7, 0x40000040 ;  /* 0x4000004000077882 */ /* 0x000fe40000000000 */
[----:B------:R-:W-:Y:S02]  /*1c20*/  ULOP3.LUT UR20, UR4, 0x10000, URZ, 0xfc, !UPT ;  /* 0x0001000004147892 */ /* 0x000fe4000f8efc3f */
[----:B------:R-:W-:-:S02]  /*1c30*/  UIADD3 UR4, UR16, 0x2, URZ ;  /* 0x0000000210047890 */ /* 0x000fc4000fffe03f */
[----:B------:R-:W-:Y:S02]  /*1c40*/  UIMAD UR18, UR38, 0x300, UR20 ;  /* 0x00000300261278a4 */ /* 0x000fe4000f8e0214 */
[----:B------:R-:W-:Y:S02]  /*1c50*/  UIADD3 UR8, UR16, 0x4, URZ ;  /* 0x0000000410087890 */ /* 0x000fe4000fffe03f */
[----:B------:R-:W-:Y:S02]  /*1c60*/  UIADD3 UR6, UR18, 0x2, URZ ;  /* 0x0000000212067890 */ /* 0x000fe4000fffe03f */
[----:B------:R-:W-:Y:S01]  /*1c70*/  UIADD3 UR10, UR18, 0x4, URZ ;  /* 0x00000004120a7890 */ /* 0x000fe2000fffe03f */
[----:B------:R-:W-:Y:S02]  /*1c80*/  UMOV UR9, 0x40000040 ;  /* 0x4000004000097882 */ /* 0x000fe40000000000 */
[----:B------:R-:W-:Y:S01]  /*1c90*/  HGMMA.64x96x16.F32 R24, gdesc[UR16], RZ, !UPT, gsb0 ;  /* 0x01600000101879f0 */ /* 0x000fe2000c0008ff */
[----:B------:R-:W-:Y:S01]  /*1ca0*/  UMOV UR11, 0x40000040 ;  /* 0x40000040000b7882 */ /* 0x000fe20000000000 */
[----:B------:R-:W-:-:S02]  /*1cb0*/  UIADD3 UR12, UR16, 0x6, URZ ;  /* 0x00000006100c7890 */ /* 0x000fc4000fffe03f */
        /* <DEDUP_REMOVED lines=18> */
.L_x_14091:
        /* <DEDUP_REMOVED lines=9> */
[----:B------:R-:W3:Y:S01]  /*1e70*/  MUFU.TANH R20, R26 ;  /* 0x0000001a00147308 */ /* 0x000ee20000002400 */
[----:B------:R-:W-:Y:S01]  /*1e80*/  FMUL.FTZ R31, R31, UR7 ;  /* 0x000000071f1f7c20 */ /* 0x000fe20008410000 */
[----:B------:R-:W-:Y:S01]  /*1e90*/  @UP0 ULDC UR6, c[0x0][0x44c] ;  /* 0x0001130000060ab9 */ /* 0x000fe20000000800 */
[----:B------:R-:W-:Y:S01]  /*1ea0*/  FMUL.FTZ R34, R34, UR7 ;  /* 0x0000000722227c20 */ /* 0x000fe20008410000 */
[----:B------:R-:W-:Y:S01]  /*1eb0*/  FMUL.FTZ R35, R35, UR7 ;  /* 0x0000000723237c20 */ /* 0x000fe20008410000 */
[----:B------:R-:W-:Y:S01]  /*1ec0*/  FMUL.FTZ R25, R25, UR7 ;  /* 0x0000000719197c20 */ /* 0x000fe20008410000 */
[----:B------:R-:W-:Y:S01]  /*1ed0*/  FMUL.FTZ R38, R38, UR7 ;  /* 0x0000000726267c20 */ /* 0x000fe20008410000 */
[----:B------:R-:W-:Y:S01]  /*1ee0*/  FMUL.FTZ R39, R39, UR7 ;  /* 0x0000000727277c20 */ /* 0x000fe20008410000 */
[----:B------:R-:W4:Y:S01]  /*1ef0*/  MUFU.TANH R27, R27 ;  /* 0x0000001b001b7308 */ /* 0x000f220000002400 */
[----:B------:R-:W-:Y:S01]  /*1f00*/  FMUL.FTZ R28, R28, UR7 ;  /* 0x000000071c1c7c20 */ /* 0x000fe20008410000 */
[----:B-1----:R-:W-:Y:S01]  /*1f10*/  @P1 IMAD.HI.U32 R3, R4, UR6, RZ ;  /* 0x0000000604031c27 */ /* 0x002fe2000f8e00ff */
[----:B------:R-:W-:-:S03]  /*1f20*/  @UP0 ULDC UR6, c[0x0][0x450] ;  /* 0x0001140000060ab9 */ /* 0x000fc60000000800 */
[----:B------:R-:W-:Y:S01]  /*1f30*/  FMUL.FTZ R42, R42, UR7 ;  /* 0x000000072a2a7c20 */ /* 0x000fe20008410000 */
[----:B------:R-:W-:Y:S01]  /*1f40*/  FMUL.FTZ R43, R43, UR7 ;  /* 0x000000072b2b7c20 */ /* 0x000fe20008410000 */
[----:B------:R-:W-:Y:S01]  /*1f50*/  FMUL.FTZ R32, R32, UR7 ;  /* 0x0000000720207c20 */ /* 0x000fe20008410000 */
[----:B------:R-:W-:Y:S01]  /*1f60*/  @P2 SHF.R.U32.HI R4, RZ, UR6, R3 ;  /* 0x00000006ff042c19 */ /* 0x000fe20008011603 */
[----:B------:R-:W-:Y:S01]  /*1f70*/  UIMAD UR6, UR50, -0x60, UR44 ;  /* 0xffffffa0320678a4 */ /* 0x000fe2000f8e022c */
[----:B------:R-:W1:Y:S01]  /*1f80*/  MUFU.TANH R30, R30 ;  /* 0x0000001e001e7308 */ /* 0x000e620000002400 */
[----:B------:R-:W-:Y:S01]  /*1f90*/  FMUL.FTZ R40, R40, UR7 ;  /* 0x0000000728287c20 */ /* 0x000fe20008410000 */
[----:B------:R-:W-:Y:S01]  /*1fa0*/  FMUL.FTZ R46, R46, UR7 ;  /* 0x000000072e2e7c20 */ /* 0x000fe20008410000 */
[----:B------:R-:W5:Y:S01]  /*1fb0*/  SHFL.IDX PT, R3, R4, 0x1, 0x1c1f ;  /* 0x003c1f0004037f89 */ /* 0x000f6200000e0000 */
[----:B------:R-:W-:Y:S01]  /*1fc0*/  UIADD3 UR6, UR6, 0x60, URZ ;  /* 0x0000006006067890 */ /* 0x000fe2000fffe03f */
[----:B------:R-:W-:Y:S01]  /*1fd0*/  FMUL.FTZ R41, R41, UR7 ;  /* 0x0000000729297c20 */ /* 0x000fe20008410000 */
[----:B------:R-:W-:Y:S01]  /*1fe0*/  FMUL.FTZ R36, R36, UR7 ;  /* 0x0000000724247c20 */ /* 0x000fe20008410000 */
[----:B------:R-:W-:Y:S01]  /*1ff0*/  FMUL.FTZ R47, R47, UR7 ;  /* 0x000000072f2f7c20 */ /* 0x000fe20008410000 */
[----:B------:R-:W-:Y:S01]  /*2000*/  MUFU.TANH R31, R31 ;  /* 0x0000001f001f7308 */ /* 0x000fe20000002400 */
[----:B------:R-:W-:Y:S01]  /*2010*/  FMUL.FTZ R50, R50, UR7 ;  /* 0x0000000732327c20 */ /* 0x000fe20008410000 */
[----:B------:R-:W-:-:S02]  /*2020*/  IMAD.U32 R6, RZ, RZ, UR6 ;  /* 0x00000006ff067e24 */ /* 0x000fc4000f8e00ff */
[----:B------:R-:W-:Y:S01]  /*2030*/  FMUL.FTZ R51, R51, UR7 ;  /* 0x0000000733337c20 */ /* 0x000fe20008410000 */
[----:B------:R-:W-:Y:S01]  /*2040*/  FMUL.FTZ R54, R54, UR7 ;  /* 0x0000000736367c20 */ /* 0x000fe20008410000 */
[----:B------:R-:W-:Y:S01]  /*2050*/  FMUL.FTZ R55, R55, UR7 ;  /* 0x0000000737377c20 */ /* 0x000fe20008410000 */
[----:B------:R-:W-:Y:S02]  /*2060*/  IMAD R5, R17, -0x2, R6 ;  /* 0xfffffffe11057824 */ /* 0x000fe400078e0206 */
[----:B------:R-:W-:Y:S01]  /*2070*/  FMUL.FTZ R58, R58, UR7 ;  /* 0x000000073a3a7c20 */ /* 0x000fe20008410000 */
[----:B------:R-:W-:Y:S01]  /*2080*/  IMAD.U32 R6, RZ, RZ, UR42 ;  /* 0x0000002aff067e24 */ /* 0x000fe2000f8e00ff */
[----:B------:R-:W0:Y:S01]  /*2090*/  MUFU.TANH R34, R34 ;  /* 0x0000002200227308 */ /* 0x000e220000002400 */
[----:B------:R-:W-:Y:S01]  /*20a0*/  FMUL.FTZ R59, R59, UR7 ;  /* 0x000000073b3b7c20 */ /* 0x000fe20008410000 */
[----:B------:R-:W-:Y:S01]  /*20b0*/  FMUL.FTZ R62, R62, UR7 ;  /* 0x000000073e3e7c20 */ /* 0x000fe20008410000 */
[----:B------:R-:W-:Y:S01]  /*20c0*/  FMUL.FTZ R63, R63, UR7 ;  /* 0x000000073f3f7c20 */ /* 0x000fe20008410000 */
[--C-:B------:R-:W-:Y:S01]  /*20d0*/  IADD3 R6, -R6, 0x1, R5.reuse ;  /* 0x0000000106067810 */ /* 0x100fe20007ffe105 */
[----:B------:R-:W-:Y:S01]  /*20e0*/  FMUL.FTZ R66, R66, UR7 ;  /* 0x0000000742427c20 */ /* 0x000fe20008410000 */
[----:B------:R-:W-:Y:S01]  /*20f0*/  FMUL.FTZ R67, R67, UR7 ;  /* 0x0000000743437c20 */ /* 0x000fe20008410000 */
[----:B------:R-:W-:Y:S01]  /*2100*/  FMUL.FTZ R70, R70, UR7 ;  /* 0x0000000746467c20 */ /* 0x000fe20008410000 */
[----:B------:R4:W-:Y:S01]  /*2110*/  MUFU.TANH R11, R25 ;  /* 0x00000019000b7308 */ /* 0x0009e20000002400 */
[----:B------:R-:W-:Y:S01]  /*2120*/  FMUL.FTZ R71, R71, UR7 ;  /* 0x0000000747477c20 */ /* 0x000fe20008410000 */
[-CC-:B-----5:R-:W-:Y:S01]  /*2130*/  VIADDMNMX R3, R3, R6.reuse, R5.reuse, PT ;  /* 0x0000000603037246 */ /* 0x1a0fe20003800105 */
[----:B------:R-:W5:Y:S01]  /*2140*/  SHFL.IDX PT, R4, R4, RZ, 0x1c1f ;  /* 0x001c1fff04047589 */ /* 0x000f6200000e0000 */
[----:B------:R-:W-:Y:S01]  /*2150*/  FMUL.FTZ R24, R24, UR7 ;  /* 0x0000000718187c20 */ /* 0x000fe20008410000 */
[----:B------:R-:W-:Y:S01]  /*2160*/  FMUL.FTZ R29, R29, UR7 ;  /* 0x000000071d1d7c20 */ /* 0x000fe20008410000 */
[----:B------:R-:W-:Y:S01]  /*2170*/  ISETP.GT.AND P1, PT, R3, RZ, PT ;  /* 0x000000ff0300720c */ /* 0x000fe20003f24270 */
[----:B------:R-:W-:Y:S01]  /*2180*/  FMUL.FTZ R33, R33, UR7 ;  /* 0x0000000721217c20 */ /* 0x000fe20008410000 */
[C---:B------:R-:W-:Y:S01]  /*2190*/  ISETP.GT.AND P2, PT, R3.reuse, 0x1, PT ;  /* 0x000000010300780c */ /* 0x040fe20003f44270 */
[----:B------:R-:W-:Y:S01]  /*21a0*/  MUFU.TANH R35, R35 ;  /* 0x0000002300237308 */ /* 0x000fe20000002400 */
[----:B------:R-:W-:Y:S01]  /*21b0*/  ISETP.GT.AND P3, PT, R3, 0x8, PT ;  /* 0x000000080300780c */ /* 0x000fe20003f64270 */
[----:B------:R-:W-:Y:S01]  /*21c0*/  FMUL.FTZ R37, R37, UR7 ;  /* 0x0000000725257c20 */ /* 0x000fe20008410000 */
[----:B---3--:R-:W-:Y:S01]  /*21d0*/  FSEL R20, R20, -INF , P1 ;  /* 0xff80000014147808 */ /* 0x008fe20000800000 */
[----:B------:R-:W-:Y:S01]  /*21e0*/  FMUL.FTZ R49, R49, UR7 ;  /* 0x0000000731317c20 */ /* 0x000fe20008410000 */
[----:B----4-:R-:W-:Y:S01]  /*21f0*/  FSEL R25, R27, -INF , P2 ;  /* 0xff8000001b197808 */ /* 0x010fe20001000000 */
[----:B------:R-:W-:Y:S01]  /*2200*/  FMUL.FTZ R44, R44, UR7 ;  /* 0x000000072c2c7c20 */ /* 0x000fe20008410000 */
[----:B------:R-:W-:Y:S01]  /*2210*/  ISETP.GT.AND P1, PT, R3, 0x9, PT ;  /* 0x000000090300780c */ /* 0x000fe20003f24270 */
[----:B------:R-:W3:Y:S01]  /*2220*/  MUFU.TANH R38, R38 ;  /* 0x0000002600267308 */ /* 0x000ee20000002400 */
[----:B-1----:R-:W-:Y:S01]  /*2230*/  FSEL R26, R30, -INF , P3 ;  /* 0xff8000001e1a7808 */ /* 0x002fe20001800000 */
[----:B------:R-:W-:Y:S01]  /*2240*/  FMUL.FTZ R45, R45, UR7 ;  /* 0x000000072d2d7c20 */ /* 0x000fe20008410000 */
[----:B------:R-:W-:Y:S01]  /*2250*/  FMNMX.FTZ R9, R20, R25, !PT ;  /* 0x0000001914097209 */ /* 0x000fe20007810000 */
[----:B------:R-:W-:Y:S01]  /*2260*/  FMUL.FTZ R48, R48, UR7 ;  /* 0x0000000730307c20 */ /* 0x000fe20008410000 */
[----:B------:R-:W-:Y:S01]  /*2270*/  ISETP.GT.AND P2, PT, R3, 0x10, PT ;  /* 0x000000100300780c */ /* 0x000fe20003f44270 */
[----:B------:R-:W-:Y:S01]  /*2280*/  FMUL.FTZ R52, R52, UR7 ;  /* 0x0000000734347c20 */ /* 0x000fe20008410000 */
[----:B------:R-:W-:Y:S01]  /*2290*/  FMNMX.FTZ R9, R26, R9, !PT ;  /* 0x000000091a097209 */ /* 0x000fe20007810000 */
[----:B------:R1:W-:Y:S01]  /*22a0*/  MUFU.TANH R12, R28 ;  /* 0x0000001c000c7308 */ /* 0x0003e20000002400 */
[----:B0-----:R-:W-:Y:S01]  /*22b0*/  FSEL R30, R34, -INF , P2 ;  /* 0xff800000221e7808 */ /* 0x001fe20001000000 */
[----:B------:R-:W-:Y:S01]  /*22c0*/  FMUL.FTZ R53, R53, UR7 ;  /* 0x0000000735357c20 */ /* 0x000fe20008410000 */
[----:B------:R-:W-:Y:S01]  /*22d0*/  ISETP.GT.AND P2, PT, R3, 0x18, PT ;  /* 0x000000180300780c */ /* 0x000fe20003f44270 */
[----:B------:R-:W-:Y:S01]  /*22e0*/  FMUL.FTZ R56, R56, UR7 ;  /* 0x0000000738387c20 */ /* 0x000fe20008410000 */
[----:B-----5:R-:W-:Y:S01]  /*22f0*/  VIADDMNMX R6, R4, R6, R5, PT ;  /* 0x0000000604067246 */ /* 0x020fe20003800105 */
[----:B------:R-:W-:Y:S01]  /*2300*/  FMUL.FTZ R57, R57, UR7 ;  /* 0x0000000739397c20 */ /* 0x000fe20008410000 */
[----:B------:R-:W-:Y:S01]  /*2310*/  FMUL.FTZ R60, R60, UR7 ;  /* 0x000000073c3c7c20 */ /* 0x000fe20008410000 */
[----:B------:R-:W-:Y:S01]  /*2320*/  MUFU.TANH R39, R39 ;  /* 0x0000002700277308 */ /* 0x000fe20000002400 */
[----:B-1----:R-:W-:Y:S01]  /*2330*/  FSEL R28, R31, -INF , P1 ;  /* 0xff8000001f1c7808 */ /* 0x002fe20000800000 */
[----:B------:R-:W-:Y:S01]  /*2340*/  FMUL.FTZ R61, R61, UR7 ;  /* 0x000000073d3d7c20 */ /* 0x000fe20008410000 */
[----:B------:R-:W-:Y:S01]  /*2350*/  ISETP.GT.AND P1, PT, R3, 0x11, PT ;  /* 0x000000110300780c */ /* 0x000fe20003f24270 */
[----:B------:R-:W-:Y:S01]  /*2360*/  FMUL.FTZ R64, R64, UR7 ;  /* 0x0000000740407c20 */ /* 0x000fe20008410000 */
[----:B------:R-:W-:Y:S01]  /*2370*/  FMNMX.FTZ R9, R28, R9, !PT ;  /* 0x000000091c097209 */ /* 0x000fe20007810000 */
[----:B------:R-:W-:Y:S01]  /*2380*/  FMUL.FTZ R65, R65, UR7 ;  /* 0x0000000741417c20 */ /* 0x000fe20008410000 */
[----:B---3--:R-:W-:Y:S01]  /*2390*/  FSEL R34, R38, -INF , P2 ;  /* 0xff80000026227808 */ /* 0x008fe20001000000 */
[----:B------:R-:W0:Y:S01]  /*23a0*/  MUFU.TANH R42, R42 ;  /* 0x0000002a002a7308 */ /* 0x000e220000002400 */
[----:B------:R-:W-:Y:S01]  /*23b0*/  FMNMX.FTZ R9, R30, R9, !PT ;  /* 0x000000091e097209 */ /* 0x000fe20007810000 */
[----:B------:R-:W-:Y:S01]  /*23c0*/  FMUL.FTZ R68, R68, UR7 ;  /* 0x0000000744447c20 */ /* 0x000fe20008410000 */
[----:B------:R-:W-:Y:S01]  /*23d0*/  ISETP.GT.AND P2, PT, R3, 0x20, PT ;  /* 0x000000200300780c */ /* 0x000fe20003f44270 */
[----:B------:R-:W-:Y:S01]  /*23e0*/  FMUL.FTZ R69, R69, UR7 ;  /* 0x0000000745457c20 */ /* 0x000fe20008410000 */
[----:B------:R-:W-:Y:S01]  /*23f0*/  ISETP.GT.AND P3, PT, R6, 0x8, PT ;  /* 0x000000080600780c */ /* 0x000fe20003f64270 */
[----:B------:R-:W-:-:S02]  /*2400*/  UIADD3 UR6, UR22, 0x22840, URZ ;  /* 0x0002284016067890 */ /* 0x000fc4000fffe03f */
[----:B------:R1:W-:Y:S02]  /*2410*/  MUFU.TANH R15, R32 ;  /* 0x00000020000f7308 */ /* 0x0003e40000002400 */
[----:B------:R-:W-:-:S06]  /*2420*/  UPRMT UR6, UR52, 0x654, UR6 ;  /* 0x0000065434067896 */ /* 0x000fcc0008000006 */
        /* <DEDUP_REMOVED lines=342> */
.L_x_14092:
[----:B------:R0:W1:Y:S01]  /*3990*/  SYNCS.PHASECHK.TRANS64.TRYWAIT P1, [UR22+0x22850], R8 ;  /* 0x02285008ff0075a7 */ /* 0x0000620008020156 */
[----:B------:R-:W-:Y:S05]  /*39a0*/  @!P0 BRA `(.L_x_14093) ;  /* 0x0000000000048947 */ /* 0x000fea0003800000 */
[----:B------:R-:W-:Y:S01]  /*39b0*/  BPT.TRAP 0x1 ;  /* 0x000000040000795c */ /* 0x000fe20000300000 */
.L_x_14093:
[----:B-1----:R-:W-:Y:S05]  /*39c0*/  @P1 BRA `(.L_x_14094) ;  /* 0x0000000000081947 */ /* 0x002fea0003800000 */
[----:B------:R-:W1:Y:S02]  /*39d0*/  SYNCS.PHASECHK.TRANS64.TRYWAIT P1, [UR22+0x22850], R8 ;  /* 0x02285008ff0075a7 */ /* 0x000e640008020156 */
[----:B-1----:R-:W-:Y:S05]  /*39e0*/  @!P1 BRA `(.L_x_14095) ;  /* 0x000000e000ac9947 */ /* 0x002fea0003800000 */
.L_x_14094:
        /* <DEDUP_REMOVED lines=43> */
.L_x_14096:
[----:B------:R-:W-:Y:S01]  /*3ca0*/  UISETP.NE.AND UP0, UPT, UR47, URZ, UPT ;  /* 0x0000003f2f00728c */ /* 0x000fe2000bf05270 */
[----:B------:R-:W2:Y:S01]  /*3cb0*/  S2UR UR14, SR_CgaCtaId ;  /* 0x00000000000e79c3 */ /* 0x000ea20000008800 */
[----:B------:R-:W-:Y:S01]  /*3cc0*/  UMOV UR11, UR45 ;  /* 0x0000002d000b7c82 */ /* 0x000fe20008000000 */
[----:B------:R-:W-:Y:S02]  /*3cd0*/  UIADD3 UR22, UR22, 0x22860, URZ ;  /* 0x0002286016167890 */ /* 0x000fe4000fffe03f */
[----:B------:R-:W-:-:S06]  /*3ce0*/  UIADD3 UR23, UR50, -0x2, URZ ;  /* 0xfffffffe32177890 */ /* 0x000fcc000fffe03f */
[----:B------:R-:W-:Y:S01]  /*3cf0*/  @UP0 ULDC UR6, c[0x0][0x44c] ;  /* 0x0001130000060ab9 */ /* 0x000fe20000000800 */
[----:B------:R-:W-:Y:S01]  /*3d00*/  @UP0 ULDC UR15, c[0x0][0x450] ;  /* 0x00011400000f0ab9 */ /* 0x000fe20000000800 */
[----:B------:R-:W-:-:S04]  /*3d10*/  UIMAD.WIDE.U32 UR6, UR45, UR6, URZ ;  /* 0x000000062d0672a5 */ /* 0x000fc8000f8e003f */
[----:B------:R-:W-:-:S04]  /*3d20*/  @UP0 USHF.R.U32.HI UR11, URZ, UR15, UR7 ;  /* 0x0000000f3f0b0299 */ /* 0x000fc80008011607 */
[----:B------:R-:W-:-:S04]  /*3d30*/  UIADD3 UR6, UR11, UR44, -UR42 ;  /* 0x0000002c0b067290 */ /* 0x000fc8000fffe82a */
        /* <DEDUP_REMOVED lines=11> */
[----:B------:R-:W-:Y:S01]  /*3df0*/  ULDC UR26, c[0x0][0x9d8] ;  /* 0x00027600001a7ab9 */ /* 0x000fe20000000800 */
[----:B0-----:R-:W-:Y:S01]  /*3e00*/  IMAD.MOV.U32 R8, RZ, RZ, R6 ;  /* 0x000000ffff087224 */ /* 0x001fe200078e0006 */
[----:B------:R-:W-:-:S06]  /*3e10*/  ULDC UR27, c[0x0][0x988] ;  /* 0x00026200001b7ab9 */ /* 0x000fcc0000000800 */
.L_x_14108:
[----:B------:R-:W-:-:S04]  /*3e20*/  UIADD3 UR38, UR38, 0x1, URZ ;  /* 0x0000000126267890 */ /* 0x000fc8000fffe03f */
[----:B------:R-:W-:-:S04]  /*3e30*/  UISETP.NE.AND UP0, UPT, UR38, 0x2, UPT ;  /* 0x000000022600788c */ /* 0x000fc8000bf05270 */
[----:B------:R-:W-:Y:S02]  /*3e40*/  USEL UR6, URZ, 0x1, UP0 ;  /* 0x000000013f067887 */ /* 0x000fe40008000000 */
[----:B------:R-:W-:Y:S02]  /*3e50*/  USEL UR38, UR38, URZ, UP0 ;  /* 0x0000003f26267287 */ /* 0x000fe40008000000 */
[----:B------:R-:W-:Y:S01]  /*3e60*/  ULOP3.LUT UR37, UR37, UR6, URZ, 0x3c, !UPT ;  /* 0x0000000625257292 */ /* 0x000fe2000f8e3c3f */
[----:B01----:R-:W-:Y:S11]  /*3e70*/  @!P0 BRA `(.L_x_14098) ;  /* 0x0000000000048947 */ /* 0x003ff60003800000 */
[----:B------:R-:W-:Y:S01]  /*3e80*/  BPT.TRAP 0x1 ;  /* 0x000000040000795c */ /* 0x000fe20000300000 */
.L_x_14098:
[----:B------:R-:W0:Y:S01]  /*3e90*/  S2UR UR24, SR_CgaCtaId ;  /* 0x00000000001879c3 */ /* 0x000e220000008800 */
[----:B------:R-:W-:Y:S01]  /*3ea0*/  UMOV UR6, 0x400 ;  /* 0x0000040000067882 */ /* 0x000fe20000000000 */
[----:B------:R-:W-:-:S04]  /*3eb0*/  MOV R7, UR37 ;  /* 0x0000002500077c02 */ /* 0x000fc80008000f00 */
[----:B------:R-:W-:Y:S01]  /*3ec0*/  SHF.L.U32 R7, R7, 0x1f, RZ ;  /* 0x0000001f07077819 */ /* 0x000fe200000006ff */
[----:B0-----:R-:W-:-:S04]  /*3ed0*/  ULEA UR6, UR24, UR6, 0x18 ;  /* 0x0000000618067291 */ /* 0x001fc8000f8ec03f */
[----:B------:R-:W-:-:S09]  /*3ee0*/  ULEA UR25, UR38, UR6, 0x3 ;  /* 0x0000000626197291 */ /* 0x000fd2000f8e183f */
[----:B------:R0:W1:Y:S01]  /*3ef0*/  SYNCS.PHASECHK.TRANS64.TRYWAIT P1, [UR25+0x22830], R7 ;  /* 0x02283007ff0075a7 */ /* 0x0000620008020159 */
[----:B------:R-:W-:Y:S05]  /*3f00*/  @!P0 BRA `(.L_x_14099) ;  /* 0x0000000000048947 */ /* 0x000fea0003800000 */
[----:B------:R-:W-:Y:S01]  /*3f10*/  BPT.TRAP 0x1 ;  /* 0x000000040000795c */ /* 0x000fe20000300000 */
.L_x_14099:
[----:B-1----:R-:W-:Y:S05]  /*3f20*/  @P1 BRA `(.L_x_14100) ;  /* 0x0000000000081947 */ /* 0x002fea0003800000 */
[----:B------:R-:W1:Y:S02]  /*3f30*/  SYNCS.PHASECHK.TRANS64.TRYWAIT P1, [UR25+0x22830], R7 ;  /* 0x02283007ff0075a7 */ /* 0x000e640008020159 */
[----:B-1----:R-:W-:Y:S05]  /*3f40*/  @!P1 BRA `(.L_x_14101) ;  /* 0x000000dc006c9947 */ /* 0x002fea0003800000 */
.L_x_14100:
        /* <DEDUP_REMOVED lines=26> */
.L_x_14102:
[----:B------:R-:W-:Y:S01]  /*40f0*/  UISETP.NE.AND UP0, UPT, UR47, URZ, UPT ;  /* 0x0000003f2f00728c */ /* 0x000fe2000bf05270 */
[----:B------:R-:W-:Y:S02]  /*4100*/  VIADD R5, R16, UR45 ;  /* 0x0000002d10057c36 */ /* 0x000fe40008000000 */
[----:B------:R-:W-:Y:S01]  /*4110*/  FMUL.FTZ R14, R161, UR26 ;  /* 0x0000001aa10e7c20 */ /* 0x000fe20008410000 */
[----:B------:R-:W-:Y:S01]  /*4120*/  FMUL.FTZ R13, R160, UR26 ;  /* 0x0000001aa00d7c20 */ /* 0x000fe20008410000 */
[----:B------:R-:W-:Y:S01]  /*4130*/  FMUL.FTZ R160, R167, UR26 ;  /* 0x0000001aa7a07c20 */ /* 0x000fe20008410000 */
[----:B------:R-:W-:Y:S01]  /*4140*/  FMUL.FTZ R154, R154, UR26 ;  /* 0x0000001a9a9a7c20 */ /* 0x000fe20008410000 */
[----:B------:R-:W-:Y:S01]  /*4150*/  PLOP3.LUT P1, PT, PT, PT, UP0, 0x80, 0x0 ;  /* 0x000000000000781c */ /* 0x000fe20003f2f008 */
[----:B------:R-:W-:Y:S01]  /*4160*/  IMAD.MOV.U32 R210, RZ, RZ, -0x2 ;  /* 0xfffffffeffd27424 */ /* 0x000fe200078e00ff */
[----:B------:R-:W-:Y:S01]  /*4170*/  PLOP3.LUT P2, PT, PT, PT, UP0, 0x80, 0x0 ;  /* 0x000000000000781c */ /* 0x000fe20003f4f008 */
[----:B------:R-:W-:Y:S01]  /*4180*/  FMUL.FTZ R6, R152, UR26 ;  /* 0x0000001a98067c20 */ /* 0x000fe20008410000 */
[----:B------:R-:W-:Y:S01]  /*4190*/  FMUL.FTZ R10, R153, UR26 ;  /* 0x0000001a990a7c20 */ /* 0x000fe20008410000 */
[----:B------:R-:W-:Y:S01]  /*41a0*/  @UP0 ULDC UR6, c[0x0][0x44c] ;  /* 0x0001130000060ab9 */ /* 0x000fe20000000800 */
[----:B------:R-:W-:Y:S01]  /*41b0*/  FMUL.FTZ R152, R169, UR26 ;  /* 0x0000001aa9987c20 */ /* 0x000fe20008410000 */
[----:B------:R-:W-:Y:S01]  /*41c0*/  FMUL.FTZ R153, R155, UR26 ;  /* 0x0000001a9b997c20 */ /* 0x000fe20008410000 */
[----:B------:R-:W-:Y:S01]  /*41d0*/  IMAD.U32 R169, RZ, RZ, UR42 ;  /* 0x0000002affa97e24 */ /* 0x000fe2000f8e00ff */
[----:B------:R-:W2:Y:S01]  /*41e0*/  MUFU.TANH R154, R154 ;  /* 0x0000009a009a7308 */ /* 0x000ea20000002400 */
[----:B------:R-:W-:Y:S01]  /*41f0*/  FMUL.FTZ R155, R158, UR26 ;  /* 0x0000001a9e9b7c20 */ /* 0x000fe20008410000 */
[----:B------:R-:W-:Y:S01]  /*4200*/  FMUL.FTZ R11, R156, UR26 ;  /* 0x0000001a9c0b7c20 */ /* 0x000fe20008410000 */
[----:B------:R-:W-:Y:S01]  /*4210*/  FMUL.FTZ R156, R159, UR26 ;  /* 0x0000001a9f9c7c20 */ /* 0x000fe20008410000 */
[----:B------:R-:W-:Y:S01]  /*4220*/  @P1 IMAD.HI.U32 R161, R5, UR6, RZ ;  /* 0x0000000605a11c27 */ /* 0x000fe2000f8e00ff */
[----:B------:R-:W-:-:S03]  /*4230*/  @UP0 ULDC UR6, c[0x0][0x450] ;  /* 0x0001140000060ab9 */ /* 0x000fc60000000800 */
[----:B------:R-:W-:Y:S01]  /*4240*/  FMUL.FTZ R20, R165, UR26 ;  /* 0x0000001aa5147c20 */ /* 0x000fe20008410000 */
[----:B------:R-:W-:Y:S01]  /*4250*/  FMUL.FTZ R165, R178, UR26 ;  /* 0x0000001ab2a57c20 */ /* 0x000fe20008410000 */
[----:B------:R-:W3:Y:S01]  /*4260*/  MUFU.TANH R153, R153 ;  /* 0x0000009900997308 */ /* 0x000ee20000002400 */
[----:B------:R-:W-:Y:S01]  /*4270*/  @P2 SHF.R.U32.HI R5, RZ, UR6, R161 ;  /* 0x00000006ff052c19 */ /* 0x000fe200080116a1 */
[----:B------:R-:W-:Y:S01]  /*4280*/  UMOV UR6, 0x1 ;  /* 0x0000000100067882 */ /* 0x000fe20000000000 */
[----:B------:R-:W-:Y:S01]  /*4290*/  FMUL.FTZ R158, R162, UR26 ;  /* 0x0000001aa29e7c20 */ /* 0x000fe20008410000 */
[----:B------:R-:W-:Y:S01]  /*42a0*/  UIMAD UR6, UR23, -0x60, UR6 ;  /* 0xffffffa0170678a4 */ /* 0x000fe2000f8e0206 */
[----:B------:R-:W-:Y:S01]  /*42b0*/  FMUL.FTZ R12, R157, UR26 ;  /* 0x0000001a9d0c7c20 */ /* 0x000fe20008410000 */
[----:B------:R-:W4:Y:S01]  /*42c0*/  SHFL.IDX PT, R167, R5, 0x1, 0x1c1f ;  /* 0x003c1f0005a77f89 */ /* 0x000f2200000e0000 */
[----:B------:R-:W-:Y:S01]  /*42d0*/  FMUL.FTZ R157, R163, UR26 ;  /* 0x0000001aa39d7c20 */ /* 0x000fe20008410000 */
[----:B------:R-:W5:Y:S01]  /*42e0*/  MUFU.TANH R155, R155 ;  /* 0x0000009b009b7308 */ /* 0x000f620000002400 */
[----:B------:R-:W-:Y:S01]  /*42f0*/  FMUL.FTZ R159, R166, UR26 ;  /* 0x0000001aa69f7c20 */ /* 0x000fe20008410000 */
[----:B------:R-:W-:-:S02]  /*4300*/  IMAD R210, R17, R210, UR6 ;  /* 0x0000000611d27e24 */ /* 0x000fc4000f8e02d2 */
[----:B------:R-:W-:Y:S01]  /*4310*/  FMUL.FTZ R162, R170, UR26 ;  /* 0x0000001aaaa27c20 */ /* 0x000fe20008410000 */
[----:B------:R-:W-:Y:S01]  /*4320*/  FMUL.FTZ R161, R171, UR26 ;  /* 0x0000001aaba17c20 */ /* 0x000fe20008410000 */
[----:B------:R-:W-:Y:S01]  /*4330*/  FMUL.FTZ R163, R174, UR26 ;  /* 0x0000001aaea37c20 */ /* 0x000fe20008410000 */
[----:B------:R-:W-:Y:S01]  /*4340*/  FMUL.FTZ R15, R164, UR26 ;  /* 0x0000001aa40f7c20 */ /* 0x000fe20008410000 */
[----:B------:R-:W-:Y:S01]  /*4350*/  IADD3 R210, -R169, UR44, R210 ;  /* 0x0000002ca9d27c10 */ /* 0x000fe2000fffe1d2 */
        /* <DEDUP_REMOVED lines=12> */
[----:B------:R-:W1:Y:S01]  /*4420*/  SHFL.IDX PT, R5, R5, RZ, 0x1c1f ;  /* 0x001c1fff05057589 */ /* 0x000e6200000e0000 */
[----:B------:R-:W-:Y:S01]  /*4430*/  FMUL.FTZ R183, R180, UR26 ;  /* 0x0000001ab4b77c20 */ /* 0x000fe20008410000 */
[----:B----4-:R-:W-:-:S02]  /*4440*/  IMAD.IADD R178, R210, 0x1, R167 ;  /* 0x00000001d2b27824 */ /* 0x010fc400078e02a7 */
[----:B------:R-:W-:Y:S01]  /*4450*/  FMUL.FTZ R167, R182, UR26 ;  /* 0x0000001ab6a77c20 */ /* 0x000fe20008410000 */
[----:B------:R-:W4:Y:S01]  /*4460*/  MUFU.TANH R157, R157 ;  /* 0x0000009d009d7308 */ /* 0x000f220000002400 */
[----:B------:R-:W-:Y:S01]  /*4470*/  FMUL.FTZ R180, R188, UR26 ;  /* 0x0000001abcb47c20 */ /* 0x000fe20008410000 */
[----:B------:R-:W-:Y:S01]  /*4480*/  FMUL.FTZ R196, R196, UR26 ;  /* 0x0000001ac4c47c20 */ /* 0x000fe20008410000 */
[C---:B------:R-:W-:Y:S01]  /*4490*/  ISETP.GT.AND P1, PT, R178.reuse, RZ, PT ;  /* 0x000000ffb200720c */ /* 0x040fe20003f24270 */
[----:B------:R-:W-:Y:S01]  /*44a0*/  UMOV UR10, UR27 ;  /* 0x0000001b000a7c82 */ /* 0x000fe20008000000 */
[----:B------:R-:W-:Y:S01]  /*44b0*/  ISETP.GT.AND P2, PT, R178, 0x1, PT ;  /* 0x00000001b200780c */ /* 0x000fe20003f44270 */
[----:B------:R-:W-:Y:S01]  /*44c0*/  FMUL.FTZ R186, R192, UR26 ;  /* 0x0000001ac0ba7c20 */ /* 0x000fe20008410000 */
[----:B--2---:R-:W-:Y:S01]  /*44d0*/  FSEL R154, R154, -INF , P1 ;  /* 0xff8000009a9a7808 */ /* 0x004fe20000800000 */
[----:B------:R-:W2:Y:S01]  /*44e0*/  MUFU.TANH R159, R159 ;  /* 0x0000009f009f7308 */ /* 0x000ea20000002400 */
[----:B------:R-:W-:Y:S01]  /*44f0*/  ISETP.GT.AND P1, PT, R178, 0x8, PT ;  /* 0x00000008b200780c */ /* 0x000fe20003f24270 */
[----:B------:R-:W-:Y:S01]  /*4500*/  FMUL.FTZ R192, R197, UR26 ;  /* 0x0000001ac5c07c20 */ /* 0x000fe20008410000 */
[----:B---3--:R-:W-:Y:S01]  /*4510*/  FSEL R153, R153, -INF , P2 ;  /* 0xff80000099997808 */ /* 0x008fe20001000000 */
[----:B------:R-:W-:Y:S01]  /*4520*/  UIADD3 UR6, UR25, 0x22840, URZ ;  /* 0x0002284019067890 */ /* 0x000fe2000fffe03f */
[----:B------:R-:W-:-:S02]  /*4530*/  FMNMX.FTZ R170, R154, R9, !PT ;  /* 0x000000099aaa7209 */ /* 0x000fc40007810000 */
[C---:B------:R-:W-:Y:S01]  /*4540*/  ISETP.GT.AND P2, PT, R178.reuse, 0x9, PT ;  /* 0x00000009b200780c */ /* 0x040fe20003f44270 */
[----:B------:R-:W3:Y:S01]  /*4550*/  MUFU.TANH R160, R160 ;  /* 0x000000a000a07308 */ /* 0x000ee20000002400 */
[----:B-----5:R-:W-:Y:S01]  /*4560*/  FSEL R155, R155, -INF , P1 ;  /* 0xff8000009b9b7808 */ /* 0x020fe20000800000 */
[----:B------:R-:W-:Y:S01]  /*4570*/  UPRMT UR6, UR24, 0x654, UR6 ;  /* 0x0000065418067896 */ /* 0x000fe20008000006 */
[----:B------:R-:W-:Y:S02]  /*4580*/  FMNMX.FTZ R170, R153, R170, !PT ;  /* 0x000000aa99aa7209 */ /* 0x000fe40007810000 */
[----:B------:R-:W-:Y:S02]  /*4590*/  ISETP.GT.AND P1, PT, R178, 0x10, PT ;  /* 0x00000010b200780c */ /* 0x000fe40003f24270 */
[----:B0-----:R-:W-:Y:S01]  /*45a0*/  FSEL R156, R156, -INF , P2 ;  /* 0xff8000009c9c7808 */ /* 0x001fe20001000000 */
[----:B------:R-:W0:Y:S01]  /*45b0*/  MUFU.TANH R162, R162 ;  /* 0x000000a200a27308 */ /* 0x000e220000002400 */
[----:B------:R-:W-:Y:S01]  /*45c0*/  FMNMX.FTZ R171, R155, R170, !PT ;  /* 0x000000aa9bab7209 */ /* 0x000fe20007810000 */
[----:B------:R-:W-:Y:S01]  /*45d0*/  FMUL.FTZ R170, R187, UR26 ;  /* 0x0000001abbaa7c20 */ /* 0x000fe20008410000 */
[----:B------:R-:W-:Y:S01]  /*45e0*/  ISETP.GT.AND P2, PT, R178, 0x11, PT ;  /* 0x00000011b200780c */ /* 0x000fe20003f44270 */
[----:B------:R-:W-:Y:S01]  /*45f0*/  SYNCS.ARRIVE.TRANS64.RED.A1T0 RZ, [UR6], RZ ;  /* 0x000000ffffff79a7 */ /* 0x000fe20008100406 */
[----:B-1----:R-:W-:-:S02]  /*4600*/  FSEL R158, R158, -INF , P1 ;  /* 0xff8000009e9e7808 */ /* 0x002fc40000800000 */
[----:B------:R-:W-:Y:S01]  /*4610*/  FMNMX.FTZ R171, R156, R171, !PT ;  /* 0x000000ab9cab7209 */ /* 0x000fe20007810000 */
[----:B------:R-:W1:Y:S01]  /*4620*/  MUFU.TANH R161, R161 ;  /* 0x000000a100a17308 */ /* 0x000e620000002400 */
[----:B------:R-:W-:Y:S02]  /*4630*/  ISETP.GT.AND P1, PT, R178, 0x18, PT ;  /* 0x00000018b200780c */ /* 0x000fe40003f24270 */
[----:B----4-:R-:W-:Y:S02]  /*4640*/  FSEL R157, R157, -INF , P2 ;  /* 0xff8000009d9d7808 */ /* 0x010fe40001000000 */
[----:B------:R-:W-:Y:S02]  /*4650*/  FMNMX.FTZ R174, R158, R171, !PT ;  /* 0x000000ab9eae7209 */ /* 0x000fe40007810000 */
[----:B------:R-:W-:Y:S01]  /*4660*/  ISETP.GT.AND P2, PT, R178, 0x19, PT ;  /* 0x00000019b200780c */ /* 0x000fe20003f44270 */
[----:B------:R-:W4:Y:S01]  /*4670*/  MUFU.TANH R163, R163 ;  /* 0x000000a300a37308 */ /* 0x000f220000002400 */
[----:B--2---:R-:W-:-:S02]  /*4680*/  FSEL R159, R159, -INF , P1 ;  /* 0xff8000009f9f7808 */ /* 0x004fc40000800000 */
[----:B------:R-:W-:Y:S02]  /*4690*/  FMNMX.FTZ R174, R157, R174, !PT ;  /* 0x000000ae9dae7209 */ /* 0x000fe40007810000 */
[----:B------:R-:W-:Y:S02]  /*46a0*/  ISETP.GT.AND P1, PT, R178, 0x20, PT ;  /* 0x00000020b200780c */ /* 0x000fe40003f24270 */
[----:B---3--:R-:W-:Y:S01]  /*46b0*/  FSEL R160, R160, -INF , P2 ;  /* 0xff800000a0a07808 */ /* 0x008fe20001000000 */
[----:B------:R-:W2:Y:S01]  /*46c0*/  MUFU.TANH R164, R164 ;  /* 0x000000a400a47308 */ /* 0x000ea20000002400 */
[----:B------:R-:W-:Y:S01]  /*46d0*/  FMNMX.FTZ R171, R159, R174, !PT ;  /* 0x000000ae9fab7209 */ /* 0x000fe20007810000 */
[----:B------:R-:W-:Y:S01]  /*46e0*/  FMUL.FTZ R174, R190, UR26 ;  /* 0x0000001abeae7c20 */ /* 0x000fe20008410000 */
[----:B------:R-:W-:Y:S01]  /*46f0*/  ISETP.GT.AND P2, PT, R178, 0x21, PT ;  /* 0x00000021b200780c */ /* 0x000fe20003f44270 */
[----:B------:R-:W-:Y:S01]  /*4700*/  FMUL.FTZ R190, R173, UR26 ;  /* 0x0000001aadbe7c20 */ /* 0x000fe20008410000 */
[----:B0-----:R-:W-:-:S02]  /*4710*/  FSEL R162, R162, -INF , P1 ;  /* 0xff800000a2a27808 */ /* 0x001fc40000800000 */
[----:B------:R-:W-:Y:S01]  /*4720*/  FMNMX.FTZ R171, R160, R171, !PT ;  /* 0x000000aba0ab7209 */ /* 0x000fe20007810000 */
[----:B------:R-:W0:Y:S01]  /*4730*/  MUFU.TANH R165, R165 ;  /* 0x000000a500a57308 */ /* 0x000e220000002400 */
[----:B------:R-:W-:Y:S02]  /*4740*/  ISETP.GT.AND P1, PT, R178, 0x28, PT ;  /* 0x00000028b200780c */ /* 0x000fe40003f24270 */
        /* <DEDUP_REMOVED lines=10> */
[----:B------:R-:W-:Y:S02]  /*47f0*/  ISETP.GT.AND P2, PT, R178, 0x31, PT ;  /* 0x00000031b200780c */ /* 0x000fe40003f44270 */
        /* <DEDUP_REMOVED lines=8> */
[----:B--2---:R-:W-:-:S02]  /*4880*/  FSEL R167, R167, -INF , P1 ;  /* 0xff800000a7a77808 */ /* 0x004fc40000800000 */
[----:B------:R-:W-:Y:S02]  /*4890*/  FMNMX.FTZ R182, R166, R171, !PT ;  /* 0x000000aba6b67209 */ /* 0x000fe40007810000 */
[----:B------:R-:W-:Y:S02]  /*48a0*/  ISETP.GT.AND P1, PT, R178, 0x40, PT ;  /* 0x00000040b200780c */ /* 0x000fe40003f24270 */
[----:B------:R-:W-:Y:S01]  /*48b0*/  FMNMX.FTZ R171, R167, R182, !PT ;  /* 0x000000b6a7ab7209 */ /* 0x000fe20007810000 */
        /* <DEDUP_REMOVED lines=8> */
[----:B------:R1:W3:Y:S01]  /*4940*/  MUFU.TANH R175, R191 ;  /* 0x000000bf00af7308 */ /* 0x0002e20000002400 */
[----:B--2---:R-:W-:Y:S02]  /*4950*/  FSEL R170, R170, -INF , P2 ;  /* 0xff800000aaaa7808 */ /* 0x004fe40001000000 */
[----:B------:R-:W-:Y:S02]  /*4960*/  ISETP.GT.AND P2, PT, R178, 0x49, PT ;  /* 0x00000049b200780c */ /* 0x000fe40003f44270 */
[----:B------:R-:W-:-:S03]  /*4970*/  FMNMX.FTZ R171, R170, R171, !PT ;  /* 0x000000abaaab7209 */ /* 0x000fc60007810000 */
[----:B------:R2:W4:Y:S01]  /*4980*/  MUFU.TANH R179, R194 ;  /* 0x000000c200b37308 */ /* 0x0005220000002400 */
[----:B0-----:R-:W-:Y:S01]  /*4990*/  FSEL R174, R174, -INF , P1 ;  /* 0xff800000aeae7808 */ /* 0x001fe20000800000 */
[----:B-1----:R-:W-:Y:S01]  /*49a0*/  FMUL.FTZ R191, R176, UR26 ;  /* 0x0000001ab0bf7c20 */ /* 0x002fe20008410000 */
[----:B------:R-:W-:Y:S02]  /*49b0*/  ISETP.GT.AND P1, PT, R178, 0x50, PT ;  /* 0x00000050b200780c */ /* 0x000fe40003f24270 */
[----:B------:R-:W-:-:S03]  /*49c0*/  FMNMX.FTZ R182, R174, R171, !PT ;  /* 0x000000abaeb67209 */ /* 0x000fc60007810000 */
[----:B------:R-:W0:Y:S01]  /*49d0*/  MUFU.TANH R195, R195 ;  /* 0x000000c300c37308 */ /* 0x000e220000002400 */
[----:B---3--:R-:W-:Y:S01]  /*49e0*/  FSEL R175, R175, -INF , P2 ;  /* 0xff800000afaf7808 */ /* 0x008fe20001000000 */
[----:B--2---:R-:W-:Y:S01]  /*49f0*/  FMUL.FTZ R194, R172, UR26 ;  /* 0x0000001aacc27c20 */ /* 0x004fe20008410000 */
[----:B------:R-:W-:Y:S02]  /*4a00*/  ISETP.GT.AND P2, PT, R178, 0x51, PT ;  /* 0x00000051b200780c */ /* 0x000fe40003f44270 */
[----:B------:R-:W-:-:S03]  /*4a10*/  FMNMX.FTZ R182, R175, R182, !PT ;  /* 0x000000b6afb67209 */ /* 0x000fc60007810000 */
[----:B------:R-:W1:Y:S01]  /*4a20*/  MUFU.TANH R198, R198 ;  /* 0x000000c600c67308 */ /* 0x000e620000002400 */
[----:B----4-:R-:W-:Y:S02]  /*4a30*/  FSEL R171, R179, -INF , P1 ;  /* 0xff800000b3ab7808 */ /* 0x010fe40000800000 */
[----:B------:R-:W-:Y:S02]  /*4a40*/  ISETP.GT.AND P1, PT, R178, 0x58, PT ;  /* 0x00000058b200780c */ /* 0x000fe40003f24270 */
[----:B------:R-:W-:-:S03]  /*4a50*/  FMNMX.FTZ R179, R171, R182, !PT ;  /* 0x000000b6abb37209 */ /* 0x000fc60007810000 */
[----:B------:R-:W2:Y:S01]  /*4a60*/  MUFU.TANH R199, R199 ;  /* 0x000000c700c77308 */ /* 0x000ea20000002400 */
[----:B0-----:R-:W-:Y:S02]  /*4a70*/  FSEL R172, R195, -INF , P2 ;  /* 0xff800000c3ac7808 */ /* 0x001fe40001000000 */
[----:B------:R-:W-:Y:S02]  /*4a80*/  ISETP.GT.AND P2, PT, R178, 0x59, PT ;  /* 0x00000059b200780c */ /* 0x000fe40003f44270 */
[----:B------:R-:W-:-:S03]  /*4a90*/  FMNMX.FTZ R182, R172, R179, !PT ;  /* 0x000000b3acb67209 */ /* 0x000fc60007810000 */
[----:B------:R-:W-:Y:S01]  /*4aa0*/  MUFU.TANH R6, R6 ;  /* 0x0000000600067308 */ /* 0x000fe20000002400 */
[----:B-1----:R-:W-:-:S04]  /*4ab0*/  FSEL R173, R198, -INF , P1 ;  /* 0xff800000c6ad7808 */ /* 0x002fc80000800000 */
        /* <DEDUP_REMOVED lines=8> */
[----:B------:R-:W-:Y:S01]  /*4b40*/  IMAD.IADD R184, R210, 0x1, R5 ;  /* 0x00000001d2b87824 */ /* 0x000fe200078e0205 */
[----:B------:R-:W-:Y:S02]  /*4b50*/  MUFU.TANH R11, R11 ;  /* 0x0000000b000b7308 */ /* 0x000fe40000002400 */
[----:B------:R-:W1:Y:S02]  /*4b60*/  SHFL.BFLY PT, R187, R176, 0x2, 0x1f ;  /* 0x0c401f00b0bb7f89 */ /* 0x000e6400000e0000 */
[C---:B------:R-:W-:Y:S02]  /*4b70*/  ISETP.GT.AND P1, PT, R184.reuse, RZ, PT ;  /* 0x000000ffb800720c */ /* 0x040fe40003f24270 */
[C---:B------:R-:W-:Y:S02]  /*4b80*/  ISETP.GT.AND P2, PT, R184.reuse, 0x1, PT ;  /* 0x00000001b800780c */ /* 0x040fe40003f44270 */
[----:B------:R-:W2:Y:S01]  /*4b90*/  MUFU.TANH R12, R12 ;  /* 0x0000000c000c7308 */ /* 0x000ea20000002400 */
[----:B------:R-:W-:-:S02]  /*4ba0*/  ISETP.GT.AND P3, PT, R184, 0x18, PT ;  /* 0x00000018b800780c */ /* 0x000fc40003f64270 */
[----:B0-----:R-:W-:Y:S02]  /*4bb0*/  FSEL R10, R10, -INF , P2 ;  /* 0xff8000000a0a7808 */ /* 0x001fe40001000000 */
[----:B------:R-:W-:-:S03]  /*4bc0*/  ISETP.GT.AND P2, PT, R184, 0x9, PT ;  /* 0x00000009b800780c */ /* 0x000fc60003f44270 */
        /* <DEDUP_REMOVED lines=408> */
.L_x_14103:
[----:B------:R0:W1:Y:S01]  /*6550*/  SYNCS.PHASECHK.TRANS64.TRYWAIT P1, [UR25+0x22850], R7 ;  /* 0x02285007ff0075a7 */ /* 0x0000620008020159 */
[----:B------:R-:W-:Y:S05]  /*6560*/  @!P0 BRA `(.L_x_14104) ;  /* 0x0000000000048947 */ /* 0x000fea0003800000 */
[----:B------:R-:W-:Y:S01]  /*6570*/  BPT.TRAP 0x1 ;  /* 0x000000040000795c */ /* 0x000fe20000300000 */
.L_x_14104:
[----:B------:R-:W-:Y:S01]  /*6580*/  VIADD R8, R211, 0x8 ;  /* 0x00000008d3087836 */ /* 0x000fe20000000000 */
[----:B-1----:R-:W-:Y:S06]  /*6590*/  @P1 BRA `(.L_x_14105) ;  /* 0x0000000000081947 */ /* 0x002fec0003800000 */
[----:B------:R-:W1:Y:S02]  /*65a0*/  SYNCS.PHASECHK.TRANS64.TRYWAIT P1, [UR25+0x22850], R7 ;  /* 0x02285007ff0075a7 */ /* 0x000e640008020159 */
[----:B-1----:R-:W-:Y:S05]  /*65b0*/  @!P1 BRA `(.L_x_14106) ;  /* 0x000000b400e89947 */ /* 0x002fea0003800000 */
.L_x_14105:
        /* <DEDUP_REMOVED lines=39> */
.L_x_14107:
        /* <DEDUP_REMOVED lines=9> */
.L_x_14097:
[----:B------:R-:W-:-:S13]  /*68c0*/  ISETP.LE.AND P1, PT, RZ, UR23, PT ;  /* 0x00000017ff007c0c */ /* 0x000fda000bf23270 */
[----:B------:R-:W-:Y:S05]  /*68d0*/  @!P1 BRA `(.L_x_14109) ;  /* 0x0000002000d49947 */ /* 0x000fea0003800000 */
[----:B01----:R-:W-:Y:S01]  /*68e0*/  IMAD.MOV.U32 R8, RZ, RZ, R5 ;  /* 0x000000ffff087224 */ /* 0x003fe200078e0005 */
[----:B------:R-:W-:Y:S01]  /*68f0*/  ULDC UR26, c[0x0][0x9d8] ;  /* 0x00027600001a7ab9 */ /* 0x000fe20000000800 */
[----:B------:R-:W-:Y:S01]  /*6900*/  IMAD.MOV.U32 R9, RZ, RZ, R6 ;  /* 0x000000ffff097224 */ /* 0x000fe200078e0006 */
[----:B------:R-:W-:-:S06]  /*6910*/  ULDC UR22, c[0x0][0x988] ;  /* 0x0002620000167ab9 */ /* 0x000fcc0000000800 */
.L_x_14120:
[----:B------:R-:W-:-:S04]  /*6920*/  UIADD3 UR38, UR38, 0x1, URZ ;  /* 0x0000000126267890 */ /* 0x000fc8000fffe03f */
[----:B------:R-:W-:-:S04]  /*6930*/  UISETP.NE.AND UP0, UPT, UR38, 0x2, UPT ;  /* 0x000000022600788c */ /* 0x000fc8000bf05270 */
[----:B------:R-:W-:Y:S02]  /*6940*/  USEL UR6, URZ, 0x1, UP0 ;  /* 0x000000013f067887 */ /* 0x000fe40008000000 */
[----:B------:R-:W-:Y:S02]  /*6950*/  USEL UR38, UR38, URZ, UP0 ;  /* 0x0000003f26267287 */ /* 0x000fe40008000000 */
[----:B------:R-:W-:Y:S01]  /*6960*/  ULOP3.LUT UR37, UR37, UR6, URZ, 0x3c, !UPT ;  /* 0x0000000625257292 */ /* 0x000fe2000f8e3c3f */
[----:B01----:R-:W-:Y:S11]  /*6970*/  @!P0 BRA `(.L_x_14110) ;  /* 0x0000000000048947 */ /* 0x003ff60003800000 */
[----:B------:R-:W-:Y:S01]  /*6980*/  BPT.TRAP 0x1 ;  /* 0x000000040000795c */ /* 0x000fe20000300000 */
.L_x_14110:
        /* <DEDUP_REMOVED lines=9> */
.L_x_14111:
[----:B-1----:R-:W-:Y:S05]  /*6a20*/  @P1 BRA `(.L_x_14112) ;  /* 0x0000000000081947 */ /* 0x002fea0003800000 */
[----:B------:R-:W1:Y:S02]  /*6a30*/  SYNCS.PHASECHK.TRANS64.TRYWAIT P1, [UR25+0x22830], R7 ;  /* 0x02283007ff0075a7 */ /* 0x000e640008020159 */
[----:B-1----:R-:W-:Y:S05]  /*6a40*/  @!P1 BRA `(.L_x_14113) ;  /* 0x000000b000dc9947 */ /* 0x002fea0003800000 */
.L_x_14112:
        /* <DEDUP_REMOVED lines=26> */
.L_x_14114:
        /* <DEDUP_REMOVED lines=462> */
.L_x_14115:
[----:B------:R0:W1:Y:S01]  /*88d0*/  SYNCS.PHASECHK.TRANS64.TRYWAIT P1, [UR25+0x22850], R7 ;  /* 0x02285007ff0075a7 */ /* 0x0000620008020159 */
[----:B------:R-:W-:Y:S05]  /*88e0*/  @!P0 BRA `(.L_x_14116) ;  /* 0x0000000000048947 */ /* 0x000fea0003800000 */
[----:B------:R-:W-:Y:S01]  /*88f0*/  BPT.TRAP 0x1 ;  /* 0x000000040000795c */ /* 0x000fe20000300000 */
.L_x_14116:
[----:B------:R-:W-:Y:S01]  /*8900*/  VIADD R8, R211, 0x8 ;  /* 0x00000008d3087836 */ /* 0x000fe20000000000 */
[----:B-1----:R-:W-:Y:S06]  /*8910*/  @P1 BRA `(.L_x_14117) ;  /* 0x0000000000081947 */ /* 0x002fec0003800000 */
[----:B------:R-:W1:Y:S02]  /*8920*/  SYNCS.PHASECHK.TRANS64.TRYWAIT P1, [UR25+0x22850], R7 ;  /* 0x02285007ff0075a7 */ /* 0x000e640008020159 */
[----:B-1----:R-:W-:Y:S05]  /*8930*/  @!P1 BRA `(.L_x_14118) ;  /* 0x0000009400389947 */ /* 0x002fea0003800000 */
.L_x_14117:
        /* <DEDUP_REMOVED lines=39> */
.L_x_14119:
[----:B------:R-:W-:Y:S01]  /*8bb0*/  UIADD3 UR25, UR25, 0x22860, URZ ;  /* 0x0002286019197890 */ /* 0x000fe2000fffe03f */
[----:B------:R-:W-:Y:S01]  /*8bc0*/  ISETP.LT.AND P1, PT, RZ, UR23, PT ;  /* 0x00000017ff007c0c */ /* 0x000fe2000bf21270 */
[----:B------:R-:W-:Y:S01]  /*8bd0*/  UIADD3 UR23, UR23, -0x1, URZ ;  /* 0xffffffff17177890 */ /* 0x000fe2000fffe03f */
[----:B------:R-:W-:Y:S01]  /*8be0*/  IMAD.MOV.U32 R8, RZ, RZ, R5 ;  /* 0x000000ffff087224 */ /* 0x000fe200078e0005 */
[----:B------:R-:W-:Y:S01]  /*8bf0*/  UPRMT UR25, UR24, 0x654, UR25 ;  /* 0x0000065418197896 */ /* 0x000fe20008000019 */
[----:B------:R-:W-:-:S08]  /*8c00*/  MOV R9, R6 ;  /* 0x0000000600097202 */ /* 0x000fd00000000f00 */
[----:B------:R-:W-:Y:S01]  /*8c10*/  SYNCS.ARRIVE.TRANS64.RED.A1T0 RZ, [UR25], RZ ;  /* 0x000000ffffff79a7 */ /* 0x000fe20008100419 */
[----:B------:R-:W-:Y:S05]  /*8c20*/  @P1 BRA `(.L_x_14120) ;  /* 0xffffffdc003c1947 */ /* 0x000fea000383ffff */
.L_x_14109:
        /* <DEDUP_REMOVED lines=16> */
[----:B-1----:R-:W-:-:S05]  /*8d30*/  FADD.FTZ R9, R9, R4 ;  /* 0x0000000409097221 */ /* 0x002fca0000010000 */
[----:B------:R-:W1:Y:S01]  /*8d40*/  SHFL.BFLY PT, R10, R9, 0x1, 0x1f ;  /* 0x0c201f00090a7f89 */ /* 0x000e6200000e0000 */
[----:B0-----:R-:W-:Y:S01]  /*8d50*/  FADD.FTZ R11, R8, R7 ;  /* 0x00000007080b7221 */ /* 0x001fe20000010000 */
[----:B------:R-:W-:Y:S02]  /*8d60*/  IMAD.MOV.U32 R7, RZ, RZ, RZ ;  /* 0x000000ffff077224 */ /* 0x000fe400078e00ff */
[----:B------:R-:W-:Y:S02]  /*8d70*/  IMAD.MOV.U32 R8, RZ, RZ, -0x800000 ;  /* 0xff800000ff087424 */ /* 0x000fe400078e00ff */
        /* <DEDUP_REMOVED lines=8> */
[----:B------:R-:W-:Y:S01]  /*8e00*/  @P2 MUFU.RCP R0, R10 ;  /* 0x0000000a00002308 */ /* 0x000fe20000001000 */
[-C--:B------:R-:W-:Y:S01]  /*8e10*/  FMUL.FTZ R29, R29, R7.reuse ;  /* 0x000000071d1d7220 */ /* 0x080fe20000410000 */
        /* <DEDUP_REMOVED lines=61> */
[----:B------:R-:W-:-:S02]  /*91f0*/  IMAD.U32 R7, RZ, RZ, UR10 ;  /* 0x0000000aff077e24 */ /* 0x000fc4000f8e00ff */
[----:B------:R-:W-:Y:S01]  /*9200*/  @P2 FMUL.FTZ R13, R13, 0.69314718246459960938 ;  /* 0x3f3172180d0d2820 */ /* 0x000fe20000410000 */
[----:B-1----:R-:W-:Y:S01]  /*9210*/  @P1 FMUL.FTZ R4, R4, 0.69314718246459960938 ;  /* 0x3f31721804041820 */ /* 0x002fe20000410000 */
[----:B0-----:R-:W-:Y:S01]  /*9220*/  @P2 FMUL.FTZ R10, R10, 0.69314718246459960938 ;  /* 0x3f3172180a0a2820 */ /* 0x001fe20000410000 */
        /* <DEDUP_REMOVED lines=67> */
.L_x_14084:
        /* <DEDUP_REMOVED lines=11> */
[----:B------:R-:W0:Y:S01]  /*9710*/  S2UR UR4, SR_SWINHI ;  /* 0x00000000000479c3 */ /* 0x000e220000002f00 */
[----:B------:R-:W-:-:S07]  /*9720*/  MOV R103, 0x2 ;  /* 0x0000000200677802 */ /* 0x000fce0000000f00 */
[----:B------:R-:W-:Y:S01]  /*9730*/  BAR.SYNC.DEFER_BLOCKING 0x1, 0x100 ;  /* 0x0044000000007b1d */ /* 0x000fe20000010000 */
[----:B------:R-:W-:Y:S02]  /*9740*/  F2FP.F16.F32.PACK_AB R24, R25, R24 ;  /* 0x000000181918723e */ /* 0x000fe400000000ff */
[----:B------:R-:W-:Y:S02]  /*9750*/  F2FP.F16.F32.PACK_AB R25, R165, R26 ;  /* 0x0000001aa519723e */ /* 0x000fe400000000ff */
[----:B------:R-:W-:Y:S01]  /*9760*/  F2FP.F16.F32.PACK_AB R26, R29, R28 ;  /* 0x0000001c1d1a723e */ /* 0x000fe200000000ff */
[----:B------:R-:W-:Y:S01]  /*9770*/  ULDC.64 UR12, c[0x0][0xc00] ;  /* 0x00030000000c7ab9 */ /* 0x000fe20000000a00 */
[----:B------:R-:W-:Y:S01]  /*9780*/  F2FP.F16.F32.PACK_AB R32, R33, R32 ;  /* 0x000000202120723e */ /* 0x000fe200000000ff */
[----:B------:R-:W-:Y:S01]  /*9790*/  UISETP.NE.U32.AND UP0, UPT, UR12, URZ, UPT ;  /* 0x0000003f0c00728c */ /* 0x000fe2000bf05070 */
[----:B------:R-:W-:Y:S02]  /*97a0*/  F2FP.F16.F32.PACK_AB R27, R164, R27 ;  /* 0x0000001ba41b723e */ /* 0x000fe400000000ff */
[----:B------:R-:W-:Y:S01]  /*97b0*/  F2FP.F16.F32.PACK_AB R33, R163, R34 ;  /* 0x00000022a321723e */ /* 0x000fe200000000ff */
[----:B------:R-:W-:Y:S01]  /*97c0*/  UISETP.NE.AND.EX UP0, UPT, UR13, URZ, UPT, UP0 ;  /* 0x0000003f0d00728c */ /* 0x000fe2000bf05300 */
[----:B------:R-:W-:-:S02]  /*97d0*/  F2FP.F16.F32.PACK_AB R40, R41, R40 ;  /* 0x000000282928723e */ /* 0x000fc400000000ff */
[----:B------:R-:W-:Y:S01]  /*97e0*/  F2FP.F16.F32.PACK_AB R34, R37, R36 ;  /* 0x000000242522723e */ /* 0x000fe200000000ff */
[----:B------:R-:W-:Y:S01]  /*97f0*/  ULDC.64 UR12, c[0x0][0xc00] ;  /* 0x00030000000c7ab9 */ /* 0x000fe20000000a00 */
[----:B------:R-:W-:Y:S01]  /*9800*/  F2FP.F16.F32.PACK_AB R35, R162, R35 ;  /* 0x00000023a223723e */ /* 0x000fe200000000ff */
[----:B------:R-:W-:Y:S01]  /*9810*/  UIMAD.WIDE UR12, UR40, 0x4, UR12 ;  /* 0x00000004280c78a5 */ /* 0x000fe2000f8e020c */
[----:B------:R-:W-:Y:S02]  /*9820*/  F2FP.F16.F32.PACK_AB R41, R161, R42 ;  /* 0x0000002aa129723e */ /* 0x000fe400000000ff */
[----:B------:R-:W-:Y:S01]  /*9830*/  F2FP.F16.F32.PACK_AB R48, R49, R48 ;  /* 0x000000303130723e */ /* 0x000fe200000000ff */
[----:B------:R-:W-:Y:S01]  /*9840*/  UMOV UR8, UR10 ;  /* 0x0000000a00087c82 */ /* 0x000fe20008000000 */
[----:B0-----:R-:W-:Y:S01]  /*9850*/  UMOV UR9, UR4 ;  /* 0x0000000400097c82 */ /* 0x001fe20008000000 */
[----:B------:R-:W-:Y:S01]  /*9860*/  F2FP.F16.F32.PACK_AB R42, R45, R44 ;  /* 0x0000002c2d2a723e */ /* 0x000fe200000000ff */
[----:B------:R-:W-:Y:S01]  /*9870*/  IMAD.WIDE R102, R204, R103, UR8 ;  /* 0x00000008cc667e25 */ /* 0x000fe2000f8e0267 */
[----:B------:R-:W-:-:S02]  /*9880*/  F2FP.F16.F32.PACK_AB R43, R160, R43 ;  /* 0x0000002ba02b723e */ /* 0x000fc400000000ff */
[----:B------:R-:W-:Y:S02]  /*9890*/  F2FP.F16.F32.PACK_AB R49, R159, R50 ;  /* 0x000000329f31723e */ /* 0x000fe400000000ff */
[C---:B------:R-:W-:Y:S02]  /*98a0*/  IADD3 R171, P1, R102.reuse, 0x20, RZ ;  /* 0x0000002066ab7810 */ /* 0x040fe40007f3e0ff */
[C---:B------:R-:W-:Y:S02]  /*98b0*/  LOP3.LUT R5, R102.reuse, 0x380, RZ, 0xc0, !PT ;  /* 0x0000038066057812 */ /* 0x040fe400078ec0ff */
        /* <DEDUP_REMOVED lines=13> */
[----:B------:R-:W-:Y:S01]  /*9990*/  SHF.R.U64 R5, R5, 0x3, RZ ;  /* 0x0000000305057819 */ /* 0x000fe200000012ff */
[----:B------:R-:W-:Y:S01]  /*99a0*/  IMAD.X R55, RZ, RZ, R103, P1 ;  /* 0x000000ffff377224 */ /* 0x000fe200008e0667 */
[----:B------:R-:W-:-:S02]  /*99b0*/  IADD3.X R47, RZ, R103, RZ, P2, !PT ;  /* 0x00000067ff2f7210 */ /* 0x000fc400017fe4ff */
        /* <DEDUP_REMOVED lines=12> */
[----:B------:R-:W-:-:S02]  /*9a80*/  LOP3.LUT R102, R5, R102, RZ, 0x3c, !PT ;  /* 0x0000006605667212 */ /* 0x000fc400078e3cff */
[----:B------:R-:W-:Y:S01]  /*9a90*/  LOP3.LUT R10, R171, 0x380, RZ, 0xc0, !PT ;  /* 0x00000380ab0a7812 */ /* 0x000fe200078ec0ff */
[----:B------:R-:W-:Y:S01]  /*9aa0*/  IMAD.X R7, RZ, RZ, R103, P1 ;  /* 0x000000ffff077224 */ /* 0x000fe200008e0667 */
[----:B------:R-:W-:Y:S02]  /*9ab0*/  LOP3.LUT R12, R173, 0x380, RZ, 0xc0, !PT ;  /* 0x00000380ad0c7812 */ /* 0x000fe400078ec0ff */
[-C--:B------:R-:W-:Y:S02]  /*9ac0*/  IADD3.X R5, RZ, R103.reuse, RZ, P2, !PT ;  /* 0x00000067ff057210 */ /* 0x080fe400017fe4ff */
[----:B------:R-:W-:Y:S02]  /*9ad0*/  LOP3.LUT R14, R175, 0x380, RZ, 0xc0, !PT ;  /* 0x00000380af0e7812 */ /* 0x000fe400078ec0ff */
[----:B------:R-:W-:Y:S02]  /*9ae0*/  MOV R102, R102 ;  /* 0x0000006600667202 */ /* 0x000fe40000000f00 */
[----:B------:R-:W-:-:S02]  /*9af0*/  LOP3.LUT R98, R4, 0x380, RZ, 0xc0, !PT ;  /* 0x0000038004627812 */ /* 0x000fc400078ec0ff */
[----:B------:R-:W-:Y:S01]  /*9b00*/  LOP3.LUT R20, R177, 0x380, RZ, 0xc0, !PT ;  /* 0x00000380b1147812 */ /* 0x000fe200078ec0ff */
[----:B------:R-:W-:Y:S01]  /*9b10*/  STSM.16.M88.4 [R102], R24 ;  /* 0x0000001866007844 */ /* 0x000fe20000000200 */
[----:B------:R-:W-:Y:S02]  /*9b20*/  LOP3.LUT R103, R151, 0x380, RZ, 0xc0, !PT ;  /* 0x0000038097677812 */ /* 0x000fe400078ec0ff */
[----:B------:R-:W-:Y:S02]  /*9b30*/  SHF.R.U64 R10, R10, 0x3, RZ ;  /* 0x000000030a0a7819 */ /* 0x000fe400000012ff */
[----:B------:R-:W-:Y:S02]  /*9b40*/  LOP3.LUT R30, R179, 0x380, RZ, 0xc0, !PT ;  /* 0x00000380b31e7812 */ /* 0x000fe400078ec0ff */
[----:B------:R-:W-:Y:S02]  /*9b50*/  SHF.R.U64 R12, R12, 0x3, RZ ;  /* 0x000000030c0c7819 */ /* 0x000fe400000012ff */
[----:B------:R-:W-:-:S02]  /*9b60*/  LOP3.LUT R38, R181, 0x380, RZ, 0xc0, !PT ;  /* 0x00000380b5267812 */ /* 0x000fc400078ec0ff */
[----:B------:R-:W-:Y:S02]  /*9b70*/  SHF.R.U64 R14, R14, 0x3, RZ ;  /* 0x000000030e0e7819 */ /* 0x000fe400000012ff */
[----:B------:R-:W-:Y:S02]  /*9b80*/  LOP3.LUT R46, R183, 0x380, RZ, 0xc0, !PT ;  /* 0x00000380b72e7812 */ /* 0x000fe400078ec0ff */
[----:B------:R-:W-:Y:S02]  /*9b90*/  SHF.R.U64 R29, R98, 0x3, RZ ;  /* 0x00000003621d7819 */ /* 0x000fe400000012ff */
[----:B------:R-:W-:Y:S02]  /*9ba0*/  SHF.R.U64 R20, R20, 0x3, RZ ;  /* 0x0000000314147819 */ /* 0x000fe400000012ff */
[----:B------:R-:W-:Y:S02]  /*9bb0*/  LOP3.LUT R54, R185, 0x380, RZ, 0xc0, !PT ;  /* 0x00000380b9367812 */ /* 0x000fe400078ec0ff */
[----:B------:R-:W-:-:S02]  /*9bc0*/  SHF.R.U64 R28, R103, 0x3, RZ ;  /* 0x00000003671c7819 */ /* 0x000fc400000012ff */
[----:B------:R-:W-:Y:S02]  /*9bd0*/  LOP3.LUT R10, R10, R171, RZ, 0x3c, !PT ;  /* 0x000000ab0a0a7212 */ /* 0x000fe400078e3cff */
[----:B------:R-:W-:Y:S02]  /*9be0*/  SHF.R.U64 R30, R30, 0x3, RZ ;  /* 0x000000031e1e7819 */ /* 0x000fe400000012ff */
[----:B------:R-:W-:Y:S02]  /*9bf0*/  LOP3.LUT R62, R187, 0x380, RZ, 0xc0, !PT ;  /* 0x00000380bb3e7812 */ /* 0x000fe400078ec0ff */
[----:B------:R-:W-:Y:S02]  /*9c00*/  LOP3.LUT R12, R12, R173, RZ, 0x3c, !PT ;  /* 0x000000ad0c0c7212 */ /* 0x000fe400078e3cff */
[----:B------:R-:W-:Y:S02]  /*9c10*/  SHF.R.U64 R38, R38, 0x3, RZ ;  /* 0x0000000326267819 */ /* 0x000fe400000012ff */
[----:B------:R-:W-:-:S02]  /*9c20*/  LOP3.LUT R70, R189, 0x380, RZ, 0xc0, !PT ;  /* 0x00000380bd467812 */ /* 0x000fc400078ec0ff */
[----:B------:R-:W-:Y:S02]  /*9c30*/  LOP3.LUT R14, R14, R175, RZ, 0x3c, !PT ;  /* 0x000000af0e0e7212 */ /* 0x000fe400078e3cff */
[----:B------:R-:W-:Y:S02]  /*9c40*/  SHF.R.U64 R46, R46, 0x3, RZ ;  /* 0x000000032e2e7819 */ /* 0x000fe400000012ff */
[----:B------:R-:W-:Y:S02]  /*9c50*/  LOP3.LUT R78, R191, 0x380, RZ, 0xc0, !PT ;  /* 0x00000380bf4e7812 */ /* 0x000fe400078ec0ff */
[----:B------:R-:W-:Y:S02]  /*9c60*/  LOP3.LUT R98, R29, R4, RZ, 0x3c, !PT ;  /* 0x000000041d627212 */ /* 0x000fe400078e3cff */
[----:B------:R-:W-:Y:S02]  /*9c70*/  LOP3.LUT R20, R20, R177, RZ, 0x3c, !PT ;  /* 0x000000b114147212 */ /* 0x000fe400078e3cff */
[----:B------:R-:W-:-:S02]  /*9c80*/  SHF.R.U64 R54, R54, 0x3, RZ ;  /* 0x0000000336367819 */ /* 0x000fc400000012ff */
[----:B------:R-:W-:Y:S02]  /*9c90*/  LOP3.LUT R94, R193, 0x380, RZ, 0xc0, !PT ;  /* 0x00000380c15e7812 */ /* 0x000fe400078ec0ff */
[----:B------:R-:W-:Y:S02]  /*9ca0*/  LOP3.LUT R4, R28, R151, RZ, 0x3c, !PT ;  /* 0x000000971c047212 */ /* 0x000fe400078e3cff */
[----:B------:R-:W-:Y:S02]  /*9cb0*/  LOP3.LUT R30, R30, R179, RZ, 0x3c, !PT ;  /* 0x000000b31e1e7212 */ /* 0x000fe400078e3cff */
[----:B------:R-:W-:Y:S02]  /*9cc0*/  SHF.R.U64 R62, R62, 0x3, RZ ;  /* 0x000000033e3e7819 */ /* 0x000fe400000012ff */
[----:B------:R-:W-:Y:S02]  /*9cd0*/  MOV R28, R10 ;  /* 0x0000000a001c7202 */ /* 0x000fe40000000f00 */
[----:B------:R-:W-:-:S02]  /*9ce0*/  LOP3.LUT R38, R38, R181, RZ, 0x3c, !PT ;  /* 0x000000b526267212 */ /* 0x000fc400078e3cff */
[----:B------:R-:W-:Y:S01]  /*9cf0*/  SHF.R.U64 R70, R70, 0x3, RZ ;  /* 0x0000000346467819 */ /* 0x000fe200000012ff */
[----:B------:R-:W-:Y:S01]  /*9d00*/  STSM.16.M88.4 [R28], R32 ;  /* 0x000000201c007844 */ /* 0x000fe20000000200 */
[----:B------:R-:W-:Y:S02]  /*9d10*/  MOV R12, R12 ;  /* 0x0000000c000c7202 */ /* 0x000fe40000000f00 */
[----:B------:R-:W-:Y:S02]  /*9d20*/  F2FP.F16.F32.PACK_AB R56, R57, R56 ;  /* 0x000000383938723e */ /* 0x000fe400000000ff */
[----:B------:R-:W-:Y:S01]  /*9d30*/  LOP3.LUT R46, R46, R183, RZ, 0x3c, !PT ;  /* 0x000000b72e2e7212 */ /* 0x000fe200078e3cff */
[----:B------:R-:W-:Y:S01]  /*9d40*/  STSM.16.M88.4 [R12], R40 ;  /* 0x000000280c007844 */ /* 0x000fe20000000200 */
[----:B------:R-:W-:Y:S02]  /*9d50*/  SHF.R.U64 R78, R78, 0x3, RZ ;  /* 0x000000034e4e7819 */ /* 0x000fe400000012ff */
[----:B------:R-:W-:-:S02]  /*9d60*/  LOP3.LUT R165, R6, 0x380, RZ, 0xc0, !PT ;  /* 0x0000038006a57812 */ /* 0x000fc400078ec0ff */
[----:B------:R-:W-:Y:S02]  /*9d70*/  MOV R14, R14 ;  /* 0x0000000e000e7202 */ /* 0x000fe40000000f00 */
[----:B------:R-:W-:Y:S02]  /*9d80*/  F2FP.F16.F32.PACK_AB R50, R53, R52 ;  /* 0x000000343532723e */ /* 0x000fe400000000ff */
        /* <DEDUP_REMOVED lines=34> */
[----:B------:R-:W-:Y:S01]  /*9fb0*/  ULDC UR11, c[0x0][0xa88] ;  /* 0x0002a200000b7ab9 */ /* 0x000fe20000000800 */
[----:B------:R-:W-:Y:S01]  /*9fc0*/  LOP3.LUT R78, R78, R191, RZ, 0x3c, !PT ;  /* 0x000000bf4e4e7212 */ /* 0x000fe200078e3cff */
[----:B------:R-:W-:Y:S01]  /*9fd0*/  UMOV UR4, URZ ;  /* 0x0000003f00047c82 */ /* 0x000fe20008000000 */
[----:B------:R-:W-:Y:S01]  /*9fe0*/  SHF.R.U64 R103, R165, 0x3, RZ ;  /* 0x00000003a5677819 */ /* 0x000fe200000012ff */
[----:B------:R-:W0:Y:S01]  /*9ff0*/  LDC R77, c[0x0][0xbe8] ;  /* 0x0002fa00ff4d7b82 */ /* 0x000e220000000800 */
[----:B------:R-:W-:Y:S02]  /*a000*/  MOV R46, R46 ;  /* 0x0000002e002e7202 */ /* 0x000fe40000000f00 */
[----:B------:R-:W-:Y:S02]  /*a010*/  F2FP.F16.F32.PACK_AB R82, R85, R84 ;  /* 0x000000545552723e */ /* 0x000fe400000000ff */
[----:B------:R-:W-:-:S02]  /*a020*/  LOP3.LUT R94, R94, R193, RZ, 0x3c, !PT ;  /* 0x000000c15e5e7212 */ /* 0x000fc400078e3cff */
[----:B------:R-:W-:Y:S01]  /*a030*/  MOV R54, R54 ;  /* 0x0000003600367202 */ /* 0x000fe20000000f00 */
[----:B------:R-:W-:Y:S01]  /*a040*/  STSM.16.M88.4 [R46], R80 ;  /* 0x000000502e007844 */ /* 0x000fe20000000200 */
[----:B------:R-:W-:Y:S02]  /*a050*/  MOV R11, R98 ;  /* 0x00000062000b7202 */ /* 0x000fe40000000f00 */
        /* <DEDUP_REMOVED lines=38> */
[----:B------:R1:W-:Y:S01]  /*a2c0*/  STSM.16.M88.4 [R10], R136 ;  /* 0x000000880a007844 */ /* 0x0003e20000000200 */
[----:B------:R-:W-:-:S02]  /*a2d0*/  F2FP.F16.F32.PACK_AB R146, R149, R148 ;  /* 0x000000949592723e */ /* 0x000fc400000000ff */
[----:B------:R-:W-:Y:S02]  /*a2e0*/  F2FP.F16.F32.PACK_AB R147, R0, R150 ;  /* 0x000000960093723e */ /* 0x000fe400000000ff */
[----:B------:R-:W-:-:S03]  /*a2f0*/  PLOP3.LUT P0, PT, PT, PT, UP0, 0x80, 0x0 ;  /* 0x000000000000781c */ /* 0x000fc60003f0f008 */
[----:B------:R2:W-:Y:S01]  /*a300*/  STSM.16.M88.4 [R6], R144 ;  /* 0x0000009006007844 */ /* 0x0005e20000000200 */
[----:B------:R-:W-:Y:S09]  /*a310*/  BAR.SYNC.DEFER_BLOCKING 0x1, 0x100 ;  /* 0x0044000000007b1d */ /* 0x000ff20000010000 */
[----:B------:R-:W3:Y:S01]  /*a320*/  @P0 LDG.E R0, desc[UR48][R4.64] ;  /* 0x0000003004000981 */ /* 0x000ee2000c1e1900 */
[----:B------:R-:W-:Y:S01]  /*a330*/  UISETP.NE.U32.AND UP1, UPT, UR12, URZ, UPT ;  /* 0x0000003f0c00728c */ /* 0x000fe2000bf25070 */
[----:B0-----:R-:W-:-:S02]  /*a340*/  ISETP.NE.AND P1, PT, R77, 0x1, PT ;  /* 0x000000014d00780c */ /* 0x001fc40003f25270 */
[----:B-1----:R-:W-:Y:S01]  /*a350*/  IADD3 R10, R16, UR45, RZ ;  /* 0x0000002d100a7c10 */ /* 0x002fe2000fffe0ff */
        /* <DEDUP_REMOVED lines=8> */
[----:B---3--:R-:W-:Y:S01]  /*a3e0*/  @P0 R2UR UR4, R0 ;  /* 0x00000000000402ca */ /* 0x008fe200000e0000 */
[----:B------:R-:W-:-:S06]  /*a3f0*/  IMAD.U32 R0, RZ, RZ, UR11 ;  /* 0x0000000bff007e24 */ /* 0x000fcc000f8e00ff */
[----:B------:R2:W5:Y:S01]  /*a400*/  @P2 LDG.E R0, desc[UR48][R12.64] ;  /* 0x000000300c002981 */ /* 0x000562000c1e1900 */
[----:B01----:R-:W-:Y:S07]  /*a410*/  @P2 BRA `(.L_x_14123) ;  /* 0x0000000000102947 */ /* 0x003fee0003800000 */
[----:B------:R-:W-:Y:S05]  /*a420*/  @!P0 BRA `(.L_x_14123) ;  /* 0x00000000000c8947 */ /* 0x000fea0003800000 */
[----:B------:R-:W3:Y:S04]  /*a430*/  LDG.E R11, desc[UR48][R4.64] ;  /* 0x00000030040b7981 */ /* 0x000ee8000c1e1900 */
[----:B-----5:R-:W3:Y:S02]  /*a440*/  LDG.E R0, desc[UR48][R4.64+0x4] ;  /* 0x0000043004007981 */ /* 0x020ee4000c1e1900 */
[----:B---3--:R-:W-:-:S07]  /*a450*/  IMAD.IADD R0, R0, 0x1, -R11 ;  /* 0x0000000100007824 */ /* 0x008fce00078e0a0b */
.L_x_14123:
[----:B------:R-:W-:Y:S01]  /*a460*/  USHF.R.S32.HI UR18, URZ, 0x1f, UR43 ;  /* 0x0000001f3f127899 */ /* 0x000fe2000801142b */
[----:B------:R-:W-:Y:S01]  /*a470*/  @P1 IMAD.HI.U32 R4, R10, R7, RZ ;  /* 0x000000070a041227 */ /* 0x000fe200078e00ff */
[----:B------:R-:W-:Y:S01]  /*a480*/  ULDC.64 UR16, c[0x0][0xb90] ;  /* 0x0002e40000107ab9 */ /* 0x000fe20000000a00 */
[----:B------:R-:W-:Y:S01]  /*a490*/  USHF.R.S32.HI UR13, URZ, 0x1f, UR4 ;  /* 0x0000001f3f0d7899 */ /* 0x000fe20008011404 */
[----:B------:R-:W0:Y:S01]  /*a4a0*/  @P1 LDC R79, c[0x0][0xbf0] ;  /* 0x0002fc00ff4f1b82 */ /* 0x000e220000000800 */
[----:B------:R-:W-:Y:S01]  /*a4b0*/  UIMAD UR11, UR18, UR16, URZ ;  /* 0x00000010120b72a4 */ /* 0x000fe2000f8e023f */
[----:B--2---:R-:W-:Y:S01]  /*a4c0*/  IMAD.MOV.U32 R6, RZ, RZ, R10 ;  /* 0x000000ffff067224 */ /* 0x004fe200078e000a */
[----:B------:R-:W-:Y:S01]  /*a4d0*/  UMOV UR12, UR4 ;  /* 0x00000004000c7c82 */ /* 0x000fe20008000000 */
[----:B------:R-:W-:Y:S01]  /*a4e0*/  @P1 SHF.R.U32.HI R6, RZ, R9, R4 ;  /* 0x00000009ff061219 */ /* 0x000fe20000011604 */
[----:B------:R-:W-:Y:S01]  /*a4f0*/  UIMAD.WIDE.U32 UR14, UR43, UR16, UR12 ;  /* 0x000000102b0e72a5 */ /* 0x000fe2000f8e000c */
[----:B------:R-:W-:Y:S01]  /*a500*/  IMAD.MOV.U32 R5, RZ, RZ, 0x2 ;  /* 0x00000002ff057424 */ /* 0x000fe200078e00ff */
[----:B------:R-:W-:Y:S01]  /*a510*/  UIMAD UR11, UR43, UR17, UR11 ;  /* 0x000000112b0b72a4 */ /* 0x000fe2000f8e020b */
[----:B------:R-:W-:Y:S01]  /*a520*/  VIADD R26, R203, UR45 ;  /* 0x0000002dcb1a7c36 */ /* 0x000fe20008000000 */
[----:B------:R-:W-:Y:S01]  /*a530*/  USEL UR41, UR41, URZ, !UP0 ;  /* 0x0000003f29297287 */ /* 0x000fe2000c000000 */
[----:B------:R-:W-:Y:S01]  /*a540*/  IMAD.MOV R4, RZ, RZ, -R6 ;  /* 0x000000ffff047224 */ /* 0x000fe200078e0a06 */
[----:B------:R-:W-:Y:S01]  /*a550*/  ULDC.64 UR16, c[0x0][0xb98] ;  /* 0x0002e60000107ab9 */ /* 0x000fe20000000a00 */
[----:B------:R-:W-:Y:S01]  /*a560*/  UIADD3 UR15, UR15, UR11, URZ ;  /* 0x0000000b0f0f7290 */ /* 0x000fe2000fffe03f */
[----:B-----5:R-:W-:Y:S01]  /*a570*/  IMAD R83, R0, R77, RZ ;  /* 0x0000004d00537224 */ /* 0x020fe200078e02ff */
[----:B------:R-:W-:Y:S01]  /*a580*/  USEL UR40, UR40, URZ, !UP0 ;  /* 0x0000003f28287287 */ /* 0x000fe2000c000000 */
[----:B------:R-:W-:Y:S01]  /*a590*/  IMAD R9, R77, R4, R10 ;  /* 0x000000044d097224 */ /* 0x000fe200078e020a */
[----:B------:R-:W-:Y:S01]  /*a5a0*/  UIMAD UR11, UR41, UR16, URZ ;  /* 0x00000010290b72a4 */ /* 0x000fe2000f8e023f */
[----:B------:R-:W-:Y:S01]  /*a5b0*/  IMAD R4, R200, 0x40, R2 ;  /* 0x00000040c8047824 */ /* 0x000fe200078e0202 */
[----:B------:R-:W-:Y:S01]  /*a5c0*/  UIMAD.WIDE.U32 UR14, UR40, UR16, UR14 ;  /* 0x00000010280e72a5 */ /* 0x000fe2000f8e000e */
[----:B------:R-:W-:Y:S01]  /*a5d0*/  SHF.R.S32.HI R10, RZ, 0x1f, R6 ;  /* 0x0000001fff0a7819 */ /* 0x000fe20000011406 */
[----:B------:R-:W-:Y:S01]  /*a5e0*/  UIMAD UR11, UR40, UR17, UR11 ;  /* 0x00000011280b72a4 */ /* 0x000fe2000f8e020b */
[----:B------:R-:W-:Y:S01]  /*a5f0*/  SHF.R.S32.HI R7, RZ, 0x1f, R9 ;  /* 0x0000001fff077819 */ /* 0x000fe20000011409 */
[----:B------:R-:W-:Y:S01]  /*a600*/  IMAD.WIDE R4, R4, R5, UR8 ;  /* 0x0000000804047e25 */ /* 0x000fe2000f8e0205 */
[----:B------:R-:W-:Y:S01]  /*a610*/  ULDC.64 UR8, c[0x0][0xb88] ;  /* 0x0002e20000087ab9 */ /* 0x000fe20000000a00 */
[----:B------:R-:W-:-:S02]  /*a620*/  IADD3 R6, P0, R6, UR14, RZ ;  /* 0x0000000e06067c10 */ /* 0x000fc4000ff1e0ff */
[----:B------:R-:W-:Y:S01]  /*a630*/  IMAD.U32 R11, RZ, RZ, UR11 ;  /* 0x0000000bff0b7e24 */ /* 0x000fe2000f8e00ff */
[C---:B------:R-:W-:Y:S01]  /*a640*/  IADD3 R33, P2, R4.reuse, 0x5000, RZ ;  /* 0x0000500004217810 */ /* 0x040fe20007f5e0ff */
[----:B------:R-:W-:Y:S01]  /*a650*/  IMAD R12, R7, UR8, RZ ;  /* 0x00000008070c7c24 */ /* 0x000fe2000f8e02ff */
[----:B------:R-:W-:Y:S02]  /*a660*/  IADD3 R53, P3, R4, 0x4000, RZ ;  /* 0x0000400004357810 */ /* 0x000fe40007f7e0ff */
[----:B------:R-:W-:Y:S01]  /*a670*/  IADD3.X R7, R10, UR15, R11, P0, !PT ;  /* 0x0000000f0a077c10 */ /* 0x000fe200087fe40b */
[----:B------:R-:W-:Y:S01]  /*a680*/  IMAD R11, R9, UR9, R12 ;  /* 0x00000009090b7c24 */ /* 0x000fe2000f8e020c */
[----:B------:R-:W-:Y:S01]  /*a690*/  LOP3.LUT R32, R33, 0x380, RZ, 0xc0, !PT ;  /* 0x0000038021207812 */ /* 0x000fe200078ec0ff */
[----:B------:R-:W-:Y:S01]  /*a6a0*/  ULDC.64 UR14, c[0x0][0xaa0] ;  /* 0x0002a800000e7ab9 */ /* 0x000fe20000000a00 */
[----:B------:R-:W-:Y:S01]  /*a6b0*/  LOP3.LUT R52, R53, 0x380, RZ, 0xc0, !PT ;  /* 0x0000038035347812 */ /* 0x000fe200078ec0ff */
[----:B------:R-:W-:Y:S01]  /*a6c0*/  IMAD.WIDE.U32 R6, R9, UR8, R6 ;  /* 0x0000000809067c25 */ /* 0x000fe2000f8e0006 */
[----:B------:R-:W-:Y:S01]  /*a6d0*/  ULDC.64 UR8, c[0x0][0xb50] ;  /* 0x0002d40000087ab9 */ /* 0x000fe20000000a00 */
[----:B------:R-:W-:-:S02]  /*a6e0*/  SHF.R.U64 R32, R32, 0x3, RZ ;  /* 0x0000000320207819 */ /* 0x000fc400000012ff */
[----:B------:R-:W-:Y:S02]  /*a6f0*/  SHF.R.U64 R52, R52, 0x3, RZ ;  /* 0x0000000334347819 */ /* 0x000fe400000012ff */
[----:B------:R-:W-:Y:S02]  /*a700*/  IADD3 R7, R7, R11, RZ ;  /* 0x0000000b07077210 */ /* 0x000fe40007ffe0ff */
[----:B------:R-:W-:Y:S02]  /*a710*/  LEA R14, P0, R6, UR8, 0x2 ;  /* 0x00000008060e7c11 */ /* 0x000fe4000f8010ff */
[----:B------:R-:W-:Y:S01]  /*a720*/  LOP3.LUT R32, R32, R33, RZ, 0x3c, !PT ;  /* 0x0000002120207212 */ /* 0x000fe200078e3cff */
[----:B------:R-:W-:Y:S01]  /*a730*/  IMAD.X R33, RZ, RZ, R5, P2 ;  /* 0x000000ffff217224 */ /* 0x000fe200010e0605 */
[----:B------:R-:W-:Y:S01]  /*a740*/  LEA.HI.X R15, R6, UR9, R7, 0x2, P0 ;  /* 0x00000009060f7c11 */ /* 0x000fe200080f1407 */
[----:B------:R-:W-:Y:S01]  /*a750*/  SHFL.IDX PT, R20, R14, RZ, 0x1c1f ;  /* 0x001c1fff0e147589 */ /* 0x000fe200000e0000 */
[----:B------:R-:W-:Y:S01]  /*a760*/  IADD3 R29, P0, R4, 0x3000, RZ ;  /* 0x00003000041d7810 */ /* 0x000fe20007f1e0ff */
[----:B------:R-:W-:Y:S01]  /*a770*/  VIADD R6, R26, 0x8 ;  /* 0x000000081a067836 */ /* 0x000fe20000000000 */
[----:B------:R-:W-:Y:S01]  /*a780*/  IADD3 R11, P2, R4, 0xb000, RZ ;  /* 0x0000b000040b7810 */ /* 0x000fe20007f5e0ff */
[----:B------:R-:W1:Y:S01]  /*a790*/  SHFL.IDX PT, R21, R15, RZ, 0x1c1f ;  /* 0x001c1fff0f157589 */ /* 0x000e6200000e0000 */
[----:B------:R-:W-:-:S02]  /*a7a0*/  LOP3.LUT R28, R29, 0x380, RZ, 0xc0, !PT ;  /* 0x000003801d1c7812 */ /* 0x000fc400078ec0ff */
[----:B------:R-:W-:Y:S01]  /*a7b0*/  LOP3.LUT R10, R11, 0x380, RZ, 0xc0, !PT ;  /* 0x000003800b0a7812 */ /* 0x000fe200078ec0ff */
[----:B------:R-:W-:Y:S01]  /*a7c0*/  SHFL.IDX PT, R46, R14, 0x1, 0x1c1f ;  /* 0x003c1f000e2e7f89 */ /* 0x000fe200000e0000 */
[----:B------:R-:W-:Y:S02]  /*a7d0*/  SHF.R.U64 R28, R28, 0x3, RZ ;  /* 0x000000031c1c7819 */ /* 0x000fe400000012ff */
[----:B------:R-:W-:Y:S01]  /*a7e0*/  SHF.R.U64 R10, R10, 0x3, RZ ;  /* 0x000000030a0a7819 */ /* 0x000fe200000012ff */
[----:B------:R-:W2:Y:S01]  /*a7f0*/  SHFL.IDX PT, R47, R15, 0x1, 0x1c1f ;  /* 0x003c1f000f2f7f89 */ /* 0x000ea200000e0000 */
[----:B------:R-:W-:Y:S01]  /*a800*/  LOP3.LUT R28, R28, R29, RZ, 0x3c, !PT ;  /* 0x0000001d1c1c7212 */ /* 0x000fe200078e3cff */
[--C-:B------:R-:W-:Y:S01]  /*a810*/  IMAD.X R29, RZ, RZ, R5.reuse, P0 ;  /* 0x000000ffff1d7224 */ /* 0x100fe200000e0605 */
[----:B------:R-:W-:Y:S02]  /*a820*/  IADD3 R57, P0, R4, 0x9000, RZ ;  /* 0x0000900004397810 */ /* 0x000fe40007f1e0ff */
[----:B------:R-:W-:Y:S01]  /*a830*/  LOP3.LUT R10, R10, R11, RZ, 0x3c, !PT ;  /* 0x0000000b0a0a7212 */ /* 0x000fe200078e3cff */
[----:B------:R-:W-:Y:S01]  /*a840*/  IMAD.X R11, RZ, RZ, R5, P2 ;  /* 0x000000ffff0b7224 */ /* 0x000fe200010e0605 */
[----:B------:R-:W-:-:S02]  /*a850*/  LOP3.LUT R56, R57, 0x380, RZ, 0xc0, !PT ;  /* 0x0000038039387812 */ /* 0x000fc400078ec0ff */
[----:B------:R-:W-:Y:S01]  /*a860*/  LOP3.LUT R52, R52, R53, RZ, 0x3c, !PT ;  /* 0x0000003534347212 */ /* 0x000fe200078e3cff */
[--C-:B------:R-:W-:Y:S01]  /*a870*/  IMAD.X R53, RZ, RZ, R5.reuse, P3 ;  /* 0x000000ffff357224 */ /* 0x100fe200018e0605 */
[----:B------:R-:W-:Y:S02]  /*a880*/  SHF.R.U64 R56, R56, 0x3, RZ ;  /* 0x0000000338387819 */ /* 0x000fe400000012ff */
[----:B------:R-:W-:Y:S02]  /*a890*/  IADD3 R45, P3, R4, 0xa000, RZ ;  /* 0x0000a000042d7810 */ /* 0x000fe40007f7e0ff */
[----:B------:R-:W-:Y:S01]  /*a8a0*/  LOP3.LUT R56, R56, R57, RZ, 0x3c, !PT ;  /* 0x0000003938387212 */ /* 0x000fe200078e3cff */
[----:B------:R-:W-:Y:S01]  /*a8b0*/  IMAD.X R57, RZ, RZ, R5, P0 ;  /* 0x000000ffff397224 */ /* 0x000fe200000e0605 */
[----:B------:R-:W-:Y:S02]  /*a8c0*/  LOP3.LUT P0, RZ, R201, 0x3, RZ, 0xc0, !PT ;  /* 0x00000003c9ff7812 */ /* 0x000fe4000780c0ff */
[----:B------:R-:W-:-:S02]  /*a8d0*/  LOP3.LUT R44, R45, 0x380, RZ, 0xc0, !PT ;  /* 0x000003802d2c7812 */ /* 0x000fc400078ec0ff */
[----:B------:R-:W-:Y:S02]  /*a8e0*/  ISETP.GE.OR P2, PT, R26, R83, P0 ;  /* 0x000000531a00720c */ /* 0x000fe40000746670 */
[C---:B------:R-:W-:Y:S02]  /*a8f0*/  IADD3 R13, P5, R4.reuse, 0x1000, RZ ;  /* 0x00001000040d7810 */ /* 0x040fe40007fbe0ff */
[----:B------:R-:W-:Y:S02]  /*a900*/  IADD3 R25, P4, R4, 0x2000, RZ ;  /* 0x0000200004197810 */ /* 0x000fe40007f9e0ff */
[----:B------:R-:W-:Y:S02]  /*a910*/  SHF.R.U64 R44, R44, 0x3, RZ ;  /* 0x000000032c2c7819 */ /* 0x000fe400000012ff */
[----:B------:R-:W-:Y:S02]  /*a920*/  LOP3.LUT R12, R13, 0x380, RZ, 0xc0, !PT ;  /* 0x000003800d0c7812 */ /* 0x000fe400078ec0ff */
[----:B------:R-:W-:-:S02]  /*a930*/  LOP3.LUT R24, R25, 0x380, RZ, 0xc0, !PT ;  /* 0x0000038019187812 */ /* 0x000fc400078ec0ff */
[----:B------:R-:W-:Y:S01]  /*a940*/  LOP3.LUT R44, R44, R45, RZ, 0x3c, !PT ;  /* 0x0000002d2c2c7212 */ /* 0x000fe200078e3cff */
[----:B-1----:R1:W-:Y:S01]  /*a950*/  @!P2 ST.E desc[UR48][R20.64], R8 ;  /* 0x000000081400a985 */ /* 0x0023e2000c101930 */
[----:B------:R-:W-:Y:S01]  /*a960*/  SHF.R.U64 R12, R12, 0x3, RZ ;  /* 0x000000030c0c7819 */ /* 0x000fe200000012ff */
[--C-:B------:R-:W-:Y:S01]  /*a970*/  IMAD.X R45, RZ, RZ, R5.reuse, P3 ;  /* 0x000000ffff2d7224 */ /* 0x100fe200018e0605 */
[----:B------:R-:W-:Y:S02]  /*a980*/  SHF.R.U64 R24, R24, 0x3, RZ ;  /* 0x0000000318187819 */ /* 0x000fe400000012ff */
[----:B------:R-:W-:Y:S02]  /*a990*/  IADD3 R7, P3, R4, 0xf000, RZ ;  /* 0x0000f00004077810 */ /* 0x000fe40007f7e0ff */
[----:B------:R-:W-:Y:S01]  /*a9a0*/  LOP3.LUT R12, R12, R13, RZ, 0x3c, !PT ;  /* 0x0000000d0c0c7212 */ /* 0x000fe200078e3cff */
[--C-:B------:R-:W-:Y:S01]  /*a9b0*/  IMAD.X R13, RZ, RZ, R5.reuse, P5 ;  /* 0x000000ffff0d7224 */ /* 0x100fe200028e0605 */
[----:B------:R-:W-:Y:S01]  /*a9c0*/  LOP3.LUT R24, R24, R25, RZ, 0x3c, !PT ;  /* 0x0000001918187212 */ /* 0x000fe200078e3cff */
[--C-:B------:R-:W-:Y:S01]  /*a9d0*/  IMAD.X R25, RZ, RZ, R5.reuse, P4 ;  /* 0x000000ffff197224 */ /* 0x100fe200020e0605 */
[----:B------:R-:W-:Y:S01]  /*a9e0*/  LOP3.LUT R0, R7, 0x380, RZ, 0xc0, !PT ;  /* 0x0000038007007812 */ /* 0x000fe200078ec0ff */
[----:B-1----:R-:W1:Y:S01]  /*a9f0*/  @P1 LDC R21, c[0x0][0xbec] ;  /* 0x0002fb00ff151b82 */ /* 0x002e620000000800 */
[C---:B------:R-:W-:Y:S01]  /*aa00*/  IADD3 R37, P6, R4.reuse, 0x6000, RZ ;  /* 0x0000600004257810 */ /* 0x040fe20007fde0ff */
[----:B------:R-:W-:Y:S01]  /*aa10*/  UIMAD UR11, UR13, UR14, URZ ;  /* 0x0000000e0d0b72a4 */ /* 0x000fe2000f8e023f */
[C---:B------:R-:W-:Y:S01]  /*aa20*/  IADD3 R41, P5, R4.reuse, 0x7000, RZ ;  /* 0x0000700004297810 */ /* 0x040fe20007fbe0ff */
[----:B------:R-:W-:Y:S01]  /*aa30*/  UIMAD.WIDE.U32 UR8, UR4, UR14, URZ ;  /* 0x0000000e040872a5 */ /* 0x000fe2000f8e003f */
[----:B------:R-:W-:Y:S01]  /*aa40*/  IADD3 R65, P4, R4, 0x8000, RZ ;  /* 0x0000800004417810 */ /* 0x000fe20007f9e0ff */
[----:B------:R-:W-:Y:S01]  /*aa50*/  IMAD.X R49, RZ, RZ, R5, P3 ;  /* 0x000000ffff317224 */ /* 0x000fe200018e0605 */
[----:B------:R-:W-:Y:S01]  /*aa60*/  SHF.R.U64 R0, R0, 0x3, RZ ;  /* 0x0000000300007819 */ /* 0x000fe200000012ff */
[----:B------:R-:W-:Y:S01]  /*aa70*/  UIMAD UR11, UR4, UR15, UR11 ;  /* 0x0000000f040b72a4 */ /* 0x000fe2000f8e020b */
[----:B------:R-:W-:Y:S01]  /*aa80*/  LOP3.LUT R36, R37, 0x380, RZ, 0xc0, !PT ;  /* 0x0000038025247812 */ /* 0x000fe200078ec0ff */
[----:B------:R-:W-:Y:S01]  /*aa90*/  ULDC.64 UR12, c[0x0][0xae8] ;  /* 0x0002ba00000c7ab9 */ /* 0x000fe20000000a00 */
[----:B------:R-:W-:-:S02]  /*aaa0*/  LOP3.LUT R40, R41, 0x380, RZ, 0xc0, !PT ;  /* 0x0000038029287812 */ /* 0x000fc400078ec0ff */
[----:B------:R-:W-:Y:S02]  /*aab0*/  LOP3.LUT R64, R65, 0x380, RZ, 0xc0, !PT ;  /* 0x0000038041407812 */ /* 0x000fe400078ec0ff */
[----:B------:R-:W-:Y:S02]  /*aac0*/  ISETP.GE.OR P0, PT, R6, R83, P0 ;  /* 0x000000530600720c */ /* 0x000fe40000706670 */
[----:B------:R-:W-:Y:S01]  /*aad0*/  LOP3.LUT R48, R0, R7, RZ, 0x3c, !PT ;  /* 0x0000000700307212 */ /* 0x000fe200078e3cff */
[----:B------:R-:W-:Y:S01]  /*aae0*/  IMAD R0, R23, 0x20, R200 ;  /* 0x0000002017007824 */ /* 0x000fe200078e02c8 */
[----:B------:R-:W-:Y:S01]  /*aaf0*/  SHF.R.U64 R36, R36, 0x3, RZ ;  /* 0x0000000324247819 */ /* 0x000fe200000012ff */
[----:B------:R-:W-:Y:S01]  /*ab00*/  UIADD3 UR9, UR9, UR11, URZ ;  /* 0x0000000b09097290 */ /* 0x000fe2000fffe03f */
[----:B------:R-:W-:Y:S01]  /*ab10*/  SHF.R.U64 R40, R40, 0x3, RZ ;  /* 0x0000000328287819 */ /* 0x000fe200000012ff */
[----:B------:R-:W-:Y:S01]  /*ab20*/  UIMAD UR4, UR18, UR12, URZ ;  /* 0x0000000c120472a4 */ /* 0x000fe2000f8e023f */
[----:B------:R-:W-:Y:S01]  /*ab30*/  SHF.R.U64 R64, R64, 0x3, RZ ;  /* 0x0000000340407819 */ /* 0x000fe200000012ff */
[----:B------:R-:W-:Y:S01]  /*ab40*/  VIADD R78, R0, UR45 ;  /* 0x0000002d004e7c36 */ /* 0x000fe20008000000 */
[----:B------:R-:W-:Y:S01]  /*ab50*/  LOP3.LUT R36, R36, R37, RZ, 0x3c, !PT ;  /* 0x0000002524247212 */ /* 0x000fe200078e3cff */
[--C-:B------:R-:W-:Y:S01]  /*ab60*/  IMAD.X R37, RZ, RZ, R5.reuse, P6 ;  /* 0x000000ffff257224 */ /* 0x100fe200030e0605 */
[----:B------:R-:W-:Y:S01]  /*ab70*/  LOP3.LUT R40, R40, R41, RZ, 0x3c, !PT ;  /* 0x0000002928287212 */ /* 0x000fe200078e3cff */
[----:B------:R-:W-:Y:S01]  /*ab80*/  UIMAD UR4, UR43, UR13, UR4 ;  /* 0x0000000d2b0472a4 */ /* 0x000fe2000f8e0204 */
[----:B------:R-:W-:Y:S01]  /*ab90*/  LOP3.LUT R64, R64, R65, RZ, 0x3c, !PT ;  /* 0x0000004140407212 */ /* 0x000fe200078e3cff */
[----:B------:R-:W-:Y:S01]  /*aba0*/  IMAD.X R65, RZ, RZ, R5, P4 ;  /* 0x000000ffff417224 */ /* 0x000fe200020e0605 */
[----:B------:R-:W-:Y:S01]  /*abb0*/  IADD3.X R41, RZ, R5, RZ, P5, !PT ;  /* 0x00000005ff297210 */ /* 0x000fe20002ffe4ff */
[----:B------:R-:W-:Y:S01]  /*abc0*/  UIMAD.WIDE.U32 UR8, UR43, UR12, UR8 ;  /* 0x0000000c2b0872a5 */ /* 0x000fe2000f8e0008 */
[C---:B------:R-:W-:Y:S01]  /*abd0*/  IADD3 R73, P6, R4.reuse, 0xc000, RZ ;  /* 0x0000c00004497810 */ /* 0x040fe20007fde0ff */
[----:B--2---:R2:W-:Y:S01]  /*abe0*/  @!P0 ST.E desc[UR48][R46.64], R3 ;  /* 0x000000032e008985 */ /* 0x0045e2000c101930 */
[C---:B------:R-:W-:Y:S01]  /*abf0*/  IADD3 R69, P5, R4.reuse, 0xd000, RZ ;  /* 0x0000d00004457810 */ /* 0x040fe20007fbe0ff */
[----:B------:R-:W-:Y:S01]  /*ac00*/  ULDC.64 UR12, c[0x0][0xaf0] ;  /* 0x0002bc00000c7ab9 */ /* 0x000fe20000000a00 */
[----:B------:R-:W-:Y:S01]  /*ac10*/  IADD3 R61, P4, R4, 0xe000, RZ ;  /* 0x0000e000043d7810 */ /* 0x000fe20007f9e0ff */
[----:B-1----:R-:W-:Y:S01]  /*ac20*/  @P1 IMAD.HI.U32 R0, R78, R21, RZ ;  /* 0x000000154e001227 */ /* 0x002fe200078e00ff */
[----:B------:R-:W-:Y:S01]  /*ac30*/  UIADD3 UR9, UR9, UR4, URZ ;  /* 0x0000000409097290 */ /* 0x000fe2000fffe03f */
[----:B------:R-:W-:Y:S01]  /*ac40*/  LOP3.LUT R72, R73, 0x380, RZ, 0xc0, !PT ;  /* 0x0000038049487812 */ /* 0x000fe200078ec0ff */
[----:B------:R-:W-:Y:S01]  /*ac50*/  UIMAD UR4, UR41, UR12, URZ ;  /* 0x0000000c290472a4 */ /* 0x000fe2000f8e023f */
[----:B------:R-:W-:Y:S01]  /*ac60*/  LOP3.LUT R68, R69, 0x380, RZ, 0xc0, !PT ;  /* 0x0000038045447812 */ /* 0x000fe200078ec0ff */
[----:B------:R-:W5:Y:S01]  /*ac70*/  LD.E.128 R12, desc[UR48][R12.64] ;  /* 0x000000300c0c7980 */ /* 0x000f62000c101d00 */
[----:B------:R-:W-:-:S02]  /*ac80*/  LOP3.LUT R60, R61, 0x380, RZ, 0xc0, !PT ;  /* 0x000003803d3c7812 */ /* 0x000fc400078ec0ff */
[----:B------:R-:W-:Y:S01]  /*ac90*/  LOP3.LUT R9, R4, 0x380, RZ, 0xc0, !PT ;  /* 0x0000038004097812 */ /* 0x000fe200078ec0ff */
[----:B--2---:R-:W-:Y:S01]  /*aca0*/  IMAD.MOV.U32 R3, RZ, RZ, R78 ;  /* 0x000000ffff037224 */ /* 0x004fe200078e004e */
[----:B0-----:R-:W-:Y:S01]  /*acb0*/  @P1 SHF.R.U32.HI R3, RZ, R79, R0 ;  /* 0x0000004fff031219 */ /* 0x001fe20000011600 */
[----:B------:R-:W-:Y:S01]  /*acc0*/  UIMAD UR4, UR40, UR13, UR4 ;  /* 0x0000000d280472a4 */ /* 0x000fe2000f8e0204 */
[----:B------:R-:W-:Y:S01]  /*acd0*/  SHF.R.U64 R72, R72, 0x3, RZ ;  /* 0x0000000348487819 */ /* 0x000fe200000012ff */
[----:B------:R-:W-:Y:S01]  /*ace0*/  UIMAD.WIDE.U32 UR8, UR40, UR12, UR8 ;  /* 0x0000000c280872a5 */ /* 0x000fe2000f8e0008 */
[----:B------:R-:W-:Y:S01]  /*acf0*/  SHF.R.U64 R68, R68, 0x3, RZ ;  /* 0x0000000344447819 */ /* 0x000fe200000012ff */
[----:B------:R-:W5:Y:S01]  /*ad00*/  LD.E.128 R24, desc[UR48][R24.64] ;  /* 0x0000003018187980 */ /* 0x000f62000c101d00 */
[----:B------:R-:W-:Y:S02]  /*ad10*/  SHF.R.U64 R60, R60, 0x3, RZ ;  /* 0x000000033c3c7819 */ /* 0x000fe400000012ff */
[----:B------:R-:W-:Y:S01]  /*ad20*/  SHF.R.U64 R9, R9, 0x3, RZ ;  /* 0x0000000309097819 */ /* 0x000fe200000012ff */
[----:B------:R-:W-:Y:S01]  /*ad30*/  UIADD3 UR4, UR9, UR4, URZ ;  /* 0x0000000409047290 */ /* 0x000fe2000fffe03f */
[----:B------:R-:W-:Y:S01]  /*ad40*/  IADD3 R76, -R3, RZ, RZ ;  /* 0x000000ff034c7210 */ /* 0x000fe20007ffe1ff */
[----:B------:R-:W-:Y:S01]  /*ad50*/  ULDC.64 UR12, c[0x0][0xae0] ;  /* 0x0002b800000c7ab9 */ /* 0x000fe20000000a00 */
[----:B------:R-:W-:Y:S01]  /*ad60*/  SHF.R.S32.HI R0, RZ, 0x1f, R3 ;  /* 0x0000001fff007819 */ /* 0x000fe20000011403 */
[----:B------:R-:W5:Y:S01]  /*ad70*/  LD.E.128 R28, desc[UR48][R28.64] ;  /* 0x000000301c1c7980 */ /* 0x000f62000c101d00 */
[----:B------:R-:W-:-:S02]  /*ad80*/  LOP3.LUT R72, R72, R73, RZ, 0x3c, !PT ;  /* 0x0000004948487212 */ /* 0x000fc400078e3cff */
[----:B------:R-:W-:Y:S01]  /*ad90*/  LOP3.LUT R68, R68, R69, RZ, 0x3c, !PT ;  /* 0x0000004544447212 */ /* 0x000fe200078e3cff */
[--C-:B------:R-:W-:Y:S01]  /*ada0*/  IMAD.X R69, RZ, RZ, R5.reuse, P5 ;  /* 0x000000ffff457224 */ /* 0x100fe200028e0605 */
[----:B------:R-:W-:Y:S01]  /*adb0*/  LOP3.LUT R60, R60, R61, RZ, 0x3c, !PT ;  /* 0x0000003d3c3c7212 */ /* 0x000fe200078e3cff */
[----:B------:R-:W-:Y:S01]  /*adc0*/  IMAD.X R61, RZ, RZ, R5, P4 ;  /* 0x000000ffff3d7224 */ /* 0x000fe200020e0605 */
[----:B------:R-:W-:Y:S01]  /*add0*/  IADD3.X R73, RZ, R5, RZ, P6, !PT ;  /* 0x00000005ff497210 */ /* 0x000fe200037fe4ff */
[----:B------:R-:W5:Y:S01]  /*ade0*/  LD.E.128 R52, desc[UR48][R52.64] ;  /* 0x0000003034347980 */ /* 0x000f62000c101d00 */
[----:B------:R-:W-:Y:S01]  /*adf0*/  LOP3.LUT R4, R9, R4, RZ, 0x3c, !PT ;  /* 0x0000000409047212 */ /* 0x000fe200078e3cff */
[----:B------:R-:W-:Y:S02]  /*ae00*/  IMAD R0, R0, UR12, RZ ;  /* 0x0000000c00007c24 */ /* 0x000fe4000f8e02ff */
[----:B------:R-:W-:Y:S01]  /*ae10*/  IMAD R77, R77, R76, R78 ;  /* 0x0000004c4d4d7224 */ /* 0x000fe200078e024e */
[----:B------:R-:W5:Y:S01]  /*ae20*/  LD.E.128 R32, desc[UR48][R32.64] ;  /* 0x0000003020207980 */ /* 0x000f62000c101d00 */
[----:B------:R-:W-:-:S02]  /*ae30*/  IMAD.U32 R21, RZ, RZ, UR9 ;  /* 0x00000009ff157e24 */ /* 0x000fc4000f8e00ff */
        /* <DEDUP_REMOVED lines=8> */
[----:B------:R-:W-:-:S03]  /*aec0*/  IMAD.WIDE.U32 R20, R3, UR12, R20 ;  /* 0x0000000c03147c25 */ /* 0x000fc6000f8e0014 */
        /* <DEDUP_REMOVED lines=16> */
[----:B------:R-:W-:Y:S01]  /*afd0*/  VIADD R84, R200, UR45 ;  /* 0x0000002dc8547c36 */ /* 0x000fe20008000000 */
[----:B------:R-:W-:Y:S01]  /*afe0*/  UIADD3 UR10, UR10, 0x22820, URZ ;  /* 0x000228200a0a7890 */ /* 0x000fe2000fffe03f */
[C---:B------:R-:W-:Y:S02]  /*aff0*/  IMAD R3, R77.reuse, UR9, R76 ;  /* 0x000000094d037c24 */ /* 0x040fe4000f8e024c */
[----:B------:R-:W-:Y:S01]  /*b000*/  IMAD.WIDE.U32 R20, R77, UR8, R20 ;  /* 0x000000084d147c25 */ /* 0x000fe2000f8e0014 */
[----:B------:R-:W-:Y:S01]  /*b010*/  ISETP.GE.AND P2, PT, R84, R83, PT ;  /* 0x000000535400720c */ /* 0x000fe20003f46270 */
[----:B------:R-:W-:Y:S01]  /*b020*/  ULDC.64 UR8, c[0x0][0xa80] ;  /* 0x0002a00000087ab9 */ /* 0x000fe20000000a00 */
[----:B------:R-:W-:Y:S01]  /*b030*/  UPRMT UR10, URZ, 0x654, UR10 ;  /* 0x000006543f0a7896 */ /* 0x000fe2000800000a */
[----:B------:R-:W-:Y:S01]  /*b040*/  IMAD.IADD R3, R21, 0x1, R3 ;  /* 0x0000000115037824 */ /* 0x000fe200078e0203 */
[----:B------:R-:W-:Y:S01]  /*b050*/  LEA R82, P3, R20, UR8, 0x1 ;  /* 0x0000000814527c11 */ /* 0x000fe2000f8608ff */
[----:B------:R-:W-:-:S03]  /*b060*/  VIADD R0, R84, 0x20 ;  /* 0x0000002054007836 */ /* 0x000fc60000000000 */
[----:B------:R-:W-:Y:S02]  /*b070*/  LEA.HI.X R3, R20, UR9, R3, 0x1, P3 ;  /* 0x0000000914037c11 */ /* 0x000fe400098f0c03 */
[-C--:B------:R-:W-:Y:S01]  /*b080*/  ISETP.GE.AND P1, PT, R0, R83.reuse, PT ;  /* 0x000000530000720c */ /* 0x080fe20003f26270 */
[----:B0-----:R0:W1:Y:S01]  /*b090*/  SHFL.IDX PT, R85, R82, RZ, 0x181f ;  /* 0x00181fff52557589 */ /* 0x00106200000e0000 */
[----:B------:R-:W-:Y:S01]  /*b0a0*/  IADD3 R0, R84, 0x40, RZ ;  /* 0x0000004054007810 */ /* 0x000fe20007ffe0ff */
[----:B------:R-:W-:Y:S01]  /*b0b0*/  BSSY B1, `(.L_x_14124) ;  /* 0x0000016000017945 */ /* 0x000fe20003800000 */
[----:B------:R-:W-:Y:S01]  /*b0c0*/  SYNCS.ARRIVE.TRANS64.RED.A1T0 RZ, [UR10], RZ ;  /* 0x000000ffffff79a7 */ /* 0x000fe2000810040a */
        /* <DEDUP_REMOVED lines=20> */
.L_x_14125:
[----:B------:R-:W-:Y:S05]  /*b210*/  BSYNC B1 ;  /* 0x0000000000017941 */ /* 0x000fea0003800000 */
.L_x_14124:
        /* <DEDUP_REMOVED lines=21> */
.L_x_14127:
[----:B------:R-:W-:Y:S05]  /*b370*/  BSYNC B1 ;  /* 0x0000000000017941 */ /* 0x000fea0003800000 */
.L_x_14126:
        /* <DEDUP_REMOVED lines=21> */
.L_x_14129:
[----:B------:R-:W-:Y:S05]  /*b4d0*/  BSYNC B1 ;  /* 0x0000000000017941 */ /* 0x000fea0003800000 */
.L_x_14128:
[----:B------:R-:W-:Y:S01]  /*b4e0*/  VIADD R0, R84, 0x60 ;  /* 0x0000006054007836 */ /* 0x000fe20000000000 */
[----:B0--3--:R-:W3:Y:S04]  /*b4f0*/  SHFL.IDX PT, R3, R3, 0x3, 0x181f ;  /* 0x00781f0003037f89 */ /* 0x009ee800000e0000 */
[----:B------:R-:W-:Y:S01]  /*b500*/  ISETP.GE.AND P0, PT, R0, R83, PT ;  /* 0x000000530000720c */ /* 0x000fe20003f06270 */
[----:B------:R0:W0:-:S12]  /*b510*/  SHFL.IDX PT, R15, R82, 0x3, 0x181f ;  /* 0x00781f00520f7f89 */ /* 0x00001800000e0000 */
        /* <DEDUP_REMOVED lines=20> */
.L_x_14122:
        /* <DEDUP_REMOVED lines=35> */
.L_x_14131:
        /* <DEDUP_REMOVED lines=45> */
.L_x_14133:
[----:B------:R-:W-:Y:S05]  /*bb60*/  BSYNC B1 ;  /* 0x0000000000017941 */ /* 0x000fea0003800000 */
.L_x_14132:
[----:B------:R-:W-:Y:S01]  /*bb70*/  ULDC.64 UR14, c[0x0][0xaa0] ;  /* 0x0002a800000e7ab9 */ /* 0x000fe20000000a00 */
[----:B------:R-:W1:Y:S01]  /*bb80*/  @P0 LDC R5, c[0x0][0xbf0] ;  /* 0x0002fc00ff050b82 */ /* 0x000e620000000800 */
[----:B------:R-:W-:Y:S01]  /*bb90*/  UIMAD UR10, UR11, UR14, URZ ;  /* 0x0000000e0b0a72a4 */ /* 0x000fe2000f8e023f */
[----:B0-----:R-:W-:Y:S01]  /*bba0*/  IMAD R3, R23, 0x20, R200 ;  /* 0x0000002017037824 */ /* 0x001fe200078e02c8 */
[----:B------:R-:W-:Y:S01]  /*bbb0*/  UIMAD.WIDE.U32 UR8, UR4, UR14, URZ ;  /* 0x0000000e040872a5 */ /* 0x000fe2000f8e003f */
[----:B------:R-:W-:Y:S01]  /*bbc0*/  BSSY B1, `(.L_x_14134) ;  /* 0x0000040000017945 */ /* 0x000fe20003800000 */
[----:B------:R-:W-:Y:S01]  /*bbd0*/  UIMAD UR10, UR4, UR15, UR10 ;  /* 0x0000000f040a72a4 */ /* 0x000fe2000f8e020a */
[----:B------:R-:W-:Y:S02]  /*bbe0*/  VIADD R8, R3, UR45 ;  /* 0x0000002d03087c36 */ /* 0x000fe40008000000 */
        /* <DEDUP_REMOVED lines=9> */
[----:B------:R-:W-:Y:S02]  /*bc80*/  UIMAD UR4, UR41, UR10, URZ ;  /* 0x0000000a290472a4 */ /* 0x000fe4000f8e023f */
[----:B------:R-:W-:Y:S01]  /*bc90*/  UIMAD.WIDE.U32 UR8, UR40, UR10, UR8 ;  /* 0x0000000a280872a5 */ /* 0x000fe2000f8e0008 */
[----:B-1----:R-:W-:Y:S01]  /*bca0*/  @P0 SHF.R.U32.HI R3, RZ, R5, R4 ;  /* 0x00000005ff030219 */ /* 0x002fe20000011604 */
[----:B------:R-:W-:-:S03]  /*bcb0*/  UIMAD UR4, UR40, UR11, UR4 ;  /* 0x0000000b280472a4 */ /* 0x000fc6000f8e0204 */
[--C-:B------:R-:W-:Y:S01]  /*bcc0*/  SHF.R.S32.HI R4, RZ, 0x1f, R3.reuse ;  /* 0x0000001fff047819 */ /* 0x100fe20000011403 */
[----:B------:R-:W-:Y:S01]  /*bcd0*/  UIADD3 UR4, UR9, UR4, URZ ;  /* 0x0000000409047290 */ /* 0x000fe2000fffe03f */
[----:B------:R-:W-:Y:S01]  /*bce0*/  IMAD.MOV R7, RZ, RZ, -R3 ;  /* 0x000000ffff077224 */ /* 0x000fe200078e0a03 */
[----:B------:R-:W-:Y:S01]  /*bcf0*/  ULDC.64 UR10, c[0x0][0xae0] ;  /* 0x0002b800000a7ab9 */ /* 0x000fe20000000a00 */
[----:B------:R-:W-:Y:S02]  /*bd00*/  IMAD.U32 R5, RZ, RZ, UR9 ;  /* 0x00000009ff057e24 */ /* 0x000fe4000f8e00ff */
[----:B------:R-:W-:Y:S01]  /*bd10*/  IMAD R6, R4, UR10, RZ ;  /* 0x0000000a04067c24 */ /* 0x000fe2000f8e02ff */
[----:B------:R-:W-:Y:S01]  /*bd20*/  MOV R5, UR4 ;  /* 0x0000000400057c02 */ /* 0x000fe20008000f00 */
[----:B------:R-:W-:Y:S01]  /*bd30*/  IMAD.U32 R4, RZ, RZ, UR8 ;  /* 0x00000008ff047e24 */ /* 0x000fe2000f8e00ff */
[----:B------:R-:W-:Y:S01]  /*bd40*/  ULDC.64 UR8, c[0x0][0xad8] ;  /* 0x0002b60000087ab9 */ /* 0x000fe20000000a00 */
[----:B------:R-:W-:-:S02]  /*bd50*/  IMAD R7, R11, R7, R8 ;  /* 0x000000070b077224 */ /* 0x000fc400078e0208 */
[C---:B------:R-:W-:Y:S02]  /*bd60*/  IMAD R9, R3.reuse, UR11, R6 ;  /* 0x0000000b03097c24 */ /* 0x040fe4000f8e0206 */
[----:B------:R-:W-:Y:S01]  /*bd70*/  IMAD.WIDE.U32 R4, R3, UR10, R4 ;  /* 0x0000000a03047c25 */ /* 0x000fe2000f8e0004 */
[----:B------:R-:W-:-:S03]  /*bd80*/  SHF.R.S32.HI R3, RZ, 0x1f, R7 ;  /* 0x0000001fff037819 */ /* 0x000fc60000011407 */
        /* <DEDUP_REMOVED lines=35> */
.L_x_14135:
[----:B------:R-:W-:Y:S05]  /*bfc0*/  BSYNC B1 ;  /* 0x0000000000017941 */ /* 0x000fea0003800000 */
.L_x_14134:
        /* <DEDUP_REMOVED lines=21> */
.L_x_14137:
[----:B------:R-:W-:Y:S05]  /*c120*/  BSYNC B1 ;  /* 0x0000000000017941 */ /* 0x000fea0003800000 */
.L_x_14136:
        /* <DEDUP_REMOVED lines=21> */
.L_x_14139:
[----:B------:R-:W-:Y:S05]  /*c280*/  BSYNC B1 ;  /* 0x0000000000017941 */ /* 0x000fea0003800000 */
.L_x_14138:
        /* <DEDUP_REMOVED lines=22> */
.L_x_14130:
[----:B------:R-:W-:Y:S05]  /*c3f0*/  BSYNC B0 ;  /* 0x0000000000007941 */ /* 0x000fea0003800000 */
.L_x_14121:
[----:B------:R-:W-:Y:S02]  /*c400*/  ULDC UR4, c[0x0][0xc3c] ;  /* 0x00030f0000047ab9 */ /* 0x000fe40000000800 */
[----:B------:R-:W-:-:S06]  /*c410*/  UISETP.GE.AND UP0, UPT, UR7, UR4, UPT ;  /* 0x000000040700728c */ /* 0x000fcc000bf06270 */
[----:B------:R-:W-:-:S13]  /*c420*/  PLOP3.LUT P0, PT, PT, PT, UP0, 0x80, 0x0 ;  /* 0x000000000000781c */ /* 0x000fda0003f0f008 */
[----:B------:R-:W-:Y:S05]  /*c430*/  @!P0 BRA `(.L_x_14140) ;  /* 0xffffff4800548947 */ /* 0x000fea000383ffff */
[----:B------:R-:W-:Y:S05]  /*c440*/  EXIT ;  /* 0x000000000000794d */ /* 0x000fea0003800000 */
.L_x_14079:
        /* <DEDUP_REMOVED lines=16> */
.L_x_14141:
        /* <DEDUP_REMOVED lines=40> */
.L_x_14147:
        /* <DEDUP_REMOVED lines=12> */
.L_x_14146:
[----:B------:R-:W-:Y:S05]  /*c890*/  BSYNC B0 ;  /* 0x0000000000007941 */ /* 0x000fea0003800000 */
.L_x_14145:
        /* <DEDUP_REMOVED lines=20> */
.L_x_14143:
        /* <DEDUP_REMOVED lines=20> */
.L_x_14148:
        /* <DEDUP_REMOVED lines=29> */
[----:B0-----:R-:W-:Y:S02]  /*ccf0*/  IABS R10, R15 ;  /* 0x0000000f000a7213 */ /* 0x001fe40000000000 */
[----:B------:R-:W0:Y:S01]  /*cd00*/  I2F.RP R6, R8 ;  /* 0x0000000800067306 */ /* 0x000e220000209400 */
[----:B------:R-:W-:Y:S02]  /*cd10*/  IADD3 R18, -R15, RZ, RZ ;  /* 0x000000ff0f127210 */ /* 0x000fe40007ffe1ff */
[----:B------:R-:W-:-:S05]  /*cd20*/  IABS R9, R4 ;  /* 0x0000000400097213 */ /* 0x000fca0000000000 */
[----:B0-----:R-:W0:Y:S02]  /*cd30*/  MUFU.RCP R6, R6 ;  /* 0x0000000600067308 */ /* 0x001e240000001000 */
[----:B0-----:R-:W-:-:S06]  /*cd40*/  VIADD R3, R6, 0xffffffe ;  /* 0x0ffffffe06037836 */ /* 0x001fcc0000000000 */
[----:B------:R-:W0:Y:S02]  /*cd50*/  F2I.FTZ.U32.TRUNC.NTZ R3, R3 ;  /* 0x0000000300037305 */ /* 0x000e24000021f000 */
[----:B0-----:R-:W-:-:S04]  /*cd60*/  IMAD.MOV R2, RZ, RZ, -R3 ;  /* 0x000000ffff027224 */ /* 0x001fc800078e0a03 */
[----:B------:R-:W-:Y:S01]  /*cd70*/  IMAD.MOV.U32 R7, RZ, RZ, R2 ;  /* 0x000000ffff077224 */ /* 0x000fe200078e0002 */
[----:B------:R-:W-:-:S03]  /*cd80*/  MOV R2, RZ ;  /* 0x000000ff00027202 */ /* 0x000fc60000000f00 */
        /* <DEDUP_REMOVED lines=20> */
.L_x_14144:
[----:B------:R-:W-:Y:S01]  /*ced0*/  ULDC UR4, c[0x0][0xc3c] ;  /* 0x00030f0000047ab9 */ /* 0x000fe20000000800 */
[----:B------:R-:W-:Y:S02]  /*cee0*/  IMAD.MOV.U32 R17, RZ, RZ, RZ ;  /* 0x000000ffff117224 */ /* 0x000fe400078e00ff */
[----:B------:R-:W-:Y:S02]  /*cef0*/  IMAD.U32 R16, RZ, RZ, UR6 ;  /* 0x00000006ff107e24 */ /* 0x000fe4000f8e00ff */
[----:B------:R-:W-:Y:S02]  /*cf00*/  IMAD.MOV.U32 R18, RZ, RZ, RZ ;  /* 0x000000ffff127224 */ /* 0x000fe400078e00ff */
[----:B------:R-:W-:-:S07]  /*cf10*/  IMAD.U32 R19, RZ, RZ, UR4 ;  /* 0x00000004ff137e24 */ /* 0x000fce000f8e00ff */
.L_x_14149:
[----:B------:R-:W-:-:S13]  /*cf20*/  ISETP.NE.AND P0, PT, R5, RZ, PT ;  /* 0x000000ff0500720c */ /* 0x000fda0003f05270 */
[----:B------:R-:W0:Y:S01]  /*cf30*/  @!P0 S2R R3, SR_CgaCtaId ;  /* 0x0000000000038919 */ /* 0x000e220000008800 */
[----:B------:R-:W-:-:S04]  /*cf40*/  @!P0 MOV R0, 0x400 ;  /* 0x0000040000008802 */ /* 0x000fc80000000f00 */
[----:B0-----:R-:W-:-:S05]  /*cf50*/  @!P0 LEA R0, R3, R0, 0x18 ;  /* 0x0000000003008211 */ /* 0x001fca00078ec0ff */
[----:B------:R1:W-:Y:S01]  /*cf60*/  @!P0 STS.128 [R0+0x228d0], R16 ;  /* 0x0228d01000008388 */ /* 0x0003e20000000c00 */
[----:B------:R-:W-:Y:S06]  /*cf70*/  BAR.ARV 0x5, 0x180 ;  /* 0x0146000000007b1d */ /* 0x000fec0000002000 */
.L_x_14142:
[----:B------:R2:W-:Y:S01]  /*cf80*/  STL [R1+0x24], RZ ;  /* 0x000024ff01007387 */ /* 0x0005e20000100800 */
[----:B------:R-:W-:Y:S01]  /*cf90*/  ULDC UR4, c[0x0][0xc3c] ;  /* 0x00030f0000047ab9 */ /* 0x000fe20000000800 */
[----:B------:R-:W-:Y:S01]  /*cfa0*/  IMAD.MOV.U32 R26, RZ, RZ, 0x1 ;  /* 0x00000001ff1a7424 */ /* 0x000fe200078e00ff */
[----:B0-----:R-:W-:Y:S02]  /*cfb0*/  ISETP.GE.AND P0, PT, R19, UR4, PT ;  /* 0x0000000413007c0c */ /* 0x001fe4000bf06270 */
[----:B------:R-:W-:-:S11]  /*cfc0*/  MOV R24, RZ ;  /* 0x000000ff00187202 */ /* 0x000fd60000000f00 */
        /* <DEDUP_REMOVED lines=25> */
.L_x_14211:
[----:B0-----:R-:W0:Y:S02]  /*d160*/  LDC.64 R2, c[0x0][0xc88] ;  /* 0x00032200ff027b82 */ /* 0x001e240000000a00 */
[----:B0-----:R-:W-:-:S05]  /*d170*/  IMAD.WIDE R2, R19, 0x4, R2 ;  /* 0x0000000413027825 */ /* 0x001fca00078e0202 */
[----:B------:R-:W2:Y:S01]  /*d180*/  LDG.E R25, desc[UR48][R2.64] ;  /* 0x0000003002197981 */ /* 0x000ea2000c1e1900 */
        /* <DEDUP_REMOVED lines=45> */
.L_x_14151:
        /* <DEDUP_REMOVED lines=9> */
.L_x_14152:
        /* <DEDUP_REMOVED lines=8> */
[----:B---3--:R-:W-:-:S07]  /*d570*/  IADD3 R7, -R7, R0, RZ ;  /* 0x0000000007077210 */ /* 0x008fce0007ffe1ff */
.L_x_14153:
        /* <DEDUP_REMOVED lines=43> */
.L_x_14155:
        /* <DEDUP_REMOVED lines=20> */
.L_x_14158:
[----:B------:R-:W-:Y:S05]  /*d970*/  BSYNC B6 ;  /* 0x0000000000067941 */ /* 0x000fea0003800000 */
.L_x_14157:
        /* <DEDUP_REMOVED lines=20> */
.L_x_14161:
        /* <DEDUP_REMOVED lines=15> */
.L_x_14160:
[----:B------:R-:W-:Y:S05]  /*dbb0*/  BSYNC B6 ;  /* 0x0000000000067941 */ /* 0x000fea0003800000 */
.L_x_14159:
[----:B------:R-:W0:Y:S01]  /*dbc0*/  S2R R20, SR_TID.X ;  /* 0x0000000000147919 */ /* 0x000e220000002100 */
[----:B------:R-:W-:Y:S01]  /*dbd0*/  ULDC.64 UR4, c[0x0][0x9f8] ;  /* 0x00027e0000047ab9 */ /* 0x000fe20000000a00 */
[----:B------:R-:W1:Y:S01]  /*dbe0*/  LDC R10, c[0x0][0x430] ;  /* 0x00010c00ff0a7b82 */ /* 0x000e620000000800 */
[----:B------:R-:W-:-:S04]  /*dbf0*/  ISETP.NE.U32.AND P0, PT, RZ, UR4, PT ;  /* 0x00000004ff007c0c */ /* 0x000fc8000bf05070 */
[----:B------:R-:W-:-:S13]  /*dc00*/  ISETP.NE.AND.EX P0, PT, RZ, UR5, PT, P0 ;  /* 0x00000005ff007c0c */ /* 0x000fda000bf05300 */
[----:B------:R-:W-:Y:S01]  /*dc10*/  @P0 IADD3 R2, P1, R27, UR4, RZ ;  /* 0x000000041b020c10 */ /* 0x000fe2000ff3e0ff */
[----:B------:R-:W-:Y:S01]  /*dc20*/  ULDC UR4, c[0x0][0x320] ;  /* 0x0000c80000047ab9 */ /* 0x000fe20000000800 */
[----:B------:R-:W-:Y:S02]  /*dc30*/  LOP3.LUT R23, R23, 0xfffffff7, RZ, 0xc0, !PT ;  /* 0xfffffff717177812 */ /* 0x000fe400078ec0ff */
[----:B------:R-:W-:-:S05]  /*dc40*/  @P0 IADD3.X R3, R31, UR5, RZ, P1, !PT ;  /* 0x000000051f030c10 */ /* 0x000fca0008ffe4ff */
[----:B------:R2:W5:Y:S01]  /*dc50*/  @P0 LDG.E R28, desc[UR48][R2.64] ;  /* 0x00000030021c0981 */ /* 0x000562000c1e1900 */
[----:B------:R-:W-:Y:S01]  /*dc60*/  UMOV UR5, 0xffffffff ;  /* 0xffffffff00057882 */ /* 0x000fe20000000000 */
[----:B------:R-:W-:Y:S01]  /*dc70*/  VIADD R0, R34, 0xffffffff ;  /* 0xffffffff22007836 */ /* 0x000fe20000000000 */
[----:B0-----:R-:W-:-:S04]  /*dc80*/  SHF.L.U32 R35, R20, 0x3, RZ ;  /* 0x0000000314237819 */ /* 0x001fc800000006ff */
[----:B------:R-:W-:-:S04]  /*dc90*/  LOP3.LUT R35, R35, 0x38, RZ, 0xc0, !PT ;  /* 0x0000003823237812 */ /* 0x000fc800078ec0ff */
[C---:B------:R-:W-:Y:S02]  /*dca0*/  LOP3.LUT R33, R35.reuse, 0x40, RZ, 0xfc, !PT ;  /* 0x0000004023217812 */ /* 0x040fe400078efcff */
[----:B------:R-:W-:Y:S02]  /*dcb0*/  LOP3.LUT R21, R35, 0x80, RZ, 0xfc, !PT ;  /* 0x0000008023157812 */ /* 0x000fe400078efcff */
[----:B------:R-:W-:Y:S02]  /*dcc0*/  ISETP.GE.AND P3, PT, R33, UR4, PT ;  /* 0x0000000421007c0c */ /* 0x000fe4000bf66270 */
[----:B------:R-:W-:Y:S02]  /*dcd0*/  ISETP.GE.AND P1, PT, R21, UR4, PT ;  /* 0x0000000415007c0c */ /* 0x000fe4000bf26270 */
[C---:B------:R-:W-:Y:S02]  /*dce0*/  ISETP.GE.AND P2, PT, R35.reuse, UR4, PT ;  /* 0x0000000423007c0c */ /* 0x040fe4000bf46270 */
[----:B------:R-:W-:-:S04]  /*dcf0*/  LOP3.LUT R20, R35, 0xc0, RZ, 0xfc, !PT ;  /* 0x000000c023147812 */ /* 0x000fc800078efcff */
[----:B------:R-:W-:-:S03]  /*dd00*/  ISETP.GE.AND P0, PT, R20, UR4, PT ;  /* 0x0000000414007c0c */ /* 0x000fc6000bf06270 */
        /* <DEDUP_REMOVED lines=8> */
.L_x_14228:
[----:B------:R-:W0:Y:S01]  /*dd90*/  S2R R2, SR_TID.X ;  /* 0x0000000000027919 */ /* 0x000e220000002100 */
[----:B------:R-:W-:Y:S02]  /*dda0*/  ISETP.NE.AND P1, PT, R10, 0x1, PT ;  /* 0x000000010a00780c */ /* 0x000fe40003f25270 */
[----:B-----5:R-:W-:Y:S01]  /*ddb0*/  SHF.R.S32.HI R31, RZ, 0x1f, R28 ;  /* 0x0000001fff1f7819 */ /* 0x020fe2000001141c */
[----:B------:R-:W1:Y:S01]  /*ddc0*/  S2R R3, SR_TID.X ;  /* 0x0000000000037919 */ /* 0x000e620000002100 */
[----:B------:R-:W-:Y:S02]  /*ddd0*/  LOP3.LUT R23, R23, 0xffffff7f, RZ, 0xc0, !PT ;  /* 0xffffff7f17177812 */ /* 0x000fe400078ec0ff */
[----:B------:R-:W-:-:S07]  /*dde0*/  MOV R34, RZ ;  /* 0x000000ff00227202 */ /* 0x000fce0000000f00 */
[----:B------:R-:W2:Y:S01]  /*ddf0*/  @P1 LDC R4, c[0x0][0x434] ;  /* 0x00010d00ff041b82 */ /* 0x000ea20000000800 */
[----:B------:R-:W-:Y:S02]  /*de00*/  @P1 LOP3.LUT R23, R23, 0x80, RZ, 0xfc, !PT ;  /* 0x0000008017171812 */ /* 0x000fe400078efcff */
[----:B0-----:R-:W-:Y:S01]  /*de10*/  LOP3.LUT R2, R2, 0x7f, RZ, 0xc0, !PT ;  /* 0x0000007f02027812 */ /* 0x001fe200078ec0ff */
[----:B-1----:R-:W-:-:S03]  /*de20*/  IMAD.SHL.U32 R9, R3, 0x10, RZ ;  /* 0x0000001003097824 */ /* 0x002fc600078e00ff */
[----:B------:R-:W-:-:S04]  /*de30*/  SHF.R.U32.HI R2, RZ, 0x3, R2 ;  /* 0x00000003ff027819 */ /* 0x000fc80000011602 */
[----:B------:R-:W-:Y:S02]  /*de40*/  LOP3.LUT R9, R2, 0x70, R9, 0xf8, !PT ;  /* 0x0000007002097812 */ /* 0x000fe400078ef809 */
[----:B------:R-:W0:Y:S03]  /*de50*/  @P1 LDC R2, c[0x0][0x438] ;  /* 0x00010e00ff021b82 */ /* 0x000e260000000800 */
[----:B------:R-:W-:-:S05]  /*de60*/  IMAD R35, R0, 0x60, R9 ;  /* 0x0000006000237824 */ /* 0x000fca00078e0209 */
[C---:B------:R-:W-:Y:S01]  /*de70*/  ISETP.GE.AND P0, PT, R35.reuse, R32, PT ;  /* 0x000000202300720c */ /* 0x040fe20003f06270 */
[----:B------:R-:W-:-:S03]  /*de80*/  IMAD.IADD R35, R35, 0x1, R30 ;  /* 0x0000000123237824 */ /* 0x000fc600078e021e */
[----:B------:R-:W-:Y:S01]  /*de90*/  ISETP.GT.U32.OR P0, PT, R9, 0x5f, P0 ;  /* 0x0000005f0900780c */ /* 0x000fe20000704470 */
[----:B--2---:R-:W-:-:S04]  /*dea0*/  @P1 IMAD.HI.U32 R3, R35, R4, RZ ;  /* 0x0000000423031227 */ /* 0x004fc800078e00ff */
[----:B------:R-:W-:Y:S01]  /*deb0*/  IMAD.MOV.U32 R8, RZ, RZ, R35 ;  /* 0x000000ffff087224 */ /* 0x000fe200078e0023 */
        /* <DEDUP_REMOVED lines=10> */
[----:B------:R-:W-:-:S03]  /*df60*/  IMAD.U32 R3, RZ, RZ, UR36 ;  /* 0x00000024ff037e24 */ /* 0x000fc6000f8e00ff */
[----:B------:R-:W-:-:S05]  /*df70*/  @!P0 LEA.HI.X R5, R2, R5, R7, 0x2, P1 ;  /* 0x0000000502058211 */ /* 0x000fca00008f1407 */
[----:B------:R0:W5:Y:S01]  /*df80*/  @!P0 LDG.E R34, desc[UR48][R4.64] ;  /* 0x0000003004228981 */ /* 0x000162000c1e1900 */
[----:B------:R-:W-:Y:S01]  /*df90*/  ISETP.NE.AND P0, PT, R3, 0x3, PT ;  /* 0x000000030300780c */ /* 0x000fe20003f05270 */
[----:B------:R-:W-:Y:S01]  /*dfa0*/  IMAD.MOV R2, RZ, RZ, -R8 ;  /* 0x000000ffff027224 */ /* 0x000fe200078e0a08 */
[----:B------:R-:W-:Y:S02]  /*dfb0*/  ISETP.GT.U32.AND P1, PT, R9, 0x5f, PT ;  /* 0x0000005f0900780c */ /* 0x000fe40003f24070 */
[----:B------:R-:W-:Y:S01]  /*dfc0*/  LOP3.LUT R23, R23, 0xffffffbf, RZ, 0xc0, !PT ;  /* 0xffffffbf17177812 */ /* 0x000fe200078ec0ff */
[----:B------:R-:W-:Y:S01]  /*dfd0*/  IMAD R35, R10, R2, R35 ;  /* 0x000000020a237224 */ /* 0x000fe200078e0223 */
[----:B------:R-:W-:Y:S02]  /*dfe0*/  SHF.R.S32.HI R27, RZ, 0x1f, R18 ;  /* 0x0000001fff1b7819 */ /* 0x000fe40000011412 */
[----:B------:R-:W-:-:S05]  /*dff0*/  SEL R6, RZ, 0x1, P2 ;  /* 0x00000001ff067807 */ /* 0x000fca0001000000 */
[----:B------:R-:W-:-:S04]  /*e000*/  @P0 LOP3.LUT R23, R23, 0x40, RZ, 0xfc, !PT ;  /* 0x0000004017170812 */ /* 0x000fc800078efcff */
[----:B------:R-:W-:-:S04]  /*e010*/  LOP3.LUT R23, R23, 0xffffffdf, RZ, 0xc0, !PT ;  /* 0xffffffdf17177812 */ /* 0x000fc800078ec0ff */
[----:B------:R-:W-:Y:S01]  /*e020*/  @P1 LOP3.LUT R23, R23, 0x20, RZ, 0xfc, !PT ;  /* 0x0000002017171812 */ /* 0x000fe200078efcff */
[----:B0-----:R-:W-:Y:S06]  /*e030*/  @!P0 BRA `(.L_x_14163) ;  /* 0x0000000000048947 */ /* 0x001fec0003800000 */
[----:B------:R-:W-:Y:S01]  /*e040*/  BPT.TRAP 0x1 ;  /* 0x000000040000795c */ /* 0x000fe20000300000 */
.L_x_14163:
[----:B------:R-:W-:Y:S01]  /*e050*/  IMAD R32, R0, -0x60, R32 ;  /* 0xffffffa000207824 */ /* 0x000fe200078e0220 */
[----:B------:R-:W-:Y:S01]  /*e060*/  SHF.L.U32 R0, R26, 0x1f, RZ ;  /* 0x0000001f1a007819 */ /* 0x000fe200000006ff */
[----:B------:R-:W-:Y:S01]  /*e070*/  IMAD R33, R24, 0x8, R22 ;  /* 0x0000000818217824 */ /* 0x000fe200078e0216 */
[----:B------:R-:W-:Y:S03]  /*e080*/  BSSY B0, `(.L_x_14164) ;  /* 0x0000003000007945 */ /* 0x000fe60003800000 */
[----:B------:R-:W0:Y:S02]  /*e090*/  SYNCS.PHASECHK.TRANS64.TRYWAIT P0, [R33+URZ+0x22840], R0 ;  /* 0x02284000210075a7 */ /* 0x000e24000800017f */
[----:B0-----:R-:W-:Y:S05]  /*e0a0*/  @!P0 BRA `(.L_x_14165) ;  /* 0x0000003c00a88947 */ /* 0x001fea0003800000 */
.L_x_14229:
[----:B------:R-:W-:Y:S05]  /*e0b0*/  BSYNC B0 ;  /* 0x0000000000007941 */ /* 0x000fea0003800000 */
.L_x_14164:
        /* <DEDUP_REMOVED lines=29> */
[----:B------:R-:W-:-:S04]  /*e290*/  IADD3 R32, -R7, R32, RZ ;  /* 0x0000002007207210 */ /* 0x000fc80007ffe1ff */
        /* <DEDUP_REMOVED lines=59> */
.L_x_14243:
        /* <DEDUP_REMOVED lines=10> */
.L_x_14167:
        /* <DEDUP_REMOVED lines=11> */
.L_x_14168:
        /* <DEDUP_REMOVED lines=10> */
[----:B------:R-:W-:Y:S01]  /*e840*/  SEL R4, R25, RZ, !P1 ;  /* 0x000000ff19047207 */ /* 0x000fe20004800000 */
[----:B------:R-:W-:Y:S01]  /*e850*/  BSSY B6, `(.L_x_14169) ;  /* 0x0000021000067945 */ /* 0x000fe20003800000 */
[----:B------:R-:W-:-:S02]  /*e860*/  IADD3 R0, R2, R0, R6 ;  /* 0x0000000002007210 */ /* 0x000fc40007ffe006 */
[----:B------:R-:W-:Y:S01]  /*e870*/  LOP3.LUT P0, RZ, R23, 0x2, RZ, 0xc0, !PT ;  /* 0x0000000217ff7812 */ /* 0x000fe2000780c0ff */
[----:B------:R1:W-:Y:S03]  /*e880*/  STL [R1+0x18], R4 ;  /* 0x0000180401007387 */ /* 0x0003e60000100800 */
[----:B------:R-:W-:-:S05]  /*e890*/  SEL R25, RZ, 0x8, P0 ;  /* 0x00000008ff197807 */ /* 0x000fca0000000000 */
[----:B------:R-:W-:Y:S01]  /*e8a0*/  IMAD.IADD R25, R0, 0x1, R25 ;  /* 0x0000000100197824 */ /* 0x000fe200078e0219 */
[----:B------:R-:W-:Y:S01]  /*e8b0*/  SHF.R.S32.HI R0, RZ, 0x1f, R37 ;  /* 0x0000001fff007819 */ /* 0x000fe20000011425 */
[----:B-1----:R-:W-:-:S04]  /*e8c0*/  IMAD.WIDE.U32 R4, R37, UR4, RZ ;  /* 0x0000000425047c25 */ /* 0x002fc8000f8e00ff */
[----:B------:R-:W-:-:S04]  /*e8d0*/  IMAD R0, R0, UR4, RZ ;  /* 0x0000000400007c24 */ /* 0x000fc8000f8e02ff */
[----:B------:R-:W-:-:S04]  /*e8e0*/  IMAD R0, R37, UR5, R0 ;  /* 0x0000000525007c24 */ /* 0x000fc8000f8e0200 */
[----:B------:R-:W-:Y:S01]  /*e8f0*/  IMAD.IADD R37, R5, 0x1, R0 ;  /* 0x0000000105257824 */ /* 0x000fe200078e0200 */
[----:B-----5:R-:W-:-:S05]  /*e900*/  SEL R2, R3, RZ, !P1 ;  /* 0x000000ff03027207 */ /* 0x020fca0004800000 */
[----:B------:R1:W-:Y:S04]  /*e910*/  STL [R1+0xc], R2 ;  /* 0x00000c0201007387 */ /* 0x0003e80000100800 */
[----:B------:R2:W-:Y:S01]  /*e920*/  STL.64 [R1+0x10], R4 ;  /* 0x0000100401007387 */ /* 0x0005e20000100a00 */
[----:B-1----:R-:W-:-:S05]  /*e930*/  VIADD R2, R22, 0x18400 ;  /* 0x0001840016027836 */ /* 0x002fca0000000000 */
[----:B------:R-:W-:-:S13]  /*e940*/  LOP3.LUT P0, RZ, R2, 0x3ff, RZ, 0xc0, !PT ;  /* 0x000003ff02ff7812 */ /* 0x000fda000780c0ff */
[----:B--2---:R-:W-:Y:S05]  /*e950*/  @!P0 BRA `(.L_x_14170) ;  /* 0x0000000000408947 */ /* 0x004fea0003800000 */
        /* <DEDUP_REMOVED lines=16> */
.L_x_14170:
[----:B------:R-:W-:Y:S05]  /*ea60*/  BSYNC B6 ;  /* 0x0000000000067941 */ /* 0x000fea0003800000 */
.L_x_14169:
[----:B------:R-:W2:Y:S01]  /*ea70*/  LDL.LU.64 R20, [R1+0x10] ;  /* 0x0000100001147983 */ /* 0x000ea20000300a00 */
[----:B------:R-:W-:-:S03]  /*ea80*/  ULDC.64 UR4, c[0x0][0x2d8] ;  /* 0x0000b60000047ab9 */ /* 0x000fc60000000a00 */
[----:B------:R-:W3:Y:S04]  /*ea90*/  LDL.LU R5, [R1+0xc] ;  /* 0x00000c0001057983 */ /* 0x000ee80000300800 */
[----:B------:R-:W4:Y:S01]  /*eaa0*/  LDL.LU R4, [R1+0x18] ;  /* 0x0000180001047983 */ /* 0x000f220000300800 */
[----:B------:R-:W-:Y:S01]  /*eab0*/  MOV R3, R37 ;  /* 0x0000002500037202 */ /* 0x000fe20000000f00 */
[----:B------:R-:W-:Y:S02]  /*eac0*/  IMAD R0, R27, UR4, RZ ;  /* 0x000000041b007c24 */ /* 0x000fe4000f8e02ff */
[----:B------:R1:W5:Y:S02]  /*ead0*/  LDL R9, [R1+0x4] ;  /* 0x0000040001097983 */ /* 0x0003640000100800 */
[----:B------:R-:W-:Y:S01]  /*eae0*/  IMAD R0, R18, UR5, R0 ;  /* 0x0000000512007c24 */ /* 0x000fe2000f8e0200 */
[----:B------:R-:W0:Y:S02]  /*eaf0*/  S2R R8, SR_TID.X ;  /* 0x0000000000087919 */ /* 0x000e240000002100 */
[----:B0-----:R-:W-:-:S05]  /*eb00*/  IMAD.SHL.U32 R7, R8, 0x8, RZ ;  /* 0x0000000808077824 */ /* 0x001fca00078e00ff */
[----:B------:R-:W-:Y:S01]  /*eb10*/  LOP3.LUT R7, R7, 0x38, RZ, 0xc0, !PT ;  /* 0x0000003807077812 */ /* 0x000fe200078ec0ff */
[----:B--2---:R-:W-:Y:S01]  /*eb20*/  IMAD.MOV.U32 R2, RZ, RZ, R20 ;  /* 0x000000ffff027224 */ /* 0x004fe200078e0014 */
[----:B------:R-:W0:Y:S01]  /*eb30*/  S2R R21, SR_TID.X ;  /* 0x0000000000157919 */ /* 0x000e220000002100 */
[----:B------:R-:W2:Y:S02]  /*eb40*/  LDC R20, c[0x0][0x448] ;  /* 0x00011200ff147b82 */ /* 0x000ea40000000800 */
[----:B------:R-:W-:Y:S01]  /*eb50*/  IMAD.WIDE.U32 R2, R18, UR4, R2 ;  /* 0x0000000412027c25 */ /* 0x000fe2000f8e0002 */
[----:B------:R-:W-:-:S03]  /*eb60*/  ULDC.64 UR4, c[0x0][0x2e0] ;  /* 0x0000b80000047ab9 */ /* 0x000fc60000000a00 */
[----:B------:R-:W-:Y:S02]  /*eb70*/  IMAD.IADD R3, R3, 0x1, R0 ;  /* 0x0000000103037824 */ /* 0x000fe400078e0200 */
[----:B---3--:R-:W-:Y:S02]  /*eb80*/  IMAD R0, R5, UR4, RZ ;  /* 0x0000000405007c24 */ /* 0x008fe4000f8e02ff */
[----:B----4-:R-:W-:-:S04]  /*eb90*/  IMAD.WIDE.U32 R2, R4, UR4, R2 ;  /* 0x0000000404027c25 */ /* 0x010fc8000f8e0002 */
[----:B------:R-:W-:Y:S01]  /*eba0*/  IMAD R0, R4, UR5, R0 ;  /* 0x0000000504007c24 */ /* 0x000fe2000f8e0200 */
[----:B------:R-:W-:-:S03]  /*ebb0*/  ULDC.64 UR4, c[0x0][0x2d0] ;  /* 0x0000b40000047ab9 */ /* 0x000fc60000000a00 */
[----:B------:R-:W-:Y:S01]  /*ebc0*/  IMAD.IADD R3, R3, 0x1, R0 ;  /* 0x0000000103037824 */ /* 0x000fe200078e0200 */
[----:B--2---:R-:W-:Y:S02]  /*ebd0*/  ISETP.NE.AND P6, PT, R20, 0x1, PT ;  /* 0x000000011400780c */ /* 0x004fe40003fc5270 */
[----:B------:R-:W2:Y:S01]  /*ebe0*/  S2R R20, SR_TID.X ;  /* 0x0000000000147919 */ /* 0x000ea20000002100 */
[----:B0-----:R-:W-:-:S04]  /*ebf0*/  LOP3.LUT R21, R21, 0x7f, RZ, 0xc0, !PT ;  /* 0x0000007f15157812 */ /* 0x001fc800078ec0ff */
[----:B------:R-:W-:-:S06]  /*ec00*/  SHF.R.U32.HI R21, RZ, 0x3, R21 ;  /* 0x00000003ff157819 */ /* 0x000fcc0000011615 */
[----:B------:R-:W0:Y:S08]  /*ec10*/  @P6 LDC R6, c[0x0][0x44c] ;  /* 0x00011300ff066b82 */ /* 0x000e300000000800 */
[----:B------:R-:W3:Y:S01]  /*ec20*/  @P6 LDC R5, c[0x0][0x450] ;  /* 0x00011400ff056b82 */ /* 0x000ee20000000800 */
[----:B--2---:R-:W-:-:S05]  /*ec30*/  IMAD.SHL.U32 R20, R20, 0x10, RZ ;  /* 0x0000001014147824 */ /* 0x004fca00078e00ff */
[----:B------:R-:W-:-:S05]  /*ec40*/  LOP3.LUT R20, R21, 0x70, R20, 0xf8, !PT ;  /* 0x0000007015147812 */ /* 0x000fca00078ef814 */
[----:B------:R-:W-:-:S04]  /*ec50*/  IMAD R0, R17, 0x80, R20 ;  /* 0x0000008011007824 */ /* 0x000fc800078e0214 */
[----:B0-----:R-:W-:-:S04]  /*ec60*/  @P6 IMAD.HI.U32 R6, R0, R6, RZ ;  /* 0x0000000600066227 */ /* 0x001fc800078e00ff */
        /* <DEDUP_REMOVED lines=27> */
[----:B------:R-:W-:Y:S01]  /*ee20*/  IMAD R17, R17, 0x80, R8 ;  /* 0x0000008011117824 */ /* 0x000fe200078e0208 */
        /* <DEDUP_REMOVED lines=69> */
[----:B--2---:R0:W-:Y:S02]  /*f280*/  @!P0 LDGSTS.E.BYPASS.LTC128B.128 [R36+0x1b400], desc[UR48][R2.64], !P1 ;  /* 0x1b40000002248fae */ /* 0x0041e4000c901d70 */
.L_x_14260:
        /* <DEDUP_REMOVED lines=10> */
.L_x_14172:
        /* <DEDUP_REMOVED lines=18> */
.L_x_14261:
[----:B------:R-:W-:Y:S05]  /*f450*/  BSYNC B0 ;  /* 0x0000000000007941 */ /* 0x000fea0003800000 */
.L_x_14173:
[----:B------:R-:W-:-:S04]  /*f460*/  MOV R0, UR36 ;  /* 0x0000002400007c02 */ /* 0x000fc80008000f00 */
[----:B------:R-:W-:-:S13]  /*f470*/  ISETP.NE.AND P0, PT, R0, 0x3, PT ;  /* 0x000000030000780c */ /* 0x000fda0003f05270 */
[----:B------:R-:W-:Y:S05]  /*f480*/  @!P0 BRA `(.L_x_14175) ;  /* 0x0000000000048947 */ /* 0x000fea0003800000 */
[----:B------:R-:W-:Y:S01]  /*f490*/  BPT.TRAP 0x1 ;  /* 0x000000040000795c */ /* 0x000fe20000300000 */
.L_x_14175:
[----:B------:R-:W-:Y:S01]  /*f4a0*/  SHF.L.U32 R0, R26, 0x1f, RZ ;  /* 0x0000001f1a007819 */ /* 0x000fe200000006ff */
[----:B------:R-:W-:Y:S03]  /*f4b0*/  BSSY B0, `(.L_x_14176) ;  /* 0x0000003000007945 */ /* 0x000fe60003800000 */
[----:B------:R-:W1:Y:S02]  /*f4c0*/  SYNCS.PHASECHK.TRANS64.TRYWAIT P0, [R33+URZ+0x22860], R0 ;  /* 0x02286000210075a7 */ /* 0x000e64000800017f */
[----:B-1----:R-:W-:Y:S05]  /*f4d0*/  @!P0 BRA `(.L_x_14177) ;  /* 0x0000003c00648947 */ /* 0x002fea0003800000 */
.L_x_14262:
[----:B------:R-:W-:Y:S05]  /*f4e0*/  BSYNC B0 ;  /* 0x0000000000007941 */ /* 0x000fea0003800000 */
.L_x_14176:
[----:B------:R-:W1:Y:S01]  /*f4f0*/  LDL.LU R2, [R1+0x1c] ;  /* 0x00001c0001027983 */ /* 0x000e620000300800 */
[----:B------:R-:W-:-:S03]  /*f500*/  ULDC.64 UR4, c[0x0][0x328] ;  /* 0x0000ca0000047ab9 */ /* 0x000fc60000000a00 */
[----:B------:R-:W2:Y:S01]  /*f510*/  LDL.LU R4, [R1+0x20] ;  /* 0x0000200001047983 */ /* 0x000ea20000300800 */
[----:B-1----:R-:W-:Y:S02]  /*f520*/  IMAD R0, R2, UR4, RZ ;  /* 0x0000000402007c24 */ /* 0x002fe4000f8e02ff */
[----:B0-----:R-:W-:-:S04]  /*f530*/  IMAD.WIDE.U32 R2, R35, UR4, RZ ;  /* 0x0000000423027c25 */ /* 0x001fc8000f8e00ff */
[----:B------:R-:W-:Y:S01]  /*f540*/  IMAD R5, R35, UR5, R0 ;  /* 0x0000000523057c24 */ /* 0x000fe2000f8e0200 */
[----:B------:R-:W-:-:S03]  /*f550*/  ULDC.64 UR4, c[0x0][0x338] ;  /* 0x0000ce0000047ab9 */ /* 0x000fc60000000a00 */
[----:B------:R-:W-:Y:S02]  /*f560*/  IMAD.IADD R3, R3, 0x1, R5 ;  /* 0x0000000103037824 */ /* 0x000fe400078e0205 */
[----:B--2---:R-:W-:Y:S02]  /*f570*/  IMAD R5, R4, UR4, RZ ;  /* 0x0000000404057c24 */ /* 0x004fe4000f8e02ff */
        /* <DEDUP_REMOVED lines=17> */
[----:B------:R-:W1:Y:S01]  /*f690*/  SHFL.IDX PT, R14, R5, RZ, 0x181f ;  /* 0x00181fff050e7589 */ /* 0x000e6200000e0000 */
[----:B------:R-:W-:Y:S02]  /*f6a0*/  ISETP.NE.U32.AND P3, PT, R7, 0x1, PT ;  /* 0x000000010700780c */ /* 0x000fe40003f65070 */
[C---:B------:R-:W-:Y:S01]  /*f6b0*/  LOP3.LUT P2, RZ, R25.reuse, 0x2, RZ, 0xc0, !PT ;  /* 0x0000000219ff7812 */ /* 0x040fe2000784c0ff */
[----:B------:R-:W2:Y:S01]  /*f6c0*/  SHFL.IDX PT, R3, R6, RZ, 0x181f ;  /* 0x00181fff06037589 */ /* 0x000ea200000e0000 */
[----:B------:R-:W-:Y:S01]  /*f6d0*/  LOP3.LUT P1, RZ, R25, 0x4, RZ, 0xc0, !PT ;  /* 0x0000000419ff7812 */ /* 0x000fe2000782c0ff */
        /* <DEDUP_REMOVED lines=15> */
[----:B-1----:R-:W1:Y:S01]  /*f7d0*/  SHFL.IDX PT, R3, R6, 0x1, 0x181f ;  /* 0x00381f0006037f89 */ /* 0x002e6200000e0000 */
[----:B0-----:R-:W-:-:S03]  /*f7e0*/  IADD3 R2, P4, R14, R0, RZ ;  /* 0x000000000e027210 */ /* 0x001fc60007f9e0ff */
[----:B------:R-:W0:Y:S02]  /*f7f0*/  SHFL.IDX PT, R14, R5, 0x2, 0x181f ;  /* 0x00581f00050e7f89 */ /* 0x000e2400000e0000 */
[----:B-1----:R-:W-:Y:S01]  /*f800*/  IMAD.X R3, RZ, RZ, R3, P4 ;  /* 0x000000ffff037224 */ /* 0x002fe200020e0603 */
        /* <DEDUP_REMOVED lines=33> */
[----:B-1----:R-:W-:-:S03]  /*fa20*/  IADD3 R2, P4, R14, R0, RZ ;  /* 0x000000000e027210 */ /* 0x002fc60007f9e0ff */
[----:B------:R-:W1:Y:S04]  /*fa30*/  SHFL.IDX PT, R6, R6, 0x5, 0x181f ;  /* 0x00b81f0006067f89 */ /* 0x000e6800000e0000 */
[----:B------:R2:W3:Y:S01]  /*fa40*/  SHFL.IDX PT, R14, R5, 0x5, 0x181f ;  /* 0x00b81f00050e7f89 */ /* 0x0004e200000e0000 */
        /* <DEDUP_REMOVED lines=9> */
.L_x_14276:
[C---:B------:R-:W-:Y:S02]  /*fae0*/  ISETP.LT.OR P3, PT, R32.reuse, 0x51, P3 ;  /* 0x000000512000780c */ /* 0x040fe40001f61670 */
[C---:B------:R-:W-:Y:S02]  /*faf0*/  ISETP.LT.OR P2, PT, R32.reuse, 0x51, !P2 ;  /* 0x000000512000780c */ /* 0x040fe40005741670 */
[----:B------:R-:W-:Y:S02]  /*fb00*/  ISETP.LT.OR P1, PT, R32, 0x51, !P1 ;  /* 0x000000512000780c */ /* 0x000fe40004f21670 */
        /* <DEDUP_REMOVED lines=12> */
.L_x_14179:
        /* <DEDUP_REMOVED lines=11> */
.L_x_14180:
[----:B------:R-:W2:Y:S01]  /*fc80*/  LDL R2, [R1+0x8] ;  /* 0x0000080001027983 */ /* 0x000ea20000100800 */
[----:B------:R0:W-:Y:S01]  /*fc90*/  SYNCS.ARRIVE.TRANS64.A1T0 RZ, [R33+URZ+0x22850], RZ ;  /* 0x022850ff21ff79a7 */ /* 0x0001e2000810003f */
[----:B------:R-:W-:Y:S01]  /*fca0*/  BSSY B0, `(.L_x_14181) ;  /* 0x00000df000007945 */ /* 0x000fe20003800000 */
[----:B--2---:R-:W-:-:S13]  /*fcb0*/  ISETP.GE.AND P0, PT, R2, 0x2, PT ;  /* 0x000000020200780c */ /* 0x004fda0003f06270 */
[----:B0-----:R-:W-:Y:S05]  /*fcc0*/  @!P0 BRA `(.L_x_14182) ;  /* 0x0000000c00708947 */ /* 0x001fea0003800000 */
[----:B------:R-:W-:-:S07]  /*fcd0*/  IADD3 R21, R2, -0x2, RZ ;  /* 0xfffffffe02157810 */ /* 0x000fce0007ffe0ff */
.L_x_14195:
        /* <DEDUP_REMOVED lines=14> */
[----:B------:R-:W2:Y:S01]  /*fdc0*/  @P0 LDC R7, c[0x0][0x438] ;  /* 0x00010e00ff070b82 */ /* 0x000ea20000000800 */
[----:B0-----:R-:W-:-:S05]  /*fdd0*/  @P0 IMAD.HI.U32 R2, R8, R3, RZ ;  /* 0x0000000308020227 */ /* 0x001fca00078e00ff */
[----:B--2---:R-:W-:Y:S01]  /*fde0*/  @P0 SHF.R.U32.HI R9, RZ, R7, R2 ;  /* 0x00000007ff090219 */ /* 0x004fe20000011602 */
[----:B-1----:R-:W-:Y:S01]  /*fdf0*/  @!P1 IMAD R2, R31, R4, RZ ;  /* 0x000000041f029224 */ /* 0x002fe200078e02ff */
[----:B------:R-:W0:Y:S02]  /*fe00*/  @!P1 LDC.64 R6, c[0x0][0x418] ;  /* 0x00010600ff069b82 */ /* 0x000e240000000a00 */
[--C-:B------:R-:W-:Y:S01]  /*fe10*/  @!P1 SHF.R.S32.HI R3, RZ, 0x1f, R9.reuse ;  /* 0x0000001fff039819 */ /* 0x100fe20000011409 */
[----:B------:R-:W-:Y:S02]  /*fe20*/  @!P1 IMAD R5, R28, R5, R2 ;  /* 0x000000051c059224 */ /* 0x000fe400078e0202 */
[----:B------:R-:W-:-:S04]  /*fe30*/  @!P1 IMAD.MOV.U32 R2, RZ, RZ, R9 ;  /* 0x000000ffff029224 */ /* 0x000fc800078e0009 */
[----:B------:R-:W-:Y:S01]  /*fe40*/  @!P1 IMAD.WIDE.U32 R2, R28, R4, R2 ;  /* 0x000000041c029225 */ /* 0x000fe200078e0002 */
[----:B------:R-:W-:-:S03]  /*fe50*/  MOV R4, RZ ;  /* 0x000000ff00047202 */ /* 0x000fc60000000f00 */
[----:B------:R-:W-:Y:S02]  /*fe60*/  @!P1 IMAD.IADD R3, R5, 0x1, R3 ;  /* 0x0000000105039824 */ /* 0x000fe400078e0203 */
        /* <DEDUP_REMOVED lines=18> */
.L_x_14183:
[----:B------:R-:W-:Y:S01]  /*ff90*/  IMAD R10, R24, 0x8, R22 ;  /* 0x00000008180a7824 */ /* 0x000fe200078e0216 */
[----:B------:R-:W-:Y:S01]  /*ffa0*/  SHF.L.U32 R20, R26, 0x1f, RZ ;  /* 0x0000001f1a147819 */ /* 0x000fe200000006ff */
[----:B------:R-:W-:Y:S01]  /*ffb0*/  BSSY B1, `(.L_x_14184) ;  /* 0x0000004000017945 */ /* 0x000fe20003800000 */
[----:B------:R-:W-:Y:S02]  /*ffc0*/  SHF.R.S32.HI R9, RZ, 0x1f, R5 ;  /* 0x0000001fff097819 */ /* 0x000fe40000011405 */
[----:B------:R-:W0:Y:S02]  /*ffd0*/  SYNCS.PHASECHK.TRANS64.TRYWAIT P0, [R10+URZ+0x22840], R20 ;  /* 0x022840140a0075a7 */ /* 0x000e24000800017f */
[----:B0-----:R-:W-:Y:S05]  /*ffe0*/  @!P0 BRA `(.L_x_14185) ;  /* 0x0000003800fc8947 */ /* 0x001fea0003800000 */
.L_x_14277:
[----:B------:R-:W-:Y:S05]  /*fff0*/  BSYNC B1 ;  /* 0x0000000000017941 */ /* 0x000fea0003800000 */
.L_x_14184:
        /* <DEDUP_REMOVED lines=14> */
[----:B------:R-:W-:Y:S02]  /*100e0*/  IMAD R6, R18, UR5, R7 ;  /* 0x0000000512067c24 */ /* 0x000fe4000f8e0207 */
        /* <DEDUP_REMOVED lines=35> */
[----:B---3--:R1:W-:Y:S04]  /*10320*/  LDGSTS.E.BYPASS.LTC128B.128 [R7+0x1e400], desc[UR48][R2.64], !P1 ;  /* 0x1e40000002077fae */ /* 0x0083e8000c901d70 */
.L_x_14291:
        /* <DEDUP_REMOVED lines=8> */
.L_x_14187:
        /* <DEDUP_REMOVED lines=11> */
.L_x_14188:
[----:B------:R1:W-:Y:S01]  /*10460*/  SYNCS.ARRIVE.TRANS64.A1T0 RZ, [R10+URZ+0x22830], RZ ;  /* 0x022830ff0aff79a7 */ /* 0x0003e2000810003f */
[----:B------:R-:W-:Y:S05]  /*10470*/  @!P3 BRA `(.L_x_14189) ;  /* 0x000000000004b947 */ /* 0x000fea0003800000 */
[----:B------:R-:W-:Y:S01]  /*10480*/  BPT.TRAP 0x1 ;  /* 0x000000040000795c */ /* 0x000fe20000300000 */
.L_x_14189:
[----:B------:R-:W2:Y:S01]  /*10490*/  SYNCS.PHASECHK.TRANS64.TRYWAIT P0, [R10+URZ+0x22860], R20 ;  /* 0x022860140a0075a7 */ /* 0x000ea2000800017f */
[----:B------:R-:W-:Y:S04]  /*104a0*/  BSSY B1, `(.L_x_14190) ;  /* 0x0000002000017945 */ /* 0x000fe80003800000 */
[----:B--2---:R-:W-:Y:S05]  /*104b0*/  @!P0 BRA `(.L_x_14191) ;  /* 0x0000003c007c8947 */ /* 0x004fea0003800000 */
.L_x_14292:
[----:B------:R-:W-:Y:S05]  /*104c0*/  BSYNC B1 ;  /* 0x0000000000017941 */ /* 0x000fea0003800000 */
.L_x_14190:
[----:B------:R-:W-:Y:S01]  /*104d0*/  ULDC.64 UR4, c[0x0][0x328] ;  /* 0x0000ca0000047ab9 */ /* 0x000fe20000000a00 */
[----:B------:R-:W-:Y:S01]  /*104e0*/  LOP3.LUT P5, RZ, R23, 0x10, RZ, 0xc0, !PT ;  /* 0x0000001017ff7812 */ /* 0x000fe200078ac0ff */
[----:B------:R-:W-:Y:S01]  /*104f0*/  IMAD R2, R9, UR4, RZ ;  /* 0x0000000409027c24 */ /* 0x000fe2000f8e02ff */
[C---:B------:R-:W-:Y:S01]  /*10500*/  LOP3.LUT P4, RZ, R23.reuse, 0x8, RZ, 0xc0, !PT ;  /* 0x0000000817ff7812 */ /* 0x040fe2000788c0ff */
[----:B0-2---:R-:W-:Y:S01]  /*10510*/  IMAD R20, R24, 0x6000, R29 ;  /* 0x0000600018147824 */ /* 0x005fe200078e021d */
        /* <DEDUP_REMOVED lines=22> */
[----:B------:R-:W2:Y:S04]  /*10680*/  SHFL.IDX PT, R3, R25, RZ, 0x181f ;  /* 0x00181fff19037589 */ /* 0x000ea800000e0000 */
[----:B------:R-:W-:Y:S04]  /*10690*/  SHFL.IDX PT, R4, R25, 0x1, 0x181f ;  /* 0x00381f0019047f89 */ /* 0x000fe800000e0000 */
[----:B------:R-:W-:Y:S04]  /*106a0*/  SHFL.IDX PT, R8, R17, 0x2, 0x181f ;  /* 0x00581f0011087f89 */ /* 0x000fe800000e0000 */
[----:B------:R-:W-:Y:S01]  /*106b0*/  SHFL.IDX PT, R5, R25, 0x3, 0x181f ;  /* 0x00781f0019057f89 */ /* 0x000fe200000e0000 */
[----:B0-----:R-:W-:-:S03]  /*106c0*/  IADD3 R2, P0, R14, R0, RZ ;  /* 0x000000000e027210 */ /* 0x001fc60007f1e0ff */
[----:B------:R-:W0:Y:S02]  /*106d0*/  SHFL.IDX PT, R14, R17, 0x1, 0x181f ;  /* 0x00381f00110e7f89 */ /* 0x000e2400000e0000 */
[----:B--2---:R-:W-:-:S05]  /*106e0*/  IMAD.X R3, RZ, RZ, R3, P0 ;  /* 0x000000ffff037224 */ /* 0x004fca00000e0603 */
[----:B------:R-:W-:Y:S04]  /*106f0*/  LDGSTS.E.BYPASS.LTC128B.128 [R20+0x400], desc[UR48][R2.64], !P5 ;  /* 0x0040000002147fae */ /* 0x000fe8000e901d70 */
[----:B------:R-:W-:Y:S04]  /*10700*/  LDGSTS.E.BYPASS.LTC128B.128 [R20+0x3400], desc[UR48][R2.64+0x80], !P4 ;  /* 0x0340008002147fae */ /* 0x000fe8000e101d70 */
[----:B------:R-:W-:Y:S04]  /*10710*/  LDGSTS.E.BYPASS.LTC128B.128 [R20+0x6400], desc[UR48][R2.64+0x100], !P3 ;  /* 0x0640010002147fae */ /* 0x000fe8000d901d70 */
[----:B------:R2:W-:Y:S01]  /*10720*/  LDGSTS.E.BYPASS.LTC128B.128 [R20+0x9400], desc[UR48][R2.64+0x180], !P1 ;  /* 0x0940018002147fae */ /* 0x0005e2000c901d70 */
[----:B0-----:R-:W-:-:S03]  /*10730*/  IADD3 R6, P0, R14, R0, RZ ;  /* 0x000000000e067210 */ /* 0x001fc60007f1e0ff */
[----:B------:R-:W-:Y:S01]  /*10740*/  SHFL.IDX PT, R14, R17, 0x3, 0x181f ;  /* 0x00781f00110e7f89 */ /* 0x000fe200000e0000 */
[----:B------:R-:W-:-:S03]  /*10750*/  IADD3.X R7, RZ, R4, RZ, P0, !PT ;  /* 0x00000004ff077210 */ /* 0x000fc600007fe4ff */
[----:B------:R-:W0:Y:S01]  /*10760*/  SHFL.IDX PT, R4, R25, 0x2, 0x181f ;  /* 0x00581f0019047f89 */ /* 0x000e2200000e0000 */
[----:B------:R-:W-:-:S03]  /*10770*/  IADD3 R8, P0, R8, R0, RZ ;  /* 0x0000000008087210 */ /* 0x000fc60007f1e0ff */
[----:B--2---:R-:W-:Y:S04]  /*10780*/  SHFL.IDX PT, R3, R25, 0x4, 0x181f ;  /* 0x00981f0019037f89 */ /* 0x004fe800000e0000 */
        /* <DEDUP_REMOVED lines=24> */
.L_x_14306:
        /* <DEDUP_REMOVED lines=11> */
.L_x_14193:
        /* <DEDUP_REMOVED lines=11> */
.L_x_14194:
[----:B------:R0:W-:Y:S01]  /*10a70*/  SYNCS.ARRIVE.TRANS64.A1T0 RZ, [R10+URZ+0x22850], RZ ;  /* 0x022850ff0aff79a7 */ /* 0x0001e2000810003f */
[----:B------:R-:W-:Y:S05]  /*10a80*/  @P2 BRA `(.L_x_14195) ;  /* 0xfffffff000942947 */ /* 0x000fea000383ffff */
.L_x_14182:
[----:B------:R-:W-:Y:S05]  /*10a90*/  BSYNC B0 ;  /* 0x0000000000007941 */ /* 0x000fea0003800000 */
.L_x_14181:
[----:B------:R-:W2:Y:S01]  /*10aa0*/  S2R R2, SR_TID.X ;  /* 0x0000000000027919 */ /* 0x000ea20000002100 */
[----:B------:R-:W-:Y:S01]  /*10ab0*/  IADD3 R24, R24, 0x1, RZ ;  /* 0x0000000118187810 */ /* 0x000fe20007ffe0ff */
[----:B------:R-:W-:Y:S03]  /*10ac0*/  BSSY B0, `(.L_x_14196) ;  /* 0x0000012000007945 */ /* 0x000fe60003800000 */
[----:B------:R-:W-:-:S04]  /*10ad0*/  ISETP.NE.AND P0, PT, R24, 0x2, PT ;  /* 0x000000021800780c */ /* 0x000fc80003f05270 */
[----:B------:R-:W-:Y:S02]  /*10ae0*/  SEL R5, RZ, 0x1, P0 ;  /* 0x00000001ff057807 */ /* 0x000fe40000000000 */
        /* <DEDUP_REMOVED lines=14> */
[----:B---3--:R-:W-:-:S07]  /*10bd0*/  IADD3 R16, R0, UR37, R9 ;  /* 0x0000002500107c10 */ /* 0x008fce000fffe009 */
.L_x_14197:
[----:B------:R-:W-:Y:S05]  /*10be0*/  BSYNC B0 ;  /* 0x0000000000007941 */ /* 0x000fea0003800000 */
.L_x_14196:
[----:B------:R-:W-:Y:S02]  /*10bf0*/  SEL R24, R24, RZ, P0 ;  /* 0x000000ff18187207 */ /* 0x000fe40000000000 */
[----:B------:R-:W-:-:S07]  /*10c00*/  LOP3.LUT R26, R26, R5, RZ, 0x3c, !PT ;  /* 0x000000051a1a7212 */ /* 0x000fce00078e3cff */
.L_x_14156:
[----:B------:R-:W-:Y:S05]  /*10c10*/  BSYNC B7 ;  /* 0x0000000000077941 */ /* 0x000fea0003800000 */
.L_x_14154:
        /* <DEDUP_REMOVED lines=8> */
[----:B------:R4:W2:Y:S01]  /*10ca0*/  LDS.128 R16, [R22+0x228d0] ;  /* 0x0228d00016107984 */ /* 0x0008a20000000c00 */
[----:B------:R-:W-:Y:S06]  /*10cb0*/  BAR.ARV 0x4, 0x180 ;  /* 0x0106000000007b1d */ /* 0x000fec0000002000 */
[----:B------:R-:W-:Y:S05]  /*10cc0*/  BRA `(.L_x_14199) ;  /* 0x0000000800cc7947 */ /* 0x000fea0003800000 */
.L_x_14198:
        /* <DEDUP_REMOVED lines=8> */
[----:B------:R-:W2:Y:S02]  /*10d50*/  @!P1 LDC.64 R2, c[0x0][0xc80] ;  /* 0x00032000ff029b82 */ /* 0x000ea40000000a00 */
[----:B--2---:R-:W-:-:S06]  /*10d60*/  @!P1 IMAD.WIDE R2, R5, 0x4, R2 ;  /* 0x0000000405029825 */ /* 0x004fcc00078e0202 */
        /* <DEDUP_REMOVED lines=10> */
[----:B------:R-:W2:Y:S02]  /*10e10*/  SHFL.UP PT, R14, R5, 0x1, RZ ;  /* 0x04200000050e7989 */ /* 0x000ea400000e00ff */
[----:B--2---:R-:W-:-:S05]  /*10e20*/  SEL R6, R14, RZ, P1 ;  /* 0x000000ff0e067207 */ /* 0x004fca0000800000 */
[----:B------:R-:W-:-:S05]  /*10e30*/  IMAD.IADD R6, R5, 0x1, R6 ;  /* 0x0000000105067824 */ /* 0x000fca00078e0206 */
[----:B------:R-:W2:Y:S02]  /*10e40*/  SHFL.UP PT, R14, R6, 0x2, RZ ;  /* 0x04400000060e7989 */ /* 0x000ea400000e00ff */
[----:B--2---:R-:W-:-:S05]  /*10e50*/  SEL R7, R14, RZ, P2 ;  /* 0x000000ff0e077207 */ /* 0x004fca0001000000 */
[----:B------:R-:W-:-:S05]  /*10e60*/  IMAD.IADD R7, R6, 0x1, R7 ;  /* 0x0000000106077824 */ /* 0x000fca00078e0207 */
[----:B------:R-:W2:Y:S02]  /*10e70*/  SHFL.UP PT, R14, R7, 0x4, RZ ;  /* 0x04800000070e7989 */ /* 0x000ea400000e00ff */
[----:B--2---:R-:W-:-:S04]  /*10e80*/  SEL R2, R14, RZ, P3 ;  /* 0x000000ff0e027207 */ /* 0x004fc80001800000 */
[----:B------:R-:W-:-:S05]  /*10e90*/  IADD3 R2, R7, R2, RZ ;  /* 0x0000000207027210 */ /* 0x000fca0007ffe0ff */
[----:B------:R-:W2:Y:S02]  /*10ea0*/  SHFL.UP PT, R14, R2, 0x8, RZ ;  /* 0x05000000020e7989 */ /* 0x000ea400000e00ff */
[----:B--2---:R-:W-:-:S05]  /*10eb0*/  SEL R3, R14, RZ, P4 ;  /* 0x000000ff0e037207 */ /* 0x004fca0002000000 */
[----:B------:R-:W-:-:S05]  /*10ec0*/  IMAD.IADD R3, R2, 0x1, R3 ;  /* 0x0000000102037824 */ /* 0x000fca00078e0203 */
[----:B------:R-:W2:Y:S02]  /*10ed0*/  SHFL.UP PT, R14, R3, 0x10, RZ ;  /* 0x06000000030e7989 */ /* 0x000ea400000e00ff */
[----:B--2---:R-:W-:-:S05]  /*10ee0*/  SEL R6, R14, RZ, P5 ;  /* 0x000000ff0e067207 */ /* 0x004fca0002800000 */
[----:B------:R-:W-:-:S05]  /*10ef0*/  IMAD.IADD R6, R3, 0x1, R6 ;  /* 0x0000000103067824 */ /* 0x000fca00078e0206 */
[----:B------:R2:W3:Y:S02]  /*10f00*/  SHFL.IDX PT, R14, R6, 0x1f, 0x1f ;  /* 0x03e01f00060e7f89 */ /* 0x0004e400000e0000 */
.L_x_14316:
[----:B------:R-:W-:Y:S02]  /*10f10*/  ULDC UR4, c[0x0][0xc38] ;  /* 0x00030e0000047ab9 */ /* 0x000fe40000000800 */
[----:B------:R-:W-:-:S04]  /*10f20*/  IMAD.U32 R7, RZ, RZ, UR4 ;  /* 0x00000004ff077e24 */ /* 0x000fc8000f8e00ff */
[----:B---3--:R-:W-:-:S04]  /*10f30*/  IMAD R14, R14, R7, RZ ;  /* 0x000000070e0e7224 */ /* 0x008fc800078e02ff */
[----:B------:R-:W-:-:S05]  /*10f40*/  IMAD.IADD R9, R4, 0x1, R14 ;  /* 0x0000000104097824 */ /* 0x000fca00078e020e */
[----:B------:R-:W-:-:S13]  /*10f50*/  ISETP.GT.AND P6, PT, R9, R0, PT ;  /* 0x000000000900720c */ /* 0x000fda0003fc4270 */
[----:B------:R-:W-:Y:S05]  /*10f60*/  @P6 BRA `(.L_x_14201) ;  /* 0x00000000009c6947 */ /* 0x000fea0003800000 */
.L_x_14206:
[----:B------:R-:W3:Y:S01]  /*10f70*/  LDC R2, c[0x0][0xc3c] ;  /* 0x00030f00ff027b82 */ /* 0x000ee20000000800 */
[----:B------:R-:W-:-:S05]  /*10f80*/  VIADD R19, R19, 0x1f ;  /* 0x0000001f13137836 */ /* 0x000fca0000000000 */
[----:B---3--:R-:W-:-:S13]  /*10f90*/  ISETP.GE.AND P6, PT, R19, R2, PT ;  /* 0x000000021300720c */ /* 0x008fda0003fc6270 */
[----:B------:R-:W-:Y:S05]  /*10fa0*/  @P6 BRA `(.L_x_14202) ;  /* 0x0000000400d06947 */ /* 0x000fea0003800000 */
[----:B------:R-:W3:Y:S01]  /*10fb0*/  S2R R3, SR_TID.X ;  /* 0x0000000000037919 */ /* 0x000ee20000002100 */
[----:B------:R-:W-:Y:S01]  /*10fc0*/  BSSY B0, `(.L_x_14203) ;  /* 0x0000009000007945 */ /* 0x000fe20003800000 */
[----:B------:R-:W-:Y:S02]  /*10fd0*/  MOV R5, RZ ;  /* 0x000000ff00057202 */ /* 0x000fe40000000f00 */
[----:B---3--:R-:W-:-:S05]  /*10fe0*/  LOP3.LUT R3, R3, 0x1f, RZ, 0xc0, !PT ;  /* 0x0000001f03037812 */ /* 0x008fca00078ec0ff */
[----:B------:R-:W-:-:S05]  /*10ff0*/  IMAD.IADD R7, R19, 0x1, R3 ;  /* 0x0000000113077824 */ /* 0x000fca00078e0203 */
[----:B------:R-:W-:-:S13]  /*11000*/  ISETP.GE.OR P6, PT, R7, R2, !P0 ;  /* 0x000000020700720c */ /* 0x000fda00047c6670 */
[----:B------:R-:W-:Y:S05]  /*11010*/  @P6 BRA `(.L_x_14204) ;  /* 0x00000000000c6947 */ /* 0x000fea0003800000 */
[----:B------:R-:W3:Y:S02]  /*11020*/  LDC.64 R2, c[0x0][0xc80] ;  /* 0x00032000ff027b82 */ /* 0x000ee40000000a00 */
[----:B---3--:R-:W-:-:S05]  /*11030*/  IMAD.WIDE R2, R7, 0x4, R2 ;  /* 0x0000000407027825 */ /* 0x008fca00078e0202 */
[----:B------:R3:W5:Y:S02]  /*11040*/  LDG.E R5, desc[UR48][R2.64] ;  /* 0x0000003002057981 */ /* 0x000764000c1e1900 */
.L_x_14204:
[----:B------:R-:W-:Y:S05]  /*11050*/  BSYNC B0 ;  /* 0x0000000000007941 */ /* 0x000fea0003800000 */
.L_x_14203:
        /* <DEDUP_REMOVED lines=18> */
.L_x_14324:
[----:B------:R-:W-:Y:S02]  /*11180*/  ULDC UR4, c[0x0][0xc38] ;  /* 0x00030e0000047ab9 */ /* 0x000fe40000000800 */
[----:B------:R-:W-:-:S04]  /*11190*/  IMAD.U32 R7, RZ, RZ, UR4 ;  /* 0x00000004ff077e24 */ /* 0x000fc8000f8e00ff */
[----:B---3--:R-:W-:-:S05]  /*111a0*/  IMAD R14, R14, R7, RZ ;  /* 0x000000070e0e7224 */ /* 0x008fca00078e02ff */
[----:B------:R-:W-:-:S04]  /*111b0*/  IADD3 R9, R14, R9, RZ ;  /* 0x000000090e097210 */ /* 0x000fc80007ffe0ff */
[----:B------:R-:W-:-:S13]  /*111c0*/  ISETP.GT.AND P6, PT, R9, R0, PT ;  /* 0x000000000900720c */ /* 0x000fda0003fc4270 */
[----:B------:R-:W-:Y:S05]  /*111d0*/  @!P6 BRA `(.L_x_14206) ;  /* 0xfffffffc0064e947 */ /* 0x000fea000383ffff */
.L_x_14201:
        /* <DEDUP_REMOVED lines=8> */
.L_x_14328:
[----:B------:R-:W-:Y:S01]  /*11260*/  ISETP.NE.AND P0, PT, R2, RZ, PT ;  /* 0x000000ff0200720c */ /* 0x000fe20003f05270 */
[----:B------:R-:W-:-:S12]  /*11270*/  IMAD.MOV.U32 R14, RZ, RZ, RZ ;  /* 0x000000ffff0e7224 */ /* 0x000fd800078e00ff */
[----:B------:R-:W-:Y:S05]  /*11280*/  @!P0 BRA `(.L_x_14208) ;  /* 0x0000000000108947 */ /* 0x000fea0003800000 */
[----:B------:R-:W-:Y:S01]  /*11290*/  UMOV UR4, 0xffffffff ;  /* 0xffffffff00047882 */ /* 0x000fe20000000000 */
[----:B------:R-:W-:Y:S02]  /*112a0*/  VIADD R12, R4, 0xffffffff ;  /* 0xffffffff040c7836 */ /* 0x000fe40000000000 */
[----:B------:R-:W-:Y:S05]  /*112b0*/  BRA.DIV UR4, `(.L_x_14209) ;  /* 0x0000004204047947 */ /* 0x000fea000b800000 */
[----:B------:R0:W0:Y:S02]  /*112c0*/  SHFL.IDX PT, R14, R6, R12, 0x1f ;  /* 0x00001f0c060e7589 */ /* 0x00002400000e0000 */
.L_x_14208:
[----:B------:R-:W5:Y:S01]  /*112d0*/  LDC.64 R2, c[0x0][0xc90] ;  /* 0x00032400ff027b82 */ /* 0x000f620000000a00 */
[----:B------:R-:W-:-:S04]  /*112e0*/  IMAD.IADD R19, R4, 0x1, R19 ;  /* 0x0000000104137824 */ /* 0x000fc800078e0213 */
[----:B-----5:R-:W-:-:S05]  /*112f0*/  IMAD.WIDE R2, R19, 0x4, R2 ;  /* 0x0000000413027825 */ /* 0x020fca00078e0202 */
[----:B0-2---:R0:W3:Y:S01]  /*11300*/  LDG.E R6, desc[UR48][R2.64] ;  /* 0x0000003002067981 */ /* 0x0050e2000c1e1900 */
[----:B------:R-:W-:Y:S01]  /*11310*/  IMAD R16, R14, R7, R16 ;  /* 0x000000070e107224 */ /* 0x000fe200078e0210 */
[----:B0-----:R-:W-:Y:S01]  /*11320*/  MOV R2, RZ ;  /* 0x000000ff00027202 */ /* 0x001fe20000000f00 */
[----:B---34-:R-:W-:-:S05]  /*11330*/  IMAD R4, R5, R6, RZ ;  /* 0x0000000605047224 */ /* 0x018fca00078e02ff */
[----:B------:R-:W-:-:S04]  /*11340*/  IABS R8, R4 ;  /* 0x0000000400087213 */ /* 0x000fc80000000000 */
[----:B-1----:R-:W0:Y:S08]  /*11350*/  I2F.RP R10, R8 ;  /* 0x00000008000a7306 */ /* 0x002e300000209400 */
        /* <DEDUP_REMOVED lines=23> */
[----:B------:R-:W-:-:S03]  /*114d0*/  IMAD.MOV R2, RZ, RZ, -R2 ;  /* 0x000000ffff027224 */ /* 0x000fc600078e0a02 */
        /* <DEDUP_REMOVED lines=33> */
.L_x_14202:
[----:B------:R-:W-:Y:S01]  /*116f0*/  UMOV UR4, URZ ;  /* 0x0000003f00047c82 */ /* 0x000fe20008000000 */
[----:B------:R-:W-:Y:S01]  /*11700*/  UMOV UR5, URZ ;  /* 0x0000003f00057c82 */ /* 0x000fe20008000000 */
[----:B------:R-:W-:Y:S01]  /*11710*/  ULDC UR6, c[0x0][0xc3c] ;  /* 0x00030f0000067ab9 */ /* 0x000fe20000000800 */
[----:B------:R-:W-:Y:S01]  /*11720*/  IMAD.MOV.U32 R16, RZ, RZ, R0 ;  /* 0x000000ffff107224 */ /* 0x000fe200078e0000 */
[----:B------:R-:W-:Y:S01]  /*11730*/  MOV R17, UR4 ;  /* 0x0000000400117c02 */ /* 0x000fe20008000f00 */
[----:B------:R-:W-:Y:S02]  /*11740*/  IMAD.U32 R18, RZ, RZ, UR5 ;  /* 0x00000005ff127e24 */ /* 0x000fe4000f8e00ff */
[----:B------:R-:W-:-:S07]  /*11750*/  IMAD.U32 R19, RZ, RZ, UR6 ;  /* 0x00000006ff137e24 */ /* 0x000fce000f8e00ff */
.L_x_14210:
[----:B------:R-:W3:Y:S01]  /*11760*/  S2R R0, SR_TID.X ;  /* 0x0000000000007919 */ /* 0x000ee20000002100 */
        /* <DEDUP_REMOVED lines=9> */
.L_x_14199:
[----:B------:R-:W-:Y:S02]  /*11800*/  ULDC UR4, c[0x0][0xc3c] ;  /* 0x00030f0000047ab9 */ /* 0x000fe40000000800 */
[----:B--2---:R-:W-:-:S13]  /*11810*/  ISETP.GE.AND P0, PT, R19, UR4, PT ;  /* 0x0000000413007c0c */ /* 0x004fda000bf06270 */
[----:B------:R-:W-:Y:S05]  /*11820*/  @!P0 BRA `(.L_x_14211) ;  /* 0xffffffb8004c8947 */ /* 0x000fea000383ffff */
[----:B------:R-:W-:Y:S05]  /*11830*/  BSYNC B8 ;  /* 0x0000000000087941 */ /* 0x000fea0003800000 */
.L_x_14150:
[----:B-1----:R-:W2:Y:S01]  /*11840*/  LDL.LU R0, [R1+0x24] ;  /* 0x0000240001007983 */ /* 0x002ea20000300800 */
        /* <DEDUP_REMOVED lines=11> */
.L_x_14331:
[----:B------:R-:W-:Y:S05]  /*11900*/  BSYNC B0 ;  /* 0x0000000000007941 */ /* 0x000fea0003800000 */
.L_x_14212:
[----:B------:R-:W-:-:S03]  /*11910*/  UMOV UR4, 0xffffffff ;  /* 0xffffffff00047882 */ /* 0x000fc60000000000 */
[----:B------:R-:W-:Y:S05]  /*11920*/  BRA.DIV UR4, `(.L_x_14214) ;  /* 0x0000003a04a07947 */ /* 0x000fea000b800000 */
[----:B-1----:R-:W1:Y:S02]  /*11930*/  S2R R0, SR_TID.X ;  /* 0x0000000000007919 */ /* 0x002e640000002100 */
[----:B-1----:R-:W-:-:S04]  /*11940*/  SHF.R.U32.HI R0, RZ, 0x5, R0 ;  /* 0x00000005ff007819 */ /* 0x002fc80000011600 */
[----:B------:R-:W-:-:S05]  /*11950*/  LOP3.LUT R0, R0, 0x3, RZ, 0xc0, !PT ;  /* 0x0000000300007812 */ /* 0x000fca00078ec0ff */
[----:B------:R1:W2:Y:S02]  /*11960*/  SHFL.IDX PT, R14, R0, RZ, 0x1f ;  /* 0x00001fff000e7589 */ /* 0x0002a400000e0000 */
.L_x_14334:
[----:B--2---:R-:W-:Y:S01]  /*11970*/  ISETP.NE.AND P0, PT, R14, RZ, PT ;  /* 0x000000ff0e00720c */ /* 0x004fe20003f05270 */
[----:B------:R-:W-:-:S12]  /*11980*/  BSSY B0, `(.L_x_14215) ;  /* 0x0000024000007945 */ /* 0x000fd80003800000 */
[----:B------:R-:W-:Y:S05]  /*11990*/  @P0 BRA `(.L_x_14216) ;  /* 0x0000000000880947 */ /* 0x000fea0003800000 */
[----:B------:R-:W-:-:S03]  /*119a0*/  UMOV UR4, 0xffffffff ;  /* 0xffffffff00047882 */ /* 0x000fc60000000000 */
[----:B------:R-:W-:Y:S05]  /*119b0*/  BRA.DIV UR4, `(.L_x_14217) ;  /* 0x0000003a04b07947 */ /* 0x000fea000b800000 */
[----:B------:R-:W-:-:S13]  /*119c0*/  ELECT P6, URZ, PT ;  /* 0x00000000003f782f */ /* 0x000fda00038c0000 */
.L_x_14337:
[----:B------:R-:W-:Y:S05]  /*119d0*/  @!P6 BRA `(.L_x_14216) ;  /* 0x000000000078e947 */ /* 0x000fea0003800000 */
[----:B------:R-:W-:-:S06]  /*119e0*/  ULOP3.LUT UR4, UR39, 0x2, URZ, 0xfc, !UPT ;  /* 0x0000000227047892 */ /* 0x000fcc000f8efc3f */
[----:B-1----:R-:W-:-:S05]  /*119f0*/  IMAD.U32 R0, RZ, RZ, UR4 ;  /* 0x00000004ff007e24 */ /* 0x002fca000f8e00ff */
[----:B------:R-:W-:-:S13]  /*11a00*/  ISETP.NE.AND P0, PT, R0, 0x3, PT ;  /* 0x000000030000780c */ /* 0x000fda0003f05270 */
[----:B------:R-:W-:Y:S05]  /*11a10*/  @!P0 BRA `(.L_x_14218) ;  /* 0x0000000000048947 */ /* 0x000fea0003800000 */
[----:B------:R-:W-:Y:S01]  /*11a20*/  BPT.TRAP 0x1 ;  /* 0x000000040000795c */ /* 0x000fe20000300000 */
.L_x_14218:
[----:B------:R-:W-:Y:S01]  /*11a30*/  IMAD R5, R24, 0x8, R7 ;  /* 0x0000000818057824 */ /* 0x000fe200078e0207 */
[----:B------:R-:W-:Y:S02]  /*11a40*/  SHF.L.U32 R0, R26, 0x1f, RZ ;  /* 0x0000001f1a007819 */ /* 0x000fe400000006ff */
[----:B------:R-:W-:Y:S02]  /*11a50*/  IADD3 R24, R24, 0x1, RZ ;  /* 0x0000000118187810 */ /* 0x000fe40007ffe0ff */
[----:B------:R-:W1:Y:S02]  /*11a60*/  SYNCS.PHASECHK.TRANS64.TRYWAIT P1, [R5+URZ+0x22840], R0 ;  /* 0x02284000050075a7 */ /* 0x000e64000802017f */
[----:B------:R-:W-:-:S04]  /*11a70*/  ISETP.NE.AND P2, PT, R24, 0x2, PT ;  /* 0x000000021800780c */ /* 0x000fc80003f45270 */
[----:B------:R-:W-:Y:S01]  /*11a80*/  SEL R3, RZ, 0x1, P2 ;  /* 0x00000001ff037807 */ /* 0x000fe20001000000 */
[----:B-1----:R-:W-:Y:S08]  /*11a90*/  @!P1 BRA `(.L_x_14219) ;  /* 0x0000003800989947 */ /* 0x002ff00003800000 */
.L_x_14338:
[----:B------:R-:W-:Y:S02]  /*11aa0*/  SEL R24, R24, RZ, P2 ;  /* 0x000000ff18187207 */ /* 0x000fe40001000000 */
[----:B------:R-:W-:Y:S01]  /*11ab0*/  LOP3.LUT R2, R26, R3, RZ, 0x3c, !PT ;  /* 0x000000031a027212 */ /* 0x000fe200078e3cff */
[----:B------:R-:W-:Y:S06]  /*11ac0*/  @!P0 BRA `(.L_x_14220) ;  /* 0x0000000000048947 */ /* 0x000fec0003800000 */
[----:B------:R-:W-:Y:S01]  /*11ad0*/  BPT.TRAP 0x1 ;  /* 0x000000040000795c */ /* 0x000fe20000300000 */
.L_x_14220:
[----:B------:R-:W-:Y:S01]  /*11ae0*/  IMAD R3, R24, 0x8, R7 ;  /* 0x0000000818037824 */ /* 0x000fe200078e0207 */
[----:B------:R-:W-:-:S04]  /*11af0*/  SHF.L.U32 R2, R2, 0x1f, RZ ;  /* 0x0000001f02027819 */ /* 0x000fc800000006ff */
[----:B------:R-:W2:Y:S02]  /*11b00*/  SYNCS.PHASECHK.TRANS64.TRYWAIT P1, [R3+URZ+0x22840], R2 ;  /* 0x02284002030075a7 */ /* 0x000ea4000802017f */
[----:B--2---:R-:W-:Y:S05]  /*11b10*/  @!P1 BRA `(.L_x_14221) ;  /* 0x00000038008c9947 */ /* 0x004fea0003800000 */
.L_x_14339:
[----:B------:R-:W-:Y:S05]  /*11b20*/  @!P0 BRA `(.L_x_14222) ;  /* 0x0000000000048947 */ /* 0x000fea0003800000 */
[----:B------:R-:W-:Y:S01]  /*11b30*/  BPT.TRAP 0x1 ;  /* 0x000000040000795c */ /* 0x000fe20000300000 */
.L_x_14222:
[----:B------:R-:W5:Y:S02]  /*11b40*/  SYNCS.PHASECHK.TRANS64.TRYWAIT P1, [R5+URZ+0x22860], R0 ;  /* 0x02286000050075a7 */ /* 0x000f64000802017f */
[----:B-----5:R-:W-:Y:S05]  /*11b50*/  @!P1 BRA `(.L_x_14223) ;  /* 0x0000003800909947 */ /* 0x020fea0003800000 */
.L_x_14340:
[----:B------:R-:W-:Y:S05]  /*11b60*/  @!P0 BRA `(.L_x_14224) ;  /* 0x0000000000048947 */ /* 0x000fea0003800000 */
[----:B------:R-:W-:Y:S01]  /*11b70*/  BPT.TRAP 0x1 ;  /* 0x000000040000795c */ /* 0x000fe20000300000 */
.L_x_14224:
[----:B------:R0:W0:Y:S02]  /*11b80*/  SYNCS.PHASECHK.TRANS64.TRYWAIT P0, [R3+URZ+0x22860], R2 ;  /* 0x02286002030075a7 */ /* 0x000024000800017f */
[----:B0-----:R-:W-:Y:S05]  /*11b90*/  @!P0 NANOSLEEP.SYNCS 0x989680 ;  /* 0x009896800000895d */ /* 0x001fea0003900000 */
[----:B------:R-:W0:Y:S02]  /*11ba0*/  @!P0 SYNCS.PHASECHK.TRANS64 P0, [R3+URZ+0x22860], R2 ;  /* 0x02286002030085a7 */ /* 0x000e24000800007f */
[----:B0-----:R-:W-:Y:S05]  /*11bb0*/  @!P0 BRA `(.L_x_14224) ;  /* 0xfffffffc00f08947 */ /* 0x001fea000383ffff */
.L_x_14216:
[----:B------:R-:W-:Y:S05]  /*11bc0*/  BSYNC B0 ;  /* 0x0000000000007941 */ /* 0x000fea0003800000 */
.L_x_14215:
[----:B------:R-:W-:Y:S05]  /*11bd0*/  EXIT ;  /* 0x000000000000794d */ /* 0x000fea0003800000 */
.L_x_14086:
[----:B0-----:R-:W-:-:S04]  /*11be0*/  IMAD.U32 R3, RZ, RZ, UR51 ;  /* 0x00000033ff037e24 */ /* 0x001fc8000f8e00ff */
[----:B------:R0:W1:Y:S03]  /*11bf0*/  SYNCS.PHASECHK.TRANS64.TRYWAIT P0, [R3+URZ+0x22800], R0 ;  /* 0x02280000030075a7 */ /* 0x000066000800017f */
[----:B-1----:R-:W-:Y:S05]  /*11c00*/  @!P0 NANOSLEEP.SYNCS 0x989680 ;  /* 0x009896800000895d */ /* 0x002fea0003900000 */
[----:B------:R-:W1:Y:S02]  /*11c10*/  @!P0 SYNCS.PHASECHK.TRANS64 P0, [R3+URZ+0x22800], R0 ;  /* 0x02280000030085a7 */ /* 0x000e64000800007f */
[----:B-1----:R-:W-:Y:S05]  /*11c20*/  @!P0 BRA `(.L_x_14086) ;  /* 0xfffffffc00ec8947 */ /* 0x002fea000383ffff */
[----:B------:R-:W-:Y:S05]  /*11c30*/  BRA `(.L_x_14225) ;  /* 0xfffffefc00947947 */ /* 0x000fea000383ffff */
.L_x_14090:
[----:B-1----:R-:W-:-:S04]  /*11c40*/  IMAD.U32 R3, RZ, RZ, UR22 ;  /* 0x00000016ff037e24 */ /* 0x002fc8000f8e00ff */
[----:B------:R1:W2:Y:S03]  /*11c50*/  SYNCS.PHASECHK.TRANS64.TRYWAIT P1, [R3+URZ+0x22830], R8 ;  /* 0x02283008030075a7 */ /* 0x0002a6000802017f */
[----:B--2---:R-:W-:Y:S05]  /*11c60*/  @!P1 NANOSLEEP.SYNCS 0x989680 ;  /* 0x009896800000995d */ /* 0x004fea0003900000 */
[----:B------:R-:W2:Y:S02]  /*11c70*/  @!P1 SYNCS.PHASECHK.TRANS64 P1, [R3+URZ+0x22830], R8 ;  /* 0x02283008030095a7 */ /* 0x000ea4000802007f */
[----:B--2---:R-:W-:Y:S05]  /*11c80*/  @!P1 BRA `(.L_x_14090) ;  /* 0xfffffffc00ec9947 */ /* 0x004fea000383ffff */
[----:B------:R-:W-:Y:S05]  /*11c90*/  BRA `(.L_x_14089) ;  /* 0xfffffefc00b87947 */ /* 0x000fea000383ffff */
.L_x_14095:
[----:B-1----:R-:W-:-:S04]  /*11ca0*/  IMAD.U32 R9, RZ, RZ, UR22 ;  /* 0x00000016ff097e24 */ /* 0x002fc8000f8e00ff */
[----:B------:R1:W2:Y:S03]  /*11cb0*/  SYNCS.PHASECHK.TRANS64.TRYWAIT P1, [R9+URZ+0x22850], R8 ;  /* 0x02285008090075a7 */ /* 0x0002a6000802017f */
[----:B--2---:R-:W-:Y:S05]  /*11cc0*/  @!P1 NANOSLEEP.SYNCS 0x989680 ;  /* 0x009896800000995d */ /* 0x004fea0003900000 */
[----:B------:R-:W2:Y:S02]  /*11cd0*/  @!P1 SYNCS.PHASECHK.TRANS64 P1, [R9+URZ+0x22850], R8 ;  /* 0x02285008090095a7 */ /* 0x000ea4000802007f */
[----:B--2---:R-:W-:Y:S05]  /*11ce0*/  @!P1 BRA `(.L_x_14095) ;  /* 0xfffffffc00ec9947 */ /* 0x004fea000383ffff */
[----:B------:R-:W-:Y:S05]  /*11cf0*/  BRA `(.L_x_14094) ;  /* 0xffffff1c003c7947 */ /* 0x000fea000383ffff */
.L_x_14101:
[----:B-1----:R-:W-:-:S04]  /*11d00*/  IMAD.U32 R0, RZ, RZ, UR25 ;  /* 0x00000019ff007e24 */ /* 0x002fc8000f8e00ff */
[----:B------:R1:W2:Y:S03]  /*11d10*/  SYNCS.PHASECHK.TRANS64.TRYWAIT P1, [R0+URZ+0x22830], R7 ;  /* 0x02283007000075a7 */ /* 0x0002a6000802017f */
[----:B--2---:R-:W-:Y:S05]  /*11d20*/  @!P1 NANOSLEEP.SYNCS 0x989680 ;  /* 0x009896800000995d */ /* 0x004fea0003900000 */
[----:B------:R-:W2:Y:S02]  /*11d30*/  @!P1 SYNCS.PHASECHK.TRANS64 P1, [R0+URZ+0x22830], R7 ;  /* 0x02283007000095a7 */ /* 0x000ea4000802007f */
[----:B--2---:R-:W-:Y:S05]  /*11d40*/  @!P1 BRA `(.L_x_14101) ;  /* 0xfffffffc00ec9947 */ /* 0x004fea000383ffff */
[----:B------:R-:W-:Y:S05]  /*11d50*/  BRA `(.L_x_14100) ;  /* 0xffffff20007c7947 */ /* 0x000fea000383ffff */
.L_x_14106:
[----:B-1----:R-:W-:-:S04]  /*11d60*/  IMAD.U32 R10, RZ, RZ, UR25 ;  /* 0x00000019ff0a7e24 */ /* 0x002fc8000f8e00ff */
[----:B------:R1:W2:Y:S03]  /*11d70*/  SYNCS.PHASECHK.TRANS64.TRYWAIT P1, [R10+URZ+0x22850], R7 ;  /* 0x022850070a0075a7 */ /* 0x0002a6000802017f */
[----:B--2---:R-:W-:Y:S05]  /*11d80*/  @!P1 NANOSLEEP.SYNCS 0x989680 ;  /* 0x009896800000995d */ /* 0x004fea0003900000 */
[----:B------:R-:W2:Y:S02]  /*11d90*/  @!P1 SYNCS.PHASECHK.TRANS64 P1, [R10+URZ+0x22850], R7 ;  /* 0x022850070a0095a7 */ /* 0x000ea4000802007f */
[----:B--2---:R-:W-:Y:S05]  /*11da0*/  @!P1 BRA `(.L_x_14106) ;  /* 0xfffffffc00ec9947 */ /* 0x004fea000383ffff */
[----:B------:R-:W-:Y:S05]  /*11db0*/  BRA `(.L_x_14105) ;  /* 0xffffff4800007947 */ /* 0x000fea000383ffff */
.L_x_14113:
[----:B-1----:R-:W-:-:S04]  /*11dc0*/  MOV R0, UR25 ;  /* 0x0000001900007c02 */ /* 0x002fc80008000f00 */
[----:B------:R1:W2:Y:S03]  /*11dd0*/  SYNCS.PHASECHK.TRANS64.TRYWAIT P1, [R0+URZ+0x22830], R7 ;  /* 0x02283007000075a7 */ /* 0x0002a6000802017f */
[----:B--2---:R-:W-:Y:S05]  /*11de0*/  @!P1 NANOSLEEP.SYNCS 0x989680 ;  /* 0x009896800000995d */ /* 0x004fea0003900000 */
[----:B------:R-:W2:Y:S02]  /*11df0*/  @!P1 SYNCS.PHASECHK.TRANS64 P1, [R0+URZ+0x22830], R7 ;  /* 0x02283007000095a7 */ /* 0x000ea4000802007f */
[----:B--2---:R-:W-:Y:S05]  /*11e00*/  @!P1 BRA `(.L_x_14113) ;  /* 0xfffffffc00ec9947 */ /* 0x004fea000383ffff */
[----:B------:R-:W-:Y:S05]  /*11e10*/  BRA `(.L_x_14112) ;  /* 0xffffff4c000c7947 */ /* 0x000fea000383ffff */
.L_x_14118:
[----:B-1----:R-:W-:-:S04]  /*11e20*/  IMAD.U32 R10, RZ, RZ, UR25 ;  /* 0x00000019ff0a7e24 */ /* 0x002fc8000f8e00ff */
[----:B------:R1:W2:Y:S03]  /*11e30*/  SYNCS.PHASECHK.TRANS64.TRYWAIT P1, [R10+URZ+0x22850], R7 ;  /* 0x022850070a0075a7 */ /* 0x0002a6000802017f */
[----:B--2---:R-:W-:Y:S05]  /*11e40*/  @!P1 NANOSLEEP.SYNCS 0x989680 ;  /* 0x009896800000995d */ /* 0x004fea0003900000 */
[----:B------:R-:W2:Y:S02]  /*11e50*/  @!P1 SYNCS.PHASECHK.TRANS64 P1, [R10+URZ+0x22850], R7 ;  /* 0x022850070a0095a7 */ /* 0x000ea4000802007f */
[----:B--2---:R-:W-:Y:S05]  /*11e60*/  @!P1 BRA `(.L_x_14118) ;  /* 0xfffffffc00ec9947 */ /* 0x004fea000383ffff */
[----:B------:R-:W-:Y:S05]  /*11e70*/  BRA `(.L_x_14117) ;  /* 0xffffff6800b07947 */ /* 0x000fea000383ffff */
.L_x_14162:
        /* <DEDUP_REMOVED lines=11> */
.L_x_14227:
[----:B------:R-:W-:Y:S05]  /*11f30*/  BSYNC B0 ;  /* 0x0000000000007941 */ /* 0x000fea0003800000 */
.L_x_14226:
[----:B------:R-:W-:Y:S05]  /*11f40*/  BRA `(.L_x_14228) ;  /* 0xffffffbc00907947 */ /* 0x000fea000383ffff */
.L_x_14165:
[----:B0-----:R0:W1:Y:S02]  /*11f50*/  SYNCS.PHASECHK.TRANS64.TRYWAIT P0, [R33+URZ+0x22840], R0 ;  /* 0x02284000210075a7 */ /* 0x001064000800017f */
[----:B-1----:R-:W-:Y:S05]  /*11f60*/  @!P0 NANOSLEEP.SYNCS 0x989680 ;  /* 0x009896800000895d */ /* 0x002fea0003900000 */
[----:B------:R-:W1:Y:S02]  /*11f70*/  @!P0 SYNCS.PHASECHK.TRANS64 P0, [R33+URZ+0x22840], R0 ;  /* 0x02284000210085a7 */ /* 0x000e64000800007f */
[----:B-1----:R-:W-:Y:S05]  /*11f80*/  @!P0 BRA `(.L_x_14165) ;  /* 0xfffffffc00f08947 */ /* 0x002fea000383ffff */
[----:B------:R-:W-:Y:S05]  /*11f90*/  BRA `(.L_x_14229) ;  /* 0xffffffc000447947 */ /* 0x000fea000383ffff */
.L_x_14166:
        /* <DEDUP_REMOVED lines=8> */
.L_x_14231:
[----:B------:R-:W-:Y:S05]  /*12020*/  BSYNC B0 ;  /* 0x0000000000007941 */ /* 0x000fea0003800000 */
.L_x_14230:
[----:B------:R-:W-:Y:S01]  /*12030*/  IMAD.MOV.U32 R13, RZ, RZ, R0 ;  /* 0x000000ffff0d7224 */ /* 0x000fe200078e0000 */
[----:B------:R-:W-:Y:S01]  /*12040*/  MOV R15, 0xffffffff ;  /* 0xffffffff000f7802 */ /* 0x000fe20000000f00 */
[----:B------:R-:W-:Y:S02]  /*12050*/  IMAD.MOV.U32 R12, RZ, RZ, RZ ;  /* 0x000000ffff0c7224 */ /* 0x000fe400078e00ff */
[----:B------:R-:W-:Y:S02]  /*12060*/  IMAD.MOV.U32 R11, RZ, RZ, 0x181f ;  /* 0x0000181fff0b7424 */ /* 0x000fe400078e00ff */
[----:B------:R-:W-:Y:S02]  /*12070*/  IMAD.MOV.U32 R2, RZ, RZ, R14 ;  /* 0x000000ffff027224 */ /* 0x000fe400078e000e */
[----:B------:R-:W-:-:S07]  /*12080*/  @P0 IMAD R7, R5, 0x2, R22 ;  /* 0x0000000205070824 */ /* 0x000fce00078e0216 */
[----:B------:R-:W-:Y:S05]  /*12090*/  WARPSYNC.COLLECTIVE R15, `(.L_x_14232) ;  /* 0x000000000f087348 */ /* 0x000fea0003c00000 */
[----:B------:R0:W1:Y:S02]  /*120a0*/  SHFL.IDX P6, R14, R13, R12, R11 ;  /* 0x0000000c0d0e7389 */ /* 0x00006400000c000b */
[----:B01----:R-:W-:Y:S01]  /*120b0*/  ENDCOLLECTIVE ;  /* 0x000000000000791b */ /* 0x003fe20003800000 */
.L_x_14232:
[----:B------:R-:W-:Y:S02]  /*120c0*/  IMAD.MOV.U32 R13, RZ, RZ, R4 ;  /* 0x000000ffff0d7224 */ /* 0x000fe400078e0004 */
[----:B------:R-:W-:Y:S02]  /*120d0*/  IMAD.MOV.U32 R12, RZ, RZ, 0x1 ;  /* 0x00000001ff0c7424 */ /* 0x000fe400078e00ff */
[----:B------:R-:W-:-:S07]  /*120e0*/  IMAD.MOV.U32 R3, RZ, RZ, R14 ;  /* 0x000000ffff037224 */ /* 0x000fce00078e000e */
[----:B------:R-:W-:Y:S05]  /*120f0*/  WARPSYNC.COLLECTIVE R15, `(.L_x_14233) ;  /* 0x000000000f087348 */ /* 0x000fea0003c00000 */
[----:B------:R0:W1:Y:S02]  /*12100*/  SHFL.IDX P6, R14, R13, R12, R11 ;  /* 0x0000000c0d0e7389 */ /* 0x00006400000c000b */
[----:B01----:R-:W-:Y:S01]  /*12110*/  ENDCOLLECTIVE ;  /* 0x000000000000791b */ /* 0x003fe20003800000 */
.L_x_14233:
        /* <DEDUP_REMOVED lines=15> */
.L_x_14234:
[----:B------:R-:W-:Y:S02]  /*12210*/  @P0 IMAD R7, R5, 0x2, R22 ;  /* 0x0000000205070824 */ /* 0x000fe400078e0216 */
[----:B------:R-:W-:Y:S02]  /*12220*/  IMAD.MOV.U32 R13, RZ, RZ, R4 ;  /* 0x000000ffff0d7224 */ /* 0x000fe400078e0004 */
[----:B------:R-:W-:Y:S02]  /*12230*/  IMAD.MOV.U32 R12, RZ, RZ, 0x2 ;  /* 0x00000002ff0c7424 */ /* 0x000fe400078e00ff */
[----:B------:R-:W-:-:S07]  /*12240*/  IMAD.MOV.U32 R3, RZ, RZ, R14 ;  /* 0x000000ffff037224 */ /* 0x000fce00078e000e */
[----:B------:R-:W-:Y:S05]  /*12250*/  WARPSYNC.COLLECTIVE R15, `(.L_x_14235) ;  /* 0x000000000f087348 */ /* 0x000fea0003c00000 */
[----:B------:R0:W1:Y:S02]  /*12260*/  SHFL.IDX P6, R14, R13, R12, R11 ;  /* 0x0000000c0d0e7389 */ /* 0x00006400000c000b */
[----:B01----:R-:W-:Y:S01]  /*12270*/  ENDCOLLECTIVE ;  /* 0x000000000000791b */ /* 0x003fe20003800000 */
.L_x_14235:
        /* <DEDUP_REMOVED lines=15> */
.L_x_14236:
[----:B------:R-:W-:Y:S02]  /*12370*/  @P0 IMAD R7, R5, 0x2, R22 ;  /* 0x0000000205070824 */ /* 0x000fe400078e0216 */
[----:B------:R-:W-:Y:S02]  /*12380*/  IMAD.MOV.U32 R13, RZ, RZ, R4 ;  /* 0x000000ffff0d7224 */ /* 0x000fe400078e0004 */
[----:B------:R-:W-:Y:S02]  /*12390*/  IMAD.MOV.U32 R12, RZ, RZ, 0x3 ;  /* 0x00000003ff0c7424 */ /* 0x000fe400078e00ff */
[----:B------:R-:W-:-:S07]  /*123a0*/  IMAD.MOV.U32 R3, RZ, RZ, R14 ;  /* 0x000000ffff037224 */ /* 0x000fce00078e000e */
[----:B------:R-:W-:Y:S05]  /*123b0*/  WARPSYNC.COLLECTIVE R15, `(.L_x_14237) ;  /* 0x000000000f087348 */ /* 0x000fea0003c00000 */
[----:B------:R0:W1:Y:S02]  /*123c0*/  SHFL.IDX P6, R14, R13, R12, R11 ;  /* 0x0000000c0d0e7389 */ /* 0x00006400000c000b */
[----:B01----:R-:W-:Y:S01]  /*123d0*/  ENDCOLLECTIVE ;  /* 0x000000000000791b */ /* 0x003fe20003800000 */
.L_x_14237:
        /* <DEDUP_REMOVED lines=15> */
.L_x_14238:
[----:B------:R-:W-:Y:S02]  /*124d0*/  @P0 IMAD R7, R5, 0x2, R22 ;  /* 0x0000000205070824 */ /* 0x000fe400078e0216 */
[----:B------:R-:W-:Y:S02]  /*124e0*/  IMAD.MOV.U32 R13, RZ, RZ, R4 ;  /* 0x000000ffff0d7224 */ /* 0x000fe400078e0004 */
[----:B------:R-:W-:Y:S02]  /*124f0*/  IMAD.MOV.U32 R12, RZ, RZ, 0x4 ;  /* 0x00000004ff0c7424 */ /* 0x000fe400078e00ff */
[----:B------:R-:W-:-:S07]  /*12500*/  IMAD.MOV.U32 R3, RZ, RZ, R14 ;  /* 0x000000ffff037224 */ /* 0x000fce00078e000e */
[----:B------:R-:W-:Y:S05]  /*12510*/  WARPSYNC.COLLECTIVE R15, `(.L_x_14239) ;  /* 0x000000000f087348 */ /* 0x000fea0003c00000 */
[----:B------:R0:W1:Y:S02]  /*12520*/  SHFL.IDX P6, R14, R13, R12, R11 ;  /* 0x0000000c0d0e7389 */ /* 0x00006400000c000b */
[----:B01----:R-:W-:Y:S01]  /*12530*/  ENDCOLLECTIVE ;  /* 0x000000000000791b */ /* 0x003fe20003800000 */
.L_x_14239:
        /* <DEDUP_REMOVED lines=15> */
.L_x_14240:
[----:B------:R-:W-:Y:S02]  /*12630*/  @P0 IMAD R7, R5, 0x2, R22 ;  /* 0x0000000205070824 */ /* 0x000fe400078e0216 */
[----:B------:R-:W-:Y:S02]  /*12640*/  IMAD.MOV.U32 R13, RZ, RZ, R4 ;  /* 0x000000ffff0d7224 */ /* 0x000fe400078e0004 */
[----:B------:R-:W-:Y:S02]  /*12650*/  IMAD.MOV.U32 R12, RZ, RZ, 0x5 ;  /* 0x00000005ff0c7424 */ /* 0x000fe400078e00ff */
[----:B------:R-:W-:-:S07]  /*12660*/  IMAD.MOV.U32 R3, RZ, RZ, R14 ;  /* 0x000000ffff037224 */ /* 0x000fce00078e000e */
[----:B------:R-:W-:Y:S05]  /*12670*/  WARPSYNC.COLLECTIVE R15, `(.L_x_14241) ;  /* 0x000000000f087348 */ /* 0x000fea0003c00000 */
[----:B------:R0:W1:Y:S02]  /*12680*/  SHFL.IDX P6, R14, R13, R12, R11 ;  /* 0x0000000c0d0e7389 */ /* 0x00006400000c000b */
[----:B01----:R-:W-:Y:S01]  /*12690*/  ENDCOLLECTIVE ;  /* 0x000000000000791b */ /* 0x003fe20003800000 */
.L_x_14241:
        /* <DEDUP_REMOVED lines=10> */
.L_x_14242:
[----:B------:R-:W-:Y:S01]  /*12740*/  @!PT LDS RZ, [RZ] ;  /* 0x00000000fffff984 */ /* 0x000fe20000000800 */
[----:B------:R-:W-:Y:S01]  /*12750*/  @!PT LDS RZ, [RZ] ;  /* 0x00000000fffff984 */ /* 0x000fe20000000800 */
[----:B------:R-:W-:Y:S01]  /*12760*/  @!PT LDS RZ, [RZ] ;  /* 0x00000000fffff984 */ /* 0x000fe20000000800 */
[----:B------:R0:W-:Y:S01]  /*12770*/  @P0 LDGSTS.E.BYPASS.LTC128B.128 [R7+0x1e400], desc[UR48][R2.64], !P2 ;  /* 0x1e40000002070fae */ /* 0x0001e2000d101d70 */
[----:B------:R-:W-:Y:S01]  /*12780*/  IMAD.MOV.U32 R0, RZ, RZ, R14 ;  /* 0x000000ffff007224 */ /* 0x000fe200078e000e */
[----:B------:R-:W-:Y:S06]  /*12790*/  BRA `(.L_x_14243) ;  /* 0xffffffbc00ac7947 */ /* 0x000fec000383ffff */
.L_x_14171:
        /* <DEDUP_REMOVED lines=9> */
.L_x_14244:
[C---:B------:R-:W-:Y:S01]  /*12830*/  VIADD R6, R17.reuse, 0x10 ;  /* 0x0000001011067836 */ /* 0x040fe20000000000 */
[----:B------:R-:W-:Y:S02]  /*12840*/  ISETP.GE.AND P0, PT, R17, R5, PT ;  /* 0x000000051100720c */ /* 0x000fe40003f06270 */
[----:B------:R-:W-:Y:S01]  /*12850*/  MOV R13, R0 ;  /* 0x00000000000d7202 */ /* 0x000fe20000000f00 */
[----:B------:R-:W-:-:S10]  /*12860*/  IMAD.MOV.U32 R2, RZ, RZ, R14 ;  /* 0x000000ffff027224 */ /* 0x000fd400078e000e */
[----:B------:R-:W-:Y:S05]  /*12870*/  WARPSYNC.COLLECTIVE R15, `(.L_x_14245) ;  /* 0x000000000f087348 */ /* 0x000fea0003c00000 */
[----:B------:R0:W1:Y:S02]  /*12880*/  SHFL.IDX P6, R14, R13, R12, R11 ;  /* 0x0000000c0d0e7389 */ /* 0x00006400000c000b */
[----:B01----:R-:W-:Y:S01]  /*12890*/  ENDCOLLECTIVE ;  /* 0x000000000000791b */ /* 0x003fe20003800000 */
.L_x_14245:
[----:B------:R-:W-:Y:S02]  /*128a0*/  IMAD.MOV.U32 R13, RZ, RZ, R4 ;  /* 0x000000ffff0d7224 */ /* 0x000fe400078e0004 */
[----:B------:R-:W-:Y:S02]  /*128b0*/  IMAD.MOV.U32 R12, RZ, RZ, 0x1 ;  /* 0x00000001ff0c7424 */ /* 0x000fe400078e00ff */
[----:B------:R-:W-:-:S07]  /*128c0*/  IMAD.MOV.U32 R3, RZ, RZ, R14 ;  /* 0x000000ffff037224 */ /* 0x000fce00078e000e */
[----:B------:R-:W-:Y:S05]  /*128d0*/  WARPSYNC.COLLECTIVE R15, `(.L_x_14246) ;  /* 0x000000000f087348 */ /* 0x000fea0003c00000 */
[----:B------:R0:W1:Y:S02]  /*128e0*/  SHFL.IDX P6, R14, R13, R12, R11 ;  /* 0x0000000c0d0e7389 */ /* 0x00006400000c000b */
[----:B01----:R-:W-:Y:S01]  /*128f0*/  ENDCOLLECTIVE ;  /* 0x000000000000791b */ /* 0x003fe20003800000 */
.L_x_14246:
        /* <DEDUP_REMOVED lines=15> */
.L_x_14247:
[----:B------:R-:W-:Y:S02]  /*129f0*/  IMAD.MOV.U32 R13, RZ, RZ, R4 ;  /* 0x000000ffff0d7224 */ /* 0x000fe400078e0004 */
[----:B------:R-:W-:Y:S02]  /*12a00*/  IMAD.MOV.U32 R12, RZ, RZ, 0x2 ;  /* 0x00000002ff0c7424 */ /* 0x000fe400078e00ff */
[----:B------:R-:W-:-:S07]  /*12a10*/  IMAD.MOV.U32 R3, RZ, RZ, R14 ;  /* 0x000000ffff037224 */ /* 0x000fce00078e000e */
[----:B------:R-:W-:Y:S05]  /*12a20*/  WARPSYNC.COLLECTIVE R15, `(.L_x_14248) ;  /* 0x000000000f087348 */ /* 0x000fea0003c00000 */
[----:B------:R0:W1:Y:S02]  /*12a30*/  SHFL.IDX P6, R14, R13, R12, R11 ;  /* 0x0000000c0d0e7389 */ /* 0x00006400000c000b */
[----:B01----:R-:W-:Y:S01]  /*12a40*/  ENDCOLLECTIVE ;  /* 0x000000000000791b */ /* 0x003fe20003800000 */
.L_x_14248:
        /* <DEDUP_REMOVED lines=16> */
.L_x_14249:
[----:B------:R-:W-:Y:S02]  /*12b50*/  IMAD.MOV.U32 R13, RZ, RZ, R4 ;  /* 0x000000ffff0d7224 */ /* 0x000fe400078e0004 */
[----:B------:R-:W-:Y:S02]  /*12b60*/  IMAD.MOV.U32 R12, RZ, RZ, 0x3 ;  /* 0x00000003ff0c7424 */ /* 0x000fe400078e00ff */
[----:B------:R-:W-:-:S07]  /*12b70*/  IMAD.MOV.U32 R3, RZ, RZ, R14 ;  /* 0x000000ffff037224 */ /* 0x000fce00078e000e */
[----:B------:R-:W-:Y:S05]  /*12b80*/  WARPSYNC.COLLECTIVE R15, `(.L_x_14250) ;  /* 0x000000000f087348 */ /* 0x000fea0003c00000 */
[----:B------:R0:W1:Y:S02]  /*12b90*/  SHFL.IDX P6, R14, R13, R12, R11 ;  /* 0x0000000c0d0e7389 */ /* 0x00006400000c000b */
[----:B01----:R-:W-:Y:S01]  /*12ba0*/  ENDCOLLECTIVE ;  /* 0x000000000000791b */ /* 0x003fe20003800000 */
.L_x_14250:
        /* <DEDUP_REMOVED lines=16> */
.L_x_14251:
[----:B------:R-:W-:Y:S02]  /*12cb0*/  IMAD.MOV.U32 R13, RZ, RZ, R4 ;  /* 0x000000ffff0d7224 */ /* 0x000fe400078e0004 */
[----:B------:R-:W-:Y:S02]  /*12cc0*/  IMAD.MOV.U32 R12, RZ, RZ, 0x4 ;  /* 0x00000004ff0c7424 */ /* 0x000fe400078e00ff */
[----:B------:R-:W-:-:S07]  /*12cd0*/  IMAD.MOV.U32 R3, RZ, RZ, R14 ;  /* 0x000000ffff037224 */ /* 0x000fce00078e000e */
[----:B------:R-:W-:Y:S05]  /*12ce0*/  WARPSYNC.COLLECTIVE R15, `(.L_x_14252) ;  /* 0x000000000f087348 */ /* 0x000fea0003c00000 */
[----:B------:R0:W1:Y:S02]  /*12cf0*/  SHFL.IDX P6, R14, R13, R12, R11 ;  /* 0x0000000c0d0e7389 */ /* 0x00006400000c000b */
[----:B01----:R-:W-:Y:S01]  /*12d00*/  ENDCOLLECTIVE ;  /* 0x000000000000791b */ /* 0x003fe20003800000 */
.L_x_14252:
        /* <DEDUP_REMOVED lines=16> */
.L_x_14253:
[----:B------:R-:W-:Y:S02]  /*12e10*/  IMAD.MOV.U32 R13, RZ, RZ, R4 ;  /* 0x000000ffff0d7224 */ /* 0x000fe400078e0004 */
[----:B------:R-:W-:Y:S02]  /*12e20*/  IMAD.MOV.U32 R12, RZ, RZ, 0x5 ;  /* 0x00000005ff0c7424 */ /* 0x000fe400078e00ff */
[----:B------:R-:W-:-:S07]  /*12e30*/  IMAD.MOV.U32 R3, RZ, RZ, R14 ;  /* 0x000000ffff037224 */ /* 0x000fce00078e000e */
[----:B------:R-:W-:Y:S05]  /*12e40*/  WARPSYNC.COLLECTIVE R15, `(.L_x_14254) ;  /* 0x000000000f087348 */ /* 0x000fea0003c00000 */
[----:B------:R0:W1:Y:S02]  /*12e50*/  SHFL.IDX P6, R14, R13, R12, R11 ;  /* 0x0000000c0d0e7389 */ /* 0x00006400000c000b */
[----:B01----:R-:W-:Y:S01]  /*12e60*/  ENDCOLLECTIVE ;  /* 0x000000000000791b */ /* 0x003fe20003800000 */
.L_x_14254:
        /* <DEDUP_REMOVED lines=16> */
.L_x_14255:
[----:B------:R-:W-:Y:S02]  /*12f70*/  IMAD.MOV.U32 R13, RZ, RZ, R4 ;  /* 0x000000ffff0d7224 */ /* 0x000fe400078e0004 */
[----:B------:R-:W-:Y:S02]  /*12f80*/  IMAD.MOV.U32 R12, RZ, RZ, 0x6 ;  /* 0x00000006ff0c7424 */ /* 0x000fe400078e00ff */
[----:B------:R-:W-:-:S07]  /*12f90*/  IMAD.MOV.U32 R3, RZ, RZ, R14 ;  /* 0x000000ffff037224 */ /* 0x000fce00078e000e */
[----:B------:R-:W-:Y:S05]  /*12fa0*/  WARPSYNC.COLLECTIVE R15, `(.L_x_14256) ;  /* 0x000000000f087348 */ /* 0x000fea0003c00000 */
[----:B------:R0:W1:Y:S02]  /*12fb0*/  SHFL.IDX P6, R14, R13, R12, R11 ;  /* 0x0000000c0d0e7389 */ /* 0x00006400000c000b */
[----:B01----:R-:W-:Y:S01]  /*12fc0*/  ENDCOLLECTIVE ;  /* 0x000000000000791b */ /* 0x003fe20003800000 */
.L_x_14256:
        /* <DEDUP_REMOVED lines=16> */
.L_x_14257:
[----:B------:R-:W-:Y:S02]  /*130d0*/  IMAD.MOV.U32 R13, RZ, RZ, R4 ;  /* 0x000000ffff0d7224 */ /* 0x000fe400078e0004 */
[----:B------:R-:W-:Y:S02]  /*130e0*/  IMAD.MOV.U32 R12, RZ, RZ, 0x7 ;  /* 0x00000007ff0c7424 */ /* 0x000fe400078e00ff */
[----:B------:R-:W-:-:S07]  /*130f0*/  IMAD.MOV.U32 R3, RZ, RZ, R14 ;  /* 0x000000ffff037224 */ /* 0x000fce00078e000e */
[----:B------:R-:W-:Y:S05]  /*13100*/  WARPSYNC.COLLECTIVE R15, `(.L_x_14258) ;  /* 0x000000000f087348 */ /* 0x000fea0003c00000 */
[----:B------:R0:W1:Y:S02]  /*13110*/  SHFL.IDX P6, R14, R13, R12, R11 ;  /* 0x0000000c0d0e7389 */ /* 0x00006400000c000b */
[----:B01----:R-:W-:Y:S01]  /*13120*/  ENDCOLLECTIVE ;  /* 0x000000000000791b */ /* 0x003fe20003800000 */
.L_x_14258:
        /* <DEDUP_REMOVED lines=14> */
.L_x_14259:
[----:B------:R-:W-:Y:S05]  /*13210*/  BRA `(.L_x_14260) ;  /* 0xffffffc0001c7947 */ /* 0x000fea000383ffff */
.L_x_14174:
[----:B0-----:R0:W1:Y:S02]  /*13220*/  SYNCS.PHASECHK.TRANS64.TRYWAIT P0, [R22+URZ+0x22820], R3 ;  /* 0x02282003160075a7 */ /* 0x001064000800017f */
[----:B-1----:R-:W-:Y:S05]  /*13230*/  @!P0 NANOSLEEP.SYNCS 0x989680 ;  /* 0x009896800000895d */ /* 0x002fea0003900000 */
[----:B------:R-:W1:Y:S02]  /*13240*/  @!P0 SYNCS.PHASECHK.TRANS64 P0, [R22+URZ+0x22820], R3 ;  /* 0x02282003160085a7 */ /* 0x000e64000800007f */
[----:B-1----:R-:W-:Y:S05]  /*13250*/  @!P0 BRA `(.L_x_14174) ;  /* 0xfffffffc00f08947 */ /* 0x002fea000383ffff */
[----:B------:R-:W-:Y:S05]  /*13260*/  BRA `(.L_x_14261) ;  /* 0xffffffc000787947 */ /* 0x000fea000383ffff */
.L_x_14177:
[----:B-1----:R1:W2:Y:S02]  /*13270*/  SYNCS.PHASECHK.TRANS64.TRYWAIT P0, [R33+URZ+0x22860], R0 ;  /* 0x02286000210075a7 */ /* 0x0022a4000800017f */
[----:B--2---:R-:W-:Y:S05]  /*13280*/  @!P0 NANOSLEEP.SYNCS 0x989680 ;  /* 0x009896800000895d */ /* 0x004fea0003900000 */
[----:B------:R-:W2:Y:S02]  /*13290*/  @!P0 SYNCS.PHASECHK.TRANS64 P0, [R33+URZ+0x22860], R0 ;  /* 0x02286000210085a7 */ /* 0x000ea4000800007f */
[----:B--2---:R-:W-:Y:S05]  /*132a0*/  @!P0 BRA `(.L_x_14177) ;  /* 0xfffffffc00f08947 */ /* 0x004fea000383ffff */
[----:B------:R-:W-:Y:S05]  /*132b0*/  BRA `(.L_x_14262) ;  /* 0xffffffc000887947 */ /* 0x000fea000383ffff */
.L_x_14178:
        /* <DEDUP_REMOVED lines=8> */
.L_x_14264:
[----:B------:R-:W-:Y:S05]  /*13340*/  BSYNC B0 ;  /* 0x0000000000007941 */ /* 0x000fea0003800000 */
.L_x_14263:
[----:B------:R-:W0:Y:S01]  /*13350*/  S2R R7, SR_TID.X ;  /* 0x0000000000077919 */ /* 0x000e220000002100 */
[----:B------:R-:W-:Y:S01]  /*13360*/  IMAD.MOV.U32 R13, RZ, RZ, R5 ;  /* 0x000000ffff0d7224 */ /* 0x000fe200078e0005 */
[----:B------:R-:W-:Y:S01]  /*13370*/  MOV R12, RZ ;  /* 0x000000ff000c7202 */ /* 0x000fe20000000f00 */
[----:B------:R-:W-:Y:S01]  /*13380*/  IMAD.MOV.U32 R11, RZ, RZ, 0x181f ;  /* 0x0000181fff0b7424 */ /* 0x000fe200078e00ff */
[C---:B------:R-:W-:Y:S01]  /*13390*/  LOP3.LUT P2, RZ, R25.reuse, 0x2, RZ, 0xc0, !PT ;  /* 0x0000000219ff7812 */ /* 0x040fe2000784c0ff */
[----:B------:R-:W-:Y:S01]  /*133a0*/  IMAD.MOV.U32 R15, RZ, RZ, -0x1 ;  /* 0xffffffffff0f7424 */ /* 0x000fe200078e00ff */
[----:B------:R-:W-:Y:S01]  /*133b0*/  LOP3.LUT P1, RZ, R25, 0x4, RZ, 0xc0, !PT ;  /* 0x0000000419ff7812 */ /* 0x000fe2000782c0ff */
[----:B------:R-:W-:Y:S02]  /*133c0*/  IMAD.MOV.U32 R3, RZ, RZ, R14 ;  /* 0x000000ffff037224 */ /* 0x000fe400078e000e */
[----:B------:R-:W-:-:S10]  /*133d0*/  IMAD R4, R4, 0x2, R22 ;  /* 0x0000000204047824 */ /* 0x000fd400078e0216 */
[----:B0-----:R-:W-:Y:S05]  /*133e0*/  WARPSYNC.COLLECTIVE R15, `(.L_x_14265) ;  /* 0x000000000f087348 */ /* 0x001fea0003c00000 */
[----:B------:R1:W2:Y:S02]  /*133f0*/  SHFL.IDX P6, R14, R13, R12, R11 ;  /* 0x0000000c0d0e7389 */ /* 0x0002a400000c000b */
[----:B012---:R-:W-:Y:S01]  /*13400*/  ENDCOLLECTIVE ;  /* 0x000000000000791b */ /* 0x007fe20003800000 */
.L_x_14265:
[----:B------:R-:W-:Y:S02]  /*13410*/  ISETP.LT.OR P4, PT, R32, 0x1, !P1 ;  /* 0x000000012000780c */ /* 0x000fe40004f81670 */
[----:B------:R-:W-:Y:S01]  /*13420*/  MOV R13, R6 ;  /* 0x00000006000d7202 */ /* 0x000fe20000000f00 */
        /* <DEDUP_REMOVED lines=10> */
.L_x_14266:
        /* <DEDUP_REMOVED lines=17> */
.L_x_14267:
[----:B------:R-:W-:Y:S02]  /*135e0*/  IMAD.MOV.U32 R13, RZ, RZ, R6 ;  /* 0x000000ffff0d7224 */ /* 0x000fe400078e0006 */
[----:B------:R-:W-:Y:S01]  /*135f0*/  IMAD.MOV.U32 R12, RZ, RZ, 0x2 ;  /* 0x00000002ff0c7424 */ /* 0x000fe200078e00ff */
[----:B------:R-:W-:-:S13]  /*13600*/  IADD3 R2, P4, R14, R0, RZ ;  /* 0x000000000e027210 */ /* 0x000fda0007f9e0ff */
[----:B------:R-:W-:Y:S05]  /*13610*/  WARPSYNC.COLLECTIVE R15, `(.L_x_14268) ;  /* 0x000000000f087348 */ /* 0x000fea0003c00000 */
[----:B------:R0:W1:Y:S02]  /*13620*/  SHFL.IDX P6, R14, R13, R12, R11 ;  /* 0x0000000c0d0e7389 */ /* 0x00006400000c000b */
[----:B01----:R-:W-:Y:S01]  /*13630*/  ENDCOLLECTIVE ;  /* 0x000000000000791b */ /* 0x003fe20003800000 */
.L_x_14268:
        /* <DEDUP_REMOVED lines=17> */
.L_x_14269:
[----:B------:R-:W-:Y:S02]  /*13750*/  IMAD.MOV.U32 R13, RZ, RZ, R6 ;  /* 0x000000ffff0d7224 */ /* 0x000fe400078e0006 */
[----:B------:R-:W-:Y:S01]  /*13760*/  IMAD.MOV.U32 R12, RZ, RZ, 0x3 ;  /* 0x00000003ff0c7424 */ /* 0x000fe200078e00ff */
[----:B------:R-:W-:-:S13]  /*13770*/  IADD3 R2, P4, R14, R0, RZ ;  /* 0x000000000e027210 */ /* 0x000fda0007f9e0ff */
[----:B------:R-:W-:Y:S05]  /*13780*/  WARPSYNC.COLLECTIVE R15, `(.L_x_14270) ;  /* 0x000000000f087348 */ /* 0x000fea0003c00000 */
[----:B------:R0:W1:Y:S02]  /*13790*/  SHFL.IDX P6, R14, R13, R12, R11 ;  /* 0x0000000c0d0e7389 */ /* 0x00006400000c000b */
[----:B01----:R-:W-:Y:S01]  /*137a0*/  ENDCOLLECTIVE ;  /* 0x000000000000791b */ /* 0x003fe20003800000 */
.L_x_14270:
        /* <DEDUP_REMOVED lines=17> */
.L_x_14271:
[----:B------:R-:W-:Y:S02]  /*138c0*/  IMAD.MOV.U32 R13, RZ, RZ, R6 ;  /* 0x000000ffff0d7224 */ /* 0x000fe400078e0006 */
[----:B------:R-:W-:Y:S01]  /*138d0*/  IMAD.MOV.U32 R12, RZ, RZ, 0x4 ;  /* 0x00000004ff0c7424 */ /* 0x000fe200078e00ff */
[----:B------:R-:W-:-:S13]  /*138e0*/  IADD3 R2, P4, R14, R0, RZ ;  /* 0x000000000e027210 */ /* 0x000fda0007f9e0ff */
[----:B------:R-:W-:Y:S05]  /*138f0*/  WARPSYNC.COLLECTIVE R15, `(.L_x_14272) ;  /* 0x000000000f087348 */ /* 0x000fea0003c00000 */
[----:B------:R0:W1:Y:S02]  /*13900*/  SHFL.IDX P6, R14, R13, R12, R11 ;  /* 0x0000000c0d0e7389 */ /* 0x00006400000c000b */
[----:B01----:R-:W-:Y:S01]  /*13910*/  ENDCOLLECTIVE ;  /* 0x000000000000791b */ /* 0x003fe20003800000 */
.L_x_14272:
        /* <DEDUP_REMOVED lines=17> */
.L_x_14273:
[----:B------:R-:W-:Y:S01]  /*13a30*/  IMAD.MOV.U32 R13, RZ, RZ, R6 ;  /* 0x000000ffff0d7224 */ /* 0x000fe200078e0006 */
[----:B------:R-:W-:Y:S02]  /*13a40*/  MOV R12, 0x5 ;  /* 0x00000005000c7802 */ /* 0x000fe40000000f00 */
[----:B------:R-:W-:-:S13]  /*13a50*/  IADD3 R2, P4, R14, R0, RZ ;  /* 0x000000000e027210 */ /* 0x000fda0007f9e0ff */
[----:B------:R-:W-:Y:S05]  /*13a60*/  WARPSYNC.COLLECTIVE R15, `(.L_x_14274) ;  /* 0x000000000f087348 */ /* 0x000fea0003c00000 */
[----:B------:R0:W1:Y:S02]  /*13a70*/  SHFL.IDX P6, R14, R13, R12, R11 ;  /* 0x0000000c0d0e7389 */ /* 0x00006400000c000b */
[----:B01----:R-:W-:Y:S01]  /*13a80*/  ENDCOLLECTIVE ;  /* 0x000000000000791b */ /* 0x003fe20003800000 */
.L_x_14274:
        /* <DEDUP_REMOVED lines=12> */
.L_x_14275:
        /* <DEDUP_REMOVED lines=9> */
.L_x_14185:
[----:B0-----:R0:W1:Y:S02]  /*13be0*/  SYNCS.PHASECHK.TRANS64.TRYWAIT P0, [R10+URZ+0x22840], R20 ;  /* 0x022840140a0075a7 */ /* 0x001064000800017f */
[----:B-1----:R-:W-:Y:S05]  /*13bf0*/  @!P0 NANOSLEEP.SYNCS 0x989680 ;  /* 0x009896800000895d */ /* 0x002fea0003900000 */
[----:B------:R-:W1:Y:S02]  /*13c00*/  @!P0 SYNCS.PHASECHK.TRANS64 P0, [R10+URZ+0x22840], R20 ;  /* 0x022840140a0085a7 */ /* 0x000e64000800007f */
[----:B-1----:R-:W-:Y:S05]  /*13c10*/  @!P0 BRA `(.L_x_14185) ;  /* 0xfffffffc00f08947 */ /* 0x002fea000383ffff */
[----:B------:R-:W-:Y:S05]  /*13c20*/  BRA `(.L_x_14277) ;  /* 0xffffffc000f07947 */ /* 0x000fea000383ffff */
.L_x_14186:
        /* <DEDUP_REMOVED lines=8> */
.L_x_14279:
[----:B------:R-:W-:Y:S05]  /*13cb0*/  BSYNC B1 ;  /* 0x0000000000017941 */ /* 0x000fea0003800000 */
.L_x_14278:
        /* <DEDUP_REMOVED lines=9> */
.L_x_14280:
[----:B------:R-:W-:Y:S02]  /*13d50*/  IMAD.MOV.U32 R13, RZ, RZ, R8 ;  /* 0x000000ffff0d7224 */ /* 0x000fe400078e0008 */
[----:B------:R-:W-:Y:S02]  /*13d60*/  IMAD.MOV.U32 R12, RZ, RZ, 0x1 ;  /* 0x00000001ff0c7424 */ /* 0x000fe400078e00ff */
[----:B------:R-:W-:-:S07]  /*13d70*/  IMAD.MOV.U32 R2, RZ, RZ, R14 ;  /* 0x000000ffff027224 */ /* 0x000fce00078e000e */
[----:B------:R-:W-:Y:S05]  /*13d80*/  WARPSYNC.COLLECTIVE R15, `(.L_x_14281) ;  /* 0x000000000f087348 */ /* 0x000fea0003c00000 */
[----:B------:R0:W1:Y:S02]  /*13d90*/  SHFL.IDX P6, R14, R13, R12, R11 ;  /* 0x0000000c0d0e7389 */ /* 0x00006400000c000b */
[----:B01----:R-:W-:Y:S01]  /*13da0*/  ENDCOLLECTIVE ;  /* 0x000000000000791b */ /* 0x003fe20003800000 */
.L_x_14281:
        /* <DEDUP_REMOVED lines=11> */
.L_x_14282:
[----:B------:R-:W-:Y:S01]  /*13e60*/  MOV R13, R8 ;  /* 0x00000008000d7202 */ /* 0x000fe20000000f00 */
[----:B------:R-:W-:Y:S02]  /*13e70*/  IMAD.MOV.U32 R12, RZ, RZ, 0x2 ;  /* 0x00000002ff0c7424 */ /* 0x000fe400078e00ff */
[----:B------:R-:W-:-:S07]  /*13e80*/  IMAD.MOV.U32 R2, RZ, RZ, R14 ;  /* 0x000000ffff027224 */ /* 0x000fce00078e000e */
[----:B------:R-:W-:Y:S05]  /*13e90*/  WARPSYNC.COLLECTIVE R15, `(.L_x_14283) ;  /* 0x000000000f087348 */ /* 0x000fea0003c00000 */
[----:B------:R0:W1:Y:S02]  /*13ea0*/  SHFL.IDX P6, R14, R13, R12, R11 ;  /* 0x0000000c0d0e7389 */ /* 0x00006400000c000b */
[----:B01----:R-:W-:Y:S01]  /*13eb0*/  ENDCOLLECTIVE ;  /* 0x000000000000791b */ /* 0x003fe20003800000 */
.L_x_14283:
        /* <DEDUP_REMOVED lines=11> */
.L_x_14284:
[----:B------:R-:W-:Y:S01]  /*13f70*/  MOV R13, R8 ;  /* 0x00000008000d7202 */ /* 0x000fe20000000f00 */
[----:B------:R-:W-:Y:S02]  /*13f80*/  IMAD.MOV.U32 R12, RZ, RZ, 0x3 ;  /* 0x00000003ff0c7424 */ /* 0x000fe400078e00ff */
[----:B------:R-:W-:-:S07]  /*13f90*/  IMAD.MOV.U32 R2, RZ, RZ, R14 ;  /* 0x000000ffff027224 */ /* 0x000fce00078e000e */
[----:B------:R-:W-:Y:S05]  /*13fa0*/  WARPSYNC.COLLECTIVE R15, `(.L_x_14285) ;  /* 0x000000000f087348 */ /* 0x000fea0003c00000 */
[----:B------:R0:W1:Y:S02]  /*13fb0*/  SHFL.IDX P6, R14, R13, R12, R11 ;  /* 0x0000000c0d0e7389 */ /* 0x00006400000c000b */
[----:B01----:R-:W-:Y:S01]  /*13fc0*/  ENDCOLLECTIVE ;  /* 0x000000000000791b */ /* 0x003fe20003800000 */
.L_x_14285:
        /* <DEDUP_REMOVED lines=11> */
.L_x_14286:
[----:B------:R-:W-:Y:S01]  /*14080*/  MOV R13, R8 ;  /* 0x00000008000d7202 */ /* 0x000fe20000000f00 */
[----:B------:R-:W-:Y:S02]  /*14090*/  IMAD.MOV.U32 R12, RZ, RZ, 0x4 ;  /* 0x00000004ff0c7424 */ /* 0x000fe400078e00ff */
[----:B------:R-:W-:-:S07]  /*140a0*/  IMAD.MOV.U32 R2, RZ, RZ, R14 ;  /* 0x000000ffff027224 */ /* 0x000fce00078e000e */
[----:B------:R-:W-:Y:S05]  /*140b0*/  WARPSYNC.COLLECTIVE R15, `(.L_x_14287) ;  /* 0x000000000f087348 */ /* 0x000fea0003c00000 */
[----:B------:R0:W1:Y:S02]  /*140c0*/  SHFL.IDX P6, R14, R13, R12, R11 ;  /* 0x0000000c0d0e7389 */ /* 0x00006400000c000b */
[----:B01----:R-:W-:Y:S01]  /*140d0*/  ENDCOLLECTIVE ;  /* 0x000000000000791b */ /* 0x003fe20003800000 */
.L_x_14287:
        /* <DEDUP_REMOVED lines=11> */
.L_x_14288:
[----:B------:R-:W-:Y:S01]  /*14190*/  MOV R13, R8 ;  /* 0x00000008000d7202 */ /* 0x000fe20000000f00 */
[----:B------:R-:W-:Y:S02]  /*141a0*/  IMAD.MOV.U32 R12, RZ, RZ, 0x5 ;  /* 0x00000005ff0c7424 */ /* 0x000fe400078e00ff */
[----:B------:R-:W-:-:S07]  /*141b0*/  IMAD.MOV.U32 R2, RZ, RZ, R14 ;  /* 0x000000ffff027224 */ /* 0x000fce00078e000e */
[----:B------:R-:W-:Y:S05]  /*141c0*/  WARPSYNC.COLLECTIVE R15, `(.L_x_14289) ;  /* 0x000000000f087348 */ /* 0x000fea0003c00000 */
[----:B------:R0:W1:Y:S02]  /*141d0*/  SHFL.IDX P6, R14, R13, R12, R11 ;  /* 0x0000000c0d0e7389 */ /* 0x00006400000c000b */
[----:B01----:R-:W-:Y:S01]  /*141e0*/  ENDCOLLECTIVE ;  /* 0x000000000000791b */ /* 0x003fe20003800000 */
.L_x_14289:
        /* <DEDUP_REMOVED lines=11> */
.L_x_14290:
[----:B------:R-:W-:Y:S05]  /*142a0*/  BRA `(.L_x_14291) ;  /* 0xffffffc000207947 */ /* 0x000fea000383ffff */
.L_x_14191:
[----:B--2---:R2:W3:Y:S02]  /*142b0*/  SYNCS.PHASECHK.TRANS64.TRYWAIT P0, [R10+URZ+0x22860], R20 ;  /* 0x022860140a0075a7 */ /* 0x0044e4000800017f */
[----:B---3--:R-:W-:Y:S05]  /*142c0*/  @!P0 NANOSLEEP.SYNCS 0x989680 ;  /* 0x009896800000895d */ /* 0x008fea0003900000 */
[----:B------:R-:W3:Y:S02]  /*142d0*/  @!P0 SYNCS.PHASECHK.TRANS64 P0, [R10+URZ+0x22860], R20 ;  /* 0x022860140a0085a7 */ /* 0x000ee4000800007f */
[----:B---3--:R-:W-:Y:S05]  /*142e0*/  @!P0 BRA `(.L_x_14191) ;  /* 0xfffffffc00f08947 */ /* 0x008fea000383ffff */
[----:B------:R-:W-:Y:S05]  /*142f0*/  BRA `(.L_x_14292) ;  /* 0xffffffc000707947 */ /* 0x000fea000383ffff */
.L_x_14192:
        /* <DEDUP_REMOVED lines=8> */
.L_x_14294:
[----:B------:R-:W-:Y:S05]  /*14380*/  BSYNC B1 ;  /* 0x0000000000017941 */ /* 0x000fea0003800000 */
.L_x_14293:
        /* <DEDUP_REMOVED lines=9> */
.L_x_14295:
[----:B------:R-:W-:Y:S02]  /*14420*/  IMAD.MOV.U32 R13, RZ, RZ, R25 ;  /* 0x000000ffff0d7224 */ /* 0x000fe400078e0019 */
[----:B------:R-:W-:Y:S01]  /*14430*/  IMAD.MOV.U32 R12, RZ, RZ, 0x1 ;  /* 0x00000001ff0c7424 */ /* 0x000fe200078e00ff */
[----:B------:R-:W-:-:S13]  /*14440*/  IADD3 R2, P0, R14, R0, RZ ;  /* 0x000000000e027210 */ /* 0x000fda0007f1e0ff */
[----:B------:R-:W-:Y:S05]  /*14450*/  WARPSYNC.COLLECTIVE R15, `(.L_x_14296) ;  /* 0x000000000f087348 */ /* 0x000fea0003c00000 */
[----:B------:R0:W1:Y:S02]  /*14460*/  SHFL.IDX P6, R14, R13, R12, R11 ;  /* 0x0000000c0d0e7389 */ /* 0x00006400000c000b */
[----:B01----:R-:W-:Y:S01]  /*14470*/  ENDCOLLECTIVE ;  /* 0x000000000000791b */ /* 0x003fe20003800000 */
.L_x_14296:
        /* <DEDUP_REMOVED lines=13> */
.L_x_14297:
[----:B------:R-:W-:Y:S02]  /*14550*/  IMAD.MOV.U32 R13, RZ, RZ, R25 ;  /* 0x000000ffff0d7224 */ /* 0x000fe400078e0019 */
[----:B------:R-:W-:Y:S01]  /*14560*/  IMAD.MOV.U32 R12, RZ, RZ, 0x2 ;  /* 0x00000002ff0c7424 */ /* 0x000fe200078e00ff */
[----:B------:R-:W-:-:S13]  /*14570*/  IADD3 R2, P0, R14, R0, RZ ;  /* 0x000000000e027210 */ /* 0x000fda0007f1e0ff */
[----:B------:R-:W-:Y:S05]  /*14580*/  WARPSYNC.COLLECTIVE R15, `(.L_x_14298) ;  /* 0x000000000f087348 */ /* 0x000fea0003c00000 */
[----:B------:R0:W1:Y:S02]  /*14590*/  SHFL.IDX P6, R14, R13, R12, R11 ;  /* 0x0000000c0d0e7389 */ /* 0x00006400000c000b */
[----:B01----:R-:W-:Y:S01]  /*145a0*/  ENDCOLLECTIVE ;  /* 0x000000000000791b */ /* 0x003fe20003800000 */
.L_x_14298:
        /* <DEDUP_REMOVED lines=13> */
.L_x_14299:
[----:B------:R-:W-:Y:S02]  /*14680*/  IMAD.MOV.U32 R13, RZ, RZ, R25 ;  /* 0x000000ffff0d7224 */ /* 0x000fe400078e0019 */
[----:B------:R-:W-:Y:S01]  /*14690*/  IMAD.MOV.U32 R12, RZ, RZ, 0x3 ;  /* 0x00000003ff0c7424 */ /* 0x000fe200078e00ff */
[----:B------:R-:W-:-:S07]  /*146a0*/  MOV R8, R14 ;  /* 0x0000000e00087202 */ /* 0x000fce0000000f00 */
[----:B------:R-:W-:Y:S05]  /*146b0*/  WARPSYNC.COLLECTIVE R15, `(.L_x_14300) ;  /* 0x000000000f087348 */ /* 0x000fea0003c00000 */
[----:B------:R0:W1:Y:S02]  /*146c0*/  SHFL.IDX P6, R14, R13, R12, R11 ;  /* 0x0000000c0d0e7389 */ /* 0x00006400000c000b */
[----:B01----:R-:W-:Y:S01]  /*146d0*/  ENDCOLLECTIVE ;  /* 0x000000000000791b */ /* 0x003fe20003800000 */
.L_x_14300:
        /* <DEDUP_REMOVED lines=14> */
.L_x_14301:
[----:B------:R-:W-:Y:S02]  /*147c0*/  IMAD.MOV.U32 R13, RZ, RZ, R25 ;  /* 0x000000ffff0d7224 */ /* 0x000fe400078e0019 */
[----:B------:R-:W-:Y:S01]  /*147d0*/  IMAD.MOV.U32 R12, RZ, RZ, 0x4 ;  /* 0x00000004ff0c7424 */ /* 0x000fe200078e00ff */
[----:B------:R-:W-:-:S13]  /*147e0*/  IADD3 R2, P0, R14, R0, RZ ;  /* 0x000000000e027210 */ /* 0x000fda0007f1e0ff */
[----:B------:R-:W-:Y:S05]  /*147f0*/  WARPSYNC.COLLECTIVE R15, `(.L_x_14302) ;  /* 0x000000000f087348 */ /* 0x000fea0003c00000 */
[----:B------:R0:W1:Y:S02]  /*14800*/  SHFL.IDX P6, R14, R13, R12, R11 ;  /* 0x0000000c0d0e7389 */ /* 0x00006400000c000b */
[----:B01----:R-:W-:Y:S01]  /*14810*/  ENDCOLLECTIVE ;  /* 0x000000000000791b */ /* 0x003fe20003800000 */
.L_x_14302:
[----:B------:R-:W-:-:S05]  /*14820*/  IADD3.X R3, RZ, R5, RZ, P0, !PT ;  /* 0x00000005ff037210 */ /* 0x000fca00007fe4ff */
        /* <DEDUP_REMOVED lines=12> */
.L_x_14303:
[----:B------:R-:W-:Y:S01]  /*148f0*/  MOV R13, R25 ;  /* 0x00000019000d7202 */ /* 0x000fe20000000f00 */
[----:B------:R-:W-:Y:S01]  /*14900*/  IMAD.MOV.U32 R12, RZ, RZ, 0x5 ;  /* 0x00000005ff0c7424 */ /* 0x000fe200078e00ff */
[----:B------:R-:W-:-:S13]  /*14910*/  IADD3 R2, P0, R14, R0, RZ ;  /* 0x000000000e027210 */ /* 0x000fda0007f1e0ff */
[----:B------:R-:W-:Y:S05]  /*14920*/  WARPSYNC.COLLECTIVE R15, `(.L_x_14304) ;  /* 0x000000000f087348 */ /* 0x000fea0003c00000 */
[----:B------:R0:W1:Y:S02]  /*14930*/  SHFL.IDX P6, R14, R13, R12, R11 ;  /* 0x0000000c0d0e7389 */ /* 0x00006400000c000b */
[----:B01----:R-:W-:Y:S01]  /*14940*/  ENDCOLLECTIVE ;  /* 0x000000000000791b */ /* 0x003fe20003800000 */
.L_x_14304:
        /* <DEDUP_REMOVED lines=13> */
.L_x_14305:
[----:B------:R-:W-:Y:S05]  /*14a20*/  BRA `(.L_x_14306) ;  /* 0xffffffbc00b87947 */ /* 0x000fea000383ffff */
.L_x_14200:
[----:B------:R-:W-:Y:S01]  /*14a30*/  BSSY B0, `(.L_x_14307) ;  /* 0x0000008000007945 */ /* 0x000fe20003800000 */
[----:B------:R-:W-:Y:S01]  /*14a40*/  IMAD.MOV.U32 R13, RZ, RZ, R16 ;  /* 0x000000ffff0d7224 */ /* 0x000fe200078e0010 */
[----:B------:R-:W-:Y:S01]  /*14a50*/  MOV R11, 0x1f ;  /* 0x0000001f000b7802 */ /* 0x000fe20000000f00 */
[----:B------:R-:W-:Y:S02]  /*14a60*/  IMAD.MOV.U32 R12, RZ, RZ, RZ ;  /* 0x000000ffff0c7224 */ /* 0x000fe400078e00ff */
[----:B------:R-:W-:-:S07]  /*14a70*/  IMAD.MOV.U32 R15, RZ, RZ, -0x1 ;  /* 0xffffffffff0f7424 */ /* 0x000fce00078e00ff */
[----:B01----:R-:W-:Y:S05]  /*14a80*/  WARPSYNC.COLLECTIVE R15, `(.L_x_14308) ;  /* 0x000000000f087348 */ /* 0x003fea0003c00000 */
[----:B------:R2:W3:Y:S02]  /*14a90*/  SHFL.IDX P6, R14, R13, R12, R11 ;  /* 0x0000000c0d0e7389 */ /* 0x0004e400000c000b */
[----:B0123--:R-:W-:Y:S01]  /*14aa0*/  ENDCOLLECTIVE ;  /* 0x000000000000791b */ /* 0x00ffe20003800000 */
.L_x_14308:
[----:B------:R-:W-:Y:S05]  /*14ab0*/  BSYNC B0 ;  /* 0x0000000000007941 */ /* 0x000fea0003800000 */
.L_x_14307:
        /* <DEDUP_REMOVED lines=9> */
.L_x_14309:
        /* <DEDUP_REMOVED lines=18> */
.L_x_14310:
[----:B------:R-:W-:Y:S01]  /*14c70*/  IMAD.MOV.U32 R12, RZ, RZ, 0x2 ;  /* 0x00000002ff0c7424 */ /* 0x000fe200078e00ff */
[----:B------:R-:W-:-:S05]  /*14c80*/  SEL R6, R14, RZ, P1 ;  /* 0x000000ff0e067207 */ /* 0x000fca0000800000 */
[----:B------:R-:W-:-:S04]  /*14c90*/  IMAD.IADD R6, R5, 0x1, R6 ;  /* 0x0000000105067824 */ /* 0x000fc800078e0206 */
[----:B------:R-:W-:-:S07]  /*14ca0*/  IMAD.MOV.U32 R13, RZ, RZ, R6 ;  /* 0x000000ffff0d7224 */ /* 0x000fce00078e0006 */
[----:B------:R-:W-:Y:S05]  /*14cb0*/  WARPSYNC.COLLECTIVE R15, `(.L_x_14311) ;  /* 0x000000000f087348 */ /* 0x000fea0003c00000 */
[----:B------:R0:W1:Y:S02]  /*14cc0*/  SHFL.UP P6, R14, R13, R12, R11 ;  /* 0x0400000c0d0e7389 */ /* 0x00006400000c000b */
[----:B01----:R-:W-:Y:S01]  /*14cd0*/  ENDCOLLECTIVE ;  /* 0x000000000000791b */ /* 0x003fe20003800000 */
.L_x_14311:
[----:B------:R-:W-:Y:S02]  /*14ce0*/  MOV R12, 0x4 ;  /* 0x00000004000c7802 */ /* 0x000fe40000000f00 */
[----:B------:R-:W-:-:S05]  /*14cf0*/  SEL R7, R14, RZ, P2 ;  /* 0x000000ff0e077207 */ /* 0x000fca0001000000 */
[----:B------:R-:W-:-:S04]  /*14d00*/  IMAD.IADD R7, R6, 0x1, R7 ;  /* 0x0000000106077824 */ /* 0x000fc800078e0207 */
[----:B------:R-:W-:-:S07]  /*14d10*/  IMAD.MOV.U32 R13, RZ, RZ, R7 ;  /* 0x000000ffff0d7224 */ /* 0x000fce00078e0007 */
[----:B------:R-:W-:Y:S05]  /*14d20*/  WARPSYNC.COLLECTIVE R15, `(.L_x_14312) ;  /* 0x000000000f087348 */ /* 0x000fea0003c00000 */
[----:B------:R0:W1:Y:S02]  /*14d30*/  SHFL.UP P6, R14, R13, R12, R11 ;  /* 0x0400000c0d0e7389 */ /* 0x00006400000c000b */
[----:B01----:R-:W-:Y:S01]  /*14d40*/  ENDCOLLECTIVE ;  /* 0x000000000000791b */ /* 0x003fe20003800000 */
.L_x_14312:
[----:B------:R-:W-:Y:S01]  /*14d50*/  IMAD.MOV.U32 R12, RZ, RZ, 0x8 ;  /* 0x00000008ff0c7424 */ /* 0x000fe200078e00ff */
[----:B------:R-:W-:-:S05]  /*14d60*/  SEL R2, R14, RZ, P3 ;  /* 0x000000ff0e027207 */ /* 0x000fca0001800000 */
[----:B------:R-:W-:-:S04]  /*14d70*/  IMAD.IADD R2, R7, 0x1, R2 ;  /* 0x0000000107027824 */ /* 0x000fc800078e0202 */
[----:B------:R-:W-:-:S07]  /*14d80*/  IMAD.MOV.U32 R13, RZ, RZ, R2 ;  /* 0x000000ffff0d7224 */ /* 0x000fce00078e0002 */
[----:B------:R-:W-:Y:S05]  /*14d90*/  WARPSYNC.COLLECTIVE R15, `(.L_x_14313) ;  /* 0x000000000f087348 */ /* 0x000fea0003c00000 */
[----:B------:R0:W1:Y:S02]  /*14da0*/  SHFL.UP P6, R14, R13, R12, R11 ;  /* 0x0400000c0d0e7389 */ /* 0x00006400000c000b */
[----:B01----:R-:W-:Y:S01]  /*14db0*/  ENDCOLLECTIVE ;  /* 0x000000000000791b */ /* 0x003fe20003800000 */
.L_x_14313:
[----:B------:R-:W-:Y:S02]  /*14dc0*/  MOV R12, 0x10 ;  /* 0x00000010000c7802 */ /* 0x000fe40000000f00 */
[----:B------:R-:W-:-:S05]  /*14dd0*/  SEL R3, R14, RZ, P4 ;  /* 0x000000ff0e037207 */ /* 0x000fca0002000000 */
[----:B------:R-:W-:-:S04]  /*14de0*/  IMAD.IADD R3, R2, 0x1, R3 ;  /* 0x0000000102037824 */ /* 0x000fc800078e0203 */
[----:B------:R-:W-:-:S07]  /*14df0*/  IMAD.MOV.U32 R13, RZ, RZ, R3 ;  /* 0x000000ffff0d7224 */ /* 0x000fce00078e0003 */
[----:B------:R-:W-:Y:S05]  /*14e00*/  WARPSYNC.COLLECTIVE R15, `(.L_x_14314) ;  /* 0x000000000f087348 */ /* 0x000fea0003c00000 */
[----:B------:R0:W1:Y:S02]  /*14e10*/  SHFL.UP P6, R14, R13, R12, R11 ;  /* 0x0400000c0d0e7389 */ /* 0x00006400000c000b */
[----:B01----:R-:W-:Y:S01]  /*14e20*/  ENDCOLLECTIVE ;  /* 0x000000000000791b */ /* 0x003fe20003800000 */
.L_x_14314:
        /* <DEDUP_REMOVED lines=8> */
.L_x_14315:
[----:B------:R-:W-:Y:S05]  /*14eb0*/  BRA `(.L_x_14316) ;  /* 0xffffffc000147947 */ /* 0x000fea000383ffff */
.L_x_14205:
[----:B------:R-:W-:Y:S01]  /*14ec0*/  BSSY B0, `(.L_x_14317) ;  /* 0x0000008000007945 */ /* 0x000fe20003800000 */
[----:B-----5:R-:W-:Y:S01]  /*14ed0*/  IMAD.MOV.U32 R13, RZ, RZ, R5 ;  /* 0x000000ffff0d7224 */ /* 0x020fe200078e0005 */
[----:B------:R-:W-:Y:S01]  /*14ee0*/  MOV R12, 0x1 ;  /* 0x00000001000c7802 */ /* 0x000fe20000000f00 */
[----:B------:R-:W-:Y:S02]  /*14ef0*/  IMAD.MOV.U32 R11, RZ, RZ, RZ ;  /* 0x000000ffff0b7224 */ /* 0x000fe400078e00ff */
[----:B------:R-:W-:-:S07]  /*14f00*/  IMAD.MOV.U32 R15, RZ, RZ, -0x1 ;  /* 0xffffffffff0f7424 */ /* 0x000fce00078e00ff */
[----:B0123--:R-:W-:Y:S05]  /*14f10*/  WARPSYNC.COLLECTIVE R15, `(.L_x_14318) ;  /* 0x000000000f087348 */ /* 0x00ffea0003c00000 */
[----:B------:R4:W0:Y:S02]  /*14f20*/  SHFL.UP P6, R14, R13, R12, R11 ;  /* 0x0400000c0d0e7389 */ /* 0x00082400000c000b */
[----:B01234-:R-:W-:Y:S01]  /*14f30*/  ENDCOLLECTIVE ;  /* 0x000000000000791b */ /* 0x01ffe20003800000 */
.L_x_14318:
[----:B------:R-:W-:Y:S05]  /*14f40*/  BSYNC B0 ;  /* 0x0000000000007941 */ /* 0x000fea0003800000 */
.L_x_14317:
        /* <DEDUP_REMOVED lines=8> */
.L_x_14319:
[----:B------:R-:W-:Y:S01]  /*14fd0*/  IMAD.MOV.U32 R12, RZ, RZ, 0x4 ;  /* 0x00000004ff0c7424 */ /* 0x000fe200078e00ff */
[----:B------:R-:W-:-:S05]  /*14fe0*/  SEL R2, R14, RZ, P2 ;  /* 0x000000ff0e027207 */ /* 0x000fca0001000000 */
[----:B------:R-:W-:-:S04]  /*14ff0*/  IMAD.IADD R2, R13, 0x1, R2 ;  /* 0x000000010d027824 */ /* 0x000fc800078e0202 */
[----:B------:R-:W-:-:S07]  /*15000*/  IMAD.MOV.U32 R13, RZ, RZ, R2 ;  /* 0x000000ffff0d7224 */ /* 0x000fce00078e0002 */
[----:B------:R-:W-:Y:S05]  /*15010*/  WARPSYNC.COLLECTIVE R15, `(.L_x_14320) ;  /* 0x000000000f087348 */ /* 0x000fea0003c00000 */
[----:B------:R0:W1:Y:S02]  /*15020*/  SHFL.UP P6, R14, R13, R12, R11 ;  /* 0x0400000c0d0e7389 */ /* 0x00006400000c000b */
[----:B01----:R-:W-:Y:S01]  /*15030*/  ENDCOLLECTIVE ;  /* 0x000000000000791b */ /* 0x003fe20003800000 */
.L_x_14320:
[----:B------:R-:W-:Y:S02]  /*15040*/  MOV R12, 0x8 ;  /* 0x00000008000c7802 */ /* 0x000fe40000000f00 */
[----:B------:R-:W-:-:S05]  /*15050*/  SEL R3, R14, RZ, P3 ;  /* 0x000000ff0e037207 */ /* 0x000fca0001800000 */
[----:B------:R-:W-:-:S04]  /*15060*/  IMAD.IADD R3, R2, 0x1, R3 ;  /* 0x0000000102037824 */ /* 0x000fc800078e0203 */
[----:B------:R-:W-:-:S07]  /*15070*/  IMAD.MOV.U32 R13, RZ, RZ, R3 ;  /* 0x000000ffff0d7224 */ /* 0x000fce00078e0003 */
[----:B------:R-:W-:Y:S05]  /*15080*/  WARPSYNC.COLLECTIVE R15, `(.L_x_14321) ;  /* 0x000000000f087348 */ /* 0x000fea0003c00000 */
[----:B------:R0:W1:Y:S02]  /*15090*/  SHFL.UP P6, R14, R13, R12, R11 ;  /* 0x0400000c0d0e7389 */ /* 0x00006400000c000b */
[----:B01----:R-:W-:Y:S01]  /*150a0*/  ENDCOLLECTIVE ;  /* 0x000000000000791b */ /* 0x003fe20003800000 */
.L_x_14321:
[----:B------:R-:W-:Y:S01]  /*150b0*/  IMAD.MOV.U32 R12, RZ, RZ, 0x10 ;  /* 0x00000010ff0c7424 */ /* 0x000fe200078e00ff */
[----:B------:R-:W-:-:S05]  /*150c0*/  SEL R4, R14, RZ, P4 ;  /* 0x000000ff0e047207 */ /* 0x000fca0002000000 */
[----:B------:R-:W-:-:S04]  /*150d0*/  IMAD.IADD R4, R3, 0x1, R4 ;  /* 0x0000000103047824 */ /* 0x000fc800078e0204 */
[----:B------:R-:W-:-:S07]  /*150e0*/  IMAD.MOV.U32 R13, RZ, RZ, R4 ;  /* 0x000000ffff0d7224 */ /* 0x000fce00078e0004 */
[----:B------:R-:W-:Y:S05]  /*150f0*/  WARPSYNC.COLLECTIVE R15, `(.L_x_14322) ;  /* 0x000000000f087348 */ /* 0x000fea0003c00000 */
[----:B------:R0:W1:Y:S02]  /*15100*/  SHFL.UP P6, R14, R13, R12, R11 ;  /* 0x0400000c0d0e7389 */ /* 0x00006400000c000b */
[----:B01----:R-:W-:Y:S01]  /*15110*/  ENDCOLLECTIVE ;  /* 0x000000000000791b */ /* 0x003fe20003800000 */
.L_x_14322:
        /* <DEDUP_REMOVED lines=8> */
.L_x_14323:
[----:B------:R-:W-:Y:S05]  /*151a0*/  BRA `(.L_x_14324) ;  /* 0xffffffbc00f47947 */ /* 0x000fea000383ffff */
.L_x_14207:
[----:B------:R-:W-:Y:S01]  /*151b0*/  BSSY B0, `(.L_x_14325) ;  /* 0x0000006000007945 */ /* 0x000fe20003800000 */
[----:B------:R-:W-:Y:S01]  /*151c0*/  PLOP3.LUT P6, PT, P6, PT, PT, 0x8, 0x0 ;  /* 0x000000000000781c */ /* 0x000fe200037ce170 */
[----:B------:R-:W-:-:S12]  /*151d0*/  IMAD.MOV.U32 R15, RZ, RZ, -0x1 ;  /* 0xffffffffff0f7424 */ /* 0x000fd800078e00ff */
[----:B012---:R-:W-:Y:S05]  /*151e0*/  WARPSYNC.COLLECTIVE R15, `(.L_x_14326) ;  /* 0x000000000f087348 */ /* 0x007fea0003c00000 */
[----:B------:R-:W-:Y:S01]  /*151f0*/  VOTE.ANY R14, PT, P6 ;  /* 0x00000000000e7806 */ /* 0x000fe200030e0100 */
[----:B012---:R-:W-:Y:S06]  /*15200*/  ENDCOLLECTIVE ;  /* 0x000000000000791b */ /* 0x007fec0003800000 */
.L_x_14326:
[----:B------:R-:W-:Y:S05]  /*15210*/  BSYNC B0 ;  /* 0x0000000000007941 */ /* 0x000fea0003800000 */
.L_x_14325:
        /* <DEDUP_REMOVED lines=9> */
.L_x_14327:
[----:B------:R-:W-:Y:S01]  /*152b0*/  IMAD.MOV.U32 R5, RZ, RZ, R14 ;  /* 0x000000ffff057224 */ /* 0x000fe200078e000e */
[----:B------:R-:W-:Y:S06]  /*152c0*/  BRA `(.L_x_14328) ;  /* 0xffffffbc00e47947 */ /* 0x000fec000383ffff */
.L_x_14209:
[----:B------:R-:W-:Y:S01]  /*152d0*/  BSSY B0, `(.L_x_14329) ;  /* 0x0000007000007945 */ /* 0x000fe20003800000 */
[----:B------:R-:W-:Y:S02]  /*152e0*/  IMAD.MOV.U32 R13, RZ, RZ, R6 ;  /* 0x000000ffff0d7224 */ /* 0x000fe400078e0006 */
[----:B------:R-:W-:Y:S02]  /*152f0*/  IMAD.MOV.U32 R11, RZ, RZ, 0x1f ;  /* 0x0000001fff0b7424 */ /* 0x000fe400078e00ff */
[----:B------:R-:W-:-:S07]  /*15300*/  IMAD.MOV.U32 R15, RZ, RZ, -0x1 ;  /* 0xffffffffff0f7424 */ /* 0x000fce00078e00ff */
[----:B01234-:R-:W-:Y:S05]  /*15310*/  WARPSYNC.COLLECTIVE R15, `(.L_x_14330) ;  /* 0x000000000f087348 */ /* 0x01ffea0003c00000 */
[----:B------:R0:W0:Y:S02]  /*15320*/  SHFL.IDX P6, R14, R13, R12, R11 ;  /* 0x0000000c0d0e7389 */ /* 0x00002400000c000b */
[----:B01234-:R-:W-:Y:S01]  /*15330*/  ENDCOLLECTIVE ;  /* 0x000000000000791b */ /* 0x01ffe20003800000 */
.L_x_14330:
[----:B------:R-:W-:Y:S05]  /*15340*/  BSYNC B0 ;  /* 0x0000000000007941 */ /* 0x000fea0003800000 */
.L_x_14329:
[----:B------:R-:W-:Y:S05]  /*15350*/  BRA `(.L_x_14208) ;  /* 0xffffffbc00dc7947 */ /* 0x000fea000383ffff */
.L_x_14213:
[----:B-1----:R1:W2:Y:S02]  /*15360*/  SYNCS.PHASECHK.TRANS64.TRYWAIT P0, [R7+URZ+0x22820], R0 ;  /* 0x02282000070075a7 */ /* 0x0022a4000800017f */
[----:B--2---:R-:W-:Y:S05]  /*15370*/  @!P0 NANOSLEEP.SYNCS 0x989680 ;  /* 0x009896800000895d */ /* 0x004fea0003900000 */
[----:B------:R-:W2:Y:S02]  /*15380*/  @!P0 SYNCS.PHASECHK.TRANS64 P0, [R7+URZ+0x22820], R0 ;  /* 0x02282000070085a7 */ /* 0x000ea4000800007f */
[----:B--2---:R-:W-:Y:S05]  /*15390*/  @!P0 BRA `(.L_x_14213) ;  /* 0xfffffffc00f08947 */ /* 0x004fea000383ffff */
[----:B------:R-:W-:Y:S05]  /*153a0*/  BRA `(.L_x_14331) ;  /* 0xffffffc400547947 */ /* 0x000fea000383ffff */
.L_x_14214:
[----:B------:R-:W2:Y:S01]  /*153b0*/  S2R R2, SR_TID.X ;  /* 0x0000000000027919 */ /* 0x000ea20000002100 */
[----:B------:R-:W-:Y:S01]  /*153c0*/  BSSY B0, `(.L_x_14332) ;  /* 0x000000a000007945 */ /* 0x000fe20003800000 */
[----:B------:R-:W-:Y:S02]  /*153d0*/  IMAD.MOV.U32 R12, RZ, RZ, RZ ;  /* 0x000000ffff0c7224 */ /* 0x000fe400078e00ff */
[----:B------:R-:W-:Y:S02]  /*153e0*/  IMAD.MOV.U32 R11, RZ, RZ, 0x1f ;  /* 0x0000001fff0b7424 */ /* 0x000fe400078e00ff */
[----:B------:R-:W-:Y:S01]  /*153f0*/  IMAD.MOV.U32 R15, RZ, RZ, -0x1 ;  /* 0xffffffffff0f7424 */ /* 0x000fe200078e00ff */
[----:B--2---:R-:W-:-:S04]  /*15400*/  SHF.R.U32.HI R2, RZ, 0x5, R2 ;  /* 0x00000005ff027819 */ /* 0x004fc80000011602 */
[----:B------:R-:W-:-:S04]  /*15410*/  LOP3.LUT R2, R2, 0x3, RZ, 0xc0, !PT ;  /* 0x0000000302027812 */ /* 0x000fc800078ec0ff */
[----:B------:R-:W-:-:S07]  /*15420*/  MOV R13, R2 ;  /* 0x00000002000d7202 */ /* 0x000fce0000000f00 */
[----:B01-34-:R-:W-:Y:S05]  /*15430*/  WARPSYNC.COLLECTIVE R15, `(.L_x_14333) ;  /* 0x000000000f087348 */ /* 0x01bfea0003c00000 */
[----:B------:R2:W0:Y:S02]  /*15440*/  SHFL.IDX P6, R14, R13, R12, R11 ;  /* 0x0000000c0d0e7389 */ /* 0x00042400000c000b */
[----:B01234-:R-:W-:Y:S01]  /*15450*/  ENDCOLLECTIVE ;  /* 0x000000000000791b */ /* 0x01ffe20003800000 */
.L_x_14333:
[----:B------:R-:W-:Y:S05]  /*15460*/  BSYNC B0 ;  /* 0x0000000000007941 */ /* 0x000fea0003800000 */
.L_x_14332:
[----:B------:R-:W-:Y:S05]  /*15470*/  BRA `(.L_x_14334) ;  /* 0xffffffc4003c7947 */ /* 0x000fea000383ffff */
.L_x_14217:
[----:B------:R-:W-:Y:S01]  /*15480*/  BSSY B1, `(.L_x_14335) ;  /* 0x0000006000017945 */ /* 0x000fe20003800000 */
[----:B------:R-:W-:-:S07]  /*15490*/  IMAD.MOV.U32 R15, RZ, RZ, -0x1 ;  /* 0xffffffffff0f7424 */ /* 0x000fce00078e00ff */
[----:B01-34-:R-:W-:Y:S05]  /*154a0*/  WARPSYNC.COLLECTIVE R15, `(.L_x_14336) ;  /* 0x000000000f0c7348 */ /* 0x01bfea0003c00000 */
[----:B------:R-:W-:Y:S02]  /*154b0*/  ELECT P6, UR62, PT ;  /* 0x00000000003e782f */ /* 0x000fe400038c0000 */
[----:B------:R-:W-:Y:S01]  /*154c0*/  MOV R14, UR62 ;  /* 0x0000003e000e7c02 */ /* 0x000fe20008000f00 */
[----:B01-34-:R-:W-:Y:S10]  /*154d0*/  ENDCOLLECTIVE ;  /* 0x000000000000791b */ /* 0x01bff40003800000 */
.L_x_14336:
[----:B------:R-:W-:Y:S05]  /*154e0*/  BSYNC B1 ;  /* 0x0000000000017941 */ /* 0x000fea0003800000 */
.L_x_14335:
[----:B------:R-:W-:Y:S05]  /*154f0*/  BRA `(.L_x_14337) ;  /* 0xffffffc400347947 */ /* 0x000fea000383ffff */
.L_x_14219:
[----:B-1----:R1:W2:Y:S02]  /*15500*/  SYNCS.PHASECHK.TRANS64.TRYWAIT P1, [R5+URZ+0x22840], R0 ;  /* 0x02284000050075a7 */ /* 0x0022a4000802017f */
[----:B--2---:R-:W-:Y:S05]  /*15510*/  @!P1 NANOSLEEP.SYNCS 0x989680 ;  /* 0x009896800000995d */ /* 0x004fea0003900000 */
[----:B------:R-:W2:Y:S02]  /*15520*/  @!P1 SYNCS.PHASECHK.TRANS64 P1, [R5+URZ+0x22840], R0 ;  /* 0x02284000050095a7 */ /* 0x000ea4000802007f */
[----:B--2---:R-:W-:Y:S05]  /*15530*/  @!P1 BRA `(.L_x_14219) ;  /* 0xfffffffc00f09947 */ /* 0x004fea000383ffff */
[----:B------:R-:W-:Y:S05]  /*15540*/  BRA `(.L_x_14338) ;  /* 0xffffffc400547947 */ /* 0x000fea000383ffff */
.L_x_14221:
[----:B--2---:R2:W0:Y:S02]  /*15550*/  SYNCS.PHASECHK.TRANS64.TRYWAIT P1, [R3+URZ+0x22840], R2 ;  /* 0x02284002030075a7 */ /* 0x004424000802017f */
[----:B0-----:R-:W-:Y:S05]  /*15560*/  @!P1 NANOSLEEP.SYNCS 0x989680 ;  /* 0x009896800000995d */ /* 0x001fea0003900000 */
[----:B------:R-:W0:Y:S02]  /*15570*/  @!P1 SYNCS.PHASECHK.TRANS64 P1, [R3+URZ+0x22840], R2 ;  /* 0x02284002030095a7 */ /* 0x000e24000802007f */
[----:B0-----:R-:W-:Y:S05]  /*15580*/  @!P1 BRA `(.L_x_14221) ;  /* 0xfffffffc00f09947 */ /* 0x001fea000383ffff */
[----:B------:R-:W-:Y:S05]  /*15590*/  BRA `(.L_x_14339) ;  /* 0xffffffc400607947 */ /* 0x000fea000383ffff */
.L_x_14223:
[----:B------:R0:W0:Y:S02]  /*155a0*/  SYNCS.PHASECHK.TRANS64.TRYWAIT P1, [R5+URZ+0x22860], R0 ;  /* 0x02286000050075a7 */ /* 0x000024000802017f */
[----:B0-----:R-:W-:Y:S05]  /*155b0*/  @!P1 NANOSLEEP.SYNCS 0x989680 ;  /* 0x009896800000995d */ /* 0x001fea0003900000 */
[----:B------:R-:W0:Y:S02]  /*155c0*/  @!P1 SYNCS.PHASECHK.TRANS64 P1, [R5+URZ+0x22860], R0 ;  /* 0x02286000050095a7 */ /* 0x000e24000802007f */
[----:B0-----:R-:W-:Y:S05]  /*155d0*/  @!P1 BRA `(.L_x_14223) ;  /* 0xfffffffc00f09947 */ /* 0x001fea000383ffff */
[----:B------:R-:W-:Y:S05]  /*155e0*/  BRA `(.L_x_14340) ;  /* 0xffffffc4005c7947 */ /* 0x000fea000383ffff */
.L_x_14341:
        /* <DEDUP_REMOVED lines=9> */
.L_x_15682:


//--------------------- .text._ZN7cutlass13device_kernelIN5flash11enable_sm90INS1_16FlashAttnFwdSm90INS1_25CollectiveMainloopFwdSm90ILi2EN4cute5tupleIJNS5_1CILi1EEES8_S8_EEENS6_IJNS7_ILi128EEENS7_ILi96EEENS7_ILi64EEEEEELi256ENS_6half_tEfNS_4arch4Sm90ELb1ELb0ELb1ELb1ELb1ELb1ELb0ELb1ELb0ELb1ELb0ELb0EEENS1_21CollectiveEpilogueFwdINS6_IJSA_NS7_ILi256EEESB_EEES9_SE_SG_Li256ELb1ELb1ELb0ELb0EEENS1_36VarlenDynamicPersistentTileSchedulerILi128ELi96ELi256ELi128ELb0ELb1ELb1ELb1ELb1ELb1EEEEEEEEEvNT_6ParamsE --------------------------
	.section	.text._ZN7cutlass13device_kernelIN5flash11enable_sm90INS1_16FlashAttnFwdSm90INS1_25CollectiveMainloopFwdSm90ILi2EN4cute5tupleIJNS5_1CILi1EEES8_S8_EEENS6_IJNS7_ILi128EEENS7_ILi96EEENS7_ILi64EEEEEELi256ENS_6half_tEfNS_4arch4Sm90ELb1ELb0ELb1ELb1ELb1ELb1ELb0ELb1ELb0ELb1ELb0ELb0EEENS1_21CollectiveEpilogueFwdINS6_IJSA_NS7_ILi256EEESB_EEES9_SE_SG_Li256ELb1ELb1ELb0ELb0EEENS1_36VarlenDynamicPersistentTileSchedulerILi128ELi96ELi256ELi128ELb0ELb1ELb1ELb1ELb1ELb1EEEEEEEEEvNT_6ParamsE,"ax",@progbits
	.align	128
.text._ZN7cutlass13device_kernelIN5flash11enable_sm90INS1_16FlashAttnFwdSm90INS1_25CollectiveMainloopFwdSm90ILi2EN4cute5tupleIJNS5_1CILi1EEES8_S8_EEENS6_IJNS7_ILi128EEENS7_ILi96EEENS7_ILi64EEEEEELi256ENS_6half_tEfNS_4arch4Sm90ELb1ELb0ELb1ELb1ELb1ELb1ELb0ELb1ELb0ELb1ELb0ELb0EEENS1_21CollectiveEpilogueFwdINS6_IJSA_NS7_ILi256EEESB_EEES9_SE_SG_Li256ELb1ELb1ELb0ELb0EEENS1_36VarlenDynamicPersistentTileSchedulerILi128ELi96ELi256ELi128ELb0ELb1ELb1ELb1ELb1ELb1EEEEEEEEEvNT_6ParamsE:
        .type           _ZN7cutlass13device_kernelIN5flash11enable_sm90INS1_16FlashAttnFwdSm90INS1_25CollectiveMainloopFwdSm90ILi2EN4cute5tupleIJNS5_1CILi1EEES8_S8_EEENS6_IJNS7_ILi128EEENS7_ILi96EEENS7_ILi64EEEEEELi256ENS_6half_tEfNS_4arch4Sm90ELb1ELb0ELb1ELb1ELb1ELb1ELb0ELb1ELb0ELb1ELb0ELb0EEENS1_21CollectiveEpilogueFwdINS6_IJSA_NS7_ILi256EEESB_EEES9_SE_SG_Li256ELb1ELb1ELb0ELb0EEENS1_36VarlenDynamicPersistentTileSchedulerILi128ELi96ELi256ELi128ELb0ELb1ELb1ELb1ELb1ELb1EEEEEEEEEvNT_6ParamsE,@function
        .size           _ZN7cutlass13device_kernelIN5flash11enable_sm90INS1_16FlashAttnFwdSm90INS1_25CollectiveMainloopFwdSm90ILi2EN4cute5tupleIJNS5_1CILi1EEES8_S8_EEENS6_IJNS7_ILi128EEENS7_ILi96EEENS7_ILi64EEEEEELi256ENS_6half_tEfNS_4arch4Sm90ELb1ELb0ELb1ELb1ELb1ELb1ELb0ELb1ELb0ELb1ELb0ELb0EEENS1_21CollectiveEpilogueFwdINS6_IJSA_NS7_ILi256EEESB_EEES9_SE_SG_Li256ELb1ELb1ELb0ELb0EEENS1_36VarlenDynamicPersistentTileSchedulerILi128ELi96ELi256ELi128ELb0ELb1ELb1ELb1ELb1ELb1EEEEEEEEEvNT_6ParamsE,(.L_x_15683 - _ZN7cutlass13device_kernelIN5flash11enable_sm90INS1_16FlashAttnFwdSm90INS1_25CollectiveMainloopFwdSm90ILi2EN4cute5tupleIJNS5_1CILi1EEES8_S8_EEENS6_IJNS7_ILi128EEENS7_ILi96EEENS7_ILi64EEEEEELi256ENS_6half_tEfNS_4arch4Sm90ELb1ELb0ELb1ELb1ELb1ELb1ELb0ELb1ELb0ELb1ELb0ELb0EEENS1_21CollectiveEpilogueFwdINS6_IJSA_NS7_ILi256EEESB_EEES9_SE_SG_Li256ELb1ELb1ELb0ELb0EEENS1_36VarlenDynamicPersistentTileSchedulerILi128ELi96ELi256ELi128ELb0ELb1ELb1ELb1ELb1ELb1EEEEEEEEEvNT_6ParamsE)
        .other          _ZN7cutlass13device_kernelIN5flash11enable_sm90INS1_16FlashAttnFwdSm90INS1_25CollectiveMainloopFwdSm90ILi2EN4cute5tupleIJNS5_1CILi1EEES8_S8_EEENS6_IJNS7_ILi128EEENS7_ILi96EEENS7_ILi64EEEEEELi256ENS_6half_tEfNS_4arch4Sm90ELb1ELb0ELb1ELb1ELb1ELb1ELb0ELb1ELb0ELb1ELb0ELb0EEENS1_21CollectiveEpilogueFwdINS6_IJSA_NS7_ILi256EEESB_EEES9_SE_SG_Li256ELb1ELb1ELb0ELb0EEENS1_36VarlenDynamicPersistentTileSchedulerILi128ELi96ELi256ELi128ELb0ELb1ELb1ELb1ELb1ELb1EEEEEEEEEvNT_6ParamsE,@"STO_CUDA_ENTRY STV_DEFAULT"
_ZN7cutlass13device_kernelIN5flash11enable_sm90INS1_16FlashAttnFwdSm90INS1_25CollectiveMainloopFwdSm90ILi2EN4cute5tupleIJNS5_1CILi1EEES8_S8_EEENS6_IJNS7_ILi128EEENS7_ILi96EEENS7_ILi64EEEEEELi256ENS_6half_tEfNS_4arch4Sm90ELb1ELb0ELb1ELb1ELb1ELb1ELb0ELb1ELb0ELb1ELb0ELb0EEENS1_21CollectiveEpilogueFwdINS6_IJSA_NS7_ILi256EEESB_EEES9_SE_SG_Li256ELb1ELb1ELb0ELb0EEENS1_36VarlenDynamicPersistentTileSchedulerILi128ELi96ELi256ELi128ELb0ELb1ELb1ELb1ELb1ELb1EEEEEEEEEvNT_6ParamsE:
        /* <DEDUP_REMOVED lines=17> */
.L_x_14343:
[----:B------:R-:W-:Y:S05]  /*0110*/  BSYNC B0 ;  /* 0x0000000000007941 */ /* 0x000fea0003800000 */
.L_x_14342:
        /* <DEDUP_REMOVED lines=40> */
.L_x_14344:
        /* <DEDUP_REMOVED lines=22> */
.L_x_14345:
        /* <DEDUP_REMOVED lines=18> */
.L_x_14346:
        /* <DEDUP_REMOVED lines=22> */
.L_x_14347:
        /* <DEDUP_REMOVED lines=22> */
.L_x_14348:
[----:B--2---:R-:W-:Y:S01]  /*08e0*/  ISETP.NE.AND P0, PT, R3, RZ, PT ;  /* 0x000000ff0300720c */ /* 0x004fe20003f05270 */
[----:B------:R-:W-:Y:S01]  /*08f0*/  IMAD.MOV.U32 R37, RZ, RZ, 0x1 ;  /* 0x00000001ff257424 */ /* 0x000fe200078e00ff */
[----:B------:R-:W-:Y:S01]  /*0900*/  NOP ;  /* 0x0000000000007918 */ /* 0x000fe20000000000 */
[----:B------:R-:W-:Y:S01]  /*0910*/  ULDC.64 UR40, c[0x0][0x208] ;  /* 0x0000820000287ab9 */ /* 0x000fe20000000a00 */
[----:B------:R-:W-:Y:S02]  /*0920*/  BSSY B9, `(.L_x_14349) ;  /* 0x0001ad1000097945 */ /* 0x000fe40003800000 */
[----:B------:R-:W-:Y:S01]  /*0930*/  SEL R37, R37, 0x2, !P0 ;  /* 0x0000000225257807 */ /* 0x000fe20004000000 */
[----:B01-34-:R-:W-:Y:S06]  /*0940*/  BAR.SYNC.DEFER_BLOCKING 0x0 ;  /* 0x0000000000007b1d */ /* 0x01bfec0000010000 */
[----:B------:R-:W-:Y:S05]  /*0950*/  @!P0 BRA `(.L_x_14350) ;  /* 0x0000013c00e48947 */ /* 0x000fea0003800000 */
.L_x_14351:
[----:B------:R-:W-:-:S08]  /*0960*/  NOP ;  /* 0x0000000000007918 */ /* 0x000fd00000000000 */
[----:B------:R-:W0:Y:S02]  /*0970*/  USETMAXREG.TRY_ALLOC.CTAPOOL UP0, 0xe8 ;  /* 0x000000e8000079c8 */ /* 0x000e240008000600 */
[----:B0-----:R-:W-:-:S13]  /*0980*/  PLOP3.LUT P0, PT, PT, PT, UP0, 0x80, 0x0 ;  /* 0x000000000000781c */ /* 0x001fda0003f0f008 */
[----:B------:R-:W-:Y:S05]  /*0990*/  @!P0 BRA `(.L_x_14351) ;  /* 0xfffffffc00f08947 */ /* 0x000fea000383ffff */
[----:B------:R-:W2:Y:S01]  /*09a0*/  LDL.LU R2, [R1] ;  /* 0x0000000001027983 */ /* 0x000ea20000300800 */
[----:B------:R-:W-:Y:S01]  /*09b0*/  SHF.R.U32.HI R4, RZ, 0x7, R0 ;  /* 0x00000007ff047819 */ /* 0x000fe20000011600 */
[----:B------:R-:W-:Y:S01]  /*09c0*/  ULDC UR4, c[0x0][0xc3c] ;  /* 0x00030f0000047ab9 */ /* 0x000fe20000000800 */
[----:B------:R-:W0:Y:S01]  /*09d0*/  S2R R3, SR_CgaCtaId ;  /* 0x0000000000037919 */ /* 0x000e220000008800 */
[----:B------:R-:W-:Y:S06]  /*09e0*/  BAR.ARV 0x8, 0x180 ;  /* 0x0206000000007b1d */ /* 0x000fec0000002000 */
[----:B------:R-:W-:-:S13]  /*09f0*/  ISETP.NE.AND P0, PT, R4, 0x1, PT ;  /* 0x000000010400780c */ /* 0x000fda0003f05270 */
[----:B------:R-:W-:Y:S08]  /*0a00*/  @!P0 BAR.ARV 0x9, 0x100 ;  /* 0x0244000000008b1d */ /* 0x000ff00000002000 */
[----:B------:R-:W-:Y:S01]  /*0a10*/  BAR.SYNC.DEFER_BLOCKING 0x5, 0x180 ;  /* 0x0146000000007b1d */ /* 0x000fe20000010000 */
[----:B------:R-:W-:-:S04]  /*0a20*/  MOV R19, 0x400 ;  /* 0x0000040000137802 */ /* 0x000fc80000000f00 */
[----:B0-----:R-:W-:-:S05]  /*0a30*/  LEA R19, R3, R19, 0x18 ;  /* 0x0000001303137211 */ /* 0x001fca00078ec0ff */
[----:B------:R-:W0:Y:S01]  /*0a40*/  LDS.128 R32, [R19+0x228d0] ;  /* 0x0228d00013207984 */ /* 0x000e220000000c00 */
[----:B------:R-:W-:Y:S06]  /*0a50*/  BAR.ARV 0x4, 0x180 ;  /* 0x0106000000007b1d */ /* 0x000fec0000002000 */
[----:B--2---:R-:W-:-:S04]  /*0a60*/  LOP3.LUT R2, R2, 0xfffffffb, RZ, 0xc0, !PT ;  /* 0xfffffffb02027812 */ /* 0x004fc800078ec0ff */
[----:B------:R-:W-:-:S05]  /*0a70*/  @P0 LOP3.LUT R2, R2, 0x4, RZ, 0xfc, !PT ;  /* 0x0000000402020812 */ /* 0x000fca00078efcff */
[----:B------:R1:W-:Y:S01]  /*0a80*/  STL [R1], R2 ;  /* 0x0000000201007387 */ /* 0x0003e20000100800 */
[----:B0-----:R-:W-:-:S13]  /*0a90*/  ISETP.GE.AND P0, PT, R35, UR4, PT ;  /* 0x0000000423007c0c */ /* 0x001fda000bf06270 */
[----:B-1----:R-:W-:Y:S05]  /*0aa0*/  @P0 BRA `(.L_x_14352) ;  /* 0x000001a800e00947 */ /* 0x002fea0003800000 */
[----:B------:R-:W-:Y:S01]  /*0ab0*/  VIADD R12, R0, 0xffffff80 ;  /* 0xffffff80000c7836 */ /* 0x000fe20000000000 */
[----:B------:R-:W-:Y:S01]  /*0ac0*/  LOP3.LUT R204, R37, 0x1, RZ, 0xfc, !PT ;  /* 0x0000000125cc7812 */ /* 0x000fe200078efcff */
[----:B------:R-:W-:Y:S02]  /*0ad0*/  IMAD.MOV.U32 R18, RZ, RZ, RZ ;  /* 0x000000ffff127224 */ /* 0x000fe400078e00ff */
[----:B------:R-:W-:Y:S01]  /*0ae0*/  IMAD.MOV.U32 R205, RZ, RZ, RZ ;  /* 0x000000ffffcd7224 */ /* 0x000fe200078e00ff */
[----:B------:R-:W-:Y:S01]  /*0af0*/  SHF.R.S32.HI R0, RZ, 0x1f, R12 ;  /* 0x0000001fff007819 */ /* 0x000fe2000001140c */
[----:B------:R-:W-:Y:S02]  /*0b00*/  IMAD.MOV.U32 R202, RZ, RZ, RZ ;  /* 0x000000ffffca7224 */ /* 0x000fe400078e00ff */
[----:B------:R-:W-:Y:S01]  /*0b10*/  IMAD.MOV.U32 R22, RZ, RZ, RZ ;  /* 0x000000ffff167224 */ /* 0x000fe200078e00ff */
        /* <DEDUP_REMOVED lines=34> */
[----:B------:R-:W-:Y:S01]  /*0d40*/  SHF.R.S32.HI R4, RZ, 0x1f, R2 ;  /* 0x0000001fff047819 */ /* 0x000fe20000011402 */
[----:B------:R-:W-:Y:S01]  /*0d50*/  IMAD.SHL.U32 R5, R5, 0x8, RZ ;  /* 0x0000000805057824 */ /* 0x000fe200078e00ff */
[----:B------:R-:W-:Y:S01]  /*0d60*/  LOP3.LUT R2, R2, 0xfffffffc, RZ, 0xc0, !PT ;  /* 0xfffffffc02027812 */ /* 0x000fe200078ec0ff */
[----:B------:R-:W-:Y:S01]  /*0d70*/  STL [R1+0x44], RZ ;  /* 0x000044ff01007387 */ /* 0x000fe20000100800 */
[----:B------:R-:W-:Y:S02]  /*0d80*/  LEA.HI R4, R4, R23, RZ, 0x3 ;  /* 0x0000001704047211 */ /* 0x000fe400078f18ff */
[----:B------:R-:W-:Y:S01]  /*0d90*/  IADD3 R7, R23, 0x40, RZ ;  /* 0x0000004017077810 */ /* 0x000fe20007ffe0ff */
[----:B------:R-:W-:Y:S01]  /*0da0*/  IMAD.IADD R9, R12, 0x1, -R2 ;  /* 0x000000010c097824 */ /* 0x000fe200078e0a02 */
[----:B------:R-:W-:-:S02]  /*0db0*/  LOP3.LUT R4, R4, 0xfffffff8, RZ, 0xc0, !PT ;  /* 0xfffffff804047812 */ /* 0x000fc400078ec0ff */
[----:B------:R-:W-:Y:S01]  /*0dc0*/  SHF.R.S32.HI R3, RZ, 0x3, R0 ;  /* 0x00000003ff037819 */ /* 0x000fe20000011400 */
[----:B------:R-:W-:Y:S01]  /*0dd0*/  IMAD.SHL.U32 R16, R9, 0x8, RZ ;  /* 0x0000000809107824 */ /* 0x000fe200078e00ff */
[----:B------:R-:W-:Y:S01]  /*0de0*/  IADD3 R4, R23, -R4, RZ ;  /* 0x8000000417047210 */ /* 0x000fe20007ffe0ff */
[----:B------:R-:W-:Y:S01]  /*0df0*/  IMAD.SHL.U32 R200, R9, 0x4, RZ ;  /* 0x0000000409c87824 */ /* 0x000fe200078e00ff */
[----:B------:R-:W-:Y:S01]  /*0e00*/  LOP3.LUT R0, R0, 0xfffffff8, RZ, 0xc0, !PT ;  /* 0xfffffff800007812 */ /* 0x000fe200078ec0ff */
[C---:B------:R-:W-:Y:S01]  /*0e10*/  VIADD R210, R16.reuse, 0x40 ;  /* 0x0000004010d27836 */ /* 0x040fe20000000000 */
[----:B------:R-:W-:Y:S01]  /*0e20*/  SHF.R.S32.HI R3, RZ, 0x1f, R7 ;  /* 0x0000001fff037819 */ /* 0x000fe20000011407 */
[C---:B------:R-:W-:Y:S01]  /*0e30*/  VIADD R209, R16.reuse, 0x60 ;  /* 0x0000006010d17836 */ /* 0x040fe20000000000 */
[----:B------:R0:W-:Y:S01]  /*0e40*/  STL [R1+0x48], R4 ;  /* 0x0000480401007387 */ /* 0x0001e20000100800 */
[C---:B------:R-:W-:Y:S01]  /*0e50*/  VIADD R208, R16.reuse, 0x80 ;  /* 0x0000008010d07836 */ /* 0x040fe20000000000 */
[----:B------:R-:W-:Y:S01]  /*0e60*/  SHF.R.S32.HI R14, RZ, 0x1f, R210 ;  /* 0x0000001fff0e7819 */ /* 0x000fe200000114d2 */
[----:B------:R-:W-:Y:S01]  /*0e70*/  VIADD R207, R16, 0xa0 ;  /* 0x000000a010cf7836 */ /* 0x000fe20000000000 */
[----:B------:R-:W-:Y:S01]  /*0e80*/  SHF.R.S32.HI R13, RZ, 0x1f, R209 ;  /* 0x0000001fff0d7819 */ /* 0x000fe200000114d1 */
[----:B------:R-:W-:Y:S01]  /*0e90*/  IMAD.IADD R10, R12, 0x1, -R0 ;  /* 0x000000010c0a7824 */ /* 0x000fe200078e0a00 */
[C---:B------:R-:W-:Y:S01]  /*0ea0*/  IADD3 R212, R16.reuse, 0xc0, RZ ;  /* 0x000000c010d47810 */ /* 0x040fe20007ffe0ff */
[----:B------:R1:W-:Y:S01]  /*0eb0*/  STL [R1+0x18], R14 ;  /* 0x0000180e01007387 */ /* 0x0003e20000100800 */
[----:B------:R-:W-:Y:S01]  /*0ec0*/  LEA.HI R3, R3, R7, RZ, 0x3 ;  /* 0x0000000703037211 */ /* 0x000fe200078f18ff */
[----:B------:R-:W-:Y:S01]  /*0ed0*/  IMAD.SHL.U32 R2, R7, 0x40, RZ ;  /* 0x0000004007027824 */ /* 0x000fe200078e00ff */
[----:B------:R-:W-:Y:S01]  /*0ee0*/  LEA.HI R0, R9, R9, RZ, 0x1 ;  /* 0x0000000909007211 */ /* 0x000fe200078f08ff */
[----:B------:R2:W-:Y:S01]  /*0ef0*/  STL [R1+0x14], R13 ;  /* 0x0000140d01007387 */ /* 0x0005e20000100800 */
[----:B------:R-:W-:Y:S01]  /*0f00*/  SHF.R.S32.HI R15, RZ, 0x1f, R207 ;  /* 0x0000001fff0f7819 */ /* 0x000fe200000114cf */
[----:B------:R-:W-:Y:S01]  /*0f10*/  VIADD R211, R16, 0xe0 ;  /* 0x000000e010d37836 */ /* 0x000fe20000000000 */
[----:B------:R-:W-:Y:S01]  /*0f20*/  LOP3.LUT R0, R0, 0x1ffffffe, RZ, 0xc0, !PT ;  /* 0x1ffffffe00007812 */ /* 0x000fe200078ec0ff */
[----:B------:R-:W-:Y:S01]  /*0f30*/  VIADD R206, R200, 0x10 ;  /* 0x00000010c8ce7836 */ /* 0x000fe20000000000 */
[----:B0-----:R-:W-:Y:S01]  /*0f40*/  LOP3.LUT R4, R2, 0x1c0, RZ, 0xc0, !PT ;  /* 0x000001c002047812 */ /* 0x001fe200078ec0ff */
[----:B------:R-:W-:Y:S01]  /*0f50*/  IMAD.SHL.U32 R213, R10, 0x8, RZ ;  /* 0x000000080ad57824 */ /* 0x000fe200078e00ff */
[----:B-1----:R-:W-:Y:S01]  /*0f60*/  SHF.R.S32.HI R14, RZ, 0x1f, R208 ;  /* 0x0000001fff0e7819 */ /* 0x002fe200000114d0 */
[----:B------:R-:W-:Y:S01]  /*0f70*/  IMAD.SHL.U32 R3, R3, 0x40, RZ ;  /* 0x0000004003037824 */ /* 0x000fe200078e00ff */
[----:B------:R-:W-:Y:S01]  /*0f80*/  IADD3 R0, R9, -R0, RZ ;  /* 0x8000000009007210 */ /* 0x000fe20007ffe0ff */
[----:B------:R-:W-:Y:S01]  /*0f90*/  VIADD R2, R16, 0x20 ;  /* 0x0000002010027836 */ /* 0x000fe20000000000 */
[----:B--2---:R-:W-:Y:S01]  /*0fa0*/  SHF.R.S32.HI R13, RZ, 0x1f, R212 ;  /* 0x0000001fff0d7819 */ /* 0x004fe200000114d4 */
[----:B------:R0:W-:Y:S01]  /*0fb0*/  STL [R1+0x10], R14 ;  /* 0x0000100e01007387 */ /* 0x0001e20000100800 */
[----:B------:R-:W-:Y:S01]  /*0fc0*/  SHF.R.S32.HI R7, RZ, 0x1f, R213 ;  /* 0x0000001fff077819 */ /* 0x000fe200000114d5 */
[----:B------:R-:W-:Y:S01]  /*0fd0*/  VIADD R7, R213, 0xc0 ;  /* 0x000000c0d5077836 */ /* 0x000fe20000000000 */
[----:B------:R-:W-:Y:S01]  /*0fe0*/  SHF.R.U32.HI R9, RZ, 0x3, R4 ;  /* 0x00000003ff097819 */ /* 0x000fe20000011604 */
[----:B------:R-:W-:Y:S01]  /*0ff0*/  STL [R1+0xc], R15 ;  /* 0x00000c0f01007387 */ /* 0x000fe20000100800 */
[----:B------:R-:W-:Y:S01]  /*1000*/  LOP3.LUT R3, R3, 0xfffffe00, RZ, 0xc0, !PT ;  /* 0xfffffe0003037812 */ /* 0x000fe200078ec0ff */
[----:B------:R-:W-:Y:S01]  /*1010*/  IMAD R0, R0, 0x8, R6 ;  /* 0x0000000800007824 */ /* 0x000fe200078e0206 */
[----:B------:R-:W-:Y:S01]  /*1020*/  LOP3.LUT R4, R4, 0x38, R16, 0xf8, !PT ;  /* 0x0000003804047812 */ /* 0x000fe200078ef810 */
[----:B------:R1:W-:Y:S01]  /*1030*/  STL [R1+0x8], R13 ;  /* 0x0000080d01007387 */ /* 0x0003e20000100800 */
[C---:B------:R-:W-:Y:S01]  /*1040*/  VIADD R12, R213.reuse, 0x40 ;  /* 0x00000040d50c7836 */ /* 0x040fe20000000000 */
[----:B0-----:R-:W-:Y:S01]  /*1050*/  SHF.R.S32.HI R14, RZ, 0x1f, R211 ;  /* 0x0000001fff0e7819 */ /* 0x001fe200000114d3 */
[----:B------:R-:W-:Y:S01]  /*1060*/  VIADD R10, R213, 0x80 ;  /* 0x00000080d50a7836 */ /* 0x000fe20000000000 */
[----:B------:R-:W-:-:S02]  /*1070*/  LOP3.LUT R4, R3, R4, R9, 0xf6, !PT ;  /* 0x0000000403047212 */ /* 0x000fc400078ef609 */
[----:B------:R-:W-:Y:S01]  /*1080*/  SHF.R.S32.HI R17, RZ, 0x1f, R16 ;  /* 0x0000001fff117819 */ /* 0x000fe20000011410 */
[----:B------:R-:W-:Y:S01]  /*1090*/  STL [R1+0x4], R14 ;  /* 0x0000040e01007387 */ /* 0x000fe20000100800 */
[----:B------:R-:W-:Y:S02]  /*10a0*/  SHF.R.S32.HI R203, RZ, 0x1f, R2 ;  /* 0x0000001fffcb7819 */ /* 0x000fe40000011402 */
[----:B-1----:R-:W-:Y:S02]  /*10b0*/  SHF.R.S32.HI R13, RZ, 0x1f, R206 ;  /* 0x0000001fff0d7819 */ /* 0x002fe400000114ce */
[----:B------:R-:W-:Y:S02]  /*10c0*/  SHF.R.S32.HI R12, RZ, 0x1f, R12 ;  /* 0x0000001fff0c7819 */ /* 0x000fe4000001140c */
[----:B------:R-:W-:Y:S01]  /*10d0*/  SHF.R.S32.HI R10, RZ, 0x1f, R10 ;  /* 0x0000001fff0a7819 */ /* 0x000fe2000001140a */
[----:B------:R-:W-:Y:S04]  /*10e0*/  STL [R1+0x50], R13 ;  /* 0x0000500d01007387 */ /* 0x000fe80000100800 */
[----:B------:R0:W-:Y:S02]  /*10f0*/  STL [R1+0x24], R3 ;  /* 0x0000240301007387 */ /* 0x0001e40000100800 */
[----:B0-----:R-:W-:Y:S01]  /*1100*/  SHF.R.S32.HI R3, RZ, 0x1f, R7 ;  /* 0x0000001fff037819 */ /* 0x001fe20000011407 */
[----:B------:R-:W-:-:S02]  /*1110*/  IMAD.IADD R7, R11, 0x1, -R8 ;  /* 0x000000010b077824 */ /* 0x000fc400078e0a08 */
[----:B------:R-:W-:-:S03]  /*1120*/  IMAD R3, R4, 0x2, R19 ;  /* 0x0000000204037824 */ /* 0x000fc600078e0213 */
[----:B------:R0:W-:Y:S04]  /*1130*/  STL [R1+0x2c], R7 ;  /* 0x00002c0701007387 */ /* 0x0001e80000100800 */
[----:B------:R0:W-:Y:S04]  /*1140*/  STL [R1+0x5c], R5 ;  /* 0x00005c0501007387 */ /* 0x0001e80000100800 */
[----:B------:R0:W-:Y:S04]  /*1150*/  STL [R1+0x28], R0 ;  /* 0x0000280001007387 */ /* 0x0001e80000100800 */
[----:B------:R0:W-:Y:S02]  /*1160*/  STL [R1+0x54], R3 ;  /* 0x0000540301007387 */ /* 0x0001e40000100800 */
.L_x_14511:
[----:B0-2---:R-:W0:Y:S02]  /*1170*/  LDC.64 R4, c[0x0][0xc88] ;  /* 0x00032200ff047b82 */ /* 0x005e240000000a00 */
        /* <DEDUP_REMOVED lines=13> */
[----:B------:R-:W-:-:S02]  /*1250*/  @P1 LEA R6, P2, R3, UR4, 0x2 ;  /* 0x0000000403061c11 */ /* 0x000fc4000f8410ff */
[C-C-:B------:R-:W-:Y:S01]  /*1260*/  SHF.L.U64.HI R32, R3.reuse, 0x2, R0.reuse ;  /* 0x0000000203207819 */ /* 0x140fe20000010200 */
[----:B------:R0:W-:Y:S01]  /*1270*/  STL [R1+0x4c], R0 ;  /* 0x00004c0001007387 */ /* 0x0001e20000100800 */
[C---:B------:R-:W-:Y:S02]  /*1280*/  @P1 LEA.HI.X R7, R3.reuse, UR5, R0, 0x2, P2 ;  /* 0x0000000503071c11 */ /* 0x040fe400090f1400 */
[----:B------:R-:W-:Y:S02]  /*1290*/  ISETP.NE.U32.AND P2, PT, RZ, UR8, PT ;  /* 0x00000008ff007c0c */ /* 0x000fe4000bf45070 */
[----:B------:R-:W-:Y:S02]  /*12a0*/  SHF.L.U32 R37, R3, 0x2, RZ ;  /* 0x0000000203257819 */ /* 0x000fe400000006ff */
[----:B------:R-:W-:Y:S01]  /*12b0*/  ISETP.NE.AND.EX P2, PT, RZ, UR9, PT, P2 ;  /* 0x00000009ff007c0c */ /* 0x000fe2000bf45320 */
[----:B------:R-:W-:Y:S01]  /*12c0*/  ULDC UR4, c[0x0][0x288] ;  /* 0x0000a20000047ab9 */ /* 0x000fe20000000800 */
[C---:B------:R-:W-:Y:S01]  /*12d0*/  IADD3 R8, P3, R37.reuse, UR6, RZ ;  /* 0x0000000625087c10 */ /* 0x040fe2000ff7e0ff */
[----:B0-----:R-:W-:Y:S01]  /*12e0*/  IMAD.MOV.U32 R0, RZ, RZ, RZ ;  /* 0x000000ffff007224 */ /* 0x001fe200078e00ff */
[----:B------:R0:W-:Y:S01]  /*12f0*/  STL [R1+0x38], R37 ;  /* 0x0000382501007387 */ /* 0x0001e20000100800 */
[----:B------:R-:W-:Y:S01]  /*1300*/  IMAD.U32 R220, RZ, RZ, UR4 ;  /* 0x00000004ffdc7e24 */ /* 0x000fe2000f8e00ff */
[----:B------:R-:W-:Y:S01]  /*1310*/  IADD3.X R9, R32, UR7, RZ, P3, !PT ;  /* 0x0000000720097c10 */ /* 0x000fe20009ffe4ff */
[----:B------:R-:W-:Y:S01]  /*1320*/  ULDC.64 UR4, c[0x0][0x418] ;  /* 0x0001060000047ab9 */ /* 0x000fe20000000a00 */
[----:B------:R0:W-:Y:S04]  /*1330*/  STL [R1+0x3c], R32 ;  /* 0x00003c2001007387 */ /* 0x0001e80000100800 */
[----:B------:R0:W5:Y:S01]  /*1340*/  @P1 LDG.E R0, desc[UR40][R6.64] ;  /* 0x0000002806001981 */ /* 0x000162000c1e1900 */
[----:B------:R-:W-:-:S03]  /*1350*/  @P2 IADD3 R4, P1, R37, UR8, RZ ;  /* 0x0000000825042c10 */ /* 0x000fc6000ff3e0ff */
[----:B------:R0:W5:Y:S01]  /*1360*/  @P0 LDG.E R36, desc[UR40][R8.64] ;  /* 0x0000002808240981 */ /* 0x000162000c1e1900 */
[----:B------:R-:W-:-:S05]  /*1370*/  @P2 IADD3.X R5, R32, UR9, RZ, P1, !PT ;  /* 0x0000000920052c10 */ /* 0x000fca0008ffe4ff */
[----:B------:R0:W5:Y:S01]  /*1380*/  @P2 LDG.E R220, desc[UR40][R4.64] ;  /* 0x0000002804dc2981 */ /* 0x000162000c1e1900 */
[----:B------:R-:W-:Y:S01]  /*1390*/  UISETP.NE.U32.AND UP0, UPT, UR4, URZ, UPT ;  /* 0x0000003f0400728c */ /* 0x000fe2000bf05070 */
[----:B------:R-:W-:Y:S02]  /*13a0*/  IMAD.MOV.U32 R25, RZ, RZ, R3 ;  /* 0x000000ffff197224 */ /* 0x000fe400078e0003 */
[----:B------:R-:W-:Y:S01]  /*13b0*/  ULDC UR4, c[0x0][0x424] ;  /* 0x0001090000047ab9 */ /* 0x000fe20000000800 */
[----:B------:R-:W-:-:S03]  /*13c0*/  UISETP.NE.AND.EX UP0, UPT, UR5, URZ, UPT, UP0 ;  /* 0x0000003f0500728c */ /* 0x000fc6000bf05300 */
[----:B------:R-:W-:Y:S01]  /*13d0*/  ULDC UR5, c[0x0][0x2f0] ;  /* 0x0000bc0000057ab9 */ /* 0x000fe20000000800 */
[----:B------:R-:W-:-:S04]  /*13e0*/  USEL UR4, UR4, 0x1, UP0 ;  /* 0x0000000104047887 */ /* 0x000fc80008000000 */
[----:B------:R-:W-:-:S03]  /*13f0*/  UIMAD UR4, UR4, UR5, URZ ;  /* 0x00000005040472a4 */ /* 0x000fc6000f8e023f */
[----:B------:R-:W-:Y:S02]  /*1400*/  ULDC UR5, c[0x0][0x348] ;  /* 0x0000d20000057ab9 */ /* 0x000fe40000000800 */
[----:B------:R-:W-:Y:S01]  /*1410*/  IMAD.U32 R26, RZ, RZ, UR5 ;  /* 0x00000005ff1a7e24 */ /* 0x000fe2000f8e00ff */
[----:B------:R-:W-:Y:S01]  /*1420*/  MOV R35, UR4 ;  /* 0x0000000400237c02 */ /* 0x000fe20008000f00 */
[----:B01-34-:R-:W-:Y:S06]  /*1430*/  @P2 BRA `(.L_x_14353) ;  /* 0x0000000000242947 */ /* 0x01bfec0003800000 */
        /* <DEDUP_REMOVED lines=9> */
.L_x_14353:
[----:B------:R-:W-:Y:S01]  /*14d0*/  ULDC.64 UR4, c[0x0][0xa20] ;  /* 0x0002880000047ab9 */ /* 0x000fe20000000a00 */
[----:B------:R0:W-:Y:S01]  /*14e0*/  STL [R1+0x34], R34 ;  /* 0x0000342201007387 */ /* 0x0001e20000100800 */
[----:B------:R-:W-:-:S04]  /*14f0*/  ISETP.NE.U32.AND P1, PT, RZ, UR4, PT ;  /* 0x00000004ff007c0c */ /* 0x000fc8000bf25070 */
[----:B------:R-:W-:-:S13]  /*1500*/  ISETP.NE.AND.EX P1, PT, RZ, UR5, PT, P1 ;  /* 0x00000005ff007c0c */ /* 0x000fda000bf25310 */
[----:B0-----:R-:W-:Y:S05]  /*1510*/  @!P1 BRA `(.L_x_14354) ;  /* 0x0000000000109947 */ /* 0x001fea0003800000 */
[----:B------:R-:W-:-:S04]  /*1520*/  IADD3 R4, P0, R37, UR4, RZ ;  /* 0x0000000425047c10 */ /* 0x000fc8000ff1e0ff */
[----:B------:R-:W-:-:S05]  /*1530*/  IADD3.X R5, R32, UR5, RZ, P0, !PT ;  /* 0x0000000520057c10 */ /* 0x000fca00087fe4ff */
[----:B------:R0:W5:Y:S01]  /*1540*/  LDG.E R35, desc[UR40][R4.64] ;  /* 0x0000002804237981 */ /* 0x000162000c1e1900 */
[----:B------:R-:W-:Y:S05]  /*1550*/  BRA `(.L_x_14355) ;  /* 0x0000000000107947 */ /* 0x000fea0003800000 */
.L_x_14354:
[----:B------:R-:W-:Y:S05]  /*1560*/  @!P0 BRA `(.L_x_14355) ;  /* 0x00000000000c8947 */ /* 0x000fea0003800000 */
[----:B------:R-:W2:Y:S04]  /*1570*/  LDG.E R4, desc[UR40][R8.64] ;  /* 0x0000002808047981 */ /* 0x000ea8000c1e1900 */
[----:B------:R-:W2:Y:S02]  /*1580*/  LDG.E R35, desc[UR40][R8.64+0x4] ;  /* 0x0000042808237981 */ /* 0x000ea4000c1e1900 */
[----:B--2---:R-:W-:-:S07]  /*1590*/  IMAD.IADD R35, R35, 0x1, -R4 ;  /* 0x0000000123237824 */ /* 0x004fce00078e0a04 */
.L_x_14355:
        /* <DEDUP_REMOVED lines=16> */
[----:B------:R-:W-:Y:S02]  /*16a0*/  IMAD.SHL.U32 R229, R33, 0x80, RZ ;  /* 0x0000008021e57824 */ /* 0x000fe400078e00ff */
[----:B------:R-:W-:Y:S02]  /*16b0*/  IMAD.IADD R11, R35, 0x1, -R0 ;  /* 0x00000001230b7824 */ /* 0x000fe400078e0a00 */
[----:B0-----:R-:W-:-:S08]  /*16c0*/  VIADD R4, R229, 0x7f ;  /* 0x0000007fe5047836 */ /* 0x001fd00000000000 */
[----:B------:R-:W0:Y:S08]  /*16d0*/  @P1 LDC R9, c[0x0][0x44c] ;  /* 0x00011300ff091b82 */ /* 0x000e300000000800 */
[----:B------:R-:W1:Y:S01]  /*16e0*/  @P1 LDC R5, c[0x0][0x450] ;  /* 0x00011400ff051b82 */ /* 0x000e620000000800 */
[----:B0-----:R-:W-:-:S05]  /*16f0*/  @P1 IMAD.HI.U32 R0, R4, R9, RZ ;  /* 0x0000000904001227 */ /* 0x001fca00078e00ff */
[----:B-1----:R-:W-:Y:S02]  /*1700*/  @P1 SHF.R.U32.HI R4, RZ, R5, R0 ;  /* 0x00000005ff041219 */ /* 0x002fe40000011600 */
[----:B--2---:R-:W-:-:S05]  /*1710*/  @P0 IADD3 R26, -R3, R8, RZ ;  /* 0x00000008031a0210 */ /* 0x004fca0007ffe1ff */
[----:B------:R-:W-:-:S04]  /*1720*/  IMAD.IADD R222, R11, 0x1, R26 ;  /* 0x000000010bde7824 */ /* 0x000fc800078e021a */
[C---:B------:R-:W-:Y:S01]  /*1730*/  VIADD R0, R222.reuse, 0x5f ;  /* 0x0000005fde007836 */ /* 0x040fe20000000000 */
[----:B------:R-:W-:-:S03]  /*1740*/  IADD3 R31, R222, 0x60, -R220 ;  /* 0x00000060de1f7810 */ /* 0x000fc60007ffe8dc */
[----:B------:R-:W-:-:S04]  /*1750*/  IMAD.HI R0, R0, 0x2aaaaaab, RZ ;  /* 0x2aaaaaab00007827 */ /* 0x000fc800078e02ff */
[----:B------:R-:W-:Y:S01]  /*1760*/  IMAD.IADD R4, R31, 0x1, R4 ;  /* 0x000000011f047824 */ /* 0x000fe200078e0204 */
[----:B------:R-:W-:-:S03]  /*1770*/  SHF.R.U32.HI R177, RZ, 0x1f, R0 ;  /* 0x0000001fffb17819 */ /* 0x000fc60000011600 */
[----:B------:R-:W-:Y:S01]  /*1780*/  IMAD.HI R4, R4, 0x2aaaaaab, RZ ;  /* 0x2aaaaaab04047827 */ /* 0x000fe200078e02ff */
[----:B------:R-:W-:-:S03]  /*1790*/  LEA.HI.SX32 R177, R0, R177, 0x1c ;  /* 0x000000b100b17211 */ /* 0x000fc600078fe2ff */
[----:B------:R-:W-:Y:S01]  /*17a0*/  IMAD.MOV R0, RZ, RZ, -R11 ;  /* 0x000000ffff007224 */ /* 0x000fe200078e0a0b */
[----:B------:R-:W-:-:S04]  /*17b0*/  SHF.R.U32.HI R3, RZ, 0x1f, R4 ;  /* 0x0000001fff037819 */ /* 0x000fc80000011604 */
[----:B------:R-:W-:-:S04]  /*17c0*/  LEA.HI.SX32 R4, R4, R3, 0x1c ;  /* 0x0000000304047211 */ /* 0x000fc800078fe2ff */
[----:B------:R-:W-:-:S05]  /*17d0*/  VIMNMX R4, R177, R4, PT ;  /* 0x00000004b1047248 */ /* 0x000fca0003fe0100 */
[----:B------:R-:W-:Y:S01]  /*17e0*/  IMAD R3, R4, 0x60, -R11 ;  /* 0x0000006004037824 */ /* 0x000fe200078e0a0b */
[----:B------:R-:W-:-:S04]  /*17f0*/  VIMNMX R4, RZ, R0, !PT ;  /* 0x00000000ff047248 */ /* 0x000fc80007fe0100 */
        /* <DEDUP_REMOVED lines=32> */
.L_x_14358:
[----:B------:R-:W-:Y:S05]  /*1a00*/  BSYNC B6 ;  /* 0x0000000000067941 */ /* 0x000fea0003800000 */
.L_x_14357:
        /* <DEDUP_REMOVED lines=20> */
.L_x_14360:
[----:B------:R-:W-:Y:S05]  /*1b50*/  BSYNC B6 ;  /* 0x0000000000067941 */ /* 0x000fea0003800000 */
.L_x_14359:
[----:B------:R-:W2:Y:S01]  /*1b60*/  LDL R14, [R1+0x48] ;  /* 0x00004800010e7983 */ /* 0x000ea20000100800 */
[----:B------:R-:W-:Y:S01]  /*1b70*/  ULDC.64 UR4, c[0x0][0x9f8] ;  /* 0x00027e0000047ab9 */ /* 0x000fe20000000a00 */
[----:B------:R-:W0:Y:S01]  /*1b80*/  LDC.64 R56, c[0x0][0x408] ;  /* 0x00010200ff387b82 */ /* 0x000e220000000a00 */
[----:B------:R-:W-:-:S04]  /*1b90*/  ISETP.NE.U32.AND P0, PT, RZ, UR4, PT ;  /* 0x00000004ff007c0c */ /* 0x000fc8000bf05070 */
[----:B------:R-:W-:-:S03]  /*1ba0*/  ISETP.NE.AND.EX P0, PT, RZ, UR5, PT, P0 ;  /* 0x00000005ff007c0c */ /* 0x000fc6000bf05300 */
[----:B------:R-:W1:Y:S10]  /*1bb0*/  LDC R65, c[0x0][0x3f4] ;  /* 0x0000fd00ff417b82 */ /* 0x000e740000000800 */
[----:B------:R-:W-:Y:S01]  /*1bc0*/  @P0 IADD3 R4, P1, R37, UR4, RZ ;  /* 0x0000000425040c10 */ /* 0x000fe2000ff3e0ff */
[----:B------:R-:W-:-:S03]  /*1bd0*/  ULDC UR4, c[0x0][0x320] ;  /* 0x0000c80000047ab9 */ /* 0x000fc60000000800 */
[----:B------:R-:W-:Y:S02]  /*1be0*/  @P0 IADD3.X R5, R32, UR5, RZ, P1, !PT ;  /* 0x0000000520050c10 */ /* 0x000fe40008ffe4ff */
[----:B------:R-:W-:Y:S01]  /*1bf0*/  ISETP.GE.AND P1, PT, R2, UR4, PT ;  /* 0x0000000402007c0c */ /* 0x000fe2000bf26270 */
[----:B------:R-:W3:Y:S02]  /*1c00*/  LDC.64 R32, c[0x0][0x3f8] ;  /* 0x0000fe00ff207b82 */ /* 0x000ee40000000a00 */
[----:B------:R4:W2:Y:S01]  /*1c10*/  @P0 LDG.E R25, desc[UR40][R4.64] ;  /* 0x0000002804190981 */ /* 0x0008a2000c1e1900 */
[----:B------:R-:W-:Y:S02]  /*1c20*/  SEL R3, RZ, 0xffffffff, P1 ;  /* 0xffffffffff037807 */ /* 0x000fe40000800000 */
[----:B------:R-:W-:-:S03]  /*1c30*/  ISETP.GE.AND P0, PT, R16, UR4, PT ;  /* 0x0000000410007c0c */ /* 0x000fc6000bf06270 */
[----:B------:R-:W-:Y:S01]  /*1c40*/  IMAD.SHL.U32 R3, R3, 0x2, RZ ;  /* 0x0000000203037824 */ /* 0x000fe200078e00ff */
[----:B------:R-:W-:Y:S02]  /*1c50*/  SEL R0, RZ, 0x1, P0 ;  /* 0x00000001ff007807 */ /* 0x000fe40000000000 */
[----:B------:R-:W-:Y:S02]  /*1c60*/  ISETP.GE.AND P0, PT, R210, UR4, PT ;  /* 0x00000004d2007c0c */ /* 0x000fe4000bf06270 */
[----:B------:R-:W-:Y:S02]  /*1c70*/  ISETP.GE.AND P1, PT, R209, UR4, PT ;  /* 0x00000004d1007c0c */ /* 0x000fe4000bf26270 */
[----:B------:R-:W-:Y:S02]  /*1c80*/  LOP3.LUT R0, R3, 0x2, R0, 0xe2, !PT ;  /* 0x0000000203007812 */ /* 0x000fe400078ee200 */
[----:B------:R-:W-:Y:S02]  /*1c90*/  SEL R3, RZ, 0x4, P0 ;  /* 0x00000004ff037807 */ /* 0x000fe40000000000 */
[----:B----4-:R-:W-:-:S02]  /*1ca0*/  SEL R4, RZ, 0x8, P1 ;  /* 0x00000008ff047807 */ /* 0x010fc40000800000 */
[----:B------:R-:W-:Y:S02]  /*1cb0*/  ISETP.GE.AND P0, PT, R208, UR4, PT ;  /* 0x00000004d0007c0c */ /* 0x000fe4000bf06270 */
[----:B------:R-:W-:Y:S02]  /*1cc0*/  ISETP.GE.AND P1, PT, R207, UR4, PT ;  /* 0x00000004cf007c0c */ /* 0x000fe4000bf26270 */
[----:B------:R-:W-:Y:S02]  /*1cd0*/  LOP3.LUT R0, R4, R0, R3, 0xfe, !PT ;  /* 0x0000000004007212 */ /* 0x000fe400078efe03 */
[----:B------:R-:W-:Y:S02]  /*1ce0*/  SEL R3, RZ, 0x10, P0 ;  /* 0x00000010ff037807 */ /* 0x000fe40000000000 */
[----:B------:R-:W-:Y:S02]  /*1cf0*/  SEL R4, RZ, 0x20, P1 ;  /* 0x00000020ff047807 */ /* 0x000fe40000800000 */
[----:B------:R-:W-:-:S02]  /*1d00*/  ISETP.GE.AND P0, PT, R212, UR4, PT ;  /* 0x00000004d4007c0c */ /* 0x000fc4000bf06270 */
[----:B------:R-:W-:Y:S02]  /*1d10*/  ISETP.GE.AND P1, PT, R211, UR4, PT ;  /* 0x00000004d3007c0c */ /* 0x000fe4000bf26270 */
[----:B------:R-:W-:Y:S02]  /*1d20*/  SHF.R.S32.HI R9, RZ, 0x1f, R23 ;  /* 0x0000001fff097819 */ /* 0x000fe40000011417 */
[----:B------:R-:W-:Y:S02]  /*1d30*/  LOP3.LUT R3, R4, R0, R3, 0xfe, !PT ;  /* 0x0000000004037212 */ /* 0x000fe400078efe03 */
[----:B------:R-:W-:Y:S02]  /*1d40*/  SEL R6, RZ, 0x40, P0 ;  /* 0x00000040ff067807 */ /* 0x000fe40000000000 */
[----:B------:R-:W-:Y:S02]  /*1d50*/  SEL R7, RZ, 0x7fff80, P1 ;  /* 0x007fff80ff077807 */ /* 0x000fe40000800000 */
[----:B------:R-:W-:-:S02]  /*1d60*/  SHF.R.S32.HI R201, RZ, 0x1f, R200 ;  /* 0x0000001fffc97819 */ /* 0x000fc400000114c8 */
[----:B------:R-:W-:Y:S01]  /*1d70*/  LOP3.LUT R3, R7, R3, R6, 0xfe, !PT ;  /* 0x0000000307037212 */ /* 0x000fe200078efe06 */
[C---:B0-----:R-:W-:Y:S02]  /*1d80*/  IMAD R6, R9.reuse, R56, RZ ;  /* 0x0000003809067224 */ /* 0x041fe400078e02ff */
[----:B---3--:R-:W-:Y:S02]  /*1d90*/  IMAD R0, R9, R32, RZ ;  /* 0x0000002009007224 */ /* 0x008fe400078e02ff */
[----:B------:R-:W-:-:S04]  /*1da0*/  IMAD.WIDE.U32 R8, R23, R56, R200 ;  /* 0x0000003817087225 */ /* 0x000fc800078e00c8 */
[----:B------:R-:W-:-:S04]  /*1db0*/  IMAD R55, R23, R57, R6 ;  /* 0x0000003917377224 */ /* 0x000fc800078e0206 */
[----:B------:R-:W-:Y:S02]  /*1dc0*/  IMAD.IADD R9, R9, 0x1, R55 ;  /* 0x0000000109097824 */ /* 0x000fe400078e0237 */
[----:B-----5:R-:W-:-:S04]  /*1dd0*/  IMAD.WIDE.U32 R52, R24, R56, R8 ;  /* 0x0000003818347225 */ /* 0x020fc800078e0008 */
[----:B------:R-:W3:Y:S01]  /*1de0*/  LDL R9, [R1+0x24] ;  /* 0x0000240001097983 */ /* 0x000ee20000100800 */
[----:B------:R-:W0:Y:S01]  /*1df0*/  S2R R38, SR_TID.X ;  /* 0x0000000000267919 */ /* 0x000e220000002100 */
[----:B------:R-:W4:Y:S01]  /*1e00*/  S2R R37, SR_TID.X ;  /* 0x0000000000257919 */ /* 0x000f220000002100 */
[----:B0-----:R-:W-:Y:S01]  /*1e10*/  VIADD R38, R38, 0xffffff80 ;  /* 0xffffff8026267836 */ /* 0x001fe20000000000 */
[----:B----4-:R-:W-:-:S04]  /*1e20*/  SHF.R.U32.HI R37, RZ, 0x7, R37 ;  /* 0x00000007ff257819 */ /* 0x010fc80000011625 */
[----:B------:R-:W-:Y:S01]  /*1e30*/  ISETP.NE.AND P6, PT, R37, 0x1, PT ;  /* 0x000000012500780c */ /* 0x000fe20003fc5270 */
[C---:B------:R-:W-:Y:S01]  /*1e40*/  IMAD R15, R23.reuse, R33, R0 ;  /* 0x00000021170f7224 */ /* 0x040fe200078e0200 */
[----:B-1----:R-:W-:Y:S01]  /*1e50*/  ISETP.GE.AND P0, PT, R16, R65, PT ;  /* 0x000000411000720c */ /* 0x002fe20003f06270 */
[----:B------:R-:W-:-:S03]  /*1e60*/  IMAD.WIDE.U32 R10, R23, R32, R16 ;  /* 0x00000020170a7225 */ /* 0x000fc600078e0010 */
[----:B------:R-:W-:Y:S01]  /*1e70*/  SEL R13, R65, RZ, P0 ;  /* 0x000000ff410d7207 */ /* 0x000fe20000000000 */
[----:B------:R-:W-:Y:S02]  /*1e80*/  IMAD.IADD R11, R15, 0x1, R11 ;  /* 0x000000010f0b7824 */ /* 0x000fe400078e020b */
[----:B------:R-:W-:-:S04]  /*1e90*/  IMAD.WIDE.U32 R4, R23, R32, R200 ;  /* 0x0000002017047225 */ /* 0x000fc800078e00c8 */
[----:B------:R-:W-:Y:S01]  /*1ea0*/  IMAD.IADD R13, R16, 0x1, R13 ;  /* 0x00000001100d7824 */ /* 0x000fe200078e020d */
[----:B------:R-:W-:Y:S05]  /*1eb0*/  @!P6 WARPSYNC.ALL ;  /* 0x000000000000e948 */ /* 0x000fea0003800000 */
[----:B------:R-:W-:-:S04]  /*1ec0*/  IMAD.WIDE.U32 R20, R24, R32, R10 ;  /* 0x0000002018147225 */ /* 0x000fc800078e000a */
[----:B------:R-:W-:Y:S01]  /*1ed0*/  VIADD R62, R37, 0x8 ;  /* 0x00000008253e7836 */ /* 0x000fe20000000000 */
[----:B------:R-:W-:Y:S01]  /*1ee0*/  IADD3 R7, R5, R15, RZ ;  /* 0x0000000f05077210 */ /* 0x000fe20007ffe0ff */
[C---:B------:R-:W-:Y:S01]  /*1ef0*/  VIADD R37, R23.reuse, 0x40 ;  /* 0x0000004017257836 */ /* 0x040fe20000000000 */
[----:B------:R-:W-:Y:S01]  /*1f00*/  SHF.R.S32.HI R12, RZ, 0x1f, R13 ;  /* 0x0000001fff0c7819 */ /* 0x000fe2000001140d */
[----:B------:R-:W-:Y:S01]  /*1f10*/  VIADD R10, R23, 0x40 ;  /* 0x00000040170a7836 */ /* 0x000fe20000000000 */
[----:B------:R-:W-:Y:S01]  /*1f20*/  SHF.R.S32.HI R15, RZ, 0x1f, R24 ;  /* 0x0000001fff0f7819 */ /* 0x000fe20000011418 */
[----:B------:R-:W-:Y:S01]  /*1f30*/  IMAD.MOV.U32 R6, RZ, RZ, R4 ;  /* 0x000000ffff067224 */ /* 0x000fe200078e0004 */
[----:B------:R-:W-:Y:S01]  /*1f40*/  PRMT R86, R3, 0x8880, RZ ;  /* 0x0000888003567816 */ /* 0x000fe200000000ff */
[----:B------:R-:W-:Y:S01]  /*1f50*/  IMAD.SHL.U32 R37, R37, 0x40, RZ ;  /* 0x0000004025257824 */ /* 0x000fe200078e00ff */
[----:B------:R-:W-:Y:S01]  /*1f60*/  ULDC UR4, c[0x0][0x2f4] ;  /* 0x0000bd0000047ab9 */ /* 0x000fe20000000800 */
[----:B------:R-:W-:-:S02]  /*1f70*/  IMAD.SHL.U32 R10, R10, 0x40, RZ ;  /* 0x000000400a0a7824 */ /* 0x000fc400078e00ff */
[----:B------:R-:W-:Y:S01]  /*1f80*/  IMAD.WIDE.U32 R4, R23, R56, R16 ;  /* 0x0000003817047225 */ /* 0x000fe200078e0010 */
[----:B------:R-:W-:Y:S02]  /*1f90*/  LEA.HI R12, R12, R13, RZ, 0x3 ;  /* 0x0000000d0c0c7211 */ /* 0x000fe400078f18ff */
[----:B------:R-:W-:Y:S01]  /*1fa0*/  LOP3.LUT R37, R37, 0x1c0, RZ, 0xc0, !PT ;  /* 0x000001c025257812 */ /* 0x000fe200078ec0ff */
[----:B------:R-:W-:Y:S01]  /*1fb0*/  IMAD.IADD R55, R55, 0x1, R5 ;  /* 0x0000000137377824 */ /* 0x000fe200078e0205 */
[----:B------:R-:W-:Y:S01]  /*1fc0*/  LOP3.LUT R10, R10, 0x1c0, RZ, 0xc0, !PT ;  /* 0x000001c00a0a7812 */ /* 0x000fe200078ec0ff */
[C---:B------:R-:W-:Y:S01]  /*1fd0*/  IMAD R5, R15.reuse, R32, RZ ;  /* 0x000000200f057224 */ /* 0x040fe200078e02ff */
[----:B------:R-:W-:Y:S01]  /*1fe0*/  MOV R54, R4 ;  /* 0x0000000400367202 */ /* 0x000fe20000000f00 */
[----:B------:R-:W-:Y:S01]  /*1ff0*/  IMAD R15, R15, R56, RZ ;  /* 0x000000380f0f7224 */ /* 0x000fe200078e02ff */
[----:B------:R-:W-:Y:S01]  /*2000*/  SHF.R.S32.HI R74, RZ, 0x3, R12 ;  /* 0x00000003ff4a7819 */ /* 0x000fe2000001140c */
[----:B------:R-:W-:Y:S01]  /*2010*/  IMAD.MOV.U32 R64, RZ, RZ, 0x20 ;  /* 0x00000020ff407424 */ /* 0x000fe200078e00ff */
[----:B------:R-:W-:Y:S01]  /*2020*/  LOP3.LUT R75, R12, 0xfffffff8, RZ, 0xc0, !PT ;  /* 0xfffffff80c4b7812 */ /* 0x000fe200078ec0ff */
[----:B------:R-:W-:Y:S01]  /*2030*/  IMAD.IADD R0, R36, 0x1, R35 ;  /* 0x0000000124007824 */ /* 0x000fe200078e0223 */
[----:B------:R-:W-:Y:S01]  /*2040*/  SHF.R.U32.HI R10, RZ, 0x3, R10 ;  /* 0x00000003ff0a7819 */ /* 0x000fe2000001160a */
[----:B------:R-:W-:Y:S01]  /*2050*/  IMAD R71, R24, R33, R5 ;  /* 0x0000002118477224 */ /* 0x000fe200078e0205 */
[----:B------:R-:W-:Y:S01]  /*2060*/  SHF.L.U64.HI R35, R56, 0x6, R57 ;  /* 0x0000000638237819 */ /* 0x000fe20000010239 */
[----:B------:R-:W-:Y:S01]  /*2070*/  IMAD R67, R57, 0x60, RZ ;  /* 0x0000006039437824 */ /* 0x000fe200078e02ff */
[----:B------:R-:W-:Y:S01]  /*2080*/  SHF.L.U64.HI R4, R32, 0x6, R33 ;  /* 0x0000000620047819 */ /* 0x000fe20000010221 */
[----:B------:R-:W-:Y:S01]  /*2090*/  IMAD R15, R24, R57, R15 ;  /* 0x00000039180f7224 */ /* 0x000fe200078e020f */
[----:B------:R-:W-:Y:S01]  /*20a0*/  PRMT R86, R86, 0x7710, RZ ;  /* 0x0000771056567816 */ /* 0x000fe200000000ff */
[----:B------:R-:W-:-:S02]  /*20b0*/  IMAD.SHL.U32 R58, R56, 0x40, RZ ;  /* 0x00000040383a7824 */ /* 0x000fc400078e00ff */
[----:B------:R-:W-:Y:S01]  /*20c0*/  IMAD.WIDE.U32 R54, R24, R56, R54 ;  /* 0x0000003818367225 */ /* 0x000fe200078e0036 */
[----:B------:R-:W-:-:S03]  /*20d0*/  ISETP.GE.AND P2, PT, R2, UR4, PT ;  /* 0x0000000402007c0c */ /* 0x000fc6000bf46270 */
[----:B------:R-:W-:Y:S02]  /*20e0*/  IMAD R13, R33, 0x60, RZ ;  /* 0x00000060210d7824 */ /* 0x000fe400078e02ff */
[----:B------:R-:W-:Y:S02]  /*20f0*/  IMAD.SHL.U32 R5, R32, 0x40, RZ ;  /* 0x0000004020057824 */ /* 0x000fe400078e00ff */
[----:B------:R-:W-:-:S04]  /*2100*/  IMAD.WIDE.U32 R6, R24, R32, R6 ;  /* 0x0000002018067225 */ /* 0x000fc800078e0006 */
[----:B------:R-:W-:Y:S01]  /*2110*/  IMAD.WIDE.U32 R56, R56, 0x60, RZ ;  /* 0x0000006038387825 */ /* 0x000fe200078e00ff */
[----:B------:R-:W-:-:S03]  /*2120*/  LOP3.LUT R80, R86, 0x1, RZ, 0xc0, !PT ;  /* 0x0000000156507812 */ /* 0x000fc600078ec0ff */
[----:B------:R-:W-:Y:S01]  /*2130*/  IMAD.WIDE.U32 R32, R32, 0x60, RZ ;  /* 0x0000006020207825 */ /* 0x000fe200078e00ff */
[C---:B------:R-:W-:Y:S02]  /*2140*/  LOP3.LUT R81, R86.reuse, 0x2, RZ, 0xc0, !PT ;  /* 0x0000000256517812 */ /* 0x040fe400078ec0ff */
[C---:B------:R-:W-:Y:S01]  /*2150*/  LOP3.LUT R82, R86.reuse, 0x4, RZ, 0xc0, !PT ;  /* 0x0000000456527812 */ /* 0x040fe200078ec0ff */
[----:B------:R-:W-:Y:S01]  /*2160*/  IMAD.IADD R70, R7, 0x1, R71 ;  /* 0x0000000107467824 */ /* 0x000fe200078e0247 */
[C---:B------:R-:W-:Y:S01]  /*2170*/  LOP3.LUT R83, R86.reuse, 0x8, RZ, 0xc0, !PT ;  /* 0x0000000856537812 */ /* 0x040fe200078ec0ff */
[----:B------:R-:W-:Y:S01]  /*2180*/  IMAD.SHL.U32 R65, R65, 0x2, RZ ;  /* 0x0000000241417824 */ /* 0x000fe200078e00ff */
[C---:B------:R-:W-:Y:S01]  /*2190*/  LOP3.LUT R84, R86.reuse, 0x10, RZ, 0xc0, !PT ;  /* 0x0000001056547812 */ /* 0x040fe200078ec0ff */
[----:B------:R-:W-:Y:S01]  /*21a0*/  IMAD.IADD R66, R33, 0x1, R13 ;  /* 0x0000000121427824 */ /* 0x000fe200078e020d */
[----:B------:R-:W-:Y:S01]  /*21b0*/  LOP3.LUT R85, R86, 0x20, RZ, 0xc0, !PT ;  /* 0x0000002056557812 */ /* 0x000fe200078ec0ff */
[----:B------:R-:W-:Y:S01]  /*21c0*/  IMAD.IADD R71, R71, 0x1, R21 ;  /* 0x0000000147477824 */ /* 0x000fe200078e0215 */
[----:B------:R-:W-:Y:S01]  /*21d0*/  SHF.R.S32.HI R60, RZ, 0x1f, R34 ;  /* 0x0000001fff3c7819 */ /* 0x000fe20000011422 */
[----:B------:R-:W-:Y:S01]  /*21e0*/  IMAD.IADD R72, R53, 0x1, R15 ;  /* 0x0000000135487824 */ /* 0x000fe200078e020f */
[----:B------:R-:W-:-:S02]  /*21f0*/  IADD3 R67, R57, R67, RZ ;  /* 0x0000004339437210 */ /* 0x000fc40007ffe0ff */
[----:B------:R-:W-:Y:S02]  /*2200*/  IADD3 R73, R15, R55, RZ ;  /* 0x000000370f497210 */ /* 0x000fe40007ffe0ff */
[----:B------:R-:W-:Y:S01]  /*2210*/  P2R R88, PR, RZ, 0x4 ;  /* 0x00000004ff587803 */ /* 0x000fe20000000000 */
[C---:B--2---:R-:W-:Y:S01]  /*2220*/  IMAD.SHL.U32 R59, R14.reuse, 0x40, RZ ;  /* 0x000000400e3b7824 */ /* 0x044fe200078e00ff */
[----:B------:R-:W-:Y:S01]  /*2230*/  @!P6 BAR.SYNC.DEFER_BLOCKING 0x9, 0x100 ;  /* 0x024400000000eb1d */ /* 0x000fe20000010000 */
[----:B------:R-:W-:Y:S02]  /*2240*/  LOP3.LUT P1, RZ, R14, 0x4, RZ, 0xc0, !PT ;  /* 0x000000040eff7812 */ /* 0x000fe4000782c0ff */
[----:B------:R-:W-:-:S04]  /*2250*/  SHF.R.S32.HI R14, RZ, 0x1f, R38 ;  /* 0x0000001fff0e7819 */ /* 0x000fc80000011426 */
[----:B------:R-:W-:-:S04]  /*2260*/  LEA.HI R14, R14, R38, RZ, 0x2 ;  /* 0x000000260e0e7211 */ /* 0x000fc800078f10ff */
[----:B------:R-:W-:-:S04]  /*2270*/  LOP3.LUT R14, R14, 0xfffffffc, RZ, 0xc0, !PT ;  /* 0xfffffffc0e0e7812 */ /* 0x000fc800078ec0ff */
[----:B------:R-:W-:Y:S02]  /*2280*/  IADD3 R14, R38, -R14, RZ ;  /* 0x8000000e260e7210 */ /* 0x000fe40007ffe0ff */
[----:B------:R-:W0:Y:S01]  /*2290*/  S2R R38, SR_TID.X ;  /* 0x0000000000267919 */ /* 0x000e220000002100 */
[----:B------:R-:W-:Y:S02]  /*22a0*/  LOP3.LUT R59, R59, 0x1c0, RZ, 0xc0, !PT ;  /* 0x000001c03b3b7812 */ /* 0x000fe400078ec0ff */
[----:B------:R-:W-:Y:S02]  /*22b0*/  IMAD R63, R14, 0x40, R23 ;  /* 0x000000400e3f7824 */ /* 0x000fe400078e0217 */
[----:B------:R-:W-:Y:S02]  /*22c0*/  SHF.R.U32.HI R61, RZ, 0x3, R59 ;  /* 0x00000003ff3d7819 */ /* 0x000fe4000001163b */
[----:B------:R-:W-:-:S04]  /*22d0*/  LOP3.LUT R8, R59, 0x18, R16, 0xf8, !PT ;  /* 0x000000183b087812 */ /* 0x000fc800078ef810 */
[----:B------:R-:W-:Y:S01]  /*22e0*/  LOP3.LUT R8, R8, R61, RZ, 0x3c, !PT ;  /* 0x0000003d08087212 */ /* 0x000fe200078e3cff */
[----:B0-----:R-:W-:-:S05]  /*22f0*/  VIADD R38, R38, 0xffffff80 ;  /* 0xffffff8026267836 */ /* 0x001fca0000000000 */
[----:B------:R-:W-:-:S04]  /*2300*/  SHF.R.S32.HI R14, RZ, 0x1f, R38 ;  /* 0x0000001fff0e7819 */ /* 0x000fc80000011426 */
[----:B------:R-:W-:-:S04]  /*2310*/  LEA.HI R14, R14, R38, RZ, 0x5 ;  /* 0x000000260e0e7211 */ /* 0x000fc800078f28ff */
[----:B------:R-:W-:-:S05]  /*2320*/  SHF.R.S32.HI R14, RZ, 0x5, R14 ;  /* 0x00000005ff0e7819 */ /* 0x000fca000001140e */
        /* <DEDUP_REMOVED lines=9> */
[----:B------:R-:W-:-:S02]  /*23c0*/  SHF.R.S32.HI R76, RZ, 0x1f, R25 ;  /* 0x0000001fff4c7819 */ /* 0x000fc40000011419 */
[----:B------:R-:W-:Y:S02]  /*23d0*/  SHF.R.S32.HI R77, RZ, 0x1f, R75 ;  /* 0x0000001fff4d7819 */ /* 0x000fe4000001144b */
[----:B------:R-:W-:Y:S02]  /*23e0*/  LOP3.LUT R86, R86, 0x40, RZ, 0xc0, !PT ;  /* 0x0000004056567812 */ /* 0x000fe400078ec0ff */
[----:B---3--:R-:W-:-:S07]  /*23f0*/  IADD3 R79, R9, R12, RZ ;  /* 0x0000000c094f7210 */ /* 0x008fce0007ffe0ff */
.L_x_14414:
[----:B------:R-:W0:Y:S01]  /*2400*/  LDC R95, c[0x0][0x430] ;  /* 0x00010c00ff5f7b82 */ /* 0x000e220000000800 */
[----:B------:R-:W-:Y:S02]  /*2410*/  VIADD R29, R29, 0xffffffff ;  /* 0xffffffff1d1d7836 */ /* 0x000fe40000000000 */
[----:B------:R-:W-:Y:S02]  /*2420*/  IMAD.MOV.U32 R94, RZ, RZ, RZ ;  /* 0x000000ffff5e7224 */ /* 0x000fe400078e00ff */
[----:B------:R-:W-:-:S03]  /*2430*/  IMAD R9, R29, 0x60, R63 ;  /* 0x000000601d097824 */ /* 0x000fc600078e023f */
[----:B-1----:R-:W1:Y:S01]  /*2440*/  LDC R90, c[0x0][0x3f4] ;  /* 0x0000fd00ff5a7b82 */ /* 0x002e620000000800 */
[----:B--2---:R-:W-:Y:S01]  /*2450*/  IMAD.IADD R36, R0, 0x1, R9 ;  /* 0x0000000100247824 */ /* 0x004fe200078e0209 */
        /* <DEDUP_REMOVED lines=17> */
[----:B-----5:R0:W5:Y:S01]  /*2570*/  @!P2 LDG.E R94, desc[UR40][R8.64] ;  /* 0x00000028085ea981 */ /* 0x020162000c1e1900 */
        /* <DEDUP_REMOVED lines=31> */
[----:B------:R-:W-:Y:S02]  /*2770*/  IMAD R37, R11, R56, R12 ;  /* 0x000000380b257224 */ /* 0x000fe400078e020c */
[C---:B------:R-:W-:Y:S02]  /*2780*/  IMAD R101, R34.reuse, UR5, R13 ;  /* 0x0000000522657c24 */ /* 0x040fe4000f8e020d */
[----:B------:R-:W-:Y:S01]  /*2790*/  IMAD.WIDE.U32 R12, R34, UR4, R8 ;  /* 0x00000004220c7c25 */ /* 0x000fe2000f8e0008 */
[----:B------:R-:W-:-:S03]  /*27a0*/  ULDC.64 UR4, c[0x0][0x2e8] ;  /* 0x0000ba0000047ab9 */ /* 0x000fc60000000a00 */
[----:B------:R-:W-:Y:S01]  /*27b0*/  IMAD.IADD R101, R13, 0x1, R101 ;  /* 0x000000010d657824 */ /* 0x000fe200078e0265 */
[C---:B------:R-:W-:Y:S01]  /*27c0*/  LEA R100, P3, R12.reuse, UR4, 0x1 ;  /* 0x000000040c647c11 */ /* 0x040fe2000f8608ff */
        /* <DEDUP_REMOVED lines=37> */
.L_x_14365:
[----:B------:R-:W-:Y:S05]  /*2a20*/  BSYNC B1 ;  /* 0x0000000000017941 */ /* 0x000fea0003800000 */
.L_x_14364:
[----:B0-----:R-:W-:Y:S01]  /*2a30*/  VIADD R12, R23, 0x40 ;  /* 0x00000040170c7836 */ /* 0x001fe20000000000 */
[----:B------:R-:W-:Y:S01]  /*2a40*/  BSSY B1, `(.L_x_14366) ;  /* 0x000001c000017945 */ /* 0x000fe20003800000 */
[----:B------:R-:W-:Y:S02]  /*2a50*/  CS2R R40, SRZ ;  /* 0x0000000000287805 */ /* 0x000fe4000001ff00 */
        /* <DEDUP_REMOVED lines=26> */
.L_x_14367:
[----:B------:R-:W-:Y:S05]  /*2c00*/  BSYNC B1 ;  /* 0x0000000000017941 */ /* 0x000fea0003800000 */
.L_x_14366:
[----:B0-----:R-:W-:Y:S01]  /*2c10*/  IMAD.MOV.U32 R8, RZ, RZ, R48 ;  /* 0x000000ffff087224 */ /* 0x001fe200078e0030 */
[----:B------:R-:W-:Y:S01]  /*2c20*/  MOV R11, R51 ;  /* 0x00000033000b7202 */ /* 0x000fe20000000f00 */
[----:B------:R-:W-:Y:S01]  /*2c30*/  IMAD.MOV.U32 R9, RZ, RZ, R49 ;  /* 0x000000ffff097224 */ /* 0x000fe200078e0031 */
[----:B------:R-:W-:Y:S01]  /*2c40*/  ISETP.NE.AND P3, PT, R204, 0x3, PT ;  /* 0x00000003cc00780c */ /* 0x000fe20003f65270 */
[----:B------:R-:W-:Y:S01]  /*2c50*/  IMAD.MOV.U32 R10, RZ, RZ, R50 ;  /* 0x000000ffff0a7224 */ /* 0x000fe200078e0032 */
[----:B------:R-:W-:Y:S02]  /*2c60*/  PRMT R106, R14, 0x5410, R13 ;  /* 0x000054100e6a7816 */ /* 0x000fe4000000000d */
[----:B------:R-:W-:Y:S01]  /*2c70*/  PRMT R115, R8, 0x5410, R9 ;  /* 0x0000541008737816 */ /* 0x000fe20000000009 */
[----:B------:R-:W-:Y:S01]  /*2c80*/  IMAD.MOV.U32 R8, RZ, RZ, R46 ;  /* 0x000000ffff087224 */ /* 0x000fe200078e002e */
[----:B------:R-:W-:Y:S01]  /*2c90*/  PRMT R116, R10, 0x5410, R11 ;  /* 0x000054100a747816 */ /* 0x000fe2000000000b */
[----:B------:R-:W-:-:S02]  /*2ca0*/  IMAD.MOV.U32 R9, RZ, RZ, R47 ;  /* 0x000000ffff097224 */ /* 0x000fc400078e002f */
[----:B-----5:R-:W-:Y:S02]  /*2cb0*/  IMAD.MOV.U32 R10, RZ, RZ, R40 ;  /* 0x000000ffff0a7224 */ /* 0x020fe400078e0028 */
[----:B------:R-:W-:Y:S01]  /*2cc0*/  IMAD.MOV.U32 R11, RZ, RZ, R41 ;  /* 0x000000ffff0b7224 */ /* 0x000fe200078e0029 */
[----:B------:R-:W-:Y:S01]  /*2cd0*/  PRMT R107, R8, 0x5410, R9 ;  /* 0x00005410086b7816 */ /* 0x000fe20000000009 */
[----:B------:R-:W-:Y:S02]  /*2ce0*/  IMAD.MOV.U32 R8, RZ, RZ, R36 ;  /* 0x000000ffff087224 */ /* 0x000fe400078e0024 */
[----:B------:R-:W-:Y:S01]  /*2cf0*/  IMAD.MOV.U32 R9, RZ, RZ, R37 ;  /* 0x000000ffff097224 */ /* 0x000fe200078e0025 */
[----:B------:R-:W-:Y:S01]  /*2d00*/  PRMT R104, R10, 0x5410, R11 ;  /* 0x000054100a687816 */ /* 0x000fe2000000000b */
[----:B------:R-:W-:Y:S02]  /*2d10*/  IMAD.MOV.U32 R10, RZ, RZ, R42 ;  /* 0x000000ffff0a7224 */ /* 0x000fe400078e002a */
[----:B------:R-:W-:Y:S01]  /*2d20*/  IMAD.MOV.U32 R11, RZ, RZ, R43 ;  /* 0x000000ffff0b7224 */ /* 0x000fe200078e002b */
[----:B------:R-:W-:Y:S01]  /*2d30*/  PRMT R102, R8, 0x5410, R9 ;  /* 0x0000541008667816 */ /* 0x000fe20000000009 */
[----:B------:R-:W-:Y:S01]  /*2d40*/  IMAD.MOV.U32 R8, RZ, RZ, R38 ;  /* 0x000000ffff087224 */ /* 0x000fe200078e0026 */
[----:B------:R-:W-:-:S02]  /*2d50*/  MOV R9, R39 ;  /* 0x0000002700097202 */ /* 0x000fc40000000f00 */
[----:B------:R-:W-:Y:S02]  /*2d60*/  PRMT R105, R10, 0x5410, R11 ;  /* 0x000054100a697816 */ /* 0x000fe4000000000b */
[----:B------:R-:W-:Y:S01]  /*2d70*/  PRMT R103, R8, 0x5410, R9 ;  /* 0x0000541008677816 */ /* 0x000fe20000000009 */
[----:B------:R-:W-:Y:S06]  /*2d80*/  @!P3 BRA `(.L_x_14368) ;  /* 0x000000000004b947 */ /* 0x000fec0003800000 */
[----:B------:R-:W-:Y:S01]  /*2d90*/  BPT.TRAP 0x1 ;  /* 0x000000040000795c */ /* 0x000fe20000300000 */
.L_x_14368:
[----:B------:R-:W-:Y:S01]  /*2da0*/  IMAD R87, R18, 0x8, R19 ;  /* 0x0000000812577824 */ /* 0x000fe200078e0213 */
[----:B------:R-:W-:Y:S01]  /*2db0*/  SHF.L.U32 R99, R205, 0x1f, RZ ;  /* 0x0000001fcd637819 */ /* 0x000fe200000006ff */
[----:B------:R-:W-:Y:S03]  /*2dc0*/  BSSY B1, `(.L_x_14369) ;  /* 0x0000003000017945 */ /* 0x000fe60003800000 */
[----:B------:R-:W0:Y:S02]  /*2dd0*/  SYNCS.PHASECHK.TRANS64.TRYWAIT P5, [R87+URZ+0x22890], R99 ;  /* 0x02289063570075a7 */ /* 0x000e2400080a017f */
[----:B0-----:R-:W-:Y:S05]  /*2de0*/  @!P5 BRA `(.L_x_14370) ;  /* 0x000001880018d947 */ /* 0x001fea0003800000 */
.L_x_14632:
[----:B------:R-:W-:Y:S05]  /*2df0*/  BSYNC B1 ;  /* 0x0000000000017941 */ /* 0x000fea0003800000 */
.L_x_14369:
[----:B------:R-:W-:-:S03]  /*2e00*/  UMOV UR4, 0xffffffff ;  /* 0xffffffff00047882 */ /* 0x000fc60000000000 */
[----:B------:R-:W-:Y:S05]  /*2e10*/  BRA.DIV UR4, `(.L_x_14371) ;  /* 0x0000018a04207947 */ /* 0x000fea000b800000 */
[----:B------:R1:W2:Y:S04]  /*2e20*/  SHFL.IDX PT, R91, R101, RZ, 0x1c1f ;  /* 0x001c1fff655b7589 */ /* 0x0002a800000e0000 */
[----:B------:R1:W3:Y:S02]  /*2e30*/  SHFL.IDX PT, R14, R100, RZ, 0x1c1f ;  /* 0x001c1fff640e7589 */ /* 0x0002e400000e0000 */
.L_x_14636:
        /* <DEDUP_REMOVED lines=11> */
[----:B0-----:R-:W-:Y:S01]  /*2ef0*/  IMAD.MOV.U32 R15, RZ, RZ, R10 ;  /* 0x000000ffff0f7224 */ /* 0x001fe200078e000a */
[--C-:B------:R-:W-:Y:S01]  /*2f00*/  SHF.R.U64 R48, R50, 0x10, R51.reuse ;  /* 0x0000001032307819 */ /* 0x100fe20000001233 */
[--C-:B------:R-:W-:Y:S01]  /*2f10*/  HADD2.F32 R10, -RZ, R9.reuse.H1_H1 ;  /* 0x30000009ff0a7230 */ /* 0x100fe20000004100 */
[----:B------:R-:W-:Y:S01]  /*2f20*/  SHF.R.U32.HI R108, RZ, 0x10, R51 ;  /* 0x00000010ff6c7819 */ /* 0x000fe20000011633 */
[----:B------:R-:W-:Y:S01]  /*2f30*/  HADD2.F32 R9, -RZ, R9.H0_H0 ;  /* 0x20000009ff097230 */ /* 0x000fe20000004100 */
[----:B------:R-:W-:Y:S01]  /*2f40*/  SHF.R.U32.HI R109, RZ, 0x10, R49 ;  /* 0x00000010ff6d7819 */ /* 0x000fe20000011631 */
[----:B------:R-:W-:Y:S02]  /*2f50*/  HADD2.F32 R51, -RZ, R48.H0_H0 ;  /* 0x20000030ff337230 */ /* 0x000fe40000004100 */
[----:B------:R-:W-:Y:S02]  /*2f60*/  HADD2.F32 R48, -RZ, R11.H1_H1 ;  /* 0x3000000bff307230 */ /* 0x000fe40000004100 */
[----:B------:R-:W-:-:S02]  /*2f70*/  HADD2.F32 R108, -RZ, R108.H0_H0 ;  /* 0x2000006cff6c7230 */ /* 0x000fc40000004100 */
[----:B------:R-:W-:Y:S02]  /*2f80*/  HADD2.F32 R11, -RZ, R11.H0_H0 ;  /* 0x2000000bff0b7230 */ /* 0x000fe40000004100 */
[----:B------:R-:W-:Y:S02]  /*2f90*/  HADD2.F32 R49, -RZ, R110.H0_H0 ;  /* 0x2000006eff317230 */ /* 0x000fe40000004100 */
[-C--:B------:R-:W-:Y:S01]  /*2fa0*/  FMUL.FTZ R110, R10, R51.reuse ;  /* 0x000000330a6e7220 */ /* 0x080fe20000410000 */
[----:B------:R-:W-:Y:S02]  /*2fb0*/  HADD2.F32 R50, -RZ, R109.H0_H0 ;  /* 0x2000006dff327230 */ /* 0x000fe40000004100 */
[----:B------:R-:W-:Y:S01]  /*2fc0*/  FMUL.FTZ R51, R9, R51 ;  /* 0x0000003309337220 */ /* 0x000fe20000410000 */
[-C--:B------:R-:W-:Y:S01]  /*2fd0*/  FMUL.FTZ R112, R48, R108.reuse ;  /* 0x0000006c30707220 */ /* 0x080fe20000410000 */
[----:B------:R-:W-:Y:S01]  /*2fe0*/  FMUL.FTZ R113, R11, R108 ;  /* 0x0000006c0b717220 */ /* 0x000fe20000410000 */
[-C--:B------:R-:W-:Y:S01]  /*2ff0*/  FFMA.FTZ R110, R9, R49.reuse, -R110 ;  /* 0x00000031096e7223 */ /* 0x080fe2000001086e */
[----:B------:R-:W-:Y:S01]  /*3000*/  FFMA.FTZ R109, R10, R49, R51 ;  /* 0x000000310a6d7223 */ /* 0x000fe20000010033 */
[----:B------:R-:W-:-:S02]  /*3010*/  HADD2.F32 R9, -RZ, R8.H1_H1 ;  /* 0x30000008ff097230 */ /* 0x000fc40000004100 */
[-C--:B------:R-:W-:Y:S01]  /*3020*/  FFMA.FTZ R111, R11, R50.reuse, -R112 ;  /* 0x000000320b6f7223 */ /* 0x080fe20000010870 */
[----:B------:R-:W-:Y:S01]  /*3030*/  FFMA.FTZ R114, R48, R50, R113 ;  /* 0x0000003230727223 */ /* 0x000fe20000010071 */
[----:B------:R-:W-:Y:S02]  /*3040*/  HADD2.F32 R49, -RZ, R116.H0_H0 ;  /* 0x20000074ff317230 */ /* 0x000fe40000004100 */
        /* <DEDUP_REMOVED lines=18> */
.L_x_14377:
[----:B------:R-:W-:Y:S05]  /*3170*/  BSYNC B3 ;  /* 0x0000000000037941 */ /* 0x000fea0003800000 */
.L_x_14376:
[----:B0-----:R4:W-:Y:S02]  /*3180*/  ST.E.128 desc[UR40][R12.64], R8 ;  /* 0x000000080c007985 */ /* 0x0019e4000c101d28 */
.L_x_14375:
[----:B------:R-:W-:Y:S05]  /*3190*/  BSYNC B2 ;  /* 0x0000000000027941 */ /* 0x000fea0003800000 */
.L_x_14374:
        /* <DEDUP_REMOVED lines=20> */
[C---:B------:R-:W-:Y:S01]  /*32e0*/  FMUL.FTZ R45, R9.reuse, R45 ;  /* 0x0000002d092d7220 */ /* 0x040fe20000410000 */
[----:B------:R-:W-:Y:S02]  /*32f0*/  HADD2.F32 R11, -RZ, R11.H0_H0 ;  /* 0x2000000bff0b7230 */ /* 0x000fe40000004100 */
[-C--:B------:R-:W-:Y:S01]  /*3300*/  FFMA.FTZ R50, R9, R44.reuse, -R50 ;  /* 0x0000002c09327223 */ /* 0x080fe20000010832 */
        /* <DEDUP_REMOVED lines=26> */
.L_x_14379:
[----:B------:R-:W-:Y:S05]  /*34b0*/  BSYNC B2 ;  /* 0x0000000000027941 */ /* 0x000fea0003800000 */
.L_x_14378:
[----:B0-----:R0:W-:Y:S02]  /*34c0*/  ST.E.128 desc[UR40][R12.64], R8 ;  /* 0x000000080c007985 */ /* 0x0011e4000c101d28 */
.L_x_14373:
[----:B------:R-:W-:Y:S05]  /*34d0*/  BSYNC B1 ;  /* 0x0000000000017941 */ /* 0x000fea0003800000 */
.L_x_14372:
[----:B------:R-:W-:-:S03]  /*34e0*/  UMOV UR4, 0xffffffff ;  /* 0xffffffff00047882 */ /* 0x000fc60000000000 */
[----:B------:R-:W-:Y:S05]  /*34f0*/  BRA.DIV UR4, `(.L_x_14380) ;  /* 0x0000018204b07947 */ /* 0x000fea000b800000 */
[----:B-1----:R-:W1:Y:S04]  /*3500*/  SHFL.IDX PT, R101, R101, 0x1, 0x1c1f ;  /* 0x003c1f0065657f89 */ /* 0x002e6800000e0000 */
[----:B---3--:R3:W0:Y:S02]  /*3510*/  SHFL.IDX PT, R14, R100, 0x1, 0x1c1f ;  /* 0x003c1f00640e7f89 */ /* 0x00862400000e0000 */
.L_x_14640:
        /* <DEDUP_REMOVED lines=9> */
[----:B------:R-:W-:Y:S02]  /*35b0*/  SHF.R.U64 R46, R40, 0x10, R41 ;  /* 0x00000010282e7819 */ /* 0x000fe40000001229 */
[--C-:B------:R-:W-:Y:S02]  /*35c0*/  SHF.R.U64 R40, R42, 0x10, R43.reuse ;  /* 0x000000102a287819 */ /* 0x100fe4000000122b */
[----:B------:R-:W-:Y:S02]  /*35d0*/  SHF.R.U32.HI R44, RZ, 0x10, R43 ;  /* 0x00000010ff2c7819 */ /* 0x000fe4000001162b */
[----:B------:R-:W-:Y:S01]  /*35e0*/  SHF.R.U32.HI R45, RZ, 0x10, R41 ;  /* 0x00000010ff2d7819 */ /* 0x000fe20000011629 */
[----:B------:R-:W-:Y:S01]  /*35f0*/  HADD2.F32 R43, -RZ, R40.H0_H0 ;  /* 0x20000028ff2b7230 */ /* 0x000fe20000004100 */
[----:B----4-:R-:W-:Y:S01]  /*3600*/  MOV R15, R10 ;  /* 0x0000000a000f7202 */ /* 0x010fe20000000f00 */
[----:B------:R-:W-:Y:S02]  /*3610*/  HADD2.F32 R40, -RZ, R11.H1_H1 ;  /* 0x3000000bff287230 */ /* 0x000fe40000004100 */
[----:B------:R-:W-:-:S02]  /*3620*/  HADD2.F32 R44, -RZ, R44.H0_H0 ;  /* 0x2000002cff2c7230 */ /* 0x000fc40000004100 */
[----:B------:R-:W-:Y:S02]  /*3630*/  HADD2.F32 R10, -RZ, R9.H1_H1 ;  /* 0x30000009ff0a7230 */ /* 0x000fe40000004100 */
[----:B------:R-:W-:Y:S02]  /*3640*/  HADD2.F32 R11, -RZ, R11.H0_H0 ;  /* 0x2000000bff0b7230 */ /* 0x000fe40000004100 */
[----:B------:R-:W-:Y:S01]  /*3650*/  FMUL.FTZ R48, R40, R44 ;  /* 0x0000002c28307220 */ /* 0x000fe20000410000 */
[----:B------:R-:W-:Y:S02]  /*3660*/  HADD2.F32 R9, -RZ, R9.H0_H0 ;  /* 0x20000009ff097230 */ /* 0x000fe40000004100 */
[----:B------:R-:W-:Y:S02]  /*3670*/  HADD2.F32 R41, -RZ, R46.H0_H0 ;  /* 0x2000002eff297230 */ /* 0x000fe40000004100 */
[----:B------:R-:W-:Y:S01]  /*3680*/  FMUL.FTZ R46, R10, R43 ;  /* 0x0000002b0a2e7220 */ /* 0x000fe20000410000 */
[----:B------:R-:W-:-:S02]  /*3690*/  HADD2.F32 R42, -RZ, R45.H0_H0 ;  /* 0x2000002dff2a7230 */ /* 0x000fc40000004100 */
[----:B------:R-:W-:Y:S01]  /*36a0*/  FMUL.FTZ R45, R11, R44 ;  /* 0x0000002c0b2d7220 */ /* 0x000fe20000410000 */
[C---:B------:R-:W-:Y:S01]  /*36b0*/  FMUL.FTZ R43, R9.reuse, R43 ;  /* 0x0000002b092b7220 */ /* 0x040fe20000410000 */
[-C--:B------:R-:W-:Y:S01]  /*36c0*/  FFMA.FTZ R46, R9, R41.reuse, -R46 ;  /* 0x00000029092e7223 */ /* 0x080fe2000001082e */
[----:B------:R-:W-:Y:S02]  /*36d0*/  HADD2.F32 R9, -RZ, R8.H1_H1 ;  /* 0x30000008ff097230 */ /* 0x000fe40000004100 */
[-C--:B------:R-:W-:Y:S01]  /*36e0*/  FFMA.FTZ R45, R40, R42.reuse, R45 ;  /* 0x0000002a282d7223 */ /* 0x080fe2000001002d */
[----:B------:R-:W-:Y:S01]  /*36f0*/  FFMA.FTZ R43, R10, R41, R43 ;  /* 0x000000290a2b7223 */ /* 0x000fe2000001002b */
[--C-:B------:R-:W-:Y:S02]  /*3700*/  HADD2.F32 R40, -RZ, R105.reuse.H0_H0 ;  /* 0x20000069ff287230 */ /* 0x100fe40000004100 */
[----:B------:R-:W-:Y:S01]  /*3710*/  FFMA.FTZ R48, R11, R42, -R48 ;  /* 0x0000002a0b307223 */ /* 0x000fe20000010830 */
[----:B------:R-:W-:-:S02]  /*3720*/  HADD2.F32 R105, -RZ, R105.H1_H1 ;  /* 0x30000069ff697230 */ /* 0x000fc40000004100 */
[--C-:B------:R-:W-:Y:S02]  /*3730*/  HADD2.F32 R10, -RZ, R15.reuse.H1_H1 ;  /* 0x3000000fff0a7230 */ /* 0x100fe40000004100 */
[-C--:B------:R-:W-:Y:S01]  /*3740*/  FMUL.FTZ R41, R9, R40.reuse ;  /* 0x0000002809297220 */ /* 0x080fe20000410000 */
[----:B------:R-:W-:Y:S02]  /*3750*/  HADD2.F32 R8, -RZ, R8.H0_H0 ;  /* 0x20000008ff087230 */ /* 0x000fe40000004100 */
[----:B------:R-:W-:Y:S02]  /*3760*/  HADD2.F32 R15, -RZ, R15.H0_H0 ;  /* 0x2000000fff0f7230 */ /* 0x000fe40000004100 */
[----:B------:R-:W-:Y:S01]  /*3770*/  FMUL.FTZ R42, R10, R105 ;  /* 0x000000690a2a7220 */ /* 0x000fe20000410000 */
[--C-:B------:R-:W-:Y:S02]  /*3780*/  HADD2.F32 R11, -RZ, R104.reuse.H0_H0 ;  /* 0x20000068ff0b7230 */ /* 0x100fe40000004100 */
[----:B------:R-:W-:Y:S01]  /*3790*/  FMUL.FTZ R40, R8, R40 ;  /* 0x0000002808287220 */ /* 0x000fe20000410000 */
[----:B------:R-:W-:-:S02]  /*37a0*/  HADD2.F32 R104, -RZ, R104.H1_H1 ;  /* 0x30000068ff687230 */ /* 0x000fc40000004100 */
[----:B------:R-:W-:Y:S01]  /*37b0*/  FMUL.FTZ R105, R15, R105 ;  /* 0x000000690f697220 */ /* 0x000fe20000410000 */
[-C--:B------:R-:W-:Y:S01]  /*37c0*/  FFMA.FTZ R41, R8, R11.reuse, -R41 ;  /* 0x0000000b08297223 */ /* 0x080fe20000010829 */
[----:B------:R-:W-:Y:S01]  /*37d0*/  FFMA.FTZ R40, R9, R11, R40 ;  /* 0x0000000b09287223 */ /* 0x000fe20000010028 */
[-C--:B------:R-:W-:Y:S01]  /*37e0*/  FFMA.FTZ R42, R15, R104.reuse, -R42 ;  /* 0x000000680f2a7223 */ /* 0x080fe2000001082a */
[----:B------:R-:W-:Y:S01]  /*37f0*/  FFMA.FTZ R105, R10, R104, R105 ;  /* 0x000000680a697223 */ /* 0x000fe20000010069 */
[----:B------:R-:W-:Y:S02]  /*3800*/  F2FP.F16.F32.PACK_AB R9, R43, R46 ;  /* 0x0000002e2b09723e */ /* 0x000fe400000000ff */
[----:B------:R-:W-:Y:S02]  /*3810*/  F2FP.F16.F32.PACK_AB R11, R45, R48 ;  /* 0x000000302d0b723e */ /* 0x000fe400000000ff */
[----:B------:R-:W-:Y:S02]  /*3820*/  F2FP.F16.F32.PACK_AB R8, R40, R41 ;  /* 0x000000292808723e */ /* 0x000fe400000000ff */
[----:B------:R-:W-:-:S07]  /*3830*/  F2FP.F16.F32.PACK_AB R10, R105, R42 ;  /* 0x0000002a690a723e */ /* 0x000fce00000000ff */
.L_x_14385:
[----:B------:R-:W-:Y:S05]  /*3840*/  BSYNC B2 ;  /* 0x0000000000027941 */ /* 0x000fea0003800000 */
.L_x_14384:
[----:B----4-:R0:W-:Y:S02]  /*3850*/  ST.E.128 desc[UR40][R12.64], R8 ;  /* 0x000000080c007985 */ /* 0x0101e4000c101d28 */
.L_x_14383:
[----:B------:R-:W-:Y:S05]  /*3860*/  BSYNC B1 ;  /* 0x0000000000017941 */ /* 0x000fea0003800000 */
.L_x_14382:
        /* <DEDUP_REMOVED lines=49> */
.L_x_14387:
[----:B------:R-:W-:Y:S05]  /*3b80*/  BSYNC B1 ;  /* 0x0000000000017941 */ /* 0x000fea0003800000 */
.L_x_14386:
[----:B----4-:R0:W-:Y:S01]  /*3b90*/  ST.E.128 desc[UR40][R12.64], R8 ;  /* 0x000000080c007985 */ /* 0x0101e2000c101d28 */
[----:B------:R-:W-:Y:S05]  /*3ba0*/  BRA `(.L_x_14381) ;  /* 0x0000001800247947 */ /* 0x000fea0003800000 */
.L_x_14363:
        /* <DEDUP_REMOVED lines=13> */
[----:B------:R-:W-:Y:S01]  /*3c80*/  @!P3 IADD3 R9, P4, R20, R10, RZ ;  /* 0x0000000a1409b210 */ /* 0x000fe20007f9e0ff */
[----:B------:R-:W0:Y:S04]  /*3c90*/  @!P3 LDC.64 R14, c[0x0][0x400] ;  /* 0x00010000ff0ebb82 */ /* 0x000e280000000a00 */
[----:B------:R-:W-:-:S04]  /*3ca0*/  @!P3 IMAD.X R12, R87, 0x1, R71, P4 ;  /* 0x00000001570cb824 */ /* 0x000fc800020e0647 */
[----:B------:R-:W1:Y:S02]  /*3cb0*/  @!P3 LDC.64 R10, c[0x0][0x3e8] ;  /* 0x0000fa00ff0abb82 */ /* 0x000e640000000a00 */
[----:B-1----:R-:W-:-:S04]  /*3cc0*/  @!P3 LEA R10, P4, R9, R10, 0x1 ;  /* 0x0000000a090ab211 */ /* 0x002fc800078808ff */
[----:B------:R-:W-:Y:S02]  /*3cd0*/  @!P3 LEA.HI.X R11, R9, R11, R12, 0x1, P4 ;  /* 0x0000000b090bb211 */ /* 0x000fe400020f0c0c */
[----:B------:R-:W-:Y:S01]  /*3ce0*/  @!P3 IADD3 R8, P4, R54, R8, RZ ;  /* 0x000000083608b210 */ /* 0x000fe20007f9e0ff */
[----:B------:R-:W1:Y:S02]  /*3cf0*/  @!P2 LDC.64 R12, c[0x0][0x3e8] ;  /* 0x0000fa00ff0cab82 */ /* 0x000e640000000a00 */
[----:B------:R1:W2:Y:S02]  /*3d00*/  @!P3 LDG.E.128 R36, desc[UR40][R10.64] ;  /* 0x000000280a24b981 */ /* 0x0002a4000c1e1d00 */
[----:B------:R-:W-:Y:S01]  /*3d10*/  @!P3 IMAD.X R9, R102, 0x1, R73, P4 ;  /* 0x000000016609b824 */ /* 0x000fe200020e0649 */
[----:B0-----:R-:W-:-:S04]  /*3d20*/  @!P3 LEA R14, P4, R8, R14, 0x1 ;  /* 0x0000000e080eb211 */ /* 0x001fc800078808ff */
[----:B------:R-:W-:Y:S02]  /*3d30*/  @!P3 LEA.HI.X R15, R8, R15, R9, 0x1, P4 ;  /* 0x0000000f080fb211 */ /* 0x000fe400020f0c09 */
[----:B------:R-:W0:Y:S03]  /*3d40*/  @!P2 LDC.64 R8, c[0x0][0x400] ;  /* 0x00010000ff08ab82 */ /* 0x000e260000000a00 */
[----:B------:R3:W4:Y:S01]  /*3d50*/  @!P3 LDG.E.128 R40, desc[UR40][R14.64] ;  /* 0x000000280e28b981 */ /* 0x000722000c1e1d00 */
[----:B------:R-:W-:Y:S02]  /*3d60*/  CS2R R46, SRZ ;  /* 0x00000000002e7805 */ /* 0x000fe4000001ff00 */
[----:B-1----:R-:W-:-:S04]  /*3d70*/  @!P2 LEA R10, P3, R44, R12, 0x1 ;  /* 0x0000000c2c0aa211 */ /* 0x002fc800078608ff */
[----:B------:R-:W-:Y:S02]  /*3d80*/  @!P2 LEA.HI.X R11, R44, R13, R45, 0x1, P3 ;  /* 0x0000000d2c0ba211 */ /* 0x000fe400018f0c2d */
[----:B------:R-:W-:Y:S02]  /*3d90*/  CS2R R44, SRZ ;  /* 0x00000000002c7805 */ /* 0x000fe4000001ff00 */
[----:B------:R-:W-:Y:S02]  /*3da0*/  CS2R R50, SRZ ;  /* 0x0000000000327805 */ /* 0x000fe4000001ff00 */
[C---:B0-----:R-:W-:Y:S02]  /*3db0*/  @!P2 LEA R8, P3, R48.reuse, R8, 0x1 ;  /* 0x000000083008a211 */ /* 0x041fe400078608ff */
[----:B------:R4:W5:Y:S02]  /*3dc0*/  @!P2 LDG.E.128 R44, desc[UR40][R10.64] ;  /* 0x000000280a2ca981 */ /* 0x000964000c1e1d00 */
[----:B------:R-:W-:-:S02]  /*3dd0*/  @!P2 LEA.HI.X R9, R48, R9, R49, 0x1, P3 ;  /* 0x000000093009a211 */ /* 0x000fc400018f0c31 */
[----:B------:R-:W-:-:S06]  /*3de0*/  CS2R R48, SRZ ;  /* 0x0000000000307805 */ /* 0x000fcc000001ff00 */
[----:B------:R0:W5:Y:S01]  /*3df0*/  @!P2 LDG.E.128 R48, desc[UR40][R8.64] ;  /* 0x000000280830a981 */ /* 0x000162000c1e1d00 */
[----:B------:R-:W-:Y:S02]  /*3e00*/  ISETP.NE.AND P3, PT, R204, 0x3, PT ;  /* 0x00000003cc00780c */ /* 0x000fe40003f65270 */
[----:B------:R-:W-:Y:S01]  /*3e10*/  ISETP.GE.AND P2, PT, R16, R90, PT ;  /* 0x0000005a1000720c */ /* 0x000fe20003f46270 */
[----:B--2---:R-:W-:Y:S02]  /*3e20*/  IMAD.MOV.U32 R12, RZ, RZ, R38 ;  /* 0x000000ffff0c7224 */ /* 0x004fe400078e0026 */
[----:B---3--:R-:W-:-:S03]  /*3e30*/  IMAD.MOV.U32 R14, RZ, RZ, R36 ;  /* 0x000000ffff0e7224 */ /* 0x008fc600078e0024 */
[----:B------:R-:W-:Y:S02]  /*3e40*/  PRMT R110, R12, 0x7610, R110 ;  /* 0x000076100c6e7816 */ /* 0x000fe4000000006e */
[----:B------:R-:W-:Y:S01]  /*3e50*/  PRMT R119, R14, 0x7610, R119 ;  /* 0x000076100e777816 */ /* 0x000fe20000000077 */
[----:B----4-:R-:W-:Y:S01]  /*3e60*/  IMAD.MOV.U32 R10, RZ, RZ, R42 ;  /* 0x000000ffff0a7224 */ /* 0x010fe200078e002a */
[----:B------:R-:W-:Y:S01]  /*3e70*/  MOV R11, R41 ;  /* 0x00000029000b7202 */ /* 0x000fe20000000f00 */
[----:B0-----:R-:W-:Y:S02]  /*3e80*/  IMAD.MOV.U32 R8, RZ, RZ, R43 ;  /* 0x000000ffff087224 */ /* 0x001fe400078e002b */
[----:B------:R-:W-:Y:S01]  /*3e90*/  IMAD.MOV.U32 R9, RZ, RZ, R40 ;  /* 0x000000ffff097224 */ /* 0x000fe200078e0028 */
[----:B------:R-:W-:Y:S02]  /*3ea0*/  PRMT R110, R110, 0x5410, R10 ;  /* 0x000054106e6e7816 */ /* 0x000fe4000000000a */
[----:B------:R-:W-:-:S02]  /*3eb0*/  PRMT R118, R8, 0x7610, R118 ;  /* 0x0000761008767816 */ /* 0x000fc40000000076 */
[----:B------:R-:W-:Y:S02]  /*3ec0*/  PRMT R119, R119, 0x5410, R9 ;  /* 0x0000541077777816 */ /* 0x000fe40000000009 */
[----:B------:R-:W-:Y:S01]  /*3ed0*/  PRMT R116, R11, 0x7610, R116 ;  /* 0x000076100b747816 */ /* 0x000fe20000000074 */
[----:B------:R-:W-:Y:S01]  /*3ee0*/  IMAD.MOV.U32 R15, RZ, RZ, R37 ;  /* 0x000000ffff0f7224 */ /* 0x000fe200078e0025 */
[----:B------:R-:W-:Y:S01]  /*3ef0*/  MOV R13, R39 ;  /* 0x00000027000d7202 */ /* 0x000fe20000000f00 */
[----:B-----5:R-:W-:Y:S02]  /*3f00*/  IMAD.MOV.U32 R8, RZ, RZ, R46 ;  /* 0x000000ffff087224 */ /* 0x020fe400078e002e */
[----:B------:R-:W-:Y:S02]  /*3f10*/  IMAD.MOV.U32 R9, RZ, RZ, R47 ;  /* 0x000000ffff097224 */ /* 0x000fe400078e002f */
[----:B------:R-:W-:Y:S02]  /*3f20*/  IMAD.MOV.U32 R10, RZ, RZ, R44 ;  /* 0x000000ffff0a7224 */ /* 0x000fe400078e002c */
[----:B------:R-:W-:Y:S01]  /*3f30*/  IMAD.MOV.U32 R11, RZ, RZ, R45 ;  /* 0x000000ffff0b7224 */ /* 0x000fe200078e002d */
[----:B------:R-:W-:Y:S01]  /*3f40*/  PRMT R105, R8, 0x5410, R9 ;  /* 0x0000541008697816 */ /* 0x000fe20000000009 */
[----:B------:R-:W-:-:S03]  /*3f50*/  IMAD.MOV.U32 R8, RZ, RZ, R50 ;  /* 0x000000ffff087224 */ /* 0x000fc600078e0032 */
[----:B------:R-:W-:Y:S01]  /*3f60*/  PRMT R106, R10, 0x5410, R11 ;  /* 0x000054100a6a7816 */ /* 0x000fe2000000000b */
[----:B------:R-:W-:Y:S01]  /*3f70*/  IMAD.MOV.U32 R10, RZ, RZ, R48 ;  /* 0x000000ffff0a7224 */ /* 0x000fe200078e0030 */
[----:B------:R-:W-:Y:S01]  /*3f80*/  MOV R9, R51 ;  /* 0x0000003300097202 */ /* 0x000fe20000000f00 */
[----:B------:R-:W-:Y:S01]  /*3f90*/  IMAD.MOV.U32 R11, RZ, RZ, R49 ;  /* 0x000000ffff0b7224 */ /* 0x000fe200078e0031 */
[----:B------:R-:W-:Y:S02]  /*3fa0*/  PRMT R115, R13, 0x5410, R15 ;  /* 0x000054100d737816 */ /* 0x000fe4000000000f */
[----:B------:R-:W-:Y:S02]  /*3fb0*/  PRMT R107, R8, 0x5410, R9 ;  /* 0x00005410086b7816 */ /* 0x000fe40000000009 */
[----:B------:R-:W-:Y:S01]  /*3fc0*/  PRMT R108, R10, 0x5410, R11 ;  /* 0x000054100a6c7816 */ /* 0x000fe2000000000b */
[----:B------:R-:W-:Y:S06]  /*3fd0*/  @!P3 BRA `(.L_x_14388) ;  /* 0x000000000004b947 */ /* 0x000fec0003800000 */
[----:B------:R-:W-:Y:S01]  /*3fe0*/  BPT.TRAP 0x1 ;  /* 0x000000040000795c */ /* 0x000fe20000300000 */
.L_x_14388:
[----:B------:R-:W-:Y:S01]  /*3ff0*/  IMAD R87, R18, 0x8, R19 ;  /* 0x0000000812577824 */ /* 0x000fe200078e0213 */
[----:B------:R-:W-:Y:S01]  /*4000*/  SHF.L.U32 R99, R205, 0x1f, RZ ;  /* 0x0000001fcd637819 */ /* 0x000fe200000006ff */
[----:B------:R-:W0:Y:S01]  /*4010*/  LDC R102, c[0x0][0x2f4] ;  /* 0x0000bd00ff667b82 */ /* 0x000e220000000800 */
[----:B------:R-:W-:Y:S02]  /*4020*/  BSSY B1, `(.L_x_14389) ;  /* 0x0000003000017945 */ /* 0x000fe40003800000 */
[----:B------:R-:W1:Y:S02]  /*4030*/  SYNCS.PHASECHK.TRANS64.TRYWAIT P4, [R87+URZ+0x22890], R99 ;  /* 0x02289063570075a7 */ /* 0x000e64000808017f */
[----:B-1----:R-:W-:Y:S05]  /*4040*/  @!P4 BRA `(.L_x_14390) ;  /* 0x000001780024c947 */ /* 0x002fea0003800000 */
.L_x_14641:
[----:B------:R-:W-:Y:S05]  /*4050*/  BSYNC B1 ;  /* 0x0000000000017941 */ /* 0x000fea0003800000 */
.L_x_14389:
[----:B------:R-:W-:Y:S01]  /*4060*/  UMOV UR4, 0xffffffff ;  /* 0xffffffff00047882 */ /* 0x000fe20000000000 */
[----:B0-----:R-:W-:Y:S02]  /*4070*/  IMAD.IADD R104, R102, 0x1, -R65 ;  /* 0x0000000166687824 */ /* 0x001fe400078e0a41 */
[----:B------:R-:W-:Y:S05]  /*4080*/  BRA.DIV UR4, `(.L_x_14391) ;  /* 0x0000017a04287947 */ /* 0x000fea000b800000 */
[----:B------:R0:W2:Y:S04]  /*4090*/  SHFL.IDX PT, R93, R101, RZ, 0x1c1f ;  /* 0x001c1fff655d7589 */ /* 0x0000a800000e0000 */
[----:B------:R0:W3:Y:S02]  /*40a0*/  SHFL.IDX PT, R92, R100, RZ, 0x1c1f ;  /* 0x001c1fff645c7589 */ /* 0x0000e400000e0000 */
.L_x_14645:
        /* <DEDUP_REMOVED lines=10> */
[----:B------:R-:W-:-:S04]  /*4150*/  LEA.HI.SX32 R9, R9, R74, 0x1c ;  /* 0x0000004a09097211 */ /* 0x000fc800078fe2ff */
[----:B------:R-:W-:-:S04]  /*4160*/  SHF.L.U32 R103, R9, 0x3, RZ ;  /* 0x0000000309677819 */ /* 0x000fc800000006ff */
[----:B------:R-:W-:-:S04]  /*4170*/  LOP3.LUT R8, R59, 0x38, R103, 0xf8, !PT ;  /* 0x000000383b087812 */ /* 0x000fc800078ef867 */
[----:B------:R-:W-:Y:S01]  /*4180*/  LOP3.LUT R8, R8, R61, RZ, 0x3c, !PT ;  /* 0x0000003d08087212 */ /* 0x000fe200078e3cff */
[----:B----4-:R-:W-:-:S05]  /*4190*/  VIADD R11, R11, 0xffffff80 ;  /* 0xffffff800b0b7836 */ /* 0x010fca0000000000 */
        /* <DEDUP_REMOVED lines=16> */
[----:B---3--:R-:W-:Y:S01]  /*42a0*/  IMAD.MOV.U32 R40, RZ, RZ, R15 ;  /* 0x000000ffff287224 */ /* 0x008fe200078e000f */
[--C-:B------:R-:W-:Y:S01]  /*42b0*/  SHF.R.U64 R36, R38, 0x10, R39.reuse ;  /* 0x0000001026247819 */ /* 0x100fe20000001227 */
[----:B--2---:R-:W-:Y:S01]  /*42c0*/  IMAD.MOV.U32 R38, RZ, RZ, R8 ;  /* 0x000000ffff267224 */ /* 0x004fe200078e0008 */
[----:B------:R-:W-:Y:S01]  /*42d0*/  SHF.R.U32.HI R113, RZ, 0x10, R39 ;  /* 0x00000010ff717819 */ /* 0x000fe20000011627 */
[----:B------:R-:W-:Y:S01]  /*42e0*/  IMAD.MOV.U32 R39, RZ, RZ, R12 ;  /* 0x000000ffff277224 */ /* 0x000fe200078e000c */
[--C-:B------:R-:W-:Y:S01]  /*42f0*/  SHF.R.U64 R37, R42, 0x10, R43.reuse ;  /* 0x000000102a257819 */ /* 0x100fe2000000122b */
[--C-:B------:R-:W-:Y:S01]  /*4300*/  HADD2.F32 R15, -RZ, R13.reuse.H0_H0 ;  /* 0x2000000dff0f7230 */ /* 0x100fe20000004100 */
[----:B------:R-:W-:Y:S01]  /*4310*/  SHF.R.U32.HI R111, RZ, 0x10, R43 ;  /* 0x00000010ff6f7819 */ /* 0x000fe2000001162b */
[----:B------:R-:W-:Y:S01]  /*4320*/  HADD2.F32 R43, -RZ, R116.H0_H0 ;  /* 0x20000074ff2b7230 */ /* 0x000fe20000004100 */
[----:B------:R-:W-:Y:S01]  /*4330*/  MOV R12, R11 ;  /* 0x0000000b000c7202 */ /* 0x000fe20000000f00 */
[----:B------:R-:W-:-:S02]  /*4340*/  HADD2.F32 R13, -RZ, R13.H1_H1 ;  /* 0x3000000dff0d7230 */ /* 0x000fc40000004100 */
[--C-:B------:R-:W-:Y:S02]  /*4350*/  HADD2.F32 R8, -RZ, R9.reuse.H0_H0 ;  /* 0x20000009ff087230 */ /* 0x100fe40000004100 */
[----:B------:R-:W-:Y:S02]  /*4360*/  HADD2.F32 R11, -RZ, R9.H1_H1 ;  /* 0x30000009ff0b7230 */ /* 0x000fe40000004100 */
[-C--:B------:R-:W-:Y:S01]  /*4370*/  FMUL.FTZ R9, R15, R43.reuse ;  /* 0x0000002b0f097220 */ /* 0x080fe20000410000 */
[----:B------:R-:W-:Y:S02]  /*4380*/  HADD2.F32 R41, -RZ, R115.H1_H1 ;  /* 0x30000073ff297230 */ /* 0x000fe40000004100 */
[-C--:B------:R-:W-:Y:S01]  /*4390*/  FMUL.FTZ R116, R13, R112.reuse ;  /* 0x000000700d747220 */ /* 0x080fe20000410000 */
[----:B------:R-:W-:Y:S02]  /*43a0*/  HADD2.F32 R42, -RZ, R114.H0_H0 ;  /* 0x20000072ff2a7230 */ /* 0x000fe40000004100 */
[C---:B------:R-:W-:Y:S01]  /*43b0*/  FMUL.FTZ R114, R8.reuse, R43 ;  /* 0x0000002b08727220 */ /* 0x040fe20000410000 */
[----:B------:R-:W-:Y:S01]  /*43c0*/  FMUL.FTZ R112, R11, R112 ;  /* 0x000000700b707220 */ /* 0x000fe20000410000 */
[----:B------:R-:W-:Y:S01]  /*43d0*/  FFMA.FTZ R8, R8, R41, -R9 ;  /* 0x0000002908087223 */ /* 0x000fe20000010809 */
[----:B------:R-:W-:-:S02]  /*43e0*/  HADD2.F32 R109, -RZ, R109.H0_H0 ;  /* 0x2000006dff6d7230 */ /* 0x000fc40000004100 */
[----:B------:R-:W-:Y:S01]  /*43f0*/  FFMA.FTZ R9, R15, R41, R114 ;  /* 0x000000290f097223 */ /* 0x000fe20000010072 */
[-C--:B------:R-:W-:Y:S01]  /*4400*/  FFMA.FTZ R114, R13, R42.reuse, R112 ;  /* 0x0000002a0d727223 */ /* 0x080fe20000010070 */
[----:B------:R-:W-:Y:S01]  /*4410*/  FFMA.FTZ R43, R11, R42, -R116 ;  /* 0x0000002a0b2b7223 */ /* 0x000fe20000010874 */
[--C-:B------:R-:W-:Y:S02]  /*4420*/  HADD2.F32 R13, -RZ, R40.reuse.H0_H0 ;  /* 0x20000028ff0d7230 */ /* 0x100fe40000004100 */
[----:B------:R-:W-:Y:S02]  /*4430*/  HADD2.F32 R40, -RZ, R40.H1_H1 ;  /* 0x30000028ff287230 */ /* 0x000fe40000004100 */
[--C-:B------:R-:W-:Y:S01]  /*4440*/  HADD2.F32 R11, -RZ, R12.reuse.H0_H0 ;  /* 0x2000000cff0b7230 */ /* 0x100fe20000004100 */
[----:B------:R-:W-:Y:S01]  /*4450*/  F2FP.F16.F32.PACK_AB R43, R43, R8 ;  /* 0x000000082b2b723e */ /* 0x000fe200000000ff */
[----:B------:R-:W-:Y:S02]  /*4460*/  HADD2.F32 R41, -RZ, R111.H0_H0 ;  /* 0x2000006fff297230 */ /* 0x000fe40000004100 */
[----:B------:R-:W-:-:S02]  /*4470*/  HADD2.F32 R12, -RZ, R12.H1_H1 ;  /* 0x3000000cff0c7230 */ /* 0x000fc40000004100 */
[----:B------:R-:W-:Y:S02]  /*4480*/  HADD2.F32 R112, -RZ, R118.H0_H0 ;  /* 0x20000076ff707230 */ /* 0x000fe40000004100 */
        /* <DEDUP_REMOVED lines=8> */
[----:B------:R-:W-:Y:S01]  /*4510*/  FFMA.FTZ R116, R11, R42, -R116 ;  /* 0x0000002a0b747223 */ /* 0x000fe20000010874 */
[----:B------:R-:W-:-:S02]  /*4520*/  HADD2.F32 R15, -RZ, R119.H1_H1 ;  /* 0x30000077ff0f7230 */ /* 0x000fc40000004100 */
[----:B------:R-:W-:Y:S01]  /*4530*/  FFMA.FTZ R113, R13, R42, R112 ;  /* 0x0000002a0d717223 */ /* 0x000fe20000010070 */
[----:B------:R-:W-:Y:S02]  /*4540*/  HADD2.F32 R12, -RZ, R39.H0_H0 ;  /* 0x20000027ff0c7230 */ /* 0x000fe40000004100 */
        /* <DEDUP_REMOVED lines=8> */
[----:B------:R-:W-:Y:S02]  /*45d0*/  HADD2.F32 R37, -RZ, R37.H0_H0 ;  /* 0x20000025ff257230 */ /* 0x000fe40000004100 */
[----:B------:R-:W-:Y:S01]  /*45e0*/  FMUL.FTZ R112, R38, R40 ;  /* 0x0000002826707220 */ /* 0x000fe20000410000 */
[-C--:B------:R-:W-:Y:S01]  /*45f0*/  FFMA.FTZ R40, R12, R13.reuse, R15 ;  /* 0x0000000d0c287223 */ /* 0x080fe2000001000f */
[----:B------:R-:W-:Y:S01]  /*4600*/  FFMA.FTZ R42, R11, R13, -R42 ;  /* 0x0000000d0b2a7223 */ /* 0x000fe2000001082a */
[----:B------:R-:W-:Y:S02]  /*4610*/  HADD2.F32 R12, -RZ, R14.H0_H0 ;  /* 0x2000000eff0c7230 */ /* 0x000fe40000004100 */
[----:B------:R-:W-:Y:S01]  /*4620*/  FFMA.FTZ R41, R38, R109, -R41 ;  /* 0x0000006d26297223 */ /* 0x000fe20000010829 */
[----:B------:R-:W-:-:S02]  /*4630*/  HADD2.F32 R13, -RZ, R110.H0_H0 ;  /* 0x2000006eff0d7230 */ /* 0x000fc40000004100 */
[----:B------:R-:W-:Y:S01]  /*4640*/  FFMA.FTZ R39, R39, R109, R112 ;  /* 0x0000006d27277223 */ /* 0x000fe20000010070 */
[----:B------:R-:W-:Y:S02]  /*4650*/  HADD2.F32 R11, -RZ, R10.H0_H0 ;  /* 0x2000000aff0b7230 */ /* 0x000fe40000004100 */
        /* <DEDUP_REMOVED lines=8> */
[----:B------:R-:W-:Y:S02]  /*46e0*/  FMUL.FTZ R37, R10, R37 ;  /* 0x000000250a257220 */ /* 0x000fe40000410000 */
        /* <DEDUP_REMOVED lines=10> */
[----:B------:R-:W-:-:S07]  /*4790*/  F2FP.F16.F32.PACK_AB R14, R14, R109 ;  /* 0x0000006d0e0e723e */ /* 0x000fce00000000ff */
.L_x_14395:
[----:B------:R-:W-:Y:S05]  /*47a0*/  BSYNC B2 ;  /* 0x0000000000027941 */ /* 0x000fea0003800000 */
.L_x_14394:
[----:B------:R-:W-:Y:S01]  /*47b0*/  ISETP.GE.AND P4, PT, R103, R102, PT ;  /* 0x000000666700720c */ /* 0x000fe20003f86270 */
[----:B--2---:R4:W-:-:S12]  /*47c0*/  ST.E.128 desc[UR40][R90.64], R8 ;  /* 0x000000085a007985 */ /* 0x0049d8000c101d28 */
[----:B------:R-:W-:-:S05]  /*47d0*/  @!P4 IMAD.WIDE R92, R103, 0x2, R92 ;  /* 0x00000002675cc825 */ /* 0x000fca00078e025c */
[----:B---3--:R4:W-:Y:S02]  /*47e0*/  @!P4 ST.E.128 desc[UR40][R92.64], R12 ;  /* 0x0000000c5c00c985 */ /* 0x0089e4000c101d28 */
.L_x_14393:
[----:B------:R-:W-:Y:S05]  /*47f0*/  BSYNC B1 ;  /* 0x0000000000017941 */ /* 0x000fea0003800000 */
.L_x_14392:
[----:B------:R-:W-:-:S03]  /*4800*/  UMOV UR4, 0xffffffff ;  /* 0xffffffff00047882 */ /* 0x000fc60000000000 */
[----:B------:R-:W-:Y:S05]  /*4810*/  BRA.DIV UR4, `(.L_x_14396) ;  /* 0x0000017204907947 */ /* 0x000fea000b800000 */
[----:B------:R1:W1:Y:S04]  /*4820*/  SHFL.IDX PT, R38, R101, 0x1, 0x1c1f ;  /* 0x003c1f0065267f89 */ /* 0x00026800000e0000 */
[----:B0-----:R-:W0:Y:S02]  /*4830*/  SHFL.IDX PT, R100, R100, 0x1, 0x1c1f ;  /* 0x003c1f0064647f89 */ /* 0x001e2400000e0000 */
.L_x_14649:
[----:B----4-:R-:W-:-:S05]  /*4840*/  VIADD R8, R23, 0x40 ;  /* 0x0000004017087836 */ /* 0x010fca0000000000 */
[----:B------:R-:W-:-:S13]  /*4850*/  ISETP.GE.OR P4, PT, R8, R98, P1 ;  /* 0x000000620800720c */ /* 0x000fda0000f86670 */
[----:B------:R-:W-:Y:S05]  /*4860*/  @P4 BRA `(.L_x_14381) ;  /* 0x0000000800f44947 */ /* 0x000fea0003800000 */
[----:B------:R-:W4:Y:S01]  /*4870*/  LDL R10, [R1+0x24] ;  /* 0x00002400010a7983 */ /* 0x000f220000100800 */
        /* <DEDUP_REMOVED lines=12> */
[----:B------:R-:W-:Y:S01]  /*4940*/  SHF.R.U32.HI R11, RZ, 0x3, R11 ;  /* 0x00000003ff0b7819 */ /* 0x000fe2000001160b */
[----:B------:R-:W-:Y:S01]  /*4950*/  IMAD.SHL.U32 R39, R9, 0x8, RZ ;  /* 0x0000000809277824 */ /* 0x000fe200078e00ff */
[----:B-1----:R-:W-:-:S04]  /*4960*/  LEA.HI.X R37, R75, R38, R77, 0x1, P4 ;  /* 0x000000264b257211 */ /* 0x002fc800020f0c4d */
[----:B------:R-:W-:-:S04]  /*4970*/  LOP3.LUT R8, R8, 0x38, R39, 0xf8, !PT ;  /* 0x0000003808087812 */ /* 0x000fc800078ef827 */
[----:B------:R-:W-:-:S05]  /*4980*/  LOP3.LUT R8, R8, R11, RZ, 0x3c, !PT ;  /* 0x0000000b08087212 */ /* 0x000fca00078e3cff */
[----:B----4-:R-:W-:Y:S02]  /*4990*/  IMAD.IADD R9, R10, 0x1, R8 ;  /* 0x000000010a097824 */ /* 0x010fe400078e0208 */
[C---:B------:R-:W-:Y:S02]  /*49a0*/  IMAD R8, R18.reuse, 0x1800, R79 ;  /* 0x0000180012087824 */ /* 0x040fe400078e024f */
[----:B------:R-:W-:Y:S02]  /*49b0*/  IMAD R10, R18, 0x1800, R9 ;  /* 0x00001800120a7824 */ /* 0x000fe400078e0209 */
[--C-:B------:R-:W-:Y:S02]  /*49c0*/  IMAD R8, R8, 0x2, R19.reuse ;  /* 0x0000000208087824 */ /* 0x100fe400078e0213 */
[----:B------:R-:W-:-:S04]  /*49d0*/  IMAD R12, R10, 0x2, R19 ;  /* 0x000000020a0c7824 */ /* 0x000fc800078e0213 */
[----:B------:R-:W0:Y:S04]  /*49e0*/  LDS.128 R8, [R8+0x1c400] ;  /* 0x01c4000008087984 */ /* 0x000e280000000c00 */
[----:B------:R-:W1:Y:S01]  /*49f0*/  LDS.128 R12, [R12+0x1c400] ;  /* 0x01c400000c0c7984 */ /* 0x000e620000000c00 */
[----:B------:R-:W-:Y:S05]  /*4a00*/  @P2 BRA `(.L_x_14398) ;  /* 0x0000000400582947 */ /* 0x000fea0003800000 */
[----:B------:R-:W-:Y:S01]  /*4a10*/  SHF.R.U64 R101, R44, 0x10, R45 ;  /* 0x000000102c657819 */ /* 0x000fe2000000122d */
[----:B-1----:R-:W-:Y:S01]  /*4a20*/  IMAD.MOV.U32 R41, RZ, RZ, R14 ;  /* 0x000000ffff297224 */ /* 0x002fe200078e000e */
[----:B------:R-:W-:Y:S01]  /*4a30*/  SHF.R.U32.HI R44, RZ, 0x10, R49 ;  /* 0x00000010ff2c7819 */ /* 0x000fe20000011631 */
[--C-:B------:R-:W-:Y:S01]  /*4a40*/  HADD2.F32 R14, -RZ, R13.reuse.H0_H0 ;  /* 0x2000000dff0e7230 */ /* 0x100fe20000004100 */
[----:B------:R-:W-:Y:S01]  /*4a50*/  MOV R40, R12 ;  /* 0x0000000c00287202 */ /* 0x000fe20000000f00 */
[----:B0-----:R-:W-:Y:S01]  /*4a60*/  IMAD.MOV.U32 R12, RZ, RZ, R10 ;  /* 0x000000ffff0c7224 */ /* 0x001fe200078e000a */
[----:B------:R-:W-:Y:S01]  /*4a70*/  SHF.R.U32.HI R42, RZ, 0x10, R45 ;  /* 0x00000010ff2a7819 */ /* 0x000fe2000001162d */
[----:B------:R-:W-:Y:S01]  /*4a80*/  HADD2.F32 R13, -RZ, R13.H1_H1 ;  /* 0x3000000dff0d7230 */ /* 0x000fe20000004100 */
[--C-:B--2---:R-:W-:Y:S01]  /*4a90*/  SHF.R.U64 R93, R46, 0x10, R47.reuse ;  /* 0x000000102e5d7819 */ /* 0x104fe2000000122f */
[--C-:B------:R-:W-:Y:S01]  /*4aa0*/  HADD2.F32 R10, -RZ, R9.reuse.H0_H0 ;  /* 0x20000009ff0a7230 */ /* 0x100fe20000004100 */
[----:B------:R-:W-:Y:S01]  /*4ab0*/  SHF.R.U32.HI R90, RZ, 0x10, R47 ;  /* 0x00000010ff5a7819 */ /* 0x000fe2000001162f */
[----:B------:R-:W-:Y:S01]  /*4ac0*/  HADD2.F32 R44, -RZ, R44.H0_H0 ;  /* 0x2000002cff2c7230 */ /* 0x000fe20000004100 */
[----:B---3--:R-:W-:Y:S01]  /*4ad0*/  SHF.R.U64 R92, R48, 0x10, R49 ;  /* 0x00000010305c7819 */ /* 0x008fe20000001231 */
[----:B------:R-:W-:Y:S01]  /*4ae0*/  HADD2.F32 R9, -RZ, R9.H1_H1 ;  /* 0x30000009ff097230 */ /* 0x000fe20000004100 */
[----:B------:R-:W-:Y:S01]  /*4af0*/  SHF.R.U64 R49, R50, 0x10, R51 ;  /* 0x0000001032317819 */ /* 0x000fe20000001233 */
[----:B------:R-:W-:-:S02]  /*4b00*/  HADD2.F32 R45, -RZ, R108.H1_H1 ;  /* 0x3000006cff2d7230 */ /* 0x000fc40000004100 */
[-C--:B------:R-:W-:Y:S01]  /*4b10*/  FMUL.FTZ R46, R13, R44.reuse ;  /* 0x0000002c0d2e7220 */ /* 0x080fe20000410000 */
[----:B------:R-:W-:Y:S02]  /*4b20*/  HADD2.F32 R42, -RZ, R42.H0_H0 ;  /* 0x2000002aff2a7230 */ /* 0x000fe40000004100 */
[C---:B------:R-:W-:Y:S01]  /*4b30*/  FMUL.FTZ R44, R9.reuse, R44 ;  /* 0x0000002c092c7220 */ /* 0x040fe20000410000 */
[----:B------:R-:W-:Y:S02]  /*4b40*/  HADD2.F32 R43, -RZ, R106.H1_H1 ;  /* 0x3000006aff2b7230 */ /* 0x000fe40000004100 */
[-C--:B------:R-:W-:Y:S01]  /*4b50*/  FMUL.FTZ R47, R14, R45.reuse ;  /* 0x0000002d0e2f7220 */ /* 0x080fe20000410000 */
[----:B------:R-:W-:Y:S01]  /*4b60*/  SHF.R.U32.HI R50, RZ, 0x10, R51 ;  /* 0x00000010ff327819 */ /* 0x000fe20000011633 */
[-C--:B------:R-:W-:Y:S01]  /*4b70*/  FFMA.FTZ R46, R9, R42.reuse, -R46 ;  /* 0x0000002a092e7223 */ /* 0x080fe2000001082e */
[----:B------:R-:W-:Y:S01]  /*4b80*/  FFMA.FTZ R48, R13, R42, R44 ;  /* 0x0000002a0d307223 */ /* 0x000fe2000001002c */
[C---:B------:R-:W-:Y:S01]  /*4b90*/  FMUL.FTZ R45, R10.reuse, R45 ;  /* 0x0000002d0a2d7220 */ /* 0x040fe20000410000 */
[----:B------:R-:W-:Y:S01]  /*4ba0*/  FFMA.FTZ R47, R10, R43, -R47 ;  /* 0x0000002b0a2f7223 */ /* 0x000fe2000001082f */
[----:B------:R-:W-:-:S02]  /*4bb0*/  HADD2.F32 R42, -RZ, R107.H1_H1 ;  /* 0x3000006bff2a7230 */ /* 0x000fc40000004100 */
[----:B------:R-:W-:Y:S02]  /*4bc0*/  HADD2.F32 R9, -RZ, R11.H0_H0 ;  /* 0x2000000bff097230 */ /* 0x000fe40000004100 */
[----:B------:R-:W-:Y:S01]  /*4bd0*/  FFMA.FTZ R45, R14, R43, R45 ;  /* 0x0000002b0e2d7223 */ /* 0x000fe2000001002d */
[----:B------:R-:W-:Y:S02]  /*4be0*/  HADD2.F32 R10, -RZ, R15.H0_H0 ;  /* 0x2000000fff0a7230 */ /* 0x000fe40000004100 */
[----:B------:R-:W-:Y:S02]  /*4bf0*/  HADD2.F32 R13, -RZ, R105.H1_H1 ;  /* 0x30000069ff0d7230 */ /* 0x000fe40000004100 */
[----:B------:R-:W-:Y:S01]  /*4c00*/  FMUL.FTZ R43, R9, R42 ;  /* 0x0000002a092b7220 */ /* 0x000fe20000410000 */
[----:B------:R-:W-:Y:S01]  /*4c10*/  HADD2.F32 R15, -RZ, R15.H1_H1 ;  /* 0x3000000fff0f7230 */ /* 0x000fe20000004100 */
[----:B------:R-:W-:Y:S01]  /*4c20*/  F2FP.F16.F32.PACK_AB R45, R48, R45 ;  /* 0x0000002d302d723e */ /* 0x000fe200000000ff */
[----:B------:R-:W-:-:S02]  /*4c30*/  HADD2.F32 R44, -RZ, R50.H0_H0 ;  /* 0x20000032ff2c7230 */ /* 0x000fc40000004100 */
[C---:B------:R-:W-:Y:S01]  /*4c40*/  FMUL.FTZ R50, R10.reuse, R42 ;  /* 0x0000002a0a327220 */ /* 0x040fe20000410000 */
[----:B------:R-:W-:Y:S02]  /*4c50*/  HADD2.F32 R11, -RZ, R11.H1_H1 ;  /* 0x3000000bff0b7230 */ /* 0x000fe40000004100 */
[-C--:B------:R-:W-:Y:S01]  /*4c60*/  FFMA.FTZ R51, R10, R13.reuse, R43 ;  /* 0x0000000d0a337223 */ /* 0x080fe2000001002b */
[----:B------:R-:W-:Y:S02]  /*4c70*/  HADD2.F32 R14, -RZ, R90.H0_H0 ;  /* 0x2000005aff0e7230 */ /* 0x000fe40000004100 */
[-C--:B------:R-:W-:Y:S01]  /*4c80*/  FMUL.FTZ R42, R15, R44.reuse ;  /* 0x0000002c0f2a7220 */ /* 0x080fe20000410000 */
        /* <DEDUP_REMOVED lines=8> */
[-C--:B------:R-:W-:Y:S01]  /*4d10*/  FMUL.FTZ R14, R10, R108.reuse ;  /* 0x0000006c0a0e7220 */ /* 0x080fe20000410000 */
[----:B------:R-:W-:Y:S02]  /*4d20*/  HADD2.F32 R40, -RZ, R40.H1_H1 ;  /* 0x30000028ff287230 */ /* 0x000fe40000004100 */
        /* <DEDUP_REMOVED lines=16> */
[----:B------:R-:W-:Y:S01]  /*4e30*/  FMUL.FTZ R42, R8, R107 ;  /* 0x0000006b082a7220 */ /* 0x000fe20000410000 */
[----:B------:R-:W-:Y:S01]  /*4e40*/  HADD2.F32 R12, -RZ, R12.H1_H1 ;  /* 0x3000000cff0c7230 */ /* 0x000fe20000004100 */
[----:B------:R-:W-:Y:S01]  /*4e50*/  F2FP.F16.F32.PACK_AB R51, R90, R51 ;  /* 0x000000335a33723e */ /* 0x000fe200000000ff */
        /* <DEDUP_REMOVED lines=16> */
[----:B------:R-:W-:-:S07]  /*4f60*/  F2FP.F16.F32.PACK_AB R14, R41, R42 ;  /* 0x0000002a290e723e */ /* 0x000fce00000000ff */
.L_x_14398:
[----:B------:R-:W-:Y:S05]  /*4f70*/  BSYNC B1 ;  /* 0x0000000000017941 */ /* 0x000fea0003800000 */
.L_x_14397:
[----:B------:R-:W-:Y:S01]  /*4f80*/  ISETP.GE.AND P2, PT, R39, R102, PT ;  /* 0x000000662700720c */ /* 0x000fe20003f46270 */
[----:B0-----:R0:W-:Y:S02]  /*4f90*/  ST.E.128 desc[UR40][R36.64], R8 ;  /* 0x0000000824007985 */ /* 0x0011e4000c101d28 */
[----:B0-----:R-:W-:Y:S01]  /*4fa0*/  MOV R8, R100 ;  /* 0x0000006400087202 */ /* 0x001fe20000000f00 */
[----:B------:R-:W-:-:S09]  /*4fb0*/  IMAD.MOV.U32 R9, RZ, RZ, R38 ;  /* 0x000000ffff097224 */ /* 0x000fd200078e0026 */
[----:B------:R-:W-:Y:S05]  /*4fc0*/  @P2 BRA `(.L_x_14381) ;  /* 0x00000004001c2947 */ /* 0x000fea0003800000 */
[----:B------:R-:W-:-:S05]  /*4fd0*/  IMAD.WIDE R8, R39, 0x2, R8 ;  /* 0x0000000227087825 */ /* 0x000fca00078e0208 */
[----:B-1----:R0:W-:Y:S01]  /*4fe0*/  ST.E.128 desc[UR40][R8.64], R12 ;  /* 0x0000000c08007985 */ /* 0x0021e2000c101d28 */
[----:B------:R-:W-:Y:S05]  /*4ff0*/  BRA `(.L_x_14381) ;  /* 0x0000000400107947 */ /* 0x000fea0003800000 */
.L_x_14362:
[----:B------:R-:W-:-:S13]  /*5000*/  ISETP.NE.AND P3, PT, R204, 0x3, PT ;  /* 0x00000003cc00780c */ /* 0x000fda0003f65270 */
[----:B------:R-:W-:Y:S05]  /*5010*/  @!P3 BRA `(.L_x_14399) ;  /* 0x000000000004b947 */ /* 0x000fea0003800000 */
[----:B------:R-:W-:Y:S01]  /*5020*/  BPT.TRAP 0x1 ;  /* 0x000000040000795c */ /* 0x000fe20000300000 */
.L_x_14399:
[----:B------:R-:W-:Y:S01]  /*5030*/  IMAD R87, R18, 0x8, R19 ;  /* 0x0000000812577824 */ /* 0x000fe200078e0213 */
[----:B------:R-:W-:Y:S01]  /*5040*/  SHF.L.U32 R99, R205, 0x1f, RZ ;  /* 0x0000001fcd637819 */ /* 0x000fe200000006ff */
[----:B------:R-:W-:Y:S01]  /*5050*/  BSSY B1, `(.L_x_14400) ;  /* 0x0000004000017945 */ /* 0x000fe20003800000 */
[----:B------:R-:W-:Y:S02]  /*5060*/  SHF.R.S32.HI R96, RZ, 0x1f, R95 ;  /* 0x0000001fff607819 */ /* 0x000fe4000001145f */
[----:B------:R-:W0:Y:S02]  /*5070*/  SYNCS.PHASECHK.TRANS64.TRYWAIT P2, [R87+URZ+0x22890], R99 ;  /* 0x02289063570075a7 */ /* 0x000e24000804017f */
[----:B0-----:R-:W-:Y:S05]  /*5080*/  @!P2 BRA `(.L_x_14401) ;  /* 0x0000016800c0a947 */ /* 0x001fea0003800000 */
.L_x_14650:
[----:B------:R-:W-:Y:S05]  /*5090*/  BSYNC B1 ;  /* 0x0000000000017941 */ /* 0x000fea0003800000 */
.L_x_14400:
        /* <DEDUP_REMOVED lines=27> */
.L_x_14654:
        /* <DEDUP_REMOVED lines=13> */
.L_x_14404:
[----:B------:R-:W-:Y:S05]  /*5320*/  BSYNC B1 ;  /* 0x0000000000017941 */ /* 0x000fea0003800000 */
.L_x_14403:
[----:B------:R-:W-:-:S03]  /*5330*/  UMOV UR4, 0xffffffff ;  /* 0xffffffff00047882 */ /* 0x000fc60000000000 */
[----:B------:R-:W-:Y:S05]  /*5340*/  BRA.DIV UR4, `(.L_x_14405) ;  /* 0x0000016a04707947 */ /* 0x000fea000b800000 */
[----:B--2-4-:R2:W4:Y:S04]  /*5350*/  SHFL.IDX PT, R9, R38, 0x1, 0x1c1f ;  /* 0x003c1f0026097f89 */ /* 0x01452800000e0000 */
[----:B---3--:R2:W3:Y:S02]  /*5360*/  SHFL.IDX PT, R37, R36, 0x1, 0x1c1f ;  /* 0x003c1f0024257f89 */ /* 0x0084e400000e0000 */
.L_x_14658:
[----:B------:R-:W-:-:S13]  /*5370*/  ISETP.GE.AND P2, PT, R39, 0x41, PT ;  /* 0x000000412700780c */ /* 0x000fda0003f46270 */
[----:B------:R-:W-:Y:S05]  /*5380*/  @!P2 BRA `(.L_x_14381) ;  /* 0x00000000002ca947 */ /* 0x000fea0003800000 */
[----:B------:R-:W-:Y:S02]  /*5390*/  ULDC UR4, c[0x0][0x2f4] ;  /* 0x0000bd0000047ab9 */ /* 0x000fe40000000800 */
[----:B------:R-:W-:-:S13]  /*53a0*/  ISETP.GE.AND P2, PT, R16, UR4, PT ;  /* 0x0000000410007c0c */ /* 0x000fda000bf46270 */
[----:B---3--:R-:W-:-:S04]  /*53b0*/  @!P2 LEA R14, P4, R16, R37, 0x1 ;  /* 0x00000025100ea211 */ /* 0x008fc800078808ff */
[----:B----4-:R-:W-:Y:S02]  /*53c0*/  @!P2 LEA.HI.X R15, R16, R9, R17, 0x1, P4 ;  /* 0x00000009100fa211 */ /* 0x010fe400020f0c11 */
[----:B------:R-:W-:-:S13]  /*53d0*/  ISETP.GE.AND P4, PT, R2, UR4, PT ;  /* 0x0000000402007c0c */ /* 0x000fda000bf86270 */
[----:B------:R-:W-:-:S04]  /*53e0*/  @!P4 LEA R12, P5, R2, R37, 0x1 ;  /* 0x00000025020cc211 */ /* 0x000fc800078a08ff */
[----:B------:R-:W-:Y:S02]  /*53f0*/  @!P4 LEA.HI.X R13, R2, R9, R203, 0x1, P5 ;  /* 0x00000009020dc211 */ /* 0x000fe400028f0ccb */
[----:B------:R-:W3:Y:S04]  /*5400*/  @!P2 LDS.128 R8, [R93+0x2000] ;  /* 0x002000005d08a984 */ /* 0x000ee80000000c00 */
[----:B---3--:R-:W-:Y:S04]  /*5410*/  @!P2 ST.E.128 desc[UR40][R14.64], R8 ;  /* 0x000000080e00a985 */ /* 0x008fe8000c101d28 */
[----:B------:R-:W3:Y:S04]  /*5420*/  @!P4 LDS.128 R8, [R92+0x2000] ;  /* 0x002000005c08c984 */ /* 0x000ee80000000c00 */
[----:B---3--:R3:W-:Y:S02]  /*5430*/  @!P4 ST.E.128 desc[UR40][R12.64], R8 ;  /* 0x000000080c00c985 */ /* 0x0087e4000c101d28 */
.L_x_14381:
[----:B------:R-:W-:Y:S05]  /*5440*/  BSYNC B0 ;  /* 0x0000000000007941 */ /* 0x000fea0003800000 */
.L_x_14361:
[----:B0--34-:R-:W0:Y:S01]  /*5450*/  S2R R8, SR_TID.X ;  /* 0x0000000000087919 */ /* 0x019e220000002100 */
        /* <DEDUP_REMOVED lines=16> */
.L_x_14407:
[----:B------:R-:W-:Y:S05]  /*5560*/  BSYNC B0 ;  /* 0x0000000000007941 */ /* 0x000fea0003800000 */
.L_x_14406:
[----:B------:R-:W3:Y:S01]  /*5570*/  SYNCS.PHASECHK.TRANS64.TRYWAIT P3, [R87+URZ+0x228b0], R99 ;  /* 0x0228b063570075a7 */ /* 0x000ee2000806017f */
[----:B------:R-:W-:Y:S04]  /*5580*/  BSSY B0, `(.L_x_14408) ;  /* 0x0000002000007945 */ /* 0x000fe80003800000 */
[----:B---3--:R-:W-:Y:S05]  /*5590*/  @!P3 BRA `(.L_x_14409) ;  /* 0x000001680028b947 */ /* 0x008fea0003800000 */
.L_x_14659:
[----:B------:R-:W-:Y:S05]  /*55a0*/  BSYNC B0 ;  /* 0x0000000000007941 */ /* 0x000fea0003800000 */
.L_x_14408:
[----:B------:R4:W5:Y:S01]  /*55b0*/  LDL R50, [R1+0x18] ;  /* 0x0000180001327983 */ /* 0x0009620000100800 */
[----:B------:R-:W-:-:S03]  /*55c0*/  ULDC.64 UR4, c[0x0][0x328] ;  /* 0x0000ca0000047ab9 */ /* 0x000fc60000000a00 */
[----:B------:R4:W5:Y:S04]  /*55d0*/  LDL R49, [R1+0x14] ;  /* 0x0000140001317983 */ /* 0x0009680000100800 */
[----:B------:R4:W5:Y:S04]  /*55e0*/  LDL R48, [R1+0x10] ;  /* 0x0000100001307983 */ /* 0x0009680000100800 */
[----:B------:R4:W5:Y:S04]  /*55f0*/  LDL R47, [R1+0xc] ;  /* 0x00000c00012f7983 */ /* 0x0009680000100800 */
[----:B------:R4:W5:Y:S04]  /*5600*/  LDL R46, [R1+0x8] ;  /* 0x00000800012e7983 */ /* 0x0009680000100800 */
[----:B------:R4:W5:Y:S01]  /*5610*/  LDL R45, [R1+0x4] ;  /* 0x00000400012d7983 */ /* 0x0009620000100800 */
[----:B------:R-:W-:Y:S01]  /*5620*/  IMAD R96, R96, UR4, RZ ;  /* 0x0000000460607c24 */ /* 0x000fe2000f8e02ff */
[----:B------:R-:W-:Y:S01]  /*5630*/  BSSY B0, `(.L_x_14410) ;  /* 0x0000043000007945 */ /* 0x000fe20003800000 */
[----:B0-----:R-:W-:-:S04]  /*5640*/  IMAD.WIDE.U32 R8, R95, UR4, RZ ;  /* 0x000000045f087c25 */ /* 0x001fc8000f8e00ff */
[----:B------:R-:W-:Y:S01]  /*5650*/  IMAD R95, R95, UR5, R96 ;  /* 0x000000055f5f7c24 */ /* 0x000fe2000f8e0260 */
[----:B------:R-:W-:Y:S01]  /*5660*/  ULDC.64 UR4, c[0x0][0x338] ;  /* 0x0000ce0000047ab9 */ /* 0x000fe20000000a00 */
[----:B------:R-:W-:Y:S02]  /*5670*/  IMAD.IADD R98, R98, 0x1, -R23 ;  /* 0x0000000162627824 */ /* 0x000fe400078e0a17 */
        /* <DEDUP_REMOVED lines=14> */
[----:B------:R4:W0:Y:S01]  /*5760*/  SHFL.IDX PT, R43, R39, RZ, 0x1c1f ;  /* 0x001c1fff272b7589 */ /* 0x00082200000e0000 */
[----:B------:R-:W-:Y:S01]  /*5770*/  ISETP.GE.AND P3, PT, R98, 0x1, PT ;  /* 0x000000016200780c */ /* 0x000fe20003f66270 */
[--C-:B------:R-:W-:Y:S01]  /*5780*/  IMAD R42, R9, 0x2, R27.reuse ;  /* 0x00000002092a7824 */ /* 0x100fe200078e021b */
[----:B------:R-:W-:Y:S01]  /*5790*/  IADD3 R8, R64, R9, RZ ;  /* 0x0000000940087210 */ /* 0x000fe20007ffe0ff */
[----:B------:R4:W0:Y:S04]  /*57a0*/  SHFL.IDX PT, R41, R40, RZ, 0x1c1f ;  /* 0x001c1fff28297589 */ /* 0x00082800000e0000 */
[----:B------:R-:W-:-:S06]  /*57b0*/  IMAD R44, R8, 0x2, R27 ;  /* 0x00000002082c7824 */ /* 0x000fcc00078e021b */
[----:B----4-:R-:W-:Y:S05]  /*57c0*/  @!P3 BRA `(.L_x_14411) ;  /* 0x0000000000a4b947 */ /* 0x010fea0003800000 */
[----:B------:R-:W-:Y:S02]  /*57d0*/  ISETP.NE.AND P5, PT, R80, RZ, PT ;  /* 0x000000ff5000720c */ /* 0x000fe40003fa5270 */
[----:B------:R-:W-:Y:S02]  /*57e0*/  ISETP.NE.AND P4, PT, R81, RZ, PT ;  /* 0x000000ff5100720c */ /* 0x000fe40003f85270 */
[----:B-12---:R-:W-:-:S09]  /*57f0*/  PRMT R38, R3, 0x8880, RZ ;  /* 0x0000888003267816 */ /* 0x006fd200000000ff */
[----:B------:R-:W1:Y:S01]  /*5800*/  @P5 LDS.128 R8, [R42] ;  /* 0x000000002a085984 */ /* 0x000e620000000c00 */
[----:B0-----:R-:W-:-:S04]  /*5810*/  @P5 LEA R36, P3, R16, R43, 0x1 ;  /* 0x0000002b10245211 */ /* 0x001fc800078608ff */
[----:B------:R-:W-:Y:S02]  /*5820*/  @P5 LEA.HI.X R37, R16, R41, R17, 0x1, P3 ;  /* 0x0000002910255211 */ /* 0x000fe400018f0c11 */
[----:B------:R-:W-:-:S04]  /*5830*/  @P4 LEA R14, P3, R2, R43, 0x1 ;  /* 0x0000002b020e4211 */ /* 0x000fc800078608ff */
[----:B------:R-:W-:Y:S02]  /*5840*/  @P4 LEA.HI.X R15, R2, R41, R203, 0x1, P3 ;  /* 0x00000029020f4211 */ /* 0x000fe400018f0ccb */
[----:B------:R-:W-:-:S13]  /*5850*/  ISETP.NE.AND P3, PT, R82, RZ, PT ;  /* 0x000000ff5200720c */ /* 0x000fda0003f65270 */
[----:B------:R-:W-:-:S04]  /*5860*/  @P3 LEA R12, P6, R210, R43, 0x1 ;  /* 0x0000002bd20c3211 */ /* 0x000fc800078c08ff */
[----:B-----5:R-:W-:Y:S01]  /*5870*/  @P3 LEA.HI.X R13, R210, R41, R50, 0x1, P6 ;  /* 0x00000029d20d3211 */ /* 0x020fe200030f0c32 */
[----:B-1----:R0:W-:Y:S01]  /*5880*/  @P5 ST.E.128 desc[UR40][R36.64], R8 ;  /* 0x0000000824005985 */ /* 0x0021e2000c101d28 */
        /* <DEDUP_REMOVED lines=29> */
.L_x_14411:
[----:B------:R-:W-:Y:S05]  /*5a60*/  BSYNC B0 ;  /* 0x0000000000007941 */ /* 0x000fea0003800000 */
.L_x_14410:
[----:B------:R-:W-:Y:S01]  /*5a70*/  ISETP.GE.AND P3, PT, R98, 0x41, PT ;  /* 0x000000416200780c */ /* 0x000fe20003f66270 */
[----:B0-----:R0:W0:Y:S01]  /*5a80*/  SHFL.IDX PT, R41, R40, 0x1, 0x1c1f ;  /* 0x003c1f0028297f89 */ /* 0x00102200000e0000 */
[----:B------:R-:W-:Y:S03]  /*5a90*/  BSSY B0, `(.L_x_14412) ;  /* 0x000002c000007945 */ /* 0x000fe60003800000 */
[----:B------:R-:W0:Y:S08]  /*5aa0*/  SHFL.IDX PT, R39, R39, 0x1, 0x1c1f ;  /* 0x003c1f0027277f89 */ /* 0x000e3000000e0000 */
[----:B------:R-:W-:Y:S05]  /*5ab0*/  @!P3 BRA `(.L_x_14413) ;  /* 0x0000000000a4b947 */ /* 0x000fea0003800000 */
[----:B------:R-:W-:Y:S02]  /*5ac0*/  ISETP.NE.AND P5, PT, R80, RZ, PT ;  /* 0x000000ff5000720c */ /* 0x000fe40003fa5270 */
[----:B------:R-:W-:Y:S02]  /*5ad0*/  ISETP.NE.AND P4, PT, R81, RZ, PT ;  /* 0x000000ff5100720c */ /* 0x000fe40003f85270 */
[----:B-12---:R-:W-:-:S09]  /*5ae0*/  PRMT R38, R3, 0x8880, RZ ;  /* 0x0000888003267816 */ /* 0x006fd200000000ff */
[----:B----4-:R-:W1:Y:S01]  /*5af0*/  @P5 LDS.128 R8, [R42+0x2000] ;  /* 0x002000002a085984 */ /* 0x010e620000000c00 */
        /* <DEDUP_REMOVED lines=37> */
.L_x_14413:
[----:B------:R-:W-:Y:S05]  /*5d50*/  BSYNC B0 ;  /* 0x0000000000007941 */ /* 0x000fea0003800000 */
.L_x_14412:
[----:B------:R-:W-:Y:S01]  /*5d60*/  @!PT LDS RZ, [RZ] ;  /* 0x00000000fffff984 */ /* 0x000fe20000000800 */
[----:B------:R-:W-:Y:S01]  /*5d70*/  @!PT LDS RZ, [RZ] ;  /* 0x00000000fffff984 */ /* 0x000fe20000000800 */
[----:B------:R-:W-:Y:S01]  /*5d80*/  @!PT LDS RZ, [RZ] ;  /* 0x00000000fffff984 */ /* 0x000fe20000000800 */
[----:B------:R-:W-:Y:S01]  /*5d90*/  @!PT LDS RZ, [RZ] ;  /* 0x00000000fffff984 */ /* 0x000fe20000000800 */
[----:B------:R1:W-:Y:S06]  /*5da0*/  MEMBAR.ALL.CTA ;  /* 0x0000000000007992 */ /* 0x0003ec0000008000 */
[----:B-1----:R-:W1:Y:S01]  /*5db0*/  FENCE.VIEW.ASYNC.S ;  /* 0x00000000000073c6 */ /* 0x002e620000000000 */
[----:B---3--:R-:W-:Y:S01]  /*5dc0*/  @!P2 VIADD R87, R87, 0x228c0 ;  /* 0x000228c05757a836 */ /* 0x008fe20000000000 */
[----:B-1----:R1:W-:Y:S01]  /*5dd0*/  BAR.SYNC.DEFER_BLOCKING R62, 0x80 ;  /* 0x0002003e0000751d */ /* 0x0023e20000010000 */
[----:B------:R-:W-:Y:S01]  /*5de0*/  ISETP.NE.AND P3, PT, R89, RZ, PT ;  /* 0x000000ff5900720c */ /* 0x000fe20003f65270 */
[----:B------:R-:W-:-:S02]  /*5df0*/  VIADD R18, R18, 0x1 ;  /* 0x0000000112127836 */ /* 0x000fc40000000000 */
[----:B------:R-:W-:-:S04]  /*5e00*/  @!P2 PRMT R87, RZ, 0x654, R87 ;  /* 0x00000654ff57a816 */ /* 0x000fc80000000057 */
[----:B------:R1:W-:Y:S01]  /*5e10*/  @!P2 SYNCS.ARRIVE.TRANS64.RED.A1T0 RZ, [R87+URZ], RZ ;  /* 0x000000ff57ffa9a7 */ /* 0x0003e2000810043f */
[----:B------:R-:W-:-:S04]  /*5e20*/  ISETP.NE.AND P2, PT, R18, 0x2, PT ;  /* 0x000000021200780c */ /* 0x000fc80003f45270 */
[----:B0---4-:R-:W-:Y:S02]  /*5e30*/  SEL R8, RZ, 0x1, P2 ;  /* 0x00000001ff087807 */ /* 0x011fe40001000000 */
[----:B------:R-:W-:Y:S02]  /*5e40*/  SEL R18, R18, RZ, P2 ;  /* 0x000000ff12127207 */ /* 0x000fe40001000000 */
[----:B------:R-:W-:Y:S01]  /*5e50*/  LOP3.LUT R205, R205, R8, RZ, 0x3c, !PT ;  /* 0x00000008cdcd7212 */ /* 0x000fe200078e3cff */
[----:B------:R-:W-:Y:S06]  /*5e60*/  @P3 BRA `(.L_x_14414) ;  /* 0xffffffc400643947 */ /* 0x000fec000383ffff */
[----:B------:R-:W0:Y:S01]  /*5e70*/  S2R R9, SR_TID.X ;  /* 0x0000000000097919 */ /* 0x000e220000002100 */
[----:B------:R-:W-:Y:S02]  /*5e80*/  PLOP3.LUT P0, PT, PT, PT, PT, 0x8, 0x0 ;  /* 0x000000000000781c */ /* 0x000fe40003f0e170 */
[----:B0-----:R-:W-:-:S04]  /*5e90*/  SHF.R.U32.HI R9, RZ, 0x7, R9 ;  /* 0x00000007ff097819 */ /* 0x001fc80000011609 */
[----:B------:R-:W-:-:S13]  /*5ea0*/  ISETP.NE.AND P3, PT, R9, 0x1, PT ;  /* 0x000000010900780c */ /* 0x000fda0003f65270 */
[----:B------:R-:W-:Y:S06]  /*5eb0*/  @!P3 BAR.ARV 0x9, 0x100 ;  /* 0x024400000000bb1d */ /* 0x000fec0000002000 */
.L_x_14356:
[----:B------:R-:W0:Y:S01]  /*5ec0*/  LDC R0, c[0x0][0x448] ;  /* 0x00011200ff007b82 */ /* 0x000e220000000800 */
        /* <DEDUP_REMOVED lines=19> */
[----:B-1----:R-:W-:Y:S02]  /*6000*/  CS2R R62, SRZ ;  /* 0x00000000003e7805 */ /* 0x002fe4000001ff00 */
[----:B------:R-:W-:Y:S02]  /*6010*/  CS2R R84, SRZ ;  /* 0x0000000000547805 */ /* 0x000fe4000001ff00 */
[----:B------:R-:W-:Y:S02]  /*6020*/  CS2R R168, SRZ ;  /* 0x0000000000a87805 */ /* 0x000fe4000001ff00 */
[----:B------:R-:W-:Y:S02]  /*6030*/  CS2R R60, SRZ ;  /* 0x00000000003c7805 */ /* 0x000fe4000001ff00 */
[----:B0-----:R-:W-:Y:S01]  /*6040*/  ISETP.NE.AND P1, PT, R0, 0x1, PT ;  /* 0x000000010000780c */ /* 0x001fe20003f25270 */
[----:B------:R-:W-:Y:S01]  /*6050*/  VIADD R0, R229, 0x7f ;  /* 0x0000007fe5007836 */ /* 0x000fe20000000000 */
[----:B------:R-:W-:-:S02]  /*6060*/  CS2R R54, SRZ ;  /* 0x0000000000367805 */ /* 0x000fc4000001ff00 */
[----:B------:R-:W-:Y:S02]  /*6070*/  CS2R R80, SRZ ;  /* 0x0000000000507805 */ /* 0x000fe4000001ff00 */
[----:B------:R-:W-:Y:S02]  /*6080*/  CS2R R52, SRZ ;  /* 0x0000000000347805 */ /* 0x000fe4000001ff00 */
[----:B-----5:R-:W-:Y:S02]  /*6090*/  CS2R R48, SRZ ;  /* 0x0000000000307805 */ /* 0x020fe4000001ff00 */
        /* <DEDUP_REMOVED lines=12> */
[----:B--2---:R-:W-:Y:S02]  /*6160*/  CS2R R92, SRZ ;  /* 0x00000000005c7805 */ /* 0x004fe4000001ff00 */
        /* <DEDUP_REMOVED lines=18> */
[----:B------:R-:W-:Y:S01]  /*6290*/  CS2R R14, SRZ ;  /* 0x00000000000e7805 */ /* 0x000fe2000001ff00 */
[----:B0-----:R-:W-:Y:S01]  /*62a0*/  @P1 IMAD.HI.U32 R3, R0, R3, RZ ;  /* 0x0000000300031227 */ /* 0x001fe200078e00ff */
[----:B------:R-:W-:Y:S02]  /*62b0*/  CS2R R44, SRZ ;  /* 0x00000000002c7805 */ /* 0x000fe4000001ff00 */
[----:B------:R-:W-:Y:S02]  /*62c0*/  CS2R R12, SRZ ;  /* 0x00000000000c7805 */ /* 0x000fe4000001ff00 */
[----:B------:R-:W-:Y:S02]  /*62d0*/  CS2R R38, SRZ ;  /* 0x0000000000267805 */ /* 0x000fe4000001ff00 */
[----:B------:R-:W-:-:S02]  /*62e0*/  CS2R R36, SRZ ;  /* 0x0000000000247805 */ /* 0x000fc4000001ff00 */
[----:B------:R-:W-:Y:S02]  /*62f0*/  CS2R R10, SRZ ;  /* 0x00000000000a7805 */ /* 0x000fe4000001ff00 */
[----:B------:R-:W-:Y:S02]  /*6300*/  CS2R R6, SRZ ;  /* 0x0000000000067805 */ /* 0x000fe4000001ff00 */
[----:B-1----:R-:W-:Y:S02]  /*6310*/  @P1 SHF.R.U32.HI R0, RZ, R4, R3 ;  /* 0x00000004ff001219 */ /* 0x002fe40000011603 */
[----:B------:R-:W-:Y:S02]  /*6320*/  CS2R R28, SRZ ;  /* 0x00000000001c7805 */ /* 0x000fe4000001ff00 */
[----:B------:R-:W-:Y:S02]  /*6330*/  PLOP3.LUT P1, PT, PT, PT, PT, 0x80, 0x0 ;  /* 0x000000000000781c */ /* 0x000fe40003f2f070 */
[----:B------:R-:W-:Y:S01]  /*6340*/  IADD3 R0, R31, R0, RZ ;  /* 0x000000001f007210 */ /* 0x000fe20007ffe0ff */
[----:B------:R-:W-:-:S04]  /*6350*/  IMAD.MOV.U32 R31, RZ, RZ, RZ ;  /* 0x000000ffff1f7224 */ /* 0x000fc800078e00ff */
[----:B------:R-:W-:-:S05]  /*6360*/  IMAD.HI R0, R0, 0x2aaaaaab, RZ ;  /* 0x2aaaaaab00007827 */ /* 0x000fca00078e02ff */
[----:B------:R-:W-:-:S04]  /*6370*/  SHF.R.U32.HI R3, RZ, 0x1f, R0 ;  /* 0x0000001fff037819 */ /* 0x000fc80000011600 */
[----:B------:R-:W-:Y:S01]  /*6380*/  LEA.HI.SX32 R0, R0, R3, 0x1c ;  /* 0x0000000300007211 */ /* 0x000fe200078fe2ff */
[----:B------:R-:W-:-:S03]  /*6390*/  IMAD.MOV.U32 R3, RZ, RZ, RZ ;  /* 0x000000ffff037224 */ /* 0x000fc600078e00ff */
[----:B------:R-:W-:-:S04]  /*63a0*/  VIMNMX R177, R177, R0, PT ;  /* 0x00000000b1b17248 */ /* 0x000fc80003fe0100 */
[----:B------:R-:W-:Y:S01]  /*63b0*/  ISETP.GE.AND P2, PT, R177, 0x1, PT ;  /* 0x00000001b100780c */ /* 0x000fe20003f46270 */
[----:B------:R-:W-:-:S12]  /*63c0*/  @P0 BRA `(.L_x_14415) ;  /* 0x00000000000c0947 */ /* 0x000fd80003800000 */
[----:B------:R-:W0:Y:S01]  /*63d0*/  FENCE.VIEW.ASYNC.G ;  /* 0x00000000000073c6 */ /* 0x000e220000000100 */
[----:B------:R-:W-:Y:S05]  /*63e0*/  WARPSYNC.ALL ;  /* 0x0000000000007948 */ /* 0x000fea0003800000 */
[----:B0-----:R-:W-:Y:S06]  /*63f0*/  BAR.ARV 0xc, 0x180 ;  /* 0x0306000000007b1d */ /* 0x001fec0000002000 */
.L_x_14415:
[----:B------:R-:W-:Y:S01]  /*6400*/  IMAD.MOV.U32 R25, RZ, RZ, RZ ;  /* 0x000000ffff197224 */ /* 0x000fe200078e00ff */
[----:B------:R-:W-:Y:S01]  /*6410*/  MOV R0, RZ ;  /* 0x000000ff00007202 */ /* 0x000fe20000000f00 */
        /* <DEDUP_REMOVED lines=9> */
.L_x_14662:
        /* <DEDUP_REMOVED lines=26> */
.L_x_14419:
[----:B------:R-:W-:Y:S05]  /*6650*/  BSYNC B6 ;  /* 0x0000000000067941 */ /* 0x000fea0003800000 */
.L_x_14418:
        /* <DEDUP_REMOVED lines=13> */
.L_x_14423:
[----:B-1----:R1:W2:Y:S02]  /*6730*/  SYNCS.PHASECHK.TRANS64.TRYWAIT P0, [R19+URZ+0x22800], R0 ;  /* 0x02280000130075a7 */ /* 0x0022a4000800017f */
[----:B--2---:R-:W-:Y:S05]  /*6740*/  @!P0 NANOSLEEP.SYNCS 0x989680 ;  /* 0x009896800000895d */ /* 0x004fea0003900000 */
[----:B------:R-:W2:Y:S02]  /*6750*/  @!P0 SYNCS.PHASECHK.TRANS64 P0, [R19+URZ+0x22800], R0 ;  /* 0x02280000130085a7 */ /* 0x000ea4000800007f */
[----:B--2---:R-:W-:Y:S05]  /*6760*/  @!P0 BRA `(.L_x_14423) ;  /* 0xfffffffc00f08947 */ /* 0x004fea000383ffff */
.L_x_14422:
[----:B------:R-:W-:Y:S05]  /*6770*/  BSYNC B0 ;  /* 0x0000000000007941 */ /* 0x000fea0003800000 */
.L_x_14421:
[----:B------:R-:W-:Y:S05]  /*6780*/  BRA `(.L_x_14424) ;  /* 0x0000002c00747947 */ /* 0x000fea0003800000 */
.L_x_14420:
        /* <DEDUP_REMOVED lines=30> */
.L_x_14426:
[----:B------:R-:W-:Y:S05]  /*6970*/  BSYNC B6 ;  /* 0x0000000000067941 */ /* 0x000fea0003800000 */
.L_x_14425:
        /* <DEDUP_REMOVED lines=8> */
[----:B------:R-:W-:Y:S01]  /*6a00*/  MOV R8, R26 ;  /* 0x0000001a00087202 */ /* 0x000fe20000000f00 */
[----:B------:R-:W-:Y:S01]  /*6a10*/  ULDC.64 UR6, c[0x0][0x408] ;  /* 0x0001020000067ab9 */ /* 0x000fe20000000a00 */
        /* <DEDUP_REMOVED lines=35> */
.L_x_14668:
        /* <DEDUP_REMOVED lines=10> */
[----:B--2---:R-:W-:Y:S01]  /*6cf0*/  MOV R10, R0 ;  /* 0x00000000000a7202 */ /* 0x004fe20000000f00 */
[----:B-1----:R-:W-:Y:S01]  /*6d00*/  IMAD.MOV.U32 R11, RZ, RZ, R3 ;  /* 0x000000ffff0b7224 */ /* 0x002fe200078e0003 */
[----:B------:R-:W-:Y:S02]  /*6d10*/  ISETP.GE.AND P3, PT, R206, UR4, PT ;  /* 0x00000004ce007c0c */ /* 0x000fe4000bf66270 */
[----:B------:R-:W-:Y:S02]  /*6d20*/  CS2R R28, SRZ ;  /* 0x00000000001c7805 */ /* 0x000fe4000001ff00 */
[----:B------:R-:W-:Y:S01]  /*6d30*/  ISETP.GE.AND P2, PT, R200, UR4, PT ;  /* 0x00000004c8007c0c */ /* 0x000fe2000bf46270 */
[----:B---3--:R-:W-:-:S08]  /*6d40*/  IMAD.MOV.U32 R15, RZ, RZ, R5 ;  /* 0x000000ffff0f7224 */ /* 0x008fd000078e0005 */
[----:B------:R-:W-:Y:S01]  /*6d50*/  @!P3 IMAD.SHL.U32 R35, R206, 0x2, RZ ;  /* 0x00000002ce23b824 */ /* 0x000fe200078e00ff */
        /* <DEDUP_REMOVED lines=14> */
.L_x_14431:
[----:B------:R-:W-:Y:S05]  /*6e40*/  BSYNC B1 ;  /* 0x0000000000017941 */ /* 0x000fea0003800000 */
.L_x_14430:
[----:B-1---5:R-:W-:Y:S01]  /*6e50*/  IMAD.MOV.U32 R3, RZ, RZ, R21 ;  /* 0x000000ffff037224 */ /* 0x022fe200078e0015 */
[----:B--2---:R-:W-:Y:S01]  /*6e60*/  MOV R0, R20 ;  /* 0x0000001400007202 */ /* 0x004fe20000000f00 */
[----:B------:R-:W-:Y:S01]  /*6e70*/  IMAD.MOV.U32 R9, RZ, RZ, R29 ;  /* 0x000000ffff097224 */ /* 0x000fe200078e001d */
[----:B------:R-:W-:Y:S01]  /*6e80*/  UMOV UR4, 0xffffffff ;  /* 0xffffffff00047882 */ /* 0x000fe20000000000 */
        /* <DEDUP_REMOVED lines=9> */
[----:B------:R-:W-:Y:S02]  /*6f20*/  PRMT R43, R43, 0x5410, R0 ;  /* 0x000054102b2b7816 */ /* 0x000fe40000000000 */
[----:B------:R-:W-:Y:S02]  /*6f30*/  PRMT R44, R3, 0x5410, R9 ;  /* 0x00005410032c7816 */ /* 0x000fe40000000009 */
[----:B------:R-:W-:Y:S01]  /*6f40*/  PRMT R37, R37, 0x5410, R5 ;  /* 0x0000541025257816 */ /* 0x000fe20000000005 */
[----:B------:R-:W-:Y:S06]  /*6f50*/  BRA.DIV UR4, `(.L_x_14432) ;  /* 0x0000015204787947 */ /* 0x000fec000b800000 */
[----:B------:R1:W2:Y:S04]  /*6f60*/  SHFL.IDX PT, R3, R6, 0x1, 0x1c1f ;  /* 0x003c1f0006037f89 */ /* 0x0002a800000e0000 */
[----:B------:R1:W3:Y:S04]  /*6f70*/  SHFL.IDX PT, R0, R4, 0x1, 0x1c1f ;  /* 0x003c1f0004007f89 */ /* 0x0002e800000e0000 */
[----:B------:R1:W0:Y:S04]  /*6f80*/  SHFL.IDX PT, R5, R8, 0x1, 0x1c1f ;  /* 0x003c1f0008057f89 */ /* 0x00022800000e0000 */
[----:B----4-:R1:W4:Y:S02]  /*6f90*/  SHFL.IDX PT, R14, R7, 0x1, 0x1c1f ;  /* 0x003c1f00070e7f89 */ /* 0x01032400000e0000 */
.L_x_14674:
[----:B01----:R-:W5:Y:S04]  /*6fa0*/  LDL R6, [R1+0x44] ;  /* 0x0000440001067983 */ /* 0x003f680000100800 */
[----:B------:R-:W2:Y:S01]  /*6fb0*/  LDL R39, [R1+0x48] ;  /* 0x0000480001277983 */ /* 0x000ea20000100800 */
[----:B------:R-:W-:Y:S01]  /*6fc0*/  VIADD R33, R33, 0x40 ;  /* 0x0000004021217836 */ /* 0x000fe20000000000 */
[----:B------:R-:W-:Y:S01]  /*6fd0*/  BSSY B1, `(.L_x_14433) ;  /* 0x0000022000017945 */ /* 0x000fe20003800000 */
[----:B------:R-:W-:Y:S02]  /*6fe0*/  CS2R R10, SRZ ;  /* 0x00000000000a7805 */ /* 0x000fe4000001ff00 */
[----:B------:R-:W-:Y:S02]  /*6ff0*/  CS2R R8, SRZ ;  /* 0x0000000000087805 */ /* 0x000fe4000001ff00 */
[----:B------:R-:W-:-:S02]  /*7000*/  CS2R R12, SRZ ;  /* 0x00000000000c7805 */ /* 0x000fc4000001ff00 */
[----:B------:R-:W-:Y:S02]  /*7010*/  ISETP.GE.AND P0, PT, R33, R38, PT ;  /* 0x000000262100720c */ /* 0x000fe40003f06270 */
[----:B-----5:R-:W-:-:S04]  /*7020*/  LEA.HI R4, R6, R6, RZ, 0x1 ;  /* 0x0000000606047211 */ /* 0x020fc800078f08ff */
[----:B------:R-:W-:Y:S01]  /*7030*/  LOP3.LUT R4, R4, 0xfffffffe, RZ, 0xc0, !PT ;  /* 0xfffffffe04047812 */ /* 0x000fe200078ec0ff */
[----:B--2---:R-:W-:-:S04]  /*7040*/  IMAD.SHL.U32 R33, R39, 0x40, RZ ;  /* 0x0000004027217824 */ /* 0x004fc800078e00ff */
[----:B------:R-:W-:-:S05]  /*7050*/  IMAD.IADD R4, R6, 0x1, -R4 ;  /* 0x0000000106047824 */ /* 0x000fca00078e0a04 */
[----:B------:R-:W-:Y:S01]  /*7060*/  SHF.L.U32 R36, R4, 0x1f, RZ ;  /* 0x0000001f04247819 */ /* 0x000fe200000006ff */
[----:B------:R-:W-:Y:S06]  /*7070*/  @P0 BRA `(.L_x_14434) ;  /* 0x00000000005c0947 */ /* 0x000fec0003800000 */
[----:B------:R-:W2:Y:S01]  /*7080*/  LDL R15, [R1+0x50] ;  /* 0x00005000010f7983 */ /* 0x000ea20000100800 */
[----:B------:R-:W-:Y:S01]  /*7090*/  ULDC UR4, c[0x0][0x3f4] ;  /* 0x0000fd0000047ab9 */ /* 0x000fe20000000800 */
[----:B------:R-:W-:Y:S01]  /*70a0*/  MOV R7, R3 ;  /* 0x0000000300077202 */ /* 0x000fe20000000f00 */
[----:B---3--:R-:W-:Y:S01]  /*70b0*/  IMAD.MOV.U32 R6, RZ, RZ, R0 ;  /* 0x000000ffff067224 */ /* 0x008fe200078e0000 */
[----:B------:R-:W-:Y:S02]  /*70c0*/  ISETP.GE.AND P3, PT, R206, UR4, PT ;  /* 0x00000004ce007c0c */ /* 0x000fe4000bf66270 */
[----:B------:R-:W-:Y:S02]  /*70d0*/  CS2R R10, SRZ ;  /* 0x00000000000a7805 */ /* 0x000fe4000001ff00 */
[----:B------:R-:W-:-:S09]  /*70e0*/  ISETP.GE.AND P2, PT, R200, UR4, PT ;  /* 0x00000004c8007c0c */ /* 0x000fd2000bf46270 */
[----:B------:R-:W-:Y:S01]  /*70f0*/  @!P3 IMAD.SHL.U32 R9, R206, 0x2, RZ ;  /* 0x00000002ce09b824 */ /* 0x000fe200078e00ff */
[----:B------:R-:W-:Y:S02]  /*7100*/  CS2R R12, SRZ ;  /* 0x00000000000c7805 */ /* 0x000fe4000001ff00 */
[----:B------:R-:W-:Y:S01]  /*7110*/  CS2R R26, SRZ ;  /* 0x00000000001a7805 */ /* 0x000fe2000001ff00 */
[----:B------:R-:W-:Y:S01]  /*7120*/  @!P2 IMAD.WIDE R6, R200, 0x2, R6 ;  /* 0x00000002c806a825 */ /* 0x000fe200078e0206 */
[-C--:B------:R-:W-:Y:S02]  /*7130*/  @!P3 IADD3 R34, P0, R0, R9.reuse, RZ ;  /* 0x000000090022b210 */ /* 0x080fe40007f1e0ff */
[----:B----4-:R-:W-:Y:S02]  /*7140*/  @!P3 IADD3 R4, P1, R14, R9, RZ ;  /* 0x000000090e04b210 */ /* 0x010fe40007f3e0ff */
[----:B------:R0:W5:Y:S01]  /*7150*/  @!P2 LD.E.64 R10, desc[UR40][R6.64] ;  /* 0x00000028060aa980 */ /* 0x000162000c101b00 */
[----:B--2---:R-:W-:Y:S01]  /*7160*/  @!P3 SHF.L.U64.HI R8, R206, 0x1, R15 ;  /* 0x00000001ce08b819 */ /* 0x004fe2000001020f */
        /* <DEDUP_REMOVED lines=8> */
.L_x_14434:
[----:B------:R-:W-:Y:S05]  /*71f0*/  BSYNC B1 ;  /* 0x0000000000017941 */ /* 0x000fea0003800000 */
.L_x_14433:
[----:B0-----:R-:W0:Y:S01]  /*7200*/  S2R R15, SR_TID.X ;  /* 0x00000000000f7919 */ /* 0x001e220000002100 */
[----:B------:R-:W1:Y:S01]  /*7210*/  SYNCS.PHASECHK.TRANS64.TRYWAIT P0, [R19+URZ+0x22800], R36 ;  /* 0x02280024130075a7 */ /* 0x000e62000800017f */
[----:B------:R-:W-:Y:S01]  /*7220*/  LOP3.LUT R33, R33, 0x1c0, RZ, 0xc0, !PT ;  /* 0x000001c021217812 */ /* 0x000fe200078ec0ff */
[----:B-----5:R-:W-:Y:S01]  /*7230*/  IMAD.MOV.U32 R3, RZ, RZ, R26 ;  /* 0x000000ffff037224 */ /* 0x020fe200078e001a */
[----:B------:R-:W-:Y:S01]  /*7240*/  VIADDMNMX R42, R38, -R229, 0x80, PT ;  /* 0x00000080262a7446 */ /* 0x000fe200038009e5 */
[----:B------:R-:W-:Y:S01]  /*7250*/  IMAD.MOV.U32 R5, RZ, RZ, R11 ;  /* 0x000000ffff057224 */ /* 0x000fe200078e000b */
[----:B---3--:R-:W-:Y:S01]  /*7260*/  LOP3.LUT R0, R33, 0x18, R16, 0xf8, !PT ;  /* 0x0000001821007812 */ /* 0x008fe200078ef810 */
[----:B------:R-:W-:Y:S01]  /*7270*/  IMAD.MOV.U32 R6, RZ, RZ, R8 ;  /* 0x000000ffff067224 */ /* 0x000fe200078e0008 */
[----:B------:R-:W-:Y:S01]  /*7280*/  SHF.R.U32.HI R33, RZ, 0x3, R33 ;  /* 0x00000003ff217819 */ /* 0x000fe20000011621 */
[----:B------:R-:W-:Y:S01]  /*7290*/  IMAD.MOV.U32 R4, RZ, RZ, R10 ;  /* 0x000000ffff047224 */ /* 0x000fe200078e000a */
[----:B------:R-:W-:Y:S01]  /*72a0*/  PRMT R45, R3, 0x7610, R45 ;  /* 0x00007610032d7816 */ /* 0x000fe2000000002d */
[----:B------:R-:W-:Y:S01]  /*72b0*/  BSSY B1, `(.L_x_14435) ;  /* 0x0000016000017945 */ /* 0x000fe20003800000 */
[----:B------:R-:W-:-:S02]  /*72c0*/  LOP3.LUT R0, R0, R33, RZ, 0x3c, !PT ;  /* 0x0000002100007212 */ /* 0x000fc400078e3cff */
[----:B------:R-:W-:Y:S02]  /*72d0*/  MOV R3, R27 ;  /* 0x0000001b00037202 */ /* 0x000fe40000000f00 */
[----:B------:R-:W-:Y:S01]  /*72e0*/  PRMT R46, R5, 0x5410, R6 ;  /* 0x00005410052e7816 */ /* 0x000fe20000000006 */
[----:B------:R-:W-:Y:S01]  /*72f0*/  IMAD.MOV.U32 R5, RZ, RZ, R12 ;  /* 0x000000ffff057224 */ /* 0x000fe200078e000c */
[----:B------:R-:W-:Y:S02]  /*7300*/  PRMT R45, R45, 0x5410, R4 ;  /* 0x000054102d2d7816 */ /* 0x000fe40000000004 */
[----:B----4-:R-:W-:Y:S02]  /*7310*/  PRMT R14, R3, 0x7610, R14 ;  /* 0x00007610030e7816 */ /* 0x010fe4000000000e */
[----:B------:R-:W-:Y:S02]  /*7320*/  MOV R4, R9 ;  /* 0x0000000900047202 */ /* 0x000fe40000000f00 */
[----:B------:R-:W-:Y:S01]  /*7330*/  PRMT R47, R5, 0x7610, R47 ;  /* 0x00007610052f7816 */ /* 0x000fe2000000002f */
[----:B------:R-:W-:Y:S01]  /*7340*/  IMAD.MOV.U32 R5, RZ, RZ, R13 ;  /* 0x000000ffff057224 */ /* 0x000fe200078e000d */
[----:B------:R-:W-:-:S02]  /*7350*/  PRMT R14, R14, 0x5410, R4 ;  /* 0x000054100e0e7816 */ /* 0x000fc40000000004 */
[----:B------:R-:W-:Y:S02]  /*7360*/  LOP3.LUT P2, RZ, R39, 0x4, RZ, 0xc0, !PT ;  /* 0x0000000427ff7812 */ /* 0x000fe4000784c0ff */
[----:B------:R-:W-:Y:S01]  /*7370*/  ISETP.GE.AND P1, PT, R23, R42, PT ;  /* 0x0000002a1700720c */ /* 0x000fe20003f26270 */
[----:B0-----:R-:W-:-:S05]  /*7380*/  VIADD R15, R15, 0xffffff80 ;  /* 0xffffff800f0f7836 */ /* 0x001fca0000000000 */
[----:B------:R-:W-:-:S04]  /*7390*/  SHF.R.S32.HI R7, RZ, 0x1f, R15 ;  /* 0x0000001fff077819 */ /* 0x000fc8000001140f */
[----:B------:R-:W-:-:S04]  /*73a0*/  LEA.HI R7, R7, R15, RZ, 0x5 ;  /* 0x0000000f07077211 */ /* 0x000fc800078f28ff */
[----:B------:R-:W-:-:S05]  /*73b0*/  SHF.R.S32.HI R7, RZ, 0x5, R7 ;  /* 0x00000005ff077819 */ /* 0x000fca0000011407 */
[----:B------:R-:W-:-:S04]  /*73c0*/  IMAD R0, R7, 0x200, R0 ;  /* 0x0000020007007824 */ /* 0x000fc800078e0200 */
[----:B------:R-:W-:-:S04]  /*73d0*/  IMAD R3, R0, 0x2, R19 ;  /* 0x0000000200037824 */ /* 0x000fc800078e0213 */
[C---:B------:R-:W-:Y:S02]  /*73e0*/  VIADD R4, R3.reuse, 0x18400 ;  /* 0x0001840003047836 */ /* 0x040fe40000000000 */
[----:B------:R-:W-:Y:S01]  /*73f0*/  VIADD R0, R3, 0x18440 ;  /* 0x0001844003007836 */ /* 0x000fe20000000000 */
[----:B-1----:R-:W-:Y:S06]  /*7400*/  @!P0 BRA `(.L_x_14436) ;  /* 0x0000014c00bc8947 */ /* 0x002fec0003800000 */
.L_x_14675:
[----:B------:R-:W-:Y:S05]  /*7410*/  BSYNC B1 ;  /* 0x0000000000017941 */ /* 0x000fea0003800000 */
.L_x_14435:
[----:B------:R-:W-:Y:S01]  /*7420*/  BSSY B1, `(.L_x_14437) ;  /* 0x000005f000017945 */ /* 0x000fe20003800000 */
[----:B------:R-:W-:Y:S02]  /*7430*/  PRMT R47, R47, 0x5410, R5 ;  /* 0x000054102f2f7816 */ /* 0x000fe40000000005 */
[----:B------:R-:W-:Y:S01]  /*7440*/  @P2 IADD3 R0, R4, -0x40, RZ ;  /* 0xffffffc004002810 */ /* 0x000fe20007ffe0ff */
[----:B------:R-:W-:Y:S06]  /*7450*/  @P1 BRA `(.L_x_14438) ;  /* 0x00000004006c1947 */ /* 0x000fec0003800000 */
[----:B------:R-:W1:Y:S01]  /*7460*/  LDC R5, c[0x0][0x3f4] ;  /* 0x0000fd00ff057b82 */ /* 0x000e620000000800 */
[----:B------:R-:W-:Y:S01]  /*7470*/  BSSY B2, `(.L_x_14439) ;  /* 0x000002e000027945 */ /* 0x000fe20003800000 */
[-C--:B-1----:R-:W-:Y:S02]  /*7480*/  ISETP.GE.AND P0, PT, R200, R5.reuse, PT ;  /* 0x00000005c800720c */ /* 0x082fe40003f06270 */
[----:B------:R-:W-:-:S11]  /*7490*/  ISETP.GE.AND P1, PT, R206, R5, PT ;  /* 0x00000005ce00720c */ /* 0x000fd60003f26270 */
[----:B------:R-:W-:Y:S05]  /*74a0*/  @P0 BRA `(.L_x_14440) ;  /* 0x0000000000a80947 */ /* 0x000fea0003800000 */
[----:B------:R-:W1:Y:S01]  /*74b0*/  LDS.128 R4, [R3+0x18400] ;  /* 0x0184000003047984 */ /* 0x000e620000000c00 */
        /* <DEDUP_REMOVED lines=12> */
[C---:B0-----:R-:W-:Y:S01]  /*7580*/  FMUL.FTZ R36, R30.reuse, R35 ;  /* 0x000000231e247220 */ /* 0x041fe20000410000 */
[----:B------:R-:W-:Y:S01]  /*7590*/  FMUL.FTZ R38, R30, R33 ;  /* 0x000000211e267220 */ /* 0x000fe20000410000 */
[----:B------:R-:W-:-:S02]  /*75a0*/  HADD2.F32 R15, -RZ, R6.H0_H0 ;  /* 0x20000006ff0f7230 */ /* 0x000fc40000004100 */
[CC--:B------:R-:W-:Y:S01]  /*75b0*/  FMUL.FTZ R30, R4.reuse, R34.reuse ;  /* 0x00000022041e7220 */ /* 0x0c0fe20000410000 */
[----:B------:R-:W-:Y:S01]  /*75c0*/  FFMA.FTZ R37, R29, R33, -R36 ;  /* 0x000000211d257223 */ /* 0x000fe20000010824 */
[----:B------:R-:W-:Y:S02]  /*75d0*/  HADD2.F32 R28, -RZ, R6.H1_H1 ;  /* 0x30000006ff1c7230 */ /* 0x000fe40000004100 */
[-C--:B------:R-:W-:Y:S01]  /*75e0*/  FMUL.FTZ R36, R4, R31.reuse ;  /* 0x0000001f04247220 */ /* 0x080fe20000410000 */
[----:B------:R-:W-:Y:S01]  /*75f0*/  FFMA.FTZ R33, R7, R31, -R30 ;  /* 0x0000001f07217223 */ /* 0x000fe2000001081e */
[--C-:B------:R-:W-:Y:S02]  /*7600*/  HADD2.F32 R6, -RZ, R5.reuse.H0_H0 ;  /* 0x20000005ff067230 */ /* 0x100fe40000004100 */
[----:B------:R-:W-:Y:S01]  /*7610*/  FFMA.FTZ R38, R29, R35, R38 ;  /* 0x000000231d267223 */ /* 0x000fe20000010026 */
        /* <DEDUP_REMOVED lines=19> */
.L_x_14440:
[----:B------:R-:W-:Y:S05]  /*7750*/  BSYNC B2 ;  /* 0x0000000000027941 */ /* 0x000fea0003800000 */
.L_x_14439:
[----:B------:R-:W-:Y:S05]  /*7760*/  @P1 BRA `(.L_x_14438) ;  /* 0x0000000000a81947 */ /* 0x000fea0003800000 */
[----:B-1----:R-:W1:Y:S01]  /*7770*/  LDS.128 R4, [R0] ;  /* 0x0000000000047984 */ /* 0x002e620000000c00 */
[----:B------:R-:W-:Y:S01]  /*7780*/  SHF.R.U32.HI R28, RZ, 0x10, R21 ;  /* 0x00000010ff1c7819 */ /* 0x000fe20000011615 */
[----:B------:R-:W-:Y:S01]  /*7790*/  HADD2.F32 R29, -RZ, R43.H1_H1 ;  /* 0x3000002bff1d7230 */ /* 0x000fe20000004100 */
        /* <DEDUP_REMOVED lines=39> */
.L_x_14438:
[----:B------:R-:W-:Y:S05]  /*7a10*/  BSYNC B1 ;  /* 0x0000000000017941 */ /* 0x000fea0003800000 */
.L_x_14437:
        /* <DEDUP_REMOVED lines=50> */
.L_x_14443:
[----:B------:R-:W-:Y:S05]  /*7d40*/  BSYNC B1 ;  /* 0x0000000000017941 */ /* 0x000fea0003800000 */
.L_x_14442:
[----:B------:R-:W-:Y:S05]  /*7d50*/  @P1 BRA `(.L_x_14441) ;  /* 0x0000001400dc1947 */ /* 0x000fea0003800000 */
[----:B-1----:R-:W1:Y:S01]  /*7d60*/  LDS.128 R4, [R0+0x2000] ;  /* 0x0020000000047984 */ /* 0x002e620000000c00 */
[----:B------:R-:W-:Y:S01]  /*7d70*/  SHF.R.U32.HI R15, RZ, 0x10, R9 ;  /* 0x00000010ff0f7819 */ /* 0x000fe20000011609 */
[----:B------:R-:W-:Y:S01]  /*7d80*/  HADD2.F32 R13, -RZ, R46.H1_H1 ;  /* 0x3000002eff0d7230 */ /* 0x000fe20000004100 */
[----:B------:R-:W-:Y:S01]  /*7d90*/  SHF.R.U32.HI R12, RZ, 0x10, R27 ;  /* 0x00000010ff0c7819 */ /* 0x000fe2000001161b */
[----:B------:R-:W-:Y:S01]  /*7da0*/  HADD2.F32 R11, -RZ, R45.H0_H0 ;  /* 0x2000002dff0b7230 */ /* 0x000fe20000004100 */
[----:B------:R-:W-:Y:S01]  /*7db0*/  SHF.R.U64 R25, R8, 0x10, R9 ;  /* 0x0000001008197819 */ /* 0x000fe20000001209 */
[----:B------:R-:W-:Y:S01]  /*7dc0*/  HADD2.F32 R15, -RZ, R15.H0_H0 ;  /* 0x2000000fff0f7230 */ /* 0x000fe20000004100 */
[----:B------:R-:W-:Y:S01]  /*7dd0*/  SHF.R.U64 R26, R26, 0x10, R27 ;  /* 0x000000101a1a7819 */ /* 0x000fe2000000121b */
[----:B------:R-:W-:Y:S02]  /*7de0*/  HADD2.F32 R12, -RZ, R12.H0_H0 ;  /* 0x2000000cff0c7230 */ /* 0x000fe40000004100 */
[----:B-1----:R-:W-:-:S02]  /*7df0*/  HADD2.F32 R10, -RZ, R7.H1_H1 ;  /* 0x30000007ff0a7230 */ /* 0x002fc40000004100 */
        /* <DEDUP_REMOVED lines=11> */
[--C-:B------:R-:W-:Y:S02]  /*7eb0*/  HADD2.F32 R10, -RZ, R14.reuse.H1_H1 ;  /* 0x3000000eff0a7230 */ /* 0x100fe40000004100 */
[----:B------:R-:W-:Y:S01]  /*7ec0*/  FFMA.FTZ R24, R9, R15, R24 ;  /* 0x0000000f09187223 */ /* 0x000fe20000010018 */
[--C-:B------:R-:W-:Y:S02]  /*7ed0*/  HADD2.F32 R6, -RZ, R5.reuse.H0_H0 ;  /* 0x20000005ff067230 */ /* 0x100fe40000004100 */
        /* <DEDUP_REMOVED lines=19> */
.L_x_14428:
[----:B------:R-:W0:Y:S01]  /*8010*/  S2R R0, SR_TID.X ;  /* 0x0000000000007919 */ /* 0x000e220000002100 */
[----:B------:R-:W1:Y:S01]  /*8020*/  LDC R21, c[0x0][0x448] ;  /* 0x00011200ff157b82 */ /* 0x000e620000000800 */
[----:B------:R-:W-:Y:S01]  /*8030*/  ULDC.64 UR4, c[0x0][0x3f8] ;  /* 0x0000fe0000047ab9 */ /* 0x000fe20000000a00 */
[----:B------:R-:W-:Y:S01]  /*8040*/  ULDC.64 UR6, c[0x0][0x408] ;  /* 0x0001020000067ab9 */ /* 0x000fe20000000a00 */
[----:B------:R-:W-:Y:S02]  /*8050*/  IMAD.MOV.U32 R4, RZ, RZ, R26 ;  /* 0x000000ffff047224 */ /* 0x000fe400078e001a */
        /* <DEDUP_REMOVED lines=42> */
[----:B--2---:R-:W-:-:S05]  /*8300*/  @!P1 IADD3.X R7, R0, R21, RZ, P2, !PT ;  /* 0x0000001500079210 */ /* 0x004fca00017fe4ff */
        /* <DEDUP_REMOVED lines=29> */
[----:B------:R-:W-:Y:S01]  /*84e0*/  IMAD.MOV.U32 R5, RZ, RZ, R29 ;  /* 0x000000ffff057224 */ /* 0x000fe200078e001d */
[----:B------:R-:W-:Y:S01]  /*84f0*/  MOV R7, R21 ;  /* 0x0000001500077202 */ /* 0x000fe20000000f00 */
[----:B------:R-:W-:-:S03]  /*8500*/  IMAD.MOV.U32 R6, RZ, RZ, R20 ;  /* 0x000000ffff067224 */ /* 0x000fc600078e0014 */
[----:B------:R-:W-:Y:S02]  /*8510*/  PRMT R40, R5, 0x5410, R7 ;  /* 0x0000541005287816 */ /* 0x000fe40000000007 */
[----:B------:R-:W-:Y:S02]  /*8520*/  PRMT R46, R4, 0x5410, R6 ;  /* 0x00005410042e7816 */ /* 0x000fe40000000006 */
[----:B01--4-:R-:W-:-:S07]  /*8530*/  CS2R R4, SRZ ;  /* 0x0000000000047805 */ /* 0x013fce000001ff00 */
.L_x_14685:
        /* <DEDUP_REMOVED lines=18> */
[-C--:B--2---:R-:W-:Y:S02]  /*8660*/  IADD3 R8, P1, R3, R4.reuse, RZ ;  /* 0x0000000403087210 */ /* 0x084fe40007f3e0ff */
[----:B------:R-:W-:-:S03]  /*8670*/  IADD3 R4, P2, R14, R4, RZ ;  /* 0x000000040e047210 */ /* 0x000fc60007f5e0ff */
[--C-:B---3--:R-:W-:Y:S02]  /*8680*/  IMAD.X R9, R0, 0x1, R5.reuse, P1 ;  /* 0x0000000100097824 */ /* 0x108fe400008e0605 */
[----:B------:R-:W-:-:S04]  /*8690*/  IMAD.X R5, R24, 0x1, R5, P2 ;  /* 0x0000000118057824 */ /* 0x000fc800010e0605 */
[----:B------:R-:W5:Y:S04]  /*86a0*/  LD.E.128 R8, desc[UR40][R8.64] ;  /* 0x0000002808087980 */ /* 0x000f68000c101d00 */
[----:B------:R-:W5:Y:S02]  /*86b0*/  LD.E.128 R4, desc[UR40][R4.64] ;  /* 0x0000002804047980 */ /* 0x000f64000c101d00 */
.L_x_14446:
[----:B------:R-:W-:Y:S05]  /*86c0*/  BSYNC B1 ;  /* 0x0000000000017941 */ /* 0x000fea0003800000 */
.L_x_14445:
[----:B------:R-:W0:Y:S01]  /*86d0*/  SYNCS.PHASECHK.TRANS64.TRYWAIT P1, [R19+URZ+0x22800], R12 ;  /* 0x0228000c130075a7 */ /* 0x000e22000802017f */
[----:B---3-5:R-:W-:Y:S01]  /*86e0*/  IMAD.MOV.U32 R0, RZ, RZ, R4 ;  /* 0x000000ffff007224 */ /* 0x028fe200078e0004 */
[----:B------:R-:W-:Y:S01]  /*86f0*/  VIADDMNMX R30, R30, -R229, 0x80, PT ;  /* 0x000000801e1e7446 */ /* 0x000fe200038009e5 */
[----:B--2---:R-:W-:Y:S01]  /*8700*/  IMAD.MOV.U32 R3, RZ, RZ, R5 ;  /* 0x000000ffff037224 */ /* 0x004fe200078e0005 */
[C---:B------:R-:W-:Y:S01]  /*8710*/  IADD3 R13, R23.reuse, 0x40, RZ ;  /* 0x00000040170d7810 */ /* 0x040fe20007ffe0ff */
[----:B------:R-:W-:Y:S01]  /*8720*/  BSSY B1, `(.L_x_14447) ;  /* 0x000000e000017945 */ /* 0x000fe20003800000 */
[-C--:B------:R-:W-:Y:S02]  /*8730*/  ISETP.GE.OR P2, PT, R23, R30.reuse, P0 ;  /* 0x0000001e1700720c */ /* 0x080fe40000746670 */
[----:B------:R-:W-:Y:S01]  /*8740*/  PRMT R51, R51, 0x5410, R0 ;  /* 0x0000541033337816 */ /* 0x000fe20000000000 */
[----:B------:R-:W-:Y:S01]  /*8750*/  IMAD.MOV.U32 R0, RZ, RZ, R6 ;  /* 0x000000ffff007224 */ /* 0x000fe200078e0006 */
[----:B------:R-:W-:Y:S01]  /*8760*/  ISETP.GE.OR P0, PT, R13, R30, P0 ;  /* 0x0000001e0d00720c */ /* 0x000fe20000706670 */
[----:B------:R-:W-:Y:S01]  /*8770*/  IMAD.MOV.U32 R13, RZ, RZ, R8 ;  /* 0x000000ffff0d7224 */ /* 0x000fe200078e0008 */
[----:B------:R-:W-:Y:S01]  /*8780*/  PRMT R52, R3, 0x7610, R52 ;  /* 0x0000761003347816 */ /* 0x000fe20000000034 */
[----:B------:R-:W-:Y:S01]  /*8790*/  IMAD.MOV.U32 R3, RZ, RZ, R7 ;  /* 0x000000ffff037224 */ /* 0x000fe200078e0007 */
[----:B------:R-:W-:-:S02]  /*87a0*/  MOV R14, R9 ;  /* 0x00000009000e7202 */ /* 0x000fc40000000f00 */
[----:B------:R-:W-:Y:S01]  /*87b0*/  PRMT R52, R52, 0x5410, R0 ;  /* 0x0000541034347816 */ /* 0x000fe20000000000 */
[----:B------:R-:W-:Y:S01]  /*87c0*/  IMAD.IADD R0, R16, 0x1, R39 ;  /* 0x0000000110007824 */ /* 0x000fe200078e0227 */
[----:B------:R-:W-:Y:S02]  /*87d0*/  PRMT R53, R3, 0x5410, R13 ;  /* 0x0000541003357816 */ /* 0x000fe4000000000d */
[----:B------:R-:W-:Y:S01]  /*87e0*/  PRMT R54, R14, 0x7610, R54 ;  /* 0x000076100e367816 */ /* 0x000fe20000000036 */
[----:B0-----:R-:W-:Y:S06]  /*87f0*/  @!P1 BRA `(.L_x_14448) ;  /* 0x0000014000389947 */ /* 0x001fec0003800000 */
.L_x_14686:
[----:B------:R-:W-:Y:S05]  /*8800*/  BSYNC B1 ;  /* 0x0000000000017941 */ /* 0x000fea0003800000 */
.L_x_14447:
[----:B------:R-:W-:Y:S01]  /*8810*/  BSSY B1, `(.L_x_14449) ;  /* 0x0000069000017945 */ /* 0x000fe20003800000 */
[----:B------:R-:W-:Y:S01]  /*8820*/  IMAD.MOV.U32 R55, RZ, RZ, R10 ;  /* 0x000000ffff377224 */ /* 0x000fe200078e000a */
[----:B------:R-:W-:Y:S01]  /*8830*/  LOP3.LUT R0, R0, 0x38, RZ, 0xc0, !PT ;  /* 0x0000003800007812 */ /* 0x000fe200078ec0ff */
[----:B------:R-:W-:Y:S01]  /*8840*/  IMAD.MOV.U32 R56, RZ, RZ, R11 ;  /* 0x000000ffff387224 */ /* 0x000fe200078e000b */
[----:B------:R-:W-:Y:S06]  /*8850*/  @P2 BRA `(.L_x_14450) ;  /* 0x0000000400902947 */ /* 0x000fec0003800000 */
[----:B------:R-:W2:Y:S01]  /*8860*/  LDL R3, [R1+0x48] ;  /* 0x0000480001037983 */ /* 0x000ea20000100800 */
[--C-:B------:R-:W-:Y:S01]  /*8870*/  SHF.R.U64 R50, R36, 0x10, R37.reuse ;  /* 0x0000001024327819 */ /* 0x100fe20000001225 */
[----:B------:R-:W-:Y:S01]  /*8880*/  HADD2.F32 R36, -RZ, R40.H0_H0 ;  /* 0x20000028ff247230 */ /* 0x000fe20000004100 */
[----:B------:R-:W-:Y:S01]  /*8890*/  SHF.R.U32.HI R38, RZ, 0x10, R37 ;  /* 0x00000010ff267819 */ /* 0x000fe20000011625 */
[----:B------:R-:W1:Y:S01]  /*88a0*/  S2R R14, SR_TID.X ;  /* 0x00000000000e7919 */ /* 0x000e620000002100 */
[--C-:B------:R-:W-:Y:S02]  /*88b0*/  SHF.R.U64 R48, R28, 0x10, R29.reuse ;  /* 0x000000101c307819 */ /* 0x100fe4000000121d */
[----:B------:R-:W-:Y:S02]  /*88c0*/  SHF.R.U32.HI R37, RZ, 0x10, R29 ;  /* 0x00000010ff257819 */ /* 0x000fe4000001161d */
[--C-:B------:R-:W-:Y:S02]  /*88d0*/  SHF.R.U64 R49, R34, 0x10, R35.reuse ;  /* 0x0000001022317819 */ /* 0x100fe40000001223 */
[----:B------:R-:W-:Y:S01]  /*88e0*/  SHF.R.U32.HI R44, RZ, 0x10, R35 ;  /* 0x00000010ff2c7819 */ /* 0x000fe20000011623 */
[----:B------:R-:W-:Y:S01]  /*88f0*/  HADD2.F32 R35, -RZ, R41.H0_H0 ;  /* 0x20000029ff237230 */ /* 0x000fe20000004100 */
[--C-:B------:R-:W-:Y:S01]  /*8900*/  SHF.R.U64 R47, R20, 0x10, R21.reuse ;  /* 0x00000010142f7819 */ /* 0x100fe20000001215 */
[----:B------:R-:W-:Y:S01]  /*8910*/  HADD2.F32 R37, -RZ, R37.H0_H0 ;  /* 0x20000025ff257230 */ /* 0x000fe20000004100 */
[----:B------:R-:W-:Y:S01]  /*8920*/  SHF.R.U32.HI R42, RZ, 0x10, R21 ;  /* 0x00000010ff2a7819 */ /* 0x000fe20000011615 */
        /* <DEDUP_REMOVED lines=9> */
[----:B0-----:R-:W-:Y:S02]  /*89c0*/  LEA R12, R24, R3, 0x9 ;  /* 0x00000003180c7211 */ /* 0x001fe400078e48ff */
[----:B------:R-:W-:-:S03]  /*89d0*/  LOP3.LUT R3, R14, R0, R13, 0x1e, !PT ;  /* 0x000000000e037212 */ /* 0x000fc600078e1e0d */
[----:B------:R-:W-:Y:S02]  /*89e0*/  IMAD R43, R12, 0x2, R19 ;  /* 0x000000020c2b7824 */ /* 0x000fe400078e0213 */
[----:B------:R-:W-:-:S03]  /*89f0*/  IMAD R24, R24, 0x200, R3 ;  /* 0x0000020018187824 */ /* 0x000fc600078e0203 */
[----:B------:R-:W0:Y:S01]  /*8a00*/  LDS.128 R12, [R43+0x18400] ;  /* 0x018400002b0c7984 */ /* 0x000e220000000c00 */
[----:B------:R-:W-:-:S05]  /*8a10*/  IMAD R45, R24, 0x2, R19 ;  /* 0x00000002182d7824 */ /* 0x000fca00078e0213 */
[----:B------:R-:W1:Y:S01]  /*8a20*/  LDS.128 R24, [R45+0x18400] ;  /* 0x018400002d187984 */ /* 0x000e620000000c00 */
[--C-:B0-----:R-:W-:Y:S02]  /*8a30*/  HADD2.F32 R20, -RZ, R13.reuse.H0_H0 ;  /* 0x2000000dff147230 */ /* 0x101fe40000004100 */
[----:B------:R-:W-:Y:S02]  /*8a40*/  HADD2.F32 R13, -RZ, R13.H1_H1 ;  /* 0x3000000dff0d7230 */ /* 0x000fe40000004100 */
[----:B------:R-:W-:Y:S02]  /*8a50*/  HADD2.F32 R21, -RZ, R15.H0_H0 ;  /* 0x2000000fff157230 */ /* 0x000fe40000004100 */
[--C-:B-1----:R-:W-:Y:S02]  /*8a60*/  HADD2.F32 R29, -RZ, R25.reuse.H0_H0 ;  /* 0x20000019ff1d7230 */ /* 0x102fe40000004100 */
[----:B------:R-:W-:Y:S02]  /*8a70*/  HADD2.F32 R30, -RZ, R25.H1_H1 ;  /* 0x30000019ff1e7230 */ /* 0x000fe40000004100 */
[----:B------:R-:W-:-:S02]  /*8a80*/  HADD2.F32 R33, -RZ, R27.H0_H0 ;  /* 0x2000001bff217230 */ /* 0x000fc40000004100 */
[CC--:B------:R-:W-:Y:S01]  /*8a90*/  FMUL.FTZ R39, R29.reuse, R36.reuse ;  /* 0x000000241d277220 */ /* 0x0c0fe20000410000 */
[-C--:B------:R-:W-:Y:S01]  /*8aa0*/  FMUL.FTZ R41, R29, R35.reuse ;  /* 0x000000231d297220 */ /* 0x080fe20000410000 */
[----:B------:R-:W-:Y:S02]  /*8ab0*/  HADD2.F32 R29, -RZ, R38.H0_H0 ;  /* 0x20000026ff1d7230 */ /* 0x000fe40000004100 */
[----:B------:R-:W-:Y:S02]  /*8ac0*/  HADD2.F32 R38, -RZ, R40.H1_H1 ;  /* 0x30000028ff267230 */ /* 0x000fe40000004100 */
[C---:B------:R-:W-:Y:S01]  /*8ad0*/  FFMA.FTZ R39, R20.reuse, R35, -R39 ;  /* 0x0000002314277223 */ /* 0x040fe20000010827 */
[----:B------:R-:W-:Y:S01]  /*8ae0*/  FFMA.FTZ R41, R20, R36, R41 ;  /* 0x0000002414297223 */ /* 0x000fe20000010029 */
[C---:B------:R-:W-:Y:S01]  /*8af0*/  FMUL.FTZ R40, R30.reuse, R37 ;  /* 0x000000251e287220 */ /* 0x040fe20000410000 */
[----:B------:R-:W-:Y:S02]  /*8b00*/  HADD2.F32 R20, -RZ, R31.H1_H1 ;  /* 0x3000001fff147230 */ /* 0x000fe40000004100 */
[-C--:B------:R-:W-:Y:S01]  /*8b10*/  FMUL.FTZ R30, R30, R29.reuse ;  /* 0x0000001d1e1e7220 */ /* 0x080fe20000410000 */
[----:B------:R-:W-:Y:S01]  /*8b20*/  FMUL.FTZ R36, R33, R38 ;  /* 0x0000002621247220 */ /* 0x000fe20000410000 */
[----:B------:R-:W-:Y:S01]  /*8b30*/  FFMA.FTZ R40, R13, R29, -R40 ;  /* 0x0000001d0d287223 */ /* 0x000fe20000010828 */
[----:B------:R-:W-:-:S02]  /*8b40*/  HADD2.F32 R29, -RZ, R42.H0_H0 ;  /* 0x2000002aff1d7230 */ /* 0x000fc40000004100 */
[-C--:B------:R-:W-:Y:S01]  /*8b50*/  FMUL.FTZ R35, R33, R20.reuse ;  /* 0x0000001421237220 */ /* 0x080fe20000410000 */
[----:B------:R-:W-:Y:S01]  /*8b60*/  FFMA.FTZ R42, R13, R37, R30 ;  /* 0x000000250d2a7223 */ /* 0x000fe2000001001e */
[C---:B------:R-:W-:Y:S01]  /*8b70*/  FFMA.FTZ R33, R21.reuse, R20, -R36 ;  /* 0x0000001415217223 */ /* 0x040fe20000010824 */
[----:B------:R-:W-:Y:S02]  /*8b80*/  HADD2.F32 R34, -RZ, R27.H1_H1 ;  /* 0x3000001bff227230 */ /* 0x000fe40000004100 */
[----:B------:R-:W-:Y:S01]  /*8b90*/  FFMA.FTZ R35, R21, R38, R35 ;  /* 0x0000002615237223 */ /* 0x000fe20000010023 */
[----:B------:R-:W-:Y:S02]  /*8ba0*/  HADD2.F32 R25, -RZ, R24.H0_H0 ;  /* 0x20000018ff197230 */ /* 0x000fe40000004100 */
[----:B------:R-:W-:Y:S02]  /*8bb0*/  HADD2.F32 R13, -RZ, R44.H0_H0 ;  /* 0x2000002cff0d7230 */ /* 0x000fe40000004100 */
[----:B------:R-:W-:Y:S01]  /*8bc0*/  FMUL.FTZ R21, R34, R29 ;  /* 0x0000001d22157220 */ /* 0x000fe20000410000 */
[----:B------:R-:W-:-:S02]  /*8bd0*/  HADD2.F32 R36, -RZ, R46.H0_H0 ;  /* 0x2000002eff247230 */ /* 0x000fc40000004100 */
[----:B------:R-:W-:Y:S02]  /*8be0*/  HADD2.F32 R20, -RZ, R51.H0_H0 ;  /* 0x20000033ff147230 */ /* 0x000fe40000004100 */
[-C--:B------:R-:W-:Y:S01]  /*8bf0*/  FMUL.FTZ R37, R34, R13.reuse ;  /* 0x0000000d22257220 */ /* 0x080fe20000410000 */
[----:B------:R-:W-:Y:S02]  /*8c00*/  HADD2.F32 R28, -RZ, R15.H1_H1 ;  /* 0x3000000fff1c7230 */ /* 0x000fe40000004100 */
[C---:B------:R-:W-:Y:S01]  /*8c10*/  FMUL.FTZ R38, R25.reuse, R36 ;  /* 0x0000002419267220 */ /* 0x040fe20000410000 */
[----:B------:R-:W-:Y:S02]  /*8c20*/  HADD2.F32 R3, -RZ, R12.H0_H0 ;  /* 0x2000000cff037230 */ /* 0x000fe40000004100 */
[----:B------:R-:W-:Y:S01]  /*8c30*/  FMUL.FTZ R25, R25, R20 ;  /* 0x0000001419197220 */ /* 0x000fe20000410000 */
[----:B------:R-:W-:Y:S02]  /*8c40*/  HADD2.F32 R27, -RZ, R26.H0_H0 ;  /* 0x2000001aff1b7230 */ /* 0x000fe40000004100 */
[----:B------:R-:W-:Y:S01]  /*8c50*/  FFMA.FTZ R44, R28, R13, -R21 ;  /* 0x0000000d1c2c7223 */ /* 0x000fe20000010815 */
[----:B------:R-:W-:-:S02]  /*8c60*/  HADD2.F32 R34, -RZ, R46.H1_H1 ;  /* 0x3000002eff227230 */ /* 0x000fc40000004100 */
[----:B------:R-:W-:Y:S01]  /*8c70*/  FFMA.FTZ R46, R28, R29, R37 ;  /* 0x0000001d1c2e7223 */ /* 0x000fe20000010025 */
[----:B------:R-:W-:Y:S02]  /*8c80*/  HADD2.F32 R30, -RZ, R31.H0_H0 ;  /* 0x2000001fff1e7230 */ /* 0x000fe40000004100 */
[C---:B------:R-:W-:Y:S01]  /*8c90*/  FFMA.FTZ R38, R3.reuse, R20, -R38 ;  /* 0x0000001403267223 */ /* 0x040fe20000010826 */
[----:B------:R-:W-:Y:S02]  /*8ca0*/  HADD2.F32 R15, -RZ, R14.H0_H0 ;  /* 0x2000000eff0f7230 */ /* 0x000fe40000004100 */
        /* <DEDUP_REMOVED lines=31> */
.L_x_14450:
[----:B------:R-:W-:Y:S05]  /*8ea0*/  BSYNC B1 ;  /* 0x0000000000017941 */ /* 0x000fea0003800000 */
.L_x_14449:
[----:B------:R-:W-:Y:S01]  /*8eb0*/  PRMT R41, R55, 0x5410, R56 ;  /* 0x0000541037297816 */ /* 0x000fe20000000038 */
[----:B------:R-:W-:Y:S06]  /*8ec0*/  @P0 BRA `(.L_x_14441) ;  /* 0x0000000400800947 */ /* 0x000fec0003800000 */
[----:B------:R-:W2:Y:S01]  /*8ed0*/  LDL R3, [R1+0x24] ;  /* 0x0000240001037983 */ /* 0x000ea20000100800 */
[C---:B01----:R-:W-:Y:S01]  /*8ee0*/  VIADD R12, R23.reuse, 0x40 ;  /* 0x00000040170c7836 */ /* 0x043fe20000000000 */
[----:B------:R-:W-:Y:S02]  /*8ef0*/  IADD3 R13, R23, 0x40, RZ ;  /* 0x00000040170d7810 */ /* 0x000fe40007ffe0ff */
[----:B------:R-:W3:Y:S01]  /*8f00*/  LDL R42, [R1+0x54] ;  /* 0x00005400012a7983 */ /* 0x000ee20000100800 */
[----:B------:R-:W-:Y:S02]  /*8f10*/  IMAD.SHL.U32 R12, R12, 0x40, RZ ;  /* 0x000000400c0c7824 */ /* 0x000fe400078e00ff */
[----:B------:R-:W-:-:S03]  /*8f20*/  IMAD.SHL.U32 R13, R13, 0x40, RZ ;  /* 0x000000400d0d7824 */ /* 0x000fc600078e00ff */
[----:B------:R-:W-:Y:S02]  /*8f30*/  LOP3.LUT R12, R12, 0x1c0, RZ, 0xc0, !PT ;  /* 0x000001c00c0c7812 */ /* 0x000fe400078ec0ff */
[----:B------:R-:W-:Y:S02]  /*8f40*/  LOP3.LUT R13, R13, 0x1c0, RZ, 0xc0, !PT ;  /* 0x000001c00d0d7812 */ /* 0x000fe400078ec0ff */
[----:B------:R-:W-:-:S04]  /*8f50*/  SHF.R.U32.HI R12, RZ, 0x3, R12 ;  /* 0x00000003ff0c7819 */ /* 0x000fc8000001160c */
[----:B------:R-:W-:Y:S01]  /*8f60*/  LOP3.LUT R0, R12, R0, R13, 0x1e, !PT ;  /* 0x000000000c007212 */ /* 0x000fe200078e1e0d */
[----:B------:R-:W-:Y:S01]  /*8f70*/  HADD2.F32 R21, -RZ, R52.H0_H0 ;  /* 0x20000034ff157230 */ /* 0x000fe20000004100 */
[----:B------:R-:W-:Y:S02]  /*8f80*/  SHF.R.U64 R40, R8, 0x10, R9 ;  /* 0x0000001008287819 */ /* 0x000fe40000001209 */
[----:B------:R-:W-:Y:S02]  /*8f90*/  SHF.R.U32.HI R28, RZ, 0x10, R5 ;  /* 0x00000010ff1c7819 */ /* 0x000fe40000011605 */
[--C-:B------:R-:W-:Y:S02]  /*8fa0*/  SHF.R.U64 R39, R10, 0x10, R11.reuse ;  /* 0x000000100a277819 */ /* 0x100fe4000000120b */
[----:B------:R-:W-:Y:S01]  /*8fb0*/  SHF.R.U32.HI R38, RZ, 0x10, R11 ;  /* 0x00000010ff267819 */ /* 0x000fe2000001160b */
[----:B------:R-:W-:Y:S01]  /*8fc0*/  HADD2.F32 R11, -RZ, R54.H0_H0 ;  /* 0x20000036ff0b7230 */ /* 0x000fe20000004100 */
[----:B------:R-:W-:Y:S01]  /*8fd0*/  SHF.R.U32.HI R20, RZ, 0x10, R9 ;  /* 0x00000010ff147819 */ /* 0x000fe20000011609 */
[----:B------:R-:W-:Y:S01]  /*8fe0*/  HADD2.F32 R28, -RZ, R28.H0_H0 ;  /* 0x2000001cff1c7230 */ /* 0x000fe20000004100 */
[----:B------:R-:W-:-:S02]  /*8ff0*/  SHF.R.U64 R37, R4, 0x10, R5 ;  /* 0x0000001004257819 */ /* 0x000fc40000001205 */
[--C-:B------:R-:W-:Y:S02]  /*9000*/  SHF.R.U64 R35, R6, 0x10, R7.reuse ;  /* 0x0000001006237819 */ /* 0x100fe40000001207 */
[----:B------:R-:W-:Y:S01]  /*9010*/  SHF.R.U32.HI R33, RZ, 0x10, R7 ;  /* 0x00000010ff217819 */ /* 0x000fe20000011607 */
[----:B--2---:R-:W-:-:S04]  /*9020*/  IMAD.IADD R0, R3, 0x1, R0 ;  /* 0x0000000103007824 */ /* 0x004fc800078e0200 */
[----:B------:R-:W-:Y:S01]  /*9030*/  IMAD R0, R0, 0x2, R19 ;  /* 0x0000000200007824 */ /* 0x000fe200078e0213 */
[----:B---3--:R-:W0:Y:S04]  /*9040*/  LDS.128 R12, [R42+0x18400] ;  /* 0x018400002a0c7984 */ /* 0x008e280000000c00 */
[----:B------:R-:W1:Y:S01]  /*9050*/  LDS.128 R24, [R0+0x18400] ;  /* 0x0184000000187984 */ /* 0x000e620000000c00 */
[----:B0-----:R-:W-:Y:S02]  /*9060*/  HADD2.F32 R4, -RZ, R13.H0_H0 ;  /* 0x2000000dff047230 */ /* 0x001fe40000004100 */
[--C-:B-1----:R-:W-:Y:S02]  /*9070*/  HADD2.F32 R8, -RZ, R25.reuse.H0_H0 ;  /* 0x20000019ff087230 */ /* 0x102fe40000004100 */
[----:B------:R-:W-:-:S03]  /*9080*/  HADD2.F32 R25, -RZ, R25.H1_H1 ;  /* 0x30000019ff197230 */ /* 0x000fc60000004100 */
[C---:B------:R-:W-:Y:S01]  /*9090*/  FMUL.FTZ R29, R8.reuse, R21 ;  /* 0x00000015081d7220 */ /* 0x040fe20000410000 */
[-C--:B------:R-:W-:Y:S01]  /*90a0*/  FMUL.FTZ R31, R8, R11.reuse ;  /* 0x0000000b081f7220 */ /* 0x080fe20000410000 */
[----:B------:R-:W-:Y:S02]  /*90b0*/  HADD2.F32 R13, -RZ, R13.H1_H1 ;  /* 0x3000000dff0d7230 */ /* 0x000fe40000004100 */
[----:B------:R-:W-:Y:S01]  /*90c0*/  FMUL.FTZ R30, R25, R28 ;  /* 0x0000001c191e7220 */ /* 0x000fe20000410000 */
[----:B------:R-:W-:Y:S02]  /*90d0*/  HADD2.F32 R8, -RZ, R20.H0_H0 ;  /* 0x20000014ff087230 */ /* 0x000fe40000004100 */
[C---:B------:R-:W-:Y:S01]  /*90e0*/  FFMA.FTZ R29, R4.reuse, R11, -R29 ;  /* 0x0000000b041d7223 */ /* 0x040fe2000001081d */
[----:B------:R-:W-:Y:S02]  /*90f0*/  HADD2.F32 R7, -RZ, R24.H0_H0 ;  /* 0x20000018ff077230 */ /* 0x000fe40000004100 */
[----:B------:R-:W-:Y:S01]  /*9100*/  FFMA.FTZ R31, R4, R21, R31 ;  /* 0x00000015041f7223 */ /* 0x000fe2000001001f */
[----:B------:R-:W-:-:S02]  /*9110*/  HADD2.F32 R20, -RZ, R51.H1_H1 ;  /* 0x30000033ff147230 */ /* 0x000fc40000004100 */
[----:B------:R-:W-:Y:S02]  /*9120*/  HADD2.F32 R4, -RZ, R53.H1_H1 ;  /* 0x30000035ff047230 */ /* 0x000fe40000004100 */
[-C--:B------:R-:W-:Y:S01]  /*9130*/  FFMA.FTZ R34, R13, R8.reuse, -R30 ;  /* 0x000000080d227223 */ /* 0x080fe2000001081e */
[----:B------:R-:W-:Y:S02]  /*9140*/  HADD2.F32 R3, -RZ, R12.H0_H0 ;  /* 0x2000000cff037230 */ /* 0x000fe40000004100 */
[----:B------:R-:W-:Y:S01]  /*9150*/  FMUL.FTZ R36, R25, R8 ;  /* 0x0000000819247220 */ /* 0x000fe20000410000 */
[C---:B------:R-:W-:Y:S01]  /*9160*/  FMUL.FTZ R30, R7.reuse, R20 ;  /* 0x00000014071e7220 */ /* 0x040fe20000410000 */
[----:B------:R-:W-:Y:S02]  /*9170*/  HADD2.F32 R9, -RZ, R26.H0_H0 ;  /* 0x2000001aff097230 */ /* 0x000fe40000004100 */
[----:B------:R-:W-:Y:S01]  /*9180*/  FMUL.FTZ R7, R7, R4 ;  /* 0x0000000407077220 */ /* 0x000fe20000410000 */
[----:B------:R-:W-:-:S02]  /*9190*/  HADD2.F32 R8, -RZ, R52.H1_H1 ;  /* 0x30000034ff087230 */ /* 0x000fc40000004100 */
[----:B------:R-:W-:Y:S01]  /*91a0*/  FFMA.FTZ R36, R13, R28, R36 ;  /* 0x0000001c0d247223 */ /* 0x000fe20000010024 */
[C---:B------:R-:W-:Y:S01]  /*91b0*/  FFMA.FTZ R30, R3.reuse, R4, -R30 ;  /* 0x00000004031e7223 */ /* 0x040fe2000001081e */
[----:B------:R-:W-:Y:S02]  /*91c0*/  HADD2.F32 R5, -RZ, R14.H0_H0 ;  /* 0x2000000eff057230 */ /* 0x000fe40000004100 */
[----:B------:R-:W-:Y:S01]  /*91d0*/  FFMA.FTZ R13, R3, R20, R7 ;  /* 0x00000014030d7223 */ /* 0x000fe20000010007 */
[----:B------:R-:W-:Y:S02]  /*91e0*/  HADD2.F32 R4, -RZ, R41.H0_H0 ;  /* 0x20000029ff047230 */ /* 0x000fe40000004100 */
[----:B------:R-:W-:Y:S01]  /*91f0*/  FMUL.FTZ R20, R9, R8 ;  /* 0x0000000809147220 */ /* 0x000fe20000410000 */
[----:B------:R-:W-:Y:S02]  /*9200*/  HADD2.F32 R10, -RZ, R27.H0_H0 ;  /* 0x2000001bff0a7230 */ /* 0x000fe40000004100 */
[----:B------:R-:W-:-:S02]  /*9210*/  HADD2.F32 R3, -RZ, R41.H1_H1 ;  /* 0x30000029ff037230 */ /* 0x000fc40000004100 */
[----:B------:R-:W-:Y:S02]  /*9220*/  HADD2.F32 R7, -RZ, R53.H0_H0 ;  /* 0x20000035ff077230 */ /* 0x000fe40000004100 */
[-C--:B------:R-:W-:Y:S01]  /*9230*/  FMUL.FTZ R28, R9, R4.reuse ;  /* 0x00000004091c7220 */ /* 0x080fe20000410000 */
[----:B------:R-:W-:Y:S01]  /*9240*/  FFMA.FTZ R21, R5, R4, -R20 ;  /* 0x0000000405157223 */ /* 0x000fe20000010814 */
[----:B------:R-:W-:Y:S02]  /*9250*/  HADD2.F32 R6, -RZ, R15.H0_H0 ;  /* 0x2000000fff067230 */ /* 0x000fe40000004100 */
        /* <DEDUP_REMOVED lines=39> */
.L_x_14441:
[----:B------:R-:W-:Y:S05]  /*94d0*/  BSYNC B0 ;  /* 0x0000000000007941 */ /* 0x000fea0003800000 */
.L_x_14427:
        /* <DEDUP_REMOVED lines=8> */
.L_x_14424:
[----:B0123--:R-:W0:Y:S01]  /*9560*/  S2R R0, SR_TID.X ;  /* 0x0000000000007919 */ /* 0x00fe220000002100 */
[----:B------:R-:W-:Y:S01]  /*9570*/  ISETP.NE.AND P0, PT, R204, 0x3, PT ;  /* 0x00000003cc00780c */ /* 0x000fe20003f05270 */
[----:B------:R-:W-:Y:S05]  /*9580*/  WARPSYNC.ALL ;  /* 0x0000000000007948 */ /* 0x000fea0003800000 */
[----:B0-----:R-:W-:-:S05]  /*9590*/  SHF.R.U32.HI R0, RZ, 0x7, R0 ;  /* 0x00000007ff007819 */ /* 0x001fca0000011600 */
[----:B------:R-:W-:-:S05]  /*95a0*/  VIADD R14, R0, 0x8 ;  /* 0x00000008000e7836 */ /* 0x000fca0000000000 */
[----:B------:R0:W-:Y:S06]  /*95b0*/  BAR.SYNC.DEFER_BLOCKING R14, 0x100 ;  /* 0x0004000e0000751d */ /* 0x0001ec0000010000 */
[----:B------:R-:W-:Y:S05]  /*95c0*/  @!P0 BRA `(.L_x_14451) ;  /* 0x0000000000048947 */ /* 0x000fea0003800000 */
[----:B------:R-:W-:Y:S01]  /*95d0*/  BPT.TRAP 0x1 ;  /* 0x000000040000795c */ /* 0x000fe20000300000 */
.L_x_14451:
[----:B------:R-:W-:Y:S01]  /*95e0*/  IMAD R13, R22, 0x8, R19 ;  /* 0x00000008160d7824 */ /* 0x000fe200078e0213 */
[----:B------:R-:W-:-:S04]  /*95f0*/  SHF.L.U32 R72, R202, 0x1f, RZ ;  /* 0x0000001fca487819 */ /* 0x000fc800000006ff */
[----:B------:R1:W2:Y:S01]  /*9600*/  SYNCS.PHASECHK.TRANS64.TRYWAIT P1, [R13+URZ+0x22830], R72 ;  /* 0x022830480d0075a7 */ /* 0x0002a2000802017f */
[----:B------:R-:W-:Y:S05]  /*9610*/  @!P0 BRA `(.L_x_14452) ;  /* 0x0000000000048947 */ /* 0x000fea0003800000 */
[----:B------:R-:W-:Y:S01]  /*9620*/  BPT.TRAP 0x1 ;  /* 0x000000040000795c */ /* 0x000fe20000300000 */
.L_x_14452:
[----:B------:R-:W-:Y:S01]  /*9630*/  IADD3 R0, R19, 0x1c400, RZ ;  /* 0x0001c40013007810 */ /* 0x000fe20007ffe0ff */
[----:B------:R-:W-:Y:S01]  /*9640*/  IMAD.MOV.U32 R5, RZ, RZ, 0x40000040 ;  /* 0x40000040ff057424 */ /* 0x000fe200078e00ff */
[----:B------:R-:W-:Y:S02]  /*9650*/  LOP3.LUT R4, R32, 0x10000, RZ, 0xfc, !PT ;  /* 0x0001000020047812 */ /* 0x000fe400078efcff */
[----:B------:R-:W-:-:S04]  /*9660*/  SHF.R.U32.HI R0, RZ, 0x4, R0 ;  /* 0x00000004ff007819 */ /* 0x000fc80000011600 */
[----:B------:R-:W-:-:S04]  /*9670*/  LOP3.LUT R0, R0, 0x3fff, RZ, 0xc0, !PT ;  /* 0x00003fff00007812 */ /* 0x000fc800078ec0ff */
[----:B------:R-:W-:Y:S01]  /*9680*/  LOP3.LUT R228, R0, 0x10000, RZ, 0xfc, !PT ;  /* 0x0001000000e47812 */ /* 0x000fe200078efcff */
[----:B--2---:R-:W-:Y:S06]  /*9690*/  @P1 BRA `(.L_x_14453) ;  /* 0x0000000000081947 */ /* 0x004fec0003800000 */
[----:B------:R-:W2:Y:S02]  /*96a0*/  SYNCS.PHASECHK.TRANS64.TRYWAIT P1, [R13+URZ+0x22830], R72 ;  /* 0x022830480d0075a7 */ /* 0x000ea4000802017f */
[----:B--2---:R-:W-:Y:S05]  /*96b0*/  @!P1 BRA `(.L_x_14454) ;  /* 0x00000130009c9947 */ /* 0x004fea0003800000 */
.L_x_14453:
[----:B------:R-:W-:Y:S01]  /*96c0*/  IMAD R20, R22, 0x300, R228 ;  /* 0x0000030016147824 */ /* 0x000fe200078e02e4 */
[----:B------:R-:W-:Y:S05]  /*96d0*/  WARPSYNC.ALL ;  /* 0x0000000000007948 */ /* 0x000fea0003800000 */
[----:B------:R-:W-:Y:S01]  /*96e0*/  IMAD.MOV.U32 R21, RZ, RZ, 0x40000040 ;  /* 0x40000040ff157424 */ /* 0x000fe200078e00ff */
[C---:B------:R-:W-:Y:S01]  /*96f0*/  R2UR UR4, R4.reuse ;  /* 0x00000000040472ca */ /* 0x040fe200000e0000 */
[----:B------:R-:W-:Y:S01]  /*9700*/  WARPGROUP.ARRIVE ;  /* 0x00000000000079c5 */ /* 0x000fe20000000000 */
[----:B------:R-:W-:Y:S01]  /*9710*/  R2UR UR5, R5 ;  /* 0x00000000050572ca */ /* 0x000fe200000e0000 */
[----:B------:R-:W-:Y:S01]  /*9720*/  VIADD R10, R4, 0x2 ;  /* 0x00000002040a7836 */ /* 0x000fe20000000000 */
[C---:B------:R-:W-:Y:S01]  /*9730*/  R2UR UR6, R20.reuse ;  /* 0x00000000140672ca */ /* 0x040fe200000e0000 */
[----:B------:R-:W-:Y:S01]  /*9740*/  VIADD R6, R20, 0x2 ;  /* 0x0000000214067836 */ /* 0x000fe20000000000 */
[----:B------:R-:W-:Y:S01]  /*9750*/  R2UR UR7, R21 ;  /* 0x00000000150772ca */ /* 0x000fe200000e0000 */
[----:B------:R-:W-:Y:S01]  /*9760*/  IMAD.MOV.U32 R11, RZ, RZ, 0x40000040 ;  /* 0x40000040ff0b7424 */ /* 0x000fe200078e00ff */
[----:B------:R-:W-:Y:S01]  /*9770*/  MOV R7, 0x40000040 ;  /* 0x4000004000077802 */ /* 0x000fe20000000f00 */
[----:B------:R-:W-:Y:S01]  /*9780*/  VIADD R8, R4, 0x4 ;  /* 0x0000000404087836 */ /* 0x000fe20000000000 */
[----:B------:R-:W3:Y:S01]  /*9790*/  S2R R0, SR_TID.X ;  /* 0x0000000000007919 */ /* 0x000ee20000002100 */
[----:B------:R-:W-:-:S02]  /*97a0*/  IMAD.MOV.U32 R9, RZ, RZ, 0x40000040 ;  /* 0x40000040ff097424 */ /* 0x000fc400078e00ff */
[----:B------:R-:W-:-:S06]  /*97b0*/  IMAD.MOV.U32 R21, RZ, RZ, 0x40000040 ;  /* 0x40000040ff157424 */ /* 0x000fcc00078e00ff */
[----:B------:R-:W-:Y:S01]  /*97c0*/  HGMMA.64x96x16.F32 R24, gdesc[UR4], RZ, !UPT, gsb0 ;  /* 0x01600000041879f0 */ /* 0x000fe2000c0008ff */
[----:B------:R-:W-:Y:S02]  /*97d0*/  R2UR UR4, R10 ;  /* 0x000000000a0472ca */ /* 0x000fe400000e0000 */
[----:B------:R-:W-:Y:S02]  /*97e0*/  R2UR UR5, R11 ;  /* 0x000000000b0572ca */ /* 0x000fe400000e0000 */
[----:B------:R-:W-:Y:S01]  /*97f0*/  R2UR UR6, R6 ;  /* 0x00000000060672ca */ /* 0x000fe200000e0000 */
[C---:B------:R-:W-:Y:S01]  /*9800*/  VIADD R6, R20.reuse, 0x4 ;  /* 0x0000000414067836 */ /* 0x040fe20000000000 */
[----:B------:R-:W-:Y:S01]  /*9810*/  R2UR UR7, R7 ;  /* 0x00000000070772ca */ /* 0x000fe200000e0000 */
[----:B------:R-:W-:Y:S01]  /*9820*/  IMAD.MOV.U32 R7, RZ, RZ, 0x40000040 ;  /* 0x40000040ff077424 */ /* 0x000fe200078e00ff */
[----:B------:R-:W-:Y:S02]  /*9830*/  IADD3 R20, R20, 0x6, RZ ;  /* 0x0000000614147810 */ /* 0x000fe40007ffe0ff */
        /* <DEDUP_REMOVED lines=25> */
.L_x_14455:
[----:B------:R-:W4:Y:S01]  /*99d0*/  LDL.LU R73, [R1] ;  /* 0x0000000001497983 */ /* 0x000f220000300800 */
[----:B------:R-:W5:Y:S01]  /*99e0*/  LDC R223, c[0x0][0x448] ;  /* 0x00011200ffdf7b82 */ /* 0x000f620000000800 */
[----:B------:R-:W-:Y:S02]  /*99f0*/  ULDC UR4, c[0x0][0x9d8] ;  /* 0x0002760000047ab9 */ /* 0x000fe40000000800 */
[----:B------:R-:W2:Y:S04]  /*9a00*/  LDL R12, [R1+0x28] ;  /* 0x00002800010c7983 */ /* 0x000ea80000100800 */
[----:B------:R-:W3:Y:S01]  /*9a10*/  LDL R74, [R1+0x2c] ;  /* 0x00002c00014a7983 */ /* 0x000ee20000100800 */
        /* <DEDUP_REMOVED lines=16> */
[----:B-----5:R-:W-:Y:S01]  /*9b20*/  ISETP.NE.AND P1, PT, R223, 0x1, PT ;  /* 0x00000001df00780c */ /* 0x020fe20003f25270 */
[----:B------:R-:W-:Y:S01]  /*9b30*/  FMUL.FTZ R47, R47, UR4 ;  /* 0x000000042f2f7c20 */ /* 0x000fe20008410000 */
[----:B------:R-:W-:Y:S01]  /*9b40*/  FMUL.FTZ R3, R25, UR4 ;  /* 0x0000000419037c20 */ /* 0x000fe20008410000 */
[----:B------:R-:W-:Y:S01]  /*9b50*/  FMUL.FTZ R50, R50, UR4 ;  /* 0x0000000432327c20 */ /* 0x000fe20008410000 */
[----:B------:R5:W1:Y:S01]  /*9b60*/  MUFU.TANH R85, R26 ;  /* 0x0000001a00557308 */ /* 0x000a620000002400 */
[----:B------:R-:W-:Y:S01]  /*9b70*/  FMUL.FTZ R25, R33, UR4 ;  /* 0x0000000421197c20 */ /* 0x000fe20008410000 */
[----:B------:R-:W-:Y:S01]  /*9b80*/  FMUL.FTZ R51, R51, UR4 ;  /* 0x0000000433337c20 */ /* 0x000fe20008410000 */
[----:B------:R-:W-:Y:S01]  /*9b90*/  FMUL.FTZ R54, R54, UR4 ;  /* 0x0000000436367c20 */ /* 0x000fe20008410000 */
[----:B------:R-:W-:Y:S01]  /*9ba0*/  FMUL.FTZ R55, R55, UR4 ;  /* 0x0000000437377c20 */ /* 0x000fe20008410000 */
[----:B------:R-:W-:Y:S01]  /*9bb0*/  FMUL.FTZ R58, R58, UR4 ;  /* 0x000000043a3a7c20 */ /* 0x000fe20008410000 */
[----:B------:R-:W-:Y:S01]  /*9bc0*/  FMUL.FTZ R59, R59, UR4 ;  /* 0x000000043b3b7c20 */ /* 0x000fe20008410000 */
[----:B------:R-:W-:Y:S01]  /*9bd0*/  FMUL.FTZ R62, R62, UR4 ;  /* 0x000000043e3e7c20 */ /* 0x000fe20008410000 */
[----:B------:R1:W3:Y:S01]  /*9be0*/  MUFU.TANH R81, R30 ;  /* 0x0000001e00517308 */ /* 0x0002e20000002400 */
[----:B0-----:R-:W0:Y:S01]  /*9bf0*/  @P1 LDC R27, c[0x0][0x44c] ;  /* 0x00011300ff1b1b82 */ /* 0x001e220000000800 */
[----:B-----5:R-:W-:Y:S01]  /*9c00*/  FMUL.FTZ R26, R36, UR4 ;  /* 0x00000004241a7c20 */ /* 0x020fe20008410000 */
[----:B------:R-:W-:Y:S01]  /*9c10*/  FMUL.FTZ R63, R63, UR4 ;  /* 0x000000043f3f7c20 */ /* 0x000fe20008410000 */
[----:B------:R-:W-:Y:S01]  /*9c20*/  FMUL.FTZ R66, R66, UR4 ;  /* 0x0000000442427c20 */ /* 0x000fe20008410000 */
[----:B------:R-:W-:Y:S01]  /*9c30*/  FMUL.FTZ R67, R67, UR4 ;  /* 0x0000000443437c20 */ /* 0x000fe20008410000 */
[----:B------:R-:W-:Y:S01]  /*9c40*/  FMUL.FTZ R70, R70, UR4 ;  /* 0x0000000446467c20 */ /* 0x000fe20008410000 */
[----:B------:R-:W-:Y:S01]  /*9c50*/  FMUL.FTZ R71, R71, UR4 ;  /* 0x0000000447477c20 */ /* 0x000fe20008410000 */
[----:B------:R-:W5:Y:S01]  /*9c60*/  MUFU.TANH R31, R31 ;  /* 0x0000001f001f7308 */ /* 0x000f620000002400 */
[----:B------:R-:W5:Y:S01]  /*9c70*/  @P1 LDC R34, c[0x0][0x450] ;  /* 0x00011400ff221b82 */ /* 0x000f620000000800 */
[----:B-1----:R-:W-:Y:S01]  /*9c80*/  FMUL.FTZ R30, R41, UR4 ;  /* 0x00000004291e7c20 */ /* 0x002fe20008410000 */
        /* <DEDUP_REMOVED lines=16> */
[----:B------:R-:W-:-:S05]  /*9d90*/  FMUL.FTZ R68, R68, UR4 ;  /* 0x0000000444447c20 */ /* 0x000fca0008410000 */
        /* <DEDUP_REMOVED lines=29> */
[----:B----4-:R-:W-:-:S07]  /*9f70*/  LOP3.LUT R73, R73, 0xfffffffe, RZ, 0xc0, !PT ;  /* 0xfffffffe49497812 */ /* 0x010fce00078ec0ff */
[----:B------:R-:W-:Y:S01]  /*9f80*/  MUFU.TANH R52, R52 ;  /* 0x0000003400347308 */ /* 0x000fe20000002400 */
[----:B--2---:R-:W-:Y:S01]  /*9f90*/  IMAD.IADD R12, R12, 0x1, R229 ;  /* 0x000000010c0c7824 */ /* 0x004fe200078e02e5 */
[----:B------:R-:W-:-:S03]  /*9fa0*/  @P1 LOP3.LUT R73, R73, 0x1, RZ, 0xfc, !PT ;  /* 0x0000000149491812 */ /* 0x000fc600078efcff */
[----:B0-----:R-:W-:-:S03]  /*9fb0*/  @P1 IMAD.HI.U32 R27, R12, R27, RZ ;  /* 0x0000001b0c1b1227 */ /* 0x001fc600078e00ff */
[----:B------:R-:W-:Y:S01]  /*9fc0*/  MUFU.TANH R53, R53 ;  /* 0x0000003500357308 */ /* 0x000fe20000002400 */
[----:B------:R0:W-:Y:S01]  /*9fd0*/  STL [R1], R73 ;  /* 0x0000004901007387 */ /* 0x0001e20000100800 */
[----:B-----5:R-:W-:Y:S01]  /*9fe0*/  @P1 SHF.R.U32.HI R12, RZ, R34, R27 ;  /* 0x00000022ff0c1219 */ /* 0x020fe2000001161b */
[----:B------:R-:W-:-:S05]  /*9ff0*/  IMAD R27, R177, -0x60, R222 ;  /* 0xffffffa0b11b7824 */ /* 0x000fca00078e02de */
[----:B------:R-:W-:Y:S01]  /*a000*/  MUFU.TANH R56, R56 ;  /* 0x0000003800387308 */ /* 0x000fe20000002400 */
[----:B------:R-:W2:Y:S01]  /*a010*/  SHFL.IDX PT, R29, R12, 0x1, 0x1c1f ;  /* 0x003c1f000c1d7f89 */ /* 0x000ea200000e0000 */
[----:B------:R-:W-:-:S03]  /*a020*/  VIADD R27, R27, 0x60 ;  /* 0x000000601b1b7836 */ /* 0x000fc60000000000 */
[----:B------:R-:W4:Y:S01]  /*a030*/  SHFL.IDX PT, R12, R12, RZ, 0x1c1f ;  /* 0x001c1fff0c0c7589 */ /* 0x000f2200000e0000 */
[----:B---3--:R-:W-:Y:S02]  /*a040*/  IMAD R87, R74, -0x2, R27 ;  /* 0xfffffffe4a577824 */ /* 0x008fe400078e021b */
[----:B0-----:R0:W3:Y:S01]  /*a050*/  MUFU.TANH R73, R38 ;  /* 0x0000002600497308 */ /* 0x0010e20000002400 */
[----:B------:R-:W5:Y:S02]  /*a060*/  S2R R74, SR_CgaCtaId ;  /* 0x00000000004a7919 */ /* 0x000f640000008800 */
[----:B------:R-:W-:-:S05]  /*a070*/  IADD3 R36, -R220, 0x1, R87 ;  /* 0x00000001dc247810 */ /* 0x000fca0007ffe157 */
[----:B------:R-:W-:Y:S08]  /*a080*/  MUFU.TANH R60, R60 ;  /* 0x0000003c003c7308 */ /* 0x000ff00000002400 */
[----:B------:R-:W-:Y:S01]  /*a090*/  MUFU.TANH R64, R64 ;  /* 0x0000004000407308 */ /* 0x000fe20000002400 */
[----:B--2---:R-:W-:-:S04]  /*a0a0*/  VIADDMNMX R34, R29, R36, R87, PT ;  /* 0x000000241d227246 */ /* 0x004fc80003800157 */
[C---:B------:R-:W-:Y:S02]  /*a0b0*/  ISETP.GT.AND P1, PT, R34.reuse, RZ, PT ;  /* 0x000000ff2200720c */ /* 0x040fe40003f24270 */
[C---:B------:R-:W-:Y:S01]  /*a0c0*/  ISETP.GT.AND P2, PT, R34.reuse, 0x1, PT ;  /* 0x000000012200780c */ /* 0x040fe20003f44270 */
[----:B------:R-:W-:Y:S01]  /*a0d0*/  MUFU.TANH R68, R68 ;  /* 0x0000004400447308 */ /* 0x000fe20000002400 */
[C---:B------:R-:W-:Y:S02]  /*a0e0*/  ISETP.GT.AND P3, PT, R34.reuse, 0x8, PT ;  /* 0x000000082200780c */ /* 0x040fe40003f64270 */
[----:B------:R-:W-:Y:S02]  /*a0f0*/  FSEL R85, R85, -INF , P1 ;  /* 0xff80000055557808 */ /* 0x000fe40000800000 */
[----:B------:R-:W-:Y:S02]  /*a100*/  FSEL R83, R83, -INF , P2 ;  /* 0xff80000053537808 */ /* 0x000fe40001000000 */
[----:B------:R-:W-:-:S02]  /*a110*/  ISETP.GT.AND P1, PT, R34, 0x9, PT ;  /* 0x000000092200780c */ /* 0x000fc40003f24270 */
[----:B------:R-:W-:Y:S02]  /*a120*/  FSEL R81, R81, -INF , P3 ;  /* 0xff80000051517808 */ /* 0x000fe40001800000 */
[----:B0-----:R-:W-:Y:S02]  /*a130*/  FMNMX.FTZ R38, R85, R83, !PT ;  /* 0x0000005355267209 */ /* 0x001fe40007810000 */
[C---:B------:R-:W-:Y:S02]  /*a140*/  ISETP.GT.AND P2, PT, R34.reuse, 0x10, PT ;  /* 0x000000102200780c */ /* 0x040fe40003f44270 */
[----:B------:R-:W-:Y:S02]  /*a150*/  FSEL R79, R31, -INF , P1 ;  /* 0xff8000001f4f7808 */ /* 0x000fe40000800000 */
[----:B------:R-:W-:Y:S02]  /*a160*/  FMNMX.FTZ R38, R81, R38, !PT ;  /* 0x0000002651267209 */ /* 0x000fe40007810000 */
[----:B------:R-:W-:-:S02]  /*a170*/  ISETP.GT.AND P1, PT, R34, 0x11, PT ;  /* 0x000000112200780c */ /* 0x000fc40003f24270 */
[----:B------:R-:W-:Y:S02]  /*a180*/  FSEL R77, R77, -INF , P2 ;  /* 0xff8000004d4d7808 */ /* 0x000fe40001000000 */
[----:B------:R-:W-:Y:S02]  /*a190*/  FMNMX.FTZ R38, R79, R38, !PT ;  /* 0x000000264f267209 */ /* 0x000fe40007810000 */
[C---:B------:R-:W-:Y:S02]  /*a1a0*/  ISETP.GT.AND P2, PT, R34.reuse, 0x18, PT ;  /* 0x000000182200780c */ /* 0x040fe40003f44270 */
[----:B-1----:R-:W-:Y:S02]  /*a1b0*/  FSEL R75, R35, -INF , P1 ;  /* 0xff800000234b7808 */ /* 0x002fe40000800000 */
[----:B------:R-:W-:Y:S02]  /*a1c0*/  FMNMX.FTZ R38, R77, R38, !PT ;  /* 0x000000264d267209 */ /* 0x000fe40007810000 */
[----:B------:R-:W-:-:S02]  /*a1d0*/  ISETP.GT.AND P1, PT, R34, 0x19, PT ;  /* 0x000000192200780c */ /* 0x000fc40003f24270 */
[----:B---3--:R-:W-:Y:S02]  /*a1e0*/  FSEL R73, R73, -INF , P2 ;  /* 0xff80000049497808 */ /* 0x008fe40001000000 */
[----:B------:R-:W-:Y:S02]  /*a1f0*/  FMNMX.FTZ R38, R75, R38, !PT ;  /* 0x000000264b267209 */ /* 0x000fe40007810000 */
[C---:B------:R-:W-:Y:S02]  /*a200*/  ISETP.GT.AND P2, PT, R34.reuse, 0x20, PT ;  /* 0x000000202200780c */ /* 0x040fe40003f44270 */
[----:B------:R-:W-:Y:S02]  /*a210*/  FSEL R37, R37, -INF , P1 ;  /* 0xff80000025257808 */ /* 0x000fe40000800000 */
[----:B------:R-:W-:Y:S02]  /*a220*/  FMNMX.FTZ R38, R73, R38, !PT ;  /* 0x0000002649267209 */ /* 0x000fe40007810000 */
[----:B------:R-:W-:-:S02]  /*a230*/  ISETP.GT.AND P1, PT, R34, 0x21, PT ;  /* 0x000000212200780c */ /* 0x000fc40003f24270 */
[----:B------:R-:W-:Y:S02]  /*a240*/  FSEL R27, R42, -INF , P2 ;  /* 0xff8000002a1b7808 */ /* 0x000fe40001000000 */
[----:B------:R-:W-:Y:S01]  /*a250*/  FMNMX.FTZ R38, R37, R38, !PT ;  /* 0x0000002625267209 */ /* 0x000fe20007810000 */
[----:B------:R-:W-:Y:S01]  /*a260*/  MUFU.TANH R42, R65 ;  /* 0x00000041002a7308 */ /* 0x000fe20000002400 */
[C---:B------:R-:W-:Y:S02]  /*a270*/  ISETP.GT.AND P2, PT, R34.reuse, 0x28, PT ;  /* 0x000000282200780c */ /* 0x040fe40003f44270 */
[----:B------:R-:W-:Y:S02]  /*a280*/  FSEL R29, R43, -INF , P1 ;  /* 0xff8000002b1d7808 */ /* 0x000fe40000800000 */
[----:B------:R-:W-:Y:S02]  /*a290*/  FMNMX.FTZ R38, R27, R38, !PT ;  /* 0x000000261b267209 */ /* 0x000fe40007810000 */
[----:B------:R-:W-:-:S02]  /*a2a0*/  ISETP.GT.AND P1, PT, R34, 0x29, PT ;  /* 0x000000292200780c */ /* 0x000fc40003f24270 */
[----:B------:R-:W-:Y:S02]  /*a2b0*/  FSEL R31, R46, -INF , P2 ;  /* 0xff8000002e1f7808 */ /* 0x000fe40001000000 */
[----:B------:R-:W-:Y:S02]  /*a2c0*/  FMNMX.FTZ R38, R29, R38, !PT ;  /* 0x000000261d267209 */ /* 0x000fe40007810000 */
        /* <DEDUP_REMOVED lines=33> */
[----:B------:R-:W-:Y:S01]  /*a4e0*/  ISETP.GT.AND P1, PT, R34, 0x59, PT ;  /* 0x000000592200780c */ /* 0x000fe20003f24270 */
[----:B------:R-:W-:Y:S01]  /*a4f0*/  FMUL.FTZ R34, R45, UR4 ;  /* 0x000000042d227c20 */ /* 0x000fe20008410000 */
[----:B------:R-:W-:-:S02]  /*a500*/  FSEL R71, R70, -INF , P2 ;  /* 0xff80000046477808 */ /* 0x000fc40001000000 */
[----:B------:R-:W-:Y:S01]  /*a510*/  FMNMX.FTZ R38, R67, R38, !PT ;  /* 0x0000002643267209 */ /* 0x000fe20007810000 */
[----:B------:R0:W1:Y:S01]  /*a520*/  MUFU.TANH R95, R34 ;  /* 0x00000022005f7308 */ /* 0x0000620000002400 */
[----:B------:R-:W-:Y:S02]  /*a530*/  FSEL R45, R40, -INF , P1 ;  /* 0xff800000282d7808 */ /* 0x000fe40000800000 */
[----:B------:R-:W-:Y:S02]  /*a540*/  FMNMX.FTZ R38, R71, R38, !PT ;  /* 0x0000002647267209 */ /* 0x000fe40007810000 */
[----:B----4-:R-:W-:Y:S02]  /*a550*/  VIADDMNMX R36, R12, R36, R87, PT ;  /* 0x000000240c247246 */ /* 0x010fe40003800157 */
[----:B------:R-:W-:Y:S01]  /*a560*/  FMNMX.FTZ R38, R45, R38, !PT ;  /* 0x000000262d267209 */ /* 0x000fe20007810000 */
[----:B------:R2:W-:Y:S01]  /*a570*/  MUFU.TANH R40, R61 ;  /* 0x0000003d00287308 */ /* 0x0005e20000002400 */
[C---:B------:R-:W-:Y:S01]  /*a580*/  ISETP.GT.AND P1, PT, R36.reuse, RZ, PT ;  /* 0x000000ff2400720c */ /* 0x040fe20003f24270 */
[----:B0-----:R-:W-:Y:S01]  /*a590*/  FMUL.FTZ R34, R69, UR4 ;  /* 0x0000000445227c20 */ /* 0x001fe20008410000 */
[C---:B------:R-:W-:Y:S01]  /*a5a0*/  ISETP.GT.AND P2, PT, R36.reuse, 0x1, PT ;  /* 0x000000012400780c */ /* 0x040fe20003f44270 */
[----:B------:R-:W0:Y:S01]  /*a5b0*/  SHFL.BFLY PT, R89, R38, 0x2, 0x1f ;  /* 0x0c401f0026597f89 */ /* 0x000e2200000e0000 */
[----:B------:R-:W-:Y:S01]  /*a5c0*/  ISETP.GT.AND P3, PT, R36, 0x8, PT ;  /* 0x000000082400780c */ /* 0x000fe20003f64270 */
[----:B------:R-:W-:Y:S01]  /*a5d0*/  ULDC UR4, c[0x0][0x988] ;  /* 0x0002620000047ab9 */ /* 0x000fe20000000800 */
[----:B------:R-:W-:Y:S01]  /*a5e0*/  FSEL R46, R0, -INF , P1 ;  /* 0xff800000002e7808 */ /* 0x000fe20000800000 */
[----:B------:R-:W-:Y:S01]  /*a5f0*/  IMAD.U32 R12, RZ, RZ, UR4 ;  /* 0x00000004ff0c7e24 */ /* 0x000fe2000f8e00ff */
[----:B------:R-:W-:Y:S01]  /*a600*/  FSEL R87, R3, -INF , P2 ;  /* 0xff80000003577808 */ /* 0x000fe20001000000 */
[----:B------:R-:W-:Y:S01]  /*a610*/  MUFU.TANH R34, R34 ;  /* 0x0000002200227308 */ /* 0x000fe20000002400 */
[----:B------:R-:W-:-:S02]  /*a620*/  ISETP.GT.AND P1, PT, R36, 0x9, PT ;  /* 0x000000092400780c */ /* 0x000fc40003f24270 */
[----:B------:R-:W-:Y:S02]  /*a630*/  FMNMX.FTZ R0, R46, R87, !PT ;  /* 0x000000572e007209 */ /* 0x000fe40007810000 */
[----:B------:R-:W-:Y:S02]  /*a640*/  ISETP.GT.AND P2, PT, R36, 0x10, PT ;  /* 0x000000102400780c */ /* 0x000fe40003f44270 */
[----:B--2---:R-:W-:Y:S02]  /*a650*/  FSEL R61, R20, -INF , P1 ;  /* 0xff800000143d7808 */ /* 0x004fe40000800000 */
[----:B------:R-:W-:Y:S02]  /*a660*/  FSEL R65, R24, -INF , P2 ;  /* 0xff80000018417808 */ /* 0x000fe40001000000 */
[C---:B------:R-:W-:Y:S02]  /*a670*/  ISETP.GT.AND P1, PT, R36.reuse, 0x18, PT ;  /* 0x000000182400780c */ /* 0x040fe40003f24270 */
[----:B------:R-:W-:-:S04]  /*a680*/  ISETP.GT.AND P2, PT, R36, 0x19, PT ;  /* 0x000000192400780c */ /* 0x000fc80003f44270 */
[----:B------:R-:W-:Y:S02]  /*a690*/  FSEL R91, R28, -INF , P2 ;  /* 0xff8000001c5b7808 */ /* 0x000fe40001000000 */
[----:B0-----:R-:W-:Y:S02]  /*a6a0*/  FMNMX.FTZ R89, R38, R89, !PT ;  /* 0x0000005926597209 */ /* 0x001fe40007810000 */
[----:B------:R0:W-:Y:S01]  /*a6b0*/  MUFU.TANH R38, R57 ;  /* 0x0000003900267308 */ /* 0x0001e20000002400 */
[----:B------:R-:W-:Y:S02]  /*a6c0*/  ISETP.GT.AND P2, PT, R36, 0x21, PT ;  /* 0x000000212400780c */ /* 0x000fe40003f44270 */
[----:B------:R-:W2:Y:S02]  /*a6d0*/  SHFL.BFLY PT, R176, R89, 0x1, 0x1f ;  /* 0x0c201f0059b07f89 */ /* 0x000ea400000e0000 */
[----:B------:R-:W-:Y:S02]  /*a6e0*/  FSEL R93, R30, -INF , P2 ;  /* 0xff8000001e5d7808 */ /* 0x000fe40001000000 */
[----:B------:R-:W-:-:S02]  /*a6f0*/  ISETP.GT.AND P2, PT, R36, 0x29, PT ;  /* 0x000000292400780c */ /* 0x000fc40003f44270 */
[----:B0-----:R-:W-:Y:S02]  /*a700*/  FSEL R57, R15, -INF , P3 ;  /* 0xff8000000f397808 */ /* 0x001fe40001800000 */
[----:B------:R-:W-:Y:S02]  /*a710*/  ISETP.GT.AND P3, PT, R36, 0x11, PT ;  /* 0x000000112400780c */ /* 0x000fe40003f64270 */
[----:B------:R-:W-:Y:S02]  /*a720*/  FMNMX.FTZ R0, R57, R0, !PT ;  /* 0x0000000039007209 */ /* 0x000fe40007810000 */
[----:B------:R-:W-:Y:S02]  /*a730*/  FSEL R69, R25, -INF , P3 ;  /* 0xff80000019457808 */ /* 0x000fe40001800000 */
[----:B------:R-:W-:Y:S02]  /*a740*/  FMNMX.FTZ R0, R61, R0, !PT ;  /* 0x000000003d007209 */ /* 0x000fe40007810000 */
[----:B-1----:R-:W-:-:S02]  /*a750*/  FSEL R95, R95, -INF , P2 ;  /* 0xff8000005f5f7808 */ /* 0x002fc40001000000 */
[----:B------:R-:W-:Y:S02]  /*a760*/  FMNMX.FTZ R20, R65, R0, !PT ;  /* 0x0000000041147209 */ /* 0x000fe40007810000 */
[----:B------:R-:W-:Y:S02]  /*a770*/  ISETP.GT.AND P2, PT, R36, 0x31, PT ;  /* 0x000000312400780c */ /* 0x000fe40003f44270 */
[----:B------:R-:W-:Y:S02]  /*a780*/  FMNMX.FTZ R20, R69, R20, !PT ;  /* 0x0000001445147209 */ /* 0x000fe40007810000 */
[----:B--2---:R-:W-:Y:S02]  /*a790*/  FMNMX.FTZ R176, R89, R176, !PT ;  /* 0x000000b059b07209 */ /* 0x004fe40007810000 */
[----:B------:R-:W-:Y:S02]  /*a7a0*/  FSEL R89, R26, -INF , P1 ;  /* 0xff8000001a597808 */ /* 0x000fe40000800000 */
[C---:B------:R-:W-:Y:S01]  /*a7b0*/  FSETP.NEU.FTZ.AND P4, PT, R176.reuse, -INF , PT ;  /* 0xff800000b000780b */ /* 0x040fe20003f9d000 */
[----:B------:R-:W-:Y:S01]  /*a7c0*/  FMUL.FTZ R3, R176, R12 ;  /* 0x0000000cb0037220 */ /* 0x000fe20000410000 */
[----:B------:R-:W-:-:S02]  /*a7d0*/  ISETP.GT.AND P1, PT, R36, 0x20, PT ;  /* 0x000000202400780c */ /* 0x000fc40003f24270 */
[----:B------:R-:W-:Y:S02]  /*a7e0*/  FMNMX.FTZ R20, R89, R20, !PT ;  /* 0x0000001459147209 */ /* 0x000fe40007810000 */
[----:B------:R-:W-:Y:S02]  /*a7f0*/  FSEL R0, R3, RZ, P4 ;  /* 0x000000ff03007208 */ /* 0x000fe40002000000 */
[----:B------:R-:W-:Y:S02]  /*a800*/  FMNMX.FTZ R20, R91, R20, !PT ;  /* 0x000000145b147209 */ /* 0x000fe40007810000 */
[----:B------:R-:W-:Y:S01]  /*a810*/  FSEL R97, R49, -INF , P2 ;  /* 0xff80000031617808 */ /* 0x000fe20001000000 */
[-CC-:B------:R-:W-:Y:S01]  /*a820*/  FFMA.FTZ R153, R85, R12.reuse, -R0.reuse ;  /* 0x0000000c55997223 */ /* 0x180fe20000010800 */
[----:B------:R-:W-:Y:S01]  /*a830*/  FSEL R85, R32, -INF , P1 ;  /* 0xff80000020557808 */ /* 0x000fe20000800000 */
[-CC-:B------:R-:W-:Y:S01]  /*a840*/  FFMA.FTZ R24, R83, R12.reuse, -R0.reuse ;  /* 0x0000000c53187223 */ /* 0x180fe20000010800 */
[----:B------:R-:W-:Y:S01]  /*a850*/  ISETP.GT.AND P1, PT, R36, 0x28, PT ;  /* 0x000000282400780c */ /* 0x000fe20003f24270 */
[--C-:B------:R-:W-:Y:S01]  /*a860*/  FFMA.FTZ R155, R81, R12, -R0.reuse ;  /* 0x0000000c519b7223 */ /* 0x100fe20000010800 */
[----:B------:R-:W-:Y:S01]  /*a870*/  FMNMX.FTZ R20, R85, R20, !PT ;  /* 0x0000001455147209 */ /* 0x000fe20007810000 */
[-CC-:B------:R-:W-:Y:S01]  /*a880*/  FFMA.FTZ R26, R79, R12.reuse, -R0.reuse ;  /* 0x0000000c4f1a7223 */ /* 0x180fe20000010800 */
[----:B------:R-:W-:Y:S01]  /*a890*/  FSEL R83, R44, -INF , P1 ;  /* 0xff8000002c537808 */ /* 0x000fe20000800000 */
[--C-:B------:R-:W-:Y:S01]  /*a8a0*/  FFMA.FTZ R169, R77, R12, -R0.reuse ;  /* 0x0000000c4da97223 */ /* 0x100fe20000010800 */
[----:B------:R-:W-:Y:S01]  /*a8b0*/  FMNMX.FTZ R20, R93, R20, !PT ;  /* 0x000000145d147209 */ /* 0x000fe20007810000 */
[-CC-:B------:R-:W-:Y:S01]  /*a8c0*/  FFMA.FTZ R30, R37, R12.reuse, -R0.reuse ;  /* 0x0000000c251e7223 */ /* 0x180fe20000010800 */
[----:B------:R-:W-:Y:S01]  /*a8d0*/  ISETP.GT.AND P1, PT, R36, 0x30, PT ;  /* 0x000000302400780c */ /* 0x000fe20003f24270 */
[--C-:B------:R-:W-:Y:S01]  /*a8e0*/  FFMA.FTZ R165, R27, R12, -R0.reuse ;  /* 0x0000000c1ba57223 */ /* 0x100fe20000010800 */
[----:B------:R-:W-:Y:S01]  /*a8f0*/  FMNMX.FTZ R20, R83, R20, !PT ;  /* 0x0000001453147209 */ /* 0x000fe20007810000 */
[----:B------:R-:W-:Y:S01]  /*a900*/  MUFU.EX2 R153, R153 ;  /* 0x0000009900997308 */ /* 0x000fe20000000800 */
[----:B------:R-:W-:Y:S01]  /*a910*/  FSEL R81, R48, -INF , P1 ;  /* 0xff80000030517808 */ /* 0x000fe20000800000 */
[--C-:B------:R-:W-:Y:S01]  /*a920*/  FFMA.FTZ R28, R75, R12, -R0.reuse ;  /* 0x0000000c4b1c7223 */ /* 0x100fe20000010800 */
[----:B------:R-:W-:Y:S01]  /*a930*/  FMNMX.FTZ R20, R95, R20, !PT ;  /* 0x000000145f147209 */ /* 0x000fe20007810000 */
[-CC-:B------:R-:W-:Y:S01]  /*a940*/  FFMA.FTZ R171, R73, R12.reuse, -R0.reuse ;  /* 0x0000000c49ab7223 */ /* 0x180fe20000010800 */
[C---:B------:R-:W-:Y:S01]  /*a950*/  ISETP.GT.AND P1, PT, R36.reuse, 0x38, PT ;  /* 0x000000382400780c */ /* 0x040fe20003f24270 */
[--C-:B------:R-:W-:Y:S01]  /*a960*/  FFMA.FTZ R32, R29, R12, -R0.reuse ;  /* 0x0000000c1d207223 */ /* 0x100fe20000010800 */
[----:B------:R-:W-:Y:S01]  /*a970*/  FMNMX.FTZ R20, R81, R20, !PT ;  /* 0x0000001451147209 */ /* 0x000fe20007810000 */
[----:B------:R-:W0:Y:S01]  /*a980*/  MUFU.EX2 R24, R24 ;  /* 0x0000001800187308 */ /* 0x000e220000000800 */
[----:B------:R-:W-:Y:S01]  /*a990*/  ISETP.GT.AND P2, PT, R36, 0x39, PT ;  /* 0x000000392400780c */ /* 0x000fe20003f44270 */
[-CC-:B------:R-:W-:Y:S01]  /*a9a0*/  FFMA.FTZ R167, R31, R12.reuse, -R0.reuse ;  /* 0x0000000c1fa77223 */ /* 0x180fe20000010800 */
[----:B------:R-:W-:Y:S01]  /*a9b0*/  FSEL R79, R52, -INF , P1 ;  /* 0xff800000344f7808 */ /* 0x000fe20000800000 */
[--C-:B------:R-:W-:Y:S01]  /*a9c0*/  FFMA.FTZ R161, R35, R12, -R0.reuse ;  /* 0x0000000c23a17223 */ /* 0x100fe20000010800 */
[----:B------:R-:W-:Y:S01]  /*a9d0*/  FMNMX.FTZ R20, R97, R20, !PT ;  /* 0x0000001461147209 */ /* 0x000fe20007810000 */
[-CC-:B------:R-:W-:Y:S01]  /*a9e0*/  FFMA.FTZ R163, R41, R12.reuse, -R0.reuse ;  /* 0x0000000c29a37223 */ /* 0x180fe20000010800 */
[C---:B------:R-:W-:Y:S01]  /*a9f0*/  ISETP.GT.AND P1, PT, R36.reuse, 0x40, PT ;  /* 0x000000402400780c */ /* 0x040fe20003f24270 */
[----:B------:R-:W1:Y:S01]  /*aa00*/  MUFU.EX2 R155, R155 ;  /* 0x0000009b009b7308 */ /* 0x000e620000000800 */
[----:B------:R-:W-:Y:S01]  /*aa10*/  FSEL R99, R53, -INF , P2 ;  /* 0xff80000035637808 */ /* 0x000fe20001000000 */
[--C-:B------:R-:W-:Y:S01]  /*aa20*/  FFMA.FTZ R44, R43, R12, -R0.reuse ;  /* 0x0000000c2b2c7223 */ /* 0x100fe20000010800 */
[----:B------:R-:W-:Y:S01]  /*aa30*/  FMNMX.FTZ R20, R79, R20, !PT ;  /* 0x000000144f147209 */ /* 0x000fe20007810000 */
[-CC-:B------:R-:W-:Y:S01]  /*aa40*/  FFMA.FTZ R157, R47, R12.reuse, -R0.reuse ;  /* 0x0000000c2f9d7223 */ /* 0x180fe20000010800 */
[----:B------:R-:W-:Y:S01]  /*aa50*/  ISETP.GT.AND P2, PT, R36, 0x41, PT ;  /* 0x000000412400780c */ /* 0x000fe20003f44270 */
[----:B------:R-:W-:Y:S01]  /*aa60*/  FFMA.FTZ R159, R55, R12, -R0 ;  /* 0x0000000c379f7223 */ /* 0x000fe20000010800 */
[----:B------:R-:W-:Y:S01]  /*aa70*/  FSEL R101, R56, -INF , P1 ;  /* 0xff80000038657808 */ /* 0x000fe20000800000 */
[----:B------:R-:W2:Y:S01]  /*aa80*/  MUFU.EX2 R26, R26 ;  /* 0x0000001a001a7308 */ /* 0x000ea20000000800 */
[----:B------:R-:W-:Y:S01]  /*aa90*/  FMNMX.FTZ R20, R99, R20, !PT ;  /* 0x0000001463147209 */ /* 0x000fe20007810000 */
[----:B0-----:R-:W-:Y:S01]  /*aaa0*/  FADD.FTZ R52, R153, R24 ;  /* 0x0000001899347221 */ /* 0x001fe20000010000 */
[----:B------:R-:W-:Y:S01]  /*aab0*/  ISETP.GT.AND P1, PT, R36, 0x48, PT ;  /* 0x000000482400780c */ /* 0x000fe20003f24270 */
[-CC-:B------:R-:W-:Y:S01]  /*aac0*/  FFMA.FTZ R173, R59, R12.reuse, -R0.reuse ;  /* 0x0000000c3bad7223 */ /* 0x180fe20000010800 */
[----:B------:R-:W-:Y:S01]  /*aad0*/  FSEL R77, R38, -INF , P2 ;  /* 0xff800000264d7808 */ /* 0x000fe20001000000 */
[--C-:B------:R-:W-:Y:S01]  /*aae0*/  FFMA.FTZ R38, R63, R12, -R0.reuse ;  /* 0x0000000c3f267223 */ /* 0x100fe20000010800 */
[----:B------:R-:W-:Y:S01]  /*aaf0*/  FMNMX.FTZ R20, R101, R20, !PT ;  /* 0x0000001465147209 */ /* 0x000fe20007810000 */
[----:B------:R-:W0:Y:S01]  /*ab00*/  MUFU.EX2 R169, R169 ;  /* 0x000000a900a97308 */ /* 0x000e220000000800 */
[----:B------:R-:W-:Y:S01]  /*ab10*/  ISETP.GT.AND P2, PT, R36, 0x49, PT ;  /* 0x000000492400780c */ /* 0x000fe20003f44270 */
[----:B------:R-:W-:Y:S01]  /*ab20*/  FFMA.FTZ R175, R71, R12, -R0 ;  /* 0x0000000c47af7223 */ /* 0x000fe20000010800 */
[----:B------:R-:W-:-:S02]  /*ab30*/  FSEL R3, R60, -INF , P1 ;  /* 0xff8000003c037808 */ /* 0x000fc40000800000 */
[----:B------:R-:W-:Y:S02]  /*ab40*/  FMNMX.FTZ R20, R77, R20, !PT ;  /* 0x000000144d147209 */ /* 0x000fe40007810000 */
[----:B------:R-:W-:Y:S01]  /*ab50*/  ISETP.GT.AND P1, PT, R36, 0x50, PT ;  /* 0x000000502400780c */ /* 0x000fe20003f24270 */
[----:B------:R-:W3:Y:S01]  /*ab60*/  MUFU.EX2 R28, R28 ;  /* 0x0000001c001c7308 */ /* 0x000ee20000000800 */
[----:B------:R-:W-:Y:S01]  /*ab70*/  FSEL R25, R40, -INF , P2 ;  /* 0xff80000028197808 */ /* 0x000fe20001000000 */
[----:B------:R-:W-:Y:S01]  /*ab80*/  FFMA.FTZ R40, R39, R12, -R0 ;  /* 0x0000000c27287223 */ /* 0x000fe20000010800 */
[----:B------:R-:W-:Y:S02]  /*ab90*/  FMNMX.FTZ R20, R3, R20, !PT ;  /* 0x0000001403147209 */ /* 0x000fe40007810000 */
[----:B------:R-:W-:Y:S02]  /*aba0*/  ISETP.GT.AND P2, PT, R36, 0x51, PT ;  /* 0x000000512400780c */ /* 0x000fe40003f44270 */
[----:B------:R-:W-:Y:S01]  /*abb0*/  FSEL R15, R64, -INF , P1 ;  /* 0xff800000400f7808 */ /* 0x000fe20000800000 */
[----:B------:R-:W-:Y:S01]  /*abc0*/  MUFU.EX2 R171, R171 ;  /* 0x000000ab00ab7308 */ /* 0x000fe20000000800 */
[----:B------:R-:W-:-:S02]  /*abd0*/  FMNMX.FTZ R20, R25, R20, !PT ;  /* 0x0000001419147209 */ /* 0x000fc40007810000 */
[----:B------:R-:W-:Y:S02]  /*abe0*/  ISETP.GT.AND P1, PT, R36, 0x58, PT ;  /* 0x000000582400780c */ /* 0x000fe40003f24270 */
[----:B------:R-:W-:Y:S01]  /*abf0*/  FSEL R49, R42, -INF , P2 ;  /* 0xff8000002a317808 */ /* 0x000fe20001000000 */
[--C-:B------:R-:W-:Y:S01]  /*ac00*/  FFMA.FTZ R42, R67, R12, -R0.reuse ;  /* 0x0000000c432a7223 */ /* 0x100fe20000010800 */
[----:B------:R-:W-:Y:S01]  /*ac10*/  FMNMX.FTZ R20, R15, R20, !PT ;  /* 0x000000140f147209 */ /* 0x000fe20007810000 */
[----:B------:R-:W-:Y:S01]  /*ac20*/  MUFU.EX2 R30, R30 ;  /* 0x0000001e001e7308 */ /* 0x000fe20000000800 */
[----:B------:R-:W-:Y:S01]  /*ac30*/  ISETP.GT.AND P2, PT, R36, 0x59, PT ;  /* 0x000000592400780c */ /* 0x000fe20003f44270 */
[----:B------:R-:W-:Y:S01]  /*ac40*/  FFMA.FTZ R36, R33, R12, -R0 ;  /* 0x0000000c21247223 */ /* 0x000fe20000010800 */
[----:B------:R-:W-:Y:S02]  /*ac50*/  FSEL R37, R68, -INF , P1 ;  /* 0xff80000044257808 */ /* 0x000fe40000800000 */
[----:B------:R-:W-:-:S02]  /*ac60*/  FMNMX.FTZ R20, R49, R20, !PT ;  /* 0x0000001431147209 */ /* 0x000fc40007810000 */
[----:B------:R-:W-:Y:S01]  /*ac70*/  FSEL R53, R34, -INF , P2 ;  /* 0xff80000022357808 */ /* 0x000fe20001000000 */
[----:B------:R-:W-:Y:S01]  /*ac80*/  MUFU.EX2 R165, R165 ;  /* 0x000000a500a57308 */ /* 0x000fe20000000800 */
[----:B------:R-:W-:Y:S01]  /*ac90*/  FMNMX.FTZ R20, R37, R20, !PT ;  /* 0x0000001425147209 */ /* 0x000fe20007810000 */
[-CC-:B------:R-:W-:Y:S01]  /*aca0*/  FFMA.FTZ R34, R51, R12.reuse, -R0.reuse ;  /* 0x0000000c33227223 */ /* 0x180fe20000010800 */
[----:B------:R-:W-:Y:S01]  /*acb0*/  F2FP.F16.F32.PACK_AB R153, R24, R153 ;  /* 0x000000991899723e */ /* 0x000fe200000000ff */
[----:B------:R-:W-:Y:S01]  /*acc0*/  FFMA.FTZ R0, R45, R12, -R0 ;  /* 0x0000000c2d007223 */ /* 0x000fe20000010800 */
[----:B------:R-:W-:-:S03]  /*acd0*/  FMNMX.FTZ R20, R53, R20, !PT ;  /* 0x0000001435147209 */ /* 0x000fc60007810000 */
[----:B------:R-:W-:Y:S02]  /*ace0*/  MUFU.EX2 R32, R32 ;  /* 0x0000002000207308 */ /* 0x000fe40000000800 */
[----:B------:R-:W4:Y:S06]  /*acf0*/  SHFL.BFLY PT, R27, R20, 0x2, 0x1f ;  /* 0x0c401f00141b7f89 */ /* 0x000f2c00000e0000 */
        /* <DEDUP_REMOVED lines=13> */
[----:B------:R-:W-:Y:S01]  /*add0*/  FSEL R48, R27, RZ, P1 ;  /* 0x000000ff1b307208 */ /* 0x000fe20000800000 */
[----:B-1----:R-:W-:Y:S01]  /*ade0*/  FADD.FTZ R27, R155, R52 ;  /* 0x000000349b1b7221 */ /* 0x002fe20000010000 */
[----:B--2---:R-:W-:-:S03]  /*adf0*/  F2FP.F16.F32.PACK_AB R155, R26, R155 ;  /* 0x0000009b1a9b723e */ /* 0x004fc600000000ff */
        /* <DEDUP_REMOVED lines=10> */
[----:B------:R-:W-:Y:S01]  /*aea0*/  FADD.FTZ R52, R26, R27 ;  /* 0x0000001b1a347221 */ /* 0x000fe20000010000 */
[-CC-:B------:R-:W-:Y:S01]  /*aeb0*/  FFMA.FTZ R93, R93, R12.reuse, -R48.reuse ;  /* 0x0000000c5d5d7223 */ /* 0x180fe20000010830 */
[----:B------:R-:W-:Y:S01]  /*aec0*/  IADD3 R27, R13, 0x22840, RZ ;  /* 0x000228400d1b7810 */ /* 0x000fe20007ffe0ff */
[-C--:B------:R-:W-:Y:S01]  /*aed0*/  FFMA.FTZ R83, R83, R12.reuse, -R48 ;  /* 0x0000000c53537223 */ /* 0x080fe20000010830 */
[----:B------:R-:W1:Y:S01]  /*aee0*/  MUFU.EX2 R87, R87 ;  /* 0x0000005700577308 */ /* 0x000e620000000800 */
[----:B0-----:R-:W-:Y:S01]  /*aef0*/  FADD.FTZ R31, R169, R52 ;  /* 0x00000034a91f7221 */ /* 0x001fe20000010000 */
[----:B-----5:R-:W-:Y:S01]  /*af00*/  PRMT R27, R74, 0x654, R27 ;  /* 0x000006544a1b7816 */ /* 0x020fe2000000001b */
[-CC-:B------:R-:W-:Y:S01]  /*af10*/  FFMA.FTZ R95, R95, R12.reuse, -R48.reuse ;  /* 0x0000000c5f5f7223 */ /* 0x180fe20000010830 */
[-CC-:B------:R-:W-:Y:S01]  /*af20*/  FFMA.FTZ R81, R81, R12.reuse, -R48.reuse ;  /* 0x0000000c51517223 */ /* 0x180fe20000010830 */
[----:B---3--:R-:W-:Y:S01]  /*af30*/  FADD.FTZ R52, R28, R31 ;  /* 0x0000001f1c347221 */ /* 0x008fe20000010000 */
[----:B------:R0:W-:Y:S01]  /*af40*/  SYNCS.ARRIVE.TRANS64.RED.A1T0 RZ, [R27+URZ], RZ ;  /* 0x000000ff1bff79a7 */ /* 0x0001e2000810043f */
        /* <DEDUP_REMOVED lines=10> */
[----:B-1----:R-:W-:Y:S01]  /*aff0*/  FADD.FTZ R50, R46, R87 ;  /* 0x000000572e327221 */ /* 0x002fe20000010000 */
[-CC-:B------:R-:W-:Y:S01]  /*b000*/  FFMA.FTZ R49, R49, R12.reuse, -R48.reuse ;  /* 0x0000000c31317223 */ /* 0x180fe20000010830 */
[-CC-:B------:R-:W-:Y:S01]  /*b010*/  FFMA.FTZ R37, R37, R12.reuse, -R48.reuse ;  /* 0x0000000c25257223 */ /* 0x180fe20000010830 */
[----:B------:R-:W-:Y:S01]  /*b020*/  FFMA.FTZ R48, R53, R12, -R48 ;  /* 0x0000000c35307223 */ /* 0x000fe20000010830 */
[----:B------:R-:W-:-:S02]  /*b030*/  F2FP.F16.F32.PACK_AB R169, R28, R169 ;  /* 0x000000a91ca9723e */ /* 0x000fc400000000ff */
[----:B------:R-:W-:Y:S01]  /*b040*/  F2FP.F16.F32.PACK_AB R152, R87, R46 ;  /* 0x0000002e5798723e */ /* 0x000fe200000000ff */
[----:B------:R-:W1:Y:S01]  /*b050*/  MUFU.EX2 R65, R65 ;  /* 0x0000004100417308 */ /* 0x000e620000000800 */
[----:B--2---:R-:W-:-:S07]  /*b060*/  FADD.FTZ R29, R57, R50 ;  /* 0x00000032391d7221 */ /* 0x004fce0000010000 */
[----:B------:R-:W2:Y:S01]  /*b070*/  MUFU.EX2 R168, R69 ;  /* 0x0000004500a87308 */ /* 0x000ea20000000800 */
[C---:B---3--:R-:W-:Y:S01]  /*b080*/  FADD.FTZ R50, R154.reuse, R29 ;  /* 0x0000001d9a327221 */ /* 0x048fe20000010000 */
[----:B------:R-:W-:-:S06]  /*b090*/  F2FP.F16.F32.PACK_AB R154, R154, R57 ;  /* 0x000000399a9a723e */ /* 0x000fcc00000000ff */
[----:B------:R-:W0:Y:S01]  /*b0a0*/  MUFU.EX2 R89, R89 ;  /* 0x0000005900597308 */ /* 0x000e220000000800 */
[----:B-1----:R-:W-:-:S07]  /*b0b0*/  FADD.FTZ R29, R65, R50 ;  /* 0x00000032411d7221 */ /* 0x002fce0000010000 */
[----:B------:R-:W1:Y:S01]  /*b0c0*/  MUFU.EX2 R170, R91 ;  /* 0x0000005b00aa7308 */ /* 0x000e620000000800 */
[----:B--2---:R-:W-:Y:S01]  /*b0d0*/  FADD.FTZ R50, R168, R29 ;  /* 0x0000001da8327221 */ /* 0x004fe20000010000 */
[----:B------:R-:W-:Y:S01]  /*b0e0*/  FADD.FTZ R29, R171, R52 ;  /* 0x00000034ab1d7221 */ /* 0x000fe20000010000 */
[----:B------:R-:W-:Y:S02]  /*b0f0*/  F2FP.F16.F32.PACK_AB R171, R30, R171 ;  /* 0x000000ab1eab723e */ /* 0x000fe400000000ff */
[----:B------:R-:W-:Y:S01]  /*b100*/  F2FP.F16.F32.PACK_AB R168, R168, R65 ;  /* 0x00000041a8a8723e */ /* 0x000fe200000000ff */
[----:B------:R-:W-:Y:S02]  /*b110*/  FADD.FTZ R52, R30, R29 ;  /* 0x0000001d1e347221 */ /* 0x000fe40000010000 */
[----:B------:R-:W2:Y:S01]  /*b120*/  MUFU.EX2 R85, R85 ;  /* 0x0000005500557308 */ /* 0x000ea20000000800 */
[----:B0-----:R-:W-:Y:S01]  /*b130*/  FADD.FTZ R27, R89, R50 ;  /* 0x00000032591b7221 */ /* 0x001fe20000010000 */
[----:B------:R-:W-:Y:S01]  /*b140*/  FADD.FTZ R29, R165, R52 ;  /* 0x00000034a51d7221 */ /* 0x000fe20000010000 */
[----:B------:R-:W-:-:S03]  /*b150*/  F2FP.F16.F32.PACK_AB R165, R32, R165 ;  /* 0x000000a520a5723e */ /* 0x000fc600000000ff */
[----:B------:R-:W-:Y:S02]  /*b160*/  FADD.FTZ R52, R32, R29 ;  /* 0x0000001d20347221 */ /* 0x000fe40000010000 */
[----:B------:R-:W0:Y:S01]  /*b170*/  MUFU.EX2 R164, R93 ;  /* 0x0000005d00a47308 */ /* 0x000e220000000800 */
[----:B-1----:R-:W-:Y:S01]  /*b180*/  FADD.FTZ R50, R170, R27 ;  /* 0x0000001baa327221 */ /* 0x002fe20000010000 */
[----:B------:R-:W-:Y:S01]  /*b190*/  FADD.FTZ R29, R167, R52 ;  /* 0x00000034a71d7221 */ /* 0x000fe20000010000 */
[----:B------:R-:W-:Y:S02]  /*b1a0*/  F2FP.F16.F32.PACK_AB R167, R36, R167 ;  /* 0x000000a724a7723e */ /* 0x000fe400000000ff */
[----:B------:R-:W-:-:S03]  /*b1b0*/  F2FP.F16.F32.PACK_AB R170, R170, R89 ;  /* 0x00000059aaaa723e */ /* 0x000fc600000000ff */
[----:B------:R-:W1:Y:S01]  /*b1c0*/  MUFU.EX2 R83, R83 ;  /* 0x0000005300537308 */ /* 0x000e620000000800 */
[----:B--2---:R-:W-:-:S07]  /*b1d0*/  FADD.FTZ R27, R85, R50 ;  /* 0x00000032551b7221 */ /* 0x004fce0000010000 */
[----:B------:R-:W2:Y:S01]  /*b1e0*/  MUFU.EX2 R166, R95 ;  /* 0x0000005f00a67308 */ /* 0x000ea20000000800 */
[C---:B0-----:R-:W-:Y:S01]  /*b1f0*/  FADD.FTZ R50, R164.reuse, R27 ;  /* 0x0000001ba4327221 */ /* 0x041fe20000010000 */
[----:B------:R-:W-:-:S06]  /*b200*/  F2FP.F16.F32.PACK_AB R164, R164, R85 ;  /* 0x00000055a4a4723e */ /* 0x000fcc00000000ff */
[----:B------:R-:W0:Y:S01]  /*b210*/  MUFU.EX2 R81, R81 ;  /* 0x0000005100517308 */ /* 0x000e220000000800 */
[----:B-1----:R-:W-:Y:S01]  /*b220*/  FADD.FTZ R27, R83, R50 ;  /* 0x00000032531b7221 */ /* 0x002fe20000010000 */
[----:B------:R-:W-:-:S06]  /*b230*/  FADD.FTZ R50, R36, R29 ;  /* 0x0000001d24327221 */ /* 0x000fcc0000010000 */
[----:B------:R-:W1:Y:S01]  /*b240*/  MUFU.EX2 R160, R97 ;  /* 0x0000006100a07308 */ /* 0x000e620000000800 */
[----:B--2---:R-:W-:Y:S01]  /*b250*/  FADD.FTZ R24, R166, R27 ;  /* 0x0000001ba6187221 */ /* 0x004fe20000010000 */
[----:B------:R-:W-:Y:S01]  /*b260*/  FADD.FTZ R27, R161, R50 ;  /* 0x00000032a11b7221 */ /* 0x000fe20000010000 */
[----:B------:R-:W-:Y:S02]  /*b270*/  F2FP.F16.F32.PACK_AB R161, R40, R161 ;  /* 0x000000a128a1723e */ /* 0x000fe400000000ff */
[----:B------:R-:W-:Y:S01]  /*b280*/  F2FP.F16.F32.PACK_AB R166, R166, R83 ;  /* 0x00000053a6a6723e */ /* 0x000fe200000000ff */
[----:B------:R-:W-:Y:S02]  /*b290*/  FADD.FTZ R26, R40, R27 ;  /* 0x0000001b281a7221 */ /* 0x000fe40000010000 */
[----:B------:R-:W2:Y:S02]  /*b2a0*/  MUFU.EX2 R79, R79 ;  /* 0x0000004f004f7308 */ /* 0x000ea40000000800 */
[----:B------:R-:W-:Y:S01]  /*b2b0*/  FADD.FTZ R27, R163, R26 ;  /* 0x0000001aa31b7221 */ /* 0x000fe20000010000 */
[----:B------:R-:W-:-:S03]  /*b2c0*/  F2FP.F16.F32.PACK_AB R163, R44, R163 ;  /* 0x000000a32ca3723e */ /* 0x000fc600000000ff */
[----:B------:R-:W-:Y:S02]  /*b2d0*/  FADD.FTZ R26, R44, R27 ;  /* 0x0000001b2c1a7221 */ /* 0x000fe40000010000 */
[----:B------:R-:W3:Y:S02]  /*b2e0*/  MUFU.EX2 R162, R99 ;  /* 0x0000006300a27308 */ /* 0x000ee40000000800 */
[----:B------:R-:W-:Y:S01]  /*b2f0*/  FADD.FTZ R27, R157, R26 ;  /* 0x0000001a9d1b7221 */ /* 0x000fe20000010000 */
[----:B------:R-:W-:-:S03]  /*b300*/  F2FP.F16.F32.PACK_AB R157, R34, R157 ;  /* 0x0000009d229d723e */ /* 0x000fc600000000ff */
[----:B------:R-:W-:Y:S02]  /*b310*/  FADD.FTZ R26, R34, R27 ;  /* 0x0000001b221a7221 */ /* 0x000fe40000010000 */
[----:B------:R-:W4:Y:S08]  /*b320*/  MUFU.EX2 R101, R101 ;  /* 0x0000006500657308 */ /* 0x000f300000000800 */
[----:B------:R0:W-:Y:S08]  /*b330*/  MUFU.EX2 R158, R25 ;  /* 0x00000019009e7308 */ /* 0x0001f00000000800 */
[----:B------:R-:W5:Y:S01]  /*b340*/  MUFU.EX2 R156, R77 ;  /* 0x0000004d009c7308 */ /* 0x000f620000000800 */
[----:B0-----:R-:W-:-:S04]  /*b350*/  FADD.FTZ R25, R81, R24 ;  /* 0x0000001851197221 */ /* 0x001fc80000010000 */
[C---:B-1----:R-:W-:Y:S01]  /*b360*/  FADD.FTZ R24, R160.reuse, R25 ;  /* 0x00000019a0187221 */ /* 0x042fe20000010000 */
[----:B------:R-:W-:Y:S02]  /*b370*/  F2FP.F16.F32.PACK_AB R160, R160, R81 ;  /* 0x00000051a0a0723e */ /* 0x000fe400000000ff */
[----:B------:R-:W0:Y:S01]  /*b380*/  MUFU.EX2 R159, R159 ;  /* 0x0000009f009f7308 */ /* 0x000e220000000800 */
[----:B--2---:R-:W-:-:S04]  /*b390*/  FADD.FTZ R25, R79, R24 ;  /* 0x000000184f197221 */ /* 0x004fc80000010000 */
[C---:B---3--:R-:W-:Y:S01]  /*b3a0*/  FADD.FTZ R24, R162.reuse, R25 ;  /* 0x00000019a2187221 */ /* 0x048fe20000010000 */
[----:B------:R-:W-:Y:S02]  /*b3b0*/  F2FP.F16.F32.PACK_AB R162, R162, R79 ;  /* 0x0000004fa2a2723e */ /* 0x000fe400000000ff */
[----:B------:R-:W1:Y:S01]  /*b3c0*/  MUFU.EX2 R3, R3 ;  /* 0x0000000300037308 */ /* 0x000e620000000800 */
[----:B----4-:R-:W-:-:S04]  /*b3d0*/  FADD.FTZ R25, R101, R24 ;  /* 0x0000001865197221 */ /* 0x010fc80000010000 */
[C---:B-----5:R-:W-:Y:S01]  /*b3e0*/  FADD.FTZ R24, R156.reuse, R25 ;  /* 0x000000199c187221 */ /* 0x060fe20000010000 */
[----:B------:R-:W-:Y:S02]  /*b3f0*/  F2FP.F16.F32.PACK_AB R156, R156, R101 ;  /* 0x000000659c9c723e */ /* 0x000fe400000000ff */
        /* <DEDUP_REMOVED lines=22> */
[----:B--2---:R-:W-:-:S04]  /*b560*/  FADD.FTZ R3, R37, R26 ;  /* 0x0000001a25037221 */ /* 0x004fc80000010000 */
[C---:B0-----:R-:W-:Y:S01]  /*b570*/  FADD.FTZ R3, R48.reuse, R3 ;  /* 0x0000000330037221 */ /* 0x041fe20000010000 */
[----:B------:R-:W-:Y:S01]  /*b580*/  F2FP.F16.F32.PACK_AB R174, R48, R37 ;  /* 0x0000002530ae723e */ /* 0x000fe200000000ff */
[C---:B-1----:R-:W-:Y:S01]  /*b590*/  FADD.FTZ R0, R24.reuse, R15 ;  /* 0x0000000f18007221 */ /* 0x042fe20000010000 */
[----:B------:R-:W-:Y:S01]  /*b5a0*/  F2FP.F16.F32.PACK_AB R175, R24, R175 ;  /* 0x000000af18af723e */ /* 0x000fe200000000ff */
[----:B------:R-:W-:Y:S06]  /*b5b0*/  @!P0 BRA `(.L_x_14456) ;  /* 0x0000000000048947 */ /* 0x000fec0003800000 */
[----:B------:R-:W-:Y:S01]  /*b5c0*/  BPT.TRAP 0x1 ;  /* 0x000000040000795c */ /* 0x000fe20000300000 */
.L_x_14456:
[----:B------:R0:W1:Y:S01]  /*b5d0*/  SYNCS.PHASECHK.TRANS64.TRYWAIT P1, [R13+URZ+0x22850], R72 ;  /* 0x022850480d0075a7 */ /* 0x000062000802017f */
[----:B------:R-:W-:Y:S05]  /*b5e0*/  @!P0 BRA `(.L_x_14457) ;  /* 0x0000000000048947 */ /* 0x000fea0003800000 */
[----:B------:R-:W-:Y:S01]  /*b5f0*/  BPT.TRAP 0x1 ;  /* 0x000000040000795c */ /* 0x000fe20000300000 */
.L_x_14457:
[----:B------:R-:W-:Y:S04]  /*b600*/  BSSY B0, `(.L_x_14458) ;  /* 0x0000004000007945 */ /* 0x000fe80003800000 */
[----:B-1----:R-:W-:Y:S05]  /*b610*/  @P1 BRA `(.L_x_14459) ;  /* 0x0000000000081947 */ /* 0x002fea0003800000 */
[----:B------:R-:W1:Y:S02]  /*b620*/  SYNCS.PHASECHK.TRANS64.TRYWAIT P1, [R13+URZ+0x22850], R72 ;  /* 0x022850480d0075a7 */ /* 0x000e64000802017f */
[----:B-1----:R-:W-:Y:S05]  /*b630*/  @!P1 BRA `(.L_x_14460) ;  /* 0x0000011000d09947 */ /* 0x002fea0003800000 */
.L_x_14459:
[----:B------:R-:W-:Y:S05]  /*b640*/  BSYNC B0 ;  /* 0x0000000000007941 */ /* 0x000fea0003800000 */
.L_x_14458:
[----:B------:R-:W-:Y:S05]  /*b650*/  WARPSYNC.ALL ;  /* 0x0000000000007948 */ /* 0x000fea0003800000 */
[----:B------:R-:W-:Y:S01]  /*b660*/  VIADD R15, R19, 0x400 ;  /* 0x00000400130f7836 */ /* 0x000fe20000000000 */
[----:B------:R2:W-:Y:S01]  /*b670*/  BAR.SYNC.DEFER_BLOCKING R14, 0x100 ;  /* 0x0004000e0000751d */ /* 0x0005e20000010000 */
[----:B------:R-:W-:Y:S02]  /*b680*/  IMAD.MOV.U32 R25, RZ, RZ, 0x40000040 ;  /* 0x40000040ff197424 */ /* 0x000fe400078e00ff */
[----:B------:R-:W-:Y:S01]  /*b690*/  IMAD.MOV.U32 R27, RZ, RZ, 0x40000040 ;  /* 0x40000040ff1b7424 */ /* 0x000fe200078e00ff */
[----:B------:R-:W-:Y:S01]  /*b6a0*/  SHF.R.U32.HI R15, RZ, 0x4, R15 ;  /* 0x00000004ff0f7819 */ /* 0x000fe2000001160f */
[----:B------:R-:W-:Y:S01]  /*b6b0*/  IMAD.MOV.U32 R29, RZ, RZ, 0x40000040 ;  /* 0x40000040ff1d7424 */ /* 0x000fe200078e00ff */
[----:B------:R-:W-:Y:S01]  /*b6c0*/  R2UR UR7, R25 ;  /* 0x00000000190772ca */ /* 0x000fe200000e0000 */
[----:B------:R-:W-:Y:S01]  /*b6d0*/  IMAD.MOV.U32 R31, RZ, RZ, 0x40000040 ;  /* 0x40000040ff1f7424 */ /* 0x000fe200078e00ff */
[----:B------:R-:W-:-:S02]  /*b6e0*/  LOP3.LUT R15, R15, 0x3fff, RZ, 0xc0, !PT ;  /* 0x00003fff0f0f7812 */ /* 0x000fc400078ec0ff */
[----:B------:R-:W-:Y:S02]  /*b6f0*/  R2UR UR11, R27 ;  /* 0x000000001b0b72ca */ /* 0x000fe400000e0000 */
[----:B------:R-:W-:Y:S02]  /*b700*/  LOP3.LUT R227, R15, 0x3000000, RZ, 0xfc, !PT ;  /* 0x030000000fe37812 */ /* 0x000fe400078efcff */
[----:B------:R-:W-:Y:S02]  /*b710*/  R2UR UR15, R29 ;  /* 0x000000001d0f72ca */ /* 0x000fe400000e0000 */
[----:B------:R-:W-:Y:S01]  /*b720*/  R2UR UR19, R27 ;  /* 0x000000001b1372ca */ /* 0x000fe200000e0000 */
[----:B------:R-:W-:Y:S01]  /*b730*/  IMAD R24, R22, 0xc00, R227 ;  /* 0x00000c0016187824 */ /* 0x000fe200078e02e3 */
[----:B------:R-:W-:Y:S02]  /*b740*/  R2UR UR23, R31 ;  /* 0x000000001f1772ca */ /* 0x000fe400000e0000 */
[----:B------:R-:W-:Y:S01]  /*b750*/  R2UR UR27, R25 ;  /* 0x00000000191b72ca */ /* 0x000fe200000e0000 */
[C---:B------:R-:W-:Y:S01]  /*b760*/  VIADD R26, R24.reuse, 0x80 ;  /* 0x00000080181a7836 */ /* 0x040fe20000000000 */
[C---:B------:R-:W-:Y:S01]  /*b770*/  R2UR UR6, R24.reuse ;  /* 0x00000000180672ca */ /* 0x040fe200000e0000 */
[----:B------:R-:W-:-:S02]  /*b780*/  VIADD R28, R24, 0x100 ;  /* 0x00000100181c7836 */ /* 0x000fc40000000000 */
[----:B------:R-:W-:Y:S01]  /*b790*/  VIADD R30, R24, 0x200 ;  /* 0x00000200181e7836 */ /* 0x000fe20000000000 */
[----:B------:R-:W-:Y:S02]  /*b7a0*/  R2UR UR10, R26 ;  /* 0x000000001a0a72ca */ /* 0x000fe400000e0000 */
[C---:B------:R-:W-:Y:S01]  /*b7b0*/  IADD3 R26, R24.reuse, 0x180, RZ ;  /* 0x00000180181a7810 */ /* 0x040fe20007ffe0ff */
[----:B------:R-:W-:Y:S01]  /*b7c0*/  VIADD R24, R24, 0x280 ;  /* 0x0000028018187836 */ /* 0x000fe20000000000 */
[----:B------:R-:W-:Y:S02]  /*b7d0*/  R2UR UR14, R28 ;  /* 0x000000001c0e72ca */ /* 0x000fe400000e0000 */
[----:B------:R-:W-:Y:S02]  /*b7e0*/  R2UR UR18, R26 ;  /* 0x000000001a1272ca */ /* 0x000fe400000e0000 */
[----:B------:R-:W-:Y:S02]  /*b7f0*/  R2UR UR22, R30 ;  /* 0x000000001e1672ca */ /* 0x000fe400000e0000 */
[----:B------:R-:W-:-:S02]  /*b800*/  R2UR UR26, R24 ;  /* 0x00000000181a72ca */ /* 0x000fc400000e0000 */
        /* <DEDUP_REMOVED lines=25> */
.L_x_14461:
[----:B------:R-:W-:Y:S01]  /*b9a0*/  ISETP.NE.AND P1, PT, R223, 0x1, PT ;  /* 0x00000001df00780c */ /* 0x000fe20003f25270 */
[----:B------:R-:W0:Y:S01]  /*b9b0*/  S2R R152, SR_CgaCtaId ;  /* 0x0000000000987919 */ /* 0x000e220000008800 */
[----:B------:R-:W-:Y:S01]  /*b9c0*/  IMAD.MOV.U32 R15, RZ, RZ, R229 ;  /* 0x000000ffff0f7224 */ /* 0x000fe200078e00e5 */
[----:B------:R-:W-:Y:S01]  /*b9d0*/  IADD3 R13, R13, 0x22860, RZ ;  /* 0x000228600d0d7810 */ /* 0x000fe20007ffe0ff */
[----:B------:R-:W-:Y:S01]  /*b9e0*/  ULDC UR36, c[0x0][0x9d8] ;  /* 0x0002760000247ab9 */ /* 0x000fe20000000800 */
[----:B------:R-:W-:-:S08]  /*b9f0*/  ULDC UR37, c[0x0][0x9d8] ;  /* 0x0002760000257ab9 */ /* 0x000fd00000000800 */
[----:B------:R-:W1:Y:S08]  /*ba00*/  @P1 LDC R14, c[0x0][0x44c] ;  /* 0x00011300ff0e1b82 */ /* 0x000e700000000800 */
[----:B------:R-:W2:Y:S01]  /*ba10*/  @P1 LDC R153, c[0x0][0x450] ;  /* 0x00011400ff991b82 */ /* 0x000ea20000000800 */
[----:B0-----:R-:W-:Y:S01]  /*ba20*/  PRMT R13, R152, 0x654, R13 ;  /* 0x00000654980d7816 */ /* 0x001fe2000000000d */
[----:B-1----:R-:W-:-:S03]  /*ba30*/  @P1 IMAD.HI.U32 R14, R229, R14, RZ ;  /* 0x0000000ee50e1227 */ /* 0x002fc600078e00ff */
[----:B------:R0:W-:Y:S02]  /*ba40*/  SYNCS.ARRIVE.TRANS64.RED.A1T0 RZ, [R13+URZ], RZ ;  /* 0x000000ff0dff79a7 */ /* 0x0001e4000810043f */
[----:B--2---:R-:W-:Y:S01]  /*ba50*/  @P1 SHF.R.U32.HI R15, RZ, R153, R14 ;  /* 0x00000099ff0f1219 */ /* 0x004fe2000001160e */
[----:B0-----:R-:W-:-:S03]  /*ba60*/  VIADD R13, R177, 0xfffffffe ;  /* 0xfffffffeb10d7836 */ /* 0x001fc60000000000 */
[----:B------:R-:W-:-:S05]  /*ba70*/  IADD3 R14, R15, R222, -R220 ;  /* 0x000000de0f0e7210 */ /* 0x000fca0007ffe8dc */
[----:B------:R-:W-:-:S05]  /*ba80*/  IMAD.HI R14, R14, 0x2aaaaaab, RZ ;  /* 0x2aaaaaab0e0e7827 */ /* 0x000fca00078e02ff */
[----:B------:R-:W-:-:S04]  /*ba90*/  SHF.R.U32.HI R15, RZ, 0x1f, R14 ;  /* 0x0000001fff0f7819 */ /* 0x000fc8000001160e */
[----:B------:R-:W-:-:S04]  /*baa0*/  LEA.HI.SX32 R15, R14, R15, 0x1c ;  /* 0x0000000f0e0f7211 */ /* 0x000fc800078fe2ff */
[----:B------:R-:W-:-:S04]  /*bab0*/  VIMNMX R221, RZ, R15, !PT ;  /* 0x0000000fffdd7248 */ /* 0x000fc80007fe0100 */
[----:B------:R-:W-:-:S13]  /*bac0*/  ISETP.GE.AND P1, PT, R13, R221, PT ;  /* 0x000000dd0d00720c */ /* 0x000fda0003f26270 */
[----:B------:R-:W-:Y:S05]  /*bad0*/  @!P1 BRA `(.L_x_14462) ;  /* 0x0000002c00209947 */ /* 0x000fea0003800000 */
[----:B------:R-:W-:Y:S02]  /*bae0*/  IMAD.MOV.U32 R215, RZ, RZ, R176 ;  /* 0x000000ffffd77224 */ /* 0x000fe400078e00b0 */
[----:B------:R-:W-:-:S07]  /*baf0*/  IMAD.MOV.U32 R214, RZ, RZ, R20 ;  /* 0x000000ffffd67224 */ /* 0x000fce00078e0014 */
.L_x_14474:
[----:B------:R-:W-:Y:S01]  /*bb00*/  VIADD R22, R22, 0x1 ;  /* 0x0000000116167836 */ /* 0x000fe20000000000 */
[----:B------:R-:W-:Y:S05]  /*bb10*/  YIELD ;  /* 0x0000000000007946 */ /* 0x000fea0003800000 */
[----:B------:R-:W-:-:S04]  /*bb20*/  ISETP.NE.AND P1, PT, R22, 0x2, PT ;  /* 0x000000021600780c */ /* 0x000fc80003f25270 */
[----:B------:R-:W-:Y:S02]  /*bb30*/  SEL R15, RZ, 0x1, P1 ;  /* 0x00000001ff0f7807 */ /* 0x000fe40000800000 */
[----:B------:R-:W-:Y:S02]  /*bb40*/  SEL R22, R22, RZ, P1 ;  /* 0x000000ff16167207 */ /* 0x000fe40000800000 */
[----:B------:R-:W-:Y:S01]  /*bb50*/  LOP3.LUT R202, R202, R15, RZ, 0x3c, !PT ;  /* 0x0000000fcaca7212 */ /* 0x000fe200078e3cff */
[----:B0-----:R-:W-:Y:S06]  /*bb60*/  @!P0 BRA `(.L_x_14463) ;  /* 0x0000000000048947 */ /* 0x001fec0003800000 */
[----:B------:R-:W-:Y:S01]  /*bb70*/  BPT.TRAP 0x1 ;  /* 0x000000040000795c */ /* 0x000fe20000300000 */
.L_x_14463:
[----:B------:R-:W-:Y:S01]  /*bb80*/  IMAD R14, R22, 0x8, R19 ;  /* 0x00000008160e7824 */ /* 0x000fe200078e0213 */
[----:B------:R-:W-:-:S04]  /*bb90*/  SHF.L.U32 R15, R202, 0x1f, RZ ;  /* 0x0000001fca0f7819 */ /* 0x000fc800000006ff */
[----:B------:R0:W1:Y:S01]  /*bba0*/  SYNCS.PHASECHK.TRANS64.TRYWAIT P1, [R14+URZ+0x22830], R15 ;  /* 0x0228300f0e0075a7 */ /* 0x000062000802017f */
[----:B------:R-:W-:Y:S05]  /*bbb0*/  @!P0 BRA `(.L_x_14464) ;  /* 0x0000000000048947 */ /* 0x000fea0003800000 */
[----:B------:R-:W-:Y:S01]  /*bbc0*/  BPT.TRAP 0x1 ;  /* 0x000000040000795c */ /* 0x000fe20000300000 */
.L_x_14464:
[----:B------:R-:W-:Y:S01]  /*bbd0*/  IMAD R154, R22, 0x300, R228 ;  /* 0x00000300169a7824 */ /* 0x000fe200078e02e4 */
[----:B------:R-:W-:Y:S01]  /*bbe0*/  MOV R155, 0x40000040 ;  /* 0x40000040009b7802 */ /* 0x000fe20000000f00 */
[----:B-1----:R-:W-:Y:S06]  /*bbf0*/  @P1 BRA `(.L_x_14465) ;  /* 0x0000000000081947 */ /* 0x002fec0003800000 */
[----:B------:R-:W1:Y:S02]  /*bc00*/  SYNCS.PHASECHK.TRANS64.TRYWAIT P1, [R14+URZ+0x22830], R15 ;  /* 0x0228300f0e0075a7 */ /* 0x000e64000802017f */
[----:B-1----:R-:W-:Y:S05]  /*bc10*/  @!P1 BRA `(.L_x_14466) ;  /* 0x0000010c006c9947 */ /* 0x002fea0003800000 */
.L_x_14465:
        /* <DEDUP_REMOVED lines=11> */
[----:B------:R-:W-:Y:S01]  /*bcd0*/  R2UR UR10, R152 ;  /* 0x00000000980a72ca */ /* 0x000fe200000e0000 */
[----:B------:R-:W2:Y:S01]  /*bce0*/  S2R R12, SR_TID.X ;  /* 0x00000000000c7919 */ /* 0x000ea20000002100 */
[----:B------:R-:W-:-:S02]  /*bcf0*/  R2UR UR11, R153 ;  /* 0x00000000990b72ca */ /* 0x000fc400000e0000 */
[----:B------:R-:W-:Y:S02]  /*bd00*/  R2UR UR18, R154 ;  /* 0x000000009a1272ca */ /* 0x000fe400000e0000 */
[----:B------:R-:W-:Y:S02]  /*bd10*/  R2UR UR19, R155 ;  /* 0x000000009b1372ca */ /* 0x000fe400000e0000 */
[----:B------:R-:W-:Y:S01]  /*bd20*/  WARPGROUP.ARRIVE ;  /* 0x00000000000079c5 */ /* 0x000fe20000000000 */
[----:B------:R-:W-:Y:S02]  /*bd30*/  R2UR UR8, R10 ;  /* 0x000000000a0872ca */ /* 0x000fe400000e0000 */
[----:B------:R-:W-:Y:S02]  /*bd40*/  R2UR UR9, R11 ;  /* 0x000000000b0972ca */ /* 0x000fe400000e0000 */
[----:B------:R-:W-:Y:S01]  /*bd50*/  R2UR UR14, R20 ;  /* 0x00000000140e72ca */ /* 0x000fe200000e0000 */
[----:B------:R-:W-:Y:S01]  /*bd60*/  HGMMA.64x96x16.F32 R152, gdesc[UR4], RZ, !UPT, gsb0 ;  /* 0x01600000049879f0 */ /* 0x000fe2000c0008ff */
        /* <DEDUP_REMOVED lines=20> */
.L_x_14467:
[----:B------:R-:W3:Y:S01]  /*beb0*/  LDL R12, [R1+0x28] ;  /* 0x00002800010c7983 */ /* 0x000ee20000100800 */
[----:B------:R-:W-:-:S03]  /*bec0*/  ISETP.NE.AND P1, PT, R223, 0x1, PT ;  /* 0x00000001df00780c */ /* 0x000fc60003f25270 */
[----:B------:R-:W4:Y:S10]  /*bed0*/  LDL R218, [R1+0x2c] ;  /* 0x00002c0001da7983 */ /* 0x000f340000100800 */
[----:B------:R-:W5:Y:S08]  /*bee0*/  @P1 LDC R216, c[0x0][0x44c] ;  /* 0x00011300ffd81b82 */ /* 0x000f700000000800 */
        /* <DEDUP_REMOVED lines=19> */
[----:B------:R-:W-:-:S03]  /*c020*/  FMUL.FTZ R186, R186, UR37 ;  /* 0x00000025baba7c20 */ /* 0x000fc60008410000 */
[----:B------:R-:W-:Y:S01]  /*c030*/  MUFU.TANH R180, R180 ;  /* 0x000000b400b47308 */ /* 0x000fe20000002400 */
[----:B------:R-:W-:Y:S01]  /*c040*/  FMUL.FTZ R187, R187, UR37 ;  /* 0x00000025bbbb7c20 */ /* 0x000fe20008410000 */
[----:B------:R-:W-:-:S06]  /*c050*/  FMUL.FTZ R190, R190, UR37 ;  /* 0x00000025bebe7c20 */ /* 0x000fcc0008410000 */
[----:B------:R-:W-:Y:S01]  /*c060*/  MUFU.TANH R181, R181 ;  /* 0x000000b500b57308 */ /* 0x000fe20000002400 */
[----:B------:R-:W-:Y:S01]  /*c070*/  FMUL.FTZ R191, R191, UR37 ;  /* 0x00000025bfbf7c20 */ /* 0x000fe20008410000 */
[----:B------:R-:W-:Y:S01]  /*c080*/  FMUL.FTZ R194, R194, UR37 ;  /* 0x00000025c2c27c20 */ /* 0x000fe20008410000 */
[----:B------:R-:W-:Y:S01]  /*c090*/  FMUL.FTZ R195, R195, UR37 ;  /* 0x00000025c3c37c20 */ /* 0x000fe20008410000 */
[----:B------:R-:W-:Y:S01]  /*c0a0*/  FMUL.FTZ R198, R198, UR37 ;  /* 0x00000025c6c67c20 */ /* 0x000fe20008410000 */
[----:B------:R-:W-:Y:S01]  /*c0b0*/  FMUL.FTZ R199, R199, UR37 ;  /* 0x00000025c7c77c20 */ /* 0x000fe20008410000 */
[----:B---3--:R-:W-:-:S04]  /*c0c0*/  IMAD.IADD R12, R12, 0x1, R229 ;  /* 0x000000010c0c7824 */ /* 0x008fc800078e02e5 */
[----:B-----5:R-:W-:-:S05]  /*c0d0*/  @P1 IMAD.HI.U32 R216, R12, R216, RZ ;  /* 0x000000d80cd81227 */ /* 0x020fca00078e00ff */
[----:B0-----:R-:W-:Y:S01]  /*c0e0*/  @P1 SHF.R.U32.HI R12, RZ, R20, R216 ;  /* 0x00000014ff0c1219 */ /* 0x001fe200000116d8 */
        /* <DEDUP_REMOVED lines=14> */
[----:B------:R-:W-:-:S02]  /*c1d0*/  FMUL.FTZ R176, R177, UR37 ;  /* 0x00000025b1b07c20 */ /* 0x000fc40008410000 */
[----:B------:R-:W0:Y:S04]  /*c1e0*/  SHFL.IDX PT, R177, R12, RZ, 0x1c1f ;  /* 0x001c1fff0cb17589 */ /* 0x000e2800000e0000 */
[----:B------:R3:W5:Y:S02]  /*c1f0*/  SHFL.IDX PT, R217, R12, 0x1, 0x1c1f ;  /* 0x003c1f000cd97f89 */ /* 0x00076400000e0000 */
[----:B---3--:R-:W-:Y:S01]  /*c200*/  FMUL.FTZ R12, R184, UR37 ;  /* 0x00000025b80c7c20 */ /* 0x008fe20008410000 */
[----:B------:R-:W-:-:S04]  /*c210*/  IMAD.MOV.U32 R184, RZ, RZ, -0x60 ;  /* 0xffffffa0ffb87424 */ /* 0x000fc800078e00ff */
[----:B------:R-:W-:Y:S01]  /*c220*/  IMAD R184, R13, R184, 0x1 ;  /* 0x000000010db87424 */ /* 0x000fe200078e02b8 */
[----:B------:R-:W3:Y:S03]  /*c230*/  MUFU.TANH R20, R20 ;  /* 0x0000001400147308 */ /* 0x000ee60000002400 */
[----:B----4-:R-:W-:-:S05]  /*c240*/  IMAD R216, R218, -0x2, R184 ;  /* 0xfffffffedad87824 */ /* 0x010fca00078e02b8 */
[----:B------:R4:W-:Y:S02]  /*c250*/  MUFU.TANH R184, R185 ;  /* 0x000000b900b87308 */ /* 0x0009e40000002400 */
[----:B----4-:R-:W-:Y:S01]  /*c260*/  IADD3 R185, -R220, R216, R222 ;  /* 0x000000d8dcb97210 */ /* 0x010fe20007ffe1de */
[----:B------:R-:W-:-:S05]  /*c270*/  FMUL.FTZ R216, R188, UR37 ;  /* 0x00000025bcd87c20 */ /* 0x000fca0008410000 */
[----:B------:R-:W4:Y:S01]  /*c280*/  MUFU.TANH R157, R157 ;  /* 0x0000009d009d7308 */ /* 0x000f220000002400 */
[----:B0-----:R-:W-:-:S07]  /*c290*/  IMAD.IADD R188, R185, 0x1, R177 ;  /* 0x00000001b9bc7824 */ /* 0x001fce00078e02b1 */
[----:B------:R-:W0:Y:S01]  /*c2a0*/  MUFU.TANH R153, R153 ;  /* 0x0000009900997308 */ /* 0x000e220000002400 */
[----:B------:R-:W-:-:S04]  /*c2b0*/  ISETP.GT.AND P3, PT, R188, RZ, PT ;  /* 0x000000ffbc00720c */ /* 0x000fc80003f64270 */
[----:B---3--:R-:W-:-:S03]  /*c2c0*/  FSEL R177, R20, -INF , P3 ;  /* 0xff80000014b17808 */ /* 0x008fc60001800000 */
[----:B------:R-:W3:Y:S01]  /*c2d0*/  MUFU.TANH R20, R155 ;  /* 0x0000009b00147308 */ /* 0x000ee20000002400 */
[----:B-----5:R-:W-:Y:S01]  /*c2e0*/  IMAD.IADD R217, R185, 0x1, R217 ;  /* 0x00000001b9d97824 */ /* 0x020fe200078e02d9 */
[----:B------:R-:W-:-:S06]  /*c2f0*/  ISETP.GT.AND P3, PT, R188, 0x10, PT ;  /* 0x00000010bc00780c */ /* 0x000fcc0003f64270 */
[----:B------:R-:W5:Y:S01]  /*c300*/  MUFU.TANH R155, R158 ;  /* 0x0000009e009b7308 */ /* 0x000f620000002400 */
[----:B------:R-:W-:Y:S02]  /*c310*/  ISETP.GT.AND P6, PT, R217, RZ, PT ;  /* 0x000000ffd900720c */ /* 0x000fe40003fc4270 */
[----:B----4-:R-:W-:Y:S02]  /*c320*/  FSEL R185, R157, -INF , P3 ;  /* 0xff8000009db97808 */ /* 0x010fe40001800000 */
[----:B0-----:R-:W-:-:S03]  /*c330*/  FSEL R153, R153, -INF , P6 ;  /* 0xff80000099997808 */ /* 0x001fc60003000000 */
[----:B------:R-:W0:Y:S01]  /*c340*/  MUFU.TANH R157, R159 ;  /* 0x0000009f009d7308 */ /* 0x000e220000002400 */
[----:B------:R-:W-:-:S07]  /*c350*/  ISETP.GT.AND P6, PT, R217, 0x1, PT ;  /* 0x00000001d900780c */ /* 0x000fce0003fc4270 */
[----:B------:R-:W4:Y:S01]  /*c360*/  MUFU.TANH R165, R165 ;  /* 0x000000a500a57308 */ /* 0x000f220000002400 */
[----:B---3--:R-:W-:Y:S02]  /*c370*/  FSEL R20, R20, -INF , P6 ;  /* 0xff80000014147808 */ /* 0x008fe40003000000 */
[----:B------:R-:W-:-:S05]  /*c380*/  ISETP.GT.AND P6, PT, R217, 0x8, PT ;  /* 0x00000008d900780c */ /* 0x000fca0003fc4270 */
[----:B------:R-:W3:Y:S01]  /*c390*/  MUFU.TANH R158, R162 ;  /* 0x000000a2009e7308 */ /* 0x000ee20000002400 */
[----:B-----5:R-:W-:-:S07]  /*c3a0*/  FSEL R155, R155, -INF , P6 ;  /* 0xff8000009b9b7808 */ /* 0x020fce0003000000 */
[----:B------:R-:W5:Y:S01]  /*c3b0*/  MUFU.TANH R173, R173 ;  /* 0x000000ad00ad7308 */ /* 0x000f620000002400 */
[----:B------:R-:W-:Y:S02]  /*c3c0*/  ISETP.GT.AND P6, PT, R217, 0x9, PT ;  /* 0x00000009d900780c */ /* 0x000fe40003fc4270 */
[----:B------:R-:W-:-:S05]  /*c3d0*/  ISETP.GT.AND P3, PT, R188, 0x20, PT ;  /* 0x00000020bc00780c */ /* 0x000fca0003f64270 */
[----:B------:R-:W1:Y:S01]  /*c3e0*/  MUFU.TANH R159, R163 ;  /* 0x000000a3009f7308 */ /* 0x000e620000002400 */
[----:B0-----:R-:W-:-:S07]  /*c3f0*/  FSEL R157, R157, -INF , P6 ;  /* 0xff8000009d9d7808 */ /* 0x001fce0003000000 */
[----:B------:R-:W0:Y:S01]  /*c400*/  MUFU.TANH R12, R12 ;  /* 0x0000000c000c7308 */ /* 0x000e220000002400 */
[----:B----4-:R-:W-:Y:S02]  /*c410*/  FSEL R165, R165, -INF , P3 ;  /* 0xff800000a5a57808 */ /* 0x010fe40001800000 */
[----:B------:R-:W-:-:S05]  /*c420*/  ISETP.GT.AND P6, PT, R217, 0x10, PT ;  /* 0x00000010d900780c */ /* 0x000fca0003fc4270 */
[----:B------:R-:W4:Y:S01]  /*c430*/  MUFU.TANH R162, R166 ;  /* 0x000000a600a27308 */ /* 0x000f220000002400 */
[----:B------:R-:W-:Y:S02]  /*c440*/  ISETP.GT.AND P3, PT, R188, 0x30, PT ;  /* 0x00000030bc00780c */ /* 0x000fe40003f64270 */
[----:B---3--:R-:W-:Y:S02]  /*c450*/  FSEL R158, R158, -INF , P6 ;  /* 0xff8000009e9e7808 */ /* 0x008fe40003000000 */
[----:B-----5:R-:W-:-:S03]  /*c460*/  FSEL R173, R173, -INF , P3 ;  /* 0xff800000adad7808 */ /* 0x020fc60001800000 */
[----:B------:R-:W3:Y:S01]  /*c470*/  MUFU.TANH R163, R167 ;  /* 0x000000a700a37308 */ /* 0x000ee20000002400 */
[----:B------:R-:W-:Y:S02]  /*c480*/  ISETP.GT.AND P6, PT, R217, 0x11, PT ;  /* 0x00000011d900780c */ /* 0x000fe40003fc4270 */
[----:B------:R-:W-:Y:S02]  /*c490*/  ISETP.GT.AND P3, PT, R188, 0x40, PT ;  /* 0x00000040bc00780c */ /* 0x000fe40003f64270 */
[----:B-1----:R-:W-:-:S03]  /*c4a0*/  FSEL R159, R159, -INF , P6 ;  /* 0xff8000009f9f7808 */ /* 0x002fc60003000000 */
[----:B------:R-:W1:Y:S01]  /*c4b0*/  MUFU.TANH R166, R170 ;  /* 0x000000aa00a67308 */ /* 0x000e620000002400 */
[----:B0-----:R-:W-:Y:S02]  /*c4c0*/  FSEL R219, R12, -INF , P3 ;  /* 0xff8000000cdb7808 */ /* 0x001fe40001800000 */
[----:B------:R-:W-:Y:S02]  /*c4d0*/  ISETP.GT.AND P6, PT, R217, 0x18, PT ;  /* 0x00000018d900780c */ /* 0x000fe40003fc4270 */
[----:B------:R-:W-:-:S03]  /*c4e0*/  FMNMX.FTZ R12, R153, R215, !PT ;  /* 0x000000d7990c7209 */ /* 0x000fc60007810000 */
[----:B------:R-:W0:Y:S01]  /*c4f0*/  MUFU.TANH R167, R171 ;  /* 0x000000ab00a77308 */ /* 0x000e220000002400 */
[----:B----4-:R-:W-:Y:S02]  /*c500*/  FSEL R162, R162, -INF , P6 ;  /* 0xff800000a2a27808 */ /* 0x010fe40003000000 */
[----:B------:R-:W-:Y:S02]  /*c510*/  ISETP.GT.AND P6, PT, R217, 0x19, PT ;  /* 0x00000019d900780c */ /* 0x000fe40003fc4270 */
[----:B------:R-:W-:-:S03]  /*c520*/  FMNMX.FTZ R12, R20, R12, !PT ;  /* 0x0000000c140c7209 */ /* 0x000fc60007810000 */
[----:B------:R-:W4:Y:S01]  /*c530*/  MUFU.TANH R170, R174 ;  /* 0x000000ae00aa7308 */ /* 0x000f220000002400 */
[----:B---3--:R-:W-:Y:S02]  /*c540*/  FSEL R163, R163, -INF , P6 ;  /* 0xff800000a3a37808 */ /* 0x008fe40003000000 */
[----:B------:R-:W-:Y:S02]  /*c550*/  FMNMX.FTZ R12, R155, R12, !PT ;  /* 0x0000000c9b0c7209 */ /* 0x000fe40007810000 */
[----:B------:R-:W-:Y:S02]  /*c560*/  ISETP.GT.AND P6, PT, R217, 0x20, PT ;  /* 0x00000020d900780c */ /* 0x000fe40003fc4270 */
[----:B------:R-:W-:Y:S01]  /*c570*/  FMNMX.FTZ R12, R157, R12, !PT ;  /* 0x0000000c9d0c7209 */ /* 0x000fe20007810000 */
[----:B------:R-:W3:Y:S01]  /*c580*/  MUFU.TANH R171, R175 ;  /* 0x000000af00ab7308 */ /* 0x000ee20000002400 */
[----:B-1----:R-:W-:Y:S02]  /*c590*/  FSEL R166, R166, -INF , P6 ;  /* 0xff800000a6a67808 */ /* 0x002fe40003000000 */
[----:B------:R-:W-:-:S02]  /*c5a0*/  ISETP.GT.AND P6, PT, R217, 0x21, PT ;  /* 0x00000021d900780c */ /* 0x000fc40003fc4270 */
[----:B------:R-:W-:-:S03]  /*c5b0*/  FMNMX.FTZ R12, R158, R12, !PT ;  /* 0x0000000c9e0c7209 */ /* 0x000fc60007810000 */
[----:B------:R-:W1:Y:S01]  /*c5c0*/  MUFU.TANH R174, R178 ;  /* 0x000000b200ae7308 */ /* 0x000e620000002400 */
[----:B0-----:R-:W-:Y:S02]  /*c5d0*/  FSEL R167, R167, -INF , P6 ;  /* 0xff800000a7a77808 */ /* 0x001fe40003000000 */
[----:B------:R-:W-:Y:S02]  /*c5e0*/  ISETP.GT.AND P6, PT, R217, 0x28, PT ;  /* 0x00000028d900780c */ /* 0x000fe40003fc4270 */
[----:B------:R-:W-:-:S03]  /*c5f0*/  FMNMX.FTZ R12, R159, R12, !PT ;  /* 0x0000000c9f0c7209 */ /* 0x000fc60007810000 */
[----:B------:R-:W0:Y:S01]  /*c600*/  MUFU.TANH R152, R152 ;  /* 0x0000009800987308 */ /* 0x000e220000002400 */
[----:B----4-:R-:W-:-:S07]  /*c610*/  FSEL R170, R170, -INF , P6 ;  /* 0xff800000aaaa7808 */ /* 0x010fce0003000000 */
[----:B------:R-:W4:Y:S01]  /*c620*/  MUFU.TANH R154, R154 ;  /* 0x0000009a009a7308 */ /* 0x000f220000002400 */
[----:B------:R-:W-:Y:S02]  /*c630*/  ISETP.GT.AND P6, PT, R217, 0x29, PT ;  /* 0x00000029d900780c */ /* 0x000fe40003fc4270 */
[----:B------:R-:W-:-:S05]  /*c640*/  FMNMX.FTZ R12, R162, R12, !PT ;  /* 0x0000000ca20c7209 */ /* 0x000fca0007810000 */
[----:B------:R-:W5:Y:S01]  /*c650*/  MUFU.TANH R175, R179 ;  /* 0x000000b300af7308 */ /* 0x000f620000002400 */
[----:B---3--:R-:W-:-:S07]  /*c660*/  FSEL R171, R171, -INF , P6 ;  /* 0xff800000abab7808 */ /* 0x008fce0003000000 */
[----:B------:R-:W3:Y:S01]  /*c670*/  MUFU.TANH R156, R156 ;  /* 0x0000009c009c7308 */ /* 0x000ee20000002400 */
[----:B------:R-:W-:-:S07]  /*c680*/  FMNMX.FTZ R12, R163, R12, !PT ;  /* 0x0000000ca30c7209 */ /* 0x000fce0007810000 */
[----:B------:R-:W2:Y:S01]  /*c690*/  MUFU.TANH R160, R160 ;  /* 0x000000a000a07308 */ /* 0x000ea20000002400 */
[----:B------:R-:W-:-:S07]  /*c6a0*/  ISETP.GT.AND P6, PT, R217, 0x30, PT ;  /* 0x00000030d900780c */ /* 0x000fce0003fc4270 */
[----:B------:R-:W2:Y:S01]  /*c6b0*/  MUFU.TANH R161, R161 ;  /* 0x000000a100a17308 */ /* 0x000ea20000002400 */
[C---:B------:R-:W-:Y:S02]  /*c6c0*/  ISETP.GT.AND P2, PT, R188.reuse, 0x1, PT ;  /* 0x00000001bc00780c */ /* 0x040fe40003f44270 */
[----:B------:R-:W-:-:S05]  /*c6d0*/  ISETP.GT.AND P1, PT, R188, 0x8, PT ;  /* 0x00000008bc00780c */ /* 0x000fca0003f24270 */
[----:B------:R-:W2:Y:S01]  /*c6e0*/  MUFU.TANH R178, R182 ;  /* 0x000000b600b27308 */ /* 0x000ea20000002400 */
[----:B------:R-:W-:-:S07]  /*c6f0*/  FMNMX.FTZ R12, R166, R12, !PT ;  /* 0x0000000ca60c7209 */ /* 0x000fce0007810000 */
[----:B------:R-:W2:Y:S01]  /*c700*/  MUFU.TANH R164, R164 ;  /* 0x000000a400a47308 */ /* 0x000ea20000002400 */
[----:B-1----:R-:W-:-:S07]  /*c710*/  FSEL R174, R174, -INF , P6 ;  /* 0xff800000aeae7808 */ /* 0x002fce0003000000 */
[----:B------:R-:W1:Y:S01]  /*c720*/  MUFU.TANH R168, R168 ;  /* 0x000000a800a87308 */ /* 0x000e620000002400 */
[----:B0-----:R-:W-:-:S07]  /*c730*/  FSEL R152, R152, -INF , P2 ;  /* 0xff80000098987808 */ /* 0x001fce0001000000 */
[----:B------:R-:W0:Y:S01]  /*c740*/  MUFU.TANH R169, R169 ;  /* 0x000000a900a97308 */ /* 0x000e220000002400 */
[----:B----4-:R-:W-:Y:S02]  /*c750*/  FSEL R154, R154, -INF , P1 ;  /* 0xff8000009a9a7808 */ /* 0x010fe40000800000 */
[----:B------:R-:W-:-:S05]  /*c760*/  ISETP.GT.AND P6, PT, R217, 0x31, PT ;  /* 0x00000031d900780c */ /* 0x000fca0003fc4270 */
[----:B------:R-:W4:Y:S01]  /*c770*/  MUFU.TANH R179, R183 ;  /* 0x000000b700b37308 */ /* 0x000f220000002400 */
[C---:B------:R-:W-:Y:S02]  /*c780*/  ISETP.GT.AND P4, PT, R188.reuse, 0x9, PT ;  /* 0x00000009bc00780c */ /* 0x040fe40003f84270 */
[C---:B------:R-:W-:Y:S02]  /*c790*/  ISETP.GT.AND P2, PT, R188.reuse, 0x11, PT ;  /* 0x00000011bc00780c */ /* 0x040fe40003f44270 */
[----:B------:R-:W-:-:S03]  /*c7a0*/  ISETP.GT.AND P1, PT, R188, 0x18, PT ;  /* 0x00000018bc00780c */ /* 0x000fc60003f24270 */
[----:B------:R-:W4:Y:S01]  /*c7b0*/  MUFU.TANH R172, R172 ;  /* 0x000000ac00ac7308 */ /* 0x000f220000002400 */
[----:B------:R-:W-:-:S07]  /*c7c0*/  FMNMX.FTZ R12, R167, R12, !PT ;  /* 0x0000000ca70c7209 */ /* 0x000fce0007810000 */
[----:B------:R-:W4:Y:S01]  /*c7d0*/  MUFU.TANH R176, R176 ;  /* 0x000000b000b07308 */ /* 0x000f220000002400 */
[----:B-----5:R-:W-:Y:S02]  /*c7e0*/  FSEL R175, R175, -INF , P6 ;  /* 0xff800000afaf7808 */ /* 0x020fe40003000000 */
[----:B---3--:R-:W-:Y:S02]  /*c7f0*/  FSEL R156, R156, -INF , P4 ;  /* 0xff8000009c9c7808 */ /* 0x008fe40002000000 */
[----:B--2---:R-:W-:-:S03]  /*c800*/  FSEL R160, R160, -INF , P2 ;  /* 0xff800000a0a07808 */ /* 0x004fc60001000000 */
[----:B------:R-:W2:Y:S01]  /*c810*/  MUFU.TANH R182, R186 ;  /* 0x000000ba00b67308 */ /* 0x000ea20000002400 */
[----:B------:R-:W-:Y:S02]  /*c820*/  FSEL R161, R161, -INF , P1 ;  /* 0xff800000a1a17808 */ /* 0x000fe40000800000 */
[----:B------:R-:W-:Y:S02]  /*c830*/  ISETP.GT.AND P6, PT, R217, 0x38, PT ;  /* 0x00000038d900780c */ /* 0x000fe40003fc4270 */
[----:B------:R-:W-:-:S03]  /*c840*/  ISETP.GT.AND P4, PT, R188, 0x19, PT ;  /* 0x00000019bc00780c */ /* 0x000fc60003f84270 */
[----:B------:R-:W3:Y:S01]  /*c850*/  MUFU.TANH R216, R216 ;  /* 0x000000d800d87308 */ /* 0x000ee20000002400 */
[C---:B------:R-:W-:Y:S02]  /*c860*/  ISETP.GT.AND P2, PT, R188.reuse, 0x21, PT ;  /* 0x00000021bc00780c */ /* 0x040fe40003f44270 */
[----:B------:R-:W-:Y:S02]  /*c870*/  ISETP.GT.AND P1, PT, R188, 0x28, PT ;  /* 0x00000028bc00780c */ /* 0x000fe40003f24270 */
[----:B------:R-:W-:-:S03]  /*c880*/  FMNMX.FTZ R12, R170, R12, !PT ;  /* 0x0000000caa0c7209 */ /* 0x000fc60007810000 */
[----:B------:R-:W5:Y:S01]  /*c890*/  MUFU.TANH R183, R187 ;  /* 0x000000bb00b77308 */ /* 0x000f620000002400 */
[----:B------:R-:W-:Y:S02]  /*c8a0*/  FSEL R178, R178, -INF , P6 ;  /* 0xff800000b2b27808 */ /* 0x000fe40003000000 */
[----:B------:R-:W-:Y:S02]  /*c8b0*/  FSEL R164, R164, -INF , P4 ;  /* 0xff800000a4a47808 */ /* 0x000fe40002000000 */
[----:B-1----:R-:W-:Y:S02]  /*c8c0*/  FSEL R168, R168, -INF , P2 ;  /* 0xff800000a8a87808 */ /* 0x002fe40001000000 */
[----:B0-----:R-:W-:Y:S02]  /*c8d0*/  FSEL R169, R169, -INF , P1 ;  /* 0xff800000a9a97808 */ /* 0x001fe40000800000 */
[----:B------:R-:W-:Y:S02]  /*c8e0*/  ISETP.GT.AND P6, PT, R217, 0x39, PT ;  /* 0x00000039d900780c */ /* 0x000fe40003fc4270 */
[----:B------:R-:W-:Y:S01]  /*c8f0*/  FMNMX.FTZ R12, R171, R12, !PT ;  /* 0x0000000cab0c7209 */ /* 0x000fe20007810000 */
[----:B------:R-:W0:Y:S01]  /*c900*/  MUFU.TANH R186, R190 ;  /* 0x000000be00ba7308 */ /* 0x000e220000002400 */
[----:B------:R-:W-:-:S02]  /*c910*/  ISETP.GT.AND P4, PT, R188, 0x29, PT ;  /* 0x00000029bc00780c */ /* 0x000fc40003f84270 */
[C---:B------:R-:W-:Y:S02]  /*c920*/  ISETP.GT.AND P2, PT, R188.reuse, 0x31, PT ;  /* 0x00000031bc00780c */ /* 0x040fe40003f44270 */
[----:B------:R-:W-:Y:S02]  /*c930*/  ISETP.GT.AND P1, PT, R188, 0x38, PT ;  /* 0x00000038bc00780c */ /* 0x000fe40003f24270 */
[----:B----4-:R-:W-:Y:S02]  /*c940*/  FSEL R179, R179, -INF , P6 ;  /* 0xff800000b3b37808 */ /* 0x010fe40003000000 */
[----:B------:R-:W-:Y:S02]  /*c950*/  FMNMX.FTZ R12, R174, R12, !PT ;  /* 0x0000000cae0c7209 */ /* 0x000fe40007810000 */
[----:B------:R-:W-:Y:S02]  /*c960*/  FSEL R172, R172, -INF , P4 ;  /* 0xff800000acac7808 */ /* 0x000fe40002000000 */
[----:B------:R-:W-:-:S02]  /*c970*/  FSEL R218, R176, -INF , P2 ;  /* 0xff800000b0da7808 */ /* 0x000fc40001000000 */
[----:B------:R-:W-:Y:S02]  /*c980*/  FSEL R180, R180, -INF , P1 ;  /* 0xff800000b4b47808 */ /* 0x000fe40000800000 */
[----:B------:R-:W-:Y:S01]  /*c990*/  ISETP.GT.AND P6, PT, R217, 0x40, PT ;  /* 0x00000040d900780c */ /* 0x000fe20003fc4270 */
[----:B------:R-:W1:Y:S01]  /*c9a0*/  MUFU.TANH R187, R191 ;  /* 0x000000bf00bb7308 */ /* 0x000e620000002400 */
[C---:B------:R-:W-:Y:S02]  /*c9b0*/  ISETP.GT.AND P4, PT, R188.reuse, 0x39, PT ;  /* 0x00000039bc00780c */ /* 0x040fe40003f84270 */
[C---:B------:R-:W-:Y:S02]  /*c9c0*/  ISETP.GT.AND P2, PT, R188.reuse, 0x41, PT ;  /* 0x00000041bc00780c */ /* 0x040fe40003f44270 */
[----:B------:R-:W-:Y:S02]  /*c9d0*/  ISETP.GT.AND P1, PT, R188, 0x48, PT ;  /* 0x00000048bc00780c */ /* 0x000fe40003f24270 */
[----:B------:R-:W-:-:S02]  /*c9e0*/  FMNMX.FTZ R12, R175, R12, !PT ;  /* 0x0000000caf0c7209 */ /* 0x000fc40007810000 */
[----:B--2---:R-:W-:Y:S02]  /*c9f0*/  FSEL R182, R182, -INF , P6 ;  /* 0xff800000b6b67808 */ /* 0x004fe40003000000 */
[----:B------:R-:W-:Y:S02]  /*ca00*/  FSEL R181, R181, -INF , P4 ;  /* 0xff800000b5b57808 */ /* 0x000fe40002000000 */
[----:B------:R-:W-:Y:S02]  /*ca10*/  FSEL R184, R184, -INF , P2 ;  /* 0xff800000b8b87808 */ /* 0x000fe40001000000 */
[----:B---3--:R-:W-:Y:S02]  /*ca20*/  FSEL R216, R216, -INF , P1 ;  /* 0xff800000d8d87808 */ /* 0x008fe40000800000 */
[----:B------:R-:W-:Y:S02]  /*ca30*/  ISETP.GT.AND P6, PT, R217, 0x41, PT ;  /* 0x00000041d900780c */ /* 0x000fe40003fc4270 */
[----:B------:R-:W-:-:S02]  /*ca40*/  ISETP.GT.AND P5, PT, R188, 0x49, PT ;  /* 0x00000049bc00780c */ /* 0x000fc40003fa4270 */
[C---:B------:R-:W-:Y:S02]  /*ca50*/  ISETP.GT.AND P4, PT, R188.reuse, 0x50, PT ;  /* 0x00000050bc00780c */ /* 0x040fe40003f84270 */
[C---:B------:R-:W-:Y:S02]  /*ca60*/  ISETP.GT.AND P3, PT, R188.reuse, 0x51, PT ;  /* 0x00000051bc00780c */ /* 0x040fe40003f64270 */
[C---:B------:R-:W-:Y:S02]  /*ca70*/  ISETP.GT.AND P2, PT, R188.reuse, 0x58, PT ;  /* 0x00000058bc00780c */ /* 0x040fe40003f44270 */
[----:B------:R-:W-:Y:S02]  /*ca80*/  ISETP.GT.AND P1, PT, R188, 0x59, PT ;  /* 0x00000059bc00780c */ /* 0x000fe40003f24270 */
[----:B------:R-:W2:Y:S01]  /*ca90*/  MUFU.TANH R188, R194 ;  /* 0x000000c200bc7308 */ /* 0x000ea20000002400 */
[----:B------:R-:W-:Y:S02]  /*caa0*/  FMNMX.FTZ R12, R178, R12, !PT ;  /* 0x0000000cb20c7209 */ /* 0x000fe40007810000 */
[----:B-----5:R-:W-:-:S02]  /*cab0*/  FSEL R183, R183, -INF , P6 ;  /* 0xff800000b7b77808 */ /* 0x020fc40003000000 */
[----:B------:R-:W-:Y:S02]  /*cac0*/  ISETP.GT.AND P6, PT, R217, 0x48, PT ;  /* 0x00000048d900780c */ /* 0x000fe40003fc4270 */
[----:B------:R-:W-:Y:S01]  /*cad0*/  FMNMX.FTZ R12, R179, R12, !PT ;  /* 0x0000000cb30c7209 */ /* 0x000fe20007810000 */
[----:B------:R-:W3:Y:S01]  /*cae0*/  MUFU.TANH R190, R195 ;  /* 0x000000c300be7308 */ /* 0x000ee20000002400 */
[----:B0-----:R-:W-:Y:S02]  /*caf0*/  FSEL R186, R186, -INF , P6 ;  /* 0xff800000baba7808 */ /* 0x001fe40003000000 */
[----:B------:R-:W-:Y:S02]  /*cb00*/  ISETP.GT.AND P6, PT, R217, 0x49, PT ;  /* 0x00000049d900780c */ /* 0x000fe40003fc4270 */
[----:B------:R-:W-:-:S03]  /*cb10*/  FMNMX.FTZ R12, R182, R12, !PT ;  /* 0x0000000cb60c7209 */ /* 0x000fc60007810000 */
[----:B------:R-:W0:Y:S01]  /*cb20*/  MUFU.TANH R191, R198 ;  /* 0x000000c600bf7308 */ /* 0x000e220000002400 */
[----:B-1----:R-:W-:Y:S02]  /*cb30*/  FSEL R187, R187, -INF , P6 ;  /* 0xff800000bbbb7808 */ /* 0x002fe40003000000 */
[----:B------:R-:W-:Y:S02]  /*cb40*/  FMNMX.FTZ R12, R183, R12, !PT ;  /* 0x0000000cb70c7209 */ /* 0x000fe40007810000 */
[C---:B------:R-:W-:Y:S02]  /*cb50*/  ISETP.GT.AND P6, PT, R217.reuse, 0x50, PT ;  /* 0x00000050d900780c */ /* 0x040fe40003fc4270 */
[----:B------:R-:W-:Y:S01]  /*cb60*/  FMNMX.FTZ R12, R186, R12, !PT ;  /* 0x0000000cba0c7209 */ /* 0x000fe20007810000 */
[----:B------:R-:W1:Y:S01]  /*cb70*/  MUFU.TANH R194, R199 ;  /* 0x000000c700c27308 */ /* 0x000e620000002400 */
[----:B--2---:R-:W-:Y:S02]  /*cb80*/  FSEL R188, R188, -INF , P6 ;  /* 0xff800000bcbc7808 */ /* 0x004fe40003000000 */
[----:B------:R-:W-:-:S02]  /*cb90*/  ISETP.GT.AND P6, PT, R217, 0x51, PT ;  /* 0x00000051d900780c */ /* 0x000fc40003fc4270 */
[----:B------:R-:W-:Y:S02]  /*cba0*/  FMNMX.FTZ R12, R187, R12, !PT ;  /* 0x0000000cbb0c7209 */ /* 0x000fe40007810000 */
[----:B---3--:R-:W-:Y:S02]  /*cbb0*/  FSEL R190, R190, -INF , P6 ;  /* 0xff800000bebe7808 */ /* 0x008fe40003000000 */
[----:B------:R-:W-:Y:S02]  /*cbc0*/  ISETP.GT.AND P6, PT, R217, 0x58, PT ;  /* 0x00000058d900780c */ /* 0x000fe40003fc4270 */
[----:B------:R-:W-:Y:S02]  /*cbd0*/  FMNMX.FTZ R12, R188, R12, !PT ;  /* 0x0000000cbc0c7209 */ /* 0x000fe40007810000 */
[----:B0-----:R-:W-:Y:S02]  /*cbe0*/  FSEL R191, R191, -INF , P6 ;  /* 0xff800000bfbf7808 */ /* 0x001fe40003000000 */
[----:B------:R-:W-:-:S02]  /*cbf0*/  ISETP.GT.AND P6, PT, R217, 0x59, PT ;  /* 0x00000059d900780c */ /* 0x000fc40003fc4270 */
[----:B------:R-:W-:Y:S02]  /*cc00*/  FMNMX.FTZ R12, R190, R12, !PT ;  /* 0x0000000cbe0c7209 */ /* 0x000fe40007810000 */
[----:B-1----:R-:W-:Y:S02]  /*cc10*/  FSEL R194, R194, -INF , P6 ;  /* 0xff800000c2c27808 */ /* 0x002fe40003000000 */
[----:B------:R-:W-:-:S04]  /*cc20*/  FMNMX.FTZ R12, R191, R12, !PT ;  /* 0x0000000cbf0c7209 */ /* 0x000fc80007810000 */
[----:B------:R-:W-:-:S05]  /*cc30*/  FMNMX.FTZ R12, R194, R12, !PT ;  /* 0x0000000cc20c7209 */ /* 0x000fca0007810000 */
[----:B------:R-:W0:Y:S02]  /*cc40*/  SHFL.BFLY PT, R176, R12, 0x2, 0x1f ;  /* 0x0c401f000cb07f89 */ /* 0x000e2400000e0000 */
[----:B0-----:R-:W-:-:S05]  /*cc50*/  FMNMX.FTZ R176, R12, R176, !PT ;  /* 0x000000b00cb07209 */ /* 0x001fca0007810000 */
[----:B------:R-:W0:Y:S02]  /*cc60*/  SHFL.BFLY PT, R12, R176, 0x1, 0x1f ;  /* 0x0c201f00b00c7f89 */ /* 0x000e2400000e0000 */
[----:B0-----:R-:W-:Y:S02]  /*cc70*/  FMNMX.FTZ R176, R176, R12, !PT ;  /* 0x0000000cb0b07209 */ /* 0x001fe40007810000 */
[----:B------:R-:W0:Y:S02]  /*cc80*/  LDC R12, c[0x0][0x988] ;  /* 0x00026200ff0c7b82 */ /* 0x000e240000000800 */
[----:B------:R-:W-:-:S04]  /*cc90*/  FSETP.NEU.FTZ.AND P6, PT, R176, -INF , PT ;  /* 0xff800000b000780b */ /* 0x000fc80003fdd000 */
[----:B------:R-:W-:-:S05]  /*cca0*/  FSEL R195, R176, RZ, P6 ;  /* 0x000000ffb0c37208 */ /* 0x000fca0003000000 */
[----:B------:R-:W-:Y:S01]  /*ccb0*/  FADD.FTZ R195, -R195, R215 ;  /* 0x000000d7c3c37221 */ /* 0x000fe20000010100 */
[----:B0-----:R-:W-:-:S05]  /*ccc0*/  FMUL.FTZ R199, R176, R12 ;  /* 0x0000000cb0c77220 */ /* 0x001fca0000410000 */
[----:B------:R-:W-:-:S05]  /*ccd0*/  FSEL R199, R199, RZ, P6 ;  /* 0x000000ffc7c77208 */ /* 0x000fca0003000000 */
[-CC-:B------:R-:W-:Y:S01]  /*cce0*/  FFMA.FTZ R215, R178, R12.reuse, -R199.reuse ;  /* 0x0000000cb2d77223 */ /* 0x180fe200000108c7 */
[-CC-:B------:R-:W-:Y:S01]  /*ccf0*/  FFMA.FTZ R153, R153, R12.reuse, -R199.reuse ;  /* 0x0000000c99997223 */ /* 0x180fe200000108c7 */
[-C--:B------:R-:W-:Y:S01]  /*cd00*/  FFMA.FTZ R20, R20, R12.reuse, -R199 ;  /* 0x0000000c14147223 */ /* 0x080fe200000108c7 */
[----:B------:R-:W-:-:S04]  /*cd10*/  FMUL.FTZ R178, R195, R12 ;  /* 0x0000000cc3b27220 */ /* 0x000fc80000410000 */
[----:B------:R-:W-:Y:S01]  /*cd20*/  MUFU.EX2 R153, R153 ;  /* 0x0000009900997308 */ /* 0x000fe20000000800 */
[----:B------:R-:W-:-:S07]  /*cd30*/  FFMA.FTZ R155, R155, R12, -R199 ;  /* 0x0000000c9b9b7223 */ /* 0x000fce00000108c7 */
[----:B------:R-:W0:Y:S08]  /*cd40*/  MUFU.EX2 R178, R178 ;  /* 0x000000b200b27308 */ /* 0x000e300000000800 */
[----:B------:R-:W1:Y:S01]  /*cd50*/  MUFU.EX2 R20, R20 ;  /* 0x0000001400147308 */ /* 0x000e620000000800 */
[-CC-:B------:R-:W-:Y:S01]  /*cd60*/  FFMA.FTZ R198, R157, R12.reuse, -R199.reuse ;  /* 0x0000000c9dc67223 */ /* 0x180fe200000108c7 */
[----:B------:R-:W-:-:S06]  /*cd70*/  FFMA.FTZ R158, R158, R12, -R199 ;  /* 0x0000000c9e9e7223 */ /* 0x000fcc00000108c7 */
[----:B------:R-:W2:Y:S01]  /*cd80*/  MUFU.EX2 R155, R155 ;  /* 0x0000009b009b7308 */ /* 0x000ea20000000800 */
[----:B0-----:R-:W-:Y:S01]  /*cd90*/  FFMA.FTZ R0, R178, R0, R153 ;  /* 0x00000000b2007223 */ /* 0x001fe20000010099 */
[----:B------:R-:W-:-:S06]  /*cda0*/  FFMA.FTZ R159, R159, R12, -R199 ;  /* 0x0000000c9f9f7223 */ /* 0x000fcc00000108c7 */
[----:B------:R-:W0:Y:S01]  /*cdb0*/  MUFU.EX2 R198, R198 ;  /* 0x000000c600c67308 */ /* 0x000e220000000800 */
[C---:B-1----:R-:W-:Y:S01]  /*cdc0*/  F2FP.F16.F32.PACK_AB R157, R20.reuse, R153 ;  /* 0x00000099149d723e */ /* 0x042fe200000000ff */
[----:B------:R-:W-:-:S06]  /*cdd0*/  FADD.FTZ R0, R20, R0 ;  /* 0x0000000014007221 */ /* 0x000fcc0000010000 */
[----:B------:R-:W1:Y:S01]  /*cde0*/  MUFU.EX2 R153, R158 ;  /* 0x0000009e00997308 */ /* 0x000e620000000800 */
[----:B--2---:R-:W-:-:S07]  /*cdf0*/  FADD.FTZ R0, R155, R0 ;  /* 0x000000009b007221 */ /* 0x004fce0000010000 */
[----:B------:R-:W2:Y:S01]  /*ce00*/  MUFU.EX2 R20, R159 ;  /* 0x0000009f00147308 */ /* 0x000ea20000000800 */
[----:B0-----:R-:W-:-:S04]  /*ce10*/  FADD.FTZ R0, R198, R0 ;  /* 0x00000000c6007221 */ /* 0x001fc80000010000 */
[----:B-1----:R-:W-:-:S04]  /*ce20*/  FADD.FTZ R0, R153, R0 ;  /* 0x0000000099007221 */ /* 0x002fc80000010000 */
[C---:B--2---:R-:W-:Y:S01]  /*ce30*/  FADD.FTZ R0, R20.reuse, R0 ;  /* 0x0000000014007221 */ /* 0x044fe20000010000 */
[----:B------:R-:W-:Y:S02]  /*ce40*/  F2FP.F16.F32.PACK_AB R153, R20, R153 ;  /* 0x000000991499723e */ /* 0x000fe400000000ff */
        /* <DEDUP_REMOVED lines=13> */
[----:B------:R-:W-:Y:S02]  /*cf20*/  FMNMX.FTZ R20, R173, R20, !PT ;  /* 0x00000014ad147209 */ /* 0x000fe40007810000 */
[----:B------:R-:W-:Y:S01]  /*cf30*/  F2FP.F16.F32.PACK_AB R159, R198, R155 ;  /* 0x0000009bc69f723e */ /* 0x000fe200000000ff */
[----:B------:R-:W-:Y:S01]  /*cf40*/  FMUL.FTZ R155, R192, UR37 ;  /* 0x00000025c09b7c20 */ /* 0x000fe20008410000 */
[----:B------:R-:W-:Y:S01]  /*cf50*/  FMNMX.FTZ R20, R218, R20, !PT ;  /* 0x00000014da147209 */ /* 0x000fe20007810000 */
[----:B------:R-:W0:Y:S01]  /*cf60*/  MUFU.TANH R189, R189 ;  /* 0x000000bd00bd7308 */ /* 0x000e220000002400 */
[----:B------:R-:W-:Y:S02]  /*cf70*/  FMUL.FTZ R192, R193, UR37 ;  /* 0x00000025c1c07c20 */ /* 0x000fe40008410000 */
[----:B------:R-:W-:Y:S01]  /*cf80*/  FMNMX.FTZ R20, R180, R20, !PT ;  /* 0x00000014b4147209 */ /* 0x000fe20007810000 */
[----:B------:R-:W-:-:S03]  /*cf90*/  FMUL.FTZ R158, R196, UR37 ;  /* 0x00000025c49e7c20 */ /* 0x000fc60008410000 */
[----:B------:R-:W-:Y:S01]  /*cfa0*/  FMNMX.FTZ R20, R181, R20, !PT ;  /* 0x00000014b5147209 */ /* 0x000fe20007810000 */
[----:B------:R-:W1:Y:S01]  /*cfb0*/  MUFU.TANH R155, R155 ;  /* 0x0000009b009b7308 */ /* 0x000e620000002400 */
[----:B------:R-:W-:Y:S02]  /*cfc0*/  FMUL.FTZ R193, R197, UR37 ;  /* 0x00000025c5c17c20 */ /* 0x000fe40008410000 */
[----:B------:R-:W-:-:S05]  /*cfd0*/  FMNMX.FTZ R20, R219, R20, !PT ;  /* 0x00000014db147209 */ /* 0x000fca0007810000 */
[----:B------:R-:W2:Y:S01]  /*cfe0*/  MUFU.TANH R192, R192 ;  /* 0x000000c000c07308 */ /* 0x000ea20000002400 */
[----:B------:R-:W-:Y:S02]  /*cff0*/  FMNMX.FTZ R20, R184, R20, !PT ;  /* 0x00000014b8147209 */ /* 0x000fe40007810000 */
[----:B0-----:R-:W-:-:S05]  /*d000*/  FSEL R189, R189, -INF , P5 ;  /* 0xff800000bdbd7808 */ /* 0x001fca0002800000 */
[----:B------:R-:W0:Y:S01]  /*d010*/  MUFU.TANH R158, R158 ;  /* 0x0000009e009e7308 */ /* 0x000e220000002400 */
[----:B------:R-:W-:Y:S02]  /*d020*/  FMNMX.FTZ R20, R216, R20, !PT ;  /* 0x00000014d8147209 */ /* 0x000fe40007810000 */
[----:B-1----:R-:W-:-:S05]  /*d030*/  FSEL R155, R155, -INF , P4 ;  /* 0xff8000009b9b7808 */ /* 0x002fca0002000000 */
[----:B------:R-:W1:Y:S01]  /*d040*/  MUFU.TANH R193, R193 ;  /* 0x000000c100c17308 */ /* 0x000e620000002400 */
[----:B------:R-:W-:Y:S02]  /*d050*/  FMNMX.FTZ R20, R189, R20, !PT ;  /* 0x00000014bd147209 */ /* 0x000fe40007810000 */
[----:B--2---:R-:W-:Y:S02]  /*d060*/  FSEL R192, R192, -INF , P3 ;  /* 0xff800000c0c07808 */ /* 0x004fe40001800000 */
[----:B------:R-:W-:Y:S02]  /*d070*/  FMNMX.FTZ R20, R155, R20, !PT ;  /* 0x000000149b147209 */ /* 0x000fe40007810000 */
[----:B0-----:R-:W-:Y:S02]  /*d080*/  FSEL R158, R158, -INF , P2 ;  /* 0xff8000009e9e7808 */ /* 0x001fe40001000000 */
[----:B------:R-:W-:-:S04]  /*d090*/  FMNMX.FTZ R20, R192, R20, !PT ;  /* 0x00000014c0147209 */ /* 0x000fc80007810000 */
[----:B------:R-:W-:Y:S02]  /*d0a0*/  FMNMX.FTZ R20, R158, R20, !PT ;  /* 0x000000149e147209 */ /* 0x000fe40007810000 */
[----:B-1----:R-:W-:-:S04]  /*d0b0*/  FSEL R193, R193, -INF , P1 ;  /* 0xff800000c1c17808 */ /* 0x002fc80000800000 */
[----:B------:R-:W-:-:S05]  /*d0c0*/  FMNMX.FTZ R20, R193, R20, !PT ;  /* 0x00000014c1147209 */ /* 0x000fca0007810000 */
[----:B------:R-:W0:Y:S02]  /*d0d0*/  SHFL.BFLY PT, R195, R20, 0x2, 0x1f ;  /* 0x0c401f0014c37f89 */ /* 0x000e2400000e0000 */
[----:B0-----:R-:W-:-:S05]  /*d0e0*/  FMNMX.FTZ R20, R20, R195, !PT ;  /* 0x000000c314147209 */ /* 0x001fca0007810000 */
[----:B------:R-:W0:Y:S01]  /*d0f0*/  SHFL.BFLY PT, R197, R20, 0x1, 0x1f ;  /* 0x0c201f0014c57f89 */ /* 0x000e2200000e0000 */
        /* <DEDUP_REMOVED lines=17> */
[----:B0-----:R-:W-:-:S04]  /*d210*/  FMNMX.FTZ R20, R20, R197, !PT ;  /* 0x000000c514147209 */ /* 0x001fc80007810000 */
[C---:B------:R-:W-:Y:S01]  /*d220*/  FSETP.NEU.FTZ.AND P1, PT, R20.reuse, -INF , PT ;  /* 0xff8000001400780b */ /* 0x040fe20003f3d000 */
[----:B------:R-:W-:-:S03]  /*d230*/  FMUL.FTZ R199, R20, R12 ;  /* 0x0000000c14c77220 */ /* 0x000fc60000410000 */
[----:B------:R-:W-:Y:S02]  /*d240*/  FSEL R197, R20, RZ, P1 ;  /* 0x000000ff14c57208 */ /* 0x000fe40000800000 */
[----:B------:R-:W-:Y:S01]  /*d250*/  FSEL R199, R199, RZ, P1 ;  /* 0x000000ffc7c77208 */ /* 0x000fe20000800000 */
[----:B------:R-:W-:Y:S02]  /*d260*/  MUFU.EX2 R196, R171 ;  /* 0x000000ab00c47308 */ /* 0x000fe40000000800 */
[----:B------:R-:W-:Y:S02]  /*d270*/  FADD.FTZ R197, -R197, R214 ;  /* 0x000000d6c5c57221 */ /* 0x000fe40000010100 */
[----:B------:R-:W-:-:S04]  /*d280*/  FFMA.FTZ R177, R177, R12, -R199 ;  /* 0x0000000cb1b17223 */ /* 0x000fc800000108c7 */
[----:B------:R0:W-:Y:S01]  /*d290*/  MUFU.EX2 R171, R186 ;  /* 0x000000ba00ab7308 */ /* 0x0001e20000000800 */
[-CC-:B------:R-:W-:Y:S01]  /*d2a0*/  FFMA.FTZ R152, R152, R12.reuse, -R199.reuse ;  /* 0x0000000c98987223 */ /* 0x180fe200000108c7 */
[----:B0-----:R-:W-:-:S06]  /*d2b0*/  FFMA.FTZ R186, R158, R12, -R199 ;  /* 0x0000000c9eba7223 */ /* 0x001fcc00000108c7 */
[----:B------:R0:W-:Y:S01]  /*d2c0*/  MUFU.EX2 R158, R177 ;  /* 0x000000b1009e7308 */ /* 0x0001e20000000800 */
[-CC-:B------:R-:W-:Y:S01]  /*d2d0*/  FFMA.FTZ R154, R154, R12.reuse, -R199.reuse ;  /* 0x0000000c9a9a7223 */ /* 0x180fe200000108c7 */
[-C--:B0-----:R-:W-:Y:S01]  /*d2e0*/  FMUL.FTZ R177, R197, R12.reuse ;  /* 0x0000000cc5b17220 */ /* 0x081fe20000410000 */
[----:B------:R-:W0:Y:S05]  /*d2f0*/  S2R R224, SR_CgaCtaId ;  /* 0x0000000000e07919 */ /* 0x000e2a0000008800 */
[----:B------:R-:W-:Y:S08]  /*d300*/  MUFU.EX2 R152, R152 ;  /* 0x0000009800987308 */ /* 0x000ff00000000800 */
[----:B------:R-:W1:Y:S01]  /*d310*/  MUFU.EX2 R177, R177 ;  /* 0x000000b100b17308 */ /* 0x000e620000000800 */
[-CC-:B------:R-:W-:Y:S01]  /*d320*/  FFMA.FTZ R156, R156, R12.reuse, -R199.reuse ;  /* 0x0000000c9c9c7223 */ /* 0x180fe200000108c7 */
[-CC-:B------:R-:W-:Y:S01]  /*d330*/  FFMA.FTZ R185, R185, R12.reuse, -R199.reuse ;  /* 0x0000000cb9b97223 */ /* 0x180fe200000108c7 */
[-CC-:B------:R-:W-:Y:S01]  /*d340*/  FFMA.FTZ R160, R160, R12.reuse, -R199.reuse ;  /* 0x0000000ca0a07223 */ /* 0x180fe200000108c7 */
[-CC-:B------:R-:W-:Y:S01]  /*d350*/  FFMA.FTZ R161, R161, R12.reuse, -R199.reuse ;  /* 0x0000000ca1a17223 */ /* 0x180fe200000108c7 */
[----:B------:R-:W-:-:S03]  /*d360*/  FFMA.FTZ R164, R164, R12, -R199 ;  /* 0x0000000ca4a47223 */ /* 0x000fc600000108c7 */
        /* <DEDUP_REMOVED lines=15> */
[----:B------:R-:W-:-:S02]  /*d460*/  FFMA.FTZ R193, R193, R12, -R199 ;  /* 0x0000000cc1c17223 */ /* 0x000fc400000108c7 */
[----:B------:R-:W3:Y:S01]  /*d470*/  MUFU.EX2 R199, R156 ;  /* 0x0000009c00c77308 */ /* 0x000ee20000000800 */
[----:B-1----:R-:W-:-:S07]  /*d480*/  FFMA.FTZ R3, R177, R3, R158 ;  /* 0x00000003b1037223 */ /* 0x002fce000001009e */
[----:B------:R-:W1:Y:S01]  /*d490*/  MUFU.EX2 R185, R185 ;  /* 0x000000b900b97308 */ /* 0x000e620000000800 */
[----:B------:R-:W-:-:S07]  /*d4a0*/  FADD.FTZ R3, R152, R3 ;  /* 0x0000000398037221 */ /* 0x000fce0000010000 */
[----:B------:R-:W4:Y:S01]  /*d4b0*/  MUFU.EX2 R160, R160 ;  /* 0x000000a000a07308 */ /* 0x000f220000000800 */
[----:B--2---:R-:W-:-:S07]  /*d4c0*/  FADD.FTZ R3, R154, R3 ;  /* 0x000000039a037221 */ /* 0x004fce0000010000 */
[----:B------:R-:W2:Y:S01]  /*d4d0*/  MUFU.EX2 R162, R162 ;  /* 0x000000a200a27308 */ /* 0x000ea20000000800 */
[----:B------:R-:W-:-:S07]  /*d4e0*/  VIADD R155, R14, 0x22840 ;  /* 0x000228400e9b7836 */ /* 0x000fce0000000000 */
[----:B------:R-:W5:Y:S01]  /*d4f0*/  MUFU.EX2 R163, R163 ;  /* 0x000000a300a37308 */ /* 0x000f620000000800 */
[----:B---3--:R-:W-:-:S07]  /*d500*/  FADD.FTZ R3, R199, R3 ;  /* 0x00000003c7037221 */ /* 0x008fce0000010000 */
[----:B------:R-:W3:Y:S01]  /*d510*/  MUFU.EX2 R214, R161 ;  /* 0x000000a100d67308 */ /* 0x000ee20000000800 */
[----:B-1----:R-:W-:Y:S01]  /*d520*/  FADD.FTZ R3, R185, R3 ;  /* 0x00000003b9037221 */ /* 0x002fe20000010000 */
[----:B0-----:R-:W-:-:S06]  /*d530*/  PRMT R155, R224, 0x654, R155 ;  /* 0x00000654e09b7816 */ /* 0x001fcc000000009b */
[----:B------:R-:W0:Y:S01]  /*d540*/  MUFU.EX2 R164, R164 ;  /* 0x000000a400a47308 */ /* 0x000e220000000800 */
[----:B----4-:R-:W-:Y:S01]  /*d550*/  FADD.FTZ R3, R160, R3 ;  /* 0x00000003a0037221 */ /* 0x010fe20000010000 */
[----:B------:R5:W-:Y:S06]  /*d560*/  SYNCS.ARRIVE.TRANS64.RED.A1T0 RZ, [R155+URZ], RZ ;  /* 0x000000ff9bff79a7 */ /* 0x000bec000810043f */
[----:B------:R-:W1:Y:S01]  /*d570*/  MUFU.EX2 R166, R166 ;  /* 0x000000a600a67308 */ /* 0x000e620000000800 */
[----:B--2---:R-:W-:-:S07]  /*d580*/  FADD.FTZ R0, R162, R0 ;  /* 0x00000000a2007221 */ /* 0x004fce0000010000 */
[----:B------:R-:W2:Y:S01]  /*d590*/  MUFU.EX2 R165, R165 ;  /* 0x000000a500a57308 */ /* 0x000ea20000000800 */
[----:B-----5:R-:W-:Y:S01]  /*d5a0*/  F2FP.F16.F32.PACK_AB R155, R163, R162 ;  /* 0x000000a2a39b723e */ /* 0x020fe200000000ff */
[----:B---3--:R-:W-:-:S06]  /*d5b0*/  FADD.FTZ R3, R214, R3 ;  /* 0x00000003d6037221 */ /* 0x008fcc0000010000 */
[----:B------:R-:W3:Y:S08]  /*d5c0*/  MUFU.EX2 R195, R167 ;  /* 0x000000a700c37308 */ /* 0x000ef00000000800 */
[----:B------:R-:W4:Y:S01]  /*d5d0*/  MUFU.EX2 R168, R168 ;  /* 0x000000a800a87308 */ /* 0x000f220000000800 */
[----:B------:R-:W-:Y:S01]  /*d5e0*/  FADD.FTZ R0, R163, R0 ;  /* 0x00000000a3007221 */ /* 0x000fe20000010000 */
[----:B0-----:R-:W-:-:S06]  /*d5f0*/  FADD.FTZ R3, R164, R3 ;  /* 0x00000003a4037221 */ /* 0x001fcc0000010000 */
[----:B------:R-:W0:Y:S08]  /*d600*/  MUFU.EX2 R170, R170 ;  /* 0x000000aa00aa7308 */ /* 0x000e300000000800 */
[----:B------:R-:W5:Y:S01]  /*d610*/  MUFU.EX2 R162, R169 ;  /* 0x000000a900a27308 */ /* 0x000f620000000800 */
[----:B-1----:R-:W-:Y:S01]  /*d620*/  FADD.FTZ R0, R166, R0 ;  /* 0x00000000a6007221 */ /* 0x002fe20000010000 */
[----:B--2---:R-:W-:-:S06]  /*d630*/  FADD.FTZ R3, R165, R3 ;  /* 0x00000003a5037221 */ /* 0x004fcc0000010000 */
[----:B------:R-:W1:Y:S01]  /*d640*/  MUFU.EX2 R172, R172 ;  /* 0x000000ac00ac7308 */ /* 0x000e620000000800 */
[----:B---3--:R-:W-:Y:S01]  /*d650*/  FADD.FTZ R0, R195, R0 ;  /* 0x00000000c3007221 */ /* 0x008fe20000010000 */
[----:B----4-:R-:W-:-:S06]  /*d660*/  FADD.FTZ R3, R168, R3 ;  /* 0x00000003a8037221 */ /* 0x010fcc0000010000 */
[----:B------:R-:W2:Y:S01]  /*d670*/  MUFU.EX2 R174, R174 ;  /* 0x000000ae00ae7308 */ /* 0x000ea20000000800 */
[----:B------:R-:W-:-:S07]  /*d680*/  F2FP.F16.F32.PACK_AB R161, R195, R166 ;  /* 0x000000a6c3a1723e */ /* 0x000fce00000000ff */
[----:B------:R-:W3:Y:S01]  /*d690*/  MUFU.EX2 R173, R173 ;  /* 0x000000ad00ad7308 */ /* 0x000ee20000000800 */
[----:B0-----:R-:W-:Y:S01]  /*d6a0*/  FADD.FTZ R0, R170, R0 ;  /* 0x00000000aa007221 */ /* 0x001fe20000010000 */
[----:B-----5:R-:W-:-:S06]  /*d6b0*/  FADD.FTZ R3, R162, R3 ;  /* 0x00000003a2037221 */ /* 0x020fcc0000010000 */
[----:B------:R-:W0:Y:S08]  /*d6c0*/  MUFU.EX2 R175, R175 ;  /* 0x000000af00af7308 */ /* 0x000e300000000800 */
[----:B------:R-:W4:Y:S01]  /*d6d0*/  MUFU.EX2 R218, R218 ;  /* 0x000000da00da7308 */ /* 0x000f220000000800 */
[----:B------:R-:W-:Y:S01]  /*d6e0*/  FADD.FTZ R0, R196, R0 ;  /* 0x00000000c4007221 */ /* 0x000fe20000010000 */
[----:B------:R-:W-:-:S06]  /*d6f0*/  F2FP.F16.F32.PACK_AB R156, R152, R158 ;  /* 0x0000009e989c723e */ /* 0x000fcc00000000ff */
[----:B------:R-:W5:Y:S01]  /*d700*/  MUFU.EX2 R167, R215 ;  /* 0x000000d700a77308 */ /* 0x000f620000000800 */
[----:B-1----:R-:W-:Y:S01]  /*d710*/  FADD.FTZ R3, R172, R3 ;  /* 0x00000003ac037221 */ /* 0x002fe20000010000 */
[----:B------:R-:W-:-:S06]  /*d720*/  F2FP.F16.F32.PACK_AB R152, R160, R185 ;  /* 0x000000b9a098723e */ /* 0x000fcc00000000ff */
[----:B------:R-:W1:Y:S01]  /*d730*/  MUFU.EX2 R166, R180 ;  /* 0x000000b400a67308 */ /* 0x000e620000000800 */
[----:B------:R-:W-:Y:S01]  /*d740*/  F2FP.F16.F32.PACK_AB R160, R168, R165 ;  /* 0x000000a5a8a0723e */ /* 0x000fe200000000ff */
[----:B--2---:R-:W-:-:S06]  /*d750*/  FADD.FTZ R0, R174, R0 ;  /* 0x00000000ae007221 */ /* 0x004fcc0000010000 */
[----:B------:R-:W2:Y:S01]  /*d760*/  MUFU.EX2 R179, R179 ;  /* 0x000000b300b37308 */ /* 0x000ea20000000800 */
[----:B---3--:R-:W-:-:S07]  /*d770*/  FADD.FTZ R3, R173, R3 ;  /* 0x00000003ad037221 */ /* 0x008fce0000010000 */
[----:B------:R-:W3:Y:S01]  /*d780*/  MUFU.EX2 R181, R181 ;  /* 0x000000b500b57308 */ /* 0x000ee20000000800 */
[----:B0-----:R-:W-:Y:S01]  /*d790*/  FADD.FTZ R0, R175, R0 ;  /* 0x00000000af007221 */ /* 0x001fe20000010000 */
[----:B----4-:R-:W-:-:S06]  /*d7a0*/  FADD.FTZ R3, R218, R3 ;  /* 0x00000003da037221 */ /* 0x010fcc0000010000 */
[----:B------:R-:W0:Y:S01]  /*d7b0*/  MUFU.EX2 R182, R182 ;  /* 0x000000b600b67308 */ /* 0x000e220000000800 */
[----:B------:R-:W-:-:S07]  /*d7c0*/  F2FP.F16.F32.PACK_AB R163, R196, R170 ;  /* 0x000000aac4a3723e */ /* 0x000fce00000000ff */
[----:B------:R-:W4:Y:S01]  /*d7d0*/  MUFU.EX2 R168, R219 ;  /* 0x000000db00a87308 */ /* 0x000f220000000800 */
[----:B-----5:R-:W-:Y:S01]  /*d7e0*/  FADD.FTZ R0, R167, R0 ;  /* 0x00000000a7007221 */ /* 0x020fe20000010000 */
[----:B-1----:R-:W-:-:S06]  /*d7f0*/  FADD.FTZ R3, R166, R3 ;  /* 0x00000003a6037221 */ /* 0x002fcc0000010000 */
[----:B------:R-:W1:Y:S08]  /*d800*/  MUFU.EX2 R183, R183 ;  /* 0x000000b700b77308 */ /* 0x000e700000000800 */
[----:B------:R-:W5:Y:S01]  /*d810*/  MUFU.EX2 R184, R184 ;  /* 0x000000b800b87308 */ /* 0x000f620000000800 */
[----:B--2---:R-:W-:Y:S01]  /*d820*/  FADD.FTZ R0, R179, R0 ;  /* 0x00000000b3007221 */ /* 0x004fe20000010000 */
[----:B---3--:R-:W-:-:S06]  /*d830*/  FADD.FTZ R3, R181, R3 ;  /* 0x00000003b5037221 */ /* 0x008fcc0000010000 */
[----:B------:R-:W2:Y:S01]  /*d840*/  MUFU.EX2 R170, R216 ;  /* 0x000000d800aa7308 */ /* 0x000ea20000000800 */
[----:B------:R-:W-:Y:S01]  /*d850*/  F2FP.F16.F32.PACK_AB R162, R172, R162 ;  /* 0x000000a2aca2723e */ /* 0x000fe200000000ff */
[----:B0-----:R-:W-:-:S06]  /*d860*/  FADD.FTZ R0, R182, R0 ;  /* 0x00000000b6007221 */ /* 0x001fcc0000010000 */
[----:B------:R-:W0:Y:S01]  /*d870*/  MUFU.EX2 R187, R187 ;  /* 0x000000bb00bb7308 */ /* 0x000e220000000800 */
[----:B----4-:R-:W-:-:S07]  /*d880*/  FADD.FTZ R3, R168, R3 ;  /* 0x00000003a8037221 */ /* 0x010fce0000010000 */
[----:B------:R-:W3:Y:S01]  /*d890*/  MUFU.EX2 R189, R189 ;  /* 0x000000bd00bd7308 */ /* 0x000ee20000000800 */
[----:B-1----:R-:W-:Y:S01]  /*d8a0*/  FADD.FTZ R0, R183, R0 ;  /* 0x00000000b7007221 */ /* 0x002fe20000010000 */
[----:B-----5:R-:W-:-:S06]  /*d8b0*/  FADD.FTZ R3, R184, R3 ;  /* 0x00000003b8037221 */ /* 0x020fcc0000010000 */
[----:B------:R-:W1:Y:S01]  /*d8c0*/  MUFU.EX2 R188, R188 ;  /* 0x000000bc00bc7308 */ /* 0x000e620000000800 */
[----:B------:R-:W-:-:S07]  /*d8d0*/  F2FP.F16.F32.PACK_AB R165, R175, R174 ;  /* 0x000000aeafa5723e */ /* 0x000fce00000000ff */
[----:B------:R-:W4:Y:S01]  /*d8e0*/  MUFU.EX2 R172, R198 ;  /* 0x000000c600ac7308 */ /* 0x000f220000000800 */
[----:B------:R-:W-:Y:S01]  /*d8f0*/  FADD.FTZ R0, R171, R0 ;  /* 0x00000000ab007221 */ /* 0x000fe20000010000 */
[----:B--2---:R-:W-:-:S06]  /*d900*/  FADD.FTZ R3, R170, R3 ;  /* 0x00000003aa037221 */ /* 0x004fcc0000010000 */
[----:B------:R-:W2:Y:S08]  /*d910*/  MUFU.EX2 R190, R190 ;  /* 0x000000be00be7308 */ /* 0x000eb00000000800 */
[----:B------:R-:W5:Y:S01]  /*d920*/  MUFU.EX2 R192, R192 ;  /* 0x000000c000c07308 */ /* 0x000f620000000800 */
[----:B0-----:R-:W-:Y:S01]  /*d930*/  FADD.FTZ R0, R187, R0 ;  /* 0x00000000bb007221 */ /* 0x001fe20000010000 */
[----:B---3--:R-:W-:-:S06]  /*d940*/  FADD.FTZ R3, R189, R3 ;  /* 0x00000003bd037221 */ /* 0x008fcc0000010000 */
[----:B------:R-:W0:Y:S08]  /*d950*/  MUFU.EX2 R191, R191 ;  /* 0x000000bf00bf7308 */ /* 0x000e300000000800 */
[----:B------:R-:W3:Y:S01]  /*d960*/  MUFU.EX2 R174, R186 ;  /* 0x000000ba00ae7308 */ /* 0x000ee20000000800 */
[----:B-1----:R-:W-:Y:S01]  /*d970*/  FADD.FTZ R0, R188, R0 ;  /* 0x00000000bc007221 */ /* 0x002fe20000010000 */
[----:B----4-:R-:W-:-:S06]  /*d980*/  FADD.FTZ R3, R172, R3 ;  /* 0x00000003ac037221 */ /* 0x010fcc0000010000 */
[----:B------:R-:W1:Y:S08]  /*d990*/  MUFU.EX2 R175, R194 ;  /* 0x000000c200af7308 */ /* 0x000e700000000800 */
[----:B------:R-:W4:Y:S01]  /*d9a0*/  MUFU.EX2 R193, R193 ;  /* 0x000000c100c17308 */ /* 0x000f220000000800 */
[----:B--2---:R-:W-:Y:S01]  /*d9b0*/  FADD.FTZ R0, R190, R0 ;  /* 0x00000000be007221 */ /* 0x004fe20000010000 */
[----:B-----5:R-:W-:Y:S01]  /*d9c0*/  FADD.FTZ R3, R192, R3 ;  /* 0x00000003c0037221 */ /* 0x020fe20000010000 */
[----:B------:R-:W-:-:S02]  /*d9d0*/  F2FP.F16.F32.PACK_AB R158, R199, R154 ;  /* 0x0000009ac79e723e */ /* 0x000fc400000000ff */
[----:B0-----:R-:W-:Y:S01]  /*d9e0*/  FADD.FTZ R0, R191, R0 ;  /* 0x00000000bf007221 */ /* 0x001fe20000010000 */
[----:B---3--:R-:W-:Y:S01]  /*d9f0*/  FADD.FTZ R3, R174, R3 ;  /* 0x00000003ae037221 */ /* 0x008fe20000010000 */
[----:B------:R-:W-:Y:S01]  /*da00*/  F2FP.F16.F32.PACK_AB R154, R164, R214 ;  /* 0x000000d6a49a723e */ /* 0x000fe200000000ff */
[----:B------:R-:W-:Y:S01]  /*da10*/  FMUL.FTZ R24, R24, R177 ;  /* 0x000000b118187220 */ /* 0x000fe20000410000 */
[----:B------:R-:W-:Y:S01]  /*da20*/  F2FP.F16.F32.PACK_AB R164, R218, R173 ;  /* 0x000000addaa4723e */ /* 0x000fe200000000ff */
[----:B-1----:R-:W-:Y:S01]  /*da30*/  FADD.FTZ R0, R175, R0 ;  /* 0x00000000af007221 */ /* 0x002fe20000010000 */
[----:B------:R-:W-:Y:S01]  /*da40*/  F2FP.F16.F32.PACK_AB R166, R181, R166 ;  /* 0x000000a6b5a6723e */ /* 0x000fe200000000ff */
[----:B------:R-:W-:Y:S01]  /*da50*/  FMUL.FTZ R25, R25, R177 ;  /* 0x000000b119197220 */ /* 0x000fe20000410000 */
[----:B------:R-:W-:Y:S01]  /*da60*/  F2FP.F16.F32.PACK_AB R167, R179, R167 ;  /* 0x000000a7b3a7723e */ /* 0x000fe200000000ff */
[-C--:B------:R-:W-:Y:S01]  /*da70*/  FMUL.FTZ R28, R28, R177.reuse ;  /* 0x000000b11c1c7220 */ /* 0x080fe20000410000 */
[----:B------:R-:W-:Y:S01]  /*da80*/  F2FP.F16.F32.PACK_AB R168, R184, R168 ;  /* 0x000000a8b8a8723e */ /* 0x000fe200000000ff */
[-C--:B------:R-:W-:Y:S01]  /*da90*/  FMUL.FTZ R29, R29, R177.reuse ;  /* 0x000000b11d1d7220 */ /* 0x080fe20000410000 */
[----:B------:R-:W-:Y:S01]  /*daa0*/  F2FP.F16.F32.PACK_AB R169, R183, R182 ;  /* 0x000000b6b7a9723e */ /* 0x000fe200000000ff */
[----:B----4-:R-:W-:Y:S01]  /*dab0*/  FADD.FTZ R3, R193, R3 ;  /* 0x00000003c1037221 */ /* 0x010fe20000010000 */
[----:B------:R-:W-:Y:S01]  /*dac0*/  F2FP.F16.F32.PACK_AB R170, R189, R170 ;  /* 0x000000aabdaa723e */ /* 0x000fe200000000ff */
[----:B------:R-:W-:Y:S01]  /*dad0*/  FMUL.FTZ R32, R32, R177 ;  /* 0x000000b120207220 */ /* 0x000fe20000410000 */
[----:B------:R-:W-:Y:S01]  /*dae0*/  F2FP.F16.F32.PACK_AB R171, R187, R171 ;  /* 0x000000abbbab723e */ /* 0x000fe200000000ff */
[-C--:B------:R-:W-:Y:S01]  /*daf0*/  FMUL.FTZ R33, R33, R177.reuse ;  /* 0x000000b121217220 */ /* 0x080fe20000410000 */
[----:B------:R-:W-:Y:S01]  /*db00*/  F2FP.F16.F32.PACK_AB R172, R192, R172 ;  /* 0x000000acc0ac723e */ /* 0x000fe200000000ff */
[-C--:B------:R-:W-:Y:S01]  /*db10*/  FMUL.FTZ R36, R36, R177.reuse ;  /* 0x000000b124247220 */ /* 0x080fe20000410000 */
[----:B------:R-:W-:Y:S01]  /*db20*/  F2FP.F16.F32.PACK_AB R173, R190, R188 ;  /* 0x000000bcbead723e */ /* 0x000fe200000000ff */
[-C--:B------:R-:W-:Y:S01]  /*db30*/  FMUL.FTZ R37, R37, R177.reuse ;  /* 0x000000b125257220 */ /* 0x080fe20000410000 */
[----:B------:R-:W-:Y:S01]  /*db40*/  F2FP.F16.F32.PACK_AB R174, R193, R174 ;  /* 0x000000aec1ae723e */ /* 0x000fe200000000ff */
[----:B------:R-:W-:Y:S01]  /*db50*/  FMUL.FTZ R40, R40, R177 ;  /* 0x000000b128287220 */ /* 0x000fe20000410000 */
        /* <DEDUP_REMOVED lines=122> */
.L_x_14468:
[----:B------:R0:W1:Y:S01]  /*e300*/  SYNCS.PHASECHK.TRANS64.TRYWAIT P1, [R14+URZ+0x22850], R15 ;  /* 0x0228500f0e0075a7 */ /* 0x000062000802017f */
[----:B------:R-:W-:Y:S05]  /*e310*/  @!P0 BRA `(.L_x_14469) ;  /* 0x0000000000048947 */ /* 0x000fea0003800000 */
[----:B------:R-:W-:Y:S01]  /*e320*/  BPT.TRAP 0x1 ;  /* 0x000000040000795c */ /* 0x000fe20000300000 */
.L_x_14469:
[----:B------:R-:W-:Y:S04]  /*e330*/  BSSY B0, `(.L_x_14470) ;  /* 0x0000004000007945 */ /* 0x000fe80003800000 */
[----:B-1----:R-:W-:Y:S05]  /*e340*/  @P1 BRA `(.L_x_14471) ;  /* 0x0000000000081947 */ /* 0x002fea0003800000 */
[----:B------:R-:W1:Y:S02]  /*e350*/  SYNCS.PHASECHK.TRANS64.TRYWAIT P1, [R14+URZ+0x22850], R15 ;  /* 0x0228500f0e0075a7 */ /* 0x000e64000802017f */
[----:B-1----:R-:W-:Y:S05]  /*e360*/  @!P1 BRA `(.L_x_14472) ;  /* 0x000000e400ac9947 */ /* 0x002fea0003800000 */
.L_x_14471:
[----:B------:R-:W-:Y:S05]  /*e370*/  BSYNC B0 ;  /* 0x0000000000007941 */ /* 0x000fea0003800000 */
.L_x_14470:
[----:B------:R-:W2:Y:S01]  /*e380*/  S2R R177, SR_TID.X ;  /* 0x0000000000b17919 */ /* 0x000ea20000002100 */
[----:B------:R-:W-:Y:S05]  /*e390*/  WARPSYNC.ALL ;  /* 0x0000000000007948 */ /* 0x000fea0003800000 */
[----:B------:R-:W-:Y:S01]  /*e3a0*/  IMAD R178, R22, 0xc00, R227 ;  /* 0x00000c0016b27824 */ /* 0x000fe200078e02e3 */
[----:B------:R-:W-:-:S04]  /*e3b0*/  MOV R179, 0x40000040 ;  /* 0x4000004000b37802 */ /* 0x000fc80000000f00 */
[----:B------:R-:W-:Y:S02]  /*e3c0*/  R2UR UR6, R178 ;  /* 0x00000000b20672ca */ /* 0x000fe400000e0000 */
[----:B------:R-:W-:Y:S01]  /*e3d0*/  R2UR UR7, R179 ;  /* 0x00000000b30772ca */ /* 0x000fe200000e0000 */
[----:B------:R-:W-:Y:S01]  /*e3e0*/  IMAD.MOV.U32 R179, RZ, RZ, 0x40000040 ;  /* 0x40000040ffb37424 */ /* 0x000fe200078e00ff */
[----:B--2---:R-:W-:-:S05]  /*e3f0*/  SHF.R.U32.HI R177, RZ, 0x7, R177 ;  /* 0x00000007ffb17819 */ /* 0x004fca00000116b1 */
[----:B01----:R-:W-:-:S05]  /*e400*/  VIADD R15, R177, 0x8 ;  /* 0x00000008b10f7836 */ /* 0x003fca0000000000 */
[----:B------:R0:W-:Y:S06]  /*e410*/  BAR.SYNC.DEFER_BLOCKING R15, 0x100 ;  /* 0x0004000f0000751d */ /* 0x0001ec0000010000 */
[----:B------:R-:W-:-:S06]  /*e420*/  WARPGROUP.ARRIVE ;  /* 0x00000000000079c5 */ /* 0x000fcc0000000000 */
[----:B------:R-:W-:Y:S03]  /*e430*/  HGMMA.64x256x16.F32 R24, R156, gdesc[UR4].tnspB, R24, gsb0 ;  /* 0x43e000049c187df0 */ /* 0x000fe60008000818 */
[----:B------:R-:W-:Y:S02]  /*e440*/  WARPGROUP.DEPBAR.LE gsb0, 0x0 ;  /* 0x00008000000079c5 */ /* 0x000fe40000010000 */
[----:B------:R-:W-:Y:S01]  /*e450*/  VIADD R156, R178, 0x80 ;  /* 0x00000080b29c7836 */ /* 0x000fe20000000000 */
[----:B------:R-:W-:Y:S01]  /*e460*/  WARPGROUP.ARRIVE ;  /* 0x00000000000079c5 */ /* 0x000fe20000000000 */
[----:B------:R-:W-:-:S03]  /*e470*/  IMAD.MOV.U32 R157, RZ, RZ, 0x40000040 ;  /* 0x40000040ff9d7424 */ /* 0x000fc600078e00ff */
[----:B------:R-:W-:Y:S02]  /*e480*/  R2UR UR6, R156 ;  /* 0x000000009c0672ca */ /* 0x000fe400000e0000 */
[----:B------:R-:W-:-:S15]  /*e490*/  R2UR UR7, R157 ;  /* 0x000000009d0772ca */ /* 0x000fde00000e0000 */
[----:B------:R-:W-:-:S01]  /*e4a0*/  NOP ;  /* 0x0000000000007918 */ /* 0x000fc20000000000 */
[----:B------:R-:W-:Y:S03]  /*e4b0*/  HGMMA.64x256x16.F32 R24, R152, gdesc[UR4].tnspB, R24, gsb0 ;  /* 0x43e0000498187df0 */ /* 0x000fe60008000818 */
[----:B------:R-:W-:Y:S02]  /*e4c0*/  WARPGROUP.DEPBAR.LE gsb0, 0x0 ;  /* 0x00008000000079c5 */ /* 0x000fe40000010000 */
[----:B------:R-:W-:Y:S01]  /*e4d0*/  VIADD R152, R178, 0x100 ;  /* 0x00000100b2987836 */ /* 0x000fe20000000000 */
[----:B------:R-:W-:Y:S01]  /*e4e0*/  WARPGROUP.ARRIVE ;  /* 0x00000000000079c5 */ /* 0x000fe20000000000 */
[----:B------:R-:W-:-:S03]  /*e4f0*/  IMAD.MOV.U32 R153, RZ, RZ, 0x40000040 ;  /* 0x40000040ff997424 */ /* 0x000fc600078e00ff */
[----:B------:R-:W-:Y:S02]  /*e500*/  R2UR UR6, R152 ;  /* 0x00000000980672ca */ /* 0x000fe400000e0000 */
[----:B------:R-:W-:Y:S01]  /*e510*/  R2UR UR7, R153 ;  /* 0x00000000990772ca */ /* 0x000fe200000e0000 */
[----:B------:R-:W-:Y:S01]  /*e520*/  IMAD.MOV.U32 R153, RZ, RZ, 0x40000040 ;  /* 0x40000040ff997424 */ /* 0x000fe200078e00ff */
[----:B------:R-:W-:-:S14]  /*e530*/  IADD3 R152, R178, 0x180, RZ ;  /* 0x00000180b2987810 */ /* 0x000fdc0007ffe0ff */
[----:B------:R-:W-:Y:S01]  /*e540*/  HGMMA.64x256x16.F32 R24, R160, gdesc[UR4].tnspB, R24, gsb0 ;  /* 0x43e00004a0187df0 */ /* 0x000fe20008000818 */
[----:B------:R-:W-:Y:S01]  /*e550*/  R2UR UR6, R152 ;  /* 0x00000000980672ca */ /* 0x000fe200000e0000 */
[C---:B------:R-:W-:Y:S01]  /*e560*/  VIADD R152, R178.reuse, 0x200 ;  /* 0x00000200b2987836 */ /* 0x040fe20000000000 */
[----:B------:R-:W-:Y:S01]  /*e570*/  R2UR UR7, R153 ;  /* 0x00000000990772ca */ /* 0x000fe200000e0000 */
[----:B------:R-:W-:Y:S02]  /*e580*/  IMAD.MOV.U32 R153, RZ, RZ, 0x40000040 ;  /* 0x40000040ff997424 */ /* 0x000fe400078e00ff */
        /* <DEDUP_REMOVED lines=20> */
.L_x_14473:
[----:B------:R-:W0:Y:S01]  /*e6d0*/  S2R R15, SR_CgaCtaId ;  /* 0x00000000000f7919 */ /* 0x000e220000008800 */
[C---:B------:R-:W-:Y:S01]  /*e6e0*/  ISETP.GT.AND P1, PT, R13.reuse, R221, PT ;  /* 0x000000dd0d00720c */ /* 0x040fe20003f24270 */
[----:B------:R-:W-:Y:S01]  /*e6f0*/  VIADD R13, R13, 0xffffffff ;  /* 0xffffffff0d0d7836 */ /* 0x000fe20000000000 */
[----:B------:R-:W-:Y:S01]  /*e700*/  IADD3 R14, R14, 0x22860, RZ ;  /* 0x000228600e0e7810 */ /* 0x000fe20007ffe0ff */
[----:B------:R-:W-:Y:S02]  /*e710*/  IMAD.MOV.U32 R215, RZ, RZ, R176 ;  /* 0x000000ffffd77224 */ /* 0x000fe400078e00b0 */
[----:B------:R-:W-:Y:S01]  /*e720*/  IMAD.MOV.U32 R214, RZ, RZ, R20 ;  /* 0x000000ffffd67224 */ /* 0x000fe200078e0014 */
[----:B0-----:R-:W-:-:S04]  /*e730*/  PRMT R14, R15, 0x654, R14 ;  /* 0x000006540f0e7816 */ /* 0x001fc8000000000e */
[----:B------:R0:W-:Y:S03]  /*e740*/  SYNCS.ARRIVE.TRANS64.RED.A1T0 RZ, [R14+URZ], RZ ;  /* 0x000000ff0eff79a7 */ /* 0x0001e6000810043f */
[----:B------:R-:W-:Y:S05]  /*e750*/  @P1 BRA `(.L_x_14474) ;  /* 0xffffffd000e81947 */ /* 0x000fea000383ffff */
.L_x_14462:
[----:B------:R-:W-:-:S13]  /*e760*/  ISETP.GE.AND P1, PT, R13, RZ, PT ;  /* 0x000000ff0d00720c */ /* 0x000fda0003f26270 */
[----:B------:R-:W-:Y:S05]  /*e770*/  @!P1 BRA `(.L_x_14475) ;  /* 0x0000002400489947 */ /* 0x000fea0003800000 */
[----:B------:R-:W-:Y:S02]  /*e780*/  IMAD.MOV.U32 R214, RZ, RZ, R176 ;  /* 0x000000ffffd67224 */ /* 0x000fe400078e00b0 */
[----:B------:R-:W-:-:S07]  /*e790*/  IMAD.MOV.U32 R215, RZ, RZ, R20 ;  /* 0x000000ffffd77224 */ /* 0x000fce00078e0014 */
.L_x_14487:
[----:B------:R-:W-:Y:S01]  /*e7a0*/  IADD3 R22, R22, 0x1, RZ ;  /* 0x0000000116167810 */ /* 0x000fe20007ffe0ff */
[----:B------:R-:W-:Y:S05]  /*e7b0*/  YIELD ;  /* 0x0000000000007946 */ /* 0x000fea0003800000 */
[----:B------:R-:W-:-:S04]  /*e7c0*/  ISETP.NE.AND P1, PT, R22, 0x2, PT ;  /* 0x000000021600780c */ /* 0x000fc80003f25270 */
[----:B------:R-:W-:Y:S02]  /*e7d0*/  SEL R15, RZ, 0x1, P1 ;  /* 0x00000001ff0f7807 */ /* 0x000fe40000800000 */
[----:B------:R-:W-:Y:S02]  /*e7e0*/  SEL R22, R22, RZ, P1 ;  /* 0x000000ff16167207 */ /* 0x000fe40000800000 */
[----:B------:R-:W-:Y:S01]  /*e7f0*/  LOP3.LUT R202, R202, R15, RZ, 0x3c, !PT ;  /* 0x0000000fcaca7212 */ /* 0x000fe200078e3cff */
[----:B-1----:R-:W-:Y:S06]  /*e800*/  @!P0 BRA `(.L_x_14476) ;  /* 0x0000000000048947 */ /* 0x002fec0003800000 */
[----:B------:R-:W-:Y:S01]  /*e810*/  BPT.TRAP 0x1 ;  /* 0x000000040000795c */ /* 0x000fe20000300000 */
.L_x_14476:
[----:B0-----:R-:W-:Y:S01]  /*e820*/  IMAD R14, R22, 0x8, R19 ;  /* 0x00000008160e7824 */ /* 0x001fe200078e0213 */
[----:B------:R-:W-:-:S04]  /*e830*/  SHF.L.U32 R15, R202, 0x1f, RZ ;  /* 0x0000001fca0f7819 */ /* 0x000fc800000006ff */
[----:B------:R0:W1:Y:S01]  /*e840*/  SYNCS.PHASECHK.TRANS64.TRYWAIT P1, [R14+URZ+0x22830], R15 ;  /* 0x0228300f0e0075a7 */ /* 0x000062000802017f */
[----:B------:R-:W-:Y:S05]  /*e850*/  @!P0 BRA `(.L_x_14477) ;  /* 0x0000000000048947 */ /* 0x000fea0003800000 */
[----:B------:R-:W-:Y:S01]  /*e860*/  BPT.TRAP 0x1 ;  /* 0x000000040000795c */ /* 0x000fe20000300000 */
.L_x_14477:
[----:B------:R-:W-:Y:S02]  /*e870*/  IMAD R154, R22, 0x300, R228 ;  /* 0x00000300169a7824 */ /* 0x000fe400078e02e4 */
[----:B------:R-:W-:Y:S01]  /*e880*/  IMAD.MOV.U32 R155, RZ, RZ, 0x40000040 ;  /* 0x40000040ff9b7424 */ /* 0x000fe200078e00ff */
[----:B-1----:R-:W-:Y:S06]  /*e890*/  @P1 BRA `(.L_x_14478) ;  /* 0x0000000000081947 */ /* 0x002fec0003800000 */
[----:B------:R-:W1:Y:S02]  /*e8a0*/  SYNCS.PHASECHK.TRANS64.TRYWAIT P1, [R14+URZ+0x22830], R15 ;  /* 0x0228300f0e0075a7 */ /* 0x000e64000802017f */
[----:B-1----:R-:W-:Y:S05]  /*e8b0*/  @!P1 BRA `(.L_x_14479) ;  /* 0x000000e0006c9947 */ /* 0x002fea0003800000 */
.L_x_14478:
        /* <DEDUP_REMOVED lines=41> */
.L_x_14480:
        /* <DEDUP_REMOVED lines=51> */
[----:B------:R-:W-:-:S03]  /*ee80*/  FMUL.FTZ R195, R195, UR36 ;  /* 0x00000024c3c37c20 */ /* 0x000fc60008410000 */
        /* <DEDUP_REMOVED lines=48> */
[----:B------:R-:W-:Y:S08]  /*f190*/  MUFU.TANH R220, R220 ;  /* 0x000000dc00dc7308 */ /* 0x000ff00000002400 */
[----:B------:R-:W-:Y:S01]  /*f1a0*/  MUFU.TANH R223, R223 ;  /* 0x000000df00df7308 */ /* 0x000fe20000002400 */
[----:B---3--:R-:W-:-:S02]  /*f1b0*/  FMNMX.FTZ R20, R20, R12, !PT ;  /* 0x0000000c14147209 */ /* 0x008fc40007810000 */
[----:B------:R-:W3:Y:S03]  /*f1c0*/  LDC R12, c[0x0][0x988] ;  /* 0x00026200ff0c7b82 */ /* 0x000ee60000000800 */
[C---:B------:R-:W-:Y:S02]  /*f1d0*/  FADD.FTZ R154, -R20.reuse, R215 ;  /* 0x000000d7149a7221 */ /* 0x040fe40000010100 */
[----:B------:R-:W-:Y:S08]  /*f1e0*/  MUFU.TANH R221, R221 ;  /* 0x000000dd00dd7308 */ /* 0x000ff00000002400 */
[----:B------:R-:W-:Y:S01]  /*f1f0*/  MUFU.TANH R222, R222 ;  /* 0x000000de00de7308 */ /* 0x000fe20000002400 */
[-C--:B---3--:R-:W-:Y:S01]  /*f200*/  FMUL.FTZ R155, R20, R12.reuse ;  /* 0x0000000c149b7220 */ /* 0x088fe20000410000 */
[----:B------:R-:W-:-:S03]  /*f210*/  FMUL.FTZ R154, R154, R12 ;  /* 0x0000000c9a9a7220 */ /* 0x000fc60000410000 */
        /* <DEDUP_REMOVED lines=12> */
[----:B------:R-:W4:Y:S01]  /*f2e0*/  MUFU.EX2 R152, R152 ;  /* 0x0000009800987308 */ /* 0x000f220000000800 */
[-CC-:B------:R-:W-:Y:S01]  /*f2f0*/  FFMA.FTZ R188, R188, R12.reuse, -R155.reuse ;  /* 0x0000000cbcbc7223 */ /* 0x180fe2000001089b */
[-CC-:B------:R-:W-:Y:S01]  /*f300*/  FFMA.FTZ R165, R165, R12.reuse, -R155.reuse ;  /* 0x0000000ca5a57223 */ /* 0x180fe2000001089b */
[-CC-:B------:R-:W-:Y:S01]  /*f310*/  FFMA.FTZ R169, R169, R12.reuse, -R155.reuse ;  /* 0x0000000ca9a97223 */ /* 0x180fe2000001089b */
[-CC-:B------:R-:W-:Y:S01]  /*f320*/  FFMA.FTZ R172, R172, R12.reuse, -R155.reuse ;  /* 0x0000000cacac7223 */ /* 0x180fe2000001089b */
[-CC-:B------:R-:W-:Y:S01]  /*f330*/  FFMA.FTZ R180, R180, R12.reuse, -R155.reuse ;  /* 0x0000000cb4b47223 */ /* 0x180fe2000001089b */
[-CC-:B------:R-:W-:Y:S01]  /*f340*/  FFMA.FTZ R181, R181, R12.reuse, -R155.reuse ;  /* 0x0000000cb5b57223 */ /* 0x180fe2000001089b */
[-CC-:B------:R-:W-:Y:S01]  /*f350*/  FFMA.FTZ R184, R184, R12.reuse, -R155.reuse ;  /* 0x0000000cb8b87223 */ /* 0x180fe2000001089b */
[----:B------:R-:W5:Y:S01]  /*f360*/  MUFU.EX2 R153, R153 ;  /* 0x0000009900997308 */ /* 0x000f620000000800 */
[-CC-:B------:R-:W-:Y:S01]  /*f370*/  FFMA.FTZ R185, R185, R12.reuse, -R155.reuse ;  /* 0x0000000cb9b97223 */ /* 0x180fe2000001089b */
[-CC-:B------:R-:W-:Y:S01]  /*f380*/  FFMA.FTZ R189, R189, R12.reuse, -R155.reuse ;  /* 0x0000000cbdbd7223 */ /* 0x180fe2000001089b */
[-CC-:B------:R-:W-:Y:S01]  /*f390*/  FFMA.FTZ R192, R192, R12.reuse, -R155.reuse ;  /* 0x0000000cc0c07223 */ /* 0x180fe2000001089b */
[-CC-:B------:R-:W-:Y:S01]  /*f3a0*/  FFMA.FTZ R193, R193, R12.reuse, -R155.reuse ;  /* 0x0000000cc1c17223 */ /* 0x180fe2000001089b */
[-CC-:B------:R-:W-:Y:S01]  /*f3b0*/  FFMA.FTZ R196, R196, R12.reuse, -R155.reuse ;  /* 0x0000000cc4c47223 */ /* 0x180fe2000001089b */
[----:B------:R-:W-:Y:S01]  /*f3c0*/  FFMA.FTZ R155, R197, R12, -R155 ;  /* 0x0000000cc59b7223 */ /* 0x000fe2000001089b */
[----:B---3--:R-:W-:Y:S01]  /*f3d0*/  FMUL.FTZ R24, R24, R177 ;  /* 0x000000b118187220 */ /* 0x008fe20000410000 */
[----:B------:R3:W0:Y:S01]  /*f3e0*/  MUFU.EX2 R154, R156 ;  /* 0x0000009c009a7308 */ /* 0x0006220000000800 */
[----:B----4-:R-:W-:Y:S01]  /*f3f0*/  FFMA.FTZ R3, R177, R3, R152 ;  /* 0x00000003b1037223 */ /* 0x010fe20000010098 */
[-C--:B------:R-:W-:Y:S01]  /*f400*/  FMUL.FTZ R25, R25, R177.reuse ;  /* 0x000000b119197220 */ /* 0x080fe20000410000 */
[-C--:B------:R-:W-:Y:S01]  /*f410*/  FMUL.FTZ R28, R28, R177.reuse ;  /* 0x000000b11c1c7220 */ /* 0x080fe20000410000 */
[-C--:B------:R-:W-:Y:S01]  /*f420*/  FMUL.FTZ R29, R29, R177.reuse ;  /* 0x000000b11d1d7220 */ /* 0x080fe20000410000 */
[-C--:B------:R-:W-:Y:S01]  /*f430*/  FMUL.FTZ R32, R32, R177.reuse ;  /* 0x000000b120207220 */ /* 0x080fe20000410000 */
[-C--:B------:R-:W-:Y:S01]  /*f440*/  FMUL.FTZ R33, R33, R177.reuse ;  /* 0x000000b121217220 */ /* 0x080fe20000410000 */
[-C--:B------:R-:W-:Y:S01]  /*f450*/  FMUL.FTZ R36, R36, R177.reuse ;  /* 0x000000b124247220 */ /* 0x080fe20000410000 */
[----:B------:R-:W4:Y:S01]  /*f460*/  MUFU.EX2 R157, R157 ;  /* 0x0000009d009d7308 */ /* 0x000f220000000800 */
[C---:B-----5:R-:W-:Y:S01]  /*f470*/  FADD.FTZ R3, R153.reuse, R3 ;  /* 0x0000000399037221 */ /* 0x060fe20000010000 */
[----:B------:R-:W-:Y:S01]  /*f480*/  F2FP.F16.F32.PACK_AB R152, R153, R152 ;  /* 0x000000989998723e */ /* 0x000fe200000000ff */
[----:B------:R-:W-:Y:S01]  /*f490*/  FMUL.FTZ R153, R175, UR36 ;  /* 0x00000024af997c20 */ /* 0x000fe20008410000 */
[----:B---3--:R-:W-:Y:S01]  /*f4a0*/  FMUL.FTZ R156, R178, UR36 ;  /* 0x00000024b29c7c20 */ /* 0x008fe20008410000 */
        /* <DEDUP_REMOVED lines=12> */
[C---:B----4-:R-:W-:Y:S01]  /*f570*/  FADD.FTZ R3, R157.reuse, R3 ;  /* 0x000000039d037221 */ /* 0x050fe20000010000 */
[----:B------:R-:W-:Y:S01]  /*f580*/  F2FP.F16.F32.PACK_AB R154, R157, R154 ;  /* 0x0000009a9d9a723e */ /* 0x000fe200000000ff */
[----:B------:R-:W-:Y:S01]  /*f590*/  FMUL.FTZ R157, R179, UR36 ;  /* 0x00000024b39d7c20 */ /* 0x000fe20008410000 */
[-C--:B------:R-:W-:Y:S01]  /*f5a0*/  FMUL.FTZ R56, R56, R177.reuse ;  /* 0x000000b138387220 */ /* 0x080fe20000410000 */
[-C--:B------:R-:W-:Y:S01]  /*f5b0*/  FMUL.FTZ R57, R57, R177.reuse ;  /* 0x000000b139397220 */ /* 0x080fe20000410000 */
[-C--:B------:R-:W-:Y:S01]  /*f5c0*/  FMUL.FTZ R60, R60, R177.reuse ;  /* 0x000000b13c3c7220 */ /* 0x080fe20000410000 */
[-C--:B------:R-:W-:Y:S01]  /*f5d0*/  FMUL.FTZ R61, R61, R177.reuse ;  /* 0x000000b13d3d7220 */ /* 0x080fe20000410000 */
[----:B------:R-:W4:Y:S01]  /*f5e0*/  MUFU.TANH R153, R153 ;  /* 0x0000009900997308 */ /* 0x000f220000002400 */
[----:B---3--:R-:W-:Y:S01]  /*f5f0*/  FADD.FTZ R3, R160, R3 ;  /* 0x00000003a0037221 */ /* 0x008fe20000010000 */
[-C--:B------:R-:W-:Y:S01]  /*f600*/  FMUL.FTZ R64, R64, R177.reuse ;  /* 0x000000b140407220 */ /* 0x080fe20000410000 */
[-C--:B------:R-:W-:Y:S01]  /*f610*/  FMUL.FTZ R65, R65, R177.reuse ;  /* 0x000000b141417220 */ /* 0x080fe20000410000 */
[-C--:B------:R-:W-:Y:S01]  /*f620*/  FMUL.FTZ R68, R68, R177.reuse ;  /* 0x000000b144447220 */ /* 0x080fe20000410000 */
[-C--:B------:R-:W-:Y:S01]  /*f630*/  FMUL.FTZ R69, R69, R177.reuse ;  /* 0x000000b145457220 */ /* 0x080fe20000410000 */
[-C--:B------:R-:W-:Y:S01]  /*f640*/  FMUL.FTZ R72, R72, R177.reuse ;  /* 0x000000b148487220 */ /* 0x080fe20000410000 */
[-C--:B------:R-:W-:Y:S01]  /*f650*/  FMUL.FTZ R73, R73, R177.reuse ;  /* 0x000000b149497220 */ /* 0x080fe20000410000 */
[----:B------:R-:W3:Y:S01]  /*f660*/  MUFU.TANH R156, R156 ;  /* 0x0000009c009c7308 */ /* 0x000ee20000002400 */
[C---:B0-----:R-:W-:Y:S01]  /*f670*/  FADD.FTZ R3, R161.reuse, R3 ;  /* 0x00000003a1037221 */ /* 0x041fe20000010000 */
[----:B------:R-:W-:Y:S01]  /*f680*/  F2FP.F16.F32.PACK_AB R168, R161, R160 ;  /* 0x000000a0a1a8723e */ /* 0x000fe200000000ff */
[----:B------:R-:W-:Y:S01]  /*f690*/  FMUL.FTZ R160, R182, UR36 ;  /* 0x00000024b6a07c20 */ /* 0x000fe20008410000 */
[----:B------:R-:W-:Y:S01]  /*f6a0*/  FMNMX.FTZ R161, R218, R214, !PT ;  /* 0x000000d6daa17209 */ /* 0x000fe20007810000 */
[-C--:B------:R-:W-:Y:S01]  /*f6b0*/  FMUL.FTZ R76, R76, R177.reuse ;  /* 0x000000b14c4c7220 */ /* 0x080fe20000410000 */
[-C--:B------:R-:W-:Y:S01]  /*f6c0*/  FMUL.FTZ R77, R77, R177.reuse ;  /* 0x000000b14d4d7220 */ /* 0x080fe20000410000 */
[----:B------:R-:W-:Y:S01]  /*f6d0*/  FMUL.FTZ R80, R80, R177 ;  /* 0x000000b150507220 */ /* 0x000fe20000410000 */
[----:B------:R-:W-:Y:S01]  /*f6e0*/  FMNMX.FTZ R161, R217, R161, !PT ;  /* 0x000000a1d9a17209 */ /* 0x000fe20007810000 */
[----:B------:R-:W0:Y:S01]  /*f6f0*/  MUFU.TANH R157, R157 ;  /* 0x0000009d009d7308 */ /* 0x000e220000002400 */
[-C--:B------:R-:W-:Y:S01]  /*f700*/  FMUL.FTZ R81, R81, R177.reuse ;  /* 0x000000b151517220 */ /* 0x080fe20000410000 */
[----:B------:R-:W-:Y:S01]  /*f710*/  FMUL.FTZ R84, R84, R177 ;  /* 0x000000b154547220 */ /* 0x000fe20000410000 */
        /* <DEDUP_REMOVED lines=8> */
[----:B------:R-:W-:Y:S01]  /*f7a0*/  FMNMX.FTZ R163, R225, R162, !PT ;  /* 0x000000a2e1a37209 */ /* 0x000fe20007810000 */
[-C--:B------:R-:W-:Y:S01]  /*f7b0*/  FMUL.FTZ R96, R96, R177.reuse ;  /* 0x000000b160607220 */ /* 0x080fe20000410000 */
[-C--:B------:R-:W-:Y:S01]  /*f7c0*/  FMUL.FTZ R97, R97, R177.reuse ;  /* 0x000000b161617220 */ /* 0x080fe20000410000 */
[----:B------:R-:W-:Y:S01]  /*f7d0*/  FMUL.FTZ R100, R100, R177 ;  /* 0x000000b164647220 */ /* 0x000fe20000410000 */
[----:B------:R-:W-:Y:S01]  /*f7e0*/  FMNMX.FTZ R163, R224, R163, !PT ;  /* 0x000000a3e0a37209 */ /* 0x000fe20007810000 */
[----:B------:R-:W1:Y:S01]  /*f7f0*/  MUFU.TANH R161, R183 ;  /* 0x000000b700a17308 */ /* 0x000e620000002400 */
[-C--:B------:R-:W-:Y:S01]  /*f800*/  FMUL.FTZ R101, R101, R177.reuse ;  /* 0x000000b165657220 */ /* 0x080fe20000410000 */
[----:B------:R-:W-:Y:S01]  /*f810*/  FMUL.FTZ R104, R104, R177 ;  /* 0x000000b168687220 */ /* 0x000fe20000410000 */
[----:B------:R-:W-:Y:S01]  /*f820*/  FMNMX.FTZ R166, R219, R163, !PT ;  /* 0x000000a3dba67209 */ /* 0x000fe20007810000 */
[-C--:B------:R-:W-:Y:S01]  /*f830*/  FMUL.FTZ R105, R105, R177.reuse ;  /* 0x000000b169697220 */ /* 0x080fe20000410000 */
[-C--:B------:R-:W-:Y:S01]  /*f840*/  FMUL.FTZ R108, R108, R177.reuse ;  /* 0x000000b16c6c7220 */ /* 0x080fe20000410000 */
[-C--:B------:R-:W-:Y:S01]  /*f850*/  FMUL.FTZ R109, R109, R177.reuse ;  /* 0x000000b16d6d7220 */ /* 0x080fe20000410000 */
[----:B------:R-:W-:Y:S01]  /*f860*/  FMNMX.FTZ R166, R220, R166, !PT ;  /* 0x000000a6dca67209 */ /* 0x000fe20007810000 */
[----:B------:R2:W1:Y:S01]  /*f870*/  MUFU.TANH R162, R186 ;  /* 0x000000ba00a27308 */ /* 0x0004620000002400 */
[-C--:B------:R-:W-:Y:S01]  /*f880*/  FMUL.FTZ R112, R112, R177.reuse ;  /* 0x000000b170707220 */ /* 0x080fe20000410000 */
[-C--:B------:R-:W-:Y:S01]  /*f890*/  FMUL.FTZ R113, R113, R177.reuse ;  /* 0x000000b171717220 */ /* 0x080fe20000410000 */
[----:B------:R-:W-:Y:S01]  /*f8a0*/  FMNMX.FTZ R167, R223, R166, !PT ;  /* 0x000000a6dfa77209 */ /* 0x000fe20007810000 */
[-C--:B------:R-:W-:Y:S01]  /*f8b0*/  FMUL.FTZ R116, R116, R177.reuse ;  /* 0x000000b174747220 */ /* 0x080fe20000410000 */
[-C--:B------:R-:W-:Y:S01]  /*f8c0*/  FMUL.FTZ R117, R117, R177.reuse ;  /* 0x000000b175757220 */ /* 0x080fe20000410000 */
[----:B------:R-:W-:Y:S01]  /*f8d0*/  FMUL.FTZ R120, R120, R177 ;  /* 0x000000b178787220 */ /* 0x000fe20000410000 */
[----:B------:R-:W-:Y:S01]  /*f8e0*/  FMNMX.FTZ R167, R221, R167, !PT ;  /* 0x000000a7dda77209 */ /* 0x000fe20007810000 */
[----:B------:R3:W1:Y:S01]  /*f8f0*/  MUFU.TANH R163, R187 ;  /* 0x000000bb00a37308 */ /* 0x0006620000002400 */
[----:B--2---:R-:W-:Y:S01]  /*f900*/  FMUL.FTZ R186, R198, UR36 ;  /* 0x00000024c6ba7c20 */ /* 0x004fe20008410000 */
[----:B------:R-:W-:Y:S01]  /*f910*/  FMUL.FTZ R121, R121, R177 ;  /* 0x000000b179797220 */ /* 0x000fe20000410000 */
[----:B------:R-:W-:Y:S01]  /*f920*/  FMNMX.FTZ R170, R222, R167, !PT ;  /* 0x000000a7deaa7209 */ /* 0x000fe20007810000 */
[-C--:B------:R-:W-:Y:S01]  /*f930*/  FMUL.FTZ R124, R124, R177.reuse ;  /* 0x000000b17c7c7220 */ /* 0x080fe20000410000 */
[-C--:B------:R-:W-:Y:S01]  /*f940*/  FMUL.FTZ R125, R125, R177.reuse ;  /* 0x000000b17d7d7220 */ /* 0x080fe20000410000 */
[-C--:B------:R-:W-:Y:S01]  /*f950*/  FMUL.FTZ R128, R128, R177.reuse ;  /* 0x000000b180807220 */ /* 0x080fe20000410000 */
[----:B----4-:R-:W-:Y:S01]  /*f960*/  FMNMX.FTZ R170, R153, R170, !PT ;  /* 0x000000aa99aa7209 */ /* 0x010fe20007810000 */
[----:B------:R-:W2:Y:S01]  /*f970*/  MUFU.TANH R166, R190 ;  /* 0x000000be00a67308 */ /* 0x000ea20000002400 */
[----:B---3--:R-:W-:Y:S01]  /*f980*/  FMUL.FTZ R187, R199, UR36 ;  /* 0x00000024c7bb7c20 */ /* 0x008fe20008410000 */
[-C--:B------:R-:W-:Y:S01]  /*f990*/  FMUL.FTZ R129, R129, R177.reuse ;  /* 0x000000b181817220 */ /* 0x080fe20000410000 */
[----:B------:R-:W-:Y:S01]  /*f9a0*/  FMNMX.FTZ R171, R156, R170, !PT ;  /* 0x000000aa9cab7209 */ /* 0x000fe20007810000 */
[-C--:B------:R-:W-:Y:S01]  /*f9b0*/  FMUL.FTZ R132, R132, R177.reuse ;  /* 0x000000b184847220 */ /* 0x080fe20000410000 */
[-C--:B------:R-:W-:Y:S01]  /*f9c0*/  FMUL.FTZ R133, R133, R177.reuse ;  /* 0x000000b185857220 */ /* 0x080fe20000410000 */
[----:B------:R-:W-:Y:S01]  /*f9d0*/  FMUL.FTZ R136, R136, R177 ;  /* 0x000000b188887220 */ /* 0x000fe20000410000 */
[----:B0-----:R-:W-:Y:S01]  /*f9e0*/  FMNMX.FTZ R171, R157, R171, !PT ;  /* 0x000000ab9dab7209 */ /* 0x001fe20007810000 */
[----:B------:R-:W0:Y:S01]  /*f9f0*/  MUFU.TANH R167, R191 ;  /* 0x000000bf00a77308 */ /* 0x000e220000002400 */
[-C--:B------:R-:W-:Y:S01]  /*fa00*/  FMUL.FTZ R137, R137, R177.reuse ;  /* 0x000000b189897220 */ /* 0x080fe20000410000 */
[----:B------:R-:W-:Y:S01]  /*fa10*/  FMUL.FTZ R140, R140, R177 ;  /* 0x000000b18c8c7220 */ /* 0x000fe20000410000 */
[----:B-----5:R-:W-:Y:S01]  /*fa20*/  FMNMX.FTZ R174, R160, R171, !PT ;  /* 0x000000aba0ae7209 */ /* 0x020fe20007810000 */
[-C--:B------:R-:W-:Y:S01]  /*fa30*/  FMUL.FTZ R141, R141, R177.reuse ;  /* 0x000000b18d8d7220 */ /* 0x080fe20000410000 */
[-C--:B------:R-:W-:Y:S01]  /*fa40*/  FMUL.FTZ R144, R144, R177.reuse ;  /* 0x000000b190907220 */ /* 0x080fe20000410000 */
[-C--:B------:R-:W-:Y:S01]  /*fa50*/  FMUL.FTZ R145, R145, R177.reuse ;  /* 0x000000b191917220 */ /* 0x080fe20000410000 */
[----:B-1----:R-:W-:Y:S01]  /*fa60*/  FMNMX.FTZ R174, R161, R174, !PT ;  /* 0x000000aea1ae7209 */ /* 0x002fe20007810000 */
[----:B------:R-:W1:Y:S01]  /*fa70*/  MUFU.TANH R170, R194 ;  /* 0x000000c200aa7308 */ /* 0x000e620000002400 */
[-C--:B------:R-:W-:Y:S01]  /*fa80*/  FMUL.FTZ R148, R148, R177.reuse ;  /* 0x000000b194947220 */ /* 0x080fe20000410000 */
[----:B------:R-:W-:Y:S01]  /*fa90*/  FMUL.FTZ R149, R149, R177 ;  /* 0x000000b195957220 */ /* 0x000fe20000410000 */
[----:B------:R-:W-:-:S04]  /*faa0*/  FMNMX.FTZ R174, R162, R174, !PT ;  /* 0x000000aea2ae7209 */ /* 0x000fc80007810000 */
[----:B------:R-:W-:Y:S01]  /*fab0*/  FMNMX.FTZ R174, R163, R174, !PT ;  /* 0x000000aea3ae7209 */ /* 0x000fe20007810000 */
[----:B------:R-:W3:Y:S03]  /*fac0*/  MUFU.TANH R171, R195 ;  /* 0x000000c300ab7308 */ /* 0x000ee60000002400 */
[----:B--2---:R-:W-:-:S04]  /*fad0*/  FMNMX.FTZ R174, R166, R174, !PT ;  /* 0x000000aea6ae7209 */ /* 0x004fc80007810000 */
[----:B0-----:R-:W-:Y:S01]  /*fae0*/  FMNMX.FTZ R174, R167, R174, !PT ;  /* 0x000000aea7ae7209 */ /* 0x001fe20007810000 */
[----:B------:R-:W0:Y:S03]  /*faf0*/  MUFU.TANH R186, R186 ;  /* 0x000000ba00ba7308 */ /* 0x000e260000002400 */
[----:B-1----:R-:W-:-:S05]  /*fb00*/  FMNMX.FTZ R174, R170, R174, !PT ;  /* 0x000000aeaaae7209 */ /* 0x002fca0007810000 */
[----:B------:R-:W1:Y:S01]  /*fb10*/  MUFU.TANH R187, R187 ;  /* 0x000000bb00bb7308 */ /* 0x000e620000002400 */
[----:B---3--:R-:W-:-:S07]  /*fb20*/  FMNMX.FTZ R174, R171, R174, !PT ;  /* 0x000000aeabae7209 */ /* 0x008fce0007810000 */
[----:B------:R-:W-:Y:S01]  /*fb30*/  MUFU.EX2 R182, R173 ;  /* 0x000000ad00b67308 */ /* 0x000fe20000000800 */
[----:B0-----:R-:W-:-:S07]  /*fb40*/  FMNMX.FTZ R174, R186, R174, !PT ;  /* 0x000000aebaae7209 */ /* 0x001fce0007810000 */
[----:B------:R-:W-:Y:S01]  /*fb50*/  MUFU.EX2 R173, R176 ;  /* 0x000000b000ad7308 */ /* 0x000fe20000000800 */
[----:B-1----:R-:W-:-:S05]  /*fb60*/  FMNMX.FTZ R174, R187, R174, !PT ;  /* 0x000000aebbae7209 */ /* 0x002fca0007810000 */
[----:B------:R-:W0:Y:S02]  /*fb70*/  SHFL.BFLY PT, R175, R174, 0x2, 0x1f ;  /* 0x0c401f00aeaf7f89 */ /* 0x000e2400000e0000 */
[----:B------:R-:W1:Y:S08]  /*fb80*/  MUFU.EX2 R178, R164 ;  /* 0x000000a400b27308 */ /* 0x000e700000000800 */
[----:B------:R-:W-:Y:S08]  /*fb90*/  MUFU.EX2 R164, R158 ;  /* 0x0000009e00a47308 */ /* 0x000ff00000000800 */
[----:B------:R2:W-:Y:S01]  /*fba0*/  MUFU.EX2 R158, R188 ;  /* 0x000000bc009e7308 */ /* 0x0005e20000000800 */
[----:B-1----:R-:W-:Y:S01]  /*fbb0*/  FADD.FTZ R3, R178, R3 ;  /* 0x00000003b2037221 */ /* 0x002fe20000010000 */
[----:B0-----:R-:W-:-:S06]  /*fbc0*/  FMNMX.FTZ R174, R174, R175, !PT ;  /* 0x000000afaeae7209 */ /* 0x001fcc0007810000 */
[----:B------:R-:W-:Y:S01]  /*fbd0*/  MUFU.EX2 R175, R172 ;  /* 0x000000ac00af7308 */ /* 0x000fe20000000800 */
[----:B------:R-:W0:Y:S07]  /*fbe0*/  SHFL.BFLY PT, R183, R174, 0x1, 0x1f ;  /* 0x0c201f00aeb77f89 */ /* 0x000e2e00000e0000 */
[----:B------:R-:W-:Y:S08]  /*fbf0*/  MUFU.EX2 R172, R192 ;  /* 0x000000c000ac7308 */ /* 0x000ff00000000800 */
[----:B------:R-:W1:Y:S08]  /*fc00*/  MUFU.EX2 R165, R165 ;  /* 0x000000a500a57308 */ /* 0x000e700000000800 */
[----:B------:R3:W4:Y:S01]  /*fc10*/  MUFU.EX2 R179, R169 ;  /* 0x000000a900b37308 */ /* 0x0007220000000800 */
[----:B0-----:R-:W-:-:S05]  /*fc20*/  FMNMX.FTZ R176, R174, R183, !PT ;  /* 0x000000b7aeb07209 */ /* 0x001fca0007810000 */
[C---:B--2---:R-:W-:Y:S01]  /*fc30*/  FADD.FTZ R188, -R176.reuse, R214 ;  /* 0x000000d6b0bc7221 */ /* 0x044fe20000010100 */
[-C--:B------:R-:W-:Y:S01]  /*fc40*/  FMUL.FTZ R215, R176, R12.reuse ;  /* 0x0000000cb0d77220 */ /* 0x080fe20000410000 */
[----:B------:R-:W-:Y:S01]  /*fc50*/  MUFU.EX2 R183, R155 ;  /* 0x0000009b00b77308 */ /* 0x000fe20000000800 */
[----:B-1----:R-:W-:Y:S01]  /*fc60*/  FADD.FTZ R3, R165, R3 ;  /* 0x00000003a5037221 */ /* 0x002fe20000010000 */
[-C--:B------:R-:W-:Y:S01]  /*fc70*/  FMUL.FTZ R188, R188, R12.reuse ;  /* 0x0000000cbcbc7220 */ /* 0x080fe20000410000 */
[-CC-:B------:R-:W-:Y:S01]  /*fc80*/  FFMA.FTZ R197, R216, R12.reuse, -R215.reuse ;  /* 0x0000000cd8c57223 */ /* 0x180fe200000108d7 */
[-CC-:B------:R-:W-:Y:S01]  /*fc90*/  FFMA.FTZ R216, R226, R12.reuse, -R215.reuse ;  /* 0x0000000ce2d87223 */ /* 0x180fe200000108d7 */
[-CC-:B------:R-:W-:Y:S01]  /*fca0*/  FFMA.FTZ R198, R218, R12.reuse, -R215.reuse ;  /* 0x0000000cdac67223 */ /* 0x180fe200000108d7 */
[----:B------:R-:W0:Y:S01]  /*fcb0*/  S2R R226, SR_CgaCtaId ;  /* 0x0000000000e27919 */ /* 0x000e220000008800 */
[-CC-:B------:R-:W-:Y:S01]  /*fcc0*/  FFMA.FTZ R199, R217, R12.reuse, -R215.reuse ;  /* 0x0000000cd9c77223 */ /* 0x180fe200000108d7 */
[-CC-:B------:R-:W-:Y:S01]  /*fcd0*/  FFMA.FTZ R191, R153, R12.reuse, -R215.reuse ;  /* 0x0000000c99bf7223 */ /* 0x180fe200000108d7 */
[----:B------:R-:W-:Y:S01]  /*fce0*/  MUFU.EX2 R188, R188 ;  /* 0x000000bc00bc7308 */ /* 0x000fe20000000800 */
[-CC-:B------:R-:W-:Y:S01]  /*fcf0*/  FFMA.FTZ R217, R225, R12.reuse, -R215.reuse ;  /* 0x0000000ce1d97223 */ /* 0x180fe200000108d7 */
[-CC-:B------:R-:W-:Y:S01]  /*fd00*/  FFMA.FTZ R218, R224, R12.reuse, -R215.reuse ;  /* 0x0000000ce0da7223 */ /* 0x180fe200000108d7 */
[-CC-:B------:R-:W-:Y:S01]  /*fd10*/  FFMA.FTZ R219, R219, R12.reuse, -R215.reuse ;  /* 0x0000000cdbdb7223 */ /* 0x180fe200000108d7 */
[-CC-:B------:R-:W-:Y:S01]  /*fd20*/  FFMA.FTZ R220, R220, R12.reuse, -R215.reuse ;  /* 0x0000000cdcdc7223 */ /* 0x180fe200000108d7 */
[----:B------:R-:W-:Y:S01]  /*fd30*/  FFMA.FTZ R192, R166, R12, -R215 ;  /* 0x0000000ca6c07223 */ /* 0x000fe200000108d7 */
[----:B------:R-:W-:-:S02]  /*fd40*/  VIADD R166, R14, 0x22840 ;  /* 0x000228400ea67836 */ /* 0x000fc40000000000 */
[-CC-:B------:R-:W-:Y:S01]  /*fd50*/  FFMA.FTZ R214, R223, R12.reuse, -R215.reuse ;  /* 0x0000000cdfd67223 */ /* 0x180fe200000108d7 */
[----:B------:R-:W1:Y:S01]  /*fd60*/  MUFU.EX2 R153, R198 ;  /* 0x000000c600997308 */ /* 0x000e620000000800 */
[-CC-:B---3--:R-:W-:Y:S01]  /*fd70*/  FFMA.FTZ R169, R221, R12.reuse, -R215.reuse ;  /* 0x0000000cdda97223 */ /* 0x188fe200000108d7 */
[-CC-:B------:R-:W-:Y:S01]  /*fd80*/  FFMA.FTZ R190, R222, R12.reuse, -R215.reuse ;  /* 0x0000000cdebe7223 */ /* 0x180fe200000108d7 */
[-CC-:B------:R-:W-:Y:S01]  /*fd90*/  FFMA.FTZ R194, R167, R12.reuse, -R215.reuse ;  /* 0x0000000ca7c27223 */ /* 0x180fe200000108d7 */
[--C-:B------:R-:W-:Y:S01]  /*fda0*/  FFMA.FTZ R195, R170, R12, -R215.reuse ;  /* 0x0000000caac37223 */ /* 0x100fe200000108d7 */
[----:B------:R-:W-:Y:S01]  /*fdb0*/  F2FP.F16.F32.PACK_AB R170, R165, R178 ;  /* 0x000000b2a5aa723e */ /* 0x000fe200000000ff */
[-CC-:B------:R-:W-:Y:S01]  /*fdc0*/  FFMA.FTZ R156, R156, R12.reuse, -R215.reuse ;  /* 0x0000000c9c9c7223 */ /* 0x180fe200000108d7 */
[-C--:B------:R-:W-:Y:S01]  /*fdd0*/  FFMA.FTZ R157, R157, R12.reuse, -R215 ;  /* 0x0000000c9d9d7223 */ /* 0x080fe200000108d7 */
[----:B------:R-:W2:Y:S01]  /*fde0*/  MUFU.EX2 R199, R199 ;  /* 0x000000c700c77308 */ /* 0x000ea20000000800 */
[----:B------:R-:W-:Y:S01]  /*fdf0*/  FADD.FTZ R3, R164, R3 ;  /* 0x00000003a4037221 */ /* 0x000fe20000010000 */
[-CC-:B------:R-:W-:Y:S01]  /*fe00*/  FFMA.FTZ R160, R160, R12.reuse, -R215.reuse ;  /* 0x0000000ca0a07223 */ /* 0x180fe200000108d7 */
[-CC-:B------:R-:W-:Y:S01]  /*fe10*/  FFMA.FTZ R161, R161, R12.reuse, -R215.reuse ;  /* 0x0000000ca1a17223 */ /* 0x180fe200000108d7 */
[-C--:B------:R-:W-:Y:S01]  /*fe20*/  FFMA.FTZ R162, R162, R12.reuse, -R215 ;  /* 0x0000000ca2a27223 */ /* 0x080fe200000108d7 */
[----:B----4-:R-:W-:Y:S01]  /*fe30*/  FADD.FTZ R3, R179, R3 ;  /* 0x00000003b3037221 */ /* 0x010fe20000010000 */
[-CC-:B------:R-:W-:Y:S01]  /*fe40*/  FFMA.FTZ R163, R163, R12.reuse, -R215.reuse ;  /* 0x0000000ca3a37223 */ /* 0x180fe200000108d7 */
[----:B------:R-:W-:Y:S01]  /*fe50*/  FFMA.FTZ R186, R186, R12, -R215 ;  /* 0x0000000cbaba7223 */ /* 0x000fe200000108d7 */
[----:B------:R-:W3:Y:S01]  /*fe60*/  MUFU.EX2 R155, R197 ;  /* 0x000000c5009b7308 */ /* 0x000ee20000000800 */
[----:B-1----:R-:W-:Y:S01]  /*fe70*/  FFMA.FTZ R0, R188, R0, R153 ;  /* 0x00000000bc007223 */ /* 0x002fe20000010099 */
[----:B------:R-:W-:Y:S01]  /*fe80*/  FADD.FTZ R3, R175, R3 ;  /* 0x00000003af037221 */ /* 0x000fe20000010000 */
[----:B------:R-:W-:Y:S01]  /*fe90*/  FFMA.FTZ R187, R187, R12, -R215 ;  /* 0x0000000cbbbb7223 */ /* 0x000fe200000108d7 */
[----:B------:R-:W-:Y:S01]  /*fea0*/  F2FP.F16.F32.PACK_AB R164, R179, R164 ;  /* 0x000000a4b3a4723e */ /* 0x000fe200000000ff */
[-C--:B------:R-:W-:Y:S01]  /*feb0*/  FMUL.FTZ R26, R26, R188.reuse ;  /* 0x000000bc1a1a7220 */ /* 0x080fe20000410000 */
[----:B0-----:R-:W-:Y:S01]  /*fec0*/  PRMT R166, R226, 0x654, R166 ;  /* 0x00000654e2a67816 */ /* 0x001fe200000000a6 */
[----:B------:R-:W-:Y:S01]  /*fed0*/  FADD.FTZ R3, R182, R3 ;  /* 0x00000003b6037221 */ /* 0x000fe20000010000 */
[----:B------:R-:W0:Y:S01]  /*fee0*/  MUFU.EX2 R216, R216 ;  /* 0x000000d800d87308 */ /* 0x000e220000000800 */
[C---:B--2---:R-:W-:Y:S01]  /*fef0*/  FADD.FTZ R0, R199.reuse, R0 ;  /* 0x00000000c7007221 */ /* 0x044fe20000010000 */
[----:B------:R1:W-:Y:S01]  /*ff00*/  SYNCS.ARRIVE.TRANS64.RED.A1T0 RZ, [R166+URZ], RZ ;  /* 0x000000ffa6ff79a7 */ /* 0x0003e2000810043f */
[----:B------:R-:W-:Y:S01]  /*ff10*/  F2FP.F16.F32.PACK_AB R153, R199, R153 ;  /* 0x00000099c799723e */ /* 0x000fe200000000ff */
[-C--:B------:R-:W-:Y:S01]  /*ff20*/  FMUL.FTZ R27, R27, R188.reuse ;  /* 0x000000bc1b1b7220 */ /* 0x080fe20000410000 */
[-C--:B------:R-:W-:Y:S01]  /*ff30*/  FMUL.FTZ R30, R30, R188.reuse ;  /* 0x000000bc1e1e7220 */ /* 0x080fe20000410000 */
        /* <DEDUP_REMOVED lines=18> */
[----:B------:R0:W-:Y:S01]  /*10060*/  MUFU.EX2 R174, R196 ;  /* 0x000000c400ae7308 */ /* 0x0001e20000000800 */
[----:B-1----:R-:W-:Y:S01]  /*10070*/  FADD.FTZ R166, R217, R0 ;  /* 0x00000000d9a67221 */ /* 0x002fe20000010000 */
[-C--:B------:R-:W-:Y:S01]  /*10080*/  FMUL.FTZ R58, R58, R188.reuse ;  /* 0x000000bc3a3a7220 */ /* 0x080fe20000410000 */
[-C--:B------:R-:W-:Y:S01]  /*10090*/  FMUL.FTZ R59, R59, R188.reuse ;  /* 0x000000bc3b3b7220 */ /* 0x080fe20000410000 */
[-C--:B------:R-:W-:Y:S01]  /*100a0*/  FMUL.FTZ R62, R62, R188.reuse ;  /* 0x000000bc3e3e7220 */ /* 0x080fe20000410000 */
[-C--:B------:R-:W-:Y:S01]  /*100b0*/  FMUL.FTZ R63, R63, R188.reuse ;  /* 0x000000bc3f3f7220 */ /* 0x080fe20000410000 */
[-C--:B------:R-:W-:Y:S01]  /*100c0*/  FMUL.FTZ R66, R66, R188.reuse ;  /* 0x000000bc42427220 */ /* 0x080fe20000410000 */
[----:B------:R-:W-:Y:S01]  /*100d0*/  FMUL.FTZ R67, R67, R188 ;  /* 0x000000bc43437220 */ /* 0x000fe20000410000 */
[----:B------:R-:W-:Y:S01]  /*100e0*/  MUFU.EX2 R220, R220 ;  /* 0x000000dc00dc7308 */ /* 0x000fe20000000800 */
[----:B0-----:R-:W-:Y:S01]  /*100f0*/  FFMA.FTZ R196, R171, R12, -R215 ;  /* 0x0000000cabc47223 */ /* 0x001fe200000108d7 */
[----:B--2---:R-:W-:Y:S01]  /*10100*/  FADD.FTZ R166, R218, R166 ;  /* 0x000000a6daa67221 */ /* 0x004fe20000010000 */
        /* <DEDUP_REMOVED lines=24> */
[-C--:B------:R-:W-:Y:S01]  /*10290*/  FMUL.FTZ R107, R107, R188.reuse ;  /* 0x000000bc6b6b7220 */ /* 0x080fe20000410000 */
[C---:B------:R-:W-:Y:S01]  /*102a0*/  F2FP.F16.F32.PACK_AB R171, R220.reuse, R171 ;  /* 0x000000abdcab723e */ /* 0x040fe200000000ff */
[----:B------:R-:W-:Y:S01]  /*102b0*/  FADD.FTZ R165, R220, R165 ;  /* 0x000000a5dca57221 */ /* 0x000fe20000010000 */
        /* <DEDUP_REMOVED lines=11> */
[C---:B---3--:R-:W-:Y:S01]  /*10370*/  FADD.FTZ R178, R0.reuse, R165 ;  /* 0x000000a500b27221 */ /* 0x048fe20000010000 */
        /* <DEDUP_REMOVED lines=19> */
[----:B------:R-:W-:-:S03]  /*104b0*/  FMUL.FTZ R151, R151, R188 ;  /* 0x000000bc97977220 */ /* 0x000fc60000410000 */
[----:B------:R-:W1:Y:S08]  /*104c0*/  MUFU.EX2 R157, R157 ;  /* 0x0000009d009d7308 */ /* 0x000e700000000800 */
[----:B------:R-:W3:Y:S08]  /*104d0*/  MUFU.EX2 R180, R180 ;  /* 0x000000b400b47308 */ /* 0x000ef00000000800 */
[----:B------:R4:W-:Y:S08]  /*104e0*/  MUFU.EX2 R0, R160 ;  /* 0x000000a000007308 */ /* 0x0009f00000000800 */
[----:B------:R-:W5:Y:S01]  /*104f0*/  MUFU.EX2 R181, R181 ;  /* 0x000000b500b57308 */ /* 0x000f620000000800 */
[----:B----4-:R-:W-:-:S07]  /*10500*/  FADD.FTZ R160, R173, R3 ;  /* 0x00000003ada07221 */ /* 0x010fce0000010000 */
[----:B------:R4:W5:Y:S08]  /*10510*/  MUFU.EX2 R175, R161 ;  /* 0x000000a100af7308 */ /* 0x0009700000000800 */
[----:B------:R-:W5:Y:S01]  /*10520*/  MUFU.EX2 R184, R184 ;  /* 0x000000b800b87308 */ /* 0x000f620000000800 */
[----:B----4-:R-:W-:-:S04]  /*10530*/  FADD.FTZ R161, R191, R178 ;  /* 0x000000b2bfa17221 */ /* 0x010fc80000010000 */
[----:B--2---:R-:W-:-:S03]  /*10540*/  FADD.FTZ R161, R156, R161 ;  /* 0x000000a19ca17221 */ /* 0x004fc60000010000 */
[----:B------:R0:W-:Y:S08]  /*10550*/  MUFU.EX2 R3, R162 ;  /* 0x000000a200037308 */ /* 0x0001f00000000800 */
[----:B------:R-:W2:Y:S01]  /*10560*/  MUFU.EX2 R185, R185 ;  /* 0x000000b900b97308 */ /* 0x000ea20000000800 */
[C---:B0-----:R-:W-:Y:S01]  /*10570*/  FADD.FTZ R162, R159.reuse, R160 ;  /* 0x000000a09fa27221 */ /* 0x041fe20000010000 */
[----:B------:R-:W-:-:S06]  /*10580*/  F2FP.F16.F32.PACK_AB R160, R159, R173 ;  /* 0x000000ad9fa0723e */ /* 0x000fcc00000000ff */
[----:B------:R1:W0:Y:S08]  /*10590*/  MUFU.EX2 R159, R163 ;  /* 0x000000a3009f7308 */ /* 0x0002300000000800 */
[----:B------:R-:W4:Y:S01]  /*105a0*/  MUFU.EX2 R192, R192 ;  /* 0x000000c000c07308 */ /* 0x000f220000000800 */
[C---:B-1----:R-:W-:Y:S01]  /*105b0*/  FADD.FTZ R163, R157.reuse, R161 ;  /* 0x000000a19da37221 */ /* 0x042fe20000010000 */
[----:B------:R-:W-:Y:S01]  /*105c0*/  F2FP.F16.F32.PACK_AB R161, R157, R156 ;  /* 0x0000009c9da1723e */ /* 0x000fe200000000ff */
[----:B---3--:R-:W-:Y:S01]  /*105d0*/  FADD.FTZ R156, R180, R162 ;  /* 0x000000a2b49c7221 */ /* 0x008fe20000010000 */
[----:B-----5:R-:W-:Y:S01]  /*105e0*/  F2FP.F16.F32.PACK_AB R162, R181, R180 ;  /* 0x000000b4b5a2723e */ /* 0x020fe200000000ff */
[----:B------:R-:W-:Y:S01]  /*105f0*/  FADD.FTZ R157, R0, R163 ;  /* 0x000000a3009d7221 */ /* 0x000fe20000010000 */
[----:B------:R-:W-:Y:S01]  /*10600*/  F2FP.F16.F32.PACK_AB R163, R175, R0 ;  /* 0x00000000afa3723e */ /* 0x000fe200000000ff */
[----:B------:R-:W-:Y:S01]  /*10610*/  FADD.FTZ R156, R181, R156 ;  /* 0x0000009cb59c7221 */ /* 0x000fe20000010000 */
[----:B------:R-:W1:Y:S01]  /*10620*/  MUFU.EX2 R189, R189 ;  /* 0x000000bd00bd7308 */ /* 0x000e620000000800 */
[----:B------:R-:W-:-:S02]  /*10630*/  FADD.FTZ R157, R175, R157 ;  /* 0x0000009daf9d7221 */ /* 0x000fc40000010000 */
[----:B------:R-:W-:Y:S01]  /*10640*/  FADD.FTZ R0, R184, R156 ;  /* 0x0000009cb8007221 */ /* 0x000fe20000010000 */
[----:B--2---:R-:W-:Y:S01]  /*10650*/  F2FP.F16.F32.PACK_AB R156, R185, R184 ;  /* 0x000000b8b99c723e */ /* 0x004fe200000000ff */
[----:B------:R-:W-:Y:S02]  /*10660*/  FADD.FTZ R157, R3, R157 ;  /* 0x0000009d039d7221 */ /* 0x000fe40000010000 */
[----:B------:R-:W-:Y:S01]  /*10670*/  FADD.FTZ R0, R185, R0 ;  /* 0x00000000b9007221 */ /* 0x000fe20000010000 */
[----:B------:R-:W2:Y:S01]  /*10680*/  MUFU.EX2 R194, R194 ;  /* 0x000000c200c27308 */ /* 0x000ea20000000800 */
[C---:B0-----:R-:W-:Y:S01]  /*10690*/  FADD.FTZ R178, R159.reuse, R157 ;  /* 0x0000009d9fb27221 */ /* 0x041fe20000010000 */
[----:B------:R-:W-:Y:S01]  /*106a0*/  F2FP.F16.F32.PACK_AB R157, R159, R3 ;  /* 0x000000039f9d723e */ /* 0x000fe200000000ff */
[----:B------:R-:W-:Y:S02]  /*106b0*/  FADD.FTZ R0, R158, R0 ;  /* 0x000000009e007221 */ /* 0x000fe40000010000 */
[----:B----4-:R-:W-:-:S03]  /*106c0*/  FADD.FTZ R178, R192, R178 ;  /* 0x000000b2c0b27221 */ /* 0x010fc60000010000 */
        /* <DEDUP_REMOVED lines=12> */
[----:B------:R-:W-:Y:S01]  /*10790*/  FADD.FTZ R3, R174, R3 ;  /* 0x00000003ae037221 */ /* 0x000fe20000010000 */
[C---:B------:R-:W-:Y:S02]  /*107a0*/  F2FP.F16.F32.PACK_AB R174, R183.reuse, R174 ;  /* 0x000000aeb7ae723e */ /* 0x040fe400000000ff */
[----:B------:R-:W1:Y:S01]  /*107b0*/  MUFU.EX2 R187, R187 ;  /* 0x000000bb00bb7308 */ /* 0x000e620000000800 */
[C---:B--2---:R-:W-:Y:S01]  /*107c0*/  FADD.FTZ R0, R196.reuse, R178 ;  /* 0x000000b2c4007221 */ /* 0x044fe20000010000 */
[----:B------:R-:W-:Y:S01]  /*107d0*/  F2FP.F16.F32.PACK_AB R173, R196, R173 ;  /* 0x000000adc4ad723e */ /* 0x000fe200000000ff */
[----:B------:R-:W-:Y:S02]  /*107e0*/  FADD.FTZ R3, R183, R3 ;  /* 0x00000003b7037221 */ /* 0x000fe40000010000 */
[----:B0-----:R-:W-:-:S04]  /*107f0*/  FADD.FTZ R0, R175, R0 ;  /* 0x00000000af007221 */ /* 0x001fc80000010000 */
[C---:B-1----:R-:W-:Y:S01]  /*10800*/  FADD.FTZ R0, R187.reuse, R0 ;  /* 0x00000000bb007221 */ /* 0x042fe20000010000 */
[----:B------:R-:W-:Y:S01]  /*10810*/  F2FP.F16.F32.PACK_AB R175, R187, R175 ;  /* 0x000000afbbaf723e */ /* 0x000fe200000000ff */
[----:B------:R-:W-:Y:S06]  /*10820*/  @!P0 BRA `(.L_x_14481) ;  /* 0x0000000000048947 */ /* 0x000fec0003800000 */
[----:B------:R-:W-:Y:S01]  /*10830*/  BPT.TRAP 0x1 ;  /* 0x000000040000795c */ /* 0x000fe20000300000 */
.L_x_14481:
[----:B------:R0:W1:Y:S01]  /*10840*/  SYNCS.PHASECHK.TRANS64.TRYWAIT P1, [R14+URZ+0x22850], R15 ;  /* 0x0228500f0e0075a7 */ /* 0x000062000802017f */
[----:B------:R-:W-:Y:S05]  /*10850*/  @!P0 BRA `(.L_x_14482) ;  /* 0x0000000000048947 */ /* 0x000fea0003800000 */
[----:B------:R-:W-:Y:S01]  /*10860*/  BPT.TRAP 0x1 ;  /* 0x000000040000795c */ /* 0x000fe20000300000 */
.L_x_14482:
[----:B------:R-:W-:Y:S04]  /*10870*/  BSSY B0, `(.L_x_14483) ;  /* 0x0000004000007945 */ /* 0x000fe80003800000 */
[----:B-1----:R-:W-:Y:S05]  /*10880*/  @P1 BRA `(.L_x_14484) ;  /* 0x0000000000081947 */ /* 0x002fea0003800000 */
[----:B------:R-:W1:Y:S02]  /*10890*/  SYNCS.PHASECHK.TRANS64.TRYWAIT P1, [R14+URZ+0x22850], R15 ;  /* 0x0228500f0e0075a7 */ /* 0x000e64000802017f */
[----:B-1----:R-:W-:Y:S05]  /*108a0*/  @!P1 BRA `(.L_x_14485) ;  /* 0x000000c000849947 */ /* 0x002fea0003800000 */
.L_x_14484:
[----:B------:R-:W-:Y:S05]  /*108b0*/  BSYNC B0 ;  /* 0x0000000000007941 */ /* 0x000fea0003800000 */
.L_x_14483:
[----:B------:R-:W2:Y:S01]  /*108c0*/  S2R R177, SR_TID.X ;  /* 0x0000000000b17919 */ /* 0x000ea20000002100 */
[----:B------:R-:W-:Y:S05]  /*108d0*/  WARPSYNC.ALL ;  /* 0x0000000000007948 */ /* 0x000fea0003800000 */
[----:B------:R-:W-:Y:S02]  /*108e0*/  IMAD R178, R22, 0xc00, R227 ;  /* 0x00000c0016b27824 */ /* 0x000fe400078e02e3 */
[----:B------:R-:W-:-:S03]  /*108f0*/  IMAD.MOV.U32 R179, RZ, RZ, 0x40000040 ;  /* 0x40000040ffb37424 */ /* 0x000fc600078e00ff */
        /* <DEDUP_REMOVED lines=9> */
[----:B------:R-:W-:Y:S01]  /*10990*/  IMAD.MOV.U32 R153, RZ, RZ, 0x40000040 ;  /* 0x40000040ff997424 */ /* 0x000fe200078e00ff */
[----:B------:R-:W-:Y:S01]  /*109a0*/  IADD3 R152, R178, 0x80, RZ ;  /* 0x00000080b2987810 */ /* 0x000fe20007ffe0ff */
        /* <DEDUP_REMOVED lines=38> */
.L_x_14486:
[----:B------:R-:W0:Y:S01]  /*10c10*/  S2R R15, SR_CgaCtaId ;  /* 0x00000000000f7919 */ /* 0x000e220000008800 */
[C---:B------:R-:W-:Y:S01]  /*10c20*/  ISETP.GT.AND P1, PT, R13.reuse, RZ, PT ;  /* 0x000000ff0d00720c */ /* 0x040fe20003f24270 */
[----:B------:R-:W-:Y:S01]  /*10c30*/  VIADD R14, R14, 0x22860 ;  /* 0x000228600e0e7836 */ /* 0x000fe20000000000 */
[----:B------:R-:W-:Y:S01]  /*10c40*/  MOV R214, R176 ;  /* 0x000000b000d67202 */ /* 0x000fe20000000f00 */
[----:B------:R-:W-:Y:S02]  /*10c50*/  VIADD R13, R13, 0xffffffff ;  /* 0xffffffff0d0d7836 */ /* 0x000fe40000000000 */
[----:B------:R-:W-:Y:S01]  /*10c60*/  IMAD.MOV.U32 R215, RZ, RZ, R20 ;  /* 0x000000ffffd77224 */ /* 0x000fe200078e0014 */
[----:B0-----:R-:W-:-:S04]  /*10c70*/  PRMT R14, R15, 0x654, R14 ;  /* 0x000006540f0e7816 */ /* 0x001fc8000000000e */
[----:B------:R1:W-:Y:S03]  /*10c80*/  SYNCS.ARRIVE.TRANS64.RED.A1T0 RZ, [R14+URZ], RZ ;  /* 0x000000ff0eff79a7 */ /* 0x0003e6000810043f */
[----:B------:R-:W-:Y:S05]  /*10c90*/  @P1 BRA `(.L_x_14487) ;  /* 0xffffffd800c01947 */ /* 0x000fea000383ffff */
.L_x_14475:
[----:B------:R-:W2:Y:S01]  /*10ca0*/  LDL.LU R171, [R1+0x44] ;  /* 0x0000440001ab7983 */ /* 0x000ea20000300800 */
[----:B------:R-:W-:Y:S05]  /*10cb0*/  WARPSYNC.ALL ;  /* 0x0000000000007948 */ /* 0x000fea0003800000 */
[----:B------:R-:W3:Y:S01]  /*10cc0*/  SHFL.BFLY PT, R4, R3, 0x2, 0x1f ;  /* 0x0c401f0003047f89 */ /* 0x000ee200000e0000 */
[----:B------:R-:W-:Y:S01]  /*10cd0*/  VIADD R22, R22, 0x1 ;  /* 0x0000000116167836 */ /* 0x000fe20000000000 */
[----:B------:R4:W-:Y:S08]  /*10ce0*/  BAR.ARV R21, 0x100 ;  /* 0x000400150000751d */ /* 0x0009f00000002000 */
[----:B------:R-:W-:Y:S06]  /*10cf0*/  BAR.ARV 0x8, 0x180 ;  /* 0x0206000000007b1d */ /* 0x000fec0000002000 */
[----:B------:R-:W-:Y:S01]  /*10d00*/  ISETP.NE.AND P0, PT, R22, 0x2, PT ;  /* 0x000000021600780c */ /* 0x000fe20003f05270 */
[----:B------:R-:W5:Y:S01]  /*10d10*/  SHFL.BFLY PT, R7, R0, 0x2, 0x1f ;  /* 0x0c401f0000077f89 */ /* 0x000f6200000e0000 */
[----:B------:R-:W-:-:S02]  /*10d20*/  PLOP3.LUT P1, PT, PT, PT, PT, 0x8, 0x0 ;  /* 0x000000000000781c */ /* 0x000fc40003f2e170 */
[----:B------:R-:W-:Y:S01]  /*10d30*/  SEL R22, R22, RZ, P0 ;  /* 0x000000ff16167207 */ /* 0x000fe20000000000 */
[----:B---3--:R-:W-:Y:S01]  /*10d40*/  FADD.FTZ R4, R4, R3 ;  /* 0x0000000304047221 */ /* 0x008fe20000010000 */
[----:B------:R-:W-:-:S04]  /*10d50*/  SEL R3, RZ, 0x1, P0 ;  /* 0x00000001ff037807 */ /* 0x000fc80000000000 */
[----:B------:R-:W3:Y:S01]  /*10d60*/  SHFL.BFLY PT, R5, R4, 0x1, 0x1f ;  /* 0x0c201f0004057f89 */ /* 0x000ee200000e0000 */
[----:B------:R-:W-:Y:S01]  /*10d70*/  LOP3.LUT R202, R202, R3, RZ, 0x3c, !PT ;  /* 0x00000003caca7212 */ /* 0x000fe200078e3cff */
[----:B-----5:R-:W-:Y:S01]  /*10d80*/  FADD.FTZ R8, R7, R0 ;  /* 0x0000000007087221 */ /* 0x020fe20000010000 */
[----:B------:R-:W-:-:S04]  /*10d90*/  IMAD.MOV.U32 R7, RZ, RZ, RZ ;  /* 0x000000ffff077224 */ /* 0x000fc800078e00ff */
[----:B------:R-:W5:Y:S01]  /*10da0*/  SHFL.BFLY PT, R9, R8, 0x1, 0x1f ;  /* 0x0c201f0008097f89 */ /* 0x000f6200000e0000 */
[----:B---3--:R-:W-:Y:S01]  /*10db0*/  FADD.FTZ R5, R4, R5 ;  /* 0x0000000504057221 */ /* 0x008fe20000010000 */
[----:B------:R-:W-:-:S04]  /*10dc0*/  IMAD.MOV.U32 R4, RZ, RZ, RZ ;  /* 0x000000ffff047224 */ /* 0x000fc800078e00ff */
[----:B------:R-:W-:-:S13]  /*10dd0*/  FSETP.NE.FTZ.AND P2, PT, R5, RZ, PT ;  /* 0x000000ff0500720b */ /* 0x000fda0003f55000 */
[----:B------:R-:W3:Y:S01]  /*10de0*/  @P2 MUFU.RCP R7, R5 ;  /* 0x0000000500072308 */ /* 0x000ee20000001000 */
[----:B-----5:R-:W-:Y:S01]  /*10df0*/  FADD.FTZ R6, R8, R9 ;  /* 0x0000000908067221 */ /* 0x020fe20000010000 */
[----:B------:R-:W-:Y:S01]  /*10e00*/  IMAD.MOV.U32 R9, RZ, RZ, -0x800000 ;  /* 0xff800000ff097424 */ /* 0x000fe200078e00ff */
[----:B------:R-:W-:-:S03]  /*10e10*/  MOV R8, 0xff800000 ;  /* 0xff80000000087802 */ /* 0x000fc60000000f00 */
[----:B------:R-:W-:Y:S02]  /*10e20*/  FSETP.NE.FTZ.AND P3, PT, R6, RZ, PT ;  /* 0x000000ff0600720b */ /* 0x000fe40003f75000 */
[----:B------:R-:W-:Y:S01]  /*10e30*/  @P2 MUFU.LG2 R19, R5 ;  /* 0x0000000500132308 */ /* 0x000fe20000000c00 */
[-C--:B---3--:R-:W-:Y:S01]  /*10e40*/  FMUL.FTZ R155, R56, R7.reuse ;  /* 0x00000007389b7220 */ /* 0x088fe20000410000 */
[-C--:B------:R-:W-:Y:S01]  /*10e50*/  FMUL.FTZ R158, R68, R7.reuse ;  /* 0x00000007449e7220 */ /* 0x080fe20000410000 */
[----:B------:R-:W-:-:S08]  /*10e60*/  FMUL.FTZ R159, R72, R7 ;  /* 0x00000007489f7220 */ /* 0x000fd00000410000 */
[----:B------:R-:W3:Y:S01]  /*10e70*/  @P3 MUFU.RCP R4, R6 ;  /* 0x0000000600043308 */ /* 0x000ee20000001000 */
[-C--:B------:R-:W-:Y:S01]  /*10e80*/  FMUL.FTZ R160, R76, R7.reuse ;  /* 0x000000074ca07220 */ /* 0x080fe20000410000 */
[-C--:B------:R-:W-:Y:S01]  /*10e90*/  FMUL.FTZ R161, R80, R7.reuse ;  /* 0x0000000750a17220 */ /* 0x080fe20000410000 */
[-C--:B------:R-:W-:Y:S01]  /*10ea0*/  FMUL.FTZ R162, R84, R7.reuse ;  /* 0x0000000754a27220 */ /* 0x080fe20000410000 */
[-C--:B------:R-:W-:Y:S01]  /*10eb0*/  FMUL.FTZ R163, R88, R7.reuse ;  /* 0x0000000758a37220 */ /* 0x080fe20000410000 */
[-C--:B------:R-:W-:Y:S01]  /*10ec0*/  FMUL.FTZ R0, R24, R7.reuse ;  /* 0x0000000718007220 */ /* 0x080fe20000410000 */
[-C--:B------:R-:W-:Y:S01]  /*10ed0*/  FMUL.FTZ R25, R25, R7.reuse ;  /* 0x0000000719197220 */ /* 0x080fe20000410000 */
[-C--:B------:R-:W-:Y:S01]  /*10ee0*/  FMUL.FTZ R28, R28, R7.reuse ;  /* 0x000000071c1c7220 */ /* 0x080fe20000410000 */
[----:B------:R-:W5:Y:S01]  /*10ef0*/  @P3 MUFU.LG2 R5, R6 ;  /* 0x0000000600053308 */ /* 0x000f620000000c00 */
[-C--:B------:R-:W-:Y:S01]  /*10f00*/  FMUL.FTZ R29, R29, R7.reuse ;  /* 0x000000071d1d7220 */ /* 0x080fe20000410000 */
[-C--:B01----:R-:W-:Y:S01]  /*10f10*/  FMUL.FTZ R14, R32, R7.reuse ;  /* 0x00000007200e7220 */ /* 0x083fe20000410000 */
        /* <DEDUP_REMOVED lines=52> */
[-C--:B---3--:R-:W-:Y:S01]  /*11260*/  FMUL.FTZ R7, R30, R4.reuse ;  /* 0x000000041e077220 */ /* 0x088fe20000410000 */
[C---:B------:R-:W-:Y:S01]  /*11270*/  @P2 FMUL.FTZ R24, R12.reuse, 0.69314718246459960938 ;  /* 0x3f3172180c182820 */ /* 0x040fe20000410000 */
[----:B----4-:R-:W-:Y:S01]  /*11280*/  @P3 FMUL.FTZ R21, R12, 0.69314718246459960938 ;  /* 0x3f3172180c153820 */ /* 0x010fe20000410000 */
[----:B------:R-:W-:Y:S01]  /*11290*/  @P2 FMUL.FTZ R19, R19, 0.69314718246459960938 ;  /* 0x3f31721813132820 */ /* 0x000fe20000410000 */
[----:B-----5:R-:W-:Y:S01]  /*112a0*/  @P3 FMUL.FTZ R30, R5, 0.69314718246459960938 ;  /* 0x3f317218051e3820 */ /* 0x020fe20000410000 */
        /* <DEDUP_REMOVED lines=67> */
.L_x_14416:
        /* <DEDUP_REMOVED lines=11> */
[----:B------:R-:W4:Y:S01]  /*11790*/  LDL.LU R172, [R1+0x3c] ;  /* 0x00003c0001ac7983 */ /* 0x000f220000300800 */
[----:B------:R-:W1:Y:S01]  /*117a0*/  S2R R4, SR_SWINHI ;  /* 0x0000000000047919 */ /* 0x000e620000002f00 */
[----:B------:R-:W-:Y:S05]  /*117b0*/  WARPSYNC.ALL ;  /* 0x0000000000007948 */ /* 0x000fea0003800000 */
[----:B------:R-:W-:Y:S01]  /*117c0*/  F2FP.F16.F32.PACK_AB R7, R12, R7 ;  /* 0x000000070c07723e */ /* 0x000fe200000000ff */
[----:B------:R-:W-:Y:S01]  /*117d0*/  ULDC.64 UR4, c[0x0][0xc00] ;  /* 0x0003000000047ab9 */ /* 0x000fe20000000a00 */
[----:B------:R-:W-:Y:S01]  /*117e0*/  F2FP.F16.F32.PACK_AB R13, R43, R13 ;  /* 0x0000000d2b0d723e */ /* 0x000fe200000000ff */
[----:B0-----:R-:W4:Y:S01]  /*117f0*/  LDL R171, [R1+0x28] ;  /* 0x0000280001ab7983 */ /* 0x001f220000100800 */
[----:B------:R-:W-:-:S02]  /*11800*/  MOV R20, R19 ;  /* 0x0000001300147202 */ /* 0x000fc40000000f00 */
[----:B-1----:R-:W-:Y:S02]  /*11810*/  MOV R21, R4 ;  /* 0x0000000400157202 */ /* 0x002fe40000000f00 */
        /* <DEDUP_REMOVED lines=16> */
[----:B------:R-:W-:-:S04]  /*11920*/  IADD3 R5, P2, R112, 0x40, RZ ;  /* 0x0000004070057810 */ /* 0x000fc80007f5e0ff */
[----:B------:R-:W-:Y:S02]  /*11930*/  LOP3.LUT R24, R5, 0x380, RZ, 0xc0, !PT ;  /* 0x0000038005187812 */ /* 0x000fe400078ec0ff */
[----:B------:R-:W-:Y:S02]  /*11940*/  IADD3 R97, P1, R112, 0x20, RZ ;  /* 0x0000002070617810 */ /* 0x000fe40007f3e0ff */
[----:B------:R-:W-:Y:S02]  /*11950*/  SHF.R.U64 R24, R24, 0x3, RZ ;  /* 0x0000000318187819 */ /* 0x000fe400000012ff */
[----:B------:R-:W-:Y:S02]  /*11960*/  LOP3.LUT R96, R97, 0x380, RZ, 0xc0, !PT ;  /* 0x0000038061607812 */ /* 0x000fe400078ec0ff */
[----:B------:R-:W-:Y:S02]  /*11970*/  LOP3.LUT R24, R24, R5, RZ, 0x3c, !PT ;  /* 0x0000000518187212 */ /* 0x000fe400078e3cff */
[----:B------:R-:W-:-:S02]  /*11980*/  LOP3.LUT R5, R112, 0x380, RZ, 0xc0, !PT ;  /* 0x0000038070057812 */ /* 0x000fc400078ec0ff */
[----:B------:R-:W-:Y:S02]  /*11990*/  SHF.R.U64 R96, R96, 0x3, RZ ;  /* 0x0000000360607819 */ /* 0x000fe400000012ff */
[----:B------:R-:W-:Y:S02]  /*119a0*/  SHF.R.U64 R5, R5, 0x3, RZ ;  /* 0x0000000305057819 */ /* 0x000fe400000012ff */
[----:B------:R-:W-:Y:S01]  /*119b0*/  LOP3.LUT R96, R96, R97, RZ, 0x3c, !PT ;  /* 0x0000006160607212 */ /* 0x000fe200078e3cff */
[--C-:B------:R-:W-:Y:S01]  /*119c0*/  IMAD.X R97, RZ, RZ, R113.reuse, P1 ;  /* 0x000000ffff617224 */ /* 0x100fe200008e0671 */
[----:B------:R-:W-:Y:S01]  /*119d0*/  LOP3.LUT R4, R5, R112, RZ, 0x3c, !PT ;  /* 0x0000007005047212 */ /* 0x000fe200078e3cff */
[----:B------:R-:W-:Y:S01]  /*119e0*/  IMAD.MOV.U32 R5, RZ, RZ, R113 ;  /* 0x000000ffff057224 */ /* 0x000fe200078e0071 */
[C---:B------:R-:W-:Y:S02]  /*119f0*/  IADD3 R111, P3, R112.reuse, 0x60, RZ ;  /* 0x00000060706f7810 */ /* 0x040fe40007f7e0ff */
[----:B------:R-:W-:-:S02]  /*11a00*/  IADD3 R101, P4, R112, 0x4000, RZ ;  /* 0x0000400070657810 */ /* 0x000fc40007f9e0ff */
[----:B------:R-:W-:Y:S02]  /*11a10*/  IADD3 R105, P1, R112, 0x4060, RZ ;  /* 0x0000406070697810 */ /* 0x000fe40007f3e0ff */
[----:B------:R-:W-:Y:S02]  /*11a20*/  LOP3.LUT R110, R111, 0x380, RZ, 0xc0, !PT ;  /* 0x000003806f6e7812 */ /* 0x000fe400078ec0ff */
[----:B------:R-:W-:Y:S02]  /*11a30*/  LOP3.LUT R100, R101, 0x380, RZ, 0xc0, !PT ;  /* 0x0000038065647812 */ /* 0x000fe400078ec0ff */
[----:B------:R-:W-:Y:S02]  /*11a40*/  LOP3.LUT R104, R105, 0x380, RZ, 0xc0, !PT ;  /* 0x0000038069687812 */ /* 0x000fe400078ec0ff */
[----:B------:R-:W-:Y:S02]  /*11a50*/  MOV R30, R4 ;  /* 0x00000004001e7202 */ /* 0x000fe40000000f00 */
[----:B------:R-:W-:Y:S01]  /*11a60*/  F2FP.F16.F32.PACK_AB R4, R25, R0 ;  /* 0x000000001904723e */ /* 0x000fe200000000ff */
[----:B------:R-:W-:Y:S01]  /*11a70*/  IMAD.X R25, RZ, RZ, R113, P2 ;  /* 0x000000ffff197224 */ /* 0x000fe200010e0671 */
[----:B------:R-:W-:-:S02]  /*11a80*/  F2FP.F16.F32.PACK_AB R5, R6, R26 ;  /* 0x0000001a0605723e */ /* 0x000fc400000000ff */
[----:B------:R-:W-:Y:S02]  /*11a90*/  F2FP.F16.F32.PACK_AB R6, R29, R28 ;  /* 0x0000001c1d06723e */ /* 0x000fe400000000ff */
[----:B------:R-:W-:Y:S02]  /*11aa0*/  SHF.R.U64 R110, R110, 0x3, RZ ;  /* 0x000000036e6e7819 */ /* 0x000fe400000012ff */
[----:B------:R-:W-:Y:S02]  /*11ab0*/  IADD3 R29, P2, R112, 0x8000, RZ ;  /* 0x00008000701d7810 */ /* 0x000fe40007f5e0ff */
[----:B------:R-:W-:Y:S02]  /*11ac0*/  SHF.R.U64 R100, R100, 0x3, RZ ;  /* 0x0000000364647819 */ /* 0x000fe400000012ff */
[----:B------:R-:W-:Y:S02]  /*11ad0*/  SHF.R.U64 R104, R104, 0x3, RZ ;  /* 0x0000000368687819 */ /* 0x000fe400000012ff */
[----:B------:R-:W-:Y:S01]  /*11ae0*/  LOP3.LUT R110, R110, R111, RZ, 0x3c, !PT ;  /* 0x0000006f6e6e7212 */ /* 0x000fe200078e3cff */
[----:B------:R-:W-:Y:S01]  /*11af0*/  IMAD.X R111, RZ, RZ, R113, P3 ;  /* 0x000000ffff6f7224 */ /* 0x000fe200018e0671 */
[----:B------:R-:W-:-:S02]  /*11b00*/  LOP3.LUT R0, R29, 0x380, RZ, 0xc0, !PT ;  /* 0x000003801d007812 */ /* 0x000fc400078ec0ff */
[----:B------:R-:W-:Y:S02]  /*11b10*/  LOP3.LUT R100, R100, R101, RZ, 0x3c, !PT ;  /* 0x0000006564647212 */ /* 0x000fe400078e3cff */
[----:B------:R-:W-:Y:S01]  /*11b20*/  LOP3.LUT R104, R104, R105, RZ, 0x3c, !PT ;  /* 0x0000006968687212 */ /* 0x000fe200078e3cff */
[----:B------:R0:W-:Y:S01]  /*11b30*/  STSM.16.M88.4 [R30], R4 ;  /* 0x000000041e007844 */ /* 0x0001e20000000200 */
[C---:B------:R-:W-:Y:S02]  /*11b40*/  IADD3 R105, P3, R112.reuse, 0x8020, RZ ;  /* 0x0000802070697810 */ /* 0x040fe40007f7e0ff */
[----:B------:R-:W-:Y:S02]  /*11b50*/  IADD3.X R101, RZ, R113, RZ, P4, !PT ;  /* 0x00000071ff657210 */ /* 0x000fe400027fe4ff */
[C---:B------:R-:W-:Y:S02]  /*11b60*/  IADD3 R115, P4, R112.reuse, 0x8040, RZ ;  /* 0x0000804070737810 */ /* 0x040fe40007f9e0ff */
[----:B------:R-:W-:-:S02]  /*11b70*/  IADD3 R109, P5, R112, 0x4020, RZ ;  /* 0x00004020706d7810 */ /* 0x000fc40007fbe0ff */
[----:B------:R-:W-:Y:S02]  /*11b80*/  IADD3 R107, P0, R112, 0x4040, RZ ;  /* 0x00004040706b7810 */ /* 0x000fe40007f1e0ff */
[----:B------:R-:W-:Y:S02]  /*11b90*/  LOP3.LUT R12, R105, 0x380, RZ, 0xc0, !PT ;  /* 0x00000380690c7812 */ /* 0x000fe400078ec0ff */
[----:B------:R-:W-:Y:S02]  /*11ba0*/  LOP3.LUT R114, R115, 0x380, RZ, 0xc0, !PT ;  /* 0x0000038073727812 */ /* 0x000fe400078ec0ff */
[----:B0-----:R-:W-:Y:S01]  /*11bb0*/  SHF.R.U64 R4, R0, 0x3, RZ ;  /* 0x0000000300047819 */ /* 0x001fe200000012ff */
[----:B------:R-:W-:Y:S01]  /*11bc0*/  IMAD.X R5, RZ, RZ, R113, P2 ;  /* 0x000000ffff057224 */ /* 0x000fe200010e0671 */
[----:B------:R-:W-:Y:S02]  /*11bd0*/  LOP3.LUT R108, R109, 0x380, RZ, 0xc0, !PT ;  /* 0x000003806d6c7812 */ /* 0x000fe400078ec0ff */
[----:B------:R-:W-:-:S02]  /*11be0*/  LOP3.LUT R4, R4, R29, RZ, 0x3c, !PT ;  /* 0x0000001d04047212 */ /* 0x000fc400078e3cff */
[----:B------:R-:W-:Y:S02]  /*11bf0*/  LOP3.LUT R106, R107, 0x380, RZ, 0xc0, !PT ;  /* 0x000003806b6a7812 */ /* 0x000fe400078ec0ff */
[----:B------:R-:W-:Y:S02]  /*11c00*/  IADD3 R29, P2, R112, 0xc040, RZ ;  /* 0x0000c040701d7810 */ /* 0x000fe40007f5e0ff */
[----:B------:R-:W-:Y:S02]  /*11c10*/  SHF.R.U64 R6, R12, 0x3, RZ ;  /* 0x000000030c067819 */ /* 0x000fe400000012ff */
[----:B------:R-:W-:Y:S02]  /*11c20*/  SHF.R.U64 R114, R114, 0x3, RZ ;  /* 0x0000000372727819 */ /* 0x000fe400000012ff */
[----:B------:R-:W-:Y:S02]  /*11c30*/  SHF.R.U64 R108, R108, 0x3, RZ ;  /* 0x000000036c6c7819 */ /* 0x000fe400000012ff */
[----:B------:R-:W-:-:S02]  /*11c40*/  SHF.R.U64 R106, R106, 0x3, RZ ;  /* 0x000000036a6a7819 */ /* 0x000fc400000012ff */
[----:B------:R-:W-:Y:S02]  /*11c50*/  LOP3.LUT R28, R29, 0x380, RZ, 0xc0, !PT ;  /* 0x000003801d1c7812 */ /* 0x000fe400078ec0ff */
[----:B------:R-:W-:Y:S02]  /*11c60*/  LOP3.LUT R6, R6, R105, RZ, 0x3c, !PT ;  /* 0x0000006906067212 */ /* 0x000fe400078e3cff */
[----:B------:R-:W-:Y:S02]  /*11c70*/  IADD3.X R7, RZ, R113, RZ, P3, !PT ;  /* 0x00000071ff077210 */ /* 0x000fe40001ffe4ff */
[----:B------:R-:W-:Y:S02]  /*11c80*/  LOP3.LUT R114, R114, R115, RZ, 0x3c, !PT ;  /* 0x0000007372727212 */ /* 0x000fe400078e3cff */
[----:B------:R-:W-:Y:S01]  /*11c90*/  IADD3 R115, P3, R112, 0xc060, RZ ;  /* 0x0000c06070737810 */ /* 0x000fe20007f7e0ff */
[--C-:B------:R-:W-:Y:S01]  /*11ca0*/  IMAD.X R105, RZ, RZ, R113.reuse, P1 ;  /* 0x000000ffff697224 */ /* 0x100fe200008e0671 */
[----:B------:R-:W-:Y:S01]  /*11cb0*/  LOP3.LUT R108, R108, R109, RZ, 0x3c, !PT ;  /* 0x0000006d6c6c7212 */ /* 0x000fe200078e3cff */
[--C-:B------:R-:W-:Y:S01]  /*11cc0*/  IMAD.X R109, RZ, RZ, R113.reuse, P5 ;  /* 0x000000ffff6d7224 */ /* 0x100fe200028e0671 */
[----:B------:R-:W-:Y:S01]  /*11cd0*/  LOP3.LUT R106, R106, R107, RZ, 0x3c, !PT ;  /* 0x0000006b6a6a7212 */ /* 0x000fe200078e3cff */
[----:B------:R-:W-:Y:S01]  /*11ce0*/  IMAD.X R107, RZ, RZ, R113, P0 ;  /* 0x000000ffff6b7224 */ /* 0x000fe200000e0671 */
[----:B------:R-:W-:-:S02]  /*11cf0*/  SHF.R.U64 R28, R28, 0x3, RZ ;  /* 0x000000031c1c7819 */ /* 0x000fc400000012ff */
[----:B------:R-:W-:Y:S02]  /*11d00*/  MOV R0, R4 ;  /* 0x0000000400007202 */ /* 0x000fe40000000f00 */
[----:B--2---:R-:W-:Y:S02]  /*11d10*/  MOV R32, R6 ;  /* 0x0000000600207202 */ /* 0x004fe40000000f00 */
[C---:B------:R-:W-:Y:S02]  /*11d20*/  IADD3 R117, P5, R112.reuse, 0x8060, RZ ;  /* 0x0000806070757810 */ /* 0x040fe40007fbe0ff */
[C---:B------:R-:W-:Y:S02]  /*11d30*/  IADD3 R119, P0, R112.reuse, 0xc000, RZ ;  /* 0x0000c00070777810 */ /* 0x040fe40007f1e0ff */
[----:B------:R-:W-:Y:S02]  /*11d40*/  IADD3 R121, P1, R112, 0xc020, RZ ;  /* 0x0000c02070797810 */ /* 0x000fe40007f3e0ff */
[----:B------:R-:W-:-:S02]  /*11d50*/  MOV R96, R96 ;  /* 0x0000006000607202 */ /* 0x000fc40000000f00 */
[----:B------:R-:W-:Y:S02]  /*11d60*/  F2FP.F16.F32.PACK_AB R4, R3, R14 ;  /* 0x0000000e0304723e */ /* 0x000fe400000000ff */
[----:B------:R-:W-:Y:S02]  /*11d70*/  F2FP.F16.F32.PACK_AB R5, R11, R10 ;  /* 0x0000000a0b05723e */ /* 0x000fe400000000ff */
[----:B------:R-:W-:Y:S02]  /*11d80*/  F2FP.F16.F32.PACK_AB R6, R37, R36 ;  /* 0x000000242506723e */ /* 0x000fe400000000ff */
[----:B------:R-:W-:Y:S02]  /*11d90*/  F2FP.F16.F32.PACK_AB R7, R39, R38 ;  /* 0x000000262707723e */ /* 0x000fe400000000ff */
[----:B------:R-:W-:Y:S02]  /*11da0*/  LOP3.LUT R112, R115, 0x380, RZ, 0xc0, !PT ;  /* 0x0000038073707812 */ /* 0x000fe400078ec0ff */
[----:B------:R-:W-:-:S02]  /*11db0*/  MOV R24, R24 ;  /* 0x0000001800187202 */ /* 0x000fc40000000f00 */
[----:B------:R-:W-:Y:S02]  /*11dc0*/  F2FP.F16.F32.PACK_AB R12, R41, R152 ;  /* 0x00000098290c723e */ /* 0x000fe400000000ff */
[----:B------:R-:W-:Y:S02]  /*11dd0*/  F2FP.F16.F32.PACK_AB R14, R45, R44 ;  /* 0x0000002c2d0e723e */ /* 0x000fe400000000ff */
[----:B------:R-:W-:Y:S02]  /*11de0*/  LOP3.LUT R28, R28, R29, RZ, 0x3c, !PT ;  /* 0x0000001d1c1c7212 */ /* 0x000fe400078e3cff */
[----:B------:R-:W-:Y:S01]  /*11df0*/  IADD3.X R29, RZ, R113, RZ, P2, !PT ;  /* 0x00000071ff1d7210 */ /* 0x000fe200017fe4ff */
[----:B------:R-:W-:Y:S01]  /*11e00*/  STSM.16.M88.4 [R96], R4 ;  /* 0x0000000460007844 */ /* 0x000fe20000000200 */
[----:B------:R-:W-:Y:S02]  /*11e10*/  SHF.R.U64 R112, R112, 0x3, RZ ;  /* 0x0000000370707819 */ /* 0x000fe400000012ff */
[----:B------:R-:W-:Y:S01]  /*11e20*/  LOP3.LUT R116, R117, 0x380, RZ, 0xc0, !PT ;  /* 0x0000038075747812 */ /* 0x000fe200078ec0ff */
[----:B------:R0:W-:Y:S01]  /*11e30*/  STSM.16.M88.4 [R24], R12 ;  /* 0x0000000c18007844 */ /* 0x0001e20000000200 */
[----:B------:R-:W-:-:S02]  /*11e40*/  LOP3.LUT R118, R119, 0x380, RZ, 0xc0, !PT ;  /* 0x0000038077767812 */ /* 0x000fc400078ec0ff */
[----:B------:R-:W-:Y:S02]  /*11e50*/  MOV R110, R110 ;  /* 0x0000006e006e7202 */ /* 0x000fe40000000f00 */
[----:B------:R-:W-:Y:S02]  /*11e60*/  MOV R3, R28 ;  /* 0x0000001c00037202 */ /* 0x000fe40000000f00 */
[----:B------:R-:W-:Y:S02]  /*11e70*/  F2FP.F16.F32.PACK_AB R25, R51, R50 ;  /* 0x000000323319723e */ /* 0x000fe400000000ff */
[----:B------:R-:W-:Y:S02]  /*11e80*/  F2FP.F16.F32.PACK_AB R26, R53, R154 ;  /* 0x0000009a351a723e */ /* 0x000fe400000000ff */
[----:B------:R-:W-:Y:S02]  /*11e90*/  LOP3.LUT R120, R121, 0x380, RZ, 0xc0, !PT ;  /* 0x0000038079787812 */ /* 0x000fe400078ec0ff */
[----:B------:R-:W-:-:S02]  /*11ea0*/  MOV R100, R100 ;  /* 0x0000006400647202 */ /* 0x000fc40000000f00 */
[----:B------:R-:W-:Y:S02]  /*11eb0*/  F2FP.F16.F32.PACK_AB R28, R57, R155 ;  /* 0x0000009b391c723e */ /* 0x000fe400000000ff */
[----:B0-----:R-:W-:Y:S02]  /*11ec0*/  F2FP.F16.F32.PACK_AB R24, R49, R153 ;  /* 0x000000993118723e */ /* 0x001fe400000000ff */
[----:B------:R-:W-:Y:S02]  /*11ed0*/  F2FP.F16.F32.PACK_AB R29, R59, R58 ;  /* 0x0000003a3b1d723e */ /* 0x000fe400000000ff */
[----:B------:R-:W-:Y:S02]  /*11ee0*/  F2FP.F16.F32.PACK_AB R30, R61, R156 ;  /* 0x0000009c3d1e723e */ /* 0x000fe400000000ff */
[----:B------:R-:W-:Y:S01]  /*11ef0*/  LOP3.LUT R112, R112, R115, RZ, 0x3c, !PT ;  /* 0x0000007370707212 */ /* 0x000fe200078e3cff */
[----:B------:R-:W-:Y:S01]  /*11f00*/  IMAD.X R115, RZ, RZ, R113, P4 ;  /* 0x000000ffff737224 */ /* 0x000fe200020e0671 */
[----:B------:R-:W-:-:S02]  /*11f10*/  MOV R108, R108 ;  /* 0x0000006c006c7202 */ /* 0x000fc40000000f00 */
[----:B------:R-:W-:Y:S02]  /*11f20*/  F2FP.F16.F32.PACK_AB R4, R65, R157 ;  /* 0x0000009d4104723e */ /* 0x000fe400000000ff */
[----:B------:R-:W-:Y:S02]  /*11f30*/  F2FP.F16.F32.PACK_AB R5, R67, R66 ;  /* 0x000000424305723e */ /* 0x000fe400000000ff */
[----:B------:R-:W-:Y:S02]  /*11f40*/  F2FP.F16.F32.PACK_AB R6, R69, R158 ;  /* 0x0000009e4506723e */ /* 0x000fe400000000ff */
[----:B------:R-:W-:Y:S02]  /*11f50*/  F2FP.F16.F32.PACK_AB R7, R71, R70 ;  /* 0x000000464707723e */ /* 0x000fe400000000ff */
[----:B------:R-:W-:Y:S01]  /*11f60*/  SHF.R.U64 R116, R116, 0x3, RZ ;  /* 0x0000000374747819 */ /* 0x000fe200000012ff */
[----:B------:R-:W-:Y:S01]  /*11f70*/  STSM.16.M88.4 [R110], R24 ;  /* 0x000000186e007844 */ /* 0x000fe20000000200 */
[----:B------:R-:W-:-:S02]  /*11f80*/  SHF.R.U64 R118, R118, 0x3, RZ ;  /* 0x0000000376767819 */ /* 0x000fc400000012ff */
[----:B------:R-:W-:Y:S02]  /*11f90*/  MOV R106, R106 ;  /* 0x0000006a006a7202 */ /* 0x000fe40000000f00 */
[----:B------:R-:W-:Y:S02]  /*11fa0*/  F2FP.F16.F32.PACK_AB R12, R73, R159 ;  /* 0x0000009f490c723e */ /* 0x000fe400000000ff */
[----:B------:R-:W-:Y:S02]  /*11fb0*/  F2FP.F16.F32.PACK_AB R13, R75, R74 ;  /* 0x0000004a4b0d723e */ /* 0x000fe400000000ff */
[----:B------:R-:W-:Y:S02]  /*11fc0*/  F2FP.F16.F32.PACK_AB R14, R77, R160 ;  /* 0x000000a04d0e723e */ /* 0x000fe400000000ff */
[----:B------:R-:W-:Y:S01]  /*11fd0*/  F2FP.F16.F32.PACK_AB R15, R79, R78 ;  /* 0x0000004e4f0f723e */ /* 0x000fe200000000ff */
[----:B------:R-:W-:Y:S01]  /*11fe0*/  STSM.16.M88.4 [R100], R28 ;  /* 0x0000001c64007844 */ /* 0x000fe20000000200 */
[----:B------:R-:W-:-:S02]  /*11ff0*/  SHF.R.U64 R120, R120, 0x3, RZ ;  /* 0x0000000378787819 */ /* 0x000fc400000012ff */
[----:B------:R-:W-:Y:S02]  /*12000*/  MOV R104, R104 ;  /* 0x0000006800687202 */ /* 0x000fe40000000f00 */
[----:B------:R-:W-:Y:S02]  /*12010*/  F2FP.F16.F32.PACK_AB R36, R81, R161 ;  /* 0x000000a15124723e */ /* 0x000fe400000000ff */
[----:B------:R-:W-:Y:S02]  /*12020*/  F2FP.F16.F32.PACK_AB R37, R83, R82 ;  /* 0x000000525325723e */ /* 0x000fe400000000ff */
[----:B------:R-:W-:Y:S02]  /*12030*/  F2FP.F16.F32.PACK_AB R38, R85, R162 ;  /* 0x000000a25526723e */ /* 0x000fe400000000ff */
[----:B------:R-:W-:Y:S01]  /*12040*/  F2FP.F16.F32.PACK_AB R39, R87, R86 ;  /* 0x000000565727723e */ /* 0x000fe200000000ff */
[----:B------:R0:W-:Y:S01]  /*12050*/  STSM.16.M88.4 [R108], R4 ;  /* 0x000000046c007844 */ /* 0x0001e20000000200 */
[----:B------:R-:W-:-:S02]  /*12060*/  F2FP.F16.F32.PACK_AB R44, R89, R163 ;  /* 0x000000a3592c723e */ /* 0x000fc400000000ff */
[----:B------:R-:W-:Y:S02]  /*12070*/  F2FP.F16.F32.PACK_AB R45, R91, R90 ;  /* 0x0000005a5b2d723e */ /* 0x000fe400000000ff */
[----:B------:R-:W-:Y:S01]  /*12080*/  LOP3.LUT R116, R116, R117, RZ, 0x3c, !PT ;  /* 0x0000007574747212 */ /* 0x000fe200078e3cff */
[--C-:B------:R-:W-:Y:S01]  /*12090*/  IMAD.X R117, RZ, RZ, R113.reuse, P5 ;  /* 0x000000ffff757224 */ /* 0x100fe200028e0671 */
[----:B------:R-:W-:Y:S02]  /*120a0*/  F2FP.F16.F32.PACK_AB R57, R99, R98 ;  /* 0x000000626339723e */ /* 0x000fe400000000ff */
[----:B------:R-:W-:Y:S02]  /*120b0*/  F2FP.F16.F32.PACK_AB R58, R68, R165 ;  /* 0x000000a5443a723e */ /* 0x000fe400000000ff */
[----:B------:R-:W-:Y:S01]  /*120c0*/  F2FP.F16.F32.PACK_AB R59, R103, R102 ;  /* 0x00000066673b723e */ /* 0x000fe200000000ff */
[----:B------:R1:W-:Y:S01]  /*120d0*/  STSM.16.M88.4 [R106], R12 ;  /* 0x0000000c6a007844 */ /* 0x0003e20000000200 */
[----:B------:R-:W-:Y:S01]  /*120e0*/  LOP3.LUT R118, R118, R119, RZ, 0x3c, !PT ;  /* 0x0000007776767212 */ /* 0x000fe200078e3cff */
[----:B------:R-:W-:Y:S01]  /*120f0*/  IMAD.X R119, RZ, RZ, R113, P0 ;  /* 0x000000ffff777224 */ /* 0x000fe200000e0671 */
[----:B------:R-:W-:-:S02]  /*12100*/  MOV R114, R114 ;  /* 0x0000007200727202 */ /* 0x000fc40000000f00 */
[----:B0-----:R-:W-:Y:S02]  /*12110*/  F2FP.F16.F32.PACK_AB R4, R72, R166 ;  /* 0x000000a64804723e */ /* 0x001fe400000000ff */
[----:B------:R-:W-:Y:S02]  /*12120*/  F2FP.F16.F32.PACK_AB R5, R42, R40 ;  /* 0x000000282a05723e */ /* 0x000fe400000000ff */
[----:B------:R-:W-:Y:S02]  /*12130*/  F2FP.F16.F32.PACK_AB R6, R76, R167 ;  /* 0x000000a74c06723e */ /* 0x000fe400000000ff */
[----:B------:R-:W-:Y:S01]  /*12140*/  F2FP.F16.F32.PACK_AB R7, R52, R48 ;  /* 0x000000303407723e */ /* 0x000fe200000000ff */
[----:B------:R-:W-:Y:S01]  /*12150*/  STSM.16.M88.4 [R104], R36 ;  /* 0x0000002468007844 */ /* 0x000fe20000000200 */
[----:B------:R-:W-:Y:S01]  /*12160*/  LOP3.LUT R120, R120, R121, RZ, 0x3c, !PT ;  /* 0x0000007978787212 */ /* 0x000fe200078e3cff */
[--C-:B------:R-:W-:Y:S02]  /*12170*/  IMAD.X R121, RZ, RZ, R113.reuse, P1 ;  /* 0x000000ffff797224 */ /* 0x100fe400008e0671 */
[----:B------:R-:W-:Y:S01]  /*12180*/  STSM.16.M88.4 [R0], R44 ;  /* 0x0000002c00007844 */ /* 0x000fe20000000200 */
[----:B------:R-:W-:Y:S01]  /*12190*/  IMAD.X R113, RZ, RZ, R113, P3 ;  /* 0x000000ffff717224 */ /* 0x000fe200018e0671 */
[----:B------:R-:W-:-:S02]  /*121a0*/  MOV R116, R116 ;  /* 0x0000007400747202 */ /* 0x000fc40000000f00 */
[----:B------:R0:W-:Y:S01]  /*121b0*/  STSM.16.M88.4 [R32], R56 ;  /* 0x0000003820007844 */ /* 0x0001e20000000200 */
[----:B-1----:R-:W-:Y:S02]  /*121c0*/  F2FP.F16.F32.PACK_AB R12, R80, R168 ;  /* 0x000000a8500c723e */ /* 0x002fe400000000ff */
[----:B------:R-:W-:Y:S01]  /*121d0*/  F2FP.F16.F32.PACK_AB R13, R60, R54 ;  /* 0x000000363c0d723e */ /* 0x000fe200000000ff */
[----:B------:R4:W-:Y:S01]  /*121e0*/  STSM.16.M88.4 [R114], R4 ;  /* 0x0000000472007844 */ /* 0x0009e20000000200 */
[----:B------:R-:W-:Y:S02]  /*121f0*/  F2FP.F16.F32.PACK_AB R14, R84, R169 ;  /* 0x000000a9540e723e */ /* 0x000fe400000000ff */
[----:B------:R-:W-:Y:S02]  /*12200*/  F2FP.F16.F32.PACK_AB R15, R64, R63 ;  /* 0x0000003f400f723e */ /* 0x000fe400000000ff */
[----:B------:R-:W-:Y:S02]  /*12210*/  MOV R118, R118 ;  /* 0x0000007600767202 */ /* 0x000fe40000000f00 */
[----:B------:R-:W-:-:S02]  /*12220*/  F2FP.F16.F32.PACK_AB R24, R88, R170 ;  /* 0x000000aa5818723e */ /* 0x000fc400000000ff */
[----:B------:R-:W-:Y:S02]  /*12230*/  F2FP.F16.F32.PACK_AB R25, R123, R122 ;  /* 0x0000007a7b19723e */ /* 0x000fe400000000ff */
[----:B------:R-:W-:Y:S02]  /*12240*/  F2FP.F16.F32.PACK_AB R26, R125, R124 ;  /* 0x0000007c7d1a723e */ /* 0x000fe400000000ff */
[----:B------:R-:W-:Y:S01]  /*12250*/  F2FP.F16.F32.PACK_AB R27, R127, R126 ;  /* 0x0000007e7f1b723e */ /* 0x000fe200000000ff */
[----:B0-----:R-:W0:Y:S01]  /*12260*/  LDC R32, c[0x0][0xbe8] ;  /* 0x0002fa00ff207b82 */ /* 0x001e220000000800 */
[----:B------:R-:W-:Y:S02]  /*12270*/  ISETP.NE.U32.AND P0, PT, RZ, UR4, PT ;  /* 0x00000004ff007c0c */ /* 0x000fe4000bf05070 */
[----:B----4-:R-:W-:Y:S02]  /*12280*/  IADD3 R6, P1, R173, UR4, RZ ;  /* 0x00000004ad067c10 */ /* 0x010fe4000ff3e0ff */
[----:B------:R-:W-:-:S02]  /*12290*/  MOV R120, R120 ;  /* 0x0000007800787202 */ /* 0x000fc40000000f00 */
[----:B------:R-:W-:Y:S02]  /*122a0*/  F2FP.F16.F32.PACK_AB R28, R129, R128 ;  /* 0x00000080811c723e */ /* 0x000fe400000000ff */
[----:B------:R-:W-:Y:S02]  /*122b0*/  F2FP.F16.F32.PACK_AB R29, R131, R130 ;  /* 0x00000082831d723e */ /* 0x000fe400000000ff */
[----:B------:R-:W-:Y:S02]  /*122c0*/  F2FP.F16.F32.PACK_AB R30, R133, R132 ;  /* 0x00000084851e723e */ /* 0x000fe400000000ff */
[----:B------:R-:W-:Y:S01]  /*122d0*/  F2FP.F16.F32.PACK_AB R31, R135, R134 ;  /* 0x00000086871f723e */ /* 0x000fe200000000ff */
[----:B------:R1:W-:Y:S01]  /*122e0*/  STSM.16.M88.4 [R116], R12 ;  /* 0x0000000c74007844 */ /* 0x0003e20000000200 */
[----:B------:R-:W-:Y:S02]  /*122f0*/  MOV R112, R112 ;  /* 0x0000007000707202 */ /* 0x000fe40000000f00 */
[----:B------:R-:W-:Y:S01]  /*12300*/  ISETP.NE.AND.EX P0, PT, RZ, UR5, PT, P0 ;  /* 0x00000005ff007c0c */ /* 0x000fe2000bf05300 */
[----:B------:R2:W-:Y:S01]  /*12310*/  STSM.16.M88.4 [R118], R24 ;  /* 0x0000001876007844 */ /* 0x0005e20000000200 */
[----:B------:R-:W-:Y:S01]  /*12320*/  IADD3.X R7, R172, UR5, RZ, P1, !PT ;  /* 0x00000005ac077c10 */ /* 0x000fe20008ffe4ff */
[----:B------:R-:W-:-:S02]  /*12330*/  ULDC.64 UR4, c[0x0][0xc08] ;  /* 0x0003020000047ab9 */ /* 0x000fc40000000a00 */
[----:B------:R3:W-:Y:S01]  /*12340*/  STSM.16.M88.4 [R120], R28 ;  /* 0x0000001c78007844 */ /* 0x0007e20000000200 */
        /* <DEDUP_REMOVED lines=8> */
[----:B-1----:R-:W-:Y:S01]  /*123d0*/  IMAD.U32 R15, RZ, RZ, UR4 ;  /* 0x00000004ff0f7e24 */ /* 0x002fe2000f8e00ff */
[----:B------:R-:W-:Y:S01]  /*123e0*/  @P2 IADD3.X R5, R172, UR5, RZ, P3, !PT ;  /* 0x00000005ac052c10 */ /* 0x000fe20009ffe4ff */
[----:B------:R3:W5:Y:S04]  /*123f0*/  @P0 LDG.E R80, desc[UR40][R6.64] ;  /* 0x0000002806500981 */ /* 0x000768000c1e1900 */
[----:B------:R3:W5:Y:S01]  /*12400*/  @P2 LDG.E R15, desc[UR40][R4.64] ;  /* 0x00000028040f2981 */ /* 0x000762000c1e1900 */
[----:B0-----:R-:W-:-:S13]  /*12410*/  ISETP.NE.AND P1, PT, R32, 0x1, PT ;  /* 0x000000012000780c */ /* 0x001fda0003f25270 */
[----:B------:R-:W0:Y:S08]  /*12420*/  @P1 LDC R0, c[0x0][0xbec] ;  /* 0x0002fb00ff001b82 */ /* 0x000e300000000800 */
[----:B------:R-:W1:Y:S01]  /*12430*/  @P1 LDC R11, c[0x0][0xbf0] ;  /* 0x0002fc00ff0b1b82 */ /* 0x000e620000000800 */
[----:B--2---:R-:W-:Y:S01]  /*12440*/  IMAD.IADD R27, R171, 0x1, R229 ;  /* 0x00000001ab1b7824 */ /* 0x004fe200078e02e5 */
[----:B---3--:R-:W-:Y:S06]  /*12450*/  @P2 BRA `(.L_x_14490) ;  /* 0x0000000000102947 */ /* 0x008fec0003800000 */
[----:B------:R-:W-:Y:S05]  /*12460*/  @!P0 BRA `(.L_x_14490) ;  /* 0x00000000000c8947 */ /* 0x000fea0003800000 */
[----:B------:R-:W2:Y:S04]  /*12470*/  LDG.E R4, desc[UR40][R6.64] ;  /* 0x0000002806047981 */ /* 0x000ea8000c1e1900 */
[----:B-----5:R-:W2:Y:S02]  /*12480*/  LDG.E R15, desc[UR40][R6.64+0x4] ;  /* 0x00000428060f7981 */ /* 0x020ea4000c1e1900 */
[----:B--2---:R-:W-:-:S07]  /*12490*/  IADD3 R15, -R4, R15, RZ ;  /* 0x0000000f040f7210 */ /* 0x004fce0007ffe1ff */
.L_x_14490:
        /* <DEDUP_REMOVED lines=9> */
[----:B------:R-:W2:Y:S02]  /*12530*/  LDL R14, [R1+0x58] ;  /* 0x00005800010e7983 */ /* 0x000ea40000100800 */
[----:B------:R-:W-:Y:S01]  /*12540*/  IMAD.MOV R25, RZ, RZ, -R7 ;  /* 0x000000ffff197224 */ /* 0x000fe200078e0a07 */
[----:B------:R-:W1:Y:S01]  /*12550*/  S2R R87, SR_TID.X ;  /* 0x0000000000577919 */ /* 0x000e620000002100 */
[----:B------:R-:W0:Y:S01]  /*12560*/  S2R R30, SR_TID.X ;  /* 0x00000000001e7919 */ /* 0x000e220000002100 */
[----:B-1----:R-:W-:-:S05]  /*12570*/  VIADD R87, R87, 0xffffff80 ;  /* 0xffffff8057577836 */ /* 0x002fca0000000000 */
[----:B------:R-:W-:-:S04]  /*12580*/  SHF.R.S32.HI R86, RZ, 0x1f, R87 ;  /* 0x0000001fff567819 */ /* 0x000fc80000011457 */
[----:B------:R-:W-:-:S04]  /*12590*/  LEA.HI R86, R86, R87, RZ, 0x3 ;  /* 0x0000005756567211 */ /* 0x000fc800078f18ff */
[----:B------:R-:W-:-:S05]  /*125a0*/  SHF.R.S32.HI R86, RZ, 0x3, R86 ;  /* 0x00000003ff567819 */ /* 0x000fca0000011456 */
[----:B------:R-:W-:-:S04]  /*125b0*/  IMAD R13, R86, 0x40, R213 ;  /* 0x00000040560d7824 */ /* 0x000fc800078e02d5 */
[----:B------:R-:W-:Y:S01]  /*125c0*/  IMAD.WIDE R20, R13, 0x2, R20 ;  /* 0x000000020d147825 */ /* 0x000fe200078e0214 */
[----:B------:R-:W-:Y:S02]  /*125d0*/  SHF.R.S32.HI R13, RZ, 0x1f, R7 ;  /* 0x0000001fff0d7819 */ /* 0x000fe40000011407 */
[----:B0-----:R-:W-:Y:S02]  /*125e0*/  IADD3 R30, R30, -0x80, RZ ;  /* 0xffffff801e1e7810 */ /* 0x001fe40007ffe0ff */
[----:B------:R-:W-:Y:S02]  /*125f0*/  IADD3 R37, P4, R20, 0x5000, RZ ;  /* 0x0000500014257810 */ /* 0x000fe40007f9e0ff */
[----:B------:R-:W-:Y:S02]  /*12600*/  SHF.R.S32.HI R26, RZ, 0x1f, R30 ;  /* 0x0000001fff1a7819 */ /* 0x000fe4000001141e */
[----:B------:R-:W-:Y:S02]  /*12610*/  LOP3.LUT R36, R37, 0x380, RZ, 0xc0, !PT ;  /* 0x0000038025247812 */ /* 0x000fe400078ec0ff */
[----:B------:R-:W-:-:S02]  /*12620*/  LEA.HI R26, R26, R30, RZ, 0x7 ;  /* 0x0000001e1a1a7211 */ /* 0x000fc400078f38ff */
[----:B------:R-:W-:Y:S02]  /*12630*/  SHF.R.U64 R36, R36, 0x3, RZ ;  /* 0x0000000324247819 */ /* 0x000fe400000012ff */
[----:B------:R-:W-:Y:S02]  /*12640*/  LOP3.LUT R26, R26, 0xffffff80, RZ, 0xc0, !PT ;  /* 0xffffff801a1a7812 */ /* 0x000fe400078ec0ff */
[----:B------:R-:W-:Y:S01]  /*12650*/  LOP3.LUT R36, R36, R37, RZ, 0x3c, !PT ;  /* 0x0000002524247212 */ /* 0x000fe200078e3cff */
[----:B------:R-:W-:Y:S02]  /*12660*/  IMAD.X R37, RZ, RZ, R21, P4 ;  /* 0x000000ffff257224 */ /* 0x000fe400020e0615 */
[----:B------:R-:W-:Y:S01]  /*12670*/  IMAD.IADD R26, R30, 0x1, -R26 ;  /* 0x000000011e1a7824 */ /* 0x000fe200078e0a1a */
[----:B------:R-:W-:-:S04]  /*12680*/  IADD3 R57, P4, R20, 0xa000, RZ ;  /* 0x0000a00014397810 */ /* 0x000fc80007f9e0ff */
[----:B------:R-:W-:Y:S02]  /*12690*/  LOP3.LUT R56, R57, 0x380, RZ, 0xc0, !PT ;  /* 0x0000038039387812 */ /* 0x000fe400078ec0ff */
[----:B------:R-:W-:Y:S02]  /*126a0*/  SHF.R.S32.HI R84, RZ, 0x1f, R87 ;  /* 0x0000001fff547819 */ /* 0x000fe40000011457 */
[----:B------:R-:W-:Y:S02]  /*126b0*/  SHF.R.U64 R56, R56, 0x3, RZ ;  /* 0x0000000338387819 */ /* 0x000fe400000012ff */
[----:B------:R-:W-:Y:S02]  /*126c0*/  LEA.HI R84, R84, R87, RZ, 0x3 ;  /* 0x0000005754547211 */ /* 0x000fe400078f18ff */
[----:B------:R-:W-:Y:S01]  /*126d0*/  LOP3.LUT R56, R56, R57, RZ, 0x3c, !PT ;  /* 0x0000003938387212 */ /* 0x000fe200078e3cff */
[----:B------:R-:W-:Y:S01]  /*126e0*/  IMAD.X R57, RZ, RZ, R21, P4 ;  /* 0x000000ffff397224 */ /* 0x000fe200020e0615 */
[----:B------:R-:W-:-:S02]  /*126f0*/  IADD3 R73, P4, R20, 0xe000, RZ ;  /* 0x0000e00014497810 */ /* 0x000fc40007f9e0ff */
[----:B------:R-:W-:Y:S02]  /*12700*/  LOP3.LUT R84, R84, 0xfffffff8, RZ, 0xc0, !PT ;  /* 0xfffffff854547812 */ /* 0x000fe400078ec0ff */
[----:B------:R-:W-:-:S03]  /*12710*/  LOP3.LUT R72, R73, 0x380, RZ, 0xc0, !PT ;  /* 0x0000038049487812 */ /* 0x000fc600078ec0ff */
[----:B------:R-:W-:Y:S01]  /*12720*/  IMAD.IADD R84, R87, 0x1, -R84 ;  /* 0x0000000157547824 */ /* 0x000fe200078e0a54 */
[----:B------:R-:W-:Y:S01]  /*12730*/  SHF.R.U64 R72, R72, 0x3, RZ ;  /* 0x0000000348487819 */ /* 0x000fe200000012ff */
[----:B------:R-:W0:Y:S03]  /*12740*/  @P1 LDC R87, c[0x0][0xbf0] ;  /* 0x0002fc00ff571b82 */ /* 0x000e260000000800 */
[----:B------:R-:W-:Y:S01]  /*12750*/  LOP3.LUT R72, R72, R73, RZ, 0x3c, !PT ;  /* 0x0000004948487212 */ /* 0x000fe200078e3cff */
[----:B------:R-:W-:Y:S01]  /*12760*/  IMAD.X R73, RZ, RZ, R21, P4 ;  /* 0x000000ffff497224 */ /* 0x000fe200020e0615 */
[C---:B------:R-:W-:Y:S01]  /*12770*/  IADD3 R93, R213.reuse, 0x40, RZ ;  /* 0x00000040d55d7810 */ /* 0x040fe20007ffe0ff */
[C---:B------:R-:W-:Y:S02]  /*12780*/  VIADD R89, R213.reuse, 0xc0 ;  /* 0x000000c0d5597836 */ /* 0x040fe40000000000 */
[C---:B------:R-:W-:Y:S01]  /*12790*/  VIADD R91, R213.reuse, 0x80 ;  /* 0x00000080d55b7836 */ /* 0x040fe20000000000 */
[----:B------:R-:W-:Y:S01]  /*127a0*/  BSSY B1, `(.L_x_14491) ;  /* 0x00000c2000017945 */ /* 0x000fe20003800000 */
[C---:B------:R-:W-:Y:S01]  /*127b0*/  VIADD R90, R213.reuse, 0x80 ;  /* 0x00000080d55a7836 */ /* 0x040fe20000000000 */
[----:B------:R-:W-:Y:S01]  /*127c0*/  SHF.R.S32.HI R89, RZ, 0x1f, R89 ;  /* 0x0000001fff597819 */ /* 0x000fe20000011459 */
[----:B------:R-:W-:Y:S01]  /*127d0*/  VIADD R92, R213, 0x40 ;  /* 0x00000040d55c7836 */ /* 0x000fe20000000000 */
[----:B------:R-:W-:-:S02]  /*127e0*/  SHF.R.S32.HI R91, RZ, 0x1f, R91 ;  /* 0x0000001fff5b7819 */ /* 0x000fc4000001145b */
[----:B------:R-:W-:Y:S02]  /*127f0*/  SHF.R.S32.HI R93, RZ, 0x1f, R93 ;  /* 0x0000001fff5d7819 */ /* 0x000fe4000001145d */
[----:B------:R-:W-:Y:S02]  /*12800*/  SHF.R.S32.HI R94, RZ, 0x1f, R213 ;  /* 0x0000001fff5e7819 */ /* 0x000fe400000114d5 */
[----:B---3--:R-:W-:Y:S02]  /*12810*/  SEL R82, R6, RZ, !P0 ;  /* 0x000000ff06527207 */ /* 0x008fe40004000000 */
[----:B----4-:R-:W-:Y:S01]  /*12820*/  SHF.R.S32.HI R83, RZ, 0x1f, R88 ;  /* 0x0000001fff537819 */ /* 0x010fe20000011458 */
[----:B------:R-:W-:-:S04]  /*12830*/  IMAD.WIDE.U32 R4, R88, UR4, R80 ;  /* 0x0000000458047c25 */ /* 0x000fc8000f8e0050 */
[----:B------:R-:W-:-:S04]  /*12840*/  IMAD R3, R83, UR4, RZ ;  /* 0x0000000453037c24 */ /* 0x000fc8000f8e02ff */
[----:B------:R-:W-:Y:S01]  /*12850*/  IMAD R11, R88, UR5, R3 ;  /* 0x00000005580b7c24 */ /* 0x000fe2000f8e0203 */
[----:B--2---:R-:W-:Y:S01]  /*12860*/  SEL R3, R10, RZ, !P0 ;  /* 0x000000ff0a037207 */ /* 0x004fe20004000000 */
[----:B------:R-:W-:-:S03]  /*12870*/  ULDC.64 UR4, c[0x0][0xb98] ;  /* 0x0002e60000047ab9 */ /* 0x000fc60000000a00 */
[----:B------:R-:W-:Y:S01]  /*12880*/  IADD3 R5, R5, R11, RZ ;  /* 0x0000000b05057210 */ /* 0x000fe20007ffe0ff */
[----:B------:R-:W-:Y:S02]  /*12890*/  IMAD R11, R32, R25, R27 ;  /* 0x00000019200b7224 */ /* 0x000fe400078e021b */
[----:B------:R-:W-:Y:S02]  /*128a0*/  IMAD R25, R3, UR4, RZ ;  /* 0x0000000403197c24 */ /* 0x000fe4000f8e02ff */
[----:B------:R-:W-:Y:S01]  /*128b0*/  IMAD.WIDE.U32 R4, R82, UR4, R4 ;  /* 0x0000000452047c25 */ /* 0x000fe2000f8e0004 */
        /* <DEDUP_REMOVED lines=8> */
[----:B------:R-:W-:-:S03]  /*12940*/  ULDC.64 UR4, c[0x0][0xb50] ;  /* 0x0002d40000047ab9 */ /* 0x000fc60000000a00 */
[----:B------:R-:W-:Y:S01]  /*12950*/  IMAD.IADD R5, R5, 0x1, R13 ;  /* 0x0000000105057824 */ /* 0x000fe200078e020d */
[----:B------:R-:W-:Y:S02]  /*12960*/  LEA R6, P0, R4, UR4, 0x2 ;  /* 0x0000000404067c11 */ /* 0x000fe4000f8010ff */
[C---:B------:R-:W-:Y:S02]  /*12970*/  IADD3 R13, P3, R20.reuse, 0x2000, RZ ;  /* 0x00002000140d7810 */ /* 0x040fe40007f7e0ff */
[----:B------:R-:W-:Y:S02]  /*12980*/  IADD3 R7, P2, R20, 0x1000, RZ ;  /* 0x0000100014077810 */ /* 0x000fe40007f5e0ff */
[----:B------:R-:W-:Y:S02]  /*12990*/  LEA.HI.X R4, R4, UR5, R5, 0x2, P0 ;  /* 0x0000000504047c11 */ /* 0x000fe400080f1405 */
[C---:B------:R-:W-:Y:S02]  /*129a0*/  IADD3 R25, P5, R20.reuse, 0x3000, RZ ;  /* 0x0000300014197810 */ /* 0x040fe40007fbe0ff */
[----:B------:R-:W-:Y:S01]  /*129b0*/  LOP3.LUT R12, R13, 0x380, RZ, 0xc0, !PT ;  /* 0x000003800d0c7812 */ /* 0x000fe200078ec0ff */
[----:B------:R-:W-:Y:S01]  /*129c0*/  IMAD.X R11, RZ, RZ, R21, P2 ;  /* 0x000000ffff0b7224 */ /* 0x000fe200010e0615 */
[----:B------:R-:W-:Y:S01]  /*129d0*/  IADD3 R29, P0, R20, 0x4000, RZ ;  /* 0x00004000141d7810 */ /* 0x000fe20007f1e0ff */
[----:B------:R-:W-:Y:S01]  /*129e0*/  SHFL.IDX PT, R54, R6, RZ, 0x1c1f ;  /* 0x001c1fff06367589 */ /* 0x000fe200000e0000 */
[----:B------:R-:W-:Y:S01]  /*129f0*/  SHF.R.U64 R12, R12, 0x3, RZ ;  /* 0x000000030c0c7819 */ /* 0x000fe200000012ff */
[----:B------:R-:W-:Y:S01]  /*12a00*/  IMAD R0, R15, R32, RZ ;  /* 0x000000200f007224 */ /* 0x000fe200078e02ff */
[----:B------:R-:W-:Y:S01]  /*12a10*/  LOP3.LUT R28, R29, 0x380, RZ, 0xc0, !PT ;  /* 0x000003801d1c7812 */ /* 0x000fe200078ec0ff */
[----:B------:R-:W-:Y:S01]  /*12a20*/  SHFL.IDX PT, R58, R6, 0x1, 0x1c1f ;  /* 0x003c1f00063a7f89 */ /* 0x000fe200000e0000 */
[----:B------:R-:W-:Y:S01]  /*12a30*/  IADD3 R41, P2, R20, 0x6000, RZ ;  /* 0x0000600014297810 */ /* 0x000fe20007f5e0ff */
[----:B------:R-:W-:Y:S01]  /*12a40*/  ULDC.64 UR4, c[0x0][0xaa0] ;  /* 0x0002a80000047ab9 */ /* 0x000fe20000000a00 */
[----:B------:R-:W-:-:S02]  /*12a50*/  SHF.R.U64 R28, R28, 0x3, RZ ;  /* 0x000000031c1c7819 */ /* 0x000fc400000012ff */
[----:B------:R-:W-:Y:S01]  /*12a60*/  LOP3.LUT R12, R12, R13, RZ, 0x3c, !PT ;  /* 0x0000000d0c0c7212 */ /* 0x000fe200078e3cff */
[----:B------:R-:W-:Y:S01]  /*12a70*/  IMAD.X R13, RZ, RZ, R21, P3 ;  /* 0x000000ffff0d7224 */ /* 0x000fe200018e0615 */
[----:B------:R-:W-:Y:S02]  /*12a80*/  LOP3.LUT R40, R41, 0x380, RZ, 0xc0, !PT ;  /* 0x0000038029287812 */ /* 0x000fe400078ec0ff */
[----:B------:R-:W-:Y:S02]  /*12a90*/  IADD3 R45, P3, R20, 0x7000, RZ ;  /* 0x00007000142d7810 */ /* 0x000fe40007f7e0ff */
[----:B------:R-:W-:Y:S02]  /*12aa0*/  LOP3.LUT R28, R28, R29, RZ, 0x3c, !PT ;  /* 0x0000001d1c1c7212 */ /* 0x000fe400078e3cff */
[----:B------:R-:W-:Y:S02]  /*12ab0*/  SHF.R.U64 R40, R40, 0x3, RZ ;  /* 0x0000000328287819 */ /* 0x000fe400000012ff */
[----:B------:R-:W-:-:S02]  /*12ac0*/  IADD3.X R29, RZ, R21, RZ, P0, !PT ;  /* 0x00000015ff1d7210 */ /* 0x000fc400007fe4ff */
[----:B------:R-:W-:Y:S02]  /*12ad0*/  IADD3 R53, P0, R20, 0x9000, RZ ;  /* 0x0000900014357810 */ /* 0x000fe40007f1e0ff */
[----:B------:R-:W-:Y:S02]  /*12ae0*/  LOP3.LUT R44, R45, 0x380, RZ, 0xc0, !PT ;  /* 0x000003802d2c7812 */ /* 0x000fe400078ec0ff */
[----:B------:R-:W-:Y:S02]  /*12af0*/  LOP3.LUT R24, R25, 0x380, RZ, 0xc0, !PT ;  /* 0x0000038019187812 */ /* 0x000fe400078ec0ff */
[----:B------:R-:W-:Y:S01]  /*12b00*/  LOP3.LUT R40, R40, R41, RZ, 0x3c, !PT ;  /* 0x0000002928287212 */ /* 0x000fe200078e3cff */
[----:B------:R-:W-:Y:S01]  /*12b10*/  IMAD.X R41, RZ, RZ, R21, P2 ;  /* 0x000000ffff297224 */ /* 0x000fe200010e0615 */
[----:B------:R-:W-:Y:S02]  /*12b20*/  LOP3.LUT R52, R53, 0x380, RZ, 0xc0, !PT ;  /* 0x0000038035347812 */ /* 0x000fe400078ec0ff */
[----:B------:R-:W-:-:S02]  /*12b30*/  SHF.R.U64 R44, R44, 0x3, RZ ;  /* 0x000000032c2c7819 */ /* 0x000fc400000012ff */
[----:B------:R-:W-:Y:S02]  /*12b40*/  IADD3 R61, P2, R20, 0xb000, RZ ;  /* 0x0000b000143d7810 */ /* 0x000fe40007f5e0ff */
[----:B------:R-:W-:Y:S02]  /*12b50*/  SHF.R.U64 R24, R24, 0x3, RZ ;  /* 0x0000000318187819 */ /* 0x000fe400000012ff */
[----:B------:R-:W-:Y:S02]  /*12b60*/  SHF.R.U64 R52, R52, 0x3, RZ ;  /* 0x0000000334347819 */ /* 0x000fe400000012ff */
[----:B------:R-:W-:Y:S01]  /*12b70*/  LOP3.LUT R44, R44, R45, RZ, 0x3c, !PT ;  /* 0x0000002d2c2c7212 */ /* 0x000fe200078e3cff */
[--C-:B------:R-:W-:Y:S01]  /*12b80*/  IMAD.X R45, RZ, RZ, R21.reuse, P3 ;  /* 0x000000ffff2d7224 */ /* 0x100fe200018e0615 */
[----:B------:R-:W-:Y:S02]  /*12b90*/  LOP3.LUT R60, R61, 0x380, RZ, 0xc0, !PT ;  /* 0x000003803d3c7812 */ /* 0x000fe400078ec0ff */
[----:B------:R-:W-:Y:S01]  /*12ba0*/  LOP3.LUT R24, R24, R25, RZ, 0x3c, !PT ;  /* 0x0000001918187212 */ /* 0x000fe200078e3cff */
[----:B------:R-:W-:Y:S01]  /*12bb0*/  IMAD.X R25, RZ, RZ, R21, P5 ;  /* 0x000000ffff197224 */ /* 0x000fe200028e0615 */
[C---:B------:R-:W-:Y:S01]  /*12bc0*/  IADD3 R65, P3, R20.reuse, 0xc000, RZ ;  /* 0x0000c00014417810 */ /* 0x040fe20007f7e0ff */
[----:B------:R-:W1:Y:S01]  /*12bd0*/  SHFL.IDX PT, R55, R4, RZ, 0x1c1f ;  /* 0x001c1fff04377589 */ /* 0x000e6200000e0000 */
[----:B------:R-:W-:Y:S01]  /*12be0*/  IADD3 R49, P5, R20, 0x8000, RZ ;  /* 0x0000800014317810 */ /* 0x000fe20007fbe0ff */
[----:B------:R-:W-:Y:S01]  /*12bf0*/  IMAD.IADD R5, R14, 0x1, R229 ;  /* 0x000000010e057824 */ /* 0x000fe200078e02e5 */
[----:B------:R-:W-:Y:S01]  /*12c00*/  LOP3.LUT R52, R52, R53, RZ, 0x3c, !PT ;  /* 0x0000003534347212 */ /* 0x000fe200078e3cff */
[----:B------:R-:W-:Y:S01]  /*12c10*/  IMAD.X R53, RZ, RZ, R21, P0 ;  /* 0x000000ffff357224 */ /* 0x000fe200000e0615 */
[----:B------:R-:W-:Y:S01]  /*12c20*/  SHF.R.U64 R60, R60, 0x3, RZ ;  /* 0x000000033c3c7819 */ /* 0x000fe200000012ff */
[----:B------:R2:W3:Y:S01]  /*12c30*/  SHFL.IDX PT, R59, R4, 0x1, 0x1c1f ;  /* 0x003c1f00043b7f89 */ /* 0x0004e200000e0000 */
[----:B------:R-:W-:-:S02]  /*12c40*/  LOP3.LUT R64, R65, 0x380, RZ, 0xc0, !PT ;  /* 0x0000038041407812 */ /* 0x000fc400078ec0ff */
[----:B------:R-:W-:Y:S02]  /*12c50*/  LOP3.LUT P0, RZ, R26, 0x3, RZ, 0xc0, !PT ;  /* 0x000000031aff7812 */ /* 0x000fe4000780c0ff */
[----:B------:R-:W-:Y:S02]  /*12c60*/  LOP3.LUT R10, R7, 0x380, RZ, 0xc0, !PT ;  /* 0x00000380070a7812 */ /* 0x000fe400078ec0ff */
[----:B------:R-:W-:Y:S02]  /*12c70*/  LOP3.LUT R48, R49, 0x380, RZ, 0xc0, !PT ;  /* 0x0000038031307812 */ /* 0x000fe400078ec0ff */
[----:B------:R-:W-:Y:S02]  /*12c80*/  LOP3.LUT R60, R60, R61, RZ, 0x3c, !PT ;  /* 0x0000003d3c3c7212 */ /* 0x000fe400078e3cff */
[----:B------:R-:W-:Y:S02]  /*12c90*/  IADD3.X R61, RZ, R21, RZ, P2, !PT ;  /* 0x00000015ff3d7210 */ /* 0x000fe400017fe4ff */
[----:B------:R-:W-:-:S02]  /*12ca0*/  SHF.R.U64 R64, R64, 0x3, RZ ;  /* 0x0000000340407819 */ /* 0x000fc400000012ff */
[C---:B------:R-:W-:Y:S01]  /*12cb0*/  ISETP.GE.OR P2, PT, R5.reuse, R0, P0 ;  /* 0x000000000500720c */ /* 0x040fe20000746670 */
[----:B------:R-:W-:Y:S01]  /*12cc0*/  VIADD R5, R5, 0x8 ;  /* 0x0000000805057836 */ /* 0x000fe20000000000 */
[----:B------:R-:W-:Y:S02]  /*12cd0*/  SHF.R.U64 R10, R10, 0x3, RZ ;  /* 0x000000030a0a7819 */ /* 0x000fe400000012ff */
[----:B------:R-:W-:Y:S02]  /*12ce0*/  SHF.R.U64 R48, R48, 0x3, RZ ;  /* 0x0000000330307819 */ /* 0x000fe400000012ff */
[----:B------:R-:W-:Y:S01]  /*12cf0*/  LOP3.LUT R64, R64, R65, RZ, 0x3c, !PT ;  /* 0x0000004140407212 */ /* 0x000fe200078e3cff */
[--C-:B------:R-:W-:Y:S01]  /*12d00*/  IMAD.X R65, RZ, RZ, R21.reuse, P3 ;  /* 0x000000ffff417224 */ /* 0x100fe200018e0615 */
[----:B------:R-:W-:Y:S02]  /*12d10*/  LOP3.LUT R10, R10, R7, RZ, 0x3c, !PT ;  /* 0x000000070a0a7212 */ /* 0x000fe400078e3cff */
[----:B------:R-:W-:Y:S01]  /*12d20*/  LOP3.LUT R48, R48, R49, RZ, 0x3c, !PT ;  /* 0x0000003130307212 */ /* 0x000fe200078e3cff */
[----:B------:R-:W-:Y:S01]  /*12d30*/  IMAD.X R49, RZ, RZ, R21, P5 ;  /* 0x000000ffff317224 */ /* 0x000fe200028e0615 */
[----:B------:R-:W-:-:S02]  /*12d40*/  IADD3 R7, P3, R20, 0xf000, RZ ;  /* 0x0000f00014077810 */ /* 0x000fc40007f7e0ff */
[----:B------:R-:W-:Y:S02]  /*12d50*/  ISETP.GE.OR P0, PT, R5, R0, P0 ;  /* 0x000000000500720c */ /* 0x000fe40000706670 */
[C---:B------:R-:W-:Y:S02]  /*12d60*/  IADD3 R69, P5, R20.reuse, 0xd000, RZ ;  /* 0x0000d00014457810 */ /* 0x040fe40007fbe0ff */
[----:B------:R-:W-:Y:S02]  /*12d70*/  LOP3.LUT R15, R20, 0x380, RZ, 0xc0, !PT ;  /* 0x00000380140f7812 */ /* 0x000fe400078ec0ff */
[----:B--2---:R-:W-:Y:S02]  /*12d80*/  LOP3.LUT R4, R7, 0x380, RZ, 0xc0, !PT ;  /* 0x0000038007047812 */ /* 0x004fe400078ec0ff */
[----:B------:R-:W-:Y:S02]  /*12d90*/  LOP3.LUT R68, R69, 0x380, RZ, 0xc0, !PT ;  /* 0x0000038045447812 */ /* 0x000fe400078ec0ff */
[----:B------:R-:W-:-:S02]  /*12da0*/  SHF.R.U64 R15, R15, 0x3, RZ ;  /* 0x000000030f0f7819 */ /* 0x000fc400000012ff */
[----:B------:R-:W-:Y:S02]  /*12db0*/  SHF.R.U64 R4, R4, 0x3, RZ ;  /* 0x0000000304047819 */ /* 0x000fe400000012ff */
[----:B------:R-:W-:Y:S02]  /*12dc0*/  SHF.R.U64 R68, R68, 0x3, RZ ;  /* 0x0000000344447819 */ /* 0x000fe400000012ff */
[----:B------:R-:W-:Y:S01]  /*12dd0*/  LOP3.LUT R20, R15, R20, RZ, 0x3c, !PT ;  /* 0x000000140f147212 */ /* 0x000fe200078e3cff */
[----:B-1----:R-:W-:Y:S01]  /*12de0*/  @!P2 ST.E desc[UR40][R54.64], R9 ;  /* 0x000000093600a985 */ /* 0x002fe2000c101928 */
[----:B------:R-:W-:Y:S01]  /*12df0*/  LOP3.LUT R68, R68, R69, RZ, 0x3c, !PT ;  /* 0x0000004544447212 */ /* 0x000fe200078e3cff */
[----:B------:R-:W-:Y:S01]  /*12e00*/  IMAD.X R69, RZ, RZ, R21, P5 ;  /* 0x000000ffff457224 */ /* 0x000fe200028e0615 */
[----:B------:R-:W-:Y:S01]  /*12e10*/  LOP3.LUT R76, R4, R7, RZ, 0x3c, !PT ;  /* 0x00000007044c7212 */ /* 0x000fe200078e3cff */
[----:B---3--:R1:W-:Y:S01]  /*12e20*/  @!P0 ST.E desc[UR40][R58.64], R8 ;  /* 0x000000083a008985 */ /* 0x0083e2000c101928 */
[----:B------:R-:W-:-:S03]  /*12e30*/  IADD3.X R77, RZ, R21, RZ, P3, !PT ;  /* 0x00000015ff4d7210 */ /* 0x000fc60001ffe4ff */
[----:B------:R2:W5:Y:S04]  /*12e40*/  LD.E.128 R4, desc[UR40][R20.64] ;  /* 0x0000002814047980 */ /* 0x000568000c101d00 */
[----:B------:R-:W5:Y:S04]  /*12e50*/  LD.E.128 R12, desc[UR40][R12.64] ;  /* 0x000000280c0c7980 */ /* 0x000f68000c101d00 */
[----:B-1----:R-:W5:Y:S01]  /*12e60*/  LD.E.128 R8, desc[UR40][R10.64] ;  /* 0x000000280a087980 */ /* 0x002f62000c101d00 */
[----:B--2---:R-:W-:-:S03]  /*12e70*/  IMAD R21, R81, UR4, RZ ;  /* 0x0000000451157c24 */ /* 0x004fc6000f8e02ff */
[----:B------:R-:W5:Y:S01]  /*12e80*/  LD.E.128 R24, desc[UR40][R24.64] ;  /* 0x0000002818187980 */ /* 0x000f62000c101d00 */
[C---:B------:R-:W-:Y:S02]  /*12e90*/  IMAD R81, R80.reuse, UR5, R21 ;  /* 0x0000000550517c24 */ /* 0x040fe4000f8e0215 */
[----:B------:R-:W-:Y:S01]  /*12ea0*/  IMAD.WIDE.U32 R20, R80, UR4, RZ ;  /* 0x0000000450147c25 */ /* 0x000fe2000f8e00ff */
[----:B------:R-:W-:Y:S01]  /*12eb0*/  ULDC.64 UR4, c[0x0][0xae8] ;  /* 0x0002ba0000047ab9 */ /* 0x000fe20000000a00 */
[----:B------:R-:W5:Y:S02]  /*12ec0*/  LD.E.128 R28, desc[UR40][R28.64] ;  /* 0x000000281c1c7980 */ /* 0x000f64000c101d00 */
[----:B------:R-:W-:Y:S02]  /*12ed0*/  IMAD R80, R84, 0x20, R86 ;  /* 0x0000002054507824 */ /* 0x000fe400078e0256 */
[----:B------:R-:W-:Y:S01]  /*12ee0*/  IMAD.IADD R21, R21, 0x1, R81 ;  /* 0x0000000115157824 */ /* 0x000fe200078e0251 */
        /* <DEDUP_REMOVED lines=8> */
[----:B------:R-:W-:Y:S01]  /*12f70*/  @P1 IMAD.HI.U32 R80, R84, R85, RZ ;  /* 0x0000005554501227 */ /* 0x000fe200078e00ff */
[----:B------:R-:W-:Y:S01]  /*12f80*/  IADD3 R21, R21, R83, RZ ;  /* 0x0000005315157210 */ /* 0x000fe20007ffe0ff */
[----:B------:R-:W5:Y:S02]  /*12f90*/  LD.E.128 R48, desc[UR40][R48.64] ;  /* 0x0000002830307980 */ /* 0x000f64000c101d00 */
[----:B------:R-:W-:Y:S01]  /*12fa0*/  IMAD.MOV.U32 R81, RZ, RZ, R84 ;  /* 0x000000ffff517224 */ /* 0x000fe200078e0054 */
[----:B0-----:R-:W-:Y:S01]  /*12fb0*/  @P1 SHF.R.U32.HI R81, RZ, R87, R80 ;  /* 0x00000057ff511219 */ /* 0x001fe20000011650 */
[----:B------:R-:W-:Y:S01]  /*12fc0*/  IMAD R3, R3, UR4, RZ ;  /* 0x0000000403037c24 */ /* 0x000fe2000f8e02ff */
[----:B------:R-:W5:Y:S03]  /*12fd0*/  LD.E.128 R52, desc[UR40][R52.64] ;  /* 0x0000002834347980 */ /* 0x000f66000c101d00 */
[C---:B------:R-:W-:Y:S01]  /*12fe0*/  IMAD R85, R82.reuse, UR5, R3 ;  /* 0x0000000552557c24 */ /* 0x040fe2000f8e0203 */
[----:B------:R-:W-:Y:S01]  /*12ff0*/  SHF.R.S32.HI R3, RZ, 0x1f, R81 ;  /* 0x0000001fff037819 */ /* 0x000fe20000011451 */
[----:B------:R-:W-:Y:S01]  /*13000*/  IMAD.WIDE.U32 R82, R82, UR4, R20 ;  /* 0x0000000452527c25 */ /* 0x000fe2000f8e0014 */
[----:B------:R-:W-:Y:S01]  /*13010*/  ULDC.64 UR4, c[0x0][0xae0] ;  /* 0x0002b80000047ab9 */ /* 0x000fe20000000a00 */
[----:B------:R-:W5:Y:S02]  /*13020*/  LD.E.128 R56, desc[UR40][R56.64] ;  /* 0x0000002838387980 */ /* 0x000f64000c101d00 */
[----:B------:R-:W-:-:S02]  /*13030*/  IMAD.MOV R21, RZ, RZ, -R81 ;  /* 0x000000ffff157224 */ /* 0x000fc400078e0a51 */
[----:B------:R-:W-:Y:S01]  /*13040*/  IMAD R20, R3, UR4, RZ ;  /* 0x0000000403147c24 */ /* 0x000fe2000f8e02ff */
[----:B------:R-:W5:Y:S01]  /*13050*/  LD.E.128 R60, desc[UR40][R60.64] ;  /* 0x000000283c3c7980 */ /* 0x000f62000c101d00 */
[----:B------:R-:W-:Y:S02]  /*13060*/  IMAD.IADD R83, R83, 0x1, R85 ;  /* 0x0000000153537824 */ /* 0x000fe400078e0255 */
[----:B------:R-:W-:Y:S01]  /*13070*/  IMAD R3, R32, R21, R84 ;  /* 0x0000001520037224 */ /* 0x000fe200078e0254 */
[----:B------:R-:W5:Y:S01]  /*13080*/  LD.E.128 R64, desc[UR40][R64.64] ;  /* 0x0000002840407980 */ /* 0x000f62000c101d00 */
[C---:B------:R-:W-:Y:S02]  /*13090*/  IMAD R85, R81.reuse, UR5, R20 ;  /* 0x0000000551557c24 */ /* 0x040fe4000f8e0214 */
[----:B------:R-:W-:Y:S01]  /*130a0*/  IMAD.WIDE.U32 R20, R81, UR4, R82 ;  /* 0x0000000451147c25 */ /* 0x000fe2000f8e0052 */
[----:B------:R-:W5:Y:S01]  /*130b0*/  LD.E.128 R68, desc[UR40][R68.64] ;  /* 0x0000002844447980 */ /* 0x000f62000c101d00 */
[----:B------:R-:W-:Y:S01]  /*130c0*/  SHF.R.S32.HI R32, RZ, 0x1f, R3 ;  /* 0x0000001fff207819 */ /* 0x000fe20000011403 */
[----:B------:R-:W-:-:S02]  /*130d0*/  ULDC.64 UR4, c[0x0][0xad8] ;  /* 0x0002b60000047ab9 */ /* 0x000fc40000000a00 */
        /* <DEDUP_REMOVED lines=10> */
[----:B------:R-:W-:Y:S02]  /*13180*/  IMAD.IADD R229, R86, 0x1, R229 ;  /* 0x0000000156e57824 */ /* 0x000fe400078e02e5 */
        /* <DEDUP_REMOVED lines=15> */
[----:B------:R-:W-:-:S02]  /*13280*/  ISETP.GE.AND P0, PT, R81, R0, PT ;  /* 0x000000005100720c */ /* 0x000fc40003f06270 */
[----:B------:R-:W-:Y:S01]  /*13290*/  IADD3 R87, R213, 0xc0, RZ ;  /* 0x000000c0d5577810 */ /* 0x000fe20007ffe0ff */
[----:B------:R-:W-:Y:S10]  /*132a0*/  @P2 BRA `(.L_x_14492) ;  /* 0x0000000000442947 */ /* 0x000ff40003800000 */
        /* <DEDUP_REMOVED lines=17> */
.L_x_14492:
[----:B------:R-:W-:Y:S05]  /*133c0*/  BSYNC B1 ;  /* 0x0000000000017941 */ /* 0x000fea0003800000 */
.L_x_14491:
        /* <DEDUP_REMOVED lines=21> */
.L_x_14494:
[----:B------:R-:W-:Y:S05]  /*13520*/  BSYNC B1 ;  /* 0x0000000000017941 */ /* 0x000fea0003800000 */
.L_x_14493:
        /* <DEDUP_REMOVED lines=21> */
.L_x_14496:
[----:B------:R-:W-:Y:S05]  /*13680*/  BSYNC B1 ;  /* 0x0000000000017941 */ /* 0x000fea0003800000 */
.L_x_14495:
        /* <DEDUP_REMOVED lines=9> */
[CC--:B0-----:R-:W-:Y:S02]  /*13720*/  @!P3 LEA R4, P0, R213.reuse, R32.reuse, 0x1 ;  /* 0x00000020d504b211 */ /* 0x0c1fe400078008ff */
        /* <DEDUP_REMOVED lines=14> */
.L_x_14489:
        /* <DEDUP_REMOVED lines=28> */
[----:B--2---:R-:W-:-:S07]  /*139d0*/  IADD3 R8, -R3, R8, RZ ;  /* 0x0000000803087210 */ /* 0x004fce0007ffe1ff */
.L_x_14498:
        /* <DEDUP_REMOVED lines=31> */
[----:B------:R-:W-:Y:S01]  /*13bd0*/  IADD3 R7, -R3, RZ, RZ ;  /* 0x000000ff03077210 */ /* 0x000fe20007ffe1ff */
[----:B------:R-:W-:Y:S01]  /*13be0*/  IMAD R6, R13, UR5, R6 ;  /* 0x000000050d067c24 */ /* 0x000fe2000f8e0206 */
[----:B------:R-:W-:Y:S01]  /*13bf0*/  IADD3 R4, P0, R3, R4, RZ ;  /* 0x0000000403047210 */ /* 0x000fe20007f1e0ff */
[----:B------:R-:W-:Y:S02]  /*13c00*/  ULDC.64 UR4, c[0x0][0xb88] ;  /* 0x0002e20000047ab9 */ /* 0x000fe40000000a00 */
        /* <DEDUP_REMOVED lines=13> */
.L_x_14500:
[----:B------:R-:W-:Y:S05]  /*13ce0*/  BSYNC B1 ;  /* 0x0000000000017941 */ /* 0x000fea0003800000 */
.L_x_14499:
[--C-:B--2---:R-:W-:Y:S01]  /*13cf0*/  SHF.R.S32.HI R6, RZ, 0x1f, R26.reuse ;  /* 0x0000001fff067819 */ /* 0x104fe2000001141a */
        /* <DEDUP_REMOVED lines=10> */
[----:B------:R-:W-:Y:S01]  /*13da0*/  IMAD.IADD R6, R26, 0x1, -R6 ;  /* 0x000000011a067824 */ /* 0x000fe200078e0a06 */
[----:B------:R-:W-:-:S03]  /*13db0*/  IADD3 R5, R5, R3, RZ ;  /* 0x0000000305057210 */ /* 0x000fc60007ffe0ff */
[----:B------:R-:W-:Y:S02]  /*13dc0*/  IMAD R0, R6, 0x20, R10 ;  /* 0x0000002006007824 */ /* 0x000fe400078e020a */
[----:B------:R-:W-:Y:S02]  /*13dd0*/  IMAD R6, R12, UR4, RZ ;  /* 0x000000040c067c24 */ /* 0x000fe4000f8e02ff */
[----:B------:R-:W-:Y:S02]  /*13de0*/  IMAD.IADD R9, R229, 0x1, R0 ;  /* 0x00000001e5097824 */ /* 0x000fe400078e0200 */
[----:B------:R-:W-:Y:S02]  /*13df0*/  IMAD R7, R24, UR5, R6 ;  /* 0x0000000518077c24 */ /* 0x000fe4000f8e0206 */
[----:B------:R-:W-:-:S04]  /*13e00*/  @P2 IMAD.HI.U32 R0, R9, R20, RZ ;  /* 0x0000001409002227 */ /* 0x000fc800078e00ff */
[----:B------:R-:W-:Y:S01]  /*13e10*/  IMAD.WIDE.U32 R4, R24, UR4, R4 ;  /* 0x0000000418047c25 */ /* 0x000fe2000f8e0004 */
[----:B------:R-:W-:-:S03]  /*13e20*/  ULDC.64 UR4, c[0x0][0xaf0] ;  /* 0x0002bc0000047ab9 */ /* 0x000fc60000000a00 */
[----:B------:R-:W-:Y:S01]  /*13e30*/  IMAD.MOV.U32 R3, RZ, RZ, R9 ;  /* 0x000000ffff037224 */ /* 0x000fe200078e0009 */
[----:B0-----:R-:W-:Y:S01]  /*13e40*/  @P2 SHF.R.U32.HI R3, RZ, R27, R0 ;  /* 0x0000001bff032219 */ /* 0x001fe20000011600 */
[----:B------:R-:W-:Y:S02]  /*13e50*/  IMAD R6, R14, UR4, RZ ;  /* 0x000000040e067c24 */ /* 0x000fe4000f8e02ff */
[----:B------:R-:W-:Y:S01]  /*13e60*/  IMAD.IADD R5, R5, 0x1, R7 ;  /* 0x0000000105057824 */ /* 0x000fe200078e0207 */
[----:B------:R-:W-:Y:S01]  /*13e70*/  SHF.R.S32.HI R0, RZ, 0x1f, R3 ;  /* 0x0000001fff007819 */ /* 0x000fe20000011403 */
[C---:B------:R-:W-:Y:S02]  /*13e80*/  IMAD R7, R13.reuse, UR5, R6 ;  /* 0x000000050d077c24 */ /* 0x040fe4000f8e0206 */
        /* <DEDUP_REMOVED lines=22> */
.L_x_14689:
[----:B------:R-:W-:Y:S01]  /*13ff0*/  IMAD R8, R8, R25, RZ ;  /* 0x0000001908087224 */ /* 0x000fe200078e02ff */
[----:B------:R-:W-:Y:S01]  /*14000*/  BSSY B1, `(.L_x_14502) ;  /* 0x000001f000017945 */ /* 0x000fe20003800000 */
[----:B------:R-:W-:-:S05]  /*14010*/  IMAD.IADD R229, R10, 0x1, R229 ;  /* 0x000000010ae57824 */ /* 0x000fca00078e02e5 */
[----:B------:R-:W-:-:S13]  /*14020*/  ISETP.GE.AND P0, PT, R229, R8, PT ;  /* 0x00000008e500720c */ /* 0x000fda0003f06270 */
[----:B------:R-:W-:Y:S05]  /*14030*/  @P0 BRA `(.L_x_14503) ;  /* 0x00000000006c0947 */ /* 0x000fea0003800000 */
[----:B------:R-:W-:Y:S01]  /*14040*/  ULDC UR4, c[0x0][0xac8] ;  /* 0x0002b20000047ab9 */ /* 0x000fe20000000800 */
[C---:B------:R-:W-:Y:S01]  /*14050*/  VIADD R15, R213.reuse, 0x40 ;  /* 0x00000040d50f7836 */ /* 0x040fe20000000000 */
[C---:B------:R-:W-:Y:S01]  /*14060*/  ISETP.GE.AND P3, PT, R213.reuse, UR4, PT ;  /* 0x00000004d5007c0c */ /* 0x040fe2000bf66270 */
[C---:B------:R-:W-:Y:S01]  /*14070*/  VIADD R5, R213.reuse, 0xc0 ;  /* 0x000000c0d5057836 */ /* 0x040fe20000000000 */
[C---:B------:R-:W-:Y:S01]  /*14080*/  IADD3 R20, R213.reuse, 0x80, RZ ;  /* 0x00000080d5147810 */ /* 0x040fe20007ffe0ff */
[----:B------:R-:W-:Y:S01]  /*14090*/  VIADD R24, R213, 0x40 ;  /* 0x00000040d5187836 */ /* 0x000fe20000000000 */
[----:B------:R-:W-:Y:S01]  /*140a0*/  ISETP.GE.AND P2, PT, R15, UR4, PT ;  /* 0x000000040f007c0c */ /* 0x000fe2000bf46270 */
[----:B------:R-:W-:Y:S01]  /*140b0*/  VIADD R21, R213, 0x80 ;  /* 0x00000080d5157836 */ /* 0x000fe20000000000 */
[----:B------:R-:W-:Y:S02]  /*140c0*/  ISETP.GE.AND P1, PT, R20, UR4, PT ;  /* 0x0000000414007c0c */ /* 0x000fe4000bf26270 */
[----:B------:R-:W-:-:S02]  /*140d0*/  ISETP.GE.AND P0, PT, R5, UR4, PT ;  /* 0x0000000405007c0c */ /* 0x000fc4000bf06270 */
[----:B------:R-:W-:Y:S02]  /*140e0*/  SHF.R.S32.HI R9, RZ, 0x1f, R213 ;  /* 0x0000001fff097819 */ /* 0x000fe400000114d5 */
[----:B------:R-:W-:Y:S02]  /*140f0*/  SHF.R.S32.HI R24, RZ, 0x1f, R24 ;  /* 0x0000001fff187819 */ /* 0x000fe40000011418 */
[C---:B---3--:R-:W-:Y:S02]  /*14100*/  @!P3 LEA R6, P5, R213.reuse, R14, 0x1 ;  /* 0x0000000ed506b211 */ /* 0x048fe400078a08ff */
[----:B------:R-:W-:Y:S02]  /*14110*/  SHF.R.S32.HI R21, RZ, 0x1f, R21 ;  /* 0x0000001fff157819 */ /* 0x000fe40000011415 */
[C---:B--2---:R-:W-:Y:S01]  /*14120*/  @!P3 LEA.HI.X R7, R213.reuse, R0, R9, 0x1, P5 ;  /* 0x00000000d507b211 */ /* 0x044fe200028f0c09 */
[----:B------:R-:W-:Y:S01]  /*14130*/  VIADD R9, R213, 0xc0 ;  /* 0x000000c0d5097836 */ /* 0x000fe20000000000 */
[----:B------:R-:W-:-:S02]  /*14140*/  @!P2 LEA R10, P4, R15, R14, 0x1 ;  /* 0x0000000e0f0aa211 */ /* 0x000fc400078808ff */
[C---:B------:R-:W-:Y:S01]  /*14150*/  @!P1 LEA R12, P5, R20.reuse, R14, 0x1 ;  /* 0x0000000e140c9211 */ /* 0x040fe200078a08ff */
[----:B------:R4:W-:Y:S01]  /*14160*/  @!P3 ST.E.128 desc[UR40][R6.64], RZ ;  /* 0x000000ff0600b985 */ /* 0x0009e2000c101d28 */
[----:B------:R-:W-:Y:S02]  /*14170*/  @!P2 LEA.HI.X R11, R15, R0, R24, 0x1, P4 ;  /* 0x000000000f0ba211 */ /* 0x000fe400020f0c18 */
[----:B------:R-:W-:Y:S02]  /*14180*/  SHF.R.S32.HI R9, RZ, 0x1f, R9 ;  /* 0x0000001fff097819 */ /* 0x000fe40000011409 */
[C---:B------:R-:W-:Y:S01]  /*14190*/  @!P0 LEA R14, P4, R5.reuse, R14, 0x1 ;  /* 0x0000000e050e8211 */ /* 0x040fe200078808ff */
[----:B------:R4:W-:Y:S01]  /*141a0*/  @!P2 ST.E.128 desc[UR40][R10.64], RZ ;  /* 0x000000ff0a00a985 */ /* 0x0009e2000c101d28 */
[-C--:B------:R-:W-:Y:S02]  /*141b0*/  @!P1 LEA.HI.X R13, R20, R0.reuse, R21, 0x1, P5 ;  /* 0x00000000140d9211 */ /* 0x080fe400028f0c15 */
[----:B------:R-:W-:-:S03]  /*141c0*/  @!P0 LEA.HI.X R15, R5, R0, R9, 0x1, P4 ;  /* 0x00000000050f8211 */ /* 0x000fc600020f0c09 */
[----:B------:R4:W-:Y:S04]  /*141d0*/  @!P1 ST.E.128 desc[UR40][R12.64], RZ ;  /* 0x000000ff0c009985 */ /* 0x0009e8000c101d28 */
[----:B------:R4:W-:Y:S02]  /*141e0*/  @!P0 ST.E.128 desc[UR40][R14.64], RZ ;  /* 0x000000ff0e008985 */ /* 0x0009e4000c101d28 */
.L_x_14503:
[----:B------:R-:W-:Y:S05]  /*141f0*/  BSYNC B1 ;  /* 0x0000000000017941 */ /* 0x000fea0003800000 */
.L_x_14502:
[----:B------:R-:W-:-:S03]  /*14200*/  UMOV UR4, 0xffffffff ;  /* 0xffffffff00047882 */ /* 0x000fc60000000000 */
[----:B------:R-:W-:Y:S05]  /*14210*/  BRA.DIV UR4, `(.L_x_14504) ;  /* 0x0000008a04707947 */ /* 0x000fea000b800000 */
[----:B--2---:R2:W0:Y:S04]  /*14220*/  SHFL.IDX PT, R0, R4, 0x1, 0x181f ;  /* 0x00381f0004007f89 */ /* 0x00442800000e0000 */
[----:B---34-:R2:W3:Y:S02]  /*14230*/  SHFL.IDX PT, R14, R3, 0x1, 0x181f ;  /* 0x00381f00030e7f89 */ /* 0x0184e400000e0000 */
.L_x_14693:
[----:B------:R-:W-:Y:S01]  /*14240*/  IADD3 R5, R229, 0x20, RZ ;  /* 0x00000020e5057810 */ /* 0x000fe20007ffe0ff */
[----:B------:R-:W-:Y:S03]  /*14250*/  BSSY B1, `(.L_x_14505) ;  /* 0x000001e000017945 */ /* 0x000fe60003800000 */
        /* <DEDUP_REMOVED lines=12> */
[----:B------:R-:W-:-:S02]  /*14320*/  IADD3 R25, R213, 0x40, RZ ;  /* 0x00000040d5197810 */ /* 0x000fc40007ffe0ff */
[----:B------:R-:W-:Y:S02]  /*14330*/  SHF.R.S32.HI R12, RZ, 0x1f, R213 ;  /* 0x0000001fff0c7819 */ /* 0x000fe400000114d5 */
[----:B------:R-:W-:Y:S02]  /*14340*/  SHF.R.S32.HI R25, RZ, 0x1f, R25 ;  /* 0x0000001fff197819 */ /* 0x000fe40000011419 */
[-C--:B---3--:R-:W-:Y:S02]  /*14350*/  @!P3 LEA R6, P5, R213, R14.reuse, 0x1 ;  /* 0x0000000ed506b211 */ /* 0x088fe400078a08ff */
[----:B------:R-:W-:Y:S02]  /*14360*/  @!P2 LEA R10, P4, R15, R14, 0x1 ;  /* 0x0000000e0f0aa211 */ /* 0x000fe400078808ff */
[----:B0-----:R-:W-:Y:S02]  /*14370*/  @!P3 LEA.HI.X R7, R213, R0, R12, 0x1, P5 ;  /* 0x00000000d507b211 */ /* 0x001fe400028f0c0c */
        /* <DEDUP_REMOVED lines=11> */
.L_x_14506:
[----:B------:R-:W-:Y:S05]  /*14430*/  BSYNC B1 ;  /* 0x0000000000017941 */ /* 0x000fea0003800000 */
.L_x_14505:
[----:B------:R-:W-:-:S03]  /*14440*/  UMOV UR4, 0xffffffff ;  /* 0xffffffff00047882 */ /* 0x000fc60000000000 */
[----:B------:R-:W-:Y:S05]  /*14450*/  BRA.DIV UR4, `(.L_x_14507) ;  /* 0x0000008a04287947 */ /* 0x000fea000b800000 */
[----:B0-----:R0:W0:Y:S04]  /*14460*/  SHFL.IDX PT, R0, R4, 0x2, 0x181f ;  /* 0x00581f0004007f89 */ /* 0x00102800000e0000 */
[----:B---34-:R3:W4:Y:S02]  /*14470*/  SHFL.IDX PT, R14, R3, 0x2, 0x181f ;  /* 0x00581f00030e7f89 */ /* 0x01872400000e0000 */
.L_x_14697:
[----:B------:R-:W-:Y:S01]  /*14480*/  VIADD R5, R229, 0x40 ;  /* 0x00000040e5057836 */ /* 0x000fe20000000000 */
[----:B------:R-:W-:Y:S04]  /*14490*/  BSSY B1, `(.L_x_14508) ;  /* 0x000001e000017945 */ /* 0x000fe80003800000 */
        /* <DEDUP_REMOVED lines=9> */
[C---:B------:R-:W-:Y:S01]  /*14530*/  IADD3 R9, R213.reuse, 0xc0, RZ ;  /* 0x000000c0d5097810 */ /* 0x040fe20007ffe0ff */
[----:B------:R-:W-:Y:S01]  /*14540*/  VIADD R20, R213, 0xc0 ;  /* 0x000000c0d5147836 */ /* 0x000fe20000000000 */
[----:B------:R-:W-:Y:S02]  /*14550*/  ISETP.GE.AND P1, PT, R21, UR4, PT ;  /* 0x0000000415007c0c */ /* 0x000fe4000bf26270 */
[----:B------:R-:W-:-:S02]  /*14560*/  ISETP.GE.AND P0, PT, R9, UR4, PT ;  /* 0x0000000409007c0c */ /* 0x000fc4000bf06270 */
[----:B------:R-:W-:Y:S02]  /*14570*/  SHF.R.S32.HI R12, RZ, 0x1f, R213 ;  /* 0x0000001fff0c7819 */ /* 0x000fe400000114d5 */
[----:B------:R-:W-:Y:S02]  /*14580*/  SHF.R.S32.HI R25, RZ, 0x1f, R25 ;  /* 0x0000001fff197819 */ /* 0x000fe40000011419 */
[-C--:B----4-:R-:W-:Y:S02]  /*14590*/  @!P3 LEA R6, P5, R213, R14.reuse, 0x1 ;  /* 0x0000000ed506b211 */ /* 0x090fe400078a08ff */
        /* <DEDUP_REMOVED lines=13> */
.L_x_14509:
[----:B------:R-:W-:Y:S05]  /*14670*/  BSYNC B1 ;  /* 0x0000000000017941 */ /* 0x000fea0003800000 */
.L_x_14508:
[----:B------:R-:W-:-:S03]  /*14680*/  UMOV UR4, 0xffffffff ;  /* 0xffffffff00047882 */ /* 0x000fc60000000000 */
[----:B------:R-:W-:Y:S05]  /*14690*/  BRA.DIV UR4, `(.L_x_14510) ;  /* 0x0000008604e07947 */ /* 0x000fea000b800000 */
[----:B0-----:R0:W0:Y:S04]  /*146a0*/  SHFL.IDX PT, R0, R4, 0x3, 0x181f ;  /* 0x00781f0004007f89 */ /* 0x00102800000e0000 */
[----:B----4-:R4:W0:Y:S02]  /*146b0*/  SHFL.IDX PT, R14, R3, 0x3, 0x181f ;  /* 0x00781f00030e7f89 */ /* 0x01082400000e0000 */
.L_x_14701:
[----:B--234-:R-:W-:-:S05]  /*146c0*/  VIADD R3, R229, 0x60 ;  /* 0x00000060e5037836 */ /* 0x01cfca0000000000 */
[----:B------:R-:W-:-:S13]  /*146d0*/  ISETP.GE.AND P0, PT, R3, R8, PT ;  /* 0x000000080300720c */ /* 0x000fda0003f06270 */
[----:B------:R-:W-:Y:S05]  /*146e0*/  @P0 BRA `(.L_x_14497) ;  /* 0x00000000006c0947 */ /* 0x000fea0003800000 */
[C---:B------:R-:W-:Y:S01]  /*146f0*/  IADD3 R15, R213.reuse, 0x40, RZ ;  /* 0x00000040d50f7810 */ /* 0x040fe20007ffe0ff */
        /* <DEDUP_REMOVED lines=26> */
.L_x_14497:
[----:B------:R-:W-:Y:S05]  /*148a0*/  BSYNC B0 ;  /* 0x0000000000007941 */ /* 0x000fea0003800000 */
.L_x_14488:
[----:B------:R-:W-:Y:S02]  /*148b0*/  ULDC UR4, c[0x0][0xc3c] ;  /* 0x00030f0000047ab9 */ /* 0x000fe40000000800 */
[----:B------:R-:W-:-:S13]  /*148c0*/  ISETP.GE.AND P0, PT, R35, UR4, PT ;  /* 0x0000000423007c0c */ /* 0x000fda000bf06270 */
[----:B------:R-:W-:Y:S05]  /*148d0*/  @!P0 BRA `(.L_x_14511) ;  /* 0xfffffec800248947 */ /* 0x000fea000383ffff */
[----:B------:R-:W-:Y:S05]  /*148e0*/  BRA `(.L_x_14352) ;  /* 0x0000006c00507947 */ /* 0x000fea0003800000 */
.L_x_14350:
[----:B------:R-:W-:-:S08]  /*148f0*/  NOP ;  /* 0x0000000000007918 */ /* 0x000fd00000000000 */
[----:B------:R-:W0:-:S00]  /*14900*/  USETMAXREG.DEALLOC.CTAPOOL 0x28 ;  /* 0x00000028000079c8 */ /* 0x000e0000080e0500 */
[----:B0-----:R-:W2:Y:S01]  /*14910*/  LDL.LU R3, [R1] ;  /* 0x0000000001037983 */ /* 0x001ea20000300800 */
[----:B------:R-:W-:Y:S01]  /*14920*/  LOP3.LUT R2, R2, 0x3, RZ, 0xc0, !PT ;  /* 0x0000000302027812 */ /* 0x000fe200078ec0ff */
[----:B------:R-:W-:-:S05]  /*14930*/  IMAD.MOV.U32 R4, RZ, RZ, RZ ;  /* 0x000000ffff047224 */ /* 0x000fca00078e00ff */
[----:B------:R-:W0:Y:S02]  /*14940*/  SHFL.IDX PT, R2, R2, RZ, 0x1f ;  /* 0x00001fff02027589 */ /* 0x000e2400000e0000 */
[----:B0-----:R-:W-:Y:S02]  /*14950*/  ISETP.NE.AND P0, PT, R2, RZ, PT ;  /* 0x000000ff0200720c */ /* 0x001fe40003f05270 */
        /* <DEDUP_REMOVED lines=11> */
.L_x_14512:
[----:B------:R-:W-:Y:S01]  /*14a10*/  LOP3.LUT R5, R0, 0x1f, RZ, 0xc0, !PT ;  /* 0x0000001f00057812 */ /* 0x000fe200078ec0ff */
[----:B------:R-:W-:Y:S01]  /*14a20*/  ULDC UR4, c[0x0][0xc3c] ;  /* 0x00030f0000047ab9 */ /* 0x000fe20000000800 */
[----:B------:R-:W1:Y:S01]  /*14a30*/  S2UR UR6, SR_CTAID.X ;  /* 0x00000000000679c3 */ /* 0x000e620000002500 */
[----:B------:R-:W-:Y:S01]  /*14a40*/  ULDC UR5, c[0x0][0xc38] ;  /* 0x00030e0000057ab9 */ /* 0x000fe20000000800 */
[----:B------:R-:W-:-:S04]  /*14a50*/  ISETP.NE.AND P0, PT, R5, 0x1f, PT ;  /* 0x0000001f0500780c */ /* 0x000fc80003f05270 */
[----:B------:R-:W-:-:S13]  /*14a60*/  ISETP.GE.OR P1, PT, R5, UR4, !P0 ;  /* 0x0000000405007c0c */ /* 0x000fda000c726670 */
[----:B0-----:R-:W0:Y:S02]  /*14a70*/  @!P1 LDC.64 R2, c[0x0][0xc80] ;  /* 0x00032000ff029b82 */ /* 0x001e240000000a00 */
        /* <DEDUP_REMOVED lines=34> */
.L_x_14518:
        /* <DEDUP_REMOVED lines=12> */
.L_x_14517:
[----:B------:R-:W-:Y:S05]  /*14d60*/  BSYNC B0 ;  /* 0x0000000000007941 */ /* 0x000fea0003800000 */
.L_x_14516:
        /* <DEDUP_REMOVED lines=20> */
.L_x_14514:
        /* <DEDUP_REMOVED lines=20> */
.L_x_14519:
        /* <DEDUP_REMOVED lines=59> */
.L_x_14515:
[----:B------:R-:W-:Y:S02]  /*153a0*/  IMAD.MOV.U32 R17, RZ, RZ, RZ ;  /* 0x000000ffff117224 */ /* 0x000fe400078e00ff */
[----:B------:R-:W-:Y:S02]  /*153b0*/  IMAD.U32 R16, RZ, RZ, UR6 ;  /* 0x00000006ff107e24 */ /* 0x000fe4000f8e00ff */
[----:B------:R-:W-:-:S07]  /*153c0*/  IMAD.MOV.U32 R18, RZ, RZ, RZ ;  /* 0x000000ffff127224 */ /* 0x000fce00078e00ff */
.L_x_14520:
[----:B------:R-:W-:-:S13]  /*153d0*/  ISETP.NE.AND P0, PT, R5, RZ, PT ;  /* 0x000000ff0500720c */ /* 0x000fda0003f05270 */
[----:B------:R-:W0:Y:S01]  /*153e0*/  @!P0 S2R R3, SR_CgaCtaId ;  /* 0x0000000000038919 */ /* 0x000e220000008800 */
[----:B------:R-:W-:-:S04]  /*153f0*/  @!P0 MOV R2, 0x400 ;  /* 0x0000040000028802 */ /* 0x000fc80000000f00 */
[----:B0-----:R-:W-:-:S05]  /*15400*/  @!P0 LEA R2, R3, R2, 0x18 ;  /* 0x0000000203028211 */ /* 0x001fca00078ec0ff */
[----:B------:R0:W-:Y:S01]  /*15410*/  @!P0 STS.128 [R2+0x228d0], R16 ;  /* 0x0228d01002008388 */ /* 0x0001e20000000c00 */
[----:B------:R-:W-:Y:S06]  /*15420*/  BAR.ARV 0x5, 0x180 ;  /* 0x0146000000007b1d */ /* 0x000fec0000002000 */
.L_x_14513:
        /* <DEDUP_REMOVED lines=18> */
[----:B------:R-:W-:Y:S01]  /*15550*/  SHF.R.U32.HI R3, RZ, 0x3, R5 ;  /* 0x00000003ff037819 */ /* 0x000fe20000011605 */
[----:B------:R-:W-:Y:S01]  /*15560*/  IMAD.MOV.U32 R24, RZ, RZ, RZ ;  /* 0x000000ffff187224 */ /* 0x000fe200078e00ff */
[----:B------:R-:W-:Y:S01]  /*15570*/  LOP3.LUT R29, R4, 0x200, R29, 0xf8, !PT ;  /* 0x00000200041d7812 */ /* 0x000fe200078ef81d */
[----:B------:R-:W-:Y:S01]  /*15580*/  IMAD.MOV.U32 R25, RZ, RZ, 0x1 ;  /* 0x00000001ff197424 */ /* 0x000fe200078e00ff */
[----:B------:R-:W-:Y:S01]  /*15590*/  LOP3.LUT R3, R3, 0x70, R0, 0xf8, !PT ;  /* 0x0000007003037812 */ /* 0x000fe200078ef800 */
[----:B------:R-:W-:Y:S01]  /*155a0*/  ULDC.64 UR38, c[0x0][0x198] ;  /* 0x0000660000267ab9 */ /* 0x000fe20000000a00 */
[C---:B------:R-:W-:Y:S01]  /*155b0*/  LOP3.LUT R0, R2.reuse, 0x40, RZ, 0xfc, !PT ;  /* 0x0000004002007812 */ /* 0x040fe200078efcff */
[----:B------:R-:W-:Y:S01]  /*155c0*/  ULDC UR36, c[0x0][0xc] ;  /* 0x0000030000247ab9 */ /* 0x000fe20000000800 */
[----:B------:R-:W-:-:S02]  /*155d0*/  LOP3.LUT R3, R2, 0x80, RZ, 0xfc, !PT ;  /* 0x0000008002037812 */ /* 0x000fc400078efcff */
[----:B------:R-:W-:Y:S01]  /*155e0*/  LOP3.LUT R4, R37, 0x2, RZ, 0xfc, !PT ;  /* 0x0000000225047812 */ /* 0x000fe200078efcff */
[----:B-1----:R-:W-:Y:S01]  /*155f0*/  ULEA UR4, UR5, UR4, 0x18 ;  /* 0x0000000405047291 */ /* 0x002fe2000f8ec03f */
[----:B------:R-:W-:Y:S02]  /*15600*/  MOV R23, RZ ;  /* 0x000000ff00177202 */ /* 0x000fe40000000f00 */
[----:B------:R-:W-:-:S03]  /*15610*/  LOP3.LUT R2, R2, 0xc0, RZ, 0xfc, !PT ;  /* 0x000000c002027812 */ /* 0x000fc600078efcff */
[----:B------:R-:W-:-:S04]  /*15620*/  IMAD.U32 R22, RZ, RZ, UR4 ;  /* 0x00000004ff167e24 */ /* 0x000fc8000f8e00ff */
[----:B------:R-:W-:-:S05]  /*15630*/  IMAD R0, R29, 0x2, R22 ;  /* 0x000000021d007824 */ /* 0x000fca00078e0216 */
[----:B------:R0:W-:Y:S02]  /*15640*/  STL [R1+0x4], R0 ;  /* 0x0000040001007387 */ /* 0x0001e40000100800 */
.L_x_14620:
[----:B-1----:R-:W1:Y:S02]  /*15650*/  LDC.64 R34, c[0x0][0xc88] ;  /* 0x00032200ff227b82 */ /* 0x002e640000000a00 */
[----:B-1----:R-:W-:-:S06]  /*15660*/  IMAD.WIDE R34, R19, 0x4, R34 ;  /* 0x0000000413227825 */ /* 0x002fcc00078e0222 */
[----:B------:R-:W0:Y:S01]  /*15670*/  LDG.E R34, desc[UR40][R34.64] ;  /* 0x0000002822227981 */ /* 0x000e22000c1e1900 */
[----:B------:R-:W-:Y:S05]  /*15680*/  YIELD ;  /* 0x0000000000007946 */ /* 0x000fea0003800000 */
[----:B------:R-:W-:Y:S01]  /*15690*/  ULDC.64 UR4, c[0x0][0xa28] ;  /* 0x00028a0000047ab9 */ /* 0x000fe20000000a00 */
[----:B------:R-:W-:Y:S01]  /*156a0*/  MOV R30, RZ ;  /* 0x000000ff001e7202 */ /* 0x000fe20000000f00 */
[----:B------:R-:W-:Y:S01]  /*156b0*/  IMAD.MOV.U32 R6, RZ, RZ, RZ ;  /* 0x000000ffff067224 */ /* 0x000fe200078e00ff */
[----:B------:R-:W-:Y:S01]  /*156c0*/  ISETP.NE.U32.AND P0, PT, RZ, UR4, PT ;  /* 0x00000004ff007c0c */ /* 0x000fe2000bf05070 */
[----:B------:R-:W-:Y:S01]  /*156d0*/  ULDC.64 UR8, c[0x0][0xa18] ;  /* 0x0002860000087ab9 */ /* 0x000fe20000000a00 */
[----:B------:R-:W-:-:S02]  /*156e0*/  ULDC.64 UR6, c[0x0][0xa10] ;  /* 0x0002840000067ab9 */ /* 0x000fc40000000a00 */
[----:B------:R-:W-:Y:S02]  /*156f0*/  ISETP.NE.AND.EX P0, PT, RZ, UR5, PT, P0 ;  /* 0x00000005ff007c0c */ /* 0x000fe4000bf05300 */
        /* <DEDUP_REMOVED lines=17> */
[----:B---34-:R-:W-:-:S03]  /*15810*/  IADD3 R4, P4, R27, UR6, RZ ;  /* 0x000000061b047c10 */ /* 0x018fc6000ff9e0ff */
[----:B--2---:R-:W2:Y:S01]  /*15820*/  @P0 LDG.E R6, desc[UR40][R2.64] ;  /* 0x0000002802060981 */ /* 0x004ea2000c1e1900 */
        /* <DEDUP_REMOVED lines=19> */
[----:B------:R-:W-:Y:S01]  /*15960*/  MOV R10, R8 ;  /* 0x00000008000a7202 */ /* 0x000fe20000000f00 */
[----:B------:R-:W-:Y:S06]  /*15970*/  @P2 BRA `(.L_x_14522) ;  /* 0x0000000000142947 */ /* 0x000fec0003800000 */
[----:B------:R-:W-:Y:S05]  /*15980*/  @!P0 BRA `(.L_x_14522) ;  /* 0x0000000000108947 */ /* 0x000fea0003800000 */
[----:B0-----:R-:W2:Y:S04]  /*15990*/  LDG.E R8, desc[UR40][R2.64] ;  /* 0x0000002802087981 */ /* 0x001ea8000c1e1900 */
[----:B------:R-:W2:Y:S02]  /*159a0*/  LDG.E R9, desc[UR40][R2.64+0x4] ;  /* 0x0000042802097981 */ /* 0x000ea4000c1e1900 */
[----:B--2---:R-:W-:-:S05]  /*159b0*/  IMAD.IADD R10, R9, 0x1, -R8 ;  /* 0x00000001090a7824 */ /* 0x004fca00078e0a08 */
[----:B------:R1:W-:Y:S02]  /*159c0*/  STL [R1+0x10], R10 ;  /* 0x0000100a01007387 */ /* 0x0003e40000100800 */
.L_x_14522:
        /* <DEDUP_REMOVED lines=9> */
.L_x_14523:
        /* <DEDUP_REMOVED lines=8> */
[----:B--2---:R-:W-:-:S07]  /*15ae0*/  IADD3 R7, -R7, R2, RZ ;  /* 0x0000000207077210 */ /* 0x004fce0007ffe1ff */
.L_x_14524:
        /* <DEDUP_REMOVED lines=9> */
[----:B------:R-:W-:-:S03]  /*15b80*/  IMAD.SHL.U32 R2, R17, 0x80, RZ ;  /* 0x0000008011027824 */ /* 0x000fc600078e00ff */
[----:B------:R-:W-:Y:S01]  /*15b90*/  IADD3 R32, R7, R6, RZ ;  /* 0x0000000607207210 */ /* 0x000fe20007ffe0ff */
[----:B------:R-:W-:-:S04]  /*15ba0*/  VIADD R2, R2, 0x7f ;  /* 0x0000007f02027836 */ /* 0x000fc80000000000 */
[----:B---3--:R-:W-:-:S04]  /*15bb0*/  @P0 IMAD.HI.U32 R4, R2, R4, RZ ;  /* 0x0000000402040227 */ /* 0x008fc800078e00ff */
[C---:B------:R-:W-:Y:S01]  /*15bc0*/  VIADD R5, R32.reuse, 0x5f ;  /* 0x0000005f20057836 */ /* 0x040fe20000000000 */
[----:B----4-:R-:W-:Y:S02]  /*15bd0*/  @P0 SHF.R.U32.HI R2, RZ, R3, R4 ;  /* 0x00000003ff020219 */ /* 0x010fe40000011604 */
[----:B------:R-:W-:Y:S01]  /*15be0*/  IADD3 R4, R32, 0x60, -R10 ;  /* 0x0000006020047810 */ /* 0x000fe20007ffe80a */
[----:B------:R-:W-:-:S04]  /*15bf0*/  IMAD.HI R5, R5, 0x2aaaaaab, RZ ;  /* 0x2aaaaaab05057827 */ /* 0x000fc800078e02ff */
[----:B------:R-:W-:Y:S01]  /*15c00*/  IMAD.IADD R2, R4, 0x1, R2 ;  /* 0x0000000104027824 */ /* 0x000fe200078e0202 */
[----:B------:R-:W-:-:S03]  /*15c10*/  SHF.R.U32.HI R3, RZ, 0x1f, R5 ;  /* 0x0000001fff037819 */ /* 0x000fc60000011605 */
[----:B------:R-:W-:Y:S01]  /*15c20*/  IMAD.HI R2, R2, 0x2aaaaaab, RZ ;  /* 0x2aaaaaab02027827 */ /* 0x000fe200078e02ff */
[----:B------:R-:W-:-:S04]  /*15c30*/  LEA.HI.SX32 R5, R5, R3, 0x1c ;  /* 0x0000000305057211 */ /* 0x000fc800078fe2ff */
[----:B------:R-:W-:-:S04]  /*15c40*/  SHF.R.U32.HI R3, RZ, 0x1f, R2 ;  /* 0x0000001fff037819 */ /* 0x000fc80000011602 */
[----:B------:R-:W-:-:S04]  /*15c50*/  LEA.HI.SX32 R3, R2, R3, 0x1c ;  /* 0x0000000302037211 */ /* 0x000fc800078fe2ff */
[----:B------:R-:W-:-:S05]  /*15c60*/  VIMNMX R2, R5, R3, PT ;  /* 0x0000000305027248 */ /* 0x000fca0003fe0100 */
[--C-:B------:R-:W-:Y:S02]  /*15c70*/  IMAD R2, R2, 0x60, -R7.reuse ;  /* 0x0000006002027824 */ /* 0x100fe400078e0a07 */
[----:B------:R-:W-:-:S03]  /*15c80*/  IMAD.MOV R7, RZ, RZ, -R7 ;  /* 0x000000ffff077224 */ /* 0x000fc600078e0a07 */
[----:B------:R-:W-:Y:S02]  /*15c90*/  VIMNMX R2, R2, R6, PT ;  /* 0x0000000602027248 */ /* 0x000fe40003fe0100 */
[----:B------:R-:W-:-:S04]  /*15ca0*/  VIMNMX R7, RZ, R7, !PT ;  /* 0x00000007ff077248 */ /* 0x000fc80007fe0100 */
[----:B------:R-:W-:-:S13]  /*15cb0*/  ISETP.GT.AND P0, PT, R2, R7, PT ;  /* 0x000000070200720c */ /* 0x000fda0003f04270 */
[----:B------:R-:W-:Y:S02]  /*15cc0*/  @P0 VIADD R6, R2, 0x5f ;  /* 0x0000005f02060836 */ /* 0x000fe40000000000 */
[----:B------:R-:W-:-:S04]  /*15cd0*/  IMAD.WIDE.U32 R2, R7, -0x55555555, RZ ;  /* 0xaaaaaaab07027825 */ /* 0x000fc800078e00ff */
[----:B------:R-:W-:Y:S01]  /*15ce0*/  @P0 IMAD.HI R6, R6, 0x2aaaaaab, RZ ;  /* 0x2aaaaaab06060827 */ /* 0x000fe200078e02ff */
[----:B------:R-:W-:-:S04]  /*15cf0*/  SHF.R.U32.HI R7, RZ, 0x6, R3 ;  /* 0x00000006ff077819 */ /* 0x000fc80000011603 */
[----:B------:R-:W-:Y:S02]  /*15d00*/  @P0 SHF.R.U32.HI R3, RZ, 0x1f, R6 ;  /* 0x0000001fff030819 */ /* 0x000fe40000011606 */
[----:B------:R-:W-:Y:S02]  /*15d10*/  MOV R2, R7 ;  /* 0x0000000700027202 */ /* 0x000fe40000000f00 */
[----:B------:R-:W-:Y:S02]  /*15d20*/  @P0 LEA.HI.SX32 R2, R6, R3, 0x1c ;  /* 0x0000000306020211 */ /* 0x000fe400078fe2ff */
        /* <DEDUP_REMOVED lines=10> */
.L_x_14704:
[----:B---3--:R-:W-:Y:S02]  /*15dd0*/  ISETP.NE.AND P0, PT, R14, RZ, PT ;  /* 0x000000ff0e00720c */ /* 0x008fe40003f05270 */
[----:B------:R-:W-:-:S11]  /*15de0*/  PLOP3.LUT P6, PT, PT, PT, PT, 0x8, 0x0 ;  /* 0x000000000000781c */ /* 0x000fd60003fce170 */
[----:B------:R-:W-:Y:S05]  /*15df0*/  @P0 BRA `(.L_x_14528) ;  /* 0x00000000000c0947 */ /* 0x000fea0003800000 */
[----:B------:R-:W-:-:S03]  /*15e00*/  UMOV UR4, 0xffffffff ;  /* 0xffffffff00047882 */ /* 0x000fc60000000000 */
[----:B------:R-:W-:Y:S05]  /*15e10*/  BRA.DIV UR4, `(.L_x_14529) ;  /* 0x00000072047c7947 */ /* 0x000fea000b800000 */
[----:B------:R-:W-:-:S13]  /*15e20*/  ELECT P6, URZ, PT ;  /* 0x00000000003f782f */ /* 0x000fda00038c0000 */
.L_x_14528:
        /* <DEDUP_REMOVED lines=9> */
.L_x_14707:
[----:B------:R-:W-:Y:S05]  /*15ec0*/  BSYNC B1 ;  /* 0x0000000000017941 */ /* 0x000fea0003800000 */
.L_x_14530:
[----:B------:R-:W-:Y:S04]  /*15ed0*/  BSSY B1, `(.L_x_14532) ;  /* 0x000007b000017945 */ /* 0x000fe80003800000 */
[----:B------:R-:W-:Y:S05]  /*15ee0*/  @!P6 BRA `(.L_x_14533) ;  /* 0x0000000400e4e947 */ /* 0x000fea0003800000 */
[----:B0-----:R-:W-:Y:S01]  /*15ef0*/  IMAD R3, R23, 0x8, R22 ;  /* 0x0000000817037824 */ /* 0x001fe200078e0216 */
[----:B------:R-:W-:Y:S01]  /*15f00*/  SHF.L.U32 R8, R26, 0x1f, RZ ;  /* 0x0000001f1a087819 */ /* 0x000fe200000006ff */
[----:B------:R-:W0:Y:S01]  /*15f10*/  S2R R9, SR_TID.X ;  /* 0x0000000000097919 */ /* 0x000e220000002100 */
[----:B------:R-:W-:Y:S02]  /*15f20*/  BSSY B2, `(.L_x_14534) ;  /* 0x0000005000027945 */ /* 0x000fe40003800000 */
[----:B------:R-:W2:Y:S01]  /*15f30*/  SYNCS.PHASECHK.TRANS64.TRYWAIT P0, [R3+URZ+0x228a0], R8 ;  /* 0x0228a008030075a7 */ /* 0x000ea2000800017f */
[----:B0-----:R-:W-:-:S04]  /*15f40*/  LOP3.LUT R9, R9, 0x7f, RZ, 0xc0, !PT ;  /* 0x0000007f09097812 */ /* 0x001fc800078ec0ff */
[----:B------:R-:W-:Y:S01]  /*15f50*/  ISETP.NE.AND P1, PT, R9, RZ, PT ;  /* 0x000000ff0900720c */ /* 0x000fe20003f25270 */
[----:B--2---:R-:W-:-:S12]  /*15f60*/  @!P0 BRA `(.L_x_14535) ;  /* 0x00000070005c8947 */ /* 0x004fd80003800000 */
.L_x_14708:
[----:B------:R-:W-:Y:S05]  /*15f70*/  BSYNC B2 ;  /* 0x0000000000027941 */ /* 0x000fea0003800000 */
.L_x_14534:
        /* <DEDUP_REMOVED lines=9> */
.L_x_14537:
[----:B------:R-:W-:Y:S05]  /*16010*/  BSYNC B2 ;  /* 0x0000000000027941 */ /* 0x000fea0003800000 */
.L_x_14536:
[----:B------:R-:W-:Y:S01]  /*16020*/  MOV R14, RZ ;  /* 0x000000ff000e7202 */ /* 0x000fe20000000f00 */
[----:B------:R-:W-:Y:S01]  /*16030*/  IMAD R9, R2, 0x60, R0 ;  /* 0x0000006002097824 */ /* 0x000fe200078e0200 */
[----:B------:R-:W-:Y:S01]  /*16040*/  UIADD3 UR4, UP0, UR38, 0x570, URZ ;  /* 0x0000057026047890 */ /* 0x000fe2000ff1e03f */
[----:B-1----:R-:W-:Y:S01]  /*16050*/  IMAD R10, R23, 0x3000, R22 ;  /* 0x00003000170a7824 */ /* 0x002fe200078e0216 */
        /* <DEDUP_REMOVED lines=8> */
.L_x_14538:
        /* <DEDUP_REMOVED lines=13> */
.L_x_14709:
[----:B------:R-:W-:Y:S05]  /*161b0*/  BSYNC B2 ;  /* 0x0000000000027941 */ /* 0x000fea0003800000 */
.L_x_14539:
        /* <DEDUP_REMOVED lines=11> */
.L_x_14542:
[----:B------:R-:W-:Y:S05]  /*16270*/  BSYNC B2 ;  /* 0x0000000000027941 */ /* 0x000fea0003800000 */
.L_x_14541:
        /* <DEDUP_REMOVED lines=9> */
.L_x_14543:
        /* <DEDUP_REMOVED lines=15> */
.L_x_14544:
        /* <DEDUP_REMOVED lines=15> */
.L_x_14545:
        /* <DEDUP_REMOVED lines=15> */
.L_x_14546:
        /* <DEDUP_REMOVED lines=10> */
.L_x_14533:
[----:B------:R-:W-:Y:S05]  /*16680*/  BSYNC B1 ;  /* 0x0000000000017941 */ /* 0x000fea0003800000 */
.L_x_14532:
        /* <DEDUP_REMOVED lines=9> */
.L_x_14562:
        /* <DEDUP_REMOVED lines=11> */
.L_x_14710:
[----:B------:R-:W-:Y:S05]  /*167d0*/  BSYNC B2 ;  /* 0x0000000000027941 */ /* 0x000fea0003800000 */
.L_x_14549:
[----:B------:R-:W-:Y:S04]  /*167e0*/  BSSY B2, `(.L_x_14551) ;  /* 0x0000009000027945 */ /* 0x000fe80003800000 */
[----:B------:R-:W-:Y:S05]  /*167f0*/  @P2 BRA `(.L_x_14552) ;  /* 0x00000000001c2947 */ /* 0x000fea0003800000 */
[----:B------:R-:W2:Y:S01]  /*16800*/  S2R R9, SR_TID.X ;  /* 0x0000000000097919 */ /* 0x000ea20000002100 */
[----:B------:R-:W-:-:S04]  /*16810*/  MOV R3, 0x3000 ;  /* 0x0000300000037802 */ /* 0x000fc80000000f00 */
[----:B------:R3:W-:Y:S01]  /*16820*/  SYNCS.ARRIVE.TRANS64 RZ, [R8+URZ+0x22890], R3 ;  /* 0x0228900308ff79a7 */ /* 0x0007e2000800003f */
[----:B--2---:R-:W-:-:S04]  /*16830*/  LOP3.LUT R9, R9, 0x1f, RZ, 0xc0, !PT ;  /* 0x0000001f09097812 */ /* 0x004fc800078ec0ff */
[----:B------:R-:W-:-:S13]  /*16840*/  ISETP.NE.AND P1, PT, R9, RZ, PT ;  /* 0x000000ff0900720c */ /* 0x000fda0003f25270 */
[----:B---3--:R-:W-:Y:S05]  /*16850*/  @!P1 BRA `(.L_x_14552) ;  /* 0x0000000000049947 */ /* 0x008fea0003800000 */
[----:B------:R-:W-:Y:S01]  /*16860*/  BPT.TRAP 0x1 ;  /* 0x000000040000795c */ /* 0x000fe20000300000 */
.L_x_14552:
[----:B------:R-:W-:Y:S05]  /*16870*/  BSYNC B2 ;  /* 0x0000000000027941 */ /* 0x000fea0003800000 */
.L_x_14551:
[----:B------:R-:W-:Y:S01]  /*16880*/  IMAD.MOV.U32 R12, RZ, RZ, RZ ;  /* 0x000000ffff0c7224 */ /* 0x000fe200078e00ff */
[----:B------:R-:W-:Y:S01]  /*16890*/  UIADD3 UR4, UP0, UR38, 0x570, URZ ;  /* 0x0000057026047890 */ /* 0x000fe2000ff1e03f */
[----:B------:R-:W-:Y:S01]  /*168a0*/  IMAD R3, R23, 0x3000, R22 ;  /* 0x0000300017037824 */ /* 0x000fe200078e0216 */
[----:B------:R-:W-:Y:S01]  /*168b0*/  PLOP3.LUT P1, PT, PT, PT, PT, 0x80, 0x0 ;  /* 0x000000000000781c */ /* 0x000fe20003f2f070 */
[----:B-1----:R-:W-:Y:S01]  /*168c0*/  IMAD R10, R11, 0x60, R0 ;  /* 0x000000600b0a7824 */ /* 0x002fe200078e0200 */
[----:B------:R-:W-:Y:S01]  /*168d0*/  R2UR UR10, R12 ;  /* 0x000000000c0a72ca */ /* 0x000fe200000e0000 */
[----:B------:R-:W-:Y:S01]  /*168e0*/  VIADD R3, R3, 0x1c400 ;  /* 0x0001c40003037836 */ /* 0x000fe20000000000 */
[----:B------:R-:W-:Y:S01]  /*168f0*/  UIADD3.X UR5, URZ, UR39, URZ, UP0, !UPT ;  /* 0x000000273f057290 */ /* 0x000fe200087fe43f */
[----:B------:R-:W-:Y:S01]  /*16900*/  VIADD R9, R8, 0x22890 ;  /* 0x0002289008097836 */ /* 0x000fe20000000000 */
[----:B------:R-:W-:Y:S01]  /*16910*/  UMOV UR6, 0x0 ;  /* 0x0000000000067882 */ /* 0x000fe20000000000 */
[----:B------:R-:W-:-:S10]  /*16920*/  UMOV UR7, 0x12f00000 ;  /* 0x12f0000000077882 */ /* 0x000fd40000000000 */
.L_x_14553:
        /* <DEDUP_REMOVED lines=13> */
.L_x_14711:
[----:B------:R-:W-:Y:S05]  /*16a00*/  BSYNC B2 ;  /* 0x0000000000027941 */ /* 0x000fea0003800000 */
.L_x_14554:
        /* <DEDUP_REMOVED lines=11> */
.L_x_14557:
[----:B------:R-:W-:Y:S05]  /*16ac0*/  BSYNC B2 ;  /* 0x0000000000027941 */ /* 0x000fea0003800000 */
.L_x_14556:
        /* <DEDUP_REMOVED lines=9> */
.L_x_14558:
        /* <DEDUP_REMOVED lines=15> */
.L_x_14559:
        /* <DEDUP_REMOVED lines=15> */
.L_x_14560:
        /* <DEDUP_REMOVED lines=15> */
.L_x_14561:
        /* <DEDUP_REMOVED lines=10> */
.L_x_14548:
[----:B------:R-:W-:Y:S05]  /*16ed0*/  BSYNC B1 ;  /* 0x0000000000017941 */ /* 0x000fea0003800000 */
.L_x_14547:
[----:B------:R-:W-:Y:S01]  /*16ee0*/  ISETP.GT.AND P2, PT, R11, R7, PT ;  /* 0x000000070b00720c */ /* 0x000fe20003f44270 */
[----:B------:R-:W-:Y:S02]  /*16ef0*/  VIADD R23, R23, 0x1 ;  /* 0x0000000117177836 */ /* 0x000fe40000000000 */
[----:B------:R-:W-:-:S03]  /*16f00*/  VIADD R11, R11, 0xffffffff ;  /* 0xffffffff0b0b7836 */ /* 0x000fc60000000000 */
[----:B------:R-:W-:-:S04]  /*16f10*/  ISETP.NE.AND P1, PT, R23, 0x2, PT ;  /* 0x000000021700780c */ /* 0x000fc80003f25270 */
[----:B------:R-:W-:Y:S02]  /*16f20*/  SEL R2, RZ, 0x1, P1 ;  /* 0x00000001ff027807 */ /* 0x000fe40000800000 */
[----:B------:R-:W-:Y:S02]  /*16f30*/  SEL R23, R23, RZ, P1 ;  /* 0x000000ff17177207 */ /* 0x000fe40000800000 */
[----:B------:R-:W-:Y:S01]  /*16f40*/  LOP3.LUT R26, R26, R2, RZ, 0x3c, !PT ;  /* 0x000000021a1a7212 */ /* 0x000fe200078e3cff */
[----:B------:R-:W-:Y:S06]  /*16f50*/  @P2 BRA `(.L_x_14562) ;  /* 0xfffffff400f02947 */ /* 0x000fec000383ffff */
.L_x_14526:
[----:B------:R-:W-:Y:S05]  /*16f60*/  BSYNC B0 ;  /* 0x0000000000007941 */ /* 0x000fea0003800000 */
.L_x_14525:
        /* <DEDUP_REMOVED lines=35> */
.L_x_14564:
        /* <DEDUP_REMOVED lines=9> */
[----:B-1----:R-:W-:Y:S01]  /*17230*/  MOV R10, UR4 ;  /* 0x00000004000a7c02 */ /* 0x002fe20008000f00 */
        /* <DEDUP_REMOVED lines=10> */
.L_x_14567:
[----:B------:R-:W-:Y:S05]  /*172e0*/  BSYNC B6 ;  /* 0x0000000000067941 */ /* 0x000fea0003800000 */
.L_x_14566:
        /* <DEDUP_REMOVED lines=10> */
[----:B-1----:R-:W-:Y:S01]  /*17390*/  MOV R10, UR4 ;  /* 0x00000004000a7c02 */ /* 0x002fe20008000f00 */
        /* <DEDUP_REMOVED lines=8> */
[----:B--2---:R-:W-:Y:S05]  /*17420*/  CALL.ABS.NOINC R2 ;  /* 0x0000000002007343 */ /* 0x004fea0003c00000 */
.L_x_14570:
[----:B------:R0:W1:Y:S01]  /*17430*/  LDC.64 R2, c[0x4][R33] ;  /* 0x0100000021027b82 */ /* 0x0000620000000a00 */
[----:B------:R-:W-:Y:S01]  /*17440*/  ULDC.64 UR4, c[0x4][0xf0] ;  /* 0x01003c0000047ab9 */ /* 0x000fe20000000a00 */
[----:B------:R-:W-:Y:S01]  /*17450*/  ULDC.64 UR6, c[0x4][0xf8] ;  /* 0x01003e0000067ab9 */ /* 0x000fe20000000a00 */
[----:B------:R-:W-:Y:S01]  /*17460*/  ULDC.64 UR8, c[0x4][0x18] ;  /* 0x0100060000087ab9 */ /* 0x000fe20000000a00 */
[----:B------:R-:W-:Y:S01]  /*17470*/  MOV R4, UR4 ;  /* 0x0000000400047c02 */ /* 0x000fe20008000f00 */
[----:B------:R-:W-:Y:S01]  /*17480*/  IMAD.U32 R5, RZ, RZ, UR5 ;  /* 0x00000005ff057e24 */ /* 0x000fe2000f8e00ff */
[----:B------:R-:W-:Y:S01]  /*17490*/  MOV R11, UR9 ;  /* 0x00000009000b7c02 */ /* 0x000fe20008000f00 */
        /* <DEDUP_REMOVED lines=8> */
.L_x_14569:
[----:B------:R-:W-:Y:S05]  /*17520*/  BSYNC B6 ;  /* 0x0000000000067941 */ /* 0x000fea0003800000 */
.L_x_14568:
[----:B------:R-:W-:Y:S01]  /*17530*/  ULDC.64 UR4, c[0x0][0x9f8] ;  /* 0x00027e0000047ab9 */ /* 0x000fe20000000a00 */
[----:B-1----:R-:W2:Y:S01]  /*17540*/  LDL.LU R10, [R1] ;  /* 0x00000000010a7983 */ /* 0x002ea20000300800 */
[----:B------:R-:W-:Y:S01]  /*17550*/  ISETP.NE.U32.AND P0, PT, RZ, UR4, PT ;  /* 0x00000004ff007c0c */ /* 0x000fe2000bf05070 */
[----:B------:R-:W0:Y:S01]  /*17560*/  LDC R9, c[0x0][0x430] ;  /* 0x00010c00ff097b82 */ /* 0x000e220000000800 */
[----:B------:R-:W1:Y:S02]  /*17570*/  S2R R20, SR_TID.X ;  /* 0x0000000000147919 */ /* 0x000e640000002100 */
[----:B------:R-:W-:-:S13]  /*17580*/  ISETP.NE.AND.EX P0, PT, RZ, UR5, PT, P0 ;  /* 0x00000005ff007c0c */ /* 0x000fda000bf05300 */
[----:B------:R-:W-:Y:S02]  /*17590*/  @P0 IADD3 R2, P1, R27, UR4, RZ ;  /* 0x000000041b020c10 */ /* 0x000fe4000ff3e0ff */
[----:B------:R-:W-:Y:S01]  /*175a0*/  IADD3 R0, R35, -0x1, RZ ;  /* 0xffffffff23007810 */ /* 0x000fe20007ffe0ff */
[----:B------:R-:W3:Y:S01]  /*175b0*/  S2R R11, SR_TID.X ;  /* 0x00000000000b7919 */ /* 0x000ee20000002100 */
[----:B------:R-:W-:Y:S01]  /*175c0*/  @P0 IADD3.X R3, R31, UR5, RZ, P1, !PT ;  /* 0x000000051f030c10 */ /* 0x000fe20008ffe4ff */
[----:B------:R-:W-:Y:S01]  /*175d0*/  ULDC UR4, c[0x0][0x2f4] ;  /* 0x0000bd0000047ab9 */ /* 0x000fe20000000800 */
[----:B-1----:R-:W-:-:S03]  /*175e0*/  LOP3.LUT R20, R20, 0x7f, RZ, 0xc0, !PT ;  /* 0x0000007f14147812 */ /* 0x002fc600078ec0ff */
[----:B------:R1:W4:Y:S01]  /*175f0*/  @P0 LDG.E R28, desc[UR40][R2.64] ;  /* 0x00000028021c0981 */ /* 0x000322000c1e1900 */
[----:B0-----:R-:W-:Y:S01]  /*17600*/  ISETP.NE.AND P1, PT, R9, 0x1, PT ;  /* 0x000000010900780c */ /* 0x001fe20003f25270 */
[----:B------:R-:W-:Y:S01]  /*17610*/  ULDC UR5, c[0x0][0x320] ;  /* 0x0000c80000057ab9 */ /* 0x000fe20000000800 */
[----:B------:R-:W-:Y:S02]  /*17620*/  SHF.R.U32.HI R21, RZ, 0x3, R20 ;  /* 0x00000003ff157819 */ /* 0x000fe40000011614 */
[----:B------:R-:W0:Y:S09]  /*17630*/  S2R R20, SR_TID.X ;  /* 0x0000000000147919 */ /* 0x000e320000002100 */
[----:B------:R-:W3:Y:S08]  /*17640*/  @P1 LDC R5, c[0x0][0x434] ;  /* 0x00010d00ff051b82 */ /* 0x000ef00000000800 */
[----:B-1----:R-:W1:Y:S01]  /*17650*/  @P1 LDC R2, c[0x0][0x438] ;  /* 0x00010e00ff021b82 */ /* 0x002e620000000800 */
[----:B0-----:R-:W-:-:S05]  /*17660*/  IMAD.SHL.U32 R20, R20, 0x10, RZ ;  /* 0x0000001014147824 */ /* 0x001fca00078e00ff */
[----:B------:R-:W-:-:S05]  /*17670*/  LOP3.LUT R20, R21, 0x70, R20, 0xf8, !PT ;  /* 0x0000007015147812 */ /* 0x000fca00078ef814 */
[----:B------:R-:W-:-:S05]  /*17680*/  IMAD R7, R0, 0x60, R20 ;  /* 0x0000006000077824 */ /* 0x000fca00078e0214 */
[C---:B------:R-:W-:Y:S01]  /*17690*/  ISETP.GE.AND P0, PT, R7.reuse, R32, PT ;  /* 0x000000200700720c */ /* 0x040fe20003f06270 */
[----:B------:R-:W-:-:S03]  /*176a0*/  IMAD.IADD R36, R7, 0x1, R30 ;  /* 0x0000000107247824 */ /* 0x000fc600078e021e */
[----:B------:R-:W-:Y:S01]  /*176b0*/  ISETP.GT.U32.OR P0, PT, R20, 0x5f, P0 ;  /* 0x0000005f1400780c */ /* 0x000fe20000704470 */
[----:B---3--:R-:W-:-:S04]  /*176c0*/  @P1 IMAD.HI.U32 R3, R36, R5, RZ ;  /* 0x0000000524031227 */ /* 0x008fc800078e00ff */
[----:B------:R-:W-:Y:S01]  /*176d0*/  IMAD.MOV.U32 R8, RZ, RZ, R36 ;  /* 0x000000ffff087224 */ /* 0x000fe200078e0024 */
[----:B-1----:R-:W-:-:S07]  /*176e0*/  @P1 SHF.R.U32.HI R8, RZ, R2, R3 ;  /* 0x00000002ff081219 */ /* 0x002fce0000011603 */
[----:B------:R-:W0:Y:S08]  /*176f0*/  @!P0 LDC.64 R2, c[0x0][0x428] ;  /* 0x00010a00ff028b82 */ /* 0x000e300000000a00 */
[----:B------:R-:W1:Y:S01]  /*17700*/  @!P0 LDC.64 R4, c[0x0][0x418] ;  /* 0x00010600ff048b82 */ /* 0x000e620000000a00 */
[--C-:B------:R-:W-:Y:S01]  /*17710*/  @!P0 SHF.R.S32.HI R7, RZ, 0x1f, R8.reuse ;  /* 0x0000001fff078819 */ /* 0x100fe20000011408 */
[----:B------:R-:W-:Y:S01]  /*17720*/  @!P0 IMAD.MOV.U32 R6, RZ, RZ, R8 ;  /* 0x000000ffff068224 */ /* 0x000fe200078e0008 */
[----:B------:R-:W-:Y:S01]  /*17730*/  MOV R35, RZ ;  /* 0x000000ff00237202 */ /* 0x000fe20000000f00 */
[----:B------:R-:W-:-:S05]  /*17740*/  IMAD.SHL.U32 R11, R11, 0x8, RZ ;  /* 0x000000080b0b7824 */ /* 0x000fca00078e00ff */
[----:B------:R-:W-:Y:S01]  /*17750*/  LOP3.LUT R11, R11, 0x38, RZ, 0xc0, !PT ;  /* 0x000000380b0b7812 */ /* 0x000fe200078ec0ff */
[----:B------:R-:W-:Y:S01]  /*17760*/  UMOV UR6, 0xffffffff ;  /* 0xffffffff00067882 */ /* 0x000fe20000000000 */
[----:B----4-:R-:W-:Y:S01]  /*17770*/  SHF.R.S32.HI R33, RZ, 0x1f, R28 ;  /* 0x0000001fff217819 */ /* 0x010fe2000001141c */
        /* <DEDUP_REMOVED lines=9> */
[----:B------:R-:W-:Y:S02]  /*17810*/  ISETP.GE.AND P1, PT, R11, UR4, PT ;  /* 0x000000040b007c0c */ /* 0x000fe4000bf26270 */
[----:B--2---:R-:W-:-:S08]  /*17820*/  LOP3.LUT R10, R10, 0xffffffdf, RZ, 0xc0, !PT ;  /* 0xffffffdf0a0a7812 */ /* 0x004fd000078ec0ff */
        /* <DEDUP_REMOVED lines=17> */
[----:B------:R-:W-:-:S04]  /*17940*/  @P0 LOP3.LUT R10, R10, 0x10, RZ, 0xfc, !PT ;  /* 0x000000100a0a0812 */ /* 0x000fc800078efcff */
[----:B------:R-:W-:-:S04]  /*17950*/  LOP3.LUT R10, R10, 0xfffffffd, RZ, 0xc0, !PT ;  /* 0xfffffffd0a0a7812 */ /* 0x000fc800078ec0ff */
[----:B------:R-:W-:-:S05]  /*17960*/  @P1 LOP3.LUT R10, R10, 0x2, RZ, 0xfc, !PT ;  /* 0x000000020a0a1812 */ /* 0x000fca00078efcff */
[----:B------:R0:W-:Y:S01]  /*17970*/  STL [R1], R10 ;  /* 0x0000000a01007387 */ /* 0x0001e20000100800 */
[----:B------:R-:W-:-:S04]  /*17980*/  IMAD.MOV R2, RZ, RZ, -R8 ;  /* 0x000000ffff027224 */ /* 0x000fc800078e0a08 */
[----:B------:R-:W-:Y:S01]  /*17990*/  IMAD R36, R9, R2, R36 ;  /* 0x0000000209247224 */ /* 0x000fe200078e0224 */
[----:B------:R-:W-:Y:S06]  /*179a0*/  BRA.DIV UR6, `(.L_x_14571) ;  /* 0x0000005a061c7947 */ /* 0x000fec000b800000 */
.L_x_14714:
[----:B------:R-:W-:Y:S01]  /*179b0*/  LOP3.LUT R3, R37, 0x2, RZ, 0xfc, !PT ;  /* 0x0000000225037812 */ /* 0x000fe200078efcff */
[----:B------:R-:W-:Y:S01]  /*179c0*/  IMAD.MOV.U32 R2, RZ, RZ, R10 ;  /* 0x000000ffff027224 */ /* 0x000fe200078e000a */
[----:B------:R-:W-:Y:S02]  /*179d0*/  SEL R7, RZ, 0x1, P0 ;  /* 0x00000001ff077807 */ /* 0x000fe40000000000 */
[----:B------:R-:W-:Y:S02]  /*179e0*/  ISETP.NE.AND P0, PT, R3, 0x3, PT ;  /* 0x000000030300780c */ /* 0x000fe40003f05270 */
[----:B------:R-:W-:Y:S02]  /*179f0*/  LOP3.LUT R2, R2, 0xffffffbf, RZ, 0xc0, !PT ;  /* 0xffffffbf02027812 */ /* 0x000fe400078ec0ff */
[----:B------:R-:W-:-:S09]  /*17a00*/  SHF.R.S32.HI R27, RZ, 0x1f, R18 ;  /* 0x0000001fff1b7819 */ /* 0x000fd20000011412 */
[----:B------:R-:W-:-:S05]  /*17a10*/  @P0 LOP3.LUT R2, R2, 0x40, RZ, 0xfc, !PT ;  /* 0x0000004002020812 */ /* 0x000fca00078efcff */
[----:B------:R1:W-:Y:S01]  /*17a20*/  STL [R1], R2 ;  /* 0x0000000201007387 */ /* 0x0003e20000100800 */
[----:B------:R-:W-:Y:S05]  /*17a30*/  @!P0 BRA `(.L_x_14572) ;  /* 0x0000000000048947 */ /* 0x000fea0003800000 */
[----:B------:R-:W-:Y:S01]  /*17a40*/  BPT.TRAP 0x1 ;  /* 0x000000040000795c */ /* 0x000fe20000300000 */
.L_x_14572:
[----:B------:R-:W-:Y:S01]  /*17a50*/  IMAD R32, R0, -0x60, R32 ;  /* 0xffffffa000207824 */ /* 0x000fe200078e0220 */
[----:B------:R-:W-:Y:S01]  /*17a60*/  LEA R31, R24, R22, 0x3 ;  /* 0x00000016181f7211 */ /* 0x000fe200078e18ff */
[----:B------:R-:W-:Y:S01]  /*17a70*/  BSSY B0, `(.L_x_14573) ;  /* 0x0000004000007945 */ /* 0x000fe20003800000 */
[----:B------:R-:W-:-:S04]  /*17a80*/  SHF.L.U32 R0, R25, 0x1f, RZ ;  /* 0x0000001f19007819 */ /* 0x000fc800000006ff */
[----:B------:R-:W2:Y:S02]  /*17a90*/  SYNCS.PHASECHK.TRANS64.TRYWAIT P0, [R31+URZ+0x22840], R0 ;  /* 0x022840001f0075a7 */ /* 0x000ea4000800017f */
[----:B--2---:R-:W-:Y:S05]  /*17aa0*/  @!P0 BRA `(.L_x_14574) ;  /* 0x0000005800108947 */ /* 0x004fea0003800000 */
.L_x_14715:
[----:B------:R-:W-:Y:S05]  /*17ab0*/  BSYNC B0 ;  /* 0x0000000000007941 */ /* 0x000fea0003800000 */
.L_x_14573:
[----:B-1----:R-:W3:Y:S01]  /*17ac0*/  LDL R2, [R1] ;  /* 0x0000000001027983 */ /* 0x002ee20000100800 */
[----:B--2---:R-:W-:Y:S01]  /*17ad0*/  SHF.R.S32.HI R0, RZ, 0x1f, R36 ;  /* 0x0000001fff007819 */ /* 0x004fe20000011424 */
[----:B------:R-:W-:Y:S01]  /*17ae0*/  ULDC.64 UR4, c[0x0][0x300] ;  /* 0x0000c00000047ab9 */ /* 0x000fe20000000a00 */
[----:B0----5:R-:W-:Y:S01]  /*17af0*/  SHF.R.S32.HI R4, RZ, 0x1f, R35 ;  /* 0x0000001fff047819 */ /* 0x021fe20000011423 */
[----:B------:R-:W0:Y:S02]  /*17b00*/  S2R R8, SR_TID.X ;  /* 0x0000000000087919 */ /* 0x000e240000002100 */
[----:B------:R1:W-:Y:S04]  /*17b10*/  STL [R1+0x28], R0 ;  /* 0x0000280001007387 */ /* 0x0003e80000100800 */
[----:B------:R2:W-:Y:S01]  /*17b20*/  STL [R1+0x2c], R4 ;  /* 0x00002c0401007387 */ /* 0x0005e20000100800 */
[----:B-1----:R-:W-:-:S04]  /*17b30*/  IMAD R0, R0, UR4, RZ ;  /* 0x0000000400007c24 */ /* 0x002fc8000f8e02ff */
[----:B------:R-:W-:Y:S01]  /*17b40*/  IMAD R0, R36, UR5, R0 ;  /* 0x0000000524007c24 */ /* 0x000fe2000f8e0200 */
[----:B0-----:R-:W-:-:S04]  /*17b50*/  SHF.L.U32 R8, R8, 0x3, RZ ;  /* 0x0000000308087819 */ /* 0x001fc800000006ff */
[----:B------:R-:W-:Y:S02]  /*17b60*/  LOP3.LUT R8, R8, 0x38, RZ, 0xc0, !PT ;  /* 0x0000003808087812 */ /* 0x000fe400078ec0ff */
[----:B---3--:R-:W-:Y:S01]  /*17b70*/  LOP3.LUT P2, RZ, R2, 0x1, RZ, 0xc0, !PT ;  /* 0x0000000102ff7812 */ /* 0x008fe2000784c0ff */
[----:B------:R-:W-:Y:S01]  /*17b80*/  IMAD.WIDE.U32 R2, R36, UR4, RZ ;  /* 0x0000000424027c25 */ /* 0x000fe2000f8e00ff */
[----:B------:R-:W-:-:S03]  /*17b90*/  ULDC.64 UR4, c[0x0][0x310] ;  /* 0x0000c40000047ab9 */ /* 0x000fc60000000a00 */
[----:B------:R-:W-:Y:S02]  /*17ba0*/  IMAD.IADD R3, R3, 0x1, R0 ;  /* 0x0000000103037824 */ /* 0x000fe400078e0200 */
[----:B------:R-:W-:Y:S02]  /*17bb0*/  IMAD R0, R4, UR4, RZ ;  /* 0x0000000404007c24 */ /* 0x000fe4000f8e02ff */
[----:B--2---:R-:W0:Y:S01]  /*17bc0*/  S2R R4, SR_TID.X ;  /* 0x0000000000047919 */ /* 0x004e220000002100 */
        /* <DEDUP_REMOVED lines=11> */
[----:B------:R-:W-:Y:S01]  /*17c80*/  LEA R0, P0, R2, UR4, 0x1 ;  /* 0x0000000402007c11 */ /* 0x000fe2000f8008ff */
[----:B------:R-:W-:Y:S02]  /*17c90*/  UMOV UR4, 0xffffffff ;  /* 0xffffffff00047882 */ /* 0x000fe40000000000 */
[----:B------:R-:W-:Y:S01]  /*17ca0*/  IMAD.IADD R32, R32, 0x1, -R5 ;  /* 0x0000000120207824 */ /* 0x000fe200078e0a05 */
[----:B------:R-:W-:Y:S01]  /*17cb0*/  LEA.HI.X R4, R2, UR5, R4, 0x1, P0 ;  /* 0x0000000502047c11 */ /* 0x000fe200080f0c04 */
        /* <DEDUP_REMOVED lines=55> */
.L_x_14729:
        /* <DEDUP_REMOVED lines=10> */
.L_x_14576:
        /* <DEDUP_REMOVED lines=11> */
.L_x_14577:
[----:B------:R1:W5:Y:S01]  /*18180*/  LDL R0, [R1] ;  /* 0x0000000001007983 */ /* 0x0003620000100800 */
[----:B------:R1:W-:Y:S03]  /*18190*/  SYNCS.ARRIVE.TRANS64.A1T0 RZ, [R31+URZ+0x22830], RZ ;  /* 0x022830ff1fff79a7 */ /* 0x0003e6000810003f */
[----:B------:R1:W5:Y:S04]  /*181a0*/  LDL.LU R4, [R1+0x18] ;  /* 0x0000180001047983 */ /* 0x0003680000300800 */
[----:B0-----:R1:W5:Y:S02]  /*181b0*/  LDL.LU R3, [R1+0x8] ;  /* 0x0000080001037983 */ /* 0x0013640000300800 */
[----:B------:R-:W-:Y:S05]  /*181c0*/  WARPSYNC.ALL ;  /* 0x0000000000007948 */ /* 0x000fea0003800000 */
[----:B------:R-:W-:Y:S01]  /*181d0*/  ULDC.64 UR4, c[0x0][0xa00] ;  /* 0x0002800000047ab9 */ /* 0x000fe20000000a00 */
[----:B------:R-:W-:Y:S01]  /*181e0*/  BSSY B6, `(.L_x_14578) ;  /* 0x000002b000067945 */ /* 0x000fe20003800000 */
[----:B------:R-:W-:Y:S01]  /*181f0*/  BAR.SYNC.DEFER_BLOCKING 0x8, 0x180 ;  /* 0x0206000000007b1d */ /* 0x000fe20000010000 */
[C---:B-----5:R-:W-:Y:S02]  /*18200*/  LOP3.LUT P0, RZ, R0.reuse, 0x4, RZ, 0xc0, !PT ;  /* 0x0000000400ff7812 */ /* 0x060fe4000780c0ff */
[----:B------:R-:W-:-:S02]  /*18210*/  LOP3.LUT P2, RZ, R0, 0x8, RZ, 0xc0, !PT ;  /* 0x0000000800ff7812 */ /* 0x000fc4000784c0ff */
[----:B------:R-:W-:Y:S02]  /*18220*/  SEL R2, RZ, 0x4, P0 ;  /* 0x00000004ff027807 */ /* 0x000fe40000000000 */
[----:B------:R-:W-:Y:S02]  /*18230*/  ISETP.NE.U32.AND P0, PT, RZ, UR4, PT ;  /* 0x00000004ff007c0c */ /* 0x000fe4000bf05070 */
[----:B------:R-:W-:Y:S02]  /*18240*/  LOP3.LUT P1, RZ, R0, 0x2, RZ, 0xc0, !PT ;  /* 0x0000000200ff7812 */ /* 0x000fe4000782c0ff */
[----:B------:R-:W-:Y:S01]  /*18250*/  ISETP.NE.AND.EX P0, PT, RZ, UR5, PT, P0 ;  /* 0x00000005ff007c0c */ /* 0x000fe2000bf05300 */
[----:B------:R-:W-:Y:S01]  /*18260*/  ULDC.64 UR4, c[0x0][0x298] ;  /* 0x0000a60000047ab9 */ /* 0x000fe20000000a00 */
[----:B------:R-:W-:Y:S02]  /*18270*/  SEL R0, RZ, 0x2, P2 ;  /* 0x00000002ff007807 */ /* 0x000fe40001000000 */
[----:B------:R-:W-:-:S02]  /*18280*/  SEL R5, R34, RZ, !P0 ;  /* 0x000000ff22057207 */ /* 0x000fc40004000000 */
[----:B------:R-:W-:Y:S02]  /*18290*/  IADD3 R0, R2, R0, R7 ;  /* 0x0000000002007210 */ /* 0x000fe40007ffe007 */
[----:B------:R-:W-:Y:S01]  /*182a0*/  SEL R34, RZ, 0x8, P1 ;  /* 0x00000008ff227807 */ /* 0x000fe20000800000 */
[----:B------:R0:W-:Y:S01]  /*182b0*/  STL [R1+0x20], R5 ;  /* 0x0000200501007387 */ /* 0x0001e20000100800 */
[----:B------:R-:W-:-:S03]  /*182c0*/  SEL R2, R4, RZ, !P0 ;  /* 0x000000ff04027207 */ /* 0x000fc60004000000 */
[----:B------:R-:W-:Y:S01]  /*182d0*/  IMAD.IADD R34, R0, 0x1, R34 ;  /* 0x0000000100227824 */ /* 0x000fe200078e0222 */
[----:B------:R-:W-:Y:S01]  /*182e0*/  SHF.R.S32.HI R0, RZ, 0x1f, R3 ;  /* 0x0000001fff007819 */ /* 0x000fe20000011403 */
[----:B------:R2:W-:Y:S04]  /*182f0*/  STL [R1+0x30], R2 ;  /* 0x0000300201007387 */ /* 0x0005e80000100800 */
[----:B------:R-:W-:Y:S02]  /*18300*/  IMAD R0, R0, UR4, RZ ;  /* 0x0000000400007c24 */ /* 0x000fe4000f8e02ff */
[----:B0-----:R-:W-:-:S04]  /*18310*/  IMAD.WIDE.U32 R4, R3, UR4, RZ ;  /* 0x0000000403047c25 */ /* 0x001fc8000f8e00ff */
[----:B------:R-:W-:Y:S01]  /*18320*/  IMAD R0, R3, UR5, R0 ;  /* 0x0000000503007c24 */ /* 0x000fe2000f8e0200 */
[----:B------:R0:W-:Y:S01]  /*18330*/  STL.64 [R1+0x18], R4 ;  /* 0x0000180401007387 */ /* 0x0001e20000100a00 */
[----:B--2---:R-:W-:-:S03]  /*18340*/  VIADD R2, R22, 0x18400 ;  /* 0x0001840016027836 */ /* 0x004fc60000000000 */
[----:B------:R-:W-:Y:S02]  /*18350*/  IADD3 R0, R5, R0, RZ ;  /* 0x0000000005007210 */ /* 0x000fe40007ffe0ff */
        /* <DEDUP_REMOVED lines=19> */
.L_x_14579:
[----:B------:R-:W-:Y:S05]  /*18490*/  BSYNC B6 ;  /* 0x0000000000067941 */ /* 0x000fea0003800000 */
.L_x_14578:
        /* <DEDUP_REMOVED lines=8> */
[----:B------:R-:W0:Y:S01]  /*18520*/  @P0 LDC R6, c[0x0][0x44c] ;  /* 0x00011300ff060b82 */ /* 0x000e220000000800 */
[----:B--2---:R-:W-:Y:S01]  /*18530*/  MOV R3, R0 ;  /* 0x0000000000037202 */ /* 0x004fe20000000f00 */
[----:B------:R-:W-:Y:S02]  /*18540*/  IMAD R0, R27, UR4, RZ ;  /* 0x000000041b007c24 */ /* 0x000fe4000f8e02ff */
        /* <DEDUP_REMOVED lines=10> */
[----:B------:R-:W-:Y:S02]  /*185f0*/  IMAD.IADD R3, R3, 0x1, R0 ;  /* 0x0000000103037824 */ /* 0x000fe400078e0200 */
[----:B------:R-:W4:Y:S01]  /*18600*/  @P0 LDC R0, c[0x0][0x450] ;  /* 0x00011400ff000b82 */ /* 0x000f220000000800 */
[----:B--2---:R-:W-:-:S04]  /*18610*/  LOP3.LUT R20, R20, 0x7f, RZ, 0xc0, !PT ;  /* 0x0000007f14147812 */ /* 0x004fc800078ec0ff */
[----:B------:R-:W-:Y:S02]  /*18620*/  SHF.R.U32.HI R21, RZ, 0x3, R20 ;  /* 0x00000003ff157819 */ /* 0x000fe40000011614 */
[----:B------:R-:W2:Y:S02]  /*18630*/  S2R R20, SR_TID.X ;  /* 0x0000000000147919 */ /* 0x000ea40000002100 */
[----:B--2---:R-:W-:-:S05]  /*18640*/  IMAD.SHL.U32 R20, R20, 0x10, RZ ;  /* 0x0000001014147824 */ /* 0x004fca00078e00ff */
[----:B------:R-:W-:-:S05]  /*18650*/  LOP3.LUT R20, R21, 0x70, R20, 0xf8, !PT ;  /* 0x0000007015147812 */ /* 0x000fca00078ef814 */
[----:B------:R-:W-:Y:S02]  /*18660*/  IMAD R5, R17, 0x80, R20 ;  /* 0x0000008011057824 */ /* 0x000fe400078e0214 */
[----:B------:R2:W5:Y:S02]  /*18670*/  LDL R20, [R1+0x10] ;  /* 0x0000100001147983 */ /* 0x0005640000100800 */
[----:B0-----:R-:W-:Y:S01]  /*18680*/  @P0 IMAD.HI.U32 R6, R5, R6, RZ ;  /* 0x0000000605060227 */ /* 0x001fe200078e00ff */
[----:B------:R-:W-:-:S04]  /*18690*/  MOV R4, R5 ;  /* 0x0000000500047202 */ /* 0x000fc80000000f00 */
[----:B----4-:R-:W-:Y:S01]  /*186a0*/  @P0 SHF.R.U32.HI R4, RZ, R0, R6 ;  /* 0x00000000ff040219 */ /* 0x010fe20000011606 */
        /* <DEDUP_REMOVED lines=28> */
[----:B------:R-:W2:Y:S02]  /*18870*/  SHFL.IDX PT, R2, R4, RZ, 0x181f ;  /* 0x00181fff04027589 */ /* 0x000ea400000e0000 */
[C---:B------:R-:W-:Y:S01]  /*18880*/  ISETP.GE.AND P0, PT, R17.reuse, R5, PT ;  /* 0x000000051100720c */ /* 0x040fe20003f06270 */
[----:B------:R-:W-:-:S12]  /*18890*/  VIADD R6, R17, 0x10 ;  /* 0x0000001011067836 */ /* 0x000fd80000000000 */
        /* <DEDUP_REMOVED lines=37> */
[----:B------:R-:W-:Y:S02]  /*18af0*/  ISETP.GE.AND P0, PT, R6, R5, PT ;  /* 0x000000050600720c */ /* 0x000fe40003f06270 */
[----:B------:R-:W-:Y:S01]  /*18b00*/  IADD3 R6, R17, 0x50, RZ ;  /* 0x0000005011067810 */ /* 0x000fe20007ffe0ff */
        /* <DEDUP_REMOVED lines=29> */
.L_x_14746:
        /* <DEDUP_REMOVED lines=10> */
.L_x_14581:
        /* <DEDUP_REMOVED lines=18> */
.L_x_14747:
[----:B------:R-:W-:Y:S05]  /*18ea0*/  BSYNC B0 ;  /* 0x0000000000007941 */ /* 0x000fea0003800000 */
.L_x_14582:
[----:B------:R-:W-:-:S04]  /*18eb0*/  LOP3.LUT R0, R37, 0x2, RZ, 0xfc, !PT ;  /* 0x0000000225007812 */ /* 0x000fc800078efcff */
[----:B------:R-:W-:-:S13]  /*18ec0*/  ISETP.NE.AND P0, PT, R0, 0x3, PT ;  /* 0x000000030000780c */ /* 0x000fda0003f05270 */
[----:B------:R-:W-:Y:S05]  /*18ed0*/  @!P0 BRA `(.L_x_14584) ;  /* 0x0000000000048947 */ /* 0x000fea0003800000 */
[----:B------:R-:W-:Y:S01]  /*18ee0*/  BPT.TRAP 0x1 ;  /* 0x000000040000795c */ /* 0x000fe20000300000 */
.L_x_14584:
[----:B------:R-:W-:Y:S01]  /*18ef0*/  SHF.L.U32 R0, R25, 0x1f, RZ ;  /* 0x0000001f19007819 */ /* 0x000fe200000006ff */
[----:B------:R-:W-:Y:S03]  /*18f00*/  BSSY B0, `(.L_x_14585) ;  /* 0x0000003000007945 */ /* 0x000fe60003800000 */
[----:B------:R-:W2:Y:S02]  /*18f10*/  SYNCS.PHASECHK.TRANS64.TRYWAIT P0, [R31+URZ+0x22860], R0 ;  /* 0x022860001f0075a7 */ /* 0x000ea4000800017f */
[----:B--2---:R-:W-:Y:S05]  /*18f20*/  @!P0 BRA `(.L_x_14586) ;  /* 0x0000005400bc8947 */ /* 0x004fea0003800000 */
.L_x_14748:
[----:B------:R-:W-:Y:S05]  /*18f30*/  BSYNC B0 ;  /* 0x0000000000007941 */ /* 0x000fea0003800000 */
.L_x_14585:
[----:B------:R-:W0:Y:S01]  /*18f40*/  LDL.LU R2, [R1+0x28] ;  /* 0x0000280001027983 */ /* 0x000e220000300800 */
[----:B------:R-:W-:-:S03]  /*18f50*/  ULDC.64 UR4, c[0x0][0x328] ;  /* 0x0000ca0000047ab9 */ /* 0x000fc60000000a00 */
[----:B------:R-:W2:Y:S01]  /*18f60*/  LDL.LU R4, [R1+0x2c] ;  /* 0x00002c0001047983 */ /* 0x000ea20000300800 */
[----:B0-----:R-:W-:-:S04]  /*18f70*/  IMAD R3, R2, UR4, RZ ;  /* 0x0000000402037c24 */ /* 0x001fc8000f8e02ff */
[C---:B------:R-:W-:Y:S02]  /*18f80*/  IMAD R5, R36.reuse, UR5, R3 ;  /* 0x0000000524057c24 */ /* 0x040fe4000f8e0203 */
[----:B------:R-:W-:Y:S01]  /*18f90*/  IMAD.WIDE.U32 R2, R36, UR4, RZ ;  /* 0x0000000424027c25 */ /* 0x000fe2000f8e00ff */
        /* <DEDUP_REMOVED lines=21> */
[----:B------:R-:W2:Y:S01]  /*190f0*/  SHFL.IDX PT, R14, R5, RZ, 0x181f ;  /* 0x00181fff050e7589 */ /* 0x000ea200000e0000 */
[----:B------:R-:W-:Y:S02]  /*19100*/  ISETP.NE.U32.AND P3, PT, R7, 0x1, PT ;  /* 0x000000010700780c */ /* 0x000fe40003f65070 */
[----:B------:R-:W-:Y:S01]  /*19110*/  LOP3.LUT P1, RZ, R34, 0x4, RZ, 0xc0, !PT ;  /* 0x0000000422ff7812 */ /* 0x000fe2000782c0ff */
[----:B------:R-:W3:Y:S03]  /*19120*/  SHFL.IDX PT, R3, R6, RZ, 0x181f ;  /* 0x00181fff06037589 */ /* 0x000ee600000e0000 */
[----:B------:R-:W-:Y:S01]  /*19130*/  ISETP.LT.OR P4, PT, R32, 0x1, !P1 ;  /* 0x000000012000780c */ /* 0x000fe20004f81670 */
        /* <DEDUP_REMOVED lines=16> */
[----:B--2---:R-:W0:Y:S02]  /*19240*/  SHFL.IDX PT, R3, R6, 0x1, 0x181f ;  /* 0x00381f0006037f89 */ /* 0x004e2400000e0000 */
[----:B0-----:R-:W-:Y:S02]  /*19250*/  IADD3.X R9, RZ, R3, RZ, P4, !PT ;  /* 0x00000003ff097210 */ /* 0x001fe400027fe4ff */
        /* <DEDUP_REMOVED lines=45> */
.L_x_14762:
        /* <DEDUP_REMOVED lines=15> */
.L_x_14588:
        /* <DEDUP_REMOVED lines=11> */
.L_x_14589:
[----:B------:R-:W2:Y:S01]  /*196d0*/  LDL R2, [R1+0x14] ;  /* 0x0000140001027983 */ /* 0x000ea20000100800 */
[----:B------:R0:W-:Y:S01]  /*196e0*/  SYNCS.ARRIVE.TRANS64.A1T0 RZ, [R31+URZ+0x22850], RZ ;  /* 0x022850ff1fff79a7 */ /* 0x0001e2000810003f */
[----:B------:R-:W-:Y:S01]  /*196f0*/  BSSY B0, `(.L_x_14590) ;  /* 0x00000e2000007945 */ /* 0x000fe20003800000 */
[----:B--2---:R-:W-:-:S13]  /*19700*/  ISETP.GE.AND P0, PT, R2, 0x2, PT ;  /* 0x000000020200780c */ /* 0x004fda0003f06270 */
[----:B0-----:R-:W-:Y:S05]  /*19710*/  @!P0 BRA `(.L_x_14591) ;  /* 0x0000000c007c8947 */ /* 0x001fea0003800000 */
[----:B------:R-:W-:-:S07]  /*19720*/  IADD3 R10, R2, -0x2, RZ ;  /* 0xfffffffe020a7810 */ /* 0x000fce0007ffe0ff */
.L_x_14604:
[----:B0-----:R-:W0:Y:S01]  /*19730*/  S2R R2, SR_TID.X ;  /* 0x0000000000027919 */ /* 0x001e220000002100 */
[----:B------:R-:W2:Y:S01]  /*19740*/  LDC R6, c[0x0][0x430] ;  /* 0x00010c00ff067b82 */ /* 0x000ea20000000800 */
[----:B------:R-:W-:Y:S01]  /*19750*/  IMAD R7, R10, 0x60, R30 ;  /* 0x000000600a077824 */ /* 0x000fe200078e021e */
[----:B------:R-:W-:Y:S01]  /*19760*/  LOP3.LUT R12, R37, 0x2, RZ, 0xfc, !PT ;  /* 0x00000002250c7812 */ /* 0x000fe200078efcff */
[----:B---34-:R-:W3:Y:S01]  /*19770*/  S2R R4, SR_TID.X ;  /* 0x0000000000047919 */ /* 0x018ee20000002100 */
[----:B------:R-:W-:Y:S01]  /*19780*/  VIADD R24, R24, 0x1 ;  /* 0x0000000118187836 */ /* 0x000fe20000000000 */
[----:B--2---:R-:W-:Y:S02]  /*19790*/  ISETP.NE.AND P0, PT, R6, 0x1, PT ;  /* 0x000000010600780c */ /* 0x004fe40003f05270 */
[----:B0-----:R-:W-:Y:S01]  /*197a0*/  LOP3.LUT R2, R2, 0x7f, RZ, 0xc0, !PT ;  /* 0x0000007f02027812 */ /* 0x001fe200078ec0ff */
[----:B---3--:R-:W-:-:S03]  /*197b0*/  IMAD.SHL.U32 R4, R4, 0x10, RZ ;  /* 0x0000001004047824 */ /* 0x008fc600078e00ff */
[----:B------:R-:W-:-:S07]  /*197c0*/  SHF.R.U32.HI R2, RZ, 0x3, R2 ;  /* 0x00000003ff027819 */ /* 0x000fce0000011602 */
[----:B------:R-:W0:Y:S01]  /*197d0*/  @P0 LDC R3, c[0x0][0x438] ;  /* 0x00010e00ff030b82 */ /* 0x000e220000000800 */
[----:B------:R-:W-:-:S04]  /*197e0*/  LOP3.LUT R4, R2, 0x70, R4, 0xf8, !PT ;  /* 0x0000007002047812 */ /* 0x000fc800078ef804 */
[----:B------:R-:W-:-:S03]  /*197f0*/  ISETP.GT.U32.AND P1, PT, R4, 0x5f, PT ;  /* 0x0000005f0400780c */ /* 0x000fc60003f24070 */
[----:B------:R-:W2:Y:S01]  /*19800*/  @P0 LDC R2, c[0x0][0x434] ;  /* 0x00010d00ff020b82 */ /* 0x000ea20000000800 */
[----:B------:R-:W-:-:S04]  /*19810*/  IMAD.IADD R7, R4, 0x1, R7 ;  /* 0x0000000104077824 */ /* 0x000fc800078e0207 */
[----:B------:R-:W-:-:S05]  /*19820*/  IMAD.MOV.U32 R11, RZ, RZ, R7 ;  /* 0x000000ffff0b7224 */ /* 0x000fca00078e0007 */
[----:B------:R-:W3:Y:S08]  /*19830*/  @!P1 LDC.64 R4, c[0x0][0x428] ;  /* 0x00010a00ff049b82 */ /* 0x000ef00000000a00 */
[----:B------:R-:W4:Y:S01]  /*19840*/  @!P1 LDC.64 R8, c[0x0][0x418] ;  /* 0x00010600ff089b82 */ /* 0x000f220000000a00 */
[----:B--2---:R-:W-:-:S05]  /*19850*/  @P0 IMAD.HI.U32 R2, R7, R2, RZ ;  /* 0x0000000207020227 */ /* 0x004fca00078e00ff */
[----:B0-----:R-:W-:-:S04]  /*19860*/  @P0 SHF.R.U32.HI R11, RZ, R3, R2 ;  /* 0x00000003ff0b0219 */ /* 0x001fc80000011602 */
[--C-:B------:R-:W-:Y:S01]  /*19870*/  @!P1 SHF.R.S32.HI R3, RZ, 0x1f, R11.reuse ;  /* 0x0000001fff039819 */ /* 0x100fe2000001140b */
[----:B------:R-:W-:-:S04]  /*19880*/  @!P1 IMAD.MOV.U32 R2, RZ, RZ, R11 ;  /* 0x000000ffff029224 */ /* 0x000fc800078e000b */
[----:B---3--:R-:W-:-:S04]  /*19890*/  @!P1 IMAD.WIDE.U32 R2, R28, R4, R2 ;  /* 0x000000041c029225 */ /* 0x008fc800078e0002 */
[----:B------:R-:W-:Y:S01]  /*198a0*/  @!P1 IMAD R4, R33, R4, RZ ;  /* 0x0000000421049224 */ /* 0x000fe200078e02ff */
[----:B----4-:R-:W-:-:S03]  /*198b0*/  @!P1 LEA R8, P0, R2, R8, 0x2 ;  /* 0x0000000802089211 */ /* 0x010fc600078010ff */
[----:B------:R-:W-:-:S05]  /*198c0*/  @!P1 IMAD R5, R28, R5, R4 ;  /* 0x000000051c059224 */ /* 0x000fca00078e0204 */
[----:B------:R-:W-:Y:S01]  /*198d0*/  @!P1 IADD3 R3, R5, R3, RZ ;  /* 0x0000000305039210 */ /* 0x000fe20007ffe0ff */
        /* <DEDUP_REMOVED lines=10> */
[----:B------:R-:W-:Y:S01]  /*19980*/  LOP3.LUT R25, R25, R2, RZ, 0x3c, !PT ;  /* 0x0000000219197212 */ /* 0x000fe200078e3cff */
[----:B------:R-:W-:Y:S01]  /*19990*/  IMAD.MOV.U32 R2, RZ, RZ, R10 ;  /* 0x000000ffff027224 */ /* 0x000fe200078e000a */
[----:B------:R-:W-:-:S04]  /*199a0*/  IADD3 R10, R10, -0x1, RZ ;  /* 0xffffffff0a0a7810 */ /* 0x000fc80007ffe0ff */
[----:B------:R-:W-:Y:S01]  /*199b0*/  ISETP.GT.AND P2, PT, R2, RZ, PT ;  /* 0x000000ff0200720c */ /* 0x000fe20003f44270 */
[----:B0-----:R-:W-:-:S12]  /*199c0*/  @!P1 BRA `(.L_x_14592) ;  /* 0x0000000000049947 */ /* 0x001fd80003800000 */
[----:B------:R-:W-:Y:S01]  /*199d0*/  BPT.TRAP 0x1 ;  /* 0x000000040000795c */ /* 0x000fe20000300000 */
.L_x_14592:
[----:B------:R-:W-:Y:S01]  /*199e0*/  IMAD R4, R24, 0x8, R22 ;  /* 0x0000000818047824 */ /* 0x000fe200078e0216 */
[----:B------:R-:W-:Y:S01]  /*199f0*/  SHF.L.U32 R21, R25, 0x1f, RZ ;  /* 0x0000001f19157819 */ /* 0x000fe200000006ff */
[----:B------:R-:W-:Y:S01]  /*19a00*/  BSSY B1, `(.L_x_14593) ;  /* 0x0000004000017945 */ /* 0x000fe20003800000 */
[----:B------:R-:W-:Y:S02]  /*19a10*/  SHF.R.S32.HI R17, RZ, 0x1f, R6 ;  /* 0x0000001fff117819 */ /* 0x000fe40000011406 */
[----:B------:R-:W0:Y:S02]  /*19a20*/  SYNCS.PHASECHK.TRANS64.TRYWAIT P0, [R4+URZ+0x22840], R21 ;  /* 0x02284015040075a7 */ /* 0x000e24000800017f */
[----:B0-----:R-:W-:Y:S05]  /*19a30*/  @!P0 BRA `(.L_x_14594) ;  /* 0x0000005400548947 */ /* 0x001fea0003800000 */
.L_x_14763:
[----:B------:R-:W-:Y:S05]  /*19a40*/  BSYNC B1 ;  /* 0x0000000000017941 */ /* 0x000fea0003800000 */
.L_x_14593:
[----:B------:R-:W2:Y:S01]  /*19a50*/  LDL R2, [R1] ;  /* 0x0000000001027983 */ /* 0x000ea20000100800 */
[----:B------:R-:W-:Y:S01]  /*19a60*/  ULDC.64 UR4, c[0x0][0x300] ;  /* 0x0000c00000047ab9 */ /* 0x000fe20000000a00 */
[----:B-----5:R-:W-:Y:S01]  /*19a70*/  SHF.R.S32.HI R20, RZ, 0x1f, R5 ;  /* 0x0000001fff147819 */ /* 0x020fe20000011405 */
[----:B------:R-:W-:Y:S02]  /*19a80*/  IMAD R3, R17, UR4, RZ ;  /* 0x0000000411037c24 */ /* 0x000fe4000f8e02ff */
[----:B------:R-:W-:Y:S02]  /*19a90*/  IMAD R8, R24, 0x1800, R29 ;  /* 0x0000180018087824 */ /* 0x000fe400078e021d */
[----:B------:R-:W-:Y:S01]  /*19aa0*/  IMAD R7, R6, UR5, R3 ;  /* 0x0000000506077c24 */ /* 0x000fe2000f8e0203 */
[----:B--2---:R-:W-:Y:S01]  /*19ab0*/  LOP3.LUT P1, RZ, R2, 0x1, RZ, 0xc0, !PT ;  /* 0x0000000102ff7812 */ /* 0x004fe2000782c0ff */
        /* <DEDUP_REMOVED lines=17> */
[----:B------:R-:W2:Y:S01]  /*19bd0*/  SHFL.IDX PT, R2, R7, RZ, 0x181f ;  /* 0x00181fff07027589 */ /* 0x000ea200000e0000 */
[----:B------:R-:W-:-:S03]  /*19be0*/  IMAD R8, R8, 0x2, R22 ;  /* 0x0000000208087824 */ /* 0x000fc600078e0216 */
[----:B------:R-:W3:Y:S01]  /*19bf0*/  SHFL.IDX PT, R3, R9, RZ, 0x181f ;  /* 0x00181fff09037589 */ /* 0x000ee200000e0000 */
[----:B--2---:R-:W-:-:S04]  /*19c00*/  IADD3 R2, P0, R2, R0, RZ ;  /* 0x0000000002027210 */ /* 0x004fc80007f1e0ff */
[----:B---3--:R-:W-:-:S05]  /*19c10*/  IADD3.X R3, RZ, R3, RZ, P0, !PT ;  /* 0x00000003ff037210 */ /* 0x008fca00007fe4ff */
        /* <DEDUP_REMOVED lines=20> */
[----:B--2---:R-:W-:-:S04]  /*19d60*/  IADD3 R2, P0, R2, R0, RZ ;  /* 0x0000000002027210 */ /* 0x004fc80007f1e0ff */
[----:B---3--:R-:W-:-:S05]  /*19d70*/  IADD3.X R3, RZ, R3, RZ, P0, !PT ;  /* 0x00000003ff037210 */ /* 0x008fca00007fe4ff */
[----:B------:R2:W-:Y:S04]  /*19d80*/  LDGSTS.E.BYPASS.LTC128B.128 [R8+0x1e400], desc[UR40][R2.64], !P1 ;  /* 0x1e40000002087fae */ /* 0x0005e8000c901d68 */
[----:B--2-4-:R2:W3:Y:S02]  /*19d90*/  SHFL.IDX PT, R2, R7, 0x5, 0x181f ;  /* 0x00b81f0007027f89 */ /* 0x0144e400000e0000 */
.L_x_14777:
        /* <DEDUP_REMOVED lines=8> */
.L_x_14596:
        /* <DEDUP_REMOVED lines=11> */
.L_x_14597:
[----:B------:R3:W-:Y:S01]  /*19ed0*/  SYNCS.ARRIVE.TRANS64.A1T0 RZ, [R4+URZ+0x22830], RZ ;  /* 0x022830ff04ff79a7 */ /* 0x0007e2000810003f */
[----:B------:R-:W-:Y:S05]  /*19ee0*/  @!P3 BRA `(.L_x_14598) ;  /* 0x000000000004b947 */ /* 0x000fea0003800000 */
[----:B------:R-:W-:Y:S01]  /*19ef0*/  BPT.TRAP 0x1 ;  /* 0x000000040000795c */ /* 0x000fe20000300000 */
.L_x_14598:
[----:B------:R-:W4:Y:S01]  /*19f00*/  SYNCS.PHASECHK.TRANS64.TRYWAIT P0, [R4+URZ+0x22860], R21 ;  /* 0x02286015040075a7 */ /* 0x000f22000800017f */
[----:B------:R-:W-:Y:S04]  /*19f10*/  BSSY B1, `(.L_x_14599) ;  /* 0x0000002000017945 */ /* 0x000fe80003800000 */
[----:B----4-:R-:W-:Y:S05]  /*19f20*/  @!P0 BRA `(.L_x_14600) ;  /* 0x0000005400d08947 */ /* 0x010fea0003800000 */
.L_x_14778:
[----:B------:R-:W-:Y:S05]  /*19f30*/  BSYNC B1 ;  /* 0x0000000000017941 */ /* 0x000fea0003800000 */
.L_x_14599:
[----:B------:R-:W5:Y:S01]  /*19f40*/  LDL R2, [R1] ;  /* 0x0000000001027983 */ /* 0x000f620000100800 */
[----:B------:R-:W-:Y:S02]  /*19f50*/  ULDC.64 UR4, c[0x0][0x328] ;  /* 0x0000ca0000047ab9 */ /* 0x000fe40000000a00 */
[----:B------:R-:W-:-:S04]  /*19f60*/  IMAD R17, R17, UR4, RZ ;  /* 0x0000000411117c24 */ /* 0x000fc8000f8e02ff */
[----:B------:R-:W-:Y:S01]  /*19f70*/  IMAD R17, R6, UR5, R17 ;  /* 0x0000000506117c24 */ /* 0x000fe2000f8e0211 */
[C---:B-----5:R-:W-:Y:S02]  /*19f80*/  LOP3.LUT P5, RZ, R2.reuse, 0x10, RZ, 0xc0, !PT ;  /* 0x0000001002ff7812 */ /* 0x060fe400078ac0ff */
[C---:B------:R-:W-:Y:S02]  /*19f90*/  LOP3.LUT P4, RZ, R2.reuse, 0x8, RZ, 0xc0, !PT ;  /* 0x0000000802ff7812 */ /* 0x040fe4000788c0ff */
[C---:B------:R-:W-:Y:S02]  /*19fa0*/  LOP3.LUT P3, RZ, R2.reuse, 0x4, RZ, 0xc0, !PT ;  /* 0x0000000402ff7812 */ /* 0x040fe4000786c0ff */
[----:B------:R-:W-:Y:S01]  /*19fb0*/  LOP3.LUT P1, RZ, R2, 0x2, RZ, 0xc0, !PT ;  /* 0x0000000202ff7812 */ /* 0x000fe2000782c0ff */
[----:B------:R-:W-:Y:S01]  /*19fc0*/  IMAD.WIDE.U32 R2, R6, UR4, RZ ;  /* 0x0000000406027c25 */ /* 0x000fe2000f8e00ff */
[----:B------:R-:W-:-:S03]  /*19fd0*/  ULDC.64 UR4, c[0x0][0x338] ;  /* 0x0000ce0000047ab9 */ /* 0x000fc60000000a00 */
[----:B------:R-:W-:Y:S02]  /*19fe0*/  IMAD.IADD R3, R3, 0x1, R17 ;  /* 0x0000000103037824 */ /* 0x000fe400078e0211 */
[----:B------:R-:W-:Y:S02]  /*19ff0*/  IMAD R20, R20, UR4, RZ ;  /* 0x0000000414147c24 */ /* 0x000fe4000f8e02ff */
[----:B------:R-:W-:-:S04]  /*1a000*/  IMAD.WIDE.U32 R2, R5, UR4, R2 ;  /* 0x0000000405027c25 */ /* 0x000fc8000f8e0002 */
[----:B--2---:R-:W-:Y:S01]  /*1a010*/  IMAD R7, R5, UR5, R20 ;  /* 0x0000000505077c24 */ /* 0x004fe2000f8e0214 */
        /* <DEDUP_REMOVED lines=14> */
[----:B------:R-:W5:Y:S04]  /*1a100*/  SHFL.IDX PT, R3, R7, RZ, 0x181f ;  /* 0x00181fff07037589 */ /* 0x000f6800000e0000 */
[----:B------:R-:W-:Y:S01]  /*1a110*/  SHFL.IDX PT, R8, R7, 0x1, 0x181f ;  /* 0x00381f0007087f89 */ /* 0x000fe200000e0000 */
[----:B--2---:R-:W-:-:S03]  /*1a120*/  IADD3 R2, P0, R14, R0, RZ ;  /* 0x000000000e027210 */ /* 0x004fc60007f1e0ff */
[----:B------:R-:W2:Y:S01]  /*1a130*/  SHFL.IDX PT, R14, R5, 0x1, 0x181f ;  /* 0x00381f00050e7f89 */ /* 0x000ea200000e0000 */
[----:B-----5:R-:W-:-:S05]  /*1a140*/  IADD3.X R3, RZ, R3, RZ, P0, !PT ;  /* 0x00000003ff037210 */ /* 0x020fca00007fe4ff */
[----:B------:R-:W-:Y:S04]  /*1a150*/  LDGSTS.E.BYPASS.LTC128B.128 [R6+0x400], desc[UR40][R2.64], !P5 ;  /* 0x0040000002067fae */ /* 0x000fe8000e901d68 */
[----:B------:R-:W-:Y:S04]  /*1a160*/  LDGSTS.E.BYPASS.LTC128B.128 [R6+0x3400], desc[UR40][R2.64+0x80], !P4 ;  /* 0x0340008002067fae */ /* 0x000fe8000e101d68 */
[----:B------:R-:W-:Y:S04]  /*1a170*/  LDGSTS.E.BYPASS.LTC128B.128 [R6+0x6400], desc[UR40][R2.64+0x100], !P3 ;  /* 0x0640010002067fae */ /* 0x000fe8000d901d68 */
[----:B------:R2:W-:Y:S02]  /*1a180*/  LDGSTS.E.BYPASS.LTC128B.128 [R6+0x9400], desc[UR40][R2.64+0x180], !P1 ;  /* 0x0940018002067fae */ /* 0x0005e4000c901d68 */
[----:B--2---:R-:W-:-:S02]  /*1a190*/  IADD3 R2, P0, R14, R0, RZ ;  /* 0x000000000e027210 */ /* 0x004fc40007f1e0ff */
[----:B------:R-:W2:Y:S03]  /*1a1a0*/  SHFL.IDX PT, R14, R5, 0x2, 0x181f ;  /* 0x00581f00050e7f89 */ /* 0x000ea600000e0000 */
[----:B------:R-:W-:Y:S02]  /*1a1b0*/  IMAD.X R3, RZ, RZ, R8, P0 ;  /* 0x000000ffff037224 */ /* 0x000fe400000e0608 */
[----:B------:R-:W5:Y:S04]  /*1a1c0*/  SHFL.IDX PT, R8, R7, 0x2, 0x181f ;  /* 0x00581f0007087f89 */ /* 0x000f6800000e0000 */
[----:B------:R-:W-:Y:S04]  /*1a1d0*/  LDGSTS.E.BYPASS.LTC128B.128 [R6+0xc00], desc[UR40][R2.64], !P5 ;  /* 0x00c0000002067fae */ /* 0x000fe8000e901d68 */
[----:B------:R-:W-:Y:S04]  /*1a1e0*/  LDGSTS.E.BYPASS.LTC128B.128 [R6+0x3c00], desc[UR40][R2.64+0x80], !P4 ;  /* 0x03c0008002067fae */ /* 0x000fe8000e101d68 */
[----:B------:R-:W-:Y:S04]  /*1a1f0*/  LDGSTS.E.BYPASS.LTC128B.128 [R6+0x6c00], desc[UR40][R2.64+0x100], !P3 ;  /* 0x06c0010002067fae */ /* 0x000fe8000d901d68 */
[----:B------:R2:W-:Y:S02]  /*1a200*/  LDGSTS.E.BYPASS.LTC128B.128 [R6+0x9c00], desc[UR40][R2.64+0x180], !P1 ;  /* 0x09c0018002067fae */ /* 0x0005e4000c901d68 */
[----:B--2---:R-:W-:-:S02]  /*1a210*/  IADD3 R2, P0, R14, R0, RZ ;  /* 0x000000000e027210 */ /* 0x004fc40007f1e0ff */
[----:B------:R-:W2:Y:S03]  /*1a220*/  SHFL.IDX PT, R14, R5, 0x3, 0x181f ;  /* 0x00781f00050e7f89 */ /* 0x000ea600000e0000 */
[----:B-----5:R-:W-:Y:S02]  /*1a230*/  IMAD.X R3, RZ, RZ, R8, P0 ;  /* 0x000000ffff037224 */ /* 0x020fe400000e0608 */
        /* <DEDUP_REMOVED lines=14> */
[----:B------:R2:W0:Y:S02]  /*1a320*/  SHFL.IDX PT, R14, R5, 0x5, 0x181f ;  /* 0x00b81f00050e7f89 */ /* 0x00042400000e0000 */
[----:B-----5:R-:W-:Y:S02]  /*1a330*/  IADD3.X R3, RZ, R8, RZ, P0, !PT ;  /* 0x00000008ff037210 */ /* 0x020fe400007fe4ff */
[----:B------:R2:W0:Y:S04]  /*1a340*/  SHFL.IDX PT, R8, R7, 0x5, 0x181f ;  /* 0x00b81f0007087f89 */ /* 0x00042800000e0000 */
[----:B------:R2:W-:Y:S04]  /*1a350*/  LDGSTS.E.BYPASS.LTC128B.128 [R6+0x2400], desc[UR40][R2.64], !P5 ;  /* 0x0240000002067fae */ /* 0x0005e8000e901d68 */
[----:B------:R2:W-:Y:S04]  /*1a360*/  LDGSTS.E.BYPASS.LTC128B.128 [R6+0x5400], desc[UR40][R2.64+0x80], !P4 ;  /* 0x0540008002067fae */ /* 0x0005e8000e101d68 */
[----:B------:R2:W-:Y:S04]  /*1a370*/  LDGSTS.E.BYPASS.LTC128B.128 [R6+0x8400], desc[UR40][R2.64+0x100], !P3 ;  /* 0x0840010002067fae */ /* 0x0005e8000d901d68 */
[----:B------:R2:W-:Y:S02]  /*1a380*/  LDGSTS.E.BYPASS.LTC128B.128 [R6+0xb400], desc[UR40][R2.64+0x180], !P1 ;  /* 0x0b40018002067fae */ /* 0x0005e4000c901d68 */
.L_x_14792:
        /* <DEDUP_REMOVED lines=11> */
.L_x_14602:
        /* <DEDUP_REMOVED lines=11> */
.L_x_14603:
[----:B------:R0:W-:Y:S01]  /*1a4f0*/  SYNCS.ARRIVE.TRANS64.A1T0 RZ, [R4+URZ+0x22850], RZ ;  /* 0x022850ff04ff79a7 */ /* 0x0001e2000810003f */
[----:B------:R-:W-:Y:S05]  /*1a500*/  @P2 BRA `(.L_x_14604) ;  /* 0xfffffff000882947 */ /* 0x000fea000383ffff */
.L_x_14591:
[----:B------:R-:W-:Y:S05]  /*1a510*/  BSYNC B0 ;  /* 0x0000000000007941 */ /* 0x000fea0003800000 */
.L_x_14590:
[----:B------:R-:W2:Y:S01]  /*1a520*/  S2R R2, SR_TID.X ;  /* 0x0000000000027919 */ /* 0x000ea20000002100 */
[----:B------:R-:W-:Y:S01]  /*1a530*/  VIADD R24, R24, 0x1 ;  /* 0x0000000118187836 */ /* 0x000fe20000000000 */
[----:B------:R-:W-:Y:S04]  /*1a540*/  BSSY B0, `(.L_x_14605) ;  /* 0x0000013000007945 */ /* 0x000fe80003800000 */
[----:B------:R-:W-:-:S04]  /*1a550*/  ISETP.NE.AND P0, PT, R24, 0x2, PT ;  /* 0x000000021800780c */ /* 0x000fc80003f05270 */
[----:B------:R-:W-:-:S04]  /*1a560*/  SEL R0, RZ, 0x1, P0 ;  /* 0x00000001ff007807 */ /* 0x000fc80000000000 */
[----:B------:R-:W-:Y:S02]  /*1a570*/  LOP3.LUT R25, R25, R0, RZ, 0x3c, !PT ;  /* 0x0000000019197212 */ /* 0x000fe400078e3cff */
[----:B--2---:R-:W-:-:S04]  /*1a580*/  LOP3.LUT R2, R2, 0x7f, RZ, 0xc0, !PT ;  /* 0x0000007f02027812 */ /* 0x004fc800078ec0ff */
[----:B------:R-:W-:-:S13]  /*1a590*/  ISETP.NE.AND P1, PT, R2, RZ, PT ;  /* 0x000000ff0200720c */ /* 0x000fda0003f25270 */
[----:B------:R-:W-:Y:S05]  /*1a5a0*/  @P1 BRA `(.L_x_14606) ;  /* 0x0000000000301947 */ /* 0x000fea0003800000 */
[----:B------:R-:W2:Y:S01]  /*1a5b0*/  S2R R5, SR_LANEID ;  /* 0x0000000000057919 */ /* 0x000ea20000000000 */
[----:B------:R-:W-:Y:S01]  /*1a5c0*/  VOTEU.ANY UR4, UPT, PT ;  /* 0x0000000000047886 */ /* 0x000fe200038e0100 */
[----:B------:R-:W5:Y:S01]  /*1a5d0*/  LDC.64 R2, c[0x0][0xc60] ;  /* 0x00031800ff027b82 */ /* 0x000f620000000a00 */
[----:B------:R-:W2:Y:S02]  /*1a5e0*/  FLO.U32 R0, UR4 ;  /* 0x0000000400007d00 */ /* 0x000ea400080e0000 */
[----:B--2---:R-:W-:-:S06]  /*1a5f0*/  ISETP.EQ.U32.AND P1, PT, R0, R5, PT ;  /* 0x000000050000720c */ /* 0x004fcc0003f22070 */
[----:B------:R-:W5:Y:S07]  /*1a600*/  POPC R5, UR4 ;  /* 0x0000000400057d09 */ /* 0x000f6e0008000000 */
[----:B-----5:R-:W2:Y:S01]  /*1a610*/  @P1 ATOMG.E.ADD.STRONG.GPU PT, R3, desc[UR40][R2.64], R5 ;  /* 0x00000005020319a8 */ /* 0x020ea200081ee1e8 */
[----:B0--34-:R-:W0:Y:S02]  /*1a620*/  S2R R4, SR_LTMASK ;  /* 0x0000000000047919 */ /* 0x019e240000003900 */
[----:B0-----:R-:W-:-:S04]  /*1a630*/  LOP3.LUT R4, R4, UR4, RZ, 0xc0, !PT ;  /* 0x0000000404047c12 */ /* 0x001fc8000f8ec0ff */
[----:B------:R-:W0:Y:S01]  /*1a640*/  POPC R7, R4 ;  /* 0x0000000400077309 */ /* 0x000e220000000000 */
[----:B--2---:R-:W0:Y:S02]  /*1a650*/  SHFL.IDX PT, R0, R3, R0, 0x1f ;  /* 0x00001f0003007589 */ /* 0x004e2400000e0000 */
[----:B0-----:R-:W-:-:S07]  /*1a660*/  IADD3 R16, R0, UR36, R7 ;  /* 0x0000002400107c10 */ /* 0x001fce000fffe007 */
.L_x_14606:
[----:B------:R-:W-:Y:S05]  /*1a670*/  BSYNC B0 ;  /* 0x0000000000007941 */ /* 0x000fea0003800000 */
.L_x_14605:
[----:B------:R-:W-:-:S07]  /*1a680*/  SEL R24, R24, RZ, P0 ;  /* 0x000000ff18187207 */ /* 0x000fce0000000000 */
.L_x_14565:
[----:B------:R-:W-:Y:S05]  /*1a690*/  BSYNC B7 ;  /* 0x0000000000077941 */ /* 0x000fea0003800000 */
.L_x_14563:
[----:B------:R-:W2:Y:S02]  /*1a6a0*/  LDL R0, [R1] ;  /* 0x0000000001007983 */ /* 0x000ea40000100800 */
[----:B--2---:R-:W-:-:S13]  /*1a6b0*/  LOP3.LUT P0, RZ, R0, 0x80, RZ, 0xc0, !PT ;  /* 0x0000008000ff7812 */ /* 0x004fda000780c0ff */
[----:B------:R-:W-:Y:S05]  /*1a6c0*/  @!P0 BRA `(.L_x_14607) ;  /* 0x0000000000248947 */ /* 0x000fea0003800000 */
[----:B------:R-:W-:Y:S05]  /*1a6d0*/  WARPSYNC.ALL ;  /* 0x0000000000007948 */ /* 0x000fea0003800000 */
[----:B------:R-:W2:Y:S08]  /*1a6e0*/  S2UR UR5, SR_CgaCtaId ;  /* 0x00000000000579c3 */ /* 0x000eb00000008800 */
[----:B------:R-:W-:Y:S06]  /*1a6f0*/  BAR.SYNC.DEFER_BLOCKING 0x5, 0x180 ;  /* 0x0146000000007b1d */ /* 0x000fec0000010000 */
[----:B------:R-:W-:-:S02]  /*1a700*/  UMOV UR4, 0x400 ;  /* 0x0000040000047882 */ /* 0x000fc40000000000 */
[----:B--2---:R-:W-:-:S06]  /*1a710*/  ULEA UR4, UR5, UR4, 0x18 ;  /* 0x0000000405047291 */ /* 0x004fcc000f8ec03f */
[----:B------:R-:W-:-:S05]  /*1a720*/  IMAD.U32 R22, RZ, RZ, UR4 ;  /* 0x00000004ff167e24 */ /* 0x000fca000f8e00ff */
[----:B------:R2:W0:Y:S01]  /*1a730*/  LDS.128 R16, [R22+0x228d0] ;  /* 0x0228d00016107984 */ /* 0x0004220000000c00 */
[----:B------:R-:W-:Y:S06]  /*1a740*/  BAR.ARV 0x4, 0x180 ;  /* 0x0106000000007b1d */ /* 0x000fec0000002000 */
[----:B------:R-:W-:Y:S05]  /*1a750*/  BRA `(.L_x_14608) ;  /* 0x0000000800cc7947 */ /* 0x000fea0003800000 */
.L_x_14607:
        /* <DEDUP_REMOVED lines=11> */
[----:B------:R-:W-:Y:S02]  /*1a810*/  MOV R17, RZ ;  /* 0x000000ff00117202 */ /* 0x000fe40000000f00 */
[C---:B------:R-:W-:Y:S01]  /*1a820*/  ISETP.GE.U32.AND P2, PT, R8.reuse, 0x2, PT ;  /* 0x000000020800780c */ /* 0x040fe20003f46070 */
[----:B------:R-:W-:Y:S01]  /*1a830*/  SHFL.IDX PT, R0, R16, RZ, 0x1f ;  /* 0x00001fff10007589 */ /* 0x000fe200000e0000 */
[C---:B------:R-:W-:Y:S02]  /*1a840*/  ISETP.GE.U32.AND P3, PT, R8.reuse, 0x4, PT ;  /* 0x000000040800780c */ /* 0x040fe40003f66070 */
[C---:B------:R-:W-:Y:S02]  /*1a850*/  ISETP.GE.U32.AND P4, PT, R8.reuse, 0x8, PT ;  /* 0x000000080800780c */ /* 0x040fe40003f86070 */
[C---:B------:R-:W-:Y:S01]  /*1a860*/  ISETP.GE.U32.AND P5, PT, R8.reuse, 0x10, PT ;  /* 0x000000100800780c */ /* 0x040fe20003fa6070 */
[----:B--2---:R-:W-:Y:S01]  /*1a870*/  @!P1 IMAD.MOV.U32 R17, RZ, RZ, R2 ;  /* 0x000000ffff119224 */ /* 0x004fe200078e0002 */
[----:B------:R-:W-:-:S04]  /*1a880*/  ISETP.NE.AND P1, PT, R8, RZ, PT ;  /* 0x000000ff0800720c */ /* 0x000fc80003f25270 */
[----:B------:R-:W0:Y:S02]  /*1a890*/  SHFL.UP PT, R14, R17, 0x1, RZ ;  /* 0x04200000110e7989 */ /* 0x000e2400000e00ff */
[----:B0--34-:R-:W-:-:S05]  /*1a8a0*/  SEL R4, R14, RZ, P1 ;  /* 0x000000ff0e047207 */ /* 0x019fca0000800000 */
[----:B------:R-:W-:-:S05]  /*1a8b0*/  IMAD.IADD R4, R17, 0x1, R4 ;  /* 0x0000000111047824 */ /* 0x000fca00078e0204 */
[----:B------:R-:W0:Y:S02]  /*1a8c0*/  SHFL.UP PT, R14, R4, 0x2, RZ ;  /* 0x04400000040e7989 */ /* 0x000e2400000e00ff */
[----:B0-----:R-:W-:-:S05]  /*1a8d0*/  SEL R5, R14, RZ, P2 ;  /* 0x000000ff0e057207 */ /* 0x001fca0001000000 */
[----:B------:R-:W-:Y:S02]  /*1a8e0*/  IMAD.IADD R6, R4, 0x1, R5 ;  /* 0x0000000104067824 */ /* 0x000fe400078e0205 */
[----:B------:R-:W-:Y:S04]  /*1a8f0*/  SHFL.IDX PT, R5, R16, 0x1, 0x1f ;  /* 0x00201f0010057f89 */ /* 0x000fe800000e0000 */
        /* <DEDUP_REMOVED lines=10> */
.L_x_14802:
[----:B------:R-:W-:Y:S02]  /*1a9a0*/  ULDC UR4, c[0x0][0xc38] ;  /* 0x00030e0000047ab9 */ /* 0x000fe40000000800 */
[----:B------:R-:W-:-:S04]  /*1a9b0*/  IMAD.U32 R4, RZ, RZ, UR4 ;  /* 0x00000004ff047e24 */ /* 0x000fc8000f8e00ff */
[----:B--2---:R-:W-:-:S04]  /*1a9c0*/  IMAD R14, R14, R4, RZ ;  /* 0x000000040e0e7224 */ /* 0x004fc800078e02ff */
[----:B------:R-:W-:-:S05]  /*1a9d0*/  IMAD.IADD R5, R5, 0x1, R14 ;  /* 0x0000000105057824 */ /* 0x000fca00078e020e */
[----:B------:R-:W-:-:S13]  /*1a9e0*/  ISETP.GT.AND P6, PT, R5, R0, PT ;  /* 0x000000000500720c */ /* 0x000fda0003fc4270 */
[----:B------:R-:W-:Y:S05]  /*1a9f0*/  @P6 BRA `(.L_x_14610) ;  /* 0x00000000009c6947 */ /* 0x000fea0003800000 */
.L_x_14615:
        /* <DEDUP_REMOVED lines=14> */
.L_x_14613:
[----:B------:R-:W-:Y:S05]  /*1aae0*/  BSYNC B0 ;  /* 0x0000000000007941 */ /* 0x000fea0003800000 */
.L_x_14612:
        /* <DEDUP_REMOVED lines=18> */
.L_x_14810:
[----:B------:R-:W-:Y:S02]  /*1ac10*/  ULDC UR4, c[0x0][0xc38] ;  /* 0x00030e0000047ab9 */ /* 0x000fe40000000800 */
[----:B------:R-:W-:-:S04]  /*1ac20*/  IMAD.U32 R4, RZ, RZ, UR4 ;  /* 0x00000004ff047e24 */ /* 0x000fc8000f8e00ff */
[----:B--2---:R-:W-:-:S04]  /*1ac30*/  IMAD R14, R14, R4, RZ ;  /* 0x000000040e0e7224 */ /* 0x004fc800078e02ff */
[----:B------:R-:W-:-:S05]  /*1ac40*/  IMAD.IADD R5, R14, 0x1, R5 ;  /* 0x000000010e057824 */ /* 0x000fca00078e0205 */
[----:B------:R-:W-:-:S13]  /*1ac50*/  ISETP.GT.AND P6, PT, R5, R0, PT ;  /* 0x000000000500720c */ /* 0x000fda0003fc4270 */
[----:B------:R-:W-:Y:S05]  /*1ac60*/  @!P6 BRA `(.L_x_14615) ;  /* 0xfffffffc0064e947 */ /* 0x000fea000383ffff */
.L_x_14610:
        /* <DEDUP_REMOVED lines=8> */
.L_x_14814:
[----:B------:R-:W-:Y:S02]  /*1acf0*/  ISETP.NE.AND P0, PT, R3, RZ, PT ;  /* 0x000000ff0300720c */ /* 0x000fe40003f05270 */
[----:B------:R-:W-:-:S11]  /*1ad00*/  MOV R14, RZ ;  /* 0x000000ff000e7202 */ /* 0x000fd60000000f00 */
[----:B------:R-:W-:Y:S05]  /*1ad10*/  @!P0 BRA `(.L_x_14617) ;  /* 0x0000000000108947 */ /* 0x000fea0003800000 */
[----:B------:R-:W-:Y:S01]  /*1ad20*/  UMOV UR4, 0xffffffff ;  /* 0xffffffff00047882 */ /* 0x000fe20000000000 */
[----:B------:R-:W-:Y:S02]  /*1ad30*/  VIADD R12, R6, 0xffffffff ;  /* 0xffffffff060c7836 */ /* 0x000fe40000000000 */
[----:B------:R-:W-:Y:S05]  /*1ad40*/  BRA.DIV UR4, `(.L_x_14618) ;  /* 0x0000005a044c7947 */ /* 0x000fea000b800000 */
[----:B------:R4:W0:Y:S02]  /*1ad50*/  SHFL.IDX PT, R14, R2, R12, 0x1f ;  /* 0x00001f0c020e7589 */ /* 0x00082400000e0000 */
.L_x_14617:
        /* <DEDUP_REMOVED lines=9> */
[----:B0-----:R-:W1:Y:S02]  /*1adf0*/  MUFU.RCP R9, R9 ;  /* 0x0000000900097308 */ /* 0x001e640000001000 */
[----:B-1----:R-:W-:-:S06]  /*1ae00*/  VIADD R10, R9, 0xffffffe ;  /* 0x0ffffffe090a7836 */ /* 0x002fcc0000000000 */
        /* <DEDUP_REMOVED lines=55> */
.L_x_14611:
[----:B------:R-:W-:Y:S01]  /*1b180*/  UMOV UR4, URZ ;  /* 0x0000003f00047c82 */ /* 0x000fe20008000000 */
[----:B------:R-:W-:Y:S01]  /*1b190*/  UMOV UR5, URZ ;  /* 0x0000003f00057c82 */ /* 0x000fe20008000000 */
[----:B------:R-:W-:Y:S01]  /*1b1a0*/  ULDC UR6, c[0x0][0xc3c] ;  /* 0x00030f0000067ab9 */ /* 0x000fe20000000800 */
[----:B------:R-:W-:Y:S01]  /*1b1b0*/  MOV R16, R0 ;  /* 0x0000000000107202 */ /* 0x000fe20000000f00 */
[----:B------:R-:W-:Y:S02]  /*1b1c0*/  IMAD.U32 R17, RZ, RZ, UR4 ;  /* 0x00000004ff117e24 */ /* 0x000fe4000f8e00ff */
[----:B------:R-:W-:Y:S02]  /*1b1d0*/  IMAD.U32 R18, RZ, RZ, UR5 ;  /* 0x00000005ff127e24 */ /* 0x000fe4000f8e00ff */
[----:B------:R-:W-:-:S07]  /*1b1e0*/  IMAD.U32 R19, RZ, RZ, UR6 ;  /* 0x00000006ff137e24 */ /* 0x000fce000f8e00ff */
.L_x_14619:
        /* <DEDUP_REMOVED lines=10> */
.L_x_14608:
[----:B------:R-:W-:Y:S02]  /*1b290*/  ULDC UR4, c[0x0][0xc3c] ;  /* 0x00030f0000047ab9 */ /* 0x000fe40000000800 */
[----:B0-----:R-:W-:-:S13]  /*1b2a0*/  ISETP.GE.AND P0, PT, R19, UR4, PT ;  /* 0x0000000413007c0c */ /* 0x001fda000bf06270 */
[----:B------:R-:W-:Y:S05]  /*1b2b0*/  @!P0 BRA `(.L_x_14620) ;  /* 0xffffffa000e48947 */ /* 0x000fea000383ffff */
[----:B------:R-:W-:Y:S05]  /*1b2c0*/  BSYNC B8 ;  /* 0x0000000000087941 */ /* 0x000fea0003800000 */
.L_x_14521:
[----:B------:R-:W5:Y:S01]  /*1b2d0*/  LDL.LU R0, [R1+0x24] ;  /* 0x0000240001007983 */ /* 0x000f620000300800 */
[----:B------:R-:W-:Y:S01]  /*1b2e0*/  BSSY B0, `(.L_x_14621) ;  /* 0x000000b000007945 */ /* 0x000fe20003800000 */
[----:B------:R-:W1:Y:S01]  /*1b2f0*/  S2R R5, SR_CgaCtaId ;  /* 0x0000000000057919 */ /* 0x000e620000008800 */
[----:B-----5:R-:W-:-:S05]  /*1b300*/  VIADD R0, R0, 0x1 ;  /* 0x0000000100007836 */ /* 0x020fca0000000000 */
[----:B0-----:R-:W-:-:S04]  /*1b310*/  LEA.HI R2, R0, R0, RZ, 0x1 ;  /* 0x0000000000027211 */ /* 0x001fc800078f08ff */
[----:B------:R-:W-:Y:S02]  /*1b320*/  LOP3.LUT R3, R2, 0xfffffffe, RZ, 0xc0, !PT ;  /* 0xfffffffe02037812 */ /* 0x000fe400078ec0ff */
[----:B------:R-:W-:Y:S02]  /*1b330*/  MOV R2, 0x400 ;  /* 0x0000040000027802 */ /* 0x000fe40000000f00 */
[----:B------:R-:W-:Y:S02]  /*1b340*/  IADD3 R0, R0, -R3, RZ ;  /* 0x8000000300007210 */ /* 0x000fe40007ffe0ff */
[----:B-1----:R-:W-:Y:S02]  /*1b350*/  LEA R5, R5, R2, 0x18 ;  /* 0x0000000205057211 */ /* 0x002fe400078ec0ff */
[----:B------:R-:W-:-:S04]  /*1b360*/  SHF.L.U32 R0, R0, 0x1f, RZ ;  /* 0x0000001f00007819 */ /* 0x000fc800000006ff */
[----:B------:R-:W0:Y:S02]  /*1b370*/  SYNCS.PHASECHK.TRANS64.TRYWAIT P0, [R5+URZ+0x22820], R0 ;  /* 0x02282000050075a7 */ /* 0x000e24000800017f */
[----:B0-----:R-:W-:Y:S05]  /*1b380*/  @!P0 BRA `(.L_x_14622) ;  /* 0x0000005000e08947 */ /* 0x001fea0003800000 */
.L_x_14817:
[----:B------:R-:W-:Y:S05]  /*1b390*/  BSYNC B0 ;  /* 0x0000000000007941 */ /* 0x000fea0003800000 */
.L_x_14621:
[----:B------:R-:W-:-:S03]  /*1b3a0*/  UMOV UR4, 0xffffffff ;  /* 0xffffffff00047882 */ /* 0x000fc60000000000 */
[----:B------:R-:W-:Y:S05]  /*1b3b0*/  BRA.DIV UR4, `(.L_x_14623) ;  /* 0x0000005204e87947 */ /* 0x000fea000b800000 */
[----:B0-----:R-:W0:Y:S02]  /*1b3c0*/  S2R R0, SR_TID.X ;  /* 0x0000000000007919 */ /* 0x001e240000002100 */
[----:B0-----:R-:W-:-:S04]  /*1b3d0*/  SHF.R.U32.HI R0, RZ, 0x5, R0 ;  /* 0x00000005ff007819 */ /* 0x001fc80000011600 */
[----:B------:R-:W-:-:S05]  /*1b3e0*/  LOP3.LUT R0, R0, 0x3, RZ, 0xc0, !PT ;  /* 0x0000000300007812 */ /* 0x000fca00078ec0ff */
[----:B------:R0:W1:Y:S02]  /*1b3f0*/  SHFL.IDX PT, R14, R0, RZ, 0x1f ;  /* 0x00001fff000e7589 */ /* 0x00006400000e0000 */
.L_x_14820:
[----:B-1----:R-:W-:-:S13]  /*1b400*/  ISETP.NE.AND P0, PT, R14, RZ, PT ;  /* 0x000000ff0e00720c */ /* 0x002fda0003f05270 */
[----:B------:R-:W-:Y:S05]  /*1b410*/  @P0 BRA `(.L_x_14352) ;  /* 0x0000000000840947 */ /* 0x000fea0003800000 */
[----:B------:R-:W-:-:S03]  /*1b420*/  UMOV UR4, 0xffffffff ;  /* 0xffffffff00047882 */ /* 0x000fc60000000000 */
[----:B------:R-:W-:Y:S05]  /*1b430*/  BRA.DIV UR4, `(.L_x_14624) ;  /* 0x0000005204fc7947 */ /* 0x000fea000b800000 */
[----:B------:R-:W-:-:S13]  /*1b440*/  ELECT P6, URZ, PT ;  /* 0x00000000003f782f */ /* 0x000fda00038c0000 */
.L_x_14823:
[----:B------:R-:W-:Y:S05]  /*1b450*/  @!P6 BRA `(.L_x_14352) ;  /* 0x000000000074e947 */ /* 0x000fea0003800000 */
[----:B------:R-:W-:-:S04]  /*1b460*/  LOP3.LUT R37, R37, 0x2, RZ, 0xfc, !PT ;  /* 0x0000000225257812 */ /* 0x000fc800078efcff */
[----:B------:R-:W-:-:S13]  /*1b470*/  ISETP.NE.AND P0, PT, R37, 0x3, PT ;  /* 0x000000032500780c */ /* 0x000fda0003f05270 */
[----:B------:R-:W-:Y:S05]  /*1b480*/  @!P0 BRA `(.L_x_14625) ;  /* 0x0000000000048947 */ /* 0x000fea0003800000 */
[----:B------:R-:W-:Y:S01]  /*1b490*/  BPT.TRAP 0x1 ;  /* 0x000000040000795c */ /* 0x000fe20000300000 */
.L_x_14625:
[C---:B------:R-:W-:Y:S01]  /*1b4a0*/  IMAD R3, R24.reuse, 0x8, R5 ;  /* 0x0000000818037824 */ /* 0x040fe200078e0205 */
[----:B------:R-:W-:Y:S01]  /*1b4b0*/  SHF.L.U32 R2, R25, 0x1f, RZ ;  /* 0x0000001f19027819 */ /* 0x000fe200000006ff */
[----:B------:R-:W-:-:S03]  /*1b4c0*/  VIADD R24, R24, 0x1 ;  /* 0x0000000118187836 */ /* 0x000fc60000000000 */
[----:B------:R-:W1:Y:S02]  /*1b4d0*/  SYNCS.PHASECHK.TRANS64.TRYWAIT P1, [R3+URZ+0x22840], R2 ;  /* 0x02284002030075a7 */ /* 0x000e64000802017f */
[----:B------:R-:W-:-:S04]  /*1b4e0*/  ISETP.NE.AND P2, PT, R24, 0x2, PT ;  /* 0x000000021800780c */ /* 0x000fc80003f45270 */
[----:B0-----:R-:W-:Y:S01]  /*1b4f0*/  SEL R0, RZ, 0x1, P2 ;  /* 0x00000001ff007807 */ /* 0x001fe20001000000 */
[----:B-1----:R-:W-:Y:S08]  /*1b500*/  @!P1 BRA `(.L_x_14626) ;  /* 0x0000005000e89947 */ /* 0x002ff00003800000 */
.L_x_14824:
[----:B------:R-:W-:Y:S02]  /*1b510*/  SEL R24, R24, RZ, P2 ;  /* 0x000000ff18187207 */ /* 0x000fe40001000000 */
[----:B------:R-:W-:Y:S01]  /*1b520*/  LOP3.LUT R0, R25, R0, RZ, 0x3c, !PT ;  /* 0x0000000019007212 */ /* 0x000fe200078e3cff */
[----:B------:R-:W-:Y:S06]  /*1b530*/  @!P0 BRA `(.L_x_14627) ;  /* 0x0000000000048947 */ /* 0x000fec0003800000 */
[----:B------:R-:W-:Y:S01]  /*1b540*/  BPT.TRAP 0x1 ;  /* 0x000000040000795c */ /* 0x000fe20000300000 */
.L_x_14627:
[----:B------:R-:W-:Y:S01]  /*1b550*/  IMAD R5, R24, 0x8, R5 ;  /* 0x0000000818057824 */ /* 0x000fe200078e0205 */
[----:B------:R-:W-:-:S04]  /*1b560*/  SHF.L.U32 R0, R0, 0x1f, RZ ;  /* 0x0000001f00007819 */ /* 0x000fc800000006ff */
[----:B------:R-:W1:Y:S02]  /*1b570*/  SYNCS.PHASECHK.TRANS64.TRYWAIT P1, [R5+URZ+0x22840], R0 ;  /* 0x02284000050075a7 */ /* 0x000e64000802017f */
[----:B-1----:R-:W-:Y:S05]  /*1b580*/  @!P1 BRA `(.L_x_14628) ;  /* 0x0000005000dc9947 */ /* 0x002fea0003800000 */
.L_x_14825:
[----:B------:R-:W-:Y:S05]  /*1b590*/  @!P0 BRA `(.L_x_14629) ;  /* 0x0000000000048947 */ /* 0x000fea0003800000 */
[----:B------:R-:W-:Y:S01]  /*1b5a0*/  BPT.TRAP 0x1 ;  /* 0x000000040000795c */ /* 0x000fe20000300000 */
.L_x_14629:
[----:B------:R-:W5:Y:S02]  /*1b5b0*/  SYNCS.PHASECHK.TRANS64.TRYWAIT P1, [R3+URZ+0x22860], R2 ;  /* 0x02286002030075a7 */ /* 0x000f64000802017f */
[----:B-----5:R-:W-:Y:S05]  /*1b5c0*/  @!P1 BRA `(.L_x_14630) ;  /* 0x0000005000e09947 */ /* 0x020fea0003800000 */
.L_x_14826:
[----:B------:R-:W-:Y:S05]  /*1b5d0*/  @!P0 BRA `(.L_x_14631) ;  /* 0x0000000000048947 */ /* 0x000fea0003800000 */
[----:B------:R-:W-:Y:S01]  /*1b5e0*/  BPT.TRAP 0x1 ;  /* 0x000000040000795c */ /* 0x000fe20000300000 */
.L_x_14631:
[----:B------:R0:W0:Y:S02]  /*1b5f0*/  SYNCS.PHASECHK.TRANS64.TRYWAIT P0, [R5+URZ+0x22860], R0 ;  /* 0x02286000050075a7 */ /* 0x000024000800017f */
[----:B0-----:R-:W-:Y:S05]  /*1b600*/  @!P0 NANOSLEEP.SYNCS 0x989680 ;  /* 0x009896800000895d */ /* 0x001fea0003900000 */
[----:B------:R-:W0:Y:S02]  /*1b610*/  @!P0 SYNCS.PHASECHK.TRANS64 P0, [R5+URZ+0x22860], R0 ;  /* 0x02286000050085a7 */ /* 0x000e24000800007f */
[----:B0-----:R-:W-:Y:S05]  /*1b620*/  @!P0 BRA `(.L_x_14631) ;  /* 0xfffffffc00f08947 */ /* 0x001fea000383ffff */
.L_x_14352:
[----:B------:R-:W-:Y:S05]  /*1b630*/  BSYNC B9 ;  /* 0x0000000000097941 */ /* 0x000fea0003800000 */
.L_x_14349:
[----:B------:R-:W-:Y:S05]  /*1b640*/  EXIT ;  /* 0x000000000000794d */ /* 0x000fea0003800000 */
.L_x_14370:
[----:B0-----:R0:W1:Y:S02]  /*1b650*/  SYNCS.PHASECHK.TRANS64.TRYWAIT P5, [R87+URZ+0x22890], R99 ;  /* 0x02289063570075a7 */ /* 0x00106400080a017f */
[----:B-1----:R-:W-:Y:S05]  /*1b660*/  @!P5 NANOSLEEP.SYNCS 0x989680 ;  /* 0x009896800000d95d */ /* 0x002fea0003900000 */
[----:B------:R-:W1:Y:S02]  /*1b670*/  @!P5 SYNCS.PHASECHK.TRANS64 P5, [R87+URZ+0x22890], R99 ;  /* 0x022890635700d5a7 */ /* 0x000e6400080a007f */
[----:B-1----:R-:W-:Y:S05]  /*1b680*/  @!P5 BRA `(.L_x_14370) ;  /* 0xfffffffc00f0d947 */ /* 0x002fea000383ffff */
[----:B------:R-:W-:Y:S05]  /*1b690*/  BRA `(.L_x_14632) ;  /* 0xfffffe7400d47947 */ /* 0x000fea000383ffff */
.L_x_14371:
        /* <DEDUP_REMOVED lines=8> */
.L_x_14634:
[----:B------:R-:W-:Y:S05]  /*1b720*/  BSYNC B1 ;  /* 0x0000000000017941 */ /* 0x000fea0003800000 */
.L_x_14633:
        /* <DEDUP_REMOVED lines=8> */
.L_x_14635:
[----:B------:R-:W-:Y:S05]  /*1b7b0*/  BRA `(.L_x_14636) ;  /* 0xfffffe7400a07947 */ /* 0x000fea000383ffff */
.L_x_14380:
[----:B------:R-:W-:Y:S01]  /*1b7c0*/  BSSY B1, `(.L_x_14637) ;  /* 0x0000008000017945 */ /* 0x000fe20003800000 */
[----:B0---4-:R-:W-:Y:S01]  /*1b7d0*/  IMAD.MOV.U32 R13, RZ, RZ, R101 ;  /* 0x000000ffff0d7224 */ /* 0x011fe200078e0065 */
[----:B------:R-:W-:Y:S01]  /*1b7e0*/  MOV R11, 0x1c1f ;  /* 0x00001c1f000b7802 */ /* 0x000fe20000000f00 */
[----:B------:R-:W-:Y:S02]  /*1b7f0*/  IMAD.MOV.U32 R12, RZ, RZ, 0x1 ;  /* 0x00000001ff0c7424 */ /* 0x000fe400078e00ff */
[----:B------:R-:W-:-:S07]  /*1b800*/  IMAD.MOV.U32 R15, RZ, RZ, -0x1 ;  /* 0xffffffffff0f7424 */ /* 0x000fce00078e00ff */
[----:B-123--:R-:W-:Y:S05]  /*1b810*/  WARPSYNC.COLLECTIVE R15, `(.L_x_14638) ;  /* 0x000000000f087348 */ /* 0x00efea0003c00000 */
[----:B---3--:R0:W3:Y:S02]  /*1b820*/  SHFL.IDX P6, R14, R13, R12, R11 ;  /* 0x0000000c0d0e7389 */ /* 0x0080e400000c000b */
[----:B0123--:R-:W-:Y:S01]  /*1b830*/  ENDCOLLECTIVE ;  /* 0x000000000000791b */ /* 0x00ffe20003800000 */
.L_x_14638:
[----:B------:R-:W-:Y:S05]  /*1b840*/  BSYNC B1 ;  /* 0x0000000000017941 */ /* 0x000fea0003800000 */
.L_x_14637:
        /* <DEDUP_REMOVED lines=8> */
.L_x_14639:
[----:B------:R-:W-:Y:S05]  /*1b8d0*/  BRA `(.L_x_14640) ;  /* 0xfffffe7c00107947 */ /* 0x000fea000383ffff */
.L_x_14390:
[----:B-1----:R1:W2:Y:S02]  /*1b8e0*/  SYNCS.PHASECHK.TRANS64.TRYWAIT P4, [R87+URZ+0x22890], R99 ;  /* 0x02289063570075a7 */ /* 0x0022a4000808017f */
[----:B--2---:R-:W-:Y:S05]  /*1b8f0*/  @!P4 NANOSLEEP.SYNCS 0x989680 ;  /* 0x009896800000c95d */ /* 0x004fea0003900000 */
[----:B------:R-:W2:Y:S02]  /*1b900*/  @!P4 SYNCS.PHASECHK.TRANS64 P4, [R87+URZ+0x22890], R99 ;  /* 0x022890635700c5a7 */ /* 0x000ea4000808007f */
[----:B--2---:R-:W-:Y:S05]  /*1b910*/  @!P4 BRA `(.L_x_14390) ;  /* 0xfffffffc00f0c947 */ /* 0x004fea000383ffff */
[----:B------:R-:W-:Y:S05]  /*1b920*/  BRA `(.L_x_14641) ;  /* 0xfffffe8400c87947 */ /* 0x000fea000383ffff */
.L_x_14391:
        /* <DEDUP_REMOVED lines=8> */
.L_x_14643:
[----:B------:R-:W-:Y:S05]  /*1b9b0*/  BSYNC B1 ;  /* 0x0000000000017941 */ /* 0x000fea0003800000 */
.L_x_14642:
        /* <DEDUP_REMOVED lines=8> */
.L_x_14644:
[----:B------:R-:W-:Y:S01]  /*1ba40*/  IMAD.MOV.U32 R92, RZ, RZ, R14 ;  /* 0x000000ffff5c7224 */ /* 0x000fe200078e000e */
[----:B------:R-:W-:Y:S06]  /*1ba50*/  BRA `(.L_x_14645) ;  /* 0xfffffe8400947947 */ /* 0x000fec000383ffff */
.L_x_14396:
[----:B------:R-:W-:Y:S01]  /*1ba60*/  BSSY B1, `(.L_x_14646) ;  /* 0x0000008000017945 */ /* 0x000fe20003800000 */
[----:B----4-:R-:W-:Y:S01]  /*1ba70*/  IMAD.MOV.U32 R13, RZ, RZ, R101 ;  /* 0x000000ffff0d7224 */ /* 0x010fe200078e0065 */
[----:B------:R-:W-:Y:S01]  /*1ba80*/  MOV R15, 0xffffffff ;  /* 0xffffffff000f7802 */ /* 0x000fe20000000f00 */
[----:B------:R-:W-:Y:S02]  /*1ba90*/  IMAD.MOV.U32 R12, RZ, RZ, 0x1 ;  /* 0x00000001ff0c7424 */ /* 0x000fe400078e00ff */
[----:B------:R-:W-:-:S07]  /*1baa0*/  IMAD.MOV.U32 R11, RZ, RZ, 0x1c1f ;  /* 0x00001c1fff0b7424 */ /* 0x000fce00078e00ff */
[----:B0123--:R-:W-:Y:S05]  /*1bab0*/  WARPSYNC.COLLECTIVE R15, `(.L_x_14647) ;  /* 0x000000000f087348 */ /* 0x00ffea0003c00000 */
[----:B------:R4:W0:Y:S02]  /*1bac0*/  SHFL.IDX P6, R14, R13, R12, R11 ;  /* 0x0000000c0d0e7389 */ /* 0x00082400000c000b */
[----:B01234-:R-:W-:Y:S01]  /*1bad0*/  ENDCOLLECTIVE ;  /* 0x000000000000791b */ /* 0x01ffe20003800000 */
.L_x_14647:
[----:B------:R-:W-:Y:S05]  /*1bae0*/  BSYNC B1 ;  /* 0x0000000000017941 */ /* 0x000fea0003800000 */
.L_x_14646:
        /* <DEDUP_REMOVED lines=8> */
.L_x_14648:
[----:B------:R-:W-:Y:S01]  /*1bb70*/  IMAD.MOV.U32 R100, RZ, RZ, R14 ;  /* 0x000000ffff647224 */ /* 0x000fe200078e000e */
[----:B------:R-:W-:Y:S06]  /*1bb80*/  BRA `(.L_x_14649) ;  /* 0xfffffe8c002c7947 */ /* 0x000fec000383ffff */
.L_x_14401:
[----:B0-----:R0:W1:Y:S02]  /*1bb90*/  SYNCS.PHASECHK.TRANS64.TRYWAIT P2, [R87+URZ+0x22890], R99 ;  /* 0x02289063570075a7 */ /* 0x001064000804017f */
[----:B-1----:R-:W-:Y:S05]  /*1bba0*/  @!P2 NANOSLEEP.SYNCS 0x989680 ;  /* 0x009896800000a95d */ /* 0x002fea0003900000 */
[----:B------:R-:W1:Y:S02]  /*1bbb0*/  @!P2 SYNCS.PHASECHK.TRANS64 P2, [R87+URZ+0x22890], R99 ;  /* 0x022890635700a5a7 */ /* 0x000e64000804007f */
[----:B-1----:R-:W-:Y:S05]  /*1bbc0*/  @!P2 BRA `(.L_x_14401) ;  /* 0xfffffffc00f0a947 */ /* 0x002fea000383ffff */
[----:B------:R-:W-:Y:S05]  /*1bbd0*/  BRA `(.L_x_14650) ;  /* 0xfffffe94002c7947 */ /* 0x000fea000383ffff */
.L_x_14402:
        /* <DEDUP_REMOVED lines=8> */
.L_x_14652:
[----:B------:R-:W-:Y:S05]  /*1bc60*/  BSYNC B1 ;  /* 0x0000000000017941 */ /* 0x000fea0003800000 */
.L_x_14651:
        /* <DEDUP_REMOVED lines=8> */
.L_x_14653:
[----:B------:R-:W-:Y:S01]  /*1bcf0*/  IMAD.MOV.U32 R37, RZ, RZ, R14 ;  /* 0x000000ffff257224 */ /* 0x000fe200078e000e */
[----:B------:R-:W-:Y:S06]  /*1bd00*/  BRA `(.L_x_14654) ;  /* 0xfffffe9400507947 */ /* 0x000fec000383ffff */
.L_x_14405:
        /* <DEDUP_REMOVED lines=8> */
.L_x_14656:
[----:B------:R-:W-:Y:S05]  /*1bd90*/  BSYNC B1 ;  /* 0x0000000000017941 */ /* 0x000fea0003800000 */
.L_x_14655:
        /* <DEDUP_REMOVED lines=8> */
.L_x_14657:
[----:B------:R-:W-:Y:S01]  /*1be20*/  IMAD.MOV.U32 R37, RZ, RZ, R14 ;  /* 0x000000ffff257224 */ /* 0x000fe200078e000e */
[----:B------:R-:W-:Y:S06]  /*1be30*/  BRA `(.L_x_14658) ;  /* 0xfffffe94004c7947 */ /* 0x000fec000383ffff */
.L_x_14409:
[----:B---3--:R3:W4:Y:S02]  /*1be40*/  SYNCS.PHASECHK.TRANS64.TRYWAIT P3, [R87+URZ+0x228b0], R99 ;  /* 0x0228b063570075a7 */ /* 0x008724000806017f */
[----:B----4-:R-:W-:Y:S05]  /*1be50*/  @!P3 NANOSLEEP.SYNCS 0x989680 ;  /* 0x009896800000b95d */ /* 0x010fea0003900000 */
[----:B------:R-:W4:Y:S02]  /*1be60*/  @!P3 SYNCS.PHASECHK.TRANS64 P3, [R87+URZ+0x228b0], R99 ;  /* 0x0228b0635700b5a7 */ /* 0x000f24000806007f */
[----:B----4-:R-:W-:Y:S05]  /*1be70*/  @!P3 BRA `(.L_x_14409) ;  /* 0xfffffffc00f0b947 */ /* 0x010fea000383ffff */
[----:B------:R-:W-:Y:S05]  /*1be80*/  BRA `(.L_x_14659) ;  /* 0xfffffe9400c47947 */ /* 0x000fea000383ffff */
.L_x_14417:
[----:B------:R-:W0:Y:S01]  /*1be90*/  S2R R5, SR_TID.X ;  /* 0x0000000000057919 */ /* 0x000e220000002100 */
[----:B------:R-:W-:Y:S01]  /*1bea0*/  BSSY B0, `(.L_x_14660) ;  /* 0x000000c000007945 */ /* 0x000fe20003800000 */
[----:B------:R-:W-:Y:S01]  /*1beb0*/  IMAD.MOV.U32 R12, RZ, RZ, RZ ;  /* 0x000000ffff0c7224 */ /* 0x000fe200078e00ff */
[----:B------:R-:W-:Y:S01]  /*1bec0*/  MOV R11, 0x1f ;  /* 0x0000001f000b7802 */ /* 0x000fe20000000f00 */
[----:B------:R-:W-:Y:S02]  /*1bed0*/  IMAD.MOV.U32 R15, RZ, RZ, -0x1 ;  /* 0xffffffffff0f7424 */ /* 0x000fe400078e00ff */
[----:B0-----:R-:W-:-:S05]  /*1bee0*/  VIADD R5, R5, 0xffffff80 ;  /* 0xffffff8005057836 */ /* 0x001fca0000000000 */
[----:B------:R-:W-:-:S04]  /*1bef0*/  SHF.R.S32.HI R4, RZ, 0x1f, R5 ;  /* 0x0000001fff047819 */ /* 0x000fc80000011405 */
[----:B------:R-:W-:-:S04]  /*1bf00*/  LEA.HI R4, R4, R5, RZ, 0x7 ;  /* 0x0000000504047211 */ /* 0x000fc800078f38ff */
[----:B------:R-:W-:-:S05]  /*1bf10*/  SHF.R.S32.HI R4, RZ, 0x7, R4 ;  /* 0x00000007ff047819 */ /* 0x000fca0000011404 */
[----:B------:R-:W-:-:S07]  /*1bf20*/  IMAD.MOV.U32 R13, RZ, RZ, R4 ;  /* 0x000000ffff0d7224 */ /* 0x000fce00078e0004 */
[----:B------:R-:W-:Y:S05]  /*1bf30*/  WARPSYNC.COLLECTIVE R15, `(.L_x_14661) ;  /* 0x000000000f087348 */ /* 0x000fea0003c00000 */
[----:B------:R0:W1:Y:S02]  /*1bf40*/  SHFL.IDX P6, R14, R13, R12, R11 ;  /* 0x0000000c0d0e7389 */ /* 0x00006400000c000b */
[----:B01----:R-:W-:Y:S01]  /*1bf50*/  ENDCOLLECTIVE ;  /* 0x000000000000791b */ /* 0x003fe20003800000 */
.L_x_14661:
[----:B------:R-:W-:Y:S05]  /*1bf60*/  BSYNC B0 ;  /* 0x0000000000007941 */ /* 0x000fea0003800000 */
.L_x_14660:
[----:B------:R-:W-:Y:S05]  /*1bf70*/  BRA `(.L_x_14662) ;  /* 0xfffffea4004c7947 */ /* 0x000fea000383ffff */
.L_x_14429:
        /* <DEDUP_REMOVED lines=8> */
.L_x_14664:
[----:B------:R-:W-:Y:S05]  /*1c000*/  BSYNC B1 ;  /* 0x0000000000017941 */ /* 0x000fea0003800000 */
.L_x_14663:
        /* <DEDUP_REMOVED lines=8> */
.L_x_14665:
[----:B------:R-:W-:Y:S02]  /*1c090*/  IMAD.MOV.U32 R13, RZ, RZ, R8 ;  /* 0x000000ffff0d7224 */ /* 0x000fe400078e0008 */
[----:B------:R-:W-:-:S07]  /*1c0a0*/  IMAD.MOV.U32 R0, RZ, RZ, R14 ;  /* 0x000000ffff007224 */ /* 0x000fce00078e000e */
[----:B------:R-:W-:Y:S05]  /*1c0b0*/  WARPSYNC.COLLECTIVE R15, `(.L_x_14666) ;  /* 0x000000000f087348 */ /* 0x000fea0003c00000 */
[----:B------:R0:W1:Y:S02]  /*1c0c0*/  SHFL.IDX P6, R14, R13, R12, R11 ;  /* 0x0000000c0d0e7389 */ /* 0x00006400000c000b */
[----:B01----:R-:W-:Y:S01]  /*1c0d0*/  ENDCOLLECTIVE ;  /* 0x000000000000791b */ /* 0x003fe20003800000 */
.L_x_14666:
[----:B------:R-:W-:Y:S02]  /*1c0e0*/  IMAD.MOV.U32 R13, RZ, RZ, R7 ;  /* 0x000000ffff0d7224 */ /* 0x000fe400078e0007 */
[----:B------:R-:W-:-:S07]  /*1c0f0*/  IMAD.MOV.U32 R5, RZ, RZ, R14 ;  /* 0x000000ffff057224 */ /* 0x000fce00078e000e */
[----:B------:R-:W-:Y:S05]  /*1c100*/  WARPSYNC.COLLECTIVE R15, `(.L_x_14667) ;  /* 0x000000000f087348 */ /* 0x000fea0003c00000 */
[----:B------:R0:W1:Y:S02]  /*1c110*/  SHFL.IDX P6, R14, R13, R12, R11 ;  /* 0x0000000c0d0e7389 */ /* 0x00006400000c000b */
[----:B01----:R-:W-:Y:S01]  /*1c120*/  ENDCOLLECTIVE ;  /* 0x000000000000791b */ /* 0x003fe20003800000 */
.L_x_14667:
[----:B------:R-:W-:Y:S05]  /*1c130*/  BRA `(.L_x_14668) ;  /* 0xfffffea800c47947 */ /* 0x000fea000383ffff */
.L_x_14432:
[----:B------:R-:W-:Y:S01]  /*1c140*/  BSSY B1, `(.L_x_14669) ;  /* 0x0000008000017945 */ /* 0x000fe20003800000 */
[----:B------:R-:W-:Y:S01]  /*1c150*/  MOV R13, R6 ;  /* 0x00000006000d7202 */ /* 0x000fe20000000f00 */
[----:B------:R-:W-:Y:S02]  /*1c160*/  IMAD.MOV.U32 R12, RZ, RZ, 0x1 ;  /* 0x00000001ff0c7424 */ /* 0x000fe400078e00ff */
[----:B------:R-:W-:Y:S02]  /*1c170*/  IMAD.MOV.U32 R11, RZ, RZ, 0x1c1f ;  /* 0x00001c1fff0b7424 */ /* 0x000fe400078e00ff */
[----:B------:R-:W-:-:S07]  /*1c180*/  IMAD.MOV.U32 R15, RZ, RZ, -0x1 ;  /* 0xffffffffff0f7424 */ /* 0x000fce00078e00ff */
[----:B0---4-:R-:W-:Y:S05]  /*1c190*/  WARPSYNC.COLLECTIVE R15, `(.L_x_14670) ;  /* 0x000000000f087348 */ /* 0x011fea0003c00000 */
[----:B----4-:R1:W2:Y:S02]  /*1c1a0*/  SHFL.IDX P6, R14, R13, R12, R11 ;  /* 0x0000000c0d0e7389 */ /* 0x0102a400000c000b */
[----:B012---:R-:W-:Y:S01]  /*1c1b0*/  ENDCOLLECTIVE ;  /* 0x000000000000791b */ /* 0x007fe20003800000 */
.L_x_14670:
[----:B------:R-:W-:Y:S05]  /*1c1c0*/  BSYNC B1 ;  /* 0x0000000000017941 */ /* 0x000fea0003800000 */
.L_x_14669:
        /* <DEDUP_REMOVED lines=8> */
.L_x_14671:
[----:B------:R-:W-:Y:S01]  /*1c250*/  MOV R13, R8 ;  /* 0x00000008000d7202 */ /* 0x000fe20000000f00 */
[----:B------:R-:W-:-:S07]  /*1c260*/  IMAD.MOV.U32 R0, RZ, RZ, R14 ;  /* 0x000000ffff007224 */ /* 0x000fce00078e000e */
[----:B------:R-:W-:Y:S05]  /*1c270*/  WARPSYNC.COLLECTIVE R15, `(.L_x_14672) ;  /* 0x000000000f087348 */ /* 0x000fea0003c00000 */
[----:B------:R0:W1:Y:S02]  /*1c280*/  SHFL.IDX P6, R14, R13, R12, R11 ;  /* 0x0000000c0d0e7389 */ /* 0x00006400000c000b */
[----:B01----:R-:W-:Y:S01]  /*1c290*/  ENDCOLLECTIVE ;  /* 0x000000000000791b */ /* 0x003fe20003800000 */
.L_x_14672:
[----:B------:R-:W-:Y:S02]  /*1c2a0*/  IMAD.MOV.U32 R13, RZ, RZ, R7 ;  /* 0x000000ffff0d7224 */ /* 0x000fe400078e0007 */
[----:B------:R-:W-:-:S07]  /*1c2b0*/  IMAD.MOV.U32 R5, RZ, RZ, R14 ;  /* 0x000000ffff057224 */ /* 0x000fce00078e000e */
[----:B------:R-:W-:Y:S05]  /*1c2c0*/  WARPSYNC.COLLECTIVE R15, `(.L_x_14673) ;  /* 0x000000000f087348 */ /* 0x000fea0003c00000 */
[----:B------:R0:W1:Y:S02]  /*1c2d0*/  SHFL.IDX P6, R14, R13, R12, R11 ;  /* 0x0000000c0d0e7389 */ /* 0x00006400000c000b */
[----:B01----:R-:W-:Y:S01]  /*1c2e0*/  ENDCOLLECTIVE ;  /* 0x000000000000791b */ /* 0x003fe20003800000 */
.L_x_14673:
[----:B------:R-:W-:Y:S05]  /*1c2f0*/  BRA `(.L_x_14674) ;  /* 0xfffffeac00287947 */ /* 0x000fea000383ffff */
.L_x_14436:
[----:B0-----:R0:W1:Y:S02]  /*1c300*/  SYNCS.PHASECHK.TRANS64.TRYWAIT P0, [R19+URZ+0x22800], R36 ;  /* 0x02280024130075a7 */ /* 0x001064000800017f */
[----:B-1----:R-:W-:Y:S05]  /*1c310*/  @!P0 NANOSLEEP.SYNCS 0x989680 ;  /* 0x009896800000895d */ /* 0x002fea0003900000 */
[----:B------:R-:W1:Y:S02]  /*1c320*/  @!P0 SYNCS.PHASECHK.TRANS64 P0, [R19+URZ+0x22800], R36 ;  /* 0x02280024130085a7 */ /* 0x000e64000800007f */
[----:B-1----:R-:W-:Y:S05]  /*1c330*/  @!P0 BRA `(.L_x_14436) ;  /* 0xfffffffc00f08947 */ /* 0x002fea000383ffff */
[----:B------:R-:W-:Y:S05]  /*1c340*/  BRA `(.L_x_14675) ;  /* 0xfffffeb000307947 */ /* 0x000fea000383ffff */
.L_x_14444:
[----:B------:R-:W0:Y:S01]  /*1c350*/  LDC R39, c[0x0][0x3f4] ;  /* 0x0000fd00ff277b82 */ /* 0x000e220000000800 */
        /* <DEDUP_REMOVED lines=8> */
.L_x_14677:
[----:B------:R-:W-:Y:S05]  /*1c3e0*/  BSYNC B1 ;  /* 0x0000000000017941 */ /* 0x000fea0003800000 */
.L_x_14676:
        /* <DEDUP_REMOVED lines=10> */
.L_x_14678:
        /* <DEDUP_REMOVED lines=8> */
.L_x_14679:
[----:B------:R-:W-:-:S05]  /*1c510*/  @!P1 IADD3 R6, P2, R3, R5, RZ ;  /* 0x0000000503069210 */ /* 0x000fca0007f5e0ff */
[----:B------:R-:W-:Y:S01]  /*1c520*/  @!P1 IMAD.X R7, R0, 0x1, R21, P2 ;  /* 0x0000000100079824 */ /* 0x000fe200010e0615 */
[----:B------:R-:W-:Y:S01]  /*1c530*/  MOV R13, R27 ;  /* 0x0000001b000d7202 */ /* 0x000fe20000000f00 */
[----:B------:R-:W-:-:S07]  /*1c540*/  IMAD.MOV.U32 R4, RZ, RZ, R14 ;  /* 0x000000ffff047224 */ /* 0x000fce00078e000e */
[----:B------:R-:W-:Y:S05]  /*1c550*/  WARPSYNC.COLLECTIVE R15, `(.L_x_14680) ;  /* 0x000000000f087348 */ /* 0x000fea0003c00000 */
[----:B------:R0:W1:Y:S02]  /*1c560*/  SHFL.IDX P6, R14, R13, R12, R11 ;  /* 0x0000000c0d0e7389 */ /* 0x00006400000c000b */
[----:B01----:R-:W-:Y:S01]  /*1c570*/  ENDCOLLECTIVE ;  /* 0x000000000000791b */ /* 0x003fe20003800000 */
.L_x_14680:
        /* <DEDUP_REMOVED lines=13> */
[----:B------:R-:W-:Y:S01]  /*1c650*/  IMAD.MOV.U32 R11, RZ, RZ, 0x1c1f ;  /* 0x00001c1fff0b7424 */ /* 0x000fe200078e00ff */
[----:B------:R-:W-:Y:S01]  /*1c660*/  @!P1 MOV R36, R8 ;  /* 0x0000000800249202 */ /* 0x000fe20000000f00 */
[----:B------:R-:W-:-:S02]  /*1c670*/  @!P1 IMAD.MOV.U32 R37, RZ, RZ, R9 ;  /* 0x000000ffff259224 */ /* 0x000fc400078e0009 */
[----:B------:R-:W-:-:S07]  /*1c680*/  @!P1 IMAD.MOV.U32 R34, RZ, RZ, R10 ;  /* 0x000000ffff229224 */ /* 0x000fce00078e000a */
[----:B-----5:R-:W-:Y:S05]  /*1c690*/  WARPSYNC.COLLECTIVE R15, `(.L_x_14681) ;  /* 0x000000000f087348 */ /* 0x020fea0003c00000 */
[----:B------:R0:W1:Y:S02]  /*1c6a0*/  SHFL.IDX P6, R14, R13, R12, R11 ;  /* 0x0000000c0d0e7389 */ /* 0x00006400000c000b */
[----:B01---5:R-:W-:Y:S01]  /*1c6b0*/  ENDCOLLECTIVE ;  /* 0x000000000000791b */ /* 0x023fe20003800000 */
.L_x_14681:
[----:B------:R-:W-:Y:S02]  /*1c6c0*/  IMAD.MOV.U32 R0, RZ, RZ, R36 ;  /* 0x000000ffff007224 */ /* 0x000fe400078e0024 */
[----:B------:R-:W-:Y:S02]  /*1c6d0*/  IMAD.MOV.U32 R3, RZ, RZ, R37 ;  /* 0x000000ffff037224 */ /* 0x000fe400078e0025 */
[----:B------:R-:W-:Y:S01]  /*1c6e0*/  IMAD.MOV.U32 R8, RZ, RZ, R34 ;  /* 0x000000ffff087224 */ /* 0x000fe200078e0022 */
[----:B------:R-:W-:Y:S01]  /*1c6f0*/  PRMT R51, R0, 0x7610, R51 ;  /* 0x0000761000337816 */ /* 0x000fe20000000033 */
[----:B------:R-:W-:Y:S01]  /*1c700*/  IMAD.MOV.U32 R9, RZ, RZ, R35 ;  /* 0x000000ffff097224 */ /* 0x000fe200078e0023 */
[----:B------:R-:W-:-:S04]  /*1c710*/  PRMT R41, R3, 0x7610, R41 ;  /* 0x0000761003297816 */ /* 0x000fc80000000029 */
[----:B------:R-:W-:Y:S01]  /*1c720*/  PRMT R31, R8, 0x5410, R9 ;  /* 0x00005410081f7816 */ /* 0x000fe20000000009 */
[----:B------:R-:W-:Y:S01]  /*1c730*/  IMAD.MOV.U32 R13, RZ, RZ, R25 ;  /* 0x000000ffff0d7224 */ /* 0x000fe200078e0019 */
[----:B------:R-:W-:Y:S01]  /*1c740*/  @!P1 MOV R20, R6 ;  /* 0x0000000600149202 */ /* 0x000fe20000000f00 */
        /* <DEDUP_REMOVED lines=8> */
.L_x_14682:
[----:B------:R-:W-:Y:S01]  /*1c7d0*/  IMAD.MOV.U32 R5, RZ, RZ, R29 ;  /* 0x000000ffff057224 */ /* 0x000fe200078e001d */
[----:B------:R-:W-:Y:S01]  /*1c7e0*/  MOV R7, R21 ;  /* 0x0000001500077202 */ /* 0x000fe20000000f00 */
[----:B------:R-:W-:-:S03]  /*1c7f0*/  IMAD.MOV.U32 R6, RZ, RZ, R20 ;  /* 0x000000ffff067224 */ /* 0x000fc600078e0014 */
[----:B------:R-:W-:Y:S02]  /*1c800*/  PRMT R40, R5, 0x5410, R7 ;  /* 0x0000541005287816 */ /* 0x000fe40000000007 */
[----:B------:R-:W-:Y:S02]  /*1c810*/  PRMT R46, R4, 0x5410, R6 ;  /* 0x00005410042e7816 */ /* 0x000fe40000000006 */
[----:B------:R-:W-:Y:S01]  /*1c820*/  CS2R R4, SRZ ;  /* 0x0000000000047805 */ /* 0x000fe2000001ff00 */
[----:B------:R-:W-:Y:S02]  /*1c830*/  IMAD.MOV.U32 R13, RZ, RZ, R24 ;  /* 0x000000ffff0d7224 */ /* 0x000fe400078e0018 */
[----:B------:R-:W-:-:S07]  /*1c840*/  IMAD.MOV.U32 R3, RZ, RZ, R14 ;  /* 0x000000ffff037224 */ /* 0x000fce00078e000e */
[----:B------:R-:W-:Y:S05]  /*1c850*/  WARPSYNC.COLLECTIVE R15, `(.L_x_14683) ;  /* 0x000000000f087348 */ /* 0x000fea0003c00000 */
[----:B------:R0:W1:Y:S02]  /*1c860*/  SHFL.IDX P6, R14, R13, R12, R11 ;  /* 0x0000000c0d0e7389 */ /* 0x00006400000c000b */
[----:B01----:R-:W-:Y:S01]  /*1c870*/  ENDCOLLECTIVE ;  /* 0x000000000000791b */ /* 0x003fe20003800000 */
.L_x_14683:
[----:B------:R-:W-:Y:S01]  /*1c880*/  MOV R13, R27 ;  /* 0x0000001b000d7202 */ /* 0x000fe20000000f00 */
[----:B------:R-:W-:-:S07]  /*1c890*/  IMAD.MOV.U32 R24, RZ, RZ, R14 ;  /* 0x000000ffff187224 */ /* 0x000fce00078e000e */
[----:B------:R-:W-:Y:S05]  /*1c8a0*/  WARPSYNC.COLLECTIVE R15, `(.L_x_14684) ;  /* 0x000000000f087348 */ /* 0x000fea0003c00000 */
[----:B------:R0:W1:Y:S02]  /*1c8b0*/  SHFL.IDX P6, R14, R13, R12, R11 ;  /* 0x0000000c0d0e7389 */ /* 0x00006400000c000b */
[----:B01----:R-:W-:Y:S01]  /*1c8c0*/  ENDCOLLECTIVE ;  /* 0x000000000000791b */ /* 0x003fe20003800000 */
.L_x_14684:
[----:B------:R-:W-:Y:S05]  /*1c8d0*/  BRA `(.L_x_14685) ;  /* 0xfffffebc00187947 */ /* 0x000fea000383ffff */
.L_x_14448:
[----:B0-----:R0:W1:Y:S02]  /*1c8e0*/  SYNCS.PHASECHK.TRANS64.TRYWAIT P1, [R19+URZ+0x22800], R12 ;  /* 0x0228000c130075a7 */ /* 0x001064000802017f */
[----:B-1----:R-:W-:Y:S05]  /*1c8f0*/  @!P1 NANOSLEEP.SYNCS 0x989680 ;  /* 0x009896800000995d */ /* 0x002fea0003900000 */
[----:B------:R-:W1:Y:S02]  /*1c900*/  @!P1 SYNCS.PHASECHK.TRANS64 P1, [R19+URZ+0x22800], R12 ;  /* 0x0228000c130095a7 */ /* 0x000e64000802007f */
[----:B-1----:R-:W-:Y:S05]  /*1c910*/  @!P1 BRA `(.L_x_14448) ;  /* 0xfffffffc00f09947 */ /* 0x002fea000383ffff */
[----:B------:R-:W-:Y:S05]  /*1c920*/  BRA `(.L_x_14686) ;  /* 0xfffffebc00b47947 */ /* 0x000fea000383ffff */
.L_x_14454:
[----:B--2---:R2:W3:Y:S02]  /*1c930*/  SYNCS.PHASECHK.TRANS64.TRYWAIT P1, [R13+URZ+0x22830], R72 ;  /* 0x022830480d0075a7 */ /* 0x0044e4000802017f */
[----:B---3--:R-:W-:Y:S05]  /*1c940*/  @!P1 NANOSLEEP.SYNCS 0x989680 ;  /* 0x009896800000995d */ /* 0x008fea0003900000 */
[----:B------:R-:W3:Y:S02]  /*1c950*/  @!P1 SYNCS.PHASECHK.TRANS64 P1, [R13+URZ+0x22830], R72 ;  /* 0x022830480d0095a7 */ /* 0x000ee4000802007f */
[----:B---3--:R-:W-:Y:S05]  /*1c960*/  @!P1 BRA `(.L_x_14454) ;  /* 0xfffffffc00f09947 */ /* 0x008fea000383ffff */
[----:B------:R-:W-:Y:S05]  /*1c970*/  BRA `(.L_x_14453) ;  /* 0xfffffecc00507947 */ /* 0x000fea000383ffff */
.L_x_14460:
[----:B-1----:R1:W2:Y:S02]  /*1c980*/  SYNCS.PHASECHK.TRANS64.TRYWAIT P1, [R13+URZ+0x22850], R72 ;  /* 0x022850480d0075a7 */ /* 0x0022a4000802017f */
[----:B--2---:R-:W-:Y:S05]  /*1c990*/  @!P1 NANOSLEEP.SYNCS 0x989680 ;  /* 0x009896800000995d */ /* 0x004fea0003900000 */
[----:B------:R-:W2:Y:S02]  /*1c9a0*/  @!P1 SYNCS.PHASECHK.TRANS64 P1, [R13+URZ+0x22850], R72 ;  /* 0x022850480d0095a7 */ /* 0x000ea4000802007f */
[----:B--2---:R-:W-:Y:S05]  /*1c9b0*/  @!P1 BRA `(.L_x_14460) ;  /* 0xfffffffc00f09947 */ /* 0x004fea000383ffff */
[----:B------:R-:W-:Y:S05]  /*1c9c0*/  BRA `(.L_x_14459) ;  /* 0xfffffeec001c7947 */ /* 0x000fea000383ffff */
.L_x_14466:
[----:B-1----:R1:W2:Y:S02]  /*1c9d0*/  SYNCS.PHASECHK.TRANS64.TRYWAIT P1, [R14+URZ+0x22830], R15 ;  /* 0x0228300f0e0075a7 */ /* 0x0022a4000802017f */
[----:B--2---:R-:W-:Y:S05]  /*1c9e0*/  @!P1 NANOSLEEP.SYNCS 0x989680 ;  /* 0x009896800000995d */ /* 0x004fea0003900000 */
[----:B------:R-:W2:Y:S02]  /*1c9f0*/  @!P1 SYNCS.PHASECHK.TRANS64 P1, [R14+URZ+0x22830], R15 ;  /* 0x0228300f0e0095a7 */ /* 0x000ea4000802007f */
[----:B--2---:R-:W-:Y:S05]  /*1ca00*/  @!P1 BRA `(.L_x_14466) ;  /* 0xfffffffc00f09947 */ /* 0x004fea000383ffff */
[----:B------:R-:W-:Y:S05]  /*1ca10*/  BRA `(.L_x_14465) ;  /* 0xfffffef000807947 */ /* 0x000fea000383ffff */
.L_x_14472:
[----:B-1----:R1:W2:Y:S02]  /*1ca20*/  SYNCS.PHASECHK.TRANS64.TRYWAIT P1, [R14+URZ+0x22850], R15 ;  /* 0x0228500f0e0075a7 */ /* 0x0022a4000802017f */
[----:B--2---:R-:W-:Y:S05]  /*1ca30*/  @!P1 NANOSLEEP.SYNCS 0x989680 ;  /* 0x009896800000995d */ /* 0x004fea0003900000 */
[----:B------:R-:W2:Y:S02]  /*1ca40*/  @!P1 SYNCS.PHASECHK.TRANS64 P1, [R14+URZ+0x22850], R15 ;  /* 0x0228500f0e0095a7 */ /* 0x000ea4000802007f */
[----:B--2---:R-:W-:Y:S05]  /*1ca50*/  @!P1 BRA `(.L_x_14472) ;  /* 0xfffffffc00f09947 */ /* 0x004fea000383ffff */
[----:B------:R-:W-:Y:S05]  /*1ca60*/  BRA `(.L_x_14471) ;  /* 0xffffff1800407947 */ /* 0x000fea000383ffff */
.L_x_14479:
[----:B-1----:R1:W2:Y:S02]  /*1ca70*/  SYNCS.PHASECHK.TRANS64.TRYWAIT P1, [R14+URZ+0x22830], R15 ;  /* 0x0228300f0e0075a7 */ /* 0x0022a4000802017f */
[----:B--2---:R-:W-:Y:S05]  /*1ca80*/  @!P1 NANOSLEEP.SYNCS 0x989680 ;  /* 0x009896800000995d */ /* 0x004fea0003900000 */
[----:B------:R-:W2:Y:S02]  /*1ca90*/  @!P1 SYNCS.PHASECHK.TRANS64 P1, [R14+URZ+0x22830], R15 ;  /* 0x0228300f0e0095a7 */ /* 0x000ea4000802007f */
[----:B--2---:R-:W-:Y:S05]  /*1caa0*/  @!P1 BRA `(.L_x_14479) ;  /* 0xfffffffc00f09947 */ /* 0x004fea000383ffff */
[----:B------:R-:W-:Y:S05]  /*1cab0*/  BRA `(.L_x_14478) ;  /* 0xffffff1c00807947 */ /* 0x000fea000383ffff */
.L_x_14485:
[----:B-1----:R1:W2:Y:S02]  /*1cac0*/  SYNCS.PHASECHK.TRANS64.TRYWAIT P1, [R14+URZ+0x22850], R15 ;  /* 0x0228500f0e0075a7 */ /* 0x0022a4000802017f */
[----:B--2---:R-:W-:Y:S05]  /*1cad0*/  @!P1 NANOSLEEP.SYNCS 0x989680 ;  /* 0x009896800000995d */ /* 0x004fea0003900000 */
[----:B------:R-:W2:Y:S02]  /*1cae0*/  @!P1 SYNCS.PHASECHK.TRANS64 P1, [R14+URZ+0x22850], R15 ;  /* 0x0228500f0e0095a7 */ /* 0x000ea4000802007f */
[----:B--2---:R-:W-:Y:S05]  /*1caf0*/  @!P1 BRA `(.L_x_14485) ;  /* 0xfffffffc00f09947 */ /* 0x004fea000383ffff */
[----:B------:R-:W-:Y:S05]  /*1cb00*/  BRA `(.L_x_14484) ;  /* 0xffffff3c00687947 */ /* 0x000fea000383ffff */
.L_x_14501:
[----:B------:R-:W-:Y:S02]  /*1cb10*/  IMAD.MOV.U32 R13, RZ, RZ, R4 ;  /* 0x000000ffff0d7224 */ /* 0x000fe400078e0004 */
[----:B------:R-:W-:Y:S02]  /*1cb20*/  IMAD.MOV.U32 R12, RZ, RZ, RZ ;  /* 0x000000ffff0c7224 */ /* 0x000fe400078e00ff */
[----:B------:R-:W-:Y:S02]  /*1cb30*/  IMAD.MOV.U32 R11, RZ, RZ, 0x181f ;  /* 0x0000181fff0b7424 */ /* 0x000fe400078e00ff */
[----:B------:R-:W-:-:S07]  /*1cb40*/  IMAD.MOV.U32 R15, RZ, RZ, -0x1 ;  /* 0xffffffffff0f7424 */ /* 0x000fce00078e00ff */
[----:B-1----:R-:W-:Y:S05]  /*1cb50*/  WARPSYNC.COLLECTIVE R15, `(.L_x_14687) ;  /* 0x000000000f087348 */ /* 0x002fea0003c00000 */
[----:B------:R0:W2:Y:S02]  /*1cb60*/  SHFL.IDX P6, R14, R13, R12, R11 ;  /* 0x0000000c0d0e7389 */ /* 0x0000a400000c000b */
[----:B012---:R-:W-:Y:S01]  /*1cb70*/  ENDCOLLECTIVE ;  /* 0x000000000000791b */ /* 0x007fe20003800000 */
.L_x_14687:
[----:B------:R-:W-:Y:S01]  /*1cb80*/  IMAD.MOV.U32 R13, RZ, RZ, R3 ;  /* 0x000000ffff0d7224 */ /* 0x000fe200078e0003 */
[----:B------:R-:W-:-:S07]  /*1cb90*/  MOV R0, R14 ;  /* 0x0000000e00007202 */ /* 0x000fce0000000f00 */
[----:B------:R-:W-:Y:S05]  /*1cba0*/  WARPSYNC.COLLECTIVE R15, `(.L_x_14688) ;  /* 0x000000000f087348 */ /* 0x000fea0003c00000 */
[----:B------:R0:W1:Y:S02]  /*1cbb0*/  SHFL.IDX P6, R14, R13, R12, R11 ;  /* 0x0000000c0d0e7389 */ /* 0x00006400000c000b */
[----:B01----:R-:W-:Y:S01]  /*1cbc0*/  ENDCOLLECTIVE ;  /* 0x000000000000791b */ /* 0x003fe20003800000 */
.L_x_14688:
[----:B------:R-:W-:Y:S05]  /*1cbd0*/  BRA `(.L_x_14689) ;  /* 0xffffff7400047947 */ /* 0x000fea000383ffff */
.L_x_14504:
        /* <DEDUP_REMOVED lines=8> */
.L_x_14691:
[----:B------:R-:W-:Y:S05]  /*1cc60*/  BSYNC B1 ;  /* 0x0000000000017941 */ /* 0x000fea0003800000 */
.L_x_14690:
        /* <DEDUP_REMOVED lines=8> */
.L_x_14692:
[----:B------:R-:W-:Y:S05]  /*1ccf0*/  BRA `(.L_x_14693) ;  /* 0xffffff7400507947 */ /* 0x000fea000383ffff */
.L_x_14507:
[----:B------:R-:W-:Y:S01]  /*1cd00*/  BSSY B1, `(.L_x_14694) ;  /* 0x0000008000017945 */ /* 0x000fe20003800000 */
[----:B----4-:R-:W-:Y:S02]  /*1cd10*/  IMAD.MOV.U32 R13, RZ, RZ, R4 ;  /* 0x000000ffff0d7224 */ /* 0x010fe400078e0004 */
[----:B------:R-:W-:Y:S02]  /*1cd20*/  IMAD.MOV.U32 R12, RZ, RZ, 0x2 ;  /* 0x00000002ff0c7424 */ /* 0x000fe400078e00ff */
[----:B------:R-:W-:Y:S02]  /*1cd30*/  IMAD.MOV.U32 R11, RZ, RZ, 0x181f ;  /* 0x0000181fff0b7424 */ /* 0x000fe400078e00ff */
[----:B------:R-:W-:-:S07]  /*1cd40*/  IMAD.MOV.U32 R15, RZ, RZ, -0x1 ;  /* 0xffffffffff0f7424 */ /* 0x000fce00078e00ff */
[----:B0123--:R-:W-:Y:S05]  /*1cd50*/  WARPSYNC.COLLECTIVE R15, `(.L_x_14695) ;  /* 0x000000000f087348 */ /* 0x00ffea0003c00000 */
[----:B---3--:R3:W4:Y:S02]  /*1cd60*/  SHFL.IDX P6, R14, R13, R12, R11 ;  /* 0x0000000c0d0e7389 */ /* 0x00872400000c000b */
[----:B01234-:R-:W-:Y:S01]  /*1cd70*/  ENDCOLLECTIVE ;  /* 0x000000000000791b */ /* 0x01ffe20003800000 */
.L_x_14695:
[----:B------:R-:W-:Y:S05]  /*1cd80*/  BSYNC B1 ;  /* 0x0000000000017941 */ /* 0x000fea0003800000 */
.L_x_14694:
        /* <DEDUP_REMOVED lines=8> */
.L_x_14696:
[----:B------:R-:W-:Y:S05]  /*1ce10*/  BRA `(.L_x_14697) ;  /* 0xffffff7400987947 */ /* 0x000fea000383ffff */
.L_x_14510:
[----:B------:R-:W-:Y:S01]  /*1ce20*/  BSSY B1, `(.L_x_14698) ;  /* 0x0000008000017945 */ /* 0x000fe20003800000 */
[----:B0-----:R-:W-:Y:S01]  /*1ce30*/  MOV R13, R4 ;  /* 0x00000004000d7202 */ /* 0x001fe20000000f00 */
[----:B------:R-:W-:Y:S02]  /*1ce40*/  IMAD.MOV.U32 R12, RZ, RZ, 0x3 ;  /* 0x00000003ff0c7424 */ /* 0x000fe400078e00ff */
[----:B------:R-:W-:Y:S02]  /*1ce50*/  IMAD.MOV.U32 R11, RZ, RZ, 0x181f ;  /* 0x0000181fff0b7424 */ /* 0x000fe400078e00ff */
[----:B------:R-:W-:-:S07]  /*1ce60*/  IMAD.MOV.U32 R15, RZ, RZ, -0x1 ;  /* 0xffffffffff0f7424 */ /* 0x000fce00078e00ff */
[----:B-1234-:R-:W-:Y:S05]  /*1ce70*/  WARPSYNC.COLLECTIVE R15, `(.L_x_14699) ;  /* 0x000000000f087348 */ /* 0x01efea0003c00000 */
[----:B----4-:R0:W4:Y:S02]  /*1ce80*/  SHFL.IDX P6, R14, R13, R12, R11 ;  /* 0x0000000c0d0e7389 */ /* 0x01012400000c000b */
[----:B01234-:R-:W-:Y:S01]  /*1ce90*/  ENDCOLLECTIVE ;  /* 0x000000000000791b */ /* 0x01ffe20003800000 */
.L_x_14699:
[----:B------:R-:W-:Y:S05]  /*1cea0*/  BSYNC B1 ;  /* 0x0000000000017941 */ /* 0x000fea0003800000 */
.L_x_14698:
        /* <DEDUP_REMOVED lines=8> */
.L_x_14700:
[----:B------:R-:W-:Y:S05]  /*1cf30*/  BRA `(.L_x_14701) ;  /* 0xffffff7400e07947 */ /* 0x000fea000383ffff */
.L_x_14527:
        /* <DEDUP_REMOVED lines=11> */
.L_x_14703:
[----:B------:R-:W-:Y:S05]  /*1cff0*/  BSYNC B1 ;  /* 0x0000000000017941 */ /* 0x000fea0003800000 */
.L_x_14702:
[----:B------:R-:W-:Y:S05]  /*1d000*/  BRA `(.L_x_14704) ;  /* 0xffffff8c00707947 */ /* 0x000fea000383ffff */
.L_x_14529:
[----:B------:R-:W-:Y:S01]  /*1d010*/  BSSY B1, `(.L_x_14705) ;  /* 0x0000006000017945 */ /* 0x000fe20003800000 */
[----:B------:R-:W-:-:S07]  /*1d020*/  IMAD.MOV.U32 R15, RZ, RZ, -0x1 ;  /* 0xffffffffff0f7424 */ /* 0x000fce00078e00ff */
[----:B012---:R-:W-:Y:S05]  /*1d030*/  WARPSYNC.COLLECTIVE R15, `(.L_x_14706) ;  /* 0x000000000f0c7348 */ /* 0x007fea0003c00000 */
[----:B------:R-:W-:Y:S02]  /*1d040*/  ELECT P6, UR62, PT ;  /* 0x00000000003e782f */ /* 0x000fe400038c0000 */
[----:B------:R-:W-:Y:S01]  /*1d050*/  MOV R14, UR62 ;  /* 0x0000003e000e7c02 */ /* 0x000fe20008000f00 */
[----:B012---:R-:W-:Y:S10]  /*1d060*/  ENDCOLLECTIVE ;  /* 0x000000000000791b */ /* 0x007ff40003800000 */
.L_x_14706:
[----:B------:R-:W-:Y:S05]  /*1d070*/  BSYNC B1 ;  /* 0x0000000000017941 */ /* 0x000fea0003800000 */
.L_x_14705:
[----:B------:R-:W-:Y:S05]  /*1d080*/  BRA `(.L_x_14528) ;  /* 0xffffff8c00687947 */ /* 0x000fea000383ffff */
.L_x_14531:
[----:B0-----:R0:W2:Y:S02]  /*1d090*/  SYNCS.PHASECHK.TRANS64.TRYWAIT P0, [R22+URZ+0x22820], R3 ;  /* 0x02282003160075a7 */ /* 0x0010a4000800017f */
[----:B--2---:R-:W-:Y:S05]  /*1d0a0*/  @!P0 NANOSLEEP.SYNCS 0x989680 ;  /* 0x009896800000895d */ /* 0x004fea0003900000 */
[----:B------:R-:W2:Y:S02]  /*1d0b0*/  @!P0 SYNCS.PHASECHK.TRANS64 P0, [R22+URZ+0x22820], R3 ;  /* 0x02282003160085a7 */ /* 0x000ea4000800007f */
[----:B--2---:R-:W-:Y:S05]  /*1d0c0*/  @!P0 BRA `(.L_x_14531) ;  /* 0xfffffffc00f08947 */ /* 0x004fea000383ffff */
[----:B------:R-:W-:Y:S05]  /*1d0d0*/  BRA `(.L_x_14707) ;  /* 0xffffff8c00787947 */ /* 0x000fea000383ffff */
.L_x_14535:
[----:B0-----:R0:W2:Y:S02]  /*1d0e0*/  SYNCS.PHASECHK.TRANS64.TRYWAIT P0, [R3+URZ+0x228a0], R8 ;  /* 0x0228a008030075a7 */ /* 0x0010a4000800017f */
[----:B--2---:R-:W-:Y:S05]  /*1d0f0*/  @!P0 NANOSLEEP.SYNCS 0x989680 ;  /* 0x009896800000895d */ /* 0x004fea0003900000 */
[----:B------:R-:W2:Y:S02]  /*1d100*/  @!P0 SYNCS.PHASECHK.TRANS64 P0, [R3+URZ+0x228a0], R8 ;  /* 0x0228a008030085a7 */ /* 0x000ea4000800007f */
[----:B--2---:R-:W-:Y:S05]  /*1d110*/  @!P0 BRA `(.L_x_14535) ;  /* 0xfffffffc00f08947 */ /* 0x004fea000383ffff */
[----:B------:R-:W-:Y:S05]  /*1d120*/  BRA `(.L_x_14708) ;  /* 0xffffff8c00907947 */ /* 0x000fea000383ffff */
.L_x_14540:
[----:B-1----:R1:W2:Y:S02]  /*1d130*/  SYNCS.PHASECHK.TRANS64.TRYWAIT P0, [R3+URZ+0x228c0], R8 ;  /* 0x0228c008030075a7 */ /* 0x0022a4000800017f */
[----:B--2---:R-:W-:Y:S05]  /*1d140*/  @!P0 NANOSLEEP.SYNCS 0x989680 ;  /* 0x009896800000895d */ /* 0x004fea0003900000 */
[----:B------:R-:W2:Y:S02]  /*1d150*/  @!P0 SYNCS.PHASECHK.TRANS64 P0, [R3+URZ+0x228c0], R8 ;  /* 0x0228c008030085a7 */ /* 0x000ea4000800007f */
[----:B--2---:R-:W-:Y:S05]  /*1d160*/  @!P0 BRA `(.L_x_14540) ;  /* 0xfffffffc00f08947 */ /* 0x004fea000383ffff */
[----:B------:R-:W-:Y:S05]  /*1d170*/  BRA `(.L_x_14709) ;  /* 0xffffff90000c7947 */ /* 0x000fea000383ffff */
.L_x_14550:
[----:B0-----:R0:W2:Y:S02]  /*1d180*/  SYNCS.PHASECHK.TRANS64.TRYWAIT P1, [R8+URZ+0x228a0], R2 ;  /* 0x0228a002080075a7 */ /* 0x0010a4000802017f */
[----:B--2---:R-:W-:Y:S05]  /*1d190*/  @!P1 NANOSLEEP.SYNCS 0x989680 ;  /* 0x009896800000995d */ /* 0x004fea0003900000 */
[----:B------:R-:W2:Y:S02]  /*1d1a0*/  @!P1 SYNCS.PHASECHK.TRANS64 P1, [R8+URZ+0x228a0], R2 ;  /* 0x0228a002080095a7 */ /* 0x000ea4000802007f */
[----:B--2---:R-:W-:Y:S05]  /*1d1b0*/  @!P1 BRA `(.L_x_14550) ;  /* 0xfffffffc00f09947 */ /* 0x004fea000383ffff */
[----:B------:R-:W-:Y:S05]  /*1d1c0*/  BRA `(.L_x_14710) ;  /* 0xffffff9400807947 */ /* 0x000fea000383ffff */
.L_x_14555:
[----:B-1----:R1:W2:Y:S02]  /*1d1d0*/  SYNCS.PHASECHK.TRANS64.TRYWAIT P1, [R8+URZ+0x228c0], R2 ;  /* 0x0228c002080075a7 */ /* 0x0022a4000802017f */
[----:B--2---:R-:W-:Y:S05]  /*1d1e0*/  @!P1 NANOSLEEP.SYNCS 0x989680 ;  /* 0x009896800000995d */ /* 0x004fea0003900000 */
[----:B------:R-:W2:Y:S02]  /*1d1f0*/  @!P1 SYNCS.PHASECHK.TRANS64 P1, [R8+URZ+0x228c0], R2 ;  /* 0x0228c002080095a7 */ /* 0x000ea4000802007f */
[----:B--2---:R-:W-:Y:S05]  /*1d200*/  @!P1 BRA `(.L_x_14555) ;  /* 0xfffffffc00f09947 */ /* 0x004fea000383ffff */
[----:B------:R-:W-:Y:S05]  /*1d210*/  BRA `(.L_x_14711) ;  /* 0xffffff9400f87947 */ /* 0x000fea000383ffff */
.L_x_14571:
[----:B------:R-:W1:Y:S01]  /*1d220*/  S2R R11, SR_TID.X ;  /* 0x00000000000b7919 */ /* 0x000e620000002100 */
[----:B------:R-:W-:Y:S01]  /*1d230*/  BSSY B0, `(.L_x_14712) ;  /* 0x000000a000007945 */ /* 0x000fe20003800000 */
[----:B------:R-:W-:Y:S01]  /*1d240*/  MOV R12, RZ ;  /* 0x000000ff000c7202 */ /* 0x000fe20000000f00 */
[----:B------:R-:W-:Y:S01]  /*1d250*/  IMAD.MOV.U32 R15, RZ, RZ, -0x1 ;  /* 0xffffffffff0f7424 */ /* 0x000fe200078e00ff */
[----:B-1----:R-:W-:-:S04]  /*1d260*/  SHF.R.U32.HI R11, RZ, 0x5, R11 ;  /* 0x00000005ff0b7819 */ /* 0x002fc8000001160b */
[----:B------:R-:W-:-:S05]  /*1d270*/  LOP3.LUT R11, R11, 0x3, RZ, 0xc0, !PT ;  /* 0x000000030b0b7812 */ /* 0x000fca00078ec0ff */
[----:B------:R-:W-:Y:S02]  /*1d280*/  IMAD.MOV.U32 R13, RZ, RZ, R11 ;  /* 0x000000ffff0d7224 */ /* 0x000fe400078e000b */
[----:B------:R-:W-:-:S07]  /*1d290*/  IMAD.MOV.U32 R11, RZ, RZ, 0x1f ;  /* 0x0000001fff0b7424 */ /* 0x000fce00078e00ff */
[----:B0----5:R-:W-:Y:S05]  /*1d2a0*/  WARPSYNC.COLLECTIVE R15, `(.L_x_14713) ;  /* 0x000000000f087348 */ /* 0x021fea0003c00000 */
[----:B------:R1:W2:Y:S02]  /*1d2b0*/  SHFL.IDX P6, R14, R13, R12, R11 ;  /* 0x0000000c0d0e7389 */ /* 0x0002a400000c000b */
[----:B012--5:R-:W-:Y:S01]  /*1d2c0*/  ENDCOLLECTIVE ;  /* 0x000000000000791b */ /* 0x027fe20003800000 */
.L_x_14713:
[----:B------:R-:W-:Y:S05]  /*1d2d0*/  BSYNC B0 ;  /* 0x0000000000007941 */ /* 0x000fea0003800000 */
.L_x_14712:
[----:B------:R-:W-:Y:S05]  /*1d2e0*/  BRA `(.L_x_14714) ;  /* 0xffffffa400b07947 */ /* 0x000fea000383ffff */
.L_x_14574:
[----:B--2---:R2:W3:Y:S02]  /*1d2f0*/  SYNCS.PHASECHK.TRANS64.TRYWAIT P0, [R31+URZ+0x22840], R0 ;  /* 0x022840001f0075a7 */ /* 0x0044e4000800017f */
[----:B---3--:R-:W-:Y:S05]  /*1d300*/  @!P0 NANOSLEEP.SYNCS 0x989680 ;  /* 0x009896800000895d */ /* 0x008fea0003900000 */
[----:B------:R-:W3:Y:S02]  /*1d310*/  @!P0 SYNCS.PHASECHK.TRANS64 P0, [R31+URZ+0x22840], R0 ;  /* 0x022840001f0085a7 */ /* 0x000ee4000800007f */
[----:B---3--:R-:W-:Y:S05]  /*1d320*/  @!P0 BRA `(.L_x_14574) ;  /* 0xfffffffc00f08947 */ /* 0x008fea000383ffff */
[----:B------:R-:W-:Y:S05]  /*1d330*/  BRA `(.L_x_14715) ;  /* 0xffffffa400dc7947 */ /* 0x000fea000383ffff */
.L_x_14575:
        /* <DEDUP_REMOVED lines=8> */
.L_x_14717:
[----:B------:R-:W-:Y:S05]  /*1d3c0*/  BSYNC B0 ;  /* 0x0000000000007941 */ /* 0x000fea0003800000 */
.L_x_14716:
        /* <DEDUP_REMOVED lines=9> */
.L_x_14718:
[----:B------:R-:W-:Y:S01]  /*1d460*/  MOV R13, R4 ;  /* 0x00000004000d7202 */ /* 0x000fe20000000f00 */
[----:B------:R-:W-:Y:S02]  /*1d470*/  IMAD.MOV.U32 R12, RZ, RZ, 0x1 ;  /* 0x00000001ff0c7424 */ /* 0x000fe400078e00ff */
[----:B------:R-:W-:-:S07]  /*1d480*/  IMAD.MOV.U32 R3, RZ, RZ, R14 ;  /* 0x000000ffff037224 */ /* 0x000fce00078e000e */
[----:B------:R-:W-:Y:S05]  /*1d490*/  WARPSYNC.COLLECTIVE R15, `(.L_x_14719) ;  /* 0x000000000f087348 */ /* 0x000fea0003c00000 */
[----:B------:R0:W1:Y:S02]  /*1d4a0*/  SHFL.IDX P6, R14, R13, R12, R11 ;  /* 0x0000000c0d0e7389 */ /* 0x00006400000c000b */
[----:B01----:R-:W-:Y:S01]  /*1d4b0*/  ENDCOLLECTIVE ;  /* 0x000000000000791b */ /* 0x003fe20003800000 */
.L_x_14719:
        /* <DEDUP_REMOVED lines=15> */
.L_x_14720:
[----:B------:R-:W-:Y:S02]  /*1d5b0*/  @P0 IMAD R6, R5, 0x2, R22 ;  /* 0x0000000205060824 */ /* 0x000fe400078e0216 */
[----:B------:R-:W-:Y:S02]  /*1d5c0*/  IMAD.MOV.U32 R13, RZ, RZ, R4 ;  /* 0x000000ffff0d7224 */ /* 0x000fe400078e0004 */
[----:B------:R-:W-:Y:S02]  /*1d5d0*/  IMAD.MOV.U32 R12, RZ, RZ, 0x2 ;  /* 0x00000002ff0c7424 */ /* 0x000fe400078e00ff */
[----:B------:R-:W-:-:S07]  /*1d5e0*/  IMAD.MOV.U32 R3, RZ, RZ, R14 ;  /* 0x000000ffff037224 */ /* 0x000fce00078e000e */
[----:B------:R-:W-:Y:S05]  /*1d5f0*/  WARPSYNC.COLLECTIVE R15, `(.L_x_14721) ;  /* 0x000000000f087348 */ /* 0x000fea0003c00000 */
[----:B------:R0:W1:Y:S02]  /*1d600*/  SHFL.IDX P6, R14, R13, R12, R11 ;  /* 0x0000000c0d0e7389 */ /* 0x00006400000c000b */
[----:B01----:R-:W-:Y:S01]  /*1d610*/  ENDCOLLECTIVE ;  /* 0x000000000000791b */ /* 0x003fe20003800000 */
.L_x_14721:
        /* <DEDUP_REMOVED lines=15> */
.L_x_14722:
[----:B------:R-:W-:Y:S02]  /*1d710*/  @P0 IMAD R6, R5, 0x2, R22 ;  /* 0x0000000205060824 */ /* 0x000fe400078e0216 */
[----:B------:R-:W-:Y:S01]  /*1d720*/  IMAD.MOV.U32 R13, RZ, RZ, R4 ;  /* 0x000000ffff0d7224 */ /* 0x000fe200078e0004 */
[----:B------:R-:W-:Y:S01]  /*1d730*/  MOV R12, 0x3 ;  /* 0x00000003000c7802 */ /* 0x000fe20000000f00 */
[----:B------:R-:W-:-:S07]  /*1d740*/  IMAD.MOV.U32 R3, RZ, RZ, R14 ;  /* 0x000000ffff037224 */ /* 0x000fce00078e000e */
[----:B------:R-:W-:Y:S05]  /*1d750*/  WARPSYNC.COLLECTIVE R15, `(.L_x_14723) ;  /* 0x000000000f087348 */ /* 0x000fea0003c00000 */
[----:B------:R0:W1:Y:S02]  /*1d760*/  SHFL.IDX P6, R14, R13, R12, R11 ;  /* 0x0000000c0d0e7389 */ /* 0x00006400000c000b */
[----:B01----:R-:W-:Y:S01]  /*1d770*/  ENDCOLLECTIVE ;  /* 0x000000000000791b */ /* 0x003fe20003800000 */
.L_x_14723:
        /* <DEDUP_REMOVED lines=15> */
.L_x_14724:
[----:B------:R-:W-:Y:S01]  /*1d870*/  @P0 LEA R6, R5, R22, 0x1 ;  /* 0x0000001605060211 */ /* 0x000fe200078e08ff */
[----:B------:R-:W-:Y:S02]  /*1d880*/  IMAD.MOV.U32 R13, RZ, RZ, R4 ;  /* 0x000000ffff0d7224 */ /* 0x000fe400078e0004 */
[----:B------:R-:W-:Y:S02]  /*1d890*/  IMAD.MOV.U32 R12, RZ, RZ, 0x4 ;  /* 0x00000004ff0c7424 */ /* 0x000fe400078e00ff */
[----:B------:R-:W-:-:S07]  /*1d8a0*/  IMAD.MOV.U32 R3, RZ, RZ, R14 ;  /* 0x000000ffff037224 */ /* 0x000fce00078e000e */
[----:B------:R-:W-:Y:S05]  /*1d8b0*/  WARPSYNC.COLLECTIVE R15, `(.L_x_14725) ;  /* 0x000000000f087348 */ /* 0x000fea0003c00000 */
[----:B------:R0:W1:Y:S02]  /*1d8c0*/  SHFL.IDX P6, R14, R13, R12, R11 ;  /* 0x0000000c0d0e7389 */ /* 0x00006400000c000b */
[----:B01----:R-:W-:Y:S01]  /*1d8d0*/  ENDCOLLECTIVE ;  /* 0x000000000000791b */ /* 0x003fe20003800000 */
.L_x_14725:
        /* <DEDUP_REMOVED lines=15> */
.L_x_14726:
[----:B------:R-:W-:Y:S02]  /*1d9d0*/  @P0 IMAD R6, R5, 0x2, R22 ;  /* 0x0000000205060824 */ /* 0x000fe400078e0216 */
[----:B------:R-:W-:Y:S02]  /*1d9e0*/  IMAD.MOV.U32 R13, RZ, RZ, R4 ;  /* 0x000000ffff0d7224 */ /* 0x000fe400078e0004 */
[----:B------:R-:W-:Y:S01]  /*1d9f0*/  IMAD.MOV.U32 R12, RZ, RZ, 0x5 ;  /* 0x00000005ff0c7424 */ /* 0x000fe200078e00ff */
[----:B------:R-:W-:-:S07]  /*1da00*/  MOV R3, R14 ;  /* 0x0000000e00037202 */ /* 0x000fce0000000f00 */
[----:B------:R-:W-:Y:S05]  /*1da10*/  WARPSYNC.COLLECTIVE R15, `(.L_x_14727) ;  /* 0x000000000f087348 */ /* 0x000fea0003c00000 */
[----:B------:R0:W1:Y:S02]  /*1da20*/  SHFL.IDX P6, R14, R13, R12, R11 ;  /* 0x0000000c0d0e7389 */ /* 0x00006400000c000b */
[----:B01----:R-:W-:Y:S01]  /*1da30*/  ENDCOLLECTIVE ;  /* 0x000000000000791b */ /* 0x003fe20003800000 */
.L_x_14727:
[----:B------:R-:W-:-:S05]  /*1da40*/  @P0 LEA R3, P1, R8, R3, 0x1 ;  /* 0x0000000308030211 */ /* 0x000fca00078208ff */
[----:B------:R-:W-:-:S05]  /*1da50*/  @P0 IMAD.X R2, RZ, RZ, R2, P1 ;  /* 0x000000ffff020224 */ /* 0x000fca00008e0602 */
        /* <DEDUP_REMOVED lines=12> */
.L_x_14728:
[----:B------:R-:W-:Y:S01]  /*1db20*/  IMAD.MOV.U32 R0, RZ, RZ, R14 ;  /* 0x000000ffff007224 */ /* 0x000fe200078e000e */
[----:B------:R-:W-:Y:S06]  /*1db30*/  BRA `(.L_x_14729) ;  /* 0xffffffa4003c7947 */ /* 0x000fec000383ffff */
.L_x_14580:
[----:B------:R-:W-:Y:S01]  /*1db40*/  IMAD.MOV.U32 R13, RZ, RZ, R4 ;  /* 0x000000ffff0d7224 */ /* 0x000fe200078e0004 */
[----:B------:R-:W-:Y:S01]  /*1db50*/  MOV R11, 0x181f ;  /* 0x0000181f000b7802 */ /* 0x000fe20000000f00 */
[----:B------:R-:W-:Y:S01]  /*1db60*/  IMAD.MOV.U32 R12, RZ, RZ, RZ ;  /* 0x000000ffff0c7224 */ /* 0x000fe200078e00ff */
[----:B------:R-:W-:Y:S01]  /*1db70*/  LEA R17, R17, R10, 0x7 ;  /* 0x0000000a11117211 */ /* 0x000fe200078e38ff */
[----:B------:R-:W-:Y:S02]  /*1db80*/  IMAD.MOV.U32 R15, RZ, RZ, -0x1 ;  /* 0xffffffffff0f7424 */ /* 0x000fe400078e00ff */
[----:B-----5:R-:W-:Y:S02]  /*1db90*/  IMAD R5, R20, R7, RZ ;  /* 0x0000000714057224 */ /* 0x020fe400078e02ff */
[----:B------:R-:W-:-:S07]  /*1dba0*/  VIADD R6, R17, 0x10 ;  /* 0x0000001011067836 */ /* 0x000fce0000000000 */
[----:B-1----:R-:W-:Y:S05]  /*1dbb0*/  WARPSYNC.COLLECTIVE R15, `(.L_x_14730) ;  /* 0x000000000f087348 */ /* 0x002fea0003c00000 */
[----:B------:R0:W2:Y:S02]  /*1dbc0*/  SHFL.IDX P6, R14, R13, R12, R11 ;  /* 0x0000000c0d0e7389 */ /* 0x0000a400000c000b */
[----:B012---:R-:W-:Y:S01]  /*1dbd0*/  ENDCOLLECTIVE ;  /* 0x000000000000791b */ /* 0x007fe20003800000 */
.L_x_14730:
[----:B------:R-:W-:Y:S01]  /*1dbe0*/  ISETP.GE.AND P0, PT, R17, R5, PT ;  /* 0x000000051100720c */ /* 0x000fe20003f06270 */
[----:B------:R-:W-:Y:S02]  /*1dbf0*/  IMAD.MOV.U32 R13, RZ, RZ, R0 ;  /* 0x000000ffff0d7224 */ /* 0x000fe400078e0000 */
[----:B------:R-:W-:-:S10]  /*1dc00*/  IMAD.MOV.U32 R2, RZ, RZ, R14 ;  /* 0x000000ffff027224 */ /* 0x000fd400078e000e */
[----:B------:R-:W-:Y:S05]  /*1dc10*/  WARPSYNC.COLLECTIVE R15, `(.L_x_14731) ;  /* 0x000000000f087348 */ /* 0x000fea0003c00000 */
[----:B------:R0:W1:Y:S02]  /*1dc20*/  SHFL.IDX P6, R14, R13, R12, R11 ;  /* 0x0000000c0d0e7389 */ /* 0x00006400000c000b */
[----:B01----:R-:W-:Y:S01]  /*1dc30*/  ENDCOLLECTIVE ;  /* 0x000000000000791b */ /* 0x003fe20003800000 */
.L_x_14731:
[----:B------:R-:W-:Y:S02]  /*1dc40*/  IMAD.MOV.U32 R13, RZ, RZ, R4 ;  /* 0x000000ffff0d7224 */ /* 0x000fe400078e0004 */
[----:B------:R-:W-:Y:S02]  /*1dc50*/  IMAD.MOV.U32 R12, RZ, RZ, 0x1 ;  /* 0x00000001ff0c7424 */ /* 0x000fe400078e00ff */
[----:B------:R-:W-:-:S07]  /*1dc60*/  IMAD.MOV.U32 R3, RZ, RZ, R14 ;  /* 0x000000ffff037224 */ /* 0x000fce00078e000e */
[----:B------:R-:W-:Y:S05]  /*1dc70*/  WARPSYNC.COLLECTIVE R15, `(.L_x_14732) ;  /* 0x000000000f087348 */ /* 0x000fea0003c00000 */
[----:B------:R0:W1:Y:S02]  /*1dc80*/  SHFL.IDX P6, R14, R13, R12, R11 ;  /* 0x0000000c0d0e7389 */ /* 0x00006400000c000b */
[----:B01----:R-:W-:Y:S01]  /*1dc90*/  ENDCOLLECTIVE ;  /* 0x000000000000791b */ /* 0x003fe20003800000 */
.L_x_14732:
        /* <DEDUP_REMOVED lines=15> */
.L_x_14733:
[----:B------:R-:W-:Y:S01]  /*1dd90*/  MOV R13, R4 ;  /* 0x00000004000d7202 */ /* 0x000fe20000000f00 */
[----:B------:R-:W-:Y:S02]  /*1dda0*/  IMAD.MOV.U32 R12, RZ, RZ, 0x2 ;  /* 0x00000002ff0c7424 */ /* 0x000fe400078e00ff */
[----:B------:R-:W-:-:S07]  /*1ddb0*/  IMAD.MOV.U32 R3, RZ, RZ, R14 ;  /* 0x000000ffff037224 */ /* 0x000fce00078e000e */
[----:B------:R-:W-:Y:S05]  /*1ddc0*/  WARPSYNC.COLLECTIVE R15, `(.L_x_14734) ;  /* 0x000000000f087348 */ /* 0x000fea0003c00000 */
[----:B------:R0:W1:Y:S02]  /*1ddd0*/  SHFL.IDX P6, R14, R13, R12, R11 ;  /* 0x0000000c0d0e7389 */ /* 0x00006400000c000b */
[----:B01----:R-:W-:Y:S01]  /*1dde0*/  ENDCOLLECTIVE ;  /* 0x000000000000791b */ /* 0x003fe20003800000 */
.L_x_14734:
        /* <DEDUP_REMOVED lines=16> */
.L_x_14735:
[----:B------:R-:W-:Y:S02]  /*1def0*/  IMAD.MOV.U32 R13, RZ, RZ, R4 ;  /* 0x000000ffff0d7224 */ /* 0x000fe400078e0004 */
[----:B------:R-:W-:Y:S02]  /*1df00*/  IMAD.MOV.U32 R12, RZ, RZ, 0x3 ;  /* 0x00000003ff0c7424 */ /* 0x000fe400078e00ff */
[----:B------:R-:W-:-:S07]  /*1df10*/  IMAD.MOV.U32 R3, RZ, RZ, R14 ;  /* 0x000000ffff037224 */ /* 0x000fce00078e000e */
[----:B------:R-:W-:Y:S05]  /*1df20*/  WARPSYNC.COLLECTIVE R15, `(.L_x_14736) ;  /* 0x000000000f087348 */ /* 0x000fea0003c00000 */
[----:B------:R0:W1:Y:S02]  /*1df30*/  SHFL.IDX P6, R14, R13, R12, R11 ;  /* 0x0000000c0d0e7389 */ /* 0x00006400000c000b */
[----:B01----:R-:W-:Y:S01]  /*1df40*/  ENDCOLLECTIVE ;  /* 0x000000000000791b */ /* 0x003fe20003800000 */
.L_x_14736:
[----:B------:R-:W-:-:S04]  /*1df50*/  @!P0 LEA R3, P2, R9, R3, 0x1 ;  /* 0x0000000309038211 */ /* 0x000fc800078408ff */
[----:B------:R-:W-:-:S04]  /*1df60*/  @!P0 IADD3.X R2, RZ, R2, RZ, P2, !PT ;  /* 0x00000002ff028210 */ /* 0x000fc800017fe4ff */
        /* <DEDUP_REMOVED lines=14> */
.L_x_14737:
[----:B------:R-:W-:Y:S01]  /*1e050*/  IMAD.MOV.U32 R13, RZ, RZ, R4 ;  /* 0x000000ffff0d7224 */ /* 0x000fe200078e0004 */
[----:B------:R-:W-:Y:S01]  /*1e060*/  MOV R12, 0x4 ;  /* 0x00000004000c7802 */ /* 0x000fe20000000f00 */
[----:B------:R-:W-:-:S07]  /*1e070*/  IMAD.MOV.U32 R3, RZ, RZ, R14 ;  /* 0x000000ffff037224 */ /* 0x000fce00078e000e */
[----:B------:R-:W-:Y:S05]  /*1e080*/  WARPSYNC.COLLECTIVE R15, `(.L_x_14738) ;  /* 0x000000000f087348 */ /* 0x000fea0003c00000 */
[----:B------:R0:W1:Y:S02]  /*1e090*/  SHFL.IDX P6, R14, R13, R12, R11 ;  /* 0x0000000c0d0e7389 */ /* 0x00006400000c000b */
[----:B01----:R-:W-:Y:S01]  /*1e0a0*/  ENDCOLLECTIVE ;  /* 0x000000000000791b */ /* 0x003fe20003800000 */
.L_x_14738:
        /* <DEDUP_REMOVED lines=16> */
.L_x_14739:
[----:B------:R-:W-:Y:S02]  /*1e1b0*/  IMAD.MOV.U32 R13, RZ, RZ, R4 ;  /* 0x000000ffff0d7224 */ /* 0x000fe400078e0004 */
[----:B------:R-:W-:Y:S02]  /*1e1c0*/  IMAD.MOV.U32 R12, RZ, RZ, 0x5 ;  /* 0x00000005ff0c7424 */ /* 0x000fe400078e00ff */
[----:B------:R-:W-:-:S07]  /*1e1d0*/  IMAD.MOV.U32 R3, RZ, RZ, R14 ;  /* 0x000000ffff037224 */ /* 0x000fce00078e000e */
[----:B------:R-:W-:Y:S05]  /*1e1e0*/  WARPSYNC.COLLECTIVE R15, `(.L_x_14740) ;  /* 0x000000000f087348 */ /* 0x000fea0003c00000 */
[----:B------:R0:W1:Y:S02]  /*1e1f0*/  SHFL.IDX P6, R14, R13, R12, R11 ;  /* 0x0000000c0d0e7389 */ /* 0x00006400000c000b */
[----:B01----:R-:W-:Y:S01]  /*1e200*/  ENDCOLLECTIVE ;  /* 0x000000000000791b */ /* 0x003fe20003800000 */
.L_x_14740:
        /* <DEDUP_REMOVED lines=16> */
.L_x_14741:
[----:B------:R-:W-:Y:S02]  /*1e310*/  IMAD.MOV.U32 R13, RZ, RZ, R4 ;  /* 0x000000ffff0d7224 */ /* 0x000fe400078e0004 */
[----:B------:R-:W-:Y:S01]  /*1e320*/  IMAD.MOV.U32 R12, RZ, RZ, 0x6 ;  /* 0x00000006ff0c7424 */ /* 0x000fe200078e00ff */
[----:B------:R-:W-:-:S07]  /*1e330*/  MOV R3, R14 ;  /* 0x0000000e00037202 */ /* 0x000fce0000000f00 */
[----:B------:R-:W-:Y:S05]  /*1e340*/  WARPSYNC.COLLECTIVE R15, `(.L_x_14742) ;  /* 0x000000000f087348 */ /* 0x000fea0003c00000 */
[----:B------:R0:W1:Y:S02]  /*1e350*/  SHFL.IDX P6, R14, R13, R12, R11 ;  /* 0x0000000c0d0e7389 */ /* 0x00006400000c000b */
[----:B01----:R-:W-:Y:S01]  /*1e360*/  ENDCOLLECTIVE ;  /* 0x000000000000791b */ /* 0x003fe20003800000 */
.L_x_14742:
        /* <DEDUP_REMOVED lines=16> */
.L_x_14743:
[----:B------:R-:W-:Y:S01]  /*1e470*/  IMAD.MOV.U32 R13, RZ, RZ, R4 ;  /* 0x000000ffff0d7224 */ /* 0x000fe200078e0004 */
[----:B------:R-:W-:Y:S01]  /*1e480*/  MOV R12, 0x7 ;  /* 0x00000007000c7802 */ /* 0x000fe20000000f00 */
[----:B------:R-:W-:-:S07]  /*1e490*/  IMAD.MOV.U32 R3, RZ, RZ, R14 ;  /* 0x000000ffff037224 */ /* 0x000fce00078e000e */
[----:B------:R-:W-:Y:S05]  /*1e4a0*/  WARPSYNC.COLLECTIVE R15, `(.L_x_14744) ;  /* 0x000000000f087348 */ /* 0x000fea0003c00000 */
[----:B------:R0:W1:Y:S02]  /*1e4b0*/  SHFL.IDX P6, R14, R13, R12, R11 ;  /* 0x0000000c0d0e7389 */ /* 0x00006400000c000b */
[----:B01----:R-:W-:Y:S01]  /*1e4c0*/  ENDCOLLECTIVE ;  /* 0x000000000000791b */ /* 0x003fe20003800000 */
.L_x_14744:
        /* <DEDUP_REMOVED lines=10> */
.L_x_14745:
[----:B------:R-:W-:Y:S01]  /*1e570*/  @!PT LDS RZ, [RZ] ;  /* 0x00000000fffff984 */ /* 0x000fe20000000800 */
[----:B------:R-:W-:Y:S01]  /*1e580*/  @!PT LDS RZ, [RZ] ;  /* 0x00000000fffff984 */ /* 0x000fe20000000800 */
[----:B------:R-:W-:Y:S01]  /*1e590*/  @!PT LDS RZ, [RZ] ;  /* 0x00000000fffff984 */ /* 0x000fe20000000800 */
[----:B------:R0:W-:Y:S01]  /*1e5a0*/  @!P0 LDGSTS.E.BYPASS.LTC128B.128 [R8+0x1b400], desc[UR40][R2.64], !P1 ;  /* 0x1b40000002088fae */ /* 0x0001e2000c901d68 */
[----:B------:R-:W-:Y:S01]  /*1e5b0*/  IMAD.MOV.U32 R0, RZ, RZ, R14 ;  /* 0x000000ffff007224 */ /* 0x000fe200078e000e */
[----:B------:R-:W-:Y:S06]  /*1e5c0*/  BRA `(.L_x_14746) ;  /* 0xffffffa400c47947 */ /* 0x000fec000383ffff */
.L_x_14583:
[----:B0-----:R0:W2:Y:S02]  /*1e5d0*/  SYNCS.PHASECHK.TRANS64.TRYWAIT P0, [R22+URZ+0x22820], R3 ;  /* 0x02282003160075a7 */ /* 0x0010a4000800017f */
[----:B--2---:R-:W-:Y:S05]  /*1e5e0*/  @!P0 NANOSLEEP.SYNCS 0x989680 ;  /* 0x009896800000895d */ /* 0x004fea0003900000 */
[----:B------:R-:W2:Y:S02]  /*1e5f0*/  @!P0 SYNCS.PHASECHK.TRANS64 P0, [R22+URZ+0x22820], R3 ;  /* 0x02282003160085a7 */ /* 0x000ea4000800007f */
[----:B--2---:R-:W-:Y:S05]  /*1e600*/  @!P0 BRA `(.L_x_14583) ;  /* 0xfffffffc00f08947 */ /* 0x004fea000383ffff */
[----:B------:R-:W-:Y:S05]  /*1e610*/  BRA `(.L_x_14747) ;  /* 0xffffffa800207947 */ /* 0x000fea000383ffff */
.L_x_14586:
[----:B--2---:R2:W3:Y:S02]  /*1e620*/  SYNCS.PHASECHK.TRANS64.TRYWAIT P0, [R31+URZ+0x22860], R0 ;  /* 0x022860001f0075a7 */ /* 0x0044e4000800017f */
[----:B---3--:R-:W-:Y:S05]  /*1e630*/  @!P0 NANOSLEEP.SYNCS 0x989680 ;  /* 0x009896800000895d */ /* 0x008fea0003900000 */
[----:B------:R-:W3:Y:S02]  /*1e640*/  @!P0 SYNCS.PHASECHK.TRANS64 P0, [R31+URZ+0x22860], R0 ;  /* 0x022860001f0085a7 */ /* 0x000ee4000800007f */
[----:B---3--:R-:W-:Y:S05]  /*1e650*/  @!P0 BRA `(.L_x_14586) ;  /* 0xfffffffc00f08947 */ /* 0x008fea000383ffff */
[----:B------:R-:W-:Y:S05]  /*1e660*/  BRA `(.L_x_14748) ;  /* 0xffffffa800307947 */ /* 0x000fea000383ffff */
.L_x_14587:
        /* <DEDUP_REMOVED lines=8> */
.L_x_14750:
[----:B------:R-:W-:Y:S05]  /*1e6f0*/  BSYNC B0 ;  /* 0x0000000000007941 */ /* 0x000fea0003800000 */
.L_x_14749:
        /* <DEDUP_REMOVED lines=12> */
.L_x_14751:
[----:B------:R-:W-:Y:S01]  /*1e7c0*/  ISETP.LT.OR P4, PT, R32, 0x1, !P1 ;  /* 0x000000012000780c */ /* 0x000fe20004f81670 */
[----:B------:R-:W-:Y:S02]  /*1e7d0*/  IMAD.MOV.U32 R13, RZ, RZ, R6 ;  /* 0x000000ffff0d7224 */ /* 0x000fe400078e0006 */
[----:B------:R-:W-:Y:S02]  /*1e7e0*/  IMAD.MOV.U32 R12, RZ, RZ, 0x1 ;  /* 0x00000001ff0c7424 */ /* 0x000fe400078e00ff */
[----:B------:R-:W-:-:S05]  /*1e7f0*/  IMAD.SHL.U32 R7, R7, 0x8, RZ ;  /* 0x0000000807077824 */ /* 0x000fca00078e00ff */
        /* <DEDUP_REMOVED lines=8> */
.L_x_14752:
[----:B------:R-:W-:Y:S02]  /*1e880*/  IADD3.X R3, RZ, R3, RZ, P0, !PT ;  /* 0x00000003ff037210 */ /* 0x000fe400007fe4ff */
        /* <DEDUP_REMOVED lines=16> */
.L_x_14753:
[----:B------:R-:W-:Y:S02]  /*1e990*/  IMAD.MOV.U32 R13, RZ, RZ, R6 ;  /* 0x000000ffff0d7224 */ /* 0x000fe400078e0006 */
[----:B------:R-:W-:Y:S01]  /*1e9a0*/  IMAD.MOV.U32 R12, RZ, RZ, 0x2 ;  /* 0x00000002ff0c7424 */ /* 0x000fe200078e00ff */
[----:B------:R-:W-:-:S13]  /*1e9b0*/  IADD3 R2, P4, R14, R0, RZ ;  /* 0x000000000e027210 */ /* 0x000fda0007f9e0ff */
[----:B------:R-:W-:Y:S05]  /*1e9c0*/  WARPSYNC.COLLECTIVE R15, `(.L_x_14754) ;  /* 0x000000000f087348 */ /* 0x000fea0003c00000 */
[----:B------:R0:W1:Y:S02]  /*1e9d0*/  SHFL.IDX P6, R14, R13, R12, R11 ;  /* 0x0000000c0d0e7389 */ /* 0x00006400000c000b */
[----:B01----:R-:W-:Y:S01]  /*1e9e0*/  ENDCOLLECTIVE ;  /* 0x000000000000791b */ /* 0x003fe20003800000 */
.L_x_14754:
        /* <DEDUP_REMOVED lines=17> */
.L_x_14755:
[----:B------:R-:W-:Y:S02]  /*1eb00*/  IMAD.MOV.U32 R13, RZ, RZ, R6 ;  /* 0x000000ffff0d7224 */ /* 0x000fe400078e0006 */
[----:B------:R-:W-:Y:S01]  /*1eb10*/  IMAD.MOV.U32 R12, RZ, RZ, 0x3 ;  /* 0x00000003ff0c7424 */ /* 0x000fe200078e00ff */
[----:B------:R-:W-:-:S13]  /*1eb20*/  IADD3 R2, P4, R14, R0, RZ ;  /* 0x000000000e027210 */ /* 0x000fda0007f9e0ff */
[----:B------:R-:W-:Y:S05]  /*1eb30*/  WARPSYNC.COLLECTIVE R15, `(.L_x_14756) ;  /* 0x000000000f087348 */ /* 0x000fea0003c00000 */
[----:B------:R0:W1:Y:S02]  /*1eb40*/  SHFL.IDX P6, R14, R13, R12, R11 ;  /* 0x0000000c0d0e7389 */ /* 0x00006400000c000b */
[----:B01----:R-:W-:Y:S01]  /*1eb50*/  ENDCOLLECTIVE ;  /* 0x000000000000791b */ /* 0x003fe20003800000 */
.L_x_14756:
        /* <DEDUP_REMOVED lines=17> */
.L_x_14757:
[----:B------:R-:W-:Y:S02]  /*1ec70*/  IMAD.MOV.U32 R13, RZ, RZ, R6 ;  /* 0x000000ffff0d7224 */ /* 0x000fe400078e0006 */
[----:B------:R-:W-:Y:S01]  /*1ec80*/  IMAD.MOV.U32 R12, RZ, RZ, 0x4 ;  /* 0x00000004ff0c7424 */ /* 0x000fe200078e00ff */
[----:B------:R-:W-:-:S13]  /*1ec90*/  IADD3 R2, P4, R14, R0, RZ ;  /* 0x000000000e027210 */ /* 0x000fda0007f9e0ff */
[----:B------:R-:W-:Y:S05]  /*1eca0*/  WARPSYNC.COLLECTIVE R15, `(.L_x_14758) ;  /* 0x000000000f087348 */ /* 0x000fea0003c00000 */
[----:B------:R0:W1:Y:S02]  /*1ecb0*/  SHFL.IDX P6, R14, R13, R12, R11 ;  /* 0x0000000c0d0e7389 */ /* 0x00006400000c000b */
[----:B01----:R-:W-:Y:S01]  /*1ecc0*/  ENDCOLLECTIVE ;  /* 0x000000000000791b */ /* 0x003fe20003800000 */
.L_x_14758:
        /* <DEDUP_REMOVED lines=17> */
.L_x_14759:
[----:B------:R-:W-:Y:S02]  /*1ede0*/  IMAD.MOV.U32 R13, RZ, RZ, R6 ;  /* 0x000000ffff0d7224 */ /* 0x000fe400078e0006 */
[----:B------:R-:W-:Y:S01]  /*1edf0*/  IMAD.MOV.U32 R12, RZ, RZ, 0x5 ;  /* 0x00000005ff0c7424 */ /* 0x000fe200078e00ff */
[----:B------:R-:W-:-:S13]  /*1ee00*/  IADD3 R2, P4, R14, R0, RZ ;  /* 0x000000000e027210 */ /* 0x000fda0007f9e0ff */
[----:B------:R-:W-:Y:S05]  /*1ee10*/  WARPSYNC.COLLECTIVE R15, `(.L_x_14760) ;  /* 0x000000000f087348 */ /* 0x000fea0003c00000 */
[----:B------:R0:W1:Y:S02]  /*1ee20*/  SHFL.IDX P6, R14, R13, R12, R11 ;  /* 0x0000000c0d0e7389 */ /* 0x00006400000c000b */
[----:B01----:R-:W-:Y:S01]  /*1ee30*/  ENDCOLLECTIVE ;  /* 0x000000000000791b */ /* 0x003fe20003800000 */
.L_x_14760:
        /* <DEDUP_REMOVED lines=12> */
.L_x_14761:
        /* <DEDUP_REMOVED lines=9> */
.L_x_14594:
[----:B0-----:R0:W2:Y:S02]  /*1ef90*/  SYNCS.PHASECHK.TRANS64.TRYWAIT P0, [R4+URZ+0x22840], R21 ;  /* 0x02284015040075a7 */ /* 0x0010a4000800017f */
[----:B--2---:R-:W-:Y:S05]  /*1efa0*/  @!P0 NANOSLEEP.SYNCS 0x989680 ;  /* 0x009896800000895d */ /* 0x004fea0003900000 */
[----:B------:R-:W2:Y:S02]  /*1efb0*/  @!P0 SYNCS.PHASECHK.TRANS64 P0, [R4+URZ+0x22840], R21 ;  /* 0x02284015040085a7 */ /* 0x000ea4000800007f */
[----:B--2---:R-:W-:Y:S05]  /*1efc0*/  @!P0 BRA `(.L_x_14594) ;  /* 0xfffffffc00f08947 */ /* 0x004fea000383ffff */
[----:B------:R-:W-:Y:S05]  /*1efd0*/  BRA `(.L_x_14763) ;  /* 0xffffffa800987947 */ /* 0x000fea000383ffff */
.L_x_14595:
        /* <DEDUP_REMOVED lines=8> */
.L_x_14765:
[----:B------:R-:W-:Y:S05]  /*1f060*/  BSYNC B1 ;  /* 0x0000000000017941 */ /* 0x000fea0003800000 */
.L_x_14764:
        /* <DEDUP_REMOVED lines=9> */
.L_x_14766:
[----:B------:R-:W-:Y:S02]  /*1f100*/  IMAD.MOV.U32 R13, RZ, RZ, R9 ;  /* 0x000000ffff0d7224 */ /* 0x000fe400078e0009 */
[----:B------:R-:W-:Y:S01]  /*1f110*/  IMAD.MOV.U32 R12, RZ, RZ, 0x1 ;  /* 0x00000001ff0c7424 */ /* 0x000fe200078e00ff */
[----:B------:R-:W-:-:S07]  /*1f120*/  MOV R2, R14 ;  /* 0x0000000e00027202 */ /* 0x000fce0000000f00 */
[----:B------:R-:W-:Y:S05]  /*1f130*/  WARPSYNC.COLLECTIVE R15, `(.L_x_14767) ;  /* 0x000000000f087348 */ /* 0x000fea0003c00000 */
[----:B------:R0:W1:Y:S02]  /*1f140*/  SHFL.IDX P6, R14, R13, R12, R11 ;  /* 0x0000000c0d0e7389 */ /* 0x00006400000c000b */
[----:B01----:R-:W-:Y:S01]  /*1f150*/  ENDCOLLECTIVE ;  /* 0x000000000000791b */ /* 0x003fe20003800000 */
.L_x_14767:
        /* <DEDUP_REMOVED lines=11> */
.L_x_14768:
[----:B------:R-:W-:Y:S01]  /*1f210*/  IMAD.MOV.U32 R13, RZ, RZ, R9 ;  /* 0x000000ffff0d7224 */ /* 0x000fe200078e0009 */
[----:B------:R-:W-:Y:S01]  /*1f220*/  MOV R12, 0x2 ;  /* 0x00000002000c7802 */ /* 0x000fe20000000f00 */
[----:B------:R-:W-:-:S07]  /*1f230*/  IMAD.MOV.U32 R2, RZ, RZ, R14 ;  /* 0x000000ffff027224 */ /* 0x000fce00078e000e */
[----:B------:R-:W-:Y:S05]  /*1f240*/  WARPSYNC.COLLECTIVE R15, `(.L_x_14769) ;  /* 0x000000000f087348 */ /* 0x000fea0003c00000 */
[----:B------:R0:W1:Y:S02]  /*1f250*/  SHFL.IDX P6, R14, R13, R12, R11 ;  /* 0x0000000c0d0e7389 */ /* 0x00006400000c000b */
[----:B01----:R-:W-:Y:S01]  /*1f260*/  ENDCOLLECTIVE ;  /* 0x000000000000791b */ /* 0x003fe20003800000 */
.L_x_14769:
        /* <DEDUP_REMOVED lines=11> */
.L_x_14770:
[----:B------:R-:W-:Y:S01]  /*1f320*/  MOV R13, R9 ;  /* 0x00000009000d7202 */ /* 0x000fe20000000f00 */
[----:B------:R-:W-:Y:S02]  /*1f330*/  IMAD.MOV.U32 R12, RZ, RZ, 0x3 ;  /* 0x00000003ff0c7424 */ /* 0x000fe400078e00ff */
[----:B------:R-:W-:-:S07]  /*1f340*/  IMAD.MOV.U32 R2, RZ, RZ, R14 ;  /* 0x000000ffff027224 */ /* 0x000fce00078e000e */
[----:B------:R-:W-:Y:S05]  /*1f350*/  WARPSYNC.COLLECTIVE R15, `(.L_x_14771) ;  /* 0x000000000f087348 */ /* 0x000fea0003c00000 */
[----:B------:R0:W1:Y:S02]  /*1f360*/  SHFL.IDX P6, R14, R13, R12, R11 ;  /* 0x0000000c0d0e7389 */ /* 0x00006400000c000b */
[----:B01----:R-:W-:Y:S01]  /*1f370*/  ENDCOLLECTIVE ;  /* 0x000000000000791b */ /* 0x003fe20003800000 */
.L_x_14771:
        /* <DEDUP_REMOVED lines=11> */
.L_x_14772:
[----:B------:R-:W-:Y:S02]  /*1f430*/  IMAD.MOV.U32 R13, RZ, RZ, R9 ;  /* 0x000000ffff0d7224 */ /* 0x000fe400078e0009 */
[----:B------:R-:W-:Y:S02]  /*1f440*/  IMAD.MOV.U32 R12, RZ, RZ, 0x4 ;  /* 0x00000004ff0c7424 */ /* 0x000fe400078e00ff */
[----:B------:R-:W-:-:S07]  /*1f450*/  IMAD.MOV.U32 R2, RZ, RZ, R14 ;  /* 0x000000ffff027224 */ /* 0x000fce00078e000e */
[----:B------:R-:W-:Y:S05]  /*1f460*/  WARPSYNC.COLLECTIVE R15, `(.L_x_14773) ;  /* 0x000000000f087348 */ /* 0x000fea0003c00000 */
[----:B------:R0:W1:Y:S02]  /*1f470*/  SHFL.IDX P6, R14, R13, R12, R11 ;  /* 0x0000000c0d0e7389 */ /* 0x00006400000c000b */
[----:B01----:R-:W-:Y:S01]  /*1f480*/  ENDCOLLECTIVE ;  /* 0x000000000000791b */ /* 0x003fe20003800000 */
.L_x_14773:
        /* <DEDUP_REMOVED lines=11> */
.L_x_14774:
[----:B------:R-:W-:Y:S02]  /*1f540*/  IMAD.MOV.U32 R13, RZ, RZ, R9 ;  /* 0x000000ffff0d7224 */ /* 0x000fe400078e0009 */
[----:B------:R-:W-:Y:S01]  /*1f550*/  IMAD.MOV.U32 R12, RZ, RZ, 0x5 ;  /* 0x00000005ff0c7424 */ /* 0x000fe200078e00ff */
[----:B------:R-:W-:-:S07]  /*1f560*/  MOV R2, R14 ;  /* 0x0000000e00027202 */ /* 0x000fce0000000f00 */
[----:B------:R-:W-:Y:S05]  /*1f570*/  WARPSYNC.COLLECTIVE R15, `(.L_x_14775) ;  /* 0x000000000f087348 */ /* 0x000fea0003c00000 */
[----:B------:R0:W1:Y:S02]  /*1f580*/  SHFL.IDX P6, R14, R13, R12, R11 ;  /* 0x0000000c0d0e7389 */ /* 0x00006400000c000b */
[----:B01----:R-:W-:Y:S01]  /*1f590*/  ENDCOLLECTIVE ;  /* 0x000000000000791b */ /* 0x003fe20003800000 */
.L_x_14775:
        /* <DEDUP_REMOVED lines=11> */
.L_x_14776:
[----:B------:R-:W-:Y:S01]  /*1f650*/  IMAD.MOV.U32 R2, RZ, RZ, R14 ;  /* 0x000000ffff027224 */ /* 0x000fe200078e000e */
[----:B------:R-:W-:Y:S06]  /*1f660*/  BRA `(.L_x_14777) ;  /* 0xffffffa400cc7947 */ /* 0x000fec000383ffff */
.L_x_14600:
[----:B----4-:R4:W0:Y:S02]  /*1f670*/  SYNCS.PHASECHK.TRANS64.TRYWAIT P0, [R4+URZ+0x22860], R21 ;  /* 0x02286015040075a7 */ /* 0x010824000800017f */
[----:B0-----:R-:W-:Y:S05]  /*1f680*/  @!P0 NANOSLEEP.SYNCS 0x989680 ;  /* 0x009896800000895d */ /* 0x001fea0003900000 */
[----:B------:R-:W0:Y:S02]  /*1f690*/  @!P0 SYNCS.PHASECHK.TRANS64 P0, [R4+URZ+0x22860], R21 ;  /* 0x02286015040085a7 */ /* 0x000e24000800007f */
[----:B0-----:R-:W-:Y:S05]  /*1f6a0*/  @!P0 BRA `(.L_x_14600) ;  /* 0xfffffffc00f08947 */ /* 0x001fea000383ffff */
[----:B------:R-:W-:Y:S05]  /*1f6b0*/  BRA `(.L_x_14778) ;  /* 0xffffffa8001c7947 */ /* 0x000fea000383ffff */
.L_x_14601:
[----:B------:R-:W-:Y:S01]  /*1f6c0*/  BSSY B1, `(.L_x_14779) ;  /* 0x0000008000017945 */ /* 0x000fe20003800000 */
[----:B------:R-:W-:Y:S01]  /*1f6d0*/  IMAD.MOV.U32 R13, RZ, RZ, R7 ;  /* 0x000000ffff0d7224 */ /* 0x000fe200078e0007 */
[----:B------:R-:W-:Y:S01]  /*1f6e0*/  MOV R15, 0xffffffff ;  /* 0xffffffff000f7802 */ /* 0x000fe20000000f00 */
[----:B------:R-:W-:Y:S02]  /*1f6f0*/  IMAD.MOV.U32 R12, RZ, RZ, RZ ;  /* 0x000000ffff0c7224 */ /* 0x000fe400078e00ff */
[----:B------:R-:W-:-:S07]  /*1f700*/  IMAD.MOV.U32 R11, RZ, RZ, 0x181f ;  /* 0x0000181fff0b7424 */ /* 0x000fce00078e00ff */
[----:B01-34-:R-:W-:Y:S05]  /*1f710*/  WARPSYNC.COLLECTIVE R15, `(.L_x_14780) ;  /* 0x000000000f087348 */ /* 0x01bfea0003c00000 */
[----:B------:R2:W0:Y:S02]  /*1f720*/  SHFL.IDX P6, R14, R13, R12, R11 ;  /* 0x0000000c0d0e7389 */ /* 0x00042400000c000b */
[----:B01234-:R-:W-:Y:S01]  /*1f730*/  ENDCOLLECTIVE ;  /* 0x000000000000791b */ /* 0x01ffe20003800000 */
.L_x_14780:
[----:B------:R-:W-:Y:S05]  /*1f740*/  BSYNC B1 ;  /* 0x0000000000017941 */ /* 0x000fea0003800000 */
.L_x_14779:
        /* <DEDUP_REMOVED lines=9> */
.L_x_14781:
[----:B------:R-:W-:Y:S02]  /*1f7e0*/  IMAD.MOV.U32 R13, RZ, RZ, R7 ;  /* 0x000000ffff0d7224 */ /* 0x000fe400078e0007 */
[----:B------:R-:W-:Y:S01]  /*1f7f0*/  IMAD.MOV.U32 R12, RZ, RZ, 0x1 ;  /* 0x00000001ff0c7424 */ /* 0x000fe200078e00ff */
[----:B------:R-:W-:-:S13]  /*1f800*/  IADD3 R2, P0, R14, R0, RZ ;  /* 0x000000000e027210 */ /* 0x000fda0007f1e0ff */
[----:B------:R-:W-:Y:S05]  /*1f810*/  WARPSYNC.COLLECTIVE R15, `(.L_x_14782) ;  /* 0x000000000f087348 */ /* 0x000fea0003c00000 */
[----:B------:R0:W1:Y:S02]  /*1f820*/  SHFL.IDX P6, R14, R13, R12, R11 ;  /* 0x0000000c0d0e7389 */ /* 0x00006400000c000b */
[----:B01----:R-:W-:Y:S01]  /*1f830*/  ENDCOLLECTIVE ;  /* 0x000000000000791b */ /* 0x003fe20003800000 */
.L_x_14782:
        /* <DEDUP_REMOVED lines=13> */
.L_x_14783:
[----:B------:R-:W-:Y:S02]  /*1f910*/  IMAD.MOV.U32 R13, RZ, RZ, R7 ;  /* 0x000000ffff0d7224 */ /* 0x000fe400078e0007 */
[----:B------:R-:W-:Y:S01]  /*1f920*/  IMAD.MOV.U32 R12, RZ, RZ, 0x2 ;  /* 0x00000002ff0c7424 */ /* 0x000fe200078e00ff */
[----:B------:R-:W-:-:S13]  /*1f930*/  IADD3 R2, P0, R14, R0, RZ ;  /* 0x000000000e027210 */ /* 0x000fda0007f1e0ff */
[----:B------:R-:W-:Y:S05]  /*1f940*/  WARPSYNC.COLLECTIVE R15, `(.L_x_14784) ;  /* 0x000000000f087348 */ /* 0x000fea0003c00000 */
[----:B------:R0:W1:Y:S02]  /*1f950*/  SHFL.IDX P6, R14, R13, R12, R11 ;  /* 0x0000000c0d0e7389 */ /* 0x00006400000c000b */
[----:B01----:R-:W-:Y:S01]  /*1f960*/  ENDCOLLECTIVE ;  /* 0x000000000000791b */ /* 0x003fe20003800000 */
.L_x_14784:
        /* <DEDUP_REMOVED lines=13> */
.L_x_14785:
[----:B------:R-:W-:Y:S02]  /*1fa40*/  IMAD.MOV.U32 R13, RZ, RZ, R7 ;  /* 0x000000ffff0d7224 */ /* 0x000fe400078e0007 */
[----:B------:R-:W-:Y:S01]  /*1fa50*/  IMAD.MOV.U32 R12, RZ, RZ, 0x3 ;  /* 0x00000003ff0c7424 */ /* 0x000fe200078e00ff */
[----:B------:R-:W-:-:S13]  /*1fa60*/  IADD3 R2, P0, R14, R0, RZ ;  /* 0x000000000e027210 */ /* 0x000fda0007f1e0ff */
[----:B------:R-:W-:Y:S05]  /*1fa70*/  WARPSYNC.COLLECTIVE R15, `(.L_x_14786) ;  /* 0x000000000f087348 */ /* 0x000fea0003c00000 */
[----:B------:R0:W1:Y:S02]  /*1fa80*/  SHFL.IDX P6, R14, R13, R12, R11 ;  /* 0x0000000c0d0e7389 */ /* 0x00006400000c000b */
[----:B01----:R-:W-:Y:S01]  /*1fa90*/  ENDCOLLECTIVE ;  /* 0x000000000000791b */ /* 0x003fe20003800000 */
.L_x_14786:
        /* <DEDUP_REMOVED lines=13> */
.L_x_14787:
[----:B------:R-:W-:Y:S02]  /*1fb70*/  IMAD.MOV.U32 R13, RZ, RZ, R7 ;  /* 0x000000ffff0d7224 */ /* 0x000fe400078e0007 */
[----:B------:R-:W-:Y:S01]  /*1fb80*/  IMAD.MOV.U32 R12, RZ, RZ, 0x4 ;  /* 0x00000004ff0c7424 */ /* 0x000fe200078e00ff */
[----:B------:R-:W-:-:S13]  /*1fb90*/  IADD3 R2, P0, R14, R0, RZ ;  /* 0x000000000e027210 */ /* 0x000fda0007f1e0ff */
[----:B------:R-:W-:Y:S05]  /*1fba0*/  WARPSYNC.COLLECTIVE R15, `(.L_x_14788) ;  /* 0x000000000f087348 */ /* 0x000fea0003c00000 */
[----:B------:R0:W1:Y:S02]  /*1fbb0*/  SHFL.IDX P6, R14, R13, R12, R11 ;  /* 0x0000000c0d0e7389 */ /* 0x00006400000c000b */
[----:B01----:R-:W-:Y:S01]  /*1fbc0*/  ENDCOLLECTIVE ;  /* 0x000000000000791b */ /* 0x003fe20003800000 */
.L_x_14788:
        /* <DEDUP_REMOVED lines=13> */
.L_x_14789:
[----:B------:R-:W-:Y:S02]  /*1fca0*/  IMAD.MOV.U32 R13, RZ, RZ, R7 ;  /* 0x000000ffff0d7224 */ /* 0x000fe400078e0007 */
[----:B------:R-:W-:Y:S01]  /*1fcb0*/  IMAD.MOV.U32 R12, RZ, RZ, 0x5 ;  /* 0x00000005ff0c7424 */ /* 0x000fe200078e00ff */
[----:B------:R-:W-:-:S13]  /*1fcc0*/  IADD3 R2, P0, R14, R0, RZ ;  /* 0x000000000e027210 */ /* 0x000fda0007f1e0ff */
[----:B------:R-:W-:Y:S05]  /*1fcd0*/  WARPSYNC.COLLECTIVE R15, `(.L_x_14790) ;  /* 0x000000000f087348 */ /* 0x000fea0003c00000 */
[----:B------:R0:W1:Y:S02]  /*1fce0*/  SHFL.IDX P6, R14, R13, R12, R11 ;  /* 0x0000000c0d0e7389 */ /* 0x00006400000c000b */
[----:B01----:R-:W-:Y:S01]  /*1fcf0*/  ENDCOLLECTIVE ;  /* 0x000000000000791b */ /* 0x003fe20003800000 */
.L_x_14790:
        /* <DEDUP_REMOVED lines=13> */
.L_x_14791:
[----:B------:R-:W-:Y:S05]  /*1fdd0*/  BRA `(.L_x_14792) ;  /* 0xffffffa4006c7947 */ /* 0x000fea000383ffff */
.L_x_14609:
        /* <DEDUP_REMOVED lines=8> */
.L_x_14794:
[----:B------:R-:W-:Y:S05]  /*1fe60*/  BSYNC B0 ;  /* 0x0000000000007941 */ /* 0x000fea0003800000 */
.L_x_14793:
        /* <DEDUP_REMOVED lines=9> */
.L_x_14795:
        /* <DEDUP_REMOVED lines=18> */
.L_x_14796:
[----:B------:R-:W-:Y:S01]  /*20020*/  IMAD.MOV.U32 R12, RZ, RZ, 0x2 ;  /* 0x00000002ff0c7424 */ /* 0x000fe200078e00ff */
[----:B------:R-:W-:-:S05]  /*20030*/  SEL R4, R14, RZ, P1 ;  /* 0x000000ff0e047207 */ /* 0x000fca0000800000 */
[----:B------:R-:W-:-:S04]  /*20040*/  IMAD.IADD R4, R17, 0x1, R4 ;  /* 0x0000000111047824 */ /* 0x000fc800078e0204 */
[----:B------:R-:W-:-:S07]  /*20050*/  IMAD.MOV.U32 R13, RZ, RZ, R4 ;  /* 0x000000ffff0d7224 */ /* 0x000fce00078e0004 */
[----:B------:R-:W-:Y:S05]  /*20060*/  WARPSYNC.COLLECTIVE R15, `(.L_x_14797) ;  /* 0x000000000f087348 */ /* 0x000fea0003c00000 */
[----:B------:R0:W1:Y:S02]  /*20070*/  SHFL.UP P6, R14, R13, R12, R11 ;  /* 0x0400000c0d0e7389 */ /* 0x00006400000c000b */
[----:B01----:R-:W-:Y:S01]  /*20080*/  ENDCOLLECTIVE ;  /* 0x000000000000791b */ /* 0x003fe20003800000 */
.L_x_14797:
[----:B------:R-:W-:Y:S01]  /*20090*/  IMAD.MOV.U32 R12, RZ, RZ, 0x4 ;  /* 0x00000004ff0c7424 */ /* 0x000fe200078e00ff */
[----:B------:R-:W-:-:S04]  /*200a0*/  SEL R3, R14, RZ, P2 ;  /* 0x000000ff0e037207 */ /* 0x000fc80001000000 */
[----:B------:R-:W-:-:S05]  /*200b0*/  IADD3 R6, R4, R3, RZ ;  /* 0x0000000304067210 */ /* 0x000fca0007ffe0ff */
[----:B------:R-:W-:-:S07]  /*200c0*/  IMAD.MOV.U32 R13, RZ, RZ, R6 ;  /* 0x000000ffff0d7224 */ /* 0x000fce00078e0006 */
[----:B------:R-:W-:Y:S05]  /*200d0*/  WARPSYNC.COLLECTIVE R15, `(.L_x_14798) ;  /* 0x000000000f087348 */ /* 0x000fea0003c00000 */
[----:B------:R0:W1:Y:S02]  /*200e0*/  SHFL.UP P6, R14, R13, R12, R11 ;  /* 0x0400000c0d0e7389 */ /* 0x00006400000c000b */
[----:B01----:R-:W-:Y:S01]  /*200f0*/  ENDCOLLECTIVE ;  /* 0x000000000000791b */ /* 0x003fe20003800000 */
.L_x_14798:
[----:B------:R-:W-:Y:S02]  /*20100*/  MOV R12, 0x8 ;  /* 0x00000008000c7802 */ /* 0x000fe40000000f00 */
[----:B------:R-:W-:-:S05]  /*20110*/  SEL R3, R14, RZ, P3 ;  /* 0x000000ff0e037207 */ /* 0x000fca0001800000 */
[----:B------:R-:W-:-:S04]  /*20120*/  IMAD.IADD R2, R6, 0x1, R3 ;  /* 0x0000000106027824 */ /* 0x000fc800078e0203 */
[----:B------:R-:W-:-:S07]  /*20130*/  IMAD.MOV.U32 R13, RZ, RZ, R2 ;  /* 0x000000ffff0d7224 */ /* 0x000fce00078e0002 */
[----:B------:R-:W-:Y:S05]  /*20140*/  WARPSYNC.COLLECTIVE R15, `(.L_x_14799) ;  /* 0x000000000f087348 */ /* 0x000fea0003c00000 */
[----:B------:R0:W1:Y:S02]  /*20150*/  SHFL.UP P6, R14, R13, R12, R11 ;  /* 0x0400000c0d0e7389 */ /* 0x00006400000c000b */
[----:B01----:R-:W-:Y:S01]  /*20160*/  ENDCOLLECTIVE ;  /* 0x000000000000791b */ /* 0x003fe20003800000 */
.L_x_14799:
[----:B------:R-:W-:Y:S01]  /*20170*/  IMAD.MOV.U32 R12, RZ, RZ, 0x10 ;  /* 0x00000010ff0c7424 */ /* 0x000fe200078e00ff */
[----:B------:R-:W-:-:S05]  /*20180*/  SEL R3, R14, RZ, P4 ;  /* 0x000000ff0e037207 */ /* 0x000fca0002000000 */
[----:B------:R-:W-:-:S04]  /*20190*/  IMAD.IADD R3, R2, 0x1, R3 ;  /* 0x0000000102037824 */ /* 0x000fc800078e0203 */
[----:B------:R-:W-:-:S07]  /*201a0*/  IMAD.MOV.U32 R13, RZ, RZ, R3 ;  /* 0x000000ffff0d7224 */ /* 0x000fce00078e0003 */
[----:B------:R-:W-:Y:S05]  /*201b0*/  WARPSYNC.COLLECTIVE R15, `(.L_x_14800) ;  /* 0x000000000f087348 */ /* 0x000fea0003c00000 */
[----:B------:R0:W1:Y:S02]  /*201c0*/  SHFL.UP P6, R14, R13, R12, R11 ;  /* 0x0400000c0d0e7389 */ /* 0x00006400000c000b */
[----:B01----:R-:W-:Y:S01]  /*201d0*/  ENDCOLLECTIVE ;  /* 0x000000000000791b */ /* 0x003fe20003800000 */
.L_x_14800:
        /* <DEDUP_REMOVED lines=8> */
.L_x_14801:
[----:B------:R-:W-:Y:S05]  /*20260*/  BRA `(.L_x_14802) ;  /* 0xffffffa400cc7947 */ /* 0x000fea000383ffff */
.L_x_14614:
        /* <DEDUP_REMOVED lines=8> */
.L_x_14804:
[----:B------:R-:W-:Y:S05]  /*202f0*/  BSYNC B0 ;  /* 0x0000000000007941 */ /* 0x000fea0003800000 */
.L_x_14803:
        /* <DEDUP_REMOVED lines=8> */
.L_x_14805:
[----:B------:R-:W-:Y:S01]  /*20380*/  IMAD.MOV.U32 R12, RZ, RZ, 0x4 ;  /* 0x00000004ff0c7424 */ /* 0x000fe200078e00ff */
[----:B------:R-:W-:-:S05]  /*20390*/  SEL R2, R14, RZ, P2 ;  /* 0x000000ff0e027207 */ /* 0x000fca0001000000 */
[----:B------:R-:W-:-:S04]  /*203a0*/  IMAD.IADD R2, R13, 0x1, R2 ;  /* 0x000000010d027824 */ /* 0x000fc800078e0202 */
[----:B------:R-:W-:-:S07]  /*203b0*/  IMAD.MOV.U32 R13, RZ, RZ, R2 ;  /* 0x000000ffff0d7224 */ /* 0x000fce00078e0002 */
[----:B------:R-:W-:Y:S05]  /*203c0*/  WARPSYNC.COLLECTIVE R15, `(.L_x_14806) ;  /* 0x000000000f087348 */ /* 0x000fea0003c00000 */
[----:B------:R0:W1:Y:S02]  /*203d0*/  SHFL.UP P6, R14, R13, R12, R11 ;  /* 0x0400000c0d0e7389 */ /* 0x00006400000c000b */
[----:B01----:R-:W-:Y:S01]  /*203e0*/  ENDCOLLECTIVE ;  /* 0x000000000000791b */ /* 0x003fe20003800000 */
.L_x_14806:
[----:B------:R-:W-:Y:S01]  /*203f0*/  IMAD.MOV.U32 R12, RZ, RZ, 0x8 ;  /* 0x00000008ff0c7424 */ /* 0x000fe200078e00ff */
[----:B------:R-:W-:-:S05]  /*20400*/  SEL R3, R14, RZ, P3 ;  /* 0x000000ff0e037207 */ /* 0x000fca0001800000 */
[----:B------:R-:W-:-:S05]  /*20410*/  IMAD.IADD R3, R2, 0x1, R3 ;  /* 0x0000000102037824 */ /* 0x000fca00078e0203 */
[----:B------:R-:W-:-:S07]  /*20420*/  MOV R13, R3 ;  /* 0x00000003000d7202 */ /* 0x000fce0000000f00 */
[----:B------:R-:W-:Y:S05]  /*20430*/  WARPSYNC.COLLECTIVE R15, `(.L_x_14807) ;  /* 0x000000000f087348 */ /* 0x000fea0003c00000 */
[----:B------:R0:W1:Y:S02]  /*20440*/  SHFL.UP P6, R14, R13, R12, R11 ;  /* 0x0400000c0d0e7389 */ /* 0x00006400000c000b */
[----:B01----:R-:W-:Y:S01]  /*20450*/  ENDCOLLECTIVE ;  /* 0x000000000000791b */ /* 0x003fe20003800000 */
.L_x_14807:
[----:B------:R-:W-:Y:S01]  /*20460*/  IMAD.MOV.U32 R12, RZ, RZ, 0x10 ;  /* 0x00000010ff0c7424 */ /* 0x000fe200078e00ff */
[----:B------:R-:W-:-:S05]  /*20470*/  SEL R4, R14, RZ, P4 ;  /* 0x000000ff0e047207 */ /* 0x000fca0002000000 */
[----:B------:R-:W-:-:S04]  /*20480*/  IMAD.IADD R4, R3, 0x1, R4 ;  /* 0x0000000103047824 */ /* 0x000fc800078e0204 */
[----:B------:R-:W-:-:S07]  /*20490*/  IMAD.MOV.U32 R13, RZ, RZ, R4 ;  /* 0x000000ffff0d7224 */ /* 0x000fce00078e0004 */
[----:B------:R-:W-:Y:S05]  /*204a0*/  WARPSYNC.COLLECTIVE R15, `(.L_x_14808) ;  /* 0x000000000f087348 */ /* 0x000fea0003c00000 */
[----:B------:R0:W1:Y:S02]  /*204b0*/  SHFL.UP P6, R14, R13, R12, R11 ;  /* 0x0400000c0d0e7389 */ /* 0x00006400000c000b */
[----:B01----:R-:W-:Y:S01]  /*204c0*/  ENDCOLLECTIVE ;  /* 0x000000000000791b */ /* 0x003fe20003800000 */
.L_x_14808:
        /* <DEDUP_REMOVED lines=8> */
.L_x_14809:
[----:B------:R-:W-:Y:S05]  /*20550*/  BRA `(.L_x_14810) ;  /* 0xffffffa400ac7947 */ /* 0x000fea000383ffff */
.L_x_14616:
[----:B------:R-:W-:Y:S01]  /*20560*/  BSSY B0, `(.L_x_14811) ;  /* 0x0000006000007945 */ /* 0x000fe20003800000 */
[----:B------:R-:W-:Y:S01]  /*20570*/  PLOP3.LUT P6, PT, P6, PT, PT, 0x8, 0x0 ;  /* 0x000000000000781c */ /* 0x000fe200037ce170 */
[----:B------:R-:W-:-:S12]  /*20580*/  IMAD.MOV.U32 R15, RZ, RZ, -0x1 ;  /* 0xffffffffff0f7424 */ /* 0x000fd800078e00ff */
[----:B01----:R-:W-:Y:S05]  /*20590*/  WARPSYNC.COLLECTIVE R15, `(.L_x_14812) ;  /* 0x000000000f087348 */ /* 0x003fea0003c00000 */
[----:B------:R-:W-:Y:S01]  /*205a0*/  VOTE.ANY R14, PT, P6 ;  /* 0x00000000000e7806 */ /* 0x000fe200030e0100 */
[----:B01----:R-:W-:Y:S06]  /*205b0*/  ENDCOLLECTIVE ;  /* 0x000000000000791b */ /* 0x003fec0003800000 */
.L_x_14812:
[----:B------:R-:W-:Y:S05]  /*205c0*/  BSYNC B0 ;  /* 0x0000000000007941 */ /* 0x000fea0003800000 */
.L_x_14811:
        /* <DEDUP_REMOVED lines=9> */
.L_x_14813:
[----:B------:R-:W-:Y:S01]  /*20660*/  MOV R17, R14 ;  /* 0x0000000e00117202 */ /* 0x000fe20000000f00 */
[----:B------:R-:W-:Y:S06]  /*20670*/  BRA `(.L_x_14814) ;  /* 0xffffffa4009c7947 */ /* 0x000fec000383ffff */
.L_x_14618:
[----:B------:R-:W-:Y:S01]  /*20680*/  BSSY B0, `(.L_x_14815) ;  /* 0x0000007000007945 */ /* 0x000fe20003800000 */
[----:B------:R-:W-:Y:S02]  /*20690*/  IMAD.MOV.U32 R13, RZ, RZ, R2 ;  /* 0x000000ffff0d7224 */ /* 0x000fe400078e0002 */
[----:B------:R-:W-:Y:S02]  /*206a0*/  IMAD.MOV.U32 R11, RZ, RZ, 0x1f ;  /* 0x0000001fff0b7424 */ /* 0x000fe400078e00ff */
[----:B------:R-:W-:-:S07]  /*206b0*/  IMAD.MOV.U32 R15, RZ, RZ, -0x1 ;  /* 0xffffffffff0f7424 */ /* 0x000fce00078e00ff */
[----:B0123--:R-:W-:Y:S05]  /*206c0*/  WARPSYNC.COLLECTIVE R15, `(.L_x_14816) ;  /* 0x000000000f087348 */ /* 0x00ffea0003c00000 */
[----:B------:R4:W0:Y:S02]  /*206d0*/  SHFL.IDX P6, R14, R13, R12, R11 ;  /* 0x0000000c0d0e7389 */ /* 0x00082400000c000b */
[----:B01234-:R-:W-:Y:S01]  /*206e0*/  ENDCOLLECTIVE ;  /* 0x000000000000791b */ /* 0x01ffe20003800000 */
.L_x_14816:
[----:B------:R-:W-:Y:S05]  /*206f0*/  BSYNC B0 ;  /* 0x0000000000007941 */ /* 0x000fea0003800000 */
.L_x_14815:
[----:B------:R-:W-:Y:S05]  /*20700*/  BRA `(.L_x_14617) ;  /* 0xffffffa400947947 */ /* 0x000fea000383ffff */
.L_x_14622:
[----:B0-----:R0:W1:Y:S02]  /*20710*/  SYNCS.PHASECHK.TRANS64.TRYWAIT P0, [R5+URZ+0x22820], R0 ;  /* 0x02282000050075a7 */ /* 0x001064000800017f */
[----:B-1----:R-:W-:Y:S05]  /*20720*/  @!P0 NANOSLEEP.SYNCS 0x989680 ;  /* 0x009896800000895d */ /* 0x002fea0003900000 */
[----:B------:R-:W1:Y:S02]  /*20730*/  @!P0 SYNCS.PHASECHK.TRANS64 P0, [R5+URZ+0x22820], R0 ;  /* 0x02282000050085a7 */ /* 0x000e64000800007f */
[----:B-1----:R-:W-:Y:S05]  /*20740*/  @!P0 BRA `(.L_x_14622) ;  /* 0xfffffffc00f08947 */ /* 0x002fea000383ffff */
[----:B------:R-:W-:Y:S05]  /*20750*/  BRA `(.L_x_14817) ;  /* 0xffffffac000c7947 */ /* 0x000fea000383ffff */
.L_x_14623:
        /* <DEDUP_REMOVED lines=11> */
.L_x_14819:
[----:B------:R-:W-:Y:S05]  /*20810*/  BSYNC B0 ;  /* 0x0000000000007941 */ /* 0x000fea0003800000 */
.L_x_14818:
[----:B------:R-:W-:Y:S05]  /*20820*/  BRA `(.L_x_14820) ;  /* 0xffffffa800f47947 */ /* 0x000fea000383ffff */
.L_x_14624:
[----:B------:R-:W-:Y:S01]  /*20830*/  BSSY B0, `(.L_x_14821) ;  /* 0x0000006000007945 */ /* 0x000fe20003800000 */
[----:B------:R-:W-:-:S07]  /*20840*/  IMAD.MOV.U32 R15, RZ, RZ, -0x1 ;  /* 0xffffffffff0f7424 */ /* 0x000fce00078e00ff */
[----:B0-234-:R-:W-:Y:S05]  /*20850*/  WARPSYNC.COLLECTIVE R15, `(.L_x_14822) ;  /* 0x000000000f0c7348 */ /* 0x01dfea0003c00000 */
[----:B------:R-:W-:Y:S02]  /*20860*/  ELECT P6, UR62, PT ;  /* 0x00000000003e782f */ /* 0x000fe400038c0000 */
[----:B------:R-:W-:Y:S01]  /*20870*/  MOV R14, UR62 ;  /* 0x0000003e000e7c02 */ /* 0x000fe20008000f00 */
[----:B0-234-:R-:W-:Y:S10]  /*20880*/  ENDCOLLECTIVE ;  /* 0x000000000000791b */ /* 0x01dff40003800000 */
.L_x_14822:
[----:B------:R-:W-:Y:S05]  /*20890*/  BSYNC B0 ;  /* 0x0000000000007941 */ /* 0x000fea0003800000 */
.L_x_14821:
[----:B------:R-:W-:Y:S05]  /*208a0*/  BRA `(.L_x_14823) ;  /* 0xffffffa800e87947 */ /* 0x000fea000383ffff */
.L_x_14626:
[----:B0-----:R0:W1:Y:S02]  /*208b0*/  SYNCS.PHASECHK.TRANS64.TRYWAIT P1, [R3+URZ+0x22840], R2 ;  /* 0x02284002030075a7 */ /* 0x001064000802017f */
[----:B-1----:R-:W-:Y:S05]  /*208c0*/  @!P1 NANOSLEEP.SYNCS 0x989680 ;  /* 0x009896800000995d */ /* 0x002fea0003900000 */
[----:B------:R-:W1:Y:S02]  /*208d0*/  @!P1 SYNCS.PHASECHK.TRANS64 P1, [R3+URZ+0x22840], R2 ;  /* 0x02284002030095a7 */ /* 0x000e64000802007f */
[----:B-1----:R-:W-:Y:S05]  /*208e0*/  @!P1 BRA `(.L_x_14626) ;  /* 0xfffffffc00f09947 */ /* 0x002fea000383ffff */
[----:B------:R-:W-:Y:S05]  /*208f0*/  BRA `(.L_x_14824) ;  /* 0xffffffac00047947 */ /* 0x000fea000383ffff */
.L_x_14628:
[----:B-1----:R1:W0:Y:S02]  /*20900*/  SYNCS.PHASECHK.TRANS64.TRYWAIT P1, [R5+URZ+0x22840], R0 ;  /* 0x02284000050075a7 */ /* 0x002224000802017f */
[----:B0-----:R-:W-:Y:S05]  /*20910*/  @!P1 NANOSLEEP.SYNCS 0x989680 ;  /* 0x009896800000995d */ /* 0x001fea0003900000 */
[----:B------:R-:W0:Y:S02]  /*20920*/  @!P1 SYNCS.PHASECHK.TRANS64 P1, [R5+URZ+0x22840], R0 ;  /* 0x02284000050095a7 */ /* 0x000e24000802007f */
[----:B0-----:R-:W-:Y:S05]  /*20930*/  @!P1 BRA `(.L_x_14628) ;  /* 0xfffffffc00f09947 */ /* 0x001fea000383ffff */
[----:B------:R-:W-:Y:S05]  /*20940*/  BRA `(.L_x_14825) ;  /* 0xffffffac00107947 */ /* 0x000fea000383ffff */
.L_x_14630:
[----:B------:R0:W0:Y:S02]  /*20950*/  SYNCS.PHASECHK.TRANS64.TRYWAIT P1, [R3+URZ+0x22860], R2 ;  /* 0x02286002030075a7 */ /* 0x000024000802017f */
[----:B0-----:R-:W-:Y:S05]  /*20960*/  @!P1 NANOSLEEP.SYNCS 0x989680 ;  /* 0x009896800000995d */ /* 0x001fea0003900000 */
[----:B------:R-:W0:Y:S02]  /*20970*/  @!P1 SYNCS.PHASECHK.TRANS64 P1, [R3+URZ+0x22860], R2 ;  /* 0x02286002030095a7 */ /* 0x000e24000802007f */
[----:B0-----:R-:W-:Y:S05]  /*20980*/  @!P1 BRA `(.L_x_14630) ;  /* 0xfffffffc00f09947 */ /* 0x001fea000383ffff */
[----:B------:R-:W-:Y:S05]  /*20990*/  BRA `(.L_x_14826) ;  /* 0xffffffac000c7947 */ /* 0x000fea000383ffff */
.L_x_14827:
        /* <DEDUP_REMOVED lines=14> */
.L_x_15683:


//--------------------- .text._ZN7cutlass13device_kernelIN5flash11enable_sm90INS1_16FlashAttnFwdSm90INS1_25CollectiveMainloopFwdSm90ILi2EN4cute5tupleIJNS5_1CILi1EEES8_S8_EEENS6_IJNS7_ILi128EEENS7_ILi96EEENS7_ILi64EEEEEELi256ENS_6half_tEfNS_4arch4Sm90ELb1ELb0ELb1ELb1ELb1ELb0ELb1ELb1ELb0ELb1ELb0ELb0EEENS1_21CollectiveEpilogueFwdINS6_IJSA_NS7_ILi256EEESB_EEES9_SE_SG_Li256ELb1ELb1ELb0ELb0EEENS1_36VarlenDynamicPersistentTileSchedulerILi128ELi96ELi256ELi128ELb0ELb1ELb1ELb1ELb1ELb1EEEEEEEEEvNT_6ParamsE --------------------------
	.section	.text._ZN7cutlass13device_kernelIN5flash11enable_sm90INS1_16FlashAttnFwdSm90INS1_25CollectiveMainloopFwdSm90ILi2EN4cute5tupleIJNS5_1CILi1EEES8_S8_EEENS6_IJNS7_ILi128EEENS7_ILi96EEENS7_ILi64EEEEEELi256ENS_6half_tEfNS_4arch4Sm90ELb1ELb0ELb1ELb1ELb1ELb0ELb1ELb1ELb0ELb1ELb0ELb0EEENS1_21CollectiveEpilogueFwdINS6_IJSA_NS7_ILi256EEESB_EEES9_SE_SG_Li256ELb1ELb1ELb0ELb0EEENS1_36VarlenDynamicPersistentTileSchedulerILi128ELi96ELi256ELi128ELb0ELb1ELb1ELb1ELb1ELb1EEEEEEEEEvNT_6ParamsE,"ax",@progbits
	.align	128
.text._ZN7cutlass13device_kernelIN5flash11enable_sm90INS1_16FlashAttnFwdSm90INS1_25CollectiveMainloopFwdSm90ILi2EN4cute5tupleIJNS5_1CILi1EEES8_S8_EEENS6_IJNS7_ILi128EEENS7_ILi96EEENS7_ILi64EEEEEELi256ENS_6half_tEfNS_4arch4Sm90ELb1ELb0ELb1ELb1ELb1ELb0ELb1ELb1ELb0ELb1ELb0ELb0EEENS1_21CollectiveEpilogueFwdINS6_IJSA_NS7_ILi256EEESB_EEES9_SE_SG_Li256ELb1ELb1ELb0ELb0EEENS1_36VarlenDynamicPersistentTileSchedulerILi128ELi96ELi256ELi128ELb0ELb1ELb1ELb1ELb1ELb1EEEEEEEEEvNT_6ParamsE:
        .type           _ZN7cutlass13device_kernelIN5flash11enable_sm90INS1_16FlashAttnFwdSm90INS1_25CollectiveMainloopFwdSm90ILi2EN4cute5tupleIJNS5_1CILi1EEES8_S8_EEENS6_IJNS7_ILi128EEENS7_ILi96EEENS7_ILi64EEEEEELi256ENS_6half_tEfNS_4arch4Sm90ELb1ELb0ELb1ELb1ELb1ELb0ELb1ELb1ELb0ELb1ELb0ELb0EEENS1_21CollectiveEpilogueFwdINS6_IJSA_NS7_ILi256EEESB_EEES9_SE_SG_Li256ELb1ELb1ELb0ELb0EEENS1_36VarlenDynamicPersistentTileSchedulerILi128ELi96ELi256ELi128ELb0ELb1ELb1ELb1ELb1ELb1EEEEEEEEEvNT_6ParamsE,@function
        .size           _ZN7cutlass13device_kernelIN5flash11enable_sm90INS1_16FlashAttnFwdSm90INS1_25CollectiveMainloopFwdSm90ILi2EN4cute5tupleIJNS5_1CILi1EEES8_S8_EEENS6_IJNS7_ILi128EEENS7_ILi96EEENS7_ILi64EEEEEELi256ENS_6half_tEfNS_4arch4Sm90ELb1ELb0ELb1ELb1ELb1ELb0ELb1ELb1ELb0ELb1ELb0ELb0EEENS1_21CollectiveEpilogueFwdINS6_IJSA_NS7_ILi256EEESB_EEES9_SE_SG_Li256ELb1ELb1ELb0ELb0EEENS1_36VarlenDynamicPersistentTileSchedulerILi128ELi96ELi256ELi128ELb0ELb1ELb1ELb1ELb1ELb1EEEEEEEEEvNT_6ParamsE,(.L_x_15684 - _ZN7cutlass13device_kernelIN5flash11enable_sm90INS1_16FlashAttnFwdSm90INS1_25CollectiveMainloopFwdSm90ILi2EN4cute5tupleIJNS5_1CILi1EEES8_S8_EEENS6_IJNS7_ILi128EEENS7_ILi96EEENS7_ILi64EEEEEELi256ENS_6half_tEfNS_4arch4Sm90ELb1ELb0ELb1ELb1ELb1ELb0ELb1ELb1ELb0ELb1ELb0ELb0EEENS1_21CollectiveEpilogueFwdINS6_IJSA_NS7_ILi256EEESB_EEES9_SE_SG_Li256ELb1ELb1ELb0ELb0EEENS1_36VarlenDynamicPersistentTileSchedulerILi128ELi96ELi256ELi128ELb0ELb1ELb1ELb1ELb1ELb1EEEEEEEEEvNT_6ParamsE)
        .other          _ZN7cutlass13device_kernelIN5flash11enable_sm90INS1_16FlashAttnFwdSm90INS1_25CollectiveMainloopFwdSm90ILi2EN4cute5tupleIJNS5_1CILi1EEES8_S8_EEENS6_IJNS7_ILi128EEENS7_ILi96EEENS7_ILi64EEEEEELi256ENS_6half_tEfNS_4arch4Sm90ELb1ELb0ELb1ELb1ELb1ELb0ELb1ELb1ELb0ELb1ELb0ELb0EEENS1_21CollectiveEpilogueFwdINS6_IJSA_NS7_ILi256EEESB_EEES9_SE_SG_Li256ELb1ELb1ELb0ELb0EEENS1_36VarlenDynamicPersistentTileSchedulerILi128ELi96ELi256ELi128ELb0ELb1ELb1ELb1ELb1ELb1EEEEEEEEEvNT_6ParamsE,@"STO_CUDA_ENTRY STV_DEFAULT"
_ZN7cutlass13device_kernelIN5flash11enable_sm90INS1_16FlashAttnFwdSm90INS1_25CollectiveMainloopFwdSm90ILi2EN4cute5tupleIJNS5_1CILi1EEES8_S8_EEENS6_IJNS7_ILi128EEENS7_ILi96EEENS7_ILi64EEEEEELi256ENS_6half_tEfNS_4arch4Sm90ELb1ELb0ELb1ELb1ELb1ELb0ELb1ELb1ELb0ELb1ELb0ELb0EEENS1_21CollectiveEpilogueFwdINS6_IJSA_NS7_ILi256EEESB_EEES9_SE_SG_Li256ELb1ELb1ELb0ELb0EEENS1_36VarlenDynamicPersistentTileSchedulerILi128ELi96ELi256ELi128ELb0ELb1ELb1ELb1ELb1ELb1EEEEEEEEEvNT_6ParamsE:
        /* <DEDUP_REMOVED lines=47> */
.L_x_14828:
        /* <DEDUP_REMOVED lines=22> */
.L_x_14829:
        /* <DEDUP_REMOVED lines=18> */
.L_x_14830:
        /* <DEDUP_REMOVED lines=22> */
.L_x_14831:
        /* <DEDUP_REMOVED lines=23> */
.L_x_14832:
        /* <DEDUP_REMOVED lines=10> */
.L_x_14834:
        /* <DEDUP_REMOVED lines=20> */
[----:B------:R-:W-:Y:S01]  /*0a20*/  IMAD.MOV.U32 R225, RZ, RZ, RZ ;  /* 0x000000ffffe17224 */ /* 0x000fe200078e00ff */
[----:B------:R-:W-:Y:S01]  /*0a30*/  R2UR UR6, R14 ;  /* 0x000000000e0672ca */ /* 0x000fe200000e0000 */
[----:B------:R-:W0:Y:S01]  /*0a40*/  S2R R0, SR_TID.X ;  /* 0x0000000000007919 */ /* 0x000e220000002100 */
[----:B------:R-:W-:Y:S01]  /*0a50*/  UMOV UR39, URZ ;  /* 0x0000003f00277c82 */ /* 0x000fe20008000000 */
[----:B------:R-:W-:Y:S01]  /*0a60*/  UMOV UR38, URZ ;  /* 0x0000003f00267c82 */ /* 0x000fe20008000000 */
[----:B0-----:R-:W-:-:S05]  /*0a70*/  VIADD R12, R0, 0xffffff80 ;  /* 0xffffff80000c7836 */ /* 0x001fca0000000000 */
[----:B------:R-:W-:-:S04]  /*0a80*/  SHF.R.S32.HI R0, RZ, 0x1f, R12 ;  /* 0x0000001fff007819 */ /* 0x000fc8000001140c */
[CC--:B------:R-:W-:Y:S02]  /*0a90*/  LEA.HI R4, R0.reuse, R12.reuse, RZ, 0x5 ;  /* 0x0000000c00047211 */ /* 0x0c0fe400078f28ff */
[CC--:B------:R-:W-:Y:S02]  /*0aa0*/  LEA.HI R3, R0.reuse, R12.reuse, RZ, 0x4 ;  /* 0x0000000c00037211 */ /* 0x0c0fe400078f20ff */
[----:B------:R-:W-:Y:S01]  /*0ab0*/  LEA.HI R11, R0, R12, RZ, 0x2 ;  /* 0x0000000c000b7211 */ /* 0x000fe200078f10ff */
[----:B------:R-:W-:Y:S01]  /*0ac0*/  IMAD.SHL.U32 R5, R4, 0x20, RZ ;  /* 0x0000002004057824 */ /* 0x000fe200078e00ff */
[----:B------:R-:W-:Y:S02]  /*0ad0*/  LOP3.LUT R4, R3, 0x3fffff0, RZ, 0xc0, !PT ;  /* 0x03fffff003047812 */ /* 0x000fe400078ec0ff */
[----:B------:R-:W-:Y:S02]  /*0ae0*/  SHF.R.S32.HI R6, RZ, 0x4, R3 ;  /* 0x00000004ff067819 */ /* 0x000fe40000011403 */
[----:B------:R-:W-:Y:S01]  /*0af0*/  LOP3.LUT R11, R11, 0xfffffffc, RZ, 0xc0, !PT ;  /* 0xfffffffc0b0b7812 */ /* 0x000fe200078ec0ff */
[----:B------:R-:W-:Y:S01]  /*0b00*/  IMAD.IADD R4, R12, 0x1, -R4 ;  /* 0x000000010c047824 */ /* 0x000fe200078e0a04 */
[----:B------:R-:W-:-:S02]  /*0b10*/  LEA.HI R3, R3, R6, RZ, 0x1 ;  /* 0x0000000603037211 */ /* 0x000fc400078f08ff */
[----:B------:R-:W-:Y:S01]  /*0b20*/  LOP3.LUT R5, R5, 0xfffffc00, RZ, 0xc0, !PT ;  /* 0xfffffc0005057812 */ /* 0x000fe200078ec0ff */
[----:B------:R-:W-:Y:S01]  /*0b30*/  IMAD.IADD R11, R12, 0x1, -R11 ;  /* 0x000000010c0b7824 */ /* 0x000fe200078e0a0b */
[----:B------:R-:W-:Y:S02]  /*0b40*/  LOP3.LUT R3, R3, 0x1ffffffe, RZ, 0xc0, !PT ;  /* 0x1ffffffe03037812 */ /* 0x000fe400078ec0ff */
[----:B------:R-:W-:Y:S02]  /*0b50*/  LEA R4, R4, R5, 0x6 ;  /* 0x0000000504047211 */ /* 0x000fe400078e30ff */
        /* <DEDUP_REMOVED lines=16> */
[----:B------:R-:W-:Y:S01]  /*0c60*/  LOP3.LUT R2, R2, 0x3fffffe, RZ, 0xc0, !PT ;  /* 0x03fffffe02027812 */ /* 0x000fe200078ec0ff */
[----:B------:R-:W-:Y:S01]  /*0c70*/  IMAD.SHL.U32 R200, R220, 0x8, RZ ;  /* 0x00000008dcc87824 */ /* 0x000fe200078e00ff */
[CC--:B------:R-:W-:Y:S02]  /*0c80*/  LEA.HI R8, R7.reuse, R226.reuse, RZ, 0x2 ;  /* 0x000000e207087211 */ /* 0x0c0fe400078f10ff */
        /* <DEDUP_REMOVED lines=17> */
[----:B------:R-:W-:-:S03]  /*0da0*/  SHF.R.S32.HI R0, RZ, 0x1f, R219 ;  /* 0x0000001fff007819 */ /* 0x000fc600000114db */
[----:B------:R-:W-:Y:S02]  /*0db0*/  IMAD R228, R2, 0x40, R7 ;  /* 0x0000004002e47824 */ /* 0x000fe400078e0207 */
[----:B------:R-:W-:Y:S02]  /*0dc0*/  IMAD.U32 R2, RZ, RZ, UR4 ;  /* 0x00000004ff027e24 */ /* 0x000fe4000f8e00ff */
[----:B------:R-:W-:Y:S02]  /*0dd0*/  IMAD.MOV.U32 R7, RZ, RZ, R15 ;  /* 0x000000ffff077224 */ /* 0x000fe400078e000f */
[----:B------:R-:W-:Y:S01]  /*0de0*/  IMAD R215, R215, 0x8, R228 ;  /* 0x00000008d7d77824 */ /* 0x000fe200078e02e4 */
[----:B------:R0:W-:Y:S02]  /*0df0*/  STL [R1], R2 ;  /* 0x0000000201007387 */ /* 0x0001e40000100800 */
[----:B0-----:R-:W-:-:S07]  /*0e00*/  SHF.R.S32.HI R2, RZ, 0x1f, R217 ;  /* 0x0000001fff027819 */ /* 0x001fce00000114d9 */
.L_x_14895:
[----:B012-4-:R-:W0:Y:S01]  /*0e10*/  LDC.64 R2, c[0x0][0xd88] ;  /* 0x00036200ff027b82 */ /* 0x017e220000000a00 */
[----:B------:R-:W-:Y:S01]  /*0e20*/  ULDC.64 UR8, c[0x0][0xb20] ;  /* 0x0002c80000087ab9 */ /* 0x000fe20000000a00 */
[----:B------:R-:W-:Y:S01]  /*0e30*/  ULDC.64 UR10, c[0x0][0xb10] ;  /* 0x0002c400000a7ab9 */ /* 0x000fe20000000a00 */
[----:B0-----:R-:W-:-:S06]  /*0e40*/  IMAD.WIDE R2, R7, 0x4, R2 ;  /* 0x0000000407027825 */ /* 0x001fcc00078e0202 */
[----:B------:R-:W2:Y:S01]  /*0e50*/  LDG.E R2, desc[UR36][R2.64] ;  /* 0x0000002402027981 */ /* 0x000ea2000c1e1900 */
[----:B------:R-:W-:Y:S01]  /*0e60*/  UISETP.NE.U32.AND UP0, UPT, UR8, URZ, UPT ;  /* 0x0000003f0800728c */ /* 0x000fe2000bf05070 */
[----:B------:R-:W-:Y:S01]  /*0e70*/  MOV R7, RZ ;  /* 0x000000ff00077202 */ /* 0x000fe20000000f00 */
[----:B------:R-:W-:Y:S02]  /*0e80*/  UISETP.NE.U32.AND UP1, UPT, UR10, URZ, UPT ;  /* 0x0000003f0a00728c */ /* 0x000fe4000bf25070 */
[----:B------:R-:W-:Y:S02]  /*0e90*/  UISETP.NE.AND.EX UP0, UPT, UR9, URZ, UPT, UP0 ;  /* 0x0000003f0900728c */ /* 0x000fe4000bf05300 */
[----:B------:R-:W-:-:S04]  /*0ea0*/  UISETP.NE.AND.EX UP1, UPT, UR11, URZ, UPT, UP1 ;  /* 0x0000003f0b00728c */ /* 0x000fc8000bf25310 */
[----:B------:R-:W-:Y:S02]  /*0eb0*/  PLOP3.LUT P0, PT, PT, PT, UP0, 0x80, 0x0 ;  /* 0x000000000000781c */ /* 0x000fe40003f0f008 */
[----:B------:R-:W-:Y:S02]  /*0ec0*/  PLOP3.LUT P2, PT, PT, PT, UP1, 0x80, 0x0 ;  /* 0x000000000000781c */ /* 0x000fe40003f4f018 */
[----:B--2---:R-:W-:-:S13]  /*0ed0*/  R2UR UR4, R2 ;  /* 0x00000000020472ca */ /* 0x004fda00000e0000 */
[----:B------:R-:W-:Y:S02]  /*0ee0*/  USHF.R.S32.HI UR7, URZ, 0x1f, UR4 ;  /* 0x0000001f3f077899 */ /* 0x000fe40008011404 */
[----:B------:R-:W-:Y:S01]  /*0ef0*/  IMAD.U32 R221, RZ, RZ, UR4 ;  /* 0x00000004ffdd7e24 */ /* 0x000fe2000f8e00ff */
[----:B------:R-:W-:-:S04]  /*0f00*/  @UP0 ULEA UR8, UP2, UR4, UR8, 0x2 ;  /* 0x0000000804080291 */ /* 0x000fc8000f84103f */
[----:B------:R-:W-:Y:S02]  /*0f10*/  @UP0 ULEA.HI.X UR9, UR4, UR9, UR7, 0x2, UP2 ;  /* 0x0000000904090291 */ /* 0x000fe400090f1407 */
[----:B------:R-:W-:Y:S01]  /*0f20*/  IMAD.U32 R223, RZ, RZ, UR7 ;  /* 0x00000007ffdf7e24 */ /* 0x000fe2000f8e00ff */
[----:B------:R-:W-:Y:S01]  /*0f30*/  @UP1 ULEA UR10, UP0, UR4, UR10, 0x2 ;  /* 0x0000000a040a1291 */ /* 0x000fe2000f80103f */
[----:B------:R-:W-:-:S03]  /*0f40*/  IMAD.U32 R2, RZ, RZ, UR8 ;  /* 0x00000008ff027e24 */ /* 0x000fc6000f8e00ff */
[----:B------:R-:W-:Y:S01]  /*0f50*/  @UP1 ULEA.HI.X UR11, UR4, UR11, UR7, 0x2, UP0 ;  /* 0x0000000b040b1291 */ /* 0x000fe200080f1407 */
[----:B------:R-:W-:Y:S01]  /*0f60*/  IMAD.U32 R3, RZ, RZ, UR9 ;  /* 0x00000009ff037e24 */ /* 0x000fe2000f8e00ff */
[----:B------:R-:W-:Y:S01]  /*0f70*/  ULDC.64 UR8, c[0x0][0x418] ;  /* 0x0001060000087ab9 */ /* 0x000fe20000000a00 */
[----:B------:R-:W-:Y:S01]  /*0f80*/  IMAD.U32 R4, RZ, RZ, UR10 ;  /* 0x0000000aff047e24 */ /* 0x000fe2000f8e00ff */
[----:B------:R-:W-:Y:S01]  /*0f90*/  ULDC UR4, c[0x0][0x424] ;  /* 0x0001090000047ab9 */ /* 0x000fe20000000800 */
[----:B------:R-:W-:Y:S01]  /*0fa0*/  ULDC UR7, c[0x0][0x2f0] ;  /* 0x0000bc0000077ab9 */ /* 0x000fe20000000800 */
[----:B------:R-:W-:Y:S01]  /*0fb0*/  IMAD.U32 R5, RZ, RZ, UR11 ;  /* 0x0000000bff057e24 */ /* 0x000fe2000f8e00ff */
[----:B------:R0:W5:Y:S04]  /*0fc0*/  @P0 LDG.E R7, desc[UR36][R2.64] ;  /* 0x0000002402070981 */ /* 0x000168000c1e1900 */
[----:B------:R0:W5:Y:S01]  /*0fd0*/  @P2 LDG.E R201, desc[UR36][R4.64] ;  /* 0x0000002404c92981 */ /* 0x000162000c1e1900 */
[----:B------:R-:W-:Y:S01]  /*0fe0*/  UISETP.NE.U32.AND UP0, UPT, UR8, URZ, UPT ;  /* 0x0000003f0800728c */ /* 0x000fe2000bf05070 */
[----:B------:R-:W-:-:S03]  /*0ff0*/  IMAD.U32 R222, RZ, RZ, UR6 ;  /* 0x00000006ffde7e24 */ /* 0x000fc6000f8e00ff */
[----:B------:R-:W-:-:S03]  /*1000*/  UISETP.NE.AND.EX UP0, UPT, UR9, URZ, UPT, UP0 ;  /* 0x0000003f0900728c */ /* 0x000fc6000bf05300 */
[----:B------:R-:W-:Y:S01]  /*1010*/  ULDC.64 UR8, c[0x0][0xb18] ;  /* 0x0002c60000087ab9 */ /* 0x000fe20000000a00 */
[----:B------:R-:W-:Y:S01]  /*1020*/  USEL UR4, UR4, 0x1, UP0 ;  /* 0x0000000104047887 */ /* 0x000fe20008000000 */
[----:B------:R-:W-:-:S03]  /*1030*/  ISETP.NE.U32.AND P1, PT, RZ, UR8, PT ;  /* 0x00000008ff007c0c */ /* 0x000fc6000bf25070 */
[----:B------:R-:W-:Y:S01]  /*1040*/  UIMAD UR4, UR4, UR7, URZ ;  /* 0x00000007040472a4 */ /* 0x000fe2000f8e023f */
[----:B------:R-:W-:Y:S01]  /*1050*/  ISETP.NE.AND.EX P1, PT, RZ, UR9, PT, P1 ;  /* 0x00000009ff007c0c */ /* 0x000fe2000bf25310 */
[----:B0--3--:R-:W-:-:S12]  /*1060*/  @P2 BRA `(.L_x_14835) ;  /* 0x0000000000342947 */ /* 0x009fd80003800000 */
[----:B------:R-:W-:Y:S01]  /*1070*/  ULDC.64 UR6, c[0x0][0xaf8] ;  /* 0x0002be0000067ab9 */ /* 0x000fe20000000a00 */
[----:B-----5:R-:W0:Y:S01]  /*1080*/  LDC R201, c[0x0][0x288] ;  /* 0x0000a200ffc97b82 */ /* 0x020e220000000800 */
[----:B------:R-:W-:-:S04]  /*1090*/  ISETP.NE.U32.AND P0, PT, RZ, UR6, PT ;  /* 0x00000006ff007c0c */ /* 0x000fc8000bf05070 */
[----:B------:R-:W-:-:S13]  /*10a0*/  ISETP.NE.AND.EX P0, PT, RZ, UR7, PT, P0 ;  /* 0x00000007ff007c0c */ /* 0x000fda000bf05300 */
[----:B------:R-:W-:Y:S05]  /*10b0*/  @!P0 BRA `(.L_x_14835) ;  /* 0x0000000000208947 */ /* 0x000fea0003800000 */
[----:B------:R-:W-:Y:S01]  /*10c0*/  R2UR UR10, R221 ;  /* 0x00000000dd0a72ca */ /* 0x000fe200000e0000 */
[----:B------:R-:W-:-:S12]  /*10d0*/  ULDC.64 UR6, c[0x0][0xaf8] ;  /* 0x0002be0000067ab9 */ /* 0x000fd80000000a00 */
[----:B------:R-:W-:-:S06]  /*10e0*/  UIMAD.WIDE UR6, UR10, 0x4, UR6 ;  /* 0x000000040a0678a5 */ /* 0x000fcc000f8e0206 */
[----:B------:R-:W-:Y:S01]  /*10f0*/  IMAD.U32 R2, RZ, RZ, UR6 ;  /* 0x00000006ff027e24 */ /* 0x000fe2000f8e00ff */
[----:B------:R-:W-:-:S05]  /*1100*/  MOV R3, UR7 ;  /* 0x0000000700037c02 */ /* 0x000fca0008000f00 */
[----:B0-----:R-:W2:Y:S04]  /*1110*/  LDG.E R201, desc[UR36][R2.64] ;  /* 0x0000002402c97981 */ /* 0x001ea8000c1e1900 */
[----:B------:R-:W2:Y:S02]  /*1120*/  LDG.E R0, desc[UR36][R2.64+0x4] ;  /* 0x0000042402007981 */ /* 0x000ea4000c1e1900 */
[----:B--2---:R-:W-:-:S07]  /*1130*/  IMAD.IADD R201, R0, 0x1, -R201 ;  /* 0x0000000100c97824 */ /* 0x004fce00078e0ac9 */
.L_x_14835:
[----:B------:R-:W-:Y:S01]  /*1140*/  IMAD.U32 R214, RZ, RZ, UR4 ;  /* 0x00000004ffd67e24 */ /* 0x000fe2000f8e00ff */
[----:B------:R-:W-:Y:S06]  /*1150*/  @!P1 BRA `(.L_x_14836) ;  /* 0x0000000000209947 */ /* 0x000fec0003800000 */
[----:B------:R-:W-:Y:S02]  /*1160*/  R2UR UR6, R221 ;  /* 0x00000000dd0672ca */ /* 0x000fe400000e0000 */
[----:B------:R-:W-:-:S11]  /*1170*/  R2UR UR7, R223 ;  /* 0x00000000df0772ca */ /* 0x000fd600000e0000 */
[----:B------:R-:W-:-:S04]  /*1180*/  ULEA UR4, UP0, UR6, UR8, 0x2 ;  /* 0x0000000806047291 */ /* 0x000fc8000f80103f */
[----:B------:R-:W-:Y:S02]  /*1190*/  ULEA.HI.X UR6, UR6, UR9, UR7, 0x2, UP0 ;  /* 0x0000000906067291 */ /* 0x000fe400080f1407 */
[----:B------:R-:W-:-:S04]  /*11a0*/  IMAD.U32 R2, RZ, RZ, UR4 ;  /* 0x00000004ff027e24 */ /* 0x000fc8000f8e00ff */
[----:B------:R-:W-:-:S05]  /*11b0*/  IMAD.U32 R3, RZ, RZ, UR6 ;  /* 0x00000006ff037e24 */ /* 0x000fca000f8e00ff */
[----:B------:R1:W5:Y:S01]  /*11c0*/  LDG.E R214, desc[UR36][R2.64] ;  /* 0x0000002402d67981 */ /* 0x000362000c1e1900 */
[----:B------:R-:W-:Y:S05]  /*11d0*/  BRA `(.L_x_14837) ;  /* 0x0000000000307947 */ /* 0x000fea0003800000 */
.L_x_14836:
[----:B------:R-:W-:Y:S02]  /*11e0*/  ULDC.64 UR6, c[0x0][0xb00] ;  /* 0x0002c00000067ab9 */ /* 0x000fe40000000a00 */
[----:B------:R-:W-:-:S04]  /*11f0*/  ISETP.NE.U32.AND P0, PT, RZ, UR6, PT ;  /* 0x00000006ff007c0c */ /* 0x000fc8000bf05070 */
[----:B------:R-:W-:-:S13]  /*1200*/  ISETP.NE.AND.EX P0, PT, RZ, UR7, PT, P0 ;  /* 0x00000007ff007c0c */ /* 0x000fda000bf05300 */
[----:B------:R-:W-:Y:S05]  /*1210*/  @!P0 BRA `(.L_x_14837) ;  /* 0x0000000000208947 */ /* 0x000fea0003800000 */
[----:B------:R-:W-:Y:S01]  /*1220*/  R2UR UR4, R221 ;  /* 0x00000000dd0472ca */ /* 0x000fe200000e0000 */
[----:B------:R-:W-:-:S12]  /*1230*/  ULDC.64 UR6, c[0x0][0xb00] ;  /* 0x0002c00000067ab9 */ /* 0x000fd80000000a00 */
[----:B------:R-:W-:-:S06]  /*1240*/  UIMAD.WIDE UR6, UR4, 0x4, UR6 ;  /* 0x00000004040678a5 */ /* 0x000fcc000f8e0206 */
[----:B------:R-:W-:Y:S02]  /*1250*/  IMAD.U32 R2, RZ, RZ, UR6 ;  /* 0x00000006ff027e24 */ /* 0x000fe4000f8e00ff */
[----:B------:R-:W-:-:S05]  /*1260*/  IMAD.U32 R3, RZ, RZ, UR7 ;  /* 0x00000007ff037e24 */ /* 0x000fca000f8e00ff */
[----:B------:R-:W2:Y:S04]  /*1270*/  LDG.E R214, desc[UR36][R2.64] ;  /* 0x0000002402d67981 */ /* 0x000ea8000c1e1900 */
[----:B------:R-:W2:Y:S02]  /*1280*/  LDG.E R5, desc[UR36][R2.64+0x4] ;  /* 0x0000042402057981 */ /* 0x000ea4000c1e1900 */
[----:B--2---:R-:W-:-:S07]  /*1290*/  IADD3 R214, -R214, R5, RZ ;  /* 0x00000005d6d67210 */ /* 0x004fce0007ffe1ff */
.L_x_14837:
[----:B------:R-:W2:Y:S01]  /*12a0*/  LDC R0, c[0x0][0x448] ;  /* 0x00011200ff007b82 */ /* 0x000ea20000000800 */
[----:B------:R-:W-:Y:S01]  /*12b0*/  USHF.L.U32 UR61, UR5, 0x7, URZ ;  /* 0x00000007053d7899 */ /* 0x000fe2000800063f */
[----:B-----5:R-:W-:Y:S01]  /*12c0*/  IMAD.IADD R214, R214, 0x1, -R7 ;  /* 0x00000001d6d67824 */ /* 0x020fe200078e0a07 */
[----:B------:R-:W-:Y:S01]  /*12d0*/  CS2R R148, SRZ ;  /* 0x0000000000947805 */ /* 0x000fe2000001ff00 */
[----:B------:R-:W-:Y:S01]  /*12e0*/  IMAD.MOV.U32 R150, RZ, RZ, RZ ;  /* 0x000000ffff967224 */ /* 0x000fe200078e00ff */
[----:B------:R-:W-:Y:S01]  /*12f0*/  UIADD3 UR4, UR61, 0x7f, URZ ;  /* 0x0000007f3d047890 */ /* 0x000fe2000fffe03f */
[----:B------:R-:W-:Y:S02]  /*1300*/  CS2R R146, SRZ ;  /* 0x0000000000927805 */ /* 0x000fe4000001ff00 */
[----:B01----:R-:W-:Y:S02]  /*1310*/  IADD3 R3, R214, 0x60, -R201 ;  /* 0x00000060d6037810 */ /* 0x003fe40007ffe8c9 */
        /* <DEDUP_REMOVED lines=16> */
[----:B--2---:R-:W-:Y:S01]  /*1420*/  ISETP.NE.AND P0, PT, R0, 0x1, PT ;  /* 0x000000010000780c */ /* 0x004fe20003f05270 */
[----:B------:R-:W-:Y:S01]  /*1430*/  IMAD.U32 R0, RZ, RZ, UR4 ;  /* 0x00000004ff007e24 */ /* 0x000fe2000f8e00ff */
        /* <DEDUP_REMOVED lines=10> */
[----:B------:R-:W-:Y:S01]  /*14e0*/  CS2R R86, SRZ ;  /* 0x0000000000567805 */ /* 0x000fe2000001ff00 */
[----:B------:R-:W0:Y:S01]  /*14f0*/  @P0 LDC R2, c[0x0][0x44c] ;  /* 0x00011300ff020b82 */ /* 0x000e220000000800 */
[----:B------:R-:W-:Y:S02]  /*1500*/  CS2R R92, SRZ ;  /* 0x00000000005c7805 */ /* 0x000fe4000001ff00 */
[----:B------:R-:W-:Y:S02]  /*1510*/  CS2R R90, SRZ ;  /* 0x00000000005a7805 */ /* 0x000fe4000001ff00 */
[----:B------:R-:W-:-:S02]  /*1520*/  CS2R R88, SRZ ;  /* 0x0000000000587805 */ /* 0x000fc4000001ff00 */
[----:B------:R-:W-:Y:S02]  /*1530*/  CS2R R82, SRZ ;  /* 0x0000000000527805 */ /* 0x000fe4000001ff00 */
[----:B------:R-:W-:Y:S02]  /*1540*/  CS2R R84, SRZ ;  /* 0x0000000000547805 */ /* 0x000fe4000001ff00 */
[----:B------:R-:W-:Y:S02]  /*1550*/  CS2R R8, SRZ ;  /* 0x0000000000087805 */ /* 0x000fe4000001ff00 */
[----:B------:R-:W-:Y:S01]  /*1560*/  CS2R R80, SRZ ;  /* 0x0000000000507805 */ /* 0x000fe2000001ff00 */
[----:B------:R-:W1:Y:S01]  /*1570*/  @P0 LDC R5, c[0x0][0x450] ;  /* 0x00011400ff050b82 */ /* 0x000e620000000800 */
        /* <DEDUP_REMOVED lines=15> */
[----:B0-----:R-:W-:Y:S01]  /*1670*/  @P0 IMAD.HI.U32 R2, R2, UR4, RZ ;  /* 0x0000000402020c27 */ /* 0x001fe2000f8e00ff */
[----:B------:R-:W-:Y:S02]  /*1680*/  CS2R R48, SRZ ;  /* 0x0000000000307805 */ /* 0x000fe4000001ff00 */
[----:B------:R-:W-:Y:S02]  /*1690*/  CS2R R42, SRZ ;  /* 0x00000000002a7805 */ /* 0x000fe4000001ff00 */
[----:B------:R-:W-:Y:S02]  /*16a0*/  CS2R R44, SRZ ;  /* 0x00000000002c7805 */ /* 0x000fe4000001ff00 */
[----:B------:R-:W-:Y:S02]  /*16b0*/  CS2R R160, SRZ ;  /* 0x0000000000a07805 */ /* 0x000fe4000001ff00 */
[----:B------:R-:W-:-:S02]  /*16c0*/  CS2R R40, SRZ ;  /* 0x0000000000287805 */ /* 0x000fc4000001ff00 */
[----:B------:R-:W-:Y:S02]  /*16d0*/  CS2R R34, SRZ ;  /* 0x0000000000227805 */ /* 0x000fe4000001ff00 */
[----:B------:R-:W-:Y:S02]  /*16e0*/  CS2R R36, SRZ ;  /* 0x0000000000247805 */ /* 0x000fe4000001ff00 */
[----:B-1----:R-:W-:Y:S01]  /*16f0*/  @P0 SHF.R.U32.HI R0, RZ, R5, R2 ;  /* 0x00000005ff000219 */ /* 0x002fe20000011602 */
[----:B------:R-:W-:Y:S01]  /*1700*/  VIADD R2, R214, 0x5f ;  /* 0x0000005fd6027836 */ /* 0x000fe20000000000 */
[----:B------:R-:W-:Y:S02]  /*1710*/  PLOP3.LUT P0, PT, PT, PT, PT, 0x80, 0x0 ;  /* 0x000000000000781c */ /* 0x000fe40003f0f070 */
[----:B------:R-:W-:Y:S02]  /*1720*/  CS2R R162, SRZ ;  /* 0x0000000000a27805 */ /* 0x000fe4000001ff00 */
[----:B------:R-:W-:Y:S01]  /*1730*/  CS2R R32, SRZ ;  /* 0x0000000000207805 */ /* 0x000fe2000001ff00 */
[----:B------:R-:W-:Y:S01]  /*1740*/  IMAD.IADD R0, R3, 0x1, R0 ;  /* 0x0000000103007824 */ /* 0x000fe200078e0200 */
[----:B------:R-:W-:Y:S01]  /*1750*/  CS2R R26, SRZ ;  /* 0x00000000001a7805 */ /* 0x000fe2000001ff00 */
[----:B------:R-:W-:Y:S01]  /*1760*/  IMAD.HI R2, R2, 0x2aaaaaab, RZ ;  /* 0x2aaaaaab02027827 */ /* 0x000fe200078e02ff */
[----:B------:R-:W-:-:S02]  /*1770*/  CS2R R28, SRZ ;  /* 0x00000000001c7805 */ /* 0x000fc4000001ff00 */
[----:B------:R-:W-:Y:S01]  /*1780*/  CS2R R24, SRZ ;  /* 0x0000000000187805 */ /* 0x000fe2000001ff00 */
[----:B------:R-:W-:Y:S01]  /*1790*/  IMAD.HI R0, R0, 0x2aaaaaab, RZ ;  /* 0x2aaaaaab00007827 */ /* 0x000fe200078e02ff */
[----:B------:R-:W-:-:S03]  /*17a0*/  SHF.R.U32.HI R3, RZ, 0x1f, R2 ;  /* 0x0000001fff037819 */ /* 0x000fc60000011602 */
[----:B------:R-:W-:Y:S01]  /*17b0*/  IMAD.MOV.U32 R10, RZ, RZ, RZ ;  /* 0x000000ffff0a7224 */ /* 0x000fe200078e00ff */
[----:B------:R-:W-:Y:S02]  /*17c0*/  SHF.R.U32.HI R5, RZ, 0x1f, R0 ;  /* 0x0000001fff057819 */ /* 0x000fe40000011600 */
[----:B------:R-:W-:Y:S02]  /*17d0*/  LEA.HI.SX32 R3, R2, R3, 0x1c ;  /* 0x0000000302037211 */ /* 0x000fe400078fe2ff */
[----:B------:R-:W-:-:S04]  /*17e0*/  LEA.HI.SX32 R0, R0, R5, 0x1c ;  /* 0x0000000500007211 */ /* 0x000fc800078fe2ff */
[----:B------:R-:W-:Y:S02]  /*17f0*/  VIMNMX R203, R3, R0, PT ;  /* 0x0000000003cb7248 */ /* 0x000fe40003fe0100 */
[----:B------:R-:W-:Y:S01]  /*1800*/  CS2R R2, SRZ ;  /* 0x0000000000027805 */ /* 0x000fe2000001ff00 */
[----:B------:R-:W-:Y:S01]  /*1810*/  IMAD.MOV.U32 R0, RZ, RZ, RZ ;  /* 0x000000ffff007224 */ /* 0x000fe200078e00ff */
        /* <DEDUP_REMOVED lines=41> */
.L_x_14839:
[----:B------:R-:W-:Y:S01]  /*1ab0*/  LEA.HI R0, R225, R225, RZ, 0x1 ;  /* 0x000000e1e1007211 */ /* 0x000fe200078f08ff */
[----:B------:R-:W0:Y:S03]  /*1ac0*/  S2R R2, SR_TID.X ;  /* 0x0000000000027919 */ /* 0x000e260000002100 */
[----:B------:R-:W-:-:S05]  /*1ad0*/  LOP3.LUT R0, R0, 0xfffffffe, RZ, 0xc0, !PT ;  /* 0xfffffffe00007812 */ /* 0x000fca00078ec0ff */
[----:B------:R-:W-:-:S05]  /*1ae0*/  IMAD.IADD R0, R225, 0x1, -R0 ;  /* 0x00000001e1007824 */ /* 0x000fca00078e0a00 */
[----:B------:R-:W-:-:S04]  /*1af0*/  SHF.L.U32 R0, R0, 0x1f, RZ ;  /* 0x0000001f00007819 */ /* 0x000fc800000006ff */
[----:B------:R-:W1:Y:S01]  /*1b00*/  SYNCS.PHASECHK.TRANS64.TRYWAIT P0, [UR40+0x32400], R0 ;  /* 0x03240000ff0075a7 */ /* 0x000e620008000168 */
[----:B0-----:R-:W-:-:S04]  /*1b10*/  SHF.R.U32.HI R2, RZ, 0x7, R2 ;  /* 0x00000007ff027819 */ /* 0x001fc80000011602 */
[----:B------:R-:W-:Y:S01]  /*1b20*/  IADD3 R208, R2, 0x8, RZ ;  /* 0x0000000802d07810 */ /* 0x000fe20007ffe0ff */
[----:B-1----:R-:W-:Y:S06]  /*1b30*/  @!P0 BRA `(.L_x_14840) ;  /* 0x0000012000ec8947 */ /* 0x002fec0003800000 */
.L_x_14986:
[----:B------:R-:W2:Y:S01]  /*1b40*/  LDL R2, [R1] ;  /* 0x0000000001027983 */ /* 0x000ea20000100800 */
[----:B------:R-:W-:Y:S05]  /*1b50*/  WARPSYNC.ALL ;  /* 0x0000000000007948 */ /* 0x000fea0003800000 */
[----:B------:R1:W-:Y:S01]  /*1b60*/  BAR.SYNC.DEFER_BLOCKING R208, 0x100 ;  /* 0x000400d00000751d */ /* 0x0003e20000010000 */
[----:B--2---:R-:W-:-:S13]  /*1b70*/  R2UR UR4, R2 ;  /* 0x00000000020472ca */ /* 0x004fda00000e0000 */
[----:B------:R-:W-:-:S05]  /*1b80*/  IMAD.U32 R2, RZ, RZ, UR4 ;  /* 0x00000004ff027e24 */ /* 0x000fca000f8e00ff */
[----:B------:R-:W-:-:S13]  /*1b90*/  ISETP.NE.AND P0, PT, R2, 0x3, PT ;  /* 0x000000030200780c */ /* 0x000fda0003f05270 */
[----:B-1----:R-:W-:Y:S05]  /*1ba0*/  @!P0 BRA `(.L_x_14841) ;  /* 0x0000000000048947 */ /* 0x002fea0003800000 */
[----:B------:R-:W-:Y:S01]  /*1bb0*/  BPT.TRAP 0x1 ;  /* 0x000000040000795c */ /* 0x000fe20000300000 */
.L_x_14841:
[----:B------:R-:W-:Y:S01]  /*1bc0*/  ULEA UR6, UR38, UR40, 0x3 ;  /* 0x0000002826067291 */ /* 0x000fe2000f8e183f */
[----:B------:R-:W-:-:S05]  /*1bd0*/  IMAD.U32 R2, RZ, RZ, UR39 ;  /* 0x00000027ff027e24 */ /* 0x000fca000f8e00ff */
[----:B------:R-:W-:-:S04]  /*1be0*/  SHF.L.U32 R2, R2, 0x1f, RZ ;  /* 0x0000001f02027819 */ /* 0x000fc800000006ff */
[----:B------:R1:W2:Y:S01]  /*1bf0*/  SYNCS.PHASECHK.TRANS64.TRYWAIT P1, [UR6+0x32430], R2 ;  /* 0x03243002ff0075a7 */ /* 0x0002a20008020146 */
[----:B------:R-:W-:Y:S05]  /*1c00*/  @!P0 BRA `(.L_x_14842) ;  /* 0x0000000000048947 */ /* 0x000fea0003800000 */
[----:B------:R-:W-:Y:S01]  /*1c10*/  BPT.TRAP 0x1 ;  /* 0x000000040000795c */ /* 0x000fe20000300000 */
.L_x_14842:
[----:B--2---:R-:W-:Y:S05]  /*1c20*/  @P1 BRA `(.L_x_14843) ;  /* 0x0000000000081947 */ /* 0x004fea0003800000 */
[----:B------:R-:W2:Y:S02]  /*1c30*/  SYNCS.PHASECHK.TRANS64.TRYWAIT P1, [UR6+0x32430], R2 ;  /* 0x03243002ff0075a7 */ /* 0x000ea40008020146 */
[----:B--2---:R-:W-:Y:S05]  /*1c40*/  @!P1 BRA `(.L_x_14844) ;  /* 0x0000012000c09947 */ /* 0x004fea0003800000 */
.L_x_14843:
        /* <DEDUP_REMOVED lines=48> */
.L_x_14987:
[----:B------:R-:W-:Y:S05]  /*1f50*/  @!P0 BRA `(.L_x_14846) ;  /* 0x0000000000048947 */ /* 0x000fea0003800000 */
[----:B------:R-:W-:Y:S01]  /*1f60*/  BPT.TRAP 0x1 ;  /* 0x000000040000795c */ /* 0x000fe20000300000 */
.L_x_14846:
[----:B------:R2:W3:Y:S01]  /*1f70*/  SYNCS.PHASECHK.TRANS64.TRYWAIT P1, [UR6+0x32450], R2 ;  /* 0x03245002ff0075a7 */ /* 0x0004e20008020146 */
[----:B------:R-:W-:Y:S05]  /*1f80*/  @!P0 BRA `(.L_x_14847) ;  /* 0x0000000000048947 */ /* 0x000fea0003800000 */
[----:B------:R-:W-:Y:S01]  /*1f90*/  BPT.TRAP 0x1 ;  /* 0x000000040000795c */ /* 0x000fe20000300000 */
.L_x_14847:
[----:B---3--:R-:W-:Y:S05]  /*1fa0*/  @P1 BRA `(.L_x_14848) ;  /* 0x0000000000081947 */ /* 0x008fea0003800000 */
[----:B------:R-:W3:Y:S02]  /*1fb0*/  SYNCS.PHASECHK.TRANS64.TRYWAIT P1, [UR6+0x32450], R2 ;  /* 0x03245002ff0075a7 */ /* 0x000ee40008020146 */
[----:B---3--:R-:W-:Y:S05]  /*1fc0*/  @!P1 BRA `(.L_x_14849) ;  /* 0x0000012000109947 */ /* 0x008fea0003800000 */
.L_x_14848:
        /* <DEDUP_REMOVED lines=28> */
[----:B------:R-:W-:Y:S01]  /*2190*/  IMAD.U32 R10, RZ, RZ, UR12 ;  /* 0x0000000cff0a7e24 */ /* 0x000fe2000f8e00ff */
        /* <DEDUP_REMOVED lines=113> */
.L_x_14850:
[----:B------:R-:W1:Y:S01]  /*28b0*/  LDC R4, c[0x0][0x448] ;  /* 0x00011200ff047b82 */ /* 0x000e620000000800 */
[----:B------:R-:W-:Y:S01]  /*28c0*/  ULDC UR4, c[0x0][0xad0] ;  /* 0x0002b40000047ab9 */ /* 0x000fe20000000800 */
[----:B------:R-:W-:Y:S01]  /*28d0*/  ULDC UR5, c[0x0][0xa80] ;  /* 0x0002a00000057ab9 */ /* 0x000fe20000000800 */
        /* <DEDUP_REMOVED lines=21> */
[----:B-1----:R-:W-:Y:S01]  /*2a30*/  ISETP.NE.AND P6, PT, R4, 0x1, PT ;  /* 0x000000010400780c */ /* 0x002fe20003fc5270 */
[----:B------:R-:W-:-:S02]  /*2a40*/  VIADD R4, R215, UR61 ;  /* 0x0000003dd7047c36 */ /* 0x000fc40008000000 */
        /* <DEDUP_REMOVED lines=11> */
[----:B------:R-:W3:Y:S01]  /*2b00*/  @P6 LDC R5, c[0x0][0x44c] ;  /* 0x00011300ff056b82 */ /* 0x000ee20000000800 */
[----:B------:R-:W-:Y:S01]  /*2b10*/  FMUL.FTZ R49, R49, UR4 ;  /* 0x0000000431317c20 */ /* 0x000fe20008410000 */
[----:B------:R-:W-:Y:S01]  /*2b20*/  MUFU.TANH R28, R28 ;  /* 0x0000001c001c7308 */ /* 0x000fe20000002400 */
[----:B------:R-:W-:Y:S01]  /*2b30*/  FMUL.FTZ R39, R39, UR4 ;  /* 0x0000000427277c20 */ /* 0x000fe20008410000 */
[----:B------:R-:W-:Y:S01]  /*2b40*/  FMUL.FTZ R60, R60, UR4 ;  /* 0x000000043c3c7c20 */ /* 0x000fe20008410000 */
[----:B------:R-:W-:Y:S01]  /*2b50*/  FMUL.FTZ R42, R42, UR4 ;  /* 0x000000042a2a7c20 */ /* 0x000fe20008410000 */
[----:B------:R-:W-:Y:S01]  /*2b60*/  FMUL.FTZ R43, R43, UR4 ;  /* 0x000000042b2b7c20 */ /* 0x000fe20008410000 */
[----:B------:R-:W-:Y:S01]  /*2b70*/  FMUL.FTZ R46, R46, UR4 ;  /* 0x000000042e2e7c20 */ /* 0x000fe20008410000 */
[----:B--2---:R-:W2:Y:S01]  /*2b80*/  @P6 LDC R24, c[0x0][0x450] ;  /* 0x00011400ff186b82 */ /* 0x004ea20000000800 */
        /* <DEDUP_REMOVED lines=18> */
[----:B------:R-:W-:Y:S02]  /*2cb0*/  UIADD3 UR10, UR6, 0x32440, URZ ;  /* 0x00032440060a7890 */ /* 0x000fe4000fffe03f */
[----:B------:R-:W-:Y:S02]  /*2cc0*/  ULOP3.LUT UR7, UR7, 0x3000000, URZ, 0xfc, !UPT ;  /* 0x0300000007077892 */ /* 0x000fe4000f8efc3f */
[----:B------:R-:W-:Y:S01]  /*2cd0*/  UPRMT UR10, UR48, 0x654, UR10 ;  /* 0x00000654300a7896 */ /* 0x000fe2000800000a */
[----:B--2---:R-:W-:Y:S01]  /*2ce0*/  @P6 SHF.R.U32.HI R4, RZ, R24, R5 ;  /* 0x00000018ff046219 */ /* 0x004fe20000011605 */
[----:B------:R-:W-:Y:S01]  /*2cf0*/  IMAD R5, R203, -0x60, R214 ;  /* 0xffffffa0cb057824 */ /* 0x000fe200078e02d6 */
[----:B------:R-:W-:Y:S01]  /*2d00*/  MUFU.TANH R37, R37 ;  /* 0x0000002500257308 */ /* 0x000fe20000002400 */
[----:B------:R-:W-:-:S02]  /*2d10*/  UIMAD UR4, UR38, 0xc00, UR7 ;  /* 0x00000c00260478a4 */ /* 0x000fc4000f8e0207 */
[----:B------:R-:W2:Y:S01]  /*2d20*/  SHFL.IDX PT, R21, R4, RZ, 0x1c1f ;  /* 0x001c1fff04157589 */ /* 0x000ea200000e0000 */
[----:B------:R-:W-:Y:S01]  /*2d30*/  IADD3 R5, R5, 0x60, RZ ;  /* 0x0000006005057810 */ /* 0x000fe20007ffe0ff */
[----:B------:R-:W-:Y:S01]  /*2d40*/  UMOV UR11, 0x40000040 ;  /* 0x40000040000b7882 */ /* 0x000fe20000000000 */
[----:B------:R-:W-:Y:S01]  /*2d50*/  SYNCS.ARRIVE.TRANS64.RED.A1T0 RZ, [UR10], RZ ;  /* 0x000000ffffff79a7 */ /* 0x000fe2000810040a */
[----:B----4-:R4:W5:Y:S01]  /*2d60*/  SHFL.IDX PT, R25, R4, 0x1, 0x1c1f ;  /* 0x003c1f0004197f89 */ /* 0x01096200000e0000 */
[----:B------:R-:W3:Y:S01]  /*2d70*/  MUFU.TANH R45, R45 ;  /* 0x0000002d002d7308 */ /* 0x000ee20000002400 */
[----:B------:R-:W-:Y:S01]  /*2d80*/  IMAD R24, R216, -0x2, R5 ;  /* 0xfffffffed8187824 */ /* 0x000fe200078e0205 */
[----:B------:R-:W-:-:S04]  /*2d90*/  UMOV UR10, UR4 ;  /* 0x00000004000a7c82 */ /* 0x000fc80008000000 */
[--C-:B------:R-:W-:Y:S02]  /*2da0*/  IADD3 R5, -R201, 0x1, R24.reuse ;  /* 0x00000001c9057810 */ /* 0x100fe40007ffe118 */
[----:B------:R-:W3:Y:S08]  /*2db0*/  MUFU.TANH R52, R52 ;  /* 0x0000003400347308 */ /* 0x000ef00000002400 */
[----:B------:R-:W3:Y:S01]  /*2dc0*/  MUFU.TANH R53, R53 ;  /* 0x0000003500357308 */ /* 0x000ee20000002400 */
[----:B--2---:R-:W-:-:S04]  /*2dd0*/  VIADDMNMX R21, R21, R5, R24, PT ;  /* 0x0000000515157246 */ /* 0x004fc80003800118 */
[----:B------:R-:W-:-:S03]  /*2de0*/  ISETP.GT.AND P5, PT, R21, RZ, PT ;  /* 0x000000ff1500720c */ /* 0x000fc60003fa4270 */
[----:B------:R-:W-:Y:S01]  /*2df0*/  MUFU.TANH R29, R29 ;  /* 0x0000001d001d7308 */ /* 0x000fe20000002400 */
[C---:B------:R-:W-:Y:S02]  /*2e00*/  ISETP.GT.AND P4, PT, R21.reuse, 0x1, PT ;  /* 0x000000011500780c */ /* 0x040fe40003f84270 */
[----:B----4-:R-:W-:Y:S02]  /*2e10*/  FSEL R4, R72, -INF , P5 ;  /* 0xff80000048047808 */ /* 0x010fe40002800000 */
[C---:B------:R-:W-:Y:S02]  /*2e20*/  ISETP.GT.AND P2, PT, R21.reuse, 0x10, PT ;  /* 0x000000101500780c */ /* 0x040fe40003f44270 */
[----:B------:R-:W-:Y:S01]  /*2e30*/  ISETP.GT.AND P5, PT, R21, 0x11, PT ;  /* 0x000000111500780c */ /* 0x000fe20003fa4270 */
[----:B------:R-:W-:Y:S01]  /*2e40*/  MUFU.TANH R48, R48 ;  /* 0x0000003000307308 */ /* 0x000fe20000002400 */
[----:B-----5:R-:W-:Y:S02]  /*2e50*/  VIADDMNMX R25, R25, R5, R24, PT ;  /* 0x0000000519197246 */ /* 0x020fe40003800118 */
[----:B------:R-:W-:-:S02]  /*2e60*/  ISETP.GT.AND P3, PT, R21, 0x8, PT ;  /* 0x000000081500780c */ /* 0x000fc40003f64270 */
[----:B------:R-:W-:Y:S02]  /*2e70*/  FSEL R24, R73, -INF , P4 ;  /* 0xff80000049187808 */ /* 0x000fe40002000000 */
[----:B------:R-:W-:Y:S01]  /*2e80*/  ISETP.GT.AND P4, PT, R21, 0x18, PT ;  /* 0x000000181500780c */ /* 0x000fe20003f84270 */
[----:B------:R-:W2:Y:S01]  /*2e90*/  MUFU.TANH R56, R56 ;  /* 0x0000003800387308 */ /* 0x000ea20000002400 */
[----:B0-----:R-:W-:Y:S02]  /*2ea0*/  FSEL R171, R32, -INF , P2 ;  /* 0xff80000020ab7808 */ /* 0x001fe40001000000 */
[----:B-1----:R-:W-:Y:S02]  /*2eb0*/  FSEL R172, R33, -INF , P5 ;  /* 0xff80000021ac7808 */ /* 0x002fe40002800000 */
[C---:B------:R-:W-:Y:S02]  /*2ec0*/  ISETP.GT.AND P2, PT, R21.reuse, 0x21, PT ;  /* 0x000000211500780c */ /* 0x040fe40003f44270 */
[----:B------:R-:W-:Y:S01]  /*2ed0*/  ISETP.GT.AND P5, PT, R21, 0x28, PT ;  /* 0x000000281500780c */ /* 0x000fe20003fa4270 */
[----:B------:R-:W0:Y:S01]  /*2ee0*/  MUFU.TANH R61, R61 ;  /* 0x0000003d003d7308 */ /* 0x000e220000002400 */
[----:B------:R-:W-:-:S02]  /*2ef0*/  FSEL R173, R36, -INF , P4 ;  /* 0xff80000024ad7808 */ /* 0x000fc40002000000 */
[----:B------:R-:W-:Y:S02]  /*2f00*/  ISETP.GT.AND P4, PT, R21, 0x29, PT ;  /* 0x000000291500780c */ /* 0x000fe40003f84270 */
[----:B------:R-:W-:Y:S02]  /*2f10*/  FSEL R181, R41, -INF , P2 ;  /* 0xff80000029b57808 */ /* 0x000fe40001000000 */
[----:B---3--:R-:W-:Y:S01]  /*2f20*/  FSEL R183, R44, -INF , P5 ;  /* 0xff8000002cb77808 */ /* 0x008fe20002800000 */
[----:B------:R-:W1:Y:S01]  /*2f30*/  MUFU.TANH R64, R64 ;  /* 0x0000004000407308 */ /* 0x000e620000002400 */
[C---:B------:R-:W-:Y:S02]  /*2f40*/  ISETP.GT.AND P2, PT, R21.reuse, 0x38, PT ;  /* 0x000000381500780c */ /* 0x040fe40003f44270 */
[C---:B------:R-:W-:Y:S02]  /*2f50*/  ISETP.GT.AND P5, PT, R21.reuse, 0x39, PT ;  /* 0x000000391500780c */ /* 0x040fe40003fa4270 */
[----:B------:R-:W-:-:S02]  /*2f60*/  ISETP.GT.AND P1, PT, R21, 0x9, PT ;  /* 0x000000091500780c */ /* 0x000fc40003f24270 */
[----:B------:R-:W-:Y:S01]  /*2f70*/  FMNMX.FTZ R5, R4, R24, !PT ;  /* 0x0000001804057209 */ /* 0x000fe20007810000 */
[----:B------:R-:W3:Y:S01]  /*2f80*/  MUFU.TANH R57, R57 ;  /* 0x0000003900397308 */ /* 0x000ee20000002400 */
[----:B------:R-:W-:Y:S02]  /*2f90*/  FSEL R185, R45, -INF , P4 ;  /* 0xff8000002db97808 */ /* 0x000fe40002000000 */
[----:B------:R-:W-:Y:S02]  /*2fa0*/  ISETP.GT.AND P4, PT, R21, 0x40, PT ;  /* 0x000000401500780c */ /* 0x000fe40003f84270 */
[----:B------:R-:W-:Y:S02]  /*2fb0*/  FSEL R205, R52, -INF , P2 ;  /* 0xff80000034cd7808 */ /* 0x000fe40001000000 */
[----:B------:R-:W-:Y:S01]  /*2fc0*/  FSEL R207, R53, -INF , P5 ;  /* 0xff80000035cf7808 */ /* 0x000fe20002800000 */
[----:B------:R4:W-:Y:S01]  /*2fd0*/  MUFU.TANH R74, R26 ;  /* 0x0000001a004a7308 */ /* 0x0009e20000002400 */
[----:B------:R-:W-:-:S02]  /*2fe0*/  ISETP.GT.AND P2, PT, R21, 0x49, PT ;  /* 0x000000491500780c */ /* 0x000fc40003f44270 */
[C---:B------:R-:W-:Y:S02]  /*2ff0*/  ISETP.GT.AND P5, PT, R21.reuse, 0x50, PT ;  /* 0x000000501500780c */ /* 0x040fe40003fa4270 */
[----:B--2---:R-:W-:Y:S02]  /*3000*/  FSEL R195, R56, -INF , P4 ;  /* 0xff80000038c37808 */ /* 0x004fe40002000000 */
[C---:B------:R-:W-:Y:S01]  /*3010*/  ISETP.GT.AND P4, PT, R21.reuse, 0x51, PT ;  /* 0x000000511500780c */ /* 0x040fe20003f84270 */
[----:B------:R-:W2:Y:S01]  /*3020*/  MUFU.TANH R65, R65 ;  /* 0x0000004100417308 */ /* 0x000ea20000002400 */
[----:B----4-:R-:W-:Y:S02]  /*3030*/  FSEL R26, R28, -INF , P3 ;  /* 0xff8000001c1a7808 */ /* 0x010fe40001800000 */
[----:B------:R-:W-:Y:S02]  /*3040*/  ISETP.GT.AND P3, PT, R21, 0x19, PT ;  /* 0x000000191500780c */ /* 0x000fe40003f64270 */
[----:B------:R-:W-:-:S02]  /*3050*/  FSEL R28, R29, -INF , P1 ;  /* 0xff8000001d1c7808 */ /* 0x000fc40000800000 */
[----:B------:R-:W-:Y:S01]  /*3060*/  FSEL R174, R37, -INF , P3 ;  /* 0xff80000025ae7808 */ /* 0x000fe20001800000 */
[----:B------:R-:W4:Y:S01]  /*3070*/  MUFU.TANH R75, R27 ;  /* 0x0000001b004b7308 */ /* 0x000f220000002400 */
[C---:B------:R-:W-:Y:S02]  /*3080*/  ISETP.GT.AND P3, PT, R21.reuse, 0x30, PT ;  /* 0x000000301500780c */ /* 0x040fe40003f64270 */
[----:B------:R-:W-:Y:S02]  /*3090*/  FMNMX.FTZ R5, R26, R5, !PT ;  /* 0x000000051a057209 */ /* 0x000fe40007810000 */
[----:B------:R-:W-:Y:S02]  /*30a0*/  FSEL R202, R48, -INF , P3 ;  /* 0xff80000030ca7808 */ /* 0x000fe40001800000 */
[----:B------:R-:W-:Y:S01]  /*30b0*/  ISETP.GT.AND P3, PT, R21, 0x41, PT ;  /* 0x000000411500780c */ /* 0x000fe20003f64270 */
[----:B------:R-:W5:Y:S01]  /*30c0*/  MUFU.TANH R68, R68 ;  /* 0x0000004400447308 */ /* 0x000f620000002400 */
[----:B0-----:R-:W-:-:S02]  /*30d0*/  FSEL R192, R61, -INF , P2 ;  /* 0xff8000003dc07808 */ /* 0x001fc40001000000 */
[----:B-1----:R-:W-:Y:S02]  /*30e0*/  FSEL R161, R64, -INF , P5 ;  /* 0xff80000040a17808 */ /* 0x002fe40002800000 */
[C---:B------:R-:W-:Y:S02]  /*30f0*/  ISETP.GT.AND P2, PT, R25.reuse, RZ, PT ;  /* 0x000000ff1900720c */ /* 0x040fe40003f44270 */
[----:B------:R-:W-:Y:S01]  /*3100*/  ISETP.GT.AND P5, PT, R25, 0x1, PT ;  /* 0x000000011900780c */ /* 0x000fe20003fa4270 */
[----:B------:R0:W1:Y:S01]  /*3110*/  MUFU.TANH R76, R30 ;  /* 0x0000001e004c7308 */ /* 0x0000620000002400 */
[----:B---3--:R-:W-:Y:S02]  /*3120*/  FSEL R187, R57, -INF , P3 ;  /* 0xff80000039bb7808 */ /* 0x008fe40001800000 */
[----:B------:R-:W-:Y:S02]  /*3130*/  ISETP.GT.AND P3, PT, R21, 0x58, PT ;  /* 0x000000581500780c */ /* 0x000fe40003f64270 */
[----:B--2---:R-:W-:-:S02]  /*3140*/  FSEL R162, R65, -INF , P4 ;  /* 0xff80000041a27808 */ /* 0x004fc40002000000 */
[----:B------:R-:W-:Y:S01]  /*3150*/  ISETP.GT.AND P4, PT, R25, 0x8, PT ;  /* 0x000000081900780c */ /* 0x000fe20003f84270 */
[----:B------:R1:W2:Y:S01]  /*3160*/  MUFU.TANH R77, R31 ;  /* 0x0000001f004d7308 */ /* 0x0002a20000002400 */
[----:B0-----:R-:W-:Y:S02]  /*3170*/  FMNMX.FTZ R30, R28, R5, !PT ;  /* 0x000000051c1e7209 */ /* 0x001fe40007810000 */
[----:B------:R-:W-:Y:S02]  /*3180*/  FSEL R27, R74, -INF , P2 ;  /* 0xff8000004a1b7808 */ /* 0x000fe40001000000 */
[----:B------:R-:W-:Y:S02]  /*3190*/  FMNMX.FTZ R5, R171, R30, !PT ;  /* 0x0000001eab057209 */ /* 0x000fe40007810000 */
[----:B----4-:R-:W-:Y:S01]  /*31a0*/  FSEL R29, R75, -INF , P5 ;  /* 0xff8000004b1d7808 */ /* 0x010fe20002800000 */
[----:B------:R-:W0:Y:S01]  /*31b0*/  MUFU.TANH R40, R40 ;  /* 0x0000002800287308 */ /* 0x000e220000002400 */
[----:B-----5:R-:W-:-:S02]  /*31c0*/  FSEL R163, R68, -INF , P3 ;  /* 0xff80000044a37808 */ /* 0x020fc40001800000 */
[----:B------:R-:W-:Y:S02]  /*31d0*/  FMNMX.FTZ R32, R172, R5, !PT ;  /* 0x00000005ac207209 */ /* 0x000fe40007810000 */
[----:B------:R-:W-:Y:S02]  /*31e0*/  ISETP.GT.AND P3, PT, R25, 0x9, PT ;  /* 0x000000091900780c */ /* 0x000fe40003f64270 */
[----:B-1----:R-:W-:Y:S01]  /*31f0*/  FSEL R31, R76, -INF , P4 ;  /* 0xff8000004c1f7808 */ /* 0x002fe20002000000 */
[----:B------:R-:W1:Y:S01]  /*3200*/  MUFU.TANH R34, R34 ;  /* 0x0000002200227308 */ /* 0x000e620000002400 */
[----:B------:R-:W-:Y:S02]  /*3210*/  FMNMX.FTZ R30, R27, R29, !PT ;  /* 0x0000001d1b1e7209 */ /* 0x000fe40007810000 */
[----:B------:R-:W-:Y:S02]  /*3220*/  ISETP.GT.AND P1, PT, R21, 0x20, PT ;  /* 0x000000201500780c */ /* 0x000fe40003f24270 */
[----:B------:R-:W-:-:S02]  /*3230*/  FMNMX.FTZ R5, R173, R32, !PT ;  /* 0x00000020ad057209 */ /* 0x000fc40007810000 */
[----:B------:R-:W-:Y:S01]  /*3240*/  ISETP.GT.AND P2, PT, R25, 0x10, PT ;  /* 0x000000101900780c */ /* 0x000fe20003f44270 */
[----:B------:R-:W3:Y:S01]  /*3250*/  MUFU.TANH R35, R35 ;  /* 0x0000002300237308 */ /* 0x000ee20000002400 */
[----:B--2---:R-:W-:Y:S02]  /*3260*/  FSEL R33, R77, -INF , P3 ;  /* 0xff8000004d217808 */ /* 0x004fe40001800000 */
[----:B------:R-:W-:Y:S02]  /*3270*/  FMNMX.FTZ R30, R31, R30, !PT ;  /* 0x0000001e1f1e7209 */ /* 0x000fe40007810000 */
[----:B0-----:R-:W-:Y:S02]  /*3280*/  FSEL R179, R40, -INF , P1 ;  /* 0xff80000028b37808 */ /* 0x001fe40000800000 */
[----:B------:R-:W-:Y:S01]  /*3290*/  FMNMX.FTZ R32, R174, R5, !PT ;  /* 0x00000005ae207209 */ /* 0x000fe20007810000 */
[----:B------:R-:W0:Y:S01]  /*32a0*/  MUFU.TANH R38, R38 ;  /* 0x0000002600267308 */ /* 0x000e220000002400 */
[----:B------:R-:W-:-:S02]  /*32b0*/  ISETP.GT.AND P4, PT, R25, 0x11, PT ;  /* 0x000000111900780c */ /* 0x000fc40003f84270 */
[----:B-1----:R-:W-:Y:S02]  /*32c0*/  FSEL R175, R34, -INF , P2 ;  /* 0xff80000022af7808 */ /* 0x002fe40001000000 */
[----:B------:R-:W-:Y:S02]  /*32d0*/  FMNMX.FTZ R30, R33, R30, !PT ;  /* 0x0000001e211e7209 */ /* 0x000fe40007810000 */
[----:B------:R-:W-:Y:S01]  /*32e0*/  FMNMX.FTZ R32, R179, R32, !PT ;  /* 0x00000020b3207209 */ /* 0x000fe20007810000 */
[----:B------:R-:W1:Y:S01]  /*32f0*/  MUFU.TANH R49, R49 ;  /* 0x0000003100317308 */ /* 0x000e620000002400 */
[----:B------:R-:W-:Y:S02]  /*3300*/  ISETP.GT.AND P1, PT, R21, 0x31, PT ;  /* 0x000000311500780c */ /* 0x000fe40003f24270 */
[----:B------:R-:W-:Y:S02]  /*3310*/  ISETP.GT.AND P3, PT, R25, 0x18, PT ;  /* 0x000000181900780c */ /* 0x000fe40003f64270 */
[----:B---3--:R-:W-:-:S02]  /*3320*/  FSEL R176, R35, -INF , P4 ;  /* 0xff80000023b07808 */ /* 0x008fc40002000000 */
[----:B------:R-:W-:Y:S01]  /*3330*/  FMNMX.FTZ R5, R175, R30, !PT ;  /* 0x0000001eaf057209 */ /* 0x000fe20007810000 */
[----:B------:R-:W2:Y:S01]  /*3340*/  MUFU.TANH R39, R39 ;  /* 0x0000002700277308 */ /* 0x000ea20000002400 */
[----:B------:R-:W-:Y:S02]  /*3350*/  FMNMX.FTZ R32, R181, R32, !PT ;  /* 0x00000020b5207209 */ /* 0x000fe40007810000 */
[----:B------:R-:W-:Y:S02]  /*3360*/  ISETP.GT.AND P2, PT, R25, 0x19, PT ;  /* 0x000000191900780c */ /* 0x000fe40003f44270 */
[----:B0-----:R-:W-:Y:S02]  /*3370*/  FSEL R177, R38, -INF , P3 ;  /* 0xff80000026b17808 */ /* 0x001fe40001800000 */
[----:B------:R-:W-:Y:S01]  /*3380*/  FMNMX.FTZ R30, R176, R5, !PT ;  /* 0x00000005b01e7209 */ /* 0x000fe20007810000 */
[----:B------:R-:W0:Y:S01]  /*3390*/  MUFU.TANH R60, R60 ;  /* 0x0000003c003c7308 */ /* 0x000e220000002400 */
[----:B-1----:R-:W-:-:S02]  /*33a0*/  FSEL R204, R49, -INF , P1 ;  /* 0xff80000031cc7808 */ /* 0x002fc40000800000 */
[----:B------:R-:W-:Y:S02]  /*33b0*/  ISETP.GT.AND P1, PT, R21, 0x48, PT ;  /* 0x000000481500780c */ /* 0x000fe40003f24270 */
[----:B------:R-:W-:Y:S02]  /*33c0*/  FMNMX.FTZ R32, R183, R32, !PT ;  /* 0x00000020b7207209 */ /* 0x000fe40007810000 */
[----:B------:R-:W-:Y:S01]  /*33d0*/  ISETP.GT.AND P4, PT, R25, 0x20, PT ;  /* 0x000000201900780c */ /* 0x000fe20003f84270 */
[----:B------:R-:W1:Y:S01]  /*33e0*/  MUFU.TANH R42, R42 ;  /* 0x0000002a002a7308 */ /* 0x000e620000002400 */
[----:B--2---:R-:W-:Y:S02]  /*33f0*/  FSEL R178, R39, -INF , P2 ;  /* 0xff80000027b27808 */ /* 0x004fe40001000000 */
[----:B------:R-:W-:Y:S02]  /*3400*/  FMNMX.FTZ R5, R177, R30, !PT ;  /* 0x0000001eb1057209 */ /* 0x000fe40007810000 */
[----:B------:R-:W-:-:S02]  /*3410*/  ISETP.GT.AND P3, PT, R25, 0x21, PT ;  /* 0x000000211900780c */ /* 0x000fc40003f64270 */
[----:B------:R-:W-:Y:S01]  /*3420*/  FMNMX.FTZ R5, R178, R5, !PT ;  /* 0x00000005b2057209 */ /* 0x000fe20007810000 */
[----:B------:R-:W2:Y:S01]  /*3430*/  MUFU.TANH R43, R43 ;  /* 0x0000002b002b7308 */ /* 0x000ea20000002400 */
[----:B0-----:R-:W-:Y:S02]  /*3440*/  FSEL R190, R60, -INF , P1 ;  /* 0xff8000003cbe7808 */ /* 0x001fe40000800000 */
[----:B------:R-:W-:Y:S02]  /*3450*/  ISETP.GT.AND P1, PT, R21, 0x59, PT ;  /* 0x000000591500780c */ /* 0x000fe40003f24270 */
[----:B------:R-:W-:Y:S02]  /*3460*/  FMNMX.FTZ R21, R185, R32, !PT ;  /* 0x00000020b9157209 */ /* 0x000fe40007810000 */
[----:B------:R-:W-:Y:S01]  /*3470*/  ISETP.GT.AND P2, PT, R25, 0x28, PT ;  /* 0x000000281900780c */ /* 0x000fe20003f44270 */
[----:B------:R-:W0:Y:S01]  /*3480*/  MUFU.TANH R46, R46 ;  /* 0x0000002e002e7308 */ /* 0x000e220000002400 */
[----:B-1----:R-:W-:-:S02]  /*3490*/  FSEL R180, R42, -INF , P4 ;  /* 0xff8000002ab47808 */ /* 0x002fc40002000000 */
[----:B------:R-:W-:Y:S02]  /*34a0*/  FMNMX.FTZ R21, R202, R21, !PT ;  /* 0x00000015ca157209 */ /* 0x000fe40007810000 */
[----:B------:R-:W-:Y:S02]  /*34b0*/  FMNMX.FTZ R5, R180, R5, !PT ;  /* 0x00000005b4057209 */ /* 0x000fe40007810000 */
[----:B------:R-:W-:Y:S01]  /*34c0*/  FMNMX.FTZ R30, R204, R21, !PT ;  /* 0x00000015cc1e7209 */ /* 0x000fe20007810000 */
[----:B------:R-:W1:Y:S01]  /*34d0*/  MUFU.TANH R47, R47 ;  /* 0x0000002f002f7308 */ /* 0x000e620000002400 */
[----:B--2---:R-:W-:Y:S02]  /*34e0*/  FSEL R182, R43, -INF , P3 ;  /* 0xff8000002bb67808 */ /* 0x004fe40001800000 */
[----:B------:R-:W-:Y:S02]  /*34f0*/  ISETP.GT.AND P4, PT, R25, 0x29, PT ;  /* 0x000000291900780c */ /* 0x000fe40003f84270 */
[----:B------:R-:W-:-:S02]  /*3500*/  FMNMX.FTZ R5, R182, R5, !PT ;  /* 0x00000005b6057209 */ /* 0x000fc40007810000 */
[----:B------:R-:W-:Y:S01]  /*3510*/  FMNMX.FTZ R30, R205, R30, !PT ;  /* 0x0000001ecd1e7209 */ /* 0x000fe20007810000 */
[----:B------:R-:W2:Y:S01]  /*3520*/  MUFU.TANH R50, R50 ;  /* 0x0000003200327308 */ /* 0x000ea20000002400 */
[----:B0-----:R-:W-:Y:S02]  /*3530*/  FSEL R184, R46, -INF , P2 ;  /* 0xff8000002eb87808 */ /* 0x001fe40001000000 */
[----:B------:R-:W-:Y:S02]  /*3540*/  ISETP.GT.AND P3, PT, R25, 0x30, PT ;  /* 0x000000301900780c */ /* 0x000fe40003f64270 */
[----:B------:R-:W-:Y:S02]  /*3550*/  FMNMX.FTZ R5, R184, R5, !PT ;  /* 0x00000005b8057209 */ /* 0x000fe40007810000 */
[----:B------:R-:W-:Y:S01]  /*3560*/  FMNMX.FTZ R30, R207, R30, !PT ;  /* 0x0000001ecf1e7209 */ /* 0x000fe20007810000 */
[----:B------:R-:W0:Y:S01]  /*3570*/  MUFU.TANH R51, R51 ;  /* 0x0000003300337308 */ /* 0x000e220000002400 */
[----:B-1----:R-:W-:-:S02]  /*3580*/  FSEL R186, R47, -INF , P4 ;  /* 0xff8000002fba7808 */ /* 0x002fc40002000000 */
[----:B------:R-:W-:Y:S02]  /*3590*/  ISETP.GT.AND P2, PT, R25, 0x31, PT ;  /* 0x000000311900780c */ /* 0x000fe40003f44270 */
[----:B------:R-:W-:Y:S02]  /*35a0*/  FMNMX.FTZ R5, R186, R5, !PT ;  /* 0x00000005ba057209 */ /* 0x000fe40007810000 */
[----:B------:R-:W-:Y:S01]  /*35b0*/  FMNMX.FTZ R32, R195, R30, !PT ;  /* 0x0000001ec3207209 */ /* 0x000fe20007810000 */
[----:B------:R-:W1:Y:S01]  /*35c0*/  MUFU.TANH R54, R54 ;  /* 0x0000003600367308 */ /* 0x000e620000002400 */
[----:B--2---:R-:W-:Y:S02]  /*35d0*/  FSEL R196, R50, -INF , P3 ;  /* 0xff80000032c47808 */ /* 0x004fe40001800000 */
[----:B------:R-:W-:Y:S02]  /*35e0*/  ISETP.GT.AND P4, PT, R25, 0x38, PT ;  /* 0x000000381900780c */ /* 0x000fe40003f84270 */
[----:B------:R-:W-:-:S02]  /*35f0*/  FMNMX.FTZ R30, R196, R5, !PT ;  /* 0x00000005c41e7209 */ /* 0x000fc40007810000 */
[----:B------:R-:W-:Y:S01]  /*3600*/  ISETP.GT.AND P3, PT, R25, 0x39, PT ;  /* 0x000000391900780c */ /* 0x000fe20003f64270 */
[----:B------:R-:W2:Y:S01]  /*3610*/  MUFU.TANH R55, R55 ;  /* 0x0000003700377308 */ /* 0x000ea20000002400 */
[----:B0-----:R-:W-:Y:S02]  /*3620*/  FSEL R197, R51, -INF , P2 ;  /* 0xff80000033c57808 */ /* 0x001fe40001000000 */
[----:B------:R-:W-:Y:S02]  /*3630*/  FMNMX.FTZ R21, R187, R32, !PT ;  /* 0x00000020bb157209 */ /* 0x000fe40007810000 */
[----:B------:R-:W-:Y:S02]  /*3640*/  FMNMX.FTZ R5, R197, R30, !PT ;  /* 0x0000001ec5057209 */ /* 0x000fe40007810000 */
[----:B------:R-:W-:Y:S01]  /*3650*/  ISETP.GT.AND P2, PT, R25, 0x40, PT ;  /* 0x000000401900780c */ /* 0x000fe20003f44270 */
[----:B------:R-:W0:Y:S01]  /*3660*/  MUFU.TANH R58, R58 ;  /* 0x0000003a003a7308 */ /* 0x000e220000002400 */
[----:B-1----:R-:W-:-:S02]  /*3670*/  FSEL R198, R54, -INF , P4 ;  /* 0xff80000036c67808 */ /* 0x002fc40002000000 */
[----:B------:R-:W-:Y:S02]  /*3680*/  FMNMX.FTZ R21, R190, R21, !PT ;  /* 0x00000015be157209 */ /* 0x000fe40007810000 */
[----:B------:R-:W-:Y:S02]  /*3690*/  FMNMX.FTZ R30, R198, R5, !PT ;  /* 0x00000005c61e7209 */ /* 0x000fe40007810000 */
[----:B------:R-:W-:Y:S01]  /*36a0*/  ISETP.GT.AND P4, PT, R25, 0x41, PT ;  /* 0x000000411900780c */ /* 0x000fe20003f84270 */
[----:B------:R-:W1:Y:S01]  /*36b0*/  MUFU.TANH R59, R59 ;  /* 0x0000003b003b7308 */ /* 0x000e620000002400 */
[----:B--2---:R-:W-:Y:S02]  /*36c0*/  FSEL R199, R55, -INF , P3 ;  /* 0xff80000037c77808 */ /* 0x004fe40001800000 */
[----:B------:R-:W-:Y:S02]  /*36d0*/  FMNMX.FTZ R32, R192, R21, !PT ;  /* 0x00000015c0207209 */ /* 0x000fe40007810000 */
        /* <DEDUP_REMOVED lines=13> */
[----:B--2---:R-:W-:-:S04]  /*37b0*/  FSEL R191, R62, -INF , P3 ;  /* 0xff8000003ebf7808 */ /* 0x004fc80001800000 */
[----:B------:R-:W-:-:S03]  /*37c0*/  FMNMX.FTZ R30, R191, R30, !PT ;  /* 0x0000001ebf1e7209 */ /* 0x000fc60007810000 */
[----:B------:R-:W2:Y:S01]  /*37d0*/  MUFU.TANH R66, R66 ;  /* 0x0000004200427308 */ /* 0x000ea20000002400 */
[----:B0-----:R-:W-:Y:S01]  /*37e0*/  FSEL R164, R69, -INF , P1 ;  /* 0xff80000045a47808 */ /* 0x001fe20000800000 */
[----:B------:R0:W-:Y:S01]  /*37f0*/  BAR.SYNC.DEFER_BLOCKING R208, 0x100 ;  /* 0x000400d00000751d */ /* 0x0001e20000010000 */
[----:B------:R-:W-:Y:S02]  /*3800*/  ISETP.GT.AND P1, PT, R25, 0x50, PT ;  /* 0x000000501900780c */ /* 0x000fe40003f24270 */
[----:B------:R-:W-:-:S03]  /*3810*/  FMNMX.FTZ R21, R164, R5, !PT ;  /* 0x00000005a4157209 */ /* 0x000fc60007810000 */
[----:B------:R-:W3:Y:S01]  /*3820*/  MUFU.TANH R67, R67 ;  /* 0x0000004300437308 */ /* 0x000ee20000002400 */
[----:B-1----:R-:W-:Y:S01]  /*3830*/  FSEL R193, R63, -INF , P2 ;  /* 0xff8000003fc17808 */ /* 0x002fe20001000000 */
[----:B------:R-:W1:Y:S01]  /*3840*/  SHFL.BFLY PT, R32, R21, 0x2, 0x1f ;  /* 0x0c401f0015207f89 */ /* 0x000e6200000e0000 */
[----:B------:R-:W-:Y:S02]  /*3850*/  ISETP.GT.AND P2, PT, R25, 0x51, PT ;  /* 0x000000511900780c */ /* 0x000fe40003f44270 */
[----:B------:R-:W-:-:S03]  /*3860*/  FMNMX.FTZ R30, R193, R30, !PT ;  /* 0x0000001ec11e7209 */ /* 0x000fc60007810000 */
[----:B------:R-:W4:Y:S01]  /*3870*/  MUFU.TANH R70, R70 ;  /* 0x0000004600467308 */ /* 0x000f220000002400 */
[----:B--2---:R-:W-:Y:S02]  /*3880*/  FSEL R165, R66, -INF , P1 ;  /* 0xff80000042a57808 */ /* 0x004fe40000800000 */
[----:B------:R-:W-:Y:S02]  /*3890*/  ISETP.GT.AND P1, PT, R25, 0x58, PT ;  /* 0x000000581900780c */ /* 0x000fe40003f24270 */
[----:B------:R-:W-:-:S03]  /*38a0*/  FMNMX.FTZ R5, R165, R30, !PT ;  /* 0x0000001ea5057209 */ /* 0x000fc60007810000 */
[----:B------:R-:W2:Y:S01]  /*38b0*/  MUFU.TANH R71, R71 ;  /* 0x0000004700477308 */ /* 0x000ea20000002400 */
[----:B---3--:R-:W-:Y:S02]  /*38c0*/  FSEL R166, R67, -INF , P2 ;  /* 0xff80000043a67808 */ /* 0x008fe40001000000 */
[----:B------:R-:W-:Y:S02]  /*38d0*/  ISETP.GT.AND P2, PT, R25, 0x59, PT ;  /* 0x000000591900780c */ /* 0x000fe40003f44270 */
[----:B------:R-:W-:Y:S02]  /*38e0*/  FMNMX.FTZ R30, R166, R5, !PT ;  /* 0x00000005a61e7209 */ /* 0x000fe40007810000 */
[----:B----4-:R-:W-:Y:S02]  /*38f0*/  FSEL R167, R70, -INF , P1 ;  /* 0xff80000046a77808 */ /* 0x010fe40000800000 */
[----:B-1----:R-:W-:Y:S02]  /*3900*/  FMNMX.FTZ R32, R21, R32, !PT ;  /* 0x0000002015207209 */ /* 0x002fe40007810000 */
[----:B------:R-:W-:-:S03]  /*3910*/  FMNMX.FTZ R5, R167, R30, !PT ;  /* 0x0000001ea7057209 */ /* 0x000fc60007810000 */
[----:B------:R-:W1:Y:S01]  /*3920*/  SHFL.BFLY PT, R21, R32, 0x1, 0x1f ;  /* 0x0c201f0020157f89 */ /* 0x000e6200000e0000 */
[----:B--2---:R-:W-:-:S04]  /*3930*/  FSEL R168, R71, -INF , P2 ;  /* 0xff80000047a87808 */ /* 0x004fc80001000000 */
[----:B------:R-:W-:-:S05]  /*3940*/  FMNMX.FTZ R5, R168, R5, !PT ;  /* 0x00000005a8057209 */ /* 0x000fca0007810000 */
[----:B------:R-:W2:Y:S01]  /*3950*/  SHFL.BFLY PT, R30, R5, 0x2, 0x1f ;  /* 0x0c401f00051e7f89 */ /* 0x000ea200000e0000 */
[----:B-1----:R-:W-:-:S04]  /*3960*/  FMNMX.FTZ R206, R32, R21, !PT ;  /* 0x0000001520ce7209 */ /* 0x002fc80007810000 */
[C---:B------:R-:W-:Y:S01]  /*3970*/  FSETP.NEU.FTZ.AND P1, PT, R206.reuse, -INF , PT ;  /* 0xff800000ce00780b */ /* 0x040fe20003f3d000 */
[----:B------:R-:W-:Y:S01]  /*3980*/  FMUL.FTZ R169, R206, UR5 ;  /* 0x00000005cea97c20 */ /* 0x000fe20008410000 */
[----:B--2---:R-:W-:-:S04]  /*3990*/  FMNMX.FTZ R30, R5, R30, !PT ;  /* 0x0000001e051e7209 */ /* 0x004fc80007810000 */
        /* <DEDUP_REMOVED lines=92> */
[----:B------:R-:W0:Y:S08]  /*3f60*/  MUFU.EX2 R202, R202 ;  /* 0x000000ca00ca7308 */ /* 0x000e300000000800 */
        /* <DEDUP_REMOVED lines=52> */
[----:B------:R-:W-:-:S03]  /*42b0*/  F2FP.F16.F32.PACK_AB R155, R186, R184 ;  /* 0x000000b8ba9b723e */ /* 0x000fc600000000ff */
[----:B------:R-:W-:Y:S01]  /*42c0*/  FADD.FTZ R185, R202, R185 ;  /* 0x000000b9cab97221 */ /* 0x000fe20000010000 */
[----:B------:R-:W-:-:S06]  /*42d0*/  WARPGROUP.ARRIVE ;  /* 0x00000000000079c5 */ /* 0x000fcc0000000000 */
[----:B------:R-:W-:Y:S01]  /*42e0*/  HGMMA.64x256x16.F32 R24, R152, gdesc[UR8].tnspB, R24, gsb0 ;  /* 0x43e0000898187df0 */ /* 0x000fe20008000818 */
[----:B------:R-:W-:Y:S01]  /*42f0*/  UIADD3 UR10, UR4, 0x180, URZ ;  /* 0x00000180040a7890 */ /* 0x000fe2000fffe03f */
[----:B------:R-:W-:Y:S01]  /*4300*/  UMOV UR11, 0x40000040 ;  /* 0x40000040000b7882 */ /* 0x000fe20000000000 */
[----:B------:R-:W-:Y:S02]  /*4310*/  WARPGROUP.DEPBAR.LE gsb0, 0x0 ;  /* 0x00008000000079c5 */ /* 0x000fe40000010000 */
[C---:B------:R-:W-:Y:S01]  /*4320*/  F2FP.F16.F32.PACK_AB R152, R204.reuse, R202 ;  /* 0x000000cacc98723e */ /* 0x040fe200000000ff */
        /* <DEDUP_REMOVED lines=27> */
[----:B------:R-:W-:-:S11]  /*44e0*/  FADD.FTZ R188, R193, R188 ;  /* 0x000000bcc1bc7221 */ /* 0x000fd60000010000 */
        /* <DEDUP_REMOVED lines=21> */
.L_x_14851:
[----:B------:R-:W0:Y:S01]  /*4640*/  @P6 LDC R152, c[0x0][0x44c] ;  /* 0x00011300ff986b82 */ /* 0x000e220000000800 */
[----:B------:R-:W-:Y:S01]  /*4650*/  IMAD.U32 R21, RZ, RZ, UR61 ;  /* 0x0000003dff157e24 */ /* 0x000fe2000f8e00ff */
[----:B------:R-:W-:Y:S01]  /*4660*/  UIADD3 UR6, UR6, 0x32460, URZ ;  /* 0x0003246006067890 */ /* 0x000fe2000fffe03f */
[----:B------:R-:W-:-:S03]  /*4670*/  VIADD R203, R203, 0xfffffffe ;  /* 0xfffffffecbcb7836 */ /* 0x000fc60000000000 */
[----:B------:R-:W-:Y:S02]  /*4680*/  UPRMT UR6, UR48, 0x654, UR6 ;  /* 0x0000065430067896 */ /* 0x000fe40008000006 */
[----:B------:R-:W1:Y:S07]  /*4690*/  @P6 LDC R153, c[0x0][0x450] ;  /* 0x00011400ff996b82 */ /* 0x000e6e0000000800 */
[----:B------:R-:W-:Y:S01]  /*46a0*/  SYNCS.ARRIVE.TRANS64.RED.A1T0 RZ, [UR6], RZ ;  /* 0x000000ffffff79a7 */ /* 0x000fe20008100406 */
[----:B0-----:R-:W-:-:S05]  /*46b0*/  @P6 IMAD.HI.U32 R152, R152, UR61, RZ ;  /* 0x0000003d98986c27 */ /* 0x001fca000f8e00ff */
[----:B-1----:R-:W-:-:S04]  /*46c0*/  @P6 SHF.R.U32.HI R21, RZ, R153, R152 ;  /* 0x00000099ff156219 */ /* 0x002fc80000011698 */
        /* <DEDUP_REMOVED lines=9> */
.L_x_14863:
        /* <DEDUP_REMOVED lines=8> */
.L_x_14853:
        /* <DEDUP_REMOVED lines=9> */
.L_x_14854:
[----:B-1----:R-:W-:Y:S05]  /*4870*/  @P1 BRA `(.L_x_14855) ;  /* 0x0000000000081947 */ /* 0x002fea0003800000 */
[----:B------:R-:W1:Y:S02]  /*4880*/  SYNCS.PHASECHK.TRANS64.TRYWAIT P1, [UR4+0x32430], R0 ;  /* 0x03243000ff0075a7 */ /* 0x000e640008020144 */
[----:B-1----:R-:W-:Y:S05]  /*4890*/  @!P1 BRA `(.L_x_14856) ;  /* 0x000000f400f49947 */ /* 0x002fea0003800000 */
.L_x_14855:
        /* <DEDUP_REMOVED lines=32> */
.L_x_14857:
[----:B------:R1:W2:Y:S01]  /*4aa0*/  SYNCS.PHASECHK.TRANS64.TRYWAIT P1, [UR4+0x32450], R0 ;  /* 0x03245000ff0075a7 */ /* 0x0002a20008020144 */
[----:B------:R-:W-:Y:S05]  /*4ab0*/  @!P0 BRA `(.L_x_14858) ;  /* 0x0000000000048947 */ /* 0x000fea0003800000 */
[----:B------:R-:W-:Y:S01]  /*4ac0*/  BPT.TRAP 0x1 ;  /* 0x000000040000795c */ /* 0x000fe20000300000 */
.L_x_14858:
[----:B--2---:R-:W-:Y:S05]  /*4ad0*/  @P1 BRA `(.L_x_14859) ;  /* 0x0000000000081947 */ /* 0x004fea0003800000 */
[----:B------:R-:W2:Y:S02]  /*4ae0*/  SYNCS.PHASECHK.TRANS64.TRYWAIT P1, [UR4+0x32450], R0 ;  /* 0x03245000ff0075a7 */ /* 0x000ea40008020144 */
[----:B--2---:R-:W-:Y:S05]  /*4af0*/  @!P1 BRA `(.L_x_14860) ;  /* 0x000000f400749947 */ /* 0x004fea0003800000 */
.L_x_14859:
        /* <DEDUP_REMOVED lines=101> */
.L_x_14861:
[----:B------:R-:W1:Y:S01]  /*5150*/  LDC R204, c[0x0][0x448] ;  /* 0x00011200ffcc7b82 */ /* 0x000e620000000800 */
[----:B------:R-:W-:Y:S01]  /*5160*/  VIADD R206, R215, UR61 ;  /* 0x0000003dd7ce7c36 */ /* 0x000fe20008000000 */
        /* <DEDUP_REMOVED lines=22> */
[----:B-1----:R-:W-:Y:S01]  /*52d0*/  ISETP.NE.AND P1, PT, R204, 0x1, PT ;  /* 0x00000001cc00780c */ /* 0x002fe20003f25270 */
        /* <DEDUP_REMOVED lines=12> */
[----:B------:R-:W5:Y:S01]  /*53a0*/  @P1 LDC R204, c[0x0][0x44c] ;  /* 0x00011300ffcc1b82 */ /* 0x000f620000000800 */
[----:B------:R-:W-:Y:S01]  /*53b0*/  FMUL.FTZ R171, R171, UR5 ;  /* 0x00000005abab7c20 */ /* 0x000fe20008410000 */
[----:B------:R-:W-:Y:S01]  /*53c0*/  FMUL.FTZ R174, R174, UR5 ;  /* 0x00000005aeae7c20 */ /* 0x000fe20008410000 */
[----:B------:R-:W-:Y:S01]  /*53d0*/  FMUL.FTZ R175, R175, UR5 ;  /* 0x00000005afaf7c20 */ /* 0x000fe20008410000 */
[----:B------:R-:W-:Y:S01]  /*53e0*/  FMUL.FTZ R178, R178, UR5 ;  /* 0x00000005b2b27c20 */ /* 0x000fe20008410000 */
[----:B------:R-:W0:Y:S01]  /*53f0*/  MUFU.TANH R169, R169 ;  /* 0x000000a900a97308 */ /* 0x000e220000002400 */
[----:B------:R-:W-:Y:S01]  /*5400*/  FMUL.FTZ R179, R179, UR5 ;  /* 0x00000005b3b37c20 */ /* 0x000fe20008410000 */
[----:B------:R-:W-:Y:S01]  /*5410*/  FMUL.FTZ R182, R182, UR5 ;  /* 0x00000005b6b67c20 */ /* 0x000fe20008410000 */
[----:B------:R-:W2:Y:S01]  /*5420*/  @P1 LDC R205, c[0x0][0x450] ;  /* 0x00011400ffcd1b82 */ /* 0x000ea20000000800 */
        /* <DEDUP_REMOVED lines=15> */
[----:B-----5:R-:W-:Y:S01]  /*5520*/  @P1 IMAD.HI.U32 R204, R206, R204, RZ ;  /* 0x000000cccecc1227 */ /* 0x020fe200078e00ff */
[----:B------:R-:W-:-:S02]  /*5530*/  UPRMT UR10, UR54, 0x654, UR10 ;  /* 0x00000654360a7896 */ /* 0x000fc4000800000a */
[----:B------:R-:W-:Y:S02]  /*5540*/  UIMAD UR6, UR6, 0xc00, UR7 ;  /* 0x00000c00060678a4 */ /* 0x000fe4000f8e0207 */
[----:B------:R-:W5:Y:S01]  /*5550*/  MUFU.TANH R161, R161 ;  /* 0x000000a100a17308 */ /* 0x000f620000002400 */
[----:B------:R-:W-:Y:S01]  /*5560*/  UMOV UR11, 0x40000040 ;  /* 0x40000040000b7882 */ /* 0x000fe20000000000 */
[----:B--2---:R-:W-:-:S03]  /*5570*/  @P1 SHF.R.U32.HI R206, RZ, R205, R204 ;  /* 0x000000cdffce1219 */ /* 0x004fc600000116cc */
[----:B------:R-:W-:Y:S01]  /*5580*/  SYNCS.ARRIVE.TRANS64.RED.A1T0 RZ, [UR10], RZ ;  /* 0x000000ffffff79a7 */ /* 0x000fe2000810040a */
[----:B------:R-:W-:Y:S01]  /*5590*/  UMOV UR10, UR6 ;  /* 0x00000006000a7c82 */ /* 0x000fe20008000000 */
[----:B------:R-:W2:Y:S01]  /*55a0*/  SHFL.IDX PT, R204, R206, RZ, 0x1c1f ;  /* 0x001c1fffcecc7589 */ /* 0x000ea200000e0000 */
[----:B------:R-:W5:Y:S03]  /*55b0*/  MUFU.TANH R180, R180 ;  /* 0x000000b400b47308 */ /* 0x000f660000002400 */
[----:B------:R3:W1:Y:S05]  /*55c0*/  SHFL.IDX PT, R205, R206, 0x1, 0x1c1f ;  /* 0x003c1f00cecd7f89 */ /* 0x00066a00000e0000 */
[----:B------:R-:W5:Y:S01]  /*55d0*/  MUFU.TANH R154, R154 ;  /* 0x0000009a009a7308 */ /* 0x000f620000002400 */
[----:B---3--:R-:W-:-:S05]  /*55e0*/  MOV R206, 0xffffffa0 ;  /* 0xffffffa000ce7802 */ /* 0x008fca0000000f00 */
[----:B------:R-:W-:Y:S02]  /*55f0*/  IMAD R206, R203, R206, 0x1 ;  /* 0x00000001cbce7424 */ /* 0x000fe400078e02ce */
[----:B------:R-:W3:Y:S02]  /*5600*/  MUFU.TANH R164, R164 ;  /* 0x000000a400a47308 */ /* 0x000ee40000002400 */
[----:B------:R-:W-:-:S05]  /*5610*/  IMAD R206, R216, -0x2, R206 ;  /* 0xfffffffed8ce7824 */ /* 0x000fca00078e02ce */
[----:B------:R-:W-:Y:S01]  /*5620*/  IADD3 R206, -R201, R206, R214 ;  /* 0x000000cec9ce7210 */ /* 0x000fe20007ffe1d6 */
[----:B------:R-:W3:Y:S04]  /*5630*/  MUFU.TANH R172, R172 ;  /* 0x000000ac00ac7308 */ /* 0x000ee80000002400 */
[C---:B--2---:R-:W-:Y:S02]  /*5640*/  IMAD.IADD R199, R206.reuse, 0x1, R204 ;  /* 0x00000001cec77824 */ /* 0x044fe400078e02cc */
[----:B------:R-:W-:Y:S01]  /*5650*/  FMUL.FTZ R204, R197, UR5 ;  /* 0x00000005c5cc7c20 */ /* 0x000fe20008410000 */
[----:B-1----:R-:W-:Y:S01]  /*5660*/  IMAD.IADD R205, R206, 0x1, R205 ;  /* 0x00000001cecd7824 */ /* 0x002fe200078e02cd */
[----:B------:R-:W-:Y:S01]  /*5670*/  ULDC UR5, c[0x0][0xa80] ;  /* 0x0002a00000057ab9 */ /* 0x000fe20000000800 */
[----:B------:R-:W1:Y:S01]  /*5680*/  MUFU.TANH R155, R155 ;  /* 0x0000009b009b7308 */ /* 0x000e620000002400 */
[----:B------:R-:W-:-:S02]  /*5690*/  ISETP.GT.AND P4, PT, R199, 0x9, PT ;  /* 0x00000009c700780c */ /* 0x000fc40003f84270 */
[----:B------:R-:W-:Y:S02]  /*56a0*/  ISETP.GT.AND P5, PT, R199, 0x10, PT ;  /* 0x00000010c700780c */ /* 0x000fe40003fa4270 */
[----:B------:R-:W-:Y:S02]  /*56b0*/  FSEL R157, R157, -INF , P4 ;  /* 0xff8000009d9d7808 */ /* 0x000fe40002000000 */
[C---:B------:R-:W-:Y:S01]  /*56c0*/  ISETP.GT.AND P4, PT, R199.reuse, 0x20, PT ;  /* 0x00000020c700780c */ /* 0x040fe20003f84270 */
[----:B------:R-:W2:Y:S01]  /*56d0*/  MUFU.TANH R173, R173 ;  /* 0x000000ad00ad7308 */ /* 0x000ea20000002400 */
[C---:B------:R-:W-:Y:S02]  /*56e0*/  ISETP.GT.AND P1, PT, R199.reuse, RZ, PT ;  /* 0x000000ffc700720c */ /* 0x040fe40003f24270 */
[----:B------:R-:W-:Y:S02]  /*56f0*/  FSEL R160, R160, -INF , P5 ;  /* 0xff800000a0a07808 */ /* 0x000fe40002800000 */
[----:B------:R-:W-:-:S02]  /*5700*/  ISETP.GT.AND P5, PT, R199, 0x21, PT ;  /* 0x00000021c700780c */ /* 0x000fc40003fa4270 */
[----:B------:R-:W-:Y:S01]  /*5710*/  FSEL R168, R168, -INF , P4 ;  /* 0xff800000a8a87808 */ /* 0x000fe20002000000 */
[----:B------:R-:W2:Y:S01]  /*5720*/  MUFU.TANH R181, R181 ;  /* 0x000000b500b57308 */ /* 0x000ea20000002400 */
[C---:B------:R-:W-:Y:S02]  /*5730*/  ISETP.GT.AND P4, PT, R199.reuse, 0x31, PT ;  /* 0x00000031c700780c */ /* 0x040fe40003f84270 */
[C---:B------:R-:W-:Y:S02]  /*5740*/  ISETP.GT.AND P2, PT, R199.reuse, 0x1, PT ;  /* 0x00000001c700780c */ /* 0x040fe40003f44270 */
[----:B----4-:R-:W-:Y:S02]  /*5750*/  FSEL R152, R152, -INF , P1 ;  /* 0xff80000098987808 */ /* 0x010fe40000800000 */
[----:B------:R-:W-:Y:S01]  /*5760*/  ISETP.GT.AND P1, PT, R199, 0x11, PT ;  /* 0x00000011c700780c */ /* 0x000fe20003f24270 */
[----:B------:R-:W4:Y:S01]  /*5770*/  MUFU.TANH R158, R158 ;  /* 0x0000009e009e7308 */ /* 0x000f220000002400 */
[----:B0-----:R-:W-:-:S02]  /*5780*/  FSEL R169, R169, -INF , P5 ;  /* 0xff800000a9a97808 */ /* 0x001fc40002800000 */
[----:B------:R-:W-:Y:S02]  /*5790*/  ISETP.GT.AND P5, PT, R199, 0x38, PT ;  /* 0x00000038c700780c */ /* 0x000fe40003fa4270 */
[----:B------:R-:W-:Y:S02]  /*57a0*/  FSEL R177, R177, -INF , P4 ;  /* 0xff800000b1b17808 */ /* 0x000fe40002000000 */
[----:B------:R-:W-:Y:S01]  /*57b0*/  FSEL R153, R153, -INF , P2 ;  /* 0xff80000099997808 */ /* 0x000fe20001000000 */
[----:B------:R-:W0:Y:S01]  /*57c0*/  MUFU.TANH R184, R184 ;  /* 0x000000b800b87308 */ /* 0x000e220000002400 */
[----:B------:R-:W-:Y:S02]  /*57d0*/  ISETP.GT.AND P4, PT, R205, RZ, PT ;  /* 0x000000ffcd00720c */ /* 0x000fe40003f84270 */
[----:B------:R-:W-:Y:S02]  /*57e0*/  ISETP.GT.AND P2, PT, R199, 0x18, PT ;  /* 0x00000018c700780c */ /* 0x000fe40003f44270 */
[----:B-----5:R-:W-:-:S02]  /*57f0*/  FSEL R161, R161, -INF , P1 ;  /* 0xff800000a1a17808 */ /* 0x020fc40000800000 */
[----:B------:R-:W-:Y:S01]  /*5800*/  ISETP.GT.AND P1, PT, R199, 0x28, PT ;  /* 0x00000028c700780c */ /* 0x000fe20003f24270 */
[----:B------:R-:W5:Y:S01]  /*5810*/  MUFU.TANH R156, R156 ;  /* 0x0000009c009c7308 */ /* 0x000f620000002400 */
[----:B------:R-:W-:Y:S02]  /*5820*/  FSEL R180, R180, -INF , P5 ;  /* 0xff800000b4b47808 */ /* 0x000fe40002800000 */
[----:B------:R-:W-:Y:S02]  /*5830*/  ISETP.GT.AND P5, PT, R205, 0x1, PT ;  /* 0x00000001cd00780c */ /* 0x000fe40003fa4270 */
[----:B------:R-:W-:Y:S02]  /*5840*/  FSEL R154, R154, -INF , P4 ;  /* 0xff8000009a9a7808 */ /* 0x000fe40002000000 */
[----:B---3--:R-:W-:Y:S01]  /*5850*/  FSEL R164, R164, -INF , P2 ;  /* 0xff800000a4a47808 */ /* 0x008fe20001000000 */
[----:B------:R-:W3:Y:S01]  /*5860*/  MUFU.TANH R159, R159 ;  /* 0x0000009f009f7308 */ /* 0x000ee20000002400 */
[----:B------:R-:W-:-:S02]  /*5870*/  ISETP.GT.AND P2, PT, R199, 0x29, PT ;  /* 0x00000029c700780c */ /* 0x000fc40003f44270 */
[----:B------:R-:W-:Y:S02]  /*5880*/  FSEL R172, R172, -INF , P1 ;  /* 0xff800000acac7808 */ /* 0x000fe40000800000 */
[----:B------:R-:W-:Y:S02]  /*5890*/  ISETP.GT.AND P1, PT, R199, 0x39, PT ;  /* 0x00000039c700780c */ /* 0x000fe40003f24270 */
[----:B------:R-:W-:Y:S01]  /*58a0*/  ISETP.GT.AND P4, PT, R205, 0x8, PT ;  /* 0x00000008cd00780c */ /* 0x000fe20003f84270 */
[----:B------:R-:W3:Y:S01]  /*58b0*/  MUFU.TANH R162, R162 ;  /* 0x000000a200a27308 */ /* 0x000ee20000002400 */
[----:B-1----:R-:W-:Y:S02]  /*58c0*/  FSEL R155, R155, -INF , P5 ;  /* 0xff8000009b9b7808 */ /* 0x002fe40002800000 */
[----:B------:R-:W-:Y:S02]  /*58d0*/  FMNMX.FTZ R206, R154, R202, !PT ;  /* 0x000000ca9ace7209 */ /* 0x000fe40007810000 */
[----:B--2---:R-:W-:-:S02]  /*58e0*/  FSEL R173, R173, -INF , P2 ;  /* 0xff800000adad7808 */ /* 0x004fc40001000000 */
[----:B------:R-:W-:Y:S01]  /*58f0*/  ISETP.GT.AND P2, PT, R199, 0x40, PT ;  /* 0x00000040c700780c */ /* 0x000fe20003f44270 */
[----:B------:R-:W1:Y:S01]  /*5900*/  MUFU.TANH R165, R165 ;  /* 0x000000a500a57308 */ /* 0x000e620000002400 */
[----:B------:R-:W-:Y:S02]  /*5910*/  FSEL R181, R181, -INF , P1 ;  /* 0xff800000b5b57808 */ /* 0x000fe40000800000 */
[----:B------:R-:W-:Y:S02]  /*5920*/  ISETP.GT.AND P3, PT, R199, 0x8, PT ;  /* 0x00000008c700780c */ /* 0x000fe40003f64270 */
[----:B------:R-:W-:Y:S02]  /*5930*/  ISETP.GT.AND P1, PT, R205, 0x9, PT ;  /* 0x00000009cd00780c */ /* 0x000fe40003f24270 */
[----:B----4-:R-:W-:Y:S01]  /*5940*/  FSEL R158, R158, -INF , P4 ;  /* 0xff8000009e9e7808 */ /* 0x010fe20002000000 */
[----:B------:R-:W2:Y:S01]  /*5950*/  MUFU.TANH R163, R163 ;  /* 0x000000a300a37308 */ /* 0x000ea20000002400 */
[----:B------:R-:W-:-:S02]  /*5960*/  FMNMX.FTZ R206, R155, R206, !PT ;  /* 0x000000ce9bce7209 */ /* 0x000fc40007810000 */
[----:B0-----:R-:W-:Y:S02]  /*5970*/  FSEL R184, R184, -INF , P2 ;  /* 0xff800000b8b87808 */ /* 0x001fe40001000000 */
[----:B-----5:R-:W-:Y:S02]  /*5980*/  FSEL R156, R156, -INF , P3 ;  /* 0xff8000009c9c7808 */ /* 0x020fe40001800000 */
[----:B------:R-:W-:Y:S01]  /*5990*/  ISETP.GT.AND P2, PT, R205, 0x10, PT ;  /* 0x00000010cd00780c */ /* 0x000fe20003f44270 */
[----:B------:R-:W0:Y:S01]  /*59a0*/  MUFU.TANH R176, R176 ;  /* 0x000000b000b07308 */ /* 0x000e220000002400 */
[----:B---3--:R-:W-:Y:S02]  /*59b0*/  FSEL R159, R159, -INF , P1 ;  /* 0xff8000009f9f7808 */ /* 0x008fe40000800000 */
[----:B------:R-:W-:Y:S02]  /*59c0*/  FMNMX.FTZ R206, R158, R206, !PT ;  /* 0x000000ce9ece7209 */ /* 0x000fe40007810000 */
[----:B------:R-:W-:-:S02]  /*59d0*/  ISETP.GT.AND P3, PT, R199, 0x19, PT ;  /* 0x00000019c700780c */ /* 0x000fc40003f64270 */
[----:B------:R-:W-:Y:S01]  /*59e0*/  ISETP.GT.AND P5, PT, R205, 0x11, PT ;  /* 0x00000011cd00780c */ /* 0x000fe20003fa4270 */
[----:B------:R-:W3:Y:S01]  /*59f0*/  MUFU.TANH R166, R166 ;  /* 0x000000a600a67308 */ /* 0x000ee20000002400 */
[----:B------:R-:W-:Y:S02]  /*5a00*/  FSEL R162, R162, -INF , P2 ;  /* 0xff800000a2a27808 */ /* 0x000fe40001000000 */
[----:B------:R-:W-:Y:S02]  /*5a10*/  FMNMX.FTZ R206, R159, R206, !PT ;  /* 0x000000ce9fce7209 */ /* 0x000fe40007810000 */
[----:B-1----:R-:W-:Y:S02]  /*5a20*/  FSEL R165, R165, -INF , P3 ;  /* 0xff800000a5a57808 */ /* 0x002fe40001800000 */
[----:B------:R-:W-:Y:S01]  /*5a30*/  ISETP.GT.AND P3, PT, R199, 0x30, PT ;  /* 0x00000030c700780c */ /* 0x000fe20003f64270 */
[----:B------:R-:W1:Y:S01]  /*5a40*/  MUFU.TANH R185, R185 ;  /* 0x000000b900b97308 */ /* 0x000e620000002400 */
[----:B------:R-:W-:-:S02]  /*5a50*/  ISETP.GT.AND P4, PT, R205, 0x18, PT ;  /* 0x00000018cd00780c */ /* 0x000fc40003f84270 */
[----:B--2---:R-:W-:Y:S02]  /*5a60*/  FSEL R163, R163, -INF , P5 ;  /* 0xff800000a3a37808 */ /* 0x004fe40002800000 */
[----:B------:R-:W-:Y:S02]  /*5a70*/  FMNMX.FTZ R206, R162, R206, !PT ;  /* 0x000000cea2ce7209 */ /* 0x000fe40007810000 */
[----:B0-----:R-:W-:Y:S01]  /*5a80*/  FSEL R176, R176, -INF , P3 ;  /* 0xff800000b0b07808 */ /* 0x001fe20001800000 */
[----:B------:R-:W0:Y:S01]  /*5a90*/  MUFU.TANH R167, R167 ;  /* 0x000000a700a77308 */ /* 0x000e220000002400 */
[----:B------:R-:W-:Y:S02]  /*5aa0*/  ISETP.GT.AND P3, PT, R199, 0x41, PT ;  /* 0x00000041c700780c */ /* 0x000fe40003f64270 */
[----:B------:R-:W-:Y:S02]  /*5ab0*/  ISETP.GT.AND P1, PT, R205, 0x19, PT ;  /* 0x00000019cd00780c */ /* 0x000fe40003f24270 */
[----:B---3--:R-:W-:-:S02]  /*5ac0*/  FSEL R166, R166, -INF , P4 ;  /* 0xff800000a6a67808 */ /* 0x008fc40002000000 */
[----:B------:R-:W-:Y:S01]  /*5ad0*/  FMNMX.FTZ R206, R163, R206, !PT ;  /* 0x000000cea3ce7209 */ /* 0x000fe20007810000 */
[----:B------:R-:W2:Y:S01]  /*5ae0*/  MUFU.TANH R170, R170 ;  /* 0x000000aa00aa7308 */ /* 0x000ea20000002400 */
[----:B-1----:R-:W-:Y:S02]  /*5af0*/  FSEL R185, R185, -INF , P3 ;  /* 0xff800000b9b97808 */ /* 0x002fe40001800000 */
[C---:B------:R-:W-:Y:S02]  /*5b00*/  ISETP.GT.AND P3, PT, R205.reuse, 0x20, PT ;  /* 0x00000020cd00780c */ /* 0x040fe40003f64270 */
[----:B------:R-:W-:Y:S02]  /*5b10*/  FMNMX.FTZ R206, R166, R206, !PT ;  /* 0x000000cea6ce7209 */ /* 0x000fe40007810000 */
[----:B------:R-:W-:Y:S01]  /*5b20*/  ISETP.GT.AND P2, PT, R205, 0x21, PT ;  /* 0x00000021cd00780c */ /* 0x000fe20003f44270 */
[----:B------:R1:W-:Y:S01]  /*5b30*/  MUFU.TANH R197, R207 ;  /* 0x000000cf00c57308 */ /* 0x0003e20000002400 */
[----:B0-----:R-:W-:-:S02]  /*5b40*/  FSEL R167, R167, -INF , P1 ;  /* 0xff800000a7a77808 */ /* 0x001fc40000800000 */
[----:B------:R-:W-:Y:S02]  /*5b50*/  ISETP.GT.AND P5, PT, R205, 0x28, PT ;  /* 0x00000028cd00780c */ /* 0x000fe40003fa4270 */
[----:B------:R-:W-:Y:S02]  /*5b60*/  FMNMX.FTZ R206, R167, R206, !PT ;  /* 0x000000cea7ce7209 */ /* 0x000fe40007810000 */
[----:B------:R-:W-:Y:S01]  /*5b70*/  ISETP.GT.AND P4, PT, R205, 0x29, PT ;  /* 0x00000029cd00780c */ /* 0x000fe20003f84270 */
[----:B------:R-:W0:Y:S01]  /*5b80*/  MUFU.TANH R171, R171 ;  /* 0x000000ab00ab7308 */ /* 0x000e220000002400 */
[----:B-1----:R-:W-:Y:S02]  /*5b90*/  FMNMX.FTZ R207, R152, R21, !PT ;  /* 0x0000001598cf7209 */ /* 0x002fe40007810000 */
[----:B--2---:R-:W-:Y:S02]  /*5ba0*/  FSEL R170, R170, -INF , P3 ;  /* 0xff800000aaaa7808 */ /* 0x004fe40001800000 */
[----:B------:R-:W-:-:S02]  /*5bb0*/  FMNMX.FTZ R207, R153, R207, !PT ;  /* 0x000000cf99cf7209 */ /* 0x000fc40007810000 */
[----:B------:R-:W-:Y:S01]  /*5bc0*/  FMNMX.FTZ R206, R170, R206, !PT ;  /* 0x000000ceaace7209 */ /* 0x000fe20007810000 */
[----:B------:R-:W1:Y:S01]  /*5bd0*/  MUFU.TANH R174, R174 ;  /* 0x000000ae00ae7308 */ /* 0x000e620000002400 */
[----:B------:R-:W-:Y:S02]  /*5be0*/  FMNMX.FTZ R207, R156, R207, !PT ;  /* 0x000000cf9ccf7209 */ /* 0x000fe40007810000 */
[----:B------:R-:W-:Y:S02]  /*5bf0*/  ISETP.GT.AND P1, PT, R205, 0x30, PT ;  /* 0x00000030cd00780c */ /* 0x000fe40003f24270 */
[----:B------:R-:W-:Y:S02]  /*5c00*/  FMNMX.FTZ R207, R157, R207, !PT ;  /* 0x000000cf9dcf7209 */ /* 0x000fe40007810000 */
[----:B------:R-:W-:Y:S01]  /*5c10*/  ISETP.GT.AND P3, PT, R205, 0x31, PT ;  /* 0x00000031cd00780c */ /* 0x000fe20003f64270 */
[----:B------:R-:W2:Y:S01]  /*5c20*/  MUFU.TANH R175, R175 ;  /* 0x000000af00af7308 */ /* 0x000ea20000002400 */
[----:B------:R-:W-:-:S02]  /*5c30*/  FMNMX.FTZ R207, R160, R207, !PT ;  /* 0x000000cfa0cf7209 */ /* 0x000fc40007810000 */
[----:B0-----:R-:W-:Y:S02]  /*5c40*/  FSEL R171, R171, -INF , P2 ;  /* 0xff800000abab7808 */ /* 0x001fe40001000000 */
[----:B------:R-:W-:Y:S02]  /*5c50*/  FMNMX.FTZ R207, R161, R207, !PT ;  /* 0x000000cfa1cf7209 */ /* 0x000fe40007810000 */
[----:B------:R-:W-:Y:S01]  /*5c60*/  FMNMX.FTZ R206, R171, R206, !PT ;  /* 0x000000ceabce7209 */ /* 0x000fe20007810000 */
[----:B------:R-:W0:Y:S01]  /*5c70*/  MUFU.TANH R178, R178 ;  /* 0x000000b200b27308 */ /* 0x000e220000002400 */
[----:B-1----:R-:W-:Y:S02]  /*5c80*/  FSEL R174, R174, -INF , P5 ;  /* 0xff800000aeae7808 */ /* 0x002fe40002800000 */
[----:B------:R-:W-:Y:S02]  /*5c90*/  FMNMX.FTZ R207, R164, R207, !PT ;  /* 0x000000cfa4cf7209 */ /* 0x000fe40007810000 */
[----:B------:R-:W-:-:S02]  /*5ca0*/  FMNMX.FTZ R206, R174, R206, !PT ;  /* 0x000000ceaece7209 */ /* 0x000fc40007810000 */
[----:B------:R-:W-:Y:S01]  /*5cb0*/  FMNMX.FTZ R207, R165, R207, !PT ;  /* 0x000000cfa5cf7209 */ /* 0x000fe20007810000 */
[----:B------:R-:W1:Y:S01]  /*5cc0*/  MUFU.TANH R179, R179 ;  /* 0x000000b300b37308 */ /* 0x000e620000002400 */
[----:B--2---:R-:W-:Y:S02]  /*5cd0*/  FSEL R175, R175, -INF , P4 ;  /* 0xff800000afaf7808 */ /* 0x004fe40002000000 */
[----:B------:R-:W-:Y:S02]  /*5ce0*/  FMNMX.FTZ R207, R168, R207, !PT ;  /* 0x000000cfa8cf7209 */ /* 0x000fe40007810000 */
[----:B------:R-:W-:Y:S02]  /*5cf0*/  FMNMX.FTZ R206, R175, R206, !PT ;  /* 0x000000ceafce7209 */ /* 0x000fe40007810000 */
[----:B------:R-:W-:Y:S01]  /*5d00*/  ISETP.GT.AND P2, PT, R205, 0x38, PT ;  /* 0x00000038cd00780c */ /* 0x000fe20003f44270 */
[----:B------:R-:W2:Y:S01]  /*5d10*/  MUFU.TANH R182, R182 ;  /* 0x000000b600b67308 */ /* 0x000ea20000002400 */
[----:B0-----:R-:W-:-:S02]  /*5d20*/  FSEL R178, R178, -INF , P1 ;  /* 0xff800000b2b27808 */ /* 0x001fc40000800000 */
[----:B------:R-:W-:Y:S02]  /*5d30*/  FMNMX.FTZ R207, R169, R207, !PT ;  /* 0x000000cfa9cf7209 */ /* 0x000fe40007810000 */
[----:B------:R-:W-:Y:S02]  /*5d40*/  FMNMX.FTZ R206, R178, R206, !PT ;  /* 0x000000ceb2ce7209 */ /* 0x000fe40007810000 */
[----:B------:R-:W-:Y:S01]  /*5d50*/  ISETP.GT.AND P5, PT, R205, 0x39, PT ;  /* 0x00000039cd00780c */ /* 0x000fe20003fa4270 */
[----:B------:R-:W0:Y:S01]  /*5d60*/  MUFU.TANH R183, R183 ;  /* 0x000000b700b77308 */ /* 0x000e220000002400 */
[----:B-1----:R-:W-:Y:S02]  /*5d70*/  FSEL R179, R179, -INF , P3 ;  /* 0xff800000b3b37808 */ /* 0x002fe40001800000 */
[----:B------:R-:W-:Y:S02]  /*5d80*/  FMNMX.FTZ R207, R172, R207, !PT ;  /* 0x000000cfaccf7209 */ /* 0x000fe40007810000 */
[----:B------:R-:W-:-:S02]  /*5d90*/  FMNMX.FTZ R206, R179, R206, !PT ;  /* 0x000000ceb3ce7209 */ /* 0x000fc40007810000 */
[----:B------:R-:W-:Y:S01]  /*5da0*/  ISETP.GT.AND P4, PT, R205, 0x40, PT ;  /* 0x00000040cd00780c */ /* 0x000fe20003f84270 */
        /* <DEDUP_REMOVED lines=22> */
[C---:B------:R-:W-:Y:S02]  /*5f10*/  ISETP.GT.AND P4, PT, R205.reuse, 0x51, PT ;  /* 0x00000051cd00780c */ /* 0x040fe40003f84270 */
[C---:B------:R-:W-:Y:S02]  /*5f20*/  ISETP.GT.AND P1, PT, R205.reuse, 0x58, PT ;  /* 0x00000058cd00780c */ /* 0x040fe40003f24270 */
        /* <DEDUP_REMOVED lines=8> */
[----:B------:R-:W-:Y:S02]  /*5fb0*/  FSEL R197, R197, -INF , P3 ;  /* 0xff800000c5c57808 */ /* 0x000fe40001800000 */
        /* <DEDUP_REMOVED lines=9> */
[----:B--2---:R-:W-:Y:S02]  /*6050*/  FSEL R198, R198, -INF , P1 ;  /* 0xff800000c6c67808 */ /* 0x004fe40000800000 */
[----:B------:R-:W-:Y:S02]  /*6060*/  ISETP.GT.AND P1, PT, R199, 0x50, PT ;  /* 0x00000050c700780c */ /* 0x000fe40003f24270 */
[----:B------:R-:W-:-:S03]  /*6070*/  FMNMX.FTZ R206, R198, R206, !PT ;  /* 0x000000cec6ce7209 */ /* 0x000fc60007810000 */
        /* <DEDUP_REMOVED lines=32> */
[--C-:B------:R-:W-:Y:S01]  /*6280*/  FFMA.FTZ R159, R159, UR5, -R199.reuse ;  /* 0x000000059f9f7c23 */ /* 0x100fe200080108c7 */
[--C-:B------:R-:W-:Y:S01]  /*6290*/  FFMA.FTZ R162, R162, UR5, -R199.reuse ;  /* 0x00000005a2a27c23 */ /* 0x100fe200080108c7 */
[--C-:B------:R-:W-:Y:S01]  /*62a0*/  FFMA.FTZ R163, R163, UR5, -R199.reuse ;  /* 0x00000005a3a37c23 */ /* 0x100fe200080108c7 */
[----:B0-----:R-:W-:Y:S01]  /*62b0*/  FMNMX.FTZ R206, R206, R208, !PT ;  /* 0x000000d0cece7209 */ /* 0x001fe20007810000 */
[--C-:B------:R-:W-:Y:S01]  /*62c0*/  FFMA.FTZ R208, R155, UR5, -R199.reuse ;  /* 0x000000059bd07c23 */ /* 0x100fe200080108c7 */
[----:B------:R-:W-:Y:S01]  /*62d0*/  MUFU.EX2 R207, R207 ;  /* 0x000000cf00cf7308 */ /* 0x000fe20000000800 */
[----:B------:R-:W0:Y:S01]  /*62e0*/  S2R R155, SR_TID.X ;  /* 0x00000000009b7919 */ /* 0x000e220000002100 */
[C---:B------:R-:W-:Y:S01]  /*62f0*/  FSETP.NEU.FTZ.AND P1, PT, R206.reuse, -INF , PT ;  /* 0xff800000ce00780b */ /* 0x040fe20003f3d000 */
[----:B------:R-:W-:Y:S01]  /*6300*/  FMUL.FTZ R154, R206, UR5 ;  /* 0x00000005ce9a7c20 */ /* 0x000fe20008410000 */
[--C-:B------:R-:W-:Y:S01]  /*6310*/  FFMA.FTZ R166, R166, UR5, -R199.reuse ;  /* 0x00000005a6a67c23 */ /* 0x100fe200080108c7 */
[--C-:B------:R-:W-:Y:S01]  /*6320*/  FFMA.FTZ R167, R167, UR5, -R199.reuse ;  /* 0x00000005a7a77c23 */ /* 0x100fe200080108c7 */
[--C-:B------:R-:W-:Y:S01]  /*6330*/  FFMA.FTZ R170, R170, UR5, -R199.reuse ;  /* 0x00000005aaaa7c23 */ /* 0x100fe200080108c7 */
[--C-:B------:R-:W-:Y:S01]  /*6340*/  FFMA.FTZ R171, R171, UR5, -R199.reuse ;  /* 0x00000005abab7c23 */ /* 0x100fe200080108c7 */
[----:B------:R-:W-:Y:S01]  /*6350*/  FSEL R158, R154, RZ, P1 ;  /* 0x000000ff9a9e7208 */ /* 0x000fe20000800000 */
[----:B------:R-:W-:Y:S01]  /*6360*/  MUFU.EX2 R208, R208 ;  /* 0x000000d000d07308 */ /* 0x000fe20000000800 */
[--C-:B------:R-:W-:Y:S01]  /*6370*/  FFMA.FTZ R174, R174, UR5, -R199.reuse ;  /* 0x00000005aeae7c23 */ /* 0x100fe200080108c7 */
[--C-:B------:R-:W-:Y:S01]  /*6380*/  FFMA.FTZ R175, R175, UR5, -R199.reuse ;  /* 0x00000005afaf7c23 */ /* 0x100fe200080108c7 */
[----:B------:R-:W-:Y:S01]  /*6390*/  FFMA.FTZ R178, R178, UR5, -R199 ;  /* 0x00000005b2b27c23 */ /* 0x000fe200080108c7 */
[--C-:B------:R-:W-:Y:S01]  /*63a0*/  FFMA.FTZ R210, R152, UR5, -R158.reuse ;  /* 0x0000000598d27c23 */ /* 0x100fe2000801089e */
[----:B------:R-:W-:Y:S01]  /*63b0*/  FSEL R152, R206, RZ, P1 ;  /* 0x000000ffce987208 */ /* 0x000fe20000800000 */
[--C-:B------:R-:W-:Y:S01]  /*63c0*/  FFMA.FTZ R156, R156, UR5, -R158.reuse ;  /* 0x000000059c9c7c23 */ /* 0x100fe2000801089e */
[--C-:B------:R-:W-:Y:S01]  /*63d0*/  FFMA.FTZ R211, R153, UR5, -R158.reuse ;  /* 0x0000000599d37c23 */ /* 0x100fe2000801089e */
[----:B------:R-:W-:Y:S01]  /*63e0*/  MUFU.EX2 R209, R209 ;  /* 0x000000d100d17308 */ /* 0x000fe20000000800 */
[--C-:B------:R-:W-:Y:S01]  /*63f0*/  FFMA.FTZ R160, R160, UR5, -R158.reuse ;  /* 0x00000005a0a07c23 */ /* 0x100fe2000801089e */
[----:B------:R-:W-:Y:S01]  /*6400*/  FADD.FTZ R152, -R152, R21 ;  /* 0x0000001598987221 */ /* 0x000fe20000010100 */
[--C-:B------:R-:W-:Y:S01]  /*6410*/  FFMA.FTZ R161, R161, UR5, -R158.reuse ;  /* 0x00000005a1a17c23 */ /* 0x100fe2000801089e */
[--C-:B------:R-:W-:Y:S01]  /*6420*/  FFMA.FTZ R164, R164, UR5, -R158.reuse ;  /* 0x00000005a4a47c23 */ /* 0x100fe2000801089e */
[--C-:B------:R-:W-:Y:S01]  /*6430*/  FFMA.FTZ R165, R165, UR5, -R158.reuse ;  /* 0x00000005a5a57c23 */ /* 0x100fe2000801089e */
[----:B------:R-:W-:Y:S01]  /*6440*/  FMUL.FTZ R152, R152, UR5 ;  /* 0x0000000598987c20 */ /* 0x000fe20008410000 */
[--C-:B------:R-:W-:Y:S01]  /*6450*/  FFMA.FTZ R168, R168, UR5, -R158.reuse ;  /* 0x00000005a8a87c23 */ /* 0x100fe2000801089e */
[----:B------:R1:W-:Y:S01]  /*6460*/  MUFU.EX2 R21, R156 ;  /* 0x0000009c00157308 */ /* 0x0003e20000000800 */
[--C-:B------:R-:W-:Y:S01]  /*6470*/  FFMA.FTZ R169, R169, UR5, -R158.reuse ;  /* 0x00000005a9a97c23 */ /* 0x100fe2000801089e */
[--C-:B------:R-:W-:Y:S01]  /*6480*/  FFMA.FTZ R172, R172, UR5, -R158.reuse ;  /* 0x00000005acac7c23 */ /* 0x100fe2000801089e */
[--C-:B------:R-:W-:Y:S01]  /*6490*/  FFMA.FTZ R173, R173, UR5, -R158.reuse ;  /* 0x00000005adad7c23 */ /* 0x100fe2000801089e */
[--C-:B------:R-:W-:Y:S01]  /*64a0*/  FFMA.FTZ R179, R179, UR5, -R199.reuse ;  /* 0x00000005b3b37c23 */ /* 0x100fe200080108c7 */
[----:B------:R-:W-:Y:S01]  /*64b0*/  FFMA.FTZ R182, R182, UR5, -R199 ;  /* 0x00000005b6b67c23 */ /* 0x000fe200080108c7 */
[--C-:B------:R-:W-:Y:S01]  /*64c0*/  FFMA.FTZ R176, R176, UR5, -R158.reuse ;  /* 0x00000005b0b07c23 */ /* 0x100fe2000801089e */
[--C-:B------:R-:W-:Y:S01]  /*64d0*/  FFMA.FTZ R177, R177, UR5, -R158.reuse ;  /* 0x00000005b1b17c23 */ /* 0x100fe2000801089e */
[----:B------:R2:W3:Y:S01]  /*64e0*/  MUFU.EX2 R213, R152 ;  /* 0x0000009800d57308 */ /* 0x0004e20000000800 */
[----:B0-----:R-:W-:Y:S01]  /*64f0*/  SHF.R.U32.HI R155, RZ, 0x7, R155 ;  /* 0x00000007ff9b7819 */ /* 0x001fe2000001169b */
[--C-:B-1----:R-:W-:Y:S01]  /*6500*/  FFMA.FTZ R156, R157, UR5, -R158.reuse ;  /* 0x000000059d9c7c23 */ /* 0x102fe2000801089e */
[--C-:B------:R-:W-:Y:S01]  /*6510*/  FFMA.FTZ R180, R180, UR5, -R158.reuse ;  /* 0x00000005b4b47c23 */ /* 0x100fe2000801089e */
[----:B------:R-:W-:Y:S01]  /*6520*/  FFMA.FTZ R181, R181, UR5, -R158 ;  /* 0x00000005b5b57c23 */ /* 0x000fe2000801089e */
[----:B------:R-:W-:Y:S01]  /*6530*/  FFMA.FTZ R183, R183, UR5, -R199 ;  /* 0x00000005b7b77c23 */ /* 0x000fe200080108c7 */
[----:B------:R-:W-:-:S02]  /*6540*/  VIADD R153, R155, 0x8 ;  /* 0x000000089b997836 */ /* 0x000fc40000000000 */
[--C-:B------:R-:W-:Y:S01]  /*6550*/  FFMA.FTZ R186, R186, UR5, -R199.reuse ;  /* 0x00000005baba7c23 */ /* 0x100fe200080108c7 */
[----:B------:R-:W-:Y:S01]  /*6560*/  MUFU.EX2 R159, R159 ;  /* 0x0000009f009f7308 */ /* 0x000fe20000000800 */
[----:B--2---:R-:W-:Y:S01]  /*6570*/  FSEL R152, R189, RZ, P2 ;  /* 0x000000ffbd987208 */ /* 0x004fe20001000000 */
[--C-:B------:R-:W-:Y:S01]  /*6580*/  FFMA.FTZ R187, R187, UR5, -R199.reuse ;  /* 0x00000005bbbb7c23 */ /* 0x100fe200080108c7 */
[----:B------:R0:W-:Y:S01]  /*6590*/  BAR.SYNC.DEFER_BLOCKING R153, 0x100 ;  /* 0x000400990000751d */ /* 0x0001e20000010000 */
[--C-:B------:R-:W-:Y:S01]  /*65a0*/  FFMA.FTZ R190, R190, UR5, -R199.reuse ;  /* 0x00000005bebe7c23 */ /* 0x100fe200080108c7 */
[----:B------:R-:W-:Y:S01]  /*65b0*/  FFMA.FTZ R184, R184, UR5, -R158 ;  /* 0x00000005b8b87c23 */ /* 0x000fe2000801089e */
[----:B------:R-:W-:Y:S01]  /*65c0*/  FADD.FTZ R152, -R152, R202 ;  /* 0x000000ca98987221 */ /* 0x000fe20000010100 */
[--C-:B------:R-:W-:Y:S01]  /*65d0*/  FFMA.FTZ R185, R185, UR5, -R158.reuse ;  /* 0x00000005b9b97c23 */ /* 0x100fe2000801089e */
[--C-:B------:R-:W-:Y:S01]  /*65e0*/  FFMA.FTZ R188, R188, UR5, -R158.reuse ;  /* 0x00000005bcbc7c23 */ /* 0x100fe2000801089e */
[----:B------:R-:W-:Y:S01]  /*65f0*/  MUFU.EX2 R210, R210 ;  /* 0x000000d200d27308 */ /* 0x000fe20000000800 */
[----:B------:R-:W-:Y:S01]  /*6600*/  FMUL.FTZ R152, R152, UR5 ;  /* 0x0000000598987c20 */ /* 0x000fe20008410000 */
[-C--:B---3--:R-:W-:Y:S01]  /*6610*/  FMUL.FTZ R24, R24, R213.reuse ;  /* 0x000000d518187220 */ /* 0x088fe20000410000 */
        /* <DEDUP_REMOVED lines=132> */
[----:B------:R-:W-:Y:S01]  /*6e60*/  F2FP.F16.F32.PACK_AB R155, R159, R209 ;  /* 0x000000d19f9b723e */ /* 0x000fe200000000ff */
[--C-:B------:R-:W-:Y:S01]  /*6e70*/  FFMA.FTZ R202, R204, UR5, -R158.reuse ;  /* 0x00000005ccca7c23 */ /* 0x100fe2000801089e */
[----:B--2---:R-:W-:Y:S01]  /*6e80*/  F2FP.F16.F32.PACK_AB R152, R211, R210 ;  /* 0x000000d2d398723e */ /* 0x004fe200000000ff */
[--C-:B------:R-:W-:Y:S01]  /*6e90*/  FFMA.FTZ R191, R191, UR5, -R199.reuse ;  /* 0x00000005bfbf7c23 */ /* 0x100fe200080108c7 */
[----:B---3--:R-:W-:Y:S01]  /*6ea0*/  F2FP.F16.F32.PACK_AB R154, R156, R21 ;  /* 0x000000159c9a723e */ /* 0x008fe200000000ff */
[--C-:B------:R-:W-:Y:S01]  /*6eb0*/  FFMA.FTZ R192, R192, UR5, -R158.reuse ;  /* 0x00000005c0c07c23 */ /* 0x100fe2000801089e */
[--C-:B------:R-:W-:Y:S01]  /*6ec0*/  FFMA.FTZ R193, R193, UR5, -R158.reuse ;  /* 0x00000005c1c17c23 */ /* 0x100fe2000801089e */
[----:B------:R-:W0:Y:S01]  /*6ed0*/  MUFU.EX2 R163, R163 ;  /* 0x000000a300a37308 */ /* 0x000e220000000800 */
[----:B------:R-:W-:Y:S01]  /*6ee0*/  WARPGROUP.ARRIVE ;  /* 0x00000000000079c5 */ /* 0x000fe20000000000 */
[--C-:B------:R-:W-:Y:S01]  /*6ef0*/  FFMA.FTZ R196, R196, UR5, -R158.reuse ;  /* 0x00000005c4c47c23 */ /* 0x100fe2000801089e */
[--C-:B------:R-:W-:Y:S01]  /*6f00*/  FFMA.FTZ R194, R194, UR5, -R199.reuse ;  /* 0x00000005c2c27c23 */ /* 0x100fe200080108c7 */
[--C-:B------:R-:W-:Y:S01]  /*6f10*/  FFMA.FTZ R195, R195, UR5, -R199.reuse ;  /* 0x00000005c3c37c23 */ /* 0x100fe200080108c7 */
[--C-:B------:R-:W-:Y:S01]  /*6f20*/  FFMA.FTZ R198, R198, UR5, -R199.reuse ;  /* 0x00000005c6c67c23 */ /* 0x100fe200080108c7 */
[----:B------:R-:W-:Y:S01]  /*6f30*/  FFMA.FTZ R197, R197, UR5, -R199 ;  /* 0x00000005c5c57c23 */ /* 0x000fe200080108c7 */
[----:B------:R-:W-:Y:S01]  /*6f40*/  HGMMA.64x256x16.F32 R24, R152, gdesc[UR8].tnspB, R24, gsb0 ;  /* 0x43e0000898187df0 */ /* 0x000fe20008000818 */
[----:B------:R-:W-:Y:S01]  /*6f50*/  MUFU.EX2 R166, R166 ;  /* 0x000000a600a67308 */ /* 0x000fe20000000800 */
[----:B------:R-:W-:Y:S01]  /*6f60*/  UIADD3 UR10, UR6, 0x80, URZ ;  /* 0x00000080060a7890 */ /* 0x000fe2000fffe03f */
[----:B------:R-:W-:Y:S01]  /*6f70*/  FFMA.FTZ R158, R205, UR5, -R158 ;  /* 0x00000005cd9e7c23 */ /* 0x000fe2000801089e */
[----:B------:R-:W-:Y:S01]  /*6f80*/  UMOV UR11, 0x40000040 ;  /* 0x40000040000b7882 */ /* 0x000fe20000000000 */
[----:B------:R-:W-:Y:S01]  /*6f90*/  FFMA.FTZ R5, R157, R5, R207 ;  /* 0x000000059d057223 */ /* 0x000fe200000100cf */
[----:B------:R-:W-:-:S03]  /*6fa0*/  FFMA.FTZ R4, R213, R4, R210 ;  /* 0x00000004d5047223 */ /* 0x000fc600000100d2 */
[----:B------:R-:W1:Y:S01]  /*6fb0*/  MUFU.EX2 R167, R167 ;  /* 0x000000a700a77308 */ /* 0x000e620000000800 */
[----:B------:R-:W-:Y:S01]  /*6fc0*/  FADD.FTZ R204, R208, R5 ;  /* 0x00000005d0cc7221 */ /* 0x000fe20000010000 */
[----:B------:R-:W-:-:S03]  /*6fd0*/  FADD.FTZ R4, R211, R4 ;  /* 0x00000004d3047221 */ /* 0x000fc60000010000 */
[----:B------:R-:W-:Y:S01]  /*6fe0*/  FADD.FTZ R204, R209, R204 ;  /* 0x000000ccd1cc7221 */ /* 0x000fe20000010000 */
[----:B------:R-:W-:Y:S02]  /*6ff0*/  FADD.FTZ R21, R21, R4 ;  /* 0x0000000415157221 */ /* 0x000fe40000010000 */
[----:B------:R-:W-:Y:S01]  /*7000*/  MUFU.EX2 R160, R160 ;  /* 0x000000a000a07308 */ /* 0x000fe20000000800 */
[----:B------:R-:W-:Y:S01]  /*7010*/  FADD.FTZ R159, R159, R204 ;  /* 0x000000cc9f9f7221 */ /* 0x000fe20000010000 */
[----:B------:R-:W-:-:S06]  /*7020*/  FADD.FTZ R21, R156, R21 ;  /* 0x000000159c157221 */ /* 0x000fcc0000010000 */
        /* <DEDUP_REMOVED lines=30> */
[----:B------:R-:W-:Y:S01]  /*7210*/  MUFU.EX2 R192, R192 ;  /* 0x000000c000c07308 */ /* 0x000fe20000000800 */
[----:B------:R-:W-:-:S02]  /*7220*/  WARPGROUP.DEPBAR.LE gsb0, 0x0 ;  /* 0x00008000000079c5 */ /* 0x000fc40000010000 */
[----:B0-----:R-:W-:-:S05]  /*7230*/  F2FP.F16.F32.PACK_AB R153, R163, R162 ;  /* 0x000000a2a399723e */ /* 0x001fca00000000ff */
[----:B------:R-:W0:Y:S01]  /*7240*/  MUFU.EX2 R193, R193 ;  /* 0x000000c100c17308 */ /* 0x000e220000000800 */
[----:B-1----:R-:W-:Y:S01]  /*7250*/  F2FP.F16.F32.PACK_AB R155, R167, R166 ;  /* 0x000000a6a79b723e */ /* 0x002fe200000000ff */
[----:B------:R-:W-:Y:S01]  /*7260*/  FADD.FTZ R162, R162, R159 ;  /* 0x0000009fa2a27221 */ /* 0x000fe20000010000 */
[----:B--2---:R-:W-:Y:S01]  /*7270*/  F2FP.F16.F32.PACK_AB R152, R161, R160 ;  /* 0x000000a0a198723e */ /* 0x004fe200000000ff */
        /* <DEDUP_REMOVED lines=14> */
[----:B------:R-:W2:Y:S01]  /*7360*/  MUFU.EX2 R197, R197 ;  /* 0x000000c500c57308 */ /* 0x000ea20000000800 */
        /* <DEDUP_REMOVED lines=52> */
[----:B0-----:R-:W-:Y:S01]  /*76b0*/  F2FP.F16.F32.PACK_AB R152, R193, R192 ;  /* 0x000000c0c198723e */ /* 0x001fe200000000ff */
[----:B------:R-:W-:Y:S01]  /*76c0*/  FADD.FTZ R192, R192, R185 ;  /* 0x000000b9c0c07221 */ /* 0x000fe20000010000 */
[----:B------:R-:W-:Y:S01]  /*76d0*/  F2FP.F16.F32.PACK_AB R153, R195, R194 ;  /* 0x000000c2c399723e */ /* 0x000fe200000000ff */
[----:B------:R-:W-:Y:S01]  /*76e0*/  FADD.FTZ R194, R194, R191 ;  /* 0x000000bfc2c27221 */ /* 0x000fe20000010000 */
[----:B-1----:R-:W-:Y:S01]  /*76f0*/  F2FP.F16.F32.PACK_AB R154, R158, R196 ;  /* 0x000000c49e9a723e */ /* 0x002fe200000000ff */
        /* <DEDUP_REMOVED lines=12> */
.L_x_14862:
[----:B------:R-:W-:Y:S01]  /*77c0*/  UIADD3 UR4, UR4, 0x32460, URZ ;  /* 0x0003246004047890 */ /* 0x000fe2000fffe03f */
[C---:B------:R-:W-:Y:S01]  /*77d0*/  ISETP.GT.AND P1, PT, R203.reuse, R212, PT ;  /* 0x000000d4cb00720c */ /* 0x040fe20003f24270 */
[----:B------:R-:W-:Y:S02]  /*77e0*/  VIADD R203, R203, 0xffffffff ;  /* 0xffffffffcbcb7836 */ /* 0x000fe40000000000 */
[----:B------:R-:W-:Y:S01]  /*77f0*/  UPRMT UR4, UR54, 0x654, UR4 ;  /* 0x0000065436047896 */ /* 0x000fe20008000004 */
[----:B------:R-:W-:Y:S02]  /*7800*/  IMAD.MOV.U32 R202, RZ, RZ, R189 ;  /* 0x000000ffffca7224 */ /* 0x000fe400078e00bd */
[----:B------:R-:W-:-:S06]  /*7810*/  IMAD.MOV.U32 R21, RZ, RZ, R206 ;  /* 0x000000ffff157224 */ /* 0x000fcc00078e00ce */
[----:B------:R-:W-:Y:S01]  /*7820*/  SYNCS.ARRIVE.TRANS64.RED.A1T0 RZ, [UR4], RZ ;  /* 0x000000ffffff79a7 */ /* 0x000fe20008100404 */
[----:B------:R-:W-:Y:S05]  /*7830*/  @P1 BRA `(.L_x_14863) ;  /* 0xffffffcc00c81947 */ /* 0x000fea000383ffff */
.L_x_14852:
[----:B------:R-:W-:-:S13]  /*7840*/  ISETP.GE.AND P1, PT, R203, RZ, PT ;  /* 0x000000ffcb00720c */ /* 0x000fda0003f26270 */
[----:B------:R-:W-:Y:S05]  /*7850*/  @!P1 BRA `(.L_x_14864) ;  /* 0x00000028005c9947 */ /* 0x000fea0003800000 */
[----:B------:R-:W-:Y:S01]  /*7860*/  MOV R201, R189 ;  /* 0x000000bd00c97202 */ /* 0x000fe20000000f00 */
[----:B------:R-:W-:-:S07]  /*7870*/  IMAD.MOV.U32 R21, RZ, RZ, R206 ;  /* 0x000000ffff157224 */ /* 0x000fce00078e00ce */
.L_x_14875:
[----:B------:R-:W-:-:S04]  /*7880*/  UIADD3 UR38, UR38, 0x1, URZ ;  /* 0x0000000126267890 */ /* 0x000fc8000fffe03f */
[----:B------:R-:W-:-:S04]  /*7890*/  UISETP.NE.AND UP0, UPT, UR38, 0x2, UPT ;  /* 0x000000022600788c */ /* 0x000fc8000bf05270 */
[----:B------:R-:W-:Y:S02]  /*78a0*/  USEL UR4, URZ, 0x1, UP0 ;  /* 0x000000013f047887 */ /* 0x000fe40008000000 */
[----:B------:R-:W-:Y:S02]  /*78b0*/  USEL UR38, UR38, URZ, UP0 ;  /* 0x0000003f26267287 */ /* 0x000fe40008000000 */
[----:B------:R-:W-:Y:S01]  /*78c0*/  ULOP3.LUT UR39, UR39, UR4, URZ, 0x3c, !UPT ;  /* 0x0000000427277292 */ /* 0x000fe2000f8e3c3f */
[----:B------:R-:W-:Y:S11]  /*78d0*/  @!P0 BRA `(.L_x_14865) ;  /* 0x0000000000048947 */ /* 0x000ff60003800000 */
[----:B------:R-:W-:Y:S01]  /*78e0*/  BPT.TRAP 0x1 ;  /* 0x000000040000795c */ /* 0x000fe20000300000 */
.L_x_14865:
        /* <DEDUP_REMOVED lines=9> */
.L_x_14866:
[----:B-1----:R-:W-:Y:S05]  /*7980*/  @P1 BRA `(.L_x_14867) ;  /* 0x0000000000081947 */ /* 0x002fea0003800000 */
[----:B------:R-:W1:Y:S02]  /*7990*/  SYNCS.PHASECHK.TRANS64.TRYWAIT P1, [UR4+0x32430], R0 ;  /* 0x03243000ff0075a7 */ /* 0x000e640008020144 */
[----:B-1----:R-:W-:Y:S05]  /*79a0*/  @!P1 BRA `(.L_x_14868) ;  /* 0x000000c400e09947 */ /* 0x002fea0003800000 */
.L_x_14867:
        /* <DEDUP_REMOVED lines=32> */
.L_x_14869:
[----:B------:R1:W2:Y:S01]  /*7bb0*/  SYNCS.PHASECHK.TRANS64.TRYWAIT P1, [UR4+0x32450], R0 ;  /* 0x03245000ff0075a7 */ /* 0x0002a20008020144 */
[----:B------:R-:W-:Y:S05]  /*7bc0*/  @!P0 BRA `(.L_x_14870) ;  /* 0x0000000000048947 */ /* 0x000fea0003800000 */
[----:B------:R-:W-:Y:S01]  /*7bd0*/  BPT.TRAP 0x1 ;  /* 0x000000040000795c */ /* 0x000fe20000300000 */
.L_x_14870:
[----:B--2---:R-:W-:Y:S05]  /*7be0*/  @P1 BRA `(.L_x_14871) ;  /* 0x0000000000081947 */ /* 0x004fea0003800000 */
[----:B------:R-:W2:Y:S02]  /*7bf0*/  SYNCS.PHASECHK.TRANS64.TRYWAIT P1, [UR4+0x32450], R0 ;  /* 0x03245000ff0075a7 */ /* 0x000ea40008020144 */
[----:B--2---:R-:W-:Y:S05]  /*7c00*/  @!P1 BRA `(.L_x_14872) ;  /* 0x000000c400609947 */ /* 0x004fea0003800000 */
.L_x_14871:
        /* <DEDUP_REMOVED lines=30> */
[----:B---3--:R-:W-:-:S04]  /*7df0*/  SHF.R.U32.HI R212, RZ, 0x7, R202 ;  /* 0x00000007ffd47819 */ /* 0x008fc800000116ca */
        /* <DEDUP_REMOVED lines=70> */
.L_x_14873:
        /* <DEDUP_REMOVED lines=28> */
[----:B-1----:R-:W-:Y:S01]  /*8420*/  FMNMX.FTZ R186, R152, R21, !PT ;  /* 0x0000001598ba7209 */ /* 0x002fe20007810000 */
[----:B------:R-:W-:Y:S01]  /*8430*/  FMUL.FTZ R161, R164, UR5 ;  /* 0x00000005a4a17c20 */ /* 0x000fe20008410000 */
[----:B------:R-:W-:Y:S01]  /*8440*/  FMUL.FTZ R174, R178, UR5 ;  /* 0x00000005b2ae7c20 */ /* 0x000fe20008410000 */
[----:B------:R-:W-:Y:S01]  /*8450*/  FMUL.FTZ R178, R184, UR5 ;  /* 0x00000005b8b27c20 */ /* 0x000fe20008410000 */
[----:B------:R-:W1:Y:S01]  /*8460*/  MUFU.TANH R157, R157 ;  /* 0x0000009d009d7308 */ /* 0x000e620000002400 */
[----:B------:R-:W-:Y:S01]  /*8470*/  FMUL.FTZ R184, R187, UR5 ;  /* 0x00000005bbb87c20 */ /* 0x000fe20008410000 */
[----:B------:R-:W-:Y:S01]  /*8480*/  FMUL.FTZ R155, R155, UR5 ;  /* 0x000000059b9b7c20 */ /* 0x000fe20008410000 */
[----:B--2---:R-:W-:Y:S01]  /*8490*/  FMNMX.FTZ R187, R153, R186, !PT ;  /* 0x000000ba99bb7209 */ /* 0x004fe20007810000 */
        /* <DEDUP_REMOVED lines=15> */
[----:B------:R-:W-:Y:S01]  /*8590*/  UPRMT UR10, UR6, 0x654, UR10 ;  /* 0x00000654060a7896 */ /* 0x000fe2000800000a */
[----:B------:R-:W-:Y:S01]  /*85a0*/  UMOV UR11, 0x40000040 ;  /* 0x40000040000b7882 */ /* 0x000fe20000000000 */
[----:B------:R-:W-:-:S03]  /*85b0*/  UMOV UR15, 0x40000040 ;  /* 0x40000040000f7882 */ /* 0x000fc60000000000 */
[----:B------:R-:W1:Y:S01]  /*85c0*/  MUFU.TANH R154, R154 ;  /* 0x0000009a009a7308 */ /* 0x000e620000002400 */
[----:B--2---:R-:W-:-:S03]  /*85d0*/  FMNMX.FTZ R207, R156, R207, !PT ;  /* 0x000000cf9ccf7209 */ /* 0x004fc60007810000 */
[----:B------:R-:W-:Y:S01]  /*85e0*/  SYNCS.ARRIVE.TRANS64.RED.A1T0 RZ, [UR10], RZ ;  /* 0x000000ffffff79a7 */ /* 0x000fe2000810040a */
[----:B------:R-:W-:-:S03]  /*85f0*/  UIMAD UR10, UR38, 0xc00, UR7 ;  /* 0x00000c00260a78a4 */ /* 0x000fc6000f8e0207 */
[----:B------:R-:W2:Y:S01]  /*8600*/  MUFU.TANH R161, R161 ;  /* 0x000000a100a17308 */ /* 0x000ea20000002400 */
[----:B---3--:R-:W-:Y:S01]  /*8610*/  FMNMX.FTZ R186, R158, R207, !PT ;  /* 0x000000cf9eba7209 */ /* 0x008fe20007810000 */
[----:B------:R-:W-:Y:S01]  /*8620*/  FMUL.FTZ R207, R191, UR5 ;  /* 0x00000005bfcf7c20 */ /* 0x000fe20008410000 */
[----:B------:R-:W-:-:S05]  /*8630*/  UIADD3 UR14, UR10, 0x80, URZ ;  /* 0x000000800a0e7890 */ /* 0x000fca000fffe03f */
        /* <DEDUP_REMOVED lines=72> */
[----:B------:R-:W-:-:S05]  /*8ac0*/  ULDC UR5, c[0x0][0xa80] ;  /* 0x0002a00000057ab9 */ /* 0x000fca0000000800 */
[----:B------:R-:W2:Y:S01]  /*8ad0*/  MUFU.TANH R193, R193 ;  /* 0x000000c100c17308 */ /* 0x000ea20000002400 */
[----:B---3--:R-:W-:-:S07]  /*8ae0*/  FMNMX.FTZ R208, R192, R195, !PT ;  /* 0x000000c3c0d07209 */ /* 0x008fce0007810000 */
[----:B------:R-:W3:Y:S01]  /*8af0*/  MUFU.TANH R184, R184 ;  /* 0x000000b800b87308 */ /* 0x000ee20000002400 */
[----:B-1----:R-:W-:-:S07]  /*8b00*/  FMNMX.FTZ R189, R182, R189, !PT ;  /* 0x000000bdb6bd7209 */ /* 0x002fce0007810000 */
[----:B------:R-:W1:Y:S01]  /*8b10*/  MUFU.TANH R190, R190 ;  /* 0x000000be00be7308 */ /* 0x000e620000002400 */
[----:B--2---:R-:W-:-:S05]  /*8b20*/  FMNMX.FTZ R208, R193, R208, !PT ;  /* 0x000000d0c1d07209 */ /* 0x004fca0007810000 */
[----:B------:R-:W2:Y:S02]  /*8b30*/  SHFL.BFLY PT, R197, R208, 0x2, 0x1f ;  /* 0x0c401f00d0c57f89 */ /* 0x000ea400000e0000 */
[----:B------:R-:W4:Y:S01]  /*8b40*/  MUFU.TANH R207, R207 ;  /* 0x000000cf00cf7308 */ /* 0x000f220000002400 */
[----:B---3--:R-:W-:-:S07]  /*8b50*/  FMNMX.FTZ R189, R184, R189, !PT ;  /* 0x000000bdb8bd7209 */ /* 0x008fce0007810000 */
[----:B------:R-:W3:Y:S01]  /*8b60*/  MUFU.TANH R191, R191 ;  /* 0x000000bf00bf7308 */ /* 0x000ee20000002400 */
[----:B-1----:R-:W-:-:S07]  /*8b70*/  FMNMX.FTZ R198, R190, R189, !PT ;  /* 0x000000bdbec67209 */ /* 0x002fce0007810000 */
[----:B------:R-:W1:Y:S01]  /*8b80*/  MUFU.TANH R194, R194 ;  /* 0x000000c200c27308 */ /* 0x000e620000002400 */
[----:B----4-:R-:W-:-:S07]  /*8b90*/  FMNMX.FTZ R198, R207, R198, !PT ;  /* 0x000000c6cfc67209 */ /* 0x010fce0007810000 */
[----:B------:R2:W4:Y:S01]  /*8ba0*/  MUFU.TANH R195, R206 ;  /* 0x000000ce00c37308 */ /* 0x0005220000002400 */
[----:B---3--:R-:W-:-:S07]  /*8bb0*/  FMNMX.FTZ R189, R191, R198, !PT ;  /* 0x000000c6bfbd7209 */ /* 0x008fce0007810000 */
[----:B------:R-:W3:Y:S01]  /*8bc0*/  MUFU.TANH R196, R196 ;  /* 0x000000c400c47308 */ /* 0x000ee20000002400 */
[----:B-1----:R-:W-:Y:S02]  /*8bd0*/  FMNMX.FTZ R198, R194, R189, !PT ;  /* 0x000000bdc2c67209 */ /* 0x002fe40007810000 */
[----:B--2---:R-:W-:-:S05]  /*8be0*/  FMNMX.FTZ R206, R208, R197, !PT ;  /* 0x000000c5d0ce7209 */ /* 0x004fca0007810000 */
[----:B------:R-:W1:Y:S01]  /*8bf0*/  SHFL.BFLY PT, R197, R206, 0x1, 0x1f ;  /* 0x0c201f00cec57f89 */ /* 0x000e6200000e0000 */
[----:B----4-:R-:W-:-:S04]  /*8c00*/  FMNMX.FTZ R189, R195, R198, !PT ;  /* 0x000000c6c3bd7209 */ /* 0x010fc80007810000 */
[----:B---3--:R-:W-:-:S05]  /*8c10*/  FMNMX.FTZ R189, R196, R189, !PT ;  /* 0x000000bdc4bd7209 */ /* 0x008fca0007810000 */
[----:B------:R-:W2:Y:S01]  /*8c20*/  SHFL.BFLY PT, R198, R189, 0x2, 0x1f ;  /* 0x0c401f00bdc67f89 */ /* 0x000ea200000e0000 */
[----:B-1----:R-:W-:-:S05]  /*8c30*/  FMNMX.FTZ R206, R206, R197, !PT ;  /* 0x000000c5cece7209 */ /* 0x002fca0007810000 */
[----:B------:R-:W-:-:S04]  /*8c40*/  FADD.FTZ R199, -R206, R21 ;  /* 0x00000015cec77221 */ /* 0x000fc80000010100 */
[----:B------:R-:W-:Y:S01]  /*8c50*/  FMUL.FTZ R199, R199, UR5 ;  /* 0x00000005c7c77c20 */ /* 0x000fe20008410000 */
[----:B--2---:R-:W-:Y:S01]  /*8c60*/  FMNMX.FTZ R189, R189, R198, !PT ;  /* 0x000000c6bdbd7209 */ /* 0x004fe20007810000 */
[----:B------:R-:W-:-:S04]  /*8c70*/  FMUL.FTZ R198, R206, UR5 ;  /* 0x00000005cec67c20 */ /* 0x000fc80008410000 */
[----:B------:R-:W1:Y:S01]  /*8c80*/  MUFU.EX2 R199, R199 ;  /* 0x000000c700c77308 */ /* 0x000e620000000800 */
[----:B------:R-:W2:Y:S01]  /*8c90*/  SHFL.BFLY PT, R197, R189, 0x1, 0x1f ;  /* 0x0c201f00bdc57f89 */ /* 0x000ea200000e0000 */
        /* <DEDUP_REMOVED lines=13> */
[-C--:B-1----:R-:W-:Y:S01]  /*8d70*/  FMUL.FTZ R24, R24, R199.reuse ;  /* 0x000000c718187220 */ /* 0x082fe20000410000 */
        /* <DEDUP_REMOVED lines=9> */
[----:B--2---:R-:W-:Y:S01]  /*8e10*/  FMNMX.FTZ R189, R189, R197, !PT ;  /* 0x000000c5bdbd7209 */ /* 0x004fe20007810000 */
        /* <DEDUP_REMOVED lines=11> */
[-C--:B------:R-:W-:Y:S01]  /*8ed0*/  FMUL.FTZ R49, R49, R199.reuse ;  /* 0x000000c731317220 */ /* 0x080fe20000410000 */
[-C--:B------:R-:W-:Y:S01]  /*8ee0*/  FMUL.FTZ R52, R52, R199.reuse ;  /* 0x000000c734347220 */ /* 0x080fe20000410000 */
[-C--:B------:R-:W-:Y:S01]  /*8ef0*/  FMUL.FTZ R53, R53, R199.reuse ;  /* 0x000000c735357220 */ /* 0x080fe20000410000 */
[----:B------:R2:W3:Y:S01]  /*8f00*/  MUFU.EX2 R210, R152 ;  /* 0x0000009800d27308 */ /* 0x0004e20000000800 */
[--C-:B-1----:R-:W-:Y:S01]  /*8f10*/  FFMA.FTZ R202, R204, UR5, -R209.reuse ;  /* 0x00000005ccca7c23 */ /* 0x102fe200080108d1 */
[----:B------:R-:W-:Y:S01]  /*8f20*/  FFMA.FTZ R204, R205, UR5, -R209 ;  /* 0x00000005cdcc7c23 */ /* 0x000fe200080108d1 */
[-C--:B------:R-:W-:Y:S01]  /*8f30*/  FMUL.FTZ R56, R56, R199.reuse ;  /* 0x000000c738387220 */ /* 0x080fe20000410000 */
[-C--:B------:R-:W-:Y:S01]  /*8f40*/  FMUL.FTZ R57, R57, R199.reuse ;  /* 0x000000c739397220 */ /* 0x080fe20000410000 */
[-C--:B------:R-:W-:Y:S01]  /*8f50*/  FMUL.FTZ R60, R60, R199.reuse ;  /* 0x000000c73c3c7220 */ /* 0x080fe20000410000 */
[-C--:B------:R-:W-:Y:S01]  /*8f60*/  FMUL.FTZ R61, R61, R199.reuse ;  /* 0x000000c73d3d7220 */ /* 0x080fe20000410000 */
[----:B------:R-:W-:Y:S01]  /*8f70*/  FMUL.FTZ R64, R64, R199 ;  /* 0x000000c740407220 */ /* 0x000fe20000410000 */
[----:B------:R-:W-:Y:S01]  /*8f80*/  MUFU.EX2 R211, R211 ;  /* 0x000000d300d37308 */ /* 0x000fe20000000800 */
[----:B--2---:R-:W-:-:S02]  /*8f90*/  VIADD R152, R212, 0x8 ;  /* 0x00000008d4987836 */ /* 0x004fc40000000000 */
        /* <DEDUP_REMOVED lines=115> */
[----:B--2---:R-:W-:Y:S01]  /*96d0*/  F2FP.F16.F32.PACK_AB R153, R201, R211 ;  /* 0x000000d3c999723e */ /* 0x004fe200000000ff */
        /* <DEDUP_REMOVED lines=42> */
[----:B------:R-:W3:Y:S01]  /*9980*/  MUFU.EX2 R160, R160 ;  /* 0x000000a000a07308 */ /* 0x000ee20000000800 */
[----:B------:R-:W-:Y:S02]  /*9990*/  FADD.FTZ R201, R201, R210 ;  /* 0x000000d2c9c97221 */ /* 0x000fe40000010000 */
[----:B------:R-:W-:Y:S02]  /*99a0*/  FADD.FTZ R4, R197, R4 ;  /* 0x00000004c5047221 */ /* 0x000fe40000010000 */
[----:B------:R-:W-:Y:S02]  /*99b0*/  FADD.FTZ R201, R202, R201 ;  /* 0x000000c9cac97221 */ /* 0x000fe40000010000 */
[----:B------:R-:W-:Y:S01]  /*99c0*/  FADD.FTZ R157, R157, R4 ;  /* 0x000000049d9d7221 */ /* 0x000fe20000010000 */
[----:B------:R-:W-:Y:S01]  /*99d0*/  MUFU.EX2 R165, R165 ;  /* 0x000000a500a57308 */ /* 0x000fe20000000800 */
[----:B------:R-:W-:-:S02]  /*99e0*/  FADD.FTZ R204, R204, R201 ;  /* 0x000000c9cccc7221 */ /* 0x000fc40000010000 */
[----:B-1----:R-:W-:-:S05]  /*99f0*/  FADD.FTZ R157, R156, R157 ;  /* 0x0000009d9c9d7221 */ /* 0x002fca0000010000 */
        /* <DEDUP_REMOVED lines=86> */
[----:B------:R-:W-:Y:S01]  /*9f60*/  FADD.FTZ R183, R184, R183 ;  /* 0x000000b7b8b77221 */ /* 0x000fe20000010000 */
[----:B------:R-:W-:Y:S02]  /*9f70*/  WARPGROUP.DEPBAR.LE gsb0, 0x0 ;  /* 0x00008000000079c5 */ /* 0x000fe40000010000 */
[C---:B------:R-:W-:Y:S01]  /*9f80*/  F2FP.F16.F32.PACK_AB R152, R180.reuse, R178 ;  /* 0x000000b2b498723e */ /* 0x040fe200000000ff */
[----:B------:R-:W-:Y:S01]  /*9f90*/  FADD.FTZ R180, R180, R179 ;  /* 0x000000b3b4b47221 */ /* 0x000fe20000010000 */
[----:B------:R-:W-:Y:S02]  /*9fa0*/  F2FP.F16.F32.PACK_AB R153, R184, R182 ;  /* 0x000000b6b899723e */ /* 0x000fe400000000ff */
[----:B------:R-:W-:Y:S01]  /*9fb0*/  F2FP.F16.F32.PACK_AB R154, R187, R185 ;  /* 0x000000b9bb9a723e */ /* 0x000fe200000000ff */
[----:B------:R-:W-:Y:S01]  /*9fc0*/  FADD.FTZ R180, R185, R180 ;  /* 0x000000b4b9b47221 */ /* 0x000fe20000010000 */
[----:B------:R-:W-:Y:S01]  /*9fd0*/  F2FP.F16.F32.PACK_AB R155, R205, R190 ;  /* 0x000000becd9b723e */ /* 0x000fe200000000ff */
[----:B------:R-:W-:-:S02]  /*9fe0*/  FADD.FTZ R190, R190, R183 ;  /* 0x000000b7bebe7221 */ /* 0x000fc40000010000 */
[----:B------:R-:W-:Y:S01]  /*9ff0*/  FADD.FTZ R187, R187, R180 ;  /* 0x000000b4bbbb7221 */ /* 0x000fe20000010000 */
[----:B------:R-:W-:Y:S01]  /*a000*/  WARPGROUP.ARRIVE ;  /* 0x00000000000079c5 */ /* 0x000fe20000000000 */
[----:B------:R-:W-:Y:S02]  /*a010*/  FADD.FTZ R190, R205, R190 ;  /* 0x000000becdbe7221 */ /* 0x000fe40000010000 */
[----:B------:R-:W-:-:S08]  /*a020*/  FADD.FTZ R187, R186, R187 ;  /* 0x000000bbbabb7221 */ /* 0x000fd00000010000 */
        /* <DEDUP_REMOVED lines=18> */
.L_x_14874:
[----:B------:R-:W-:Y:S01]  /*a150*/  UIADD3 UR4, UR4, 0x32460, URZ ;  /* 0x0003246004047890 */ /* 0x000fe2000fffe03f */
[C---:B------:R-:W-:Y:S01]  /*a160*/  ISETP.GT.AND P1, PT, R203.reuse, RZ, PT ;  /* 0x000000ffcb00720c */ /* 0x040fe20003f24270 */
[----:B------:R-:W-:Y:S02]  /*a170*/  VIADD R203, R203, 0xffffffff ;  /* 0xffffffffcbcb7836 */ /* 0x000fe40000000000 */
[----:B------:R-:W-:Y:S01]  /*a180*/  UPRMT UR4, UR6, 0x654, UR4 ;  /* 0x0000065406047896 */ /* 0x000fe20008000004 */
[----:B------:R-:W-:Y:S02]  /*a190*/  IMAD.MOV.U32 R201, RZ, RZ, R189 ;  /* 0x000000ffffc97224 */ /* 0x000fe400078e00bd */
[----:B------:R-:W-:-:S06]  /*a1a0*/  IMAD.MOV.U32 R21, RZ, RZ, R206 ;  /* 0x000000ffff157224 */ /* 0x000fcc00078e00ce */
[----:B------:R-:W-:Y:S01]  /*a1b0*/  SYNCS.ARRIVE.TRANS64.RED.A1T0 RZ, [UR4], RZ ;  /* 0x000000ffffff79a7 */ /* 0x000fe20008100404 */
[----:B------:R-:W-:Y:S05]  /*a1c0*/  @P1 BRA `(.L_x_14875) ;  /* 0xffffffd400ac1947 */ /* 0x000fea000383ffff */
.L_x_14864:
[----:B------:R-:W0:Y:S01]  /*a1d0*/  SHFL.BFLY PT, R3, R4, 0x2, 0x1f ;  /* 0x0c401f0004037f89 */ /* 0x000e2200000e0000 */
[----:B------:R-:W-:Y:S01]  /*a1e0*/  MOV R8, RZ ;  /* 0x000000ff00087202 */ /* 0x000fe20000000f00 */
[----:B------:R-:W-:Y:S01]  /*a1f0*/  UIADD3 UR38, UR38, 0x1, URZ ;  /* 0x0000000126267890 */ /* 0x000fe2000fffe03f */
[----:B------:R-:W-:Y:S01]  /*a200*/  IMAD.U32 R11, RZ, RZ, UR5 ;  /* 0x00000005ff0b7e24 */ /* 0x000fe2000f8e00ff */
[----:B------:R-:W1:Y:S01]  /*a210*/  SHFL.BFLY PT, R2, R5, 0x2, 0x1f ;  /* 0x0c401f0005027f89 */ /* 0x000e6200000e0000 */
[----:B------:R2:W-:Y:S06]  /*a220*/  BAR.ARV R0, 0x100 ;  /* 0x000400000000751d */ /* 0x0005ec0000002000 */
[----:B------:R-:W-:-:S02]  /*a230*/  UISETP.NE.AND UP0, UPT, UR38, 0x2, UPT ;  /* 0x000000022600788c */ /* 0x000fc4000bf05270 */
[----:B------:R-:W-:Y:S06]  /*a240*/  BAR.ARV 0x8, 0x180 ;  /* 0x0206000000007b1d */ /* 0x000fec0000002000 */
[----:B--2---:R-:W-:Y:S01]  /*a250*/  IMAD.MOV.U32 R0, RZ, RZ, RZ ;  /* 0x000000ffff007224 */ /* 0x004fe200078e00ff */
[----:B------:R-:W-:Y:S01]  /*a260*/  USEL UR4, URZ, 0x1, UP0 ;  /* 0x000000013f047887 */ /* 0x000fe20008000000 */
[----:B0-----:R-:W-:Y:S01]  /*a270*/  FADD.FTZ R3, R3, R4 ;  /* 0x0000000403037221 */ /* 0x001fe20000010000 */
[----:B------:R-:W-:Y:S01]  /*a280*/  PLOP3.LUT P0, PT, PT, PT, PT, 0x8, 0x0 ;  /* 0x000000000000781c */ /* 0x000fe20003f0e170 */
[----:B------:R-:W-:Y:S01]  /*a290*/  VIADD R225, R225, 0x1 ;  /* 0x00000001e1e17836 */ /* 0x000fe20000000000 */
[----:B------:R-:W-:Y:S01]  /*a2a0*/  USEL UR38, UR38, URZ, UP0 ;  /* 0x0000003f26267287 */ /* 0x000fe20008000000 */
[----:B-1----:R-:W-:Y:S01]  /*a2b0*/  FADD.FTZ R2, R2, R5 ;  /* 0x0000000502027221 */ /* 0x002fe20000010000 */
[----:B------:R-:W0:Y:S01]  /*a2c0*/  SHFL.BFLY PT, R6, R3, 0x1, 0x1f ;  /* 0x0c201f0003067f89 */ /* 0x000e2200000e0000 */
[----:B------:R-:W-:Y:S01]  /*a2d0*/  IMAD.U32 R5, RZ, RZ, UR5 ;  /* 0x00000005ff057e24 */ /* 0x000fe2000f8e00ff */
[----:B------:R-:W-:-:S02]  /*a2e0*/  ULOP3.LUT UR39, UR39, UR4, URZ, 0x3c, !UPT ;  /* 0x0000000427277292 */ /* 0x000fc4000f8e3c3f */
[----:B------:R-:W1:Y:S01]  /*a2f0*/  SHFL.BFLY PT, R7, R2, 0x1, 0x1f ;  /* 0x0c201f0002077f89 */ /* 0x000e6200000e0000 */
[----:B0-----:R-:W-:Y:S01]  /*a300*/  FADD.FTZ R6, R3, R6 ;  /* 0x0000000603067221 */ /* 0x001fe20000010000 */
[----:B------:R-:W-:Y:S02]  /*a310*/  IMAD.MOV.U32 R3, RZ, RZ, -0x800000 ;  /* 0xff800000ff037424 */ /* 0x000fe400078e00ff */
[----:B-1----:R-:W-:Y:S02]  /*a320*/  FADD.FTZ R7, R2, R7 ;  /* 0x0000000702077221 */ /* 0x002fe40000010000 */
[----:B------:R-:W-:Y:S01]  /*a330*/  FSETP.NE.FTZ.AND P1, PT, R6, RZ, PT ;  /* 0x000000ff0600720b */ /* 0x000fe20003f35000 */
[----:B------:R-:W-:Y:S02]  /*a340*/  IMAD.MOV.U32 R2, RZ, RZ, -0x800000 ;  /* 0xff800000ff027424 */ /* 0x000fe400078e00ff */
[----:B------:R-:W-:-:S10]  /*a350*/  FSETP.NE.FTZ.AND P2, PT, R7, RZ, PT ;  /* 0x000000ff0700720b */ /* 0x000fd40003f55000 */
[----:B------:R-:W0:Y:S01]  /*a360*/  @P1 MUFU.RCP R8, R6 ;  /* 0x0000000600081308 */ /* 0x000e220000001000 */
[----:B------:R-:W-:Y:S02]  /*a370*/  @P1 FMUL.FTZ R5, R5, 0.69314718246459960938 ;  /* 0x3f31721805051820 */ /* 0x000fe40000410000 */
[----:B------:R-:W-:-:S05]  /*a380*/  @P2 FMUL.FTZ R11, R11, 0.69314718246459960938 ;  /* 0x3f3172180b0b2820 */ /* 0x000fca0000410000 */
[----:B------:R-:W-:Y:S08]  /*a390*/  @P2 MUFU.RCP R0, R7 ;  /* 0x0000000700002308 */ /* 0x000ff00000001000 */
        /* <DEDUP_REMOVED lines=134> */
.L_x_14838:
[----:B------:R-:W0:Y:S08]  /*ac00*/  S2UR UR4, SR_CgaCtaId ;  /* 0x00000000000479c3 */ /* 0x000e300000008800 */
[----:B------:R-:W-:Y:S06]  /*ac10*/  BAR.SYNC.DEFER_BLOCKING 0x5, 0x180 ;  /* 0x0146000000007b1d */ /* 0x000fec0000010000 */
[----:B------:R-:W-:Y:S01]  /*ac20*/  UMOV UR7, 0x400 ;  /* 0x0000040000077882 */ /* 0x000fe20000000000 */
[----:B------:R-:W-:Y:S01]  /*ac30*/  BSSY B0, `(.L_x_14876) ;  /* 0x00002eb000007945 */ /* 0x000fe20003800000 */
[----:B0-----:R-:W-:-:S09]  /*ac40*/  ULEA UR7, UR4, UR7, 0x18 ;  /* 0x0000000704077291 */ /* 0x001fd2000f8ec03f */
[----:B------:R-:W0:Y:S02]  /*ac50*/  LDS.128 R4, [UR7+0x324d0] ;  /* 0x0324d007ff047984 */ /* 0x000e240008000c00 */
[----:B0-----:R-:W-:Y:S02]  /*ac60*/  R2UR UR5, R5 ;  /* 0x00000000050572ca */ /* 0x001fe400000e0000 */
        /* <DEDUP_REMOVED lines=18> */
[----:B------:R-:W-:Y:S02]  /*ad90*/  F2FP.F16.F32.PACK_AB R35, R161, R35 ;  /* 0x00000023a123723e */ /* 0x000fe400000000ff */
        /* <DEDUP_REMOVED lines=20> */
[C---:B------:R-:W-:Y:S01]  /*aee0*/  IADD3 R179, P1, R94.reuse, 0x8000, RZ ;  /* 0x000080005eb37810 */ /* 0x040fe20007f3e0ff */
[--C-:B------:R-:W-:Y:S01]  /*aef0*/  IMAD.X R21, RZ, RZ, R95.reuse, P6 ;  /* 0x000000ffff157224 */ /* 0x100fe200030e065f */
[----:B------:R-:W-:Y:S01]  /*af00*/  LOP3.LUT R14, R167, 0x380, RZ, 0xc0, !PT ;  /* 0x00000380a70e7812 */ /* 0x000fe200078ec0ff */
[--C-:B------:R-:W-:Y:S01]  /*af10*/  IMAD.X R23, RZ, RZ, R95.reuse, P5 ;  /* 0x000000ffff177224 */ /* 0x100fe200028e065f */
[----:B------:R-:W-:Y:S01]  /*af20*/  IADD3 R177, P2, R94, 0x4060, RZ ;  /* 0x000040605eb17810 */ /* 0x000fe20007f5e0ff */
[----:B------:R-:W-:Y:S01]  /*af30*/  IMAD.X R39, RZ, RZ, R95, P1 ;  /* 0x000000ffff277224 */ /* 0x000fe200008e065f */
[----:B------:R-:W-:Y:S02]  /*af40*/  LOP3.LUT R16, R169, 0x380, RZ, 0xc0, !PT ;  /* 0x00000380a9107812 */ /* 0x000fe400078ec0ff */
[----:B------:R-:W-:-:S02]  /*af50*/  LOP3.LUT R18, R171, 0x380, RZ, 0xc0, !PT ;  /* 0x00000380ab127812 */ /* 0x000fc400078ec0ff */
[----:B------:R-:W-:Y:S02]  /*af60*/  SHF.R.U64 R5, R5, 0x3, RZ ;  /* 0x0000000305057819 */ /* 0x000fe400000012ff */
[----:B------:R-:W-:Y:S02]  /*af70*/  SHF.R.U64 R12, R12, 0x3, RZ ;  /* 0x000000030c0c7819 */ /* 0x000fe400000012ff */
        /* <DEDUP_REMOVED lines=18> */
[----:B------:R-:W-:Y:S01]  /*b0a0*/  LOP3.LUT R30, R177, 0x380, RZ, 0xc0, !PT ;  /* 0x00000380b11e7812 */ /* 0x000fe200078ec0ff */
[----:B------:R-:W-:Y:S01]  /*b0b0*/  IMAD.X R11, RZ, RZ, R95, P1 ;  /* 0x000000ffff0b7224 */ /* 0x000fe200008e065f */
[----:B------:R-:W-:Y:S02]  /*b0c0*/  LOP3.LUT R94, R5, R94, RZ, 0x3c, !PT ;  /* 0x0000005e055e7212 */ /* 0x000fe400078e3cff */
[----:B------:R-:W-:Y:S02]  /*b0d0*/  LOP3.LUT R12, R12, R165, RZ, 0x3c, !PT ;  /* 0x000000a50c0c7212 */ /* 0x000fe400078e3cff */
[----:B------:R-:W-:Y:S02]  /*b0e0*/  LOP3.LUT R38, R179, 0x380, RZ, 0xc0, !PT ;  /* 0x00000380b3267812 */ /* 0x000fe400078ec0ff */
[----:B------:R-:W-:Y:S02]  /*b0f0*/  LOP3.LUT R14, R14, R167, RZ, 0x3c, !PT ;  /* 0x000000a70e0e7212 */ /* 0x000fe400078e3cff */
[----:B------:R-:W-:-:S02]  /*b100*/  SHF.R.U64 R20, R20, 0x3, RZ ;  /* 0x0000000314147819 */ /* 0x000fc400000012ff */
[----:B------:R-:W-:Y:S02]  /*b110*/  LOP3.LUT R165, R46, 0x380, RZ, 0xc0, !PT ;  /* 0x000003802ea57812 */ /* 0x000fe400078ec0ff */
[----:B------:R-:W-:Y:S02]  /*b120*/  LOP3.LUT R16, R16, R169, RZ, 0x3c, !PT ;  /* 0x000000a910107212 */ /* 0x000fe400078e3cff */
[----:B------:R-:W-:Y:S02]  /*b130*/  SHF.R.U64 R22, R22, 0x3, RZ ;  /* 0x0000000316167819 */ /* 0x000fe400000012ff */
[----:B------:R-:W-:Y:S02]  /*b140*/  LOP3.LUT R167, R54, 0x380, RZ, 0xc0, !PT ;  /* 0x0000038036a77812 */ /* 0x000fe400078ec0ff */
[----:B------:R-:W-:Y:S02]  /*b150*/  LOP3.LUT R18, R18, R171, RZ, 0x3c, !PT ;  /* 0x000000ab12127212 */ /* 0x000fe400078e3cff */
[----:B------:R-:W-:-:S02]  /*b160*/  SHF.R.U64 R30, R30, 0x3, RZ ;  /* 0x000000031e1e7819 */ /* 0x000fc400000012ff */
[----:B------:R-:W-:Y:S02]  /*b170*/  LOP3.LUT R169, R62, 0x380, RZ, 0xc0, !PT ;  /* 0x000003803ea97812 */ /* 0x000fe400078ec0ff */
[----:B------:R-:W-:Y:S02]  /*b180*/  SHF.R.U64 R38, R38, 0x3, RZ ;  /* 0x0000000326267819 */ /* 0x000fe400000012ff */
[----:B------:R-:W-:Y:S02]  /*b190*/  LOP3.LUT R171, R70, 0x380, RZ, 0xc0, !PT ;  /* 0x0000038046ab7812 */ /* 0x000fe400078ec0ff */
[----:B------:R-:W-:Y:S02]  /*b1a0*/  MOV R94, R94 ;  /* 0x0000005e005e7202 */ /* 0x000fe40000000f00 */
[----:B------:R-:W-:Y:S02]  /*b1b0*/  IADD3.X R5, RZ, R95, RZ, P2, !PT ;  /* 0x0000005fff057210 */ /* 0x000fe400017fe4ff */
[----:B------:R-:W-:Y:S01]  /*b1c0*/  LOP3.LUT R20, R20, R173, RZ, 0x3c, !PT ;  /* 0x000000ad14147212 */ /* 0x000fe200078e3cff */
[----:B------:R-:W-:Y:S01]  /*b1d0*/  STSM.16.M88.4 [R94], R24 ;  /* 0x000000185e007844 */ /* 0x000fe20000000200 */
[----:B------:R-:W-:-:S02]  /*b1e0*/  SHF.R.U64 R165, R165, 0x3, RZ ;  /* 0x00000003a5a57819 */ /* 0x000fc400000012ff */
[----:B------:R-:W-:Y:S02]  /*b1f0*/  LOP3.LUT R78, R4, 0x380, RZ, 0xc0, !PT ;  /* 0x00000380044e7812 */ /* 0x000fe400078ec0ff */
[----:B------:R-:W-:Y:S02]  /*b200*/  MOV R12, R12 ;  /* 0x0000000c000c7202 */ /* 0x000fe40000000f00 */
[----:B------:R-:W-:Y:S02]  /*b210*/  LOP3.LUT R22, R22, R175, RZ, 0x3c, !PT ;  /* 0x000000af16167212 */ /* 0x000fe400078e3cff */
[----:B------:R-:W-:Y:S01]  /*b220*/  SHF.R.U64 R167, R167, 0x3, RZ ;  /* 0x00000003a7a77819 */ /* 0x000fe200000012ff */
[----:B------:R-:W-:Y:S01]  /*b230*/  STSM.16.M88.4 [R12], R32 ;  /* 0x000000200c007844 */ /* 0x000fe20000000200 */
[----:B------:R-:W-:Y:S02]  /*b240*/  LOP3.LUT R95, R151, 0x380, RZ, 0xc0, !PT ;  /* 0x00000380975f7812 */ /* 0x000fe400078ec0ff */
[----:B------:R-:W-:-:S02]  /*b250*/  MOV R14, R14 ;  /* 0x0000000e000e7202 */ /* 0x000fc40000000f00 */
[----:B------:R-:W-:Y:S02]  /*b260*/  F2FP.F16.F32.PACK_AB R56, R57, R56 ;  /* 0x000000383938723e */ /* 0x000fe400000000ff */
[----:B------:R-:W-:Y:S01]  /*b270*/  LOP3.LUT R30, R30, R177, RZ, 0x3c, !PT ;  /* 0x000000b11e1e7212 */ /* 0x000fe200078e3cff */
[----:B------:R-:W-:Y:S01]  /*b280*/  STSM.16.M88.4 [R14], R40 ;  /* 0x000000280e007844 */ /* 0x000fe20000000200 */
[----:B------:R-:W-:Y:S02]  /*b290*/  SHF.R.U64 R169, R169, 0x3, RZ ;  /* 0x00000003a9a97819 */ /* 0x000fe400000012ff */
[----:B------:R-:W-:Y:S02]  /*b2a0*/  LOP3.LUT R163, R6, 0x380, RZ, 0xc0, !PT ;  /* 0x0000038006a37812 */ /* 0x000fe400078ec0ff */
[----:B------:R-:W-:Y:S02]  /*b2b0*/  MOV R16, R16 ;  /* 0x0000001000107202 */ /* 0x000fe40000000f00 */
[----:B------:R-:W-:-:S02]  /*b2c0*/  F2FP.F16.F32.PACK_AB R50, R53, R52 ;  /* 0x000000343532723e */ /* 0x000fc400000000ff */
[----:B------:R-:W-:Y:S02]  /*b2d0*/  F2FP.F16.F32.PACK_AB R51, R157, R51 ;  /* 0x000000339d33723e */ /* 0x000fe400000000ff */
[----:B------:R-:W-:Y:S02]  /*b2e0*/  F2FP.F16.F32.PACK_AB R57, R156, R58 ;  /* 0x0000003a9c39723e */ /* 0x000fe400000000ff */
[----:B------:R-:W-:Y:S01]  /*b2f0*/  F2FP.F16.F32.PACK_AB R64, R65, R64 ;  /* 0x000000404140723e */ /* 0x000fe200000000ff */
[----:B------:R-:W-:Y:S01]  /*b300*/  STSM.16.M88.4 [R16], R48 ;  /* 0x0000003010007844 */ /* 0x000fe20000000200 */
[----:B------:R-:W-:Y:S02]  /*b310*/  LOP3.LUT R38, R38, R179, RZ, 0x3c, !PT ;  /* 0x000000b326267212 */ /* 0x000fe400078e3cff */
[----:B------:R-:W-:Y:S02]  /*b320*/  SHF.R.U64 R171, R171, 0x3, RZ ;  /* 0x00000003abab7819 */ /* 0x000fe400000012ff */
[----:B------:R-:W-:-:S02]  /*b330*/  MOV R18, R18 ;  /* 0x0000001200127202 */ /* 0x000fc40000000f00 */
[----:B------:R-:W-:Y:S02]  /*b340*/  F2FP.F16.F32.PACK_AB R58, R61, R60 ;  /* 0x0000003c3d3a723e */ /* 0x000fe400000000ff */
[----:B------:R-:W-:Y:S02]  /*b350*/  F2FP.F16.F32.PACK_AB R59, R155, R59 ;  /* 0x0000003b9b3b723e */ /* 0x000fe400000000ff */
[----:B------:R-:W-:Y:S02]  /*b360*/  F2FP.F16.F32.PACK_AB R65, R154, R66 ;  /* 0x000000429a41723e */ /* 0x000fe400000000ff */
[----:B------:R-:W-:Y:S01]  /*b370*/  F2FP.F16.F32.PACK_AB R72, R73, R72 ;  /* 0x000000484948723e */ /* 0x000fe200000000ff */
[----:B------:R-:W-:Y:S01]  /*b380*/  STSM.16.M88.4 [R18], R56 ;  /* 0x0000003812007844 */ /* 0x000fe20000000200 */
[----:B------:R-:W-:Y:S02]  /*b390*/  LOP3.LUT R46, R165, R46, RZ, 0x3c, !PT ;  /* 0x0000002ea52e7212 */ /* 0x000fe400078e3cff */
[----:B------:R-:W-:-:S02]  /*b3a0*/  SHF.R.U64 R29, R78, 0x3, RZ ;  /* 0x000000034e1d7819 */ /* 0x000fc400000012ff */
        /* <DEDUP_REMOVED lines=30> */
[----:B------:R-:W-:Y:S02]  /*b590*/  R2UR UR12, R221 ;  /* 0x00000000dd0c72ca */ /* 0x000fe400000e0000 */
[----:B------:R-:W-:Y:S01]  /*b5a0*/  R2UR UR13, R223 ;  /* 0x00000000df0d72ca */ /* 0x000fe200000e0000 */
[----:B------:R-:W-:Y:S01]  /*b5b0*/  UMOV UR4, URZ ;  /* 0x0000003f00047c82 */ /* 0x000fe20008000000 */
[----:B------:R-:W-:Y:S01]  /*b5c0*/  F2FP.F16.F32.PACK_AB R85, R91, R90 ;  /* 0x0000005a5b55723e */ /* 0x000fe200000000ff */
[----:B0-----:R-:W0:Y:S01]  /*b5d0*/  LDC R73, c[0x0][0xce8] ;  /* 0x00033a00ff497b82 */ /* 0x001e220000000800 */
[----:B------:R-:W-:-:S02]  /*b5e0*/  F2FP.F16.F32.PACK_AB R86, R93, R92 ;  /* 0x0000005c5d56723e */ /* 0x000fc400000000ff */
[----:B------:R-:W-:Y:S02]  /*b5f0*/  F2FP.F16.F32.PACK_AB R97, R99, R98 ;  /* 0x000000626361723e */ /* 0x000fe400000000ff */
[----:B------:R-:W-:Y:S01]  /*b600*/  LOP3.LUT R78, R29, R4, RZ, 0x3c, !PT ;  /* 0x000000041d4e7212 */ /* 0x000fe200078e3cff */
[----:B------:R-:W-:Y:S01]  /*b610*/  STSM.16.M88.4 [R38], R84 ;  /* 0x0000005426007844 */ /* 0x000fe20000000200 */
[----:B------:R-:W-:Y:S01]  /*b620*/  MOV R46, R46 ;  /* 0x0000002e002e7202 */ /* 0x000fe20000000f00 */
[----:B------:R-:W-:Y:S01]  /*b630*/  UIMAD.WIDE UR10, UR12, 0x4, UR10 ;  /* 0x000000040c0a78a5 */ /* 0x000fe2000f8e020a */
[----:B------:R-:W-:Y:S02]  /*b640*/  F2FP.F16.F32.PACK_AB R98, R101, R100 ;  /* 0x000000646562723e */ /* 0x000fe400000000ff */
[----:B------:R-:W-:Y:S02]  /*b650*/  F2FP.F16.F32.PACK_AB R99, R103, R102 ;  /* 0x000000666763723e */ /* 0x000fe400000000ff */
[----:B------:R-:W-:-:S02]  /*b660*/  F2FP.F16.F32.PACK_AB R105, R107, R106 ;  /* 0x0000006a6b69723e */ /* 0x000fc400000000ff */
[----:B------:R-:W-:Y:S01]  /*b670*/  LOP3.LUT R4, R28, R151, RZ, 0x3c, !PT ;  /* 0x000000971c047212 */ /* 0x000fe200078e3cff */
[----:B------:R-:W-:Y:S01]  /*b680*/  STSM.16.M88.4 [R46], R96 ;  /* 0x000000602e007844 */ /* 0x000fe20000000200 */
        /* <DEDUP_REMOVED lines=37> */
[----:B0-----:R-:W-:-:S02]  /*b8e0*/  ISETP.NE.AND P1, PT, R73, 0x1, PT ;  /* 0x000000014900780c */ /* 0x001fc40003f25270 */
[----:B------:R-:W-:Y:S01]  /*b8f0*/  IADD3 R13, R215, UR61, RZ ;  /* 0x0000003dd70d7c10 */ /* 0x000fe2000fffe0ff */
[----:B------:R-:W-:-:S06]  /*b900*/  UISETP.NE.AND.EX UP1, UPT, UR11, URZ, UPT, UP1 ;  /* 0x0000003f0b00728c */ /* 0x000fcc000bf25310 */
[----:B------:R-:W-:-:S04]  /*b910*/  PLOP3.LUT P2, PT, PT, PT, UP1, 0x80, 0x0 ;  /* 0x000000000000781c */ /* 0x000fc80003f4f018 */
[----:B------:R-:W0:Y:S01]  /*b920*/  @P1 LDC R8, c[0x0][0xcec] ;  /* 0x00033b00ff081b82 */ /* 0x000e220000000800 */
[----:B------:R-:W-:-:S04]  /*b930*/  @UP1 ULEA UR10, UP2, UR12, UR10, 0x2 ;  /* 0x0000000a0c0a1291 */ /* 0x000fc8000f84103f */
[----:B------:R-:W-:Y:S02]  /*b940*/  @UP1 ULEA.HI.X UR11, UR12, UR11, UR13, 0x2, UP2 ;  /* 0x0000000b0c0b1291 */ /* 0x000fe400090f140d */
[----:B-1----:R-:W-:Y:S01]  /*b950*/  IMAD.U32 R10, RZ, RZ, UR10 ;  /* 0x0000000aff0a7e24 */ /* 0x002fe2000f8e00ff */
[----:B------:R-:W-:Y:S01]  /*b960*/  ULDC UR12, c[0x0][0xb88] ;  /* 0x0002e200000c7ab9 */ /* 0x000fe20000000800 */
[----:B------:R-:W1:Y:S02]  /*b970*/  @P1 LDC R9, c[0x0][0xcf0] ;  /* 0x00033c00ff091b82 */ /* 0x000e640000000800 */
        /* <DEDUP_REMOVED lines=8> */
[----:B--2---:R-:W-:-:S07]  /*ba00*/  IMAD.IADD R0, R0, 0x1, -R11 ;  /* 0x0000000100007824 */ /* 0x004fce00078e0a0b */
.L_x_14878:
[----:B------:R-:W-:Y:S01]  /*ba10*/  R2UR UR20, R222 ;  /* 0x00000000de1472ca */ /* 0x000fe200000e0000 */
[----:B------:R-:W-:Y:S01]  /*ba20*/  ULDC.64 UR16, c[0x0][0xc90] ;  /* 0x0003240000107ab9 */ /* 0x000fe20000000a00 */
[----:B------:R-:W-:Y:S01]  /*ba30*/  R2UR UR19, R223 ;  /* 0x00000000df1372ca */ /* 0x000fe200000e0000 */
[----:B------:R-:W-:Y:S01]  /*ba40*/  @P1 IMAD.HI.U32 R4, R13, R8, RZ ;  /* 0x000000080d041227 */ /* 0x000fe200078e00ff */
[----:B------:R-:W-:Y:S01]  /*ba50*/  R2UR UR18, R221 ;  /* 0x00000000dd1272ca */ /* 0x000fe200000e0000 */
[----:B------:R-:W-:Y:S01]  /*ba60*/  USHF.R.S32.HI UR11, URZ, 0x1f, UR4 ;  /* 0x0000001f3f0b7899 */ /* 0x000fe20008011404 */
[----:B------:R-:W0:Y:S01]  /*ba70*/  @P1 LDC R75, c[0x0][0xcf0] ;  /* 0x00033c00ff4b1b82 */ /* 0x000e220000000800 */
[----:B------:R-:W-:Y:S01]  /*ba80*/  UMOV UR10, UR4 ;  /* 0x00000004000a7c82 */ /* 0x000fe20008000000 */
[----:B------:R-:W-:Y:S01]  /*ba90*/  IMAD.MOV.U32 R8, RZ, RZ, R13 ;  /* 0x000000ffff087224 */ /* 0x000fe200078e000d */
[----:B------:R-:W-:Y:S01]  /*baa0*/  @P1 SHF.R.U32.HI R8, RZ, R9, R4 ;  /* 0x00000009ff081219 */ /* 0x000fe20000011604 */
[----:B------:R-:W-:-:S02]  /*bab0*/  IMAD.MOV.U32 R5, RZ, RZ, 0x2 ;  /* 0x00000002ff057424 */ /* 0x000fc400078e00ff */
[----:B------:R-:W-:Y:S01]  /*bac0*/  VIADD R14, R228, UR61 ;  /* 0x0000003de40e7c36 */ /* 0x000fe20008000000 */
[----:B------:R-:W-:Y:S01]  /*bad0*/  USHF.R.S32.HI UR15, URZ, 0x1f, UR20 ;  /* 0x0000001f3f0f7899 */ /* 0x000fe20008011414 */
[--C-:B------:R-:W-:Y:S01]  /*bae0*/  IMAD.MOV R4, RZ, RZ, -R8.reuse ;  /* 0x000000ffff047224 */ /* 0x100fe200078e0a08 */
[----:B------:R-:W-:Y:S01]  /*baf0*/  USEL UR19, UR19, URZ, !UP0 ;  /* 0x0000003f13137287 */ /* 0x000fe2000c000000 */
[----:B------:R-:W-:Y:S01]  /*bb00*/  SHF.R.S32.HI R9, RZ, 0x1f, R8 ;  /* 0x0000001fff097819 */ /* 0x000fe20000011408 */
[----:B------:R-:W-:Y:S01]  /*bb10*/  UIMAD UR14, UR15, UR16, URZ ;  /* 0x000000100f0e72a4 */ /* 0x000fe2000f8e023f */
[----:B--2---:R-:W-:Y:S01]  /*bb20*/  IMAD R11, R73, R4, R13 ;  /* 0x00000004490b7224 */ /* 0x004fe200078e020d */
[----:B------:R-:W-:Y:S01]  /*bb30*/  UIMAD.WIDE.U32 UR12, UR20, UR16, UR10 ;  /* 0x00000010140c72a5 */ /* 0x000fe2000f8e000a */
[----:B------:R-:W-:Y:S01]  /*bb40*/  IMAD R4, R224, 0x40, R200 ;  /* 0x00000040e0047824 */ /* 0x000fe200078e02c8 */
[----:B------:R-:W-:Y:S01]  /*bb50*/  UIMAD UR14, UR20, UR17, UR14 ;  /* 0x00000011140e72a4 */ /* 0x000fe2000f8e020e */
[----:B-----5:R-:W-:Y:S01]  /*bb60*/  IMAD R77, R0, R73, RZ ;  /* 0x00000049004d7224 */ /* 0x020fe200078e02ff */
[----:B------:R-:W-:Y:S01]  /*bb70*/  USEL UR18, UR18, URZ, !UP0 ;  /* 0x0000003f12127287 */ /* 0x000fe2000c000000 */
[----:B------:R-:W-:Y:S01]  /*bb80*/  SHF.R.S32.HI R6, RZ, 0x1f, R11 ;  /* 0x0000001fff067819 */ /* 0x000fe2000001140b */
[----:B------:R-:W-:Y:S01]  /*bb90*/  ULDC.64 UR16, c[0x0][0xc98] ;  /* 0x0003260000107ab9 */ /* 0x000fe20000000a00 */
[----:B------:R-:W-:Y:S01]  /*bba0*/  UIADD3 UR13, UR13, UR14, URZ ;  /* 0x0000000e0d0d7290 */ /* 0x000fe2000fffe03f */
[----:B------:R-:W-:Y:S01]  /*bbb0*/  IMAD.WIDE R4, R4, R5, UR8 ;  /* 0x0000000804047e25 */ /* 0x000fe2000f8e0205 */
[----:B------:R-:W-:-:S02]  /*bbc0*/  UIMAD UR10, UR19, UR16, URZ ;  /* 0x00000010130a72a4 */ /* 0x000fc4000f8e023f */
[----:B------:R-:W-:Y:S02]  /*bbd0*/  UIMAD.WIDE.U32 UR12, UR18, UR16, UR12 ;  /* 0x00000010120c72a5 */ /* 0x000fe4000f8e000c */
[----:B------:R-:W-:Y:S01]  /*bbe0*/  UIMAD UR10, UR18, UR17, UR10 ;  /* 0x00000011120a72a4 */ /* 0x000fe2000f8e020a */
[C---:B------:R-:W-:Y:S01]  /*bbf0*/  IADD3 R29, P2, R4.reuse, 0x5000, RZ ;  /* 0x00005000041d7810 */ /* 0x040fe20007f5e0ff */
[----:B------:R-:W-:Y:S01]  /*bc00*/  ULDC.64 UR8, c[0x0][0xc88] ;  /* 0x0003220000087ab9 */ /* 0x000fe20000000a00 */
[----:B------:R-:W-:Y:S01]  /*bc10*/  IADD3 R25, P3, R4, 0x4000, RZ ;  /* 0x0000400004197810 */ /* 0x000fe20007f7e0ff */
[----:B------:R-:W-:Y:S01]  /*bc20*/  IMAD R6, R6, UR8, RZ ;  /* 0x0000000806067c24 */ /* 0x000fe2000f8e02ff */
[----:B------:R-:W-:Y:S01]  /*bc30*/  IADD3 R8, P0, R8, UR12, RZ ;  /* 0x0000000c08087c10 */ /* 0x000fe2000ff1e0ff */
[----:B------:R-:W-:Y:S01]  /*bc40*/  IMAD.U32 R10, RZ, RZ, UR10 ;  /* 0x0000000aff0a7e24 */ /* 0x000fe2000f8e00ff */
[----:B------:R-:W-:Y:S01]  /*bc50*/  LOP3.LUT R28, R29, 0x380, RZ, 0xc0, !PT ;  /* 0x000003801d1c7812 */ /* 0x000fe200078ec0ff */
[----:B------:R-:W-:Y:S01]  /*bc60*/  IMAD R15, R11, UR9, R6 ;  /* 0x000000090b0f7c24 */ /* 0x000fe2000f8e0206 */
[----:B------:R-:W-:Y:S01]  /*bc70*/  LOP3.LUT R24, R25, 0x380, RZ, 0xc0, !PT ;  /* 0x0000038019187812 */ /* 0x000fe200078ec0ff */
[----:B------:R-:W-:Y:S01]  /*bc80*/  VIADD R6, R14, 0x8 ;  /* 0x000000080e067836 */ /* 0x000fe20000000000 */
[----:B------:R-:W-:Y:S01]  /*bc90*/  IADD3.X R9, R9, UR13, R10, P0, !PT ;  /* 0x0000000d09097c10 */ /* 0x000fe200087fe40a */
[----:B------:R-:W-:Y:S01]  /*bca0*/  ULDC.64 UR12, c[0x0][0xba0] ;  /* 0x0002e800000c7ab9 */ /* 0x000fe20000000a00 */
[----:B------:R-:W-:-:S02]  /*bcb0*/  SHF.R.U64 R28, R28, 0x3, RZ ;  /* 0x000000031c1c7819 */ /* 0x000fc400000012ff */
[----:B------:R-:W-:Y:S01]  /*bcc0*/  SHF.R.U64 R24, R24, 0x3, RZ ;  /* 0x0000000318187819 */ /* 0x000fe200000012ff */
[----:B------:R-:W-:Y:S01]  /*bcd0*/  IMAD.WIDE.U32 R8, R11, UR8, R8 ;  /* 0x000000080b087c25 */ /* 0x000fe2000f8e0008 */
[----:B------:R-:W-:Y:S01]  /*bce0*/  ULDC.64 UR8, c[0x0][0xc50] ;  /* 0x0003140000087ab9 */ /* 0x000fe20000000a00 */
[----:B------:R-:W-:Y:S02]  /*bcf0*/  LOP3.LUT R28, R28, R29, RZ, 0x3c, !PT ;  /* 0x0000001d1c1c7212 */ /* 0x000fe400078e3cff */
[----:B------:R-:W-:Y:S01]  /*bd00*/  IMAD.X R29, RZ, RZ, R5, P2 ;  /* 0x000000ffff1d7224 */ /* 0x000fe200010e0605 */
[----:B------:R-:W-:Y:S02]  /*bd10*/  IADD3 R9, R9, R15, RZ ;  /* 0x0000000f09097210 */ /* 0x000fe40007ffe0ff */
[----:B------:R-:W-:Y:S02]  /*bd20*/  LEA R10, P0, R8, UR8, 0x2 ;  /* 0x00000008080a7c11 */ /* 0x000fe4000f8010ff */
[----:B------:R-:W-:-:S02]  /*bd30*/  IADD3 R49, P2, R4, 0xb000, RZ ;  /* 0x0000b00004317810 */ /* 0x000fc40007f5e0ff */
[----:B------:R-:W-:Y:S01]  /*bd40*/  LEA.HI.X R8, R8, UR9, R9, 0x2, P0 ;  /* 0x0000000908087c11 */ /* 0x000fe200080f1409 */
[----:B------:R-:W-:Y:S01]  /*bd50*/  SHFL.IDX PT, R42, R10, RZ, 0x1c1f ;  /* 0x001c1fff0a2a7589 */ /* 0x000fe200000e0000 */
[----:B------:R-:W-:Y:S02]  /*bd60*/  IADD3 R21, P0, R4, 0x3000, RZ ;  /* 0x0000300004157810 */ /* 0x000fe40007f1e0ff */
[----:B------:R-:W-:Y:S01]  /*bd70*/  LOP3.LUT R48, R49, 0x380, RZ, 0xc0, !PT ;  /* 0x0000038031307812 */ /* 0x000fe200078ec0ff */
[----:B------:R-:W1:Y:S01]  /*bd80*/  SHFL.IDX PT, R43, R8, RZ, 0x1c1f ;  /* 0x001c1fff082b7589 */ /* 0x000e6200000e0000 */
[----:B------:R-:W-:Y:S02]  /*bd90*/  LOP3.LUT R20, R21, 0x380, RZ, 0xc0, !PT ;  /* 0x0000038015147812 */ /* 0x000fe400078ec0ff */
[----:B------:R-:W-:Y:S01]  /*bda0*/  SHF.R.U64 R48, R48, 0x3, RZ ;  /* 0x0000000330307819 */ /* 0x000fe200000012ff */
[----:B------:R-:W-:Y:S01]  /*bdb0*/  SHFL.IDX PT, R46, R10, 0x1, 0x1c1f ;  /* 0x003c1f000a2e7f89 */ /* 0x000fe200000e0000 */
[----:B------:R-:W-:-:S02]  /*bdc0*/  SHF.R.U64 R20, R20, 0x3, RZ ;  /* 0x0000000314147819 */ /* 0x000fc400000012ff */
[----:B------:R-:W-:Y:S01]  /*bdd0*/  LOP3.LUT R48, R48, R49, RZ, 0x3c, !PT ;  /* 0x0000003130307212 */ /* 0x000fe200078e3cff */
[--C-:B------:R-:W-:Y:S01]  /*bde0*/  IMAD.X R49, RZ, RZ, R5.reuse, P2 ;  /* 0x000000ffff317224 */ /* 0x100fe200010e0605 */
[----:B------:R-:W-:Y:S01]  /*bdf0*/  LOP3.LUT R20, R20, R21, RZ, 0x3c, !PT ;  /* 0x0000001514147212 */ /* 0x000fe200078e3cff */
[----:B------:R-:W-:Y:S01]  /*be00*/  IMAD.X R21, RZ, RZ, R5, P0 ;  /* 0x000000ffff157224 */ /* 0x000fe200000e0605 */
[C---:B------:R-:W-:Y:S01]  /*be10*/  IADD3 R41, P0, R4.reuse, 0x9000, RZ ;  /* 0x0000900004297810 */ /* 0x040fe20007f1e0ff */
[----:B------:R-:W2:Y:S01]  /*be20*/  SHFL.IDX PT, R47, R8, 0x1, 0x1c1f ;  /* 0x003c1f00082f7f89 */ /* 0x000ea200000e0000 */
[C---:B------:R-:W-:Y:S02]  /*be30*/  IADD3 R13, P5, R4.reuse, 0x1000, RZ ;  /* 0x00001000040d7810 */ /* 0x040fe40007fbe0ff */
[----:B------:R-:W-:Y:S02]  /*be40*/  LOP3.LUT R40, R41, 0x380, RZ, 0xc0, !PT ;  /* 0x0000038029287812 */ /* 0x000fe400078ec0ff */
[----:B------:R-:W-:-:S02]  /*be50*/  IADD3 R17, P4, R4, 0x2000, RZ ;  /* 0x0000200004117810 */ /* 0x000fc40007f9e0ff */
[----:B------:R-:W-:Y:S02]  /*be60*/  SHF.R.U64 R40, R40, 0x3, RZ ;  /* 0x0000000328287819 */ /* 0x000fe400000012ff */
[----:B------:R-:W-:Y:S01]  /*be70*/  LOP3.LUT R24, R24, R25, RZ, 0x3c, !PT ;  /* 0x0000001918187212 */ /* 0x000fe200078e3cff */
[--C-:B------:R-:W-:Y:S01]  /*be80*/  IMAD.X R25, RZ, RZ, R5.reuse, P3 ;  /* 0x000000ffff197224 */ /* 0x100fe200018e0605 */
[----:B------:R-:W-:Y:S01]  /*be90*/  LOP3.LUT R40, R40, R41, RZ, 0x3c, !PT ;  /* 0x0000002928287212 */ /* 0x000fe200078e3cff */
[----:B------:R-:W-:Y:S01]  /*bea0*/  IMAD.X R41, RZ, RZ, R5, P0 ;  /* 0x000000ffff297224 */ /* 0x000fe200000e0605 */
[----:B------:R-:W-:Y:S02]  /*beb0*/  LOP3.LUT P0, RZ, R226, 0x3, RZ, 0xc0, !PT ;  /* 0x00000003e2ff7812 */ /* 0x000fe4000780c0ff */
[----:B------:R-:W-:Y:S02]  /*bec0*/  IADD3 R45, P3, R4, 0xa000, RZ ;  /* 0x0000a000042d7810 */ /* 0x000fe40007f7e0ff */
[----:B------:R-:W-:-:S02]  /*bed0*/  ISETP.GE.OR P2, PT, R14, R77, P0 ;  /* 0x0000004d0e00720c */ /* 0x000fc40000746670 */
[----:B------:R-:W-:Y:S02]  /*bee0*/  LOP3.LUT R12, R13, 0x380, RZ, 0xc0, !PT ;  /* 0x000003800d0c7812 */ /* 0x000fe400078ec0ff */
[----:B------:R-:W-:Y:S02]  /*bef0*/  LOP3.LUT R16, R17, 0x380, RZ, 0xc0, !PT ;  /* 0x0000038011107812 */ /* 0x000fe400078ec0ff */
[----:B------:R-:W-:Y:S02]  /*bf00*/  LOP3.LUT R44, R45, 0x380, RZ, 0xc0, !PT ;  /* 0x000003802d2c7812 */ /* 0x000fe400078ec0ff */
[----:B------:R-:W-:Y:S02]  /*bf10*/  SHF.R.U64 R12, R12, 0x3, RZ ;  /* 0x000000030c0c7819 */ /* 0x000fe400000012ff */
[----:B------:R-:W-:Y:S02]  /*bf20*/  SHF.R.U64 R16, R16, 0x3, RZ ;  /* 0x0000000310107819 */ /* 0x000fe400000012ff */
[----:B------:R-:W-:Y:S01]  /*bf30*/  SHF.R.U64 R44, R44, 0x3, RZ ;  /* 0x000000032c2c7819 */ /* 0x000fe200000012ff */
[----:B-1----:R1:W-:Y:S01]  /*bf40*/  @!P2 ST.E desc[UR36][R42.64], R3 ;  /* 0x000000032a00a985 */ /* 0x0023e2000c101924 */
[----:B------:R-:W-:Y:S01]  /*bf50*/  LOP3.LUT R12, R12, R13, RZ, 0x3c, !PT ;  /* 0x0000000d0c0c7212 */ /* 0x000fe200078e3cff */
[--C-:B------:R-:W-:Y:S01]  /*bf60*/  IMAD.X R13, RZ, RZ, R5.reuse, P5 ;  /* 0x000000ffff0d7224 */ /* 0x100fe200028e0605 */
[----:B------:R-:W-:Y:S01]  /*bf70*/  LOP3.LUT R16, R16, R17, RZ, 0x3c, !PT ;  /* 0x0000001110107212 */ /* 0x000fe200078e3cff */
[----:B------:R-:W-:Y:S01]  /*bf80*/  IMAD.X R17, RZ, RZ, R5, P4 ;  /* 0x000000ffff117224 */ /* 0x000fe200020e0605 */
[----:B------:R-:W-:-:S02]  /*bf90*/  IADD3 R33, P6, R4, 0x6000, RZ ;  /* 0x0000600004217810 */ /* 0x000fc40007fde0ff */
[C---:B------:R-:W-:Y:S02]  /*bfa0*/  IADD3 R37, P5, R4.reuse, 0x7000, RZ ;  /* 0x0000700004257810 */ /* 0x040fe40007fbe0ff */
[----:B------:R-:W-:Y:S02]  /*bfb0*/  IADD3 R61, P4, R4, 0x8000, RZ ;  /* 0x00008000043d7810 */ /* 0x000fe40007f9e0ff */
[----:B------:R-:W-:Y:S01]  /*bfc0*/  LOP3.LUT R44, R44, R45, RZ, 0x3c, !PT ;  /* 0x0000002d2c2c7212 */ /* 0x000fe200078e3cff */
[----:B-1----:R-:W1:Y:S01]  /*bfd0*/  @P1 LDC R3, c[0x0][0xcec] ;  /* 0x00033b00ff031b82 */ /* 0x002e620000000800 */
[--C-:B------:R-:W-:Y:S01]  /*bfe0*/  IMAD.X R45, RZ, RZ, R5.reuse, P3 ;  /* 0x000000ffff2d7224 */ /* 0x100fe200018e0605 */
[----:B------:R-:W-:Y:S02]  /*bff0*/  IADD3 R9, P3, R4, 0xf000, RZ ;  /* 0x0000f00004097810 */ /* 0x000fe40007f7e0ff */
[----:B------:R-:W-:Y:S02]  /*c000*/  LOP3.LUT R32, R33, 0x380, RZ, 0xc0, !PT ;  /* 0x0000038021207812 */ /* 0x000fe400078ec0ff */
[----:B------:R-:W-:Y:S01]  /*c010*/  LOP3.LUT R36, R37, 0x380, RZ, 0xc0, !PT ;  /* 0x0000038025247812 */ /* 0x000fe200078ec0ff */
[----:B------:R-:W-:Y:S01]  /*c020*/  UIMAD UR10, UR11, UR12, URZ ;  /* 0x0000000c0b0a72a4 */ /* 0x000fe2000f8e023f */
[----:B------:R-:W-:Y:S01]  /*c030*/  LOP3.LUT R60, R61, 0x380, RZ, 0xc0, !PT ;  /* 0x000003803d3c7812 */ /* 0x000fe200078ec0ff */
[----:B------:R-:W-:Y:S01]  /*c040*/  UIMAD.WIDE.U32 UR8, UR4, UR12, URZ ;  /* 0x0000000c040872a5 */ /* 0x000fe2000f8e003f */
[----:B------:R-:W-:Y:S01]  /*c050*/  LOP3.LUT R0, R9, 0x380, RZ, 0xc0, !PT ;  /* 0x0000038009007812 */ /* 0x000fe200078ec0ff */
[----:B------:R-:W-:Y:S01]  /*c060*/  IMAD.X R53, RZ, RZ, R5, P3 ;  /* 0x000000ffff357224 */ /* 0x000fe200018e0605 */
[----:B------:R-:W-:-:S02]  /*c070*/  SHF.R.U64 R32, R32, 0x3, RZ ;  /* 0x0000000320207819 */ /* 0x000fc400000012ff */
[----:B------:R-:W-:Y:S02]  /*c080*/  SHF.R.U64 R36, R36, 0x3, RZ ;  /* 0x0000000324247819 */ /* 0x000fe400000012ff */
[----:B------:R-:W-:Y:S02]  /*c090*/  SHF.R.U64 R60, R60, 0x3, RZ ;  /* 0x000000033c3c7819 */ /* 0x000fe400000012ff */
[----:B------:R-:W-:Y:S01]  /*c0a0*/  SHF.R.U64 R0, R0, 0x3, RZ ;  /* 0x0000000300007819 */ /* 0x000fe200000012ff */
[----:B------:R-:W-:Y:S01]  /*c0b0*/  UIMAD UR10, UR4, UR13, UR10 ;  /* 0x0000000d040a72a4 */ /* 0x000fe2000f8e020a */
[----:B------:R-:W-:Y:S01]  /*c0c0*/  LOP3.LUT R32, R32, R33, RZ, 0x3c, !PT ;  /* 0x0000002120207212 */ /* 0x000fe200078e3cff */
[--C-:B------:R-:W-:Y:S01]  /*c0d0*/  IMAD.X R33, RZ, RZ, R5.reuse, P6 ;  /* 0x000000ffff217224 */ /* 0x100fe200030e0605 */
[----:B------:R-:W-:Y:S01]  /*c0e0*/  LOP3.LUT R36, R36, R37, RZ, 0x3c, !PT ;  /* 0x0000002524247212 */ /* 0x000fe200078e3cff */
[----:B------:R-:W-:Y:S01]  /*c0f0*/  ULDC.64 UR12, c[0x0][0xbe8] ;  /* 0x0002fa00000c7ab9 */ /* 0x000fe20000000a00 */
[----:B------:R-:W-:Y:S01]  /*c100*/  LOP3.LUT R60, R60, R61, RZ, 0x3c, !PT ;  /* 0x0000003d3c3c7212 */ /* 0x000fe200078e3cff */
[----:B------:R-:W-:Y:S01]  /*c110*/  IMAD.X R61, RZ, RZ, R5, P4 ;  /* 0x000000ffff3d7224 */ /* 0x000fe200020e0605 */
[----:B------:R-:W-:-:S02]  /*c120*/  IADD3.X R37, RZ, R5, RZ, P5, !PT ;  /* 0x00000005ff257210 */ /* 0x000fc40002ffe4ff */
[----:B------:R-:W-:Y:S02]  /*c130*/  ISETP.GE.OR P0, PT, R6, R77, P0 ;  /* 0x0000004d0600720c */ /* 0x000fe40000706670 */
[C---:B------:R-:W-:Y:S02]  /*c140*/  IADD3 R69, P6, R4.reuse, 0xc000, RZ ;  /* 0x0000c00004457810 */ /* 0x040fe40007fde0ff */
[C---:B------:R-:W-:Y:S02]  /*c150*/  IADD3 R65, P5, R4.reuse, 0xd000, RZ ;  /* 0x0000d00004417810 */ /* 0x040fe40007fbe0ff */
[C---:B------:R-:W-:Y:S02]  /*c160*/  IADD3 R57, P4, R4.reuse, 0xe000, RZ ;  /* 0x0000e00004397810 */ /* 0x040fe40007f9e0ff */
[----:B------:R-:W-:Y:S02]  /*c170*/  LOP3.LUT R11, R4, 0x380, RZ, 0xc0, !PT ;  /* 0x00000380040b7812 */ /* 0x000fe400078ec0ff */
[----:B------:R-:W-:Y:S01]  /*c180*/  LOP3.LUT R52, R0, R9, RZ, 0x3c, !PT ;  /* 0x0000000900347212 */ /* 0x000fe200078e3cff */
[----:B------:R-:W-:Y:S01]  /*c190*/  IMAD R0, R220, 0x20, R224 ;  /* 0x00000020dc007824 */ /* 0x000fe200078e02e0 */
[----:B------:R-:W-:Y:S01]  /*c1a0*/  UIADD3 UR9, UR9, UR10, URZ ;  /* 0x0000000a09097290 */ /* 0x000fe2000fffe03f */
[----:B------:R-:W-:Y:S01]  /*c1b0*/  LOP3.LUT R68, R69, 0x380, RZ, 0xc0, !PT ;  /* 0x0000038045447812 */ /* 0x000fe200078ec0ff */
[----:B------:R-:W-:Y:S01]  /*c1c0*/  UIMAD UR4, UR15, UR12, URZ ;  /* 0x0000000c0f0472a4 */ /* 0x000fe2000f8e023f */
[----:B------:R-:W-:Y:S01]  /*c1d0*/  LOP3.LUT R64, R65, 0x380, RZ, 0xc0, !PT ;  /* 0x0000038041407812 */ /* 0x000fe200078ec0ff */
[----:B--2---:R2:W-:Y:S01]  /*c1e0*/  @!P0 ST.E desc[UR36][R46.64], R2 ;  /* 0x000000022e008985 */ /* 0x0045e2000c101924 */
[----:B------:R-:W-:-:S02]  /*c1f0*/  LOP3.LUT R56, R57, 0x380, RZ, 0xc0, !PT ;  /* 0x0000038039387812 */ /* 0x000fc400078ec0ff */
[----:B------:R-:W-:Y:S01]  /*c200*/  SHF.R.U64 R11, R11, 0x3, RZ ;  /* 0x000000030b0b7819 */ /* 0x000fe200000012ff */
[----:B------:R-:W-:Y:S01]  /*c210*/  VIADD R6, R0, UR61 ;  /* 0x0000003d00067c36 */ /* 0x000fe20008000000 */
[----:B------:R-:W-:Y:S01]  /*c220*/  UIMAD UR4, UR20, UR13, UR4 ;  /* 0x0000000d140472a4 */ /* 0x000fe2000f8e0204 */
[----:B------:R-:W-:Y:S01]  /*c230*/  SHF.R.U64 R68, R68, 0x3, RZ ;  /* 0x0000000344447819 */ /* 0x000fe200000012ff */
[----:B------:R-:W-:Y:S01]  /*c240*/  UIMAD.WIDE.U32 UR8, UR20, UR12, UR8 ;  /* 0x0000000c140872a5 */ /* 0x000fe2000f8e0008 */
[----:B------:R-:W-:Y:S01]  /*c250*/  SHF.R.U64 R64, R64, 0x3, RZ ;  /* 0x0000000340407819 */ /* 0x000fe200000012ff */
[----:B------:R-:W-:Y:S01]  /*c260*/  ULDC.64 UR10, c[0x0][0xbf0] ;  /* 0x0002fc00000a7ab9 */ /* 0x000fe20000000a00 */
[----:B------:R-:W-:Y:S01]  /*c270*/  SHF.R.U64 R56, R56, 0x3, RZ ;  /* 0x0000000338387819 */ /* 0x000fe200000012ff */
[----:B------:R-:W5:Y:S01]  /*c280*/  LD.E.128 R12, desc[UR36][R12.64] ;  /* 0x000000240c0c7980 */ /* 0x000f62000c101d00 */
[----:B------:R-:W-:Y:S01]  /*c290*/  LOP3.LUT R4, R11, R4, RZ, 0x3c, !PT ;  /* 0x000000040b047212 */ /* 0x000fe200078e3cff */
[----:B-1----:R-:W-:Y:S01]  /*c2a0*/  @P1 IMAD.HI.U32 R0, R6, R3, RZ ;  /* 0x0000000306001227 */ /* 0x002fe200078e00ff */
[----:B------:R-:W-:Y:S01]  /*c2b0*/  UIADD3 UR9, UR9, UR4, URZ ;  /* 0x0000000409097290 */ /* 0x000fe2000fffe03f */
[----:B------:R-:W-:Y:S01]  /*c2c0*/  LOP3.LUT R68, R68, R69, RZ, 0x3c, !PT ;  /* 0x0000004544447212 */ /* 0x000fe200078e3cff */
[----:B------:R-:W-:Y:S01]  /*c2d0*/  UIMAD UR4, UR19, UR10, URZ ;  /* 0x0000000a130472a4 */ /* 0x000fe2000f8e023f */
[----:B------:R-:W-:Y:S01]  /*c2e0*/  LOP3.LUT R64, R64, R65, RZ, 0x3c, !PT ;  /* 0x0000004140407212 */ /* 0x000fe200078e3cff */
[--C-:B------:R-:W-:Y:S01]  /*c2f0*/  IMAD.X R65, RZ, RZ, R5.reuse, P5 ;  /* 0x000000ffff417224 */ /* 0x100fe200028e0605 */
[----:B------:R-:W-:Y:S01]  /*c300*/  LOP3.LUT R56, R56, R57, RZ, 0x3c, !PT ;  /* 0x0000003938387212 */ /* 0x000fe200078e3cff */
[----:B------:R-:W-:Y:S01]  /*c310*/  IMAD.X R57, RZ, RZ, R5, P4 ;  /* 0x000000ffff397224 */ /* 0x000fe200020e0605 */
[----:B------:R-:W-:Y:S01]  /*c320*/  IADD3.X R69, RZ, R5, RZ, P6, !PT ;  /* 0x00000005ff457210 */ /* 0x000fe200037fe4ff */
[----:B------:R1:W5:Y:S01]  /*c330*/  LD.E.128 R8, desc[UR36][R4.64] ;  /* 0x0000002404087980 */ /* 0x000362000c101d00 */
[----:B------:R-:W-:-:S02]  /*c340*/  UIMAD UR4, UR18, UR11, UR4 ;  /* 0x0000000b120472a4 */ /* 0x000fc4000f8e0204 */
[----:B------:R-:W-:Y:S01]  /*c350*/  UIMAD.WIDE.U32 UR8, UR18, UR10, UR8 ;  /* 0x0000000a120872a5 */ /* 0x000fe2000f8e0008 */
[----:B------:R-:W5:Y:S02]  /*c360*/  LD.E.128 R16, desc[UR36][R16.64] ;  /* 0x0000002410107980 */ /* 0x000f64000c101d00 */
[----:B------:R-:W-:Y:S02]  /*c370*/  ULDC.64 UR10, c[0x0][0xbe0] ;  /* 0x0002f800000a7ab9 */ /* 0x000fe40000000a00 */
[----:B------:R-:W5:Y:S01]  /*c380*/  LD.E.128 R20, desc[UR36][R20.64] ;  /* 0x0000002414147980 */ /* 0x000f62000c101d00 */
[----:B-1----:R-:W-:Y:S01]  /*c390*/  IMAD.MOV.U32 R5, RZ, RZ, R6 ;  /* 0x000000ffff057224 */ /* 0x002fe200078e0006 */
[----:B0-----:R-:W-:Y:S01]  /*c3a0*/  @P1 SHF.R.U32.HI R5, RZ, R75, R0 ;  /* 0x0000004bff051219 */ /* 0x001fe20000011600 */
[----:B------:R-:W-:Y:S01]  /*c3b0*/  UIADD3 UR4, UR9, UR4, URZ ;  /* 0x0000000409047290 */ /* 0x000fe2000fffe03f */
[----:B------:R-:W5:Y:S02]  /*c3c0*/  LD.E.128 R24, desc[UR36][R24.64] ;  /* 0x0000002418187980 */ /* 0x000f64000c101d00 */
[----:B------:R-:W-:-:S02]  /*c3d0*/  IADD3 R4, -R5, RZ, RZ ;  /* 0x000000ff05047210 */ /* 0x000fc40007ffe1ff */
[----:B------:R-:W-:Y:S01]  /*c3e0*/  SHF.R.S32.HI R0, RZ, 0x1f, R5 ;  /* 0x0000001fff007819 */ /* 0x000fe20000011405 */
[----:B------:R-:W-:Y:S01]  /*c3f0*/  IMAD.U32 R3, RZ, RZ, UR9 ;  /* 0x00000009ff037e24 */ /* 0x000fe2000f8e00ff */
[----:B------:R-:W5:Y:S01]  /*c400*/  LD.E.128 R28, desc[UR36][R28.64] ;  /* 0x000000241c1c7980 */ /* 0x000f62000c101d00 */
[----:B------:R-:W-:Y:S02]  /*c410*/  IMAD R73, R73, R4, R6 ;  /* 0x0000000449497224 */ /* 0x000fe400078e0206 */
[----:B------:R-:W-:Y:S01]  /*c420*/  IMAD R0, R0, UR10, RZ ;  /* 0x0000000a00007c24 */ /* 0x000fe2000f8e02ff */
[----:B------:R-:W5:Y:S01]  /*c430*/  LD.E.128 R32, desc[UR36][R32.64] ;  /* 0x0000002420207980 */ /* 0x000f62000c101d00 */
[----:B--2---:R-:W-:Y:S01]  /*c440*/  IMAD.U32 R2, RZ, RZ, UR8 ;  /* 0x00000008ff027e24 */ /* 0x004fe2000f8e00ff */
[----:B------:R-:W-:Y:S01]  /*c450*/  ULDC.64 UR8, c[0x0][0xbd8] ;  /* 0x0002f60000087ab9 */ /* 0x000fe20000000a00 */
[----:B------:R-:W-:Y:S01]  /*c460*/  IMAD.U32 R3, RZ, RZ, UR4 ;  /* 0x00000004ff037e24 */ /* 0x000fe2000f8e00ff */
[----:B------:R-:W5:Y:S01]  /*c470*/  LD.E.128 R36, desc[UR36][R36.64] ;  /* 0x0000002424247980 */ /* 0x000f62000c101d00 */
[----:B------:R-:W-:Y:S01]  /*c480*/  IMAD R75, R5, UR11, R0 ;  /* 0x0000000b054b7c24 */ /* 0x000fe2000f8e0200 */
[----:B------:R-:W-:-:S02]  /*c490*/  SHF.R.S32.HI R0, RZ, 0x1f, R73 ;  /* 0x0000001fff007819 */ /* 0x000fc40000011449 */
        /* <DEDUP_REMOVED lines=30> */
[----:B0-----:R0:W1:Y:S01]  /*c680*/  SHFL.IDX PT, R74, R6, RZ, 0x181f ;  /* 0x00181fff064a7589 */ /* 0x00106200000e0000 */
[----:B------:R-:W-:Y:S01]  /*c690*/  ISETP.GE.AND P0, PT, R0, R77, PT ;  /* 0x0000004d0000720c */ /* 0x000fe20003f06270 */
[----:B------:R-:W-:Y:S01]  /*c6a0*/  SYNCS.ARRIVE.TRANS64.RED.A1T0 RZ, [UR7], RZ ;  /* 0x000000ffffff79a7 */ /* 0x000fe20008100407 */
[----:B------:R-:W-:Y:S01]  /*c6b0*/  BSSY B1, `(.L_x_14879) ;  /* 0x0000018000017945 */ /* 0x000fe20003800000 */
[----:B------:R0:W2:Y:S01]  /*c6c0*/  SHFL.IDX PT, R0, R76, RZ, 0x181f ;  /* 0x00181fff4c007589 */ /* 0x0000a200000e0000 */
[----:B------:R-:W-:-:S02]  /*c6d0*/  SHF.R.S32.HI R79, RZ, 0x1f, R219 ;  /* 0x0000001fff4f7819 */ /* 0x000fc400000114db */
[----:B------:R-:W-:Y:S02]  /*c6e0*/  SHF.R.S32.HI R80, RZ, 0x1f, R217 ;  /* 0x0000001fff507819 */ /* 0x000fe400000114d9 */
[----:B------:R-:W-:Y:S02]  /*c6f0*/  SHF.R.S32.HI R81, RZ, 0x1f, R218 ;  /* 0x0000001fff517819 */ /* 0x000fe400000114da */
[----:B------:R-:W-:Y:S01]  /*c700*/  SHF.R.S32.HI R82, RZ, 0x1f, R200 ;  /* 0x0000001fff527819 */ /* 0x000fe200000114c8 */
[----:B0-----:R-:W-:Y:S06]  /*c710*/  @P2 BRA `(.L_x_14880) ;  /* 0x0000000000442947 */ /* 0x001fec0003800000 */
        /* <DEDUP_REMOVED lines=17> */
.L_x_14880:
[----:B------:R-:W-:Y:S05]  /*c830*/  BSYNC B1 ;  /* 0x0000000000017941 */ /* 0x000fea0003800000 */
.L_x_14879:
[----:B--2---:R2:W3:Y:S01]  /*c840*/  SHFL.IDX PT, R0, R76, 0x1, 0x181f ;  /* 0x00381f004c007f89 */ /* 0x0044e200000e0000 */
[----:B------:R-:W-:Y:S03]  /*c850*/  BSSY B1, `(.L_x_14881) ;  /* 0x0000014000017945 */ /* 0x000fe60003800000 */
[----:B0----5:R2:W0:Y:S01]  /*c860*/  SHFL.IDX PT, R10, R6, 0x1, 0x181f ;  /* 0x00381f00060a7f89 */ /* 0x02142200000e0000 */
        /* <DEDUP_REMOVED lines=8> */
[----:B---3--:R-:W-:Y:S02]  /*c8f0*/  @!P4 LEA.HI.X R3, R200, R0, R82, 0x1, P6 ;  /* 0x00000000c803c211 */ /* 0x008fe400030f0c52 */
        /* <DEDUP_REMOVED lines=9> */
.L_x_14882:
[----:B------:R-:W-:Y:S05]  /*c990*/  BSYNC B1 ;  /* 0x0000000000017941 */ /* 0x000fea0003800000 */
.L_x_14881:
[----:B---3--:R3:W1:Y:S01]  /*c9a0*/  SHFL.IDX PT, R0, R76, 0x2, 0x181f ;  /* 0x00581f004c007f89 */ /* 0x00866200000e0000 */
[----:B------:R-:W-:Y:S03]  /*c9b0*/  BSSY B1, `(.L_x_14883) ;  /* 0x0000014000017945 */ /* 0x000fe60003800000 */
[----:B0---4-:R3:W0:Y:S01]  /*c9c0*/  SHFL.IDX PT, R10, R6, 0x2, 0x181f ;  /* 0x00581f00060a7f89 */ /* 0x01162200000e0000 */
        /* <DEDUP_REMOVED lines=9> */
[----:B-1----:R-:W-:Y:S02]  /*ca60*/  @!P3 LEA.HI.X R3, R200, R0, R82, 0x1, P6 ;  /* 0x00000000c803b211 */ /* 0x002fe400030f0c52 */
        /* <DEDUP_REMOVED lines=8> */
.L_x_14884:
[----:B------:R-:W-:Y:S05]  /*caf0*/  BSYNC B1 ;  /* 0x0000000000017941 */ /* 0x000fea0003800000 */
.L_x_14883:
[----:B-1----:R-:W-:Y:S01]  /*cb00*/  VIADD R0, R78, 0x60 ;  /* 0x000000604e007836 */ /* 0x002fe20000000000 */
[----:B--23--:R-:W3:Y:S04]  /*cb10*/  SHFL.IDX PT, R76, R76, 0x3, 0x181f ;  /* 0x00781f004c4c7f89 */ /* 0x00cee800000e0000 */
[----:B------:R-:W-:Y:S01]  /*cb20*/  ISETP.GE.AND P0, PT, R0, R77, PT ;  /* 0x0000004d0000720c */ /* 0x000fe20003f06270 */
[----:B------:R-:W1:-:S12]  /*cb30*/  SHFL.IDX PT, R6, R6, 0x3, 0x181f ;  /* 0x00781f0006067f89 */ /* 0x000e5800000e0000 */
[----:B------:R-:W-:Y:S05]  /*cb40*/  @P0 BRA `(.L_x_14885) ;  /* 0x0000000c00e40947 */ /* 0x000fea0003800000 */
[----:B------:R-:W-:Y:S02]  /*cb50*/  ULDC UR4, c[0x0][0xbc8] ;  /* 0x0002f20000047ab9 */ /* 0x000fe40000000800 */
[----:B------:R-:W-:Y:S02]  /*cb60*/  ISETP.GE.AND P3, PT, R200, UR4, PT ;  /* 0x00000004c8007c0c */ /* 0x000fe4000bf66270 */
[----:B------:R-:W-:Y:S02]  /*cb70*/  ISETP.GE.AND P4, PT, R218, UR4, PT ;  /* 0x00000004da007c0c */ /* 0x000fe4000bf86270 */
[----:B------:R-:W-:-:S09]  /*cb80*/  ISETP.GE.AND P5, PT, R217, UR4, PT ;  /* 0x00000004d9007c0c */ /* 0x000fd2000bfa6270 */
[-C--:B-1--4-:R-:W-:Y:S02]  /*cb90*/  @!P3 LEA R2, P0, R200, R6.reuse, 0x1 ;  /* 0x00000006c802b211 */ /* 0x092fe400078008ff */
        /* <DEDUP_REMOVED lines=10> */
[----:B-1----:R-:W-:-:S04]  /*cc40*/  LEA R2, P0, R219, R6, 0x1 ;  /* 0x00000006db027211 */ /* 0x002fc800078008ff */
[----:B------:R-:W-:-:S05]  /*cc50*/  LEA.HI.X R3, R219, R76, R79, 0x1, P0 ;  /* 0x0000004cdb037211 */ /* 0x000fca00000f0c4f */
[----:B------:R1:W-:Y:S01]  /*cc60*/  ST.E.128 desc[UR36][R2.64], R52 ;  /* 0x0000003402007985 */ /* 0x0003e2000c101d24 */
[----:B------:R-:W-:Y:S05]  /*cc70*/  BRA `(.L_x_14885) ;  /* 0x0000000c00987947 */ /* 0x000fea0003800000 */
.L_x_14877:
[----:B------:R-:W-:Y:S01]  /*cc80*/  R2UR UR4, R221 ;  /* 0x00000000dd0472ca */ /* 0x000fe200000e0000 */
[----:B------:R-:W-:Y:S01]  /*cc90*/  ULDC.64 UR10, c[0x0][0xd00] ;  /* 0x00034000000a7ab9 */ /* 0x000fe20000000a00 */
[----:B------:R-:W-:Y:S01]  /*cca0*/  R2UR UR7, R223 ;  /* 0x00000000df0772ca */ /* 0x000fe200000e0000 */
[----:B------:R-:W-:Y:S01]  /*ccb0*/  UISETP.NE.U32.AND UP0, UPT, UR10, URZ, UPT ;  /* 0x0000003f0a00728c */ /* 0x000fe2000bf05070 */
[----:B------:R-:W0:Y:S01]  /*ccc0*/  LDC R13, c[0x0][0xce8] ;  /* 0x00033a00ff0d7b82 */ /* 0x000e220000000800 */
[----:B------:R-:W-:Y:S02]  /*ccd0*/  R2UR UR12, R222 ;  /* 0x00000000de0c72ca */ /* 0x000fe400000e0000 */
[----:B------:R-:W-:-:S06]  /*cce0*/  UISETP.NE.AND.EX UP0, UPT, UR11, URZ, UPT, UP0 ;  /* 0x0000003f0b00728c */ /* 0x000fcc000bf05300 */
[----:B------:R-:W-:Y:S01]  /*ccf0*/  USHF.L.U32 UR8, UR4, 0x2, URZ ;  /* 0x0000000204087899 */ /* 0x000fe2000800063f */
[----:B------:R-:W-:Y:S01]  /*cd00*/  PLOP3.LUT P2, PT, PT, PT, UP0, 0x80, 0x0 ;  /* 0x000000000000781c */ /* 0x000fe20003f4f008 */
[----:B------:R-:W-:Y:S02]  /*cd10*/  USHF.L.U64.HI UR9, UR4, 0x2, UR7 ;  /* 0x0000000204097899 */ /* 0x000fe40008010207 */
        /* <DEDUP_REMOVED lines=30> */
.L_x_14886:
[----:B------:R-:W-:Y:S01]  /*cf00*/  R2UR UR8, R221 ;  /* 0x00000000dd0872ca */ /* 0x000fe200000e0000 */
[----:B------:R-:W-:Y:S01]  /*cf10*/  BSSY B1, `(.L_x_14887) ;  /* 0x000002f000017945 */ /* 0x000fe20003800000 */
[----:B------:R-:W-:-:S11]  /*cf20*/  R2UR UR7, R223 ;  /* 0x00000000df0772ca */ /* 0x000fd600000e0000 */
        /* <DEDUP_REMOVED lines=12> */
[----:B------:R-:W-:Y:S01]  /*cff0*/  R2UR UR16, R222 ;  /* 0x00000000de1072ca */ /* 0x000fe200000e0000 */
[----:B------:R-:W-:Y:S01]  /*d000*/  UIMAD UR7, UR11, UR14, URZ ;  /* 0x0000000e0b0772a4 */ /* 0x000fe2000f8e023f */
[----:B------:R-:W-:Y:S01]  /*d010*/  IMAD.MOV.U32 R2, RZ, RZ, R4 ;  /* 0x000000ffff027224 */ /* 0x000fe200078e0004 */
[----:B------:R-:W-:Y:S01]  /*d020*/  UMOV UR8, UR4 ;  /* 0x0000000400087c82 */ /* 0x000fe20008000000 */
[----:B------:R-:W-:-:S07]  /*d030*/  UMOV UR9, UR10 ;  /* 0x0000000a00097c82 */ /* 0x000fce0008000000 */
        /* <DEDUP_REMOVED lines=23> */
[----:B------:R-:W-:-:S04]  /*d1b0*/  LEA R4, P1, R2, UR8, 0x2 ;  /* 0x0000000802047c11 */ /* 0x000fc8000f8210ff */
[----:B------:R-:W-:-:S04]  /*d1c0*/  IADD3 R3, R3, R9, RZ ;  /* 0x0000000903037210 */ /* 0x000fc80007ffe0ff */
[----:B------:R-:W-:Y:S01]  /*d1d0*/  LEA.HI.X R5, R2, UR9, R3, 0x2, P1 ;  /* 0x0000000902057c11 */ /* 0x000fe200088f1403 */
[----:B------:R-:W-:-:S05]  /*d1e0*/  IMAD.MOV.U32 R3, RZ, RZ, -0x800000 ;  /* 0xff800000ff037424 */ /* 0x000fca00078e00ff */
[----:B------:R0:W-:Y:S02]  /*d1f0*/  STG.E desc[UR36][R4.64], R3 ;  /* 0x0000000304007986 */ /* 0x0001e4000c101924 */
.L_x_14888:
[----:B------:R-:W-:Y:S05]  /*d200*/  BSYNC B1 ;  /* 0x0000000000017941 */ /* 0x000fea0003800000 */
.L_x_14887:
[----:B0-----:R-:W0:Y:S01]  /*d210*/  @P0 LDC R3, c[0x0][0xcf0] ;  /* 0x00033c00ff030b82 */ /* 0x001e220000000800 */
[----:B------:R-:W-:Y:S01]  /*d220*/  ULDC.64 UR14, c[0x0][0xba0] ;  /* 0x0002e800000e7ab9 */ /* 0x000fe20000000a00 */
[----:B------:R-:W-:Y:S01]  /*d230*/  R2UR UR16, R222 ;  /* 0x00000000de1072ca */ /* 0x000fe200000e0000 */
[----:B------:R-:W-:Y:S01]  /*d240*/  UIMAD UR7, UR10, UR14, URZ ;  /* 0x0000000e0a0772a4 */ /* 0x000fe2000f8e023f */
[----:B------:R-:W-:Y:S01]  /*d250*/  IMAD R2, R220, 0x20, R224 ;  /* 0x00000020dc027824 */ /* 0x000fe200078e02e0 */
[----:B------:R-:W-:Y:S01]  /*d260*/  UIMAD.WIDE.U32 UR8, UR4, UR14, URZ ;  /* 0x0000000e040872a5 */ /* 0x000fe2000f8e003f */
[----:B------:R-:W-:Y:S01]  /*d270*/  BSSY B1, `(.L_x_14889) ;  /* 0x0000044000017945 */ /* 0x000fe20003800000 */
[----:B------:R-:W-:Y:S01]  /*d280*/  UIMAD UR7, UR4, UR15, UR7 ;  /* 0x0000000f040772a4 */ /* 0x000fe2000f8e0207 */
[----:B------:R-:W-:Y:S01]  /*d290*/  VIADD R6, R2, UR61 ;  /* 0x0000003d02067c36 */ /* 0x000fe20008000000 */
[----:B------:R-:W-:Y:S01]  /*d2a0*/  SHF.R.S32.HI R16, RZ, 0x1f, R219 ;  /* 0x0000001fff107819 */ /* 0x000fe200000114db */
[----:B------:R-:W-:Y:S01]  /*d2b0*/  ULDC.64 UR14, c[0x0][0xbe8] ;  /* 0x0002fa00000e7ab9 */ /* 0x000fe20000000a00 */
[----:B------:R-:W-:Y:S01]  /*d2c0*/  UIADD3 UR9, UR9, UR7, URZ ;  /* 0x0000000709097290 */ /* 0x000fe2000fffe03f */
[----:B------:R-:W-:Y:S01]  /*d2d0*/  @P0 IMAD.HI.U32 R2, R6, R11, RZ ;  /* 0x0000000b06020227 */ /* 0x000fe200078e00ff */
[----:B------:R-:W-:Y:S01]  /*d2e0*/  UIMAD UR4, UR11, UR14, URZ ;  /* 0x0000000e0b0472a4 */ /* 0x000fe2000f8e023f */
[----:B------:R-:W-:Y:S01]  /*d2f0*/  SHF.R.S32.HI R17, RZ, 0x1f, R217 ;  /* 0x0000001fff117819 */ /* 0x000fe200000114d9 */
[----:B------:R-:W-:Y:S01]  /*d300*/  UIMAD.WIDE.U32 UR8, UR16, UR14, UR8 ;  /* 0x0000000e100872a5 */ /* 0x000fe2000f8e0008 */
[----:B------:R-:W-:Y:S01]  /*d310*/  IMAD.MOV.U32 R5, RZ, RZ, R6 ;  /* 0x000000ffff057224 */ /* 0x000fe200078e0006 */
[----:B------:R-:W-:Y:S01]  /*d320*/  UIMAD UR4, UR16, UR15, UR4 ;  /* 0x0000000f100472a4 */ /* 0x000fe2000f8e0204 */
[----:B------:R-:W-:Y:S01]  /*d330*/  SHF.R.S32.HI R18, RZ, 0x1f, R218 ;  /* 0x0000001fff127819 */ /* 0x000fe200000114da */
[----:B------:R-:W-:Y:S01]  /*d340*/  ULDC.64 UR10, c[0x0][0xbf0] ;  /* 0x0002fc00000a7ab9 */ /* 0x000fe20000000a00 */
[----:B------:R-:W-:Y:S01]  /*d350*/  SHF.R.S32.HI R19, RZ, 0x1f, R200 ;  /* 0x0000001fff137819 */ /* 0x000fe200000114c8 */
[----:B------:R-:W-:-:S02]  /*d360*/  UIADD3 UR9, UR9, UR4, URZ ;  /* 0x0000000409097290 */ /* 0x000fc4000fffe03f */
[----:B------:R-:W-:Y:S01]  /*d370*/  UIMAD UR4, UR13, UR10, URZ ;  /* 0x0000000a0d0472a4 */ /* 0x000fe2000f8e023f */
[----:B0-----:R-:W-:Y:S01]  /*d380*/  @P0 SHF.R.U32.HI R5, RZ, R3, R2 ;  /* 0x00000003ff050219 */ /* 0x001fe20000011602 */
[----:B------:R-:W-:Y:S02]  /*d390*/  UIMAD.WIDE.U32 UR8, UR12, UR10, UR8 ;  /* 0x0000000a0c0872a5 */ /* 0x000fe4000f8e0008 */
[----:B------:R-:W-:Y:S01]  /*d3a0*/  UIMAD UR4, UR12, UR11, UR4 ;  /* 0x0000000b0c0472a4 */ /* 0x000fe2000f8e0204 */
[--C-:B------:R-:W-:Y:S01]  /*d3b0*/  SHF.R.S32.HI R2, RZ, 0x1f, R5.reuse ;  /* 0x0000001fff027819 */ /* 0x100fe20000011405 */
[----:B------:R-:W-:Y:S01]  /*d3c0*/  IMAD.MOV R9, RZ, RZ, -R5 ;  /* 0x000000ffff097224 */ /* 0x000fe200078e0a05 */
[----:B------:R-:W-:Y:S01]  /*d3d0*/  ULDC.64 UR10, c[0x0][0xbe0] ;  /* 0x0002f800000a7ab9 */ /* 0x000fe20000000a00 */
[----:B------:R-:W-:Y:S02]  /*d3e0*/  UIADD3 UR4, UR9, UR4, URZ ;  /* 0x0000000409047290 */ /* 0x000fe4000fffe03f */
[----:B------:R-:W-:Y:S01]  /*d3f0*/  MOV R3, UR9 ;  /* 0x0000000900037c02 */ /* 0x000fe20008000f00 */
[----:B------:R-:W-:-:S02]  /*d400*/  IMAD R4, R2, UR10, RZ ;  /* 0x0000000a02047c24 */ /* 0x000fc4000f8e02ff */
        /* <DEDUP_REMOVED lines=42> */
.L_x_14890:
[----:B------:R-:W-:Y:S05]  /*d6b0*/  BSYNC B1 ;  /* 0x0000000000017941 */ /* 0x000fea0003800000 */
.L_x_14889:
        /* <DEDUP_REMOVED lines=21> */
.L_x_14892:
[----:B------:R-:W-:Y:S05]  /*d810*/  BSYNC B1 ;  /* 0x0000000000017941 */ /* 0x000fea0003800000 */
.L_x_14891:
        /* <DEDUP_REMOVED lines=21> */
.L_x_14894:
[----:B------:R-:W-:Y:S05]  /*d970*/  BSYNC B1 ;  /* 0x0000000000017941 */ /* 0x000fea0003800000 */
.L_x_14893:
[----:B0-----:R-:W-:Y:S01]  /*d980*/  IADD3 R0, R6, 0x60, RZ ;  /* 0x0000006006007810 */ /* 0x001fe20007ffe0ff */
[----:B--2-4-:R-:W0:Y:S03]  /*d990*/  SHFL.IDX PT, R5, R5, 0x3, 0x181f ;  /* 0x00781f0005057f89 */ /* 0x014e2600000e0000 */
        /* <DEDUP_REMOVED lines=20> */
.L_x_14885:
[----:B------:R-:W-:Y:S05]  /*dae0*/  BSYNC B0 ;  /* 0x0000000000007941 */ /* 0x000fea0003800000 */
.L_x_14876:
[----:B------:R-:W-:Y:S02]  /*daf0*/  ULDC UR4, c[0x0][0xd3c] ;  /* 0x00034f0000047ab9 */ /* 0x000fe40000000800 */
[----:B------:R-:W-:-:S13]  /*db00*/  ISETP.GE.AND P0, PT, R7, UR4, PT ;  /* 0x0000000407007c0c */ /* 0x000fda000bf06270 */
[----:B------:R-:W-:Y:S05]  /*db10*/  @!P0 BRA `(.L_x_14895) ;  /* 0xffffff3000bc8947 */ /* 0x000fea000383ffff */
[----:B------:R-:W-:Y:S05]  /*db20*/  EXIT ;  /* 0x000000000000794d */ /* 0x000fea0003800000 */
.L_x_14833:
        /* <DEDUP_REMOVED lines=16> */
.L_x_14896:
        /* <DEDUP_REMOVED lines=40> */
.L_x_14902:
        /* <DEDUP_REMOVED lines=12> */
.L_x_14901:
[----:B------:R-:W-:Y:S05]  /*df70*/  BSYNC B0 ;  /* 0x0000000000007941 */ /* 0x000fea0003800000 */
.L_x_14900:
        /* <DEDUP_REMOVED lines=20> */
.L_x_14898:
        /* <DEDUP_REMOVED lines=20> */
.L_x_14903:
        /* <DEDUP_REMOVED lines=38> */
[----:B0-----:R-:W-:-:S05]  /*e460*/  IADD3 R7, RZ, -R3, RZ ;  /* 0x80000003ff077210 */ /* 0x001fca0007ffe0ff */
        /* <DEDUP_REMOVED lines=20> */
.L_x_14899:
[----:B------:R-:W-:Y:S01]  /*e5b0*/  ULDC UR4, c[0x0][0xd3c] ;  /* 0x00034f0000047ab9 */ /* 0x000fe20000000800 */
[----:B------:R-:W-:Y:S02]  /*e5c0*/  IMAD.MOV.U32 R17, RZ, RZ, RZ ;  /* 0x000000ffff117224 */ /* 0x000fe400078e00ff */
[----:B------:R-:W-:Y:S02]  /*e5d0*/  IMAD.U32 R16, RZ, RZ, UR6 ;  /* 0x00000006ff107e24 */ /* 0x000fe4000f8e00ff */
[----:B------:R-:W-:Y:S02]  /*e5e0*/  IMAD.MOV.U32 R18, RZ, RZ, RZ ;  /* 0x000000ffff127224 */ /* 0x000fe400078e00ff */
[----:B------:R-:W-:-:S07]  /*e5f0*/  IMAD.U32 R19, RZ, RZ, UR4 ;  /* 0x00000004ff137e24 */ /* 0x000fce000f8e00ff */
.L_x_14904:
[----:B------:R-:W-:-:S13]  /*e600*/  ISETP.NE.AND P0, PT, R5, RZ, PT ;  /* 0x000000ff0500720c */ /* 0x000fda0003f05270 */
[----:B------:R-:W0:Y:S01]  /*e610*/  @!P0 S2R R3, SR_CgaCtaId ;  /* 0x0000000000038919 */ /* 0x000e220000008800 */
[----:B------:R-:W-:-:S04]  /*e620*/  @!P0 MOV R0, 0x400 ;  /* 0x0000040000008802 */ /* 0x000fc80000000f00 */
[----:B0-----:R-:W-:-:S05]  /*e630*/  @!P0 LEA R0, R3, R0, 0x18 ;  /* 0x0000000003008211 */ /* 0x001fca00078ec0ff */
[----:B------:R0:W-:Y:S01]  /*e640*/  @!P0 STS.128 [R0+0x324d0], R16 ;  /* 0x0324d01000008388 */ /* 0x0001e20000000c00 */
[----:B------:R-:W-:Y:S06]  /*e650*/  BAR.ARV 0x5, 0x180 ;  /* 0x0146000000007b1d */ /* 0x000fec0000002000 */
.L_x_14897:
[----:B------:R2:W-:Y:S01]  /*e660*/  STL [R1+0x1c], RZ ;  /* 0x00001cff01007387 */ /* 0x0005e20000100800 */
[----:B------:R-:W-:Y:S01]  /*e670*/  ULDC UR4, c[0x0][0xd3c] ;  /* 0x00034f0000047ab9 */ /* 0x000fe20000000800 */
[----:B------:R-:W-:Y:S01]  /*e680*/  MOV R27, 0x1 ;  /* 0x00000001001b7802 */ /* 0x000fe20000000f00 */
[----:B------:R-:W-:Y:S01]  /*e690*/  IMAD.MOV.U32 R24, RZ, RZ, RZ ;  /* 0x000000ffff187224 */ /* 0x000fe200078e00ff */
[----:B-1----:R-:W-:-:S13]  /*e6a0*/  ISETP.GE.AND P0, PT, R19, UR4, PT ;  /* 0x0000000413007c0c */ /* 0x002fda000bf06270 */
[----:B--2---:R-:W-:Y:S05]  /*e6b0*/  @P0 BRA `(.L_x_14905) ;  /* 0x00000054001c0947 */ /* 0x004fea0003800000 */
[----:B0-----:R-:W2:Y:S01]  /*e6c0*/  LDL R0, [R1+0x24] ;  /* 0x0000240001007983 */ /* 0x001ea20000100800 */
        /* <DEDUP_REMOVED lines=23> */
[----:B------:R-:W-:-:S04]  /*e840*/  LOP3.LUT R0, R4, 0xc0, RZ, 0xfc, !PT ;  /* 0x000000c004007812 */ /* 0x000fc800078efcff */
[----:B---3--:R-:W-:-:S07]  /*e850*/  LEA R26, R30, R22, 0x1 ;  /* 0x000000161e1a7211 */ /* 0x008fce00078e08ff */
.L_x_14972:
        /* <DEDUP_REMOVED lines=48> */
.L_x_14906:
[----:B------:R-:W-:Y:S01]  /*eb60*/  ULDC.64 UR4, c[0x0][0xb18] ;  /* 0x0002c60000047ab9 */ /* 0x000fe20000000a00 */
[----:B------:R-:W-:Y:S02]  /*eb70*/  MOV R29, R34 ;  /* 0x00000022001d7202 */ /* 0x000fe40000000f00 */
[----:B------:R-:W-:-:S04]  /*eb80*/  ISETP.NE.U32.AND P0, PT, RZ, UR4, PT ;  /* 0x00000004ff007c0c */ /* 0x000fc8000bf05070 */
[----:B------:R-:W-:-:S13]  /*eb90*/  ISETP.NE.AND.EX P0, PT, RZ, UR5, PT, P0 ;  /* 0x00000005ff007c0c */ /* 0x000fda000bf05300 */
[----:B------:R-:W-:Y:S05]  /*eba0*/  @!P0 BRA `(.L_x_14907) ;  /* 0x0000000000108947 */ /* 0x000fea0003800000 */
[----:B-1----:R-:W-:-:S04]  /*ebb0*/  IADD3 R2, P0, R28, UR4, RZ ;  /* 0x000000041c027c10 */ /* 0x002fc8000ff1e0ff */
[----:B------:R-:W-:-:S05]  /*ebc0*/  IADD3.X R3, R31, UR5, RZ, P0, !PT ;  /* 0x000000051f037c10 */ /* 0x000fca00087fe4ff */
[----:B------:R1:W5:Y:S01]  /*ebd0*/  LDG.E R25, desc[UR36][R2.64] ;  /* 0x0000002402197981 */ /* 0x000362000c1e1900 */
[----:B------:R-:W-:Y:S05]  /*ebe0*/  BRA `(.L_x_14908) ;  /* 0x0000000000247947 */ /* 0x000fea0003800000 */
.L_x_14907:
        /* <DEDUP_REMOVED lines=9> */
.L_x_14908:
        /* <DEDUP_REMOVED lines=43> */
.L_x_14910:
        /* <DEDUP_REMOVED lines=19> */
[----:B0-----:R-:W-:Y:S05]  /*f060*/  CALL.ABS.NOINC R2 ;  /* 0x0000000002007343 */ /* 0x001fea0003c00000 */
.L_x_14913:
[----:B------:R-:W-:Y:S05]  /*f070*/  BSYNC B6 ;  /* 0x0000000000067941 */ /* 0x000fea0003800000 */
.L_x_14912:
        /* <DEDUP_REMOVED lines=20> */
.L_x_14916:
        /* <DEDUP_REMOVED lines=15> */
.L_x_14915:
[----:B------:R-:W-:Y:S05]  /*f2b0*/  BSYNC B6 ;  /* 0x0000000000067941 */ /* 0x000fea0003800000 */
.L_x_14914:
[----:B------:R-:W2:Y:S01]  /*f2c0*/  LDL R20, [R1+0xc] ;  /* 0x00000c0001147983 */ /* 0x000ea20000100800 */
[----:B------:R-:W-:Y:S01]  /*f2d0*/  ULDC.64 UR4, c[0x0][0xaf0] ;  /* 0x0002bc0000047ab9 */ /* 0x000fe20000000a00 */
[----:B------:R-:W0:Y:S01]  /*f2e0*/  LDC R10, c[0x0][0x430] ;  /* 0x00010c00ff0a7b82 */ /* 0x000e220000000800 */
[----:B------:R-:W-:Y:S01]  /*f2f0*/  ISETP.NE.U32.AND P0, PT, RZ, UR4, PT ;  /* 0x00000004ff007c0c */ /* 0x000fe2000bf05070 */
[----:B------:R-:W1:Y:S03]  /*f300*/  S2R R21, SR_TID.X ;  /* 0x0000000000157919 */ /* 0x000e660000002100 */
[----:B------:R-:W-:-:S13]  /*f310*/  ISETP.NE.AND.EX P0, PT, RZ, UR5, PT, P0 ;  /* 0x00000005ff007c0c */ /* 0x000fda000bf05300 */
[----:B------:R-:W-:Y:S01]  /*f320*/  @P0 IADD3 R2, P1, R28, UR4, RZ ;  /* 0x000000041c020c10 */ /* 0x000fe2000ff3e0ff */
[----:B------:R-:W-:Y:S01]  /*f330*/  ULDC UR4, c[0x0][0x320] ;  /* 0x0000c80000047ab9 */ /* 0x000fe20000000800 */
[----:B------:R-:W-:Y:S02]  /*f340*/  LOP3.LUT R23, R23, 0xffffffef, RZ, 0xc0, !PT ;  /* 0xffffffef17177812 */ /* 0x000fe400078ec0ff */
[----:B------:R-:W-:-:S05]  /*f350*/  @P0 IADD3.X R3, R31, UR5, RZ, P1, !PT ;  /* 0x000000051f030c10 */ /* 0x000fca0008ffe4ff */
[----:B------:R3:W5:Y:S01]  /*f360*/  @P0 LDG.E R29, desc[UR36][R2.64] ;  /* 0x00000024021d0981 */ /* 0x000762000c1e1900 */
[----:B------:R-:W-:Y:S01]  /*f370*/  UMOV UR5, 0xffffffff ;  /* 0xffffffff00057882 */ /* 0x000fe20000000000 */
[----:B-1----:R-:W-:-:S05]  /*f380*/  IMAD.SHL.U32 R4, R21, 0x8, RZ ;  /* 0x0000000815047824 */ /* 0x002fca00078e00ff */
        /* <DEDUP_REMOVED lines=15> */
[----:B--2---:R-:W-:Y:S01]  /*f480*/  VIADD R0, R20, 0xffffffff ;  /* 0xffffffff14007836 */ /* 0x004fe20000000000 */
[----:B0--3--:R-:W-:Y:S06]  /*f490*/  BRA.DIV UR5, `(.L_x_14917) ;  /* 0x0000004e05547947 */ /* 0x009fec000b800000 */
.L_x_14990:
[----:B------:R-:W0:Y:S01]  /*f4a0*/  S2R R2, SR_TID.X ;  /* 0x0000000000027919 */ /* 0x000e220000002100 */
[----:B------:R-:W-:Y:S01]  /*f4b0*/  ISETP.NE.AND P1, PT, R10, 0x1, PT ;  /* 0x000000010a00780c */ /* 0x000fe20003f25270 */
[----:B------:R-:W-:Y:S01]  /*f4c0*/  IMAD.MOV.U32 R36, RZ, RZ, RZ ;  /* 0x000000ffff247224 */ /* 0x000fe200078e00ff */
[----:B-----5:R-:W-:Y:S01]  /*f4d0*/  SHF.R.S32.HI R33, RZ, 0x1f, R29 ;  /* 0x0000001fff217819 */ /* 0x020fe2000001141d */
[----:B------:R-:W1:Y:S01]  /*f4e0*/  S2R R3, SR_TID.X ;  /* 0x0000000000037919 */ /* 0x000e620000002100 */
[----:B------:R-:W-:-:S09]  /*f4f0*/  LOP3.LUT R23, R23, 0xffff7fff, RZ, 0xc0, !PT ;  /* 0xffff7fff17177812 */ /* 0x000fd200078ec0ff */
        /* <DEDUP_REMOVED lines=20> */
[----:B------:R-:W-:-:S05]  /*f640*/  @!P0 IMAD.WIDE.U32 R2, R29, R6, R2 ;  /* 0x000000061d028225 */ /* 0x000fca00078e0002 */
[----:B------:R-:W-:Y:S02]  /*f650*/  @!P0 IADD3 R7, R3, R7, RZ ;  /* 0x0000000703078210 */ /* 0x000fe40007ffe0ff */
        /* <DEDUP_REMOVED lines=17> */
.L_x_14918:
[----:B------:R-:W-:Y:S01]  /*f770*/  IMAD R31, R0, -0x60, R25 ;  /* 0xffffffa0001f7824 */ /* 0x000fe200078e0219 */
[----:B------:R-:W-:Y:S01]  /*f780*/  SHF.L.U32 R0, R27, 0x1f, RZ ;  /* 0x0000001f1b007819 */ /* 0x000fe200000006ff */
[----:B------:R-:W-:Y:S01]  /*f790*/  IMAD R25, R24, 0x8, R22 ;  /* 0x0000000818197824 */ /* 0x000fe200078e0216 */
[----:B------:R-:W-:Y:S03]  /*f7a0*/  BSSY B0, `(.L_x_14919) ;  /* 0x0000003000007945 */ /* 0x000fe60003800000 */
[----:B------:R-:W0:Y:S02]  /*f7b0*/  SYNCS.PHASECHK.TRANS64.TRYWAIT P0, [R25+URZ+0x32440], R0 ;  /* 0x03244000190075a7 */ /* 0x000e24000800017f */
[----:B0-----:R-:W-:Y:S05]  /*f7c0*/  @!P0 BRA `(.L_x_14920) ;  /* 0x0000004800bc8947 */ /* 0x001fea0003800000 */
.L_x_14991:
[----:B------:R-:W-:Y:S05]  /*f7d0*/  BSYNC B0 ;  /* 0x0000000000007941 */ /* 0x000fea0003800000 */
.L_x_14919:
        /* <DEDUP_REMOVED lines=21> */
[----:B0-----:R-:W-:-:S03]  /*f930*/  LOP3.LUT R5, R4, 0x7f, RZ, 0xc0, !PT ;  /* 0x0000007f04057812 */ /* 0x001fc600078ec0ff */
[----:B------:R-:W-:Y:S02]  /*f940*/  IADD3 R4, R3, R0, RZ ;  /* 0x0000000003047210 */ /* 0x000fe40007ffe0ff */
[----:B------:R-:W-:Y:S02]  /*f950*/  SHF.R.U32.HI R6, RZ, 0x3, R5 ;  /* 0x00000003ff067819 */ /* 0x000fe40000011605 */
[----:B------:R-:W0:Y:S01]  /*f960*/  S2R R5, SR_TID.X ;  /* 0x0000000000057919 */ /* 0x000e220000002100 */
[C---:B------:R-:W-:Y:S01]  /*f970*/  LEA R0, P0, R2.reuse, UR4, 0x1 ;  /* 0x0000000402007c11 */ /* 0x040fe2000f8008ff */
[----:B------:R-:W-:Y:S01]  /*f980*/  ULDC UR4, c[0x0][0x2f4] ;  /* 0x0000bd0000047ab9 */ /* 0x000fe20000000800 */
[----:B------:R-:W-:Y:S02]  /*f990*/  IMAD.IADD R31, R31, 0x1, -R6 ;  /* 0x000000011f1f7824 */ /* 0x000fe400078e0a06 */
[----:B------:R-:W-:Y:S01]  /*f9a0*/  LEA.HI.X R4, R2, UR5, R4, 0x1, P0 ;  /* 0x0000000502047c11 */ /* 0x000fe200080f0c04 */
[----:B------:R-:W-:-:S02]  /*f9b0*/  UMOV UR5, 0xffffffff ;  /* 0xffffffff00057882 */ /* 0x000fc40000000000 */
        /* <DEDUP_REMOVED lines=59> */
.L_x_15005:
        /* <DEDUP_REMOVED lines=10> */
.L_x_14922:
        /* <DEDUP_REMOVED lines=10> */
.L_x_14923:
[----:B------:R1:W5:Y:S01]  /*feb0*/  LDL.LU R0, [R1+0x8] ;  /* 0x0000080001007983 */ /* 0x0003620000300800 */
[----:B------:R-:W-:Y:S01]  /*fec0*/  LOP3.LUT P0, RZ, R23, 0x40, RZ, 0xc0, !PT ;  /* 0x0000004017ff7812 */ /* 0x000fe2000780c0ff */
[----:B------:R1:W-:-:S12]  /*fed0*/  SYNCS.ARRIVE.TRANS64.A1T0 RZ, [R25+URZ+0x32430], RZ ;  /* 0x032430ff19ff79a7 */ /* 0x0003d8000810003f */
[----:B------:R-:W-:Y:S05]  /*fee0*/  WARPSYNC.ALL ;  /* 0x0000000000007948 */ /* 0x000fea0003800000 */
[----:B0-----:R-:W-:Y:S01]  /*fef0*/  SEL R2, R34, RZ, !P0 ;  /* 0x000000ff22027207 */ /* 0x001fe20004000000 */
[----:B------:R-:W-:Y:S04]  /*ff00*/  BSSY B6, `(.L_x_14924) ;  /* 0x000001a000067945 */ /* 0x000fe80003800000 */
[----:B------:R0:W-:Y:S01]  /*ff10*/  STL [R1], R2 ;  /* 0x0000000201007387 */ /* 0x0001e20000100800 */
        /* <DEDUP_REMOVED lines=24> */
.L_x_14925:
[----:B------:R-:W-:Y:S05]  /*100a0*/  BSYNC B6 ;  /* 0x0000000000067941 */ /* 0x000fea0003800000 */
.L_x_14924:
[----:B------:R-:W2:Y:S01]  /*100b0*/  LDL R4, [R1+0x8] ;  /* 0x0000080001047983 */ /* 0x000ea20000100800 */
[----:B0-----:R-:W0:Y:S01]  /*100c0*/  S2R R2, SR_TID.X ;  /* 0x0000000000027919 */ /* 0x001e220000002100 */
[----:B------:R-:W-:Y:S01]  /*100d0*/  IMAD.MOV.U32 R21, RZ, RZ, R34 ;  /* 0x000000ffff157224 */ /* 0x000fe200078e0022 */
[----:B------:R-:W-:Y:S01]  /*100e0*/  ULDC.64 UR4, c[0x0][0x298] ;  /* 0x0000a60000047ab9 */ /* 0x000fe20000000a00 */
[----:B------:R-:W3:Y:S01]  /*100f0*/  LDC R5, c[0x0][0x448] ;  /* 0x00011200ff057b82 */ /* 0x000ee20000000800 */
[----:B------:R-:W4:Y:S01]  /*10100*/  LDL R20, [R1] ;  /* 0x0000000001147983 */ /* 0x000f220000100800 */
[----:B------:R-:W5:Y:S01]  /*10110*/  S2R R34, SR_TID.X ;  /* 0x0000000000227919 */ /* 0x000f620000002100 */
[----:B0-----:R-:W-:-:S04]  /*10120*/  LOP3.LUT R2, R2, 0x7f, RZ, 0xc0, !PT ;  /* 0x0000007f02027812 */ /* 0x001fc800078ec0ff */
[----:B------:R-:W-:Y:S02]  /*10130*/  SHF.R.U32.HI R0, RZ, 0x3, R2 ;  /* 0x00000003ff007819 */ /* 0x000fe40000011602 */
[----:B------:R-:W0:Y:S02]  /*10140*/  LDC R2, c[0x0][0x448] ;  /* 0x00011200ff027b82 */ /* 0x000e240000000800 */
[----:B0-----:R-:W-:Y:S01]  /*10150*/  ISETP.NE.AND P6, PT, R2, 0x1, PT ;  /* 0x000000010200780c */ /* 0x001fe20003fc5270 */
[----:B-----5:R-:W-:-:S12]  /*10160*/  IMAD.SHL.U32 R34, R34, 0x10, RZ ;  /* 0x0000001022227824 */ /* 0x020fd800078e00ff */
[----:B------:R-:W0:Y:S08]  /*10170*/  @P6 LDC R3, c[0x0][0x44c] ;  /* 0x00011300ff036b82 */ /* 0x000e300000000800 */
[----:B------:R-:W5:Y:S01]  /*10180*/  @P6 LDC R2, c[0x0][0x450] ;  /* 0x00011400ff026b82 */ /* 0x000f620000000800 */
[----:B------:R-:W-:-:S05]  /*10190*/  LOP3.LUT R34, R0, 0x70, R34, 0xf8, !PT ;  /* 0x0000007000227812 */ /* 0x000fca00078ef822 */
[----:B------:R-:W-:-:S04]  /*101a0*/  IMAD R34, R17, 0x80, R34 ;  /* 0x0000008011227824 */ /* 0x000fc800078e0222 */
[----:B------:R-:W-:Y:S02]  /*101b0*/  IMAD.MOV.U32 R0, RZ, RZ, R34 ;  /* 0x000000ffff007224 */ /* 0x000fe400078e0022 */
[----:B0-----:R-:W-:-:S05]  /*101c0*/  @P6 IMAD.HI.U32 R3, R34, R3, RZ ;  /* 0x0000000322036227 */ /* 0x001fca00078e00ff */
[----:B-----5:R-:W-:Y:S01]  /*101d0*/  @P6 SHF.R.U32.HI R0, RZ, R2, R3 ;  /* 0x00000002ff006219 */ /* 0x020fe20000011603 */
[----:B------:R-:W-:Y:S01]  /*101e0*/  IMAD.WIDE.U32 R2, R35, UR4, RZ ;  /* 0x0000000423027c25 */ /* 0x000fe2000f8e00ff */
[----:B------:R-:W0:Y:S03]  /*101f0*/  S2R R6, SR_TID.X ;  /* 0x0000000000067919 */ /* 0x000e260000002100 */
[----:B--2---:R-:W-:-:S04]  /*10200*/  IMAD R4, R4, UR4, RZ ;  /* 0x0000000404047c24 */ /* 0x004fc8000f8e02ff */
        /* <DEDUP_REMOVED lines=9> */
[C---:B----4-:R-:W-:Y:S02]  /*102a0*/  IMAD R4, R20.reuse, UR5, R4 ;  /* 0x0000000514047c24 */ /* 0x050fe4000f8e0204 */
        /* <DEDUP_REMOVED lines=15> */
[----:B------:R-:W-:Y:S01]  /*103a0*/  ULDC.64 UR4, c[0x0][0x280] ;  /* 0x0000a00000047ab9 */ /* 0x000fe20000000a00 */
[----:B0-----:R-:W-:Y:S01]  /*103b0*/  IMAD.SHL.U32 R20, R6, 0x8, RZ ;  /* 0x0000000806147824 */ /* 0x001fe200078e00ff */
[----:B------:R-:W-:Y:S01]  /*103c0*/  LEA R0, P0, R2, UR4, 0x1 ;  /* 0x0000000402007c11 */ /* 0x000fe2000f8008ff */
        /* <DEDUP_REMOVED lines=8> */
[----:B------:R-:W-:Y:S10]  /*10450*/  BRA.DIV UR5, `(.L_x_14926) ;  /* 0x0000004605ac7947 */ /* 0x000ff4000b800000 */
[----:B------:R-:W2:Y:S01]  /*10460*/  LDL.LU R2, [R1+0x4] ;  /* 0x0000040001027983 */ /* 0x000ea20000300800 */
[----:B------:R-:W-:Y:S02]  /*10470*/  LEA R17, R17, R21, 0x7 ;  /* 0x0000001511117211 */ /* 0x000fe400078e38ff */
[----:B------:R-:W-:Y:S01]  /*10480*/  LOP3.LUT R23, R23, 0xffffdfff, RZ, 0xc0, !PT ;  /* 0xffffdfff17177812 */ /* 0x000fe200078ec0ff */
[----:B------:R-:W0:Y:S02]  /*10490*/  SHFL.IDX PT, R9, R0, RZ, 0x181f ;  /* 0x00181fff00097589 */ /* 0x000e2400000e0000 */
[----:B------:R-:W-:Y:S02]  /*104a0*/  VIADD R7, R17, 0x10 ;  /* 0x0000001011077836 */ /* 0x000fe40000000000 */
[----:B------:R-:W3:Y:S04]  /*104b0*/  SHFL.IDX PT, R3, R4, RZ, 0x181f ;  /* 0x00181fff04037589 */ /* 0x000ee800000e0000 */
[----:B------:R-:W4:Y:S04]  /*104c0*/  SHFL.IDX PT, R6, R0, 0x1, 0x181f ;  /* 0x00381f0000067f89 */ /* 0x000f2800000e0000 */
[----:B------:R-:W-:Y:S04]  /*104d0*/  SHFL.IDX PT, R10, R0, 0x2, 0x181f ;  /* 0x00581f00000a7f89 */ /* 0x000fe800000e0000 */
[----:B------:R-:W-:Y:S01]  /*104e0*/  SHFL.IDX PT, R11, R0, 0x3, 0x181f ;  /* 0x00781f00000b7f89 */ /* 0x000fe200000e0000 */
[----:B--2---:R-:W-:-:S03]  /*104f0*/  IMAD R5, R2, R5, RZ ;  /* 0x0000000502057224 */ /* 0x004fc600078e02ff */
[----:B------:R-:W2:Y:S02]  /*10500*/  SHFL.IDX PT, R2, R4, 0x1, 0x181f ;  /* 0x00381f0004027f89 */ /* 0x000ea400000e0000 */
[-C--:B------:R-:W-:Y:S02]  /*10510*/  ISETP.GE.AND P6, PT, R17, R5.reuse, PT ;  /* 0x000000051100720c */ /* 0x080fe40003fc6270 */
[----:B------:R-:W-:Y:S01]  /*10520*/  ISETP.GE.AND P5, PT, R7, R5, PT ;  /* 0x000000050700720c */ /* 0x000fe20003fa6270 */
[----:B------:R-:W-:-:S05]  /*10530*/  VIADD R7, R17, 0x20 ;  /* 0x0000002011077836 */ /* 0x000fca0000000000 */
[----:B------:R-:W-:-:S05]  /*10540*/  ISETP.GE.AND P3, PT, R7, R5, PT ;  /* 0x000000050700720c */ /* 0x000fca0003f66270 */
[----:B0-----:R-:W-:Y:S02]  /*10550*/  @!P6 LEA R9, P1, R20, R9, 0x1 ;  /* 0x000000091409e211 */ /* 0x001fe400078208ff */
[----:B------:R-:W-:-:S03]  /*10560*/  @P6 LOP3.LUT R23, R23, 0x2000, RZ, 0xfc, !PT ;  /* 0x0000200017176812 */ /* 0x000fc600078efcff */
[----:B---3--:R-:W-:Y:S01]  /*10570*/  @!P6 IMAD.X R3, RZ, RZ, R3, P1 ;  /* 0x000000ffff03e224 */ /* 0x008fe200008e0603 */
[----:B----4-:R-:W-:Y:S02]  /*10580*/  @!P5 LEA R6, P1, R20, R6, 0x1 ;  /* 0x000000061406d211 */ /* 0x010fe400078208ff */
[----:B------:R-:W-:-:S03]  /*10590*/  LOP3.LUT R23, R23, 0xffffefff, RZ, 0xc0, !PT ;  /* 0xffffefff17177812 */ /* 0x000fc600078ec0ff */
        /* <DEDUP_REMOVED lines=8> */
[----:B------:R-:W-:-:S04]  /*10620*/  IADD3 R2, R17, 0x30, RZ ;  /* 0x0000003011027810 */ /* 0x000fc80007ffe0ff */
        /* <DEDUP_REMOVED lines=12> */
[----:B--2---:R-:W-:-:S05]  /*106f0*/  @!P4 LEA R14, P1, R20, R11, 0x1 ;  /* 0x0000000b140ec211 */ /* 0x004fca00078208ff */
[----:B0-----:R-:W-:Y:S02]  /*10700*/  @!P4 IMAD.X R11, RZ, RZ, R2, P1 ;  /* 0x000000ffff0bc224 */ /* 0x001fe400008e0602 */
[----:B------:R-:W-:-:S05]  /*10710*/  @!P6 IMAD.MOV.U32 R2, RZ, RZ, R9 ;  /* 0x000000ffff02e224 */ /* 0x000fca00078e0009 */
[----:B------:R0:W-:Y:S02]  /*10720*/  @!P6 LDGSTS.E.BYPASS.LTC128B.128 [R26+0x18400], desc[UR36][R2.64], !P0 ;  /* 0x18400000021aefae */ /* 0x0001e4000c101d64 */
[----:B0-----:R-:W-:Y:S01]  /*10730*/  @!P5 IMAD.MOV.U32 R2, RZ, RZ, R6 ;  /* 0x000000ffff02d224 */ /* 0x001fe200078e0006 */
[----:B------:R-:W-:Y:S01]  /*10740*/  @!P5 MOV R3, R8 ;  /* 0x000000080003d202 */ /* 0x000fe20000000f00 */
[----:B------:R-:W-:Y:S04]  /*10750*/  SHFL.IDX PT, R6, R0, 0x6, 0x181f ;  /* 0x00d81f0000067f89 */ /* 0x000fe800000e0000 */
[----:B------:R0:W-:Y:S04]  /*10760*/  @!P5 LDGSTS.E.BYPASS.LTC128B.128 [R26+0x18c00], desc[UR36][R2.64], !P0 ;  /* 0x18c00000021adfae */ /* 0x0001e8000c101d64 */
[----:B------:R-:W2:Y:S04]  /*10770*/  SHFL.IDX PT, R8, R0, 0x5, 0x181f ;  /* 0x00b81f0000087f89 */ /* 0x000ea800000e0000 */
[----:B------:R-:W-:Y:S01]  /*10780*/  SHFL.IDX PT, R0, R0, 0x7, 0x181f ;  /* 0x00f81f0000007f89 */ /* 0x000fe200000e0000 */
[----:B0-----:R-:W-:-:S02]  /*10790*/  @!P3 IMAD.MOV.U32 R2, RZ, RZ, R10 ;  /* 0x000000ffff02b224 */ /* 0x001fc400078e000a */
[----:B------:R-:W-:Y:S02]  /*107a0*/  @!P3 IMAD.MOV.U32 R3, RZ, RZ, R7 ;  /* 0x000000ffff03b224 */ /* 0x000fe400078e0007 */
[----:B------:R-:W0:Y:S04]  /*107b0*/  SHFL.IDX PT, R7, R4, 0x5, 0x181f ;  /* 0x00b81f0004077f89 */ /* 0x000e2800000e0000 */
[----:B------:R3:W-:Y:S02]  /*107c0*/  @!P3 LDGSTS.E.BYPASS.LTC128B.128 [R26+0x19400], desc[UR36][R2.64], !P0 ;  /* 0x19400000021abfae */ /* 0x0007e4000c101d64 */
[----:B---3--:R-:W-:Y:S01]  /*107d0*/  VIADD R2, R17, 0x50 ;  /* 0x0000005011027836 */ /* 0x008fe20000000000 */
[----:B------:R-:W-:-:S04]  /*107e0*/  @!P2 MOV R3, R12 ;  /* 0x0000000c0003a202 */ /* 0x000fc80000000f00 */
[----:B------:R-:W-:Y:S01]  /*107f0*/  ISETP.GE.AND P3, PT, R2, R5, PT ;  /* 0x000000050200720c */ /* 0x000fe20003f66270 */
[----:B------:R-:W-:-:S05]  /*10800*/  @!P2 IMAD.MOV.U32 R2, RZ, RZ, R13 ;  /* 0x000000ffff02a224 */ /* 0x000fca00078e000d */
[----:B------:R3:W-:Y:S07]  /*10810*/  @!P2 LDGSTS.E.BYPASS.LTC128B.128 [R26+0x19c00], desc[UR36][R2.64], !P0 ;  /* 0x19c00000021aafae */ /* 0x0007ee000c101d64 */
[----:B--2---:R-:W-:Y:S02]  /*10820*/  @!P3 LEA R8, P1, R20, R8, 0x1 ;  /* 0x000000081408b211 */ /* 0x004fe400078208ff */
[----:B------:R-:W-:Y:S01]  /*10830*/  @P3 LOP3.LUT R23, R23, 0x80, RZ, 0xfc, !PT ;  /* 0x0000008017173812 */ /* 0x000fe200078efcff */
[----:B---3--:R-:W2:Y:S01]  /*10840*/  SHFL.IDX PT, R2, R4, 0x6, 0x181f ;  /* 0x00d81f0004027f89 */ /* 0x008ea200000e0000 */
[----:B------:R-:W-:-:S02]  /*10850*/  VIADD R3, R17, 0x60 ;  /* 0x0000006011037836 */ /* 0x000fc40000000000 */
[----:B------:R-:W-:Y:S01]  /*10860*/  LOP3.LUT R23, R23, 0xffffffbf, RZ, 0xc0, !PT ;  /* 0xffffffbf17177812 */ /* 0x000fe200078ec0ff */
[----:B0-----:R-:W-:Y:S01]  /*10870*/  @!P3 IMAD.X R7, RZ, RZ, R7, P1 ;  /* 0x000000ffff07b224 */ /* 0x001fe200008e0607 */
[----:B------:R-:W0:Y:S01]  /*10880*/  SHFL.IDX PT, R4, R4, 0x7, 0x181f ;  /* 0x00f81f0004047f89 */ /* 0x000e2200000e0000 */
[----:B------:R-:W-:Y:S01]  /*10890*/  ISETP.GE.AND P2, PT, R3, R5, PT ;  /* 0x000000050300720c */ /* 0x000fe20003f46270 */
[----:B------:R-:W-:-:S12]  /*108a0*/  @!P4 IMAD.MOV.U32 R3, RZ, RZ, R11 ;  /* 0x000000ffff03c224 */ /* 0x000fd800078e000b */
[----:B------:R-:W-:Y:S02]  /*108b0*/  @!P2 LEA R6, P1, R20, R6, 0x1 ;  /* 0x000000061406a211 */ /* 0x000fe400078208ff */
[----:B------:R-:W-:-:S03]  /*108c0*/  @P2 LOP3.LUT R23, R23, 0x40, RZ, 0xfc, !PT ;  /* 0x0000004017172812 */ /* 0x000fc600078efcff */
[----:B--2---:R-:W-:Y:S02]  /*108d0*/  @!P2 IMAD.X R9, RZ, RZ, R2, P1 ;  /* 0x000000ffff09a224 */ /* 0x004fe400008e0602 */
[----:B------:R-:W-:-:S05]  /*108e0*/  @!P4 IMAD.MOV.U32 R2, RZ, RZ, R14 ;  /* 0x000000ffff02c224 */ /* 0x000fca00078e000e */
[----:B------:R2:W-:Y:S02]  /*108f0*/  @!P4 LDGSTS.E.BYPASS.LTC128B.128 [R26+0x1a400], desc[UR36][R2.64], !P0 ;  /* 0x1a400000021acfae */ /* 0x0005e4000c101d64 */
[----:B--2---:R-:W-:Y:S01]  /*10900*/  @!P3 IMAD.MOV.U32 R2, RZ, RZ, R8 ;  /* 0x000000ffff02b224 */ /* 0x004fe200078e0008 */
[----:B------:R-:W-:-:S05]  /*10910*/  @!P3 MOV R3, R7 ;  /* 0x000000070003b202 */ /* 0x000fca0000000f00 */
[----:B------:R2:W-:Y:S02]  /*10920*/  @!P3 LDGSTS.E.BYPASS.LTC128B.128 [R26+0x1ac00], desc[UR36][R2.64], !P0 ;  /* 0x1ac00000021abfae */ /* 0x0005e4000c101d64 */
[----:B--2---:R-:W-:Y:S02]  /*10930*/  @!P2 IMAD.MOV.U32 R2, RZ, RZ, R6 ;  /* 0x000000ffff02a224 */ /* 0x004fe400078e0006 */
[----:B------:R-:W-:-:S05]  /*10940*/  @!P2 IMAD.MOV.U32 R3, RZ, RZ, R9 ;  /* 0x000000ffff03a224 */ /* 0x000fca00078e0009 */
[----:B0-----:R2:W-:Y:S02]  /*10950*/  @!P2 LDGSTS.E.BYPASS.LTC128B.128 [R26+0x1b400], desc[UR36][R2.64], !P0 ;  /* 0x1b400000021aafae */ /* 0x0015e4000c101d64 */
.L_x_15022:
[----:B------:R-:W-:Y:S01]  /*10960*/  VIADD R17, R17, 0x70 ;  /* 0x0000007011117836 */ /* 0x000fe20000000000 */
[----:B------:R-:W-:-:S04]  /*10970*/  LOP3.LUT R23, R23, 0xffffbfff, RZ, 0xc0, !PT ;  /* 0xffffbfff17177812 */ /* 0x000fc800078ec0ff */
[----:B------:R-:W-:-:S13]  /*10980*/  ISETP.GE.AND P2, PT, R17, R5, PT ;  /* 0x000000051100720c */ /* 0x000fda0003f46270 */
[----:B--2---:R-:W-:Y:S02]  /*10990*/  @!P2 LEA R2, P1, R20, R0, 0x1 ;  /* 0x000000001402a211 */ /* 0x004fe400078208ff */
        /* <DEDUP_REMOVED lines=8> */
.L_x_14927:
        /* <DEDUP_REMOVED lines=28> */
.L_x_14929:
[----:B------:R-:W-:Y:S05]  /*10be0*/  BSYNC B6 ;  /* 0x0000000000067941 */ /* 0x000fea0003800000 */
.L_x_14928:
[----:B------:R-:W2:Y:S01]  /*10bf0*/  LDL.LU R21, [R1+0x8] ;  /* 0x0000080001157983 */ /* 0x000ea20000300800 */
[----:B0-----:R-:W0:Y:S01]  /*10c00*/  LDC R2, c[0x0][0x448] ;  /* 0x00011200ff027b82 */ /* 0x001e220000000800 */
[----:B------:R-:W-:Y:S02]  /*10c10*/  ULDC.64 UR4, c[0x0][0x398] ;  /* 0x0000e60000047ab9 */ /* 0x000fe40000000a00 */
[----:B------:R-:W3:Y:S04]  /*10c20*/  LDL.LU R20, [R1+0x10] ;  /* 0x0000100001147983 */ /* 0x000ee80000300800 */
[----:B------:R-:W4:Y:S01]  /*10c30*/  LDL.LU R17, [R1] ;  /* 0x0000000001117983 */ /* 0x000f220000300800 */
        /* <DEDUP_REMOVED lines=23> */
[----:B------:R-:W-:-:S05]  /*10db0*/  IMAD R4, R17, UR5, R4 ;  /* 0x0000000511047c24 */ /* 0x000fca000f8e0204 */
[----:B------:R-:W-:Y:S01]  /*10dc0*/  IADD3 R3, R3, R4, RZ ;  /* 0x0000000403037210 */ /* 0x000fe20007ffe0ff */
        /* <DEDUP_REMOVED lines=31> */
[----:B------:R-:W2:Y:S10]  /*10fc0*/  SHFL.IDX PT, R2, R4, RZ, 0x181f ;  /* 0x00181fff04027589 */ /* 0x000eb400000e0000 */
[----:B0-----:R-:W-:-:S02]  /*10fd0*/  @!P6 LEA R5, P0, R8, R14, 0x1 ;  /* 0x0000000e0805e211 */ /* 0x001fc400078008ff */
[----:B------:R-:W0:Y:S02]  /*10fe0*/  SHFL.IDX PT, R14, R0, 0x1, 0x181f ;  /* 0x00381f00000e7f89 */ /* 0x000e2400000e0000 */
[----:B--2---:R-:W-:Y:S01]  /*10ff0*/  @!P6 IADD3.X R3, RZ, R2, RZ, P0, !PT ;  /* 0x00000002ff03e210 */ /* 0x004fe200007fe4ff */
[----:B------:R-:W-:Y:S02]  /*11000*/  @!P6 IMAD.MOV.U32 R2, RZ, RZ, R5 ;  /* 0x000000ffff02e224 */ /* 0x000fe400078e0005 */
[----:B------:R-:W2:Y:S04]  /*11010*/  SHFL.IDX PT, R5, R4, 0x1, 0x181f ;  /* 0x00381f0004057f89 */ /* 0x000ea800000e0000 */
[----:B------:R-:W-:Y:S04]  /*11020*/  @!P6 LDGSTS.E.BYPASS.LTC128B.128 [R26+0x22400], desc[UR36][R2.64], !P4 ;  /* 0x22400000021aefae */ /* 0x000fe8000e101d64 */
[----:B------:R-:W-:Y:S04]  /*11030*/  @!P6 LDGSTS.E.BYPASS.LTC128B.128 [R26+0x26400], desc[UR36][R2.64+0x80], !P3 ;  /* 0x26400080021aefae */ /* 0x000fe8000d901d64 */
[----:B------:R-:W-:Y:S04]  /*11040*/  @!P6 LDGSTS.E.BYPASS.LTC128B.128 [R26+0x2a400], desc[UR36][R2.64+0x100], !P2 ;  /* 0x2a400100021aefae */ /* 0x000fe8000d101d64 */
[----:B------:R3:W-:Y:S01]  /*11050*/  @!P6 LDGSTS.E.BYPASS.LTC128B.128 [R26+0x2e400], desc[UR36][R2.64+0x180], !P1 ;  /* 0x2e400180021aefae */ /* 0x0007e2000c901d64 */
[----:B------:R-:W-:-:S02]  /*11060*/  LOP3.LUT P6, RZ, R23, 0x80, RZ, 0xc0, !PT ;  /* 0x0000008017ff7812 */ /* 0x000fc400078cc0ff */
[----:B0-----:R-:W-:Y:S02]  /*11070*/  @!P5 LEA R6, P0, R8, R14, 0x1 ;  /* 0x0000000e0806d211 */ /* 0x001fe400078008ff */
[----:B------:R-:W-:Y:S01]  /*11080*/  LOP3.LUT R23, R23, 0xfff7ffff, RZ, 0xc0, !PT ;  /* 0xfff7ffff17177812 */ /* 0x000fe200078ec0ff */
[----:B------:R-:W0:Y:S02]  /*11090*/  SHFL.IDX PT, R14, R0, 0x2, 0x181f ;  /* 0x00581f00000e7f89 */ /* 0x000e2400000e0000 */
[----:B--2---:R-:W-:Y:S02]  /*110a0*/  @!P5 IMAD.X R7, RZ, RZ, R5, P0 ;  /* 0x000000ffff07d224 */ /* 0x004fe400000e0605 */
[----:B------:R-:W2:Y:S01]  /*110b0*/  SHFL.IDX PT, R5, R4, 0x2, 0x181f ;  /* 0x00581f0004057f89 */ /* 0x000ea200000e0000 */
[----:B---3--:R-:W-:Y:S02]  /*110c0*/  @!P5 IMAD.MOV.U32 R2, RZ, RZ, R6 ;  /* 0x000000ffff02d224 */ /* 0x008fe400078e0006 */
[----:B------:R-:W-:Y:S01]  /*110d0*/  @!P5 IMAD.MOV.U32 R3, RZ, RZ, R7 ;  /* 0x000000ffff03d224 */ /* 0x000fe200078e0007 */
[----:B------:R-:W-:-:S04]  /*110e0*/  @P6 LOP3.LUT R23, R23, 0x80000, RZ, 0xfc, !PT ;  /* 0x0008000017176812 */ /* 0x000fc800078efcff */
[----:B------:R-:W-:Y:S01]  /*110f0*/  @!P5 LDGSTS.E.BYPASS.LTC128B.128 [R26+0x22c00], desc[UR36][R2.64], !P4 ;  /* 0x22c00000021adfae */ /* 0x000fe2000e101d64 */
[----:B------:R-:W-:-:S03]  /*11100*/  LOP3.LUT P6, RZ, R23, 0x200, RZ, 0xc0, !PT ;  /* 0x0000020017ff7812 */ /* 0x000fc600078cc0ff */
[----:B------:R-:W-:Y:S04]  /*11110*/  @!P5 LDGSTS.E.BYPASS.LTC128B.128 [R26+0x26c00], desc[UR36][R2.64+0x80], !P3 ;  /* 0x26c00080021adfae */ /* 0x000fe8000d901d64 */
[----:B------:R-:W-:Y:S04]  /*11120*/  @!P5 LDGSTS.E.BYPASS.LTC128B.128 [R26+0x2ac00], desc[UR36][R2.64+0x100], !P2 ;  /* 0x2ac00100021adfae */ /* 0x000fe8000d101d64 */
[----:B------:R3:W-:Y:S01]  /*11130*/  @!P5 LDGSTS.E.BYPASS.LTC128B.128 [R26+0x2ec00], desc[UR36][R2.64+0x180], !P1 ;  /* 0x2ec00180021adfae */ /* 0x0007e2000c901d64 */
[C---:B------:R-:W-:Y:S02]  /*11140*/  LOP3.LUT P5, RZ, R23.reuse, 0x40, RZ, 0xc0, !PT ;  /* 0x0000004017ff7812 */ /* 0x040fe400078ac0ff */
[----:B------:R-:W-:-:S11]  /*11150*/  LOP3.LUT R23, R23, 0xfffbffff, RZ, 0xc0, !PT ;  /* 0xfffbffff17177812 */ /* 0x000fd600078ec0ff */
[----:B------:R-:W-:-:S04]  /*11160*/  @P5 LOP3.LUT R23, R23, 0x40000, RZ, 0xfc, !PT ;  /* 0x0004000017175812 */ /* 0x000fc800078efcff */
[C---:B------:R-:W-:Y:S02]  /*11170*/  LOP3.LUT P5, RZ, R23.reuse, 0x100, RZ, 0xc0, !PT ;  /* 0x0000010017ff7812 */ /* 0x040fe400078ac0ff */
[----:B------:R-:W-:-:S11]  /*11180*/  LOP3.LUT R23, R23, 0xffefffff, RZ, 0xc0, !PT ;  /* 0xffefffff17177812 */ /* 0x000fd600078ec0ff */
[----:B------:R-:W-:-:S04]  /*11190*/  @P5 LOP3.LUT R23, R23, 0x100000, RZ, 0xfc, !PT ;  /* 0x0010000017175812 */ /* 0x000fc800078efcff */
[----:B------:R-:W-:-:S13]  /*111a0*/  LOP3.LUT P5, RZ, R23, 0x800, RZ, 0xc0, !PT ;  /* 0x0000080017ff7812 */ /* 0x000fda00078ac0ff */
[----:B0-----:R-:W-:Y:S02]  /*111b0*/  @!P5 LEA R6, P0, R8, R14, 0x1 ;  /* 0x0000000e0806d211 */ /* 0x001fe400078008ff */
[----:B------:R-:W0:Y:S02]  /*111c0*/  SHFL.IDX PT, R14, R0, 0x3, 0x181f ;  /* 0x00781f00000e7f89 */ /* 0x000e2400000e0000 */
[----:B---3--:R-:W-:Y:S01]  /*111d0*/  @!P5 MOV R2, R6 ;  /* 0x000000060002d202 */ /* 0x008fe20000000f00 */
[----:B--2---:R-:W-:Y:S02]  /*111e0*/  @!P5 IMAD.X R7, RZ, RZ, R5, P0 ;  /* 0x000000ffff07d224 */ /* 0x004fe400000e0605 */
[----:B------:R-:W2:Y:S02]  /*111f0*/  SHFL.IDX PT, R5, R4, 0x3, 0x181f ;  /* 0x00781f0004057f89 */ /* 0x000ea400000e0000 */
[----:B------:R-:W-:-:S05]  /*11200*/  @!P5 IMAD.MOV.U32 R3, RZ, RZ, R7 ;  /* 0x000000ffff03d224 */ /* 0x000fca00078e0007 */
[----:B------:R-:W-:Y:S04]  /*11210*/  @!P5 LDGSTS.E.BYPASS.LTC128B.128 [R26+0x23400], desc[UR36][R2.64], !P4 ;  /* 0x23400000021adfae */ /* 0x000fe8000e101d64 */
[----:B------:R-:W-:Y:S04]  /*11220*/  @!P5 LDGSTS.E.BYPASS.LTC128B.128 [R26+0x27400], desc[UR36][R2.64+0x80], !P3 ;  /* 0x27400080021adfae */ /* 0x000fe8000d901d64 */
[----:B------:R-:W-:Y:S01]  /*11230*/  @!P5 LDGSTS.E.BYPASS.LTC128B.128 [R26+0x2b400], desc[UR36][R2.64+0x100], !P2 ;  /* 0x2b400100021adfae */ /* 0x000fe2000d101d64 */
[----:B0-----:R-:W-:-:S03]  /*11240*/  @!P6 LEA R6, P0, R8, R14, 0x1 ;  /* 0x0000000e0806e211 */ /* 0x001fc600078008ff */
[----:B------:R0:W-:Y:S01]  /*11250*/  @!P5 LDGSTS.E.BYPASS.LTC128B.128 [R26+0x2f400], desc[UR36][R2.64+0x180], !P1 ;  /* 0x2f400180021adfae */ /* 0x0001e2000c901d64 */
[----:B------:R-:W-:-:S03]  /*11260*/  LOP3.LUT P5, RZ, R23, 0x100000, RZ, 0xc0, !PT ;  /* 0x0010000017ff7812 */ /* 0x000fc600078ac0ff */
[----:B------:R-:W3:Y:S01]  /*11270*/  SHFL.IDX PT, R14, R0, 0x4, 0x181f ;  /* 0x00981f00000e7f89 */ /* 0x000ee200000e0000 */
[----:B--2---:R-:W-:-:S03]  /*11280*/  @!P6 IMAD.X R7, RZ, RZ, R5, P0 ;  /* 0x000000ffff07e224 */ /* 0x004fc600000e0605 */
[----:B------:R-:W2:Y:S01]  /*11290*/  SHFL.IDX PT, R5, R4, 0x4, 0x181f ;  /* 0x00981f0004057f89 */ /* 0x000ea200000e0000 */
[----:B0-----:R-:W-:Y:S02]  /*112a0*/  @!P6 IMAD.MOV.U32 R2, RZ, RZ, R6 ;  /* 0x000000ffff02e224 */ /* 0x001fe400078e0006 */
[----:B------:R-:W-:-:S05]  /*112b0*/  @!P6 IMAD.MOV.U32 R3, RZ, RZ, R7 ;  /* 0x000000ffff03e224 */ /* 0x000fca00078e0007 */
[----:B------:R-:W-:Y:S04]  /*112c0*/  @!P6 LDGSTS.E.BYPASS.LTC128B.128 [R26+0x23c00], desc[UR36][R2.64], !P4 ;  /* 0x23c00000021aefae */ /* 0x000fe8000e101d64 */
[----:B------:R-:W-:Y:S04]  /*112d0*/  @!P6 LDGSTS.E.BYPASS.LTC128B.128 [R26+0x27c00], desc[UR36][R2.64+0x80], !P3 ;  /* 0x27c00080021aefae */ /* 0x000fe8000d901d64 */
[----:B------:R-:W-:Y:S01]  /*112e0*/  @!P6 LDGSTS.E.BYPASS.LTC128B.128 [R26+0x2bc00], desc[UR36][R2.64+0x100], !P2 ;  /* 0x2bc00100021aefae */ /* 0x000fe2000d101d64 */
[----:B---3--:R-:W-:-:S03]  /*112f0*/  @!P5 LEA R6, P0, R8, R14, 0x1 ;  /* 0x0000000e0806d211 */ /* 0x008fc600078008ff */
[----:B------:R-:W0:Y:S02]  /*11300*/  SHFL.IDX PT, R14, R0, 0x5, 0x181f ;  /* 0x00b81f00000e7f89 */ /* 0x000e2400000e0000 */
[----:B--2---:R-:W-:Y:S02]  /*11310*/  @!P5 IMAD.X R7, RZ, RZ, R5, P0 ;  /* 0x000000ffff07d224 */ /* 0x004fe400000e0605 */
[----:B------:R-:W2:Y:S04]  /*11320*/  SHFL.IDX PT, R5, R4, 0x5, 0x181f ;  /* 0x00b81f0004057f89 */ /* 0x000ea800000e0000 */
[----:B------:R3:W-:Y:S01]  /*11330*/  @!P6 LDGSTS.E.BYPASS.LTC128B.128 [R26+0x2fc00], desc[UR36][R2.64+0x180], !P1 ;  /* 0x2fc00180021aefae */ /* 0x0007e2000c901d64 */
[----:B------:R-:W-:Y:S02]  /*11340*/  LOP3.LUT P6, RZ, R23, 0x80000, RZ, 0xc0, !PT ;  /* 0x0008000017ff7812 */ /* 0x000fe400078cc0ff */
[----:B---3--:R-:W-:Y:S01]  /*11350*/  @!P5 MOV R2, R6 ;  /* 0x000000060002d202 */ /* 0x008fe20000000f00 */
[----:B------:R-:W-:-:S10]  /*11360*/  @!P5 IMAD.MOV.U32 R3, RZ, RZ, R7 ;  /* 0x000000ffff03d224 */ /* 0x000fd400078e0007 */
[----:B0-----:R-:W-:Y:S02]  /*11370*/  @!P6 LEA R6, P0, R8, R14, 0x1 ;  /* 0x0000000e0806e211 */ /* 0x001fe400078008ff */
[----:B------:R-:W0:Y:S03]  /*11380*/  SHFL.IDX PT, R14, R0, 0x6, 0x181f ;  /* 0x00d81f00000e7f89 */ /* 0x000e2600000e0000 */
[----:B--2---:R-:W-:Y:S01]  /*11390*/  @!P6 IMAD.X R7, RZ, RZ, R5, P0 ;  /* 0x000000ffff07e224 */ /* 0x004fe200000e0605 */
[----:B------:R-:W-:Y:S04]  /*113a0*/  @!P5 LDGSTS.E.BYPASS.LTC128B.128 [R26+0x24400], desc[UR36][R2.64], !P4 ;  /* 0x24400000021adfae */ /* 0x000fe8000e101d64 */
[----:B------:R-:W2:Y:S04]  /*113b0*/  SHFL.IDX PT, R5, R4, 0x6, 0x181f ;  /* 0x00d81f0004057f89 */ /* 0x000ea800000e0000 */
[----:B------:R-:W-:Y:S04]  /*113c0*/  @!P5 LDGSTS.E.BYPASS.LTC128B.128 [R26+0x28400], desc[UR36][R2.64+0x80], !P3 ;  /* 0x28400080021adfae */ /* 0x000fe8000d901d64 */
[----:B------:R-:W-:Y:S04]  /*113d0*/  @!P5 LDGSTS.E.BYPASS.LTC128B.128 [R26+0x2c400], desc[UR36][R2.64+0x100], !P2 ;  /* 0x2c400100021adfae */ /* 0x000fe8000d101d64 */
[----:B------:R3:W-:Y:S01]  /*113e0*/  @!P5 LDGSTS.E.BYPASS.LTC128B.128 [R26+0x30400], desc[UR36][R2.64+0x180], !P1 ;  /* 0x30400180021adfae */ /* 0x0007e2000c901d64 */
[----:B------:R-:W-:Y:S01]  /*113f0*/  LOP3.LUT P5, RZ, R23, 0x40000, RZ, 0xc0, !PT ;  /* 0x0004000017ff7812 */ /* 0x000fe200078ac0ff */
[----:B---3--:R-:W-:-:S02]  /*11400*/  @!P6 IMAD.MOV.U32 R2, RZ, RZ, R6 ;  /* 0x000000ffff02e224 */ /* 0x008fc400078e0006 */
[----:B------:R-:W-:-:S10]  /*11410*/  @!P6 IMAD.MOV.U32 R3, RZ, RZ, R7 ;  /* 0x000000ffff03e224 */ /* 0x000fd400078e0007 */
[----:B0-----:R-:W-:Y:S02]  /*11420*/  @!P5 LEA R6, P0, R8, R14, 0x1 ;  /* 0x0000000e0806d211 */ /* 0x001fe400078008ff */
[----:B------:R0:W3:Y:S03]  /*11430*/  SHFL.IDX PT, R14, R0, 0x7, 0x181f ;  /* 0x00f81f00000e7f89 */ /* 0x0000e600000e0000 */
[----:B--2---:R-:W-:Y:S01]  /*11440*/  @!P5 IMAD.X R7, RZ, RZ, R5, P0 ;  /* 0x000000ffff07d224 */ /* 0x004fe200000e0605 */
[----:B------:R-:W-:Y:S04]  /*11450*/  @!P6 LDGSTS.E.BYPASS.LTC128B.128 [R26+0x24c00], desc[UR36][R2.64], !P4 ;  /* 0x24c00000021aefae */ /* 0x000fe8000e101d64 */
[----:B------:R-:W-:Y:S04]  /*11460*/  @!P6 LDGSTS.E.BYPASS.LTC128B.128 [R26+0x28c00], desc[UR36][R2.64+0x80], !P3 ;  /* 0x28c00080021aefae */ /* 0x000fe8000d901d64 */
[----:B------:R-:W-:Y:S04]  /*11470*/  @!P6 LDGSTS.E.BYPASS.LTC128B.128 [R26+0x2cc00], desc[UR36][R2.64+0x100], !P2 ;  /* 0x2cc00100021aefae */ /* 0x000fe8000d101d64 */
[----:B------:R2:W-:Y:S04]  /*11480*/  @!P6 LDGSTS.E.BYPASS.LTC128B.128 [R26+0x30c00], desc[UR36][R2.64+0x180], !P1 ;  /* 0x30c00180021aefae */ /* 0x0005e8000c901d64 */
[----:B------:R0:W4:Y:S01]  /*11490*/  SHFL.IDX PT, R5, R4, 0x7, 0x181f ;  /* 0x00f81f0004057f89 */ /* 0x00012200000e0000 */
[----:B--2---:R-:W-:Y:S01]  /*114a0*/  @!P5 MOV R2, R6 ;  /* 0x000000060002d202 */ /* 0x004fe20000000f00 */
[----:B------:R-:W-:-:S05]  /*114b0*/  @!P5 IMAD.MOV.U32 R3, RZ, RZ, R7 ;  /* 0x000000ffff03d224 */ /* 0x000fca00078e0007 */
[----:B------:R0:W-:Y:S04]  /*114c0*/  @!P5 LDGSTS.E.BYPASS.LTC128B.128 [R26+0x25400], desc[UR36][R2.64], !P4 ;  /* 0x25400000021adfae */ /* 0x0001e8000e101d64 */
[----:B------:R0:W-:Y:S04]  /*114d0*/  @!P5 LDGSTS.E.BYPASS.LTC128B.128 [R26+0x29400], desc[UR36][R2.64+0x80], !P3 ;  /* 0x29400080021adfae */ /* 0x0001e8000d901d64 */
[----:B------:R0:W-:Y:S04]  /*114e0*/  @!P5 LDGSTS.E.BYPASS.LTC128B.128 [R26+0x2d400], desc[UR36][R2.64+0x100], !P2 ;  /* 0x2d400100021adfae */ /* 0x0001e8000d101d64 */
[----:B---34-:R0:W-:Y:S02]  /*114f0*/  @!P5 LDGSTS.E.BYPASS.LTC128B.128 [R26+0x31400], desc[UR36][R2.64+0x180], !P1 ;  /* 0x31400180021adfae */ /* 0x0181e4000c901d64 */
.L_x_15040:
[----:B------:R-:W-:Y:S01]  /*11500*/  LOP3.LUT P0, RZ, R23, 0x4000, RZ, 0xc0, !PT ;  /* 0x0000400017ff7812 */ /* 0x000fe2000780c0ff */
[----:B------:R-:W-:-:S12]  /*11510*/  BSSY B0, `(.L_x_14931) ;  /* 0x000000b000007945 */ /* 0x000fd80003800000 */
        /* <DEDUP_REMOVED lines=8> */
[----:B------:R2:W-:Y:S04]  /*115a0*/  LDGSTS.E.BYPASS.LTC128B.128 [R26+0x2dc00], desc[UR36][R2.64+0x100], !P2 ;  /* 0x2dc00100021a7fae */ /* 0x0005e8000d101d64 */
[----:B------:R2:W-:Y:S02]  /*115b0*/  LDGSTS.E.BYPASS.LTC128B.128 [R26+0x31c00], desc[UR36][R2.64+0x180], !P1 ;  /* 0x31c00180021a7fae */ /* 0x0005e4000c901d64 */
.L_x_14932:
[----:B------:R-:W-:Y:S05]  /*115c0*/  BSYNC B0 ;  /* 0x0000000000007941 */ /* 0x000fea0003800000 */
.L_x_14931:
[----:B------:R-:W-:Y:S01]  /*115d0*/  NOP ;  /* 0x0000000000007918 */ /* 0x000fe20000000000 */
[----:B------:R-:W-:-:S13]  /*115e0*/  PLOP3.LUT P0, PT, PT, PT, PT, 0x80, 0x0 ;  /* 0x000000000000781c */ /* 0x000fda0003f0f070 */
.L_x_14933:
        /* <DEDUP_REMOVED lines=18> */
.L_x_15041:
[----:B------:R-:W-:Y:S05]  /*11710*/  BSYNC B0 ;  /* 0x0000000000007941 */ /* 0x000fea0003800000 */
.L_x_14934:
[----:B------:R-:W-:-:S13]  /*11720*/  LOP3.LUT P0, RZ, R23, 0x400, RZ, 0xc0, !PT ;  /* 0x0000040017ff7812 */ /* 0x000fda000780c0ff */
[----:B------:R-:W-:Y:S05]  /*11730*/  @!P0 BRA `(.L_x_14936) ;  /* 0x0000000000048947 */ /* 0x000fea0003800000 */
[----:B------:R-:W-:Y:S01]  /*11740*/  BPT.TRAP 0x1 ;  /* 0x000000040000795c */ /* 0x000fe20000300000 */
.L_x_14936:
[----:B------:R-:W-:Y:S01]  /*11750*/  SHF.L.U32 R0, R27, 0x1f, RZ ;  /* 0x0000001f1b007819 */ /* 0x000fe200000006ff */
[----:B------:R-:W-:Y:S03]  /*11760*/  BSSY B0, `(.L_x_14937) ;  /* 0x0000003000007945 */ /* 0x000fe60003800000 */
[----:B------:R-:W2:Y:S02]  /*11770*/  SYNCS.PHASECHK.TRANS64.TRYWAIT P0, [R25+URZ+0x32460], R0 ;  /* 0x03246000190075a7 */ /* 0x000ea4000800017f */
[----:B--2---:R-:W-:Y:S05]  /*11780*/  @!P0 BRA `(.L_x_14938) ;  /* 0x0000004800688947 */ /* 0x004fea0003800000 */
.L_x_15042:
[----:B------:R-:W-:Y:S05]  /*11790*/  BSYNC B0 ;  /* 0x0000000000007941 */ /* 0x000fea0003800000 */
.L_x_14937:
        /* <DEDUP_REMOVED lines=12> */
[----:B------:R-:W-:Y:S01]  /*11860*/  ULDC.64 UR4, c[0x0][0x338] ;  /* 0x0000ce0000047ab9 */ /* 0x000fe20000000a00 */
[----:B------:R-:W-:Y:S02]  /*11870*/  SEL R0, RZ, 0x2, P3 ;  /* 0x00000002ff007807 */ /* 0x000fe40001800000 */
[----:B------:R-:W-:Y:S02]  /*11880*/  IMAD.IADD R3, R3, 0x1, R5 ;  /* 0x0000000103037824 */ /* 0x000fe400078e0205 */
[----:B---3--:R-:W-:Y:S02]  /*11890*/  IMAD R5, R6, UR4, RZ ;  /* 0x0000000406057c24 */ /* 0x008fe4000f8e02ff */
        /* <DEDUP_REMOVED lines=18> */
[----:B------:R-:W-:Y:S02]  /*119c0*/  LEA R4, R4, R22, 0x1 ;  /* 0x0000001604047211 */ /* 0x000fe400078e08ff */
        /* <DEDUP_REMOVED lines=68> */
.L_x_15056:
        /* <DEDUP_REMOVED lines=15> */
.L_x_14940:
        /* <DEDUP_REMOVED lines=10> */
.L_x_14941:
[----:B0-----:R-:W2:Y:S01]  /*11fa0*/  LDL R2, [R1+0xc] ;  /* 0x00000c0001027983 */ /* 0x001ea20000100800 */
[----:B------:R0:W-:Y:S01]  /*11fb0*/  SYNCS.ARRIVE.TRANS64.A1T0 RZ, [R25+URZ+0x32450], RZ ;  /* 0x032450ff19ff79a7 */ /* 0x0001e2000810003f */
[----:B------:R-:W-:Y:S01]  /*11fc0*/  BSSY B0, `(.L_x_14942) ;  /* 0x00000dc000007945 */ /* 0x000fe20003800000 */
[----:B--2---:R-:W-:-:S13]  /*11fd0*/  ISETP.GE.AND P0, PT, R2, 0x2, PT ;  /* 0x000000020200780c */ /* 0x004fda0003f06270 */
[----:B0-----:R-:W-:Y:S05]  /*11fe0*/  @!P0 BRA `(.L_x_14943) ;  /* 0x0000000c00648947 */ /* 0x001fea0003800000 */
[----:B------:R-:W-:-:S07]  /*11ff0*/  IADD3 R21, R2, -0x2, RZ ;  /* 0xfffffffe02157810 */ /* 0x000fce0007ffe0ff */
.L_x_14956:
[----:B0-----:R-:W0:Y:S01]  /*12000*/  S2R R2, SR_TID.X ;  /* 0x0000000000027919 */ /* 0x001e220000002100 */
[----:B------:R-:W-:Y:S01]  /*12010*/  IMAD R8, R21, 0x60, R32 ;  /* 0x0000006015087824 */ /* 0x000fe200078e0220 */
[----:B------:R-:W-:Y:S02]  /*12020*/  IADD3 R24, R24, 0x1, RZ ;  /* 0x0000000118187810 */ /* 0x000fe40007ffe0ff */
[----:B------:R-:W-:Y:S02]  /*12030*/  LOP3.LUT P1, RZ, R23, 0x400, RZ, 0xc0, !PT ;  /* 0x0000040017ff7812 */ /* 0x000fe4000782c0ff */
        /* <DEDUP_REMOVED lines=35> */
[----:B------:R-:W-:Y:S01]  /*12270*/  ISETP.GT.AND P2, PT, R2, RZ, PT ;  /* 0x000000ff0200720c */ /* 0x000fe20003f44270 */
[----:B0-----:R-:W-:-:S12]  /*12280*/  @!P1 BRA `(.L_x_14944) ;  /* 0x0000000000049947 */ /* 0x001fd80003800000 */
[----:B------:R-:W-:Y:S01]  /*12290*/  BPT.TRAP 0x1 ;  /* 0x000000040000795c */ /* 0x000fe20000300000 */
.L_x_14944:
[----:B------:R-:W-:Y:S01]  /*122a0*/  IMAD R10, R24, 0x8, R22 ;  /* 0x00000008180a7824 */ /* 0x000fe200078e0216 */
[----:B------:R-:W-:Y:S01]  /*122b0*/  SHF.L.U32 R20, R27, 0x1f, RZ ;  /* 0x0000001f1b147819 */ /* 0x000fe200000006ff */
[----:B------:R-:W-:Y:S01]  /*122c0*/  BSSY B1, `(.L_x_14945) ;  /* 0x0000004000017945 */ /* 0x000fe20003800000 */
[----:B------:R-:W-:Y:S02]  /*122d0*/  SHF.R.S32.HI R9, RZ, 0x1f, R5 ;  /* 0x0000001fff097819 */ /* 0x000fe40000011405 */
[----:B------:R-:W0:Y:S02]  /*122e0*/  SYNCS.PHASECHK.TRANS64.TRYWAIT P0, [R10+URZ+0x32440], R20 ;  /* 0x032440140a0075a7 */ /* 0x000e24000800017f */
[----:B0-----:R-:W-:Y:S05]  /*122f0*/  @!P0 BRA `(.L_x_14946) ;  /* 0x0000004400e08947 */ /* 0x001fea0003800000 */
.L_x_15057:
[----:B------:R-:W-:Y:S05]  /*12300*/  BSYNC B1 ;  /* 0x0000000000017941 */ /* 0x000fea0003800000 */
.L_x_14945:
        /* <DEDUP_REMOVED lines=37> */
[----:B--2---:R-:W-:-:S04]  /*12560*/  IADD3 R2, P0, R2, R0, RZ ;  /* 0x0000000002027210 */ /* 0x004fc80007f1e0ff */
[----:B---3--:R-:W-:-:S05]  /*12570*/  IADD3.X R3, RZ, R3, RZ, P0, !PT ;  /* 0x00000003ff037210 */ /* 0x008fca00007fe4ff */
        /* <DEDUP_REMOVED lines=12> */
.L_x_15071:
        /* <DEDUP_REMOVED lines=8> */
.L_x_14948:
        /* <DEDUP_REMOVED lines=10> */
.L_x_14949:
[----:B------:R3:W-:Y:S01]  /*12760*/  SYNCS.ARRIVE.TRANS64.A1T0 RZ, [R10+URZ+0x32430], RZ ;  /* 0x032430ff0aff79a7 */ /* 0x0007e2000810003f */
[----:B------:R-:W-:Y:S05]  /*12770*/  @!P3 BRA `(.L_x_14950) ;  /* 0x000000000004b947 */ /* 0x000fea0003800000 */
[----:B------:R-:W-:Y:S01]  /*12780*/  BPT.TRAP 0x1 ;  /* 0x000000040000795c */ /* 0x000fe20000300000 */
.L_x_14950:
[----:B------:R-:W4:Y:S01]  /*12790*/  SYNCS.PHASECHK.TRANS64.TRYWAIT P0, [R10+URZ+0x32460], R20 ;  /* 0x032460140a0075a7 */ /* 0x000f22000800017f */
[----:B------:R-:W-:Y:S04]  /*127a0*/  BSSY B1, `(.L_x_14951) ;  /* 0x0000002000017945 */ /* 0x000fe80003800000 */
[----:B----4-:R-:W-:Y:S05]  /*127b0*/  @!P0 BRA `(.L_x_14952) ;  /* 0x0000004800648947 */ /* 0x010fea0003800000 */
.L_x_15072:
[----:B------:R-:W-:Y:S05]  /*127c0*/  BSYNC B1 ;  /* 0x0000000000017941 */ /* 0x000fea0003800000 */
.L_x_14951:
[----:B------:R-:W-:Y:S01]  /*127d0*/  ULDC.64 UR4, c[0x0][0x328] ;  /* 0x0000ca0000047ab9 */ /* 0x000fe20000000a00 */
[----:B------:R-:W-:Y:S01]  /*127e0*/  LOP3.LUT P5, RZ, R23, 0x1, RZ, 0xc0, !PT ;  /* 0x0000000117ff7812 */ /* 0x000fe200078ac0ff */
[----:B--2---:R-:W-:Y:S01]  /*127f0*/  IMAD R2, R9, UR4, RZ ;  /* 0x0000000409027c24 */ /* 0x004fe2000f8e02ff */
[C---:B------:R-:W-:Y:S01]  /*12800*/  LOP3.LUT P4, RZ, R23.reuse, 0x10, RZ, 0xc0, !PT ;  /* 0x0000001017ff7812 */ /* 0x040fe2000788c0ff */
[----:B0---4-:R-:W-:Y:S01]  /*12810*/  IMAD R20, R24, 0x6000, R30 ;  /* 0x0000600018147824 */ /* 0x011fe200078e021e */
        /* <DEDUP_REMOVED lines=15> */
[----:B-1----:R-:W-:Y:S02]  /*12910*/  IADD3 R25, R5, R3, RZ ;  /* 0x0000000305197210 */ /* 0x002fe40007ffe0ff */
        /* <DEDUP_REMOVED lines=22> */
[----:B-1----:R-:W-:Y:S04]  /*12a80*/  SHFL.IDX PT, R3, R25, 0x4, 0x181f ;  /* 0x00981f0019037f89 */ /* 0x002fe800000e0000 */
        /* <DEDUP_REMOVED lines=15> */
[----:B------:R1:W-:Y:S01]  /*12b80*/  LDGSTS.E.BYPASS.LTC128B.128 [R20+0x4c00], desc[UR36][R4.64+0x80], !P4 ;  /* 0x04c0008004147fae */ /* 0x0003e2000e101d64 */
[----:B------:R-:W-:-:S03]  /*12b90*/  IADD3.X R3, RZ, R3, RZ, P0, !PT ;  /* 0x00000003ff037210 */ /* 0x000fc600007fe4ff */
[----:B------:R1:W-:Y:S04]  /*12ba0*/  LDGSTS.E.BYPASS.LTC128B.128 [R20+0x7c00], desc[UR36][R4.64+0x100], !P3 ;  /* 0x07c0010004147fae */ /* 0x0003e8000d901d64 */
[----:B------:R1:W-:Y:S04]  /*12bb0*/  LDGSTS.E.BYPASS.LTC128B.128 [R20+0xac00], desc[UR36][R4.64+0x180], !P1 ;  /* 0x0ac0018004147fae */ /* 0x0003e8000c901d64 */
[----:B------:R1:W-:Y:S04]  /*12bc0*/  LDGSTS.E.BYPASS.LTC128B.128 [R20+0x2400], desc[UR36][R2.64], !P5 ;  /* 0x0240000002147fae */ /* 0x0003e8000e901d64 */
[----:B------:R1:W-:Y:S04]  /*12bd0*/  LDGSTS.E.BYPASS.LTC128B.128 [R20+0x5400], desc[UR36][R2.64+0x80], !P4 ;  /* 0x0540008002147fae */ /* 0x0003e8000e101d64 */
[----:B------:R1:W-:Y:S04]  /*12be0*/  LDGSTS.E.BYPASS.LTC128B.128 [R20+0x8400], desc[UR36][R2.64+0x100], !P3 ;  /* 0x0840010002147fae */ /* 0x0003e8000d901d64 */
[----:B------:R1:W-:Y:S04]  /*12bf0*/  LDGSTS.E.BYPASS.LTC128B.128 [R20+0xb400], desc[UR36][R2.64+0x180], !P1 ;  /* 0x0b40018002147fae */ /* 0x0003e8000c901d64 */
[----:B------:R1:W0:Y:S02]  /*12c00*/  SHFL.IDX PT, R14, R17, 0x5, 0x181f ;  /* 0x00b81f00110e7f89 */ /* 0x00022400000e0000 */
.L_x_15086:
        /* <DEDUP_REMOVED lines=11> */
.L_x_14954:
        /* <DEDUP_REMOVED lines=10> */
.L_x_14955:
[----:B------:R2:W-:Y:S01]  /*12d60*/  SYNCS.ARRIVE.TRANS64.A1T0 RZ, [R10+URZ+0x32450], RZ ;  /* 0x032450ff0aff79a7 */ /* 0x0005e2000810003f */
[----:B------:R-:W-:Y:S05]  /*12d70*/  @P2 BRA `(.L_x_14956) ;  /* 0xfffffff000a02947 */ /* 0x000fea000383ffff */
.L_x_14943:
[----:B------:R-:W-:Y:S05]  /*12d80*/  BSYNC B0 ;  /* 0x0000000000007941 */ /* 0x000fea0003800000 */
.L_x_14942:
        /* <DEDUP_REMOVED lines=20> */
.L_x_14958:
[----:B------:R-:W-:Y:S05]  /*12ed0*/  BSYNC B0 ;  /* 0x0000000000007941 */ /* 0x000fea0003800000 */
.L_x_14957:
[----:B------:R-:W-:Y:S02]  /*12ee0*/  SEL R24, R24, RZ, P0 ;  /* 0x000000ff18187207 */ /* 0x000fe40000000000 */
[----:B------:R-:W-:-:S07]  /*12ef0*/  LOP3.LUT R27, R27, R0, RZ, 0x3c, !PT ;  /* 0x000000001b1b7212 */ /* 0x000fce00078e3cff */
.L_x_14911:
[----:B------:R-:W-:Y:S05]  /*12f00*/  BSYNC B7 ;  /* 0x0000000000077941 */ /* 0x000fea0003800000 */
.L_x_14909:
        /* <DEDUP_REMOVED lines=8> */
[----:B------:R0:W4:Y:S01]  /*12f90*/  LDS.128 R16, [R22+0x324d0] ;  /* 0x0324d00016107984 */ /* 0x0001220000000c00 */
[----:B------:R-:W-:Y:S06]  /*12fa0*/  BAR.ARV 0x4, 0x180 ;  /* 0x0106000000007b1d */ /* 0x000fec0000002000 */
[----:B------:R-:W-:Y:S05]  /*12fb0*/  BRA `(.L_x_14960) ;  /* 0x0000000800cc7947 */ /* 0x000fea0003800000 */
.L_x_14959:
[----:B------:R-:W0:Y:S01]  /*12fc0*/  S2R R0, SR_TID.X ;  /* 0x0000000000007919 */ /* 0x000e220000002100 */
        /* <DEDUP_REMOVED lines=15> */
[----:B------:R-:W-:Y:S01]  /*130c0*/  ISETP.GE.U32.AND P5, PT, R8, 0x10, PT ;  /* 0x000000100800780c */ /* 0x000fe20003fa6070 */
[----:B------:R-:W-:Y:S01]  /*130d0*/  SHFL.IDX PT, R4, R16, 0x1, 0x1f ;  /* 0x00201f0010047f89 */ /* 0x000fe200000e0000 */
        /* <DEDUP_REMOVED lines=17> */
[----:B------:R0:W4:Y:S02]  /*131f0*/  SHFL.IDX PT, R14, R6, 0x1f, 0x1f ;  /* 0x03e01f00060e7f89 */ /* 0x00012400000e0000 */
.L_x_15096:
[----:B------:R-:W-:Y:S02]  /*13200*/  ULDC UR4, c[0x0][0xd38] ;  /* 0x00034e0000047ab9 */ /* 0x000fe40000000800 */
[----:B------:R-:W-:-:S05]  /*13210*/  MOV R7, UR4 ;  /* 0x0000000400077c02 */ /* 0x000fca0008000f00 */
[----:B----4-:R-:W-:-:S04]  /*13220*/  IMAD R14, R14, R7, RZ ;  /* 0x000000070e0e7224 */ /* 0x010fc800078e02ff */
[----:B------:R-:W-:-:S05]  /*13230*/  IMAD.IADD R9, R4, 0x1, R14 ;  /* 0x0000000104097824 */ /* 0x000fca00078e020e */
[----:B------:R-:W-:-:S13]  /*13240*/  ISETP.GT.AND P6, PT, R9, R0, PT ;  /* 0x000000000900720c */ /* 0x000fda0003fc4270 */
[----:B------:R-:W-:Y:S05]  /*13250*/  @P6 BRA `(.L_x_14962) ;  /* 0x00000000009c6947 */ /* 0x000fea0003800000 */
.L_x_14967:
[----:B------:R-:W4:Y:S01]  /*13260*/  LDC R2, c[0x0][0xd3c] ;  /* 0x00034f00ff027b82 */ /* 0x000f220000000800 */
[----:B------:R-:W-:-:S05]  /*13270*/  VIADD R19, R19, 0x1f ;  /* 0x0000001f13137836 */ /* 0x000fca0000000000 */
[----:B----4-:R-:W-:-:S13]  /*13280*/  ISETP.GE.AND P6, PT, R19, R2, PT ;  /* 0x000000021300720c */ /* 0x010fda0003fc6270 */
[----:B------:R-:W-:Y:S05]  /*13290*/  @P6 BRA `(.L_x_14963) ;  /* 0x0000000400d06947 */ /* 0x000fea0003800000 */
        /* <DEDUP_REMOVED lines=10> */
.L_x_14965:
[----:B------:R-:W-:Y:S05]  /*13340*/  BSYNC B0 ;  /* 0x0000000000007941 */ /* 0x000fea0003800000 */
.L_x_14964:
[----:B------:R-:W-:-:S03]  /*13350*/  UMOV UR4, 0xffffffff ;  /* 0xffffffff00047882 */ /* 0x000fc60000000000 */
[----:B------:R-:W-:Y:S05]  /*13360*/  BRA.DIV UR4, `(.L_x_14966) ;  /* 0x0000004a047c7947 */ /* 0x000fea000b800000 */
[----:B-----5:R-:W0:Y:S02]  /*13370*/  SHFL.UP PT, R14, R5, 0x1, RZ ;  /* 0x04200000050e7989 */ /* 0x020e2400000e00ff */
[----:B0-----:R-:W-:-:S05]  /*13380*/  SEL R14, R14, RZ, P1 ;  /* 0x000000ff0e0e7207 */ /* 0x001fca0000800000 */
[----:B------:R-:W-:-:S05]  /*13390*/  IMAD.IADD R13, R5, 0x1, R14 ;  /* 0x00000001050d7824 */ /* 0x000fca00078e020e */
[----:B------:R-:W4:Y:S02]  /*133a0*/  SHFL.UP PT, R14, R13, 0x2, RZ ;  /* 0x044000000d0e7989 */ /* 0x000f2400000e00ff */
[----:B----4-:R-:W-:-:S04]  /*133b0*/  SEL R2, R14, RZ, P2 ;  /* 0x000000ff0e027207 */ /* 0x010fc80001000000 */
        /* <DEDUP_REMOVED lines=11> */
.L_x_15104:
[----:B------:R-:W-:Y:S02]  /*13470*/  ULDC UR4, c[0x0][0xd38] ;  /* 0x00034e0000047ab9 */ /* 0x000fe40000000800 */
[----:B------:R-:W-:-:S04]  /*13480*/  IMAD.U32 R7, RZ, RZ, UR4 ;  /* 0x00000004ff077e24 */ /* 0x000fc8000f8e00ff */
[----:B----4-:R-:W-:-:S04]  /*13490*/  IMAD R14, R14, R7, RZ ;  /* 0x000000070e0e7224 */ /* 0x010fc800078e02ff */
[----:B------:R-:W-:-:S05]  /*134a0*/  IMAD.IADD R9, R14, 0x1, R9 ;  /* 0x000000010e097824 */ /* 0x000fca00078e0209 */
[----:B------:R-:W-:-:S13]  /*134b0*/  ISETP.GT.AND P6, PT, R9, R0, PT ;  /* 0x000000000900720c */ /* 0x000fda0003fc4270 */
[----:B------:R-:W-:Y:S05]  /*134c0*/  @!P6 BRA `(.L_x_14967) ;  /* 0xfffffffc0064e947 */ /* 0x000fea000383ffff */
.L_x_14962:
[----:B------:R-:W-:Y:S01]  /*134d0*/  IADD3 R16, -R14, R9, RZ ;  /* 0x000000090e107210 */ /* 0x000fe20007ffe1ff */
[----:B------:R-:W-:-:S04]  /*134e0*/  UMOV UR4, 0xffffffff ;  /* 0xffffffff00047882 */ /* 0x000fc80000000000 */
[----:B------:R-:W-:-:S05]  /*134f0*/  IMAD R3, R6, R7, R16 ;  /* 0x0000000706037224 */ /* 0x000fca00078e0210 */
[----:B------:R-:W-:Y:S01]  /*13500*/  ISETP.GT.AND P6, PT, R3, R0, PT ;  /* 0x000000000300720c */ /* 0x000fe20003fc4270 */
[----:B------:R-:W-:-:S12]  /*13510*/  BRA.DIV UR4, `(.L_x_14968) ;  /* 0x0000004a04cc7947 */ /* 0x000fd8000b800000 */
[----:B------:R-:W-:-:S04]  /*13520*/  VOTE.ANY R2, PT, !P6 ;  /* 0x0000000000027806 */ /* 0x000fc800070e0100 */
[----:B------:R-:W4:Y:S02]  /*13530*/  POPC R4, R2 ;  /* 0x0000000200047309 */ /* 0x000f240000000000 */
[----:B----4-:R4:W0:Y:S02]  /*13540*/  SHFL.IDX PT, R5, R5, R4, 0x1f ;  /* 0x00001f0405057589 */ /* 0x01082400000e0000 */
.L_x_15108:
[----:B------:R-:W-:Y:S01]  /*13550*/  ISETP.NE.AND P0, PT, R2, RZ, PT ;  /* 0x000000ff0200720c */ /* 0x000fe20003f05270 */
[----:B------:R-:W-:-:S12]  /*13560*/  IMAD.MOV.U32 R14, RZ, RZ, RZ ;  /* 0x000000ffff0e7224 */ /* 0x000fd800078e00ff */
[----:B------:R-:W-:Y:S05]  /*13570*/  @!P0 BRA `(.L_x_14969) ;  /* 0x0000000000108947 */ /* 0x000fea0003800000 */
[----:B------:R-:W-:Y:S01]  /*13580*/  UMOV UR4, 0xffffffff ;  /* 0xffffffff00047882 */ /* 0x000fe20000000000 */
[----:B------:R-:W-:Y:S02]  /*13590*/  VIADD R12, R4, 0xffffffff ;  /* 0xffffffff040c7836 */ /* 0x000fe40000000000 */
[----:B------:R-:W-:Y:S05]  /*135a0*/  BRA.DIV UR4, `(.L_x_14970) ;  /* 0x0000004a04f07947 */ /* 0x000fea000b800000 */
[----:B------:R0:W0:Y:S02]  /*135b0*/  SHFL.IDX PT, R14, R6, R12, 0x1f ;  /* 0x00001f0c060e7589 */ /* 0x00002400000e0000 */
.L_x_14969:
[----:B------:R-:W5:Y:S01]  /*135c0*/  LDC.64 R2, c[0x0][0xd90] ;  /* 0x00036400ff027b82 */ /* 0x000f620000000a00 */
[----:B------:R-:W-:-:S04]  /*135d0*/  IMAD.IADD R19, R4, 0x1, R19 ;  /* 0x0000000104137824 */ /* 0x000fc800078e0213 */
[----:B-----5:R-:W-:-:S05]  /*135e0*/  IMAD.WIDE R2, R19, 0x4, R2 ;  /* 0x0000000413027825 */ /* 0x020fca00078e0202 */
[----:B0-----:R0:W4:Y:S01]  /*135f0*/  LDG.E R6, desc[UR36][R2.64] ;  /* 0x0000002402067981 */ /* 0x001122000c1e1900 */
[----:B------:R-:W-:Y:S01]  /*13600*/  IMAD R16, R14, R7, R16 ;  /* 0x000000070e107224 */ /* 0x000fe200078e0210 */
[----:B0-----:R-:W-:Y:S01]  /*13610*/  MOV R2, RZ ;  /* 0x000000ff00027202 */ /* 0x001fe20000000f00 */
[----:B----4-:R-:W-:-:S05]  /*13620*/  IMAD R4, R5, R6, RZ ;  /* 0x0000000605047224 */ /* 0x010fca00078e02ff */
[----:B------:R-:W-:-:S04]  /*13630*/  IABS R8, R4 ;  /* 0x0000000400087213 */ /* 0x000fc80000000000 */
[----:B--23--:R-:W0:Y:S08]  /*13640*/  I2F.RP R10, R8 ;  /* 0x00000008000a7306 */ /* 0x00ce300000209400 */
        /* <DEDUP_REMOVED lines=19> */
[----:B------:R-:W-:-:S05]  /*13780*/  @P0 VIADD R2, R2, 0x1 ;  /* 0x0000000102020836 */ /* 0x000fca0000000000 */
[----:B------:R-:W-:Y:S02]  /*13790*/  @!P2 IADD3 R2, -R2, RZ, RZ ;  /* 0x000000ff0202a210 */ /* 0x000fe40007ffe1ff */
        /* <DEDUP_REMOVED lines=30> */
[----:B------:R-:W-:Y:S02]  /*13980*/  @!P1 LOP3.LUT R2, RZ, R6, RZ, 0x33, !PT ;  /* 0x00000006ff029212 */ /* 0x000fe400078e33ff */
[----:B------:R-:W-:-:S05]  /*13990*/  IADD3 R6, -R6, RZ, RZ ;  /* 0x000000ff06067210 */ /* 0x000fca0007ffe1ff */
[----:B------:R-:W-:Y:S01]  /*139a0*/  IMAD R18, R2, R6, R9 ;  /* 0x0000000602127224 */ /* 0x000fe200078e0209 */
[----:B------:R-:W-:-:S05]  /*139b0*/  LOP3.LUT R2, RZ, R2, RZ, 0x33, !PT ;  /* 0x00000002ff027212 */ /* 0x000fca00078e33ff */
[----:B------:R-:W-:Y:S01]  /*139c0*/  IMAD.IADD R17, R5, 0x1, R2 ;  /* 0x0000000105117824 */ /* 0x000fe200078e0202 */
[----:B------:R-:W-:Y:S06]  /*139d0*/  BRA `(.L_x_14971) ;  /* 0x00000000001c7947 */ /* 0x000fec0003800000 */
.L_x_14963:
[----:B------:R-:W-:Y:S01]  /*139e0*/  UMOV UR4, URZ ;  /* 0x0000003f00047c82 */ /* 0x000fe20008000000 */
[----:B------:R-:W-:Y:S01]  /*139f0*/  UMOV UR5, URZ ;  /* 0x0000003f00057c82 */ /* 0x000fe20008000000 */
[----:B------:R-:W-:Y:S01]  /*13a00*/  ULDC UR6, c[0x0][0xd3c] ;  /* 0x00034f0000067ab9 */ /* 0x000fe20000000800 */
[----:B------:R-:W-:Y:S02]  /*13a10*/  IMAD.MOV.U32 R16, RZ, RZ, R0 ;  /* 0x000000ffff107224 */ /* 0x000fe400078e0000 */
[----:B------:R-:W-:Y:S02]  /*13a20*/  IMAD.U32 R17, RZ, RZ, UR4 ;  /* 0x00000004ff117e24 */ /* 0x000fe4000f8e00ff */
[----:B------:R-:W-:Y:S02]  /*13a30*/  IMAD.U32 R18, RZ, RZ, UR5 ;  /* 0x00000005ff127e24 */ /* 0x000fe4000f8e00ff */
[----:B------:R-:W-:-:S07]  /*13a40*/  IMAD.U32 R19, RZ, RZ, UR6 ;  /* 0x00000006ff137e24 */ /* 0x000fce000f8e00ff */
.L_x_14971:
[----:B------:R-:W4:Y:S01]  /*13a50*/  S2R R0, SR_TID.X ;  /* 0x0000000000007919 */ /* 0x000f220000002100 */
        /* <DEDUP_REMOVED lines=9> */
.L_x_14960:
[----:B------:R-:W-:Y:S02]  /*13af0*/  ULDC UR4, c[0x0][0xd3c] ;  /* 0x00034f0000047ab9 */ /* 0x000fe40000000800 */
[----:B----4-:R-:W-:-:S13]  /*13b00*/  ISETP.GE.AND P0, PT, R19, UR4, PT ;  /* 0x0000000413007c0c */ /* 0x010fda000bf06270 */
[----:B------:R-:W-:Y:S05]  /*13b10*/  @!P0 BRA `(.L_x_14972) ;  /* 0xffffffac00508947 */ /* 0x000fea000383ffff */
[----:B------:R-:W-:Y:S05]  /*13b20*/  BSYNC B8 ;  /* 0x0000000000087941 */ /* 0x000fea0003800000 */
.L_x_14905:
[----:B0-----:R-:W4:Y:S01]  /*13b30*/  LDL.LU R0, [R1+0x1c] ;  /* 0x00001c0001007983 */ /* 0x001f220000300800 */
[----:B------:R-:W-:Y:S01]  /*13b40*/  BSSY B0, `(.L_x_14973) ;  /* 0x000000b000007945 */ /* 0x000fe20003800000 */
[----:B------:R-:W0:Y:S01]  /*13b50*/  S2R R5, SR_CgaCtaId ;  /* 0x0000000000057919 */ /* 0x000e220000008800 */
[----:B----4-:R-:W-:-:S04]  /*13b60*/  IADD3 R0, R0, 0x1, RZ ;  /* 0x0000000100007810 */ /* 0x010fc80007ffe0ff */
        /* <DEDUP_REMOVED lines=8> */
.L_x_15111:
[----:B------:R-:W-:Y:S05]  /*13bf0*/  BSYNC B0 ;  /* 0x0000000000007941 */ /* 0x000fea0003800000 */
.L_x_14973:
[----:B------:R-:W-:-:S03]  /*13c00*/  UMOV UR4, 0xffffffff ;  /* 0xffffffff00047882 */ /* 0x000fc60000000000 */
[----:B------:R-:W-:Y:S05]  /*13c10*/  BRA.DIV UR4, `(.L_x_14975) ;  /* 0x00000046048c7947 */ /* 0x000fea000b800000 */
[----:B0-----:R-:W0:Y:S02]  /*13c20*/  S2R R0, SR_TID.X ;  /* 0x0000000000007919 */ /* 0x001e240000002100 */
[----:B0-----:R-:W-:-:S04]  /*13c30*/  SHF.R.U32.HI R0, RZ, 0x5, R0 ;  /* 0x00000005ff007819 */ /* 0x001fc80000011600 */
[----:B------:R-:W-:-:S05]  /*13c40*/  LOP3.LUT R0, R0, 0x3, RZ, 0xc0, !PT ;  /* 0x0000000300007812 */ /* 0x000fca00078ec0ff */
[----:B------:R0:W4:Y:S02]  /*13c50*/  SHFL.IDX PT, R14, R0, RZ, 0x1f ;  /* 0x00001fff000e7589 */ /* 0x00012400000e0000 */
.L_x_15114:
[----:B----4-:R-:W-:Y:S01]  /*13c60*/  ISETP.NE.AND P0, PT, R14, RZ, PT ;  /* 0x000000ff0e00720c */ /* 0x010fe20003f05270 */
[----:B------:R-:W-:-:S12]  /*13c70*/  BSSY B0, `(.L_x_14976) ;  /* 0x0000026000007945 */ /* 0x000fd80003800000 */
[----:B------:R-:W-:Y:S05]  /*13c80*/  @P0 BRA `(.L_x_14977) ;  /* 0x0000000000900947 */ /* 0x000fea0003800000 */
[----:B------:R-:W-:-:S03]  /*13c90*/  UMOV UR4, 0xffffffff ;  /* 0xffffffff00047882 */ /* 0x000fc60000000000 */
[----:B------:R-:W-:Y:S05]  /*13ca0*/  BRA.DIV UR4, `(.L_x_14978) ;  /* 0x00000046049c7947 */ /* 0x000fea000b800000 */
[----:B------:R-:W-:-:S13]  /*13cb0*/  ELECT P6, URZ, PT ;  /* 0x00000000003f782f */ /* 0x000fda00038c0000 */
.L_x_15117:
        /* <DEDUP_REMOVED lines=8> */
.L_x_14979:
[C---:B------:R-:W-:Y:S01]  /*13d40*/  IMAD R3, R24.reuse, 0x8, R5 ;  /* 0x0000000818037824 */ /* 0x040fe200078e0205 */
[----:B------:R-:W-:Y:S01]  /*13d50*/  SHF.L.U32 R2, R27, 0x1f, RZ ;  /* 0x0000001f1b027819 */ /* 0x000fe200000006ff */
[----:B------:R-:W-:-:S03]  /*13d60*/  VIADD R24, R24, 0x1 ;  /* 0x0000000118187836 */ /* 0x000fc60000000000 */
[----:B------:R-:W0:Y:S02]  /*13d70*/  SYNCS.PHASECHK.TRANS64.TRYWAIT P1, [R3+URZ+0x32440], R2 ;  /* 0x03244002030075a7 */ /* 0x000e24000802017f */
[----:B------:R-:W-:-:S04]  /*13d80*/  ISETP.NE.AND P2, PT, R24, 0x2, PT ;  /* 0x000000021800780c */ /* 0x000fc80003f45270 */
[----:B------:R-:W-:Y:S01]  /*13d90*/  SEL R0, RZ, 0x1, P2 ;  /* 0x00000001ff007807 */ /* 0x000fe20001000000 */
[----:B0-----:R-:W-:Y:S08]  /*13da0*/  @!P1 BRA `(.L_x_14980) ;  /* 0x00000044007c9947 */ /* 0x001ff00003800000 */
.L_x_15118:
[----:B------:R-:W-:Y:S02]  /*13db0*/  SEL R24, R24, RZ, P2 ;  /* 0x000000ff18187207 */ /* 0x000fe40001000000 */
[----:B------:R-:W-:Y:S01]  /*13dc0*/  LOP3.LUT R0, R27, R0, RZ, 0x3c, !PT ;  /* 0x000000001b007212 */ /* 0x000fe200078e3cff */
[----:B------:R-:W-:Y:S06]  /*13dd0*/  @!P0 BRA `(.L_x_14981) ;  /* 0x0000000000048947 */ /* 0x000fec0003800000 */
[----:B------:R-:W-:Y:S01]  /*13de0*/  BPT.TRAP 0x1 ;  /* 0x000000040000795c */ /* 0x000fe20000300000 */
.L_x_14981:
[----:B------:R-:W-:Y:S01]  /*13df0*/  IMAD R5, R24, 0x8, R5 ;  /* 0x0000000818057824 */ /* 0x000fe200078e0205 */
[----:B------:R-:W-:-:S04]  /*13e00*/  SHF.L.U32 R0, R0, 0x1f, RZ ;  /* 0x0000001f00007819 */ /* 0x000fc800000006ff */
[----:B------:R-:W4:Y:S02]  /*13e10*/  SYNCS.PHASECHK.TRANS64.TRYWAIT P1, [R5+URZ+0x32440], R0 ;  /* 0x03244000050075a7 */ /* 0x000f24000802017f */
[----:B----4-:R-:W-:Y:S05]  /*13e20*/  @!P1 BRA `(.L_x_14982) ;  /* 0x0000004400709947 */ /* 0x010fea0003800000 */
.L_x_15119:
[----:B------:R-:W-:Y:S05]  /*13e30*/  @!P0 BRA `(.L_x_14983) ;  /* 0x0000000000048947 */ /* 0x000fea0003800000 */
[----:B------:R-:W-:Y:S01]  /*13e40*/  BPT.TRAP 0x1 ;  /* 0x000000040000795c */ /* 0x000fe20000300000 */
.L_x_14983:
[----:B------:R-:W5:Y:S02]  /*13e50*/  SYNCS.PHASECHK.TRANS64.TRYWAIT P1, [R3+URZ+0x32460], R2 ;  /* 0x03246002030075a7 */ /* 0x000f64000802017f */
[----:B-----5:R-:W-:Y:S05]  /*13e60*/  @!P1 BRA `(.L_x_14984) ;  /* 0x0000004400749947 */ /* 0x020fea0003800000 */
.L_x_15120:
[----:B------:R-:W-:Y:S05]  /*13e70*/  @!P0 BRA `(.L_x_14985) ;  /* 0x0000000000048947 */ /* 0x000fea0003800000 */
[----:B------:R-:W-:Y:S01]  /*13e80*/  BPT.TRAP 0x1 ;  /* 0x000000040000795c */ /* 0x000fe20000300000 */
.L_x_14985:
[----:B------:R0:W0:Y:S02]  /*13e90*/  SYNCS.PHASECHK.TRANS64.TRYWAIT P0, [R5+URZ+0x32460], R0 ;  /* 0x03246000050075a7 */ /* 0x000024000800017f */
[----:B0-----:R-:W-:Y:S05]  /*13ea0*/  @!P0 NANOSLEEP.SYNCS 0x989680 ;  /* 0x009896800000895d */ /* 0x001fea0003900000 */
[----:B------:R-:W0:Y:S02]  /*13eb0*/  @!P0 SYNCS.PHASECHK.TRANS64 P0, [R5+URZ+0x32460], R0 ;  /* 0x03246000050085a7 */ /* 0x000e24000800007f */
[----:B0-----:R-:W-:Y:S05]  /*13ec0*/  @!P0 BRA `(.L_x_14985) ;  /* 0xfffffffc00f08947 */ /* 0x001fea000383ffff */
.L_x_14977:
[----:B------:R-:W-:Y:S05]  /*13ed0*/  BSYNC B0 ;  /* 0x0000000000007941 */ /* 0x000fea0003800000 */
.L_x_14976:
[----:B------:R-:W-:Y:S05]  /*13ee0*/  EXIT ;  /* 0x000000000000794d */ /* 0x000fea0003800000 */
.L_x_14840:
[----:B0-----:R-:W-:-:S04]  /*13ef0*/  MOV R3, UR40 ;  /* 0x0000002800037c02 */ /* 0x001fc80008000f00 */
[----:B------:R0:W1:Y:S03]  /*13f00*/  SYNCS.PHASECHK.TRANS64.TRYWAIT P0, [R3+URZ+0x32400], R0 ;  /* 0x03240000030075a7 */ /* 0x000066000800017f */
[----:B-1----:R-:W-:Y:S05]  /*13f10*/  @!P0 NANOSLEEP.SYNCS 0x989680 ;  /* 0x009896800000895d */ /* 0x002fea0003900000 */
[----:B------:R-:W1:Y:S02]  /*13f20*/  @!P0 SYNCS.PHASECHK.TRANS64 P0, [R3+URZ+0x32400], R0 ;  /* 0x03240000030085a7 */ /* 0x000e64000800007f */
[----:B-1----:R-:W-:Y:S05]  /*13f30*/  @!P0 BRA `(.L_x_14840) ;  /* 0xfffffffc00ec8947 */ /* 0x002fea000383ffff */
[----:B------:R-:W-:Y:S05]  /*13f40*/  BRA `(.L_x_14986) ;  /* 0xfffffed800fc7947 */ /* 0x000fea000383ffff */
.L_x_14844:
[----:B0-----:R-:W-:-:S04]  /*13f50*/  IMAD.U32 R3, RZ, RZ, UR6 ;  /* 0x00000006ff037e24 */ /* 0x001fc8000f8e00ff */
[----:B------:R0:W2:Y:S03]  /*13f60*/  SYNCS.PHASECHK.TRANS64.TRYWAIT P1, [R3+URZ+0x32430], R2 ;  /* 0x03243002030075a7 */ /* 0x0000a6000802017f */
[----:B--2---:R-:W-:Y:S05]  /*13f70*/  @!P1 NANOSLEEP.SYNCS 0x989680 ;  /* 0x009896800000995d */ /* 0x004fea0003900000 */
[----:B------:R-:W2:Y:S02]  /*13f80*/  @!P1 SYNCS.PHASECHK.TRANS64 P1, [R3+URZ+0x32430], R2 ;  /* 0x03243002030095a7 */ /* 0x000ea4000802007f */
[----:B--2---:R-:W-:Y:S05]  /*13f90*/  @!P1 BRA `(.L_x_14844) ;  /* 0xfffffffc00ec9947 */ /* 0x004fea000383ffff */
[----:B------:R-:W-:Y:S05]  /*13fa0*/  BRA `(.L_x_14843) ;  /* 0xfffffedc00287947 */ /* 0x000fea000383ffff */
.L_x_14845:
[----:B0-----:R-:W-:-:S04]  /*13fb0*/  IMAD.U32 R3, RZ, RZ, UR40 ;  /* 0x00000028ff037e24 */ /* 0x001fc8000f8e00ff */
[----:B------:R0:W2:Y:S03]  /*13fc0*/  SYNCS.PHASECHK.TRANS64.TRYWAIT P1, [R3+URZ+0x32410], R0 ;  /* 0x03241000030075a7 */ /* 0x0000a6000802017f */
[----:B--2---:R-:W-:Y:S05]  /*13fd0*/  @!P1 NANOSLEEP.SYNCS 0x989680 ;  /* 0x009896800000995d */ /* 0x004fea0003900000 */
[----:B------:R-:W2:Y:S02]  /*13fe0*/  @!P1 SYNCS.PHASECHK.TRANS64 P1, [R3+URZ+0x32410], R0 ;  /* 0x03241000030095a7 */ /* 0x000ea4000802007f */
[----:B--2---:R-:W-:Y:S05]  /*13ff0*/  @!P1 BRA `(.L_x_14845) ;  /* 0xfffffffc00ec9947 */ /* 0x004fea000383ffff */
[----:B------:R-:W-:Y:S05]  /*14000*/  BRA `(.L_x_14987) ;  /* 0xfffffedc00d07947 */ /* 0x000fea000383ffff */
.L_x_14849:
[----:B0-----:R-:W-:-:S04]  /*14010*/  IMAD.U32 R3, RZ, RZ, UR6 ;  /* 0x00000006ff037e24 */ /* 0x001fc8000f8e00ff */
[----:B------:R0:W3:Y:S03]  /*14020*/  SYNCS.PHASECHK.TRANS64.TRYWAIT P1, [R3+URZ+0x32450], R2 ;  /* 0x03245002030075a7 */ /* 0x0000e6000802017f */
[----:B---3--:R-:W-:Y:S05]  /*14030*/  @!P1 NANOSLEEP.SYNCS 0x989680 ;  /* 0x009896800000995d */ /* 0x008fea0003900000 */
[----:B------:R-:W3:Y:S02]  /*14040*/  @!P1 SYNCS.PHASECHK.TRANS64 P1, [R3+URZ+0x32450], R2 ;  /* 0x03245002030095a7 */ /* 0x000ee4000802007f */
[----:B---3--:R-:W-:Y:S05]  /*14050*/  @!P1 BRA `(.L_x_14849) ;  /* 0xfffffffc00ec9947 */ /* 0x008fea000383ffff */
[----:B------:R-:W-:Y:S05]  /*14060*/  BRA `(.L_x_14848) ;  /* 0xfffffedc00d87947 */ /* 0x000fea000383ffff */
.L_x_14856:
[----:B-1----:R-:W-:-:S04]  /*14070*/  IMAD.U32 R153, RZ, RZ, UR4 ;  /* 0x00000004ff997e24 */ /* 0x002fc8000f8e00ff */
[----:B------:R1:W2:Y:S03]  /*14080*/  SYNCS.PHASECHK.TRANS64.TRYWAIT P1, [R153+URZ+0x32430], R0 ;  /* 0x03243000990075a7 */ /* 0x0002a6000802017f */
[----:B--2---:R-:W-:Y:S05]  /*14090*/  @!P1 NANOSLEEP.SYNCS 0x989680 ;  /* 0x009896800000995d */ /* 0x004fea0003900000 */
[----:B------:R-:W2:Y:S02]  /*140a0*/  @!P1 SYNCS.PHASECHK.TRANS64 P1, [R153+URZ+0x32430], R0 ;  /* 0x03243000990095a7 */ /* 0x000ea4000802007f */
[----:B--2---:R-:W-:Y:S05]  /*140b0*/  @!P1 BRA `(.L_x_14856) ;  /* 0xfffffffc00ec9947 */ /* 0x004fea000383ffff */
[----:B------:R-:W-:Y:S05]  /*140c0*/  BRA `(.L_x_14855) ;  /* 0xffffff0400f47947 */ /* 0x000fea000383ffff */
.L_x_14860:
[----:B--2---:R-:W-:-:S04]  /*140d0*/  IMAD.U32 R204, RZ, RZ, UR4 ;  /* 0x00000004ffcc7e24 */ /* 0x004fc8000f8e00ff */
[----:B------:R2:W3:Y:S03]  /*140e0*/  SYNCS.PHASECHK.TRANS64.TRYWAIT P1, [R204+URZ+0x32450], R0 ;  /* 0x03245000cc0075a7 */ /* 0x0004e6000802017f */
[----:B---3--:R-:W-:Y:S05]  /*140f0*/  @!P1 NANOSLEEP.SYNCS 0x989680 ;  /* 0x009896800000995d */ /* 0x008fea0003900000 */
[----:B------:R-:W3:Y:S02]  /*14100*/  @!P1 SYNCS.PHASECHK.TRANS64 P1, [R204+URZ+0x32450], R0 ;  /* 0x03245000cc0095a7 */ /* 0x000ee4000802007f */
[----:B---3--:R-:W-:Y:S05]  /*14110*/  @!P1 BRA `(.L_x_14860) ;  /* 0xfffffffc00ec9947 */ /* 0x008fea000383ffff */
[----:B------:R-:W-:Y:S05]  /*14120*/  BRA `(.L_x_14859) ;  /* 0xffffff0800747947 */ /* 0x000fea000383ffff */
.L_x_14868:
[----:B-1----:R-:W-:-:S04]  /*14130*/  MOV R153, UR4 ;  /* 0x0000000400997c02 */ /* 0x002fc80008000f00 */
[----:B------:R1:W2:Y:S03]  /*14140*/  SYNCS.PHASECHK.TRANS64.TRYWAIT P1, [R153+URZ+0x32430], R0 ;  /* 0x03243000990075a7 */ /* 0x0002a6000802017f */
[----:B--2---:R-:W-:Y:S05]  /*14150*/  @!P1 NANOSLEEP.SYNCS 0x989680 ;  /* 0x009896800000995d */ /* 0x004fea0003900000 */
[----:B------:R-:W2:Y:S02]  /*14160*/  @!P1 SYNCS.PHASECHK.TRANS64 P1, [R153+URZ+0x32430], R0 ;  /* 0x03243000990095a7 */ /* 0x000ea4000802007f */
[----:B--2---:R-:W-:Y:S05]  /*14170*/  @!P1 BRA `(.L_x_14868) ;  /* 0xfffffffc00ec9947 */ /* 0x004fea000383ffff */
[----:B------:R-:W-:Y:S05]  /*14180*/  BRA `(.L_x_14867) ;  /* 0xffffff3800087947 */ /* 0x000fea000383ffff */
.L_x_14872:
[----:B--2---:R-:W-:-:S04]  /*14190*/  IMAD.U32 R205, RZ, RZ, UR4 ;  /* 0x00000004ffcd7e24 */ /* 0x004fc8000f8e00ff */
[----:B------:R2:W3:Y:S03]  /*141a0*/  SYNCS.PHASECHK.TRANS64.TRYWAIT P1, [R205+URZ+0x32450], R0 ;  /* 0x03245000cd0075a7 */ /* 0x0004e6000802017f */
[----:B---3--:R-:W-:Y:S05]  /*141b0*/  @!P1 NANOSLEEP.SYNCS 0x989680 ;  /* 0x009896800000995d */ /* 0x008fea0003900000 */
[----:B------:R-:W3:Y:S02]  /*141c0*/  @!P1 SYNCS.PHASECHK.TRANS64 P1, [R205+URZ+0x32450], R0 ;  /* 0x03245000cd0095a7 */ /* 0x000ee4000802007f */
[----:B---3--:R-:W-:Y:S05]  /*141d0*/  @!P1 BRA `(.L_x_14872) ;  /* 0xfffffffc00ec9947 */ /* 0x008fea000383ffff */
[----:B------:R-:W-:Y:S05]  /*141e0*/  BRA `(.L_x_14871) ;  /* 0xffffff3800887947 */ /* 0x000fea000383ffff */
.L_x_14917:
        /* <DEDUP_REMOVED lines=11> */
.L_x_14989:
[----:B------:R-:W-:Y:S05]  /*142a0*/  BSYNC B0 ;  /* 0x0000000000007941 */ /* 0x000fea0003800000 */
.L_x_14988:
[----:B------:R-:W-:Y:S05]  /*142b0*/  BRA `(.L_x_14990) ;  /* 0xffffffb000787947 */ /* 0x000fea000383ffff */
.L_x_14920:
[----:B0-----:R0:W1:Y:S02]  /*142c0*/  SYNCS.PHASECHK.TRANS64.TRYWAIT P0, [R25+URZ+0x32440], R0 ;  /* 0x03244000190075a7 */ /* 0x001064000800017f */
[----:B-1----:R-:W-:Y:S05]  /*142d0*/  @!P0 NANOSLEEP.SYNCS 0x989680 ;  /* 0x009896800000895d */ /* 0x002fea0003900000 */
[----:B------:R-:W1:Y:S02]  /*142e0*/  @!P0 SYNCS.PHASECHK.TRANS64 P0, [R25+URZ+0x32440], R0 ;  /* 0x03244000190085a7 */ /* 0x000e64000800007f */
[----:B-1----:R-:W-:Y:S05]  /*142f0*/  @!P0 BRA `(.L_x_14920) ;  /* 0xfffffffc00f08947 */ /* 0x002fea000383ffff */
[----:B------:R-:W-:Y:S05]  /*14300*/  BRA `(.L_x_14991) ;  /* 0xffffffb400307947 */ /* 0x000fea000383ffff */
.L_x_14921:
        /* <DEDUP_REMOVED lines=8> */
.L_x_14993:
[----:B------:R-:W-:Y:S05]  /*14390*/  BSYNC B0 ;  /* 0x0000000000007941 */ /* 0x000fea0003800000 */
.L_x_14992:
        /* <DEDUP_REMOVED lines=9> */
.L_x_14994:
[----:B------:R-:W-:Y:S01]  /*14430*/  MOV R13, R4 ;  /* 0x00000004000d7202 */ /* 0x000fe20000000f00 */
[----:B------:R-:W-:Y:S02]  /*14440*/  IMAD.MOV.U32 R12, RZ, RZ, 0x1 ;  /* 0x00000001ff0c7424 */ /* 0x000fe400078e00ff */
[----:B------:R-:W-:-:S07]  /*14450*/  IMAD.MOV.U32 R3, RZ, RZ, R14 ;  /* 0x000000ffff037224 */ /* 0x000fce00078e000e */
[----:B------:R-:W-:Y:S05]  /*14460*/  WARPSYNC.COLLECTIVE R15, `(.L_x_14995) ;  /* 0x000000000f087348 */ /* 0x000fea0003c00000 */
[----:B------:R0:W1:Y:S02]  /*14470*/  SHFL.IDX P6, R14, R13, R12, R11 ;  /* 0x0000000c0d0e7389 */ /* 0x00006400000c000b */
[----:B01----:R-:W-:Y:S01]  /*14480*/  ENDCOLLECTIVE ;  /* 0x000000000000791b */ /* 0x003fe20003800000 */
.L_x_14995:
        /* <DEDUP_REMOVED lines=15> */
.L_x_14996:
[----:B------:R-:W-:Y:S01]  /*14580*/  @P0 LEA R6, R5, R22, 0x1 ;  /* 0x0000001605060211 */ /* 0x000fe200078e08ff */
[----:B------:R-:W-:Y:S02]  /*14590*/  IMAD.MOV.U32 R13, RZ, RZ, R4 ;  /* 0x000000ffff0d7224 */ /* 0x000fe400078e0004 */
[----:B------:R-:W-:Y:S02]  /*145a0*/  IMAD.MOV.U32 R12, RZ, RZ, 0x2 ;  /* 0x00000002ff0c7424 */ /* 0x000fe400078e00ff */
[----:B------:R-:W-:-:S07]  /*145b0*/  IMAD.MOV.U32 R3, RZ, RZ, R14 ;  /* 0x000000ffff037224 */ /* 0x000fce00078e000e */
[----:B------:R-:W-:Y:S05]  /*145c0*/  WARPSYNC.COLLECTIVE R15, `(.L_x_14997) ;  /* 0x000000000f087348 */ /* 0x000fea0003c00000 */
[----:B------:R0:W1:Y:S02]  /*145d0*/  SHFL.IDX P6, R14, R13, R12, R11 ;  /* 0x0000000c0d0e7389 */ /* 0x00006400000c000b */
[----:B01----:R-:W-:Y:S01]  /*145e0*/  ENDCOLLECTIVE ;  /* 0x000000000000791b */ /* 0x003fe20003800000 */
.L_x_14997:
        /* <DEDUP_REMOVED lines=15> */
.L_x_14998:
[----:B------:R-:W-:Y:S02]  /*146e0*/  @P0 IMAD R6, R5, 0x2, R22 ;  /* 0x0000000205060824 */ /* 0x000fe400078e0216 */
[----:B------:R-:W-:Y:S02]  /*146f0*/  IMAD.MOV.U32 R13, RZ, RZ, R4 ;  /* 0x000000ffff0d7224 */ /* 0x000fe400078e0004 */
[----:B------:R-:W-:Y:S02]  /*14700*/  IMAD.MOV.U32 R12, RZ, RZ, 0x3 ;  /* 0x00000003ff0c7424 */ /* 0x000fe400078e00ff */
[----:B------:R-:W-:-:S07]  /*14710*/  IMAD.MOV.U32 R3, RZ, RZ, R14 ;  /* 0x000000ffff037224 */ /* 0x000fce00078e000e */
[----:B------:R-:W-:Y:S05]  /*14720*/  WARPSYNC.COLLECTIVE R15, `(.L_x_14999) ;  /* 0x000000000f087348 */ /* 0x000fea0003c00000 */
[----:B------:R0:W1:Y:S02]  /*14730*/  SHFL.IDX P6, R14, R13, R12, R11 ;  /* 0x0000000c0d0e7389 */ /* 0x00006400000c000b */
[----:B01----:R-:W-:Y:S01]  /*14740*/  ENDCOLLECTIVE ;  /* 0x000000000000791b */ /* 0x003fe20003800000 */
.L_x_14999:
        /* <DEDUP_REMOVED lines=15> */
.L_x_15000:
[----:B------:R-:W-:Y:S02]  /*14840*/  @P0 IMAD R6, R5, 0x2, R22 ;  /* 0x0000000205060824 */ /* 0x000fe400078e0216 */
[----:B------:R-:W-:Y:S02]  /*14850*/  IMAD.MOV.U32 R13, RZ, RZ, R4 ;  /* 0x000000ffff0d7224 */ /* 0x000fe400078e0004 */
[----:B------:R-:W-:Y:S01]  /*14860*/  IMAD.MOV.U32 R12, RZ, RZ, 0x4 ;  /* 0x00000004ff0c7424 */ /* 0x000fe200078e00ff */
[----:B------:R-:W-:-:S07]  /*14870*/  MOV R3, R14 ;  /* 0x0000000e00037202 */ /* 0x000fce0000000f00 */
[----:B------:R-:W-:Y:S05]  /*14880*/  WARPSYNC.COLLECTIVE R15, `(.L_x_15001) ;  /* 0x000000000f087348 */ /* 0x000fea0003c00000 */
[----:B------:R0:W1:Y:S02]  /*14890*/  SHFL.IDX P6, R14, R13, R12, R11 ;  /* 0x0000000c0d0e7389 */ /* 0x00006400000c000b */
[----:B01----:R-:W-:Y:S01]  /*148a0*/  ENDCOLLECTIVE ;  /* 0x000000000000791b */ /* 0x003fe20003800000 */
.L_x_15001:
        /* <DEDUP_REMOVED lines=15> */
.L_x_15002:
[----:B------:R-:W-:Y:S02]  /*149a0*/  @P0 IMAD R6, R5, 0x2, R22 ;  /* 0x0000000205060824 */ /* 0x000fe400078e0216 */
[----:B------:R-:W-:Y:S02]  /*149b0*/  IMAD.MOV.U32 R13, RZ, RZ, R4 ;  /* 0x000000ffff0d7224 */ /* 0x000fe400078e0004 */
[----:B------:R-:W-:Y:S02]  /*149c0*/  IMAD.MOV.U32 R12, RZ, RZ, 0x5 ;  /* 0x00000005ff0c7424 */ /* 0x000fe400078e00ff */
[----:B------:R-:W-:-:S07]  /*149d0*/  IMAD.MOV.U32 R3, RZ, RZ, R14 ;  /* 0x000000ffff037224 */ /* 0x000fce00078e000e */
[----:B------:R-:W-:Y:S05]  /*149e0*/  WARPSYNC.COLLECTIVE R15, `(.L_x_15003) ;  /* 0x000000000f087348 */ /* 0x000fea0003c00000 */
[----:B------:R0:W1:Y:S02]  /*149f0*/  SHFL.IDX P6, R14, R13, R12, R11 ;  /* 0x0000000c0d0e7389 */ /* 0x00006400000c000b */
[----:B01----:R-:W-:Y:S01]  /*14a00*/  ENDCOLLECTIVE ;  /* 0x000000000000791b */ /* 0x003fe20003800000 */
.L_x_15003:
        /* <DEDUP_REMOVED lines=10> */
.L_x_15004:
[----:B------:R-:W-:Y:S01]  /*14ab0*/  @!PT LDS RZ, [RZ] ;  /* 0x00000000fffff984 */ /* 0x000fe20000000800 */
[----:B------:R-:W-:Y:S01]  /*14ac0*/  @!PT LDS RZ, [RZ] ;  /* 0x00000000fffff984 */ /* 0x000fe20000000800 */
[----:B------:R-:W-:Y:S01]  /*14ad0*/  @!PT LDS RZ, [RZ] ;  /* 0x00000000fffff984 */ /* 0x000fe20000000800 */
[----:B------:R0:W-:Y:S01]  /*14ae0*/  @P0 LDGSTS.E.BYPASS.LTC128B.128 [R6+0x1e400], desc[UR36][R2.64], !P2 ;  /* 0x1e40000002060fae */ /* 0x0001e2000d101d64 */
[----:B------:R-:W-:Y:S01]  /*14af0*/  IMAD.MOV.U32 R0, RZ, RZ, R14 ;  /* 0x000000ffff007224 */ /* 0x000fe200078e000e */
[----:B------:R-:W-:Y:S06]  /*14b00*/  BRA `(.L_x_15005) ;  /* 0xffffffb000987947 */ /* 0x000fec000383ffff */
.L_x_14926:
[----:B------:R0:W5:Y:S01]  /*14b10*/  LDL.LU R6, [R1+0x4] ;  /* 0x0000040001067983 */ /* 0x0001620000300800 */
[----:B------:R-:W-:Y:S01]  /*14b20*/  IMAD.MOV.U32 R13, RZ, RZ, R4 ;  /* 0x000000ffff0d7224 */ /* 0x000fe200078e0004 */
[----:B------:R-:W-:Y:S01]  /*14b30*/  MOV R15, 0xffffffff ;  /* 0xffffffff000f7802 */ /* 0x000fe20000000f00 */
[----:B------:R-:W-:Y:S01]  /*14b40*/  IMAD.MOV.U32 R12, RZ, RZ, RZ ;  /* 0x000000ffff0c7224 */ /* 0x000fe200078e00ff */
[----:B------:R-:W-:Y:S01]  /*14b50*/  LOP3.LUT R23, R23, 0xffffdfff, RZ, 0xc0, !PT ;  /* 0xffffdfff17177812 */ /* 0x000fe200078ec0ff */
[----:B------:R-:W-:Y:S02]  /*14b60*/  IMAD.MOV.U32 R11, RZ, RZ, 0x181f ;  /* 0x0000181fff0b7424 */ /* 0x000fe400078e00ff */
[----:B------:R-:W-:-:S07]  /*14b70*/  IMAD R17, R17, 0x80, R21 ;  /* 0x0000008011117824 */ /* 0x000fce00078e0215 */
[----:B01---5:R-:W-:Y:S05]  /*14b80*/  WARPSYNC.COLLECTIVE R15, `(.L_x_15006) ;  /* 0x000000000f087348 */ /* 0x023fea0003c00000 */
[----:B------:R2:W3:Y:S02]  /*14b90*/  SHFL.IDX P6, R14, R13, R12, R11 ;  /* 0x0000000c0d0e7389 */ /* 0x0004e400000c000b */
[----:B0123-5:R-:W-:Y:S01]  /*14ba0*/  ENDCOLLECTIVE ;  /* 0x000000000000791b */ /* 0x02ffe20003800000 */
.L_x_15006:
[----:B------:R-:W-:Y:S02]  /*14bb0*/  IMAD.MOV.U32 R13, RZ, RZ, R0 ;  /* 0x000000ffff0d7224 */ /* 0x000fe400078e0000 */
[----:B------:R-:W-:-:S07]  /*14bc0*/  IMAD.MOV.U32 R3, RZ, RZ, R14 ;  /* 0x000000ffff037224 */ /* 0x000fce00078e000e */
[----:B------:R-:W-:Y:S05]  /*14bd0*/  WARPSYNC.COLLECTIVE R15, `(.L_x_15007) ;  /* 0x000000000f087348 */ /* 0x000fea0003c00000 */
[----:B------:R0:W1:Y:S02]  /*14be0*/  SHFL.IDX P6, R14, R13, R12, R11 ;  /* 0x0000000c0d0e7389 */ /* 0x00006400000c000b */
[----:B01----:R-:W-:Y:S01]  /*14bf0*/  ENDCOLLECTIVE ;  /* 0x000000000000791b */ /* 0x003fe20003800000 */
.L_x_15007:
[----:B------:R-:W-:Y:S02]  /*14c00*/  IMAD.MOV.U32 R13, RZ, RZ, R4 ;  /* 0x000000ffff0d7224 */ /* 0x000fe400078e0004 */
[----:B------:R-:W-:Y:S02]  /*14c10*/  IMAD.MOV.U32 R12, RZ, RZ, 0x1 ;  /* 0x00000001ff0c7424 */ /* 0x000fe400078e00ff */
[----:B------:R-:W-:-:S07]  /*14c20*/  IMAD.MOV.U32 R9, RZ, RZ, R14 ;  /* 0x000000ffff097224 */ /* 0x000fce00078e000e */
[----:B------:R-:W-:Y:S05]  /*14c30*/  WARPSYNC.COLLECTIVE R15, `(.L_x_15008) ;  /* 0x000000000f087348 */ /* 0x000fea0003c00000 */
[----:B------:R0:W1:Y:S02]  /*14c40*/  SHFL.IDX P6, R14, R13, R12, R11 ;  /* 0x0000000c0d0e7389 */ /* 0x00006400000c000b */
[----:B01----:R-:W-:Y:S01]  /*14c50*/  ENDCOLLECTIVE ;  /* 0x000000000000791b */ /* 0x003fe20003800000 */
.L_x_15008:
[----:B------:R-:W-:Y:S02]  /*14c60*/  IMAD.MOV.U32 R13, RZ, RZ, R0 ;  /* 0x000000ffff0d7224 */ /* 0x000fe400078e0000 */
[----:B------:R-:W-:-:S05]  /*14c70*/  IMAD R5, R6, R5, RZ ;  /* 0x0000000506057224 */ /* 0x000fca00078e02ff */
[----:B------:R-:W-:-:S13]  /*14c80*/  ISETP.GE.AND P2, PT, R17, R5, PT ;  /* 0x000000051100720c */ /* 0x000fda0003f46270 */
[----:B------:R-:W-:Y:S02]  /*14c90*/  @!P2 LEA R9, P1, R20, R9, 0x1 ;  /* 0x000000091409a211 */ /* 0x000fe400078208ff */
[----:B------:R-:W-:Y:S02]  /*14ca0*/  @P2 LOP3.LUT R23, R23, 0x2000, RZ, 0xfc, !PT ;  /* 0x0000200017172812 */ /* 0x000fe400078efcff */
[----:B------:R-:W-:Y:S01]  /*14cb0*/  @!P2 MOV R2, R9 ;  /* 0x000000090002a202 */ /* 0x000fe20000000f00 */
[----:B------:R-:W-:Y:S01]  /*14cc0*/  @!P2 IMAD.X R3, RZ, RZ, R3, P1 ;  /* 0x000000ffff03a224 */ /* 0x000fe200008e0603 */
[----:B------:R-:W-:-:S04]  /*14cd0*/  LOP3.LUT R23, R23, 0xffffefff, RZ, 0xc0, !PT ;  /* 0xffffefff17177812 */ /* 0x000fc800078ec0ff */
        /* <DEDUP_REMOVED lines=10> */
.L_x_15009:
[----:B------:R-:W-:Y:S01]  /*14d80*/  @P2 LOP3.LUT R23, R23, 0x1000, RZ, 0xfc, !PT ;  /* 0x0000100017172812 */ /* 0x000fe200078efcff */
[----:B------:R-:W-:Y:S01]  /*14d90*/  IMAD.MOV.U32 R13, RZ, RZ, R4 ;  /* 0x000000ffff0d7224 */ /* 0x000fe200078e0004 */
[----:B------:R-:W-:Y:S02]  /*14da0*/  MOV R12, 0x2 ;  /* 0x00000002000c7802 */ /* 0x000fe40000000f00 */
[----:B------:R-:W-:Y:S02]  /*14db0*/  LOP3.LUT R23, R23, 0xfffff7ff, RZ, 0xc0, !PT ;  /* 0xfffff7ff17177812 */ /* 0x000fe400078ec0ff */
[----:B------:R-:W-:-:S07]  /*14dc0*/  MOV R6, R14 ;  /* 0x0000000e00067202 */ /* 0x000fce0000000f00 */
[----:B------:R-:W-:Y:S05]  /*14dd0*/  WARPSYNC.COLLECTIVE R15, `(.L_x_15010) ;  /* 0x000000000f087348 */ /* 0x000fea0003c00000 */
[----:B------:R0:W1:Y:S02]  /*14de0*/  SHFL.IDX P6, R14, R13, R12, R11 ;  /* 0x0000000c0d0e7389 */ /* 0x00006400000c000b */
[----:B01----:R-:W-:Y:S01]  /*14df0*/  ENDCOLLECTIVE ;  /* 0x000000000000791b */ /* 0x003fe20003800000 */
.L_x_15010:
        /* <DEDUP_REMOVED lines=15> */
.L_x_15011:
[----:B------:R-:W-:Y:S01]  /*14ef0*/  @P2 LOP3.LUT R23, R23, 0x800, RZ, 0xfc, !PT ;  /* 0x0000080017172812 */ /* 0x000fe200078efcff */
[----:B------:R-:W-:-:S03]  /*14f00*/  IMAD.MOV.U32 R13, RZ, RZ, R4 ;  /* 0x000000ffff0d7224 */ /* 0x000fc600078e0004 */
[----:B------:R-:W-:Y:S01]  /*14f10*/  LOP3.LUT R23, R23, 0xfffffdff, RZ, 0xc0, !PT ;  /* 0xfffffdff17177812 */ /* 0x000fe200078ec0ff */
[----:B------:R-:W-:Y:S02]  /*14f20*/  IMAD.MOV.U32 R12, RZ, RZ, 0x3 ;  /* 0x00000003ff0c7424 */ /* 0x000fe400078e00ff */
[----:B------:R-:W-:-:S07]  /*14f30*/  IMAD.MOV.U32 R10, RZ, RZ, R14 ;  /* 0x000000ffff0a7224 */ /* 0x000fce00078e000e */
[----:B------:R-:W-:Y:S05]  /*14f40*/  WARPSYNC.COLLECTIVE R15, `(.L_x_15012) ;  /* 0x000000000f087348 */ /* 0x000fea0003c00000 */
[----:B------:R0:W1:Y:S02]  /*14f50*/  SHFL.IDX P6, R14, R13, R12, R11 ;  /* 0x0000000c0d0e7389 */ /* 0x00006400000c000b */
[----:B01----:R-:W-:Y:S01]  /*14f60*/  ENDCOLLECTIVE ;  /* 0x000000000000791b */ /* 0x003fe20003800000 */
.L_x_15012:
        /* <DEDUP_REMOVED lines=15> */
.L_x_15013:
[----:B------:R-:W-:-:S04]  /*15060*/  @P2 LOP3.LUT R23, R23, 0x200, RZ, 0xfc, !PT ;  /* 0x0000020017172812 */ /* 0x000fc800078efcff */
[----:B------:R-:W-:Y:S02]  /*15070*/  LOP3.LUT R23, R23, 0xfffffeff, RZ, 0xc0, !PT ;  /* 0xfffffeff17177812 */ /* 0x000fe400078ec0ff */
[----:B------:R-:W-:-:S04]  /*15080*/  MOV R11, R14 ;  /* 0x0000000e000b7202 */ /* 0x000fc80000000f00 */
[----:B------:R-:W-:Y:S01]  /*15090*/  @!P2 LEA R13, P1, R20, R11, 0x1 ;  /* 0x0000000b140da211 */ /* 0x000fe200078208ff */
[----:B------:R-:W-:-:S04]  /*150a0*/  IMAD.MOV.U32 R11, RZ, RZ, 0x181f ;  /* 0x0000181fff0b7424 */ /* 0x000fc800078e00ff */
[----:B------:R-:W-:Y:S02]  /*150b0*/  @!P2 IMAD.X R12, RZ, RZ, R2, P1 ;  /* 0x000000ffff0ca224 */ /* 0x000fe400008e0602 */
[----:B------:R-:W-:Y:S02]  /*150c0*/  @!P2 IMAD.MOV.U32 R2, RZ, RZ, R13 ;  /* 0x000000ffff02a224 */ /* 0x000fe400078e000d */
[----:B------:R-:W-:Y:S01]  /*150d0*/  @!P2 IMAD.MOV.U32 R3, RZ, RZ, R12 ;  /* 0x000000ffff03a224 */ /* 0x000fe200078e000c */
[----:B------:R-:W-:Y:S01]  /*150e0*/  MOV R12, 0x4 ;  /* 0x00000004000c7802 */ /* 0x000fe20000000f00 */
[----:B------:R-:W-:-:S03]  /*150f0*/  IMAD.MOV.U32 R13, RZ, RZ, R4 ;  /* 0x000000ffff0d7224 */ /* 0x000fc600078e0004 */
[----:B------:R-:W-:Y:S01]  /*15100*/  @!PT LDS RZ, [RZ] ;  /* 0x00000000fffff984 */ /* 0x000fe20000000800 */
[----:B------:R-:W-:Y:S01]  /*15110*/  @!PT LDS RZ, [RZ] ;  /* 0x00000000fffff984 */ /* 0x000fe20000000800 */
[----:B------:R-:W-:Y:S01]  /*15120*/  @!PT LDS RZ, [RZ] ;  /* 0x00000000fffff984 */ /* 0x000fe20000000800 */
[----:B------:R0:W-:Y:S04]  /*15130*/  @!P2 LDGSTS.E.BYPASS.LTC128B.128 [R26+0x19c00], desc[UR36][R2.64], !P0 ;  /* 0x19c00000021aafae */ /* 0x0001e8000c101d64 */
[----:B0-----:R-:W-:Y:S05]  /*15140*/  WARPSYNC.COLLECTIVE R15, `(.L_x_15014) ;  /* 0x000000000f087348 */ /* 0x001fea0003c00000 */
[----:B------:R1:W2:Y:S02]  /*15150*/  SHFL.IDX P6, R14, R13, R12, R11 ;  /* 0x0000000c0d0e7389 */ /* 0x0002a400000c000b */
[----:B012---:R-:W-:Y:S01]  /*15160*/  ENDCOLLECTIVE ;  /* 0x000000000000791b */ /* 0x007fe20003800000 */
.L_x_15014:
[----:B------:R-:W-:-:S05]  /*15170*/  VIADD R2, R17, 0x40 ;  /* 0x0000004011027836 */ /* 0x000fca0000000000 */
[----:B------:R-:W-:Y:S01]  /*15180*/  ISETP.GE.AND P2, PT, R2, R5, PT ;  /* 0x000000050200720c */ /* 0x000fe20003f46270 */
[----:B------:R-:W-:Y:S02]  /*15190*/  IMAD.MOV.U32 R13, RZ, RZ, R0 ;  /* 0x000000ffff0d7224 */ /* 0x000fe400078e0000 */
[----:B------:R-:W-:-:S10]  /*151a0*/  IMAD.MOV.U32 R2, RZ, RZ, R14 ;  /* 0x000000ffff027224 */ /* 0x000fd400078e000e */
[----:B------:R-:W-:Y:S05]  /*151b0*/  WARPSYNC.COLLECTIVE R15, `(.L_x_15015) ;  /* 0x000000000f087348 */ /* 0x000fea0003c00000 */
[----:B------:R0:W1:Y:S02]  /*151c0*/  SHFL.IDX P6, R14, R13, R12, R11 ;  /* 0x0000000c0d0e7389 */ /* 0x00006400000c000b */
[----:B01----:R-:W-:Y:S01]  /*151d0*/  ENDCOLLECTIVE ;  /* 0x000000000000791b */ /* 0x003fe20003800000 */
.L_x_15015:
[----:B------:R-:W-:-:S04]  /*151e0*/  @P2 LOP3.LUT R23, R23, 0x100, RZ, 0xfc, !PT ;  /* 0x0000010017172812 */ /* 0x000fc800078efcff */
[----:B------:R-:W-:Y:S01]  /*151f0*/  LOP3.LUT R23, R23, 0xffffff7f, RZ, 0xc0, !PT ;  /* 0xffffff7f17177812 */ /* 0x000fe200078ec0ff */
[----:B------:R-:W-:Y:S02]  /*15200*/  IMAD.MOV.U32 R13, RZ, RZ, R4 ;  /* 0x000000ffff0d7224 */ /* 0x000fe400078e0004 */
[----:B------:R-:W-:Y:S02]  /*15210*/  IMAD.MOV.U32 R12, RZ, RZ, 0x5 ;  /* 0x00000005ff0c7424 */ /* 0x000fe400078e00ff */
[----:B------:R-:W-:-:S05]  /*15220*/  IMAD.MOV.U32 R11, RZ, RZ, R14 ;  /* 0x000000ffff0b7224 */ /* 0x000fca00078e000e */
[----:B------:R-:W-:-:S05]  /*15230*/  @!P2 LEA R14, P1, R20, R11, 0x1 ;  /* 0x0000000b140ea211 */ /* 0x000fca00078208ff */
[----:B------:R-:W-:Y:S01]  /*15240*/  @!P2 IMAD.X R11, RZ, RZ, R2, P1 ;  /* 0x000000ffff0ba224 */ /* 0x000fe200008e0602 */
[----:B------:R-:W-:-:S03]  /*15250*/  @!P2 MOV R2, R14 ;  /* 0x0000000e0002a202 */ /* 0x000fc60000000f00 */
[----:B------:R-:W-:Y:S02]  /*15260*/  @!P2 IMAD.MOV.U32 R3, RZ, RZ, R11 ;  /* 0x000000ffff03a224 */ /* 0x000fe400078e000b */
[----:B------:R-:W-:-:S03]  /*15270*/  IMAD.MOV.U32 R11, RZ, RZ, 0x181f ;  /* 0x0000181fff0b7424 */ /* 0x000fc600078e00ff */
[----:B------:R-:W-:Y:S01]  /*15280*/  @!PT LDS RZ, [RZ] ;  /* 0x00000000fffff984 */ /* 0x000fe20000000800 */
[----:B------:R-:W-:Y:S01]  /*15290*/  @!PT LDS RZ, [RZ] ;  /* 0x00000000fffff984 */ /* 0x000fe20000000800 */
[----:B------:R-:W-:Y:S01]  /*152a0*/  @!PT LDS RZ, [RZ] ;  /* 0x00000000fffff984 */ /* 0x000fe20000000800 */
[----:B------:R0:W-:Y:S04]  /*152b0*/  @!P2 LDGSTS.E.BYPASS.LTC128B.128 [R26+0x1a400], desc[UR36][R2.64], !P0 ;  /* 0x1a400000021aafae */ /* 0x0001e8000c101d64 */
[----:B0-----:R-:W-:Y:S05]  /*152c0*/  WARPSYNC.COLLECTIVE R15, `(.L_x_15016) ;  /* 0x000000000f087348 */ /* 0x001fea0003c00000 */
[----:B------:R1:W2:Y:S02]  /*152d0*/  SHFL.IDX P6, R14, R13, R12, R11 ;  /* 0x0000000c0d0e7389 */ /* 0x0002a400000c000b */
[----:B012---:R-:W-:Y:S01]  /*152e0*/  ENDCOLLECTIVE ;  /* 0x000000000000791b */ /* 0x007fe20003800000 */
.L_x_15016:
[----:B------:R-:W-:-:S05]  /*152f0*/  VIADD R2, R17, 0x50 ;  /* 0x0000005011027836 */ /* 0x000fca0000000000 */
[----:B------:R-:W-:Y:S01]  /*15300*/  ISETP.GE.AND P2, PT, R2, R5, PT ;  /* 0x000000050200720c */ /* 0x000fe20003f46270 */
[----:B------:R-:W-:Y:S01]  /*15310*/  IMAD.MOV.U32 R13, RZ, RZ, R0 ;  /* 0x000000ffff0d7224 */ /* 0x000fe200078e0000 */
[----:B------:R-:W-:-:S11]  /*15320*/  MOV R7, R14 ;  /* 0x0000000e00077202 */ /* 0x000fd60000000f00 */
[----:B------:R-:W-:Y:S05]  /*15330*/  WARPSYNC.COLLECTIVE R15, `(.L_x_15017) ;  /* 0x000000000f087348 */ /* 0x000fea0003c00000 */
[----:B------:R0:W1:Y:S02]  /*15340*/  SHFL.IDX P6, R14, R13, R12, R11 ;  /* 0x0000000c0d0e7389 */ /* 0x00006400000c000b */
[----:B01----:R-:W-:Y:S01]  /*15350*/  ENDCOLLECTIVE ;  /* 0x000000000000791b */ /* 0x003fe20003800000 */
.L_x_15017:
[----:B------:R-:W-:-:S04]  /*15360*/  @P2 LOP3.LUT R23, R23, 0x80, RZ, 0xfc, !PT ;  /* 0x0000008017172812 */ /* 0x000fc800078efcff */
[----:B------:R-:W-:Y:S02]  /*15370*/  LOP3.LUT R23, R23, 0xffffffbf, RZ, 0xc0, !PT ;  /* 0xffffffbf17177812 */ /* 0x000fe400078ec0ff */
[----:B------:R-:W-:Y:S01]  /*15380*/  MOV R13, R4 ;  /* 0x00000004000d7202 */ /* 0x000fe20000000f00 */
[----:B------:R-:W-:Y:S02]  /*15390*/  IMAD.MOV.U32 R12, RZ, RZ, 0x6 ;  /* 0x00000006ff0c7424 */ /* 0x000fe400078e00ff */
[----:B------:R-:W-:-:S07]  /*153a0*/  IMAD.MOV.U32 R8, RZ, RZ, R14 ;  /* 0x000000ffff087224 */ /* 0x000fce00078e000e */
[----:B------:R-:W-:Y:S05]  /*153b0*/  WARPSYNC.COLLECTIVE R15, `(.L_x_15018) ;  /* 0x000000000f087348 */ /* 0x000fea0003c00000 */
[----:B------:R0:W1:Y:S02]  /*153c0*/  SHFL.IDX P6, R14, R13, R12, R11 ;  /* 0x0000000c0d0e7389 */ /* 0x00006400000c000b */
[----:B01----:R-:W-:Y:S01]  /*153d0*/  ENDCOLLECTIVE ;  /* 0x000000000000791b */ /* 0x003fe20003800000 */
.L_x_15018:
        /* <DEDUP_REMOVED lines=10> */
[----:B------:R-:W-:Y:S01]  /*15480*/  ISETP.GE.AND P2, PT, R8, R5, PT ;  /* 0x000000050800720c */ /* 0x000fe20003f46270 */
[----:B0-----:R-:W-:-:S12]  /*15490*/  IMAD.MOV.U32 R2, RZ, RZ, R14 ;  /* 0x000000ffff027224 */ /* 0x001fd800078e000e */
[----:B------:R-:W-:Y:S05]  /*154a0*/  WARPSYNC.COLLECTIVE R15, `(.L_x_15019) ;  /* 0x000000000f087348 */ /* 0x000fea0003c00000 */
[----:B------:R0:W1:Y:S02]  /*154b0*/  SHFL.IDX P6, R14, R13, R12, R11 ;  /* 0x0000000c0d0e7389 */ /* 0x00006400000c000b */
[----:B01----:R-:W-:Y:S01]  /*154c0*/  ENDCOLLECTIVE ;  /* 0x000000000000791b */ /* 0x003fe20003800000 */
.L_x_15019:
[----:B------:R-:W-:Y:S01]  /*154d0*/  @P2 LOP3.LUT R23, R23, 0x40, RZ, 0xfc, !PT ;  /* 0x0000004017172812 */ /* 0x000fe200078efcff */
[----:B------:R-:W-:Y:S02]  /*154e0*/  IMAD.MOV.U32 R13, RZ, RZ, R4 ;  /* 0x000000ffff0d7224 */ /* 0x000fe400078e0004 */
[----:B------:R-:W-:Y:S02]  /*154f0*/  IMAD.MOV.U32 R12, RZ, RZ, 0x7 ;  /* 0x00000007ff0c7424 */ /* 0x000fe400078e00ff */
[----:B------:R-:W-:-:S07]  /*15500*/  IMAD.MOV.U32 R6, RZ, RZ, R14 ;  /* 0x000000ffff067224 */ /* 0x000fce00078e000e */
[----:B------:R-:W-:Y:S05]  /*15510*/  WARPSYNC.COLLECTIVE R15, `(.L_x_15020) ;  /* 0x000000000f087348 */ /* 0x000fea0003c00000 */
[----:B------:R0:W1:Y:S02]  /*15520*/  SHFL.IDX P6, R14, R13, R12, R11 ;  /* 0x0000000c0d0e7389 */ /* 0x00006400000c000b */
[----:B01----:R-:W-:Y:S01]  /*15530*/  ENDCOLLECTIVE ;  /* 0x000000000000791b */ /* 0x003fe20003800000 */
.L_x_15020:
        /* <DEDUP_REMOVED lines=13> */
.L_x_15021:
[----:B------:R-:W-:Y:S01]  /*15610*/  IMAD.MOV.U32 R0, RZ, RZ, R14 ;  /* 0x000000ffff007224 */ /* 0x000fe200078e000e */
[----:B------:R-:W-:Y:S06]  /*15620*/  BRA `(.L_x_15022) ;  /* 0xffffffb000cc7947 */ /* 0x000fec000383ffff */
.L_x_14930:
        /* <DEDUP_REMOVED lines=8> */
.L_x_15024:
[----:B------:R-:W-:Y:S05]  /*156b0*/  BSYNC B0 ;  /* 0x0000000000007941 */ /* 0x000fea0003800000 */
.L_x_15023:
        /* <DEDUP_REMOVED lines=9> */
.L_x_15025:
[----:B------:R-:W-:Y:S02]  /*15750*/  IMAD.MOV.U32 R13, RZ, RZ, R4 ;  /* 0x000000ffff0d7224 */ /* 0x000fe400078e0004 */
[----:B------:R-:W-:Y:S01]  /*15760*/  IMAD.MOV.U32 R12, RZ, RZ, 0x1 ;  /* 0x00000001ff0c7424 */ /* 0x000fe200078e00ff */
[----:B------:R-:W-:-:S13]  /*15770*/  @!P5 LEA R5, P0, R8, R14, 0x1 ;  /* 0x0000000e0805d211 */ /* 0x000fda00078008ff */
[----:B------:R-:W-:Y:S05]  /*15780*/  WARPSYNC.COLLECTIVE R15, `(.L_x_15026) ;  /* 0x000000000f087348 */ /* 0x000fea0003c00000 */
[----:B------:R0:W1:Y:S02]  /*15790*/  SHFL.IDX P6, R14, R13, R12, R11 ;  /* 0x0000000c0d0e7389 */ /* 0x00006400000c000b */
[----:B01----:R-:W-:Y:S01]  /*157a0*/  ENDCOLLECTIVE ;  /* 0x000000000000791b */ /* 0x003fe20003800000 */
.L_x_15026:
[----:B------:R-:W-:Y:S01]  /*157b0*/  @!P5 IMAD.X R3, RZ, RZ, R2, P0 ;  /* 0x000000ffff03d224 */ /* 0x000fe200000e0602 */
[----:B------:R-:W-:-:S05]  /*157c0*/  @!P5 MOV R2, R5 ;  /* 0x000000050002d202 */ /* 0x000fca0000000f00 */
        /* <DEDUP_REMOVED lines=13> */
.L_x_15027:
[----:B------:R-:W-:Y:S02]  /*158a0*/  IMAD.MOV.U32 R13, RZ, RZ, R4 ;  /* 0x000000ffff0d7224 */ /* 0x000fe400078e0004 */
[----:B------:R-:W-:Y:S01]  /*158b0*/  IMAD.MOV.U32 R12, RZ, RZ, 0x2 ;  /* 0x00000002ff0c7424 */ /* 0x000fe200078e00ff */
[----:B------:R-:W-:-:S13]  /*158c0*/  LOP3.LUT P6, RZ, R23, 0x1000, RZ, 0xc0, !PT ;  /* 0x0000100017ff7812 */ /* 0x000fda00078cc0ff */
[----:B------:R-:W-:-:S04]  /*158d0*/  @!P6 LEA R6, P0, R8, R14, 0x1 ;  /* 0x0000000e0806e211 */ /* 0x000fc800078008ff */
[----:B------:R-:W-:Y:S01]  /*158e0*/  @!P6 MOV R2, R6 ;  /* 0x000000060002e202 */ /* 0x000fe20000000f00 */
[----:B------:R-:W-:-:S04]  /*158f0*/  @!P6 IMAD.X R7, RZ, RZ, R5, P0 ;  /* 0x000000ffff07e224 */ /* 0x000fc800000e0605 */
        /* <DEDUP_REMOVED lines=11> */
.L_x_15028:
[----:B------:R-:W-:Y:S02]  /*159b0*/  IMAD.MOV.U32 R13, RZ, RZ, R0 ;  /* 0x000000ffff0d7224 */ /* 0x000fe400078e0000 */
[----:B------:R-:W-:-:S07]  /*159c0*/  IMAD.MOV.U32 R5, RZ, RZ, R14 ;  /* 0x000000ffff057224 */ /* 0x000fce00078e000e */
[----:B------:R-:W-:Y:S05]  /*159d0*/  WARPSYNC.COLLECTIVE R15, `(.L_x_15029) ;  /* 0x000000000f087348 */ /* 0x000fea0003c00000 */
[----:B------:R0:W1:Y:S02]  /*159e0*/  SHFL.IDX P6, R14, R13, R12, R11 ;  /* 0x0000000c0d0e7389 */ /* 0x00006400000c000b */
[----:B01----:R-:W-:Y:S01]  /*159f0*/  ENDCOLLECTIVE ;  /* 0x000000000000791b */ /* 0x003fe20003800000 */
.L_x_15029:
[----:B------:R-:W-:Y:S02]  /*15a00*/  IMAD.MOV.U32 R13, RZ, RZ, R4 ;  /* 0x000000ffff0d7224 */ /* 0x000fe400078e0004 */
[----:B------:R-:W-:Y:S01]  /*15a10*/  IMAD.MOV.U32 R12, RZ, RZ, 0x3 ;  /* 0x00000003ff0c7424 */ /* 0x000fe200078e00ff */
[----:B------:R-:W-:-:S13]  /*15a20*/  @!P5 LEA R6, P0, R8, R14, 0x1 ;  /* 0x0000000e0806d211 */ /* 0x000fda00078008ff */
[----:B------:R-:W-:Y:S05]  /*15a30*/  WARPSYNC.COLLECTIVE R15, `(.L_x_15030) ;  /* 0x000000000f087348 */ /* 0x000fea0003c00000 */
[----:B------:R0:W1:Y:S02]  /*15a40*/  SHFL.IDX P6, R14, R13, R12, R11 ;  /* 0x0000000c0d0e7389 */ /* 0x00006400000c000b */
[----:B01----:R-:W-:Y:S01]  /*15a50*/  ENDCOLLECTIVE ;  /* 0x000000000000791b */ /* 0x003fe20003800000 */
.L_x_15030:
[----:B------:R-:W-:Y:S01]  /*15a60*/  @!P5 IADD3.X R7, RZ, R5, RZ, P0, !PT ;  /* 0x00000005ff07d210 */ /* 0x000fe200007fe4ff */
[----:B------:R-:W-:-:S04]  /*15a70*/  @!P5 IMAD.MOV.U32 R2, RZ, RZ, R6 ;  /* 0x000000ffff02d224 */ /* 0x000fc800078e0006 */
[----:B------:R-:W-:-:S05]  /*15a80*/  @!P5 IMAD.MOV.U32 R3, RZ, RZ, R7 ;  /* 0x000000ffff03d224 */ /* 0x000fca00078e0007 */
[----:B------:R-:W-:Y:S01]  /*15a90*/  @!PT LDS RZ, [RZ] ;  /* 0x00000000fffff984 */ /* 0x000fe20000000800 */
[----:B------:R-:W-:Y:S01]  /*15aa0*/  @!PT LDS RZ, [RZ] ;  /* 0x00000000fffff984 */ /* 0x000fe20000000800 */
[----:B------:R-:W-:Y:S01]  /*15ab0*/  @!PT LDS RZ, [RZ] ;  /* 0x00000000fffff984 */ /* 0x000fe20000000800 */
[----:B------:R0:W-:Y:S01]  /*15ac0*/  @!P5 LDGSTS.E.BYPASS.LTC128B.128 [R26+0x23400], desc[UR36][R2.64], !P4 ;  /* 0x23400000021adfae */ /* 0x0001e2000e101d64 */
[----:B------:R-:W-:-:S03]  /*15ad0*/  MOV R13, R0 ;  /* 0x00000000000d7202 */ /* 0x000fc60000000f00 */
        /* <DEDUP_REMOVED lines=8> */
.L_x_15031:
        /* <DEDUP_REMOVED lines=17> */
.L_x_15032:
[----:B------:R-:W-:Y:S01]  /*15c70*/  IMAD.MOV.U32 R13, RZ, RZ, R0 ;  /* 0x000000ffff0d7224 */ /* 0x000fe200078e0000 */
[----:B------:R-:W-:-:S07]  /*15c80*/  MOV R5, R14 ;  /* 0x0000000e00057202 */ /* 0x000fce0000000f00 */
[----:B------:R-:W-:Y:S05]  /*15c90*/  WARPSYNC.COLLECTIVE R15, `(.L_x_15033) ;  /* 0x000000000f087348 */ /* 0x000fea0003c00000 */
[----:B------:R0:W1:Y:S02]  /*15ca0*/  SHFL.IDX P6, R14, R13, R12, R11 ;  /* 0x0000000c0d0e7389 */ /* 0x00006400000c000b */
[----:B01----:R-:W-:Y:S01]  /*15cb0*/  ENDCOLLECTIVE ;  /* 0x000000000000791b */ /* 0x003fe20003800000 */
.L_x_15033:
[----:B------:R-:W-:Y:S01]  /*15cc0*/  IMAD.MOV.U32 R13, RZ, RZ, R4 ;  /* 0x000000ffff0d7224 */ /* 0x000fe200078e0004 */
[----:B------:R-:W-:Y:S02]  /*15cd0*/  MOV R12, 0x5 ;  /* 0x00000005000c7802 */ /* 0x000fe40000000f00 */
[----:B------:R-:W-:-:S13]  /*15ce0*/  @!P5 LEA R6, P0, R8, R14, 0x1 ;  /* 0x0000000e0806d211 */ /* 0x000fda00078008ff */
[----:B------:R-:W-:Y:S05]  /*15cf0*/  WARPSYNC.COLLECTIVE R15, `(.L_x_15034) ;  /* 0x000000000f087348 */ /* 0x000fea0003c00000 */
[----:B------:R0:W1:Y:S02]  /*15d00*/  SHFL.IDX P6, R14, R13, R12, R11 ;  /* 0x0000000c0d0e7389 */ /* 0x00006400000c000b */
[----:B01----:R-:W-:Y:S01]  /*15d10*/  ENDCOLLECTIVE ;  /* 0x000000000000791b */ /* 0x003fe20003800000 */
.L_x_15034:
[----:B------:R-:W-:Y:S02]  /*15d20*/  @!P5 IMAD.X R7, RZ, RZ, R5, P0 ;  /* 0x000000ffff07d224 */ /* 0x000fe400000e0605 */
[----:B------:R-:W-:Y:S02]  /*15d30*/  @!P5 IMAD.MOV.U32 R2, RZ, RZ, R6 ;  /* 0x000000ffff02d224 */ /* 0x000fe400078e0006 */
        /* <DEDUP_REMOVED lines=14> */
.L_x_15035:
        /* <DEDUP_REMOVED lines=17> */
.L_x_15036:
[----:B------:R-:W-:Y:S02]  /*15f30*/  IMAD.MOV.U32 R13, RZ, RZ, R0 ;  /* 0x000000ffff0d7224 */ /* 0x000fe400078e0000 */
[----:B------:R-:W-:-:S07]  /*15f40*/  IMAD.MOV.U32 R5, RZ, RZ, R14 ;  /* 0x000000ffff057224 */ /* 0x000fce00078e000e */
[----:B------:R-:W-:Y:S05]  /*15f50*/  WARPSYNC.COLLECTIVE R15, `(.L_x_15037) ;  /* 0x000000000f087348 */ /* 0x000fea0003c00000 */
[----:B------:R0:W1:Y:S02]  /*15f60*/  SHFL.IDX P6, R14, R13, R12, R11 ;  /* 0x0000000c0d0e7389 */ /* 0x00006400000c000b */
[----:B01----:R-:W-:Y:S01]  /*15f70*/  ENDCOLLECTIVE ;  /* 0x000000000000791b */ /* 0x003fe20003800000 */
.L_x_15037:
[----:B------:R-:W-:Y:S02]  /*15f80*/  IMAD.MOV.U32 R13, RZ, RZ, R4 ;  /* 0x000000ffff0d7224 */ /* 0x000fe400078e0004 */
[----:B------:R-:W-:Y:S01]  /*15f90*/  IMAD.MOV.U32 R12, RZ, RZ, 0x7 ;  /* 0x00000007ff0c7424 */ /* 0x000fe200078e00ff */
[----:B------:R-:W-:-:S13]  /*15fa0*/  @!P5 LEA R6, P0, R8, R14, 0x1 ;  /* 0x0000000e0806d211 */ /* 0x000fda00078008ff */
[----:B------:R-:W-:Y:S05]  /*15fb0*/  WARPSYNC.COLLECTIVE R15, `(.L_x_15038) ;  /* 0x000000000f087348 */ /* 0x000fea0003c00000 */
[----:B------:R0:W1:Y:S02]  /*15fc0*/  SHFL.IDX P6, R14, R13, R12, R11 ;  /* 0x0000000c0d0e7389 */ /* 0x00006400000c000b */
[----:B01----:R-:W-:Y:S01]  /*15fd0*/  ENDCOLLECTIVE ;  /* 0x000000000000791b */ /* 0x003fe20003800000 */
.L_x_15038:
[----:B------:R-:W-:Y:S02]  /*15fe0*/  @!P5 IMAD.X R7, RZ, RZ, R5, P0 ;  /* 0x000000ffff07d224 */ /* 0x000fe400000e0605 */
[----:B------:R-:W-:-:S03]  /*15ff0*/  @!P5 IMAD.MOV.U32 R2, RZ, RZ, R6 ;  /* 0x000000ffff02d224 */ /* 0x000fc600078e0006 */
        /* <DEDUP_REMOVED lines=13> */
.L_x_15039:
[----:B------:R-:W-:Y:S05]  /*160d0*/  BRA `(.L_x_15040) ;  /* 0xffffffb400087947 */ /* 0x000fea000383ffff */
.L_x_14935:
[----:B0-----:R0:W2:Y:S02]  /*160e0*/  SYNCS.PHASECHK.TRANS64.TRYWAIT P0, [R22+URZ+0x32420], R3 ;  /* 0x03242003160075a7 */ /* 0x0010a4000800017f */
[----:B--2---:R-:W-:Y:S05]  /*160f0*/  @!P0 NANOSLEEP.SYNCS 0x989680 ;  /* 0x009896800000895d */ /* 0x004fea0003900000 */
[----:B------:R-:W2:Y:S02]  /*16100*/  @!P0 SYNCS.PHASECHK.TRANS64 P0, [R22+URZ+0x32420], R3 ;  /* 0x03242003160085a7 */ /* 0x000ea4000800007f */
[----:B--2---:R-:W-:Y:S05]  /*16110*/  @!P0 BRA `(.L_x_14935) ;  /* 0xfffffffc00f08947 */ /* 0x004fea000383ffff */
[----:B------:R-:W-:Y:S05]  /*16120*/  BRA `(.L_x_15041) ;  /* 0xffffffb400787947 */ /* 0x000fea000383ffff */
.L_x_14938:
[----:B--2---:R2:W3:Y:S02]  /*16130*/  SYNCS.PHASECHK.TRANS64.TRYWAIT P0, [R25+URZ+0x32460], R0 ;  /* 0x03246000190075a7 */ /* 0x0044e4000800017f */
[----:B---3--:R-:W-:Y:S05]  /*16140*/  @!P0 NANOSLEEP.SYNCS 0x989680 ;  /* 0x009896800000895d */ /* 0x008fea0003900000 */
[----:B------:R-:W3:Y:S02]  /*16150*/  @!P0 SYNCS.PHASECHK.TRANS64 P0, [R25+URZ+0x32460], R0 ;  /* 0x03246000190085a7 */ /* 0x000ee4000800007f */
[----:B---3--:R-:W-:Y:S05]  /*16160*/  @!P0 BRA `(.L_x_14938) ;  /* 0xfffffffc00f08947 */ /* 0x008fea000383ffff */
[----:B------:R-:W-:Y:S05]  /*16170*/  BRA `(.L_x_15042) ;  /* 0xffffffb400847947 */ /* 0x000fea000383ffff */
.L_x_14939:
        /* <DEDUP_REMOVED lines=8> */
.L_x_15044:
[----:B------:R-:W-:Y:S05]  /*16200*/  BSYNC B0 ;  /* 0x0000000000007941 */ /* 0x000fea0003800000 */
.L_x_15043:
[----:B------:R-:W0:Y:S01]  /*16210*/  S2R R8, SR_TID.X ;  /* 0x0000000000087919 */ /* 0x000e220000002100 */
[----:B------:R-:W-:Y:S01]  /*16220*/  IMAD.MOV.U32 R13, RZ, RZ, R5 ;  /* 0x000000ffff0d7224 */ /* 0x000fe200078e0005 */
[----:B------:R-:W-:Y:S01]  /*16230*/  MOV R11, 0x181f ;  /* 0x0000181f000b7802 */ /* 0x000fe20000000f00 */
[----:B------:R-:W-:Y:S01]  /*16240*/  IMAD.MOV.U32 R12, RZ, RZ, RZ ;  /* 0x000000ffff0c7224 */ /* 0x000fe200078e00ff */
        /* <DEDUP_REMOVED lines=8> */
.L_x_15045:
[----:B------:R-:W-:Y:S02]  /*162d0*/  ISETP.LT.OR P3, PT, R31, 0x1, !P1 ;  /* 0x000000011f00780c */ /* 0x000fe40004f61670 */
        /* <DEDUP_REMOVED lines=9> */
.L_x_15046:
        /* <DEDUP_REMOVED lines=17> */
.L_x_15047:
[----:B------:R-:W-:Y:S01]  /*16480*/  IMAD.MOV.U32 R13, RZ, RZ, R6 ;  /* 0x000000ffff0d7224 */ /* 0x000fe200078e0006 */
[----:B------:R-:W-:Y:S02]  /*16490*/  MOV R12, 0x2 ;  /* 0x00000002000c7802 */ /* 0x000fe40000000f00 */
[----:B------:R-:W-:-:S13]  /*164a0*/  IADD3 R2, P3, R14, R0, RZ ;  /* 0x000000000e027210 */ /* 0x000fda0007f7e0ff */
[----:B------:R-:W-:Y:S05]  /*164b0*/  WARPSYNC.COLLECTIVE R15, `(.L_x_15048) ;  /* 0x000000000f087348 */ /* 0x000fea0003c00000 */
[----:B------:R0:W1:Y:S02]  /*164c0*/  SHFL.IDX P6, R14, R13, R12, R11 ;  /* 0x0000000c0d0e7389 */ /* 0x00006400000c000b */
[----:B01----:R-:W-:Y:S01]  /*164d0*/  ENDCOLLECTIVE ;  /* 0x000000000000791b */ /* 0x003fe20003800000 */
.L_x_15048:
        /* <DEDUP_REMOVED lines=17> */
.L_x_15049:
[----:B------:R-:W-:Y:S02]  /*165f0*/  IMAD.MOV.U32 R13, RZ, RZ, R6 ;  /* 0x000000ffff0d7224 */ /* 0x000fe400078e0006 */
[----:B------:R-:W-:Y:S01]  /*16600*/  IMAD.MOV.U32 R12, RZ, RZ, 0x3 ;  /* 0x00000003ff0c7424 */ /* 0x000fe200078e00ff */
[----:B------:R-:W-:-:S13]  /*16610*/  IADD3 R2, P3, R14, R0, RZ ;  /* 0x000000000e027210 */ /* 0x000fda0007f7e0ff */
[----:B------:R-:W-:Y:S05]  /*16620*/  WARPSYNC.COLLECTIVE R15, `(.L_x_15050) ;  /* 0x000000000f087348 */ /* 0x000fea0003c00000 */
[----:B------:R0:W1:Y:S02]  /*16630*/  SHFL.IDX P6, R14, R13, R12, R11 ;  /* 0x0000000c0d0e7389 */ /* 0x00006400000c000b */
[----:B01----:R-:W-:Y:S01]  /*16640*/  ENDCOLLECTIVE ;  /* 0x000000000000791b */ /* 0x003fe20003800000 */
.L_x_15050:
        /* <DEDUP_REMOVED lines=17> */
.L_x_15051:
[----:B------:R-:W-:Y:S02]  /*16760*/  IMAD.MOV.U32 R13, RZ, RZ, R6 ;  /* 0x000000ffff0d7224 */ /* 0x000fe400078e0006 */
[----:B------:R-:W-:Y:S01]  /*16770*/  IMAD.MOV.U32 R12, RZ, RZ, 0x4 ;  /* 0x00000004ff0c7424 */ /* 0x000fe200078e00ff */
[----:B------:R-:W-:-:S13]  /*16780*/  IADD3 R2, P3, R14, R0, RZ ;  /* 0x000000000e027210 */ /* 0x000fda0007f7e0ff */
[----:B------:R-:W-:Y:S05]  /*16790*/  WARPSYNC.COLLECTIVE R15, `(.L_x_15052) ;  /* 0x000000000f087348 */ /* 0x000fea0003c00000 */
[----:B------:R0:W1:Y:S02]  /*167a0*/  SHFL.IDX P6, R14, R13, R12, R11 ;  /* 0x0000000c0d0e7389 */ /* 0x00006400000c000b */
[----:B01----:R-:W-:Y:S01]  /*167b0*/  ENDCOLLECTIVE ;  /* 0x000000000000791b */ /* 0x003fe20003800000 */
.L_x_15052:
        /* <DEDUP_REMOVED lines=17> */
.L_x_15053:
[----:B------:R-:W-:Y:S02]  /*168d0*/  IMAD.MOV.U32 R13, RZ, RZ, R6 ;  /* 0x000000ffff0d7224 */ /* 0x000fe400078e0006 */
[----:B------:R-:W-:Y:S01]  /*168e0*/  IMAD.MOV.U32 R12, RZ, RZ, 0x5 ;  /* 0x00000005ff0c7424 */ /* 0x000fe200078e00ff */
[----:B------:R-:W-:-:S13]  /*168f0*/  IADD3 R2, P3, R14, R0, RZ ;  /* 0x000000000e027210 */ /* 0x000fda0007f7e0ff */
[----:B------:R-:W-:Y:S05]  /*16900*/  WARPSYNC.COLLECTIVE R15, `(.L_x_15054) ;  /* 0x000000000f087348 */ /* 0x000fea0003c00000 */
[----:B------:R0:W1:Y:S02]  /*16910*/  SHFL.IDX P6, R14, R13, R12, R11 ;  /* 0x0000000c0d0e7389 */ /* 0x00006400000c000b */
[----:B01----:R-:W-:Y:S01]  /*16920*/  ENDCOLLECTIVE ;  /* 0x000000000000791b */ /* 0x003fe20003800000 */
.L_x_15054:
        /* <DEDUP_REMOVED lines=12> */
.L_x_15055:
        /* <DEDUP_REMOVED lines=9> */
.L_x_14946:
[----:B0-----:R0:W2:Y:S02]  /*16a80*/  SYNCS.PHASECHK.TRANS64.TRYWAIT P0, [R10+URZ+0x32440], R20 ;  /* 0x032440140a0075a7 */ /* 0x0010a4000800017f */
[----:B--2---:R-:W-:Y:S05]  /*16a90*/  @!P0 NANOSLEEP.SYNCS 0x989680 ;  /* 0x009896800000895d */ /* 0x004fea0003900000 */
[----:B------:R-:W2:Y:S02]  /*16aa0*/  @!P0 SYNCS.PHASECHK.TRANS64 P0, [R10+URZ+0x32440], R20 ;  /* 0x032440140a0085a7 */ /* 0x000ea4000800007f */
[----:B--2---:R-:W-:Y:S05]  /*16ab0*/  @!P0 BRA `(.L_x_14946) ;  /* 0xfffffffc00f08947 */ /* 0x004fea000383ffff */
[----:B------:R-:W-:Y:S05]  /*16ac0*/  BRA `(.L_x_15057) ;  /* 0xffffffb8000c7947 */ /* 0x000fea000383ffff */
.L_x_14947:
        /* <DEDUP_REMOVED lines=8> */
.L_x_15059:
[----:B------:R-:W-:Y:S05]  /*16b50*/  BSYNC B1 ;  /* 0x0000000000017941 */ /* 0x000fea0003800000 */
.L_x_15058:
        /* <DEDUP_REMOVED lines=9> */
.L_x_15060:
[----:B------:R-:W-:Y:S01]  /*16bf0*/  MOV R13, R8 ;  /* 0x00000008000d7202 */ /* 0x000fe20000000f00 */
[----:B------:R-:W-:Y:S02]  /*16c00*/  IMAD.MOV.U32 R12, RZ, RZ, 0x1 ;  /* 0x00000001ff0c7424 */ /* 0x000fe400078e00ff */
[----:B------:R-:W-:-:S07]  /*16c10*/  IMAD.MOV.U32 R2, RZ, RZ, R14 ;  /* 0x000000ffff027224 */ /* 0x000fce00078e000e */
[----:B------:R-:W-:Y:S05]  /*16c20*/  WARPSYNC.COLLECTIVE R15, `(.L_x_15061) ;  /* 0x000000000f087348 */ /* 0x000fea0003c00000 */
[----:B------:R0:W1:Y:S02]  /*16c30*/  SHFL.IDX P6, R14, R13, R12, R11 ;  /* 0x0000000c0d0e7389 */ /* 0x00006400000c000b */
[----:B01----:R-:W-:Y:S01]  /*16c40*/  ENDCOLLECTIVE ;  /* 0x000000000000791b */ /* 0x003fe20003800000 */
.L_x_15061:
        /* <DEDUP_REMOVED lines=11> */
.L_x_15062:
[----:B------:R-:W-:Y:S01]  /*16d00*/  MOV R13, R8 ;  /* 0x00000008000d7202 */ /* 0x000fe20000000f00 */
[----:B------:R-:W-:Y:S02]  /*16d10*/  IMAD.MOV.U32 R12, RZ, RZ, 0x2 ;  /* 0x00000002ff0c7424 */ /* 0x000fe400078e00ff */
[----:B------:R-:W-:-:S07]  /*16d20*/  IMAD.MOV.U32 R2, RZ, RZ, R14 ;  /* 0x000000ffff027224 */ /* 0x000fce00078e000e */
[----:B------:R-:W-:Y:S05]  /*16d30*/  WARPSYNC.COLLECTIVE R15, `(.L_x_15063) ;  /* 0x000000000f087348 */ /* 0x000fea0003c00000 */
[----:B------:R0:W1:Y:S02]  /*16d40*/  SHFL.IDX P6, R14, R13, R12, R11 ;  /* 0x0000000c0d0e7389 */ /* 0x00006400000c000b */
[----:B01----:R-:W-:Y:S01]  /*16d50*/  ENDCOLLECTIVE ;  /* 0x000000000000791b */ /* 0x003fe20003800000 */
.L_x_15063:
        /* <DEDUP_REMOVED lines=11> */
.L_x_15064:
[----:B------:R-:W-:Y:S01]  /*16e10*/  MOV R13, R8 ;  /* 0x00000008000d7202 */ /* 0x000fe20000000f00 */
[----:B------:R-:W-:Y:S02]  /*16e20*/  IMAD.MOV.U32 R12, RZ, RZ, 0x3 ;  /* 0x00000003ff0c7424 */ /* 0x000fe400078e00ff */
[----:B------:R-:W-:-:S07]  /*16e30*/  IMAD.MOV.U32 R2, RZ, RZ, R14 ;  /* 0x000000ffff027224 */ /* 0x000fce00078e000e */
[----:B------:R-:W-:Y:S05]  /*16e40*/  WARPSYNC.COLLECTIVE R15, `(.L_x_15065) ;  /* 0x000000000f087348 */ /* 0x000fea0003c00000 */
[----:B------:R0:W1:Y:S02]  /*16e50*/  SHFL.IDX P6, R14, R13, R12, R11 ;  /* 0x0000000c0d0e7389 */ /* 0x00006400000c000b */
[----:B01----:R-:W-:Y:S01]  /*16e60*/  ENDCOLLECTIVE ;  /* 0x000000000000791b */ /* 0x003fe20003800000 */
.L_x_15065:
        /* <DEDUP_REMOVED lines=11> */
.L_x_15066:
[----:B------:R-:W-:Y:S01]  /*16f20*/  MOV R13, R8 ;  /* 0x00000008000d7202 */ /* 0x000fe20000000f00 */
[----:B------:R-:W-:Y:S02]  /*16f30*/  IMAD.MOV.U32 R12, RZ, RZ, 0x4 ;  /* 0x00000004ff0c7424 */ /* 0x000fe400078e00ff */
[----:B------:R-:W-:-:S07]  /*16f40*/  IMAD.MOV.U32 R2, RZ, RZ, R14 ;  /* 0x000000ffff027224 */ /* 0x000fce00078e000e */
[----:B------:R-:W-:Y:S05]  /*16f50*/  WARPSYNC.COLLECTIVE R15, `(.L_x_15067) ;  /* 0x000000000f087348 */ /* 0x000fea0003c00000 */
[----:B------:R0:W1:Y:S02]  /*16f60*/  SHFL.IDX P6, R14, R13, R12, R11 ;  /* 0x0000000c0d0e7389 */ /* 0x00006400000c000b */
[----:B01----:R-:W-:Y:S01]  /*16f70*/  ENDCOLLECTIVE ;  /* 0x000000000000791b */ /* 0x003fe20003800000 */
.L_x_15067:
        /* <DEDUP_REMOVED lines=11> */
.L_x_15068:
[----:B------:R-:W-:Y:S01]  /*17030*/  MOV R13, R8 ;  /* 0x00000008000d7202 */ /* 0x000fe20000000f00 */
[----:B------:R-:W-:Y:S02]  /*17040*/  IMAD.MOV.U32 R12, RZ, RZ, 0x5 ;  /* 0x00000005ff0c7424 */ /* 0x000fe400078e00ff */
[----:B------:R-:W-:-:S07]  /*17050*/  IMAD.MOV.U32 R2, RZ, RZ, R14 ;  /* 0x000000ffff027224 */ /* 0x000fce00078e000e */
[----:B------:R-:W-:Y:S05]  /*17060*/  WARPSYNC.COLLECTIVE R15, `(.L_x_15069) ;  /* 0x000000000f087348 */ /* 0x000fea0003c00000 */
[----:B------:R0:W1:Y:S02]  /*17070*/  SHFL.IDX P6, R14, R13, R12, R11 ;  /* 0x0000000c0d0e7389 */ /* 0x00006400000c000b */
[----:B01----:R-:W-:Y:S01]  /*17080*/  ENDCOLLECTIVE ;  /* 0x000000000000791b */ /* 0x003fe20003800000 */
.L_x_15069:
        /* <DEDUP_REMOVED lines=11> */
.L_x_15070:
[----:B------:R-:W-:Y:S05]  /*17140*/  BRA `(.L_x_15071) ;  /* 0xffffffb4003c7947 */ /* 0x000fea000383ffff */
.L_x_14952:
[----:B----4-:R4:W0:Y:S02]  /*17150*/  SYNCS.PHASECHK.TRANS64.TRYWAIT P0, [R10+URZ+0x32460], R20 ;  /* 0x032460140a0075a7 */ /* 0x010824000800017f */
[----:B0-----:R-:W-:Y:S05]  /*17160*/  @!P0 NANOSLEEP.SYNCS 0x989680 ;  /* 0x009896800000895d */ /* 0x001fea0003900000 */
[----:B------:R-:W0:Y:S02]  /*17170*/  @!P0 SYNCS.PHASECHK.TRANS64 P0, [R10+URZ+0x32460], R20 ;  /* 0x032460140a0085a7 */ /* 0x000e24000800007f */
[----:B0-----:R-:W-:Y:S05]  /*17180*/  @!P0 BRA `(.L_x_14952) ;  /* 0xfffffffc00f08947 */ /* 0x001fea000383ffff */
[----:B------:R-:W-:Y:S05]  /*17190*/  BRA `(.L_x_15072) ;  /* 0xffffffb400887947 */ /* 0x000fea000383ffff */
.L_x_14953:
[----:B------:R-:W-:Y:S01]  /*171a0*/  BSSY B1, `(.L_x_15073) ;  /* 0x0000008000017945 */ /* 0x000fe20003800000 */
[----:B------:R-:W-:Y:S01]  /*171b0*/  IMAD.MOV.U32 R13, RZ, RZ, R25 ;  /* 0x000000ffff0d7224 */ /* 0x000fe200078e0019 */
[----:B------:R-:W-:Y:S01]  /*171c0*/  MOV R11, 0x181f ;  /* 0x0000181f000b7802 */ /* 0x000fe20000000f00 */
[----:B------:R-:W-:Y:S02]  /*171d0*/  IMAD.MOV.U32 R12, RZ, RZ, RZ ;  /* 0x000000ffff0c7224 */ /* 0x000fe400078e00ff */
[----:B------:R-:W-:-:S07]  /*171e0*/  IMAD.MOV.U32 R15, RZ, RZ, -0x1 ;  /* 0xffffffffff0f7424 */ /* 0x000fce00078e00ff */
[----:B---3--:R-:W-:Y:S05]  /*171f0*/  WARPSYNC.COLLECTIVE R15, `(.L_x_15074) ;  /* 0x000000000f087348 */ /* 0x008fea0003c00000 */
[----:B------:R0:W1:Y:S02]  /*17200*/  SHFL.IDX P6, R14, R13, R12, R11 ;  /* 0x0000000c0d0e7389 */ /* 0x00006400000c000b */
[----:B01-3--:R-:W-:Y:S01]  /*17210*/  ENDCOLLECTIVE ;  /* 0x000000000000791b */ /* 0x00bfe20003800000 */
.L_x_15074:
[----:B------:R-:W-:Y:S05]  /*17220*/  BSYNC B1 ;  /* 0x0000000000017941 */ /* 0x000fea0003800000 */
.L_x_15073:
        /* <DEDUP_REMOVED lines=9> */
.L_x_15075:
[----:B------:R-:W-:Y:S02]  /*172c0*/  IMAD.MOV.U32 R13, RZ, RZ, R25 ;  /* 0x000000ffff0d7224 */ /* 0x000fe400078e0019 */
[----:B------:R-:W-:Y:S01]  /*172d0*/  IMAD.MOV.U32 R12, RZ, RZ, 0x1 ;  /* 0x00000001ff0c7424 */ /* 0x000fe200078e00ff */
[----:B------:R-:W-:-:S13]  /*172e0*/  IADD3 R2, P0, R14, R0, RZ ;  /* 0x000000000e027210 */ /* 0x000fda0007f1e0ff */
[----:B------:R-:W-:Y:S05]  /*172f0*/  WARPSYNC.COLLECTIVE R15, `(.L_x_15076) ;  /* 0x000000000f087348 */ /* 0x000fea0003c00000 */
[----:B------:R0:W1:Y:S02]  /*17300*/  SHFL.IDX P6, R14, R13, R12, R11 ;  /* 0x0000000c0d0e7389 */ /* 0x00006400000c000b */
[----:B01----:R-:W-:Y:S01]  /*17310*/  ENDCOLLECTIVE ;  /* 0x000000000000791b */ /* 0x003fe20003800000 */
.L_x_15076:
        /* <DEDUP_REMOVED lines=13> */
.L_x_15077:
[----:B------:R-:W-:Y:S02]  /*173f0*/  IMAD.MOV.U32 R13, RZ, RZ, R25 ;  /* 0x000000ffff0d7224 */ /* 0x000fe400078e0019 */
[----:B------:R-:W-:Y:S01]  /*17400*/  IMAD.MOV.U32 R12, RZ, RZ, 0x2 ;  /* 0x00000002ff0c7424 */ /* 0x000fe200078e00ff */
[----:B------:R-:W-:-:S13]  /*17410*/  IADD3 R2, P0, R14, R0, RZ ;  /* 0x000000000e027210 */ /* 0x000fda0007f1e0ff */
[----:B------:R-:W-:Y:S05]  /*17420*/  WARPSYNC.COLLECTIVE R15, `(.L_x_15078) ;  /* 0x000000000f087348 */ /* 0x000fea0003c00000 */
[----:B------:R0:W1:Y:S02]  /*17430*/  SHFL.IDX P6, R14, R13, R12, R11 ;  /* 0x0000000c0d0e7389 */ /* 0x00006400000c000b */
[----:B01----:R-:W-:Y:S01]  /*17440*/  ENDCOLLECTIVE ;  /* 0x000000000000791b */ /* 0x003fe20003800000 */
.L_x_15078:
        /* <DEDUP_REMOVED lines=13> */
.L_x_15079:
[----:B------:R-:W-:Y:S02]  /*17520*/  IMAD.MOV.U32 R13, RZ, RZ, R25 ;  /* 0x000000ffff0d7224 */ /* 0x000fe400078e0019 */
[----:B------:R-:W-:Y:S01]  /*17530*/  IMAD.MOV.U32 R12, RZ, RZ, 0x3 ;  /* 0x00000003ff0c7424 */ /* 0x000fe200078e00ff */
[----:B------:R-:W-:-:S07]  /*17540*/  MOV R8, R14 ;  /* 0x0000000e00087202 */ /* 0x000fce0000000f00 */
[----:B------:R-:W-:Y:S05]  /*17550*/  WARPSYNC.COLLECTIVE R15, `(.L_x_15080) ;  /* 0x000000000f087348 */ /* 0x000fea0003c00000 */
[----:B------:R0:W1:Y:S02]  /*17560*/  SHFL.IDX P6, R14, R13, R12, R11 ;  /* 0x0000000c0d0e7389 */ /* 0x00006400000c000b */
[----:B01----:R-:W-:Y:S01]  /*17570*/  ENDCOLLECTIVE ;  /* 0x000000000000791b */ /* 0x003fe20003800000 */
.L_x_15080:
        /* <DEDUP_REMOVED lines=14> */
.L_x_15081:
[----:B------:R-:W-:Y:S02]  /*17660*/  IMAD.MOV.U32 R13, RZ, RZ, R25 ;  /* 0x000000ffff0d7224 */ /* 0x000fe400078e0019 */
[----:B------:R-:W-:Y:S01]  /*17670*/  IMAD.MOV.U32 R12, RZ, RZ, 0x4 ;  /* 0x00000004ff0c7424 */ /* 0x000fe200078e00ff */
[----:B------:R-:W-:-:S13]  /*17680*/  IADD3 R2, P0, R14, R0, RZ ;  /* 0x000000000e027210 */ /* 0x000fda0007f1e0ff */
[----:B------:R-:W-:Y:S05]  /*17690*/  WARPSYNC.COLLECTIVE R15, `(.L_x_15082) ;  /* 0x000000000f087348 */ /* 0x000fea0003c00000 */
[----:B------:R0:W1:Y:S02]  /*176a0*/  SHFL.IDX P6, R14, R13, R12, R11 ;  /* 0x0000000c0d0e7389 */ /* 0x00006400000c000b */
[----:B01----:R-:W-:Y:S01]  /*176b0*/  ENDCOLLECTIVE ;  /* 0x000000000000791b */ /* 0x003fe20003800000 */
.L_x_15082:
        /* <DEDUP_REMOVED lines=13> */
.L_x_15083:
[----:B------:R-:W-:Y:S01]  /*17790*/  MOV R13, R25 ;  /* 0x00000019000d7202 */ /* 0x000fe20000000f00 */
[----:B------:R-:W-:Y:S01]  /*177a0*/  IMAD.MOV.U32 R12, RZ, RZ, 0x5 ;  /* 0x00000005ff0c7424 */ /* 0x000fe200078e00ff */
[----:B------:R-:W-:-:S13]  /*177b0*/  IADD3 R2, P0, R14, R0, RZ ;  /* 0x000000000e027210 */ /* 0x000fda0007f1e0ff */
[----:B------:R-:W-:Y:S05]  /*177c0*/  WARPSYNC.COLLECTIVE R15, `(.L_x_15084) ;  /* 0x000000000f087348 */ /* 0x000fea0003c00000 */
[----:B------:R0:W1:Y:S02]  /*177d0*/  SHFL.IDX P6, R14, R13, R12, R11 ;  /* 0x0000000c0d0e7389 */ /* 0x00006400000c000b */
[----:B01----:R-:W-:Y:S01]  /*177e0*/  ENDCOLLECTIVE ;  /* 0x000000000000791b */ /* 0x003fe20003800000 */
.L_x_15084:
        /* <DEDUP_REMOVED lines=13> */
.L_x_15085:
[----:B------:R-:W-:Y:S05]  /*178c0*/  BRA `(.L_x_15086) ;  /* 0xffffffb000d07947 */ /* 0x000fea000383ffff */
.L_x_14961:
[----:B------:R-:W-:Y:S01]  /*178d0*/  BSSY B0, `(.L_x_15087) ;  /* 0x0000008000007945 */ /* 0x000fe20003800000 */
[----:B------:R-:W-:Y:S01]  /*178e0*/  IMAD.MOV.U32 R13, RZ, RZ, R16 ;  /* 0x000000ffff0d7224 */ /* 0x000fe200078e0010 */
[----:B------:R-:W-:Y:S01]  /*178f0*/  MOV R11, 0x1f ;  /* 0x0000001f000b7802 */ /* 0x000fe20000000f00 */
[----:B------:R-:W-:Y:S02]  /*17900*/  IMAD.MOV.U32 R12, RZ, RZ, RZ ;  /* 0x000000ffff0c7224 */ /* 0x000fe400078e00ff */
[----:B------:R-:W-:-:S07]  /*17910*/  IMAD.MOV.U32 R15, RZ, RZ, -0x1 ;  /* 0xffffffffff0f7424 */ /* 0x000fce00078e00ff */
[----:B-123--:R-:W-:Y:S05]  /*17920*/  WARPSYNC.COLLECTIVE R15, `(.L_x_15088) ;  /* 0x000000000f087348 */ /* 0x00efea0003c00000 */
[----:B------:R0:W4:Y:S02]  /*17930*/  SHFL.IDX P6, R14, R13, R12, R11 ;  /* 0x0000000c0d0e7389 */ /* 0x00012400000c000b */
[----:B01234-:R-:W-:Y:S01]  /*17940*/  ENDCOLLECTIVE ;  /* 0x000000000000791b */ /* 0x01ffe20003800000 */
.L_x_15088:
[----:B------:R-:W-:Y:S05]  /*17950*/  BSYNC B0 ;  /* 0x0000000000007941 */ /* 0x000fea0003800000 */
.L_x_15087:
        /* <DEDUP_REMOVED lines=9> */
.L_x_15089:
        /* <DEDUP_REMOVED lines=18> */
.L_x_15090:
[----:B------:R-:W-:Y:S01]  /*17b10*/  IMAD.MOV.U32 R12, RZ, RZ, 0x2 ;  /* 0x00000002ff0c7424 */ /* 0x000fe200078e00ff */
[----:B------:R-:W-:-:S05]  /*17b20*/  SEL R6, R14, RZ, P1 ;  /* 0x000000ff0e067207 */ /* 0x000fca0000800000 */
[----:B------:R-:W-:-:S04]  /*17b30*/  IMAD.IADD R6, R5, 0x1, R6 ;  /* 0x0000000105067824 */ /* 0x000fc800078e0206 */
[----:B------:R-:W-:-:S07]  /*17b40*/  IMAD.MOV.U32 R13, RZ, RZ, R6 ;  /* 0x000000ffff0d7224 */ /* 0x000fce00078e0006 */
[----:B------:R-:W-:Y:S05]  /*17b50*/  WARPSYNC.COLLECTIVE R15, `(.L_x_15091) ;  /* 0x000000000f087348 */ /* 0x000fea0003c00000 */
[----:B------:R0:W1:Y:S02]  /*17b60*/  SHFL.UP P6, R14, R13, R12, R11 ;  /* 0x0400000c0d0e7389 */ /* 0x00006400000c000b */
[----:B01----:R-:W-:Y:S01]  /*17b70*/  ENDCOLLECTIVE ;  /* 0x000000000000791b */ /* 0x003fe20003800000 */
.L_x_15091:
[----:B------:R-:W-:Y:S02]  /*17b80*/  MOV R12, 0x4 ;  /* 0x00000004000c7802 */ /* 0x000fe40000000f00 */
[----:B------:R-:W-:-:S05]  /*17b90*/  SEL R7, R14, RZ, P2 ;  /* 0x000000ff0e077207 */ /* 0x000fca0001000000 */
[----:B------:R-:W-:-:S04]  /*17ba0*/  IMAD.IADD R7, R6, 0x1, R7 ;  /* 0x0000000106077824 */ /* 0x000fc800078e0207 */
[----:B------:R-:W-:-:S07]  /*17bb0*/  IMAD.MOV.U32 R13, RZ, RZ, R7 ;  /* 0x000000ffff0d7224 */ /* 0x000fce00078e0007 */
[----:B------:R-:W-:Y:S05]  /*17bc0*/  WARPSYNC.COLLECTIVE R15, `(.L_x_15092) ;  /* 0x000000000f087348 */ /* 0x000fea0003c00000 */
[----:B------:R0:W1:Y:S02]  /*17bd0*/  SHFL.UP P6, R14, R13, R12, R11 ;  /* 0x0400000c0d0e7389 */ /* 0x00006400000c000b */
[----:B01----:R-:W-:Y:S01]  /*17be0*/  ENDCOLLECTIVE ;  /* 0x000000000000791b */ /* 0x003fe20003800000 */
.L_x_15092:
[----:B------:R-:W-:Y:S01]  /*17bf0*/  IMAD.MOV.U32 R12, RZ, RZ, 0x8 ;  /* 0x00000008ff0c7424 */ /* 0x000fe200078e00ff */
[----:B------:R-:W-:-:S05]  /*17c00*/  SEL R2, R14, RZ, P3 ;  /* 0x000000ff0e027207 */ /* 0x000fca0001800000 */
[----:B------:R-:W-:-:S04]  /*17c10*/  IMAD.IADD R2, R7, 0x1, R2 ;  /* 0x0000000107027824 */ /* 0x000fc800078e0202 */
[----:B------:R-:W-:-:S07]  /*17c20*/  IMAD.MOV.U32 R13, RZ, RZ, R2 ;  /* 0x000000ffff0d7224 */ /* 0x000fce00078e0002 */
[----:B------:R-:W-:Y:S05]  /*17c30*/  WARPSYNC.COLLECTIVE R15, `(.L_x_15093) ;  /* 0x000000000f087348 */ /* 0x000fea0003c00000 */
[----:B------:R0:W1:Y:S02]  /*17c40*/  SHFL.UP P6, R14, R13, R12, R11 ;  /* 0x0400000c0d0e7389 */ /* 0x00006400000c000b */
[----:B01----:R-:W-:Y:S01]  /*17c50*/  ENDCOLLECTIVE ;  /* 0x000000000000791b */ /* 0x003fe20003800000 */
.L_x_15093:
[----:B------:R-:W-:Y:S02]  /*17c60*/  MOV R12, 0x10 ;  /* 0x00000010000c7802 */ /* 0x000fe40000000f00 */
[----:B------:R-:W-:-:S05]  /*17c70*/  SEL R3, R14, RZ, P4 ;  /* 0x000000ff0e037207 */ /* 0x000fca0002000000 */
[----:B------:R-:W-:-:S04]  /*17c80*/  IMAD.IADD R3, R2, 0x1, R3 ;  /* 0x0000000102037824 */ /* 0x000fc800078e0203 */
[----:B------:R-:W-:-:S07]  /*17c90*/  IMAD.MOV.U32 R13, RZ, RZ, R3 ;  /* 0x000000ffff0d7224 */ /* 0x000fce00078e0003 */
[----:B------:R-:W-:Y:S05]  /*17ca0*/  WARPSYNC.COLLECTIVE R15, `(.L_x_15094) ;  /* 0x000000000f087348 */ /* 0x000fea0003c00000 */
[----:B------:R0:W1:Y:S02]  /*17cb0*/  SHFL.UP P6, R14, R13, R12, R11 ;  /* 0x0400000c0d0e7389 */ /* 0x00006400000c000b */
[----:B01----:R-:W-:Y:S01]  /*17cc0*/  ENDCOLLECTIVE ;  /* 0x000000000000791b */ /* 0x003fe20003800000 */
.L_x_15094:
        /* <DEDUP_REMOVED lines=8> */
.L_x_15095:
[----:B------:R-:W-:Y:S05]  /*17d50*/  BRA `(.L_x_15096) ;  /* 0xffffffb400287947 */ /* 0x000fea000383ffff */
.L_x_14966:
[----:B------:R-:W-:Y:S01]  /*17d60*/  BSSY B0, `(.L_x_15097) ;  /* 0x0000008000007945 */ /* 0x000fe20003800000 */
[----:B-----5:R-:W-:Y:S01]  /*17d70*/  IMAD.MOV.U32 R13, RZ, RZ, R5 ;  /* 0x000000ffff0d7224 */ /* 0x020fe200078e0005 */
[----:B------:R-:W-:Y:S01]  /*17d80*/  MOV R12, 0x1 ;  /* 0x00000001000c7802 */ /* 0x000fe20000000f00 */
[----:B------:R-:W-:Y:S02]  /*17d90*/  IMAD.MOV.U32 R11, RZ, RZ, RZ ;  /* 0x000000ffff0b7224 */ /* 0x000fe400078e00ff */
[----:B------:R-:W-:-:S07]  /*17da0*/  IMAD.MOV.U32 R15, RZ, RZ, -0x1 ;  /* 0xffffffffff0f7424 */ /* 0x000fce00078e00ff */
[----:B01234-:R-:W-:Y:S05]  /*17db0*/  WARPSYNC.COLLECTIVE R15, `(.L_x_15098) ;  /* 0x000000000f087348 */ /* 0x01ffea0003c00000 */
[----:B------:R0:W0:Y:S02]  /*17dc0*/  SHFL.UP P6, R14, R13, R12, R11 ;  /* 0x0400000c0d0e7389 */ /* 0x00002400000c000b */
[----:B01234-:R-:W-:Y:S01]  /*17dd0*/  ENDCOLLECTIVE ;  /* 0x000000000000791b */ /* 0x01ffe20003800000 */
.L_x_15098:
[----:B------:R-:W-:Y:S05]  /*17de0*/  BSYNC B0 ;  /* 0x0000000000007941 */ /* 0x000fea0003800000 */
.L_x_15097:
        /* <DEDUP_REMOVED lines=8> */
.L_x_15099:
[----:B------:R-:W-:Y:S01]  /*17e70*/  IMAD.MOV.U32 R12, RZ, RZ, 0x4 ;  /* 0x00000004ff0c7424 */ /* 0x000fe200078e00ff */
[----:B------:R-:W-:-:S05]  /*17e80*/  SEL R2, R14, RZ, P2 ;  /* 0x000000ff0e027207 */ /* 0x000fca0001000000 */
[----:B------:R-:W-:-:S04]  /*17e90*/  IMAD.IADD R2, R13, 0x1, R2 ;  /* 0x000000010d027824 */ /* 0x000fc800078e0202 */
[----:B------:R-:W-:-:S07]  /*17ea0*/  IMAD.MOV.U32 R13, RZ, RZ, R2 ;  /* 0x000000ffff0d7224 */ /* 0x000fce00078e0002 */
[----:B------:R-:W-:Y:S05]  /*17eb0*/  WARPSYNC.COLLECTIVE R15, `(.L_x_15100) ;  /* 0x000000000f087348 */ /* 0x000fea0003c00000 */
[----:B------:R0:W1:Y:S02]  /*17ec0*/  SHFL.UP P6, R14, R13, R12, R11 ;  /* 0x0400000c0d0e7389 */ /* 0x00006400000c000b */
[----:B01----:R-:W-:Y:S01]  /*17ed0*/  ENDCOLLECTIVE ;  /* 0x000000000000791b */ /* 0x003fe20003800000 */
.L_x_15100:
[----:B------:R-:W-:Y:S02]  /*17ee0*/  MOV R12, 0x8 ;  /* 0x00000008000c7802 */ /* 0x000fe40000000f00 */
[----:B------:R-:W-:-:S05]  /*17ef0*/  SEL R3, R14, RZ, P3 ;  /* 0x000000ff0e037207 */ /* 0x000fca0001800000 */
[----:B------:R-:W-:-:S04]  /*17f00*/  IMAD.IADD R3, R2, 0x1, R3 ;  /* 0x0000000102037824 */ /* 0x000fc800078e0203 */
[----:B------:R-:W-:-:S07]  /*17f10*/  IMAD.MOV.U32 R13, RZ, RZ, R3 ;  /* 0x000000ffff0d7224 */ /* 0x000fce00078e0003 */
[----:B------:R-:W-:Y:S05]  /*17f20*/  WARPSYNC.COLLECTIVE R15, `(.L_x_15101) ;  /* 0x000000000f087348 */ /* 0x000fea0003c00000 */
[----:B------:R0:W1:Y:S02]  /*17f30*/  SHFL.UP P6, R14, R13, R12, R11 ;  /* 0x0400000c0d0e7389 */ /* 0x00006400000c000b */
[----:B01----:R-:W-:Y:S01]  /*17f40*/  ENDCOLLECTIVE ;  /* 0x000000000000791b */ /* 0x003fe20003800000 */
.L_x_15101:
[----:B------:R-:W-:Y:S01]  /*17f50*/  IMAD.MOV.U32 R12, RZ, RZ, 0x10 ;  /* 0x00000010ff0c7424 */ /* 0x000fe200078e00ff */
[----:B------:R-:W-:-:S05]  /*17f60*/  SEL R4, R14, RZ, P4 ;  /* 0x000000ff0e047207 */ /* 0x000fca0002000000 */
[----:B------:R-:W-:-:S04]  /*17f70*/  IMAD.IADD R4, R3, 0x1, R4 ;  /* 0x0000000103047824 */ /* 0x000fc800078e0204 */
[----:B------:R-:W-:-:S07]  /*17f80*/  IMAD.MOV.U32 R13, RZ, RZ, R4 ;  /* 0x000000ffff0d7224 */ /* 0x000fce00078e0004 */
[----:B------:R-:W-:Y:S05]  /*17f90*/  WARPSYNC.COLLECTIVE R15, `(.L_x_15102) ;  /* 0x000000000f087348 */ /* 0x000fea0003c00000 */
[----:B------:R0:W1:Y:S02]  /*17fa0*/  SHFL.UP P6, R14, R13, R12, R11 ;  /* 0x0400000c0d0e7389 */ /* 0x00006400000c000b */
[----:B01----:R-:W-:Y:S01]  /*17fb0*/  ENDCOLLECTIVE ;  /* 0x000000000000791b */ /* 0x003fe20003800000 */
.L_x_15102:
        /* <DEDUP_REMOVED lines=8> */
.L_x_15103:
[----:B------:R-:W-:Y:S05]  /*18040*/  BRA `(.L_x_15104) ;  /* 0xffffffb400087947 */ /* 0x000fea000383ffff */
.L_x_14968:
[----:B------:R-:W-:Y:S01]  /*18050*/  BSSY B0, `(.L_x_15105) ;  /* 0x0000006000007945 */ /* 0x000fe20003800000 */
[----:B------:R-:W-:Y:S01]  /*18060*/  PLOP3.LUT P6, PT, P6, PT, PT, 0x8, 0x0 ;  /* 0x000000000000781c */ /* 0x000fe200037ce170 */
[----:B------:R-:W-:-:S12]  /*18070*/  IMAD.MOV.U32 R15, RZ, RZ, -0x1 ;  /* 0xffffffffff0f7424 */ /* 0x000fd800078e00ff */
[----:B0123--:R-:W-:Y:S05]  /*18080*/  WARPSYNC.COLLECTIVE R15, `(.L_x_15106) ;  /* 0x000000000f087348 */ /* 0x00ffea0003c00000 */
[----:B------:R-:W-:Y:S01]  /*18090*/  VOTE.ANY R14, PT, P6 ;  /* 0x00000000000e7806 */ /* 0x000fe200030e0100 */
[----:B0123--:R-:W-:Y:S06]  /*180a0*/  ENDCOLLECTIVE ;  /* 0x000000000000791b */ /* 0x00ffec0003800000 */
.L_x_15106:
[----:B------:R-:W-:Y:S05]  /*180b0*/  BSYNC B0 ;  /* 0x0000000000007941 */ /* 0x000fea0003800000 */
.L_x_15105:
        /* <DEDUP_REMOVED lines=9> */
.L_x_15107:
[----:B------:R-:W-:Y:S01]  /*18150*/  IMAD.MOV.U32 R5, RZ, RZ, R14 ;  /* 0x000000ffff057224 */ /* 0x000fe200078e000e */
[----:B------:R-:W-:Y:S06]  /*18160*/  BRA `(.L_x_15108) ;  /* 0xffffffb000f87947 */ /* 0x000fec000383ffff */
.L_x_14970:
[----:B------:R-:W-:Y:S01]  /*18170*/  BSSY B0, `(.L_x_15109) ;  /* 0x0000007000007945 */ /* 0x000fe20003800000 */
[----:B------:R-:W-:Y:S02]  /*18180*/  IMAD.MOV.U32 R13, RZ, RZ, R6 ;  /* 0x000000ffff0d7224 */ /* 0x000fe400078e0006 */
[----:B------:R-:W-:Y:S02]  /*18190*/  IMAD.MOV.U32 R11, RZ, RZ, 0x1f ;  /* 0x0000001fff0b7424 */ /* 0x000fe400078e00ff */
[----:B------:R-:W-:-:S07]  /*181a0*/  IMAD.MOV.U32 R15, RZ, RZ, -0x1 ;  /* 0xffffffffff0f7424 */ /* 0x000fce00078e00ff */
[----:B01234-:R-:W-:Y:S05]  /*181b0*/  WARPSYNC.COLLECTIVE R15, `(.L_x_15110) ;  /* 0x000000000f087348 */ /* 0x01ffea0003c00000 */
[----:B------:R0:W0:Y:S02]  /*181c0*/  SHFL.IDX P6, R14, R13, R12, R11 ;  /* 0x0000000c0d0e7389 */ /* 0x00002400000c000b */
[----:B01234-:R-:W-:Y:S01]  /*181d0*/  ENDCOLLECTIVE ;  /* 0x000000000000791b */ /* 0x01ffe20003800000 */
.L_x_15110:
[----:B------:R-:W-:Y:S05]  /*181e0*/  BSYNC B0 ;  /* 0x0000000000007941 */ /* 0x000fea0003800000 */
.L_x_15109:
[----:B------:R-:W-:Y:S05]  /*181f0*/  BRA `(.L_x_14969) ;  /* 0xffffffb000f07947 */ /* 0x000fea000383ffff */
.L_x_14974:
[----:B0-----:R0:W4:Y:S02]  /*18200*/  SYNCS.PHASECHK.TRANS64.TRYWAIT P0, [R5+URZ+0x32420], R0 ;  /* 0x03242000050075a7 */ /* 0x001124000800017f */
[----:B----4-:R-:W-:Y:S05]  /*18210*/  @!P0 NANOSLEEP.SYNCS 0x989680 ;  /* 0x009896800000895d */ /* 0x010fea0003900000 */
[----:B------:R-:W4:Y:S02]  /*18220*/  @!P0 SYNCS.PHASECHK.TRANS64 P0, [R5+URZ+0x32420], R0 ;  /* 0x03242000050085a7 */ /* 0x000f24000800007f */
[----:B----4-:R-:W-:Y:S05]  /*18230*/  @!P0 BRA `(.L_x_14974) ;  /* 0xfffffffc00f08947 */ /* 0x010fea000383ffff */
[----:B------:R-:W-:Y:S05]  /*18240*/  BRA `(.L_x_15111) ;  /* 0xffffffb800687947 */ /* 0x000fea000383ffff */
.L_x_14975:
[----:B------:R-:W4:Y:S01]  /*18250*/  S2R R2, SR_TID.X ;  /* 0x0000000000027919 */ /* 0x000f220000002100 */
[----:B------:R-:W-:Y:S01]  /*18260*/  BSSY B0, `(.L_x_15112) ;  /* 0x000000a000007945 */ /* 0x000fe20003800000 */
[----:B------:R-:W-:Y:S02]  /*18270*/  IMAD.MOV.U32 R12, RZ, RZ, RZ ;  /* 0x000000ffff0c7224 */ /* 0x000fe400078e00ff */
[----:B------:R-:W-:Y:S02]  /*18280*/  IMAD.MOV.U32 R11, RZ, RZ, 0x1f ;  /* 0x0000001fff0b7424 */ /* 0x000fe400078e00ff */
[----:B------:R-:W-:Y:S01]  /*18290*/  IMAD.MOV.U32 R15, RZ, RZ, -0x1 ;  /* 0xffffffffff0f7424 */ /* 0x000fe200078e00ff */
[----:B----4-:R-:W-:-:S04]  /*182a0*/  SHF.R.U32.HI R2, RZ, 0x5, R2 ;  /* 0x00000005ff027819 */ /* 0x010fc80000011602 */
[----:B------:R-:W-:-:S04]  /*182b0*/  LOP3.LUT R2, R2, 0x3, RZ, 0xc0, !PT ;  /* 0x0000000302027812 */ /* 0x000fc800078ec0ff */
[----:B------:R-:W-:-:S07]  /*182c0*/  MOV R13, R2 ;  /* 0x00000002000d7202 */ /* 0x000fce0000000f00 */
[----:B0123--:R-:W-:Y:S05]  /*182d0*/  WARPSYNC.COLLECTIVE R15, `(.L_x_15113) ;  /* 0x000000000f087348 */ /* 0x00ffea0003c00000 */
[----:B------:R4:W0:Y:S02]  /*182e0*/  SHFL.IDX P6, R14, R13, R12, R11 ;  /* 0x0000000c0d0e7389 */ /* 0x00082400000c000b */
[----:B01234-:R-:W-:Y:S01]  /*182f0*/  ENDCOLLECTIVE ;  /* 0x000000000000791b */ /* 0x01ffe20003800000 */
.L_x_15113:
[----:B------:R-:W-:Y:S05]  /*18300*/  BSYNC B0 ;  /* 0x0000000000007941 */ /* 0x000fea0003800000 */
.L_x_15112:
[----:B------:R-:W-:Y:S05]  /*18310*/  BRA `(.L_x_15114) ;  /* 0xffffffb800507947 */ /* 0x000fea000383ffff */
.L_x_14978:
[----:B------:R-:W-:Y:S01]  /*18320*/  BSSY B1, `(.L_x_15115) ;  /* 0x0000006000017945 */ /* 0x000fe20003800000 */
[----:B------:R-:W-:-:S07]  /*18330*/  IMAD.MOV.U32 R15, RZ, RZ, -0x1 ;  /* 0xffffffffff0f7424 */ /* 0x000fce00078e00ff */
[----:B0123--:R-:W-:Y:S05]  /*18340*/  WARPSYNC.COLLECTIVE R15, `(.L_x_15116) ;  /* 0x000000000f0c7348 */ /* 0x00ffea0003c00000 */
[----:B------:R-:W-:Y:S02]  /*18350*/  ELECT P6, UR62, PT ;  /* 0x00000000003e782f */ /* 0x000fe400038c0000 */
[----:B------:R-:W-:Y:S01]  /*18360*/  MOV R14, UR62 ;  /* 0x0000003e000e7c02 */ /* 0x000fe20008000f00 */
[----:B0123--:R-:W-:Y:S10]  /*18370*/  ENDCOLLECTIVE ;  /* 0x000000000000791b */ /* 0x00fff40003800000 */
.L_x_15116:
[----:B------:R-:W-:Y:S05]  /*18380*/  BSYNC B1 ;  /* 0x0000000000017941 */ /* 0x000fea0003800000 */
.L_x_15115:
[----:B------:R-:W-:Y:S05]  /*18390*/  BRA `(.L_x_15117) ;  /* 0xffffffb800487947 */ /* 0x000fea000383ffff */
.L_x_14980:
[----:B0-----:R0:W4:Y:S02]  /*183a0*/  SYNCS.PHASECHK.TRANS64.TRYWAIT P1, [R3+URZ+0x32440], R2 ;  /* 0x03244002030075a7 */ /* 0x001124000802017f */
[----:B----4-:R-:W-:Y:S05]  /*183b0*/  @!P1 NANOSLEEP.SYNCS 0x989680 ;  /* 0x009896800000995d */ /* 0x010fea0003900000 */
[----:B------:R-:W4:Y:S02]  /*183c0*/  @!P1 SYNCS.PHASECHK.TRANS64 P1, [R3+URZ+0x32440], R2 ;  /* 0x03244002030095a7 */ /* 0x000f24000802007f */
[----:B----4-:R-:W-:Y:S05]  /*183d0*/  @!P1 BRA `(.L_x_14980) ;  /* 0xfffffffc00f09947 */ /* 0x010fea000383ffff */
[----:B------:R-:W-:Y:S05]  /*183e0*/  BRA `(.L_x_15118) ;  /* 0xffffffb800707947 */ /* 0x000fea000383ffff */
.L_x_14982:
[----:B----4-:R4:W0:Y:S02]  /*183f0*/  SYNCS.PHASECHK.TRANS64.TRYWAIT P1, [R5+URZ+0x32440], R0 ;  /* 0x03244000050075a7 */ /* 0x010824000802017f */
[----:B0-----:R-:W-:Y:S05]  /*18400*/  @!P1 NANOSLEEP.SYNCS 0x989680 ;  /* 0x009896800000995d */ /* 0x001fea0003900000 */
[----:B------:R-:W0:Y:S02]  /*18410*/  @!P1 SYNCS.PHASECHK.TRANS64 P1, [R5+URZ+0x32440], R0 ;  /* 0x03244000050095a7 */ /* 0x000e24000802007f */
[----:B0-----:R-:W-:Y:S05]  /*18420*/  @!P1 BRA `(.L_x_14982) ;  /* 0xfffffffc00f09947 */ /* 0x001fea000383ffff */
[----:B------:R-:W-:Y:S05]  /*18430*/  BRA `(.L_x_15119) ;  /* 0xffffffb8007c7947 */ /* 0x000fea000383ffff */
.L_x_14984:
[----:B------:R0:W0:Y:S02]  /*18440*/  SYNCS.PHASECHK.TRANS64.TRYWAIT P1, [R3+URZ+0x32460], R2 ;  /* 0x03246002030075a7 */ /* 0x000024000802017f */
[----:B0-----:R-:W-:Y:S05]  /*18450*/  @!P1 NANOSLEEP.SYNCS 0x989680 ;  /* 0x009896800000995d */ /* 0x001fea0003900000 */
[----:B------:R-:W0:Y:S02]  /*18460*/  @!P1 SYNCS.PHASECHK.TRANS64 P1, [R3+URZ+0x32460], R2 ;  /* 0x03246002030095a7 */ /* 0x000e24000802007f */
[----:B0-----:R-:W-:Y:S05]  /*18470*/  @!P1 BRA `(.L_x_14984) ;  /* 0xfffffffc00f09947 */ /* 0x001fea000383ffff */
[----:B------:R-:W-:Y:S05]  /*18480*/  BRA `(.L_x_15120) ;  /* 0xffffffb800787947 */ /* 0x000fea000383ffff */
.L_x_15121:
        /* <DEDUP_REMOVED lines=15> */
.L_x_15684:


//--------------------- .text._ZN7cutlass13device_kernelIN5flash11enable_sm90INS1_16FlashAttnFwdSm90INS1_25CollectiveMainloopFwdSm90ILi2EN4cute5tupleIJNS5_1CILi1EEES8_S8_EEENS6_IJNS7_ILi128EEENS7_ILi96EEENS7_ILi64EEEEEELi256ENS_6half_tEfNS_4arch4Sm90ELb1ELb0ELb1ELb1ELb1ELb1ELb1ELb1ELb0ELb1ELb0ELb0EEENS1_21CollectiveEpilogueFwdINS6_IJSA_NS7_ILi256EEESB_EEES9_SE_SG_Li256ELb1ELb1ELb0ELb0EEENS1_36VarlenDynamicPersistentTileSchedulerILi128ELi96ELi256ELi128ELb0ELb1ELb1ELb1ELb1ELb1EEEEEEEEEvNT_6ParamsE --------------------------
	.section	.text._ZN7cutlass13device_kernelIN5flash11enable_sm90INS1_16FlashAttnFwdSm90INS1_25CollectiveMainloopFwdSm90ILi2EN4cute5tupleIJNS5_1CILi1EEES8_S8_EEENS6_IJNS7_ILi128EEENS7_ILi96EEENS7_ILi64EEEEEELi256ENS_6half_tEfNS_4arch4Sm90ELb1ELb0ELb1ELb1ELb1ELb1ELb1ELb1ELb0ELb1ELb0ELb0EEENS1_21CollectiveEpilogueFwdINS6_IJSA_NS7_ILi256EEESB_EEES9_SE_SG_Li256ELb1ELb1ELb0ELb0EEENS1_36VarlenDynamicPersistentTileSchedulerILi128ELi96ELi256ELi128ELb0ELb1ELb1ELb1ELb1ELb1EEEEEEEEEvNT_6ParamsE,"ax",@progbits
	.align	128
.text._ZN7cutlass13device_kernelIN5flash11enable_sm90INS1_16FlashAttnFwdSm90INS1_25CollectiveMainloopFwdSm90ILi2EN4cute5tupleIJNS5_1CILi1EEES8_S8_EEENS6_IJNS7_ILi128EEENS7_ILi96EEENS7_ILi64EEEEEELi256ENS_6half_tEfNS_4arch4Sm90ELb1ELb0ELb1ELb1ELb1ELb1ELb1ELb1ELb0ELb1ELb0ELb0EEENS1_21CollectiveEpilogueFwdINS6_IJSA_NS7_ILi256EEESB_EEES9_SE_SG_Li256ELb1ELb1ELb0ELb0EEENS1_36VarlenDynamicPersistentTileSchedulerILi128ELi96ELi256ELi128ELb0ELb1ELb1ELb1ELb1ELb1EEEEEEEEEvNT_6ParamsE:
        .type           _ZN7cutlass13device_kernelIN5flash11enable_sm90INS1_16FlashAttnFwdSm90INS1_25CollectiveMainloopFwdSm90ILi2EN4cute5tupleIJNS5_1CILi1EEES8_S8_EEENS6_IJNS7_ILi128EEENS7_ILi96EEENS7_ILi64EEEEEELi256ENS_6half_tEfNS_4arch4Sm90ELb1ELb0ELb1ELb1ELb1ELb1ELb1ELb1ELb0ELb1ELb0ELb0EEENS1_21CollectiveEpilogueFwdINS6_IJSA_NS7_ILi256EEESB_EEES9_SE_SG_Li256ELb1ELb1ELb0ELb0EEENS1_36VarlenDynamicPersistentTileSchedulerILi128ELi96ELi256ELi128ELb0ELb1ELb1ELb1ELb1ELb1EEEEEEEEEvNT_6ParamsE,@function
        .size           _ZN7cutlass13device_kernelIN5flash11enable_sm90INS1_16FlashAttnFwdSm90INS1_25CollectiveMainloopFwdSm90ILi2EN4cute5tupleIJNS5_1CILi1EEES8_S8_EEENS6_IJNS7_ILi128EEENS7_ILi96EEENS7_ILi64EEEEEELi256ENS_6half_tEfNS_4arch4Sm90ELb1ELb0ELb1ELb1ELb1ELb1ELb1ELb1ELb0ELb1ELb0ELb0EEENS1_21CollectiveEpilogueFwdINS6_IJSA_NS7_ILi256EEESB_EEES9_SE_SG_Li256ELb1ELb1ELb0ELb0EEENS1_36VarlenDynamicPersistentTileSchedulerILi128ELi96ELi256ELi128ELb0ELb1ELb1ELb1ELb1ELb1EEEEEEEEEvNT_6ParamsE,(.L_x_15685 - _ZN7cutlass13device_kernelIN5flash11enable_sm90INS1_16FlashAttnFwdSm90INS1_25CollectiveMainloopFwdSm90ILi2EN4cute5tupleIJNS5_1CILi1EEES8_S8_EEENS6_IJNS7_ILi128EEENS7_ILi96EEENS7_ILi64EEEEEELi256ENS_6half_tEfNS_4arch4Sm90ELb1ELb0ELb1ELb1ELb1ELb1ELb1ELb1ELb0ELb1ELb0ELb0EEENS1_21CollectiveEpilogueFwdINS6_IJSA_NS7_ILi256EEESB_EEES9_SE_SG_Li256ELb1ELb1ELb0ELb0EEENS1_36VarlenDynamicPersistentTileSchedulerILi128ELi96ELi256ELi128ELb0ELb1ELb1ELb1ELb1ELb1EEEEEEEEEvNT_6ParamsE)
        .other          _ZN7cutlass13device_kernelIN5flash11enable_sm90INS1_16FlashAttnFwdSm90INS1_25CollectiveMainloopFwdSm90ILi2EN4cute5tupleIJNS5_1CILi1EEES8_S8_EEENS6_IJNS7_ILi128EEENS7_ILi96EEENS7_ILi64EEEEEELi256ENS_6half_tEfNS_4arch4Sm90ELb1ELb0ELb1ELb1ELb1ELb1ELb1ELb1ELb0ELb1ELb0ELb0EEENS1_21CollectiveEpilogueFwdINS6_IJSA_NS7_ILi256EEESB_EEES9_SE_SG_Li256ELb1ELb1ELb0ELb0EEENS1_36VarlenDynamicPersistentTileSchedulerILi128ELi96ELi256ELi128ELb0ELb1ELb1ELb1ELb1ELb1EEEEEEEEEvNT_6ParamsE,@"STO_CUDA_ENTRY STV_DEFAULT"
_ZN7cutlass13device_kernelIN5flash11enable_sm90INS1_16FlashAttnFwdSm90INS1_25CollectiveMainloopFwdSm90ILi2EN4cute5tupleIJNS5_1CILi1EEES8_S8_EEENS6_IJNS7_ILi128EEENS7_ILi96EEENS7_ILi64EEEEEELi256ENS_6half_tEfNS_4arch4Sm90ELb1ELb0ELb1ELb1ELb1ELb1ELb1ELb1ELb0ELb1ELb0ELb0EEENS1_21CollectiveEpilogueFwdINS6_IJSA_NS7_ILi256EEESB_EEES9_SE_SG_Li256ELb1ELb1ELb0ELb0EEENS1_36VarlenDynamicPersistentTileSchedulerILi128ELi96ELi256ELi128ELb0ELb1ELb1ELb1ELb1ELb1EEEEEEEEEvNT_6ParamsE:
[----:B------:R-:W0:Y:S02]  /*0000*/  LDC R1, c[0x0][0x28] ;  /* 0x00000a00ff017b82 */ /* 0x000e240000000800 */
[----:B0-----:R-:W-:Y:S01]  /*0010*/  VIADD R1, R1, 0xffffff00 ;  /* 0xffffff0001017836 */ /* 0x001fe20000000000 */
[----:B------:R-:W0:Y:S01]  /*0020*/  S2R R0, SR_TID.X ;  /* 0x0000000000007919 */ /* 0x000e220000002100 */
[----:B------:R-:W-:Y:S01]  /*0030*/  ELECT P0, URZ, PT ;  /* 0x00000000003f782f */ /* 0x000fe20003800000 */
[----:B------:R-:W-:Y:S01]  /*0040*/  BSSY B0, `(.L_x_15122) ;  /* 0x000000e000007945 */ /* 0x000fe20003800000 */
        /* <DEDUP_REMOVED lines=13> */
.L_x_15123:
[----:B------:R-:W-:Y:S05]  /*0120*/  BSYNC B0 ;  /* 0x0000000000007941 */ /* 0x000fea0003800000 */
.L_x_15122:
        /* <DEDUP_REMOVED lines=43> */
.L_x_15124:
        /* <DEDUP_REMOVED lines=22> */
.L_x_15125:
        /* <DEDUP_REMOVED lines=18> */
.L_x_15126:
        /* <DEDUP_REMOVED lines=22> */
.L_x_15127:
        /* <DEDUP_REMOVED lines=22> */
.L_x_15128:
[----:B------:R-:W-:Y:S01]  /*0920*/  PLOP3.LUT P0, PT, PT, PT, UP0, 0x80, 0x0 ;  /* 0x000000000000781c */ /* 0x000fe20003f0f008 */
[----:B------:R-:W-:Y:S01]  /*0930*/  UMOV UR36, 0x1 ;  /* 0x0000000100247882 */ /* 0x000fe20000000000 */
[----:B------:R-:W-:Y:S01]  /*0940*/  NOP ;  /* 0x0000000000007918 */ /* 0x000fe20000000000 */
[----:B------:R-:W-:Y:S01]  /*0950*/  USEL UR36, UR36, 0x2, !UP0 ;  /* 0x0000000224247887 */ /* 0x000fe2000c000000 */
[----:B------:R-:W-:Y:S01]  /*0960*/  BSSY B9, `(.L_x_15129) ;  /* 0x0001dba000097945 */ /* 0x000fe20003800000 */
[----:B------:R-:W-:Y:S01]  /*0970*/  ULDC.64 UR40, c[0x0][0x208] ;  /* 0x0000820000287ab9 */ /* 0x000fe20000000a00 */
[----:B0123--:R-:W-:Y:S07]  /*0980*/  BAR.SYNC.DEFER_BLOCKING 0x0 ;  /* 0x0000000000007b1d */ /* 0x00ffee0000010000 */
[----:B------:R-:W-:Y:S05]  /*0990*/  @!P0 BRA `(.L_x_15130) ;  /* 0x0000016000988947 */ /* 0x000fea0003800000 */
.L_x_15131:
[----:B------:R-:W-:-:S08]  /*09a0*/  NOP ;  /* 0x0000000000007918 */ /* 0x000fd00000000000 */
[----:B------:R-:W0:Y:S02]  /*09b0*/  USETMAXREG.TRY_ALLOC.CTAPOOL UP0, 0xe8 ;  /* 0x000000e8000079c8 */ /* 0x000e240008000600 */
[----:B0-----:R-:W-:-:S13]  /*09c0*/  PLOP3.LUT P0, PT, PT, PT, UP0, 0x80, 0x0 ;  /* 0x000000000000781c */ /* 0x001fda0003f0f008 */
[----:B------:R-:W-:Y:S05]  /*09d0*/  @!P0 BRA `(.L_x_15131) ;  /* 0xfffffffc00f08947 */ /* 0x000fea000383ffff */
[----:B------:R-:W2:Y:S01]  /*09e0*/  LDL.LU R2, [R1] ;  /* 0x0000000001027983 */ /* 0x000ea20000300800 */
[----:B------:R-:W-:Y:S01]  /*09f0*/  SHF.R.U32.HI R3, RZ, 0x7, R0 ;  /* 0x00000007ff037819 */ /* 0x000fe20000011600 */
[----:B------:R-:W0:Y:S01]  /*0a00*/  S2UR UR37, SR_CgaCtaId ;  /* 0x00000000002579c3 */ /* 0x000e220000008800 */
[----:B------:R-:W-:-:S07]  /*0a10*/  UMOV UR4, 0x400 ;  /* 0x0000040000047882 */ /* 0x000fce0000000000 */
[----:B------:R-:W-:Y:S06]  /*0a20*/  BAR.ARV 0x8, 0x180 ;  /* 0x0206000000007b1d */ /* 0x000fec0000002000 */
[----:B------:R-:W-:-:S13]  /*0a30*/  ISETP.NE.AND P0, PT, R3, 0x1, PT ;  /* 0x000000010300780c */ /* 0x000fda0003f05270 */
[----:B------:R-:W-:Y:S06]  /*0a40*/  @!P0 BAR.ARV 0x9, 0x100 ;  /* 0x0244000000008b1d */ /* 0x000fec0000002000 */
[----:B0-----:R-:W-:Y:S02]  /*0a50*/  ULEA UR4, UR37, UR4, 0x18 ;  /* 0x0000000425047291 */ /* 0x001fe4000f8ec03f */
[----:B------:R-:W-:Y:S04]  /*0a60*/  BAR.SYNC.DEFER_BLOCKING 0x5, 0x180 ;  /* 0x0146000000007b1d */ /* 0x000fe80000010000 */
[----:B------:R-:W-:-:S02]  /*0a70*/  IMAD.U32 R22, RZ, RZ, UR4 ;  /* 0x00000004ff167e24 */ /* 0x000fc4000f8e00ff */
[----:B------:R-:W-:-:S03]  /*0a80*/  ULDC UR4, c[0x0][0xd3c] ;  /* 0x00034f0000047ab9 */ /* 0x000fc60000000800 */
[----:B------:R-:W0:Y:S01]  /*0a90*/  LDS.128 R100, [R22+0x324d0] ;  /* 0x0324d00016647984 */ /* 0x000e220000000c00 */
[----:B------:R-:W-:Y:S06]  /*0aa0*/  BAR.ARV 0x4, 0x180 ;  /* 0x0106000000007b1d */ /* 0x000fec0000002000 */
[----:B--2---:R-:W-:-:S04]  /*0ab0*/  LOP3.LUT R2, R2, 0xfffffffb, RZ, 0xc0, !PT ;  /* 0xfffffffb02027812 */ /* 0x004fc800078ec0ff */
[----:B------:R-:W-:Y:S02]  /*0ac0*/  @P0 LOP3.LUT R2, R2, 0x4, RZ, 0xfc, !PT ;  /* 0x0000000402020812 */ /* 0x000fe400078efcff */
[----:B0-----:R-:W-:-:S03]  /*0ad0*/  ISETP.GE.AND P0, PT, R103, UR4, PT ;  /* 0x0000000467007c0c */ /* 0x001fc6000bf06270 */
[----:B------:R0:W-:Y:S10]  /*0ae0*/  STL [R1], R2 ;  /* 0x0000000201007387 */ /* 0x0001f40000100800 */
[----:B0-----:R-:W-:Y:S05]  /*0af0*/  @P0 BRA `(.L_x_15132) ;  /* 0x000001d800800947 */ /* 0x001fea0003800000 */
[----:B------:R-:W-:Y:S01]  /*0b00*/  VIADD R14, R0, 0xffffff80 ;  /* 0xffffff80000e7836 */ /* 0x000fe20000000000 */
[----:B------:R-:W-:Y:S01]  /*0b10*/  CS2R R18, SRZ ;  /* 0x0000000000127805 */ /* 0x000fe2000001ff00 */
[----:B------:R-:W-:Y:S01]  /*0b20*/  IMAD.MOV.U32 R206, RZ, RZ, RZ ;  /* 0x000000ffffce7224 */ /* 0x000fe200078e00ff */
[----:B------:R-:W-:Y:S01]  /*0b30*/  MOV R202, RZ ;  /* 0x000000ff00ca7202 */ /* 0x000fe20000000f00 */
[----:B------:R-:W-:Y:S01]  /*0b40*/  ULOP3.LUT UR47, UR36, 0x1, URZ, 0xfc, !UPT ;  /* 0x00000001242f7892 */ /* 0x000fe2000f8efc3f */
[----:B------:R-:W-:-:S04]  /*0b50*/  SHF.R.S32.HI R0, RZ, 0x1f, R14 ;  /* 0x0000001fff007819 */ /* 0x000fc8000001140e */
[----:B------:R-:W-:-:S04]  /*0b60*/  LEA.HI R2, R0, R14, RZ, 0x7 ;  /* 0x0000000e00027211 */ /* 0x000fc800078f38ff */
[----:B------:R-:W-:-:S05]  /*0b70*/  LOP3.LUT R3, R2, 0xffffff80, RZ, 0xc0, !PT ;  /* 0xffffff8002037812 */ /* 0x000fca00078ec0ff */
[----:B------:R-:W-:Y:S01]  /*0b80*/  IMAD.IADD R7, R14, 0x1, -R3 ;  /* 0x000000010e077824 */ /* 0x000fe200078e0a03 */
[----:B------:R-:W-:-:S04]  /*0b90*/  SHF.R.S32.HI R3, RZ, 0x7, R2 ;  /* 0x00000007ff037819 */ /* 0x000fc80000011402 */
[----:B------:R-:W-:-:S04]  /*0ba0*/  SHF.R.S32.HI R6, RZ, 0x1f, R7 ;  /* 0x0000001fff067819 */ /* 0x000fc80000011407 */
[CC--:B------:R-:W-:Y:S02]  /*0bb0*/  LEA.HI R9, R6.reuse, R7.reuse, RZ, 0x2 ;  /* 0x0000000706097211 */ /* 0x0c0fe400078f10ff */
[----:B------:R-:W-:Y:S02]  /*0bc0*/  LEA.HI R10, R6, R7, RZ, 0x5 ;  /* 0x00000007060a7211 */ /* 0x000fe400078f28ff */
[--C-:B------:R-:W-:Y:S02]  /*0bd0*/  SHF.R.S32.HI R5, RZ, 0x2, R9.reuse ;  /* 0x00000002ff057819 */ /* 0x100fe40000011409 */
[----:B------:R-:W-:Y:S02]  /*0be0*/  SHF.R.S32.HI R4, RZ, 0x1f, R9 ;  /* 0x0000001fff047819 */ /* 0x000fe40000011409 */
[----:B------:R-:W-:Y:S02]  /*0bf0*/  LEA.HI R6, R0, R14, RZ, 0x2 ;  /* 0x0000000e00067211 */ /* 0x000fe400078f10ff */
[----:B------:R-:W-:-:S02]  /*0c00*/  LEA.HI R4, R4, R5, RZ, 0x3 ;  /* 0x0000000504047211 */ /* 0x000fc400078f18ff */
[----:B------:R-:W-:Y:S02]  /*0c10*/  SHF.R.S32.HI R10, RZ, 0x5, R10 ;  /* 0x00000005ff0a7819 */ /* 0x000fe4000001140a */
[----:B------:R-:W-:Y:S02]  /*0c20*/  LOP3.LUT R8, R4, 0xfffffff8, RZ, 0xc0, !PT ;  /* 0xfffffff804087812 */ /* 0x000fe400078ec0ff */
[----:B------:R-:W-:Y:S02]  /*0c30*/  LEA.HI R4, R2, R3, RZ, 0x1 ;  /* 0x0000000302047211 */ /* 0x000fe400078f08ff */
[----:B------:R-:W-:Y:S01]  /*0c40*/  LEA.HI R2, R0, R14, RZ, 0x4 ;  /* 0x0000000e00027211 */ /* 0x000fe200078f20ff */
[----:B------:R-:W-:Y:S01]  /*0c50*/  IMAD.IADD R11, R5, 0x1, -R8 ;  /* 0x00000001050b7824 */ /* 0x000fe200078e0a08 */
[----:B------:R-:W-:Y:S02]  /*0c60*/  LOP3.LUT R8, R4, 0x3fffffe, RZ, 0xc0, !PT ;  /* 0x03fffffe04087812 */ /* 0x000fe400078ec0ff */
[----:B------:R-:W-:Y:S01]  /*0c70*/  SHF.R.S32.HI R5, RZ, 0x4, R2 ;  /* 0x00000004ff057819 */ /* 0x000fe20000011402 */
[----:B------:R-:W-:Y:S01]  /*0c80*/  IMAD R11, R10, 0x10, R11 ;  /* 0x000000100a0b7824 */ /* 0x000fe200078e020b */
[----:B------:R-:W-:-:S02]  /*0c90*/  LOP3.LUT R4, R6, 0xfffffffc, RZ, 0xc0, !PT ;  /* 0xfffffffc06047812 */ /* 0x000fc400078ec0ff */
[----:B------:R-:W-:Y:S02]  /*0ca0*/  IADD3 R8, R3, -R8, RZ ;  /* 0x8000000803087210 */ /* 0x000fe40007ffe0ff */
[----:B------:R-:W-:Y:S01]  /*0cb0*/  LEA.HI R3, R2, R5, RZ, 0x1 ;  /* 0x0000000502037211 */ /* 0x000fe200078f08ff */
[----:B------:R-:W-:Y:S01]  /*0cc0*/  IMAD.IADD R12, R14, 0x1, -R4 ;  /* 0x000000010e0c7824 */ /* 0x000fe200078e0a04 */
[----:B------:R-:W-:Y:S01]  /*0cd0*/  LOP3.LUT R2, R2, 0x3fffff0, RZ, 0xc0, !PT ;  /* 0x03fffff002027812 */ /* 0x000fe200078ec0ff */
[----:B------:R-:W-:Y:S01]  /*0ce0*/  IMAD R8, R8, 0x40, R11 ;  /* 0x0000004008087824 */ /* 0x000fe200078e020b */
[----:B------:R-:W-:Y:S01]  /*0cf0*/  LEA.HI R0, R0, R14, RZ, 0x5 ;  /* 0x0000000e00007211 */ /* 0x000fe200078f28ff */
[----:B------:R-:W-:Y:S01]  /*0d00*/  IMAD.SHL.U32 R16, R12, 0x8, RZ ;  /* 0x000000080c107824 */ /* 0x000fe200078e00ff */
[----:B------:R-:W-:Y:S01]  /*0d10*/  LOP3.LUT R4, R3, 0x1ffffffe, RZ, 0xc0, !PT ;  /* 0x1ffffffe03047812 */ /* 0x000fe200078ec0ff */
[----:B------:R-:W-:Y:S01]  /*0d20*/  IMAD.IADD R2, R14, 0x1, -R2 ;  /* 0x000000010e027824 */ /* 0x000fe200078e0a02 */
[----:B------:R-:W-:Y:S01]  /*0d30*/  SHF.R.S32.HI R13, RZ, 0x5, R0 ;  /* 0x00000005ff0d7819 */ /* 0x000fe20000011400 */
[----:B------:R-:W-:Y:S01]  /*0d40*/  VIADD R225, R16, 0x80 ;  /* 0x0000008010e17836 */ /* 0x000fe20000000000 */
[----:B------:R-:W-:Y:S01]  /*0d50*/  LEA.HI R3, R12, R12, RZ, 0x1 ;  /* 0x0000000c0c037211 */ /* 0x000fe200078f08ff */
[----:B------:R-:W-:Y:S01]  /*0d60*/  IMAD.IADD R4, R5, 0x1, -R4 ;  /* 0x0000000105047824 */ /* 0x000fe200078e0a04 */
[----:B------:R-:W-:Y:S01]  /*0d70*/  LEA R5, R13, R2, 0x4 ;  /* 0x000000020d057211 */ /* 0x000fe200078e20ff */
[C---:B------:R-:W-:Y:S01]  /*0d80*/  VIADD R224, R16.reuse, 0xa0 ;  /* 0x000000a010e07836 */ /* 0x040fe20000000000 */
[----:B------:R-:W-:Y:S01]  /*0d90*/  LOP3.LUT R0, R9, 0x7ffffffc, RZ, 0xc0, !PT ;  /* 0x7ffffffc09007812 */ /* 0x000fe200078ec0ff */
[----:B------:R-:W-:Y:S01]  /*0da0*/  VIADD R227, R16, 0xc0 ;  /* 0x000000c010e37836 */ /* 0x000fe20000000000 */
[----:B------:R-:W-:Y:S01]  /*0db0*/  SHF.R.S32.HI R23, RZ, 0x2, R6 ;  /* 0x00000002ff177819 */ /* 0x000fe20000011406 */
[----:B------:R-:W-:Y:S01]  /*0dc0*/  IMAD R4, R5, 0x8, R4 ;  /* 0x0000000805047824 */ /* 0x000fe200078e0204 */
[----:B------:R-:W-:Y:S01]  /*0dd0*/  LOP3.LUT R3, R3, 0x1ffffffe, RZ, 0xc0, !PT ;  /* 0x1ffffffe03037812 */ /* 0x000fe200078ec0ff */
[----:B------:R-:W-:Y:S01]  /*0de0*/  IMAD.IADD R2, R7, 0x1, -R0 ;  /* 0x0000000107027824 */ /* 0x000fe200078e0a00 */
[----:B------:R-:W-:Y:S01]  /*0df0*/  SHF.R.S32.HI R6, RZ, 0x1f, R6 ;  /* 0x0000001fff067819 */ /* 0x000fe20000011406 */
[----:B------:R-:W-:Y:S01]  /*0e00*/  VIADD R5, R23, 0x40 ;  /* 0x0000004017057836 */ /* 0x000fe20000000000 */
[----:B------:R-:W-:Y:S01]  /*0e10*/  SHF.R.S32.HI R7, RZ, 0x1f, R225 ;  /* 0x0000001fff077819 */ /* 0x000fe200000114e1 */
[----:B------:R-:W-:Y:S01]  /*0e20*/  IMAD.IADD R3, R12, 0x1, -R3 ;  /* 0x000000010c037824 */ /* 0x000fe200078e0a03 */
[----:B------:R0:W-:Y:S01]  /*0e30*/  STL [R1+0xbc], R2 ;  /* 0x0000bc0201007387 */ /* 0x0001e20000100800 */
[----:B------:R-:W-:Y:S01]  /*0e40*/  LEA.HI R6, R6, R23, RZ, 0x3 ;  /* 0x0000001706067211 */ /* 0x000fe200078f18ff */
[----:B------:R-:W-:Y:S01]  /*0e50*/  IMAD.SHL.U32 R4, R4, 0x8, RZ ;  /* 0x0000000804047824 */ /* 0x000fe200078e00ff */
[----:B------:R-:W-:Y:S01]  /*0e60*/  IADD3 R226, R16, 0xe0, RZ ;  /* 0x000000e010e27810 */ /* 0x000fe20007ffe0ff */
[----:B------:R-:W-:Y:S01]  /*0e70*/  IMAD R0, R3, 0x8, R8 ;  /* 0x0000000803007824 */ /* 0x000fe200078e0208 */
[----:B------:R-:W-:Y:S01]  /*0e80*/  LOP3.LUT R6, R6, 0xfffffff8, RZ, 0xc0, !PT ;  /* 0xfffffff806067812 */ /* 0x000fe200078ec0ff */
[----:B------:R-:W-:Y:S01]  /*0e90*/  IMAD.SHL.U32 R200, R12, 0x4, RZ ;  /* 0x000000040cc87824 */ /* 0x000fe200078e00ff */
[----:B------:R-:W-:Y:S01]  /*0ea0*/  SHF.R.S32.HI R17, RZ, 0x1f, R16 ;  /* 0x0000001fff117819 */ /* 0x000fe20000011410 */
[----:B------:R-:W-:Y:S01]  /*0eb0*/  VIADD R205, R16, 0x40 ;  /* 0x0000004010cd7836 */ /* 0x000fe20000000000 */
[----:B------:R1:W-:Y:S01]  /*0ec0*/  STL [R1+0xb8], R0 ;  /* 0x0000b80001007387 */ /* 0x0003e20000100800 */
[----:B0-----:R-:W-:Y:S01]  /*0ed0*/  SHF.R.S32.HI R2, RZ, 0x1f, R5 ;  /* 0x0000001fff027819 */ /* 0x001fe20000011405 */
[----:B------:R-:W-:-:S02]  /*0ee0*/  IMAD.IADD R6, R23, 0x1, -R6 ;  /* 0x0000000117067824 */ /* 0x000fc400078e0a06 */
[----:B------:R-:W-:Y:S01]  /*0ef0*/  STL [R1+0xc8], RZ ;  /* 0x0000c8ff01007387 */ /* 0x000fe20000100800 */
[----:B------:R-:W-:Y:S01]  /*0f00*/  LEA.HI R3, R2, R5, RZ, 0x3 ;  /* 0x0000000502037211 */ /* 0x000fe200078f18ff */
[C---:B------:R-:W-:Y:S01]  /*0f10*/  VIADD R204, R16.reuse, 0x60 ;  /* 0x0000006010cc7836 */ /* 0x040fe20000000000 */
[----:B------:R-:W-:Y:S01]  /*0f20*/  IADD3 R2, R16, 0x20, RZ ;  /* 0x0000002010027810 */ /* 0x000fe20007ffe0ff */
[----:B------:R0:W-:Y:S01]  /*0f30*/  STL [R1+0xcc], R6 ;  /* 0x0000cc0601007387 */ /* 0x0001e20000100800 */
[----:B------:R-:W-:Y:S02]  /*0f40*/  VIADD R207, R200, 0x10 ;  /* 0x00000010c8cf7836 */ /* 0x000fe40000000000 */
[----:B-1----:R-:W-:Y:S01]  /*0f50*/  IMAD.SHL.U32 R0, R5, 0x40, RZ ;  /* 0x0000004005007824 */ /* 0x002fe200078e00ff */
[----:B------:R-:W-:Y:S01]  /*0f60*/  SHF.R.S32.HI R203, RZ, 0x1f, R2 ;  /* 0x0000001fffcb7819 */ /* 0x000fe20000011402 */
[----:B------:R-:W-:-:S03]  /*0f70*/  IMAD.SHL.U32 R3, R3, 0x40, RZ ;  /* 0x0000004003037824 */ /* 0x000fc600078e00ff */
[----:B------:R-:W-:Y:S02]  /*0f80*/  LOP3.LUT R0, R0, 0x1c0, RZ, 0xc0, !PT ;  /* 0x000001c000007812 */ /* 0x000fe400078ec0ff */
[----:B------:R-:W-:Y:S02]  /*0f90*/  LOP3.LUT R3, R3, 0xfffffe00, RZ, 0xc0, !PT ;  /* 0xfffffe0003037812 */ /* 0x000fe400078ec0ff */
[----:B------:R-:W-:Y:S02]  /*0fa0*/  SHF.R.U32.HI R5, RZ, 0x3, R0 ;  /* 0x00000003ff057819 */ /* 0x000fe40000011600 */
[----:B------:R-:W-:Y:S01]  /*0fb0*/  LOP3.LUT R0, R0, 0x38, R16, 0xf8, !PT ;  /* 0x0000003800007812 */ /* 0x000fe200078ef810 */
[----:B------:R1:W-:Y:S01]  /*0fc0*/  STL [R1+0xb4], R3 ;  /* 0x0000b40301007387 */ /* 0x0003e20000100800 */
[----:B0-----:R-:W-:-:S03]  /*0fd0*/  SHF.R.S32.HI R6, RZ, 0x1f, R224 ;  /* 0x0000001fff067819 */ /* 0x001fc600000114e0 */
[----:B------:R-:W-:Y:S04]  /*0fe0*/  STL [R1+0xa8], R7 ;  /* 0x0000a80701007387 */ /* 0x000fe80000100800 */
[----:B------:R-:W-:Y:S01]  /*0ff0*/  STL [R1+0xa4], R6 ;  /* 0x0000a40601007387 */ /* 0x000fe20000100800 */
[----:B-1----:R-:W-:Y:S02]  /*1000*/  LOP3.LUT R3, R3, R0, R5, 0xf6, !PT ;  /* 0x0000000003037212 */ /* 0x002fe400078ef605 */
[----:B------:R-:W-:Y:S02]  /*1010*/  SHF.R.S32.HI R0, RZ, 0x1f, R227 ;  /* 0x0000001fff007819 */ /* 0x000fe400000114e3 */
[----:B------:R-:W-:-:S03]  /*1020*/  SHF.R.S32.HI R5, RZ, 0x1f, R226 ;  /* 0x0000001fff057819 */ /* 0x000fc600000114e2 */
[----:B------:R0:W-:Y:S04]  /*1030*/  STL [R1+0xa0], R0 ;  /* 0x0000a00001007387 */ /* 0x0001e80000100800 */
[----:B------:R1:W-:Y:S01]  /*1040*/  STL [R1+0x9c], R5 ;  /* 0x00009c0501007387 */ /* 0x0003e20000100800 */
[----:B0-----:R-:W-:-:S05]  /*1050*/  IMAD R0, R3, 0x2, R22 ;  /* 0x0000000203007824 */ /* 0x001fca00078e0216 */
[----:B------:R1:W-:Y:S04]  /*1060*/  STL [R1+0xd0], R0 ;  /* 0x0000d00001007387 */ /* 0x0003e80000100800 */
[----:B------:R1:W-:Y:S02]  /*1070*/  STL [R1+0xd4], R4 ;  /* 0x0000d40401007387 */ /* 0x0003e40000100800 */
.L_x_15290:
[----:B01----:R-:W0:Y:S02]  /*1080*/  LDC.64 R4, c[0x0][0xd88] ;  /* 0x00036200ff047b82 */ /* 0x003e240000000a00 */
[----:B0-----:R-:W-:-:S05]  /*1090*/  IMAD.WIDE R4, R103, 0x4, R4 ;  /* 0x0000000467047825 */ /* 0x001fca00078e0204 */
[----:B------:R-:W2:Y:S01]  /*10a0*/  LDG.E R11, desc[UR40][R4.64] ;  /* 0x00000028040b7981 */ /* 0x000ea2000c1e1900 */
[----:B------:R-:W-:Y:S05]  /*10b0*/  YIELD ;  /* 0x0000000000007946 */ /* 0x000fea0003800000 */
[----:B------:R-:W-:Y:S01]  /*10c0*/  ULDC.64 UR4, c[0x0][0xb20] ;  /* 0x0002c80000047ab9 */ /* 0x000fe20000000a00 */
[----:B------:R-:W-:Y:S01]  /*10d0*/  ULDC.64 UR8, c[0x0][0xb10] ;  /* 0x0002c40000087ab9 */ /* 0x000fe20000000a00 */
[----:B------:R-:W-:Y:S01]  /*10e0*/  ISETP.NE.U32.AND P1, PT, RZ, UR4, PT ;  /* 0x00000004ff007c0c */ /* 0x000fe2000bf25070 */
[----:B------:R-:W-:Y:S01]  /*10f0*/  ULDC.64 UR6, c[0x0][0xb00] ;  /* 0x0002c00000067ab9 */ /* 0x000fe20000000a00 */
[----:B------:R-:W-:Y:S01]  /*1100*/  MOV R3, RZ ;  /* 0x000000ff00037202 */ /* 0x000fe20000000f00 */
[----:B------:R-:W-:Y:S01]  /*1110*/  IMAD.MOV.U32 R33, RZ, RZ, RZ ;  /* 0x000000ffff217224 */ /* 0x000fe200078e00ff */
[----:B------:R-:W-:-:S02]  /*1120*/  ISETP.NE.AND.EX P1, PT, RZ, UR5, PT, P1 ;  /* 0x00000005ff007c0c */ /* 0x000fc4000bf25310 */
[----:B------:R-:W-:-:S04]  /*1130*/  ISETP.NE.U32.AND P0, PT, RZ, UR6, PT ;  /* 0x00000006ff007c0c */ /* 0x000fc8000bf05070 */
[----:B------:R-:W-:Y:S02]  /*1140*/  ISETP.NE.AND.EX P0, PT, RZ, UR7, PT, P0 ;  /* 0x00000007ff007c0c */ /* 0x000fe4000bf05300 */
[----:B--2---:R-:W-:Y:S01]  /*1150*/  SHF.R.S32.HI R0, RZ, 0x1f, R11 ;  /* 0x0000001fff007819 */ /* 0x004fe2000001140b */
[----:B------:R-:W-:-:S04]  /*1160*/  IMAD.SHL.U32 R34, R11, 0x4, RZ ;  /* 0x000000040b227824 */ /* 0x000fc800078e00ff */
[C---:B------:R-:W-:Y:S01]  /*1170*/  @P1 LEA R6, P2, R11.reuse, UR4, 0x2 ;  /* 0x000000040b061c11 */ /* 0x040fe2000f8410ff */
[----:B------:R0:W-:Y:S01]  /*1180*/  STL [R1+0xc0], R11 ;  /* 0x0000c00b01007387 */ /* 0x0001e20000100800 */
[C-C-:B------:R-:W-:Y:S02]  /*1190*/  SHF.L.U64.HI R35, R11.reuse, 0x2, R0.reuse ;  /* 0x000000020b237819 */ /* 0x140fe40000010200 */
[----:B------:R-:W-:Y:S02]  /*11a0*/  @P1 LEA.HI.X R7, R11, UR5, R0, 0x2, P2 ;  /* 0x000000050b071c11 */ /* 0x000fe400090f1400 */
[----:B------:R-:W-:Y:S01]  /*11b0*/  ISETP.NE.U32.AND P2, PT, RZ, UR8, PT ;  /* 0x00000008ff007c0c */ /* 0x000fe2000bf45070 */
[----:B------:R-:W-:Y:S01]  /*11c0*/  ULDC UR4, c[0x0][0x288] ;  /* 0x0000a20000047ab9 */ /* 0x000fe20000000800 */
[----:B------:R-:W-:Y:S01]  /*11d0*/  IADD3 R8, P3, R34, UR6, RZ ;  /* 0x0000000622087c10 */ /* 0x000fe2000ff7e0ff */
[----:B------:R0:W5:Y:S01]  /*11e0*/  @P1 LDG.E R3, desc[UR40][R6.64] ;  /* 0x0000002806031981 */ /* 0x000162000c1e1900 */
[----:B------:R-:W-:Y:S01]  /*11f0*/  ISETP.NE.AND.EX P2, PT, RZ, UR9, PT, P2 ;  /* 0x00000009ff007c0c */ /* 0x000fe2000bf45320 */
[----:B------:R-:W-:Y:S01]  /*1200*/  IMAD.U32 R10, RZ, RZ, UR4 ;  /* 0x00000004ff0a7e24 */ /* 0x000fe2000f8e00ff */
[----:B------:R-:W-:Y:S01]  /*1210*/  IADD3.X R9, R35, UR7, RZ, P3, !PT ;  /* 0x0000000723097c10 */ /* 0x000fe20009ffe4ff */
[----:B------:R-:W-:-:S04]  /*1220*/  ULDC.64 UR4, c[0x0][0x418] ;  /* 0x0001060000047ab9 */ /* 0x000fc80000000a00 */
[----:B------:R0:W5:Y:S06]  /*1230*/  @P0 LDG.E R33, desc[UR40][R8.64] ;  /* 0x0000002808210981 */ /* 0x00016c000c1e1900 */
[----:B------:R-:W-:-:S04]  /*1240*/  @P2 IADD3 R4, P1, R34, UR8, RZ ;  /* 0x0000000822042c10 */ /* 0x000fc8000ff3e0ff */
[----:B------:R-:W-:-:S05]  /*1250*/  @P2 IADD3.X R5, R35, UR9, RZ, P1, !PT ;  /* 0x0000000923052c10 */ /* 0x000fca0008ffe4ff */
[----:B------:R-:W2:Y:S01]  /*1260*/  @P2 LDG.E R10, desc[UR40][R4.64] ;  /* 0x00000028040a2981 */ /* 0x000ea2000c1e1900 */
[----:B------:R-:W-:-:S03]  /*1270*/  UISETP.NE.U32.AND UP0, UPT, UR4, URZ, UPT ;  /* 0x0000003f0400728c */ /* 0x000fc6000bf05070 */
[----:B------:R-:W-:Y:S01]  /*1280*/  ULDC UR4, c[0x0][0x424] ;  /* 0x0001090000047ab9 */ /* 0x000fe20000000800 */
[----:B------:R-:W-:-:S03]  /*1290*/  UISETP.NE.AND.EX UP0, UPT, UR5, URZ, UPT, UP0 ;  /* 0x0000003f0500728c */ /* 0x000fc6000bf05300 */
[----:B------:R-:W-:Y:S01]  /*12a0*/  ULDC UR5, c[0x0][0x2f0] ;  /* 0x0000bc0000057ab9 */ /* 0x000fe20000000800 */
[----:B------:R-:W-:-:S04]  /*12b0*/  USEL UR4, UR4, 0x1, UP0 ;  /* 0x0000000104047887 */ /* 0x000fc80008000000 */
[----:B------:R-:W-:-:S03]  /*12c0*/  UIMAD UR4, UR4, UR5, URZ ;  /* 0x00000005040472a4 */ /* 0x000fc6000f8e023f */
[----:B------:R-:W-:Y:S02]  /*12d0*/  ULDC UR5, c[0x0][0x348] ;  /* 0x0000d20000057ab9 */ /* 0x000fe40000000800 */
[----:B----4-:R-:W-:Y:S02]  /*12e0*/  IMAD.U32 R25, RZ, RZ, UR5 ;  /* 0x00000005ff197e24 */ /* 0x010fe4000f8e00ff */
[----:B------:R-:W-:Y:S02]  /*12f0*/  IMAD.U32 R32, RZ, RZ, UR4 ;  /* 0x00000004ff207e24 */ /* 0x000fe4000f8e00ff */
[----:B------:R-:W-:Y:S01]  /*1300*/  IMAD.MOV.U32 R24, RZ, RZ, R11 ;  /* 0x000000ffff187224 */ /* 0x000fe200078e000b */
[----:B--2---:R0:W-:Y:S01]  /*1310*/  STL [R1+0x90], R10 ;  /* 0x0000900a01007387 */ /* 0x0041e20000100800 */
[----:B---3--:R-:W-:Y:S05]  /*1320*/  @P2 BRA `(.L_x_15133) ;  /* 0x0000000000282947 */ /* 0x008fea0003800000 */
[----:B------:R-:W-:Y:S02]  /*1330*/  ULDC.64 UR4, c[0x0][0xaf8] ;  /* 0x0002be0000047ab9 */ /* 0x000fe40000000a00 */
[----:B------:R-:W-:-:S04]  /*1340*/  ISETP.NE.U32.AND P1, PT, RZ, UR4, PT ;  /* 0x00000004ff007c0c */ /* 0x000fc8000bf25070 */
[----:B------:R-:W-:-:S13]  /*1350*/  ISETP.NE.AND.EX P1, PT, RZ, UR5, PT, P1 ;  /* 0x00000005ff007c0c */ /* 0x000fda000bf25310 */
[----:B------:R-:W-:Y:S05]  /*1360*/  @!P1 BRA `(.L_x_15133) ;  /* 0x0000000000189947 */ /* 0x000fea0003800000 */
[----:B------:R-:W1:Y:S02]  /*1370*/  LDC.64 R4, c[0x0][0xaf8] ;  /* 0x0002be00ff047b82 */ /* 0x000e640000000a00 */
[----:B-1----:R-:W-:-:S05]  /*1380*/  IMAD.WIDE R4, R24, 0x4, R4 ;  /* 0x0000000418047825 */ /* 0x002fca00078e0204 */
[----:B------:R-:W2:Y:S04]  /*1390*/  LDG.E R0, desc[UR40][R4.64] ;  /* 0x0000002804007981 */ /* 0x000ea8000c1e1900 */
[----:B0-----:R-:W2:Y:S02]  /*13a0*/  LDG.E R7, desc[UR40][R4.64+0x4] ;  /* 0x0000042804077981 */ /* 0x001ea4000c1e1900 */
[----:B--2---:R-:W-:-:S05]  /*13b0*/  IADD3 R10, -R0, R7, RZ ;  /* 0x00000007000a7210 */ /* 0x004fca0007ffe1ff */
[----:B------:R1:W-:Y:S02]  /*13c0*/  STL [R1+0x90], R10 ;  /* 0x0000900a01007387 */ /* 0x0003e40000100800 */
.L_x_15133:
[----:B------:R-:W-:Y:S01]  /*13d0*/  ULDC.64 UR4, c[0x0][0xb18] ;  /* 0x0002c60000047ab9 */ /* 0x000fe20000000a00 */
[----:B------:R2:W-:Y:S01]  /*13e0*/  STL [R1+0xc4], R102 ;  /* 0x0000c46601007387 */ /* 0x0005e20000100800 */
[----:B------:R-:W-:-:S04]  /*13f0*/  ISETP.NE.U32.AND P1, PT, RZ, UR4, PT ;  /* 0x00000004ff007c0c */ /* 0x000fc8000bf25070 */
[----:B------:R-:W-:-:S13]  /*1400*/  ISETP.NE.AND.EX P1, PT, RZ, UR5, PT, P1 ;  /* 0x00000005ff007c0c */ /* 0x000fda000bf25310 */
[----:B--2---:R-:W-:Y:S05]  /*1410*/  @!P1 BRA `(.L_x_15134) ;  /* 0x0000000000109947 */ /* 0x004fea0003800000 */
[----:B------:R-:W-:-:S04]  /*1420*/  IADD3 R4, P0, R34, UR4, RZ ;  /* 0x0000000422047c10 */ /* 0x000fc8000ff1e0ff */
[----:B------:R-:W-:-:S05]  /*1430*/  IADD3.X R5, R35, UR5, RZ, P0, !PT ;  /* 0x0000000523057c10 */ /* 0x000fca00087fe4ff */
[----:B------:R2:W5:Y:S01]  /*1440*/  LDG.E R32, desc[UR40][R4.64] ;  /* 0x0000002804207981 */ /* 0x000562000c1e1900 */
[----:B------:R-:W-:Y:S05]  /*1450*/  BRA `(.L_x_15135) ;  /* 0x0000000000107947 */ /* 0x000fea0003800000 */
.L_x_15134:
[----:B------:R-:W-:Y:S05]  /*1460*/  @!P0 BRA `(.L_x_15135) ;  /* 0x00000000000c8947 */ /* 0x000fea0003800000 */
[----:B------:R-:W2:Y:S04]  /*1470*/  LDG.E R5, desc[UR40][R8.64] ;  /* 0x0000002808057981 */ /* 0x000ea8000c1e1900 */
[----:B------:R-:W2:Y:S02]  /*1480*/  LDG.E R32, desc[UR40][R8.64+0x4] ;  /* 0x0000042808207981 */ /* 0x000ea4000c1e1900 */
[----:B--2---:R-:W-:-:S07]  /*1490*/  IMAD.IADD R32, R32, 0x1, -R5 ;  /* 0x0000000120207824 */ /* 0x004fce00078e0a05 */
.L_x_15135:
[----:B------:R-:W-:Y:S01]  /*14a0*/  ULDC.64 UR4, c[0x0][0xb08] ;  /* 0x0002c20000047ab9 */ /* 0x000fe20000000a00 */
[----:B0-----:R-:W0:Y:S01]  /*14b0*/  LDC R8, c[0x0][0x448] ;  /* 0x00011200ff087b82 */ /* 0x001e220000000800 */
[----:B------:R-:W-:-:S04]  /*14c0*/  ISETP.NE.U32.AND P0, PT, RZ, UR4, PT ;  /* 0x00000004ff007c0c */ /* 0x000fc8000bf05070 */
[----:B------:R-:W-:Y:S01]  /*14d0*/  ISETP.NE.AND.EX P0, PT, RZ, UR5, PT, P0 ;  /* 0x00000005ff007c0c */ /* 0x000fe2000bf05300 */
[----:B------:R-:W-:-:S12]  /*14e0*/  ULDC.64 UR4, c[0x0][0xb28] ;  /* 0x0002ca0000047ab9 */ /* 0x000fd80000000a00 */
[----:B--2---:R-:W2:Y:S02]  /*14f0*/  @P0 LDC.64 R4, c[0x0][0xb08] ;  /* 0x0002c200ff040b82 */ /* 0x004ea40000000a00 */
[----:B--2---:R-:W-:-:S05]  /*1500*/  @P0 IMAD.WIDE R4, R24, 0x4, R4 ;  /* 0x0000000418040825 */ /* 0x004fca00078e0204 */
        /* <DEDUP_REMOVED lines=8> */
[----:B0-----:R-:W-:Y:S01]  /*1590*/  ISETP.NE.AND P1, PT, R8, 0x1, PT ;  /* 0x000000010800780c */ /* 0x001fe20003f25270 */
[----:B------:R-:W-:Y:S01]  /*15a0*/  IMAD.SHL.U32 R12, R101, 0x80, RZ ;  /* 0x00000080650c7824 */ /* 0x000fe200078e00ff */
[----:B------:R-:W-:-:S03]  /*15b0*/  IADD3 R8, -R3, R32, RZ ;  /* 0x0000002003087210 */ /* 0x000fc60007ffe1ff */
[----:B---3--:R-:W-:Y:S01]  /*15c0*/  VIADD R4, R12, 0x7f ;  /* 0x0000007f0c047836 */ /* 0x008fe20000000000 */
[----:B------:R0:W-:Y:S07]  /*15d0*/  STL [R1+0x98], R12 ;  /* 0x0000980c01007387 */ /* 0x0001ee0000100800 */
[----:B------:R-:W3:Y:S08]  /*15e0*/  @P1 LDC R11, c[0x0][0x44c] ;  /* 0x00011300ff0b1b82 */ /* 0x000ef00000000800 */
[----:B------:R-:W1:Y:S01]  /*15f0*/  @P1 LDC R5, c[0x0][0x450] ;  /* 0x00011400ff051b82 */ /* 0x000e620000000800 */
[----:B--2---:R-:W-:-:S02]  /*1600*/  @P0 IMAD.IADD R25, R9, 0x1, -R0 ;  /* 0x0000000109190824 */ /* 0x004fc400078e0a00 */
[----:B---3--:R-:W-:-:S04]  /*1610*/  @P1 IMAD.HI.U32 R0, R4, R11, RZ ;  /* 0x0000000b04001227 */ /* 0x008fc800078e00ff */
[----:B----4-:R-:W-:Y:S01]  /*1620*/  IMAD.IADD R6, R8, 0x1, R25 ;  /* 0x0000000108067824 */ /* 0x010fe200078e0219 */
[----:B-1----:R-:W-:-:S03]  /*1630*/  @P1 SHF.R.U32.HI R4, RZ, R5, R0 ;  /* 0x00000005ff041219 */ /* 0x002fc60000011600 */
[C---:B------:R-:W-:Y:S01]  /*1640*/  VIADD R0, R6.reuse, 0x5f ;  /* 0x0000005f06007836 */ /* 0x040fe20000000000 */
[----:B------:R-:W-:Y:S01]  /*1650*/  IADD3 R31, R6, 0x60, -R10 ;  /* 0x00000060061f7810 */ /* 0x000fe20007ffe80a */
[----:B------:R0:W-:Y:S02]  /*1660*/  STL [R1+0xac], R6 ;  /* 0x0000ac0601007387 */ /* 0x0001e40000100800 */
[----:B------:R-:W-:-:S04]  /*1670*/  IMAD.HI R0, R0, 0x2aaaaaab, RZ ;  /* 0x2aaaaaab00007827 */ /* 0x000fc800078e02ff */
[----:B------:R-:W-:Y:S01]  /*1680*/  IMAD.IADD R4, R31, 0x1, R4 ;  /* 0x000000011f047824 */ /* 0x000fe200078e0204 */
[----:B------:R-:W-:-:S03]  /*1690*/  SHF.R.U32.HI R177, RZ, 0x1f, R0 ;  /* 0x0000001fffb17819 */ /* 0x000fc60000011600 */
[----:B------:R-:W-:Y:S01]  /*16a0*/  IMAD.HI R4, R4, 0x2aaaaaab, RZ ;  /* 0x2aaaaaab04047827 */ /* 0x000fe200078e02ff */
[----:B------:R-:W-:-:S04]  /*16b0*/  LEA.HI.SX32 R177, R0, R177, 0x1c ;  /* 0x000000b100b17211 */ /* 0x000fc800078fe2ff */
[----:B------:R-:W-:-:S04]  /*16c0*/  SHF.R.U32.HI R3, RZ, 0x1f, R4 ;  /* 0x0000001fff037819 */ /* 0x000fc80000011604 */
[----:B------:R-:W-:Y:S01]  /*16d0*/  LEA.HI.SX32 R4, R4, R3, 0x1c ;  /* 0x0000000304047211 */ /* 0x000fe200078fe2ff */
[----:B------:R-:W-:-:S03]  /*16e0*/  IMAD.MOV R3, RZ, RZ, -R8 ;  /* 0x000000ffff037224 */ /* 0x000fc600078e0a08 */
[----:B------:R-:W-:-:S05]  /*16f0*/  VIMNMX R4, R177, R4, PT ;  /* 0x00000004b1047248 */ /* 0x000fca0003fe0100 */
[----:B------:R-:W-:Y:S01]  /*1700*/  IMAD R0, R4, 0x60, -R8 ;  /* 0x0000006004007824 */ /* 0x000fe200078e0a08 */
[----:B------:R-:W-:-:S04]  /*1710*/  VIMNMX R4, RZ, R3, !PT ;  /* 0x00000003ff047248 */ /* 0x000fc80007fe0100 */
        /* <DEDUP_REMOVED lines=32> */
.L_x_15138:
[----:B------:R-:W-:Y:S05]  /*1920*/  BSYNC B6 ;  /* 0x0000000000067941 */ /* 0x000fea0003800000 */
.L_x_15137:
        /* <DEDUP_REMOVED lines=20> */
.L_x_15140:
[----:B------:R-:W-:Y:S05]  /*1a70*/  BSYNC B6 ;  /* 0x0000000000067941 */ /* 0x000fea0003800000 */
.L_x_15139:
[----:B------:R-:W2:Y:S01]  /*1a80*/  LDL R36, [R1+0xcc] ;  /* 0x0000cc0001247983 */ /* 0x000ea20000100800 */
[----:B------:R-:W-:Y:S01]  /*1a90*/  ULDC.64 UR4, c[0x0][0xaf0] ;  /* 0x0002bc0000047ab9 */ /* 0x000fe20000000a00 */
[----:B------:R-:W0:Y:S01]  /*1aa0*/  LDC.64 R54, c[0x0][0x408] ;  /* 0x00010200ff367b82 */ /* 0x000e220000000a00 */
[----:B------:R-:W-:-:S04]  /*1ab0*/  ISETP.NE.U32.AND P0, PT, RZ, UR4, PT ;  /* 0x00000004ff007c0c */ /* 0x000fc8000bf05070 */
[----:B------:R-:W-:-:S03]  /*1ac0*/  ISETP.NE.AND.EX P0, PT, RZ, UR5, PT, P0 ;  /* 0x00000005ff007c0c */ /* 0x000fc6000bf05300 */
[----:B------:R-:W1:Y:S10]  /*1ad0*/  LDC.64 R48, c[0x0][0x3f8] ;  /* 0x0000fe00ff307b82 */ /* 0x000e740000000a00 */
[----:B------:R-:W-:Y:S01]  /*1ae0*/  @P0 IADD3 R4, P1, R34, UR4, RZ ;  /* 0x0000000422040c10 */ /* 0x000fe2000ff3e0ff */
[----:B------:R-:W-:-:S03]  /*1af0*/  ULDC UR4, c[0x0][0x320] ;  /* 0x0000c80000047ab9 */ /* 0x000fc60000000800 */
[----:B------:R-:W-:Y:S02]  /*1b00*/  @P0 IADD3.X R5, R35, UR5, RZ, P1, !PT ;  /* 0x0000000523050c10 */ /* 0x000fe40008ffe4ff */
[----:B------:R-:W-:Y:S02]  /*1b10*/  ISETP.GE.AND P1, PT, R2, UR4, PT ;  /* 0x0000000402007c0c */ /* 0x000fe4000bf26270 */
[----:B------:R-:W-:Y:S01]  /*1b20*/  SHF.R.S32.HI R9, RZ, 0x1f, R23 ;  /* 0x0000001fff097819 */ /* 0x000fe20000011417 */
[----:B------:R3:W4:Y:S01]  /*1b30*/  @P0 LDG.E R24, desc[UR40][R4.64] ;  /* 0x0000002804180981 */ /* 0x000722000c1e1900 */
[----:B------:R-:W-:Y:S01]  /*1b40*/  SEL R3, RZ, 0xffffffff, P1 ;  /* 0xffffffffff037807 */ /* 0x000fe20000800000 */
[----:B------:R-:W0:Y:S01]  /*1b50*/  LDC R35, c[0x0][0x3f4] ;  /* 0x0000fd00ff237b82 */ /* 0x000e220000000800 */
[----:B------:R-:W-:Y:S02]  /*1b60*/  ISETP.GE.AND P0, PT, R16, UR4, PT ;  /* 0x0000000410007c0c */ /* 0x000fe4000bf06270 */
[----:B------:R-:W-:Y:S01]  /*1b70*/  SHF.R.S32.HI R201, RZ, 0x1f, R200 ;  /* 0x0000001fffc97819 */ /* 0x000fe200000114c8 */
[----:B------:R-:W-:Y:S01]  /*1b80*/  IMAD.SHL.U32 R3, R3, 0x2, RZ ;  /* 0x0000000203037824 */ /* 0x000fe200078e00ff */
[----:B------:R-:W-:Y:S01]  /*1b90*/  SEL R0, RZ, 0x1, P0 ;  /* 0x00000001ff007807 */ /* 0x000fe20000000000 */
[----:B------:R-:W0:Y:S01]  /*1ba0*/  S2R R38, SR_TID.X ;  /* 0x0000000000267919 */ /* 0x000e220000002100 */
[----:B------:R-:W-:Y:S01]  /*1bb0*/  ISETP.GE.AND P0, PT, R205, UR4, PT ;  /* 0x00000004cd007c0c */ /* 0x000fe2000bf06270 */
[----:B-1----:R-:W-:Y:S01]  /*1bc0*/  IMAD.WIDE.U32 R10, R23, R48, R16 ;  /* 0x00000030170a7225 */ /* 0x002fe200078e0010 */
[----:B------:R-:W-:-:S02]  /*1bd0*/  ISETP.GE.AND P1, PT, R204, UR4, PT ;  /* 0x00000004cc007c0c */ /* 0x000fc4000bf26270 */
[----:B------:R-:W-:Y:S01]  /*1be0*/  LOP3.LUT R0, R3, 0x2, R0, 0xe2, !PT ;  /* 0x0000000203007812 */ /* 0x000fe200078ee200 */
[----:B------:R-:W1:Y:S01]  /*1bf0*/  S2R R37, SR_TID.X ;  /* 0x0000000000257919 */ /* 0x000e620000002100 */
[----:B------:R-:W-:Y:S01]  /*1c00*/  SEL R3, RZ, 0x4, P0 ;  /* 0x00000004ff037807 */ /* 0x000fe20000000000 */
[----:B------:R-:W-:Y:S01]  /*1c10*/  IMAD.MOV.U32 R63, RZ, RZ, 0x20 ;  /* 0x00000020ff3f7424 */ /* 0x000fe200078e00ff */
[----:B---3--:R-:W-:Y:S01]  /*1c20*/  SEL R4, RZ, 0x8, P1 ;  /* 0x00000008ff047807 */ /* 0x008fe20000800000 */
[----:B------:R-:W-:Y:S01]  /*1c30*/  IMAD R65, R49, 0x60, RZ ;  /* 0x0000006031417824 */ /* 0x000fe200078e02ff */
[----:B------:R-:W-:Y:S01]  /*1c40*/  ISETP.GE.AND P0, PT, R225, UR4, PT ;  /* 0x00000004e1007c0c */ /* 0x000fe2000bf06270 */
[----:B0-----:R-:W-:Y:S01]  /*1c50*/  IMAD.SHL.U32 R57, R54, 0x40, RZ ;  /* 0x0000004036397824 */ /* 0x001fe200078e00ff */
[----:B------:R-:W-:Y:S02]  /*1c60*/  ISETP.GE.AND P1, PT, R224, UR4, PT ;  /* 0x00000004e0007c0c */ /* 0x000fe4000bf26270 */
[----:B------:R-:W-:-:S02]  /*1c70*/  LOP3.LUT R0, R4, R0, R3, 0xfe, !PT ;  /* 0x0000000004007212 */ /* 0x000fc400078efe03 */
[----:B------:R-:W-:Y:S02]  /*1c80*/  SEL R3, RZ, 0x10, P0 ;  /* 0x00000010ff037807 */ /* 0x000fe40000000000 */
[----:B------:R-:W-:Y:S02]  /*1c90*/  SEL R4, RZ, 0x20, P1 ;  /* 0x00000020ff047807 */ /* 0x000fe40000800000 */
[----:B------:R-:W-:Y:S02]  /*1ca0*/  ISETP.GE.AND P0, PT, R227, UR4, PT ;  /* 0x00000004e3007c0c */ /* 0x000fe4000bf06270 */
[----:B------:R-:W-:Y:S02]  /*1cb0*/  ISETP.GE.AND P1, PT, R226, UR4, PT ;  /* 0x00000004e2007c0c */ /* 0x000fe4000bf26270 */
[----:B------:R-:W-:Y:S01]  /*1cc0*/  LOP3.LUT R3, R4, R0, R3, 0xfe, !PT ;  /* 0x0000000004037212 */ /* 0x000fe200078efe03 */
[-C--:B------:R-:W-:Y:S01]  /*1cd0*/  IMAD R0, R9, R48.reuse, RZ ;  /* 0x0000003009007224 */ /* 0x080fe200078e02ff */
[----:B------:R-:W-:Y:S01]  /*1ce0*/  SEL R6, RZ, 0x40, P0 ;  /* 0x00000040ff067807 */ /* 0x000fe20000000000 */
[----:B------:R-:W-:Y:S01]  /*1cf0*/  IMAD.WIDE.U32 R4, R23, R48, R200 ;  /* 0x0000003017047225 */ /* 0x000fe200078e00c8 */
[----:B------:R-:W-:-:S02]  /*1d00*/  SEL R7, RZ, 0x7fff80, P1 ;  /* 0x007fff80ff077807 */ /* 0x000fc40000800000 */
[----:B------:R-:W-:Y:S01]  /*1d10*/  ISETP.GE.AND P0, PT, R16, R35, PT ;  /* 0x000000231000720c */ /* 0x000fe20003f06270 */
[----:B------:R-:W-:Y:S01]  /*1d20*/  VIADD R38, R38, 0xffffff80 ;  /* 0xffffff8026267836 */ /* 0x000fe20000000000 */
[----:B------:R-:W-:Y:S01]  /*1d30*/  LOP3.LUT R3, R7, R3, R6, 0xfe, !PT ;  /* 0x0000000307037212 */ /* 0x000fe200078efe06 */
[-C--:B------:R-:W-:Y:S01]  /*1d40*/  IMAD R6, R9, R54.reuse, RZ ;  /* 0x0000003609067224 */ /* 0x080fe200078e02ff */
[----:B------:R-:W-:Y:S01]  /*1d50*/  SEL R13, R35, RZ, P0 ;  /* 0x000000ff230d7207 */ /* 0x000fe20000000000 */
[----:B------:R-:W-:Y:S01]  /*1d60*/  IMAD.WIDE.U32 R8, R23, R54, R200 ;  /* 0x0000003617087225 */ /* 0x000fe200078e00c8 */
[----:B------:R-:W-:-:S03]  /*1d70*/  SHF.L.U64.HI R56, R54, 0x6, R55 ;  /* 0x0000000636387819 */ /* 0x000fc60000010237 */
[C---:B------:R-:W-:Y:S01]  /*1d80*/  IMAD R53, R23.reuse, R55, R6 ;  /* 0x0000003717357224 */ /* 0x040fe200078e0206 */
[----:B-1----:R-:W-:Y:S01]  /*1d90*/  SHF.R.U32.HI R37, RZ, 0x7, R37 ;  /* 0x00000007ff257819 */ /* 0x002fe20000011625 */
[----:B------:R-:W-:Y:S01]  /*1da0*/  IMAD R15, R23, R49, R0 ;  /* 0x00000031170f7224 */ /* 0x000fe200078e0200 */
[----:B------:R-:W-:Y:S01]  /*1db0*/  MOV R6, R4 ;  /* 0x0000000400067202 */ /* 0x000fe20000000f00 */
[----:B------:R-:W-:Y:S01]  /*1dc0*/  IMAD.IADD R9, R9, 0x1, R53 ;  /* 0x0000000109097824 */ /* 0x000fe200078e0235 */
[----:B------:R-:W-:Y:S01]  /*1dd0*/  ISETP.NE.AND P6, PT, R37, 0x1, PT ;  /* 0x000000012500780c */ /* 0x000fe20003fc5270 */
[----:B------:R-:W-:Y:S02]  /*1de0*/  IMAD.IADD R11, R15, 0x1, R11 ;  /* 0x000000010f0b7824 */ /* 0x000fe400078e020b */
[----:B-----5:R-:W-:Y:S02]  /*1df0*/  IMAD.WIDE.U32 R50, R26, R54, R8 ;  /* 0x000000361a327225 */ /* 0x020fe400078e0008 */
[----:B------:R-:W3:Y:S01]  /*1e00*/  LDL R8, [R1+0xb4] ;  /* 0x0000b40001087983 */ /* 0x000ee20000100800 */
[----:B------:R-:W-:Y:S01]  /*1e10*/  IADD3 R61, R37, 0x8, RZ ;  /* 0x00000008253d7810 */ /* 0x000fe20007ffe0ff */
[----:B------:R-:W-:Y:S01]  /*1e20*/  IMAD.IADD R13, R16, 0x1, R13 ;  /* 0x00000001100d7824 */ /* 0x000fe200078e020d */
[----:B------:R-:W-:Y:S01]  /*1e30*/  IADD3 R37, R23, 0x40, RZ ;  /* 0x0000004017257810 */ /* 0x000fe20007ffe0ff */
[----:B------:R-:W-:-:S03]  /*1e40*/  IMAD.WIDE.U32 R20, R26, R48, R10 ;  /* 0x000000301a147225 */ /* 0x000fc600078e000a */
[----:B------:R-:W-:Y:S01]  /*1e50*/  SHF.R.S32.HI R12, RZ, 0x1f, R13 ;  /* 0x0000001fff0c7819 */ /* 0x000fe2000001140d */
[----:B------:R-:W-:Y:S01]  /*1e60*/  VIADD R10, R23, 0x40 ;  /* 0x00000040170a7836 */ /* 0x000fe20000000000 */
[----:B------:R-:W-:Y:S05]  /*1e70*/  @!P6 WARPSYNC.ALL ;  /* 0x000000000000e948 */ /* 0x000fea0003800000 */
[----:B------:R-:W-:Y:S01]  /*1e80*/  IMAD.SHL.U32 R37, R37, 0x40, RZ ;  /* 0x0000004025257824 */ /* 0x000fe200078e00ff */
[----:B------:R-:W-:Y:S01]  /*1e90*/  LEA.HI R13, R12, R13, RZ, 0x3 ;  /* 0x0000000d0c0d7211 */ /* 0x000fe200078f18ff */
[----:B------:R-:W-:Y:S01]  /*1ea0*/  IMAD.SHL.U32 R10, R10, 0x40, RZ ;  /* 0x000000400a0a7824 */ /* 0x000fe200078e00ff */
[----:B------:R-:W-:Y:S01]  /*1eb0*/  PRMT R85, R3, 0x8880, RZ ;  /* 0x0000888003557816 */ /* 0x000fe200000000ff */
[----:B------:R-:W-:Y:S01]  /*1ec0*/  IMAD.IADD R7, R5, 0x1, R15 ;  /* 0x0000000105077824 */ /* 0x000fe200078e020f */
[----:B------:R-:W-:Y:S01]  /*1ed0*/  SHF.R.S32.HI R15, RZ, 0x1f, R26 ;  /* 0x0000001fff0f7819 */ /* 0x000fe2000001141a */
[----:B------:R-:W-:Y:S01]  /*1ee0*/  IMAD.WIDE.U32 R4, R23, R54, R16 ;  /* 0x0000003617047225 */ /* 0x000fe200078e0010 */
[----:B------:R-:W-:Y:S01]  /*1ef0*/  LOP3.LUT R37, R37, 0x1c0, RZ, 0xc0, !PT ;  /* 0x000001c025257812 */ /* 0x000fe200078ec0ff */
[----:B------:R-:W-:Y:S01]  /*1f00*/  ULDC UR4, c[0x0][0x2f4] ;  /* 0x0000bd0000047ab9 */ /* 0x000fe20000000800 */
[----:B------:R-:W-:Y:S01]  /*1f10*/  LOP3.LUT R10, R10, 0x1c0, RZ, 0xc0, !PT ;  /* 0x000001c00a0a7812 */ /* 0x000fe200078ec0ff */
[----:B------:R-:W-:Y:S01]  /*1f20*/  IMAD.IADD R53, R53, 0x1, R5 ;  /* 0x0000000135357824 */ /* 0x000fe200078e0205 */
[----:B------:R-:W-:Y:S01]  /*1f30*/  SHF.R.S32.HI R73, RZ, 0x3, R13 ;  /* 0x00000003ff497819 */ /* 0x000fe2000001140d */
[----:B------:R-:W-:Y:S01]  /*1f40*/  IMAD R5, R15, R48, RZ ;  /* 0x000000300f057224 */ /* 0x000fe200078e02ff */
[----:B------:R-:W-:Y:S01]  /*1f50*/  LOP3.LUT R74, R13, 0xfffffff8, RZ, 0xc0, !PT ;  /* 0xfffffff80d4a7812 */ /* 0x000fe200078ec0ff */
[----:B------:R-:W-:Y:S01]  /*1f60*/  IMAD.MOV.U32 R52, RZ, RZ, R4 ;  /* 0x000000ffff347224 */ /* 0x000fe200078e0004 */
[----:B------:R-:W-:Y:S01]  /*1f70*/  SHF.R.U32.HI R10, RZ, 0x3, R10 ;  /* 0x00000003ff0a7819 */ /* 0x000fe2000001160a */
[----:B------:R-:W-:Y:S01]  /*1f80*/  IMAD R15, R15, R54, RZ ;  /* 0x000000360f0f7224 */ /* 0x000fe200078e02ff */
[----:B------:R-:W-:Y:S01]  /*1f90*/  SHF.L.U64.HI R4, R48, 0x6, R49 ;  /* 0x0000000630047819 */ /* 0x000fe20000010231 */
[----:B------:R-:W-:Y:S01]  /*1fa0*/  IMAD.IADD R0, R33, 0x1, R32 ;  /* 0x0000000121007824 */ /* 0x000fe200078e0220 */
[----:B------:R-:W-:Y:S01]  /*1fb0*/  PRMT R85, R85, 0x7710, RZ ;  /* 0x0000771055557816 */ /* 0x000fe200000000ff */
[----:B------:R-:W-:Y:S01]  /*1fc0*/  IMAD R33, R26, R49, R5 ;  /* 0x000000311a217224 */ /* 0x000fe200078e0205 */
[----:B------:R-:W-:Y:S01]  /*1fd0*/  SHF.L.U32 R5, R48, 0x6, RZ ;  /* 0x0000000630057819 */ /* 0x000fe200000006ff */
[----:B------:R-:W-:Y:S01]  /*1fe0*/  IMAD.WIDE.U32 R6, R26, R48, R6 ;  /* 0x000000301a067225 */ /* 0x000fe200078e0006 */
[----:B------:R-:W-:-:S03]  /*1ff0*/  ISETP.GE.AND P2, PT, R2, UR4, PT ;  /* 0x0000000402007c0c */ /* 0x000fc6000bf46270 */
[----:B------:R-:W-:Y:S02]  /*2000*/  IMAD R11, R55, 0x60, RZ ;  /* 0x00000060370b7824 */ /* 0x000fe400078e02ff */
[C---:B------:R-:W-:Y:S02]  /*2010*/  IMAD R15, R26.reuse, R55, R15 ;  /* 0x000000371a0f7224 */ /* 0x040fe400078e020f */
[----:B------:R-:W-:Y:S01]  /*2020*/  IMAD.WIDE.U32 R52, R26, R54, R52 ;  /* 0x000000361a347225 */ /* 0x000fe200078e0034 */
[----:B------:R-:W-:-:S03]  /*2030*/  LOP3.LUT R79, R85, 0x1, RZ, 0xc0, !PT ;  /* 0x00000001554f7812 */ /* 0x000fc600078ec0ff */
[----:B------:R-:W-:Y:S01]  /*2040*/  IMAD.WIDE.U32 R48, R48, 0x60, RZ ;  /* 0x0000006030307825 */ /* 0x000fe200078e00ff */
[----:B------:R-:W-:-:S03]  /*2050*/  LOP3.LUT R80, R85, 0x2, RZ, 0xc0, !PT ;  /* 0x0000000255507812 */ /* 0x000fc600078ec0ff */
[----:B------:R-:W-:Y:S01]  /*2060*/  IMAD.WIDE.U32 R54, R54, 0x60, RZ ;  /* 0x0000006036367825 */ /* 0x000fe200078e00ff */
[C---:B------:R-:W-:Y:S02]  /*2070*/  LOP3.LUT R81, R85.reuse, 0x4, RZ, 0xc0, !PT ;  /* 0x0000000455517812 */ /* 0x040fe400078ec0ff */
[----:B------:R-:W-:Y:S01]  /*2080*/  LOP3.LUT R82, R85, 0x8, RZ, 0xc0, !PT ;  /* 0x0000000855527812 */ /* 0x000fe200078ec0ff */
[----:B------:R-:W-:Y:S01]  /*2090*/  IMAD.SHL.U32 R64, R35, 0x2, RZ ;  /* 0x0000000223407824 */ /* 0x000fe200078e00ff */
[----:B------:R-:W-:Y:S01]  /*20a0*/  LOP3.LUT R83, R85, 0x10, RZ, 0xc0, !PT ;  /* 0x0000001055537812 */ /* 0x000fe200078ec0ff */
[----:B------:R-:W-:Y:S01]  /*20b0*/  IMAD.IADD R65, R49, 0x1, R65 ;  /* 0x0000000131417824 */ /* 0x000fe200078e0241 */
[----:B------:R-:W-:Y:S01]  /*20c0*/  LOP3.LUT R84, R85, 0x20, RZ, 0xc0, !PT ;  /* 0x0000002055547812 */ /* 0x000fe200078ec0ff */
[----:B------:R-:W-:Y:S01]  /*20d0*/  IMAD.IADD R66, R55, 0x1, R11 ;  /* 0x0000000137427824 */ /* 0x000fe200078e020b */
        /* <DEDUP_REMOVED lines=10> */
[----:B------:R-:W-:Y:S02]  /*2180*/  LOP3.LUT P1, RZ, R36, 0x4, RZ, 0xc0, !PT ;  /* 0x0000000424ff7812 */ /* 0x000fe4000782c0ff */
[----:B------:R-:W-:Y:S02]  /*2190*/  SHF.R.S32.HI R36, RZ, 0x1f, R38 ;  /* 0x0000001fff247819 */ /* 0x000fe40000011426 */
[----:B------:R-:W-:Y:S02]  /*21a0*/  LOP3.LUT R58, R58, 0x1c0, RZ, 0xc0, !PT ;  /* 0x000001c03a3a7812 */ /* 0x000fe400078ec0ff */
[----:B------:R-:W-:-:S04]  /*21b0*/  LEA.HI R36, R36, R38, RZ, 0x2 ;  /* 0x0000002624247211 */ /* 0x000fc800078f10ff */
[----:B------:R-:W-:-:S05]  /*21c0*/  LOP3.LUT R36, R36, 0xfffffffc, RZ, 0xc0, !PT ;  /* 0xfffffffc24247812 */ /* 0x000fca00078ec0ff */
[----:B------:R-:W-:Y:S02]  /*21d0*/  IMAD.IADD R36, R38, 0x1, -R36 ;  /* 0x0000000126247824 */ /* 0x000fe400078e0a24 */
[----:B------:R-:W0:Y:S02]  /*21e0*/  S2R R38, SR_TID.X ;  /* 0x0000000000267919 */ /* 0x000e240000002100 */
[----:B------:R-:W-:Y:S01]  /*21f0*/  IMAD R62, R36, 0x40, R23 ;  /* 0x00000040243e7824 */ /* 0x000fe200078e0217 */
[----:B------:R-:W-:Y:S02]  /*2200*/  SHF.R.U32.HI R60, RZ, 0x3, R58 ;  /* 0x00000003ff3c7819 */ /* 0x000fe4000001163a */
[----:B------:R-:W-:-:S04]  /*2210*/  LOP3.LUT R9, R58, 0x18, R16, 0xf8, !PT ;  /* 0x000000183a097812 */ /* 0x000fc800078ef810 */
[----:B------:R-:W-:Y:S01]  /*2220*/  LOP3.LUT R9, R9, R60, RZ, 0x3c, !PT ;  /* 0x0000003c09097212 */ /* 0x000fe200078e3cff */
[----:B0-----:R-:W-:-:S05]  /*2230*/  VIADD R38, R38, 0xffffff80 ;  /* 0xffffff8026267836 */ /* 0x001fca0000000000 */
[----:B------:R-:W-:-:S04]  /*2240*/  SHF.R.S32.HI R36, RZ, 0x1f, R38 ;  /* 0x0000001fff247819 */ /* 0x000fc80000011426 */
[----:B------:R-:W-:-:S04]  /*2250*/  LEA.HI R36, R36, R38, RZ, 0x5 ;  /* 0x0000002624247211 */ /* 0x000fc800078f28ff */
[----:B------:R-:W-:-:S04]  /*2260*/  SHF.R.S32.HI R36, RZ, 0x5, R36 ;  /* 0x00000005ff247819 */ /* 0x000fc80000011424 */
[----:B------:R-:W-:Y:S02]  /*2270*/  LEA R67, R36, R9, 0x9 ;  /* 0x0000000924437211 */ /* 0x000fe400078e48ff */
        /* <DEDUP_REMOVED lines=8> */
[----:B----4-:R-:W-:Y:S01]  /*2300*/  SHF.R.S32.HI R75, RZ, 0x1f, R24 ;  /* 0x0000001fff4b7819 */ /* 0x010fe20000011418 */
[----:B---3--:R-:W-:-:S10]  /*2310*/  IMAD.IADD R78, R8, 0x1, R13 ;  /* 0x00000001084e7824 */ /* 0x008fd400078e020d */
.L_x_15194:
[----:B0-----:R-:W0:Y:S01]  /*2320*/  LDC R91, c[0x0][0x430] ;  /* 0x00010c00ff5b7b82 */ /* 0x001e220000000800 */
[----:B------:R-:W-:Y:S01]  /*2330*/  IADD3 R29, R29, -0x1, RZ ;  /* 0xffffffff1d1d7810 */ /* 0x000fe20007ffe0ff */
[----:B------:R-:W-:-:S04]  /*2340*/  IMAD.MOV.U32 R96, RZ, RZ, RZ ;  /* 0x000000ffff607224 */ /* 0x000fc800078e00ff */
[----:B------:R-:W-:Y:S02]  /*2350*/  IMAD R12, R29, 0x60, R62 ;  /* 0x000000601d0c7824 */ /* 0x000fe400078e023e */
[----:B-1----:R-:W1:Y:S02]  /*2360*/  LDC R95, c[0x0][0x3f4] ;  /* 0x0000fd00ff5f7b82 */ /* 0x002e640000000800 */
        /* <DEDUP_REMOVED lines=94> */
.L_x_15145:
[----:B------:R-:W-:Y:S05]  /*2950*/  BSYNC B1 ;  /* 0x0000000000017941 */ /* 0x000fea0003800000 */
.L_x_15144:
        /* <DEDUP_REMOVED lines=29> */
.L_x_15147:
[----:B------:R-:W-:Y:S05]  /*2b30*/  BSYNC B1 ;  /* 0x0000000000017941 */ /* 0x000fea0003800000 */
.L_x_15146:
[----:B0-----:R-:W-:Y:S01]  /*2b40*/  IMAD.MOV.U32 R8, RZ, RZ, R92 ;  /* 0x000000ffff087224 */ /* 0x001fe200078e005c */
[----:B------:R-:W-:Y:S01]  /*2b50*/  UISETP.NE.AND UP0, UPT, UR47, 0x3, UPT ;  /* 0x000000032f00788c */ /* 0x000fe2000bf05270 */
[----:B------:R-:W-:Y:S01]  /*2b60*/  IMAD.MOV.U32 R9, RZ, RZ, R93 ;  /* 0x000000ffff097224 */ /* 0x000fe200078e005d */
[----:B------:R-:W-:Y:S01]  /*2b70*/  MOV R11, R47 ;  /* 0x0000002f000b7202 */ /* 0x000fe20000000f00 */
        /* <DEDUP_REMOVED lines=10> */
[----:B------:R-:W-:Y:S01]  /*2c20*/  IMAD.MOV.U32 R8, RZ, RZ, R36 ;  /* 0x000000ffff087224 */ /* 0x000fe200078e0024 */
[----:B------:R-:W-:Y:S01]  /*2c30*/  PRMT R105, R105, 0x5410, R10 ;  /* 0x0000541069697816 */ /* 0x000fe2000000000a */
        /* <DEDUP_REMOVED lines=8> */
[----:B------:R-:W-:Y:S02]  /*2cc0*/  PRMT R103, R8, 0x5410, R9 ;  /* 0x0000541008677816 */ /* 0x000fe40000000009 */
[----:B------:R-:W-:Y:S01]  /*2cd0*/  PRMT R104, R104, 0x5410, R11 ;  /* 0x0000541068687816 */ /* 0x000fe2000000000b */
[----:B------:R-:W-:Y:S06]  /*2ce0*/  @!P3 BRA `(.L_x_15148) ;  /* 0x000000000004b947 */ /* 0x000fec0003800000 */
[----:B------:R-:W-:Y:S01]  /*2cf0*/  BPT.TRAP 0x1 ;  /* 0x000000040000795c */ /* 0x000fe20000300000 */
.L_x_15148:
[----:B------:R-:W-:Y:S01]  /*2d00*/  IMAD R86, R19, 0x8, R22 ;  /* 0x0000000813567824 */ /* 0x000fe200078e0216 */
[----:B------:R-:W-:Y:S01]  /*2d10*/  SHF.L.U32 R99, R206, 0x1f, RZ ;  /* 0x0000001fce637819 */ /* 0x000fe200000006ff */
[----:B------:R-:W-:Y:S03]  /*2d20*/  BSSY B1, `(.L_x_15149) ;  /* 0x0000003000017945 */ /* 0x000fe60003800000 */
[----:B------:R-:W0:Y:S02]  /*2d30*/  SYNCS.PHASECHK.TRANS64.TRYWAIT P5, [R86+URZ+0x32490], R99 ;  /* 0x03249063560075a7 */ /* 0x000e2400080a017f */
[----:B0-----:R-:W-:Y:S05]  /*2d40*/  @!P5 BRA `(.L_x_15150) ;  /* 0x000001b400f4d947 */ /* 0x001fea0003800000 */
.L_x_15417:
[----:B------:R-:W-:Y:S05]  /*2d50*/  BSYNC B1 ;  /* 0x0000000000017941 */ /* 0x000fea0003800000 */
.L_x_15149:
[----:B------:R-:W-:-:S03]  /*2d60*/  UMOV UR4, 0xffffffff ;  /* 0xffffffff00047882 */ /* 0x000fc60000000000 */
[----:B------:R-:W-:Y:S05]  /*2d70*/  BRA.DIV UR4, `(.L_x_15151) ;  /* 0x000001b604fc7947 */ /* 0x000fea000b800000 */
[----:B------:R1:W2:Y:S04]  /*2d80*/  SHFL.IDX PT, R33, R90, RZ, 0x1c1f ;  /* 0x001c1fff5a217589 */ /* 0x0002a800000e0000 */
[----:B------:R1:W3:Y:S02]  /*2d90*/  SHFL.IDX PT, R14, R89, RZ, 0x1c1f ;  /* 0x001c1fff590e7589 */ /* 0x0002e400000e0000 */
.L_x_15421:
        /* <DEDUP_REMOVED lines=17> */
[----:B------:R-:W-:Y:S02]  /*2eb0*/  HADD2.F32 R46, -RZ, R11.H1_H1 ;  /* 0x3000000bff2e7230 */ /* 0x000fe40000004100 */
[----:B------:R-:W-:Y:S02]  /*2ec0*/  HADD2.F32 R93, -RZ, R93.H0_H0 ;  /* 0x2000005dff5d7230 */ /* 0x000fe40000004100 */
[----:B------:R-:W-:-:S02]  /*2ed0*/  HADD2.F32 R106, -RZ, R106.H0_H0 ;  /* 0x2000006aff6a7230 */ /* 0x000fc40000004100 */
[----:B------:R-:W-:Y:S02]  /*2ee0*/  HADD2.F32 R11, -RZ, R11.H0_H0 ;  /* 0x2000000bff0b7230 */ /* 0x000fe40000004100 */
[-C--:B------:R-:W-:Y:S01]  /*2ef0*/  FMUL.FTZ R108, R10, R93.reuse ;  /* 0x0000005d0a6c7220 */ /* 0x080fe20000410000 */
[----:B------:R-:W-:Y:S02]  /*2f00*/  HADD2.F32 R47, -RZ, R107.H0_H0 ;  /* 0x2000006bff2f7230 */ /* 0x000fe40000004100 */
[----:B------:R-:W-:Y:S01]  /*2f10*/  FMUL.FTZ R93, R9, R93 ;  /* 0x0000005d095d7220 */ /* 0x000fe20000410000 */
[----:B------:R-:W-:Y:S02]  /*2f20*/  HADD2.F32 R92, -RZ, R92.H0_H0 ;  /* 0x2000005cff5c7230 */ /* 0x000fe40000004100 */
        /* <DEDUP_REMOVED lines=26> */
.L_x_15157:
[----:B------:R-:W-:Y:S05]  /*30d0*/  BSYNC B3 ;  /* 0x0000000000037941 */ /* 0x000fea0003800000 */
.L_x_15156:
[----:B0-----:R4:W-:Y:S02]  /*30e0*/  ST.E.128 desc[UR40][R12.64], R8 ;  /* 0x000000080c007985 */ /* 0x0019e4000c101d28 */
.L_x_15155:
[----:B------:R-:W-:Y:S05]  /*30f0*/  BSYNC B2 ;  /* 0x0000000000027941 */ /* 0x000fea0003800000 */
.L_x_15154:
        /* <DEDUP_REMOVED lines=49> */
.L_x_15159:
[----:B------:R-:W-:Y:S05]  /*3410*/  BSYNC B2 ;  /* 0x0000000000027941 */ /* 0x000fea0003800000 */
.L_x_15158:
[----:B0-----:R0:W-:Y:S02]  /*3420*/  ST.E.128 desc[UR40][R14.64], R8 ;  /* 0x000000080e007985 */ /* 0x0011e4000c101d28 */
.L_x_15153:
[----:B------:R-:W-:Y:S05]  /*3430*/  BSYNC B1 ;  /* 0x0000000000017941 */ /* 0x000fea0003800000 */
.L_x_15152:
[----:B------:R-:W-:-:S03]  /*3440*/  UMOV UR4, 0xffffffff ;  /* 0xffffffff00047882 */ /* 0x000fc60000000000 */
[----:B------:R-:W-:Y:S05]  /*3450*/  BRA.DIV UR4, `(.L_x_15160) ;  /* 0x000001b2048c7947 */ /* 0x000fea000b800000 */
[----:B--2---:R2:W1:Y:S04]  /*3460*/  SHFL.IDX PT, R33, R90, 0x1, 0x1c1f ;  /* 0x003c1f005a217f89 */ /* 0x00446800000e0000 */
[----:B0--3--:R2:W0:Y:S02]  /*3470*/  SHFL.IDX PT, R14, R89, 0x1, 0x1c1f ;  /* 0x003c1f00590e7f89 */ /* 0x00942400000e0000 */
.L_x_15425:
[----:B------:R-:W-:Y:S05]  /*3480*/  @P4 BRA `(.L_x_15161) ;  /* 0x0000001c00dc4947 */ /* 0x000fea0003800000 */
[----:B------:R-:W-:Y:S04]  /*3490*/  BSSY B1, `(.L_x_15162) ;  /* 0x0000033000017945 */ /* 0x000fe80003800000 */
[----:B------:R-:W-:Y:S05]  /*34a0*/  @P1 BRA `(.L_x_15163) ;  /* 0x0000000000c41947 */ /* 0x000fea0003800000 */
[----:B----4-:R3:W4:Y:S01]  /*34b0*/  LDS.128 R8, [R101+0x2000] ;  /* 0x0020000065087984 */ /* 0x0107220000000c00 */
[C---:B0-----:R-:W-:Y:S01]  /*34c0*/  LEA R12, P2, R16.reuse, R14, 0x1 ;  /* 0x0000000e100c7211 */ /* 0x041fe200078408ff */
[----:B------:R-:W-:Y:S03]  /*34d0*/  BSSY B2, `(.L_x_15164) ;  /* 0x000002d000027945 */ /* 0x000fe60003800000 */
[----:B-1----:R-:W-:Y:S02]  /*34e0*/  LEA.HI.X R13, R16, R33, R17, 0x1, P2 ;  /* 0x00000021100d7211 */ /* 0x002fe400010f0c11 */
[----:B------:R-:W-:-:S13]  /*34f0*/  ISETP.GE.AND P2, PT, R200, R95, PT ;  /* 0x0000005fc800720c */ /* 0x000fda0003f46270 */
[----:B---3--:R-:W-:Y:S05]  /*3500*/  @P2 BRA `(.L_x_15165) ;  /* 0x0000000000a42947 */ /* 0x008fea0003800000 */
[--C-:B------:R-:W-:Y:S02]  /*3510*/  SHF.R.U64 R43, R40, 0x10, R41.reuse ;  /* 0x00000010282b7819 */ /* 0x100fe40000001229 */
[----:B------:R-:W-:Y:S02]  /*3520*/  SHF.R.U32.HI R40, RZ, 0x10, R41 ;  /* 0x00000010ff287819 */ /* 0x000fe40000011629 */
[--C-:B------:R-:W-:Y:S01]  /*3530*/  SHF.R.U64 R41, R38, 0x10, R39.reuse ;  /* 0x0000001026297819 */ /* 0x100fe20000001227 */
[--C-:B----4-:R-:W-:Y:S01]  /*3540*/  HADD2.F32 R38, -RZ, R11.reuse.H1_H1 ;  /* 0x3000000bff267230 */ /* 0x110fe20000004100 */
[----:B------:R-:W-:Y:S01]  /*3550*/  SHF.R.U32.HI R42, RZ, 0x10, R39 ;  /* 0x00000010ff2a7819 */ /* 0x000fe20000011627 */
[----:B------:R-:W-:Y:S01]  /*3560*/  HADD2.F32 R11, -RZ, R11.H0_H0 ;  /* 0x2000000bff0b7230 */ /* 0x000fe20000004100 */
[----:B------:R-:W-:Y:S01]  /*3570*/  MOV R15, R10 ;  /* 0x0000000a000f7202 */ /* 0x000fe20000000f00 */
[----:B------:R-:W-:Y:S02]  /*3580*/  HADD2.F32 R41, -RZ, R41.H0_H0 ;  /* 0x20000029ff297230 */ /* 0x000fe40000004100 */
[----:B------:R-:W-:-:S02]  /*3590*/  HADD2.F32 R10, -RZ, R9.H1_H1 ;  /* 0x30000009ff0a7230 */ /* 0x000fc40000004100 */
[----:B------:R-:W-:Y:S02]  /*35a0*/  HADD2.F32 R42, -RZ, R42.H0_H0 ;  /* 0x2000002aff2a7230 */ /* 0x000fe40000004100 */
[----:B------:R-:W-:Y:S02]  /*35b0*/  HADD2.F32 R9, -RZ, R9.H0_H0 ;  /* 0x20000009ff097230 */ /* 0x000fe40000004100 */
[-C--:B------:R-:W-:Y:S01]  /*35c0*/  FMUL.FTZ R44, R10, R41.reuse ;  /* 0x000000290a2c7220 */ /* 0x080fe20000410000 */
[----:B------:R-:W-:Y:S02]  /*35d0*/  HADD2.F32 R39, -RZ, R43.H0_H0 ;  /* 0x2000002bff277230 */ /* 0x000fe40000004100 */
[-C--:B------:R-:W-:Y:S01]  /*35e0*/  FMUL.FTZ R46, R38, R42.reuse ;  /* 0x0000002a262e7220 */ /* 0x080fe20000410000 */
[----:B------:R-:W-:Y:S02]  /*35f0*/  HADD2.F32 R40, -RZ, R40.H0_H0 ;  /* 0x20000028ff287230 */ /* 0x000fe40000004100 */
[----:B------:R-:W-:Y:S01]  /*3600*/  FMUL.FTZ R41, R9, R41 ;  /* 0x0000002909297220 */ /* 0x000fe20000410000 */
[----:B------:R-:W-:Y:S01]  /*3610*/  FMUL.FTZ R43, R11, R42 ;  /* 0x0000002a0b2b7220 */ /* 0x000fe20000410000 */
[----:B------:R-:W-:Y:S01]  /*3620*/  FFMA.FTZ R44, R9, R39, -R44 ;  /* 0x00000027092c7223 */ /* 0x000fe2000001082c */
[----:B------:R-:W-:-:S02]  /*3630*/  HADD2.F32 R9, -RZ, R8.H1_H1 ;  /* 0x30000008ff097230 */ /* 0x000fc40000004100 */
[----:B------:R-:W-:Y:S01]  /*3640*/  FFMA.FTZ R41, R10, R39, R41 ;  /* 0x000000270a297223 */ /* 0x000fe20000010029 */
[-C--:B------:R-:W-:Y:S01]  /*3650*/  FFMA.FTZ R46, R11, R40.reuse, -R46 ;  /* 0x000000280b2e7223 */ /* 0x080fe2000001082e */
[----:B------:R-:W-:Y:S01]  /*3660*/  FFMA.FTZ R45, R38, R40, R43 ;  /* 0x00000028262d7223 */ /* 0x000fe2000001002b */
[----:B------:R-:W-:Y:S02]  /*3670*/  HADD2.F32 R11, -RZ, R105.H1_H1 ;  /* 0x30000069ff0b7230 */ /* 0x000fe40000004100 */
[----:B------:R-:W-:Y:S02]  /*3680*/  HADD2.F32 R10, -RZ, R15.H1_H1 ;  /* 0x3000000fff0a7230 */ /* 0x000fe40000004100 */
[----:B------:R-:W-:Y:S02]  /*3690*/  HADD2.F32 R105, -RZ, R105.H0_H0 ;  /* 0x20000069ff697230 */ /* 0x000fe40000004100 */
[----:B------:R-:W-:Y:S02]  /*36a0*/  HADD2.F32 R38, -RZ, R104.H1_H1 ;  /* 0x30000068ff267230 */ /* 0x000fe40000004100 */
[----:B------:R-:W-:-:S02]  /*36b0*/  HADD2.F32 R8, -RZ, R8.H0_H0 ;  /* 0x20000008ff087230 */ /* 0x000fc40000004100 */
[-C--:B------:R-:W-:Y:S01]  /*36c0*/  FMUL.FTZ R39, R9, R105.reuse ;  /* 0x0000006909277220 */ /* 0x080fe20000410000 */
[----:B------:R-:W-:Y:S02]  /*36d0*/  HADD2.F32 R15, -RZ, R15.H0_H0 ;  /* 0x2000000fff0f7230 */ /* 0x000fe40000004100 */
[-C--:B------:R-:W-:Y:S01]  /*36e0*/  FMUL.FTZ R42, R10, R38.reuse ;  /* 0x000000260a2a7220 */ /* 0x080fe20000410000 */
[----:B------:R-:W-:Y:S02]  /*36f0*/  HADD2.F32 R104, -RZ, R104.H0_H0 ;  /* 0x20000068ff687230 */ /* 0x000fe40000004100 */
[C---:B------:R-:W-:Y:S01]  /*3700*/  FMUL.FTZ R40, R8.reuse, R105 ;  /* 0x0000006908287220 */ /* 0x040fe20000410000 */
[-C--:B------:R-:W-:Y:S01]  /*3710*/  FFMA.FTZ R39, R8, R11.reuse, -R39 ;  /* 0x0000000b08277223 */ /* 0x080fe20000010827 */
[----:B------:R-:W-:Y:S02]  /*3720*/  FMUL.FTZ R43, R15, R38 ;  /* 0x000000260f2b7220 */ /* 0x000fe40000410000 */
[----:B------:R-:W-:Y:S01]  /*3730*/  FFMA.FTZ R40, R9, R11, R40 ;  /* 0x0000000b09287223 */ /* 0x000fe20000010028 */
[-C--:B------:R-:W-:Y:S01]  /*3740*/  FFMA.FTZ R42, R15, R104.reuse, -R42 ;  /* 0x000000680f2a7223 */ /* 0x080fe2000001082a */
[----:B------:R-:W-:Y:S01]  /*3750*/  FFMA.FTZ R43, R10, R104, R43 ;  /* 0x000000680a2b7223 */ /* 0x000fe2000001002b */
[----:B------:R-:W-:-:S02]  /*3760*/  F2FP.F16.F32.PACK_AB R9, R41, R44 ;  /* 0x0000002c2909723e */ /* 0x000fc400000000ff */
[----:B------:R-:W-:Y:S02]  /*3770*/  F2FP.F16.F32.PACK_AB R11, R45, R46 ;  /* 0x0000002e2d0b723e */ /* 0x000fe400000000ff */
[----:B------:R-:W-:Y:S02]  /*3780*/  F2FP.F16.F32.PACK_AB R8, R40, R39 ;  /* 0x000000272808723e */ /* 0x000fe400000000ff */
[----:B------:R-:W-:-:S07]  /*3790*/  F2FP.F16.F32.PACK_AB R10, R43, R42 ;  /* 0x0000002a2b0a723e */ /* 0x000fce00000000ff */
.L_x_15165:
[----:B------:R-:W-:Y:S05]  /*37a0*/  BSYNC B2 ;  /* 0x0000000000027941 */ /* 0x000fea0003800000 */
.L_x_15164:
[----:B----4-:R3:W-:Y:S02]  /*37b0*/  ST.E.128 desc[UR40][R12.64], R8 ;  /* 0x000000080c007985 */ /* 0x0107e4000c101d28 */
.L_x_15163:
[----:B------:R-:W-:Y:S05]  /*37c0*/  BSYNC B1 ;  /* 0x0000000000017941 */ /* 0x000fea0003800000 */
.L_x_15162:
[----:B------:R-:W-:-:S13]  /*37d0*/  ISETP.NE.AND P2, PT, R87, RZ, PT ;  /* 0x000000ff5700720c */ /* 0x000fda0003f45270 */
[----:B------:R-:W-:Y:S05]  /*37e0*/  @P2 BRA `(.L_x_15161) ;  /* 0x0000001c00042947 */ /* 0x000fea0003800000 */
[----:B---34-:R3:W4:Y:S01]  /*37f0*/  LDS.128 R8, [R94+0x2000] ;  /* 0x002000005e087984 */ /* 0x0187220000000c00 */
[C---:B0-----:R-:W-:Y:S01]  /*3800*/  LEA R14, P2, R2.reuse, R14, 0x1 ;  /* 0x0000000e020e7211 */ /* 0x041fe200078408ff */
[----:B------:R-:W-:Y:S03]  /*3810*/  BSSY B1, `(.L_x_15166) ;  /* 0x000002d000017945 */ /* 0x000fe60003800000 */
[----:B-1----:R-:W-:Y:S02]  /*3820*/  LEA.HI.X R15, R2, R33, R203, 0x1, P2 ;  /* 0x00000021020f7211 */ /* 0x002fe400010f0ccb */
[----:B------:R-:W-:-:S13]  /*3830*/  ISETP.GE.AND P2, PT, R207, R95, PT ;  /* 0x0000005fcf00720c */ /* 0x000fda0003f46270 */
[----:B---3--:R-:W-:Y:S05]  /*3840*/  @P2 BRA `(.L_x_15167) ;  /* 0x0000000000a42947 */ /* 0x008fea0003800000 */
[----:B------:R-:W-:Y:S01]  /*3850*/  SHF.R.U64 R13, R34, 0x10, R35 ;  /* 0x00000010220d7819 */ /* 0x000fe20000001223 */
[----:B----4-:R-:W-:Y:S01]  /*3860*/  IMAD.MOV.U32 R12, RZ, RZ, R10 ;  /* 0x000000ffff0c7224 */ /* 0x010fe200078e000a */
        /* <DEDUP_REMOVED lines=13> */
[----:B------:R-:W-:Y:S02]  /*3940*/  HADD2.F32 R34, -RZ, R37.H0_H0 ;  /* 0x20000025ff227230 */ /* 0x000fe40000004100 */
[-C--:B------:R-:W-:Y:S01]  /*3950*/  FMUL.FTZ R40, R13, R36.reuse ;  /* 0x000000240d287220 */ /* 0x080fe20000410000 */
[----:B------:R-:W-:Y:S01]  /*3960*/  FFMA.FTZ R37, R10, R33, R35 ;  /* 0x000000210a257223 */ /* 0x000fe20000010023 */
[----:B------:R-:W-:Y:S01]  /*3970*/  FMUL.FTZ R36, R11, R36 ;  /* 0x000000240b247220 */ /* 0x000fe20000410000 */
[----:B------:R-:W-:-:S02]  /*3980*/  HADD2.F32 R9, -RZ, R8.H1_H1 ;  /* 0x30000008ff097230 */ /* 0x000fc40000004100 */
[-C--:B------:R-:W-:Y:S01]  /*3990*/  FFMA.FTZ R40, R11, R34.reuse, -R40 ;  /* 0x000000220b287223 */ /* 0x080fe20000010828 */
[--C-:B------:R-:W-:Y:S02]  /*39a0*/  HADD2.F32 R33, -RZ, R103.reuse.H0_H0 ;  /* 0x20000067ff217230 */ /* 0x100fe40000004100 */
[----:B------:R-:W-:Y:S01]  /*39b0*/  FFMA.FTZ R39, R13, R34, R36 ;  /* 0x000000220d277223 */ /* 0x000fe20000010024 */
[----:B------:R-:W-:Y:S02]  /*39c0*/  HADD2.F32 R8, -RZ, R8.H0_H0 ;  /* 0x20000008ff087230 */ /* 0x000fe40000004100 */
[----:B------:R-:W-:Y:S02]  /*39d0*/  HADD2.F32 R103, -RZ, R103.H1_H1 ;  /* 0x30000067ff677230 */ /* 0x000fe40000004100 */
[----:B------:R-:W-:Y:S01]  /*39e0*/  FMUL.FTZ R35, R9, R33 ;  /* 0x0000002109237220 */ /* 0x000fe20000410000 */
[--C-:B------:R-:W-:Y:S02]  /*39f0*/  HADD2.F32 R10, -RZ, R12.reuse.H1_H1 ;  /* 0x3000000cff0a7230 */ /* 0x100fe40000004100 */
[----:B------:R-:W-:-:S02]  /*3a00*/  HADD2.F32 R12, -RZ, R12.H0_H0 ;  /* 0x2000000cff0c7230 */ /* 0x000fc40000004100 */
[--C-:B------:R-:W-:Y:S02]  /*3a10*/  HADD2.F32 R11, -RZ, R32.reuse.H0_H0 ;  /* 0x20000020ff0b7230 */ /* 0x100fe40000004100 */
[----:B------:R-:W-:Y:S02]  /*3a20*/  HADD2.F32 R13, -RZ, R32.H1_H1 ;  /* 0x30000020ff0d7230 */ /* 0x000fe40000004100 */
[----:B------:R-:W-:Y:S01]  /*3a30*/  FMUL.FTZ R32, R8, R33 ;  /* 0x0000002108207220 */ /* 0x000fe20000410000 */
[-C--:B------:R-:W-:Y:S01]  /*3a40*/  FMUL.FTZ R33, R10, R103.reuse ;  /* 0x000000670a217220 */ /* 0x080fe20000410000 */
        /* <DEDUP_REMOVED lines=9> */
.L_x_15167:
[----:B------:R-:W-:Y:S05]  /*3ae0*/  BSYNC B1 ;  /* 0x0000000000017941 */ /* 0x000fea0003800000 */
.L_x_15166:
[----:B----4-:R0:W-:Y:S01]  /*3af0*/  ST.E.128 desc[UR40][R14.64], R8 ;  /* 0x000000080e007985 */ /* 0x0101e2000c101d28 */
[----:B------:R-:W-:Y:S05]  /*3b00*/  BRA `(.L_x_15161) ;  /* 0x00000018003c7947 */ /* 0x000fea0003800000 */
.L_x_15143:
[----:B------:R-:W-:Y:S01]  /*3b10*/  VIADD R12, R23, 0x40 ;  /* 0x00000040170c7836 */ /* 0x000fe20000000000 */
[----:B------:R-:W-:-:S04]  /*3b20*/  CS2R R34, SRZ ;  /* 0x0000000000227805 */ /* 0x000fc8000001ff00 */
        /* <DEDUP_REMOVED lines=10> */
[----:B------:R-:W-:Y:S01]  /*3bd0*/  @!P3 IMAD.X R9, R33, 0x1, R70, P4 ;  /* 0x000000012109b824 */ /* 0x000fe200020e0646 */
[----:B------:R-:W-:Y:S01]  /*3be0*/  CS2R R32, SRZ ;  /* 0x0000000000207805 */ /* 0x000fe2000001ff00 */
[----:B------:R-:W1:Y:S01]  /*3bf0*/  @!P3 LDC.64 R12, c[0x0][0x400] ;  /* 0x00010000ff0cbb82 */ /* 0x000e620000000a00 */
[----:B0-----:R-:W-:-:S04]  /*3c00*/  @!P3 LEA R14, P4, R10, R14, 0x1 ;  /* 0x0000000e0a0eb211 */ /* 0x001fc800078808ff */
[----:B------:R-:W-:Y:S02]  /*3c10*/  @!P3 LEA.HI.X R15, R10, R15, R9, 0x1, P4 ;  /* 0x0000000f0a0fb211 */ /* 0x000fe400020f0c09 */
[----:B------:R-:W-:Y:S01]  /*3c20*/  @!P3 IADD3 R8, P4, R52, R8, RZ ;  /* 0x000000083408b210 */ /* 0x000fe20007f9e0ff */
[----:B------:R-:W0:Y:S01]  /*3c30*/  @!P2 LDC.64 R10, c[0x0][0x3e8] ;  /* 0x0000fa00ff0aab82 */ /* 0x000e220000000a00 */
[----:B------:R-:W-:Y:S02]  /*3c40*/  CS2R R38, SRZ ;  /* 0x0000000000267805 */ /* 0x000fe4000001ff00 */
[----:B------:R-:W-:Y:S01]  /*3c50*/  CS2R R36, SRZ ;  /* 0x0000000000247805 */ /* 0x000fe2000001ff00 */
[----:B------:R-:W2:Y:S01]  /*3c60*/  @!P3 LDG.E.128 R32, desc[UR40][R14.64] ;  /* 0x000000280e20b981 */ /* 0x000ea2000c1e1d00 */
[----:B------:R-:W-:Y:S01]  /*3c70*/  @!P3 IMAD.X R9, R99, 0x1, R72, P4 ;  /* 0x000000016309b824 */ /* 0x000fe200020e0648 */
[----:B-1----:R-:W-:-:S04]  /*3c80*/  @!P3 LEA R12, P4, R8, R12, 0x1 ;  /* 0x0000000c080cb211 */ /* 0x002fc800078808ff */
[----:B------:R-:W-:Y:S02]  /*3c90*/  @!P3 LEA.HI.X R13, R8, R13, R9, 0x1, P4 ;  /* 0x0000000d080db211 */ /* 0x000fe400020f0c09 */
[----:B------:R-:W1:Y:S03]  /*3ca0*/  @!P2 LDC.64 R8, c[0x0][0x400] ;  /* 0x00010000ff08ab82 */ /* 0x000e660000000a00 */
[----:B------:R3:W4:Y:S01]  /*3cb0*/  @!P3 LDG.E.128 R36, desc[UR40][R12.64] ;  /* 0x000000280c24b981 */ /* 0x000722000c1e1d00 */
[----:B------:R-:W-:Y:S02]  /*3cc0*/  CS2R R42, SRZ ;  /* 0x00000000002a7805 */ /* 0x000fe4000001ff00 */
[----:B0-----:R-:W-:-:S04]  /*3cd0*/  @!P2 LEA R10, P3, R40, R10, 0x1 ;  /* 0x0000000a280aa211 */ /* 0x001fc800078608ff */
[----:B------:R-:W-:Y:S02]  /*3ce0*/  @!P2 LEA.HI.X R11, R40, R11, R41, 0x1, P3 ;  /* 0x0000000b280ba211 */ /* 0x000fe400018f0c29 */
[----:B------:R-:W-:Y:S02]  /*3cf0*/  CS2R R40, SRZ ;  /* 0x0000000000287805 */ /* 0x000fe4000001ff00 */
[----:B------:R-:W-:Y:S02]  /*3d00*/  CS2R R46, SRZ ;  /* 0x00000000002e7805 */ /* 0x000fe4000001ff00 */
[C---:B-1----:R-:W-:Y:S02]  /*3d10*/  @!P2 LEA R8, P3, R44.reuse, R8, 0x1 ;  /* 0x000000082c08a211 */ /* 0x042fe400078608ff */
[----:B------:R4:W5:Y:S02]  /*3d20*/  @!P2 LDG.E.128 R40, desc[UR40][R10.64] ;  /* 0x000000280a28a981 */ /* 0x000964000c1e1d00 */
[----:B------:R-:W-:-:S02]  /*3d30*/  @!P2 LEA.HI.X R9, R44, R9, R45, 0x1, P3 ;  /* 0x000000092c09a211 */ /* 0x000fc400018f0c2d */
[----:B------:R-:W-:-:S06]  /*3d40*/  CS2R R44, SRZ ;  /* 0x00000000002c7805 */ /* 0x000fcc000001ff00 */
[----:B------:R0:W5:Y:S01]  /*3d50*/  @!P2 LDG.E.128 R44, desc[UR40][R8.64] ;  /* 0x00000028082ca981 */ /* 0x000162000c1e1d00 */
[----:B------:R-:W-:-:S06]  /*3d60*/  UISETP.NE.AND UP0, UPT, UR47, 0x3, UPT ;  /* 0x000000032f00788c */ /* 0x000fcc000bf05270 */
[----:B------:R-:W-:Y:S02]  /*3d70*/  PLOP3.LUT P3, PT, PT, PT, UP0, 0x80, 0x0 ;  /* 0x000000000000781c */ /* 0x000fe40003f6f008 */
[----:B------:R-:W-:Y:S01]  /*3d80*/  ISETP.GE.AND P2, PT, R16, R95, PT ;  /* 0x0000005f1000720c */ /* 0x000fe20003f46270 */
[----:B--2---:R-:W-:Y:S01]  /*3d90*/  IMAD.MOV.U32 R15, RZ, RZ, R33 ;  /* 0x000000ffff0f7224 */ /* 0x004fe200078e0021 */
[----:B---3--:R-:W-:-:S04]  /*3da0*/  MOV R13, R35 ;  /* 0x00000023000d7202 */ /* 0x008fc80000000f00 */
        /* <DEDUP_REMOVED lines=8> */
[----:B------:R-:W-:Y:S01]  /*3e30*/  PRMT R120, R10, 0x5410, R9 ;  /* 0x000054100a787816 */ /* 0x000fe20000000009 */
[----:B------:R-:W-:Y:S02]  /*3e40*/  IMAD.MOV.U32 R12, RZ, RZ, R34 ;  /* 0x000000ffff0c7224 */ /* 0x000fe400078e0022 */
[----:B------:R-:W-:Y:S02]  /*3e50*/  IMAD.MOV.U32 R14, RZ, RZ, R32 ;  /* 0x000000ffff0e7224 */ /* 0x000fe400078e0020 */
[----:B-----5:R-:W-:Y:S02]  /*3e60*/  IMAD.MOV.U32 R8, RZ, RZ, R42 ;  /* 0x000000ffff087224 */ /* 0x020fe400078e002a */
[----:B------:R-:W-:Y:S02]  /*3e70*/  IMAD.MOV.U32 R10, RZ, RZ, R40 ;  /* 0x000000ffff0a7224 */ /* 0x000fe400078e0028 */
[----:B------:R-:W-:Y:S02]  /*3e80*/  IMAD.MOV.U32 R11, RZ, RZ, R41 ;  /* 0x000000ffff0b7224 */ /* 0x000fe400078e0029 */
[----:B------:R-:W-:Y:S01]  /*3e90*/  IMAD.MOV.U32 R9, RZ, RZ, R43 ;  /* 0x000000ffff097224 */ /* 0x000fe200078e002b */
[----:B------:R-:W-:-:S02]  /*3ea0*/  PRMT R104, R8, 0x7610, R104 ;  /* 0x0000761008687816 */ /* 0x000fc40000000068 */
[----:B------:R-:W-:Y:S01]  /*3eb0*/  PRMT R106, R10, 0x7610, R106 ;  /* 0x000076100a6a7816 */ /* 0x000fe2000000006a */
[----:B------:R-:W-:Y:S01]  /*3ec0*/  IMAD.MOV.U32 R8, RZ, RZ, R46 ;  /* 0x000000ffff087224 */ /* 0x000fe200078e002e */
[----:B------:R-:W-:Y:S01]  /*3ed0*/  PRMT R108, R108, 0x5410, R11 ;  /* 0x000054106c6c7816 */ /* 0x000fe2000000000b */
[----:B------:R-:W-:Y:S01]  /*3ee0*/  IMAD.MOV.U32 R10, RZ, RZ, R44 ;  /* 0x000000ffff0a7224 */ /* 0x000fe200078e002c */
[----:B------:R-:W-:Y:S01]  /*3ef0*/  PRMT R107, R9, 0x7610, R107 ;  /* 0x00007610096b7816 */ /* 0x000fe2000000006b */
[----:B------:R-:W-:Y:S01]  /*3f00*/  IMAD.MOV.U32 R11, RZ, RZ, R45 ;  /* 0x000000ffff0b7224 */ /* 0x000fe200078e002d */
[----:B------:R-:W-:Y:S02]  /*3f10*/  MOV R9, R47 ;  /* 0x0000002f00097202 */ /* 0x000fe40000000f00 */
[----:B------:R-:W-:Y:S02]  /*3f20*/  PRMT R119, R12, 0x5410, R14 ;  /* 0x000054100c777816 */ /* 0x000fe4000000000e */
[----:B------:R-:W-:-:S02]  /*3f30*/  PRMT R104, R104, 0x5410, R8 ;  /* 0x0000541068687816 */ /* 0x000fc40000000008 */
[----:B------:R-:W-:Y:S02]  /*3f40*/  PRMT R107, R107, 0x5410, R9 ;  /* 0x000054106b6b7816 */ /* 0x000fe40000000009 */
[----:B------:R-:W-:Y:S02]  /*3f50*/  PRMT R106, R106, 0x5410, R10 ;  /* 0x000054106a6a7816 */ /* 0x000fe4000000000a */
[----:B------:R-:W-:Y:S01]  /*3f60*/  PRMT R108, R11, 0x7610, R108 ;  /* 0x000076100b6c7816 */ /* 0x000fe2000000006c */
[----:B------:R-:W-:Y:S06]  /*3f70*/  @!P3 BRA `(.L_x_15168) ;  /* 0x000000000004b947 */ /* 0x000fec0003800000 */
[----:B------:R-:W-:Y:S01]  /*3f80*/  BPT.TRAP 0x1 ;  /* 0x000000040000795c */ /* 0x000fe20000300000 */
.L_x_15168:
[----:B------:R-:W-:Y:S01]  /*3f90*/  IMAD R86, R19, 0x8, R22 ;  /* 0x0000000813567824 */ /* 0x000fe200078e0216 */
[----:B------:R-:W-:Y:S01]  /*3fa0*/  SHF.L.U32 R99, R206, 0x1f, RZ ;  /* 0x0000001fce637819 */ /* 0x000fe200000006ff */
[----:B------:R-:W0:Y:S01]  /*3fb0*/  LDC R101, c[0x0][0x2f4] ;  /* 0x0000bd00ff657b82 */ /* 0x000e220000000800 */
[----:B------:R-:W-:Y:S02]  /*3fc0*/  BSSY B1, `(.L_x_15169) ;  /* 0x0000003000017945 */ /* 0x000fe40003800000 */
[----:B------:R-:W1:Y:S02]  /*3fd0*/  SYNCS.PHASECHK.TRANS64.TRYWAIT P4, [R86+URZ+0x32490], R99 ;  /* 0x03249063560075a7 */ /* 0x000e64000808017f */
[----:B-1----:R-:W-:Y:S05]  /*3fe0*/  @!P4 BRA `(.L_x_15170) ;  /* 0x000001a400f0c947 */ /* 0x002fea0003800000 */
.L_x_15426:
[----:B------:R-:W-:Y:S05]  /*3ff0*/  BSYNC B1 ;  /* 0x0000000000017941 */ /* 0x000fea0003800000 */
.L_x_15169:
[----:B------:R-:W-:Y:S01]  /*4000*/  UMOV UR4, 0xffffffff ;  /* 0xffffffff00047882 */ /* 0x000fe20000000000 */
[----:B0-----:R-:W-:Y:S02]  /*4010*/  IMAD.IADD R103, R101, 0x1, -R64 ;  /* 0x0000000165677824 */ /* 0x001fe400078e0a40 */
[----:B------:R-:W-:Y:S05]  /*4020*/  BRA.DIV UR4, `(.L_x_15171) ;  /* 0x000001a604f47947 */ /* 0x000fea000b800000 */
[----:B------:R0:W2:Y:S04]  /*4030*/  SHFL.IDX PT, R9, R90, RZ, 0x1c1f ;  /* 0x001c1fff5a097589 */ /* 0x0000a800000e0000 */
[----:B------:R0:W3:Y:S02]  /*4040*/  SHFL.IDX PT, R14, R89, RZ, 0x1c1f ;  /* 0x001c1fff590e7589 */ /* 0x0000e400000e0000 */
.L_x_15430:
[----:B------:R-:W-:Y:S01]  /*4050*/  ISETP.GE.OR P4, PT, R23, R100, P1 ;  /* 0x000000641700720c */ /* 0x000fe20000f86670 */
[----:B------:R-:W-:-:S12]  /*4060*/  BSSY B1, `(.L_x_15172) ;  /* 0x0000076000017945 */ /* 0x000fd80003800000 */
[----:B------:R-:W-:Y:S05]  /*4070*/  @P4 BRA `(.L_x_15173) ;  /* 0x0000000400d04947 */ /* 0x000fea0003800000 */
[----:B------:R-:W4:Y:S01]  /*4080*/  S2R R12, SR_TID.X ;  /* 0x00000000000c7919 */ /* 0x000f220000002100 */
[----:B------:R-:W-:Y:S01]  /*4090*/  SEL R8, R64, R103, !P0 ;  /* 0x0000006740087207 */ /* 0x000fe20004000000 */
[----:B---3--:R-:W-:Y:S01]  /*40a0*/  IMAD.MOV.U32 R94, RZ, RZ, R14 ;  /* 0x000000ffff5e7224 */ /* 0x008fe200078e000e */
[C---:B------:R-:W-:Y:S01]  /*40b0*/  LEA R92, P4, R74.reuse, R14, 0x1 ;  /* 0x0000000e4a5c7211 */ /* 0x040fe200078808ff */
[----:B--2---:R-:W-:Y:S01]  /*40c0*/  IMAD.MOV.U32 R95, RZ, RZ, R9 ;  /* 0x000000ffff5f7224 */ /* 0x004fe200078e0009 */
[----:B------:R-:W-:Y:S01]  /*40d0*/  SHF.R.S32.HI R11, RZ, 0x1f, R8 ;  /* 0x0000001fff0b7819 */ /* 0x000fe20000011408 */
[----:B------:R-:W-:Y:S01]  /*40e0*/  BSSY B2, `(.L_x_15174) ;  /* 0x0000069000027945 */ /* 0x000fe20003800000 */
[----:B------:R-:W-:Y:S02]  /*40f0*/  LEA.HI.X R93, R74, R9, R76, 0x1, P4 ;  /* 0x000000094a5d7211 */ /* 0x000fe400020f0c4c */
        /* <DEDUP_REMOVED lines=22> */
[----:B---3--:R-:W-:Y:S01]  /*4260*/  IMAD.MOV.U32 R33, RZ, RZ, R14 ;  /* 0x000000ffff217224 */ /* 0x008fe200078e000e */
[----:B------:R-:W-:Y:S01]  /*4270*/  MOV R32, R12 ;  /* 0x0000000c00207202 */ /* 0x000fe20000000f00 */
[----:B--2---:R-:W-:Y:S01]  /*4280*/  IMAD.MOV.U32 R12, RZ, RZ, R10 ;  /* 0x000000ffff0c7224 */ /* 0x004fe200078e000a */
[--C-:B------:R-:W-:Y:S01]  /*4290*/  SHF.R.U64 R117, R34, 0x10, R35.reuse ;  /* 0x0000001022757819 */ /* 0x100fe20000001223 */
[--C-:B------:R-:W-:Y:S01]  /*42a0*/  HADD2.F32 R14, -RZ, R13.reuse.H0_H0 ;  /* 0x2000000dff0e7230 */ /* 0x100fe20000004100 */
        /* <DEDUP_REMOVED lines=11> */
[----:B------:R-:W-:Y:S02]  /*4360*/  HADD2.F32 R34, -RZ, R109.H0_H0 ;  /* 0x2000006dff227230 */ /* 0x000fe40000004100 */
[----:B------:R-:W-:Y:S01]  /*4370*/  FMUL.FTZ R36, R9, R36 ;  /* 0x0000002409247220 */ /* 0x000fe20000410000 */
[----:B------:R-:W-:Y:S01]  /*4380*/  FFMA.FTZ R39, R10, R35, -R39 ;  /* 0x000000230a277223 */ /* 0x000fe20000010827 */
[----:B------:R-:W-:-:S02]  /*4390*/  HADD2.F32 R10, -RZ, R15.H0_H0 ;  /* 0x2000000fff0a7230 */ /* 0x000fc40000004100 */
[-C--:B------:R-:W-:Y:S01]  /*43a0*/  FFMA.FTZ R110, R9, R34.reuse, -R110 ;  /* 0x00000022096e7223 */ /* 0x080fe2000001086e */
[----:B------:R-:W-:Y:S01]  /*43b0*/  FFMA.FTZ R109, R13, R34, R36 ;  /* 0x000000220d6d7223 */ /* 0x000fe20000010024 */
[----:B------:R-:W-:Y:S02]  /*43c0*/  HADD2.F32 R34, -RZ, R113.H1_H1 ;  /* 0x30000071ff227230 */ /* 0x000fe40000004100 */
[----:B------:R-:W-:Y:S01]  /*43d0*/  FFMA.FTZ R38, R14, R35, R37 ;  /* 0x000000230e267223 */ /* 0x000fe20000010025 */
[----:B------:R-:W-:Y:S02]  /*43e0*/  HADD2.F32 R9, -RZ, R11.H0_H0 ;  /* 0x2000000bff097230 */ /* 0x000fe40000004100 */
[----:B------:R-:W-:Y:S02]  /*43f0*/  HADD2.F32 R15, -RZ, R15.H1_H1 ;  /* 0x3000000fff0f7230 */ /* 0x000fe40000004100 */
[----:B------:R-:W-:Y:S02]  /*4400*/  HADD2.F32 R36, -RZ, R111.H0_H0 ;  /* 0x2000006fff247230 */ /* 0x000fe40000004100 */
[----:B------:R-:W-:Y:S01]  /*4410*/  FMUL.FTZ R35, R9, R34 ;  /* 0x0000002209237220 */ /* 0x000fe20000410000 */
[----:B------:R-:W-:-:S02]  /*4420*/  HADD2.F32 R11, -RZ, R11.H1_H1 ;  /* 0x3000000bff0b7230 */ /* 0x000fc40000004100 */
[----:B------:R-:W-:Y:S02]  /*4430*/  HADD2.F32 R14, -RZ, R112.H0_H0 ;  /* 0x20000070ff0e7230 */ /* 0x000fe40000004100 */
[C---:B------:R-:W-:Y:S01]  /*4440*/  FMUL.FTZ R112, R10.reuse, R34 ;  /* 0x000000220a707220 */ /* 0x040fe20000410000 */
[----:B------:R-:W-:Y:S02]  /*4450*/  HADD2.F32 R13, -RZ, R113.H0_H0 ;  /* 0x20000071ff0d7230 */ /* 0x000fe40000004100 */
[-C--:B------:R-:W-:Y:S01]  /*4460*/  FMUL.FTZ R34, R15, R36.reuse ;  /* 0x000000240f227220 */ /* 0x080fe20000410000 */
[----:B------:R-:W-:Y:S02]  /*4470*/  FMUL.FTZ R36, R11, R36 ;  /* 0x000000240b247220 */ /* 0x000fe40000410000 */
[-C--:B------:R-:W-:Y:S01]  /*4480*/  FFMA.FTZ R111, R10, R13.reuse, R35 ;  /* 0x0000000d0a6f7223 */ /* 0x080fe20000010023 */
[----:B------:R-:W-:Y:S01]  /*4490*/  FFMA.FTZ R112, R9, R13, -R112 ;  /* 0x0000000d09707223 */ /* 0x000fe20000010870 */
[----:B------:R-:W-:Y:S01]  /*44a0*/  FFMA.FTZ R114, R15, R14, R36 ;  /* 0x0000000e0f727223 */ /* 0x000fe20000010024 */
[----:B------:R-:W-:-:S02]  /*44b0*/  HADD2.F32 R10, -RZ, R32.H0_H0 ;  /* 0x20000020ff0a7230 */ /* 0x000fc40000004100 */
[----:B------:R-:W-:Y:S01]  /*44c0*/  FFMA.FTZ R113, R11, R14, -R34 ;  /* 0x0000000e0b717223 */ /* 0x000fe20000010822 */
        /* <DEDUP_REMOVED lines=8> */
[----:B------:R-:W-:-:S02]  /*4550*/  HADD2.F32 R11, -RZ, R119.H1_H1 ;  /* 0x30000077ff0b7230 */ /* 0x000fc40000004100 */
[-C--:B------:R-:W-:Y:S01]  /*4560*/  FMUL.FTZ R34, R10, R14.reuse ;  /* 0x0000000e0a227220 */ /* 0x080fe20000410000 */
[----:B------:R-:W-:Y:S02]  /*4570*/  HADD2.F32 R13, -RZ, R118.H0_H0 ;  /* 0x20000076ff0d7230 */ /* 0x000fe40000004100 */
[C---:B------:R-:W-:Y:S01]  /*4580*/  FMUL.FTZ R15, R8.reuse, R15 ;  /* 0x0000000f080f7220 */ /* 0x040fe20000410000 */
[C---:B------:R-:W-:Y:S01]  /*4590*/  FMUL.FTZ R35, R9.reuse, R14 ;  /* 0x0000000e09237220 */ /* 0x040fe20000410000 */
[----:B------:R-:W-:Y:S01]  /*45a0*/  FFMA.FTZ R34, R9, R11, -R34 ;  /* 0x0000000b09227223 */ /* 0x000fe20000010822 */
[----:B------:R-:W-:Y:S02]  /*45b0*/  HADD2.F32 R9, -RZ, R33.H0_H0 ;  /* 0x20000021ff097230 */ /* 0x000fe40000004100 */
[-C--:B------:R-:W-:Y:S01]  /*45c0*/  FFMA.FTZ R37, R8, R13.reuse, -R37 ;  /* 0x0000000d08257223 */ /* 0x080fe20000010825 */
[----:B------:R-:W-:Y:S01]  /*45d0*/  FFMA.FTZ R32, R32, R13, R15 ;  /* 0x0000000d20207223 */ /* 0x000fe2000001000f */
[----:B------:R-:W-:-:S02]  /*45e0*/  HADD2.F32 R13, -RZ, R120.H0_H0 ;  /* 0x20000078ff0d7230 */ /* 0x000fc40000004100 */
[----:B------:R-:W-:Y:S01]  /*45f0*/  FFMA.FTZ R35, R10, R11, R35 ;  /* 0x0000000b0a237223 */ /* 0x000fe20000010023 */
[--C-:B------:R-:W-:Y:S02]  /*4600*/  HADD2.F32 R8, -RZ, R12.reuse.H0_H0 ;  /* 0x2000000cff087230 */ /* 0x100fe40000004100 */
        /* <DEDUP_REMOVED lines=10> */
[-C--:B------:R-:W-:Y:S01]  /*46b0*/  FFMA.FTZ R12, R12, R11.reuse, -R13 ;  /* 0x0000000b0c0c7223 */ /* 0x080fe2000001080d */
[----:B------:R-:W-:Y:S01]  /*46c0*/  F2FP.F16.F32.PACK_AB R13, R109, R38 ;  /* 0x000000266d0d723e */ /* 0x000fe200000000ff */
[-C--:B------:R-:W-:Y:S01]  /*46d0*/  FFMA.FTZ R15, R8, R10.reuse, -R15 ;  /* 0x0000000a080f7223 */ /* 0x080fe2000001080f */
[----:B------:R-:W-:Y:S01]  /*46e0*/  FFMA.FTZ R36, R9, R10, R36 ;  /* 0x0000000a09247223 */ /* 0x000fe20000010024 */
[----:B------:R-:W-:Y:S01]  /*46f0*/  FFMA.FTZ R11, R33, R11, R14 ;  /* 0x0000000b210b7223 */ /* 0x000fe2000001000e */
[----:B------:R-:W-:Y:S02]  /*4700*/  F2FP.F16.F32.PACK_AB R9, R110, R39 ;  /* 0x000000276e09723e */ /* 0x000fe400000000ff */
[----:B------:R-:W-:Y:S01]  /*4710*/  F2FP.F16.F32.PACK_AB R10, R12, R15 ;  /* 0x0000000f0c0a723e */ /* 0x000fe200000000ff */
[----:B------:R-:W-:Y:S01]  /*4720*/  IMAD.MOV.U32 R12, RZ, RZ, R32 ;  /* 0x000000ffff0c7224 */ /* 0x000fe200078e0020 */
[----:B------:R-:W-:Y:S01]  /*4730*/  F2FP.F16.F32.PACK_AB R14, R11, R36 ;  /* 0x000000240b0e723e */ /* 0x000fe200000000ff */
[----:B------:R-:W-:Y:S01]  /*4740*/  IMAD.MOV.U32 R11, RZ, RZ, R112 ;  /* 0x000000ffff0b7224 */ /* 0x000fe200078e0070 */
[----:B------:R-:W-:Y:S01]  /*4750*/  F2FP.F16.F32.PACK_AB R8, R37, R34 ;  /* 0x000000222508723e */ /* 0x000fe200000000ff */
[----:B------:R-:W-:-:S07]  /*4760*/  IMAD.MOV.U32 R15, RZ, RZ, R111 ;  /* 0x000000ffff0f7224 */ /* 0x000fce00078e006f */
.L_x_15175:
[----:B------:R-:W-:Y:S05]  /*4770*/  BSYNC B2 ;  /* 0x0000000000027941 */ /* 0x000fea0003800000 */
.L_x_15174:
[----:B------:R-:W-:Y:S01]  /*4780*/  ISETP.GE.AND P4, PT, R105, R101, PT ;  /* 0x000000656900720c */ /* 0x000fe20003f86270 */
[----:B--2---:R4:W-:-:S12]  /*4790*/  ST.E.128 desc[UR40][R92.64], R8 ;  /* 0x000000085c007985 */ /* 0x0049d8000c101d28 */
[----:B------:R-:W-:-:S05]  /*47a0*/  @!P4 IMAD.WIDE R94, R105, 0x2, R94 ;  /* 0x00000002695ec825 */ /* 0x000fca00078e025e */
[----:B---3--:R4:W-:Y:S02]  /*47b0*/  @!P4 ST.E.128 desc[UR40][R94.64], R12 ;  /* 0x0000000c5e00c985 */ /* 0x0089e4000c101d28 */
.L_x_15173:
[----:B------:R-:W-:Y:S05]  /*47c0*/  BSYNC B1 ;  /* 0x0000000000017941 */ /* 0x000fea0003800000 */
.L_x_15172:
[----:B------:R-:W-:-:S03]  /*47d0*/  UMOV UR4, 0xffffffff ;  /* 0xffffffff00047882 */ /* 0x000fc60000000000 */
[----:B------:R-:W-:Y:S05]  /*47e0*/  BRA.DIV UR4, `(.L_x_15176) ;  /* 0x000001a2044c7947 */ /* 0x000fea000b800000 */
[----:B------:R0:W0:Y:S04]  /*47f0*/  SHFL.IDX PT, R33, R90, 0x1, 0x1c1f ;  /* 0x003c1f005a217f89 */ /* 0x00002800000e0000 */
[----:B------:R0:W0:Y:S02]  /*4800*/  SHFL.IDX PT, R32, R89, 0x1, 0x1c1f ;  /* 0x003c1f0059207f89 */ /* 0x00002400000e0000 */
.L_x_15434:
[----:B----4-:R-:W-:-:S04]  /*4810*/  IADD3 R8, R23, 0x40, RZ ;  /* 0x0000004017087810 */ /* 0x010fc80007ffe0ff */
[----:B------:R-:W-:-:S13]  /*4820*/  ISETP.GE.OR P4, PT, R8, R100, P1 ;  /* 0x000000640800720c */ /* 0x000fda0000f86670 */
[----:B------:R-:W-:Y:S05]  /*4830*/  @P4 BRA `(.L_x_15161) ;  /* 0x0000000800f04947 */ /* 0x000fea0003800000 */
[----:B--2---:R-:W2:Y:S01]  /*4840*/  LDL R9, [R1+0xb4] ;  /* 0x0000b40001097983 */ /* 0x004ea20000100800 */
[----:B------:R-:W-:Y:S01]  /*4850*/  SEL R103, R64, R103, !P0 ;  /* 0x0000006740677207 */ /* 0x000fe20004000000 */
[C---:B------:R-:W-:Y:S01]  /*4860*/  VIADD R10, R23.reuse, 0x40 ;  /* 0x00000040170a7836 */ /* 0x040fe20000000000 */
[----:B0-----:R-:W-:Y:S01]  /*4870*/  LEA R34, P4, R74, R32, 0x1 ;  /* 0x000000204a227211 */ /* 0x001fe200078808ff */
[----:B------:R-:W-:Y:S01]  /*4880*/  VIADD R11, R23, 0x40 ;  /* 0x00000040170b7836 */ /* 0x000fe20000000000 */
[----:B------:R-:W-:Y:S01]  /*4890*/  SHF.R.S32.HI R8, RZ, 0x1f, R103 ;  /* 0x0000001fff087819 */ /* 0x000fe20000011467 */
[----:B------:R-:W-:Y:S01]  /*48a0*/  IMAD.SHL.U32 R10, R10, 0x40, RZ ;  /* 0x000000400a0a7824 */ /* 0x000fe200078e00ff */
[----:B------:R-:W-:Y:S01]  /*48b0*/  BSSY B1, `(.L_x_15177) ;  /* 0x0000069000017945 */ /* 0x000fe20003800000 */
[----:B------:R-:W-:Y:S01]  /*48c0*/  IMAD.SHL.U32 R11, R11, 0x40, RZ ;  /* 0x000000400b0b7824 */ /* 0x000fe200078e00ff */
[----:B------:R-:W-:Y:S02]  /*48d0*/  LEA.HI R8, R8, R103, RZ, 0x4 ;  /* 0x0000006708087211 */ /* 0x000fe400078f20ff */
[----:B------:R-:W-:-:S02]  /*48e0*/  LOP3.LUT R10, R10, 0x1c0, RZ, 0xc0, !PT ;  /* 0x000001c00a0a7812 */ /* 0x000fc400078ec0ff */
[----:B------:R-:W-:Y:S02]  /*48f0*/  LEA.HI.SX32 R8, R8, R73, 0x1c ;  /* 0x0000004908087211 */ /* 0x000fe400078fe2ff */
[----:B------:R-:W-:Y:S02]  /*4900*/  LOP3.LUT R11, R11, 0x1c0, RZ, 0xc0, !PT ;  /* 0x000001c00b0b7812 */ /* 0x000fe400078ec0ff */
[----:B------:R-:W-:Y:S01]  /*4910*/  SHF.R.U32.HI R10, RZ, 0x3, R10 ;  /* 0x00000003ff0a7819 */ /* 0x000fe2000001160a */
[----:B------:R-:W-:Y:S01]  /*4920*/  IMAD.SHL.U32 R36, R8, 0x8, RZ ;  /* 0x0000000808247824 */ /* 0x000fe200078e00ff */
[----:B------:R-:W-:-:S04]  /*4930*/  LEA.HI.X R35, R74, R33, R76, 0x1, P4 ;  /* 0x000000214a237211 */ /* 0x000fc800020f0c4c */
[----:B------:R-:W-:-:S04]  /*4940*/  LOP3.LUT R8, R11, 0x38, R36, 0xf8, !PT ;  /* 0x000000380b087812 */ /* 0x000fc800078ef824 */
[----:B------:R-:W-:-:S04]  /*4950*/  LOP3.LUT R8, R8, R10, RZ, 0x3c, !PT ;  /* 0x0000000a08087212 */ /* 0x000fc800078e3cff */
[----:B--2---:R-:W-:Y:S01]  /*4960*/  IADD3 R8, R9, R8, RZ ;  /* 0x0000000809087210 */ /* 0x004fe20007ffe0ff */
[----:B------:R-:W-:-:S04]  /*4970*/  IMAD R9, R19, 0x1800, R78 ;  /* 0x0000180013097824 */ /* 0x000fc800078e024e */
[----:B------:R-:W-:Y:S02]  /*4980*/  IMAD R11, R19, 0x1800, R8 ;  /* 0x00001800130b7824 */ /* 0x000fe400078e0208 */
[--C-:B------:R-:W-:Y:S02]  /*4990*/  IMAD R9, R9, 0x2, R22.reuse ;  /* 0x0000000209097824 */ /* 0x100fe400078e0216 */
[----:B------:R-:W-:-:S04]  /*49a0*/  IMAD R12, R11, 0x2, R22 ;  /* 0x000000020b0c7824 */ /* 0x000fc800078e0216 */
[----:B------:R-:W0:Y:S04]  /*49b0*/  LDS.128 R8, [R9+0x1c400] ;  /* 0x01c4000009087984 */ /* 0x000e280000000c00 */
[----:B---3--:R-:W2:Y:S01]  /*49c0*/  LDS.128 R12, [R12+0x1c400] ;  /* 0x01c400000c0c7984 */ /* 0x008ea20000000c00 */
[----:B------:R-:W-:Y:S05]  /*49d0*/  @P2 BRA `(.L_x_15178) ;  /* 0x0000000400582947 */ /* 0x000fea0003800000 */
[--C-:B------:R-:W-:Y:S01]  /*49e0*/  SHF.R.U64 R89, R44, 0x10, R45.reuse ;  /* 0x000000102c597819 */ /* 0x100fe2000000122d */
[----:B--2---:R-:W-:Y:S01]  /*49f0*/  IMAD.MOV.U32 R37, RZ, RZ, R12 ;  /* 0x000000ffff257224 */ /* 0x004fe200078e000c */
[----:B------:R-:W-:Y:S01]  /*4a00*/  SHF.R.U32.HI R44, RZ, 0x10, R45 ;  /* 0x00000010ff2c7819 */ /* 0x000fe2000001162d */
[----:B------:R-:W-:Y:S01]  /*4a10*/  IMAD.MOV.U32 R38, RZ, RZ, R14 ;  /* 0x000000ffff267224 */ /* 0x000fe200078e000e */
[----:B------:R-:W-:Y:S01]  /*4a20*/  SHF.R.U64 R93, R40, 0x10, R41 ;  /* 0x00000010285d7819 */ /* 0x000fe20000001229 */
[----:B0-----:R-:W-:Y:S01]  /*4a30*/  IMAD.MOV.U32 R12, RZ, RZ, R10 ;  /* 0x000000ffff0c7224 */ /* 0x001fe200078e000a */
[----:B------:R-:W-:Y:S01]  /*4a40*/  SHF.R.U64 R92, R42, 0x10, R43 ;  /* 0x000000102a5c7819 */ /* 0x000fe2000000122b */
[--C-:B------:R-:W-:Y:S01]  /*4a50*/  HADD2.F32 R14, -RZ, R13.reuse.H0_H0 ;  /* 0x2000000dff0e7230 */ /* 0x100fe20000004100 */
[----:B------:R-:W-:Y:S01]  /*4a60*/  SHF.R.U32.HI R40, RZ, 0x10, R41 ;  /* 0x00000010ff287819 */ /* 0x000fe20000011629 */
[----:B------:R-:W-:Y:S01]  /*4a70*/  HADD2.F32 R13, -RZ, R13.H1_H1 ;  /* 0x3000000dff0d7230 */ /* 0x000fe20000004100 */
[----:B------:R-:W-:Y:S01]  /*4a80*/  SHF.R.U32.HI R90, RZ, 0x10, R43 ;  /* 0x00000010ff5a7819 */ /* 0x000fe2000001162b */
[--C-:B------:R-:W-:Y:S01]  /*4a90*/  HADD2.F32 R10, -RZ, R9.reuse.H0_H0 ;  /* 0x20000009ff0a7230 */ /* 0x100fe20000004100 */
[--C-:B------:R-:W-:Y:S01]  /*4aa0*/  SHF.R.U64 R45, R46, 0x10, R47.reuse ;  /* 0x000000102e2d7819 */ /* 0x100fe2000000122f */
[----:B------:R-:W-:Y:S01]  /*4ab0*/  HADD2.F32 R42, -RZ, R44.H0_H0 ;  /* 0x2000002cff2a7230 */ /* 0x000fe20000004100 */
[----:B------:R-:W-:Y:S01]  /*4ac0*/  SHF.R.U32.HI R46, RZ, 0x10, R47 ;  /* 0x00000010ff2e7819 */ /* 0x000fe2000001162f */
[----:B------:R-:W-:-:S02]  /*4ad0*/  HADD2.F32 R9, -RZ, R9.H1_H1 ;  /* 0x30000009ff097230 */ /* 0x000fc40000004100 */
[----:B------:R-:W-:Y:S02]  /*4ae0*/  HADD2.F32 R41, -RZ, R108.H0_H0 ;  /* 0x2000006cff297230 */ /* 0x000fe40000004100 */
[-C--:B------:R-:W-:Y:S01]  /*4af0*/  FMUL.FTZ R44, R13, R42.reuse ;  /* 0x0000002a0d2c7220 */ /* 0x080fe20000410000 */
[----:B------:R-:W-:Y:S02]  /*4b00*/  HADD2.F32 R40, -RZ, R40.H0_H0 ;  /* 0x20000028ff287230 */ /* 0x000fe40000004100 */
[----:B------:R-:W-:Y:S01]  /*4b10*/  FMUL.FTZ R42, R9, R42 ;  /* 0x0000002a092a7220 */ /* 0x000fe20000410000 */
[----:B------:R-:W-:Y:S02]  /*4b20*/  HADD2.F32 R39, -RZ, R108.H1_H1 ;  /* 0x3000006cff277230 */ /* 0x000fe40000004100 */
[-C--:B------:R-:W-:Y:S01]  /*4b30*/  FMUL.FTZ R43, R14, R41.reuse ;  /* 0x000000290e2b7220 */ /* 0x080fe20000410000 */
[----:B------:R-:W-:Y:S01]  /*4b40*/  FMUL.FTZ R41, R10, R41 ;  /* 0x000000290a297220 */ /* 0x000fe20000410000 */
[----:B------:R-:W-:Y:S01]  /*4b50*/  FFMA.FTZ R42, R13, R40, R42 ;  /* 0x000000280d2a7223 */ /* 0x000fe2000001002a */
[----:B------:R-:W-:-:S02]  /*4b60*/  HADD2.F32 R13, -RZ, R107.H0_H0 ;  /* 0x2000006bff0d7230 */ /* 0x000fc40000004100 */
[-C--:B------:R-:W-:Y:S01]  /*4b70*/  FFMA.FTZ R43, R10, R39.reuse, -R43 ;  /* 0x000000270a2b7223 */ /* 0x080fe2000001082b */
[----:B------:R-:W-:Y:S01]  /*4b80*/  FFMA.FTZ R44, R9, R40, -R44 ;  /* 0x00000028092c7223 */ /* 0x000fe2000001082c */
[----:B------:R-:W-:Y:S02]  /*4b90*/  HADD2.F32 R107, -RZ, R107.H1_H1 ;  /* 0x3000006bff6b7230 */ /* 0x000fe40000004100 */
[----:B------:R-:W-:Y:S01]  /*4ba0*/  FFMA.FTZ R41, R14, R39, R41 ;  /* 0x000000270e297223 */ /* 0x000fe20000010029 */
[--C-:B------:R-:W-:Y:S02]  /*4bb0*/  HADD2.F32 R10, -RZ, R15.reuse.H0_H0 ;  /* 0x2000000fff0a7230 */ /* 0x100fe40000004100 */
[----:B------:R-:W-:Y:S02]  /*4bc0*/  HADD2.F32 R15, -RZ, R15.H1_H1 ;  /* 0x3000000fff0f7230 */ /* 0x000fe40000004100 */
[----:B------:R-:W-:Y:S01]  /*4bd0*/  HADD2.F32 R9, -RZ, R11.H0_H0 ;  /* 0x2000000bff097230 */ /* 0x000fe20000004100 */
[----:B------:R-:W-:Y:S01]  /*4be0*/  F2FP.F16.F32.PACK_AB R41, R42, R41 ;  /* 0x000000292a29723e */ /* 0x000fe200000000ff */
[----:B------:R-:W-:-:S02]  /*4bf0*/  HADD2.F32 R40, -RZ, R46.H0_H0 ;  /* 0x2000002eff287230 */ /* 0x000fc40000004100 */
[CC--:B------:R-:W-:Y:S01]  /*4c00*/  FMUL.FTZ R46, R10.reuse, R107.reuse ;  /* 0x0000006b0a2e7220 */ /* 0x0c0fe20000410000 */
[----:B------:R-:W-:Y:S02]  /*4c10*/  HADD2.F32 R11, -RZ, R11.H1_H1 ;  /* 0x3000000bff0b7230 */ /* 0x000fe40000004100 */
[----:B------:R-:W-:Y:S01]  /*4c20*/  FMUL.FTZ R107, R9, R107 ;  /* 0x0000006b096b7220 */ /* 0x000fe20000410000 */
        /* <DEDUP_REMOVED lines=8> */
[----:B------:R-:W-:Y:S02]  /*4cb0*/  HADD2.F32 R10, -RZ, R37.H0_H0 ;  /* 0x20000025ff0a7230 */ /* 0x000fe40000004100 */
[----:B------:R-:W-:Y:S02]  /*4cc0*/  HADD2.F32 R106, -RZ, R106.H1_H1 ;  /* 0x3000006aff6a7230 */ /* 0x000fe40000004100 */
[----:B------:R-:W-:Y:S01]  /*4cd0*/  HADD2.F32 R14, -RZ, R89.H0_H0 ;  /* 0x20000059ff0e7230 */ /* 0x000fe20000004100 */
[----:B------:R-:W-:Y:S01]  /*4ce0*/  F2FP.F16.F32.PACK_AB R90, R90, R107 ;  /* 0x0000006b5a5a723e */ /* 0x000fe200000000ff */
[----:B------:R-:W-:Y:S02]  /*4cf0*/  HADD2.F32 R9, -RZ, R8.H0_H0 ;  /* 0x20000008ff097230 */ /* 0x000fe40000004100 */
[----:B------:R-:W-:Y:S01]  /*4d00*/  FMUL.FTZ R40, R10, R106 ;  /* 0x0000006a0a287220 */ /* 0x000fe20000410000 */
[----:B------:R-:W-:-:S02]  /*4d10*/  HADD2.F32 R37, -RZ, R37.H1_H1 ;  /* 0x30000025ff257230 */ /* 0x000fc40000004100 */
[----:B------:R-:W-:Y:S02]  /*4d20*/  HADD2.F32 R8, -RZ, R8.H1_H1 ;  /* 0x30000008ff087230 */ /* 0x000fe40000004100 */
[----:B------:R-:W-:Y:S01]  /*4d30*/  FMUL.FTZ R15, R9, R106 ;  /* 0x0000006a090f7220 */ /* 0x000fe20000410000 */
[----:B------:R-:W-:Y:S02]  /*4d40*/  HADD2.F32 R13, -RZ, R93.H0_H0 ;  /* 0x2000005dff0d7230 */ /* 0x000fe40000004100 */
[-C--:B------:R-:W-:Y:S01]  /*4d50*/  FMUL.FTZ R39, R37, R14.reuse ;  /* 0x0000000e25277220 */ /* 0x080fe20000410000 */
[-C--:B------:R-:W-:Y:S01]  /*4d60*/  FFMA.FTZ R40, R9, R11.reuse, -R40 ;  /* 0x0000000b09287223 */ /* 0x080fe20000010828 */
[----:B------:R-:W-:Y:S01]  /*4d70*/  FMUL.FTZ R14, R8, R14 ;  /* 0x0000000e080e7220 */ /* 0x000fe20000410000 */
[----:B------:R-:W-:Y:S01]  /*4d80*/  FFMA.FTZ R15, R10, R11, R15 ;  /* 0x0000000b0a0f7223 */ /* 0x000fe2000001000f */
[----:B------:R-:W-:Y:S01]  /*4d90*/  FFMA.FTZ R39, R8, R13, -R39 ;  /* 0x0000000d08277223 */ /* 0x000fe20000010827 */
[----:B------:R-:W-:-:S02]  /*4da0*/  HADD2.F32 R10, -RZ, R104.H0_H0 ;  /* 0x20000068ff0a7230 */ /* 0x000fc40000004100 */
[----:B------:R-:W-:Y:S01]  /*4db0*/  FFMA.FTZ R14, R37, R13, R14 ;  /* 0x0000000d250e7223 */ /* 0x000fe2000001000e */
[----:B------:R-:W-:Y:S02]  /*4dc0*/  HADD2.F32 R9, -RZ, R38.H0_H0 ;  /* 0x20000026ff097230 */ /* 0x000fe40000004100 */
[----:B------:R-:W-:Y:S02]  /*4dd0*/  HADD2.F32 R104, -RZ, R104.H1_H1 ;  /* 0x30000068ff687230 */ /* 0x000fe40000004100 */
[----:B------:R-:W-:Y:S02]  /*4de0*/  HADD2.F32 R13, -RZ, R45.H0_H0 ;  /* 0x2000002dff0d7230 */ /* 0x000fe40000004100 */
        /* <DEDUP_REMOVED lines=8> */
[C---:B------:R-:W-:Y:S01]  /*4e70*/  FMUL.FTZ R13, R12.reuse, R13 ;  /* 0x0000000d0c0d7220 */ /* 0x040fe20000410000 */
[----:B------:R-:W-:Y:S01]  /*4e80*/  FFMA.FTZ R104, R9, R10, R104 ;  /* 0x0000000a09687223 */ /* 0x000fe20000010068 */
        /* <DEDUP_REMOVED lines=8> */
[----:B------:R-:W-:Y:S02]  /*4f10*/  F2FP.F16.F32.PACK_AB R9, R44, R43 ;  /* 0x0000002b2c09723e */ /* 0x000fe400000000ff */
[----:B------:R-:W-:Y:S02]  /*4f20*/  F2FP.F16.F32.PACK_AB R11, R47, R46 ;  /* 0x0000002e2f0b723e */ /* 0x000fe400000000ff */
[----:B------:R-:W-:-:S07]  /*4f30*/  MOV R12, R40 ;  /* 0x00000028000c7202 */ /* 0x000fce0000000f00 */
.L_x_15178:
[----:B------:R-:W-:Y:S05]  /*4f40*/  BSYNC B1 ;  /* 0x0000000000017941 */ /* 0x000fea0003800000 */
.L_x_15177:
[----:B0-----:R0:W-:Y:S01]  /*4f50*/  ST.E.128 desc[UR40][R34.64], R8 ;  /* 0x0000000822007985 */ /* 0x0011e2000c101d28 */
[----:B------:R-:W-:-:S13]  /*4f60*/  ISETP.GE.AND P2, PT, R36, R101, PT ;  /* 0x000000652400720c */ /* 0x000fda0003f46270 */
[----:B------:R-:W-:Y:S05]  /*4f70*/  @P2 BRA `(.L_x_15161) ;  /* 0x0000000400202947 */ /* 0x000fea0003800000 */
[----:B------:R-:W-:-:S05]  /*4f80*/  IMAD.WIDE R36, R36, 0x2, R32 ;  /* 0x0000000224247825 */ /* 0x000fca00078e0220 */
[----:B--2---:R2:W-:Y:S01]  /*4f90*/  ST.E.128 desc[UR40][R36.64], R12 ;  /* 0x0000000c24007985 */ /* 0x0045e2000c101d28 */
[----:B------:R-:W-:Y:S05]  /*4fa0*/  BRA `(.L_x_15161) ;  /* 0x0000000400147947 */ /* 0x000fea0003800000 */
.L_x_15142:
[----:B------:R-:W-:-:S06]  /*4fb0*/  UISETP.NE.AND UP0, UPT, UR47, 0x3, UPT ;  /* 0x000000032f00788c */ /* 0x000fcc000bf05270 */
[----:B------:R-:W-:-:S13]  /*4fc0*/  PLOP3.LUT P3, PT, PT, PT, UP0, 0x80, 0x0 ;  /* 0x000000000000781c */ /* 0x000fda0003f6f008 */
[----:B------:R-:W-:Y:S05]  /*4fd0*/  @!P3 BRA `(.L_x_15179) ;  /* 0x000000000004b947 */ /* 0x000fea0003800000 */
[----:B------:R-:W-:Y:S01]  /*4fe0*/  BPT.TRAP 0x1 ;  /* 0x000000040000795c */ /* 0x000fe20000300000 */
.L_x_15179:
[----:B------:R-:W-:Y:S01]  /*4ff0*/  IMAD R86, R19, 0x8, R22 ;  /* 0x0000000813567824 */ /* 0x000fe200078e0216 */
[----:B------:R-:W-:Y:S01]  /*5000*/  SHF.L.U32 R99, R206, 0x1f, RZ ;  /* 0x0000001fce637819 */ /* 0x000fe200000006ff */
[----:B------:R-:W-:Y:S01]  /*5010*/  BSSY B1, `(.L_x_15180) ;  /* 0x0000004000017945 */ /* 0x000fe20003800000 */
[----:B------:R-:W-:Y:S02]  /*5020*/  SHF.R.S32.HI R97, RZ, 0x1f, R91 ;  /* 0x0000001fff617819 */ /* 0x000fe4000001145b */
[----:B------:R-:W0:Y:S02]  /*5030*/  SYNCS.PHASECHK.TRANS64.TRYWAIT P2, [R86+URZ+0x32490], R99 ;  /* 0x03249063560075a7 */ /* 0x000e24000804017f */
[----:B0-----:R-:W-:Y:S05]  /*5040*/  @!P2 BRA `(.L_x_15181) ;  /* 0x000001980080a947 */ /* 0x001fea0003800000 */
.L_x_15435:
[----:B------:R-:W-:Y:S05]  /*5050*/  BSYNC B1 ;  /* 0x0000000000017941 */ /* 0x000fea0003800000 */
.L_x_15180:
        /* <DEDUP_REMOVED lines=27> */
.L_x_15439:
        /* <DEDUP_REMOVED lines=13> */
.L_x_15184:
[----:B------:R-:W-:Y:S05]  /*52e0*/  BSYNC B1 ;  /* 0x0000000000017941 */ /* 0x000fea0003800000 */
.L_x_15183:
[----:B------:R-:W-:-:S03]  /*52f0*/  UMOV UR4, 0xffffffff ;  /* 0xffffffff00047882 */ /* 0x000fc60000000000 */
[----:B------:R-:W-:Y:S05]  /*5300*/  BRA.DIV UR4, `(.L_x_15185) ;  /* 0x0000019a042c7947 */ /* 0x000fea000b800000 */
[----:B--2-4-:R2:W4:Y:S04]  /*5310*/  SHFL.IDX PT, R9, R33, 0x1, 0x1c1f ;  /* 0x003c1f0021097f89 */ /* 0x01452800000e0000 */
[----:B---3--:R2:W3:Y:S02]  /*5320*/  SHFL.IDX PT, R14, R32, 0x1, 0x1c1f ;  /* 0x003c1f00200e7f89 */ /* 0x0084e400000e0000 */
.L_x_15443:
        /* <DEDUP_REMOVED lines=13> */
.L_x_15161:
[----:B------:R-:W-:Y:S05]  /*5400*/  BSYNC B0 ;  /* 0x0000000000007941 */ /* 0x000fea0003800000 */
.L_x_15141:
        /* <DEDUP_REMOVED lines=17> */
.L_x_15187:
[----:B------:R-:W-:Y:S05]  /*5520*/  BSYNC B0 ;  /* 0x0000000000007941 */ /* 0x000fea0003800000 */
.L_x_15186:
[----:B------:R-:W3:Y:S01]  /*5530*/  SYNCS.PHASECHK.TRANS64.TRYWAIT P3, [R86+URZ+0x324b0], R99 ;  /* 0x0324b063560075a7 */ /* 0x000ee2000806017f */
[----:B------:R-:W-:Y:S04]  /*5540*/  BSSY B0, `(.L_x_15188) ;  /* 0x0000002000007945 */ /* 0x000fe80003800000 */
[----:B---3--:R-:W-:Y:S05]  /*5550*/  @!P3 BRA `(.L_x_15189) ;  /* 0x0000019400e0b947 */ /* 0x008fea0003800000 */
.L_x_15444:
[----:B------:R-:W-:Y:S05]  /*5560*/  BSYNC B0 ;  /* 0x0000000000007941 */ /* 0x000fea0003800000 */
.L_x_15188:
[----:B-12---:R1:W5:Y:S01]  /*5570*/  LDL R90, [R1+0xa8] ;  /* 0x0000a800015a7983 */ /* 0x0063620000100800 */
[----:B------:R-:W-:-:S03]  /*5580*/  ULDC.64 UR4, c[0x0][0x328] ;  /* 0x0000ca0000047ab9 */ /* 0x000fc60000000a00 */
[----:B------:R1:W5:Y:S04]  /*5590*/  LDL R89, [R1+0xa4] ;  /* 0x0000a40001597983 */ /* 0x0003680000100800 */
[----:B------:R1:W5:Y:S04]  /*55a0*/  LDL R47, [R1+0xa0] ;  /* 0x0000a000012f7983 */ /* 0x0003680000100800 */
[----:B------:R1:W5:Y:S01]  /*55b0*/  LDL R45, [R1+0x9c] ;  /* 0x00009c00012d7983 */ /* 0x0003620000100800 */
[----:B------:R-:W-:Y:S01]  /*55c0*/  IMAD R10, R97, UR4, RZ ;  /* 0x00000004610a7c24 */ /* 0x000fe2000f8e02ff */
[----:B------:R-:W-:Y:S01]  /*55d0*/  IADD3 R100, -R23, R100, RZ ;  /* 0x0000006417647210 */ /* 0x000fe20007ffe1ff */
[----:B0-----:R-:W-:Y:S01]  /*55e0*/  IMAD.WIDE.U32 R8, R91, UR4, RZ ;  /* 0x000000045b087c25 */ /* 0x001fe2000f8e00ff */
[----:B------:R-:W-:Y:S01]  /*55f0*/  BSSY B0, `(.L_x_15190) ;  /* 0x0000043000007945 */ /* 0x000fe20003800000 */
[----:B------:R-:W-:-:S02]  /*5600*/  SHF.R.S32.HI R44, RZ, 0x1f, R204 ;  /* 0x0000001fff2c7819 */ /* 0x000fc400000114cc */
[----:B------:R-:W-:Y:S01]  /*5610*/  IMAD R91, R91, UR5, R10 ;  /* 0x000000055b5b7c24 */ /* 0x000fe2000f8e020a */
[----:B------:R-:W-:Y:S01]  /*5620*/  ULDC.64 UR4, c[0x0][0x338] ;  /* 0x0000ce0000047ab9 */ /* 0x000fe20000000a00 */
[----:B------:R-:W-:Y:S01]  /*5630*/  IMAD R10, R19, 0x6000, R67 ;  /* 0x00006000130a7824 */ /* 0x000fe200078e0243 */
[----:B------:R-:W-:Y:S01]  /*5640*/  SHF.R.S32.HI R46, RZ, 0x1f, R205 ;  /* 0x0000001fff2e7819 */ /* 0x000fe200000114cd */
        /* <DEDUP_REMOVED lines=16> */
[----:B------:R1:W0:Y:S02]  /*5750*/  SHFL.IDX PT, R43, R38, RZ, 0x1c1f ;  /* 0x001c1fff262b7589 */ /* 0x00022400000e0000 */
[----:B------:R-:W-:Y:S02]  /*5760*/  IMAD R42, R8, 0x2, R27 ;  /* 0x00000002082a7824 */ /* 0x000fe400078e021b */
[----:B------:R1:W2:Y:S08]  /*5770*/  SHFL.IDX PT, R41, R39, RZ, 0x1c1f ;  /* 0x001c1fff27297589 */ /* 0x0002b000000e0000 */
[----:B-1----:R-:W-:Y:S05]  /*5780*/  @!P3 BRA `(.L_x_15191) ;  /* 0x0000000000a4b947 */ /* 0x002fea0003800000 */
[----:B------:R-:W-:Y:S02]  /*5790*/  ISETP.NE.AND P5, PT, R79, RZ, PT ;  /* 0x000000ff4f00720c */ /* 0x000fe40003fa5270 */
[----:B------:R-:W-:-:S11]  /*57a0*/  ISETP.NE.AND P4, PT, R80, RZ, PT ;  /* 0x000000ff5000720c */ /* 0x000fd60003f85270 */
[----:B------:R-:W1:Y:S01]  /*57b0*/  @P5 LDS.128 R8, [R40] ;  /* 0x0000000028085984 */ /* 0x000e620000000c00 */
[----:B0-----:R-:W-:-:S04]  /*57c0*/  @P5 LEA R12, P3, R16, R43, 0x1 ;  /* 0x0000002b100c5211 */ /* 0x001fc800078608ff */
[----:B--2---:R-:W-:Y:S02]  /*57d0*/  @P5 LEA.HI.X R13, R16, R41, R17, 0x1, P3 ;  /* 0x00000029100d5211 */ /* 0x004fe400018f0c11 */
[----:B------:R-:W-:-:S04]  /*57e0*/  @P4 LEA R36, P3, R2, R43, 0x1 ;  /* 0x0000002b02244211 */ /* 0x000fc800078608ff */
[----:B------:R-:W-:Y:S02]  /*57f0*/  @P4 LEA.HI.X R37, R2, R41, R203, 0x1, P3 ;  /* 0x0000002902254211 */ /* 0x000fe400018f0ccb */
[----:B------:R-:W-:-:S13]  /*5800*/  ISETP.NE.AND P3, PT, R81, RZ, PT ;  /* 0x000000ff5100720c */ /* 0x000fda0003f65270 */
[----:B------:R-:W-:-:S04]  /*5810*/  @P3 LEA R14, P6, R205, R43, 0x1 ;  /* 0x0000002bcd0e3211 */ /* 0x000fc800078c08ff */
[----:B------:R-:W-:Y:S01]  /*5820*/  @P3 LEA.HI.X R15, R205, R41, R46, 0x1, P6 ;  /* 0x00000029cd0f3211 */ /* 0x000fe200030f0c2e */
[----:B-1----:R-:W-:Y:S01]  /*5830*/  @P5 ST.E.128 desc[UR40][R12.64], R8 ;  /* 0x000000080c005985 */ /* 0x002fe2000c101d28 */
[----:B------:R-:W-:-:S03]  /*5840*/  ISETP.NE.AND P5, PT, R82, RZ, PT ;  /* 0x000000ff5200720c */ /* 0x000fc60003fa5270 */
[----:B------:R-:W0:Y:S10]  /*5850*/  @P4 LDS.128 R8, [R42] ;  /* 0x000000002a084984 */ /* 0x000e340000000c00 */
[----:B------:R-:W-:-:S04]  /*5860*/  @P5 LEA R32, P6, R204, R43, 0x1 ;  /* 0x0000002bcc205211 */ /* 0x000fc800078c08ff */
[----:B------:R-:W-:Y:S01]  /*5870*/  @P5 LEA.HI.X R33, R204, R41, R44, 0x1, P6 ;  /* 0x00000029cc215211 */ /* 0x000fe200030f0c2c */
[----:B0-----:R-:W-:Y:S01]  /*5880*/  @P4 ST.E.128 desc[UR40][R36.64], R8 ;  /* 0x0000000824004985 */ /* 0x001fe2000c101d28 */
[----:B------:R-:W-:-:S03]  /*5890*/  ISETP.NE.AND P4, PT, R83, RZ, PT ;  /* 0x000000ff5300720c */ /* 0x000fc60003f85270 */
[----:B------:R-:W0:Y:S10]  /*58a0*/  @P3 LDS.128 R8, [R40+0x3000] ;  /* 0x0030000028083984 */ /* 0x000e340000000c00 */
[----:B------:R-:W-:-:S04]  /*58b0*/  @P4 LEA R34, P6, R225, R43, 0x1 ;  /* 0x0000002be1224211 */ /* 0x000fc800078c08ff */
[----:B-----5:R-:W-:Y:S01]  /*58c0*/  @P4 LEA.HI.X R35, R225, R41, R90, 0x1, P6 ;  /* 0x00000029e1234211 */ /* 0x020fe200030f0c5a */
[----:B0-----:R0:W-:Y:S01]  /*58d0*/  @P3 ST.E.128 desc[UR40][R14.64], R8 ;  /* 0x000000080e003985 */ /* 0x0011e2000c101d28 */
[----:B------:R-:W-:-:S03]  /*58e0*/  ISETP.NE.AND P3, PT, R84, RZ, PT ;  /* 0x000000ff5400720c */ /* 0x000fc60003f65270 */
[----:B------:R-:W1:Y:S10]  /*58f0*/  @P5 LDS.128 R8, [R42+0x3000] ;  /* 0x003000002a085984 */ /* 0x000e740000000c00 */
[----:B------:R-:W-:-:S04]  /*5900*/  @P3 LEA R12, P6, R224, R43, 0x1 ;  /* 0x0000002be00c3211 */ /* 0x000fc800078c08ff */
[----:B------:R-:W-:Y:S02]  /*5910*/  @P3 LEA.HI.X R13, R224, R41, R89, 0x1, P6 ;  /* 0x00000029e00d3211 */ /* 0x000fe400030f0c59 */
[----:B0-----:R-:W-:Y:S01]  /*5920*/  PRMT R14, R3, 0x8880, RZ ;  /* 0x00008880030e7816 */ /* 0x001fe200000000ff */
[----:B-1----:R-:W-:Y:S01]  /*5930*/  @P5 ST.E.128 desc[UR40][R32.64], R8 ;  /* 0x0000000820005985 */ /* 0x002fe2000c101d28 */
        /* <DEDUP_REMOVED lines=14> */
.L_x_15191:
[----:B------:R-:W-:Y:S05]  /*5a20*/  BSYNC B0 ;  /* 0x0000000000007941 */ /* 0x000fea0003800000 */
.L_x_15190:
[----:B------:R-:W-:Y:S01]  /*5a30*/  ISETP.GE.AND P3, PT, R100, 0x41, PT ;  /* 0x000000416400780c */ /* 0x000fe20003f66270 */
[----:B------:R-:W4:Y:S01]  /*5a40*/  SHFL.IDX PT, R39, R39, 0x1, 0x1c1f ;  /* 0x003c1f0027277f89 */ /* 0x000f2200000e0000 */
[----:B------:R-:W-:Y:S03]  /*5a50*/  BSSY B0, `(.L_x_15192) ;  /* 0x000002c000007945 */ /* 0x000fe60003800000 */
[----:B--2---:R2:W0:Y:S08]  /*5a60*/  SHFL.IDX PT, R41, R38, 0x1, 0x1c1f ;  /* 0x003c1f0026297f89 */ /* 0x00443000000e0000 */
[----:B--2---:R-:W-:Y:S05]  /*5a70*/  @!P3 BRA `(.L_x_15193) ;  /* 0x0000000000a4b947 */ /* 0x004fea0003800000 */
[----:B------:R-:W-:-:S13]  /*5a80*/  ISETP.NE.AND P4, PT, R81, RZ, PT ;  /* 0x000000ff5100720c */ /* 0x000fda0003f85270 */
[----:B0-----:R-:W-:-:S04]  /*5a90*/  @P4 LEA R32, P3, R205, R41, 0x1 ;  /* 0x00000029cd204211 */ /* 0x001fc800078608ff */
[----:B----4-:R-:W-:Y:S02]  /*5aa0*/  @P4 LEA.HI.X R33, R205, R39, R46, 0x1, P3 ;  /* 0x00000027cd214211 */ /* 0x010fe400018f0c2e */
[----:B------:R-:W-:-:S13]  /*5ab0*/  ISETP.NE.AND P3, PT, R82, RZ, PT ;  /* 0x000000ff5200720c */ /* 0x000fda0003f65270 */
[----:B------:R-:W-:-:S04]  /*5ac0*/  @P3 LEA R34, P5, R204, R41, 0x1 ;  /* 0x00000029cc223211 */ /* 0x000fc800078a08ff */
[----:B------:R-:W-:Y:S02]  /*5ad0*/  @P3 LEA.HI.X R35, R204, R39, R44, 0x1, P5 ;  /* 0x00000027cc233211 */ /* 0x000fe400028f0c2c */
[----:B------:R-:W-:-:S13]  /*5ae0*/  ISETP.NE.AND P5, PT, R79, RZ, PT ;  /* 0x000000ff4f00720c */ /* 0x000fda0003fa5270 */
[----:B-1----:R-:W0:Y:S01]  /*5af0*/  @P5 LDS.128 R8, [R40+0x2000] ;  /* 0x0020000028085984 */ /* 0x002e220000000c00 */
[----:B------:R-:W-:-:S04]  /*5b00*/  @P5 LEA R12, P6, R16, R41, 0x1 ;  /* 0x00000029100c5211 */ /* 0x000fc800078c08ff */
[----:B------:R-:W-:-:S05]  /*5b10*/  @P5 LEA.HI.X R13, R16, R39, R17, 0x1, P6 ;  /* 0x00000027100d5211 */ /* 0x000fca00030f0c11 */
[----:B0-----:R-:W-:Y:S01]  /*5b20*/  @P5 ST.E.128 desc[UR40][R12.64], R8 ;  /* 0x000000080c005985 */ /* 0x001fe2000c101d28 */
[----:B------:R-:W-:-:S13]  /*5b30*/  ISETP.NE.AND P5, PT, R80, RZ, PT ;  /* 0x000000ff5000720c */ /* 0x000fda0003fa5270 */
[----:B------:R-:W0:Y:S01]  /*5b40*/  @P5 LDS.128 R8, [R42+0x2000] ;  /* 0x002000002a085984 */ /* 0x000e220000000c00 */
[----:B------:R-:W-:-:S04]  /*5b50*/  @P5 LEA R14, P6, R2, R41, 0x1 ;  /* 0x00000029020e5211 */ /* 0x000fc800078c08ff */
[----:B------:R-:W-:-:S05]  /*5b60*/  @P5 LEA.HI.X R15, R2, R39, R203, 0x1, P6 ;  /* 0x00000027020f5211 */ /* 0x000fca00030f0ccb */
        /* <DEDUP_REMOVED lines=26> */
.L_x_15193:
[----:B------:R-:W-:Y:S05]  /*5d10*/  BSYNC B0 ;  /* 0x0000000000007941 */ /* 0x000fea0003800000 */
.L_x_15192:
        /* <DEDUP_REMOVED lines=13> */
[----:B--2---:R-:W-:Y:S02]  /*5df0*/  SEL R9, RZ, 0x1, P2 ;  /* 0x00000001ff097807 */ /* 0x004fe40001000000 */
[----:B------:R-:W-:Y:S02]  /*5e00*/  SEL R19, R19, RZ, P2 ;  /* 0x000000ff13137207 */ /* 0x000fe40001000000 */
[----:B------:R-:W-:Y:S01]  /*5e10*/  LOP3.LUT R206, R206, R9, RZ, 0x3c, !PT ;  /* 0x00000009cece7212 */ /* 0x000fe200078e3cff */
[----:B------:R-:W-:Y:S06]  /*5e20*/  @P3 BRA `(.L_x_15194) ;  /* 0xffffffc4003c3947 */ /* 0x000fec000383ffff */
[----:B------:R-:W2:Y:S01]  /*5e30*/  S2R R8, SR_TID.X ;  /* 0x0000000000087919 */ /* 0x000ea20000002100 */
[----:B------:R-:W-:Y:S02]  /*5e40*/  PLOP3.LUT P0, PT, PT, PT, PT, 0x8, 0x0 ;  /* 0x000000000000781c */ /* 0x000fe40003f0e170 */
[----:B--2---:R-:W-:-:S04]  /*5e50*/  SHF.R.U32.HI R8, RZ, 0x7, R8 ;  /* 0x00000007ff087819 */ /* 0x004fc80000011608 */
[----:B------:R-:W-:-:S13]  /*5e60*/  ISETP.NE.AND P3, PT, R8, 0x1, PT ;  /* 0x000000010800780c */ /* 0x000fda0003f65270 */
[----:B------:R-:W-:Y:S06]  /*5e70*/  @!P3 BAR.ARV 0x9, 0x100 ;  /* 0x024400000000bb1d */ /* 0x000fec0000002000 */
.L_x_15136:
[----:B------:R-:W2:Y:S01]  /*5e80*/  LDL R5, [R1+0x98] ;  /* 0x0000980001057983 */ /* 0x000ea20000100800 */
[----:B------:R-:W3:Y:S01]  /*5e90*/  LDC R0, c[0x0][0x448] ;  /* 0x00011200ff007b82 */ /* 0x000ee20000000800 */
        /* <DEDUP_REMOVED lines=17> */
[----:B-----5:R-:W-:-:S02]  /*5fb0*/  CS2R R88, SRZ ;  /* 0x0000000000587805 */ /* 0x020fc4000001ff00 */
[----:B-1----:R-:W-:Y:S02]  /*5fc0*/  CS2R R86, SRZ ;  /* 0x0000000000567805 */ /* 0x002fe4000001ff00 */
[----:B------:R-:W-:Y:S02]  /*5fd0*/  CS2R R156, SRZ ;  /* 0x00000000009c7805 */ /* 0x000fe4000001ff00 */
[----:B------:R-:W-:Y:S02]  /*5fe0*/  CS2R R84, SRZ ;  /* 0x0000000000547805 */ /* 0x000fe4000001ff00 */
[----:B------:R-:W-:Y:S02]  /*5ff0*/  CS2R R80, SRZ ;  /* 0x0000000000507805 */ /* 0x000fe4000001ff00 */
[----:B------:R-:W-:Y:S02]  /*6000*/  CS2R R178, SRZ ;  /* 0x0000000000b27805 */ /* 0x000fe4000001ff00 */
[----:B---3--:R-:W-:-:S02]  /*6010*/  ISETP.NE.AND P1, PT, R0, 0x1, PT ;  /* 0x000000010000780c */ /* 0x008fc40003f25270 */
        /* <DEDUP_REMOVED lines=13> */
[----:B0-----:R-:W-:-:S02]  /*60f0*/  CS2R R42, SRZ ;  /* 0x00000000002a7805 */ /* 0x001fc4000001ff00 */
[----:B------:R-:W-:Y:S02]  /*6100*/  CS2R R40, SRZ ;  /* 0x0000000000287805 */ /* 0x000fe4000001ff00 */
[----:B------:R-:W-:Y:S02]  /*6110*/  CS2R R170, SRZ ;  /* 0x0000000000aa7805 */ /* 0x000fe4000001ff00 */
        /* <DEDUP_REMOVED lines=22> */
[----:B------:R-:W-:Y:S01]  /*6280*/  IMAD.MOV.U32 R24, RZ, RZ, RZ ;  /* 0x000000ffff187224 */ /* 0x000fe200078e00ff */
[----:B----4-:R-:W-:Y:S02]  /*6290*/  CS2R R38, SRZ ;  /* 0x0000000000267805 */ /* 0x010fe4000001ff00 */
[----:B------:R-:W-:Y:S02]  /*62a0*/  CS2R R34, SRZ ;  /* 0x0000000000227805 */ /* 0x000fe4000001ff00 */
[----:B------:R-:W-:Y:S02]  /*62b0*/  CS2R R6, SRZ ;  /* 0x0000000000067805 */ /* 0x000fe4000001ff00 */
[----:B------:R-:W-:-:S02]  /*62c0*/  CS2R R28, SRZ ;  /* 0x00000000001c7805 */ /* 0x000fc4000001ff00 */
[----:B--2---:R-:W-:Y:S01]  /*62d0*/  IADD3 R0, R5, 0x7f, RZ ;  /* 0x0000007f05007810 */ /* 0x004fe20007ffe0ff */
[----:B------:R-:W-:-:S04]  /*62e0*/  IMAD.MOV.U32 R5, RZ, RZ, RZ ;  /* 0x000000ffff057224 */ /* 0x000fc800078e00ff */
[----:B-1----:R-:W-:-:S05]  /*62f0*/  @P1 IMAD.HI.U32 R3, R0, R3, RZ ;  /* 0x0000000300031227 */ /* 0x002fca00078e00ff */
[----:B0-----:R-:W-:Y:S02]  /*6300*/  @P1 SHF.R.U32.HI R0, RZ, R4, R3 ;  /* 0x00000004ff001219 */ /* 0x001fe40000011603 */
[----:B------:R-:W-:-:S03]  /*6310*/  PLOP3.LUT P1, PT, PT, PT, PT, 0x80, 0x0 ;  /* 0x000000000000781c */ /* 0x000fc60003f2f070 */
[----:B------:R-:W-:Y:S02]  /*6320*/  IMAD.IADD R0, R31, 0x1, R0 ;  /* 0x000000011f007824 */ /* 0x000fe400078e0200 */
[----:B------:R-:W-:Y:S02]  /*6330*/  IMAD.MOV.U32 R31, RZ, RZ, RZ ;  /* 0x000000ffff1f7224 */ /* 0x000fe400078e00ff */
        /* <DEDUP_REMOVED lines=8> */
[----:B------:R-:W0:Y:S01]  /*63c0*/  FENCE.VIEW.ASYNC.G ;  /* 0x00000000000073c6 */ /* 0x000e220000000100 */
[----:B------:R-:W-:Y:S05]  /*63d0*/  WARPSYNC.ALL ;  /* 0x0000000000007948 */ /* 0x000fea0003800000 */
[----:B0-----:R-:W-:Y:S06]  /*63e0*/  BAR.ARV 0xc, 0x180 ;  /* 0x0306000000007b1d */ /* 0x001fec0000002000 */
.L_x_15195:
[----:B------:R-:W-:Y:S02]  /*63f0*/  IMAD.MOV.U32 R25, RZ, RZ, RZ ;  /* 0x000000ffff197224 */ /* 0x000fe400078e00ff */
[----:B------:R-:W-:Y:S01]  /*6400*/  IMAD.MOV.U32 R4, RZ, RZ, RZ ;  /* 0x000000ffff047224 */ /* 0x000fe200078e00ff */
[----:B------:R-:W-:Y:S06]  /*6410*/  @!P2 BRA `(.L_x_15196) ;  /* 0x000000d400d8a947 */ /* 0x000fec0003800000 */
[----:B------:R-:W0:Y:S01]  /*6420*/  S2R R14, SR_TID.X ;  /* 0x00000000000e7919 */ /* 0x000e220000002100 */
[----:B------:R-:W-:Y:S01]  /*6430*/  UMOV UR4, 0xffffffff ;  /* 0xffffffff00047882 */ /* 0x000fe20000000000 */
[----:B0-----:R-:W-:-:S04]  /*6440*/  IADD3 R14, R14, -0x80, RZ ;  /* 0xffffff800e0e7810 */ /* 0x001fc80007ffe0ff */
[----:B------:R-:W-:-:S04]  /*6450*/  SHF.R.S32.HI R0, RZ, 0x1f, R14 ;  /* 0x0000001fff007819 */ /* 0x000fc8000001140e */
[----:B------:R-:W-:-:S04]  /*6460*/  LEA.HI R0, R0, R14, RZ, 0x7 ;  /* 0x0000000e00007211 */ /* 0x000fc800078f38ff */
[----:B------:R-:W-:Y:S01]  /*6470*/  SHF.R.S32.HI R13, RZ, 0x7, R0 ;  /* 0x00000007ff0d7819 */ /* 0x000fe20000011400 */
[----:B------:R-:W-:Y:S06]  /*6480*/  BRA.DIV UR4, `(.L_x_15197) ;  /* 0x0000018a04287947 */ /* 0x000fec000b800000 */
[----:B------:R0:W1:Y:S02]  /*6490*/  SHFL.IDX PT, R14, R13, RZ, 0x1f ;  /* 0x00001fff0d0e7589 */ /* 0x00006400000e0000 */
.L_x_15447:
[----:B-1----:R-:W-:Y:S01]  /*64a0*/  LEA.HI R0, R14, R14, RZ, 0x1 ;  /* 0x0000000e0e007211 */ /* 0x002fe200078f08ff */
[----:B------:R-:W-:Y:S01]  /*64b0*/  VIADD R24, R22, 0x18400 ;  /* 0x0001840016187836 */ /* 0x000fe20000000000 */
[----:B------:R-:W-:Y:S01]  /*64c0*/  BSSY B6, `(.L_x_15198) ;  /* 0x000001d000067945 */ /* 0x000fe20003800000 */
[----:B------:R-:W-:Y:S01]  /*64d0*/  IMAD.MOV.U32 R213, RZ, RZ, 0x40000040 ;  /* 0x40000040ffd57424 */ /* 0x000fe200078e00ff */
[----:B------:R-:W-:Y:S02]  /*64e0*/  LOP3.LUT R3, R0, 0x7fffe, RZ, 0xc0, !PT ;  /* 0x0007fffe00037812 */ /* 0x000fe400078ec0ff */
[----:B------:R-:W-:-:S03]  /*64f0*/  LOP3.LUT P0, RZ, R24, 0x1bf, RZ, 0xc0, !PT ;  /* 0x000001bf18ff7812 */ /* 0x000fc6000780c0ff */
[----:B------:R-:W-:-:S04]  /*6500*/  IMAD.IADD R3, R14, 0x1, -R3 ;  /* 0x000000010e037824 */ /* 0x000fc800078e0a03 */
[----:B------:R-:W-:-:S05]  /*6510*/  IMAD R3, R3, 0x2000, R24 ;  /* 0x0000200003037824 */ /* 0x000fca00078e0218 */
[----:B------:R-:W-:Y:S01]  /*6520*/  SHF.R.U32.HI R0, RZ, 0x4, R3 ;  /* 0x00000004ff007819 */ /* 0x000fe20000011603 */
[----:B------:R-:W-:-:S03]  /*6530*/  VIADD R3, R3, 0xa000 ;  /* 0x0000a00003037836 */ /* 0x000fc60000000000 */
[----:B------:R-:W-:Y:S02]  /*6540*/  LOP3.LUT R0, R0, 0x3fff, RZ, 0xc0, !PT ;  /* 0x00003fff00007812 */ /* 0x000fe400078ec0ff */
[----:B------:R-:W-:Y:S02]  /*6550*/  SHF.R.U32.HI R3, RZ, 0x4, R3 ;  /* 0x00000004ff037819 */ /* 0x000fe40000011603 */
[----:B------:R-:W-:Y:S02]  /*6560*/  LOP3.LUT R212, R0, 0x10000, RZ, 0xfc, !PT ;  /* 0x0001000000d47812 */ /* 0x000fe400078efcff */
[----:B------:R-:W-:Y:S01]  /*6570*/  LOP3.LUT R72, R3, 0x3fff, RZ, 0xc0, !PT ;  /* 0x00003fff03487812 */ /* 0x000fe200078ec0ff */
[----:B------:R-:W-:Y:S06]  /*6580*/  @!P0 BRA `(.L_x_15199) ;  /* 0x0000000000408947 */ /* 0x000fec0003800000 */
[----:B------:R-:W-:Y:S01]  /*6590*/  MOV R0, 0x0 ;  /* 0x0000000000007802 */ /* 0x000fe20000000f00 */
[----:B------:R-:W-:Y:S01]  /*65a0*/  ULDC.64 UR4, c[0x4][0xf0] ;  /* 0x01003c0000047ab9 */ /* 0x000fe20000000a00 */
[----:B------:R-:W-:Y:S01]  /*65b0*/  ULDC.64 UR6, c[0x4][0xf8] ;  /* 0x01003e0000067ab9 */ /* 0x000fe20000000a00 */
[----:B------:R-:W-:Y:S01]  /*65c0*/  MOV R4, UR4 ;  /* 0x0000000400047c02 */ /* 0x000fe20008000f00 */
[----:B------:R1:W2:Y:S01]  /*65d0*/  LDC.64 R14, c[0x4][R0] ;  /* 0x01000000000e7b82 */ /* 0x0002a20000000a00 */
        /* <DEDUP_REMOVED lines=8> */
[----:B01----:R-:W-:-:S07]  /*6660*/  IMAD.MOV.U32 R13, RZ, RZ, RZ ;  /* 0x000000ffff0d7224 */ /* 0x003fce00078e00ff */
[----:B------:R-:W-:-:S07]  /*6670*/  LEPC R20, `(.L_x_15199) ;  /* 0x000000001014794e */ /* 0x000fce0000000000 */
[----:B--2---:R-:W-:Y:S05]  /*6680*/  CALL.ABS.NOINC R14 ;  /* 0x000000000e007343 */ /* 0x004fea0003c00000 */
.L_x_15199:
[----:B------:R-:W-:Y:S05]  /*6690*/  BSYNC B6 ;  /* 0x0000000000067941 */ /* 0x000fea0003800000 */
.L_x_15198:
        /* <DEDUP_REMOVED lines=13> */
.L_x_15203:
[----:B--2---:R2:W3:Y:S02]  /*6770*/  SYNCS.PHASECHK.TRANS64.TRYWAIT P0, [R22+URZ+0x32400], R3 ;  /* 0x03240003160075a7 */ /* 0x0044e4000800017f */
[----:B---3--:R-:W-:Y:S05]  /*6780*/  @!P0 NANOSLEEP.SYNCS 0x989680 ;  /* 0x009896800000895d */ /* 0x008fea0003900000 */
[----:B------:R-:W3:Y:S02]  /*6790*/  @!P0 SYNCS.PHASECHK.TRANS64 P0, [R22+URZ+0x32400], R3 ;  /* 0x03240003160085a7 */ /* 0x000ee4000800007f */
[----:B---3--:R-:W-:Y:S05]  /*67a0*/  @!P0 BRA `(.L_x_15203) ;  /* 0xfffffffc00f08947 */ /* 0x008fea000383ffff */
.L_x_15202:
[----:B------:R-:W-:Y:S05]  /*67b0*/  BSYNC B0 ;  /* 0x0000000000007941 */ /* 0x000fea0003800000 */
.L_x_15201:
[----:B------:R-:W-:Y:S05]  /*67c0*/  BRA `(.L_x_15204) ;  /* 0x0000002c00747947 */ /* 0x000fea0003800000 */
.L_x_15200:
        /* <DEDUP_REMOVED lines=30> */
.L_x_15206:
[----:B------:R-:W-:Y:S05]  /*69b0*/  BSYNC B6 ;  /* 0x0000000000067941 */ /* 0x000fea0003800000 */
.L_x_15205:
[----:B------:R-:W2:Y:S01]  /*69c0*/  LDL R39, [R1+0x98] ;  /* 0x0000980001277983 */ /* 0x000ea20000100800 */
[----:B------:R-:W-:Y:S01]  /*69d0*/  ULDC.U8 UR4, c[0x0][0x410] ;  /* 0x0001040000047ab9 */ /* 0x000fe20000000000 */
[----:B------:R-:W-:Y:S01]  /*69e0*/  BSSY B0, `(.L_x_15207) ;  /* 0x00002b3000007945 */ /* 0x000fe20003800000 */
[----:B------:R-:W-:Y:S01]  /*69f0*/  ISETP.NE.AND P0, PT, RZ, UR4, PT ;  /* 0x00000004ff007c0c */ /* 0x000fe2000bf05270 */
[----:B--2---:R-:W-:-:S12]  /*6a00*/  IMAD.IADD R35, R23, 0x1, R39 ;  /* 0x0000000117237824 */ /* 0x004fd800078e0227 */
[----:B------:R-:W-:Y:S05]  /*6a10*/  @!P0 BRA `(.L_x_15208) ;  /* 0x0000001400888947 */ /* 0x000fea0003800000 */
[----:B------:R-:W1:Y:S01]  /*6a20*/  LDC R36, c[0x0][0x448] ;  /* 0x00011200ff247b82 */ /* 0x000e620000000800 */
[----:B------:R-:W2:Y:S01]  /*6a30*/  S2R R21, SR_TID.X ;  /* 0x0000000000157919 */ /* 0x000ea20000002100 */
[----:B------:R-:W-:Y:S01]  /*6a40*/  ULDC.64 UR4, c[0x0][0x3f8] ;  /* 0x0000fe0000047ab9 */ /* 0x000fe20000000a00 */
[----:B------:R-:W-:Y:S01]  /*6a50*/  ULDC.64 UR6, c[0x0][0x408] ;  /* 0x0001020000067ab9 */ /* 0x000fe20000000a00 */
[----:B------:R-:W-:Y:S01]  /*6a60*/  IMAD.MOV.U32 R8, RZ, RZ, R24 ;  /* 0x000000ffff087224 */ /* 0x000fe200078e0018 */
[----:B------:R-:W-:Y:S01]  /*6a70*/  SHF.R.S32.HI R34, RZ, 0x1f, R207 ;  /* 0x0000001fff227819 */ /* 0x000fe200000114cf */
[----:B------:R-:W-:Y:S02]  /*6a80*/  IMAD.MOV.U32 R9, RZ, RZ, R29 ;  /* 0x000000ffff097224 */ /* 0x000fe400078e001d */
[----:B------:R-:W-:Y:S02]  /*6a90*/  IMAD.MOV.U32 R10, RZ, RZ, R26 ;  /* 0x000000ffff0a7224 */ /* 0x000fe400078e001a */
[----:B------:R-:W-:Y:S01]  /*6aa0*/  IMAD.MOV.U32 R11, RZ, RZ, R31 ;  /* 0x000000ffff0b7224 */ /* 0x000fe200078e001f */
[----:B-1----:R-:W-:Y:S01]  /*6ab0*/  ISETP.NE.AND P0, PT, R36, 0x1, PT ;  /* 0x000000012400780c */ /* 0x002fe20003f05270 */
[----:B--2---:R-:W-:-:S12]  /*6ac0*/  VIADD R21, R21, 0xffffff80 ;  /* 0xffffff8015157836 */ /* 0x004fd80000000000 */
[----:B------:R-:W1:Y:S01]  /*6ad0*/  @P0 LDC R0, c[0x0][0x44c] ;  /* 0x00011300ff000b82 */ /* 0x000e620000000800 */
[----:B------:R-:W-:-:S04]  /*6ae0*/  SHF.R.S32.HI R20, RZ, 0x1f, R21 ;  /* 0x0000001fff147819 */ /* 0x000fc80000011415 */
[----:B------:R-:W-:-:S03]  /*6af0*/  LEA.HI R20, R20, R21, RZ, 0x2 ;  /* 0x0000001514147211 */ /* 0x000fc600078f10ff */
[----:B------:R-:W2:Y:S01]  /*6b00*/  @P0 LDC R5, c[0x0][0x450] ;  /* 0x00011400ff050b82 */ /* 0x000ea20000000800 */
[----:B------:R-:W-:-:S05]  /*6b10*/  LOP3.LUT R20, R20, 0xfffffffc, RZ, 0xc0, !PT ;  /* 0xfffffffc14147812 */ /* 0x000fca00078ec0ff */
[----:B------:R-:W-:-:S05]  /*6b20*/  IMAD.IADD R20, R21, 0x1, -R20 ;  /* 0x0000000115147824 */ /* 0x000fca00078e0a14 */
[----:B------:R-:W-:-:S05]  /*6b30*/  LEA R3, R20, R35, 0x6 ;  /* 0x0000002314037211 */ /* 0x000fca00078e30ff */
[----:B-1----:R-:W-:-:S05]  /*6b40*/  @P0 IMAD.HI.U32 R0, R3, R0, RZ ;  /* 0x0000000003000227 */ /* 0x002fca00078e00ff */
[----:B--2---:R-:W-:-:S04]  /*6b50*/  @P0 SHF.R.U32.HI R3, RZ, R5, R0 ;  /* 0x00000005ff030219 */ /* 0x004fc80000011600 */
        /* <DEDUP_REMOVED lines=12> */
[----:B------:R-:W-:-:S02]  /*6c20*/  LEA R7, P1, R10, UR6, 0x1 ;  /* 0x000000060a077c11 */ /* 0x000fc4000f8208ff */
[----:B------:R-:W-:Y:S02]  /*6c30*/  IADD3 R3, R11, R3, RZ ;  /* 0x000000030b037210 */ /* 0x000fe40007ffe0ff */
[----:B------:R-:W-:Y:S02]  /*6c40*/  LEA.HI.X R6, R8, UR5, R5, 0x1, P0 ;  /* 0x0000000508067c11 */ /* 0x000fe400080f0c05 */
[----:B------:R-:W-:Y:S01]  /*6c50*/  LEA.HI.X R8, R10, UR7, R3, 0x1, P1 ;  /* 0x000000070a087c11 */ /* 0x000fe200088f0c03 */
[----:B------:R-:W-:Y:S06]  /*6c60*/  BRA.DIV UR4, `(.L_x_15209) ;  /* 0x0000018204547947 */ /* 0x000fec000b800000 */
[----:B------:R1:W2:Y:S04]  /*6c70*/  SHFL.IDX PT, R3, R6, RZ, 0x1c1f ;  /* 0x001c1fff06037589 */ /* 0x0002a800000e0000 */
[----:B------:R1:W3:Y:S04]  /*6c80*/  SHFL.IDX PT, R0, R4, RZ, 0x1c1f ;  /* 0x001c1fff04007589 */ /* 0x0002e800000e0000 */
[----:B------:R1:W4:Y:S04]  /*6c90*/  SHFL.IDX PT, R5, R8, RZ, 0x1c1f ;  /* 0x001c1fff08057589 */ /* 0x00032800000e0000 */
[----:B------:R1:W0:Y:S02]  /*6ca0*/  SHFL.IDX PT, R14, R7, RZ, 0x1c1f ;  /* 0x001c1fff070e7589 */ /* 0x00022400000e0000 */
.L_x_15453:
[----:B------:R-:W5:Y:S01]  /*6cb0*/  LDL R9, [R1+0x90] ;  /* 0x0000900001097983 */ /* 0x000f620000100800 */
[----:B------:R-:W-:Y:S01]  /*6cc0*/  BSSY B1, `(.L_x_15210) ;  /* 0x000001e000017945 */ /* 0x000fe20003800000 */
[----:B------:R-:W-:Y:S02]  /*6cd0*/  CS2R R20, SRZ ;  /* 0x0000000000147805 */ /* 0x000fe4000001ff00 */
[----:B------:R-:W-:Y:S02]  /*6ce0*/  CS2R R30, SRZ ;  /* 0x00000000001e7805 */ /* 0x000fe4000001ff00 */
[----:B------:R-:W-:Y:S02]  /*6cf0*/  CS2R R24, SRZ ;  /* 0x0000000000187805 */ /* 0x000fe4000001ff00 */
[----:B------:R-:W-:Y:S01]  /*6d00*/  CS2R R32, SRZ ;  /* 0x0000000000207805 */ /* 0x000fe2000001ff00 */
[----:B-----5:R-:W-:-:S05]  /*6d10*/  IMAD R36, R9, R36, RZ ;  /* 0x0000002409247224 */ /* 0x020fca00078e02ff */
[----:B------:R-:W-:-:S13]  /*6d20*/  ISETP.GE.AND P0, PT, R35, R36, PT ;  /* 0x000000242300720c */ /* 0x000fda0003f06270 */
[----:B------:R-:W-:Y:S05]  /*6d30*/  @P0 BRA `(.L_x_15211) ;  /* 0x0000000000580947 */ /* 0x000fea0003800000 */
[----:B------:R-:W-:Y:S01]  /*6d40*/  ULDC UR4, c[0x0][0x3f4] ;  /* 0x0000fd0000047ab9 */ /* 0x000fe20000000800 */
[----:B---3--:R-:W-:Y:S01]  /*6d50*/  IMAD.MOV.U32 R10, RZ, RZ, R0 ;  /* 0x000000ffff0a7224 */ /* 0x008fe200078e0000 */
[----:B------:R-:W-:Y:S01]  /*6d60*/  ISETP.GE.AND P3, PT, R207, UR4, PT ;  /* 0x00000004cf007c0c */ /* 0x000fe2000bf66270 */
[----:B--2---:R-:W-:Y:S01]  /*6d70*/  IMAD.MOV.U32 R11, RZ, RZ, R3 ;  /* 0x000000ffff0b7224 */ /* 0x004fe200078e0003 */
[----:B------:R-:W-:Y:S01]  /*6d80*/  ISETP.GE.AND P2, PT, R200, UR4, PT ;  /* 0x00000004c8007c0c */ /* 0x000fe2000bf46270 */
[----:B----4-:R-:W-:Y:S01]  /*6d90*/  IMAD.MOV.U32 R15, RZ, RZ, R5 ;  /* 0x000000ffff0f7224 */ /* 0x010fe200078e0005 */
[----:B------:R-:W-:-:S09]  /*6da0*/  CS2R R30, SRZ ;  /* 0x00000000001e7805 */ /* 0x000fd2000001ff00 */
[C---:B------:R-:W-:Y:S01]  /*6db0*/  @!P3 IMAD.SHL.U32 R29, R207.reuse, 0x2, RZ ;  /* 0x00000002cf1db824 */ /* 0x040fe200078e00ff */
[----:B------:R-:W-:Y:S02]  /*6dc0*/  @!P3 SHF.L.U64.HI R24, R207, 0x1, R34 ;  /* 0x00000001cf18b819 */ /* 0x000fe40000010222 */
[----:B------:R-:W-:Y:S02]  /*6dd0*/  CS2R R32, SRZ ;  /* 0x0000000000207805 */ /* 0x000fe4000001ff00 */
[----:B------:R-:W-:Y:S01]  /*6de0*/  CS2R R20, SRZ ;  /* 0x0000000000147805 */ /* 0x000fe2000001ff00 */
[----:B------:R-:W-:Y:S01]  /*6df0*/  @!P2 IMAD.WIDE R10, R200, 0x2, R10 ;  /* 0x00000002c80aa825 */ /* 0x000fe200078e020a */
[-C--:B------:R-:W-:Y:S02]  /*6e00*/  @!P3 IADD3 R26, P0, R0, R29.reuse, RZ ;  /* 0x0000001d001ab210 */ /* 0x080fe40007f1e0ff */
[----:B0-----:R-:W-:Y:S01]  /*6e10*/  @!P3 IADD3 R28, P1, R14, R29, RZ ;  /* 0x0000001d0e1cb210 */ /* 0x001fe20007f3e0ff */
[----:B------:R-:W-:Y:S01]  /*6e20*/  @!P2 IMAD.WIDE R12, R200, 0x2, R14 ;  /* 0x00000002c80ca825 */ /* 0x000fe200078e020e */
[----:B------:R0:W5:Y:S02]  /*6e30*/  @!P2 LD.E.64 R30, desc[UR40][R10.64] ;  /* 0x000000280a1ea980 */ /* 0x000164000c101b00 */
[----:B------:R-:W-:Y:S01]  /*6e40*/  @!P3 IADD3.X R29, R5, R24, RZ, P1, !PT ;  /* 0x00000018051db210 */ /* 0x000fe20000ffe4ff */
[----:B------:R-:W-:Y:S01]  /*6e50*/  @!P3 IMAD.X R27, R3, 0x1, R24, P0 ;  /* 0x00000001031bb824 */ /* 0x000fe200000e0618 */
[----:B------:R-:W-:Y:S01]  /*6e60*/  CS2R R24, SRZ ;  /* 0x0000000000187805 */ /* 0x000fe2000001ff00 */
[----:B------:R0:W5:Y:S04]  /*6e70*/  @!P2 LD.E.64 R32, desc[UR40][R12.64] ;  /* 0x000000280c20a980 */ /* 0x000168000c101b00 */
[----:B------:R0:W5:Y:S04]  /*6e80*/  @!P3 LD.E.64 R20, desc[UR40][R26.64] ;  /* 0x000000281a14b980 */ /* 0x000168000c101b00 */
[----:B------:R0:W5:Y:S02]  /*6e90*/  @!P3 LD.E.64 R24, desc[UR40][R28.64] ;  /* 0x000000281c18b980 */ /* 0x000164000c101b00 */
.L_x_15211:
[----:B------:R-:W-:Y:S05]  /*6ea0*/  BSYNC B1 ;  /* 0x0000000000017941 */ /* 0x000fea0003800000 */
.L_x_15210:
[----:B---3-5:R-:W-:Y:S01]  /*6eb0*/  IMAD.MOV.U32 R0, RZ, RZ, R20 ;  /* 0x000000ffff007224 */ /* 0x028fe200078e0014 */
[----:B------:R-:W-:Y:S01]  /*6ec0*/  UMOV UR4, 0xffffffff ;  /* 0xffffffff00047882 */ /* 0x000fe20000000000 */
[----:B--2---:R-:W-:Y:S01]  /*6ed0*/  IMAD.MOV.U32 R3, RZ, RZ, R21 ;  /* 0x000000ffff037224 */ /* 0x004fe200078e0015 */
[----:B0-----:R-:W-:Y:S01]  /*6ee0*/  CS2R R26, SRZ ;  /* 0x00000000001a7805 */ /* 0x001fe2000001ff00 */
[----:B----4-:R-:W-:Y:S02]  /*6ef0*/  IMAD.MOV.U32 R5, RZ, RZ, R30 ;  /* 0x000000ffff057224 */ /* 0x010fe400078e001e */
        /* <DEDUP_REMOVED lines=9> */
[----:B------:R-:W-:Y:S06]  /*6f90*/  BRA.DIV UR4, `(.L_x_15212) ;  /* 0x0000017e04f87947 */ /* 0x000fec000b800000 */
[----:B------:R0:W2:Y:S04]  /*6fa0*/  SHFL.IDX PT, R3, R6, 0x1, 0x1c1f ;  /* 0x003c1f0006037f89 */ /* 0x0000a800000e0000 */
[----:B------:R0:W3:Y:S04]  /*6fb0*/  SHFL.IDX PT, R0, R4, 0x1, 0x1c1f ;  /* 0x003c1f0004007f89 */ /* 0x0000e800000e0000 */
[----:B------:R0:W4:Y:S04]  /*6fc0*/  SHFL.IDX PT, R5, R8, 0x1, 0x1c1f ;  /* 0x003c1f0008057f89 */ /* 0x00012800000e0000 */
[----:B------:R0:W0:Y:S02]  /*6fd0*/  SHFL.IDX PT, R14, R7, 0x1, 0x1c1f ;  /* 0x003c1f00070e7f89 */ /* 0x00002400000e0000 */
.L_x_15459:
        /* <DEDUP_REMOVED lines=14> */
[----:B------:R-:W-:Y:S01]  /*70c0*/  ULDC UR4, c[0x0][0x3f4] ;  /* 0x0000fd0000047ab9 */ /* 0x000fe20000000800 */
[----:B---3--:R-:W-:Y:S01]  /*70d0*/  MOV R6, R0 ;  /* 0x0000000000067202 */ /* 0x008fe20000000f00 */
[----:B------:R-:W-:Y:S01]  /*70e0*/  IMAD.MOV.U32 R7, RZ, RZ, R3 ;  /* 0x000000ffff077224 */ /* 0x000fe200078e0003 */
[----:B------:R-:W-:Y:S02]  /*70f0*/  ISETP.GE.AND P3, PT, R207, UR4, PT ;  /* 0x00000004cf007c0c */ /* 0x000fe4000bf66270 */
[----:B------:R-:W-:Y:S02]  /*7100*/  CS2R R12, SRZ ;  /* 0x00000000000c7805 */ /* 0x000fe4000001ff00 */
[----:B------:R-:W-:Y:S01]  /*7110*/  ISETP.GE.AND P2, PT, R200, UR4, PT ;  /* 0x00000004c8007c0c */ /* 0x000fe2000bf46270 */
[----:B----4-:R-:W-:-:S08]  /*7120*/  IMAD.MOV.U32 R15, RZ, RZ, R5 ;  /* 0x000000ffff0f7224 */ /* 0x010fd000078e0005 */
[C---:B------:R-:W-:Y:S01]  /*7130*/  @!P3 IMAD.SHL.U32 R9, R207.reuse, 0x2, RZ ;  /* 0x00000002cf09b824 */ /* 0x040fe200078e00ff */
[----:B------:R-:W-:Y:S02]  /*7140*/  @!P3 SHF.L.U64.HI R8, R207, 0x1, R34 ;  /* 0x00000001cf08b819 */ /* 0x000fe40000010222 */
[----:B------:R-:W-:Y:S02]  /*7150*/  CS2R R28, SRZ ;  /* 0x00000000001c7805 */ /* 0x000fe4000001ff00 */
[----:B------:R-:W-:Y:S01]  /*7160*/  CS2R R26, SRZ ;  /* 0x00000000001a7805 */ /* 0x000fe2000001ff00 */
[----:B------:R-:W-:Y:S01]  /*7170*/  @!P2 IMAD.WIDE R6, R200, 0x2, R6 ;  /* 0x00000002c806a825 */ /* 0x000fe200078e0206 */
[-C--:B------:R-:W-:Y:S02]  /*7180*/  @!P3 IADD3 R34, P0, R0, R9.reuse, RZ ;  /* 0x000000090022b210 */ /* 0x080fe40007f1e0ff */
[----:B------:R-:W-:Y:S01]  /*7190*/  @!P3 IADD3 R4, P1, R14, R9, RZ ;  /* 0x000000090e04b210 */ /* 0x000fe20007f3e0ff */
[----:B------:R-:W-:Y:S01]  /*71a0*/  @!P2 IMAD.WIDE R14, R200, 0x2, R14 ;  /* 0x00000002c80ea825 */ /* 0x000fe200078e020e */
[----:B------:R0:W5:Y:S03]  /*71b0*/  @!P2 LD.E.64 R12, desc[UR40][R6.64] ;  /* 0x00000028060ca980 */ /* 0x000166000c101b00 */
[--C-:B------:R-:W-:Y:S01]  /*71c0*/  @!P3 IMAD.X R35, R3, 0x1, R8.reuse, P0 ;  /* 0x000000010323b824 */ /* 0x100fe200000e0608 */
[----:B------:R0:W5:Y:S01]  /*71d0*/  @!P2 LD.E.64 R28, desc[UR40][R14.64] ;  /* 0x000000280e1ca980 */ /* 0x000162000c101b00 */
[----:B------:R-:W-:Y:S01]  /*71e0*/  @!P3 IMAD.X R5, R5, 0x1, R8, P1 ;  /* 0x000000010505b824 */ /* 0x000fe200008e0608 */
[----:B------:R-:W-:-:S02]  /*71f0*/  CS2R R8, SRZ ;  /* 0x0000000000087805 */ /* 0x000fc4000001ff00 */
[----:B------:R0:W5:Y:S04]  /*7200*/  @!P3 LD.E.64 R26, desc[UR40][R34.64] ;  /* 0x00000028221ab980 */ /* 0x000168000c101b00 */
[----:B------:R0:W5:Y:S02]  /*7210*/  @!P3 LD.E.64 R8, desc[UR40][R4.64] ;  /* 0x000000280408b980 */ /* 0x000164000c101b00 */
.L_x_15214:
[----:B------:R-:W-:Y:S05]  /*7220*/  BSYNC B1 ;  /* 0x0000000000017941 */ /* 0x000fea0003800000 */
.L_x_15213:
[----:B0-----:R-:W0:Y:S01]  /*7230*/  S2R R14, SR_TID.X ;  /* 0x00000000000e7919 */ /* 0x001e220000002100 */
[----:B------:R-:W1:Y:S01]  /*7240*/  SYNCS.PHASECHK.TRANS64.TRYWAIT P0, [R22+URZ+0x32400], R11 ;  /* 0x0324000b160075a7 */ /* 0x000e62000800017f */
[----:B------:R-:W-:Y:S01]  /*7250*/  LOP3.LUT R37, R37, 0x1c0, RZ, 0xc0, !PT ;  /* 0x000001c025257812 */ /* 0x000fe200078ec0ff */
[----:B-----5:R-:W-:Y:S01]  /*7260*/  IMAD.MOV.U32 R4, RZ, RZ, R12 ;  /* 0x000000ffff047224 */ /* 0x020fe200078e000c */
[----:B------:R-:W-:Y:S01]  /*7270*/  MOV R3, R26 ;  /* 0x0000001a00037202 */ /* 0x000fe20000000f00 */
[----:B----4-:R-:W-:Y:S01]  /*7280*/  IMAD.MOV.U32 R5, RZ, RZ, R13 ;  /* 0x000000ffff057224 */ /* 0x010fe200078e000d */
[----:B---3--:R-:W-:Y:S01]  /*7290*/  LOP3.LUT R0, R37, 0x18, R16, 0xf8, !PT ;  /* 0x0000001825007812 */ /* 0x008fe200078ef810 */
[----:B------:R-:W-:Y:S01]  /*72a0*/  IMAD.MOV.U32 R6, RZ, RZ, R8 ;  /* 0x000000ffff067224 */ /* 0x000fe200078e0008 */
[----:B------:R-:W-:Y:S01]  /*72b0*/  SHF.R.U32.HI R37, RZ, 0x3, R37 ;  /* 0x00000003ff257819 */ /* 0x000fe20000011625 */
[----:B------:R-:W-:Y:S01]  /*72c0*/  BSSY B1, `(.L_x_15215) ;  /* 0x0000018000017945 */ /* 0x000fe20003800000 */
[----:B------:R-:W-:Y:S01]  /*72d0*/  PRMT R45, R3, 0x7610, R45 ;  /* 0x00007610032d7816 */ /* 0x000fe2000000002d */
[----:B------:R-:W-:Y:S01]  /*72e0*/  IMAD.MOV.U32 R3, RZ, RZ, R27 ;  /* 0x000000ffff037224 */ /* 0x000fe200078e001b */
[----:B------:R-:W-:-:S02]  /*72f0*/  LOP3.LUT R0, R0, R37, RZ, 0x3c, !PT ;  /* 0x0000002500007212 */ /* 0x000fc400078e3cff */
[----:B------:R-:W-:Y:S01]  /*7300*/  PRMT R46, R4, 0x5410, R5 ;  /* 0x00005410042e7816 */ /* 0x000fe20000000005 */
[----:B------:R-:W-:Y:S01]  /*7310*/  IMAD.MOV.U32 R4, RZ, RZ, R28 ;  /* 0x000000ffff047224 */ /* 0x000fe200078e001c */
[----:B------:R-:W-:Y:S01]  /*7320*/  PRMT R45, R45, 0x5410, R3 ;  /* 0x000054102d2d7816 */ /* 0x000fe20000000003 */
[----:B------:R-:W-:Y:S01]  /*7330*/  IMAD.MOV.U32 R5, RZ, RZ, R29 ;  /* 0x000000ffff057224 */ /* 0x000fe200078e001d */
[----:B------:R-:W-:Y:S02]  /*7340*/  PRMT R47, R6, 0x7610, R47 ;  /* 0x00007610062f7816 */ /* 0x000fe4000000002f */
[----:B------:R-:W-:Y:S02]  /*7350*/  VIADDMNMX R40, R36, -R39, 0x80, PT ;  /* 0x0000008024287446 */ /* 0x000fe40003800927 */
[----:B------:R-:W-:Y:S02]  /*7360*/  PRMT R48, R4, 0x7610, R48 ;  /* 0x0000761004307816 */ /* 0x000fe40000000030 */
[----:B------:R-:W-:-:S02]  /*7370*/  LOP3.LUT P2, RZ, R38, 0x4, RZ, 0xc0, !PT ;  /* 0x0000000426ff7812 */ /* 0x000fc4000784c0ff */
[----:B------:R-:W-:Y:S01]  /*7380*/  ISETP.GE.AND P1, PT, R23, R40, PT ;  /* 0x000000281700720c */ /* 0x000fe20003f26270 */
[----:B0-----:R-:W-:-:S05]  /*7390*/  VIADD R14, R14, 0xffffff80 ;  /* 0xffffff800e0e7836 */ /* 0x001fca0000000000 */
[----:B------:R-:W-:-:S04]  /*73a0*/  SHF.R.S32.HI R7, RZ, 0x1f, R14 ;  /* 0x0000001fff077819 */ /* 0x000fc8000001140e */
[----:B------:R-:W-:-:S04]  /*73b0*/  LEA.HI R7, R7, R14, RZ, 0x5 ;  /* 0x0000000e07077211 */ /* 0x000fc800078f28ff */
[----:B------:R-:W-:-:S04]  /*73c0*/  SHF.R.S32.HI R7, RZ, 0x5, R7 ;  /* 0x00000005ff077819 */ /* 0x000fc80000011407 */
[----:B------:R-:W-:Y:S01]  /*73d0*/  LEA R3, R7, R0, 0x9 ;  /* 0x0000000007037211 */ /* 0x000fe200078e48ff */
[----:B------:R-:W-:-:S04]  /*73e0*/  IMAD.MOV.U32 R0, RZ, RZ, R9 ;  /* 0x000000ffff007224 */ /* 0x000fc800078e0009 */
[----:B------:R-:W-:Y:S01]  /*73f0*/  IMAD R3, R3, 0x2, R22 ;  /* 0x0000000203037824 */ /* 0x000fe200078e0216 */
[----:B------:R-:W-:-:S03]  /*7400*/  PRMT R47, R47, 0x5410, R0 ;  /* 0x000054102f2f7816 */ /* 0x000fc60000000000 */
[C---:B------:R-:W-:Y:S01]  /*7410*/  VIADD R4, R3.reuse, 0x18400 ;  /* 0x0001840003047836 */ /* 0x040fe20000000000 */
[----:B------:R-:W-:Y:S01]  /*7420*/  IADD3 R0, R3, 0x18440, RZ ;  /* 0x0001844003007810 */ /* 0x000fe20007ffe0ff */
[----:B-1----:R-:W-:Y:S06]  /*7430*/  @!P0 BRA `(.L_x_15216) ;  /* 0x0000017c00408947 */ /* 0x002fec0003800000 */
.L_x_15460:
[----:B------:R-:W-:Y:S05]  /*7440*/  BSYNC B1 ;  /* 0x0000000000017941 */ /* 0x000fea0003800000 */
.L_x_15215:
        /* <DEDUP_REMOVED lines=10> */
[----:B0-----:R-:W-:Y:S02]  /*74f0*/  SHF.R.U32.HI R11, RZ, 0x10, R31 ;  /* 0x00000010ff0b7819 */ /* 0x001fe4000001161f */
[----:B------:R-:W-:Y:S02]  /*7500*/  SHF.R.U32.HI R34, RZ, 0x10, R33 ;  /* 0x00000010ff227819 */ /* 0x000fe40000011621 */
[----:B------:R-:W-:Y:S01]  /*7510*/  SHF.R.U64 R39, R30, 0x10, R31 ;  /* 0x000000101e277819 */ /* 0x000fe2000000121f */
[----:B------:R-:W-:Y:S01]  /*7520*/  HADD2.F32 R31, -RZ, R42.H0_H0 ;  /* 0x2000002aff1f7230 */ /* 0x000fe20000004100 */
[----:B------:R-:W-:Y:S01]  /*7530*/  SHF.R.U64 R38, R32, 0x10, R33 ;  /* 0x0000001020267819 */ /* 0x000fe20000001221 */
[----:B------:R-:W-:Y:S02]  /*7540*/  HADD2.F32 R34, -RZ, R34.H0_H0 ;  /* 0x20000022ff227230 */ /* 0x000fe40000004100 */
[----:B------:R-:W-:-:S02]  /*7550*/  HADD2.F32 R32, -RZ, R11.H0_H0 ;  /* 0x2000000bff207230 */ /* 0x000fc40000004100 */
[----:B------:R-:W-:Y:S02]  /*7560*/  HADD2.F32 R33, -RZ, R44.H0_H0 ;  /* 0x2000002cff217230 */ /* 0x000fe40000004100 */
        /* <DEDUP_REMOVED lines=33> */
.L_x_15220:
[----:B------:R-:W-:Y:S05]  /*7780*/  BSYNC B2 ;  /* 0x0000000000027941 */ /* 0x000fea0003800000 */
.L_x_15219:
[----:B------:R-:W-:Y:S05]  /*7790*/  @P1 BRA `(.L_x_15218) ;  /* 0x0000000000a81947 */ /* 0x000fea0003800000 */
[----:B-1----:R-:W1:Y:S01]  /*77a0*/  LDS.128 R4, [R0] ;  /* 0x0000000000047984 */ /* 0x002e620000000c00 */
        /* <DEDUP_REMOVED lines=41> */
.L_x_15218:
[----:B------:R-:W-:Y:S05]  /*7a40*/  BSYNC B1 ;  /* 0x0000000000017941 */ /* 0x000fea0003800000 */
.L_x_15217:
        /* <DEDUP_REMOVED lines=23> */
[--C-:B0-----:R-:W-:Y:S02]  /*7bc0*/  HADD2.F32 R11, -RZ, R6.reuse.H0_H0 ;  /* 0x20000006ff0b7230 */ /* 0x101fe40000004100 */
[----:B------:R-:W-:Y:S01]  /*7bd0*/  FMUL.FTZ R14, R4, R21 ;  /* 0x00000015040e7220 */ /* 0x000fe20000410000 */
[C---:B------:R-:W-:Y:S01]  /*7be0*/  FFMA.FTZ R28, R13.reuse, R20, -R28 ;  /* 0x000000140d1c7223 */ /* 0x040fe2000001081c */
[----:B------:R-:W-:Y:S01]  /*7bf0*/  FFMA.FTZ R29, R13, R24, R25 ;  /* 0x000000180d1d7223 */ /* 0x000fe20000010019 */
[----:B------:R-:W-:-:S02]  /*7c00*/  HADD2.F32 R12, -RZ, R6.H1_H1 ;  /* 0x30000006ff0c7230 */ /* 0x000fc40000004100 */
[-C--:B------:R-:W-:Y:S01]  /*7c10*/  FMUL.FTZ R24, R4, R15.reuse ;  /* 0x0000000f04187220 */ /* 0x080fe20000410000 */
[C---:B------:R-:W-:Y:S01]  /*7c20*/  FFMA.FTZ R20, R7.reuse, R15, -R14 ;  /* 0x0000000f07147223 */ /* 0x040fe2000001080e */
[--C-:B------:R-:W-:Y:S02]  /*7c30*/  HADD2.F32 R6, -RZ, R5.reuse.H0_H0 ;  /* 0x20000005ff067230 */ /* 0x100fe40000004100 */
[----:B------:R-:W-:Y:S02]  /*7c40*/  HADD2.F32 R15, -RZ, R48.H1_H1 ;  /* 0x30000030ff0f7230 */ /* 0x000fe40000004100 */
[----:B------:R-:W-:Y:S01]  /*7c50*/  FFMA.FTZ R21, R7, R21, R24 ;  /* 0x0000001507157223 */ /* 0x000fe20000010018 */
[----:B------:R-:W-:Y:S02]  /*7c60*/  HADD2.F32 R5, -RZ, R5.H1_H1 ;  /* 0x30000005ff057230 */ /* 0x000fe40000004100 */
[----:B------:R-:W-:Y:S02]  /*7c70*/  HADD2.F32 R13, -RZ, R46.H1_H1 ;  /* 0x3000002eff0d7230 */ /* 0x000fe40000004100 */
[----:B------:R-:W-:Y:S01]  /*7c80*/  FMUL.FTZ R24, R12, R15 ;  /* 0x0000000f0c187220 */ /* 0x000fe20000410000 */
[----:B------:R-:W-:-:S02]  /*7c90*/  HADD2.F32 R14, -RZ, R30.H0_H0 ;  /* 0x2000001eff0e7230 */ /* 0x000fc40000004100 */
[----:B------:R-:W-:Y:S02]  /*7ca0*/  HADD2.F32 R4, -RZ, R31.H0_H0 ;  /* 0x2000001fff047230 */ /* 0x000fe40000004100 */
[-C--:B------:R-:W-:Y:S01]  /*7cb0*/  FMUL.FTZ R12, R12, R13.reuse ;  /* 0x0000000d0c0c7220 */ /* 0x080fe20000410000 */
[----:B------:R-:W-:Y:S01]  /*7cc0*/  FFMA.FTZ R24, R11, R13, -R24 ;  /* 0x0000000d0b187223 */ /* 0x000fe20000010818 */
[C---:B------:R-:W-:Y:S01]  /*7cd0*/  FMUL.FTZ R7, R5.reuse, R14 ;  /* 0x0000000e05077220 */ /* 0x040fe20000410000 */
[-C--:B------:R-:W-:Y:S01]  /*7ce0*/  FMUL.FTZ R25, R5, R4.reuse ;  /* 0x0000000405197220 */ /* 0x080fe20000410000 */
[----:B------:R-:W-:Y:S02]  /*7cf0*/  FFMA.FTZ R11, R11, R15, R12 ;  /* 0x0000000f0b0b7223 */ /* 0x000fe4000001000c */
[C---:B------:R-:W-:Y:S01]  /*7d00*/  FFMA.FTZ R5, R6.reuse, R4, -R7 ;  /* 0x0000000406057223 */ /* 0x040fe20000010807 */
[----:B------:R-:W-:Y:S01]  /*7d10*/  F2FP.F16.F32.PACK_AB R7, R29, R28 ;  /* 0x0000001c1d07723e */ /* 0x000fe200000000ff */
[----:B------:R-:W-:Y:S01]  /*7d20*/  FFMA.FTZ R14, R6, R14, R25 ;  /* 0x0000000e060e7223 */ /* 0x000fe20000010019 */
[----:B------:R-:W-:-:S02]  /*7d30*/  F2FP.F16.F32.PACK_AB R4, R21, R20 ;  /* 0x000000141504723e */ /* 0x000fc400000000ff */
[----:B------:R-:W-:Y:S02]  /*7d40*/  F2FP.F16.F32.PACK_AB R6, R11, R24 ;  /* 0x000000180b06723e */ /* 0x000fe400000000ff */
[----:B------:R-:W-:-:S05]  /*7d50*/  F2FP.F16.F32.PACK_AB R5, R14, R5 ;  /* 0x000000050e05723e */ /* 0x000fca00000000ff */
[----:B------:R1:W-:Y:S02]  /*7d60*/  STS.128 [R3+0x1a400], R4 ;  /* 0x01a4000403007388 */ /* 0x0003e40000000c00 */
.L_x_15223:
[----:B------:R-:W-:Y:S05]  /*7d70*/  BSYNC B1 ;  /* 0x0000000000017941 */ /* 0x000fea0003800000 */
.L_x_15222:
[----:B------:R-:W-:Y:S05]  /*7d80*/  @P1 BRA `(.L_x_15221) ;  /* 0x0000001400e01947 */ /* 0x000fea0003800000 */
[----:B-1----:R-:W0:Y:S01]  /*7d90*/  LDS.128 R4, [R0+0x2000] ;  /* 0x0020000000047984 */ /* 0x002e220000000c00 */
        /* <DEDUP_REMOVED lines=17> */
[C---:B------:R-:W-:Y:S01]  /*7eb0*/  FFMA.FTZ R26, R9.reuse, R14, -R26 ;  /* 0x0000000e091a7223 */ /* 0x040fe2000001081a */
[----:B------:R-:W-:Y:S01]  /*7ec0*/  FFMA.FTZ R21, R9, R20, R11 ;  /* 0x0000001409157223 */ /* 0x000fe2000001000b */
[-C--:B------:R-:W-:Y:S01]  /*7ed0*/  FMUL.FTZ R14, R4, R12.reuse ;  /* 0x0000000c040e7220 */ /* 0x080fe20000410000 */
[C---:B------:R-:W-:Y:S01]  /*7ee0*/  FFMA.FTZ R24, R3.reuse, R12, -R24 ;  /* 0x0000000c03187223 */ /* 0x040fe20000010818 */
[----:B------:R-:W-:Y:S02]  /*7ef0*/  HADD2.F32 R6, -RZ, R5.H0_H0 ;  /* 0x20000005ff067230 */ /* 0x000fe40000004100 */
[----:B------:R-:W-:Y:S02]  /*7f00*/  HADD2.F32 R12, -RZ, R47.H1_H1 ;  /* 0x3000002fff0c7230 */ /* 0x000fe40000004100 */
[----:B------:R-:W-:Y:S01]  /*7f10*/  FFMA.FTZ R3, R3, R13, R14 ;  /* 0x0000000d03037223 */ /* 0x000fe2000001000e */
[----:B------:R-:W-:Y:S01]  /*7f20*/  HADD2.F32 R9, -RZ, R45.H1_H1 ;  /* 0x3000002dff097230 */ /* 0x000fe20000004100 */
[----:B------:R-:W-:Y:S01]  /*7f30*/  F2FP.F16.F32.PACK_AB R27, R21, R26 ;  /* 0x0000001a151b723e */ /* 0x000fe200000000ff */
[----:B------:R-:W-:-:S02]  /*7f40*/  HADD2.F32 R5, -RZ, R5.H1_H1 ;  /* 0x30000005ff057230 */ /* 0x000fc40000004100 */
[C---:B------:R-:W-:Y:S01]  /*7f50*/  FMUL.FTZ R14, R8.reuse, R12 ;  /* 0x0000000c080e7220 */ /* 0x040fe20000410000 */
[----:B------:R-:W-:Y:S02]  /*7f60*/  HADD2.F32 R11, -RZ, R15.H0_H0 ;  /* 0x2000000fff0b7230 */ /* 0x000fe40000004100 */
[-C--:B------:R-:W-:Y:S01]  /*7f70*/  FMUL.FTZ R15, R8, R9.reuse ;  /* 0x00000009080f7220 */ /* 0x080fe20000410000 */
[----:B------:R-:W-:Y:S02]  /*7f80*/  HADD2.F32 R4, -RZ, R25.H0_H0 ;  /* 0x20000019ff047230 */ /* 0x000fe40000004100 */
[----:B------:R-:W-:Y:S01]  /*7f90*/  FFMA.FTZ R14, R7, R9, -R14 ;  /* 0x00000009070e7223 */ /* 0x000fe2000001080e */
[----:B------:R-:W-:Y:S01]  /*7fa0*/  F2FP.F16.F32.PACK_AB R24, R3, R24 ;  /* 0x000000180318723e */ /* 0x000fe200000000ff */
[----:B------:R-:W-:Y:S01]  /*7fb0*/  FMUL.FTZ R13, R5, R11 ;  /* 0x0000000b050d7220 */ /* 0x000fe20000410000 */
[----:B------:R-:W-:Y:S01]  /*7fc0*/  FFMA.FTZ R15, R7, R12, R15 ;  /* 0x0000000c070f7223 */ /* 0x000fe2000001000f */
[----:B------:R-:W-:-:S02]  /*7fd0*/  FMUL.FTZ R8, R5, R4 ;  /* 0x0000000405087220 */ /* 0x000fc40000410000 */
[C---:B------:R-:W-:Y:S02]  /*7fe0*/  FFMA.FTZ R13, R6.reuse, R4, -R13 ;  /* 0x00000004060d7223 */ /* 0x040fe4000001080d */
[----:B------:R-:W-:Y:S01]  /*7ff0*/  FFMA.FTZ R8, R6, R11, R8 ;  /* 0x0000000b06087223 */ /* 0x000fe20000010008 */
[----:B------:R-:W-:-:S04]  /*8000*/  F2FP.F16.F32.PACK_AB R26, R15, R14 ;  /* 0x0000000e0f1a723e */ /* 0x000fc800000000ff */
[----:B------:R-:W-:-:S05]  /*8010*/  F2FP.F16.F32.PACK_AB R25, R8, R13 ;  /* 0x0000000d0819723e */ /* 0x000fca00000000ff */
[----:B------:R2:W-:Y:S01]  /*8020*/  STS.128 [R0+0x2000], R24 ;  /* 0x0020001800007388 */ /* 0x0005e20000000c00 */
[----:B------:R-:W-:Y:S05]  /*8030*/  BRA `(.L_x_15221) ;  /* 0x0000001400347947 */ /* 0x000fea0003800000 */
.L_x_15208:
[----:B------:R-:W1:Y:S01]  /*8040*/  S2R R0, SR_TID.X ;  /* 0x0000000000007919 */ /* 0x000e620000002100 */
[----:B------:R-:W2:Y:S01]  /*8050*/  LDC R30, c[0x0][0x448] ;  /* 0x00011200ff1e7b82 */ /* 0x000ea20000000800 */
[----:B------:R-:W-:Y:S01]  /*8060*/  ULDC.64 UR4, c[0x0][0x3f8] ;  /* 0x0000fe0000047ab9 */ /* 0x000fe20000000a00 */
[----:B------:R-:W-:Y:S01]  /*8070*/  ULDC.64 UR6, c[0x0][0x408] ;  /* 0x0001020000067ab9 */ /* 0x000fe20000000a00 */
[----:B------:R-:W-:Y:S01]  /*8080*/  MOV R20, R24 ;  /* 0x0000001800147202 */ /* 0x000fe20000000f00 */
[----:B------:R-:W-:Y:S02]  /*8090*/  IMAD.MOV.U32 R21, RZ, RZ, R29 ;  /* 0x000000ffff157224 */ /* 0x000fe400078e001d */
[----:B------:R-:W-:Y:S01]  /*80a0*/  IMAD.MOV.U32 R4, RZ, RZ, R26 ;  /* 0x000000ffff047224 */ /* 0x000fe200078e001a */
[----:B--2---:R-:W-:Y:S01]  /*80b0*/  ISETP.NE.AND P0, PT, R30, 0x1, PT ;  /* 0x000000011e00780c */ /* 0x004fe20003f05270 */
[----:B-1----:R-:W-:-:S05]  /*80c0*/  VIADD R0, R0, 0xffffff80 ;  /* 0xffffff8000007836 */ /* 0x002fca0000000000 */
[----:B------:R-:W-:-:S07]  /*80d0*/  SHF.R.S32.HI R3, RZ, 0x1f, R0 ;  /* 0x0000001fff037819 */ /* 0x000fce0000011400 */
[----:B------:R-:W1:Y:S01]  /*80e0*/  @P0 LDC R5, c[0x0][0x450] ;  /* 0x00011400ff050b82 */ /* 0x000e620000000800 */
[----:B------:R-:W-:-:S04]  /*80f0*/  LEA.HI R3, R3, R0, RZ, 0x2 ;  /* 0x0000000003037211 */ /* 0x000fc800078f10ff */
[----:B------:R-:W-:-:S05]  /*8100*/  LOP3.LUT R3, R3, 0xfffffffc, RZ, 0xc0, !PT ;  /* 0xfffffffc03037812 */ /* 0x000fca00078ec0ff */
[----:B------:R-:W-:Y:S02]  /*8110*/  IMAD.IADD R3, R0, 0x1, -R3 ;  /* 0x0000000100037824 */ /* 0x000fe400078e0a03 */
[----:B------:R-:W2:Y:S02]  /*8120*/  @P0 LDC R0, c[0x0][0x44c] ;  /* 0x00011300ff000b82 */ /* 0x000ea40000000800 */
[----:B------:R-:W-:-:S04]  /*8130*/  IMAD R3, R3, 0x40, R35 ;  /* 0x0000004003037824 */ /* 0x000fc800078e0223 */
[----:B--2---:R-:W-:-:S05]  /*8140*/  @P0 IMAD.HI.U32 R0, R3, R0, RZ ;  /* 0x0000000003000227 */ /* 0x004fca00078e00ff */
        /* <DEDUP_REMOVED lines=19> */
[----:B------:R-:W2:Y:S01]  /*8280*/  LDL R11, [R1+0x90] ;  /* 0x00009000010b7983 */ /* 0x000ea20000100800 */
[----:B------:R-:W1:Y:S03]  /*8290*/  LDC R31, c[0x0][0x3f4] ;  /* 0x0000fd00ff1f7b82 */ /* 0x000e660000000800 */
[----:B------:R-:W3:Y:S04]  /*82a0*/  SHFL.IDX PT, R3, R10, RZ, 0x1c1f ;  /* 0x001c1fff0a037589 */ /* 0x000ee800000e0000 */
[----:B------:R-:W4:Y:S04]  /*82b0*/  SHFL.IDX PT, R0, R20, RZ, 0x1c1f ;  /* 0x001c1fff14007589 */ /* 0x000f2800000e0000 */
[----:B------:R-:W5:Y:S04]  /*82c0*/  SHFL.IDX PT, R14, R28, RZ, 0x1c1f ;  /* 0x001c1fff1c0e7589 */ /* 0x000f6800000e0000 */
[----:B------:R-:W0:Y:S01]  /*82d0*/  SHFL.IDX PT, R8, R29, RZ, 0x1c1f ;  /* 0x001c1fff1d087589 */ /* 0x000e2200000e0000 */
[----:B-1----:R-:W-:Y:S01]  /*82e0*/  ISETP.GE.AND P0, PT, R16, R31, PT ;  /* 0x0000001f1000720c */ /* 0x002fe20003f06270 */
[----:B--2---:R-:W-:-:S05]  /*82f0*/  IMAD R30, R11, R30, RZ ;  /* 0x0000001e0b1e7224 */ /* 0x004fca00078e02ff */
[----:B------:R-:W-:-:S13]  /*8300*/  ISETP.GE.OR P1, PT, R35, R30, P0 ;  /* 0x0000001e2300720c */ /* 0x000fda0000726670 */
[C---:B------:R-:W-:Y:S02]  /*8310*/  @!P1 SHF.L.U32 R9, R16.reuse, 0x1, RZ ;  /* 0x0000000110099819 */ /* 0x040fe400000006ff */
[----:B------:R-:W-:Y:S02]  /*8320*/  @!P1 SHF.L.U64.HI R21, R16, 0x1, R17 ;  /* 0x0000000110159819 */ /* 0x000fe40000010211 */
[----:B---3--:R-:W-:-:S05]  /*8330*/  @!P1 IADD3 R4, P2, R3, R9, RZ ;  /* 0x0000000903049210 */ /* 0x008fca0007f5e0ff */
[----:B----4-:R-:W-:Y:S01]  /*8340*/  @!P1 IMAD.X R5, R0, 0x1, R21, P2 ;  /* 0x0000000100059824 */ /* 0x010fe200010e0615 */
[----:B-----5:R-:W-:-:S05]  /*8350*/  @!P1 IADD3 R14, P2, R14, R9, RZ ;  /* 0x000000090e0e9210 */ /* 0x020fca0007f5e0ff */
[----:B0-----:R-:W-:Y:S01]  /*8360*/  @!P1 IMAD.X R3, R8, 0x1, R21, P2 ;  /* 0x0000000108039824 */ /* 0x001fe200010e0615 */
[----:B------:R-:W2:Y:S03]  /*8370*/  @!P1 LD.E.128 R4, desc[UR40][R4.64] ;  /* 0x0000002804049980 */ /* 0x000ea6000c101d00 */
[----:B------:R-:W-:-:S05]  /*8380*/  @!P1 IMAD.MOV.U32 R15, RZ, RZ, R3 ;  /* 0x000000ffff0f9224 */ /* 0x000fca00078e0003 */
[----:B------:R0:W3:Y:S01]  /*8390*/  @!P1 LD.E.128 R24, desc[UR40][R14.64] ;  /* 0x000000280e189980 */ /* 0x0000e2000c101d00 */
[----:B------:R-:W-:Y:S02]  /*83a0*/  CS2R R38, SRZ ;  /* 0x0000000000267805 */ /* 0x000fe4000001ff00 */
[----:B------:R-:W-:Y:S01]  /*83b0*/  CS2R R36, SRZ ;  /* 0x0000000000247805 */ /* 0x000fe2000001ff00 */
[----:B------:R-:W1:Y:S04]  /*83c0*/  SHFL.IDX PT, R8, R29, 0x1, 0x1c1f ;  /* 0x003c1f001d087f89 */ /* 0x000e6800000e0000 */
[----:B0-----:R-:W0:Y:S01]  /*83d0*/  SHFL.IDX PT, R14, R28, 0x1, 0x1c1f ;  /* 0x003c1f001c0e7f89 */ /* 0x001e2200000e0000 */
[----:B--2---:R-:W-:Y:S02]  /*83e0*/  @!P1 IMAD.MOV.U32 R39, RZ, RZ, R5 ;  /* 0x000000ffff279224 */ /* 0x004fe400078e0005 */
[----:B------:R-:W-:-:S02]  /*83f0*/  @!P1 IMAD.MOV.U32 R36, RZ, RZ, R6 ;  /* 0x000000ffff249224 */ /* 0x000fc400078e0006 */
[----:B------:R-:W-:Y:S01]  /*8400*/  @!P1 IMAD.MOV.U32 R37, RZ, RZ, R7 ;  /* 0x000000ffff259224 */ /* 0x000fe200078e0007 */
[----:B------:R-:W-:Y:S01]  /*8410*/  CS2R R6, SRZ ;  /* 0x0000000000067805 */ /* 0x000fe2000001ff00 */
[----:B------:R-:W-:Y:S01]  /*8420*/  @!P1 IMAD.MOV.U32 R38, RZ, RZ, R4 ;  /* 0x000000ffff269224 */ /* 0x000fe200078e0004 */
[----:B------:R-:W-:Y:S01]  /*8430*/  CS2R R4, SRZ ;  /* 0x0000000000047805 */ /* 0x000fe2000001ff00 */
[----:B------:R-:W-:Y:S01]  /*8440*/  IMAD.MOV.U32 R3, RZ, RZ, R39 ;  /* 0x000000ffff037224 */ /* 0x000fe200078e0027 */
[----:B---3--:R-:W-:Y:S01]  /*8450*/  @!P1 MOV R6, R24 ;  /* 0x0000001800069202 */ /* 0x008fe20000000f00 */
[----:B------:R-:W-:Y:S01]  /*8460*/  IMAD.MOV.U32 R9, RZ, RZ, R36 ;  /* 0x000000ffff097224 */ /* 0x000fe200078e0024 */
[----:B------:R-:W-:Y:S01]  /*8470*/  MOV R0, R38 ;  /* 0x0000002600007202 */ /* 0x000fe20000000f00 */
[----:B------:R-:W-:Y:S01]  /*8480*/  IMAD.MOV.U32 R11, RZ, RZ, R37 ;  /* 0x000000ffff0b7224 */ /* 0x000fe200078e0025 */
[----:B------:R-:W-:Y:S01]  /*8490*/  PRMT R40, R3, 0x7610, R40 ;  /* 0x0000761003287816 */ /* 0x000fe20000000028 */
[----:B------:R-:W-:Y:S01]  /*84a0*/  @!P1 IMAD.MOV.U32 R7, RZ, RZ, R25 ;  /* 0x000000ffff079224 */ /* 0x000fe200078e0019 */
[----:B------:R2:W3:Y:S01]  /*84b0*/  SHFL.IDX PT, R3, R10, 0x1, 0x1c1f ;  /* 0x003c1f000a037f89 */ /* 0x0004e200000e0000 */
[----:B------:R-:W-:Y:S01]  /*84c0*/  @!P1 IMAD.MOV.U32 R4, RZ, RZ, R26 ;  /* 0x000000ffff049224 */ /* 0x000fe200078e001a */
[----:B------:R-:W-:Y:S01]  /*84d0*/  PRMT R9, R9, 0x5410, R11 ;  /* 0x0000541009097816 */ /* 0x000fe2000000000b */
[----:B------:R-:W-:Y:S01]  /*84e0*/  @!P1 IMAD.MOV.U32 R5, RZ, RZ, R27 ;  /* 0x000000ffff059224 */ /* 0x000fe200078e001b */
[----:B------:R-:W-:Y:S01]  /*84f0*/  PRMT R52, R52, 0x5410, R0 ;  /* 0x0000541034347816 */ /* 0x000fe20000000000 */
[----:B------:R-:W-:Y:S01]  /*8500*/  IMAD.MOV.U32 R11, RZ, RZ, R7 ;  /* 0x000000ffff0b7224 */ /* 0x000fe200078e0007 */
[----:B------:R-:W-:Y:S01]  /*8510*/  MOV R12, R4 ;  /* 0x00000004000c7202 */ /* 0x000fe20000000f00 */
[----:B------:R-:W-:Y:S01]  /*8520*/  IMAD.MOV.U32 R13, RZ, RZ, R5 ;  /* 0x000000ffff0d7224 */ /* 0x000fe200078e0005 */
[----:B------:R4:W0:Y:S01]  /*8530*/  SHFL.IDX PT, R0, R20, 0x1, 0x1c1f ;  /* 0x003c1f0014007f89 */ /* 0x00082200000e0000 */
[----:B--2---:R-:W-:Y:S01]  /*8540*/  IMAD.MOV.U32 R10, RZ, RZ, R6 ;  /* 0x000000ffff0a7224 */ /* 0x004fe200078e0006 */
[----:B------:R-:W-:-:S02]  /*8550*/  CS2R R24, SRZ ;  /* 0x0000000000187805 */ /* 0x000fc4000001ff00 */
[----:B------:R-:W-:Y:S02]  /*8560*/  PRMT R52, R13, 0x7610, R52 ;  /* 0x000076100d347816 */ /* 0x000fe40000000034 */
[----:B------:R-:W-:Y:S02]  /*8570*/  PRMT R51, R10, 0x5410, R12 ;  /* 0x000054100a337816 */ /* 0x000fe4000000000c */
[----:B-1--4-:R-:W-:-:S07]  /*8580*/  PRMT R20, R11, 0x7610, R20 ;  /* 0x000076100b147816 */ /* 0x012fce0000000014 */
.L_x_15470:
[----:B------:R-:W2:Y:S01]  /*8590*/  LDL R11, [R1+0xc8] ;  /* 0x0000c800010b7983 */ /* 0x000ea20000100800 */
[----:B------:R-:W-:Y:S01]  /*85a0*/  VIADD R35, R35, 0x40 ;  /* 0x0000004023237836 */ /* 0x000fe20000000000 */
[----:B------:R-:W-:Y:S01]  /*85b0*/  BSSY B1, `(.L_x_15225) ;  /* 0x0000016000017945 */ /* 0x000fe20003800000 */
[----:B------:R-:W-:Y:S02]  /*85c0*/  CS2R R26, SRZ ;  /* 0x00000000001a7805 */ /* 0x000fe4000001ff00 */
[----:B------:R-:W-:Y:S02]  /*85d0*/  CS2R R32, SRZ ;  /* 0x0000000000207805 */ /* 0x000fe4000001ff00 */
[----:B------:R-:W-:Y:S02]  /*85e0*/  ISETP.GE.AND P1, PT, R35, R30, PT ;  /* 0x0000001e2300720c */ /* 0x000fe40003f26270 */
[----:B------:R-:W-:Y:S02]  /*85f0*/  CS2R R34, SRZ ;  /* 0x0000000000227805 */ /* 0x000fe4000001ff00 */
[----:B--2---:R-:W-:-:S04]  /*8600*/  LEA.HI R10, R11, R11, RZ, 0x1 ;  /* 0x0000000b0b0a7211 */ /* 0x004fc800078f08ff */
[----:B------:R-:W-:-:S05]  /*8610*/  LOP3.LUT R10, R10, 0xfffffffe, RZ, 0xc0, !PT ;  /* 0xfffffffe0a0a7812 */ /* 0x000fca00078ec0ff */
[----:B------:R-:W-:-:S05]  /*8620*/  IMAD.IADD R10, R11, 0x1, -R10 ;  /* 0x000000010b0a7824 */ /* 0x000fca00078e0a0a */
        /* <DEDUP_REMOVED lines=9> */
[----:B0-----:R-:W-:-:S03]  /*86c0*/  IADD3 R14, P2, R14, R15, RZ ;  /* 0x0000000f0e0e7210 */ /* 0x001fc60007f5e0ff */
[----:B------:R-:W-:Y:S01]  /*86d0*/  IMAD.X R33, R0, 0x1, R13, P1 ;  /* 0x0000000100217824 */ /* 0x000fe200008e060d */
[----:B------:R-:W-:-:S05]  /*86e0*/  IADD3.X R15, R8, R13, RZ, P2, !PT ;  /* 0x0000000d080f7210 */ /* 0x000fca00017fe4ff */
[----:B------:R-:W5:Y:S04]  /*86f0*/  LD.E.128 R32, desc[UR40][R32.64] ;  /* 0x0000002820207980 */ /* 0x000f68000c101d00 */
[----:B------:R1:W5:Y:S02]  /*8700*/  LD.E.128 R24, desc[UR40][R14.64] ;  /* 0x000000280e187980 */ /* 0x000364000c101d00 */
.L_x_15226:
[----:B------:R-:W-:Y:S05]  /*8710*/  BSYNC B1 ;  /* 0x0000000000017941 */ /* 0x000fea0003800000 */
.L_x_15225:
[----:B0-----:R-:W2:Y:S01]  /*8720*/  LDL R0, [R1+0x98] ;  /* 0x0000980001007983 */ /* 0x001ea20000100800 */
[----:B------:R-:W0:Y:S01]  /*8730*/  SYNCS.PHASECHK.TRANS64.TRYWAIT P1, [R22+URZ+0x32400], R11 ;  /* 0x0324000b160075a7 */ /* 0x000e22000802017f */
[----:B---3-5:R-:W-:Y:S01]  /*8740*/  IMAD.MOV.U32 R3, RZ, RZ, R25 ;  /* 0x000000ffff037224 */ /* 0x028fe200078e0019 */
[----:B------:R-:W-:Y:S01]  /*8750*/  BSSY B1, `(.L_x_15227) ;  /* 0x000000f000017945 */ /* 0x000fe20003800000 */
[----:B------:R-:W-:Y:S02]  /*8760*/  VIADD R8, R23, 0x40 ;  /* 0x0000004017087836 */ /* 0x000fe40000000000 */
[----:B------:R-:W-:Y:S01]  /*8770*/  IMAD.MOV.U32 R12, RZ, RZ, R33 ;  /* 0x000000ffff0c7224 */ /* 0x000fe200078e0021 */
[----:B--2---:R-:W-:Y:S01]  /*8780*/  VIADDMNMX R30, R30, -R0, 0x80, PT ;  /* 0x000000801e1e7446 */ /* 0x004fe20003800900 */
[----:B------:R-:W-:-:S03]  /*8790*/  IMAD.MOV.U32 R0, RZ, RZ, R24 ;  /* 0x000000ffff007224 */ /* 0x000fc600078e0018 */
[-C--:B------:R-:W-:Y:S02]  /*87a0*/  ISETP.GE.OR P2, PT, R23, R30.reuse, P0 ;  /* 0x0000001e1700720c */ /* 0x080fe40000746670 */
[----:B------:R-:W-:Y:S01]  /*87b0*/  PRMT R53, R0, 0x5410, R3 ;  /* 0x0000541000357816 */ /* 0x000fe20000000003 */
[----:B------:R-:W-:Y:S01]  /*87c0*/  IMAD.MOV.U32 R0, RZ, RZ, R26 ;  /* 0x000000ffff007224 */ /* 0x000fe200078e001a */
[----:B------:R-:W-:Y:S01]  /*87d0*/  ISETP.GE.OR P0, PT, R8, R30, P0 ;  /* 0x0000001e0800720c */ /* 0x000fe20000706670 */
[----:B------:R-:W-:Y:S01]  /*87e0*/  IMAD.MOV.U32 R3, RZ, RZ, R27 ;  /* 0x000000ffff037224 */ /* 0x000fe200078e001b */
[----:B------:R-:W-:-:S04]  /*87f0*/  MOV R8, R32 ;  /* 0x0000002000087202 */ /* 0x000fc80000000f00 */
[----:B------:R-:W-:Y:S01]  /*8800*/  PRMT R54, R0, 0x5410, R3 ;  /* 0x0000541000367816 */ /* 0x000fe20000000003 */
[----:B------:R-:W-:Y:S01]  /*8810*/  IMAD.IADD R0, R16, 0x1, R31 ;  /* 0x0000000110007824 */ /* 0x000fe200078e021f */
[----:B------:R-:W-:Y:S01]  /*8820*/  PRMT R55, R8, 0x5410, R12 ;  /* 0x0000541008377816 */ /* 0x000fe2000000000c */
[----:B0-----:R-:W-:Y:S06]  /*8830*/  @!P1 BRA `(.L_x_15228) ;  /* 0x0000016c00bc9947 */ /* 0x001fec0003800000 */
.L_x_15471:
[----:B------:R-:W-:Y:S05]  /*8840*/  BSYNC B1 ;  /* 0x0000000000017941 */ /* 0x000fea0003800000 */
.L_x_15227:
[----:B------:R-:W-:Y:S01]  /*8850*/  BSSY B1, `(.L_x_15229) ;  /* 0x0000069000017945 */ /* 0x000fe20003800000 */
[----:B------:R-:W-:Y:S01]  /*8860*/  IMAD.MOV.U32 R56, RZ, RZ, R34 ;  /* 0x000000ffff387224 */ /* 0x000fe200078e0022 */
[----:B------:R-:W-:Y:S01]  /*8870*/  LOP3.LUT R0, R0, 0x38, RZ, 0xc0, !PT ;  /* 0x0000003800007812 */ /* 0x000fe200078ec0ff */
[----:B------:R-:W-:Y:S01]  /*8880*/  IMAD.MOV.U32 R57, RZ, RZ, R35 ;  /* 0x000000ffff397224 */ /* 0x000fe200078e0023 */
[----:B------:R-:W-:Y:S06]  /*8890*/  @P2 BRA `(.L_x_15230) ;  /* 0x0000000400902947 */ /* 0x000fec0003800000 */
[----:B------:R-:W2:Y:S01]  /*88a0*/  LDL R3, [R1+0xcc] ;  /* 0x0000cc0001037983 */ /* 0x000ea20000100800 */
[--C-:B------:R-:W-:Y:S02]  /*88b0*/  SHF.R.U64 R49, R36, 0x10, R37.reuse ;  /* 0x0000001024317819 */ /* 0x100fe40000001225 */
[----:B------:R-:W-:Y:S01]  /*88c0*/  SHF.R.U32.HI R44, RZ, 0x10, R37 ;  /* 0x00000010ff2c7819 */ /* 0x000fe20000011625 */
[----:B------:R-:W3:Y:S01]  /*88d0*/  S2R R8, SR_TID.X ;  /* 0x0000000000087919 */ /* 0x000ee20000002100 */
[----:B------:R-:W-:Y:S01]  /*88e0*/  SHF.R.U64 R50, R38, 0x10, R39 ;  /* 0x0000001026327819 */ /* 0x000fe20000001227 */
[----:B------:R-:W-:Y:S01]  /*88f0*/  HADD2.F32 R37, -RZ, R20.H0_H0 ;  /* 0x20000014ff257230 */ /* 0x000fe20000004100 */
[----:B------:R-:W-:Y:S02]  /*8900*/  SHF.R.U32.HI R38, RZ, 0x10, R7 ;  /* 0x00000010ff267819 */ /* 0x000fe40000011607 */
[----:B------:R-:W-:Y:S02]  /*8910*/  SHF.R.U64 R47, R4, 0x10, R5 ;  /* 0x00000010042f7819 */ /* 0x000fe40000001205 */
[----:B------:R-:W-:Y:S01]  /*8920*/  SHF.R.U32.HI R46, RZ, 0x10, R39 ;  /* 0x00000010ff2e7819 */ /* 0x000fe20000011627 */
[----:B------:R-:W-:Y:S01]  /*8930*/  HADD2.F32 R36, -RZ, R38.H0_H0 ;  /* 0x20000026ff247230 */ /* 0x000fe20000004100 */
[----:B------:R-:W-:-:S02]  /*8940*/  SHF.R.U32.HI R42, RZ, 0x10, R5 ;  /* 0x00000010ff2a7819 */ /* 0x000fc40000011605 */
[----:B------:R-:W-:Y:S01]  /*8950*/  SHF.R.U64 R48, R6, 0x10, R7 ;  /* 0x0000001006307819 */ /* 0x000fe20000001207 */
[----:B---3--:R-:W-:-:S05]  /*8960*/  VIADD R8, R8, 0xffffff80 ;  /* 0xffffff8008087836 */ /* 0x008fca0000000000 */
[----:B------:R-:W-:-:S04]  /*8970*/  SHF.R.S32.HI R21, RZ, 0x1f, R8 ;  /* 0x0000001fff157819 */ /* 0x000fc80000011408 */
[----:B------:R-:W-:-:S04]  /*8980*/  LEA.HI R21, R21, R8, RZ, 0x5 ;  /* 0x0000000815157211 */ /* 0x000fc800078f28ff */
[----:B------:R-:W-:Y:S02]  /*8990*/  SHF.R.S32.HI R21, RZ, 0x5, R21 ;  /* 0x00000005ff157819 */ /* 0x000fe40000011415 */
[----:B--2---:R-:W-:-:S04]  /*89a0*/  SHF.L.U32 R3, R3, 0x6, RZ ;  /* 0x0000000603037819 */ /* 0x004fc800000006ff */
[----:B0-----:R-:W-:-:S04]  /*89b0*/  LOP3.LUT R11, R3, 0x1c0, RZ, 0xc0, !PT ;  /* 0x000001c0030b7812 */ /* 0x001fc800078ec0ff */
[----:B------:R-:W-:Y:S02]  /*89c0*/  LOP3.LUT R3, R11, 0x38, R16, 0xf8, !PT ;  /* 0x000000380b037812 */ /* 0x000fe400078ef810 */
[----:B------:R-:W-:-:S04]  /*89d0*/  SHF.R.U32.HI R8, RZ, 0x3, R11 ;  /* 0x00000003ff087819 */ /* 0x000fc8000001160b */
[----:B------:R-:W-:-:S05]  /*89e0*/  LOP3.LUT R3, R3, R8, RZ, 0x3c, !PT ;  /* 0x0000000803037212 */ /* 0x000fca00078e3cff */
[----:B------:R-:W-:-:S04]  /*89f0*/  IMAD R3, R21, 0x200, R3 ;  /* 0x0000020015037824 */ /* 0x000fc800078e0203 */
[----:B------:R-:W-:Y:S01]  /*8a00*/  IMAD R43, R3, 0x2, R22 ;  /* 0x00000002032b7824 */ /* 0x000fe200078e0216 */
[----:B------:R-:W-:-:S04]  /*8a10*/  LOP3.LUT R3, R8, R0, R11, 0x1e, !PT ;  /* 0x0000000008037212 */ /* 0x000fc800078e1e0b */
[----:B-1----:R-:W0:Y:S01]  /*8a20*/  LDS.128 R12, [R43+0x18400] ;  /* 0x018400002b0c7984 */ /* 0x002e220000000c00 */
[----:B------:R-:W-:Y:S02]  /*8a30*/  IMAD R3, R21, 0x200, R3 ;  /* 0x0000020015037824 */ /* 0x000fe400078e0203 */
[----:B------:R-:W-:Y:S02]  /*8a40*/  HADD2.F32 R21, -RZ, R40.H0_H0 ;  /* 0x20000028ff157230 */ /* 0x000fe40000004100 */
[----:B------:R-:W-:-:S05]  /*8a50*/  IMAD R45, R3, 0x2, R22 ;  /* 0x00000002032d7824 */ /* 0x000fca00078e0216 */
[----:B------:R-:W1:Y:S01]  /*8a60*/  LDS.128 R28, [R45+0x18400] ;  /* 0x018400002d1c7984 */ /* 0x000e620000000c00 */
[--C-:B0-----:R-:W-:Y:S02]  /*8a70*/  HADD2.F32 R4, -RZ, R13.reuse.H0_H0 ;  /* 0x2000000dff047230 */ /* 0x101fe40000004100 */
[----:B------:R-:W-:Y:S02]  /*8a80*/  HADD2.F32 R13, -RZ, R13.H1_H1 ;  /* 0x3000000dff0d7230 */ /* 0x000fe40000004100 */
[--C-:B------:R-:W-:Y:S02]  /*8a90*/  HADD2.F32 R6, -RZ, R15.reuse.H0_H0 ;  /* 0x2000000fff067230 */ /* 0x100fe40000004100 */
[----:B------:R-:W-:Y:S02]  /*8aa0*/  HADD2.F32 R15, -RZ, R15.H1_H1 ;  /* 0x3000000fff0f7230 */ /* 0x000fe40000004100 */
[----:B------:R-:W-:Y:S02]  /*8ab0*/  HADD2.F32 R3, -RZ, R12.H0_H0 ;  /* 0x2000000cff037230 */ /* 0x000fe40000004100 */
        /* <DEDUP_REMOVED lines=22> */
[----:B------:R-:W-:Y:S02]  /*8c20*/  HADD2.F32 R20, -RZ, R51.H0_H0 ;  /* 0x20000033ff147230 */ /* 0x000fe40000004100 */
[----:B------:R-:W-:Y:S01]  /*8c30*/  FFMA.FTZ R42, R13, R36, R4 ;  /* 0x000000240d2a7223 */ /* 0x000fe20000010004 */
[----:B------:R-:W-:Y:S02]  /*8c40*/  HADD2.F32 R4, -RZ, R52.H1_H1 ;  /* 0x30000034ff047230 */ /* 0x000fe40000004100 */
[-C--:B------:R-:W-:Y:S01]  /*8c50*/  FMUL.FTZ R46, R31, R8.reuse ;  /* 0x000000081f2e7220 */ /* 0x080fe20000410000 */
[----:B------:R-:W-:Y:S01]  /*8c60*/  FFMA.FTZ R44, R15, R8, -R6 ;  /* 0x000000080f2c7223 */ /* 0x000fe20000010806 */
[----:B------:R-:W-:-:S02]  /*8c70*/  HADD2.F32 R11, -RZ, R30.H0_H0 ;  /* 0x2000001eff0b7230 */ /* 0x000fc40000004100 */
[C---:B------:R-:W-:Y:S01]  /*8c80*/  FMUL.FTZ R36, R7.reuse, R20 ;  /* 0x0000001407247220 */ /* 0x040fe20000410000 */
[----:B------:R-:W-:Y:S02]  /*8c90*/  HADD2.F32 R8, -RZ, R51.H1_H1 ;  /* 0x30000033ff087230 */ /* 0x000fe40000004100 */
[----:B------:R-:W-:Y:S01]  /*8ca0*/  FMUL.FTZ R7, R7, R4 ;  /* 0x0000000407077220 */ /* 0x000fe20000410000 */
[----:B------:R-:W-:Y:S02]  /*8cb0*/  HADD2.F32 R6, -RZ, R9.H0_H0 ;  /* 0x20000009ff067230 */ /* 0x000fe40000004100 */
[----:B------:R-:W-:Y:S01]  /*8cc0*/  FFMA.FTZ R46, R15, R38, R46 ;  /* 0x000000260f2e7223 */ /* 0x000fe2000001002e */
[----:B------:R-:W-:Y:S01]  /*8cd0*/  FFMA.FTZ R4, R3, R4, -R36 ;  /* 0x0000000403047223 */ /* 0x000fe20000010824 */
[----:B------:R-:W-:Y:S02]  /*8ce0*/  HADD2.F32 R5, -RZ, R14.H0_H0 ;  /* 0x2000000eff057230 */ /* 0x000fe40000004100 */
[C---:B------:R-:W-:Y:S01]  /*8cf0*/  FMUL.FTZ R38, R11.reuse, R8 ;  /* 0x000000080b267220 */ /* 0x040fe20000410000 */
[----:B------:R-:W-:Y:S01]  /*8d00*/  FMUL.FTZ R36, R11, R6 ;  /* 0x000000060b247220 */ /* 0x000fe20000410000 */
[----:B------:R-:W-:-:S02]  /*8d10*/  HADD2.F32 R28, -RZ, R28.H1_H1 ;  /* 0x3000001cff1c7230 */ /* 0x000fc40000004100 */
[----:B------:R-:W-:Y:S01]  /*8d20*/  FFMA.FTZ R20, R3, R20, R7 ;  /* 0x0000001403147223 */ /* 0x000fe20000010007 */
[----:B------:R-:W-:Y:S02]  /*8d30*/  HADD2.F32 R30, -RZ, R30.H1_H1 ;  /* 0x3000001eff1e7230 */ /* 0x000fe40000004100 */
[C---:B------:R-:W-:Y:S01]  /*8d40*/  FFMA.FTZ R6, R5.reuse, R6, -R38 ;  /* 0x0000000605067223 */ /* 0x040fe20000010826 */
[----:B------:R-:W-:Y:S02]  /*8d50*/  HADD2.F32 R9, -RZ, R48.H0_H0 ;  /* 0x20000030ff097230 */ /* 0x000fe40000004100 */
[----:B------:R-:W-:Y:S01]  /*8d60*/  FFMA.FTZ R36, R5, R8, R36 ;  /* 0x0000000805247223 */ /* 0x000fe20000010024 */
[----:B------:R-:W-:Y:S01]  /*8d70*/  HADD2.F32 R11, -RZ, R47.H0_H0 ;  /* 0x2000002fff0b7230 */ /* 0x000fe20000004100 */
[----:B------:R-:W-:Y:S01]  /*8d80*/  F2FP.F16.F32.PACK_AB R15, R46, R39 ;  /* 0x000000272e0f723e */ /* 0x000fe200000000ff */
        /* <DEDUP_REMOVED lines=21> */
.L_x_15230:
[----:B------:R-:W-:Y:S05]  /*8ee0*/  BSYNC B1 ;  /* 0x0000000000017941 */ /* 0x000fea0003800000 */
.L_x_15229:
[----:B------:R-:W-:Y:S01]  /*8ef0*/  PRMT R41, R56, 0x5410, R57 ;  /* 0x0000541038297816 */ /* 0x000fe20000000039 */
[----:B------:R-:W-:Y:S06]  /*8f00*/  @P0 BRA `(.L_x_15221) ;  /* 0x0000000400800947 */ /* 0x000fec0003800000 */
[----:B------:R-:W3:Y:S01]  /*8f10*/  LDL R3, [R1+0xb4] ;  /* 0x0000b40001037983 */ /* 0x000ee20000100800 */
[C---:B--2---:R-:W-:Y:S02]  /*8f20*/  VIADD R4, R23.reuse, 0x40 ;  /* 0x0000004017047836 */ /* 0x044fe40000000000 */
[----:B------:R-:W-:Y:S01]  /*8f30*/  VIADD R5, R23, 0x40 ;  /* 0x0000004017057836 */ /* 0x000fe20000000000 */
[----:B------:R-:W2:Y:S02]  /*8f40*/  LDL R42, [R1+0xd0] ;  /* 0x0000d000012a7983 */ /* 0x000ea40000100800 */
[----:B------:R-:W-:Y:S01]  /*8f50*/  SHF.L.U32 R4, R4, 0x6, RZ ;  /* 0x0000000604047819 */ /* 0x000fe200000006ff */
[----:B------:R-:W-:-:S03]  /*8f60*/  IMAD.SHL.U32 R5, R5, 0x40, RZ ;  /* 0x0000004005057824 */ /* 0x000fc600078e00ff */
[----:B------:R-:W-:Y:S02]  /*8f70*/  LOP3.LUT R4, R4, 0x1c0, RZ, 0xc0, !PT ;  /* 0x000001c004047812 */ /* 0x000fe400078ec0ff */
[----:B------:R-:W-:Y:S02]  /*8f80*/  LOP3.LUT R5, R5, 0x1c0, RZ, 0xc0, !PT ;  /* 0x000001c005057812 */ /* 0x000fe400078ec0ff */
[----:B------:R-:W-:-:S04]  /*8f90*/  SHF.R.U32.HI R4, RZ, 0x3, R4 ;  /* 0x00000003ff047819 */ /* 0x000fc80000011604 */
[----:B------:R-:W-:Y:S02]  /*8fa0*/  LOP3.LUT R0, R4, R0, R5, 0x1e, !PT ;  /* 0x0000000004007212 */ /* 0x000fe400078e1e05 */
[--C-:B------:R-:W-:Y:S02]  /*8fb0*/  SHF.R.U64 R39, R34, 0x10, R35.reuse ;  /* 0x0000001022277819 */ /* 0x100fe40000001223 */
[----:B------:R-:W-:Y:S01]  /*8fc0*/  SHF.R.U32.HI R36, RZ, 0x10, R35 ;  /* 0x00000010ff247819 */ /* 0x000fe20000011623 */
[----:B------:R-:W-:Y:S01]  /*8fd0*/  HADD2.F32 R29, -RZ, R53.H1_H1 ;  /* 0x30000035ff1d7230 */ /* 0x000fe20000004100 */
[----:B------:R-:W-:Y:S02]  /*8fe0*/  SHF.R.U32.HI R28, RZ, 0x10, R25 ;  /* 0x00000010ff1c7819 */ /* 0x000fe40000011619 */
[--C-:B------:R-:W-:Y:S02]  /*8ff0*/  SHF.R.U64 R37, R26, 0x10, R27.reuse ;  /* 0x000000101a257819 */ /* 0x100fe4000000121b */
[----:B------:R-:W-:Y:S01]  /*9000*/  SHF.R.U32.HI R35, RZ, 0x10, R27 ;  /* 0x00000010ff237819 */ /* 0x000fe2000001161b */
[----:B------:R-:W-:Y:S01]  /*9010*/  HADD2.F32 R27, -RZ, R55.H1_H1 ;  /* 0x30000037ff1b7230 */ /* 0x000fe20000004100 */
[--C-:B------:R-:W-:Y:S01]  /*9020*/  SHF.R.U64 R40, R32, 0x10, R33.reuse ;  /* 0x0000001020287819 */ /* 0x100fe20000001221 */
[----:B------:R-:W-:Y:S01]  /*9030*/  HADD2.F32 R28, -RZ, R28.H0_H0 ;  /* 0x2000001cff1c7230 */ /* 0x000fe20000004100 */
[----:B------:R-:W-:Y:S01]  /*9040*/  SHF.R.U32.HI R32, RZ, 0x10, R33 ;  /* 0x00000010ff207819 */ /* 0x000fe20000011621 */
[----:B------:R-:W-:Y:S01]  /*9050*/  HADD2.F32 R26, -RZ, R53.H0_H0 ;  /* 0x20000035ff1a7230 */ /* 0x000fe20000004100 */
[----:B------:R-:W-:Y:S01]  /*9060*/  SHF.R.U64 R38, R24, 0x10, R25 ;  /* 0x0000001018267819 */ /* 0x000fe20000001219 */
[----:B---3--:R-:W-:-:S04]  /*9070*/  IMAD.IADD R3, R3, 0x1, R0 ;  /* 0x0000000103037824 */ /* 0x008fc800078e0200 */
[----:B------:R-:W-:Y:S01]  /*9080*/  IMAD R3, R3, 0x2, R22 ;  /* 0x0000000203037824 */ /* 0x000fe200078e0216 */
[----:B--2---:R-:W2:Y:S04]  /*9090*/  LDS.128 R4, [R42+0x18400] ;  /* 0x018400002a047984 */ /* 0x004ea80000000c00 */
[----:B-1----:R-:W1:Y:S01]  /*90a0*/  LDS.128 R12, [R3+0x18400] ;  /* 0x01840000030c7984 */ /* 0x002e620000000c00 */
[----:B--2---:R-:W-:Y:S02]  /*90b0*/  HADD2.F32 R8, -RZ, R5.H0_H0 ;  /* 0x20000005ff087230 */ /* 0x004fe40000004100 */
        /* <DEDUP_REMOVED lines=10> */
[----:B------:R-:W-:-:S02]  /*9160*/  HADD2.F32 R8, -RZ, R55.H0_H0 ;  /* 0x20000037ff087230 */ /* 0x000fc40000004100 */
[-C--:B------:R-:W-:Y:S01]  /*9170*/  FMUL.FTZ R32, R21, R20.reuse ;  /* 0x0000001415207220 */ /* 0x080fe20000410000 */
[----:B------:R-:W-:Y:S02]  /*9180*/  HADD2.F32 R0, -RZ, R4.H0_H0 ;  /* 0x20000004ff007230 */ /* 0x000fe40000004100 */
        /* <DEDUP_REMOVED lines=8> */
[----:B------:R-:W-:Y:S02]  /*9210*/  HADD2.F32 R5, -RZ, R41.H0_H0 ;  /* 0x20000029ff057230 */ /* 0x000fe40000004100 */
[----:B------:R-:W-:Y:S01]  /*9220*/  FFMA.FTZ R27, R0, R26, R13 ;  /* 0x0000001a001b7223 */ /* 0x000fe2000001000d */
[----:B------:R-:W-:Y:S01]  /*9230*/  FMUL.FTZ R8, R24, R20 ;  /* 0x0000001418087220 */ /* 0x000fe20000410000 */
[----:B------:R-:W-:Y:S02]  /*9240*/  HADD2.F32 R25, -RZ, R15.H0_H0 ;  /* 0x2000000fff197230 */ /* 0x000fe40000004100 */
[----:B------:R-:W-:Y:S02]  /*9250*/  HADD2.F32 R26, -RZ, R54.H1_H1 ;  /* 0x30000036ff1a7230 */ /* 0x000fe40000004100 */
[----:B------:R-:W-:Y:S02]  /*9260*/  HADD2.F32 R0, -RZ, R41.H1_H1 ;  /* 0x30000029ff007230 */ /* 0x000fe40000004100 */
[----:B------:R-:W-:Y:S01]  /*9270*/  FFMA.FTZ R28, R9, R5, -R8 ;  /* 0x00000005091c7223 */ /* 0x000fe20000010808 */
[----:B------:R-:W-:-:S02]  /*9280*/  HADD2.F32 R8, -RZ, R36.H0_H0 ;  /* 0x20000024ff087230 */ /* 0x000fc40000004100 */
[----:B------:R-:W-:Y:S01]  /*9290*/  FMUL.FTZ R34, R24, R5 ;  /* 0x0000000518227220 */ /* 0x000fe20000410000 */
[----:B0-----:R-:W-:Y:S02]  /*92a0*/  HADD2.F32 R11, -RZ, R7.H0_H0 ;  /* 0x20000007ff0b7230 */ /* 0x001fe40000004100 */
[C---:B------:R-:W-:Y:S01]  /*92b0*/  FMUL.FTZ R36, R25.reuse, R26 ;  /* 0x0000001a19247220 */ /* 0x040fe20000410000 */
[----:B------:R-:W-:Y:S02]  /*92c0*/  HADD2.F32 R15, -RZ, R15.H1_H1 ;  /* 0x3000000fff0f7230 */ /* 0x000fe40000004100 */
[----:B------:R-:W-:Y:S01]  /*92d0*/  FMUL.FTZ R25, R25, R0 ;  /* 0x0000000019197220 */ /* 0x000fe20000410000 */
[----:B------:R-:W-:Y:S02]  /*92e0*/  HADD2.F32 R24, -RZ, R35.H0_H0 ;  /* 0x20000023ff187230 */ /* 0x000fe40000004100 */
[----:B------:R-:W-:Y:S01]  /*92f0*/  FFMA.FTZ R34, R9, R20, R34 ;  /* 0x0000001409227223 */ /* 0x000fe20000010022 */
[----:B------:R-:W-:-:S02]  /*9300*/  HADD2.F32 R7, -RZ, R7.H1_H1 ;  /* 0x30000007ff077230 */ /* 0x000fc40000004100 */
[C---:B------:R-:W-:Y:S01]  /*9310*/  FFMA.FTZ R36, R11.reuse, R0, -R36 ;  /* 0x000000000b247223 */ /* 0x040fe20000010824 */
[----:B------:R-:W-:Y:S01]  /*9320*/  FFMA.FTZ R25, R11, R26, R25 ;  /* 0x0000001a0b197223 */ /* 0x000fe20000010019 */
[----:B------:R-:W-:Y:S02]  /*9330*/  HADD2.F32 R12, -RZ, R12.H1_H1 ;  /* 0x3000000cff0c7230 */ /* 0x000fe40000004100 */
[C---:B------:R-:W-:Y:S01]  /*9340*/  FMUL.FTZ R20, R15.reuse, R24 ;  /* 0x000000180f147220 */ /* 0x040fe20000410000 */
[----:B------:R-:W-:Y:S01]  /*9350*/  FMUL.FTZ R0, R15, R8 ;  /* 0x000000080f007220 */ /* 0x000fe20000410000 */
[----:B------:R-:W-:Y:S02]  /*9360*/  HADD2.F32 R11, -RZ, R38.H0_H0 ;  /* 0x20000026ff0b7230 */ /* 0x000fe40000004100 */
[----:B------:R-:W-:Y:S02]  /*9370*/  HADD2.F32 R14, -RZ, R14.H1_H1 ;  /* 0x3000000eff0e7230 */ /* 0x000fe40000004100 */
[----:B------:R-:W-:-:S02]  /*9380*/  HADD2.F32 R5, -RZ, R40.H0_H0 ;  /* 0x20000028ff057230 */ /* 0x000fc40000004100 */
[----:B------:R-:W-:Y:S02]  /*9390*/  HADD2.F32 R13, -RZ, R37.H0_H0 ;  /* 0x20000025ff0d7230 */ /* 0x000fe40000004100 */
[----:B------:R-:W-:Y:S02]  /*93a0*/  HADD2.F32 R9, -RZ, R39.H0_H0 ;  /* 0x20000027ff097230 */ /* 0x000fe40000004100 */
[C---:B------:R-:W-:Y:S01]  /*93b0*/  FFMA.FTZ R29, R7.reuse, R8, -R20 ;  /* 0x00000008071d7223 */ /* 0x040fe20000010814 */
[----:B------:R-:W-:Y:S01]  /*93c0*/  FFMA.FTZ R24, R7, R24, R0 ;  /* 0x0000001807187223 */ /* 0x000fe20000010000 */
[----:B------:R-:W-:Y:S02]  /*93d0*/  HADD2.F32 R4, -RZ, R4.H1_H1 ;  /* 0x30000004ff047230 */ /* 0x000fe40000004100 */
        /* <DEDUP_REMOVED lines=19> */
.L_x_15221:
[----:B------:R-:W-:Y:S05]  /*9510*/  BSYNC B0 ;  /* 0x0000000000007941 */ /* 0x000fea0003800000 */
.L_x_15207:
        /* <DEDUP_REMOVED lines=8> */
.L_x_15204:
[----:B--2---:R-:W2:Y:S01]  /*95a0*/  S2R R0, SR_TID.X ;  /* 0x0000000000007919 */ /* 0x004ea20000002100 */
[----:B-1-3--:R-:W-:Y:S01]  /*95b0*/  MOV R3, UR47 ;  /* 0x0000002f00037c02 */ /* 0x00afe20008000f00 */
[----:B------:R-:W-:Y:S05]  /*95c0*/  WARPSYNC.ALL ;  /* 0x0000000000007948 */ /* 0x000fea0003800000 */
[----:B------:R-:W-:Y:S02]  /*95d0*/  ISETP.NE.AND P0, PT, R3, 0x3, PT ;  /* 0x000000030300780c */ /* 0x000fe40003f05270 */
[----:B--2---:R-:W-:-:S05]  /*95e0*/  SHF.R.U32.HI R0, RZ, 0x7, R0 ;  /* 0x00000007ff007819 */ /* 0x004fca0000011600 */
[----:B------:R-:W-:-:S05]  /*95f0*/  VIADD R0, R0, 0x8 ;  /* 0x0000000800007836 */ /* 0x000fca0000000000 */
[----:B------:R1:W-:Y:S06]  /*9600*/  BAR.SYNC.DEFER_BLOCKING R0, 0x100 ;  /* 0x000400000000751d */ /* 0x0003ec0000010000 */
[----:B------:R-:W-:Y:S05]  /*9610*/  @!P0 BRA `(.L_x_15231) ;  /* 0x0000000000048947 */ /* 0x000fea0003800000 */
[----:B------:R-:W-:Y:S01]  /*9620*/  BPT.TRAP 0x1 ;  /* 0x000000040000795c */ /* 0x000fe20000300000 */
.L_x_15231:
[----:B0-----:R-:W-:Y:S01]  /*9630*/  IMAD R13, R18, 0x8, R22 ;  /* 0x00000008120d7824 */ /* 0x001fe200078e0216 */
[----:B------:R-:W-:-:S04]  /*9640*/  SHF.L.U32 R6, R202, 0x1f, RZ ;  /* 0x0000001fca067819 */ /* 0x000fc800000006ff */
[----:B------:R0:W2:Y:S01]  /*9650*/  SYNCS.PHASECHK.TRANS64.TRYWAIT P1, [R13+URZ+0x32430], R6 ;  /* 0x032430060d0075a7 */ /* 0x0000a2000802017f */
[----:B------:R-:W-:Y:S05]  /*9660*/  @!P0 BRA `(.L_x_15232) ;  /* 0x0000000000048947 */ /* 0x000fea0003800000 */
[----:B------:R-:W-:Y:S01]  /*9670*/  BPT.TRAP 0x1 ;  /* 0x000000040000795c */ /* 0x000fe20000300000 */
.L_x_15232:
[----:B------:R-:W-:-:S05]  /*9680*/  VIADD R3, R22, 0x1c400 ;  /* 0x0001c40016037836 */ /* 0x000fca0000000000 */
[----:B------:R-:W-:-:S04]  /*9690*/  SHF.R.U32.HI R3, RZ, 0x4, R3 ;  /* 0x00000004ff037819 */ /* 0x000fc80000011603 */
[----:B------:R-:W-:-:S04]  /*96a0*/  LOP3.LUT R3, R3, 0x3fff, RZ, 0xc0, !PT ;  /* 0x00003fff03037812 */ /* 0x000fc800078ec0ff */
[----:B------:R-:W-:-:S05]  /*96b0*/  LOP3.LUT R3, R3, 0x10000, RZ, 0xfc, !PT ;  /* 0x0001000003037812 */ /* 0x000fca00078efcff */
[----:B------:R3:W-:Y:S01]  /*96c0*/  STL [R1+0x94], R3 ;  /* 0x0000940301007387 */ /* 0x0007e20000100800 */
[----:B--2---:R-:W-:Y:S05]  /*96d0*/  @P1 BRA `(.L_x_15233) ;  /* 0x0000000000081947 */ /* 0x004fea0003800000 */
[----:B------:R-:W2:Y:S02]  /*96e0*/  SYNCS.PHASECHK.TRANS64.TRYWAIT P1, [R13+URZ+0x32430], R6 ;  /* 0x032430060d0075a7 */ /* 0x000ea4000802017f */
[----:B--2---:R-:W-:Y:S05]  /*96f0*/  @!P1 BRA `(.L_x_15234) ;  /* 0x0000016000209947 */ /* 0x004fea0003800000 */
.L_x_15233:
[----:B---3--:R-:W3:Y:S01]  /*9700*/  LDL R3, [R1+0x94] ;  /* 0x0000940001037983 */ /* 0x008ee20000100800 */
[----:B------:R-:W-:Y:S01]  /*9710*/  IMAD.MOV.U32 R5, RZ, RZ, 0x40000040 ;  /* 0x40000040ff057424 */ /* 0x000fe200078e00ff */
[----:B------:R-:W-:Y:S05]  /*9720*/  WARPSYNC.ALL ;  /* 0x0000000000007948 */ /* 0x000fea0003800000 */
[C---:B------:R-:W-:Y:S01]  /*9730*/  R2UR UR4, R212.reuse ;  /* 0x00000000d40472ca */ /* 0x040fe200000e0000 */
[----:B------:R-:W-:Y:S01]  /*9740*/  WARPGROUP.ARRIVE ;  /* 0x00000000000079c5 */ /* 0x000fe20000000000 */
[----:B------:R-:W-:Y:S01]  /*9750*/  R2UR UR5, R213 ;  /* 0x00000000d50572ca */ /* 0x000fe200000e0000 */
[C---:B------:R-:W-:Y:S01]  /*9760*/  VIADD R74, R212.reuse, 0x2 ;  /* 0x00000002d44a7836 */ /* 0x040fe20000000000 */
[----:B------:R-:W-:Y:S01]  /*9770*/  R2UR UR7, R5 ;  /* 0x00000000050772ca */ /* 0x000fe200000e0000 */
[----:B------:R-:W-:Y:S01]  /*9780*/  IMAD.MOV.U32 R9, RZ, RZ, 0x40000040 ;  /* 0x40000040ff097424 */ /* 0x000fe200078e00ff */
[----:B------:R-:W-:Y:S01]  /*9790*/  MOV R75, 0x40000040 ;  /* 0x40000040004b7802 */ /* 0x000fe20000000f00 */
[C---:B------:R-:W-:Y:S01]  /*97a0*/  VIADD R20, R212.reuse, 0x4 ;  /* 0x00000004d4147836 */ /* 0x040fe20000000000 */
[----:B------:R-:W-:Y:S01]  /*97b0*/  IADD3 R14, R212, 0x6, RZ ;  /* 0x00000006d40e7810 */ /* 0x000fe20007ffe0ff */
[----:B------:R-:W-:Y:S01]  /*97c0*/  IMAD.MOV.U32 R21, RZ, RZ, 0x40000040 ;  /* 0x40000040ff157424 */ /* 0x000fe200078e00ff */
[----:B------:R-:W-:Y:S01]  /*97d0*/  BSSY B0, `(.L_x_15235) ;  /* 0x0000026000007945 */ /* 0x000fe20003800000 */
[----:B------:R-:W-:Y:S01]  /*97e0*/  IMAD.MOV.U32 R15, RZ, RZ, 0x40000040 ;  /* 0x40000040ff0f7424 */ /* 0x000fe200078e00ff */
[----:B------:R4:W-:Y:S01]  /*97f0*/  STL.64 [R1+0x88], R74 ;  /* 0x0000884a01007387 */ /* 0x0009e20000100a00 */
[----:B------:R-:W-:-:S03]  /*9800*/  IMAD.MOV.U32 R5, RZ, RZ, 0x40000040 ;  /* 0x40000040ff057424 */ /* 0x000fc600078e00ff */
[----:B------:R4:W-:Y:S04]  /*9810*/  STL.64 [R1+0x80], R20 ;  /* 0x0000801401007387 */ /* 0x0009e80000100a00 */
[----:B------:R4:W-:Y:S01]  /*9820*/  STL.64 [R1+0x78], R14 ;  /* 0x0000780e01007387 */ /* 0x0009e20000100a00 */
[----:B---3--:R-:W-:Y:S01]  /*9830*/  IMAD R4, R18, 0x300, R3 ;  /* 0x0000030012047824 */ /* 0x008fe200078e0203 */
[----:B------:R-:W-:-:S03]  /*9840*/  SHF.L.U32 R3, R10, 0x1f, RZ ;  /* 0x0000001f0a037819 */ /* 0x000fc600000006ff */
[C---:B------:R-:W-:Y:S01]  /*9850*/  VIADD R8, R4.reuse, 0x2 ;  /* 0x0000000204087836 */ /* 0x040fe20000000000 */
[----:B------:R-:W-:-:S13]  /*9860*/  R2UR UR6, R4 ;  /* 0x00000000040672ca */ /* 0x000fda00000e0000 */
[----:B------:R-:W-:Y:S01]  /*9870*/  HGMMA.64x96x16.F32 R24, gdesc[UR4], RZ, !UPT, gsb0 ;  /* 0x01600000041879f0 */ /* 0x000fe2000c0008ff */
        /* <DEDUP_REMOVED lines=23> */
[----:B------:R-:W-:Y:S03]  /*99f0*/  HGMMA.64x96x16.F32 R24, gdesc[UR4], R24, gsb0 ;  /* 0x01600000041879f0 */ /* 0x000fe60008000818 */
[----:B------:R-:W-:Y:S02]  /*9a00*/  WARPGROUP.DEPBAR.LE gsb0, 0x0 ;  /* 0x00008000000079c5 */ /* 0x000fe40000010000 */
[----:B------:R-:W3:Y:S02]  /*9a10*/  SYNCS.PHASECHK.TRANS64.TRYWAIT P1, [R22+URZ+0x32410], R3 ;  /* 0x03241003160075a7 */ /* 0x000ee4000802017f */
[----:B---34-:R-:W-:Y:S05]  /*9a20*/  @!P1 BRA `(.L_x_15236) ;  /* 0x0000015c00689947 */ /* 0x018fea0003800000 */
.L_x_15472:
[----:B------:R-:W-:Y:S05]  /*9a30*/  BSYNC B0 ;  /* 0x0000000000007941 */ /* 0x000fea0003800000 */
.L_x_15235:
[----:B------:R-:W-:Y:S05]  /*9a40*/  @!P0 BRA `(.L_x_15237) ;  /* 0x0000000000048947 */ /* 0x000fea0003800000 */
[----:B------:R-:W-:Y:S01]  /*9a50*/  BPT.TRAP 0x1 ;  /* 0x000000040000795c */ /* 0x000fe20000300000 */
.L_x_15237:
[----:B------:R4:W0:Y:S01]  /*9a60*/  SYNCS.PHASECHK.TRANS64.TRYWAIT P1, [R13+URZ+0x32450], R6 ;  /* 0x032450060d0075a7 */ /* 0x000822000802017f */
[----:B------:R-:W-:Y:S05]  /*9a70*/  @!P0 BRA `(.L_x_15238) ;  /* 0x0000000000048947 */ /* 0x000fea0003800000 */
[----:B------:R-:W-:Y:S01]  /*9a80*/  BPT.TRAP 0x1 ;  /* 0x000000040000795c */ /* 0x000fe20000300000 */
.L_x_15238:
[----:B0-----:R-:W-:Y:S05]  /*9a90*/  @P1 BRA `(.L_x_15239) ;  /* 0x0000000000081947 */ /* 0x001fea0003800000 */
[----:B------:R-:W0:Y:S02]  /*9aa0*/  SYNCS.PHASECHK.TRANS64.TRYWAIT P1, [R13+URZ+0x32450], R6 ;  /* 0x032450060d0075a7 */ /* 0x000e24000802017f */
[----:B0-----:R-:W-:Y:S05]  /*9ab0*/  @!P1 BRA `(.L_x_15240) ;  /* 0x0000015c00589947 */ /* 0x001fea0003800000 */
.L_x_15239:
[----:B------:R-:W-:Y:S05]  /*9ac0*/  WARPSYNC.ALL ;  /* 0x0000000000007948 */ /* 0x000fea0003800000 */
[----:B------:R-:W-:Y:S01]  /*9ad0*/  R2UR UR39, R22 ;  /* 0x00000000162772ca */ /* 0x000fe200000e0000 */
[----:B------:R-:W-:Y:S01]  /*9ae0*/  IMAD.MOV.U32 R15, RZ, RZ, 0xc00 ;  /* 0x00000c00ff0f7424 */ /* 0x000fe200078e00ff */
[----:B------:R-:W-:Y:S01]  /*9af0*/  LOP3.LUT R4, R72, 0x10000, RZ, 0xfc, !PT ;  /* 0x0001000048047812 */ /* 0x000fe200078efcff */
[----:B------:R-:W-:Y:S01]  /*9b00*/  IMAD.MOV.U32 R5, RZ, RZ, 0x40000040 ;  /* 0x40000040ff057424 */ /* 0x000fe200078e00ff */
[----:B------:R-:W-:Y:S01]  /*9b10*/  WARPGROUP.ARRIVE ;  /* 0x00000000000079c5 */ /* 0x000fe20000000000 */
[----:B------:R-:W-:Y:S01]  /*9b20*/  IMAD.MOV.U32 R83, RZ, RZ, 0x40000040 ;  /* 0x40000040ff537424 */ /* 0x000fe200078e00ff */
[C---:B------:R-:W-:Y:S01]  /*9b30*/  R2UR UR4, R4.reuse ;  /* 0x00000000040472ca */ /* 0x040fe200000e0000 */
[C---:B------:R-:W-:Y:S01]  /*9b40*/  VIADD R82, R4.reuse, 0x2 ;  /* 0x0000000204527836 */ /* 0x040fe20000000000 */
[----:B------:R-:W-:Y:S01]  /*9b50*/  R2UR UR5, R5 ;  /* 0x00000000050572ca */ /* 0x000fe200000e0000 */
[----:B------:R-:W-:Y:S01]  /*9b60*/  IMAD.MOV.U32 R7, RZ, RZ, 0x40000040 ;  /* 0x40000040ff077424 */ /* 0x000fe200078e00ff */
[----:B---3--:R-:W0:Y:S01]  /*9b70*/  S2R R3, SR_TID.X ;  /* 0x0000000000037919 */ /* 0x008e220000002100 */
[----:B------:R-:W-:-:S02]  /*9b80*/  VIADD R80, R4, 0x4 ;  /* 0x0000000404507836 */ /* 0x000fc40000000000 */
[----:B------:R-:W-:Y:S01]  /*9b90*/  UIADD3 UR39, UR39, 0x400, URZ ;  /* 0x0000040027277890 */ /* 0x000fe2000fffe03f */
[----:B------:R-:W-:Y:S01]  /*9ba0*/  IMAD.MOV.U32 R81, RZ, RZ, 0x40000040 ;  /* 0x40000040ff517424 */ /* 0x000fe200078e00ff */
[----:B------:R3:W-:Y:S01]  /*9bb0*/  STL.64 [R1+0x70], R82 ;  /* 0x0000705201007387 */ /* 0x0007e20000100a00 */
[C---:B------:R-:W-:Y:S01]  /*9bc0*/  VIADD R78, R4.reuse, 0x6 ;  /* 0x00000006044e7836 */ /* 0x040fe20000000000 */
[----:B------:R-:W-:Y:S01]  /*9bd0*/  USHF.R.U32.HI UR39, URZ, 0x4, UR39 ;  /* 0x000000043f277899 */ /* 0x000fe20008011627 */
[----:B------:R-:W-:Y:S01]  /*9be0*/  IMAD.MOV.U32 R79, RZ, RZ, 0x40000040 ;  /* 0x40000040ff4f7424 */ /* 0x000fe200078e00ff */
[----:B------:R3:W-:Y:S01]  /*9bf0*/  STL.64 [R1+0x68], R80 ;  /* 0x0000685001007387 */ /* 0x0007e20000100a00 */
[C---:B------:R-:W-:Y:S01]  /*9c00*/  VIADD R76, R4.reuse, 0x400 ;  /* 0x00000400044c7836 */ /* 0x040fe20000000000 */
[----:B------:R-:W-:Y:S01]  /*9c10*/  ULOP3.LUT UR39, UR39, 0x3fff, URZ, 0xc0, !UPT ;  /* 0x00003fff27277892 */ /* 0x000fe2000f8ec03f */
[----:B------:R-:W-:Y:S01]  /*9c20*/  IMAD.MOV.U32 R77, RZ, RZ, 0x40000040 ;  /* 0x40000040ff4d7424 */ /* 0x000fe200078e00ff */
[----:B------:R3:W-:Y:S01]  /*9c30*/  STL.64 [R1+0x60], R78 ;  /* 0x0000604e01007387 */ /* 0x0007e20000100a00 */
[C---:B------:R-:W-:Y:S01]  /*9c40*/  VIADD R74, R4.reuse, 0x402 ;  /* 0x00000402044a7836 */ /* 0x040fe20000000000 */
[----:B------:R-:W-:Y:S01]  /*9c50*/  ULOP3.LUT UR38, UR39, 0x10000, URZ, 0xfc, !UPT ;  /* 0x0001000027267892 */ /* 0x000fe2000f8efc3f */
[----:B------:R-:W-:Y:S01]  /*9c60*/  IMAD.MOV.U32 R75, RZ, RZ, 0x40000040 ;  /* 0x40000040ff4b7424 */ /* 0x000fe200078e00ff */
[----:B------:R3:W-:Y:S01]  /*9c70*/  STL.64 [R1+0x58], R76 ;  /* 0x0000584c01007387 */ /* 0x0007e20000100a00 */
[----:B------:R-:W-:-:S02]  /*9c80*/  VIADD R72, R4, 0x404 ;  /* 0x0000040404487836 */ /* 0x000fc40000000000 */
[----:B------:R-:W-:Y:S01]  /*9c90*/  IMAD.MOV.U32 R73, RZ, RZ, 0x40000040 ;  /* 0x40000040ff497424 */ /* 0x000fe200078e00ff */
[----:B------:R3:W-:Y:S01]  /*9ca0*/  STL.64 [R1+0x50], R74 ;  /* 0x0000504a01007387 */ /* 0x0007e20000100a00 */
[----:B------:R-:W-:Y:S01]  /*9cb0*/  IMAD R14, R18, R15, UR38 ;  /* 0x00000026120e7e24 */ /* 0x000fe2000f8e020f */
[----:B------:R-:W-:Y:S01]  /*9cc0*/  MOV R15, 0x40000040 ;  /* 0x40000040000f7802 */ /* 0x000fe20000000f00 */
[----:B------:R-:W-:Y:S01]  /*9cd0*/  VIADD R20, R4, 0x406 ;  /* 0x0000040604147836 */ /* 0x000fe20000000000 */
[----:B------:R3:W-:Y:S01]  /*9ce0*/  STL.64 [R1+0x10], R72 ;  /* 0x0000104801007387 */ /* 0x0007e20000100a00 */
[C---:B--2-4-:R-:W-:Y:S01]  /*9cf0*/  VIADD R6, R14.reuse, 0x2 ;  /* 0x000000020e067836 */ /* 0x054fe20000000000 */
[----:B------:R-:W-:Y:S01]  /*9d00*/  R2UR UR6, R14 ;  /* 0x000000000e0672ca */ /* 0x000fe200000e0000 */
[----:B------:R-:W-:Y:S01]  /*9d10*/  IMAD.MOV.U32 R21, RZ, RZ, 0x40000040 ;  /* 0x40000040ff157424 */ /* 0x000fe200078e00ff */
[----:B------:R-:W-:Y:S01]  /*9d20*/  R2UR UR7, R15 ;  /* 0x000000000f0772ca */ /* 0x000fe200000e0000 */
[C---:B------:R-:W-:Y:S01]  /*9d30*/  VIADD R222, R4.reuse, 0x800 ;  /* 0x0000080004de7836 */ /* 0x040fe20000000000 */
[----:B------:R-:W-:Y:S01]  /*9d40*/  MOV R15, 0x40000040 ;  /* 0x40000040000f7802 */ /* 0x000fe20000000f00 */
[----:B------:R-:W-:Y:S01]  /*9d50*/  IMAD.MOV.U32 R223, RZ, RZ, 0x40000040 ;  /* 0x40000040ffdf7424 */ /* 0x000fe200078e00ff */
[----:B------:R3:W-:Y:S01]  /*9d60*/  STL.64 [R1+0x8], R20 ;  /* 0x0000081401007387 */ /* 0x0007e20000100a00 */
[----:B------:R-:W-:Y:S01]  /*9d70*/  VIADD R220, R4, 0x802 ;  /* 0x0000080204dc7836 */ /* 0x000fe20000000000 */
[----:B0-----:R-:W-:Y:S01]  /*9d80*/  SHF.R.U32.HI R3, RZ, 0x7, R3 ;  /* 0x00000007ff037819 */ /* 0x001fe20000011603 */
[----:B------:R-:W-:-:S02]  /*9d90*/  IMAD.MOV.U32 R221, RZ, RZ, 0x40000040 ;  /* 0x40000040ffdd7424 */ /* 0x000fc400078e00ff */
[----:B------:R-:W-:Y:S01]  /*9da0*/  VIADD R218, R4, 0x804 ;  /* 0x0000080404da7836 */ /* 0x000fe20000000000 */
[----:B------:R-:W-:Y:S01]  /*9db0*/  IADD3 R12, -R3, 0xb, RZ ;  /* 0x0000000b030c7810 */ /* 0x000fe20007ffe1ff */
[----:B------:R-:W-:Y:S02]  /*9dc0*/  IMAD.MOV.U32 R219, RZ, RZ, 0x40000040 ;  /* 0x40000040ffdb7424 */ /* 0x000fe400078e00ff */
[----:B------:R-:W-:Y:S01]  /*9dd0*/  HGMMA.64x96x16.F32 R24, gdesc[UR4], R24, gsb0 ;  /* 0x01600000041879f0 */ /* 0x000fe20008000818 */
        /* <DEDUP_REMOVED lines=8> */
[----:B------:R-:W-:Y:S01]  /*9e60*/  IADD3 R6, R14, 0x4, RZ ;  /* 0x000000040e067810 */ /* 0x000fe20007ffe0ff */
[----:B------:R-:W-:-:S02]  /*9e70*/  IMAD.MOV.U32 R215, RZ, RZ, 0x40000040 ;  /* 0x40000040ffd77424 */ /* 0x000fc400078e00ff */
[C---:B------:R-:W-:Y:S02]  /*9e80*/  VIADD R10, R4.reuse, 0xc02 ;  /* 0x00000c02040a7836 */ /* 0x040fe40000000000 */
[----:B------:R-:W-:Y:S02]  /*9e90*/  IMAD.MOV.U32 R11, RZ, RZ, 0x40000040 ;  /* 0x40000040ff0b7424 */ /* 0x000fe400078e00ff */
[----:B------:R-:W-:Y:S02]  /*9ea0*/  VIADD R8, R4, 0xc04 ;  /* 0x00000c0404087836 */ /* 0x000fe40000000000 */
[----:B------:R-:W-:Y:S01]  /*9eb0*/  IMAD.MOV.U32 R9, RZ, RZ, 0x40000040 ;  /* 0x40000040ff097424 */ /* 0x000fe200078e00ff */
[----:B------:R-:W-:Y:S02]  /*9ec0*/  WARPGROUP.DEPBAR.LE gsb0, 0x0 ;  /* 0x00008000000079c5 */ /* 0x000fe40000010000 */
[----:B------:R-:W-:-:S06]  /*9ed0*/  WARPGROUP.ARRIVE ;  /* 0x00000000000079c5 */ /* 0x000fcc0000000000 */
[----:B------:R-:W-:Y:S01]  /*9ee0*/  HGMMA.64x96x16.F32 R24, gdesc[UR4], R24, gsb0 ;  /* 0x01600000041879f0 */ /* 0x000fe20008000818 */
[----:B------:R-:W-:Y:S02]  /*9ef0*/  R2UR UR4, R80 ;  /* 0x00000000500472ca */ /* 0x000fe400000e0000 */
[----:B------:R-:W-:Y:S02]  /*9f00*/  R2UR UR5, R81 ;  /* 0x00000000510572ca */ /* 0x000fe400000e0000 */
[----:B------:R-:W-:Y:S01]  /*9f10*/  R2UR UR6, R6 ;  /* 0x00000000060672ca */ /* 0x000fe200000e0000 */
[----:B------:R-:W-:Y:S01]  /*9f20*/  VIADD R6, R14, 0x6 ;  /* 0x000000060e067836 */ /* 0x000fe20000000000 */
[----:B------:R-:W-:Y:S02]  /*9f30*/  R2UR UR7, R7 ;  /* 0x00000000070772ca */ /* 0x000fe400000e0000 */
[----:B------:R-:W-:Y:S01]  /*9f40*/  MOV R7, 0x40000040 ;  /* 0x4000004000077802 */ /* 0x000fe20000000f00 */
[----:B------:R-:W-:-:S02]  /*9f50*/  WARPGROUP.DEPBAR.LE gsb0, 0x0 ;  /* 0x00008000000079c5 */ /* 0x000fc40000010000 */
[----:B------:R-:W-:-:S08]  /*9f60*/  WARPGROUP.ARRIVE ;  /* 0x00000000000079c5 */ /* 0x000fd00000000000 */
        /* <DEDUP_REMOVED lines=96> */
[C---:B------:R-:W-:Y:S01]  /*a570*/  IADD3 R6, R14.reuse, 0x904, RZ ;  /* 0x000009040e067810 */ /* 0x040fe20007ffe0ff */
[----:B------:R-:W-:Y:S01]  /*a580*/  VIADD R14, R14, 0x906 ;  /* 0x000009060e0e7836 */ /* 0x000fe20000000000 */
[----:B------:R-:W-:-:S02]  /*a590*/  WARPGROUP.DEPBAR.LE gsb0, 0x0 ;  /* 0x00008000000079c5 */ /* 0x000fc40000010000 */
[----:B------:R-:W-:-:S07]  /*a5a0*/  WARPGROUP.ARRIVE ;  /* 0x00000000000079c5 */ /* 0x000fce0000000000 */
        /* <DEDUP_REMOVED lines=18> */
[----:B------:R3:W-:Y:S06]  /*a6d0*/  BAR.ARV R12, 0x100 ;  /* 0x0004000c0000751d */ /* 0x0007ec0000002000 */
[----:B------:R-:W-:Y:S05]  /*a6e0*/  @!P0 BRA `(.L_x_15241) ;  /* 0x0000000000048947 */ /* 0x000fea0003800000 */
[----:B------:R-:W-:Y:S01]  /*a6f0*/  BPT.TRAP 0x1 ;  /* 0x000000040000795c */ /* 0x000fe20000300000 */
.L_x_15241:
[----:B---3--:R-:W2:Y:S01]  /*a700*/  LDL.LU R76, [R1] ;  /* 0x00000000014c7983 */ /* 0x008ea20000300800 */
[----:B------:R-:W0:Y:S01]  /*a710*/  LDC R75, c[0x0][0x448] ;  /* 0x00011200ff4b7b82 */ /* 0x000e220000000800 */
[----:B------:R-:W-:Y:S01]  /*a720*/  ULDC UR4, c[0x0][0xad0] ;  /* 0x0002b40000047ab9 */ /* 0x000fe20000000800 */
[----:B------:R-:W-:Y:S01]  /*a730*/  ULDC UR46, c[0x0][0xa80] ;  /* 0x0002a000002e7ab9 */ /* 0x000fe20000000800 */
[----:B------:R-:W3:Y:S04]  /*a740*/  LDL R15, [R1+0xb8] ;  /* 0x0000b800010f7983 */ /* 0x000ee80000100800 */
[----:B------:R-:W3:Y:S04]  /*a750*/  LDL R180, [R1+0x98] ;  /* 0x0000980001b47983 */ /* 0x000ee80000100800 */
[----:B------:R-:W4:Y:S01]  /*a760*/  LDL R178, [R1+0xac] ;  /* 0x0000ac0001b27983 */ /* 0x000f220000100800 */
[----:B------:R-:W-:Y:S01]  /*a770*/  FMUL.FTZ R32, R32, UR4 ;  /* 0x0000000420207c20 */ /* 0x000fe20008410000 */
[----:B------:R-:W-:Y:S01]  /*a780*/  FMUL.FTZ R24, R24, UR4 ;  /* 0x0000000418187c20 */ /* 0x000fe20008410000 */
[----:B------:R-:W-:Y:S01]  /*a790*/  FMUL.FTZ R29, R29, UR4 ;  /* 0x000000041d1d7c20 */ /* 0x000fe20008410000 */
[----:B------:R-:W5:Y:S01]  /*a7a0*/  LDL R179, [R1+0x90] ;  /* 0x0000900001b37983 */ /* 0x000f620000100800 */
[----:B------:R-:W-:Y:S01]  /*a7b0*/  MUFU.TANH R78, R32 ;  /* 0x00000020004e7308 */ /* 0x000fe20000002400 */
[----:B------:R-:W-:Y:S01]  /*a7c0*/  FMUL.FTZ R25, R25, UR4 ;  /* 0x0000000419197c20 */ /* 0x000fe20008410000 */
[----:B------:R-:W-:Y:S01]  /*a7d0*/  FMUL.FTZ R28, R28, UR4 ;  /* 0x000000041c1c7c20 */ /* 0x000fe20008410000 */
[----:B------:R-:W-:Y:S01]  /*a7e0*/  FMUL.FTZ R33, R33, UR4 ;  /* 0x0000000421217c20 */ /* 0x000fe20008410000 */
[----:B------:R-:W-:Y:S01]  /*a7f0*/  FMUL.FTZ R36, R36, UR4 ;  /* 0x0000000424247c20 */ /* 0x000fe20008410000 */
[----:B------:R-:W-:Y:S01]  /*a800*/  FMUL.FTZ R37, R37, UR4 ;  /* 0x0000000425257c20 */ /* 0x000fe20008410000 */
[----:B0-----:R-:W-:-:S02]  /*a810*/  ISETP.NE.AND P5, PT, R75, 0x1, PT ;  /* 0x000000014b00780c */ /* 0x001fc40003fa5270 */
[----:B------:R0:W1:Y:S01]  /*a820*/  MUFU.TANH R74, R24 ;  /* 0x00000018004a7308 */ /* 0x0000620000002400 */
[----:B------:R-:W5:Y:S01]  /*a830*/  LDL R75, [R1+0xbc] ;  /* 0x0000bc00014b7983 */ /* 0x000f620000100800 */
[----:B------:R-:W-:Y:S01]  /*a840*/  FMUL.FTZ R40, R40, UR4 ;  /* 0x0000000428287c20 */ /* 0x000fe20008410000 */
[----:B------:R-:W-:Y:S01]  /*a850*/  FMUL.FTZ R52, R52, UR4 ;  /* 0x0000000434347c20 */ /* 0x000fe20008410000 */
[----:B------:R-:W-:Y:S01]  /*a860*/  FMUL.FTZ R20, R31, UR4 ;  /* 0x000000041f147c20 */ /* 0x000fe20008410000 */
[----:B------:R-:W-:Y:S01]  /*a870*/  FMUL.FTZ R41, R41, UR4 ;  /* 0x0000000429297c20 */ /* 0x000fe20008410000 */
[----:B------:R-:W-:Y:S01]  /*a880*/  FMUL.FTZ R49, R49, UR4 ;  /* 0x0000000431317c20 */ /* 0x000fe20008410000 */
[----:B------:R-:W-:Y:S01]  /*a890*/  FMUL.FTZ R21, R30, UR4 ;  /* 0x000000041e157c20 */ /* 0x000fe20008410000 */
[----:B------:R-:W-:Y:S01]  /*a8a0*/  MUFU.TANH R77, R29 ;  /* 0x0000001d004d7308 */ /* 0x000fe20000002400 */
[----:B0-----:R-:W-:Y:S01]  /*a8b0*/  FMUL.FTZ R24, R34, UR4 ;  /* 0x0000000422187c20 */ /* 0x001fe20008410000 */
[----:B------:R-:W-:Y:S01]  /*a8c0*/  FMUL.FTZ R48, R48, UR4 ;  /* 0x0000000430307c20 */ /* 0x000fe20008410000 */
[----:B------:R-:W-:Y:S01]  /*a8d0*/  FMUL.FTZ R3, R26, UR4 ;  /* 0x000000041a037c20 */ /* 0x000fe20008410000 */
[----:B------:R-:W0:Y:S01]  /*a8e0*/  @P5 LDC R32, c[0x0][0x44c] ;  /* 0x00011300ff205b82 */ /* 0x000e220000000800 */
[----:B------:R-:W-:Y:S01]  /*a8f0*/  FMUL.FTZ R45, R45, UR4 ;  /* 0x000000042d2d7c20 */ /* 0x000fe20008410000 */
[----:B------:R-:W-:-:S02]  /*a900*/  FMUL.FTZ R14, R27, UR4 ;  /* 0x000000041b0e7c20 */ /* 0x000fc40008410000 */
[----:B------:R1:W5:Y:S04]  /*a910*/  MUFU.TANH R73, R25 ;  /* 0x0000001900497308 */ /* 0x0003680000002400 */
[----:B------:R-:W0:Y:S04]  /*a920*/  @P5 LDC R34, c[0x0][0x450] ;  /* 0x00011400ff225b82 */ /* 0x000e280000000800 */
[----:B------:R1:W5:Y:S02]  /*a930*/  MUFU.TANH R72, R28 ;  /* 0x0000001c00487308 */ /* 0x0003640000002400 */
[----:B-1----:R-:W-:-:S06]  /*a940*/  FMUL.FTZ R25, R35, UR4 ;  /* 0x0000000423197c20 */ /* 0x002fcc0008410000 */
[----:B------:R-:W1:Y:S01]  /*a950*/  MUFU.TANH R33, R33 ;  /* 0x0000002100217308 */ /* 0x000e620000002400 */
[----:B------:R-:W-:Y:S01]  /*a960*/  FMUL.FTZ R28, R44, UR4 ;  /* 0x000000042c1c7c20 */ /* 0x000fe20008410000 */
[----:B------:R-:W-:-:S06]  /*a970*/  FMUL.FTZ R44, R46, UR4 ;  /* 0x000000042e2c7c20 */ /* 0x000fcc0008410000 */
[----:B------:R-:W1:Y:S01]  /*a980*/  MUFU.TANH R36, R36 ;  /* 0x0000002400247308 */ /* 0x000e620000002400 */
[----:B------:R-:W-:-:S07]  /*a990*/  FMUL.FTZ R31, R43, UR4 ;  /* 0x000000042b1f7c20 */ /* 0x000fce0008410000 */
[----:B------:R1:W-:Y:S01]  /*a9a0*/  MUFU.TANH R35, R28 ;  /* 0x0000001c00237308 */ /* 0x0003e20000002400 */
[----:B------:R-:W-:-:S07]  /*a9b0*/  FMUL.FTZ R30, R42, UR4 ;  /* 0x000000042a1e7c20 */ /* 0x000fce0008410000 */
[----:B------:R-:W5:Y:S01]  /*a9c0*/  MUFU.TANH R37, R37 ;  /* 0x0000002500257308 */ /* 0x000f620000002400 */
[----:B-1----:R-:W-:-:S07]  /*a9d0*/  FMUL.FTZ R28, R53, UR4 ;  /* 0x00000004351c7c20 */ /* 0x002fce0008410000 */
[----:B------:R-:W1:Y:S01]  /*a9e0*/  MUFU.TANH R40, R40 ;  /* 0x0000002800287308 */ /* 0x000e620000002400 */
[----:B------:R-:W-:-:S07]  /*a9f0*/  FMUL.FTZ R26, R39, UR4 ;  /* 0x00000004271a7c20 */ /* 0x000fce0008410000 */
[----:B------:R1:W-:Y:S08]  /*aa00*/  MUFU.TANH R43, R52 ;  /* 0x00000034002b7308 */ /* 0x0003f00000002400 */
[----:B------:R-:W1:Y:S08]  /*aa10*/  MUFU.TANH R41, R41 ;  /* 0x0000002900297308 */ /* 0x000e700000002400 */
[----:B------:R1:W-:Y:S08]  /*aa20*/  MUFU.TANH R42, R49 ;  /* 0x00000031002a7308 */ /* 0x0003f00000002400 */
[----:B------:R1:W-:Y:S01]  /*aa30*/  MUFU.TANH R79, R28 ;  /* 0x0000001c004f7308 */ /* 0x0003e20000002400 */
[----:B------:R-:W-:-:S07]  /*aa40*/  FMUL.FTZ R27, R38, UR4 ;  /* 0x00000004261b7c20 */ /* 0x000fce0008410000 */
[----:B------:R1:W-:Y:S08]  /*aa50*/  MUFU.TANH R39, R48 ;  /* 0x0000003000277308 */ /* 0x0003f00000002400 */
[----:B------:R-:W1:Y:S01]  /*aa60*/  MUFU.TANH R45, R45 ;  /* 0x0000002d002d7308 */ /* 0x000e620000002400 */
[----:B------:R-:W-:Y:S01]  /*aa70*/  FMUL.FTZ R56, R56, UR4 ;  /* 0x0000000438387c20 */ /* 0x000fe20008410000 */
[----:B------:R-:W-:Y:S01]  /*aa80*/  FMUL.FTZ R57, R57, UR4 ;  /* 0x0000000439397c20 */ /* 0x000fe20008410000 */
[----:B------:R-:W-:-:S05]  /*aa90*/  FMUL.FTZ R60, R60, UR4 ;  /* 0x000000043c3c7c20 */ /* 0x000fca0008410000 */
[----:B------:R-:W1:Y:S01]  /*aaa0*/  MUFU.TANH R56, R56 ;  /* 0x0000003800387308 */ /* 0x000e620000002400 */
[----:B------:R-:W-:Y:S01]  /*aab0*/  FMUL.FTZ R61, R61, UR4 ;  /* 0x000000043d3d7c20 */ /* 0x000fe20008410000 */
[----:B------:R-:W-:-:S06]  /*aac0*/  FMUL.FTZ R64, R64, UR4 ;  /* 0x0000000440407c20 */ /* 0x000fcc0008410000 */
[----:B------:R-:W1:Y:S01]  /*aad0*/  MUFU.TANH R57, R57 ;  /* 0x0000003900397308 */ /* 0x000e620000002400 */
[----:B------:R-:W-:-:S07]  /*aae0*/  FMUL.FTZ R65, R65, UR4 ;  /* 0x0000000441417c20 */ /* 0x000fce0008410000 */
[----:B------:R-:W1:Y:S01]  /*aaf0*/  MUFU.TANH R60, R60 ;  /* 0x0000003c003c7308 */ /* 0x000e620000002400 */
[----:B------:R-:W-:-:S07]  /*ab00*/  FMUL.FTZ R68, R68, UR4 ;  /* 0x0000000444447c20 */ /* 0x000fce0008410000 */
[----:B------:R-:W1:Y:S01]  /*ab10*/  MUFU.TANH R61, R61 ;  /* 0x0000003d003d7308 */ /* 0x000e620000002400 */
[----:B------:R-:W-:-:S07]  /*ab20*/  FMUL.FTZ R69, R69, UR4 ;  /* 0x0000000445457c20 */ /* 0x000fce0008410000 */
[----:B------:R-:W1:Y:S08]  /*ab30*/  MUFU.TANH R64, R64 ;  /* 0x0000004000407308 */ /* 0x000e700000002400 */
[----:B------:R-:W1:Y:S08]  /*ab40*/  MUFU.TANH R65, R65 ;  /* 0x0000004100417308 */ /* 0x000e700000002400 */
[----:B------:R-:W1:Y:S01]  /*ab50*/  MUFU.TANH R68, R68 ;  /* 0x0000004400447308 */ /* 0x000e620000002400 */
[----:B---3--:R-:W-:Y:S01]  /*ab60*/  IMAD.IADD R15, R15, 0x1, R180 ;  /* 0x000000010f0f7824 */ /* 0x008fe200078e02b4 */
[----:B--2---:R-:W-:Y:S01]  /*ab70*/  LOP3.LUT R76, R76, 0xfffffffe, RZ, 0xc0, !PT ;  /* 0xfffffffe4c4c7812 */ /* 0x004fe200078ec0ff */
[----:B------:R-:W-:-:S05]  /*ab80*/  FMUL.FTZ R50, R50, UR4 ;  /* 0x0000000432327c20 */ /* 0x000fca0008410000 */
[----:B------:R-:W-:Y:S01]  /*ab90*/  MUFU.TANH R3, R3 ;  /* 0x0000000300037308 */ /* 0x000fe20000002400 */
[----:B0-----:R-:W-:-:S05]  /*aba0*/  @P5 IMAD.HI.U32 R29, R15, R32, RZ ;  /* 0x000000200f1d5227 */ /* 0x001fca00078e00ff */
[----:B------:R-:W-:Y:S02]  /*abb0*/  @P5 SHF.R.U32.HI R15, RZ, R34, R29 ;  /* 0x00000022ff0f5219 */ /* 0x000fe4000001161d */
[----:B------:R-:W-:Y:S03]  /*abc0*/  MUFU.TANH R14, R14 ;  /* 0x0000000e000e7308 */ /* 0x000fe60000002400 */
[----:B------:R-:W0:Y:S01]  /*abd0*/  SHFL.IDX PT, R32, R15, RZ, 0x1c1f ;  /* 0x001c1fff0f207589 */ /* 0x000e2200000e0000 */
[----:B----4-:R-:W-:Y:S01]  /*abe0*/  IMAD R29, R177, -0x60, R178 ;  /* 0xffffffa0b11d7824 */ /* 0x010fe200078e02b2 */
[----:B------:R-:W-:-:S03]  /*abf0*/  @P5 LOP3.LUT R76, R76, 0x1, RZ, 0xfc, !PT ;  /* 0x000000014c4c5812 */ /* 0x000fc600078efcff */
[----:B------:R-:W-:Y:S01]  /*ac00*/  VIADD R29, R29, 0x60 ;  /* 0x000000601d1d7836 */ /* 0x000fe20000000000 */
[----:B------:R-:W-:Y:S03]  /*ac10*/  MUFU.TANH R21, R21 ;  /* 0x0000001500157308 */ /* 0x000fe60000002400 */
[----:B-----5:R-:W-:Y:S01]  /*ac20*/  IMAD R75, R75, -0x2, R29 ;  /* 0xfffffffe4b4b7824 */ /* 0x020fe200078e021d */
[----:B------:R2:W-:Y:S04]  /*ac30*/  STL [R1], R76 ;  /* 0x0000004c01007387 */ /* 0x0005e80000100800 */
[----:B------:R-:W-:Y:S01]  /*ac40*/  MUFU.TANH R20, R20 ;  /* 0x0000001400147308 */ /* 0x000fe20000002400 */
[----:B--2---:R-:W-:Y:S01]  /*ac50*/  IADD3 R76, -R179, 0x1, R75 ;  /* 0x00000001b34c7810 */ /* 0x004fe20007ffe14b */
[----:B------:R-:W-:-:S06]  /*ac60*/  FMUL.FTZ R55, R55, UR4 ;  /* 0x0000000437377c20 */ /* 0x000fcc0008410000 */
[----:B------:R-:W-:Y:S01]  /*ac70*/  MUFU.TANH R24, R24 ;  /* 0x0000001800187308 */ /* 0x000fe20000002400 */
[----:B0-----:R-:W-:-:S04]  /*ac80*/  VIADDMNMX R46, R32, R76, R75, PT ;  /* 0x0000004c202e7246 */ /* 0x001fc8000380014b */
[C---:B------:R-:W-:Y:S02]  /*ac90*/  ISETP.GT.AND P1, PT, R46.reuse, RZ, PT ;  /* 0x000000ff2e00720c */ /* 0x040fe40003f24270 */
[C---:B------:R-:W-:Y:S01]  /*aca0*/  ISETP.GT.AND P2, PT, R46.reuse, 0x1, PT ;  /* 0x000000012e00780c */ /* 0x040fe20003f44270 */
[----:B------:R-:W-:Y:S01]  /*acb0*/  MUFU.TANH R25, R25 ;  /* 0x0000001900197308 */ /* 0x000fe20000002400 */
[----:B------:R-:W-:Y:S02]  /*acc0*/  ISETP.GT.AND P3, PT, R46, 0x8, PT ;  /* 0x000000082e00780c */ /* 0x000fe40003f64270 */
[----:B------:R-:W-:Y:S02]  /*acd0*/  FSEL R74, R74, -INF , P1 ;  /* 0xff8000004a4a7808 */ /* 0x000fe40000800000 */
[----:B------:R-:W-:Y:S02]  /*ace0*/  FSEL R73, R73, -INF , P2 ;  /* 0xff80000049497808 */ /* 0x000fe40001000000 */
[----:B------:R-:W-:-:S02]  /*acf0*/  ISETP.GT.AND P1, PT, R46, 0x9, PT ;  /* 0x000000092e00780c */ /* 0x000fc40003f24270 */
[----:B------:R-:W-:Y:S02]  /*ad00*/  FSEL R72, R72, -INF , P3 ;  /* 0xff80000048487808 */ /* 0x000fe40001800000 */
[----:B------:R-:W-:Y:S02]  /*ad10*/  FMNMX.FTZ R29, R74, R73, !PT ;  /* 0x000000494a1d7209 */ /* 0x000fe40007810000 */
[----:B------:R-:W-:Y:S02]  /*ad20*/  ISETP.GT.AND P2, PT, R46, 0x10, PT ;  /* 0x000000102e00780c */ /* 0x000fe40003f44270 */
[----:B------:R-:W-:Y:S02]  /*ad30*/  FSEL R53, R77, -INF , P1 ;  /* 0xff8000004d357808 */ /* 0x000fe40000800000 */
[----:B------:R-:W-:Y:S02]  /*ad40*/  FMNMX.FTZ R32, R72, R29, !PT ;  /* 0x0000001d48207209 */ /* 0x000fe40007810000 */
[----:B------:R-:W-:-:S02]  /*ad50*/  ISETP.GT.AND P1, PT, R46, 0x11, PT ;  /* 0x000000112e00780c */ /* 0x000fc40003f24270 */
[----:B-1----:R-:W-:Y:S02]  /*ad60*/  FSEL R52, R78, -INF , P2 ;  /* 0xff8000004e347808 */ /* 0x002fe40001000000 */
[----:B------:R-:W-:Y:S02]  /*ad70*/  FMNMX.FTZ R29, R53, R32, !PT ;  /* 0x00000020351d7209 */ /* 0x000fe40007810000 */
[----:B------:R-:W-:Y:S02]  /*ad80*/  ISETP.GT.AND P2, PT, R46, 0x18, PT ;  /* 0x000000182e00780c */ /* 0x000fe40003f44270 */
[----:B------:R-:W-:Y:S02]  /*ad90*/  FSEL R49, R33, -INF , P1 ;  /* 0xff80000021317808 */ /* 0x000fe40000800000 */
[----:B------:R-:W-:Y:S02]  /*ada0*/  FMNMX.FTZ R28, R52, R29, !PT ;  /* 0x0000001d341c7209 */ /* 0x000fe40007810000 */
[----:B------:R-:W-:-:S02]  /*adb0*/  ISETP.GT.AND P1, PT, R46, 0x19, PT ;  /* 0x000000192e00780c */ /* 0x000fc40003f24270 */
[----:B------:R-:W-:Y:S02]  /*adc0*/  FSEL R48, R36, -INF , P2 ;  /* 0xff80000024307808 */ /* 0x000fe40001000000 */
        /* <DEDUP_REMOVED lines=10> */
[----:B------:R-:W-:-:S02]  /*ae70*/  FSEL R28, R35, -INF , P2 ;  /* 0xff800000231c7808 */ /* 0x000fc40001000000 */
[C---:B------:R-:W-:Y:S02]  /*ae80*/  ISETP.GT.AND P1, PT, R46.reuse, 0x29, PT ;  /* 0x000000292e00780c */ /* 0x040fe40003f24270 */
        /* <DEDUP_REMOVED lines=24> */
[----:B------:R-:W-:Y:S01]  /*b010*/  FMNMX.FTZ R56, R40, R43, !PT ;  /* 0x0000002b28387209 */ /* 0x000fe20007810000 */
[----:B------:R-:W0:Y:S01]  /*b020*/  MUFU.TANH R69, R69 ;  /* 0x0000004500457308 */ /* 0x000e220000002400 */
        /* <DEDUP_REMOVED lines=12> */
[----:B------:R-:W-:Y:S01]  /*b0f0*/  FMUL.FTZ R56, R47, UR4 ;  /* 0x000000042f387c20 */ /* 0x000fe20008410000 */
[----:B0-----:R-:W-:Y:S02]  /*b100*/  FSEL R47, R69, -INF , P1 ;  /* 0xff800000452f7808 */ /* 0x001fe40000800000 */
[----:B------:R-:W-:-:S04]  /*b110*/  FMNMX.FTZ R60, R46, R57, !PT ;  /* 0x000000392e3c7209 */ /* 0x000fc80007810000 */
[----:B------:R-:W-:-:S05]  /*b120*/  FMNMX.FTZ R60, R47, R60, !PT ;  /* 0x0000003c2f3c7209 */ /* 0x000fca0007810000 */
[----:B------:R-:W0:Y:S04]  /*b130*/  SHFL.BFLY PT, R57, R60, 0x2, 0x1f ;  /* 0x0c401f003c397f89 */ /* 0x000e2800000e0000 */
[----:B------:R-:W1:Y:S01]  /*b140*/  SHFL.IDX PT, R15, R15, 0x1, 0x1c1f ;  /* 0x003c1f000f0f7f89 */ /* 0x000e6200000e0000 */
[----:B------:R2:W-:Y:S01]  /*b150*/  MUFU.TANH R64, R50 ;  /* 0x0000003200407308 */ /* 0x0005e20000002400 */
[----:B0-----:R-:W-:-:S05]  /*b160*/  FMNMX.FTZ R57, R60, R57, !PT ;  /* 0x000000393c397209 */ /* 0x001fca0007810000 */
[----:B--2---:R-:W0:Y:S01]  /*b170*/  SHFL.BFLY PT, R50, R57, 0x1, 0x1f ;  /* 0x0c201f0039327f89 */ /* 0x004e2200000e0000 */
[----:B-1----:R-:W-:Y:S01]  /*b180*/  VIADDMNMX R75, R15, R76, R75, PT ;  /* 0x0000004c0f4b7246 */ /* 0x002fe2000380014b */
[----:B------:R1:W-:Y:S03]  /*b190*/  MUFU.TANH R69, R55 ;  /* 0x0000003700457308 */ /* 0x0003e60000002400 */
[C---:B------:R-:W-:Y:S02]  /*b1a0*/  ISETP.GT.AND P3, PT, R75.reuse, RZ, PT ;  /* 0x000000ff4b00720c */ /* 0x040fe40003f64270 */
[C---:B------:R-:W-:Y:S02]  /*b1b0*/  ISETP.GT.AND P4, PT, R75.reuse, 0x1, PT ;  /* 0x000000014b00780c */ /* 0x040fe40003f84270 */
[----:B------:R-:W-:Y:S02]  /*b1c0*/  ISETP.GT.AND P2, PT, R75, 0x8, PT ;  /* 0x000000084b00780c */ /* 0x000fe40003f44270 */
[----:B-1----:R-:W-:-:S02]  /*b1d0*/  FSEL R55, R3, -INF , P3 ;  /* 0xff80000003377808 */ /* 0x002fc40001800000 */
[----:B------:R-:W-:Y:S01]  /*b1e0*/  FSEL R14, R14, -INF , P4 ;  /* 0xff8000000e0e7808 */ /* 0x000fe20002000000 */
[----:B------:R-:W1:Y:S01]  /*b1f0*/  MUFU.TANH R27, R27 ;  /* 0x0000001b001b7308 */ /* 0x000e620000002400 */
[----:B------:R-:W-:Y:S02]  /*b200*/  ISETP.GT.AND P1, PT, R75, 0x9, PT ;  /* 0x000000094b00780c */ /* 0x000fe40003f24270 */
[----:B------:R-:W-:Y:S02]  /*b210*/  FSEL R21, R21, -INF , P2 ;  /* 0xff80000015157808 */ /* 0x000fe40001000000 */
[----:B------:R-:W-:Y:S02]  /*b220*/  ISETP.GT.AND P2, PT, R75, 0x10, PT ;  /* 0x000000104b00780c */ /* 0x000fe40003f44270 */
[----:B0-----:R-:W-:Y:S02]  /*b230*/  FMNMX.FTZ R15, R57, R50, !PT ;  /* 0x00000032390f7209 */ /* 0x001fe40007810000 */
[----:B------:R-:W-:Y:S01]  /*b240*/  FMNMX.FTZ R50, R55, R14, !PT ;  /* 0x0000000e37327209 */ /* 0x000fe20007810000 */
[----:B------:R-:W0:Y:S01]  /*b250*/  MUFU.TANH R26, R26 ;  /* 0x0000001a001a7308 */ /* 0x000e220000002400 */
[----:B------:R-:W-:-:S02]  /*b260*/  FSEL R20, R20, -INF , P1 ;  /* 0xff80000014147808 */ /* 0x000fc40000800000 */
[----:B------:R-:W-:Y:S01]  /*b270*/  FMNMX.FTZ R3, R21, R50, !PT ;  /* 0x0000003215037209 */ /* 0x000fe20007810000 */
[----:B------:R-:W-:Y:S01]  /*b280*/  FMUL.FTZ R54, R54, UR4 ;  /* 0x0000000436367c20 */ /* 0x000fe20008410000 */
[C---:B------:R-:W-:Y:S02]  /*b290*/  ISETP.GT.AND P1, PT, R75.reuse, 0x11, PT ;  /* 0x000000114b00780c */ /* 0x040fe40003f24270 */
[----:B------:R-:W-:Y:S01]  /*b2a0*/  FSEL R24, R24, -INF , P2 ;  /* 0xff80000018187808 */ /* 0x000fe20001000000 */
[----:B------:R-:W2:Y:S01]  /*b2b0*/  MUFU.TANH R30, R30 ;  /* 0x0000001e001e7308 */ /* 0x000ea20000002400 */
[----:B------:R-:W-:Y:S02]  /*b2c0*/  FMNMX.FTZ R3, R20, R3, !PT ;  /* 0x0000000314037209 */ /* 0x000fe40007810000 */
[----:B------:R-:W-:Y:S02]  /*b2d0*/  ISETP.GT.AND P2, PT, R75, 0x18, PT ;  /* 0x000000184b00780c */ /* 0x000fe40003f44270 */
[----:B------:R-:W-:-:S03]  /*b2e0*/  FSEL R25, R25, -INF , P1 ;  /* 0xff80000019197808 */ /* 0x000fc60000800000 */
[----:B------:R-:W3:Y:S01]  /*b2f0*/  MUFU.TANH R31, R31 ;  /* 0x0000001f001f7308 */ /* 0x000ee20000002400 */
[----:B-1----:R-:W-:Y:S02]  /*b300*/  FSEL R50, R27, -INF , P2 ;  /* 0xff8000001b327808 */ /* 0x002fe40001000000 */
[----:B------:R-:W-:-:S05]  /*b310*/  ISETP.GT.AND P1, PT, R75, 0x19, PT ;  /* 0x000000194b00780c */ /* 0x000fca0003f24270 */
[----:B------:R1:W-:Y:S01]  /*b320*/  MUFU.TANH R68, R54 ;  /* 0x0000003600447308 */ /* 0x0003e20000002400 */
[----:B------:R-:W-:Y:S01]  /*b330*/  FMUL.FTZ R59, R59, UR4 ;  /* 0x000000043b3b7c20 */ /* 0x000fe20008410000 */
[----:B-1----:R-:W-:-:S06]  /*b340*/  FMNMX.FTZ R54, R24, R3, !PT ;  /* 0x0000000318367209 */ /* 0x002fcc0007810000 */
[----:B------:R-:W1:Y:S01]  /*b350*/  MUFU.TANH R44, R44 ;  /* 0x0000002c002c7308 */ /* 0x000e620000002400 */
[----:B------:R-:W-:Y:S02]  /*b360*/  FMNMX.FTZ R27, R25, R54, !PT ;  /* 0x00000036191b7209 */ /* 0x000fe40007810000 */
[----:B------:R-:W-:Y:S02]  /*b370*/  ISETP.GT.AND P2, PT, R75, 0x20, PT ;  /* 0x000000204b00780c */ /* 0x000fe40003f44270 */
[----:B0-----:R-:W-:-:S03]  /*b380*/  FSEL R54, R26, -INF , P1 ;  /* 0xff8000001a367808 */ /* 0x001fc60000800000 */
[----:B------:R3:W0:Y:S01]  /*b390*/  MUFU.TANH R61, R56 ;  /* 0x00000038003d7308 */ /* 0x0006220000002400 */
[----:B------:R-:W-:Y:S01]  /*b3a0*/  FMNMX.FTZ R27, R50, R27, !PT ;  /* 0x0000001b321b7209 */ /* 0x000fe20007810000 */
[----:B------:R-:W-:Y:S01]  /*b3b0*/  FMUL.FTZ R51, R51, UR4 ;  /* 0x0000000433337c20 */ /* 0x000fe20008410000 */
[----:B------:R-:W-:Y:S02]  /*b3c0*/  ISETP.GT.AND P1, PT, R75, 0x21, PT ;  /* 0x000000214b00780c */ /* 0x000fe40003f24270 */
[----:B--2---:R-:W-:Y:S02]  /*b3d0*/  FSEL R30, R30, -INF , P2 ;  /* 0xff8000001e1e7808 */ /* 0x004fe40001000000 */
[----:B------:R-:W-:Y:S01]  /*b3e0*/  FMNMX.FTZ R27, R54, R27, !PT ;  /* 0x0000001b361b7209 */ /* 0x000fe20007810000 */
[----:B------:R2:W-:Y:S01]  /*b3f0*/  MUFU.TANH R78, R59 ;  /* 0x0000003b004e7308 */ /* 0x0005e20000002400 */
[----:B------:R-:W-:Y:S02]  /*b400*/  FSETP.NEU.FTZ.AND P3, PT, R15, -INF , PT ;  /* 0xff8000000f00780b */ /* 0x000fe40003f7d000 */
[----:B------:R-:W-:-:S02]  /*b410*/  ISETP.GT.AND P2, PT, R75, 0x28, PT ;  /* 0x000000284b00780c */ /* 0x000fc40003f44270 */
[----:B---3--:R-:W-:Y:S01]  /*b420*/  FSEL R56, R31, -INF , P1 ;  /* 0xff8000001f387808 */ /* 0x008fe20000800000 */
[----:B--2---:R-:W-:Y:S02]  /*b430*/  FMUL.FTZ R59, R15, UR46 ;  /* 0x0000002e0f3b7c20 */ /* 0x004fe40008410000 */
[----:B------:R2:W3:Y:S01]  /*b440*/  MUFU.TANH R65, R51 ;  /* 0x0000003300417308 */ /* 0x0004e20000002400 */
[----:B------:R-:W-:Y:S02]  /*b450*/  FMNMX.FTZ R27, R30, R27, !PT ;  /* 0x0000001b1e1b7209 */ /* 0x000fe40007810000 */
[----:B------:R-:W-:Y:S02]  /*b460*/  FSEL R59, R59, RZ, P3 ;  /* 0x000000ff3b3b7208 */ /* 0x000fe40001800000 */
[----:B------:R-:W-:Y:S02]  /*b470*/  ISETP.GT.AND P1, PT, R75, 0x29, PT ;  /* 0x000000294b00780c */ /* 0x000fe40003f24270 */
[----:B-1----:R-:W-:-:S02]  /*b480*/  FSEL R57, R44, -INF , P2 ;  /* 0xff8000002c397808 */ /* 0x002fc40001000000 */
[----:B------:R-:W-:Y:S01]  /*b490*/  FMNMX.FTZ R26, R56, R27, !PT ;  /* 0x0000001b381a7209 */ /* 0x000fe20007810000 */
[----:B------:R-:W-:Y:S01]  /*b4a0*/  FMUL.FTZ R58, R58, UR4 ;  /* 0x000000043a3a7c20 */ /* 0x000fe20008410000 */
[----:B--2---:R-:W-:Y:S01]  /*b4b0*/  FFMA.FTZ R51, R53, UR46, -R59 ;  /* 0x0000002e35337c23 */ /* 0x004fe2000801083b */
[----:B------:R-:W-:Y:S02]  /*b4c0*/  ISETP.GT.AND P2, PT, R75, 0x30, PT ;  /* 0x000000304b00780c */ /* 0x000fe40003f44270 */
[----:B0-----:R-:W-:Y:S02]  /*b4d0*/  FSEL R53, R61, -INF , P1 ;  /* 0xff8000003d357808 */ /* 0x001fe40000800000 */
[----:B------:R-:W-:Y:S01]  /*b4e0*/  FMNMX.FTZ R26, R57, R26, !PT ;  /* 0x0000001a391a7209 */ /* 0x000fe20007810000 */
[----:B------:R0:W1:Y:S01]  /*b4f0*/  MUFU.TANH R77, R58 ;  /* 0x0000003a004d7308 */ /* 0x0000620000002400 */
[----:B------:R-:W-:Y:S01]  /*b500*/  FMUL.FTZ R62, R62, UR4 ;  /* 0x000000043e3e7c20 */ /* 0x000fe20008410000 */
[----:B------:R-:W-:-:S02]  /*b510*/  ISETP.GT.AND P1, PT, R75, 0x31, PT ;  /* 0x000000314b00780c */ /* 0x000fc40003f24270 */
[----:B------:R-:W-:Y:S02]  /*b520*/  FSEL R44, R64, -INF , P2 ;  /* 0xff800000402c7808 */ /* 0x000fe40001000000 */
[----:B------:R-:W-:Y:S02]  /*b530*/  FMNMX.FTZ R31, R53, R26, !PT ;  /* 0x0000001a351f7209 */ /* 0x000fe40007810000 */
[----:B------:R-:W-:Y:S02]  /*b540*/  ISETP.GT.AND P2, PT, R75, 0x38, PT ;  /* 0x000000384b00780c */ /* 0x000fe40003f44270 */
[----:B---3--:R-:W-:Y:S02]  /*b550*/  FSEL R26, R65, -INF , P1 ;  /* 0xff800000411a7808 */ /* 0x008fe40000800000 */
[----:B------:R-:W-:Y:S01]  /*b560*/  FMNMX.FTZ R31, R44, R31, !PT ;  /* 0x0000001f2c1f7209 */ /* 0x000fe20007810000 */
[----:B------:R-:W2:Y:S01]  /*b570*/  MUFU.TANH R62, R62 ;  /* 0x0000003e003e7308 */ /* 0x000ea20000002400 */
[----:B------:R-:W-:Y:S01]  /*b580*/  FMUL.FTZ R63, R63, UR4 ;  /* 0x000000043f3f7c20 */ /* 0x000fe20008410000 */
[----:B------:R-:W-:Y:S01]  /*b590*/  FFMA.FTZ R156, R52, UR46, -R59 ;  /* 0x0000002e349c7c23 */ /* 0x000fe2000801083b */
[----:B------:R-:W-:Y:S01]  /*b5a0*/  ISETP.GT.AND P1, PT, R75, 0x39, PT ;  /* 0x000000394b00780c */ /* 0x000fe20003f24270 */
[----:B------:R-:W-:Y:S01]  /*b5b0*/  FMUL.FTZ R66, R66, UR4 ;  /* 0x0000000442427c20 */ /* 0x000fe20008410000 */
[----:B------:R-:W-:-:S03]  /*b5c0*/  FSEL R52, R68, -INF , P2 ;  /* 0xff80000044347808 */ /* 0x000fc60001000000 */
[----:B------:R3:W-:Y:S01]  /*b5d0*/  MUFU.EX2 R27, R51 ;  /* 0x00000033001b7308 */ /* 0x0007e20000000800 */
[----:B------:R-:W-:Y:S01]  /*b5e0*/  ISETP.GT.AND P2, PT, R75, 0x40, PT ;  /* 0x000000404b00780c */ /* 0x000fe20003f44270 */
[----:B------:R-:W-:Y:S01]  /*b5f0*/  FMUL.FTZ R67, R67, UR4 ;  /* 0x0000000443437c20 */ /* 0x000fe20008410000 */
[----:B0-----:R-:W-:Y:S01]  /*b600*/  FSEL R58, R69, -INF , P1 ;  /* 0xff800000453a7808 */ /* 0x001fe20000800000 */
[----:B---3--:R-:W-:Y:S01]  /*b610*/  FFMA.FTZ R51, R49, UR46, -R59 ;  /* 0x0000002e31337c23 */ /* 0x008fe2000801083b */
[----:B------:R-:W-:-:S03]  /*b620*/  FMNMX.FTZ R49, R26, R31, !PT ;  /* 0x0000001f1a317209 */ /* 0x000fc60007810000 */
[----:B------:R0:W3:Y:S01]  /*b630*/  MUFU.TANH R79, R63 ;  /* 0x0000003f004f7308 */ /* 0x0000e20000002400 */
[----:B------:R-:W-:Y:S01]  /*b640*/  FMNMX.FTZ R49, R52, R49, !PT ;  /* 0x0000003134317209 */ /* 0x000fe20007810000 */
[----:B------:R-:W-:Y:S01]  /*b650*/  FMUL.FTZ R70, R70, UR4 ;  /* 0x0000000446467c20 */ /* 0x000fe20008410000 */
[----:B------:R-:W-:Y:S02]  /*b660*/  ISETP.GT.AND P1, PT, R75, 0x41, PT ;  /* 0x000000414b00780c */ /* 0x000fe40003f24270 */
[----:B-1----:R-:W-:-:S03]  /*b670*/  FSEL R60, R77, -INF , P2 ;  /* 0xff8000004d3c7808 */ /* 0x002fc60001000000 */
[----:B------:R-:W1:Y:S01]  /*b680*/  MUFU.TANH R66, R66 ;  /* 0x0000004200427308 */ /* 0x000e620000002400 */
[----:B------:R-:W-:Y:S01]  /*b690*/  FMNMX.FTZ R49, R58, R49, !PT ;  /* 0x000000313a317209 */ /* 0x000fe20007810000 */
[----:B------:R-:W-:Y:S01]  /*b6a0*/  FFMA.FTZ R158, R48, UR46, -R59 ;  /* 0x0000002e309e7c23 */ /* 0x000fe2000801083b */
[----:B------:R-:W-:Y:S01]  /*b6b0*/  ISETP.GT.AND P2, PT, R75, 0x48, PT ;  /* 0x000000484b00780c */ /* 0x000fe20003f44270 */
[----:B------:R-:W-:Y:S01]  /*b6c0*/  FMUL.FTZ R71, R71, UR4 ;  /* 0x0000000447477c20 */ /* 0x000fe20008410000 */
[----:B------:R-:W-:Y:S02]  /*b6d0*/  FSEL R48, R78, -INF , P1 ;  /* 0xff8000004e307808 */ /* 0x000fe40000800000 */
[----:B------:R-:W-:Y:S01]  /*b6e0*/  FMNMX.FTZ R49, R60, R49, !PT ;  /* 0x000000313c317209 */ /* 0x000fe20007810000 */
[----:B------:R-:W4:Y:S01]  /*b6f0*/  MUFU.TANH R67, R67 ;  /* 0x0000004300437308 */ /* 0x000f220000002400 */
[----:B--2---:R-:W-:Y:S02]  /*b700*/  FSEL R61, R62, -INF , P2 ;  /* 0xff8000003e3d7808 */ /* 0x004fe40001000000 */
[----:B------:R-:W-:-:S02]  /*b710*/  ISETP.GT.AND P1, PT, R75, 0x49, PT ;  /* 0x000000494b00780c */ /* 0x000fc40003f24270 */
[----:B------:R-:W-:-:S03]  /*b720*/  FMNMX.FTZ R62, R48, R49, !PT ;  /* 0x00000031303e7209 */ /* 0x000fc60007810000 */
[----:B------:R-:W-:Y:S01]  /*b730*/  MUFU.TANH R70, R70 ;  /* 0x0000004600467308 */ /* 0x000fe20000002400 */
[----:B0-----:R-:W-:Y:S01]  /*b740*/  FFMA.FTZ R63, R38, UR46, -R59 ;  /* 0x0000002e263f7c23 */ /* 0x001fe2000801083b */
[----:B------:R-:W-:Y:S02]  /*b750*/  ISETP.GT.AND P2, PT, R75, 0x50, PT ;  /* 0x000000504b00780c */ /* 0x000fe40003f44270 */
[----:B---3--:R-:W-:-:S04]  /*b760*/  FSEL R38, R79, -INF , P1 ;  /* 0xff8000004f267808 */ /* 0x008fc80000800000 */
[----:B------:R-:W0:Y:S01]  /*b770*/  MUFU.TANH R71, R71 ;  /* 0x0000004700477308 */ /* 0x000e220000002400 */
[----:B------:R-:W-:-:S07]  /*b780*/  ISETP.GT.AND P1, PT, R75, 0x51, PT ;  /* 0x000000514b00780c */ /* 0x000fce0003f24270 */
[----:B------:R2:W-:Y:S01]  /*b790*/  MUFU.EX2 R31, R51 ;  /* 0x00000033001f7308 */ /* 0x0005e20000000800 */
[----:B------:R-:W-:Y:S01]  /*b7a0*/  FFMA.FTZ R160, R32, UR46, -R59 ;  /* 0x0000002e20a07c23 */ /* 0x000fe2000801083b */
[----:B--2---:R-:W-:Y:S02]  /*b7b0*/  FMNMX.FTZ R51, R61, R62, !PT ;  /* 0x0000003e3d337209 */ /* 0x004fe40007810000 */
[----:B-1----:R-:W-:Y:S02]  /*b7c0*/  FSEL R62, R66, -INF , P2 ;  /* 0xff800000423e7808 */ /* 0x002fe40001000000 */
[----:B------:R-:W-:Y:S02]  /*b7d0*/  FMNMX.FTZ R51, R38, R51, !PT ;  /* 0x0000003326337209 */ /* 0x000fe40007810000 */
[----:B------:R-:W-:Y:S02]  /*b7e0*/  ISETP.GT.AND P2, PT, R75, 0x58, PT ;  /* 0x000000584b00780c */ /* 0x000fe40003f44270 */
[----:B----4-:R-:W-:-:S02]  /*b7f0*/  FSEL R32, R67, -INF , P1 ;  /* 0xff80000043207808 */ /* 0x010fc40000800000 */
[----:B------:R-:W-:Y:S01]  /*b800*/  FMNMX.FTZ R51, R62, R51, !PT ;  /* 0x000000333e337209 */ /* 0x000fe20007810000 */
[----:B------:R1:W-:Y:S01]  /*b810*/  MUFU.EX2 R49, R63 ;  /* 0x0000003f00317308 */ /* 0x0003e20000000800 */
[----:B------:R-:W-:Y:S02]  /*b820*/  ISETP.GT.AND P1, PT, R75, 0x59, PT ;  /* 0x000000594b00780c */ /* 0x000fe40003f24270 */
[----:B------:R-:W-:Y:S02]  /*b830*/  FMNMX.FTZ R66, R32, R51, !PT ;  /* 0x0000003320427209 */ /* 0x000fe40007810000 */
[----:B0-----:R-:W-:Y:S02]  /*b840*/  FSEL R64, R71, -INF , P1 ;  /* 0xff80000047407808 */ /* 0x001fe40000800000 */
[----:B-1----:R-:W-:Y:S01]  /*b850*/  FSEL R63, R70, -INF , P2 ;  /* 0xff800000463f7808 */ /* 0x002fe20001000000 */
[----:B------:R-:W-:-:S03]  /*b860*/  FFMA.FTZ R162, R28, UR46, -R59 ;  /* 0x0000002e1ca27c23 */ /* 0x000fc6000801083b */
[----:B------:R-:W-:-:S04]  /*b870*/  FMNMX.FTZ R51, R63, R66, !PT ;  /* 0x000000423f337209 */ /* 0x000fc80007810000 */
[----:B------:R-:W-:Y:S01]  /*b880*/  FMNMX.FTZ R28, R64, R51, !PT ;  /* 0x00000033401c7209 */ /* 0x000fe20007810000 */
[----:B------:R-:W-:-:S04]  /*b890*/  FFMA.FTZ R51, R33, UR46, -R59 ;  /* 0x0000002e21337c23 */ /* 0x000fc8000801083b */
[----:B------:R-:W0:Y:S02]  /*b8a0*/  SHFL.BFLY PT, R33, R28, 0x2, 0x1f ;  /* 0x0c401f001c217f89 */ /* 0x000e2400000e0000 */
[----:B0-----:R-:W-:-:S05]  /*b8b0*/  FMNMX.FTZ R33, R28, R33, !PT ;  /* 0x000000211c217209 */ /* 0x001fca0007810000 */
[----:B------:R-:W0:Y:S01]  /*b8c0*/  SHFL.BFLY PT, R176, R33, 0x1, 0x1f ;  /* 0x0c201f0021b07f89 */ /* 0x000e2200000e0000 */
[--C-:B------:R-:W-:Y:S01]  /*b8d0*/  FFMA.FTZ R152, R74, UR46, -R59.reuse ;  /* 0x0000002e4a987c23 */ /* 0x100fe2000801083b */
[--C-:B------:R-:W-:Y:S01]  /*b8e0*/  FFMA.FTZ R3, R73, UR46, -R59.reuse ;  /* 0x0000002e49037c23 */ /* 0x100fe2000801083b */
[----:B------:R-:W-:Y:S01]  /*b8f0*/  FFMA.FTZ R154, R72, UR46, -R59 ;  /* 0x0000002e489a7c23 */ /* 0x000fe2000801083b */
[----:B0-----:R-:W-:-:S04]  /*b900*/  FMNMX.FTZ R176, R33, R176, !PT ;  /* 0x000000b021b07209 */ /* 0x001fc80007810000 */
[C---:B------:R-:W-:Y:S01]  /*b910*/  FSETP.NEU.FTZ.AND P1, PT, R176.reuse, -INF , PT ;  /* 0xff800000b000780b */ /* 0x040fe20003f3d000 */
[----:B------:R-:W-:-:S05]  /*b920*/  FMUL.FTZ R28, R176, UR46 ;  /* 0x0000002eb01c7c20 */ /* 0x000fca0008410000 */
[----:B------:R-:W-:Y:S01]  /*b930*/  FSEL R33, R28, RZ, P1 ;  /* 0x000000ff1c217208 */ /* 0x000fe20000800000 */
[----:B------:R-:W-:Y:S04]  /*b940*/  MUFU.EX2 R152, R152 ;  /* 0x0000009800987308 */ /* 0x000fe80000000800 */
[--C-:B------:R-:W-:Y:S01]  /*b950*/  FFMA.FTZ R55, R55, UR46, -R33.reuse ;  /* 0x0000002e37377c23 */ /* 0x100fe20008010821 */
[--C-:B------:R-:W-:Y:S01]  /*b960*/  FFMA.FTZ R14, R14, UR46, -R33.reuse ;  /* 0x0000002e0e0e7c23 */ /* 0x100fe20008010821 */
[--C-:B------:R-:W-:Y:S02]  /*b970*/  FFMA.FTZ R21, R21, UR46, -R33.reuse ;  /* 0x0000002e15157c23 */ /* 0x100fe40008010821 */
[----:B------:R-:W0:Y:S01]  /*b980*/  MUFU.EX2 R3, R3 ;  /* 0x0000000300037308 */ /* 0x000e220000000800 */
[--C-:B------:R-:W-:Y:S01]  /*b990*/  FFMA.FTZ R20, R20, UR46, -R33.reuse ;  /* 0x0000002e14147c23 */ /* 0x100fe20008010821 */
[----:B------:R-:W-:-:S06]  /*b9a0*/  FFMA.FTZ R25, R25, UR46, -R33 ;  /* 0x0000002e19197c23 */ /* 0x000fcc0008010821 */
[----:B------:R-:W-:Y:S01]  /*b9b0*/  MUFU.EX2 R55, R55 ;  /* 0x0000003700377308 */ /* 0x000fe20000000800 */
[----:B------:R-:W-:-:S07]  /*b9c0*/  FFMA.FTZ R164, R34, UR46, -R59 ;  /* 0x0000002e22a47c23 */ /* 0x000fce000801083b */
[----:B------:R1:W2:Y:S01]  /*b9d0*/  MUFU.EX2 R28, R14 ;  /* 0x0000000e001c7308 */ /* 0x0002a20000000800 */
[----:B------:R-:W-:-:S07]  /*b9e0*/  FFMA.FTZ R24, R24, UR46, -R33 ;  /* 0x0000002e18187c23 */ /* 0x000fce0008010821 */
[----:B------:R-:W3:Y:S01]  /*b9f0*/  MUFU.EX2 R154, R154 ;  /* 0x0000009a009a7308 */ /* 0x000ee20000000800 */
[----:B-1----:R-:W-:-:S07]  /*ba00*/  VIADD R14, R13, 0x32440 ;  /* 0x000324400d0e7836 */ /* 0x002fce0000000000 */
[----:B------:R1:W4:Y:S01]  /*ba10*/  MUFU.EX2 R155, R21 ;  /* 0x00000015009b7308 */ /* 0x0003220000000800 */
[----:B------:R-:W-:Y:S01]  /*ba20*/  FFMA.FTZ R166, R36, UR46, -R59 ;  /* 0x0000002e24a67c23 */ /* 0x000fe2000801083b */
[----:B------:R-:W-:Y:S01]  /*ba30*/  ULOP3.LUT UR39, UR39, 0x3000000, URZ, 0xfc, !UPT ;  /* 0x0300000027277892 */ /* 0x000fe2000f8efc3f */
[----:B-1----:R-:W-:-:S05]  /*ba40*/  IMAD.U32 R21, RZ, RZ, UR37 ;  /* 0x00000025ff157e24 */ /* 0x002fca000f8e00ff */
[----:B------:R-:W1:Y:S01]  /*ba50*/  MUFU.EX2 R34, R20 ;  /* 0x0000001400227308 */ /* 0x000e620000000800 */
[----:B------:R-:W-:Y:S01]  /*ba60*/  PRMT R14, R21, 0x654, R14 ;  /* 0x00000654150e7816 */ /* 0x000fe2000000000e */
[----:B------:R-:W-:-:S06]  /*ba70*/  IMAD.MOV.U32 R21, RZ, RZ, 0x40000040 ;  /* 0x40000040ff157424 */ /* 0x000fcc00078e00ff */
[----:B------:R-:W5:Y:S01]  /*ba80*/  MUFU.EX2 R156, R156 ;  /* 0x0000009c009c7308 */ /* 0x000f620000000800 */
[--C-:B------:R-:W-:Y:S01]  /*ba90*/  FFMA.FTZ R26, R26, UR46, -R33.reuse ;  /* 0x0000002e1a1a7c23 */ /* 0x100fe20008010821 */
[----:B------:R-:W-:Y:S01]  /*baa0*/  R2UR UR7, R21 ;  /* 0x00000000150772ca */ /* 0x000fe200000e0000 */
[----:B------:R-:W-:Y:S01]  /*bab0*/  FFMA.FTZ R50, R50, UR46, -R33 ;  /* 0x0000002e32327c23 */ /* 0x000fe20008010821 */
[----:B0-----:R-:W-:Y:S01]  /*bac0*/  FADD.FTZ R21, R152, R3 ;  /* 0x0000000398157221 */ /* 0x001fe20000010000 */
[----:B------:R2:W-:Y:S03]  /*bad0*/  SYNCS.ARRIVE.TRANS64.RED.A1T0 RZ, [R14+URZ], RZ ;  /* 0x000000ff0eff79a7 */ /* 0x0005e6000810043f */
[----:B------:R-:W-:Y:S01]  /*bae0*/  MUFU.EX2 R158, R158 ;  /* 0x0000009e009e7308 */ /* 0x000fe20000000800 */
[----:B------:R-:W-:Y:S01]  /*baf0*/  FFMA.FTZ R54, R54, UR46, -R33 ;  /* 0x0000002e36367c23 */ /* 0x000fe20008010821 */
[----:B------:R0:W-:Y:S06]  /*bb00*/  BAR.SYNC.DEFER_BLOCKING R0, 0x100 ;  /* 0x000400000000751d */ /* 0x0001ec0000010000 */
[----:B------:R3:W-:Y:S01]  /*bb10*/  MUFU.EX2 R36, R25 ;  /* 0x0000001900247308 */ /* 0x0007e20000000800 */
[----:B--2---:R-:W-:-:S07]  /*bb20*/  FADD.FTZ R14, R55, R28 ;  /* 0x0000001c370e7221 */ /* 0x004fce0000010000 */
[----:B------:R-:W2:Y:S01]  /*bb30*/  MUFU.EX2 R157, R24 ;  /* 0x00000018009d7308 */ /* 0x000ea20000000800 */
[----:B---3--:R-:W-:-:S04]  /*bb40*/  IMAD.MOV.U32 R25, RZ, RZ, 0xc00 ;  /* 0x00000c00ff197424 */ /* 0x008fc800078e00ff */
[----:B------:R-:W-:Y:S02]  /*bb50*/  IMAD R20, R18, R25, UR39 ;  /* 0x0000002712147e24 */ /* 0x000fe4000f8e0219 */
[----:B------:R-:W-:Y:S01]  /*bb60*/  IMAD.MOV.U32 R25, RZ, RZ, 0x40000040 ;  /* 0x40000040ff197424 */ /* 0x000fe200078e00ff */
[----:B------:R3:W-:Y:S01]  /*bb70*/  MUFU.EX2 R165, R26 ;  /* 0x0000001a00a57308 */ /* 0x0007e20000000800 */
[--C-:B------:R-:W-:Y:S01]  /*bb80*/  FFMA.FTZ R30, R30, UR46, -R33.reuse ;  /* 0x0000002e1e1e7c23 */ /* 0x100fe20008010821 */
[----:B------:R-:W-:Y:S02]  /*bb90*/  FFMA.FTZ R56, R56, UR46, -R33 ;  /* 0x0000002e38387c23 */ /* 0x000fe40008010821 */
[----:B------:R-:W-:Y:S01]  /*bba0*/  R2UR UR11, R25 ;  /* 0x00000000190b72ca */ /* 0x000fe200000e0000 */
[----:B---3--:R-:W-:-:S03]  /*bbb0*/  FADD.FTZ R26, R154, R21 ;  /* 0x000000159a1a7221 */ /* 0x008fc60000010000 */
[----:B------:R-:W3:Y:S01]  /*bbc0*/  MUFU.EX2 R50, R50 ;  /* 0x0000003200327308 */ /* 0x000ee20000000800 */
[----:B----4-:R-:W-:Y:S01]  /*bbd0*/  FADD.FTZ R21, R155, R14 ;  /* 0x0000000e9b157221 */ /* 0x010fe20000010000 */
[--C-:B------:R-:W-:Y:S01]  /*bbe0*/  FFMA.FTZ R57, R57, UR46, -R33.reuse ;  /* 0x0000002e39397c23 */ /* 0x100fe20008010821 */
[----:B------:R-:W-:Y:S01]  /*bbf0*/  FADD.FTZ R25, R27, R26 ;  /* 0x0000001a1b197221 */ /* 0x000fe20000010000 */
        /* <DEDUP_REMOVED lines=9> */
[--C-:B0-----:R-:W-:Y:S01]  /*bc90*/  FFMA.FTZ R0, R32, UR46, -R33.reuse ;  /* 0x0000002e20007c23 */ /* 0x101fe20008010821 */
[--C-:B------:R-:W-:Y:S01]  /*bca0*/  FFMA.FTZ R63, R63, UR46, -R33.reuse ;  /* 0x0000002e3f3f7c23 */ /* 0x100fe20008010821 */
[----:B------:R-:W-:Y:S01]  /*bcb0*/  FFMA.FTZ R64, R64, UR46, -R33 ;  /* 0x0000002e40407c23 */ /* 0x000fe20008010821 */
[----:B------:R-:W-:Y:S01]  /*bcc0*/  IMAD.MOV.U32 R33, RZ, RZ, 0x40000040 ;  /* 0x40000040ff217424 */ /* 0x000fe200078e00ff */
[----:B------:R-:W-:Y:S01]  /*bcd0*/  MUFU.EX2 R160, R160 ;  /* 0x000000a000a07308 */ /* 0x000fe20000000800 */
[----:B-1----:R-:W-:Y:S01]  /*bce0*/  FADD.FTZ R14, R34, R21 ;  /* 0x00000015220e7221 */ /* 0x002fe20000010000 */
[----:B------:R-:W-:Y:S01]  /*bcf0*/  FFMA.FTZ R29, R29, UR46, -R59 ;  /* 0x0000002e1d1d7c23 */ /* 0x000fe2000801083b */
[----:B------:R-:W-:Y:S01]  /*bd00*/  IADD3 R24, R20, 0x80, RZ ;  /* 0x0000008014187810 */ /* 0x000fe20007ffe0ff */
[----:B-----5:R-:W-:-:S04]  /*bd10*/  FADD.FTZ R26, R156, R25 ;  /* 0x000000199c1a7221 */ /* 0x020fc80000010000 */
[----:B------:R-:W0:Y:S01]  /*bd20*/  MUFU.EX2 R159, R54 ;  /* 0x00000036009f7308 */ /* 0x000e220000000800 */
[----:B------:R-:W-:Y:S01]  /*bd30*/  R2UR UR15, R33 ;  /* 0x00000000210f72ca */ /* 0x000fe200000e0000 */
[----:B--2---:R-:W-:Y:S01]  /*bd40*/  FADD.FTZ R21, R157, R14 ;  /* 0x0000000e9d157221 */ /* 0x004fe20000010000 */
[----:B------:R-:W-:Y:S01]  /*bd50*/  R2UR UR10, R24 ;  /* 0x00000000180a72ca */ /* 0x000fe200000e0000 */
[----:B------:R-:W-:Y:S01]  /*bd60*/  FADD.FTZ R33, R31, R26 ;  /* 0x0000001a1f217221 */ /* 0x000fe20000010000 */
[----:B------:R-:W-:-:S03]  /*bd70*/  VIADD R24, R20, 0x180 ;  /* 0x0000018014187836 */ /* 0x000fc60000000000 */
[----:B------:R-:W1:Y:S01]  /*bd80*/  MUFU.EX2 R30, R30 ;  /* 0x0000001e001e7308 */ /* 0x000e620000000800 */
[----:B------:R-:W-:Y:S01]  /*bd90*/  FADD.FTZ R21, R36, R21 ;  /* 0x0000001524157221 */ /* 0x000fe20000010000 */
[----:B------:R-:W-:Y:S01]  /*bda0*/  FADD.FTZ R14, R158, R33 ;  /* 0x000000219e0e7221 */ /* 0x000fe20000010000 */
[----:B------:R-:W-:Y:S01]  /*bdb0*/  IMAD.MOV.U32 R25, RZ, RZ, 0x40000040 ;  /* 0x40000040ff197424 */ /* 0x000fe200078e00ff */
[----:B------:R-:W-:-:S04]  /*bdc0*/  R2UR UR18, R24 ;  /* 0x00000000181272ca */ /* 0x000fc800000e0000 */
[----:B------:R-:W2:Y:S01]  /*bdd0*/  MUFU.EX2 R29, R29 ;  /* 0x0000001d001d7308 */ /* 0x000ea20000000800 */
[----:B---3--:R-:W-:Y:S01]  /*bde0*/  FADD.FTZ R24, R50, R21 ;  /* 0x0000001532187221 */ /* 0x008fe20000010000 */
[----:B------:R-:W-:-:S06]  /*bdf0*/  FADD.FTZ R21, R49, R14 ;  /* 0x0000000e31157221 */ /* 0x000fcc0000010000 */
[----:B------:R-:W3:Y:S01]  /*be00*/  MUFU.EX2 R161, R56 ;  /* 0x0000003800a17308 */ /* 0x000ee20000000800 */
[--C-:B------:R-:W-:Y:S01]  /*be10*/  FFMA.FTZ R168, R39, UR46, -R59.reuse ;  /* 0x0000002e27a87c23 */ /* 0x100fe2000801083b */
[----:B------:R-:W-:Y:S01]  /*be20*/  FFMA.FTZ R39, R40, UR46, -R59 ;  /* 0x0000002e28277c23 */ /* 0x000fe2000801083b */
[----:B------:R-:W-:-:S05]  /*be30*/  R2UR UR19, R25 ;  /* 0x00000000191372ca */ /* 0x000fca00000e0000 */
[----:B------:R-:W4:Y:S01]  /*be40*/  MUFU.EX2 R162, R162 ;  /* 0x000000a200a27308 */ /* 0x000f220000000800 */
[----:B------:R-:W-:Y:S01]  /*be50*/  FFMA.FTZ R35, R35, UR46, -R59 ;  /* 0x0000002e23237c23 */ /* 0x000fe2000801083b */
[----:B0-----:R-:W-:Y:S01]  /*be60*/  FADD.FTZ R25, R159, R24 ;  /* 0x000000189f197221 */ /* 0x001fe20000010000 */
[----:B------:R-:W-:-:S05]  /*be70*/  FADD.FTZ R14, R160, R21 ;  /* 0x00000015a00e7221 */ /* 0x000fca0000010000 */
[----:B------:R-:W0:Y:S01]  /*be80*/  MUFU.EX2 R57, R57 ;  /* 0x0000003900397308 */ /* 0x000e220000000800 */
[----:B------:R-:W-:Y:S02]  /*be90*/  IMAD.MOV.U32 R21, RZ, RZ, 0x40000040 ;  /* 0x40000040ff157424 */ /* 0x000fe400078e00ff */
[----:B-1----:R-:W-:-:S05]  /*bea0*/  FADD.FTZ R24, R30, R25 ;  /* 0x000000191e187221 */ /* 0x002fca0000010000 */
[----:B------:R-:W1:Y:S01]  /*beb0*/  MUFU.EX2 R51, R51 ;  /* 0x0000003300337308 */ /* 0x000e620000000800 */
[----:B------:R-:W-:-:S07]  /*bec0*/  R2UR UR27, R21 ;  /* 0x00000000151b72ca */ /* 0x000fce00000e0000 */
[----:B------:R-:W5:Y:S01]  /*bed0*/  MUFU.EX2 R40, R53 ;  /* 0x0000003500287308 */ /* 0x000f620000000800 */
[----:B------:R-:W-:Y:S02]  /*bee0*/  VIADD R32, R20, 0x100 ;  /* 0x0000010014207836 */ /* 0x000fe40000000000 */
[----:B--2---:R-:W-:-:S05]  /*bef0*/  FADD.FTZ R21, R29, R14 ;  /* 0x0000000e1d157221 */ /* 0x004fca0000010000 */
[----:B------:R-:W2:Y:S01]  /*bf00*/  MUFU.EX2 R164, R164 ;  /* 0x000000a400a47308 */ /* 0x000ea20000000800 */
[----:B------:R-:W-:Y:S01]  /*bf10*/  FFMA.FTZ R37, R37, UR46, -R59 ;  /* 0x0000002e25257c23 */ /* 0x000fe2000801083b */
[----:B---3--:R-:W-:-:S06]  /*bf20*/  FADD.FTZ R24, R161, R24 ;  /* 0x00000018a1187221 */ /* 0x008fcc0000010000 */
[----:B------:R-:W3:Y:S01]  /*bf30*/  MUFU.EX2 R44, R44 ;  /* 0x0000002c002c7308 */ /* 0x000ee20000000800 */
[----:B------:R-:W-:Y:S01]  /*bf40*/  F2FP.F16.F32.PACK_AB R152, R3, R152 ;  /* 0x000000980398723e */ /* 0x000fe200000000ff */
[----:B----4-:R-:W-:-:S06]  /*bf50*/  FADD.FTZ R14, R162, R21 ;  /* 0x00000015a20e7221 */ /* 0x010fcc0000010000 */
[----:B------:R-:W4:Y:S01]  /*bf60*/  MUFU.EX2 R35, R35 ;  /* 0x0000002300237308 */ /* 0x000f220000000800 */
[----:B------:R-:W-:Y:S01]  /*bf70*/  R2UR UR14, R32 ;  /* 0x00000000200e72ca */ /* 0x000fe200000e0000 */
[----:B0-----:R-:W-:Y:S01]  /*bf80*/  FADD.FTZ R3, R57, R24 ;  /* 0x0000001839037221 */ /* 0x001fe20000010000 */
[C---:B------:R-:W-:Y:S02]  /*bf90*/  R2UR UR6, R20.reuse ;  /* 0x00000000140672ca */ /* 0x040fe400000e0000 */
[----:B------:R-:W-:-:S03]  /*bfa0*/  IADD3 R32, R20, 0x200, RZ ;  /* 0x0000020014207810 */ /* 0x000fc60007ffe0ff */
[----:B------:R-:W0:Y:S01]  /*bfb0*/  MUFU.EX2 R166, R166 ;  /* 0x000000a600a67308 */ /* 0x000e220000000800 */
[----:B------:R-:W-:Y:S02]  /*bfc0*/  VIADD R20, R20, 0x280 ;  /* 0x0000028014147836 */ /* 0x000fe40000000000 */
[----:B-1----:R-:W-:Y:S01]  /*bfd0*/  FADD.FTZ R21, R51, R14 ;  /* 0x0000000e33157221 */ /* 0x002fe20000010000 */
[----:B-----5:R-:W-:-:S04]  /*bfe0*/  FADD.FTZ R3, R40, R3 ;  /* 0x0000000328037221 */ /* 0x020fc80000010000 */
[----:B------:R-:W1:Y:S01]  /*bff0*/  MUFU.EX2 R52, R52 ;  /* 0x0000003400347308 */ /* 0x000e620000000800 */
[----:B------:R-:W-:Y:S01]  /*c000*/  R2UR UR26, R20 ;  /* 0x00000000141a72ca */ /* 0x000fe200000e0000 */
[----:B--2---:R-:W-:-:S06]  /*c010*/  FADD.FTZ R14, R164, R21 ;  /* 0x00000015a40e7221 */ /* 0x004fcc0000010000 */
[----:B------:R-:W2:Y:S01]  /*c020*/  MUFU.EX2 R37, R37 ;  /* 0x0000002500257308 */ /* 0x000ea20000000800 */
[----:B------:R-:W-:Y:S01]  /*c030*/  FFMA.FTZ R170, R41, UR46, -R59 ;  /* 0x0000002e29aa7c23 */ /* 0x000fe2000801083b */
[----:B---3--:R-:W-:-:S06]  /*c040*/  FADD.FTZ R20, R44, R3 ;  /* 0x000000032c147221 */ /* 0x008fcc0000010000 */
[----:B------:R-:W3:Y:S01]  /*c050*/  MUFU.EX2 R167, R58 ;  /* 0x0000003a00a77308 */ /* 0x000ee20000000800 */
[----:B----4-:R-:W-:Y:S01]  /*c060*/  FADD.FTZ R3, R35, R14 ;  /* 0x0000000e23037221 */ /* 0x010fe20000010000 */
[----:B------:R-:W-:-:S06]  /*c070*/  FFMA.FTZ R41, R42, UR46, -R59 ;  /* 0x0000002e2a297c23 */ /* 0x000fcc000801083b */
[----:B------:R-:W4:Y:S01]  /*c080*/  MUFU.EX2 R168, R168 ;  /* 0x000000a800a87308 */ /* 0x000f220000000800 */
[----:B------:R-:W-:-:S07]  /*c090*/  FADD.FTZ R21, R165, R20 ;  /* 0x00000014a5157221 */ /* 0x000fce0000010000 */
[----:B------:R-:W5:Y:S01]  /*c0a0*/  MUFU.EX2 R60, R60 ;  /* 0x0000003c003c7308 */ /* 0x000f620000000800 */
[----:B0-----:R-:W-:Y:S01]  /*c0b0*/  FADD.FTZ R14, R166, R3 ;  /* 0x00000003a60e7221 */ /* 0x001fe20000010000 */
[----:B------:R-:W-:-:S06]  /*c0c0*/  FFMA.FTZ R172, R43, UR46, -R59 ;  /* 0x0000002e2bac7c23 */ /* 0x000fcc000801083b */
[----:B------:R-:W0:Y:S01]  /*c0d0*/  MUFU.EX2 R39, R39 ;  /* 0x0000002700277308 */ /* 0x000e220000000800 */
[----:B-1----:R-:W-:-:S07]  /*c0e0*/  FADD.FTZ R20, R52, R21 ;  /* 0x0000001534147221 */ /* 0x002fce0000010000 */
[----:B------:R-:W1:Y:S01]  /*c0f0*/  MUFU.EX2 R169, R48 ;  /* 0x0000003000a97308 */ /* 0x000e620000000800 */
[----:B--2---:R-:W-:Y:S01]  /*c100*/  FADD.FTZ R3, R37, R14 ;  /* 0x0000000e25037221 */ /* 0x004fe20000010000 */
[----:B------:R-:W-:-:S06]  /*c110*/  FFMA.FTZ R43, R45, UR46, -R59 ;  /* 0x0000002e2d2b7c23 */ /* 0x000fcc000801083b */
[----:B------:R-:W2:Y:S01]  /*c120*/  MUFU.EX2 R170, R170 ;  /* 0x000000aa00aa7308 */ /* 0x000ea20000000800 */
[----:B---3--:R-:W-:-:S07]  /*c130*/  FADD.FTZ R21, R167, R20 ;  /* 0x00000014a7157221 */ /* 0x008fce0000010000 */
[----:B------:R-:W3:Y:S01]  /*c140*/  MUFU.EX2 R61, R61 ;  /* 0x0000003d003d7308 */ /* 0x000ee20000000800 */
[----:B----4-:R-:W-:Y:S01]  /*c150*/  FADD.FTZ R14, R168, R3 ;  /* 0x00000003a80e7221 */ /* 0x010fe20000010000 */
[----:B------:R-:W-:-:S06]  /*c160*/  FFMA.FTZ R174, R46, UR46, -R59 ;  /* 0x0000002e2eae7c23 */ /* 0x000fcc000801083b */
[----:B------:R-:W4:Y:S01]  /*c170*/  MUFU.EX2 R41, R41 ;  /* 0x0000002900297308 */ /* 0x000f220000000800 */
[----:B-----5:R-:W-:-:S07]  /*c180*/  FADD.FTZ R20, R60, R21 ;  /* 0x000000153c147221 */ /* 0x020fce0000010000 */
[----:B------:R-:W5:Y:S01]  /*c190*/  MUFU.EX2 R38, R38 ;  /* 0x0000002600267308 */ /* 0x000f620000000800 */
[----:B0-----:R-:W-:Y:S01]  /*c1a0*/  FADD.FTZ R3, R39, R14 ;  /* 0x0000000e27037221 */ /* 0x001fe20000010000 */
[----:B------:R-:W-:-:S06]  /*c1b0*/  FFMA.FTZ R45, R47, UR46, -R59 ;  /* 0x0000002e2f2d7c23 */ /* 0x000fcc000801083b */
[----:B------:R-:W0:Y:S01]  /*c1c0*/  MUFU.EX2 R172, R172 ;  /* 0x000000ac00ac7308 */ /* 0x000e220000000800 */
[----:B-1----:R-:W-:-:S07]  /*c1d0*/  FADD.FTZ R20, R169, R20 ;  /* 0x00000014a9147221 */ /* 0x002fce0000010000 */
[----:B------:R-:W1:Y:S08]  /*c1e0*/  MUFU.EX2 R62, R62 ;  /* 0x0000003e003e7308 */ /* 0x000e700000000800 */
[----:B------:R-:W1:Y:S08]  /*c1f0*/  MUFU.EX2 R43, R43 ;  /* 0x0000002b002b7308 */ /* 0x000e700000000800 */
[----:B------:R2:W1:Y:S08]  /*c200*/  MUFU.EX2 R173, R0 ;  /* 0x0000000000ad7308 */ /* 0x0004700000000800 */
[----:B------:R-:W1:Y:S01]  /*c210*/  MUFU.EX2 R174, R174 ;  /* 0x000000ae00ae7308 */ /* 0x000e620000000800 */
[----:B--2---:R-:W-:Y:S01]  /*c220*/  FADD.FTZ R0, R170, R3 ;  /* 0x00000003aa007221 */ /* 0x004fe20000010000 */
[----:B---3--:R-:W-:-:S06]  /*c230*/  FADD.FTZ R3, R61, R20 ;  /* 0x000000143d037221 */ /* 0x008fcc0000010000 */
[----:B------:R-:W2:Y:S01]  /*c240*/  MUFU.EX2 R63, R63 ;  /* 0x0000003f003f7308 */ /* 0x000ea20000000800 */
[----:B----4-:R-:W-:Y:S01]  /*c250*/  FADD.FTZ R21, R41, R0 ;  /* 0x0000000029157221 */ /* 0x010fe20000010000 */
[----:B-----5:R-:W-:-:S06]  /*c260*/  FADD.FTZ R3, R38, R3 ;  /* 0x0000000326037221 */ /* 0x020fcc0000010000 */
[----:B------:R-:W3:Y:S01]  /*c270*/  MUFU.EX2 R45, R45 ;  /* 0x0000002d002d7308 */ /* 0x000ee20000000800 */
[----:B0-----:R-:W-:Y:S01]  /*c280*/  FADD.FTZ R0, R172, R21 ;  /* 0x00000015ac007221 */ /* 0x001fe20000010000 */
[----:B-1----:R-:W-:-:S06]  /*c290*/  FADD.FTZ R14, R62, R3 ;  /* 0x000000033e0e7221 */ /* 0x002fcc0000010000 */
[----:B------:R-:W0:Y:S01]  /*c2a0*/  MUFU.EX2 R64, R64 ;  /* 0x0000004000407308 */ /* 0x000e220000000800 */
[----:B------:R-:W-:Y:S01]  /*c2b0*/  FADD.FTZ R3, R43, R0 ;  /* 0x000000002b037221 */ /* 0x000fe20000010000 */
[----:B------:R-:W-:Y:S01]  /*c2c0*/  FADD.FTZ R14, R173, R14 ;  /* 0x0000000ead0e7221 */ /* 0x000fe20000010000 */
[----:B------:R-:W-:Y:S02]  /*c2d0*/  IMAD.MOV.U32 R33, RZ, RZ, 0x40000040 ;  /* 0x40000040ff217424 */ /* 0x000fe400078e00ff */
[----:B------:R-:W-:Y:S01]  /*c2e0*/  FADD.FTZ R0, R174, R3 ;  /* 0x00000003ae007221 */ /* 0x000fe20000010000 */
[----:B--2---:R-:W-:Y:S01]  /*c2f0*/  FADD.FTZ R21, R63, R14 ;  /* 0x0000000e3f157221 */ /* 0x004fe20000010000 */
[----:B------:R-:W-:Y:S02]  /*c300*/  F2FP.F16.F32.PACK_AB R154, R27, R154 ;  /* 0x0000009a1b9a723e */ /* 0x000fe400000000ff */
[----:B------:R-:W-:Y:S02]  /*c310*/  F2FP.F16.F32.PACK_AB R153, R28, R55 ;  /* 0x000000371c99723e */ /* 0x000fe400000000ff */
[----:B------:R-:W-:Y:S01]  /*c320*/  F2FP.F16.F32.PACK_AB R155, R34, R155 ;  /* 0x0000009b229b723e */ /* 0x000fe200000000ff */
[----:B---3--:R-:W-:Y:S01]  /*c330*/  FADD.FTZ R3, R45, R0 ;  /* 0x000000002d037221 */ /* 0x008fe20000010000 */
[----:B------:R-:W-:-:S02]  /*c340*/  R2UR UR22, R32 ;  /* 0x00000000201672ca */ /* 0x000fc400000e0000 */
[----:B------:R-:W-:Y:S02]  /*c350*/  R2UR UR23, R33 ;  /* 0x00000000211772ca */ /* 0x000fe400000e0000 */
[----:B------:R-:W-:Y:S01]  /*c360*/  F2FP.F16.F32.PACK_AB R156, R31, R156 ;  /* 0x0000009c1f9c723e */ /* 0x000fe200000000ff */
[----:B0-----:R-:W-:Y:S01]  /*c370*/  FADD.FTZ R0, R64, R21 ;  /* 0x0000001540007221 */ /* 0x001fe20000010000 */
        /* <DEDUP_REMOVED lines=42> */
[----:B------:R-:W-:Y:S05]  /*c620*/  @!P0 BRA `(.L_x_15242) ;  /* 0x0000000000048947 */ /* 0x000fea0003800000 */
[----:B------:R-:W-:Y:S01]  /*c630*/  BPT.TRAP 0x1 ;  /* 0x000000040000795c */ /* 0x000fe20000300000 */
.L_x_15242:
[----:B------:R-:W0:Y:S01]  /*c640*/  @P5 LDC R20, c[0x0][0x44c] ;  /* 0x00011300ff145b82 */ /* 0x000e220000000800 */
[----:B------:R-:W-:Y:S01]  /*c650*/  IMAD.MOV.U32 R14, RZ, RZ, R180 ;  /* 0x000000ffff0e7224 */ /* 0x000fe200078e00b4 */
[----:B------:R-:W-:Y:S01]  /*c660*/  IADD3 R13, R13, 0x32460, RZ ;  /* 0x000324600d0d7810 */ /* 0x000fe20007ffe0ff */
[----:B------:R-:W-:Y:S01]  /*c670*/  ULDC UR42, c[0x0][0xad0] ;  /* 0x0002b400002a7ab9 */ /* 0x000fe20000000800 */
[----:B------:R-:W-:Y:S01]  /*c680*/  ULDC UR43, c[0x0][0xad0] ;  /* 0x0002b400002b7ab9 */ /* 0x000fe20000000800 */
[----:B------:R-:W-:Y:S01]  /*c690*/  ULDC UR44, c[0x0][0xa80] ;  /* 0x0002a000002c7ab9 */ /* 0x000fe20000000800 */
[----:B------:R-:W-:Y:S02]  /*c6a0*/  ULDC UR45, c[0x0][0xa80] ;  /* 0x0002a000002d7ab9 */ /* 0x000fe40000000800 */
[----:B------:R-:W1:Y:S01]  /*c6b0*/  @P5 LDC R21, c[0x0][0x450] ;  /* 0x00011400ff155b82 */ /* 0x000e620000000800 */
[----:B0-----:R-:W-:-:S05]  /*c6c0*/  @P5 IMAD.HI.U32 R20, R180, R20, RZ ;  /* 0x00000014b4145227 */ /* 0x001fca00078e00ff */
[----:B-1----:R-:W-:Y:S01]  /*c6d0*/  @P5 SHF.R.U32.HI R14, RZ, R21, R20 ;  /* 0x00000015ff0e5219 */ /* 0x002fe20000011614 */
[----:B------:R-:W-:-:S03]  /*c6e0*/  IMAD.U32 R20, RZ, RZ, UR37 ;  /* 0x00000025ff147e24 */ /* 0x000fc6000f8e00ff */
[----:B------:R-:W-:Y:S02]  /*c6f0*/  IADD3 R14, R14, R178, -R179 ;  /* 0x000000b20e0e7210 */ /* 0x000fe40007ffe8b3 */
[----:B------:R-:W-:-:S03]  /*c700*/  PRMT R13, R20, 0x654, R13 ;  /* 0x00000654140d7816 */ /* 0x000fc6000000000d */
[----:B------:R-:W-:Y:S01]  /*c710*/  IMAD.HI R14, R14, 0x2aaaaaab, RZ ;  /* 0x2aaaaaab0e0e7827 */ /* 0x000fe200078e02ff */
[----:B------:R0:W-:Y:S04]  /*c720*/  SYNCS.ARRIVE.TRANS64.RED.A1T0 RZ, [R13+URZ], RZ ;  /* 0x000000ff0dff79a7 */ /* 0x0001e8000810043f */
[----:B0-----:R-:W-:-:S04]  /*c730*/  SHF.R.U32.HI R13, RZ, 0x1f, R14 ;  /* 0x0000001fff0d7819 */ /* 0x001fc8000001160e */
[----:B------:R-:W-:Y:S01]  /*c740*/  LEA.HI.SX32 R14, R14, R13, 0x1c ;  /* 0x0000000d0e0e7211 */ /* 0x000fe200078fe2ff */
[----:B------:R-:W-:-:S03]  /*c750*/  VIADD R13, R177, 0xfffffffe ;  /* 0xfffffffeb10d7836 */ /* 0x000fc60000000000 */
[----:B------:R-:W-:-:S04]  /*c760*/  VIMNMX R21, RZ, R14, !PT ;  /* 0x0000000eff157248 */ /* 0x000fc80007fe0100 */
[----:B------:R-:W-:Y:S01]  /*c770*/  ISETP.GE.AND P1, PT, R13, R21, PT ;  /* 0x000000150d00720c */ /* 0x000fe20003f26270 */
[----:B------:R0:W-:-:S12]  /*c780*/  STL [R1+0xb0], R21 ;  /* 0x0000b01501007387 */ /* 0x0001d80000100800 */
[----:B0-----:R-:W-:Y:S05]  /*c790*/  @!P1 BRA `(.L_x_15243) ;  /* 0x0000003800289947 */ /* 0x001fea0003800000 */
[----:B------:R-:W-:Y:S02]  /*c7a0*/  IMAD.MOV.U32 R20, RZ, RZ, R176 ;  /* 0x000000ffff147224 */ /* 0x000fe400078e00b0 */
[----:B------:R-:W-:-:S07]  /*c7b0*/  IMAD.MOV.U32 R21, RZ, RZ, R15 ;  /* 0x000000ffff157224 */ /* 0x000fce00078e000f */
.L_x_15254:
[----:B------:R-:W-:Y:S01]  /*c7c0*/  VIADD R18, R18, 0x1 ;  /* 0x0000000112127836 */ /* 0x000fe20000000000 */
[----:B------:R-:W-:Y:S05]  /*c7d0*/  YIELD ;  /* 0x0000000000007946 */ /* 0x000fea0003800000 */
[----:B------:R-:W-:-:S04]  /*c7e0*/  ISETP.NE.AND P1, PT, R18, 0x2, PT ;  /* 0x000000021200780c */ /* 0x000fc80003f25270 */
[----:B------:R-:W-:Y:S02]  /*c7f0*/  SEL R15, RZ, 0x1, P1 ;  /* 0x00000001ff0f7807 */ /* 0x000fe40000800000 */
[----:B------:R-:W-:Y:S02]  /*c800*/  SEL R18, R18, RZ, P1 ;  /* 0x000000ff12127207 */ /* 0x000fe40000800000 */
[----:B------:R-:W-:Y:S01]  /*c810*/  LOP3.LUT R202, R202, R15, RZ, 0x3c, !PT ;  /* 0x0000000fcaca7212 */ /* 0x000fe200078e3cff */
[----:B-----5:R-:W-:Y:S06]  /*c820*/  @!P0 BRA `(.L_x_15244) ;  /* 0x0000000000048947 */ /* 0x020fec0003800000 */
[----:B------:R-:W-:Y:S01]  /*c830*/  BPT.TRAP 0x1 ;  /* 0x000000040000795c */ /* 0x000fe20000300000 */
.L_x_15244:
[----:B------:R-:W-:Y:S02]  /*c840*/  LEA R14, R18, R22, 0x3 ;  /* 0x00000016120e7211 */ /* 0x000fe400078e18ff */
[----:B------:R-:W-:-:S04]  /*c850*/  SHF.L.U32 R12, R202, 0x1f, RZ ;  /* 0x0000001fca0c7819 */ /* 0x000fc800000006ff */
[----:B------:R0:W1:Y:S01]  /*c860*/  SYNCS.PHASECHK.TRANS64.TRYWAIT P1, [R14+URZ+0x32430], R12 ;  /* 0x0324300c0e0075a7 */ /* 0x000062000802017f */
[----:B------:R-:W-:Y:S05]  /*c870*/  @!P0 BRA `(.L_x_15245) ;  /* 0x0000000000048947 */ /* 0x000fea0003800000 */
[----:B------:R-:W-:Y:S01]  /*c880*/  BPT.TRAP 0x1 ;  /* 0x000000040000795c */ /* 0x000fe20000300000 */
.L_x_15245:
[----:B------:R-:W2:Y:S01]  /*c890*/  LDL R15, [R1+0x94] ;  /* 0x00009400010f7983 */ /* 0x000ea20000100800 */
[----:B------:R-:W-:Y:S02]  /*c8a0*/  IMAD.MOV.U32 R157, RZ, RZ, 0x40000040 ;  /* 0x40000040ff9d7424 */ /* 0x000fe400078e00ff */
[----:B--2---:R-:W-:Y:S01]  /*c8b0*/  IMAD R156, R18, 0x300, R15 ;  /* 0x00000300129c7824 */ /* 0x004fe200078e020f */
[----:B-1----:R-:W-:Y:S06]  /*c8c0*/  @P1 BRA `(.L_x_15246) ;  /* 0x0000000000081947 */ /* 0x002fec0003800000 */
[----:B------:R-:W1:Y:S02]  /*c8d0*/  SYNCS.PHASECHK.TRANS64.TRYWAIT P1, [R14+URZ+0x32430], R12 ;  /* 0x0324300c0e0075a7 */ /* 0x000e64000802017f */
[----:B-1----:R-:W-:Y:S05]  /*c8e0*/  @!P1 BRA `(.L_x_15247) ;  /* 0x0000012c00e09947 */ /* 0x002fea0003800000 */
.L_x_15246:
[----:B------:R2:W-:Y:S04]  /*c8f0*/  STL.64 [R1+0xe0], R2 ;  /* 0x0000e00201007387 */ /* 0x0005e80000100a00 */
[----:B------:R-:W3:Y:S01]  /*c900*/  LDL.64 R210, [R1+0x80] ;  /* 0x0000800001d27983 */ /* 0x000ee20000100a00 */
[----:B------:R-:W-:Y:S05]  /*c910*/  WARPSYNC.ALL ;  /* 0x0000000000007948 */ /* 0x000fea0003800000 */
[----:B------:R-:W4:Y:S04]  /*c920*/  LDL.64 R208, [R1+0x78] ;  /* 0x0000780001d07983 */ /* 0x000f280000100a00 */
[----:B--2---:R-:W2:Y:S01]  /*c930*/  LDL.64 R2, [R1+0x88] ;  /* 0x0000880001027983 */ /* 0x004ea20000100a00 */
        /* <DEDUP_REMOVED lines=16> */
[----:B------:R-:W-:-:S06]  /*ca40*/  WARPGROUP.ARRIVE ;  /* 0x00000000000079c5 */ /* 0x000fcc0000000000 */
[----:B------:R-:W-:Y:S03]  /*ca50*/  HGMMA.64x96x16.F32 R152, gdesc[UR4], RZ, !UPT, gsb0 ;  /* 0x01600000049879f0 */ /* 0x000fe6000c0008ff */
[----:B------:R-:W-:Y:S02]  /*ca60*/  WARPGROUP.DEPBAR.LE gsb0, 0x0 ;  /* 0x00008000000079c5 */ /* 0x000fe40000010000 */
[----:B------:R-:W-:Y:S01]  /*ca70*/  WARPGROUP.ARRIVE ;  /* 0x00000000000079c5 */ /* 0x000fe20000000000 */
[----:B--2---:R-:W-:Y:S02]  /*ca80*/  R2UR UR8, R2 ;  /* 0x00000000020872ca */ /* 0x004fe400000e0000 */
[----:B------:R-:W-:Y:S02]  /*ca90*/  R2UR UR9, R3 ;  /* 0x00000000030972ca */ /* 0x000fe400000e0000 */
[----:B------:R2:W5:Y:S11]  /*caa0*/  LDL.LU.64 R2, [R1+0xe0] ;  /* 0x0000e00001027983 */ /* 0x0005760000300a00 */
[----:B------:R-:W-:Y:S01]  /*cab0*/  HGMMA.64x96x16.F32 R152, gdesc[UR8], R152, gsb0 ;  /* 0x01600000089879f0 */ /* 0x000fe20008000898 */
[----:B---3--:R-:W-:-:S02]  /*cac0*/  R2UR UR12, R210 ;  /* 0x00000000d20c72ca */ /* 0x008fc400000e0000 */
[----:B------:R-:W-:Y:S02]  /*cad0*/  R2UR UR13, R211 ;  /* 0x00000000d30d72ca */ /* 0x000fe400000e0000 */
[----:B----4-:R-:W-:Y:S02]  /*cae0*/  R2UR UR16, R208 ;  /* 0x00000000d01072ca */ /* 0x010fe400000e0000 */
        /* <DEDUP_REMOVED lines=10> */
.L_x_15248:
[----:B------:R2:W3:Y:S01]  /*cb90*/  SYNCS.PHASECHK.TRANS64.TRYWAIT P1, [R14+URZ+0x32450], R12 ;  /* 0x0324500c0e0075a7 */ /* 0x0004e2000802017f */
[----:B------:R-:W-:Y:S05]  /*cba0*/  @!P0 BRA `(.L_x_15249) ;  /* 0x0000000000048947 */ /* 0x000fea0003800000 */
[----:B------:R-:W-:Y:S01]  /*cbb0*/  BPT.TRAP 0x1 ;  /* 0x000000040000795c */ /* 0x000fe20000300000 */
.L_x_15249:
[----:B---3--:R-:W-:Y:S05]  /*cbc0*/  @P1 BRA `(.L_x_15250) ;  /* 0x0000000000081947 */ /* 0x008fea0003800000 */
[----:B------:R-:W3:Y:S02]  /*cbd0*/  SYNCS.PHASECHK.TRANS64.TRYWAIT P1, [R14+URZ+0x32450], R12 ;  /* 0x0324500c0e0075a7 */ /* 0x000ee4000802017f */
[----:B---3--:R-:W-:Y:S05]  /*cbe0*/  @!P1 BRA `(.L_x_15251) ;  /* 0x0000012c00349947 */ /* 0x008fea0003800000 */
.L_x_15250:
[----:B------:R4:W-:Y:S04]  /*cbf0*/  STL.64 [R1+0xf8], R20 ;  /* 0x0000f81401007387 */ /* 0x0009e80000100a00 */
[----:B----4-:R-:W4:Y:S04]  /*cc00*/  LDL.64 R20, [R1+0x70] ;  /* 0x0000700001147983 */ /* 0x010f280000100a00 */
[----:B------:R0:W-:Y:S04]  /*cc10*/  STL.64 [R1+0xf0], R16 ;  /* 0x0000f01001007387 */ /* 0x0001e80000100a00 */
[----:B0-----:R-:W4:Y:S01]  /*cc20*/  LDL.64 R16, [R1+0x68] ;  /* 0x0000680001107983 */ /* 0x001f220000100a00 */
[----:B------:R-:W-:-:S02]  /*cc30*/  IMAD.MOV.U32 R208, RZ, RZ, 0xc00 ;  /* 0x00000c00ffd07424 */ /* 0x000fc400078e00ff */
[----:B------:R-:W-:Y:S01]  /*cc40*/  IMAD.MOV.U32 R209, RZ, RZ, 0x40000040 ;  /* 0x40000040ffd17424 */ /* 0x000fe200078e00ff */
[----:B------:R1:W-:Y:S01]  /*cc50*/  STL [R1+0xe8], R14 ;  /* 0x0000e80e01007387 */ /* 0x0003e20000100800 */
[----:B------:R-:W-:-:S03]  /*cc60*/  IMAD R208, R18, R208, UR38 ;  /* 0x0000002612d07e24 */ /* 0x000fc6000f8e02d0 */
[----:B-----5:R0:W-:Y:S01]  /*cc70*/  STL.64 [R1+0xe0], R2 ;  /* 0x0000e00201007387 */ /* 0x0201e20000100a00 */
[----:B------:R-:W-:Y:S05]  /*cc80*/  WARPSYNC.ALL ;  /* 0x0000000000007948 */ /* 0x000fea0003800000 */
[C---:B------:R-:W-:Y:S01]  /*cc90*/  R2UR UR6, R208.reuse ;  /* 0x00000000d00672ca */ /* 0x040fe200000e0000 */
[----:B------:R-:W-:Y:S01]  /*cca0*/  VIADD R210, R208, 0x2 ;  /* 0x00000002d0d27836 */ /* 0x000fe20000000000 */
[----:B------:R-:W-:Y:S01]  /*ccb0*/  R2UR UR7, R209 ;  /* 0x00000000d10772ca */ /* 0x000fe200000e0000 */
[----:B------:R-:W-:Y:S01]  /*ccc0*/  IMAD.MOV.U32 R211, RZ, RZ, 0x40000040 ;  /* 0x40000040ffd37424 */ /* 0x000fe200078e00ff */
[----:B-123--:R-:W2:Y:S01]  /*ccd0*/  LDL.64 R14, [R1+0x10] ;  /* 0x00001000010e7983 */ /* 0x00eea20000100a00 */
[----:B------:R-:W-:-:S03]  /*cce0*/  R2UR UR4, R4 ;  /* 0x00000000040472ca */ /* 0x000fc600000e0000 */
[----:B0-----:R-:W3:Y:S01]  /*ccf0*/  LDL.64 R2, [R1+0x60] ;  /* 0x0000600001027983 */ /* 0x001ee20000100a00 */
[----:B------:R-:W-:Y:S01]  /*cd00*/  R2UR UR5, R5 ;  /* 0x00000000050572ca */ /* 0x000fe200000e0000 */
[----:B------:R-:W-:-:S12]  /*cd10*/  WARPGROUP.ARRIVE ;  /* 0x00000000000079c5 */ /* 0x000fd80000000000 */
[----:B------:R-:W-:Y:S01]  /*cd20*/  HGMMA.64x96x16.F32 R152, gdesc[UR4], R152, gsb0 ;  /* 0x01600000049879f0 */ /* 0x000fe20008000898 */
[----:B------:R-:W-:Y:S02]  /*cd30*/  R2UR UR6, R210 ;  /* 0x00000000d20672ca */ /* 0x000fe400000e0000 */
[----:B------:R-:W-:Y:S01]  /*cd40*/  R2UR UR7, R211 ;  /* 0x00000000d30772ca */ /* 0x000fe200000e0000 */
[----:B------:R-:W-:Y:S01]  /*cd50*/  IMAD.MOV.U32 R211, RZ, RZ, 0x40000040 ;  /* 0x40000040ffd37424 */ /* 0x000fe200078e00ff */
[----:B------:R-:W-:Y:S01]  /*cd60*/  IADD3 R210, R208, 0x4, RZ ;  /* 0x00000004d0d27810 */ /* 0x000fe20007ffe0ff */
[----:B------:R-:W-:Y:S02]  /*cd70*/  WARPGROUP.DEPBAR.LE gsb0, 0x0 ;  /* 0x00008000000079c5 */ /* 0x000fe40000010000 */
[----:B------:R-:W-:Y:S01]  /*cd80*/  WARPGROUP.ARRIVE ;  /* 0x00000000000079c5 */ /* 0x000fe20000000000 */
[----:B----4-:R-:W-:Y:S02]  /*cd90*/  R2UR UR4, R20 ;  /* 0x00000000140472ca */ /* 0x010fe400000e0000 */
[----:B------:R-:W-:-:S02]  /*cda0*/  R2UR UR5, R21 ;  /* 0x00000000150572ca */ /* 0x000fc400000e0000 */
[----:B------:R-:W4:Y:S11]  /*cdb0*/  LDL.64 R20, [R1+0x58] ;  /* 0x0000580001147983 */ /* 0x000f360000100a00 */
[----:B------:R-:W-:Y:S01]  /*cdc0*/  HGMMA.64x96x16.F32 R152, gdesc[UR4], R152, gsb0 ;  /* 0x01600000049879f0 */ /* 0x000fe20008000898 */
[----:B------:R-:W-:-:S02]  /*cdd0*/  R2UR UR4, R16 ;  /* 0x00000000100472ca */ /* 0x000fc400000e0000 */
[----:B------:R-:W-:Y:S02]  /*cde0*/  R2UR UR5, R17 ;  /* 0x00000000110572ca */ /* 0x000fe400000e0000 */
[----:B------:R-:W2:Y:S01]  /*cdf0*/  LDL.64 R16, [R1+0x50] ;  /* 0x0000500001107983 */ /* 0x000ea20000100a00 */
[----:B------:R-:W-:Y:S02]  /*ce00*/  R2UR UR6, R210 ;  /* 0x00000000d20672ca */ /* 0x000fe400000e0000 */
[----:B------:R-:W-:Y:S01]  /*ce10*/  R2UR UR7, R211 ;  /* 0x00000000d30772ca */ /* 0x000fe200000e0000 */
[----:B------:R-:W-:Y:S02]  /*ce20*/  VIADD R210, R208, 0x6 ;  /* 0x00000006d0d27836 */ /* 0x000fe40000000000 */
[----:B------:R-:W-:Y:S01]  /*ce30*/  IMAD.MOV.U32 R211, RZ, RZ, 0x40000040 ;  /* 0x40000040ffd37424 */ /* 0x000fe200078e00ff */
[----:B------:R-:W-:Y:S02]  /*ce40*/  WARPGROUP.DEPBAR.LE gsb0, 0x0 ;  /* 0x00008000000079c5 */ /* 0x000fe40000010000 */
[----:B------:R-:W-:-:S07]  /*ce50*/  WARPGROUP.ARRIVE ;  /* 0x00000000000079c5 */ /* 0x000fce0000000000 */
[----:B------:R-:W-:Y:S01]  /*ce60*/  HGMMA.64x96x16.F32 R152, gdesc[UR4], R152, gsb0 ;  /* 0x01600000049879f0 */ /* 0x000fe20008000898 */
[----:B------:R-:W-:Y:S02]  /*ce70*/  R2UR UR6, R210 ;  /* 0x00000000d20672ca */ /* 0x000fe400000e0000 */
[----:B------:R-:W-:Y:S02]  /*ce80*/  R2UR UR7, R211 ;  /* 0x00000000d30772ca */ /* 0x000fe400000e0000 */
[----:B---3--:R-:W-:Y:S02]  /*ce90*/  R2UR UR4, R2 ;  /* 0x00000000020472ca */ /* 0x008fe400000e0000 */
[----:B------:R-:W-:Y:S01]  /*cea0*/  R2UR UR5, R3 ;  /* 0x00000000030572ca */ /* 0x000fe200000e0000 */
[----:B------:R-:W-:Y:S01]  /*ceb0*/  VIADD R210, R208, 0x300 ;  /* 0x00000300d0d27836 */ /* 0x000fe20000000000 */
[----:B------:R-:W3:Y:S01]  /*cec0*/  LDL.64 R2, [R1+0x8] ;  /* 0x0000080001027983 */ /* 0x000ee20000100a00 */
[----:B------:R-:W-:Y:S01]  /*ced0*/  IMAD.MOV.U32 R211, RZ, RZ, 0x40000040 ;  /* 0x40000040ffd37424 */ /* 0x000fe200078e00ff */
[----:B------:R-:W-:-:S02]  /*cee0*/  WARPGROUP.DEPBAR.LE gsb0, 0x0 ;  /* 0x00008000000079c5 */ /* 0x000fc40000010000 */
[----:B------:R-:W-:-:S07]  /*cef0*/  WARPGROUP.ARRIVE ;  /* 0x00000000000079c5 */ /* 0x000fce0000000000 */
[----:B------:R-:W-:Y:S01]  /*cf00*/  HGMMA.64x96x16.F32 R152, gdesc[UR4], R152, gsb0 ;  /* 0x01600000049879f0 */ /* 0x000fe20008000898 */
[----:B------:R-:W-:Y:S02]  /*cf10*/  R2UR UR6, R210 ;  /* 0x00000000d20672ca */ /* 0x000fe400000e0000 */
[----:B------:R-:W-:Y:S02]  /*cf20*/  R2UR UR7, R211 ;  /* 0x00000000d30772ca */ /* 0x000fe400000e0000 */
[----:B----4-:R-:W-:Y:S02]  /*cf30*/  R2UR UR4, R20 ;  /* 0x00000000140472ca */ /* 0x010fe400000e0000 */
[----:B------:R-:W-:Y:S01]  /*cf40*/  R2UR UR5, R21 ;  /* 0x00000000150572ca */ /* 0x000fe200000e0000 */
[----:B------:R-:W-:Y:S02]  /*cf50*/  WARPGROUP.DEPBAR.LE gsb0, 0x0 ;  /* 0x00008000000079c5 */ /* 0x000fe40000010000 */
[----:B------:R-:W-:Y:S01]  /*cf60*/  WARPGROUP.ARRIVE ;  /* 0x00000000000079c5 */ /* 0x000fe20000000000 */
[----:B------:R-:W-:Y:S01]  /*cf70*/  IMAD.MOV.U32 R211, RZ, RZ, 0x40000040 ;  /* 0x40000040ffd37424 */ /* 0x000fe200078e00ff */
[----:B------:R-:W-:Y:S01]  /*cf80*/  IADD3 R210, R208, 0x302, RZ ;  /* 0x00000302d0d27810 */ /* 0x000fe20007ffe0ff */
[----:B------:R0:W5:Y:S07]  /*cf90*/  LDL.LU.64 R20, [R1+0xf8] ;  /* 0x0000f80001147983 */ /* 0x00016e0000300a00 */
[----:B------:R-:W-:Y:S01]  /*cfa0*/  HGMMA.64x96x16.F32 R152, gdesc[UR4], R152, gsb0 ;  /* 0x01600000049879f0 */ /* 0x000fe20008000898 */
[----:B------:R-:W-:-:S02]  /*cfb0*/  R2UR UR6, R210 ;  /* 0x00000000d20672ca */ /* 0x000fc400000e0000 */
[----:B------:R-:W-:Y:S02]  /*cfc0*/  R2UR UR7, R211 ;  /* 0x00000000d30772ca */ /* 0x000fe400000e0000 */
[----:B--2---:R-:W-:Y:S02]  /*cfd0*/  R2UR UR4, R16 ;  /* 0x00000000100472ca */ /* 0x004fe400000e0000 */
[----:B------:R-:W-:Y:S01]  /*cfe0*/  R2UR UR5, R17 ;  /* 0x00000000110572ca */ /* 0x000fe200000e0000 */
[----:B------:R-:W-:Y:S01]  /*cff0*/  VIADD R210, R208, 0x304 ;  /* 0x00000304d0d27836 */ /* 0x000fe20000000000 */
[----:B------:R0:W5:Y:S01]  /*d000*/  LDL.LU.64 R16, [R1+0xf0] ;  /* 0x0000f00001107983 */ /* 0x0001620000300a00 */
[----:B------:R-:W-:Y:S01]  /*d010*/  IMAD.MOV.U32 R211, RZ, RZ, 0x40000040 ;  /* 0x40000040ffd37424 */ /* 0x000fe200078e00ff */
[----:B------:R-:W-:Y:S02]  /*d020*/  WARPGROUP.DEPBAR.LE gsb0, 0x0 ;  /* 0x00008000000079c5 */ /* 0x000fe40000010000 */
[----:B------:R-:W-:-:S07]  /*d030*/  WARPGROUP.ARRIVE ;  /* 0x00000000000079c5 */ /* 0x000fce0000000000 */
        /* <DEDUP_REMOVED lines=89> */
[----:B------:R-:W-:Y:S02]  /*d5d0*/  WARPGROUP.DEPBAR.LE gsb0, 0x0 ;  /* 0x00008000000079c5 */ /* 0x000fe40000010000 */
[----:B------:R-:W-:-:S09]  /*d5e0*/  WARPGROUP.ARRIVE ;  /* 0x00000000000079c5 */ /* 0x000fd20000000000 */
[----:B------:R-:W-:Y:S01]  /*d5f0*/  HGMMA.64x96x16.F32 R152, gdesc[UR4], R152, gsb0 ;  /* 0x01600000049879f0 */ /* 0x000fe20008000898 */
[----:B-1----:R-:W-:-:S04]  /*d600*/  SHF.R.U32.HI R12, RZ, 0x7, R12 ;  /* 0x00000007ff0c7819 */ /* 0x002fc8000001160c */
[----:B------:R-:W-:Y:S01]  /*d610*/  IADD3 R12, -R12, 0xb, RZ ;  /* 0x0000000b0c0c7810 */ /* 0x000fe20007ffe1ff */
[----:B------:R-:W-:-:S04]  /*d620*/  WARPGROUP.DEPBAR.LE gsb0, 0x0 ;  /* 0x00008000000079c5 */ /* 0x000fc80000010000 */
[----:B------:R0:W-:Y:S06]  /*d630*/  BAR.ARV R12, 0x100 ;  /* 0x0004000c0000751d */ /* 0x0001ec0000002000 */
[----:B------:R-:W-:Y:S05]  /*d640*/  @!P0 BRA `(.L_x_15252) ;  /* 0x0000000000048947 */ /* 0x000fea0003800000 */
[----:B------:R-:W-:Y:S01]  /*d650*/  BPT.TRAP 0x1 ;  /* 0x000000040000795c */ /* 0x000fe20000300000 */
.L_x_15252:
[----:B------:R-:W2:Y:S01]  /*d660*/  LDL R210, [R1+0x98] ;  /* 0x0000980001d27983 */ /* 0x000ea20000100800 */
[----:B------:R-:W1:Y:S03]  /*d670*/  LDC R15, c[0x0][0x448] ;  /* 0x00011200ff0f7b82 */ /* 0x000e660000000800 */
[----:B------:R-:W2:Y:S01]  /*d680*/  LDL R209, [R1+0xb8] ;  /* 0x0000b80001d17983 */ /* 0x000ea20000100800 */
[----:B------:R-:W-:Y:S01]  /*d690*/  FMUL.FTZ R154, R154, UR43 ;  /* 0x0000002b9a9a7c20 */ /* 0x000fe20008410000 */
[----:B------:R-:W-:Y:S01]  /*d6a0*/  FMUL.FTZ R155, R155, UR43 ;  /* 0x0000002b9b9b7c20 */ /* 0x000fe20008410000 */
[----:B------:R-:W-:Y:S01]  /*d6b0*/  FMUL.FTZ R159, R159, UR43 ;  /* 0x0000002b9f9f7c20 */ /* 0x000fe20008410000 */
[----:B------:R3:W-:Y:S01]  /*d6c0*/  STL [R1+0xe0], R4 ;  /* 0x0000e00401007387 */ /* 0x0007e20000100800 */
[----:B------:R-:W-:Y:S01]  /*d6d0*/  FMUL.FTZ R162, R162, UR43 ;  /* 0x0000002ba2a27c20 */ /* 0x000fe20008410000 */
[----:B------:R-:W-:Y:S01]  /*d6e0*/  FMUL.FTZ R175, R175, UR43 ;  /* 0x0000002bafaf7c20 */ /* 0x000fe20008410000 */
[----:B------:R-:W-:Y:S01]  /*d6f0*/  FMUL.FTZ R167, R167, UR43 ;  /* 0x0000002ba7a77c20 */ /* 0x000fe20008410000 */
[----:B-----5:R4:W-:Y:S01]  /*d700*/  STL [R1+0xd8], R2 ;  /* 0x0000d80201007387 */ /* 0x0209e20000100800 */
[----:B------:R-:W-:Y:S01]  /*d710*/  FMUL.FTZ R229, R152, UR43 ;  /* 0x0000002b98e57c20 */ /* 0x000fe20008410000 */
[----:B------:R-:W-:Y:S01]  /*d720*/  FMUL.FTZ R174, R174, UR43 ;  /* 0x0000002baeae7c20 */ /* 0x000fe20008410000 */
[----:B------:R-:W-:Y:S01]  /*d730*/  FMUL.FTZ R152, R160, UR43 ;  /* 0x0000002ba0987c20 */ /* 0x000fe20008410000 */
[----:B------:R-:W-:Y:S01]  /*d740*/  FMUL.FTZ R158, R158, UR43 ;  /* 0x0000002b9e9e7c20 */ /* 0x000fe20008410000 */
[----:B------:R-:W-:Y:S01]  /*d750*/  FMUL.FTZ R166, R166, UR43 ;  /* 0x0000002ba6a67c20 */ /* 0x000fe20008410000 */
[----:B---3--:R3:W-:Y:S01]  /*d760*/  MUFU.TANH R4, R162 ;  /* 0x000000a200047308 */ /* 0x0087e20000002400 */
[----:B------:R-:W-:Y:S01]  /*d770*/  FMUL.FTZ R178, R178, UR43 ;  /* 0x0000002bb2b27c20 */ /* 0x000fe20008410000 */
[----:B------:R-:W-:Y:S01]  /*d780*/  FMUL.FTZ R163, R163, UR43 ;  /* 0x0000002ba3a37c20 */ /* 0x000fe20008410000 */
[----:B------:R-:W-:Y:S01]  /*d790*/  FMUL.FTZ R171, R171, UR43 ;  /* 0x0000002babab7c20 */ /* 0x000fe20008410000 */
[----:B------:R-:W-:Y:S01]  /*d7a0*/  FMUL.FTZ R182, R182, UR43 ;  /* 0x0000002bb6b67c20 */ /* 0x000fe20008410000 */
[----:B------:R-:W-:Y:S01]  /*d7b0*/  FMUL.FTZ R170, R170, UR43 ;  /* 0x0000002baaaa7c20 */ /* 0x000fe20008410000 */
[----:B------:R-:W-:Y:S01]  /*d7c0*/  FMUL.FTZ R165, R165, UR43 ;  /* 0x0000002ba5a57c20 */ /* 0x000fe20008410000 */
[----:B-1----:R-:W-:Y:S01]  /*d7d0*/  ISETP.NE.AND P1, PT, R15, 0x1, PT ;  /* 0x000000010f00780c */ /* 0x002fe20003f25270 */
[----:B----4-:R1:W4:Y:S01]  /*d7e0*/  MUFU.TANH R2, R154 ;  /* 0x0000009a00027308 */ /* 0x0103220000002400 */
[----:B---3--:R-:W-:Y:S01]  /*d7f0*/  FMUL.FTZ R162, R164, UR43 ;  /* 0x0000002ba4a27c20 */ /* 0x008fe20008410000 */
[----:B------:R-:W-:-:S06]  /*d800*/  FMUL.FTZ R179, R179, UR43 ;  /* 0x0000002bb3b37c20 */ /* 0x000fcc0008410000 */
[----:B------:R-:W-:Y:S01]  /*d810*/  MUFU.TANH R160, R175 ;  /* 0x000000af00a07308 */ /* 0x000fe20000002400 */
[----:B-1----:R-:W-:-:S03]  /*d820*/  FMUL.FTZ R154, R157, UR43 ;  /* 0x0000002b9d9a7c20 */ /* 0x002fc60008410000 */
[----:B------:R-:W1:Y:S04]  /*d830*/  @P1 LDC R208, c[0x0][0x44c] ;  /* 0x00011300ffd01b82 */ /* 0x000e680000000800 */
[----:B------:R-:W-:Y:S01]  /*d840*/  MUFU.TANH R211, R163 ;  /* 0x000000a300d37308 */ /* 0x000fe20000002400 */
[----:B----4-:R-:W-:-:S03]  /*d850*/  IMAD.MOV.U32 R157, RZ, RZ, R2 ;  /* 0x000000ffff9d7224 */ /* 0x010fc600078e0002 */
[----:B------:R-:W3:Y:S04]  /*d860*/  @P1 LDC R15, c[0x0][0x450] ;  /* 0x00011400ff0f1b82 */ /* 0x000ee80000000800 */
[----:B------:R4:W-:Y:S08]  /*d870*/  MUFU.TANH R2, R166 ;  /* 0x000000a600027308 */ /* 0x0009f00000002400 */
[----:B------:R0:W-:Y:S01]  /*d880*/  MUFU.TANH R163, R171 ;  /* 0x000000ab00a37308 */ /* 0x0001e20000002400 */
[----:B----4-:R-:W-:Y:S01]  /*d890*/  MOV R166, R157 ;  /* 0x0000009d00a67202 */ /* 0x010fe20000000f00 */
[----:B------:R-:W-:Y:S01]  /*d8a0*/  FMUL.FTZ R157, R169, UR43 ;  /* 0x0000002ba99d7c20 */ /* 0x000fe20008410000 */
[----:B--2---:R-:W-:-:S02]  /*d8b0*/  IMAD.IADD R209, R209, 0x1, R210 ;  /* 0x00000001d1d17824 */ /* 0x004fc400078e02d2 */
[----:B0-----:R-:W-:-:S03]  /*d8c0*/  FMUL.FTZ R171, R177, UR43 ;  /* 0x0000002bb1ab7c20 */ /* 0x001fc60008410000 */
[----:B------:R0:W2:Y:S01]  /*d8d0*/  MUFU.TANH R210, R155 ;  /* 0x0000009b00d27308 */ /* 0x0000a20000002400 */
[----:B-1----:R-:W-:-:S05]  /*d8e0*/  @P1 IMAD.HI.U32 R208, R209, R208, RZ ;  /* 0x000000d0d1d01227 */ /* 0x002fca00078e00ff */
[----:B---3--:R-:W-:Y:S01]  /*d8f0*/  @P1 SHF.R.U32.HI R209, RZ, R15, R208 ;  /* 0x0000000fffd11219 */ /* 0x008fe200000116d0 */
[----:B------:R-:W-:Y:S01]  /*d900*/  FMUL.FTZ R208, R153, UR43 ;  /* 0x0000002b99d07c20 */ /* 0x000fe20008410000 */
[----:B------:R-:W-:Y:S01]  /*d910*/  FMUL.FTZ R153, R156, UR43 ;  /* 0x0000002b9c997c20 */ /* 0x000fe20008410000 */
[----:B0-----:R-:W-:Y:S01]  /*d920*/  FMUL.FTZ R155, R161, UR43 ;  /* 0x0000002ba19b7c20 */ /* 0x001fe20008410000 */
[----:B------:R0:W1:Y:S01]  /*d930*/  MUFU.TANH R156, R159 ;  /* 0x0000009f009c7308 */ /* 0x0000620000002400 */
[----:B--2---:R-:W-:-:S07]  /*d940*/  IMAD.MOV.U32 R164, RZ, RZ, R210 ;  /* 0x000000ffffa47224 */ /* 0x004fce00078e00d2 */
[----:B------:R1:W-:Y:S01]  /*d950*/  MUFU.TANH R210, R167 ;  /* 0x000000a700d27308 */ /* 0x0003e20000002400 */
[----:B0-----:R-:W-:Y:S01]  /*d960*/  FMUL.FTZ R159, R172, UR43 ;  /* 0x0000002bac9f7c20 */ /* 0x001fe20008410000 */
[----:B------:R-:W-:Y:S01]  /*d970*/  FMUL.FTZ R172, R180, UR43 ;  /* 0x0000002bb4ac7c20 */ /* 0x000fe20008410000 */
[----:B------:R-:W-:-:S05]  /*d980*/  IMAD.MOV.U32 R180, RZ, RZ, R2 ;  /* 0x000000ffffb47224 */ /* 0x000fca00078e0002 */
[----:B------:R-:W0:Y:S01]  /*d990*/  MUFU.TANH R161, R174 ;  /* 0x000000ae00a17308 */ /* 0x000e220000002400 */
[----:B-1----:R-:W-:Y:S02]  /*d9a0*/  IMAD.MOV.U32 R167, RZ, RZ, R156 ;  /* 0x000000ffffa77224 */ /* 0x002fe400078e009c */
[----:B------:R-:W-:Y:S02]  /*d9b0*/  FMUL.FTZ R156, R168, UR43 ;  /* 0x0000002ba89c7c20 */ /* 0x000fe40008410000 */
[----:B------:R-:W-:-:S03]  /*d9c0*/  IMAD.MOV.U32 R169, RZ, RZ, R167 ;  /* 0x000000ffffa97224 */ /* 0x000fc600078e00a7 */
[----:B------:R1:W2:Y:S08]  /*d9d0*/  MUFU.TANH R15, R158 ;  /* 0x0000009e000f7308 */ /* 0x0002b00000002400 */
[----:B------:R3:W4:Y:S01]  /*d9e0*/  MUFU.TANH R167, R178 ;  /* 0x000000b200a77308 */ /* 0x0007220000002400 */
[----:B-1----:R-:W-:Y:S01]  /*d9f0*/  FMUL.FTZ R158, R173, UR43 ;  /* 0x0000002bad9e7c20 */ /* 0x002fe20008410000 */
[----:B------:R-:W-:Y:S01]  /*da00*/  FMUL.FTZ R173, R181, UR43 ;  /* 0x0000002bb5ad7c20 */ /* 0x000fe20008410000 */
[----:B------:R-:W-:Y:S01]  /*da10*/  FMUL.FTZ R181, R183, UR43 ;  /* 0x0000002bb7b57c20 */ /* 0x000fe20008410000 */
[----:B------:R-:W-:-:S02]  /*da20*/  IMAD.MOV.U32 R183, RZ, RZ, R160 ;  /* 0x000000ffffb77224 */ /* 0x000fc400078e00a0 */
[----:B------:R-:W-:Y:S01]  /*da30*/  FMUL.FTZ R160, R184, UR43 ;  /* 0x0000002bb8a07c20 */ /* 0x000fe20008410000 */
[----:B0-----:R-:W-:Y:S02]  /*da40*/  IMAD.MOV.U32 R184, RZ, RZ, R161 ;  /* 0x000000ffffb87224 */ /* 0x001fe400078e00a1 */
[----:B------:R-:W-:Y:S01]  /*da50*/  FMUL.FTZ R161, R185, UR43 ;  /* 0x0000002bb9a17c20 */ /* 0x000fe20008410000 */
[----:B------:R-:W-:Y:S01]  /*da60*/  MOV R185, R210 ;  /* 0x000000d200b97202 */ /* 0x000fe20000000f00 */
[----:B--2---:R-:W-:Y:S01]  /*da70*/  IMAD.MOV.U32 R168, RZ, RZ, R15 ;  /* 0x000000ffffa87224 */ /* 0x004fe200078e000f */
[----:B------:R-:W2:Y:S01]  /*da80*/  LDL R210, [R1+0xbc] ;  /* 0x0000bc0001d27983 */ /* 0x000ea20000100800 */
[----:B------:R4:W-:Y:S01]  /*da90*/  MUFU.TANH R2, R182 ;  /* 0x000000b600027308 */ /* 0x0009e20000002400 */
[----:B------:R-:W-:Y:S01]  /*daa0*/  FMUL.FTZ R175, R187, UR43 ;  /* 0x0000002bbbaf7c20 */ /* 0x000fe20008410000 */
[----:B------:R-:W-:Y:S02]  /*dab0*/  IMAD.MOV.U32 R177, RZ, RZ, R168 ;  /* 0x000000ffffb17224 */ /* 0x000fe400078e00a8 */
[----:B------:R-:W-:Y:S01]  /*dac0*/  FMUL.FTZ R168, R188, UR43 ;  /* 0x0000002bbca87c20 */ /* 0x000fe20008410000 */
[----:B------:R-:W0:Y:S01]  /*dad0*/  SHFL.IDX PT, R174, R209, RZ, 0x1c1f ;  /* 0x001c1fffd1ae7589 */ /* 0x000e2200000e0000 */
[----:B---3--:R-:W-:-:S03]  /*dae0*/  MOV R178, R4 ;  /* 0x0000000400b27202 */ /* 0x008fc60000000f00 */
[----:B------:R-:W3:Y:S01]  /*daf0*/  LDL R188, [R1+0x90] ;  /* 0x0000900001bc7983 */ /* 0x000ee20000100800 */
[----:B----4-:R-:W-:Y:S02]  /*db00*/  IMAD.MOV.U32 R182, RZ, RZ, R167 ;  /* 0x000000ffffb67224 */ /* 0x010fe400078e00a7 */
[----:B------:R-:W-:Y:S01]  /*db10*/  FMUL.FTZ R167, R189, UR43 ;  /* 0x0000002bbda77c20 */ /* 0x000fe20008410000 */
[----:B------:R1:W4:Y:S01]  /*db20*/  MUFU.TANH R15, R170 ;  /* 0x000000aa000f7308 */ /* 0x0003220000002400 */
[----:B------:R-:W3:Y:S07]  /*db30*/  LDL R189, [R1+0xac] ;  /* 0x0000ac0001bd7983 */ /* 0x000eee0000100800 */
[----:B------:R-:W0:Y:S01]  /*db40*/  MUFU.TANH R229, R229 ;  /* 0x000000e500e57308 */ /* 0x000e220000002400 */
[----:B-1----:R-:W-:Y:S01]  /*db50*/  FMUL.FTZ R170, R176, UR43 ;  /* 0x0000002bb0aa7c20 */ /* 0x002fe20008410000 */
[----:B------:R-:W-:Y:S01]  /*db60*/  FMUL.FTZ R176, R186, UR43 ;  /* 0x0000002bbab07c20 */ /* 0x000fe20008410000 */
[----:B------:R-:W-:-:S02]  /*db70*/  IMAD.MOV.U32 R186, RZ, RZ, R163 ;  /* 0x000000ffffba7224 */ /* 0x000fc400078e00a3 */
[----:B------:R-:W-:-:S03]  /*db80*/  IMAD.MOV.U32 R163, RZ, RZ, -0x60 ;  /* 0xffffffa0ffa37424 */ /* 0x000fc600078e00ff */
[----:B------:R-:W1:Y:S01]  /*db90*/  MUFU.TANH R208, R208 ;  /* 0x000000d000d07308 */ /* 0x000e620000002400 */
[----:B----4-:R-:W-:Y:S02]  /*dba0*/  IMAD.MOV.U32 R187, RZ, RZ, R15 ;  /* 0x000000ffffbb7224 */ /* 0x010fe400078e000f */
[----:B------:R4:W1:Y:S01]  /*dbb0*/  SHFL.IDX PT, R15, R209, 0x1, 0x1c1f ;  /* 0x003c1f00d10f7f89 */ /* 0x00086200000e0000 */
[----:B------:R-:W-:-:S04]  /*dbc0*/  IMAD R163, R13, R163, 0x1 ;  /* 0x000000010da37424 */ /* 0x000fc800078e02a3 */
[----:B------:R-:W1:Y:S08]  /*dbd0*/  MUFU.TANH R153, R153 ;  /* 0x0000009900997308 */ /* 0x000e700000002400 */
[----:B------:R-:W1:Y:S08]  /*dbe0*/  MUFU.TANH R154, R154 ;  /* 0x0000009a009a7308 */ /* 0x000e700000002400 */
[----:B------:R-:W1:Y:S08]  /*dbf0*/  MUFU.TANH R152, R152 ;  /* 0x0000009800987308 */ /* 0x000e700000002400 */
[----:B------:R-:W1:Y:S08]  /*dc00*/  MUFU.TANH R155, R155 ;  /* 0x0000009b009b7308 */ /* 0x000e700000002400 */
[----:B------:R-:W1:Y:S08]  /*dc10*/  MUFU.TANH R162, R162 ;  /* 0x000000a200a27308 */ /* 0x000e700000002400 */
[----:B------:R-:W1:Y:S08]  /*dc20*/  MUFU.TANH R165, R165 ;  /* 0x000000a500a57308 */ /* 0x000e700000002400 */
[----:B------:R-:W1:Y:S08]  /*dc30*/  MUFU.TANH R156, R156 ;  /* 0x0000009c009c7308 */ /* 0x000e700000002400 */
[----:B------:R-:W1:Y:S08]  /*dc40*/  MUFU.TANH R157, R157 ;  /* 0x0000009d009d7308 */ /* 0x000e700000002400 */
[----:B------:R-:W1:Y:S01]  /*dc50*/  MUFU.TANH R159, R159 ;  /* 0x0000009f009f7308 */ /* 0x000e620000002400 */
[----:B------:R-:W-:-:S07]  /*dc60*/  FMUL.FTZ R228, R192, UR43 ;  /* 0x0000002bc0e47c20 */ /* 0x000fce0008410000 */
[----:B------:R-:W1:Y:S08]  /*dc70*/  MUFU.TANH R158, R158 ;  /* 0x0000009e009e7308 */ /* 0x000e700000002400 */
[----:B------:R-:W1:Y:S08]  /*dc80*/  MUFU.TANH R170, R170 ;  /* 0x000000aa00aa7308 */ /* 0x000e700000002400 */
[----:B------:R-:W1:Y:S08]  /*dc90*/  MUFU.TANH R171, R171 ;  /* 0x000000ab00ab7308 */ /* 0x000e700000002400 */
[----:B------:R-:W1:Y:S08]  /*dca0*/  MUFU.TANH R172, R172 ;  /* 0x000000ac00ac7308 */ /* 0x000e700000002400 */
[----:B------:R0:W-:Y:S01]  /*dcb0*/  MUFU.TANH R4, R179 ;  /* 0x000000b300047308 */ /* 0x0001e20000002400 */
[----:B----4-:R-:W-:-:S07]  /*dcc0*/  IMAD.MOV.U32 R209, RZ, RZ, R178 ;  /* 0x000000ffffd17224 */ /* 0x010fce00078e00b2 */
[----:B------:R-:W4:Y:S01]  /*dcd0*/  MUFU.TANH R173, R173 ;  /* 0x000000ad00ad7308 */ /* 0x000f220000002400 */
[----:B0-----:R-:W-:Y:S02]  /*dce0*/  IMAD.MOV.U32 R179, RZ, RZ, R211 ;  /* 0x000000ffffb37224 */ /* 0x001fe400078e00d3 */
[----:B------:R-:W-:-:S05]  /*dcf0*/  FMUL.FTZ R211, R193, UR43 ;  /* 0x0000002bc1d37c20 */ /* 0x000fca0008410000 */
[----:B------:R-:W0:Y:S01]  /*dd00*/  MUFU.TANH R160, R160 ;  /* 0x000000a000a07308 */ /* 0x000e220000002400 */
[----:B------:R-:W-:-:S07]  /*dd10*/  MOV R193, R179 ;  /* 0x000000b300c17202 */ /* 0x000fce0000000f00 */
[----:B------:R-:W0:Y:S08]  /*dd20*/  MUFU.TANH R161, R161 ;  /* 0x000000a100a17308 */ /* 0x000e300000002400 */
[----:B------:R-:W0:Y:S08]  /*dd30*/  MUFU.TANH R168, R168 ;  /* 0x000000a800a87308 */ /* 0x000e300000002400 */
[----:B------:R-:W0:Y:S08]  /*dd40*/  MUFU.TANH R167, R167 ;  /* 0x000000a700a77308 */ /* 0x000e300000002400 */
[----:B------:R-:W0:Y:S08]  /*dd50*/  MUFU.TANH R228, R228 ;  /* 0x000000e400e47308 */ /* 0x000e300000002400 */
[----:B------:R-:W0:Y:S08]  /*dd60*/  MUFU.TANH R211, R211 ;  /* 0x000000d300d37308 */ /* 0x000e300000002400 */
[----:B------:R-:W-:Y:S08]  /*dd70*/  MUFU.TANH R181, R181 ;  /* 0x000000b500b57308 */ /* 0x000ff00000002400 */
[----:B------:R-:W-:Y:S08]  /*dd80*/  MUFU.TANH R176, R176 ;  /* 0x000000b000b07308 */ /* 0x000ff00000002400 */
[----:B------:R-:W-:Y:S01]  /*dd90*/  MUFU.TANH R175, R175 ;  /* 0x000000af00af7308 */ /* 0x000fe20000002400 */
[----:B--2---:R-:W-:-:S02]  /*dda0*/  IMAD R163, R210, -0x2, R163 ;  /* 0xfffffffed2a37824 */ /* 0x004fc400078e02a3 */
[----:B------:R-:W-:Y:S01]  /*ddb0*/  FMUL.FTZ R210, R196, UR43 ;  /* 0x0000002bc4d27c20 */ /* 0x000fe20008410000 */
[----:B------:R-:W-:Y:S02]  /*ddc0*/  IMAD.MOV.U32 R196, RZ, RZ, R169 ;  /* 0x000000ffffc47224 */ /* 0x000fe400078e00a9 */
[----:B------:R-:W-:Y:S01]  /*ddd0*/  FMUL.FTZ R169, R197, UR43 ;  /* 0x0000002bc5a97c20 */ /* 0x000fe20008410000 */
[----:B---3--:R-:W-:-:S05]  /*dde0*/  IADD3 R163, -R188, R163, R189 ;  /* 0x000000a3bca37210 */ /* 0x008fca0007ffe1bd */
[C---:B------:R-:W-:Y:S02]  /*ddf0*/  IMAD.IADD R174, R163.reuse, 0x1, R174 ;  /* 0x00000001a3ae7824 */ /* 0x040fe400078e02ae */
[----:B------:R-:W-:Y:S02]  /*de00*/  IMAD.MOV.U32 R197, RZ, RZ, R177 ;  /* 0x000000ffffc57224 */ /* 0x000fe400078e00b1 */
[----:B------:R-:W-:Y:S01]  /*de10*/  FMUL.FTZ R177, R190, UR43 ;  /* 0x0000002bbeb17c20 */ /* 0x000fe20008410000 */
[C---:B------:R-:W-:Y:S02]  /*de20*/  ISETP.GT.AND P2, PT, R174.reuse, RZ, PT ;  /* 0x000000ffae00720c */ /* 0x040fe40003f44270 */
[C---:B------:R-:W-:Y:S02]  /*de30*/  ISETP.GT.AND P3, PT, R174.reuse, 0x1, PT ;  /* 0x00000001ae00780c */ /* 0x040fe40003f64270 */
[----:B------:R-:W-:Y:S01]  /*de40*/  ISETP.GT.AND P4, PT, R174, 0x8, PT ;  /* 0x00000008ae00780c */ /* 0x000fe20003f84270 */
[----:B-1----:R-:W-:Y:S01]  /*de50*/  IMAD.IADD R15, R163, 0x1, R15 ;  /* 0x00000001a30f7824 */ /* 0x002fe200078e020f */
[----:B------:R-:W-:-:S02]  /*de60*/  MOV R190, R164 ;  /* 0x000000a400be7202 */ /* 0x000fc40000000f00 */
[----:B------:R-:W-:Y:S02]  /*de70*/  FSEL R164, R229, -INF , P2 ;  /* 0xff800000e5a47808 */ /* 0x000fe40001000000 */
[C---:B------:R-:W-:Y:S02]  /*de80*/  ISETP.GT.AND P1, PT, R174.reuse, 0x9, PT ;  /* 0x00000009ae00780c */ /* 0x040fe40003f24270 */
[----:B------:R-:W-:Y:S02]  /*de90*/  ISETP.GT.AND P2, PT, R174, 0x10, PT ;  /* 0x00000010ae00780c */ /* 0x000fe40003f44270 */
[----:B------:R-:W-:Y:S02]  /*dea0*/  FSEL R163, R208, -INF , P3 ;  /* 0xff800000d0a37808 */ /* 0x000fe40001800000 */
[----:B------:R-:W-:Y:S02]  /*deb0*/  FSEL R153, R153, -INF , P4 ;  /* 0xff80000099997808 */ /* 0x000fe40002000000 */
[----:B------:R-:W-:-:S02]  /*dec0*/  ISETP.GT.AND P3, PT, R174, 0x11, PT ;  /* 0x00000011ae00780c */ /* 0x000fc40003f64270 */
[----:B------:R-:W-:Y:S01]  /*ded0*/  ISETP.GT.AND P4, PT, R174, 0x18, PT ;  /* 0x00000018ae00780c */ /* 0x000fe20003f84270 */
[----:B------:R-:W-:Y:S01]  /*dee0*/  IMAD.MOV.U32 R208, RZ, RZ, R166 ;  /* 0x000000ffffd07224 */ /* 0x000fe200078e00a6 */
[----:B------:R-:W-:Y:S02]  /*def0*/  FSEL R154, R154, -INF , P1 ;  /* 0xff8000009a9a7808 */ /* 0x000fe40000800000 */
[----:B------:R-:W-:Y:S02]  /*df00*/  FSEL R192, R152, -INF , P2 ;  /* 0xff80000098c07808 */ /* 0x000fe40001000000 */
[C---:B------:R-:W-:Y:S02]  /*df10*/  ISETP.GT.AND P1, PT, R174.reuse, 0x19, PT ;  /* 0x00000019ae00780c */ /* 0x040fe40003f24270 */
[----:B------:R-:W-:Y:S02]  /*df20*/  ISETP.GT.AND P2, PT, R174, 0x20, PT ;  /* 0x00000020ae00780c */ /* 0x000fe40003f44270 */
[----:B------:R-:W-:-:S02]  /*df30*/  FSEL R166, R155, -INF , P3 ;  /* 0xff8000009ba67808 */ /* 0x000fc40001800000 */
[----:B------:R-:W-:Y:S02]  /*df40*/  FSEL R162, R162, -INF , P4 ;  /* 0xff800000a2a27808 */ /* 0x000fe40002000000 */
[C---:B------:R-:W-:Y:S02]  /*df50*/  ISETP.GT.AND P3, PT, R174.reuse, 0x21, PT ;  /* 0x00000021ae00780c */ /* 0x040fe40003f64270 */
[----:B------:R-:W-:Y:S01]  /*df60*/  ISETP.GT.AND P4, PT, R174, 0x28, PT ;  /* 0x00000028ae00780c */ /* 0x000fe20003f84270 */
[----:B------:R-:W1:Y:S01]  /*df70*/  MUFU.TANH R210, R210 ;  /* 0x000000d200d27308 */ /* 0x000e620000002400 */
[----:B------:R-:W-:Y:S01]  /*df80*/  IMAD.MOV.U32 R189, RZ, RZ, R180 ;  /* 0x000000ffffbd7224 */ /* 0x000fe200078e00b4 */
[----:B------:R-:W-:Y:S02]  /*df90*/  FSEL R165, R165, -INF , P1 ;  /* 0xff800000a5a57808 */ /* 0x000fe40000800000 */
[----:B------:R-:W-:Y:S02]  /*dfa0*/  FSEL R178, R156, -INF , P2 ;  /* 0xff8000009cb27808 */ /* 0x000fe40001000000 */
[----:B------:R-:W-:-:S02]  /*dfb0*/  ISETP.GT.AND P1, PT, R174, 0x29, PT ;  /* 0x00000029ae00780c */ /* 0x000fc40003f24270 */
[C---:B------:R-:W-:Y:S02]  /*dfc0*/  ISETP.GT.AND P2, PT, R174.reuse, 0x30, PT ;  /* 0x00000030ae00780c */ /* 0x040fe40003f44270 */
[----:B------:R-:W-:Y:S02]  /*dfd0*/  FSEL R179, R157, -INF , P3 ;  /* 0xff8000009db37808 */ /* 0x000fe40001800000 */
[----:B------:R-:W-:Y:S01]  /*dfe0*/  FSEL R180, R159, -INF , P4 ;  /* 0xff8000009fb47808 */ /* 0x000fe20002000000 */
[----:B------:R-:W2:Y:S01]  /*dff0*/  MUFU.TANH R169, R169 ;  /* 0x000000a900a97308 */ /* 0x000ea20000002400 */
[C---:B------:R-:W-:Y:S02]  /*e000*/  ISETP.GT.AND P3, PT, R174.reuse, 0x31, PT ;  /* 0x00000031ae00780c */ /* 0x040fe40003f64270 */
[----:B------:R-:W-:Y:S01]  /*e010*/  ISETP.GT.AND P4, PT, R174, 0x38, PT ;  /* 0x00000038ae00780c */ /* 0x000fe20003f84270 */
[----:B------:R-:W-:Y:S01]  /*e020*/  IMAD.MOV.U32 R188, RZ, RZ, R185 ;  /* 0x000000ffffbc7224 */ /* 0x000fe200078e00b9 */
[----:B------:R-:W-:-:S02]  /*e030*/  FSEL R185, R158, -INF , P1 ;  /* 0xff8000009eb97808 */ /* 0x000fc40000800000 */
[----:B------:R-:W-:Y:S02]  /*e040*/  FSEL R170, R170, -INF , P2 ;  /* 0xff800000aaaa7808 */ /* 0x000fe40001000000 */
[C---:B------:R-:W-:Y:S02]  /*e050*/  ISETP.GT.AND P1, PT, R174.reuse, 0x39, PT ;  /* 0x00000039ae00780c */ /* 0x040fe40003f24270 */
[----:B------:R-:W-:Y:S02]  /*e060*/  ISETP.GT.AND P2, PT, R174, 0x40, PT ;  /* 0x00000040ae00780c */ /* 0x000fe40003f44270 */
[----:B------:R-:W-:Y:S02]  /*e070*/  FSEL R171, R171, -INF , P3 ;  /* 0xff800000abab7808 */ /* 0x000fe40001800000 */
[----:B------:R-:W-:Y:S02]  /*e080*/  FSEL R172, R172, -INF , P4 ;  /* 0xff800000acac7808 */ /* 0x000fe40002000000 */
[----:B------:R-:W-:-:S02]  /*e090*/  ISETP.GT.AND P3, PT, R174, 0x41, PT ;  /* 0x00000041ae00780c */ /* 0x000fc40003f64270 */
[----:B------:R-:W-:Y:S02]  /*e0a0*/  ISETP.GT.AND P4, PT, R174, 0x48, PT ;  /* 0x00000048ae00780c */ /* 0x000fe40003f84270 */
[----:B----4-:R-:W-:Y:S02]  /*e0b0*/  FSEL R173, R173, -INF , P1 ;  /* 0xff800000adad7808 */ /* 0x010fe40000800000 */
[----:B0-----:R-:W-:Y:S02]  /*e0c0*/  FSEL R159, R160, -INF , P2 ;  /* 0xff800000a09f7808 */ /* 0x001fe40001000000 */
[C---:B------:R-:W-:Y:S02]  /*e0d0*/  ISETP.GT.AND P1, PT, R174.reuse, 0x49, PT ;  /* 0x00000049ae00780c */ /* 0x040fe40003f24270 */
[----:B------:R-:W-:Y:S02]  /*e0e0*/  ISETP.GT.AND P2, PT, R174, 0x50, PT ;  /* 0x00000050ae00780c */ /* 0x000fe40003f44270 */
[----:B------:R-:W-:-:S02]  /*e0f0*/  FSEL R157, R161, -INF , P3 ;  /* 0xff800000a19d7808 */ /* 0x000fc40001800000 */
[----:B------:R-:W-:Y:S02]  /*e100*/  FSEL R156, R168, -INF , P4 ;  /* 0xff800000a89c7808 */ /* 0x000fe40002000000 */
[C---:B------:R-:W-:Y:S02]  /*e110*/  ISETP.GT.AND P3, PT, R174.reuse, 0x51, PT ;  /* 0x00000051ae00780c */ /* 0x040fe40003f64270 */
[----:B------:R-:W-:Y:S02]  /*e120*/  ISETP.GT.AND P4, PT, R174, 0x58, PT ;  /* 0x00000058ae00780c */ /* 0x000fe40003f84270 */
[----:B------:R-:W-:Y:S02]  /*e130*/  FSEL R158, R167, -INF , P1 ;  /* 0xff800000a79e7808 */ /* 0x000fe40000800000 */
[----:B------:R-:W-:Y:S02]  /*e140*/  FSEL R228, R228, -INF , P2 ;  /* 0xff800000e4e47808 */ /* 0x000fe40001000000 */
[----:B------:R-:W-:-:S02]  /*e150*/  ISETP.GT.AND P1, PT, R174, 0x59, PT ;  /* 0x00000059ae00780c */ /* 0x000fc40003f24270 */
[----:B------:R-:W-:Y:S02]  /*e160*/  ISETP.GT.AND P2, PT, R15, RZ, PT ;  /* 0x000000ff0f00720c */ /* 0x000fe40003f44270 */
[----:B------:R-:W-:Y:S02]  /*e170*/  FSEL R211, R211, -INF , P3 ;  /* 0xff800000d3d37808 */ /* 0x000fe40001800000 */
[----:B-1----:R-:W-:Y:S02]  /*e180*/  FSEL R210, R210, -INF , P4 ;  /* 0xff800000d2d27808 */ /* 0x002fe40002000000 */
[C---:B------:R-:W-:Y:S02]  /*e190*/  ISETP.GT.AND P3, PT, R15.reuse, 0x1, PT ;  /* 0x000000010f00780c */ /* 0x040fe40003f64270 */
[----:B------:R-:W-:Y:S02]  /*e1a0*/  ISETP.GT.AND P4, PT, R15, 0x8, PT ;  /* 0x000000080f00780c */ /* 0x000fe40003f84270 */
[----:B--2---:R-:W-:-:S02]  /*e1b0*/  FSEL R155, R169, -INF , P1 ;  /* 0xff800000a99b7808 */ /* 0x004fc40000800000 */
[----:B------:R-:W-:Y:S02]  /*e1c0*/  FSEL R160, R208, -INF , P2 ;  /* 0xff800000d0a07808 */ /* 0x000fe40001000000 */
[C---:B------:R-:W-:Y:S02]  /*e1d0*/  ISETP.GT.AND P1, PT, R15.reuse, 0x9, PT ;  /* 0x000000090f00780c */ /* 0x040fe40003f24270 */
[----:B------:R-:W-:Y:S02]  /*e1e0*/  ISETP.GT.AND P2, PT, R15, 0x10, PT ;  /* 0x000000100f00780c */ /* 0x000fe40003f44270 */
[----:B------:R-:W-:Y:S02]  /*e1f0*/  FSEL R161, R190, -INF , P3 ;  /* 0xff800000bea17808 */ /* 0x000fe40001800000 */
[----:B------:R-:W-:Y:S02]  /*e200*/  FSEL R168, R197, -INF , P4 ;  /* 0xff800000c5a87808 */ /* 0x000fe40002000000 */
[----:B------:R-:W-:-:S02]  /*e210*/  ISETP.GT.AND P3, PT, R15, 0x11, PT ;  /* 0x000000110f00780c */ /* 0x000fc40003f64270 */
[----:B------:R-:W-:Y:S01]  /*e220*/  ISETP.GT.AND P4, PT, R15, 0x18, PT ;  /* 0x000000180f00780c */ /* 0x000fe20003f84270 */
[----:B------:R-:W0:Y:S01]  /*e230*/  MUFU.TANH R177, R177 ;  /* 0x000000b100b17308 */ /* 0x000e220000002400 */
[----:B------:R-:W-:Y:S02]  /*e240*/  FSEL R196, R196, -INF , P1 ;  /* 0xff800000c4c47808 */ /* 0x000fe40000800000 */
[----:B------:R-:W-:Y:S02]  /*e250*/  FSEL R209, R209, -INF , P2 ;  /* 0xff800000d1d17808 */ /* 0x000fe40001000000 */
        /* <DEDUP_REMOVED lines=9> */
[----:B------:R-:W-:Y:S02]  /*e2f0*/  FSEL R189, R186, -INF , P3 ;  /* 0xff800000babd7808 */ /* 0x000fe40001800000 */
[----:B------:R-:W-:Y:S02]  /*e300*/  FSEL R187, R184, -INF , P4 ;  /* 0xff800000b8bb7808 */ /* 0x000fe40002000000 */
[C---:B------:R-:W-:Y:S02]  /*e310*/  ISETP.GT.AND P2, PT, R15.reuse, 0x30, PT ;  /* 0x000000300f00780c */ /* 0x040fe40003f44270 */
[C---:B------:R-:W-:Y:S02]  /*e320*/  ISETP.GT.AND P3, PT, R15.reuse, 0x31, PT ;  /* 0x000000310f00780c */ /* 0x040fe40003f64270 */
[----:B------:R-:W-:Y:S02]  /*e330*/  ISETP.GT.AND P4, PT, R15, 0x38, PT ;  /* 0x000000380f00780c */ /* 0x000fe40003f84270 */
[----:B------:R-:W-:-:S02]  /*e340*/  FSEL R186, R183, -INF , P1 ;  /* 0xff800000b7ba7808 */ /* 0x000fc40000800000 */
[----:B------:R-:W-:Y:S02]  /*e350*/  FSEL R182, R182, -INF , P2 ;  /* 0xff800000b6b67808 */ /* 0x000fe40001000000 */
[----:B------:R-:W-:Y:S02]  /*e360*/  FSEL R183, R4, -INF , P3 ;  /* 0xff80000004b77808 */ /* 0x000fe40001800000 */
[----:B------:R-:W-:Y:S01]  /*e370*/  FSEL R184, R2, -INF , P4 ;  /* 0xff80000002b87808 */ /* 0x000fe20002000000 */
[----:B------:R-:W-:Y:S01]  /*e380*/  UMOV UR46, UR45 ;  /* 0x0000002d002e7c82 */ /* 0x000fe20008000000 */
[----:B------:R-:W-:Y:S01]  /*e390*/  ISETP.GT.AND P1, PT, R15, 0x39, PT ;  /* 0x000000390f00780c */ /* 0x000fe20003f24270 */
[----:B------:R-:W-:Y:S01]  /*e3a0*/  FMUL.FTZ R191, R191, UR43 ;  /* 0x0000002bbfbf7c20 */ /* 0x000fe20008410000 */
[C---:B------:R-:W-:Y:S01]  /*e3b0*/  ISETP.GT.AND P2, PT, R15.reuse, 0x40, PT ;  /* 0x000000400f00780c */ /* 0x040fe20003f44270 */
[----:B------:R-:W-:Y:S01]  /*e3c0*/  FMUL.FTZ R194, R194, UR43 ;  /* 0x0000002bc2c27c20 */ /* 0x000fe20008410000 */
[C---:B------:R-:W-:Y:S01]  /*e3d0*/  ISETP.GT.AND P3, PT, R15.reuse, 0x41, PT ;  /* 0x000000410f00780c */ /* 0x040fe20003f64270 */
[----:B------:R1:W5:Y:S01]  /*e3e0*/  LDL.LU R4, [R1+0xe0] ;  /* 0x0000e00001047983 */ /* 0x0003620000300800 */
[----:B------:R-:W-:-:S02]  /*e3f0*/  ISETP.GT.AND P4, PT, R15, 0x48, PT ;  /* 0x000000480f00780c */ /* 0x000fc40003f84270 */
[----:B------:R-:W-:Y:S02]  /*e400*/  FSEL R181, R181, -INF , P1 ;  /* 0xff800000b5b57808 */ /* 0x000fe40000800000 */
[----:B------:R-:W-:Y:S01]  /*e410*/  ISETP.GT.AND P5, PT, R15, 0x59, PT ;  /* 0x000000590f00780c */ /* 0x000fe20003fa4270 */
[----:B------:R2:W-:Y:S01]  /*e420*/  MUFU.TANH R169, R191 ;  /* 0x000000bf00a97308 */ /* 0x0005e20000002400 */
[----:B------:R-:W-:Y:S01]  /*e430*/  FSEL R174, R176, -INF , P2 ;  /* 0xff800000b0ae7808 */ /* 0x000fe20001000000 */
[----:B------:R1:W5:Y:S01]  /*e440*/  LDL.LU R2, [R1+0xd8] ;  /* 0x0000d80001027983 */ /* 0x0003620000300800 */
[----:B------:R-:W-:Y:S02]  /*e450*/  FSEL R175, R175, -INF , P3 ;  /* 0xff800000afaf7808 */ /* 0x000fe40001800000 */
[----:B0-----:R-:W-:Y:S02]  /*e460*/  FSEL R177, R177, -INF , P4 ;  /* 0xff800000b1b17808 */ /* 0x001fe40002000000 */
[----:B------:R-:W-:-:S02]  /*e470*/  ISETP.GT.AND P1, PT, R15, 0x49, PT ;  /* 0x000000490f00780c */ /* 0x000fc40003f24270 */
[C---:B------:R-:W-:Y:S02]  /*e480*/  ISETP.GT.AND P2, PT, R15.reuse, 0x50, PT ;  /* 0x000000500f00780c */ /* 0x040fe40003f44270 */
[C---:B------:R-:W-:Y:S02]  /*e490*/  ISETP.GT.AND P3, PT, R15.reuse, 0x51, PT ;  /* 0x000000510f00780c */ /* 0x040fe40003f64270 */
        /* <DEDUP_REMOVED lines=25> */
[----:B------:R-:W0:Y:S02]  /*e630*/  SHFL.BFLY PT, R152, R15, 0x2, 0x1f ;  /* 0x0c401f000f987f89 */ /* 0x000e2400000e0000 */
[----:B0-----:R-:W-:-:S05]  /*e640*/  FMNMX.FTZ R15, R15, R152, !PT ;  /* 0x000000980f0f7209 */ /* 0x001fca0007810000 */
[----:B------:R-:W0:Y:S02]  /*e650*/  SHFL.BFLY PT, R152, R15, 0x1, 0x1f ;  /* 0x0c201f000f987f89 */ /* 0x000e2400000e0000 */
[----:B0-----:R-:W-:-:S04]  /*e660*/  FMNMX.FTZ R15, R15, R152, !PT ;  /* 0x000000980f0f7209 */ /* 0x001fc80007810000 */
[----:B------:R-:W-:-:S04]  /*e670*/  FSETP.NEU.FTZ.AND P6, PT, R15, -INF , PT ;  /* 0xff8000000f00780b */ /* 0x000fc80003fdd000 */
[----:B------:R-:W-:-:S05]  /*e680*/  FSEL R152, R15, RZ, P6 ;  /* 0x000000ff0f987208 */ /* 0x000fca0003000000 */
[----:B------:R-:W-:Y:S01]  /*e690*/  FADD.FTZ R152, -R152, R21 ;  /* 0x0000001598987221 */ /* 0x000fe20000010100 */
[----:B------:R-:W-:-:S05]  /*e6a0*/  FMUL.FTZ R21, R15, UR46 ;  /* 0x0000002e0f157c20 */ /* 0x000fca0008410000 */
[----:B------:R-:W-:Y:S01]  /*e6b0*/  FSEL R21, R21, RZ, P6 ;  /* 0x000000ff15157208 */ /* 0x000fe20003000000 */
[----:B------:R-:W-:-:S04]  /*e6c0*/  FMUL.FTZ R152, R152, UR46 ;  /* 0x0000002e98987c20 */ /* 0x000fc80008410000 */
[--C-:B------:R-:W-:Y:S01]  /*e6d0*/  FFMA.FTZ R164, R164, UR46, -R21.reuse ;  /* 0x0000002ea4a47c23 */ /* 0x100fe20008010815 */
[--C-:B------:R-:W-:Y:S01]  /*e6e0*/  FFMA.FTZ R163, R163, UR46, -R21.reuse ;  /* 0x0000002ea3a37c23 */ /* 0x100fe20008010815 */
[--C-:B------:R-:W-:Y:S01]  /*e6f0*/  FFMA.FTZ R153, R153, UR46, -R21.reuse ;  /* 0x0000002e99997c23 */ /* 0x100fe20008010815 */
[--C-:B------:R-:W-:Y:S01]  /*e700*/  FFMA.FTZ R154, R154, UR46, -R21.reuse ;  /* 0x0000002e9a9a7c23 */ /* 0x100fe20008010815 */
[--C-:B------:R-:W-:Y:S01]  /*e710*/  FFMA.FTZ R192, R192, UR46, -R21.reuse ;  /* 0x0000002ec0c07c23 */ /* 0x100fe20008010815 */
[--C-:B------:R-:W-:Y:S01]  /*e720*/  FFMA.FTZ R166, R166, UR46, -R21.reuse ;  /* 0x0000002ea6a67c23 */ /* 0x100fe20008010815 */
[--C-:B------:R-:W-:Y:S01]  /*e730*/  FFMA.FTZ R162, R162, UR46, -R21.reuse ;  /* 0x0000002ea2a27c23 */ /* 0x100fe20008010815 */
[--C-:B--2---:R-:W-:Y:S01]  /*e740*/  FFMA.FTZ R191, R165, UR46, -R21.reuse ;  /* 0x0000002ea5bf7c23 */ /* 0x104fe20008010815 */
        /* <DEDUP_REMOVED lines=16> */
[----:B------:R-:W-:Y:S08]  /*e850*/  MUFU.EX2 R164, R164 ;  /* 0x000000a400a47308 */ /* 0x000ff00000000800 */
[----:B------:R-:W0:Y:S08]  /*e860*/  MUFU.EX2 R155, R152 ;  /* 0x00000098009b7308 */ /* 0x000e300000000800 */
[----:B------:R-:W2:Y:S08]  /*e870*/  MUFU.EX2 R152, R163 ;  /* 0x000000a300987308 */ /* 0x000eb00000000800 */
[----:B------:R-:W3:Y:S01]  /*e880*/  MUFU.EX2 R153, R153 ;  /* 0x0000009900997308 */ /* 0x000ee20000000800 */
[----:B0-----:R-:W-:-:S07]  /*e890*/  FFMA.FTZ R3, R155, R3, R164 ;  /* 0x000000039b037223 */ /* 0x001fce00000100a4 */
[----:B------:R-:W0:Y:S01]  /*e8a0*/  MUFU.EX2 R154, R154 ;  /* 0x0000009a009a7308 */ /* 0x000e220000000800 */
[----:B--2---:R-:W-:-:S04]  /*e8b0*/  FADD.FTZ R3, R152, R3 ;  /* 0x0000000398037221 */ /* 0x004fc80000010000 */
[----:B---3--:R-:W-:-:S04]  /*e8c0*/  FADD.FTZ R3, R153, R3 ;  /* 0x0000000399037221 */ /* 0x008fc80000010000 */
[----:B0-----:R-:W-:Y:S01]  /*e8d0*/  FADD.FTZ R188, R154, R3 ;  /* 0x000000039abc7221 */ /* 0x001fe20000010000 */
        /* <DEDUP_REMOVED lines=11> */
[----:B------:R-:W-:Y:S02]  /*e990*/  F2FP.F16.F32.PACK_AB R154, R154, R153 ;  /* 0x000000999a9a723e */ /* 0x000fe400000000ff */
[----:B------:R-:W-:-:S04]  /*e9a0*/  FMNMX.FTZ R153, R186, R3, !PT ;  /* 0x00000003ba997209 */ /* 0x000fc80007810000 */
[----:B------:R-:W-:-:S04]  /*e9b0*/  FMNMX.FTZ R153, R182, R153, !PT ;  /* 0x00000099b6997209 */ /* 0x000fc80007810000 */
[----:B------:R-:W-:Y:S01]  /*e9c0*/  FMNMX.FTZ R153, R183, R153, !PT ;  /* 0x00000099b7997209 */ /* 0x000fe20007810000 */
[----:B------:R-:W-:-:S03]  /*e9d0*/  FMUL.FTZ R163, R195, UR43 ;  /* 0x0000002bc3a37c20 */ /* 0x000fc60008410000 */
[----:B------:R-:W-:Y:S01]  /*e9e0*/  FMNMX.FTZ R153, R184, R153, !PT ;  /* 0x00000099b8997209 */ /* 0x000fe20007810000 */
[----:B------:R-:W0:Y:S01]  /*e9f0*/  MUFU.TANH R3, R194 ;  /* 0x000000c200037308 */ /* 0x000e220000002400 */
[----:B------:R-:W-:Y:S01]  /*ea00*/  F2FP.F16.F32.PACK_AB R152, R152, R164 ;  /* 0x000000a49898723e */ /* 0x000fe200000000ff */
[----:B------:R-:W-:Y:S01]  /*ea10*/  FMUL.FTZ R164, R198, UR43 ;  /* 0x0000002bc6a47c20 */ /* 0x000fe20008410000 */
[----:B------:R-:W-:Y:S01]  /*ea20*/  FMNMX.FTZ R153, R181, R153, !PT ;  /* 0x00000099b5997209 */ /* 0x000fe20007810000 */
[----:B------:R-:W-:-:S03]  /*ea30*/  FMUL.FTZ R165, R199, UR43 ;  /* 0x0000002bc7a57c20 */ /* 0x000fc60008410000 */
[----:B------:R-:W-:Y:S01]  /*ea40*/  FMNMX.FTZ R153, R174, R153, !PT ;  /* 0x00000099ae997209 */ /* 0x000fe20007810000 */
[----:B------:R-:W2:Y:S03]  /*ea50*/  MUFU.TANH R163, R163 ;  /* 0x000000a300a37308 */ /* 0x000ea60000002400 */
[----:B------:R-:W-:-:S05]  /*ea60*/  FMNMX.FTZ R153, R175, R153, !PT ;  /* 0x00000099af997209 */ /* 0x000fca0007810000 */
[----:B------:R-:W3:Y:S01]  /*ea70*/  MUFU.TANH R164, R164 ;  /* 0x000000a400a47308 */ /* 0x000ee20000002400 */
[----:B------:R-:W-:Y:S02]  /*ea80*/  FSEL R169, R169, -INF , P1 ;  /* 0xff800000a9a97808 */ /* 0x000fe40000800000 */
[----:B------:R-:W-:-:S05]  /*ea90*/  FMNMX.FTZ R153, R177, R153, !PT ;  /* 0x00000099b1997209 */ /* 0x000fca0007810000 */
[----:B------:R-:W4:Y:S01]  /*eaa0*/  MUFU.TANH R165, R165 ;  /* 0x000000a500a57308 */ /* 0x000f220000002400 */
[----:B0-----:R-:W-:Y:S02]  /*eab0*/  FSEL R3, R3, -INF , P2 ;  /* 0xff80000003037808 */ /* 0x001fe40001000000 */
[----:B------:R-:W-:Y:S02]  /*eac0*/  FMNMX.FTZ R153, R169, R153, !PT ;  /* 0x00000099a9997209 */ /* 0x000fe40007810000 */
[----:B--2---:R-:W-:Y:S02]  /*ead0*/  FSEL R163, R163, -INF , P3 ;  /* 0xff800000a3a37808 */ /* 0x004fe40001800000 */
[----:B------:R-:W-:Y:S02]  /*eae0*/  FMNMX.FTZ R153, R3, R153, !PT ;  /* 0x0000009903997209 */ /* 0x000fe40007810000 */
[----:B---3--:R-:W-:Y:S02]  /*eaf0*/  FSEL R164, R164, -INF , P4 ;  /* 0xff800000a4a47808 */ /* 0x008fe40002000000 */
[----:B------:R-:W-:-:S04]  /*eb00*/  FMNMX.FTZ R153, R163, R153, !PT ;  /* 0x00000099a3997209 */ /* 0x000fc80007810000 */
[----:B------:R-:W-:Y:S02]  /*eb10*/  FMNMX.FTZ R153, R164, R153, !PT ;  /* 0x00000099a4997209 */ /* 0x000fe40007810000 */
[----:B----4-:R-:W-:-:S04]  /*eb20*/  FSEL R165, R165, -INF , P5 ;  /* 0xff800000a5a57808 */ /* 0x010fc80002800000 */
[----:B------:R-:W-:-:S05]  /*eb30*/  FMNMX.FTZ R153, R165, R153, !PT ;  /* 0x00000099a5997209 */ /* 0x000fca0007810000 */
[----:B------:R-:W0:Y:S02]  /*eb40*/  SHFL.BFLY PT, R167, R153, 0x2, 0x1f ;  /* 0x0c401f0099a77f89 */ /* 0x000e2400000e0000 */
[----:B0-----:R-:W-:-:S05]  /*eb50*/  FMNMX.FTZ R167, R153, R167, !PT ;  /* 0x000000a799a77209 */ /* 0x001fca0007810000 */
[----:B------:R-:W0:Y:S01]  /*eb60*/  SHFL.BFLY PT, R176, R167, 0x1, 0x1f ;  /* 0x0c201f00a7b07f89 */ /* 0x000e2200000e0000 */
[----:B------:R-:W2:Y:S01]  /*eb70*/  S2R R198, SR_TID.X ;  /* 0x0000000000c67919 */ /* 0x000ea20000002100 */
[----:B0-----:R-:W-:-:S04]  /*eb80*/  FMNMX.FTZ R176, R167, R176, !PT ;  /* 0x000000b0a7b07209 */ /* 0x001fc80007810000 */
[C---:B------:R-:W-:Y:S01]  /*eb90*/  FSETP.NEU.FTZ.AND P1, PT, R176.reuse, -INF , PT ;  /* 0xff800000b000780b */ /* 0x040fe20003f3d000 */
[----:B------:R-:W-:-:S03]  /*eba0*/  FMUL.FTZ R167, R176, UR46 ;  /* 0x0000002eb0a77c20 */ /* 0x000fc60008410000 */
[----:B------:R-:W-:Y:S02]  /*ebb0*/  FSEL R153, R176, RZ, P1 ;  /* 0x000000ffb0997208 */ /* 0x000fe40000800000 */
[----:B------:R-:W-:-:S03]  /*ebc0*/  FSEL R167, R167, RZ, P1 ;  /* 0x000000ffa7a77208 */ /* 0x000fc60000800000 */
[----:B------:R-:W-:Y:S02]  /*ebd0*/  FADD.FTZ R153, -R153, R20 ;  /* 0x0000001499997221 */ /* 0x000fe40000010100 */
[--C-:B------:R-:W-:Y:S02]  /*ebe0*/  FFMA.FTZ R160, R160, UR46, -R167.reuse ;  /* 0x0000002ea0a07c23 */ /* 0x100fe400080108a7 */
[----:B------:R-:W-:Y:S01]  /*ebf0*/  FMUL.FTZ R153, R153, UR46 ;  /* 0x0000002e99997c20 */ /* 0x000fe20008410000 */
[--C-:B------:R-:W-:Y:S01]  /*ec00*/  FFMA.FTZ R194, R197, UR46, -R167.reuse ;  /* 0x0000002ec5c27c23 */ /* 0x100fe200080108a7 */
[--C-:B------:R-:W-:Y:S02]  /*ec10*/  FFMA.FTZ R161, R161, UR46, -R167.reuse ;  /* 0x0000002ea1a17c23 */ /* 0x100fe400080108a7 */
[----:B------:R-:W-:Y:S01]  /*ec20*/  MUFU.EX2 R160, R160 ;  /* 0x000000a000a07308 */ /* 0x000fe20000000800 */
[--C-:B------:R-:W-:Y:S01]  /*ec30*/  FFMA.FTZ R168, R168, UR46, -R167.reuse ;  /* 0x0000002ea8a87c23 */ /* 0x100fe200080108a7 */
[--C-:B------:R-:W-:Y:S01]  /*ec40*/  FFMA.FTZ R196, R196, UR46, -R167.reuse ;  /* 0x0000002ec4c47c23 */ /* 0x100fe200080108a7 */
[--C-:B------:R-:W-:Y:S01]  /*ec50*/  FFMA.FTZ R20, R209, UR46, -R167.reuse ;  /* 0x0000002ed1147c23 */ /* 0x100fe200080108a7 */
[----:B------:R-:W-:-:S04]  /*ec60*/  FFMA.FTZ R195, R208, UR46, -R167 ;  /* 0x0000002ed0c37c23 */ /* 0x000fc800080108a7 */
        /* <DEDUP_REMOVED lines=18> */
[----:B------:R3:W4:Y:S01]  /*ed90*/  MUFU.EX2 R153, R161 ;  /* 0x000000a100997308 */ /* 0x0007220000000800 */
[----:B------:R-:W-:Y:S01]  /*eda0*/  IMAD.U32 R167, RZ, RZ, UR37 ;  /* 0x00000025ffa77e24 */ /* 0x000fe2000f8e00ff */
[----:B--2---:R-:W-:Y:S01]  /*edb0*/  SHF.R.U32.HI R198, RZ, 0x7, R198 ;  /* 0x00000007ffc67819 */ /* 0x004fe200000116c6 */
[-C--:B------:R-:W-:Y:S01]  /*edc0*/  FMUL.FTZ R24, R24, R155.reuse ;  /* 0x0000009b18187220 */ /* 0x080fe20000410000 */
[-C--:B------:R-:W-:Y:S01]  /*edd0*/  FMUL.FTZ R25, R25, R155.reuse ;  /* 0x0000009b19197220 */ /* 0x080fe20000410000 */
[----:B------:R-:W-:Y:S01]  /*ede0*/  FMUL.FTZ R28, R28, R155 ;  /* 0x0000009b1c1c7220 */ /* 0x000fe20000410000 */
[----:B---3--:R-:W-:-:S02]  /*edf0*/  VIADD R161, R14, 0x32440 ;  /* 0x000324400ea17836 */ /* 0x008fc40000000000 */
        /* <DEDUP_REMOVED lines=61> */
[----:B------:R-:W-:-:S02]  /*f1d0*/  PRMT R161, R167, 0x654, R161 ;  /* 0x00000654a7a17816 */ /* 0x000fc400000000a1 */
[----:B------:R-:W-:Y:S02]  /*f1e0*/  IADD3 R155, R198, 0x8, RZ ;  /* 0x00000008c69b7810 */ /* 0x000fe40007ffe0ff */
[----:B------:R2:W-:Y:S01]  /*f1f0*/  SYNCS.ARRIVE.TRANS64.RED.A1T0 RZ, [R161+URZ], RZ ;  /* 0x000000ffa1ff79a7 */ /* 0x0005e2000810043f */
[----:B0-----:R-:W-:Y:S01]  /*f200*/  FFMA.FTZ R167, R197, R0, R160 ;  /* 0x00000000c5a77223 */ /* 0x001fe200000100a0 */
[----:B------:R-:W-:Y:S03]  /*f210*/  MUFU.EX2 R168, R168 ;  /* 0x000000a800a87308 */ /* 0x000fe60000000800 */
[C---:B----4-:R-:W-:Y:S01]  /*f220*/  FADD.FTZ R167, R153.reuse, R167 ;  /* 0x000000a799a77221 */ /* 0x050fe20000010000 */
[----:B------:R-:W-:-:S04]  /*f230*/  F2FP.F16.F32.PACK_AB R153, R153, R160 ;  /* 0x000000a09999723e */ /* 0x000fc800000000ff */
[----:B------:R-:W0:Y:S01]  /*f240*/  MUFU.EX2 R0, R196 ;  /* 0x000000c400007308 */ /* 0x000e220000000800 */
[----:B------:R0:W-:Y:S01]  /*f250*/  BAR.SYNC.DEFER_BLOCKING R155, 0x100 ;  /* 0x0004009b0000751d */ /* 0x0001e20000010000 */
[----:B------:R-:W-:Y:S02]  /*f260*/  IMAD.MOV.U32 R160, RZ, RZ, 0xc00 ;  /* 0x00000c00ffa07424 */ /* 0x000fe400078e00ff */
[----:B--2---:R-:W-:Y:S02]  /*f270*/  IMAD.MOV.U32 R161, RZ, RZ, 0x40000040 ;  /* 0x40000040ffa17424 */ /* 0x004fe400078e00ff */
[----:B------:R-:W-:Y:S02]  /*f280*/  IMAD R160, R18, R160, UR39 ;  /* 0x0000002712a07e24 */ /* 0x000fe4000f8e02a0 */
[-C--:B------:R-:W-:Y:S01]  /*f290*/  FMUL.FTZ R26, R26, R197.reuse ;  /* 0x000000c51a1a7220 */ /* 0x080fe20000410000 */
[-C--:B------:R-:W-:Y:S01]  /*f2a0*/  FMUL.FTZ R27, R27, R197.reuse ;  /* 0x000000c51b1b7220 */ /* 0x080fe20000410000 */
[----:B------:R-:W-:Y:S01]  /*f2b0*/  R2UR UR7, R161 ;  /* 0x00000000a10772ca */ /* 0x000fe200000e0000 */
        /* <DEDUP_REMOVED lines=63> */
[----:B0-----:R-:W-:-:S05]  /*f6b0*/  F2FP.F16.F32.PACK_AB R155, R0, R168 ;  /* 0x000000a8009b723e */ /* 0x001fca00000000ff */
[----:B------:R-:W-:-:S06]  /*f6c0*/  WARPGROUP.ARRIVE ;  /* 0x00000000000079c5 */ /* 0x000fcc0000000000 */
[----:B------:R-:W-:Y:S01]  /*f6d0*/  HGMMA.64x256x16.F32 R24, R152, gdesc[UR4].tnspB, R24, gsb0 ;  /* 0x43e0000498187df0 */ /* 0x000fe20008000818 */
[----:B------:R-:W0:Y:S08]  /*f6e0*/  MUFU.EX2 R192, R192 ;  /* 0x000000c000c07308 */ /* 0x000e300000000800 */
[----:B------:R-:W-:Y:S08]  /*f6f0*/  MUFU.EX2 R191, R191 ;  /* 0x000000bf00bf7308 */ /* 0x000ff00000000800 */
[----:B------:R-:W-:Y:S08]  /*f700*/  MUFU.EX2 R20, R20 ;  /* 0x0000001400147308 */ /* 0x000ff00000000800 */
[----:B------:R-:W-:Y:S01]  /*f710*/  MUFU.EX2 R161, R195 ;  /* 0x000000c300a17308 */ /* 0x000fe20000000800 */
[----:B0-----:R-:W-:-:S07]  /*f720*/  FADD.FTZ R188, R192, R188 ;  /* 0x000000bcc0bc7221 */ /* 0x001fce0000010000 */
[----:B------:R-:W-:Y:S08]  /*f730*/  MUFU.EX2 R185, R185 ;  /* 0x000000b900b97308 */ /* 0x000ff00000000800 */
[----:B------:R-:W-:Y:S01]  /*f740*/  MUFU.EX2 R186, R186 ;  /* 0x000000ba00ba7308 */ /* 0x000fe20000000800 */
[----:B------:R-:W-:-:S07]  /*f750*/  WARPGROUP.DEPBAR.LE gsb0, 0x0 ;  /* 0x00008000000079c5 */ /* 0x000fce0000010000 */
[----:B------:R-:W0:Y:S08]  /*f760*/  MUFU.EX2 R155, R166 ;  /* 0x000000a6009b7308 */ /* 0x000e300000000800 */
[----:B------:R-:W2:Y:S08]  /*f770*/  MUFU.EX2 R154, R162 ;  /* 0x000000a2009a7308 */ /* 0x000eb00000000800 */
[----:B------:R-:W-:Y:S08]  /*f780*/  MUFU.EX2 R162, R194 ;  /* 0x000000c200a27308 */ /* 0x000ff00000000800 */
[----:B------:R-:W3:Y:S01]  /*f790*/  MUFU.EX2 R166, R193 ;  /* 0x000000c100a67308 */ /* 0x000ee20000000800 */
[----:B------:R-:W-:-:S02]  /*f7a0*/  VIADD R152, R160, 0x80 ;  /* 0x00000080a0987836 */ /* 0x000fc40000000000 */
[----:B------:R-:W-:Y:S02]  /*f7b0*/  IMAD.MOV.U32 R153, RZ, RZ, 0x40000040 ;  /* 0x40000040ff997424 */ /* 0x000fe400078e00ff */
[----:B0-----:R-:W-:Y:S01]  /*f7c0*/  FADD.FTZ R188, R155, R188 ;  /* 0x000000bc9bbc7221 */ /* 0x001fe20000010000 */
[----:B------:R-:W-:Y:S02]  /*f7d0*/  R2UR UR6, R152 ;  /* 0x00000000980672ca */ /* 0x000fe400000e0000 */
[----:B------:R-:W-:Y:S01]  /*f7e0*/  R2UR UR7, R153 ;  /* 0x00000000990772ca */ /* 0x000fe200000e0000 */
[----:B--2---:R-:W-:Y:S01]  /*f7f0*/  FADD.FTZ R188, R154, R188 ;  /* 0x000000bc9abc7221 */ /* 0x004fe20000010000 */
[----:B------:R-:W-:Y:S02]  /*f800*/  F2FP.F16.F32.PACK_AB R152, R155, R192 ;  /* 0x000000c09b98723e */ /* 0x000fe400000000ff */
[----:B------:R-:W-:Y:S02]  /*f810*/  F2FP.F16.F32.PACK_AB R154, R191, R154 ;  /* 0x0000009abf9a723e */ /* 0x000fe400000000ff */
[----:B------:R-:W-:-:S02]  /*f820*/  F2FP.F16.F32.PACK_AB R153, R161, R20 ;  /* 0x00000014a199723e */ /* 0x000fc400000000ff */
[----:B---3--:R-:W-:-:S04]  /*f830*/  F2FP.F16.F32.PACK_AB R155, R166, R162 ;  /* 0x000000a2a69b723e */ /* 0x008fc800000000ff */
[----:B------:R-:W-:-:S06]  /*f840*/  WARPGROUP.ARRIVE ;  /* 0x00000000000079c5 */ /* 0x000fcc0000000000 */
[----:B------:R-:W-:Y:S01]  /*f850*/  HGMMA.64x256x16.F32 R24, R152, gdesc[UR4].tnspB, R24, gsb0 ;  /* 0x43e0000498187df0 */ /* 0x000fe20008000818 */
[----:B------:R-:W-:Y:S02]  /*f860*/  FADD.FTZ R188, R191, R188 ;  /* 0x000000bcbfbc7221 */ /* 0x000fe40000010000 */
        /* <DEDUP_REMOVED lines=9> */
[----:B------:R-:W0:Y:S08]  /*f900*/  MUFU.EX2 R154, R178 ;  /* 0x000000b2009a7308 */ /* 0x000e300000000800 */
[----:B------:R-:W2:Y:S08]  /*f910*/  MUFU.EX2 R155, R180 ;  /* 0x000000b4009b7308 */ /* 0x000eb00000000800 */
[----:B------:R-:W3:Y:S08]  /*f920*/  MUFU.EX2 R178, R190 ;  /* 0x000000be00b27308 */ /* 0x000ef00000000800 */
[----:B------:R4:W1:Y:S01]  /*f930*/  MUFU.EX2 R180, R187 ;  /* 0x000000bb00b47308 */ /* 0x0008620000000800 */
[----:B0-----:R-:W-:Y:S01]  /*f940*/  FADD.FTZ R188, R154, R188 ;  /* 0x000000bc9abc7221 */ /* 0x001fe20000010000 */
[----:B------:R-:W-:-:S02]  /*f950*/  VIADD R152, R160, 0x100 ;  /* 0x00000100a0987836 */ /* 0x000fc40000000000 */
[----:B------:R-:W-:-:S03]  /*f960*/  IMAD.MOV.U32 R153, RZ, RZ, 0x40000040 ;  /* 0x40000040ff997424 */ /* 0x000fc600078e00ff */
[----:B------:R-:W-:Y:S01]  /*f970*/  R2UR UR6, R152 ;  /* 0x00000000980672ca */ /* 0x000fe200000e0000 */
[----:B----4-:R-:W-:Y:S01]  /*f980*/  FADD.FTZ R187, R191, R188 ;  /* 0x000000bcbfbb7221 */ /* 0x010fe20000010000 */
[----:B------:R-:W-:Y:S02]  /*f990*/  R2UR UR7, R153 ;  /* 0x00000000990772ca */ /* 0x000fe400000e0000 */
[----:B------:R-:W-:Y:S01]  /*f9a0*/  F2FP.F16.F32.PACK_AB R152, R191, R154 ;  /* 0x0000009abf98723e */ /* 0x000fe200000000ff */
[----:B--2---:R-:W-:Y:S01]  /*f9b0*/  FADD.FTZ R187, R155, R187 ;  /* 0x000000bb9bbb7221 */ /* 0x004fe20000010000 */
[----:B------:R-:W-:Y:S02]  /*f9c0*/  F2FP.F16.F32.PACK_AB R154, R185, R155 ;  /* 0x0000009bb99a723e */ /* 0x000fe400000000ff */
[----:B---3--:R-:W-:Y:S02]  /*f9d0*/  F2FP.F16.F32.PACK_AB R153, R179, R178 ;  /* 0x000000b2b399723e */ /* 0x008fe400000000ff */
[----:B-1----:R-:W-:-:S04]  /*f9e0*/  F2FP.F16.F32.PACK_AB R155, R186, R180 ;  /* 0x000000b4ba9b723e */ /* 0x002fc800000000ff */
[----:B------:R-:W-:-:S06]  /*f9f0*/  WARPGROUP.ARRIVE ;  /* 0x00000000000079c5 */ /* 0x000fcc0000000000 */
[----:B------:R-:W-:Y:S01]  /*fa00*/  HGMMA.64x256x16.F32 R24, R152, gdesc[UR4].tnspB, R24, gsb0 ;  /* 0x43e0000498187df0 */ /* 0x000fe20008000818 */
[----:B------:R-:W-:Y:S01]  /*fa10*/  FADD.FTZ R187, R185, R187 ;  /* 0x000000bbb9bb7221 */ /* 0x000fe20000010000 */
[----:B------:R-:W0:Y:S03]  /*fa20*/  MUFU.EX2 R181, R181 ;  /* 0x000000b500b57308 */ /* 0x000e260000000800 */
[----:B------:R-:W-:-:S05]  /*fa30*/  FADD.FTZ R187, R170, R187 ;  /* 0x000000bbaabb7221 */ /* 0x000fca0000010000 */
        /* <DEDUP_REMOVED lines=8> */
[----:B------:R-:W1:Y:S01]  /*fac0*/  MUFU.EX2 R154, R172 ;  /* 0x000000ac009a7308 */ /* 0x000e620000000800 */
[----:B------:R-:W-:Y:S01]  /*fad0*/  MOV R153, 0x40000040 ;  /* 0x4000004000997802 */ /* 0x000fe20000000f00 */
[----:B------:R-:W-:-:S03]  /*fae0*/  VIADD R152, R160, 0x180 ;  /* 0x00000180a0987836 */ /* 0x000fc60000000000 */
[----:B------:R-:W-:Y:S01]  /*faf0*/  R2UR UR7, R153 ;  /* 0x00000000990772ca */ /* 0x000fe200000e0000 */
[C---:B------:R-:W-:Y:S01]  /*fb00*/  FADD.FTZ R153, R171.reuse, R187 ;  /* 0x000000bbab997221 */ /* 0x040fe20000010000 */
[----:B------:R-:W-:Y:S02]  /*fb10*/  R2UR UR6, R152 ;  /* 0x00000000980672ca */ /* 0x000fe400000e0000 */
[----:B------:R-:W-:Y:S02]  /*fb20*/  F2FP.F16.F32.PACK_AB R152, R171, R170 ;  /* 0x000000aaab98723e */ /* 0x000fe400000000ff */
[----:B0-----:R-:W-:Y:S01]  /*fb30*/  F2FP.F16.F32.PACK_AB R155, R181, R184 ;  /* 0x000000b8b59b723e */ /* 0x001fe200000000ff */
[----:B-1----:R-:W-:Y:S01]  /*fb40*/  FADD.FTZ R153, R154, R153 ;  /* 0x000000999a997221 */ /* 0x002fe20000010000 */
[----:B------:R-:W-:-:S03]  /*fb50*/  F2FP.F16.F32.PACK_AB R154, R173, R154 ;  /* 0x0000009aad9a723e */ /* 0x000fc600000000ff */
[----:B------:R-:W-:Y:S01]  /*fb60*/  FADD.FTZ R170, R173, R153 ;  /* 0x00000099adaa7221 */ /* 0x000fe20000010000 */
[----:B------:R-:W-:-:S04]  /*fb70*/  F2FP.F16.F32.PACK_AB R153, R183, R182 ;  /* 0x000000b6b799723e */ /* 0x000fc800000000ff */
[----:B------:R-:W-:-:S06]  /*fb80*/  WARPGROUP.ARRIVE ;  /* 0x00000000000079c5 */ /* 0x000fcc0000000000 */
[----:B------:R-:W-:Y:S01]  /*fb90*/  HGMMA.64x256x16.F32 R24, R152, gdesc[UR4].tnspB, R24, gsb0 ;  /* 0x43e0000498187df0 */ /* 0x000fe20008000818 */
[----:B------:R-:W-:Y:S01]  /*fba0*/  FADD.FTZ R170, R159, R170 ;  /* 0x000000aa9faa7221 */ /* 0x000fe20000010000 */
[----:B------:R-:W-:Y:S08]  /*fbb0*/  MUFU.EX2 R228, R228 ;  /* 0x000000e400e47308 */ /* 0x000ff00000000800 */
[----:B------:R-:W-:Y:S08]  /*fbc0*/  MUFU.EX2 R211, R211 ;  /* 0x000000d300d37308 */ /* 0x000ff00000000800 */
[----:B------:R-:W-:Y:S08]  /*fbd0*/  MUFU.EX2 R163, R163 ;  /* 0x000000a300a37308 */ /* 0x000ff00000000800 */
[----:B------:R-:W-:Y:S08]  /*fbe0*/  MUFU.EX2 R164, R164 ;  /* 0x000000a400a47308 */ /* 0x000ff00000000800 */
[----:B------:R-:W-:Y:S01]  /*fbf0*/  MUFU.EX2 R165, R165 ;  /* 0x000000a500a57308 */ /* 0x000fe20000000800 */
[----:B------:R-:W-:-:S07]  /*fc00*/  WARPGROUP.DEPBAR.LE gsb0, 0x0 ;  /* 0x00008000000079c5 */ /* 0x000fce0000010000 */
[----:B------:R0:W1:Y:S01]  /*fc10*/  MUFU.EX2 R154, R156 ;  /* 0x0000009c009a7308 */ /* 0x0000620000000800 */
[----:B------:R-:W-:Y:S02]  /*fc20*/  VIADD R152, R160, 0x200 ;  /* 0x00000200a0987836 */ /* 0x000fe40000000000 */
[----:B------:R-:W-:-:S03]  /*fc30*/  IMAD.MOV.U32 R153, RZ, RZ, 0x40000040 ;  /* 0x40000040ff997424 */ /* 0x000fc600078e00ff */
[----:B------:R-:W-:Y:S01]  /*fc40*/  R2UR UR6, R152 ;  /* 0x00000000980672ca */ /* 0x000fe200000e0000 */
[----:B0-----:R-:W-:Y:S01]  /*fc50*/  FADD.FTZ R156, R157, R170 ;  /* 0x000000aa9d9c7221 */ /* 0x001fe20000010000 */
[----:B------:R-:W-:Y:S02]  /*fc60*/  R2UR UR7, R153 ;  /* 0x00000000990772ca */ /* 0x000fe400000e0000 */
[----:B------:R-:W-:Y:S02]  /*fc70*/  F2FP.F16.F32.PACK_AB R152, R157, R159 ;  /* 0x0000009f9d98723e */ /* 0x000fe400000000ff */
[----:B------:R-:W-:Y:S02]  /*fc80*/  F2FP.F16.F32.PACK_AB R153, R175, R174 ;  /* 0x000000aeaf99723e */ /* 0x000fe400000000ff */
[----:B------:R-:W-:Y:S01]  /*fc90*/  F2FP.F16.F32.PACK_AB R155, R169, R177 ;  /* 0x000000b1a99b723e */ /* 0x000fe200000000ff */
[----:B-1----:R-:W-:Y:S01]  /*fca0*/  FADD.FTZ R156, R154, R156 ;  /* 0x0000009c9a9c7221 */ /* 0x002fe20000010000 */
[----:B------:R-:W-:-:S04]  /*fcb0*/  F2FP.F16.F32.PACK_AB R154, R158, R154 ;  /* 0x0000009a9e9a723e */ /* 0x000fc800000000ff */
[----:B------:R-:W-:-:S06]  /*fcc0*/  WARPGROUP.ARRIVE ;  /* 0x00000000000079c5 */ /* 0x000fcc0000000000 */
[----:B------:R-:W-:Y:S01]  /*fcd0*/  HGMMA.64x256x16.F32 R24, R152, gdesc[UR4].tnspB, R24, gsb0 ;  /* 0x43e0000498187df0 */ /* 0x000fe20008000818 */
[----:B------:R-:W-:-:S04]  /*fce0*/  FADD.FTZ R156, R158, R156 ;  /* 0x0000009c9e9c7221 */ /* 0x000fc80000010000 */
[----:B------:R-:W-:Y:S01]  /*fcf0*/  FADD.FTZ R156, R228, R156 ;  /* 0x0000009ce49c7221 */ /* 0x000fe20000010000 */
[----:B------:R-:W-:-:S04]  /*fd00*/  FADD.FTZ R167, R168, R167 ;  /* 0x000000a7a8a77221 */ /* 0x000fc80000010000 */
        /* <DEDUP_REMOVED lines=16> */
[----:B------:R-:W-:Y:S01]  /*fe10*/  FADD.FTZ R174, R169, R174 ;  /* 0x000000aea9ae7221 */ /* 0x000fe20000010000 */
[----:B------:R-:W-:Y:S02]  /*fe20*/  WARPGROUP.DEPBAR.LE gsb0, 0x0 ;  /* 0x00008000000079c5 */ /* 0x000fe40000010000 */
[----:B------:R-:W0:Y:S08]  /*fe30*/  MUFU.EX2 R154, R210 ;  /* 0x000000d2009a7308 */ /* 0x000e300000000800 */
[----:B------:R-:W1:Y:S08]  /*fe40*/  MUFU.EX2 R155, R21 ;  /* 0x00000015009b7308 */ /* 0x000e700000000800 */
[----:B------:R2:W3:Y:S01]  /*fe50*/  MUFU.EX2 R21, R3 ;  /* 0x0000000300157308 */ /* 0x0004e20000000800 */
[----:B------:R-:W-:-:S02]  /*fe60*/  VIADD R152, R160, 0x280 ;  /* 0x00000280a0987836 */ /* 0x000fc40000000000 */
[----:B------:R-:W-:Y:S02]  /*fe70*/  IMAD.MOV.U32 R153, RZ, RZ, 0x40000040 ;  /* 0x40000040ff997424 */ /* 0x000fe400078e00ff */
[----:B--2---:R-:W-:Y:S01]  /*fe80*/  FADD.FTZ R3, R211, R156 ;  /* 0x0000009cd3037221 */ /* 0x004fe20000010000 */
[----:B------:R-:W-:-:S03]  /*fe90*/  R2UR UR6, R152 ;  /* 0x00000000980672ca */ /* 0x000fc600000e0000 */
[----:B0-----:R-:W-:Y:S01]  /*fea0*/  FADD.FTZ R3, R154, R3 ;  /* 0x000000039a037221 */ /* 0x001fe20000010000 */
[----:B------:R-:W-:Y:S02]  /*feb0*/  R2UR UR7, R153 ;  /* 0x00000000990772ca */ /* 0x000fe400000e0000 */
[C---:B-1----:R-:W-:Y:S01]  /*fec0*/  F2FP.F16.F32.PACK_AB R154, R155.reuse, R154 ;  /* 0x0000009a9b9a723e */ /* 0x042fe200000000ff */
[----:B------:R-:W-:Y:S01]  /*fed0*/  FADD.FTZ R3, R155, R3 ;  /* 0x000000039b037221 */ /* 0x000fe20000010000 */
[----:B------:R-:W-:Y:S02]  /*fee0*/  F2FP.F16.F32.PACK_AB R152, R211, R228 ;  /* 0x000000e4d398723e */ /* 0x000fe400000000ff */
[----:B---3--:R-:W-:Y:S02]  /*fef0*/  F2FP.F16.F32.PACK_AB R153, R163, R21 ;  /* 0x00000015a399723e */ /* 0x008fe400000000ff */
[----:B------:R-:W-:-:S04]  /*ff00*/  F2FP.F16.F32.PACK_AB R155, R165, R164 ;  /* 0x000000a4a59b723e */ /* 0x000fc800000000ff */
[----:B------:R-:W-:-:S06]  /*ff10*/  WARPGROUP.ARRIVE ;  /* 0x00000000000079c5 */ /* 0x000fcc0000000000 */
[----:B------:R-:W-:Y:S01]  /*ff20*/  HGMMA.64x256x16.F32 R24, R152, gdesc[UR4].tnspB, R24, gsb0 ;  /* 0x43e0000498187df0 */ /* 0x000fe20008000818 */
[----:B------:R-:W-:-:S04]  /*ff30*/  FADD.FTZ R174, R21, R174 ;  /* 0x000000ae15ae7221 */ /* 0x000fc80000010000 */
[----:B------:R-:W-:-:S04]  /*ff40*/  FADD.FTZ R163, R163, R174 ;  /* 0x000000aea3a37221 */ /* 0x000fc80000010000 */
[----:B------:R-:W-:-:S04]  /*ff50*/  FADD.FTZ R0, R164, R163 ;  /* 0x000000a3a4007221 */ /* 0x000fc80000010000 */
[----:B------:R-:W-:Y:S01]  /*ff60*/  FADD.FTZ R0, R165, R0 ;  /* 0x00000000a5007221 */ /* 0x000fe20000010000 */
[----:B------:R-:W-:Y:S02]  /*ff70*/  WARPGROUP.DEPBAR.LE gsb0, 0x0 ;  /* 0x00008000000079c5 */ /* 0x000fe40000010000 */
[----:B------:R-:W-:Y:S05]  /*ff80*/  @!P0 BRA `(.L_x_15253) ;  /* 0x0000000000048947 */ /* 0x000fea0003800000 */
[----:B------:R-:W-:Y:S01]  /*ff90*/  BPT.TRAP 0x1 ;  /* 0x000000040000795c */ /* 0x000fe20000300000 */
.L_x_15253:
[----:B------:R-:W2:Y:S01]  /*ffa0*/  LDL R20, [R1+0xb0] ;  /* 0x0000b00001147983 */ /* 0x000ea20000100800 */
[----:B------:R-:W-:Y:S01]  /*ffb0*/  VIADD R14, R14, 0x32460 ;  /* 0x000324600e0e7836 */ /* 0x000fe20000000000 */
[----:B------:R-:W-:-:S04]  /*ffc0*/  MOV R21, UR37 ;  /* 0x0000002500157c02 */ /* 0x000fc80008000f00 */
[----:B------:R-:W-:Y:S01]  /*ffd0*/  PRMT R14, R21, 0x654, R14 ;  /* 0x00000654150e7816 */ /* 0x000fe2000000000e */
[----:B------:R-:W-:-:S03]  /*ffe0*/  IMAD.MOV.U32 R21, RZ, RZ, R15 ;  /* 0x000000ffff157224 */ /* 0x000fc600078e000f */
[----:B------:R0:W-:Y:S01]  /*fff0*/  SYNCS.ARRIVE.TRANS64.RED.A1T0 RZ, [R14+URZ], RZ ;  /* 0x000000ff0eff79a7 */ /* 0x0001e2000810043f */
[C---:B--2---:R-:W-:Y:S01]  /*10000*/  ISETP.GT.AND P1, PT, R13.reuse, R20, PT ;  /* 0x000000140d00720c */ /* 0x044fe20003f24270 */
[----:B------:R-:W-:Y:S02]  /*10010*/  VIADD R13, R13, 0xffffffff ;  /* 0xffffffff0d0d7836 */ /* 0x000fe40000000000 */
[----:B------:R-:W-:-:S10]  /*10020*/  IMAD.MOV.U32 R20, RZ, RZ, R176 ;  /* 0x000000ffff147224 */ /* 0x000fd400078e00b0 */
[----:B0-----:R-:W-:Y:S05]  /*10030*/  @P1 BRA `(.L_x_15254) ;  /* 0xffffffc400e01947 */ /* 0x001fea000383ffff */
.L_x_15243:
[----:B------:R-:W-:-:S13]  /*10040*/  ISETP.GE.AND P1, PT, R13, RZ, PT ;  /* 0x000000ff0d00720c */ /* 0x000fda0003f26270 */
[----:B------:R-:W-:Y:S05]  /*10050*/  @!P1 BRA `(.L_x_15255) ;  /* 0x0000003000309947 */ /* 0x000fea0003800000 */
[----:B------:R-:W-:Y:S02]  /*10060*/  IMAD.MOV.U32 R20, RZ, RZ, R176 ;  /* 0x000000ffff147224 */ /* 0x000fe400078e00b0 */
[----:B------:R-:W-:-:S07]  /*10070*/  IMAD.MOV.U32 R21, RZ, RZ, R15 ;  /* 0x000000ffff157224 */ /* 0x000fce00078e000f */
.L_x_15266:
[----:B------:R-:W-:Y:S01]  /*10080*/  IADD3 R18, R18, 0x1, RZ ;  /* 0x0000000112127810 */ /* 0x000fe20007ffe0ff */
[----:B------:R-:W-:Y:S05]  /*10090*/  YIELD ;  /* 0x0000000000007946 */ /* 0x000fea0003800000 */
[----:B------:R-:W-:-:S04]  /*100a0*/  ISETP.NE.AND P1, PT, R18, 0x2, PT ;  /* 0x000000021200780c */ /* 0x000fc80003f25270 */
[----:B------:R-:W-:Y:S02]  /*100b0*/  SEL R15, RZ, 0x1, P1 ;  /* 0x00000001ff0f7807 */ /* 0x000fe40000800000 */
[----:B------:R-:W-:Y:S02]  /*100c0*/  SEL R18, R18, RZ, P1 ;  /* 0x000000ff12127207 */ /* 0x000fe40000800000 */
[----:B------:R-:W-:Y:S01]  /*100d0*/  LOP3.LUT R202, R202, R15, RZ, 0x3c, !PT ;  /* 0x0000000fcaca7212 */ /* 0x000fe200078e3cff */
[----:B0-----:R-:W-:Y:S06]  /*100e0*/  @!P0 BRA `(.L_x_15256) ;  /* 0x0000000000048947 */ /* 0x001fec0003800000 */
[----:B------:R-:W-:Y:S01]  /*100f0*/  BPT.TRAP 0x1 ;  /* 0x000000040000795c */ /* 0x000fe20000300000 */
.L_x_15256:
[----:B------:R-:W-:Y:S01]  /*10100*/  IMAD R14, R18, 0x8, R22 ;  /* 0x00000008120e7824 */ /* 0x000fe200078e0216 */
[----:B------:R-:W-:-:S04]  /*10110*/  SHF.L.U32 R12, R202, 0x1f, RZ ;  /* 0x0000001fca0c7819 */ /* 0x000fc800000006ff */
[----:B------:R0:W1:Y:S01]  /*10120*/  SYNCS.PHASECHK.TRANS64.TRYWAIT P1, [R14+URZ+0x32430], R12 ;  /* 0x0324300c0e0075a7 */ /* 0x000062000802017f */
[----:B------:R-:W-:Y:S05]  /*10130*/  @!P0 BRA `(.L_x_15257) ;  /* 0x0000000000048947 */ /* 0x000fea0003800000 */
[----:B------:R-:W-:Y:S01]  /*10140*/  BPT.TRAP 0x1 ;  /* 0x000000040000795c */ /* 0x000fe20000300000 */
.L_x_15257:
[----:B------:R-:W2:Y:S01]  /*10150*/  LDL R15, [R1+0x94] ;  /* 0x00009400010f7983 */ /* 0x000ea20000100800 */
[----:B------:R-:W-:Y:S02]  /*10160*/  IMAD.MOV.U32 R157, RZ, RZ, 0x40000040 ;  /* 0x40000040ff9d7424 */ /* 0x000fe400078e00ff */
[----:B--2---:R-:W-:Y:S01]  /*10170*/  IMAD R156, R18, 0x300, R15 ;  /* 0x00000300129c7824 */ /* 0x004fe200078e020f */
[----:B-1----:R-:W-:Y:S06]  /*10180*/  @P1 BRA `(.L_x_15258) ;  /* 0x0000000000081947 */ /* 0x002fec0003800000 */
[----:B------:R-:W1:Y:S02]  /*10190*/  SYNCS.PHASECHK.TRANS64.TRYWAIT P1, [R14+URZ+0x32430], R12 ;  /* 0x0324300c0e0075a7 */ /* 0x000e64000802017f */
[----:B-1----:R-:W-:Y:S05]  /*101a0*/  @!P1 BRA `(.L_x_15259) ;  /* 0x000000f400d89947 */ /* 0x002fea0003800000 */
.L_x_15258:
[----:B-----5:R2:W-:Y:S04]  /*101b0*/  STL.64 [R1+0xe0], R2 ;  /* 0x0000e00201007387 */ /* 0x0205e80000100a00 */
        /* <DEDUP_REMOVED lines=41> */
.L_x_15260:
[----:B------:R2:W3:Y:S01]  /*10450*/  SYNCS.PHASECHK.TRANS64.TRYWAIT P1, [R14+URZ+0x32450], R12 ;  /* 0x0324500c0e0075a7 */ /* 0x0004e2000802017f */
[----:B------:R-:W-:Y:S05]  /*10460*/  @!P0 BRA `(.L_x_15261) ;  /* 0x0000000000048947 */ /* 0x000fea0003800000 */
[----:B------:R-:W-:Y:S01]  /*10470*/  BPT.TRAP 0x1 ;  /* 0x000000040000795c */ /* 0x000fe20000300000 */
.L_x_15261:
[----:B---3--:R-:W-:Y:S05]  /*10480*/  @P1 BRA `(.L_x_15262) ;  /* 0x0000000000081947 */ /* 0x008fea0003800000 */
[----:B------:R-:W3:Y:S02]  /*10490*/  SYNCS.PHASECHK.TRANS64.TRYWAIT P1, [R14+URZ+0x32450], R12 ;  /* 0x0324500c0e0075a7 */ /* 0x000ee4000802017f */
[----:B---3--:R-:W-:Y:S05]  /*104a0*/  @!P1 BRA `(.L_x_15263) ;  /* 0x000000f4002c9947 */ /* 0x008fea0003800000 */
.L_x_15262:
        /* <DEDUP_REMOVED lines=13> */
[----:B-123--:R-:W2:Y:S01]  /*10580*/  LDL.64 R14, [R1+0x10] ;  /* 0x00001000010e7983 */ /* 0x00eea20000100a00 */
[----:B------:R-:W-:-:S03]  /*10590*/  R2UR UR4, R4 ;  /* 0x00000000040472ca */ /* 0x000fc600000e0000 */
[----:B0-----:R-:W3:Y:S01]  /*105a0*/  LDL.64 R2, [R1+0x60] ;  /* 0x0000600001027983 */ /* 0x001ee20000100a00 */
[----:B------:R-:W-:Y:S01]  /*105b0*/  R2UR UR5, R5 ;  /* 0x00000000050572ca */ /* 0x000fe200000e0000 */
[----:B------:R-:W-:Y:S01]  /*105c0*/  WARPGROUP.ARRIVE ;  /* 0x00000000000079c5 */ /* 0x000fe20000000000 */
[----:B------:R-:W-:-:S11]  /*105d0*/  MOV R211, 0x40000040 ;  /* 0x4000004000d37802 */ /* 0x000fd60000000f00 */
[----:B------:R-:W-:Y:S01]  /*105e0*/  HGMMA.64x96x16.F32 R152, gdesc[UR4], R152, gsb0 ;  /* 0x01600000049879f0 */ /* 0x000fe20008000898 */
[----:B------:R-:W-:Y:S02]  /*105f0*/  R2UR UR6, R210 ;  /* 0x00000000d20672ca */ /* 0x000fe400000e0000 */
[----:B------:R-:W-:Y:S01]  /*10600*/  R2UR UR7, R211 ;  /* 0x00000000d30772ca */ /* 0x000fe200000e0000 */
[----:B------:R-:W-:Y:S02]  /*10610*/  VIADD R210, R208, 0x4 ;  /* 0x00000004d0d27836 */ /* 0x000fe40000000000 */
[----:B------:R-:W-:Y:S01]  /*10620*/  IMAD.MOV.U32 R211, RZ, RZ, 0x40000040 ;  /* 0x40000040ffd37424 */ /* 0x000fe200078e00ff */
[----:B------:R-:W-:Y:S02]  /*10630*/  WARPGROUP.DEPBAR.LE gsb0, 0x0 ;  /* 0x00008000000079c5 */ /* 0x000fe40000010000 */
[----:B------:R-:W-:Y:S01]  /*10640*/  WARPGROUP.ARRIVE ;  /* 0x00000000000079c5 */ /* 0x000fe20000000000 */
[----:B----4-:R-:W-:-:S02]  /*10650*/  R2UR UR4, R20 ;  /* 0x00000000140472ca */ /* 0x010fc400000e0000 */
[----:B------:R-:W-:Y:S02]  /*10660*/  R2UR UR5, R21 ;  /* 0x00000000150572ca */ /* 0x000fe400000e0000 */
        /* <DEDUP_REMOVED lines=17> */
[----:B------:R-:W-:Y:S01]  /*10780*/  MOV R211, 0x40000040 ;  /* 0x4000004000d37802 */ /* 0x000fe20000000f00 */
[----:B------:R-:W3:Y:S01]  /*10790*/  LDL.64 R2, [R1+0x8] ;  /* 0x0000080001027983 */ /* 0x000ee20000100a00 */
        /* <DEDUP_REMOVED lines=9> */
[----:B------:R-:W-:Y:S01]  /*10830*/  VIADD R210, R208, 0x302 ;  /* 0x00000302d0d27836 */ /* 0x000fe20000000000 */
[----:B------:R0:W5:Y:S08]  /*10840*/  LDL.LU.64 R20, [R1+0xf8] ;  /* 0x0000f80001147983 */ /* 0x0001700000300a00 */
[----:B------:R-:W-:Y:S01]  /*10850*/  HGMMA.64x96x16.F32 R152, gdesc[UR4], R152, gsb0 ;  /* 0x01600000049879f0 */ /* 0x000fe20008000898 */
[----:B------:R-:W-:Y:S01]  /*10860*/  IMAD.MOV.U32 R211, RZ, RZ, 0x40000040 ;  /* 0x40000040ffd37424 */ /* 0x000fe200078e00ff */
[----:B------:R-:W-:-:S02]  /*10870*/  R2UR UR6, R210 ;  /* 0x00000000d20672ca */ /* 0x000fc400000e0000 */
[----:B--2---:R-:W-:Y:S02]  /*10880*/  R2UR UR4, R16 ;  /* 0x00000000100472ca */ /* 0x004fe400000e0000 */
[----:B------:R-:W-:Y:S02]  /*10890*/  R2UR UR7, R211 ;  /* 0x00000000d30772ca */ /* 0x000fe400000e0000 */
        /* <DEDUP_REMOVED lines=12> */
[----:B------:R-:W-:Y:S01]  /*10960*/  MOV R211, 0x40000040 ;  /* 0x4000004000d37802 */ /* 0x000fe20000000f00 */
[----:B------:R0:W5:Y:S01]  /*10970*/  LDL.LU R14, [R1+0xe8] ;  /* 0x0000e800010e7983 */ /* 0x0001620000300800 */
[----:B------:R-:W-:-:S02]  /*10980*/  WARPGROUP.DEPBAR.LE gsb0, 0x0 ;  /* 0x00008000000079c5 */ /* 0x000fc40000010000 */
[----:B------:R-:W-:-:S07]  /*10990*/  WARPGROUP.ARRIVE ;  /* 0x00000000000079c5 */ /* 0x000fce0000000000 */
[----:B------:R-:W-:Y:S01]  /*109a0*/  HGMMA.64x96x16.F32 R152, gdesc[UR4], R152, gsb0 ;  /* 0x01600000049879f0 */ /* 0x000fe20008000898 */
[----:B------:R-:W-:Y:S02]  /*109b0*/  R2UR UR6, R210 ;  /* 0x00000000d20672ca */ /* 0x000fe400000e0000 */
[----:B------:R-:W-:Y:S02]  /*109c0*/  R2UR UR7, R211 ;  /* 0x00000000d30772ca */ /* 0x000fe400000e0000 */
[----:B---3--:R-:W-:Y:S02]  /*109d0*/  R2UR UR4, R2 ;  /* 0x00000000020472ca */ /* 0x008fe400000e0000 */
        /* <DEDUP_REMOVED lines=84> */
.L_x_15264:
        /* <DEDUP_REMOVED lines=23> */
[----:B-1---5:R-:W-:Y:S01]  /*11090*/  FMNMX.FTZ R15, R229, R21, !PT ;  /* 0x00000015e50f7209 */ /* 0x022fe20007810000 */
        /* <DEDUP_REMOVED lines=11> */
[----:B------:R-:W-:Y:S01]  /*11150*/  UMOV UR46, UR44 ;  /* 0x0000002c002e7c82 */ /* 0x000fe20008000000 */
[----:B------:R-:W-:Y:S01]  /*11160*/  FMUL.FTZ R166, R166, UR42 ;  /* 0x0000002aa6a67c20 */ /* 0x000fe20008410000 */
[----:B------:R-:W-:Y:S01]  /*11170*/  FMUL.FTZ R178, R178, UR42 ;  /* 0x0000002ab2b27c20 */ /* 0x000fe20008410000 */
[----:B------:R-:W2:Y:S01]  /*11180*/  MUFU.TANH R209, R209 ;  /* 0x000000d100d17308 */ /* 0x000ea20000002400 */
[----:B---3--:R-:W-:Y:S01]  /*11190*/  FMNMX.FTZ R15, R211, R15, !PT ;  /* 0x0000000fd30f7209 */ /* 0x008fe20007810000 */
[----:B------:R-:W-:Y:S01]  /*111a0*/  FMUL.FTZ R179, R179, UR42 ;  /* 0x0000002ab3b37c20 */ /* 0x000fe20008410000 */
[----:B------:R-:W-:-:S05]  /*111b0*/  FMUL.FTZ R199, R199, UR42 ;  /* 0x0000002ac7c77c20 */ /* 0x000fca0008410000 */
        /* <DEDUP_REMOVED lines=24> */
[----:B------:R3:W4:Y:S01]  /*11340*/  MUFU.TANH R184, R185 ;  /* 0x000000b900b87308 */ /* 0x0007220000002400 */
[----:B-1----:R-:W-:-:S07]  /*11350*/  FMNMX.FTZ R15, R169, R15, !PT ;  /* 0x0000000fa90f7209 */ /* 0x002fce0007810000 */
[----:B------:R1:W0:Y:S01]  /*11360*/  MUFU.TANH R176, R188 ;  /* 0x000000bc00b07308 */ /* 0x0002220000002400 */
[----:B--2---:R-:W-:Y:S01]  /*11370*/  FMNMX.FTZ R15, R180, R15, !PT ;  /* 0x0000000fb40f7209 */ /* 0x004fe20007810000 */
[----:B---3--:R-:W-:-:S06]  /*11380*/  FMUL.FTZ R185, R197, UR42 ;  /* 0x0000002ac5b97c20 */ /* 0x008fcc0008410000 */
[----:B------:R-:W2:Y:S01]  /*11390*/  MUFU.TANH R189, R189 ;  /* 0x000000bd00bd7308 */ /* 0x000ea20000002400 */
[----:B-1----:R-:W-:Y:S01]  /*113a0*/  FMUL.FTZ R188, R196, UR42 ;  /* 0x0000002ac4bc7c20 */ /* 0x002fe20008410000 */
[----:B----4-:R-:W-:Y:S01]  /*113b0*/  FMNMX.FTZ R15, R184, R15, !PT ;  /* 0x0000000fb80f7209 */ /* 0x010fe20007810000 */
[----:B------:R-:W-:-:S05]  /*113c0*/  FMUL.FTZ R196, R167, UR42 ;  /* 0x0000002aa7c47c20 */ /* 0x000fca0008410000 */
        /* <DEDUP_REMOVED lines=8> */
[----:B------:R-:W-:Y:S01]  /*11450*/  MUFU.TANH R197, R154 ;  /* 0x0000009a00c57308 */ /* 0x000fe20000002400 */
[----:B--2---:R-:W-:-:S07]  /*11460*/  FMNMX.FTZ R15, R188, R15, !PT ;  /* 0x0000000fbc0f7209 */ /* 0x004fce0007810000 */
[----:B------:R-:W-:Y:S01]  /*11470*/  MUFU.TANH R181, R155 ;  /* 0x0000009b00b57308 */ /* 0x000fe20000002400 */
[----:B-1----:R-:W-:-:S05]  /*11480*/  FMNMX.FTZ R15, R185, R15, !PT ;  /* 0x0000000fb90f7209 */ /* 0x002fca0007810000 */
[----:B------:R-:W0:Y:S02]  /*11490*/  SHFL.BFLY PT, R173, R15, 0x2, 0x1f ;  /* 0x0c401f000fad7f89 */ /* 0x000e2400000e0000 */
[----:B------:R1:W2:Y:S08]  /*114a0*/  MUFU.TANH R155, R162 ;  /* 0x000000a2009b7308 */ /* 0x0002b00000002400 */
[----:B------:R3:W4:Y:S01]  /*114b0*/  MUFU.TANH R192, R158 ;  /* 0x0000009e00c07308 */ /* 0x0007220000002400 */
[----:B-1----:R-:W-:-:S07]  /*114c0*/  IMAD.MOV.U32 R162, RZ, RZ, R184 ;  /* 0x000000ffffa27224 */ /* 0x002fce00078e00b8 */
[----:B------:R-:W-:Y:S01]  /*114d0*/  MUFU.TANH R196, R196 ;  /* 0x000000c400c47308 */ /* 0x000fe20000002400 */
[----:B---3--:R-:W-:Y:S02]  /*114e0*/  IMAD.MOV.U32 R158, RZ, RZ, R176 ;  /* 0x000000ffff9e7224 */ /* 0x008fe400078e00b0 */
[----:B--2---:R-:W-:Y:S01]  /*114f0*/  IMAD.MOV.U32 R170, RZ, RZ, R155 ;  /* 0x000000ffffaa7224 */ /* 0x004fe200078e009b */
[----:B0-----:R-:W-:-:S04]  /*11500*/  FMNMX.FTZ R15, R15, R173, !PT ;  /* 0x000000ad0f0f7209 */ /* 0x001fc80007810000 */
[----:B------:R-:W0:Y:S01]  /*11510*/  MUFU.TANH R173, R163 ;  /* 0x000000a300ad7308 */ /* 0x000e220000002400 */
[----:B------:R-:W1:Y:S07]  /*11520*/  SHFL.BFLY PT, R154, R15, 0x1, 0x1f ;  /* 0x0c201f000f9a7f89 */ /* 0x000e6e00000e0000 */
[----:B------:R4:W2:Y:S08]  /*11530*/  MUFU.TANH R176, R159 ;  /* 0x0000009f00b07308 */ /* 0x0008b00000002400 */
[----:B------:R-:W-:Y:S01]  /*11540*/  MUFU.TANH R193, R193 ;  /* 0x000000c100c17308 */ /* 0x000fe20000002400 */
[----:B----4-:R-:W-:-:S07]  /*11550*/  MOV R159, R192 ;  /* 0x000000c0009f7202 */ /* 0x010fce0000000f00 */
[----:B------:R3:W4:Y:S01]  /*11560*/  MUFU.TANH R192, R166 ;  /* 0x000000a600c07308 */ /* 0x0007220000002400 */
[----:B-1----:R-:W-:-:S05]  /*11570*/  FMNMX.FTZ R15, R15, R154, !PT ;  /* 0x0000009a0f0f7209 */ /* 0x002fca0007810000 */
[C---:B------:R-:W-:Y:S01]  /*11580*/  FADD.FTZ R155, -R15.reuse, R21 ;  /* 0x000000150f9b7221 */ /* 0x040fe20000010100 */
[----:B0-----:R-:W-:Y:S02]  /*11590*/  IMAD.MOV.U32 R21, RZ, RZ, R173 ;  /* 0x000000ffff157224 */ /* 0x001fe400078e00ad */
[----:B------:R-:W-:Y:S01]  /*115a0*/  FMUL.FTZ R173, R15, UR46 ;  /* 0x0000002e0fad7c20 */ /* 0x000fe20008410000 */
[----:B---3--:R-:W-:Y:S02]  /*115b0*/  IMAD.MOV.U32 R166, RZ, RZ, R181 ;  /* 0x000000ffffa67224 */ /* 0x008fe400078e00b5 */
[----:B------:R-:W-:Y:S01]  /*115c0*/  FMUL.FTZ R155, R155, UR46 ;  /* 0x0000002e9b9b7c20 */ /* 0x000fe20008410000 */
[----:B------:R-:W-:Y:S01]  /*115d0*/  MUFU.TANH R178, R178 ;  /* 0x000000b200b27308 */ /* 0x000fe20000002400 */
[--C-:B------:R-:W-:Y:S01]  /*115e0*/  FFMA.FTZ R154, R211, UR46, -R173.reuse ;  /* 0x0000002ed39a7c23 */ /* 0x100fe200080108ad */
[----:B--2---:R-:W-:Y:S02]  /*115f0*/  IMAD.MOV.U32 R211, RZ, RZ, R176 ;  /* 0x000000ffffd37224 */ /* 0x004fe400078e00b0 */
[--C-:B------:R-:W-:Y:S01]  /*11600*/  FFMA.FTZ R176, R210, UR46, -R173.reuse ;  /* 0x0000002ed2b07c23 */ /* 0x100fe200080108ad */
[----:B------:R-:W-:Y:S01]  /*11610*/  MOV R210, R159 ;  /* 0x0000009f00d27202 */ /* 0x000fe20000000f00 */
[----:B------:R-:W-:Y:S01]  /*11620*/  FFMA.FTZ R159, R209, UR46, -R173 ;  /* 0x0000002ed19f7c23 */ /* 0x000fe200080108ad */
[----:B------:R-:W-:-:S02]  /*11630*/  IMAD.MOV.U32 R209, RZ, RZ, R158 ;  /* 0x000000ffffd17224 */ /* 0x000fc400078e009e */
[--C-:B------:R-:W-:Y:S01]  /*11640*/  FFMA.FTZ R158, R208, UR46, -R173.reuse ;  /* 0x0000002ed09e7c23 */ /* 0x100fe200080108ad */
[----:B------:R-:W-:Y:S02]  /*11650*/  IMAD.MOV.U32 R208, RZ, RZ, R162 ;  /* 0x000000ffffd07224 */ /* 0x000fe400078e00a2 */
[--C-:B------:R-:W-:Y:S01]  /*11660*/  FFMA.FTZ R163, R153, UR46, -R173.reuse ;  /* 0x0000002e99a37c23 */ /* 0x100fe200080108ad */
[----:B------:R-:W-:Y:S02]  /*11670*/  IMAD.MOV.U32 R153, RZ, RZ, R166 ;  /* 0x000000ffff997224 */ /* 0x000fe400078e00a6 */
[--C-:B------:R-:W-:Y:S01]  /*11680*/  FFMA.FTZ R166, R169, UR46, -R173.reuse ;  /* 0x0000002ea9a67c23 */ /* 0x100fe200080108ad */
[--C-:B------:R-:W-:Y:S01]  /*11690*/  FFMA.FTZ R169, R208, UR46, -R173.reuse ;  /* 0x0000002ed0a97c23 */ /* 0x100fe200080108ad */
[--C-:B------:R-:W-:Y:S01]  /*116a0*/  FFMA.FTZ R167, R164, UR46, -R173.reuse ;  /* 0x0000002ea4a77c23 */ /* 0x100fe200080108ad */
[----:B------:R-:W-:Y:S01]  /*116b0*/  MOV R208, R170 ;  /* 0x000000aa00d07202 */ /* 0x000fe20000000f00 */
[--C-:B------:R-:W-:Y:S01]  /*116c0*/  FFMA.FTZ R164, R168, UR46, -R173.reuse ;  /* 0x0000002ea8a47c23 */ /* 0x100fe200080108ad */
[--C-:B------:R-:W-:Y:S01]  /*116d0*/  FFMA.FTZ R170, R189, UR46, -R173.reuse ;  /* 0x0000002ebdaa7c23 */ /* 0x100fe200080108ad */
[----:B------:R-:W-:Y:S01]  /*116e0*/  FFMA.FTZ R168, R209, UR46, -R173 ;  /* 0x0000002ed1a87c23 */ /* 0x000fe200080108ad */
[----:B------:R-:W-:-:S02]  /*116f0*/  IMAD.MOV.U32 R189, RZ, RZ, R21 ;  /* 0x000000ffffbd7224 */ /* 0x000fc400078e0015 */
[--C-:B------:R-:W-:Y:S01]  /*11700*/  FFMA.FTZ R181, R229, UR46, -R173.reuse ;  /* 0x0000002ee5b57c23 */ /* 0x100fe200080108ad */
[----:B------:R-:W-:Y:S02]  /*11710*/  IMAD.MOV.U32 R209, RZ, RZ, R210 ;  /* 0x000000ffffd17224 */ /* 0x000fe400078e00d2 */
[----:B------:R-:W-:Y:S01]  /*11720*/  FFMA.FTZ R184, R228, UR46, -R173 ;  /* 0x0000002ee4b87c23 */ /* 0x000fe200080108ad */
[----:B------:R-:W-:Y:S02]  /*11730*/  IMAD.MOV.U32 R210, RZ, RZ, R211 ;  /* 0x000000ffffd27224 */ /* 0x000fe400078e00d3 */
[----:B------:R-:W-:Y:S01]  /*11740*/  FMUL.FTZ R211, R174, UR42 ;  /* 0x0000002aaed37c20 */ /* 0x000fe20008410000 */
[----:B------:R-:W-:Y:S02]  /*11750*/  IMAD.MOV.U32 R174, RZ, RZ, R189 ;  /* 0x000000ffffae7224 */ /* 0x000fe400078e00bd */
[----:B------:R-:W-:Y:S01]  /*11760*/  FMUL.FTZ R189, R175, UR42 ;  /* 0x0000002aafbd7c20 */ /* 0x000fe20008410000 */
[----:B------:R-:W-:Y:S01]  /*11770*/  IMAD.MOV.U32 R175, RZ, RZ, R153 ;  /* 0x000000ffffaf7224 */ /* 0x000fe200078e0099 */
[----:B------:R-:W-:Y:S01]  /*11780*/  FMNMX.FTZ R153, R197, R20, !PT ;  /* 0x00000014c5997209 */ /* 0x000fe20007810000 */
[--C-:B------:R-:W-:Y:S01]  /*11790*/  FFMA.FTZ R162, R152, UR46, -R173.reuse ;  /* 0x0000002e98a27c23 */ /* 0x100fe200080108ad */
[----:B------:R-:W-:Y:S01]  /*117a0*/  MUFU.EX2 R155, R155 ;  /* 0x0000009b009b7308 */ /* 0x000fe20000000800 */
[--C-:B------:R-:W-:Y:S01]  /*117b0*/  FFMA.FTZ R157, R157, UR46, -R173.reuse ;  /* 0x0000002e9d9d7c23 */ /* 0x100fe200080108ad */
[----:B------:R-:W-:Y:S01]  /*117c0*/  FMNMX.FTZ R153, R175, R153, !PT ;  /* 0x00000099af997209 */ /* 0x000fe20007810000 */
[--C-:B------:R-:W-:Y:S01]  /*117d0*/  FFMA.FTZ R156, R156, UR46, -R173.reuse ;  /* 0x0000002e9c9c7c23 */ /* 0x100fe200080108ad */
[--C-:B------:R-:W-:Y:S01]  /*117e0*/  FFMA.FTZ R160, R160, UR46, -R173.reuse ;  /* 0x0000002ea0a07c23 */ /* 0x100fe200080108ad */
[--C-:B------:R-:W-:Y:S01]  /*117f0*/  FFMA.FTZ R161, R161, UR46, -R173.reuse ;  /* 0x0000002ea1a17c23 */ /* 0x100fe200080108ad */
[----:B------:R-:W-:Y:S01]  /*11800*/  FMNMX.FTZ R153, R209, R153, !PT ;  /* 0x00000099d1997209 */ /* 0x000fe20007810000 */
[--C-:B------:R-:W-:Y:S01]  /*11810*/  FFMA.FTZ R165, R165, UR46, -R173.reuse ;  /* 0x0000002ea5a57c23 */ /* 0x100fe200080108ad */
[----:B------:R4:W0:Y:S01]  /*11820*/  MUFU.EX2 R152, R181 ;  /* 0x000000b500987308 */ /* 0x0008220000000800 */
[--C-:B------:R-:W-:Y:S01]  /*11830*/  FFMA.FTZ R180, R180, UR46, -R173.reuse ;  /* 0x0000002eb4b47c23 */ /* 0x100fe200080108ad */
[----:B------:R-:W-:Y:S01]  /*11840*/  FMNMX.FTZ R153, R210, R153, !PT ;  /* 0x00000099d2997209 */ /* 0x000fe20007810000 */
[--C-:B------:R-:W-:Y:S01]  /*11850*/  FFMA.FTZ R177, R177, UR46, -R173.reuse ;  /* 0x0000002eb1b17c23 */ /* 0x100fe200080108ad */
[--C-:B------:R-:W-:Y:S01]  /*11860*/  FFMA.FTZ R172, R172, UR46, -R173.reuse ;  /* 0x0000002eacac7c23 */ /* 0x100fe200080108ad */
[--C-:B------:R-:W-:Y:S01]  /*11870*/  FFMA.FTZ R21, R188, UR46, -R173.reuse ;  /* 0x0000002ebc157c23 */ /* 0x100fe200080108ad */
[----:B------:R-:W-:Y:S01]  /*11880*/  FMNMX.FTZ R153, R208, R153, !PT ;  /* 0x00000099d0997209 */ /* 0x000fe20007810000 */
[----:B------:R-:W-:Y:S01]  /*11890*/  FFMA.FTZ R173, R185, UR46, -R173 ;  /* 0x0000002eb9ad7c23 */ /* 0x000fe200080108ad */
[----:B------:R-:W1:Y:S01]  /*118a0*/  MUFU.EX2 R184, R184 ;  /* 0x000000b800b87308 */ /* 0x000e620000000800 */
[----:B----4-:R-:W-:-:S02]  /*118b0*/  IMAD.MOV.U32 R181, RZ, RZ, R192 ;  /* 0x000000ffffb57224 */ /* 0x010fc400078e00c0 */
[----:B------:R-:W-:Y:S01]  /*118c0*/  FMUL.FTZ R192, R171, UR42 ;  /* 0x0000002aabc07c20 */ /* 0x000fe20008410000 */
[----:B------:R-:W-:Y:S01]  /*118d0*/  FMUL.FTZ R171, R186, UR42 ;  /* 0x0000002abaab7c20 */ /* 0x000fe20008410000 */
[----:B------:R-:W-:Y:S01]  /*118e0*/  FMNMX.FTZ R153, R174, R153, !PT ;  /* 0x00000099ae997209 */ /* 0x000fe20007810000 */
[----:B------:R-:W-:Y:S02]  /*118f0*/  IMAD.MOV.U32 R186, RZ, RZ, R181 ;  /* 0x000000ffffba7224 */ /* 0x000fe400078e00b5 */
[----:B------:R-:W-:Y:S01]  /*11900*/  FMUL.FTZ R188, R182, UR42 ;  /* 0x0000002ab6bc7c20 */ /* 0x000fe20008410000 */
[----:B------:R-:W-:Y:S01]  /*11910*/  FMUL.FTZ R181, R187, UR42 ;  /* 0x0000002abbb57c20 */ /* 0x000fe20008410000 */
[----:B------:R-:W2:Y:S01]  /*11920*/  MUFU.EX2 R154, R154 ;  /* 0x0000009a009a7308 */ /* 0x000ea20000000800 */
[----:B0-----:R-:W-:Y:S01]  /*11930*/  FFMA.FTZ R3, R155, R3, R152 ;  /* 0x000000039b037223 */ /* 0x001fe20000010098 */
[----:B------:R-:W-:Y:S01]  /*11940*/  FMNMX.FTZ R153, R186, R153, !PT ;  /* 0x00000099ba997209 */ /* 0x000fe20007810000 */
[----:B------:R-:W-:Y:S01]  /*11950*/  FMUL.FTZ R182, R190, UR42 ;  /* 0x0000002abeb67c20 */ /* 0x000fe20008410000 */
[----:B------:R-:W-:-:S02]  /*11960*/  IMAD.MOV.U32 R190, RZ, RZ, R208 ;  /* 0x000000ffffbe7224 */ /* 0x000fc400078e00d0 */
[----:B------:R-:W-:Y:S01]  /*11970*/  FMUL.FTZ R208, R198, UR42 ;  /* 0x0000002ac6d07c20 */ /* 0x000fe20008410000 */
[----:B------:R-:W-:Y:S01]  /*11980*/  FMNMX.FTZ R153, R196, R153, !PT ;  /* 0x00000099c4997209 */ /* 0x000fe20007810000 */
[----:B------:R-:W-:Y:S01]  /*11990*/  FMUL.FTZ R24, R24, R155 ;  /* 0x0000009b18187220 */ /* 0x000fe20000410000 */
[----:B------:R-:W0:Y:S01]  /*119a0*/  MUFU.TANH R192, R192 ;  /* 0x000000c000c07308 */ /* 0x000e220000002400 */
[C---:B-1----:R-:W-:Y:S01]  /*119b0*/  FADD.FTZ R3, R184.reuse, R3 ;  /* 0x00000003b8037221 */ /* 0x042fe20000010000 */
[----:B------:R-:W-:Y:S01]  /*119c0*/  FMNMX.FTZ R153, R193, R153, !PT ;  /* 0x00000099c1997209 */ /* 0x000fe20007810000 */
[----:B------:R-:W-:Y:S01]  /*119d0*/  FMUL.FTZ R25, R25, R155 ;  /* 0x0000009b19197220 */ /* 0x000fe20000410000 */
[----:B------:R-:W-:Y:S01]  /*119e0*/  F2FP.F16.F32.PACK_AB R152, R184, R152 ;  /* 0x00000098b898723e */ /* 0x000fe200000000ff */
[----:B------:R-:W-:Y:S01]  /*119f0*/  FMUL.FTZ R184, R183, UR42 ;  /* 0x0000002ab7b87c20 */ /* 0x000fe20008410000 */
[----:B------:R-:W-:Y:S01]  /*11a00*/  FMUL.FTZ R183, R191, UR42 ;  /* 0x0000002abfb77c20 */ /* 0x000fe20008410000 */
[----:B------:R-:W-:Y:S01]  /*11a10*/  IMAD.MOV.U32 R191, RZ, RZ, R210 ;  /* 0x000000ffffbf7224 */ /* 0x000fe200078e00d2 */
[----:B------:R-:W1:Y:S01]  /*11a20*/  MUFU.TANH R211, R211 ;  /* 0x000000d300d37308 */ /* 0x000e620000002400 */
[----:B--2---:R-:W-:Y:S01]  /*11a30*/  FADD.FTZ R185, R154, R3 ;  /* 0x000000039ab97221 */ /* 0x004fe20000010000 */
[----:B------:R-:W-:Y:S01]  /*11a40*/  FMUL.FTZ R210, R194, UR42 ;  /* 0x0000002ac2d27c20 */ /* 0x000fe20008410000 */
[----:B------:R-:W-:-:S02]  /*11a50*/  IMAD.MOV.U32 R194, RZ, RZ, R209 ;  /* 0x000000ffffc27224 */ /* 0x000fc400078e00d1 */
[----:B------:R-:W-:Y:S01]  /*11a60*/  FMUL.FTZ R209, R195, UR42 ;  /* 0x0000002ac3d17c20 */ /* 0x000fe20008410000 */
[----:B------:R-:W-:Y:S01]  /*11a70*/  MOV R187, R174 ;  /* 0x000000ae00bb7202 */ /* 0x000fe20000000f00 */
[----:B------:R-:W-:Y:S02]  /*11a80*/  IMAD.MOV.U32 R195, RZ, RZ, R197 ;  /* 0x000000ffffc37224 */ /* 0x000fe400078e00c5 */
        /* <DEDUP_REMOVED lines=21> */
[----:B------:R-:W-:Y:S01]  /*11be0*/  FMUL.FTZ R57, R57, R155 ;  /* 0x0000009b39397220 */ /* 0x000fe20000410000 */
[----:B------:R-:W-:Y:S01]  /*11bf0*/  FMNMX.FTZ R153, R178, R153, !PT ;  /* 0x00000099b2997209 */ /* 0x000fe20007810000 */
        /* <DEDUP_REMOVED lines=61> */
[----:B------:R-:W-:-:S05]  /*11fd0*/  FMUL.FTZ R149, R149, R155 ;  /* 0x0000009b95957220 */ /* 0x000fca0000410000 */
        /* <DEDUP_REMOVED lines=8> */
[C---:B--2---:R-:W-:Y:S01]  /*12060*/  FADD.FTZ R185, R176.reuse, R185 ;  /* 0x000000b9b0b97221 */ /* 0x044fe20000010000 */
[----:B------:R-:W-:-:S06]  /*12070*/  F2FP.F16.F32.PACK_AB R154, R176, R154 ;  /* 0x0000009ab09a723e */ /* 0x000fcc00000000ff */
[----:B------:R-:W-:Y:S01]  /*12080*/  MUFU.EX2 R158, R158 ;  /* 0x0000009e009e7308 */ /* 0x000fe20000000800 */
[----:B0-----:R-:W-:-:S07]  /*12090*/  FADD.FTZ R185, R159, R185 ;  /* 0x000000b99fb97221 */ /* 0x001fce0000010000 */
[----:B------:R-:W-:Y:S01]  /*120a0*/  MUFU.EX2 R160, R160 ;  /* 0x000000a000a07308 */ /* 0x000fe20000000800 */
[----:B---3--:R-:W-:Y:S01]  /*120b0*/  FADD.FTZ R185, R157, R185 ;  /* 0x000000b99db97221 */ /* 0x008fe20000010000 */
[----:B-1----:R-:W-:-:S06]  /*120c0*/  FMNMX.FTZ R174, R153, R174, !PT ;  /* 0x000000ae99ae7209 */ /* 0x002fcc0007810000 */
[----:B------:R-:W-:Y:S01]  /*120d0*/  MUFU.EX2 R161, R161 ;  /* 0x000000a100a17308 */ /* 0x000fe20000000800 */
[----:B------:R-:W0:Y:S07]  /*120e0*/  SHFL.BFLY PT, R176, R174, 0x1, 0x1f ;  /* 0x0c201f00aeb07f89 */ /* 0x000e2e00000e0000 */
[----:B------:R-:W-:Y:S08]  /*120f0*/  MUFU.EX2 R162, R162 ;  /* 0x000000a200a27308 */ /* 0x000ff00000000800 */
[----:B------:R-:W-:Y:S08]  /*12100*/  MUFU.EX2 R163, R163 ;  /* 0x000000a300a37308 */ /* 0x000ff00000000800 */
[----:B------:R-:W-:Y:S01]  /*12110*/  MUFU.EX2 R167, R167 ;  /* 0x000000a700a77308 */ /* 0x000fe20000000800 */
[----:B0-----:R-:W-:-:S05]  /*12120*/  FMNMX.FTZ R176, R174, R176, !PT ;  /* 0x000000b0aeb07209 */ /* 0x001fca0007810000 */
[C---:B------:R-:W-:Y:S01]  /*12130*/  FADD.FTZ R197, -R176.reuse, R20 ;  /* 0x00000014b0c57221 */ /* 0x040fe20000010100 */
[----:B------:R-:W-:Y:S01]  /*12140*/  FMUL.FTZ R179, R176, UR46 ;  /* 0x0000002eb0b37c20 */ /* 0x000fe20008410000 */
[----:B------:R-:W-:Y:S02]  /*12150*/  MUFU.EX2 R165, R165 ;  /* 0x000000a500a57308 */ /* 0x000fe40000000800 */
[----:B------:R-:W-:Y:S01]  /*12160*/  FMUL.FTZ R197, R197, UR46 ;  /* 0x0000002ec5c57c20 */ /* 0x000fe20008410000 */
[--C-:B------:R-:W-:Y:S01]  /*12170*/  FFMA.FTZ R153, R195, UR46, -R179.reuse ;  /* 0x0000002ec3997c23 */ /* 0x100fe200080108b3 */
[--C-:B------:R-:W-:Y:S01]  /*12180*/  FFMA.FTZ R198, R191, UR46, -R179.reuse ;  /* 0x0000002ebfc67c23 */ /* 0x100fe200080108b3 */
[--C-:B------:R-:W-:Y:S01]  /*12190*/  FFMA.FTZ R191, R211, UR46, -R179.reuse ;  /* 0x0000002ed3bf7c23 */ /* 0x100fe200080108b3 */
[--C-:B------:R-:W-:Y:S01]  /*121a0*/  FFMA.FTZ R175, R175, UR46, -R179.reuse ;  /* 0x0000002eafaf7c23 */ /* 0x100fe200080108b3 */
[----:B------:R-:W0:Y:S01]  /*121b0*/  S2R R211, SR_TID.X ;  /* 0x0000000000d37919 */ /* 0x000e220000002100 */
        /* <DEDUP_REMOVED lines=16> */
[----:B------:R-:W3:Y:S01]  /*122c0*/  MUFU.EX2 R175, R175 ;  /* 0x000000af00af7308 */ /* 0x000ee20000000800 */
[--C-:B------:R-:W-:Y:S01]  /*122d0*/  FFMA.FTZ R182, R182, UR46, -R179.reuse ;  /* 0x0000002eb6b67c23 */ /* 0x100fe200080108b3 */
[--C-:B------:R-:W-:Y:S01]  /*122e0*/  FFMA.FTZ R183, R183, UR46, -R179.reuse ;  /* 0x0000002eb7b77c23 */ /* 0x100fe200080108b3 */
[--C-:B------:R-:W-:Y:S01]  /*122f0*/  FFMA.FTZ R3, R210, UR46, -R179.reuse ;  /* 0x0000002ed2037c23 */ /* 0x100fe200080108b3 */
[--C-:B------:R-:W-:Y:S01]  /*12300*/  FFMA.FTZ R20, R209, UR46, -R179.reuse ;  /* 0x0000002ed1147c23 */ /* 0x100fe200080108b3 */
[--C-:B------:R-:W-:Y:S01]  /*12310*/  FFMA.FTZ R178, R208, UR46, -R179.reuse ;  /* 0x0000002ed0b27c23 */ /* 0x100fe200080108b3 */
[----:B------:R-:W-:Y:S01]  /*12320*/  FFMA.FTZ R179, R199, UR46, -R179 ;  /* 0x0000002ec7b37c23 */ /* 0x000fe200080108b3 */
[----:B------:R-:W-:Y:S01]  /*12330*/  MOV R199, UR37 ;  /* 0x0000002500c77c02 */ /* 0x000fe20008000f00 */
[-C--:B-1----:R-:W-:Y:S01]  /*12340*/  FMUL.FTZ R26, R26, R197.reuse ;  /* 0x000000c51a1a7220 */ /* 0x082fe20000410000 */
[----:B--2---:R-:W-:Y:S01]  /*12350*/  FFMA.FTZ R0, R197, R0, R153 ;  /* 0x00000000c5007223 */ /* 0x004fe20000010099 */
[-C--:B------:R-:W-:Y:S01]  /*12360*/  FMUL.FTZ R27, R27, R197.reuse ;  /* 0x000000c51b1b7220 */ /* 0x080fe20000410000 */
[-C--:B------:R-:W-:Y:S01]  /*12370*/  FMUL.FTZ R30, R30, R197.reuse ;  /* 0x000000c51e1e7220 */ /* 0x080fe20000410000 */
[-C--:B------:R-:W-:Y:S01]  /*12380*/  FMUL.FTZ R31, R31, R197.reuse ;  /* 0x000000c51f1f7220 */ /* 0x080fe20000410000 */
[-C--:B------:R-:W-:Y:S01]  /*12390*/  FMUL.FTZ R34, R34, R197.reuse ;  /* 0x000000c522227220 */ /* 0x080fe20000410000 */
[-C--:B------:R-:W-:Y:S01]  /*123a0*/  FMUL.FTZ R35, R35, R197.reuse ;  /* 0x000000c523237220 */ /* 0x080fe20000410000 */
[----:B0-----:R-:W-:Y:S01]  /*123b0*/  SHF.R.U32.HI R211, RZ, 0x7, R211 ;  /* 0x00000007ffd37819 */ /* 0x001fe200000116d3 */
[----:B------:R-:W-:Y:S01]  /*123c0*/  FMUL.FTZ R38, R38, R197 ;  /* 0x000000c526267220 */ /* 0x000fe20000410000 */
[C---:B---3--:R-:W-:Y:S01]  /*123d0*/  FADD.FTZ R0, R175.reuse, R0 ;  /* 0x00000000af007221 */ /* 0x048fe20000010000 */
[----:B------:R-:W-:Y:S01]  /*123e0*/  F2FP.F16.F32.PACK_AB R153, R175, R153 ;  /* 0x00000099af99723e */ /* 0x000fe200000000ff */
[----:B------:R-:W-:-:S02]  /*123f0*/  VIADD R175, R14, 0x32440 ;  /* 0x000324400eaf7836 */ /* 0x000fc40000000000 */
[-C--:B------:R-:W-:Y:S01]  /*12400*/  FMUL.FTZ R39, R39, R197.reuse ;  /* 0x000000c527277220 */ /* 0x080fe20000410000 */
        /* <DEDUP_REMOVED lines=14> */
[----:B------:R-:W-:Y:S01]  /*124f0*/  FMUL.FTZ R66, R66, R197 ;  /* 0x000000c542427220 */ /* 0x000fe20000410000 */
[----:B0-----:R-:W-:-:S02]  /*12500*/  IMAD.MOV.U32 R175, RZ, RZ, 0xc00 ;  /* 0x00000c00ffaf7424 */ /* 0x001fc400078e00ff */
        /* <DEDUP_REMOVED lines=43> */
[----:B------:R0:W1:Y:S01]  /*127c0*/  MUFU.EX2 R155, R174 ;  /* 0x000000ae009b7308 */ /* 0x0000620000000800 */
[----:B------:R-:W-:-:S07]  /*127d0*/  VIADD R197, R211, 0x8 ;  /* 0x00000008d3c57836 */ /* 0x000fce0000000000 */
[----:B------:R-:W-:Y:S01]  /*127e0*/  MUFU.EX2 R195, R195 ;  /* 0x000000c300c37308 */ /* 0x000fe20000000800 */
[----:B0-----:R-:W-:Y:S02]  /*127f0*/  IMAD R174, R18, R175, UR39 ;  /* 0x0000002712ae7e24 */ /* 0x001fe4000f8e02af */
[----:B------:R-:W-:-:S03]  /*12800*/  IMAD.MOV.U32 R175, RZ, RZ, 0x40000040 ;  /* 0x40000040ffaf7424 */ /* 0x000fc600078e00ff */
[----:B------:R-:W-:Y:S02]  /*12810*/  R2UR UR6, R174 ;  /* 0x00000000ae0672ca */ /* 0x000fe400000e0000 */
[----:B------:R-:W-:Y:S01]  /*12820*/  R2UR UR7, R175 ;  /* 0x00000000af0772ca */ /* 0x000fe200000e0000 */
[----:B-1----:R-:W-:Y:S01]  /*12830*/  FADD.FTZ R0, R155, R0 ;  /* 0x000000009b007221 */ /* 0x002fe20000010000 */
[----:B------:R-:W0:Y:S08]  /*12840*/  MUFU.EX2 R175, R198 ;  /* 0x000000c600af7308 */ /* 0x000e300000000800 */
[----:B------:R-:W1:Y:S08]  /*12850*/  MUFU.EX2 R194, R194 ;  /* 0x000000c200c27308 */ /* 0x000e700000000800 */
[----:B------:R-:W2:Y:S01]  /*12860*/  MUFU.EX2 R190, R190 ;  /* 0x000000be00be7308 */ /* 0x000ea20000000800 */
[C---:B0-----:R-:W-:Y:S01]  /*12870*/  F2FP.F16.F32.PACK_AB R155, R175.reuse, R155 ;  /* 0x0000009baf9b723e */ /* 0x041fe200000000ff */
[----:B------:R0:W-:Y:S01]  /*12880*/  BAR.SYNC.DEFER_BLOCKING R197, 0x100 ;  /* 0x000400c50000751d */ /* 0x0001e20000010000 */
[----:B------:R-:W-:-:S04]  /*12890*/  FADD.FTZ R0, R175, R0 ;  /* 0x00000000af007221 */ /* 0x000fc80000010000 */
[----:B------:R-:W-:Y:S01]  /*128a0*/  FADD.FTZ R0, R195, R0 ;  /* 0x00000000c3007221 */ /* 0x000fe20000010000 */
[----:B------:R-:W-:Y:S03]  /*128b0*/  MUFU.EX2 R189, R189 ;  /* 0x000000bd00bd7308 */ /* 0x000fe60000000800 */
[----:B-1----:R-:W-:-:S05]  /*128c0*/  FADD.FTZ R0, R194, R0 ;  /* 0x00000000c2007221 */ /* 0x002fca0000010000 */
[----:B------:R-:W-:Y:S01]  /*128d0*/  MUFU.EX2 R166, R166 ;  /* 0x000000a600a67308 */ /* 0x000fe20000000800 */
[----:B--2---:R-:W-:-:S07]  /*128e0*/  FADD.FTZ R0, R190, R0 ;  /* 0x00000000be007221 */ /* 0x004fce0000010000 */
[----:B------:R-:W-:Y:S01]  /*128f0*/  MUFU.EX2 R186, R186 ;  /* 0x000000ba00ba7308 */ /* 0x000fe20000000800 */
[----:B------:R-:W-:-:S06]  /*12900*/  WARPGROUP.ARRIVE ;  /* 0x00000000000079c5 */ /* 0x000fcc0000000000 */
        /* <DEDUP_REMOVED lines=14> */
[----:B------:R-:W1:Y:S02]  /*129f0*/  MUFU.EX2 R179, R179 ;  /* 0x000000b300b37308 */ /* 0x000e640000000800 */
[----:B-1----:R-:W-:Y:S01]  /*12a00*/  F2FP.F16.F32.PACK_AB R175, R179, R178 ;  /* 0x000000b2b3af723e */ /* 0x002fe200000000ff */
[----:B------:R-:W-:-:S05]  /*12a10*/  WARPGROUP.DEPBAR.LE gsb0, 0x0 ;  /* 0x00008000000079c5 */ /* 0x000fca0000010000 */
[----:B------:R1:W2:Y:S01]  /*12a20*/  MUFU.EX2 R155, R156 ;  /* 0x0000009c009b7308 */ /* 0x0002a20000000800 */
[----:B------:R-:W-:Y:S02]  /*12a30*/  VIADD R152, R174, 0x80 ;  /* 0x00000080ae987836 */ /* 0x000fe40000000000 */
[----:B------:R-:W-:-:S03]  /*12a40*/  IMAD.MOV.U32 R153, RZ, RZ, 0x40000040 ;  /* 0x40000040ff997424 */ /* 0x000fc600078e00ff */
[----:B------:R-:W-:Y:S02]  /*12a50*/  R2UR UR6, R152 ;  /* 0x00000000980672ca */ /* 0x000fe400000e0000 */
[----:B------:R-:W3:Y:S01]  /*12a60*/  MUFU.EX2 R154, R196 ;  /* 0x000000c4009a7308 */ /* 0x000ee20000000800 */
[----:B------:R-:W-:Y:S01]  /*12a70*/  R2UR UR7, R153 ;  /* 0x00000000990772ca */ /* 0x000fe200000e0000 */
[----:B------:R-:W-:Y:S01]  /*12a80*/  IMAD.MOV.U32 R153, RZ, RZ, 0x40000040 ;  /* 0x40000040ff997424 */ /* 0x000fe200078e00ff */
[----:B-1----:R-:W-:Y:S02]  /*12a90*/  F2FP.F16.F32.PACK_AB R156, R157, R159 ;  /* 0x0000009f9d9c723e */ /* 0x002fe400000000ff */
[----:B------:R-:W-:Y:S02]  /*12aa0*/  F2FP.F16.F32.PACK_AB R157, R194, R195 ;  /* 0x000000c3c29d723e */ /* 0x000fe400000000ff */
[----:B------:R-:W-:Y:S01]  /*12ab0*/  IADD3 R152, R174, 0x100, RZ ;  /* 0x00000100ae987810 */ /* 0x000fe20007ffe0ff */
[----:B--2---:R-:W-:-:S04]  /*12ac0*/  FADD.FTZ R185, R155, R185 ;  /* 0x000000b99bb97221 */ /* 0x004fc80000010000 */
[C---:B------:R-:W-:Y:S01]  /*12ad0*/  FADD.FTZ R185, R158.reuse, R185 ;  /* 0x000000b99eb97221 */ /* 0x040fe20000010000 */
[----:B------:R-:W-:Y:S02]  /*12ae0*/  F2FP.F16.F32.PACK_AB R158, R158, R155 ;  /* 0x0000009b9e9e723e */ /* 0x000fe400000000ff */
[----:B------:R-:W1:Y:S01]  /*12af0*/  MUFU.EX2 R155, R193 ;  /* 0x000000c1009b7308 */ /* 0x000e620000000800 */
[----:B---3--:R-:W-:Y:S01]  /*12b00*/  F2FP.F16.F32.PACK_AB R159, R154, R190 ;  /* 0x000000be9a9f723e */ /* 0x008fe200000000ff */
[----:B------:R-:W-:Y:S01]  /*12b10*/  FADD.FTZ R185, R160, R185 ;  /* 0x000000b9a0b97221 */ /* 0x000fe20000010000 */
[----:B------:R-:W-:Y:S01]  /*12b20*/  F2FP.F16.F32.PACK_AB R160, R161, R160 ;  /* 0x000000a0a1a0723e */ /* 0x000fe200000000ff */
[----:B------:R-:W-:Y:S01]  /*12b30*/  FADD.FTZ R0, R154, R0 ;  /* 0x000000009a007221 */ /* 0x000fe20000010000 */
[----:B------:R-:W-:-:S06]  /*12b40*/  WARPGROUP.ARRIVE ;  /* 0x00000000000079c5 */ /* 0x000fcc0000000000 */
[----:B------:R-:W-:Y:S01]  /*12b50*/  HGMMA.64x256x16.F32 R24, R156, gdesc[UR4].tnspB, R24, gsb0 ;  /* 0x43e000049c187df0 */ /* 0x000fe20008000818 */
[----:B------:R-:W-:Y:S01]  /*12b60*/  R2UR UR6, R152 ;  /* 0x00000000980672ca */ /* 0x000fe200000e0000 */
[----:B------:R-:W-:Y:S01]  /*12b70*/  VIADD R152, R174, 0x180 ;  /* 0x00000180ae987836 */ /* 0x000fe20000000000 */
[----:B------:R-:W-:Y:S01]  /*12b80*/  R2UR UR7, R153 ;  /* 0x00000000990772ca */ /* 0x000fe200000e0000 */
[----:B------:R-:W-:Y:S02]  /*12b90*/  IMAD.MOV.U32 R153, RZ, RZ, 0x40000040 ;  /* 0x40000040ff997424 */ /* 0x000fe400078e00ff */
[----:B-1----:R-:W-:Y:S01]  /*12ba0*/  FADD.FTZ R0, R155, R0 ;  /* 0x000000009b007221 */ /* 0x002fe20000010000 */
[----:B------:R-:W-:Y:S02]  /*12bb0*/  WARPGROUP.DEPBAR.LE gsb0, 0x0 ;  /* 0x00008000000079c5 */ /* 0x000fe40000010000 */
[----:B------:R-:W1:Y:S01]  /*12bc0*/  MUFU.EX2 R156, R192 ;  /* 0x000000c0009c7308 */ /* 0x000e620000000800 */
[----:B------:R-:W-:-:S04]  /*12bd0*/  FADD.FTZ R158, R161, R185 ;  /* 0x000000b9a19e7221 */ /* 0x000fc80000010000 */
[----:B------:R-:W-:Y:S01]  /*12be0*/  FADD.FTZ R158, R162, R158 ;  /* 0x0000009ea29e7221 */ /* 0x000fe20000010000 */
[C---:B------:R-:W-:Y:S02]  /*12bf0*/  F2FP.F16.F32.PACK_AB R162, R163.reuse, R162 ;  /* 0x000000a2a3a2723e */ /* 0x040fe400000000ff */
[----:B------:R-:W2:Y:S01]  /*12c00*/  MUFU.EX2 R157, R191 ;  /* 0x000000bf009d7308 */ /* 0x000ea20000000800 */
[----:B------:R-:W-:-:S04]  /*12c10*/  FADD.FTZ R158, R163, R158 ;  /* 0x0000009ea39e7221 */ /* 0x000fc80000010000 */
[----:B------:R-:W-:-:S03]  /*12c20*/  FADD.FTZ R158, R167, R158 ;  /* 0x0000009ea79e7221 */ /* 0x000fc60000010000 */
[----:B------:R3:W4:Y:S01]  /*12c30*/  MUFU.EX2 R159, R164 ;  /* 0x000000a4009f7308 */ /* 0x0007220000000800 */
[C---:B-1----:R-:W-:Y:S01]  /*12c40*/  F2FP.F16.F32.PACK_AB R161, R156.reuse, R155 ;  /* 0x0000009b9ca1723e */ /* 0x042fe200000000ff */
[----:B------:R-:W-:Y:S01]  /*12c50*/  FADD.FTZ R158, R165, R158 ;  /* 0x0000009ea59e7221 */ /* 0x000fe20000010000 */
[----:B------:R-:W-:Y:S01]  /*12c60*/  FADD.FTZ R0, R156, R0 ;  /* 0x000000009c007221 */ /* 0x000fe20000010000 */
[----:B--2---:R-:W-:-:S03]  /*12c70*/  F2FP.F16.F32.PACK_AB R163, R189, R157 ;  /* 0x0000009dbda3723e */ /* 0x004fc600000000ff */
[----:B------:R-:W-:Y:S01]  /*12c80*/  FADD.FTZ R0, R157, R0 ;  /* 0x000000009d007221 */ /* 0x000fe20000010000 */
[----:B---3--:R-:W-:Y:S01]  /*12c90*/  F2FP.F16.F32.PACK_AB R164, R165, R167 ;  /* 0x000000a7a5a4723e */ /* 0x008fe200000000ff */
[----:B------:R-:W-:Y:S01]  /*12ca0*/  WARPGROUP.ARRIVE ;  /* 0x00000000000079c5 */ /* 0x000fe20000000000 */
[----:B------:R-:W-:Y:S01]  /*12cb0*/  F2FP.F16.F32.PACK_AB R165, R187, R186 ;  /* 0x000000babba5723e */ /* 0x000fe200000000ff */
[----:B------:R-:W-:Y:S01]  /*12cc0*/  FADD.FTZ R0, R189, R0 ;  /* 0x00000000bd007221 */ /* 0x000fe20000010000 */
[----:B------:R-:W-:-:S03]  /*12cd0*/  F2FP.F16.F32.PACK_AB R167, R184, R188 ;  /* 0x000000bcb8a7723e */ /* 0x000fc600000000ff */
[----:B------:R-:W-:Y:S01]  /*12ce0*/  HGMMA.64x256x16.F32 R24, R160, gdesc[UR4].tnspB, R24, gsb0 ;  /* 0x43e00004a0187df0 */ /* 0x000fe20008000818 */
[----:B------:R-:W-:Y:S01]  /*12cf0*/  R2UR UR6, R152 ;  /* 0x00000000980672ca */ /* 0x000fe200000e0000 */
[----:B------:R-:W-:Y:S01]  /*12d00*/  VIADD R152, R174, 0x200 ;  /* 0x00000200ae987836 */ /* 0x000fe20000000000 */
[----:B------:R-:W-:Y:S01]  /*12d10*/  R2UR UR7, R153 ;  /* 0x00000000990772ca */ /* 0x000fe200000e0000 */
[----:B------:R-:W-:Y:S02]  /*12d20*/  IMAD.MOV.U32 R153, RZ, RZ, 0x40000040 ;  /* 0x40000040ff997424 */ /* 0x000fe400078e00ff */
[----:B------:R-:W-:-:S04]  /*12d30*/  FADD.FTZ R0, R186, R0 ;  /* 0x00000000ba007221 */ /* 0x000fc80000010000 */
[----:B------:R-:W-:-:S04]  /*12d40*/  FADD.FTZ R187, R187, R0 ;  /* 0x00000000bbbb7221 */ /* 0x000fc80000010000 */
[----:B------:R-:W-:-:S04]  /*12d50*/  FADD.FTZ R187, R188, R187 ;  /* 0x000000bbbcbb7221 */ /* 0x000fc80000010000 */
[----:B------:R-:W-:Y:S01]  /*12d60*/  FADD.FTZ R187, R184, R187 ;  /* 0x000000bbb8bb7221 */ /* 0x000fe20000010000 */
[----:B------:R-:W-:Y:S02]  /*12d70*/  WARPGROUP.DEPBAR.LE gsb0, 0x0 ;  /* 0x00008000000079c5 */ /* 0x000fe40000010000 */
[----:B----4-:R-:W-:Y:S02]  /*12d80*/  FADD.FTZ R160, R159, R158 ;  /* 0x0000009e9fa07221 */ /* 0x010fe40000010000 */
[----:B------:R1:W2:Y:S02]  /*12d90*/  MUFU.EX2 R158, R171 ;  /* 0x000000ab009e7308 */ /* 0x0002a40000000800 */
[C---:B------:R-:W-:Y:S01]  /*12da0*/  FADD.FTZ R160, R166.reuse, R160 ;  /* 0x000000a0a6a07221 */ /* 0x040fe20000010000 */
[----:B------:R-:W-:-:S03]  /*12db0*/  F2FP.F16.F32.PACK_AB R166, R166, R159 ;  /* 0x0000009fa6a6723e */ /* 0x000fc600000000ff */
[----:B------:R-:W-:Y:S01]  /*12dc0*/  FADD.FTZ R160, R180, R160 ;  /* 0x000000a0b4a07221 */ /* 0x000fe20000010000 */
[----:B------:R-:W-:Y:S01]  /*12dd0*/  WARPGROUP.ARRIVE ;  /* 0x00000000000079c5 */ /* 0x000fe20000000000 */
[----:B------:R3:W4:Y:S01]  /*12de0*/  MUFU.EX2 R159, R168 ;  /* 0x000000a8009f7308 */ /* 0x0007220000000800 */
[----:B-1----:R-:W-:-:S04]  /*12df0*/  F2FP.F16.F32.PACK_AB R171, R183, R182 ;  /* 0x000000b6b7ab723e */ /* 0x002fc800000000ff */
[----:B------:R-:W-:Y:S01]  /*12e00*/  HGMMA.64x256x16.F32 R24, R164, gdesc[UR4].tnspB, R24, gsb0 ;  /* 0x43e00004a4187df0 */ /* 0x000fe20008000818 */
[----:B------:R-:W-:Y:S01]  /*12e10*/  R2UR UR6, R152 ;  /* 0x00000000980672ca */ /* 0x000fe200000e0000 */
[----:B------:R-:W-:Y:S01]  /*12e20*/  FADD.FTZ R152, R169, R160 ;  /* 0x000000a0a9987221 */ /* 0x000fe20000010000 */
[----:B------:R-:W-:Y:S01]  /*12e30*/  R2UR UR7, R153 ;  /* 0x00000000990772ca */ /* 0x000fe200000e0000 */
[----:B------:R1:W0:Y:S01]  /*12e40*/  MUFU.EX2 R160, R21 ;  /* 0x0000001500a07308 */ /* 0x0002220000000800 */
[----:B---3--:R-:W-:Y:S02]  /*12e50*/  F2FP.F16.F32.PACK_AB R168, R169, R180 ;  /* 0x000000b4a9a8723e */ /* 0x008fe400000000ff */
[----:B--2---:R-:W-:Y:S01]  /*12e60*/  F2FP.F16.F32.PACK_AB R169, R181, R158 ;  /* 0x0000009eb5a9723e */ /* 0x004fe200000000ff */
[----:B------:R-:W-:Y:S01]  /*12e70*/  FADD.FTZ R158, R158, R187 ;  /* 0x000000bb9e9e7221 */ /* 0x000fe20000010000 */
[----:B----4-:R-:W-:-:S03]  /*12e80*/  FADD.FTZ R152, R159, R152 ;  /* 0x000000989f987221 */ /* 0x010fc60000010000 */
[----:B------:R2:W3:Y:S01]  /*12e90*/  MUFU.EX2 R153, R3 ;  /* 0x0000000300997308 */ /* 0x0004e20000000800 */
[----:B-1----:R-:W-:Y:S02]  /*12ea0*/  IMAD.MOV.U32 R21, RZ, RZ, 0x40000040 ;  /* 0x40000040ff157424 */ /* 0x002fe400078e00ff */
[----:B------:R-:W-:Y:S01]  /*12eb0*/  FADD.FTZ R181, R181, R158 ;  /* 0x0000009eb5b57221 */ /* 0x000fe20000010000 */
[C---:B------:R-:W-:Y:S01]  /*12ec0*/  FADD.FTZ R152, R170.reuse, R152 ;  /* 0x00000098aa987221 */ /* 0x040fe20000010000 */
[----:B------:R-:W-:Y:S02]  /*12ed0*/  F2FP.F16.F32.PACK_AB R170, R170, R159 ;  /* 0x0000009faaaa723e */ /* 0x000fe400000000ff */
[----:B------:R-:W-:Y:S01]  /*12ee0*/  FADD.FTZ R182, R182, R181 ;  /* 0x000000b5b6b67221 */ /* 0x000fe20000010000 */
[----:B------:R-:W-:Y:S01]  /*12ef0*/  FADD.FTZ R152, R177, R152 ;  /* 0x00000098b1987221 */ /* 0x000fe20000010000 */
[----:B------:R1:W4:Y:S02]  /*12f00*/  MUFU.EX2 R159, R20 ;  /* 0x00000014009f7308 */ /* 0x0003240000000800 */
[----:B------:R-:W-:Y:S01]  /*12f10*/  FADD.FTZ R182, R183, R182 ;  /* 0x000000b6b7b67221 */ /* 0x000fe20000010000 */
[C---:B--2---:R-:W-:Y:S01]  /*12f20*/  FADD.FTZ R3, R172.reuse, R152 ;  /* 0x00000098ac037221 */ /* 0x044fe20000010000 */
[----:B------:R-:W-:-:S03]  /*12f30*/  F2FP.F16.F32.PACK_AB R172, R172, R177 ;  /* 0x000000b1acac723e */ /* 0x000fc600000000ff */
[----:B0-----:R-:W-:Y:S01]  /*12f40*/  FADD.FTZ R3, R160, R3 ;  /* 0x00000003a0037221 */ /* 0x001fe20000010000 */
[----:B-1----:R-:W-:Y:S01]  /*12f50*/  IADD3 R20, R174, 0x280, RZ ;  /* 0x00000280ae147810 */ /* 0x002fe20007ffe0ff */
[----:B---3--:R-:W-:Y:S02]  /*12f60*/  FADD.FTZ R182, R153, R182 ;  /* 0x000000b699b67221 */ /* 0x008fe40000010000 */
[C---:B------:R-:W-:Y:S01]  /*12f70*/  FADD.FTZ R3, R173.reuse, R3 ;  /* 0x00000003ad037221 */ /* 0x040fe20000010000 */
[----:B------:R-:W-:Y:S02]  /*12f80*/  F2FP.F16.F32.PACK_AB R174, R173, R160 ;  /* 0x000000a0adae723e */ /* 0x000fe400000000ff */
[C---:B----4-:R-:W-:Y:S01]  /*12f90*/  F2FP.F16.F32.PACK_AB R173, R159.reuse, R153 ;  /* 0x000000999fad723e */ /* 0x050fe200000000ff */
[----:B------:R-:W-:-:S04]  /*12fa0*/  FADD.FTZ R159, R159, R182 ;  /* 0x000000b69f9f7221 */ /* 0x000fc80000010000 */
[----:B------:R-:W-:-:S04]  /*12fb0*/  FADD.FTZ R0, R178, R159 ;  /* 0x0000009fb2007221 */ /* 0x000fc80000010000 */
[----:B------:R-:W-:Y:S01]  /*12fc0*/  FADD.FTZ R0, R179, R0 ;  /* 0x00000000b3007221 */ /* 0x000fe20000010000 */
[----:B------:R-:W-:Y:S02]  /*12fd0*/  WARPGROUP.DEPBAR.LE gsb0, 0x0 ;  /* 0x00008000000079c5 */ /* 0x000fe40000010000 */
[----:B------:R-:W-:-:S06]  /*12fe0*/  WARPGROUP.ARRIVE ;  /* 0x00000000000079c5 */ /* 0x000fcc0000000000 */
        /* <DEDUP_REMOVED lines=8> */
[----:B------:R-:W-:Y:S05]  /*13070*/  @!P0 BRA `(.L_x_15265) ;  /* 0x0000000000048947 */ /* 0x000fea0003800000 */
[----:B------:R-:W-:Y:S01]  /*13080*/  BPT.TRAP 0x1 ;  /* 0x000000040000795c */ /* 0x000fe20000300000 */
.L_x_15265:
[C---:B------:R-:W-:Y:S01]  /*13090*/  ISETP.GT.AND P1, PT, R13.reuse, RZ, PT ;  /* 0x000000ff0d00720c */ /* 0x040fe20003f24270 */
[----:B------:R-:W-:Y:S02]  /*130a0*/  VIADD R14, R14, 0x32460 ;  /* 0x000324600e0e7836 */ /* 0x000fe40000000000 */
[----:B------:R-:W-:Y:S02]  /*130b0*/  IMAD.U32 R21, RZ, RZ, UR37 ;  /* 0x00000025ff157e24 */ /* 0x000fe4000f8e00ff */
[----:B------:R-:W-:Y:S02]  /*130c0*/  VIADD R13, R13, 0xffffffff ;  /* 0xffffffff0d0d7836 */ /* 0x000fe40000000000 */
[----:B------:R-:W-:Y:S01]  /*130d0*/  IMAD.MOV.U32 R20, RZ, RZ, R176 ;  /* 0x000000ffff147224 */ /* 0x000fe200078e00b0 */
[----:B------:R-:W-:Y:S02]  /*130e0*/  PRMT R14, R21, 0x654, R14 ;  /* 0x00000654150e7816 */ /* 0x000fe4000000000e */
[----:B------:R-:W-:-:S02]  /*130f0*/  MOV R21, R15 ;  /* 0x0000000f00157202 */ /* 0x000fc40000000f00 */
[----:B------:R0:W-:Y:S01]  /*13100*/  SYNCS.ARRIVE.TRANS64.RED.A1T0 RZ, [R14+URZ], RZ ;  /* 0x000000ff0eff79a7 */ /* 0x0001e2000810043f */
[----:B------:R-:W-:Y:S05]  /*13110*/  @P1 BRA `(.L_x_15266) ;  /* 0xffffffcc00d81947 */ /* 0x000fea000383ffff */
.L_x_15255:
[----:B------:R-:W2:Y:S01]  /*13120*/  LDL.LU R177, [R1+0xc8] ;  /* 0x0000c80001b17983 */ /* 0x000ea20000300800 */
[----:B------:R-:W-:Y:S05]  /*13130*/  WARPSYNC.ALL ;  /* 0x0000000000007948 */ /* 0x000fea0003800000 */
[----:B-----5:R-:W1:Y:S01]  /*13140*/  SHFL.BFLY PT, R4, R3, 0x2, 0x1f ;  /* 0x0c401f0003047f89 */ /* 0x020e6200000e0000 */
[----:B------:R-:W-:Y:S01]  /*13150*/  VIADD R18, R18, 0x1 ;  /* 0x0000000112127836 */ /* 0x000fe20000000000 */
[----:B------:R-:W-:Y:S01]  /*13160*/  MOV R22, UR46 ;  /* 0x0000002e00167c02 */ /* 0x000fe20008000f00 */
[----:B0-----:R-:W-:Y:S01]  /*13170*/  IMAD.U32 R14, RZ, RZ, UR46 ;  /* 0x0000002eff0e7e24 */ /* 0x001fe2000f8e00ff */
[----:B------:R-:W0:Y:S01]  /*13180*/  SHFL.BFLY PT, R7, R0, 0x2, 0x1f ;  /* 0x0c401f0000077f89 */ /* 0x000e2200000e0000 */
[----:B------:R-:W-:Y:S01]  /*13190*/  IMAD.MOV.U32 R21, RZ, RZ, -0x800000 ;  /* 0xff800000ff157424 */ /* 0x000fe200078e00ff */
[----:B------:R3:W-:Y:S08]  /*131a0*/  BAR.ARV R12, 0x100 ;  /* 0x0004000c0000751d */ /* 0x0007f00000002000 */
[----:B------:R-:W-:Y:S06]  /*131b0*/  BAR.ARV 0x8, 0x180 ;  /* 0x0206000000007b1d */ /* 0x000fec0000002000 */
[----:B------:R-:W-:Y:S01]  /*131c0*/  ISETP.NE.AND P0, PT, R18, 0x2, PT ;  /* 0x000000021200780c */ /* 0x000fe20003f05270 */
[----:B------:R-:W-:-:S02]  /*131d0*/  IMAD.MOV.U32 R20, RZ, RZ, -0x800000 ;  /* 0xff800000ff147424 */ /* 0x000fc400078e00ff */
[----:B-1----:R-:W-:Y:S01]  /*131e0*/  FADD.FTZ R4, R4, R3 ;  /* 0x0000000304047221 */ /* 0x002fe20000010000 */
[----:B------:R-:W-:Y:S02]  /*131f0*/  PLOP3.LUT P1, PT, PT, PT, PT, 0x8, 0x0 ;  /* 0x000000000000781c */ /* 0x000fe40003f2e170 */
[----:B------:R-:W-:Y:S01]  /*13200*/  SEL R3, RZ, 0x1, P0 ;  /* 0x00000001ff037807 */ /* 0x000fe20000000000 */
[----:B0-----:R-:W-:Y:S01]  /*13210*/  FADD.FTZ R8, R7, R0 ;  /* 0x0000000007087221 */ /* 0x001fe20000010000 */
[----:B------:R-:W0:Y:S01]  /*13220*/  SHFL.BFLY PT, R5, R4, 0x1, 0x1f ;  /* 0x0c201f0004057f89 */ /* 0x000e2200000e0000 */
[----:B------:R-:W-:Y:S01]  /*13230*/  IMAD.MOV.U32 R7, RZ, RZ, RZ ;  /* 0x000000ffff077224 */ /* 0x000fe200078e00ff */
[----:B------:R-:W-:Y:S01]  /*13240*/  LOP3.LUT R202, R202, R3, RZ, 0x3c, !PT ;  /* 0x00000003caca7212 */ /* 0x000fe200078e3cff */
[----:B------:R-:W-:Y:S01]  /*13250*/  IMAD.MOV.U32 R0, RZ, RZ, RZ ;  /* 0x000000ffff007224 */ /* 0x000fe200078e00ff */
[----:B------:R-:W1:Y:S01]  /*13260*/  SHFL.BFLY PT, R9, R8, 0x1, 0x1f ;  /* 0x0c201f0008097f89 */ /* 0x000e6200000e0000 */
[----:B------:R-:W-:Y:S01]  /*13270*/  SEL R18, R18, RZ, P0 ;  /* 0x000000ff12127207 */ /* 0x000fe20000000000 */
[----:B0-----:R-:W-:Y:S01]  /*13280*/  FADD.FTZ R5, R4, R5 ;  /* 0x0000000504057221 */ /* 0x001fe20000010000 */
[----:B-1----:R-:W-:-:S04]  /*13290*/  FADD.FTZ R6, R8, R9 ;  /* 0x0000000908067221 */ /* 0x002fc80000010000 */
[----:B------:R-:W-:Y:S02]  /*132a0*/  FSETP.NE.FTZ.AND P2, PT, R5, RZ, PT ;  /* 0x000000ff0500720b */ /* 0x000fe40003f55000 */
[----:B------:R-:W-:-:S11]  /*132b0*/  FSETP.NE.FTZ.AND P3, PT, R6, RZ, PT ;  /* 0x000000ff0600720b */ /* 0x000fd60003f75000 */
[----:B------:R-:W0:Y:S01]  /*132c0*/  @P2 MUFU.RCP R7, R5 ;  /* 0x0000000500072308 */ /* 0x000e220000001000 */
[----:B------:R-:W-:Y:S01]  /*132d0*/  @P2 FMUL.FTZ R14, R14, 0.69314718246459960938 ;  /* 0x3f3172180e0e2820 */ /* 0x000fe20000410000 */
[----:B------:R-:W-:-:S06]  /*132e0*/  @P3 FMUL.FTZ R22, R22, 0.69314718246459960938 ;  /* 0x3f31721816163820 */ /* 0x000fcc0000410000 */
[----:B------:R-:W1:Y:S01]  /*132f0*/  @P3 MUFU.RCP R0, R6 ;  /* 0x0000000600003308 */ /* 0x000e620000001000 */
[-C--:B0-----:R-:W-:Y:S01]  /*13300*/  FMUL.FTZ R172, R100, R7.reuse ;  /* 0x0000000764ac7220 */ /* 0x081fe20000410000 */
[----:B------:R-:W-:-:S06]  /*13310*/  FMUL.FTZ R3, R101, R7 ;  /* 0x0000000765037220 */ /* 0x000fcc0000410000 */
[----:B------:R-:W0:Y:S01]  /*13320*/  @P2 MUFU.LG2 R100, R5 ;  /* 0x0000000500642308 */ /* 0x000e220000000c00 */
[-C--:B---3--:R-:W-:Y:S01]  /*13330*/  FMUL.FTZ R12, R36, R7.reuse ;  /* 0x00000007240c7220 */ /* 0x088fe20000410000 */
[-C--:B------:R-:W-:Y:S01]  /*13340*/  FMUL.FTZ R4, R24, R7.reuse ;  /* 0x0000000718047220 */ /* 0x080fe20000410000 */
[-C--:B------:R-:W-:Y:S01]  /*13350*/  FMUL.FTZ R25, R25, R7.reuse ;  /* 0x0000000719197220 */ /* 0x080fe20000410000 */
[-C--:B------:R-:W-:Y:S01]  /*13360*/  FMUL.FTZ R28, R28, R7.reuse ;  /* 0x000000071c1c7220 */ /* 0x080fe20000410000 */
[-C--:B------:R-:W-:Y:S01]  /*13370*/  FMUL.FTZ R29, R29, R7.reuse ;  /* 0x000000071d1d7220 */ /* 0x080fe20000410000 */
[-C--:B-1----:R-:W-:Y:S01]  /*13380*/  FMUL.FTZ R36, R95, R0.reuse ;  /* 0x000000005f247220 */ /* 0x082fe20000410000 */
[-C--:B------:R-:W-:Y:S01]  /*13390*/  FMUL.FTZ R8, R31, R0.reuse ;  /* 0x000000001f087220 */ /* 0x080fe20000410000 */
[----:B------:R1:W3:Y:S01]  /*133a0*/  @P3 MUFU.LG2 R101, R6 ;  /* 0x0000000600653308 */ /* 0x0002e20000000c00 */
        /* <DEDUP_REMOVED lines=9> */
[-C--:B-1----:R-:W-:Y:S01]  /*13440*/  FMUL.FTZ R6, R27, R0.reuse ;  /* 0x000000001b067220 */ /* 0x082fe20000410000 */
        /* <DEDUP_REMOVED lines=115> */
.L_x_15196:
[----:B------:R-:W-:Y:S05]  /*13b80*/  WARPSYNC.ALL ;  /* 0x0000000000007948 */ /* 0x000fea0003800000 */
[----:B------:R-:W1:Y:S08]  /*13b90*/  S2UR UR37, SR_CgaCtaId ;  /* 0x00000000002579c3 */ /* 0x000e700000008800 */
[----:B------:R-:W-:Y:S06]  /*13ba0*/  BAR.SYNC.DEFER_BLOCKING 0x5, 0x180 ;  /* 0x0146000000007b1d */ /* 0x000fec0000010000 */
[----:B------:R-:W-:Y:S01]  /*13bb0*/  UMOV UR4, 0x400 ;  /* 0x0000040000047882 */ /* 0x000fe20000000000 */
[----:B------:R-:W-:Y:S01]  /*13bc0*/  BSSY B0, `(.L_x_15267) ;  /* 0x00002ff000007945 */ /* 0x000fe20003800000 */
[----:B-1----:R-:W-:-:S06]  /*13bd0*/  ULEA UR4, UR37, UR4, 0x18 ;  /* 0x0000000425047291 */ /* 0x002fcc000f8ec03f */
[----:B------:R-:W-:-:S05]  /*13be0*/  IMAD.U32 R22, RZ, RZ, UR4 ;  /* 0x00000004ff167e24 */ /* 0x000fca000f8e00ff */
[----:B------:R1:W2:Y:S01]  /*13bf0*/  LDS.128 R100, [R22+0x324d0] ;  /* 0x0324d00016647984 */ /* 0x0002a20000000c00 */
[----:B------:R-:W-:Y:S06]  /*13c00*/  BAR.ARV 0x4, 0x180 ;  /* 0x0106000000007b1d */ /* 0x000fec0000002000 */
[----:B------:R-:W-:Y:S05]  /*13c10*/  @P1 BRA `(.L_x_15268) ;  /* 0x0000002000441947 */ /* 0x000fea0003800000 */
[----:B------:R-:W3:Y:S04]  /*13c20*/  LDL R14, [R1+0xd4] ;  /* 0x0000d400010e7983 */ /* 0x000ee80000100800 */
[----:B------:R-:W4:Y:S01]  /*13c30*/  LDL R182, [R1+0xc0] ;  /* 0x0000c00001b67983 */ /* 0x000f220000100800 */
[----:B------:R-:W0:Y:S01]  /*13c40*/  S2R R15, SR_SWINHI ;  /* 0x00000000000f7919 */ /* 0x000e220000002f00 */
[----:B------:R-:W-:Y:S05]  /*13c50*/  WARPSYNC.ALL ;  /* 0x0000000000007948 */ /* 0x000fea0003800000 */
[----:B------:R-:W-:Y:S01]  /*13c60*/  F2FP.F16.F32.PACK_AB R5, R6, R5 ;  /* 0x000000050605723e */ /* 0x000fe200000000ff */
[----:B------:R-:W-:Y:S01]  /*13c70*/  ULDC.64 UR4, c[0x0][0xd00] ;  /* 0x0003400000047ab9 */ /* 0x000fe20000000a00 */
[----:B------:R-:W4:Y:S01]  /*13c80*/  LDL R176, [R1+0xc4] ;  /* 0x0000c40001b07983 */ /* 0x000f220000100800 */
[----:B------:R-:W-:-:S02]  /*13c90*/  MOV R94, R22 ;  /* 0x00000016005e7202 */ /* 0x000fc40000000f00 */
[----:B0-----:R-:W-:Y:S02]  /*13ca0*/  MOV R95, R15 ;  /* 0x0000000f005f7202 */ /* 0x001fe40000000f00 */
        /* <DEDUP_REMOVED lines=20> */
[----:B------:R-:W-:Y:S01]  /*13df0*/  F2FP.F16.F32.PACK_AB R147, R0, R150 ;  /* 0x000000960093723e */ /* 0x000fe200000000ff */
[----:B------:R-:W-:Y:S01]  /*13e00*/  BAR.SYNC.DEFER_BLOCKING 0x1, 0x100 ;  /* 0x0044000000007b1d */ /* 0x000fe20000010000 */
[----:B---3--:R-:W-:-:S03]  /*13e10*/  IMAD.WIDE R142, R14, 0x2, R94 ;  /* 0x000000020e8e7825 */ /* 0x008fc600078e025e */
[C---:B------:R-:W-:Y:S02]  /*13e20*/  IADD3 R30, P3, R142.reuse, 0x60, RZ ;  /* 0x000000608e1e7810 */ /* 0x040fe40007f7e0ff */
[----:B------:R-:W-:Y:S02]  /*13e30*/  IADD3 R26, P2, R142, 0x40, RZ ;  /* 0x000000408e1a7810 */ /* 0x000fe40007f5e0ff */
[----:B------:R-:W-:Y:S02]  /*13e40*/  LOP3.LUT R110, R30, 0x380, RZ, 0xc0, !PT ;  /* 0x000003801e6e7812 */ /* 0x000fe400078ec0ff */
[----:B------:R-:W-:Y:S02]  /*13e50*/  IADD3 R46, P1, R142, 0x20, RZ ;  /* 0x000000208e2e7810 */ /* 0x000fe40007f3e0ff */
[----:B------:R-:W-:Y:S02]  /*13e60*/  SHF.R.U64 R185, R110, 0x3, RZ ;  /* 0x000000036eb97819 */ /* 0x000fe400000012ff */
[----:B------:R-:W-:Y:S01]  /*13e70*/  IADD3 R14, P0, R142, 0x4040, RZ ;  /* 0x000040408e0e7810 */ /* 0x000fe20007f1e0ff */
[--C-:B------:R-:W-:Y:S01]  /*13e80*/  IMAD.X R111, RZ, RZ, R143.reuse, P2 ;  /* 0x000000ffff6f7224 */ /* 0x100fe200010e068f */
[----:B------:R-:W-:Y:S01]  /*13e90*/  LOP3.LUT R177, R46, 0x380, RZ, 0xc0, !PT ;  /* 0x000003802eb17812 */ /* 0x000fe200078ec0ff */
[----:B------:R-:W-:Y:S01]  /*13ea0*/  IMAD.X R107, RZ, RZ, R143, P1 ;  /* 0x000000ffff6b7224 */ /* 0x000fe200008e068f */
[----:B------:R-:W-:-:S02]  /*13eb0*/  IADD3 R124, P2, R142, 0x8000, RZ ;  /* 0x000080008e7c7810 */ /* 0x000fc40007f5e0ff */
[----:B------:R-:W-:Y:S02]  /*13ec0*/  LOP3.LUT R106, R26, 0x380, RZ, 0xc0, !PT ;  /* 0x000003801a6a7812 */ /* 0x000fe400078ec0ff */
[----:B------:R-:W-:Y:S02]  /*13ed0*/  LOP3.LUT R114, R185, R30, RZ, 0x3c, !PT ;  /* 0x0000001eb9727212 */ /* 0x000fe400078e3cff */
[----:B------:R-:W-:Y:S02]  /*13ee0*/  LOP3.LUT R99, R142, 0x380, RZ, 0xc0, !PT ;  /* 0x000003808e637812 */ /* 0x000fe400078ec0ff */
[----:B------:R-:W-:Y:S02]  /*13ef0*/  LOP3.LUT R185, R14, 0x380, RZ, 0xc0, !PT ;  /* 0x000003800eb97812 */ /* 0x000fe400078ec0ff */
[C---:B------:R-:W-:Y:S02]  /*13f00*/  IADD3 R116, P4, R142.reuse, 0x4000, RZ ;  /* 0x000040008e747810 */ /* 0x040fe40007f9e0ff */
[----:B------:R-:W-:-:S02]  /*13f10*/  IADD3 R118, P5, R142, 0x4020, RZ ;  /* 0x000040208e767810 */ /* 0x000fc40007fbe0ff */
[C---:B------:R-:W-:Y:S02]  /*13f20*/  IADD3 R122, P1, R142.reuse, 0x4060, RZ ;  /* 0x000040608e7a7810 */ /* 0x040fe40007f3e0ff */
[----:B------:R-:W-:Y:S02]  /*13f30*/  IADD3.X R115, RZ, R143, RZ, P3, !PT ;  /* 0x0000008fff737210 */ /* 0x000fe40001ffe4ff */
[----:B------:R-:W-:Y:S02]  /*13f40*/  IADD3 R126, P3, R142, 0x8020, RZ ;  /* 0x000080208e7e7810 */ /* 0x000fe40007f7e0ff */
[----:B------:R-:W-:Y:S01]  /*13f50*/  SHF.R.U64 R177, R177, 0x3, RZ ;  /* 0x00000003b1b17819 */ /* 0x000fe200000012ff */
[----:B------:R-:W-:Y:S01]  /*13f60*/  IMAD.X R125, RZ, RZ, R143, P2 ;  /* 0x000000ffff7d7224 */ /* 0x000fe200010e068f */
[----:B------:R-:W-:Y:S02]  /*13f70*/  SHF.R.U64 R183, R106, 0x3, RZ ;  /* 0x000000036ab77819 */ /* 0x000fe400000012ff */
[----:B------:R-:W-:-:S02]  /*13f80*/  SHF.R.U64 R99, R99, 0x3, RZ ;  /* 0x0000000363637819 */ /* 0x000fc400000012ff */
[----:B------:R-:W-:Y:S01]  /*13f90*/  SHF.R.U64 R185, R185, 0x3, RZ ;  /* 0x00000003b9b97819 */ /* 0x000fe200000012ff */
[--C-:B------:R-:W-:Y:S01]  /*13fa0*/  IMAD.X R117, RZ, RZ, R143.reuse, P4 ;  /* 0x000000ffff757224 */ /* 0x100fe200020e068f */
[C---:B------:R-:W-:Y:S01]  /*13fb0*/  IADD3 R151, P2, R142.reuse, 0xc040, RZ ;  /* 0x0000c0408e977810 */ /* 0x040fe20007f5e0ff */
[--C-:B------:R-:W-:Y:S01]  /*13fc0*/  IMAD.X R119, RZ, RZ, R143.reuse, P5 ;  /* 0x000000ffff777224 */ /* 0x100fe200028e068f */
[----:B------:R-:W-:Y:S01]  /*13fd0*/  IADD3.X R127, RZ, R143, RZ, P3, !PT ;  /* 0x0000008fff7f7210 */ /* 0x000fe20001ffe4ff */
[--C-:B------:R-:W-:Y:S01]  /*13fe0*/  IMAD.X R121, RZ, RZ, R143.reuse, P0 ;  /* 0x000000ffff797224 */ /* 0x100fe200000e068f */
[----:B------:R-:W-:Y:S01]  /*13ff0*/  LOP3.LUT R106, R177, R46, RZ, 0x3c, !PT ;  /* 0x0000002eb16a7212 */ /* 0x000fe200078e3cff */
[----:B------:R-:W-:Y:S01]  /*14000*/  IMAD.X R123, RZ, RZ, R143, P1 ;  /* 0x000000ffff7b7224 */ /* 0x000fe200008e068f */
[C---:B------:R-:W-:Y:S02]  /*14010*/  IADD3 R128, P4, R142.reuse, 0x8040, RZ ;  /* 0x000080408e807810 */ /* 0x040fe40007f9e0ff */
[----:B------:R-:W-:-:S02]  /*14020*/  IADD3 R130, P5, R142, 0x8060, RZ ;  /* 0x000080608e827810 */ /* 0x000fc40007fbe0ff */
[C---:B------:R-:W-:Y:S02]  /*14030*/  IADD3 R98, P0, R142.reuse, 0xc000, RZ ;  /* 0x0000c0008e627810 */ /* 0x040fe40007f1e0ff */
[C---:B------:R-:W-:Y:S02]  /*14040*/  IADD3 R138, P1, R142.reuse, 0xc020, RZ ;  /* 0x0000c0208e8a7810 */ /* 0x040fe40007f3e0ff */
[----:B--2---:R-:W-:Y:S02]  /*14050*/  IADD3 R100, P3, R142, 0xc060, RZ ;  /* 0x0000c0608e647810 */ /* 0x004fe40007f7e0ff */
[----:B------:R-:W-:Y:S02]  /*14060*/  LOP3.LUT R110, R183, R26, RZ, 0x3c, !PT ;  /* 0x0000001ab76e7212 */ /* 0x000fe400078e3cff */
[----:B------:R-:W-:Y:S02]  /*14070*/  LOP3.LUT R177, R116, 0x380, RZ, 0xc0, !PT ;  /* 0x0000038074b17812 */ /* 0x000fe400078ec0ff */
[----:B------:R-:W-:-:S02]  /*14080*/  LOP3.LUT R142, R99, R142, RZ, 0x3c, !PT ;  /* 0x0000008e638e7212 */ /* 0x000fc400078e3cff */
[----:B------:R-:W-:Y:S02]  /*14090*/  LOP3.LUT R183, R118, 0x380, RZ, 0xc0, !PT ;  /* 0x0000038076b77812 */ /* 0x000fe400078ec0ff */
[----:B------:R-:W-:Y:S02]  /*140a0*/  LOP3.LUT R120, R185, R14, RZ, 0x3c, !PT ;  /* 0x0000000eb9787212 */ /* 0x000fe400078e3cff */
[----:B------:R-:W-:Y:S02]  /*140b0*/  LOP3.LUT R14, R151, 0x380, RZ, 0xc0, !PT ;  /* 0x00000380970e7812 */ /* 0x000fe400078ec0ff */
[----:B------:R-:W-:Y:S02]  /*140c0*/  SHF.R.U64 R177, R177, 0x3, RZ ;  /* 0x00000003b1b17819 */ /* 0x000fe400000012ff */
[----:B------:R-:W-:Y:S02]  /*140d0*/  SHF.R.U64 R183, R183, 0x3, RZ ;  /* 0x00000003b7b77819 */ /* 0x000fe400000012ff */
[----:B------:R-:W-:-:S02]  /*140e0*/  MOV R142, R142 ;  /* 0x0000008e008e7202 */ /* 0x000fc40000000f00 */
[----:B------:R-:W-:Y:S01]  /*140f0*/  SHF.R.U64 R14, R14, 0x3, RZ ;  /* 0x000000030e0e7819 */ /* 0x000fe200000012ff */
[----:B------:R-:W-:Y:S01]  /*14100*/  IMAD.X R15, RZ, RZ, R143, P2 ;  /* 0x000000ffff0f7224 */ /* 0x000fe200010e068f */
[----:B------:R-:W-:Y:S02]  /*14110*/  LOP3.LUT R187, R122, 0x380, RZ, 0xc0, !PT ;  /* 0x000003807abb7812 */ /* 0x000fe400078ec0ff */
[----:B------:R-:W-:Y:S01]  /*14120*/  LOP3.LUT R116, R177, R116, RZ, 0x3c, !PT ;  /* 0x00000074b1747212 */ /* 0x000fe200078e3cff */
[----:B------:R0:W-:Y:S01]  /*14130*/  STSM.16.M88.4 [R142], R4 ;  /* 0x000000048e007844 */ /* 0x0001e20000000200 */
[----:B------:R-:W-:Y:S02]  /*14140*/  LOP3.LUT R118, R183, R118, RZ, 0x3c, !PT ;  /* 0x00000076b7767212 */ /* 0x000fe400078e3cff */
[----:B------:R-:W-:Y:S02]  /*14150*/  LOP3.LUT R177, R124, 0x380, RZ, 0xc0, !PT ;  /* 0x000003807cb17812 */ /* 0x000fe400078ec0ff */
[----:B------:R-:W-:-:S02]  /*14160*/  LOP3.LUT R183, R126, 0x380, RZ, 0xc0, !PT ;  /* 0x000003807eb77812 */ /* 0x000fc400078ec0ff */
[----:B------:R-:W-:Y:S02]  /*14170*/  LOP3.LUT R14, R14, R151, RZ, 0x3c, !PT ;  /* 0x000000970e0e7212 */ /* 0x000fe400078e3cff */
[----:B------:R-:W-:Y:S02]  /*14180*/  LOP3.LUT R185, R128, 0x380, RZ, 0xc0, !PT ;  /* 0x0000038080b97812 */ /* 0x000fe400078ec0ff */
[----:B------:R-:W-:Y:S02]  /*14190*/  MOV R106, R106 ;  /* 0x0000006a006a7202 */ /* 0x000fe40000000f00 */
[----:B------:R-:W-:Y:S02]  /*141a0*/  SHF.R.U64 R187, R187, 0x3, RZ ;  /* 0x00000003bbbb7819 */ /* 0x000fe400000012ff */
[----:B0-----:R-:W-:Y:S02]  /*141b0*/  F2FP.F16.F32.PACK_AB R4, R33, R10 ;  /* 0x0000000a2104723e */ /* 0x001fe400000000ff */
[----:B------:R-:W-:-:S02]  /*141c0*/  F2FP.F16.F32.PACK_AB R5, R35, R34 ;  /* 0x000000222305723e */ /* 0x000fc400000000ff */
[----:B------:R-:W-:Y:S02]  /*141d0*/  F2FP.F16.F32.PACK_AB R6, R37, R12 ;  /* 0x0000000c2506723e */ /* 0x000fe400000000ff */
[----:B------:R-:W-:Y:S02]  /*141e0*/  F2FP.F16.F32.PACK_AB R7, R39, R38 ;  /* 0x000000262707723e */ /* 0x000fe400000000ff */
[----:B------:R-:W-:Y:S02]  /*141f0*/  SHF.R.U64 R177, R177, 0x3, RZ ;  /* 0x00000003b1b17819 */ /* 0x000fe400000012ff */
[----:B------:R-:W-:Y:S02]  /*14200*/  MOV R110, R110 ;  /* 0x0000006e006e7202 */ /* 0x000fe40000000f00 */
[----:B------:R-:W-:Y:S02]  /*14210*/  F2FP.F16.F32.PACK_AB R10, R45, R44 ;  /* 0x0000002c2d0a723e */ /* 0x000fe400000000ff */
[----:B------:R-:W-:-:S02]  /*14220*/  SHF.R.U64 R183, R183, 0x3, RZ ;  /* 0x00000003b7b77819 */ /* 0x000fc400000012ff */
[----:B------:R-:W-:Y:S01]  /*14230*/  MOV R37, R14 ;  /* 0x0000000e00257202 */ /* 0x000fe20000000f00 */
[----:B------:R0:W-:Y:S01]  /*14240*/  STSM.16.M88.4 [R106], R4 ;  /* 0x000000046a007844 */ /* 0x0001e20000000200 */
[----:B------:R-:W-:Y:S02]  /*14250*/  SHF.R.U64 R185, R185, 0x3, RZ ;  /* 0x00000003b9b97819 */ /* 0x000fe400000012ff */
[----:B------:R-:W-:Y:S02]  /*14260*/  MOV R114, R114 ;  /* 0x0000007200727202 */ /* 0x000fe40000000f00 */
[----:B------:R-:W-:Y:S02]  /*14270*/  F2FP.F16.F32.PACK_AB R12, R49, R159 ;  /* 0x0000009f310c723e */ /* 0x000fe400000000ff */
[----:B------:R-:W-:Y:S02]  /*14280*/  F2FP.F16.F32.PACK_AB R14, R53, R160 ;  /* 0x000000a0350e723e */ /* 0x000fe400000000ff */
[----:B------:R-:W-:-:S02]  /*14290*/  F2FP.F16.F32.PACK_AB R15, R55, R54 ;  /* 0x00000036370f723e */ /* 0x000fc400000000ff */
[----:B------:R-:W-:Y:S02]  /*142a0*/  LOP3.LUT R122, R187, R122, RZ, 0x3c, !PT ;  /* 0x0000007abb7a7212 */ /* 0x000fe400078e3cff */
[----:B------:R-:W-:Y:S02]  /*142b0*/  MOV R116, R116 ;  /* 0x0000007400747202 */ /* 0x000fe40000000f00 */
[----:B------:R-:W-:Y:S01]  /*142c0*/  F2FP.F16.F32.PACK_AB R26, R61, R162 ;  /* 0x000000a23d1a723e */ /* 0x000fe200000000ff */
[----:B------:R-:W-:Y:S01]  /*142d0*/  IMAD.X R129, RZ, RZ, R143, P4 ;  /* 0x000000ffff817224 */ /* 0x000fe200020e068f */
[----:B------:R-:W-:Y:S01]  /*142e0*/  LOP3.LUT R124, R177, R124, RZ, 0x3c, !PT ;  /* 0x0000007cb17c7212 */ /* 0x000fe200078e3cff */
[----:B------:R2:W-:Y:S01]  /*142f0*/  STSM.16.M88.4 [R110], R8 ;  /* 0x000000086e007844 */ /* 0x0005e20000000200 */
[----:B------:R-:W-:Y:S02]  /*14300*/  MOV R118, R118 ;  /* 0x0000007600767202 */ /* 0x000fe40000000f00 */
[----:B0-----:R-:W-:-:S02]  /*14310*/  F2FP.F16.F32.PACK_AB R4, R65, R163 ;  /* 0x000000a34104723e */ /* 0x001fc400000000ff */
[----:B------:R-:W-:Y:S02]  /*14320*/  F2FP.F16.F32.PACK_AB R5, R67, R66 ;  /* 0x000000424305723e */ /* 0x000fe400000000ff */
[----:B------:R-:W-:Y:S02]  /*14330*/  F2FP.F16.F32.PACK_AB R6, R69, R164 ;  /* 0x000000a44506723e */ /* 0x000fe400000000ff */
[----:B------:R-:W-:Y:S02]  /*14340*/  F2FP.F16.F32.PACK_AB R7, R71, R70 ;  /* 0x000000464707723e */ /* 0x000fe400000000ff */
[----:B------:R-:W-:Y:S01]  /*14350*/  LOP3.LUT R126, R183, R126, RZ, 0x3c, !PT ;  /* 0x0000007eb77e7212 */ /* 0x000fe200078e3cff */
[----:B------:R-:W-:Y:S01]  /*14360*/  STSM.16.M88.4 [R114], R12 ;  /* 0x0000000c72007844 */ /* 0x000fe20000000200 */
[----:B------:R-:W-:Y:S02]  /*14370*/  LOP3.LUT R128, R185, R128, RZ, 0x3c, !PT ;  /* 0x00000080b9807212 */ /* 0x000fe400078e3cff */
[----:B------:R-:W-:-:S02]  /*14380*/  MOV R120, R120 ;  /* 0x0000007800787202 */ /* 0x000fc40000000f00 */
[----:B--2---:R-:W-:Y:S02]  /*14390*/  F2FP.F16.F32.PACK_AB R8, R73, R165 ;  /* 0x000000a54908723e */ /* 0x004fe400000000ff */
[----:B------:R-:W-:Y:S02]  /*143a0*/  F2FP.F16.F32.PACK_AB R9, R75, R74 ;  /* 0x0000004a4b09723e */ /* 0x000fe400000000ff */
[----:B------:R-:W-:Y:S02]  /*143b0*/  F2FP.F16.F32.PACK_AB R10, R77, R166 ;  /* 0x000000a64d0a723e */ /* 0x000fe400000000ff */
[----:B------:R-:W-:Y:S01]  /*143c0*/  F2FP.F16.F32.PACK_AB R11, R79, R78 ;  /* 0x0000004e4f0b723e */ /* 0x000fe200000000ff */
[----:B------:R-:W-:Y:S01]  /*143d0*/  STSM.16.M88.4 [R116], R24 ;  /* 0x0000001874007844 */ /* 0x000fe20000000200 */
[----:B------:R-:W-:Y:S02]  /*143e0*/  MOV R122, R122 ;  /* 0x0000007a007a7202 */ /* 0x000fe40000000f00 */
[----:B------:R-:W-:Y:S01]  /*143f0*/  F2FP.F16.F32.PACK_AB R30, R85, R168 ;  /* 0x000000a8551e723e */ /* 0x000fe200000000ff */
[----:B------:R0:W-:Y:S01]  /*14400*/  STSM.16.M88.4 [R118], R4 ;  /* 0x0000000476007844 */ /* 0x0001e20000000200 */
[----:B------:R-:W-:-:S02]  /*14410*/  LOP3.LUT R187, R130, 0x380, RZ, 0xc0, !PT ;  /* 0x0000038082bb7812 */ /* 0x000fc400078ec0ff */
[----:B------:R-:W-:Y:S02]  /*14420*/  MOV R124, R124 ;  /* 0x0000007c007c7202 */ /* 0x000fe40000000f00 */
[----:B------:R-:W-:Y:S02]  /*14430*/  F2FP.F16.F32.PACK_AB R44, R89, R169 ;  /* 0x000000a9592c723e */ /* 0x000fe400000000ff */
[----:B------:R-:W-:Y:S02]  /*14440*/  F2FP.F16.F32.PACK_AB R45, R91, R90 ;  /* 0x0000005a5b2d723e */ /* 0x000fe400000000ff */
[----:B------:R-:W-:Y:S02]  /*14450*/  F2FP.F16.F32.PACK_AB R46, R93, R170 ;  /* 0x000000aa5d2e723e */ /* 0x000fe400000000ff */
[----:B------:R-:W-:Y:S02]  /*14460*/  LOP3.LUT R177, R98, 0x380, RZ, 0xc0, !PT ;  /* 0x0000038062b17812 */ /* 0x000fe400078ec0ff */
[----:B------:R-:W-:-:S02]  /*14470*/  MOV R126, R126 ;  /* 0x0000007e007e7202 */ /* 0x000fc40000000f00 */
[----:B------:R-:W-:Y:S02]  /*14480*/  F2FP.F16.F32.PACK_AB R33, R42, R40 ;  /* 0x000000282a21723e */ /* 0x000fe400000000ff */
[----:B------:R-:W-:Y:S02]  /*14490*/  F2FP.F16.F32.PACK_AB R34, R3, R172 ;  /* 0x000000ac0322723e */ /* 0x000fe400000000ff */
[----:B------:R-:W-:Y:S01]  /*144a0*/  F2FP.F16.F32.PACK_AB R35, R50, R48 ;  /* 0x000000303223723e */ /* 0x000fe200000000ff */
[----:B------:R-:W-:Y:S01]  /*144b0*/  STSM.16.M88.4 [R120], R8 ;  /* 0x0000000878007844 */ /* 0x000fe20000000200 */
[----:B------:R-:W-:Y:S01]  /*144c0*/  LOP3.LUT R183, R138, 0x380, RZ, 0xc0, !PT ;  /* 0x000003808ab77812 */ /* 0x000fe200078ec0ff */
[----:B------:R-:W-:Y:S01]  /*144d0*/  IMAD.X R131, RZ, RZ, R143, P5 ;  /* 0x000000ffff837224 */ /* 0x000fe200028e068f */
[----:B------:R-:W-:Y:S02]  /*144e0*/  MOV R128, R128 ;  /* 0x0000008000807202 */ /* 0x000fe40000000f00 */
[----:B0-----:R-:W-:-:S02]  /*144f0*/  F2FP.F16.F32.PACK_AB R4, R105, R173 ;  /* 0x000000ad6904723e */ /* 0x001fc400000000ff */
[----:B------:R-:W-:Y:S02]  /*14500*/  F2FP.F16.F32.PACK_AB R5, R56, R52 ;  /* 0x000000343805723e */ /* 0x000fe400000000ff */
[----:B------:R-:W-:Y:S02]  /*14510*/  F2FP.F16.F32.PACK_AB R6, R109, R174 ;  /* 0x000000ae6d06723e */ /* 0x000fe400000000ff */
[----:B------:R-:W-:Y:S01]  /*14520*/  F2FP.F16.F32.PACK_AB R7, R62, R60 ;  /* 0x0000003c3e07723e */ /* 0x000fe200000000ff */
[----:B------:R-:W-:Y:S01]  /*14530*/  STSM.16.M88.4 [R122], R28 ;  /* 0x0000001c7a007844 */ /* 0x000fe20000000200 */
[----:B------:R-:W-:Y:S01]  /*14540*/  SHF.R.U64 R187, R187, 0x3, RZ ;  /* 0x00000003bbbb7819 */ /* 0x000fe200000012ff */
[--C-:B------:R-:W-:Y:S01]  /*14550*/  IMAD.X R135, RZ, RZ, R143.reuse, P0 ;  /* 0x000000ffff877224 */ /* 0x100fe200000e068f */
[----:B------:R-:W-:Y:S01]  /*14560*/  LOP3.LUT R185, R100, 0x380, RZ, 0xc0, !PT ;  /* 0x0000038064b97812 */ /* 0x000fe200078ec0ff */
[----:B------:R-:W-:Y:S01]  /*14570*/  STSM.16.M88.4 [R124], R44 ;  /* 0x0000002c7c007844 */ /* 0x000fe20000000200 */
[----:B------:R-:W-:Y:S01]  /*14580*/  SHF.R.U64 R177, R177, 0x3, RZ ;  /* 0x00000003b1b17819 */ /* 0x000fe200000012ff */
[----:B------:R-:W-:Y:S01]  /*14590*/  IMAD.X R139, RZ, RZ, R143, P1 ;  /* 0x000000ffff8b7224 */ /* 0x000fe200008e068f */
[----:B------:R-:W-:Y:S01]  /*145a0*/  SHF.R.U64 R183, R183, 0x3, RZ ;  /* 0x00000003b7b77819 */ /* 0x000fe200000012ff */
[----:B------:R-:W-:Y:S01]  /*145b0*/  STSM.16.M88.4 [R126], R32 ;  /* 0x000000207e007844 */ /* 0x000fe20000000200 */
[----:B------:R-:W-:Y:S01]  /*145c0*/  LOP3.LUT R130, R187, R130, RZ, 0x3c, !PT ;  /* 0x00000082bb827212 */ /* 0x000fe200078e3cff */
[----:B------:R-:W0:Y:S01]  /*145d0*/  LDC R3, c[0x0][0xce8] ;  /* 0x00033a00ff037b82 */ /* 0x000e220000000800 */
[----:B------:R-:W-:Y:S01]  /*145e0*/  SHF.R.U64 R185, R185, 0x3, RZ ;  /* 0x00000003b9b97819 */ /* 0x000fe200000012ff */
[----:B------:R2:W-:Y:S01]  /*145f0*/  STSM.16.M88.4 [R128], R4 ;  /* 0x0000000480007844 */ /* 0x0005e20000000200 */
[----:B------:R-:W-:-:S02]  /*14600*/  F2FP.F16.F32.PACK_AB R13, R84, R80 ;  /* 0x00000050540d723e */ /* 0x000fc400000000ff */
[----:B------:R-:W-:Y:S02]  /*14610*/  LOP3.LUT R134, R177, R98, RZ, 0x3c, !PT ;  /* 0x00000062b1867212 */ /* 0x000fe400078e3cff */
[----:B----4-:R-:W-:Y:S02]  /*14620*/  SHF.R.S32.HI R80, RZ, 0x1f, R182 ;  /* 0x0000001fff507819 */ /* 0x010fe400000114b6 */
[----:B------:R-:W-:Y:S02]  /*14630*/  LOP3.LUT R138, R183, R138, RZ, 0x3c, !PT ;  /* 0x0000008ab78a7212 */ /* 0x000fe400078e3cff */
[----:B------:R-:W-:Y:S02]  /*14640*/  IADD3.X R99, RZ, R143, RZ, P3, !PT ;  /* 0x0000008fff637210 */ /* 0x000fe40001ffe4ff */
[----:B------:R-:W-:Y:S01]  /*14650*/  LOP3.LUT R98, R185, R100, RZ, 0x3c, !PT ;  /* 0x00000064b9627212 */ /* 0x000fe200078e3cff */
[----:B--2---:R-:W-:Y:S01]  /*14660*/  IMAD.SHL.U32 R4, R182, 0x4, RZ ;  /* 0x00000004b6047824 */ /* 0x004fe200078e00ff */
[----:B------:R-:W-:-:S02]  /*14670*/  MOV R130, R130 ;  /* 0x0000008200827202 */ /* 0x000fc40000000f00 */
        /* <DEDUP_REMOVED lines=8> */
[----:B------:R-:W-:Y:S02]  /*14700*/  ISETP.NE.U32.AND P0, PT, RZ, UR4, PT ;  /* 0x00000004ff007c0c */ /* 0x000fe4000bf05070 */
[----:B------:R-:W-:Y:S02]  /*14710*/  SHF.L.U64.HI R5, R182, 0x2, R80 ;  /* 0x00000002b6057819 */ /* 0x000fe40000010250 */
[----:B------:R-:W-:Y:S02]  /*14720*/  IADD3 R6, P1, R4, UR4, RZ ;  /* 0x0000000404067c10 */ /* 0x000fe4000ff3e0ff */
[----:B------:R-:W-:-:S02]  /*14730*/  MOV R100, R138 ;  /* 0x0000008a00647202 */ /* 0x000fc40000000f00 */
[----:B------:R-:W-:Y:S02]  /*14740*/  F2FP.F16.F32.PACK_AB R24, R158, R181 ;  /* 0x000000b59e18723e */ /* 0x000fe400000000ff */
[----:B------:R-:W-:Y:S02]  /*14750*/  F2FP.F16.F32.PACK_AB R25, R96, R92 ;  /* 0x0000005c6019723e */ /* 0x000fe400000000ff */
[----:B------:R-:W-:Y:S02]  /*14760*/  F2FP.F16.F32.PACK_AB R26, R133, R132 ;  /* 0x00000084851a723e */ /* 0x000fe400000000ff */
[----:B------:R-:W-:Y:S02]  /*14770*/  F2FP.F16.F32.PACK_AB R27, R108, R104 ;  /* 0x000000686c1b723e */ /* 0x000fe400000000ff */
[----:B------:R-:W-:Y:S02]  /*14780*/  F2FP.F16.F32.PACK_AB R138, R141, R140 ;  /* 0x0000008c8d8a723e */ /* 0x000fe400000000ff */
[----:B------:R-:W-:Y:S01]  /*14790*/  F2FP.F16.F32.PACK_AB R139, R154, R153 ;  /* 0x000000999a8b723e */ /* 0x000fe200000000ff */
[----:B------:R2:W-:Y:S01]  /*147a0*/  STSM.16.M88.4 [R130], R8 ;  /* 0x0000000882007844 */ /* 0x0005e20000000200 */
[----:B------:R-:W-:-:S02]  /*147b0*/  MOV R98, R98 ;  /* 0x0000006200627202 */ /* 0x000fc40000000f00 */
[----:B------:R-:W-:Y:S01]  /*147c0*/  ISETP.NE.AND.EX P0, PT, RZ, UR5, PT, P0 ;  /* 0x00000005ff007c0c */ /* 0x000fe2000bf05300 */
[----:B------:R3:W-:Y:S01]  /*147d0*/  STSM.16.M88.4 [R134], R12 ;  /* 0x0000000c86007844 */ /* 0x0007e20000000200 */
[----:B------:R-:W-:Y:S01]  /*147e0*/  IADD3.X R7, R5, UR5, RZ, P1, !PT ;  /* 0x0000000505077c10 */ /* 0x000fe20008ffe4ff */
[----:B------:R-:W-:Y:S02]  /*147f0*/  ULDC.64 UR4, c[0x0][0xd08] ;  /* 0x0003420000047ab9 */ /* 0x000fe40000000a00 */
        /* <DEDUP_REMOVED lines=15> */
[----:B------:R-:W2:Y:S01]  /*148f0*/  @P1 LDC R11, c[0x0][0xcf0] ;  /* 0x00033c00ff0b1b82 */ /* 0x000ea20000000800 */
[----:B------:R-:W-:Y:S01]  /*14900*/  SHF.R.S32.HI R78, RZ, 0x1f, R176 ;  /* 0x0000001fff4e7819 */ /* 0x000fe200000114b0 */
[----:B---3--:R-:W-:Y:S06]  /*14910*/  @P2 BRA `(.L_x_15269) ;  /* 0x0000000000102947 */ /* 0x008fec0003800000 */
[----:B------:R-:W-:Y:S05]  /*14920*/  @!P0 BRA `(.L_x_15269) ;  /* 0x00000000000c8947 */ /* 0x000fea0003800000 */
[----:B------:R-:W3:Y:S04]  /*14930*/  LDG.E R5, desc[UR40][R6.64] ;  /* 0x0000002806057981 */ /* 0x000ee8000c1e1900 */
[----:B-----5:R-:W3:Y:S02]  /*14940*/  LDG.E R8, desc[UR40][R6.64+0x4] ;  /* 0x0000042806087981 */ /* 0x020ee4000c1e1900 */
[----:B---3--:R-:W-:-:S07]  /*14950*/  IMAD.IADD R8, R8, 0x1, -R5 ;  /* 0x0000000108087824 */ /* 0x008fce00078e0a05 */
.L_x_15269:
[----:B------:R-:W3:Y:S01]  /*14960*/  LDL R4, [R1+0xb8] ;  /* 0x0000b80001047983 */ /* 0x000ee20000100800 */
[----:B------:R-:W-:Y:S01]  /*14970*/  ULDC.64 UR4, c[0x0][0xc90] ;  /* 0x0003240000047ab9 */ /* 0x000fe20000000a00 */
[----:B------:R-:W4:Y:S01]  /*14980*/  S2R R14, SR_TID.X ;  /* 0x00000000000e7919 */ /* 0x000f220000002100 */
[----:B-----5:R-:W-:Y:S02]  /*14990*/  SHF.R.S32.HI R77, RZ, 0x1f, R76 ;  /* 0x0000001fff4d7819 */ /* 0x020fe4000001144c */
[----:B------:R-:W-:Y:S01]  /*149a0*/  SEL R80, R80, RZ, !P0 ;  /* 0x000000ff50507207 */ /* 0x000fe20004000000 */
[----:B------:R-:W3:Y:S01]  /*149b0*/  LDL.LU R84, [R1+0x98] ;  /* 0x0000980001547983 */ /* 0x000ee20000300800 */
[----:B------:R-:W-:Y:S01]  /*149c0*/  IMAD R0, R78, UR4, RZ ;  /* 0x000000044e007c24 */ /* 0x000fe2000f8e02ff */
[----:B------:R-:W-:Y:S01]  /*149d0*/  SEL R81, R182, RZ, !P0 ;  /* 0x000000ffb6517207 */ /* 0x000fe20004000000 */
[----:B------:R-:W-:Y:S01]  /*149e0*/  IMAD R83, R8, R3, RZ ;  /* 0x0000000308537224 */ /* 0x000fe200078e02ff */
[----:B------:R-:W1:Y:S01]  /*149f0*/  @P1 LDC R85, c[0x0][0xcec] ;  /* 0x00033b00ff551b82 */ /* 0x000e620000000800 */
[----:B------:R-:W-:-:S07]  /*14a00*/  IMAD R9, R176, UR5, R0 ;  /* 0x00000005b0097c24 */ /* 0x000fce000f8e0200 */
[----:B------:R-:W1:Y:S01]  /*14a10*/  @P1 LDC R87, c[0x0][0xcf0] ;  /* 0x00033c00ff571b82 */ /* 0x000e620000000800 */
[----:B----4-:R-:W-:-:S04]  /*14a20*/  IADD3 R14, R14, -0x80, RZ ;  /* 0xffffff800e0e7810 */ /* 0x010fc80007ffe0ff */
[----:B------:R-:W-:-:S04]  /*14a30*/  SHF.R.S32.HI R6, RZ, 0x1f, R14 ;  /* 0x0000001fff067819 */ /* 0x000fc8000001140e */
[----:B------:R-:W-:-:S04]  /*14a40*/  LEA.HI R79, R6, R14, RZ, 0x3 ;  /* 0x0000000e064f7211 */ /* 0x000fc800078f18ff */
[----:B------:R-:W-:Y:S02]  /*14a50*/  LOP3.LUT R82, R79, 0xfffffff8, RZ, 0xc0, !PT ;  /* 0xfffffff84f527812 */ /* 0x000fe400078ec0ff */
[----:B------:R-:W-:-:S03]  /*14a60*/  SHF.R.S32.HI R79, RZ, 0x3, R79 ;  /* 0x00000003ff4f7819 */ /* 0x000fc6000001144f */
[----:B------:R-:W-:Y:S01]  /*14a70*/  IMAD.IADD R82, R14, 0x1, -R82 ;  /* 0x000000010e527824 */ /* 0x000fe200078e0a52 */
[----:B------:R-:W-:Y:S01]  /*14a80*/  BSSY B1, `(.L_x_15270) ;  /* 0x00000e6000017945 */ /* 0x000fe20003800000 */
[----:B---3--:R-:W-:Y:S02]  /*14a90*/  IMAD.IADD R13, R4, 0x1, R84 ;  /* 0x00000001040d7824 */ /* 0x008fe400078e0254 */
[----:B------:R-:W-:Y:S01]  /*14aa0*/  IMAD.WIDE.U32 R4, R176, UR4, R76 ;  /* 0x00000004b0047c25 */ /* 0x000fe2000f8e004c */
[----:B------:R-:W-:-:S03]  /*14ab0*/  ULDC.64 UR4, c[0x0][0xc98] ;  /* 0x0003260000047ab9 */ /* 0x000fc60000000a00 */
[----:B0-----:R-:W-:Y:S01]  /*14ac0*/  @P1 IMAD.HI.U32 R0, R13, R10, RZ ;  /* 0x0000000a0d001227 */ /* 0x001fe200078e00ff */
[----:B------:R-:W-:-:S03]  /*14ad0*/  LEA.HI R10, R6, R14, RZ, 0x7 ;  /* 0x0000000e060a7211 */ /* 0x000fc600078f38ff */
[----:B------:R-:W-:Y:S01]  /*14ae0*/  IMAD.MOV.U32 R7, RZ, RZ, R13 ;  /* 0x000000ffff077224 */ /* 0x000fe200078e000d */
[----:B------:R-:W-:Y:S01]  /*14af0*/  LOP3.LUT R6, R10, 0xffffff80, RZ, 0xc0, !PT ;  /* 0xffffff800a067812 */ /* 0x000fe200078ec0ff */
[----:B------:R-:W-:Y:S01]  /*14b00*/  IMAD.IADD R5, R5, 0x1, R9 ;  /* 0x0000000105057824 */ /* 0x000fe200078e0209 */
[----:B--2---:R-:W-:-:S03]  /*14b10*/  @P1 SHF.R.U32.HI R7, RZ, R11, R0 ;  /* 0x0000000bff071219 */ /* 0x004fc60000011600 */
[----:B------:R-:W-:Y:S02]  /*14b20*/  IMAD.IADD R12, R14, 0x1, -R6 ;  /* 0x000000010e0c7824 */ /* 0x000fe400078e0a06 */
[----:B------:R-:W-:Y:S02]  /*14b30*/  IMAD.MOV R0, RZ, RZ, -R7 ;  /* 0x000000ffff007224 */ /* 0x000fe400078e0a07 */
[----:B------:R-:W-:Y:S01]  /*14b40*/  IMAD R6, R80, UR4, RZ ;  /* 0x0000000450067c24 */ /* 0x000fe2000f8e02ff */
[----:B------:R-:W-:Y:S01]  /*14b50*/  SHF.R.S32.HI R15, RZ, 0x1f, R12 ;  /* 0x0000001fff0f7819 */ /* 0x000fe2000001140c */
[----:B------:R-:W-:Y:S01]  /*14b60*/  IMAD.WIDE.U32 R4, R81, UR4, R4 ;  /* 0x0000000451047c25 */ /* 0x000fe2000f8e0004 */
[----:B------:R-:W-:Y:S02]  /*14b70*/  LOP3.LUT P0, RZ, R12, 0x3, RZ, 0xc0, !PT ;  /* 0x000000030cff7812 */ /* 0x000fe4000780c0ff */
[----:B------:R-:W-:Y:S01]  /*14b80*/  LEA.HI R14, R15, R12, RZ, 0x2 ;  /* 0x0000000c0f0e7211 */ /* 0x000fe200078f10ff */
[----:B------:R-:W-:Y:S01]  /*14b90*/  IMAD R9, R3, R0, R13 ;  /* 0x0000000003097224 */ /* 0x000fe200078e020d */
[----:B------:R-:W-:Y:S01]  /*14ba0*/  SHF.R.S32.HI R13, RZ, 0x1f, R7 ;  /* 0x0000001fff0d7819 */ /* 0x000fe20000011407 */
[----:B------:R-:W-:Y:S01]  /*14bb0*/  IMAD R6, R81, UR5, R6 ;  /* 0x0000000551067c24 */ /* 0x000fe2000f8e0206 */
[----:B------:R-:W-:Y:S01]  /*14bc0*/  IADD3 R4, P2, R7, R4, RZ ;  /* 0x0000000407047210 */ /* 0x000fe20007f5e0ff */
[----:B------:R-:W-:Y:S01]  /*14bd0*/  ULDC.64 UR4, c[0x0][0xc88] ;  /* 0x0003220000047ab9 */ /* 0x000fe20000000a00 */
[----:B------:R-:W-:-:S02]  /*14be0*/  SHF.L.U32 R0, R82, 0x3, RZ ;  /* 0x0000000352007819 */ /* 0x000fc400000006ff */
[----:B------:R-:W-:Y:S02]  /*14bf0*/  IADD3.X R5, R13, R5, R6, P2, !PT ;  /* 0x000000050d057210 */ /* 0x000fe400017fe406 */
[----:B------:R-:W-:Y:S01]  /*14c00*/  SHF.R.S32.HI R6, RZ, 0x1f, R9 ;  /* 0x0000001fff067819 */ /* 0x000fe20000011409 */
[----:B------:R-:W-:Y:S01]  /*14c10*/  IMAD R11, R79, 0x40, R0 ;  /* 0x000000404f0b7824 */ /* 0x000fe200078e0200 */
[----:B------:R-:W-:Y:S01]  /*14c20*/  SHF.R.S32.HI R24, RZ, 0x2, R14 ;  /* 0x00000002ff187819 */ /* 0x000fe2000001140e */
[----:B------:R-:W-:Y:S01]  /*14c30*/  IMAD.WIDE.U32 R4, R9, UR4, R4 ;  /* 0x0000000409047c25 */ /* 0x000fe2000f8e0004 */
[----:B------:R-:W-:Y:S02]  /*14c40*/  SHF.R.S32.HI R25, RZ, 0x1f, R14 ;  /* 0x0000001fff197819 */ /* 0x000fe4000001140e */
[----:B------:R-:W-:Y:S01]  /*14c50*/  LEA.HI R12, R15, R12, RZ, 0x5 ;  /* 0x0000000c0f0c7211 */ /* 0x000fe200078f28ff */
[----:B------:R-:W-:Y:S01]  /*14c60*/  IMAD R6, R6, UR4, RZ ;  /* 0x0000000406067c24 */ /* 0x000fe2000f8e02ff */
[----:B------:R-:W-:Y:S01]  /*14c70*/  LEA.HI R25, R25, R24, RZ, 0x3 ;  /* 0x0000001819197211 */ /* 0x000fe200078f18ff */
[----:B------:R-:W-:Y:S01]  /*14c80*/  IMAD.WIDE R94, R11, 0x2, R94 ;  /* 0x000000020b5e7825 */ /* 0x000fe200078e025e */
[----:B------:R-:W-:-:S02]  /*14c90*/  SHF.R.S32.HI R11, RZ, 0x7, R10 ;  /* 0x00000007ff0b7819 */ /* 0x000fc4000001140a */
[----:B------:R-:W-:Y:S01]  /*14ca0*/  LOP3.LUT R25, R25, 0xfffffff8, RZ, 0xc0, !PT ;  /* 0xfffffff819197812 */ /* 0x000fe200078ec0ff */
[----:B------:R-:W-:Y:S01]  /*14cb0*/  IMAD R7, R9, UR5, R6 ;  /* 0x0000000509077c24 */ /* 0x000fe2000f8e0206 */
[----:B------:R-:W-:Y:S01]  /*14cc0*/  ULDC.64 UR4, c[0x0][0xc50] ;  /* 0x0003140000047ab9 */ /* 0x000fe20000000a00 */
[----:B------:R-:W-:Y:S02]  /*14cd0*/  LEA.HI R10, R10, R11, RZ, 0x1 ;  /* 0x0000000b0a0a7211 */ /* 0x000fe400078f08ff */
[----:B------:R-:W-:Y:S01]  /*14ce0*/  IMAD.IADD R5, R5, 0x1, R7 ;  /* 0x0000000105057824 */ /* 0x000fe200078e0207 */
[----:B------:R-:W-:Y:S01]  /*14cf0*/  LEA R14, P2, R4, UR4, 0x2 ;  /* 0x00000004040e7c11 */ /* 0x000fe2000f8410ff */
[----:B------:R-:W-:Y:S01]  /*14d00*/  IMAD.IADD R25, R24, 0x1, -R25 ;  /* 0x0000000118197824 */ /* 0x000fe200078e0a19 */
[----:B------:R-:W-:Y:S02]  /*14d10*/  SHF.R.S32.HI R12, RZ, 0x5, R12 ;  /* 0x00000005ff0c7819 */ /* 0x000fe4000001140c */
[----:B------:R-:W-:Y:S01]  /*14d20*/  LEA.HI.X R26, R4, UR5, R5, 0x2, P2 ;  /* 0x00000005041a7c11 */ /* 0x000fe200090f1405 */
[----:B------:R-:W-:Y:S01]  /*14d30*/  SHFL.IDX PT, R6, R14, RZ, 0x1c1f ;  /* 0x001c1fff0e067589 */ /* 0x000fe200000e0000 */
[----:B------:R-:W-:Y:S01]  /*14d40*/  IADD3 R61, P2, R94, 0x3000, RZ ;  /* 0x000030005e3d7810 */ /* 0x000fe20007f5e0ff */
[----:B------:R-:W-:Y:S01]  /*14d50*/  IMAD R7, R12, 0x10, R25 ;  /* 0x000000100c077824 */ /* 0x000fe200078e0219 */
[----:B------:R-:W-:Y:S01]  /*14d60*/  LOP3.LUT R10, R10, 0x3fffffe, RZ, 0xc0, !PT ;  /* 0x03fffffe0a0a7812 */ /* 0x000fe200078ec0ff */
[----:B------:R-:W-:Y:S01]  /*14d70*/  ULDC.64 UR4, c[0x0][0xba0] ;  /* 0x0002e80000047ab9 */ /* 0x000fe20000000a00 */
[----:B------:R-:W-:-:S02]  /*14d80*/  LOP3.LUT R60, R61, 0x380, RZ, 0xc0, !PT ;  /* 0x000003803d3c7812 */ /* 0x000fc400078ec0ff */
[----:B------:R-:W-:Y:S01]  /*14d90*/  IADD3 R69, P5, R94, 0x1000, RZ ;  /* 0x000010005e457810 */ /* 0x000fe20007fbe0ff */
[----:B------:R-:W-:Y:S01]  /*14da0*/  IMAD.IADD R10, R11, 0x1, -R10 ;  /* 0x000000010b0a7824 */ /* 0x000fe200078e0a0a */
[----:B------:R-:W-:Y:S01]  /*14db0*/  SHF.R.U64 R60, R60, 0x3, RZ ;  /* 0x000000033c3c7819 */ /* 0x000fe200000012ff */
[----:B------:R-:W-:Y:S01]  /*14dc0*/  SHFL.IDX PT, R11, R26, 0x1, 0x1c1f ;  /* 0x003c1f001a0b7f89 */ /* 0x000fe200000e0000 */
[----:B------:R-:W-:Y:S01]  /*14dd0*/  IADD3 R65, P4, R94, 0x2000, RZ ;  /* 0x000020005e417810 */ /* 0x000fe20007f9e0ff */
[----:B------:R-:W-:Y:S01]  /*14de0*/  IMAD R4, R10, 0x40, R7 ;  /* 0x000000400a047824 */ /* 0x000fe200078e0207 */
[----:B------:R-:W-:Y:S01]  /*14df0*/  LOP3.LUT R60, R60, R61, RZ, 0x3c, !PT ;  /* 0x0000003d3c3c7212 */ /* 0x000fe200078e3cff */
[----:B------:R-:W-:Y:S01]  /*14e00*/  IMAD.X R61, RZ, RZ, R95, P2 ;  /* 0x000000ffff3d7224 */ /* 0x000fe200010e065f */
[C---:B------:R-:W-:Y:S01]  /*14e10*/  IADD3 R45, P2, R94.reuse, 0x7000, RZ ;  /* 0x000070005e2d7810 */ /* 0x040fe20007f5e0ff */
[----:B------:R-:W0:Y:S01]  /*14e20*/  SHFL.IDX PT, R7, R26, RZ, 0x1c1f ;  /* 0x001c1fff1a077589 */ /* 0x000e2200000e0000 */
[----:B------:R-:W-:Y:S01]  /*14e30*/  IADD3 R57, P3, R94, 0x4000, RZ ;  /* 0x000040005e397810 */ /* 0x000fe20007f7e0ff */
[----:B------:R-:W-:Y:S01]  /*14e40*/  IMAD.IADD R4, R4, 0x1, R84 ;  /* 0x0000000104047824 */ /* 0x000fe200078e0254 */
[----:B------:R-:W-:Y:S01]  /*14e50*/  LOP3.LUT R44, R45, 0x380, RZ, 0xc0, !PT ;  /* 0x000003802d2c7812 */ /* 0x000fe200078ec0ff */
[----:B------:R-:W2:Y:S01]  /*14e60*/  SHFL.IDX PT, R10, R14, 0x1, 0x1c1f ;  /* 0x003c1f000e0a7f89 */ /* 0x000ea200000e0000 */
[----:B------:R-:W-:-:S02]  /*14e70*/  LOP3.LUT R68, R69, 0x380, RZ, 0xc0, !PT ;  /* 0x0000038045447812 */ /* 0x000fc400078ec0ff */
[----:B------:R-:W-:Y:S02]  /*14e80*/  SHF.R.U64 R44, R44, 0x3, RZ ;  /* 0x000000032c2c7819 */ /* 0x000fe400000012ff */
[----:B------:R-:W-:Y:S02]  /*14e90*/  LOP3.LUT R64, R65, 0x380, RZ, 0xc0, !PT ;  /* 0x0000038041407812 */ /* 0x000fe400078ec0ff */
[----:B------:R-:W-:Y:S02]  /*14ea0*/  LOP3.LUT R44, R44, R45, RZ, 0x3c, !PT ;  /* 0x0000002d2c2c7212 */ /* 0x000fe400078e3cff */
[----:B------:R-:W-:Y:S02]  /*14eb0*/  IADD3.X R45, RZ, R95, RZ, P2, !PT ;  /* 0x0000005fff2d7210 */ /* 0x000fe400017fe4ff */
[----:B------:R-:W-:Y:S02]  /*14ec0*/  IADD3 R29, P2, R94, 0xb000, RZ ;  /* 0x0000b0005e1d7810 */ /* 0x000fe40007f5e0ff */
[----:B------:R-:W-:-:S02]  /*14ed0*/  LOP3.LUT R56, R57, 0x380, RZ, 0xc0, !PT ;  /* 0x0000038039387812 */ /* 0x000fc400078ec0ff */
[----:B------:R-:W-:Y:S02]  /*14ee0*/  LOP3.LUT R28, R29, 0x380, RZ, 0xc0, !PT ;  /* 0x000003801d1c7812 */ /* 0x000fe400078ec0ff */
[----:B------:R-:W-:Y:S02]  /*14ef0*/  SHF.R.U64 R68, R68, 0x3, RZ ;  /* 0x0000000344447819 */ /* 0x000fe400000012ff */
[----:B------:R-:W-:Y:S02]  /*14f00*/  SHF.R.U64 R28, R28, 0x3, RZ ;  /* 0x000000031c1c7819 */ /* 0x000fe400000012ff */
[----:B------:R-:W-:Y:S02]  /*14f10*/  SHF.R.U64 R64, R64, 0x3, RZ ;  /* 0x0000000340407819 */ /* 0x000fe400000012ff */
[----:B------:R-:W-:Y:S02]  /*14f20*/  LOP3.LUT R28, R28, R29, RZ, 0x3c, !PT ;  /* 0x0000001d1c1c7212 */ /* 0x000fe400078e3cff */
[----:B------:R-:W-:-:S02]  /*14f30*/  IADD3.X R29, RZ, R95, RZ, P2, !PT ;  /* 0x0000005fff1d7210 */ /* 0x000fc400017fe4ff */
[C---:B------:R-:W-:Y:S01]  /*14f40*/  ISETP.GE.OR P2, PT, R4.reuse, R83, P0 ;  /* 0x000000530400720c */ /* 0x040fe20000746670 */
[----:B------:R-:W-:Y:S01]  /*14f50*/  VIADD R4, R4, 0x8 ;  /* 0x0000000804047836 */ /* 0x000fe20000000000 */
[----:B------:R-:W-:Y:S02]  /*14f60*/  SHF.R.U64 R56, R56, 0x3, RZ ;  /* 0x0000000338387819 */ /* 0x000fe400000012ff */
[----:B------:R-:W-:Y:S02]  /*14f70*/  LOP3.LUT R68, R68, R69, RZ, 0x3c, !PT ;  /* 0x0000004544447212 */ /* 0x000fe400078e3cff */
[----:B------:R-:W-:Y:S01]  /*14f80*/  LOP3.LUT R64, R64, R65, RZ, 0x3c, !PT ;  /* 0x0000004140407212 */ /* 0x000fe200078e3cff */
[----:B------:R-:W-:Y:S01]  /*14f90*/  IMAD.X R65, RZ, RZ, R95, P4 ;  /* 0x000000ffff417224 */ /* 0x000fe200020e065f */
[----:B------:R-:W-:Y:S02]  /*14fa0*/  ISETP.GE.OR P0, PT, R4, R83, P0 ;  /* 0x000000530400720c */ /* 0x000fe40000706670 */
[----:B------:R-:W-:-:S02]  /*14fb0*/  IADD3.X R69, RZ, R95, RZ, P5, !PT ;  /* 0x0000005fff457210 */ /* 0x000fc40002ffe4ff */
[----:B------:R-:W-:Y:S01]  /*14fc0*/  LOP3.LUT R56, R56, R57, RZ, 0x3c, !PT ;  /* 0x0000003938387212 */ /* 0x000fe200078e3cff */
[----:B------:R-:W-:Y:S01]  /*14fd0*/  IMAD.X R57, RZ, RZ, R95, P3 ;  /* 0x000000ffff397224 */ /* 0x000fe200018e065f */
[C---:B------:R-:W-:Y:S01]  /*14fe0*/  IADD3 R53, P5, R94.reuse, 0x5000, RZ ;  /* 0x000050005e357810 */ /* 0x040fe20007fbe0ff */
[----:B0-----:R0:W-:Y:S01]  /*14ff0*/  @!P2 ST.E desc[UR40][R6.64], R21 ;  /* 0x000000150600a985 */ /* 0x0011e2000c101928 */
[C---:B------:R-:W-:Y:S02]  /*15000*/  IADD3 R49, P4, R94.reuse, 0x6000, RZ ;  /* 0x000060005e317810 */ /* 0x040fe40007f9e0ff */
[----:B------:R-:W-:Y:S02]  /*15010*/  IADD3 R41, P3, R94, 0x8000, RZ ;  /* 0x000080005e297810 */ /* 0x000fe40007f7e0ff */
[----:B------:R-:W-:Y:S01]  /*15020*/  LOP3.LUT R52, R53, 0x380, RZ, 0xc0, !PT ;  /* 0x0000038035347812 */ /* 0x000fe200078ec0ff */
[----:B--2---:R2:W-:Y:S01]  /*15030*/  @!P0 ST.E desc[UR40][R10.64], R20 ;  /* 0x000000140a008985 */ /* 0x0045e2000c101928 */
[----:B------:R-:W-:-:S02]  /*15040*/  LOP3.LUT R48, R49, 0x380, RZ, 0xc0, !PT ;  /* 0x0000038031307812 */ /* 0x000fc400078ec0ff */
[----:B------:R-:W-:Y:S01]  /*15050*/  LOP3.LUT R40, R41, 0x380, RZ, 0xc0, !PT ;  /* 0x0000038029287812 */ /* 0x000fe200078ec0ff */
[----:B------:R-:W-:Y:S01]  /*15060*/  IMAD R82, R82, 0x20, R79 ;  /* 0x0000002052527824 */ /* 0x000fe200078e024f */
[----:B------:R-:W-:Y:S01]  /*15070*/  SHF.R.U64 R52, R52, 0x3, RZ ;  /* 0x0000000334347819 */ /* 0x000fe200000012ff */
[----:B0-----:R-:W-:Y:S01]  /*15080*/  IMAD R21, R77, UR4, RZ ;  /* 0x000000044d157c24 */ /* 0x001fe2000f8e02ff */
[----:B------:R-:W-:Y:S01]  /*15090*/  SHF.R.U64 R48, R48, 0x3, RZ ;  /* 0x0000000330307819 */ /* 0x000fe200000012ff */
[----:B------:R-:W5:Y:S01]  /*150a0*/  LD.E.128 R68, desc[UR40][R68.64] ;  /* 0x0000002844447980 */ /* 0x000f62000c101d00 */
[----:B------:R-:W-:Y:S01]  /*150b0*/  SHF.R.U64 R40, R40, 0x3, RZ ;  /* 0x0000000328287819 */ /* 0x000fe200000012ff */
[----:B------:R-:W-:Y:S01]  /*150c0*/  IMAD R77, R76, UR5, R21 ;  /* 0x000000054c4d7c24 */ /* 0x000fe2000f8e0215 */
[----:B------:R-:W-:Y:S01]  /*150d0*/  LOP3.LUT R52, R52, R53, RZ, 0x3c, !PT ;  /* 0x0000003534347212 */ /* 0x000fe200078e3cff */
[----:B--2---:R-:W-:Y:S01]  /*150e0*/  IMAD.WIDE.U32 R20, R76, UR4, RZ ;  /* 0x000000044c147c25 */ /* 0x004fe2000f8e00ff */
[----:B------:R-:W-:Y:S01]  /*150f0*/  LOP3.LUT R48, R48, R49, RZ, 0x3c, !PT ;  /* 0x0000003130307212 */ /* 0x000fe200078e3cff */
[----:B------:R-:W-:Y:S01]  /*15100*/  ULDC.64 UR4, c[0x0][0xbe8] ;  /* 0x0002fa0000047ab9 */ /* 0x000fe20000000a00 */
[----:B------:R-:W-:Y:S01]  /*15110*/  LOP3.LUT R40, R40, R41, RZ, 0x3c, !PT ;  /* 0x0000002928287212 */ /* 0x000fe200078e3cff */
[--C-:B------:R-:W-:Y:S01]  /*15120*/  IMAD.X R53, RZ, RZ, R95.reuse, P5 ;  /* 0x000000ffff357224 */ /* 0x100fe200028e065f */
[C---:B------:R-:W-:Y:S01]  /*15130*/  IADD3 R37, P5, R94.reuse, 0x9000, RZ ;  /* 0x000090005e257810 */ /* 0x040fe20007fbe0ff */
[--C-:B------:R-:W-:Y:S01]  /*15140*/  IMAD.X R49, RZ, RZ, R95.reuse, P4 ;  /* 0x000000ffff317224 */ /* 0x100fe200020e065f */
[C---:B------:R-:W-:Y:S01]  /*15150*/  IADD3 R33, P4, R94.reuse, 0xa000, RZ ;  /* 0x0000a0005e217810 */ /* 0x040fe20007f9e0ff */
[----:B------:R-:W-:Y:S01]  /*15160*/  IMAD.X R41, RZ, RZ, R95, P3 ;  /* 0x000000ffff297224 */ /* 0x000fe200018e065f */
[----:B------:R-:W-:Y:S01]  /*15170*/  IADD3 R25, P3, R94, 0xc000, RZ ;  /* 0x0000c0005e197810 */ /* 0x000fe20007f7e0ff */
[----:B------:R-:W-:Y:S01]  /*15180*/  IMAD R78, R78, UR4, RZ ;  /* 0x000000044e4e7c24 */ /* 0x000fe2000f8e02ff */
[----:B------:R-:W-:Y:S01]  /*15190*/  IADD3 R21, R21, R77, RZ ;  /* 0x0000004d15157210 */ /* 0x000fe20007ffe0ff */
[----:B------:R-:W-:Y:S01]  /*151a0*/  IMAD.IADD R82, R84, 0x1, R82 ;  /* 0x0000000154527824 */ /* 0x000fe200078e0252 */
[----:B------:R-:W-:Y:S01]  /*151b0*/  LOP3.LUT R36, R37, 0x380, RZ, 0xc0, !PT ;  /* 0x0000038025247812 */ /* 0x000fe200078ec0ff */
[----:B------:R-:W5:Y:S01]  /*151c0*/  LD.E.128 R64, desc[UR40][R64.64] ;  /* 0x0000002840407980 */ /* 0x000f62000c101d00 */
[----:B------:R-:W-:-:S02]  /*151d0*/  LOP3.LUT R32, R33, 0x380, RZ, 0xc0, !PT ;  /* 0x0000038021207812 */ /* 0x000fc400078ec0ff */
[----:B------:R-:W-:Y:S01]  /*151e0*/  LOP3.LUT R24, R25, 0x380, RZ, 0xc0, !PT ;  /* 0x0000038019187812 */ /* 0x000fe200078ec0ff */
[----:B------:R-:W-:Y:S01]  /*151f0*/  IMAD R77, R176, UR5, R78 ;  /* 0x00000005b04d7c24 */ /* 0x000fe2000f8e024e */
[----:B------:R-:W-:Y:S01]  /*15200*/  SHF.R.U64 R36, R36, 0x3, RZ ;  /* 0x0000000324247819 */ /* 0x000fe200000012ff */
[----:B------:R-:W-:Y:S01]  /*15210*/  IMAD.WIDE.U32 R20, R176, UR4, R20 ;  /* 0x00000004b0147c25 */ /* 0x000fe2000f8e0014 */
[----:B------:R-:W-:Y:S01]  /*15220*/  SHF.R.U64 R32, R32, 0x3, RZ ;  /* 0x0000000320207819 */ /* 0x000fe200000012ff */
[----:B------:R-:W-:Y:S01]  /*15230*/  ULDC.64 UR4, c[0x0][0xbf0] ;  /* 0x0002fc0000047ab9 */ /* 0x000fe20000000a00 */
[----:B------:R-:W-:Y:S01]  /*15240*/  SHF.R.U64 R24, R24, 0x3, RZ ;  /* 0x0000000318187819 */ /* 0x000fe200000012ff */
[----:B-1----:R-:W-:Y:S01]  /*15250*/  @P1 IMAD.HI.U32 R76, R82, R85, RZ ;  /* 0x00000055524c1227 */ /* 0x002fe200078e00ff */
[----:B------:R-:W-:Y:S01]  /*15260*/  LOP3.LUT R36, R36, R37, RZ, 0x3c, !PT ;  /* 0x0000002524247212 */ /* 0x000fe200078e3cff */
[----:B------:R-:W5:Y:S01]  /*15270*/  LD.E.128 R60, desc[UR40][R60.64] ;  /* 0x000000283c3c7980 */ /* 0x000f62000c101d00 */
[----:B------:R-:W-:Y:S01]  /*15280*/  LOP3.LUT R32, R32, R33, RZ, 0x3c, !PT ;  /* 0x0000002120207212 */ /* 0x000fe200078e3cff */
[----:B------:R-:W-:Y:S01]  /*15290*/  IMAD.IADD R21, R21, 0x1, R77 ;  /* 0x0000000115157824 */ /* 0x000fe200078e024d */
[----:B------:R-:W-:Y:S01]  /*152a0*/  LOP3.LUT R24, R24, R25, RZ, 0x3c, !PT ;  /* 0x0000001918187212 */ /* 0x000fe200078e3cff */
[--C-:B------:R-:W-:Y:S01]  /*152b0*/  IMAD.X R37, RZ, RZ, R95.reuse, P5 ;  /* 0x000000ffff257224 */ /* 0x100fe200028e065f */
[C---:B------:R-:W-:Y:S01]  /*152c0*/  IADD3 R13, P5, R94.reuse, 0xd000, RZ ;  /* 0x0000d0005e0d7810 */ /* 0x040fe20007fbe0ff */
[--C-:B------:R-:W-:Y:S01]  /*152d0*/  IMAD.X R33, RZ, RZ, R95.reuse, P4 ;  /* 0x000000ffff217224 */ /* 0x100fe200020e065f */
[C---:B------:R-:W-:Y:S01]  /*152e0*/  IADD3 R9, P4, R94.reuse, 0xe000, RZ ;  /* 0x0000e0005e097810 */ /* 0x040fe20007f9e0ff */
[----:B------:R-:W-:Y:S01]  /*152f0*/  IMAD.MOV.U32 R77, RZ, RZ, R82 ;  /* 0x000000ffff4d7224 */ /* 0x000fe200078e0052 */
[----:B------:R-:W-:Y:S01]  /*15300*/  @P1 SHF.R.U32.HI R77, RZ, R87, R76 ;  /* 0x00000057ff4d1219 */ /* 0x000fe2000001164c */
[----:B------:R-:W-:Y:S01]  /*15310*/  IMAD.X R25, RZ, RZ, R95, P3 ;  /* 0x000000ffff197224 */ /* 0x000fe200018e065f */
[----:B------:R-:W-:Y:S01]  /*15320*/  IADD3 R15, P3, R94, 0xf000, RZ ;  /* 0x0000f0005e0f7810 */ /* 0x000fe20007f7e0ff */
[----:B------:R-:W-:Y:S01]  /*15330*/  IMAD R80, R80, UR4, RZ ;  /* 0x0000000450507c24 */ /* 0x000fe2000f8e02ff */
[----:B------:R-:W-:Y:S01]  /*15340*/  LOP3.LUT R12, R13, 0x380, RZ, 0xc0, !PT ;  /* 0x000003800d0c7812 */ /* 0x000fe200078ec0ff */
[----:B------:R-:W-:Y:S01]  /*15350*/  IMAD.WIDE.U32 R20, R81, UR4, R20 ;  /* 0x0000000451147c25 */ /* 0x000fe2000f8e0014 */
[----:B------:R-:W-:Y:S01]  /*15360*/  LOP3.LUT R5, R94, 0x380, RZ, 0xc0, !PT ;  /* 0x000003805e057812 */ /* 0x000fe200078ec0ff */
[----:B------:R-:W5:Y:S01]  /*15370*/  LD.E.128 R56, desc[UR40][R56.64] ;  /* 0x0000002838387980 */ /* 0x000f62000c101d00 */
[----:B------:R-:W-:Y:S01]  /*15380*/  LOP3.LUT R8, R9, 0x380, RZ, 0xc0, !PT ;  /* 0x0000038009087812 */ /* 0x000fe200078ec0ff */
[----:B------:R-:W-:Y:S01]  /*15390*/  IMAD R85, R81, UR5, R80 ;  /* 0x0000000551557c24 */ /* 0x000fe2000f8e0250 */
[--C-:B------:R-:W-:Y:S01]  /*153a0*/  SHF.R.S32.HI R76, RZ, 0x1f, R77.reuse ;  /* 0x0000001fff4c7819 */ /* 0x100fe2000001144d */
[----:B------:R-:W-:Y:S01]  /*153b0*/  IMAD.MOV R78, RZ, RZ, -R77 ;  /* 0x000000ffff4e7224 */ /* 0x000fe200078e0a4d */
[----:B------:R-:W-:Y:S01]  /*153c0*/  LOP3.LUT R4, R15, 0x380, RZ, 0xc0, !PT ;  /* 0x000003800f047812 */ /* 0x000fe200078ec0ff */
[----:B------:R-:W-:Y:S01]  /*153d0*/  ULDC.64 UR4, c[0x0][0xbe0] ;  /* 0x0002f80000047ab9 */ /* 0x000fe20000000a00 */
[----:B------:R-:W-:Y:S01]  /*153e0*/  SHF.R.U64 R12, R12, 0x3, RZ ;  /* 0x000000030c0c7819 */ /* 0x000fe200000012ff */
[----:B------:R-:W-:Y:S01]  /*153f0*/  IMAD R76, R76, UR4, RZ ;  /* 0x000000044c4c7c24 */ /* 0x000fe2000f8e02ff */
[----:B------:R-:W-:Y:S01]  /*15400*/  SHF.R.U64 R8, R8, 0x3, RZ ;  /* 0x0000000308087819 */ /* 0x000fe200000012ff */
[----:B------:R-:W-:Y:S01]  /*15410*/  IMAD R3, R3, R78, R82 ;  /* 0x0000004e03037224 */ /* 0x000fe200078e0252 */
[----:B------:R-:W-:Y:S01]  /*15420*/  SHF.R.U64 R5, R5, 0x3, RZ ;  /* 0x0000000305057819 */ /* 0x000fe200000012ff */
[----:B------:R-:W5:Y:S01]  /*15430*/  LD.E.128 R52, desc[UR40][R52.64] ;  /* 0x0000002834347980 */ /* 0x000f62000c101d00 */
[----:B------:R-:W-:-:S02]  /*15440*/  SHF.R.U64 R4, R4, 0x3, RZ ;  /* 0x0000000304047819 */ /* 0x000fc400000012ff */
[----:B------:R-:W-:Y:S01]  /*15450*/  IADD3 R21, R21, R85, RZ ;  /* 0x0000005515157210 */ /* 0x000fe20007ffe0ff */
[----:B------:R-:W-:Y:S01]  /*15460*/  IMAD R81, R77, UR5, R76 ;  /* 0x000000054d517c24 */ /* 0x000fe2000f8e024c */
[----:B------:R-:W-:Y:S01]  /*15470*/  LOP3.LUT R12, R12, R13, RZ, 0x3c, !PT ;  /* 0x0000000d0c0c7212 */ /* 0x000fe200078e3cff */
[--C-:B------:R-:W-:Y:S01]  /*15480*/  IMAD.X R13, RZ, RZ, R95.reuse, P5 ;  /* 0x000000ffff0d7224 */ /* 0x100fe200028e065f */
[----:B------:R-:W-:Y:S01]  /*15490*/  LOP3.LUT R8, R8, R9, RZ, 0x3c, !PT ;  /* 0x0000000908087212 */ /* 0x000fe200078e3cff */
[--C-:B------:R-:W-:Y:S01]  /*154a0*/  IMAD.X R9, RZ, RZ, R95.reuse, P4 ;  /* 0x000000ffff097224 */ /* 0x100fe200020e065f */
[----:B------:R-:W-:Y:S01]  /*154b0*/  LOP3.LUT R94, R5, R94, RZ, 0x3c, !PT ;  /* 0x0000005e055e7212 */ /* 0x000fe200078e3cff */
[----:B------:R-:W-:Y:S01]  /*154c0*/  IMAD.X R5, RZ, RZ, R95, P3 ;  /* 0x000000ffff057224 */ /* 0x000fe200018e065f */
[----:B------:R-:W-:Y:S01]  /*154d0*/  LOP3.LUT R4, R4, R15, RZ, 0x3c, !PT ;  /* 0x0000000f04047212 */ /* 0x000fe200078e3cff */
[----:B------:R-:W-:Y:S01]  /*154e0*/  IMAD.WIDE.U32 R20, R77, UR4, R20 ;  /* 0x000000044d147c25 */ /* 0x000fe2000f8e0014 */
[----:B------:R-:W-:Y:S01]  /*154f0*/  SHF.R.S32.HI R76, RZ, 0x1f, R3 ;  /* 0x0000001fff4c7819 */ /* 0x000fe20000011403 */
[----:B------:R-:W-:Y:S01]  /*15500*/  ULDC.64 UR4, c[0x0][0xbd8] ;  /* 0x0002f60000047ab9 */ /* 0x000fe20000000a00 */
[----:B------:R0:W5:Y:S01]  /*15510*/  LD.E.128 R72, desc[UR40][R94.64] ;  /* 0x000000285e487980 */ /* 0x000162000c101d00 */
[----:B------:R-:W-:-:S02]  /*15520*/  IMAD.IADD R21, R21, 0x1, R81 ;  /* 0x0000000115157824 */ /* 0x000fc400078e0251 */
[----:B------:R-:W-:Y:S01]  /*15530*/  IMAD R76, R76, UR4, RZ ;  /* 0x000000044c4c7c24 */ /* 0x000fe2000f8e02ff */
        /* <DEDUP_REMOVED lines=16> */
[----:B-1----:R-:W1:Y:S01]  /*15640*/  FENCE.VIEW.ASYNC.S ;  /* 0x00000000000073c6 */ /* 0x002e620000000000 */
[----:B------:R-:W-:Y:S01]  /*15650*/  IMAD.WIDE.U32 R20, R3, UR4, R20 ;  /* 0x0000000403147c25 */ /* 0x000fe2000f8e0014 */
[----:B------:R-:W-:-:S03]  /*15660*/  ULDC.64 UR4, c[0x0][0xb80] ;  /* 0x0002e00000047ab9 */ /* 0x000fc60000000a00 */
[----:B------:R-:W-:Y:S01]  /*15670*/  IMAD.IADD R86, R79, 0x1, R84 ;  /* 0x000000014f567824 */ /* 0x000fe200078e0254 */
[----:B------:R-:W-:Y:S02]  /*15680*/  IADD3 R21, R21, R77, RZ ;  /* 0x0000004d15157210 */ /* 0x000fe40007ffe0ff */
[----:B------:R-:W-:Y:S01]  /*15690*/  LEA R82, P2, R20, UR4, 0x1 ;  /* 0x0000000414527c11 */ /* 0x000fe2000f8408ff */
[----:B------:R-:W-:-:S03]  /*156a0*/  VIADD R3, R22, 0x32420 ;  /* 0x0003242016037836 */ /* 0x000fc60000000000 */
[----:B------:R-:W-:Y:S02]  /*156b0*/  LEA.HI.X R84, R20, UR5, R21, 0x1, P2 ;  /* 0x0000000514547c11 */ /* 0x000fe400090f0c15 */
[CC--:B------:R-:W-:Y:S02]  /*156c0*/  ISETP.GE.AND P2, PT, R86.reuse, R83.reuse, PT ;  /* 0x000000535600720c */ /* 0x0c0fe40003f46270 */
[----:B------:R-:W-:Y:S01]  /*156d0*/  PRMT R3, RZ, 0x654, R3 ;  /* 0x00000654ff037816 */ /* 0x000fe20000000003 */
[C---:B------:R-:W-:Y:S02]  /*156e0*/  VIADD R76, R86.reuse, 0x20 ;  /* 0x00000020564c7836 */ /* 0x040fe40000000000 */
[----:B------:R-:W-:Y:S02]  /*156f0*/  VIADD R78, R86, 0x40 ;  /* 0x00000040564e7836 */ /* 0x000fe40000000000 */
[C---:B------:R-:W-:Y:S02]  /*15700*/  VIADD R90, R0.reuse, 0xc0 ;  /* 0x000000c0005a7836 */ /* 0x040fe40000000000 */
[C---:B------:R-:W-:Y:S01]  /*15710*/  VIADD R88, R0.reuse, 0x80 ;  /* 0x0000008000587836 */ /* 0x040fe20000000000 */
[----:B-1----:R1:W-:Y:S01]  /*15720*/  SYNCS.ARRIVE.TRANS64.RED.A1T0 RZ, [R3+URZ], RZ ;  /* 0x000000ff03ff79a7 */ /* 0x0023e2000810043f */
[----:B------:R-:W-:Y:S01]  /*15730*/  VIADD R92, R0, 0x40 ;  /* 0x00000040005c7836 */ /* 0x000fe20000000000 */
[----:B------:R0:W2:Y:S01]  /*15740*/  SHFL.IDX PT, R81, R82, RZ, 0x181f ;  /* 0x00181fff52517589 */ /* 0x0000a200000e0000 */
[----:B------:R-:W-:-:S02]  /*15750*/  ISETP.GE.AND P1, PT, R76, R83, PT ;  /* 0x000000534c00720c */ /* 0x000fc40003f26270 */
[----:B------:R-:W-:Y:S01]  /*15760*/  ISETP.GE.AND P0, PT, R78, R83, PT ;  /* 0x000000534e00720c */ /* 0x000fe20003f06270 */
[----:B-1----:R0:W1:Y:S01]  /*15770*/  SHFL.IDX PT, R3, R84, RZ, 0x181f ;  /* 0x00181fff54037589 */ /* 0x00206200000e0000 */
[----:B------:R-:W-:Y:S02]  /*15780*/  SHF.R.S32.HI R89, RZ, 0x1f, R0 ;  /* 0x0000001fff597819 */ /* 0x000fe40000011400 */
[----:B------:R-:W-:Y:S02]  /*15790*/  SHF.R.S32.HI R85, RZ, 0x1f, R90 ;  /* 0x0000001fff557819 */ /* 0x000fe4000001145a */
[----:B------:R-:W-:Y:S02]  /*157a0*/  SHF.R.S32.HI R87, RZ, 0x1f, R88 ;  /* 0x0000001fff577819 */ /* 0x000fe40000011458 */
[----:B------:R-:W-:Y:S01]  /*157b0*/  SHF.R.S32.HI R91, RZ, 0x1f, R92 ;  /* 0x0000001fff5b7819 */ /* 0x000fe2000001145c */
[----:B0-----:R-:W-:Y:S06]  /*157c0*/  @P2 BRA `(.L_x_15271) ;  /* 0x0000000000442947 */ /* 0x001fec0003800000 */
[----:B------:R-:W-:Y:S02]  /*157d0*/  ULDC UR4, c[0x0][0xbc8] ;  /* 0x0002f20000047ab9 */ /* 0x000fe40000000800 */
[----:B------:R-:W-:Y:S02]  /*157e0*/  ISETP.GE.AND P2, PT, R0, UR4, PT ;  /* 0x0000000400007c0c */ /* 0x000fe4000bf46270 */
[----:B------:R-:W-:Y:S02]  /*157f0*/  ISETP.GE.AND P3, PT, R92, UR4, PT ;  /* 0x000000045c007c0c */ /* 0x000fe4000bf66270 */
[----:B------:R-:W-:-:S09]  /*15800*/  ISETP.GE.AND P4, PT, R88, UR4, PT ;  /* 0x0000000458007c0c */ /* 0x000fd2000bf86270 */
[----:B--2---:R-:W-:-:S04]  /*15810*/  @!P2 LEA R20, P5, R0, R81, 0x1 ;  /* 0x000000510014a211 */ /* 0x004fc800078a08ff */
[----:B-1----:R-:W-:Y:S02]  /*15820*/  @!P2 LEA.HI.X R21, R0, R3, R89, 0x1, P5 ;  /* 0x000000030015a211 */ /* 0x002fe400028f0c59 */
        /* <DEDUP_REMOVED lines=11> */
.L_x_15271:
[----:B------:R-:W-:Y:S05]  /*158e0*/  BSYNC B1 ;  /* 0x0000000000017941 */ /* 0x000fea0003800000 */
.L_x_15270:
[----:B-1----:R1:W3:Y:S01]  /*158f0*/  SHFL.IDX PT, R3, R84, 0x1, 0x181f ;  /* 0x00381f0054037f89 */ /* 0x0022e200000e0000 */
        /* <DEDUP_REMOVED lines=8> */
[----:B0-----:R-:W-:-:S04]  /*15980*/  @!P4 LEA R20, P5, R0, R41, 0x1 ;  /* 0x000000290014c211 */ /* 0x001fc800078a08ff */
[----:B---3--:R-:W-:Y:S02]  /*15990*/  @!P4 LEA.HI.X R21, R0, R3, R89, 0x1, P5 ;  /* 0x000000030015c211 */ /* 0x008fe400028f0c59 */
        /* <DEDUP_REMOVED lines=10> */
.L_x_15273:
[----:B------:R-:W-:Y:S05]  /*15a40*/  BSYNC B1 ;  /* 0x0000000000017941 */ /* 0x000fea0003800000 */
.L_x_15272:
[----:B---3--:R3:W0:Y:S01]  /*15a50*/  SHFL.IDX PT, R3, R84, 0x2, 0x181f ;  /* 0x00581f0054037f89 */ /* 0x00862200000e0000 */
[----:B------:R-:W-:Y:S03]  /*15a60*/  BSSY B1, `(.L_x_15274) ;  /* 0x0000014000017945 */ /* 0x000fe60003800000 */
[----:B----4-:R3:W4:Y:S01]  /*15a70*/  SHFL.IDX PT, R25, R82, 0x2, 0x181f ;  /* 0x00581f0052197f89 */ /* 0x01072200000e0000 */
[----:B------:R-:W-:Y:S05]  /*15a80*/  @P0 BRA `(.L_x_15275) ;  /* 0x0000000000440947 */ /* 0x000fea0003800000 */
[----:B------:R-:W-:Y:S02]  /*15a90*/  ULDC UR4, c[0x0][0xbc8] ;  /* 0x0002f20000047ab9 */ /* 0x000fe40000000800 */
[----:B------:R-:W-:Y:S02]  /*15aa0*/  ISETP.GE.AND P3, PT, R0, UR4, PT ;  /* 0x0000000400007c0c */ /* 0x000fe4000bf66270 */
[----:B------:R-:W-:Y:S02]  /*15ab0*/  ISETP.GE.AND P2, PT, R92, UR4, PT ;  /* 0x000000045c007c0c */ /* 0x000fe4000bf46270 */
[----:B------:R-:W-:Y:S02]  /*15ac0*/  ISETP.GE.AND P1, PT, R88, UR4, PT ;  /* 0x0000000458007c0c */ /* 0x000fe4000bf26270 */
[----:B------:R-:W-:-:S07]  /*15ad0*/  ISETP.GE.AND P0, PT, R90, UR4, PT ;  /* 0x000000045a007c0c */ /* 0x000fce000bf06270 */
[-C--:B----4-:R-:W-:Y:S02]  /*15ae0*/  @!P3 LEA R12, P5, R0, R25.reuse, 0x1 ;  /* 0x00000019000cb211 */ /* 0x090fe400078a08ff */
        /* <DEDUP_REMOVED lines=11> */
.L_x_15275:
[----:B------:R-:W-:Y:S05]  /*15ba0*/  BSYNC B1 ;  /* 0x0000000000017941 */ /* 0x000fea0003800000 */
.L_x_15274:
[----:B0-----:R-:W-:Y:S01]  /*15bb0*/  VIADD R8, R86, 0x60 ;  /* 0x0000006056087836 */ /* 0x001fe20000000000 */
[----:B------:R0:W0:Y:S04]  /*15bc0*/  SHFL.IDX PT, R3, R84, 0x3, 0x181f ;  /* 0x00781f0054037f89 */ /* 0x00002800000e0000 */
        /* <DEDUP_REMOVED lines=22> */
.L_x_15268:
[----:B------:R-:W3:Y:S01]  /*15d30*/  LDL R9, [R1+0xc0] ;  /* 0x0000c00001097983 */ /* 0x000ee20000100800 */
[----:B------:R-:W-:Y:S01]  /*15d40*/  ULDC.64 UR4, c[0x0][0xd00] ;  /* 0x0003400000047ab9 */ /* 0x000fe20000000a00 */
[----:B------:R-:W-:Y:S01]  /*15d50*/  MOV R0, RZ ;  /* 0x000000ff00007202 */ /* 0x000fe20000000f00 */
[----:B------:R-:W4:Y:S01]  /*15d60*/  LDC R25, c[0x0][0xce8] ;  /* 0x00033a00ff197b82 */ /* 0x000f220000000800 */
[----:B------:R-:W-:-:S04]  /*15d70*/  ISETP.NE.U32.AND P0, PT, RZ, UR4, PT ;  /* 0x00000004ff007c0c */ /* 0x000fc8000bf05070 */
[----:B------:R-:W-:Y:S01]  /*15d80*/  ISETP.NE.AND.EX P0, PT, RZ, UR5, PT, P0 ;  /* 0x00000005ff007c0c */ /* 0x000fe2000bf05300 */
[----:B---3--:R-:W-:Y:S01]  /*15d90*/  IMAD.SHL.U32 R6, R9, 0x4, RZ ;  /* 0x0000000409067824 */ /* 0x008fe200078e00ff */
[----:B------:R-:W-:-:S04]  /*15da0*/  SHF.R.S32.HI R14, RZ, 0x1f, R9 ;  /* 0x0000001fff0e7819 */ /* 0x000fc80000011409 */
[----:B------:R-:W-:Y:S02]  /*15db0*/  IADD3 R4, P1, R6, UR4, RZ ;  /* 0x0000000406047c10 */ /* 0x000fe4000ff3e0ff */
[----:B------:R-:W-:-:S04]  /*15dc0*/  SHF.L.U64.HI R3, R9, 0x2, R14 ;  /* 0x0000000209037819 */ /* 0x000fc8000001020e */
[----:B------:R-:W-:Y:S01]  /*15dd0*/  IADD3.X R5, R3, UR5, RZ, P1, !PT ;  /* 0x0000000503057c10 */ /* 0x000fe20008ffe4ff */
[----:B------:R-:W-:Y:S02]  /*15de0*/  ULDC.64 UR4, c[0x0][0xd08] ;  /* 0x0003420000047ab9 */ /* 0x000fe40000000a00 */
[----:B------:R-:W-:Y:S02]  /*15df0*/  ISETP.NE.U32.AND P1, PT, RZ, UR4, PT ;  /* 0x00000004ff007c0c */ /* 0x000fe4000bf25070 */
[----:B------:R3:W5:Y:S02]  /*15e00*/  @P0 LDG.E R0, desc[UR40][R4.64] ;  /* 0x0000002804000981 */ /* 0x000764000c1e1900 */
[----:B------:R-:W-:-:S13]  /*15e10*/  ISETP.NE.AND.EX P1, PT, RZ, UR5, PT, P1 ;  /* 0x00000005ff007c0c */ /* 0x000fda000bf25310 */
[----:B------:R-:W-:Y:S01]  /*15e20*/  @P1 IADD3 R6, P2, R6, UR4, RZ ;  /* 0x0000000406061c10 */ /* 0x000fe2000ff5e0ff */
[----:B------:R-:W-:Y:S02]  /*15e30*/  ULDC UR4, c[0x0][0xb88] ;  /* 0x0002e20000047ab9 */ /* 0x000fe40000000800 */
[----:B------:R-:W-:Y:S01]  /*15e40*/  IMAD.U32 R8, RZ, RZ, UR4 ;  /* 0x00000004ff087e24 */ /* 0x000fe2000f8e00ff */
[----:B------:R-:W-:-:S05]  /*15e50*/  @P1 IADD3.X R7, R3, UR5, RZ, P2, !PT ;  /* 0x0000000503071c10 */ /* 0x000fca00097fe4ff */
[----:B------:R3:W5:Y:S01]  /*15e60*/  @P1 LDG.E R8, desc[UR40][R6.64] ;  /* 0x0000002806081981 */ /* 0x000762000c1e1900 */
[----:B----4-:R-:W-:Y:S01]  /*15e70*/  ISETP.NE.AND P2, PT, R25, 0x1, PT ;  /* 0x000000011900780c */ /* 0x010fe20003f45270 */
[----:B------:R-:W4:-:S12]  /*15e80*/  S2R R29, SR_TID.X ;  /* 0x00000000001d7919 */ /* 0x000f180000002100 */
[----:B------:R-:W0:Y:S01]  /*15e90*/  @P2 LDC R27, c[0x0][0xcec] ;  /* 0x00033b00ff1b2b82 */ /* 0x000e220000000800 */
[----:B----4-:R-:W-:-:S05]  /*15ea0*/  VIADD R29, R29, 0xffffff80 ;  /* 0xffffff801d1d7836 */ /* 0x010fca0000000000 */
[----:B------:R-:W-:Y:S02]  /*15eb0*/  SHF.R.S32.HI R3, RZ, 0x1f, R29 ;  /* 0x0000001fff037819 */ /* 0x000fe4000001141d */
[----:B------:R-:W-:Y:S02]  /*15ec0*/  ISETP.GE.AND P3, PT, R29, 0x80, PT ;  /* 0x000000801d00780c */ /* 0x000fe40003f66270 */
[----:B------:R-:W-:Y:S01]  /*15ed0*/  LEA.HI R20, R3, R29, RZ, 0x3 ;  /* 0x0000001d03147211 */ /* 0x000fe200078f18ff */
[----:B---3--:R-:W-:Y:S10]  /*15ee0*/  @P1 BRA `(.L_x_15277) ;  /* 0x0000000000101947 */ /* 0x008ff40003800000 */
[----:B------:R-:W-:Y:S05]  /*15ef0*/  @!P0 BRA `(.L_x_15277) ;  /* 0x00000000000c8947 */ /* 0x000fea0003800000 */
[----:B------:R-:W3:Y:S04]  /*15f00*/  LDG.E R3, desc[UR40][R4.64] ;  /* 0x0000002804037981 */ /* 0x000ee8000c1e1900 */
[----:B-----5:R-:W3:Y:S02]  /*15f10*/  LDG.E R8, desc[UR40][R4.64+0x4] ;  /* 0x0000042804087981 */ /* 0x020ee4000c1e1900 */
[----:B---3--:R-:W-:-:S07]  /*15f20*/  IMAD.IADD R8, R8, 0x1, -R3 ;  /* 0x0000000108087824 */ /* 0x008fce00078e0a03 */
.L_x_15277:
[----:B------:R-:W3:Y:S04]  /*15f30*/  LDL R26, [R1+0xc4] ;  /* 0x0000c400011a7983 */ /* 0x000ee80000100800 */
[----:B------:R4:W5:Y:S01]  /*15f40*/  LDL R28, [R1+0x98] ;  /* 0x00009800011c7983 */ /* 0x0009620000100800 */
[----:B------:R-:W-:Y:S01]  /*15f50*/  BSSY B1, `(.L_x_15278) ;  /* 0x000002e000017945 */ /* 0x000fe20003800000 */
[----:B------:R-:W-:Y:S02]  /*15f60*/  LOP3.LUT R24, R20, 0xfffffff8, RZ, 0xc0, !PT ;  /* 0xfffffff814187812 */ /* 0x000fe400078ec0ff */
[----:B------:R-:W-:Y:S02]  /*15f70*/  SEL R13, R9, RZ, !P0 ;  /* 0x000000ff090d7207 */ /* 0x000fe40004000000 */
[----:B------:R-:W-:-:S02]  /*15f80*/  SEL R14, R14, RZ, !P0 ;  /* 0x000000ff0e0e7207 */ /* 0x000fc40004000000 */
[----:B-----5:R-:W-:Y:S02]  /*15f90*/  SHF.R.S32.HI R11, RZ, 0x1f, R0 ;  /* 0x0000001fff0b7819 */ /* 0x020fe40000011400 */
[----:B---3--:R-:W-:Y:S01]  /*15fa0*/  SHF.R.S32.HI R12, RZ, 0x1f, R26 ;  /* 0x0000001fff0c7819 */ /* 0x008fe2000001141a */
[----:B----4-:R-:W-:Y:S06]  /*15fb0*/  @P3 BRA `(.L_x_15279) ;  /* 0x00000000009c3947 */ /* 0x010fec0003800000 */
[----:B------:R-:W3:Y:S01]  /*15fc0*/  S2R R10, SR_TID.X ;  /* 0x00000000000a7919 */ /* 0x000ee20000002100 */
[----:B------:R-:W4:Y:S02]  /*15fd0*/  LDC R9, c[0x0][0xce8] ;  /* 0x00033a00ff097b82 */ /* 0x000f240000000800 */
[----:B----4-:R-:W-:Y:S01]  /*15fe0*/  IMAD R3, R8, R9, RZ ;  /* 0x0000000908037224 */ /* 0x010fe200078e02ff */
[----:B---3--:R-:W-:-:S04]  /*15ff0*/  IADD3 R10, R28, -0x80, R10 ;  /* 0xffffff801c0a7810 */ /* 0x008fc80007ffe00a */
        /* <DEDUP_REMOVED lines=9> */
[----:B------:R-:W3:Y:S01]  /*16090*/  @P0 LDC R15, c[0x0][0xcec] ;  /* 0x00033b00ff0f0b82 */ /* 0x000ee20000000800 */
[----:B------:R-:W-:Y:S01]  /*160a0*/  IMAD R7, R26, UR5, R7 ;  /* 0x000000051a077c24 */ /* 0x000fe2000f8e0207 */
[----:B------:R-:W-:-:S03]  /*160b0*/  ULDC.64 UR4, c[0x0][0xc98] ;  /* 0x0003260000047ab9 */ /* 0x000fc60000000a00 */
[----:B------:R-:W-:-:S03]  /*160c0*/  IMAD.IADD R5, R5, 0x1, R7 ;  /* 0x0000000105057824 */ /* 0x000fc600078e0207 */
[----:B------:R-:W4:Y:S01]  /*160d0*/  @P0 LDC R21, c[0x0][0xcf0] ;  /* 0x00033c00ff150b82 */ /* 0x000f220000000800 */
[----:B------:R-:W-:-:S04]  /*160e0*/  IMAD.WIDE.U32 R4, R13, UR4, R4 ;  /* 0x000000040d047c25 */ /* 0x000fc8000f8e0004 */
[----:B---3--:R-:W-:-:S05]  /*160f0*/  @P0 IMAD.HI.U32 R6, R10, R15, RZ ;  /* 0x0000000f0a060227 */ /* 0x008fca00078e00ff */
[----:B----4-:R-:W-:Y:S01]  /*16100*/  @P0 SHF.R.U32.HI R3, RZ, R21, R6 ;  /* 0x00000015ff030219 */ /* 0x010fe20000011606 */
[----:B------:R-:W-:-:S03]  /*16110*/  IMAD R6, R14, UR4, RZ ;  /* 0x000000040e067c24 */ /* 0x000fc6000f8e02ff */
[----:B------:R-:W-:Y:S01]  /*16120*/  IADD3 R4, P0, R3, R4, RZ ;  /* 0x0000000403047210 */ /* 0x000fe20007f1e0ff */
[--C-:B------:R-:W-:Y:S02]  /*16130*/  IMAD.MOV R7, RZ, RZ, -R3.reuse ;  /* 0x000000ffff077224 */ /* 0x100fe400078e0a03 */
        /* <DEDUP_REMOVED lines=15> */
.L_x_15279:
[----:B------:R-:W-:Y:S05]  /*16230*/  BSYNC B1 ;  /* 0x0000000000017941 */ /* 0x000fea0003800000 */
.L_x_15278:
[----:B------:R-:W4:Y:S01]  /*16240*/  @P2 LDC R9, c[0x0][0xcf0] ;  /* 0x00033c00ff092b82 */ /* 0x000f220000000800 */
[----:B------:R-:W-:Y:S01]  /*16250*/  ULDC.64 UR4, c[0x0][0xba0] ;  /* 0x0002e80000047ab9 */ /* 0x000fe20000000a00 */
[----:B------:R-:W-:Y:S01]  /*16260*/  SHF.R.S32.HI R20, RZ, 0x3, R20 ;  /* 0x00000003ff147819 */ /* 0x000fe20000011414 */
[----:B---3--:R-:W-:Y:S02]  /*16270*/  IMAD R3, R11, UR4, RZ ;  /* 0x000000040b037c24 */ /* 0x008fe4000f8e02ff */
[----:B------:R-:W-:Y:S02]  /*16280*/  IMAD.IADD R11, R29, 0x1, -R24 ;  /* 0x000000011d0b7824 */ /* 0x000fe400078e0a18 */
[C---:B------:R-:W-:Y:S02]  /*16290*/  IMAD R3, R0.reuse, UR5, R3 ;  /* 0x0000000500037c24 */ /* 0x040fe4000f8e0203 */
[----:B------:R-:W-:Y:S01]  /*162a0*/  IMAD.WIDE.U32 R4, R0, UR4, RZ ;  /* 0x0000000400047c25 */ /* 0x000fe2000f8e00ff */
[----:B------:R-:W-:Y:S01]  /*162b0*/  LEA R6, R11, R20, 0x5 ;  /* 0x000000140b067211 */ /* 0x000fe200078e28ff */
[----:B------:R-:W-:-:S02]  /*162c0*/  ULDC.64 UR4, c[0x0][0xbe8] ;  /* 0x0002fa0000047ab9 */ /* 0x000fc40000000a00 */
[----:B------:R-:W-:Y:S02]  /*162d0*/  IMAD R0, R12, UR4, RZ ;  /* 0x000000040c007c24 */ /* 0x000fe4000f8e02ff */
[----:B------:R-:W-:Y:S02]  /*162e0*/  IMAD.IADD R10, R28, 0x1, R6 ;  /* 0x000000011c0a7824 */ /* 0x000fe400078e0206 */
[----:B------:R-:W-:Y:S02]  /*162f0*/  IMAD.IADD R5, R5, 0x1, R3 ;  /* 0x0000000105057824 */ /* 0x000fe400078e0203 */
[----:B------:R-:W-:Y:S02]  /*16300*/  IMAD R7, R26, UR5, R0 ;  /* 0x000000051a077c24 */ /* 0x000fe4000f8e0200 */
[----:B0-----:R-:W-:-:S04]  /*16310*/  @P2 IMAD.HI.U32 R0, R10, R27, RZ ;  /* 0x0000001b0a002227 */ /* 0x001fc800078e00ff */
[----:B------:R-:W-:Y:S01]  /*16320*/  IMAD.WIDE.U32 R4, R26, UR4, R4 ;  /* 0x000000041a047c25 */ /* 0x000fe2000f8e0004 */
[----:B------:R-:W-:-:S03]  /*16330*/  ULDC.64 UR4, c[0x0][0xbf0] ;  /* 0x0002fc0000047ab9 */ /* 0x000fc60000000a00 */
[----:B------:R-:W-:Y:S01]  /*16340*/  IMAD.MOV.U32 R3, RZ, RZ, R10 ;  /* 0x000000ffff037224 */ /* 0x000fe200078e000a */
[----:B----4-:R-:W-:Y:S01]  /*16350*/  @P2 SHF.R.U32.HI R3, RZ, R9, R0 ;  /* 0x00000009ff032219 */ /* 0x010fe20000011600 */
[----:B------:R-:W-:Y:S02]  /*16360*/  IMAD.IADD R5, R5, 0x1, R7 ;  /* 0x0000000105057824 */ /* 0x000fe400078e0207 */
[----:B------:R-:W-:Y:S01]  /*16370*/  IMAD R6, R14, UR4, RZ ;  /* 0x000000040e067c24 */ /* 0x000fe2000f8e02ff */
[--C-:B------:R-:W-:Y:S01]  /*16380*/  SHF.R.S32.HI R0, RZ, 0x1f, R3.reuse ;  /* 0x0000001fff007819 */ /* 0x100fe20000011403 */
[----:B------:R-:W-:Y:S02]  /*16390*/  IMAD.MOV R7, RZ, RZ, -R3 ;  /* 0x000000ffff077224 */ /* 0x000fe400078e0a03 */
[C---:B------:R-:W-:Y:S02]  /*163a0*/  IMAD R9, R13.reuse, UR5, R6 ;  /* 0x000000050d097c24 */ /* 0x040fe4000f8e0206 */
[----:B------:R-:W-:Y:S01]  /*163b0*/  IMAD.WIDE.U32 R4, R13, UR4, R4 ;  /* 0x000000040d047c25 */ /* 0x000fe2000f8e0004 */
[----:B------:R-:W-:-:S03]  /*163c0*/  ULDC.64 UR4, c[0x0][0xbe0] ;  /* 0x0002f80000047ab9 */ /* 0x000fc60000000a00 */
[----:B------:R-:W-:Y:S01]  /*163d0*/  IMAD R7, R25, R7, R10 ;  /* 0x0000000719077224 */ /* 0x000fe200078e020a */
[----:B------:R-:W-:Y:S01]  /*163e0*/  IADD3 R5, R5, R9, RZ ;  /* 0x0000000905057210 */ /* 0x000fe20007ffe0ff */
[----:B------:R-:W-:-:S03]  /*163f0*/  IMAD R6, R0, UR4, RZ ;  /* 0x0000000400067c24 */ /* 0x000fc6000f8e02ff */
        /* <DEDUP_REMOVED lines=9> */
[----:B------:R-:W-:Y:S02]  /*16490*/  IMAD.SHL.U32 R9, R11, 0x8, RZ ;  /* 0x000000080b097824 */ /* 0x000fe400078e00ff */
[----:B------:R-:W-:Y:S01]  /*164a0*/  IMAD.IADD R5, R5, 0x1, R3 ;  /* 0x0000000105057824 */ /* 0x000fe200078e0203 */
[C---:B------:R-:W-:Y:S01]  /*164b0*/  LEA R3, P0, R4.reuse, UR4, 0x1 ;  /* 0x0000000404037c11 */ /* 0x040fe2000f8008ff */
[C---:B------:R-:W-:Y:S01]  /*164c0*/  VIADD R27, R9.reuse, 0x80 ;  /* 0x00000080091b7836 */ /* 0x040fe20000000000 */
[----:B------:R-:W-:Y:S01]  /*164d0*/  UMOV UR4, 0xffffffff ;  /* 0xffffffff00047882 */ /* 0x000fe20000000000 */
[C---:B------:R-:W-:Y:S01]  /*164e0*/  VIADD R29, R9.reuse, 0x40 ;  /* 0x00000040091d7836 */ /* 0x040fe20000000000 */
[----:B------:R-:W-:Y:S02]  /*164f0*/  IADD3 R21, R9, 0xc0, RZ ;  /* 0x000000c009157810 */ /* 0x000fe40007ffe0ff */
[----:B------:R-:W-:Y:S02]  /*16500*/  LEA.HI.X R4, R4, UR5, R5, 0x1, P0 ;  /* 0x0000000504047c11 */ /* 0x000fe400080f0c05 */
[----:B------:R-:W-:-:S02]  /*16510*/  SHF.R.S32.HI R10, RZ, 0x1f, R9 ;  /* 0x0000001fff0a7819 */ /* 0x000fc40000011409 */
[----:B------:R-:W-:Y:S02]  /*16520*/  SHF.R.S32.HI R6, RZ, 0x1f, R27 ;  /* 0x0000001fff067819 */ /* 0x000fe4000001141b */
[----:B------:R-:W-:Y:S02]  /*16530*/  SHF.R.S32.HI R24, RZ, 0x1f, R29 ;  /* 0x0000001fff187819 */ /* 0x000fe4000001141d */
[----:B------:R-:W-:Y:S01]  /*16540*/  SHF.R.S32.HI R26, RZ, 0x1f, R21 ;  /* 0x0000001fff1a7819 */ /* 0x000fe20000011415 */
[----:B------:R-:W-:Y:S06]  /*16550*/  BRA.DIV UR4, `(.L_x_15280) ;  /* 0x0000009604147947 */ /* 0x000fec000b800000 */
[----:B------:R0:W3:Y:S04]  /*16560*/  SHFL.IDX PT, R0, R4, RZ, 0x181f ;  /* 0x00181fff04007589 */ /* 0x0000e800000e0000 */
[----:B------:R0:W4:Y:S02]  /*16570*/  SHFL.IDX PT, R14, R3, RZ, 0x181f ;  /* 0x00181fff030e7589 */ /* 0x00012400000e0000 */
.L_x_15475:
        /* <DEDUP_REMOVED lines=22> */
.L_x_15282:
[----:B------:R-:W-:Y:S05]  /*166e0*/  BSYNC B1 ;  /* 0x0000000000017941 */ /* 0x000fea0003800000 */
.L_x_15281:
[----:B------:R-:W-:-:S03]  /*166f0*/  UMOV UR4, 0xffffffff ;  /* 0xffffffff00047882 */ /* 0x000fc60000000000 */
[----:B------:R-:W-:Y:S05]  /*16700*/  BRA.DIV UR4, `(.L_x_15283) ;  /* 0x0000009204dc7947 */ /* 0x000fea000b800000 */
[----:B---3--:R3:W0:Y:S04]  /*16710*/  SHFL.IDX PT, R0, R4, 0x1, 0x181f ;  /* 0x00381f0004007f89 */ /* 0x00862800000e0000 */
[----:B----4-:R3:W4:Y:S02]  /*16720*/  SHFL.IDX PT, R14, R3, 0x1, 0x181f ;  /* 0x00381f00030e7f89 */ /* 0x01072400000e0000 */
.L_x_15479:
        /* <DEDUP_REMOVED lines=21> */
.L_x_15285:
[----:B------:R-:W-:Y:S05]  /*16880*/  BSYNC B1 ;  /* 0x0000000000017941 */ /* 0x000fea0003800000 */
.L_x_15284:
[----:B------:R-:W-:-:S03]  /*16890*/  UMOV UR4, 0xffffffff ;  /* 0xffffffff00047882 */ /* 0x000fc60000000000 */
[----:B------:R-:W-:Y:S05]  /*168a0*/  BRA.DIV UR4, `(.L_x_15286) ;  /* 0x0000009204bc7947 */ /* 0x000fea000b800000 */
[----:B0-----:R0:W0:Y:S04]  /*168b0*/  SHFL.IDX PT, R0, R4, 0x2, 0x181f ;  /* 0x00581f0004007f89 */ /* 0x00102800000e0000 */
[----:B----4-:R4:W0:Y:S02]  /*168c0*/  SHFL.IDX PT, R14, R3, 0x2, 0x181f ;  /* 0x00581f00030e7f89 */ /* 0x01082400000e0000 */
.L_x_15483:
        /* <DEDUP_REMOVED lines=21> */
.L_x_15288:
[----:B------:R-:W-:Y:S05]  /*16a20*/  BSYNC B1 ;  /* 0x0000000000017941 */ /* 0x000fea0003800000 */
.L_x_15287:
[----:B------:R-:W-:-:S03]  /*16a30*/  UMOV UR4, 0xffffffff ;  /* 0xffffffff00047882 */ /* 0x000fc60000000000 */
[----:B------:R-:W-:Y:S05]  /*16a40*/  BRA.DIV UR4, `(.L_x_15289) ;  /* 0x00000092049c7947 */ /* 0x000fea000b800000 */
[----:B0-----:R0:W0:Y:S04]  /*16a50*/  SHFL.IDX PT, R0, R4, 0x3, 0x181f ;  /* 0x00781f0004007f89 */ /* 0x00102800000e0000 */
[----:B------:R0:W0:Y:S02]  /*16a60*/  SHFL.IDX PT, R14, R3, 0x3, 0x181f ;  /* 0x00781f00030e7f89 */ /* 0x00002400000e0000 */
.L_x_15487:
[----:B0--34-:R-:W-:-:S05]  /*16a70*/  VIADD R3, R7, 0x60 ;  /* 0x0000006007037836 */ /* 0x019fca0000000000 */
        /* <DEDUP_REMOVED lines=19> */
.L_x_15276:
[----:B------:R-:W-:Y:S05]  /*16bb0*/  BSYNC B0 ;  /* 0x0000000000007941 */ /* 0x000fea0003800000 */
.L_x_15267:
[----:B------:R-:W-:Y:S02]  /*16bc0*/  ULDC UR4, c[0x0][0xd3c] ;  /* 0x00034f0000047ab9 */ /* 0x000fe40000000800 */
[----:B--2---:R-:W-:-:S13]  /*16bd0*/  ISETP.GE.AND P0, PT, R103, UR4, PT ;  /* 0x0000000467007c0c */ /* 0x004fda000bf06270 */
[----:B------:R-:W-:Y:S05]  /*16be0*/  @!P0 BRA `(.L_x_15290) ;  /* 0xfffffea400248947 */ /* 0x000fea000383ffff */
[----:B------:R-:W-:Y:S05]  /*16bf0*/  BRA `(.L_x_15132) ;  /* 0x0000007800407947 */ /* 0x000fea0003800000 */
.L_x_15130:
        /* <DEDUP_REMOVED lines=18> */
.L_x_15291:
        /* <DEDUP_REMOVED lines=41> */
.L_x_15297:
        /* <DEDUP_REMOVED lines=12> */
.L_x_15296:
[----:B------:R-:W-:Y:S05]  /*17070*/  BSYNC B0 ;  /* 0x0000000000007941 */ /* 0x000fea0003800000 */
.L_x_15295:
        /* <DEDUP_REMOVED lines=20> */
.L_x_15293:
        /* <DEDUP_REMOVED lines=20> */
.L_x_15298:
        /* <DEDUP_REMOVED lines=24> */
[----:B------:R-:W-:-:S03]  /*17480*/  IMAD.MOV R2, RZ, RZ, -R2 ;  /* 0x000000ffff027224 */ /* 0x000fc600078e0a02 */
[----:B------:R-:W-:Y:S01]  /*17490*/  IADD3 R8, -R13, RZ, RZ ;  /* 0x000000ff0d087210 */ /* 0x000fe20007ffe1ff */
[----:B------:R-:W-:Y:S02]  /*174a0*/  IMAD R6, R6, R2, R9 ;  /* 0x0000000206067224 */ /* 0x000fe400078e0209 */
[----:B------:R-:W-:Y:S01]  /*174b0*/  IMAD.MOV.U32 R2, RZ, RZ, RZ ;  /* 0x000000ffff027224 */ /* 0x000fe200078e00ff */
[----:B------:R-:W-:Y:S02]  /*174c0*/  VIADDMNMX R15, R8, UR5, R7, PT ;  /* 0x00000005080f7c46 */ /* 0x000fe4000b800107 */
[----:B------:R-:W-:Y:S02]  /*174d0*/  IABS R11, R6 ;  /* 0x00000006000b7213 */ /* 0x000fe40000000000 */
[----:B------:R-:W-:Y:S02]  /*174e0*/  IABS R8, R15 ;  /* 0x0000000f00087213 */ /* 0x000fe40000000000 */
[----:B------:R-:W-:-:S02]  /*174f0*/  IADD3 R18, -R15, RZ, RZ ;  /* 0x000000ff0f127210 */ /* 0x000fc40007ffe1ff */
        /* <DEDUP_REMOVED lines=27> */
.L_x_15294:
[----:B------:R-:W-:Y:S02]  /*176b0*/  IMAD.MOV.U32 R17, RZ, RZ, RZ ;  /* 0x000000ffff117224 */ /* 0x000fe400078e00ff */
[----:B------:R-:W-:Y:S02]  /*176c0*/  IMAD.U32 R16, RZ, RZ, UR6 ;  /* 0x00000006ff107e24 */ /* 0x000fe4000f8e00ff */
[----:B------:R-:W-:-:S07]  /*176d0*/  IMAD.MOV.U32 R18, RZ, RZ, RZ ;  /* 0x000000ffff127224 */ /* 0x000fce00078e00ff */
.L_x_15299:
[----:B------:R-:W-:-:S13]  /*176e0*/  ISETP.NE.AND P0, PT, R5, RZ, PT ;  /* 0x000000ff0500720c */ /* 0x000fda0003f05270 */
[----:B------:R-:W0:Y:S01]  /*176f0*/  @!P0 S2R R3, SR_CgaCtaId ;  /* 0x0000000000038919 */ /* 0x000e220000008800 */
[----:B------:R-:W-:-:S04]  /*17700*/  @!P0 MOV R2, 0x400 ;  /* 0x0000040000028802 */ /* 0x000fc80000000f00 */
[----:B0-----:R-:W-:-:S05]  /*17710*/  @!P0 LEA R2, R3, R2, 0x18 ;  /* 0x0000000203028211 */ /* 0x001fca00078ec0ff */
[----:B------:R2:W-:Y:S01]  /*17720*/  @!P0 STS.128 [R2+0x324d0], R16 ;  /* 0x0324d01002008388 */ /* 0x0005e20000000c00 */
[----:B------:R-:W-:Y:S06]  /*17730*/  BAR.ARV 0x5, 0x180 ;  /* 0x0146000000007b1d */ /* 0x000fec0000002000 */
.L_x_15292:
[----:B------:R3:W-:Y:S01]  /*17740*/  STL [R1+0x3c], RZ ;  /* 0x00003cff01007387 */ /* 0x0007e20000100800 */
[----:B------:R-:W-:Y:S01]  /*17750*/  ULDC UR4, c[0x0][0xd3c] ;  /* 0x00034f0000047ab9 */ /* 0x000fe20000000800 */
[----:B------:R-:W-:Y:S01]  /*17760*/  IMAD.MOV.U32 R26, RZ, RZ, 0x1 ;  /* 0x00000001ff1a7424 */ /* 0x000fe200078e00ff */
[----:B-1----:R-:W-:Y:S02]  /*17770*/  ISETP.GE.AND P0, PT, R19, UR4, PT ;  /* 0x0000000413007c0c */ /* 0x002fe4000bf06270 */
[----:B------:R-:W-:-:S11]  /*17780*/  MOV R24, RZ ;  /* 0x000000ff00187202 */ /* 0x000fd60000000f00 */
[----:B---3--:R-:W-:Y:S05]  /*17790*/  @P0 BRA `(.L_x_15300) ;  /* 0x00000068007c0947 */ /* 0x008fea0003800000 */
[----:B------:R-:W1:Y:S01]  /*177a0*/  S2UR UR5, SR_CgaCtaId ;  /* 0x00000000000579c3 */ /* 0x000e620000008800 */
[----:B------:R3:W-:Y:S01]  /*177b0*/  STL [R1+0x3c], RZ ;  /* 0x00003cff01007387 */ /* 0x0007e20000100800 */
[C---:B--2---:R-:W-:Y:S01]  /*177c0*/  IMAD.SHL.U32 R2, R0.reuse, 0x8, RZ ;  /* 0x0000000800027824 */ /* 0x044fe200078e00ff */
[----:B------:R-:W-:Y:S01]  /*177d0*/  LOP3.LUT R4, R0, 0x7f, RZ, 0xc0, !PT ;  /* 0x0000007f00047812 */ /* 0x000fe200078ec0ff */
[----:B------:R-:W-:Y:S01]  /*177e0*/  UMOV UR4, 0x400 ;  /* 0x0000040000047882 */ /* 0x000fe20000000000 */
[----:B------:R-:W-:Y:S01]  /*177f0*/  BSSY B8, `(.L_x_15300) ;  /* 0x0000699000087945 */ /* 0x000fe20003800000 */
[----:B------:R-:W-:Y:S01]  /*17800*/  IMAD.MOV.U32 R27, RZ, RZ, 0x1 ;  /* 0x00000001ff1b7424 */ /* 0x000fe200078e00ff */
[----:B0-----:R-:W-:Y:S01]  /*17810*/  LOP3.LUT R3, R2, 0x1f8, RZ, 0xc0, !PT ;  /* 0x000001f802037812 */ /* 0x001fe200078ec0ff */
[----:B------:R-:W-:Y:S01]  /*17820*/  IMAD.SHL.U32 R32, R4, 0x8, RZ ;  /* 0x0000000804207824 */ /* 0x000fe200078e00ff */
[----:B------:R-:W-:Y:S01]  /*17830*/  LOP3.LUT R2, R2, 0x38, RZ, 0xc0, !PT ;  /* 0x0000003802027812 */ /* 0x000fe200078ec0ff */
[----:B------:R-:W-:Y:S01]  /*17840*/  IMAD.MOV.U32 R23, RZ, RZ, RZ ;  /* 0x000000ffff177224 */ /* 0x000fe200078e00ff */
[----:B------:R-:W-:Y:S01]  /*17850*/  LOP3.LUT R3, R3, 0x38, R0, 0x78, !PT ;  /* 0x0000003803037812 */ /* 0x000fe200078e7800 */
[----:B------:R-:W-:Y:S01]  /*17860*/  IMAD.SHL.U32 R0, R0, 0x10, RZ ;  /* 0x0000001000007824 */ /* 0x000fe200078e00ff */
[----:B------:R-:W-:Y:S01]  /*17870*/  MOV R24, RZ ;  /* 0x000000ff00187202 */ /* 0x000fe20000000f00 */
        /* <DEDUP_REMOVED lines=10> */
[----:B------:R-:W-:-:S05]  /*17920*/  LOP3.LUT R0, R2, 0xc0, RZ, 0xfc, !PT ;  /* 0x000000c002007812 */ /* 0x000fca00078efcff */
[----:B------:R-:W-:-:S04]  /*17930*/  IMAD.U32 R22, RZ, RZ, UR4 ;  /* 0x00000004ff167e24 */ /* 0x000fc8000f8e00ff */
[----:B---3--:R-:W-:-:S07]  /*17940*/  IMAD R25, R32, 0x2, R22 ;  /* 0x0000000220197824 */ /* 0x008fce00078e0216 */
.L_x_15405:
[----:B------:R-:W0:Y:S02]  /*17950*/  LDC.64 R2, c[0x0][0xd88] ;  /* 0x00036200ff027b82 */ /* 0x000e240000000a00 */
[----:B0-----:R-:W-:-:S05]  /*17960*/  IMAD.WIDE R2, R19, 0x4, R2 ;  /* 0x0000000413027825 */ /* 0x001fca00078e0202 */
        /* <DEDUP_REMOVED lines=9> */
[----:B------:R-:W-:Y:S02]  /*17a00*/  ISETP.NE.AND.EX P2, PT, RZ, UR9, PT, P2 ;  /* 0x00000009ff007c0c */ /* 0x000fe4000bf45320 */
[----:B------:R-:W-:Y:S02]  /*17a10*/  MOV R36, RZ ;  /* 0x000000ff00247202 */ /* 0x000fe40000000f00 */
[----:B--2---:R-:W-:-:S03]  /*17a20*/  SHF.R.S32.HI R0, RZ, 0x1f, R35 ;  /* 0x0000001fff007819 */ /* 0x004fc60000011423 */
        /* <DEDUP_REMOVED lines=12> */
[C---:B------:R-:W-:Y:S02]  /*17af0*/  IADD3 R4, P4, R28.reuse, UR6, RZ ;  /* 0x000000061c047c10 */ /* 0x040fe4000ff9e0ff */
[----:B-1----:R-:W-:Y:S01]  /*17b00*/  IADD3 R2, P3, R28, UR4, RZ ;  /* 0x000000041c027c10 */ /* 0x002fe2000ff7e0ff */
[----:B------:R-:W-:Y:S01]  /*17b10*/  ULDC UR4, c[0x0][0x288] ;  /* 0x0000a20000047ab9 */ /* 0x000fe20000000800 */
[----:B------:R-:W-:-:S02]  /*17b20*/  IADD3.X R5, R29, UR7, RZ, P4, !PT ;  /* 0x000000071d057c10 */ /* 0x000fc4000a7fe4ff */
[C---:B------:R-:W-:Y:S02]  /*17b30*/  IADD3.X R3, R29.reuse, UR5, RZ, P3, !PT ;  /* 0x000000051d037c10 */ /* 0x040fe40009ffe4ff */
[----:B---3--:R-:W-:Y:S01]  /*17b40*/  @P2 IADD3 R6, P3, R28, UR8, RZ ;  /* 0x000000081c062c10 */ /* 0x008fe2000ff7e0ff */
        /* <DEDUP_REMOVED lines=20> */
[----:B0-----:R-:W2:Y:S02]  /*17c90*/  LDG.E R8, desc[UR40][R2.64+0x4] ;  /* 0x0000042802087981 */ /* 0x001ea4000c1e1900 */
[----:B--2---:R-:W-:-:S05]  /*17ca0*/  IADD3 R10, -R9, R8, RZ ;  /* 0x00000008090a7210 */ /* 0x004fca0007ffe1ff */
[----:B------:R1:W-:Y:S02]  /*17cb0*/  STL [R1+0x4], R10 ;  /* 0x0000040a01007387 */ /* 0x0003e40000100800 */
.L_x_15301:
        /* <DEDUP_REMOVED lines=9> */
.L_x_15302:
        /* <DEDUP_REMOVED lines=9> */
.L_x_15303:
[----:B--2---:R-:W2:Y:S01]  /*17de0*/  @P1 LDG.E R2, desc[UR40][R4.64] ;  /* 0x0000002804021981 */ /* 0x004ea2000c1e1900 */
[----:B------:R-:W3:Y:S03]  /*17df0*/  LDC R3, c[0x0][0x448] ;  /* 0x00011200ff037b82 */ /* 0x000ee60000000800 */
[----:B------:R-:W2:Y:S01]  /*17e00*/  @P1 LDG.E R9, desc[UR40][R4.64+0x4] ;  /* 0x0000042804091981 */ /* 0x000ea2000c1e1900 */
[----:B-----5:R-:W-:Y:S01]  /*17e10*/  IADD3 R7, -R33, R7, RZ ;  /* 0x0000000721077210 */ /* 0x020fe20007ffe1ff */
[----:B------:R-:W-:Y:S01]  /*17e20*/  BSSY B0, `(.L_x_15304) ;  /* 0x0000143000007945 */ /* 0x000fe20003800000 */
[----:B---3--:R-:W-:-:S13]  /*17e30*/  ISETP.NE.AND P0, PT, R3, 0x1, PT ;  /* 0x000000010300780c */ /* 0x008fda0003f05270 */
[----:B0-----:R-:W0:Y:S08]  /*17e40*/  @P0 LDC R8, c[0x0][0x44c] ;  /* 0x00011300ff080b82 */ /* 0x001e300000000800 */
[----:B------:R-:W3:Y:S01]  /*17e50*/  @P0 LDC R3, c[0x0][0x450] ;  /* 0x00011400ff030b82 */ /* 0x000ee20000000800 */
[----:B--2---:R-:W-:Y:S02]  /*17e60*/  @P1 IMAD.IADD R6, R9, 0x1, -R2 ;  /* 0x0000000109061824 */ /* 0x004fe400078e0a02 */
[----:B------:R-:W-:-:S02]  /*17e70*/  IMAD.SHL.U32 R2, R17, 0x80, RZ ;  /* 0x0000008011027824 */ /* 0x000fc400078e00ff */
[----:B------:R-:W-:Y:S02]  /*17e80*/  IMAD.IADD R30, R7, 0x1, R6 ;  /* 0x00000001071e7824 */ /* 0x000fe400078e0206 */
[----:B------:R-:W-:-:S04]  /*17e90*/  VIADD R2, R2, 0x7f ;  /* 0x0000007f02027836 */ /* 0x000fc80000000000 */
[----:B0-----:R-:W-:-:S05]  /*17ea0*/  @P0 IMAD.HI.U32 R8, R2, R8, RZ ;  /* 0x0000000802080227 */ /* 0x001fca00078e00ff */
[----:B---3--:R-:W-:Y:S01]  /*17eb0*/  @P0 SHF.R.U32.HI R2, RZ, R3, R8 ;  /* 0x00000003ff020219 */ /* 0x008fe20000011608 */
[----:B------:R-:W-:-:S04]  /*17ec0*/  VIADD R3, R30, 0x5f ;  /* 0x0000005f1e037836 */ /* 0x000fc80000000000 */
        /* <DEDUP_REMOVED lines=9> */
[--C-:B------:R-:W-:Y:S02]  /*17f60*/  IMAD R3, R2, 0x60, -R7.reuse ;  /* 0x0000006002037824 */ /* 0x100fe400078e0a07 */
[----:B------:R-:W-:-:S03]  /*17f70*/  IMAD.MOV R7, RZ, RZ, -R7 ;  /* 0x000000ffff077224 */ /* 0x000fc600078e0a07 */
[----:B------:R-:W-:Y:S02]  /*17f80*/  VIMNMX R6, R3, R6, PT ;  /* 0x0000000603067248 */ /* 0x000fe40003fe0100 */
[----:B------:R-:W-:-:S04]  /*17f90*/  VIMNMX R7, RZ, R7, !PT ;  /* 0x00000007ff077248 */ /* 0x000fc80007fe0100 */
        /* <DEDUP_REMOVED lines=18> */
.L_x_15490:
[----:B--2---:R-:W-:Y:S02]  /*180c0*/  ISETP.NE.AND P0, PT, R14, RZ, PT ;  /* 0x000000ff0e00720c */ /* 0x004fe40003f05270 */
[----:B------:R-:W-:-:S11]  /*180d0*/  PLOP3.LUT P6, PT, PT, PT, PT, 0x8, 0x0 ;  /* 0x000000000000781c */ /* 0x000fd60003fce170 */
[----:B------:R-:W-:Y:S05]  /*180e0*/  @P0 BRA `(.L_x_15307) ;  /* 0x00000000000c0947 */ /* 0x000fea0003800000 */
[----:B------:R-:W-:-:S03]  /*180f0*/  UMOV UR4, 0xffffffff ;  /* 0xffffffff00047882 */ /* 0x000fc60000000000 */
[----:B------:R-:W-:Y:S05]  /*18100*/  BRA.DIV UR4, `(.L_x_15308) ;  /* 0x0000007e04687947 */ /* 0x000fea000b800000 */
[----:B------:R-:W-:-:S13]  /*18110*/  ELECT P6, URZ, PT ;  /* 0x00000000003f782f */ /* 0x000fda00038c0000 */
.L_x_15307:
        /* <DEDUP_REMOVED lines=9> */
.L_x_15493:
[----:B------:R-:W-:Y:S05]  /*181b0*/  BSYNC B1 ;  /* 0x0000000000017941 */ /* 0x000fea0003800000 */
.L_x_15309:
        /* <DEDUP_REMOVED lines=10> */
.L_x_15494:
[----:B------:R-:W-:Y:S05]  /*18260*/  BSYNC B2 ;  /* 0x0000000000027941 */ /* 0x000fea0003800000 */
.L_x_15313:
        /* <DEDUP_REMOVED lines=9> */
.L_x_15316:
[----:B------:R-:W-:Y:S05]  /*18300*/  BSYNC B2 ;  /* 0x0000000000027941 */ /* 0x000fea0003800000 */
.L_x_15315:
[----:B------:R-:W-:Y:S01]  /*18310*/  IMAD.MOV.U32 R14, RZ, RZ, RZ ;  /* 0x000000ffff0e7224 */ /* 0x000fe200078e00ff */
[----:B------:R-:W-:Y:S01]  /*18320*/  UIADD3 UR4, UP0, UR42, 0x570, URZ ;  /* 0x000005702a047890 */ /* 0x000fe2000ff1e03f */
[----:B------:R-:W-:Y:S01]  /*18330*/  IMAD R9, R2, 0x60, R0 ;  /* 0x0000006002097824 */ /* 0x000fe200078e0200 */
[----:B------:R-:W-:Y:S01]  /*18340*/  PLOP3.LUT P0, PT, PT, PT, PT, 0x80, 0x0 ;  /* 0x000000000000781c */ /* 0x000fe20003f0f070 */
[----:B-1----:R-:W-:Y:S01]  /*18350*/  IMAD R10, R23, 0x3000, R22 ;  /* 0x00003000170a7824 */ /* 0x002fe200078e0216 */
[----:B------:R-:W-:Y:S01]  /*18360*/  R2UR UR10, R14 ;  /* 0x000000000e0a72ca */ /* 0x000fe200000e0000 */
[----:B------:R-:W-:Y:S01]  /*18370*/  VIADD R11, R3, 0x32490 ;  /* 0x00032490030b7836 */ /* 0x000fe20000000000 */
[----:B------:R-:W-:Y:S01]  /*18380*/  IADD3 R9, R9, -0x60, RZ ;  /* 0xffffffa009097810 */ /* 0x000fe20007ffe0ff */
[----:B------:R-:W-:Y:S01]  /*18390*/  VIADD R10, R10, 0x1c400 ;  /* 0x0001c4000a0a7836 */ /* 0x000fe20000000000 */
[----:B------:R-:W-:Y:S01]  /*183a0*/  UIADD3.X UR5, URZ, UR43, URZ, UP0, !UPT ;  /* 0x0000002b3f057290 */ /* 0x000fe200087fe43f */
[----:B------:R-:W-:Y:S01]  /*183b0*/  UMOV UR6, 0x0 ;  /* 0x0000000000067882 */ /* 0x000fe20000000000 */
[----:B------:R-:W-:-:S10]  /*183c0*/  UMOV UR7, 0x12f00000 ;  /* 0x12f0000000077882 */ /* 0x000fd40000000000 */
.L_x_15317:
        /* <DEDUP_REMOVED lines=13> */
.L_x_15495:
[----:B------:R-:W-:Y:S05]  /*184a0*/  BSYNC B2 ;  /* 0x0000000000027941 */ /* 0x000fea0003800000 */
.L_x_15318:
        /* <DEDUP_REMOVED lines=11> */
.L_x_15321:
[----:B------:R-:W-:Y:S05]  /*18560*/  BSYNC B2 ;  /* 0x0000000000027941 */ /* 0x000fea0003800000 */
.L_x_15320:
        /* <DEDUP_REMOVED lines=9> */
.L_x_15322:
        /* <DEDUP_REMOVED lines=15> */
.L_x_15323:
        /* <DEDUP_REMOVED lines=15> */
.L_x_15324:
        /* <DEDUP_REMOVED lines=15> */
.L_x_15325:
        /* <DEDUP_REMOVED lines=10> */
.L_x_15312:
[----:B------:R-:W-:Y:S05]  /*18970*/  BSYNC B1 ;  /* 0x0000000000017941 */ /* 0x000fea0003800000 */
.L_x_15311:
        /* <DEDUP_REMOVED lines=9> */
.L_x_15341:
        /* <DEDUP_REMOVED lines=11> */
.L_x_15496:
[----:B------:R-:W-:Y:S05]  /*18ac0*/  BSYNC B2 ;  /* 0x0000000000027941 */ /* 0x000fea0003800000 */
.L_x_15328:
        /* <DEDUP_REMOVED lines=9> */
.L_x_15331:
[----:B------:R-:W-:Y:S05]  /*18b60*/  BSYNC B2 ;  /* 0x0000000000027941 */ /* 0x000fea0003800000 */
.L_x_15330:
        /* <DEDUP_REMOVED lines=11> */
.L_x_15332:
        /* <DEDUP_REMOVED lines=13> */
.L_x_15497:
[----:B------:R-:W-:Y:S05]  /*18cf0*/  BSYNC B2 ;  /* 0x0000000000027941 */ /* 0x000fea0003800000 */
.L_x_15333:
        /* <DEDUP_REMOVED lines=11> */
.L_x_15336:
[----:B------:R-:W-:Y:S05]  /*18db0*/  BSYNC B2 ;  /* 0x0000000000027941 */ /* 0x000fea0003800000 */
.L_x_15335:
        /* <DEDUP_REMOVED lines=9> */
.L_x_15337:
        /* <DEDUP_REMOVED lines=15> */
.L_x_15338:
        /* <DEDUP_REMOVED lines=15> */
.L_x_15339:
        /* <DEDUP_REMOVED lines=15> */
.L_x_15340:
        /* <DEDUP_REMOVED lines=10> */
.L_x_15327:
[----:B------:R-:W-:Y:S05]  /*191c0*/  BSYNC B1 ;  /* 0x0000000000017941 */ /* 0x000fea0003800000 */
.L_x_15326:
        /* <DEDUP_REMOVED lines=8> */
.L_x_15305:
[----:B------:R-:W-:Y:S05]  /*19250*/  BSYNC B0 ;  /* 0x0000000000007941 */ /* 0x000fea0003800000 */
.L_x_15304:
[----:B------:R-:W2:Y:S01]  /*19260*/  LDC R0, c[0x0][0x448] ;  /* 0x00011200ff007b82 */ /* 0x000ea20000000800 */
[----:B0-----:R-:W-:Y:S01]  /*19270*/  LEA R3, R17, 0x7f, 0x7 ;  /* 0x0000007f11037811 */ /* 0x001fe200078e38ff */
        /* <DEDUP_REMOVED lines=33> */
.L_x_15343:
        /* <DEDUP_REMOVED lines=14> */
[----:B-1----:R-:W-:-:S02]  /*19570*/  IMAD.U32 R10, RZ, RZ, UR4 ;  /* 0x00000004ff0a7e24 */ /* 0x002fc4000f8e00ff */
[----:B------:R-:W-:Y:S02]  /*19580*/  IMAD.U32 R11, RZ, RZ, UR5 ;  /* 0x00000005ff0b7e24 */ /* 0x000fe4000f8e00ff */
[----:B------:R-:W-:Y:S02]  /*19590*/  IMAD.MOV.U32 R12, RZ, RZ, 0x1 ;  /* 0x00000001ff0c7424 */ /* 0x000fe400078e00ff */
[----:B------:R-:W-:-:S07]  /*195a0*/  IMAD.MOV.U32 R13, RZ, RZ, RZ ;  /* 0x000000ffff0d7224 */ /* 0x000fce00078e00ff */
[----:B------:R-:W-:-:S07]  /*195b0*/  LEPC R20, `(.L_x_15346) ;  /* 0x000000001014794e */ /* 0x000fce0000000000 */
[----:B0-----:R-:W-:Y:S05]  /*195c0*/  CALL.ABS.NOINC R2 ;  /* 0x0000000002007343 */ /* 0x001fea0003c00000 */
.L_x_15346:
[----:B------:R-:W-:Y:S05]  /*195d0*/  BSYNC B6 ;  /* 0x0000000000067941 */ /* 0x000fea0003800000 */
.L_x_15345:
        /* <DEDUP_REMOVED lines=14> */
[----:B-1----:R-:W-:-:S02]  /*196c0*/  IMAD.U32 R10, RZ, RZ, UR4 ;  /* 0x00000004ff0a7e24 */ /* 0x002fc4000f8e00ff */
[----:B------:R-:W-:Y:S02]  /*196d0*/  IMAD.U32 R11, RZ, RZ, UR5 ;  /* 0x00000005ff0b7e24 */ /* 0x000fe4000f8e00ff */
[----:B------:R-:W-:Y:S02]  /*196e0*/  IMAD.MOV.U32 R8, RZ, RZ, 0x70 ;  /* 0x00000070ff087424 */ /* 0x000fe400078e00ff */
[----:B0-----:R-:W-:-:S07]  /*196f0*/  IMAD.MOV.U32 R12, RZ, RZ, 0x1 ;  /* 0x00000001ff0c7424 */ /* 0x001fce00078e00ff */
[----:B------:R-:W-:-:S07]  /*19700*/  LEPC R20, `(.L_x_15349) ;  /* 0x000000001014794e */ /* 0x000fce0000000000 */
[----:B--2---:R-:W-:Y:S05]  /*19710*/  CALL.ABS.NOINC R2 ;  /* 0x0000000002007343 */ /* 0x004fea0003c00000 */
.L_x_15349:
        /* <DEDUP_REMOVED lines=15> */
.L_x_15348:
[----:B------:R-:W-:Y:S05]  /*19810*/  BSYNC B6 ;  /* 0x0000000000067941 */ /* 0x000fea0003800000 */
.L_x_15347:
[----:B------:R-:W0:Y:S01]  /*19820*/  S2R R20, SR_TID.X ;  /* 0x0000000000147919 */ /* 0x000e220000002100 */
[----:B------:R-:W-:Y:S01]  /*19830*/  ULDC.64 UR4, c[0x0][0xaf0] ;  /* 0x0002bc0000047ab9 */ /* 0x000fe20000000a00 */
[----:B-1----:R-:W1:Y:S01]  /*19840*/  LDC R10, c[0x0][0x430] ;  /* 0x00010c00ff0a7b82 */ /* 0x002e620000000800 */
[----:B------:R-:W2:Y:S01]  /*19850*/  LDL R2, [R1+0x1c] ;  /* 0x00001c0001027983 */ /* 0x000ea20000100800 */
[----:B------:R-:W-:-:S04]  /*19860*/  ISETP.NE.U32.AND P0, PT, RZ, UR4, PT ;  /* 0x00000004ff007c0c */ /* 0x000fc8000bf05070 */
[----:B------:R-:W-:-:S13]  /*19870*/  ISETP.NE.AND.EX P0, PT, RZ, UR5, PT, P0 ;  /* 0x00000005ff007c0c */ /* 0x000fda000bf05300 */
[----:B------:R-:W-:Y:S01]  /*19880*/  @P0 IADD3 R28, P1, R28, UR4, RZ ;  /* 0x000000041c1c0c10 */ /* 0x000fe2000ff3e0ff */
[----:B------:R-:W3:Y:S01]  /*19890*/  S2R R11, SR_TID.X ;  /* 0x00000000000b7919 */ /* 0x000ee20000002100 */
[----:B------:R-:W-:Y:S02]  /*198a0*/  ULDC UR4, c[0x0][0x2f4] ;  /* 0x0000bd0000047ab9 */ /* 0x000fe40000000800 */
[----:B------:R-:W-:Y:S01]  /*198b0*/  @P0 IADD3.X R29, R29, UR5, RZ, P1, !PT ;  /* 0x000000051d1d0c10 */ /* 0x000fe20008ffe4ff */
[----:B------:R-:W4:Y:S01]  /*198c0*/  S2R R12, SR_TID.X ;  /* 0x00000000000c7919 */ /* 0x000f220000002100 */
[----:B------:R-:W-:-:S03]  /*198d0*/  ULDC UR5, c[0x0][0x320] ;  /* 0x0000c80000057ab9 */ /* 0x000fc60000000800 */
[----:B------:R-:W2:Y:S01]  /*198e0*/  @P0 LDG.E R31, desc[UR40][R28.64] ;  /* 0x000000281c1f0981 */ /* 0x000ea2000c1e1900 */
[----:B0-----:R-:W-:-:S04]  /*198f0*/  LOP3.LUT R20, R20, 0x7f, RZ, 0xc0, !PT ;  /* 0x0000007f14147812 */ /* 0x001fc800078ec0ff */
[----:B------:R-:W-:Y:S02]  /*19900*/  SHF.R.U32.HI R21, RZ, 0x3, R20 ;  /* 0x00000003ff157819 */ /* 0x000fe40000011614 */
[----:B------:R-:W0:Y:S02]  /*19910*/  S2R R20, SR_TID.X ;  /* 0x0000000000147919 */ /* 0x000e240000002100 */
[----:B0-----:R-:W-:-:S05]  /*19920*/  IMAD.SHL.U32 R20, R20, 0x10, RZ ;  /* 0x0000001014147824 */ /* 0x001fca00078e00ff */
[----:B------:R-:W-:Y:S02]  /*19930*/  LOP3.LUT R20, R21, 0x70, R20, 0xf8, !PT ;  /* 0x0000007015147812 */ /* 0x000fe400078ef814 */
[----:B------:R-:W2:Y:S01]  /*19940*/  LDL.LU R21, [R1] ;  /* 0x0000000001157983 */ /* 0x000ea20000300800 */
[----:B-1----:R-:W-:-:S13]  /*19950*/  ISETP.NE.AND P1, PT, R10, 0x1, PT ;  /* 0x000000010a00780c */ /* 0x002fda0003f25270 */
[----:B------:R-:W0:Y:S01]  /*19960*/  @P1 LDC R3, c[0x0][0x434] ;  /* 0x00010d00ff031b82 */ /* 0x000e220000000800 */
[----:B---3--:R-:W-:Y:S02]  /*19970*/  IMAD.SHL.U32 R11, R11, 0x8, RZ ;  /* 0x000000080b0b7824 */ /* 0x008fe400078e00ff */
[----:B----4-:R-:W-:-:S03]  /*19980*/  IMAD.SHL.U32 R12, R12, 0x8, RZ ;  /* 0x000000080c0c7824 */ /* 0x010fc600078e00ff */
[----:B------:R-:W-:Y:S02]  /*19990*/  LOP3.LUT R11, R11, 0x38, RZ, 0xc0, !PT ;  /* 0x000000380b0b7812 */ /* 0x000fe400078ec0ff */
[----:B------:R-:W-:-:S04]  /*199a0*/  LOP3.LUT R12, R12, 0x38, RZ, 0xc0, !PT ;  /* 0x000000380c0c7812 */ /* 0x000fc800078ec0ff */
[----:B------:R-:W-:-:S04]  /*199b0*/  LOP3.LUT R12, R12, 0x40, RZ, 0xfc, !PT ;  /* 0x000000400c0c7812 */ /* 0x000fc800078efcff */
[----:B------:R-:W-:Y:S01]  /*199c0*/  ISETP.GE.AND P4, PT, R12, UR5, PT ;  /* 0x000000050c007c0c */ /* 0x000fe2000bf86270 */
[----:B------:R-:W-:Y:S01]  /*199d0*/  IMAD.MOV.U32 R37, RZ, RZ, RZ ;  /* 0x000000ffff257224 */ /* 0x000fe200078e00ff */
[----:B------:R-:W-:-:S04]  /*199e0*/  LOP3.LUT R12, R11, 0x80, RZ, 0xfc, !PT ;  /* 0x000000800b0c7812 */ /* 0x000fc800078efcff */
[----:B------:R-:W-:Y:S01]  /*199f0*/  ISETP.GE.AND P3, PT, R12, UR5, PT ;  /* 0x000000050c007c0c */ /* 0x000fe2000bf66270 */
[----:B------:R-:W-:Y:S01]  /*19a00*/  UMOV UR6, 0xffffffff ;  /* 0xffffffff00067882 */ /* 0x000fe20000000000 */
[----:B--2---:R-:W-:Y:S02]  /*19a10*/  VIADD R0, R2, 0xffffffff ;  /* 0xffffffff02007836 */ /* 0x004fe40000000000 */
[----:B------:R-:W1:Y:S02]  /*19a20*/  @P1 LDC R2, c[0x0][0x438] ;  /* 0x00010e00ff021b82 */ /* 0x000e640000000800 */
[----:B------:R-:W-:-:S05]  /*19a30*/  IMAD R8, R0, 0x60, R20 ;  /* 0x0000006000087824 */ /* 0x000fca00078e0214 */
[C---:B------:R-:W-:Y:S02]  /*19a40*/  ISETP.GE.AND P0, PT, R8.reuse, R30, PT ;  /* 0x0000001e0800720c */ /* 0x040fe40003f06270 */
[----:B------:R-:W-:Y:S02]  /*19a50*/  IADD3 R8, R8, R33, RZ ;  /* 0x0000002108087210 */ /* 0x000fe40007ffe0ff */
[----:B------:R-:W-:-:S03]  /*19a60*/  ISETP.GT.U32.OR P0, PT, R20, 0x5f, P0 ;  /* 0x0000005f1400780c */ /* 0x000fc60000704470 */
[----:B0-----:R-:W-:-:S04]  /*19a70*/  @P1 IMAD.HI.U32 R3, R8, R3, RZ ;  /* 0x0000000308031227 */ /* 0x001fc800078e00ff */
[----:B------:R-:W-:Y:S01]  /*19a80*/  IMAD.MOV.U32 R9, RZ, RZ, R8 ;  /* 0x000000ffff097224 */ /* 0x000fe200078e0008 */
[----:B-1----:R-:W-:-:S05]  /*19a90*/  @P1 SHF.R.U32.HI R9, RZ, R2, R3 ;  /* 0x00000002ff091219 */ /* 0x002fca0000011603 */
[----:B------:R-:W0:Y:S08]  /*19aa0*/  @!P0 LDC.64 R4, c[0x0][0x418] ;  /* 0x00010600ff048b82 */ /* 0x000e300000000a00 */
[----:B------:R-:W1:Y:S01]  /*19ab0*/  @!P0 LDC.64 R2, c[0x0][0x428] ;  /* 0x00010a00ff028b82 */ /* 0x000e620000000a00 */
[--C-:B------:R-:W-:Y:S01]  /*19ac0*/  @!P0 SHF.R.S32.HI R7, RZ, 0x1f, R9.reuse ;  /* 0x0000001fff078819 */ /* 0x100fe20000011409 */
[----:B------:R-:W-:Y:S01]  /*19ad0*/  @!P0 IMAD.MOV.U32 R6, RZ, RZ, R9 ;  /* 0x000000ffff068224 */ /* 0x000fe200078e0009 */
[----:B------:R-:W-:-:S03]  /*19ae0*/  SHF.R.S32.HI R34, RZ, 0x1f, R31 ;  /* 0x0000001fff227819 */ /* 0x000fc6000001141f */
[----:B-1----:R-:W-:-:S04]  /*19af0*/  @!P0 IMAD.WIDE.U32 R6, R31, R2, R6 ;  /* 0x000000021f068225 */ /* 0x002fc800078e0006 */
[----:B------:R-:W-:-:S04]  /*19b00*/  @!P0 IMAD R2, R34, R2, RZ ;  /* 0x0000000222028224 */ /* 0x000fc800078e02ff */
[----:B------:R-:W-:Y:S01]  /*19b10*/  @!P0 IMAD R3, R31, R3, R2 ;  /* 0x000000031f038224 */ /* 0x000fe200078e0202 */
[----:B------:R-:W-:-:S04]  /*19b20*/  MOV R2, UR38 ;  /* 0x0000002600027c02 */ /* 0x000fc80008000f00 */
[----:B------:R-:W-:Y:S01]  /*19b30*/  ISETP.NE.AND P2, PT, R2, 0x3, PT ;  /* 0x000000030200780c */ /* 0x000fe20003f45270 */
[----:B------:R-:W-:Y:S01]  /*19b40*/  @!P0 IMAD.IADD R3, R7, 0x1, R3 ;  /* 0x0000000107038824 */ /* 0x000fe200078e0203 */
[C---:B0-----:R-:W-:Y:S02]  /*19b50*/  @!P0 LEA R4, P1, R6.reuse, R4, 0x2 ;  /* 0x0000000406048211 */ /* 0x041fe400078210ff */
[----:B------:R-:W-:Y:S02]  /*19b60*/  LOP3.LUT R21, R21, 0xfffff7ff, RZ, 0xc0, !PT ;  /* 0xfffff7ff15157812 */ /* 0x000fe400078ec0ff */
[----:B------:R-:W-:Y:S02]  /*19b70*/  @!P0 LEA.HI.X R5, R6, R5, R3, 0x2, P1 ;  /* 0x0000000506058211 */ /* 0x000fe400008f1403 */
[----:B------:R-:W-:-:S03]  /*19b80*/  ISETP.GE.AND P1, PT, R11, UR4, PT ;  /* 0x000000040b007c0c */ /* 0x000fc6000bf26270 */
[----:B------:R0:W5:Y:S02]  /*19b90*/  @!P0 LDG.E R37, desc[UR40][R4.64] ;  /* 0x0000002804258981 */ /* 0x000164000c1e1900 */
[----:B------:R-:W-:-:S04]  /*19ba0*/  @P2 LOP3.LUT R21, R21, 0x800, RZ, 0xfc, !PT ;  /* 0x0000080015152812 */ /* 0x000fc800078efcff */
[----:B------:R-:W-:-:S04]  /*19bb0*/  LOP3.LUT R21, R21, 0xfffffffd, RZ, 0xc0, !PT ;  /* 0xfffffffd15157812 */ /* 0x000fc800078ec0ff */
[----:B------:R-:W-:-:S04]  /*19bc0*/  @P1 LOP3.LUT R21, R21, 0x2, RZ, 0xfc, !PT ;  /* 0x0000000215151812 */ /* 0x000fc800078efcff */
[----:B------:R-:W-:-:S04]  /*19bd0*/  LOP3.LUT R21, R21, 0xffffffef, RZ, 0xc0, !PT ;  /* 0xffffffef15157812 */ /* 0x000fc800078ec0ff */
[----:B------:R-:W-:Y:S02]  /*19be0*/  @P4 LOP3.LUT R21, R21, 0x10, RZ, 0xfc, !PT ;  /* 0x0000001015154812 */ /* 0x000fe400078efcff */
[----:B------:R-:W-:Y:S02]  /*19bf0*/  ISETP.GE.AND P0, PT, R11, UR5, PT ;  /* 0x000000050b007c0c */ /* 0x000fe4000bf06270 */
[----:B------:R-:W-:Y:S02]  /*19c00*/  LOP3.LUT R21, R21, 0xfffffffe, RZ, 0xc0, !PT ;  /* 0xfffffffe15157812 */ /* 0x000fe400078ec0ff */
[----:B------:R-:W-:Y:S02]  /*19c10*/  LOP3.LUT R11, R11, 0xc0, RZ, 0xfc, !PT ;  /* 0x000000c00b0b7812 */ /* 0x000fe400078efcff */
[----:B------:R-:W-:Y:S02]  /*19c20*/  LOP3.LUT R21, R21, 0xfffffff7, RZ, 0xc0, !PT ;  /* 0xfffffff715157812 */ /* 0x000fe400078ec0ff */
[----:B------:R-:W-:-:S02]  /*19c30*/  ISETP.GE.AND P1, PT, R11, UR5, PT ;  /* 0x000000050b007c0c */ /* 0x000fc4000bf26270 */
[----:B------:R-:W-:Y:S01]  /*19c40*/  @P3 LOP3.LUT R21, R21, 0x8, RZ, 0xfc, !PT ;  /* 0x0000000815153812 */ /* 0x000fe200078efcff */
[----:B------:R-:W-:-:S03]  /*19c50*/  IMAD.MOV R3, RZ, RZ, -R9 ;  /* 0x000000ffff037224 */ /* 0x000fc600078e0a09 */
[----:B------:R-:W-:Y:S01]  /*19c60*/  @P0 LOP3.LUT R21, R21, 0x1, RZ, 0xfc, !PT ;  /* 0x0000000115150812 */ /* 0x000fe200078efcff */
[----:B------:R-:W-:-:S03]  /*19c70*/  IMAD R3, R10, R3, R8 ;  /* 0x000000030a037224 */ /* 0x000fc600078e0208 */
[----:B------:R-:W-:-:S04]  /*19c80*/  LOP3.LUT R21, R21, 0xfffffffb, RZ, 0xc0, !PT ;  /* 0xfffffffb15157812 */ /* 0x000fc800078ec0ff */
[----:B------:R-:W-:Y:S01]  /*19c90*/  @P1 LOP3.LUT R21, R21, 0x4, RZ, 0xfc, !PT ;  /* 0x0000000415151812 */ /* 0x000fe200078efcff */
[----:B------:R0:W-:Y:S04]  /*19ca0*/  STL [R1+0x8], R3 ;  /* 0x0000080301007387 */ /* 0x0001e80000100800 */
[----:B------:R0:W-:Y:S01]  /*19cb0*/  STL [R1], R21 ;  /* 0x0000001501007387 */ /* 0x0001e20000100800 */
[----:B------:R-:W-:Y:S05]  /*19cc0*/  BRA.DIV UR6, `(.L_x_15350) ;  /* 0x0000006206fc7947 */ /* 0x000fea000b800000 */
.L_x_15500:
[----:B0-----:R-:W-:Y:S01]  /*19cd0*/  SEL R3, RZ, 0x1, P0 ;  /* 0x00000001ff037807 */ /* 0x001fe20000000000 */
[----:B------:R-:W-:Y:S01]  /*19ce0*/  IMAD.MOV.U32 R2, RZ, RZ, R21 ;  /* 0x000000ffff027224 */ /* 0x000fe200078e0015 */
[----:B------:R-:W-:Y:S02]  /*19cf0*/  ISETP.GT.U32.AND P0, PT, R20, 0x5f, PT ;  /* 0x0000005f1400780c */ /* 0x000fe40003f04070 */
[----:B------:R-:W-:Y:S01]  /*19d00*/  SHF.R.S32.HI R28, RZ, 0x1f, R18 ;  /* 0x0000001fff1c7819 */ /* 0x000fe20000011412 */
[----:B------:R0:W-:Y:S01]  /*19d10*/  STL [R1+0x60], R3 ;  /* 0x0000600301007387 */ /* 0x0001e20000100800 */
[----:B------:R-:W-:-:S09]  /*19d20*/  LOP3.LUT R2, R2, 0xffffffdf, RZ, 0xc0, !PT ;  /* 0xffffffdf02027812 */ /* 0x000fd200078ec0ff */
[----:B------:R-:W-:-:S05]  /*19d30*/  @P0 LOP3.LUT R2, R2, 0x20, RZ, 0xfc, !PT ;  /* 0x0000002002020812 */ /* 0x000fca00078efcff */
[----:B------:R0:W-:Y:S01]  /*19d40*/  STL [R1], R2 ;  /* 0x0000000201007387 */ /* 0x0001e20000100800 */
[----:B------:R-:W-:Y:S05]  /*19d50*/  @!P2 BRA `(.L_x_15351) ;  /* 0x000000000004a947 */ /* 0x000fea0003800000 */
[----:B------:R-:W-:Y:S01]  /*19d60*/  BPT.TRAP 0x1 ;  /* 0x000000040000795c */ /* 0x000fe20000300000 */
.L_x_15351:
[----:B------:R-:W-:Y:S01]  /*19d70*/  IMAD R30, R0, -0x60, R30 ;  /* 0xffffffa0001e7824 */ /* 0x000fe200078e021e */
[----:B------:R-:W-:Y:S01]  /*19d80*/  SHF.L.U32 R0, R26, 0x1f, RZ ;  /* 0x0000001f1a007819 */ /* 0x000fe200000006ff */
[----:B------:R-:W-:Y:S01]  /*19d90*/  IMAD R29, R24, 0x8, R22 ;  /* 0x00000008181d7824 */ /* 0x000fe200078e0216 */
[----:B------:R-:W-:Y:S03]  /*19da0*/  BSSY B0, `(.L_x_15352) ;  /* 0x0000003000007945 */ /* 0x000fe60003800000 */
[----:B------:R-:W1:Y:S02]  /*19db0*/  SYNCS.PHASECHK.TRANS64.TRYWAIT P0, [R29+URZ+0x32440], R0 ;  /* 0x032440001d0075a7 */ /* 0x000e64000800017f */
[----:B-1----:R-:W-:Y:S05]  /*19dc0*/  @!P0 BRA `(.L_x_15353) ;  /* 0x0000006000f08947 */ /* 0x002fea0003800000 */
.L_x_15501:
[----:B------:R-:W-:Y:S05]  /*19dd0*/  BSYNC B0 ;  /* 0x0000000000007941 */ /* 0x000fea0003800000 */
.L_x_15352:
[----:B0-----:R-:W1:Y:S01]  /*19de0*/  LDL R2, [R1+0x8] ;  /* 0x0000080001027983 */ /* 0x001e620000100800 */
[----:B------:R-:W-:-:S03]  /*19df0*/  ULDC.64 UR4, c[0x0][0x300] ;  /* 0x0000c00000047ab9 */ /* 0x000fc60000000a00 */
[----:B------:R-:W2:Y:S01]  /*19e00*/  LDL R3, [R1] ;  /* 0x0000000001037983 */ /* 0x000ea20000100800 */
[----:B-----5:R-:W-:Y:S01]  /*19e10*/  SHF.R.S32.HI R4, RZ, 0x1f, R37 ;  /* 0x0000001fff047819 */ /* 0x020fe20000011425 */
[----:B------:R-:W0:Y:S02]  /*19e20*/  S2R R7, SR_TID.X ;  /* 0x0000000000077919 */ /* 0x000e240000002100 */
[----:B0-----:R-:W-:-:S05]  /*19e30*/  IMAD.SHL.U32 R7, R7, 0x8, RZ ;  /* 0x0000000807077824 */ /* 0x001fca00078e00ff */
[----:B------:R-:W-:Y:S02]  /*19e40*/  LOP3.LUT R7, R7, 0x38, RZ, 0xc0, !PT ;  /* 0x0000003807077812 */ /* 0x000fe400078ec0ff */
[----:B-1----:R-:W-:-:S05]  /*19e50*/  SHF.R.S32.HI R0, RZ, 0x1f, R2 ;  /* 0x0000001fff007819 */ /* 0x002fca0000011402 */
[----:B------:R0:W-:Y:S01]  /*19e60*/  STL [R1+0x44], R0 ;  /* 0x0000440001007387 */ /* 0x0001e20000100800 */
[----:B--2---:R-:W-:Y:S01]  /*19e70*/  LOP3.LUT P2, RZ, R3, 0x2, RZ, 0xc0, !PT ;  /* 0x0000000203ff7812 */ /* 0x004fe2000784c0ff */
[----:B0-----:R-:W-:-:S04]  /*19e80*/  IMAD R0, R0, UR4, RZ ;  /* 0x0000000400007c24 */ /* 0x001fc8000f8e02ff */
[C---:B------:R-:W-:Y:S02]  /*19e90*/  IMAD R0, R2.reuse, UR5, R0 ;  /* 0x0000000502007c24 */ /* 0x040fe4000f8e0200 */
[----:B------:R-:W-:Y:S01]  /*19ea0*/  IMAD.WIDE.U32 R2, R2, UR4, RZ ;  /* 0x0000000402027c25 */ /* 0x000fe2000f8e00ff */
[----:B------:R-:W-:Y:S01]  /*19eb0*/  ULDC.64 UR4, c[0x0][0x310] ;  /* 0x0000c40000047ab9 */ /* 0x000fe20000000a00 */
[----:B------:R0:W-:Y:S02]  /*19ec0*/  STL [R1+0x48], R4 ;  /* 0x0000480401007387 */ /* 0x0001e40000100800 */
[----:B------:R-:W-:Y:S02]  /*19ed0*/  IMAD.IADD R3, R3, 0x1, R0 ;  /* 0x0000000103037824 */ /* 0x000fe400078e0200 */
[----:B------:R-:W-:Y:S02]  /*19ee0*/  IMAD R0, R4, UR4, RZ ;  /* 0x0000000404007c24 */ /* 0x000fe4000f8e02ff */
[----:B0-----:R-:W0:Y:S02]  /*19ef0*/  S2R R4, SR_TID.X ;  /* 0x0000000000047919 */ /* 0x001e240000002100 */
[----:B------:R-:W-:-:S02]  /*19f00*/  IMAD R0, R37, UR5, R0 ;  /* 0x0000000525007c24 */ /* 0x000fc4000f8e0200 */
[----:B------:R-:W-:Y:S01]  /*19f10*/  IMAD.WIDE.U32 R2, R37, UR4, R2 ;  /* 0x0000000425027c25 */ /* 0x000fe2000f8e0002 */
[----:B------:R-:W-:-:S04]  /*19f20*/  ULDC.64 UR4, c[0x0][0x308] ;  /* 0x0000c20000047ab9 */ /* 0x000fc80000000a00 */
[----:B------:R-:W-:Y:S01]  /*19f30*/  IADD3 R3, R3, R0, RZ ;  /* 0x0000000003037210 */ /* 0x000fe20007ffe0ff */
[----:B------:R-:W-:-:S04]  /*19f40*/  IMAD R0, R28, UR4, RZ ;  /* 0x000000041c007c24 */ /* 0x000fc8000f8e02ff */
[C---:B------:R-:W-:Y:S02]  /*19f50*/  IMAD R0, R18.reuse, UR5, R0 ;  /* 0x0000000512007c24 */ /* 0x040fe4000f8e0200 */
[----:B------:R-:W-:Y:S01]  /*19f60*/  IMAD.WIDE.U32 R2, R18, UR4, R2 ;  /* 0x0000000412027c25 */ /* 0x000fe2000f8e0002 */
        /* <DEDUP_REMOVED lines=63> */
.L_x_15515:
        /* <DEDUP_REMOVED lines=10> */
.L_x_15355:
        /* <DEDUP_REMOVED lines=11> */
.L_x_15356:
        /* <DEDUP_REMOVED lines=33> */
.L_x_15358:
[----:B------:R-:W-:Y:S05]  /*1a6c0*/  BSYNC B6 ;  /* 0x0000000000067941 */ /* 0x000fea0003800000 */
.L_x_15357:
[----:B------:R-:W2:Y:S01]  /*1a6d0*/  LDL R20, [R1+0x2c] ;  /* 0x00002c0001147983 */ /* 0x000ea20000100800 */
[----:B------:R-:W-:Y:S01]  /*1a6e0*/  IMAD.MOV.U32 R21, RZ, RZ, R35 ;  /* 0x000000ffff157224 */ /* 0x000fe200078e0023 */
[----:B------:R-:W3:Y:S01]  /*1a6f0*/  LDC R6, c[0x0][0x448] ;  /* 0x00011200ff067b82 */ /* 0x000ee20000000800 */
[----:B------:R-:W-:Y:S01]  /*1a700*/  ULDC.64 UR4, c[0x0][0x298] ;  /* 0x0000a60000047ab9 */ /* 0x000fe20000000a00 */
[----:B------:R4:W5:Y:S01]  /*1a710*/  LDL R9, [R1+0x4] ;  /* 0x0000040001097983 */ /* 0x0009620000100800 */
[----:B0-----:R-:W0:Y:S01]  /*1a720*/  S2R R2, SR_TID.X ;  /* 0x0000000000027919 */ /* 0x001e220000002100 */
[----:B------:R-:W1:Y:S01]  /*1a730*/  S2R R35, SR_TID.X ;  /* 0x0000000000237919 */ /* 0x000e620000002100 */
[----:B---3--:R-:W-:-:S13]  /*1a740*/  ISETP.NE.AND P0, PT, R6, 0x1, PT ;  /* 0x000000010600780c */ /* 0x008fda0003f05270 */
[----:B------:R-:W3:Y:S01]  /*1a750*/  @P0 LDC R3, c[0x0][0x450] ;  /* 0x00011400ff030b82 */ /* 0x000ee20000000800 */
[----:B0-----:R-:W-:-:S04]  /*1a760*/  LOP3.LUT R2, R2, 0x7f, RZ, 0xc0, !PT ;  /* 0x0000007f02027812 */ /* 0x001fc800078ec0ff */
[----:B------:R-:W-:Y:S01]  /*1a770*/  SHF.R.U32.HI R2, RZ, 0x3, R2 ;  /* 0x00000003ff027819 */ /* 0x000fe20000011602 */
[----:B-1----:R-:W-:Y:S02]  /*1a780*/  IMAD.SHL.U32 R35, R35, 0x10, RZ ;  /* 0x0000001023237824 */ /* 0x002fe400078e00ff */
[----:B--2---:R-:W-:Y:S02]  /*1a790*/  IMAD.MOV.U32 R4, RZ, RZ, R20 ;  /* 0x000000ffff047224 */ /* 0x004fe400078e0014 */
[----:B------:R-:W2:Y:S01]  /*1a7a0*/  LDL R20, [R1+0x10] ;  /* 0x0000100001147983 */ /* 0x000ea20000100800 */
[----:B------:R-:W-:Y:S01]  /*1a7b0*/  LOP3.LUT R35, R2, 0x70, R35, 0xf8, !PT ;  /* 0x0000007002237812 */ /* 0x000fe200078ef823 */
[----:B------:R-:W-:Y:S01]  /*1a7c0*/  IMAD R4, R4, UR4, RZ ;  /* 0x0000000404047c24 */ /* 0x000fe2000f8e02ff */
[----:B------:R-:W0:Y:S02]  /*1a7d0*/  @P0 LDC R2, c[0x0][0x44c] ;  /* 0x00011300ff020b82 */ /* 0x000e240000000800 */
[----:B------:R-:W-:Y:S01]  /*1a7e0*/  LEA R35, R17, R35, 0x7 ;  /* 0x0000002311237211 */ /* 0x000fe200078e38ff */
[----:B------:R-:W-:-:S04]  /*1a7f0*/  IMAD R4, R36, UR5, R4 ;  /* 0x0000000524047c24 */ /* 0x000fc8000f8e0204 */
[----:B------:R-:W-:Y:S02]  /*1a800*/  IMAD.MOV.U32 R0, RZ, RZ, R35 ;  /* 0x000000ffff007224 */ /* 0x000fe400078e0023 */
        /* <DEDUP_REMOVED lines=25> */
[----:B------:R-:W-:Y:S01]  /*1a9a0*/  IMAD R0, R6, R0, R35 ;  /* 0x0000000006007224 */ /* 0x000fe200078e0223 */
[----:B------:R-:W-:-:S04]  /*1a9b0*/  IADD3 R3, R3, R4, RZ ;  /* 0x0000000403037210 */ /* 0x000fc80007ffe0ff */
        /* <DEDUP_REMOVED lines=13> */
[----:B----4-:R-:W-:Y:S10]  /*1aa90*/  BRA.DIV UR5, `(.L_x_15359) ;  /* 0x0000005e05d07947 */ /* 0x010ff4000b800000 */
[----:B------:R-:W0:Y:S01]  /*1aaa0*/  SHFL.IDX PT, R5, R0, RZ, 0x181f ;  /* 0x00181fff00057589 */ /* 0x000e2200000e0000 */
[----:B-----5:R-:W-:Y:S02]  /*1aab0*/  IMAD R2, R9, R6, RZ ;  /* 0x0000000609027224 */ /* 0x020fe400078e02ff */
[----:B------:R-:W-:Y:S01]  /*1aac0*/  IMAD R17, R17, 0x80, R8 ;  /* 0x0000008011117824 */ /* 0x000fe200078e0208 */
        /* <DEDUP_REMOVED lines=13> */
[----:B--2---:R-:W-:-:S05]  /*1aba0*/  VIADD R6, R17, 0x20 ;  /* 0x0000002011067836 */ /* 0x004fca0000000000 */
[----:B------:R-:W-:Y:S04]  /*1abb0*/  STL [R1+0x20], R6 ;  /* 0x0000200601007387 */ /* 0x000fe80000100800 */
[----:B0-----:R-:W0:Y:S04]  /*1abc0*/  SHFL.IDX PT, R5, R0, 0x1, 0x181f ;  /* 0x00381f0000057f89 */ /* 0x001e2800000e0000 */
[----:B------:R-:W1:Y:S01]  /*1abd0*/  SHFL.IDX PT, R4, R3, 0x1, 0x181f ;  /* 0x00381f0003047f89 */ /* 0x000e6200000e0000 */
[----:B0-----:R-:W-:-:S04]  /*1abe0*/  @!P0 LEA R5, P2, R7, R5, 0x1 ;  /* 0x0000000507058211 */ /* 0x001fc800078408ff */
[----:B-1----:R-:W-:-:S04]  /*1abf0*/  @!P0 IADD3.X R4, RZ, R4, RZ, P2, !PT ;  /* 0x00000004ff048210 */ /* 0x002fc800017fe4ff */
[----:B------:R-:W-:-:S04]  /*1ac00*/  @!P0 LOP3.LUT R5, R5, R4, RZ, 0x3c, !PT ;  /* 0x0000000405058212 */ /* 0x000fc800078e3cff */
[----:B------:R-:W-:-:S04]  /*1ac10*/  @!P0 LOP3.LUT R4, R5, R4, RZ, 0x3c, !PT ;  /* 0x0000000405048212 */ /* 0x000fc800078e3cff */
[----:B------:R-:W-:-:S05]  /*1ac20*/  @!P0 LOP3.LUT R5, R5, R4, RZ, 0x3c, !PT ;  /* 0x0000000405058212 */ /* 0x000fca00078e3cff */
[----:B------:R0:W-:Y:S01]  /*1ac30*/  @!P0 LDGSTS.E.BYPASS.LTC128B.128 [R25+0x18c00], desc[UR40][R4.64], !P1 ;  /* 0x18c0000004198fae */ /* 0x0001e2000c901d68 */
[----:B------:R-:W-:Y:S01]  /*1ac40*/  ISETP.GE.AND P0, PT, R6, R2, PT ;  /* 0x000000020600720c */ /* 0x000fe20003f06270 */
[----:B------:R-:W-:-:S05]  /*1ac50*/  VIADD R6, R17, 0x30 ;  /* 0x0000003011067836 */ /* 0x000fca0000000000 */
[----:B------:R-:W-:Y:S04]  /*1ac60*/  STL [R1+0x24], R6 ;  /* 0x0000240601007387 */ /* 0x000fe80000100800 */
        /* <DEDUP_REMOVED lines=23> */
[----:B0-----:R-:W-:-:S04]  /*1ade0*/  @!P0 LEA R5, P2, R7, R4, 0x1 ;  /* 0x0000000407058211 */ /* 0x001fc800078408ff */
[----:B------:R-:W-:Y:S02]  /*1adf0*/  @!P0 IADD3.X R4, RZ, R6, RZ, P2, !PT ;  /* 0x00000006ff048210 */ /* 0x000fe400017fe4ff */
[----:B------:R-:W-:Y:S02]  /*1ae00*/  SHFL.IDX PT, R6, R3, 0x5, 0x181f ;  /* 0x00b81f0003067f89 */ /* 0x000fe400000e0000 */
        /* <DEDUP_REMOVED lines=25> */
.L_x_15532:
[----:B01----:R-:W-:-:S05]  /*1afa0*/  VIADD R4, R17, 0x70 ;  /* 0x0000007011047836 */ /* 0x003fca0000000000 */
        /* <DEDUP_REMOVED lines=10> */
.L_x_15360:
        /* <DEDUP_REMOVED lines=28> */
.L_x_15362:
[----:B------:R-:W-:Y:S05]  /*1b210*/  BSYNC B6 ;  /* 0x0000000000067941 */ /* 0x000fea0003800000 */
.L_x_15361:
        /* <DEDUP_REMOVED lines=9> */
[----:B-1----:R-:W-:-:S04]  /*1b2b0*/  SHF.L.U32 R7, R7, 0x3, RZ ;  /* 0x0000000307077819 */ /* 0x002fc800000006ff */
        /* <DEDUP_REMOVED lines=11> */
[----:B---3--:R-:W-:-:S04]  /*1b370*/  IMAD R0, R21, UR4, RZ ;  /* 0x0000000415007c24 */ /* 0x008fc8000f8e02ff */
[C---:B----4-:R-:W-:Y:S02]  /*1b380*/  IMAD R0, R20.reuse, UR5, R0 ;  /* 0x0000000514007c24 */ /* 0x050fe4000f8e0200 */
[----:B------:R-:W-:Y:S01]  /*1b390*/  IMAD.WIDE.U32 R2, R20, UR4, R2 ;  /* 0x0000000414027c25 */ /* 0x000fe2000f8e0002 */
[----:B------:R-:W-:Y:S01]  /*1b3a0*/  ULDC.64 UR4, c[0x0][0x3d0] ;  /* 0x0000f40000047ab9 */ /* 0x000fe20000000a00 */
[----:B------:R-:W1:Y:S02]  /*1b3b0*/  S2R R20, SR_TID.X ;  /* 0x0000000000147919 */ /* 0x000e640000002100 */
[----:B------:R-:W-:Y:S02]  /*1b3c0*/  IMAD.IADD R3, R3, 0x1, R0 ;  /* 0x0000000103037824 */ /* 0x000fe400078e0200 */
[----:B------:R-:W2:Y:S02]  /*1b3d0*/  @P0 LDC R0, c[0x0][0x44c] ;  /* 0x00011300ff000b82 */ /* 0x000ea40000000800 */
[----:B--2---:R-:W-:-:S04]  /*1b3e0*/  @P0 IMAD.HI.U32 R0, R35, R0, RZ ;  /* 0x0000000023000227 */ /* 0x004fc800078e00ff */
[----:B-1----:R-:W-:Y:S01]  /*1b3f0*/  IMAD.SHL.U32 R20, R20, 0x8, RZ ;  /* 0x0000000814147824 */ /* 0x002fe200078e00ff */
[----:B0-----:R-:W-:-:S04]  /*1b400*/  @P0 SHF.R.U32.HI R4, RZ, R5, R0 ;  /* 0x00000005ff040219 */ /* 0x001fc80000011600 */
[--C-:B------:R-:W-:Y:S01]  /*1b410*/  SHF.R.S32.HI R5, RZ, 0x1f, R4.reuse ;  /* 0x0000001fff057819 */ /* 0x100fe20000011404 */
[----:B------:R-:W-:Y:S01]  /*1b420*/  IMAD.MOV R0, RZ, RZ, -R4 ;  /* 0x000000ffff007224 */ /* 0x000fe200078e0a04 */
[----:B------:R-:W-:Y:S01]  /*1b430*/  LOP3.LUT R20, R20, 0x38, RZ, 0xc0, !PT ;  /* 0x0000003814147812 */ /* 0x000fe200078ec0ff */
[----:B------:R-:W-:-:S03]  /*1b440*/  IMAD.WIDE.U32 R2, R4, UR4, R2 ;  /* 0x0000000404027c25 */ /* 0x000fc6000f8e0002 */
[----:B------:R-:W-:Y:S01]  /*1b450*/  LOP3.LUT R10, R20, 0x40, RZ, 0xfc, !PT ;  /* 0x00000040140a7812 */ /* 0x000fe200078efcff */
[----:B------:R-:W-:Y:S01]  /*1b460*/  IMAD R0, R6, R0, R35 ;  /* 0x0000000006007224 */ /* 0x000fe200078e0223 */
[C---:B------:R-:W-:Y:S01]  /*1b470*/  LOP3.LUT R9, R20.reuse, 0x80, RZ, 0xfc, !PT ;  /* 0x0000008014097812 */ /* 0x040fe200078efcff */
[----:B------:R-:W-:Y:S01]  /*1b480*/  IMAD R5, R5, UR4, RZ ;  /* 0x0000000405057c24 */ /* 0x000fe2000f8e02ff */
[----:B------:R-:W-:-:S03]  /*1b490*/  LOP3.LUT R8, R20, 0xc0, RZ, 0xfc, !PT ;  /* 0x000000c014087812 */ /* 0x000fc600078efcff */
        /* <DEDUP_REMOVED lines=96> */
.L_x_15550:
        /* <DEDUP_REMOVED lines=13> */
.L_x_15365:
[----:B------:R-:W-:Y:S05]  /*1bb70*/  BSYNC B0 ;  /* 0x0000000000007941 */ /* 0x000fea0003800000 */
.L_x_15364:
[----:B------:R-:W-:Y:S01]  /*1bb80*/  NOP ;  /* 0x0000000000007918 */ /* 0x000fe20000000000 */
[----:B------:R-:W-:-:S13]  /*1bb90*/  PLOP3.LUT P0, PT, PT, PT, PT, 0x80, 0x0 ;  /* 0x000000000000781c */ /* 0x000fda0003f0f070 */
.L_x_15366:
[----:B------:R-:W-:Y:S02]  /*1bba0*/  PLOP3.LUT P1, PT, P1, P0, PT, 0xa2, 0x0 ;  /* 0x000000000000781c */ /* 0x000fe40000f21472 */
[----:B------:R-:W-:-:S08]  /*1bbb0*/  @P0 R2UR P1, UR4, R22 ;  /* 0x00000000160402ca */ /* 0x000fd00000020000 */
[----:B------:R-:W-:-:S05]  /*1bbc0*/  @P0 PLOP3.LUT P0, PT, P1, PT, PT, 0x80, 0x0 ;  /* 0x000000000000081c */ /* 0x000fca0000f0f070 */
[----:B------:R-:W-:Y:S01]  /*1bbd0*/  @!P1 SYNCS.ARRIVE.TRANS64.RED.A0T1 RZ, [UR4+0x32410], RZ ;  /* 0x032410ffffff99a7 */ /* 0x000fe20008200404 */
[----:B------:R-:W-:Y:S07]  /*1bbe0*/  @!P1 ARRIVES.LDGSTSBAR.64.TRANSCNT [UR4+0x32410] ;  /* 0x03241000ff0099b0 */ /* 0x000fee0008000a84 */
[----:B------:R-:W-:Y:S05]  /*1bbf0*/  @P0 BRA.U.ANY `(.L_x_15366) ;  /* 0xfffffffd00e80947 */ /* 0x000fea000393ffff */
[----:B01----:R-:W3:Y:S02]  /*1bc00*/  LDL.LU R2, [R1+0x3c] ;  /* 0x00003c0001027983 */ /* 0x003ee40000300800 */
[----:B---3--:R-:W-:-:S04]  /*1bc10*/  IADD3 R2, R2, 0x1, RZ ;  /* 0x0000000102027810 */ /* 0x008fc80007ffe0ff */
        /* <DEDUP_REMOVED lines=10> */
.L_x_15551:
[----:B------:R-:W-:Y:S05]  /*1bcc0*/  BSYNC B0 ;  /* 0x0000000000007941 */ /* 0x000fea0003800000 */
.L_x_15367:
[----:B------:R-:W-:-:S05]  /*1bcd0*/  IMAD.U32 R0, RZ, RZ, UR38 ;  /* 0x00000026ff007e24 */ /* 0x000fca000f8e00ff */
[----:B------:R-:W-:-:S13]  /*1bce0*/  ISETP.NE.AND P0, PT, R0, 0x3, PT ;  /* 0x000000030000780c */ /* 0x000fda0003f05270 */
[----:B------:R-:W-:Y:S05]  /*1bcf0*/  @!P0 BRA `(.L_x_15369) ;  /* 0x0000000000048947 */ /* 0x000fea0003800000 */
[----:B------:R-:W-:Y:S01]  /*1bd00*/  BPT.TRAP 0x1 ;  /* 0x000000040000795c */ /* 0x000fe20000300000 */
.L_x_15369:
[----:B------:R-:W-:Y:S01]  /*1bd10*/  SHF.L.U32 R0, R26, 0x1f, RZ ;  /* 0x0000001f1a007819 */ /* 0x000fe200000006ff */
[----:B------:R-:W-:Y:S03]  /*1bd20*/  BSSY B0, `(.L_x_15370) ;  /* 0x0000003000007945 */ /* 0x000fe60003800000 */
[----:B------:R-:W1:Y:S02]  /*1bd30*/  SYNCS.PHASECHK.TRANS64.TRYWAIT P0, [R29+URZ+0x32460], R0 ;  /* 0x032460001d0075a7 */ /* 0x000e64000800017f */
[----:B-1----:R-:W-:Y:S05]  /*1bd40*/  @!P0 BRA `(.L_x_15371) ;  /* 0x0000006400548947 */ /* 0x002fea0003800000 */
.L_x_15552:
[----:B------:R-:W-:Y:S05]  /*1bd50*/  BSYNC B0 ;  /* 0x0000000000007941 */ /* 0x000fea0003800000 */
.L_x_15370:
[----:B0-----:R-:W1:Y:S01]  /*1bd60*/  LDL.LU R3, [R1+0x44] ;  /* 0x0000440001037983 */ /* 0x001e620000300800 */
[----:B------:R-:W-:-:S03]  /*1bd70*/  ULDC.64 UR4, c[0x0][0x328] ;  /* 0x0000ca0000047ab9 */ /* 0x000fc60000000a00 */
[----:B------:R-:W3:Y:S04]  /*1bd80*/  LDL.LU R2, [R1+0x8] ;  /* 0x0000080001027983 */ /* 0x000ee80000300800 */
[----:B--2---:R-:W2:Y:S04]  /*1bd90*/  LDL.LU R6, [R1+0x48] ;  /* 0x0000480001067983 */ /* 0x004ea80000300800 */
[----:B------:R-:W4:Y:S04]  /*1bda0*/  LDL R7, [R1] ;  /* 0x0000000001077983 */ /* 0x000f280000100800 */
[----:B------:R-:W5:Y:S01]  /*1bdb0*/  LDL.LU R4, [R1+0x60] ;  /* 0x0000600001047983 */ /* 0x000f620000300800 */
[----:B-1----:R-:W-:-:S04]  /*1bdc0*/  IMAD R0, R3, UR4, RZ ;  /* 0x0000000403007c24 */ /* 0x002fc8000f8e02ff */
[C---:B---3--:R-:W-:Y:S02]  /*1bdd0*/  IMAD R5, R2.reuse, UR5, R0 ;  /* 0x0000000502057c24 */ /* 0x048fe4000f8e0200 */
[----:B------:R-:W-:Y:S01]  /*1bde0*/  IMAD.WIDE.U32 R2, R2, UR4, RZ ;  /* 0x0000000402027c25 */ /* 0x000fe2000f8e00ff */
[----:B------:R-:W-:-:S03]  /*1bdf0*/  ULDC.64 UR4, c[0x0][0x338] ;  /* 0x0000ce0000047ab9 */ /* 0x000fc60000000a00 */
[----:B------:R-:W-:Y:S02]  /*1be00*/  IMAD.IADD R3, R3, 0x1, R5 ;  /* 0x0000000103037824 */ /* 0x000fe400078e0205 */
[----:B--2---:R-:W-:Y:S01]  /*1be10*/  IMAD R0, R6, UR4, RZ ;  /* 0x0000000406007c24 */ /* 0x004fe2000f8e02ff */
[----:B----4-:R-:W-:Y:S01]  /*1be20*/  LOP3.LUT P3, RZ, R7, 0x10, RZ, 0xc0, !PT ;  /* 0x0000001007ff7812 */ /* 0x010fe2000786c0ff */
[----:B------:R-:W-:Y:S01]  /*1be30*/  IMAD.WIDE.U32 R2, R37, UR4, R2 ;  /* 0x0000000425027c25 */ /* 0x000fe2000f8e0002 */
[C---:B------:R-:W-:Y:S02]  /*1be40*/  LOP3.LUT P2, RZ, R7.reuse, 0x8, RZ, 0xc0, !PT ;  /* 0x0000000807ff7812 */ /* 0x040fe4000784c0ff */
[----:B------:R-:W-:Y:S01]  /*1be50*/  LOP3.LUT P1, RZ, R7, 0x4, RZ, 0xc0, !PT ;  /* 0x0000000407ff7812 */ /* 0x000fe2000782c0ff */
[----:B------:R-:W-:Y:S01]  /*1be60*/  IMAD R5, R37, UR5, R0 ;  /* 0x0000000525057c24 */ /* 0x000fe2000f8e0200 */
[----:B------:R-:W-:Y:S01]  /*1be70*/  ULDC.64 UR4, c[0x0][0x330] ;  /* 0x0000cc0000047ab9 */ /* 0x000fe20000000a00 */
[----:B------:R-:W-:-:S02]  /*1be80*/  SEL R0, RZ, 0x2, P3 ;  /* 0x00000002ff007807 */ /* 0x000fc40001800000 */
[----:B------:R-:W-:Y:S01]  /*1be90*/  IMAD.IADD R3, R3, 0x1, R5 ;  /* 0x0000000103037824 */ /* 0x000fe200078e0205 */
[----:B------:R-:W-:Y:S01]  /*1bea0*/  LOP3.LUT P4, RZ, R7, 0x1, RZ, 0xc0, !PT ;  /* 0x0000000107ff7812 */ /* 0x000fe2000788c0ff */
[----:B------:R-:W-:Y:S01]  /*1beb0*/  IMAD R5, R28, UR4, RZ ;  /* 0x000000041c057c24 */ /* 0x000fe2000f8e02ff */
[----:B------:R-:W-:Y:S01]  /*1bec0*/  SEL R7, RZ, 0x8, P1 ;  /* 0x00000008ff077807 */ /* 0x000fe20000800000 */
        /* <DEDUP_REMOVED lines=9> */
[----:B------:R-:W-:-:S03]  /*1bf60*/  IMAD R4, R24, 0x6000, R32 ;  /* 0x0000600018047824 */ /* 0x000fc600078e0220 */
[----:B------:R-:W-:Y:S01]  /*1bf70*/  IADD3 R7, R0, R7, RZ ;  /* 0x0000000700077210 */ /* 0x000fe20007ffe0ff */
[----:B------:R-:W-:Y:S06]  /*1bf80*/  BRA.DIV UR4, `(.L_x_15372) ;  /* 0x0000006204d87947 */ /* 0x000fec000b800000 */
[----:B------:R-:W0:Y:S01]  /*1bf90*/  S2R R2, SR_TID.X ;  /* 0x0000000000027919 */ /* 0x000e220000002100 */
[----:B------:R-:W-:Y:S01]  /*1bfa0*/  IMAD R4, R4, 0x2, R22 ;  /* 0x0000000204047824 */ /* 0x000fe200078e0216 */
[C---:B------:R-:W-:Y:S01]  /*1bfb0*/  LOP3.LUT P2, RZ, R7.reuse, 0x2, RZ, 0xc0, !PT ;  /* 0x0000000207ff7812 */ /* 0x040fe2000784c0ff */
[----:B------:R-:W1:Y:S01]  /*1bfc0*/  SHFL.IDX PT, R14, R5, RZ, 0x181f ;  /* 0x00181fff050e7589 */ /* 0x000e6200000e0000 */
[----:B------:R-:W-:-:S03]  /*1bfd0*/  LOP3.LUT P1, RZ, R7, 0x4, RZ, 0xc0, !PT ;  /* 0x0000000407ff7812 */ /* 0x000fc6000782c0ff */
[----:B------:R-:W2:Y:S01]  /*1bfe0*/  SHFL.IDX PT, R3, R6, RZ, 0x181f ;  /* 0x00181fff06037589 */ /* 0x000ea200000e0000 */
        /* <DEDUP_REMOVED lines=64> */
.L_x_15566:
        /* <DEDUP_REMOVED lines=15> */
.L_x_15373:
        /* <DEDUP_REMOVED lines=11> */
.L_x_15374:
[----:B------:R-:W2:Y:S01]  /*1c590*/  LDL R2, [R1+0x1c] ;  /* 0x00001c0001027983 */ /* 0x000ea20000100800 */
[----:B------:R0:W-:Y:S01]  /*1c5a0*/  SYNCS.ARRIVE.TRANS64.A1T0 RZ, [R29+URZ+0x32450], RZ ;  /* 0x032450ff1dff79a7 */ /* 0x0001e2000810003f */
[----:B------:R-:W-:Y:S01]  /*1c5b0*/  BSSY B0, `(.L_x_15375) ;  /* 0x00000e2000007945 */ /* 0x000fe20003800000 */
[----:B--2---:R-:W-:-:S13]  /*1c5c0*/  ISETP.GE.AND P0, PT, R2, 0x2, PT ;  /* 0x000000020200780c */ /* 0x004fda0003f06270 */
[----:B0-----:R-:W-:Y:S05]  /*1c5d0*/  @!P0 BRA `(.L_x_15376) ;  /* 0x0000000c007c8947 */ /* 0x001fea0003800000 */
[----:B------:R-:W-:-:S07]  /*1c5e0*/  VIADD R10, R2, 0xfffffffe ;  /* 0xfffffffe020a7836 */ /* 0x000fce0000000000 */
.L_x_15389:
[----:B0-----:R-:W0:Y:S01]  /*1c5f0*/  S2R R2, SR_TID.X ;  /* 0x0000000000027919 */ /* 0x001e220000002100 */
[----:B------:R-:W1:Y:S01]  /*1c600*/  LDC R8, c[0x0][0x430] ;  /* 0x00010c00ff087b82 */ /* 0x000e620000000800 */
[----:B------:R-:W-:Y:S01]  /*1c610*/  IMAD R9, R10, 0x60, R33 ;  /* 0x000000600a097824 */ /* 0x000fe200078e0221 */
[----:B--2---:R-:W2:Y:S01]  /*1c620*/  S2R R4, SR_TID.X ;  /* 0x0000000000047919 */ /* 0x004ea20000002100 */
[----:B------:R-:W-:Y:S01]  /*1c630*/  VIADD R24, R24, 0x1 ;  /* 0x0000000118187836 */ /* 0x000fe20000000000 */
[----:B-1----:R-:W-:Y:S02]  /*1c640*/  ISETP.NE.AND P0, PT, R8, 0x1, PT ;  /* 0x000000010800780c */ /* 0x002fe40003f05270 */
[----:B0-----:R-:W-:-:S04]  /*1c650*/  LOP3.LUT R2, R2, 0x7f, RZ, 0xc0, !PT ;  /* 0x0000007f02027812 */ /* 0x001fc800078ec0ff */
[----:B------:R-:W-:Y:S02]  /*1c660*/  SHF.R.U32.HI R2, RZ, 0x3, R2 ;  /* 0x00000003ff027819 */ /* 0x000fe40000011602 */
[----:B--2---:R-:W-:-:S05]  /*1c670*/  SHF.L.U32 R4, R4, 0x4, RZ ;  /* 0x0000000404047819 */ /* 0x004fca00000006ff */
[----:B------:R-:W0:Y:S01]  /*1c680*/  @P0 LDC R3, c[0x0][0x438] ;  /* 0x00010e00ff030b82 */ /* 0x000e220000000800 */
[----:B------:R-:W-:-:S04]  /*1c690*/  LOP3.LUT R4, R2, 0x70, R4, 0xf8, !PT ;  /* 0x0000007002047812 */ /* 0x000fc800078ef804 */
[----:B------:R-:W-:-:S03]  /*1c6a0*/  ISETP.GT.U32.AND P1, PT, R4, 0x5f, PT ;  /* 0x0000005f0400780c */ /* 0x000fc60003f24070 */
[----:B------:R-:W1:Y:S01]  /*1c6b0*/  @P0 LDC R2, c[0x0][0x434] ;  /* 0x00010d00ff020b82 */ /* 0x000e620000000800 */
[----:B------:R-:W-:-:S04]  /*1c6c0*/  IMAD.IADD R9, R4, 0x1, R9 ;  /* 0x0000000104097824 */ /* 0x000fc800078e0209 */
[----:B------:R-:W-:-:S05]  /*1c6d0*/  IMAD.MOV.U32 R11, RZ, RZ, R9 ;  /* 0x000000ffff0b7224 */ /* 0x000fca00078e0009 */
[----:B------:R-:W2:Y:S08]  /*1c6e0*/  @!P1 LDC.64 R4, c[0x0][0x428] ;  /* 0x00010a00ff049b82 */ /* 0x000eb00000000a00 */
[----:B---3--:R-:W3:Y:S01]  /*1c6f0*/  @!P1 LDC.64 R6, c[0x0][0x418] ;  /* 0x00010600ff069b82 */ /* 0x008ee20000000a00 */
[----:B-1----:R-:W-:-:S05]  /*1c700*/  @P0 IMAD.HI.U32 R2, R9, R2, RZ ;  /* 0x0000000209020227 */ /* 0x002fca00078e00ff */
[----:B0-----:R-:W-:-:S04]  /*1c710*/  @P0 SHF.R.U32.HI R11, RZ, R3, R2 ;  /* 0x00000003ff0b0219 */ /* 0x001fc80000011602 */
[----:B------:R-:W-:Y:S01]  /*1c720*/  @!P1 SHF.R.S32.HI R3, RZ, 0x1f, R11 ;  /* 0x0000001fff039819 */ /* 0x000fe2000001140b */
[----:B--2---:R-:W-:-:S04]  /*1c730*/  @!P1 IMAD R2, R34, R4, RZ ;  /* 0x0000000422029224 */ /* 0x004fc800078e02ff */
[----:B------:R-:W-:Y:S02]  /*1c740*/  @!P1 IMAD R5, R31, R5, R2 ;  /* 0x000000051f059224 */ /* 0x000fe400078e0202 */
[----:B------:R-:W-:-:S04]  /*1c750*/  @!P1 IMAD.MOV.U32 R2, RZ, RZ, R11 ;  /* 0x000000ffff029224 */ /* 0x000fc800078e000b */
[----:B------:R-:W-:Y:S01]  /*1c760*/  @!P1 IMAD.WIDE.U32 R2, R31, R4, R2 ;  /* 0x000000041f029225 */ /* 0x000fe200078e0002 */
[----:B------:R-:W-:-:S03]  /*1c770*/  MOV R4, RZ ;  /* 0x000000ff00047202 */ /* 0x000fc60000000f00 */
[----:B------:R-:W-:Y:S01]  /*1c780*/  @!P1 IMAD.IADD R5, R5, 0x1, R3 ;  /* 0x0000000105059824 */ /* 0x000fe200078e0203 */
[----:B---3--:R-:W-:Y:S01]  /*1c790*/  @!P1 LEA R6, P0, R2, R6, 0x2 ;  /* 0x0000000602069211 */ /* 0x008fe200078010ff */
[----:B------:R-:W-:-:S03]  /*1c7a0*/  IMAD.U32 R12, RZ, RZ, UR38 ;  /* 0x00000026ff0c7e24 */ /* 0x000fc6000f8e00ff */
[----:B------:R-:W-:Y:S02]  /*1c7b0*/  @!P1 LEA.HI.X R7, R2, R7, R5, 0x2, P0 ;  /* 0x0000000702079211 */ /* 0x000fe400000f1405 */
[----:B------:R-:W-:-:S03]  /*1c7c0*/  ISETP.NE.AND P0, PT, R24, 0x2, PT ;  /* 0x000000021800780c */ /* 0x000fc60003f05270 */
[----:B------:R0:W5:Y:S01]  /*1c7d0*/  @!P1 LDG.E R4, desc[UR40][R6.64] ;  /* 0x0000002806049981 */ /* 0x000162000c1e1900 */
[----:B------:R-:W-:Y:S01]  /*1c7e0*/  ISETP.NE.AND P1, PT, R12, 0x3, PT ;  /* 0x000000030c00780c */ /* 0x000fe20003f25270 */
[----:B------:R-:W-:Y:S01]  /*1c7f0*/  IMAD.MOV.U32 R2, RZ, RZ, R10 ;  /* 0x000000ffff027224 */ /* 0x000fe200078e000a */
[----:B------:R-:W-:Y:S01]  /*1c800*/  SEL R3, RZ, 0x1, P0 ;  /* 0x00000001ff037807 */ /* 0x000fe20000000000 */
[----:B------:R-:W-:Y:S01]  /*1c810*/  IMAD.MOV R5, RZ, RZ, -R11 ;  /* 0x000000ffff057224 */ /* 0x000fe200078e0a0b */
[----:B------:R-:W-:Y:S05]  /*1c820*/  YIELD ;  /* 0x0000000000007946 */ /* 0x000fea0003800000 */
[----:B------:R-:W-:Y:S01]  /*1c830*/  SEL R24, R24, RZ, P0 ;  /* 0x000000ff18187207 */ /* 0x000fe20000000000 */
[----:B------:R-:W-:Y:S01]  /*1c840*/  IMAD R5, R8, R5, R9 ;  /* 0x0000000508057224 */ /* 0x000fe200078e0209 */
[----:B------:R-:W-:Y:S01]  /*1c850*/  LOP3.LUT R26, R26, R3, RZ, 0x3c, !PT ;  /* 0x000000031a1a7212 */ /* 0x000fe200078e3cff */
[----:B------:R-:W-:Y:S01]  /*1c860*/  VIADD R10, R10, 0xffffffff ;  /* 0xffffffff0a0a7836 */ /* 0x000fe20000000000 */
[----:B------:R-:W-:Y:S01]  /*1c870*/  ISETP.GT.AND P2, PT, R2, RZ, PT ;  /* 0x000000ff0200720c */ /* 0x000fe20003f44270 */
[----:B0-----:R-:W-:-:S12]  /*1c880*/  @!P1 BRA `(.L_x_15377) ;  /* 0x0000000000049947 */ /* 0x001fd80003800000 */
[----:B------:R-:W-:Y:S01]  /*1c890*/  BPT.TRAP 0x1 ;  /* 0x000000040000795c */ /* 0x000fe20000300000 */
.L_x_15377:
[----:B------:R-:W-:Y:S01]  /*1c8a0*/  IMAD R6, R24, 0x8, R22 ;  /* 0x0000000818067824 */ /* 0x000fe200078e0216 */
[----:B------:R-:W-:Y:S01]  /*1c8b0*/  SHF.L.U32 R21, R26, 0x1f, RZ ;  /* 0x0000001f1a157819 */ /* 0x000fe200000006ff */
[----:B------:R-:W-:Y:S01]  /*1c8c0*/  BSSY B1, `(.L_x_15378) ;  /* 0x0000004000017945 */ /* 0x000fe20003800000 */
[----:B------:R-:W-:Y:S02]  /*1c8d0*/  SHF.R.S32.HI R17, RZ, 0x1f, R5 ;  /* 0x0000001fff117819 */ /* 0x000fe40000011405 */
[----:B------:R-:W0:Y:S02]  /*1c8e0*/  SYNCS.PHASECHK.TRANS64.TRYWAIT P0, [R6+URZ+0x32440], R21 ;  /* 0x03244015060075a7 */ /* 0x000e24000800017f */
[----:B0-----:R-:W-:Y:S05]  /*1c8f0*/  @!P0 BRA `(.L_x_15379) ;  /* 0x0000006000bc8947 */ /* 0x001fea0003800000 */
.L_x_15567:
[----:B------:R-:W-:Y:S05]  /*1c900*/  BSYNC B1 ;  /* 0x0000000000017941 */ /* 0x000fea0003800000 */
.L_x_15378:
[----:B------:R-:W2:Y:S01]  /*1c910*/  LDL R2, [R1] ;  /* 0x0000000001027983 */ /* 0x000ea20000100800 */
[----:B------:R-:W-:Y:S01]  /*1c920*/  ULDC.64 UR4, c[0x0][0x300] ;  /* 0x0000c00000047ab9 */ /* 0x000fe20000000a00 */
[----:B-----5:R-:W-:Y:S01]  /*1c930*/  SHF.R.S32.HI R20, RZ, 0x1f, R4 ;  /* 0x0000001fff147819 */ /* 0x020fe20000011404 */
[----:B------:R-:W-:Y:S01]  /*1c940*/  IMAD R8, R24, 0x1800, R32 ;  /* 0x0000180018087824 */ /* 0x000fe200078e0220 */
[----:B--2---:R-:W-:Y:S01]  /*1c950*/  LOP3.LUT P1, RZ, R2, 0x2, RZ, 0xc0, !PT ;  /* 0x0000000202ff7812 */ /* 0x004fe2000782c0ff */
        /* <DEDUP_REMOVED lines=48> */
.L_x_15581:
        /* <DEDUP_REMOVED lines=8> */
.L_x_15381:
        /* <DEDUP_REMOVED lines=11> */
.L_x_15382:
[----:B------:R2:W-:Y:S01]  /*1cd90*/  SYNCS.ARRIVE.TRANS64.A1T0 RZ, [R6+URZ+0x32430], RZ ;  /* 0x032430ff06ff79a7 */ /* 0x0005e2000810003f */
[----:B------:R-:W-:Y:S05]  /*1cda0*/  @!P3 BRA `(.L_x_15383) ;  /* 0x000000000004b947 */ /* 0x000fea0003800000 */
[----:B------:R-:W-:Y:S01]  /*1cdb0*/  BPT.TRAP 0x1 ;  /* 0x000000040000795c */ /* 0x000fe20000300000 */
.L_x_15383:
[----:B------:R-:W3:Y:S01]  /*1cdc0*/  SYNCS.PHASECHK.TRANS64.TRYWAIT P0, [R6+URZ+0x32460], R21 ;  /* 0x03246015060075a7 */ /* 0x000ee2000800017f */
[----:B------:R-:W-:Y:S04]  /*1cdd0*/  BSSY B1, `(.L_x_15384) ;  /* 0x0000002000017945 */ /* 0x000fe80003800000 */
[----:B---3--:R-:W-:Y:S05]  /*1cde0*/  @!P0 BRA `(.L_x_15385) ;  /* 0x0000006400388947 */ /* 0x008fea0003800000 */
.L_x_15582:
[----:B------:R-:W-:Y:S05]  /*1cdf0*/  BSYNC B1 ;  /* 0x0000000000017941 */ /* 0x000fea0003800000 */
.L_x_15384:
[----:B------:R-:W4:Y:S01]  /*1ce00*/  LDL R2, [R1] ;  /* 0x0000000001027983 */ /* 0x000f220000100800 */
[----:B------:R-:W-:Y:S01]  /*1ce10*/  ULDC.64 UR4, c[0x0][0x328] ;  /* 0x0000ca0000047ab9 */ /* 0x000fe20000000a00 */
[----:B------:R-:W-:Y:S01]  /*1ce20*/  IMAD R8, R24, 0x6000, R32 ;  /* 0x0000600018087824 */ /* 0x000fe200078e0220 */
[C---:B----4-:R-:W-:Y:S02]  /*1ce30*/  LOP3.LUT P5, RZ, R2.reuse, 0x1, RZ, 0xc0, !PT ;  /* 0x0000000102ff7812 */ /* 0x050fe400078ac0ff */
[C---:B------:R-:W-:Y:S02]  /*1ce40*/  LOP3.LUT P4, RZ, R2.reuse, 0x10, RZ, 0xc0, !PT ;  /* 0x0000001002ff7812 */ /* 0x040fe4000788c0ff */
[C---:B------:R-:W-:Y:S02]  /*1ce50*/  LOP3.LUT P3, RZ, R2.reuse, 0x8, RZ, 0xc0, !PT ;  /* 0x0000000802ff7812 */ /* 0x040fe4000786c0ff */
[----:B------:R-:W-:Y:S01]  /*1ce60*/  LOP3.LUT P1, RZ, R2, 0x4, RZ, 0xc0, !PT ;  /* 0x0000000402ff7812 */ /* 0x000fe2000782c0ff */
[----:B------:R-:W-:-:S04]  /*1ce70*/  IMAD R2, R17, UR4, RZ ;  /* 0x0000000411027c24 */ /* 0x000fc8000f8e02ff */
[C---:B-1----:R-:W-:Y:S02]  /*1ce80*/  IMAD R7, R5.reuse, UR5, R2 ;  /* 0x0000000505077c24 */ /* 0x042fe4000f8e0202 */
        /* <DEDUP_REMOVED lines=19> */
[----:B------:R-:W4:Y:S04]  /*1cfc0*/  SHFL.IDX PT, R3, R9, RZ, 0x181f ;  /* 0x00181fff09037589 */ /* 0x000f2800000e0000 */
[----:B------:R-:W-:Y:S04]  /*1cfd0*/  SHFL.IDX PT, R5, R9, 0x1, 0x181f ;  /* 0x00381f0009057f89 */ /* 0x000fe800000e0000 */
[----:B------:R-:W-:Y:S01]  /*1cfe0*/  SHFL.IDX PT, R17, R9, 0x2, 0x181f ;  /* 0x00581f0009117f89 */ /* 0x000fe200000e0000 */
[----:B-1----:R-:W-:-:S03]  /*1cff0*/  IADD3 R2, P0, R14, R0, RZ ;  /* 0x000000000e027210 */ /* 0x002fc60007f1e0ff */
[----:B------:R-:W1:Y:S02]  /*1d000*/  SHFL.IDX PT, R14, R7, 0x1, 0x181f ;  /* 0x00381f00070e7f89 */ /* 0x000e6400000e0000 */
[----:B----4-:R-:W-:-:S05]  /*1d010*/  IMAD.X R3, RZ, RZ, R3, P0 ;  /* 0x000000ffff037224 */ /* 0x010fca00000e0603 */
[----:B------:R-:W-:Y:S04]  /*1d020*/  LDGSTS.E.BYPASS.LTC128B.128 [R8+0x400], desc[UR40][R2.64], !P5 ;  /* 0x0040000002087fae */ /* 0x000fe8000e901d68 */
[----:B------:R-:W-:Y:S04]  /*1d030*/  LDGSTS.E.BYPASS.LTC128B.128 [R8+0x3400], desc[UR40][R2.64+0x80], !P4 ;  /* 0x0340008002087fae */ /* 0x000fe8000e101d68 */
[----:B------:R-:W-:Y:S04]  /*1d040*/  LDGSTS.E.BYPASS.LTC128B.128 [R8+0x6400], desc[UR40][R2.64+0x100], !P3 ;  /* 0x0640010002087fae */ /* 0x000fe8000d901d68 */
[----:B------:R4:W-:Y:S01]  /*1d050*/  LDGSTS.E.BYPASS.LTC128B.128 [R8+0x9400], desc[UR40][R2.64+0x180], !P1 ;  /* 0x0940018002087fae */ /* 0x0009e2000c901d68 */
[----:B-1----:R-:W-:-:S03]  /*1d060*/  IADD3 R4, P0, R14, R0, RZ ;  /* 0x000000000e047210 */ /* 0x002fc60007f1e0ff */
[----:B------:R-:W4:Y:S02]  /*1d070*/  SHFL.IDX PT, R14, R7, 0x2, 0x181f ;  /* 0x00581f00070e7f89 */ /* 0x000f2400000e0000 */
[----:B------:R-:W-:-:S05]  /*1d080*/  IMAD.X R5, RZ, RZ, R5, P0 ;  /* 0x000000ffff057224 */ /* 0x000fca00000e0605 */
[----:B------:R-:W-:Y:S04]  /*1d090*/  LDGSTS.E.BYPASS.LTC128B.128 [R8+0xc00], desc[UR40][R4.64], !P5 ;  /* 0x00c0000004087fae */ /* 0x000fe8000e901d68 */
[----:B------:R-:W-:Y:S04]  /*1d0a0*/  LDGSTS.E.BYPASS.LTC128B.128 [R8+0x3c00], desc[UR40][R4.64+0x80], !P4 ;  /* 0x03c0008004087fae */ /* 0x000fe8000e101d68 */
[----:B------:R-:W-:Y:S04]  /*1d0b0*/  LDGSTS.E.BYPASS.LTC128B.128 [R8+0x6c00], desc[UR40][R4.64+0x100], !P3 ;  /* 0x06c0010004087fae */ /* 0x000fe8000d901d68 */
[----:B------:R1:W-:Y:S01]  /*1d0c0*/  LDGSTS.E.BYPASS.LTC128B.128 [R8+0x9c00], desc[UR40][R4.64+0x180], !P1 ;  /* 0x09c0018004087fae */ /* 0x0003e2000c901d68 */
[----:B----4-:R-:W-:-:S03]  /*1d0d0*/  IADD3 R2, P0, R14, R0, RZ ;  /* 0x000000000e027210 */ /* 0x010fc60007f1e0ff */
[----:B------:R-:W4:Y:S02]  /*1d0e0*/  SHFL.IDX PT, R14, R7, 0x3, 0x181f ;  /* 0x00781f00070e7f89 */ /* 0x000f2400000e0000 */
[----:B------:R-:W-:Y:S02]  /*1d0f0*/  IMAD.X R3, RZ, RZ, R17, P0 ;  /* 0x000000ffff037224 */ /* 0x000fe400000e0611 */
[----:B------:R-:W-:Y:S04]  /*1d100*/  SHFL.IDX PT, R17, R9, 0x4, 0x181f ;  /* 0x00981f0009117f89 */ /* 0x000fe800000e0000 */
[----:B-1----:R-:W1:Y:S04]  /*1d110*/  SHFL.IDX PT, R5, R9, 0x3, 0x181f ;  /* 0x00781f0009057f89 */ /* 0x002e6800000e0000 */
[----:B------:R-:W-:Y:S04]  /*1d120*/  LDGSTS.E.BYPASS.LTC128B.128 [R8+0x1400], desc[UR40][R2.64], !P5 ;  /* 0x0140000002087fae */ /* 0x000fe8000e901d68 */
[----:B------:R-:W-:Y:S04]  /*1d130*/  LDGSTS.E.BYPASS.LTC128B.128 [R8+0x4400], desc[UR40][R2.64+0x80], !P4 ;  /* 0x0440008002087fae */ /* 0x000fe8000e101d68 */
[----:B------:R-:W-:Y:S01]  /*1d140*/  LDGSTS.E.BYPASS.LTC128B.128 [R8+0x7400], desc[UR40][R2.64+0x100], !P3 ;  /* 0x0740010002087fae */ /* 0x000fe2000d901d68 */
[----:B----4-:R-:W-:-:S03]  /*1d150*/  IADD3 R4, P0, R14, R0, RZ ;  /* 0x000000000e047210 */ /* 0x010fc60007f1e0ff */
[----:B------:R4:W-:Y:S04]  /*1d160*/  LDGSTS.E.BYPASS.LTC128B.128 [R8+0xa400], desc[UR40][R2.64+0x180], !P1 ;  /* 0x0a40018002087fae */ /* 0x0009e8000c901d68 */
[----:B------:R-:W4:Y:S01]  /*1d170*/  SHFL.IDX PT, R14, R7, 0x4, 0x181f ;  /* 0x00981f00070e7f89 */ /* 0x000f2200000e0000 */
[----:B-1----:R-:W-:-:S03]  /*1d180*/  IADD3.X R5, RZ, R5, RZ, P0, !PT ;  /* 0x00000005ff057210 */ /* 0x002fc600007fe4ff */
[----:B------:R-:W1:Y:S04]  /*1d190*/  SHFL.IDX PT, R9, R9, 0x5, 0x181f ;  /* 0x00b81f0009097f89 */ /* 0x000e6800000e0000 */
[----:B------:R0:W-:Y:S04]  /*1d1a0*/  LDGSTS.E.BYPASS.LTC128B.128 [R8+0x1c00], desc[UR40][R4.64], !P5 ;  /* 0x01c0000004087fae */ /* 0x0001e8000e901d68 */
[----:B------:R0:W-:Y:S04]  /*1d1b0*/  LDGSTS.E.BYPASS.LTC128B.128 [R8+0x4c00], desc[UR40][R4.64+0x80], !P4 ;  /* 0x04c0008004087fae */ /* 0x0001e8000e101d68 */
[----:B------:R0:W-:Y:S04]  /*1d1c0*/  LDGSTS.E.BYPASS.LTC128B.128 [R8+0x7c00], desc[UR40][R4.64+0x100], !P3 ;  /* 0x07c0010004087fae */ /* 0x0001e8000d901d68 */
[----:B------:R0:W-:Y:S01]  /*1d1d0*/  LDGSTS.E.BYPASS.LTC128B.128 [R8+0xac00], desc[UR40][R4.64+0x180], !P1 ;  /* 0x0ac0018004087fae */ /* 0x0001e2000c901d68 */
[----:B----4-:R-:W-:-:S03]  /*1d1e0*/  IADD3 R2, P0, R14, R0, RZ ;  /* 0x000000000e027210 */ /* 0x010fc60007f1e0ff */
[----:B------:R0:W4:Y:S02]  /*1d1f0*/  SHFL.IDX PT, R14, R7, 0x5, 0x181f ;  /* 0x00b81f00070e7f89 */ /* 0x00012400000e0000 */
[----:B------:R-:W-:-:S05]  /*1d200*/  IMAD.X R3, RZ, RZ, R17, P0 ;  /* 0x000000ffff037224 */ /* 0x000fca00000e0611 */
[----:B------:R0:W-:Y:S04]  /*1d210*/  LDGSTS.E.BYPASS.LTC128B.128 [R8+0x2400], desc[UR40][R2.64], !P5 ;  /* 0x0240000002087fae */ /* 0x0001e8000e901d68 */
[----:B------:R0:W-:Y:S04]  /*1d220*/  LDGSTS.E.BYPASS.LTC128B.128 [R8+0x5400], desc[UR40][R2.64+0x80], !P4 ;  /* 0x0540008002087fae */ /* 0x0001e8000e101d68 */
[----:B------:R0:W-:Y:S04]  /*1d230*/  LDGSTS.E.BYPASS.LTC128B.128 [R8+0x8400], desc[UR40][R2.64+0x100], !P3 ;  /* 0x0840010002087fae */ /* 0x0001e8000d901d68 */
[----:B-1----:R0:W-:Y:S02]  /*1d240*/  LDGSTS.E.BYPASS.LTC128B.128 [R8+0xb400], desc[UR40][R2.64+0x180], !P1 ;  /* 0x0b40018002087fae */ /* 0x0021e4000c901d68 */
.L_x_15596:
        /* <DEDUP_REMOVED lines=11> */
.L_x_15387:
        /* <DEDUP_REMOVED lines=11> */
.L_x_15388:
[----:B------:R0:W-:Y:S01]  /*1d3b0*/  SYNCS.ARRIVE.TRANS64.A1T0 RZ, [R6+URZ+0x32450], RZ ;  /* 0x032450ff06ff79a7 */ /* 0x0001e2000810003f */
[----:B------:R-:W-:Y:S05]  /*1d3c0*/  @P2 BRA `(.L_x_15389) ;  /* 0xfffffff000882947 */ /* 0x000fea000383ffff */
.L_x_15376:
[----:B------:R-:W-:Y:S05]  /*1d3d0*/  BSYNC B0 ;  /* 0x0000000000007941 */ /* 0x000fea0003800000 */
.L_x_15375:
        /* <DEDUP_REMOVED lines=15> */
[----:B------:R-:W1:Y:S02]  /*1d4d0*/  S2R R4, SR_LTMASK ;  /* 0x0000000000047919 */ /* 0x000e640000003900 */
[----:B-1----:R-:W-:-:S04]  /*1d4e0*/  LOP3.LUT R4, R4, UR4, RZ, 0xc0, !PT ;  /* 0x0000000404047c12 */ /* 0x002fc8000f8ec0ff */
[----:B------:R-:W1:Y:S01]  /*1d4f0*/  POPC R9, R4 ;  /* 0x0000000400097309 */ /* 0x000e620000000000 */
[----:B----4-:R-:W1:Y:S02]  /*1d500*/  SHFL.IDX PT, R0, R3, R0, 0x1f ;  /* 0x00001f0003007589 */ /* 0x010e6400000e0000 */
[----:B-1----:R-:W-:-:S07]  /*1d510*/  IADD3 R16, R0, UR37, R9 ;  /* 0x0000002500107c10 */ /* 0x002fce000fffe009 */
.L_x_15391:
[----:B------:R-:W-:Y:S05]  /*1d520*/  BSYNC B0 ;  /* 0x0000000000007941 */ /* 0x000fea0003800000 */
.L_x_15390:
[----:B------:R-:W-:Y:S02]  /*1d530*/  LOP3.LUT R26, R26, R5, RZ, 0x3c, !PT ;  /* 0x000000051a1a7212 */ /* 0x000fe400078e3cff */
[----:B------:R-:W-:-:S07]  /*1d540*/  SEL R24, R24, RZ, P0 ;  /* 0x000000ff18187207 */ /* 0x000fce0000000000 */
.L_x_15344:
[----:B------:R-:W-:Y:S05]  /*1d550*/  BSYNC B7 ;  /* 0x0000000000077941 */ /* 0x000fea0003800000 */
.L_x_15342:
[----:B------:R-:W4:Y:S02]  /*1d560*/  LDL R0, [R1] ;  /* 0x0000000001007983 */ /* 0x000f240000100800 */
[----:B----4-:R-:W-:-:S13]  /*1d570*/  LOP3.LUT P0, RZ, R0, 0x1000, RZ, 0xc0, !PT ;  /* 0x0000100000ff7812 */ /* 0x010fda000780c0ff */
        /* <DEDUP_REMOVED lines=10> */
.L_x_15392:
[----:B------:R-:W4:Y:S01]  /*1d620*/  S2R R8, SR_TID.X ;  /* 0x0000000000087919 */ /* 0x000f220000002100 */
[----:B------:R-:W-:Y:S01]  /*1d630*/  UMOV UR4, 0xffffffff ;  /* 0xffffffff00047882 */ /* 0x000fe20000000000 */
[----:B----4-:R-:W-:-:S04]  /*1d640*/  LOP3.LUT R8, R8, 0x1f, RZ, 0xc0, !PT ;  /* 0x0000001f08087812 */ /* 0x010fc800078ec0ff */
[----:B------:R-:W-:Y:S01]  /*1d650*/  ISETP.NE.AND P0, PT, R8, 0x1f, PT ;  /* 0x0000001f0800780c */ /* 0x000fe20003f05270 */
[----:B------:R-:W-:-:S12]  /*1d660*/  BRA.DIV UR4, `(.L_x_15394) ;  /* 0x0000006204f47947 */ /* 0x000fd8000b800000 */
[----:B------:R-:W-:Y:S01]  /*1d670*/  IADD3 R5, R19, R8, RZ ;  /* 0x0000000813057210 */ /* 0x000fe20007ffe0ff */
[----:B------:R-:W-:-:S03]  /*1d680*/  ULDC UR4, c[0x0][0xd3c] ;  /* 0x00034f0000047ab9 */ /* 0x000fc60000000800 */
        /* <DEDUP_REMOVED lines=13> */
[----:B------:R-:W0:Y:S02]  /*1d760*/  SHFL.UP PT, R14, R5, 0x1, RZ ;  /* 0x04200000050e7989 */ /* 0x000e2400000e00ff */
[----:B0-23--:R-:W-:-:S05]  /*1d770*/  SEL R6, R14, RZ, P1 ;  /* 0x000000ff0e067207 */ /* 0x00dfca0000800000 */
        /* <DEDUP_REMOVED lines=14> */
.L_x_15606:
[----:B------:R-:W-:Y:S02]  /*1d860*/  ULDC UR4, c[0x0][0xd38] ;  /* 0x00034e0000047ab9 */ /* 0x000fe40000000800 */
[----:B------:R-:W-:-:S04]  /*1d870*/  IMAD.U32 R7, RZ, RZ, UR4 ;  /* 0x00000004ff077e24 */ /* 0x000fc8000f8e00ff */
[----:B--2---:R-:W-:-:S04]  /*1d880*/  IMAD R14, R14, R7, RZ ;  /* 0x000000070e0e7224 */ /* 0x004fc800078e02ff */
[----:B------:R-:W-:-:S05]  /*1d890*/  IMAD.IADD R9, R4, 0x1, R14 ;  /* 0x0000000104097824 */ /* 0x000fca00078e020e */
[----:B------:R-:W-:-:S13]  /*1d8a0*/  ISETP.GT.AND P6, PT, R9, R0, PT ;  /* 0x000000000900720c */ /* 0x000fda0003fc4270 */
[----:B------:R-:W-:Y:S05]  /*1d8b0*/  @P6 BRA `(.L_x_15395) ;  /* 0x00000000009c6947 */ /* 0x000fea0003800000 */
.L_x_15400:
        /* <DEDUP_REMOVED lines=14> */
.L_x_15398:
[----:B------:R-:W-:Y:S05]  /*1d9a0*/  BSYNC B0 ;  /* 0x0000000000007941 */ /* 0x000fea0003800000 */
.L_x_15397:
        /* <DEDUP_REMOVED lines=18> */
.L_x_15614:
[----:B------:R-:W-:Y:S02]  /*1dad0*/  ULDC UR4, c[0x0][0xd38] ;  /* 0x00034e0000047ab9 */ /* 0x000fe40000000800 */
[----:B------:R-:W-:-:S05]  /*1dae0*/  MOV R7, UR4 ;  /* 0x0000000400077c02 */ /* 0x000fca0008000f00 */
[----:B--2---:R-:W-:-:S04]  /*1daf0*/  IMAD R14, R14, R7, RZ ;  /* 0x000000070e0e7224 */ /* 0x004fc800078e02ff */
[----:B------:R-:W-:-:S05]  /*1db00*/  IMAD.IADD R9, R14, 0x1, R9 ;  /* 0x000000010e097824 */ /* 0x000fca00078e0209 */
[----:B------:R-:W-:-:S13]  /*1db10*/  ISETP.GT.AND P6, PT, R9, R0, PT ;  /* 0x000000000900720c */ /* 0x000fda0003fc4270 */
[----:B------:R-:W-:Y:S05]  /*1db20*/  @!P6 BRA `(.L_x_15400) ;  /* 0xfffffffc0064e947 */ /* 0x000fea000383ffff */
.L_x_15395:
        /* <DEDUP_REMOVED lines=8> */
.L_x_15618:
[----:B------:R-:W-:Y:S01]  /*1dbb0*/  ISETP.NE.AND P0, PT, R3, RZ, PT ;  /* 0x000000ff0300720c */ /* 0x000fe20003f05270 */
[----:B------:R-:W-:-:S12]  /*1dbc0*/  IMAD.MOV.U32 R14, RZ, RZ, RZ ;  /* 0x000000ffff0e7224 */ /* 0x000fd800078e00ff */
[----:B------:R-:W-:Y:S05]  /*1dbd0*/  @!P0 BRA `(.L_x_15402) ;  /* 0x0000000000108947 */ /* 0x000fea0003800000 */
[----:B------:R-:W-:Y:S01]  /*1dbe0*/  UMOV UR4, 0xffffffff ;  /* 0xffffffff00047882 */ /* 0x000fe20000000000 */
[----:B------:R-:W-:Y:S02]  /*1dbf0*/  VIADD R12, R4, 0xffffffff ;  /* 0xffffffff040c7836 */ /* 0x000fe40000000000 */
[----:B------:R-:W-:Y:S05]  /*1dc00*/  BRA.DIV UR4, `(.L_x_15403) ;  /* 0x0000006604b47947 */ /* 0x000fea000b800000 */
[----:B------:R4:W0:Y:S02]  /*1dc10*/  SHFL.IDX PT, R14, R2, R12, 0x1f ;  /* 0x00001f0c020e7589 */ /* 0x00082400000e0000 */
.L_x_15402:
        /* <DEDUP_REMOVED lines=10> */
[----:B0-----:R-:W-:-:S06]  /*1dcc0*/  IADD3 R11, R10, 0xffffffe, RZ ;  /* 0x0ffffffe0a0b7810 */ /* 0x001fcc0007ffe0ff */
        /* <DEDUP_REMOVED lines=55> */
.L_x_15396:
[----:B------:R-:W-:Y:S01]  /*1e040*/  UMOV UR4, URZ ;  /* 0x0000003f00047c82 */ /* 0x000fe20008000000 */
[----:B------:R-:W-:Y:S01]  /*1e050*/  UMOV UR5, URZ ;  /* 0x0000003f00057c82 */ /* 0x000fe20008000000 */
[----:B------:R-:W-:Y:S01]  /*1e060*/  ULDC UR6, c[0x0][0xd3c] ;  /* 0x00034f0000067ab9 */ /* 0x000fe20000000800 */
[----:B------:R-:W-:Y:S01]  /*1e070*/  IMAD.MOV.U32 R16, RZ, RZ, R0 ;  /* 0x000000ffff107224 */ /* 0x000fe200078e0000 */
[----:B------:R-:W-:Y:S01]  /*1e080*/  MOV R18, UR5 ;  /* 0x0000000500127c02 */ /* 0x000fe20008000f00 */
[----:B------:R-:W-:Y:S02]  /*1e090*/  IMAD.U32 R17, RZ, RZ, UR4 ;  /* 0x00000004ff117e24 */ /* 0x000fe4000f8e00ff */
[----:B------:R-:W-:-:S07]  /*1e0a0*/  IMAD.U32 R19, RZ, RZ, UR6 ;  /* 0x00000006ff137e24 */ /* 0x000fce000f8e00ff */
.L_x_15404:
        /* <DEDUP_REMOVED lines=10> */
.L_x_15393:
[----:B------:R-:W-:Y:S02]  /*1e150*/  ULDC UR4, c[0x0][0xd3c] ;  /* 0x00034f0000047ab9 */ /* 0x000fe40000000800 */
[----:B0-----:R-:W-:-:S13]  /*1e160*/  ISETP.GE.AND P0, PT, R19, UR4, PT ;  /* 0x0000000413007c0c */ /* 0x001fda000bf06270 */
[----:B------:R-:W-:Y:S05]  /*1e170*/  @!P0 BRA `(.L_x_15405) ;  /* 0xffffff9400f48947 */ /* 0x000fea000383ffff */
[----:B------:R-:W-:Y:S05]  /*1e180*/  BSYNC B8 ;  /* 0x0000000000087941 */ /* 0x000fea0003800000 */
.L_x_15300:
[----:B------:R-:W5:Y:S01]  /*1e190*/  LDL.LU R0, [R1+0x3c] ;  /* 0x00003c0001007983 */ /* 0x000f620000300800 */
[----:B------:R-:W-:Y:S01]  /*1e1a0*/  BSSY B0, `(.L_x_15406) ;  /* 0x000000b000007945 */ /* 0x000fe20003800000 */
[----:B------:R-:W1:Y:S01]  /*1e1b0*/  S2R R5, SR_CgaCtaId ;  /* 0x0000000000057919 */ /* 0x000e620000008800 */
[----:B-----5:R-:W-:-:S05]  /*1e1c0*/  VIADD R0, R0, 0x1 ;  /* 0x0000000100007836 */ /* 0x020fca0000000000 */
[----:B--2---:R-:W-:-:S04]  /*1e1d0*/  LEA.HI R2, R0, R0, RZ, 0x1 ;  /* 0x0000000000027211 */ /* 0x004fc800078f08ff */
[----:B0-----:R-:W-:Y:S02]  /*1e1e0*/  LOP3.LUT R3, R2, 0xfffffffe, RZ, 0xc0, !PT ;  /* 0xfffffffe02037812 */ /* 0x001fe400078ec0ff */
[----:B------:R-:W-:-:S03]  /*1e1f0*/  MOV R2, 0x400 ;  /* 0x0000040000027802 */ /* 0x000fc60000000f00 */
[----:B------:R-:W-:Y:S01]  /*1e200*/  IMAD.IADD R0, R0, 0x1, -R3 ;  /* 0x0000000100007824 */ /* 0x000fe200078e0a03 */
[----:B-1----:R-:W-:-:S04]  /*1e210*/  LEA R7, R5, R2, 0x18 ;  /* 0x0000000205077211 */ /* 0x002fc800078ec0ff */
[----:B------:R-:W-:-:S04]  /*1e220*/  SHF.L.U32 R0, R0, 0x1f, RZ ;  /* 0x0000001f00007819 */ /* 0x000fc800000006ff */
[----:B------:R-:W0:Y:S02]  /*1e230*/  SYNCS.PHASECHK.TRANS64.TRYWAIT P0, [R7+URZ+0x32420], R0 ;  /* 0x03242000070075a7 */ /* 0x000e24000800017f */
[----:B0-----:R-:W-:Y:S05]  /*1e240*/  @!P0 BRA `(.L_x_15407) ;  /* 0x0000006000488947 */ /* 0x001fea0003800000 */
.L_x_15621:
[----:B------:R-:W-:Y:S05]  /*1e250*/  BSYNC B0 ;  /* 0x0000000000007941 */ /* 0x000fea0003800000 */
.L_x_15406:
[----:B------:R-:W-:-:S03]  /*1e260*/  UMOV UR4, 0xffffffff ;  /* 0xffffffff00047882 */ /* 0x000fc60000000000 */
[----:B------:R-:W-:Y:S05]  /*1e270*/  BRA.DIV UR4, `(.L_x_15408) ;  /* 0x0000006204507947 */ /* 0x000fea000b800000 */
[----:B0-----:R-:W0:Y:S02]  /*1e280*/  S2R R0, SR_TID.X ;  /* 0x0000000000007919 */ /* 0x001e240000002100 */
[----:B0-----:R-:W-:-:S04]  /*1e290*/  SHF.R.U32.HI R0, RZ, 0x5, R0 ;  /* 0x00000005ff007819 */ /* 0x001fc80000011600 */
[----:B------:R-:W-:-:S05]  /*1e2a0*/  LOP3.LUT R0, R0, 0x3, RZ, 0xc0, !PT ;  /* 0x0000000300007812 */ /* 0x000fca00078ec0ff */
[----:B------:R0:W1:Y:S02]  /*1e2b0*/  SHFL.IDX PT, R14, R0, RZ, 0x1f ;  /* 0x00001fff000e7589 */ /* 0x00006400000e0000 */
.L_x_15624:
[----:B-1----:R-:W-:-:S13]  /*1e2c0*/  ISETP.NE.AND P0, PT, R14, RZ, PT ;  /* 0x000000ff0e00720c */ /* 0x002fda0003f05270 */
[----:B------:R-:W-:Y:S05]  /*1e2d0*/  @P0 BRA `(.L_x_15132) ;  /* 0x0000000000880947 */ /* 0x000fea0003800000 */
[----:B------:R-:W-:-:S03]  /*1e2e0*/  UMOV UR4, 0xffffffff ;  /* 0xffffffff00047882 */ /* 0x000fc60000000000 */
[----:B------:R-:W-:Y:S05]  /*1e2f0*/  BRA.DIV UR4, `(.L_x_15409) ;  /* 0x0000006204647947 */ /* 0x000fea000b800000 */
[----:B------:R-:W-:-:S13]  /*1e300*/  ELECT P6, URZ, PT ;  /* 0x00000000003f782f */ /* 0x000fda00038c0000 */
.L_x_15627:
[----:B------:R-:W-:Y:S05]  /*1e310*/  @!P6 BRA `(.L_x_15132) ;  /* 0x000000000078e947 */ /* 0x000fea0003800000 */
[----:B------:R-:W-:-:S06]  /*1e320*/  ULOP3.LUT UR4, UR36, 0x2, URZ, 0xfc, !UPT ;  /* 0x0000000224047892 */ /* 0x000fcc000f8efc3f */
[----:B0-----:R-:W-:-:S05]  /*1e330*/  IMAD.U32 R0, RZ, RZ, UR4 ;  /* 0x00000004ff007e24 */ /* 0x001fca000f8e00ff */
[----:B------:R-:W-:-:S13]  /*1e340*/  ISETP.NE.AND P0, PT, R0, 0x3, PT ;  /* 0x000000030000780c */ /* 0x000fda0003f05270 */
[----:B------:R-:W-:Y:S05]  /*1e350*/  @!P0 BRA `(.L_x_15410) ;  /* 0x0000000000048947 */ /* 0x000fea0003800000 */
[----:B------:R-:W-:Y:S01]  /*1e360*/  BPT.TRAP 0x1 ;  /* 0x000000040000795c */ /* 0x000fe20000300000 */
.L_x_15410:
[----:B------:R-:W-:Y:S01]  /*1e370*/  IMAD R5, R24, 0x8, R7 ;  /* 0x0000000818057824 */ /* 0x000fe200078e0207 */
[----:B------:R-:W-:Y:S02]  /*1e380*/  SHF.L.U32 R0, R26, 0x1f, RZ ;  /* 0x0000001f1a007819 */ /* 0x000fe400000006ff */
[----:B------:R-:W-:Y:S02]  /*1e390*/  IADD3 R24, R24, 0x1, RZ ;  /* 0x0000000118187810 */ /* 0x000fe40007ffe0ff */
[----:B------:R-:W0:Y:S02]  /*1e3a0*/  SYNCS.PHASECHK.TRANS64.TRYWAIT P1, [R5+URZ+0x32440], R0 ;  /* 0x03244000050075a7 */ /* 0x000e24000802017f */
[----:B------:R-:W-:-:S04]  /*1e3b0*/  ISETP.NE.AND P2, PT, R24, 0x2, PT ;  /* 0x000000021800780c */ /* 0x000fc80003f45270 */
[----:B------:R-:W-:Y:S01]  /*1e3c0*/  SEL R3, RZ, 0x1, P2 ;  /* 0x00000001ff037807 */ /* 0x000fe20001000000 */
[----:B0-----:R-:W-:Y:S08]  /*1e3d0*/  @!P1 BRA `(.L_x_15411) ;  /* 0x00000060004c9947 */ /* 0x001ff00003800000 */
.L_x_15628:
[----:B------:R-:W-:Y:S02]  /*1e3e0*/  SEL R24, R24, RZ, P2 ;  /* 0x000000ff18187207 */ /* 0x000fe40001000000 */
[----:B------:R-:W-:Y:S01]  /*1e3f0*/  LOP3.LUT R2, R26, R3, RZ, 0x3c, !PT ;  /* 0x000000031a027212 */ /* 0x000fe200078e3cff */
[----:B------:R-:W-:Y:S06]  /*1e400*/  @!P0 BRA `(.L_x_15412) ;  /* 0x0000000000048947 */ /* 0x000fec0003800000 */
[----:B------:R-:W-:Y:S01]  /*1e410*/  BPT.TRAP 0x1 ;  /* 0x000000040000795c */ /* 0x000fe20000300000 */
.L_x_15412:
[----:B------:R-:W-:Y:S01]  /*1e420*/  IMAD R3, R24, 0x8, R7 ;  /* 0x0000000818037824 */ /* 0x000fe200078e0207 */
[----:B------:R-:W-:-:S04]  /*1e430*/  SHF.L.U32 R2, R2, 0x1f, RZ ;  /* 0x0000001f02027819 */ /* 0x000fc800000006ff */
[----:B------:R-:W1:Y:S02]  /*1e440*/  SYNCS.PHASECHK.TRANS64.TRYWAIT P1, [R3+URZ+0x32440], R2 ;  /* 0x03244002030075a7 */ /* 0x000e64000802017f */
[----:B-1----:R-:W-:Y:S05]  /*1e450*/  @!P1 BRA `(.L_x_15413) ;  /* 0x0000006000409947 */ /* 0x002fea0003800000 */
.L_x_15629:
[----:B------:R-:W-:Y:S05]  /*1e460*/  @!P0 BRA `(.L_x_15414) ;  /* 0x0000000000048947 */ /* 0x000fea0003800000 */
[----:B------:R-:W-:Y:S01]  /*1e470*/  BPT.TRAP 0x1 ;  /* 0x000000040000795c */ /* 0x000fe20000300000 */
.L_x_15414:
[----:B------:R-:W2:Y:S02]  /*1e480*/  SYNCS.PHASECHK.TRANS64.TRYWAIT P1, [R5+URZ+0x32460], R0 ;  /* 0x03246000050075a7 */ /* 0x000ea4000802017f */
[----:B--2---:R-:W-:Y:S05]  /*1e490*/  @!P1 BRA `(.L_x_15415) ;  /* 0x0000006000449947 */ /* 0x004fea0003800000 */
.L_x_15630:
[----:B------:R-:W-:Y:S05]  /*1e4a0*/  @!P0 BRA `(.L_x_15416) ;  /* 0x0000000000048947 */ /* 0x000fea0003800000 */
[----:B------:R-:W-:Y:S01]  /*1e4b0*/  BPT.TRAP 0x1 ;  /* 0x000000040000795c */ /* 0x000fe20000300000 */
.L_x_15416:
[----:B------:R0:W0:Y:S02]  /*1e4c0*/  SYNCS.PHASECHK.TRANS64.TRYWAIT P0, [R3+URZ+0x32460], R2 ;  /* 0x03246002030075a7 */ /* 0x000024000800017f */
[----:B0-----:R-:W-:Y:S05]  /*1e4d0*/  @!P0 NANOSLEEP.SYNCS 0x989680 ;  /* 0x009896800000895d */ /* 0x001fea0003900000 */
[----:B------:R-:W0:Y:S02]  /*1e4e0*/  @!P0 SYNCS.PHASECHK.TRANS64 P0, [R3+URZ+0x32460], R2 ;  /* 0x03246002030085a7 */ /* 0x000e24000800007f */
[----:B0-----:R-:W-:Y:S05]  /*1e4f0*/  @!P0 BRA `(.L_x_15416) ;  /* 0xfffffffc00f08947 */ /* 0x001fea000383ffff */
.L_x_15132:
[----:B------:R-:W-:Y:S05]  /*1e500*/  BSYNC B9 ;  /* 0x0000000000097941 */ /* 0x000fea0003800000 */
.L_x_15129:
[----:B------:R-:W-:Y:S05]  /*1e510*/  EXIT ;  /* 0x000000000000794d */ /* 0x000fea0003800000 */
.L_x_15150:
[----:B0-----:R0:W1:Y:S02]  /*1e520*/  SYNCS.PHASECHK.TRANS64.TRYWAIT P5, [R86+URZ+0x32490], R99 ;  /* 0x03249063560075a7 */ /* 0x00106400080a017f */
[----:B-1----:R-:W-:Y:S05]  /*1e530*/  @!P5 NANOSLEEP.SYNCS 0x989680 ;  /* 0x009896800000d95d */ /* 0x002fea0003900000 */
[----:B------:R-:W1:Y:S02]  /*1e540*/  @!P5 SYNCS.PHASECHK.TRANS64 P5, [R86+URZ+0x32490], R99 ;  /* 0x032490635600d5a7 */ /* 0x000e6400080a007f */
[----:B-1----:R-:W-:Y:S05]  /*1e550*/  @!P5 BRA `(.L_x_15150) ;  /* 0xfffffffc00f0d947 */ /* 0x002fea000383ffff */
[----:B------:R-:W-:Y:S05]  /*1e560*/  BRA `(.L_x_15417) ;  /* 0xfffffe4400f87947 */ /* 0x000fea000383ffff */
.L_x_15151:
        /* <DEDUP_REMOVED lines=8> */
.L_x_15419:
[----:B------:R-:W-:Y:S05]  /*1e5f0*/  BSYNC B1 ;  /* 0x0000000000017941 */ /* 0x000fea0003800000 */
.L_x_15418:
        /* <DEDUP_REMOVED lines=8> */
.L_x_15420:
[----:B------:R-:W-:Y:S05]  /*1e680*/  BRA `(.L_x_15421) ;  /* 0xfffffe4400c47947 */ /* 0x000fea000383ffff */
.L_x_15160:
[----:B------:R-:W-:Y:S01]  /*1e690*/  BSSY B1, `(.L_x_15422) ;  /* 0x0000008000017945 */ /* 0x000fe20003800000 */
[----:B----4-:R-:W-:Y:S01]  /*1e6a0*/  IMAD.MOV.U32 R13, RZ, RZ, R90 ;  /* 0x000000ffff0d7224 */ /* 0x010fe200078e005a */
[----:B------:R-:W-:Y:S01]  /*1e6b0*/  MOV R12, 0x1 ;  /* 0x00000001000c7802 */ /* 0x000fe20000000f00 */
[----:B0-----:R-:W-:Y:S02]  /*1e6c0*/  IMAD.MOV.U32 R11, RZ, RZ, 0x1c1f ;  /* 0x00001c1fff0b7424 */ /* 0x001fe400078e00ff */
[----:B------:R-:W-:-:S07]  /*1e6d0*/  IMAD.MOV.U32 R15, RZ, RZ, -0x1 ;  /* 0xffffffffff0f7424 */ /* 0x000fce00078e00ff */
[----:B-123--:R-:W-:Y:S05]  /*1e6e0*/  WARPSYNC.COLLECTIVE R15, `(.L_x_15423) ;  /* 0x000000000f087348 */ /* 0x00efea0003c00000 */
[----:B---3--:R0:W3:Y:S02]  /*1e6f0*/  SHFL.IDX P6, R14, R13, R12, R11 ;  /* 0x0000000c0d0e7389 */ /* 0x0080e400000c000b */
[----:B0123--:R-:W-:Y:S01]  /*1e700*/  ENDCOLLECTIVE ;  /* 0x000000000000791b */ /* 0x00ffe20003800000 */
.L_x_15423:
[----:B------:R-:W-:Y:S05]  /*1e710*/  BSYNC B1 ;  /* 0x0000000000017941 */ /* 0x000fea0003800000 */
.L_x_15422:
        /* <DEDUP_REMOVED lines=8> */
.L_x_15424:
[----:B------:R-:W-:Y:S05]  /*1e7a0*/  BRA `(.L_x_15425) ;  /* 0xfffffe4c00347947 */ /* 0x000fea000383ffff */
.L_x_15170:
[----:B-1----:R1:W2:Y:S02]  /*1e7b0*/  SYNCS.PHASECHK.TRANS64.TRYWAIT P4, [R86+URZ+0x32490], R99 ;  /* 0x03249063560075a7 */ /* 0x0022a4000808017f */
[----:B--2---:R-:W-:Y:S05]  /*1e7c0*/  @!P4 NANOSLEEP.SYNCS 0x989680 ;  /* 0x009896800000c95d */ /* 0x004fea0003900000 */
[----:B------:R-:W2:Y:S02]  /*1e7d0*/  @!P4 SYNCS.PHASECHK.TRANS64 P4, [R86+URZ+0x32490], R99 ;  /* 0x032490635600c5a7 */ /* 0x000ea4000808007f */
[----:B--2---:R-:W-:Y:S05]  /*1e7e0*/  @!P4 BRA `(.L_x_15170) ;  /* 0xfffffffc00f0c947 */ /* 0x004fea000383ffff */
[----:B------:R-:W-:Y:S05]  /*1e7f0*/  BRA `(.L_x_15426) ;  /* 0xfffffe5400fc7947 */ /* 0x000fea000383ffff */
.L_x_15171:
        /* <DEDUP_REMOVED lines=8> */
.L_x_15428:
[----:B------:R-:W-:Y:S05]  /*1e880*/  BSYNC B1 ;  /* 0x0000000000017941 */ /* 0x000fea0003800000 */
.L_x_15427:
        /* <DEDUP_REMOVED lines=8> */
.L_x_15429:
[----:B------:R-:W-:Y:S05]  /*1e910*/  BRA `(.L_x_15430) ;  /* 0xfffffe5400cc7947 */ /* 0x000fea000383ffff */
.L_x_15176:
        /* <DEDUP_REMOVED lines=8> */
.L_x_15432:
[----:B------:R-:W-:Y:S05]  /*1e9a0*/  BSYNC B1 ;  /* 0x0000000000017941 */ /* 0x000fea0003800000 */
.L_x_15431:
        /* <DEDUP_REMOVED lines=8> */
.L_x_15433:
[----:B------:R-:W-:Y:S01]  /*1ea30*/  IMAD.MOV.U32 R32, RZ, RZ, R14 ;  /* 0x000000ffff207224 */ /* 0x000fe200078e000e */
[----:B------:R-:W-:Y:S06]  /*1ea40*/  BRA `(.L_x_15434) ;  /* 0xfffffe5c00707947 */ /* 0x000fec000383ffff */
.L_x_15181:
[----:B0-----:R0:W1:Y:S02]  /*1ea50*/  SYNCS.PHASECHK.TRANS64.TRYWAIT P2, [R86+URZ+0x32490], R99 ;  /* 0x03249063560075a7 */ /* 0x001064000804017f */
[----:B-1----:R-:W-:Y:S05]  /*1ea60*/  @!P2 NANOSLEEP.SYNCS 0x989680 ;  /* 0x009896800000a95d */ /* 0x002fea0003900000 */
[----:B------:R-:W1:Y:S02]  /*1ea70*/  @!P2 SYNCS.PHASECHK.TRANS64 P2, [R86+URZ+0x32490], R99 ;  /* 0x032490635600a5a7 */ /* 0x000e64000804007f */
[----:B-1----:R-:W-:Y:S05]  /*1ea80*/  @!P2 BRA `(.L_x_15181) ;  /* 0xfffffffc00f0a947 */ /* 0x002fea000383ffff */
[----:B------:R-:W-:Y:S05]  /*1ea90*/  BRA `(.L_x_15435) ;  /* 0xfffffe64006c7947 */ /* 0x000fea000383ffff */
.L_x_15182:
        /* <DEDUP_REMOVED lines=8> */
.L_x_15437:
[----:B------:R-:W-:Y:S05]  /*1eb20*/  BSYNC B1 ;  /* 0x0000000000017941 */ /* 0x000fea0003800000 */
.L_x_15436:
        /* <DEDUP_REMOVED lines=8> */
.L_x_15438:
[----:B------:R-:W-:Y:S05]  /*1ebb0*/  BRA `(.L_x_15439) ;  /* 0xfffffe6400947947 */ /* 0x000fea000383ffff */
.L_x_15185:
[----:B------:R-:W-:Y:S01]  /*1ebc0*/  BSSY B1, `(.L_x_15440) ;  /* 0x0000008000017945 */ /* 0x000fe20003800000 */
[----:B------:R-:W-:Y:S01]  /*1ebd0*/  MOV R13, R33 ;  /* 0x00000021000d7202 */ /* 0x000fe20000000f00 */
[----:B------:R-:W-:Y:S02]  /*1ebe0*/  IMAD.MOV.U32 R12, RZ, RZ, 0x1 ;  /* 0x00000001ff0c7424 */ /* 0x000fe400078e00ff */
[----:B----4-:R-:W-:Y:S02]  /*1ebf0*/  IMAD.MOV.U32 R11, RZ, RZ, 0x1c1f ;  /* 0x00001c1fff0b7424 */ /* 0x010fe400078e00ff */
[----:B------:R-:W-:-:S07]  /*1ec00*/  IMAD.MOV.U32 R15, RZ, RZ, -0x1 ;  /* 0xffffffffff0f7424 */ /* 0x000fce00078e00ff */
[----:B0123--:R-:W-:Y:S05]  /*1ec10*/  WARPSYNC.COLLECTIVE R15, `(.L_x_15441) ;  /* 0x000000000f087348 */ /* 0x00ffea0003c00000 */
[----:B---3--:R3:W4:Y:S02]  /*1ec20*/  SHFL.IDX P6, R14, R13, R12, R11 ;  /* 0x0000000c0d0e7389 */ /* 0x00872400000c000b */
[----:B01234-:R-:W-:Y:S01]  /*1ec30*/  ENDCOLLECTIVE ;  /* 0x000000000000791b */ /* 0x01ffe20003800000 */
.L_x_15441:
[----:B------:R-:W-:Y:S05]  /*1ec40*/  BSYNC B1 ;  /* 0x0000000000017941 */ /* 0x000fea0003800000 */
.L_x_15440:
        /* <DEDUP_REMOVED lines=8> */
.L_x_15442:
[----:B------:R-:W-:Y:S05]  /*1ecd0*/  BRA `(.L_x_15443) ;  /* 0xfffffe6400947947 */ /* 0x000fea000383ffff */
.L_x_15189:
[----:B---3--:R3:W4:Y:S02]  /*1ece0*/  SYNCS.PHASECHK.TRANS64.TRYWAIT P3, [R86+URZ+0x324b0], R99 ;  /* 0x0324b063560075a7 */ /* 0x008724000806017f */
[----:B----4-:R-:W-:Y:S05]  /*1ecf0*/  @!P3 NANOSLEEP.SYNCS 0x989680 ;  /* 0x009896800000b95d */ /* 0x010fea0003900000 */
[----:B------:R-:W4:Y:S02]  /*1ed00*/  @!P3 SYNCS.PHASECHK.TRANS64 P3, [R86+URZ+0x324b0], R99 ;  /* 0x0324b0635600b5a7 */ /* 0x000f24000806007f */
[----:B----4-:R-:W-:Y:S05]  /*1ed10*/  @!P3 BRA `(.L_x_15189) ;  /* 0xfffffffc00f0b947 */ /* 0x010fea000383ffff */
[----:B------:R-:W-:Y:S05]  /*1ed20*/  BRA `(.L_x_15444) ;  /* 0xfffffe68000c7947 */ /* 0x000fea000383ffff */
.L_x_15197:
[----:B------:R-:W-:Y:S01]  /*1ed30*/  BSSY B0, `(.L_x_15445) ;  /* 0x0000007000007945 */ /* 0x000fe20003800000 */
[----:B------:R-:W-:Y:S02]  /*1ed40*/  IMAD.MOV.U32 R12, RZ, RZ, RZ ;  /* 0x000000ffff0c7224 */ /* 0x000fe400078e00ff */
[----:B------:R-:W-:Y:S02]  /*1ed50*/  IMAD.MOV.U32 R11, RZ, RZ, 0x1f ;  /* 0x0000001fff0b7424 */ /* 0x000fe400078e00ff */
[----:B------:R-:W-:-:S07]  /*1ed60*/  IMAD.MOV.U32 R15, RZ, RZ, -0x1 ;  /* 0xffffffffff0f7424 */ /* 0x000fce00078e00ff */
[----:B------:R-:W-:Y:S05]  /*1ed70*/  WARPSYNC.COLLECTIVE R15, `(.L_x_15446) ;  /* 0x000000000f087348 */ /* 0x000fea0003c00000 */
[----:B------:R0:W1:Y:S02]  /*1ed80*/  SHFL.IDX P6, R14, R13, R12, R11 ;  /* 0x0000000c0d0e7389 */ /* 0x00006400000c000b */
[----:B01----:R-:W-:Y:S01]  /*1ed90*/  ENDCOLLECTIVE ;  /* 0x000000000000791b */ /* 0x003fe20003800000 */
.L_x_15446:
[----:B------:R-:W-:Y:S05]  /*1eda0*/  BSYNC B0 ;  /* 0x0000000000007941 */ /* 0x000fea0003800000 */
.L_x_15445:
[----:B------:R-:W-:Y:S05]  /*1edb0*/  BRA `(.L_x_15447) ;  /* 0xfffffe7400b87947 */ /* 0x000fea000383ffff */
.L_x_15209:
[----:B------:R-:W-:Y:S01]  /*1edc0*/  BSSY B1, `(.L_x_15448) ;  /* 0x0000008000017945 */ /* 0x000fe20003800000 */
[----:B0-----:R-:W-:Y:S01]  /*1edd0*/  MOV R13, R6 ;  /* 0x00000006000d7202 */ /* 0x001fe20000000f00 */
[----:B------:R-:W-:Y:S02]  /*1ede0*/  IMAD.MOV.U32 R12, RZ, RZ, RZ ;  /* 0x000000ffff0c7224 */ /* 0x000fe400078e00ff */
[----:B------:R-:W-:Y:S02]  /*1edf0*/  IMAD.MOV.U32 R11, RZ, RZ, 0x1c1f ;  /* 0x00001c1fff0b7424 */ /* 0x000fe400078e00ff */
[----:B------:R-:W-:-:S07]  /*1ee00*/  IMAD.MOV.U32 R15, RZ, RZ, -0x1 ;  /* 0xffffffffff0f7424 */ /* 0x000fce00078e00ff */
[----:B------:R-:W-:Y:S05]  /*1ee10*/  WARPSYNC.COLLECTIVE R15, `(.L_x_15449) ;  /* 0x000000000f087348 */ /* 0x000fea0003c00000 */
[----:B------:R0:W1:Y:S02]  /*1ee20*/  SHFL.IDX P6, R14, R13, R12, R11 ;  /* 0x0000000c0d0e7389 */ /* 0x00006400000c000b */
[----:B01----:R-:W-:Y:S01]  /*1ee30*/  ENDCOLLECTIVE ;  /* 0x000000000000791b */ /* 0x003fe20003800000 */
.L_x_15449:
[----:B------:R-:W-:Y:S05]  /*1ee40*/  BSYNC B1 ;  /* 0x0000000000017941 */ /* 0x000fea0003800000 */
.L_x_15448:
        /* <DEDUP_REMOVED lines=8> */
.L_x_15450:
[----:B------:R-:W-:Y:S02]  /*1eed0*/  IMAD.MOV.U32 R13, RZ, RZ, R8 ;  /* 0x000000ffff0d7224 */ /* 0x000fe400078e0008 */
[----:B------:R-:W-:-:S07]  /*1eee0*/  IMAD.MOV.U32 R0, RZ, RZ, R14 ;  /* 0x000000ffff007224 */ /* 0x000fce00078e000e */
[----:B------:R-:W-:Y:S05]  /*1eef0*/  WARPSYNC.COLLECTIVE R15, `(.L_x_15451) ;  /* 0x000000000f087348 */ /* 0x000fea0003c00000 */
[----:B------:R0:W1:Y:S02]  /*1ef00*/  SHFL.IDX P6, R14, R13, R12, R11 ;  /* 0x0000000c0d0e7389 */ /* 0x00006400000c000b */
[----:B01----:R-:W-:Y:S01]  /*1ef10*/  ENDCOLLECTIVE ;  /* 0x000000000000791b */ /* 0x003fe20003800000 */
.L_x_15451:
[----:B------:R-:W-:Y:S01]  /*1ef20*/  MOV R13, R7 ;  /* 0x00000007000d7202 */ /* 0x000fe20000000f00 */
[----:B------:R-:W-:-:S07]  /*1ef30*/  IMAD.MOV.U32 R5, RZ, RZ, R14 ;  /* 0x000000ffff057224 */ /* 0x000fce00078e000e */
[----:B------:R-:W-:Y:S05]  /*1ef40*/  WARPSYNC.COLLECTIVE R15, `(.L_x_15452) ;  /* 0x000000000f087348 */ /* 0x000fea0003c00000 */
[----:B------:R0:W1:Y:S02]  /*1ef50*/  SHFL.IDX P6, R14, R13, R12, R11 ;  /* 0x0000000c0d0e7389 */ /* 0x00006400000c000b */
[----:B01----:R-:W-:Y:S01]  /*1ef60*/  ENDCOLLECTIVE ;  /* 0x000000000000791b */ /* 0x003fe20003800000 */
.L_x_15452:
[----:B------:R-:W-:Y:S05]  /*1ef70*/  BRA `(.L_x_15453) ;  /* 0xfffffe7c004c7947 */ /* 0x000fea000383ffff */
.L_x_15212:
[----:B------:R-:W-:Y:S01]  /*1ef80*/  BSSY B1, `(.L_x_15454) ;  /* 0x0000008000017945 */ /* 0x000fe20003800000 */
[----:B------:R-:W-:Y:S02]  /*1ef90*/  IMAD.MOV.U32 R13, RZ, RZ, R6 ;  /* 0x000000ffff0d7224 */ /* 0x000fe400078e0006 */
[----:B------:R-:W-:Y:S02]  /*1efa0*/  IMAD.MOV.U32 R12, RZ, RZ, 0x1 ;  /* 0x00000001ff0c7424 */ /* 0x000fe400078e00ff */
[----:B------:R-:W-:Y:S02]  /*1efb0*/  IMAD.MOV.U32 R11, RZ, RZ, 0x1c1f ;  /* 0x00001c1fff0b7424 */ /* 0x000fe400078e00ff */
[----:B------:R-:W-:-:S07]  /*1efc0*/  IMAD.MOV.U32 R15, RZ, RZ, -0x1 ;  /* 0xffffffffff0f7424 */ /* 0x000fce00078e00ff */
[----:B-1----:R-:W-:Y:S05]  /*1efd0*/  WARPSYNC.COLLECTIVE R15, `(.L_x_15455) ;  /* 0x000000000f087348 */ /* 0x002fea0003c00000 */
[----:B------:R0:W2:Y:S02]  /*1efe0*/  SHFL.IDX P6, R14, R13, R12, R11 ;  /* 0x0000000c0d0e7389 */ /* 0x0000a400000c000b */
[----:B012---:R-:W-:Y:S01]  /*1eff0*/  ENDCOLLECTIVE ;  /* 0x000000000000791b */ /* 0x007fe20003800000 */
.L_x_15455:
[----:B------:R-:W-:Y:S05]  /*1f000*/  BSYNC B1 ;  /* 0x0000000000017941 */ /* 0x000fea0003800000 */
.L_x_15454:
        /* <DEDUP_REMOVED lines=8> */
.L_x_15456:
[----:B------:R-:W-:Y:S02]  /*1f090*/  IMAD.MOV.U32 R13, RZ, RZ, R8 ;  /* 0x000000ffff0d7224 */ /* 0x000fe400078e0008 */
[----:B------:R-:W-:-:S07]  /*1f0a0*/  IMAD.MOV.U32 R0, RZ, RZ, R14 ;  /* 0x000000ffff007224 */ /* 0x000fce00078e000e */
[----:B------:R-:W-:Y:S05]  /*1f0b0*/  WARPSYNC.COLLECTIVE R15, `(.L_x_15457) ;  /* 0x000000000f087348 */ /* 0x000fea0003c00000 */
[----:B------:R0:W1:Y:S02]  /*1f0c0*/  SHFL.IDX P6, R14, R13, R12, R11 ;  /* 0x0000000c0d0e7389 */ /* 0x00006400000c000b */
[----:B01----:R-:W-:Y:S01]  /*1f0d0*/  ENDCOLLECTIVE ;  /* 0x000000000000791b */ /* 0x003fe20003800000 */
.L_x_15457:
[----:B------:R-:W-:Y:S01]  /*1f0e0*/  IMAD.MOV.U32 R13, RZ, RZ, R7 ;  /* 0x000000ffff0d7224 */ /* 0x000fe200078e0007 */
[----:B------:R-:W-:-:S07]  /*1f0f0*/  MOV R5, R14 ;  /* 0x0000000e00057202 */ /* 0x000fce0000000f00 */
[----:B------:R-:W-:Y:S05]  /*1f100*/  WARPSYNC.COLLECTIVE R15, `(.L_x_15458) ;  /* 0x000000000f087348 */ /* 0x000fea0003c00000 */
[----:B------:R0:W1:Y:S02]  /*1f110*/  SHFL.IDX P6, R14, R13, R12, R11 ;  /* 0x0000000c0d0e7389 */ /* 0x00006400000c000b */
[----:B01----:R-:W-:Y:S01]  /*1f120*/  ENDCOLLECTIVE ;  /* 0x000000000000791b */ /* 0x003fe20003800000 */
.L_x_15458:
[----:B------:R-:W-:Y:S05]  /*1f130*/  BRA `(.L_x_15459) ;  /* 0xfffffe7c00a87947 */ /* 0x000fea000383ffff */
.L_x_15216:
[----:B0-----:R0:W1:Y:S02]  /*1f140*/  SYNCS.PHASECHK.TRANS64.TRYWAIT P0, [R22+URZ+0x32400], R11 ;  /* 0x0324000b160075a7 */ /* 0x001064000800017f */
[----:B-1----:R-:W-:Y:S05]  /*1f150*/  @!P0 NANOSLEEP.SYNCS 0x989680 ;  /* 0x009896800000895d */ /* 0x002fea0003900000 */
[----:B------:R-:W1:Y:S02]  /*1f160*/  @!P0 SYNCS.PHASECHK.TRANS64 P0, [R22+URZ+0x32400], R11 ;  /* 0x0324000b160085a7 */ /* 0x000e64000800007f */
[----:B-1----:R-:W-:Y:S05]  /*1f170*/  @!P0 BRA `(.L_x_15216) ;  /* 0xfffffffc00f08947 */ /* 0x002fea000383ffff */
[----:B------:R-:W-:Y:S05]  /*1f180*/  BRA `(.L_x_15460) ;  /* 0xfffffe8000ac7947 */ /* 0x000fea000383ffff */
.L_x_15224:
[----:B------:R-:W1:Y:S01]  /*1f190*/  LDC R31, c[0x0][0x3f4] ;  /* 0x0000fd00ff1f7b82 */ /* 0x000e620000000800 */
[----:B------:R-:W-:Y:S01]  /*1f1a0*/  BSSY B1, `(.L_x_15461) ;  /* 0x0000008000017945 */ /* 0x000fe20003800000 */
[----:B0-----:R-:W-:Y:S02]  /*1f1b0*/  IMAD.MOV.U32 R13, RZ, RZ, R20 ;  /* 0x000000ffff0d7224 */ /* 0x001fe400078e0014 */
[----:B------:R-:W-:Y:S02]  /*1f1c0*/  IMAD.MOV.U32 R12, RZ, RZ, RZ ;  /* 0x000000ffff0c7224 */ /* 0x000fe400078e00ff */
[----:B------:R-:W-:Y:S02]  /*1f1d0*/  IMAD.MOV.U32 R11, RZ, RZ, 0x1c1f ;  /* 0x00001c1fff0b7424 */ /* 0x000fe400078e00ff */
[----:B------:R-:W-:-:S07]  /*1f1e0*/  IMAD.MOV.U32 R15, RZ, RZ, -0x1 ;  /* 0xffffffffff0f7424 */ /* 0x000fce00078e00ff */
[----:B-1----:R-:W-:Y:S05]  /*1f1f0*/  WARPSYNC.COLLECTIVE R15, `(.L_x_15462) ;  /* 0x000000000f087348 */ /* 0x002fea0003c00000 */
[----:B------:R0:W2:Y:S02]  /*1f200*/  SHFL.IDX P6, R14, R13, R12, R11 ;  /* 0x0000000c0d0e7389 */ /* 0x0000a400000c000b */
[----:B012---:R-:W-:Y:S01]  /*1f210*/  ENDCOLLECTIVE ;  /* 0x000000000000791b */ /* 0x007fe20003800000 */
.L_x_15462:
[----:B------:R-:W-:Y:S05]  /*1f220*/  BSYNC B1 ;  /* 0x0000000000017941 */ /* 0x000fea0003800000 */
.L_x_15461:
[----:B------:R0:W5:Y:S01]  /*1f230*/  LDL R8, [R1+0x90] ;  /* 0x0000900001087983 */ /* 0x0001620000100800 */
[----:B------:R-:W-:Y:S01]  /*1f240*/  IMAD.MOV.U32 R13, RZ, RZ, R10 ;  /* 0x000000ffff0d7224 */ /* 0x000fe200078e000a */
[----:B------:R-:W-:Y:S01]  /*1f250*/  MOV R0, R14 ;  /* 0x0000000e00007202 */ /* 0x000fe20000000f00 */
[----:B------:R-:W-:Y:S01]  /*1f260*/  IMAD.MOV.U32 R12, RZ, RZ, RZ ;  /* 0x000000ffff0c7224 */ /* 0x000fe200078e00ff */
[----:B------:R-:W-:Y:S01]  /*1f270*/  ISETP.GE.AND P0, PT, R16, R31, PT ;  /* 0x0000001f1000720c */ /* 0x000fe20003f06270 */
[----:B------:R-:W-:Y:S02]  /*1f280*/  IMAD.MOV.U32 R11, RZ, RZ, 0x1c1f ;  /* 0x00001c1fff0b7424 */ /* 0x000fe400078e00ff */
[----:B------:R-:W-:-:S10]  /*1f290*/  IMAD.MOV.U32 R15, RZ, RZ, -0x1 ;  /* 0xffffffffff0f7424 */ /* 0x000fd400078e00ff */
[----:B0----5:R-:W-:Y:S05]  /*1f2a0*/  WARPSYNC.COLLECTIVE R15, `(.L_x_15463) ;  /* 0x000000000f087348 */ /* 0x021fea0003c00000 */
[----:B------:R1:W2:Y:S02]  /*1f2b0*/  SHFL.IDX P6, R14, R13, R12, R11 ;  /* 0x0000000c0d0e7389 */ /* 0x0002a400000c000b */
[----:B012--5:R-:W-:Y:S01]  /*1f2c0*/  ENDCOLLECTIVE ;  /* 0x000000000000791b */ /* 0x027fe20003800000 */
.L_x_15463:
[----:B------:R-:W-:Y:S01]  /*1f2d0*/  MOV R13, R29 ;  /* 0x0000001d000d7202 */ /* 0x000fe20000000f00 */
[----:B------:R-:W-:-:S07]  /*1f2e0*/  IMAD.MOV.U32 R3, RZ, RZ, R14 ;  /* 0x000000ffff037224 */ /* 0x000fce00078e000e */
[----:B------:R-:W-:Y:S05]  /*1f2f0*/  WARPSYNC.COLLECTIVE R15, `(.L_x_15464) ;  /* 0x000000000f087348 */ /* 0x000fea0003c00000 */
[----:B------:R0:W1:Y:S02]  /*1f300*/  SHFL.IDX P6, R14, R13, R12, R11 ;  /* 0x0000000c0d0e7389 */ /* 0x00006400000c000b */
[----:B01----:R-:W-:Y:S01]  /*1f310*/  ENDCOLLECTIVE ;  /* 0x000000000000791b */ /* 0x003fe20003800000 */
.L_x_15464:
[----:B------:R-:W-:Y:S02]  /*1f320*/  IMAD.MOV.U32 R13, RZ, RZ, R28 ;  /* 0x000000ffff0d7224 */ /* 0x000fe400078e001c */
[----:B------:R-:W-:Y:S02]  /*1f330*/  IMAD R30, R8, R30, RZ ;  /* 0x0000001e081e7224 */ /* 0x000fe400078e02ff */
[----:B------:R-:W-:-:S07]  /*1f340*/  IMAD.MOV.U32 R8, RZ, RZ, R14 ;  /* 0x000000ffff087224 */ /* 0x000fce00078e000e */
[----:B------:R-:W-:Y:S05]  /*1f350*/  WARPSYNC.COLLECTIVE R15, `(.L_x_15465) ;  /* 0x000000000f087348 */ /* 0x000fea0003c00000 */
[----:B------:R0:W1:Y:S02]  /*1f360*/  SHFL.IDX P6, R14, R13, R12, R11 ;  /* 0x0000000c0d0e7389 */ /* 0x00006400000c000b */
[----:B01----:R-:W-:Y:S01]  /*1f370*/  ENDCOLLECTIVE ;  /* 0x000000000000791b */ /* 0x003fe20003800000 */
.L_x_15465:
[----:B------:R-:W-:-:S13]  /*1f380*/  ISETP.GE.OR P1, PT, R35, R30, P0 ;  /* 0x0000001e2300720c */ /* 0x000fda0000726670 */
[C---:B------:R-:W-:Y:S01]  /*1f390*/  @!P1 IMAD.SHL.U32 R9, R16.reuse, 0x2, RZ ;  /* 0x0000000210099824 */ /* 0x040fe200078e00ff */
[----:B------:R-:W-:-:S04]  /*1f3a0*/  @!P1 SHF.L.U64.HI R21, R16, 0x1, R17 ;  /* 0x0000000110159819 */ /* 0x000fc80000010211 */
[----:B------:R-:W-:-:S05]  /*1f3b0*/  @!P1 IADD3 R4, P2, R3, R9, RZ ;  /* 0x0000000903049210 */ /* 0x000fca0007f5e0ff */
[----:B------:R-:W-:-:S06]  /*1f3c0*/  @!P1 IMAD.X R5, R0, 0x1, R21, P2 ;  /* 0x0000000100059824 */ /* 0x000fcc00010e0615 */
[----:B------:R-:W5:Y:S01]  /*1f3d0*/  @!P1 LD.E.128 R4, desc[UR40][R4.64] ;  /* 0x0000002804049980 */ /* 0x000f62000c101d00 */
[----:B------:R-:W-:-:S05]  /*1f3e0*/  @!P1 IADD3 R14, P2, R14, R9, RZ ;  /* 0x000000090e0e9210 */ /* 0x000fca0007f5e0ff */
[----:B------:R-:W-:-:S05]  /*1f3f0*/  @!P1 IMAD.X R3, R8, 0x1, R21, P2 ;  /* 0x0000000108039824 */ /* 0x000fca00010e0615 */
[----:B------:R-:W-:-:S05]  /*1f400*/  @!P1 MOV R15, R3 ;  /* 0x00000003000f9202 */ /* 0x000fca0000000f00 */
[----:B------:R0:W5:Y:S01]  /*1f410*/  @!P1 LD.E.128 R24, desc[UR40][R14.64] ;  /* 0x000000280e189980 */ /* 0x000162000c101d00 */
[----:B------:R-:W-:Y:S01]  /*1f420*/  IMAD.MOV.U32 R13, RZ, RZ, R20 ;  /* 0x000000ffff0d7224 */ /* 0x000fe200078e0014 */
[----:B------:R-:W-:Y:S01]  /*1f430*/  CS2R R38, SRZ ;  /* 0x0000000000267805 */ /* 0x000fe2000001ff00 */
[----:B------:R-:W-:Y:S01]  /*1f440*/  IMAD.MOV.U32 R12, RZ, RZ, 0x1 ;  /* 0x00000001ff0c7424 */ /* 0x000fe200078e00ff */
[----:B------:R-:W-:Y:S01]  /*1f450*/  CS2R R36, SRZ ;  /* 0x0000000000247805 */ /* 0x000fe2000001ff00 */
[----:B0-----:R-:W-:-:S07]  /*1f460*/  IMAD.MOV.U32 R15, RZ, RZ, -0x1 ;  /* 0xffffffffff0f7424 */ /* 0x001fce00078e00ff */
[----:B-----5:R-:W-:Y:S05]  /*1f470*/  WARPSYNC.COLLECTIVE R15, `(.L_x_15466) ;  /* 0x000000000f087348 */ /* 0x020fea0003c00000 */
[----:B------:R0:W1:Y:S02]  /*1f480*/  SHFL.IDX P6, R14, R13, R12, R11 ;  /* 0x0000000c0d0e7389 */ /* 0x00006400000c000b */
[----:B01---5:R-:W-:Y:S01]  /*1f490*/  ENDCOLLECTIVE ;  /* 0x000000000000791b */ /* 0x023fe20003800000 */
.L_x_15466:
[----:B------:R-:W-:Y:S02]  /*1f4a0*/  IMAD.MOV.U32 R13, RZ, RZ, R10 ;  /* 0x000000ffff0d7224 */ /* 0x000fe400078e000a */
[----:B------:R-:W-:Y:S01]  /*1f4b0*/  @!P1 IMAD.MOV.U32 R38, RZ, RZ, R4 ;  /* 0x000000ffff269224 */ /* 0x000fe200078e0004 */
[----:B------:R-:W-:Y:S01]  /*1f4c0*/  @!P1 MOV R37, R7 ;  /* 0x0000000700259202 */ /* 0x000fe20000000f00 */
[----:B------:R-:W-:Y:S01]  /*1f4d0*/  @!P1 IMAD.MOV.U32 R39, RZ, RZ, R5 ;  /* 0x000000ffff279224 */ /* 0x000fe200078e0005 */
[----:B------:R-:W-:Y:S01]  /*1f4e0*/  CS2R R4, SRZ ;  /* 0x0000000000047805 */ /* 0x000fe2000001ff00 */
[----:B------:R-:W-:Y:S02]  /*1f4f0*/  IMAD.MOV.U32 R0, RZ, RZ, R38 ;  /* 0x000000ffff007224 */ /* 0x000fe400078e0026 */
[----:B------:R-:W-:Y:S02]  /*1f500*/  IMAD.MOV.U32 R3, RZ, RZ, R39 ;  /* 0x000000ffff037224 */ /* 0x000fe400078e0027 */
[----:B------:R-:W-:Y:S01]  /*1f510*/  @!P1 IMAD.MOV.U32 R36, RZ, RZ, R6 ;  /* 0x000000ffff249224 */ /* 0x000fe200078e0006 */
[----:B------:R-:W-:Y:S01]  /*1f520*/  PRMT R52, R52, 0x5410, R0 ;  /* 0x0000541034347816 */ /* 0x000fe20000000000 */
[----:B------:R-:W-:Y:S01]  /*1f530*/  IMAD.MOV.U32 R0, RZ, RZ, R14 ;  /* 0x000000ffff007224 */ /* 0x000fe200078e000e */
[----:B------:R-:W-:-:S07]  /*1f540*/  PRMT R40, R3, 0x7610, R40 ;  /* 0x0000761003287816 */ /* 0x000fce0000000028 */
[----:B------:R-:W-:Y:S05]  /*1f550*/  WARPSYNC.COLLECTIVE R15, `(.L_x_15467) ;  /* 0x000000000f087348 */ /* 0x000fea0003c00000 */
[----:B------:R0:W1:Y:S02]  /*1f560*/  SHFL.IDX P6, R14, R13, R12, R11 ;  /* 0x0000000c0d0e7389 */ /* 0x00006400000c000b */
[----:B01----:R-:W-:Y:S01]  /*1f570*/  ENDCOLLECTIVE ;  /* 0x000000000000791b */ /* 0x003fe20003800000 */
.L_x_15467:
[----:B------:R-:W-:Y:S01]  /*1f580*/  CS2R R6, SRZ ;  /* 0x0000000000067805 */ /* 0x000fe2000001ff00 */
[----:B------:R-:W-:Y:S02]  /*1f590*/  IMAD.MOV.U32 R10, RZ, RZ, R36 ;  /* 0x000000ffff0a7224 */ /* 0x000fe400078e0024 */
[----:B------:R-:W-:Y:S01]  /*1f5a0*/  IMAD.MOV.U32 R21, RZ, RZ, R37 ;  /* 0x000000ffff157224 */ /* 0x000fe200078e0025 */
[----:B------:R-:W-:Y:S01]  /*1f5b0*/  @!P1 MOV R6, R24 ;  /* 0x0000001800069202 */ /* 0x000fe20000000f00 */
[----:B------:R-:W-:Y:S01]  /*1f5c0*/  @!P1 IMAD.MOV.U32 R7, RZ, RZ, R25 ;  /* 0x000000ffff079224 */ /* 0x000fe200078e0019 */
[----:B------:R-:W-:Y:S01]  /*1f5d0*/  CS2R R24, SRZ ;  /* 0x0000000000187805 */ /* 0x000fe2000001ff00 */
[----:B------:R-:W-:Y:S01]  /*1f5e0*/  @!P1 IMAD.MOV.U32 R4, RZ, RZ, R26 ;  /* 0x000000ffff049224 */ /* 0x000fe200078e001a */
[----:B------:R-:W-:Y:S01]  /*1f5f0*/  PRMT R9, R10, 0x5410, R21 ;  /* 0x000054100a097816 */ /* 0x000fe20000000015 */
[----:B------:R-:W-:Y:S02]  /*1f600*/  @!P1 IMAD.MOV.U32 R5, RZ, RZ, R27 ;  /* 0x000000ffff059224 */ /* 0x000fe400078e001b */
[----:B------:R-:W-:-:S02]  /*1f610*/  IMAD.MOV.U32 R10, RZ, RZ, R6 ;  /* 0x000000ffff0a7224 */ /* 0x000fc400078e0006 */
[----:B------:R-:W-:Y:S01]  /*1f620*/  IMAD.MOV.U32 R13, RZ, RZ, R29 ;  /* 0x000000ffff0d7224 */ /* 0x000fe200078e001d */
[----:B------:R-:W-:-:S07]  /*1f630*/  MOV R3, R14 ;  /* 0x0000000e00037202 */ /* 0x000fce0000000f00 */
[----:B------:R-:W-:Y:S05]  /*1f640*/  WARPSYNC.COLLECTIVE R15, `(.L_x_15468) ;  /* 0x000000000f087348 */ /* 0x000fea0003c00000 */
[----:B------:R0:W1:Y:S02]  /*1f650*/  SHFL.IDX P6, R14, R13, R12, R11 ;  /* 0x0000000c0d0e7389 */ /* 0x00006400000c000b */
[----:B01----:R-:W-:Y:S01]  /*1f660*/  ENDCOLLECTIVE ;  /* 0x000000000000791b */ /* 0x003fe20003800000 */
.L_x_15468:
[----:B------:R-:W-:Y:S02]  /*1f670*/  IMAD.MOV.U32 R13, RZ, RZ, R28 ;  /* 0x000000ffff0d7224 */ /* 0x000fe400078e001c */
[----:B------:R-:W-:-:S07]  /*1f680*/  IMAD.MOV.U32 R8, RZ, RZ, R14 ;  /* 0x000000ffff087224 */ /* 0x000fce00078e000e */
[----:B------:R-:W-:Y:S05]  /*1f690*/  WARPSYNC.COLLECTIVE R15, `(.L_x_15469) ;  /* 0x000000000f087348 */ /* 0x000fea0003c00000 */
[----:B------:R0:W1:Y:S02]  /*1f6a0*/  SHFL.IDX P6, R14, R13, R12, R11 ;  /* 0x0000000c0d0e7389 */ /* 0x00006400000c000b */
[----:B01----:R-:W-:Y:S01]  /*1f6b0*/  ENDCOLLECTIVE ;  /* 0x000000000000791b */ /* 0x003fe20003800000 */
.L_x_15469:
[----:B------:R-:W-:Y:S01]  /*1f6c0*/  IMAD.MOV.U32 R11, RZ, RZ, R7 ;  /* 0x000000ffff0b7224 */ /* 0x000fe200078e0007 */
[----:B------:R-:W-:Y:S01]  /*1f6d0*/  MOV R12, R4 ;  /* 0x00000004000c7202 */ /* 0x000fe20000000f00 */
[----:B------:R-:W-:-:S03]  /*1f6e0*/  IMAD.MOV.U32 R13, RZ, RZ, R5 ;  /* 0x000000ffff0d7224 */ /* 0x000fc600078e0005 */
[----:B------:R-:W-:Y:S02]  /*1f6f0*/  PRMT R51, R10, 0x5410, R12 ;  /* 0x000054100a337816 */ /* 0x000fe4000000000c */
[----:B------:R-:W-:Y:S02]  /*1f700*/  PRMT R20, R11, 0x7610, R20 ;  /* 0x000076100b147816 */ /* 0x000fe40000000014 */
[----:B------:R-:W-:Y:S01]  /*1f710*/  PRMT R52, R13, 0x7610, R52 ;  /* 0x000076100d347816 */ /* 0x000fe20000000034 */
[----:B------:R-:W-:Y:S06]  /*1f720*/  BRA `(.L_x_15470) ;  /* 0xfffffe8c00987947 */ /* 0x000fec000383ffff */
.L_x_15228:
[----:B0-----:R0:W2:Y:S02]  /*1f730*/  SYNCS.PHASECHK.TRANS64.TRYWAIT P1, [R22+URZ+0x32400], R11 ;  /* 0x0324000b160075a7 */ /* 0x0010a4000802017f */
[----:B--2---:R-:W-:Y:S05]  /*1f740*/  @!P1 NANOSLEEP.SYNCS 0x989680 ;  /* 0x009896800000995d */ /* 0x004fea0003900000 */
[----:B------:R-:W2:Y:S02]  /*1f750*/  @!P1 SYNCS.PHASECHK.TRANS64 P1, [R22+URZ+0x32400], R11 ;  /* 0x0324000b160095a7 */ /* 0x000ea4000802007f */
[----:B--2---:R-:W-:Y:S05]  /*1f760*/  @!P1 BRA `(.L_x_15228) ;  /* 0xfffffffc00f09947 */ /* 0x004fea000383ffff */
[----:B------:R-:W-:Y:S05]  /*1f770*/  BRA `(.L_x_15471) ;  /* 0xfffffe9000307947 */ /* 0x000fea000383ffff */
.L_x_15234:
[----:B--2---:R2:W4:Y:S02]  /*1f780*/  SYNCS.PHASECHK.TRANS64.TRYWAIT P1, [R13+URZ+0x32430], R6 ;  /* 0x032430060d0075a7 */ /* 0x004524000802017f */
[----:B----4-:R-:W-:Y:S05]  /*1f790*/  @!P1 NANOSLEEP.SYNCS 0x989680 ;  /* 0x009896800000995d */ /* 0x010fea0003900000 */
[----:B------:R-:W4:Y:S02]  /*1f7a0*/  @!P1 SYNCS.PHASECHK.TRANS64 P1, [R13+URZ+0x32430], R6 ;  /* 0x032430060d0095a7 */ /* 0x000f24000802007f */
[----:B----4-:R-:W-:Y:S05]  /*1f7b0*/  @!P1 BRA `(.L_x_15234) ;  /* 0xfffffffc00f09947 */ /* 0x010fea000383ffff */
[----:B------:R-:W-:Y:S05]  /*1f7c0*/  BRA `(.L_x_15233) ;  /* 0xfffffe9c00cc7947 */ /* 0x000fea000383ffff */
.L_x_15236:
[----:B---3--:R3:W4:Y:S02]  /*1f7d0*/  SYNCS.PHASECHK.TRANS64.TRYWAIT P1, [R22+URZ+0x32410], R3 ;  /* 0x03241003160075a7 */ /* 0x008724000802017f */
[----:B----4-:R-:W-:Y:S05]  /*1f7e0*/  @!P1 NANOSLEEP.SYNCS 0x989680 ;  /* 0x009896800000995d */ /* 0x010fea0003900000 */
[----:B------:R-:W4:Y:S02]  /*1f7f0*/  @!P1 SYNCS.PHASECHK.TRANS64 P1, [R22+URZ+0x32410], R3 ;  /* 0x03241003160095a7 */ /* 0x000f24000802007f */
[----:B----4-:R-:W-:Y:S05]  /*1f800*/  @!P1 BRA `(.L_x_15236) ;  /* 0xfffffffc00f09947 */ /* 0x010fea000383ffff */
[----:B------:R-:W-:Y:S05]  /*1f810*/  BRA `(.L_x_15472) ;  /* 0xfffffea000847947 */ /* 0x000fea000383ffff */
.L_x_15240:
[----:B------:R0:W0:Y:S02]  /*1f820*/  SYNCS.PHASECHK.TRANS64.TRYWAIT P1, [R13+URZ+0x32450], R6 ;  /* 0x032450060d0075a7 */ /* 0x000024000802017f */
[----:B0-----:R-:W-:Y:S05]  /*1f830*/  @!P1 NANOSLEEP.SYNCS 0x989680 ;  /* 0x009896800000995d */ /* 0x001fea0003900000 */
[----:B------:R-:W0:Y:S02]  /*1f840*/  @!P1 SYNCS.PHASECHK.TRANS64 P1, [R13+URZ+0x32450], R6 ;  /* 0x032450060d0095a7 */ /* 0x000e24000802007f */
[----:B0-----:R-:W-:Y:S05]  /*1f850*/  @!P1 BRA `(.L_x_15240) ;  /* 0xfffffffc00f09947 */ /* 0x001fea000383ffff */
[----:B------:R-:W-:Y:S05]  /*1f860*/  BRA `(.L_x_15239) ;  /* 0xfffffea000947947 */ /* 0x000fea000383ffff */
.L_x_15247:
[----:B-1----:R1:W2:Y:S02]  /*1f870*/  SYNCS.PHASECHK.TRANS64.TRYWAIT P1, [R14+URZ+0x32430], R12 ;  /* 0x0324300c0e0075a7 */ /* 0x0022a4000802017f */
[----:B--2---:R-:W-:Y:S05]  /*1f880*/  @!P1 NANOSLEEP.SYNCS 0x989680 ;  /* 0x009896800000995d */ /* 0x004fea0003900000 */
[----:B------:R-:W2:Y:S02]  /*1f890*/  @!P1 SYNCS.PHASECHK.TRANS64 P1, [R14+URZ+0x32430], R12 ;  /* 0x0324300c0e0095a7 */ /* 0x000ea4000802007f */
[----:B--2---:R-:W-:Y:S05]  /*1f8a0*/  @!P1 BRA `(.L_x_15247) ;  /* 0xfffffffc00f09947 */ /* 0x004fea000383ffff */
[----:B------:R-:W-:Y:S05]  /*1f8b0*/  BRA `(.L_x_15246) ;  /* 0xfffffed0000c7947 */ /* 0x000fea000383ffff */
.L_x_15251:
[----:B---3--:R3:W4:Y:S02]  /*1f8c0*/  SYNCS.PHASECHK.TRANS64.TRYWAIT P1, [R14+URZ+0x32450], R12 ;  /* 0x0324500c0e0075a7 */ /* 0x008724000802017f */
[----:B----4-:R-:W-:Y:S05]  /*1f8d0*/  @!P1 NANOSLEEP.SYNCS 0x989680 ;  /* 0x009896800000995d */ /* 0x010fea0003900000 */
[----:B------:R-:W4:Y:S02]  /*1f8e0*/  @!P1 SYNCS.PHASECHK.TRANS64 P1, [R14+URZ+0x32450], R12 ;  /* 0x0324500c0e0095a7 */ /* 0x000f24000802007f */
[----:B----4-:R-:W-:Y:S05]  /*1f8f0*/  @!P1 BRA `(.L_x_15251) ;  /* 0xfffffffc00f09947 */ /* 0x010fea000383ffff */
[----:B------:R-:W-:Y:S05]  /*1f900*/  BRA `(.L_x_15250) ;  /* 0xfffffed000b87947 */ /* 0x000fea000383ffff */
.L_x_15259:
[----:B-1----:R1:W2:Y:S02]  /*1f910*/  SYNCS.PHASECHK.TRANS64.TRYWAIT P1, [R14+URZ+0x32430], R12 ;  /* 0x0324300c0e0075a7 */ /* 0x0022a4000802017f */
[----:B--2---:R-:W-:Y:S05]  /*1f920*/  @!P1 NANOSLEEP.SYNCS 0x989680 ;  /* 0x009896800000995d */ /* 0x004fea0003900000 */
[----:B------:R-:W2:Y:S02]  /*1f930*/  @!P1 SYNCS.PHASECHK.TRANS64 P1, [R14+URZ+0x32430], R12 ;  /* 0x0324300c0e0095a7 */ /* 0x000ea4000802007f */
[----:B--2---:R-:W-:Y:S05]  /*1f940*/  @!P1 BRA `(.L_x_15259) ;  /* 0xfffffffc00f09947 */ /* 0x004fea000383ffff */
[----:B------:R-:W-:Y:S05]  /*1f950*/  BRA `(.L_x_15258) ;  /* 0xffffff0800147947 */ /* 0x000fea000383ffff */
.L_x_15263:
[----:B---3--:R3:W4:Y:S02]  /*1f960*/  SYNCS.PHASECHK.TRANS64.TRYWAIT P1, [R14+URZ+0x32450], R12 ;  /* 0x0324500c0e0075a7 */ /* 0x008724000802017f */
[----:B----4-:R-:W-:Y:S05]  /*1f970*/  @!P1 NANOSLEEP.SYNCS 0x989680 ;  /* 0x009896800000995d */ /* 0x010fea0003900000 */
[----:B------:R-:W4:Y:S02]  /*1f980*/  @!P1 SYNCS.PHASECHK.TRANS64 P1, [R14+URZ+0x32450], R12 ;  /* 0x0324500c0e0095a7 */ /* 0x000f24000802007f */
[----:B----4-:R-:W-:Y:S05]  /*1f990*/  @!P1 BRA `(.L_x_15263) ;  /* 0xfffffffc00f09947 */ /* 0x010fea000383ffff */
[----:B------:R-:W-:Y:S05]  /*1f9a0*/  BRA `(.L_x_15262) ;  /* 0xffffff0800c07947 */ /* 0x000fea000383ffff */
.L_x_15280:
[----:B------:R-:W-:Y:S02]  /*1f9b0*/  IMAD.MOV.U32 R13, RZ, RZ, R4 ;  /* 0x000000ffff0d7224 */ /* 0x000fe400078e0004 */
[----:B------:R-:W-:Y:S02]  /*1f9c0*/  IMAD.MOV.U32 R12, RZ, RZ, RZ ;  /* 0x000000ffff0c7224 */ /* 0x000fe400078e00ff */
[----:B------:R-:W-:Y:S02]  /*1f9d0*/  IMAD.MOV.U32 R11, RZ, RZ, 0x181f ;  /* 0x0000181fff0b7424 */ /* 0x000fe400078e00ff */
[----:B------:R-:W-:-:S07]  /*1f9e0*/  IMAD.MOV.U32 R15, RZ, RZ, -0x1 ;  /* 0xffffffffff0f7424 */ /* 0x000fce00078e00ff */
[----:B-12---:R-:W-:Y:S05]  /*1f9f0*/  WARPSYNC.COLLECTIVE R15, `(.L_x_15473) ;  /* 0x000000000f087348 */ /* 0x006fea0003c00000 */
[----:B------:R0:W3:Y:S02]  /*1fa00*/  SHFL.IDX P6, R14, R13, R12, R11 ;  /* 0x0000000c0d0e7389 */ /* 0x0000e400000c000b */
[----:B0123--:R-:W-:Y:S01]  /*1fa10*/  ENDCOLLECTIVE ;  /* 0x000000000000791b */ /* 0x00ffe20003800000 */
.L_x_15473:
[----:B------:R-:W-:Y:S01]  /*1fa20*/  IMAD.MOV.U32 R13, RZ, RZ, R3 ;  /* 0x000000ffff0d7224 */ /* 0x000fe200078e0003 */
[----:B------:R-:W-:-:S07]  /*1fa30*/  MOV R0, R14 ;  /* 0x0000000e00007202 */ /* 0x000fce0000000f00 */
[----:B------:R-:W-:Y:S05]  /*1fa40*/  WARPSYNC.COLLECTIVE R15, `(.L_x_15474) ;  /* 0x000000000f087348 */ /* 0x000fea0003c00000 */
[----:B------:R0:W1:Y:S02]  /*1fa50*/  SHFL.IDX P6, R14, R13, R12, R11 ;  /* 0x0000000c0d0e7389 */ /* 0x00006400000c000b */
[----:B01----:R-:W-:Y:S01]  /*1fa60*/  ENDCOLLECTIVE ;  /* 0x000000000000791b */ /* 0x003fe20003800000 */
.L_x_15474:
[----:B------:R-:W-:Y:S05]  /*1fa70*/  BRA `(.L_x_15475) ;  /* 0xffffff6800c07947 */ /* 0x000fea000383ffff */
.L_x_15283:
[----:B------:R-:W-:Y:S01]  /*1fa80*/  BSSY B1, `(.L_x_15476) ;  /* 0x0000008000017945 */ /* 0x000fe20003800000 */
[----:B---3--:R-:W-:Y:S02]  /*1fa90*/  IMAD.MOV.U32 R13, RZ, RZ, R4 ;  /* 0x000000ffff0d7224 */ /* 0x008fe400078e0004 */
[----:B------:R-:W-:Y:S02]  /*1faa0*/  IMAD.MOV.U32 R12, RZ, RZ, 0x1 ;  /* 0x00000001ff0c7424 */ /* 0x000fe400078e00ff */
[----:B------:R-:W-:Y:S02]  /*1fab0*/  IMAD.MOV.U32 R11, RZ, RZ, 0x181f ;  /* 0x0000181fff0b7424 */ /* 0x000fe400078e00ff */
[----:B------:R-:W-:-:S07]  /*1fac0*/  IMAD.MOV.U32 R15, RZ, RZ, -0x1 ;  /* 0xffffffffff0f7424 */ /* 0x000fce00078e00ff */
[----:B012-4-:R-:W-:Y:S05]  /*1fad0*/  WARPSYNC.COLLECTIVE R15, `(.L_x_15477) ;  /* 0x000000000f087348 */ /* 0x017fea0003c00000 */
[----:B----4-:R3:W4:Y:S02]  /*1fae0*/  SHFL.IDX P6, R14, R13, R12, R11 ;  /* 0x0000000c0d0e7389 */ /* 0x01072400000c000b */
[----:B01234-:R-:W-:Y:S01]  /*1faf0*/  ENDCOLLECTIVE ;  /* 0x000000000000791b */ /* 0x01ffe20003800000 */
.L_x_15477:
[----:B------:R-:W-:Y:S05]  /*1fb00*/  BSYNC B1 ;  /* 0x0000000000017941 */ /* 0x000fea0003800000 */
.L_x_15476:
        /* <DEDUP_REMOVED lines=8> */
.L_x_15478:
[----:B------:R-:W-:Y:S05]  /*1fb90*/  BRA `(.L_x_15479) ;  /* 0xffffff6800e47947 */ /* 0x000fea000383ffff */
.L_x_15286:
[----:B------:R-:W-:Y:S01]  /*1fba0*/  BSSY B1, `(.L_x_15480) ;  /* 0x0000008000017945 */ /* 0x000fe20003800000 */
[----:B0-----:R-:W-:Y:S01]  /*1fbb0*/  IMAD.MOV.U32 R13, RZ, RZ, R4 ;  /* 0x000000ffff0d7224 */ /* 0x001fe200078e0004 */
[----:B------:R-:W-:Y:S01]  /*1fbc0*/  MOV R12, 0x2 ;  /* 0x00000002000c7802 */ /* 0x000fe20000000f00 */
[----:B------:R-:W-:Y:S02]  /*1fbd0*/  IMAD.MOV.U32 R11, RZ, RZ, 0x181f ;  /* 0x0000181fff0b7424 */ /* 0x000fe400078e00ff */
[----:B------:R-:W-:-:S07]  /*1fbe0*/  IMAD.MOV.U32 R15, RZ, RZ, -0x1 ;  /* 0xffffffffff0f7424 */ /* 0x000fce00078e00ff */
[----:B-1234-:R-:W-:Y:S05]  /*1fbf0*/  WARPSYNC.COLLECTIVE R15, `(.L_x_15481) ;  /* 0x000000000f087348 */ /* 0x01efea0003c00000 */
[----:B----4-:R0:W4:Y:S02]  /*1fc00*/  SHFL.IDX P6, R14, R13, R12, R11 ;  /* 0x0000000c0d0e7389 */ /* 0x01012400000c000b */
[----:B01234-:R-:W-:Y:S01]  /*1fc10*/  ENDCOLLECTIVE ;  /* 0x000000000000791b */ /* 0x01ffe20003800000 */
.L_x_15481:
[----:B------:R-:W-:Y:S05]  /*1fc20*/  BSYNC B1 ;  /* 0x0000000000017941 */ /* 0x000fea0003800000 */
.L_x_15480:
        /* <DEDUP_REMOVED lines=8> */
.L_x_15482:
[----:B------:R-:W-:Y:S05]  /*1fcb0*/  BRA `(.L_x_15483) ;  /* 0xffffff6c00047947 */ /* 0x000fea000383ffff */
.L_x_15289:
        /* <DEDUP_REMOVED lines=8> */
.L_x_15485:
[----:B------:R-:W-:Y:S05]  /*1fd40*/  BSYNC B1 ;  /* 0x0000000000017941 */ /* 0x000fea0003800000 */
.L_x_15484:
        /* <DEDUP_REMOVED lines=8> */
.L_x_15486:
[----:B------:R-:W-:Y:S05]  /*1fdd0*/  BRA `(.L_x_15487) ;  /* 0xffffff6c00247947 */ /* 0x000fea000383ffff */
.L_x_15306:
[----:B-1----:R-:W0:Y:S01]  /*1fde0*/  S2R R10, SR_TID.X ;  /* 0x00000000000a7919 */ /* 0x002e220000002100 */
[----:B------:R-:W-:Y:S01]  /*1fdf0*/  BSSY B1, `(.L_x_15488) ;  /* 0x000000a000017945 */ /* 0x000fe20003800000 */
[----:B------:R-:W-:Y:S01]  /*1fe00*/  MOV R12, RZ ;  /* 0x000000ff000c7202 */ /* 0x000fe20000000f00 */
        /* <DEDUP_REMOVED lines=8> */
.L_x_15489:
[----:B------:R-:W-:Y:S05]  /*1fe90*/  BSYNC B1 ;  /* 0x0000000000017941 */ /* 0x000fea0003800000 */
.L_x_15488:
[----:B------:R-:W-:Y:S05]  /*1fea0*/  BRA `(.L_x_15490) ;  /* 0xffffff8000847947 */ /* 0x000fea000383ffff */
.L_x_15308:
[----:B------:R-:W-:Y:S01]  /*1feb0*/  BSSY B1, `(.L_x_15491) ;  /* 0x0000006000017945 */ /* 0x000fe20003800000 */
[----:B------:R-:W-:-:S07]  /*1fec0*/  IMAD.MOV.U32 R15, RZ, RZ, -0x1 ;  /* 0xffffffffff0f7424 */ /* 0x000fce00078e00ff */
[----:B01----:R-:W-:Y:S05]  /*1fed0*/  WARPSYNC.COLLECTIVE R15, `(.L_x_15492) ;  /* 0x000000000f0c7348 */ /* 0x003fea0003c00000 */
[----:B------:R-:W-:Y:S02]  /*1fee0*/  ELECT P6, UR62, PT ;  /* 0x00000000003e782f */ /* 0x000fe400038c0000 */
[----:B------:R-:W-:Y:S01]  /*1fef0*/  MOV R14, UR62 ;  /* 0x0000003e000e7c02 */ /* 0x000fe20008000f00 */
[----:B01----:R-:W-:Y:S10]  /*1ff00*/  ENDCOLLECTIVE ;  /* 0x000000000000791b */ /* 0x003ff40003800000 */
.L_x_15492:
[----:B------:R-:W-:Y:S05]  /*1ff10*/  BSYNC B1 ;  /* 0x0000000000017941 */ /* 0x000fea0003800000 */
.L_x_15491:
[----:B------:R-:W-:Y:S05]  /*1ff20*/  BRA `(.L_x_15307) ;  /* 0xffffff80007c7947 */ /* 0x000fea000383ffff */
.L_x_15310:
[----:B0-----:R0:W2:Y:S02]  /*1ff30*/  SYNCS.PHASECHK.TRANS64.TRYWAIT P0, [R22+URZ+0x32420], R3 ;  /* 0x03242003160075a7 */ /* 0x0010a4000800017f */
[----:B--2---:R-:W-:Y:S05]  /*1ff40*/  @!P0 NANOSLEEP.SYNCS 0x989680 ;  /* 0x009896800000895d */ /* 0x004fea0003900000 */
[----:B------:R-:W2:Y:S02]  /*1ff50*/  @!P0 SYNCS.PHASECHK.TRANS64 P0, [R22+URZ+0x32420], R3 ;  /* 0x03242003160085a7 */ /* 0x000ea4000800007f */
[----:B--2---:R-:W-:Y:S05]  /*1ff60*/  @!P0 BRA `(.L_x_15310) ;  /* 0xfffffffc00f08947 */ /* 0x004fea000383ffff */
[----:B------:R-:W-:Y:S05]  /*1ff70*/  BRA `(.L_x_15493) ;  /* 0xffffff80008c7947 */ /* 0x000fea000383ffff */
.L_x_15314:
[----:B0-----:R0:W2:Y:S02]  /*1ff80*/  SYNCS.PHASECHK.TRANS64.TRYWAIT P0, [R3+URZ+0x324a0], R8 ;  /* 0x0324a008030075a7 */ /* 0x0010a4000800017f */
[----:B--2---:R-:W-:Y:S05]  /*1ff90*/  @!P0 NANOSLEEP.SYNCS 0x989680 ;  /* 0x009896800000895d */ /* 0x004fea0003900000 */
[----:B------:R-:W2:Y:S02]  /*1ffa0*/  @!P0 SYNCS.PHASECHK.TRANS64 P0, [R3+URZ+0x324a0], R8 ;  /* 0x0324a008030085a7 */ /* 0x000ea4000800007f */
[----:B--2---:R-:W-:Y:S05]  /*1ffb0*/  @!P0 BRA `(.L_x_15314) ;  /* 0xfffffffc00f08947 */ /* 0x004fea000383ffff */
[----:B------:R-:W-:Y:S05]  /*1ffc0*/  BRA `(.L_x_15494) ;  /* 0xffffff8000a47947 */ /* 0x000fea000383ffff */
.L_x_15319:
[----:B-1----:R1:W2:Y:S02]  /*1ffd0*/  SYNCS.PHASECHK.TRANS64.TRYWAIT P0, [R3+URZ+0x324c0], R8 ;  /* 0x0324c008030075a7 */ /* 0x0022a4000800017f */
[----:B--2---:R-:W-:Y:S05]  /*1ffe0*/  @!P0 NANOSLEEP.SYNCS 0x989680 ;  /* 0x009896800000895d */ /* 0x004fea0003900000 */
[----:B------:R-:W2:Y:S02]  /*1fff0*/  @!P0 SYNCS.PHASECHK.TRANS64 P0, [R3+URZ+0x324c0], R8 ;  /* 0x0324c008030085a7 */ /* 0x000ea4000800007f */
[----:B--2---:R-:W-:Y:S05]  /*20000*/  @!P0 BRA `(.L_x_15319) ;  /* 0xfffffffc00f08947 */ /* 0x004fea000383ffff */
[----:B------:R-:W-:Y:S05]  /*20010*/  BRA `(.L_x_15495) ;  /* 0xffffff8400207947 */ /* 0x000fea000383ffff */
.L_x_15329:
[----:B0-----:R0:W2:Y:S02]  /*20020*/  SYNCS.PHASECHK.TRANS64.TRYWAIT P1, [R8+URZ+0x324a0], R2 ;  /* 0x0324a002080075a7 */ /* 0x0010a4000802017f */
[----:B--2---:R-:W-:Y:S05]  /*20030*/  @!P1 NANOSLEEP.SYNCS 0x989680 ;  /* 0x009896800000995d */ /* 0x004fea0003900000 */
[----:B------:R-:W2:Y:S02]  /*20040*/  @!P1 SYNCS.PHASECHK.TRANS64 P1, [R8+URZ+0x324a0], R2 ;  /* 0x0324a002080095a7 */ /* 0x000ea4000802007f */
[----:B--2---:R-:W-:Y:S05]  /*20050*/  @!P1 BRA `(.L_x_15329) ;  /* 0xfffffffc00f09947 */ /* 0x004fea000383ffff */
[----:B------:R-:W-:Y:S05]  /*20060*/  BRA `(.L_x_15496) ;  /* 0xffffff8800947947 */ /* 0x000fea000383ffff */
.L_x_15334:
[----:B-1----:R1:W2:Y:S02]  /*20070*/  SYNCS.PHASECHK.TRANS64.TRYWAIT P1, [R8+URZ+0x324c0], R2 ;  /* 0x0324c002080075a7 */ /* 0x0022a4000802017f */
[----:B--2---:R-:W-:Y:S05]  /*20080*/  @!P1 NANOSLEEP.SYNCS 0x989680 ;  /* 0x009896800000995d */ /* 0x004fea0003900000 */
[----:B------:R-:W2:Y:S02]  /*20090*/  @!P1 SYNCS.PHASECHK.TRANS64 P1, [R8+URZ+0x324c0], R2 ;  /* 0x0324c002080095a7 */ /* 0x000ea4000802007f */
[----:B--2---:R-:W-:Y:S05]  /*200a0*/  @!P1 BRA `(.L_x_15334) ;  /* 0xfffffffc00f09947 */ /* 0x004fea000383ffff */
[----:B------:R-:W-:Y:S05]  /*200b0*/  BRA `(.L_x_15497) ;  /* 0xffffff8c000c7947 */ /* 0x000fea000383ffff */
.L_x_15350:
[----:B------:R-:W1:Y:S01]  /*200c0*/  S2R R11, SR_TID.X ;  /* 0x00000000000b7919 */ /* 0x000e620000002100 */
[----:B------:R-:W-:Y:S01]  /*200d0*/  BSSY B0, `(.L_x_15498) ;  /* 0x000000a000007945 */ /* 0x000fe20003800000 */
[----:B------:R-:W-:Y:S02]  /*200e0*/  IMAD.MOV.U32 R12, RZ, RZ, RZ ;  /* 0x000000ffff0c7224 */ /* 0x000fe400078e00ff */
[----:B------:R-:W-:Y:S01]  /*200f0*/  IMAD.MOV.U32 R15, RZ, RZ, -0x1 ;  /* 0xffffffffff0f7424 */ /* 0x000fe200078e00ff */
[----:B-1----:R-:W-:-:S04]  /*20100*/  SHF.R.U32.HI R11, RZ, 0x5, R11 ;  /* 0x00000005ff0b7819 */ /* 0x002fc8000001160b */
[----:B------:R-:W-:-:S05]  /*20110*/  LOP3.LUT R11, R11, 0x3, RZ, 0xc0, !PT ;  /* 0x000000030b0b7812 */ /* 0x000fca00078ec0ff */
[----:B------:R-:W-:Y:S01]  /*20120*/  IMAD.MOV.U32 R13, RZ, RZ, R11 ;  /* 0x000000ffff0d7224 */ /* 0x000fe200078e000b */
[----:B------:R-:W-:-:S07]  /*20130*/  MOV R11, 0x1f ;  /* 0x0000001f000b7802 */ /* 0x000fce0000000f00 */
[----:B0----5:R-:W-:Y:S05]  /*20140*/  WARPSYNC.COLLECTIVE R15, `(.L_x_15499) ;  /* 0x000000000f087348 */ /* 0x021fea0003c00000 */
[----:B------:R1:W2:Y:S02]  /*20150*/  SHFL.IDX P6, R14, R13, R12, R11 ;  /* 0x0000000c0d0e7389 */ /* 0x0002a400000c000b */
[----:B012--5:R-:W-:Y:S01]  /*20160*/  ENDCOLLECTIVE ;  /* 0x000000000000791b */ /* 0x027fe20003800000 */
.L_x_15499:
[----:B------:R-:W-:Y:S05]  /*20170*/  BSYNC B0 ;  /* 0x0000000000007941 */ /* 0x000fea0003800000 */
.L_x_15498:
[----:B------:R-:W-:Y:S05]  /*20180*/  BRA `(.L_x_15500) ;  /* 0xffffff9800d07947 */ /* 0x000fea000383ffff */
.L_x_15353:
[----:B-1----:R1:W2:Y:S02]  /*20190*/  SYNCS.PHASECHK.TRANS64.TRYWAIT P0, [R29+URZ+0x32440], R0 ;  /* 0x032440001d0075a7 */ /* 0x0022a4000800017f */
[----:B--2---:R-:W-:Y:S05]  /*201a0*/  @!P0 NANOSLEEP.SYNCS 0x989680 ;  /* 0x009896800000895d */ /* 0x004fea0003900000 */
[----:B------:R-:W2:Y:S02]  /*201b0*/  @!P0 SYNCS.PHASECHK.TRANS64 P0, [R29+URZ+0x32440], R0 ;  /* 0x032440001d0085a7 */ /* 0x000ea4000800007f */
[----:B--2---:R-:W-:Y:S05]  /*201c0*/  @!P0 BRA `(.L_x_15353) ;  /* 0xfffffffc00f08947 */ /* 0x004fea000383ffff */
[----:B------:R-:W-:Y:S05]  /*201d0*/  BRA `(.L_x_15501) ;  /* 0xffffff9800fc7947 */ /* 0x000fea000383ffff */
.L_x_15354:
        /* <DEDUP_REMOVED lines=8> */
.L_x_15503:
[----:B------:R-:W-:Y:S05]  /*20260*/  BSYNC B0 ;  /* 0x0000000000007941 */ /* 0x000fea0003800000 */
.L_x_15502:
        /* <DEDUP_REMOVED lines=9> */
.L_x_15504:
[----:B------:R-:W-:Y:S02]  /*20300*/  IMAD.MOV.U32 R13, RZ, RZ, R4 ;  /* 0x000000ffff0d7224 */ /* 0x000fe400078e0004 */
[----:B------:R-:W-:Y:S02]  /*20310*/  IMAD.MOV.U32 R12, RZ, RZ, 0x1 ;  /* 0x00000001ff0c7424 */ /* 0x000fe400078e00ff */
[----:B------:R-:W-:-:S07]  /*20320*/  IMAD.MOV.U32 R3, RZ, RZ, R14 ;  /* 0x000000ffff037224 */ /* 0x000fce00078e000e */
[----:B------:R-:W-:Y:S05]  /*20330*/  WARPSYNC.COLLECTIVE R15, `(.L_x_15505) ;  /* 0x000000000f087348 */ /* 0x000fea0003c00000 */
[----:B------:R0:W1:Y:S02]  /*20340*/  SHFL.IDX P6, R14, R13, R12, R11 ;  /* 0x0000000c0d0e7389 */ /* 0x00006400000c000b */
[----:B01----:R-:W-:Y:S01]  /*20350*/  ENDCOLLECTIVE ;  /* 0x000000000000791b */ /* 0x003fe20003800000 */
.L_x_15505:
        /* <DEDUP_REMOVED lines=15> */
.L_x_15506:
[----:B------:R-:W-:Y:S02]  /*20450*/  @P0 IMAD R6, R5, 0x2, R22 ;  /* 0x0000000205060824 */ /* 0x000fe400078e0216 */
[----:B------:R-:W-:Y:S02]  /*20460*/  IMAD.MOV.U32 R13, RZ, RZ, R4 ;  /* 0x000000ffff0d7224 */ /* 0x000fe400078e0004 */
[----:B------:R-:W-:Y:S01]  /*20470*/  IMAD.MOV.U32 R12, RZ, RZ, 0x2 ;  /* 0x00000002ff0c7424 */ /* 0x000fe200078e00ff */
[----:B------:R-:W-:-:S07]  /*20480*/  MOV R3, R14 ;  /* 0x0000000e00037202 */ /* 0x000fce0000000f00 */
[----:B------:R-:W-:Y:S05]  /*20490*/  WARPSYNC.COLLECTIVE R15, `(.L_x_15507) ;  /* 0x000000000f087348 */ /* 0x000fea0003c00000 */
[----:B------:R0:W1:Y:S02]  /*204a0*/  SHFL.IDX P6, R14, R13, R12, R11 ;  /* 0x0000000c0d0e7389 */ /* 0x00006400000c000b */
[----:B01----:R-:W-:Y:S01]  /*204b0*/  ENDCOLLECTIVE ;  /* 0x000000000000791b */ /* 0x003fe20003800000 */
.L_x_15507:
        /* <DEDUP_REMOVED lines=15> */
.L_x_15508:
[----:B------:R-:W-:Y:S02]  /*205b0*/  @P0 IMAD R6, R5, 0x2, R22 ;  /* 0x0000000205060824 */ /* 0x000fe400078e0216 */
[----:B------:R-:W-:Y:S02]  /*205c0*/  IMAD.MOV.U32 R13, RZ, RZ, R4 ;  /* 0x000000ffff0d7224 */ /* 0x000fe400078e0004 */
[----:B------:R-:W-:Y:S02]  /*205d0*/  IMAD.MOV.U32 R12, RZ, RZ, 0x3 ;  /* 0x00000003ff0c7424 */ /* 0x000fe400078e00ff */
[----:B------:R-:W-:-:S07]  /*205e0*/  IMAD.MOV.U32 R3, RZ, RZ, R14 ;  /* 0x000000ffff037224 */ /* 0x000fce00078e000e */
[----:B------:R-:W-:Y:S05]  /*205f0*/  WARPSYNC.COLLECTIVE R15, `(.L_x_15509) ;  /* 0x000000000f087348 */ /* 0x000fea0003c00000 */
[----:B------:R0:W1:Y:S02]  /*20600*/  SHFL.IDX P6, R14, R13, R12, R11 ;  /* 0x0000000c0d0e7389 */ /* 0x00006400000c000b */
[----:B01----:R-:W-:Y:S01]  /*20610*/  ENDCOLLECTIVE ;  /* 0x000000000000791b */ /* 0x003fe20003800000 */
.L_x_15509:
        /* <DEDUP_REMOVED lines=15> */
.L_x_15510:
[----:B------:R-:W-:Y:S02]  /*20710*/  @P0 IMAD R6, R5, 0x2, R22 ;  /* 0x0000000205060824 */ /* 0x000fe400078e0216 */
[----:B------:R-:W-:Y:S01]  /*20720*/  IMAD.MOV.U32 R13, RZ, RZ, R4 ;  /* 0x000000ffff0d7224 */ /* 0x000fe200078e0004 */
[----:B------:R-:W-:Y:S01]  /*20730*/  MOV R12, 0x4 ;  /* 0x00000004000c7802 */ /* 0x000fe20000000f00 */
[----:B------:R-:W-:-:S07]  /*20740*/  IMAD.MOV.U32 R3, RZ, RZ, R14 ;  /* 0x000000ffff037224 */ /* 0x000fce00078e000e */
[----:B------:R-:W-:Y:S05]  /*20750*/  WARPSYNC.COLLECTIVE R15, `(.L_x_15511) ;  /* 0x000000000f087348 */ /* 0x000fea0003c00000 */
[----:B------:R0:W1:Y:S02]  /*20760*/  SHFL.IDX P6, R14, R13, R12, R11 ;  /* 0x0000000c0d0e7389 */ /* 0x00006400000c000b */
[----:B01----:R-:W-:Y:S01]  /*20770*/  ENDCOLLECTIVE ;  /* 0x000000000000791b */ /* 0x003fe20003800000 */
.L_x_15511:
        /* <DEDUP_REMOVED lines=15> */
.L_x_15512:
[----:B------:R-:W-:Y:S01]  /*20870*/  @P0 IMAD R6, R5, 0x2, R22 ;  /* 0x0000000205060824 */ /* 0x000fe200078e0216 */
[----:B------:R-:W-:Y:S01]  /*20880*/  MOV R13, R4 ;  /* 0x00000004000d7202 */ /* 0x000fe20000000f00 */
[----:B------:R-:W-:Y:S02]  /*20890*/  IMAD.MOV.U32 R12, RZ, RZ, 0x5 ;  /* 0x00000005ff0c7424 */ /* 0x000fe400078e00ff */
[----:B------:R-:W-:-:S07]  /*208a0*/  IMAD.MOV.U32 R3, RZ, RZ, R14 ;  /* 0x000000ffff037224 */ /* 0x000fce00078e000e */
[----:B------:R-:W-:Y:S05]  /*208b0*/  WARPSYNC.COLLECTIVE R15, `(.L_x_15513) ;  /* 0x000000000f087348 */ /* 0x000fea0003c00000 */
[----:B------:R0:W1:Y:S02]  /*208c0*/  SHFL.IDX P6, R14, R13, R12, R11 ;  /* 0x0000000c0d0e7389 */ /* 0x00006400000c000b */
[----:B01----:R-:W-:Y:S01]  /*208d0*/  ENDCOLLECTIVE ;  /* 0x000000000000791b */ /* 0x003fe20003800000 */
.L_x_15513:
        /* <DEDUP_REMOVED lines=10> */
.L_x_15514:
[----:B------:R-:W-:Y:S01]  /*20980*/  @!PT LDS RZ, [RZ] ;  /* 0x00000000fffff984 */ /* 0x000fe20000000800 */
[----:B------:R-:W-:Y:S01]  /*20990*/  @!PT LDS RZ, [RZ] ;  /* 0x00000000fffff984 */ /* 0x000fe20000000800 */
[----:B------:R-:W-:Y:S01]  /*209a0*/  @!PT LDS RZ, [RZ] ;  /* 0x00000000fffff984 */ /* 0x000fe20000000800 */
[----:B------:R1:W-:Y:S01]  /*209b0*/  @P0 LDGSTS.E.BYPASS.LTC128B.128 [R6+0x1e400], desc[UR40][R2.64], !P2 ;  /* 0x1e40000002060fae */ /* 0x0003e2000d101d68 */
[----:B------:R-:W-:Y:S01]  /*209c0*/  IMAD.MOV.U32 R0, RZ, RZ, R14 ;  /* 0x000000ffff007224 */ /* 0x000fe200078e000e */
[----:B------:R-:W-:Y:S06]  /*209d0*/  BRA `(.L_x_15515) ;  /* 0xffffff9800607947 */ /* 0x000fec000383ffff */
.L_x_15359:
[----:B------:R-:W-:Y:S01]  /*209e0*/  IMAD.MOV.U32 R13, RZ, RZ, R3 ;  /* 0x000000ffff0d7224 */ /* 0x000fe200078e0003 */
[----:B------:R-:W-:Y:S01]  /*209f0*/  MOV R12, RZ ;  /* 0x000000ff000c7202 */ /* 0x000fe20000000f00 */
[----:B------:R-:W-:Y:S01]  /*20a00*/  IMAD.MOV.U32 R11, RZ, RZ, 0x181f ;  /* 0x0000181fff0b7424 */ /* 0x000fe200078e00ff */
[----:B------:R-:W-:Y:S01]  /*20a10*/  LEA R17, R17, R8, 0x7 ;  /* 0x0000000811117211 */ /* 0x000fe200078e38ff */
[----:B------:R-:W-:Y:S02]  /*20a20*/  IMAD.MOV.U32 R15, RZ, RZ, -0x1 ;  /* 0xffffffffff0f7424 */ /* 0x000fe400078e00ff */
[----:B-----5:R-:W-:Y:S02]  /*20a30*/  IMAD R2, R9, R6, RZ ;  /* 0x0000000609027224 */ /* 0x020fe400078e02ff */
[----:B------:R-:W-:-:S07]  /*20a40*/  VIADD R10, R17, 0x10 ;  /* 0x00000010110a7836 */ /* 0x000fce0000000000 */
[----:B------:R-:W-:Y:S05]  /*20a50*/  WARPSYNC.COLLECTIVE R15, `(.L_x_15516) ;  /* 0x000000000f087348 */ /* 0x000fea0003c00000 */
[----:B------:R0:W1:Y:S02]  /*20a60*/  SHFL.IDX P6, R14, R13, R12, R11 ;  /* 0x0000000c0d0e7389 */ /* 0x00006400000c000b */
[----:B01----:R-:W-:Y:S01]  /*20a70*/  ENDCOLLECTIVE ;  /* 0x000000000000791b */ /* 0x003fe20003800000 */
.L_x_15516:
[C---:B------:R-:W-:Y:S01]  /*20a80*/  VIADD R6, R17.reuse, 0x20 ;  /* 0x0000002011067836 */ /* 0x040fe20000000000 */
[C---:B------:R-:W-:Y:S01]  /*20a90*/  ISETP.GE.AND P0, PT, R17.reuse, R2, PT ;  /* 0x000000021100720c */ /* 0x040fe20003f06270 */
[----:B------:R-:W-:Y:S01]  /*20aa0*/  VIADD R8, R17, 0x40 ;  /* 0x0000004011087836 */ /* 0x000fe20000000000 */
[----:B------:R0:W-:Y:S04]  /*20ab0*/  STL [R1+0x18], R10 ;  /* 0x0000180a01007387 */ /* 0x0001e80000100800 */
[----:B------:R0:W-:Y:S01]  /*20ac0*/  STL [R1+0x20], R6 ;  /* 0x0000200601007387 */ /* 0x0001e20000100800 */
[----:B------:R-:W-:Y:S02]  /*20ad0*/  IMAD.MOV.U32 R13, RZ, RZ, R0 ;  /* 0x000000ffff0d7224 */ /* 0x000fe400078e0000 */
[----:B------:R-:W-:-:S07]  /*20ae0*/  IMAD.MOV.U32 R4, RZ, RZ, R14 ;  /* 0x000000ffff047224 */ /* 0x000fce00078e000e */
[----:B0-----:R-:W-:Y:S05]  /*20af0*/  WARPSYNC.COLLECTIVE R15, `(.L_x_15517) ;  /* 0x000000000f087348 */ /* 0x001fea0003c00000 */
[----:B------:R1:W2:Y:S02]  /*20b00*/  SHFL.IDX P6, R14, R13, R12, R11 ;  /* 0x0000000c0d0e7389 */ /* 0x0002a400000c000b */
[----:B012---:R-:W-:Y:S01]  /*20b10*/  ENDCOLLECTIVE ;  /* 0x000000000000791b */ /* 0x007fe20003800000 */
.L_x_15517:
[----:B------:R-:W-:Y:S02]  /*20b20*/  IMAD.MOV.U32 R13, RZ, RZ, R3 ;  /* 0x000000ffff0d7224 */ /* 0x000fe400078e0003 */
[----:B------:R-:W-:Y:S02]  /*20b30*/  IMAD.MOV.U32 R12, RZ, RZ, 0x1 ;  /* 0x00000001ff0c7424 */ /* 0x000fe400078e00ff */
[----:B------:R-:W-:-:S07]  /*20b40*/  IMAD.MOV.U32 R5, RZ, RZ, R14 ;  /* 0x000000ffff057224 */ /* 0x000fce00078e000e */
[----:B------:R-:W-:Y:S05]  /*20b50*/  WARPSYNC.COLLECTIVE R15, `(.L_x_15518) ;  /* 0x000000000f087348 */ /* 0x000fea0003c00000 */
[----:B------:R0:W1:Y:S02]  /*20b60*/  SHFL.IDX P6, R14, R13, R12, R11 ;  /* 0x0000000c0d0e7389 */ /* 0x00006400000c000b */
[----:B01----:R-:W-:Y:S01]  /*20b70*/  ENDCOLLECTIVE ;  /* 0x000000000000791b */ /* 0x003fe20003800000 */
.L_x_15518:
        /* <DEDUP_REMOVED lines=15> */
.L_x_15519:
[----:B------:R-:W-:Y:S02]  /*20c70*/  IMAD.MOV.U32 R13, RZ, RZ, R3 ;  /* 0x000000ffff0d7224 */ /* 0x000fe400078e0003 */
[----:B------:R-:W-:Y:S01]  /*20c80*/  IMAD.MOV.U32 R12, RZ, RZ, 0x2 ;  /* 0x00000002ff0c7424 */ /* 0x000fe200078e00ff */
[----:B------:R-:W-:-:S07]  /*20c90*/  MOV R5, R14 ;  /* 0x0000000e00057202 */ /* 0x000fce0000000f00 */
[----:B------:R-:W-:Y:S05]  /*20ca0*/  WARPSYNC.COLLECTIVE R15, `(.L_x_15520) ;  /* 0x000000000f087348 */ /* 0x000fea0003c00000 */
[----:B------:R0:W1:Y:S02]  /*20cb0*/  SHFL.IDX P6, R14, R13, R12, R11 ;  /* 0x0000000c0d0e7389 */ /* 0x00006400000c000b */
[----:B01----:R-:W-:Y:S01]  /*20cc0*/  ENDCOLLECTIVE ;  /* 0x000000000000791b */ /* 0x003fe20003800000 */
.L_x_15520:
        /* <DEDUP_REMOVED lines=9> */
[----:B------:R0:W-:Y:S01]  /*20d60*/  @!P0 LDGSTS.E.BYPASS.LTC128B.128 [R25+0x18c00], desc[UR40][R4.64], !P1 ;  /* 0x18c0000004198fae */ /* 0x0001e2000c901d68 */
[----:B------:R-:W-:Y:S01]  /*20d70*/  ISETP.GE.AND P0, PT, R6, R2, PT ;  /* 0x000000020600720c */ /* 0x000fe20003f06270 */
[----:B------:R-:W-:-:S05]  /*20d80*/  VIADD R6, R17, 0x30 ;  /* 0x0000003011067836 */ /* 0x000fca0000000000 */
[----:B------:R1:W-:Y:S04]  /*20d90*/  STL [R1+0x24], R6 ;  /* 0x0000240601007387 */ /* 0x0003e80000100800 */
[----:B------:R1:W-:Y:S01]  /*20da0*/  STL [R1+0x28], R8 ;  /* 0x0000280801007387 */ /* 0x0003e20000100800 */
[----:B0-----:R-:W-:-:S07]  /*20db0*/  IMAD.MOV.U32 R4, RZ, RZ, R14 ;  /* 0x000000ffff047224 */ /* 0x001fce00078e000e */
[----:B-1----:R-:W-:Y:S05]  /*20dc0*/  WARPSYNC.COLLECTIVE R15, `(.L_x_15521) ;  /* 0x000000000f087348 */ /* 0x002fea0003c00000 */
[----:B------:R0:W2:Y:S02]  /*20dd0*/  SHFL.IDX P6, R14, R13, R12, R11 ;  /* 0x0000000c0d0e7389 */ /* 0x0000a400000c000b */
[----:B012---:R-:W-:Y:S01]  /*20de0*/  ENDCOLLECTIVE ;  /* 0x000000000000791b */ /* 0x007fe20003800000 */
.L_x_15521:
[----:B------:R-:W-:Y:S02]  /*20df0*/  IMAD.MOV.U32 R13, RZ, RZ, R3 ;  /* 0x000000ffff0d7224 */ /* 0x000fe400078e0003 */
[----:B------:R-:W-:Y:S02]  /*20e00*/  IMAD.MOV.U32 R12, RZ, RZ, 0x3 ;  /* 0x00000003ff0c7424 */ /* 0x000fe400078e00ff */
[----:B------:R-:W-:-:S07]  /*20e10*/  IMAD.MOV.U32 R5, RZ, RZ, R14 ;  /* 0x000000ffff057224 */ /* 0x000fce00078e000e */
[----:B------:R-:W-:Y:S05]  /*20e20*/  WARPSYNC.COLLECTIVE R15, `(.L_x_15522) ;  /* 0x000000000f087348 */ /* 0x000fea0003c00000 */
[----:B------:R0:W1:Y:S02]  /*20e30*/  SHFL.IDX P6, R14, R13, R12, R11 ;  /* 0x0000000c0d0e7389 */ /* 0x00006400000c000b */
[----:B01----:R-:W-:Y:S01]  /*20e40*/  ENDCOLLECTIVE ;  /* 0x000000000000791b */ /* 0x003fe20003800000 */
.L_x_15522:
        /* <DEDUP_REMOVED lines=15> */
.L_x_15523:
[----:B------:R-:W-:Y:S01]  /*20f40*/  IMAD.MOV.U32 R13, RZ, RZ, R3 ;  /* 0x000000ffff0d7224 */ /* 0x000fe200078e0003 */
[----:B------:R-:W-:Y:S01]  /*20f50*/  MOV R12, 0x4 ;  /* 0x00000004000c7802 */ /* 0x000fe20000000f00 */
[----:B------:R-:W-:-:S07]  /*20f60*/  IMAD.MOV.U32 R5, RZ, RZ, R14 ;  /* 0x000000ffff057224 */ /* 0x000fce00078e000e */
[----:B------:R-:W-:Y:S05]  /*20f70*/  WARPSYNC.COLLECTIVE R15, `(.L_x_15524) ;  /* 0x000000000f087348 */ /* 0x000fea0003c00000 */
[----:B------:R0:W1:Y:S02]  /*20f80*/  SHFL.IDX P6, R14, R13, R12, R11 ;  /* 0x0000000c0d0e7389 */ /* 0x00006400000c000b */
[----:B01----:R-:W-:Y:S01]  /*20f90*/  ENDCOLLECTIVE ;  /* 0x000000000000791b */ /* 0x003fe20003800000 */
.L_x_15524:
        /* <DEDUP_REMOVED lines=10> */
.L_x_15525:
        /* <DEDUP_REMOVED lines=13> */
.L_x_15526:
        /* <DEDUP_REMOVED lines=10> */
.L_x_15527:
[----:B------:R-:W-:Y:S01]  /*211b0*/  @!PT LDS RZ, [RZ] ;  /* 0x00000000fffff984 */ /* 0x000fe20000000800 */
[----:B------:R-:W-:Y:S01]  /*211c0*/  @!PT LDS RZ, [RZ] ;  /* 0x00000000fffff984 */ /* 0x000fe20000000800 */
[----:B------:R-:W-:Y:S01]  /*211d0*/  @!PT LDS RZ, [RZ] ;  /* 0x00000000fffff984 */ /* 0x000fe20000000800 */
[----:B------:R0:W-:Y:S01]  /*211e0*/  @!P0 LDGSTS.E.BYPASS.LTC128B.128 [R25+0x1a400], desc[UR40][R4.64], !P1 ;  /* 0x1a40000004198fae */ /* 0x0001e2000c901d68 */
[----:B------:R-:W-:Y:S02]  /*211f0*/  ISETP.GE.AND P0, PT, R8, R2, PT ;  /* 0x000000020800720c */ /* 0x000fe40003f06270 */
[----:B------:R-:W-:-:S05]  /*21200*/  IADD3 R8, R17, 0x60, RZ ;  /* 0x0000006011087810 */ /* 0x000fca0007ffe0ff */
[----:B------:R1:W-:Y:S01]  /*21210*/  STL [R1+0x34], R8 ;  /* 0x0000340801007387 */ /* 0x0003e20000100800 */
[----:B------:R-:W-:Y:S02]  /*21220*/  IMAD.MOV.U32 R13, RZ, RZ, R3 ;  /* 0x000000ffff0d7224 */ /* 0x000fe400078e0003 */
[----:B------:R-:W-:Y:S02]  /*21230*/  IMAD.MOV.U32 R12, RZ, RZ, 0x6 ;  /* 0x00000006ff0c7424 */ /* 0x000fe400078e00ff */
[----:B0-----:R-:W-:-:S07]  /*21240*/  IMAD.MOV.U32 R4, RZ, RZ, R14 ;  /* 0x000000ffff047224 */ /* 0x001fce00078e000e */
[----:B-1----:R-:W-:Y:S05]  /*21250*/  WARPSYNC.COLLECTIVE R15, `(.L_x_15528) ;  /* 0x000000000f087348 */ /* 0x002fea0003c00000 */
[----:B------:R0:W2:Y:S02]  /*21260*/  SHFL.IDX P6, R14, R13, R12, R11 ;  /* 0x0000000c0d0e7389 */ /* 0x0000a400000c000b */
[----:B012---:R-:W-:Y:S01]  /*21270*/  ENDCOLLECTIVE ;  /* 0x000000000000791b */ /* 0x007fe20003800000 */
.L_x_15528:
        /* <DEDUP_REMOVED lines=15> */
.L_x_15529:
[----:B------:R-:W-:Y:S02]  /*21370*/  IMAD.MOV.U32 R13, RZ, RZ, R3 ;  /* 0x000000ffff0d7224 */ /* 0x000fe400078e0003 */
[----:B------:R-:W-:Y:S02]  /*21380*/  IMAD.MOV.U32 R12, RZ, RZ, 0x7 ;  /* 0x00000007ff0c7424 */ /* 0x000fe400078e00ff */
[----:B------:R-:W-:-:S07]  /*21390*/  IMAD.MOV.U32 R4, RZ, RZ, R14 ;  /* 0x000000ffff047224 */ /* 0x000fce00078e000e */
[----:B------:R-:W-:Y:S05]  /*213a0*/  WARPSYNC.COLLECTIVE R15, `(.L_x_15530) ;  /* 0x000000000f087348 */ /* 0x000fea0003c00000 */
[----:B------:R0:W1:Y:S02]  /*213b0*/  SHFL.IDX P6, R14, R13, R12, R11 ;  /* 0x0000000c0d0e7389 */ /* 0x00006400000c000b */
[----:B01----:R-:W-:Y:S01]  /*213c0*/  ENDCOLLECTIVE ;  /* 0x000000000000791b */ /* 0x003fe20003800000 */
.L_x_15530:
        /* <DEDUP_REMOVED lines=10> */
.L_x_15531:
[----:B------:R-:W-:Y:S01]  /*21470*/  @!PT LDS RZ, [RZ] ;  /* 0x00000000fffff984 */ /* 0x000fe20000000800 */
[----:B------:R-:W-:Y:S01]  /*21480*/  @!PT LDS RZ, [RZ] ;  /* 0x00000000fffff984 */ /* 0x000fe20000000800 */
[----:B------:R-:W-:Y:S01]  /*21490*/  @!PT LDS RZ, [RZ] ;  /* 0x00000000fffff984 */ /* 0x000fe20000000800 */
[----:B------:R1:W-:Y:S01]  /*214a0*/  @!P0 LDGSTS.E.BYPASS.LTC128B.128 [R25+0x1b400], desc[UR40][R4.64], !P1 ;  /* 0x1b40000004198fae */ /* 0x0003e2000c901d68 */
[----:B------:R-:W-:Y:S01]  /*214b0*/  MOV R0, R14 ;  /* 0x0000000e00007202 */ /* 0x000fe20000000f00 */
[----:B------:R-:W-:Y:S06]  /*214c0*/  BRA `(.L_x_15532) ;  /* 0xffffff9800b47947 */ /* 0x000fec000383ffff */
.L_x_15363:
[----:B------:R-:W2:Y:S04]  /*214d0*/  LDL.LU R15, [R1+0x4] ;  /* 0x00000400010f7983 */ /* 0x000ea80000300800 */
[----:B------:R-:W3:Y:S04]  /*214e0*/  LDL.LU R14, [R1+0x18] ;  /* 0x00001800010e7983 */ /* 0x000ee80000300800 */
[----:B------:R-:W4:Y:S04]  /*214f0*/  LDL.LU R13, [R1+0x20] ;  /* 0x00002000010d7983 */ /* 0x000f280000300800 */
[----:B------:R-:W5:Y:S04]  /*21500*/  LDL.LU R12, [R1+0x24] ;  /* 0x00002400010c7983 */ /* 0x000f680000300800 */
[----:B------:R-:W5:Y:S04]  /*21510*/  LDL.LU R11, [R1+0x28] ;  /* 0x00002800010b7983 */ /* 0x000f680000300800 */
[----:B------:R-:W5:Y:S04]  /*21520*/  LDL.LU R10, [R1+0x30] ;  /* 0x00003000010a7983 */ /* 0x000f680000300800 */
[----:B------:R-:W5:Y:S04]  /*21530*/  LDL.LU R9, [R1+0x34] ;  /* 0x0000340001097983 */ /* 0x000f680000300800 */
[----:B------:R-:W5:Y:S01]  /*21540*/  LDL.LU R8, [R1] ;  /* 0x0000000001087983 */ /* 0x000f620000300800 */
[----:B------:R-:W-:Y:S01]  /*21550*/  BSSY B0, `(.L_x_15533) ;  /* 0x000001b000007945 */ /* 0x000fe20003800000 */
[----:B--2---:R-:W-:-:S02]  /*21560*/  IMAD R5, R15, R6, RZ ;  /* 0x000000060f057224 */ /* 0x004fc400078e02ff */
[----:B------:R-:W-:-:S03]  /*21570*/  IMAD.MOV.U32 R15, RZ, RZ, -0x1 ;  /* 0xffffffffff0f7424 */ /* 0x000fc600078e00ff */
[-C--:B------:R-:W-:Y:S02]  /*21580*/  ISETP.GE.AND P0, PT, R17, R5.reuse, PT ;  /* 0x000000051100720c */ /* 0x080fe40003f06270 */
[-C--:B---3--:R-:W-:Y:S02]  /*21590*/  ISETP.GE.AND P6, PT, R14, R5.reuse, PT ;  /* 0x000000050e00720c */ /* 0x088fe40003fc6270 */
[----:B----4-:R-:W-:Y:S01]  /*215a0*/  ISETP.GE.AND P5, PT, R13, R5, PT ;  /* 0x000000050d00720c */ /* 0x010fe20003fa6270 */
[----:B------:R-:W-:Y:S01]  /*215b0*/  IMAD.MOV.U32 R13, RZ, RZ, R0 ;  /* 0x000000ffff0d7224 */ /* 0x000fe200078e0000 */
[----:B-----5:R-:W-:-:S07]  /*215c0*/  LOP3.LUT R8, R8, 0xfffffbff, RZ, 0xc0, !PT ;  /* 0xfffffbff08087812 */ /* 0x020fce00078ec0ff */
[----:B------:R-:W-:Y:S02]  /*215d0*/  @P0 LOP3.LUT R8, R8, 0x400, RZ, 0xfc, !PT ;  /* 0x0000040008080812 */ /* 0x000fe400078efcff */
[----:B------:R-:W-:Y:S01]  /*215e0*/  ISETP.GE.AND P0, PT, R12, R5, PT ;  /* 0x000000050c00720c */ /* 0x000fe20003f06270 */
[----:B------:R-:W-:Y:S01]  /*215f0*/  IMAD.MOV.U32 R12, RZ, RZ, RZ ;  /* 0x000000ffff0c7224 */ /* 0x000fe200078e00ff */
[----:B------:R-:W-:-:S04]  /*21600*/  LOP3.LUT R8, R8, 0xfffffdff, RZ, 0xc0, !PT ;  /* 0xfffffdff08087812 */ /* 0x000fc800078ec0ff */
[----:B------:R-:W-:Y:S02]  /*21610*/  @P6 LOP3.LUT R8, R8, 0x200, RZ, 0xfc, !PT ;  /* 0x0000020008086812 */ /* 0x000fe400078efcff */
[----:B------:R-:W-:Y:S01]  /*21620*/  ISETP.GE.AND P6, PT, R11, R5, PT ;  /* 0x000000050b00720c */ /* 0x000fe20003fc6270 */
        /* <DEDUP_REMOVED lines=8> */
[----:B------:R-:W-:-:S05]  /*216b0*/  @P6 LOP3.LUT R8, R8, 0x40, RZ, 0xfc, !PT ;  /* 0x0000004008086812 */ /* 0x000fca00078efcff */
[----:B------:R0:W-:Y:S02]  /*216c0*/  STL [R1], R8 ;  /* 0x0000000801007387 */ /* 0x0001e40000100800 */
[----:B0-----:R-:W-:Y:S05]  /*216d0*/  WARPSYNC.COLLECTIVE R15, `(.L_x_15534) ;  /* 0x000000000f087348 */ /* 0x001fea0003c00000 */
[----:B------:R1:W2:Y:S02]  /*216e0*/  SHFL.IDX P6, R14, R13, R12, R11 ;  /* 0x0000000c0d0e7389 */ /* 0x0002a400000c000b */
[----:B012---:R-:W-:Y:S01]  /*216f0*/  ENDCOLLECTIVE ;  /* 0x000000000000791b */ /* 0x007fe20003800000 */
.L_x_15534:
[----:B------:R-:W-:Y:S05]  /*21700*/  BSYNC B0 ;  /* 0x0000000000007941 */ /* 0x000fea0003800000 */
.L_x_15533:
[----:B------:R-:W-:Y:S01]  /*21710*/  MOV R13, R4 ;  /* 0x00000004000d7202 */ /* 0x000fe20000000f00 */
[----:B------:R-:W-:Y:S01]  /*21720*/  IMAD.MOV.U32 R12, RZ, RZ, RZ ;  /* 0x000000ffff0c7224 */ /* 0x000fe200078e00ff */
[----:B------:R-:W-:Y:S01]  /*21730*/  LOP3.LUT R8, R8, 0xffffbfff, RZ, 0xc0, !PT ;  /* 0xffffbfff08087812 */ /* 0x000fe200078ec0ff */
[----:B------:R-:W-:Y:S02]  /*21740*/  IMAD.MOV.U32 R11, RZ, RZ, 0x181f ;  /* 0x0000181fff0b7424 */ /* 0x000fe400078e00ff */
[----:B------:R-:W-:Y:S01]  /*21750*/  IMAD.MOV.U32 R15, RZ, RZ, -0x1 ;  /* 0xffffffffff0f7424 */ /* 0x000fe200078e00ff */
[----:B------:R-:W-:Y:S01]  /*21760*/  @P5 LOP3.LUT R8, R8, 0x4000, RZ, 0xfc, !PT ;  /* 0x0000400008085812 */ /* 0x000fe200078efcff */
[----:B------:R-:W-:-:S07]  /*21770*/  IMAD.MOV.U32 R2, RZ, RZ, R14 ;  /* 0x000000ffff027224 */ /* 0x000fce00078e000e */
[----:B------:R-:W-:Y:S05]  /*21780*/  WARPSYNC.COLLECTIVE R15, `(.L_x_15535) ;  /* 0x000000000f087348 */ /* 0x000fea0003c00000 */
[----:B------:R0:W1:Y:S02]  /*21790*/  SHFL.IDX P6, R14, R13, R12, R11 ;  /* 0x0000000c0d0e7389 */ /* 0x00006400000c000b */
[----:B01----:R-:W-:Y:S01]  /*217a0*/  ENDCOLLECTIVE ;  /* 0x000000000000791b */ /* 0x003fe20003800000 */
.L_x_15535:
[C---:B------:R-:W-:Y:S02]  /*217b0*/  LOP3.LUT P5, RZ, R8.reuse, 0x200, RZ, 0xc0, !PT ;  /* 0x0000020008ff7812 */ /* 0x040fe400078ac0ff */
[----:B------:R-:W-:-:S04]  /*217c0*/  LOP3.LUT R8, R8, 0xffffdfff, RZ, 0xc0, !PT ;  /* 0xffffdfff08087812 */ /* 0x000fc800078ec0ff */
[----:B------:R-:W-:-:S04]  /*217d0*/  @P0 LOP3.LUT R8, R8, 0x2000, RZ, 0xfc, !PT ;  /* 0x0000200008080812 */ /* 0x000fc800078efcff */
[----:B------:R-:W-:Y:S01]  /*217e0*/  LOP3.LUT P0, RZ, R8, 0x400, RZ, 0xc0, !PT ;  /* 0x0000040008ff7812 */ /* 0x000fe2000780c0ff */
[----:B------:R0:W-:Y:S01]  /*217f0*/  STL [R1], R8 ;  /* 0x0000000801007387 */ /* 0x0001e20000100800 */
[----:B------:R-:W-:Y:S01]  /*21800*/  MOV R13, R0 ;  /* 0x00000000000d7202 */ /* 0x000fe20000000f00 */
[----:B------:R-:W-:Y:S02]  /*21810*/  IMAD.MOV.U32 R12, RZ, RZ, 0x1 ;  /* 0x00000001ff0c7424 */ /* 0x000fe400078e00ff */
[----:B------:R-:W-:-:S08]  /*21820*/  IMAD.MOV.U32 R3, RZ, RZ, R14 ;  /* 0x000000ffff037224 */ /* 0x000fd000078e000e */
[----:B------:R-:W-:-:S05]  /*21830*/  @!P0 LEA R3, P6, R7, R3, 0x1 ;  /* 0x0000000307038211 */ /* 0x000fca00078c08ff */
[----:B------:R-:W-:-:S05]  /*21840*/  @!P0 IMAD.X R2, RZ, RZ, R2, P6 ;  /* 0x000000ffff028224 */ /* 0x000fca00030e0602 */
[----:B0-----:R-:W-:-:S07]  /*21850*/  @!P0 LOP3.LUT R3, R3, R2, RZ, 0x3c, !PT ;  /* 0x0000000203038212 */ /* 0x001fce00078e3cff */
[----:B------:R-:W-:Y:S05]  /*21860*/  WARPSYNC.COLLECTIVE R15, `(.L_x_15536) ;  /* 0x000000000f087348 */ /* 0x000fea0003c00000 */
[----:B------:R0:W1:Y:S02]  /*21870*/  SHFL.IDX P6, R14, R13, R12, R11 ;  /* 0x0000000c0d0e7389 */ /* 0x00006400000c000b */
[----:B01----:R-:W-:Y:S01]  /*21880*/  ENDCOLLECTIVE ;  /* 0x000000000000791b */ /* 0x003fe20003800000 */
.L_x_15536:
        /* <DEDUP_REMOVED lines=15> */
.L_x_15537:
[----:B------:R-:W-:Y:S01]  /*21980*/  MOV R13, R0 ;  /* 0x00000000000d7202 */ /* 0x000fe20000000f00 */
        /* <DEDUP_REMOVED lines=11> */
.L_x_15538:
        /* <DEDUP_REMOVED lines=12> */
.L_x_15539:
        /* <DEDUP_REMOVED lines=12> */
.L_x_15540:
        /* <DEDUP_REMOVED lines=12> */
.L_x_15541:
        /* <DEDUP_REMOVED lines=12> */
.L_x_15542:
        /* <DEDUP_REMOVED lines=12> */
.L_x_15543:
        /* <DEDUP_REMOVED lines=12> */
.L_x_15544:
        /* <DEDUP_REMOVED lines=12> */
.L_x_15545:
        /* <DEDUP_REMOVED lines=12> */
.L_x_15546:
        /* <DEDUP_REMOVED lines=11> */
.L_x_15547:
[----:B------:R-:W-:Y:S01]  /*220f0*/  MOV R13, R0 ;  /* 0x00000000000d7202 */ /* 0x000fe20000000f00 */
[----:B------:R-:W-:Y:S02]  /*22100*/  IMAD.MOV.U32 R12, RZ, RZ, 0x7 ;  /* 0x00000007ff0c7424 */ /* 0x000fe400078e00ff */
[----:B------:R-:W-:-:S07]  /*22110*/  IMAD.MOV.U32 R2, RZ, RZ, R14 ;  /* 0x000000ffff027224 */ /* 0x000fce00078e000e */
[----:B------:R-:W-:Y:S05]  /*22120*/  WARPSYNC.COLLECTIVE R15, `(.L_x_15548) ;  /* 0x000000000f087348 */ /* 0x000fea0003c00000 */
[----:B------:R0:W1:Y:S02]  /*22130*/  SHFL.IDX P6, R14, R13, R12, R11 ;  /* 0x0000000c0d0e7389 */ /* 0x00006400000c000b */
[----:B01----:R-:W-:Y:S01]  /*22140*/  ENDCOLLECTIVE ;  /* 0x000000000000791b */ /* 0x003fe20003800000 */
.L_x_15548:
        /* <DEDUP_REMOVED lines=14> */
.L_x_15549:
[----:B------:R-:W-:Y:S01]  /*22230*/  IMAD.MOV.U32 R2, RZ, RZ, R14 ;  /* 0x000000ffff027224 */ /* 0x000fe200078e000e */
[----:B------:R-:W-:Y:S06]  /*22240*/  BRA `(.L_x_15550) ;  /* 0xffffff9800147947 */ /* 0x000fec000383ffff */
.L_x_15368:
[----:B0-----:R0:W1:Y:S02]  /*22250*/  SYNCS.PHASECHK.TRANS64.TRYWAIT P0, [R22+URZ+0x32420], R3 ;  /* 0x03242003160075a7 */ /* 0x001064000800017f */
[----:B-1----:R-:W-:Y:S05]  /*22260*/  @!P0 NANOSLEEP.SYNCS 0x989680 ;  /* 0x009896800000895d */ /* 0x002fea0003900000 */
[----:B------:R-:W1:Y:S02]  /*22270*/  @!P0 SYNCS.PHASECHK.TRANS64 P0, [R22+URZ+0x32420], R3 ;  /* 0x03242003160085a7 */ /* 0x000e64000800007f */
[----:B-1----:R-:W-:Y:S05]  /*22280*/  @!P0 BRA `(.L_x_15368) ;  /* 0xfffffffc00f08947 */ /* 0x002fea000383ffff */
[----:B------:R-:W-:Y:S05]  /*22290*/  BRA `(.L_x_15551) ;  /* 0xffffff9800887947 */ /* 0x000fea000383ffff */
.L_x_15371:
[----:B-1----:R1:W3:Y:S02]  /*222a0*/  SYNCS.PHASECHK.TRANS64.TRYWAIT P0, [R29+URZ+0x32460], R0 ;  /* 0x032460001d0075a7 */ /* 0x0022e4000800017f */
[----:B---3--:R-:W-:Y:S05]  /*222b0*/  @!P0 NANOSLEEP.SYNCS 0x989680 ;  /* 0x009896800000895d */ /* 0x008fea0003900000 */
[----:B------:R-:W3:Y:S02]  /*222c0*/  @!P0 SYNCS.PHASECHK.TRANS64 P0, [R29+URZ+0x32460], R0 ;  /* 0x032460001d0085a7 */ /* 0x000ee4000800007f */
[----:B---3--:R-:W-:Y:S05]  /*222d0*/  @!P0 BRA `(.L_x_15371) ;  /* 0xfffffffc00f08947 */ /* 0x008fea000383ffff */
[----:B------:R-:W-:Y:S05]  /*222e0*/  BRA `(.L_x_15552) ;  /* 0xffffff9800987947 */ /* 0x000fea000383ffff */
.L_x_15372:
        /* <DEDUP_REMOVED lines=8> */
.L_x_15554:
[----:B------:R-:W-:Y:S05]  /*22370*/  BSYNC B0 ;  /* 0x0000000000007941 */ /* 0x000fea0003800000 */
.L_x_15553:
        /* <DEDUP_REMOVED lines=12> */
.L_x_15555:
        /* <DEDUP_REMOVED lines=10> */
.L_x_15556:
        /* <DEDUP_REMOVED lines=17> */
.L_x_15557:
[----:B------:R-:W-:Y:S01]  /*225f0*/  IMAD.MOV.U32 R13, RZ, RZ, R6 ;  /* 0x000000ffff0d7224 */ /* 0x000fe200078e0006 */
[----:B------:R-:W-:Y:S02]  /*22600*/  MOV R12, 0x2 ;  /* 0x00000002000c7802 */ /* 0x000fe40000000f00 */
[----:B------:R-:W-:-:S13]  /*22610*/  IADD3 R2, P3, R14, R0, RZ ;  /* 0x000000000e027210 */ /* 0x000fda0007f7e0ff */
[----:B------:R-:W-:Y:S05]  /*22620*/  WARPSYNC.COLLECTIVE R15, `(.L_x_15558) ;  /* 0x000000000f087348 */ /* 0x000fea0003c00000 */
[----:B------:R0:W1:Y:S02]  /*22630*/  SHFL.IDX P6, R14, R13, R12, R11 ;  /* 0x0000000c0d0e7389 */ /* 0x00006400000c000b */
[----:B01----:R-:W-:Y:S01]  /*22640*/  ENDCOLLECTIVE ;  /* 0x000000000000791b */ /* 0x003fe20003800000 */
.L_x_15558:
        /* <DEDUP_REMOVED lines=17> */
.L_x_15559:
[----:B------:R-:W-:Y:S02]  /*22760*/  IMAD.MOV.U32 R13, RZ, RZ, R6 ;  /* 0x000000ffff0d7224 */ /* 0x000fe400078e0006 */
[----:B------:R-:W-:Y:S01]  /*22770*/  IMAD.MOV.U32 R12, RZ, RZ, 0x3 ;  /* 0x00000003ff0c7424 */ /* 0x000fe200078e00ff */
[----:B------:R-:W-:-:S13]  /*22780*/  IADD3 R2, P3, R14, R0, RZ ;  /* 0x000000000e027210 */ /* 0x000fda0007f7e0ff */
[----:B------:R-:W-:Y:S05]  /*22790*/  WARPSYNC.COLLECTIVE R15, `(.L_x_15560) ;  /* 0x000000000f087348 */ /* 0x000fea0003c00000 */
[----:B------:R0:W1:Y:S02]  /*227a0*/  SHFL.IDX P6, R14, R13, R12, R11 ;  /* 0x0000000c0d0e7389 */ /* 0x00006400000c000b */
[----:B01----:R-:W-:Y:S01]  /*227b0*/  ENDCOLLECTIVE ;  /* 0x000000000000791b */ /* 0x003fe20003800000 */
.L_x_15560:
        /* <DEDUP_REMOVED lines=17> */
.L_x_15561:
[----:B------:R-:W-:Y:S02]  /*228d0*/  IMAD.MOV.U32 R13, RZ, RZ, R6 ;  /* 0x000000ffff0d7224 */ /* 0x000fe400078e0006 */
[----:B------:R-:W-:Y:S01]  /*228e0*/  IMAD.MOV.U32 R12, RZ, RZ, 0x4 ;  /* 0x00000004ff0c7424 */ /* 0x000fe200078e00ff */
[----:B------:R-:W-:-:S13]  /*228f0*/  IADD3 R2, P3, R14, R0, RZ ;  /* 0x000000000e027210 */ /* 0x000fda0007f7e0ff */
[----:B------:R-:W-:Y:S05]  /*22900*/  WARPSYNC.COLLECTIVE R15, `(.L_x_15562) ;  /* 0x000000000f087348 */ /* 0x000fea0003c00000 */
[----:B------:R0:W1:Y:S02]  /*22910*/  SHFL.IDX P6, R14, R13, R12, R11 ;  /* 0x0000000c0d0e7389 */ /* 0x00006400000c000b */
[----:B01----:R-:W-:Y:S01]  /*22920*/  ENDCOLLECTIVE ;  /* 0x000000000000791b */ /* 0x003fe20003800000 */
.L_x_15562:
        /* <DEDUP_REMOVED lines=17> */
.L_x_15563:
[----:B------:R-:W-:Y:S02]  /*22a40*/  IMAD.MOV.U32 R13, RZ, RZ, R6 ;  /* 0x000000ffff0d7224 */ /* 0x000fe400078e0006 */
[----:B------:R-:W-:Y:S01]  /*22a50*/  IMAD.MOV.U32 R12, RZ, RZ, 0x5 ;  /* 0x00000005ff0c7424 */ /* 0x000fe200078e00ff */
[----:B------:R-:W-:-:S13]  /*22a60*/  IADD3 R2, P3, R14, R0, RZ ;  /* 0x000000000e027210 */ /* 0x000fda0007f7e0ff */
[----:B------:R-:W-:Y:S05]  /*22a70*/  WARPSYNC.COLLECTIVE R15, `(.L_x_15564) ;  /* 0x000000000f087348 */ /* 0x000fea0003c00000 */
[----:B------:R0:W1:Y:S02]  /*22a80*/  SHFL.IDX P6, R14, R13, R12, R11 ;  /* 0x0000000c0d0e7389 */ /* 0x00006400000c000b */
[----:B01----:R-:W-:Y:S01]  /*22a90*/  ENDCOLLECTIVE ;  /* 0x000000000000791b */ /* 0x003fe20003800000 */
.L_x_15564:
        /* <DEDUP_REMOVED lines=12> */
.L_x_15565:
        /* <DEDUP_REMOVED lines=9> */
.L_x_15379:
[----:B0-----:R0:W1:Y:S02]  /*22bf0*/  SYNCS.PHASECHK.TRANS64.TRYWAIT P0, [R6+URZ+0x32440], R21 ;  /* 0x03244015060075a7 */ /* 0x001064000800017f */
[----:B-1----:R-:W-:Y:S05]  /*22c00*/  @!P0 NANOSLEEP.SYNCS 0x989680 ;  /* 0x009896800000895d */ /* 0x002fea0003900000 */
[----:B------:R-:W1:Y:S02]  /*22c10*/  @!P0 SYNCS.PHASECHK.TRANS64 P0, [R6+URZ+0x32440], R21 ;  /* 0x03244015060085a7 */ /* 0x000e64000800007f */
[----:B-1----:R-:W-:Y:S05]  /*22c20*/  @!P0 BRA `(.L_x_15379) ;  /* 0xfffffffc00f08947 */ /* 0x002fea000383ffff */
[----:B------:R-:W-:Y:S05]  /*22c30*/  BRA `(.L_x_15567) ;  /* 0xffffff9c00307947 */ /* 0x000fea000383ffff */
.L_x_15380:
        /* <DEDUP_REMOVED lines=8> */
.L_x_15569:
[----:B------:R-:W-:Y:S05]  /*22cc0*/  BSYNC B1 ;  /* 0x0000000000017941 */ /* 0x000fea0003800000 */
.L_x_15568:
        /* <DEDUP_REMOVED lines=9> */
.L_x_15570:
[----:B------:R-:W-:Y:S01]  /*22d60*/  MOV R13, R9 ;  /* 0x00000009000d7202 */ /* 0x000fe20000000f00 */
[----:B------:R-:W-:Y:S02]  /*22d70*/  IMAD.MOV.U32 R12, RZ, RZ, 0x1 ;  /* 0x00000001ff0c7424 */ /* 0x000fe400078e00ff */
[----:B------:R-:W-:-:S07]  /*22d80*/  IMAD.MOV.U32 R2, RZ, RZ, R14 ;  /* 0x000000ffff027224 */ /* 0x000fce00078e000e */
[----:B------:R-:W-:Y:S05]  /*22d90*/  WARPSYNC.COLLECTIVE R15, `(.L_x_15571) ;  /* 0x000000000f087348 */ /* 0x000fea0003c00000 */
[----:B------:R0:W1:Y:S02]  /*22da0*/  SHFL.IDX P6, R14, R13, R12, R11 ;  /* 0x0000000c0d0e7389 */ /* 0x00006400000c000b */
[----:B01----:R-:W-:Y:S01]  /*22db0*/  ENDCOLLECTIVE ;  /* 0x000000000000791b */ /* 0x003fe20003800000 */
.L_x_15571:
        /* <DEDUP_REMOVED lines=11> */
.L_x_15572:
[----:B------:R-:W-:Y:S01]  /*22e70*/  MOV R13, R9 ;  /* 0x00000009000d7202 */ /* 0x000fe20000000f00 */
[----:B------:R-:W-:Y:S02]  /*22e80*/  IMAD.MOV.U32 R12, RZ, RZ, 0x2 ;  /* 0x00000002ff0c7424 */ /* 0x000fe400078e00ff */
[----:B------:R-:W-:-:S07]  /*22e90*/  IMAD.MOV.U32 R2, RZ, RZ, R14 ;  /* 0x000000ffff027224 */ /* 0x000fce00078e000e */
[----:B------:R-:W-:Y:S05]  /*22ea0*/  WARPSYNC.COLLECTIVE R15, `(.L_x_15573) ;  /* 0x000000000f087348 */ /* 0x000fea0003c00000 */
[----:B------:R0:W1:Y:S02]  /*22eb0*/  SHFL.IDX P6, R14, R13, R12, R11 ;  /* 0x0000000c0d0e7389 */ /* 0x00006400000c000b */
[----:B01----:R-:W-:Y:S01]  /*22ec0*/  ENDCOLLECTIVE ;  /* 0x000000000000791b */ /* 0x003fe20003800000 */
.L_x_15573:
        /* <DEDUP_REMOVED lines=11> */
.L_x_15574:
[----:B------:R-:W-:Y:S01]  /*22f80*/  MOV R13, R9 ;  /* 0x00000009000d7202 */ /* 0x000fe20000000f00 */
[----:B------:R-:W-:Y:S02]  /*22f90*/  IMAD.MOV.U32 R12, RZ, RZ, 0x3 ;  /* 0x00000003ff0c7424 */ /* 0x000fe400078e00ff */
[----:B------:R-:W-:-:S07]  /*22fa0*/  IMAD.MOV.U32 R2, RZ, RZ, R14 ;  /* 0x000000ffff027224 */ /* 0x000fce00078e000e */
[----:B------:R-:W-:Y:S05]  /*22fb0*/  WARPSYNC.COLLECTIVE R15, `(.L_x_15575) ;  /* 0x000000000f087348 */ /* 0x000fea0003c00000 */
[----:B------:R0:W1:Y:S02]  /*22fc0*/  SHFL.IDX P6, R14, R13, R12, R11 ;  /* 0x0000000c0d0e7389 */ /* 0x00006400000c000b */
[----:B01----:R-:W-:Y:S01]  /*22fd0*/  ENDCOLLECTIVE ;  /* 0x000000000000791b */ /* 0x003fe20003800000 */
.L_x_15575:
        /* <DEDUP_REMOVED lines=11> */
.L_x_15576:
[----:B------:R-:W-:Y:S01]  /*23090*/  MOV R13, R9 ;  /* 0x00000009000d7202 */ /* 0x000fe20000000f00 */
[----:B------:R-:W-:Y:S02]  /*230a0*/  IMAD.MOV.U32 R12, RZ, RZ, 0x4 ;  /* 0x00000004ff0c7424 */ /* 0x000fe400078e00ff */
[----:B------:R-:W-:-:S07]  /*230b0*/  IMAD.MOV.U32 R2, RZ, RZ, R14 ;  /* 0x000000ffff027224 */ /* 0x000fce00078e000e */
[----:B------:R-:W-:Y:S05]  /*230c0*/  WARPSYNC.COLLECTIVE R15, `(.L_x_15577) ;  /* 0x000000000f087348 */ /* 0x000fea0003c00000 */
[----:B------:R0:W1:Y:S02]  /*230d0*/  SHFL.IDX P6, R14, R13, R12, R11 ;  /* 0x0000000c0d0e7389 */ /* 0x00006400000c000b */
[----:B01----:R-:W-:Y:S01]  /*230e0*/  ENDCOLLECTIVE ;  /* 0x000000000000791b */ /* 0x003fe20003800000 */
.L_x_15577:
        /* <DEDUP_REMOVED lines=11> */
.L_x_15578:
[----:B------:R-:W-:Y:S01]  /*231a0*/  MOV R13, R9 ;  /* 0x00000009000d7202 */ /* 0x000fe20000000f00 */
[----:B------:R-:W-:Y:S02]  /*231b0*/  IMAD.MOV.U32 R12, RZ, RZ, 0x5 ;  /* 0x00000005ff0c7424 */ /* 0x000fe400078e00ff */
[----:B------:R-:W-:-:S07]  /*231c0*/  IMAD.MOV.U32 R2, RZ, RZ, R14 ;  /* 0x000000ffff027224 */ /* 0x000fce00078e000e */
[----:B------:R-:W-:Y:S05]  /*231d0*/  WARPSYNC.COLLECTIVE R15, `(.L_x_15579) ;  /* 0x000000000f087348 */ /* 0x000fea0003c00000 */
[----:B------:R0:W1:Y:S02]  /*231e0*/  SHFL.IDX P6, R14, R13, R12, R11 ;  /* 0x0000000c0d0e7389 */ /* 0x00006400000c000b */
[----:B01----:R-:W-:Y:S01]  /*231f0*/  ENDCOLLECTIVE ;  /* 0x000000000000791b */ /* 0x003fe20003800000 */
.L_x_15579:
        /* <DEDUP_REMOVED lines=11> */
.L_x_15580:
[----:B------:R-:W-:Y:S01]  /*232b0*/  IMAD.MOV.U32 R2, RZ, RZ, R14 ;  /* 0x000000ffff027224 */ /* 0x000fe200078e000e */
[----:B------:R-:W-:Y:S06]  /*232c0*/  BRA `(.L_x_15581) ;  /* 0xffffff9800647947 */ /* 0x000fec000383ffff */
.L_x_15385:
[----:B---3--:R3:W4:Y:S02]  /*232d0*/  SYNCS.PHASECHK.TRANS64.TRYWAIT P0, [R6+URZ+0x32460], R21 ;  /* 0x03246015060075a7 */ /* 0x008724000800017f */
[----:B----4-:R-:W-:Y:S05]  /*232e0*/  @!P0 NANOSLEEP.SYNCS 0x989680 ;  /* 0x009896800000895d */ /* 0x010fea0003900000 */
[----:B------:R-:W4:Y:S02]  /*232f0*/  @!P0 SYNCS.PHASECHK.TRANS64 P0, [R6+URZ+0x32460], R21 ;  /* 0x03246015060085a7 */ /* 0x000f24000800007f */
[----:B----4-:R-:W-:Y:S05]  /*23300*/  @!P0 BRA `(.L_x_15385) ;  /* 0xfffffffc00f08947 */ /* 0x010fea000383ffff */
[----:B------:R-:W-:Y:S05]  /*23310*/  BRA `(.L_x_15582) ;  /* 0xffffff9800b47947 */ /* 0x000fea000383ffff */
.L_x_15386:
[----:B------:R-:W-:Y:S01]  /*23320*/  BSSY B1, `(.L_x_15583) ;  /* 0x0000008000017945 */ /* 0x000fe20003800000 */
[----:B------:R-:W-:Y:S01]  /*23330*/  IMAD.MOV.U32 R13, RZ, RZ, R9 ;  /* 0x000000ffff0d7224 */ /* 0x000fe200078e0009 */
[----:B------:R-:W-:Y:S01]  /*23340*/  MOV R12, RZ ;  /* 0x000000ff000c7202 */ /* 0x000fe20000000f00 */
[----:B------:R-:W-:Y:S02]  /*23350*/  IMAD.MOV.U32 R11, RZ, RZ, 0x181f ;  /* 0x0000181fff0b7424 */ /* 0x000fe400078e00ff */
[----:B------:R-:W-:-:S07]  /*23360*/  IMAD.MOV.U32 R15, RZ, RZ, -0x1 ;  /* 0xffffffffff0f7424 */ /* 0x000fce00078e00ff */
[----:B0-23--:R-:W-:Y:S05]  /*23370*/  WARPSYNC.COLLECTIVE R15, `(.L_x_15584) ;  /* 0x000000000f087348 */ /* 0x00dfea0003c00000 */
[----:B------:R1:W4:Y:S02]  /*23380*/  SHFL.IDX P6, R14, R13, R12, R11 ;  /* 0x0000000c0d0e7389 */ /* 0x00032400000c000b */
[----:B01234-:R-:W-:Y:S01]  /*23390*/  ENDCOLLECTIVE ;  /* 0x000000000000791b */ /* 0x01ffe20003800000 */
.L_x_15584:
[----:B------:R-:W-:Y:S05]  /*233a0*/  BSYNC B1 ;  /* 0x0000000000017941 */ /* 0x000fea0003800000 */
.L_x_15583:
        /* <DEDUP_REMOVED lines=9> */
.L_x_15585:
[----:B------:R-:W-:Y:S02]  /*23440*/  IMAD.MOV.U32 R13, RZ, RZ, R9 ;  /* 0x000000ffff0d7224 */ /* 0x000fe400078e0009 */
[----:B------:R-:W-:Y:S01]  /*23450*/  IMAD.MOV.U32 R12, RZ, RZ, 0x1 ;  /* 0x00000001ff0c7424 */ /* 0x000fe200078e00ff */
[----:B------:R-:W-:-:S13]  /*23460*/  IADD3 R2, P0, R14, R0, RZ ;  /* 0x000000000e027210 */ /* 0x000fda0007f1e0ff */
[----:B------:R-:W-:Y:S05]  /*23470*/  WARPSYNC.COLLECTIVE R15, `(.L_x_15586) ;  /* 0x000000000f087348 */ /* 0x000fea0003c00000 */
[----:B------:R0:W1:Y:S02]  /*23480*/  SHFL.IDX P6, R14, R13, R12, R11 ;  /* 0x0000000c0d0e7389 */ /* 0x00006400000c000b */
[----:B01----:R-:W-:Y:S01]  /*23490*/  ENDCOLLECTIVE ;  /* 0x000000000000791b */ /* 0x003fe20003800000 */
.L_x_15586:
        /* <DEDUP_REMOVED lines=13> */
.L_x_15587:
[----:B------:R-:W-:Y:S02]  /*23570*/  IMAD.MOV.U32 R13, RZ, RZ, R9 ;  /* 0x000000ffff0d7224 */ /* 0x000fe400078e0009 */
[----:B------:R-:W-:Y:S01]  /*23580*/  IMAD.MOV.U32 R12, RZ, RZ, 0x2 ;  /* 0x00000002ff0c7424 */ /* 0x000fe200078e00ff */
[----:B------:R-:W-:-:S13]  /*23590*/  IADD3 R2, P0, R14, R0, RZ ;  /* 0x000000000e027210 */ /* 0x000fda0007f1e0ff */
[----:B------:R-:W-:Y:S05]  /*235a0*/  WARPSYNC.COLLECTIVE R15, `(.L_x_15588) ;  /* 0x000000000f087348 */ /* 0x000fea0003c00000 */
[----:B------:R0:W1:Y:S02]  /*235b0*/  SHFL.IDX P6, R14, R13, R12, R11 ;  /* 0x0000000c0d0e7389 */ /* 0x00006400000c000b */
[----:B01----:R-:W-:Y:S01]  /*235c0*/  ENDCOLLECTIVE ;  /* 0x000000000000791b */ /* 0x003fe20003800000 */
.L_x_15588:
        /* <DEDUP_REMOVED lines=13> */
.L_x_15589:
[----:B------:R-:W-:Y:S02]  /*236a0*/  IMAD.MOV.U32 R13, RZ, RZ, R9 ;  /* 0x000000ffff0d7224 */ /* 0x000fe400078e0009 */
[----:B------:R-:W-:Y:S01]  /*236b0*/  IMAD.MOV.U32 R12, RZ, RZ, 0x3 ;  /* 0x00000003ff0c7424 */ /* 0x000fe200078e00ff */
[----:B------:R-:W-:-:S13]  /*236c0*/  IADD3 R2, P0, R14, R0, RZ ;  /* 0x000000000e027210 */ /* 0x000fda0007f1e0ff */
[----:B------:R-:W-:Y:S05]  /*236d0*/  WARPSYNC.COLLECTIVE R15, `(.L_x_15590) ;  /* 0x000000000f087348 */ /* 0x000fea0003c00000 */
[----:B------:R0:W1:Y:S02]  /*236e0*/  SHFL.IDX P6, R14, R13, R12, R11 ;  /* 0x0000000c0d0e7389 */ /* 0x00006400000c000b */
[----:B01----:R-:W-:Y:S01]  /*236f0*/  ENDCOLLECTIVE ;  /* 0x000000000000791b */ /* 0x003fe20003800000 */
.L_x_15590:
        /* <DEDUP_REMOVED lines=13> */
.L_x_15591:
[----:B------:R-:W-:Y:S02]  /*237d0*/  IMAD.MOV.U32 R13, RZ, RZ, R9 ;  /* 0x000000ffff0d7224 */ /* 0x000fe400078e0009 */
[----:B------:R-:W-:Y:S01]  /*237e0*/  IMAD.MOV.U32 R12, RZ, RZ, 0x4 ;  /* 0x00000004ff0c7424 */ /* 0x000fe200078e00ff */
[----:B------:R-:W-:-:S13]  /*237f0*/  IADD3 R2, P0, R14, R0, RZ ;  /* 0x000000000e027210 */ /* 0x000fda0007f1e0ff */
[----:B------:R-:W-:Y:S05]  /*23800*/  WARPSYNC.COLLECTIVE R15, `(.L_x_15592) ;  /* 0x000000000f087348 */ /* 0x000fea0003c00000 */
[----:B------:R0:W1:Y:S02]  /*23810*/  SHFL.IDX P6, R14, R13, R12, R11 ;  /* 0x0000000c0d0e7389 */ /* 0x00006400000c000b */
[----:B01----:R-:W-:Y:S01]  /*23820*/  ENDCOLLECTIVE ;  /* 0x000000000000791b */ /* 0x003fe20003800000 */
.L_x_15592:
        /* <DEDUP_REMOVED lines=13> */
.L_x_15593:
[----:B------:R-:W-:Y:S02]  /*23900*/  IMAD.MOV.U32 R13, RZ, RZ, R9 ;  /* 0x000000ffff0d7224 */ /* 0x000fe400078e0009 */
[----:B------:R-:W-:Y:S01]  /*23910*/  IMAD.MOV.U32 R12, RZ, RZ, 0x5 ;  /* 0x00000005ff0c7424 */ /* 0x000fe200078e00ff */
[----:B------:R-:W-:-:S13]  /*23920*/  IADD3 R2, P0, R14, R0, RZ ;  /* 0x000000000e027210 */ /* 0x000fda0007f1e0ff */
[----:B------:R-:W-:Y:S05]  /*23930*/  WARPSYNC.COLLECTIVE R15, `(.L_x_15594) ;  /* 0x000000000f087348 */ /* 0x000fea0003c00000 */
[----:B------:R0:W1:Y:S02]  /*23940*/  SHFL.IDX P6, R14, R13, R12, R11 ;  /* 0x0000000c0d0e7389 */ /* 0x00006400000c000b */
[----:B01----:R-:W-:Y:S01]  /*23950*/  ENDCOLLECTIVE ;  /* 0x000000000000791b */ /* 0x003fe20003800000 */
.L_x_15594:
        /* <DEDUP_REMOVED lines=13> */
.L_x_15595:
[----:B------:R-:W-:Y:S05]  /*23a30*/  BRA `(.L_x_15596) ;  /* 0xffffff9800047947 */ /* 0x000fea000383ffff */
.L_x_15394:
        /* <DEDUP_REMOVED lines=8> */
.L_x_15598:
[----:B------:R-:W-:Y:S05]  /*23ac0*/  BSYNC B0 ;  /* 0x0000000000007941 */ /* 0x000fea0003800000 */
.L_x_15597:
        /* <DEDUP_REMOVED lines=9> */
.L_x_15599:
        /* <DEDUP_REMOVED lines=18> */
.L_x_15600:
[----:B------:R-:W-:Y:S01]  /*23c80*/  IMAD.MOV.U32 R12, RZ, RZ, 0x2 ;  /* 0x00000002ff0c7424 */ /* 0x000fe200078e00ff */
[----:B------:R-:W-:-:S05]  /*23c90*/  SEL R6, R14, RZ, P1 ;  /* 0x000000ff0e067207 */ /* 0x000fca0000800000 */
[----:B------:R-:W-:-:S04]  /*23ca0*/  IMAD.IADD R6, R5, 0x1, R6 ;  /* 0x0000000105067824 */ /* 0x000fc800078e0206 */
[----:B------:R-:W-:-:S07]  /*23cb0*/  IMAD.MOV.U32 R13, RZ, RZ, R6 ;  /* 0x000000ffff0d7224 */ /* 0x000fce00078e0006 */
[----:B------:R-:W-:Y:S05]  /*23cc0*/  WARPSYNC.COLLECTIVE R15, `(.L_x_15601) ;  /* 0x000000000f087348 */ /* 0x000fea0003c00000 */
[----:B------:R0:W1:Y:S02]  /*23cd0*/  SHFL.UP P6, R14, R13, R12, R11 ;  /* 0x0400000c0d0e7389 */ /* 0x00006400000c000b */
[----:B01----:R-:W-:Y:S01]  /*23ce0*/  ENDCOLLECTIVE ;  /* 0x000000000000791b */ /* 0x003fe20003800000 */
.L_x_15601:
[----:B------:R-:W-:Y:S01]  /*23cf0*/  IMAD.MOV.U32 R12, RZ, RZ, 0x4 ;  /* 0x00000004ff0c7424 */ /* 0x000fe200078e00ff */
[----:B------:R-:W-:-:S04]  /*23d00*/  SEL R7, R14, RZ, P2 ;  /* 0x000000ff0e077207 */ /* 0x000fc80001000000 */
[----:B------:R-:W-:-:S05]  /*23d10*/  IADD3 R7, R6, R7, RZ ;  /* 0x0000000706077210 */ /* 0x000fca0007ffe0ff */
[----:B------:R-:W-:-:S07]  /*23d20*/  IMAD.MOV.U32 R13, RZ, RZ, R7 ;  /* 0x000000ffff0d7224 */ /* 0x000fce00078e0007 */
[----:B------:R-:W-:Y:S05]  /*23d30*/  WARPSYNC.COLLECTIVE R15, `(.L_x_15602) ;  /* 0x000000000f087348 */ /* 0x000fea0003c00000 */
[----:B------:R0:W1:Y:S02]  /*23d40*/  SHFL.UP P6, R14, R13, R12, R11 ;  /* 0x0400000c0d0e7389 */ /* 0x00006400000c000b */
[----:B01----:R-:W-:Y:S01]  /*23d50*/  ENDCOLLECTIVE ;  /* 0x000000000000791b */ /* 0x003fe20003800000 */
.L_x_15602:
[----:B------:R-:W-:Y:S02]  /*23d60*/  MOV R12, 0x8 ;  /* 0x00000008000c7802 */ /* 0x000fe40000000f00 */
[----:B------:R-:W-:-:S05]  /*23d70*/  SEL R2, R14, RZ, P3 ;  /* 0x000000ff0e027207 */ /* 0x000fca0001800000 */
[----:B------:R-:W-:-:S04]  /*23d80*/  IMAD.IADD R2, R7, 0x1, R2 ;  /* 0x0000000107027824 */ /* 0x000fc800078e0202 */
[----:B------:R-:W-:-:S07]  /*23d90*/  IMAD.MOV.U32 R13, RZ, RZ, R2 ;  /* 0x000000ffff0d7224 */ /* 0x000fce00078e0002 */
[----:B------:R-:W-:Y:S05]  /*23da0*/  WARPSYNC.COLLECTIVE R15, `(.L_x_15603) ;  /* 0x000000000f087348 */ /* 0x000fea0003c00000 */
[----:B------:R0:W1:Y:S02]  /*23db0*/  SHFL.UP P6, R14, R13, R12, R11 ;  /* 0x0400000c0d0e7389 */ /* 0x00006400000c000b */
[----:B01----:R-:W-:Y:S01]  /*23dc0*/  ENDCOLLECTIVE ;  /* 0x000000000000791b */ /* 0x003fe20003800000 */
.L_x_15603:
[----:B------:R-:W-:Y:S01]  /*23dd0*/  IMAD.MOV.U32 R12, RZ, RZ, 0x10 ;  /* 0x00000010ff0c7424 */ /* 0x000fe200078e00ff */
[----:B------:R-:W-:-:S05]  /*23de0*/  SEL R3, R14, RZ, P4 ;  /* 0x000000ff0e037207 */ /* 0x000fca0002000000 */
[----:B------:R-:W-:-:S04]  /*23df0*/  IMAD.IADD R3, R2, 0x1, R3 ;  /* 0x0000000102037824 */ /* 0x000fc800078e0203 */
[----:B------:R-:W-:-:S07]  /*23e00*/  IMAD.MOV.U32 R13, RZ, RZ, R3 ;  /* 0x000000ffff0d7224 */ /* 0x000fce00078e0003 */
[----:B------:R-:W-:Y:S05]  /*23e10*/  WARPSYNC.COLLECTIVE R15, `(.L_x_15604) ;  /* 0x000000000f087348 */ /* 0x000fea0003c00000 */
[----:B------:R0:W1:Y:S02]  /*23e20*/  SHFL.UP P6, R14, R13, R12, R11 ;  /* 0x0400000c0d0e7389 */ /* 0x00006400000c000b */
[----:B01----:R-:W-:Y:S01]  /*23e30*/  ENDCOLLECTIVE ;  /* 0x000000000000791b */ /* 0x003fe20003800000 */
.L_x_15604:
        /* <DEDUP_REMOVED lines=8> */
.L_x_15605:
[----:B------:R-:W-:Y:S05]  /*23ec0*/  BRA `(.L_x_15606) ;  /* 0xffffff9800647947 */ /* 0x000fea000383ffff */
.L_x_15399:
        /* <DEDUP_REMOVED lines=8> */
.L_x_15608:
[----:B------:R-:W-:Y:S05]  /*23f50*/  BSYNC B0 ;  /* 0x0000000000007941 */ /* 0x000fea0003800000 */
.L_x_15607:
        /* <DEDUP_REMOVED lines=8> */
.L_x_15609:
[----:B------:R-:W-:Y:S01]  /*23fe0*/  IMAD.MOV.U32 R12, RZ, RZ, 0x4 ;  /* 0x00000004ff0c7424 */ /* 0x000fe200078e00ff */
[----:B------:R-:W-:-:S05]  /*23ff0*/  SEL R2, R14, RZ, P2 ;  /* 0x000000ff0e027207 */ /* 0x000fca0001000000 */
[----:B------:R-:W-:-:S04]  /*24000*/  IMAD.IADD R2, R13, 0x1, R2 ;  /* 0x000000010d027824 */ /* 0x000fc800078e0202 */
[----:B------:R-:W-:-:S07]  /*24010*/  IMAD.MOV.U32 R13, RZ, RZ, R2 ;  /* 0x000000ffff0d7224 */ /* 0x000fce00078e0002 */
[----:B------:R-:W-:Y:S05]  /*24020*/  WARPSYNC.COLLECTIVE R15, `(.L_x_15610) ;  /* 0x000000000f087348 */ /* 0x000fea0003c00000 */
[----:B------:R0:W1:Y:S02]  /*24030*/  SHFL.UP P6, R14, R13, R12, R11 ;  /* 0x0400000c0d0e7389 */ /* 0x00006400000c000b */
[----:B01----:R-:W-:Y:S01]  /*24040*/  ENDCOLLECTIVE ;  /* 0x000000000000791b */ /* 0x003fe20003800000 */
.L_x_15610:
[----:B------:R-:W-:Y:S01]  /*24050*/  IMAD.MOV.U32 R12, RZ, RZ, 0x8 ;  /* 0x00000008ff0c7424 */ /* 0x000fe200078e00ff */
[----:B------:R-:W-:-:S05]  /*24060*/  SEL R3, R14, RZ, P3 ;  /* 0x000000ff0e037207 */ /* 0x000fca0001800000 */
[----:B------:R-:W-:-:S05]  /*24070*/  IMAD.IADD R3, R2, 0x1, R3 ;  /* 0x0000000102037824 */ /* 0x000fca00078e0203 */
[----:B------:R-:W-:-:S07]  /*24080*/  MOV R13, R3 ;  /* 0x00000003000d7202 */ /* 0x000fce0000000f00 */
[----:B------:R-:W-:Y:S05]  /*24090*/  WARPSYNC.COLLECTIVE R15, `(.L_x_15611) ;  /* 0x000000000f087348 */ /* 0x000fea0003c00000 */
[----:B------:R0:W1:Y:S02]  /*240a0*/  SHFL.UP P6, R14, R13, R12, R11 ;  /* 0x0400000c0d0e7389 */ /* 0x00006400000c000b */
[----:B01----:R-:W-:Y:S01]  /*240b0*/  ENDCOLLECTIVE ;  /* 0x000000000000791b */ /* 0x003fe20003800000 */
.L_x_15611:
[----:B------:R-:W-:Y:S01]  /*240c0*/  IMAD.MOV.U32 R12, RZ, RZ, 0x10 ;  /* 0x00000010ff0c7424 */ /* 0x000fe200078e00ff */
[----:B------:R-:W-:-:S05]  /*240d0*/  SEL R4, R14, RZ, P4 ;  /* 0x000000ff0e047207 */ /* 0x000fca0002000000 */
[----:B------:R-:W-:-:S04]  /*240e0*/  IMAD.IADD R4, R3, 0x1, R4 ;  /* 0x0000000103047824 */ /* 0x000fc800078e0204 */
[----:B------:R-:W-:-:S07]  /*240f0*/  IMAD.MOV.U32 R13, RZ, RZ, R4 ;  /* 0x000000ffff0d7224 */ /* 0x000fce00078e0004 */
[----:B------:R-:W-:Y:S05]  /*24100*/  WARPSYNC.COLLECTIVE R15, `(.L_x_15612) ;  /* 0x000000000f087348 */ /* 0x000fea0003c00000 */
[----:B------:R0:W1:Y:S02]  /*24110*/  SHFL.UP P6, R14, R13, R12, R11 ;  /* 0x0400000c0d0e7389 */ /* 0x00006400000c000b */
[----:B01----:R-:W-:Y:S01]  /*24120*/  ENDCOLLECTIVE ;  /* 0x000000000000791b */ /* 0x003fe20003800000 */
.L_x_15612:
        /* <DEDUP_REMOVED lines=8> */
.L_x_15613:
[----:B------:R-:W-:Y:S05]  /*241b0*/  BRA `(.L_x_15614) ;  /* 0xffffff9800447947 */ /* 0x000fea000383ffff */
.L_x_15401:
[----:B------:R-:W-:Y:S01]  /*241c0*/  BSSY B0, `(.L_x_15615) ;  /* 0x0000006000007945 */ /* 0x000fe20003800000 */
[----:B------:R-:W-:Y:S01]  /*241d0*/  PLOP3.LUT P6, PT, P6, PT, PT, 0x8, 0x0 ;  /* 0x000000000000781c */ /* 0x000fe200037ce170 */
[----:B------:R-:W-:-:S12]  /*241e0*/  IMAD.MOV.U32 R15, RZ, RZ, -0x1 ;  /* 0xffffffffff0f7424 */ /* 0x000fd800078e00ff */
[----:B01----:R-:W-:Y:S05]  /*241f0*/  WARPSYNC.COLLECTIVE R15, `(.L_x_15616) ;  /* 0x000000000f087348 */ /* 0x003fea0003c00000 */
[----:B------:R-:W-:Y:S01]  /*24200*/  VOTE.ANY R14, PT, P6 ;  /* 0x00000000000e7806 */ /* 0x000fe200030e0100 */
[----:B01----:R-:W-:Y:S06]  /*24210*/  ENDCOLLECTIVE ;  /* 0x000000000000791b */ /* 0x003fec0003800000 */
.L_x_15616:
[----:B------:R-:W-:Y:S05]  /*24220*/  BSYNC B0 ;  /* 0x0000000000007941 */ /* 0x000fea0003800000 */
.L_x_15615:
        /* <DEDUP_REMOVED lines=9> */
.L_x_15617:
[----:B------:R-:W-:Y:S01]  /*242c0*/  MOV R5, R14 ;  /* 0x0000000e00057202 */ /* 0x000fe20000000f00 */
[----:B------:R-:W-:Y:S06]  /*242d0*/  BRA `(.L_x_15618) ;  /* 0xffffff9800347947 */ /* 0x000fec000383ffff */
.L_x_15403:
[----:B------:R-:W-:Y:S01]  /*242e0*/  BSSY B0, `(.L_x_15619) ;  /* 0x0000007000007945 */ /* 0x000fe20003800000 */
[----:B------:R-:W-:Y:S02]  /*242f0*/  IMAD.MOV.U32 R13, RZ, RZ, R2 ;  /* 0x000000ffff0d7224 */ /* 0x000fe400078e0002 */
[----:B------:R-:W-:Y:S02]  /*24300*/  IMAD.MOV.U32 R11, RZ, RZ, 0x1f ;  /* 0x0000001fff0b7424 */ /* 0x000fe400078e00ff */
[----:B------:R-:W-:-:S07]  /*24310*/  IMAD.MOV.U32 R15, RZ, RZ, -0x1 ;  /* 0xffffffffff0f7424 */ /* 0x000fce00078e00ff */
[----:B0123--:R-:W-:Y:S05]  /*24320*/  WARPSYNC.COLLECTIVE R15, `(.L_x_15620) ;  /* 0x000000000f087348 */ /* 0x00ffea0003c00000 */
[----:B------:R4:W0:Y:S02]  /*24330*/  SHFL.IDX P6, R14, R13, R12, R11 ;  /* 0x0000000c0d0e7389 */ /* 0x00082400000c000b */
[----:B01234-:R-:W-:Y:S01]  /*24340*/  ENDCOLLECTIVE ;  /* 0x000000000000791b */ /* 0x01ffe20003800000 */
.L_x_15620:
[----:B------:R-:W-:Y:S05]  /*24350*/  BSYNC B0 ;  /* 0x0000000000007941 */ /* 0x000fea0003800000 */
.L_x_15619:
[----:B------:R-:W-:Y:S05]  /*24360*/  BRA `(.L_x_15402) ;  /* 0xffffff98002c7947 */ /* 0x000fea000383ffff */
.L_x_15407:
[----:B0-----:R0:W1:Y:S02]  /*24370*/  SYNCS.PHASECHK.TRANS64.TRYWAIT P0, [R7+URZ+0x32420], R0 ;  /* 0x03242000070075a7 */ /* 0x001064000800017f */
[----:B-1----:R-:W-:Y:S05]  /*24380*/  @!P0 NANOSLEEP.SYNCS 0x989680 ;  /* 0x009896800000895d */ /* 0x002fea0003900000 */
[----:B------:R-:W1:Y:S02]  /*24390*/  @!P0 SYNCS.PHASECHK.TRANS64 P0, [R7+URZ+0x32420], R0 ;  /* 0x03242000070085a7 */ /* 0x000e64000800007f */
[----:B-1----:R-:W-:Y:S05]  /*243a0*/  @!P0 BRA `(.L_x_15407) ;  /* 0xfffffffc00f08947 */ /* 0x002fea000383ffff */
[----:B------:R-:W-:Y:S05]  /*243b0*/  BRA `(.L_x_15621) ;  /* 0xffffff9c00a47947 */ /* 0x000fea000383ffff */
.L_x_15408:
        /* <DEDUP_REMOVED lines=8> */
[----:B0--34-:R-:W-:Y:S05]  /*24440*/  WARPSYNC.COLLECTIVE R15, `(.L_x_15623) ;  /* 0x000000000f087348 */ /* 0x019fea0003c00000 */
[----:B------:R1:W2:Y:S02]  /*24450*/  SHFL.IDX P6, R14, R13, R12, R11 ;  /* 0x0000000c0d0e7389 */ /* 0x0002a400000c000b */
[----:B01234-:R-:W-:Y:S01]  /*24460*/  ENDCOLLECTIVE ;  /* 0x000000000000791b */ /* 0x01ffe20003800000 */
.L_x_15623:
[----:B------:R-:W-:Y:S05]  /*24470*/  BSYNC B0 ;  /* 0x0000000000007941 */ /* 0x000fea0003800000 */
.L_x_15622:
[----:B------:R-:W-:Y:S05]  /*24480*/  BRA `(.L_x_15624) ;  /* 0xffffff9c008c7947 */ /* 0x000fea000383ffff */
.L_x_15409:
[----:B------:R-:W-:Y:S01]  /*24490*/  BSSY B0, `(.L_x_15625) ;  /* 0x0000006000007945 */ /* 0x000fe20003800000 */
[----:B------:R-:W-:-:S07]  /*244a0*/  IMAD.MOV.U32 R15, RZ, RZ, -0x1 ;  /* 0xffffffffff0f7424 */ /* 0x000fce00078e00ff */
[----:B0--34-:R-:W-:Y:S05]  /*244b0*/  WARPSYNC.COLLECTIVE R15, `(.L_x_15626) ;  /* 0x000000000f0c7348 */ /* 0x019fea0003c00000 */
[----:B------:R-:W-:Y:S02]  /*244c0*/  ELECT P6, UR62, PT ;  /* 0x00000000003e782f */ /* 0x000fe400038c0000 */
[----:B------:R-:W-:Y:S01]  /*244d0*/  MOV R14, UR62 ;  /* 0x0000003e000e7c02 */ /* 0x000fe20008000f00 */
[----:B0--34-:R-:W-:Y:S10]  /*244e0*/  ENDCOLLECTIVE ;  /* 0x000000000000791b */ /* 0x019ff40003800000 */
.L_x_15626:
[----:B------:R-:W-:Y:S05]  /*244f0*/  BSYNC B0 ;  /* 0x0000000000007941 */ /* 0x000fea0003800000 */
.L_x_15625:
[----:B------:R-:W-:Y:S05]  /*24500*/  BRA `(.L_x_15627) ;  /* 0xffffff9c00807947 */ /* 0x000fea000383ffff */
.L_x_15411:
[----:B0-----:R0:W1:Y:S02]  /*24510*/  SYNCS.PHASECHK.TRANS64.TRYWAIT P1, [R5+URZ+0x32440], R0 ;  /* 0x03244000050075a7 */ /* 0x001064000802017f */
[----:B-1----:R-:W-:Y:S05]  /*24520*/  @!P1 NANOSLEEP.SYNCS 0x989680 ;  /* 0x009896800000995d */ /* 0x002fea0003900000 */
[----:B------:R-:W1:Y:S02]  /*24530*/  @!P1 SYNCS.PHASECHK.TRANS64 P1, [R5+URZ+0x32440], R0 ;  /* 0x03244000050095a7 */ /* 0x000e64000802007f */
[----:B-1----:R-:W-:Y:S05]  /*24540*/  @!P1 BRA `(.L_x_15411) ;  /* 0xfffffffc00f09947 */ /* 0x002fea000383ffff */
[----:B------:R-:W-:Y:S05]  /*24550*/  BRA `(.L_x_15628) ;  /* 0xffffff9c00a07947 */ /* 0x000fea000383ffff */
.L_x_15413:
[----:B-1----:R1:W2:Y:S02]  /*24560*/  SYNCS.PHASECHK.TRANS64.TRYWAIT P1, [R3+URZ+0x32440], R2 ;  /* 0x03244002030075a7 */ /* 0x0022a4000802017f */
[----:B--2---:R-:W-:Y:S05]  /*24570*/  @!P1 NANOSLEEP.SYNCS 0x989680 ;  /* 0x009896800000995d */ /* 0x004fea0003900000 */
[----:B------:R-:W2:Y:S02]  /*24580*/  @!P1 SYNCS.PHASECHK.TRANS64 P1, [R3+URZ+0x32440], R2 ;  /* 0x03244002030095a7 */ /* 0x000ea4000802007f */
[----:B--2---:R-:W-:Y:S05]  /*24590*/  @!P1 BRA `(.L_x_15413) ;  /* 0xfffffffc00f09947 */ /* 0x004fea000383ffff */
[----:B------:R-:W-:Y:S05]  /*245a0*/  BRA `(.L_x_15629) ;  /* 0xffffff9c00ac7947 */ /* 0x000fea000383ffff */
.L_x_15415:
[----:B--2---:R2:W0:Y:S02]  /*245b0*/  SYNCS.PHASECHK.TRANS64.TRYWAIT P1, [R5+URZ+0x32460], R0 ;  /* 0x03246000050075a7 */ /* 0x004424000802017f */
[----:B0-----:R-:W-:Y:S05]  /*245c0*/  @!P1 NANOSLEEP.SYNCS 0x989680 ;  /* 0x009896800000995d */ /* 0x001fea0003900000 */
[----:B------:R-:W0:Y:S02]  /*245d0*/  @!P1 SYNCS.PHASECHK.TRANS64 P1, [R5+URZ+0x32460], R0 ;  /* 0x03246000050095a7 */ /* 0x000e24000802007f */
[----:B0-----:R-:W-:Y:S05]  /*245e0*/  @!P1 BRA `(.L_x_15415) ;  /* 0xfffffffc00f09947 */ /* 0x001fea000383ffff */
[----:B------:R-:W-:Y:S05]  /*245f0*/  BRA `(.L_x_15630) ;  /* 0xffffff9c00a87947 */ /* 0x000fea000383ffff */
.L_x_15631:
        /* <DEDUP_REMOVED lines=16> */
.L_x_15685:


//--------------------- .nv.global.init           --------------------------
	.section	.nv.global.init,"aw",@progbits
.nv.global.init:
	.type		$str$23,@object
	.size		$str$23,($str$24 - $str$23)
$str$23:
        /*0000*/ 	.byte	0x28, 0x61, 0x64, 0x64, 0x72, 0x65, 0x73, 0x73, 0x20, 0x26, 0x20, 0x6d, 0x61, 0x73, 0x6b, 0x29
        /*0010*/ 	.byte	0x20, 0x3d, 0x3d, 0x20, 0x30, 0x00
	.type		$str$24,@object
	.size		$str$24,(__unnamed_11 - $str$24)
$str$24:
        /*0016*/ 	.byte	0x2f, 0x74, 0x6d, 0x70, 0x2f, 0x6f, 0x73, 0x73, 0x5f, 0x6b, 0x65, 0x72, 0x6e, 0x65, 0x6c, 0x73
        /*0026*/ 	.byte	0x5f, 0x73, 0x72, 0x63, 0x2f, 0x66, 0x6c, 0x61, 0x73, 0x68, 0x5f, 0x61, 0x74, 0x74, 0x65, 0x6e
        /*0036*/ 	.byte	0x74, 0x69, 0x6f, 0x6e, 0x2f, 0x63, 0x73, 0x72, 0x63, 0x2f, 0x63, 0x75, 0x74, 0x6c, 0x61, 0x73
        /*0046*/ 	.byte	0x73, 0x2f, 0x69, 0x6e, 0x63, 0x6c, 0x75, 0x64, 0x65, 0x2f, 0x63, 0x75, 0x74, 0x65, 0x2f, 0x70
        /*0056*/ 	.byte	0x6f, 0x69, 0x6e, 0x74, 0x65, 0x72, 0x5f, 0x66, 0x6c, 0x61, 0x67, 0x67, 0x65, 0x64, 0x2e, 0x68
        /*0066*/ 	.byte	0x70, 0x70, 0x00
	.type		__unnamed_11,@object
	.size		__unnamed_11,(__unnamed_4 - __unnamed_11)
__unnamed_11:
        /* <DEDUP_REMOVED lines=24> */
	.type		__unnamed_4,@object
	.size		__unnamed_4,(__unnamed_12 - __unnamed_4)
__unnamed_4:
        /* <DEDUP_REMOVED lines=23> */
        /*0355*/ 	.byte	0x3a, 0x43, 0x3c, 0x30, 0x3e, 0x3e, 0x3e, 0x3e, 0x3e, 0x20, 0x26, 0x5d, 0x00
	.type		__unnamed_12,@object
	.size		__unnamed_12,(__unnamed_7 - __unnamed_12)
__unnamed_12:
        /* <DEDUP_REMOVED lines=23> */
        /*04d2*/ 	.byte	0x43, 0x3c, 0x34, 0x30, 0x39, 0x36, 0x3e, 0x3e, 0x3e, 0x3e, 0x3e, 0x20, 0x26, 0x5d, 0x00
	.type		__unnamed_7,@object
	.size		__unnamed_7,(__unnamed_17 - __unnamed_7)
__unnamed_7:
        /* <DEDUP_REMOVED lines=24> */
	.type		__unnamed_17,@object
	.size		__unnamed_17,(__unnamed_5 - __unnamed_17)
__unnamed_17:
        /* <DEDUP_REMOVED lines=24> */
	.type		__unnamed_5,@object
	.size		__unnamed_5,(__unnamed_13 - __unnamed_5)
__unnamed_5:
        /* <DEDUP_REMOVED lines=24> */
	.type		__unnamed_13,@object
	.size		__unnamed_13,(__unnamed_6 - __unnamed_13)
__unnamed_13:
        /* <DEDUP_REMOVED lines=28> */
        /*0b21*/ 	.byte	0x3e, 0x3e, 0x3e, 0x3e, 0x3e, 0x5d, 0x00
	.type		__unnamed_6,@object
	.size		__unnamed_6,(__unnamed_8 - __unnamed_6)
__unnamed_6:
        /* <DEDUP_REMOVED lines=28> */
        /*0ce8*/ 	.byte	0x34, 0x3e, 0x3e, 0x3e, 0x3e, 0x3e, 0x5d, 0x00
	.type		__unnamed_8,@object
	.size		__unnamed_8,(__unnamed_1 - __unnamed_8)
__unnamed_8:
        /* <DEDUP_REMOVED lines=28> */
        /*0eb0*/ 	.byte	0x3e, 0x3e, 0x3e, 0x3e, 0x3e, 0x20, 0x26, 0x5d, 0x00
	.type		__unnamed_1,@object
	.size		__unnamed_1,(__unnamed_9 - __unnamed_1)
__unnamed_1:
        /* <DEDUP_REMOVED lines=28> */
        /*1079*/ 	.byte	0x34, 0x3e, 0x3e, 0x3e, 0x3e, 0x3e, 0x20, 0x26, 0x5d, 0x00
	.type		__unnamed_9,@object
	.size		__unnamed_9,(__unnamed_10 - __unnamed_9)
__unnamed_9:
        /* <DEDUP_REMOVED lines=28> */
        /*1243*/ 	.byte	0x32, 0x37, 0x36, 0x38, 0x3e, 0x3e, 0x3e, 0x3e, 0x3e, 0x5d, 0x00
	.type		__unnamed_10,@object
	.size		__unnamed_10,(__unnamed_3 - __unnamed_10)
__unnamed_10:
        /* <DEDUP_REMOVED lines=29> */
	.type		__unnamed_3,@object
	.size		__unnamed_3,(__unnamed_15 - __unnamed_3)
__unnamed_3:
        /* <DEDUP_REMOVED lines=29> */
	.type		__unnamed_15,@object
	.size		__unnamed_15,(__unnamed_16 - __unnamed_15)
__unnamed_15:
        /* <DEDUP_REMOVED lines=29> */
	.type		__unnamed_16,@object
	.size		__unnamed_16,(__unnamed_2 - __unnamed_16)
__unnamed_16:
        /* <DEDUP_REMOVED lines=29> */
	.type		__unnamed_2,@object
	.size		__unnamed_2,(__unnamed_18 - __unnamed_2)
__unnamed_2:
        /* <DEDUP_REMOVED lines=29> */
	.type		__unnamed_18,@object
	.size		__unnamed_18,(__unnamed_14 - __unnamed_18)
__unnamed_18:
        /* <DEDUP_REMOVED lines=29> */
	.type		__unnamed_14,@object
	.size		__unnamed_14,(.L_13 - __unnamed_14)
__unnamed_14:
        /* <DEDUP_REMOVED lines=28> */
        /*1ed5*/ 	.byte	0x31, 0x38, 0x34, 0x33, 0x32, 0x3e, 0x3e, 0x3e, 0x3e, 0x3e, 0x20, 0x26, 0x5d, 0x00
.L_13:


//--------------------- .nv.shared._ZN7cutlass13device_kernelIN5flash11enable_sm90INS1_16FlashAttnFwdSm90INS1_25CollectiveMainloopFwdSm90ILi2EN4cute5tupleIJNS5_1CILi1EEES8_S8_EEENS6_IJNS7_ILi128EEENS7_ILi96EEENS7_ILi192EEEEEELi128ENS_6half_tEfNS_4arch4Sm90ELb0ELb0ELb1ELb0ELb1ELb0ELb0ELb1ELb1ELb1ELb0ELb0EEENS1_21CollectiveEpilogueFwdINS6_IJSA_SA_SB_EEES9_SE_SG_Li256ELb0ELb1ELb0ELb0EEENS1_29StaticPersistentTileSchedulerILb0EEEEEEEEEvNT_6ParamsE --------------------------
	.section	.nv.shared._ZN7cutlass13device_kernelIN5flash11enable_sm90INS1_16FlashAttnFwdSm90INS1_25CollectiveMainloopFwdSm90ILi2EN4cute5tupleIJNS5_1CILi1EEES8_S8_EEENS6_IJNS7_ILi128EEENS7_ILi96EEENS7_ILi192EEEEEELi128ENS_6half_tEfNS_4arch4Sm90ELb0ELb0ELb1ELb0ELb1ELb0ELb0ELb1ELb1ELb1ELb0ELb0EEENS1_21CollectiveEpilogueFwdINS6_IJSA_SA_SB_EEES9_SE_SG_Li256ELb0ELb1ELb0ELb0EEENS1_29StaticPersistentTileSchedulerILb0EEEEEEEEEvNT_6ParamsE,"aw",@nobits
	.sectionflags	@""
	.align	16
	.zero		1024


//--------------------- .nv.shared.reserved.0     --------------------------
	.section	.nv.shared.reserved.0,"aw",@nobits
	.weak		__nv_reservedSMEM_offset_0_alias
	.size		__nv_reservedSMEM_offset_0_alias, 0, 0
	.other		__nv_reservedSMEM_offset_0_alias,@"STO_CUDA_RESERVED_SHARED STV_DEFAULT"
__nv_reservedSMEM_offset_0_alias:
	.zero		0


//--------------------- .nv.global                --------------------------
	.section	.nv.global,"aw",@nobits
.nv.global:
	.type		_ZN81_INTERNAL_74319047_45_flash_fwd_hdimdiff_fp16_paged_softcap_sm90_cu_49158569_37204cute1_E,@object
	.size		_ZN81_INTERNAL_74319047_45_flash_fwd_hdimdiff_fp16_paged_softcap_sm90_cu_49158569_37204cute1_E,(_ZN81_INTERNAL_74319047_45_flash_fwd_hdimdiff_fp16_paged_softcap_sm90_cu_49158569_37204cuda3std3__45__cpo6cbeginE - _ZN81_INTERNAL_74319047_45_flash_fwd_hdimdiff_fp16_paged_softcap_sm90_cu_49158569_37204cute1_E)
_ZN81_INTERNAL_74319047_45_flash_fwd_hdimdiff_fp16_paged_softcap_sm90_cu_49158569_37204cute1_E:
	.zero		1
	.type		_ZN81_INTERNAL_74319047_45_flash_fwd_hdimdiff_fp16_paged_softcap_sm90_cu_49158569_37204cuda3std3__45__cpo6cbeginE,@object
	.size		_ZN81_INTERNAL_74319047_45_flash_fwd_hdimdiff_fp16_paged_softcap_sm90_cu_49158569_37204cuda3std3__45__cpo6cbeginE,(_ZN81_INTERNAL_74319047_45_flash_fwd_hdimdiff_fp16_paged_softcap_sm90_cu_49158569_37204cuda3std3__48in_placeE - _ZN81_INTERNAL_74319047_45_flash_fwd_hdimdiff_fp16_paged_softcap_sm90_cu_49158569_37204cuda3std3__45__cpo6cbeginE)
_ZN81_INTERNAL_74319047_45_flash_fwd_hdimdiff_fp16_paged_softcap_sm90_cu_49158569_37204cuda3std3__45__cpo6cbeginE:
	.zero		1
	.type		_ZN81_INTERNAL_74319047_45_flash_fwd_hdimdiff_fp16_paged_softcap_sm90_cu_49158569_37204cuda3std3__48in_placeE,@object
	.size		_ZN81_INTERNAL_74319047_45_flash_fwd_hdimdiff_fp16_paged_softcap_sm90_cu_49158569_37204cuda3std3__48in_placeE,(_ZN81_INTERNAL_74319047_45_flash_fwd_hdimdiff_fp16_paged_softcap_sm90_cu_49158569_37204cuda3std6ranges3__45__cpo9iter_moveE - _ZN81_INTERNAL_74319047_45_flash_fwd_hdimdiff_fp16_paged_softcap_sm90_cu_49158569_37204cuda3std3__48in_placeE)
_ZN81_INTERNAL_74319047_45_flash_fwd_hdimdiff_fp16_paged_softcap_sm90_cu_49158569_37204cuda3std3__48in_placeE:
	.zero		1
	.type		_ZN81_INTERNAL_74319047_45_flash_fwd_hdimdiff_fp16_paged_softcap_sm90_cu_49158569_37204cuda3std6ranges3__45__cpo9iter_moveE,@object
	.size		_ZN81_INTERNAL_74319047_45_flash_fwd_hdimdiff_fp16_paged_softcap_sm90_cu_49158569_37204cuda3std6ranges3__45__cpo9iter_moveE,(_ZN81_INTERNAL_74319047_45_flash_fwd_hdimdiff_fp16_paged_softcap_sm90_cu_49158569_37204cuda3std3__45__cpo5beginE - _ZN81_INTERNAL_74319047_45_flash_fwd_hdimdiff_fp16_paged_softcap_sm90_cu_49158569_37204cuda3std6ranges3__45__cpo9iter_moveE)
_ZN81_INTERNAL_74319047_45_flash_fwd_hdimdiff_fp16_paged_softcap_sm90_cu_49158569_37204cuda3std6ranges3__45__cpo9iter_moveE:
	.zero		1
	.type		_ZN81_INTERNAL_74319047_45_flash_fwd_hdimdiff_fp16_paged_softcap_sm90_cu_49158569_37204cuda3std3__45__cpo5beginE,@object
	.size		_ZN81_INTERNAL_74319047_45_flash_fwd_hdimdiff_fp16_paged_softcap_sm90_cu_49158569_37204cuda3std3__45__cpo5beginE,(_ZN81_INTERNAL_74319047_45_flash_fwd_hdimdiff_fp16_paged_softcap_sm90_cu_49158569_37204cuda3std3__483_GLOBAL__N__74319047_45_flash_fwd_hdimdiff_fp16_paged_softcap_sm90_cu_49158569_37206ignoreE - _ZN81_INTERNAL_74319047_45_flash_fwd_hdimdiff_fp16_paged_softcap_sm90_cu_49158569_37204cuda3std3__45__cpo5beginE)
_ZN81_INTERNAL_74319047_45_flash_fwd_hdimdiff_fp16_paged_softcap_sm90_cu_49158569_37204cuda3std3__45__cpo5beginE:
	.zero		1
	.type		_ZN81_INTERNAL_74319047_45_flash_fwd_hdimdiff_fp16_paged_softcap_sm90_cu_49158569_37204cuda3std3__483_GLOBAL__N__74319047_45_flash_fwd_hdimdiff_fp16_paged_softcap_sm90_cu_49158569_37206ignoreE,@object
	.size		_ZN81_INTERNAL_74319047_45_flash_fwd_hdimdiff_fp16_paged_softcap_sm90_cu_49158569_37204cuda3std3__483_GLOBAL__N__74319047_45_flash_fwd_hdimdiff_fp16_paged_softcap_sm90_cu_49158569_37206ignoreE,(_ZN81_INTERNAL_74319047_45_flash_fwd_hdimdiff_fp16_paged_softcap_sm90_cu_49158569_37204cute7productE - _ZN81_INTERNAL_74319047_45_flash_fwd_hdimdiff_fp16_paged_softcap_sm90_cu_49158569_37204cuda3std3__483_GLOBAL__N__74319047_45_flash_fwd_hdimdiff_fp16_paged_softcap_sm90_cu_49158569_37206ignoreE)
_ZN81_INTERNAL_74319047_45_flash_fwd_hdimdiff_fp16_paged_softcap_sm90_cu_49158569_37204cuda3std3__483_GLOBAL__N__74319047_45_flash_fwd_hdimdiff_fp16_paged_softcap_sm90_cu_49158569_37206ignoreE:
	.zero		1
	.type		_ZN81_INTERNAL_74319047_45_flash_fwd_hdimdiff_fp16_paged_softcap_sm90_cu_49158569_37204cute7productE,@object
	.size		_ZN81_INTERNAL_74319047_45_flash_fwd_hdimdiff_fp16_paged_softcap_sm90_cu_49158569_37204cute7productE,(_ZN81_INTERNAL_74319047_45_flash_fwd_hdimdiff_fp16_paged_softcap_sm90_cu_49158569_37204cuda3std3__45__cpo3endE - _ZN81_INTERNAL_74319047_45_flash_fwd_hdimdiff_fp16_paged_softcap_sm90_cu_49158569_37204cute7productE)
_ZN81_INTERNAL_74319047_45_flash_fwd_hdimdiff_fp16_paged_softcap_sm90_cu_49158569_37204cute7productE:
	.zero		1
	.type		_ZN81_INTERNAL_74319047_45_flash_fwd_hdimdiff_fp16_paged_softcap_sm90_cu_49158569_37204cuda3std3__45__cpo3endE,@object
	.size		_ZN81_INTERNAL_74319047_45_flash_fwd_hdimdiff_fp16_paged_softcap_sm90_cu_49158569_37204cuda3std3__45__cpo3endE,(_ZN81_INTERNAL_74319047_45_flash_fwd_hdimdiff_fp16_paged_softcap_sm90_cu_49158569_37204cuda3std3__419piecewise_constructE - _ZN81_INTERNAL_74319047_45_flash_fwd_hdimdiff_fp16_paged_softcap_sm90_cu_49158569_37204cuda3std3__45__cpo3endE)
_ZN81_INTERNAL_74319047_45_flash_fwd_hdimdiff_fp16_paged_softcap_sm90_cu_49158569_37204cuda3std3__45__cpo3endE:
	.zero		1
	.type		_ZN81_INTERNAL_74319047_45_flash_fwd_hdimdiff_fp16_paged_softcap_sm90_cu_49158569_37204cuda3std3__419piecewise_constructE,@object
	.size		_ZN81_INTERNAL_74319047_45_flash_fwd_hdimdiff_fp16_paged_softcap_sm90_cu_49158569_37204cuda3std3__419piecewise_constructE,(_ZN81_INTERNAL_74319047_45_flash_fwd_hdimdiff_fp16_paged_softcap_sm90_cu_49158569_37204cuda3std3__45__cpo4cendE - _ZN81_INTERNAL_74319047_45_flash_fwd_hdimdiff_fp16_paged_softcap_sm90_cu_49158569_37204cuda3std3__419piecewise_constructE)
_ZN81_INTERNAL_74319047_45_flash_fwd_hdimdiff_fp16_paged_softcap_sm90_cu_49158569_37204cuda3std3__419piecewise_constructE:
	.zero		1
	.type		_ZN81_INTERNAL_74319047_45_flash_fwd_hdimdiff_fp16_paged_softcap_sm90_cu_49158569_37204cuda3std3__45__cpo4cendE,@object
	.size		_ZN81_INTERNAL_74319047_45_flash_fwd_hdimdiff_fp16_paged_softcap_sm90_cu_49158569_37204cuda3std3__45__cpo4cendE,(_ZN81_INTERNAL_74319047_45_flash_fwd_hdimdiff_fp16_paged_softcap_sm90_cu_49158569_37204cuda3std6ranges3__45__cpo4swapE - _ZN81_INTERNAL_74319047_45_flash_fwd_hdimdiff_fp16_paged_softcap_sm90_cu_49158569_37204cuda3std3__45__cpo4cendE)
_ZN81_INTERNAL_74319047_45_flash_fwd_hdimdiff_fp16_paged_softcap_sm90_cu_49158569_37204cuda3std3__45__cpo4cendE:
	.zero		1
	.type		_ZN81_INTERNAL_74319047_45_flash_fwd_hdimdiff_fp16_paged_softcap_sm90_cu_49158569_37204cuda3std6ranges3__45__cpo4swapE,@object
	.size		_ZN81_INTERNAL_74319047_45_flash_fwd_hdimdiff_fp16_paged_softcap_sm90_cu_49158569_37204cuda3std6ranges3__45__cpo4swapE,(.L_25 - _ZN81_INTERNAL_74319047_45_flash_fwd_hdimdiff_fp16_paged_softcap_sm90_cu_49158569_37204cuda3std6ranges3__45__cpo4swapE)
_ZN81_INTERNAL_74319047_45_flash_fwd_hdimdiff_fp16_paged_softcap_sm90_cu_49158569_37204cuda3std6ranges3__45__cpo4swapE:
	.zero		1
.L_25:


//--------------------- .nv.shared._ZN7cutlass13device_kernelIN5flash11enable_sm90INS1_16FlashAttnFwdSm90INS1_25CollectiveMainloopFwdSm90ILi2EN4cute5tupleIJNS5_1CILi1EEES8_S8_EEENS6_IJNS7_ILi128EEENS7_ILi96EEENS7_ILi192EEEEEELi128ENS_6half_tEfNS_4arch4Sm90ELb0ELb0ELb1ELb1ELb1ELb0ELb0ELb1ELb1ELb1ELb0ELb0EEENS1_21CollectiveEpilogueFwdINS6_IJSA_SA_SB_EEES9_SE_SG_Li256ELb1ELb1ELb0ELb0EEENS1_36VarlenDynamicPersistentTileSchedulerILi128ELi96ELi256ELi128ELb0ELb1ELb1ELb0ELb1ELb1EEEEEEEEEvNT_6ParamsE --------------------------
	.section	.nv.shared._ZN7cutlass13device_kernelIN5flash11enable_sm90INS1_16FlashAttnFwdSm90INS1_25CollectiveMainloopFwdSm90ILi2EN4cute5tupleIJNS5_1CILi1EEES8_S8_EEENS6_IJNS7_ILi128EEENS7_ILi96EEENS7_ILi192EEEEEELi128ENS_6half_tEfNS_4arch4Sm90ELb0ELb0ELb1ELb1ELb1ELb0ELb0ELb1ELb1ELb1ELb0ELb0EEENS1_21CollectiveEpilogueFwdINS6_IJSA_SA_SB_EEES9_SE_SG_Li256ELb1ELb1ELb0ELb0EEENS1_36VarlenDynamicPersistentTileSchedulerILi128ELi96ELi256ELi128ELb0ELb1ELb1ELb0ELb1ELb1EEEEEEEEEvNT_6ParamsE,"aw",@nobits
	.sectionflags	@""
	.align	16
	.zero		1024


//--------------------- .nv.shared._ZN7cutlass13device_kernelIN5flash11enable_sm90INS1_16FlashAttnFwdSm90INS1_25CollectiveMainloopFwdSm90ILi2EN4cute5tupleIJNS5_1CILi1EEES8_S8_EEENS6_IJNS7_ILi128EEENS7_ILi96EEENS7_ILi192EEEEEELi128ENS_6half_tEfNS_4arch4Sm90ELb0ELb0ELb1ELb1ELb1ELb1ELb0ELb1ELb1ELb1ELb0ELb0EEENS1_21CollectiveEpilogueFwdINS6_IJSA_SA_SB_EEES9_SE_SG_Li256ELb1ELb1ELb0ELb0EEENS1_36VarlenDynamicPersistentTileSchedulerILi128ELi96ELi256ELi128ELb0ELb1ELb1ELb0ELb1ELb1EEEEEEEEEvNT_6ParamsE --------------------------
	.section	.nv.shared._ZN7cutlass13device_kernelIN5flash11enable_sm90INS1_16FlashAttnFwdSm90INS1_25CollectiveMainloopFwdSm90ILi2EN4cute5tupleIJNS5_1CILi1EEES8_S8_EEENS6_IJNS7_ILi128EEENS7_ILi96EEENS7_ILi192EEEEEELi128ENS_6half_tEfNS_4arch4Sm90ELb0ELb0ELb1ELb1ELb1ELb1ELb0ELb1ELb1ELb1ELb0ELb0EEENS1_21CollectiveEpilogueFwdINS6_IJSA_SA_SB_EEES9_SE_SG_Li256ELb1ELb1ELb0ELb0EEENS1_36VarlenDynamicPersistentTileSchedulerILi128ELi96ELi256ELi128ELb0ELb1ELb1ELb0ELb1ELb1EEEEEEEEEvNT_6ParamsE,"aw",@nobits
	.sectionflags	@""
	.align	16
	.zero		1024


//--------------------- .nv.shared._ZN7cutlass13device_kernelIN5flash11enable_sm90INS1_16FlashAttnFwdSm90INS1_25CollectiveMainloopFwdSm90ILi2EN4cute5tupleIJNS5_1CILi1EEES8_S8_EEENS6_IJNS7_ILi128EEENS7_ILi96EEENS7_ILi192EEEEEELi128ENS_6half_tEfNS_4arch4Sm90ELb0ELb1ELb1ELb0ELb1ELb0ELb0ELb1ELb1ELb1ELb0ELb0EEENS1_21CollectiveEpilogueFwdINS6_IJSA_SA_SB_EEES9_SE_SG_Li256ELb0ELb1ELb0ELb0EEENS1_30DynamicPersistentTileSchedulerILi256ELi128ELb0ELb1ELb1EEEEEEEEEvNT_6ParamsE --------------------------
	.section	.nv.shared._ZN7cutlass13device_kernelIN5flash11enable_sm90INS1_16FlashAttnFwdSm90INS1_25CollectiveMainloopFwdSm90ILi2EN4cute5tupleIJNS5_1CILi1EEES8_S8_EEENS6_IJNS7_ILi128EEENS7_ILi96EEENS7_ILi192EEEEEELi128ENS_6half_tEfNS_4arch4Sm90ELb0ELb1ELb1ELb0ELb1ELb0ELb0ELb1ELb1ELb1ELb0ELb0EEENS1_21CollectiveEpilogueFwdINS6_IJSA_SA_SB_EEES9_SE_SG_Li256ELb0ELb1ELb0ELb0EEENS1_30DynamicPersistentTileSchedulerILi256ELi128ELb0ELb1ELb1EEEEEEEEEvNT_6ParamsE,"aw",@nobits
	.sectionflags	@""
	.align	16
	.zero		1024


//--------------------- .nv.shared._ZN7cutlass13device_kernelIN5flash11enable_sm90INS1_16FlashAttnFwdSm90INS1_25CollectiveMainloopFwdSm90ILi2EN4cute5tupleIJNS5_1CILi1EEES8_S8_EEENS6_IJNS7_ILi128EEENS7_ILi96EEENS7_ILi192EEEEEELi128ENS_6half_tEfNS_4arch4Sm90ELb0ELb1ELb1ELb1ELb1ELb0ELb0ELb1ELb1ELb1ELb0ELb0EEENS1_21CollectiveEpilogueFwdINS6_IJSA_SA_SB_EEES9_SE_SG_Li256ELb1ELb1ELb0ELb0EEENS1_36VarlenDynamicPersistentTileSchedulerILi128ELi96ELi256ELi128ELb0ELb1ELb1ELb1ELb0ELb1EEEEEEEEEvNT_6ParamsE --------------------------
	.section	.nv.shared._ZN7cutlass13device_kernelIN5flash11enable_sm90INS1_16FlashAttnFwdSm90INS1_25CollectiveMainloopFwdSm90ILi2EN4cute5tupleIJNS5_1CILi1EEES8_S8_EEENS6_IJNS7_ILi128EEENS7_ILi96EEENS7_ILi192EEEEEELi128ENS_6half_tEfNS_4arch4Sm90ELb0ELb1ELb1ELb1ELb1ELb0ELb0ELb1ELb1ELb1ELb0ELb0EEENS1_21CollectiveEpilogueFwdINS6_IJSA_SA_SB_EEES9_SE_SG_Li256ELb1ELb1ELb0ELb0EEENS1_36VarlenDynamicPersistentTileSchedulerILi128ELi96ELi256ELi128ELb0ELb1ELb1ELb1ELb0ELb1EEEEEEEEEvNT_6ParamsE,"aw",@nobits
	.sectionflags	@""
	.align	16
	.zero		1024


//--------------------- .nv.shared._ZN7cutlass13device_kernelIN5flash11enable_sm90INS1_16FlashAttnFwdSm90INS1_25CollectiveMainloopFwdSm90ILi2EN4cute5tupleIJNS5_1CILi1EEES8_S8_EEENS6_IJNS7_ILi128EEENS7_ILi96EEENS7_ILi192EEEEEELi128ENS_6half_tEfNS_4arch4Sm90ELb0ELb1ELb1ELb1ELb1ELb1ELb0ELb1ELb1ELb1ELb0ELb0EEENS1_21CollectiveEpilogueFwdINS6_IJSA_SA_SB_EEES9_SE_SG_Li256ELb1ELb1ELb0ELb0EEENS1_36VarlenDynamicPersistentTileSchedulerILi128ELi96ELi256ELi128ELb0ELb1ELb1ELb1ELb0ELb1EEEEEEEEEvNT_6ParamsE --------------------------
	.section	.nv.shared._ZN7cutlass13device_kernelIN5flash11enable_sm90INS1_16FlashAttnFwdSm90INS1_25CollectiveMainloopFwdSm90ILi2EN4cute5tupleIJNS5_1CILi1EEES8_S8_EEENS6_IJNS7_ILi128EEENS7_ILi96EEENS7_ILi192EEEEEELi128ENS_6half_tEfNS_4arch4Sm90ELb0ELb1ELb1ELb1ELb1ELb1ELb0ELb1ELb1ELb1ELb0ELb0EEENS1_21CollectiveEpilogueFwdINS6_IJSA_SA_SB_EEES9_SE_SG_Li256ELb1ELb1ELb0ELb0EEENS1_36VarlenDynamicPersistentTileSchedulerILi128ELi96ELi256ELi128ELb0ELb1ELb1ELb1ELb0ELb1EEEEEEEEEvNT_6ParamsE,"aw",@nobits
	.sectionflags	@""
	.align	16
	.zero		1024


//--------------------- .nv.shared._ZN7cutlass13device_kernelIN5flash11enable_sm90INS1_16FlashAttnFwdSm90INS1_25CollectiveMainloopFwdSm90ILi2EN4cute5tupleIJNS5_1CILi1EEES8_S8_EEENS6_IJNS7_ILi128EEENS7_ILi96EEENS7_ILi192EEEEEELi128ENS_6half_tEfNS_4arch4Sm90ELb1ELb0ELb1ELb0ELb1ELb0ELb0ELb1ELb1ELb1ELb0ELb0EEENS1_21CollectiveEpilogueFwdINS6_IJSA_SA_SB_EEES9_SE_SG_Li256ELb0ELb1ELb0ELb0EEENS1_30DynamicPersistentTileSchedulerILi256ELi128ELb0ELb1ELb1EEEEEEEEEvNT_6ParamsE --------------------------
	.section	.nv.shared._ZN7cutlass13device_kernelIN5flash11enable_sm90INS1_16FlashAttnFwdSm90INS1_25CollectiveMainloopFwdSm90ILi2EN4cute5tupleIJNS5_1CILi1EEES8_S8_EEENS6_IJNS7_ILi128EEENS7_ILi96EEENS7_ILi192EEEEEELi128ENS_6half_tEfNS_4arch4Sm90ELb1ELb0ELb1ELb0ELb1ELb0ELb0ELb1ELb1ELb1ELb0ELb0EEENS1_21CollectiveEpilogueFwdINS6_IJSA_SA_SB_EEES9_SE_SG_Li256ELb0ELb1ELb0ELb0EEENS1_30DynamicPersistentTileSchedulerILi256ELi128ELb0ELb1ELb1EEEEEEEEEvNT_6ParamsE,"aw",@nobits
	.sectionflags	@""
	.align	16
	.zero		1024


//--------------------- .nv.shared._ZN7cutlass13device_kernelIN5flash11enable_sm90INS1_16FlashAttnFwdSm90INS1_25CollectiveMainloopFwdSm90ILi2EN4cute5tupleIJNS5_1CILi1EEES8_S8_EEENS6_IJNS7_ILi128EEENS7_ILi96EEENS7_ILi192EEEEEELi128ENS_6half_tEfNS_4arch4Sm90ELb1ELb0ELb1ELb1ELb1ELb0ELb0ELb1ELb1ELb1ELb0ELb0EEENS1_21CollectiveEpilogueFwdINS6_IJSA_SA_SB_EEES9_SE_SG_Li256ELb1ELb1ELb0ELb0EEENS1_36VarlenDynamicPersistentTileSchedulerILi128ELi96ELi256ELi128ELb0ELb1ELb1ELb1ELb1ELb1EEEEEEEEEvNT_6ParamsE --------------------------
	.section	.nv.shared._ZN7cutlass13device_kernelIN5flash11enable_sm90INS1_16FlashAttnFwdSm90INS1_25CollectiveMainloopFwdSm90ILi2EN4cute5tupleIJNS5_1CILi1EEES8_S8_EEENS6_IJNS7_ILi128EEENS7_ILi96EEENS7_ILi192EEEEEELi128ENS_6half_tEfNS_4arch4Sm90ELb1ELb0ELb1ELb1ELb1ELb0ELb0ELb1ELb1ELb1ELb0ELb0EEENS1_21CollectiveEpilogueFwdINS6_IJSA_SA_SB_EEES9_SE_SG_Li256ELb1ELb1ELb0ELb0EEENS1_36VarlenDynamicPersistentTileSchedulerILi128ELi96ELi256ELi128ELb0ELb1ELb1ELb1ELb1ELb1EEEEEEEEEvNT_6ParamsE,"aw",@nobits
	.sectionflags	@""
	.align	16
	.zero		1024


//--------------------- .nv.shared._ZN7cutlass13device_kernelIN5flash11enable_sm90INS1_16FlashAttnFwdSm90INS1_25CollectiveMainloopFwdSm90ILi2EN4cute5tupleIJNS5_1CILi1EEES8_S8_EEENS6_IJNS7_ILi128EEENS7_ILi96EEENS7_ILi192EEEEEELi128ENS_6half_tEfNS_4arch4Sm90ELb1ELb0ELb1ELb1ELb1ELb1ELb0ELb1ELb1ELb1ELb0ELb0EEENS1_21CollectiveEpilogueFwdINS6_IJSA_SA_SB_EEES9_SE_SG_Li256ELb1ELb1ELb0ELb0EEENS1_36VarlenDynamicPersistentTileSchedulerILi128ELi96ELi256ELi128ELb0ELb1ELb1ELb1ELb1ELb1EEEEEEEEEvNT_6ParamsE --------------------------
	.section	.nv.shared._ZN7cutlass13device_kernelIN5flash11enable_sm90INS1_16FlashAttnFwdSm90INS1_25CollectiveMainloopFwdSm90ILi2EN4cute5tupleIJNS5_1CILi1EEES8_S8_EEENS6_IJNS7_ILi128EEENS7_ILi96EEENS7_ILi192EEEEEELi128ENS_6half_tEfNS_4arch4Sm90ELb1ELb0ELb1ELb1ELb1ELb1ELb0ELb1ELb1ELb1ELb0ELb0EEENS1_21CollectiveEpilogueFwdINS6_IJSA_SA_SB_EEES9_SE_SG_Li256ELb1ELb1ELb0ELb0EEENS1_36VarlenDynamicPersistentTileSchedulerILi128ELi96ELi256ELi128ELb0ELb1ELb1ELb1ELb1ELb1EEEEEEEEEvNT_6ParamsE,"aw",@nobits
	.sectionflags	@""
	.align	16
	.zero		1024


//--------------------- .nv.shared._ZN7cutlass13device_kernelIN5flash11enable_sm90INS1_16FlashAttnFwdSm90INS1_25CollectiveMainloopFwdSm90ILi2EN4cute5tupleIJNS5_1CILi1EEES8_S8_EEENS6_IJNS7_ILi64EEESA_SA_EEELi512ENS_6half_tEfNS_4arch4Sm90ELb0ELb0ELb1ELb0ELb1ELb0ELb0ELb0ELb0ELb1ELb0ELb0EEENS1_21CollectiveEpilogueFwdINS6_IJSA_NS7_ILi512EEESA_EEES9_SC_SE_Li256ELb0ELb1ELb0ELb0EEENS1_29StaticPersistentTileSchedulerILb0EEEEEEEEEvNT_6ParamsE --------------------------
	.section	.nv.shared._ZN7cutlass13device_kernelIN5flash11enable_sm90INS1_16FlashAttnFwdSm90INS1_25CollectiveMainloopFwdSm90ILi2EN4cute5tupleIJNS5_1CILi1EEES8_S8_EEENS6_IJNS7_ILi64EEESA_SA_EEELi512ENS_6half_tEfNS_4arch4Sm90ELb0ELb0ELb1ELb0ELb1ELb0ELb0ELb0ELb0ELb1ELb0ELb0EEENS1_21CollectiveEpilogueFwdINS6_IJSA_NS7_ILi512EEESA_EEES9_SC_SE_Li256ELb0ELb1ELb0ELb0EEENS1_29StaticPersistentTileSchedulerILb0EEEEEEEEEvNT_6ParamsE,"aw",@nobits
	.sectionflags	@""
	.align	16
	.zero		1024


//--------------------- .nv.shared._ZN7cutlass13device_kernelIN5flash11enable_sm90INS1_16FlashAttnFwdSm90INS1_25CollectiveMainloopFwdSm90ILi2EN4cute5tupleIJNS5_1CILi1EEES8_S8_EEENS6_IJNS7_ILi64EEESA_SA_EEELi512ENS_6half_tEfNS_4arch4Sm90ELb0ELb0ELb1ELb0ELb1ELb0ELb1ELb0ELb0ELb1ELb0ELb0EEENS1_21CollectiveEpilogueFwdINS6_IJSA_NS7_ILi512EEESA_EEES9_SC_SE_Li256ELb0ELb1ELb0ELb0EEENS1_29StaticPersistentTileSchedulerILb0EEEEEEEEEvNT_6ParamsE --------------------------
	.section	.nv.shared._ZN7cutlass13device_kernelIN5flash11enable_sm90INS1_16FlashAttnFwdSm90INS1_25CollectiveMainloopFwdSm90ILi2EN4cute5tupleIJNS5_1CILi1EEES8_S8_EEENS6_IJNS7_ILi64EEESA_SA_EEELi512ENS_6half_tEfNS_4arch4Sm90ELb0ELb0ELb1ELb0ELb1ELb0ELb1ELb0ELb0ELb1ELb0ELb0EEENS1_21CollectiveEpilogueFwdINS6_IJSA_NS7_ILi512EEESA_EEES9_SC_SE_Li256ELb0ELb1ELb0ELb0EEENS1_29StaticPersistentTileSchedulerILb0EEEEEEEEEvNT_6ParamsE,"aw",@nobits
	.sectionflags	@""
	.align	16
	.zero		1024


//--------------------- .nv.shared._ZN7cutlass13device_kernelIN5flash11enable_sm90INS1_16FlashAttnFwdSm90INS1_25CollectiveMainloopFwdSm90ILi2EN4cute5tupleIJNS5_1CILi1EEES8_S8_EEENS6_IJNS7_ILi64EEESA_SA_EEELi512ENS_6half_tEfNS_4arch4Sm90ELb0ELb0ELb1ELb1ELb1ELb0ELb0ELb0ELb0ELb1ELb0ELb0EEENS1_21CollectiveEpilogueFwdINS6_IJSA_NS7_ILi512EEESA_EEES9_SC_SE_Li256ELb1ELb1ELb0ELb0EEENS1_36VarlenDynamicPersistentTileSchedulerILi64ELi64ELi256ELi128ELb0ELb1ELb1ELb0ELb1ELb1EEEEEEEEEvNT_6ParamsE --------------------------
	.section	.nv.shared._ZN7cutlass13device_kernelIN5flash11enable_sm90INS1_16FlashAttnFwdSm90INS1_25CollectiveMainloopFwdSm90ILi2EN4cute5tupleIJNS5_1CILi1EEES8_S8_EEENS6_IJNS7_ILi64EEESA_SA_EEELi512ENS_6half_tEfNS_4arch4Sm90ELb0ELb0ELb1ELb1ELb1ELb0ELb0ELb0ELb0ELb1ELb0ELb0EEENS1_21CollectiveEpilogueFwdINS6_IJSA_NS7_ILi512EEESA_EEES9_SC_SE_Li256ELb1ELb1ELb0ELb0EEENS1_36VarlenDynamicPersistentTileSchedulerILi64ELi64ELi256ELi128ELb0ELb1ELb1ELb0ELb1ELb1EEEEEEEEEvNT_6ParamsE,"aw",@nobits
	.sectionflags	@""
	.align	16
	.zero		1024


//--------------------- .nv.shared._ZN7cutlass13device_kernelIN5flash11enable_sm90INS1_16FlashAttnFwdSm90INS1_25CollectiveMainloopFwdSm90ILi2EN4cute5tupleIJNS5_1CILi1EEES8_S8_EEENS6_IJNS7_ILi64EEESA_SA_EEELi512ENS_6half_tEfNS_4arch4Sm90ELb0ELb0ELb1ELb1ELb1ELb1ELb0ELb0ELb0ELb1ELb0ELb0EEENS1_21CollectiveEpilogueFwdINS6_IJSA_NS7_ILi512EEESA_EEES9_SC_SE_Li256ELb1ELb1ELb0ELb0EEENS1_36VarlenDynamicPersistentTileSchedulerILi64ELi64ELi256ELi128ELb0ELb1ELb1ELb0ELb1ELb1EEEEEEEEEvNT_6ParamsE --------------------------
	.section	.nv.shared._ZN7cutlass13device_kernelIN5flash11enable_sm90INS1_16FlashAttnFwdSm90INS1_25CollectiveMainloopFwdSm90ILi2EN4cute5tupleIJNS5_1CILi1EEES8_S8_EEENS6_IJNS7_ILi64EEESA_SA_EEELi512ENS_6half_tEfNS_4arch4Sm90ELb0ELb0ELb1ELb1ELb1ELb1ELb0ELb0ELb0ELb1ELb0ELb0EEENS1_21CollectiveEpilogueFwdINS6_IJSA_NS7_ILi512EEESA_EEES9_SC_SE_Li256ELb1ELb1ELb0ELb0EEENS1_36VarlenDynamicPersistentTileSchedulerILi64ELi64ELi256ELi128ELb0ELb1ELb1ELb0ELb1ELb1EEEEEEEEEvNT_6ParamsE,"aw",@nobits
	.sectionflags	@""
	.align	16
	.zero		1024


//--------------------- .nv.shared._ZN7cutlass13device_kernelIN5flash11enable_sm90INS1_16FlashAttnFwdSm90INS1_25CollectiveMainloopFwdSm90ILi2EN4cute5tupleIJNS5_1CILi1EEES8_S8_EEENS6_IJNS7_ILi64EEESA_SA_EEELi512ENS_6half_tEfNS_4arch4Sm90ELb0ELb0ELb1ELb1ELb1ELb0ELb1ELb0ELb0ELb1ELb0ELb0EEENS1_21CollectiveEpilogueFwdINS6_IJSA_NS7_ILi512EEESA_EEES9_SC_SE_Li256ELb1ELb1ELb0ELb0EEENS1_36VarlenDynamicPersistentTileSchedulerILi64ELi64ELi256ELi128ELb0ELb1ELb1ELb0ELb1ELb1EEEEEEEEEvNT_6ParamsE --------------------------
	.section	.nv.shared._ZN7cutlass13device_kernelIN5flash11enable_sm90INS1_16FlashAttnFwdSm90INS1_25CollectiveMainloopFwdSm90ILi2EN4cute5tupleIJNS5_1CILi1EEES8_S8_EEENS6_IJNS7_ILi64EEESA_SA_EEELi512ENS_6half_tEfNS_4arch4Sm90ELb0ELb0ELb1ELb1ELb1ELb0ELb1ELb0ELb0ELb1ELb0ELb0EEENS1_21CollectiveEpilogueFwdINS6_IJSA_NS7_ILi512EEESA_EEES9_SC_SE_Li256ELb1ELb1ELb0ELb0EEENS1_36VarlenDynamicPersistentTileSchedulerILi64ELi64ELi256ELi128ELb0ELb1ELb1ELb0ELb1ELb1EEEEEEEEEvNT_6ParamsE,"aw",@nobits
	.sectionflags	@""
	.align	16
	.zero		1024


//--------------------- .nv.shared._ZN7cutlass13device_kernelIN5flash11enable_sm90INS1_16FlashAttnFwdSm90INS1_25CollectiveMainloopFwdSm90ILi2EN4cute5tupleIJNS5_1CILi1EEES8_S8_EEENS6_IJNS7_ILi64EEESA_SA_EEELi512ENS_6half_tEfNS_4arch4Sm90ELb0ELb0ELb1ELb1ELb1ELb1ELb1ELb0ELb0ELb1ELb0ELb0EEENS1_21CollectiveEpilogueFwdINS6_IJSA_NS7_ILi512EEESA_EEES9_SC_SE_Li256ELb1ELb1ELb0ELb0EEENS1_36VarlenDynamicPersistentTileSchedulerILi64ELi64ELi256ELi128ELb0ELb1ELb1ELb0ELb1ELb1EEEEEEEEEvNT_6ParamsE --------------------------
	.section	.nv.shared._ZN7cutlass13device_kernelIN5flash11enable_sm90INS1_16FlashAttnFwdSm90INS1_25CollectiveMainloopFwdSm90ILi2EN4cute5tupleIJNS5_1CILi1EEES8_S8_EEENS6_IJNS7_ILi64EEESA_SA_EEELi512ENS_6half_tEfNS_4arch4Sm90ELb0ELb0ELb1ELb1ELb1ELb1ELb1ELb0ELb0ELb1ELb0ELb0EEENS1_21CollectiveEpilogueFwdINS6_IJSA_NS7_ILi512EEESA_EEES9_SC_SE_Li256ELb1ELb1ELb0ELb0EEENS1_36VarlenDynamicPersistentTileSchedulerILi64ELi64ELi256ELi128ELb0ELb1ELb1ELb0ELb1ELb1EEEEEEEEEvNT_6ParamsE,"aw",@nobits
	.sectionflags	@""
	.align	16
	.zero		1024


//--------------------- .nv.shared._ZN7cutlass13device_kernelIN5flash11enable_sm90INS1_16FlashAttnFwdSm90INS1_25CollectiveMainloopFwdSm90ILi2EN4cute5tupleIJNS5_1CILi1EEES8_S8_EEENS6_IJNS7_ILi64EEESA_SA_EEELi512ENS_6half_tEfNS_4arch4Sm90ELb0ELb1ELb1ELb0ELb1ELb0ELb0ELb0ELb0ELb1ELb0ELb0EEENS1_21CollectiveEpilogueFwdINS6_IJSA_NS7_ILi512EEESA_EEES9_SC_SE_Li256ELb0ELb1ELb0ELb0EEENS1_30DynamicPersistentTileSchedulerILi256ELi128ELb0ELb1ELb1EEEEEEEEEvNT_6ParamsE --------------------------
	.section	.nv.shared._ZN7cutlass13device_kernelIN5flash11enable_sm90INS1_16FlashAttnFwdSm90INS1_25CollectiveMainloopFwdSm90ILi2EN4cute5tupleIJNS5_1CILi1EEES8_S8_EEENS6_IJNS7_ILi64EEESA_SA_EEELi512ENS_6half_tEfNS_4arch4Sm90ELb0ELb1ELb1ELb0ELb1ELb0ELb0ELb0ELb0ELb1ELb0ELb0EEENS1_21CollectiveEpilogueFwdINS6_IJSA_NS7_ILi512EEESA_EEES9_SC_SE_Li256ELb0ELb1ELb0ELb0EEENS1_30DynamicPersistentTileSchedulerILi256ELi128ELb0ELb1ELb1EEEEEEEEEvNT_6ParamsE,"aw",@nobits
	.sectionflags	@""
	.align	16
	.zero		1024


//--------------------- .nv.shared._ZN7cutlass13device_kernelIN5flash11enable_sm90INS1_16FlashAttnFwdSm90INS1_25CollectiveMainloopFwdSm90ILi2EN4cute5tupleIJNS5_1CILi1EEES8_S8_EEENS6_IJNS7_ILi64EEESA_SA_EEELi512ENS_6half_tEfNS_4arch4Sm90ELb0ELb1ELb1ELb0ELb1ELb0ELb1ELb0ELb0ELb1ELb0ELb0EEENS1_21CollectiveEpilogueFwdINS6_IJSA_NS7_ILi512EEESA_EEES9_SC_SE_Li256ELb0ELb1ELb0ELb0EEENS1_30DynamicPersistentTileSchedulerILi256ELi128ELb0ELb1ELb1EEEEEEEEEvNT_6ParamsE --------------------------
	.section	.nv.shared._ZN7cutlass13device_kernelIN5flash11enable_sm90INS1_16FlashAttnFwdSm90INS1_25CollectiveMainloopFwdSm90ILi2EN4cute5tupleIJNS5_1CILi1EEES8_S8_EEENS6_IJNS7_ILi64EEESA_SA_EEELi512ENS_6half_tEfNS_4arch4Sm90ELb0ELb1ELb1ELb0ELb1ELb0ELb1ELb0ELb0ELb1ELb0ELb0EEENS1_21CollectiveEpilogueFwdINS6_IJSA_NS7_ILi512EEESA_EEES9_SC_SE_Li256ELb0ELb1ELb0ELb0EEENS1_30DynamicPersistentTileSchedulerILi256ELi128ELb0ELb1ELb1EEEEEEEEEvNT_6ParamsE,"aw",@nobits
	.sectionflags	@""
	.align	16
	.zero		1024


//--------------------- .nv.shared._ZN7cutlass13device_kernelIN5flash11enable_sm90INS1_16FlashAttnFwdSm90INS1_25CollectiveMainloopFwdSm90ILi2EN4cute5tupleIJNS5_1CILi1EEES8_S8_EEENS6_IJNS7_ILi64EEESA_SA_EEELi512ENS_6half_tEfNS_4arch4Sm90ELb0ELb1ELb1ELb1ELb1ELb0ELb0ELb0ELb0ELb1ELb0ELb0EEENS1_21CollectiveEpilogueFwdINS6_IJSA_NS7_ILi512EEESA_EEES9_SC_SE_Li256ELb1ELb1ELb0ELb0EEENS1_36VarlenDynamicPersistentTileSchedulerILi64ELi64ELi256ELi128ELb0ELb1ELb1ELb1ELb0ELb1EEEEEEEEEvNT_6ParamsE --------------------------
	.section	.nv.shared._ZN7cutlass13device_kernelIN5flash11enable_sm90INS1_16FlashAttnFwdSm90INS1_25CollectiveMainloopFwdSm90ILi2EN4cute5tupleIJNS5_1CILi1EEES8_S8_EEENS6_IJNS7_ILi64EEESA_SA_EEELi512ENS_6half_tEfNS_4arch4Sm90ELb0ELb1ELb1ELb1ELb1ELb0ELb0ELb0ELb0ELb1ELb0ELb0EEENS1_21CollectiveEpilogueFwdINS6_IJSA_NS7_ILi512EEESA_EEES9_SC_SE_Li256ELb1ELb1ELb0ELb0EEENS1_36VarlenDynamicPersistentTileSchedulerILi64ELi64ELi256ELi128ELb0ELb1ELb1ELb1ELb0ELb1EEEEEEEEEvNT_6ParamsE,"aw",@nobits
	.sectionflags	@""
	.align	16
	.zero		1024


//--------------------- .nv.shared._ZN7cutlass13device_kernelIN5flash11enable_sm90INS1_16FlashAttnFwdSm90INS1_25CollectiveMainloopFwdSm90ILi2EN4cute5tupleIJNS5_1CILi1EEES8_S8_EEENS6_IJNS7_ILi64EEESA_SA_EEELi512ENS_6half_tEfNS_4arch4Sm90ELb0ELb1ELb1ELb1ELb1ELb1ELb0ELb0ELb0ELb1ELb0ELb0EEENS1_21CollectiveEpilogueFwdINS6_IJSA_NS7_ILi512EEESA_EEES9_SC_SE_Li256ELb1ELb1ELb0ELb0EEENS1_36VarlenDynamicPersistentTileSchedulerILi64ELi64ELi256ELi128ELb0ELb1ELb1ELb1ELb0ELb1EEEEEEEEEvNT_6ParamsE --------------------------
	.section	.nv.shared._ZN7cutlass13device_kernelIN5flash11enable_sm90INS1_16FlashAttnFwdSm90INS1_25CollectiveMainloopFwdSm90ILi2EN4cute5tupleIJNS5_1CILi1EEES8_S8_EEENS6_IJNS7_ILi64EEESA_SA_EEELi512ENS_6half_tEfNS_4arch4Sm90ELb0ELb1ELb1ELb1ELb1ELb1ELb0ELb0ELb0ELb1ELb0ELb0EEENS1_21CollectiveEpilogueFwdINS6_IJSA_NS7_ILi512EEESA_EEES9_SC_SE_Li256ELb1ELb1ELb0ELb0EEENS1_36VarlenDynamicPersistentTileSchedulerILi64ELi64ELi256ELi128ELb0ELb1ELb1ELb1ELb0ELb1EEEEEEEEEvNT_6ParamsE,"aw",@nobits
	.sectionflags	@""
	.align	16
	.zero		1024


//--------------------- .nv.shared._ZN7cutlass13device_kernelIN5flash11enable_sm90INS1_16FlashAttnFwdSm90INS1_25CollectiveMainloopFwdSm90ILi2EN4cute5tupleIJNS5_1CILi1EEES8_S8_EEENS6_IJNS7_ILi64EEESA_SA_EEELi512ENS_6half_tEfNS_4arch4Sm90ELb0ELb1ELb1ELb1ELb1ELb0ELb1ELb0ELb0ELb1ELb0ELb0EEENS1_21CollectiveEpilogueFwdINS6_IJSA_NS7_ILi512EEESA_EEES9_SC_SE_Li256ELb1ELb1ELb0ELb0EEENS1_36VarlenDynamicPersistentTileSchedulerILi64ELi64ELi256ELi128ELb0ELb1ELb1ELb1ELb0ELb1EEEEEEEEEvNT_6ParamsE --------------------------
	.section	.nv.shared._ZN7cutlass13device_kernelIN5flash11enable_sm90INS1_16FlashAttnFwdSm90INS1_25CollectiveMainloopFwdSm90ILi2EN4cute5tupleIJNS5_1CILi1EEES8_S8_EEENS6_IJNS7_ILi64EEESA_SA_EEELi512ENS_6half_tEfNS_4arch4Sm90ELb0ELb1ELb1ELb1ELb1ELb0ELb1ELb0ELb0ELb1ELb0ELb0EEENS1_21CollectiveEpilogueFwdINS6_IJSA_NS7_ILi512EEESA_EEES9_SC_SE_Li256ELb1ELb1ELb0ELb0EEENS1_36VarlenDynamicPersistentTileSchedulerILi64ELi64ELi256ELi128ELb0ELb1ELb1ELb1ELb0ELb1EEEEEEEEEvNT_6ParamsE,"aw",@nobits
	.sectionflags	@""
	.align	16
	.zero		1024


//--------------------- .nv.shared._ZN7cutlass13device_kernelIN5flash11enable_sm90INS1_16FlashAttnFwdSm90INS1_25CollectiveMainloopFwdSm90ILi2EN4cute5tupleIJNS5_1CILi1EEES8_S8_EEENS6_IJNS7_ILi64EEESA_SA_EEELi512ENS_6half_tEfNS_4arch4Sm90ELb0ELb1ELb1ELb1ELb1ELb1ELb1ELb0ELb0ELb1ELb0ELb0EEENS1_21CollectiveEpilogueFwdINS6_IJSA_NS7_ILi512EEESA_EEES9_SC_SE_Li256ELb1ELb1ELb0ELb0EEENS1_36VarlenDynamicPersistentTileSchedulerILi64ELi64ELi256ELi128ELb0ELb1ELb1ELb1ELb0ELb1EEEEEEEEEvNT_6ParamsE --------------------------
	.section	.nv.shared._ZN7cutlass13device_kernelIN5flash11enable_sm90INS1_16FlashAttnFwdSm90INS1_25CollectiveMainloopFwdSm90ILi2EN4cute5tupleIJNS5_1CILi1EEES8_S8_EEENS6_IJNS7_ILi64EEESA_SA_EEELi512ENS_6half_tEfNS_4arch4Sm90ELb0ELb1ELb1ELb1ELb1ELb1ELb1ELb0ELb0ELb1ELb0ELb0EEENS1_21CollectiveEpilogueFwdINS6_IJSA_NS7_ILi512EEESA_EEES9_SC_SE_Li256ELb1ELb1ELb0ELb0EEENS1_36VarlenDynamicPersistentTileSchedulerILi64ELi64ELi256ELi128ELb0ELb1ELb1ELb1ELb0ELb1EEEEEEEEEvNT_6ParamsE,"aw",@nobits
	.sectionflags	@""
	.align	16
	.zero		1024


//--------------------- .nv.shared._ZN7cutlass13device_kernelIN5flash11enable_sm90INS1_16FlashAttnFwdSm90INS1_25CollectiveMainloopFwdSm90ILi2EN4cute5tupleIJNS5_1CILi1EEES8_S8_EEENS6_IJNS7_ILi64EEESA_SA_EEELi512ENS_6half_tEfNS_4arch4Sm90ELb1ELb0ELb1ELb0ELb1ELb0ELb0ELb0ELb0ELb1ELb0ELb0EEENS1_21CollectiveEpilogueFwdINS6_IJSA_NS7_ILi512EEESA_EEES9_SC_SE_Li256ELb0ELb1ELb0ELb0EEENS1_30DynamicPersistentTileSchedulerILi256ELi128ELb0ELb1ELb1EEEEEEEEEvNT_6ParamsE --------------------------
	.section	.nv.shared._ZN7cutlass13device_kernelIN5flash11enable_sm90INS1_16FlashAttnFwdSm90INS1_25CollectiveMainloopFwdSm90ILi2EN4cute5tupleIJNS5_1CILi1EEES8_S8_EEENS6_IJNS7_ILi64EEESA_SA_EEELi512ENS_6half_tEfNS_4arch4Sm90ELb1ELb0ELb1ELb0ELb1ELb0ELb0ELb0ELb0ELb1ELb0ELb0EEENS1_21CollectiveEpilogueFwdINS6_IJSA_NS7_ILi512EEESA_EEES9_SC_SE_Li256ELb0ELb1ELb0ELb0EEENS1_30DynamicPersistentTileSchedulerILi256ELi128ELb0ELb1ELb1EEEEEEEEEvNT_6ParamsE,"aw",@nobits
	.sectionflags	@""
	.align	16
	.zero		1024


//--------------------- .nv.shared._ZN7cutlass13device_kernelIN5flash11enable_sm90INS1_16FlashAttnFwdSm90INS1_25CollectiveMainloopFwdSm90ILi2EN4cute5tupleIJNS5_1CILi1EEES8_S8_EEENS6_IJNS7_ILi64EEESA_SA_EEELi512ENS_6half_tEfNS_4arch4Sm90ELb1ELb0ELb1ELb0ELb1ELb0ELb1ELb0ELb0ELb1ELb0ELb0EEENS1_21CollectiveEpilogueFwdINS6_IJSA_NS7_ILi512EEESA_EEES9_SC_SE_Li256ELb0ELb1ELb0ELb0EEENS1_30DynamicPersistentTileSchedulerILi256ELi128ELb0ELb1ELb1EEEEEEEEEvNT_6ParamsE --------------------------
	.section	.nv.shared._ZN7cutlass13device_kernelIN5flash11enable_sm90INS1_16FlashAttnFwdSm90INS1_25CollectiveMainloopFwdSm90ILi2EN4cute5tupleIJNS5_1CILi1EEES8_S8_EEENS6_IJNS7_ILi64EEESA_SA_EEELi512ENS_6half_tEfNS_4arch4Sm90ELb1ELb0ELb1ELb0ELb1ELb0ELb1ELb0ELb0ELb1ELb0ELb0EEENS1_21CollectiveEpilogueFwdINS6_IJSA_NS7_ILi512EEESA_EEES9_SC_SE_Li256ELb0ELb1ELb0ELb0EEENS1_30DynamicPersistentTileSchedulerILi256ELi128ELb0ELb1ELb1EEEEEEEEEvNT_6ParamsE,"aw",@nobits
	.sectionflags	@""
	.align	16
	.zero		1024


//--------------------- .nv.shared._ZN7cutlass13device_kernelIN5flash11enable_sm90INS1_16FlashAttnFwdSm90INS1_25CollectiveMainloopFwdSm90ILi2EN4cute5tupleIJNS5_1CILi1EEES8_S8_EEENS6_IJNS7_ILi64EEESA_SA_EEELi512ENS_6half_tEfNS_4arch4Sm90ELb1ELb0ELb1ELb1ELb1ELb0ELb0ELb0ELb0ELb1ELb0ELb0EEENS1_21CollectiveEpilogueFwdINS6_IJSA_NS7_ILi512EEESA_EEES9_SC_SE_Li256ELb1ELb1ELb0ELb0EEENS1_36VarlenDynamicPersistentTileSchedulerILi64ELi64ELi256ELi128ELb0ELb1ELb1ELb1ELb1ELb1EEEEEEEEEvNT_6ParamsE --------------------------
	.section	.nv.shared._ZN7cutlass13device_kernelIN5flash11enable_sm90INS1_16FlashAttnFwdSm90INS1_25CollectiveMainloopFwdSm90ILi2EN4cute5tupleIJNS5_1CILi1EEES8_S8_EEENS6_IJNS7_ILi64EEESA_SA_EEELi512ENS_6half_tEfNS_4arch4Sm90ELb1ELb0ELb1ELb1ELb1ELb0ELb0ELb0ELb0ELb1ELb0ELb0EEENS1_21CollectiveEpilogueFwdINS6_IJSA_NS7_ILi512EEESA_EEES9_SC_SE_Li256ELb1ELb1ELb0ELb0EEENS1_36VarlenDynamicPersistentTileSchedulerILi64ELi64ELi256ELi128ELb0ELb1ELb1ELb1ELb1ELb1EEEEEEEEEvNT_6ParamsE,"aw",@nobits
	.sectionflags	@""
	.align	16
	.zero		1024


//--------------------- .nv.shared._ZN7cutlass13device_kernelIN5flash11enable_sm90INS1_16FlashAttnFwdSm90INS1_25CollectiveMainloopFwdSm90ILi2EN4cute5tupleIJNS5_1CILi1EEES8_S8_EEENS6_IJNS7_ILi64EEESA_SA_EEELi512ENS_6half_tEfNS_4arch4Sm90ELb1ELb0ELb1ELb1ELb1ELb1ELb0ELb0ELb0ELb1ELb0ELb0EEENS1_21CollectiveEpilogueFwdINS6_IJSA_NS7_ILi512EEESA_EEES9_SC_SE_Li256ELb1ELb1ELb0ELb0EEENS1_36VarlenDynamicPersistentTileSchedulerILi64ELi64ELi256ELi128ELb0ELb1ELb1ELb1ELb1ELb1EEEEEEEEEvNT_6ParamsE --------------------------
	.section	.nv.shared._ZN7cutlass13device_kernelIN5flash11enable_sm90INS1_16FlashAttnFwdSm90INS1_25CollectiveMainloopFwdSm90ILi2EN4cute5tupleIJNS5_1CILi1EEES8_S8_EEENS6_IJNS7_ILi64EEESA_SA_EEELi512ENS_6half_tEfNS_4arch4Sm90ELb1ELb0ELb1ELb1ELb1ELb1ELb0ELb0ELb0ELb1ELb0ELb0EEENS1_21CollectiveEpilogueFwdINS6_IJSA_NS7_ILi512EEESA_EEES9_SC_SE_Li256ELb1ELb1ELb0ELb0EEENS1_36VarlenDynamicPersistentTileSchedulerILi64ELi64ELi256ELi128ELb0ELb1ELb1ELb1ELb1ELb1EEEEEEEEEvNT_6ParamsE,"aw",@nobits
	.sectionflags	@""
	.align	16
	.zero		1024


//--------------------- .nv.shared._ZN7cutlass13device_kernelIN5flash11enable_sm90INS1_16FlashAttnFwdSm90INS1_25CollectiveMainloopFwdSm90ILi2EN4cute5tupleIJNS5_1CILi1EEES8_S8_EEENS6_IJNS7_ILi64EEESA_SA_EEELi512ENS_6half_tEfNS_4arch4Sm90ELb1ELb0ELb1ELb1ELb1ELb0ELb1ELb0ELb0ELb1ELb0ELb0EEENS1_21CollectiveEpilogueFwdINS6_IJSA_NS7_ILi512EEESA_EEES9_SC_SE_Li256ELb1ELb1ELb0ELb0EEENS1_36VarlenDynamicPersistentTileSchedulerILi64ELi64ELi256ELi128ELb0ELb1ELb1ELb1ELb1ELb1EEEEEEEEEvNT_6ParamsE --------------------------
	.section	.nv.shared._ZN7cutlass13device_kernelIN5flash11enable_sm90INS1_16FlashAttnFwdSm90INS1_25CollectiveMainloopFwdSm90ILi2EN4cute5tupleIJNS5_1CILi1EEES8_S8_EEENS6_IJNS7_ILi64EEESA_SA_EEELi512ENS_6half_tEfNS_4arch4Sm90ELb1ELb0ELb1ELb1ELb1ELb0ELb1ELb0ELb0ELb1ELb0ELb0EEENS1_21CollectiveEpilogueFwdINS6_IJSA_NS7_ILi512EEESA_EEES9_SC_SE_Li256ELb1ELb1ELb0ELb0EEENS1_36VarlenDynamicPersistentTileSchedulerILi64ELi64ELi256ELi128ELb0ELb1ELb1ELb1ELb1ELb1EEEEEEEEEvNT_6ParamsE,"aw",@nobits
	.sectionflags	@""
	.align	16
	.zero		1024


//--------------------- .nv.shared._ZN7cutlass13device_kernelIN5flash11enable_sm90INS1_16FlashAttnFwdSm90INS1_25CollectiveMainloopFwdSm90ILi2EN4cute5tupleIJNS5_1CILi1EEES8_S8_EEENS6_IJNS7_ILi64EEESA_SA_EEELi512ENS_6half_tEfNS_4arch4Sm90ELb1ELb0ELb1ELb1ELb1ELb1ELb1ELb0ELb0ELb1ELb0ELb0EEENS1_21CollectiveEpilogueFwdINS6_IJSA_NS7_ILi512EEESA_EEES9_SC_SE_Li256ELb1ELb1ELb0ELb0EEENS1_36VarlenDynamicPersistentTileSchedulerILi64ELi64ELi256ELi128ELb0ELb1ELb1ELb1ELb1ELb1EEEEEEEEEvNT_6ParamsE --------------------------
	.section	.nv.shared._ZN7cutlass13device_kernelIN5flash11enable_sm90INS1_16FlashAttnFwdSm90INS1_25CollectiveMainloopFwdSm90ILi2EN4cute5tupleIJNS5_1CILi1EEES8_S8_EEENS6_IJNS7_ILi64EEESA_SA_EEELi512ENS_6half_tEfNS_4arch4Sm90ELb1ELb0ELb1ELb1ELb1ELb1ELb1ELb0ELb0ELb1ELb0ELb0EEENS1_21CollectiveEpilogueFwdINS6_IJSA_NS7_ILi512EEESA_EEES9_SC_SE_Li256ELb1ELb1ELb0ELb0EEENS1_36VarlenDynamicPersistentTileSchedulerILi64ELi64ELi256ELi128ELb0ELb1ELb1ELb1ELb1ELb1EEEEEEEEEvNT_6ParamsE,"aw",@nobits
	.sectionflags	@""
	.align	16
	.zero		1024


//--------------------- .nv.shared._ZN7cutlass13device_kernelIN5flash11enable_sm90INS1_16FlashAttnFwdSm90INS1_25CollectiveMainloopFwdSm90ILi2EN4cute5tupleIJNS5_1CILi1EEES8_S8_EEENS6_IJNS7_ILi128EEENS7_ILi96EEENS7_ILi64EEEEEELi256ENS_6half_tEfNS_4arch4Sm90ELb0ELb0ELb1ELb0ELb1ELb0ELb0ELb1ELb0ELb1ELb0ELb0EEENS1_21CollectiveEpilogueFwdINS6_IJSA_NS7_ILi256EEESB_EEES9_SE_SG_Li256ELb0ELb1ELb0ELb0EEENS1_29StaticPersistentTileSchedulerILb0EEEEEEEEEvNT_6ParamsE --------------------------
	.section	.nv.shared._ZN7cutlass13device_kernelIN5flash11enable_sm90INS1_16FlashAttnFwdSm90INS1_25CollectiveMainloopFwdSm90ILi2EN4cute5tupleIJNS5_1CILi1EEES8_S8_EEENS6_IJNS7_ILi128EEENS7_ILi96EEENS7_ILi64EEEEEELi256ENS_6half_tEfNS_4arch4Sm90ELb0ELb0ELb1ELb0ELb1ELb0ELb0ELb1ELb0ELb1ELb0ELb0EEENS1_21CollectiveEpilogueFwdINS6_IJSA_NS7_ILi256EEESB_EEES9_SE_SG_Li256ELb0ELb1ELb0ELb0EEENS1_29StaticPersistentTileSchedulerILb0EEEEEEEEEvNT_6ParamsE,"aw",@nobits
	.sectionflags	@""
	.align	16
	.zero		1024


//--------------------- .nv.shared._ZN7cutlass13device_kernelIN5flash11enable_sm90INS1_16FlashAttnFwdSm90INS1_25CollectiveMainloopFwdSm90ILi2EN4cute5tupleIJNS5_1CILi1EEES8_S8_EEENS6_IJNS7_ILi128EEENS7_ILi96EEENS7_ILi64EEEEEELi256ENS_6half_tEfNS_4arch4Sm90ELb0ELb0ELb1ELb0ELb1ELb0ELb1ELb1ELb0ELb1ELb0ELb0EEENS1_21CollectiveEpilogueFwdINS6_IJSA_NS7_ILi256EEESB_EEES9_SE_SG_Li256ELb0ELb1ELb0ELb0EEENS1_29StaticPersistentTileSchedulerILb0EEEEEEEEEvNT_6ParamsE --------------------------
	.section	.nv.shared._ZN7cutlass13device_kernelIN5flash11enable_sm90INS1_16FlashAttnFwdSm90INS1_25CollectiveMainloopFwdSm90ILi2EN4cute5tupleIJNS5_1CILi1EEES8_S8_EEENS6_IJNS7_ILi128EEENS7_ILi96EEENS7_ILi64EEEEEELi256ENS_6half_tEfNS_4arch4Sm90ELb0ELb0ELb1ELb0ELb1ELb0ELb1ELb1ELb0ELb1ELb0ELb0EEENS1_21CollectiveEpilogueFwdINS6_IJSA_NS7_ILi256EEESB_EEES9_SE_SG_Li256ELb0ELb1ELb0ELb0EEENS1_29StaticPersistentTileSchedulerILb0EEEEEEEEEvNT_6ParamsE,"aw",@nobits
	.sectionflags	@""
	.align	16
	.zero		1024


//--------------------- .nv.shared._ZN7cutlass13device_kernelIN5flash11enable_sm90INS1_16FlashAttnFwdSm90INS1_25CollectiveMainloopFwdSm90ILi2EN4cute5tupleIJNS5_1CILi1EEES8_S8_EEENS6_IJNS7_ILi128EEENS7_ILi96EEENS7_ILi64EEEEEELi256ENS_6half_tEfNS_4arch4Sm90ELb0ELb0ELb1ELb1ELb1ELb0ELb0ELb1ELb0ELb1ELb0ELb0EEENS1_21CollectiveEpilogueFwdINS6_IJSA_NS7_ILi256EEESB_EEES9_SE_SG_Li256ELb1ELb1ELb0ELb0EEENS1_36VarlenDynamicPersistentTileSchedulerILi128ELi96ELi256ELi128ELb0ELb1ELb1ELb0ELb1ELb1EEEEEEEEEvNT_6ParamsE --------------------------
	.section	.nv.shared._ZN7cutlass13device_kernelIN5flash11enable_sm90INS1_16FlashAttnFwdSm90INS1_25CollectiveMainloopFwdSm90ILi2EN4cute5tupleIJNS5_1CILi1EEES8_S8_EEENS6_IJNS7_ILi128EEENS7_ILi96EEENS7_ILi64EEEEEELi256ENS_6half_tEfNS_4arch4Sm90ELb0ELb0ELb1ELb1ELb1ELb0ELb0ELb1ELb0ELb1ELb0ELb0EEENS1_21CollectiveEpilogueFwdINS6_IJSA_NS7_ILi256EEESB_EEES9_SE_SG_Li256ELb1ELb1ELb0ELb0EEENS1_36VarlenDynamicPersistentTileSchedulerILi128ELi96ELi256ELi128ELb0ELb1ELb1ELb0ELb1ELb1EEEEEEEEEvNT_6ParamsE,"aw",@nobits
	.sectionflags	@""
	.align	16
	.zero		1024


//--------------------- .nv.shared._ZN7cutlass13device_kernelIN5flash11enable_sm90INS1_16FlashAttnFwdSm90INS1_25CollectiveMainloopFwdSm90ILi2EN4cute5tupleIJNS5_1CILi1EEES8_S8_EEENS6_IJNS7_ILi128EEENS7_ILi96EEENS7_ILi64EEEEEELi256ENS_6half_tEfNS_4arch4Sm90ELb0ELb0ELb1ELb1ELb1ELb1ELb0ELb1ELb0ELb1ELb0ELb0EEENS1_21CollectiveEpilogueFwdINS6_IJSA_NS7_ILi256EEESB_EEES9_SE_SG_Li256ELb1ELb1ELb0ELb0EEENS1_36VarlenDynamicPersistentTileSchedulerILi128ELi96ELi256ELi128ELb0ELb1ELb1ELb0ELb1ELb1EEEEEEEEEvNT_6ParamsE --------------------------
	.section	.nv.shared._ZN7cutlass13device_kernelIN5flash11enable_sm90INS1_16FlashAttnFwdSm90INS1_25CollectiveMainloopFwdSm90ILi2EN4cute5tupleIJNS5_1CILi1EEES8_S8_EEENS6_IJNS7_ILi128EEENS7_ILi96EEENS7_ILi64EEEEEELi256ENS_6half_tEfNS_4arch4Sm90ELb0ELb0ELb1ELb1ELb1ELb1ELb0ELb1ELb0ELb1ELb0ELb0EEENS1_21CollectiveEpilogueFwdINS6_IJSA_NS7_ILi256EEESB_EEES9_SE_SG_Li256ELb1ELb1ELb0ELb0EEENS1_36VarlenDynamicPersistentTileSchedulerILi128ELi96ELi256ELi128ELb0ELb1ELb1ELb0ELb1ELb1EEEEEEEEEvNT_6ParamsE,"aw",@nobits
	.sectionflags	@""
	.align	16
	.zero		1024


//--------------------- .nv.shared._ZN7cutlass13device_kernelIN5flash11enable_sm90INS1_16FlashAttnFwdSm90INS1_25CollectiveMainloopFwdSm90ILi2EN4cute5tupleIJNS5_1CILi1EEES8_S8_EEENS6_IJNS7_ILi128EEENS7_ILi96EEENS7_ILi64EEEEEELi256ENS_6half_tEfNS_4arch4Sm90ELb0ELb0ELb1ELb1ELb1ELb0ELb1ELb1ELb0ELb1ELb0ELb0EEENS1_21CollectiveEpilogueFwdINS6_IJSA_NS7_ILi256EEESB_EEES9_SE_SG_Li256ELb1ELb1ELb0ELb0EEENS1_36VarlenDynamicPersistentTileSchedulerILi128ELi96ELi256ELi128ELb0ELb1ELb1ELb0ELb1ELb1EEEEEEEEEvNT_6ParamsE --------------------------
	.section	.nv.shared._ZN7cutlass13device_kernelIN5flash11enable_sm90INS1_16FlashAttnFwdSm90INS1_25CollectiveMainloopFwdSm90ILi2EN4cute5tupleIJNS5_1CILi1EEES8_S8_EEENS6_IJNS7_ILi128EEENS7_ILi96EEENS7_ILi64EEEEEELi256ENS_6half_tEfNS_4arch4Sm90ELb0ELb0ELb1ELb1ELb1ELb0ELb1ELb1ELb0ELb1ELb0ELb0EEENS1_21CollectiveEpilogueFwdINS6_IJSA_NS7_ILi256EEESB_EEES9_SE_SG_Li256ELb1ELb1ELb0ELb0EEENS1_36VarlenDynamicPersistentTileSchedulerILi128ELi96ELi256ELi128ELb0ELb1ELb1ELb0ELb1ELb1EEEEEEEEEvNT_6ParamsE,"aw",@nobits
	.sectionflags	@""
	.align	16
	.zero		1024


//--------------------- .nv.shared._ZN7cutlass13device_kernelIN5flash11enable_sm90INS1_16FlashAttnFwdSm90INS1_25CollectiveMainloopFwdSm90ILi2EN4cute5tupleIJNS5_1CILi1EEES8_S8_EEENS6_IJNS7_ILi128EEENS7_ILi96EEENS7_ILi64EEEEEELi256ENS_6half_tEfNS_4arch4Sm90ELb0ELb0ELb1ELb1ELb1ELb1ELb1ELb1ELb0ELb1ELb0ELb0EEENS1_21CollectiveEpilogueFwdINS6_IJSA_NS7_ILi256EEESB_EEES9_SE_SG_Li256ELb1ELb1ELb0ELb0EEENS1_36VarlenDynamicPersistentTileSchedulerILi128ELi96ELi256ELi128ELb0ELb1ELb1ELb0ELb1ELb1EEEEEEEEEvNT_6ParamsE --------------------------
	.section	.nv.shared._ZN7cutlass13device_kernelIN5flash11enable_sm90INS1_16FlashAttnFwdSm90INS1_25CollectiveMainloopFwdSm90ILi2EN4cute5tupleIJNS5_1CILi1EEES8_S8_EEENS6_IJNS7_ILi128EEENS7_ILi96EEENS7_ILi64EEEEEELi256ENS_6half_tEfNS_4arch4Sm90ELb0ELb0ELb1ELb1ELb1ELb1ELb1ELb1ELb0ELb1ELb0ELb0EEENS1_21CollectiveEpilogueFwdINS6_IJSA_NS7_ILi256EEESB_EEES9_SE_SG_Li256ELb1ELb1ELb0ELb0EEENS1_36VarlenDynamicPersistentTileSchedulerILi128ELi96ELi256ELi128ELb0ELb1ELb1ELb0ELb1ELb1EEEEEEEEEvNT_6ParamsE,"aw",@nobits
	.sectionflags	@""
	.align	16
	.zero		1024


//--------------------- .nv.shared._ZN7cutlass13device_kernelIN5flash11enable_sm90INS1_16FlashAttnFwdSm90INS1_25CollectiveMainloopFwdSm90ILi2EN4cute5tupleIJNS5_1CILi1EEES8_S8_EEENS6_IJNS7_ILi128EEENS7_ILi96EEENS7_ILi64EEEEEELi256ENS_6half_tEfNS_4arch4Sm90ELb0ELb1ELb1ELb0ELb1ELb0ELb0ELb1ELb0ELb1ELb0ELb0EEENS1_21CollectiveEpilogueFwdINS6_IJSA_NS7_ILi256EEESB_EEES9_SE_SG_Li256ELb0ELb1ELb0ELb0EEENS1_30DynamicPersistentTileSchedulerILi256ELi128ELb0ELb1ELb1EEEEEEEEEvNT_6ParamsE --------------------------
	.section	.nv.shared._ZN7cutlass13device_kernelIN5flash11enable_sm90INS1_16FlashAttnFwdSm90INS1_25CollectiveMainloopFwdSm90ILi2EN4cute5tupleIJNS5_1CILi1EEES8_S8_EEENS6_IJNS7_ILi128EEENS7_ILi96EEENS7_ILi64EEEEEELi256ENS_6half_tEfNS_4arch4Sm90ELb0ELb1ELb1ELb0ELb1ELb0ELb0ELb1ELb0ELb1ELb0ELb0EEENS1_21CollectiveEpilogueFwdINS6_IJSA_NS7_ILi256EEESB_EEES9_SE_SG_Li256ELb0ELb1ELb0ELb0EEENS1_30DynamicPersistentTileSchedulerILi256ELi128ELb0ELb1ELb1EEEEEEEEEvNT_6ParamsE,"aw",@nobits
	.sectionflags	@""
	.align	16
	.zero		1024


//--------------------- .nv.shared._ZN7cutlass13device_kernelIN5flash11enable_sm90INS1_16FlashAttnFwdSm90INS1_25CollectiveMainloopFwdSm90ILi2EN4cute5tupleIJNS5_1CILi1EEES8_S8_EEENS6_IJNS7_ILi128EEENS7_ILi96EEENS7_ILi64EEEEEELi256ENS_6half_tEfNS_4arch4Sm90ELb0ELb1ELb1ELb0ELb1ELb0ELb1ELb1ELb0ELb1ELb0ELb0EEENS1_21CollectiveEpilogueFwdINS6_IJSA_NS7_ILi256EEESB_EEES9_SE_SG_Li256ELb0ELb1ELb0ELb0EEENS1_30DynamicPersistentTileSchedulerILi256ELi128ELb0ELb1ELb1EEEEEEEEEvNT_6ParamsE --------------------------
	.section	.nv.shared._ZN7cutlass13device_kernelIN5flash11enable_sm90INS1_16FlashAttnFwdSm90INS1_25CollectiveMainloopFwdSm90ILi2EN4cute5tupleIJNS5_1CILi1EEES8_S8_EEENS6_IJNS7_ILi128EEENS7_ILi96EEENS7_ILi64EEEEEELi256ENS_6half_tEfNS_4arch4Sm90ELb0ELb1ELb1ELb0ELb1ELb0ELb1ELb1ELb0ELb1ELb0ELb0EEENS1_21CollectiveEpilogueFwdINS6_IJSA_NS7_ILi256EEESB_EEES9_SE_SG_Li256ELb0ELb1ELb0ELb0EEENS1_30DynamicPersistentTileSchedulerILi256ELi128ELb0ELb1ELb1EEEEEEEEEvNT_6ParamsE,"aw",@nobits
	.sectionflags	@""
	.align	16
	.zero		1024


//--------------------- .nv.shared._ZN7cutlass13device_kernelIN5flash11enable_sm90INS1_16FlashAttnFwdSm90INS1_25CollectiveMainloopFwdSm90ILi2EN4cute5tupleIJNS5_1CILi1EEES8_S8_EEENS6_IJNS7_ILi128EEENS7_ILi96EEENS7_ILi64EEEEEELi256ENS_6half_tEfNS_4arch4Sm90ELb0ELb1ELb1ELb1ELb1ELb0ELb0ELb1ELb0ELb1ELb0ELb0EEENS1_21CollectiveEpilogueFwdINS6_IJSA_NS7_ILi256EEESB_EEES9_SE_SG_Li256ELb1ELb1ELb0ELb0EEENS1_36VarlenDynamicPersistentTileSchedulerILi128ELi96ELi256ELi128ELb0ELb1ELb1ELb1ELb0ELb1EEEEEEEEEvNT_6ParamsE --------------------------
	.section	.nv.shared._ZN7cutlass13device_kernelIN5flash11enable_sm90INS1_16FlashAttnFwdSm90INS1_25CollectiveMainloopFwdSm90ILi2EN4cute5tupleIJNS5_1CILi1EEES8_S8_EEENS6_IJNS7_ILi128EEENS7_ILi96EEENS7_ILi64EEEEEELi256ENS_6half_tEfNS_4arch4Sm90ELb0ELb1ELb1ELb1ELb1ELb0ELb0ELb1ELb0ELb1ELb0ELb0EEENS1_21CollectiveEpilogueFwdINS6_IJSA_NS7_ILi256EEESB_EEES9_SE_SG_Li256ELb1ELb1ELb0ELb0EEENS1_36VarlenDynamicPersistentTileSchedulerILi128ELi96ELi256ELi128ELb0ELb1ELb1ELb1ELb0ELb1EEEEEEEEEvNT_6ParamsE,"aw",@nobits
	.sectionflags	@""
	.align	16
	.zero		1024


//--------------------- .nv.shared._ZN7cutlass13device_kernelIN5flash11enable_sm90INS1_16FlashAttnFwdSm90INS1_25CollectiveMainloopFwdSm90ILi2EN4cute5tupleIJNS5_1CILi1EEES8_S8_EEENS6_IJNS7_ILi128EEENS7_ILi96EEENS7_ILi64EEEEEELi256ENS_6half_tEfNS_4arch4Sm90ELb0ELb1ELb1ELb1ELb1ELb1ELb0ELb1ELb0ELb1ELb0ELb0EEENS1_21CollectiveEpilogueFwdINS6_IJSA_NS7_ILi256EEESB_EEES9_SE_SG_Li256ELb1ELb1ELb0ELb0EEENS1_36VarlenDynamicPersistentTileSchedulerILi128ELi96ELi256ELi128ELb0ELb1ELb1ELb1ELb0ELb1EEEEEEEEEvNT_6ParamsE --------------------------
	.section	.nv.shared._ZN7cutlass13device_kernelIN5flash11enable_sm90INS1_16FlashAttnFwdSm90INS1_25CollectiveMainloopFwdSm90ILi2EN4cute5tupleIJNS5_1CILi1EEES8_S8_EEENS6_IJNS7_ILi128EEENS7_ILi96EEENS7_ILi64EEEEEELi256ENS_6half_tEfNS_4arch4Sm90ELb0ELb1ELb1ELb1ELb1ELb1ELb0ELb1ELb0ELb1ELb0ELb0EEENS1_21CollectiveEpilogueFwdINS6_IJSA_NS7_ILi256EEESB_EEES9_SE_SG_Li256ELb1ELb1ELb0ELb0EEENS1_36VarlenDynamicPersistentTileSchedulerILi128ELi96ELi256ELi128ELb0ELb1ELb1ELb1ELb0ELb1EEEEEEEEEvNT_6ParamsE,"aw",@nobits
	.sectionflags	@""
	.align	16
	.zero		1024


//--------------------- .nv.shared._ZN7cutlass13device_kernelIN5flash11enable_sm90INS1_16FlashAttnFwdSm90INS1_25CollectiveMainloopFwdSm90ILi2EN4cute5tupleIJNS5_1CILi1EEES8_S8_EEENS6_IJNS7_ILi128EEENS7_ILi96EEENS7_ILi64EEEEEELi256ENS_6half_tEfNS_4arch4Sm90ELb0ELb1ELb1ELb1ELb1ELb0ELb1ELb1ELb0ELb1ELb0ELb0EEENS1_21CollectiveEpilogueFwdINS6_IJSA_NS7_ILi256EEESB_EEES9_SE_SG_Li256ELb1ELb1ELb0ELb0EEENS1_36VarlenDynamicPersistentTileSchedulerILi128ELi96ELi256ELi128ELb0ELb1ELb1ELb1ELb0ELb1EEEEEEEEEvNT_6ParamsE --------------------------
	.section	.nv.shared._ZN7cutlass13device_kernelIN5flash11enable_sm90INS1_16FlashAttnFwdSm90INS1_25CollectiveMainloopFwdSm90ILi2EN4cute5tupleIJNS5_1CILi1EEES8_S8_EEENS6_IJNS7_ILi128EEENS7_ILi96EEENS7_ILi64EEEEEELi256ENS_6half_tEfNS_4arch4Sm90ELb0ELb1ELb1ELb1ELb1ELb0ELb1ELb1ELb0ELb1ELb0ELb0EEENS1_21CollectiveEpilogueFwdINS6_IJSA_NS7_ILi256EEESB_EEES9_SE_SG_Li256ELb1ELb1ELb0ELb0EEENS1_36VarlenDynamicPersistentTileSchedulerILi128ELi96ELi256ELi128ELb0ELb1ELb1ELb1ELb0ELb1EEEEEEEEEvNT_6ParamsE,"aw",@nobits
	.sectionflags	@""
	.align	16
	.zero		1024


//--------------------- .nv.shared._ZN7cutlass13device_kernelIN5flash11enable_sm90INS1_16FlashAttnFwdSm90INS1_25CollectiveMainloopFwdSm90ILi2EN4cute5tupleIJNS5_1CILi1EEES8_S8_EEENS6_IJNS7_ILi128EEENS7_ILi96EEENS7_ILi64EEEEEELi256ENS_6half_tEfNS_4arch4Sm90ELb0ELb1ELb1ELb1ELb1ELb1ELb1ELb1ELb0ELb1ELb0ELb0EEENS1_21CollectiveEpilogueFwdINS6_IJSA_NS7_ILi256EEESB_EEES9_SE_SG_Li256ELb1ELb1ELb0ELb0EEENS1_36VarlenDynamicPersistentTileSchedulerILi128ELi96ELi256ELi128ELb0ELb1ELb1ELb1ELb0ELb1EEEEEEEEEvNT_6ParamsE --------------------------
	.section	.nv.shared._ZN7cutlass13device_kernelIN5flash11enable_sm90INS1_16FlashAttnFwdSm90INS1_25CollectiveMainloopFwdSm90ILi2EN4cute5tupleIJNS5_1CILi1EEES8_S8_EEENS6_IJNS7_ILi128EEENS7_ILi96EEENS7_ILi64EEEEEELi256ENS_6half_tEfNS_4arch4Sm90ELb0ELb1ELb1ELb1ELb1ELb1ELb1ELb1ELb0ELb1ELb0ELb0EEENS1_21CollectiveEpilogueFwdINS6_IJSA_NS7_ILi256EEESB_EEES9_SE_SG_Li256ELb1ELb1ELb0ELb0EEENS1_36VarlenDynamicPersistentTileSchedulerILi128ELi96ELi256ELi128ELb0ELb1ELb1ELb1ELb0ELb1EEEEEEEEEvNT_6ParamsE,"aw",@nobits
	.sectionflags	@""
	.align	16
	.zero		1024


//--------------------- .nv.shared._ZN7cutlass13device_kernelIN5flash11enable_sm90INS1_16FlashAttnFwdSm90INS1_25CollectiveMainloopFwdSm90ILi2EN4cute5tupleIJNS5_1CILi1EEES8_S8_EEENS6_IJNS7_ILi128EEENS7_ILi96EEENS7_ILi64EEEEEELi256ENS_6half_tEfNS_4arch4Sm90ELb1ELb0ELb1ELb0ELb1ELb0ELb0ELb1ELb0ELb1ELb0ELb0EEENS1_21CollectiveEpilogueFwdINS6_IJSA_NS7_ILi256EEESB_EEES9_SE_SG_Li256ELb0ELb1ELb0ELb0EEENS1_30DynamicPersistentTileSchedulerILi256ELi128ELb0ELb1ELb1EEEEEEEEEvNT_6ParamsE --------------------------
	.section	.nv.shared._ZN7cutlass13device_kernelIN5flash11enable_sm90INS1_16FlashAttnFwdSm90INS1_25CollectiveMainloopFwdSm90ILi2EN4cute5tupleIJNS5_1CILi1EEES8_S8_EEENS6_IJNS7_ILi128EEENS7_ILi96EEENS7_ILi64EEEEEELi256ENS_6half_tEfNS_4arch4Sm90ELb1ELb0ELb1ELb0ELb1ELb0ELb0ELb1ELb0ELb1ELb0ELb0EEENS1_21CollectiveEpilogueFwdINS6_IJSA_NS7_ILi256EEESB_EEES9_SE_SG_Li256ELb0ELb1ELb0ELb0EEENS1_30DynamicPersistentTileSchedulerILi256ELi128ELb0ELb1ELb1EEEEEEEEEvNT_6ParamsE,"aw",@nobits
	.sectionflags	@""
	.align	16
	.zero		1024


//--------------------- .nv.shared._ZN7cutlass13device_kernelIN5flash11enable_sm90INS1_16FlashAttnFwdSm90INS1_25CollectiveMainloopFwdSm90ILi2EN4cute5tupleIJNS5_1CILi1EEES8_S8_EEENS6_IJNS7_ILi128EEENS7_ILi96EEENS7_ILi64EEEEEELi256ENS_6half_tEfNS_4arch4Sm90ELb1ELb0ELb1ELb0ELb1ELb0ELb1ELb1ELb0ELb1ELb0ELb0EEENS1_21CollectiveEpilogueFwdINS6_IJSA_NS7_ILi256EEESB_EEES9_SE_SG_Li256ELb0ELb1ELb0ELb0EEENS1_30DynamicPersistentTileSchedulerILi256ELi128ELb0ELb1ELb1EEEEEEEEEvNT_6ParamsE --------------------------
	.section	.nv.shared._ZN7cutlass13device_kernelIN5flash11enable_sm90INS1_16FlashAttnFwdSm90INS1_25CollectiveMainloopFwdSm90ILi2EN4cute5tupleIJNS5_1CILi1EEES8_S8_EEENS6_IJNS7_ILi128EEENS7_ILi96EEENS7_ILi64EEEEEELi256ENS_6half_tEfNS_4arch4Sm90ELb1ELb0ELb1ELb0ELb1ELb0ELb1ELb1ELb0ELb1ELb0ELb0EEENS1_21CollectiveEpilogueFwdINS6_IJSA_NS7_ILi256EEESB_EEES9_SE_SG_Li256ELb0ELb1ELb0ELb0EEENS1_30DynamicPersistentTileSchedulerILi256ELi128ELb0ELb1ELb1EEEEEEEEEvNT_6ParamsE,"aw",@nobits
	.sectionflags	@""
	.align	16
	.zero		1024


//--------------------- .nv.shared._ZN7cutlass13device_kernelIN5flash11enable_sm90INS1_16FlashAttnFwdSm90INS1_25CollectiveMainloopFwdSm90ILi2EN4cute5tupleIJNS5_1CILi1EEES8_S8_EEENS6_IJNS7_ILi128EEENS7_ILi96EEENS7_ILi64EEEEEELi256ENS_6half_tEfNS_4arch4Sm90ELb1ELb0ELb1ELb1ELb1ELb0ELb0ELb1ELb0ELb1ELb0ELb0EEENS1_21CollectiveEpilogueFwdINS6_IJSA_NS7_ILi256EEESB_EEES9_SE_SG_Li256ELb1ELb1ELb0ELb0EEENS1_36VarlenDynamicPersistentTileSchedulerILi128ELi96ELi256ELi128ELb0ELb1ELb1ELb1ELb1ELb1EEEEEEEEEvNT_6ParamsE --------------------------
	.section	.nv.shared._ZN7cutlass13device_kernelIN5flash11enable_sm90INS1_16FlashAttnFwdSm90INS1_25CollectiveMainloopFwdSm90ILi2EN4cute5tupleIJNS5_1CILi1EEES8_S8_EEENS6_IJNS7_ILi128EEENS7_ILi96EEENS7_ILi64EEEEEELi256ENS_6half_tEfNS_4arch4Sm90ELb1ELb0ELb1ELb1ELb1ELb0ELb0ELb1ELb0ELb1ELb0ELb0EEENS1_21CollectiveEpilogueFwdINS6_IJSA_NS7_ILi256EEESB_EEES9_SE_SG_Li256ELb1ELb1ELb0ELb0EEENS1_36VarlenDynamicPersistentTileSchedulerILi128ELi96ELi256ELi128ELb0ELb1ELb1ELb1ELb1ELb1EEEEEEEEEvNT_6ParamsE,"aw",@nobits
	.sectionflags	@""
	.align	16
	.zero		1024


//--------------------- .nv.shared._ZN7cutlass13device_kernelIN5flash11enable_sm90INS1_16FlashAttnFwdSm90INS1_25CollectiveMainloopFwdSm90ILi2EN4cute5tupleIJNS5_1CILi1EEES8_S8_EEENS6_IJNS7_ILi128EEENS7_ILi96EEENS7_ILi64EEEEEELi256ENS_6half_tEfNS_4arch4Sm90ELb1ELb0ELb1ELb1ELb1ELb1ELb0ELb1ELb0ELb1ELb0ELb0EEENS1_21CollectiveEpilogueFwdINS6_IJSA_NS7_ILi256EEESB_EEES9_SE_SG_Li256ELb1ELb1ELb0ELb0EEENS1_36VarlenDynamicPersistentTileSchedulerILi128ELi96ELi256ELi128ELb0ELb1ELb1ELb1ELb1ELb1EEEEEEEEEvNT_6ParamsE --------------------------
	.section	.nv.shared._ZN7cutlass13device_kernelIN5flash11enable_sm90INS1_16FlashAttnFwdSm90INS1_25CollectiveMainloopFwdSm90ILi2EN4cute5tupleIJNS5_1CILi1EEES8_S8_EEENS6_IJNS7_ILi128EEENS7_ILi96EEENS7_ILi64EEEEEELi256ENS_6half_tEfNS_4arch4Sm90ELb1ELb0ELb1ELb1ELb1ELb1ELb0ELb1ELb0ELb1ELb0ELb0EEENS1_21CollectiveEpilogueFwdINS6_IJSA_NS7_ILi256EEESB_EEES9_SE_SG_Li256ELb1ELb1ELb0ELb0EEENS1_36VarlenDynamicPersistentTileSchedulerILi128ELi96ELi256ELi128ELb0ELb1ELb1ELb1ELb1ELb1EEEEEEEEEvNT_6ParamsE,"aw",@nobits
	.sectionflags	@""
	.align	16
	.zero		1024


//--------------------- .nv.shared._ZN7cutlass13device_kernelIN5flash11enable_sm90INS1_16FlashAttnFwdSm90INS1_25CollectiveMainloopFwdSm90ILi2EN4cute5tupleIJNS5_1CILi1EEES8_S8_EEENS6_IJNS7_ILi128EEENS7_ILi96EEENS7_ILi64EEEEEELi256ENS_6half_tEfNS_4arch4Sm90ELb1ELb0ELb1ELb1ELb1ELb0ELb1ELb1ELb0ELb1ELb0ELb0EEENS1_21CollectiveEpilogueFwdINS6_IJSA_NS7_ILi256EEESB_EEES9_SE_SG_Li256ELb1ELb1ELb0ELb0EEENS1_36VarlenDynamicPersistentTileSchedulerILi128ELi96ELi256ELi128ELb0ELb1ELb1ELb1ELb1ELb1EEEEEEEEEvNT_6ParamsE --------------------------
	.section	.nv.shared._ZN7cutlass13device_kernelIN5flash11enable_sm90INS1_16FlashAttnFwdSm90INS1_25CollectiveMainloopFwdSm90ILi2EN4cute5tupleIJNS5_1CILi1EEES8_S8_EEENS6_IJNS7_ILi128EEENS7_ILi96EEENS7_ILi64EEEEEELi256ENS_6half_tEfNS_4arch4Sm90ELb1ELb0ELb1ELb1ELb1ELb0ELb1ELb1ELb0ELb1ELb0ELb0EEENS1_21CollectiveEpilogueFwdINS6_IJSA_NS7_ILi256EEESB_EEES9_SE_SG_Li256ELb1ELb1ELb0ELb0EEENS1_36VarlenDynamicPersistentTileSchedulerILi128ELi96ELi256ELi128ELb0ELb1ELb1ELb1ELb1ELb1EEEEEEEEEvNT_6ParamsE,"aw",@nobits
	.sectionflags	@""
	.align	16
	.zero		1024


//--------------------- .nv.shared._ZN7cutlass13device_kernelIN5flash11enable_sm90INS1_16FlashAttnFwdSm90INS1_25CollectiveMainloopFwdSm90ILi2EN4cute5tupleIJNS5_1CILi1EEES8_S8_EEENS6_IJNS7_ILi128EEENS7_ILi96EEENS7_ILi64EEEEEELi256ENS_6half_tEfNS_4arch4Sm90ELb1ELb0ELb1ELb1ELb1ELb1ELb1ELb1ELb0ELb1ELb0ELb0EEENS1_21CollectiveEpilogueFwdINS6_IJSA_NS7_ILi256EEESB_EEES9_SE_SG_Li256ELb1ELb1ELb0ELb0EEENS1_36VarlenDynamicPersistentTileSchedulerILi128ELi96ELi256ELi128ELb0ELb1ELb1ELb1ELb1ELb1EEEEEEEEEvNT_6ParamsE --------------------------
	.section	.nv.shared._ZN7cutlass13device_kernelIN5flash11enable_sm90INS1_16FlashAttnFwdSm90INS1_25CollectiveMainloopFwdSm90ILi2EN4cute5tupleIJNS5_1CILi1EEES8_S8_EEENS6_IJNS7_ILi128EEENS7_ILi96EEENS7_ILi64EEEEEELi256ENS_6half_tEfNS_4arch4Sm90ELb1ELb0ELb1ELb1ELb1ELb1ELb1ELb1ELb0ELb1ELb0ELb0EEENS1_21CollectiveEpilogueFwdINS6_IJSA_NS7_ILi256EEESB_EEES9_SE_SG_Li256ELb1ELb1ELb0ELb0EEENS1_36VarlenDynamicPersistentTileSchedulerILi128ELi96ELi256ELi128ELb0ELb1ELb1ELb1ELb1ELb1EEEEEEEEEvNT_6ParamsE,"aw",@nobits
	.sectionflags	@""
	.align	16
	.zero		1024


//--------------------- .nv.constant0._ZN7cutlass13device_kernelIN5flash11enable_sm90INS1_16FlashAttnFwdSm90INS1_25CollectiveMainloopFwdSm90ILi2EN4cute5tupleIJNS5_1CILi1EEES8_S8_EEENS6_IJNS7_ILi128EEENS7_ILi96EEENS7_ILi192EEEEEELi128ENS_6half_tEfNS_4arch4Sm90ELb0ELb0ELb1ELb0ELb1ELb0ELb0ELb1ELb1ELb1ELb0ELb0EEENS1_21CollectiveEpilogueFwdINS6_IJSA_SA_SB_EEES9_SE_SG_Li256ELb0ELb1ELb0ELb0EEENS1_29StaticPersistentTileSchedulerILb0EEEEEEEEEvNT_6ParamsE --------------------------
	.section	.nv.constant0._ZN7cutlass13device_kernelIN5flash11enable_sm90INS1_16FlashAttnFwdSm90INS1_25CollectiveMainloopFwdSm90ILi2EN4cute5tupleIJNS5_1CILi1EEES8_S8_EEENS6_IJNS7_ILi128EEENS7_ILi96EEENS7_ILi192EEEEEELi128ENS_6half_tEfNS_4arch4Sm90ELb0ELb0ELb1ELb0ELb1ELb0ELb0ELb1ELb1ELb1ELb0ELb0EEENS1_21CollectiveEpilogueFwdINS6_IJSA_SA_SB_EEES9_SE_SG_Li256ELb0ELb1ELb0ELb0EEENS1_29StaticPersistentTileSchedulerILb0EEEEEEEEEvNT_6ParamsE,"a",@progbits
	.sectionflags	@""
	.align	4
.nv.constant0._ZN7cutlass13device_kernelIN5flash11enable_sm90INS1_16FlashAttnFwdSm90INS1_25CollectiveMainloopFwdSm90ILi2EN4cute5tupleIJNS5_1CILi1EEES8_S8_EEENS6_IJNS7_ILi128EEENS7_ILi96EEENS7_ILi192EEEEEELi128ENS_6half_tEfNS_4arch4Sm90ELb0ELb0ELb1ELb0ELb1ELb0ELb0ELb1ELb1ELb1ELb0ELb0EEENS1_21CollectiveEpilogueFwdINS6_IJSA_SA_SB_EEES9_SE_SG_Li256ELb0ELb1ELb0ELb0EEENS1_29StaticPersistentTileSchedulerILb0EEEEEEEEEvNT_6ParamsE:
	.zero		3200


//--------------------- .nv.constant0._ZN7cutlass13device_kernelIN5flash11enable_sm90INS1_16FlashAttnFwdSm90INS1_25CollectiveMainloopFwdSm90ILi2EN4cute5tupleIJNS5_1CILi1EEES8_S8_EEENS6_IJNS7_ILi128EEENS7_ILi96EEENS7_ILi192EEEEEELi128ENS_6half_tEfNS_4arch4Sm90ELb0ELb0ELb1ELb1ELb1ELb0ELb0ELb1ELb1ELb1ELb0ELb0EEENS1_21CollectiveEpilogueFwdINS6_IJSA_SA_SB_EEES9_SE_SG_Li256ELb1ELb1ELb0ELb0EEENS1_36VarlenDynamicPersistentTileSchedulerILi128ELi96ELi256ELi128ELb0ELb1ELb1ELb0ELb1ELb1EEEEEEEEEvNT_6ParamsE --------------------------
	.section	.nv.constant0._ZN7cutlass13device_kernelIN5flash11enable_sm90INS1_16FlashAttnFwdSm90INS1_25CollectiveMainloopFwdSm90ILi2EN4cute5tupleIJNS5_1CILi1EEES8_S8_EEENS6_IJNS7_ILi128EEENS7_ILi96EEENS7_ILi192EEEEEELi128ENS_6half_tEfNS_4arch4Sm90ELb0ELb0ELb1ELb1ELb1ELb0ELb0ELb1ELb1ELb1ELb0ELb0EEENS1_21CollectiveEpilogueFwdINS6_IJSA_SA_SB_EEES9_SE_SG_Li256ELb1ELb1ELb0ELb0EEENS1_36VarlenDynamicPersistentTileSchedulerILi128ELi96ELi256ELi128ELb0ELb1ELb1ELb0ELb1ELb1EEEEEEEEEvNT_6ParamsE,"a",@progbits
	.sectionflags	@""
	.align	4
.nv.constant0._ZN7cutlass13device_kernelIN5flash11enable_sm90INS1_16FlashAttnFwdSm90INS1_25CollectiveMainloopFwdSm90ILi2EN4cute5tupleIJNS5_1CILi1EEES8_S8_EEENS6_IJNS7_ILi128EEENS7_ILi96EEENS7_ILi192EEEEEELi128ENS_6half_tEfNS_4arch4Sm90ELb0ELb0ELb1ELb1ELb1ELb0ELb0ELb1ELb1ELb1ELb0ELb0EEENS1_21CollectiveEpilogueFwdINS6_IJSA_SA_SB_EEES9_SE_SG_Li256ELb1ELb1ELb0ELb0EEENS1_36VarlenDynamicPersistentTileSchedulerILi128ELi96ELi256ELi128ELb0ELb1ELb1ELb0ELb1ELb1EEEEEEEEEvNT_6ParamsE:
	.zero		3328


//--------------------- .nv.constant0._ZN7cutlass13device_kernelIN5flash11enable_sm90INS1_16FlashAttnFwdSm90INS1_25CollectiveMainloopFwdSm90ILi2EN4cute5tupleIJNS5_1CILi1EEES8_S8_EEENS6_IJNS7_ILi128EEENS7_ILi96EEENS7_ILi192EEEEEELi128ENS_6half_tEfNS_4arch4Sm90ELb0ELb0ELb1ELb1ELb1ELb1ELb0ELb1ELb1ELb1ELb0ELb0EEENS1_21CollectiveEpilogueFwdINS6_IJSA_SA_SB_EEES9_SE_SG_Li256ELb1ELb1ELb0ELb0EEENS1_36VarlenDynamicPersistentTileSchedulerILi128ELi96ELi256ELi128ELb0ELb1ELb1ELb0ELb1ELb1EEEEEEEEEvNT_6ParamsE --------------------------
	.section	.nv.constant0._ZN7cutlass13device_kernelIN5flash11enable_sm90INS1_16FlashAttnFwdSm90INS1_25CollectiveMainloopFwdSm90ILi2EN4cute5tupleIJNS5_1CILi1EEES8_S8_EEENS6_IJNS7_ILi128EEENS7_ILi96EEENS7_ILi192EEEEEELi128ENS_6half_tEfNS_4arch4Sm90ELb0ELb0ELb1ELb1ELb1ELb1ELb0ELb1ELb1ELb1ELb0ELb0EEENS1_21CollectiveEpilogueFwdINS6_IJSA_SA_SB_EEES9_SE_SG_Li256ELb1ELb1ELb0ELb0EEENS1_36VarlenDynamicPersistentTileSchedulerILi128ELi96ELi256ELi128ELb0ELb1ELb1ELb0ELb1ELb1EEEEEEEEEvNT_6ParamsE,"a",@progbits
	.sectionflags	@""
	.align	4
.nv.constant0._ZN7cutlass13device_kernelIN5flash11enable_sm90INS1_16FlashAttnFwdSm90INS1_25CollectiveMainloopFwdSm90ILi2EN4cute5tupleIJNS5_1CILi1EEES8_S8_EEENS6_IJNS7_ILi128EEENS7_ILi96EEENS7_ILi192EEEEEELi128ENS_6half_tEfNS_4arch4Sm90ELb0ELb0ELb1ELb1ELb1ELb1ELb0ELb1ELb1ELb1ELb0ELb0EEENS1_21CollectiveEpilogueFwdINS6_IJSA_SA_SB_EEES9_SE_SG_Li256ELb1ELb1ELb0ELb0EEENS1_36VarlenDynamicPersistentTileSchedulerILi128ELi96ELi256ELi128ELb0ELb1ELb1ELb0ELb1ELb1EEEEEEEEEvNT_6ParamsE:
	.zero		3328


//--------------------- .nv.constant0._ZN7cutlass13device_kernelIN5flash11enable_sm90INS1_16FlashAttnFwdSm90INS1_25CollectiveMainloopFwdSm90ILi2EN4cute5tupleIJNS5_1CILi1EEES8_S8_EEENS6_IJNS7_ILi128EEENS7_ILi96EEENS7_ILi192EEEEEELi128ENS_6half_tEfNS_4arch4Sm90ELb0ELb1ELb1ELb0ELb1ELb0ELb0ELb1ELb1ELb1ELb0ELb0EEENS1_21CollectiveEpilogueFwdINS6_IJSA_SA_SB_EEES9_SE_SG_Li256ELb0ELb1ELb0ELb0EEENS1_30DynamicPersistentTileSchedulerILi256ELi128ELb0ELb1ELb1EEEEEEEEEvNT_6ParamsE --------------------------
	.section	.nv.constant0._ZN7cutlass13device_kernelIN5flash11enable_sm90INS1_16FlashAttnFwdSm90INS1_25CollectiveMainloopFwdSm90ILi2EN4cute5tupleIJNS5_1CILi1EEES8_S8_EEENS6_IJNS7_ILi128EEENS7_ILi96EEENS7_ILi192EEEEEELi128ENS_6half_tEfNS_4arch4Sm90ELb0ELb1ELb1ELb0ELb1ELb0ELb0ELb1ELb1ELb1ELb0ELb0EEENS1_21CollectiveEpilogueFwdINS6_IJSA_SA_SB_EEES9_SE_SG_Li256ELb0ELb1ELb0ELb0EEENS1_30DynamicPersistentTileSchedulerILi256ELi128ELb0ELb1ELb1EEEEEEEEEvNT_6ParamsE,"a",@progbits
	.sectionflags	@""
	.align	4
.nv.constant0._ZN7cutlass13device_kernelIN5flash11enable_sm90INS1_16FlashAttnFwdSm90INS1_25CollectiveMainloopFwdSm90ILi2EN4cute5tupleIJNS5_1CILi1EEES8_S8_EEENS6_IJNS7_ILi128EEENS7_ILi96EEENS7_ILi192EEEEEELi128ENS_6half_tEfNS_4arch4Sm90ELb0ELb1ELb1ELb0ELb1ELb0ELb0ELb1ELb1ELb1ELb0ELb0EEENS1_21CollectiveEpilogueFwdINS6_IJSA_SA_SB_EEES9_SE_SG_Li256ELb0ELb1ELb0ELb0EEENS1_30DynamicPersistentTileSchedulerILi256ELi128ELb0ELb1ELb1EEEEEEEEEvNT_6ParamsE:
	.zero		3328


//--------------------- .nv.constant0._ZN7cutlass13device_kernelIN5flash11enable_sm90INS1_16FlashAttnFwdSm90INS1_25CollectiveMainloopFwdSm90ILi2EN4cute5tupleIJNS5_1CILi1EEES8_S8_EEENS6_IJNS7_ILi128EEENS7_ILi96EEENS7_ILi192EEEEEELi128ENS_6half_tEfNS_4arch4Sm90ELb0ELb1ELb1ELb1ELb1ELb0ELb0ELb1ELb1ELb1ELb0ELb0EEENS1_21CollectiveEpilogueFwdINS6_IJSA_SA_SB_EEES9_SE_SG_Li256ELb1ELb1ELb0ELb0EEENS1_36VarlenDynamicPersistentTileSchedulerILi128ELi96ELi256ELi128ELb0ELb1ELb1ELb1ELb0ELb1EEEEEEEEEvNT_6ParamsE --------------------------
	.section	.nv.constant0._ZN7cutlass13device_kernelIN5flash11enable_sm90INS1_16FlashAttnFwdSm90INS1_25CollectiveMainloopFwdSm90ILi2EN4cute5tupleIJNS5_1CILi1EEES8_S8_EEENS6_IJNS7_ILi128EEENS7_ILi96EEENS7_ILi192EEEEEELi128ENS_6half_tEfNS_4arch4Sm90ELb0ELb1ELb1ELb1ELb1ELb0ELb0ELb1ELb1ELb1ELb0ELb0EEENS1_21CollectiveEpilogueFwdINS6_IJSA_SA_SB_EEES9_SE_SG_Li256ELb1ELb1ELb0ELb0EEENS1_36VarlenDynamicPersistentTileSchedulerILi128ELi96ELi256ELi128ELb0ELb1ELb1ELb1ELb0ELb1EEEEEEEEEvNT_6ParamsE,"a",@progbits
	.sectionflags	@""
	.align	4
.nv.constant0._ZN7cutlass13device_kernelIN5flash11enable_sm90INS1_16FlashAttnFwdSm90INS1_25CollectiveMainloopFwdSm90ILi2EN4cute5tupleIJNS5_1CILi1EEES8_S8_EEENS6_IJNS7_ILi128EEENS7_ILi96EEENS7_ILi192EEEEEELi128ENS_6half_tEfNS_4arch4Sm90ELb0ELb1ELb1ELb1ELb1ELb0ELb0ELb1ELb1ELb1ELb0ELb0EEENS1_21CollectiveEpilogueFwdINS6_IJSA_SA_SB_EEES9_SE_SG_Li256ELb1ELb1ELb0ELb0EEENS1_36VarlenDynamicPersistentTileSchedulerILi128ELi96ELi256ELi128ELb0ELb1ELb1ELb1ELb0ELb1EEEEEEEEEvNT_6ParamsE:
	.zero		3328


//--------------------- .nv.constant0._ZN7cutlass13device_kernelIN5flash11enable_sm90INS1_16FlashAttnFwdSm90INS1_25CollectiveMainloopFwdSm90ILi2EN4cute5tupleIJNS5_1CILi1EEES8_S8_EEENS6_IJNS7_ILi128EEENS7_ILi96EEENS7_ILi192EEEEEELi128ENS_6half_tEfNS_4arch4Sm90ELb0ELb1ELb1ELb1ELb1ELb1ELb0ELb1ELb1ELb1ELb0ELb0EEENS1_21CollectiveEpilogueFwdINS6_IJSA_SA_SB_EEES9_SE_SG_Li256ELb1ELb1ELb0ELb0EEENS1_36VarlenDynamicPersistentTileSchedulerILi128ELi96ELi256ELi128ELb0ELb1ELb1ELb1ELb0ELb1EEEEEEEEEvNT_6ParamsE --------------------------
	.section	.nv.constant0._ZN7cutlass13device_kernelIN5flash11enable_sm90INS1_16FlashAttnFwdSm90INS1_25CollectiveMainloopFwdSm90ILi2EN4cute5tupleIJNS5_1CILi1EEES8_S8_EEENS6_IJNS7_ILi128EEENS7_ILi96EEENS7_ILi192EEEEEELi128ENS_6half_tEfNS_4arch4Sm90ELb0ELb1ELb1ELb1ELb1ELb1ELb0ELb1ELb1ELb1ELb0ELb0EEENS1_21CollectiveEpilogueFwdINS6_IJSA_SA_SB_EEES9_SE_SG_Li256ELb1ELb1ELb0ELb0EEENS1_36VarlenDynamicPersistentTileSchedulerILi128ELi96ELi256ELi128ELb0ELb1ELb1ELb1ELb0ELb1EEEEEEEEEvNT_6ParamsE,"a",@progbits
	.sectionflags	@""
	.align	4
.nv.constant0._ZN7cutlass13device_kernelIN5flash11enable_sm90INS1_16FlashAttnFwdSm90INS1_25CollectiveMainloopFwdSm90ILi2EN4cute5tupleIJNS5_1CILi1EEES8_S8_EEENS6_IJNS7_ILi128EEENS7_ILi96EEENS7_ILi192EEEEEELi128ENS_6half_tEfNS_4arch4Sm90ELb0ELb1ELb1ELb1ELb1ELb1ELb0ELb1ELb1ELb1ELb0ELb0EEENS1_21CollectiveEpilogueFwdINS6_IJSA_SA_SB_EEES9_SE_SG_Li256ELb1ELb1ELb0ELb0EEENS1_36VarlenDynamicPersistentTileSchedulerILi128ELi96ELi256ELi128ELb0ELb1ELb1ELb1ELb0ELb1EEEEEEEEEvNT_6ParamsE:
	.zero		3328


//--------------------- .nv.constant0._ZN7cutlass13device_kernelIN5flash11enable_sm90INS1_16FlashAttnFwdSm90INS1_25CollectiveMainloopFwdSm90ILi2EN4cute5tupleIJNS5_1CILi1EEES8_S8_EEENS6_IJNS7_ILi128EEENS7_ILi96EEENS7_ILi192EEEEEELi128ENS_6half_tEfNS_4arch4Sm90ELb1ELb0ELb1ELb0ELb1ELb0ELb0ELb1ELb1ELb1ELb0ELb0EEENS1_21CollectiveEpilogueFwdINS6_IJSA_SA_SB_EEES9_SE_SG_Li256ELb0ELb1ELb0ELb0EEENS1_30DynamicPersistentTileSchedulerILi256ELi128ELb0ELb1ELb1EEEEEEEEEvNT_6ParamsE --------------------------
	.section	.nv.constant0._ZN7cutlass13device_kernelIN5flash11enable_sm90INS1_16FlashAttnFwdSm90INS1_25CollectiveMainloopFwdSm90ILi2EN4cute5tupleIJNS5_1CILi1EEES8_S8_EEENS6_IJNS7_ILi128EEENS7_ILi96EEENS7_ILi192EEEEEELi128ENS_6half_tEfNS_4arch4Sm90ELb1ELb0ELb1ELb0ELb1ELb0ELb0ELb1ELb1ELb1ELb0ELb0EEENS1_21CollectiveEpilogueFwdINS6_IJSA_SA_SB_EEES9_SE_SG_Li256ELb0ELb1ELb0ELb0EEENS1_30DynamicPersistentTileSchedulerILi256ELi128ELb0ELb1ELb1EEEEEEEEEvNT_6ParamsE,"a",@progbits
	.sectionflags	@""
	.align	4
.nv.constant0._ZN7cutlass13device_kernelIN5flash11enable_sm90INS1_16FlashAttnFwdSm90INS1_25CollectiveMainloopFwdSm90ILi2EN4cute5tupleIJNS5_1CILi1EEES8_S8_EEENS6_IJNS7_ILi128EEENS7_ILi96EEENS7_ILi192EEEEEELi128ENS_6half_tEfNS_4arch4Sm90ELb1ELb0ELb1ELb0ELb1ELb0ELb0ELb1ELb1ELb1ELb0ELb0EEENS1_21CollectiveEpilogueFwdINS6_IJSA_SA_SB_EEES9_SE_SG_Li256ELb0ELb1ELb0ELb0EEENS1_30DynamicPersistentTileSchedulerILi256ELi128ELb0ELb1ELb1EEEEEEEEEvNT_6ParamsE:
	.zero		3328


//--------------------- .nv.constant0._ZN7cutlass13device_kernelIN5flash11enable_sm90INS1_16FlashAttnFwdSm90INS1_25CollectiveMainloopFwdSm90ILi2EN4cute5tupleIJNS5_1CILi1EEES8_S8_EEENS6_IJNS7_ILi128EEENS7_ILi96EEENS7_ILi192EEEEEELi128ENS_6half_tEfNS_4arch4Sm90ELb1ELb0ELb1ELb1ELb1ELb0ELb0ELb1ELb1ELb1ELb0ELb0EEENS1_21CollectiveEpilogueFwdINS6_IJSA_SA_SB_EEES9_SE_SG_Li256ELb1ELb1ELb0ELb0EEENS1_36VarlenDynamicPersistentTileSchedulerILi128ELi96ELi256ELi128ELb0ELb1ELb1ELb1ELb1ELb1EEEEEEEEEvNT_6ParamsE --------------------------
	.section	.nv.constant0._ZN7cutlass13device_kernelIN5flash11enable_sm90INS1_16FlashAttnFwdSm90INS1_25CollectiveMainloopFwdSm90ILi2EN4cute5tupleIJNS5_1CILi1EEES8_S8_EEENS6_IJNS7_ILi128EEENS7_ILi96EEENS7_ILi192EEEEEELi128ENS_6half_tEfNS_4arch4Sm90ELb1ELb0ELb1ELb1ELb1ELb0ELb0ELb1ELb1ELb1ELb0ELb0EEENS1_21CollectiveEpilogueFwdINS6_IJSA_SA_SB_EEES9_SE_SG_Li256ELb1ELb1ELb0ELb0EEENS1_36VarlenDynamicPersistentTileSchedulerILi128ELi96ELi256ELi128ELb0ELb1ELb1ELb1ELb1ELb1EEEEEEEEEvNT_6ParamsE,"a",@progbits
	.sectionflags	@""
	.align	4
.nv.constant0._ZN7cutlass13device_kernelIN5flash11enable_sm90INS1_16FlashAttnFwdSm90INS1_25CollectiveMainloopFwdSm90ILi2EN4cute5tupleIJNS5_1CILi1EEES8_S8_EEENS6_IJNS7_ILi128EEENS7_ILi96EEENS7_ILi192EEEEEELi128ENS_6half_tEfNS_4arch4Sm90ELb1ELb0ELb1ELb1ELb1ELb0ELb0ELb1ELb1ELb1ELb0ELb0EEENS1_21CollectiveEpilogueFwdINS6_IJSA_SA_SB_EEES9_SE_SG_Li256ELb1ELb1ELb0ELb0EEENS1_36VarlenDynamicPersistentTileSchedulerILi128ELi96ELi256ELi128ELb0ELb1ELb1ELb1ELb1ELb1EEEEEEEEEvNT_6ParamsE:
	.zero		3328


//--------------------- .nv.constant0._ZN7cutlass13device_kernelIN5flash11enable_sm90INS1_16FlashAttnFwdSm90INS1_25CollectiveMainloopFwdSm90ILi2EN4cute5tupleIJNS5_1CILi1EEES8_S8_EEENS6_IJNS7_ILi128EEENS7_ILi96EEENS7_ILi192EEEEEELi128ENS_6half_tEfNS_4arch4Sm90ELb1ELb0ELb1ELb1ELb1ELb1ELb0ELb1ELb1ELb1ELb0ELb0EEENS1_21CollectiveEpilogueFwdINS6_IJSA_SA_SB_EEES9_SE_SG_Li256ELb1ELb1ELb0ELb0EEENS1_36VarlenDynamicPersistentTileSchedulerILi128ELi96ELi256ELi128ELb0ELb1ELb1ELb1ELb1ELb1EEEEEEEEEvNT_6ParamsE --------------------------
	.section	.nv.constant0._ZN7cutlass13device_kernelIN5flash11enable_sm90INS1_16FlashAttnFwdSm90INS1_25CollectiveMainloopFwdSm90ILi2EN4cute5tupleIJNS5_1CILi1EEES8_S8_EEENS6_IJNS7_ILi128EEENS7_ILi96EEENS7_ILi192EEEEEELi128ENS_6half_tEfNS_4arch4Sm90ELb1ELb0ELb1ELb1ELb1ELb1ELb0ELb1ELb1ELb1ELb0ELb0EEENS1_21CollectiveEpilogueFwdINS6_IJSA_SA_SB_EEES9_SE_SG_Li256ELb1ELb1ELb0ELb0EEENS1_36VarlenDynamicPersistentTileSchedulerILi128ELi96ELi256ELi128ELb0ELb1ELb1ELb1ELb1ELb1EEEEEEEEEvNT_6ParamsE,"a",@progbits
	.sectionflags	@""
	.align	4
.nv.constant0._ZN7cutlass13device_kernelIN5flash11enable_sm90INS1_16FlashAttnFwdSm90INS1_25CollectiveMainloopFwdSm90ILi2EN4cute5tupleIJNS5_1CILi1EEES8_S8_EEENS6_IJNS7_ILi128EEENS7_ILi96EEENS7_ILi192EEEEEELi128ENS_6half_tEfNS_4arch4Sm90ELb1ELb0ELb1ELb1ELb1ELb1ELb0ELb1ELb1ELb1ELb0ELb0EEENS1_21CollectiveEpilogueFwdINS6_IJSA_SA_SB_EEES9_SE_SG_Li256ELb1ELb1ELb0ELb0EEENS1_36VarlenDynamicPersistentTileSchedulerILi128ELi96ELi256ELi128ELb0ELb1ELb1ELb1ELb1ELb1EEEEEEEEEvNT_6ParamsE:
	.zero		3328


//--------------------- .nv.constant0._ZN7cutlass13device_kernelIN5flash11enable_sm90INS1_16FlashAttnFwdSm90INS1_25CollectiveMainloopFwdSm90ILi2EN4cute5tupleIJNS5_1CILi1EEES8_S8_EEENS6_IJNS7_ILi64EEESA_SA_EEELi512ENS_6half_tEfNS_4arch4Sm90ELb0ELb0ELb1ELb0ELb1ELb0ELb0ELb0ELb0ELb1ELb0ELb0EEENS1_21CollectiveEpilogueFwdINS6_IJSA_NS7_ILi512EEESA_EEES9_SC_SE_Li256ELb0ELb1ELb0ELb0EEENS1_29StaticPersistentTileSchedulerILb0EEEEEEEEEvNT_6ParamsE --------------------------
	.section	.nv.constant0._ZN7cutlass13device_kernelIN5flash11enable_sm90INS1_16FlashAttnFwdSm90INS1_25CollectiveMainloopFwdSm90ILi2EN4cute5tupleIJNS5_1CILi1EEES8_S8_EEENS6_IJNS7_ILi64EEESA_SA_EEELi512ENS_6half_tEfNS_4arch4Sm90ELb0ELb0ELb1ELb0ELb1ELb0ELb0ELb0ELb0ELb1ELb0ELb0EEENS1_21CollectiveEpilogueFwdINS6_IJSA_NS7_ILi512EEESA_EEES9_SC_SE_Li256ELb0ELb1ELb0ELb0EEENS1_29StaticPersistentTileSchedulerILb0EEEEEEEEEvNT_6ParamsE,"a",@progbits
	.sectionflags	@""
	.align	4
.nv.constant0._ZN7cutlass13device_kernelIN5flash11enable_sm90INS1_16FlashAttnFwdSm90INS1_25CollectiveMainloopFwdSm90ILi2EN4cute5tupleIJNS5_1CILi1EEES8_S8_EEENS6_IJNS7_ILi64EEESA_SA_EEELi512ENS_6half_tEfNS_4arch4Sm90ELb0ELb0ELb1ELb0ELb1ELb0ELb0ELb0ELb0ELb1ELb0ELb0EEENS1_21CollectiveEpilogueFwdINS6_IJSA_NS7_ILi512EEESA_EEES9_SC_SE_Li256ELb0ELb1ELb0ELb0EEENS1_29StaticPersistentTileSchedulerILb0EEEEEEEEEvNT_6ParamsE:
	.zero		3200


//--------------------- .nv.constant0._ZN7cutlass13device_kernelIN5flash11enable_sm90INS1_16FlashAttnFwdSm90INS1_25CollectiveMainloopFwdSm90ILi2EN4cute5tupleIJNS5_1CILi1EEES8_S8_EEENS6_IJNS7_ILi64EEESA_SA_EEELi512ENS_6half_tEfNS_4arch4Sm90ELb0ELb0ELb1ELb0ELb1ELb0ELb1ELb0ELb0ELb1ELb0ELb0EEENS1_21CollectiveEpilogueFwdINS6_IJSA_NS7_ILi512EEESA_EEES9_SC_SE_Li256ELb0ELb1ELb0ELb0EEENS1_29StaticPersistentTileSchedulerILb0EEEEEEEEEvNT_6ParamsE --------------------------
	.section	.nv.constant0._ZN7cutlass13device_kernelIN5flash11enable_sm90INS1_16FlashAttnFwdSm90INS1_25CollectiveMainloopFwdSm90ILi2EN4cute5tupleIJNS5_1CILi1EEES8_S8_EEENS6_IJNS7_ILi64EEESA_SA_EEELi512ENS_6half_tEfNS_4arch4Sm90ELb0ELb0ELb1ELb0ELb1ELb0ELb1ELb0ELb0ELb1ELb0ELb0EEENS1_21CollectiveEpilogueFwdINS6_IJSA_NS7_ILi512EEESA_EEES9_SC_SE_Li256ELb0ELb1ELb0ELb0EEENS1_29StaticPersistentTileSchedulerILb0EEEEEEEEEvNT_6ParamsE,"a",@progbits
	.sectionflags	@""
	.align	4
.nv.constant0._ZN7cutlass13device_kernelIN5flash11enable_sm90INS1_16FlashAttnFwdSm90INS1_25CollectiveMainloopFwdSm90ILi2EN4cute5tupleIJNS5_1CILi1EEES8_S8_EEENS6_IJNS7_ILi64EEESA_SA_EEELi512ENS_6half_tEfNS_4arch4Sm90ELb0ELb0ELb1ELb0ELb1ELb0ELb1ELb0ELb0ELb1ELb0ELb0EEENS1_21CollectiveEpilogueFwdINS6_IJSA_NS7_ILi512EEESA_EEES9_SC_SE_Li256ELb0ELb1ELb0ELb0EEENS1_29StaticPersistentTileSchedulerILb0EEEEEEEEEvNT_6ParamsE:
	.zero		3456


//--------------------- .nv.constant0._ZN7cutlass13device_kernelIN5flash11enable_sm90INS1_16FlashAttnFwdSm90INS1_25CollectiveMainloopFwdSm90ILi2EN4cute5tupleIJNS5_1CILi1EEES8_S8_EEENS6_IJNS7_ILi64EEESA_SA_EEELi512ENS_6half_tEfNS_4arch4Sm90ELb0ELb0ELb1ELb1ELb1ELb0ELb0ELb0ELb0ELb1ELb0ELb0EEENS1_21CollectiveEpilogueFwdINS6_IJSA_NS7_ILi512EEESA_EEES9_SC_SE_Li256ELb1ELb1ELb0ELb0EEENS1_36VarlenDynamicPersistentTileSchedulerILi64ELi64ELi256ELi128ELb0ELb1ELb1ELb0ELb1ELb1EEEEEEEEEvNT_6ParamsE --------------------------
	.section	.nv.constant0._ZN7cutlass13device_kernelIN5flash11enable_sm90INS1_16FlashAttnFwdSm90INS1_25CollectiveMainloopFwdSm90ILi2EN4cute5tupleIJNS5_1CILi1EEES8_S8_EEENS6_IJNS7_ILi64EEESA_SA_EEELi512ENS_6half_tEfNS_4arch4Sm90ELb0ELb0ELb1ELb1ELb1ELb0ELb0ELb0ELb0ELb1ELb0ELb0EEENS1_21CollectiveEpilogueFwdINS6_IJSA_NS7_ILi512EEESA_EEES9_SC_SE_Li256ELb1ELb1ELb0ELb0EEENS1_36VarlenDynamicPersistentTileSchedulerILi64ELi64ELi256ELi128ELb0ELb1ELb1ELb0ELb1ELb1EEEEEEEEEvNT_6ParamsE,"a",@progbits
	.sectionflags	@""
	.align	4
.nv.constant0._ZN7cutlass13device_kernelIN5flash11enable_sm90INS1_16FlashAttnFwdSm90INS1_25CollectiveMainloopFwdSm90ILi2EN4cute5tupleIJNS5_1CILi1EEES8_S8_EEENS6_IJNS7_ILi64EEESA_SA_EEELi512ENS_6half_tEfNS_4arch4Sm90ELb0ELb0ELb1ELb1ELb1ELb0ELb0ELb0ELb0ELb1ELb0ELb0EEENS1_21CollectiveEpilogueFwdINS6_IJSA_NS7_ILi512EEESA_EEES9_SC_SE_Li256ELb1ELb1ELb0ELb0EEENS1_36VarlenDynamicPersistentTileSchedulerILi64ELi64ELi256ELi128ELb0ELb1ELb1ELb0ELb1ELb1EEEEEEEEEvNT_6ParamsE:
	.zero		3328


//--------------------- .nv.constant0._ZN7cutlass13device_kernelIN5flash11enable_sm90INS1_16FlashAttnFwdSm90INS1_25CollectiveMainloopFwdSm90ILi2EN4cute5tupleIJNS5_1CILi1EEES8_S8_EEENS6_IJNS7_ILi64EEESA_SA_EEELi512ENS_6half_tEfNS_4arch4Sm90ELb0ELb0ELb1ELb1ELb1ELb1ELb0ELb0ELb0ELb1ELb0ELb0EEENS1_21CollectiveEpilogueFwdINS6_IJSA_NS7_ILi512EEESA_EEES9_SC_SE_Li256ELb1ELb1ELb0ELb0EEENS1_36VarlenDynamicPersistentTileSchedulerILi64ELi64ELi256ELi128ELb0ELb1ELb1ELb0ELb1ELb1EEEEEEEEEvNT_6ParamsE --------------------------
	.section	.nv.constant0._ZN7cutlass13device_kernelIN5flash11enable_sm90INS1_16FlashAttnFwdSm90INS1_25CollectiveMainloopFwdSm90ILi2EN4cute5tupleIJNS5_1CILi1EEES8_S8_EEENS6_IJNS7_ILi64EEESA_SA_EEELi512ENS_6half_tEfNS_4arch4Sm90ELb0ELb0ELb1ELb1ELb1ELb1ELb0ELb0ELb0ELb1ELb0ELb0EEENS1_21CollectiveEpilogueFwdINS6_IJSA_NS7_ILi512EEESA_EEES9_SC_SE_Li256ELb1ELb1ELb0ELb0EEENS1_36VarlenDynamicPersistentTileSchedulerILi64ELi64ELi256ELi128ELb0ELb1ELb1ELb0ELb1ELb1EEEEEEEEEvNT_6ParamsE,"a",@progbits
	.sectionflags	@""
	.align	4
.nv.constant0._ZN7cutlass13device_kernelIN5flash11enable_sm90INS1_16FlashAttnFwdSm90INS1_25CollectiveMainloopFwdSm90ILi2EN4cute5tupleIJNS5_1CILi1EEES8_S8_EEENS6_IJNS7_ILi64EEESA_SA_EEELi512ENS_6half_tEfNS_4arch4Sm90ELb0ELb0ELb1ELb1ELb1ELb1ELb0ELb0ELb0ELb1ELb0ELb0EEENS1_21CollectiveEpilogueFwdINS6_IJSA_NS7_ILi512EEESA_EEES9_SC_SE_Li256ELb1ELb1ELb0ELb0EEENS1_36VarlenDynamicPersistentTileSchedulerILi64ELi64ELi256ELi128ELb0ELb1ELb1ELb0ELb1ELb1EEEEEEEEEvNT_6ParamsE:
	.zero		3328


//--------------------- .nv.constant0._ZN7cutlass13device_kernelIN5flash11enable_sm90INS1_16FlashAttnFwdSm90INS1_25CollectiveMainloopFwdSm90ILi2EN4cute5tupleIJNS5_1CILi1EEES8_S8_EEENS6_IJNS7_ILi64EEESA_SA_EEELi512ENS_6half_tEfNS_4arch4Sm90ELb0ELb0ELb1ELb1ELb1ELb0ELb1ELb0ELb0ELb1ELb0ELb0EEENS1_21CollectiveEpilogueFwdINS6_IJSA_NS7_ILi512EEESA_EEES9_SC_SE_Li256ELb1ELb1ELb0ELb0EEENS1_36VarlenDynamicPersistentTileSchedulerILi64ELi64ELi256ELi128ELb0ELb1ELb1ELb0ELb1ELb1EEEEEEEEEvNT_6ParamsE --------------------------
	.section	.nv.constant0._ZN7cutlass13device_kernelIN5flash11enable_sm90INS1_16FlashAttnFwdSm90INS1_25CollectiveMainloopFwdSm90ILi2EN4cute5tupleIJNS5_1CILi1EEES8_S8_EEENS6_IJNS7_ILi64EEESA_SA_EEELi512ENS_6half_tEfNS_4arch4Sm90ELb0ELb0ELb1ELb1ELb1ELb0ELb1ELb0ELb0ELb1ELb0ELb0EEENS1_21CollectiveEpilogueFwdINS6_IJSA_NS7_ILi512EEESA_EEES9_SC_SE_Li256ELb1ELb1ELb0ELb0EEENS1_36VarlenDynamicPersistentTileSchedulerILi64ELi64ELi256ELi128ELb0ELb1ELb1ELb0ELb1ELb1EEEEEEEEEvNT_6ParamsE,"a",@progbits
	.sectionflags	@""
	.align	4
.nv.constant0._ZN7cutlass13device_kernelIN5flash11enable_sm90INS1_16FlashAttnFwdSm90INS1_25CollectiveMainloopFwdSm90ILi2EN4cute5tupleIJNS5_1CILi1EEES8_S8_EEENS6_IJNS7_ILi64EEESA_SA_EEELi512ENS_6half_tEfNS_4arch4Sm90ELb0ELb0ELb1ELb1ELb1ELb0ELb1ELb0ELb0ELb1ELb0ELb0EEENS1_21CollectiveEpilogueFwdINS6_IJSA_NS7_ILi512EEESA_EEES9_SC_SE_Li256ELb1ELb1ELb0ELb0EEENS1_36VarlenDynamicPersistentTileSchedulerILi64ELi64ELi256ELi128ELb0ELb1ELb1ELb0ELb1ELb1EEEEEEEEEvNT_6ParamsE:
	.zero		3584


//--------------------- .nv.constant0._ZN7cutlass13device_kernelIN5flash11enable_sm90INS1_16FlashAttnFwdSm90INS1_25CollectiveMainloopFwdSm90ILi2EN4cute5tupleIJNS5_1CILi1EEES8_S8_EEENS6_IJNS7_ILi64EEESA_SA_EEELi512ENS_6half_tEfNS_4arch4Sm90ELb0ELb0ELb1ELb1ELb1ELb1ELb1ELb0ELb0ELb1ELb0ELb0EEENS1_21CollectiveEpilogueFwdINS6_IJSA_NS7_ILi512EEESA_EEES9_SC_SE_Li256ELb1ELb1ELb0ELb0EEENS1_36VarlenDynamicPersistentTileSchedulerILi64ELi64ELi256ELi128ELb0ELb1ELb1ELb0ELb1ELb1EEEEEEEEEvNT_6ParamsE --------------------------
	.section	.nv.constant0._ZN7cutlass13device_kernelIN5flash11enable_sm90INS1_16FlashAttnFwdSm90INS1_25CollectiveMainloopFwdSm90ILi2EN4cute5tupleIJNS5_1CILi1EEES8_S8_EEENS6_IJNS7_ILi64EEESA_SA_EEELi512ENS_6half_tEfNS_4arch4Sm90ELb0ELb0ELb1ELb1ELb1ELb1ELb1ELb0ELb0ELb1ELb0ELb0EEENS1_21CollectiveEpilogueFwdINS6_IJSA_NS7_ILi512EEESA_EEES9_SC_SE_Li256ELb1ELb1ELb0ELb0EEENS1_36VarlenDynamicPersistentTileSchedulerILi64ELi64ELi256ELi128ELb0ELb1ELb1ELb0ELb1ELb1EEEEEEEEEvNT_6ParamsE,"a",@progbits
	.sectionflags	@""
	.align	4
.nv.constant0._ZN7cutlass13device_kernelIN5flash11enable_sm90INS1_16FlashAttnFwdSm90INS1_25CollectiveMainloopFwdSm90ILi2EN4cute5tupleIJNS5_1CILi1EEES8_S8_EEENS6_IJNS7_ILi64EEESA_SA_EEELi512ENS_6half_tEfNS_4arch4Sm90ELb0ELb0ELb1ELb1ELb1ELb1ELb1ELb0ELb0ELb1ELb0ELb0EEENS1_21CollectiveEpilogueFwdINS6_IJSA_NS7_ILi512EEESA_EEES9_SC_SE_Li256ELb1ELb1ELb0ELb0EEENS1_36VarlenDynamicPersistentTileSchedulerILi64ELi64ELi256ELi128ELb0ELb1ELb1ELb0ELb1ELb1EEEEEEEEEvNT_6ParamsE:
	.zero		3584


//--------------------- .nv.constant0._ZN7cutlass13device_kernelIN5flash11enable_sm90INS1_16FlashAttnFwdSm90INS1_25CollectiveMainloopFwdSm90ILi2EN4cute5tupleIJNS5_1CILi1EEES8_S8_EEENS6_IJNS7_ILi64EEESA_SA_EEELi512ENS_6half_tEfNS_4arch4Sm90ELb0ELb1ELb1ELb0ELb1ELb0ELb0ELb0ELb0ELb1ELb0ELb0EEENS1_21CollectiveEpilogueFwdINS6_IJSA_NS7_ILi512EEESA_EEES9_SC_SE_Li256ELb0ELb1ELb0ELb0EEENS1_30DynamicPersistentTileSchedulerILi256ELi128ELb0ELb1ELb1EEEEEEEEEvNT_6ParamsE --------------------------
	.section	.nv.constant0._ZN7cutlass13device_kernelIN5flash11enable_sm90INS1_16FlashAttnFwdSm90INS1_25CollectiveMainloopFwdSm90ILi2EN4cute5tupleIJNS5_1CILi1EEES8_S8_EEENS6_IJNS7_ILi64EEESA_SA_EEELi512ENS_6half_tEfNS_4arch4Sm90ELb0ELb1ELb1ELb0ELb1ELb0ELb0ELb0ELb0ELb1ELb0ELb0EEENS1_21CollectiveEpilogueFwdINS6_IJSA_NS7_ILi512EEESA_EEES9_SC_SE_Li256ELb0ELb1ELb0ELb0EEENS1_30DynamicPersistentTileSchedulerILi256ELi128ELb0ELb1ELb1EEEEEEEEEvNT_6ParamsE,"a",@progbits
	.sectionflags	@""
	.align	4
.nv.constant0._ZN7cutlass13device_kernelIN5flash11enable_sm90INS1_16FlashAttnFwdSm90INS1_25CollectiveMainloopFwdSm90ILi2EN4cute5tupleIJNS5_1CILi1EEES8_S8_EEENS6_IJNS7_ILi64EEESA_SA_EEELi512ENS_6half_tEfNS_4arch4Sm90ELb0ELb1ELb1ELb0ELb1ELb0ELb0ELb0ELb0ELb1ELb0ELb0EEENS1_21CollectiveEpilogueFwdINS6_IJSA_NS7_ILi512EEESA_EEES9_SC_SE_Li256ELb0ELb1ELb0ELb0EEENS1_30DynamicPersistentTileSchedulerILi256ELi128ELb0ELb1ELb1EEEEEEEEEvNT_6ParamsE:
	.zero		3328


//--------------------- .nv.constant0._ZN7cutlass13device_kernelIN5flash11enable_sm90INS1_16FlashAttnFwdSm90INS1_25CollectiveMainloopFwdSm90ILi2EN4cute5tupleIJNS5_1CILi1EEES8_S8_EEENS6_IJNS7_ILi64EEESA_SA_EEELi512ENS_6half_tEfNS_4arch4Sm90ELb0ELb1ELb1ELb0ELb1ELb0ELb1ELb0ELb0ELb1ELb0ELb0EEENS1_21CollectiveEpilogueFwdINS6_IJSA_NS7_ILi512EEESA_EEES9_SC_SE_Li256ELb0ELb1ELb0ELb0EEENS1_30DynamicPersistentTileSchedulerILi256ELi128ELb0ELb1ELb1EEEEEEEEEvNT_6ParamsE --------------------------
	.section	.nv.constant0._ZN7cutlass13device_kernelIN5flash11enable_sm90INS1_16FlashAttnFwdSm90INS1_25CollectiveMainloopFwdSm90ILi2EN4cute5tupleIJNS5_1CILi1EEES8_S8_EEENS6_IJNS7_ILi64EEESA_SA_EEELi512ENS_6half_tEfNS_4arch4Sm90ELb0ELb1ELb1ELb0ELb1ELb0ELb1ELb0ELb0ELb1ELb0ELb0EEENS1_21CollectiveEpilogueFwdINS6_IJSA_NS7_ILi512EEESA_EEES9_SC_SE_Li256ELb0ELb1ELb0ELb0EEENS1_30DynamicPersistentTileSchedulerILi256ELi128ELb0ELb1ELb1EEEEEEEEEvNT_6ParamsE,"a",@progbits
	.sectionflags	@""
	.align	4
.nv.constant0._ZN7cutlass13device_kernelIN5flash11enable_sm90INS1_16FlashAttnFwdSm90INS1_25CollectiveMainloopFwdSm90ILi2EN4cute5tupleIJNS5_1CILi1EEES8_S8_EEENS6_IJNS7_ILi64EEESA_SA_EEELi512ENS_6half_tEfNS_4arch4Sm90ELb0ELb1ELb1ELb0ELb1ELb0ELb1ELb0ELb0ELb1ELb0ELb0EEENS1_21CollectiveEpilogueFwdINS6_IJSA_NS7_ILi512EEESA_EEES9_SC_SE_Li256ELb0ELb1ELb0ELb0EEENS1_30DynamicPersistentTileSchedulerILi256ELi128ELb0ELb1ELb1EEEEEEEEEvNT_6ParamsE:
	.zero		3584


//--------------------- .nv.constant0._ZN7cutlass13device_kernelIN5flash11enable_sm90INS1_16FlashAttnFwdSm90INS1_25CollectiveMainloopFwdSm90ILi2EN4cute5tupleIJNS5_1CILi1EEES8_S8_EEENS6_IJNS7_ILi64EEESA_SA_EEELi512ENS_6half_tEfNS_4arch4Sm90ELb0ELb1ELb1ELb1ELb1ELb0ELb0ELb0ELb0ELb1ELb0ELb0EEENS1_21CollectiveEpilogueFwdINS6_IJSA_NS7_ILi512EEESA_EEES9_SC_SE_Li256ELb1ELb1ELb0ELb0EEENS1_36VarlenDynamicPersistentTileSchedulerILi64ELi64ELi256ELi128ELb0ELb1ELb1ELb1ELb0ELb1EEEEEEEEEvNT_6ParamsE --------------------------
	.section	.nv.constant0._ZN7cutlass13device_kernelIN5flash11enable_sm90INS1_16FlashAttnFwdSm90INS1_25CollectiveMainloopFwdSm90ILi2EN4cute5tupleIJNS5_1CILi1EEES8_S8_EEENS6_IJNS7_ILi64EEESA_SA_EEELi512ENS_6half_tEfNS_4arch4Sm90ELb0ELb1ELb1ELb1ELb1ELb0ELb0ELb0ELb0ELb1ELb0ELb0EEENS1_21CollectiveEpilogueFwdINS6_IJSA_NS7_ILi512EEESA_EEES9_SC_SE_Li256ELb1ELb1ELb0ELb0EEENS1_36VarlenDynamicPersistentTileSchedulerILi64ELi64ELi256ELi128ELb0ELb1ELb1ELb1ELb0ELb1EEEEEEEEEvNT_6ParamsE,"a",@progbits
	.sectionflags	@""
	.align	4
.nv.constant0._ZN7cutlass13device_kernelIN5flash11enable_sm90INS1_16FlashAttnFwdSm90INS1_25CollectiveMainloopFwdSm90ILi2EN4cute5tupleIJNS5_1CILi1EEES8_S8_EEENS6_IJNS7_ILi64EEESA_SA_EEELi512ENS_6half_tEfNS_4arch4Sm90ELb0ELb1ELb1ELb1ELb1ELb0ELb0ELb0ELb0ELb1ELb0ELb0EEENS1_21CollectiveEpilogueFwdINS6_IJSA_NS7_ILi512EEESA_EEES9_SC_SE_Li256ELb1ELb1ELb0ELb0EEENS1_36VarlenDynamicPersistentTileSchedulerILi64ELi64ELi256ELi128ELb0ELb1ELb1ELb1ELb0ELb1EEEEEEEEEvNT_6ParamsE:
	.zero		3328


//--------------------- .nv.constant0._ZN7cutlass13device_kernelIN5flash11enable_sm90INS1_16FlashAttnFwdSm90INS1_25CollectiveMainloopFwdSm90ILi2EN4cute5tupleIJNS5_1CILi1EEES8_S8_EEENS6_IJNS7_ILi64EEESA_SA_EEELi512ENS_6half_tEfNS_4arch4Sm90ELb0ELb1ELb1ELb1ELb1ELb1ELb0ELb0ELb0ELb1ELb0ELb0EEENS1_21CollectiveEpilogueFwdINS6_IJSA_NS7_ILi512EEESA_EEES9_SC_SE_Li256ELb1ELb1ELb0ELb0EEENS1_36VarlenDynamicPersistentTileSchedulerILi64ELi64ELi256ELi128ELb0ELb1ELb1ELb1ELb0ELb1EEEEEEEEEvNT_6ParamsE --------------------------
	.section	.nv.constant0._ZN7cutlass13device_kernelIN5flash11enable_sm90INS1_16FlashAttnFwdSm90INS1_25CollectiveMainloopFwdSm90ILi2EN4cute5tupleIJNS5_1CILi1EEES8_S8_EEENS6_IJNS7_ILi64EEESA_SA_EEELi512ENS_6half_tEfNS_4arch4Sm90ELb0ELb1ELb1ELb1ELb1ELb1ELb0ELb0ELb0ELb1ELb0ELb0EEENS1_21CollectiveEpilogueFwdINS6_IJSA_NS7_ILi512EEESA_EEES9_SC_SE_Li256ELb1ELb1ELb0ELb0EEENS1_36VarlenDynamicPersistentTileSchedulerILi64ELi64ELi256ELi128ELb0ELb1ELb1ELb1ELb0ELb1EEEEEEEEEvNT_6ParamsE,"a",@progbits
	.sectionflags	@""
	.align	4
.nv.constant0._ZN7cutlass13device_kernelIN5flash11enable_sm90INS1_16FlashAttnFwdSm90INS1_25CollectiveMainloopFwdSm90ILi2EN4cute5tupleIJNS5_1CILi1EEES8_S8_EEENS6_IJNS7_ILi64EEESA_SA_EEELi512ENS_6half_tEfNS_4arch4Sm90ELb0ELb1ELb1ELb1ELb1ELb1ELb0ELb0ELb0ELb1ELb0ELb0EEENS1_21CollectiveEpilogueFwdINS6_IJSA_NS7_ILi512EEESA_EEES9_SC_SE_Li256ELb1ELb1ELb0ELb0EEENS1_36VarlenDynamicPersistentTileSchedulerILi64ELi64ELi256ELi128ELb0ELb1ELb1ELb1ELb0ELb1EEEEEEEEEvNT_6ParamsE:
	.zero		3328


//--------------------- .nv.constant0._ZN7cutlass13device_kernelIN5flash11enable_sm90INS1_16FlashAttnFwdSm90INS1_25CollectiveMainloopFwdSm90ILi2EN4cute5tupleIJNS5_1CILi1EEES8_S8_EEENS6_IJNS7_ILi64EEESA_SA_EEELi512ENS_6half_tEfNS_4arch4Sm90ELb0ELb1ELb1ELb1ELb1ELb0ELb1ELb0ELb0ELb1ELb0ELb0EEENS1_21CollectiveEpilogueFwdINS6_IJSA_NS7_ILi512EEESA_EEES9_SC_SE_Li256ELb1ELb1ELb0ELb0EEENS1_36VarlenDynamicPersistentTileSchedulerILi64ELi64ELi256ELi128ELb0ELb1ELb1ELb1ELb0ELb1EEEEEEEEEvNT_6ParamsE --------------------------
	.section	.nv.constant0._ZN7cutlass13device_kernelIN5flash11enable_sm90INS1_16FlashAttnFwdSm90INS1_25CollectiveMainloopFwdSm90ILi2EN4cute5tupleIJNS5_1CILi1EEES8_S8_EEENS6_IJNS7_ILi64EEESA_SA_EEELi512ENS_6half_tEfNS_4arch4Sm90ELb0ELb1ELb1ELb1ELb1ELb0ELb1ELb0ELb0ELb1ELb0ELb0EEENS1_21CollectiveEpilogueFwdINS6_IJSA_NS7_ILi512EEESA_EEES9_SC_SE_Li256ELb1ELb1ELb0ELb0EEENS1_36VarlenDynamicPersistentTileSchedulerILi64ELi64ELi256ELi128ELb0ELb1ELb1ELb1ELb0ELb1EEEEEEEEEvNT_6ParamsE,"a",@progbits
	.sectionflags	@""
	.align	4
.nv.constant0._ZN7cutlass13device_kernelIN5flash11enable_sm90INS1_16FlashAttnFwdSm90INS1_25CollectiveMainloopFwdSm90ILi2EN4cute5tupleIJNS5_1CILi1EEES8_S8_EEENS6_IJNS7_ILi64EEESA_SA_EEELi512ENS_6half_tEfNS_4arch4Sm90ELb0ELb1ELb1ELb1ELb1ELb0ELb1ELb0ELb0ELb1ELb0ELb0EEENS1_21CollectiveEpilogueFwdINS6_IJSA_NS7_ILi512EEESA_EEES9_SC_SE_Li256ELb1ELb1ELb0ELb0EEENS1_36VarlenDynamicPersistentTileSchedulerILi64ELi64ELi256ELi128ELb0ELb1ELb1ELb1ELb0ELb1EEEEEEEEEvNT_6ParamsE:
	.zero		3584


//--------------------- .nv.constant0._ZN7cutlass13device_kernelIN5flash11enable_sm90INS1_16FlashAttnFwdSm90INS1_25CollectiveMainloopFwdSm90ILi2EN4cute5tupleIJNS5_1CILi1EEES8_S8_EEENS6_IJNS7_ILi64EEESA_SA_EEELi512ENS_6half_tEfNS_4arch4Sm90ELb0ELb1ELb1ELb1ELb1ELb1ELb1ELb0ELb0ELb1ELb0ELb0EEENS1_21CollectiveEpilogueFwdINS6_IJSA_NS7_ILi512EEESA_EEES9_SC_SE_Li256ELb1ELb1ELb0ELb0EEENS1_36VarlenDynamicPersistentTileSchedulerILi64ELi64ELi256ELi128ELb0ELb1ELb1ELb1ELb0ELb1EEEEEEEEEvNT_6ParamsE --------------------------
	.section	.nv.constant0._ZN7cutlass13device_kernelIN5flash11enable_sm90INS1_16FlashAttnFwdSm90INS1_25CollectiveMainloopFwdSm90ILi2EN4cute5tupleIJNS5_1CILi1EEES8_S8_EEENS6_IJNS7_ILi64EEESA_SA_EEELi512ENS_6half_tEfNS_4arch4Sm90ELb0ELb1ELb1ELb1ELb1ELb1ELb1ELb0ELb0ELb1ELb0ELb0EEENS1_21CollectiveEpilogueFwdINS6_IJSA_NS7_ILi512EEESA_EEES9_SC_SE_Li256ELb1ELb1ELb0ELb0EEENS1_36VarlenDynamicPersistentTileSchedulerILi64ELi64ELi256ELi128ELb0ELb1ELb1ELb1ELb0ELb1EEEEEEEEEvNT_6ParamsE,"a",@progbits
	.sectionflags	@""
	.align	4
.nv.constant0._ZN7cutlass13device_kernelIN5flash11enable_sm90INS1_16FlashAttnFwdSm90INS1_25CollectiveMainloopFwdSm90ILi2EN4cute5tupleIJNS5_1CILi1EEES8_S8_EEENS6_IJNS7_ILi64EEESA_SA_EEELi512ENS_6half_tEfNS_4arch4Sm90ELb0ELb1ELb1ELb1ELb1ELb1ELb1ELb0ELb0ELb1ELb0ELb0EEENS1_21CollectiveEpilogueFwdINS6_IJSA_NS7_ILi512EEESA_EEES9_SC_SE_Li256ELb1ELb1ELb0ELb0EEENS1_36VarlenDynamicPersistentTileSchedulerILi64ELi64ELi256ELi128ELb0ELb1ELb1ELb1ELb0ELb1EEEEEEEEEvNT_6ParamsE:
	.zero		3584


//--------------------- .nv.constant0._ZN7cutlass13device_kernelIN5flash11enable_sm90INS1_16FlashAttnFwdSm90INS1_25CollectiveMainloopFwdSm90ILi2EN4cute5tupleIJNS5_1CILi1EEES8_S8_EEENS6_IJNS7_ILi64EEESA_SA_EEELi512ENS_6half_tEfNS_4arch4Sm90ELb1ELb0ELb1ELb0ELb1ELb0ELb0ELb0ELb0ELb1ELb0ELb0EEENS1_21CollectiveEpilogueFwdINS6_IJSA_NS7_ILi512EEESA_EEES9_SC_SE_Li256ELb0ELb1ELb0ELb0EEENS1_30DynamicPersistentTileSchedulerILi256ELi128ELb0ELb1ELb1EEEEEEEEEvNT_6ParamsE --------------------------
	.section	.nv.constant0._ZN7cutlass13device_kernelIN5flash11enable_sm90INS1_16FlashAttnFwdSm90INS1_25CollectiveMainloopFwdSm90ILi2EN4cute5tupleIJNS5_1CILi1EEES8_S8_EEENS6_IJNS7_ILi64EEESA_SA_EEELi512ENS_6half_tEfNS_4arch4Sm90ELb1ELb0ELb1ELb0ELb1ELb0ELb0ELb0ELb0ELb1ELb0ELb0EEENS1_21CollectiveEpilogueFwdINS6_IJSA_NS7_ILi512EEESA_EEES9_SC_SE_Li256ELb0ELb1ELb0ELb0EEENS1_30DynamicPersistentTileSchedulerILi256ELi128ELb0ELb1ELb1EEEEEEEEEvNT_6ParamsE,"a",@progbits
	.sectionflags	@""
	.align	4
.nv.constant0._ZN7cutlass13device_kernelIN5flash11enable_sm90INS1_16FlashAttnFwdSm90INS1_25CollectiveMainloopFwdSm90ILi2EN4cute5tupleIJNS5_1CILi1EEES8_S8_EEENS6_IJNS7_ILi64EEESA_SA_EEELi512ENS_6half_tEfNS_4arch4Sm90ELb1ELb0ELb1ELb0ELb1ELb0ELb0ELb0ELb0ELb1ELb0ELb0EEENS1_21CollectiveEpilogueFwdINS6_IJSA_NS7_ILi512EEESA_EEES9_SC_SE_Li256ELb0ELb1ELb0ELb0EEENS1_30DynamicPersistentTileSchedulerILi256ELi128ELb0ELb1ELb1EEEEEEEEEvNT_6ParamsE:
	.zero		3328


//--------------------- .nv.constant0._ZN7cutlass13device_kernelIN5flash11enable_sm90INS1_16FlashAttnFwdSm90INS1_25CollectiveMainloopFwdSm90ILi2EN4cute5tupleIJNS5_1CILi1EEES8_S8_EEENS6_IJNS7_ILi64EEESA_SA_EEELi512ENS_6half_tEfNS_4arch4Sm90ELb1ELb0ELb1ELb0ELb1ELb0ELb1ELb0ELb0ELb1ELb0ELb0EEENS1_21CollectiveEpilogueFwdINS6_IJSA_NS7_ILi512EEESA_EEES9_SC_SE_Li256ELb0ELb1ELb0ELb0EEENS1_30DynamicPersistentTileSchedulerILi256ELi128ELb0ELb1ELb1EEEEEEEEEvNT_6ParamsE --------------------------
	.section	.nv.constant0._ZN7cutlass13device_kernelIN5flash11enable_sm90INS1_16FlashAttnFwdSm90INS1_25CollectiveMainloopFwdSm90ILi2EN4cute5tupleIJNS5_1CILi1EEES8_S8_EEENS6_IJNS7_ILi64EEESA_SA_EEELi512ENS_6half_tEfNS_4arch4Sm90ELb1ELb0ELb1ELb0ELb1ELb0ELb1ELb0ELb0ELb1ELb0ELb0EEENS1_21CollectiveEpilogueFwdINS6_IJSA_NS7_ILi512EEESA_EEES9_SC_SE_Li256ELb0ELb1ELb0ELb0EEENS1_30DynamicPersistentTileSchedulerILi256ELi128ELb0ELb1ELb1EEEEEEEEEvNT_6ParamsE,"a",@progbits
	.sectionflags	@""
	.align	4
.nv.constant0._ZN7cutlass13device_kernelIN5flash11enable_sm90INS1_16FlashAttnFwdSm90INS1_25CollectiveMainloopFwdSm90ILi2EN4cute5tupleIJNS5_1CILi1EEES8_S8_EEENS6_IJNS7_ILi64EEESA_SA_EEELi512ENS_6half_tEfNS_4arch4Sm90ELb1ELb0ELb1ELb0ELb1ELb0ELb1ELb0ELb0ELb1ELb0ELb0EEENS1_21CollectiveEpilogueFwdINS6_IJSA_NS7_ILi512EEESA_EEES9_SC_SE_Li256ELb0ELb1ELb0ELb0EEENS1_30DynamicPersistentTileSchedulerILi256ELi128ELb0ELb1ELb1EEEEEEEEEvNT_6ParamsE:
	.zero		3584


//--------------------- .nv.constant0._ZN7cutlass13device_kernelIN5flash11enable_sm90INS1_16FlashAttnFwdSm90INS1_25CollectiveMainloopFwdSm90ILi2EN4cute5tupleIJNS5_1CILi1EEES8_S8_EEENS6_IJNS7_ILi64EEESA_SA_EEELi512ENS_6half_tEfNS_4arch4Sm90ELb1ELb0ELb1ELb1ELb1ELb0ELb0ELb0ELb0ELb1ELb0ELb0EEENS1_21CollectiveEpilogueFwdINS6_IJSA_NS7_ILi512EEESA_EEES9_SC_SE_Li256ELb1ELb1ELb0ELb0EEENS1_36VarlenDynamicPersistentTileSchedulerILi64ELi64ELi256ELi128ELb0ELb1ELb1ELb1ELb1ELb1EEEEEEEEEvNT_6ParamsE --------------------------
	.section	.nv.constant0._ZN7cutlass13device_kernelIN5flash11enable_sm90INS1_16FlashAttnFwdSm90INS1_25CollectiveMainloopFwdSm90ILi2EN4cute5tupleIJNS5_1CILi1EEES8_S8_EEENS6_IJNS7_ILi64EEESA_SA_EEELi512ENS_6half_tEfNS_4arch4Sm90ELb1ELb0ELb1ELb1ELb1ELb0ELb0ELb0ELb0ELb1ELb0ELb0EEENS1_21CollectiveEpilogueFwdINS6_IJSA_NS7_ILi512EEESA_EEES9_SC_SE_Li256ELb1ELb1ELb0ELb0EEENS1_36VarlenDynamicPersistentTileSchedulerILi64ELi64ELi256ELi128ELb0ELb1ELb1ELb1ELb1ELb1EEEEEEEEEvNT_6ParamsE,"a",@progbits
	.sectionflags	@""
	.align	4
.nv.constant0._ZN7cutlass13device_kernelIN5flash11enable_sm90INS1_16FlashAttnFwdSm90INS1_25CollectiveMainloopFwdSm90ILi2EN4cute5tupleIJNS5_1CILi1EEES8_S8_EEENS6_IJNS7_ILi64EEESA_SA_EEELi512ENS_6half_tEfNS_4arch4Sm90ELb1ELb0ELb1ELb1ELb1ELb0ELb0ELb0ELb0ELb1ELb0ELb0EEENS1_21CollectiveEpilogueFwdINS6_IJSA_NS7_ILi512EEESA_EEES9_SC_SE_Li256ELb1ELb1ELb0ELb0EEENS1_36VarlenDynamicPersistentTileSchedulerILi64ELi64ELi256ELi128ELb0ELb1ELb1ELb1ELb1ELb1EEEEEEEEEvNT_6ParamsE:
	.zero		3328


//--------------------- .nv.constant0._ZN7cutlass13device_kernelIN5flash11enable_sm90INS1_16FlashAttnFwdSm90INS1_25CollectiveMainloopFwdSm90ILi2EN4cute5tupleIJNS5_1CILi1EEES8_S8_EEENS6_IJNS7_ILi64EEESA_SA_EEELi512ENS_6half_tEfNS_4arch4Sm90ELb1ELb0ELb1ELb1ELb1ELb1ELb0ELb0ELb0ELb1ELb0ELb0EEENS1_21CollectiveEpilogueFwdINS6_IJSA_NS7_ILi512EEESA_EEES9_SC_SE_Li256ELb1ELb1ELb0ELb0EEENS1_36VarlenDynamicPersistentTileSchedulerILi64ELi64ELi256ELi128ELb0ELb1ELb1ELb1ELb1ELb1EEEEEEEEEvNT_6ParamsE --------------------------
	.section	.nv.constant0._ZN7cutlass13device_kernelIN5flash11enable_sm90INS1_16FlashAttnFwdSm90INS1_25CollectiveMainloopFwdSm90ILi2EN4cute5tupleIJNS5_1CILi1EEES8_S8_EEENS6_IJNS7_ILi64EEESA_SA_EEELi512ENS_6half_tEfNS_4arch4Sm90ELb1ELb0ELb1ELb1ELb1ELb1ELb0ELb0ELb0ELb1ELb0ELb0EEENS1_21CollectiveEpilogueFwdINS6_IJSA_NS7_ILi512EEESA_EEES9_SC_SE_Li256ELb1ELb1ELb0ELb0EEENS1_36VarlenDynamicPersistentTileSchedulerILi64ELi64ELi256ELi128ELb0ELb1ELb1ELb1ELb1ELb1EEEEEEEEEvNT_6ParamsE,"a",@progbits
	.sectionflags	@""
	.align	4
.nv.constant0._ZN7cutlass13device_kernelIN5flash11enable_sm90INS1_16FlashAttnFwdSm90INS1_25CollectiveMainloopFwdSm90ILi2EN4cute5tupleIJNS5_1CILi1EEES8_S8_EEENS6_IJNS7_ILi64EEESA_SA_EEELi512ENS_6half_tEfNS_4arch4Sm90ELb1ELb0ELb1ELb1ELb1ELb1ELb0ELb0ELb0ELb1ELb0ELb0EEENS1_21CollectiveEpilogueFwdINS6_IJSA_NS7_ILi512EEESA_EEES9_SC_SE_Li256ELb1ELb1ELb0ELb0EEENS1_36VarlenDynamicPersistentTileSchedulerILi64ELi64ELi256ELi128ELb0ELb1ELb1ELb1ELb1ELb1EEEEEEEEEvNT_6ParamsE:
	.zero		3328


//--------------------- .nv.constant0._ZN7cutlass13device_kernelIN5flash11enable_sm90INS1_16FlashAttnFwdSm90INS1_25CollectiveMainloopFwdSm90ILi2EN4cute5tupleIJNS5_1CILi1EEES8_S8_EEENS6_IJNS7_ILi64EEESA_SA_EEELi512ENS_6half_tEfNS_4arch4Sm90ELb1ELb0ELb1ELb1ELb1ELb0ELb1ELb0ELb0ELb1ELb0ELb0EEENS1_21CollectiveEpilogueFwdINS6_IJSA_NS7_ILi512EEESA_EEES9_SC_SE_Li256ELb1ELb1ELb0ELb0EEENS1_36VarlenDynamicPersistentTileSchedulerILi64ELi64ELi256ELi128ELb0ELb1ELb1ELb1ELb1ELb1EEEEEEEEEvNT_6ParamsE --------------------------
	.section	.nv.constant0._ZN7cutlass13device_kernelIN5flash11enable_sm90INS1_16FlashAttnFwdSm90INS1_25CollectiveMainloopFwdSm90ILi2EN4cute5tupleIJNS5_1CILi1EEES8_S8_EEENS6_IJNS7_ILi64EEESA_SA_EEELi512ENS_6half_tEfNS_4arch4Sm90ELb1ELb0ELb1ELb1ELb1ELb0ELb1ELb0ELb0ELb1ELb0ELb0EEENS1_21CollectiveEpilogueFwdINS6_IJSA_NS7_ILi512EEESA_EEES9_SC_SE_Li256ELb1ELb1ELb0ELb0EEENS1_36VarlenDynamicPersistentTileSchedulerILi64ELi64ELi256ELi128ELb0ELb1ELb1ELb1ELb1ELb1EEEEEEEEEvNT_6ParamsE,"a",@progbits
	.sectionflags	@""
	.align	4
.nv.constant0._ZN7cutlass13device_kernelIN5flash11enable_sm90INS1_16FlashAttnFwdSm90INS1_25CollectiveMainloopFwdSm90ILi2EN4cute5tupleIJNS5_1CILi1EEES8_S8_EEENS6_IJNS7_ILi64EEESA_SA_EEELi512ENS_6half_tEfNS_4arch4Sm90ELb1ELb0ELb1ELb1ELb1ELb0ELb1ELb0ELb0ELb1ELb0ELb0EEENS1_21CollectiveEpilogueFwdINS6_IJSA_NS7_ILi512EEESA_EEES9_SC_SE_Li256ELb1ELb1ELb0ELb0EEENS1_36VarlenDynamicPersistentTileSchedulerILi64ELi64ELi256ELi128ELb0ELb1ELb1ELb1ELb1ELb1EEEEEEEEEvNT_6ParamsE:
	.zero		3584


//--------------------- .nv.constant0._ZN7cutlass13device_kernelIN5flash11enable_sm90INS1_16FlashAttnFwdSm90INS1_25CollectiveMainloopFwdSm90ILi2EN4cute5tupleIJNS5_1CILi1EEES8_S8_EEENS6_IJNS7_ILi64EEESA_SA_EEELi512ENS_6half_tEfNS_4arch4Sm90ELb1ELb0ELb1ELb1ELb1ELb1ELb1ELb0ELb0ELb1ELb0ELb0EEENS1_21CollectiveEpilogueFwdINS6_IJSA_NS7_ILi512EEESA_EEES9_SC_SE_Li256ELb1ELb1ELb0ELb0EEENS1_36VarlenDynamicPersistentTileSchedulerILi64ELi64ELi256ELi128ELb0ELb1ELb1ELb1ELb1ELb1EEEEEEEEEvNT_6ParamsE --------------------------
	.section	.nv.constant0._ZN7cutlass13device_kernelIN5flash11enable_sm90INS1_16FlashAttnFwdSm90INS1_25CollectiveMainloopFwdSm90ILi2EN4cute5tupleIJNS5_1CILi1EEES8_S8_EEENS6_IJNS7_ILi64EEESA_SA_EEELi512ENS_6half_tEfNS_4arch4Sm90ELb1ELb0ELb1ELb1ELb1ELb1ELb1ELb0ELb0ELb1ELb0ELb0EEENS1_21CollectiveEpilogueFwdINS6_IJSA_NS7_ILi512EEESA_EEES9_SC_SE_Li256ELb1ELb1ELb0ELb0EEENS1_36VarlenDynamicPersistentTileSchedulerILi64ELi64ELi256ELi128ELb0ELb1ELb1ELb1ELb1ELb1EEEEEEEEEvNT_6ParamsE,"a",@progbits
	.sectionflags	@""
	.align	4
.nv.constant0._ZN7cutlass13device_kernelIN5flash11enable_sm90INS1_16FlashAttnFwdSm90INS1_25CollectiveMainloopFwdSm90ILi2EN4cute5tupleIJNS5_1CILi1EEES8_S8_EEENS6_IJNS7_ILi64EEESA_SA_EEELi512ENS_6half_tEfNS_4arch4Sm90ELb1ELb0ELb1ELb1ELb1ELb1ELb1ELb0ELb0ELb1ELb0ELb0EEENS1_21CollectiveEpilogueFwdINS6_IJSA_NS7_ILi512EEESA_EEES9_SC_SE_Li256ELb1ELb1ELb0ELb0EEENS1_36VarlenDynamicPersistentTileSchedulerILi64ELi64ELi256ELi128ELb0ELb1ELb1ELb1ELb1ELb1EEEEEEEEEvNT_6ParamsE:
	.zero		3584


//--------------------- .nv.constant0._ZN7cutlass13device_kernelIN5flash11enable_sm90INS1_16FlashAttnFwdSm90INS1_25CollectiveMainloopFwdSm90ILi2EN4cute5tupleIJNS5_1CILi1EEES8_S8_EEENS6_IJNS7_ILi128EEENS7_ILi96EEENS7_ILi64EEEEEELi256ENS_6half_tEfNS_4arch4Sm90ELb0ELb0ELb1ELb0ELb1ELb0ELb0ELb1ELb0ELb1ELb0ELb0EEENS1_21CollectiveEpilogueFwdINS6_IJSA_NS7_ILi256EEESB_EEES9_SE_SG_Li256ELb0ELb1ELb0ELb0EEENS1_29StaticPersistentTileSchedulerILb0EEEEEEEEEvNT_6ParamsE --------------------------
	.section	.nv.constant0._ZN7cutlass13device_kernelIN5flash11enable_sm90INS1_16FlashAttnFwdSm90INS1_25CollectiveMainloopFwdSm90ILi2EN4cute5tupleIJNS5_1CILi1EEES8_S8_EEENS6_IJNS7_ILi128EEENS7_ILi96EEENS7_ILi64EEEEEELi256ENS_6half_tEfNS_4arch4Sm90ELb0ELb0ELb1ELb0ELb1ELb0ELb0ELb1ELb0ELb1ELb0ELb0EEENS1_21CollectiveEpilogueFwdINS6_IJSA_NS7_ILi256EEESB_EEES9_SE_SG_Li256ELb0ELb1ELb0ELb0EEENS1_29StaticPersistentTileSchedulerILb0EEEEEEEEEvNT_6ParamsE,"a",@progbits
	.sectionflags	@""
	.align	4
.nv.constant0._ZN7cutlass13device_kernelIN5flash11enable_sm90INS1_16FlashAttnFwdSm90INS1_25CollectiveMainloopFwdSm90ILi2EN4cute5tupleIJNS5_1CILi1EEES8_S8_EEENS6_IJNS7_ILi128EEENS7_ILi96EEENS7_ILi64EEEEEELi256ENS_6half_tEfNS_4arch4Sm90ELb0ELb0ELb1ELb0ELb1ELb0ELb0ELb1ELb0ELb1ELb0ELb0EEENS1_21CollectiveEpilogueFwdINS6_IJSA_NS7_ILi256EEESB_EEES9_SE_SG_Li256ELb0ELb1ELb0ELb0EEENS1_29StaticPersistentTileSchedulerILb0EEEEEEEEEvNT_6ParamsE:
	.zero		3200


//--------------------- .nv.constant0._ZN7cutlass13device_kernelIN5flash11enable_sm90INS1_16FlashAttnFwdSm90INS1_25CollectiveMainloopFwdSm90ILi2EN4cute5tupleIJNS5_1CILi1EEES8_S8_EEENS6_IJNS7_ILi128EEENS7_ILi96EEENS7_ILi64EEEEEELi256ENS_6half_tEfNS_4arch4Sm90ELb0ELb0ELb1ELb0ELb1ELb0ELb1ELb1ELb0ELb1ELb0ELb0EEENS1_21CollectiveEpilogueFwdINS6_IJSA_NS7_ILi256EEESB_EEES9_SE_SG_Li256ELb0ELb1ELb0ELb0EEENS1_29StaticPersistentTileSchedulerILb0EEEEEEEEEvNT_6ParamsE --------------------------
	.section	.nv.constant0._ZN7cutlass13device_kernelIN5flash11enable_sm90INS1_16FlashAttnFwdSm90INS1_25CollectiveMainloopFwdSm90ILi2EN4cute5tupleIJNS5_1CILi1EEES8_S8_EEENS6_IJNS7_ILi128EEENS7_ILi96EEENS7_ILi64EEEEEELi256ENS_6half_tEfNS_4arch4Sm90ELb0ELb0ELb1ELb0ELb1ELb0ELb1ELb1ELb0ELb1ELb0ELb0EEENS1_21CollectiveEpilogueFwdINS6_IJSA_NS7_ILi256EEESB_EEES9_SE_SG_Li256ELb0ELb1ELb0ELb0EEENS1_29StaticPersistentTileSchedulerILb0EEEEEEEEEvNT_6ParamsE,"a",@progbits
	.sectionflags	@""
	.align	4
.nv.constant0._ZN7cutlass13device_kernelIN5flash11enable_sm90INS1_16FlashAttnFwdSm90INS1_25CollectiveMainloopFwdSm90ILi2EN4cute5tupleIJNS5_1CILi1EEES8_S8_EEENS6_IJNS7_ILi128EEENS7_ILi96EEENS7_ILi64EEEEEELi256ENS_6half_tEfNS_4arch4Sm90ELb0ELb0ELb1ELb0ELb1ELb0ELb1ELb1ELb0ELb1ELb0ELb0EEENS1_21CollectiveEpilogueFwdINS6_IJSA_NS7_ILi256EEESB_EEES9_SE_SG_Li256ELb0ELb1ELb0ELb0EEENS1_29StaticPersistentTileSchedulerILb0EEEEEEEEEvNT_6ParamsE:
	.zero		3456


//--------------------- .nv.constant0._ZN7cutlass13device_kernelIN5flash11enable_sm90INS1_16FlashAttnFwdSm90INS1_25CollectiveMainloopFwdSm90ILi2EN4cute5tupleIJNS5_1CILi1EEES8_S8_EEENS6_IJNS7_ILi128EEENS7_ILi96EEENS7_ILi64EEEEEELi256ENS_6half_tEfNS_4arch4Sm90ELb0ELb0ELb1ELb1ELb1ELb0ELb0ELb1ELb0ELb1ELb0ELb0EEENS1_21CollectiveEpilogueFwdINS6_IJSA_NS7_ILi256EEESB_EEES9_SE_SG_Li256ELb1ELb1ELb0ELb0EEENS1_36VarlenDynamicPersistentTileSchedulerILi128ELi96ELi256ELi128ELb0ELb1ELb1ELb0ELb1ELb1EEEEEEEEEvNT_6ParamsE --------------------------
	.section	.nv.constant0._ZN7cutlass13device_kernelIN5flash11enable_sm90INS1_16FlashAttnFwdSm90INS1_25CollectiveMainloopFwdSm90ILi2EN4cute5tupleIJNS5_1CILi1EEES8_S8_EEENS6_IJNS7_ILi128EEENS7_ILi96EEENS7_ILi64EEEEEELi256ENS_6half_tEfNS_4arch4Sm90ELb0ELb0ELb1ELb1ELb1ELb0ELb0ELb1ELb0ELb1ELb0ELb0EEENS1_21CollectiveEpilogueFwdINS6_IJSA_NS7_ILi256EEESB_EEES9_SE_SG_Li256ELb1ELb1ELb0ELb0EEENS1_36VarlenDynamicPersistentTileSchedulerILi128ELi96ELi256ELi128ELb0ELb1ELb1ELb0ELb1ELb1EEEEEEEEEvNT_6ParamsE,"a",@progbits
	.sectionflags	@""
	.align	4
.nv.constant0._ZN7cutlass13device_kernelIN5flash11enable_sm90INS1_16FlashAttnFwdSm90INS1_25CollectiveMainloopFwdSm90ILi2EN4cute5tupleIJNS5_1CILi1EEES8_S8_EEENS6_IJNS7_ILi128EEENS7_ILi96EEENS7_ILi64EEEEEELi256ENS_6half_tEfNS_4arch4Sm90ELb0ELb0ELb1ELb1ELb1ELb0ELb0ELb1ELb0ELb1ELb0ELb0EEENS1_21CollectiveEpilogueFwdINS6_IJSA_NS7_ILi256EEESB_EEES9_SE_SG_Li256ELb1ELb1ELb0ELb0EEENS1_36VarlenDynamicPersistentTileSchedulerILi128ELi96ELi256ELi128ELb0ELb1ELb1ELb0ELb1ELb1EEEEEEEEEvNT_6ParamsE:
	.zero		3328


//--------------------- .nv.constant0._ZN7cutlass13device_kernelIN5flash11enable_sm90INS1_16FlashAttnFwdSm90INS1_25CollectiveMainloopFwdSm90ILi2EN4cute5tupleIJNS5_1CILi1EEES8_S8_EEENS6_IJNS7_ILi128EEENS7_ILi96EEENS7_ILi64EEEEEELi256ENS_6half_tEfNS_4arch4Sm90ELb0ELb0ELb1ELb1ELb1ELb1ELb0ELb1ELb0ELb1ELb0ELb0EEENS1_21CollectiveEpilogueFwdINS6_IJSA_NS7_ILi256EEESB_EEES9_SE_SG_Li256ELb1ELb1ELb0ELb0EEENS1_36VarlenDynamicPersistentTileSchedulerILi128ELi96ELi256ELi128ELb0ELb1ELb1ELb0ELb1ELb1EEEEEEEEEvNT_6ParamsE --------------------------
	.section	.nv.constant0._ZN7cutlass13device_kernelIN5flash11enable_sm90INS1_16FlashAttnFwdSm90INS1_25CollectiveMainloopFwdSm90ILi2EN4cute5tupleIJNS5_1CILi1EEES8_S8_EEENS6_IJNS7_ILi128EEENS7_ILi96EEENS7_ILi64EEEEEELi256ENS_6half_tEfNS_4arch4Sm90ELb0ELb0ELb1ELb1ELb1ELb1ELb0ELb1ELb0ELb1ELb0ELb0EEENS1_21CollectiveEpilogueFwdINS6_IJSA_NS7_ILi256EEESB_EEES9_SE_SG_Li256ELb1ELb1ELb0ELb0EEENS1_36VarlenDynamicPersistentTileSchedulerILi128ELi96ELi256ELi128ELb0ELb1ELb1ELb0ELb1ELb1EEEEEEEEEvNT_6ParamsE,"a",@progbits
	.sectionflags	@""
	.align	4
.nv.constant0._ZN7cutlass13device_kernelIN5flash11enable_sm90INS1_16FlashAttnFwdSm90INS1_25CollectiveMainloopFwdSm90ILi2EN4cute5tupleIJNS5_1CILi1EEES8_S8_EEENS6_IJNS7_ILi128EEENS7_ILi96EEENS7_ILi64EEEEEELi256ENS_6half_tEfNS_4arch4Sm90ELb0ELb0ELb1ELb1ELb1ELb1ELb0ELb1ELb0ELb1ELb0ELb0EEENS1_21CollectiveEpilogueFwdINS6_IJSA_NS7_ILi256EEESB_EEES9_SE_SG_Li256ELb1ELb1ELb0ELb0EEENS1_36VarlenDynamicPersistentTileSchedulerILi128ELi96ELi256ELi128ELb0ELb1ELb1ELb0ELb1ELb1EEEEEEEEEvNT_6ParamsE:
	.zero		3328


//--------------------- .nv.constant0._ZN7cutlass13device_kernelIN5flash11enable_sm90INS1_16FlashAttnFwdSm90INS1_25CollectiveMainloopFwdSm90ILi2EN4cute5tupleIJNS5_1CILi1EEES8_S8_EEENS6_IJNS7_ILi128EEENS7_ILi96EEENS7_ILi64EEEEEELi256ENS_6half_tEfNS_4arch4Sm90ELb0ELb0ELb1ELb1ELb1ELb0ELb1ELb1ELb0ELb1ELb0ELb0EEENS1_21CollectiveEpilogueFwdINS6_IJSA_NS7_ILi256EEESB_EEES9_SE_SG_Li256ELb1ELb1ELb0ELb0EEENS1_36VarlenDynamicPersistentTileSchedulerILi128ELi96ELi256ELi128ELb0ELb1ELb1ELb0ELb1ELb1EEEEEEEEEvNT_6ParamsE --------------------------
	.section	.nv.constant0._ZN7cutlass13device_kernelIN5flash11enable_sm90INS1_16FlashAttnFwdSm90INS1_25CollectiveMainloopFwdSm90ILi2EN4cute5tupleIJNS5_1CILi1EEES8_S8_EEENS6_IJNS7_ILi128EEENS7_ILi96EEENS7_ILi64EEEEEELi256ENS_6half_tEfNS_4arch4Sm90ELb0ELb0ELb1ELb1ELb1ELb0ELb1ELb1ELb0ELb1ELb0ELb0EEENS1_21CollectiveEpilogueFwdINS6_IJSA_NS7_ILi256EEESB_EEES9_SE_SG_Li256ELb1ELb1ELb0ELb0EEENS1_36VarlenDynamicPersistentTileSchedulerILi128ELi96ELi256ELi128ELb0ELb1ELb1ELb0ELb1ELb1EEEEEEEEEvNT_6ParamsE,"a",@progbits
	.sectionflags	@""
	.align	4
.nv.constant0._ZN7cutlass13device_kernelIN5flash11enable_sm90INS1_16FlashAttnFwdSm90INS1_25CollectiveMainloopFwdSm90ILi2EN4cute5tupleIJNS5_1CILi1EEES8_S8_EEENS6_IJNS7_ILi128EEENS7_ILi96EEENS7_ILi64EEEEEELi256ENS_6half_tEfNS_4arch4Sm90ELb0ELb0ELb1ELb1ELb1ELb0ELb1ELb1ELb0ELb1ELb0ELb0EEENS1_21CollectiveEpilogueFwdINS6_IJSA_NS7_ILi256EEESB_EEES9_SE_SG_Li256ELb1ELb1ELb0ELb0EEENS1_36VarlenDynamicPersistentTileSchedulerILi128ELi96ELi256ELi128ELb0ELb1ELb1ELb0ELb1ELb1EEEEEEEEEvNT_6ParamsE:
	.zero		3584


//--------------------- .nv.constant0._ZN7cutlass13device_kernelIN5flash11enable_sm90INS1_16FlashAttnFwdSm90INS1_25CollectiveMainloopFwdSm90ILi2EN4cute5tupleIJNS5_1CILi1EEES8_S8_EEENS6_IJNS7_ILi128EEENS7_ILi96EEENS7_ILi64EEEEEELi256ENS_6half_tEfNS_4arch4Sm90ELb0ELb0ELb1ELb1ELb1ELb1ELb1ELb1ELb0ELb1ELb0ELb0EEENS1_21CollectiveEpilogueFwdINS6_IJSA_NS7_ILi256EEESB_EEES9_SE_SG_Li256ELb1ELb1ELb0ELb0EEENS1_36VarlenDynamicPersistentTileSchedulerILi128ELi96ELi256ELi128ELb0ELb1ELb1ELb0ELb1ELb1EEEEEEEEEvNT_6ParamsE --------------------------
	.section	.nv.constant0._ZN7cutlass13device_kernelIN5flash11enable_sm90INS1_16FlashAttnFwdSm90INS1_25CollectiveMainloopFwdSm90ILi2EN4cute5tupleIJNS5_1CILi1EEES8_S8_EEENS6_IJNS7_ILi128EEENS7_ILi96EEENS7_ILi64EEEEEELi256ENS_6half_tEfNS_4arch4Sm90ELb0ELb0ELb1ELb1ELb1ELb1ELb1ELb1ELb0ELb1ELb0ELb0EEENS1_21CollectiveEpilogueFwdINS6_IJSA_NS7_ILi256EEESB_EEES9_SE_SG_Li256ELb1ELb1ELb0ELb0EEENS1_36VarlenDynamicPersistentTileSchedulerILi128ELi96ELi256ELi128ELb0ELb1ELb1ELb0ELb1ELb1EEEEEEEEEvNT_6ParamsE,"a",@progbits
	.sectionflags	@""
	.align	4
.nv.constant0._ZN7cutlass13device_kernelIN5flash11enable_sm90INS1_16FlashAttnFwdSm90INS1_25CollectiveMainloopFwdSm90ILi2EN4cute5tupleIJNS5_1CILi1EEES8_S8_EEENS6_IJNS7_ILi128EEENS7_ILi96EEENS7_ILi64EEEEEELi256ENS_6half_tEfNS_4arch4Sm90ELb0ELb0ELb1ELb1ELb1ELb1ELb1ELb1ELb0ELb1ELb0ELb0EEENS1_21CollectiveEpilogueFwdINS6_IJSA_NS7_ILi256EEESB_EEES9_SE_SG_Li256ELb1ELb1ELb0ELb0EEENS1_36VarlenDynamicPersistentTileSchedulerILi128ELi96ELi256ELi128ELb0ELb1ELb1ELb0ELb1ELb1EEEEEEEEEvNT_6ParamsE:
	.zero		3584


//--------------------- .nv.constant0._ZN7cutlass13device_kernelIN5flash11enable_sm90INS1_16FlashAttnFwdSm90INS1_25CollectiveMainloopFwdSm90ILi2EN4cute5tupleIJNS5_1CILi1EEES8_S8_EEENS6_IJNS7_ILi128EEENS7_ILi96EEENS7_ILi64EEEEEELi256ENS_6half_tEfNS_4arch4Sm90ELb0ELb1ELb1ELb0ELb1ELb0ELb0ELb1ELb0ELb1ELb0ELb0EEENS1_21CollectiveEpilogueFwdINS6_IJSA_NS7_ILi256EEESB_EEES9_SE_SG_Li256ELb0ELb1ELb0ELb0EEENS1_30DynamicPersistentTileSchedulerILi256ELi128ELb0ELb1ELb1EEEEEEEEEvNT_6ParamsE --------------------------
	.section	.nv.constant0._ZN7cutlass13device_kernelIN5flash11enable_sm90INS1_16FlashAttnFwdSm90INS1_25CollectiveMainloopFwdSm90ILi2EN4cute5tupleIJNS5_1CILi1EEES8_S8_EEENS6_IJNS7_ILi128EEENS7_ILi96EEENS7_ILi64EEEEEELi256ENS_6half_tEfNS_4arch4Sm90ELb0ELb1ELb1ELb0ELb1ELb0ELb0ELb1ELb0ELb1ELb0ELb0EEENS1_21CollectiveEpilogueFwdINS6_IJSA_NS7_ILi256EEESB_EEES9_SE_SG_Li256ELb0ELb1ELb0ELb0EEENS1_30DynamicPersistentTileSchedulerILi256ELi128ELb0ELb1ELb1EEEEEEEEEvNT_6ParamsE,"a",@progbits
	.sectionflags	@""
	.align	4
.nv.constant0._ZN7cutlass13device_kernelIN5flash11enable_sm90INS1_16FlashAttnFwdSm90INS1_25CollectiveMainloopFwdSm90ILi2EN4cute5tupleIJNS5_1CILi1EEES8_S8_EEENS6_IJNS7_ILi128EEENS7_ILi96EEENS7_ILi64EEEEEELi256ENS_6half_tEfNS_4arch4Sm90ELb0ELb1ELb1ELb0ELb1ELb0ELb0ELb1ELb0ELb1ELb0ELb0EEENS1_21CollectiveEpilogueFwdINS6_IJSA_NS7_ILi256EEESB_EEES9_SE_SG_Li256ELb0ELb1ELb0ELb0EEENS1_30DynamicPersistentTileSchedulerILi256ELi128ELb0ELb1ELb1EEEEEEEEEvNT_6ParamsE:
	.zero		3328


//--------------------- .nv.constant0._ZN7cutlass13device_kernelIN5flash11enable_sm90INS1_16FlashAttnFwdSm90INS1_25CollectiveMainloopFwdSm90ILi2EN4cute5tupleIJNS5_1CILi1EEES8_S8_EEENS6_IJNS7_ILi128EEENS7_ILi96EEENS7_ILi64EEEEEELi256ENS_6half_tEfNS_4arch4Sm90ELb0ELb1ELb1ELb0ELb1ELb0ELb1ELb1ELb0ELb1ELb0ELb0EEENS1_21CollectiveEpilogueFwdINS6_IJSA_NS7_ILi256EEESB_EEES9_SE_SG_Li256ELb0ELb1ELb0ELb0EEENS1_30DynamicPersistentTileSchedulerILi256ELi128ELb0ELb1ELb1EEEEEEEEEvNT_6ParamsE --------------------------
	.section	.nv.constant0._ZN7cutlass13device_kernelIN5flash11enable_sm90INS1_16FlashAttnFwdSm90INS1_25CollectiveMainloopFwdSm90ILi2EN4cute5tupleIJNS5_1CILi1EEES8_S8_EEENS6_IJNS7_ILi128EEENS7_ILi96EEENS7_ILi64EEEEEELi256ENS_6half_tEfNS_4arch4Sm90ELb0ELb1ELb1ELb0ELb1ELb0ELb1ELb1ELb0ELb1ELb0ELb0EEENS1_21CollectiveEpilogueFwdINS6_IJSA_NS7_ILi256EEESB_EEES9_SE_SG_Li256ELb0ELb1ELb0ELb0EEENS1_30DynamicPersistentTileSchedulerILi256ELi128ELb0ELb1ELb1EEEEEEEEEvNT_6ParamsE,"a",@progbits
	.sectionflags	@""
	.align	4
.nv.constant0._ZN7cutlass13device_kernelIN5flash11enable_sm90INS1_16FlashAttnFwdSm90INS1_25CollectiveMainloopFwdSm90ILi2EN4cute5tupleIJNS5_1CILi1EEES8_S8_EEENS6_IJNS7_ILi128EEENS7_ILi96EEENS7_ILi64EEEEEELi256ENS_6half_tEfNS_4arch4Sm90ELb0ELb1ELb1ELb0ELb1ELb0ELb1ELb1ELb0ELb1ELb0ELb0EEENS1_21CollectiveEpilogueFwdINS6_IJSA_NS7_ILi256EEESB_EEES9_SE_SG_Li256ELb0ELb1ELb0ELb0EEENS1_30DynamicPersistentTileSchedulerILi256ELi128ELb0ELb1ELb1EEEEEEEEEvNT_6ParamsE:
	.zero		3584


//--------------------- .nv.constant0._ZN7cutlass13device_kernelIN5flash11enable_sm90INS1_16FlashAttnFwdSm90INS1_25CollectiveMainloopFwdSm90ILi2EN4cute5tupleIJNS5_1CILi1EEES8_S8_EEENS6_IJNS7_ILi128EEENS7_ILi96EEENS7_ILi64EEEEEELi256ENS_6half_tEfNS_4arch4Sm90ELb0ELb1ELb1ELb1ELb1ELb0ELb0ELb1ELb0ELb1ELb0ELb0EEENS1_21CollectiveEpilogueFwdINS6_IJSA_NS7_ILi256EEESB_EEES9_SE_SG_Li256ELb1ELb1ELb0ELb0EEENS1_36VarlenDynamicPersistentTileSchedulerILi128ELi96ELi256ELi128ELb0ELb1ELb1ELb1ELb0ELb1EEEEEEEEEvNT_6ParamsE --------------------------
	.section	.nv.constant0._ZN7cutlass13device_kernelIN5flash11enable_sm90INS1_16FlashAttnFwdSm90INS1_25CollectiveMainloopFwdSm90ILi2EN4cute5tupleIJNS5_1CILi1EEES8_S8_EEENS6_IJNS7_ILi128EEENS7_ILi96EEENS7_ILi64EEEEEELi256ENS_6half_tEfNS_4arch4Sm90ELb0ELb1ELb1ELb1ELb1ELb0ELb0ELb1ELb0ELb1ELb0ELb0EEENS1_21CollectiveEpilogueFwdINS6_IJSA_NS7_ILi256EEESB_EEES9_SE_SG_Li256ELb1ELb1ELb0ELb0EEENS1_36VarlenDynamicPersistentTileSchedulerILi128ELi96ELi256ELi128ELb0ELb1ELb1ELb1ELb0ELb1EEEEEEEEEvNT_6ParamsE,"a",@progbits
	.sectionflags	@""
	.align	4
.nv.constant0._ZN7cutlass13device_kernelIN5flash11enable_sm90INS1_16FlashAttnFwdSm90INS1_25CollectiveMainloopFwdSm90ILi2EN4cute5tupleIJNS5_1CILi1EEES8_S8_EEENS6_IJNS7_ILi128EEENS7_ILi96EEENS7_ILi64EEEEEELi256ENS_6half_tEfNS_4arch4Sm90ELb0ELb1ELb1ELb1ELb1ELb0ELb0ELb1ELb0ELb1ELb0ELb0EEENS1_21CollectiveEpilogueFwdINS6_IJSA_NS7_ILi256EEESB_EEES9_SE_SG_Li256ELb1ELb1ELb0ELb0EEENS1_36VarlenDynamicPersistentTileSchedulerILi128ELi96ELi256ELi128ELb0ELb1ELb1ELb1ELb0ELb1EEEEEEEEEvNT_6ParamsE:
	.zero		3328


//--------------------- .nv.constant0._ZN7cutlass13device_kernelIN5flash11enable_sm90INS1_16FlashAttnFwdSm90INS1_25CollectiveMainloopFwdSm90ILi2EN4cute5tupleIJNS5_1CILi1EEES8_S8_EEENS6_IJNS7_ILi128EEENS7_ILi96EEENS7_ILi64EEEEEELi256ENS_6half_tEfNS_4arch4Sm90ELb0ELb1ELb1ELb1ELb1ELb1ELb0ELb1ELb0ELb1ELb0ELb0EEENS1_21CollectiveEpilogueFwdINS6_IJSA_NS7_ILi256EEESB_EEES9_SE_SG_Li256ELb1ELb1ELb0ELb0EEENS1_36VarlenDynamicPersistentTileSchedulerILi128ELi96ELi256ELi128ELb0ELb1ELb1ELb1ELb0ELb1EEEEEEEEEvNT_6ParamsE --------------------------
	.section	.nv.constant0._ZN7cutlass13device_kernelIN5flash11enable_sm90INS1_16FlashAttnFwdSm90INS1_25CollectiveMainloopFwdSm90ILi2EN4cute5tupleIJNS5_1CILi1EEES8_S8_EEENS6_IJNS7_ILi128EEENS7_ILi96EEENS7_ILi64EEEEEELi256ENS_6half_tEfNS_4arch4Sm90ELb0ELb1ELb1ELb1ELb1ELb1ELb0ELb1ELb0ELb1ELb0ELb0EEENS1_21CollectiveEpilogueFwdINS6_IJSA_NS7_ILi256EEESB_EEES9_SE_SG_Li256ELb1ELb1ELb0ELb0EEENS1_36VarlenDynamicPersistentTileSchedulerILi128ELi96ELi256ELi128ELb0ELb1ELb1ELb1ELb0ELb1EEEEEEEEEvNT_6ParamsE,"a",@progbits
	.sectionflags	@""
	.align	4
.nv.constant0._ZN7cutlass13device_kernelIN5flash11enable_sm90INS1_16FlashAttnFwdSm90INS1_25CollectiveMainloopFwdSm90ILi2EN4cute5tupleIJNS5_1CILi1EEES8_S8_EEENS6_IJNS7_ILi128EEENS7_ILi96EEENS7_ILi64EEEEEELi256ENS_6half_tEfNS_4arch4Sm90ELb0ELb1ELb1ELb1ELb1ELb1ELb0ELb1ELb0ELb1ELb0ELb0EEENS1_21CollectiveEpilogueFwdINS6_IJSA_NS7_ILi256EEESB_EEES9_SE_SG_Li256ELb1ELb1ELb0ELb0EEENS1_36VarlenDynamicPersistentTileSchedulerILi128ELi96ELi256ELi128ELb0ELb1ELb1ELb1ELb0ELb1EEEEEEEEEvNT_6ParamsE:
	.zero		3328


//--------------------- .nv.constant0._ZN7cutlass13device_kernelIN5flash11enable_sm90INS1_16FlashAttnFwdSm90INS1_25CollectiveMainloopFwdSm90ILi2EN4cute5tupleIJNS5_1CILi1EEES8_S8_EEENS6_IJNS7_ILi128EEENS7_ILi96EEENS7_ILi64EEEEEELi256ENS_6half_tEfNS_4arch4Sm90ELb0ELb1ELb1ELb1ELb1ELb0ELb1ELb1ELb0ELb1ELb0ELb0EEENS1_21CollectiveEpilogueFwdINS6_IJSA_NS7_ILi256EEESB_EEES9_SE_SG_Li256ELb1ELb1ELb0ELb0EEENS1_36VarlenDynamicPersistentTileSchedulerILi128ELi96ELi256ELi128ELb0ELb1ELb1ELb1ELb0ELb1EEEEEEEEEvNT_6ParamsE --------------------------
	.section	.nv.constant0._ZN7cutlass13device_kernelIN5flash11enable_sm90INS1_16FlashAttnFwdSm90INS1_25CollectiveMainloopFwdSm90ILi2EN4cute5tupleIJNS5_1CILi1EEES8_S8_EEENS6_IJNS7_ILi128EEENS7_ILi96EEENS7_ILi64EEEEEELi256ENS_6half_tEfNS_4arch4Sm90ELb0ELb1ELb1ELb1ELb1ELb0ELb1ELb1ELb0ELb1ELb0ELb0EEENS1_21CollectiveEpilogueFwdINS6_IJSA_NS7_ILi256EEESB_EEES9_SE_SG_Li256ELb1ELb1ELb0ELb0EEENS1_36VarlenDynamicPersistentTileSchedulerILi128ELi96ELi256ELi128ELb0ELb1ELb1ELb1ELb0ELb1EEEEEEEEEvNT_6ParamsE,"a",@progbits
	.sectionflags	@""
	.align	4
.nv.constant0._ZN7cutlass13device_kernelIN5flash11enable_sm90INS1_16FlashAttnFwdSm90INS1_25CollectiveMainloopFwdSm90ILi2EN4cute5tupleIJNS5_1CILi1EEES8_S8_EEENS6_IJNS7_ILi128EEENS7_ILi96EEENS7_ILi64EEEEEELi256ENS_6half_tEfNS_4arch4Sm90ELb0ELb1ELb1ELb1ELb1ELb0ELb1ELb1ELb0ELb1ELb0ELb0EEENS1_21CollectiveEpilogueFwdINS6_IJSA_NS7_ILi256EEESB_EEES9_SE_SG_Li256ELb1ELb1ELb0ELb0EEENS1_36VarlenDynamicPersistentTileSchedulerILi128ELi96ELi256ELi128ELb0ELb1ELb1ELb1ELb0ELb1EEEEEEEEEvNT_6ParamsE:
	.zero		3584


//--------------------- .nv.constant0._ZN7cutlass13device_kernelIN5flash11enable_sm90INS1_16FlashAttnFwdSm90INS1_25CollectiveMainloopFwdSm90ILi2EN4cute5tupleIJNS5_1CILi1EEES8_S8_EEENS6_IJNS7_ILi128EEENS7_ILi96EEENS7_ILi64EEEEEELi256ENS_6half_tEfNS_4arch4Sm90ELb0ELb1ELb1ELb1ELb1ELb1ELb1ELb1ELb0ELb1ELb0ELb0EEENS1_21CollectiveEpilogueFwdINS6_IJSA_NS7_ILi256EEESB_EEES9_SE_SG_Li256ELb1ELb1ELb0ELb0EEENS1_36VarlenDynamicPersistentTileSchedulerILi128ELi96ELi256ELi128ELb0ELb1ELb1ELb1ELb0ELb1EEEEEEEEEvNT_6ParamsE --------------------------
	.section	.nv.constant0._ZN7cutlass13device_kernelIN5flash11enable_sm90INS1_16FlashAttnFwdSm90INS1_25CollectiveMainloopFwdSm90ILi2EN4cute5tupleIJNS5_1CILi1EEES8_S8_EEENS6_IJNS7_ILi128EEENS7_ILi96EEENS7_ILi64EEEEEELi256ENS_6half_tEfNS_4arch4Sm90ELb0ELb1ELb1ELb1ELb1ELb1ELb1ELb1ELb0ELb1ELb0ELb0EEENS1_21CollectiveEpilogueFwdINS6_IJSA_NS7_ILi256EEESB_EEES9_SE_SG_Li256ELb1ELb1ELb0ELb0EEENS1_36VarlenDynamicPersistentTileSchedulerILi128ELi96ELi256ELi128ELb0ELb1ELb1ELb1ELb0ELb1EEEEEEEEEvNT_6ParamsE,"a",@progbits
	.sectionflags	@""
	.align	4
.nv.constant0._ZN7cutlass13device_kernelIN5flash11enable_sm90INS1_16FlashAttnFwdSm90INS1_25CollectiveMainloopFwdSm90ILi2EN4cute5tupleIJNS5_1CILi1EEES8_S8_EEENS6_IJNS7_ILi128EEENS7_ILi96EEENS7_ILi64EEEEEELi256ENS_6half_tEfNS_4arch4Sm90ELb0ELb1ELb1ELb1ELb1ELb1ELb1ELb1ELb0ELb1ELb0ELb0EEENS1_21CollectiveEpilogueFwdINS6_IJSA_NS7_ILi256EEESB_EEES9_SE_SG_Li256ELb1ELb1ELb0ELb0EEENS1_36VarlenDynamicPersistentTileSchedulerILi128ELi96ELi256ELi128ELb0ELb1ELb1ELb1ELb0ELb1EEEEEEEEEvNT_6ParamsE:
	.zero		3584


//--------------------- .nv.constant0._ZN7cutlass13device_kernelIN5flash11enable_sm90INS1_16FlashAttnFwdSm90INS1_25CollectiveMainloopFwdSm90ILi2EN4cute5tupleIJNS5_1CILi1EEES8_S8_EEENS6_IJNS7_ILi128EEENS7_ILi96EEENS7_ILi64EEEEEELi256ENS_6half_tEfNS_4arch4Sm90ELb1ELb0ELb1ELb0ELb1ELb0ELb0ELb1ELb0ELb1ELb0ELb0EEENS1_21CollectiveEpilogueFwdINS6_IJSA_NS7_ILi256EEESB_EEES9_SE_SG_Li256ELb0ELb1ELb0ELb0EEENS1_30DynamicPersistentTileSchedulerILi256ELi128ELb0ELb1ELb1EEEEEEEEEvNT_6ParamsE --------------------------
	.section	.nv.constant0._ZN7cutlass13device_kernelIN5flash11enable_sm90INS1_16FlashAttnFwdSm90INS1_25CollectiveMainloopFwdSm90ILi2EN4cute5tupleIJNS5_1CILi1EEES8_S8_EEENS6_IJNS7_ILi128EEENS7_ILi96EEENS7_ILi64EEEEEELi256ENS_6half_tEfNS_4arch4Sm90ELb1ELb0ELb1ELb0ELb1ELb0ELb0ELb1ELb0ELb1ELb0ELb0EEENS1_21CollectiveEpilogueFwdINS6_IJSA_NS7_ILi256EEESB_EEES9_SE_SG_Li256ELb0ELb1ELb0ELb0EEENS1_30DynamicPersistentTileSchedulerILi256ELi128ELb0ELb1ELb1EEEEEEEEEvNT_6ParamsE,"a",@progbits
	.sectionflags	@""
	.align	4
.nv.constant0._ZN7cutlass13device_kernelIN5flash11enable_sm90INS1_16FlashAttnFwdSm90INS1_25CollectiveMainloopFwdSm90ILi2EN4cute5tupleIJNS5_1CILi1EEES8_S8_EEENS6_IJNS7_ILi128EEENS7_ILi96EEENS7_ILi64EEEEEELi256ENS_6half_tEfNS_4arch4Sm90ELb1ELb0ELb1ELb0ELb1ELb0ELb0ELb1ELb0ELb1ELb0ELb0EEENS1_21CollectiveEpilogueFwdINS6_IJSA_NS7_ILi256EEESB_EEES9_SE_SG_Li256ELb0ELb1ELb0ELb0EEENS1_30DynamicPersistentTileSchedulerILi256ELi128ELb0ELb1ELb1EEEEEEEEEvNT_6ParamsE:
	.zero		3328


//--------------------- .nv.constant0._ZN7cutlass13device_kernelIN5flash11enable_sm90INS1_16FlashAttnFwdSm90INS1_25CollectiveMainloopFwdSm90ILi2EN4cute5tupleIJNS5_1CILi1EEES8_S8_EEENS6_IJNS7_ILi128EEENS7_ILi96EEENS7_ILi64EEEEEELi256ENS_6half_tEfNS_4arch4Sm90ELb1ELb0ELb1ELb0ELb1ELb0ELb1ELb1ELb0ELb1ELb0ELb0EEENS1_21CollectiveEpilogueFwdINS6_IJSA_NS7_ILi256EEESB_EEES9_SE_SG_Li256ELb0ELb1ELb0ELb0EEENS1_30DynamicPersistentTileSchedulerILi256ELi128ELb0ELb1ELb1EEEEEEEEEvNT_6ParamsE --------------------------
	.section	.nv.constant0._ZN7cutlass13device_kernelIN5flash11enable_sm90INS1_16FlashAttnFwdSm90INS1_25CollectiveMainloopFwdSm90ILi2EN4cute5tupleIJNS5_1CILi1EEES8_S8_EEENS6_IJNS7_ILi128EEENS7_ILi96EEENS7_ILi64EEEEEELi256ENS_6half_tEfNS_4arch4Sm90ELb1ELb0ELb1ELb0ELb1ELb0ELb1ELb1ELb0ELb1ELb0ELb0EEENS1_21CollectiveEpilogueFwdINS6_IJSA_NS7_ILi256EEESB_EEES9_SE_SG_Li256ELb0ELb1ELb0ELb0EEENS1_30DynamicPersistentTileSchedulerILi256ELi128ELb0ELb1ELb1EEEEEEEEEvNT_6ParamsE,"a",@progbits
	.sectionflags	@""
	.align	4
.nv.constant0._ZN7cutlass13device_kernelIN5flash11enable_sm90INS1_16FlashAttnFwdSm90INS1_25CollectiveMainloopFwdSm90ILi2EN4cute5tupleIJNS5_1CILi1EEES8_S8_EEENS6_IJNS7_ILi128EEENS7_ILi96EEENS7_ILi64EEEEEELi256ENS_6half_tEfNS_4arch4Sm90ELb1ELb0ELb1ELb0ELb1ELb0ELb1ELb1ELb0ELb1ELb0ELb0EEENS1_21CollectiveEpilogueFwdINS6_IJSA_NS7_ILi256EEESB_EEES9_SE_SG_Li256ELb0ELb1ELb0ELb0EEENS1_30DynamicPersistentTileSchedulerILi256ELi128ELb0ELb1ELb1EEEEEEEEEvNT_6ParamsE:
	.zero		3584


//--------------------- .nv.constant0._ZN7cutlass13device_kernelIN5flash11enable_sm90INS1_16FlashAttnFwdSm90INS1_25CollectiveMainloopFwdSm90ILi2EN4cute5tupleIJNS5_1CILi1EEES8_S8_EEENS6_IJNS7_ILi128EEENS7_ILi96EEENS7_ILi64EEEEEELi256ENS_6half_tEfNS_4arch4Sm90ELb1ELb0ELb1ELb1ELb1ELb0ELb0ELb1ELb0ELb1ELb0ELb0EEENS1_21CollectiveEpilogueFwdINS6_IJSA_NS7_ILi256EEESB_EEES9_SE_SG_Li256ELb1ELb1ELb0ELb0EEENS1_36VarlenDynamicPersistentTileSchedulerILi128ELi96ELi256ELi128ELb0ELb1ELb1ELb1ELb1ELb1EEEEEEEEEvNT_6ParamsE --------------------------
	.section	.nv.constant0._ZN7cutlass13device_kernelIN5flash11enable_sm90INS1_16FlashAttnFwdSm90INS1_25CollectiveMainloopFwdSm90ILi2EN4cute5tupleIJNS5_1CILi1EEES8_S8_EEENS6_IJNS7_ILi128EEENS7_ILi96EEENS7_ILi64EEEEEELi256ENS_6half_tEfNS_4arch4Sm90ELb1ELb0ELb1ELb1ELb1ELb0ELb0ELb1ELb0ELb1ELb0ELb0EEENS1_21CollectiveEpilogueFwdINS6_IJSA_NS7_ILi256EEESB_EEES9_SE_SG_Li256ELb1ELb1ELb0ELb0EEENS1_36VarlenDynamicPersistentTileSchedulerILi128ELi96ELi256ELi128ELb0ELb1ELb1ELb1ELb1ELb1EEEEEEEEEvNT_6ParamsE,"a",@progbits
	.sectionflags	@""
	.align	4
.nv.constant0._ZN7cutlass13device_kernelIN5flash11enable_sm90INS1_16FlashAttnFwdSm90INS1_25CollectiveMainloopFwdSm90ILi2EN4cute5tupleIJNS5_1CILi1EEES8_S8_EEENS6_IJNS7_ILi128EEENS7_ILi96EEENS7_ILi64EEEEEELi256ENS_6half_tEfNS_4arch4Sm90ELb1ELb0ELb1ELb1ELb1ELb0ELb0ELb1ELb0ELb1ELb0ELb0EEENS1_21CollectiveEpilogueFwdINS6_IJSA_NS7_ILi256EEESB_EEES9_SE_SG_Li256ELb1ELb1ELb0ELb0EEENS1_36VarlenDynamicPersistentTileSchedulerILi128ELi96ELi256ELi128ELb0ELb1ELb1ELb1ELb1ELb1EEEEEEEEEvNT_6ParamsE:
	.zero		3328


//--------------------- .nv.constant0._ZN7cutlass13device_kernelIN5flash11enable_sm90INS1_16FlashAttnFwdSm90INS1_25CollectiveMainloopFwdSm90ILi2EN4cute5tupleIJNS5_1CILi1EEES8_S8_EEENS6_IJNS7_ILi128EEENS7_ILi96EEENS7_ILi64EEEEEELi256ENS_6half_tEfNS_4arch4Sm90ELb1ELb0ELb1ELb1ELb1ELb1ELb0ELb1ELb0ELb1ELb0ELb0EEENS1_21CollectiveEpilogueFwdINS6_IJSA_NS7_ILi256EEESB_EEES9_SE_SG_Li256ELb1ELb1ELb0ELb0EEENS1_36VarlenDynamicPersistentTileSchedulerILi128ELi96ELi256ELi128ELb0ELb1ELb1ELb1ELb1ELb1EEEEEEEEEvNT_6ParamsE --------------------------
	.section	.nv.constant0._ZN7cutlass13device_kernelIN5flash11enable_sm90INS1_16FlashAttnFwdSm90INS1_25CollectiveMainloopFwdSm90ILi2EN4cute5tupleIJNS5_1CILi1EEES8_S8_EEENS6_IJNS7_ILi128EEENS7_ILi96EEENS7_ILi64EEEEEELi256ENS_6half_tEfNS_4arch4Sm90ELb1ELb0ELb1ELb1ELb1ELb1ELb0ELb1ELb0ELb1ELb0ELb0EEENS1_21CollectiveEpilogueFwdINS6_IJSA_NS7_ILi256EEESB_EEES9_SE_SG_Li256ELb1ELb1ELb0ELb0EEENS1_36VarlenDynamicPersistentTileSchedulerILi128ELi96ELi256ELi128ELb0ELb1ELb1ELb1ELb1ELb1EEEEEEEEEvNT_6ParamsE,"a",@progbits
	.sectionflags	@""
	.align	4
.nv.constant0._ZN7cutlass13device_kernelIN5flash11enable_sm90INS1_16FlashAttnFwdSm90INS1_25CollectiveMainloopFwdSm90ILi2EN4cute5tupleIJNS5_1CILi1EEES8_S8_EEENS6_IJNS7_ILi128EEENS7_ILi96EEENS7_ILi64EEEEEELi256ENS_6half_tEfNS_4arch4Sm90ELb1ELb0ELb1ELb1ELb1ELb1ELb0ELb1ELb0ELb1ELb0ELb0EEENS1_21CollectiveEpilogueFwdINS6_IJSA_NS7_ILi256EEESB_EEES9_SE_SG_Li256ELb1ELb1ELb0ELb0EEENS1_36VarlenDynamicPersistentTileSchedulerILi128ELi96ELi256ELi128ELb0ELb1ELb1ELb1ELb1ELb1EEEEEEEEEvNT_6ParamsE:
	.zero		3328


//--------------------- .nv.constant0._ZN7cutlass13device_kernelIN5flash11enable_sm90INS1_16FlashAttnFwdSm90INS1_25CollectiveMainloopFwdSm90ILi2EN4cute5tupleIJNS5_1CILi1EEES8_S8_EEENS6_IJNS7_ILi128EEENS7_ILi96EEENS7_ILi64EEEEEELi256ENS_6half_tEfNS_4arch4Sm90ELb1ELb0ELb1ELb1ELb1ELb0ELb1ELb1ELb0ELb1ELb0ELb0EEENS1_21CollectiveEpilogueFwdINS6_IJSA_NS7_ILi256EEESB_EEES9_SE_SG_Li256ELb1ELb1ELb0ELb0EEENS1_36VarlenDynamicPersistentTileSchedulerILi128ELi96ELi256ELi128ELb0ELb1ELb1ELb1ELb1ELb1EEEEEEEEEvNT_6ParamsE --------------------------
	.section	.nv.constant0._ZN7cutlass13device_kernelIN5flash11enable_sm90INS1_16FlashAttnFwdSm90INS1_25CollectiveMainloopFwdSm90ILi2EN4cute5tupleIJNS5_1CILi1EEES8_S8_EEENS6_IJNS7_ILi128EEENS7_ILi96EEENS7_ILi64EEEEEELi256ENS_6half_tEfNS_4arch4Sm90ELb1ELb0ELb1ELb1ELb1ELb0ELb1ELb1ELb0ELb1ELb0ELb0EEENS1_21CollectiveEpilogueFwdINS6_IJSA_NS7_ILi256EEESB_EEES9_SE_SG_Li256ELb1ELb1ELb0ELb0EEENS1_36VarlenDynamicPersistentTileSchedulerILi128ELi96ELi256ELi128ELb0ELb1ELb1ELb1ELb1ELb1EEEEEEEEEvNT_6ParamsE,"a",@progbits
	.sectionflags	@""
	.align	4
.nv.constant0._ZN7cutlass13device_kernelIN5flash11enable_sm90INS1_16FlashAttnFwdSm90INS1_25CollectiveMainloopFwdSm90ILi2EN4cute5tupleIJNS5_1CILi1EEES8_S8_EEENS6_IJNS7_ILi128EEENS7_ILi96EEENS7_ILi64EEEEEELi256ENS_6half_tEfNS_4arch4Sm90ELb1ELb0ELb1ELb1ELb1ELb0ELb1ELb1ELb0ELb1ELb0ELb0EEENS1_21CollectiveEpilogueFwdINS6_IJSA_NS7_ILi256EEESB_EEES9_SE_SG_Li256ELb1ELb1ELb0ELb0EEENS1_36VarlenDynamicPersistentTileSchedulerILi128ELi96ELi256ELi128ELb0ELb1ELb1ELb1ELb1ELb1EEEEEEEEEvNT_6ParamsE:
	.zero		3584


//--------------------- .nv.constant0._ZN7cutlass13device_kernelIN5flash11enable_sm90INS1_16FlashAttnFwdSm90INS1_25CollectiveMainloopFwdSm90ILi2EN4cute5tupleIJNS5_1CILi1EEES8_S8_EEENS6_IJNS7_ILi128EEENS7_ILi96EEENS7_ILi64EEEEEELi256ENS_6half_tEfNS_4arch4Sm90ELb1ELb0ELb1ELb1ELb1ELb1ELb1ELb1ELb0ELb1ELb0ELb0EEENS1_21CollectiveEpilogueFwdINS6_IJSA_NS7_ILi256EEESB_EEES9_SE_SG_Li256ELb1ELb1ELb0ELb0EEENS1_36VarlenDynamicPersistentTileSchedulerILi128ELi96ELi256ELi128ELb0ELb1ELb1ELb1ELb1ELb1EEEEEEEEEvNT_6ParamsE --------------------------
	.section	.nv.constant0._ZN7cutlass13device_kernelIN5flash11enable_sm90INS1_16FlashAttnFwdSm90INS1_25CollectiveMainloopFwdSm90ILi2EN4cute5tupleIJNS5_1CILi1EEES8_S8_EEENS6_IJNS7_ILi128EEENS7_ILi96EEENS7_ILi64EEEEEELi256ENS_6half_tEfNS_4arch4Sm90ELb1ELb0ELb1ELb1ELb1ELb1ELb1ELb1ELb0ELb1ELb0ELb0EEENS1_21CollectiveEpilogueFwdINS6_IJSA_NS7_ILi256EEESB_EEES9_SE_SG_Li256ELb1ELb1ELb0ELb0EEENS1_36VarlenDynamicPersistentTileSchedulerILi128ELi96ELi256ELi128ELb0ELb1ELb1ELb1ELb1ELb1EEEEEEEEEvNT_6ParamsE,"a",@progbits
	.sectionflags	@""
	.align	4
.nv.constant0._ZN7cutlass13device_kernelIN5flash11enable_sm90INS1_16FlashAttnFwdSm90INS1_25CollectiveMainloopFwdSm90ILi2EN4cute5tupleIJNS5_1CILi1EEES8_S8_EEENS6_IJNS7_ILi128EEENS7_ILi96EEENS7_ILi64EEEEEELi256ENS_6half_tEfNS_4arch4Sm90ELb1ELb0ELb1ELb1ELb1ELb1ELb1ELb1ELb0ELb1ELb0ELb0EEENS1_21CollectiveEpilogueFwdINS6_IJSA_NS7_ILi256EEESB_EEES9_SE_SG_Li256ELb1ELb1ELb0ELb0EEENS1_36VarlenDynamicPersistentTileSchedulerILi128ELi96ELi256ELi128ELb0ELb1ELb1ELb1ELb1ELb1EEEEEEEEEvNT_6ParamsE:
	.zero		3584


//--------------------- SYMBOLS --------------------------

	.type		.nv.reservedSmem.offset0,@object
	.size		.nv.reservedSmem.offset0,0x4
	.type		__assertfail,@function
